// Copyright (c) 2024, Jay Shah, Ganesh Bikshandi, Ying Zhang, Vijay Thakkar, Pradeep Ramani, Tri Dao.
// Splitting the different template instantiations to different files to speed up compilation.
// This file is auto-generated. See "generate_kernels.py"

#include "flash_fwd_hdim64_fp16_packgqa_sm90.cu"
#include "flash_fwd_hdim96_fp16_packgqa_sm90.cu"
#include "flash_fwd_hdim128_fp16_packgqa_sm90.cu"
#include "flash_fwd_hdim192_fp16_packgqa_sm90.cu"
#include "flash_fwd_hdim256_fp16_packgqa_sm90.cu"

// ===== COMPILED SASS (sm_90a) =====

	.target	sm_90a

	.elftype	@"ET_EXEC"


//--------------------- .note.nv.tkinfo           --------------------------
	.section	.note.nv.tkinfo,"",@"SHT_NOTE"
	.sectionflags	@"SHF_NOTE_NV_TKINFO"
	.tkinfo
        /*0018*/ 	.word	0x00000002
        /*0030*/ 	.string	""
        /*0030*/ 	.string	"ptxas"
        /*0030*/ 	.string	"Cuda compilation tools, release 13.0, V13.0.88"
        /*0030*/ 	.string	"Build cuda_13.0.r13.0/compiler.36424714_0"
        /*0030*/ 	.string	"-arch sm_90a -m 64 "



//--------------------- .note.nv.cuinfo           --------------------------
	.section	.note.nv.cuinfo,"",@"SHT_NOTE"
	.sectionflags	@"SHF_NOTE_NV_CUINFO"
        /*0018*/ 	.short	0x0002
        /*001a*/ 	.short	0x005a
        /*001c*/ 	.short	0x0082
	.zero		2


//--------------------- .nv.info                  --------------------------
	.section	.nv.info,"",@"SHT_CUDA_INFO"
	.align	4


	//----- nvinfo : EIATTR_REGCOUNT
	.align		4
        /*0000*/ 	.byte	0x04, 0x2f
        /*0002*/ 	.short	(.L_57 - .L_56)
	.align		4
.L_56:
        /*0004*/ 	.word	index@(_ZN7cutlass13device_kernelIN5flash11enable_sm90INS1_16FlashAttnFwdSm90INS1_25CollectiveMainloopFwdSm90ILi2EN4cute5tupleIJNS5_1CILi1EEES8_S8_EEENS6_IJNS7_ILi192EEENS7_ILi128EEENS7_ILi64EEEEEELi64ENS_6half_tEfNS_4arch4Sm90ELb1ELb0ELb0ELb1ELb0ELb1ELb0ELb1ELb1ELb1ELb0ELb0EEENS1_21CollectiveEpilogueFwdINS6_IJSA_SC_SB_EEES9_SE_SG_Li384ELb1ELb1ELb0ELb0EEENS1_36VarlenDynamicPersistentTileSchedulerILi192ELi128ELi384ELi128ELb0ELb1ELb1ELb1ELb1ELb1EEEEEEEEEvNT_6ParamsE)
        /*0008*/ 	.word	0x00000080


	//----- nvinfo : EIATTR_FRAME_SIZE
	.align		4
.L_57:
        /*000c*/ 	.byte	0x04, 0x11
        /*000e*/ 	.short	(.L_59 - .L_58)
	.align		4
.L_58:
        /*0010*/ 	.word	index@(_ZN7cutlass13device_kernelIN5flash11enable_sm90INS1_16FlashAttnFwdSm90INS1_25CollectiveMainloopFwdSm90ILi2EN4cute5tupleIJNS5_1CILi1EEES8_S8_EEENS6_IJNS7_ILi192EEENS7_ILi128EEENS7_ILi64EEEEEELi64ENS_6half_tEfNS_4arch4Sm90ELb1ELb0ELb0ELb1ELb0ELb1ELb0ELb1ELb1ELb1ELb0ELb0EEENS1_21CollectiveEpilogueFwdINS6_IJSA_SC_SB_EEES9_SE_SG_Li384ELb1ELb1ELb0ELb0EEENS1_36VarlenDynamicPersistentTileSchedulerILi192ELi128ELi384ELi128ELb0ELb1ELb1ELb1ELb1ELb1EEEEEEEEEvNT_6ParamsE)
        /*0014*/ 	.word	0x00000068


	//----- nvinfo : EIATTR_REGCOUNT
	.align		4
.L_59:
        /*0018*/ 	.byte	0x04, 0x2f
        /*001a*/ 	.short	(.L_61 - .L_60)
	.align		4
.L_60:
        /*001c*/ 	.word	index@(_ZN7cutlass13device_kernelIN5flash11enable_sm90INS1_16FlashAttnFwdSm90INS1_25CollectiveMainloopFwdSm90ILi2EN4cute5tupleIJNS5_1CILi1EEES8_S8_EEENS6_IJNS7_ILi192EEENS7_ILi128EEENS7_ILi64EEEEEELi64ENS_6half_tEfNS_4arch4Sm90ELb1ELb0ELb0ELb1ELb0ELb0ELb0ELb1ELb1ELb1ELb0ELb0EEENS1_21CollectiveEpilogueFwdINS6_IJSA_SC_SB_EEES9_SE_SG_Li384ELb1ELb1ELb0ELb0EEENS1_36VarlenDynamicPersistentTileSchedulerILi192ELi128ELi384ELi128ELb0ELb1ELb1ELb1ELb1ELb1EEEEEEEEEvNT_6ParamsE)
        /*0020*/ 	.word	0x00000080


	//----- nvinfo : EIATTR_FRAME_SIZE
	.align		4
.L_61:
        /*0024*/ 	.byte	0x04, 0x11
        /*0026*/ 	.short	(.L_63 - .L_62)
	.align		4
.L_62:
        /*0028*/ 	.word	index@(_ZN7cutlass13device_kernelIN5flash11enable_sm90INS1_16FlashAttnFwdSm90INS1_25CollectiveMainloopFwdSm90ILi2EN4cute5tupleIJNS5_1CILi1EEES8_S8_EEENS6_IJNS7_ILi192EEENS7_ILi128EEENS7_ILi64EEEEEELi64ENS_6half_tEfNS_4arch4Sm90ELb1ELb0ELb0ELb1ELb0ELb0ELb0ELb1ELb1ELb1ELb0ELb0EEENS1_21CollectiveEpilogueFwdINS6_IJSA_SC_SB_EEES9_SE_SG_Li384ELb1ELb1ELb0ELb0EEENS1_36VarlenDynamicPersistentTileSchedulerILi192ELi128ELi384ELi128ELb0ELb1ELb1ELb1ELb1ELb1EEEEEEEEEvNT_6ParamsE)
        /*002c*/ 	.word	0x00000038


	//----- nvinfo : EIATTR_REGCOUNT
	.align		4
.L_63:
        /*0030*/ 	.byte	0x04, 0x2f
        /*0032*/ 	.short	(.L_65 - .L_64)
	.align		4
.L_64:
        /*0034*/ 	.word	index@(_ZN7cutlass13device_kernelIN5flash11enable_sm90INS1_16FlashAttnFwdSm90INS1_25CollectiveMainloopFwdSm90ILi2EN4cute5tupleIJNS5_1CILi1EEES8_S8_EEENS6_IJNS7_ILi192EEENS7_ILi128EEENS7_ILi64EEEEEELi64ENS_6half_tEfNS_4arch4Sm90ELb1ELb0ELb0ELb0ELb0ELb0ELb0ELb1ELb1ELb1ELb0ELb0EEENS1_21CollectiveEpilogueFwdINS6_IJSA_SC_SB_EEES9_SE_SG_Li384ELb0ELb1ELb0ELb0EEENS1_30DynamicPersistentTileSchedulerILi384ELi128ELb0ELb1ELb1EEEEEEEEEvNT_6ParamsE)
        /*0038*/ 	.word	0x00000080


	//----- nvinfo : EIATTR_FRAME_SIZE
	.align		4
.L_65:
        /*003c*/ 	.byte	0x04, 0x11
        /*003e*/ 	.short	(.L_67 - .L_66)
	.align		4
.L_66:
        /*0040*/ 	.word	index@(_ZN7cutlass13device_kernelIN5flash11enable_sm90INS1_16FlashAttnFwdSm90INS1_25CollectiveMainloopFwdSm90ILi2EN4cute5tupleIJNS5_1CILi1EEES8_S8_EEENS6_IJNS7_ILi192EEENS7_ILi128EEENS7_ILi64EEEEEELi64ENS_6half_tEfNS_4arch4Sm90ELb1ELb0ELb0ELb0ELb0ELb0ELb0ELb1ELb1ELb1ELb0ELb0EEENS1_21CollectiveEpilogueFwdINS6_IJSA_SC_SB_EEES9_SE_SG_Li384ELb0ELb1ELb0ELb0EEENS1_30DynamicPersistentTileSchedulerILi384ELi128ELb0ELb1ELb1EEEEEEEEEvNT_6ParamsE)
        /*0044*/ 	.word	0x00000008


	//----- nvinfo : EIATTR_REGCOUNT
	.align		4
.L_67:
        /*0048*/ 	.byte	0x04, 0x2f
        /*004a*/ 	.short	(.L_69 - .L_68)
	.align		4
.L_68:
        /*004c*/ 	.word	index@(_ZN7cutlass13device_kernelIN5flash11enable_sm90INS1_16FlashAttnFwdSm90INS1_25CollectiveMainloopFwdSm90ILi2EN4cute5tupleIJNS5_1CILi1EEES8_S8_EEENS6_IJNS7_ILi192EEENS7_ILi128EEENS7_ILi64EEEEEELi64ENS_6half_tEfNS_4arch4Sm90ELb0ELb1ELb0ELb1ELb0ELb1ELb0ELb1ELb1ELb1ELb0ELb0EEENS1_21CollectiveEpilogueFwdINS6_IJSA_SC_SB_EEES9_SE_SG_Li384ELb1ELb1ELb0ELb0EEENS1_36VarlenDynamicPersistentTileSchedulerILi192ELi128ELi384ELi128ELb0ELb1ELb1ELb1ELb0ELb1EEEEEEEEEvNT_6ParamsE)
        /*0050*/ 	.word	0x00000080


	//----- nvinfo : EIATTR_FRAME_SIZE
	.align		4
.L_69:
        /*0054*/ 	.byte	0x04, 0x11
        /*0056*/ 	.short	(.L_71 - .L_70)
	.align		4
.L_70:
        /*0058*/ 	.word	index@(_ZN7cutlass13device_kernelIN5flash11enable_sm90INS1_16FlashAttnFwdSm90INS1_25CollectiveMainloopFwdSm90ILi2EN4cute5tupleIJNS5_1CILi1EEES8_S8_EEENS6_IJNS7_ILi192EEENS7_ILi128EEENS7_ILi64EEEEEELi64ENS_6half_tEfNS_4arch4Sm90ELb0ELb1ELb0ELb1ELb0ELb1ELb0ELb1ELb1ELb1ELb0ELb0EEENS1_21CollectiveEpilogueFwdINS6_IJSA_SC_SB_EEES9_SE_SG_Li384ELb1ELb1ELb0ELb0EEENS1_36VarlenDynamicPersistentTileSchedulerILi192ELi128ELi384ELi128ELb0ELb1ELb1ELb1ELb0ELb1EEEEEEEEEvNT_6ParamsE)
        /*005c*/ 	.word	0x00000058


	//----- nvinfo : EIATTR_REGCOUNT
	.align		4
.L_71:
        /*0060*/ 	.byte	0x04, 0x2f
        /*0062*/ 	.short	(.L_73 - .L_72)
	.align		4
.L_72:
        /*0064*/ 	.word	index@(_ZN7cutlass13device_kernelIN5flash11enable_sm90INS1_16FlashAttnFwdSm90INS1_25CollectiveMainloopFwdSm90ILi2EN4cute5tupleIJNS5_1CILi1EEES8_S8_EEENS6_IJNS7_ILi192EEENS7_ILi128EEENS7_ILi64EEEEEELi64ENS_6half_tEfNS_4arch4Sm90ELb0ELb1ELb0ELb1ELb0ELb0ELb0ELb1ELb1ELb1ELb0ELb0EEENS1_21CollectiveEpilogueFwdINS6_IJSA_SC_SB_EEES9_SE_SG_Li384ELb1ELb1ELb0ELb0EEENS1_36VarlenDynamicPersistentTileSchedulerILi192ELi128ELi384ELi128ELb0ELb1ELb1ELb1ELb0ELb1EEEEEEEEEvNT_6ParamsE)
        /*0068*/ 	.word	0x00000080


	//----- nvinfo : EIATTR_FRAME_SIZE
	.align		4
.L_73:
        /*006c*/ 	.byte	0x04, 0x11
        /*006e*/ 	.short	(.L_75 - .L_74)
	.align		4
.L_74:
        /*0070*/ 	.word	index@(_ZN7cutlass13device_kernelIN5flash11enable_sm90INS1_16FlashAttnFwdSm90INS1_25CollectiveMainloopFwdSm90ILi2EN4cute5tupleIJNS5_1CILi1EEES8_S8_EEENS6_IJNS7_ILi192EEENS7_ILi128EEENS7_ILi64EEEEEELi64ENS_6half_tEfNS_4arch4Sm90ELb0ELb1ELb0ELb1ELb0ELb0ELb0ELb1ELb1ELb1ELb0ELb0EEENS1_21CollectiveEpilogueFwdINS6_IJSA_SC_SB_EEES9_SE_SG_Li384ELb1ELb1ELb0ELb0EEENS1_36VarlenDynamicPersistentTileSchedulerILi192ELi128ELi384ELi128ELb0ELb1ELb1ELb1ELb0ELb1EEEEEEEEEvNT_6ParamsE)
        /*0074*/ 	.word	0x00000038


	//----- nvinfo : EIATTR_REGCOUNT
	.align		4
.L_75:
        /*0078*/ 	.byte	0x04, 0x2f
        /*007a*/ 	.short	(.L_77 - .L_76)
	.align		4
.L_76:
        /*007c*/ 	.word	index@(_ZN7cutlass13device_kernelIN5flash11enable_sm90INS1_16FlashAttnFwdSm90INS1_25CollectiveMainloopFwdSm90ILi2EN4cute5tupleIJNS5_1CILi1EEES8_S8_EEENS6_IJNS7_ILi192EEENS7_ILi128EEENS7_ILi64EEEEEELi64ENS_6half_tEfNS_4arch4Sm90ELb0ELb1ELb0ELb0ELb0ELb0ELb0ELb1ELb1ELb1ELb0ELb0EEENS1_21CollectiveEpilogueFwdINS6_IJSA_SC_SB_EEES9_SE_SG_Li384ELb0ELb1ELb0ELb0EEENS1_30DynamicPersistentTileSchedulerILi384ELi128ELb0ELb1ELb1EEEEEEEEEvNT_6ParamsE)
        /*0080*/ 	.word	0x00000080


	//----- nvinfo : EIATTR_FRAME_SIZE
	.align		4
.L_77:
        /*0084*/ 	.byte	0x04, 0x11
        /*0086*/ 	.short	(.L_79 - .L_78)
	.align		4
.L_78:
        /*0088*/ 	.word	index@(_ZN7cutlass13device_kernelIN5flash11enable_sm90INS1_16FlashAttnFwdSm90INS1_25CollectiveMainloopFwdSm90ILi2EN4cute5tupleIJNS5_1CILi1EEES8_S8_EEENS6_IJNS7_ILi192EEENS7_ILi128EEENS7_ILi64EEEEEELi64ENS_6half_tEfNS_4arch4Sm90ELb0ELb1ELb0ELb0ELb0ELb0ELb0ELb1ELb1ELb1ELb0ELb0EEENS1_21CollectiveEpilogueFwdINS6_IJSA_SC_SB_EEES9_SE_SG_Li384ELb0ELb1ELb0ELb0EEENS1_30DynamicPersistentTileSchedulerILi384ELi128ELb0ELb1ELb1EEEEEEEEEvNT_6ParamsE)
        /*008c*/ 	.word	0x00000000


	//----- nvinfo : EIATTR_REGCOUNT
	.align		4
.L_79:
        /*0090*/ 	.byte	0x04, 0x2f
        /*0092*/ 	.short	(.L_81 - .L_80)
	.align		4
.L_80:
        /*0094*/ 	.word	index@(_ZN7cutlass13device_kernelIN5flash11enable_sm90INS1_16FlashAttnFwdSm90INS1_25CollectiveMainloopFwdSm90ILi2EN4cute5tupleIJNS5_1CILi1EEES8_S8_EEENS6_IJNS7_ILi192EEESA_NS7_ILi64EEEEEELi64ENS_6half_tEfNS_4arch4Sm90ELb0ELb0ELb0ELb1ELb0ELb1ELb0ELb0ELb1ELb1ELb0ELb0EEENS1_21CollectiveEpilogueFwdINS6_IJSA_SB_SA_EEES9_SD_SF_Li384ELb1ELb1ELb0ELb0EEENS1_36VarlenDynamicPersistentTileSchedulerILi192ELi192ELi384ELi128ELb0ELb1ELb1ELb0ELb1ELb1EEEEEEEEEvNT_6ParamsE)
        /*0098*/ 	.word	0x00000080


	//----- nvinfo : EIATTR_FRAME_SIZE
	.align		4
.L_81:
        /*009c*/ 	.byte	0x04, 0x11
        /*009e*/ 	.short	(.L_83 - .L_82)
	.align		4
.L_82:
        /*00a0*/ 	.word	index@(_ZN7cutlass13device_kernelIN5flash11enable_sm90INS1_16FlashAttnFwdSm90INS1_25CollectiveMainloopFwdSm90ILi2EN4cute5tupleIJNS5_1CILi1EEES8_S8_EEENS6_IJNS7_ILi192EEESA_NS7_ILi64EEEEEELi64ENS_6half_tEfNS_4arch4Sm90ELb0ELb0ELb0ELb1ELb0ELb1ELb0ELb0ELb1ELb1ELb0ELb0EEENS1_21CollectiveEpilogueFwdINS6_IJSA_SB_SA_EEES9_SD_SF_Li384ELb1ELb1ELb0ELb0EEENS1_36VarlenDynamicPersistentTileSchedulerILi192ELi192ELi384ELi128ELb0ELb1ELb1ELb0ELb1ELb1EEEEEEEEEvNT_6ParamsE)
        /*00a4*/ 	.word	0x00000080


	//----- nvinfo : EIATTR_REGCOUNT
	.align		4
.L_83:
        /*00a8*/ 	.byte	0x04, 0x2f
        /*00aa*/ 	.short	(.L_85 - .L_84)
	.align		4
.L_84:
        /*00ac*/ 	.word	index@(_ZN7cutlass13device_kernelIN5flash11enable_sm90INS1_16FlashAttnFwdSm90INS1_25CollectiveMainloopFwdSm90ILi2EN4cute5tupleIJNS5_1CILi1EEES8_S8_EEENS6_IJNS7_ILi192EEESA_NS7_ILi64EEEEEELi64ENS_6half_tEfNS_4arch4Sm90ELb0ELb0ELb0ELb1ELb0ELb0ELb0ELb0ELb1ELb1ELb0ELb0EEENS1_21CollectiveEpilogueFwdINS6_IJSA_SB_SA_EEES9_SD_SF_Li384ELb1ELb1ELb0ELb0EEENS1_36VarlenDynamicPersistentTileSchedulerILi192ELi192ELi384ELi128ELb0ELb1ELb1ELb0ELb1ELb1EEEEEEEEEvNT_6ParamsE)
        /*00b0*/ 	.word	0x00000080


	//----- nvinfo : EIATTR_FRAME_SIZE
	.align		4
.L_85:
        /*00b4*/ 	.byte	0x04, 0x11
        /*00b6*/ 	.short	(.L_87 - .L_86)
	.align		4
.L_86:
        /*00b8*/ 	.word	index@(_ZN7cutlass13device_kernelIN5flash11enable_sm90INS1_16FlashAttnFwdSm90INS1_25CollectiveMainloopFwdSm90ILi2EN4cute5tupleIJNS5_1CILi1EEES8_S8_EEENS6_IJNS7_ILi192EEESA_NS7_ILi64EEEEEELi64ENS_6half_tEfNS_4arch4Sm90ELb0ELb0ELb0ELb1ELb0ELb0ELb0ELb0ELb1ELb1ELb0ELb0EEENS1_21CollectiveEpilogueFwdINS6_IJSA_SB_SA_EEES9_SD_SF_Li384ELb1ELb1ELb0ELb0EEENS1_36VarlenDynamicPersistentTileSchedulerILi192ELi192ELi384ELi128ELb0ELb1ELb1ELb0ELb1ELb1EEEEEEEEEvNT_6ParamsE)
        /*00bc*/ 	.word	0x00000038


	//----- nvinfo : EIATTR_REGCOUNT
	.align		4
.L_87:
        /*00c0*/ 	.byte	0x04, 0x2f
        /*00c2*/ 	.short	(.L_89 - .L_88)
	.align		4
.L_88:
        /*00c4*/ 	.word	index@(_ZN7cutlass13device_kernelIN5flash11enable_sm90INS1_16FlashAttnFwdSm90INS1_25CollectiveMainloopFwdSm90ILi2EN4cute5tupleIJNS5_1CILi1EEES8_S8_EEENS6_IJNS7_ILi192EEESA_NS7_ILi64EEEEEELi64ENS_6half_tEfNS_4arch4Sm90ELb0ELb0ELb0ELb0ELb0ELb0ELb0ELb0ELb1ELb1ELb0ELb0EEENS1_21CollectiveEpilogueFwdINS6_IJSA_SB_SA_EEES9_SD_SF_Li384ELb0ELb1ELb0ELb0EEENS1_29StaticPersistentTileSchedulerILb0EEEEEEEEEvNT_6ParamsE)
        /*00c8*/ 	.word	0x00000080


	//----- nvinfo : EIATTR_FRAME_SIZE
	.align		4
.L_89:
        /*00cc*/ 	.byte	0x04, 0x11
        /*00ce*/ 	.short	(.L_91 - .L_90)
	.align		4
.L_90:
        /*00d0*/ 	.word	index@(_ZN7cutlass13device_kernelIN5flash11enable_sm90INS1_16FlashAttnFwdSm90INS1_25CollectiveMainloopFwdSm90ILi2EN4cute5tupleIJNS5_1CILi1EEES8_S8_EEENS6_IJNS7_ILi192EEESA_NS7_ILi64EEEEEELi64ENS_6half_tEfNS_4arch4Sm90ELb0ELb0ELb0ELb0ELb0ELb0ELb0ELb0ELb1ELb1ELb0ELb0EEENS1_21CollectiveEpilogueFwdINS6_IJSA_SB_SA_EEES9_SD_SF_Li384ELb0ELb1ELb0ELb0EEENS1_29StaticPersistentTileSchedulerILb0EEEEEEEEEvNT_6ParamsE)
        /*00d4*/ 	.word	0x00000028


	//----- nvinfo : EIATTR_REGCOUNT
	.align		4
.L_91:
        /*00d8*/ 	.byte	0x04, 0x2f
        /*00da*/ 	.short	(.L_93 - .L_92)
	.align		4
.L_92:
        /*00dc*/ 	.word	index@(_ZN7cutlass13device_kernelIN5flash11enable_sm90INS1_16FlashAttnFwdSm90INS1_25CollectiveMainloopFwdSm90ILi2EN4cute5tupleIJNS5_1CILi1EEES8_S8_EEENS6_IJNS7_ILi192EEENS7_ILi144EEENS7_ILi96EEEEEELi96ENS_6half_tEfNS_4arch4Sm90ELb1ELb0ELb0ELb1ELb0ELb1ELb0ELb0ELb1ELb1ELb0ELb0EEENS1_21CollectiveEpilogueFwdINS6_IJSA_SC_SB_EEES9_SE_SG_Li384ELb1ELb1ELb0ELb0EEENS1_36VarlenDynamicPersistentTileSchedulerILi192ELi144ELi384ELi128ELb0ELb1ELb1ELb1ELb1ELb1EEEEEEEEEvNT_6ParamsE)
        /*00e0*/ 	.word	0x00000080


	//----- nvinfo : EIATTR_FRAME_SIZE
	.align		4
.L_93:
        /*00e4*/ 	.byte	0x04, 0x11
        /*00e6*/ 	.short	(.L_95 - .L_94)
	.align		4
.L_94:
        /*00e8*/ 	.word	index@(_ZN7cutlass13device_kernelIN5flash11enable_sm90INS1_16FlashAttnFwdSm90INS1_25CollectiveMainloopFwdSm90ILi2EN4cute5tupleIJNS5_1CILi1EEES8_S8_EEENS6_IJNS7_ILi192EEENS7_ILi144EEENS7_ILi96EEEEEELi96ENS_6half_tEfNS_4arch4Sm90ELb1ELb0ELb0ELb1ELb0ELb1ELb0ELb0ELb1ELb1ELb0ELb0EEENS1_21CollectiveEpilogueFwdINS6_IJSA_SC_SB_EEES9_SE_SG_Li384ELb1ELb1ELb0ELb0EEENS1_36VarlenDynamicPersistentTileSchedulerILi192ELi144ELi384ELi128ELb0ELb1ELb1ELb1ELb1ELb1EEEEEEEEEvNT_6ParamsE)
        /*00ec*/ 	.word	0x00000098


	//----- nvinfo : EIATTR_REGCOUNT
	.align		4
.L_95:
        /*00f0*/ 	.byte	0x04, 0x2f
        /*00f2*/ 	.short	(.L_97 - .L_96)
	.align		4
.L_96:
        /*00f4*/ 	.word	index@(_ZN7cutlass13device_kernelIN5flash11enable_sm90INS1_16FlashAttnFwdSm90INS1_25CollectiveMainloopFwdSm90ILi2EN4cute5tupleIJNS5_1CILi1EEES8_S8_EEENS6_IJNS7_ILi192EEENS7_ILi144EEENS7_ILi96EEEEEELi96ENS_6half_tEfNS_4arch4Sm90ELb1ELb0ELb0ELb1ELb0ELb0ELb0ELb0ELb1ELb1ELb0ELb0EEENS1_21CollectiveEpilogueFwdINS6_IJSA_SC_SB_EEES9_SE_SG_Li384ELb1ELb1ELb0ELb0EEENS1_36VarlenDynamicPersistentTileSchedulerILi192ELi144ELi384ELi128ELb0ELb1ELb1ELb1ELb1ELb1EEEEEEEEEvNT_6ParamsE)
        /*00f8*/ 	.word	0x00000080


	//----- nvinfo : EIATTR_FRAME_SIZE
	.align		4
.L_97:
        /*00fc*/ 	.byte	0x04, 0x11
        /*00fe*/ 	.short	(.L_99 - .L_98)
	.align		4
.L_98:
        /*0100*/ 	.word	index@(_ZN7cutlass13device_kernelIN5flash11enable_sm90INS1_16FlashAttnFwdSm90INS1_25CollectiveMainloopFwdSm90ILi2EN4cute5tupleIJNS5_1CILi1EEES8_S8_EEENS6_IJNS7_ILi192EEENS7_ILi144EEENS7_ILi96EEEEEELi96ENS_6half_tEfNS_4arch4Sm90ELb1ELb0ELb0ELb1ELb0ELb0ELb0ELb0ELb1ELb1ELb0ELb0EEENS1_21CollectiveEpilogueFwdINS6_IJSA_SC_SB_EEES9_SE_SG_Li384ELb1ELb1ELb0ELb0EEENS1_36VarlenDynamicPersistentTileSchedulerILi192ELi144ELi384ELi128ELb0ELb1ELb1ELb1ELb1ELb1EEEEEEEEEvNT_6ParamsE)
        /*0104*/ 	.word	0x00000038


	//----- nvinfo : EIATTR_REGCOUNT
	.align		4
.L_99:
        /*0108*/ 	.byte	0x04, 0x2f
        /*010a*/ 	.short	(.L_101 - .L_100)
	.align		4
.L_100:
        /*010c*/ 	.word	index@(_ZN7cutlass13device_kernelIN5flash11enable_sm90INS1_16FlashAttnFwdSm90INS1_25CollectiveMainloopFwdSm90ILi2EN4cute5tupleIJNS5_1CILi1EEES8_S8_EEENS6_IJNS7_ILi192EEENS7_ILi144EEENS7_ILi96EEEEEELi96ENS_6half_tEfNS_4arch4Sm90ELb1ELb0ELb0ELb0ELb0ELb0ELb0ELb0ELb1ELb1ELb0ELb0EEENS1_21CollectiveEpilogueFwdINS6_IJSA_SC_SB_EEES9_SE_SG_Li384ELb0ELb1ELb0ELb0EEENS1_30DynamicPersistentTileSchedulerILi384ELi128ELb0ELb1ELb1EEEEEEEEEvNT_6ParamsE)
        /*0110*/ 	.word	0x00000080


	//----- nvinfo : EIATTR_FRAME_SIZE
	.align		4
.L_101:
        /*0114*/ 	.byte	0x04, 0x11
        /*0116*/ 	.short	(.L_103 - .L_102)
	.align		4
.L_102:
        /*0118*/ 	.word	index@(_ZN7cutlass13device_kernelIN5flash11enable_sm90INS1_16FlashAttnFwdSm90INS1_25CollectiveMainloopFwdSm90ILi2EN4cute5tupleIJNS5_1CILi1EEES8_S8_EEENS6_IJNS7_ILi192EEENS7_ILi144EEENS7_ILi96EEEEEELi96ENS_6half_tEfNS_4arch4Sm90ELb1ELb0ELb0ELb0ELb0ELb0ELb0ELb0ELb1ELb1ELb0ELb0EEENS1_21CollectiveEpilogueFwdINS6_IJSA_SC_SB_EEES9_SE_SG_Li384ELb0ELb1ELb0ELb0EEENS1_30DynamicPersistentTileSchedulerILi384ELi128ELb0ELb1ELb1EEEEEEEEEvNT_6ParamsE)
        /*011c*/ 	.word	0x00000010


	//----- nvinfo : EIATTR_REGCOUNT
	.align		4
.L_103:
        /*0120*/ 	.byte	0x04, 0x2f
        /*0122*/ 	.short	(.L_105 - .L_104)
	.align		4
.L_104:
        /*0124*/ 	.word	index@(_ZN7cutlass13device_kernelIN5flash11enable_sm90INS1_16FlashAttnFwdSm90INS1_25CollectiveMainloopFwdSm90ILi2EN4cute5tupleIJNS5_1CILi1EEES8_S8_EEENS6_IJNS7_ILi192EEENS7_ILi128EEENS7_ILi96EEEEEELi96ENS_6half_tEfNS_4arch4Sm90ELb0ELb1ELb0ELb1ELb0ELb1ELb0ELb0ELb1ELb1ELb0ELb0EEENS1_21CollectiveEpilogueFwdINS6_IJSA_SC_SB_EEES9_SE_SG_Li384ELb1ELb1ELb0ELb0EEENS1_36VarlenDynamicPersistentTileSchedulerILi192ELi128ELi384ELi128ELb0ELb1ELb1ELb1ELb0ELb1EEEEEEEEEvNT_6ParamsE)
        /*0128*/ 	.word	0x00000080


	//----- nvinfo : EIATTR_FRAME_SIZE
	.align		4
.L_105:
        /*012c*/ 	.byte	0x04, 0x11
        /*012e*/ 	.short	(.L_107 - .L_106)
	.align		4
.L_106:
        /*0130*/ 	.word	index@(_ZN7cutlass13device_kernelIN5flash11enable_sm90INS1_16FlashAttnFwdSm90INS1_25CollectiveMainloopFwdSm90ILi2EN4cute5tupleIJNS5_1CILi1EEES8_S8_EEENS6_IJNS7_ILi192EEENS7_ILi128EEENS7_ILi96EEEEEELi96ENS_6half_tEfNS_4arch4Sm90ELb0ELb1ELb0ELb1ELb0ELb1ELb0ELb0ELb1ELb1ELb0ELb0EEENS1_21CollectiveEpilogueFwdINS6_IJSA_SC_SB_EEES9_SE_SG_Li384ELb1ELb1ELb0ELb0EEENS1_36VarlenDynamicPersistentTileSchedulerILi192ELi128ELi384ELi128ELb0ELb1ELb1ELb1ELb0ELb1EEEEEEEEEvNT_6ParamsE)
        /*0134*/ 	.word	0x00000070


	//----- nvinfo : EIATTR_REGCOUNT
	.align		4
.L_107:
        /*0138*/ 	.byte	0x04, 0x2f
        /*013a*/ 	.short	(.L_109 - .L_108)
	.align		4
.L_108:
        /*013c*/ 	.word	index@(_ZN7cutlass13device_kernelIN5flash11enable_sm90INS1_16FlashAttnFwdSm90INS1_25CollectiveMainloopFwdSm90ILi2EN4cute5tupleIJNS5_1CILi1EEES8_S8_EEENS6_IJNS7_ILi192EEENS7_ILi128EEENS7_ILi96EEEEEELi96ENS_6half_tEfNS_4arch4Sm90ELb0ELb1ELb0ELb1ELb0ELb0ELb0ELb0ELb1ELb1ELb0ELb0EEENS1_21CollectiveEpilogueFwdINS6_IJSA_SC_SB_EEES9_SE_SG_Li384ELb1ELb1ELb0ELb0EEENS1_36VarlenDynamicPersistentTileSchedulerILi192ELi128ELi384ELi128ELb0ELb1ELb1ELb1ELb0ELb1EEEEEEEEEvNT_6ParamsE)
        /*0140*/ 	.word	0x00000080


	//----- nvinfo : EIATTR_FRAME_SIZE
	.align		4
.L_109:
        /*0144*/ 	.byte	0x04, 0x11
        /*0146*/ 	.short	(.L_111 - .L_110)
	.align		4
.L_110:
        /*0148*/ 	.word	index@(_ZN7cutlass13device_kernelIN5flash11enable_sm90INS1_16FlashAttnFwdSm90INS1_25CollectiveMainloopFwdSm90ILi2EN4cute5tupleIJNS5_1CILi1EEES8_S8_EEENS6_IJNS7_ILi192EEENS7_ILi128EEENS7_ILi96EEEEEELi96ENS_6half_tEfNS_4arch4Sm90ELb0ELb1ELb0ELb1ELb0ELb0ELb0ELb0ELb1ELb1ELb0ELb0EEENS1_21CollectiveEpilogueFwdINS6_IJSA_SC_SB_EEES9_SE_SG_Li384ELb1ELb1ELb0ELb0EEENS1_36VarlenDynamicPersistentTileSchedulerILi192ELi128ELi384ELi128ELb0ELb1ELb1ELb1ELb0ELb1EEEEEEEEEvNT_6ParamsE)
        /*014c*/ 	.word	0x00000038


	//----- nvinfo : EIATTR_REGCOUNT
	.align		4
.L_111:
        /*0150*/ 	.byte	0x04, 0x2f
        /*0152*/ 	.short	(.L_113 - .L_112)
	.align		4
.L_112:
        /*0154*/ 	.word	index@(_ZN7cutlass13device_kernelIN5flash11enable_sm90INS1_16FlashAttnFwdSm90INS1_25CollectiveMainloopFwdSm90ILi2EN4cute5tupleIJNS5_1CILi1EEES8_S8_EEENS6_IJNS7_ILi192EEENS7_ILi128EEENS7_ILi96EEEEEELi96ENS_6half_tEfNS_4arch4Sm90ELb0ELb1ELb0ELb0ELb0ELb0ELb0ELb0ELb1ELb1ELb0ELb0EEENS1_21CollectiveEpilogueFwdINS6_IJSA_SC_SB_EEES9_SE_SG_Li384ELb0ELb1ELb0ELb0EEENS1_30DynamicPersistentTileSchedulerILi384ELi128ELb0ELb1ELb1EEEEEEEEEvNT_6ParamsE)
        /*0158*/ 	.word	0x00000080


	//----- nvinfo : EIATTR_FRAME_SIZE
	.align		4
.L_113:
        /*015c*/ 	.byte	0x04, 0x11
        /*015e*/ 	.short	(.L_115 - .L_114)
	.align		4
.L_114:
        /*0160*/ 	.word	index@(_ZN7cutlass13device_kernelIN5flash11enable_sm90INS1_16FlashAttnFwdSm90INS1_25CollectiveMainloopFwdSm90ILi2EN4cute5tupleIJNS5_1CILi1EEES8_S8_EEENS6_IJNS7_ILi192EEENS7_ILi128EEENS7_ILi96EEEEEELi96ENS_6half_tEfNS_4arch4Sm90ELb0ELb1ELb0ELb0ELb0ELb0ELb0ELb0ELb1ELb1ELb0ELb0EEENS1_21CollectiveEpilogueFwdINS6_IJSA_SC_SB_EEES9_SE_SG_Li384ELb0ELb1ELb0ELb0EEENS1_30DynamicPersistentTileSchedulerILi384ELi128ELb0ELb1ELb1EEEEEEEEEvNT_6ParamsE)
        /*0164*/ 	.word	0x00000000


	//----- nvinfo : EIATTR_REGCOUNT
	.align		4
.L_115:
        /*0168*/ 	.byte	0x04, 0x2f
        /*016a*/ 	.short	(.L_117 - .L_116)
	.align		4
.L_116:
        /*016c*/ 	.word	index@(_ZN7cutlass13device_kernelIN5flash11enable_sm90INS1_16FlashAttnFwdSm90INS1_25CollectiveMainloopFwdSm90ILi2EN4cute5tupleIJNS5_1CILi1EEES8_S8_EEENS6_IJNS7_ILi192EEENS7_ILi144EEENS7_ILi96EEEEEELi96ENS_6half_tEfNS_4arch4Sm90ELb0ELb0ELb0ELb1ELb0ELb1ELb0ELb0ELb1ELb1ELb0ELb0EEENS1_21CollectiveEpilogueFwdINS6_IJSA_SC_SB_EEES9_SE_SG_Li384ELb1ELb1ELb0ELb0EEENS1_36VarlenDynamicPersistentTileSchedulerILi192ELi144ELi384ELi128ELb0ELb1ELb1ELb0ELb1ELb1EEEEEEEEEvNT_6ParamsE)
        /*0170*/ 	.word	0x00000080


	//----- nvinfo : EIATTR_FRAME_SIZE
	.align		4
.L_117:
        /*0174*/ 	.byte	0x04, 0x11
        /*0176*/ 	.short	(.L_119 - .L_118)
	.align		4
.L_118:
        /*0178*/ 	.word	index@(_ZN7cutlass13device_kernelIN5flash11enable_sm90INS1_16FlashAttnFwdSm90INS1_25CollectiveMainloopFwdSm90ILi2EN4cute5tupleIJNS5_1CILi1EEES8_S8_EEENS6_IJNS7_ILi192EEENS7_ILi144EEENS7_ILi96EEEEEELi96ENS_6half_tEfNS_4arch4Sm90ELb0ELb0ELb0ELb1ELb0ELb1ELb0ELb0ELb1ELb1ELb0ELb0EEENS1_21CollectiveEpilogueFwdINS6_IJSA_SC_SB_EEES9_SE_SG_Li384ELb1ELb1ELb0ELb0EEENS1_36VarlenDynamicPersistentTileSchedulerILi192ELi144ELi384ELi128ELb0ELb1ELb1ELb0ELb1ELb1EEEEEEEEEvNT_6ParamsE)
        /*017c*/ 	.word	0x00000100


	//----- nvinfo : EIATTR_REGCOUNT
	.align		4
.L_119:
        /*0180*/ 	.byte	0x04, 0x2f
        /*0182*/ 	.short	(.L_121 - .L_120)
	.align		4
.L_120:
        /*0184*/ 	.word	index@(_ZN7cutlass13device_kernelIN5flash11enable_sm90INS1_16FlashAttnFwdSm90INS1_25CollectiveMainloopFwdSm90ILi2EN4cute5tupleIJNS5_1CILi1EEES8_S8_EEENS6_IJNS7_ILi192EEENS7_ILi144EEENS7_ILi96EEEEEELi96ENS_6half_tEfNS_4arch4Sm90ELb0ELb0ELb0ELb1ELb0ELb0ELb0ELb0ELb1ELb1ELb0ELb0EEENS1_21CollectiveEpilogueFwdINS6_IJSA_SC_SB_EEES9_SE_SG_Li384ELb1ELb1ELb0ELb0EEENS1_36VarlenDynamicPersistentTileSchedulerILi192ELi144ELi384ELi128ELb0ELb1ELb1ELb0ELb1ELb1EEEEEEEEEvNT_6ParamsE)
        /*0188*/ 	.word	0x00000080


	//----- nvinfo : EIATTR_FRAME_SIZE
	.align		4
.L_121:
        /*018c*/ 	.byte	0x04, 0x11
        /*018e*/ 	.short	(.L_123 - .L_122)
	.align		4
.L_122:
        /*0190*/ 	.word	index@(_ZN7cutlass13device_kernelIN5flash11enable_sm90INS1_16FlashAttnFwdSm90INS1_25CollectiveMainloopFwdSm90ILi2EN4cute5tupleIJNS5_1CILi1EEES8_S8_EEENS6_IJNS7_ILi192EEENS7_ILi144EEENS7_ILi96EEEEEELi96ENS_6half_tEfNS_4arch4Sm90ELb0ELb0ELb0ELb1ELb0ELb0ELb0ELb0ELb1ELb1ELb0ELb0EEENS1_21CollectiveEpilogueFwdINS6_IJSA_SC_SB_EEES9_SE_SG_Li384ELb1ELb1ELb0ELb0EEENS1_36VarlenDynamicPersistentTileSchedulerILi192ELi144ELi384ELi128ELb0ELb1ELb1ELb0ELb1ELb1EEEEEEEEEvNT_6ParamsE)
        /*0194*/ 	.word	0x00000040


	//----- nvinfo : EIATTR_REGCOUNT
	.align		4
.L_123:
        /*0198*/ 	.byte	0x04, 0x2f
        /*019a*/ 	.short	(.L_125 - .L_124)
	.align		4
.L_124:
        /*019c*/ 	.word	index@(_ZN7cutlass13device_kernelIN5flash11enable_sm90INS1_16FlashAttnFwdSm90INS1_25CollectiveMainloopFwdSm90ILi2EN4cute5tupleIJNS5_1CILi1EEES8_S8_EEENS6_IJNS7_ILi192EEENS7_ILi144EEENS7_ILi96EEEEEELi96ENS_6half_tEfNS_4arch4Sm90ELb0ELb0ELb0ELb0ELb0ELb0ELb0ELb0ELb1ELb1ELb0ELb0EEENS1_21CollectiveEpilogueFwdINS6_IJSA_SC_SB_EEES9_SE_SG_Li384ELb0ELb1ELb0ELb0EEENS1_29StaticPersistentTileSchedulerILb0EEEEEEEEEvNT_6ParamsE)
        /*01a0*/ 	.word	0x00000080


	//----- nvinfo : EIATTR_FRAME_SIZE
	.align		4
.L_125:
        /*01a4*/ 	.byte	0x04, 0x11
        /*01a6*/ 	.short	(.L_127 - .L_126)
	.align		4
.L_126:
        /*01a8*/ 	.word	index@(_ZN7cutlass13device_kernelIN5flash11enable_sm90INS1_16FlashAttnFwdSm90INS1_25CollectiveMainloopFwdSm90ILi2EN4cute5tupleIJNS5_1CILi1EEES8_S8_EEENS6_IJNS7_ILi192EEENS7_ILi144EEENS7_ILi96EEEEEELi96ENS_6half_tEfNS_4arch4Sm90ELb0ELb0ELb0ELb0ELb0ELb0ELb0ELb0ELb1ELb1ELb0ELb0EEENS1_21CollectiveEpilogueFwdINS6_IJSA_SC_SB_EEES9_SE_SG_Li384ELb0ELb1ELb0ELb0EEENS1_29StaticPersistentTileSchedulerILb0EEEEEEEEEvNT_6ParamsE)
        /*01ac*/ 	.word	0x00000028


	//----- nvinfo : EIATTR_REGCOUNT
	.align		4
.L_127:
        /*01b0*/ 	.byte	0x04, 0x2f
        /*01b2*/ 	.short	(.L_129 - .L_128)
	.align		4
.L_128:
        /*01b4*/ 	.word	index@(_ZN7cutlass13device_kernelIN5flash11enable_sm90INS1_16FlashAttnFwdSm90INS1_25CollectiveMainloopFwdSm90ILi2EN4cute5tupleIJNS5_1CILi1EEES8_S8_EEENS6_IJNS7_ILi128EEESA_SA_EEELi128ENS_6half_tEfNS_4arch4Sm90ELb1ELb0ELb0ELb1ELb0ELb1ELb0ELb1ELb1ELb1ELb0ELb0EEENS1_21CollectiveEpilogueFwdISB_S9_SC_SE_Li256ELb1ELb1ELb0ELb0EEENS1_36VarlenDynamicPersistentTileSchedulerILi128ELi128ELi256ELi128ELb0ELb1ELb1ELb1ELb1ELb1EEEEEEEEEvNT_6ParamsE)
        /*01b8*/ 	.word	0x000000a8


	//----- nvinfo : EIATTR_FRAME_SIZE
	.align		4
.L_129:
        /*01bc*/ 	.byte	0x04, 0x11
        /*01be*/ 	.short	(.L_131 - .L_130)
	.align		4
.L_130:
        /*01c0*/ 	.word	index@(_ZN7cutlass13device_kernelIN5flash11enable_sm90INS1_16FlashAttnFwdSm90INS1_25CollectiveMainloopFwdSm90ILi2EN4cute5tupleIJNS5_1CILi1EEES8_S8_EEENS6_IJNS7_ILi128EEESA_SA_EEELi128ENS_6half_tEfNS_4arch4Sm90ELb1ELb0ELb0ELb1ELb0ELb1ELb0ELb1ELb1ELb1ELb0ELb0EEENS1_21CollectiveEpilogueFwdISB_S9_SC_SE_Li256ELb1ELb1ELb0ELb0EEENS1_36VarlenDynamicPersistentTileSchedulerILi128ELi128ELi256ELi128ELb0ELb1ELb1ELb1ELb1ELb1EEEEEEEEEvNT_6ParamsE)
        /*01c4*/ 	.word	0x00000060


	//----- nvinfo : EIATTR_REGCOUNT
	.align		4
.L_131:
        /*01c8*/ 	.byte	0x04, 0x2f
        /*01ca*/ 	.short	(.L_133 - .L_132)
	.align		4
.L_132:
        /*01cc*/ 	.word	index@(_ZN7cutlass13device_kernelIN5flash11enable_sm90INS1_16FlashAttnFwdSm90INS1_25CollectiveMainloopFwdSm90ILi2EN4cute5tupleIJNS5_1CILi1EEES8_S8_EEENS6_IJNS7_ILi128EEESA_SA_EEELi128ENS_6half_tEfNS_4arch4Sm90ELb1ELb0ELb0ELb1ELb0ELb0ELb0ELb1ELb1ELb1ELb0ELb0EEENS1_21CollectiveEpilogueFwdISB_S9_SC_SE_Li256ELb1ELb1ELb0ELb0EEENS1_36VarlenDynamicPersistentTileSchedulerILi128ELi128ELi256ELi128ELb0ELb1ELb1ELb1ELb1ELb1EEEEEEEEEvNT_6ParamsE)
        /*01d0*/ 	.word	0x000000a8


	//----- nvinfo : EIATTR_FRAME_SIZE
	.align		4
.L_133:
        /*01d4*/ 	.byte	0x04, 0x11
        /*01d6*/ 	.short	(.L_135 - .L_134)
	.align		4
.L_134:
        /*01d8*/ 	.word	index@(_ZN7cutlass13device_kernelIN5flash11enable_sm90INS1_16FlashAttnFwdSm90INS1_25CollectiveMainloopFwdSm90ILi2EN4cute5tupleIJNS5_1CILi1EEES8_S8_EEENS6_IJNS7_ILi128EEESA_SA_EEELi128ENS_6half_tEfNS_4arch4Sm90ELb1ELb0ELb0ELb1ELb0ELb0ELb0ELb1ELb1ELb1ELb0ELb0EEENS1_21CollectiveEpilogueFwdISB_S9_SC_SE_Li256ELb1ELb1ELb0ELb0EEENS1_36VarlenDynamicPersistentTileSchedulerILi128ELi128ELi256ELi128ELb0ELb1ELb1ELb1ELb1ELb1EEEEEEEEEvNT_6ParamsE)
        /*01dc*/ 	.word	0x00000058


	//----- nvinfo : EIATTR_REGCOUNT
	.align		4
.L_135:
        /*01e0*/ 	.byte	0x04, 0x2f
        /*01e2*/ 	.short	(.L_137 - .L_136)
	.align		4
.L_136:
        /*01e4*/ 	.word	index@(_ZN7cutlass13device_kernelIN5flash11enable_sm90INS1_16FlashAttnFwdSm90INS1_25CollectiveMainloopFwdSm90ILi2EN4cute5tupleIJNS5_1CILi1EEES8_S8_EEENS6_IJNS7_ILi128EEESA_SA_EEELi128ENS_6half_tEfNS_4arch4Sm90ELb1ELb0ELb0ELb0ELb0ELb0ELb0ELb1ELb1ELb1ELb0ELb0EEENS1_21CollectiveEpilogueFwdISB_S9_SC_SE_Li256ELb0ELb1ELb0ELb0EEENS1_30DynamicPersistentTileSchedulerILi256ELi128ELb0ELb1ELb1EEEEEEEEEvNT_6ParamsE)
        /*01e8*/ 	.word	0x000000a8


	//----- nvinfo : EIATTR_FRAME_SIZE
	.align		4
.L_137:
        /*01ec*/ 	.byte	0x04, 0x11
        /*01ee*/ 	.short	(.L_139 - .L_138)
	.align		4
.L_138:
        /*01f0*/ 	.word	index@(_ZN7cutlass13device_kernelIN5flash11enable_sm90INS1_16FlashAttnFwdSm90INS1_25CollectiveMainloopFwdSm90ILi2EN4cute5tupleIJNS5_1CILi1EEES8_S8_EEENS6_IJNS7_ILi128EEESA_SA_EEELi128ENS_6half_tEfNS_4arch4Sm90ELb1ELb0ELb0ELb0ELb0ELb0ELb0ELb1ELb1ELb1ELb0ELb0EEENS1_21CollectiveEpilogueFwdISB_S9_SC_SE_Li256ELb0ELb1ELb0ELb0EEENS1_30DynamicPersistentTileSchedulerILi256ELi128ELb0ELb1ELb1EEEEEEEEEvNT_6ParamsE)
        /*01f4*/ 	.word	0x00000028


	//----- nvinfo : EIATTR_REGCOUNT
	.align		4
.L_139:
        /*01f8*/ 	.byte	0x04, 0x2f
        /*01fa*/ 	.short	(.L_141 - .L_140)
	.align		4
.L_140:
        /*01fc*/ 	.word	index@(_ZN7cutlass13device_kernelIN5flash11enable_sm90INS1_16FlashAttnFwdSm90INS1_25CollectiveMainloopFwdSm90ILi2EN4cute5tupleIJNS5_1CILi1EEES8_S8_EEENS6_IJNS7_ILi128EEESA_SA_EEELi128ENS_6half_tEfNS_4arch4Sm90ELb0ELb1ELb0ELb1ELb0ELb1ELb0ELb1ELb1ELb1ELb0ELb0EEENS1_21CollectiveEpilogueFwdISB_S9_SC_SE_Li256ELb1ELb1ELb0ELb0EEENS1_36VarlenDynamicPersistentTileSchedulerILi128ELi128ELi256ELi128ELb0ELb1ELb1ELb1ELb0ELb1EEEEEEEEEvNT_6ParamsE)
        /*0200*/ 	.word	0x000000a8


	//----- nvinfo : EIATTR_FRAME_SIZE
	.align		4
.L_141:
        /*0204*/ 	.byte	0x04, 0x11
        /*0206*/ 	.short	(.L_143 - .L_142)
	.align		4
.L_142:
        /*0208*/ 	.word	index@(_ZN7cutlass13device_kernelIN5flash11enable_sm90INS1_16FlashAttnFwdSm90INS1_25CollectiveMainloopFwdSm90ILi2EN4cute5tupleIJNS5_1CILi1EEES8_S8_EEENS6_IJNS7_ILi128EEESA_SA_EEELi128ENS_6half_tEfNS_4arch4Sm90ELb0ELb1ELb0ELb1ELb0ELb1ELb0ELb1ELb1ELb1ELb0ELb0EEENS1_21CollectiveEpilogueFwdISB_S9_SC_SE_Li256ELb1ELb1ELb0ELb0EEENS1_36VarlenDynamicPersistentTileSchedulerILi128ELi128ELi256ELi128ELb0ELb1ELb1ELb1ELb0ELb1EEEEEEEEEvNT_6ParamsE)
        /*020c*/ 	.word	0x00000058


	//----- nvinfo : EIATTR_REGCOUNT
	.align		4
.L_143:
        /*0210*/ 	.byte	0x04, 0x2f
        /*0212*/ 	.short	(.L_145 - .L_144)
	.align		4
.L_144:
        /*0214*/ 	.word	index@(_ZN7cutlass13device_kernelIN5flash11enable_sm90INS1_16FlashAttnFwdSm90INS1_25CollectiveMainloopFwdSm90ILi2EN4cute5tupleIJNS5_1CILi1EEES8_S8_EEENS6_IJNS7_ILi128EEESA_SA_EEELi128ENS_6half_tEfNS_4arch4Sm90ELb0ELb1ELb0ELb1ELb0ELb0ELb0ELb1ELb1ELb1ELb0ELb0EEENS1_21CollectiveEpilogueFwdISB_S9_SC_SE_Li256ELb1ELb1ELb0ELb0EEENS1_36VarlenDynamicPersistentTileSchedulerILi128ELi128ELi256ELi128ELb0ELb1ELb1ELb1ELb0ELb1EEEEEEEEEvNT_6ParamsE)
        /*0218*/ 	.word	0x000000a8


	//----- nvinfo : EIATTR_FRAME_SIZE
	.align		4
.L_145:
        /*021c*/ 	.byte	0x04, 0x11
        /*021e*/ 	.short	(.L_147 - .L_146)
	.align		4
.L_146:
        /*0220*/ 	.word	index@(_ZN7cutlass13device_kernelIN5flash11enable_sm90INS1_16FlashAttnFwdSm90INS1_25CollectiveMainloopFwdSm90ILi2EN4cute5tupleIJNS5_1CILi1EEES8_S8_EEENS6_IJNS7_ILi128EEESA_SA_EEELi128ENS_6half_tEfNS_4arch4Sm90ELb0ELb1ELb0ELb1ELb0ELb0ELb0ELb1ELb1ELb1ELb0ELb0EEENS1_21CollectiveEpilogueFwdISB_S9_SC_SE_Li256ELb1ELb1ELb0ELb0EEENS1_36VarlenDynamicPersistentTileSchedulerILi128ELi128ELi256ELi128ELb0ELb1ELb1ELb1ELb0ELb1EEEEEEEEEvNT_6ParamsE)
        /*0224*/ 	.word	0x00000048


	//----- nvinfo : EIATTR_REGCOUNT
	.align		4
.L_147:
        /*0228*/ 	.byte	0x04, 0x2f
        /*022a*/ 	.short	(.L_149 - .L_148)
	.align		4
.L_148:
        /*022c*/ 	.word	index@(_ZN7cutlass13device_kernelIN5flash11enable_sm90INS1_16FlashAttnFwdSm90INS1_25CollectiveMainloopFwdSm90ILi2EN4cute5tupleIJNS5_1CILi1EEES8_S8_EEENS6_IJNS7_ILi128EEESA_SA_EEELi128ENS_6half_tEfNS_4arch4Sm90ELb0ELb1ELb0ELb0ELb0ELb0ELb0ELb1ELb1ELb1ELb0ELb0EEENS1_21CollectiveEpilogueFwdISB_S9_SC_SE_Li256ELb0ELb1ELb0ELb0EEENS1_30DynamicPersistentTileSchedulerILi256ELi128ELb0ELb1ELb1EEEEEEEEEvNT_6ParamsE)
        /*0230*/ 	.word	0x000000a8


	//----- nvinfo : EIATTR_FRAME_SIZE
	.align		4
.L_149:
        /*0234*/ 	.byte	0x04, 0x11
        /*0236*/ 	.short	(.L_151 - .L_150)
	.align		4
.L_150:
        /*0238*/ 	.word	index@(_ZN7cutlass13device_kernelIN5flash11enable_sm90INS1_16FlashAttnFwdSm90INS1_25CollectiveMainloopFwdSm90ILi2EN4cute5tupleIJNS5_1CILi1EEES8_S8_EEENS6_IJNS7_ILi128EEESA_SA_EEELi128ENS_6half_tEfNS_4arch4Sm90ELb0ELb1ELb0ELb0ELb0ELb0ELb0ELb1ELb1ELb1ELb0ELb0EEENS1_21CollectiveEpilogueFwdISB_S9_SC_SE_Li256ELb0ELb1ELb0ELb0EEENS1_30DynamicPersistentTileSchedulerILi256ELi128ELb0ELb1ELb1EEEEEEEEEvNT_6ParamsE)
        /*023c*/ 	.word	0x00000020


	//----- nvinfo : EIATTR_REGCOUNT
	.align		4
.L_151:
        /*0240*/ 	.byte	0x04, 0x2f
        /*0242*/ 	.short	(.L_153 - .L_152)
	.align		4
.L_152:
        /*0244*/ 	.word	index@(_ZN7cutlass13device_kernelIN5flash11enable_sm90INS1_16FlashAttnFwdSm90INS1_25CollectiveMainloopFwdSm90ILi2EN4cute5tupleIJNS5_1CILi1EEES8_S8_EEENS6_IJNS7_ILi128EEENS7_ILi176EEESA_EEELi128ENS_6half_tEfNS_4arch4Sm90ELb0ELb0ELb0ELb1ELb0ELb1ELb0ELb1ELb1ELb1ELb0ELb0EEENS1_21CollectiveEpilogueFwdINS6_IJSA_SA_SB_EEES9_SD_SF_Li256ELb1ELb1ELb0ELb0EEENS1_36VarlenDynamicPersistentTileSchedulerILi128ELi176ELi256ELi128ELb0ELb1ELb1ELb0ELb1ELb1EEEEEEEEEvNT_6ParamsE)
        /*0248*/ 	.word	0x000000a8


	//----- nvinfo : EIATTR_FRAME_SIZE
	.align		4
.L_153:
        /*024c*/ 	.byte	0x04, 0x11
        /*024e*/ 	.short	(.L_155 - .L_154)
	.align		4
.L_154:
        /*0250*/ 	.word	index@(_ZN7cutlass13device_kernelIN5flash11enable_sm90INS1_16FlashAttnFwdSm90INS1_25CollectiveMainloopFwdSm90ILi2EN4cute5tupleIJNS5_1CILi1EEES8_S8_EEENS6_IJNS7_ILi128EEENS7_ILi176EEESA_EEELi128ENS_6half_tEfNS_4arch4Sm90ELb0ELb0ELb0ELb1ELb0ELb1ELb0ELb1ELb1ELb1ELb0ELb0EEENS1_21CollectiveEpilogueFwdINS6_IJSA_SA_SB_EEES9_SD_SF_Li256ELb1ELb1ELb0ELb0EEENS1_36VarlenDynamicPersistentTileSchedulerILi128ELi176ELi256ELi128ELb0ELb1ELb1ELb0ELb1ELb1EEEEEEEEEvNT_6ParamsE)
        /*0254*/ 	.word	0x00000090


	//----- nvinfo : EIATTR_REGCOUNT
	.align		4
.L_155:
        /*0258*/ 	.byte	0x04, 0x2f
        /*025a*/ 	.short	(.L_157 - .L_156)
	.align		4
.L_156:
        /*025c*/ 	.word	index@(_ZN7cutlass13device_kernelIN5flash11enable_sm90INS1_16FlashAttnFwdSm90INS1_25CollectiveMainloopFwdSm90ILi2EN4cute5tupleIJNS5_1CILi1EEES8_S8_EEENS6_IJNS7_ILi128EEENS7_ILi176EEESA_EEELi128ENS_6half_tEfNS_4arch4Sm90ELb0ELb0ELb0ELb1ELb0ELb0ELb0ELb1ELb1ELb1ELb0ELb0EEENS1_21CollectiveEpilogueFwdINS6_IJSA_SA_SB_EEES9_SD_SF_Li256ELb1ELb1ELb0ELb0EEENS1_36VarlenDynamicPersistentTileSchedulerILi128ELi176ELi256ELi128ELb0ELb1ELb1ELb0ELb1ELb1EEEEEEEEEvNT_6ParamsE)
        /*0260*/ 	.word	0x000000a8


	//----- nvinfo : EIATTR_FRAME_SIZE
	.align		4
.L_157:
        /*0264*/ 	.byte	0x04, 0x11
        /*0266*/ 	.short	(.L_159 - .L_158)
	.align		4
.L_158:
        /*0268*/ 	.word	index@(_ZN7cutlass13device_kernelIN5flash11enable_sm90INS1_16FlashAttnFwdSm90INS1_25CollectiveMainloopFwdSm90ILi2EN4cute5tupleIJNS5_1CILi1EEES8_S8_EEENS6_IJNS7_ILi128EEENS7_ILi176EEESA_EEELi128ENS_6half_tEfNS_4arch4Sm90ELb0ELb0ELb0ELb1ELb0ELb0ELb0ELb1ELb1ELb1ELb0ELb0EEENS1_21CollectiveEpilogueFwdINS6_IJSA_SA_SB_EEES9_SD_SF_Li256ELb1ELb1ELb0ELb0EEENS1_36VarlenDynamicPersistentTileSchedulerILi128ELi176ELi256ELi128ELb0ELb1ELb1ELb0ELb1ELb1EEEEEEEEEvNT_6ParamsE)
        /*026c*/ 	.word	0x00000060


	//----- nvinfo : EIATTR_REGCOUNT
	.align		4
.L_159:
        /*0270*/ 	.byte	0x04, 0x2f
        /*0272*/ 	.short	(.L_161 - .L_160)
	.align		4
.L_160:
        /*0274*/ 	.word	index@(_ZN7cutlass13device_kernelIN5flash11enable_sm90INS1_16FlashAttnFwdSm90INS1_25CollectiveMainloopFwdSm90ILi2EN4cute5tupleIJNS5_1CILi2EEENS7_ILi1EEES9_EEENS6_IJNS7_ILi128EEENS7_ILi176EEESB_EEELi128ENS_6half_tEfNS_4arch4Sm90ELb0ELb0ELb0ELb0ELb0ELb0ELb0ELb1ELb1ELb1ELb0ELb0EEENS1_21CollectiveEpilogueFwdINS6_IJSB_SB_SC_EEESA_SE_SG_Li256ELb0ELb1ELb0ELb0EEENS1_29StaticPersistentTileSchedulerILb0EEEEEEEEEvNT_6ParamsE)
        /*0278*/ 	.word	0x000000a8


	//----- nvinfo : EIATTR_FRAME_SIZE
	.align		4
.L_161:
        /*027c*/ 	.byte	0x04, 0x11
        /*027e*/ 	.short	(.L_163 - .L_162)
	.align		4
.L_162:
        /*0280*/ 	.word	index@(_ZN7cutlass13device_kernelIN5flash11enable_sm90INS1_16FlashAttnFwdSm90INS1_25CollectiveMainloopFwdSm90ILi2EN4cute5tupleIJNS5_1CILi2EEENS7_ILi1EEES9_EEENS6_IJNS7_ILi128EEENS7_ILi176EEESB_EEELi128ENS_6half_tEfNS_4arch4Sm90ELb0ELb0ELb0ELb0ELb0ELb0ELb0ELb1ELb1ELb1ELb0ELb0EEENS1_21CollectiveEpilogueFwdINS6_IJSB_SB_SC_EEESA_SE_SG_Li256ELb0ELb1ELb0ELb0EEENS1_29StaticPersistentTileSchedulerILb0EEEEEEEEEvNT_6ParamsE)
        /*0284*/ 	.word	0x00000038


	//----- nvinfo : EIATTR_REGCOUNT
	.align		4
.L_163:
        /*0288*/ 	.byte	0x04, 0x2f
        /*028a*/ 	.short	(.L_165 - .L_164)
	.align		4
.L_164:
        /*028c*/ 	.word	index@(_ZN7cutlass13device_kernelIN5flash11enable_sm90INS1_16FlashAttnFwdSm90INS1_25CollectiveMainloopFwdSm90ILi2EN4cute5tupleIJNS5_1CILi1EEES8_S8_EEENS6_IJNS7_ILi128EEENS7_ILi176EEESA_EEELi128ENS_6half_tEfNS_4arch4Sm90ELb0ELb0ELb0ELb0ELb0ELb0ELb0ELb1ELb1ELb1ELb0ELb0EEENS1_21CollectiveEpilogueFwdINS6_IJSA_SA_SB_EEES9_SD_SF_Li256ELb0ELb1ELb0ELb0EEENS1_29StaticPersistentTileSchedulerILb0EEEEEEEEEvNT_6ParamsE)
        /*0290*/ 	.word	0x000000a8


	//----- nvinfo : EIATTR_FRAME_SIZE
	.align		4
.L_165:
        /*0294*/ 	.byte	0x04, 0x11
        /*0296*/ 	.short	(.L_167 - .L_166)
	.align		4
.L_166:
        /*0298*/ 	.word	index@(_ZN7cutlass13device_kernelIN5flash11enable_sm90INS1_16FlashAttnFwdSm90INS1_25CollectiveMainloopFwdSm90ILi2EN4cute5tupleIJNS5_1CILi1EEES8_S8_EEENS6_IJNS7_ILi128EEENS7_ILi176EEESA_EEELi128ENS_6half_tEfNS_4arch4Sm90ELb0ELb0ELb0ELb0ELb0ELb0ELb0ELb1ELb1ELb1ELb0ELb0EEENS1_21CollectiveEpilogueFwdINS6_IJSA_SA_SB_EEES9_SD_SF_Li256ELb0ELb1ELb0ELb0EEENS1_29StaticPersistentTileSchedulerILb0EEEEEEEEEvNT_6ParamsE)
        /*029c*/ 	.word	0x00000038


	//----- nvinfo : EIATTR_REGCOUNT
	.align		4
.L_167:
        /*02a0*/ 	.byte	0x04, 0x2f
        /*02a2*/ 	.short	(.L_169 - .L_168)
	.align		4
.L_168:
        /*02a4*/ 	.word	index@(_ZN7cutlass13device_kernelIN5flash11enable_sm90INS1_16FlashAttnFwdSm90INS1_25CollectiveMainloopFwdSm90ILi2EN4cute5tupleIJNS5_1CILi1EEES8_S8_EEENS6_IJNS7_ILi128EEENS7_ILi112EEENS7_ILi192EEEEEELi192ENS_6half_tEfNS_4arch4Sm90ELb1ELb0ELb0ELb1ELb0ELb1ELb0ELb1ELb1ELb1ELb0ELb0EEENS1_21CollectiveEpilogueFwdINS6_IJSA_SC_SB_EEES9_SE_SG_Li256ELb1ELb1ELb0ELb0EEENS1_36VarlenDynamicPersistentTileSchedulerILi128ELi112ELi256ELi128ELb0ELb1ELb1ELb1ELb1ELb1EEEEEEEEEvNT_6ParamsE)
        /*02a8*/ 	.word	0x000000a8


	//----- nvinfo : EIATTR_FRAME_SIZE
	.align		4
.L_169:
        /*02ac*/ 	.byte	0x04, 0x11
        /*02ae*/ 	.short	(.L_171 - .L_170)
	.align		4
.L_170:
        /*02b0*/ 	.word	index@(_ZN7cutlass13device_kernelIN5flash11enable_sm90INS1_16FlashAttnFwdSm90INS1_25CollectiveMainloopFwdSm90ILi2EN4cute5tupleIJNS5_1CILi1EEES8_S8_EEENS6_IJNS7_ILi128EEENS7_ILi112EEENS7_ILi192EEEEEELi192ENS_6half_tEfNS_4arch4Sm90ELb1ELb0ELb0ELb1ELb0ELb1ELb0ELb1ELb1ELb1ELb0ELb0EEENS1_21CollectiveEpilogueFwdINS6_IJSA_SC_SB_EEES9_SE_SG_Li256ELb1ELb1ELb0ELb0EEENS1_36VarlenDynamicPersistentTileSchedulerILi128ELi112ELi256ELi128ELb0ELb1ELb1ELb1ELb1ELb1EEEEEEEEEvNT_6ParamsE)
        /*02b4*/ 	.word	0x00000098


	//----- nvinfo : EIATTR_REGCOUNT
	.align		4
.L_171:
        /*02b8*/ 	.byte	0x04, 0x2f
        /*02ba*/ 	.short	(.L_173 - .L_172)
	.align		4
.L_172:
        /*02bc*/ 	.word	index@(_ZN7cutlass13device_kernelIN5flash11enable_sm90INS1_16FlashAttnFwdSm90INS1_25CollectiveMainloopFwdSm90ILi2EN4cute5tupleIJNS5_1CILi1EEES8_S8_EEENS6_IJNS7_ILi128EEENS7_ILi112EEENS7_ILi192EEEEEELi192ENS_6half_tEfNS_4arch4Sm90ELb1ELb0ELb0ELb1ELb0ELb0ELb0ELb1ELb1ELb1ELb0ELb0EEENS1_21CollectiveEpilogueFwdINS6_IJSA_SC_SB_EEES9_SE_SG_Li256ELb1ELb1ELb0ELb0EEENS1_36VarlenDynamicPersistentTileSchedulerILi128ELi112ELi256ELi128ELb0ELb1ELb1ELb1ELb1ELb1EEEEEEEEEvNT_6ParamsE)
        /*02c0*/ 	.word	0x000000a8


	//----- nvinfo : EIATTR_FRAME_SIZE
	.align		4
.L_173:
        /*02c4*/ 	.byte	0x04, 0x11
        /*02c6*/ 	.short	(.L_175 - .L_174)
	.align		4
.L_174:
        /*02c8*/ 	.word	index@(_ZN7cutlass13device_kernelIN5flash11enable_sm90INS1_16FlashAttnFwdSm90INS1_25CollectiveMainloopFwdSm90ILi2EN4cute5tupleIJNS5_1CILi1EEES8_S8_EEENS6_IJNS7_ILi128EEENS7_ILi112EEENS7_ILi192EEEEEELi192ENS_6half_tEfNS_4arch4Sm90ELb1ELb0ELb0ELb1ELb0ELb0ELb0ELb1ELb1ELb1ELb0ELb0EEENS1_21CollectiveEpilogueFwdINS6_IJSA_SC_SB_EEES9_SE_SG_Li256ELb1ELb1ELb0ELb0EEENS1_36VarlenDynamicPersistentTileSchedulerILi128ELi112ELi256ELi128ELb0ELb1ELb1ELb1ELb1ELb1EEEEEEEEEvNT_6ParamsE)
        /*02cc*/ 	.word	0x00000058


	//----- nvinfo : EIATTR_REGCOUNT
	.align		4
.L_175:
        /*02d0*/ 	.byte	0x04, 0x2f
        /*02d2*/ 	.short	(.L_177 - .L_176)
	.align		4
.L_176:
        /*02d4*/ 	.word	index@(_ZN7cutlass13device_kernelIN5flash11enable_sm90INS1_16FlashAttnFwdSm90INS1_25CollectiveMainloopFwdSm90ILi2EN4cute5tupleIJNS5_1CILi1EEES8_S8_EEENS6_IJNS7_ILi128EEENS7_ILi112EEENS7_ILi192EEEEEELi192ENS_6half_tEfNS_4arch4Sm90ELb1ELb0ELb0ELb0ELb0ELb0ELb0ELb1ELb1ELb1ELb0ELb0EEENS1_21CollectiveEpilogueFwdINS6_IJSA_SC_SB_EEES9_SE_SG_Li256ELb0ELb1ELb0ELb0EEENS1_30DynamicPersistentTileSchedulerILi256ELi128ELb0ELb1ELb1EEEEEEEEEvNT_6ParamsE)
        /*02d8*/ 	.word	0x000000a8


	//----- nvinfo : EIATTR_FRAME_SIZE
	.align		4
.L_177:
        /*02dc*/ 	.byte	0x04, 0x11
        /*02de*/ 	.short	(.L_179 - .L_178)
	.align		4
.L_178:
        /*02e0*/ 	.word	index@(_ZN7cutlass13device_kernelIN5flash11enable_sm90INS1_16FlashAttnFwdSm90INS1_25CollectiveMainloopFwdSm90ILi2EN4cute5tupleIJNS5_1CILi1EEES8_S8_EEENS6_IJNS7_ILi128EEENS7_ILi112EEENS7_ILi192EEEEEELi192ENS_6half_tEfNS_4arch4Sm90ELb1ELb0ELb0ELb0ELb0ELb0ELb0ELb1ELb1ELb1ELb0ELb0EEENS1_21CollectiveEpilogueFwdINS6_IJSA_SC_SB_EEES9_SE_SG_Li256ELb0ELb1ELb0ELb0EEENS1_30DynamicPersistentTileSchedulerILi256ELi128ELb0ELb1ELb1EEEEEEEEEvNT_6ParamsE)
        /*02e4*/ 	.word	0x00000038


	//----- nvinfo : EIATTR_REGCOUNT
	.align		4
.L_179:
        /*02e8*/ 	.byte	0x04, 0x2f
        /*02ea*/ 	.short	(.L_181 - .L_180)
	.align		4
.L_180:
        /*02ec*/ 	.word	index@(_ZN7cutlass13device_kernelIN5flash11enable_sm90INS1_16FlashAttnFwdSm90INS1_25CollectiveMainloopFwdSm90ILi2EN4cute5tupleIJNS5_1CILi1EEES8_S8_EEENS6_IJNS7_ILi128EEENS7_ILi96EEENS7_ILi192EEEEEELi192ENS_6half_tEfNS_4arch4Sm90ELb0ELb1ELb0ELb1ELb0ELb1ELb0ELb1ELb1ELb1ELb0ELb0EEENS1_21CollectiveEpilogueFwdINS6_IJSA_SC_SB_EEES9_SE_SG_Li256ELb1ELb1ELb0ELb0EEENS1_36VarlenDynamicPersistentTileSchedulerILi128ELi96ELi256ELi128ELb0ELb1ELb1ELb1ELb0ELb1EEEEEEEEEvNT_6ParamsE)
        /*02f0*/ 	.word	0x000000a8


	//----- nvinfo : EIATTR_FRAME_SIZE
	.align		4
.L_181:
        /*02f4*/ 	.byte	0x04, 0x11
        /*02f6*/ 	.short	(.L_183 - .L_182)
	.align		4
.L_182:
        /*02f8*/ 	.word	index@(_ZN7cutlass13device_kernelIN5flash11enable_sm90INS1_16FlashAttnFwdSm90INS1_25CollectiveMainloopFwdSm90ILi2EN4cute5tupleIJNS5_1CILi1EEES8_S8_EEENS6_IJNS7_ILi128EEENS7_ILi96EEENS7_ILi192EEEEEELi192ENS_6half_tEfNS_4arch4Sm90ELb0ELb1ELb0ELb1ELb0ELb1ELb0ELb1ELb1ELb1ELb0ELb0EEENS1_21CollectiveEpilogueFwdINS6_IJSA_SC_SB_EEES9_SE_SG_Li256ELb1ELb1ELb0ELb0EEENS1_36VarlenDynamicPersistentTileSchedulerILi128ELi96ELi256ELi128ELb0ELb1ELb1ELb1ELb0ELb1EEEEEEEEEvNT_6ParamsE)
        /*02fc*/ 	.word	0x00000088


	//----- nvinfo : EIATTR_REGCOUNT
	.align		4
.L_183:
        /*0300*/ 	.byte	0x04, 0x2f
        /*0302*/ 	.short	(.L_185 - .L_184)
	.align		4
.L_184:
        /*0304*/ 	.word	index@(_ZN7cutlass13device_kernelIN5flash11enable_sm90INS1_16FlashAttnFwdSm90INS1_25CollectiveMainloopFwdSm90ILi2EN4cute5tupleIJNS5_1CILi1EEES8_S8_EEENS6_IJNS7_ILi128EEENS7_ILi96EEENS7_ILi192EEEEEELi192ENS_6half_tEfNS_4arch4Sm90ELb0ELb1ELb0ELb1ELb0ELb0ELb0ELb1ELb1ELb1ELb0ELb0EEENS1_21CollectiveEpilogueFwdINS6_IJSA_SC_SB_EEES9_SE_SG_Li256ELb1ELb1ELb0ELb0EEENS1_36VarlenDynamicPersistentTileSchedulerILi128ELi96ELi256ELi128ELb0ELb1ELb1ELb1ELb0ELb1EEEEEEEEEvNT_6ParamsE)
        /*0308*/ 	.word	0x000000a8


	//----- nvinfo : EIATTR_FRAME_SIZE
	.align		4
.L_185:
        /*030c*/ 	.byte	0x04, 0x11
        /*030e*/ 	.short	(.L_187 - .L_186)
	.align		4
.L_186:
        /*0310*/ 	.word	index@(_ZN7cutlass13device_kernelIN5flash11enable_sm90INS1_16FlashAttnFwdSm90INS1_25CollectiveMainloopFwdSm90ILi2EN4cute5tupleIJNS5_1CILi1EEES8_S8_EEENS6_IJNS7_ILi128EEENS7_ILi96EEENS7_ILi192EEEEEELi192ENS_6half_tEfNS_4arch4Sm90ELb0ELb1ELb0ELb1ELb0ELb0ELb0ELb1ELb1ELb1ELb0ELb0EEENS1_21CollectiveEpilogueFwdINS6_IJSA_SC_SB_EEES9_SE_SG_Li256ELb1ELb1ELb0ELb0EEENS1_36VarlenDynamicPersistentTileSchedulerILi128ELi96ELi256ELi128ELb0ELb1ELb1ELb1ELb0ELb1EEEEEEEEEvNT_6ParamsE)
        /*0314*/ 	.word	0x00000050


	//----- nvinfo : EIATTR_REGCOUNT
	.align		4
.L_187:
        /*0318*/ 	.byte	0x04, 0x2f
        /*031a*/ 	.short	(.L_189 - .L_188)
	.align		4
.L_188:
        /*031c*/ 	.word	index@(_ZN7cutlass13device_kernelIN5flash11enable_sm90INS1_16FlashAttnFwdSm90INS1_25CollectiveMainloopFwdSm90ILi2EN4cute5tupleIJNS5_1CILi1EEES8_S8_EEENS6_IJNS7_ILi128EEENS7_ILi96EEENS7_ILi192EEEEEELi192ENS_6half_tEfNS_4arch4Sm90ELb0ELb1ELb0ELb0ELb0ELb0ELb0ELb1ELb1ELb1ELb0ELb0EEENS1_21CollectiveEpilogueFwdINS6_IJSA_SC_SB_EEES9_SE_SG_Li256ELb0ELb1ELb0ELb0EEENS1_30DynamicPersistentTileSchedulerILi256ELi128ELb0ELb1ELb1EEEEEEEEEvNT_6ParamsE)
        /*0320*/ 	.word	0x000000a8


	//----- nvinfo : EIATTR_FRAME_SIZE
	.align		4
.L_189:
        /*0324*/ 	.byte	0x04, 0x11
        /*0326*/ 	.short	(.L_191 - .L_190)
	.align		4
.L_190:
        /*0328*/ 	.word	index@(_ZN7cutlass13device_kernelIN5flash11enable_sm90INS1_16FlashAttnFwdSm90INS1_25CollectiveMainloopFwdSm90ILi2EN4cute5tupleIJNS5_1CILi1EEES8_S8_EEENS6_IJNS7_ILi128EEENS7_ILi96EEENS7_ILi192EEEEEELi192ENS_6half_tEfNS_4arch4Sm90ELb0ELb1ELb0ELb0ELb0ELb0ELb0ELb1ELb1ELb1ELb0ELb0EEENS1_21CollectiveEpilogueFwdINS6_IJSA_SC_SB_EEES9_SE_SG_Li256ELb0ELb1ELb0ELb0EEENS1_30DynamicPersistentTileSchedulerILi256ELi128ELb0ELb1ELb1EEEEEEEEEvNT_6ParamsE)
        /*032c*/ 	.word	0x00000020


	//----- nvinfo : EIATTR_REGCOUNT
	.align		4
.L_191:
        /*0330*/ 	.byte	0x04, 0x2f
        /*0332*/ 	.short	(.L_193 - .L_192)
	.align		4
.L_192:
        /*0334*/ 	.word	index@(_ZN7cutlass13device_kernelIN5flash11enable_sm90INS1_16FlashAttnFwdSm90INS1_25CollectiveMainloopFwdSm90ILi2EN4cute5tupleIJNS5_1CILi1EEES8_S8_EEENS6_IJNS7_ILi128EEENS7_ILi112EEENS7_ILi192EEEEEELi192ENS_6half_tEfNS_4arch4Sm90ELb0ELb0ELb0ELb1ELb0ELb1ELb0ELb1ELb1ELb1ELb0ELb0EEENS1_21CollectiveEpilogueFwdINS6_IJSA_SC_SB_EEES9_SE_SG_Li256ELb1ELb1ELb0ELb0EEENS1_36VarlenDynamicPersistentTileSchedulerILi128ELi112ELi256ELi128ELb0ELb1ELb1ELb0ELb1ELb1EEEEEEEEEvNT_6ParamsE)
        /*0338*/ 	.word	0x000000a8


	//----- nvinfo : EIATTR_FRAME_SIZE
	.align		4
.L_193:
        /*033c*/ 	.byte	0x04, 0x11
        /*033e*/ 	.short	(.L_195 - .L_194)
	.align		4
.L_194:
        /*0340*/ 	.word	index@(_ZN7cutlass13device_kernelIN5flash11enable_sm90INS1_16FlashAttnFwdSm90INS1_25CollectiveMainloopFwdSm90ILi2EN4cute5tupleIJNS5_1CILi1EEES8_S8_EEENS6_IJNS7_ILi128EEENS7_ILi112EEENS7_ILi192EEEEEELi192ENS_6half_tEfNS_4arch4Sm90ELb0ELb0ELb0ELb1ELb0ELb1ELb0ELb1ELb1ELb1ELb0ELb0EEENS1_21CollectiveEpilogueFwdINS6_IJSA_SC_SB_EEES9_SE_SG_Li256ELb1ELb1ELb0ELb0EEENS1_36VarlenDynamicPersistentTileSchedulerILi128ELi112ELi256ELi128ELb0ELb1ELb1ELb0ELb1ELb1EEEEEEEEEvNT_6ParamsE)
        /*0344*/ 	.word	0x000000a0


	//----- nvinfo : EIATTR_REGCOUNT
	.align		4
.L_195:
        /*0348*/ 	.byte	0x04, 0x2f
        /*034a*/ 	.short	(.L_197 - .L_196)
	.align		4
.L_196:
        /*034c*/ 	.word	index@(_ZN7cutlass13device_kernelIN5flash11enable_sm90INS1_16FlashAttnFwdSm90INS1_25CollectiveMainloopFwdSm90ILi2EN4cute5tupleIJNS5_1CILi1EEES8_S8_EEENS6_IJNS7_ILi128EEENS7_ILi112EEENS7_ILi192EEEEEELi192ENS_6half_tEfNS_4arch4Sm90ELb0ELb0ELb0ELb1ELb0ELb0ELb0ELb1ELb1ELb1ELb0ELb0EEENS1_21CollectiveEpilogueFwdINS6_IJSA_SC_SB_EEES9_SE_SG_Li256ELb1ELb1ELb0ELb0EEENS1_36VarlenDynamicPersistentTileSchedulerILi128ELi112ELi256ELi128ELb0ELb1ELb1ELb0ELb1ELb1EEEEEEEEEvNT_6ParamsE)
        /*0350*/ 	.word	0x000000a8


	//----- nvinfo : EIATTR_FRAME_SIZE
	.align		4
.L_197:
        /*0354*/ 	.byte	0x04, 0x11
        /*0356*/ 	.short	(.L_199 - .L_198)
	.align		4
.L_198:
        /*0358*/ 	.word	index@(_ZN7cutlass13device_kernelIN5flash11enable_sm90INS1_16FlashAttnFwdSm90INS1_25CollectiveMainloopFwdSm90ILi2EN4cute5tupleIJNS5_1CILi1EEES8_S8_EEENS6_IJNS7_ILi128EEENS7_ILi112EEENS7_ILi192EEEEEELi192ENS_6half_tEfNS_4arch4Sm90ELb0ELb0ELb0ELb1ELb0ELb0ELb0ELb1ELb1ELb1ELb0ELb0EEENS1_21CollectiveEpilogueFwdINS6_IJSA_SC_SB_EEES9_SE_SG_Li256ELb1ELb1ELb0ELb0EEENS1_36VarlenDynamicPersistentTileSchedulerILi128ELi112ELi256ELi128ELb0ELb1ELb1ELb0ELb1ELb1EEEEEEEEEvNT_6ParamsE)
        /*035c*/ 	.word	0x00000060


	//----- nvinfo : EIATTR_REGCOUNT
	.align		4
.L_199:
        /*0360*/ 	.byte	0x04, 0x2f
        /*0362*/ 	.short	(.L_201 - .L_200)
	.align		4
.L_200:
        /*0364*/ 	.word	index@(_ZN7cutlass13device_kernelIN5flash11enable_sm90INS1_16FlashAttnFwdSm90INS1_25CollectiveMainloopFwdSm90ILi2EN4cute5tupleIJNS5_1CILi2EEENS7_ILi1EEES9_EEENS6_IJNS7_ILi128EEENS7_ILi112EEENS7_ILi192EEEEEELi192ENS_6half_tEfNS_4arch4Sm90ELb0ELb0ELb0ELb0ELb0ELb0ELb0ELb1ELb1ELb1ELb0ELb0EEENS1_21CollectiveEpilogueFwdINS6_IJSB_SD_SC_EEESA_SF_SH_Li256ELb0ELb1ELb0ELb0EEENS1_29StaticPersistentTileSchedulerILb0EEEEEEEEEvNT_6ParamsE)
        /*0368*/ 	.word	0x000000a8


	//----- nvinfo : EIATTR_FRAME_SIZE
	.align		4
.L_201:
        /*036c*/ 	.byte	0x04, 0x11
        /*036e*/ 	.short	(.L_203 - .L_202)
	.align		4
.L_202:
        /*0370*/ 	.word	index@(_ZN7cutlass13device_kernelIN5flash11enable_sm90INS1_16FlashAttnFwdSm90INS1_25CollectiveMainloopFwdSm90ILi2EN4cute5tupleIJNS5_1CILi2EEENS7_ILi1EEES9_EEENS6_IJNS7_ILi128EEENS7_ILi112EEENS7_ILi192EEEEEELi192ENS_6half_tEfNS_4arch4Sm90ELb0ELb0ELb0ELb0ELb0ELb0ELb0ELb1ELb1ELb1ELb0ELb0EEENS1_21CollectiveEpilogueFwdINS6_IJSB_SD_SC_EEESA_SF_SH_Li256ELb0ELb1ELb0ELb0EEENS1_29StaticPersistentTileSchedulerILb0EEEEEEEEEvNT_6ParamsE)
        /*0374*/ 	.word	0x00000038


	//----- nvinfo : EIATTR_REGCOUNT
	.align		4
.L_203:
        /*0378*/ 	.byte	0x04, 0x2f
        /*037a*/ 	.short	(.L_205 - .L_204)
	.align		4
.L_204:
        /*037c*/ 	.word	index@(_ZN7cutlass13device_kernelIN5flash11enable_sm90INS1_16FlashAttnFwdSm90INS1_25CollectiveMainloopFwdSm90ILi2EN4cute5tupleIJNS5_1CILi1EEES8_S8_EEENS6_IJNS7_ILi128EEENS7_ILi112EEENS7_ILi192EEEEEELi192ENS_6half_tEfNS_4arch4Sm90ELb0ELb0ELb0ELb0ELb0ELb0ELb0ELb1ELb1ELb1ELb0ELb0EEENS1_21CollectiveEpilogueFwdINS6_IJSA_SC_SB_EEES9_SE_SG_Li256ELb0ELb1ELb0ELb0EEENS1_29StaticPersistentTileSchedulerILb0EEEEEEEEEvNT_6ParamsE)
        /*0380*/ 	.word	0x000000a8


	//----- nvinfo : EIATTR_FRAME_SIZE
	.align		4
.L_205:
        /*0384*/ 	.byte	0x04, 0x11
        /*0386*/ 	.short	(.L_207 - .L_206)
	.align		4
.L_206:
        /*0388*/ 	.word	index@(_ZN7cutlass13device_kernelIN5flash11enable_sm90INS1_16FlashAttnFwdSm90INS1_25CollectiveMainloopFwdSm90ILi2EN4cute5tupleIJNS5_1CILi1EEES8_S8_EEENS6_IJNS7_ILi128EEENS7_ILi112EEENS7_ILi192EEEEEELi192ENS_6half_tEfNS_4arch4Sm90ELb0ELb0ELb0ELb0ELb0ELb0ELb0ELb1ELb1ELb1ELb0ELb0EEENS1_21CollectiveEpilogueFwdINS6_IJSA_SC_SB_EEES9_SE_SG_Li256ELb0ELb1ELb0ELb0EEENS1_29StaticPersistentTileSchedulerILb0EEEEEEEEEvNT_6ParamsE)
        /*038c*/ 	.word	0x00000038


	//----- nvinfo : EIATTR_REGCOUNT
	.align		4
.L_207:
        /*0390*/ 	.byte	0x04, 0x2f
        /*0392*/ 	.short	(.L_209 - .L_208)
	.align		4
.L_208:
        /*0394*/ 	.word	index@(_ZN7cutlass13device_kernelIN5flash11enable_sm90INS1_16FlashAttnFwdSm90INS1_25CollectiveMainloopFwdSm90ILi2EN4cute5tupleIJNS5_1CILi1EEES8_S8_EEENS6_IJNS7_ILi128EEENS7_ILi80EEENS7_ILi256EEEEEELi256ENS_6half_tEfNS_4arch4Sm90ELb1ELb0ELb0ELb1ELb0ELb1ELb0ELb1ELb1ELb1ELb0ELb0EEENS1_21CollectiveEpilogueFwdINS6_IJSA_SC_SB_EEES9_SE_SG_Li256ELb1ELb1ELb0ELb0EEENS1_36VarlenDynamicPersistentTileSchedulerILi128ELi80ELi256ELi128ELb0ELb1ELb1ELb1ELb1ELb1EEEEEEEEEvNT_6ParamsE)
        /*0398*/ 	.word	0x000000a8


	//----- nvinfo : EIATTR_FRAME_SIZE
	.align		4
.L_209:
        /*039c*/ 	.byte	0x04, 0x11
        /*039e*/ 	.short	(.L_211 - .L_210)
	.align		4
.L_210:
        /*03a0*/ 	.word	index@(_ZN7cutlass13device_kernelIN5flash11enable_sm90INS1_16FlashAttnFwdSm90INS1_25CollectiveMainloopFwdSm90ILi2EN4cute5tupleIJNS5_1CILi1EEES8_S8_EEENS6_IJNS7_ILi128EEENS7_ILi80EEENS7_ILi256EEEEEELi256ENS_6half_tEfNS_4arch4Sm90ELb1ELb0ELb0ELb1ELb0ELb1ELb0ELb1ELb1ELb1ELb0ELb0EEENS1_21CollectiveEpilogueFwdINS6_IJSA_SC_SB_EEES9_SE_SG_Li256ELb1ELb1ELb0ELb0EEENS1_36VarlenDynamicPersistentTileSchedulerILi128ELi80ELi256ELi128ELb0ELb1ELb1ELb1ELb1ELb1EEEEEEEEEvNT_6ParamsE)
        /*03a4*/ 	.word	0x000000a0


	//----- nvinfo : EIATTR_REGCOUNT
	.align		4
.L_211:
        /*03a8*/ 	.byte	0x04, 0x2f
        /*03aa*/ 	.short	(.L_213 - .L_212)
	.align		4
.L_212:
        /*03ac*/ 	.word	index@(_ZN7cutlass13device_kernelIN5flash11enable_sm90INS1_16FlashAttnFwdSm90INS1_25CollectiveMainloopFwdSm90ILi2EN4cute5tupleIJNS5_1CILi1EEES8_S8_EEENS6_IJNS7_ILi128EEENS7_ILi80EEENS7_ILi256EEEEEELi256ENS_6half_tEfNS_4arch4Sm90ELb1ELb0ELb0ELb1ELb0ELb0ELb0ELb1ELb1ELb1ELb0ELb0EEENS1_21CollectiveEpilogueFwdINS6_IJSA_SC_SB_EEES9_SE_SG_Li256ELb1ELb1ELb0ELb0EEENS1_36VarlenDynamicPersistentTileSchedulerILi128ELi80ELi256ELi128ELb0ELb1ELb1ELb1ELb1ELb1EEEEEEEEEvNT_6ParamsE)
        /*03b0*/ 	.word	0x000000a8


	//----- nvinfo : EIATTR_FRAME_SIZE
	.align		4
.L_213:
        /*03b4*/ 	.byte	0x04, 0x11
        /*03b6*/ 	.short	(.L_215 - .L_214)
	.align		4
.L_214:
        /*03b8*/ 	.word	index@(_ZN7cutlass13device_kernelIN5flash11enable_sm90INS1_16FlashAttnFwdSm90INS1_25CollectiveMainloopFwdSm90ILi2EN4cute5tupleIJNS5_1CILi1EEES8_S8_EEENS6_IJNS7_ILi128EEENS7_ILi80EEENS7_ILi256EEEEEELi256ENS_6half_tEfNS_4arch4Sm90ELb1ELb0ELb0ELb1ELb0ELb0ELb0ELb1ELb1ELb1ELb0ELb0EEENS1_21CollectiveEpilogueFwdINS6_IJSA_SC_SB_EEES9_SE_SG_Li256ELb1ELb1ELb0ELb0EEENS1_36VarlenDynamicPersistentTileSchedulerILi128ELi80ELi256ELi128ELb0ELb1ELb1ELb1ELb1ELb1EEEEEEEEEvNT_6ParamsE)
        /*03bc*/ 	.word	0x00000058


	//----- nvinfo : EIATTR_REGCOUNT
	.align		4
.L_215:
        /*03c0*/ 	.byte	0x04, 0x2f
        /*03c2*/ 	.short	(.L_217 - .L_216)
	.align		4
.L_216:
        /*03c4*/ 	.word	index@(_ZN7cutlass13device_kernelIN5flash11enable_sm90INS1_16FlashAttnFwdSm90INS1_25CollectiveMainloopFwdSm90ILi2EN4cute5tupleIJNS5_1CILi1EEES8_S8_EEENS6_IJNS7_ILi128EEENS7_ILi80EEENS7_ILi256EEEEEELi256ENS_6half_tEfNS_4arch4Sm90ELb1ELb0ELb0ELb0ELb0ELb0ELb0ELb1ELb1ELb1ELb0ELb0EEENS1_21CollectiveEpilogueFwdINS6_IJSA_SC_SB_EEES9_SE_SG_Li256ELb0ELb1ELb0ELb0EEENS1_30DynamicPersistentTileSchedulerILi256ELi128ELb0ELb1ELb1EEEEEEEEEvNT_6ParamsE)
        /*03c8*/ 	.word	0x000000a8


	//----- nvinfo : EIATTR_FRAME_SIZE
	.align		4
.L_217:
        /*03cc*/ 	.byte	0x04, 0x11
        /*03ce*/ 	.short	(.L_219 - .L_218)
	.align		4
.L_218:
        /*03d0*/ 	.word	index@(_ZN7cutlass13device_kernelIN5flash11enable_sm90INS1_16FlashAttnFwdSm90INS1_25CollectiveMainloopFwdSm90ILi2EN4cute5tupleIJNS5_1CILi1EEES8_S8_EEENS6_IJNS7_ILi128EEENS7_ILi80EEENS7_ILi256EEEEEELi256ENS_6half_tEfNS_4arch4Sm90ELb1ELb0ELb0ELb0ELb0ELb0ELb0ELb1ELb1ELb1ELb0ELb0EEENS1_21CollectiveEpilogueFwdINS6_IJSA_SC_SB_EEES9_SE_SG_Li256ELb0ELb1ELb0ELb0EEENS1_30DynamicPersistentTileSchedulerILi256ELi128ELb0ELb1ELb1EEEEEEEEEvNT_6ParamsE)
        /*03d4*/ 	.word	0x00000028


	//----- nvinfo : EIATTR_REGCOUNT
	.align		4
.L_219:
        /*03d8*/ 	.byte	0x04, 0x2f
        /*03da*/ 	.short	(.L_221 - .L_220)
	.align		4
.L_220:
        /*03dc*/ 	.word	index@(_ZN7cutlass13device_kernelIN5flash11enable_sm90INS1_16FlashAttnFwdSm90INS1_25CollectiveMainloopFwdSm90ILi2EN4cute5tupleIJNS5_1CILi1EEES8_S8_EEENS6_IJNS7_ILi128EEENS7_ILi64EEENS7_ILi256EEEEEELi256ENS_6half_tEfNS_4arch4Sm90ELb0ELb1ELb0ELb1ELb0ELb1ELb0ELb1ELb1ELb1ELb0ELb0EEENS1_21CollectiveEpilogueFwdINS6_IJSA_SC_SB_EEES9_SE_SG_Li256ELb1ELb1ELb0ELb0EEENS1_36VarlenDynamicPersistentTileSchedulerILi128ELi64ELi256ELi128ELb0ELb1ELb1ELb1ELb0ELb1EEEEEEEEEvNT_6ParamsE)
        /*03e0*/ 	.word	0x000000a8


	//----- nvinfo : EIATTR_FRAME_SIZE
	.align		4
.L_221:
        /*03e4*/ 	.byte	0x04, 0x11
        /*03e6*/ 	.short	(.L_223 - .L_222)
	.align		4
.L_222:
        /*03e8*/ 	.word	index@(_ZN7cutlass13device_kernelIN5flash11enable_sm90INS1_16FlashAttnFwdSm90INS1_25CollectiveMainloopFwdSm90ILi2EN4cute5tupleIJNS5_1CILi1EEES8_S8_EEENS6_IJNS7_ILi128EEENS7_ILi64EEENS7_ILi256EEEEEELi256ENS_6half_tEfNS_4arch4Sm90ELb0ELb1ELb0ELb1ELb0ELb1ELb0ELb1ELb1ELb1ELb0ELb0EEENS1_21CollectiveEpilogueFwdINS6_IJSA_SC_SB_EEES9_SE_SG_Li256ELb1ELb1ELb0ELb0EEENS1_36VarlenDynamicPersistentTileSchedulerILi128ELi64ELi256ELi128ELb0ELb1ELb1ELb1ELb0ELb1EEEEEEEEEvNT_6ParamsE)
        /*03ec*/ 	.word	0x000000c8


	//----- nvinfo : EIATTR_REGCOUNT
	.align		4
.L_223:
        /*03f0*/ 	.byte	0x04, 0x2f
        /*03f2*/ 	.short	(.L_225 - .L_224)
	.align		4
.L_224:
        /*03f4*/ 	.word	index@(_ZN7cutlass13device_kernelIN5flash11enable_sm90INS1_16FlashAttnFwdSm90INS1_25CollectiveMainloopFwdSm90ILi2EN4cute5tupleIJNS5_1CILi1EEES8_S8_EEENS6_IJNS7_ILi128EEENS7_ILi64EEENS7_ILi256EEEEEELi256ENS_6half_tEfNS_4arch4Sm90ELb0ELb1ELb0ELb1ELb0ELb0ELb0ELb1ELb1ELb1ELb0ELb0EEENS1_21CollectiveEpilogueFwdINS6_IJSA_SC_SB_EEES9_SE_SG_Li256ELb1ELb1ELb0ELb0EEENS1_36VarlenDynamicPersistentTileSchedulerILi128ELi64ELi256ELi128ELb0ELb1ELb1ELb1ELb0ELb1EEEEEEEEEvNT_6ParamsE)
        /*03f8*/ 	.word	0x000000a8


	//----- nvinfo : EIATTR_FRAME_SIZE
	.align		4
.L_225:
        /*03fc*/ 	.byte	0x04, 0x11
        /*03fe*/ 	.short	(.L_227 - .L_226)
	.align		4
.L_226:
        /*0400*/ 	.word	index@(_ZN7cutlass13device_kernelIN5flash11enable_sm90INS1_16FlashAttnFwdSm90INS1_25CollectiveMainloopFwdSm90ILi2EN4cute5tupleIJNS5_1CILi1EEES8_S8_EEENS6_IJNS7_ILi128EEENS7_ILi64EEENS7_ILi256EEEEEELi256ENS_6half_tEfNS_4arch4Sm90ELb0ELb1ELb0ELb1ELb0ELb0ELb0ELb1ELb1ELb1ELb0ELb0EEENS1_21CollectiveEpilogueFwdINS6_IJSA_SC_SB_EEES9_SE_SG_Li256ELb1ELb1ELb0ELb0EEENS1_36VarlenDynamicPersistentTileSchedulerILi128ELi64ELi256ELi128ELb0ELb1ELb1ELb1ELb0ELb1EEEEEEEEEvNT_6ParamsE)
        /*0404*/ 	.word	0x00000050


	//----- nvinfo : EIATTR_REGCOUNT
	.align		4
.L_227:
        /*0408*/ 	.byte	0x04, 0x2f
        /*040a*/ 	.short	(.L_229 - .L_228)
	.align		4
.L_228:
        /*040c*/ 	.word	index@(_ZN7cutlass13device_kernelIN5flash11enable_sm90INS1_16FlashAttnFwdSm90INS1_25CollectiveMainloopFwdSm90ILi2EN4cute5tupleIJNS5_1CILi1EEES8_S8_EEENS6_IJNS7_ILi128EEENS7_ILi64EEENS7_ILi256EEEEEELi256ENS_6half_tEfNS_4arch4Sm90ELb0ELb1ELb0ELb0ELb0ELb0ELb0ELb1ELb1ELb1ELb0ELb0EEENS1_21CollectiveEpilogueFwdINS6_IJSA_SC_SB_EEES9_SE_SG_Li256ELb0ELb1ELb0ELb0EEENS1_30DynamicPersistentTileSchedulerILi256ELi128ELb0ELb1ELb1EEEEEEEEEvNT_6ParamsE)
        /*0410*/ 	.word	0x000000a8


	//----- nvinfo : EIATTR_FRAME_SIZE
	.align		4
.L_229:
        /*0414*/ 	.byte	0x04, 0x11
        /*0416*/ 	.short	(.L_231 - .L_230)
	.align		4
.L_230:
        /*0418*/ 	.word	index@(_ZN7cutlass13device_kernelIN5flash11enable_sm90INS1_16FlashAttnFwdSm90INS1_25CollectiveMainloopFwdSm90ILi2EN4cute5tupleIJNS5_1CILi1EEES8_S8_EEENS6_IJNS7_ILi128EEENS7_ILi64EEENS7_ILi256EEEEEELi256ENS_6half_tEfNS_4arch4Sm90ELb0ELb1ELb0ELb0ELb0ELb0ELb0ELb1ELb1ELb1ELb0ELb0EEENS1_21CollectiveEpilogueFwdINS6_IJSA_SC_SB_EEES9_SE_SG_Li256ELb0ELb1ELb0ELb0EEENS1_30DynamicPersistentTileSchedulerILi256ELi128ELb0ELb1ELb1EEEEEEEEEvNT_6ParamsE)
        /*041c*/ 	.word	0x00000020


	//----- nvinfo : EIATTR_REGCOUNT
	.align		4
.L_231:
        /*0420*/ 	.byte	0x04, 0x2f
        /*0422*/ 	.short	(.L_233 - .L_232)
	.align		4
.L_232:
        /*0424*/ 	.word	index@(_ZN7cutlass13device_kernelIN5flash11enable_sm90INS1_16FlashAttnFwdSm90INS1_25CollectiveMainloopFwdSm90ILi2EN4cute5tupleIJNS5_1CILi1EEES8_S8_EEENS6_IJNS7_ILi128EEENS7_ILi80EEENS7_ILi256EEEEEELi256ENS_6half_tEfNS_4arch4Sm90ELb0ELb0ELb0ELb1ELb0ELb1ELb0ELb1ELb1ELb1ELb0ELb0EEENS1_21CollectiveEpilogueFwdINS6_IJSA_SC_SB_EEES9_SE_SG_Li256ELb1ELb1ELb0ELb0EEENS1_36VarlenDynamicPersistentTileSchedulerILi128ELi80ELi256ELi128ELb0ELb1ELb1ELb0ELb1ELb1EEEEEEEEEvNT_6ParamsE)
        /*0428*/ 	.word	0x000000a8


	//----- nvinfo : EIATTR_FRAME_SIZE
	.align		4
.L_233:
        /*042c*/ 	.byte	0x04, 0x11
        /*042e*/ 	.short	(.L_235 - .L_234)
	.align		4
.L_234:
        /*0430*/ 	.word	index@(_ZN7cutlass13device_kernelIN5flash11enable_sm90INS1_16FlashAttnFwdSm90INS1_25CollectiveMainloopFwdSm90ILi2EN4cute5tupleIJNS5_1CILi1EEES8_S8_EEENS6_IJNS7_ILi128EEENS7_ILi80EEENS7_ILi256EEEEEELi256ENS_6half_tEfNS_4arch4Sm90ELb0ELb0ELb0ELb1ELb0ELb1ELb0ELb1ELb1ELb1ELb0ELb0EEENS1_21CollectiveEpilogueFwdINS6_IJSA_SC_SB_EEES9_SE_SG_Li256ELb1ELb1ELb0ELb0EEENS1_36VarlenDynamicPersistentTileSchedulerILi128ELi80ELi256ELi128ELb0ELb1ELb1ELb0ELb1ELb1EEEEEEEEEvNT_6ParamsE)
        /*0434*/ 	.word	0x00000098


	//----- nvinfo : EIATTR_REGCOUNT
	.align		4
.L_235:
        /*0438*/ 	.byte	0x04, 0x2f
        /*043a*/ 	.short	(.L_237 - .L_236)
	.align		4
.L_236:
        /*043c*/ 	.word	index@(_ZN7cutlass13device_kernelIN5flash11enable_sm90INS1_16FlashAttnFwdSm90INS1_25CollectiveMainloopFwdSm90ILi2EN4cute5tupleIJNS5_1CILi1EEES8_S8_EEENS6_IJNS7_ILi128EEENS7_ILi80EEENS7_ILi256EEEEEELi256ENS_6half_tEfNS_4arch4Sm90ELb0ELb0ELb0ELb1ELb0ELb0ELb0ELb1ELb1ELb1ELb0ELb0EEENS1_21CollectiveEpilogueFwdINS6_IJSA_SC_SB_EEES9_SE_SG_Li256ELb1ELb1ELb0ELb0EEENS1_36VarlenDynamicPersistentTileSchedulerILi128ELi80ELi256ELi128ELb0ELb1ELb1ELb0ELb1ELb1EEEEEEEEEvNT_6ParamsE)
        /*0440*/ 	.word	0x000000a8


	//----- nvinfo : EIATTR_FRAME_SIZE
	.align		4
.L_237:
        /*0444*/ 	.byte	0x04, 0x11
        /*0446*/ 	.short	(.L_239 - .L_238)
	.align		4
.L_238:
        /*0448*/ 	.word	index@(_ZN7cutlass13device_kernelIN5flash11enable_sm90INS1_16FlashAttnFwdSm90INS1_25CollectiveMainloopFwdSm90ILi2EN4cute5tupleIJNS5_1CILi1EEES8_S8_EEENS6_IJNS7_ILi128EEENS7_ILi80EEENS7_ILi256EEEEEELi256ENS_6half_tEfNS_4arch4Sm90ELb0ELb0ELb0ELb1ELb0ELb0ELb0ELb1ELb1ELb1ELb0ELb0EEENS1_21CollectiveEpilogueFwdINS6_IJSA_SC_SB_EEES9_SE_SG_Li256ELb1ELb1ELb0ELb0EEENS1_36VarlenDynamicPersistentTileSchedulerILi128ELi80ELi256ELi128ELb0ELb1ELb1ELb0ELb1ELb1EEEEEEEEEvNT_6ParamsE)
        /*044c*/ 	.word	0x00000060


	//----- nvinfo : EIATTR_REGCOUNT
	.align		4
.L_239:
        /*0450*/ 	.byte	0x04, 0x2f
        /*0452*/ 	.short	(.L_241 - .L_240)
	.align		4
.L_240:
        /*0454*/ 	.word	index@(_ZN7cutlass13device_kernelIN5flash11enable_sm90INS1_16FlashAttnFwdSm90INS1_25CollectiveMainloopFwdSm90ILi2EN4cute5tupleIJNS5_1CILi2EEENS7_ILi1EEES9_EEENS6_IJNS7_ILi128EEENS7_ILi80EEENS7_ILi256EEEEEELi256ENS_6half_tEfNS_4arch4Sm90ELb0ELb0ELb0ELb0ELb0ELb0ELb0ELb1ELb1ELb1ELb0ELb0EEENS1_21CollectiveEpilogueFwdINS6_IJSB_SD_SC_EEESA_SF_SH_Li256ELb0ELb1ELb0ELb0EEENS1_29StaticPersistentTileSchedulerILb0EEEEEEEEEvNT_6ParamsE)
        /*0458*/ 	.word	0x000000a8


	//----- nvinfo : EIATTR_FRAME_SIZE
	.align		4
.L_241:
        /*045c*/ 	.byte	0x04, 0x11
        /*045e*/ 	.short	(.L_243 - .L_242)
	.align		4
.L_242:
        /*0460*/ 	.word	index@(_ZN7cutlass13device_kernelIN5flash11enable_sm90INS1_16FlashAttnFwdSm90INS1_25CollectiveMainloopFwdSm90ILi2EN4cute5tupleIJNS5_1CILi2EEENS7_ILi1EEES9_EEENS6_IJNS7_ILi128EEENS7_ILi80EEENS7_ILi256EEEEEELi256ENS_6half_tEfNS_4arch4Sm90ELb0ELb0ELb0ELb0ELb0ELb0ELb0ELb1ELb1ELb1ELb0ELb0EEENS1_21CollectiveEpilogueFwdINS6_IJSB_SD_SC_EEESA_SF_SH_Li256ELb0ELb1ELb0ELb0EEENS1_29StaticPersistentTileSchedulerILb0EEEEEEEEEvNT_6ParamsE)
        /*0464*/ 	.word	0x00000038


	//----- nvinfo : EIATTR_REGCOUNT
	.align		4
.L_243:
        /*0468*/ 	.byte	0x04, 0x2f
        /*046a*/ 	.short	(.L_245 - .L_244)
	.align		4
.L_244:
        /*046c*/ 	.word	index@(_ZN7cutlass13device_kernelIN5flash11enable_sm90INS1_16FlashAttnFwdSm90INS1_25CollectiveMainloopFwdSm90ILi2EN4cute5tupleIJNS5_1CILi1EEES8_S8_EEENS6_IJNS7_ILi128EEENS7_ILi80EEENS7_ILi256EEEEEELi256ENS_6half_tEfNS_4arch4Sm90ELb0ELb0ELb0ELb0ELb0ELb0ELb0ELb1ELb1ELb1ELb0ELb0EEENS1_21CollectiveEpilogueFwdINS6_IJSA_SC_SB_EEES9_SE_SG_Li256ELb0ELb1ELb0ELb0EEENS1_29StaticPersistentTileSchedulerILb0EEEEEEEEEvNT_6ParamsE)
        /*0470*/ 	.word	0x000000a8


	//----- nvinfo : EIATTR_FRAME_SIZE
	.align		4
.L_245:
        /*0474*/ 	.byte	0x04, 0x11
        /*0476*/ 	.short	(.L_247 - .L_246)
	.align		4
.L_246:
        /*0478*/ 	.word	index@(_ZN7cutlass13device_kernelIN5flash11enable_sm90INS1_16FlashAttnFwdSm90INS1_25CollectiveMainloopFwdSm90ILi2EN4cute5tupleIJNS5_1CILi1EEES8_S8_EEENS6_IJNS7_ILi128EEENS7_ILi80EEENS7_ILi256EEEEEELi256ENS_6half_tEfNS_4arch4Sm90ELb0ELb0ELb0ELb0ELb0ELb0ELb0ELb1ELb1ELb1ELb0ELb0EEENS1_21CollectiveEpilogueFwdINS6_IJSA_SC_SB_EEES9_SE_SG_Li256ELb0ELb1ELb0ELb0EEENS1_29StaticPersistentTileSchedulerILb0EEEEEEEEEvNT_6ParamsE)
        /*047c*/ 	.word	0x00000038


	//----- nvinfo : EIATTR_MIN_STACK_SIZE
	.align		4
.L_247:
        /*0480*/ 	.byte	0x04, 0x12
        /*0482*/ 	.short	(.L_249 - .L_248)
	.align		4
.L_248:
        /*0484*/ 	.word	index@(_ZN7cutlass13device_kernelIN5flash11enable_sm90INS1_16FlashAttnFwdSm90INS1_25CollectiveMainloopFwdSm90ILi2EN4cute5tupleIJNS5_1CILi1EEES8_S8_EEENS6_IJNS7_ILi128EEENS7_ILi80EEENS7_ILi256EEEEEELi256ENS_6half_tEfNS_4arch4Sm90ELb0ELb0ELb0ELb0ELb0ELb0ELb0ELb1ELb1ELb1ELb0ELb0EEENS1_21CollectiveEpilogueFwdINS6_IJSA_SC_SB_EEES9_SE_SG_Li256ELb0ELb1ELb0ELb0EEENS1_29StaticPersistentTileSchedulerILb0EEEEEEEEEvNT_6ParamsE)
        /*0488*/ 	.word	0x00000038


	//----- nvinfo : EIATTR_MIN_STACK_SIZE
	.align		4
.L_249:
        /*048c*/ 	.byte	0x04, 0x12
        /*048e*/ 	.short	(.L_251 - .L_250)
	.align		4
.L_250:
        /*0490*/ 	.word	index@(_ZN7cutlass13device_kernelIN5flash11enable_sm90INS1_16FlashAttnFwdSm90INS1_25CollectiveMainloopFwdSm90ILi2EN4cute5tupleIJNS5_1CILi2EEENS7_ILi1EEES9_EEENS6_IJNS7_ILi128EEENS7_ILi80EEENS7_ILi256EEEEEELi256ENS_6half_tEfNS_4arch4Sm90ELb0ELb0ELb0ELb0ELb0ELb0ELb0ELb1ELb1ELb1ELb0ELb0EEENS1_21CollectiveEpilogueFwdINS6_IJSB_SD_SC_EEESA_SF_SH_Li256ELb0ELb1ELb0ELb0EEENS1_29StaticPersistentTileSchedulerILb0EEEEEEEEEvNT_6ParamsE)
        /*0494*/ 	.word	0x00000038


	//----- nvinfo : EIATTR_MIN_STACK_SIZE
	.align		4
.L_251:
        /*0498*/ 	.byte	0x04, 0x12
        /*049a*/ 	.short	(.L_253 - .L_252)
	.align		4
.L_252:
        /*049c*/ 	.word	index@(_ZN7cutlass13device_kernelIN5flash11enable_sm90INS1_16FlashAttnFwdSm90INS1_25CollectiveMainloopFwdSm90ILi2EN4cute5tupleIJNS5_1CILi1EEES8_S8_EEENS6_IJNS7_ILi128EEENS7_ILi80EEENS7_ILi256EEEEEELi256ENS_6half_tEfNS_4arch4Sm90ELb0ELb0ELb0ELb1ELb0ELb0ELb0ELb1ELb1ELb1ELb0ELb0EEENS1_21CollectiveEpilogueFwdINS6_IJSA_SC_SB_EEES9_SE_SG_Li256ELb1ELb1ELb0ELb0EEENS1_36VarlenDynamicPersistentTileSchedulerILi128ELi80ELi256ELi128ELb0ELb1ELb1ELb0ELb1ELb1EEEEEEEEEvNT_6ParamsE)
        /*04a0*/ 	.word	0x00000060


	//----- nvinfo : EIATTR_MIN_STACK_SIZE
	.align		4
.L_253:
        /*04a4*/ 	.byte	0x04, 0x12
        /*04a6*/ 	.short	(.L_255 - .L_254)
	.align		4
.L_254:
        /*04a8*/ 	.word	index@(_ZN7cutlass13device_kernelIN5flash11enable_sm90INS1_16FlashAttnFwdSm90INS1_25CollectiveMainloopFwdSm90ILi2EN4cute5tupleIJNS5_1CILi1EEES8_S8_EEENS6_IJNS7_ILi128EEENS7_ILi80EEENS7_ILi256EEEEEELi256ENS_6half_tEfNS_4arch4Sm90ELb0ELb0ELb0ELb1ELb0ELb1ELb0ELb1ELb1ELb1ELb0ELb0EEENS1_21CollectiveEpilogueFwdINS6_IJSA_SC_SB_EEES9_SE_SG_Li256ELb1ELb1ELb0ELb0EEENS1_36VarlenDynamicPersistentTileSchedulerILi128ELi80ELi256ELi128ELb0ELb1ELb1ELb0ELb1ELb1EEEEEEEEEvNT_6ParamsE)
        /*04ac*/ 	.word	0x00000098


	//----- nvinfo : EIATTR_MIN_STACK_SIZE
	.align		4
.L_255:
        /*04b0*/ 	.byte	0x04, 0x12
        /*04b2*/ 	.short	(.L_257 - .L_256)
	.align		4
.L_256:
        /*04b4*/ 	.word	index@(_ZN7cutlass13device_kernelIN5flash11enable_sm90INS1_16FlashAttnFwdSm90INS1_25CollectiveMainloopFwdSm90ILi2EN4cute5tupleIJNS5_1CILi1EEES8_S8_EEENS6_IJNS7_ILi128EEENS7_ILi64EEENS7_ILi256EEEEEELi256ENS_6half_tEfNS_4arch4Sm90ELb0ELb1ELb0ELb0ELb0ELb0ELb0ELb1ELb1ELb1ELb0ELb0EEENS1_21CollectiveEpilogueFwdINS6_IJSA_SC_SB_EEES9_SE_SG_Li256ELb0ELb1ELb0ELb0EEENS1_30DynamicPersistentTileSchedulerILi256ELi128ELb0ELb1ELb1EEEEEEEEEvNT_6ParamsE)
        /*04b8*/ 	.word	0x00000020


	//----- nvinfo : EIATTR_MIN_STACK_SIZE
	.align		4
.L_257:
        /*04bc*/ 	.byte	0x04, 0x12
        /*04be*/ 	.short	(.L_259 - .L_258)
	.align		4
.L_258:
        /*04c0*/ 	.word	index@(_ZN7cutlass13device_kernelIN5flash11enable_sm90INS1_16FlashAttnFwdSm90INS1_25CollectiveMainloopFwdSm90ILi2EN4cute5tupleIJNS5_1CILi1EEES8_S8_EEENS6_IJNS7_ILi128EEENS7_ILi64EEENS7_ILi256EEEEEELi256ENS_6half_tEfNS_4arch4Sm90ELb0ELb1ELb0ELb1ELb0ELb0ELb0ELb1ELb1ELb1ELb0ELb0EEENS1_21CollectiveEpilogueFwdINS6_IJSA_SC_SB_EEES9_SE_SG_Li256ELb1ELb1ELb0ELb0EEENS1_36VarlenDynamicPersistentTileSchedulerILi128ELi64ELi256ELi128ELb0ELb1ELb1ELb1ELb0ELb1EEEEEEEEEvNT_6ParamsE)
        /*04c4*/ 	.word	0x00000050


	//----- nvinfo : EIATTR_MIN_STACK_SIZE
	.align		4
.L_259:
        /*04c8*/ 	.byte	0x04, 0x12
        /*04ca*/ 	.short	(.L_261 - .L_260)
	.align		4
.L_260:
        /*04cc*/ 	.word	index@(_ZN7cutlass13device_kernelIN5flash11enable_sm90INS1_16FlashAttnFwdSm90INS1_25CollectiveMainloopFwdSm90ILi2EN4cute5tupleIJNS5_1CILi1EEES8_S8_EEENS6_IJNS7_ILi128EEENS7_ILi64EEENS7_ILi256EEEEEELi256ENS_6half_tEfNS_4arch4Sm90ELb0ELb1ELb0ELb1ELb0ELb1ELb0ELb1ELb1ELb1ELb0ELb0EEENS1_21CollectiveEpilogueFwdINS6_IJSA_SC_SB_EEES9_SE_SG_Li256ELb1ELb1ELb0ELb0EEENS1_36VarlenDynamicPersistentTileSchedulerILi128ELi64ELi256ELi128ELb0ELb1ELb1ELb1ELb0ELb1EEEEEEEEEvNT_6ParamsE)
        /*04d0*/ 	.word	0x000000c8


	//----- nvinfo : EIATTR_MIN_STACK_SIZE
	.align		4
.L_261:
        /*04d4*/ 	.byte	0x04, 0x12
        /*04d6*/ 	.short	(.L_263 - .L_262)
	.align		4
.L_262:
        /*04d8*/ 	.word	index@(_ZN7cutlass13device_kernelIN5flash11enable_sm90INS1_16FlashAttnFwdSm90INS1_25CollectiveMainloopFwdSm90ILi2EN4cute5tupleIJNS5_1CILi1EEES8_S8_EEENS6_IJNS7_ILi128EEENS7_ILi80EEENS7_ILi256EEEEEELi256ENS_6half_tEfNS_4arch4Sm90ELb1ELb0ELb0ELb0ELb0ELb0ELb0ELb1ELb1ELb1ELb0ELb0EEENS1_21CollectiveEpilogueFwdINS6_IJSA_SC_SB_EEES9_SE_SG_Li256ELb0ELb1ELb0ELb0EEENS1_30DynamicPersistentTileSchedulerILi256ELi128ELb0ELb1ELb1EEEEEEEEEvNT_6ParamsE)
        /*04dc*/ 	.word	0x00000028


	//----- nvinfo : EIATTR_MIN_STACK_SIZE
	.align		4
.L_263:
        /*04e0*/ 	.byte	0x04, 0x12
        /*04e2*/ 	.short	(.L_265 - .L_264)
	.align		4
.L_264:
        /*04e4*/ 	.word	index@(_ZN7cutlass13device_kernelIN5flash11enable_sm90INS1_16FlashAttnFwdSm90INS1_25CollectiveMainloopFwdSm90ILi2EN4cute5tupleIJNS5_1CILi1EEES8_S8_EEENS6_IJNS7_ILi128EEENS7_ILi80EEENS7_ILi256EEEEEELi256ENS_6half_tEfNS_4arch4Sm90ELb1ELb0ELb0ELb1ELb0ELb0ELb0ELb1ELb1ELb1ELb0ELb0EEENS1_21CollectiveEpilogueFwdINS6_IJSA_SC_SB_EEES9_SE_SG_Li256ELb1ELb1ELb0ELb0EEENS1_36VarlenDynamicPersistentTileSchedulerILi128ELi80ELi256ELi128ELb0ELb1ELb1ELb1ELb1ELb1EEEEEEEEEvNT_6ParamsE)
        /*04e8*/ 	.word	0x00000058


	//----- nvinfo : EIATTR_MIN_STACK_SIZE
	.align		4
.L_265:
        /*04ec*/ 	.byte	0x04, 0x12
        /*04ee*/ 	.short	(.L_267 - .L_266)
	.align		4
.L_266:
        /*04f0*/ 	.word	index@(_ZN7cutlass13device_kernelIN5flash11enable_sm90INS1_16FlashAttnFwdSm90INS1_25CollectiveMainloopFwdSm90ILi2EN4cute5tupleIJNS5_1CILi1EEES8_S8_EEENS6_IJNS7_ILi128EEENS7_ILi80EEENS7_ILi256EEEEEELi256ENS_6half_tEfNS_4arch4Sm90ELb1ELb0ELb0ELb1ELb0ELb1ELb0ELb1ELb1ELb1ELb0ELb0EEENS1_21CollectiveEpilogueFwdINS6_IJSA_SC_SB_EEES9_SE_SG_Li256ELb1ELb1ELb0ELb0EEENS1_36VarlenDynamicPersistentTileSchedulerILi128ELi80ELi256ELi128ELb0ELb1ELb1ELb1ELb1ELb1EEEEEEEEEvNT_6ParamsE)
        /*04f4*/ 	.word	0x000000a0


	//----- nvinfo : EIATTR_MIN_STACK_SIZE
	.align		4
.L_267:
        /*04f8*/ 	.byte	0x04, 0x12
        /*04fa*/ 	.short	(.L_269 - .L_268)
	.align		4
.L_268:
        /*04fc*/ 	.word	index@(_ZN7cutlass13device_kernelIN5flash11enable_sm90INS1_16FlashAttnFwdSm90INS1_25CollectiveMainloopFwdSm90ILi2EN4cute5tupleIJNS5_1CILi1EEES8_S8_EEENS6_IJNS7_ILi128EEENS7_ILi112EEENS7_ILi192EEEEEELi192ENS_6half_tEfNS_4arch4Sm90ELb0ELb0ELb0ELb0ELb0ELb0ELb0ELb1ELb1ELb1ELb0ELb0EEENS1_21CollectiveEpilogueFwdINS6_IJSA_SC_SB_EEES9_SE_SG_Li256ELb0ELb1ELb0ELb0EEENS1_29StaticPersistentTileSchedulerILb0EEEEEEEEEvNT_6ParamsE)
        /*0500*/ 	.word	0x00000038


	//----- nvinfo : EIATTR_MIN_STACK_SIZE
	.align		4
.L_269:
        /*0504*/ 	.byte	0x04, 0x12
        /*0506*/ 	.short	(.L_271 - .L_270)
	.align		4
.L_270:
        /*0508*/ 	.word	index@(_ZN7cutlass13device_kernelIN5flash11enable_sm90INS1_16FlashAttnFwdSm90INS1_25CollectiveMainloopFwdSm90ILi2EN4cute5tupleIJNS5_1CILi2EEENS7_ILi1EEES9_EEENS6_IJNS7_ILi128EEENS7_ILi112EEENS7_ILi192EEEEEELi192ENS_6half_tEfNS_4arch4Sm90ELb0ELb0ELb0ELb0ELb0ELb0ELb0ELb1ELb1ELb1ELb0ELb0EEENS1_21CollectiveEpilogueFwdINS6_IJSB_SD_SC_EEESA_SF_SH_Li256ELb0ELb1ELb0ELb0EEENS1_29StaticPersistentTileSchedulerILb0EEEEEEEEEvNT_6ParamsE)
        /*050c*/ 	.word	0x00000038


	//----- nvinfo : EIATTR_MIN_STACK_SIZE
	.align		4
.L_271:
        /*0510*/ 	.byte	0x04, 0x12
        /*0512*/ 	.short	(.L_273 - .L_272)
	.align		4
.L_272:
        /*0514*/ 	.word	index@(_ZN7cutlass13device_kernelIN5flash11enable_sm90INS1_16FlashAttnFwdSm90INS1_25CollectiveMainloopFwdSm90ILi2EN4cute5tupleIJNS5_1CILi1EEES8_S8_EEENS6_IJNS7_ILi128EEENS7_ILi112EEENS7_ILi192EEEEEELi192ENS_6half_tEfNS_4arch4Sm90ELb0ELb0ELb0ELb1ELb0ELb0ELb0ELb1ELb1ELb1ELb0ELb0EEENS1_21CollectiveEpilogueFwdINS6_IJSA_SC_SB_EEES9_SE_SG_Li256ELb1ELb1ELb0ELb0EEENS1_36VarlenDynamicPersistentTileSchedulerILi128ELi112ELi256ELi128ELb0ELb1ELb1ELb0ELb1ELb1EEEEEEEEEvNT_6ParamsE)
        /*0518*/ 	.word	0x00000060


	//----- nvinfo : EIATTR_MIN_STACK_SIZE
	.align		4
.L_273:
        /*051c*/ 	.byte	0x04, 0x12
        /*051e*/ 	.short	(.L_275 - .L_274)
	.align		4
.L_274:
        /*0520*/ 	.word	index@(_ZN7cutlass13device_kernelIN5flash11enable_sm90INS1_16FlashAttnFwdSm90INS1_25CollectiveMainloopFwdSm90ILi2EN4cute5tupleIJNS5_1CILi1EEES8_S8_EEENS6_IJNS7_ILi128EEENS7_ILi112EEENS7_ILi192EEEEEELi192ENS_6half_tEfNS_4arch4Sm90ELb0ELb0ELb0ELb1ELb0ELb1ELb0ELb1ELb1ELb1ELb0ELb0EEENS1_21CollectiveEpilogueFwdINS6_IJSA_SC_SB_EEES9_SE_SG_Li256ELb1ELb1ELb0ELb0EEENS1_36VarlenDynamicPersistentTileSchedulerILi128ELi112ELi256ELi128ELb0ELb1ELb1ELb0ELb1ELb1EEEEEEEEEvNT_6ParamsE)
        /*0524*/ 	.word	0x000000a0


	//----- nvinfo : EIATTR_MIN_STACK_SIZE
	.align		4
.L_275:
        /*0528*/ 	.byte	0x04, 0x12
        /*052a*/ 	.short	(.L_277 - .L_276)
	.align		4
.L_276:
        /*052c*/ 	.word	index@(_ZN7cutlass13device_kernelIN5flash11enable_sm90INS1_16FlashAttnFwdSm90INS1_25CollectiveMainloopFwdSm90ILi2EN4cute5tupleIJNS5_1CILi1EEES8_S8_EEENS6_IJNS7_ILi128EEENS7_ILi96EEENS7_ILi192EEEEEELi192ENS_6half_tEfNS_4arch4Sm90ELb0ELb1ELb0ELb0ELb0ELb0ELb0ELb1ELb1ELb1ELb0ELb0EEENS1_21CollectiveEpilogueFwdINS6_IJSA_SC_SB_EEES9_SE_SG_Li256ELb0ELb1ELb0ELb0EEENS1_30DynamicPersistentTileSchedulerILi256ELi128ELb0ELb1ELb1EEEEEEEEEvNT_6ParamsE)
        /*0530*/ 	.word	0x00000020


	//----- nvinfo : EIATTR_MIN_STACK_SIZE
	.align		4
.L_277:
        /*0534*/ 	.byte	0x04, 0x12
        /*0536*/ 	.short	(.L_279 - .L_278)
	.align		4
.L_278:
        /*0538*/ 	.word	index@(_ZN7cutlass13device_kernelIN5flash11enable_sm90INS1_16FlashAttnFwdSm90INS1_25CollectiveMainloopFwdSm90ILi2EN4cute5tupleIJNS5_1CILi1EEES8_S8_EEENS6_IJNS7_ILi128EEENS7_ILi96EEENS7_ILi192EEEEEELi192ENS_6half_tEfNS_4arch4Sm90ELb0ELb1ELb0ELb1ELb0ELb0ELb0ELb1ELb1ELb1ELb0ELb0EEENS1_21CollectiveEpilogueFwdINS6_IJSA_SC_SB_EEES9_SE_SG_Li256ELb1ELb1ELb0ELb0EEENS1_36VarlenDynamicPersistentTileSchedulerILi128ELi96ELi256ELi128ELb0ELb1ELb1ELb1ELb0ELb1EEEEEEEEEvNT_6ParamsE)
        /*053c*/ 	.word	0x00000050


	//----- nvinfo : EIATTR_MIN_STACK_SIZE
	.align		4
.L_279:
        /*0540*/ 	.byte	0x04, 0x12
        /*0542*/ 	.short	(.L_281 - .L_280)
	.align		4
.L_280:
        /*0544*/ 	.word	index@(_ZN7cutlass13device_kernelIN5flash11enable_sm90INS1_16FlashAttnFwdSm90INS1_25CollectiveMainloopFwdSm90ILi2EN4cute5tupleIJNS5_1CILi1EEES8_S8_EEENS6_IJNS7_ILi128EEENS7_ILi96EEENS7_ILi192EEEEEELi192ENS_6half_tEfNS_4arch4Sm90ELb0ELb1ELb0ELb1ELb0ELb1ELb0ELb1ELb1ELb1ELb0ELb0EEENS1_21CollectiveEpilogueFwdINS6_IJSA_SC_SB_EEES9_SE_SG_Li256ELb1ELb1ELb0ELb0EEENS1_36VarlenDynamicPersistentTileSchedulerILi128ELi96ELi256ELi128ELb0ELb1ELb1ELb1ELb0ELb1EEEEEEEEEvNT_6ParamsE)
        /*0548*/ 	.word	0x00000088


	//----- nvinfo : EIATTR_MIN_STACK_SIZE
	.align		4
.L_281:
        /*054c*/ 	.byte	0x04, 0x12
        /*054e*/ 	.short	(.L_283 - .L_282)
	.align		4
.L_282:
        /*0550*/ 	.word	index@(_ZN7cutlass13device_kernelIN5flash11enable_sm90INS1_16FlashAttnFwdSm90INS1_25CollectiveMainloopFwdSm90ILi2EN4cute5tupleIJNS5_1CILi1EEES8_S8_EEENS6_IJNS7_ILi128EEENS7_ILi112EEENS7_ILi192EEEEEELi192ENS_6half_tEfNS_4arch4Sm90ELb1ELb0ELb0ELb0ELb0ELb0ELb0ELb1ELb1ELb1ELb0ELb0EEENS1_21CollectiveEpilogueFwdINS6_IJSA_SC_SB_EEES9_SE_SG_Li256ELb0ELb1ELb0ELb0EEENS1_30DynamicPersistentTileSchedulerILi256ELi128ELb0ELb1ELb1EEEEEEEEEvNT_6ParamsE)
        /*0554*/ 	.word	0x00000038


	//----- nvinfo : EIATTR_MIN_STACK_SIZE
	.align		4
.L_283:
        /*0558*/ 	.byte	0x04, 0x12
        /*055a*/ 	.short	(.L_285 - .L_284)
	.align		4
.L_284:
        /*055c*/ 	.word	index@(_ZN7cutlass13device_kernelIN5flash11enable_sm90INS1_16FlashAttnFwdSm90INS1_25CollectiveMainloopFwdSm90ILi2EN4cute5tupleIJNS5_1CILi1EEES8_S8_EEENS6_IJNS7_ILi128EEENS7_ILi112EEENS7_ILi192EEEEEELi192ENS_6half_tEfNS_4arch4Sm90ELb1ELb0ELb0ELb1ELb0ELb0ELb0ELb1ELb1ELb1ELb0ELb0EEENS1_21CollectiveEpilogueFwdINS6_IJSA_SC_SB_EEES9_SE_SG_Li256ELb1ELb1ELb0ELb0EEENS1_36VarlenDynamicPersistentTileSchedulerILi128ELi112ELi256ELi128ELb0ELb1ELb1ELb1ELb1ELb1EEEEEEEEEvNT_6ParamsE)
        /*0560*/ 	.word	0x00000058


	//----- nvinfo : EIATTR_MIN_STACK_SIZE
	.align		4
.L_285:
        /*0564*/ 	.byte	0x04, 0x12
        /*0566*/ 	.short	(.L_287 - .L_286)
	.align		4
.L_286:
        /*0568*/ 	.word	index@(_ZN7cutlass13device_kernelIN5flash11enable_sm90INS1_16FlashAttnFwdSm90INS1_25CollectiveMainloopFwdSm90ILi2EN4cute5tupleIJNS5_1CILi1EEES8_S8_EEENS6_IJNS7_ILi128EEENS7_ILi112EEENS7_ILi192EEEEEELi192ENS_6half_tEfNS_4arch4Sm90ELb1ELb0ELb0ELb1ELb0ELb1ELb0ELb1ELb1ELb1ELb0ELb0EEENS1_21CollectiveEpilogueFwdINS6_IJSA_SC_SB_EEES9_SE_SG_Li256ELb1ELb1ELb0ELb0EEENS1_36VarlenDynamicPersistentTileSchedulerILi128ELi112ELi256ELi128ELb0ELb1ELb1ELb1ELb1ELb1EEEEEEEEEvNT_6ParamsE)
        /*056c*/ 	.word	0x00000098


	//----- nvinfo : EIATTR_MIN_STACK_SIZE
	.align		4
.L_287:
        /*0570*/ 	.byte	0x04, 0x12
        /*0572*/ 	.short	(.L_289 - .L_288)
	.align		4
.L_288:
        /*0574*/ 	.word	index@(_ZN7cutlass13device_kernelIN5flash11enable_sm90INS1_16FlashAttnFwdSm90INS1_25CollectiveMainloopFwdSm90ILi2EN4cute5tupleIJNS5_1CILi1EEES8_S8_EEENS6_IJNS7_ILi128EEENS7_ILi176EEESA_EEELi128ENS_6half_tEfNS_4arch4Sm90ELb0ELb0ELb0ELb0ELb0ELb0ELb0ELb1ELb1ELb1ELb0ELb0EEENS1_21CollectiveEpilogueFwdINS6_IJSA_SA_SB_EEES9_SD_SF_Li256ELb0ELb1ELb0ELb0EEENS1_29StaticPersistentTileSchedulerILb0EEEEEEEEEvNT_6ParamsE)
        /*0578*/ 	.word	0x00000038


	//----- nvinfo : EIATTR_MIN_STACK_SIZE
	.align		4
.L_289:
        /*057c*/ 	.byte	0x04, 0x12
        /*057e*/ 	.short	(.L_291 - .L_290)
	.align		4
.L_290:
        /*0580*/ 	.word	index@(_ZN7cutlass13device_kernelIN5flash11enable_sm90INS1_16FlashAttnFwdSm90INS1_25CollectiveMainloopFwdSm90ILi2EN4cute5tupleIJNS5_1CILi2EEENS7_ILi1EEES9_EEENS6_IJNS7_ILi128EEENS7_ILi176EEESB_EEELi128ENS_6half_tEfNS_4arch4Sm90ELb0ELb0ELb0ELb0ELb0ELb0ELb0ELb1ELb1ELb1ELb0ELb0EEENS1_21CollectiveEpilogueFwdINS6_IJSB_SB_SC_EEESA_SE_SG_Li256ELb0ELb1ELb0ELb0EEENS1_29StaticPersistentTileSchedulerILb0EEEEEEEEEvNT_6ParamsE)
        /*0584*/ 	.word	0x00000038


	//----- nvinfo : EIATTR_MIN_STACK_SIZE
	.align		4
.L_291:
        /*0588*/ 	.byte	0x04, 0x12
        /*058a*/ 	.short	(.L_293 - .L_292)
	.align		4
.L_292:
        /*058c*/ 	.word	index@(_ZN7cutlass13device_kernelIN5flash11enable_sm90INS1_16FlashAttnFwdSm90INS1_25CollectiveMainloopFwdSm90ILi2EN4cute5tupleIJNS5_1CILi1EEES8_S8_EEENS6_IJNS7_ILi128EEENS7_ILi176EEESA_EEELi128ENS_6half_tEfNS_4arch4Sm90ELb0ELb0ELb0ELb1ELb0ELb0ELb0ELb1ELb1ELb1ELb0ELb0EEENS1_21CollectiveEpilogueFwdINS6_IJSA_SA_SB_EEES9_SD_SF_Li256ELb1ELb1ELb0ELb0EEENS1_36VarlenDynamicPersistentTileSchedulerILi128ELi176ELi256ELi128ELb0ELb1ELb1ELb0ELb1ELb1EEEEEEEEEvNT_6ParamsE)
        /*0590*/ 	.word	0x00000060


	//----- nvinfo : EIATTR_MIN_STACK_SIZE
	.align		4
.L_293:
        /*0594*/ 	.byte	0x04, 0x12
        /*0596*/ 	.short	(.L_295 - .L_294)
	.align		4
.L_294:
        /*0598*/ 	.word	index@(_ZN7cutlass13device_kernelIN5flash11enable_sm90INS1_16FlashAttnFwdSm90INS1_25CollectiveMainloopFwdSm90ILi2EN4cute5tupleIJNS5_1CILi1EEES8_S8_EEENS6_IJNS7_ILi128EEENS7_ILi176EEESA_EEELi128ENS_6half_tEfNS_4arch4Sm90ELb0ELb0ELb0ELb1ELb0ELb1ELb0ELb1ELb1ELb1ELb0ELb0EEENS1_21CollectiveEpilogueFwdINS6_IJSA_SA_SB_EEES9_SD_SF_Li256ELb1ELb1ELb0ELb0EEENS1_36VarlenDynamicPersistentTileSchedulerILi128ELi176ELi256ELi128ELb0ELb1ELb1ELb0ELb1ELb1EEEEEEEEEvNT_6ParamsE)
        /*059c*/ 	.word	0x00000090


	//----- nvinfo : EIATTR_MIN_STACK_SIZE
	.align		4
.L_295:
        /*05a0*/ 	.byte	0x04, 0x12
        /*05a2*/ 	.short	(.L_297 - .L_296)
	.align		4
.L_296:
        /*05a4*/ 	.word	index@(_ZN7cutlass13device_kernelIN5flash11enable_sm90INS1_16FlashAttnFwdSm90INS1_25CollectiveMainloopFwdSm90ILi2EN4cute5tupleIJNS5_1CILi1EEES8_S8_EEENS6_IJNS7_ILi128EEESA_SA_EEELi128ENS_6half_tEfNS_4arch4Sm90ELb0ELb1ELb0ELb0ELb0ELb0ELb0ELb1ELb1ELb1ELb0ELb0EEENS1_21CollectiveEpilogueFwdISB_S9_SC_SE_Li256ELb0ELb1ELb0ELb0EEENS1_30DynamicPersistentTileSchedulerILi256ELi128ELb0ELb1ELb1EEEEEEEEEvNT_6ParamsE)
        /*05a8*/ 	.word	0x00000020


	//----- nvinfo : EIATTR_MIN_STACK_SIZE
	.align		4
.L_297:
        /*05ac*/ 	.byte	0x04, 0x12
        /*05ae*/ 	.short	(.L_299 - .L_298)
	.align		4
.L_298:
        /*05b0*/ 	.word	index@(_ZN7cutlass13device_kernelIN5flash11enable_sm90INS1_16FlashAttnFwdSm90INS1_25CollectiveMainloopFwdSm90ILi2EN4cute5tupleIJNS5_1CILi1EEES8_S8_EEENS6_IJNS7_ILi128EEESA_SA_EEELi128ENS_6half_tEfNS_4arch4Sm90ELb0ELb1ELb0ELb1ELb0ELb0ELb0ELb1ELb1ELb1ELb0ELb0EEENS1_21CollectiveEpilogueFwdISB_S9_SC_SE_Li256ELb1ELb1ELb0ELb0EEENS1_36VarlenDynamicPersistentTileSchedulerILi128ELi128ELi256ELi128ELb0ELb1ELb1ELb1ELb0ELb1EEEEEEEEEvNT_6ParamsE)
        /*05b4*/ 	.word	0x00000048


	//----- nvinfo : EIATTR_MIN_STACK_SIZE
	.align		4
.L_299:
        /*05b8*/ 	.byte	0x04, 0x12
        /*05ba*/ 	.short	(.L_301 - .L_300)
	.align		4
.L_300:
        /*05bc*/ 	.word	index@(_ZN7cutlass13device_kernelIN5flash11enable_sm90INS1_16FlashAttnFwdSm90INS1_25CollectiveMainloopFwdSm90ILi2EN4cute5tupleIJNS5_1CILi1EEES8_S8_EEENS6_IJNS7_ILi128EEESA_SA_EEELi128ENS_6half_tEfNS_4arch4Sm90ELb0ELb1ELb0ELb1ELb0ELb1ELb0ELb1ELb1ELb1ELb0ELb0EEENS1_21CollectiveEpilogueFwdISB_S9_SC_SE_Li256ELb1ELb1ELb0ELb0EEENS1_36VarlenDynamicPersistentTileSchedulerILi128ELi128ELi256ELi128ELb0ELb1ELb1ELb1ELb0ELb1EEEEEEEEEvNT_6ParamsE)
        /*05c0*/ 	.word	0x00000058


	//----- nvinfo : EIATTR_MIN_STACK_SIZE
	.align		4
.L_301:
        /*05c4*/ 	.byte	0x04, 0x12
        /*05c6*/ 	.short	(.L_303 - .L_302)
	.align		4
.L_302:
        /*05c8*/ 	.word	index@(_ZN7cutlass13device_kernelIN5flash11enable_sm90INS1_16FlashAttnFwdSm90INS1_25CollectiveMainloopFwdSm90ILi2EN4cute5tupleIJNS5_1CILi1EEES8_S8_EEENS6_IJNS7_ILi128EEESA_SA_EEELi128ENS_6half_tEfNS_4arch4Sm90ELb1ELb0ELb0ELb0ELb0ELb0ELb0ELb1ELb1ELb1ELb0ELb0EEENS1_21CollectiveEpilogueFwdISB_S9_SC_SE_Li256ELb0ELb1ELb0ELb0EEENS1_30DynamicPersistentTileSchedulerILi256ELi128ELb0ELb1ELb1EEEEEEEEEvNT_6ParamsE)
        /*05cc*/ 	.word	0x00000028


	//----- nvinfo : EIATTR_MIN_STACK_SIZE
	.align		4
.L_303:
        /*05d0*/ 	.byte	0x04, 0x12
        /*05d2*/ 	.short	(.L_305 - .L_304)
	.align		4
.L_304:
        /*05d4*/ 	.word	index@(_ZN7cutlass13device_kernelIN5flash11enable_sm90INS1_16FlashAttnFwdSm90INS1_25CollectiveMainloopFwdSm90ILi2EN4cute5tupleIJNS5_1CILi1EEES8_S8_EEENS6_IJNS7_ILi128EEESA_SA_EEELi128ENS_6half_tEfNS_4arch4Sm90ELb1ELb0ELb0ELb1ELb0ELb0ELb0ELb1ELb1ELb1ELb0ELb0EEENS1_21CollectiveEpilogueFwdISB_S9_SC_SE_Li256ELb1ELb1ELb0ELb0EEENS1_36VarlenDynamicPersistentTileSchedulerILi128ELi128ELi256ELi128ELb0ELb1ELb1ELb1ELb1ELb1EEEEEEEEEvNT_6ParamsE)
        /*05d8*/ 	.word	0x00000058


	//----- nvinfo : EIATTR_MIN_STACK_SIZE
	.align		4
.L_305:
        /*05dc*/ 	.byte	0x04, 0x12
        /*05de*/ 	.short	(.L_307 - .L_306)
	.align		4
.L_306:
        /*05e0*/ 	.word	index@(_ZN7cutlass13device_kernelIN5flash11enable_sm90INS1_16FlashAttnFwdSm90INS1_25CollectiveMainloopFwdSm90ILi2EN4cute5tupleIJNS5_1CILi1EEES8_S8_EEENS6_IJNS7_ILi128EEESA_SA_EEELi128ENS_6half_tEfNS_4arch4Sm90ELb1ELb0ELb0ELb1ELb0ELb1ELb0ELb1ELb1ELb1ELb0ELb0EEENS1_21CollectiveEpilogueFwdISB_S9_SC_SE_Li256ELb1ELb1ELb0ELb0EEENS1_36VarlenDynamicPersistentTileSchedulerILi128ELi128ELi256ELi128ELb0ELb1ELb1ELb1ELb1ELb1EEEEEEEEEvNT_6ParamsE)
        /*05e4*/ 	.word	0x00000060


	//----- nvinfo : EIATTR_MIN_STACK_SIZE
	.align		4
.L_307:
        /*05e8*/ 	.byte	0x04, 0x12
        /*05ea*/ 	.short	(.L_309 - .L_308)
	.align		4
.L_308:
        /*05ec*/ 	.word	index@(_ZN7cutlass13device_kernelIN5flash11enable_sm90INS1_16FlashAttnFwdSm90INS1_25CollectiveMainloopFwdSm90ILi2EN4cute5tupleIJNS5_1CILi1EEES8_S8_EEENS6_IJNS7_ILi192EEENS7_ILi144EEENS7_ILi96EEEEEELi96ENS_6half_tEfNS_4arch4Sm90ELb0ELb0ELb0ELb0ELb0ELb0ELb0ELb0ELb1ELb1ELb0ELb0EEENS1_21CollectiveEpilogueFwdINS6_IJSA_SC_SB_EEES9_SE_SG_Li384ELb0ELb1ELb0ELb0EEENS1_29StaticPersistentTileSchedulerILb0EEEEEEEEEvNT_6ParamsE)
        /*05f0*/ 	.word	0x00000028


	//----- nvinfo : EIATTR_MIN_STACK_SIZE
	.align		4
.L_309:
        /*05f4*/ 	.byte	0x04, 0x12
        /*05f6*/ 	.short	(.L_311 - .L_310)
	.align		4
.L_310:
        /*05f8*/ 	.word	index@(_ZN7cutlass13device_kernelIN5flash11enable_sm90INS1_16FlashAttnFwdSm90INS1_25CollectiveMainloopFwdSm90ILi2EN4cute5tupleIJNS5_1CILi1EEES8_S8_EEENS6_IJNS7_ILi192EEENS7_ILi144EEENS7_ILi96EEEEEELi96ENS_6half_tEfNS_4arch4Sm90ELb0ELb0ELb0ELb1ELb0ELb0ELb0ELb0ELb1ELb1ELb0ELb0EEENS1_21CollectiveEpilogueFwdINS6_IJSA_SC_SB_EEES9_SE_SG_Li384ELb1ELb1ELb0ELb0EEENS1_36VarlenDynamicPersistentTileSchedulerILi192ELi144ELi384ELi128ELb0ELb1ELb1ELb0ELb1ELb1EEEEEEEEEvNT_6ParamsE)
        /*05fc*/ 	.word	0x00000040


	//----- nvinfo : EIATTR_MIN_STACK_SIZE
	.align		4
.L_311:
        /*0600*/ 	.byte	0x04, 0x12
        /*0602*/ 	.short	(.L_313 - .L_312)
	.align		4
.L_312:
        /*0604*/ 	.word	index@(_ZN7cutlass13device_kernelIN5flash11enable_sm90INS1_16FlashAttnFwdSm90INS1_25CollectiveMainloopFwdSm90ILi2EN4cute5tupleIJNS5_1CILi1EEES8_S8_EEENS6_IJNS7_ILi192EEENS7_ILi144EEENS7_ILi96EEEEEELi96ENS_6half_tEfNS_4arch4Sm90ELb0ELb0ELb0ELb1ELb0ELb1ELb0ELb0ELb1ELb1ELb0ELb0EEENS1_21CollectiveEpilogueFwdINS6_IJSA_SC_SB_EEES9_SE_SG_Li384ELb1ELb1ELb0ELb0EEENS1_36VarlenDynamicPersistentTileSchedulerILi192ELi144ELi384ELi128ELb0ELb1ELb1ELb0ELb1ELb1EEEEEEEEEvNT_6ParamsE)
        /*0608*/ 	.word	0x00000100


	//----- nvinfo : EIATTR_MIN_STACK_SIZE
	.align		4
.L_313:
        /*060c*/ 	.byte	0x04, 0x12
        /*060e*/ 	.short	(.L_315 - .L_314)
	.align		4
.L_314:
        /*0610*/ 	.word	index@(_ZN7cutlass13device_kernelIN5flash11enable_sm90INS1_16FlashAttnFwdSm90INS1_25CollectiveMainloopFwdSm90ILi2EN4cute5tupleIJNS5_1CILi1EEES8_S8_EEENS6_IJNS7_ILi192EEENS7_ILi128EEENS7_ILi96EEEEEELi96ENS_6half_tEfNS_4arch4Sm90ELb0ELb1ELb0ELb0ELb0ELb0ELb0ELb0ELb1ELb1ELb0ELb0EEENS1_21CollectiveEpilogueFwdINS6_IJSA_SC_SB_EEES9_SE_SG_Li384ELb0ELb1ELb0ELb0EEENS1_30DynamicPersistentTileSchedulerILi384ELi128ELb0ELb1ELb1EEEEEEEEEvNT_6ParamsE)
        /*0614*/ 	.word	0x00000000


	//----- nvinfo : EIATTR_MIN_STACK_SIZE
	.align		4
.L_315:
        /*0618*/ 	.byte	0x04, 0x12
        /*061a*/ 	.short	(.L_317 - .L_316)
	.align		4
.L_316:
        /*061c*/ 	.word	index@(_ZN7cutlass13device_kernelIN5flash11enable_sm90INS1_16FlashAttnFwdSm90INS1_25CollectiveMainloopFwdSm90ILi2EN4cute5tupleIJNS5_1CILi1EEES8_S8_EEENS6_IJNS7_ILi192EEENS7_ILi128EEENS7_ILi96EEEEEELi96ENS_6half_tEfNS_4arch4Sm90ELb0ELb1ELb0ELb1ELb0ELb0ELb0ELb0ELb1ELb1ELb0ELb0EEENS1_21CollectiveEpilogueFwdINS6_IJSA_SC_SB_EEES9_SE_SG_Li384ELb1ELb1ELb0ELb0EEENS1_36VarlenDynamicPersistentTileSchedulerILi192ELi128ELi384ELi128ELb0ELb1ELb1ELb1ELb0ELb1EEEEEEEEEvNT_6ParamsE)
        /*0620*/ 	.word	0x00000038


	//----- nvinfo : EIATTR_MIN_STACK_SIZE
	.align		4
.L_317:
        /*0624*/ 	.byte	0x04, 0x12
        /*0626*/ 	.short	(.L_319 - .L_318)
	.align		4
.L_318:
        /*0628*/ 	.word	index@(_ZN7cutlass13device_kernelIN5flash11enable_sm90INS1_16FlashAttnFwdSm90INS1_25CollectiveMainloopFwdSm90ILi2EN4cute5tupleIJNS5_1CILi1EEES8_S8_EEENS6_IJNS7_ILi192EEENS7_ILi128EEENS7_ILi96EEEEEELi96ENS_6half_tEfNS_4arch4Sm90ELb0ELb1ELb0ELb1ELb0ELb1ELb0ELb0ELb1ELb1ELb0ELb0EEENS1_21CollectiveEpilogueFwdINS6_IJSA_SC_SB_EEES9_SE_SG_Li384ELb1ELb1ELb0ELb0EEENS1_36VarlenDynamicPersistentTileSchedulerILi192ELi128ELi384ELi128ELb0ELb1ELb1ELb1ELb0ELb1EEEEEEEEEvNT_6ParamsE)
        /*062c*/ 	.word	0x00000070


	//----- nvinfo : EIATTR_MIN_STACK_SIZE
	.align		4
.L_319:
        /*0630*/ 	.byte	0x04, 0x12
        /*0632*/ 	.short	(.L_321 - .L_320)
	.align		4
.L_320:
        /*0634*/ 	.word	index@(_ZN7cutlass13device_kernelIN5flash11enable_sm90INS1_16FlashAttnFwdSm90INS1_25CollectiveMainloopFwdSm90ILi2EN4cute5tupleIJNS5_1CILi1EEES8_S8_EEENS6_IJNS7_ILi192EEENS7_ILi144EEENS7_ILi96EEEEEELi96ENS_6half_tEfNS_4arch4Sm90ELb1ELb0ELb0ELb0ELb0ELb0ELb0ELb0ELb1ELb1ELb0ELb0EEENS1_21CollectiveEpilogueFwdINS6_IJSA_SC_SB_EEES9_SE_SG_Li384ELb0ELb1ELb0ELb0EEENS1_30DynamicPersistentTileSchedulerILi384ELi128ELb0ELb1ELb1EEEEEEEEEvNT_6ParamsE)
        /*0638*/ 	.word	0x00000010


	//----- nvinfo : EIATTR_MIN_STACK_SIZE
	.align		4
.L_321:
        /*063c*/ 	.byte	0x04, 0x12
        /*063e*/ 	.short	(.L_323 - .L_322)
	.align		4
.L_322:
        /*0640*/ 	.word	index@(_ZN7cutlass13device_kernelIN5flash11enable_sm90INS1_16FlashAttnFwdSm90INS1_25CollectiveMainloopFwdSm90ILi2EN4cute5tupleIJNS5_1CILi1EEES8_S8_EEENS6_IJNS7_ILi192EEENS7_ILi144EEENS7_ILi96EEEEEELi96ENS_6half_tEfNS_4arch4Sm90ELb1ELb0ELb0ELb1ELb0ELb0ELb0ELb0ELb1ELb1ELb0ELb0EEENS1_21CollectiveEpilogueFwdINS6_IJSA_SC_SB_EEES9_SE_SG_Li384ELb1ELb1ELb0ELb0EEENS1_36VarlenDynamicPersistentTileSchedulerILi192ELi144ELi384ELi128ELb0ELb1ELb1ELb1ELb1ELb1EEEEEEEEEvNT_6ParamsE)
        /*0644*/ 	.word	0x00000038


	//----- nvinfo : EIATTR_MIN_STACK_SIZE
	.align		4
.L_323:
        /*0648*/ 	.byte	0x04, 0x12
        /*064a*/ 	.short	(.L_325 - .L_324)
	.align		4
.L_324:
        /*064c*/ 	.word	index@(_ZN7cutlass13device_kernelIN5flash11enable_sm90INS1_16FlashAttnFwdSm90INS1_25CollectiveMainloopFwdSm90ILi2EN4cute5tupleIJNS5_1CILi1EEES8_S8_EEENS6_IJNS7_ILi192EEENS7_ILi144EEENS7_ILi96EEEEEELi96ENS_6half_tEfNS_4arch4Sm90ELb1ELb0ELb0ELb1ELb0ELb1ELb0ELb0ELb1ELb1ELb0ELb0EEENS1_21CollectiveEpilogueFwdINS6_IJSA_SC_SB_EEES9_SE_SG_Li384ELb1ELb1ELb0ELb0EEENS1_36VarlenDynamicPersistentTileSchedulerILi192ELi144ELi384ELi128ELb0ELb1ELb1ELb1ELb1ELb1EEEEEEEEEvNT_6ParamsE)
        /*0650*/ 	.word	0x00000098


	//----- nvinfo : EIATTR_MIN_STACK_SIZE
	.align		4
.L_325:
        /*0654*/ 	.byte	0x04, 0x12
        /*0656*/ 	.short	(.L_327 - .L_326)
	.align		4
.L_326:
        /*0658*/ 	.word	index@(_ZN7cutlass13device_kernelIN5flash11enable_sm90INS1_16FlashAttnFwdSm90INS1_25CollectiveMainloopFwdSm90ILi2EN4cute5tupleIJNS5_1CILi1EEES8_S8_EEENS6_IJNS7_ILi192EEESA_NS7_ILi64EEEEEELi64ENS_6half_tEfNS_4arch4Sm90ELb0ELb0ELb0ELb0ELb0ELb0ELb0ELb0ELb1ELb1ELb0ELb0EEENS1_21CollectiveEpilogueFwdINS6_IJSA_SB_SA_EEES9_SD_SF_Li384ELb0ELb1ELb0ELb0EEENS1_29StaticPersistentTileSchedulerILb0EEEEEEEEEvNT_6ParamsE)
        /*065c*/ 	.word	0x00000028


	//----- nvinfo : EIATTR_MIN_STACK_SIZE
	.align		4
.L_327:
        /*0660*/ 	.byte	0x04, 0x12
        /*0662*/ 	.short	(.L_329 - .L_328)
	.align		4
.L_328:
        /*0664*/ 	.word	index@(_ZN7cutlass13device_kernelIN5flash11enable_sm90INS1_16FlashAttnFwdSm90INS1_25CollectiveMainloopFwdSm90ILi2EN4cute5tupleIJNS5_1CILi1EEES8_S8_EEENS6_IJNS7_ILi192EEESA_NS7_ILi64EEEEEELi64ENS_6half_tEfNS_4arch4Sm90ELb0ELb0ELb0ELb1ELb0ELb0ELb0ELb0ELb1ELb1ELb0ELb0EEENS1_21CollectiveEpilogueFwdINS6_IJSA_SB_SA_EEES9_SD_SF_Li384ELb1ELb1ELb0ELb0EEENS1_36VarlenDynamicPersistentTileSchedulerILi192ELi192ELi384ELi128ELb0ELb1ELb1ELb0ELb1ELb1EEEEEEEEEvNT_6ParamsE)
        /*0668*/ 	.word	0x00000038


	//----- nvinfo : EIATTR_MIN_STACK_SIZE
	.align		4
.L_329:
        /*066c*/ 	.byte	0x04, 0x12
        /*066e*/ 	.short	(.L_331 - .L_330)
	.align		4
.L_330:
        /*0670*/ 	.word	index@(_ZN7cutlass13device_kernelIN5flash11enable_sm90INS1_16FlashAttnFwdSm90INS1_25CollectiveMainloopFwdSm90ILi2EN4cute5tupleIJNS5_1CILi1EEES8_S8_EEENS6_IJNS7_ILi192EEESA_NS7_ILi64EEEEEELi64ENS_6half_tEfNS_4arch4Sm90ELb0ELb0ELb0ELb1ELb0ELb1ELb0ELb0ELb1ELb1ELb0ELb0EEENS1_21CollectiveEpilogueFwdINS6_IJSA_SB_SA_EEES9_SD_SF_Li384ELb1ELb1ELb0ELb0EEENS1_36VarlenDynamicPersistentTileSchedulerILi192ELi192ELi384ELi128ELb0ELb1ELb1ELb0ELb1ELb1EEEEEEEEEvNT_6ParamsE)
        /*0674*/ 	.word	0x00000080


	//----- nvinfo : EIATTR_MIN_STACK_SIZE
	.align		4
.L_331:
        /*0678*/ 	.byte	0x04, 0x12
        /*067a*/ 	.short	(.L_333 - .L_332)
	.align		4
.L_332:
        /*067c*/ 	.word	index@(_ZN7cutlass13device_kernelIN5flash11enable_sm90INS1_16FlashAttnFwdSm90INS1_25CollectiveMainloopFwdSm90ILi2EN4cute5tupleIJNS5_1CILi1EEES8_S8_EEENS6_IJNS7_ILi192EEENS7_ILi128EEENS7_ILi64EEEEEELi64ENS_6half_tEfNS_4arch4Sm90ELb0ELb1ELb0ELb0ELb0ELb0ELb0ELb1ELb1ELb1ELb0ELb0EEENS1_21CollectiveEpilogueFwdINS6_IJSA_SC_SB_EEES9_SE_SG_Li384ELb0ELb1ELb0ELb0EEENS1_30DynamicPersistentTileSchedulerILi384ELi128ELb0ELb1ELb1EEEEEEEEEvNT_6ParamsE)
        /*0680*/ 	.word	0x00000000


	//----- nvinfo : EIATTR_MIN_STACK_SIZE
	.align		4
.L_333:
        /*0684*/ 	.byte	0x04, 0x12
        /*0686*/ 	.short	(.L_335 - .L_334)
	.align		4
.L_334:
        /*0688*/ 	.word	index@(_ZN7cutlass13device_kernelIN5flash11enable_sm90INS1_16FlashAttnFwdSm90INS1_25CollectiveMainloopFwdSm90ILi2EN4cute5tupleIJNS5_1CILi1EEES8_S8_EEENS6_IJNS7_ILi192EEENS7_ILi128EEENS7_ILi64EEEEEELi64ENS_6half_tEfNS_4arch4Sm90ELb0ELb1ELb0ELb1ELb0ELb0ELb0ELb1ELb1ELb1ELb0ELb0EEENS1_21CollectiveEpilogueFwdINS6_IJSA_SC_SB_EEES9_SE_SG_Li384ELb1ELb1ELb0ELb0EEENS1_36VarlenDynamicPersistentTileSchedulerILi192ELi128ELi384ELi128ELb0ELb1ELb1ELb1ELb0ELb1EEEEEEEEEvNT_6ParamsE)
        /*068c*/ 	.word	0x00000038


	//----- nvinfo : EIATTR_MIN_STACK_SIZE
	.align		4
.L_335:
        /*0690*/ 	.byte	0x04, 0x12
        /*0692*/ 	.short	(.L_337 - .L_336)
	.align		4
.L_336:
        /*0694*/ 	.word	index@(_ZN7cutlass13device_kernelIN5flash11enable_sm90INS1_16FlashAttnFwdSm90INS1_25CollectiveMainloopFwdSm90ILi2EN4cute5tupleIJNS5_1CILi1EEES8_S8_EEENS6_IJNS7_ILi192EEENS7_ILi128EEENS7_ILi64EEEEEELi64ENS_6half_tEfNS_4arch4Sm90ELb0ELb1ELb0ELb1ELb0ELb1ELb0ELb1ELb1ELb1ELb0ELb0EEENS1_21CollectiveEpilogueFwdINS6_IJSA_SC_SB_EEES9_SE_SG_Li384ELb1ELb1ELb0ELb0EEENS1_36VarlenDynamicPersistentTileSchedulerILi192ELi128ELi384ELi128ELb0ELb1ELb1ELb1ELb0ELb1EEEEEEEEEvNT_6ParamsE)
        /*0698*/ 	.word	0x00000058


	//----- nvinfo : EIATTR_MIN_STACK_SIZE
	.align		4
.L_337:
        /*069c*/ 	.byte	0x04, 0x12
        /*069e*/ 	.short	(.L_339 - .L_338)
	.align		4
.L_338:
        /*06a0*/ 	.word	index@(_ZN7cutlass13device_kernelIN5flash11enable_sm90INS1_16FlashAttnFwdSm90INS1_25CollectiveMainloopFwdSm90ILi2EN4cute5tupleIJNS5_1CILi1EEES8_S8_EEENS6_IJNS7_ILi192EEENS7_ILi128EEENS7_ILi64EEEEEELi64ENS_6half_tEfNS_4arch4Sm90ELb1ELb0ELb0ELb0ELb0ELb0ELb0ELb1ELb1ELb1ELb0ELb0EEENS1_21CollectiveEpilogueFwdINS6_IJSA_SC_SB_EEES9_SE_SG_Li384ELb0ELb1ELb0ELb0EEENS1_30DynamicPersistentTileSchedulerILi384ELi128ELb0ELb1ELb1EEEEEEEEEvNT_6ParamsE)
        /*06a4*/ 	.word	0x00000008


	//----- nvinfo : EIATTR_MIN_STACK_SIZE
	.align		4
.L_339:
        /*06a8*/ 	.byte	0x04, 0x12
        /*06aa*/ 	.short	(.L_341 - .L_340)
	.align		4
.L_340:
        /*06ac*/ 	.word	index@(_ZN7cutlass13device_kernelIN5flash11enable_sm90INS1_16FlashAttnFwdSm90INS1_25CollectiveMainloopFwdSm90ILi2EN4cute5tupleIJNS5_1CILi1EEES8_S8_EEENS6_IJNS7_ILi192EEENS7_ILi128EEENS7_ILi64EEEEEELi64ENS_6half_tEfNS_4arch4Sm90ELb1ELb0ELb0ELb1ELb0ELb0ELb0ELb1ELb1ELb1ELb0ELb0EEENS1_21CollectiveEpilogueFwdINS6_IJSA_SC_SB_EEES9_SE_SG_Li384ELb1ELb1ELb0ELb0EEENS1_36VarlenDynamicPersistentTileSchedulerILi192ELi128ELi384ELi128ELb0ELb1ELb1ELb1ELb1ELb1EEEEEEEEEvNT_6ParamsE)
        /*06b0*/ 	.word	0x00000038


	//----- nvinfo : EIATTR_MIN_STACK_SIZE
	.align		4
.L_341:
        /*06b4*/ 	.byte	0x04, 0x12
        /*06b6*/ 	.short	(.L_343 - .L_342)
	.align		4
.L_342:
        /*06b8*/ 	.word	index@(_ZN7cutlass13device_kernelIN5flash11enable_sm90INS1_16FlashAttnFwdSm90INS1_25CollectiveMainloopFwdSm90ILi2EN4cute5tupleIJNS5_1CILi1EEES8_S8_EEENS6_IJNS7_ILi192EEENS7_ILi128EEENS7_ILi64EEEEEELi64ENS_6half_tEfNS_4arch4Sm90ELb1ELb0ELb0ELb1ELb0ELb1ELb0ELb1ELb1ELb1ELb0ELb0EEENS1_21CollectiveEpilogueFwdINS6_IJSA_SC_SB_EEES9_SE_SG_Li384ELb1ELb1ELb0ELb0EEENS1_36VarlenDynamicPersistentTileSchedulerILi192ELi128ELi384ELi128ELb0ELb1ELb1ELb1ELb1ELb1EEEEEEEEEvNT_6ParamsE)
        /*06bc*/ 	.word	0x00000068
.L_343:


//--------------------- .nv.compat                --------------------------
	.section	.nv.compat,"",@"SHT_CUDA_COMPAT_INFO"
	.align	4
        /*0000*/ 	.byte	0x02, 0x09, 0x01, 0x00, 0x02, 0x02, 0x04, 0x00, 0x02, 0x05, 0x05, 0x00, 0x03, 0x07, 0x01, 0x01
        /*0010*/ 	.byte	0x02, 0x03, 0x01, 0x00, 0x02, 0x06, 0x01, 0x00, 0x04, 0x0b, 0x08, 0x00, 0x00, 0x00, 0x00, 0x00
        /*0020*/ 	.byte	0x00, 0x00, 0x00, 0x00


//--------------------- .nv.info._ZN7cutlass13device_kernelIN5flash11enable_sm90INS1_16FlashAttnFwdSm90INS1_25CollectiveMainloopFwdSm90ILi2EN4cute5tupleIJNS5_1CILi1EEES8_S8_EEENS6_IJNS7_ILi128EEENS7_ILi80EEENS7_ILi256EEEEEELi256ENS_6half_tEfNS_4arch4Sm90ELb0ELb0ELb0ELb0ELb0ELb0ELb0ELb1ELb1ELb1ELb0ELb0EEENS1_21CollectiveEpilogueFwdINS6_IJSA_SC_SB_EEES9_SE_SG_Li256ELb0ELb1ELb0ELb0EEENS1_29StaticPersistentTileSchedulerILb0EEEEEEEEEvNT_6ParamsE --------------------------
	.section	.nv.info._ZN7cutlass13device_kernelIN5flash11enable_sm90INS1_16FlashAttnFwdSm90INS1_25CollectiveMainloopFwdSm90ILi2EN4cute5tupleIJNS5_1CILi1EEES8_S8_EEENS6_IJNS7_ILi128EEENS7_ILi80EEENS7_ILi256EEEEEELi256ENS_6half_tEfNS_4arch4Sm90ELb0ELb0ELb0ELb0ELb0ELb0ELb0ELb1ELb1ELb1ELb0ELb0EEENS1_21CollectiveEpilogueFwdINS6_IJSA_SC_SB_EEES9_SE_SG_Li256ELb0ELb1ELb0ELb0EEENS1_29StaticPersistentTileSchedulerILb0EEEEEEEEEvNT_6ParamsE,"",@"SHT_CUDA_INFO"
	.sectionflags	@""
	.align	4


	//----- nvinfo : EIATTR_CUDA_API_VERSION
	.align		4
        /*0000*/ 	.byte	0x04, 0x37
        /*0002*/ 	.short	(.L_345 - .L_344)
.L_344:
        /*0004*/ 	.word	0x00000082


	//----- nvinfo : EIATTR_KPARAM_INFO
	.align		4
.L_345:
        /*0008*/ 	.byte	0x04, 0x17
        /*000a*/ 	.short	(.L_347 - .L_346)
.L_346:
        /*000c*/ 	.word	0x00000000
        /*0010*/ 	.short	0x0000
        /*0012*/ 	.short	0x0070
        /*0014*/ 	.byte	0x00, 0xf0, 0x01, 0x28


	//----- nvinfo : EIATTR_SPARSE_MMA_MASK
	.align		4
.L_347:
        /*0018*/ 	.byte	0x03, 0x50
        /*001a*/ 	.short	0x0000


	//----- nvinfo : EIATTR_MAXREG_COUNT
	.align		4
        /*001c*/ 	.byte	0x03, 0x1b
        /*001e*/ 	.short	0x00a8


	//----- nvinfo : EIATTR_NUM_BARRIERS
	.align		4
        /*0020*/ 	.byte	0x02, 0x4c
        /*0022*/ 	.byte	0x09
	.zero		1


	//----- nvinfo : EIATTR_EXTERNS
	.align		4
        /*0024*/ 	.byte	0x04, 0x0f
        /*0026*/ 	.short	(.L_349 - .L_348)


	//   ....[0]....
	.align		4
.L_348:
        /*0028*/ 	.word	index@(__assertfail)


	//----- nvinfo : EIATTR_ANNOTATIONS
	.align		4
.L_349:
        /*002c*/ 	.byte	0x04, 0x55
        /*002e*/ 	.short	(.L_351 - .L_350)


	//   ....[0]....
.L_350:
        /*0030*/ 	.word	0x00000001
        /*0034*/ 	.byte	0x50, 0x09, 0x00, 0x00, 0x01, 0x00, 0x00, 0x00, 0x10, 0x0a, 0x00, 0x00, 0x01, 0x00, 0x00, 0x00
        /* <DEDUP_REMOVED lines=30> */
        /*0224*/ 	.byte	0x20, 0x0b, 0x01, 0x00


	//----- nvinfo : EIATTR_MERCURY_ISA_VERSION
	.align		4
.L_351:
        /*0228*/ 	.byte	0x03, 0x5f
        /*022a*/ 	.short	0x0101


	//----- nvinfo : EIATTR_INT_WARP_WIDE_INSTR_OFFSETS
	.align		4
        /*022c*/ 	.byte	0x04, 0x31
        /*022e*/ 	.short	(.L_353 - .L_352)


	//   ....[0]....
.L_352:
        /*0230*/ 	.word	0x00000130


	//   ....[1]....
        /*0234*/ 	.word	0x00000170


	//   ....[2]....
        /*0238*/ 	.word	0x000001e0


	//----- nvinfo : EIATTR_COOP_GROUP_MASK_REGIDS
	.align		4
.L_353:
        /*023c*/ 	.byte	0x04, 0x29
        /*023e*/ 	.short	(.L_355 - .L_354)


	//   ....[0]....
.L_354:
        /*0240*/ 	.word	0xffffffff


	//   ....[1]....
        /*0244*/ 	.word	0xffffffff


	//   ....[2]....
        /*0248*/ 	.word	0xffffffff


	//   ....[3]....
        /*024c*/ 	.word	0xffffffff


	//   ....[4]....
        /*0250*/ 	.word	0xffffffff


	//   ....[5]....
        /*0254*/ 	.word	0xffffffff


	//   ....[6]....
        /*0258*/ 	.word	0xffffffff


	//   ....[7]....
        /*025c*/ 	.word	0xffffffff


	//   ....[8]....
        /*0260*/ 	.word	0xffffffff


	//   ....[9]....
        /*0264*/ 	.word	0xffffffff


	//   ....[10]....
        /*0268*/ 	.word	0xffffffff


	//   ....[11]....
        /*026c*/ 	.word	0xffffffff


	//   ....[12]....
        /*0270*/ 	.word	0xffffffff


	//   ....[13]....
        /*0274*/ 	.word	0xffffffff


	//   ....[14]....
        /*0278*/ 	.word	0xffffffff


	//   ....[15]....
        /*027c*/ 	.word	0xffffffff


	//   ....[16]....
        /*0280*/ 	.word	0xffffffff


	//   ....[17]....
        /*0284*/ 	.word	0xffffffff


	//   ....[18]....
        /*0288*/ 	.word	0xffffffff


	//   ....[19]....
        /*028c*/ 	.word	0xffffffff


	//   ....[20]....
        /*0290*/ 	.word	0xffffffff


	//   ....[21]....
        /*0294*/ 	.word	0xffffffff


	//   ....[22]....
        /*0298*/ 	.word	0xffffffff


	//   ....[23]....
        /*029c*/ 	.word	0xffffffff


	//   ....[24]....
        /*02a0*/ 	.word	0xffffffff


	//   ....[25]....
        /*02a4*/ 	.word	0xffffffff


	//   ....[26]....
        /*02a8*/ 	.word	0xffffffff


	//   ....[27]....
        /*02ac*/ 	.word	0xffffffff


	//   ....[28]....
        /*02b0*/ 	.word	0xffffffff


	//   ....[29]....
        /*02b4*/ 	.word	0xffffffff


	//   ....[30]....
        /*02b8*/ 	.word	0xffffffff


	//   ....[31]....
        /*02bc*/ 	.word	0xffffffff


	//   ....[32]....
        /*02c0*/ 	.word	0xffffffff


	//   ....[33]....
        /*02c4*/ 	.word	0xffffffff


	//   ....[34]....
        /*02c8*/ 	.word	0xffffffff


	//   ....[35]....
        /*02cc*/ 	.word	0xffffffff


	//   ....[36]....
        /*02d0*/ 	.word	0xffffffff


	//   ....[37]....
        /*02d4*/ 	.word	0xffffffff


	//   ....[38]....
        /*02d8*/ 	.word	0xffffffff


	//   ....[39]....
        /*02dc*/ 	.word	0xffffffff


	//   ....[40]....
        /*02e0*/ 	.word	0xffffffff


	//   ....[41]....
        /*02e4*/ 	.word	0xffffffff


	//   ....[42]....
        /*02e8*/ 	.word	0xffffffff


	//   ....[43]....
        /*02ec*/ 	.word	0xffffffff


	//   ....[44]....
        /*02f0*/ 	.word	0xffffffff


	//   ....[45]....
        /*02f4*/ 	.word	0xffffffff


	//   ....[46]....
        /*02f8*/ 	.word	0xffffffff


	//   ....[47]....
        /*02fc*/ 	.word	0xffffffff


	//   ....[48]....
        /*0300*/ 	.word	0xffffffff


	//   ....[49]....
        /*0304*/ 	.word	0xffffffff


	//   ....[50]....
        /*0308*/ 	.word	0x0500000f


	//   ....[51]....
        /*030c*/ 	.word	0x0500000f


	//   ....[52]....
        /*0310*/ 	.word	0x0500000f


	//   ....[53]....
        /*0314*/ 	.word	0x0500000f


	//   ....[54]....
        /*0318*/ 	.word	0x0500000f


	//   ....[55]....
        /*031c*/ 	.word	0x0500000f


	//   ....[56]....
        /*0320*/ 	.word	0x0500000f


	//   ....[57]....
        /*0324*/ 	.word	0x0500000f


	//   ....[58]....
        /*0328*/ 	.word	0x0500000f


	//   ....[59]....
        /*032c*/ 	.word	0x0500000f


	//   ....[60]....
        /*0330*/ 	.word	0x0500000f


	//   ....[61]....
        /*0334*/ 	.word	0x0500000f


	//   ....[62]....
        /*0338*/ 	.word	0x0500000f


	//   ....[63]....
        /*033c*/ 	.word	0x0500000f


	//   ....[64]....
        /*0340*/ 	.word	0x0500000f


	//   ....[65]....
        /*0344*/ 	.word	0x0500000f


	//   ....[66]....
        /*0348*/ 	.word	0x0500000f


	//   ....[67]....
        /*034c*/ 	.word	0x0500000f


	//----- nvinfo : EIATTR_COOP_GROUP_INSTR_OFFSETS
	.align		4
.L_355:
        /*0350*/ 	.byte	0x04, 0x28
        /*0352*/ 	.short	(.L_357 - .L_356)


	//   ....[0]....
.L_356:
        /*0354*/ 	.word	0x00000060


	//   ....[1]....
        /*0358*/ 	.word	0x00000140


	//   ....[2]....
        /*035c*/ 	.word	0x00000190


	//   ....[3]....
        /*0360*/ 	.word	0x000003c0


	//   ....[4]....
        /*0364*/ 	.word	0x00000520


	//   ....[5]....
        /*0368*/ 	.word	0x00000640


	//   ....[6]....
        /*036c*/ 	.word	0x000007a0


	//   ....[7]....
        /*0370*/ 	.word	0x00000e00


	//   ....[8]....
        /*0374*/ 	.word	0x00003e50


	//   ....[9]....
        /*0378*/ 	.word	0x00003e80


	//   ....[10]....
        /*037c*/ 	.word	0x000042c0


	//   ....[11]....
        /*0380*/ 	.word	0x00004330


	//   ....[12]....
        /*0384*/ 	.word	0x00007d30


	//   ....[13]....
        /*0388*/ 	.word	0x00007e40


	//   ....[14]....
        /*038c*/ 	.word	0x000082b0


	//   ....[15]....
        /*0390*/ 	.word	0x000082d0


	//   ....[16]....
        /*0394*/ 	.word	0x000093b0


	//   ....[17]....
        /*0398*/ 	.word	0x000093f0


	//   ....[18]....
        /*039c*/ 	.word	0x000094e0


	//   ....[19]....
        /*03a0*/ 	.word	0x000094f0


	//   ....[20]....
        /*03a4*/ 	.word	0x0000b260


	//   ....[21]....
        /*03a8*/ 	.word	0x0000b2c0


	//   ....[22]....
        /*03ac*/ 	.word	0x0000b3d0


	//   ....[23]....
        /*03b0*/ 	.word	0x0000b3e0


	//   ....[24]....
        /*03b4*/ 	.word	0x0000b830


	//   ....[25]....
        /*03b8*/ 	.word	0x0000b870


	//   ....[26]....
        /*03bc*/ 	.word	0x0000b9b0


	//   ....[27]....
        /*03c0*/ 	.word	0x0000b9d0


	//   ....[28]....
        /*03c4*/ 	.word	0x0000bb10


	//   ....[29]....
        /*03c8*/ 	.word	0x0000bb30


	//   ....[30]....
        /*03cc*/ 	.word	0x0000bc90


	//   ....[31]....
        /*03d0*/ 	.word	0x0000bcc0


	//   ....[32]....
        /*03d4*/ 	.word	0x0000c790


	//   ....[33]....
        /*03d8*/ 	.word	0x0000d2a0


	//   ....[34]....
        /*03dc*/ 	.word	0x0000d2d0


	//   ....[35]....
        /*03e0*/ 	.word	0x0000d390


	//   ....[36]....
        /*03e4*/ 	.word	0x0000d3a0


	//   ....[37]....
        /*03e8*/ 	.word	0x0000d440


	//   ....[38]....
        /*03ec*/ 	.word	0x0000d450


	//   ....[39]....
        /*03f0*/ 	.word	0x0000d4f0


	//   ....[40]....
        /*03f4*/ 	.word	0x0000d500


	//   ....[41]....
        /*03f8*/ 	.word	0x0000d5a0


	//   ....[42]....
        /*03fc*/ 	.word	0x0000d5b0


	//   ....[43]....
        /*0400*/ 	.word	0x0000d650


	//   ....[44]....
        /*0404*/ 	.word	0x0000d660


	//   ....[45]....
        /*0408*/ 	.word	0x0000d700


	//   ....[46]....
        /*040c*/ 	.word	0x0000d710


	//   ....[47]....
        /*0410*/ 	.word	0x0000d750


	//   ....[48]....
        /*0414*/ 	.word	0x0000d7a0


	//   ....[49]....
        /*0418*/ 	.word	0x00010a30


	//   ....[50]....
        /*041c*/ 	.word	0x00010f50


	//   ....[51]....
        /*0420*/ 	.word	0x000110c0


	//   ....[52]....
        /*0424*/ 	.word	0x00011120


	//   ....[53]....
        /*0428*/ 	.word	0x00011290


	//   ....[54]....
        /*042c*/ 	.word	0x000112e0


	//   ....[55]....
        /*0430*/ 	.word	0x00011410


	//   ....[56]....
        /*0434*/ 	.word	0x00011460


	//   ....[57]....
        /*0438*/ 	.word	0x00011590


	//   ....[58]....
        /*043c*/ 	.word	0x000115e0


	//   ....[59]....
        /*0440*/ 	.word	0x00011710


	//   ....[60]....
        /*0444*/ 	.word	0x00011760


	//   ....[61]....
        /*0448*/ 	.word	0x00011890


	//   ....[62]....
        /*044c*/ 	.word	0x000118e0


	//   ....[63]....
        /*0450*/ 	.word	0x00011a10


	//   ....[64]....
        /*0454*/ 	.word	0x00011a60


	//   ....[65]....
        /*0458*/ 	.word	0x00011b70


	//   ....[66]....
        /*045c*/ 	.word	0x00011bc0


	//   ....[67]....
        /*0460*/ 	.word	0x00011f60


	//----- nvinfo : EIATTR_REG_RECONFIG
	.align		4
.L_357:
        /*0464*/ 	.byte	0x01, 0x54
	.zero		2


	//----- nvinfo : EIATTR_SYSCALL_OFFSETS
	.align		4
        /*0468*/ 	.byte	0x04, 0x46
        /*046a*/ 	.short	(.L_359 - .L_358)


	//   ....[0]....
.L_358:
        /*046c*/ 	.word	0x000011c0


	//   ....[1]....
        /*0470*/ 	.word	0x0000c3e0


	//   ....[2]....
        /*0474*/ 	.word	0x0000c520


	//   ....[3]....
        /*0478*/ 	.word	0x0000c610


	//   ....[4]....
        /*047c*/ 	.word	0x0000ce20


	//----- nvinfo : EIATTR_MBARRIER_INSTR_OFFSETS
	.align		4
.L_359:
        /*0480*/ 	.byte	0x04, 0x39
        /*0482*/ 	.short	(.L_361 - .L_360)


	//   ....[0]....
.L_360:
        /*0484*/ 	.word	0x00000270
        /*0488*/ 	.word	0x000000ff
        /*048c*/ 	.word	0x00038800
        /*0490*/ 	.short	0x0100
        /*0492*/ 	.byte	0x08
	.zero		1


	//   ....[1]....
        /*0494*/ 	.word	0x00000280
        /*0498*/ 	.word	0x000000ff
        /*049c*/ 	.word	0x00038820
        /*04a0*/ 	.short	0x0100
        /*04a2*/ 	.byte	0x08
	.zero		1


	//   ....[2]....
        /*04a4*/ 	.word	0x00000370
        /*04a8*/ 	.word	0x000000ff
        /*04ac*/ 	.word	0x00038830
        /*04b0*/ 	.short	0x0100
        /*04b2*/ 	.byte	0x08
	.zero		1


	//   ....[3]....
        /*04b4*/ 	.word	0x00000380
        /*04b8*/ 	.word	0x000000ff
        /*04bc*/ 	.word	0x00038840
        /*04c0*/ 	.short	0x0100
        /*04c2*/ 	.byte	0x08
	.zero		1


	//   ....[4]....
        /*04c4*/ 	.word	0x00000390
        /*04c8*/ 	.word	0x000000ff
        /*04cc*/ 	.word	0x00038838
        /*04d0*/ 	.short	0x0100
        /*04d2*/ 	.byte	0x08
	.zero		1


	//   ....[5]....
        /*04d4*/ 	.word	0x000003a0
        /*04d8*/ 	.word	0x000000ff
        /*04dc*/ 	.word	0x00038848
        /*04e0*/ 	.short	0x0100
        /*04e2*/ 	.byte	0x08
	.zero		1


	//   ....[6]....
        /*04e4*/ 	.word	0x000004d0
        /*04e8*/ 	.word	0x000000ff
        /*04ec*/ 	.word	0x00038850
        /*04f0*/ 	.short	0x0100
        /*04f2*/ 	.byte	0x08
	.zero		1


	//   ....[7]....
        /*04f4*/ 	.word	0x000004e0
        /*04f8*/ 	.word	0x000000ff
        /*04fc*/ 	.word	0x00038860
        /*0500*/ 	.short	0x0100
        /*0502*/ 	.byte	0x08
	.zero		1


	//   ....[8]....
        /*0504*/ 	.word	0x000004f0
        /*0508*/ 	.word	0x000000ff
        /*050c*/ 	.word	0x00038858
        /*0510*/ 	.short	0x0100
        /*0512*/ 	.byte	0x08
	.zero		1


	//   ....[9]....
        /*0514*/ 	.word	0x00000500
        /*0518*/ 	.word	0x000000ff
        /*051c*/ 	.word	0x00038868
        /*0520*/ 	.short	0x0100
        /*0522*/ 	.byte	0x08
	.zero		1


	//   ....[10]....
        /*0524*/ 	.word	0x000005f0
        /*0528*/ 	.word	0x000000ff
        /*052c*/ 	.word	0x00038870
        /*0530*/ 	.short	0x0100
        /*0532*/ 	.byte	0x06
	.zero		1


	//   ....[11]....
        /*0534*/ 	.word	0x00000600
        /*0538*/ 	.word	0x000000ff
        /*053c*/ 	.word	0x00038880
        /*0540*/ 	.short	0x0100
        /*0542*/ 	.byte	0x06
	.zero		1


	//   ....[12]....
        /*0544*/ 	.word	0x00000610
        /*0548*/ 	.word	0x000000ff
        /*054c*/ 	.word	0x00038878
        /*0550*/ 	.short	0x0100
        /*0552*/ 	.byte	0x06
	.zero		1


	//   ....[13]....
        /*0554*/ 	.word	0x00000620
        /*0558*/ 	.word	0x000000ff
        /*055c*/ 	.word	0x00038888
        /*0560*/ 	.short	0x0100
        /*0562*/ 	.byte	0x06
	.zero		1


	//   ....[14]....
        /*0564*/ 	.word	0x00000750
        /*0568*/ 	.word	0x000000ff
        /*056c*/ 	.word	0x00038890
        /*0570*/ 	.short	0x0100
        /*0572*/ 	.byte	0x08
	.zero		1


	//   ....[15]....
        /*0574*/ 	.word	0x00000760
        /*0578*/ 	.word	0x000000ff
        /*057c*/ 	.word	0x000388a0
        /*0580*/ 	.short	0x0100
        /*0582*/ 	.byte	0x08
	.zero		1


	//   ....[16]....
        /*0584*/ 	.word	0x00000770
        /*0588*/ 	.word	0x000000ff
        /*058c*/ 	.word	0x00038898
        /*0590*/ 	.short	0x0100
        /*0592*/ 	.byte	0x08
	.zero		1


	//   ....[17]....
        /*0594*/ 	.word	0x00000780
        /*0598*/ 	.word	0x000000ff
        /*059c*/ 	.word	0x000388a8
        /*05a0*/ 	.short	0x0100
        /*05a2*/ 	.byte	0x08
	.zero		1


	//   ....[18]....
        /*05a4*/ 	.word	0x000008b0
        /*05a8*/ 	.word	0x000000ff
        /*05ac*/ 	.word	0x000388b0
        /*05b0*/ 	.short	0x0100
        /*05b2*/ 	.byte	0x08
	.zero		1


	//   ....[19]....
        /*05b4*/ 	.word	0x000008c0
        /*05b8*/ 	.word	0x000000ff
        /*05bc*/ 	.word	0x000388c0
        /*05c0*/ 	.short	0x0100
        /*05c2*/ 	.byte	0x08
	.zero		1


	//   ....[20]....
        /*05c4*/ 	.word	0x000008d0
        /*05c8*/ 	.word	0x000000ff
        /*05cc*/ 	.word	0x000388b8
        /*05d0*/ 	.short	0x0100
        /*05d2*/ 	.byte	0x08
	.zero		1


	//   ....[21]....
        /*05d4*/ 	.word	0x000008e0
        /*05d8*/ 	.word	0x000000ff
        /*05dc*/ 	.word	0x000388c8
        /*05e0*/ 	.short	0x0100
        /*05e2*/ 	.byte	0x08
	.zero		1


	//   ....[22]....
        /*05e4*/ 	.word	0x00001240
        /*05e8*/ 	.word	0x000000ff
        /*05ec*/ 	.word	0x00038800
        /*05f0*/ 	.short	0x010a
        /*05f2*/ 	.byte	0x24
	.zero		1


	//   ....[23]....
        /*05f4*/ 	.word	0x000012d0
        /*05f8*/ 	.word	0x00000000
        /*05fc*/ 	.word	0x00038830
        /*0600*/ 	.short	0x010a
        /*0602*/ 	.byte	0x3f
	.zero		1


	//   ....[24]....
        /*0604*/ 	.word	0x00001350
        /*0608*/ 	.word	0x00000000
        /*060c*/ 	.word	0x00038830
        /*0610*/ 	.short	0x010a
        /*0612*/ 	.byte	0x3f
	.zero		1


	//   ....[25]....
        /*0614*/ 	.word	0x00003da0
        /*0618*/ 	.word	0x00000000
        /*061c*/ 	.word	0x00000000
        /*0620*/ 	.short	0x0101
        /*0622*/ 	.byte	0x3f
	.zero		1


	//   ....[26]....
        /*0624*/ 	.word	0x00005190
        /*0628*/ 	.word	0x000000ff
        /*062c*/ 	.word	0x00038830
        /*0630*/ 	.short	0x010a
        /*0632*/ 	.byte	0x06
	.zero		1


	//   ....[27]....
        /*0634*/ 	.word	0x000051e0
        /*0638*/ 	.word	0x000000ff
        /*063c*/ 	.word	0x00038830
        /*0640*/ 	.short	0x010a
        /*0642*/ 	.byte	0x04
	.zero		1


	//   ....[28]....
        /*0644*/ 	.word	0x00007a90
        /*0648*/ 	.word	0x000000ff
        /*064c*/ 	.word	0x00038850
        /*0650*/ 	.short	0x010a
        /*0652*/ 	.byte	0x04
	.zero		1


	//   ....[29]....
        /*0654*/ 	.word	0x00007ad0
        /*0658*/ 	.word	0x000000ff
        /*065c*/ 	.word	0x00038850
        /*0660*/ 	.short	0x010a
        /*0662*/ 	.byte	0x04
	.zero		1


	//   ....[30]....
        /*0664*/ 	.word	0x00008620
        /*0668*/ 	.word	0x0000009d
        /*066c*/ 	.word	0x00000000
        /*0670*/ 	.short	0x0101
        /*0672*/ 	.byte	0x3f
	.zero		1


	//   ....[31]....
        /*0674*/ 	.word	0x00008680
        /*0678*/ 	.word	0x000000ab
        /*067c*/ 	.word	0x00000000
        /*0680*/ 	.short	0x0101
        /*0682*/ 	.byte	0x3f
	.zero		1


	//   ....[32]....
        /*0684*/ 	.word	0x00009320
        /*0688*/ 	.word	0x000000ff
        /*068c*/ 	.word	0x00038850
        /*0690*/ 	.short	0x010a
        /*0692*/ 	.byte	0x0c
	.zero		1


	//   ....[33]....
        /*0694*/ 	.word	0x00009360
        /*0698*/ 	.word	0x000000ff
        /*069c*/ 	.word	0x00038850
        /*06a0*/ 	.short	0x010a
        /*06a2*/ 	.byte	0x0c
	.zero		1


	//   ....[34]....
        /*06a4*/ 	.word	0x0000a4b0
        /*06a8*/ 	.word	0x0000009b
        /*06ac*/ 	.word	0x00000000
        /*06b0*/ 	.short	0x0101
        /*06b2*/ 	.byte	0x3f
	.zero		1


	//   ....[35]....
        /*06b4*/ 	.word	0x0000b750
        /*06b8*/ 	.word	0x000000ff
        /*06bc*/ 	.word	0x00000000
        /*06c0*/ 	.short	0x0101
        /*06c2*/ 	.byte	0x04
	.zero		1


	//   ....[36]....
        /*06c4*/ 	.word	0x0000c9d0
        /*06c8*/ 	.word	0x00000000
        /*06cc*/ 	.word	0x00038840
        /*06d0*/ 	.short	0x010a
        /*06d2*/ 	.byte	0x3f
	.zero		1


	//   ....[37]....
        /*06d4*/ 	.word	0x0000d8b0
        /*06d8*/ 	.word	0x000000ff
        /*06dc*/ 	.word	0x00038800
        /*06e0*/ 	.short	0x0107
        /*06e2*/ 	.byte	0x24
	.zero		1


	//   ....[38]....
        /*06e4*/ 	.word	0x0000d920
        /*06e8*/ 	.word	0x000000ff
        /*06ec*/ 	.word	0x00038800
        /*06f0*/ 	.short	0x0101
        /*06f2*/ 	.byte	0x24
	.zero		1


	//   ....[39]....
        /*06f4*/ 	.word	0x0000d950
        /*06f8*/ 	.word	0x000000ff
        /*06fc*/ 	.word	0x00038820
        /*0700*/ 	.short	0x010a
        /*0702*/ 	.byte	0x24
	.zero		1


	//   ....[40]....
        /*0704*/ 	.word	0x0000dc90
        /*0708*/ 	.word	0x00000003
        /*070c*/ 	.word	0x00038840
        /*0710*/ 	.short	0x010a
        /*0712*/ 	.byte	0x3f
	.zero		1


	//   ....[41]....
        /*0714*/ 	.word	0x0000e220
        /*0718*/ 	.word	0x00000003
        /*071c*/ 	.word	0x00000060
        /*0720*/ 	.short	0x010a
        /*0722*/ 	.byte	0x3f
	.zero		1


	//   ....[42]....
        /*0724*/ 	.word	0x0000ea70
        /*0728*/ 	.word	0x00000003
        /*072c*/ 	.word	0x00038840
        /*0730*/ 	.short	0x010a
        /*0732*/ 	.byte	0x3f
	.zero		1


	//   ....[43]....
        /*0734*/ 	.word	0x0000f000
        /*0738*/ 	.word	0x00000005
        /*073c*/ 	.word	0x00000060
        /*0740*/ 	.short	0x010a
        /*0742*/ 	.byte	0x3f
	.zero		1


	//   ....[44]....
        /*0744*/ 	.word	0x0000f790
        /*0748*/ 	.word	0x00000002
        /*074c*/ 	.word	0x00038840
        /*0750*/ 	.short	0x010a
        /*0752*/ 	.byte	0x3f
	.zero		1


	//   ....[45]....
        /*0754*/ 	.word	0x0000fd20
        /*0758*/ 	.word	0x00000005
        /*075c*/ 	.word	0x00000060
        /*0760*/ 	.short	0x010a
        /*0762*/ 	.byte	0x3f
	.zero		1


	//   ....[46]....
        /*0764*/ 	.word	0x00010350
        /*0768*/ 	.word	0x00000002
        /*076c*/ 	.word	0x00038860
        /*0770*/ 	.short	0x010a
        /*0772*/ 	.byte	0x3f
	.zero		1


	//   ....[47]....
        /*0774*/ 	.word	0x000109b0
        /*0778*/ 	.word	0x00000000
        /*077c*/ 	.word	0x00038820
        /*0780*/ 	.short	0x010a
        /*0782*/ 	.byte	0x3f
	.zero		1


	//   ....[48]....
        /*0784*/ 	.word	0x00010ba0
        /*0788*/ 	.word	0x00000006
        /*078c*/ 	.word	0x00000000
        /*0790*/ 	.short	0x010a
        /*0792*/ 	.byte	0x3f
	.zero		1


	//   ....[49]....
        /*0794*/ 	.word	0x00010bf0
        /*0798*/ 	.word	0x00000003
        /*079c*/ 	.word	0x00000000
        /*07a0*/ 	.short	0x010a
        /*07a2*/ 	.byte	0x3f
	.zero		1


	//   ....[50]....
        /*07a4*/ 	.word	0x00010c50
        /*07a8*/ 	.word	0x00000012
        /*07ac*/ 	.word	0x00000000
        /*07b0*/ 	.short	0x010a
        /*07b2*/ 	.byte	0x3f
	.zero		1


	//   ....[51]....
        /*07b4*/ 	.word	0x00010c80
        /*07b8*/ 	.word	0x00000003
        /*07bc*/ 	.word	0x00000000
        /*07c0*/ 	.short	0x010a
        /*07c2*/ 	.byte	0x3f
	.zero		1


	//   ....[52]....
        /*07c4*/ 	.word	0x00010cf0
        /*07c8*/ 	.word	0x00000003
        /*07cc*/ 	.word	0x00038800
        /*07d0*/ 	.short	0x010a
        /*07d2*/ 	.byte	0x3f
	.zero		1


	//   ....[53]....
        /*07d4*/ 	.word	0x00010d40
        /*07d8*/ 	.word	0x00000000
        /*07dc*/ 	.word	0x00038830
        /*07e0*/ 	.short	0x010a
        /*07e2*/ 	.byte	0x3f
	.zero		1


	//   ....[54]....
        /*07e4*/ 	.word	0x00010db0
        /*07e8*/ 	.word	0x00000004
        /*07ec*/ 	.word	0x00038830
        /*07f0*/ 	.short	0x010a
        /*07f2*/ 	.byte	0x3f
	.zero		1


	//   ....[55]....
        /*07f4*/ 	.word	0x00010e10
        /*07f8*/ 	.word	0x00000003
        /*07fc*/ 	.word	0x00038850
        /*0800*/ 	.short	0x010a
        /*0802*/ 	.byte	0x3f
	.zero		1


	//   ....[56]....
        /*0804*/ 	.word	0x00010e70
        /*0808*/ 	.word	0x00000007
        /*080c*/ 	.word	0x00038850
        /*0810*/ 	.short	0x010a
        /*0812*/ 	.byte	0x3f
	.zero		1


	//   ....[57]....
        /*0814*/ 	.word	0x00011010
        /*0818*/ 	.word	0x00000000
        /*081c*/ 	.word	0x00038840
        /*0820*/ 	.short	0x010a
        /*0822*/ 	.byte	0x3f
	.zero		1


	//   ....[58]....
        /*0824*/ 	.word	0x00011c00
        /*0828*/ 	.word	0x0000000c
        /*082c*/ 	.word	0x00038820
        /*0830*/ 	.short	0x010a
        /*0832*/ 	.byte	0x3f
	.zero		1


	//   ....[59]....
        /*0834*/ 	.word	0x00011c50
        /*0838*/ 	.word	0x00000003
        /*083c*/ 	.word	0x00038840
        /*0840*/ 	.short	0x010a
        /*0842*/ 	.byte	0x3f
	.zero		1


	//   ....[60]....
        /*0844*/ 	.word	0x00011ca0
        /*0848*/ 	.word	0x00000003
        /*084c*/ 	.word	0x00000060
        /*0850*/ 	.short	0x010a
        /*0852*/ 	.byte	0x3f
	.zero		1


	//   ....[61]....
        /*0854*/ 	.word	0x00011cf0
        /*0858*/ 	.word	0x00000003
        /*085c*/ 	.word	0x00038840
        /*0860*/ 	.short	0x010a
        /*0862*/ 	.byte	0x3f
	.zero		1


	//   ....[62]....
        /*0864*/ 	.word	0x00011d40
        /*0868*/ 	.word	0x00000005
        /*086c*/ 	.word	0x00000060
        /*0870*/ 	.short	0x010a
        /*0872*/ 	.byte	0x3f
	.zero		1


	//   ....[63]....
        /*0874*/ 	.word	0x00011d90
        /*0878*/ 	.word	0x00000002
        /*087c*/ 	.word	0x00038840
        /*0880*/ 	.short	0x010a
        /*0882*/ 	.byte	0x3f
	.zero		1


	//   ....[64]....
        /*0884*/ 	.word	0x00011de0
        /*0888*/ 	.word	0x00000005
        /*088c*/ 	.word	0x00000060
        /*0890*/ 	.short	0x010a
        /*0892*/ 	.byte	0x3f
	.zero		1


	//   ....[65]....
        /*0894*/ 	.word	0x00011e30
        /*0898*/ 	.word	0x00000002
        /*089c*/ 	.word	0x00038860
        /*08a0*/ 	.short	0x010a
        /*08a2*/ 	.byte	0x3f
	.zero		1


	//   ....[66]....
        /*08a4*/ 	.word	0x00011e80
        /*08a8*/ 	.word	0x00000000
        /*08ac*/ 	.word	0x00038820
        /*08b0*/ 	.short	0x010a
        /*08b2*/ 	.byte	0x3f
	.zero		1


	//   ....[67]....
        /*08b4*/ 	.word	0x00012020
        /*08b8*/ 	.word	0x00000006
        /*08bc*/ 	.word	0x00000000
        /*08c0*/ 	.short	0x010a
        /*08c2*/ 	.byte	0x3f
	.zero		1


	//   ....[68]....
        /*08c4*/ 	.word	0x00012070
        /*08c8*/ 	.word	0x00000003
        /*08cc*/ 	.word	0x00000000
        /*08d0*/ 	.short	0x010a
        /*08d2*/ 	.byte	0x3f
	.zero		1


	//   ....[69]....
        /*08d4*/ 	.word	0x000120c0
        /*08d8*/ 	.word	0x00000012
        /*08dc*/ 	.word	0x00000000
        /*08e0*/ 	.short	0x010a
        /*08e2*/ 	.byte	0x3f
	.zero		1


	//----- nvinfo : EIATTR_NUM_MBARRIERS
	.align		4
.L_361:
        /*08e4*/ 	.byte	0x03, 0x38
        /*08e6*/ 	.short	0x0016


	//----- nvinfo : EIATTR_EXIT_INSTR_OFFSETS
	.align		4
        /*08e8*/ 	.byte	0x04, 0x1c
        /*08ea*/ 	.short	(.L_363 - .L_362)


	//   ....[0]....
.L_362:
        /*08ec*/ 	.word	0x00000a00


	//   ....[1]....
        /*08f0*/ 	.word	0x0000be60


	//   ....[2]....
        /*08f4*/ 	.word	0x00010cd0


	//----- nvinfo : EIATTR_MAX_THREADS
	.align		4
.L_363:
        /*08f8*/ 	.byte	0x04, 0x05
        /*08fa*/ 	.short	(.L_365 - .L_364)
.L_364:
        /*08fc*/ 	.word	0x00000180
        /*0900*/ 	.word	0x00000001
        /*0904*/ 	.word	0x00000001


	//----- nvinfo : EIATTR_CRS_STACK_SIZE
	.align		4
.L_365:
        /*0908*/ 	.byte	0x04, 0x1e
        /*090a*/ 	.short	(.L_367 - .L_366)
.L_366:
        /*090c*/ 	.word	0x00000000


	//----- nvinfo : EIATTR_CBANK_PARAM_SIZE
	.align		4
.L_367:
        /*0910*/ 	.byte	0x03, 0x19
        /*0912*/ 	.short	0x0a70


	//----- nvinfo : EIATTR_PARAM_CBANK
	.align		4
        /*0914*/ 	.byte	0x04, 0x0a
        /*0916*/ 	.short	(.L_369 - .L_368)
	.align		4
.L_368:
        /*0918*/ 	.word	index@(.nv.constant0._ZN7cutlass13device_kernelIN5flash11enable_sm90INS1_16FlashAttnFwdSm90INS1_25CollectiveMainloopFwdSm90ILi2EN4cute5tupleIJNS5_1CILi1EEES8_S8_EEENS6_IJNS7_ILi128EEENS7_ILi80EEENS7_ILi256EEEEEELi256ENS_6half_tEfNS_4arch4Sm90ELb0ELb0ELb0ELb0ELb0ELb0ELb0ELb1ELb1ELb1ELb0ELb0EEENS1_21CollectiveEpilogueFwdINS6_IJSA_SC_SB_EEES9_SE_SG_Li256ELb0ELb1ELb0ELb0EEENS1_29StaticPersistentTileSchedulerILb0EEEEEEEEEvNT_6ParamsE)
        /*091c*/ 	.short	0x0210
        /*091e*/ 	.short	0x0a70


	//----- nvinfo : EIATTR_SW_WAR
	.align		4
.L_369:
        /*0920*/ 	.byte	0x04, 0x36
        /*0922*/ 	.short	(.L_371 - .L_370)
.L_370:
        /*0924*/ 	.word	0x00000008
.L_371:


//--------------------- .nv.info._ZN7cutlass13device_kernelIN5flash11enable_sm90INS1_16FlashAttnFwdSm90INS1_25CollectiveMainloopFwdSm90ILi2EN4cute5tupleIJNS5_1CILi2EEENS7_ILi1EEES9_EEENS6_IJNS7_ILi128EEENS7_ILi80EEENS7_ILi256EEEEEELi256ENS_6half_tEfNS_4arch4Sm90ELb0ELb0ELb0ELb0ELb0ELb0ELb0ELb1ELb1ELb1ELb0ELb0EEENS1_21CollectiveEpilogueFwdINS6_IJSB_SD_SC_EEESA_SF_SH_Li256ELb0ELb1ELb0ELb0EEENS1_29StaticPersistentTileSchedulerILb0EEEEEEEEEvNT_6ParamsE --------------------------
	.section	.nv.info._ZN7cutlass13device_kernelIN5flash11enable_sm90INS1_16FlashAttnFwdSm90INS1_25CollectiveMainloopFwdSm90ILi2EN4cute5tupleIJNS5_1CILi2EEENS7_ILi1EEES9_EEENS6_IJNS7_ILi128EEENS7_ILi80EEENS7_ILi256EEEEEELi256ENS_6half_tEfNS_4arch4Sm90ELb0ELb0ELb0ELb0ELb0ELb0ELb0ELb1ELb1ELb1ELb0ELb0EEENS1_21CollectiveEpilogueFwdINS6_IJSB_SD_SC_EEESA_SF_SH_Li256ELb0ELb1ELb0ELb0EEENS1_29StaticPersistentTileSchedulerILb0EEEEEEEEEvNT_6ParamsE,"",@"SHT_CUDA_INFO"
	.sectionflags	@""
	.align	4


	//----- nvinfo : EIATTR_CUDA_API_VERSION
	.align		4
        /*0000*/ 	.byte	0x04, 0x37
        /*0002*/ 	.short	(.L_373 - .L_372)
.L_372:
        /*0004*/ 	.word	0x00000082


	//----- nvinfo : EIATTR_KPARAM_INFO
	.align		4
.L_373:
        /*0008*/ 	.byte	0x04, 0x17
        /*000a*/ 	.short	(.L_375 - .L_374)
.L_374:
        /*000c*/ 	.word	0x00000000
        /*0010*/ 	.short	0x0000
        /*0012*/ 	.short	0x0070
        /*0014*/ 	.byte	0x00, 0xf0, 0x01, 0x28


	//----- nvinfo : EIATTR_SPARSE_MMA_MASK
	.align		4
.L_375:
        /*0018*/ 	.byte	0x03, 0x50
        /*001a*/ 	.short	0x0000


	//----- nvinfo : EIATTR_MAXREG_COUNT
	.align		4
        /*001c*/ 	.byte	0x03, 0x1b
        /*001e*/ 	.short	0x00a8


	//----- nvinfo : EIATTR_NUM_BARRIERS
	.align		4
        /*0020*/ 	.byte	0x02, 0x4c
        /*0022*/ 	.byte	0x09
	.zero		1


	//----- nvinfo : EIATTR_EXTERNS
	.align		4
        /*0024*/ 	.byte	0x04, 0x0f
        /*0026*/ 	.short	(.L_377 - .L_376)


	//   ....[0]....
	.align		4
.L_376:
        /*0028*/ 	.word	index@(__assertfail)


	//----- nvinfo : EIATTR_ANNOTATIONS
	.align		4
.L_377:
        /*002c*/ 	.byte	0x04, 0x55
        /*002e*/ 	.short	(.L_379 - .L_378)


	//   ....[0]....
.L_378:
        /* <DEDUP_REMOVED lines=32> */


	//----- nvinfo : EIATTR_MERCURY_ISA_VERSION
	.align		4
.L_379:
        /*0218*/ 	.byte	0x03, 0x5f
        /*021a*/ 	.short	0x0101


	//----- nvinfo : EIATTR_INT_WARP_WIDE_INSTR_OFFSETS
	.align		4
        /*021c*/ 	.byte	0x04, 0x31
        /*021e*/ 	.short	(.L_381 - .L_380)


	//   ....[0]....
.L_380:
        /*0220*/ 	.word	0x00000130


	//   ....[1]....
        /*0224*/ 	.word	0x00000170


	//   ....[2]....
        /*0228*/ 	.word	0x000001e0


	//----- nvinfo : EIATTR_COOP_GROUP_MASK_REGIDS
	.align		4
.L_381:
        /*022c*/ 	.byte	0x04, 0x29
        /*022e*/ 	.short	(.L_383 - .L_382)


	//   ....[0]....
.L_382:
        /*0230*/ 	.word	0xffffffff


	//   ....[1]....
        /*0234*/ 	.word	0xffffffff


	//   ....[2]....
        /*0238*/ 	.word	0xffffffff


	//   ....[3]....
        /*023c*/ 	.word	0xffffffff


	//   ....[4]....
        /*0240*/ 	.word	0xffffffff


	//   ....[5]....
        /*0244*/ 	.word	0xffffffff


	//   ....[6]....
        /*0248*/ 	.word	0xffffffff


	//   ....[7]....
        /*024c*/ 	.word	0xffffffff


	//   ....[8]....
        /*0250*/ 	.word	0xffffffff


	//   ....[9]....
        /*0254*/ 	.word	0xffffffff


	//   ....[10]....
        /*0258*/ 	.word	0xffffffff


	//   ....[11]....
        /*025c*/ 	.word	0xffffffff


	//   ....[12]....
        /*0260*/ 	.word	0xffffffff


	//   ....[13]....
        /*0264*/ 	.word	0xffffffff


	//   ....[14]....
        /*0268*/ 	.word	0xffffffff


	//   ....[15]....
        /*026c*/ 	.word	0xffffffff


	//   ....[16]....
        /*0270*/ 	.word	0xffffffff


	//   ....[17]....
        /*0274*/ 	.word	0xffffffff


	//   ....[18]....
        /*0278*/ 	.word	0xffffffff


	//   ....[19]....
        /*027c*/ 	.word	0xffffffff


	//   ....[20]....
        /*0280*/ 	.word	0xffffffff


	//   ....[21]....
        /*0284*/ 	.word	0xffffffff


	//   ....[22]....
        /*0288*/ 	.word	0xffffffff


	//   ....[23]....
        /*028c*/ 	.word	0xffffffff


	//   ....[24]....
        /*0290*/ 	.word	0xffffffff


	//   ....[25]....
        /*0294*/ 	.word	0xffffffff


	//   ....[26]....
        /*0298*/ 	.word	0xffffffff


	//   ....[27]....
        /*029c*/ 	.word	0xffffffff


	//   ....[28]....
        /*02a0*/ 	.word	0xffffffff


	//   ....[29]....
        /*02a4*/ 	.word	0xffffffff


	//   ....[30]....
        /*02a8*/ 	.word	0xffffffff


	//   ....[31]....
        /*02ac*/ 	.word	0xffffffff


	//   ....[32]....
        /*02b0*/ 	.word	0xffffffff


	//   ....[33]....
        /*02b4*/ 	.word	0xffffffff


	//   ....[34]....
        /*02b8*/ 	.word	0xffffffff


	//   ....[35]....
        /*02bc*/ 	.word	0xffffffff


	//   ....[36]....
        /*02c0*/ 	.word	0xffffffff


	//   ....[37]....
        /*02c4*/ 	.word	0xffffffff


	//   ....[38]....
        /*02c8*/ 	.word	0xffffffff


	//   ....[39]....
        /*02cc*/ 	.word	0xffffffff


	//   ....[40]....
        /*02d0*/ 	.word	0xffffffff


	//   ....[41]....
        /*02d4*/ 	.word	0xffffffff


	//   ....[42]....
        /*02d8*/ 	.word	0xffffffff


	//   ....[43]....
        /*02dc*/ 	.word	0xffffffff


	//   ....[44]....
        /*02e0*/ 	.word	0xffffffff


	//   ....[45]....
        /*02e4*/ 	.word	0xffffffff


	//   ....[46]....
        /*02e8*/ 	.word	0xffffffff


	//   ....[47]....
        /*02ec*/ 	.word	0xffffffff


	//   ....[48]....
        /*02f0*/ 	.word	0xffffffff


	//   ....[49]....
        /*02f4*/ 	.word	0xffffffff


	//   ....[50]....
        /*02f8*/ 	.word	0xffffffff


	//   ....[51]....
        /*02fc*/ 	.word	0x0500000f


	//   ....[52]....
        /*0300*/ 	.word	0x0500000f


	//   ....[53]....
        /*0304*/ 	.word	0x0500000f


	//   ....[54]....
        /*0308*/ 	.word	0x0500000f


	//   ....[55]....
        /*030c*/ 	.word	0x0500000f


	//   ....[56]....
        /*0310*/ 	.word	0x0500000f


	//   ....[57]....
        /*0314*/ 	.word	0x0500000f


	//   ....[58]....
        /*0318*/ 	.word	0x0500000f


	//   ....[59]....
        /*031c*/ 	.word	0x0500000f


	//   ....[60]....
        /*0320*/ 	.word	0x0500000f


	//   ....[61]....
        /*0324*/ 	.word	0x0500000f


	//   ....[62]....
        /*0328*/ 	.word	0x0500000f


	//   ....[63]....
        /*032c*/ 	.word	0x0500000f


	//   ....[64]....
        /*0330*/ 	.word	0x0500000f


	//   ....[65]....
        /*0334*/ 	.word	0x0500000f


	//   ....[66]....
        /*0338*/ 	.word	0x0500000f


	//   ....[67]....
        /*033c*/ 	.word	0x0500000f


	//   ....[68]....
        /*0340*/ 	.word	0x0500000f


	//----- nvinfo : EIATTR_COOP_GROUP_INSTR_OFFSETS
	.align		4
.L_383:
        /*0344*/ 	.byte	0x04, 0x28
        /*0346*/ 	.short	(.L_385 - .L_384)


	//   ....[0]....
.L_384:
        /*0348*/ 	.word	0x00000060


	//   ....[1]....
        /*034c*/ 	.word	0x00000140


	//   ....[2]....
        /*0350*/ 	.word	0x00000190


	//   ....[3]....
        /*0354*/ 	.word	0x000003d0


	//   ....[4]....
        /*0358*/ 	.word	0x00000600


	//   ....[5]....
        /*035c*/ 	.word	0x00000830


	//   ....[6]....
        /*0360*/ 	.word	0x00000ac0


	//   ....[7]....
        /*0364*/ 	.word	0x00000dd0


	//   ....[8]....
        /*0368*/ 	.word	0x00001310


	//   ....[9]....
        /*036c*/ 	.word	0x00004390


	//   ....[10]....
        /*0370*/ 	.word	0x000043e0


	//   ....[11]....
        /*0374*/ 	.word	0x000047f0


	//   ....[12]....
        /*0378*/ 	.word	0x00004860


	//   ....[13]....
        /*037c*/ 	.word	0x00008040


	//   ....[14]....
        /*0380*/ 	.word	0x00008060


	//   ....[15]....
        /*0384*/ 	.word	0x00008090


	//   ....[16]....
        /*0388*/ 	.word	0x000080a0


	//   ....[17]....
        /*038c*/ 	.word	0x00009490


	//   ....[18]....
        /*0390*/ 	.word	0x000094c0


	//   ....[19]....
        /*0394*/ 	.word	0x00009580


	//   ....[20]....
        /*0398*/ 	.word	0x00009590


	//   ....[21]....
        /*039c*/ 	.word	0x0000b130


	//   ....[22]....
        /*03a0*/ 	.word	0x0000b160


	//   ....[23]....
        /*03a4*/ 	.word	0x0000b280


	//   ....[24]....
        /*03a8*/ 	.word	0x0000b2b0


	//   ....[25]....
        /*03ac*/ 	.word	0x0000b980


	//   ....[26]....
        /*03b0*/ 	.word	0x0000b9b0


	//   ....[27]....
        /*03b4*/ 	.word	0x0000bb10


	//   ....[28]....
        /*03b8*/ 	.word	0x0000bb30


	//   ....[29]....
        /*03bc*/ 	.word	0x0000bc70


	//   ....[30]....
        /*03c0*/ 	.word	0x0000bc90


	//   ....[31]....
        /*03c4*/ 	.word	0x0000bdf0


	//   ....[32]....
        /*03c8*/ 	.word	0x0000be20


	//   ....[33]....
        /*03cc*/ 	.word	0x0000c9d0


	//   ....[34]....
        /*03d0*/ 	.word	0x0000d560


	//   ....[35]....
        /*03d4*/ 	.word	0x0000d5a0


	//   ....[36]....
        /*03d8*/ 	.word	0x0000d6a0


	//   ....[37]....
        /*03dc*/ 	.word	0x0000d6b0


	//   ....[38]....
        /*03e0*/ 	.word	0x0000d760


	//   ....[39]....
        /*03e4*/ 	.word	0x0000d770


	//   ....[40]....
        /*03e8*/ 	.word	0x0000d830


	//   ....[41]....
        /*03ec*/ 	.word	0x0000d840


	//   ....[42]....
        /*03f0*/ 	.word	0x0000d900


	//   ....[43]....
        /*03f4*/ 	.word	0x0000d910


	//   ....[44]....
        /*03f8*/ 	.word	0x0000d9d0


	//   ....[45]....
        /*03fc*/ 	.word	0x0000d9e0


	//   ....[46]....
        /*0400*/ 	.word	0x0000daa0


	//   ....[47]....
        /*0404*/ 	.word	0x0000dab0


	//   ....[48]....
        /*0408*/ 	.word	0x0000db20


	//   ....[49]....
        /*040c*/ 	.word	0x0000db70


	//   ....[50]....
        /*0410*/ 	.word	0x000112d0


	//   ....[51]....
        /*0414*/ 	.word	0x000117f0


	//   ....[52]....
        /*0418*/ 	.word	0x00011970


	//   ....[53]....
        /*041c*/ 	.word	0x000119d0


	//   ....[54]....
        /*0420*/ 	.word	0x00011b80


	//   ....[55]....
        /*0424*/ 	.word	0x00011bd0


	//   ....[56]....
        /*0428*/ 	.word	0x00011d20


	//   ....[57]....
        /*042c*/ 	.word	0x00011d70


	//   ....[58]....
        /*0430*/ 	.word	0x00011ec0


	//   ....[59]....
        /*0434*/ 	.word	0x00011f10


	//   ....[60]....
        /*0438*/ 	.word	0x00012060


	//   ....[61]....
        /*043c*/ 	.word	0x000120b0


	//   ....[62]....
        /*0440*/ 	.word	0x00012200


	//   ....[63]....
        /*0444*/ 	.word	0x00012250


	//   ....[64]....
        /*0448*/ 	.word	0x00012390


	//   ....[65]....
        /*044c*/ 	.word	0x000123e0


	//   ....[66]....
        /*0450*/ 	.word	0x00012510


	//   ....[67]....
        /*0454*/ 	.word	0x00012560


	//   ....[68]....
        /*0458*/ 	.word	0x00012910


	//----- nvinfo : EIATTR_REG_RECONFIG
	.align		4
.L_385:
        /*045c*/ 	.byte	0x01, 0x54
	.zero		2


	//----- nvinfo : EIATTR_SYSCALL_OFFSETS
	.align		4
        /*0460*/ 	.byte	0x04, 0x46
        /*0462*/ 	.short	(.L_387 - .L_386)


	//   ....[0]....
.L_386:
        /*0464*/ 	.word	0x000016d0


	//   ....[1]....
        /*0468*/ 	.word	0x0000c5f0


	//   ....[2]....
        /*046c*/ 	.word	0x0000c730


	//   ....[3]....
        /*0470*/ 	.word	0x0000c820


	//   ....[4]....
        /*0474*/ 	.word	0x0000d100


	//----- nvinfo : EIATTR_MBARRIER_INSTR_OFFSETS
	.align		4
.L_387:
        /*0478*/ 	.byte	0x04, 0x39
        /*047a*/ 	.short	(.L_389 - .L_388)


	//   ....[0]....
.L_388:
        /*047c*/ 	.word	0x00000270
        /*0480*/ 	.word	0x000000ff
        /*0484*/ 	.word	0x00038800
        /*0488*/ 	.short	0x0100
        /*048a*/ 	.byte	0x08
	.zero		1


	//   ....[1]....
        /*048c*/ 	.word	0x00000280
        /*0490*/ 	.word	0x000000ff
        /*0494*/ 	.word	0x00038820
        /*0498*/ 	.short	0x0100
        /*049a*/ 	.byte	0x08
	.zero		1


	//   ....[2]....
        /*049c*/ 	.word	0x00000370
        /*04a0*/ 	.word	0x000000ff
        /*04a4*/ 	.word	0x00038830
        /*04a8*/ 	.short	0x0100
        /*04aa*/ 	.byte	0x08
	.zero		1


	//   ....[3]....
        /*04ac*/ 	.word	0x00000380
        /*04b0*/ 	.word	0x000000ff
        /*04b4*/ 	.word	0x00038840
        /*04b8*/ 	.short	0x0100
        /*04ba*/ 	.byte	0x08
	.zero		1


	//   ....[4]....
        /*04bc*/ 	.word	0x00000390
        /*04c0*/ 	.word	0x000000ff
        /*04c4*/ 	.word	0x00038838
        /*04c8*/ 	.short	0x0100
        /*04ca*/ 	.byte	0x08
	.zero		1


	//   ....[5]....
        /*04cc*/ 	.word	0x000003a0
        /*04d0*/ 	.word	0x000000ff
        /*04d4*/ 	.word	0x00038848
        /*04d8*/ 	.short	0x0100
        /*04da*/ 	.byte	0x08
	.zero		1


	//   ....[6]....
        /*04dc*/ 	.word	0x000005b0
        /*04e0*/ 	.word	0x000000ff
        /*04e4*/ 	.word	0x00038850
        /*04e8*/ 	.short	0x0100
        /*04ea*/ 	.byte	0x08
	.zero		1


	//   ....[7]....
        /*04ec*/ 	.word	0x000005c0
        /*04f0*/ 	.word	0x000000ff
        /*04f4*/ 	.word	0x00038860
        /*04f8*/ 	.short	0x0100
        /*04fa*/ 	.byte	0x08
	.zero		1


	//   ....[8]....
        /*04fc*/ 	.word	0x000005d0
        /*0500*/ 	.word	0x000000ff
        /*0504*/ 	.word	0x00038858
        /*0508*/ 	.short	0x0100
        /*050a*/ 	.byte	0x08
	.zero		1


	//   ....[9]....
        /*050c*/ 	.word	0x000005e0
        /*0510*/ 	.word	0x000000ff
        /*0514*/ 	.word	0x00038868
        /*0518*/ 	.short	0x0100
        /*051a*/ 	.byte	0x08
	.zero		1


	//   ....[10]....
        /*051c*/ 	.word	0x000007e0
        /*0520*/ 	.word	0x000000ff
        /*0524*/ 	.word	0x00038870
        /*0528*/ 	.short	0x0100
        /*052a*/ 	.byte	0x08
	.zero		1


	//   ....[11]....
        /*052c*/ 	.word	0x000007f0
        /*0530*/ 	.word	0x000000ff
        /*0534*/ 	.word	0x00038880
        /*0538*/ 	.short	0x0100
        /*053a*/ 	.byte	0x08
	.zero		1


	//   ....[12]....
        /*053c*/ 	.word	0x00000800
        /*0540*/ 	.word	0x000000ff
        /*0544*/ 	.word	0x00038878
        /*0548*/ 	.short	0x0100
        /*054a*/ 	.byte	0x08
	.zero		1


	//   ....[13]....
        /*054c*/ 	.word	0x00000810
        /*0550*/ 	.word	0x000000ff
        /*0554*/ 	.word	0x00038888
        /*0558*/ 	.short	0x0100
        /*055a*/ 	.byte	0x08
	.zero		1


	//   ....[14]....
        /*055c*/ 	.word	0x00000a70
        /*0560*/ 	.word	0x000000ff
        /*0564*/ 	.word	0x00038890
        /*0568*/ 	.short	0x0100
        /*056a*/ 	.byte	0x08
	.zero		1


	//   ....[15]....
        /*056c*/ 	.word	0x00000a80
        /*0570*/ 	.word	0x000000ff
        /*0574*/ 	.word	0x000388a0
        /*0578*/ 	.short	0x0100
        /*057a*/ 	.byte	0x08
	.zero		1


	//   ....[16]....
        /*057c*/ 	.word	0x00000a90
        /*0580*/ 	.word	0x000000ff
        /*0584*/ 	.word	0x00038898
        /*0588*/ 	.short	0x0100
        /*058a*/ 	.byte	0x08
	.zero		1


	//   ....[17]....
        /*058c*/ 	.word	0x00000aa0
        /*0590*/ 	.word	0x000000ff
        /*0594*/ 	.word	0x000388a8
        /*0598*/ 	.short	0x0100
        /*059a*/ 	.byte	0x08
	.zero		1


	//   ....[18]....
        /*059c*/ 	.word	0x00000d30
        /*05a0*/ 	.word	0x000000ff
        /*05a4*/ 	.word	0x000388b0
        /*05a8*/ 	.short	0x0100
        /*05aa*/ 	.byte	0x08
	.zero		1


	//   ....[19]....
        /*05ac*/ 	.word	0x00000d40
        /*05b0*/ 	.word	0x000000ff
        /*05b4*/ 	.word	0x000388c0
        /*05b8*/ 	.short	0x0100
        /*05ba*/ 	.byte	0x08
	.zero		1


	//   ....[20]....
        /*05bc*/ 	.word	0x00000d50
        /*05c0*/ 	.word	0x000000ff
        /*05c4*/ 	.word	0x000388b8
        /*05c8*/ 	.short	0x0100
        /*05ca*/ 	.byte	0x08
	.zero		1


	//   ....[21]....
        /*05cc*/ 	.word	0x00000d60
        /*05d0*/ 	.word	0x000000ff
        /*05d4*/ 	.word	0x000388c8
        /*05d8*/ 	.short	0x0100
        /*05da*/ 	.byte	0x08
	.zero		1


	//   ....[22]....
        /*05dc*/ 	.word	0x00001750
        /*05e0*/ 	.word	0x000000ff
        /*05e4*/ 	.word	0x00038800
        /*05e8*/ 	.short	0x010a
        /*05ea*/ 	.byte	0x24
	.zero		1


	//   ....[23]....
        /*05ec*/ 	.word	0x000017e0
        /*05f0*/ 	.word	0x00000000
        /*05f4*/ 	.word	0x00038830
        /*05f8*/ 	.short	0x010a
        /*05fa*/ 	.byte	0x3f
	.zero		1


	//   ....[24]....
        /*05fc*/ 	.word	0x00001820
        /*0600*/ 	.word	0x00000000
        /*0604*/ 	.word	0x00038830
        /*0608*/ 	.short	0x010a
        /*060a*/ 	.byte	0x3f
	.zero		1


	//   ....[25]....
        /*060c*/ 	.word	0x00004ab0
        /*0610*/ 	.word	0x00000000
        /*0614*/ 	.word	0x00000000
        /*0618*/ 	.short	0x0101
        /*061a*/ 	.byte	0x3f
	.zero		1


	//   ....[26]....
        /*061c*/ 	.word	0x00005200
        /*0620*/ 	.word	0x000000ff
        /*0624*/ 	.word	0x00038830
        /*0628*/ 	.short	0x010a
        /*062a*/ 	.byte	0x06
	.zero		1


	//   ....[27]....
        /*062c*/ 	.word	0x00005250
        /*0630*/ 	.word	0x000000ff
        /*0634*/ 	.word	0x00038830
        /*0638*/ 	.short	0x010a
        /*063a*/ 	.byte	0x04
	.zero		1


	//   ....[28]....
        /*063c*/ 	.word	0x00007af0
        /*0640*/ 	.word	0x000000ff
        /*0644*/ 	.word	0x00038850
        /*0648*/ 	.short	0x010a
        /*064a*/ 	.byte	0x04
	.zero		1


	//   ....[29]....
        /*064c*/ 	.word	0x00007b30
        /*0650*/ 	.word	0x000000ff
        /*0654*/ 	.word	0x00038850
        /*0658*/ 	.short	0x010a
        /*065a*/ 	.byte	0x04
	.zero		1


	//   ....[30]....
        /*065c*/ 	.word	0x00008780
        /*0660*/ 	.word	0x0000000e
        /*0664*/ 	.word	0x00000000
        /*0668*/ 	.short	0x0101
        /*066a*/ 	.byte	0x3f
	.zero		1


	//   ....[31]....
        /*066c*/ 	.word	0x00008a50
        /*0670*/ 	.word	0x0000009b
        /*0674*/ 	.word	0x00000000
        /*0678*/ 	.short	0x0101
        /*067a*/ 	.byte	0x3f
	.zero		1


	//   ....[32]....
        /*067c*/ 	.word	0x00009400
        /*0680*/ 	.word	0x000000ff
        /*0684*/ 	.word	0x00038850
        /*0688*/ 	.short	0x010a
        /*068a*/ 	.byte	0x09
	.zero		1


	//   ....[33]....
        /*068c*/ 	.word	0x00009440
        /*0690*/ 	.word	0x000000ff
        /*0694*/ 	.word	0x00038850
        /*0698*/ 	.short	0x010a
        /*069a*/ 	.byte	0x09
	.zero		1


	//   ....[34]....
        /*069c*/ 	.word	0x00009e00
        /*06a0*/ 	.word	0x00000007
        /*06a4*/ 	.word	0x00000000
        /*06a8*/ 	.short	0x0101
        /*06aa*/ 	.byte	0x3f
	.zero		1


	//   ....[35]....
        /*06ac*/ 	.word	0x0000b950
        /*06b0*/ 	.word	0x000000ff
        /*06b4*/ 	.word	0x00000000
        /*06b8*/ 	.short	0x0101
        /*06ba*/ 	.byte	0x05
	.zero		1


	//   ....[36]....
        /*06bc*/ 	.word	0x0000b9c0
        /*06c0*/ 	.word	0x000000ff
        /*06c4*/ 	.word	0x00000000
        /*06c8*/ 	.short	0x0101
        /*06ca*/ 	.byte	0x04
	.zero		1


	//   ....[37]....
        /*06cc*/ 	.word	0x0000cbf0
        /*06d0*/ 	.word	0x00000002
        /*06d4*/ 	.word	0x00038840
        /*06d8*/ 	.short	0x010a
        /*06da*/ 	.byte	0x3f
	.zero		1


	//   ....[38]....
        /*06dc*/ 	.word	0x0000dc90
        /*06e0*/ 	.word	0x000000ff
        /*06e4*/ 	.word	0x00038800
        /*06e8*/ 	.short	0x0107
        /*06ea*/ 	.byte	0x24
	.zero		1


	//   ....[39]....
        /*06ec*/ 	.word	0x0000dd00
        /*06f0*/ 	.word	0x000000ff
        /*06f4*/ 	.word	0x00038800
        /*06f8*/ 	.short	0x0101
        /*06fa*/ 	.byte	0x24
	.zero		1


	//   ....[40]....
        /*06fc*/ 	.word	0x0000dd20
        /*0700*/ 	.word	0x000000ff
        /*0704*/ 	.word	0x00038820
        /*0708*/ 	.short	0x010a
        /*070a*/ 	.byte	0x24
	.zero		1


	//   ....[41]....
        /*070c*/ 	.word	0x0000e040
        /*0710*/ 	.word	0x00000003
        /*0714*/ 	.word	0x00038840
        /*0718*/ 	.short	0x010a
        /*071a*/ 	.byte	0x3f
	.zero		1


	//   ....[42]....
        /*071c*/ 	.word	0x0000e6a0
        /*0720*/ 	.word	0x00000002
        /*0724*/ 	.word	0x00038860
        /*0728*/ 	.short	0x010a
        /*072a*/ 	.byte	0x3f
	.zero		1


	//   ....[43]....
        /*072c*/ 	.word	0x0000ef70
        /*0730*/ 	.word	0x00000003
        /*0734*/ 	.word	0x00038840
        /*0738*/ 	.short	0x010a
        /*073a*/ 	.byte	0x3f
	.zero		1


	//   ....[44]....
        /*073c*/ 	.word	0x0000f5d0
        /*0740*/ 	.word	0x00000002
        /*0744*/ 	.word	0x00038860
        /*0748*/ 	.short	0x010a
        /*074a*/ 	.byte	0x3f
	.zero		1


	//   ....[45]....
        /*074c*/ 	.word	0x0000fe00
        /*0750*/ 	.word	0x00000003
        /*0754*/ 	.word	0x00038840
        /*0758*/ 	.short	0x010a
        /*075a*/ 	.byte	0x3f
	.zero		1


	//   ....[46]....
        /*075c*/ 	.word	0x00010450
        /*0760*/ 	.word	0x00000002
        /*0764*/ 	.word	0x00038860
        /*0768*/ 	.short	0x010a
        /*076a*/ 	.byte	0x3f
	.zero		1


	//   ....[47]....
        /*076c*/ 	.word	0x00010af0
        /*0770*/ 	.word	0x00000000
        /*0774*/ 	.word	0x00038860
        /*0778*/ 	.short	0x010a
        /*077a*/ 	.byte	0x3f
	.zero		1


	//   ....[48]....
        /*077c*/ 	.word	0x00011250
        /*0780*/ 	.word	0x00000000
        /*0784*/ 	.word	0x00038820
        /*0788*/ 	.short	0x010a
        /*078a*/ 	.byte	0x3f
	.zero		1


	//   ....[49]....
        /*078c*/ 	.word	0x00011460
        /*0790*/ 	.word	0x00000006
        /*0794*/ 	.word	0x00000000
        /*0798*/ 	.short	0x010a
        /*079a*/ 	.byte	0x3f
	.zero		1


	//   ....[50]....
        /*079c*/ 	.word	0x00011490
        /*07a0*/ 	.word	0x00000007
        /*07a4*/ 	.word	0x00000000
        /*07a8*/ 	.short	0x010a
        /*07aa*/ 	.byte	0x3f
	.zero		1


	//   ....[51]....
        /*07ac*/ 	.word	0x000114f0
        /*07b0*/ 	.word	0x00000004
        /*07b4*/ 	.word	0x00000000
        /*07b8*/ 	.short	0x010a
        /*07ba*/ 	.byte	0x3f
	.zero		1


	//   ....[52]....
        /*07bc*/ 	.word	0x00011520
        /*07c0*/ 	.word	0x00000003
        /*07c4*/ 	.word	0x00000000
        /*07c8*/ 	.short	0x010a
        /*07ca*/ 	.byte	0x3f
	.zero		1


	//   ....[53]....
        /*07cc*/ 	.word	0x00011590
        /*07d0*/ 	.word	0x00000003
        /*07d4*/ 	.word	0x00038800
        /*07d8*/ 	.short	0x010a
        /*07da*/ 	.byte	0x3f
	.zero		1


	//   ....[54]....
        /*07dc*/ 	.word	0x000115e0
        /*07e0*/ 	.word	0x00000000
        /*07e4*/ 	.word	0x00038830
        /*07e8*/ 	.short	0x010a
        /*07ea*/ 	.byte	0x3f
	.zero		1


	//   ....[55]....
        /*07ec*/ 	.word	0x00011650
        /*07f0*/ 	.word	0x00000098
        /*07f4*/ 	.word	0x00038830
        /*07f8*/ 	.short	0x010a
        /*07fa*/ 	.byte	0x3f
	.zero		1


	//   ....[56]....
        /*07fc*/ 	.word	0x000116b0
        /*0800*/ 	.word	0x00000003
        /*0804*/ 	.word	0x00038850
        /*0808*/ 	.short	0x010a
        /*080a*/ 	.byte	0x3f
	.zero		1


	//   ....[57]....
        /*080c*/ 	.word	0x00011710
        /*0810*/ 	.word	0x00000007
        /*0814*/ 	.word	0x00038850
        /*0818*/ 	.short	0x010a
        /*081a*/ 	.byte	0x3f
	.zero		1


	//   ....[58]....
        /*081c*/ 	.word	0x000118b0
        /*0820*/ 	.word	0x00000002
        /*0824*/ 	.word	0x00038840
        /*0828*/ 	.short	0x010a
        /*082a*/ 	.byte	0x3f
	.zero		1


	//   ....[59]....
        /*082c*/ 	.word	0x000125b0
        /*0830*/ 	.word	0x00000002
        /*0834*/ 	.word	0x00038820
        /*0838*/ 	.short	0x010a
        /*083a*/ 	.byte	0x3f
	.zero		1


	//   ....[60]....
        /*083c*/ 	.word	0x00012600
        /*0840*/ 	.word	0x00000003
        /*0844*/ 	.word	0x00038840
        /*0848*/ 	.short	0x010a
        /*084a*/ 	.byte	0x3f
	.zero		1


	//   ....[61]....
        /*084c*/ 	.word	0x00012650
        /*0850*/ 	.word	0x00000002
        /*0854*/ 	.word	0x00038860
        /*0858*/ 	.short	0x010a
        /*085a*/ 	.byte	0x3f
	.zero		1


	//   ....[62]....
        /*085c*/ 	.word	0x000126a0
        /*0860*/ 	.word	0x00000003
        /*0864*/ 	.word	0x00038840
        /*0868*/ 	.short	0x010a
        /*086a*/ 	.byte	0x3f
	.zero		1


	//   ....[63]....
        /*086c*/ 	.word	0x000126f0
        /*0870*/ 	.word	0x00000002
        /*0874*/ 	.word	0x00038860
        /*0878*/ 	.short	0x010a
        /*087a*/ 	.byte	0x3f
	.zero		1


	//   ....[64]....
        /*087c*/ 	.word	0x00012740
        /*0880*/ 	.word	0x00000003
        /*0884*/ 	.word	0x00038840
        /*0888*/ 	.short	0x010a
        /*088a*/ 	.byte	0x3f
	.zero		1


	//   ....[65]....
        /*088c*/ 	.word	0x00012790
        /*0890*/ 	.word	0x00000002
        /*0894*/ 	.word	0x00038860
        /*0898*/ 	.short	0x010a
        /*089a*/ 	.byte	0x3f
	.zero		1


	//   ....[66]....
        /*089c*/ 	.word	0x000127e0
        /*08a0*/ 	.word	0x00000000
        /*08a4*/ 	.word	0x00038860
        /*08a8*/ 	.short	0x010a
        /*08aa*/ 	.byte	0x3f
	.zero		1


	//   ....[67]....
        /*08ac*/ 	.word	0x00012830
        /*08b0*/ 	.word	0x00000000
        /*08b4*/ 	.word	0x00038820
        /*08b8*/ 	.short	0x010a
        /*08ba*/ 	.byte	0x3f
	.zero		1


	//   ....[68]....
        /*08bc*/ 	.word	0x000129d0
        /*08c0*/ 	.word	0x00000006
        /*08c4*/ 	.word	0x00000000
        /*08c8*/ 	.short	0x010a
        /*08ca*/ 	.byte	0x3f
	.zero		1


	//   ....[69]....
        /*08cc*/ 	.word	0x00012a20
        /*08d0*/ 	.word	0x00000007
        /*08d4*/ 	.word	0x00000000
        /*08d8*/ 	.short	0x010a
        /*08da*/ 	.byte	0x3f
	.zero		1


	//   ....[70]....
        /*08dc*/ 	.word	0x00012a70
        /*08e0*/ 	.word	0x00000004
        /*08e4*/ 	.word	0x00000000
        /*08e8*/ 	.short	0x010a
        /*08ea*/ 	.byte	0x3f
	.zero		1


	//----- nvinfo : EIATTR_NUM_MBARRIERS
	.align		4
.L_389:
        /*08ec*/ 	.byte	0x03, 0x38
        /*08ee*/ 	.short	0x0016


	//----- nvinfo : EIATTR_EXIT_INSTR_OFFSETS
	.align		4
        /*08f0*/ 	.byte	0x04, 0x1c
        /*08f2*/ 	.short	(.L_391 - .L_390)


	//   ....[0]....
.L_390:
        /*08f4*/ 	.word	0x00000f10


	//   ....[1]....
        /*08f8*/ 	.word	0x0000bfc0


	//   ....[2]....
        /*08fc*/ 	.word	0x00011570


	//----- nvinfo : EIATTR_MAX_THREADS
	.align		4
.L_391:
        /*0900*/ 	.byte	0x04, 0x05
        /*0902*/ 	.short	(.L_393 - .L_392)
.L_392:
        /*0904*/ 	.word	0x00000180
        /*0908*/ 	.word	0x00000001
        /*090c*/ 	.word	0x00000001


	//----- nvinfo : EIATTR_CRS_STACK_SIZE
	.align		4
.L_393:
        /*0910*/ 	.byte	0x04, 0x1e
        /*0912*/ 	.short	(.L_395 - .L_394)
.L_394:
        /*0914*/ 	.word	0x00000000


	//----- nvinfo : EIATTR_CBANK_PARAM_SIZE
	.align		4
.L_395:
        /*0918*/ 	.byte	0x03, 0x19
        /*091a*/ 	.short	0x0a70


	//----- nvinfo : EIATTR_PARAM_CBANK
	.align		4
        /*091c*/ 	.byte	0x04, 0x0a
        /*091e*/ 	.short	(.L_397 - .L_396)
	.align		4
.L_396:
        /*0920*/ 	.word	index@(.nv.constant0._ZN7cutlass13device_kernelIN5flash11enable_sm90INS1_16FlashAttnFwdSm90INS1_25CollectiveMainloopFwdSm90ILi2EN4cute5tupleIJNS5_1CILi2EEENS7_ILi1EEES9_EEENS6_IJNS7_ILi128EEENS7_ILi80EEENS7_ILi256EEEEEELi256ENS_6half_tEfNS_4arch4Sm90ELb0ELb0ELb0ELb0ELb0ELb0ELb0ELb1ELb1ELb1ELb0ELb0EEENS1_21CollectiveEpilogueFwdINS6_IJSB_SD_SC_EEESA_SF_SH_Li256ELb0ELb1ELb0ELb0EEENS1_29StaticPersistentTileSchedulerILb0EEEEEEEEEvNT_6ParamsE)
        /*0924*/ 	.short	0x0210
        /*0926*/ 	.short	0x0a70


	//----- nvinfo : EIATTR_SW_WAR
	.align		4
.L_397:
        /*0928*/ 	.byte	0x04, 0x36
        /*092a*/ 	.short	(.L_399 - .L_398)
.L_398:
        /*092c*/ 	.word	0x00000008
.L_399:


//--------------------- .nv.info._ZN7cutlass13device_kernelIN5flash11enable_sm90INS1_16FlashAttnFwdSm90INS1_25CollectiveMainloopFwdSm90ILi2EN4cute5tupleIJNS5_1CILi1EEES8_S8_EEENS6_IJNS7_ILi128EEENS7_ILi80EEENS7_ILi256EEEEEELi256ENS_6half_tEfNS_4arch4Sm90ELb0ELb0ELb0ELb1ELb0ELb0ELb0ELb1ELb1ELb1ELb0ELb0EEENS1_21CollectiveEpilogueFwdINS6_IJSA_SC_SB_EEES9_SE_SG_Li256ELb1ELb1ELb0ELb0EEENS1_36VarlenDynamicPersistentTileSchedulerILi128ELi80ELi256ELi128ELb0ELb1ELb1ELb0ELb1ELb1EEEEEEEEEvNT_6ParamsE --------------------------
	.section	.nv.info._ZN7cutlass13device_kernelIN5flash11enable_sm90INS1_16FlashAttnFwdSm90INS1_25CollectiveMainloopFwdSm90ILi2EN4cute5tupleIJNS5_1CILi1EEES8_S8_EEENS6_IJNS7_ILi128EEENS7_ILi80EEENS7_ILi256EEEEEELi256ENS_6half_tEfNS_4arch4Sm90ELb0ELb0ELb0ELb1ELb0ELb0ELb0ELb1ELb1ELb1ELb0ELb0EEENS1_21CollectiveEpilogueFwdINS6_IJSA_SC_SB_EEES9_SE_SG_Li256ELb1ELb1ELb0ELb0EEENS1_36VarlenDynamicPersistentTileSchedulerILi128ELi80ELi256ELi128ELb0ELb1ELb1ELb0ELb1ELb1EEEEEEEEEvNT_6ParamsE,"",@"SHT_CUDA_INFO"
	.sectionflags	@""
	.align	4


	//----- nvinfo : EIATTR_CUDA_API_VERSION
	.align		4
        /*0000*/ 	.byte	0x04, 0x37
        /*0002*/ 	.short	(.L_401 - .L_400)
.L_400:
        /*0004*/ 	.word	0x00000082


	//----- nvinfo : EIATTR_KPARAM_INFO
	.align		4
.L_401:
        /*0008*/ 	.byte	0x04, 0x17
        /*000a*/ 	.short	(.L_403 - .L_402)
.L_402:
        /*000c*/ 	.word	0x00000000
        /*0010*/ 	.short	0x0000
        /*0012*/ 	.short	0x0070
        /*0014*/ 	.byte	0x00, 0xf0, 0x01, 0x2a


	//----- nvinfo : EIATTR_SPARSE_MMA_MASK
	.align		4
.L_403:
        /*0018*/ 	.byte	0x03, 0x50
        /*001a*/ 	.short	0x0000


	//----- nvinfo : EIATTR_MAXREG_COUNT
	.align		4
        /*001c*/ 	.byte	0x03, 0x1b
        /*001e*/ 	.short	0x00a8


	//----- nvinfo : EIATTR_NUM_BARRIERS
	.align		4
        /*0020*/ 	.byte	0x02, 0x4c
        /*0022*/ 	.byte	0x09
	.zero		1


	//----- nvinfo : EIATTR_EXTERNS
	.align		4
        /*0024*/ 	.byte	0x04, 0x0f
        /*0026*/ 	.short	(.L_405 - .L_404)


	//   ....[0]....
	.align		4
.L_404:
        /*0028*/ 	.word	index@(__assertfail)


	//----- nvinfo : EIATTR_ANNOTATIONS
	.align		4
.L_405:
        /*002c*/ 	.byte	0x04, 0x55
        /*002e*/ 	.short	(.L_407 - .L_406)


	//   ....[0]....
.L_406:
        /* <DEDUP_REMOVED lines=80> */
        /*0524*/ 	.byte	0x10, 0x48, 0x01, 0x00, 0x01, 0x00, 0x00, 0x00, 0x30, 0x54, 0x01, 0x00


	//----- nvinfo : EIATTR_MERCURY_ISA_VERSION
	.align		4
.L_407:
        /*0530*/ 	.byte	0x03, 0x5f
        /*0532*/ 	.short	0x0101


	//----- nvinfo : EIATTR_UNUSED_LOAD_BYTE_OFFSET
	.align		4
        /*0534*/ 	.byte	0x04, 0x44
        /*0536*/ 	.short	(.L_409 - .L_408)


	//   ....[0]....
.L_408:
        /*0538*/ 	.word	0x00000a10
        /*053c*/ 	.word	0x0000fff0


	//   ....[1]....
        /*0540*/ 	.word	0x0000a6f0
        /*0544*/ 	.word	0x0000fff0


	//----- nvinfo : EIATTR_INT_WARP_WIDE_INSTR_OFFSETS
	.align		4
.L_409:
        /*0548*/ 	.byte	0x04, 0x31
        /*054a*/ 	.short	(.L_411 - .L_410)


	//   ....[0]....
.L_410:
        /*054c*/ 	.word	0x00000130


	//   ....[1]....
        /*0550*/ 	.word	0x00000170


	//   ....[2]....
        /*0554*/ 	.word	0x000001e0


	//   ....[3]....
        /*0558*/ 	.word	0x000081e0


	//   ....[4]....
        /*055c*/ 	.word	0x0000e7b0


	//   ....[5]....
        /*0560*/ 	.word	0x0000e850


	//   ....[6]....
        /*0564*/ 	.word	0x00012ef0


	//   ....[7]....
        /*0568*/ 	.word	0x00012f60


	//----- nvinfo : EIATTR_COOP_GROUP_MASK_REGIDS
	.align		4
.L_411:
        /*056c*/ 	.byte	0x04, 0x29
        /*056e*/ 	.short	(.L_413 - .L_412)


	//   ....[0]....
.L_412:
        /*0570*/ 	.word	0xffffffff


	//   ....[1]....
        /*0574*/ 	.word	0xffffffff


	//   ....[2]....
        /*0578*/ 	.word	0xffffffff


	//   ....[3]....
        /*057c*/ 	.word	0xffffffff


	//   ....[4]....
        /*0580*/ 	.word	0xffffffff


	//   ....[5]....
        /*0584*/ 	.word	0xffffffff


	//   ....[6]....
        /*0588*/ 	.word	0xffffffff


	//   ....[7]....
        /*058c*/ 	.word	0xffffffff


	//   ....[8]....
        /*0590*/ 	.word	0xffffffff


	//   ....[9]....
        /*0594*/ 	.word	0xffffffff


	//   ....[10]....
        /*0598*/ 	.word	0xffffffff


	//   ....[11]....
        /*059c*/ 	.word	0xffffffff


	//   ....[12]....
        /*05a0*/ 	.word	0xffffffff


	//   ....[13]....
        /*05a4*/ 	.word	0xffffffff


	//   ....[14]....
        /*05a8*/ 	.word	0xffffffff


	//   ....[15]....
        /*05ac*/ 	.word	0xffffffff


	//   ....[16]....
        /*05b0*/ 	.word	0xffffffff


	//   ....[17]....
        /*05b4*/ 	.word	0xffffffff


	//   ....[18]....
        /*05b8*/ 	.word	0xffffffff


	//   ....[19]....
        /*05bc*/ 	.word	0xffffffff


	//   ....[20]....
        /*05c0*/ 	.word	0xffffffff


	//   ....[21]....
        /*05c4*/ 	.word	0xffffffff


	//   ....[22]....
        /*05c8*/ 	.word	0xffffffff


	//   ....[23]....
        /*05cc*/ 	.word	0xffffffff


	//   ....[24]....
        /*05d0*/ 	.word	0xffffffff


	//   ....[25]....
        /*05d4*/ 	.word	0xffffffff


	//   ....[26]....
        /*05d8*/ 	.word	0xffffffff


	//   ....[27]....
        /*05dc*/ 	.word	0xffffffff


	//   ....[28]....
        /*05e0*/ 	.word	0xffffffff


	//   ....[29]....
        /*05e4*/ 	.word	0xffffffff


	//   ....[30]....
        /*05e8*/ 	.word	0xffffffff


	//   ....[31]....
        /*05ec*/ 	.word	0xffffffff


	//   ....[32]....
        /*05f0*/ 	.word	0xffffffff


	//   ....[33]....
        /*05f4*/ 	.word	0xffffffff


	//   ....[34]....
        /*05f8*/ 	.word	0xffffffff


	//   ....[35]....
        /*05fc*/ 	.word	0xffffffff


	//   ....[36]....
        /*0600*/ 	.word	0xffffffff


	//   ....[37]....
        /*0604*/ 	.word	0xffffffff


	//   ....[38]....
        /*0608*/ 	.word	0xffffffff


	//   ....[39]....
        /*060c*/ 	.word	0xffffffff


	//   ....[40]....
        /*0610*/ 	.word	0xffffffff


	//   ....[41]....
        /*0614*/ 	.word	0xffffffff


	//   ....[42]....
        /*0618*/ 	.word	0xffffffff


	//   ....[43]....
        /*061c*/ 	.word	0xffffffff


	//   ....[44]....
        /*0620*/ 	.word	0xffffffff


	//   ....[45]....
        /*0624*/ 	.word	0xffffffff


	//   ....[46]....
        /*0628*/ 	.word	0xffffffff


	//   ....[47]....
        /*062c*/ 	.word	0xffffffff


	//   ....[48]....
        /*0630*/ 	.word	0xffffffff


	//   ....[49]....
        /*0634*/ 	.word	0xffffffff


	//   ....[50]....
        /*0638*/ 	.word	0xffffffff


	//   ....[51]....
        /*063c*/ 	.word	0xffffffff


	//   ....[52]....
        /*0640*/ 	.word	0xffffffff


	//   ....[53]....
        /*0644*/ 	.word	0xffffffff


	//   ....[54]....
        /*0648*/ 	.word	0xffffffff


	//   ....[55]....
        /*064c*/ 	.word	0xffffffff


	//   ....[56]....
        /*0650*/ 	.word	0xffffffff


	//   ....[57]....
        /*0654*/ 	.word	0xffffffff


	//   ....[58]....
        /*0658*/ 	.word	0xffffffff


	//   ....[59]....
        /*065c*/ 	.word	0xffffffff


	//   ....[60]....
        /*0660*/ 	.word	0xffffffff


	//   ....[61]....
        /*0664*/ 	.word	0xffffffff


	//   ....[62]....
        /*0668*/ 	.word	0xffffffff


	//   ....[63]....
        /*066c*/ 	.word	0xffffffff


	//   ....[64]....
        /*0670*/ 	.word	0xffffffff


	//   ....[65]....
        /*0674*/ 	.word	0xffffffff


	//   ....[66]....
        /*0678*/ 	.word	0xffffffff


	//   ....[67]....
        /*067c*/ 	.word	0xffffffff


	//   ....[68]....
        /*0680*/ 	.word	0xffffffff


	//   ....[69]....
        /*0684*/ 	.word	0xffffffff


	//   ....[70]....
        /*0688*/ 	.word	0xffffffff


	//   ....[71]....
        /*068c*/ 	.word	0xffffffff


	//   ....[72]....
        /*0690*/ 	.word	0xffffffff


	//   ....[73]....
        /*0694*/ 	.word	0xffffffff


	//   ....[74]....
        /*0698*/ 	.word	0xffffffff


	//   ....[75]....
        /*069c*/ 	.word	0xffffffff


	//   ....[76]....
        /*06a0*/ 	.word	0xffffffff


	//   ....[77]....
        /*06a4*/ 	.word	0xffffffff


	//   ....[78]....
        /*06a8*/ 	.word	0xffffffff


	//   ....[79]....
        /*06ac*/ 	.word	0xffffffff


	//   ....[80]....
        /*06b0*/ 	.word	0xffffffff


	//   ....[81]....
        /*06b4*/ 	.word	0xffffffff


	//   ....[82]....
        /*06b8*/ 	.word	0xffffffff


	//   ....[83]....
        /*06bc*/ 	.word	0xffffffff


	//   ....[84]....
        /*06c0*/ 	.word	0xffffffff


	//   ....[85]....
        /*06c4*/ 	.word	0xffffffff


	//   ....[86]....
        /*06c8*/ 	.word	0xffffffff


	//   ....[87]....
        /*06cc*/ 	.word	0xffffffff


	//   ....[88]....
        /*06d0*/ 	.word	0xffffffff


	//   ....[89]....
        /*06d4*/ 	.word	0xffffffff


	//   ....[90]....
        /*06d8*/ 	.word	0xffffffff


	//   ....[91]....
        /*06dc*/ 	.word	0x0500000f


	//   ....[92]....
        /*06e0*/ 	.word	0x0500000f


	//   ....[93]....
        /*06e4*/ 	.word	0x0500000f


	//   ....[94]....
        /*06e8*/ 	.word	0x0500000f


	//   ....[95]....
        /*06ec*/ 	.word	0x0500000f


	//   ....[96]....
        /*06f0*/ 	.word	0x0500000f


	//   ....[97]....
        /*06f4*/ 	.word	0x0500000f


	//   ....[98]....
        /*06f8*/ 	.word	0x0500000f


	//   ....[99]....
        /*06fc*/ 	.word	0x0500000f


	//   ....[100]....
        /*0700*/ 	.word	0x0500000f


	//   ....[101]....
        /*0704*/ 	.word	0x0500000f


	//   ....[102]....
        /*0708*/ 	.word	0x0500000f


	//   ....[103]....
        /*070c*/ 	.word	0x0500000f


	//   ....[104]....
        /*0710*/ 	.word	0x0500000f


	//   ....[105]....
        /*0714*/ 	.word	0x0500000f


	//   ....[106]....
        /*0718*/ 	.word	0x0500000f


	//   ....[107]....
        /*071c*/ 	.word	0x0500000f


	//   ....[108]....
        /*0720*/ 	.word	0x0500000f


	//   ....[109]....
        /*0724*/ 	.word	0x0500000f


	//   ....[110]....
        /*0728*/ 	.word	0x0500000f


	//   ....[111]....
        /*072c*/ 	.word	0x0500000f


	//   ....[112]....
        /*0730*/ 	.word	0x0500000f


	//   ....[113]....
        /*0734*/ 	.word	0x0500000f


	//   ....[114]....
        /*0738*/ 	.word	0x0500000f


	//   ....[115]....
        /*073c*/ 	.word	0x0500000f


	//   ....[116]....
        /*0740*/ 	.word	0x0500000f


	//   ....[117]....
        /*0744*/ 	.word	0x0500000f


	//   ....[118]....
        /*0748*/ 	.word	0x0500000f


	//   ....[119]....
        /*074c*/ 	.word	0x0500000f


	//   ....[120]....
        /*0750*/ 	.word	0x0500000f


	//   ....[121]....
        /*0754*/ 	.word	0x0500000f


	//   ....[122]....
        /*0758*/ 	.word	0x0500000f


	//   ....[123]....
        /*075c*/ 	.word	0x0500000f


	//   ....[124]....
        /*0760*/ 	.word	0x0500000f


	//   ....[125]....
        /*0764*/ 	.word	0x0500000f


	//----- nvinfo : EIATTR_COOP_GROUP_INSTR_OFFSETS
	.align		4
.L_413:
        /*0768*/ 	.byte	0x04, 0x28
        /*076a*/ 	.short	(.L_415 - .L_414)


	//   ....[0]....
.L_414:
        /*076c*/ 	.word	0x00000060


	//   ....[1]....
        /*0770*/ 	.word	0x00000140


	//   ....[2]....
        /*0774*/ 	.word	0x00000190


	//   ....[3]....
        /*0778*/ 	.word	0x000003c0


	//   ....[4]....
        /*077c*/ 	.word	0x00000520


	//   ....[5]....
        /*0780*/ 	.word	0x00000640


	//   ....[6]....
        /*0784*/ 	.word	0x000007a0


	//   ....[7]....
        /*0788*/ 	.word	0x000016c0


	//   ....[8]....
        /*078c*/ 	.word	0x00004560


	//   ....[9]....
        /*0790*/ 	.word	0x000045a0


	//   ....[10]....
        /*0794*/ 	.word	0x00004940


	//   ....[11]....
        /*0798*/ 	.word	0x000049c0


	//   ....[12]....
        /*079c*/ 	.word	0x00008440


	//   ....[13]....
        /*07a0*/ 	.word	0x00008560


	//   ....[14]....
        /*07a4*/ 	.word	0x000089f0


	//   ....[15]....
        /*07a8*/ 	.word	0x00008a10


	//   ....[16]....
        /*07ac*/ 	.word	0x00009a00


	//   ....[17]....
        /*07b0*/ 	.word	0x00009ac0


	//   ....[18]....
        /*07b4*/ 	.word	0x00009b90


	//   ....[19]....
        /*07b8*/ 	.word	0x00009d70


	//   ....[20]....
        /*07bc*/ 	.word	0x0000b8d0


	//   ....[21]....
        /*07c0*/ 	.word	0x0000b900


	//   ....[22]....
        /*07c4*/ 	.word	0x0000b9b0


	//   ....[23]....
        /*07c8*/ 	.word	0x0000b9f0


	//   ....[24]....
        /*07cc*/ 	.word	0x0000c170


	//   ....[25]....
        /*07d0*/ 	.word	0x0000c1b0


	//   ....[26]....
        /*07d4*/ 	.word	0x0000c320


	//   ....[27]....
        /*07d8*/ 	.word	0x0000c340


	//   ....[28]....
        /*07dc*/ 	.word	0x0000c490


	//   ....[29]....
        /*07e0*/ 	.word	0x0000c4b0


	//   ....[30]....
        /*07e4*/ 	.word	0x0000c610


	//   ....[31]....
        /*07e8*/ 	.word	0x0000c630


	//   ....[32]....
        /*07ec*/ 	.word	0x0000d080


	//   ....[33]....
        /*07f0*/ 	.word	0x0000d0b0


	//   ....[34]....
        /*07f4*/ 	.word	0x0000d210


	//   ....[35]....
        /*07f8*/ 	.word	0x0000d230


	//   ....[36]....
        /*07fc*/ 	.word	0x0000d380


	//   ....[37]....
        /*0800*/ 	.word	0x0000d3a0


	//   ....[38]....
        /*0804*/ 	.word	0x0000d500


	//   ....[39]....
        /*0808*/ 	.word	0x0000d520


	//   ....[40]....
        /*080c*/ 	.word	0x0000d6e0


	//   ....[41]....
        /*0810*/ 	.word	0x0000d8d0


	//   ....[42]....
        /*0814*/ 	.word	0x0000d900


	//   ....[43]....
        /*0818*/ 	.word	0x0000d930


	//   ....[44]....
        /*081c*/ 	.word	0x0000d960


	//   ....[45]....
        /*0820*/ 	.word	0x0000d990


	//   ....[46]....
        /*0824*/ 	.word	0x0000d9c0


	//   ....[47]....
        /*0828*/ 	.word	0x0000db40


	//   ....[48]....
        /*082c*/ 	.word	0x0000db70


	//   ....[49]....
        /*0830*/ 	.word	0x0000dba0


	//   ....[50]....
        /*0834*/ 	.word	0x0000dbd0


	//   ....[51]....
        /*0838*/ 	.word	0x0000dc00


	//   ....[52]....
        /*083c*/ 	.word	0x0000dc30


	//   ....[53]....
        /*0840*/ 	.word	0x0000dcd0


	//   ....[54]....
        /*0844*/ 	.word	0x0000dd00


	//   ....[55]....
        /*0848*/ 	.word	0x0000dd90


	//   ....[56]....
        /*084c*/ 	.word	0x0000ede0


	//   ....[57]....
        /*0850*/ 	.word	0x0000fae0


	//   ....[58]....
        /*0854*/ 	.word	0x0000fb10


	//   ....[59]....
        /*0858*/ 	.word	0x0000fb30


	//   ....[60]....
        /*085c*/ 	.word	0x0000fbe0


	//   ....[61]....
        /*0860*/ 	.word	0x0000fbf0


	//   ....[62]....
        /*0864*/ 	.word	0x0000fca0


	//   ....[63]....
        /*0868*/ 	.word	0x0000fcb0


	//   ....[64]....
        /*086c*/ 	.word	0x0000fd60


	//   ....[65]....
        /*0870*/ 	.word	0x0000fd70


	//   ....[66]....
        /*0874*/ 	.word	0x0000fe20


	//   ....[67]....
        /*0878*/ 	.word	0x0000fe30


	//   ....[68]....
        /*087c*/ 	.word	0x0000fee0


	//   ....[69]....
        /*0880*/ 	.word	0x0000fef0


	//   ....[70]....
        /*0884*/ 	.word	0x0000ffa0


	//   ....[71]....
        /*0888*/ 	.word	0x0000ffb0


	//   ....[72]....
        /*088c*/ 	.word	0x00010000


	//   ....[73]....
        /*0890*/ 	.word	0x00013830


	//   ....[74]....
        /*0894*/ 	.word	0x00013860


	//   ....[75]....
        /*0898*/ 	.word	0x000138a0


	//   ....[76]....
        /*089c*/ 	.word	0x000138d0


	//   ....[77]....
        /*08a0*/ 	.word	0x00013900


	//   ....[78]....
        /*08a4*/ 	.word	0x00013930


	//   ....[79]....
        /*08a8*/ 	.word	0x00013960


	//   ....[80]....
        /*08ac*/ 	.word	0x00013990


	//   ....[81]....
        /*08b0*/ 	.word	0x00013b20


	//   ....[82]....
        /*08b4*/ 	.word	0x00013b50


	//   ....[83]....
        /*08b8*/ 	.word	0x00013b80


	//   ....[84]....
        /*08bc*/ 	.word	0x00013bb0


	//   ....[85]....
        /*08c0*/ 	.word	0x00013be0


	//   ....[86]....
        /*08c4*/ 	.word	0x00013c10


	//   ....[87]....
        /*08c8*/ 	.word	0x00013cd0


	//   ....[88]....
        /*08cc*/ 	.word	0x00013cf0


	//   ....[89]....
        /*08d0*/ 	.word	0x00013d60


	//   ....[90]....
        /*08d4*/ 	.word	0x000141f0


	//   ....[91]....
        /*08d8*/ 	.word	0x00014700


	//   ....[92]....
        /*08dc*/ 	.word	0x000148d0


	//   ....[93]....
        /*08e0*/ 	.word	0x00014920


	//   ....[94]....
        /*08e4*/ 	.word	0x00014a60


	//   ....[95]....
        /*08e8*/ 	.word	0x00014ab0


	//   ....[96]....
        /*08ec*/ 	.word	0x00014bf0


	//   ....[97]....
        /*08f0*/ 	.word	0x00014c40


	//   ....[98]....
        /*08f4*/ 	.word	0x00014d80


	//   ....[99]....
        /*08f8*/ 	.word	0x00014dd0


	//   ....[100]....
        /*08fc*/ 	.word	0x00014f10


	//   ....[101]....
        /*0900*/ 	.word	0x00014f60


	//   ....[102]....
        /*0904*/ 	.word	0x000150a0


	//   ....[103]....
        /*0908*/ 	.word	0x000150f0


	//   ....[104]....
        /*090c*/ 	.word	0x00015210


	//   ....[105]....
        /*0910*/ 	.word	0x00015280


	//   ....[106]....
        /*0914*/ 	.word	0x000153a0


	//   ....[107]....
        /*0918*/ 	.word	0x000153f0


	//   ....[108]....
        /*091c*/ 	.word	0x00015720


	//   ....[109]....
        /*0920*/ 	.word	0x000157c0


	//   ....[110]....
        /*0924*/ 	.word	0x000158f0


	//   ....[111]....
        /*0928*/ 	.word	0x00015970


	//   ....[112]....
        /*092c*/ 	.word	0x000159f0


	//   ....[113]....
        /*0930*/ 	.word	0x00015a70


	//   ....[114]....
        /*0934*/ 	.word	0x00015af0


	//   ....[115]....
        /*0938*/ 	.word	0x00015b80


	//   ....[116]....
        /*093c*/ 	.word	0x00015c20


	//   ....[117]....
        /*0940*/ 	.word	0x00015cd0


	//   ....[118]....
        /*0944*/ 	.word	0x00015d50


	//   ....[119]....
        /*0948*/ 	.word	0x00015dd0


	//   ....[120]....
        /*094c*/ 	.word	0x00015e50


	//   ....[121]....
        /*0950*/ 	.word	0x00015ee0


	//   ....[122]....
        /*0954*/ 	.word	0x00015f60


	//   ....[123]....
        /*0958*/ 	.word	0x00016000


	//   ....[124]....
        /*095c*/ 	.word	0x00016090


	//   ....[125]....
        /*0960*/ 	.word	0x000161c0


	//----- nvinfo : EIATTR_REG_RECONFIG
	.align		4
.L_415:
        /*0964*/ 	.byte	0x01, 0x54
	.zero		2


	//----- nvinfo : EIATTR_SYSCALL_OFFSETS
	.align		4
        /*0968*/ 	.byte	0x04, 0x46
        /*096a*/ 	.short	(.L_417 - .L_416)


	//   ....[0]....
.L_416:
        /*096c*/ 	.word	0x000018a0


	//   ....[1]....
        /*0970*/ 	.word	0x0000e9c0


	//   ....[2]....
        /*0974*/ 	.word	0x0000eb20


	//   ....[3]....
        /*0978*/ 	.word	0x0000ec20


	//   ....[4]....
        /*097c*/ 	.word	0x0000f660


	//----- nvinfo : EIATTR_MBARRIER_INSTR_OFFSETS
	.align		4
.L_417:
        /*0980*/ 	.byte	0x04, 0x39
        /*0982*/ 	.short	(.L_419 - .L_418)


	//   ....[0]....
.L_418:
        /*0984*/ 	.word	0x00000270
        /*0988*/ 	.word	0x000000ff
        /*098c*/ 	.word	0x00038800
        /*0990*/ 	.short	0x0100
        /*0992*/ 	.byte	0x08
	.zero		1


	//   ....[1]....
        /*0994*/ 	.word	0x00000280
        /*0998*/ 	.word	0x000000ff
        /*099c*/ 	.word	0x00038820
        /*09a0*/ 	.short	0x0100
        /*09a2*/ 	.byte	0x08
	.zero		1


	//   ....[2]....
        /*09a4*/ 	.word	0x00000370
        /*09a8*/ 	.word	0x000000ff
        /*09ac*/ 	.word	0x00038830
        /*09b0*/ 	.short	0x0100
        /*09b2*/ 	.byte	0x08
	.zero		1


	//   ....[3]....
        /*09b4*/ 	.word	0x00000380
        /*09b8*/ 	.word	0x000000ff
        /*09bc*/ 	.word	0x00038840
        /*09c0*/ 	.short	0x0100
        /*09c2*/ 	.byte	0x08
	.zero		1


	//   ....[4]....
        /*09c4*/ 	.word	0x00000390
        /*09c8*/ 	.word	0x000000ff
        /*09cc*/ 	.word	0x00038838
        /*09d0*/ 	.short	0x0100
        /*09d2*/ 	.byte	0x08
	.zero		1


	//   ....[5]....
        /*09d4*/ 	.word	0x000003a0
        /*09d8*/ 	.word	0x000000ff
        /*09dc*/ 	.word	0x00038848
        /*09e0*/ 	.short	0x0100
        /*09e2*/ 	.byte	0x08
	.zero		1


	//   ....[6]....
        /*09e4*/ 	.word	0x000004d0
        /*09e8*/ 	.word	0x000000ff
        /*09ec*/ 	.word	0x00038850
        /*09f0*/ 	.short	0x0100
        /*09f2*/ 	.byte	0x08
	.zero		1


	//   ....[7]....
        /*09f4*/ 	.word	0x000004e0
        /*09f8*/ 	.word	0x000000ff
        /*09fc*/ 	.word	0x00038860
        /*0a00*/ 	.short	0x0100
        /*0a02*/ 	.byte	0x08
	.zero		1


	//   ....[8]....
        /*0a04*/ 	.word	0x000004f0
        /*0a08*/ 	.word	0x000000ff
        /*0a0c*/ 	.word	0x00038858
        /*0a10*/ 	.short	0x0100
        /*0a12*/ 	.byte	0x08
	.zero		1


	//   ....[9]....
        /*0a14*/ 	.word	0x00000500
        /*0a18*/ 	.word	0x000000ff
        /*0a1c*/ 	.word	0x00038868
        /*0a20*/ 	.short	0x0100
        /*0a22*/ 	.byte	0x08
	.zero		1


	//   ....[10]....
        /*0a24*/ 	.word	0x000005f0
        /*0a28*/ 	.word	0x000000ff
        /*0a2c*/ 	.word	0x00038870
        /*0a30*/ 	.short	0x0100
        /*0a32*/ 	.byte	0x06
	.zero		1


	//   ....[11]....
        /*0a34*/ 	.word	0x00000600
        /*0a38*/ 	.word	0x000000ff
        /*0a3c*/ 	.word	0x00038880
        /*0a40*/ 	.short	0x0100
        /*0a42*/ 	.byte	0x06
	.zero		1


	//   ....[12]....
        /*0a44*/ 	.word	0x00000610
        /*0a48*/ 	.word	0x000000ff
        /*0a4c*/ 	.word	0x00038878
        /*0a50*/ 	.short	0x0100
        /*0a52*/ 	.byte	0x06
	.zero		1


	//   ....[13]....
        /*0a54*/ 	.word	0x00000620
        /*0a58*/ 	.word	0x000000ff
        /*0a5c*/ 	.word	0x00038888
        /*0a60*/ 	.short	0x0100
        /*0a62*/ 	.byte	0x06
	.zero		1


	//   ....[14]....
        /*0a64*/ 	.word	0x00000750
        /*0a68*/ 	.word	0x000000ff
        /*0a6c*/ 	.word	0x00038890
        /*0a70*/ 	.short	0x0100
        /*0a72*/ 	.byte	0x08
	.zero		1


	//   ....[15]....
        /*0a74*/ 	.word	0x00000760
        /*0a78*/ 	.word	0x000000ff
        /*0a7c*/ 	.word	0x000388a0
        /*0a80*/ 	.short	0x0100
        /*0a82*/ 	.byte	0x08
	.zero		1


	//   ....[16]....
        /*0a84*/ 	.word	0x00000770
        /*0a88*/ 	.word	0x000000ff
        /*0a8c*/ 	.word	0x00038898
        /*0a90*/ 	.short	0x0100
        /*0a92*/ 	.byte	0x08
	.zero		1


	//   ....[17]....
        /*0a94*/ 	.word	0x00000780
        /*0a98*/ 	.word	0x000000ff
        /*0a9c*/ 	.word	0x000388a8
        /*0aa0*/ 	.short	0x0100
        /*0aa2*/ 	.byte	0x08
	.zero		1


	//   ....[18]....
        /*0aa4*/ 	.word	0x000008b0
        /*0aa8*/ 	.word	0x000000ff
        /*0aac*/ 	.word	0x000388b0
        /*0ab0*/ 	.short	0x0100
        /*0ab2*/ 	.byte	0x08
	.zero		1


	//   ....[19]....
        /*0ab4*/ 	.word	0x000008c0
        /*0ab8*/ 	.word	0x000000ff
        /*0abc*/ 	.word	0x000388c0
        /*0ac0*/ 	.short	0x0100
        /*0ac2*/ 	.byte	0x08
	.zero		1


	//   ....[20]....
        /*0ac4*/ 	.word	0x000008d0
        /*0ac8*/ 	.word	0x000000ff
        /*0acc*/ 	.word	0x000388b8
        /*0ad0*/ 	.short	0x0100
        /*0ad2*/ 	.byte	0x08
	.zero		1


	//   ....[21]....
        /*0ad4*/ 	.word	0x000008e0
        /*0ad8*/ 	.word	0x000000ff
        /*0adc*/ 	.word	0x000388c8
        /*0ae0*/ 	.short	0x0100
        /*0ae2*/ 	.byte	0x08
	.zero		1


	//   ....[22]....
        /*0ae4*/ 	.word	0x00001970
        /*0ae8*/ 	.word	0x00000005
        /*0aec*/ 	.word	0x00038800
        /*0af0*/ 	.short	0x010a
        /*0af2*/ 	.byte	0x3f
	.zero		1


	//   ....[23]....
        /*0af4*/ 	.word	0x000019e0
        /*0af8*/ 	.word	0x00000000
        /*0afc*/ 	.word	0x00038830
        /*0b00*/ 	.short	0x010a
        /*0b02*/ 	.byte	0x3f
	.zero		1


	//   ....[24]....
        /*0b04*/ 	.word	0x00001a50
        /*0b08*/ 	.word	0x00000000
        /*0b0c*/ 	.word	0x00038830
        /*0b10*/ 	.short	0x010a
        /*0b12*/ 	.byte	0x3f
	.zero		1


	//   ....[25]....
        /*0b14*/ 	.word	0x000044b0
        /*0b18*/ 	.word	0x00000000
        /*0b1c*/ 	.word	0x00000000
        /*0b20*/ 	.short	0x0101
        /*0b22*/ 	.byte	0x3f
	.zero		1


	//   ....[26]....
        /*0b24*/ 	.word	0x00005850
        /*0b28*/ 	.word	0x000000ff
        /*0b2c*/ 	.word	0x00038830
        /*0b30*/ 	.short	0x010a
        /*0b32*/ 	.byte	0x3d
	.zero		1


	//   ....[27]....
        /*0b34*/ 	.word	0x00005890
        /*0b38*/ 	.word	0x000000ff
        /*0b3c*/ 	.word	0x00038830
        /*0b40*/ 	.short	0x010a
        /*0b42*/ 	.byte	0x3d
	.zero		1


	//   ....[28]....
        /*0b44*/ 	.word	0x00008130
        /*0b48*/ 	.word	0x000000ff
        /*0b4c*/ 	.word	0x00038850
        /*0b50*/ 	.short	0x010a
        /*0b52*/ 	.byte	0x04
	.zero		1


	//   ....[29]....
        /*0b54*/ 	.word	0x00008170
        /*0b58*/ 	.word	0x000000ff
        /*0b5c*/ 	.word	0x00038850
        /*0b60*/ 	.short	0x010a
        /*0b62*/ 	.byte	0x04
	.zero		1


	//   ....[30]....
        /*0b64*/ 	.word	0x00008f30
        /*0b68*/ 	.word	0x000000ff
        /*0b6c*/ 	.word	0x00000000
        /*0b70*/ 	.short	0x0101
        /*0b72*/ 	.byte	0x3d
	.zero		1


	//   ....[31]....
        /*0b74*/ 	.word	0x00008fa0
        /*0b78*/ 	.word	0x000000ff
        /*0b7c*/ 	.word	0x00000000
        /*0b80*/ 	.short	0x0101
        /*0b82*/ 	.byte	0x04
	.zero		1


	//   ....[32]....
        /*0b84*/ 	.word	0x00009960
        /*0b88*/ 	.word	0x0000000b
        /*0b8c*/ 	.word	0x00038850
        /*0b90*/ 	.short	0x010a
        /*0b92*/ 	.byte	0x3f
	.zero		1


	//   ....[33]....
        /*0b94*/ 	.word	0x000099a0
        /*0b98*/ 	.word	0x0000000b
        /*0b9c*/ 	.word	0x00038850
        /*0ba0*/ 	.short	0x010a
        /*0ba2*/ 	.byte	0x3f
	.zero		1


	//   ....[34]....
        /*0ba4*/ 	.word	0x00009e90
        /*0ba8*/ 	.word	0x0000000b
        /*0bac*/ 	.word	0x00000000
        /*0bb0*/ 	.short	0x0101
        /*0bb2*/ 	.byte	0x3f
	.zero		1


	//   ....[35]....
        /*0bb4*/ 	.word	0x0000c1c0
        /*0bb8*/ 	.word	0x000000aa
        /*0bbc*/ 	.word	0x00000000
        /*0bc0*/ 	.short	0x0101
        /*0bc2*/ 	.byte	0x3f
	.zero		1


	//   ....[36]....
        /*0bc4*/ 	.word	0x0000f070
        /*0bc8*/ 	.word	0x00000000
        /*0bcc*/ 	.word	0x00038840
        /*0bd0*/ 	.short	0x010a
        /*0bd2*/ 	.byte	0x3f
	.zero		1


	//   ....[37]....
        /*0bd4*/ 	.word	0x00010160
        /*0bd8*/ 	.word	0x00000009
        /*0bdc*/ 	.word	0x00038800
        /*0be0*/ 	.short	0x0107
        /*0be2*/ 	.byte	0x3f
	.zero		1


	//   ....[38]....
        /*0be4*/ 	.word	0x00010270
        /*0be8*/ 	.word	0x00000002
        /*0bec*/ 	.word	0x00038800
        /*0bf0*/ 	.short	0x0101
        /*0bf2*/ 	.byte	0x3f
	.zero		1


	//   ....[39]....
        /*0bf4*/ 	.word	0x00010290
        /*0bf8*/ 	.word	0x00000002
        /*0bfc*/ 	.word	0x00038820
        /*0c00*/ 	.short	0x010a
        /*0c02*/ 	.byte	0x3f
	.zero		1


	//   ....[40]....
        /*0c04*/ 	.word	0x00010620
        /*0c08*/ 	.word	0x00000003
        /*0c0c*/ 	.word	0x00038840
        /*0c10*/ 	.short	0x010a
        /*0c12*/ 	.byte	0x3f
	.zero		1


	//   ....[41]....
        /*0c14*/ 	.word	0x00010be0
        /*0c18*/ 	.word	0x00000003
        /*0c1c*/ 	.word	0x00000060
        /*0c20*/ 	.short	0x010a
        /*0c22*/ 	.byte	0x3f
	.zero		1


	//   ....[42]....
        /*0c24*/ 	.word	0x00011500
        /*0c28*/ 	.word	0x00000003
        /*0c2c*/ 	.word	0x00038840
        /*0c30*/ 	.short	0x010a
        /*0c32*/ 	.byte	0x3f
	.zero		1


	//   ....[43]....
        /*0c34*/ 	.word	0x00011ac0
        /*0c38*/ 	.word	0x00000002
        /*0c3c*/ 	.word	0x00000060
        /*0c40*/ 	.short	0x010a
        /*0c42*/ 	.byte	0x3f
	.zero		1


	//   ....[44]....
        /*0c44*/ 	.word	0x000122f0
        /*0c48*/ 	.word	0x00000002
        /*0c4c*/ 	.word	0x00038840
        /*0c50*/ 	.short	0x010a
        /*0c52*/ 	.byte	0x3f
	.zero		1


	//   ....[45]....
        /*0c54*/ 	.word	0x000128b0
        /*0c58*/ 	.word	0x00000002
        /*0c5c*/ 	.word	0x00000060
        /*0c60*/ 	.short	0x010a
        /*0c62*/ 	.byte	0x3f
	.zero		1


	//   ....[46]....
        /*0c64*/ 	.word	0x00013070
        /*0c68*/ 	.word	0x00000002
        /*0c6c*/ 	.word	0x00038860
        /*0c70*/ 	.short	0x010a
        /*0c72*/ 	.byte	0x3f
	.zero		1


	//   ....[47]....
        /*0c74*/ 	.word	0x00014170
        /*0c78*/ 	.word	0x00000000
        /*0c7c*/ 	.word	0x00038820
        /*0c80*/ 	.short	0x010a
        /*0c82*/ 	.byte	0x3f
	.zero		1


	//   ....[48]....
        /*0c84*/ 	.word	0x00014350
        /*0c88*/ 	.word	0x00000006
        /*0c8c*/ 	.word	0x00000000
        /*0c90*/ 	.short	0x010a
        /*0c92*/ 	.byte	0x3f
	.zero		1


	//   ....[49]....
        /*0c94*/ 	.word	0x000143c0
        /*0c98*/ 	.word	0x00000007
        /*0c9c*/ 	.word	0x00000000
        /*0ca0*/ 	.short	0x010a
        /*0ca2*/ 	.byte	0x3f
	.zero		1


	//   ....[50]....
        /*0ca4*/ 	.word	0x00014430
        /*0ca8*/ 	.word	0x00000004
        /*0cac*/ 	.word	0x00000000
        /*0cb0*/ 	.short	0x010a
        /*0cb2*/ 	.byte	0x3f
	.zero		1


	//   ....[51]....
        /*0cb4*/ 	.word	0x00014460
        /*0cb8*/ 	.word	0x00000003
        /*0cbc*/ 	.word	0x00000000
        /*0cc0*/ 	.short	0x010a
        /*0cc2*/ 	.byte	0x3f
	.zero		1


	//   ....[52]....
        /*0cc4*/ 	.word	0x000144c0
        /*0cc8*/ 	.word	0x00000005
        /*0ccc*/ 	.word	0x00038800
        /*0cd0*/ 	.short	0x010a
        /*0cd2*/ 	.byte	0x3f
	.zero		1


	//   ....[53]....
        /*0cd4*/ 	.word	0x00014510
        /*0cd8*/ 	.word	0x00000000
        /*0cdc*/ 	.word	0x00038830
        /*0ce0*/ 	.short	0x010a
        /*0ce2*/ 	.byte	0x3f
	.zero		1


	//   ....[54]....
        /*0ce4*/ 	.word	0x00014570
        /*0ce8*/ 	.word	0x00000004
        /*0cec*/ 	.word	0x00038830
        /*0cf0*/ 	.short	0x010a
        /*0cf2*/ 	.byte	0x3f
	.zero		1


	//   ....[55]....
        /*0cf4*/ 	.word	0x000145d0
        /*0cf8*/ 	.word	0x00000003
        /*0cfc*/ 	.word	0x00038850
        /*0d00*/ 	.short	0x010a
        /*0d02*/ 	.byte	0x3f
	.zero		1


	//   ....[56]....
        /*0d04*/ 	.word	0x00014620
        /*0d08*/ 	.word	0x0000000b
        /*0d0c*/ 	.word	0x00038850
        /*0d10*/ 	.short	0x010a
        /*0d12*/ 	.byte	0x3f
	.zero		1


	//   ....[57]....
        /*0d14*/ 	.word	0x000147c0
        /*0d18*/ 	.word	0x00000000
        /*0d1c*/ 	.word	0x00038840
        /*0d20*/ 	.short	0x010a
        /*0d22*/ 	.byte	0x3f
	.zero		1


	//   ....[58]....
        /*0d24*/ 	.word	0x00015440
        /*0d28*/ 	.word	0x00000002
        /*0d2c*/ 	.word	0x00038820
        /*0d30*/ 	.short	0x010a
        /*0d32*/ 	.byte	0x3f
	.zero		1


	//   ....[59]....
        /*0d34*/ 	.word	0x00015490
        /*0d38*/ 	.word	0x00000003
        /*0d3c*/ 	.word	0x00038840
        /*0d40*/ 	.short	0x010a
        /*0d42*/ 	.byte	0x3f
	.zero		1


	//   ....[60]....
        /*0d44*/ 	.word	0x000154e0
        /*0d48*/ 	.word	0x00000003
        /*0d4c*/ 	.word	0x00000060
        /*0d50*/ 	.short	0x010a
        /*0d52*/ 	.byte	0x3f
	.zero		1


	//   ....[61]....
        /*0d54*/ 	.word	0x00015530
        /*0d58*/ 	.word	0x00000003
        /*0d5c*/ 	.word	0x00038840
        /*0d60*/ 	.short	0x010a
        /*0d62*/ 	.byte	0x3f
	.zero		1


	//   ....[62]....
        /*0d64*/ 	.word	0x00015580
        /*0d68*/ 	.word	0x00000002
        /*0d6c*/ 	.word	0x00000060
        /*0d70*/ 	.short	0x010a
        /*0d72*/ 	.byte	0x3f
	.zero		1


	//   ....[63]....
        /*0d74*/ 	.word	0x000155d0
        /*0d78*/ 	.word	0x00000002
        /*0d7c*/ 	.word	0x00038840
        /*0d80*/ 	.short	0x010a
        /*0d82*/ 	.byte	0x3f
	.zero		1


	//   ....[64]....
        /*0d84*/ 	.word	0x00015620
        /*0d88*/ 	.word	0x00000002
        /*0d8c*/ 	.word	0x00000060
        /*0d90*/ 	.short	0x010a
        /*0d92*/ 	.byte	0x3f
	.zero		1


	//   ....[65]....
        /*0d94*/ 	.word	0x00015670
        /*0d98*/ 	.word	0x00000002
        /*0d9c*/ 	.word	0x00038860
        /*0da0*/ 	.short	0x010a
        /*0da2*/ 	.byte	0x3f
	.zero		1


	//   ....[66]....
        /*0da4*/ 	.word	0x000160e0
        /*0da8*/ 	.word	0x00000000
        /*0dac*/ 	.word	0x00038820
        /*0db0*/ 	.short	0x010a
        /*0db2*/ 	.byte	0x3f
	.zero		1


	//   ....[67]....
        /*0db4*/ 	.word	0x00016280
        /*0db8*/ 	.word	0x00000006
        /*0dbc*/ 	.word	0x00000000
        /*0dc0*/ 	.short	0x010a
        /*0dc2*/ 	.byte	0x3f
	.zero		1


	//   ....[68]....
        /*0dc4*/ 	.word	0x000162d0
        /*0dc8*/ 	.word	0x00000007
        /*0dcc*/ 	.word	0x00000000
        /*0dd0*/ 	.short	0x010a
        /*0dd2*/ 	.byte	0x3f
	.zero		1


	//   ....[69]....
        /*0dd4*/ 	.word	0x00016320
        /*0dd8*/ 	.word	0x00000004
        /*0ddc*/ 	.word	0x00000000
        /*0de0*/ 	.short	0x010a
        /*0de2*/ 	.byte	0x3f
	.zero		1


	//----- nvinfo : EIATTR_NUM_MBARRIERS
	.align		4
.L_419:
        /*0de4*/ 	.byte	0x03, 0x38
        /*0de6*/ 	.short	0x0016


	//----- nvinfo : EIATTR_EXIT_INSTR_OFFSETS
	.align		4
        /*0de8*/ 	.byte	0x04, 0x1c
        /*0dea*/ 	.short	(.L_421 - .L_420)


	//   ....[0]....
.L_420:
        /*0dec*/ 	.word	0x00000a50


	//   ....[1]....
        /*0df0*/ 	.word	0x0000d6a0


	//   ....[2]....
        /*0df4*/ 	.word	0x000144b0


	//----- nvinfo : EIATTR_MAX_THREADS
	.align		4
.L_421:
        /*0df8*/ 	.byte	0x04, 0x05
        /*0dfa*/ 	.short	(.L_423 - .L_422)
.L_422:
        /*0dfc*/ 	.word	0x00000180
        /*0e00*/ 	.word	0x00000001
        /*0e04*/ 	.word	0x00000001


	//----- nvinfo : EIATTR_CRS_STACK_SIZE
	.align		4
.L_423:
        /*0e08*/ 	.byte	0x04, 0x1e
        /*0e0a*/ 	.short	(.L_425 - .L_424)
.L_424:
        /*0e0c*/ 	.word	0x00000000


	//----- nvinfo : EIATTR_CBANK_PARAM_SIZE
	.align		4
.L_425:
        /*0e10*/ 	.byte	0x03, 0x19
        /*0e12*/ 	.short	0x0af0


	//----- nvinfo : EIATTR_PARAM_CBANK
	.align		4
        /*0e14*/ 	.byte	0x04, 0x0a
        /*0e16*/ 	.short	(.L_427 - .L_426)
	.align		4
.L_426:
        /*0e18*/ 	.word	index@(.nv.constant0._ZN7cutlass13device_kernelIN5flash11enable_sm90INS1_16FlashAttnFwdSm90INS1_25CollectiveMainloopFwdSm90ILi2EN4cute5tupleIJNS5_1CILi1EEES8_S8_EEENS6_IJNS7_ILi128EEENS7_ILi80EEENS7_ILi256EEEEEELi256ENS_6half_tEfNS_4arch4Sm90ELb0ELb0ELb0ELb1ELb0ELb0ELb0ELb1ELb1ELb1ELb0ELb0EEENS1_21CollectiveEpilogueFwdINS6_IJSA_SC_SB_EEES9_SE_SG_Li256ELb1ELb1ELb0ELb0EEENS1_36VarlenDynamicPersistentTileSchedulerILi128ELi80ELi256ELi128ELb0ELb1ELb1ELb0ELb1ELb1EEEEEEEEEvNT_6ParamsE)
        /*0e1c*/ 	.short	0x0210
        /*0e1e*/ 	.short	0x0af0


	//----- nvinfo : EIATTR_SW_WAR
	.align		4
.L_427:
        /*0e20*/ 	.byte	0x04, 0x36
        /*0e22*/ 	.short	(.L_429 - .L_428)
.L_428:
        /*0e24*/ 	.word	0x00000008
.L_429:


//--------------------- .nv.info._ZN7cutlass13device_kernelIN5flash11enable_sm90INS1_16FlashAttnFwdSm90INS1_25CollectiveMainloopFwdSm90ILi2EN4cute5tupleIJNS5_1CILi1EEES8_S8_EEENS6_IJNS7_ILi128EEENS7_ILi80EEENS7_ILi256EEEEEELi256ENS_6half_tEfNS_4arch4Sm90ELb0ELb0ELb0ELb1ELb0ELb1ELb0ELb1ELb1ELb1ELb0ELb0EEENS1_21CollectiveEpilogueFwdINS6_IJSA_SC_SB_EEES9_SE_SG_Li256ELb1ELb1ELb0ELb0EEENS1_36VarlenDynamicPersistentTileSchedulerILi128ELi80ELi256ELi128ELb0ELb1ELb1ELb0ELb1ELb1EEEEEEEEEvNT_6ParamsE --------------------------
	.section	.nv.info._ZN7cutlass13device_kernelIN5flash11enable_sm90INS1_16FlashAttnFwdSm90INS1_25CollectiveMainloopFwdSm90ILi2EN4cute5tupleIJNS5_1CILi1EEES8_S8_EEENS6_IJNS7_ILi128EEENS7_ILi80EEENS7_ILi256EEEEEELi256ENS_6half_tEfNS_4arch4Sm90ELb0ELb0ELb0ELb1ELb0ELb1ELb0ELb1ELb1ELb1ELb0ELb0EEENS1_21CollectiveEpilogueFwdINS6_IJSA_SC_SB_EEES9_SE_SG_Li256ELb1ELb1ELb0ELb0EEENS1_36VarlenDynamicPersistentTileSchedulerILi128ELi80ELi256ELi128ELb0ELb1ELb1ELb0ELb1ELb1EEEEEEEEEvNT_6ParamsE,"",@"SHT_CUDA_INFO"
	.sectionflags	@""
	.align	4


	//----- nvinfo : EIATTR_CUDA_API_VERSION
	.align		4
        /*0000*/ 	.byte	0x04, 0x37
        /*0002*/ 	.short	(.L_431 - .L_430)
.L_430:
        /*0004*/ 	.word	0x00000082


	//----- nvinfo : EIATTR_KPARAM_INFO
	.align		4
.L_431:
        /*0008*/ 	.byte	0x04, 0x17
        /*000a*/ 	.short	(.L_433 - .L_432)
.L_432:
        /*000c*/ 	.word	0x00000000
        /*0010*/ 	.short	0x0000
        /*0012*/ 	.short	0x0070
        /*0014*/ 	.byte	0x00, 0xf0, 0x01, 0x2a


	//----- nvinfo : EIATTR_SPARSE_MMA_MASK
	.align		4
.L_433:
        /*0018*/ 	.byte	0x03, 0x50
        /*001a*/ 	.short	0x0000


	//----- nvinfo : EIATTR_MAXREG_COUNT
	.align		4
        /*001c*/ 	.byte	0x03, 0x1b
        /*001e*/ 	.short	0x00a8


	//----- nvinfo : EIATTR_NUM_BARRIERS
	.align		4
        /*0020*/ 	.byte	0x02, 0x4c
        /*0022*/ 	.byte	0x10
	.zero		1


	//----- nvinfo : EIATTR_EXTERNS
	.align		4
        /*0024*/ 	.byte	0x04, 0x0f
        /*0026*/ 	.short	(.L_435 - .L_434)


	//   ....[0]....
	.align		4
.L_434:
        /*0028*/ 	.word	index@(__assertfail)


	//----- nvinfo : EIATTR_ANNOTATIONS
	.align		4
.L_435:
        /*002c*/ 	.byte	0x04, 0x55
        /*002e*/ 	.short	(.L_437 - .L_436)


	//   ....[0]....
.L_436:
        /* <DEDUP_REMOVED lines=133> */


	//----- nvinfo : EIATTR_MERCURY_ISA_VERSION
	.align		4
.L_437:
        /*0870*/ 	.byte	0x03, 0x5f
        /*0872*/ 	.short	0x0101


	//----- nvinfo : EIATTR_UNUSED_LOAD_BYTE_OFFSET
	.align		4
        /*0874*/ 	.byte	0x04, 0x44
        /*0876*/ 	.short	(.L_439 - .L_438)


	//   ....[0]....
.L_438:
        /*0878*/ 	.word	0x00000a80
        /*087c*/ 	.word	0x0000fff0


	//   ....[1]....
        /*0880*/ 	.word	0x0001ca90
        /*0884*/ 	.word	0x0000fff0


	//----- nvinfo : EIATTR_INT_WARP_WIDE_INSTR_OFFSETS
	.align		4
.L_439:
        /*0888*/ 	.byte	0x04, 0x31
        /*088a*/ 	.short	(.L_441 - .L_440)


	//   ....[0]....
.L_440:
        /*088c*/ 	.word	0x00000190


	//   ....[1]....
        /*0890*/ 	.word	0x000001d0


	//   ....[2]....
        /*0894*/ 	.word	0x00000240


	//   ....[3]....
        /*0898*/ 	.word	0x00022550


	//   ....[4]....
        /*089c*/ 	.word	0x000225f0


	//   ....[5]....
        /*08a0*/ 	.word	0x00026d30


	//   ....[6]....
        /*08a4*/ 	.word	0x00026da0


	//----- nvinfo : EIATTR_COOP_GROUP_MASK_REGIDS
	.align		4
.L_441:
        /*08a8*/ 	.byte	0x04, 0x29
        /*08aa*/ 	.short	(.L_443 - .L_442)


	//   ....[0]....
.L_442:
        /*08ac*/ 	.word	0xffffffff


	//   ....[1]....
        /*08b0*/ 	.word	0xffffffff


	//   ....[2]....
        /*08b4*/ 	.word	0xffffffff


	//   ....[3]....
        /*08b8*/ 	.word	0xffffffff


	//   ....[4]....
        /*08bc*/ 	.word	0xffffffff


	//   ....[5]....
        /*08c0*/ 	.word	0xffffffff


	//   ....[6]....
        /*08c4*/ 	.word	0xffffffff


	//   ....[7]....
        /*08c8*/ 	.word	0xffffffff


	//   ....[8]....
        /*08cc*/ 	.word	0xffffffff


	//   ....[9]....
        /*08d0*/ 	.word	0xffffffff


	//   ....[10]....
        /*08d4*/ 	.word	0xffffffff


	//   ....[11]....
        /*08d8*/ 	.word	0xffffffff


	//   ....[12]....
        /*08dc*/ 	.word	0xffffffff


	//   ....[13]....
        /*08e0*/ 	.word	0xffffffff


	//   ....[14]....
        /*08e4*/ 	.word	0xffffffff


	//   ....[15]....
        /*08e8*/ 	.word	0xffffffff


	//   ....[16]....
        /*08ec*/ 	.word	0xffffffff


	//   ....[17]....
        /*08f0*/ 	.word	0xffffffff


	//   ....[18]....
        /*08f4*/ 	.word	0xffffffff


	//   ....[19]....
        /*08f8*/ 	.word	0xffffffff


	//   ....[20]....
        /*08fc*/ 	.word	0xffffffff


	//   ....[21]....
        /*0900*/ 	.word	0xffffffff


	//   ....[22]....
        /*0904*/ 	.word	0xffffffff


	//   ....[23]....
        /*0908*/ 	.word	0xffffffff


	//   ....[24]....
        /*090c*/ 	.word	0xffffffff


	//   ....[25]....
        /*0910*/ 	.word	0xffffffff


	//   ....[26]....
        /*0914*/ 	.word	0xffffffff


	//   ....[27]....
        /*0918*/ 	.word	0xffffffff


	//   ....[28]....
        /*091c*/ 	.word	0xffffffff


	//   ....[29]....
        /*0920*/ 	.word	0xffffffff


	//   ....[30]....
        /*0924*/ 	.word	0xffffffff


	//   ....[31]....
        /*0928*/ 	.word	0xffffffff


	//   ....[32]....
        /*092c*/ 	.word	0xffffffff


	//   ....[33]....
        /*0930*/ 	.word	0xffffffff


	//   ....[34]....
        /*0934*/ 	.word	0xffffffff


	//   ....[35]....
        /*0938*/ 	.word	0xffffffff


	//   ....[36]....
        /*093c*/ 	.word	0xffffffff


	//   ....[37]....
        /*0940*/ 	.word	0xffffffff


	//   ....[38]....
        /*0944*/ 	.word	0xffffffff


	//   ....[39]....
        /*0948*/ 	.word	0xffffffff


	//   ....[40]....
        /*094c*/ 	.word	0xffffffff


	//   ....[41]....
        /*0950*/ 	.word	0xffffffff


	//   ....[42]....
        /*0954*/ 	.word	0xffffffff


	//   ....[43]....
        /*0958*/ 	.word	0xffffffff


	//   ....[44]....
        /*095c*/ 	.word	0xffffffff


	//   ....[45]....
        /*0960*/ 	.word	0xffffffff


	//   ....[46]....
        /*0964*/ 	.word	0xffffffff


	//   ....[47]....
        /*0968*/ 	.word	0xffffffff


	//   ....[48]....
        /*096c*/ 	.word	0xffffffff


	//   ....[49]....
        /*0970*/ 	.word	0xffffffff


	//   ....[50]....
        /*0974*/ 	.word	0xffffffff


	//   ....[51]....
        /*0978*/ 	.word	0xffffffff


	//   ....[52]....
        /*097c*/ 	.word	0xffffffff


	//   ....[53]....
        /*0980*/ 	.word	0xffffffff


	//   ....[54]....
        /*0984*/ 	.word	0xffffffff


	//   ....[55]....
        /*0988*/ 	.word	0xffffffff


	//   ....[56]....
        /*098c*/ 	.word	0xffffffff


	//   ....[57]....
        /*0990*/ 	.word	0xffffffff


	//   ....[58]....
        /*0994*/ 	.word	0xffffffff


	//   ....[59]....
        /*0998*/ 	.word	0xffffffff


	//   ....[60]....
        /*099c*/ 	.word	0xffffffff


	//   ....[61]....
        /*09a0*/ 	.word	0xffffffff


	//   ....[62]....
        /*09a4*/ 	.word	0xffffffff


	//   ....[63]....
        /*09a8*/ 	.word	0xffffffff


	//   ....[64]....
        /*09ac*/ 	.word	0xffffffff


	//   ....[65]....
        /*09b0*/ 	.word	0xffffffff


	//   ....[66]....
        /*09b4*/ 	.word	0xffffffff


	//   ....[67]....
        /*09b8*/ 	.word	0xffffffff


	//   ....[68]....
        /*09bc*/ 	.word	0xffffffff


	//   ....[69]....
        /*09c0*/ 	.word	0xffffffff


	//   ....[70]....
        /*09c4*/ 	.word	0xffffffff


	//   ....[71]....
        /*09c8*/ 	.word	0xffffffff


	//   ....[72]....
        /*09cc*/ 	.word	0xffffffff


	//   ....[73]....
        /*09d0*/ 	.word	0xffffffff


	//   ....[74]....
        /*09d4*/ 	.word	0xffffffff


	//   ....[75]....
        /*09d8*/ 	.word	0xffffffff


	//   ....[76]....
        /*09dc*/ 	.word	0xffffffff


	//   ....[77]....
        /*09e0*/ 	.word	0xffffffff


	//   ....[78]....
        /*09e4*/ 	.word	0xffffffff


	//   ....[79]....
        /*09e8*/ 	.word	0xffffffff


	//   ....[80]....
        /*09ec*/ 	.word	0xffffffff


	//   ....[81]....
        /*09f0*/ 	.word	0xffffffff


	//   ....[82]....
        /*09f4*/ 	.word	0xffffffff


	//   ....[83]....
        /*09f8*/ 	.word	0xffffffff


	//   ....[84]....
        /*09fc*/ 	.word	0xffffffff


	//   ....[85]....
        /*0a00*/ 	.word	0xffffffff


	//   ....[86]....
        /*0a04*/ 	.word	0xffffffff


	//   ....[87]....
        /*0a08*/ 	.word	0xffffffff


	//   ....[88]....
        /*0a0c*/ 	.word	0xffffffff


	//   ....[89]....
        /*0a10*/ 	.word	0xffffffff


	//   ....[90]....
        /*0a14*/ 	.word	0xffffffff


	//   ....[91]....
        /*0a18*/ 	.word	0xffffffff


	//   ....[92]....
        /*0a1c*/ 	.word	0xffffffff


	//   ....[93]....
        /*0a20*/ 	.word	0xffffffff


	//   ....[94]....
        /*0a24*/ 	.word	0xffffffff


	//   ....[95]....
        /*0a28*/ 	.word	0xffffffff


	//   ....[96]....
        /*0a2c*/ 	.word	0xffffffff


	//   ....[97]....
        /*0a30*/ 	.word	0xffffffff


	//   ....[98]....
        /*0a34*/ 	.word	0xffffffff


	//   ....[99]....
        /*0a38*/ 	.word	0xffffffff


	//   ....[100]....
        /*0a3c*/ 	.word	0x0500000f


	//   ....[101]....
        /*0a40*/ 	.word	0x0500000f


	//   ....[102]....
        /*0a44*/ 	.word	0x0500000f


	//   ....[103]....
        /*0a48*/ 	.word	0x0500000f


	//   ....[104]....
        /*0a4c*/ 	.word	0x0500000f


	//   ....[105]....
        /*0a50*/ 	.word	0x0500000f


	//   ....[106]....
        /*0a54*/ 	.word	0x0500000f


	//   ....[107]....
        /*0a58*/ 	.word	0x0500000f


	//   ....[108]....
        /*0a5c*/ 	.word	0x0500000f


	//   ....[109]....
        /*0a60*/ 	.word	0x0500000f


	//   ....[110]....
        /*0a64*/ 	.word	0x0500000f


	//   ....[111]....
        /*0a68*/ 	.word	0x0500000f


	//   ....[112]....
        /*0a6c*/ 	.word	0x0500000f


	//   ....[113]....
        /*0a70*/ 	.word	0x0500000f


	//   ....[114]....
        /*0a74*/ 	.word	0x0500000f


	//   ....[115]....
        /*0a78*/ 	.word	0x0500000f


	//   ....[116]....
        /*0a7c*/ 	.word	0x0500000f


	//   ....[117]....
        /*0a80*/ 	.word	0x0500000f


	//   ....[118]....
        /*0a84*/ 	.word	0x0500000f


	//   ....[119]....
        /*0a88*/ 	.word	0x0500000f


	//   ....[120]....
        /*0a8c*/ 	.word	0x0500000f


	//   ....[121]....
        /*0a90*/ 	.word	0x0500000f


	//   ....[122]....
        /*0a94*/ 	.word	0x0500000f


	//   ....[123]....
        /*0a98*/ 	.word	0x0500000f


	//   ....[124]....
        /*0a9c*/ 	.word	0x0500000f


	//   ....[125]....
        /*0aa0*/ 	.word	0x0500000f


	//   ....[126]....
        /*0aa4*/ 	.word	0x0500000f


	//   ....[127]....
        /*0aa8*/ 	.word	0x0500000f


	//   ....[128]....
        /*0aac*/ 	.word	0x0500000f


	//   ....[129]....
        /*0ab0*/ 	.word	0x0500000f


	//   ....[130]....
        /*0ab4*/ 	.word	0x0500000f


	//   ....[131]....
        /*0ab8*/ 	.word	0x0500000f


	//   ....[132]....
        /*0abc*/ 	.word	0x0500000f


	//   ....[133]....
        /*0ac0*/ 	.word	0x0500000f


	//   ....[134]....
        /*0ac4*/ 	.word	0x0500000f


	//   ....[135]....
        /*0ac8*/ 	.word	0x0500000f


	//   ....[136]....
        /*0acc*/ 	.word	0x0500000f


	//   ....[137]....
        /*0ad0*/ 	.word	0x0500000f


	//   ....[138]....
        /*0ad4*/ 	.word	0x0500000f


	//   ....[139]....
        /*0ad8*/ 	.word	0x0500000f


	//   ....[140]....
        /*0adc*/ 	.word	0x0500000f


	//   ....[141]....
        /*0ae0*/ 	.word	0x0500000f


	//   ....[142]....
        /*0ae4*/ 	.word	0x0500000f


	//   ....[143]....
        /*0ae8*/ 	.word	0x0500000f


	//----- nvinfo : EIATTR_COOP_GROUP_INSTR_OFFSETS
	.align		4
.L_443:
        /*0aec*/ 	.byte	0x04, 0x28
        /*0aee*/ 	.short	(.L_445 - .L_444)


	//   ....[0]....
.L_444:
        /*0af0*/ 	.word	0x00000060


	//   ....[1]....
        /*0af4*/ 	.word	0x000001a0


	//   ....[2]....
        /*0af8*/ 	.word	0x000001f0


	//   ....[3]....
        /*0afc*/ 	.word	0x00000420


	//   ....[4]....
        /*0b00*/ 	.word	0x00000580


	//   ....[5]....
        /*0b04*/ 	.word	0x000006a0


	//   ....[6]....
        /*0b08*/ 	.word	0x00000800


	//   ....[7]....
        /*0b0c*/ 	.word	0x0000af40


	//   ....[8]....
        /*0b10*/ 	.word	0x0000b500


	//   ....[9]....
        /*0b14*/ 	.word	0x0000b510


	//   ....[10]....
        /*0b18*/ 	.word	0x0000b520


	//   ....[11]....
        /*0b1c*/ 	.word	0x0000b530


	//   ....[12]....
        /*0b20*/ 	.word	0x0000e7c0


	//   ....[13]....
        /*0b24*/ 	.word	0x0000e7d0


	//   ....[14]....
        /*0b28*/ 	.word	0x0000e7e0


	//   ....[15]....
        /*0b2c*/ 	.word	0x0000e7f0


	//   ....[16]....
        /*0b30*/ 	.word	0x00015440


	//   ....[17]....
        /*0b34*/ 	.word	0x00015460


	//   ....[18]....
        /*0b38*/ 	.word	0x00015670


	//   ....[19]....
        /*0b3c*/ 	.word	0x00015690


	//   ....[20]....
        /*0b40*/ 	.word	0x0001a860


	//   ....[21]....
        /*0b44*/ 	.word	0x0001a880


	//   ....[22]....
        /*0b48*/ 	.word	0x0001a9e0


	//   ....[23]....
        /*0b4c*/ 	.word	0x0001aa00


	//   ....[24]....
        /*0b50*/ 	.word	0x0001bfe0


	//   ....[25]....
        /*0b54*/ 	.word	0x0001c060


	//   ....[26]....
        /*0b58*/ 	.word	0x0001c070


	//   ....[27]....
        /*0b5c*/ 	.word	0x0001c0a0


	//   ....[28]....
        /*0b60*/ 	.word	0x0001dcb0


	//   ....[29]....
        /*0b64*/ 	.word	0x0001dcf0


	//   ....[30]....
        /*0b68*/ 	.word	0x0001dda0


	//   ....[31]....
        /*0b6c*/ 	.word	0x0001ddd0


	//   ....[32]....
        /*0b70*/ 	.word	0x0001e4c0


	//   ....[33]....
        /*0b74*/ 	.word	0x0001e4e0


	//   ....[34]....
        /*0b78*/ 	.word	0x0001e630


	//   ....[35]....
        /*0b7c*/ 	.word	0x0001e650


	//   ....[36]....
        /*0b80*/ 	.word	0x0001e7a0


	//   ....[37]....
        /*0b84*/ 	.word	0x0001e7c0


	//   ....[38]....
        /*0b88*/ 	.word	0x0001e920


	//   ....[39]....
        /*0b8c*/ 	.word	0x0001e940


	//   ....[40]....
        /*0b90*/ 	.word	0x0001f270


	//   ....[41]....
        /*0b94*/ 	.word	0x0001f290


	//   ....[42]....
        /*0b98*/ 	.word	0x0001f3f0


	//   ....[43]....
        /*0b9c*/ 	.word	0x0001f410


	//   ....[44]....
        /*0ba0*/ 	.word	0x0001f560


	//   ....[45]....
        /*0ba4*/ 	.word	0x0001f580


	//   ....[46]....
        /*0ba8*/ 	.word	0x0001f6e0


	//   ....[47]....
        /*0bac*/ 	.word	0x0001f700


	//   ....[48]....
        /*0bb0*/ 	.word	0x0001f8e0


	//   ....[49]....
        /*0bb4*/ 	.word	0x0001fac0


	//   ....[50]....
        /*0bb8*/ 	.word	0x0001faf0


	//   ....[51]....
        /*0bbc*/ 	.word	0x0001fb20


	//   ....[52]....
        /*0bc0*/ 	.word	0x0001fb50


	//   ....[53]....
        /*0bc4*/ 	.word	0x0001fb80


	//   ....[54]....
        /*0bc8*/ 	.word	0x0001fbb0


	//   ....[55]....
        /*0bcc*/ 	.word	0x0001fd30


	//   ....[56]....
        /*0bd0*/ 	.word	0x0001fd60


	//   ....[57]....
        /*0bd4*/ 	.word	0x0001fd90


	//   ....[58]....
        /*0bd8*/ 	.word	0x0001fdc0


	//   ....[59]....
        /*0bdc*/ 	.word	0x0001fdf0


	//   ....[60]....
        /*0be0*/ 	.word	0x0001fe20


	//   ....[61]....
        /*0be4*/ 	.word	0x0001feb0


	//   ....[62]....
        /*0be8*/ 	.word	0x0001fee0


	//   ....[63]....
        /*0bec*/ 	.word	0x0001ff70


	//   ....[64]....
        /*0bf0*/ 	.word	0x00020c20


	//   ....[65]....
        /*0bf4*/ 	.word	0x00022b80


	//   ....[66]....
        /*0bf8*/ 	.word	0x000238b0


	//   ....[67]....
        /*0bfc*/ 	.word	0x000238d0


	//   ....[68]....
        /*0c00*/ 	.word	0x000238f0


	//   ....[69]....
        /*0c04*/ 	.word	0x00023990


	//   ....[70]....
        /*0c08*/ 	.word	0x00023a00


	//   ....[71]....
        /*0c0c*/ 	.word	0x00023a50


	//   ....[72]....
        /*0c10*/ 	.word	0x00023ac0


	//   ....[73]....
        /*0c14*/ 	.word	0x00023b10


	//   ....[74]....
        /*0c18*/ 	.word	0x00023b80


	//   ....[75]....
        /*0c1c*/ 	.word	0x00023bd0


	//   ....[76]....
        /*0c20*/ 	.word	0x00023c40


	//   ....[77]....
        /*0c24*/ 	.word	0x00023c90


	//   ....[78]....
        /*0c28*/ 	.word	0x00023d00


	//   ....[79]....
        /*0c2c*/ 	.word	0x00023d50


	//   ....[80]....
        /*0c30*/ 	.word	0x00023dc0


	//   ....[81]....
        /*0c34*/ 	.word	0x00023e10


	//   ....[82]....
        /*0c38*/ 	.word	0x000276c0


	//   ....[83]....
        /*0c3c*/ 	.word	0x000276e0


	//   ....[84]....
        /*0c40*/ 	.word	0x00027720


	//   ....[85]....
        /*0c44*/ 	.word	0x00027750


	//   ....[86]....
        /*0c48*/ 	.word	0x00027780


	//   ....[87]....
        /*0c4c*/ 	.word	0x000277b0


	//   ....[88]....
        /*0c50*/ 	.word	0x000277e0


	//   ....[89]....
        /*0c54*/ 	.word	0x00027810


	//   ....[90]....
        /*0c58*/ 	.word	0x000279b0


	//   ....[91]....
        /*0c5c*/ 	.word	0x000279e0


	//   ....[92]....
        /*0c60*/ 	.word	0x00027a10


	//   ....[93]....
        /*0c64*/ 	.word	0x00027a40


	//   ....[94]....
        /*0c68*/ 	.word	0x00027a70


	//   ....[95]....
        /*0c6c*/ 	.word	0x00027aa0


	//   ....[96]....
        /*0c70*/ 	.word	0x00027b60


	//   ....[97]....
        /*0c74*/ 	.word	0x00027b80


	//   ....[98]....
        /*0c78*/ 	.word	0x00027bf0


	//   ....[99]....
        /*0c7c*/ 	.word	0x00028070


	//   ....[100]....
        /*0c80*/ 	.word	0x000284b0


	//   ....[101]....
        /*0c84*/ 	.word	0x00028540


	//   ....[102]....
        /*0c88*/ 	.word	0x00028590


	//   ....[103]....
        /*0c8c*/ 	.word	0x000285e0


	//   ....[104]....
        /*0c90*/ 	.word	0x000286c0


	//   ....[105]....
        /*0c94*/ 	.word	0x00028750


	//   ....[106]....
        /*0c98*/ 	.word	0x000287a0


	//   ....[107]....
        /*0c9c*/ 	.word	0x000287f0


	//   ....[108]....
        /*0ca0*/ 	.word	0x00028a50


	//   ....[109]....
        /*0ca4*/ 	.word	0x00028d50


	//   ....[110]....
        /*0ca8*/ 	.word	0x00028ec0


	//   ....[111]....
        /*0cac*/ 	.word	0x00028f10


	//   ....[112]....
        /*0cb0*/ 	.word	0x000290a0


	//   ....[113]....
        /*0cb4*/ 	.word	0x000290f0


	//   ....[114]....
        /*0cb8*/ 	.word	0x00029230


	//   ....[115]....
        /*0cbc*/ 	.word	0x00029280


	//   ....[116]....
        /*0cc0*/ 	.word	0x000293c0


	//   ....[117]....
        /*0cc4*/ 	.word	0x00029410


	//   ....[118]....
        /*0cc8*/ 	.word	0x00029550


	//   ....[119]....
        /*0ccc*/ 	.word	0x000295a0


	//   ....[120]....
        /*0cd0*/ 	.word	0x000296e0


	//   ....[121]....
        /*0cd4*/ 	.word	0x00029730


	//   ....[122]....
        /*0cd8*/ 	.word	0x00029870


	//   ....[123]....
        /*0cdc*/ 	.word	0x000298c0


	//   ....[124]....
        /*0ce0*/ 	.word	0x000299e0


	//   ....[125]....
        /*0ce4*/ 	.word	0x00029a30


	//   ....[126]....
        /*0ce8*/ 	.word	0x00029d60


	//   ....[127]....
        /*0cec*/ 	.word	0x00029e10


	//   ....[128]....
        /*0cf0*/ 	.word	0x00029f20


	//   ....[129]....
        /*0cf4*/ 	.word	0x00029fb0


	//   ....[130]....
        /*0cf8*/ 	.word	0x0002a030


	//   ....[131]....
        /*0cfc*/ 	.word	0x0002a0b0


	//   ....[132]....
        /*0d00*/ 	.word	0x0002a130


	//   ....[133]....
        /*0d04*/ 	.word	0x0002a1c0


	//   ....[134]....
        /*0d08*/ 	.word	0x0002a260


	//   ....[135]....
        /*0d0c*/ 	.word	0x0002a330


	//   ....[136]....
        /*0d10*/ 	.word	0x0002a3b0


	//   ....[137]....
        /*0d14*/ 	.word	0x0002a430


	//   ....[138]....
        /*0d18*/ 	.word	0x0002a4b0


	//   ....[139]....
        /*0d1c*/ 	.word	0x0002a540


	//   ....[140]....
        /*0d20*/ 	.word	0x0002a5c0


	//   ....[141]....
        /*0d24*/ 	.word	0x0002a660


	//   ....[142]....
        /*0d28*/ 	.word	0x0002a6f0


	//   ....[143]....
        /*0d2c*/ 	.word	0x0002a820


	//----- nvinfo : EIATTR_REG_RECONFIG
	.align		4
.L_445:
        /*0d30*/ 	.byte	0x01, 0x54
	.zero		2


	//----- nvinfo : EIATTR_SYSCALL_OFFSETS
	.align		4
        /*0d34*/ 	.byte	0x04, 0x46
        /*0d36*/ 	.short	(.L_447 - .L_446)


	//   ....[0]....
.L_446:
        /*0d38*/ 	.word	0x00001b80


	//   ....[1]....
        /*0d3c*/ 	.word	0x00001cd0


	//   ....[2]....
        /*0d40*/ 	.word	0x0000b0e0


	//   ....[3]....
        /*0d44*/ 	.word	0x0000b460


	//   ....[4]....
        /*0d48*/ 	.word	0x00022760


	//   ....[5]....
        /*0d4c*/ 	.word	0x000228c0


	//   ....[6]....
        /*0d50*/ 	.word	0x000229c0


	//   ....[7]....
        /*0d54*/ 	.word	0x00023420


	//----- nvinfo : EIATTR_MBARRIER_INSTR_OFFSETS
	.align		4
.L_447:
        /*0d58*/ 	.byte	0x04, 0x39
        /*0d5a*/ 	.short	(.L_449 - .L_448)


	//   ....[0]....
.L_448:
        /*0d5c*/ 	.word	0x000002d0
        /*0d60*/ 	.word	0x000000ff
        /*0d64*/ 	.word	0x00038800
        /*0d68*/ 	.short	0x0100
        /*0d6a*/ 	.byte	0x08
	.zero		1


	//   ....[1]....
        /*0d6c*/ 	.word	0x000002e0
        /*0d70*/ 	.word	0x000000ff
        /*0d74*/ 	.word	0x00038820
        /*0d78*/ 	.short	0x0100
        /*0d7a*/ 	.byte	0x08
	.zero		1


	//   ....[2]....
        /*0d7c*/ 	.word	0x000003d0
        /*0d80*/ 	.word	0x000000ff
        /*0d84*/ 	.word	0x00038830
        /*0d88*/ 	.short	0x0100
        /*0d8a*/ 	.byte	0x08
	.zero		1


	//   ....[3]....
        /*0d8c*/ 	.word	0x000003e0
        /*0d90*/ 	.word	0x000000ff
        /*0d94*/ 	.word	0x00038840
        /*0d98*/ 	.short	0x0100
        /*0d9a*/ 	.byte	0x08
	.zero		1


	//   ....[4]....
        /*0d9c*/ 	.word	0x000003f0
        /*0da0*/ 	.word	0x000000ff
        /*0da4*/ 	.word	0x00038838
        /*0da8*/ 	.short	0x0100
        /*0daa*/ 	.byte	0x08
	.zero		1


	//   ....[5]....
        /*0dac*/ 	.word	0x00000400
        /*0db0*/ 	.word	0x000000ff
        /*0db4*/ 	.word	0x00038848
        /*0db8*/ 	.short	0x0100
        /*0dba*/ 	.byte	0x08
	.zero		1


	//   ....[6]....
        /*0dbc*/ 	.word	0x00000530
        /*0dc0*/ 	.word	0x000000ff
        /*0dc4*/ 	.word	0x00038850
        /*0dc8*/ 	.short	0x0100
        /*0dca*/ 	.byte	0x08
	.zero		1


	//   ....[7]....
        /*0dcc*/ 	.word	0x00000540
        /*0dd0*/ 	.word	0x000000ff
        /*0dd4*/ 	.word	0x00038860
        /*0dd8*/ 	.short	0x0100
        /*0dda*/ 	.byte	0x08
	.zero		1


	//   ....[8]....
        /*0ddc*/ 	.word	0x00000550
        /*0de0*/ 	.word	0x000000ff
        /*0de4*/ 	.word	0x00038858
        /*0de8*/ 	.short	0x0100
        /*0dea*/ 	.byte	0x08
	.zero		1


	//   ....[9]....
        /*0dec*/ 	.word	0x00000560
        /*0df0*/ 	.word	0x000000ff
        /*0df4*/ 	.word	0x00038868
        /*0df8*/ 	.short	0x0100
        /*0dfa*/ 	.byte	0x08
	.zero		1


	//   ....[10]....
        /*0dfc*/ 	.word	0x00000650
        /*0e00*/ 	.word	0x000000ff
        /*0e04*/ 	.word	0x00038870
        /*0e08*/ 	.short	0x0100
        /*0e0a*/ 	.byte	0x06
	.zero		1


	//   ....[11]....
        /*0e0c*/ 	.word	0x00000660
        /*0e10*/ 	.word	0x000000ff
        /*0e14*/ 	.word	0x00038880
        /*0e18*/ 	.short	0x0100
        /*0e1a*/ 	.byte	0x06
	.zero		1


	//   ....[12]....
        /*0e1c*/ 	.word	0x00000670
        /*0e20*/ 	.word	0x000000ff
        /*0e24*/ 	.word	0x00038878
        /*0e28*/ 	.short	0x0100
        /*0e2a*/ 	.byte	0x06
	.zero		1


	//   ....[13]....
        /*0e2c*/ 	.word	0x00000680
        /*0e30*/ 	.word	0x000000ff
        /*0e34*/ 	.word	0x00038888
        /*0e38*/ 	.short	0x0100
        /*0e3a*/ 	.byte	0x06
	.zero		1


	//   ....[14]....
        /*0e3c*/ 	.word	0x000007b0
        /*0e40*/ 	.word	0x000000ff
        /*0e44*/ 	.word	0x00038890
        /*0e48*/ 	.short	0x0100
        /*0e4a*/ 	.byte	0x08
	.zero		1


	//   ....[15]....
        /*0e4c*/ 	.word	0x000007c0
        /*0e50*/ 	.word	0x000000ff
        /*0e54*/ 	.word	0x000388a0
        /*0e58*/ 	.short	0x0100
        /*0e5a*/ 	.byte	0x08
	.zero		1


	//   ....[16]....
        /*0e5c*/ 	.word	0x000007d0
        /*0e60*/ 	.word	0x000000ff
        /*0e64*/ 	.word	0x00038898
        /*0e68*/ 	.short	0x0100
        /*0e6a*/ 	.byte	0x08
	.zero		1


	//   ....[17]....
        /*0e6c*/ 	.word	0x000007e0
        /*0e70*/ 	.word	0x000000ff
        /*0e74*/ 	.word	0x000388a8
        /*0e78*/ 	.short	0x0100
        /*0e7a*/ 	.byte	0x08
	.zero		1


	//   ....[18]....
        /*0e7c*/ 	.word	0x00000910
        /*0e80*/ 	.word	0x000000ff
        /*0e84*/ 	.word	0x000388b0
        /*0e88*/ 	.short	0x0100
        /*0e8a*/ 	.byte	0x08
	.zero		1


	//   ....[19]....
        /*0e8c*/ 	.word	0x00000920
        /*0e90*/ 	.word	0x000000ff
        /*0e94*/ 	.word	0x000388c0
        /*0e98*/ 	.short	0x0100
        /*0e9a*/ 	.byte	0x08
	.zero		1


	//   ....[20]....
        /*0e9c*/ 	.word	0x00000930
        /*0ea0*/ 	.word	0x000000ff
        /*0ea4*/ 	.word	0x000388b8
        /*0ea8*/ 	.short	0x0100
        /*0eaa*/ 	.byte	0x08
	.zero		1


	//   ....[21]....
        /*0eac*/ 	.word	0x00000940
        /*0eb0*/ 	.word	0x000000ff
        /*0eb4*/ 	.word	0x000388c8
        /*0eb8*/ 	.short	0x0100
        /*0eba*/ 	.byte	0x08
	.zero		1


	//   ....[22]....
        /*0ebc*/ 	.word	0x00003880
        /*0ec0*/ 	.word	0x00000000
        /*0ec4*/ 	.word	0x00038890
        /*0ec8*/ 	.short	0x010a
        /*0eca*/ 	.byte	0x3f
	.zero		1


	//   ....[23]....
        /*0ecc*/ 	.word	0x00006ce0
        /*0ed0*/ 	.word	0x00000000
        /*0ed4*/ 	.word	0x00038890
        /*0ed8*/ 	.short	0x010a
        /*0eda*/ 	.byte	0x3f
	.zero		1


	//   ....[24]....
        /*0edc*/ 	.word	0x00009ec0
        /*0ee0*/ 	.word	0x00000000
        /*0ee4*/ 	.word	0x00038890
        /*0ee8*/ 	.short	0x010a
        /*0eea*/ 	.byte	0x3f
	.zero		1


	//   ....[25]....
        /*0eec*/ 	.word	0x0000a320
        /*0ef0*/ 	.word	0x00000024
        /*0ef4*/ 	.word	0x00000000
        /*0ef8*/ 	.short	0x0101
        /*0efa*/ 	.byte	0x3f
	.zero		1


	//   ....[26]....
        /*0efc*/ 	.word	0x0000a360
        /*0f00*/ 	.word	0x00000000
        /*0f04*/ 	.word	0x000388b0
        /*0f08*/ 	.short	0x010a
        /*0f0a*/ 	.byte	0x3f
	.zero		1


	//   ....[27]....
        /*0f0c*/ 	.word	0x0000a9b0
        /*0f10*/ 	.word	0x00000000
        /*0f14*/ 	.word	0x00000000
        /*0f18*/ 	.short	0x0101
        /*0f1a*/ 	.byte	0x3f
	.zero		1


	//   ....[28]....
        /*0f1c*/ 	.word	0x0000b160
        /*0f20*/ 	.word	0x00000012
        /*0f24*/ 	.word	0x00038800
        /*0f28*/ 	.short	0x010a
        /*0f2a*/ 	.byte	0x3f
	.zero		1


	//   ....[29]....
        /*0f2c*/ 	.word	0x0000b1b0
        /*0f30*/ 	.word	0x00000012
        /*0f34*/ 	.word	0x00038800
        /*0f38*/ 	.short	0x010a
        /*0f3a*/ 	.byte	0x3f
	.zero		1


	//   ....[30]....
        /*0f3c*/ 	.word	0x0000ba50
        /*0f40*/ 	.word	0x00000012
        /*0f44*/ 	.word	0x00038800
        /*0f48*/ 	.short	0x010a
        /*0f4a*/ 	.byte	0x3f
	.zero		1


	//   ....[31]....
        /*0f4c*/ 	.word	0x0000ebb0
        /*0f50*/ 	.word	0x00000012
        /*0f54*/ 	.word	0x00038800
        /*0f58*/ 	.short	0x010a
        /*0f5a*/ 	.byte	0x3f
	.zero		1


	//   ....[32]....
        /*0f5c*/ 	.word	0x00011e50
        /*0f60*/ 	.word	0x00000000
        /*0f64*/ 	.word	0x00038830
        /*0f68*/ 	.short	0x010a
        /*0f6a*/ 	.byte	0x3f
	.zero		1


	//   ....[33]....
        /*0f6c*/ 	.word	0x00011ed0
        /*0f70*/ 	.word	0x00000000
        /*0f74*/ 	.word	0x00038830
        /*0f78*/ 	.short	0x010a
        /*0f7a*/ 	.byte	0x3f
	.zero		1


	//   ....[34]....
        /*0f7c*/ 	.word	0x00015cc0
        /*0f80*/ 	.word	0x00000000
        /*0f84*/ 	.word	0x00000000
        /*0f88*/ 	.short	0x0101
        /*0f8a*/ 	.byte	0x3f
	.zero		1


	//   ....[35]....
        /*0f8c*/ 	.word	0x00016cc0
        /*0f90*/ 	.word	0x0000000b
        /*0f94*/ 	.word	0x00038830
        /*0f98*/ 	.short	0x010a
        /*0f9a*/ 	.byte	0x3f
	.zero		1


	//   ....[36]....
        /*0f9c*/ 	.word	0x00016d40
        /*0fa0*/ 	.word	0x0000000b
        /*0fa4*/ 	.word	0x00038830
        /*0fa8*/ 	.short	0x010a
        /*0faa*/ 	.byte	0x3f
	.zero		1


	//   ....[37]....
        /*0fac*/ 	.word	0x0001a460
        /*0fb0*/ 	.word	0x00000009
        /*0fb4*/ 	.word	0x00038850
        /*0fb8*/ 	.short	0x010a
        /*0fba*/ 	.byte	0x3f
	.zero		1


	//   ....[38]....
        /*0fbc*/ 	.word	0x0001a4b0
        /*0fc0*/ 	.word	0x00000009
        /*0fc4*/ 	.word	0x00038850
        /*0fc8*/ 	.short	0x010a
        /*0fca*/ 	.byte	0x3f
	.zero		1


	//   ....[39]....
        /*0fcc*/ 	.word	0x0001af20
        /*0fd0*/ 	.word	0x000000a8
        /*0fd4*/ 	.word	0x00000000
        /*0fd8*/ 	.short	0x0101
        /*0fda*/ 	.byte	0x3f
	.zero		1


	//   ....[40]....
        /*0fdc*/ 	.word	0x0001af40
        /*0fe0*/ 	.word	0x00000009
        /*0fe4*/ 	.word	0x00000000
        /*0fe8*/ 	.short	0x0101
        /*0fea*/ 	.byte	0x3f
	.zero		1


	//   ....[41]....
        /*0fec*/ 	.word	0x0001bce0
        /*0ff0*/ 	.word	0x00000000
        /*0ff4*/ 	.word	0x00038850
        /*0ff8*/ 	.short	0x010a
        /*0ffa*/ 	.byte	0x3f
	.zero		1


	//   ....[42]....
        /*0ffc*/ 	.word	0x0001bd80
        /*1000*/ 	.word	0x00000000
        /*1004*/ 	.word	0x00038850
        /*1008*/ 	.short	0x010a
        /*100a*/ 	.byte	0x3f
	.zero		1


	//   ....[43]....
        /*100c*/ 	.word	0x0001c220
        /*1010*/ 	.word	0x0000000c
        /*1014*/ 	.word	0x00000000
        /*1018*/ 	.short	0x0101
        /*101a*/ 	.byte	0x3f
	.zero		1


	//   ....[44]....
        /*101c*/ 	.word	0x0001e4b0
        /*1020*/ 	.word	0x00000000
        /*1024*/ 	.word	0x00000000
        /*1028*/ 	.short	0x0101
        /*102a*/ 	.byte	0x3f
	.zero		1


	//   ....[45]....
        /*102c*/ 	.word	0x00020d10
        /*1030*/ 	.word	0x00000004
        /*1034*/ 	.word	0x00038820
        /*1038*/ 	.short	0x010a
        /*103a*/ 	.byte	0x3f
	.zero		1


	//   ....[46]....
        /*103c*/ 	.word	0x00020df0
        /*1040*/ 	.word	0x00000006
        /*1044*/ 	.word	0x000388a0
        /*1048*/ 	.short	0x010a
        /*104a*/ 	.byte	0x3f
	.zero		1


	//   ....[47]....
        /*104c*/ 	.word	0x00021330
        /*1050*/ 	.word	0x00000006
        /*1054*/ 	.word	0x000388c0
        /*1058*/ 	.short	0x010a
        /*105a*/ 	.byte	0x3f
	.zero		1


	//   ....[48]....
        /*105c*/ 	.word	0x000219b0
        /*1060*/ 	.word	0x00000006
        /*1064*/ 	.word	0x000388a0
        /*1068*/ 	.short	0x010a
        /*106a*/ 	.byte	0x3f
	.zero		1


	//   ....[49]....
        /*106c*/ 	.word	0x00021ee0
        /*1070*/ 	.word	0x00000006
        /*1074*/ 	.word	0x000388c0
        /*1078*/ 	.short	0x010a
        /*107a*/ 	.byte	0x3f
	.zero		1


	//   ....[50]....
        /*107c*/ 	.word	0x00022e30
        /*1080*/ 	.word	0x00000000
        /*1084*/ 	.word	0x00038840
        /*1088*/ 	.short	0x010a
        /*108a*/ 	.byte	0x3f
	.zero		1


	//   ....[51]....
        /*108c*/ 	.word	0x00023f40
        /*1090*/ 	.word	0x00000008
        /*1094*/ 	.word	0x00038800
        /*1098*/ 	.short	0x0107
        /*109a*/ 	.byte	0x3f
	.zero		1


	//   ....[52]....
        /*109c*/ 	.word	0x00024040
        /*10a0*/ 	.word	0x00000002
        /*10a4*/ 	.word	0x00038800
        /*10a8*/ 	.short	0x0101
        /*10aa*/ 	.byte	0x3f
	.zero		1


	//   ....[53]....
        /*10ac*/ 	.word	0x00024060
        /*10b0*/ 	.word	0x00000002
        /*10b4*/ 	.word	0x00038820
        /*10b8*/ 	.short	0x010a
        /*10ba*/ 	.byte	0x3f
	.zero		1


	//   ....[54]....
        /*10bc*/ 	.word	0x000243f0
        /*10c0*/ 	.word	0x00000003
        /*10c4*/ 	.word	0x00038840
        /*10c8*/ 	.short	0x010a
        /*10ca*/ 	.byte	0x3f
	.zero		1


	//   ....[55]....
        /*10cc*/ 	.word	0x000249b0
        /*10d0*/ 	.word	0x00000002
        /*10d4*/ 	.word	0x00038860
        /*10d8*/ 	.short	0x010a
        /*10da*/ 	.byte	0x3f
	.zero		1


	//   ....[56]....
        /*10dc*/ 	.word	0x000252d0
        /*10e0*/ 	.word	0x00000003
        /*10e4*/ 	.word	0x00038840
        /*10e8*/ 	.short	0x010a
        /*10ea*/ 	.byte	0x3f
	.zero		1


	//   ....[57]....
        /*10ec*/ 	.word	0x00025890
        /*10f0*/ 	.word	0x00000002
        /*10f4*/ 	.word	0x00038860
        /*10f8*/ 	.short	0x010a
        /*10fa*/ 	.byte	0x3f
	.zero		1


	//   ....[58]....
        /*10fc*/ 	.word	0x00026100
        /*1100*/ 	.word	0x00000003
        /*1104*/ 	.word	0x00038840
        /*1108*/ 	.short	0x010a
        /*110a*/ 	.byte	0x3f
	.zero		1


	//   ....[59]....
        /*110c*/ 	.word	0x000266b0
        /*1110*/ 	.word	0x00000002
        /*1114*/ 	.word	0x00038860
        /*1118*/ 	.short	0x010a
        /*111a*/ 	.byte	0x3f
	.zero		1


	//   ....[60]....
        /*111c*/ 	.word	0x00026ea0
        /*1120*/ 	.word	0x00000002
        /*1124*/ 	.word	0x00038860
        /*1128*/ 	.short	0x010a
        /*112a*/ 	.byte	0x3f
	.zero		1


	//   ....[61]....
        /*112c*/ 	.word	0x00027ff0
        /*1130*/ 	.word	0x00000000
        /*1134*/ 	.word	0x00038820
        /*1138*/ 	.short	0x010a
        /*113a*/ 	.byte	0x3f
	.zero		1


	//   ....[62]....
        /*113c*/ 	.word	0x000281a0
        /*1140*/ 	.word	0x00000006
        /*1144*/ 	.word	0x00000000
        /*1148*/ 	.short	0x010a
        /*114a*/ 	.byte	0x3f
	.zero		1


	//   ....[63]....
        /*114c*/ 	.word	0x00028210
        /*1150*/ 	.word	0x00000007
        /*1154*/ 	.word	0x00000000
        /*1158*/ 	.short	0x010a
        /*115a*/ 	.byte	0x3f
	.zero		1


	//   ....[64]....
        /*115c*/ 	.word	0x00028280
        /*1160*/ 	.word	0x00000004
        /*1164*/ 	.word	0x00000000
        /*1168*/ 	.short	0x010a
        /*116a*/ 	.byte	0x3f
	.zero		1


	//   ....[65]....
        /*116c*/ 	.word	0x000282b0
        /*1170*/ 	.word	0x00000003
        /*1174*/ 	.word	0x00000000
        /*1178*/ 	.short	0x010a
        /*117a*/ 	.byte	0x3f
	.zero		1


	//   ....[66]....
        /*117c*/ 	.word	0x00028310
        /*1180*/ 	.word	0x00000000
        /*1184*/ 	.word	0x00038890
        /*1188*/ 	.short	0x010a
        /*118a*/ 	.byte	0x3f
	.zero		1


	//   ....[67]....
        /*118c*/ 	.word	0x00028360
        /*1190*/ 	.word	0x00000000
        /*1194*/ 	.word	0x00038890
        /*1198*/ 	.short	0x010a
        /*119a*/ 	.byte	0x3f
	.zero		1


	//   ....[68]....
        /*119c*/ 	.word	0x000283b0
        /*11a0*/ 	.word	0x00000000
        /*11a4*/ 	.word	0x00038890
        /*11a8*/ 	.short	0x010a
        /*11aa*/ 	.byte	0x3f
	.zero		1


	//   ....[69]....
        /*11ac*/ 	.word	0x00028400
        /*11b0*/ 	.word	0x00000000
        /*11b4*/ 	.word	0x000388b0
        /*11b8*/ 	.short	0x010a
        /*11ba*/ 	.byte	0x3f
	.zero		1


	//   ....[70]....
        /*11bc*/ 	.word	0x00028610
        /*11c0*/ 	.word	0x00000012
        /*11c4*/ 	.word	0x00038800
        /*11c8*/ 	.short	0x010a
        /*11ca*/ 	.byte	0x3f
	.zero		1


	//   ....[71]....
        /*11cc*/ 	.word	0x00028830
        /*11d0*/ 	.word	0x00000012
        /*11d4*/ 	.word	0x00038800
        /*11d8*/ 	.short	0x010a
        /*11da*/ 	.byte	0x3f
	.zero		1


	//   ....[72]....
        /*11dc*/ 	.word	0x00028880
        /*11e0*/ 	.word	0x00000000
        /*11e4*/ 	.word	0x00038830
        /*11e8*/ 	.short	0x010a
        /*11ea*/ 	.byte	0x3f
	.zero		1


	//   ....[73]....
        /*11ec*/ 	.word	0x000288d0
        /*11f0*/ 	.word	0x0000000b
        /*11f4*/ 	.word	0x00038830
        /*11f8*/ 	.short	0x010a
        /*11fa*/ 	.byte	0x3f
	.zero		1


	//   ....[74]....
        /*11fc*/ 	.word	0x00028920
        /*1200*/ 	.word	0x00000009
        /*1204*/ 	.word	0x00038850
        /*1208*/ 	.short	0x010a
        /*120a*/ 	.byte	0x3f
	.zero		1


	//   ....[75]....
        /*120c*/ 	.word	0x00028970
        /*1210*/ 	.word	0x00000000
        /*1214*/ 	.word	0x00038850
        /*1218*/ 	.short	0x010a
        /*121a*/ 	.byte	0x3f
	.zero		1


	//   ....[76]....
        /*121c*/ 	.word	0x00028b30
        /*1220*/ 	.word	0x00000003
        /*1224*/ 	.word	0x00038820
        /*1228*/ 	.short	0x010a
        /*122a*/ 	.byte	0x3f
	.zero		1


	//   ....[77]....
        /*122c*/ 	.word	0x00028b80
        /*1230*/ 	.word	0x00000006
        /*1234*/ 	.word	0x000388a0
        /*1238*/ 	.short	0x010a
        /*123a*/ 	.byte	0x3f
	.zero		1


	//   ....[78]....
        /*123c*/ 	.word	0x00028bd0
        /*1240*/ 	.word	0x00000006
        /*1244*/ 	.word	0x000388c0
        /*1248*/ 	.short	0x010a
        /*124a*/ 	.byte	0x3f
	.zero		1


	//   ....[79]....
        /*124c*/ 	.word	0x00028c20
        /*1250*/ 	.word	0x00000006
        /*1254*/ 	.word	0x000388a0
        /*1258*/ 	.short	0x010a
        /*125a*/ 	.byte	0x3f
	.zero		1


	//   ....[80]....
        /*125c*/ 	.word	0x00028c70
        /*1260*/ 	.word	0x00000006
        /*1264*/ 	.word	0x000388c0
        /*1268*/ 	.short	0x010a
        /*126a*/ 	.byte	0x3f
	.zero		1


	//   ....[81]....
        /*126c*/ 	.word	0x00028e10
        /*1270*/ 	.word	0x00000000
        /*1274*/ 	.word	0x00038840
        /*1278*/ 	.short	0x010a
        /*127a*/ 	.byte	0x3f
	.zero		1


	//   ....[82]....
        /*127c*/ 	.word	0x00029a80
        /*1280*/ 	.word	0x00000002
        /*1284*/ 	.word	0x00038820
        /*1288*/ 	.short	0x010a
        /*128a*/ 	.byte	0x3f
	.zero		1


	//   ....[83]....
        /*128c*/ 	.word	0x00029ad0
        /*1290*/ 	.word	0x00000003
        /*1294*/ 	.word	0x00038840
        /*1298*/ 	.short	0x010a
        /*129a*/ 	.byte	0x3f
	.zero		1


	//   ....[84]....
        /*129c*/ 	.word	0x00029b20
        /*12a0*/ 	.word	0x00000002
        /*12a4*/ 	.word	0x00038860
        /*12a8*/ 	.short	0x010a
        /*12aa*/ 	.byte	0x3f
	.zero		1


	//   ....[85]....
        /*12ac*/ 	.word	0x00029b70
        /*12b0*/ 	.word	0x00000003
        /*12b4*/ 	.word	0x00038840
        /*12b8*/ 	.short	0x010a
        /*12ba*/ 	.byte	0x3f
	.zero		1


	//   ....[86]....
        /*12bc*/ 	.word	0x00029bc0
        /*12c0*/ 	.word	0x00000002
        /*12c4*/ 	.word	0x00038860
        /*12c8*/ 	.short	0x010a
        /*12ca*/ 	.byte	0x3f
	.zero		1


	//   ....[87]....
        /*12cc*/ 	.word	0x00029c10
        /*12d0*/ 	.word	0x00000003
        /*12d4*/ 	.word	0x00038840
        /*12d8*/ 	.short	0x010a
        /*12da*/ 	.byte	0x3f
	.zero		1


	//   ....[88]....
        /*12dc*/ 	.word	0x00029c60
        /*12e0*/ 	.word	0x00000002
        /*12e4*/ 	.word	0x00038860
        /*12e8*/ 	.short	0x010a
        /*12ea*/ 	.byte	0x3f
	.zero		1


	//   ....[89]....
        /*12ec*/ 	.word	0x00029cb0
        /*12f0*/ 	.word	0x00000002
        /*12f4*/ 	.word	0x00038860
        /*12f8*/ 	.short	0x010a
        /*12fa*/ 	.byte	0x3f
	.zero		1


	//   ....[90]....
        /*12fc*/ 	.word	0x0002a740
        /*1300*/ 	.word	0x00000000
        /*1304*/ 	.word	0x00038820
        /*1308*/ 	.short	0x010a
        /*130a*/ 	.byte	0x3f
	.zero		1


	//   ....[91]....
        /*130c*/ 	.word	0x0002a8e0
        /*1310*/ 	.word	0x00000006
        /*1314*/ 	.word	0x00000000
        /*1318*/ 	.short	0x010a
        /*131a*/ 	.byte	0x3f
	.zero		1


	//   ....[92]....
        /*131c*/ 	.word	0x0002a930
        /*1320*/ 	.word	0x00000007
        /*1324*/ 	.word	0x00000000
        /*1328*/ 	.short	0x010a
        /*132a*/ 	.byte	0x3f
	.zero		1


	//   ....[93]....
        /*132c*/ 	.word	0x0002a980
        /*1330*/ 	.word	0x00000004
        /*1334*/ 	.word	0x00000000
        /*1338*/ 	.short	0x010a
        /*133a*/ 	.byte	0x3f
	.zero		1


	//----- nvinfo : EIATTR_NUM_MBARRIERS
	.align		4
.L_449:
        /*133c*/ 	.byte	0x03, 0x38
        /*133e*/ 	.short	0x0016


	//----- nvinfo : EIATTR_EXIT_INSTR_OFFSETS
	.align		4
        /*1340*/ 	.byte	0x04, 0x1c
        /*1342*/ 	.short	(.L_451 - .L_450)


	//   ....[0]....
.L_450:
        /*1344*/ 	.word	0x00028300


	//----- nvinfo : EIATTR_MAX_THREADS
	.align		4
.L_451:
        /*1348*/ 	.byte	0x04, 0x05
        /*134a*/ 	.short	(.L_453 - .L_452)
.L_452:
        /*134c*/ 	.word	0x00000180
        /*1350*/ 	.word	0x00000001
        /*1354*/ 	.word	0x00000001


	//----- nvinfo : EIATTR_CRS_STACK_SIZE
	.align		4
.L_453:
        /*1358*/ 	.byte	0x04, 0x1e
        /*135a*/ 	.short	(.L_455 - .L_454)
.L_454:
        /*135c*/ 	.word	0x00000000


	//----- nvinfo : EIATTR_CBANK_PARAM_SIZE
	.align		4
.L_455:
        /*1360*/ 	.byte	0x03, 0x19
        /*1362*/ 	.short	0x0af0


	//----- nvinfo : EIATTR_PARAM_CBANK
	.align		4
        /*1364*/ 	.byte	0x04, 0x0a
        /*1366*/ 	.short	(.L_457 - .L_456)
	.align		4
.L_456:
        /*1368*/ 	.word	index@(.nv.constant0._ZN7cutlass13device_kernelIN5flash11enable_sm90INS1_16FlashAttnFwdSm90INS1_25CollectiveMainloopFwdSm90ILi2EN4cute5tupleIJNS5_1CILi1EEES8_S8_EEENS6_IJNS7_ILi128EEENS7_ILi80EEENS7_ILi256EEEEEELi256ENS_6half_tEfNS_4arch4Sm90ELb0ELb0ELb0ELb1ELb0ELb1ELb0ELb1ELb1ELb1ELb0ELb0EEENS1_21CollectiveEpilogueFwdINS6_IJSA_SC_SB_EEES9_SE_SG_Li256ELb1ELb1ELb0ELb0EEENS1_36VarlenDynamicPersistentTileSchedulerILi128ELi80ELi256ELi128ELb0ELb1ELb1ELb0ELb1ELb1EEEEEEEEEvNT_6ParamsE)
        /*136c*/ 	.short	0x0210
        /*136e*/ 	.short	0x0af0


	//----- nvinfo : EIATTR_SW_WAR
	.align		4
.L_457:
        /*1370*/ 	.byte	0x04, 0x36
        /*1372*/ 	.short	(.L_459 - .L_458)
.L_458:
        /*1374*/ 	.word	0x00000008
.L_459:


//--------------------- .nv.info._ZN7cutlass13device_kernelIN5flash11enable_sm90INS1_16FlashAttnFwdSm90INS1_25CollectiveMainloopFwdSm90ILi2EN4cute5tupleIJNS5_1CILi1EEES8_S8_EEENS6_IJNS7_ILi128EEENS7_ILi64EEENS7_ILi256EEEEEELi256ENS_6half_tEfNS_4arch4Sm90ELb0ELb1ELb0ELb0ELb0ELb0ELb0ELb1ELb1ELb1ELb0ELb0EEENS1_21CollectiveEpilogueFwdINS6_IJSA_SC_SB_EEES9_SE_SG_Li256ELb0ELb1ELb0ELb0EEENS1_30DynamicPersistentTileSchedulerILi256ELi128ELb0ELb1ELb1EEEEEEEEEvNT_6ParamsE --------------------------
	.section	.nv.info._ZN7cutlass13device_kernelIN5flash11enable_sm90INS1_16FlashAttnFwdSm90INS1_25CollectiveMainloopFwdSm90ILi2EN4cute5tupleIJNS5_1CILi1EEES8_S8_EEENS6_IJNS7_ILi128EEENS7_ILi64EEENS7_ILi256EEEEEELi256ENS_6half_tEfNS_4arch4Sm90ELb0ELb1ELb0ELb0ELb0ELb0ELb0ELb1ELb1ELb1ELb0ELb0EEENS1_21CollectiveEpilogueFwdINS6_IJSA_SC_SB_EEES9_SE_SG_Li256ELb0ELb1ELb0ELb0EEENS1_30DynamicPersistentTileSchedulerILi256ELi128ELb0ELb1ELb1EEEEEEEEEvNT_6ParamsE,"",@"SHT_CUDA_INFO"
	.sectionflags	@""
	.align	4


	//----- nvinfo : EIATTR_CUDA_API_VERSION
	.align		4
        /*0000*/ 	.byte	0x04, 0x37
        /*0002*/ 	.short	(.L_461 - .L_460)
.L_460:
        /*0004*/ 	.word	0x00000082


	//----- nvinfo : EIATTR_KPARAM_INFO
	.align		4
.L_461:
        /*0008*/ 	.byte	0x04, 0x17
        /*000a*/ 	.short	(.L_463 - .L_462)
.L_462:
        /*000c*/ 	.word	0x00000000
        /*0010*/ 	.short	0x0000
        /*0012*/ 	.short	0x0070
        /*0014*/ 	.byte	0x00, 0xf0, 0x01, 0x2a


	//----- nvinfo : EIATTR_SPARSE_MMA_MASK
	.align		4
.L_463:
        /*0018*/ 	.byte	0x03, 0x50
        /*001a*/ 	.short	0x0000


	//----- nvinfo : EIATTR_MAXREG_COUNT
	.align		4
        /*001c*/ 	.byte	0x03, 0x1b
        /*001e*/ 	.short	0x00a8


	//----- nvinfo : EIATTR_NUM_BARRIERS
	.align		4
        /*0020*/ 	.byte	0x02, 0x4c
        /*0022*/ 	.byte	0x09
	.zero		1


	//----- nvinfo : EIATTR_EXTERNS
	.align		4
        /*0024*/ 	.byte	0x04, 0x0f
        /*0026*/ 	.short	(.L_465 - .L_464)


	//   ....[0]....
	.align		4
.L_464:
        /*0028*/ 	.word	index@(__assertfail)


	//----- nvinfo : EIATTR_ANNOTATIONS
	.align		4
.L_465:
        /*002c*/ 	.byte	0x04, 0x55
        /*002e*/ 	.short	(.L_467 - .L_466)


	//   ....[0]....
.L_466:
        /* <DEDUP_REMOVED lines=26> */


	//----- nvinfo : EIATTR_MERCURY_ISA_VERSION
	.align		4
.L_467:
        /*01b8*/ 	.byte	0x03, 0x5f
        /*01ba*/ 	.short	0x0101


	//----- nvinfo : EIATTR_INT_WARP_WIDE_INSTR_OFFSETS
	.align		4
        /*01bc*/ 	.byte	0x04, 0x31
        /*01be*/ 	.short	(.L_469 - .L_468)


	//   ....[0]....
.L_468:
        /*01c0*/ 	.word	0x00000130


	//   ....[1]....
        /*01c4*/ 	.word	0x00000170


	//   ....[2]....
        /*01c8*/ 	.word	0x000001e0


	//   ....[3]....
        /*01cc*/ 	.word	0x0000fe00


	//   ....[4]....
        /*01d0*/ 	.word	0x0000fea0


	//   ....[5]....
        /*01d4*/ 	.word	0x00014100


	//   ....[6]....
        /*01d8*/ 	.word	0x000141a0


	//----- nvinfo : EIATTR_COOP_GROUP_MASK_REGIDS
	.align		4
.L_469:
        /*01dc*/ 	.byte	0x04, 0x29
        /*01de*/ 	.short	(.L_471 - .L_470)


	//   ....[0]....
.L_470:
        /*01e0*/ 	.word	0xffffffff


	//   ....[1]....
        /*01e4*/ 	.word	0xffffffff


	//   ....[2]....
        /*01e8*/ 	.word	0xffffffff


	//   ....[3]....
        /*01ec*/ 	.word	0xffffffff


	//   ....[4]....
        /*01f0*/ 	.word	0xffffffff


	//   ....[5]....
        /*01f4*/ 	.word	0xffffffff


	//   ....[6]....
        /*01f8*/ 	.word	0xffffffff


	//   ....[7]....
        /*01fc*/ 	.word	0xffffffff


	//   ....[8]....
        /*0200*/ 	.word	0xffffffff


	//   ....[9]....
        /*0204*/ 	.word	0xffffffff


	//   ....[10]....
        /*0208*/ 	.word	0xffffffff


	//   ....[11]....
        /*020c*/ 	.word	0xffffffff


	//   ....[12]....
        /*0210*/ 	.word	0xffffffff


	//   ....[13]....
        /*0214*/ 	.word	0xffffffff


	//   ....[14]....
        /*0218*/ 	.word	0xffffffff


	//   ....[15]....
        /*021c*/ 	.word	0xffffffff


	//   ....[16]....
        /*0220*/ 	.word	0xffffffff


	//   ....[17]....
        /*0224*/ 	.word	0xffffffff


	//   ....[18]....
        /*0228*/ 	.word	0xffffffff


	//   ....[19]....
        /*022c*/ 	.word	0xffffffff


	//   ....[20]....
        /*0230*/ 	.word	0xffffffff


	//   ....[21]....
        /*0234*/ 	.word	0xffffffff


	//   ....[22]....
        /*0238*/ 	.word	0xffffffff


	//   ....[23]....
        /*023c*/ 	.word	0xffffffff


	//   ....[24]....
        /*0240*/ 	.word	0xffffffff


	//   ....[25]....
        /*0244*/ 	.word	0xffffffff


	//   ....[26]....
        /*0248*/ 	.word	0xffffffff


	//   ....[27]....
        /*024c*/ 	.word	0xffffffff


	//   ....[28]....
        /*0250*/ 	.word	0xffffffff


	//   ....[29]....
        /*0254*/ 	.word	0xffffffff


	//   ....[30]....
        /*0258*/ 	.word	0xffffffff


	//   ....[31]....
        /*025c*/ 	.word	0xffffffff


	//   ....[32]....
        /*0260*/ 	.word	0xffffffff


	//   ....[33]....
        /*0264*/ 	.word	0xffffffff


	//   ....[34]....
        /*0268*/ 	.word	0xffffffff


	//   ....[35]....
        /*026c*/ 	.word	0xffffffff


	//   ....[36]....
        /*0270*/ 	.word	0xffffffff


	//   ....[37]....
        /*0274*/ 	.word	0xffffffff


	//   ....[38]....
        /*0278*/ 	.word	0xffffffff


	//   ....[39]....
        /*027c*/ 	.word	0xffffffff


	//   ....[40]....
        /*0280*/ 	.word	0xffffffff


	//   ....[41]....
        /*0284*/ 	.word	0xffffffff


	//   ....[42]....
        /*0288*/ 	.word	0xffffffff


	//   ....[43]....
        /*028c*/ 	.word	0xffffffff


	//   ....[44]....
        /*0290*/ 	.word	0xffffffff


	//   ....[45]....
        /*0294*/ 	.word	0xffffffff


	//   ....[46]....
        /*0298*/ 	.word	0xffffffff


	//   ....[47]....
        /*029c*/ 	.word	0xffffffff


	//   ....[48]....
        /*02a0*/ 	.word	0xffffffff


	//   ....[49]....
        /*02a4*/ 	.word	0xffffffff


	//   ....[50]....
        /*02a8*/ 	.word	0xffffffff


	//   ....[51]....
        /*02ac*/ 	.word	0xffffffff


	//   ....[52]....
        /*02b0*/ 	.word	0xffffffff


	//   ....[53]....
        /*02b4*/ 	.word	0xffffffff


	//   ....[54]....
        /*02b8*/ 	.word	0xffffffff


	//   ....[55]....
        /*02bc*/ 	.word	0xffffffff


	//   ....[56]....
        /*02c0*/ 	.word	0xffffffff


	//   ....[57]....
        /*02c4*/ 	.word	0xffffffff


	//   ....[58]....
        /*02c8*/ 	.word	0xffffffff


	//   ....[59]....
        /*02cc*/ 	.word	0xffffffff


	//   ....[60]....
        /*02d0*/ 	.word	0xffffffff


	//   ....[61]....
        /*02d4*/ 	.word	0xffffffff


	//   ....[62]....
        /*02d8*/ 	.word	0xffffffff


	//   ....[63]....
        /*02dc*/ 	.word	0xffffffff


	//   ....[64]....
        /*02e0*/ 	.word	0xffffffff


	//   ....[65]....
        /*02e4*/ 	.word	0xffffffff


	//   ....[66]....
        /*02e8*/ 	.word	0xffffffff


	//   ....[67]....
        /*02ec*/ 	.word	0xffffffff


	//   ....[68]....
        /*02f0*/ 	.word	0xffffffff


	//   ....[69]....
        /*02f4*/ 	.word	0xffffffff


	//   ....[70]....
        /*02f8*/ 	.word	0xffffffff


	//   ....[71]....
        /*02fc*/ 	.word	0xffffffff


	//   ....[72]....
        /*0300*/ 	.word	0xffffffff


	//   ....[73]....
        /*0304*/ 	.word	0xffffffff


	//   ....[74]....
        /*0308*/ 	.word	0x0500000f


	//   ....[75]....
        /*030c*/ 	.word	0x0500000f


	//   ....[76]....
        /*0310*/ 	.word	0x0500000f


	//   ....[77]....
        /*0314*/ 	.word	0x0500000f


	//   ....[78]....
        /*0318*/ 	.word	0x0500000f


	//   ....[79]....
        /*031c*/ 	.word	0x0500000f


	//   ....[80]....
        /*0320*/ 	.word	0x0500000f


	//   ....[81]....
        /*0324*/ 	.word	0x0500000f


	//   ....[82]....
        /*0328*/ 	.word	0x0500000f


	//   ....[83]....
        /*032c*/ 	.word	0x0500000f


	//   ....[84]....
        /*0330*/ 	.word	0x0500000f


	//   ....[85]....
        /*0334*/ 	.word	0x0500000f


	//   ....[86]....
        /*0338*/ 	.word	0x0500000f


	//   ....[87]....
        /*033c*/ 	.word	0x0500000f


	//   ....[88]....
        /*0340*/ 	.word	0x0500000f


	//   ....[89]....
        /*0344*/ 	.word	0x0500000f


	//   ....[90]....
        /*0348*/ 	.word	0x0500000f


	//   ....[91]....
        /*034c*/ 	.word	0x0500000f


	//   ....[92]....
        /*0350*/ 	.word	0x0500000f


	//----- nvinfo : EIATTR_COOP_GROUP_INSTR_OFFSETS
	.align		4
.L_471:
        /*0354*/ 	.byte	0x04, 0x28
        /*0356*/ 	.short	(.L_473 - .L_472)


	//   ....[0]....
.L_472:
        /*0358*/ 	.word	0x00000060


	//   ....[1]....
        /*035c*/ 	.word	0x00000140


	//   ....[2]....
        /*0360*/ 	.word	0x00000190


	//   ....[3]....
        /*0364*/ 	.word	0x000003c0


	//   ....[4]....
        /*0368*/ 	.word	0x00000520


	//   ....[5]....
        /*036c*/ 	.word	0x00000640


	//   ....[6]....
        /*0370*/ 	.word	0x000007a0


	//   ....[7]....
        /*0374*/ 	.word	0x00001a40


	//   ....[8]....
        /*0378*/ 	.word	0x00002590


	//   ....[9]....
        /*037c*/ 	.word	0x00002a70


	//   ....[10]....
        /*0380*/ 	.word	0x000033b0


	//   ....[11]....
        /*0384*/ 	.word	0x00003540


	//   ....[12]....
        /*0388*/ 	.word	0x00003800


	//   ....[13]....
        /*038c*/ 	.word	0x000038a0


	//   ....[14]....
        /*0390*/ 	.word	0x000056e0


	//   ....[15]....
        /*0394*/ 	.word	0x00005910


	//   ....[16]....
        /*0398*/ 	.word	0x00006010


	//   ....[17]....
        /*039c*/ 	.word	0x00006110


	//   ....[18]....
        /*03a0*/ 	.word	0x000064c0


	//   ....[19]....
        /*03a4*/ 	.word	0x00006510


	//   ....[20]....
        /*03a8*/ 	.word	0x00008070


	//   ....[21]....
        /*03ac*/ 	.word	0x000081a0


	//   ....[22]....
        /*03b0*/ 	.word	0x000083d0


	//   ....[23]....
        /*03b4*/ 	.word	0x00008430


	//   ....[24]....
        /*03b8*/ 	.word	0x00009de0


	//   ....[25]....
        /*03bc*/ 	.word	0x0000a020


	//   ....[26]....
        /*03c0*/ 	.word	0x0000a710


	//   ....[27]....
        /*03c4*/ 	.word	0x0000a810


	//   ....[28]....
        /*03c8*/ 	.word	0x0000abc0


	//   ....[29]....
        /*03cc*/ 	.word	0x0000ac20


	//   ....[30]....
        /*03d0*/ 	.word	0x0000bc00


	//   ....[31]....
        /*03d4*/ 	.word	0x0000bc40


	//   ....[32]....
        /*03d8*/ 	.word	0x0000bd80


	//   ....[33]....
        /*03dc*/ 	.word	0x0000bda0


	//   ....[34]....
        /*03e0*/ 	.word	0x0000d780


	//   ....[35]....
        /*03e4*/ 	.word	0x0000d810


	//   ....[36]....
        /*03e8*/ 	.word	0x0000d840


	//   ....[37]....
        /*03ec*/ 	.word	0x0000d870


	//   ....[38]....
        /*03f0*/ 	.word	0x0000e050


	//   ....[39]....
        /*03f4*/ 	.word	0x0000e090


	//   ....[40]....
        /*03f8*/ 	.word	0x0000e1e0


	//   ....[41]....
        /*03fc*/ 	.word	0x0000e200


	//   ....[42]....
        /*0400*/ 	.word	0x0000e350


	//   ....[43]....
        /*0404*/ 	.word	0x0000e370


	//   ....[44]....
        /*0408*/ 	.word	0x0000e4d0


	//   ....[45]....
        /*040c*/ 	.word	0x0000e4f0


	//   ....[46]....
        /*0410*/ 	.word	0x0000eca0


	//   ....[47]....
        /*0414*/ 	.word	0x0000ecc0


	//   ....[48]....
        /*0418*/ 	.word	0x0000ee10


	//   ....[49]....
        /*041c*/ 	.word	0x0000ee30


	//   ....[50]....
        /*0420*/ 	.word	0x0000ef80


	//   ....[51]....
        /*0424*/ 	.word	0x0000efa0


	//   ....[52]....
        /*0428*/ 	.word	0x0000f100


	//   ....[53]....
        /*042c*/ 	.word	0x0000f120


	//   ....[54]....
        /*0430*/ 	.word	0x0000f330


	//   ....[55]....
        /*0434*/ 	.word	0x00010420


	//   ....[56]....
        /*0438*/ 	.word	0x00010f30


	//   ....[57]....
        /*043c*/ 	.word	0x00010f70


	//   ....[58]....
        /*0440*/ 	.word	0x00010f90


	//   ....[59]....
        /*0444*/ 	.word	0x00011050


	//   ....[60]....
        /*0448*/ 	.word	0x00011070


	//   ....[61]....
        /*044c*/ 	.word	0x00011120


	//   ....[62]....
        /*0450*/ 	.word	0x00011140


	//   ....[63]....
        /*0454*/ 	.word	0x000111f0


	//   ....[64]....
        /*0458*/ 	.word	0x00011210


	//   ....[65]....
        /*045c*/ 	.word	0x000112c0


	//   ....[66]....
        /*0460*/ 	.word	0x000112e0


	//   ....[67]....
        /*0464*/ 	.word	0x00011390


	//   ....[68]....
        /*0468*/ 	.word	0x000113b0


	//   ....[69]....
        /*046c*/ 	.word	0x00011460


	//   ....[70]....
        /*0470*/ 	.word	0x00011480


	//   ....[71]....
        /*0474*/ 	.word	0x00011520


	//   ....[72]....
        /*0478*/ 	.word	0x000148d0


	//   ....[73]....
        /*047c*/ 	.word	0x00014ac0


	//   ....[74]....
        /*0480*/ 	.word	0x00015110


	//   ....[75]....
        /*0484*/ 	.word	0x00015270


	//   ....[76]....
        /*0488*/ 	.word	0x000152c0


	//   ....[77]....
        /*048c*/ 	.word	0x00015440


	//   ....[78]....
        /*0490*/ 	.word	0x00015490


	//   ....[79]....
        /*0494*/ 	.word	0x000155c0


	//   ....[80]....
        /*0498*/ 	.word	0x00015630


	//   ....[81]....
        /*049c*/ 	.word	0x00015760


	//   ....[82]....
        /*04a0*/ 	.word	0x000157d0


	//   ....[83]....
        /*04a4*/ 	.word	0x00015900


	//   ....[84]....
        /*04a8*/ 	.word	0x00015970


	//   ....[85]....
        /*04ac*/ 	.word	0x00015aa0


	//   ....[86]....
        /*04b0*/ 	.word	0x00015b10


	//   ....[87]....
        /*04b4*/ 	.word	0x00015c40


	//   ....[88]....
        /*04b8*/ 	.word	0x00015cb0


	//   ....[89]....
        /*04bc*/ 	.word	0x00015de0


	//   ....[90]....
        /*04c0*/ 	.word	0x00015e30


	//   ....[91]....
        /*04c4*/ 	.word	0x00016150


	//   ....[92]....
        /*04c8*/ 	.word	0x00016270


	//----- nvinfo : EIATTR_REG_RECONFIG
	.align		4
.L_473:
        /*04cc*/ 	.byte	0x01, 0x54
	.zero		2


	//----- nvinfo : EIATTR_SYSCALL_OFFSETS
	.align		4
        /*04d0*/ 	.byte	0x04, 0x46
        /*04d2*/ 	.short	(.L_475 - .L_474)


	//   ....[0]....
.L_474:
        /*04d4*/ 	.word	0x00001c20


	//   ....[1]....
        /*04d8*/ 	.word	0x00010010


	//   ....[2]....
        /*04dc*/ 	.word	0x00010160


	//   ....[3]....
        /*04e0*/ 	.word	0x00010250


	//   ....[4]....
        /*04e4*/ 	.word	0x00010b00


	//----- nvinfo : EIATTR_MBARRIER_INSTR_OFFSETS
	.align		4
.L_475:
        /*04e8*/ 	.byte	0x04, 0x39
        /*04ea*/ 	.short	(.L_477 - .L_476)


	//   ....[0]....
.L_476:
        /*04ec*/ 	.word	0x00000270
        /*04f0*/ 	.word	0x000000ff
        /*04f4*/ 	.word	0x00030800
        /*04f8*/ 	.short	0x0100
        /*04fa*/ 	.byte	0x08
	.zero		1


	//   ....[1]....
        /*04fc*/ 	.word	0x00000280
        /*0500*/ 	.word	0x000000ff
        /*0504*/ 	.word	0x00030820
        /*0508*/ 	.short	0x0100
        /*050a*/ 	.byte	0x08
	.zero		1


	//   ....[2]....
        /*050c*/ 	.word	0x00000370
        /*0510*/ 	.word	0x000000ff
        /*0514*/ 	.word	0x00030830
        /*0518*/ 	.short	0x0100
        /*051a*/ 	.byte	0x08
	.zero		1


	//   ....[3]....
        /*051c*/ 	.word	0x00000380
        /*0520*/ 	.word	0x000000ff
        /*0524*/ 	.word	0x00030840
        /*0528*/ 	.short	0x0100
        /*052a*/ 	.byte	0x08
	.zero		1


	//   ....[4]....
        /*052c*/ 	.word	0x00000390
        /*0530*/ 	.word	0x000000ff
        /*0534*/ 	.word	0x00030838
        /*0538*/ 	.short	0x0100
        /*053a*/ 	.byte	0x08
	.zero		1


	//   ....[5]....
        /*053c*/ 	.word	0x000003a0
        /*0540*/ 	.word	0x000000ff
        /*0544*/ 	.word	0x00030848
        /*0548*/ 	.short	0x0100
        /*054a*/ 	.byte	0x08
	.zero		1


	//   ....[6]....
        /*054c*/ 	.word	0x000004d0
        /*0550*/ 	.word	0x000000ff
        /*0554*/ 	.word	0x00030850
        /*0558*/ 	.short	0x0100
        /*055a*/ 	.byte	0x08
	.zero		1


	//   ....[7]....
        /*055c*/ 	.word	0x000004e0
        /*0560*/ 	.word	0x000000ff
        /*0564*/ 	.word	0x00030860
        /*0568*/ 	.short	0x0100
        /*056a*/ 	.byte	0x08
	.zero		1


	//   ....[8]....
        /*056c*/ 	.word	0x000004f0
        /*0570*/ 	.word	0x000000ff
        /*0574*/ 	.word	0x00030858
        /*0578*/ 	.short	0x0100
        /*057a*/ 	.byte	0x08
	.zero		1


	//   ....[9]....
        /*057c*/ 	.word	0x00000500
        /*0580*/ 	.word	0x000000ff
        /*0584*/ 	.word	0x00030868
        /*0588*/ 	.short	0x0100
        /*058a*/ 	.byte	0x08
	.zero		1


	//   ....[10]....
        /*058c*/ 	.word	0x000005f0
        /*0590*/ 	.word	0x000000ff
        /*0594*/ 	.word	0x00030870
        /*0598*/ 	.short	0x0100
        /*059a*/ 	.byte	0x06
	.zero		1


	//   ....[11]....
        /*059c*/ 	.word	0x00000600
        /*05a0*/ 	.word	0x000000ff
        /*05a4*/ 	.word	0x00030880
        /*05a8*/ 	.short	0x0100
        /*05aa*/ 	.byte	0x06
	.zero		1


	//   ....[12]....
        /*05ac*/ 	.word	0x00000610
        /*05b0*/ 	.word	0x000000ff
        /*05b4*/ 	.word	0x00030878
        /*05b8*/ 	.short	0x0100
        /*05ba*/ 	.byte	0x06
	.zero		1


	//   ....[13]....
        /*05bc*/ 	.word	0x00000620
        /*05c0*/ 	.word	0x000000ff
        /*05c4*/ 	.word	0x00030888
        /*05c8*/ 	.short	0x0100
        /*05ca*/ 	.byte	0x06
	.zero		1


	//   ....[14]....
        /*05cc*/ 	.word	0x00000750
        /*05d0*/ 	.word	0x000000ff
        /*05d4*/ 	.word	0x00030890
        /*05d8*/ 	.short	0x0100
        /*05da*/ 	.byte	0x08
	.zero		1


	//   ....[15]....
        /*05dc*/ 	.word	0x00000760
        /*05e0*/ 	.word	0x000000ff
        /*05e4*/ 	.word	0x000308a0
        /*05e8*/ 	.short	0x0100
        /*05ea*/ 	.byte	0x08
	.zero		1


	//   ....[16]....
        /*05ec*/ 	.word	0x00000770
        /*05f0*/ 	.word	0x000000ff
        /*05f4*/ 	.word	0x00030898
        /*05f8*/ 	.short	0x0100
        /*05fa*/ 	.byte	0x08
	.zero		1


	//   ....[17]....
        /*05fc*/ 	.word	0x00000780
        /*0600*/ 	.word	0x000000ff
        /*0604*/ 	.word	0x000308a8
        /*0608*/ 	.short	0x0100
        /*060a*/ 	.byte	0x08
	.zero		1


	//   ....[18]....
        /*060c*/ 	.word	0x000008b0
        /*0610*/ 	.word	0x000000ff
        /*0614*/ 	.word	0x000308b0
        /*0618*/ 	.short	0x0100
        /*061a*/ 	.byte	0x08
	.zero		1


	//   ....[19]....
        /*061c*/ 	.word	0x000008c0
        /*0620*/ 	.word	0x000000ff
        /*0624*/ 	.word	0x000308c0
        /*0628*/ 	.short	0x0100
        /*062a*/ 	.byte	0x08
	.zero		1


	//   ....[20]....
        /*062c*/ 	.word	0x000008d0
        /*0630*/ 	.word	0x000000ff
        /*0634*/ 	.word	0x000308b8
        /*0638*/ 	.short	0x0100
        /*063a*/ 	.byte	0x08
	.zero		1


	//   ....[21]....
        /*063c*/ 	.word	0x000008e0
        /*0640*/ 	.word	0x000000ff
        /*0644*/ 	.word	0x000308c8
        /*0648*/ 	.short	0x0100
        /*064a*/ 	.byte	0x08
	.zero		1


	//   ....[22]....
        /*064c*/ 	.word	0x00001cc0
        /*0650*/ 	.word	0x000000ff
        /*0654*/ 	.word	0x00030800
        /*0658*/ 	.short	0x010a
        /*065a*/ 	.byte	0x25
	.zero		1


	//   ....[23]....
        /*065c*/ 	.word	0x00001d40
        /*0660*/ 	.word	0x00000003
        /*0664*/ 	.word	0x00030830
        /*0668*/ 	.short	0x010a
        /*066a*/ 	.byte	0x3f
	.zero		1


	//   ....[24]....
        /*066c*/ 	.word	0x00001da0
        /*0670*/ 	.word	0x00000003
        /*0674*/ 	.word	0x00030830
        /*0678*/ 	.short	0x010a
        /*067a*/ 	.byte	0x3f
	.zero		1


	//   ....[25]....
        /*067c*/ 	.word	0x00002830
        /*0680*/ 	.word	0x00000000
        /*0684*/ 	.word	0x00000000
        /*0688*/ 	.short	0x0101
        /*068a*/ 	.byte	0x3f
	.zero		1


	//   ....[26]....
        /*068c*/ 	.word	0x00004520
        /*0690*/ 	.word	0x000000ff
        /*0694*/ 	.word	0x00030830
        /*0698*/ 	.short	0x010a
        /*069a*/ 	.byte	0x06
	.zero		1


	//   ....[27]....
        /*069c*/ 	.word	0x00004560
        /*06a0*/ 	.word	0x000000ff
        /*06a4*/ 	.word	0x00030830
        /*06a8*/ 	.short	0x010a
        /*06aa*/ 	.byte	0x06
	.zero		1


	//   ....[28]....
        /*06ac*/ 	.word	0x000053a0
        /*06b0*/ 	.word	0x000000ff
        /*06b4*/ 	.word	0x00030850
        /*06b8*/ 	.short	0x010a
        /*06ba*/ 	.byte	0x0a
	.zero		1


	//   ....[29]....
        /*06bc*/ 	.word	0x000053e0
        /*06c0*/ 	.word	0x000000ff
        /*06c4*/ 	.word	0x00030850
        /*06c8*/ 	.short	0x010a
        /*06ca*/ 	.byte	0x0a
	.zero		1


	//   ....[30]....
        /*06cc*/ 	.word	0x00005710
        /*06d0*/ 	.word	0x00000000
        /*06d4*/ 	.word	0x00000000
        /*06d8*/ 	.short	0x0101
        /*06da*/ 	.byte	0x3f
	.zero		1


	//   ....[31]....
        /*06dc*/ 	.word	0x000067e0
        /*06e0*/ 	.word	0x0000009b
        /*06e4*/ 	.word	0x00000000
        /*06e8*/ 	.short	0x0101
        /*06ea*/ 	.byte	0x3f
	.zero		1


	//   ....[32]....
        /*06ec*/ 	.word	0x00006f90
        /*06f0*/ 	.word	0x000000ff
        /*06f4*/ 	.word	0x00030830
        /*06f8*/ 	.short	0x010a
        /*06fa*/ 	.byte	0x05
	.zero		1


	//   ....[33]....
        /*06fc*/ 	.word	0x00006fd0
        /*0700*/ 	.word	0x000000ff
        /*0704*/ 	.word	0x00030830
        /*0708*/ 	.short	0x010a
        /*070a*/ 	.byte	0x05
	.zero		1


	//   ....[34]....
        /*070c*/ 	.word	0x00007e10
        /*0710*/ 	.word	0x000000ff
        /*0714*/ 	.word	0x00030850
        /*0718*/ 	.short	0x010a
        /*071a*/ 	.byte	0x0e
	.zero		1


	//   ....[35]....
        /*071c*/ 	.word	0x00007e50
        /*0720*/ 	.word	0x000000ff
        /*0724*/ 	.word	0x00030850
        /*0728*/ 	.short	0x010a
        /*072a*/ 	.byte	0x0e
	.zero		1


	//   ....[36]....
        /*072c*/ 	.word	0x00008740
        /*0730*/ 	.word	0x0000009f
        /*0734*/ 	.word	0x00000000
        /*0738*/ 	.short	0x0101
        /*073a*/ 	.byte	0x3f
	.zero		1


	//   ....[37]....
        /*073c*/ 	.word	0x000087f0
        /*0740*/ 	.word	0x000000a3
        /*0744*/ 	.word	0x00000000
        /*0748*/ 	.short	0x0101
        /*074a*/ 	.byte	0x3f
	.zero		1


	//   ....[38]....
        /*074c*/ 	.word	0x00008c70
        /*0750*/ 	.word	0x000000ff
        /*0754*/ 	.word	0x00030830
        /*0758*/ 	.short	0x010a
        /*075a*/ 	.byte	0x05
	.zero		1


	//   ....[39]....
        /*075c*/ 	.word	0x00008cb0
        /*0760*/ 	.word	0x000000ff
        /*0764*/ 	.word	0x00030830
        /*0768*/ 	.short	0x010a
        /*076a*/ 	.byte	0x05
	.zero		1


	//   ....[40]....
        /*076c*/ 	.word	0x00009af0
        /*0770*/ 	.word	0x000000ff
        /*0774*/ 	.word	0x00030850
        /*0778*/ 	.short	0x010a
        /*077a*/ 	.byte	0x0e
	.zero		1


	//   ....[41]....
        /*077c*/ 	.word	0x00009b30
        /*0780*/ 	.word	0x000000ff
        /*0784*/ 	.word	0x00030850
        /*0788*/ 	.short	0x010a
        /*078a*/ 	.byte	0x0e
	.zero		1


	//   ....[42]....
        /*078c*/ 	.word	0x00009e30
        /*0790*/ 	.word	0x00000000
        /*0794*/ 	.word	0x00000000
        /*0798*/ 	.short	0x0101
        /*079a*/ 	.byte	0x3f
	.zero		1


	//   ....[43]....
        /*079c*/ 	.word	0x0000af40
        /*07a0*/ 	.word	0x0000009b
        /*07a4*/ 	.word	0x00000000
        /*07a8*/ 	.short	0x0101
        /*07aa*/ 	.byte	0x3f
	.zero		1


	//   ....[44]....
        /*07ac*/ 	.word	0x0000bb70
        /*07b0*/ 	.word	0x000000ff
        /*07b4*/ 	.word	0x00030850
        /*07b8*/ 	.short	0x010a
        /*07ba*/ 	.byte	0x07
	.zero		1


	//   ....[45]....
        /*07bc*/ 	.word	0x0000bbb0
        /*07c0*/ 	.word	0x000000ff
        /*07c4*/ 	.word	0x00030850
        /*07c8*/ 	.short	0x010a
        /*07ca*/ 	.byte	0x07
	.zero		1


	//   ....[46]....
        /*07cc*/ 	.word	0x0000c010
        /*07d0*/ 	.word	0x00000009
        /*07d4*/ 	.word	0x00000000
        /*07d8*/ 	.short	0x0101
        /*07da*/ 	.byte	0x3f
	.zero		1


	//   ....[47]....
        /*07dc*/ 	.word	0x0000e080
        /*07e0*/ 	.word	0x000000c6
        /*07e4*/ 	.word	0x00000000
        /*07e8*/ 	.short	0x0101
        /*07ea*/ 	.byte	0x3f
	.zero		1


	//   ....[48]....
        /*07ec*/ 	.word	0x00010660
        /*07f0*/ 	.word	0x00000000
        /*07f4*/ 	.word	0x00030840
        /*07f8*/ 	.short	0x010a
        /*07fa*/ 	.byte	0x3f
	.zero		1


	//   ....[49]....
        /*07fc*/ 	.word	0x00011620
        /*0800*/ 	.word	0x00000011
        /*0804*/ 	.word	0x00030800
        /*0808*/ 	.short	0x0107
        /*080a*/ 	.byte	0x3f
	.zero		1


	//   ....[50]....
        /*080c*/ 	.word	0x00011730
        /*0810*/ 	.word	0x00000011
        /*0814*/ 	.word	0x00030800
        /*0818*/ 	.short	0x0101
        /*081a*/ 	.byte	0x3f
	.zero		1


	//   ....[51]....
        /*081c*/ 	.word	0x00011750
        /*0820*/ 	.word	0x00000011
        /*0824*/ 	.word	0x00030820
        /*0828*/ 	.short	0x010a
        /*082a*/ 	.byte	0x3f
	.zero		1


	//   ....[52]....
        /*082c*/ 	.word	0x00011a90
        /*0830*/ 	.word	0x00000003
        /*0834*/ 	.word	0x00030840
        /*0838*/ 	.short	0x010a
        /*083a*/ 	.byte	0x3f
	.zero		1


	//   ....[53]....
        /*083c*/ 	.word	0x00012020
        /*0840*/ 	.word	0x00000003
        /*0844*/ 	.word	0x00000060
        /*0848*/ 	.short	0x010a
        /*084a*/ 	.byte	0x3f
	.zero		1


	//   ....[54]....
        /*084c*/ 	.word	0x00012870
        /*0850*/ 	.word	0x00000003
        /*0854*/ 	.word	0x00030840
        /*0858*/ 	.short	0x010a
        /*085a*/ 	.byte	0x3f
	.zero		1


	//   ....[55]....
        /*085c*/ 	.word	0x00012e00
        /*0860*/ 	.word	0x00000009
        /*0864*/ 	.word	0x00000060
        /*0868*/ 	.short	0x010a
        /*086a*/ 	.byte	0x3f
	.zero		1


	//   ....[56]....
        /*086c*/ 	.word	0x00013590
        /*0870*/ 	.word	0x00000002
        /*0874*/ 	.word	0x00030840
        /*0878*/ 	.short	0x010a
        /*087a*/ 	.byte	0x3f
	.zero		1


	//   ....[57]....
        /*087c*/ 	.word	0x00013b20
        /*0880*/ 	.word	0x00000002
        /*0884*/ 	.word	0x00000060
        /*0888*/ 	.short	0x010a
        /*088a*/ 	.byte	0x3f
	.zero		1


	//   ....[58]....
        /*088c*/ 	.word	0x00014260
        /*0890*/ 	.word	0x00000000
        /*0894*/ 	.word	0x00030860
        /*0898*/ 	.short	0x010a
        /*089a*/ 	.byte	0x3f
	.zero		1


	//   ....[59]....
        /*089c*/ 	.word	0x00014a40
        /*08a0*/ 	.word	0x00000000
        /*08a4*/ 	.word	0x00030820
        /*08a8*/ 	.short	0x010a
        /*08aa*/ 	.byte	0x3f
	.zero		1


	//   ....[60]....
        /*08ac*/ 	.word	0x00014c30
        /*08b0*/ 	.word	0x00000006
        /*08b4*/ 	.word	0x00000000
        /*08b8*/ 	.short	0x010a
        /*08ba*/ 	.byte	0x3f
	.zero		1


	//   ....[61]....
        /*08bc*/ 	.word	0x00014c80
        /*08c0*/ 	.word	0x00000003
        /*08c4*/ 	.word	0x00000000
        /*08c8*/ 	.short	0x010a
        /*08ca*/ 	.byte	0x3f
	.zero		1


	//   ....[62]....
        /*08cc*/ 	.word	0x00014ce0
        /*08d0*/ 	.word	0x00000012
        /*08d4*/ 	.word	0x00000000
        /*08d8*/ 	.short	0x010a
        /*08da*/ 	.byte	0x3f
	.zero		1


	//   ....[63]....
        /*08dc*/ 	.word	0x00014d10
        /*08e0*/ 	.word	0x00000003
        /*08e4*/ 	.word	0x00000000
        /*08e8*/ 	.short	0x010a
        /*08ea*/ 	.byte	0x3f
	.zero		1


	//   ....[64]....
        /*08ec*/ 	.word	0x00014d80
        /*08f0*/ 	.word	0x00000003
        /*08f4*/ 	.word	0x00030800
        /*08f8*/ 	.short	0x010a
        /*08fa*/ 	.byte	0x3f
	.zero		1


	//   ....[65]....
        /*08fc*/ 	.word	0x00014dd0
        /*0900*/ 	.word	0x00000003
        /*0904*/ 	.word	0x00030830
        /*0908*/ 	.short	0x010a
        /*090a*/ 	.byte	0x3f
	.zero		1


	//   ....[66]....
        /*090c*/ 	.word	0x00014e30
        /*0910*/ 	.word	0x00000015
        /*0914*/ 	.word	0x00030830
        /*0918*/ 	.short	0x010a
        /*091a*/ 	.byte	0x3f
	.zero		1


	//   ....[67]....
        /*091c*/ 	.word	0x00014e90
        /*0920*/ 	.word	0x00000015
        /*0924*/ 	.word	0x00030850
        /*0928*/ 	.short	0x010a
        /*092a*/ 	.byte	0x3f
	.zero		1


	//   ....[68]....
        /*092c*/ 	.word	0x00014ef0
        /*0930*/ 	.word	0x00000004
        /*0934*/ 	.word	0x00030830
        /*0938*/ 	.short	0x010a
        /*093a*/ 	.byte	0x3f
	.zero		1


	//   ....[69]....
        /*093c*/ 	.word	0x00014f50
        /*0940*/ 	.word	0x00000003
        /*0944*/ 	.word	0x00030850
        /*0948*/ 	.short	0x010a
        /*094a*/ 	.byte	0x3f
	.zero		1


	//   ....[70]....
        /*094c*/ 	.word	0x00014fb0
        /*0950*/ 	.word	0x00000004
        /*0954*/ 	.word	0x00030830
        /*0958*/ 	.short	0x010a
        /*095a*/ 	.byte	0x3f
	.zero		1


	//   ....[71]....
        /*095c*/ 	.word	0x00015010
        /*0960*/ 	.word	0x00000003
        /*0964*/ 	.word	0x00030850
        /*0968*/ 	.short	0x010a
        /*096a*/ 	.byte	0x3f
	.zero		1


	//   ....[72]....
        /*096c*/ 	.word	0x00015070
        /*0970*/ 	.word	0x00000007
        /*0974*/ 	.word	0x00030850
        /*0978*/ 	.short	0x010a
        /*097a*/ 	.byte	0x3f
	.zero		1


	//   ....[73]....
        /*097c*/ 	.word	0x000151c0
        /*0980*/ 	.word	0x00000000
        /*0984*/ 	.word	0x00030840
        /*0988*/ 	.short	0x010a
        /*098a*/ 	.byte	0x3f
	.zero		1


	//   ....[74]....
        /*098c*/ 	.word	0x00015e70
        /*0990*/ 	.word	0x00000011
        /*0994*/ 	.word	0x00030820
        /*0998*/ 	.short	0x010a
        /*099a*/ 	.byte	0x3f
	.zero		1


	//   ....[75]....
        /*099c*/ 	.word	0x00015ec0
        /*09a0*/ 	.word	0x00000003
        /*09a4*/ 	.word	0x00030840
        /*09a8*/ 	.short	0x010a
        /*09aa*/ 	.byte	0x3f
	.zero		1


	//   ....[76]....
        /*09ac*/ 	.word	0x00015f10
        /*09b0*/ 	.word	0x00000003
        /*09b4*/ 	.word	0x00000060
        /*09b8*/ 	.short	0x010a
        /*09ba*/ 	.byte	0x3f
	.zero		1


	//   ....[77]....
        /*09bc*/ 	.word	0x00015f60
        /*09c0*/ 	.word	0x00000003
        /*09c4*/ 	.word	0x00030840
        /*09c8*/ 	.short	0x010a
        /*09ca*/ 	.byte	0x3f
	.zero		1


	//   ....[78]....
        /*09cc*/ 	.word	0x00015fb0
        /*09d0*/ 	.word	0x00000009
        /*09d4*/ 	.word	0x00000060
        /*09d8*/ 	.short	0x010a
        /*09da*/ 	.byte	0x3f
	.zero		1


	//   ....[79]....
        /*09dc*/ 	.word	0x00016000
        /*09e0*/ 	.word	0x00000002
        /*09e4*/ 	.word	0x00030840
        /*09e8*/ 	.short	0x010a
        /*09ea*/ 	.byte	0x3f
	.zero		1


	//   ....[80]....
        /*09ec*/ 	.word	0x00016050
        /*09f0*/ 	.word	0x00000002
        /*09f4*/ 	.word	0x00000060
        /*09f8*/ 	.short	0x010a
        /*09fa*/ 	.byte	0x3f
	.zero		1


	//   ....[81]....
        /*09fc*/ 	.word	0x000160a0
        /*0a00*/ 	.word	0x00000000
        /*0a04*/ 	.word	0x00030860
        /*0a08*/ 	.short	0x010a
        /*0a0a*/ 	.byte	0x3f
	.zero		1


	//   ....[82]....
        /*0a0c*/ 	.word	0x00016190
        /*0a10*/ 	.word	0x00000000
        /*0a14*/ 	.word	0x00030820
        /*0a18*/ 	.short	0x010a
        /*0a1a*/ 	.byte	0x3f
	.zero		1


	//   ....[83]....
        /*0a1c*/ 	.word	0x00016330
        /*0a20*/ 	.word	0x00000006
        /*0a24*/ 	.word	0x00000000
        /*0a28*/ 	.short	0x010a
        /*0a2a*/ 	.byte	0x3f
	.zero		1


	//   ....[84]....
        /*0a2c*/ 	.word	0x00016380
        /*0a30*/ 	.word	0x00000003
        /*0a34*/ 	.word	0x00000000
        /*0a38*/ 	.short	0x010a
        /*0a3a*/ 	.byte	0x3f
	.zero		1


	//   ....[85]....
        /*0a3c*/ 	.word	0x000163d0
        /*0a40*/ 	.word	0x00000012
        /*0a44*/ 	.word	0x00000000
        /*0a48*/ 	.short	0x010a
        /*0a4a*/ 	.byte	0x3f
	.zero		1


	//----- nvinfo : EIATTR_NUM_MBARRIERS
	.align		4
.L_477:
        /*0a4c*/ 	.byte	0x03, 0x38
        /*0a4e*/ 	.short	0x0016


	//----- nvinfo : EIATTR_EXIT_INSTR_OFFSETS
	.align		4
        /*0a50*/ 	.byte	0x04, 0x1c
        /*0a52*/ 	.short	(.L_479 - .L_478)


	//   ....[0]....
.L_478:
        /*0a54*/ 	.word	0x00000a10


	//   ....[1]....
        /*0a58*/ 	.word	0x0000f2b0


	//   ....[2]....
        /*0a5c*/ 	.word	0x00014d60


	//----- nvinfo : EIATTR_MAX_THREADS
	.align		4
.L_479:
        /*0a60*/ 	.byte	0x04, 0x05
        /*0a62*/ 	.short	(.L_481 - .L_480)
.L_480:
        /*0a64*/ 	.word	0x00000180
        /*0a68*/ 	.word	0x00000001
        /*0a6c*/ 	.word	0x00000001


	//----- nvinfo : EIATTR_CRS_STACK_SIZE
	.align		4
.L_481:
        /*0a70*/ 	.byte	0x04, 0x1e
        /*0a72*/ 	.short	(.L_483 - .L_482)
.L_482:
        /*0a74*/ 	.word	0x00000000


	//----- nvinfo : EIATTR_CBANK_PARAM_SIZE
	.align		4
.L_483:
        /*0a78*/ 	.byte	0x03, 0x19
        /*0a7a*/ 	.short	0x0af0


	//----- nvinfo : EIATTR_PARAM_CBANK
	.align		4
        /*0a7c*/ 	.byte	0x04, 0x0a
        /*0a7e*/ 	.short	(.L_485 - .L_484)
	.align		4
.L_484:
        /*0a80*/ 	.word	index@(.nv.constant0._ZN7cutlass13device_kernelIN5flash11enable_sm90INS1_16FlashAttnFwdSm90INS1_25CollectiveMainloopFwdSm90ILi2EN4cute5tupleIJNS5_1CILi1EEES8_S8_EEENS6_IJNS7_ILi128EEENS7_ILi64EEENS7_ILi256EEEEEELi256ENS_6half_tEfNS_4arch4Sm90ELb0ELb1ELb0ELb0ELb0ELb0ELb0ELb1ELb1ELb1ELb0ELb0EEENS1_21CollectiveEpilogueFwdINS6_IJSA_SC_SB_EEES9_SE_SG_Li256ELb0ELb1ELb0ELb0EEENS1_30DynamicPersistentTileSchedulerILi256ELi128ELb0ELb1ELb1EEEEEEEEEvNT_6ParamsE)
        /*0a84*/ 	.short	0x0210
        /*0a86*/ 	.short	0x0af0


	//----- nvinfo : EIATTR_SW_WAR
	.align		4
.L_485:
        /*0a88*/ 	.byte	0x04, 0x36
        /*0a8a*/ 	.short	(.L_487 - .L_486)
.L_486:
        /*0a8c*/ 	.word	0x00000008
.L_487:


//--------------------- .nv.info._ZN7cutlass13device_kernelIN5flash11enable_sm90INS1_16FlashAttnFwdSm90INS1_25CollectiveMainloopFwdSm90ILi2EN4cute5tupleIJNS5_1CILi1EEES8_S8_EEENS6_IJNS7_ILi128EEENS7_ILi64EEENS7_ILi256EEEEEELi256ENS_6half_tEfNS_4arch4Sm90ELb0ELb1ELb0ELb1ELb0ELb0ELb0ELb1ELb1ELb1ELb0ELb0EEENS1_21CollectiveEpilogueFwdINS6_IJSA_SC_SB_EEES9_SE_SG_Li256ELb1ELb1ELb0ELb0EEENS1_36VarlenDynamicPersistentTileSchedulerILi128ELi64ELi256ELi128ELb0ELb1ELb1ELb1ELb0ELb1EEEEEEEEEvNT_6ParamsE --------------------------
	.section	.nv.info._ZN7cutlass13device_kernelIN5flash11enable_sm90INS1_16FlashAttnFwdSm90INS1_25CollectiveMainloopFwdSm90ILi2EN4cute5tupleIJNS5_1CILi1EEES8_S8_EEENS6_IJNS7_ILi128EEENS7_ILi64EEENS7_ILi256EEEEEELi256ENS_6half_tEfNS_4arch4Sm90ELb0ELb1ELb0ELb1ELb0ELb0ELb0ELb1ELb1ELb1ELb0ELb0EEENS1_21CollectiveEpilogueFwdINS6_IJSA_SC_SB_EEES9_SE_SG_Li256ELb1ELb1ELb0ELb0EEENS1_36VarlenDynamicPersistentTileSchedulerILi128ELi64ELi256ELi128ELb0ELb1ELb1ELb1ELb0ELb1EEEEEEEEEvNT_6ParamsE,"",@"SHT_CUDA_INFO"
	.sectionflags	@""
	.align	4


	//----- nvinfo : EIATTR_CUDA_API_VERSION
	.align		4
        /*0000*/ 	.byte	0x04, 0x37
        /*0002*/ 	.short	(.L_489 - .L_488)
.L_488:
        /*0004*/ 	.word	0x00000082


	//----- nvinfo : EIATTR_KPARAM_INFO
	.align		4
.L_489:
        /*0008*/ 	.byte	0x04, 0x17
        /*000a*/ 	.short	(.L_491 - .L_490)
.L_490:
        /*000c*/ 	.word	0x00000000
        /*0010*/ 	.short	0x0000
        /*0012*/ 	.short	0x0070
        /*0014*/ 	.byte	0x00, 0xf0, 0x01, 0x2a


	//----- nvinfo : EIATTR_SPARSE_MMA_MASK
	.align		4
.L_491:
        /*0018*/ 	.byte	0x03, 0x50
        /*001a*/ 	.short	0x0000


	//----- nvinfo : EIATTR_MAXREG_COUNT
	.align		4
        /*001c*/ 	.byte	0x03, 0x1b
        /*001e*/ 	.short	0x00a8


	//----- nvinfo : EIATTR_NUM_BARRIERS
	.align		4
        /*0020*/ 	.byte	0x02, 0x4c
        /*0022*/ 	.byte	0x09
	.zero		1


	//----- nvinfo : EIATTR_EXTERNS
	.align		4
        /*0024*/ 	.byte	0x04, 0x0f
        /*0026*/ 	.short	(.L_493 - .L_492)


	//   ....[0]....
	.align		4
.L_492:
        /*0028*/ 	.word	index@(__assertfail)


	//----- nvinfo : EIATTR_ANNOTATIONS
	.align		4
.L_493:
        /*002c*/ 	.byte	0x04, 0x55
        /*002e*/ 	.short	(.L_495 - .L_494)


	//   ....[0]....
.L_494:
        /* <DEDUP_REMOVED lines=64> */


	//----- nvinfo : EIATTR_MERCURY_ISA_VERSION
	.align		4
.L_495:
        /*0418*/ 	.byte	0x03, 0x5f
        /*041a*/ 	.short	0x0101


	//----- nvinfo : EIATTR_UNUSED_LOAD_BYTE_OFFSET
	.align		4
        /*041c*/ 	.byte	0x04, 0x44
        /*041e*/ 	.short	(.L_497 - .L_496)


	//   ....[0]....
.L_496:
        /*0420*/ 	.word	0x00000a10
        /*0424*/ 	.word	0x0000fff0


	//   ....[1]....
        /*0428*/ 	.word	0x0000ca50
        /*042c*/ 	.word	0x0000fff0


	//----- nvinfo : EIATTR_INT_WARP_WIDE_INSTR_OFFSETS
	.align		4
.L_497:
        /*0430*/ 	.byte	0x04, 0x31
        /*0432*/ 	.short	(.L_499 - .L_498)


	//   ....[0]....
.L_498:
        /*0434*/ 	.word	0x00000130


	//   ....[1]....
        /*0438*/ 	.word	0x00000170


	//   ....[2]....
        /*043c*/ 	.word	0x000001e0


	//   ....[3]....
        /*0440*/ 	.word	0x00011010


	//   ....[4]....
        /*0444*/ 	.word	0x000110b0


	//   ....[5]....
        /*0448*/ 	.word	0x000156b0


	//   ....[6]....
        /*044c*/ 	.word	0x00015720


	//----- nvinfo : EIATTR_COOP_GROUP_MASK_REGIDS
	.align		4
.L_499:
        /*0450*/ 	.byte	0x04, 0x29
        /*0452*/ 	.short	(.L_501 - .L_500)


	//   ....[0]....
.L_500:
        /*0454*/ 	.word	0xffffffff


	//   ....[1]....
        /*0458*/ 	.word	0xffffffff


	//   ....[2]....
        /*045c*/ 	.word	0xffffffff


	//   ....[3]....
        /*0460*/ 	.word	0xffffffff


	//   ....[4]....
        /*0464*/ 	.word	0xffffffff


	//   ....[5]....
        /*0468*/ 	.word	0xffffffff


	//   ....[6]....
        /*046c*/ 	.word	0xffffffff


	//   ....[7]....
        /*0470*/ 	.word	0xffffffff


	//   ....[8]....
        /*0474*/ 	.word	0xffffffff


	//   ....[9]....
        /*0478*/ 	.word	0xffffffff


	//   ....[10]....
        /*047c*/ 	.word	0xffffffff


	//   ....[11]....
        /*0480*/ 	.word	0xffffffff


	//   ....[12]....
        /*0484*/ 	.word	0xffffffff


	//   ....[13]....
        /*0488*/ 	.word	0xffffffff


	//   ....[14]....
        /*048c*/ 	.word	0xffffffff


	//   ....[15]....
        /*0490*/ 	.word	0xffffffff


	//   ....[16]....
        /*0494*/ 	.word	0xffffffff


	//   ....[17]....
        /*0498*/ 	.word	0xffffffff


	//   ....[18]....
        /*049c*/ 	.word	0xffffffff


	//   ....[19]....
        /*04a0*/ 	.word	0xffffffff


	//   ....[20]....
        /*04a4*/ 	.word	0xffffffff


	//   ....[21]....
        /*04a8*/ 	.word	0xffffffff


	//   ....[22]....
        /*04ac*/ 	.word	0xffffffff


	//   ....[23]....
        /*04b0*/ 	.word	0xffffffff


	//   ....[24]....
        /*04b4*/ 	.word	0xffffffff


	//   ....[25]....
        /*04b8*/ 	.word	0xffffffff


	//   ....[26]....
        /*04bc*/ 	.word	0xffffffff


	//   ....[27]....
        /*04c0*/ 	.word	0xffffffff


	//   ....[28]....
        /*04c4*/ 	.word	0xffffffff


	//   ....[29]....
        /*04c8*/ 	.word	0xffffffff


	//   ....[30]....
        /*04cc*/ 	.word	0xffffffff


	//   ....[31]....
        /*04d0*/ 	.word	0xffffffff


	//   ....[32]....
        /*04d4*/ 	.word	0xffffffff


	//   ....[33]....
        /*04d8*/ 	.word	0xffffffff


	//   ....[34]....
        /*04dc*/ 	.word	0xffffffff


	//   ....[35]....
        /*04e0*/ 	.word	0xffffffff


	//   ....[36]....
        /*04e4*/ 	.word	0xffffffff


	//   ....[37]....
        /*04e8*/ 	.word	0xffffffff


	//   ....[38]....
        /*04ec*/ 	.word	0xffffffff


	//   ....[39]....
        /*04f0*/ 	.word	0xffffffff


	//   ....[40]....
        /*04f4*/ 	.word	0xffffffff


	//   ....[41]....
        /*04f8*/ 	.word	0xffffffff


	//   ....[42]....
        /*04fc*/ 	.word	0xffffffff


	//   ....[43]....
        /*0500*/ 	.word	0xffffffff


	//   ....[44]....
        /*0504*/ 	.word	0xffffffff


	//   ....[45]....
        /*0508*/ 	.word	0xffffffff


	//   ....[46]....
        /*050c*/ 	.word	0xffffffff


	//   ....[47]....
        /*0510*/ 	.word	0xffffffff


	//   ....[48]....
        /*0514*/ 	.word	0xffffffff


	//   ....[49]....
        /*0518*/ 	.word	0xffffffff


	//   ....[50]....
        /*051c*/ 	.word	0xffffffff


	//   ....[51]....
        /*0520*/ 	.word	0xffffffff


	//   ....[52]....
        /*0524*/ 	.word	0xffffffff


	//   ....[53]....
        /*0528*/ 	.word	0xffffffff


	//   ....[54]....
        /*052c*/ 	.word	0xffffffff


	//   ....[55]....
        /*0530*/ 	.word	0xffffffff


	//   ....[56]....
        /*0534*/ 	.word	0xffffffff


	//   ....[57]....
        /*0538*/ 	.word	0xffffffff


	//   ....[58]....
        /*053c*/ 	.word	0xffffffff


	//   ....[59]....
        /*0540*/ 	.word	0xffffffff


	//   ....[60]....
        /*0544*/ 	.word	0xffffffff


	//   ....[61]....
        /*0548*/ 	.word	0xffffffff


	//   ....[62]....
        /*054c*/ 	.word	0xffffffff


	//   ....[63]....
        /*0550*/ 	.word	0xffffffff


	//   ....[64]....
        /*0554*/ 	.word	0xffffffff


	//   ....[65]....
        /*0558*/ 	.word	0xffffffff


	//   ....[66]....
        /*055c*/ 	.word	0xffffffff


	//   ....[67]....
        /*0560*/ 	.word	0xffffffff


	//   ....[68]....
        /*0564*/ 	.word	0xffffffff


	//   ....[69]....
        /*0568*/ 	.word	0xffffffff


	//   ....[70]....
        /*056c*/ 	.word	0xffffffff


	//   ....[71]....
        /*0570*/ 	.word	0xffffffff


	//   ....[72]....
        /*0574*/ 	.word	0xffffffff


	//   ....[73]....
        /*0578*/ 	.word	0xffffffff


	//   ....[74]....
        /*057c*/ 	.word	0xffffffff


	//   ....[75]....
        /*0580*/ 	.word	0xffffffff


	//   ....[76]....
        /*0584*/ 	.word	0xffffffff


	//   ....[77]....
        /*0588*/ 	.word	0xffffffff


	//   ....[78]....
        /*058c*/ 	.word	0xffffffff


	//   ....[79]....
        /*0590*/ 	.word	0xffffffff


	//   ....[80]....
        /*0594*/ 	.word	0xffffffff


	//   ....[81]....
        /*0598*/ 	.word	0xffffffff


	//   ....[82]....
        /*059c*/ 	.word	0xffffffff


	//   ....[83]....
        /*05a0*/ 	.word	0xffffffff


	//   ....[84]....
        /*05a4*/ 	.word	0xffffffff


	//   ....[85]....
        /*05a8*/ 	.word	0xffffffff


	//   ....[86]....
        /*05ac*/ 	.word	0xffffffff


	//   ....[87]....
        /*05b0*/ 	.word	0xffffffff


	//   ....[88]....
        /*05b4*/ 	.word	0xffffffff


	//   ....[89]....
        /*05b8*/ 	.word	0xffffffff


	//   ....[90]....
        /*05bc*/ 	.word	0xffffffff


	//   ....[91]....
        /*05c0*/ 	.word	0xffffffff


	//   ....[92]....
        /*05c4*/ 	.word	0xffffffff


	//   ....[93]....
        /*05c8*/ 	.word	0xffffffff


	//   ....[94]....
        /*05cc*/ 	.word	0xffffffff


	//   ....[95]....
        /*05d0*/ 	.word	0xffffffff


	//   ....[96]....
        /*05d4*/ 	.word	0xffffffff


	//   ....[97]....
        /*05d8*/ 	.word	0xffffffff


	//   ....[98]....
        /*05dc*/ 	.word	0xffffffff


	//   ....[99]....
        /*05e0*/ 	.word	0xffffffff


	//   ....[100]....
        /*05e4*/ 	.word	0xffffffff


	//   ....[101]....
        /*05e8*/ 	.word	0xffffffff


	//   ....[102]....
        /*05ec*/ 	.word	0xffffffff


	//   ....[103]....
        /*05f0*/ 	.word	0xffffffff


	//   ....[104]....
        /*05f4*/ 	.word	0xffffffff


	//   ....[105]....
        /*05f8*/ 	.word	0x0500000f


	//   ....[106]....
        /*05fc*/ 	.word	0x0500000f


	//   ....[107]....
        /*0600*/ 	.word	0x0500000f


	//   ....[108]....
        /*0604*/ 	.word	0x0500000f


	//   ....[109]....
        /*0608*/ 	.word	0x0500000f


	//   ....[110]....
        /*060c*/ 	.word	0x0500000f


	//   ....[111]....
        /*0610*/ 	.word	0x0500000f


	//   ....[112]....
        /*0614*/ 	.word	0x0500000f


	//   ....[113]....
        /*0618*/ 	.word	0x0500000f


	//   ....[114]....
        /*061c*/ 	.word	0x0500000f


	//   ....[115]....
        /*0620*/ 	.word	0x0500000f


	//   ....[116]....
        /*0624*/ 	.word	0x0500000f


	//   ....[117]....
        /*0628*/ 	.word	0x0500000f


	//   ....[118]....
        /*062c*/ 	.word	0x0500000f


	//   ....[119]....
        /*0630*/ 	.word	0x0500000f


	//   ....[120]....
        /*0634*/ 	.word	0x0500000f


	//   ....[121]....
        /*0638*/ 	.word	0x0500000f


	//   ....[122]....
        /*063c*/ 	.word	0x0500000f


	//   ....[123]....
        /*0640*/ 	.word	0x0500000f


	//   ....[124]....
        /*0644*/ 	.word	0x0500000f


	//   ....[125]....
        /*0648*/ 	.word	0x0500000f


	//   ....[126]....
        /*064c*/ 	.word	0x0500000f


	//   ....[127]....
        /*0650*/ 	.word	0x0500000f


	//   ....[128]....
        /*0654*/ 	.word	0x0500000f


	//   ....[129]....
        /*0658*/ 	.word	0x0500000f


	//   ....[130]....
        /*065c*/ 	.word	0x0500000f


	//   ....[131]....
        /*0660*/ 	.word	0x0500000f


	//   ....[132]....
        /*0664*/ 	.word	0x0500000f


	//   ....[133]....
        /*0668*/ 	.word	0x0500000f


	//   ....[134]....
        /*066c*/ 	.word	0x0500000f


	//   ....[135]....
        /*0670*/ 	.word	0x0500000f


	//   ....[136]....
        /*0674*/ 	.word	0x0500000f


	//   ....[137]....
        /*0678*/ 	.word	0x0500000f


	//   ....[138]....
        /*067c*/ 	.word	0x0500000f


	//   ....[139]....
        /*0680*/ 	.word	0x0500000f


	//----- nvinfo : EIATTR_COOP_GROUP_INSTR_OFFSETS
	.align		4
.L_501:
        /*0684*/ 	.byte	0x04, 0x28
        /*0686*/ 	.short	(.L_503 - .L_502)


	//   ....[0]....
.L_502:
        /*0688*/ 	.word	0x00000060


	//   ....[1]....
        /*068c*/ 	.word	0x00000140


	//   ....[2]....
        /*0690*/ 	.word	0x00000190


	//   ....[3]....
        /*0694*/ 	.word	0x000003c0


	//   ....[4]....
        /*0698*/ 	.word	0x00000520


	//   ....[5]....
        /*069c*/ 	.word	0x00000640


	//   ....[6]....
        /*06a0*/ 	.word	0x000007a0


	//   ....[7]....
        /*06a4*/ 	.word	0x00001c10


	//   ....[8]....
        /*06a8*/ 	.word	0x00002720


	//   ....[9]....
        /*06ac*/ 	.word	0x00002bc0


	//   ....[10]....
        /*06b0*/ 	.word	0x000036d0


	//   ....[11]....
        /*06b4*/ 	.word	0x00003780


	//   ....[12]....
        /*06b8*/ 	.word	0x000039c0


	//   ....[13]....
        /*06bc*/ 	.word	0x00003a60


	//   ....[14]....
        /*06c0*/ 	.word	0x00005860


	//   ....[15]....
        /*06c4*/ 	.word	0x00005ab0


	//   ....[16]....
        /*06c8*/ 	.word	0x000061b0


	//   ....[17]....
        /*06cc*/ 	.word	0x000062b0


	//   ....[18]....
        /*06d0*/ 	.word	0x00006640


	//   ....[19]....
        /*06d4*/ 	.word	0x000066b0


	//   ....[20]....
        /*06d8*/ 	.word	0x00008250


	//   ....[21]....
        /*06dc*/ 	.word	0x00008380


	//   ....[22]....
        /*06e0*/ 	.word	0x000085b0


	//   ....[23]....
        /*06e4*/ 	.word	0x00008610


	//   ....[24]....
        /*06e8*/ 	.word	0x0000a000


	//   ....[25]....
        /*06ec*/ 	.word	0x0000a2b0


	//   ....[26]....
        /*06f0*/ 	.word	0x0000a8f0


	//   ....[27]....
        /*06f4*/ 	.word	0x0000a9f0


	//   ....[28]....
        /*06f8*/ 	.word	0x0000adb0


	//   ....[29]....
        /*06fc*/ 	.word	0x0000ae10


	//   ....[30]....
        /*0700*/ 	.word	0x0000bde0


	//   ....[31]....
        /*0704*/ 	.word	0x0000be20


	//   ....[32]....
        /*0708*/ 	.word	0x0000bf60


	//   ....[33]....
        /*070c*/ 	.word	0x0000bf80


	//   ....[34]....
        /*0710*/ 	.word	0x0000db80


	//   ....[35]....
        /*0714*/ 	.word	0x0000dbc0


	//   ....[36]....
        /*0718*/ 	.word	0x0000dc00


	//   ....[37]....
        /*071c*/ 	.word	0x0000dc40


	//   ....[38]....
        /*0720*/ 	.word	0x0000e490


	//   ....[39]....
        /*0724*/ 	.word	0x0000e4c0


	//   ....[40]....
        /*0728*/ 	.word	0x0000e620


	//   ....[41]....
        /*072c*/ 	.word	0x0000e640


	//   ....[42]....
        /*0730*/ 	.word	0x0000e790


	//   ....[43]....
        /*0734*/ 	.word	0x0000e7b0


	//   ....[44]....
        /*0738*/ 	.word	0x0000e910


	//   ....[45]....
        /*073c*/ 	.word	0x0000e930


	//   ....[46]....
        /*0740*/ 	.word	0x0000f320


	//   ....[47]....
        /*0744*/ 	.word	0x0000f340


	//   ....[48]....
        /*0748*/ 	.word	0x0000f490


	//   ....[49]....
        /*074c*/ 	.word	0x0000f4b0


	//   ....[50]....
        /*0750*/ 	.word	0x0000f600


	//   ....[51]....
        /*0754*/ 	.word	0x0000f620


	//   ....[52]....
        /*0758*/ 	.word	0x0000f780


	//   ....[53]....
        /*075c*/ 	.word	0x0000f7a0


	//   ....[54]....
        /*0760*/ 	.word	0x0000f990


	//   ....[55]....
        /*0764*/ 	.word	0x0000fb80


	//   ....[56]....
        /*0768*/ 	.word	0x0000fbb0


	//   ....[57]....
        /*076c*/ 	.word	0x0000fbe0


	//   ....[58]....
        /*0770*/ 	.word	0x0000fc10


	//   ....[59]....
        /*0774*/ 	.word	0x0000fc40


	//   ....[60]....
        /*0778*/ 	.word	0x0000fc70


	//   ....[61]....
        /*077c*/ 	.word	0x0000fdf0


	//   ....[62]....
        /*0780*/ 	.word	0x0000fe20


	//   ....[63]....
        /*0784*/ 	.word	0x0000fe50


	//   ....[64]....
        /*0788*/ 	.word	0x0000fe80


	//   ....[65]....
        /*078c*/ 	.word	0x0000feb0


	//   ....[66]....
        /*0790*/ 	.word	0x0000fee0


	//   ....[67]....
        /*0794*/ 	.word	0x0000ff90


	//   ....[68]....
        /*0798*/ 	.word	0x0000fff0


	//   ....[69]....
        /*079c*/ 	.word	0x00010080


	//   ....[70]....
        /*07a0*/ 	.word	0x000115f0


	//   ....[71]....
        /*07a4*/ 	.word	0x000122c0


	//   ....[72]....
        /*07a8*/ 	.word	0x000122e0


	//   ....[73]....
        /*07ac*/ 	.word	0x000123d0


	//   ....[74]....
        /*07b0*/ 	.word	0x000123e0


	//   ....[75]....
        /*07b4*/ 	.word	0x000124a0


	//   ....[76]....
        /*07b8*/ 	.word	0x000124b0


	//   ....[77]....
        /*07bc*/ 	.word	0x00012570


	//   ....[78]....
        /*07c0*/ 	.word	0x00012580


	//   ....[79]....
        /*07c4*/ 	.word	0x00012640


	//   ....[80]....
        /*07c8*/ 	.word	0x00012650


	//   ....[81]....
        /*07cc*/ 	.word	0x00012710


	//   ....[82]....
        /*07d0*/ 	.word	0x00012720


	//   ....[83]....
        /*07d4*/ 	.word	0x000127d0


	//   ....[84]....
        /*07d8*/ 	.word	0x000127e0


	//   ....[85]....
        /*07dc*/ 	.word	0x00012810


	//   ....[86]....
        /*07e0*/ 	.word	0x00012830


	//   ....[87]....
        /*07e4*/ 	.word	0x00015fb0


	//   ....[88]....
        /*07e8*/ 	.word	0x00016010


	//   ....[89]....
        /*07ec*/ 	.word	0x00016040


	//   ....[90]....
        /*07f0*/ 	.word	0x00016050


	//   ....[91]....
        /*07f4*/ 	.word	0x00016080


	//   ....[92]....
        /*07f8*/ 	.word	0x000160b0


	//   ....[93]....
        /*07fc*/ 	.word	0x000160e0


	//   ....[94]....
        /*0800*/ 	.word	0x00016110


	//   ....[95]....
        /*0804*/ 	.word	0x000162a0


	//   ....[96]....
        /*0808*/ 	.word	0x000162d0


	//   ....[97]....
        /*080c*/ 	.word	0x00016300


	//   ....[98]....
        /*0810*/ 	.word	0x00016330


	//   ....[99]....
        /*0814*/ 	.word	0x00016360


	//   ....[100]....
        /*0818*/ 	.word	0x00016390


	//   ....[101]....
        /*081c*/ 	.word	0x00016450


	//   ....[102]....
        /*0820*/ 	.word	0x00016470


	//   ....[103]....
        /*0824*/ 	.word	0x000164e0


	//   ....[104]....
        /*0828*/ 	.word	0x00016bc0


	//   ....[105]....
        /*082c*/ 	.word	0x00017270


	//   ....[106]....
        /*0830*/ 	.word	0x00017450


	//   ....[107]....
        /*0834*/ 	.word	0x000174a0


	//   ....[108]....
        /*0838*/ 	.word	0x000175f0


	//   ....[109]....
        /*083c*/ 	.word	0x00017640


	//   ....[110]....
        /*0840*/ 	.word	0x00017790


	//   ....[111]....
        /*0844*/ 	.word	0x000177e0


	//   ....[112]....
        /*0848*/ 	.word	0x00017930


	//   ....[113]....
        /*084c*/ 	.word	0x00017980


	//   ....[114]....
        /*0850*/ 	.word	0x00017ad0


	//   ....[115]....
        /*0854*/ 	.word	0x00017b20


	//   ....[116]....
        /*0858*/ 	.word	0x00017c60


	//   ....[117]....
        /*085c*/ 	.word	0x00017cb0


	//   ....[118]....
        /*0860*/ 	.word	0x00017df0


	//   ....[119]....
        /*0864*/ 	.word	0x00017e40


	//   ....[120]....
        /*0868*/ 	.word	0x00017f70


	//   ....[121]....
        /*086c*/ 	.word	0x00017fc0


	//   ....[122]....
        /*0870*/ 	.word	0x000182f0


	//   ....[123]....
        /*0874*/ 	.word	0x00018390


	//   ....[124]....
        /*0878*/ 	.word	0x000184c0


	//   ....[125]....
        /*087c*/ 	.word	0x00018540


	//   ....[126]....
        /*0880*/ 	.word	0x000185c0


	//   ....[127]....
        /*0884*/ 	.word	0x00018640


	//   ....[128]....
        /*0888*/ 	.word	0x000186c0


	//   ....[129]....
        /*088c*/ 	.word	0x00018750


	//   ....[130]....
        /*0890*/ 	.word	0x000187f0


	//   ....[131]....
        /*0894*/ 	.word	0x00018890


	//   ....[132]....
        /*0898*/ 	.word	0x00018910


	//   ....[133]....
        /*089c*/ 	.word	0x00018990


	//   ....[134]....
        /*08a0*/ 	.word	0x00018a10


	//   ....[135]....
        /*08a4*/ 	.word	0x00018aa0


	//   ....[136]....
        /*08a8*/ 	.word	0x00018b20


	//   ....[137]....
        /*08ac*/ 	.word	0x00018bc0


	//   ....[138]....
        /*08b0*/ 	.word	0x00018c50


	//   ....[139]....
        /*08b4*/ 	.word	0x00018d80


	//----- nvinfo : EIATTR_REG_RECONFIG
	.align		4
.L_503:
        /*08b8*/ 	.byte	0x01, 0x54
	.zero		2


	//----- nvinfo : EIATTR_SYSCALL_OFFSETS
	.align		4
        /*08bc*/ 	.byte	0x04, 0x46
        /*08be*/ 	.short	(.L_505 - .L_504)


	//   ....[0]....
.L_504:
        /*08c0*/ 	.word	0x00001df0


	//   ....[1]....
        /*08c4*/ 	.word	0x00011220


	//   ....[2]....
        /*08c8*/ 	.word	0x00011370


	//   ....[3]....
        /*08cc*/ 	.word	0x00011460


	//   ....[4]....
        /*08d0*/ 	.word	0x00011de0


	//----- nvinfo : EIATTR_MBARRIER_INSTR_OFFSETS
	.align		4
.L_505:
        /*08d4*/ 	.byte	0x04, 0x39
        /*08d6*/ 	.short	(.L_507 - .L_506)


	//   ....[0]....
.L_506:
        /*08d8*/ 	.word	0x00000270
        /*08dc*/ 	.word	0x000000ff
        /*08e0*/ 	.word	0x00030800
        /*08e4*/ 	.short	0x0100
        /*08e6*/ 	.byte	0x08
	.zero		1


	//   ....[1]....
        /*08e8*/ 	.word	0x00000280
        /*08ec*/ 	.word	0x000000ff
        /*08f0*/ 	.word	0x00030820
        /*08f4*/ 	.short	0x0100
        /*08f6*/ 	.byte	0x08
	.zero		1


	//   ....[2]....
        /*08f8*/ 	.word	0x00000370
        /*08fc*/ 	.word	0x000000ff
        /*0900*/ 	.word	0x00030830
        /*0904*/ 	.short	0x0100
        /*0906*/ 	.byte	0x08
	.zero		1


	//   ....[3]....
        /*0908*/ 	.word	0x00000380
        /*090c*/ 	.word	0x000000ff
        /*0910*/ 	.word	0x00030840
        /*0914*/ 	.short	0x0100
        /*0916*/ 	.byte	0x08
	.zero		1


	//   ....[4]....
        /*0918*/ 	.word	0x00000390
        /*091c*/ 	.word	0x000000ff
        /*0920*/ 	.word	0x00030838
        /*0924*/ 	.short	0x0100
        /*0926*/ 	.byte	0x08
	.zero		1


	//   ....[5]....
        /*0928*/ 	.word	0x000003a0
        /*092c*/ 	.word	0x000000ff
        /*0930*/ 	.word	0x00030848
        /*0934*/ 	.short	0x0100
        /*0936*/ 	.byte	0x08
	.zero		1


	//   ....[6]....
        /*0938*/ 	.word	0x000004d0
        /*093c*/ 	.word	0x000000ff
        /*0940*/ 	.word	0x00030850
        /*0944*/ 	.short	0x0100
        /*0946*/ 	.byte	0x08
	.zero		1


	//   ....[7]....
        /*0948*/ 	.word	0x000004e0
        /*094c*/ 	.word	0x000000ff
        /*0950*/ 	.word	0x00030860
        /*0954*/ 	.short	0x0100
        /*0956*/ 	.byte	0x08
	.zero		1


	//   ....[8]....
        /*0958*/ 	.word	0x000004f0
        /*095c*/ 	.word	0x000000ff
        /*0960*/ 	.word	0x00030858
        /*0964*/ 	.short	0x0100
        /*0966*/ 	.byte	0x08
	.zero		1


	//   ....[9]....
        /*0968*/ 	.word	0x00000500
        /*096c*/ 	.word	0x000000ff
        /*0970*/ 	.word	0x00030868
        /*0974*/ 	.short	0x0100
        /*0976*/ 	.byte	0x08
	.zero		1


	//   ....[10]....
        /*0978*/ 	.word	0x000005f0
        /*097c*/ 	.word	0x000000ff
        /*0980*/ 	.word	0x00030870
        /*0984*/ 	.short	0x0100
        /*0986*/ 	.byte	0x06
	.zero		1


	//   ....[11]....
        /*0988*/ 	.word	0x00000600
        /*098c*/ 	.word	0x000000ff
        /*0990*/ 	.word	0x00030880
        /*0994*/ 	.short	0x0100
        /*0996*/ 	.byte	0x06
	.zero		1


	//   ....[12]....
        /*0998*/ 	.word	0x00000610
        /*099c*/ 	.word	0x000000ff
        /*09a0*/ 	.word	0x00030878
        /*09a4*/ 	.short	0x0100
        /*09a6*/ 	.byte	0x06
	.zero		1


	//   ....[13]....
        /*09a8*/ 	.word	0x00000620
        /*09ac*/ 	.word	0x000000ff
        /*09b0*/ 	.word	0x00030888
        /*09b4*/ 	.short	0x0100
        /*09b6*/ 	.byte	0x06
	.zero		1


	//   ....[14]....
        /*09b8*/ 	.word	0x00000750
        /*09bc*/ 	.word	0x000000ff
        /*09c0*/ 	.word	0x00030890
        /*09c4*/ 	.short	0x0100
        /*09c6*/ 	.byte	0x08
	.zero		1


	//   ....[15]....
        /*09c8*/ 	.word	0x00000760
        /*09cc*/ 	.word	0x000000ff
        /*09d0*/ 	.word	0x000308a0
        /*09d4*/ 	.short	0x0100
        /*09d6*/ 	.byte	0x08
	.zero		1


	//   ....[16]....
        /*09d8*/ 	.word	0x00000770
        /*09dc*/ 	.word	0x000000ff
        /*09e0*/ 	.word	0x00030898
        /*09e4*/ 	.short	0x0100
        /*09e6*/ 	.byte	0x08
	.zero		1


	//   ....[17]....
        /*09e8*/ 	.word	0x00000780
        /*09ec*/ 	.word	0x000000ff
        /*09f0*/ 	.word	0x000308a8
        /*09f4*/ 	.short	0x0100
        /*09f6*/ 	.byte	0x08
	.zero		1


	//   ....[18]....
        /*09f8*/ 	.word	0x000008b0
        /*09fc*/ 	.word	0x000000ff
        /*0a00*/ 	.word	0x000308b0
        /*0a04*/ 	.short	0x0100
        /*0a06*/ 	.byte	0x08
	.zero		1


	//   ....[19]....
        /*0a08*/ 	.word	0x000008c0
        /*0a0c*/ 	.word	0x000000ff
        /*0a10*/ 	.word	0x000308c0
        /*0a14*/ 	.short	0x0100
        /*0a16*/ 	.byte	0x08
	.zero		1


	//   ....[20]....
        /*0a18*/ 	.word	0x000008d0
        /*0a1c*/ 	.word	0x000000ff
        /*0a20*/ 	.word	0x000308b8
        /*0a24*/ 	.short	0x0100
        /*0a26*/ 	.byte	0x08
	.zero		1


	//   ....[21]....
        /*0a28*/ 	.word	0x000008e0
        /*0a2c*/ 	.word	0x000000ff
        /*0a30*/ 	.word	0x000308c8
        /*0a34*/ 	.short	0x0100
        /*0a36*/ 	.byte	0x08
	.zero		1


	//   ....[22]....
        /*0a38*/ 	.word	0x00001e90
        /*0a3c*/ 	.word	0x000000ff
        /*0a40*/ 	.word	0x00030800
        /*0a44*/ 	.short	0x010a
        /*0a46*/ 	.byte	0x25
	.zero		1


	//   ....[23]....
        /*0a48*/ 	.word	0x00001f10
        /*0a4c*/ 	.word	0x00000005
        /*0a50*/ 	.word	0x00030830
        /*0a54*/ 	.short	0x010a
        /*0a56*/ 	.byte	0x3f
	.zero		1


	//   ....[24]....
        /*0a58*/ 	.word	0x00001f70
        /*0a5c*/ 	.word	0x00000005
        /*0a60*/ 	.word	0x00030830
        /*0a64*/ 	.short	0x010a
        /*0a66*/ 	.byte	0x3f
	.zero		1


	//   ....[25]....
        /*0a68*/ 	.word	0x000029f0
        /*0a6c*/ 	.word	0x00000000
        /*0a70*/ 	.word	0x00000000
        /*0a74*/ 	.short	0x0101
        /*0a76*/ 	.byte	0x3f
	.zero		1


	//   ....[26]....
        /*0a78*/ 	.word	0x000046e0
        /*0a7c*/ 	.word	0x000000ff
        /*0a80*/ 	.word	0x00030830
        /*0a84*/ 	.short	0x010a
        /*0a86*/ 	.byte	0x06
	.zero		1


	//   ....[27]....
        /*0a88*/ 	.word	0x00004720
        /*0a8c*/ 	.word	0x000000ff
        /*0a90*/ 	.word	0x00030830
        /*0a94*/ 	.short	0x010a
        /*0a96*/ 	.byte	0x06
	.zero		1


	//   ....[28]....
        /*0a98*/ 	.word	0x00005570
        /*0a9c*/ 	.word	0x000000ff
        /*0aa0*/ 	.word	0x00030850
        /*0aa4*/ 	.short	0x010a
        /*0aa6*/ 	.byte	0x0a
	.zero		1


	//   ....[29]....
        /*0aa8*/ 	.word	0x000055b0
        /*0aac*/ 	.word	0x000000ff
        /*0ab0*/ 	.word	0x00030850
        /*0ab4*/ 	.short	0x010a
        /*0ab6*/ 	.byte	0x0a
	.zero		1


	//   ....[30]....
        /*0ab8*/ 	.word	0x000058b0
        /*0abc*/ 	.word	0x00000000
        /*0ac0*/ 	.word	0x00000000
        /*0ac4*/ 	.short	0x0101
        /*0ac6*/ 	.byte	0x3f
	.zero		1


	//   ....[31]....
        /*0ac8*/ 	.word	0x00006970
        /*0acc*/ 	.word	0x0000009b
        /*0ad0*/ 	.word	0x00000000
        /*0ad4*/ 	.short	0x0101
        /*0ad6*/ 	.byte	0x3f
	.zero		1


	//   ....[32]....
        /*0ad8*/ 	.word	0x00007160
        /*0adc*/ 	.word	0x000000ff
        /*0ae0*/ 	.word	0x00030830
        /*0ae4*/ 	.short	0x010a
        /*0ae6*/ 	.byte	0x05
	.zero		1


	//   ....[33]....
        /*0ae8*/ 	.word	0x000071a0
        /*0aec*/ 	.word	0x000000ff
        /*0af0*/ 	.word	0x00030830
        /*0af4*/ 	.short	0x010a
        /*0af6*/ 	.byte	0x05
	.zero		1


	//   ....[34]....
        /*0af8*/ 	.word	0x00007ff0
        /*0afc*/ 	.word	0x000000ff
        /*0b00*/ 	.word	0x00030850
        /*0b04*/ 	.short	0x010a
        /*0b06*/ 	.byte	0x0e
	.zero		1


	//   ....[35]....
        /*0b08*/ 	.word	0x00008030
        /*0b0c*/ 	.word	0x000000ff
        /*0b10*/ 	.word	0x00030850
        /*0b14*/ 	.short	0x010a
        /*0b16*/ 	.byte	0x0e
	.zero		1


	//   ....[36]....
        /*0b18*/ 	.word	0x00008920
        /*0b1c*/ 	.word	0x0000009f
        /*0b20*/ 	.word	0x00000000
        /*0b24*/ 	.short	0x0101
        /*0b26*/ 	.byte	0x3f
	.zero		1


	//   ....[37]....
        /*0b28*/ 	.word	0x000089d0
        /*0b2c*/ 	.word	0x000000a3
        /*0b30*/ 	.word	0x00000000
        /*0b34*/ 	.short	0x0101
        /*0b36*/ 	.byte	0x3f
	.zero		1


	//   ....[38]....
        /*0b38*/ 	.word	0x00008e50
        /*0b3c*/ 	.word	0x000000ff
        /*0b40*/ 	.word	0x00030830
        /*0b44*/ 	.short	0x010a
        /*0b46*/ 	.byte	0x05
	.zero		1


	//   ....[39]....
        /*0b48*/ 	.word	0x00008e90
        /*0b4c*/ 	.word	0x000000ff
        /*0b50*/ 	.word	0x00030830
        /*0b54*/ 	.short	0x010a
        /*0b56*/ 	.byte	0x05
	.zero		1


	//   ....[40]....
        /*0b58*/ 	.word	0x00009ce0
        /*0b5c*/ 	.word	0x000000ff
        /*0b60*/ 	.word	0x00030850
        /*0b64*/ 	.short	0x010a
        /*0b66*/ 	.byte	0x0e
	.zero		1


	//   ....[41]....
        /*0b68*/ 	.word	0x00009d20
        /*0b6c*/ 	.word	0x000000ff
        /*0b70*/ 	.word	0x00030850
        /*0b74*/ 	.short	0x010a
        /*0b76*/ 	.byte	0x0e
	.zero		1


	//   ....[42]....
        /*0b78*/ 	.word	0x00009fa0
        /*0b7c*/ 	.word	0x00000000
        /*0b80*/ 	.word	0x00000000
        /*0b84*/ 	.short	0x0101
        /*0b86*/ 	.byte	0x3f
	.zero		1


	//   ....[43]....
        /*0b88*/ 	.word	0x0000b140
        /*0b8c*/ 	.word	0x0000009f
        /*0b90*/ 	.word	0x00000000
        /*0b94*/ 	.short	0x0101
        /*0b96*/ 	.byte	0x3f
	.zero		1


	//   ....[44]....
        /*0b98*/ 	.word	0x0000bd50
        /*0b9c*/ 	.word	0x000000ff
        /*0ba0*/ 	.word	0x00030850
        /*0ba4*/ 	.short	0x010a
        /*0ba6*/ 	.byte	0x07
	.zero		1


	//   ....[45]....
        /*0ba8*/ 	.word	0x0000bd90
        /*0bac*/ 	.word	0x000000ff
        /*0bb0*/ 	.word	0x00030850
        /*0bb4*/ 	.short	0x010a
        /*0bb6*/ 	.byte	0x07
	.zero		1


	//   ....[46]....
        /*0bb8*/ 	.word	0x0000c1f0
        /*0bbc*/ 	.word	0x00000009
        /*0bc0*/ 	.word	0x00000000
        /*0bc4*/ 	.short	0x0101
        /*0bc6*/ 	.byte	0x3f
	.zero		1


	//   ....[47]....
        /*0bc8*/ 	.word	0x0000e4d0
        /*0bcc*/ 	.word	0x00000017
        /*0bd0*/ 	.word	0x00000000
        /*0bd4*/ 	.short	0x0101
        /*0bd6*/ 	.byte	0x3f
	.zero		1


	//   ....[48]....
        /*0bd8*/ 	.word	0x00011890
        /*0bdc*/ 	.word	0x00000000
        /*0be0*/ 	.word	0x00030840
        /*0be4*/ 	.short	0x010a
        /*0be6*/ 	.byte	0x3f
	.zero		1


	//   ....[49]....
        /*0be8*/ 	.word	0x000129b0
        /*0bec*/ 	.word	0x00000008
        /*0bf0*/ 	.word	0x00030800
        /*0bf4*/ 	.short	0x0107
        /*0bf6*/ 	.byte	0x3f
	.zero		1


	//   ....[50]....
        /*0bf8*/ 	.word	0x00012ac0
        /*0bfc*/ 	.word	0x00000002
        /*0c00*/ 	.word	0x00030800
        /*0c04*/ 	.short	0x0101
        /*0c06*/ 	.byte	0x3f
	.zero		1


	//   ....[51]....
        /*0c08*/ 	.word	0x00012ae0
        /*0c0c*/ 	.word	0x00000002
        /*0c10*/ 	.word	0x00030820
        /*0c14*/ 	.short	0x010a
        /*0c16*/ 	.byte	0x3f
	.zero		1


	//   ....[52]....
        /*0c18*/ 	.word	0x00012e70
        /*0c1c*/ 	.word	0x00000003
        /*0c20*/ 	.word	0x00030840
        /*0c24*/ 	.short	0x010a
        /*0c26*/ 	.byte	0x3f
	.zero		1


	//   ....[53]....
        /*0c28*/ 	.word	0x00013430
        /*0c2c*/ 	.word	0x00000003
        /*0c30*/ 	.word	0x00000060
        /*0c34*/ 	.short	0x010a
        /*0c36*/ 	.byte	0x3f
	.zero		1


	//   ....[54]....
        /*0c38*/ 	.word	0x00013d20
        /*0c3c*/ 	.word	0x00000003
        /*0c40*/ 	.word	0x00030840
        /*0c44*/ 	.short	0x010a
        /*0c46*/ 	.byte	0x3f
	.zero		1


	//   ....[55]....
        /*0c48*/ 	.word	0x000142e0
        /*0c4c*/ 	.word	0x00000002
        /*0c50*/ 	.word	0x00000060
        /*0c54*/ 	.short	0x010a
        /*0c56*/ 	.byte	0x3f
	.zero		1


	//   ....[56]....
        /*0c58*/ 	.word	0x00014ae0
        /*0c5c*/ 	.word	0x00000002
        /*0c60*/ 	.word	0x00030840
        /*0c64*/ 	.short	0x010a
        /*0c66*/ 	.byte	0x3f
	.zero		1


	//   ....[57]....
        /*0c68*/ 	.word	0x000150a0
        /*0c6c*/ 	.word	0x00000002
        /*0c70*/ 	.word	0x00000060
        /*0c74*/ 	.short	0x010a
        /*0c76*/ 	.byte	0x3f
	.zero		1


	//   ....[58]....
        /*0c78*/ 	.word	0x00015830
        /*0c7c*/ 	.word	0x00000000
        /*0c80*/ 	.word	0x00030860
        /*0c84*/ 	.short	0x010a
        /*0c86*/ 	.byte	0x3f
	.zero		1


	//   ....[59]....
        /*0c88*/ 	.word	0x00016b40
        /*0c8c*/ 	.word	0x00000000
        /*0c90*/ 	.word	0x00030820
        /*0c94*/ 	.short	0x010a
        /*0c96*/ 	.byte	0x3f
	.zero		1


	//   ....[60]....
        /*0c98*/ 	.word	0x00016d20
        /*0c9c*/ 	.word	0x00000006
        /*0ca0*/ 	.word	0x00000000
        /*0ca4*/ 	.short	0x010a
        /*0ca6*/ 	.byte	0x3f
	.zero		1


	//   ....[61]....
        /*0ca8*/ 	.word	0x00016d90
        /*0cac*/ 	.word	0x00000007
        /*0cb0*/ 	.word	0x00000000
        /*0cb4*/ 	.short	0x010a
        /*0cb6*/ 	.byte	0x3f
	.zero		1


	//   ....[62]....
        /*0cb8*/ 	.word	0x00016e00
        /*0cbc*/ 	.word	0x00000004
        /*0cc0*/ 	.word	0x00000000
        /*0cc4*/ 	.short	0x010a
        /*0cc6*/ 	.byte	0x3f
	.zero		1


	//   ....[63]....
        /*0cc8*/ 	.word	0x00016e30
        /*0ccc*/ 	.word	0x00000003
        /*0cd0*/ 	.word	0x00000000
        /*0cd4*/ 	.short	0x010a
        /*0cd6*/ 	.byte	0x3f
	.zero		1


	//   ....[64]....
        /*0cd8*/ 	.word	0x00016ea0
        /*0cdc*/ 	.word	0x00000003
        /*0ce0*/ 	.word	0x00030800
        /*0ce4*/ 	.short	0x010a
        /*0ce6*/ 	.byte	0x3f
	.zero		1


	//   ....[65]....
        /*0ce8*/ 	.word	0x00016ef0
        /*0cec*/ 	.word	0x00000005
        /*0cf0*/ 	.word	0x00030830
        /*0cf4*/ 	.short	0x010a
        /*0cf6*/ 	.byte	0x3f
	.zero		1


	//   ....[66]....
        /*0cf8*/ 	.word	0x00016f50
        /*0cfc*/ 	.word	0x00000098
        /*0d00*/ 	.word	0x00030830
        /*0d04*/ 	.short	0x010a
        /*0d06*/ 	.byte	0x3f
	.zero		1


	//   ....[67]....
        /*0d08*/ 	.word	0x00016fb0
        /*0d0c*/ 	.word	0x00000015
        /*0d10*/ 	.word	0x00030850
        /*0d14*/ 	.short	0x010a
        /*0d16*/ 	.byte	0x3f
	.zero		1


	//   ....[68]....
        /*0d18*/ 	.word	0x00017010
        /*0d1c*/ 	.word	0x00000004
        /*0d20*/ 	.word	0x00030830
        /*0d24*/ 	.short	0x010a
        /*0d26*/ 	.byte	0x3f
	.zero		1


	//   ....[69]....
        /*0d28*/ 	.word	0x00017070
        /*0d2c*/ 	.word	0x00000003
        /*0d30*/ 	.word	0x00030850
        /*0d34*/ 	.short	0x010a
        /*0d36*/ 	.byte	0x3f
	.zero		1


	//   ....[70]....
        /*0d38*/ 	.word	0x000170d0
        /*0d3c*/ 	.word	0x00000004
        /*0d40*/ 	.word	0x00030830
        /*0d44*/ 	.short	0x010a
        /*0d46*/ 	.byte	0x3f
	.zero		1


	//   ....[71]....
        /*0d48*/ 	.word	0x00017130
        /*0d4c*/ 	.word	0x00000003
        /*0d50*/ 	.word	0x00030850
        /*0d54*/ 	.short	0x010a
        /*0d56*/ 	.byte	0x3f
	.zero		1


	//   ....[72]....
        /*0d58*/ 	.word	0x00017190
        /*0d5c*/ 	.word	0x00000007
        /*0d60*/ 	.word	0x00030850
        /*0d64*/ 	.short	0x010a
        /*0d66*/ 	.byte	0x3f
	.zero		1


	//   ....[73]....
        /*0d68*/ 	.word	0x00017330
        /*0d6c*/ 	.word	0x00000000
        /*0d70*/ 	.word	0x00030840
        /*0d74*/ 	.short	0x010a
        /*0d76*/ 	.byte	0x3f
	.zero		1


	//   ....[74]....
        /*0d78*/ 	.word	0x00018010
        /*0d7c*/ 	.word	0x00000002
        /*0d80*/ 	.word	0x00030820
        /*0d84*/ 	.short	0x010a
        /*0d86*/ 	.byte	0x3f
	.zero		1


	//   ....[75]....
        /*0d88*/ 	.word	0x00018060
        /*0d8c*/ 	.word	0x00000003
        /*0d90*/ 	.word	0x00030840
        /*0d94*/ 	.short	0x010a
        /*0d96*/ 	.byte	0x3f
	.zero		1


	//   ....[76]....
        /*0d98*/ 	.word	0x000180b0
        /*0d9c*/ 	.word	0x00000003
        /*0da0*/ 	.word	0x00000060
        /*0da4*/ 	.short	0x010a
        /*0da6*/ 	.byte	0x3f
	.zero		1


	//   ....[77]....
        /*0da8*/ 	.word	0x00018100
        /*0dac*/ 	.word	0x00000003
        /*0db0*/ 	.word	0x00030840
        /*0db4*/ 	.short	0x010a
        /*0db6*/ 	.byte	0x3f
	.zero		1


	//   ....[78]....
        /*0db8*/ 	.word	0x00018150
        /*0dbc*/ 	.word	0x00000002
        /*0dc0*/ 	.word	0x00000060
        /*0dc4*/ 	.short	0x010a
        /*0dc6*/ 	.byte	0x3f
	.zero		1


	//   ....[79]....
        /*0dc8*/ 	.word	0x000181a0
        /*0dcc*/ 	.word	0x00000002
        /*0dd0*/ 	.word	0x00030840
        /*0dd4*/ 	.short	0x010a
        /*0dd6*/ 	.byte	0x3f
	.zero		1


	//   ....[80]....
        /*0dd8*/ 	.word	0x000181f0
        /*0ddc*/ 	.word	0x00000002
        /*0de0*/ 	.word	0x00000060
        /*0de4*/ 	.short	0x010a
        /*0de6*/ 	.byte	0x3f
	.zero		1


	//   ....[81]....
        /*0de8*/ 	.word	0x00018240
        /*0dec*/ 	.word	0x00000000
        /*0df0*/ 	.word	0x00030860
        /*0df4*/ 	.short	0x010a
        /*0df6*/ 	.byte	0x3f
	.zero		1


	//   ....[82]....
        /*0df8*/ 	.word	0x00018ca0
        /*0dfc*/ 	.word	0x00000000
        /*0e00*/ 	.word	0x00030820
        /*0e04*/ 	.short	0x010a
        /*0e06*/ 	.byte	0x3f
	.zero		1


	//   ....[83]....
        /*0e08*/ 	.word	0x00018e40
        /*0e0c*/ 	.word	0x00000006
        /*0e10*/ 	.word	0x00000000
        /*0e14*/ 	.short	0x010a
        /*0e16*/ 	.byte	0x3f
	.zero		1


	//   ....[84]....
        /*0e18*/ 	.word	0x00018e90
        /*0e1c*/ 	.word	0x00000007
        /*0e20*/ 	.word	0x00000000
        /*0e24*/ 	.short	0x010a
        /*0e26*/ 	.byte	0x3f
	.zero		1


	//   ....[85]....
        /*0e28*/ 	.word	0x00018ee0
        /*0e2c*/ 	.word	0x00000004
        /*0e30*/ 	.word	0x00000000
        /*0e34*/ 	.short	0x010a
        /*0e36*/ 	.byte	0x3f
	.zero		1


	//----- nvinfo : EIATTR_NUM_MBARRIERS
	.align		4
.L_507:
        /*0e38*/ 	.byte	0x03, 0x38
        /*0e3a*/ 	.short	0x0016


	//----- nvinfo : EIATTR_EXIT_INSTR_OFFSETS
	.align		4
        /*0e3c*/ 	.byte	0x04, 0x1c
        /*0e3e*/ 	.short	(.L_509 - .L_508)


	//   ....[0]....
.L_508:
        /*0e40*/ 	.word	0x00000a50


	//   ....[1]....
        /*0e44*/ 	.word	0x0000f930


	//   ....[2]....
        /*0e48*/ 	.word	0x00016e80


	//----- nvinfo : EIATTR_MAX_THREADS
	.align		4
.L_509:
        /*0e4c*/ 	.byte	0x04, 0x05
        /*0e4e*/ 	.short	(.L_511 - .L_510)
.L_510:
        /*0e50*/ 	.word	0x00000180
        /*0e54*/ 	.word	0x00000001
        /*0e58*/ 	.word	0x00000001


	//----- nvinfo : EIATTR_CRS_STACK_SIZE
	.align		4
.L_511:
        /*0e5c*/ 	.byte	0x04, 0x1e
        /*0e5e*/ 	.short	(.L_513 - .L_512)
.L_512:
        /*0e60*/ 	.word	0x00000000


	//----- nvinfo : EIATTR_CBANK_PARAM_SIZE
	.align		4
.L_513:
        /*0e64*/ 	.byte	0x03, 0x19
        /*0e66*/ 	.short	0x0af0


	//----- nvinfo : EIATTR_PARAM_CBANK
	.align		4
        /*0e68*/ 	.byte	0x04, 0x0a
        /*0e6a*/ 	.short	(.L_515 - .L_514)
	.align		4
.L_514:
        /*0e6c*/ 	.word	index@(.nv.constant0._ZN7cutlass13device_kernelIN5flash11enable_sm90INS1_16FlashAttnFwdSm90INS1_25CollectiveMainloopFwdSm90ILi2EN4cute5tupleIJNS5_1CILi1EEES8_S8_EEENS6_IJNS7_ILi128EEENS7_ILi64EEENS7_ILi256EEEEEELi256ENS_6half_tEfNS_4arch4Sm90ELb0ELb1ELb0ELb1ELb0ELb0ELb0ELb1ELb1ELb1ELb0ELb0EEENS1_21CollectiveEpilogueFwdINS6_IJSA_SC_SB_EEES9_SE_SG_Li256ELb1ELb1ELb0ELb0EEENS1_36VarlenDynamicPersistentTileSchedulerILi128ELi64ELi256ELi128ELb0ELb1ELb1ELb1ELb0ELb1EEEEEEEEEvNT_6ParamsE)
        /*0e70*/ 	.short	0x0210
        /*0e72*/ 	.short	0x0af0


	//----- nvinfo : EIATTR_SW_WAR
	.align		4
.L_515:
        /*0e74*/ 	.byte	0x04, 0x36
        /*0e76*/ 	.short	(.L_517 - .L_516)
.L_516:
        /*0e78*/ 	.word	0x00000008
.L_517:


//--------------------- .nv.info._ZN7cutlass13device_kernelIN5flash11enable_sm90INS1_16FlashAttnFwdSm90INS1_25CollectiveMainloopFwdSm90ILi2EN4cute5tupleIJNS5_1CILi1EEES8_S8_EEENS6_IJNS7_ILi128EEENS7_ILi64EEENS7_ILi256EEEEEELi256ENS_6half_tEfNS_4arch4Sm90ELb0ELb1ELb0ELb1ELb0ELb1ELb0ELb1ELb1ELb1ELb0ELb0EEENS1_21CollectiveEpilogueFwdINS6_IJSA_SC_SB_EEES9_SE_SG_Li256ELb1ELb1ELb0ELb0EEENS1_36VarlenDynamicPersistentTileSchedulerILi128ELi64ELi256ELi128ELb0ELb1ELb1ELb1ELb0ELb1EEEEEEEEEvNT_6ParamsE --------------------------
	.section	.nv.info._ZN7cutlass13device_kernelIN5flash11enable_sm90INS1_16FlashAttnFwdSm90INS1_25CollectiveMainloopFwdSm90ILi2EN4cute5tupleIJNS5_1CILi1EEES8_S8_EEENS6_IJNS7_ILi128EEENS7_ILi64EEENS7_ILi256EEEEEELi256ENS_6half_tEfNS_4arch4Sm90ELb0ELb1ELb0ELb1ELb0ELb1ELb0ELb1ELb1ELb1ELb0ELb0EEENS1_21CollectiveEpilogueFwdINS6_IJSA_SC_SB_EEES9_SE_SG_Li256ELb1ELb1ELb0ELb0EEENS1_36VarlenDynamicPersistentTileSchedulerILi128ELi64ELi256ELi128ELb0ELb1ELb1ELb1ELb0ELb1EEEEEEEEEvNT_6ParamsE,"",@"SHT_CUDA_INFO"
	.sectionflags	@""
	.align	4


	//----- nvinfo : EIATTR_CUDA_API_VERSION
	.align		4
        /*0000*/ 	.byte	0x04, 0x37
        /*0002*/ 	.short	(.L_519 - .L_518)
.L_518:
        /*0004*/ 	.word	0x00000082


	//----- nvinfo : EIATTR_KPARAM_INFO
	.align		4
.L_519:
        /*0008*/ 	.byte	0x04, 0x17
        /*000a*/ 	.short	(.L_521 - .L_520)
.L_520:
        /*000c*/ 	.word	0x00000000
        /*0010*/ 	.short	0x0000
        /*0012*/ 	.short	0x0070
        /*0014*/ 	.byte	0x00, 0xf0, 0x01, 0x2a


	//----- nvinfo : EIATTR_SPARSE_MMA_MASK
	.align		4
.L_521:
        /*0018*/ 	.byte	0x03, 0x50
        /*001a*/ 	.short	0x0000


	//----- nvinfo : EIATTR_MAXREG_COUNT
	.align		4
        /*001c*/ 	.byte	0x03, 0x1b
        /*001e*/ 	.short	0x00a8


	//----- nvinfo : EIATTR_NUM_BARRIERS
	.align		4
        /*0020*/ 	.byte	0x02, 0x4c
        /*0022*/ 	.byte	0x10
	.zero		1


	//----- nvinfo : EIATTR_EXTERNS
	.align		4
        /*0024*/ 	.byte	0x04, 0x0f
        /*0026*/ 	.short	(.L_523 - .L_522)


	//   ....[0]....
	.align		4
.L_522:
        /*0028*/ 	.word	index@(__assertfail)


	//----- nvinfo : EIATTR_ANNOTATIONS
	.align		4
.L_523:
        /*002c*/ 	.byte	0x04, 0x55
        /*002e*/ 	.short	(.L_525 - .L_524)


	//   ....[0]....
.L_524:
        /* <DEDUP_REMOVED lines=171> */


	//----- nvinfo : EIATTR_MERCURY_ISA_VERSION
	.align		4
.L_525:
        /*0ad0*/ 	.byte	0x03, 0x5f
        /*0ad2*/ 	.short	0x0101


	//----- nvinfo : EIATTR_UNUSED_LOAD_BYTE_OFFSET
	.align		4
        /*0ad4*/ 	.byte	0x04, 0x44
        /*0ad6*/ 	.short	(.L_527 - .L_526)


	//   ....[0]....
.L_526:
        /*0ad8*/ 	.word	0x00000a80
        /*0adc*/ 	.word	0x0000fff0


	//   ....[1]....
        /*0ae0*/ 	.word	0x0001e0a0
        /*0ae4*/ 	.word	0x0000fff0


	//----- nvinfo : EIATTR_INT_WARP_WIDE_INSTR_OFFSETS
	.align		4
.L_527:
        /*0ae8*/ 	.byte	0x04, 0x31
        /*0aea*/ 	.short	(.L_529 - .L_528)


	//   ....[0]....
.L_528:
        /*0aec*/ 	.word	0x00000180


	//   ....[1]....
        /*0af0*/ 	.word	0x000001c0


	//   ....[2]....
        /*0af4*/ 	.word	0x00000280


	//   ....[3]....
        /*0af8*/ 	.word	0x00024490


	//   ....[4]....
        /*0afc*/ 	.word	0x000244f0


	//   ....[5]....
        /*0b00*/ 	.word	0x00028a90


	//   ....[6]....
        /*0b04*/ 	.word	0x00028af0


	//----- nvinfo : EIATTR_COOP_GROUP_MASK_REGIDS
	.align		4
.L_529:
        /*0b08*/ 	.byte	0x04, 0x29
        /*0b0a*/ 	.short	(.L_531 - .L_530)


	//   ....[0]....
.L_530:
        /*0b0c*/ 	.word	0xffffffff


	//   ....[1]....
        /*0b10*/ 	.word	0xffffffff


	//   ....[2]....
        /*0b14*/ 	.word	0xffffffff


	//   ....[3]....
        /*0b18*/ 	.word	0xffffffff


	//   ....[4]....
        /*0b1c*/ 	.word	0xffffffff


	//   ....[5]....
        /*0b20*/ 	.word	0xffffffff


	//   ....[6]....
        /*0b24*/ 	.word	0xffffffff


	//   ....[7]....
        /*0b28*/ 	.word	0xffffffff


	//   ....[8]....
        /*0b2c*/ 	.word	0xffffffff


	//   ....[9]....
        /*0b30*/ 	.word	0xffffffff


	//   ....[10]....
        /*0b34*/ 	.word	0xffffffff


	//   ....[11]....
        /*0b38*/ 	.word	0xffffffff


	//   ....[12]....
        /*0b3c*/ 	.word	0xffffffff


	//   ....[13]....
        /*0b40*/ 	.word	0xffffffff


	//   ....[14]....
        /*0b44*/ 	.word	0xffffffff


	//   ....[15]....
        /*0b48*/ 	.word	0xffffffff


	//   ....[16]....
        /*0b4c*/ 	.word	0xffffffff


	//   ....[17]....
        /*0b50*/ 	.word	0xffffffff


	//   ....[18]....
        /*0b54*/ 	.word	0xffffffff


	//   ....[19]....
        /*0b58*/ 	.word	0xffffffff


	//   ....[20]....
        /*0b5c*/ 	.word	0xffffffff


	//   ....[21]....
        /*0b60*/ 	.word	0xffffffff


	//   ....[22]....
        /*0b64*/ 	.word	0xffffffff


	//   ....[23]....
        /*0b68*/ 	.word	0xffffffff


	//   ....[24]....
        /*0b6c*/ 	.word	0xffffffff


	//   ....[25]....
        /*0b70*/ 	.word	0xffffffff


	//   ....[26]....
        /*0b74*/ 	.word	0xffffffff


	//   ....[27]....
        /*0b78*/ 	.word	0xffffffff


	//   ....[28]....
        /*0b7c*/ 	.word	0xffffffff


	//   ....[29]....
        /*0b80*/ 	.word	0xffffffff


	//   ....[30]....
        /*0b84*/ 	.word	0xffffffff


	//   ....[31]....
        /*0b88*/ 	.word	0xffffffff


	//   ....[32]....
        /*0b8c*/ 	.word	0xffffffff


	//   ....[33]....
        /*0b90*/ 	.word	0xffffffff


	//   ....[34]....
        /*0b94*/ 	.word	0xffffffff


	//   ....[35]....
        /*0b98*/ 	.word	0xffffffff


	//   ....[36]....
        /*0b9c*/ 	.word	0xffffffff


	//   ....[37]....
        /*0ba0*/ 	.word	0xffffffff


	//   ....[38]....
        /*0ba4*/ 	.word	0xffffffff


	//   ....[39]....
        /*0ba8*/ 	.word	0xffffffff


	//   ....[40]....
        /*0bac*/ 	.word	0xffffffff


	//   ....[41]....
        /*0bb0*/ 	.word	0xffffffff


	//   ....[42]....
        /*0bb4*/ 	.word	0xffffffff


	//   ....[43]....
        /*0bb8*/ 	.word	0xffffffff


	//   ....[44]....
        /*0bbc*/ 	.word	0xffffffff


	//   ....[45]....
        /*0bc0*/ 	.word	0xffffffff


	//   ....[46]....
        /*0bc4*/ 	.word	0xffffffff


	//   ....[47]....
        /*0bc8*/ 	.word	0xffffffff


	//   ....[48]....
        /*0bcc*/ 	.word	0xffffffff


	//   ....[49]....
        /*0bd0*/ 	.word	0xffffffff


	//   ....[50]....
        /*0bd4*/ 	.word	0xffffffff


	//   ....[51]....
        /*0bd8*/ 	.word	0xffffffff


	//   ....[52]....
        /*0bdc*/ 	.word	0xffffffff


	//   ....[53]....
        /*0be0*/ 	.word	0xffffffff


	//   ....[54]....
        /*0be4*/ 	.word	0xffffffff


	//   ....[55]....
        /*0be8*/ 	.word	0xffffffff


	//   ....[56]....
        /*0bec*/ 	.word	0xffffffff


	//   ....[57]....
        /*0bf0*/ 	.word	0xffffffff


	//   ....[58]....
        /*0bf4*/ 	.word	0xffffffff


	//   ....[59]....
        /*0bf8*/ 	.word	0xffffffff


	//   ....[60]....
        /*0bfc*/ 	.word	0xffffffff


	//   ....[61]....
        /*0c00*/ 	.word	0xffffffff


	//   ....[62]....
        /*0c04*/ 	.word	0xffffffff


	//   ....[63]....
        /*0c08*/ 	.word	0xffffffff


	//   ....[64]....
        /*0c0c*/ 	.word	0xffffffff


	//   ....[65]....
        /*0c10*/ 	.word	0xffffffff


	//   ....[66]....
        /*0c14*/ 	.word	0xffffffff


	//   ....[67]....
        /*0c18*/ 	.word	0xffffffff


	//   ....[68]....
        /*0c1c*/ 	.word	0xffffffff


	//   ....[69]....
        /*0c20*/ 	.word	0xffffffff


	//   ....[70]....
        /*0c24*/ 	.word	0xffffffff


	//   ....[71]....
        /*0c28*/ 	.word	0xffffffff


	//   ....[72]....
        /*0c2c*/ 	.word	0xffffffff


	//   ....[73]....
        /*0c30*/ 	.word	0xffffffff


	//   ....[74]....
        /*0c34*/ 	.word	0xffffffff


	//   ....[75]....
        /*0c38*/ 	.word	0xffffffff


	//   ....[76]....
        /*0c3c*/ 	.word	0xffffffff


	//   ....[77]....
        /*0c40*/ 	.word	0xffffffff


	//   ....[78]....
        /*0c44*/ 	.word	0xffffffff


	//   ....[79]....
        /*0c48*/ 	.word	0xffffffff


	//   ....[80]....
        /*0c4c*/ 	.word	0xffffffff


	//   ....[81]....
        /*0c50*/ 	.word	0xffffffff


	//   ....[82]....
        /*0c54*/ 	.word	0xffffffff


	//   ....[83]....
        /*0c58*/ 	.word	0xffffffff


	//   ....[84]....
        /*0c5c*/ 	.word	0xffffffff


	//   ....[85]....
        /*0c60*/ 	.word	0xffffffff


	//   ....[86]....
        /*0c64*/ 	.word	0xffffffff


	//   ....[87]....
        /*0c68*/ 	.word	0xffffffff


	//   ....[88]....
        /*0c6c*/ 	.word	0xffffffff


	//   ....[89]....
        /*0c70*/ 	.word	0xffffffff


	//   ....[90]....
        /*0c74*/ 	.word	0xffffffff


	//   ....[91]....
        /*0c78*/ 	.word	0xffffffff


	//   ....[92]....
        /*0c7c*/ 	.word	0xffffffff


	//   ....[93]....
        /*0c80*/ 	.word	0xffffffff


	//   ....[94]....
        /*0c84*/ 	.word	0xffffffff


	//   ....[95]....
        /*0c88*/ 	.word	0xffffffff


	//   ....[96]....
        /*0c8c*/ 	.word	0xffffffff


	//   ....[97]....
        /*0c90*/ 	.word	0xffffffff


	//   ....[98]....
        /*0c94*/ 	.word	0xffffffff


	//   ....[99]....
        /*0c98*/ 	.word	0xffffffff


	//   ....[100]....
        /*0c9c*/ 	.word	0xffffffff


	//   ....[101]....
        /*0ca0*/ 	.word	0xffffffff


	//   ....[102]....
        /*0ca4*/ 	.word	0xffffffff


	//   ....[103]....
        /*0ca8*/ 	.word	0xffffffff


	//   ....[104]....
        /*0cac*/ 	.word	0xffffffff


	//   ....[105]....
        /*0cb0*/ 	.word	0xffffffff


	//   ....[106]....
        /*0cb4*/ 	.word	0xffffffff


	//   ....[107]....
        /*0cb8*/ 	.word	0xffffffff


	//   ....[108]....
        /*0cbc*/ 	.word	0xffffffff


	//   ....[109]....
        /*0cc0*/ 	.word	0xffffffff


	//   ....[110]....
        /*0cc4*/ 	.word	0xffffffff


	//   ....[111]....
        /*0cc8*/ 	.word	0xffffffff


	//   ....[112]....
        /*0ccc*/ 	.word	0xffffffff


	//   ....[113]....
        /*0cd0*/ 	.word	0xffffffff


	//   ....[114]....
        /*0cd4*/ 	.word	0xffffffff


	//   ....[115]....
        /*0cd8*/ 	.word	0xffffffff


	//   ....[116]....
        /*0cdc*/ 	.word	0xffffffff


	//   ....[117]....
        /*0ce0*/ 	.word	0xffffffff


	//   ....[118]....
        /*0ce4*/ 	.word	0xffffffff


	//   ....[119]....
        /*0ce8*/ 	.word	0xffffffff


	//   ....[120]....
        /*0cec*/ 	.word	0xffffffff


	//   ....[121]....
        /*0cf0*/ 	.word	0xffffffff


	//   ....[122]....
        /*0cf4*/ 	.word	0xffffffff


	//   ....[123]....
        /*0cf8*/ 	.word	0xffffffff


	//   ....[124]....
        /*0cfc*/ 	.word	0xffffffff


	//   ....[125]....
        /*0d00*/ 	.word	0xffffffff


	//   ....[126]....
        /*0d04*/ 	.word	0xffffffff


	//   ....[127]....
        /*0d08*/ 	.word	0xffffffff


	//   ....[128]....
        /*0d0c*/ 	.word	0xffffffff


	//   ....[129]....
        /*0d10*/ 	.word	0xffffffff


	//   ....[130]....
        /*0d14*/ 	.word	0xffffffff


	//   ....[131]....
        /*0d18*/ 	.word	0xffffffff


	//   ....[132]....
        /*0d1c*/ 	.word	0xffffffff


	//   ....[133]....
        /*0d20*/ 	.word	0xffffffff


	//   ....[134]....
        /*0d24*/ 	.word	0xffffffff


	//   ....[135]....
        /*0d28*/ 	.word	0xffffffff


	//   ....[136]....
        /*0d2c*/ 	.word	0xffffffff


	//   ....[137]....
        /*0d30*/ 	.word	0xffffffff


	//   ....[138]....
        /*0d34*/ 	.word	0x0500000f


	//   ....[139]....
        /*0d38*/ 	.word	0x0500000f


	//   ....[140]....
        /*0d3c*/ 	.word	0x0500000f


	//   ....[141]....
        /*0d40*/ 	.word	0x0500000f


	//   ....[142]....
        /*0d44*/ 	.word	0x0500000f


	//   ....[143]....
        /*0d48*/ 	.word	0x0500000f


	//   ....[144]....
        /*0d4c*/ 	.word	0x0500000f


	//   ....[145]....
        /*0d50*/ 	.word	0x0500000f


	//   ....[146]....
        /*0d54*/ 	.word	0x0500000f


	//   ....[147]....
        /*0d58*/ 	.word	0x0500000f


	//   ....[148]....
        /*0d5c*/ 	.word	0x0500000f


	//   ....[149]....
        /*0d60*/ 	.word	0x0500000f


	//   ....[150]....
        /*0d64*/ 	.word	0x0500000f


	//   ....[151]....
        /*0d68*/ 	.word	0x0500000f


	//   ....[152]....
        /*0d6c*/ 	.word	0x0500000f


	//   ....[153]....
        /*0d70*/ 	.word	0x0500000f


	//   ....[154]....
        /*0d74*/ 	.word	0x0500000f


	//   ....[155]....
        /*0d78*/ 	.word	0x0500000f


	//   ....[156]....
        /*0d7c*/ 	.word	0x0500000f


	//   ....[157]....
        /*0d80*/ 	.word	0x0500000f


	//   ....[158]....
        /*0d84*/ 	.word	0x0500000f


	//   ....[159]....
        /*0d88*/ 	.word	0x0500000f


	//   ....[160]....
        /*0d8c*/ 	.word	0x0500000f


	//   ....[161]....
        /*0d90*/ 	.word	0x0500000f


	//   ....[162]....
        /*0d94*/ 	.word	0x0500000f


	//   ....[163]....
        /*0d98*/ 	.word	0x0500000f


	//   ....[164]....
        /*0d9c*/ 	.word	0x0500000f


	//   ....[165]....
        /*0da0*/ 	.word	0x0500000f


	//   ....[166]....
        /*0da4*/ 	.word	0x0500000f


	//   ....[167]....
        /*0da8*/ 	.word	0x0500000f


	//   ....[168]....
        /*0dac*/ 	.word	0x0500000f


	//   ....[169]....
        /*0db0*/ 	.word	0x0500000f


	//   ....[170]....
        /*0db4*/ 	.word	0x0500000f


	//   ....[171]....
        /*0db8*/ 	.word	0x0500000f


	//   ....[172]....
        /*0dbc*/ 	.word	0x0500000f


	//   ....[173]....
        /*0dc0*/ 	.word	0x0500000f


	//   ....[174]....
        /*0dc4*/ 	.word	0x0500000f


	//   ....[175]....
        /*0dc8*/ 	.word	0x0500000f


	//   ....[176]....
        /*0dcc*/ 	.word	0x0500000f


	//   ....[177]....
        /*0dd0*/ 	.word	0x0500000f


	//   ....[178]....
        /*0dd4*/ 	.word	0x0500000f


	//   ....[179]....
        /*0dd8*/ 	.word	0x0500000f


	//   ....[180]....
        /*0ddc*/ 	.word	0x0500000f


	//   ....[181]....
        /*0de0*/ 	.word	0x0500000f


	//   ....[182]....
        /*0de4*/ 	.word	0x0500000f


	//   ....[183]....
        /*0de8*/ 	.word	0x0500000f


	//   ....[184]....
        /*0dec*/ 	.word	0x0500000f


	//   ....[185]....
        /*0df0*/ 	.word	0x0500000f


	//   ....[186]....
        /*0df4*/ 	.word	0x0500000f


	//   ....[187]....
        /*0df8*/ 	.word	0x0500000f


	//   ....[188]....
        /*0dfc*/ 	.word	0x0500000f


	//   ....[189]....
        /*0e00*/ 	.word	0x0500000f


	//   ....[190]....
        /*0e04*/ 	.word	0x0500000f


	//   ....[191]....
        /*0e08*/ 	.word	0x0500000f


	//   ....[192]....
        /*0e0c*/ 	.word	0x0500000f


	//   ....[193]....
        /*0e10*/ 	.word	0x0500000f


	//   ....[194]....
        /*0e14*/ 	.word	0x0500000f


	//   ....[195]....
        /*0e18*/ 	.word	0x0500000f


	//   ....[196]....
        /*0e1c*/ 	.word	0x0500000f


	//   ....[197]....
        /*0e20*/ 	.word	0x0500000f


	//   ....[198]....
        /*0e24*/ 	.word	0x0500000f


	//   ....[199]....
        /*0e28*/ 	.word	0x0500000f


	//   ....[200]....
        /*0e2c*/ 	.word	0x0500000f


	//   ....[201]....
        /*0e30*/ 	.word	0x0500000f


	//   ....[202]....
        /*0e34*/ 	.word	0x0500000f


	//   ....[203]....
        /*0e38*/ 	.word	0x0500000f


	//   ....[204]....
        /*0e3c*/ 	.word	0x0500000f


	//   ....[205]....
        /*0e40*/ 	.word	0x0500000f


	//----- nvinfo : EIATTR_COOP_GROUP_INSTR_OFFSETS
	.align		4
.L_531:
        /*0e44*/ 	.byte	0x04, 0x28
        /*0e46*/ 	.short	(.L_533 - .L_532)


	//   ....[0]....
.L_532:
        /*0e48*/ 	.word	0x00000060


	//   ....[1]....
        /*0e4c*/ 	.word	0x00000190


	//   ....[2]....
        /*0e50*/ 	.word	0x00000290


	//   ....[3]....
        /*0e54*/ 	.word	0x00000400


	//   ....[4]....
        /*0e58*/ 	.word	0x00000560


	//   ....[5]....
        /*0e5c*/ 	.word	0x00000680


	//   ....[6]....
        /*0e60*/ 	.word	0x000007e0


	//   ....[7]....
        /*0e64*/ 	.word	0x00008cd0


	//   ....[8]....
        /*0e68*/ 	.word	0x00009410


	//   ....[9]....
        /*0e6c*/ 	.word	0x00009420


	//   ....[10]....
        /*0e70*/ 	.word	0x00009430


	//   ....[11]....
        /*0e74*/ 	.word	0x00009440


	//   ....[12]....
        /*0e78*/ 	.word	0x000099b0


	//   ....[13]....
        /*0e7c*/ 	.word	0x000099c0


	//   ....[14]....
        /*0e80*/ 	.word	0x000099d0


	//   ....[15]....
        /*0e84*/ 	.word	0x000099e0


	//   ....[16]....
        /*0e88*/ 	.word	0x00009f10


	//   ....[17]....
        /*0e8c*/ 	.word	0x00009f20


	//   ....[18]....
        /*0e90*/ 	.word	0x00009f30


	//   ....[19]....
        /*0e94*/ 	.word	0x00009f40


	//   ....[20]....
        /*0e98*/ 	.word	0x0000a490


	//   ....[21]....
        /*0e9c*/ 	.word	0x0000a4a0


	//   ....[22]....
        /*0ea0*/ 	.word	0x0000a4b0


	//   ....[23]....
        /*0ea4*/ 	.word	0x0000a4c0


	//   ....[24]....
        /*0ea8*/ 	.word	0x0000db70


	//   ....[25]....
        /*0eac*/ 	.word	0x0000db80


	//   ....[26]....
        /*0eb0*/ 	.word	0x0000db90


	//   ....[27]....
        /*0eb4*/ 	.word	0x0000dba0


	//   ....[28]....
        /*0eb8*/ 	.word	0x0000e060


	//   ....[29]....
        /*0ebc*/ 	.word	0x0000e070


	//   ....[30]....
        /*0ec0*/ 	.word	0x0000e080


	//   ....[31]....
        /*0ec4*/ 	.word	0x0000e090


	//   ....[32]....
        /*0ec8*/ 	.word	0x0000e4c0


	//   ....[33]....
        /*0ecc*/ 	.word	0x0000e4d0


	//   ....[34]....
        /*0ed0*/ 	.word	0x0000e4e0


	//   ....[35]....
        /*0ed4*/ 	.word	0x0000e4f0


	//   ....[36]....
        /*0ed8*/ 	.word	0x0000e940


	//   ....[37]....
        /*0edc*/ 	.word	0x0000e950


	//   ....[38]....
        /*0ee0*/ 	.word	0x0000e960


	//   ....[39]....
        /*0ee4*/ 	.word	0x0000e970


	//   ....[40]....
        /*0ee8*/ 	.word	0x000130c0


	//   ....[41]....
        /*0eec*/ 	.word	0x00013800


	//   ....[42]....
        /*0ef0*/ 	.word	0x00013c20


	//   ....[43]....
        /*0ef4*/ 	.word	0x00013d00


	//   ....[44]....
        /*0ef8*/ 	.word	0x00014170


	//   ....[45]....
        /*0efc*/ 	.word	0x00014200


	//   ....[46]....
        /*0f00*/ 	.word	0x000164e0


	//   ....[47]....
        /*0f04*/ 	.word	0x000166f0


	//   ....[48]....
        /*0f08*/ 	.word	0x00016d10


	//   ....[49]....
        /*0f0c*/ 	.word	0x00016d30


	//   ....[50]....
        /*0f10*/ 	.word	0x00017420


	//   ....[51]....
        /*0f14*/ 	.word	0x000174a0


	//   ....[52]....
        /*0f18*/ 	.word	0x000193b0


	//   ....[53]....
        /*0f1c*/ 	.word	0x00019480


	//   ....[54]....
        /*0f20*/ 	.word	0x00019630


	//   ....[55]....
        /*0f24*/ 	.word	0x00019770


	//   ....[56]....
        /*0f28*/ 	.word	0x0001b5d0


	//   ....[57]....
        /*0f2c*/ 	.word	0x0001b820


	//   ....[58]....
        /*0f30*/ 	.word	0x0001be50


	//   ....[59]....
        /*0f34*/ 	.word	0x0001be70


	//   ....[60]....
        /*0f38*/ 	.word	0x0001c5b0


	//   ....[61]....
        /*0f3c*/ 	.word	0x0001c650


	//   ....[62]....
        /*0f40*/ 	.word	0x0001d660


	//   ....[63]....
        /*0f44*/ 	.word	0x0001d670


	//   ....[64]....
        /*0f48*/ 	.word	0x0001d6a0


	//   ....[65]....
        /*0f4c*/ 	.word	0x0001d6b0


	//   ....[66]....
        /*0f50*/ 	.word	0x0001f100


	//   ....[67]....
        /*0f54*/ 	.word	0x0001f140


	//   ....[68]....
        /*0f58*/ 	.word	0x0001f2b0


	//   ....[69]....
        /*0f5c*/ 	.word	0x0001f2e0


	//   ....[70]....
        /*0f60*/ 	.word	0x0001fa90


	//   ....[71]....
        /*0f64*/ 	.word	0x0001fac0


	//   ....[72]....
        /*0f68*/ 	.word	0x0001fc10


	//   ....[73]....
        /*0f6c*/ 	.word	0x0001fc30


	//   ....[74]....
        /*0f70*/ 	.word	0x0001fd70


	//   ....[75]....
        /*0f74*/ 	.word	0x0001fd90


	//   ....[76]....
        /*0f78*/ 	.word	0x0001fee0


	//   ....[77]....
        /*0f7c*/ 	.word	0x0001ff00


	//   ....[78]....
        /*0f80*/ 	.word	0x00020820


	//   ....[79]....
        /*0f84*/ 	.word	0x00020840


	//   ....[80]....
        /*0f88*/ 	.word	0x000209a0


	//   ....[81]....
        /*0f8c*/ 	.word	0x000209c0


	//   ....[82]....
        /*0f90*/ 	.word	0x00020b00


	//   ....[83]....
        /*0f94*/ 	.word	0x00020b20


	//   ....[84]....
        /*0f98*/ 	.word	0x00020c70


	//   ....[85]....
        /*0f9c*/ 	.word	0x00020c90


	//   ....[86]....
        /*0fa0*/ 	.word	0x00020e60


	//   ....[87]....
        /*0fa4*/ 	.word	0x00021030


	//   ....[88]....
        /*0fa8*/ 	.word	0x00021060


	//   ....[89]....
        /*0fac*/ 	.word	0x00021090


	//   ....[90]....
        /*0fb0*/ 	.word	0x000210c0


	//   ....[91]....
        /*0fb4*/ 	.word	0x000210f0


	//   ....[92]....
        /*0fb8*/ 	.word	0x00021120


	//   ....[93]....
        /*0fbc*/ 	.word	0x00021290


	//   ....[94]....
        /*0fc0*/ 	.word	0x000212c0


	//   ....[95]....
        /*0fc4*/ 	.word	0x000212f0


	//   ....[96]....
        /*0fc8*/ 	.word	0x00021320


	//   ....[97]....
        /*0fcc*/ 	.word	0x00021350


	//   ....[98]....
        /*0fd0*/ 	.word	0x00021380


	//   ....[99]....
        /*0fd4*/ 	.word	0x00021420


	//   ....[100]....
        /*0fd8*/ 	.word	0x00021480


	//   ....[101]....
        /*0fdc*/ 	.word	0x00021510


	//   ....[102]....
        /*0fe0*/ 	.word	0x000226f0


	//   ....[103]....
        /*0fe4*/ 	.word	0x00024a50


	//   ....[104]....
        /*0fe8*/ 	.word	0x000256d0


	//   ....[105]....
        /*0fec*/ 	.word	0x000256f0


	//   ....[106]....
        /*0ff0*/ 	.word	0x00025710


	//   ....[107]....
        /*0ff4*/ 	.word	0x000257c0


	//   ....[108]....
        /*0ff8*/ 	.word	0x00025830


	//   ....[109]....
        /*0ffc*/ 	.word	0x00025880


	//   ....[110]....
        /*1000*/ 	.word	0x000258f0


	//   ....[111]....
        /*1004*/ 	.word	0x00025940


	//   ....[112]....
        /*1008*/ 	.word	0x000259b0


	//   ....[113]....
        /*100c*/ 	.word	0x00025a00


	//   ....[114]....
        /*1010*/ 	.word	0x00025a70


	//   ....[115]....
        /*1014*/ 	.word	0x00025ac0


	//   ....[116]....
        /*1018*/ 	.word	0x00025b30


	//   ....[117]....
        /*101c*/ 	.word	0x00025b80


	//   ....[118]....
        /*1020*/ 	.word	0x00025bf0


	//   ....[119]....
        /*1024*/ 	.word	0x00025c40


	//   ....[120]....
        /*1028*/ 	.word	0x000293c0


	//   ....[121]....
        /*102c*/ 	.word	0x000293e0


	//   ....[122]....
        /*1030*/ 	.word	0x00029420


	//   ....[123]....
        /*1034*/ 	.word	0x00029450


	//   ....[124]....
        /*1038*/ 	.word	0x00029480


	//   ....[125]....
        /*103c*/ 	.word	0x000294b0


	//   ....[126]....
        /*1040*/ 	.word	0x000294e0


	//   ....[127]....
        /*1044*/ 	.word	0x00029510


	//   ....[128]....
        /*1048*/ 	.word	0x00029690


	//   ....[129]....
        /*104c*/ 	.word	0x000296d0


	//   ....[130]....
        /*1050*/ 	.word	0x00029700


	//   ....[131]....
        /*1054*/ 	.word	0x00029730


	//   ....[132]....
        /*1058*/ 	.word	0x00029760


	//   ....[133]....
        /*105c*/ 	.word	0x00029790


	//   ....[134]....
        /*1060*/ 	.word	0x00029850


	//   ....[135]....
        /*1064*/ 	.word	0x00029870


	//   ....[136]....
        /*1068*/ 	.word	0x000298e0


	//   ....[137]....
        /*106c*/ 	.word	0x00029fb0


	//   ....[138]....
        /*1070*/ 	.word	0x0002a3f0


	//   ....[139]....
        /*1074*/ 	.word	0x0002a480


	//   ....[140]....
        /*1078*/ 	.word	0x0002a4d0


	//   ....[141]....
        /*107c*/ 	.word	0x0002a520


	//   ....[142]....
        /*1080*/ 	.word	0x0002a5b0


	//   ....[143]....
        /*1084*/ 	.word	0x0002a640


	//   ....[144]....
        /*1088*/ 	.word	0x0002a690


	//   ....[145]....
        /*108c*/ 	.word	0x0002a6e0


	//   ....[146]....
        /*1090*/ 	.word	0x0002a770


	//   ....[147]....
        /*1094*/ 	.word	0x0002a800


	//   ....[148]....
        /*1098*/ 	.word	0x0002a850


	//   ....[149]....
        /*109c*/ 	.word	0x0002a8a0


	//   ....[150]....
        /*10a0*/ 	.word	0x0002a930


	//   ....[151]....
        /*10a4*/ 	.word	0x0002a9c0


	//   ....[152]....
        /*10a8*/ 	.word	0x0002aa10


	//   ....[153]....
        /*10ac*/ 	.word	0x0002aa60


	//   ....[154]....
        /*10b0*/ 	.word	0x0002ab50


	//   ....[155]....
        /*10b4*/ 	.word	0x0002abe0


	//   ....[156]....
        /*10b8*/ 	.word	0x0002ac30


	//   ....[157]....
        /*10bc*/ 	.word	0x0002ac80


	//   ....[158]....
        /*10c0*/ 	.word	0x0002ad10


	//   ....[159]....
        /*10c4*/ 	.word	0x0002ada0


	//   ....[160]....
        /*10c8*/ 	.word	0x0002adf0


	//   ....[161]....
        /*10cc*/ 	.word	0x0002ae40


	//   ....[162]....
        /*10d0*/ 	.word	0x0002aed0


	//   ....[163]....
        /*10d4*/ 	.word	0x0002af60


	//   ....[164]....
        /*10d8*/ 	.word	0x0002afb0


	//   ....[165]....
        /*10dc*/ 	.word	0x0002b000


	//   ....[166]....
        /*10e0*/ 	.word	0x0002b090


	//   ....[167]....
        /*10e4*/ 	.word	0x0002b120


	//   ....[168]....
        /*10e8*/ 	.word	0x0002b170


	//   ....[169]....
        /*10ec*/ 	.word	0x0002b1c0


	//   ....[170]....
        /*10f0*/ 	.word	0x0002b560


	//   ....[171]....
        /*10f4*/ 	.word	0x0002b860


	//   ....[172]....
        /*10f8*/ 	.word	0x0002b9e0


	//   ....[173]....
        /*10fc*/ 	.word	0x0002ba30


	//   ....[174]....
        /*1100*/ 	.word	0x0002bae0


	//   ....[175]....
        /*1104*/ 	.word	0x0002bc00


	//   ....[176]....
        /*1108*/ 	.word	0x0002bc60


	//   ....[177]....
        /*110c*/ 	.word	0x0002bd80


	//   ....[178]....
        /*1110*/ 	.word	0x0002bde0


	//   ....[179]....
        /*1114*/ 	.word	0x0002bf00


	//   ....[180]....
        /*1118*/ 	.word	0x0002bf60


	//   ....[181]....
        /*111c*/ 	.word	0x0002c080


	//   ....[182]....
        /*1120*/ 	.word	0x0002c0e0


	//   ....[183]....
        /*1124*/ 	.word	0x0002c200


	//   ....[184]....
        /*1128*/ 	.word	0x0002c260


	//   ....[185]....
        /*112c*/ 	.word	0x0002c380


	//   ....[186]....
        /*1130*/ 	.word	0x0002c3e0


	//   ....[187]....
        /*1134*/ 	.word	0x0002c4c0


	//   ....[188]....
        /*1138*/ 	.word	0x0002c840


	//   ....[189]....
        /*113c*/ 	.word	0x0002c8f0


	//   ....[190]....
        /*1140*/ 	.word	0x0002c9f0


	//   ....[191]....
        /*1144*/ 	.word	0x0002ca80


	//   ....[192]....
        /*1148*/ 	.word	0x0002cb00


	//   ....[193]....
        /*114c*/ 	.word	0x0002cb80


	//   ....[194]....
        /*1150*/ 	.word	0x0002cc00


	//   ....[195]....
        /*1154*/ 	.word	0x0002cc90


	//   ....[196]....
        /*1158*/ 	.word	0x0002cd30


	//   ....[197]....
        /*115c*/ 	.word	0x0002ce00


	//   ....[198]....
        /*1160*/ 	.word	0x0002ce80


	//   ....[199]....
        /*1164*/ 	.word	0x0002cf00


	//   ....[200]....
        /*1168*/ 	.word	0x0002cf80


	//   ....[201]....
        /*116c*/ 	.word	0x0002d010


	//   ....[202]....
        /*1170*/ 	.word	0x0002d090


	//   ....[203]....
        /*1174*/ 	.word	0x0002d130


	//   ....[204]....
        /*1178*/ 	.word	0x0002d1c0


	//   ....[205]....
        /*117c*/ 	.word	0x0002d2f0


	//----- nvinfo : EIATTR_REG_RECONFIG
	.align		4
.L_533:
        /*1180*/ 	.byte	0x01, 0x54
	.zero		2


	//----- nvinfo : EIATTR_SYSCALL_OFFSETS
	.align		4
        /*1184*/ 	.byte	0x04, 0x46
        /*1186*/ 	.short	(.L_535 - .L_534)


	//   ....[0]....
.L_534:
        /*1188*/ 	.word	0x00002020


	//   ....[1]....
        /*118c*/ 	.word	0x00002170


	//   ....[2]....
        /*1190*/ 	.word	0x00008e70


	//   ....[3]....
        /*1194*/ 	.word	0x00009190


	//   ....[4]....
        /*1198*/ 	.word	0x00024690


	//   ....[5]....
        /*119c*/ 	.word	0x000247e0


	//   ....[6]....
        /*11a0*/ 	.word	0x000248d0


	//   ....[7]....
        /*11a4*/ 	.word	0x00025210


	//----- nvinfo : EIATTR_MBARRIER_INSTR_OFFSETS
	.align		4
.L_535:
        /*11a8*/ 	.byte	0x04, 0x39
        /*11aa*/ 	.short	(.L_537 - .L_536)


	//   ....[0]....
.L_536:
        /*11ac*/ 	.word	0x000002b0
        /*11b0*/ 	.word	0x000000ff
        /*11b4*/ 	.word	0x00030800
        /*11b8*/ 	.short	0x0100
        /*11ba*/ 	.byte	0x08
	.zero		1


	//   ....[1]....
        /*11bc*/ 	.word	0x000002c0
        /*11c0*/ 	.word	0x000000ff
        /*11c4*/ 	.word	0x00030820
        /*11c8*/ 	.short	0x0100
        /*11ca*/ 	.byte	0x08
	.zero		1


	//   ....[2]....
        /*11cc*/ 	.word	0x000003b0
        /*11d0*/ 	.word	0x000000ff
        /*11d4*/ 	.word	0x00030830
        /*11d8*/ 	.short	0x0100
        /*11da*/ 	.byte	0x08
	.zero		1


	//   ....[3]....
        /*11dc*/ 	.word	0x000003c0
        /*11e0*/ 	.word	0x000000ff
        /*11e4*/ 	.word	0x00030840
        /*11e8*/ 	.short	0x0100
        /*11ea*/ 	.byte	0x08
	.zero		1


	//   ....[4]....
        /*11ec*/ 	.word	0x000003d0
        /*11f0*/ 	.word	0x000000ff
        /*11f4*/ 	.word	0x00030838
        /*11f8*/ 	.short	0x0100
        /*11fa*/ 	.byte	0x08
	.zero		1


	//   ....[5]....
        /*11fc*/ 	.word	0x000003e0
        /*1200*/ 	.word	0x000000ff
        /*1204*/ 	.word	0x00030848
        /*1208*/ 	.short	0x0100
        /*120a*/ 	.byte	0x08
	.zero		1


	//   ....[6]....
        /*120c*/ 	.word	0x00000510
        /*1210*/ 	.word	0x000000ff
        /*1214*/ 	.word	0x00030850
        /*1218*/ 	.short	0x0100
        /*121a*/ 	.byte	0x08
	.zero		1


	//   ....[7]....
        /*121c*/ 	.word	0x00000520
        /*1220*/ 	.word	0x000000ff
        /*1224*/ 	.word	0x00030860
        /*1228*/ 	.short	0x0100
        /*122a*/ 	.byte	0x08
	.zero		1


	//   ....[8]....
        /*122c*/ 	.word	0x00000530
        /*1230*/ 	.word	0x000000ff
        /*1234*/ 	.word	0x00030858
        /*1238*/ 	.short	0x0100
        /*123a*/ 	.byte	0x08
	.zero		1


	//   ....[9]....
        /*123c*/ 	.word	0x00000540
        /*1240*/ 	.word	0x000000ff
        /*1244*/ 	.word	0x00030868
        /*1248*/ 	.short	0x0100
        /*124a*/ 	.byte	0x08
	.zero		1


	//   ....[10]....
        /*124c*/ 	.word	0x00000630
        /*1250*/ 	.word	0x000000ff
        /*1254*/ 	.word	0x00030870
        /*1258*/ 	.short	0x0100
        /*125a*/ 	.byte	0x06
	.zero		1


	//   ....[11]....
        /*125c*/ 	.word	0x00000640
        /*1260*/ 	.word	0x000000ff
        /*1264*/ 	.word	0x00030880
        /*1268*/ 	.short	0x0100
        /*126a*/ 	.byte	0x06
	.zero		1


	//   ....[12]....
        /*126c*/ 	.word	0x00000650
        /*1270*/ 	.word	0x000000ff
        /*1274*/ 	.word	0x00030878
        /*1278*/ 	.short	0x0100
        /*127a*/ 	.byte	0x06
	.zero		1


	//   ....[13]....
        /*127c*/ 	.word	0x00000660
        /*1280*/ 	.word	0x000000ff
        /*1284*/ 	.word	0x00030888
        /*1288*/ 	.short	0x0100
        /*128a*/ 	.byte	0x06
	.zero		1


	//   ....[14]....
        /*128c*/ 	.word	0x00000790
        /*1290*/ 	.word	0x000000ff
        /*1294*/ 	.word	0x00030890
        /*1298*/ 	.short	0x0100
        /*129a*/ 	.byte	0x08
	.zero		1


	//   ....[15]....
        /*129c*/ 	.word	0x000007a0
        /*12a0*/ 	.word	0x000000ff
        /*12a4*/ 	.word	0x000308a0
        /*12a8*/ 	.short	0x0100
        /*12aa*/ 	.byte	0x08
	.zero		1


	//   ....[16]....
        /*12ac*/ 	.word	0x000007b0
        /*12b0*/ 	.word	0x000000ff
        /*12b4*/ 	.word	0x00030898
        /*12b8*/ 	.short	0x0100
        /*12ba*/ 	.byte	0x08
	.zero		1


	//   ....[17]....
        /*12bc*/ 	.word	0x000007c0
        /*12c0*/ 	.word	0x000000ff
        /*12c4*/ 	.word	0x000308a8
        /*12c8*/ 	.short	0x0100
        /*12ca*/ 	.byte	0x08
	.zero		1


	//   ....[18]....
        /*12cc*/ 	.word	0x000008f0
        /*12d0*/ 	.word	0x000000ff
        /*12d4*/ 	.word	0x000308b0
        /*12d8*/ 	.short	0x0100
        /*12da*/ 	.byte	0x08
	.zero		1


	//   ....[19]....
        /*12dc*/ 	.word	0x00000900
        /*12e0*/ 	.word	0x000000ff
        /*12e4*/ 	.word	0x000308c0
        /*12e8*/ 	.short	0x0100
        /*12ea*/ 	.byte	0x08
	.zero		1


	//   ....[20]....
        /*12ec*/ 	.word	0x00000910
        /*12f0*/ 	.word	0x000000ff
        /*12f4*/ 	.word	0x000308b8
        /*12f8*/ 	.short	0x0100
        /*12fa*/ 	.byte	0x08
	.zero		1


	//   ....[21]....
        /*12fc*/ 	.word	0x00000920
        /*1300*/ 	.word	0x000000ff
        /*1304*/ 	.word	0x000308c8
        /*1308*/ 	.short	0x0100
        /*130a*/ 	.byte	0x08
	.zero		1


	//   ....[22]....
        /*130c*/ 	.word	0x00003700
        /*1310*/ 	.word	0x00000063
        /*1314*/ 	.word	0x00030890
        /*1318*/ 	.short	0x010a
        /*131a*/ 	.byte	0x3f
	.zero		1


	//   ....[23]....
        /*131c*/ 	.word	0x00005940
        /*1320*/ 	.word	0x00000063
        /*1324*/ 	.word	0x00030890
        /*1328*/ 	.short	0x010a
        /*132a*/ 	.byte	0x3f
	.zero		1


	//   ....[24]....
        /*132c*/ 	.word	0x00007b40
        /*1330*/ 	.word	0x00000063
        /*1334*/ 	.word	0x00030890
        /*1338*/ 	.short	0x010a
        /*133a*/ 	.byte	0x3f
	.zero		1


	//   ....[25]....
        /*133c*/ 	.word	0x00007e40
        /*1340*/ 	.word	0x00000024
        /*1344*/ 	.word	0x00000000
        /*1348*/ 	.short	0x0101
        /*134a*/ 	.byte	0x3f
	.zero		1


	//   ....[26]....
        /*134c*/ 	.word	0x00007e80
        /*1350*/ 	.word	0x00000063
        /*1354*/ 	.word	0x000308b0
        /*1358*/ 	.short	0x010a
        /*135a*/ 	.byte	0x3f
	.zero		1


	//   ....[27]....
        /*135c*/ 	.word	0x00008370
        /*1360*/ 	.word	0x00000063
        /*1364*/ 	.word	0x00000000
        /*1368*/ 	.short	0x0101
        /*136a*/ 	.byte	0x3f
	.zero		1


	//   ....[28]....
        /*136c*/ 	.word	0x00008f10
        /*1370*/ 	.word	0x00000010
        /*1374*/ 	.word	0x00030800
        /*1378*/ 	.short	0x010a
        /*137a*/ 	.byte	0x3f
	.zero		1


	//   ....[29]....
        /*137c*/ 	.word	0x00008f60
        /*1380*/ 	.word	0x00000010
        /*1384*/ 	.word	0x00030800
        /*1388*/ 	.short	0x010a
        /*138a*/ 	.byte	0x3f
	.zero		1


	//   ....[30]....
        /*138c*/ 	.word	0x0000a8b0
        /*1390*/ 	.word	0x00000010
        /*1394*/ 	.word	0x00030800
        /*1398*/ 	.short	0x010a
        /*139a*/ 	.byte	0x3f
	.zero		1


	//   ....[31]....
        /*139c*/ 	.word	0x0000ec70
        /*13a0*/ 	.word	0x00000010
        /*13a4*/ 	.word	0x00030800
        /*13a8*/ 	.short	0x010a
        /*13aa*/ 	.byte	0x3f
	.zero		1


	//   ....[32]....
        /*13ac*/ 	.word	0x00012400
        /*13b0*/ 	.word	0x00000005
        /*13b4*/ 	.word	0x00030830
        /*13b8*/ 	.short	0x010a
        /*13ba*/ 	.byte	0x3f
	.zero		1


	//   ....[33]....
        /*13bc*/ 	.word	0x00012470
        /*13c0*/ 	.word	0x00000005
        /*13c4*/ 	.word	0x00030830
        /*13c8*/ 	.short	0x010a
        /*13ca*/ 	.byte	0x3f
	.zero		1


	//   ....[34]....
        /*13cc*/ 	.word	0x000131a0
        /*13d0*/ 	.word	0x00000000
        /*13d4*/ 	.word	0x00000000
        /*13d8*/ 	.short	0x0101
        /*13da*/ 	.byte	0x3f
	.zero		1


	//   ....[35]....
        /*13dc*/ 	.word	0x00014e50
        /*13e0*/ 	.word	0x000000e8
        /*13e4*/ 	.word	0x00030830
        /*13e8*/ 	.short	0x010a
        /*13ea*/ 	.byte	0x3f
	.zero		1


	//   ....[36]....
        /*13ec*/ 	.word	0x00014ee0
        /*13f0*/ 	.word	0x000000e8
        /*13f4*/ 	.word	0x00030830
        /*13f8*/ 	.short	0x010a
        /*13fa*/ 	.byte	0x3f
	.zero		1


	//   ....[37]....
        /*13fc*/ 	.word	0x00016140
        /*1400*/ 	.word	0x00000000
        /*1404*/ 	.word	0x00030850
        /*1408*/ 	.short	0x010a
        /*140a*/ 	.byte	0x3f
	.zero		1


	//   ....[38]....
        /*140c*/ 	.word	0x00016190
        /*1410*/ 	.word	0x00000000
        /*1414*/ 	.word	0x00030850
        /*1418*/ 	.short	0x010a
        /*141a*/ 	.byte	0x3f
	.zero		1


	//   ....[39]....
        /*141c*/ 	.word	0x00016470
        /*1420*/ 	.word	0x000000e8
        /*1424*/ 	.word	0x00000000
        /*1428*/ 	.short	0x0101
        /*142a*/ 	.byte	0x3f
	.zero		1


	//   ....[40]....
        /*142c*/ 	.word	0x00016c00
        /*1430*/ 	.word	0x00000000
        /*1434*/ 	.word	0x00000000
        /*1438*/ 	.short	0x0101
        /*143a*/ 	.byte	0x3f
	.zero		1


	//   ....[41]....
        /*143c*/ 	.word	0x00017dd0
        /*1440*/ 	.word	0x00000005
        /*1444*/ 	.word	0x00030830
        /*1448*/ 	.short	0x010a
        /*144a*/ 	.byte	0x3f
	.zero		1


	//   ....[42]....
        /*144c*/ 	.word	0x00017e60
        /*1450*/ 	.word	0x00000005
        /*1454*/ 	.word	0x00030830
        /*1458*/ 	.short	0x010a
        /*145a*/ 	.byte	0x3f
	.zero		1


	//   ....[43]....
        /*145c*/ 	.word	0x000190b0
        /*1460*/ 	.word	0x00000017
        /*1464*/ 	.word	0x00030850
        /*1468*/ 	.short	0x010a
        /*146a*/ 	.byte	0x3f
	.zero		1


	//   ....[44]....
        /*146c*/ 	.word	0x00019100
        /*1470*/ 	.word	0x00000017
        /*1474*/ 	.word	0x00030850
        /*1478*/ 	.short	0x010a
        /*147a*/ 	.byte	0x3f
	.zero		1


	//   ....[45]....
        /*147c*/ 	.word	0x00019950
        /*1480*/ 	.word	0x0000009f
        /*1484*/ 	.word	0x00000000
        /*1488*/ 	.short	0x0101
        /*148a*/ 	.byte	0x3f
	.zero		1


	//   ....[46]....
        /*148c*/ 	.word	0x00019a10
        /*1490*/ 	.word	0x0000009f
        /*1494*/ 	.word	0x00000000
        /*1498*/ 	.short	0x0101
        /*149a*/ 	.byte	0x3f
	.zero		1


	//   ....[47]....
        /*149c*/ 	.word	0x00019fa0
        /*14a0*/ 	.word	0x00000005
        /*14a4*/ 	.word	0x00030830
        /*14a8*/ 	.short	0x010a
        /*14aa*/ 	.byte	0x3f
	.zero		1


	//   ....[48]....
        /*14ac*/ 	.word	0x0001a030
        /*14b0*/ 	.word	0x00000005
        /*14b4*/ 	.word	0x00030830
        /*14b8*/ 	.short	0x010a
        /*14ba*/ 	.byte	0x3f
	.zero		1


	//   ....[49]....
        /*14bc*/ 	.word	0x0001b280
        /*14c0*/ 	.word	0x00000000
        /*14c4*/ 	.word	0x00030850
        /*14c8*/ 	.short	0x010a
        /*14ca*/ 	.byte	0x3f
	.zero		1


	//   ....[50]....
        /*14cc*/ 	.word	0x0001b2d0
        /*14d0*/ 	.word	0x00000000
        /*14d4*/ 	.word	0x00030850
        /*14d8*/ 	.short	0x010a
        /*14da*/ 	.byte	0x3f
	.zero		1


	//   ....[51]....
        /*14dc*/ 	.word	0x0001b600
        /*14e0*/ 	.word	0x00000002
        /*14e4*/ 	.word	0x00000000
        /*14e8*/ 	.short	0x0101
        /*14ea*/ 	.byte	0x3f
	.zero		1


	//   ....[52]....
        /*14ec*/ 	.word	0x0001bd40
        /*14f0*/ 	.word	0x00000000
        /*14f4*/ 	.word	0x00000000
        /*14f8*/ 	.short	0x0101
        /*14fa*/ 	.byte	0x3f
	.zero		1


	//   ....[53]....
        /*14fc*/ 	.word	0x0001d370
        /*1500*/ 	.word	0x00000000
        /*1504*/ 	.word	0x00030850
        /*1508*/ 	.short	0x010a
        /*150a*/ 	.byte	0x3f
	.zero		1


	//   ....[54]....
        /*150c*/ 	.word	0x0001d410
        /*1510*/ 	.word	0x00000000
        /*1514*/ 	.word	0x00030850
        /*1518*/ 	.short	0x010a
        /*151a*/ 	.byte	0x3f
	.zero		1


	//   ....[55]....
        /*151c*/ 	.word	0x0001d830
        /*1520*/ 	.word	0x0000000b
        /*1524*/ 	.word	0x00000000
        /*1528*/ 	.short	0x0101
        /*152a*/ 	.byte	0x3f
	.zero		1


	//   ....[56]....
        /*152c*/ 	.word	0x0001fab0
        /*1530*/ 	.word	0x00000000
        /*1534*/ 	.word	0x00000000
        /*1538*/ 	.short	0x0101
        /*153a*/ 	.byte	0x3f
	.zero		1


	//   ....[57]....
        /*153c*/ 	.word	0x000227e0
        /*1540*/ 	.word	0x00000006
        /*1544*/ 	.word	0x00030820
        /*1548*/ 	.short	0x010a
        /*154a*/ 	.byte	0x3f
	.zero		1


	//   ....[58]....
        /*154c*/ 	.word	0x000228c0
        /*1550*/ 	.word	0x00000006
        /*1554*/ 	.word	0x000308a0
        /*1558*/ 	.short	0x010a
        /*155a*/ 	.byte	0x3f
	.zero		1


	//   ....[59]....
        /*155c*/ 	.word	0x00022e10
        /*1560*/ 	.word	0x00000006
        /*1564*/ 	.word	0x000308c0
        /*1568*/ 	.short	0x010a
        /*156a*/ 	.byte	0x3f
	.zero		1


	//   ....[60]....
        /*156c*/ 	.word	0x000234b0
        /*1570*/ 	.word	0x00000007
        /*1574*/ 	.word	0x000308a0
        /*1578*/ 	.short	0x010a
        /*157a*/ 	.byte	0x3f
	.zero		1


	//   ....[61]....
        /*157c*/ 	.word	0x000239e0
        /*1580*/ 	.word	0x00000007
        /*1584*/ 	.word	0x000308c0
        /*1588*/ 	.short	0x010a
        /*158a*/ 	.byte	0x3f
	.zero		1


	//   ....[62]....
        /*158c*/ 	.word	0x00024ce0
        /*1590*/ 	.word	0x00000000
        /*1594*/ 	.word	0x00030840
        /*1598*/ 	.short	0x010a
        /*159a*/ 	.byte	0x3f
	.zero		1


	//   ....[63]....
        /*159c*/ 	.word	0x00025d60
        /*15a0*/ 	.word	0x00000008
        /*15a4*/ 	.word	0x00030800
        /*15a8*/ 	.short	0x0107
        /*15aa*/ 	.byte	0x3f
	.zero		1


	//   ....[64]....
        /*15ac*/ 	.word	0x00025e60
        /*15b0*/ 	.word	0x00000002
        /*15b4*/ 	.word	0x00030800
        /*15b8*/ 	.short	0x0101
        /*15ba*/ 	.byte	0x3f
	.zero		1


	//   ....[65]....
        /*15bc*/ 	.word	0x00025e80
        /*15c0*/ 	.word	0x00000002
        /*15c4*/ 	.word	0x00030820
        /*15c8*/ 	.short	0x010a
        /*15ca*/ 	.byte	0x3f
	.zero		1


	//   ....[66]....
        /*15cc*/ 	.word	0x00026200
        /*15d0*/ 	.word	0x00000003
        /*15d4*/ 	.word	0x00030840
        /*15d8*/ 	.short	0x010a
        /*15da*/ 	.byte	0x3f
	.zero		1


	//   ....[67]....
        /*15dc*/ 	.word	0x000267c0
        /*15e0*/ 	.word	0x00000002
        /*15e4*/ 	.word	0x00030860
        /*15e8*/ 	.short	0x010a
        /*15ea*/ 	.byte	0x3f
	.zero		1


	//   ....[68]....
        /*15ec*/ 	.word	0x000270a0
        /*15f0*/ 	.word	0x00000003
        /*15f4*/ 	.word	0x00030840
        /*15f8*/ 	.short	0x010a
        /*15fa*/ 	.byte	0x3f
	.zero		1


	//   ....[69]....
        /*15fc*/ 	.word	0x00027660
        /*1600*/ 	.word	0x00000002
        /*1604*/ 	.word	0x00030860
        /*1608*/ 	.short	0x010a
        /*160a*/ 	.byte	0x3f
	.zero		1


	//   ....[70]....
        /*160c*/ 	.word	0x00027e90
        /*1610*/ 	.word	0x00000003
        /*1614*/ 	.word	0x00030840
        /*1618*/ 	.short	0x010a
        /*161a*/ 	.byte	0x3f
	.zero		1


	//   ....[71]....
        /*161c*/ 	.word	0x00028440
        /*1620*/ 	.word	0x00000002
        /*1624*/ 	.word	0x00030860
        /*1628*/ 	.short	0x010a
        /*162a*/ 	.byte	0x3f
	.zero		1


	//   ....[72]....
        /*162c*/ 	.word	0x00028bf0
        /*1630*/ 	.word	0x00000000
        /*1634*/ 	.word	0x00030860
        /*1638*/ 	.short	0x010a
        /*163a*/ 	.byte	0x3f
	.zero		1


	//   ....[73]....
        /*163c*/ 	.word	0x00029f30
        /*1640*/ 	.word	0x00000000
        /*1644*/ 	.word	0x00030820
        /*1648*/ 	.short	0x010a
        /*164a*/ 	.byte	0x3f
	.zero		1


	//   ....[74]....
        /*164c*/ 	.word	0x0002a0e0
        /*1650*/ 	.word	0x00000006
        /*1654*/ 	.word	0x00000000
        /*1658*/ 	.short	0x010a
        /*165a*/ 	.byte	0x3f
	.zero		1


	//   ....[75]....
        /*165c*/ 	.word	0x0002a150
        /*1660*/ 	.word	0x00000007
        /*1664*/ 	.word	0x00000000
        /*1668*/ 	.short	0x010a
        /*166a*/ 	.byte	0x3f
	.zero		1


	//   ....[76]....
        /*166c*/ 	.word	0x0002a1c0
        /*1670*/ 	.word	0x00000004
        /*1674*/ 	.word	0x00000000
        /*1678*/ 	.short	0x010a
        /*167a*/ 	.byte	0x3f
	.zero		1


	//   ....[77]....
        /*167c*/ 	.word	0x0002a1f0
        /*1680*/ 	.word	0x00000003
        /*1684*/ 	.word	0x00000000
        /*1688*/ 	.short	0x010a
        /*168a*/ 	.byte	0x3f
	.zero		1


	//   ....[78]....
        /*168c*/ 	.word	0x0002a250
        /*1690*/ 	.word	0x00000063
        /*1694*/ 	.word	0x00030890
        /*1698*/ 	.short	0x010a
        /*169a*/ 	.byte	0x3f
	.zero		1


	//   ....[79]....
        /*169c*/ 	.word	0x0002a2a0
        /*16a0*/ 	.word	0x00000063
        /*16a4*/ 	.word	0x00030890
        /*16a8*/ 	.short	0x010a
        /*16aa*/ 	.byte	0x3f
	.zero		1


	//   ....[80]....
        /*16ac*/ 	.word	0x0002a2f0
        /*16b0*/ 	.word	0x00000063
        /*16b4*/ 	.word	0x00030890
        /*16b8*/ 	.short	0x010a
        /*16ba*/ 	.byte	0x3f
	.zero		1


	//   ....[81]....
        /*16bc*/ 	.word	0x0002a340
        /*16c0*/ 	.word	0x00000063
        /*16c4*/ 	.word	0x000308b0
        /*16c8*/ 	.short	0x010a
        /*16ca*/ 	.byte	0x3f
	.zero		1


	//   ....[82]....
        /*16cc*/ 	.word	0x0002aaa0
        /*16d0*/ 	.word	0x00000010
        /*16d4*/ 	.word	0x00030800
        /*16d8*/ 	.short	0x010a
        /*16da*/ 	.byte	0x3f
	.zero		1


	//   ....[83]....
        /*16dc*/ 	.word	0x0002b200
        /*16e0*/ 	.word	0x00000010
        /*16e4*/ 	.word	0x00030800
        /*16e8*/ 	.short	0x010a
        /*16ea*/ 	.byte	0x3f
	.zero		1


	//   ....[84]....
        /*16ec*/ 	.word	0x0002b250
        /*16f0*/ 	.word	0x00000005
        /*16f4*/ 	.word	0x00030830
        /*16f8*/ 	.short	0x010a
        /*16fa*/ 	.byte	0x3f
	.zero		1


	//   ....[85]....
        /*16fc*/ 	.word	0x0002b2a0
        /*1700*/ 	.word	0x000000e8
        /*1704*/ 	.word	0x00030830
        /*1708*/ 	.short	0x010a
        /*170a*/ 	.byte	0x3f
	.zero		1


	//   ....[86]....
        /*170c*/ 	.word	0x0002b2f0
        /*1710*/ 	.word	0x00000000
        /*1714*/ 	.word	0x00030850
        /*1718*/ 	.short	0x010a
        /*171a*/ 	.byte	0x3f
	.zero		1


	//   ....[87]....
        /*171c*/ 	.word	0x0002b340
        /*1720*/ 	.word	0x00000005
        /*1724*/ 	.word	0x00030830
        /*1728*/ 	.short	0x010a
        /*172a*/ 	.byte	0x3f
	.zero		1


	//   ....[88]....
        /*172c*/ 	.word	0x0002b390
        /*1730*/ 	.word	0x00000017
        /*1734*/ 	.word	0x00030850
        /*1738*/ 	.short	0x010a
        /*173a*/ 	.byte	0x3f
	.zero		1


	//   ....[89]....
        /*173c*/ 	.word	0x0002b3e0
        /*1740*/ 	.word	0x00000005
        /*1744*/ 	.word	0x00030830
        /*1748*/ 	.short	0x010a
        /*174a*/ 	.byte	0x3f
	.zero		1


	//   ....[90]....
        /*174c*/ 	.word	0x0002b430
        /*1750*/ 	.word	0x00000000
        /*1754*/ 	.word	0x00030850
        /*1758*/ 	.short	0x010a
        /*175a*/ 	.byte	0x3f
	.zero		1


	//   ....[91]....
        /*175c*/ 	.word	0x0002b480
        /*1760*/ 	.word	0x00000000
        /*1764*/ 	.word	0x00030850
        /*1768*/ 	.short	0x010a
        /*176a*/ 	.byte	0x3f
	.zero		1


	//   ....[92]....
        /*176c*/ 	.word	0x0002b640
        /*1770*/ 	.word	0x00000005
        /*1774*/ 	.word	0x00030820
        /*1778*/ 	.short	0x010a
        /*177a*/ 	.byte	0x3f
	.zero		1


	//   ....[93]....
        /*177c*/ 	.word	0x0002b690
        /*1780*/ 	.word	0x00000006
        /*1784*/ 	.word	0x000308a0
        /*1788*/ 	.short	0x010a
        /*178a*/ 	.byte	0x3f
	.zero		1


	//   ....[94]....
        /*178c*/ 	.word	0x0002b6e0
        /*1790*/ 	.word	0x00000006
        /*1794*/ 	.word	0x000308c0
        /*1798*/ 	.short	0x010a
        /*179a*/ 	.byte	0x3f
	.zero		1


	//   ....[95]....
        /*179c*/ 	.word	0x0002b730
        /*17a0*/ 	.word	0x00000007
        /*17a4*/ 	.word	0x000308a0
        /*17a8*/ 	.short	0x010a
        /*17aa*/ 	.byte	0x3f
	.zero		1


	//   ....[96]....
        /*17ac*/ 	.word	0x0002b780
        /*17b0*/ 	.word	0x00000007
        /*17b4*/ 	.word	0x000308c0
        /*17b8*/ 	.short	0x010a
        /*17ba*/ 	.byte	0x3f
	.zero		1


	//   ....[97]....
        /*17bc*/ 	.word	0x0002b920
        /*17c0*/ 	.word	0x00000000
        /*17c4*/ 	.word	0x00030840
        /*17c8*/ 	.short	0x010a
        /*17ca*/ 	.byte	0x3f
	.zero		1


	//   ....[98]....
        /*17cc*/ 	.word	0x0002c560
        /*17d0*/ 	.word	0x00000002
        /*17d4*/ 	.word	0x00030820
        /*17d8*/ 	.short	0x010a
        /*17da*/ 	.byte	0x3f
	.zero		1


	//   ....[99]....
        /*17dc*/ 	.word	0x0002c5b0
        /*17e0*/ 	.word	0x00000003
        /*17e4*/ 	.word	0x00030840
        /*17e8*/ 	.short	0x010a
        /*17ea*/ 	.byte	0x3f
	.zero		1


	//   ....[100]....
        /*17ec*/ 	.word	0x0002c600
        /*17f0*/ 	.word	0x00000002
        /*17f4*/ 	.word	0x00030860
        /*17f8*/ 	.short	0x010a
        /*17fa*/ 	.byte	0x3f
	.zero		1


	//   ....[101]....
        /*17fc*/ 	.word	0x0002c650
        /*1800*/ 	.word	0x00000003
        /*1804*/ 	.word	0x00030840
        /*1808*/ 	.short	0x010a
        /*180a*/ 	.byte	0x3f
	.zero		1


	//   ....[102]....
        /*180c*/ 	.word	0x0002c6a0
        /*1810*/ 	.word	0x00000002
        /*1814*/ 	.word	0x00030860
        /*1818*/ 	.short	0x010a
        /*181a*/ 	.byte	0x3f
	.zero		1


	//   ....[103]....
        /*181c*/ 	.word	0x0002c6f0
        /*1820*/ 	.word	0x00000003
        /*1824*/ 	.word	0x00030840
        /*1828*/ 	.short	0x010a
        /*182a*/ 	.byte	0x3f
	.zero		1


	//   ....[104]....
        /*182c*/ 	.word	0x0002c740
        /*1830*/ 	.word	0x00000002
        /*1834*/ 	.word	0x00030860
        /*1838*/ 	.short	0x010a
        /*183a*/ 	.byte	0x3f
	.zero		1


	//   ....[105]....
        /*183c*/ 	.word	0x0002c790
        /*1840*/ 	.word	0x00000000
        /*1844*/ 	.word	0x00030860
        /*1848*/ 	.short	0x010a
        /*184a*/ 	.byte	0x3f
	.zero		1


	//   ....[106]....
        /*184c*/ 	.word	0x0002d210
        /*1850*/ 	.word	0x00000000
        /*1854*/ 	.word	0x00030820
        /*1858*/ 	.short	0x010a
        /*185a*/ 	.byte	0x3f
	.zero		1


	//   ....[107]....
        /*185c*/ 	.word	0x0002d3b0
        /*1860*/ 	.word	0x00000006
        /*1864*/ 	.word	0x00000000
        /*1868*/ 	.short	0x010a
        /*186a*/ 	.byte	0x3f
	.zero		1


	//   ....[108]....
        /*186c*/ 	.word	0x0002d400
        /*1870*/ 	.word	0x00000007
        /*1874*/ 	.word	0x00000000
        /*1878*/ 	.short	0x010a
        /*187a*/ 	.byte	0x3f
	.zero		1


	//   ....[109]....
        /*187c*/ 	.word	0x0002d450
        /*1880*/ 	.word	0x00000004
        /*1884*/ 	.word	0x00000000
        /*1888*/ 	.short	0x010a
        /*188a*/ 	.byte	0x3f
	.zero		1


	//----- nvinfo : EIATTR_NUM_MBARRIERS
	.align		4
.L_537:
        /*188c*/ 	.byte	0x03, 0x38
        /*188e*/ 	.short	0x0016


	//----- nvinfo : EIATTR_EXIT_INSTR_OFFSETS
	.align		4
        /*1890*/ 	.byte	0x04, 0x1c
        /*1892*/ 	.short	(.L_539 - .L_538)


	//   ....[0]....
.L_538:
        /*1894*/ 	.word	0x0002a240


	//----- nvinfo : EIATTR_MAX_THREADS
	.align		4
.L_539:
        /*1898*/ 	.byte	0x04, 0x05
        /*189a*/ 	.short	(.L_541 - .L_540)
.L_540:
        /*189c*/ 	.word	0x00000180
        /*18a0*/ 	.word	0x00000001
        /*18a4*/ 	.word	0x00000001


	//----- nvinfo : EIATTR_CRS_STACK_SIZE
	.align		4
.L_541:
        /*18a8*/ 	.byte	0x04, 0x1e
        /*18aa*/ 	.short	(.L_543 - .L_542)
.L_542:
        /*18ac*/ 	.word	0x00000000


	//----- nvinfo : EIATTR_CBANK_PARAM_SIZE
	.align		4
.L_543:
        /*18b0*/ 	.byte	0x03, 0x19
        /*18b2*/ 	.short	0x0af0


	//----- nvinfo : EIATTR_PARAM_CBANK
	.align		4
        /*18b4*/ 	.byte	0x04, 0x0a
        /*18b6*/ 	.short	(.L_545 - .L_544)
	.align		4
.L_544:
        /*18b8*/ 	.word	index@(.nv.constant0._ZN7cutlass13device_kernelIN5flash11enable_sm90INS1_16FlashAttnFwdSm90INS1_25CollectiveMainloopFwdSm90ILi2EN4cute5tupleIJNS5_1CILi1EEES8_S8_EEENS6_IJNS7_ILi128EEENS7_ILi64EEENS7_ILi256EEEEEELi256ENS_6half_tEfNS_4arch4Sm90ELb0ELb1ELb0ELb1ELb0ELb1ELb0ELb1ELb1ELb1ELb0ELb0EEENS1_21CollectiveEpilogueFwdINS6_IJSA_SC_SB_EEES9_SE_SG_Li256ELb1ELb1ELb0ELb0EEENS1_36VarlenDynamicPersistentTileSchedulerILi128ELi64ELi256ELi128ELb0ELb1ELb1ELb1ELb0ELb1EEEEEEEEEvNT_6ParamsE)
        /*18bc*/ 	.short	0x0210
        /*18be*/ 	.short	0x0af0


	//----- nvinfo : EIATTR_SW_WAR
	.align		4
.L_545:
        /*18c0*/ 	.byte	0x04, 0x36
        /*18c2*/ 	.short	(.L_547 - .L_546)
.L_546:
        /*18c4*/ 	.word	0x00000008
.L_547:


//--------------------- .nv.info._ZN7cutlass13device_kernelIN5flash11enable_sm90INS1_16FlashAttnFwdSm90INS1_25CollectiveMainloopFwdSm90ILi2EN4cute5tupleIJNS5_1CILi1EEES8_S8_EEENS6_IJNS7_ILi128EEENS7_ILi80EEENS7_ILi256EEEEEELi256ENS_6half_tEfNS_4arch4Sm90ELb1ELb0ELb0ELb0ELb0ELb0ELb0ELb1ELb1ELb1ELb0ELb0EEENS1_21CollectiveEpilogueFwdINS6_IJSA_SC_SB_EEES9_SE_SG_Li256ELb0ELb1ELb0ELb0EEENS1_30DynamicPersistentTileSchedulerILi256ELi128ELb0ELb1ELb1EEEEEEEEEvNT_6ParamsE --------------------------
	.section	.nv.info._ZN7cutlass13device_kernelIN5flash11enable_sm90INS1_16FlashAttnFwdSm90INS1_25CollectiveMainloopFwdSm90ILi2EN4cute5tupleIJNS5_1CILi1EEES8_S8_EEENS6_IJNS7_ILi128EEENS7_ILi80EEENS7_ILi256EEEEEELi256ENS_6half_tEfNS_4arch4Sm90ELb1ELb0ELb0ELb0ELb0ELb0ELb0ELb1ELb1ELb1ELb0ELb0EEENS1_21CollectiveEpilogueFwdINS6_IJSA_SC_SB_EEES9_SE_SG_Li256ELb0ELb1ELb0ELb0EEENS1_30DynamicPersistentTileSchedulerILi256ELi128ELb0ELb1ELb1EEEEEEEEEvNT_6ParamsE,"",@"SHT_CUDA_INFO"
	.sectionflags	@""
	.align	4


	//----- nvinfo : EIATTR_CUDA_API_VERSION
	.align		4
        /*0000*/ 	.byte	0x04, 0x37
        /*0002*/ 	.short	(.L_549 - .L_548)
.L_548:
        /*0004*/ 	.word	0x00000082


	//----- nvinfo : EIATTR_KPARAM_INFO
	.align		4
.L_549:
        /*0008*/ 	.byte	0x04, 0x17
        /*000a*/ 	.short	(.L_551 - .L_550)
.L_550:
        /*000c*/ 	.word	0x00000000
        /*0010*/ 	.short	0x0000
        /*0012*/ 	.short	0x0070
        /*0014*/ 	.byte	0x00, 0xf0, 0x01, 0x2a


	//----- nvinfo : EIATTR_SPARSE_MMA_MASK
	.align		4
.L_551:
        /*0018*/ 	.byte	0x03, 0x50
        /*001a*/ 	.short	0x0000


	//----- nvinfo : EIATTR_MAXREG_COUNT
	.align		4
        /*001c*/ 	.byte	0x03, 0x1b
        /*001e*/ 	.short	0x00a8


	//----- nvinfo : EIATTR_NUM_BARRIERS
	.align		4
        /*0020*/ 	.byte	0x02, 0x4c
        /*0022*/ 	.byte	0x09
	.zero		1


	//----- nvinfo : EIATTR_EXTERNS
	.align		4
        /*0024*/ 	.byte	0x04, 0x0f
        /*0026*/ 	.short	(.L_553 - .L_552)


	//   ....[0]....
	.align		4
.L_552:
        /*0028*/ 	.word	index@(__assertfail)


	//----- nvinfo : EIATTR_ANNOTATIONS
	.align		4
.L_553:
        /*002c*/ 	.byte	0x04, 0x55
        /*002e*/ 	.short	(.L_555 - .L_554)


	//   ....[0]....
.L_554:
        /* <DEDUP_REMOVED lines=27> */


	//----- nvinfo : EIATTR_MERCURY_ISA_VERSION
	.align		4
.L_555:
        /*01c8*/ 	.byte	0x03, 0x5f
        /*01ca*/ 	.short	0x0101


	//----- nvinfo : EIATTR_INT_WARP_WIDE_INSTR_OFFSETS
	.align		4
        /*01cc*/ 	.byte	0x04, 0x31
        /*01ce*/ 	.short	(.L_557 - .L_556)


	//   ....[0]....
.L_556:
        /*01d0*/ 	.word	0x00000130


	//   ....[1]....
        /*01d4*/ 	.word	0x00000170


	//   ....[2]....
        /*01d8*/ 	.word	0x000001e0


	//   ....[3]....
        /*01dc*/ 	.word	0x00011690


	//   ....[4]....
        /*01e0*/ 	.word	0x00011730


	//   ....[5]....
        /*01e4*/ 	.word	0x00015860


	//   ....[6]....
        /*01e8*/ 	.word	0x00015900


	//----- nvinfo : EIATTR_COOP_GROUP_MASK_REGIDS
	.align		4
.L_557:
        /*01ec*/ 	.byte	0x04, 0x29
        /*01ee*/ 	.short	(.L_559 - .L_558)


	//   ....[0]....
.L_558:
        /*01f0*/ 	.word	0xffffffff


	//   ....[1]....
        /*01f4*/ 	.word	0xffffffff


	//   ....[2]....
        /*01f8*/ 	.word	0xffffffff


	//   ....[3]....
        /*01fc*/ 	.word	0xffffffff


	//   ....[4]....
        /*0200*/ 	.word	0xffffffff


	//   ....[5]....
        /*0204*/ 	.word	0xffffffff


	//   ....[6]....
        /*0208*/ 	.word	0xffffffff


	//   ....[7]....
        /*020c*/ 	.word	0xffffffff


	//   ....[8]....
        /*0210*/ 	.word	0xffffffff


	//   ....[9]....
        /*0214*/ 	.word	0xffffffff


	//   ....[10]....
        /*0218*/ 	.word	0xffffffff


	//   ....[11]....
        /*021c*/ 	.word	0xffffffff


	//   ....[12]....
        /*0220*/ 	.word	0xffffffff


	//   ....[13]....
        /*0224*/ 	.word	0xffffffff


	//   ....[14]....
        /*0228*/ 	.word	0xffffffff


	//   ....[15]....
        /*022c*/ 	.word	0xffffffff


	//   ....[16]....
        /*0230*/ 	.word	0xffffffff


	//   ....[17]....
        /*0234*/ 	.word	0xffffffff


	//   ....[18]....
        /*0238*/ 	.word	0xffffffff


	//   ....[19]....
        /*023c*/ 	.word	0xffffffff


	//   ....[20]....
        /*0240*/ 	.word	0xffffffff


	//   ....[21]....
        /*0244*/ 	.word	0xffffffff


	//   ....[22]....
        /*0248*/ 	.word	0xffffffff


	//   ....[23]....
        /*024c*/ 	.word	0xffffffff


	//   ....[24]....
        /*0250*/ 	.word	0xffffffff


	//   ....[25]....
        /*0254*/ 	.word	0xffffffff


	//   ....[26]....
        /*0258*/ 	.word	0xffffffff


	//   ....[27]....
        /*025c*/ 	.word	0xffffffff


	//   ....[28]....
        /*0260*/ 	.word	0xffffffff


	//   ....[29]....
        /*0264*/ 	.word	0xffffffff


	//   ....[30]....
        /*0268*/ 	.word	0xffffffff


	//   ....[31]....
        /*026c*/ 	.word	0xffffffff


	//   ....[32]....
        /*0270*/ 	.word	0xffffffff


	//   ....[33]....
        /*0274*/ 	.word	0xffffffff


	//   ....[34]....
        /*0278*/ 	.word	0xffffffff


	//   ....[35]....
        /*027c*/ 	.word	0xffffffff


	//   ....[36]....
        /*0280*/ 	.word	0xffffffff


	//   ....[37]....
        /*0284*/ 	.word	0xffffffff


	//   ....[38]....
        /*0288*/ 	.word	0xffffffff


	//   ....[39]....
        /*028c*/ 	.word	0xffffffff


	//   ....[40]....
        /*0290*/ 	.word	0xffffffff


	//   ....[41]....
        /*0294*/ 	.word	0xffffffff


	//   ....[42]....
        /*0298*/ 	.word	0xffffffff


	//   ....[43]....
        /*029c*/ 	.word	0xffffffff


	//   ....[44]....
        /*02a0*/ 	.word	0xffffffff


	//   ....[45]....
        /*02a4*/ 	.word	0xffffffff


	//   ....[46]....
        /*02a8*/ 	.word	0xffffffff


	//   ....[47]....
        /*02ac*/ 	.word	0xffffffff


	//   ....[48]....
        /*02b0*/ 	.word	0xffffffff


	//   ....[49]....
        /*02b4*/ 	.word	0xffffffff


	//   ....[50]....
        /*02b8*/ 	.word	0xffffffff


	//   ....[51]....
        /*02bc*/ 	.word	0xffffffff


	//   ....[52]....
        /*02c0*/ 	.word	0xffffffff


	//   ....[53]....
        /*02c4*/ 	.word	0xffffffff


	//   ....[54]....
        /*02c8*/ 	.word	0xffffffff


	//   ....[55]....
        /*02cc*/ 	.word	0xffffffff


	//   ....[56]....
        /*02d0*/ 	.word	0xffffffff


	//   ....[57]....
        /*02d4*/ 	.word	0xffffffff


	//   ....[58]....
        /*02d8*/ 	.word	0xffffffff


	//   ....[59]....
        /*02dc*/ 	.word	0xffffffff


	//   ....[60]....
        /*02e0*/ 	.word	0xffffffff


	//   ....[61]....
        /*02e4*/ 	.word	0xffffffff


	//   ....[62]....
        /*02e8*/ 	.word	0xffffffff


	//   ....[63]....
        /*02ec*/ 	.word	0xffffffff


	//   ....[64]....
        /*02f0*/ 	.word	0xffffffff


	//   ....[65]....
        /*02f4*/ 	.word	0xffffffff


	//   ....[66]....
        /*02f8*/ 	.word	0xffffffff


	//   ....[67]....
        /*02fc*/ 	.word	0xffffffff


	//   ....[68]....
        /*0300*/ 	.word	0x0500000f


	//   ....[69]....
        /*0304*/ 	.word	0x0500000f


	//   ....[70]....
        /*0308*/ 	.word	0x0500000f


	//   ....[71]....
        /*030c*/ 	.word	0x0500000f


	//   ....[72]....
        /*0310*/ 	.word	0x0500000f


	//   ....[73]....
        /*0314*/ 	.word	0x0500000f


	//   ....[74]....
        /*0318*/ 	.word	0x0500000f


	//   ....[75]....
        /*031c*/ 	.word	0x0500000f


	//   ....[76]....
        /*0320*/ 	.word	0x0500000f


	//   ....[77]....
        /*0324*/ 	.word	0x0500000f


	//   ....[78]....
        /*0328*/ 	.word	0x0500000f


	//   ....[79]....
        /*032c*/ 	.word	0x0500000f


	//   ....[80]....
        /*0330*/ 	.word	0x0500000f


	//   ....[81]....
        /*0334*/ 	.word	0x0500000f


	//   ....[82]....
        /*0338*/ 	.word	0x0500000f


	//   ....[83]....
        /*033c*/ 	.word	0x0500000f


	//   ....[84]....
        /*0340*/ 	.word	0x0500000f


	//   ....[85]....
        /*0344*/ 	.word	0x0500000f


	//   ....[86]....
        /*0348*/ 	.word	0x0500000f


	//----- nvinfo : EIATTR_COOP_GROUP_INSTR_OFFSETS
	.align		4
.L_559:
        /*034c*/ 	.byte	0x04, 0x28
        /*034e*/ 	.short	(.L_561 - .L_560)


	//   ....[0]....
.L_560:
        /*0350*/ 	.word	0x00000060


	//   ....[1]....
        /*0354*/ 	.word	0x00000140


	//   ....[2]....
        /*0358*/ 	.word	0x00000190


	//   ....[3]....
        /*035c*/ 	.word	0x000003c0


	//   ....[4]....
        /*0360*/ 	.word	0x00000520


	//   ....[5]....
        /*0364*/ 	.word	0x00000640


	//   ....[6]....
        /*0368*/ 	.word	0x000007a0


	//   ....[7]....
        /*036c*/ 	.word	0x00001710


	//   ....[8]....
        /*0370*/ 	.word	0x00003cb0


	//   ....[9]....
        /*0374*/ 	.word	0x00003d00


	//   ....[10]....
        /*0378*/ 	.word	0x000044b0


	//   ....[11]....
        /*037c*/ 	.word	0x000045b0


	//   ....[12]....
        /*0380*/ 	.word	0x00004850


	//   ....[13]....
        /*0384*/ 	.word	0x000049c0


	//   ....[14]....
        /*0388*/ 	.word	0x00008050


	//   ....[15]....
        /*038c*/ 	.word	0x00008080


	//   ....[16]....
        /*0390*/ 	.word	0x000084d0


	//   ....[17]....
        /*0394*/ 	.word	0x000085c0


	//   ....[18]....
        /*0398*/ 	.word	0x00008a90


	//   ....[19]....
        /*039c*/ 	.word	0x00008b20


	//   ....[20]....
        /*03a0*/ 	.word	0x0000c0e0


	//   ....[21]....
        /*03a4*/ 	.word	0x0000c200


	//   ....[22]....
        /*03a8*/ 	.word	0x0000c670


	//   ....[23]....
        /*03ac*/ 	.word	0x0000c6e0


	//   ....[24]....
        /*03b0*/ 	.word	0x0000d750


	//   ....[25]....
        /*03b4*/ 	.word	0x0000d790


	//   ....[26]....
        /*03b8*/ 	.word	0x0000d860


	//   ....[27]....
        /*03bc*/ 	.word	0x0000d8a0


	//   ....[28]....
        /*03c0*/ 	.word	0x0000f5f0


	//   ....[29]....
        /*03c4*/ 	.word	0x0000f620


	//   ....[30]....
        /*03c8*/ 	.word	0x0000f6c0


	//   ....[31]....
        /*03cc*/ 	.word	0x0000f6f0


	//   ....[32]....
        /*03d0*/ 	.word	0x0000fc40


	//   ....[33]....
        /*03d4*/ 	.word	0x0000fc70


	//   ....[34]....
        /*03d8*/ 	.word	0x0000fdd0


	//   ....[35]....
        /*03dc*/ 	.word	0x0000fdf0


	//   ....[36]....
        /*03e0*/ 	.word	0x0000ff40


	//   ....[37]....
        /*03e4*/ 	.word	0x0000ff60


	//   ....[38]....
        /*03e8*/ 	.word	0x000100c0


	//   ....[39]....
        /*03ec*/ 	.word	0x000100e0


	//   ....[40]....
        /*03f0*/ 	.word	0x000108b0


	//   ....[41]....
        /*03f4*/ 	.word	0x000108d0


	//   ....[42]....
        /*03f8*/ 	.word	0x00010a20


	//   ....[43]....
        /*03fc*/ 	.word	0x00010a40


	//   ....[44]....
        /*0400*/ 	.word	0x00010b90


	//   ....[45]....
        /*0404*/ 	.word	0x00010bb0


	//   ....[46]....
        /*0408*/ 	.word	0x00010d10


	//   ....[47]....
        /*040c*/ 	.word	0x00010d30


	//   ....[48]....
        /*0410*/ 	.word	0x00010f20


	//   ....[49]....
        /*0414*/ 	.word	0x00011cb0


	//   ....[50]....
        /*0418*/ 	.word	0x000127a0


	//   ....[51]....
        /*041c*/ 	.word	0x000127e0


	//   ....[52]....
        /*0420*/ 	.word	0x000128c0


	//   ....[53]....
        /*0424*/ 	.word	0x000128d0


	//   ....[54]....
        /*0428*/ 	.word	0x00012970


	//   ....[55]....
        /*042c*/ 	.word	0x00012980


	//   ....[56]....
        /*0430*/ 	.word	0x00012a20


	//   ....[57]....
        /*0434*/ 	.word	0x00012a30


	//   ....[58]....
        /*0438*/ 	.word	0x00012ad0


	//   ....[59]....
        /*043c*/ 	.word	0x00012ae0


	//   ....[60]....
        /*0440*/ 	.word	0x00012b80


	//   ....[61]....
        /*0444*/ 	.word	0x00012b90


	//   ....[62]....
        /*0448*/ 	.word	0x00012c30


	//   ....[63]....
        /*044c*/ 	.word	0x00012c40


	//   ....[64]....
        /*0450*/ 	.word	0x00012c80


	//   ....[65]....
        /*0454*/ 	.word	0x00012cd0


	//   ....[66]....
        /*0458*/ 	.word	0x00016040


	//   ....[67]....
        /*045c*/ 	.word	0x00016230


	//   ....[68]....
        /*0460*/ 	.word	0x000167e0


	//   ....[69]....
        /*0464*/ 	.word	0x00016940


	//   ....[70]....
        /*0468*/ 	.word	0x000169a0


	//   ....[71]....
        /*046c*/ 	.word	0x00016b00


	//   ....[72]....
        /*0470*/ 	.word	0x00016b50


	//   ....[73]....
        /*0474*/ 	.word	0x00016c80


	//   ....[74]....
        /*0478*/ 	.word	0x00016cd0


	//   ....[75]....
        /*047c*/ 	.word	0x00016e00


	//   ....[76]....
        /*0480*/ 	.word	0x00016e50


	//   ....[77]....
        /*0484*/ 	.word	0x00016f80


	//   ....[78]....
        /*0488*/ 	.word	0x00016fd0


	//   ....[79]....
        /*048c*/ 	.word	0x00017100


	//   ....[80]....
        /*0490*/ 	.word	0x00017150


	//   ....[81]....
        /*0494*/ 	.word	0x00017280


	//   ....[82]....
        /*0498*/ 	.word	0x000172d0


	//   ....[83]....
        /*049c*/ 	.word	0x000173e0


	//   ....[84]....
        /*04a0*/ 	.word	0x00017430


	//   ....[85]....
        /*04a4*/ 	.word	0x00017750


	//   ....[86]....
        /*04a8*/ 	.word	0x00017870


	//----- nvinfo : EIATTR_REG_RECONFIG
	.align		4
.L_561:
        /*04ac*/ 	.byte	0x01, 0x54
	.zero		2


	//----- nvinfo : EIATTR_SYSCALL_OFFSETS
	.align		4
        /*04b0*/ 	.byte	0x04, 0x46
        /*04b2*/ 	.short	(.L_563 - .L_562)


	//   ....[0]....
.L_562:
        /*04b4*/ 	.word	0x00001900


	//   ....[1]....
        /*04b8*/ 	.word	0x000118a0


	//   ....[2]....
        /*04bc*/ 	.word	0x000119f0


	//   ....[3]....
        /*04c0*/ 	.word	0x00011ae0


	//   ....[4]....
        /*04c4*/ 	.word	0x00012350


	//----- nvinfo : EIATTR_MBARRIER_INSTR_OFFSETS
	.align		4
.L_563:
        /*04c8*/ 	.byte	0x04, 0x39
        /*04ca*/ 	.short	(.L_565 - .L_564)


	//   ....[0]....
.L_564:
        /*04cc*/ 	.word	0x00000270
        /*04d0*/ 	.word	0x000000ff
        /*04d4*/ 	.word	0x00038800
        /*04d8*/ 	.short	0x0100
        /*04da*/ 	.byte	0x08
	.zero		1


	//   ....[1]....
        /*04dc*/ 	.word	0x00000280
        /*04e0*/ 	.word	0x000000ff
        /*04e4*/ 	.word	0x00038820
        /*04e8*/ 	.short	0x0100
        /*04ea*/ 	.byte	0x08
	.zero		1


	//   ....[2]....
        /*04ec*/ 	.word	0x00000370
        /*04f0*/ 	.word	0x000000ff
        /*04f4*/ 	.word	0x00038830
        /*04f8*/ 	.short	0x0100
        /*04fa*/ 	.byte	0x08
	.zero		1


	//   ....[3]....
        /*04fc*/ 	.word	0x00000380
        /*0500*/ 	.word	0x000000ff
        /*0504*/ 	.word	0x00038840
        /*0508*/ 	.short	0x0100
        /*050a*/ 	.byte	0x08
	.zero		1


	//   ....[4]....
        /*050c*/ 	.word	0x00000390
        /*0510*/ 	.word	0x000000ff
        /*0514*/ 	.word	0x00038838
        /*0518*/ 	.short	0x0100
        /*051a*/ 	.byte	0x08
	.zero		1


	//   ....[5]....
        /*051c*/ 	.word	0x000003a0
        /*0520*/ 	.word	0x000000ff
        /*0524*/ 	.word	0x00038848
        /*0528*/ 	.short	0x0100
        /*052a*/ 	.byte	0x08
	.zero		1


	//   ....[6]....
        /*052c*/ 	.word	0x000004d0
        /*0530*/ 	.word	0x000000ff
        /*0534*/ 	.word	0x00038850
        /*0538*/ 	.short	0x0100
        /*053a*/ 	.byte	0x08
	.zero		1


	//   ....[7]....
        /*053c*/ 	.word	0x000004e0
        /*0540*/ 	.word	0x000000ff
        /*0544*/ 	.word	0x00038860
        /*0548*/ 	.short	0x0100
        /*054a*/ 	.byte	0x08
	.zero		1


	//   ....[8]....
        /*054c*/ 	.word	0x000004f0
        /*0550*/ 	.word	0x000000ff
        /*0554*/ 	.word	0x00038858
        /*0558*/ 	.short	0x0100
        /*055a*/ 	.byte	0x08
	.zero		1


	//   ....[9]....
        /*055c*/ 	.word	0x00000500
        /*0560*/ 	.word	0x000000ff
        /*0564*/ 	.word	0x00038868
        /*0568*/ 	.short	0x0100
        /*056a*/ 	.byte	0x08
	.zero		1


	//   ....[10]....
        /*056c*/ 	.word	0x000005f0
        /*0570*/ 	.word	0x000000ff
        /*0574*/ 	.word	0x00038870
        /*0578*/ 	.short	0x0100
        /*057a*/ 	.byte	0x06
	.zero		1


	//   ....[11]....
        /*057c*/ 	.word	0x00000600
        /*0580*/ 	.word	0x000000ff
        /*0584*/ 	.word	0x00038880
        /*0588*/ 	.short	0x0100
        /*058a*/ 	.byte	0x06
	.zero		1


	//   ....[12]....
        /*058c*/ 	.word	0x00000610
        /*0590*/ 	.word	0x000000ff
        /*0594*/ 	.word	0x00038878
        /*0598*/ 	.short	0x0100
        /*059a*/ 	.byte	0x06
	.zero		1


	//   ....[13]....
        /*059c*/ 	.word	0x00000620
        /*05a0*/ 	.word	0x000000ff
        /*05a4*/ 	.word	0x00038888
        /*05a8*/ 	.short	0x0100
        /*05aa*/ 	.byte	0x06
	.zero		1


	//   ....[14]....
        /*05ac*/ 	.word	0x00000750
        /*05b0*/ 	.word	0x000000ff
        /*05b4*/ 	.word	0x00038890
        /*05b8*/ 	.short	0x0100
        /*05ba*/ 	.byte	0x08
	.zero		1


	//   ....[15]....
        /*05bc*/ 	.word	0x00000760
        /*05c0*/ 	.word	0x000000ff
        /*05c4*/ 	.word	0x000388a0
        /*05c8*/ 	.short	0x0100
        /*05ca*/ 	.byte	0x08
	.zero		1


	//   ....[16]....
        /*05cc*/ 	.word	0x00000770
        /*05d0*/ 	.word	0x000000ff
        /*05d4*/ 	.word	0x00038898
        /*05d8*/ 	.short	0x0100
        /*05da*/ 	.byte	0x08
	.zero		1


	//   ....[17]....
        /*05dc*/ 	.word	0x00000780
        /*05e0*/ 	.word	0x000000ff
        /*05e4*/ 	.word	0x000388a8
        /*05e8*/ 	.short	0x0100
        /*05ea*/ 	.byte	0x08
	.zero		1


	//   ....[18]....
        /*05ec*/ 	.word	0x000008b0
        /*05f0*/ 	.word	0x000000ff
        /*05f4*/ 	.word	0x000388b0
        /*05f8*/ 	.short	0x0100
        /*05fa*/ 	.byte	0x08
	.zero		1


	//   ....[19]....
        /*05fc*/ 	.word	0x000008c0
        /*0600*/ 	.word	0x000000ff
        /*0604*/ 	.word	0x000388c0
        /*0608*/ 	.short	0x0100
        /*060a*/ 	.byte	0x08
	.zero		1


	//   ....[20]....
        /*060c*/ 	.word	0x000008d0
        /*0610*/ 	.word	0x000000ff
        /*0614*/ 	.word	0x000388b8
        /*0618*/ 	.short	0x0100
        /*061a*/ 	.byte	0x08
	.zero		1


	//   ....[21]....
        /*061c*/ 	.word	0x000008e0
        /*0620*/ 	.word	0x000000ff
        /*0624*/ 	.word	0x000388c8
        /*0628*/ 	.short	0x0100
        /*062a*/ 	.byte	0x08
	.zero		1


	//   ....[22]....
        /*062c*/ 	.word	0x000019b0
        /*0630*/ 	.word	0x000000ff
        /*0634*/ 	.word	0x00038800
        /*0638*/ 	.short	0x010a
        /*063a*/ 	.byte	0x06
	.zero		1


	//   ....[23]....
        /*063c*/ 	.word	0x00001a50
        /*0640*/ 	.word	0x00000000
        /*0644*/ 	.word	0x00038830
        /*0648*/ 	.short	0x010a
        /*064a*/ 	.byte	0x3f
	.zero		1


	//   ....[24]....
        /*064c*/ 	.word	0x00001ab0
        /*0650*/ 	.word	0x00000000
        /*0654*/ 	.word	0x00038830
        /*0658*/ 	.short	0x010a
        /*065a*/ 	.byte	0x3f
	.zero		1


	//   ....[25]....
        /*065c*/ 	.word	0x000043e0
        /*0660*/ 	.word	0x00000000
        /*0664*/ 	.word	0x00000000
        /*0668*/ 	.short	0x0101
        /*066a*/ 	.byte	0x3f
	.zero		1


	//   ....[26]....
        /*066c*/ 	.word	0x00005470
        /*0670*/ 	.word	0x000000ff
        /*0674*/ 	.word	0x00038830
        /*0678*/ 	.short	0x010a
        /*067a*/ 	.byte	0x04
	.zero		1


	//   ....[27]....
        /*067c*/ 	.word	0x000054c0
        /*0680*/ 	.word	0x000000ff
        /*0684*/ 	.word	0x00038830
        /*0688*/ 	.short	0x010a
        /*068a*/ 	.byte	0x04
	.zero		1


	//   ....[28]....
        /*068c*/ 	.word	0x00007d60
        /*0690*/ 	.word	0x000000ff
        /*0694*/ 	.word	0x00038850
        /*0698*/ 	.short	0x010a
        /*069a*/ 	.byte	0x04
	.zero		1


	//   ....[29]....
        /*069c*/ 	.word	0x00007da0
        /*06a0*/ 	.word	0x000000ff
        /*06a4*/ 	.word	0x00038850
        /*06a8*/ 	.short	0x010a
        /*06aa*/ 	.byte	0x04
	.zero		1


	//   ....[30]....
        /*06ac*/ 	.word	0x00008fc0
        /*06b0*/ 	.word	0x00000014
        /*06b4*/ 	.word	0x00000000
        /*06b8*/ 	.short	0x0101
        /*06ba*/ 	.byte	0x3f
	.zero		1


	//   ....[31]....
        /*06bc*/ 	.word	0x00009020
        /*06c0*/ 	.word	0x000000a0
        /*06c4*/ 	.word	0x00000000
        /*06c8*/ 	.short	0x0101
        /*06ca*/ 	.byte	0x3f
	.zero		1


	//   ....[32]....
        /*06cc*/ 	.word	0x00009560
        /*06d0*/ 	.word	0x000000ff
        /*06d4*/ 	.word	0x00038830
        /*06d8*/ 	.short	0x010a
        /*06da*/ 	.byte	0x04
	.zero		1


	//   ....[33]....
        /*06dc*/ 	.word	0x000095a0
        /*06e0*/ 	.word	0x000000ff
        /*06e4*/ 	.word	0x00038830
        /*06e8*/ 	.short	0x010a
        /*06ea*/ 	.byte	0x04
	.zero		1


	//   ....[34]....
        /*06ec*/ 	.word	0x0000be40
        /*06f0*/ 	.word	0x000000ff
        /*06f4*/ 	.word	0x00038850
        /*06f8*/ 	.short	0x010a
        /*06fa*/ 	.byte	0x04
	.zero		1


	//   ....[35]....
        /*06fc*/ 	.word	0x0000be80
        /*0700*/ 	.word	0x000000ff
        /*0704*/ 	.word	0x00038850
        /*0708*/ 	.short	0x010a
        /*070a*/ 	.byte	0x04
	.zero		1


	//   ....[36]....
        /*070c*/ 	.word	0x0000ca20
        /*0710*/ 	.word	0x0000009d
        /*0714*/ 	.word	0x00000000
        /*0718*/ 	.short	0x0101
        /*071a*/ 	.byte	0x3f
	.zero		1


	//   ....[37]....
        /*071c*/ 	.word	0x0000caf0
        /*0720*/ 	.word	0x000000a5
        /*0724*/ 	.word	0x00000000
        /*0728*/ 	.short	0x0101
        /*072a*/ 	.byte	0x3f
	.zero		1


	//   ....[38]....
        /*072c*/ 	.word	0x0000d6c0
        /*0730*/ 	.word	0x000000ff
        /*0734*/ 	.word	0x00038850
        /*0738*/ 	.short	0x010a
        /*073a*/ 	.byte	0x07
	.zero		1


	//   ....[39]....
        /*073c*/ 	.word	0x0000d700
        /*0740*/ 	.word	0x000000ff
        /*0744*/ 	.word	0x00038850
        /*0748*/ 	.short	0x010a
        /*074a*/ 	.byte	0x07
	.zero		1


	//   ....[40]....
        /*074c*/ 	.word	0x0000dbf0
        /*0750*/ 	.word	0x0000000a
        /*0754*/ 	.word	0x00000000
        /*0758*/ 	.short	0x0101
        /*075a*/ 	.byte	0x3f
	.zero		1


	//   ....[41]....
        /*075c*/ 	.word	0x0000fc80
        /*0760*/ 	.word	0x000000c7
        /*0764*/ 	.word	0x00000000
        /*0768*/ 	.short	0x0101
        /*076a*/ 	.byte	0x3f
	.zero		1


	//   ....[42]....
        /*076c*/ 	.word	0x00011ec0
        /*0770*/ 	.word	0x00000000
        /*0774*/ 	.word	0x00038840
        /*0778*/ 	.short	0x010a
        /*077a*/ 	.byte	0x3f
	.zero		1


	//   ....[43]....
        /*077c*/ 	.word	0x00012dd0
        /*0780*/ 	.word	0x00000011
        /*0784*/ 	.word	0x00038800
        /*0788*/ 	.short	0x0107
        /*078a*/ 	.byte	0x3f
	.zero		1


	//   ....[44]....
        /*078c*/ 	.word	0x00012ee0
        /*0790*/ 	.word	0x00000011
        /*0794*/ 	.word	0x00038800
        /*0798*/ 	.short	0x0101
        /*079a*/ 	.byte	0x3f
	.zero		1


	//   ....[45]....
        /*079c*/ 	.word	0x00012f00
        /*07a0*/ 	.word	0x00000011
        /*07a4*/ 	.word	0x00038820
        /*07a8*/ 	.short	0x010a
        /*07aa*/ 	.byte	0x3f
	.zero		1


	//   ....[46]....
        /*07ac*/ 	.word	0x00013240
        /*07b0*/ 	.word	0x00000002
        /*07b4*/ 	.word	0x00038840
        /*07b8*/ 	.short	0x010a
        /*07ba*/ 	.byte	0x3f
	.zero		1


	//   ....[47]....
        /*07bc*/ 	.word	0x000137a0
        /*07c0*/ 	.word	0x00000003
        /*07c4*/ 	.word	0x00000060
        /*07c8*/ 	.short	0x010a
        /*07ca*/ 	.byte	0x3f
	.zero		1


	//   ....[48]....
        /*07cc*/ 	.word	0x00013fe0
        /*07d0*/ 	.word	0x00000003
        /*07d4*/ 	.word	0x00038840
        /*07d8*/ 	.short	0x010a
        /*07da*/ 	.byte	0x3f
	.zero		1


	//   ....[49]....
        /*07dc*/ 	.word	0x00014570
        /*07e0*/ 	.word	0x00000002
        /*07e4*/ 	.word	0x00000060
        /*07e8*/ 	.short	0x010a
        /*07ea*/ 	.byte	0x3f
	.zero		1


	//   ....[50]....
        /*07ec*/ 	.word	0x00014d00
        /*07f0*/ 	.word	0x00000002
        /*07f4*/ 	.word	0x00038840
        /*07f8*/ 	.short	0x010a
        /*07fa*/ 	.byte	0x3f
	.zero		1


	//   ....[51]....
        /*07fc*/ 	.word	0x00015290
        /*0800*/ 	.word	0x00000002
        /*0804*/ 	.word	0x00000060
        /*0808*/ 	.short	0x010a
        /*080a*/ 	.byte	0x3f
	.zero		1


	//   ....[52]....
        /*080c*/ 	.word	0x000159d0
        /*0810*/ 	.word	0x00000002
        /*0814*/ 	.word	0x00038860
        /*0818*/ 	.short	0x010a
        /*081a*/ 	.byte	0x3f
	.zero		1


	//   ....[53]....
        /*081c*/ 	.word	0x000161b0
        /*0820*/ 	.word	0x00000000
        /*0824*/ 	.word	0x00038820
        /*0828*/ 	.short	0x010a
        /*082a*/ 	.byte	0x3f
	.zero		1


	//   ....[54]....
        /*082c*/ 	.word	0x000163a0
        /*0830*/ 	.word	0x00000006
        /*0834*/ 	.word	0x00000000
        /*0838*/ 	.short	0x010a
        /*083a*/ 	.byte	0x3f
	.zero		1


	//   ....[55]....
        /*083c*/ 	.word	0x000163f0
        /*0840*/ 	.word	0x00000003
        /*0844*/ 	.word	0x00000000
        /*0848*/ 	.short	0x010a
        /*084a*/ 	.byte	0x3f
	.zero		1


	//   ....[56]....
        /*084c*/ 	.word	0x00016450
        /*0850*/ 	.word	0x00000012
        /*0854*/ 	.word	0x00000000
        /*0858*/ 	.short	0x010a
        /*085a*/ 	.byte	0x3f
	.zero		1


	//   ....[57]....
        /*085c*/ 	.word	0x00016480
        /*0860*/ 	.word	0x00000003
        /*0864*/ 	.word	0x00000000
        /*0868*/ 	.short	0x010a
        /*086a*/ 	.byte	0x3f
	.zero		1


	//   ....[58]....
        /*086c*/ 	.word	0x00016500
        /*0870*/ 	.word	0x00000003
        /*0874*/ 	.word	0x00038800
        /*0878*/ 	.short	0x010a
        /*087a*/ 	.byte	0x3f
	.zero		1


	//   ....[59]....
        /*087c*/ 	.word	0x00016550
        /*0880*/ 	.word	0x00000000
        /*0884*/ 	.word	0x00038830
        /*0888*/ 	.short	0x010a
        /*088a*/ 	.byte	0x3f
	.zero		1


	//   ....[60]....
        /*088c*/ 	.word	0x000165c0
        /*0890*/ 	.word	0x00000004
        /*0894*/ 	.word	0x00038830
        /*0898*/ 	.short	0x010a
        /*089a*/ 	.byte	0x3f
	.zero		1


	//   ....[61]....
        /*089c*/ 	.word	0x00016620
        /*08a0*/ 	.word	0x00000003
        /*08a4*/ 	.word	0x00038850
        /*08a8*/ 	.short	0x010a
        /*08aa*/ 	.byte	0x3f
	.zero		1


	//   ....[62]....
        /*08ac*/ 	.word	0x00016680
        /*08b0*/ 	.word	0x00000004
        /*08b4*/ 	.word	0x00038830
        /*08b8*/ 	.short	0x010a
        /*08ba*/ 	.byte	0x3f
	.zero		1


	//   ....[63]....
        /*08bc*/ 	.word	0x000166e0
        /*08c0*/ 	.word	0x00000003
        /*08c4*/ 	.word	0x00038850
        /*08c8*/ 	.short	0x010a
        /*08ca*/ 	.byte	0x3f
	.zero		1


	//   ....[64]....
        /*08cc*/ 	.word	0x00016740
        /*08d0*/ 	.word	0x00000007
        /*08d4*/ 	.word	0x00038850
        /*08d8*/ 	.short	0x010a
        /*08da*/ 	.byte	0x3f
	.zero		1


	//   ....[65]....
        /*08dc*/ 	.word	0x00016890
        /*08e0*/ 	.word	0x00000000
        /*08e4*/ 	.word	0x00038840
        /*08e8*/ 	.short	0x010a
        /*08ea*/ 	.byte	0x3f
	.zero		1


	//   ....[66]....
        /*08ec*/ 	.word	0x00017470
        /*08f0*/ 	.word	0x00000011
        /*08f4*/ 	.word	0x00038820
        /*08f8*/ 	.short	0x010a
        /*08fa*/ 	.byte	0x3f
	.zero		1


	//   ....[67]....
        /*08fc*/ 	.word	0x000174c0
        /*0900*/ 	.word	0x00000002
        /*0904*/ 	.word	0x00038840
        /*0908*/ 	.short	0x010a
        /*090a*/ 	.byte	0x3f
	.zero		1


	//   ....[68]....
        /*090c*/ 	.word	0x00017510
        /*0910*/ 	.word	0x00000003
        /*0914*/ 	.word	0x00000060
        /*0918*/ 	.short	0x010a
        /*091a*/ 	.byte	0x3f
	.zero		1


	//   ....[69]....
        /*091c*/ 	.word	0x00017560
        /*0920*/ 	.word	0x00000003
        /*0924*/ 	.word	0x00038840
        /*0928*/ 	.short	0x010a
        /*092a*/ 	.byte	0x3f
	.zero		1


	//   ....[70]....
        /*092c*/ 	.word	0x000175b0
        /*0930*/ 	.word	0x00000002
        /*0934*/ 	.word	0x00000060
        /*0938*/ 	.short	0x010a
        /*093a*/ 	.byte	0x3f
	.zero		1


	//   ....[71]....
        /*093c*/ 	.word	0x00017600
        /*0940*/ 	.word	0x00000002
        /*0944*/ 	.word	0x00038840
        /*0948*/ 	.short	0x010a
        /*094a*/ 	.byte	0x3f
	.zero		1


	//   ....[72]....
        /*094c*/ 	.word	0x00017650
        /*0950*/ 	.word	0x00000002
        /*0954*/ 	.word	0x00000060
        /*0958*/ 	.short	0x010a
        /*095a*/ 	.byte	0x3f
	.zero		1


	//   ....[73]....
        /*095c*/ 	.word	0x000176a0
        /*0960*/ 	.word	0x00000002
        /*0964*/ 	.word	0x00038860
        /*0968*/ 	.short	0x010a
        /*096a*/ 	.byte	0x3f
	.zero		1


	//   ....[74]....
        /*096c*/ 	.word	0x00017790
        /*0970*/ 	.word	0x00000000
        /*0974*/ 	.word	0x00038820
        /*0978*/ 	.short	0x010a
        /*097a*/ 	.byte	0x3f
	.zero		1


	//   ....[75]....
        /*097c*/ 	.word	0x00017930
        /*0980*/ 	.word	0x00000006
        /*0984*/ 	.word	0x00000000
        /*0988*/ 	.short	0x010a
        /*098a*/ 	.byte	0x3f
	.zero		1


	//   ....[76]....
        /*098c*/ 	.word	0x00017980
        /*0990*/ 	.word	0x00000003
        /*0994*/ 	.word	0x00000000
        /*0998*/ 	.short	0x010a
        /*099a*/ 	.byte	0x3f
	.zero		1


	//   ....[77]....
        /*099c*/ 	.word	0x000179d0
        /*09a0*/ 	.word	0x00000012
        /*09a4*/ 	.word	0x00000000
        /*09a8*/ 	.short	0x010a
        /*09aa*/ 	.byte	0x3f
	.zero		1


	//----- nvinfo : EIATTR_NUM_MBARRIERS
	.align		4
.L_565:
        /*09ac*/ 	.byte	0x03, 0x38
        /*09ae*/ 	.short	0x0016


	//----- nvinfo : EIATTR_EXIT_INSTR_OFFSETS
	.align		4
        /*09b0*/ 	.byte	0x04, 0x1c
        /*09b2*/ 	.short	(.L_567 - .L_566)


	//   ....[0]....
.L_566:
        /*09b4*/ 	.word	0x00000a10


	//   ....[1]....
        /*09b8*/ 	.word	0x00010ec0


	//   ....[2]....
        /*09bc*/ 	.word	0x000164d0


	//----- nvinfo : EIATTR_MAX_THREADS
	.align		4
.L_567:
        /*09c0*/ 	.byte	0x04, 0x05
        /*09c2*/ 	.short	(.L_569 - .L_568)
.L_568:
        /*09c4*/ 	.word	0x00000180
        /*09c8*/ 	.word	0x00000001
        /*09cc*/ 	.word	0x00000001


	//----- nvinfo : EIATTR_CRS_STACK_SIZE
	.align		4
.L_569:
        /*09d0*/ 	.byte	0x04, 0x1e
        /*09d2*/ 	.short	(.L_571 - .L_570)
.L_570:
        /*09d4*/ 	.word	0x00000000


	//----- nvinfo : EIATTR_CBANK_PARAM_SIZE
	.align		4
.L_571:
        /*09d8*/ 	.byte	0x03, 0x19
        /*09da*/ 	.short	0x0af0


	//----- nvinfo : EIATTR_PARAM_CBANK
	.align		4
        /*09dc*/ 	.byte	0x04, 0x0a
        /*09de*/ 	.short	(.L_573 - .L_572)
	.align		4
.L_572:
        /*09e0*/ 	.word	index@(.nv.constant0._ZN7cutlass13device_kernelIN5flash11enable_sm90INS1_16FlashAttnFwdSm90INS1_25CollectiveMainloopFwdSm90ILi2EN4cute5tupleIJNS5_1CILi1EEES8_S8_EEENS6_IJNS7_ILi128EEENS7_ILi80EEENS7_ILi256EEEEEELi256ENS_6half_tEfNS_4arch4Sm90ELb1ELb0ELb0ELb0ELb0ELb0ELb0ELb1ELb1ELb1ELb0ELb0EEENS1_21CollectiveEpilogueFwdINS6_IJSA_SC_SB_EEES9_SE_SG_Li256ELb0ELb1ELb0ELb0EEENS1_30DynamicPersistentTileSchedulerILi256ELi128ELb0ELb1ELb1EEEEEEEEEvNT_6ParamsE)
        /*09e4*/ 	.short	0x0210
        /*09e6*/ 	.short	0x0af0


	//----- nvinfo : EIATTR_SW_WAR
	.align		4
.L_573:
        /*09e8*/ 	.byte	0x04, 0x36
        /*09ea*/ 	.short	(.L_575 - .L_574)
.L_574:
        /*09ec*/ 	.word	0x00000008
.L_575:


//--------------------- .nv.info._ZN7cutlass13device_kernelIN5flash11enable_sm90INS1_16FlashAttnFwdSm90INS1_25CollectiveMainloopFwdSm90ILi2EN4cute5tupleIJNS5_1CILi1EEES8_S8_EEENS6_IJNS7_ILi128EEENS7_ILi80EEENS7_ILi256EEEEEELi256ENS_6half_tEfNS_4arch4Sm90ELb1ELb0ELb0ELb1ELb0ELb0ELb0ELb1ELb1ELb1ELb0ELb0EEENS1_21CollectiveEpilogueFwdINS6_IJSA_SC_SB_EEES9_SE_SG_Li256ELb1ELb1ELb0ELb0EEENS1_36VarlenDynamicPersistentTileSchedulerILi128ELi80ELi256ELi128ELb0ELb1ELb1ELb1ELb1ELb1EEEEEEEEEvNT_6ParamsE --------------------------
	.section	.nv.info._ZN7cutlass13device_kernelIN5flash11enable_sm90INS1_16FlashAttnFwdSm90INS1_25CollectiveMainloopFwdSm90ILi2EN4cute5tupleIJNS5_1CILi1EEES8_S8_EEENS6_IJNS7_ILi128EEENS7_ILi80EEENS7_ILi256EEEEEELi256ENS_6half_tEfNS_4arch4Sm90ELb1ELb0ELb0ELb1ELb0ELb0ELb0ELb1ELb1ELb1ELb0ELb0EEENS1_21CollectiveEpilogueFwdINS6_IJSA_SC_SB_EEES9_SE_SG_Li256ELb1ELb1ELb0ELb0EEENS1_36VarlenDynamicPersistentTileSchedulerILi128ELi80ELi256ELi128ELb0ELb1ELb1ELb1ELb1ELb1EEEEEEEEEvNT_6ParamsE,"",@"SHT_CUDA_INFO"
	.sectionflags	@""
	.align	4


	//----- nvinfo : EIATTR_CUDA_API_VERSION
	.align		4
        /*0000*/ 	.byte	0x04, 0x37
        /*0002*/ 	.short	(.L_577 - .L_576)
.L_576:
        /*0004*/ 	.word	0x00000082


	//----- nvinfo : EIATTR_KPARAM_INFO
	.align		4
.L_577:
        /*0008*/ 	.byte	0x04, 0x17
        /*000a*/ 	.short	(.L_579 - .L_578)
.L_578:
        /*000c*/ 	.word	0x00000000
        /*0010*/ 	.short	0x0000
        /*0012*/ 	.short	0x0070
        /*0014*/ 	.byte	0x00, 0xf0, 0x01, 0x2a


	//----- nvinfo : EIATTR_SPARSE_MMA_MASK
	.align		4
.L_579:
        /*0018*/ 	.byte	0x03, 0x50
        /*001a*/ 	.short	0x0000


	//----- nvinfo : EIATTR_MAXREG_COUNT
	.align		4
        /*001c*/ 	.byte	0x03, 0x1b
        /*001e*/ 	.short	0x00a8


	//----- nvinfo : EIATTR_NUM_BARRIERS
	.align		4
        /*0020*/ 	.byte	0x02, 0x4c
        /*0022*/ 	.byte	0x09
	.zero		1


	//----- nvinfo : EIATTR_EXTERNS
	.align		4
        /*0024*/ 	.byte	0x04, 0x0f
        /*0026*/ 	.short	(.L_581 - .L_580)


	//   ....[0]....
	.align		4
.L_580:
        /*0028*/ 	.word	index@(__assertfail)


	//----- nvinfo : EIATTR_ANNOTATIONS
	.align		4
.L_581:
        /*002c*/ 	.byte	0x04, 0x55
        /*002e*/ 	.short	(.L_583 - .L_582)


	//   ....[0]....
.L_582:
        /* <DEDUP_REMOVED lines=79> */


	//----- nvinfo : EIATTR_MERCURY_ISA_VERSION
	.align		4
.L_583:
        /*0510*/ 	.byte	0x03, 0x5f
        /*0512*/ 	.short	0x0101


	//----- nvinfo : EIATTR_UNUSED_LOAD_BYTE_OFFSET
	.align		4
        /*0514*/ 	.byte	0x04, 0x44
        /*0516*/ 	.short	(.L_585 - .L_584)


	//   ....[0]....
.L_584:
        /*0518*/ 	.word	0x00000a10
        /*051c*/ 	.word	0x0000fff0


	//   ....[1]....
        /*0520*/ 	.word	0x0000e2c0
        /*0524*/ 	.word	0x0000fff0


	//----- nvinfo : EIATTR_INT_WARP_WIDE_INSTR_OFFSETS
	.align		4
.L_585:
        /*0528*/ 	.byte	0x04, 0x31
        /*052a*/ 	.short	(.L_587 - .L_586)


	//   ....[0]....
.L_586:
        /*052c*/ 	.word	0x00000130


	//   ....[1]....
        /*0530*/ 	.word	0x00000170


	//   ....[2]....
        /*0534*/ 	.word	0x000001e0


	//   ....[3]....
        /*0538*/ 	.word	0x00012610


	//   ....[4]....
        /*053c*/ 	.word	0x000126b0


	//   ....[5]....
        /*0540*/ 	.word	0x00016d60


	//   ....[6]....
        /*0544*/ 	.word	0x00016dd0


	//----- nvinfo : EIATTR_COOP_GROUP_MASK_REGIDS
	.align		4
.L_587:
        /*0548*/ 	.byte	0x04, 0x29
        /*054a*/ 	.short	(.L_589 - .L_588)


	//   ....[0]....
.L_588:
        /*054c*/ 	.word	0xffffffff


	//   ....[1]....
        /*0550*/ 	.word	0xffffffff


	//   ....[2]....
        /*0554*/ 	.word	0xffffffff


	//   ....[3]....
        /*0558*/ 	.word	0xffffffff


	//   ....[4]....
        /*055c*/ 	.word	0xffffffff


	//   ....[5]....
        /*0560*/ 	.word	0xffffffff


	//   ....[6]....
        /*0564*/ 	.word	0xffffffff


	//   ....[7]....
        /*0568*/ 	.word	0xffffffff


	//   ....[8]....
        /*056c*/ 	.word	0xffffffff


	//   ....[9]....
        /*0570*/ 	.word	0xffffffff


	//   ....[10]....
        /*0574*/ 	.word	0xffffffff


	//   ....[11]....
        /*0578*/ 	.word	0xffffffff


	//   ....[12]....
        /*057c*/ 	.word	0xffffffff


	//   ....[13]....
        /*0580*/ 	.word	0xffffffff


	//   ....[14]....
        /*0584*/ 	.word	0xffffffff


	//   ....[15]....
        /*0588*/ 	.word	0xffffffff


	//   ....[16]....
        /*058c*/ 	.word	0xffffffff


	//   ....[17]....
        /*0590*/ 	.word	0xffffffff


	//   ....[18]....
        /*0594*/ 	.word	0xffffffff


	//   ....[19]....
        /*0598*/ 	.word	0xffffffff


	//   ....[20]....
        /*059c*/ 	.word	0xffffffff


	//   ....[21]....
        /*05a0*/ 	.word	0xffffffff


	//   ....[22]....
        /*05a4*/ 	.word	0xffffffff


	//   ....[23]....
        /*05a8*/ 	.word	0xffffffff


	//   ....[24]....
        /*05ac*/ 	.word	0xffffffff


	//   ....[25]....
        /*05b0*/ 	.word	0xffffffff


	//   ....[26]....
        /*05b4*/ 	.word	0xffffffff


	//   ....[27]....
        /*05b8*/ 	.word	0xffffffff


	//   ....[28]....
        /*05bc*/ 	.word	0xffffffff


	//   ....[29]....
        /*05c0*/ 	.word	0xffffffff


	//   ....[30]....
        /*05c4*/ 	.word	0xffffffff


	//   ....[31]....
        /*05c8*/ 	.word	0xffffffff


	//   ....[32]....
        /*05cc*/ 	.word	0xffffffff


	//   ....[33]....
        /*05d0*/ 	.word	0xffffffff


	//   ....[34]....
        /*05d4*/ 	.word	0xffffffff


	//   ....[35]....
        /*05d8*/ 	.word	0xffffffff


	//   ....[36]....
        /*05dc*/ 	.word	0xffffffff


	//   ....[37]....
        /*05e0*/ 	.word	0xffffffff


	//   ....[38]....
        /*05e4*/ 	.word	0xffffffff


	//   ....[39]....
        /*05e8*/ 	.word	0xffffffff


	//   ....[40]....
        /*05ec*/ 	.word	0xffffffff


	//   ....[41]....
        /*05f0*/ 	.word	0xffffffff


	//   ....[42]....
        /*05f4*/ 	.word	0xffffffff


	//   ....[43]....
        /*05f8*/ 	.word	0xffffffff


	//   ....[44]....
        /*05fc*/ 	.word	0xffffffff


	//   ....[45]....
        /*0600*/ 	.word	0xffffffff


	//   ....[46]....
        /*0604*/ 	.word	0xffffffff


	//   ....[47]....
        /*0608*/ 	.word	0xffffffff


	//   ....[48]....
        /*060c*/ 	.word	0xffffffff


	//   ....[49]....
        /*0610*/ 	.word	0xffffffff


	//   ....[50]....
        /*0614*/ 	.word	0xffffffff


	//   ....[51]....
        /*0618*/ 	.word	0xffffffff


	//   ....[52]....
        /*061c*/ 	.word	0xffffffff


	//   ....[53]....
        /*0620*/ 	.word	0xffffffff


	//   ....[54]....
        /*0624*/ 	.word	0xffffffff


	//   ....[55]....
        /*0628*/ 	.word	0xffffffff


	//   ....[56]....
        /*062c*/ 	.word	0xffffffff


	//   ....[57]....
        /*0630*/ 	.word	0xffffffff


	//   ....[58]....
        /*0634*/ 	.word	0xffffffff


	//   ....[59]....
        /*0638*/ 	.word	0xffffffff


	//   ....[60]....
        /*063c*/ 	.word	0xffffffff


	//   ....[61]....
        /*0640*/ 	.word	0xffffffff


	//   ....[62]....
        /*0644*/ 	.word	0xffffffff


	//   ....[63]....
        /*0648*/ 	.word	0xffffffff


	//   ....[64]....
        /*064c*/ 	.word	0xffffffff


	//   ....[65]....
        /*0650*/ 	.word	0xffffffff


	//   ....[66]....
        /*0654*/ 	.word	0xffffffff


	//   ....[67]....
        /*0658*/ 	.word	0xffffffff


	//   ....[68]....
        /*065c*/ 	.word	0xffffffff


	//   ....[69]....
        /*0660*/ 	.word	0xffffffff


	//   ....[70]....
        /*0664*/ 	.word	0xffffffff


	//   ....[71]....
        /*0668*/ 	.word	0xffffffff


	//   ....[72]....
        /*066c*/ 	.word	0xffffffff


	//   ....[73]....
        /*0670*/ 	.word	0xffffffff


	//   ....[74]....
        /*0674*/ 	.word	0xffffffff


	//   ....[75]....
        /*0678*/ 	.word	0xffffffff


	//   ....[76]....
        /*067c*/ 	.word	0xffffffff


	//   ....[77]....
        /*0680*/ 	.word	0xffffffff


	//   ....[78]....
        /*0684*/ 	.word	0xffffffff


	//   ....[79]....
        /*0688*/ 	.word	0xffffffff


	//   ....[80]....
        /*068c*/ 	.word	0xffffffff


	//   ....[81]....
        /*0690*/ 	.word	0xffffffff


	//   ....[82]....
        /*0694*/ 	.word	0xffffffff


	//   ....[83]....
        /*0698*/ 	.word	0xffffffff


	//   ....[84]....
        /*069c*/ 	.word	0xffffffff


	//   ....[85]....
        /*06a0*/ 	.word	0xffffffff


	//   ....[86]....
        /*06a4*/ 	.word	0xffffffff


	//   ....[87]....
        /*06a8*/ 	.word	0xffffffff


	//   ....[88]....
        /*06ac*/ 	.word	0xffffffff


	//   ....[89]....
        /*06b0*/ 	.word	0xffffffff


	//   ....[90]....
        /*06b4*/ 	.word	0xffffffff


	//   ....[91]....
        /*06b8*/ 	.word	0xffffffff


	//   ....[92]....
        /*06bc*/ 	.word	0xffffffff


	//   ....[93]....
        /*06c0*/ 	.word	0xffffffff


	//   ....[94]....
        /*06c4*/ 	.word	0xffffffff


	//   ....[95]....
        /*06c8*/ 	.word	0xffffffff


	//   ....[96]....
        /*06cc*/ 	.word	0xffffffff


	//   ....[97]....
        /*06d0*/ 	.word	0xffffffff


	//   ....[98]....
        /*06d4*/ 	.word	0xffffffff


	//   ....[99]....
        /*06d8*/ 	.word	0x0500000f


	//   ....[100]....
        /*06dc*/ 	.word	0x0500000f


	//   ....[101]....
        /*06e0*/ 	.word	0x0500000f


	//   ....[102]....
        /*06e4*/ 	.word	0x0500000f


	//   ....[103]....
        /*06e8*/ 	.word	0x0500000f


	//   ....[104]....
        /*06ec*/ 	.word	0x0500000f


	//   ....[105]....
        /*06f0*/ 	.word	0x0500000f


	//   ....[106]....
        /*06f4*/ 	.word	0x0500000f


	//   ....[107]....
        /*06f8*/ 	.word	0x0500000f


	//   ....[108]....
        /*06fc*/ 	.word	0x0500000f


	//   ....[109]....
        /*0700*/ 	.word	0x0500000f


	//   ....[110]....
        /*0704*/ 	.word	0x0500000f


	//   ....[111]....
        /*0708*/ 	.word	0x0500000f


	//   ....[112]....
        /*070c*/ 	.word	0x0500000f


	//   ....[113]....
        /*0710*/ 	.word	0x0500000f


	//   ....[114]....
        /*0714*/ 	.word	0x0500000f


	//   ....[115]....
        /*0718*/ 	.word	0x0500000f


	//   ....[116]....
        /*071c*/ 	.word	0x0500000f


	//   ....[117]....
        /*0720*/ 	.word	0x0500000f


	//   ....[118]....
        /*0724*/ 	.word	0x0500000f


	//   ....[119]....
        /*0728*/ 	.word	0x0500000f


	//   ....[120]....
        /*072c*/ 	.word	0x0500000f


	//   ....[121]....
        /*0730*/ 	.word	0x0500000f


	//   ....[122]....
        /*0734*/ 	.word	0x0500000f


	//   ....[123]....
        /*0738*/ 	.word	0x0500000f


	//   ....[124]....
        /*073c*/ 	.word	0x0500000f


	//   ....[125]....
        /*0740*/ 	.word	0x0500000f


	//   ....[126]....
        /*0744*/ 	.word	0x0500000f


	//   ....[127]....
        /*0748*/ 	.word	0x0500000f


	//   ....[128]....
        /*074c*/ 	.word	0x0500000f


	//   ....[129]....
        /*0750*/ 	.word	0x0500000f


	//   ....[130]....
        /*0754*/ 	.word	0x0500000f


	//   ....[131]....
        /*0758*/ 	.word	0x0500000f


	//   ....[132]....
        /*075c*/ 	.word	0x0500000f


	//   ....[133]....
        /*0760*/ 	.word	0x0500000f


	//----- nvinfo : EIATTR_COOP_GROUP_INSTR_OFFSETS
	.align		4
.L_589:
        /*0764*/ 	.byte	0x04, 0x28
        /*0766*/ 	.short	(.L_591 - .L_590)


	//   ....[0]....
.L_590:
        /*0768*/ 	.word	0x00000060


	//   ....[1]....
        /*076c*/ 	.word	0x00000140


	//   ....[2]....
        /*0770*/ 	.word	0x00000190


	//   ....[3]....
        /*0774*/ 	.word	0x000003c0


	//   ....[4]....
        /*0778*/ 	.word	0x00000520


	//   ....[5]....
        /*077c*/ 	.word	0x00000640


	//   ....[6]....
        /*0780*/ 	.word	0x000007a0


	//   ....[7]....
        /*0784*/ 	.word	0x000019a0


	//   ....[8]....
        /*0788*/ 	.word	0x00003d90


	//   ....[9]....
        /*078c*/ 	.word	0x00003db0


	//   ....[10]....
        /*0790*/ 	.word	0x00004700


	//   ....[11]....
        /*0794*/ 	.word	0x00004800


	//   ....[12]....
        /*0798*/ 	.word	0x00004aa0


	//   ....[13]....
        /*079c*/ 	.word	0x00004c10


	//   ....[14]....
        /*07a0*/ 	.word	0x00007e90


	//   ....[15]....
        /*07a4*/ 	.word	0x000082f0


	//   ....[16]....
        /*07a8*/ 	.word	0x00008320


	//   ....[17]....
        /*07ac*/ 	.word	0x000083d0


	//   ....[18]....
        /*07b0*/ 	.word	0x00008960


	//   ....[19]....
        /*07b4*/ 	.word	0x000089c0


	//   ....[20]....
        /*07b8*/ 	.word	0x0000bf70


	//   ....[21]....
        /*07bc*/ 	.word	0x0000bfa0


	//   ....[22]....
        /*07c0*/ 	.word	0x0000c4f0


	//   ....[23]....
        /*07c4*/ 	.word	0x0000c540


	//   ....[24]....
        /*07c8*/ 	.word	0x0000d5c0


	//   ....[25]....
        /*07cc*/ 	.word	0x0000d600


	//   ....[26]....
        /*07d0*/ 	.word	0x0000d6d0


	//   ....[27]....
        /*07d4*/ 	.word	0x0000d710


	//   ....[28]....
        /*07d8*/ 	.word	0x0000f430


	//   ....[29]....
        /*07dc*/ 	.word	0x0000f460


	//   ....[30]....
        /*07e0*/ 	.word	0x0000f4a0


	//   ....[31]....
        /*07e4*/ 	.word	0x0000f4d0


	//   ....[32]....
        /*07e8*/ 	.word	0x0000fd20


	//   ....[33]....
        /*07ec*/ 	.word	0x0000fd50


	//   ....[34]....
        /*07f0*/ 	.word	0x0000fea0


	//   ....[35]....
        /*07f4*/ 	.word	0x0000fec0


	//   ....[36]....
        /*07f8*/ 	.word	0x00010010


	//   ....[37]....
        /*07fc*/ 	.word	0x00010030


	//   ....[38]....
        /*0800*/ 	.word	0x00010190


	//   ....[39]....
        /*0804*/ 	.word	0x000101b0


	//   ....[40]....
        /*0808*/ 	.word	0x00010bd0


	//   ....[41]....
        /*080c*/ 	.word	0x00010c00


	//   ....[42]....
        /*0810*/ 	.word	0x00010d60


	//   ....[43]....
        /*0814*/ 	.word	0x00010d80


	//   ....[44]....
        /*0818*/ 	.word	0x00010ed0


	//   ....[45]....
        /*081c*/ 	.word	0x00010ef0


	//   ....[46]....
        /*0820*/ 	.word	0x00011050


	//   ....[47]....
        /*0824*/ 	.word	0x00011070


	//   ....[48]....
        /*0828*/ 	.word	0x00011240


	//   ....[49]....
        /*082c*/ 	.word	0x00011420


	//   ....[50]....
        /*0830*/ 	.word	0x00011450


	//   ....[51]....
        /*0834*/ 	.word	0x00011480


	//   ....[52]....
        /*0838*/ 	.word	0x000114b0


	//   ....[53]....
        /*083c*/ 	.word	0x000114e0


	//   ....[54]....
        /*0840*/ 	.word	0x00011510


	//   ....[55]....
        /*0844*/ 	.word	0x00011690


	//   ....[56]....
        /*0848*/ 	.word	0x000116c0


	//   ....[57]....
        /*084c*/ 	.word	0x000116f0


	//   ....[58]....
        /*0850*/ 	.word	0x00011720


	//   ....[59]....
        /*0854*/ 	.word	0x00011750


	//   ....[60]....
        /*0858*/ 	.word	0x00011780


	//   ....[61]....
        /*085c*/ 	.word	0x00011830


	//   ....[62]....
        /*0860*/ 	.word	0x00011890


	//   ....[63]....
        /*0864*/ 	.word	0x00011920


	//   ....[64]....
        /*0868*/ 	.word	0x00012c30


	//   ....[65]....
        /*086c*/ 	.word	0x00013930


	//   ....[66]....
        /*0870*/ 	.word	0x00013940


	//   ....[67]....
        /*0874*/ 	.word	0x00013960


	//   ....[68]....
        /*0878*/ 	.word	0x00013a20


	//   ....[69]....
        /*087c*/ 	.word	0x00013a40


	//   ....[70]....
        /*0880*/ 	.word	0x00013af0


	//   ....[71]....
        /*0884*/ 	.word	0x00013b10


	//   ....[72]....
        /*0888*/ 	.word	0x00013bc0


	//   ....[73]....
        /*088c*/ 	.word	0x00013be0


	//   ....[74]....
        /*0890*/ 	.word	0x00013c90


	//   ....[75]....
        /*0894*/ 	.word	0x00013cb0


	//   ....[76]....
        /*0898*/ 	.word	0x00013d60


	//   ....[77]....
        /*089c*/ 	.word	0x00013d80


	//   ....[78]....
        /*08a0*/ 	.word	0x00013e20


	//   ....[79]....
        /*08a4*/ 	.word	0x00013e40


	//   ....[80]....
        /*08a8*/ 	.word	0x00013e80


	//   ....[81]....
        /*08ac*/ 	.word	0x000176a0


	//   ....[82]....
        /*08b0*/ 	.word	0x00017700


	//   ....[83]....
        /*08b4*/ 	.word	0x00017730


	//   ....[84]....
        /*08b8*/ 	.word	0x00017740


	//   ....[85]....
        /*08bc*/ 	.word	0x00017770


	//   ....[86]....
        /*08c0*/ 	.word	0x000177a0


	//   ....[87]....
        /*08c4*/ 	.word	0x000177d0


	//   ....[88]....
        /*08c8*/ 	.word	0x00017800


	//   ....[89]....
        /*08cc*/ 	.word	0x00017990


	//   ....[90]....
        /*08d0*/ 	.word	0x000179c0


	//   ....[91]....
        /*08d4*/ 	.word	0x000179f0


	//   ....[92]....
        /*08d8*/ 	.word	0x00017a20


	//   ....[93]....
        /*08dc*/ 	.word	0x00017a50


	//   ....[94]....
        /*08e0*/ 	.word	0x00017a80


	//   ....[95]....
        /*08e4*/ 	.word	0x00017b40


	//   ....[96]....
        /*08e8*/ 	.word	0x00017b60


	//   ....[97]....
        /*08ec*/ 	.word	0x00017bd0


	//   ....[98]....
        /*08f0*/ 	.word	0x000182b0


	//   ....[99]....
        /*08f4*/ 	.word	0x000188c0


	//   ....[100]....
        /*08f8*/ 	.word	0x00018a70


	//   ....[101]....
        /*08fc*/ 	.word	0x00018ac0


	//   ....[102]....
        /*0900*/ 	.word	0x00018bf0


	//   ....[103]....
        /*0904*/ 	.word	0x00018c60


	//   ....[104]....
        /*0908*/ 	.word	0x00018d90


	//   ....[105]....
        /*090c*/ 	.word	0x00018e00


	//   ....[106]....
        /*0910*/ 	.word	0x00018f30


	//   ....[107]....
        /*0914*/ 	.word	0x00018fa0


	//   ....[108]....
        /*0918*/ 	.word	0x000190d0


	//   ....[109]....
        /*091c*/ 	.word	0x00019140


	//   ....[110]....
        /*0920*/ 	.word	0x00019270


	//   ....[111]....
        /*0924*/ 	.word	0x000192e0


	//   ....[112]....
        /*0928*/ 	.word	0x00019420


	//   ....[113]....
        /*092c*/ 	.word	0x00019470


	//   ....[114]....
        /*0930*/ 	.word	0x000195a0


	//   ....[115]....
        /*0934*/ 	.word	0x000195f0


	//   ....[116]....
        /*0938*/ 	.word	0x00019920


	//   ....[117]....
        /*093c*/ 	.word	0x000199c0


	//   ....[118]....
        /*0940*/ 	.word	0x00019af0


	//   ....[119]....
        /*0944*/ 	.word	0x00019b70


	//   ....[120]....
        /*0948*/ 	.word	0x00019bf0


	//   ....[121]....
        /*094c*/ 	.word	0x00019c70


	//   ....[122]....
        /*0950*/ 	.word	0x00019cf0


	//   ....[123]....
        /*0954*/ 	.word	0x00019d80


	//   ....[124]....
        /*0958*/ 	.word	0x00019e20


	//   ....[125]....
        /*095c*/ 	.word	0x00019ec0


	//   ....[126]....
        /*0960*/ 	.word	0x00019f40


	//   ....[127]....
        /*0964*/ 	.word	0x00019fc0


	//   ....[128]....
        /*0968*/ 	.word	0x0001a040


	//   ....[129]....
        /*096c*/ 	.word	0x0001a0d0


	//   ....[130]....
        /*0970*/ 	.word	0x0001a150


	//   ....[131]....
        /*0974*/ 	.word	0x0001a1f0


	//   ....[132]....
        /*0978*/ 	.word	0x0001a280


	//   ....[133]....
        /*097c*/ 	.word	0x0001a3b0


	//----- nvinfo : EIATTR_REG_RECONFIG
	.align		4
.L_591:
        /*0980*/ 	.byte	0x01, 0x54
	.zero		2


	//----- nvinfo : EIATTR_SYSCALL_OFFSETS
	.align		4
        /*0984*/ 	.byte	0x04, 0x46
        /*0986*/ 	.short	(.L_593 - .L_592)


	//   ....[0]....
.L_592:
        /*0988*/ 	.word	0x00001b90


	//   ....[1]....
        /*098c*/ 	.word	0x00012820


	//   ....[2]....
        /*0990*/ 	.word	0x00012980


	//   ....[3]....
        /*0994*/ 	.word	0x00012a80


	//   ....[4]....
        /*0998*/ 	.word	0x000134c0


	//----- nvinfo : EIATTR_MBARRIER_INSTR_OFFSETS
	.align		4
.L_593:
        /*099c*/ 	.byte	0x04, 0x39
        /*099e*/ 	.short	(.L_595 - .L_594)


	//   ....[0]....
.L_594:
        /*09a0*/ 	.word	0x00000270
        /*09a4*/ 	.word	0x000000ff
        /*09a8*/ 	.word	0x00038800
        /*09ac*/ 	.short	0x0100
        /*09ae*/ 	.byte	0x08
	.zero		1


	//   ....[1]....
        /*09b0*/ 	.word	0x00000280
        /*09b4*/ 	.word	0x000000ff
        /*09b8*/ 	.word	0x00038820
        /*09bc*/ 	.short	0x0100
        /*09be*/ 	.byte	0x08
	.zero		1


	//   ....[2]....
        /*09c0*/ 	.word	0x00000370
        /*09c4*/ 	.word	0x000000ff
        /*09c8*/ 	.word	0x00038830
        /*09cc*/ 	.short	0x0100
        /*09ce*/ 	.byte	0x08
	.zero		1


	//   ....[3]....
        /*09d0*/ 	.word	0x00000380
        /*09d4*/ 	.word	0x000000ff
        /*09d8*/ 	.word	0x00038840
        /*09dc*/ 	.short	0x0100
        /*09de*/ 	.byte	0x08
	.zero		1


	//   ....[4]....
        /*09e0*/ 	.word	0x00000390
        /*09e4*/ 	.word	0x000000ff
        /*09e8*/ 	.word	0x00038838
        /*09ec*/ 	.short	0x0100
        /*09ee*/ 	.byte	0x08
	.zero		1


	//   ....[5]....
        /*09f0*/ 	.word	0x000003a0
        /*09f4*/ 	.word	0x000000ff
        /*09f8*/ 	.word	0x00038848
        /*09fc*/ 	.short	0x0100
        /*09fe*/ 	.byte	0x08
	.zero		1


	//   ....[6]....
        /*0a00*/ 	.word	0x000004d0
        /*0a04*/ 	.word	0x000000ff
        /*0a08*/ 	.word	0x00038850
        /*0a0c*/ 	.short	0x0100
        /*0a0e*/ 	.byte	0x08
	.zero		1


	//   ....[7]....
        /*0a10*/ 	.word	0x000004e0
        /*0a14*/ 	.word	0x000000ff
        /*0a18*/ 	.word	0x00038860
        /*0a1c*/ 	.short	0x0100
        /*0a1e*/ 	.byte	0x08
	.zero		1


	//   ....[8]....
        /*0a20*/ 	.word	0x000004f0
        /*0a24*/ 	.word	0x000000ff
        /*0a28*/ 	.word	0x00038858
        /*0a2c*/ 	.short	0x0100
        /*0a2e*/ 	.byte	0x08
	.zero		1


	//   ....[9]....
        /*0a30*/ 	.word	0x00000500
        /*0a34*/ 	.word	0x000000ff
        /*0a38*/ 	.word	0x00038868
        /*0a3c*/ 	.short	0x0100
        /*0a3e*/ 	.byte	0x08
	.zero		1


	//   ....[10]....
        /*0a40*/ 	.word	0x000005f0
        /*0a44*/ 	.word	0x000000ff
        /*0a48*/ 	.word	0x00038870
        /*0a4c*/ 	.short	0x0100
        /*0a4e*/ 	.byte	0x06
	.zero		1


	//   ....[11]....
        /*0a50*/ 	.word	0x00000600
        /*0a54*/ 	.word	0x000000ff
        /*0a58*/ 	.word	0x00038880
        /*0a5c*/ 	.short	0x0100
        /*0a5e*/ 	.byte	0x06
	.zero		1


	//   ....[12]....
        /*0a60*/ 	.word	0x00000610
        /*0a64*/ 	.word	0x000000ff
        /*0a68*/ 	.word	0x00038878
        /*0a6c*/ 	.short	0x0100
        /*0a6e*/ 	.byte	0x06
	.zero		1


	//   ....[13]....
        /*0a70*/ 	.word	0x00000620
        /*0a74*/ 	.word	0x000000ff
        /*0a78*/ 	.word	0x00038888
        /*0a7c*/ 	.short	0x0100
        /*0a7e*/ 	.byte	0x06
	.zero		1


	//   ....[14]....
        /*0a80*/ 	.word	0x00000750
        /*0a84*/ 	.word	0x000000ff
        /*0a88*/ 	.word	0x00038890
        /*0a8c*/ 	.short	0x0100
        /*0a8e*/ 	.byte	0x08
	.zero		1


	//   ....[15]....
        /*0a90*/ 	.word	0x00000760
        /*0a94*/ 	.word	0x000000ff
        /*0a98*/ 	.word	0x000388a0
        /*0a9c*/ 	.short	0x0100
        /*0a9e*/ 	.byte	0x08
	.zero		1


	//   ....[16]....
        /*0aa0*/ 	.word	0x00000770
        /*0aa4*/ 	.word	0x000000ff
        /*0aa8*/ 	.word	0x00038898
        /*0aac*/ 	.short	0x0100
        /*0aae*/ 	.byte	0x08
	.zero		1


	//   ....[17]....
        /*0ab0*/ 	.word	0x00000780
        /*0ab4*/ 	.word	0x000000ff
        /*0ab8*/ 	.word	0x000388a8
        /*0abc*/ 	.short	0x0100
        /*0abe*/ 	.byte	0x08
	.zero		1


	//   ....[18]....
        /*0ac0*/ 	.word	0x000008b0
        /*0ac4*/ 	.word	0x000000ff
        /*0ac8*/ 	.word	0x000388b0
        /*0acc*/ 	.short	0x0100
        /*0ace*/ 	.byte	0x08
	.zero		1


	//   ....[19]....
        /*0ad0*/ 	.word	0x000008c0
        /*0ad4*/ 	.word	0x000000ff
        /*0ad8*/ 	.word	0x000388c0
        /*0adc*/ 	.short	0x0100
        /*0ade*/ 	.byte	0x08
	.zero		1


	//   ....[20]....
        /*0ae0*/ 	.word	0x000008d0
        /*0ae4*/ 	.word	0x000000ff
        /*0ae8*/ 	.word	0x000388b8
        /*0aec*/ 	.short	0x0100
        /*0aee*/ 	.byte	0x08
	.zero		1


	//   ....[21]....
        /*0af0*/ 	.word	0x000008e0
        /*0af4*/ 	.word	0x000000ff
        /*0af8*/ 	.word	0x000388c8
        /*0afc*/ 	.short	0x0100
        /*0afe*/ 	.byte	0x08
	.zero		1


	//   ....[22]....
        /*0b00*/ 	.word	0x00001c40
        /*0b04*/ 	.word	0x000000ff
        /*0b08*/ 	.word	0x00038800
        /*0b0c*/ 	.short	0x010a
        /*0b0e*/ 	.byte	0x06
	.zero		1


	//   ....[23]....
        /*0b10*/ 	.word	0x00001ce0
        /*0b14*/ 	.word	0x00000000
        /*0b18*/ 	.word	0x00038830
        /*0b1c*/ 	.short	0x010a
        /*0b1e*/ 	.byte	0x3f
	.zero		1


	//   ....[24]....
        /*0b20*/ 	.word	0x00001d40
        /*0b24*/ 	.word	0x00000000
        /*0b28*/ 	.word	0x00038830
        /*0b2c*/ 	.short	0x010a
        /*0b2e*/ 	.byte	0x3f
	.zero		1


	//   ....[25]....
        /*0b30*/ 	.word	0x00004630
        /*0b34*/ 	.word	0x00000000
        /*0b38*/ 	.word	0x00000000
        /*0b3c*/ 	.short	0x0101
        /*0b3e*/ 	.byte	0x3f
	.zero		1


	//   ....[26]....
        /*0b40*/ 	.word	0x000056c0
        /*0b44*/ 	.word	0x000000ff
        /*0b48*/ 	.word	0x00038830
        /*0b4c*/ 	.short	0x010a
        /*0b4e*/ 	.byte	0x04
	.zero		1


	//   ....[27]....
        /*0b50*/ 	.word	0x00005710
        /*0b54*/ 	.word	0x000000ff
        /*0b58*/ 	.word	0x00038830
        /*0b5c*/ 	.short	0x010a
        /*0b5e*/ 	.byte	0x04
	.zero		1


	//   ....[28]....
        /*0b60*/ 	.word	0x00007bd0
        /*0b64*/ 	.word	0x000000ff
        /*0b68*/ 	.word	0x00038850
        /*0b6c*/ 	.short	0x010a
        /*0b6e*/ 	.byte	0x04
	.zero		1


	//   ....[29]....
        /*0b70*/ 	.word	0x00007c10
        /*0b74*/ 	.word	0x000000ff
        /*0b78*/ 	.word	0x00038850
        /*0b7c*/ 	.short	0x010a
        /*0b7e*/ 	.byte	0x04
	.zero		1


	//   ....[30]....
        /*0b80*/ 	.word	0x00008de0
        /*0b84*/ 	.word	0x00000014
        /*0b88*/ 	.word	0x00000000
        /*0b8c*/ 	.short	0x0101
        /*0b8e*/ 	.byte	0x3f
	.zero		1


	//   ....[31]....
        /*0b90*/ 	.word	0x00008e50
        /*0b94*/ 	.word	0x000000a0
        /*0b98*/ 	.word	0x00000000
        /*0b9c*/ 	.short	0x0101
        /*0b9e*/ 	.byte	0x3f
	.zero		1


	//   ....[32]....
        /*0ba0*/ 	.word	0x000093e0
        /*0ba4*/ 	.word	0x000000ff
        /*0ba8*/ 	.word	0x00038830
        /*0bac*/ 	.short	0x010a
        /*0bae*/ 	.byte	0x04
	.zero		1


	//   ....[33]....
        /*0bb0*/ 	.word	0x00009420
        /*0bb4*/ 	.word	0x000000ff
        /*0bb8*/ 	.word	0x00038830
        /*0bbc*/ 	.short	0x010a
        /*0bbe*/ 	.byte	0x04
	.zero		1


	//   ....[34]....
        /*0bc0*/ 	.word	0x0000bcd0
        /*0bc4*/ 	.word	0x000000ff
        /*0bc8*/ 	.word	0x00038850
        /*0bcc*/ 	.short	0x010a
        /*0bce*/ 	.byte	0x04
	.zero		1


	//   ....[35]....
        /*0bd0*/ 	.word	0x0000bd10
        /*0bd4*/ 	.word	0x000000ff
        /*0bd8*/ 	.word	0x00038850
        /*0bdc*/ 	.short	0x010a
        /*0bde*/ 	.byte	0x04
	.zero		1


	//   ....[36]....
        /*0be0*/ 	.word	0x0000c890
        /*0be4*/ 	.word	0x0000009d
        /*0be8*/ 	.word	0x00000000
        /*0bec*/ 	.short	0x0101
        /*0bee*/ 	.byte	0x3f
	.zero		1


	//   ....[37]....
        /*0bf0*/ 	.word	0x0000c960
        /*0bf4*/ 	.word	0x000000a5
        /*0bf8*/ 	.word	0x00000000
        /*0bfc*/ 	.short	0x0101
        /*0bfe*/ 	.byte	0x3f
	.zero		1


	//   ....[38]....
        /*0c00*/ 	.word	0x0000d530
        /*0c04*/ 	.word	0x000000ff
        /*0c08*/ 	.word	0x00038850
        /*0c0c*/ 	.short	0x010a
        /*0c0e*/ 	.byte	0x07
	.zero		1


	//   ....[39]....
        /*0c10*/ 	.word	0x0000d570
        /*0c14*/ 	.word	0x000000ff
        /*0c18*/ 	.word	0x00038850
        /*0c1c*/ 	.short	0x010a
        /*0c1e*/ 	.byte	0x07
	.zero		1


	//   ....[40]....
        /*0c20*/ 	.word	0x0000da60
        /*0c24*/ 	.word	0x0000000a
        /*0c28*/ 	.word	0x00000000
        /*0c2c*/ 	.short	0x0101
        /*0c2e*/ 	.byte	0x3f
	.zero		1


	//   ....[41]....
        /*0c30*/ 	.word	0x0000fd10
        /*0c34*/ 	.word	0x00000013
        /*0c38*/ 	.word	0x00000000
        /*0c3c*/ 	.short	0x0101
        /*0c3e*/ 	.byte	0x3f
	.zero		1


	//   ....[42]....
        /*0c40*/ 	.word	0x00012ed0
        /*0c44*/ 	.word	0x00000000
        /*0c48*/ 	.word	0x00038840
        /*0c4c*/ 	.short	0x010a
        /*0c4e*/ 	.byte	0x3f
	.zero		1


	//   ....[43]....
        /*0c50*/ 	.word	0x00014010
        /*0c54*/ 	.word	0x00000008
        /*0c58*/ 	.word	0x00038800
        /*0c5c*/ 	.short	0x0107
        /*0c5e*/ 	.byte	0x3f
	.zero		1


	//   ....[44]....
        /*0c60*/ 	.word	0x00014120
        /*0c64*/ 	.word	0x00000002
        /*0c68*/ 	.word	0x00038800
        /*0c6c*/ 	.short	0x0101
        /*0c6e*/ 	.byte	0x3f
	.zero		1


	//   ....[45]....
        /*0c70*/ 	.word	0x00014140
        /*0c74*/ 	.word	0x00000002
        /*0c78*/ 	.word	0x00038820
        /*0c7c*/ 	.short	0x010a
        /*0c7e*/ 	.byte	0x3f
	.zero		1


	//   ....[46]....
        /*0c80*/ 	.word	0x000144b0
        /*0c84*/ 	.word	0x00000002
        /*0c88*/ 	.word	0x00038840
        /*0c8c*/ 	.short	0x010a
        /*0c8e*/ 	.byte	0x3f
	.zero		1


	//   ....[47]....
        /*0c90*/ 	.word	0x00014a70
        /*0c94*/ 	.word	0x00000002
        /*0c98*/ 	.word	0x00000060
        /*0c9c*/ 	.short	0x010a
        /*0c9e*/ 	.byte	0x3f
	.zero		1


	//   ....[48]....
        /*0ca0*/ 	.word	0x00015370
        /*0ca4*/ 	.word	0x00000003
        /*0ca8*/ 	.word	0x00038840
        /*0cac*/ 	.short	0x010a
        /*0cae*/ 	.byte	0x3f
	.zero		1


	//   ....[49]....
        /*0cb0*/ 	.word	0x00015930
        /*0cb4*/ 	.word	0x00000002
        /*0cb8*/ 	.word	0x00000060
        /*0cbc*/ 	.short	0x010a
        /*0cbe*/ 	.byte	0x3f
	.zero		1


	//   ....[50]....
        /*0cc0*/ 	.word	0x00016160
        /*0cc4*/ 	.word	0x00000002
        /*0cc8*/ 	.word	0x00038840
        /*0ccc*/ 	.short	0x010a
        /*0cce*/ 	.byte	0x3f
	.zero		1


	//   ....[51]....
        /*0cd0*/ 	.word	0x00016720
        /*0cd4*/ 	.word	0x00000002
        /*0cd8*/ 	.word	0x00000060
        /*0cdc*/ 	.short	0x010a
        /*0cde*/ 	.byte	0x3f
	.zero		1


	//   ....[52]....
        /*0ce0*/ 	.word	0x00016ee0
        /*0ce4*/ 	.word	0x00000000
        /*0ce8*/ 	.word	0x00038860
        /*0cec*/ 	.short	0x010a
        /*0cee*/ 	.byte	0x3f
	.zero		1


	//   ....[53]....
        /*0cf0*/ 	.word	0x00018230
        /*0cf4*/ 	.word	0x00000000
        /*0cf8*/ 	.word	0x00038820
        /*0cfc*/ 	.short	0x010a
        /*0cfe*/ 	.byte	0x3f
	.zero		1


	//   ....[54]....
        /*0d00*/ 	.word	0x00018410
        /*0d04*/ 	.word	0x00000006
        /*0d08*/ 	.word	0x00000000
        /*0d0c*/ 	.short	0x010a
        /*0d0e*/ 	.byte	0x3f
	.zero		1


	//   ....[55]....
        /*0d10*/ 	.word	0x00018480
        /*0d14*/ 	.word	0x00000007
        /*0d18*/ 	.word	0x00000000
        /*0d1c*/ 	.short	0x010a
        /*0d1e*/ 	.byte	0x3f
	.zero		1


	//   ....[56]....
        /*0d20*/ 	.word	0x000184f0
        /*0d24*/ 	.word	0x00000004
        /*0d28*/ 	.word	0x00000000
        /*0d2c*/ 	.short	0x010a
        /*0d2e*/ 	.byte	0x3f
	.zero		1


	//   ....[57]....
        /*0d30*/ 	.word	0x00018520
        /*0d34*/ 	.word	0x00000003
        /*0d38*/ 	.word	0x00000000
        /*0d3c*/ 	.short	0x010a
        /*0d3e*/ 	.byte	0x3f
	.zero		1


	//   ....[58]....
        /*0d40*/ 	.word	0x000185a0
        /*0d44*/ 	.word	0x00000003
        /*0d48*/ 	.word	0x00038800
        /*0d4c*/ 	.short	0x010a
        /*0d4e*/ 	.byte	0x3f
	.zero		1


	//   ....[59]....
        /*0d50*/ 	.word	0x000185f0
        /*0d54*/ 	.word	0x00000000
        /*0d58*/ 	.word	0x00038830
        /*0d5c*/ 	.short	0x010a
        /*0d5e*/ 	.byte	0x3f
	.zero		1


	//   ....[60]....
        /*0d60*/ 	.word	0x00018660
        /*0d64*/ 	.word	0x00000099
        /*0d68*/ 	.word	0x00038830
        /*0d6c*/ 	.short	0x010a
        /*0d6e*/ 	.byte	0x3f
	.zero		1


	//   ....[61]....
        /*0d70*/ 	.word	0x000186c0
        /*0d74*/ 	.word	0x000000e9
        /*0d78*/ 	.word	0x00038850
        /*0d7c*/ 	.short	0x010a
        /*0d7e*/ 	.byte	0x3f
	.zero		1


	//   ....[62]....
        /*0d80*/ 	.word	0x00018720
        /*0d84*/ 	.word	0x00000004
        /*0d88*/ 	.word	0x00038830
        /*0d8c*/ 	.short	0x010a
        /*0d8e*/ 	.byte	0x3f
	.zero		1


	//   ....[63]....
        /*0d90*/ 	.word	0x00018780
        /*0d94*/ 	.word	0x00000003
        /*0d98*/ 	.word	0x00038850
        /*0d9c*/ 	.short	0x010a
        /*0d9e*/ 	.byte	0x3f
	.zero		1


	//   ....[64]....
        /*0da0*/ 	.word	0x000187e0
        /*0da4*/ 	.word	0x00000007
        /*0da8*/ 	.word	0x00038850
        /*0dac*/ 	.short	0x010a
        /*0dae*/ 	.byte	0x3f
	.zero		1


	//   ....[65]....
        /*0db0*/ 	.word	0x00018980
        /*0db4*/ 	.word	0x00000000
        /*0db8*/ 	.word	0x00038840
        /*0dbc*/ 	.short	0x010a
        /*0dbe*/ 	.byte	0x3f
	.zero		1


	//   ....[66]....
        /*0dc0*/ 	.word	0x00019640
        /*0dc4*/ 	.word	0x00000002
        /*0dc8*/ 	.word	0x00038820
        /*0dcc*/ 	.short	0x010a
        /*0dce*/ 	.byte	0x3f
	.zero		1


	//   ....[67]....
        /*0dd0*/ 	.word	0x00019690
        /*0dd4*/ 	.word	0x00000002
        /*0dd8*/ 	.word	0x00038840
        /*0ddc*/ 	.short	0x010a
        /*0dde*/ 	.byte	0x3f
	.zero		1


	//   ....[68]....
        /*0de0*/ 	.word	0x000196e0
        /*0de4*/ 	.word	0x00000002
        /*0de8*/ 	.word	0x00000060
        /*0dec*/ 	.short	0x010a
        /*0dee*/ 	.byte	0x3f
	.zero		1


	//   ....[69]....
        /*0df0*/ 	.word	0x00019730
        /*0df4*/ 	.word	0x00000003
        /*0df8*/ 	.word	0x00038840
        /*0dfc*/ 	.short	0x010a
        /*0dfe*/ 	.byte	0x3f
	.zero		1


	//   ....[70]....
        /*0e00*/ 	.word	0x00019780
        /*0e04*/ 	.word	0x00000002
        /*0e08*/ 	.word	0x00000060
        /*0e0c*/ 	.short	0x010a
        /*0e0e*/ 	.byte	0x3f
	.zero		1


	//   ....[71]....
        /*0e10*/ 	.word	0x000197d0
        /*0e14*/ 	.word	0x00000002
        /*0e18*/ 	.word	0x00038840
        /*0e1c*/ 	.short	0x010a
        /*0e1e*/ 	.byte	0x3f
	.zero		1


	//   ....[72]....
        /*0e20*/ 	.word	0x00019820
        /*0e24*/ 	.word	0x00000002
        /*0e28*/ 	.word	0x00000060
        /*0e2c*/ 	.short	0x010a
        /*0e2e*/ 	.byte	0x3f
	.zero		1


	//   ....[73]....
        /*0e30*/ 	.word	0x00019870
        /*0e34*/ 	.word	0x00000000
        /*0e38*/ 	.word	0x00038860
        /*0e3c*/ 	.short	0x010a
        /*0e3e*/ 	.byte	0x3f
	.zero		1


	//   ....[74]....
        /*0e40*/ 	.word	0x0001a2d0
        /*0e44*/ 	.word	0x00000000
        /*0e48*/ 	.word	0x00038820
        /*0e4c*/ 	.short	0x010a
        /*0e4e*/ 	.byte	0x3f
	.zero		1


	//   ....[75]....
        /*0e50*/ 	.word	0x0001a470
        /*0e54*/ 	.word	0x00000006
        /*0e58*/ 	.word	0x00000000
        /*0e5c*/ 	.short	0x010a
        /*0e5e*/ 	.byte	0x3f
	.zero		1


	//   ....[76]....
        /*0e60*/ 	.word	0x0001a4c0
        /*0e64*/ 	.word	0x00000007
        /*0e68*/ 	.word	0x00000000
        /*0e6c*/ 	.short	0x010a
        /*0e6e*/ 	.byte	0x3f
	.zero		1


	//   ....[77]....
        /*0e70*/ 	.word	0x0001a510
        /*0e74*/ 	.word	0x00000004
        /*0e78*/ 	.word	0x00000000
        /*0e7c*/ 	.short	0x010a
        /*0e7e*/ 	.byte	0x3f
	.zero		1


	//----- nvinfo : EIATTR_NUM_MBARRIERS
	.align		4
.L_595:
        /*0e80*/ 	.byte	0x03, 0x38
        /*0e82*/ 	.short	0x0016


	//----- nvinfo : EIATTR_EXIT_INSTR_OFFSETS
	.align		4
        /*0e84*/ 	.byte	0x04, 0x1c
        /*0e86*/ 	.short	(.L_597 - .L_596)


	//   ....[0]....
.L_596:
        /*0e88*/ 	.word	0x00000a50


	//   ....[1]....
        /*0e8c*/ 	.word	0x000111f0


	//   ....[2]....
        /*0e90*/ 	.word	0x00018570


	//----- nvinfo : EIATTR_MAX_THREADS
	.align		4
.L_597:
        /*0e94*/ 	.byte	0x04, 0x05
        /*0e96*/ 	.short	(.L_599 - .L_598)
.L_598:
        /*0e98*/ 	.word	0x00000180
        /*0e9c*/ 	.word	0x00000001
        /*0ea0*/ 	.word	0x00000001


	//----- nvinfo : EIATTR_CRS_STACK_SIZE
	.align		4
.L_599:
        /*0ea4*/ 	.byte	0x04, 0x1e
        /*0ea6*/ 	.short	(.L_601 - .L_600)
.L_600:
        /*0ea8*/ 	.word	0x00000000


	//----- nvinfo : EIATTR_CBANK_PARAM_SIZE
	.align		4
.L_601:
        /*0eac*/ 	.byte	0x03, 0x19
        /*0eae*/ 	.short	0x0af0


	//----- nvinfo : EIATTR_PARAM_CBANK
	.align		4
        /*0eb0*/ 	.byte	0x04, 0x0a
        /*0eb2*/ 	.short	(.L_603 - .L_602)
	.align		4
.L_602:
        /*0eb4*/ 	.word	index@(.nv.constant0._ZN7cutlass13device_kernelIN5flash11enable_sm90INS1_16FlashAttnFwdSm90INS1_25CollectiveMainloopFwdSm90ILi2EN4cute5tupleIJNS5_1CILi1EEES8_S8_EEENS6_IJNS7_ILi128EEENS7_ILi80EEENS7_ILi256EEEEEELi256ENS_6half_tEfNS_4arch4Sm90ELb1ELb0ELb0ELb1ELb0ELb0ELb0ELb1ELb1ELb1ELb0ELb0EEENS1_21CollectiveEpilogueFwdINS6_IJSA_SC_SB_EEES9_SE_SG_Li256ELb1ELb1ELb0ELb0EEENS1_36VarlenDynamicPersistentTileSchedulerILi128ELi80ELi256ELi128ELb0ELb1ELb1ELb1ELb1ELb1EEEEEEEEEvNT_6ParamsE)
        /*0eb8*/ 	.short	0x0210
        /*0eba*/ 	.short	0x0af0


	//----- nvinfo : EIATTR_SW_WAR
	.align		4
.L_603:
        /*0ebc*/ 	.byte	0x04, 0x36
        /*0ebe*/ 	.short	(.L_605 - .L_604)
.L_604:
        /*0ec0*/ 	.word	0x00000008
.L_605:


//--------------------- .nv.info._ZN7cutlass13device_kernelIN5flash11enable_sm90INS1_16FlashAttnFwdSm90INS1_25CollectiveMainloopFwdSm90ILi2EN4cute5tupleIJNS5_1CILi1EEES8_S8_EEENS6_IJNS7_ILi128EEENS7_ILi80EEENS7_ILi256EEEEEELi256ENS_6half_tEfNS_4arch4Sm90ELb1ELb0ELb0ELb1ELb0ELb1ELb0ELb1ELb1ELb1ELb0ELb0EEENS1_21CollectiveEpilogueFwdINS6_IJSA_SC_SB_EEES9_SE_SG_Li256ELb1ELb1ELb0ELb0EEENS1_36VarlenDynamicPersistentTileSchedulerILi128ELi80ELi256ELi128ELb0ELb1ELb1ELb1ELb1ELb1EEEEEEEEEvNT_6ParamsE --------------------------
	.section	.nv.info._ZN7cutlass13device_kernelIN5flash11enable_sm90INS1_16FlashAttnFwdSm90INS1_25CollectiveMainloopFwdSm90ILi2EN4cute5tupleIJNS5_1CILi1EEES8_S8_EEENS6_IJNS7_ILi128EEENS7_ILi80EEENS7_ILi256EEEEEELi256ENS_6half_tEfNS_4arch4Sm90ELb1ELb0ELb0ELb1ELb0ELb1ELb0ELb1ELb1ELb1ELb0ELb0EEENS1_21CollectiveEpilogueFwdINS6_IJSA_SC_SB_EEES9_SE_SG_Li256ELb1ELb1ELb0ELb0EEENS1_36VarlenDynamicPersistentTileSchedulerILi128ELi80ELi256ELi128ELb0ELb1ELb1ELb1ELb1ELb1EEEEEEEEEvNT_6ParamsE,"",@"SHT_CUDA_INFO"
	.sectionflags	@""
	.align	4


	//----- nvinfo : EIATTR_CUDA_API_VERSION
	.align		4
        /*0000*/ 	.byte	0x04, 0x37
        /*0002*/ 	.short	(.L_607 - .L_606)
.L_606:
        /*0004*/ 	.word	0x00000082


	//----- nvinfo : EIATTR_KPARAM_INFO
	.align		4
.L_607:
        /*0008*/ 	.byte	0x04, 0x17
        /*000a*/ 	.short	(.L_609 - .L_608)
.L_608:
        /*000c*/ 	.word	0x00000000
        /*0010*/ 	.short	0x0000
        /*0012*/ 	.short	0x0070
        /*0014*/ 	.byte	0x00, 0xf0, 0x01, 0x2a


	//----- nvinfo : EIATTR_SPARSE_MMA_MASK
	.align		4
.L_609:
        /*0018*/ 	.byte	0x03, 0x50
        /*001a*/ 	.short	0x0000


	//----- nvinfo : EIATTR_MAXREG_COUNT
	.align		4
        /*001c*/ 	.byte	0x03, 0x1b
        /*001e*/ 	.short	0x00a8


	//----- nvinfo : EIATTR_NUM_BARRIERS
	.align		4
        /*0020*/ 	.byte	0x02, 0x4c
        /*0022*/ 	.byte	0x10
	.zero		1


	//----- nvinfo : EIATTR_EXTERNS
	.align		4
        /*0024*/ 	.byte	0x04, 0x0f
        /*0026*/ 	.short	(.L_611 - .L_610)


	//   ....[0]....
	.align		4
.L_610:
        /*0028*/ 	.word	index@(__assertfail)


	//----- nvinfo : EIATTR_ANNOTATIONS
	.align		4
.L_611:
        /*002c*/ 	.byte	0x04, 0x55
        /*002e*/ 	.short	(.L_613 - .L_612)


	//   ....[0]....
.L_612:
        /* <DEDUP_REMOVED lines=149> */


	//----- nvinfo : EIATTR_MERCURY_ISA_VERSION
	.align		4
.L_613:
        /*0968*/ 	.byte	0x03, 0x5f
        /*096a*/ 	.short	0x0101


	//----- nvinfo : EIATTR_UNUSED_LOAD_BYTE_OFFSET
	.align		4
        /*096c*/ 	.byte	0x04, 0x44
        /*096e*/ 	.short	(.L_615 - .L_614)


	//   ....[0]....
.L_614:
        /*0970*/ 	.word	0x00000aa0
        /*0974*/ 	.word	0x0000fff0


	//   ....[1]....
        /*0978*/ 	.word	0x00023db0
        /*097c*/ 	.word	0x0000fff0


	//----- nvinfo : EIATTR_INT_WARP_WIDE_INSTR_OFFSETS
	.align		4
.L_615:
        /*0980*/ 	.byte	0x04, 0x31
        /*0982*/ 	.short	(.L_617 - .L_616)


	//   ....[0]....
.L_616:
        /*0984*/ 	.word	0x00000190


	//   ....[1]....
        /*0988*/ 	.word	0x000001d0


	//   ....[2]....
        /*098c*/ 	.word	0x00000240


	//   ....[3]....
        /*0990*/ 	.word	0x00029ca0


	//   ....[4]....
        /*0994*/ 	.word	0x00029d40


	//   ....[5]....
        /*0998*/ 	.word	0x0002e490


	//   ....[6]....
        /*099c*/ 	.word	0x0002e500


	//----- nvinfo : EIATTR_COOP_GROUP_MASK_REGIDS
	.align		4
.L_617:
        /*09a0*/ 	.byte	0x04, 0x29
        /*09a2*/ 	.short	(.L_619 - .L_618)


	//   ....[0]....
.L_618:
        /*09a4*/ 	.word	0xffffffff


	//   ....[1]....
        /*09a8*/ 	.word	0xffffffff


	//   ....[2]....
        /*09ac*/ 	.word	0xffffffff


	//   ....[3]....
        /*09b0*/ 	.word	0xffffffff


	//   ....[4]....
        /*09b4*/ 	.word	0xffffffff


	//   ....[5]....
        /*09b8*/ 	.word	0xffffffff


	//   ....[6]....
        /*09bc*/ 	.word	0xffffffff


	//   ....[7]....
        /*09c0*/ 	.word	0xffffffff


	//   ....[8]....
        /*09c4*/ 	.word	0xffffffff


	//   ....[9]....
        /*09c8*/ 	.word	0xffffffff


	//   ....[10]....
        /*09cc*/ 	.word	0xffffffff


	//   ....[11]....
        /*09d0*/ 	.word	0xffffffff


	//   ....[12]....
        /*09d4*/ 	.word	0xffffffff


	//   ....[13]....
        /*09d8*/ 	.word	0xffffffff


	//   ....[14]....
        /*09dc*/ 	.word	0xffffffff


	//   ....[15]....
        /*09e0*/ 	.word	0xffffffff


	//   ....[16]....
        /*09e4*/ 	.word	0xffffffff


	//   ....[17]....
        /*09e8*/ 	.word	0xffffffff


	//   ....[18]....
        /*09ec*/ 	.word	0xffffffff


	//   ....[19]....
        /*09f0*/ 	.word	0xffffffff


	//   ....[20]....
        /*09f4*/ 	.word	0xffffffff


	//   ....[21]....
        /*09f8*/ 	.word	0xffffffff


	//   ....[22]....
        /*09fc*/ 	.word	0xffffffff


	//   ....[23]....
        /*0a00*/ 	.word	0xffffffff


	//   ....[24]....
        /*0a04*/ 	.word	0xffffffff


	//   ....[25]....
        /*0a08*/ 	.word	0xffffffff


	//   ....[26]....
        /*0a0c*/ 	.word	0xffffffff


	//   ....[27]....
        /*0a10*/ 	.word	0xffffffff


	//   ....[28]....
        /*0a14*/ 	.word	0xffffffff


	//   ....[29]....
        /*0a18*/ 	.word	0xffffffff


	//   ....[30]....
        /*0a1c*/ 	.word	0xffffffff


	//   ....[31]....
        /*0a20*/ 	.word	0xffffffff


	//   ....[32]....
        /*0a24*/ 	.word	0xffffffff


	//   ....[33]....
        /*0a28*/ 	.word	0xffffffff


	//   ....[34]....
        /*0a2c*/ 	.word	0xffffffff


	//   ....[35]....
        /*0a30*/ 	.word	0xffffffff


	//   ....[36]....
        /*0a34*/ 	.word	0xffffffff


	//   ....[37]....
        /*0a38*/ 	.word	0xffffffff


	//   ....[38]....
        /*0a3c*/ 	.word	0xffffffff


	//   ....[39]....
        /*0a40*/ 	.word	0xffffffff


	//   ....[40]....
        /*0a44*/ 	.word	0xffffffff


	//   ....[41]....
        /*0a48*/ 	.word	0xffffffff


	//   ....[42]....
        /*0a4c*/ 	.word	0xffffffff


	//   ....[43]....
        /*0a50*/ 	.word	0xffffffff


	//   ....[44]....
        /*0a54*/ 	.word	0xffffffff


	//   ....[45]....
        /*0a58*/ 	.word	0xffffffff


	//   ....[46]....
        /*0a5c*/ 	.word	0xffffffff


	//   ....[47]....
        /*0a60*/ 	.word	0xffffffff


	//   ....[48]....
        /*0a64*/ 	.word	0xffffffff


	//   ....[49]....
        /*0a68*/ 	.word	0xffffffff


	//   ....[50]....
        /*0a6c*/ 	.word	0xffffffff


	//   ....[51]....
        /*0a70*/ 	.word	0xffffffff


	//   ....[52]....
        /*0a74*/ 	.word	0xffffffff


	//   ....[53]....
        /*0a78*/ 	.word	0xffffffff


	//   ....[54]....
        /*0a7c*/ 	.word	0xffffffff


	//   ....[55]....
        /*0a80*/ 	.word	0xffffffff


	//   ....[56]....
        /*0a84*/ 	.word	0xffffffff


	//   ....[57]....
        /*0a88*/ 	.word	0xffffffff


	//   ....[58]....
        /*0a8c*/ 	.word	0xffffffff


	//   ....[59]....
        /*0a90*/ 	.word	0xffffffff


	//   ....[60]....
        /*0a94*/ 	.word	0xffffffff


	//   ....[61]....
        /*0a98*/ 	.word	0xffffffff


	//   ....[62]....
        /*0a9c*/ 	.word	0xffffffff


	//   ....[63]....
        /*0aa0*/ 	.word	0xffffffff


	//   ....[64]....
        /*0aa4*/ 	.word	0xffffffff


	//   ....[65]....
        /*0aa8*/ 	.word	0xffffffff


	//   ....[66]....
        /*0aac*/ 	.word	0xffffffff


	//   ....[67]....
        /*0ab0*/ 	.word	0xffffffff


	//   ....[68]....
        /*0ab4*/ 	.word	0xffffffff


	//   ....[69]....
        /*0ab8*/ 	.word	0xffffffff


	//   ....[70]....
        /*0abc*/ 	.word	0xffffffff


	//   ....[71]....
        /*0ac0*/ 	.word	0xffffffff


	//   ....[72]....
        /*0ac4*/ 	.word	0xffffffff


	//   ....[73]....
        /*0ac8*/ 	.word	0xffffffff


	//   ....[74]....
        /*0acc*/ 	.word	0xffffffff


	//   ....[75]....
        /*0ad0*/ 	.word	0xffffffff


	//   ....[76]....
        /*0ad4*/ 	.word	0xffffffff


	//   ....[77]....
        /*0ad8*/ 	.word	0xffffffff


	//   ....[78]....
        /*0adc*/ 	.word	0xffffffff


	//   ....[79]....
        /*0ae0*/ 	.word	0xffffffff


	//   ....[80]....
        /*0ae4*/ 	.word	0xffffffff


	//   ....[81]....
        /*0ae8*/ 	.word	0xffffffff


	//   ....[82]....
        /*0aec*/ 	.word	0xffffffff


	//   ....[83]....
        /*0af0*/ 	.word	0xffffffff


	//   ....[84]....
        /*0af4*/ 	.word	0xffffffff


	//   ....[85]....
        /*0af8*/ 	.word	0xffffffff


	//   ....[86]....
        /*0afc*/ 	.word	0xffffffff


	//   ....[87]....
        /*0b00*/ 	.word	0xffffffff


	//   ....[88]....
        /*0b04*/ 	.word	0xffffffff


	//   ....[89]....
        /*0b08*/ 	.word	0xffffffff


	//   ....[90]....
        /*0b0c*/ 	.word	0xffffffff


	//   ....[91]....
        /*0b10*/ 	.word	0xffffffff


	//   ....[92]....
        /*0b14*/ 	.word	0xffffffff


	//   ....[93]....
        /*0b18*/ 	.word	0xffffffff


	//   ....[94]....
        /*0b1c*/ 	.word	0xffffffff


	//   ....[95]....
        /*0b20*/ 	.word	0xffffffff


	//   ....[96]....
        /*0b24*/ 	.word	0xffffffff


	//   ....[97]....
        /*0b28*/ 	.word	0xffffffff


	//   ....[98]....
        /*0b2c*/ 	.word	0xffffffff


	//   ....[99]....
        /*0b30*/ 	.word	0xffffffff


	//   ....[100]....
        /*0b34*/ 	.word	0xffffffff


	//   ....[101]....
        /*0b38*/ 	.word	0xffffffff


	//   ....[102]....
        /*0b3c*/ 	.word	0xffffffff


	//   ....[103]....
        /*0b40*/ 	.word	0xffffffff


	//   ....[104]....
        /*0b44*/ 	.word	0xffffffff


	//   ....[105]....
        /*0b48*/ 	.word	0xffffffff


	//   ....[106]....
        /*0b4c*/ 	.word	0xffffffff


	//   ....[107]....
        /*0b50*/ 	.word	0xffffffff


	//   ....[108]....
        /*0b54*/ 	.word	0xffffffff


	//   ....[109]....
        /*0b58*/ 	.word	0xffffffff


	//   ....[110]....
        /*0b5c*/ 	.word	0xffffffff


	//   ....[111]....
        /*0b60*/ 	.word	0xffffffff


	//   ....[112]....
        /*0b64*/ 	.word	0xffffffff


	//   ....[113]....
        /*0b68*/ 	.word	0xffffffff


	//   ....[114]....
        /*0b6c*/ 	.word	0xffffffff


	//   ....[115]....
        /*0b70*/ 	.word	0xffffffff


	//   ....[116]....
        /*0b74*/ 	.word	0xffffffff


	//   ....[117]....
        /*0b78*/ 	.word	0xffffffff


	//   ....[118]....
        /*0b7c*/ 	.word	0xffffffff


	//   ....[119]....
        /*0b80*/ 	.word	0xffffffff


	//   ....[120]....
        /*0b84*/ 	.word	0xffffffff


	//   ....[121]....
        /*0b88*/ 	.word	0xffffffff


	//   ....[122]....
        /*0b8c*/ 	.word	0xffffffff


	//   ....[123]....
        /*0b90*/ 	.word	0xffffffff


	//   ....[124]....
        /*0b94*/ 	.word	0xffffffff


	//   ....[125]....
        /*0b98*/ 	.word	0xffffffff


	//   ....[126]....
        /*0b9c*/ 	.word	0xffffffff


	//   ....[127]....
        /*0ba0*/ 	.word	0xffffffff


	//   ....[128]....
        /*0ba4*/ 	.word	0xffffffff


	//   ....[129]....
        /*0ba8*/ 	.word	0xffffffff


	//   ....[130]....
        /*0bac*/ 	.word	0xffffffff


	//   ....[131]....
        /*0bb0*/ 	.word	0xffffffff


	//   ....[132]....
        /*0bb4*/ 	.word	0x0500000f


	//   ....[133]....
        /*0bb8*/ 	.word	0x0500000f


	//   ....[134]....
        /*0bbc*/ 	.word	0x0500000f


	//   ....[135]....
        /*0bc0*/ 	.word	0x0500000f


	//   ....[136]....
        /*0bc4*/ 	.word	0x0500000f


	//   ....[137]....
        /*0bc8*/ 	.word	0x0500000f


	//   ....[138]....
        /*0bcc*/ 	.word	0x0500000f


	//   ....[139]....
        /*0bd0*/ 	.word	0x0500000f


	//   ....[140]....
        /*0bd4*/ 	.word	0x0500000f


	//   ....[141]....
        /*0bd8*/ 	.word	0x0500000f


	//   ....[142]....
        /*0bdc*/ 	.word	0x0500000f


	//   ....[143]....
        /*0be0*/ 	.word	0x0500000f


	//   ....[144]....
        /*0be4*/ 	.word	0x0500000f


	//   ....[145]....
        /*0be8*/ 	.word	0x0500000f


	//   ....[146]....
        /*0bec*/ 	.word	0x0500000f


	//   ....[147]....
        /*0bf0*/ 	.word	0x0500000f


	//   ....[148]....
        /*0bf4*/ 	.word	0x0500000f


	//   ....[149]....
        /*0bf8*/ 	.word	0x0500000f


	//   ....[150]....
        /*0bfc*/ 	.word	0x0500000f


	//   ....[151]....
        /*0c00*/ 	.word	0x0500000f


	//   ....[152]....
        /*0c04*/ 	.word	0x0500000f


	//   ....[153]....
        /*0c08*/ 	.word	0x0500000f


	//   ....[154]....
        /*0c0c*/ 	.word	0x0500000f


	//   ....[155]....
        /*0c10*/ 	.word	0x0500000f


	//   ....[156]....
        /*0c14*/ 	.word	0x0500000f


	//   ....[157]....
        /*0c18*/ 	.word	0x0500000f


	//   ....[158]....
        /*0c1c*/ 	.word	0x0500000f


	//   ....[159]....
        /*0c20*/ 	.word	0x0500000f


	//   ....[160]....
        /*0c24*/ 	.word	0x0500000f


	//   ....[161]....
        /*0c28*/ 	.word	0x0500000f


	//   ....[162]....
        /*0c2c*/ 	.word	0x0500000f


	//   ....[163]....
        /*0c30*/ 	.word	0x0500000f


	//   ....[164]....
        /*0c34*/ 	.word	0x0500000f


	//   ....[165]....
        /*0c38*/ 	.word	0x0500000f


	//   ....[166]....
        /*0c3c*/ 	.word	0x0500000f


	//   ....[167]....
        /*0c40*/ 	.word	0x0500000f


	//   ....[168]....
        /*0c44*/ 	.word	0x0500000f


	//   ....[169]....
        /*0c48*/ 	.word	0x0500000f


	//   ....[170]....
        /*0c4c*/ 	.word	0x0500000f


	//   ....[171]....
        /*0c50*/ 	.word	0x0500000f


	//   ....[172]....
        /*0c54*/ 	.word	0x0500000f


	//   ....[173]....
        /*0c58*/ 	.word	0x0500000f


	//   ....[174]....
        /*0c5c*/ 	.word	0x0500000f


	//   ....[175]....
        /*0c60*/ 	.word	0x0500000f


	//   ....[176]....
        /*0c64*/ 	.word	0x0500000f


	//   ....[177]....
        /*0c68*/ 	.word	0x0500000f


	//   ....[178]....
        /*0c6c*/ 	.word	0x0500000f


	//   ....[179]....
        /*0c70*/ 	.word	0x0500000f


	//   ....[180]....
        /*0c74*/ 	.word	0x0500000f


	//   ....[181]....
        /*0c78*/ 	.word	0x0500000f


	//   ....[182]....
        /*0c7c*/ 	.word	0x0500000f


	//   ....[183]....
        /*0c80*/ 	.word	0x0500000f


	//   ....[184]....
        /*0c84*/ 	.word	0x0500000f


	//   ....[185]....
        /*0c88*/ 	.word	0x0500000f


	//   ....[186]....
        /*0c8c*/ 	.word	0x0500000f


	//   ....[187]....
        /*0c90*/ 	.word	0x0500000f


	//   ....[188]....
        /*0c94*/ 	.word	0x0500000f


	//   ....[189]....
        /*0c98*/ 	.word	0x0500000f


	//   ....[190]....
        /*0c9c*/ 	.word	0x0500000f


	//   ....[191]....
        /*0ca0*/ 	.word	0x0500000f


	//   ....[192]....
        /*0ca4*/ 	.word	0x0500000f


	//   ....[193]....
        /*0ca8*/ 	.word	0x0500000f


	//   ....[194]....
        /*0cac*/ 	.word	0x0500000f


	//   ....[195]....
        /*0cb0*/ 	.word	0x0500000f


	//   ....[196]....
        /*0cb4*/ 	.word	0x0500000f


	//   ....[197]....
        /*0cb8*/ 	.word	0x0500000f


	//   ....[198]....
        /*0cbc*/ 	.word	0x0500000f


	//   ....[199]....
        /*0cc0*/ 	.word	0x0500000f


	//----- nvinfo : EIATTR_COOP_GROUP_INSTR_OFFSETS
	.align		4
.L_619:
        /*0cc4*/ 	.byte	0x04, 0x28
        /*0cc6*/ 	.short	(.L_621 - .L_620)


	//   ....[0]....
.L_620:
        /*0cc8*/ 	.word	0x00000060


	//   ....[1]....
        /*0ccc*/ 	.word	0x000001a0


	//   ....[2]....
        /*0cd0*/ 	.word	0x000001f0


	//   ....[3]....
        /*0cd4*/ 	.word	0x00000420


	//   ....[4]....
        /*0cd8*/ 	.word	0x00000580


	//   ....[5]....
        /*0cdc*/ 	.word	0x000006a0


	//   ....[6]....
        /*0ce0*/ 	.word	0x00000800


	//   ....[7]....
        /*0ce4*/ 	.word	0x0000b170


	//   ....[8]....
        /*0ce8*/ 	.word	0x0000b8e0


	//   ....[9]....
        /*0cec*/ 	.word	0x0000b8f0


	//   ....[10]....
        /*0cf0*/ 	.word	0x0000b900


	//   ....[11]....
        /*0cf4*/ 	.word	0x0000b910


	//   ....[12]....
        /*0cf8*/ 	.word	0x0000be80


	//   ....[13]....
        /*0cfc*/ 	.word	0x0000be90


	//   ....[14]....
        /*0d00*/ 	.word	0x0000bea0


	//   ....[15]....
        /*0d04*/ 	.word	0x0000beb0


	//   ....[16]....
        /*0d08*/ 	.word	0x0000c400


	//   ....[17]....
        /*0d0c*/ 	.word	0x0000c410


	//   ....[18]....
        /*0d10*/ 	.word	0x0000c420


	//   ....[19]....
        /*0d14*/ 	.word	0x0000c430


	//   ....[20]....
        /*0d18*/ 	.word	0x0000c9a0


	//   ....[21]....
        /*0d1c*/ 	.word	0x0000c9b0


	//   ....[22]....
        /*0d20*/ 	.word	0x0000c9c0


	//   ....[23]....
        /*0d24*/ 	.word	0x0000c9d0


	//   ....[24]....
        /*0d28*/ 	.word	0x00010050


	//   ....[25]....
        /*0d2c*/ 	.word	0x00010060


	//   ....[26]....
        /*0d30*/ 	.word	0x00010070


	//   ....[27]....
        /*0d34*/ 	.word	0x00010080


	//   ....[28]....
        /*0d38*/ 	.word	0x00010510


	//   ....[29]....
        /*0d3c*/ 	.word	0x00010520


	//   ....[30]....
        /*0d40*/ 	.word	0x00010530


	//   ....[31]....
        /*0d44*/ 	.word	0x00010540


	//   ....[32]....
        /*0d48*/ 	.word	0x00010980


	//   ....[33]....
        /*0d4c*/ 	.word	0x00010990


	//   ....[34]....
        /*0d50*/ 	.word	0x000109a0


	//   ....[35]....
        /*0d54*/ 	.word	0x000109b0


	//   ....[36]....
        /*0d58*/ 	.word	0x00010e10


	//   ....[37]....
        /*0d5c*/ 	.word	0x00010e20


	//   ....[38]....
        /*0d60*/ 	.word	0x00010e30


	//   ....[39]....
        /*0d64*/ 	.word	0x00010e40


	//   ....[40]....
        /*0d68*/ 	.word	0x000178b0


	//   ....[41]....
        /*0d6c*/ 	.word	0x000178d0


	//   ....[42]....
        /*0d70*/ 	.word	0x00018040


	//   ....[43]....
        /*0d74*/ 	.word	0x00018160


	//   ....[44]....
        /*0d78*/ 	.word	0x00018410


	//   ....[45]....
        /*0d7c*/ 	.word	0x000185c0


	//   ....[46]....
        /*0d80*/ 	.word	0x0001cb80


	//   ....[47]....
        /*0d84*/ 	.word	0x0001cba0


	//   ....[48]....
        /*0d88*/ 	.word	0x0001cfe0


	//   ....[49]....
        /*0d8c*/ 	.word	0x0001d290


	//   ....[50]....
        /*0d90*/ 	.word	0x0001d580


	//   ....[51]....
        /*0d94*/ 	.word	0x0001d5d0


	//   ....[52]....
        /*0d98*/ 	.word	0x00021b80


	//   ....[53]....
        /*0d9c*/ 	.word	0x00021ba0


	//   ....[54]....
        /*0da0*/ 	.word	0x00021d00


	//   ....[55]....
        /*0da4*/ 	.word	0x00021dd0


	//   ....[56]....
        /*0da8*/ 	.word	0x00023320


	//   ....[57]....
        /*0dac*/ 	.word	0x000233a0


	//   ....[58]....
        /*0db0*/ 	.word	0x000233c0


	//   ....[59]....
        /*0db4*/ 	.word	0x000233d0


	//   ....[60]....
        /*0db8*/ 	.word	0x00024fc0


	//   ....[61]....
        /*0dbc*/ 	.word	0x00025000


	//   ....[62]....
        /*0dc0*/ 	.word	0x000250c0


	//   ....[63]....
        /*0dc4*/ 	.word	0x00025120


	//   ....[64]....
        /*0dc8*/ 	.word	0x00025790


	//   ....[65]....
        /*0dcc*/ 	.word	0x000257c0


	//   ....[66]....
        /*0dd0*/ 	.word	0x00025940


	//   ....[67]....
        /*0dd4*/ 	.word	0x00025960


	//   ....[68]....
        /*0dd8*/ 	.word	0x00025ab0


	//   ....[69]....
        /*0ddc*/ 	.word	0x00025ad0


	//   ....[70]....
        /*0de0*/ 	.word	0x00025c30


	//   ....[71]....
        /*0de4*/ 	.word	0x00025c50


	//   ....[72]....
        /*0de8*/ 	.word	0x00026560


	//   ....[73]....
        /*0dec*/ 	.word	0x00026590


	//   ....[74]....
        /*0df0*/ 	.word	0x00026710


	//   ....[75]....
        /*0df4*/ 	.word	0x00026730


	//   ....[76]....
        /*0df8*/ 	.word	0x00026880


	//   ....[77]....
        /*0dfc*/ 	.word	0x000268a0


	//   ....[78]....
        /*0e00*/ 	.word	0x00026a00


	//   ....[79]....
        /*0e04*/ 	.word	0x00026a20


	//   ....[80]....
        /*0e08*/ 	.word	0x00026c00


	//   ....[81]....
        /*0e0c*/ 	.word	0x00026de0


	//   ....[82]....
        /*0e10*/ 	.word	0x00026e10


	//   ....[83]....
        /*0e14*/ 	.word	0x00026e40


	//   ....[84]....
        /*0e18*/ 	.word	0x00026e70


	//   ....[85]....
        /*0e1c*/ 	.word	0x00026ea0


	//   ....[86]....
        /*0e20*/ 	.word	0x00026ed0


	//   ....[87]....
        /*0e24*/ 	.word	0x00027050


	//   ....[88]....
        /*0e28*/ 	.word	0x00027080


	//   ....[89]....
        /*0e2c*/ 	.word	0x000270b0


	//   ....[90]....
        /*0e30*/ 	.word	0x000270e0


	//   ....[91]....
        /*0e34*/ 	.word	0x00027110


	//   ....[92]....
        /*0e38*/ 	.word	0x00027140


	//   ....[93]....
        /*0e3c*/ 	.word	0x000271f0


	//   ....[94]....
        /*0e40*/ 	.word	0x00027250


	//   ....[95]....
        /*0e44*/ 	.word	0x000272e0


	//   ....[96]....
        /*0e48*/ 	.word	0x00028290


	//   ....[97]....
        /*0e4c*/ 	.word	0x0002a2c0


	//   ....[98]....
        /*0e50*/ 	.word	0x0002aff0


	//   ....[99]....
        /*0e54*/ 	.word	0x0002b000


	//   ....[100]....
        /*0e58*/ 	.word	0x0002b020


	//   ....[101]....
        /*0e5c*/ 	.word	0x0002b0d0


	//   ....[102]....
        /*0e60*/ 	.word	0x0002b120


	//   ....[103]....
        /*0e64*/ 	.word	0x0002b1a0


	//   ....[104]....
        /*0e68*/ 	.word	0x0002b1f0


	//   ....[105]....
        /*0e6c*/ 	.word	0x0002b270


	//   ....[106]....
        /*0e70*/ 	.word	0x0002b2c0


	//   ....[107]....
        /*0e74*/ 	.word	0x0002b340


	//   ....[108]....
        /*0e78*/ 	.word	0x0002b390


	//   ....[109]....
        /*0e7c*/ 	.word	0x0002b410


	//   ....[110]....
        /*0e80*/ 	.word	0x0002b460


	//   ....[111]....
        /*0e84*/ 	.word	0x0002b4e0


	//   ....[112]....
        /*0e88*/ 	.word	0x0002b500


	//   ....[113]....
        /*0e8c*/ 	.word	0x0002b540


	//   ....[114]....
        /*0e90*/ 	.word	0x0002ee20


	//   ....[115]....
        /*0e94*/ 	.word	0x0002ee40


	//   ....[116]....
        /*0e98*/ 	.word	0x0002ee80


	//   ....[117]....
        /*0e9c*/ 	.word	0x0002eeb0


	//   ....[118]....
        /*0ea0*/ 	.word	0x0002eee0


	//   ....[119]....
        /*0ea4*/ 	.word	0x0002ef10


	//   ....[120]....
        /*0ea8*/ 	.word	0x0002ef40


	//   ....[121]....
        /*0eac*/ 	.word	0x0002ef70


	//   ....[122]....
        /*0eb0*/ 	.word	0x0002f100


	//   ....[123]....
        /*0eb4*/ 	.word	0x0002f140


	//   ....[124]....
        /*0eb8*/ 	.word	0x0002f170


	//   ....[125]....
        /*0ebc*/ 	.word	0x0002f1a0


	//   ....[126]....
        /*0ec0*/ 	.word	0x0002f1d0


	//   ....[127]....
        /*0ec4*/ 	.word	0x0002f200


	//   ....[128]....
        /*0ec8*/ 	.word	0x0002f2c0


	//   ....[129]....
        /*0ecc*/ 	.word	0x0002f2e0


	//   ....[130]....
        /*0ed0*/ 	.word	0x0002f350


	//   ....[131]....
        /*0ed4*/ 	.word	0x0002fa30


	//   ....[132]....
        /*0ed8*/ 	.word	0x0002fe90


	//   ....[133]....
        /*0edc*/ 	.word	0x0002ff20


	//   ....[134]....
        /*0ee0*/ 	.word	0x0002ff70


	//   ....[135]....
        /*0ee4*/ 	.word	0x0002ffc0


	//   ....[136]....
        /*0ee8*/ 	.word	0x00030050


	//   ....[137]....
        /*0eec*/ 	.word	0x000300e0


	//   ....[138]....
        /*0ef0*/ 	.word	0x00030130


	//   ....[139]....
        /*0ef4*/ 	.word	0x00030180


	//   ....[140]....
        /*0ef8*/ 	.word	0x00030210


	//   ....[141]....
        /*0efc*/ 	.word	0x000302a0


	//   ....[142]....
        /*0f00*/ 	.word	0x000302f0


	//   ....[143]....
        /*0f04*/ 	.word	0x00030340


	//   ....[144]....
        /*0f08*/ 	.word	0x000303d0


	//   ....[145]....
        /*0f0c*/ 	.word	0x00030460


	//   ....[146]....
        /*0f10*/ 	.word	0x000304b0


	//   ....[147]....
        /*0f14*/ 	.word	0x00030500


	//   ....[148]....
        /*0f18*/ 	.word	0x000305f0


	//   ....[149]....
        /*0f1c*/ 	.word	0x00030680


	//   ....[150]....
        /*0f20*/ 	.word	0x000306d0


	//   ....[151]....
        /*0f24*/ 	.word	0x00030720


	//   ....[152]....
        /*0f28*/ 	.word	0x000307b0


	//   ....[153]....
        /*0f2c*/ 	.word	0x00030840


	//   ....[154]....
        /*0f30*/ 	.word	0x00030890


	//   ....[155]....
        /*0f34*/ 	.word	0x000308e0


	//   ....[156]....
        /*0f38*/ 	.word	0x00030970


	//   ....[157]....
        /*0f3c*/ 	.word	0x00030a00


	//   ....[158]....
        /*0f40*/ 	.word	0x00030a50


	//   ....[159]....
        /*0f44*/ 	.word	0x00030aa0


	//   ....[160]....
        /*0f48*/ 	.word	0x00030b30


	//   ....[161]....
        /*0f4c*/ 	.word	0x00030bc0


	//   ....[162]....
        /*0f50*/ 	.word	0x00030c10


	//   ....[163]....
        /*0f54*/ 	.word	0x00030c60


	//   ....[164]....
        /*0f58*/ 	.word	0x00030f60


	//   ....[165]....
        /*0f5c*/ 	.word	0x00031260


	//   ....[166]....
        /*0f60*/ 	.word	0x000313d0


	//   ....[167]....
        /*0f64*/ 	.word	0x00031420


	//   ....[168]....
        /*0f68*/ 	.word	0x000315b0


	//   ....[169]....
        /*0f6c*/ 	.word	0x00031600


	//   ....[170]....
        /*0f70*/ 	.word	0x00031730


	//   ....[171]....
        /*0f74*/ 	.word	0x000317a0


	//   ....[172]....
        /*0f78*/ 	.word	0x000318d0


	//   ....[173]....
        /*0f7c*/ 	.word	0x00031940


	//   ....[174]....
        /*0f80*/ 	.word	0x00031a70


	//   ....[175]....
        /*0f84*/ 	.word	0x00031ae0


	//   ....[176]....
        /*0f88*/ 	.word	0x00031c10


	//   ....[177]....
        /*0f8c*/ 	.word	0x00031c80


	//   ....[178]....
        /*0f90*/ 	.word	0x00031db0


	//   ....[179]....
        /*0f94*/ 	.word	0x00031e20


	//   ....[180]....
        /*0f98*/ 	.word	0x00031f50


	//   ....[181]....
        /*0f9c*/ 	.word	0x00031fa0


	//   ....[182]....
        /*0fa0*/ 	.word	0x000322d0


	//   ....[183]....
        /*0fa4*/ 	.word	0x00032380


	//   ....[184]....
        /*0fa8*/ 	.word	0x00032490


	//   ....[185]....
        /*0fac*/ 	.word	0x00032520


	//   ....[186]....
        /*0fb0*/ 	.word	0x000325a0


	//   ....[187]....
        /*0fb4*/ 	.word	0x00032620


	//   ....[188]....
        /*0fb8*/ 	.word	0x000326a0


	//   ....[189]....
        /*0fbc*/ 	.word	0x00032730


	//   ....[190]....
        /*0fc0*/ 	.word	0x000327d0


	//   ....[191]....
        /*0fc4*/ 	.word	0x000328a0


	//   ....[192]....
        /*0fc8*/ 	.word	0x00032920


	//   ....[193]....
        /*0fcc*/ 	.word	0x000329a0


	//   ....[194]....
        /*0fd0*/ 	.word	0x00032a20


	//   ....[195]....
        /*0fd4*/ 	.word	0x00032ab0


	//   ....[196]....
        /*0fd8*/ 	.word	0x00032b30


	//   ....[197]....
        /*0fdc*/ 	.word	0x00032bd0


	//   ....[198]....
        /*0fe0*/ 	.word	0x00032c60


	//   ....[199]....
        /*0fe4*/ 	.word	0x00032d90


	//----- nvinfo : EIATTR_REG_RECONFIG
	.align		4
.L_621:
        /*0fe8*/ 	.byte	0x01, 0x54
	.zero		2


	//----- nvinfo : EIATTR_SYSCALL_OFFSETS
	.align		4
        /*0fec*/ 	.byte	0x04, 0x46
        /*0fee*/ 	.short	(.L_623 - .L_622)


	//   ....[0]....
.L_622:
        /*0ff0*/ 	.word	0x00001bf0


	//   ....[1]....
        /*0ff4*/ 	.word	0x00001d40


	//   ....[2]....
        /*0ff8*/ 	.word	0x0000b310


	//   ....[3]....
        /*0ffc*/ 	.word	0x0000b640


	//   ....[4]....
        /*1000*/ 	.word	0x00029eb0


	//   ....[5]....
        /*1004*/ 	.word	0x0002a010


	//   ....[6]....
        /*1008*/ 	.word	0x0002a110


	//   ....[7]....
        /*100c*/ 	.word	0x0002ab70


	//----- nvinfo : EIATTR_MBARRIER_INSTR_OFFSETS
	.align		4
.L_623:
        /*1010*/ 	.byte	0x04, 0x39
        /*1012*/ 	.short	(.L_625 - .L_624)


	//   ....[0]....
.L_624:
        /*1014*/ 	.word	0x000002d0
        /*1018*/ 	.word	0x000000ff
        /*101c*/ 	.word	0x00038800
        /*1020*/ 	.short	0x0100
        /*1022*/ 	.byte	0x08
	.zero		1


	//   ....[1]....
        /*1024*/ 	.word	0x000002e0
        /*1028*/ 	.word	0x000000ff
        /*102c*/ 	.word	0x00038820
        /*1030*/ 	.short	0x0100
        /*1032*/ 	.byte	0x08
	.zero		1


	//   ....[2]....
        /*1034*/ 	.word	0x000003d0
        /*1038*/ 	.word	0x000000ff
        /*103c*/ 	.word	0x00038830
        /*1040*/ 	.short	0x0100
        /*1042*/ 	.byte	0x08
	.zero		1


	//   ....[3]....
        /*1044*/ 	.word	0x000003e0
        /*1048*/ 	.word	0x000000ff
        /*104c*/ 	.word	0x00038840
        /*1050*/ 	.short	0x0100
        /*1052*/ 	.byte	0x08
	.zero		1


	//   ....[4]....
        /*1054*/ 	.word	0x000003f0
        /*1058*/ 	.word	0x000000ff
        /*105c*/ 	.word	0x00038838
        /*1060*/ 	.short	0x0100
        /*1062*/ 	.byte	0x08
	.zero		1


	//   ....[5]....
        /*1064*/ 	.word	0x00000400
        /*1068*/ 	.word	0x000000ff
        /*106c*/ 	.word	0x00038848
        /*1070*/ 	.short	0x0100
        /*1072*/ 	.byte	0x08
	.zero		1


	//   ....[6]....
        /*1074*/ 	.word	0x00000530
        /*1078*/ 	.word	0x000000ff
        /*107c*/ 	.word	0x00038850
        /*1080*/ 	.short	0x0100
        /*1082*/ 	.byte	0x08
	.zero		1


	//   ....[7]....
        /*1084*/ 	.word	0x00000540
        /*1088*/ 	.word	0x000000ff
        /*108c*/ 	.word	0x00038860
        /*1090*/ 	.short	0x0100
        /*1092*/ 	.byte	0x08
	.zero		1


	//   ....[8]....
        /*1094*/ 	.word	0x00000550
        /*1098*/ 	.word	0x000000ff
        /*109c*/ 	.word	0x00038858
        /*10a0*/ 	.short	0x0100
        /*10a2*/ 	.byte	0x08
	.zero		1


	//   ....[9]....
        /*10a4*/ 	.word	0x00000560
        /*10a8*/ 	.word	0x000000ff
        /*10ac*/ 	.word	0x00038868
        /*10b0*/ 	.short	0x0100
        /*10b2*/ 	.byte	0x08
	.zero		1


	//   ....[10]....
        /*10b4*/ 	.word	0x00000650
        /*10b8*/ 	.word	0x000000ff
        /*10bc*/ 	.word	0x00038870
        /*10c0*/ 	.short	0x0100
        /*10c2*/ 	.byte	0x06
	.zero		1


	//   ....[11]....
        /*10c4*/ 	.word	0x00000660
        /*10c8*/ 	.word	0x000000ff
        /*10cc*/ 	.word	0x00038880
        /*10d0*/ 	.short	0x0100
        /*10d2*/ 	.byte	0x06
	.zero		1


	//   ....[12]....
        /*10d4*/ 	.word	0x00000670
        /*10d8*/ 	.word	0x000000ff
        /*10dc*/ 	.word	0x00038878
        /*10e0*/ 	.short	0x0100
        /*10e2*/ 	.byte	0x06
	.zero		1


	//   ....[13]....
        /*10e4*/ 	.word	0x00000680
        /*10e8*/ 	.word	0x000000ff
        /*10ec*/ 	.word	0x00038888
        /*10f0*/ 	.short	0x0100
        /*10f2*/ 	.byte	0x06
	.zero		1


	//   ....[14]....
        /*10f4*/ 	.word	0x000007b0
        /*10f8*/ 	.word	0x000000ff
        /*10fc*/ 	.word	0x00038890
        /*1100*/ 	.short	0x0100
        /*1102*/ 	.byte	0x08
	.zero		1


	//   ....[15]....
        /*1104*/ 	.word	0x000007c0
        /*1108*/ 	.word	0x000000ff
        /*110c*/ 	.word	0x000388a0
        /*1110*/ 	.short	0x0100
        /*1112*/ 	.byte	0x08
	.zero		1


	//   ....[16]....
        /*1114*/ 	.word	0x000007d0
        /*1118*/ 	.word	0x000000ff
        /*111c*/ 	.word	0x00038898
        /*1120*/ 	.short	0x0100
        /*1122*/ 	.byte	0x08
	.zero		1


	//   ....[17]....
        /*1124*/ 	.word	0x000007e0
        /*1128*/ 	.word	0x000000ff
        /*112c*/ 	.word	0x000388a8
        /*1130*/ 	.short	0x0100
        /*1132*/ 	.byte	0x08
	.zero		1


	//   ....[18]....
        /*1134*/ 	.word	0x00000910
        /*1138*/ 	.word	0x000000ff
        /*113c*/ 	.word	0x000388b0
        /*1140*/ 	.short	0x0100
        /*1142*/ 	.byte	0x08
	.zero		1


	//   ....[19]....
        /*1144*/ 	.word	0x00000920
        /*1148*/ 	.word	0x000000ff
        /*114c*/ 	.word	0x000388c0
        /*1150*/ 	.short	0x0100
        /*1152*/ 	.byte	0x08
	.zero		1


	//   ....[20]....
        /*1154*/ 	.word	0x00000930
        /*1158*/ 	.word	0x000000ff
        /*115c*/ 	.word	0x000388b8
        /*1160*/ 	.short	0x0100
        /*1162*/ 	.byte	0x08
	.zero		1


	//   ....[21]....
        /*1164*/ 	.word	0x00000940
        /*1168*/ 	.word	0x000000ff
        /*116c*/ 	.word	0x000388c8
        /*1170*/ 	.short	0x0100
        /*1172*/ 	.byte	0x08
	.zero		1


	//   ....[22]....
        /*1174*/ 	.word	0x000038f0
        /*1178*/ 	.word	0x00000000
        /*117c*/ 	.word	0x00038890
        /*1180*/ 	.short	0x010a
        /*1182*/ 	.byte	0x3f
	.zero		1


	//   ....[23]....
        /*1184*/ 	.word	0x00006d20
        /*1188*/ 	.word	0x00000000
        /*118c*/ 	.word	0x00038890
        /*1190*/ 	.short	0x010a
        /*1192*/ 	.byte	0x3f
	.zero		1


	//   ....[24]....
        /*1194*/ 	.word	0x00009f30
        /*1198*/ 	.word	0x00000000
        /*119c*/ 	.word	0x00038890
        /*11a0*/ 	.short	0x010a
        /*11a2*/ 	.byte	0x3f
	.zero		1


	//   ....[25]....
        /*11a4*/ 	.word	0x0000a390
        /*11a8*/ 	.word	0x00000024
        /*11ac*/ 	.word	0x00000000
        /*11b0*/ 	.short	0x0101
        /*11b2*/ 	.byte	0x3f
	.zero		1


	//   ....[26]....
        /*11b4*/ 	.word	0x0000a3d0
        /*11b8*/ 	.word	0x00000000
        /*11bc*/ 	.word	0x000388b0
        /*11c0*/ 	.short	0x010a
        /*11c2*/ 	.byte	0x3f
	.zero		1


	//   ....[27]....
        /*11c4*/ 	.word	0x0000ab40
        /*11c8*/ 	.word	0x00000000
        /*11cc*/ 	.word	0x00000000
        /*11d0*/ 	.short	0x0101
        /*11d2*/ 	.byte	0x3f
	.zero		1


	//   ....[28]....
        /*11d4*/ 	.word	0x0000b3a0
        /*11d8*/ 	.word	0x00000010
        /*11dc*/ 	.word	0x00038800
        /*11e0*/ 	.short	0x010a
        /*11e2*/ 	.byte	0x3f
	.zero		1


	//   ....[29]....
        /*11e4*/ 	.word	0x0000b3f0
        /*11e8*/ 	.word	0x00000010
        /*11ec*/ 	.word	0x00038800
        /*11f0*/ 	.short	0x010a
        /*11f2*/ 	.byte	0x3f
	.zero		1


	//   ....[30]....
        /*11f4*/ 	.word	0x0000cdd0
        /*11f8*/ 	.word	0x00000010
        /*11fc*/ 	.word	0x00038800
        /*1200*/ 	.short	0x010a
        /*1202*/ 	.byte	0x3f
	.zero		1


	//   ....[31]....
        /*1204*/ 	.word	0x00011120
        /*1208*/ 	.word	0x00000010
        /*120c*/ 	.word	0x00038800
        /*1210*/ 	.short	0x010a
        /*1212*/ 	.byte	0x3f
	.zero		1


	//   ....[32]....
        /*1214*/ 	.word	0x000147f0
        /*1218*/ 	.word	0x00000000
        /*121c*/ 	.word	0x00038830
        /*1220*/ 	.short	0x010a
        /*1222*/ 	.byte	0x3f
	.zero		1


	//   ....[33]....
        /*1224*/ 	.word	0x00014860
        /*1228*/ 	.word	0x00000000
        /*122c*/ 	.word	0x00038830
        /*1230*/ 	.short	0x010a
        /*1232*/ 	.byte	0x3f
	.zero		1


	//   ....[34]....
        /*1234*/ 	.word	0x00017f60
        /*1238*/ 	.word	0x00000000
        /*123c*/ 	.word	0x00000000
        /*1240*/ 	.short	0x0101
        /*1242*/ 	.byte	0x3f
	.zero		1


	//   ....[35]....
        /*1244*/ 	.word	0x00019100
        /*1248*/ 	.word	0x0000000b
        /*124c*/ 	.word	0x00038830
        /*1250*/ 	.short	0x010a
        /*1252*/ 	.byte	0x3f
	.zero		1


	//   ....[36]....
        /*1254*/ 	.word	0x00019180
        /*1258*/ 	.word	0x0000000b
        /*125c*/ 	.word	0x00038830
        /*1260*/ 	.short	0x010a
        /*1262*/ 	.byte	0x3f
	.zero		1


	//   ....[37]....
        /*1264*/ 	.word	0x0001c870
        /*1268*/ 	.word	0x00000009
        /*126c*/ 	.word	0x00038850
        /*1270*/ 	.short	0x010a
        /*1272*/ 	.byte	0x3f
	.zero		1


	//   ....[38]....
        /*1274*/ 	.word	0x0001c8c0
        /*1278*/ 	.word	0x00000009
        /*127c*/ 	.word	0x00038850
        /*1280*/ 	.short	0x010a
        /*1282*/ 	.byte	0x3f
	.zero		1


	//   ....[39]....
        /*1284*/ 	.word	0x0001d930
        /*1288*/ 	.word	0x0000000b
        /*128c*/ 	.word	0x00000000
        /*1290*/ 	.short	0x0101
        /*1292*/ 	.byte	0x3f
	.zero		1


	//   ....[40]....
        /*1294*/ 	.word	0x0001da90
        /*1298*/ 	.word	0x00000009
        /*129c*/ 	.word	0x00000000
        /*12a0*/ 	.short	0x0101
        /*12a2*/ 	.byte	0x3f
	.zero		1


	//   ....[41]....
        /*12a4*/ 	.word	0x0001e000
        /*12a8*/ 	.word	0x00000004
        /*12ac*/ 	.word	0x00038830
        /*12b0*/ 	.short	0x010a
        /*12b2*/ 	.byte	0x3f
	.zero		1


	//   ....[42]....
        /*12b4*/ 	.word	0x0001e080
        /*12b8*/ 	.word	0x00000004
        /*12bc*/ 	.word	0x00038830
        /*12c0*/ 	.short	0x010a
        /*12c2*/ 	.byte	0x3f
	.zero		1


	//   ....[43]....
        /*12c4*/ 	.word	0x00021770
        /*12c8*/ 	.word	0x00000009
        /*12cc*/ 	.word	0x00038850
        /*12d0*/ 	.short	0x010a
        /*12d2*/ 	.byte	0x3f
	.zero		1


	//   ....[44]....
        /*12d4*/ 	.word	0x000217c0
        /*12d8*/ 	.word	0x00000009
        /*12dc*/ 	.word	0x00038850
        /*12e0*/ 	.short	0x010a
        /*12e2*/ 	.byte	0x3f
	.zero		1


	//   ....[45]....
        /*12e4*/ 	.word	0x00022230
        /*12e8*/ 	.word	0x000000a8
        /*12ec*/ 	.word	0x00000000
        /*12f0*/ 	.short	0x0101
        /*12f2*/ 	.byte	0x3f
	.zero		1


	//   ....[46]....
        /*12f4*/ 	.word	0x00022350
        /*12f8*/ 	.word	0x00000009
        /*12fc*/ 	.word	0x00000000
        /*1300*/ 	.short	0x0101
        /*1302*/ 	.byte	0x3f
	.zero		1


	//   ....[47]....
        /*1304*/ 	.word	0x00023000
        /*1308*/ 	.word	0x00000000
        /*130c*/ 	.word	0x00038850
        /*1310*/ 	.short	0x010a
        /*1312*/ 	.byte	0x3f
	.zero		1


	//   ....[48]....
        /*1314*/ 	.word	0x000230a0
        /*1318*/ 	.word	0x00000000
        /*131c*/ 	.word	0x00038850
        /*1320*/ 	.short	0x010a
        /*1322*/ 	.byte	0x3f
	.zero		1


	//   ....[49]....
        /*1324*/ 	.word	0x00023590
        /*1328*/ 	.word	0x0000000b
        /*132c*/ 	.word	0x00000000
        /*1330*/ 	.short	0x0101
        /*1332*/ 	.byte	0x3f
	.zero		1


	//   ....[50]....
        /*1334*/ 	.word	0x000257d0
        /*1338*/ 	.word	0x00000000
        /*133c*/ 	.word	0x00000000
        /*1340*/ 	.short	0x0101
        /*1342*/ 	.byte	0x3f
	.zero		1


	//   ....[51]....
        /*1344*/ 	.word	0x00028380
        /*1348*/ 	.word	0x00000004
        /*134c*/ 	.word	0x00038820
        /*1350*/ 	.short	0x010a
        /*1352*/ 	.byte	0x3f
	.zero		1


	//   ....[52]....
        /*1354*/ 	.word	0x00028460
        /*1358*/ 	.word	0x00000006
        /*135c*/ 	.word	0x000388a0
        /*1360*/ 	.short	0x010a
        /*1362*/ 	.byte	0x3f
	.zero		1


	//   ....[53]....
        /*1364*/ 	.word	0x000289a0
        /*1368*/ 	.word	0x00000006
        /*136c*/ 	.word	0x000388c0
        /*1370*/ 	.short	0x010a
        /*1372*/ 	.byte	0x3f
	.zero		1


	//   ....[54]....
        /*1374*/ 	.word	0x00029030
        /*1378*/ 	.word	0x00000006
        /*137c*/ 	.word	0x000388a0
        /*1380*/ 	.short	0x010a
        /*1382*/ 	.byte	0x3f
	.zero		1


	//   ....[55]....
        /*1384*/ 	.word	0x00029560
        /*1388*/ 	.word	0x00000006
        /*138c*/ 	.word	0x000388c0
        /*1390*/ 	.short	0x010a
        /*1392*/ 	.byte	0x3f
	.zero		1


	//   ....[56]....
        /*1394*/ 	.word	0x0002a580
        /*1398*/ 	.word	0x00000000
        /*139c*/ 	.word	0x00038840
        /*13a0*/ 	.short	0x010a
        /*13a2*/ 	.byte	0x3f
	.zero		1


	//   ....[57]....
        /*13a4*/ 	.word	0x0002b6e0
        /*13a8*/ 	.word	0x00000008
        /*13ac*/ 	.word	0x00038800
        /*13b0*/ 	.short	0x0107
        /*13b2*/ 	.byte	0x3f
	.zero		1


	//   ....[58]....
        /*13b4*/ 	.word	0x0002b7e0
        /*13b8*/ 	.word	0x00000002
        /*13bc*/ 	.word	0x00038800
        /*13c0*/ 	.short	0x0101
        /*13c2*/ 	.byte	0x3f
	.zero		1


	//   ....[59]....
        /*13c4*/ 	.word	0x0002b800
        /*13c8*/ 	.word	0x00000002
        /*13cc*/ 	.word	0x00038820
        /*13d0*/ 	.short	0x010a
        /*13d2*/ 	.byte	0x3f
	.zero		1


	//   ....[60]....
        /*13d4*/ 	.word	0x0002bb70
        /*13d8*/ 	.word	0x00000003
        /*13dc*/ 	.word	0x00038840
        /*13e0*/ 	.short	0x010a
        /*13e2*/ 	.byte	0x3f
	.zero		1


	//   ....[61]....
        /*13e4*/ 	.word	0x0002c130
        /*13e8*/ 	.word	0x00000000
        /*13ec*/ 	.word	0x00038860
        /*13f0*/ 	.short	0x010a
        /*13f2*/ 	.byte	0x3f
	.zero		1


	//   ....[62]....
        /*13f4*/ 	.word	0x0002ca30
        /*13f8*/ 	.word	0x00000003
        /*13fc*/ 	.word	0x00038840
        /*1400*/ 	.short	0x010a
        /*1402*/ 	.byte	0x3f
	.zero		1


	//   ....[63]....
        /*1404*/ 	.word	0x0002cff0
        /*1408*/ 	.word	0x00000002
        /*140c*/ 	.word	0x00038860
        /*1410*/ 	.short	0x010a
        /*1412*/ 	.byte	0x3f
	.zero		1


	//   ....[64]....
        /*1414*/ 	.word	0x0002d860
        /*1418*/ 	.word	0x00000003
        /*141c*/ 	.word	0x00038840
        /*1420*/ 	.short	0x010a
        /*1422*/ 	.byte	0x3f
	.zero		1


	//   ....[65]....
        /*1424*/ 	.word	0x0002de10
        /*1428*/ 	.word	0x00000002
        /*142c*/ 	.word	0x00038860
        /*1430*/ 	.short	0x010a
        /*1432*/ 	.byte	0x3f
	.zero		1


	//   ....[66]....
        /*1434*/ 	.word	0x0002e600
        /*1438*/ 	.word	0x00000000
        /*143c*/ 	.word	0x00038860
        /*1440*/ 	.short	0x010a
        /*1442*/ 	.byte	0x3f
	.zero		1


	//   ....[67]....
        /*1444*/ 	.word	0x0002f9b0
        /*1448*/ 	.word	0x00000000
        /*144c*/ 	.word	0x00038820
        /*1450*/ 	.short	0x010a
        /*1452*/ 	.byte	0x3f
	.zero		1


	//   ....[68]....
        /*1454*/ 	.word	0x0002fb80
        /*1458*/ 	.word	0x00000006
        /*145c*/ 	.word	0x00000000
        /*1460*/ 	.short	0x010a
        /*1462*/ 	.byte	0x3f
	.zero		1


	//   ....[69]....
        /*1464*/ 	.word	0x0002fbf0
        /*1468*/ 	.word	0x00000007
        /*146c*/ 	.word	0x00000000
        /*1470*/ 	.short	0x010a
        /*1472*/ 	.byte	0x3f
	.zero		1


	//   ....[70]....
        /*1474*/ 	.word	0x0002fc60
        /*1478*/ 	.word	0x00000004
        /*147c*/ 	.word	0x00000000
        /*1480*/ 	.short	0x010a
        /*1482*/ 	.byte	0x3f
	.zero		1


	//   ....[71]....
        /*1484*/ 	.word	0x0002fc90
        /*1488*/ 	.word	0x00000003
        /*148c*/ 	.word	0x00000000
        /*1490*/ 	.short	0x010a
        /*1492*/ 	.byte	0x3f
	.zero		1


	//   ....[72]....
        /*1494*/ 	.word	0x0002fcf0
        /*1498*/ 	.word	0x00000000
        /*149c*/ 	.word	0x00038890
        /*14a0*/ 	.short	0x010a
        /*14a2*/ 	.byte	0x3f
	.zero		1


	//   ....[73]....
        /*14a4*/ 	.word	0x0002fd40
        /*14a8*/ 	.word	0x00000000
        /*14ac*/ 	.word	0x00038890
        /*14b0*/ 	.short	0x010a
        /*14b2*/ 	.byte	0x3f
	.zero		1


	//   ....[74]....
        /*14b4*/ 	.word	0x0002fd90
        /*14b8*/ 	.word	0x00000000
        /*14bc*/ 	.word	0x00038890
        /*14c0*/ 	.short	0x010a
        /*14c2*/ 	.byte	0x3f
	.zero		1


	//   ....[75]....
        /*14c4*/ 	.word	0x0002fde0
        /*14c8*/ 	.word	0x00000000
        /*14cc*/ 	.word	0x000388b0
        /*14d0*/ 	.short	0x010a
        /*14d2*/ 	.byte	0x3f
	.zero		1


	//   ....[76]....
        /*14d4*/ 	.word	0x00030540
        /*14d8*/ 	.word	0x00000010
        /*14dc*/ 	.word	0x00038800
        /*14e0*/ 	.short	0x010a
        /*14e2*/ 	.byte	0x3f
	.zero		1


	//   ....[77]....
        /*14e4*/ 	.word	0x00030ca0
        /*14e8*/ 	.word	0x00000010
        /*14ec*/ 	.word	0x00038800
        /*14f0*/ 	.short	0x010a
        /*14f2*/ 	.byte	0x3f
	.zero		1


	//   ....[78]....
        /*14f4*/ 	.word	0x00030cf0
        /*14f8*/ 	.word	0x00000000
        /*14fc*/ 	.word	0x00038830
        /*1500*/ 	.short	0x010a
        /*1502*/ 	.byte	0x3f
	.zero		1


	//   ....[79]....
        /*1504*/ 	.word	0x00030d40
        /*1508*/ 	.word	0x0000000b
        /*150c*/ 	.word	0x00038830
        /*1510*/ 	.short	0x010a
        /*1512*/ 	.byte	0x3f
	.zero		1


	//   ....[80]....
        /*1514*/ 	.word	0x00030d90
        /*1518*/ 	.word	0x00000009
        /*151c*/ 	.word	0x00038850
        /*1520*/ 	.short	0x010a
        /*1522*/ 	.byte	0x3f
	.zero		1


	//   ....[81]....
        /*1524*/ 	.word	0x00030de0
        /*1528*/ 	.word	0x00000004
        /*152c*/ 	.word	0x00038830
        /*1530*/ 	.short	0x010a
        /*1532*/ 	.byte	0x3f
	.zero		1


	//   ....[82]....
        /*1534*/ 	.word	0x00030e30
        /*1538*/ 	.word	0x00000009
        /*153c*/ 	.word	0x00038850
        /*1540*/ 	.short	0x010a
        /*1542*/ 	.byte	0x3f
	.zero		1


	//   ....[83]....
        /*1544*/ 	.word	0x00030e80
        /*1548*/ 	.word	0x00000000
        /*154c*/ 	.word	0x00038850
        /*1550*/ 	.short	0x010a
        /*1552*/ 	.byte	0x3f
	.zero		1


	//   ....[84]....
        /*1554*/ 	.word	0x00031040
        /*1558*/ 	.word	0x00000003
        /*155c*/ 	.word	0x00038820
        /*1560*/ 	.short	0x010a
        /*1562*/ 	.byte	0x3f
	.zero		1


	//   ....[85]....
        /*1564*/ 	.word	0x00031090
        /*1568*/ 	.word	0x00000006
        /*156c*/ 	.word	0x000388a0
        /*1570*/ 	.short	0x010a
        /*1572*/ 	.byte	0x3f
	.zero		1


	//   ....[86]....
        /*1574*/ 	.word	0x000310e0
        /*1578*/ 	.word	0x00000006
        /*157c*/ 	.word	0x000388c0
        /*1580*/ 	.short	0x010a
        /*1582*/ 	.byte	0x3f
	.zero		1


	//   ....[87]....
        /*1584*/ 	.word	0x00031130
        /*1588*/ 	.word	0x00000006
        /*158c*/ 	.word	0x000388a0
        /*1590*/ 	.short	0x010a
        /*1592*/ 	.byte	0x3f
	.zero		1


	//   ....[88]....
        /*1594*/ 	.word	0x00031180
        /*1598*/ 	.word	0x00000006
        /*159c*/ 	.word	0x000388c0
        /*15a0*/ 	.short	0x010a
        /*15a2*/ 	.byte	0x3f
	.zero		1


	//   ....[89]....
        /*15a4*/ 	.word	0x00031320
        /*15a8*/ 	.word	0x00000000
        /*15ac*/ 	.word	0x00038840
        /*15b0*/ 	.short	0x010a
        /*15b2*/ 	.byte	0x3f
	.zero		1


	//   ....[90]....
        /*15b4*/ 	.word	0x00031ff0
        /*15b8*/ 	.word	0x00000002
        /*15bc*/ 	.word	0x00038820
        /*15c0*/ 	.short	0x010a
        /*15c2*/ 	.byte	0x3f
	.zero		1


	//   ....[91]....
        /*15c4*/ 	.word	0x00032040
        /*15c8*/ 	.word	0x00000003
        /*15cc*/ 	.word	0x00038840
        /*15d0*/ 	.short	0x010a
        /*15d2*/ 	.byte	0x3f
	.zero		1


	//   ....[92]....
        /*15d4*/ 	.word	0x00032090
        /*15d8*/ 	.word	0x00000000
        /*15dc*/ 	.word	0x00038860
        /*15e0*/ 	.short	0x010a
        /*15e2*/ 	.byte	0x3f
	.zero		1


	//   ....[93]....
        /*15e4*/ 	.word	0x000320e0
        /*15e8*/ 	.word	0x00000003
        /*15ec*/ 	.word	0x00038840
        /*15f0*/ 	.short	0x010a
        /*15f2*/ 	.byte	0x3f
	.zero		1


	//   ....[94]....
        /*15f4*/ 	.word	0x00032130
        /*15f8*/ 	.word	0x00000002
        /*15fc*/ 	.word	0x00038860
        /*1600*/ 	.short	0x010a
        /*1602*/ 	.byte	0x3f
	.zero		1


	//   ....[95]....
        /*1604*/ 	.word	0x00032180
        /*1608*/ 	.word	0x00000003
        /*160c*/ 	.word	0x00038840
        /*1610*/ 	.short	0x010a
        /*1612*/ 	.byte	0x3f
	.zero		1


	//   ....[96]....
        /*1614*/ 	.word	0x000321d0
        /*1618*/ 	.word	0x00000002
        /*161c*/ 	.word	0x00038860
        /*1620*/ 	.short	0x010a
        /*1622*/ 	.byte	0x3f
	.zero		1


	//   ....[97]....
        /*1624*/ 	.word	0x00032220
        /*1628*/ 	.word	0x00000000
        /*162c*/ 	.word	0x00038860
        /*1630*/ 	.short	0x010a
        /*1632*/ 	.byte	0x3f
	.zero		1


	//   ....[98]....
        /*1634*/ 	.word	0x00032cb0
        /*1638*/ 	.word	0x00000000
        /*163c*/ 	.word	0x00038820
        /*1640*/ 	.short	0x010a
        /*1642*/ 	.byte	0x3f
	.zero		1


	//   ....[99]....
        /*1644*/ 	.word	0x00032e50
        /*1648*/ 	.word	0x00000006
        /*164c*/ 	.word	0x00000000
        /*1650*/ 	.short	0x010a
        /*1652*/ 	.byte	0x3f
	.zero		1


	//   ....[100]....
        /*1654*/ 	.word	0x00032ea0
        /*1658*/ 	.word	0x00000007
        /*165c*/ 	.word	0x00000000
        /*1660*/ 	.short	0x010a
        /*1662*/ 	.byte	0x3f
	.zero		1


	//   ....[101]....
        /*1664*/ 	.word	0x00032ef0
        /*1668*/ 	.word	0x00000004
        /*166c*/ 	.word	0x00000000
        /*1670*/ 	.short	0x010a
        /*1672*/ 	.byte	0x3f
	.zero		1


	//----- nvinfo : EIATTR_NUM_MBARRIERS
	.align		4
.L_625:
        /*1674*/ 	.byte	0x03, 0x38
        /*1676*/ 	.short	0x0016


	//----- nvinfo : EIATTR_EXIT_INSTR_OFFSETS
	.align		4
        /*1678*/ 	.byte	0x04, 0x1c
        /*167a*/ 	.short	(.L_627 - .L_626)


	//   ....[0]....
.L_626:
        /*167c*/ 	.word	0x0002fce0


	//----- nvinfo : EIATTR_MAX_THREADS
	.align		4
.L_627:
        /*1680*/ 	.byte	0x04, 0x05
        /*1682*/ 	.short	(.L_629 - .L_628)
.L_628:
        /*1684*/ 	.word	0x00000180
        /*1688*/ 	.word	0x00000001
        /*168c*/ 	.word	0x00000001


	//----- nvinfo : EIATTR_CRS_STACK_SIZE
	.align		4
.L_629:
        /*1690*/ 	.byte	0x04, 0x1e
        /*1692*/ 	.short	(.L_631 - .L_630)
.L_630:
        /*1694*/ 	.word	0x00000000


	//----- nvinfo : EIATTR_CBANK_PARAM_SIZE
	.align		4
.L_631:
        /*1698*/ 	.byte	0x03, 0x19
        /*169a*/ 	.short	0x0af0


	//----- nvinfo : EIATTR_PARAM_CBANK
	.align		4
        /*169c*/ 	.byte	0x04, 0x0a
        /*169e*/ 	.short	(.L_633 - .L_632)
	.align		4
.L_632:
        /*16a0*/ 	.word	index@(.nv.constant0._ZN7cutlass13device_kernelIN5flash11enable_sm90INS1_16FlashAttnFwdSm90INS1_25CollectiveMainloopFwdSm90ILi2EN4cute5tupleIJNS5_1CILi1EEES8_S8_EEENS6_IJNS7_ILi128EEENS7_ILi80EEENS7_ILi256EEEEEELi256ENS_6half_tEfNS_4arch4Sm90ELb1ELb0ELb0ELb1ELb0ELb1ELb0ELb1ELb1ELb1ELb0ELb0EEENS1_21CollectiveEpilogueFwdINS6_IJSA_SC_SB_EEES9_SE_SG_Li256ELb1ELb1ELb0ELb0EEENS1_36VarlenDynamicPersistentTileSchedulerILi128ELi80ELi256ELi128ELb0ELb1ELb1ELb1ELb1ELb1EEEEEEEEEvNT_6ParamsE)
        /*16a4*/ 	.short	0x0210
        /*16a6*/ 	.short	0x0af0


	//----- nvinfo : EIATTR_SW_WAR
	.align		4
.L_633:
        /*16a8*/ 	.byte	0x04, 0x36
        /*16aa*/ 	.short	(.L_635 - .L_634)
.L_634:
        /*16ac*/ 	.word	0x00000008
.L_635:


//--------------------- .nv.info._ZN7cutlass13device_kernelIN5flash11enable_sm90INS1_16FlashAttnFwdSm90INS1_25CollectiveMainloopFwdSm90ILi2EN4cute5tupleIJNS5_1CILi1EEES8_S8_EEENS6_IJNS7_ILi128EEENS7_ILi112EEENS7_ILi192EEEEEELi192ENS_6half_tEfNS_4arch4Sm90ELb0ELb0ELb0ELb0ELb0ELb0ELb0ELb1ELb1ELb1ELb0ELb0EEENS1_21CollectiveEpilogueFwdINS6_IJSA_SC_SB_EEES9_SE_SG_Li256ELb0ELb1ELb0ELb0EEENS1_29StaticPersistentTileSchedulerILb0EEEEEEEEEvNT_6ParamsE --------------------------
	.section	.nv.info._ZN7cutlass13device_kernelIN5flash11enable_sm90INS1_16FlashAttnFwdSm90INS1_25CollectiveMainloopFwdSm90ILi2EN4cute5tupleIJNS5_1CILi1EEES8_S8_EEENS6_IJNS7_ILi128EEENS7_ILi112EEENS7_ILi192EEEEEELi192ENS_6half_tEfNS_4arch4Sm90ELb0ELb0ELb0ELb0ELb0ELb0ELb0ELb1ELb1ELb1ELb0ELb0EEENS1_21CollectiveEpilogueFwdINS6_IJSA_SC_SB_EEES9_SE_SG_Li256ELb0ELb1ELb0ELb0EEENS1_29StaticPersistentTileSchedulerILb0EEEEEEEEEvNT_6ParamsE,"",@"SHT_CUDA_INFO"
	.sectionflags	@""
	.align	4


	//----- nvinfo : EIATTR_CUDA_API_VERSION
	.align		4
        /*0000*/ 	.byte	0x04, 0x37
        /*0002*/ 	.short	(.L_637 - .L_636)
.L_636:
        /*0004*/ 	.word	0x00000082


	//----- nvinfo : EIATTR_KPARAM_INFO
	.align		4
.L_637:
        /*0008*/ 	.byte	0x04, 0x17
        /*000a*/ 	.short	(.L_639 - .L_638)
.L_638:
        /*000c*/ 	.word	0x00000000
        /*0010*/ 	.short	0x0000
        /*0012*/ 	.short	0x0070
        /*0014*/ 	.byte	0x00, 0xf0, 0x01, 0x28


	//----- nvinfo : EIATTR_SPARSE_MMA_MASK
	.align		4
.L_639:
        /*0018*/ 	.byte	0x03, 0x50
        /*001a*/ 	.short	0x0000


	//----- nvinfo : EIATTR_MAXREG_COUNT
	.align		4
        /*001c*/ 	.byte	0x03, 0x1b
        /*001e*/ 	.short	0x00a8


	//----- nvinfo : EIATTR_NUM_BARRIERS
	.align		4
        /*0020*/ 	.byte	0x02, 0x4c
        /*0022*/ 	.byte	0x09
	.zero		1


	//----- nvinfo : EIATTR_EXTERNS
	.align		4
        /*0024*/ 	.byte	0x04, 0x0f
        /*0026*/ 	.short	(.L_641 - .L_640)


	//   ....[0]....
	.align		4
.L_640:
        /*0028*/ 	.word	index@(__assertfail)


	//----- nvinfo : EIATTR_ANNOTATIONS
	.align		4
.L_641:
        /*002c*/ 	.byte	0x04, 0x55
        /*002e*/ 	.short	(.L_643 - .L_642)


	//   ....[0]....
.L_642:
        /* <DEDUP_REMOVED lines=30> */


	//----- nvinfo : EIATTR_MERCURY_ISA_VERSION
	.align		4
.L_643:
        /*0200*/ 	.byte	0x03, 0x5f
        /*0202*/ 	.short	0x0101


	//----- nvinfo : EIATTR_INT_WARP_WIDE_INSTR_OFFSETS
	.align		4
        /*0204*/ 	.byte	0x04, 0x31
        /*0206*/ 	.short	(.L_645 - .L_644)


	//   ....[0]....
.L_644:
        /*0208*/ 	.word	0x00000120


	//   ....[1]....
        /*020c*/ 	.word	0x00000160


	//   ....[2]....
        /*0210*/ 	.word	0x00000220


	//----- nvinfo : EIATTR_COOP_GROUP_MASK_REGIDS
	.align		4
.L_645:
        /*0214*/ 	.byte	0x04, 0x29
        /*0216*/ 	.short	(.L_647 - .L_646)


	//   ....[0]....
.L_646:
        /*0218*/ 	.word	0xffffffff


	//   ....[1]....
        /*021c*/ 	.word	0xffffffff


	//   ....[2]....
        /*0220*/ 	.word	0xffffffff


	//   ....[3]....
        /*0224*/ 	.word	0xffffffff


	//   ....[4]....
        /*0228*/ 	.word	0xffffffff


	//   ....[5]....
        /*022c*/ 	.word	0xffffffff


	//   ....[6]....
        /*0230*/ 	.word	0xffffffff


	//   ....[7]....
        /*0234*/ 	.word	0xffffffff


	//   ....[8]....
        /*0238*/ 	.word	0xffffffff


	//   ....[9]....
        /*023c*/ 	.word	0xffffffff


	//   ....[10]....
        /*0240*/ 	.word	0xffffffff


	//   ....[11]....
        /*0244*/ 	.word	0xffffffff


	//   ....[12]....
        /*0248*/ 	.word	0xffffffff


	//   ....[13]....
        /*024c*/ 	.word	0xffffffff


	//   ....[14]....
        /*0250*/ 	.word	0xffffffff


	//   ....[15]....
        /*0254*/ 	.word	0xffffffff


	//   ....[16]....
        /*0258*/ 	.word	0xffffffff


	//   ....[17]....
        /*025c*/ 	.word	0xffffffff


	//   ....[18]....
        /*0260*/ 	.word	0xffffffff


	//   ....[19]....
        /*0264*/ 	.word	0xffffffff


	//   ....[20]....
        /*0268*/ 	.word	0xffffffff


	//   ....[21]....
        /*026c*/ 	.word	0xffffffff


	//   ....[22]....
        /*0270*/ 	.word	0xffffffff


	//   ....[23]....
        /*0274*/ 	.word	0xffffffff


	//   ....[24]....
        /*0278*/ 	.word	0xffffffff


	//   ....[25]....
        /*027c*/ 	.word	0xffffffff


	//   ....[26]....
        /*0280*/ 	.word	0xffffffff


	//   ....[27]....
        /*0284*/ 	.word	0xffffffff


	//   ....[28]....
        /*0288*/ 	.word	0xffffffff


	//   ....[29]....
        /*028c*/ 	.word	0xffffffff


	//   ....[30]....
        /*0290*/ 	.word	0xffffffff


	//   ....[31]....
        /*0294*/ 	.word	0xffffffff


	//   ....[32]....
        /*0298*/ 	.word	0xffffffff


	//   ....[33]....
        /*029c*/ 	.word	0xffffffff


	//   ....[34]....
        /*02a0*/ 	.word	0xffffffff


	//   ....[35]....
        /*02a4*/ 	.word	0xffffffff


	//   ....[36]....
        /*02a8*/ 	.word	0xffffffff


	//   ....[37]....
        /*02ac*/ 	.word	0xffffffff


	//   ....[38]....
        /*02b0*/ 	.word	0xffffffff


	//   ....[39]....
        /*02b4*/ 	.word	0xffffffff


	//   ....[40]....
        /*02b8*/ 	.word	0xffffffff


	//   ....[41]....
        /*02bc*/ 	.word	0xffffffff


	//   ....[42]....
        /*02c0*/ 	.word	0xffffffff


	//   ....[43]....
        /*02c4*/ 	.word	0xffffffff


	//   ....[44]....
        /*02c8*/ 	.word	0xffffffff


	//   ....[45]....
        /*02cc*/ 	.word	0xffffffff


	//   ....[46]....
        /*02d0*/ 	.word	0xffffffff


	//   ....[47]....
        /*02d4*/ 	.word	0xffffffff


	//   ....[48]....
        /*02d8*/ 	.word	0xffffffff


	//   ....[49]....
        /*02dc*/ 	.word	0xffffffff


	//   ....[50]....
        /*02e0*/ 	.word	0x0500000f


	//   ....[51]....
        /*02e4*/ 	.word	0x0500000f


	//   ....[52]....
        /*02e8*/ 	.word	0x0500000f


	//   ....[53]....
        /*02ec*/ 	.word	0x0500000f


	//   ....[54]....
        /*02f0*/ 	.word	0x0500000f


	//   ....[55]....
        /*02f4*/ 	.word	0x0500000f


	//   ....[56]....
        /*02f8*/ 	.word	0x0500000f


	//   ....[57]....
        /*02fc*/ 	.word	0x0500000f


	//   ....[58]....
        /*0300*/ 	.word	0x0500000f


	//   ....[59]....
        /*0304*/ 	.word	0x0500000f


	//   ....[60]....
        /*0308*/ 	.word	0x0500000f


	//   ....[61]....
        /*030c*/ 	.word	0x0500000f


	//   ....[62]....
        /*0310*/ 	.word	0x0500000f


	//   ....[63]....
        /*0314*/ 	.word	0x0500000f


	//   ....[64]....
        /*0318*/ 	.word	0x0500000f


	//   ....[65]....
        /*031c*/ 	.word	0x0500000f


	//   ....[66]....
        /*0320*/ 	.word	0x0500000f


	//   ....[67]....
        /*0324*/ 	.word	0x0500000f


	//----- nvinfo : EIATTR_COOP_GROUP_INSTR_OFFSETS
	.align		4
.L_647:
        /*0328*/ 	.byte	0x04, 0x28
        /*032a*/ 	.short	(.L_649 - .L_648)


	//   ....[0]....
.L_648:
        /*032c*/ 	.word	0x00000060


	//   ....[1]....
        /*0330*/ 	.word	0x00000130


	//   ....[2]....
        /*0334*/ 	.word	0x00000230


	//   ....[3]....
        /*0338*/ 	.word	0x000003a0


	//   ....[4]....
        /*033c*/ 	.word	0x00000500


	//   ....[5]....
        /*0340*/ 	.word	0x00000620


	//   ....[6]....
        /*0344*/ 	.word	0x00000780


	//   ....[7]....
        /*0348*/ 	.word	0x00000d80


	//   ....[8]....
        /*034c*/ 	.word	0x00003e50


	//   ....[9]....
        /*0350*/ 	.word	0x00003ec0


	//   ....[10]....
        /*0354*/ 	.word	0x00004390


	//   ....[11]....
        /*0358*/ 	.word	0x000043f0


	//   ....[12]....
        /*035c*/ 	.word	0x00007ec0


	//   ....[13]....
        /*0360*/ 	.word	0x00007ef0


	//   ....[14]....
        /*0364*/ 	.word	0x00008140


	//   ....[15]....
        /*0368*/ 	.word	0x00008160


	//   ....[16]....
        /*036c*/ 	.word	0x00009770


	//   ....[17]....
        /*0370*/ 	.word	0x000097b0


	//   ....[18]....
        /*0374*/ 	.word	0x000098e0


	//   ....[19]....
        /*0378*/ 	.word	0x000098f0


	//   ....[20]....
        /*037c*/ 	.word	0x0000afe0


	//   ....[21]....
        /*0380*/ 	.word	0x0000b050


	//   ....[22]....
        /*0384*/ 	.word	0x0000b080


	//   ....[23]....
        /*0388*/ 	.word	0x0000b0e0


	//   ....[24]....
        /*038c*/ 	.word	0x0000b5d0


	//   ....[25]....
        /*0390*/ 	.word	0x0000b610


	//   ....[26]....
        /*0394*/ 	.word	0x0000b710


	//   ....[27]....
        /*0398*/ 	.word	0x0000b730


	//   ....[28]....
        /*039c*/ 	.word	0x0000b830


	//   ....[29]....
        /*03a0*/ 	.word	0x0000b850


	//   ....[30]....
        /*03a4*/ 	.word	0x0000b960


	//   ....[31]....
        /*03a8*/ 	.word	0x0000b9a0


	//   ....[32]....
        /*03ac*/ 	.word	0x0000c450


	//   ....[33]....
        /*03b0*/ 	.word	0x0000cf10


	//   ....[34]....
        /*03b4*/ 	.word	0x0000cf20


	//   ....[35]....
        /*03b8*/ 	.word	0x0000cf80


	//   ....[36]....
        /*03bc*/ 	.word	0x0000cfc0


	//   ....[37]....
        /*03c0*/ 	.word	0x0000d090


	//   ....[38]....
        /*03c4*/ 	.word	0x0000d0f0


	//   ....[39]....
        /*03c8*/ 	.word	0x0000d190


	//   ....[40]....
        /*03cc*/ 	.word	0x0000d1a0


	//   ....[41]....
        /*03d0*/ 	.word	0x0000d230


	//   ....[42]....
        /*03d4*/ 	.word	0x0000d240


	//   ....[43]....
        /*03d8*/ 	.word	0x0000d2d0


	//   ....[44]....
        /*03dc*/ 	.word	0x0000d2e0


	//   ....[45]....
        /*03e0*/ 	.word	0x0000d370


	//   ....[46]....
        /*03e4*/ 	.word	0x0000d380


	//   ....[47]....
        /*03e8*/ 	.word	0x0000d390


	//   ....[48]....
        /*03ec*/ 	.word	0x0000d3a0


	//   ....[49]....
        /*03f0*/ 	.word	0x0000ffb0


	//   ....[50]....
        /*03f4*/ 	.word	0x000104a0


	//   ....[51]....
        /*03f8*/ 	.word	0x00010610


	//   ....[52]....
        /*03fc*/ 	.word	0x00010670


	//   ....[53]....
        /*0400*/ 	.word	0x00010800


	//   ....[54]....
        /*0404*/ 	.word	0x00010850


	//   ....[55]....
        /*0408*/ 	.word	0x00010980


	//   ....[56]....
        /*040c*/ 	.word	0x000109d0


	//   ....[57]....
        /*0410*/ 	.word	0x00010b20


	//   ....[58]....
        /*0414*/ 	.word	0x00010b90


	//   ....[59]....
        /*0418*/ 	.word	0x00010cb0


	//   ....[60]....
        /*041c*/ 	.word	0x00010d00


	//   ....[61]....
        /*0420*/ 	.word	0x00010e20


	//   ....[62]....
        /*0424*/ 	.word	0x00010e70


	//   ....[63]....
        /*0428*/ 	.word	0x00010f80


	//   ....[64]....
        /*042c*/ 	.word	0x00010fd0


	//   ....[65]....
        /*0430*/ 	.word	0x000110d0


	//   ....[66]....
        /*0434*/ 	.word	0x00011120


	//   ....[67]....
        /*0438*/ 	.word	0x000114c0


	//----- nvinfo : EIATTR_REG_RECONFIG
	.align		4
.L_649:
        /*043c*/ 	.byte	0x01, 0x54
	.zero		2


	//----- nvinfo : EIATTR_SYSCALL_OFFSETS
	.align		4
        /*0440*/ 	.byte	0x04, 0x46
        /*0442*/ 	.short	(.L_651 - .L_650)


	//   ....[0]....
.L_650:
        /*0444*/ 	.word	0x00001140


	//   ....[1]....
        /*0448*/ 	.word	0x0000c060


	//   ....[2]....
        /*044c*/ 	.word	0x0000c1a0


	//   ....[3]....
        /*0450*/ 	.word	0x0000c290


	//   ....[4]....
        /*0454*/ 	.word	0x0000caa0


	//----- nvinfo : EIATTR_MBARRIER_INSTR_OFFSETS
	.align		4
.L_651:
        /*0458*/ 	.byte	0x04, 0x39
        /*045a*/ 	.short	(.L_653 - .L_652)


	//   ....[0]....
.L_652:
        /*045c*/ 	.word	0x00000250
        /*0460*/ 	.word	0x000000ff
        /*0464*/ 	.word	0x00036800
        /*0468*/ 	.short	0x0100
        /*046a*/ 	.byte	0x08
	.zero		1


	//   ....[1]....
        /*046c*/ 	.word	0x00000260
        /*0470*/ 	.word	0x000000ff
        /*0474*/ 	.word	0x00036820
        /*0478*/ 	.short	0x0100
        /*047a*/ 	.byte	0x08
	.zero		1


	//   ....[2]....
        /*047c*/ 	.word	0x00000350
        /*0480*/ 	.word	0x000000ff
        /*0484*/ 	.word	0x00036830
        /*0488*/ 	.short	0x0100
        /*048a*/ 	.byte	0x08
	.zero		1


	//   ....[3]....
        /*048c*/ 	.word	0x00000360
        /*0490*/ 	.word	0x000000ff
        /*0494*/ 	.word	0x00036840
        /*0498*/ 	.short	0x0100
        /*049a*/ 	.byte	0x08
	.zero		1


	//   ....[4]....
        /*049c*/ 	.word	0x00000370
        /*04a0*/ 	.word	0x000000ff
        /*04a4*/ 	.word	0x00036838
        /*04a8*/ 	.short	0x0100
        /*04aa*/ 	.byte	0x08
	.zero		1


	//   ....[5]....
        /*04ac*/ 	.word	0x00000380
        /*04b0*/ 	.word	0x000000ff
        /*04b4*/ 	.word	0x00036848
        /*04b8*/ 	.short	0x0100
        /*04ba*/ 	.byte	0x08
	.zero		1


	//   ....[6]....
        /*04bc*/ 	.word	0x000004b0
        /*04c0*/ 	.word	0x000000ff
        /*04c4*/ 	.word	0x00036850
        /*04c8*/ 	.short	0x0100
        /*04ca*/ 	.byte	0x08
	.zero		1


	//   ....[7]....
        /*04cc*/ 	.word	0x000004c0
        /*04d0*/ 	.word	0x000000ff
        /*04d4*/ 	.word	0x00036860
        /*04d8*/ 	.short	0x0100
        /*04da*/ 	.byte	0x08
	.zero		1


	//   ....[8]....
        /*04dc*/ 	.word	0x000004d0
        /*04e0*/ 	.word	0x000000ff
        /*04e4*/ 	.word	0x00036858
        /*04e8*/ 	.short	0x0100
        /*04ea*/ 	.byte	0x08
	.zero		1


	//   ....[9]....
        /*04ec*/ 	.word	0x000004e0
        /*04f0*/ 	.word	0x000000ff
        /*04f4*/ 	.word	0x00036868
        /*04f8*/ 	.short	0x0100
        /*04fa*/ 	.byte	0x08
	.zero		1


	//   ....[10]....
        /*04fc*/ 	.word	0x000005d0
        /*0500*/ 	.word	0x000000ff
        /*0504*/ 	.word	0x00036870
        /*0508*/ 	.short	0x0100
        /*050a*/ 	.byte	0x06
	.zero		1


	//   ....[11]....
        /*050c*/ 	.word	0x000005e0
        /*0510*/ 	.word	0x000000ff
        /*0514*/ 	.word	0x00036880
        /*0518*/ 	.short	0x0100
        /*051a*/ 	.byte	0x06
	.zero		1


	//   ....[12]....
        /*051c*/ 	.word	0x000005f0
        /*0520*/ 	.word	0x000000ff
        /*0524*/ 	.word	0x00036878
        /*0528*/ 	.short	0x0100
        /*052a*/ 	.byte	0x06
	.zero		1


	//   ....[13]....
        /*052c*/ 	.word	0x00000600
        /*0530*/ 	.word	0x000000ff
        /*0534*/ 	.word	0x00036888
        /*0538*/ 	.short	0x0100
        /*053a*/ 	.byte	0x06
	.zero		1


	//   ....[14]....
        /*053c*/ 	.word	0x00000730
        /*0540*/ 	.word	0x000000ff
        /*0544*/ 	.word	0x00036890
        /*0548*/ 	.short	0x0100
        /*054a*/ 	.byte	0x08
	.zero		1


	//   ....[15]....
        /*054c*/ 	.word	0x00000740
        /*0550*/ 	.word	0x000000ff
        /*0554*/ 	.word	0x000368a0
        /*0558*/ 	.short	0x0100
        /*055a*/ 	.byte	0x08
	.zero		1


	//   ....[16]....
        /*055c*/ 	.word	0x00000750
        /*0560*/ 	.word	0x000000ff
        /*0564*/ 	.word	0x00036898
        /*0568*/ 	.short	0x0100
        /*056a*/ 	.byte	0x08
	.zero		1


	//   ....[17]....
        /*056c*/ 	.word	0x00000760
        /*0570*/ 	.word	0x000000ff
        /*0574*/ 	.word	0x000368a8
        /*0578*/ 	.short	0x0100
        /*057a*/ 	.byte	0x08
	.zero		1


	//   ....[18]....
        /*057c*/ 	.word	0x00000890
        /*0580*/ 	.word	0x000000ff
        /*0584*/ 	.word	0x000368b0
        /*0588*/ 	.short	0x0100
        /*058a*/ 	.byte	0x08
	.zero		1


	//   ....[19]....
        /*058c*/ 	.word	0x000008a0
        /*0590*/ 	.word	0x000000ff
        /*0594*/ 	.word	0x000368c0
        /*0598*/ 	.short	0x0100
        /*059a*/ 	.byte	0x08
	.zero		1


	//   ....[20]....
        /*059c*/ 	.word	0x000008b0
        /*05a0*/ 	.word	0x000000ff
        /*05a4*/ 	.word	0x000368b8
        /*05a8*/ 	.short	0x0100
        /*05aa*/ 	.byte	0x08
	.zero		1


	//   ....[21]....
        /*05ac*/ 	.word	0x000008c0
        /*05b0*/ 	.word	0x000000ff
        /*05b4*/ 	.word	0x000368c8
        /*05b8*/ 	.short	0x0100
        /*05ba*/ 	.byte	0x08
	.zero		1


	//   ....[22]....
        /*05bc*/ 	.word	0x00001180
        /*05c0*/ 	.word	0x000000ff
        /*05c4*/ 	.word	0x00036800
        /*05c8*/ 	.short	0x010a
        /*05ca*/ 	.byte	0x25
	.zero		1


	//   ....[23]....
        /*05cc*/ 	.word	0x00001200
        /*05d0*/ 	.word	0x00000002
        /*05d4*/ 	.word	0x00036830
        /*05d8*/ 	.short	0x010a
        /*05da*/ 	.byte	0x3f
	.zero		1


	//   ....[24]....
        /*05dc*/ 	.word	0x00001280
        /*05e0*/ 	.word	0x00000002
        /*05e4*/ 	.word	0x00036830
        /*05e8*/ 	.short	0x010a
        /*05ea*/ 	.byte	0x3f
	.zero		1


	//   ....[25]....
        /*05ec*/ 	.word	0x00003e90
        /*05f0*/ 	.word	0x00000002
        /*05f4*/ 	.word	0x00000000
        /*05f8*/ 	.short	0x0101
        /*05fa*/ 	.byte	0x3f
	.zero		1


	//   ....[26]....
        /*05fc*/ 	.word	0x00005570
        /*0600*/ 	.word	0x000000ff
        /*0604*/ 	.word	0x00036830
        /*0608*/ 	.short	0x010a
        /*060a*/ 	.byte	0x26
	.zero		1


	//   ....[27]....
        /*060c*/ 	.word	0x000055b0
        /*0610*/ 	.word	0x000000ff
        /*0614*/ 	.word	0x00036830
        /*0618*/ 	.short	0x010a
        /*061a*/ 	.byte	0x26
	.zero		1


	//   ....[28]....
        /*061c*/ 	.word	0x00007ba0
        /*0620*/ 	.word	0x000000ff
        /*0624*/ 	.word	0x00036850
        /*0628*/ 	.short	0x010a
        /*062a*/ 	.byte	0x07
	.zero		1


	//   ....[29]....
        /*062c*/ 	.word	0x00007be0
        /*0630*/ 	.word	0x000000ff
        /*0634*/ 	.word	0x00036850
        /*0638*/ 	.short	0x010a
        /*063a*/ 	.byte	0x07
	.zero		1


	//   ....[30]....
        /*063c*/ 	.word	0x00008ad0
        /*0640*/ 	.word	0x00000085
        /*0644*/ 	.word	0x00000000
        /*0648*/ 	.short	0x0101
        /*064a*/ 	.byte	0x3f
	.zero		1


	//   ....[31]....
        /*064c*/ 	.word	0x00008b20
        /*0650*/ 	.word	0x00000092
        /*0654*/ 	.word	0x00000000
        /*0658*/ 	.short	0x0101
        /*065a*/ 	.byte	0x3f
	.zero		1


	//   ....[32]....
        /*065c*/ 	.word	0x000096e0
        /*0660*/ 	.word	0x000000ff
        /*0664*/ 	.word	0x00036850
        /*0668*/ 	.short	0x010a
        /*066a*/ 	.byte	0x0c
	.zero		1


	//   ....[33]....
        /*066c*/ 	.word	0x00009720
        /*0670*/ 	.word	0x000000ff
        /*0674*/ 	.word	0x00036850
        /*0678*/ 	.short	0x010a
        /*067a*/ 	.byte	0x0c
	.zero		1


	//   ....[34]....
        /*067c*/ 	.word	0x0000a5f0
        /*0680*/ 	.word	0x00000096
        /*0684*/ 	.word	0x00000000
        /*0688*/ 	.short	0x0101
        /*068a*/ 	.byte	0x3f
	.zero		1


	//   ....[35]....
        /*068c*/ 	.word	0x0000b4c0
        /*0690*/ 	.word	0x000000ff
        /*0694*/ 	.word	0x00000000
        /*0698*/ 	.short	0x0101
        /*069a*/ 	.byte	0x04
	.zero		1


	//   ....[36]....
        /*069c*/ 	.word	0x0000c690
        /*06a0*/ 	.word	0x00000000
        /*06a4*/ 	.word	0x00036840
        /*06a8*/ 	.short	0x010a
        /*06aa*/ 	.byte	0x3f
	.zero		1


	//   ....[37]....
        /*06ac*/ 	.word	0x0000d530
        /*06b0*/ 	.word	0x000000ff
        /*06b4*/ 	.word	0x00036800
        /*06b8*/ 	.short	0x0107
        /*06ba*/ 	.byte	0x24
	.zero		1


	//   ....[38]....
        /*06bc*/ 	.word	0x0000d5a0
        /*06c0*/ 	.word	0x000000ff
        /*06c4*/ 	.word	0x00036800
        /*06c8*/ 	.short	0x0101
        /*06ca*/ 	.byte	0x24
	.zero		1


	//   ....[39]....
        /*06cc*/ 	.word	0x0000d5d0
        /*06d0*/ 	.word	0x000000ff
        /*06d4*/ 	.word	0x00036820
        /*06d8*/ 	.short	0x010a
        /*06da*/ 	.byte	0x24
	.zero		1


	//   ....[40]....
        /*06dc*/ 	.word	0x0000d900
        /*06e0*/ 	.word	0x00000003
        /*06e4*/ 	.word	0x00036840
        /*06e8*/ 	.short	0x010a
        /*06ea*/ 	.byte	0x3f
	.zero		1


	//   ....[41]....
        /*06ec*/ 	.word	0x0000dd90
        /*06f0*/ 	.word	0x00000003
        /*06f4*/ 	.word	0x00000060
        /*06f8*/ 	.short	0x010a
        /*06fa*/ 	.byte	0x3f
	.zero		1


	//   ....[42]....
        /*06fc*/ 	.word	0x0000e4e0
        /*0700*/ 	.word	0x00000003
        /*0704*/ 	.word	0x00036840
        /*0708*/ 	.short	0x010a
        /*070a*/ 	.byte	0x3f
	.zero		1


	//   ....[43]....
        /*070c*/ 	.word	0x0000e970
        /*0710*/ 	.word	0x00000002
        /*0714*/ 	.word	0x00000060
        /*0718*/ 	.short	0x010a
        /*071a*/ 	.byte	0x3f
	.zero		1


	//   ....[44]....
        /*071c*/ 	.word	0x0000f000
        /*0720*/ 	.word	0x00000002
        /*0724*/ 	.word	0x00036840
        /*0728*/ 	.short	0x010a
        /*072a*/ 	.byte	0x3f
	.zero		1


	//   ....[45]....
        /*072c*/ 	.word	0x0000f490
        /*0730*/ 	.word	0x00000002
        /*0734*/ 	.word	0x00000060
        /*0738*/ 	.short	0x010a
        /*073a*/ 	.byte	0x3f
	.zero		1


	//   ....[46]....
        /*073c*/ 	.word	0x0000f9c0
        /*0740*/ 	.word	0x00000002
        /*0744*/ 	.word	0x00036860
        /*0748*/ 	.short	0x010a
        /*074a*/ 	.byte	0x3f
	.zero		1


	//   ....[47]....
        /*074c*/ 	.word	0x0000ff30
        /*0750*/ 	.word	0x00000000
        /*0754*/ 	.word	0x00036820
        /*0758*/ 	.short	0x010a
        /*075a*/ 	.byte	0x3f
	.zero		1


	//   ....[48]....
        /*075c*/ 	.word	0x00010100
        /*0760*/ 	.word	0x00000006
        /*0764*/ 	.word	0x00000000
        /*0768*/ 	.short	0x010a
        /*076a*/ 	.byte	0x3f
	.zero		1


	//   ....[49]....
        /*076c*/ 	.word	0x00010150
        /*0770*/ 	.word	0x00000003
        /*0774*/ 	.word	0x00000000
        /*0778*/ 	.short	0x010a
        /*077a*/ 	.byte	0x3f
	.zero		1


	//   ....[50]....
        /*077c*/ 	.word	0x000101b0
        /*0780*/ 	.word	0x00000012
        /*0784*/ 	.word	0x00000000
        /*0788*/ 	.short	0x010a
        /*078a*/ 	.byte	0x3f
	.zero		1


	//   ....[51]....
        /*078c*/ 	.word	0x000101e0
        /*0790*/ 	.word	0x00000003
        /*0794*/ 	.word	0x00000000
        /*0798*/ 	.short	0x010a
        /*079a*/ 	.byte	0x3f
	.zero		1


	//   ....[52]....
        /*079c*/ 	.word	0x00010250
        /*07a0*/ 	.word	0x00000003
        /*07a4*/ 	.word	0x00036800
        /*07a8*/ 	.short	0x010a
        /*07aa*/ 	.byte	0x3f
	.zero		1


	//   ....[53]....
        /*07ac*/ 	.word	0x000102a0
        /*07b0*/ 	.word	0x00000002
        /*07b4*/ 	.word	0x00036830
        /*07b8*/ 	.short	0x010a
        /*07ba*/ 	.byte	0x3f
	.zero		1


	//   ....[54]....
        /*07bc*/ 	.word	0x00010300
        /*07c0*/ 	.word	0x00000003
        /*07c4*/ 	.word	0x00036830
        /*07c8*/ 	.short	0x010a
        /*07ca*/ 	.byte	0x3f
	.zero		1


	//   ....[55]....
        /*07cc*/ 	.word	0x00010360
        /*07d0*/ 	.word	0x00000003
        /*07d4*/ 	.word	0x00036850
        /*07d8*/ 	.short	0x010a
        /*07da*/ 	.byte	0x3f
	.zero		1


	//   ....[56]....
        /*07dc*/ 	.word	0x000103c0
        /*07e0*/ 	.word	0x00000007
        /*07e4*/ 	.word	0x00036850
        /*07e8*/ 	.short	0x010a
        /*07ea*/ 	.byte	0x3f
	.zero		1


	//   ....[57]....
        /*07ec*/ 	.word	0x00010560
        /*07f0*/ 	.word	0x00000000
        /*07f4*/ 	.word	0x00036840
        /*07f8*/ 	.short	0x010a
        /*07fa*/ 	.byte	0x3f
	.zero		1


	//   ....[58]....
        /*07fc*/ 	.word	0x00011160
        /*0800*/ 	.word	0x00000009
        /*0804*/ 	.word	0x00036820
        /*0808*/ 	.short	0x010a
        /*080a*/ 	.byte	0x3f
	.zero		1


	//   ....[59]....
        /*080c*/ 	.word	0x000111b0
        /*0810*/ 	.word	0x00000003
        /*0814*/ 	.word	0x00036840
        /*0818*/ 	.short	0x010a
        /*081a*/ 	.byte	0x3f
	.zero		1


	//   ....[60]....
        /*081c*/ 	.word	0x00011200
        /*0820*/ 	.word	0x00000003
        /*0824*/ 	.word	0x00000060
        /*0828*/ 	.short	0x010a
        /*082a*/ 	.byte	0x3f
	.zero		1


	//   ....[61]....
        /*082c*/ 	.word	0x00011250
        /*0830*/ 	.word	0x00000003
        /*0834*/ 	.word	0x00036840
        /*0838*/ 	.short	0x010a
        /*083a*/ 	.byte	0x3f
	.zero		1


	//   ....[62]....
        /*083c*/ 	.word	0x000112a0
        /*0840*/ 	.word	0x00000002
        /*0844*/ 	.word	0x00000060
        /*0848*/ 	.short	0x010a
        /*084a*/ 	.byte	0x3f
	.zero		1


	//   ....[63]....
        /*084c*/ 	.word	0x000112f0
        /*0850*/ 	.word	0x00000002
        /*0854*/ 	.word	0x00036840
        /*0858*/ 	.short	0x010a
        /*085a*/ 	.byte	0x3f
	.zero		1


	//   ....[64]....
        /*085c*/ 	.word	0x00011340
        /*0860*/ 	.word	0x00000002
        /*0864*/ 	.word	0x00000060
        /*0868*/ 	.short	0x010a
        /*086a*/ 	.byte	0x3f
	.zero		1


	//   ....[65]....
        /*086c*/ 	.word	0x00011390
        /*0870*/ 	.word	0x00000002
        /*0874*/ 	.word	0x00036860
        /*0878*/ 	.short	0x010a
        /*087a*/ 	.byte	0x3f
	.zero		1


	//   ....[66]....
        /*087c*/ 	.word	0x000113e0
        /*0880*/ 	.word	0x00000000
        /*0884*/ 	.word	0x00036820
        /*0888*/ 	.short	0x010a
        /*088a*/ 	.byte	0x3f
	.zero		1


	//   ....[67]....
        /*088c*/ 	.word	0x00011580
        /*0890*/ 	.word	0x00000006
        /*0894*/ 	.word	0x00000000
        /*0898*/ 	.short	0x010a
        /*089a*/ 	.byte	0x3f
	.zero		1


	//   ....[68]....
        /*089c*/ 	.word	0x000115d0
        /*08a0*/ 	.word	0x00000003
        /*08a4*/ 	.word	0x00000000
        /*08a8*/ 	.short	0x010a
        /*08aa*/ 	.byte	0x3f
	.zero		1


	//   ....[69]....
        /*08ac*/ 	.word	0x00011620
        /*08b0*/ 	.word	0x00000012
        /*08b4*/ 	.word	0x00000000
        /*08b8*/ 	.short	0x010a
        /*08ba*/ 	.byte	0x3f
	.zero		1


	//----- nvinfo : EIATTR_NUM_MBARRIERS
	.align		4
.L_653:
        /*08bc*/ 	.byte	0x03, 0x38
        /*08be*/ 	.short	0x0016


	//----- nvinfo : EIATTR_EXIT_INSTR_OFFSETS
	.align		4
        /*08c0*/ 	.byte	0x04, 0x1c
        /*08c2*/ 	.short	(.L_655 - .L_654)


	//   ....[0]....
.L_654:
        /*08c4*/ 	.word	0x000009d0


	//   ....[1]....
        /*08c8*/ 	.word	0x0000bae0


	//   ....[2]....
        /*08cc*/ 	.word	0x00010230


	//----- nvinfo : EIATTR_MAX_THREADS
	.align		4
.L_655:
        /*08d0*/ 	.byte	0x04, 0x05
        /*08d2*/ 	.short	(.L_657 - .L_656)
.L_656:
        /*08d4*/ 	.word	0x00000180
        /*08d8*/ 	.word	0x00000001
        /*08dc*/ 	.word	0x00000001


	//----- nvinfo : EIATTR_CRS_STACK_SIZE
	.align		4
.L_657:
        /*08e0*/ 	.byte	0x04, 0x1e
        /*08e2*/ 	.short	(.L_659 - .L_658)
.L_658:
        /*08e4*/ 	.word	0x00000000


	//----- nvinfo : EIATTR_CBANK_PARAM_SIZE
	.align		4
.L_659:
        /*08e8*/ 	.byte	0x03, 0x19
        /*08ea*/ 	.short	0x0a70


	//----- nvinfo : EIATTR_PARAM_CBANK
	.align		4
        /*08ec*/ 	.byte	0x04, 0x0a
        /*08ee*/ 	.short	(.L_661 - .L_660)
	.align		4
.L_660:
        /*08f0*/ 	.word	index@(.nv.constant0._ZN7cutlass13device_kernelIN5flash11enable_sm90INS1_16FlashAttnFwdSm90INS1_25CollectiveMainloopFwdSm90ILi2EN4cute5tupleIJNS5_1CILi1EEES8_S8_EEENS6_IJNS7_ILi128EEENS7_ILi112EEENS7_ILi192EEEEEELi192ENS_6half_tEfNS_4arch4Sm90ELb0ELb0ELb0ELb0ELb0ELb0ELb0ELb1ELb1ELb1ELb0ELb0EEENS1_21CollectiveEpilogueFwdINS6_IJSA_SC_SB_EEES9_SE_SG_Li256ELb0ELb1ELb0ELb0EEENS1_29StaticPersistentTileSchedulerILb0EEEEEEEEEvNT_6ParamsE)
        /*08f4*/ 	.short	0x0210
        /*08f6*/ 	.short	0x0a70


	//----- nvinfo : EIATTR_SW_WAR
	.align		4
.L_661:
        /*08f8*/ 	.byte	0x04, 0x36
        /*08fa*/ 	.short	(.L_663 - .L_662)
.L_662:
        /*08fc*/ 	.word	0x00000008
.L_663:


//--------------------- .nv.info._ZN7cutlass13device_kernelIN5flash11enable_sm90INS1_16FlashAttnFwdSm90INS1_25CollectiveMainloopFwdSm90ILi2EN4cute5tupleIJNS5_1CILi2EEENS7_ILi1EEES9_EEENS6_IJNS7_ILi128EEENS7_ILi112EEENS7_ILi192EEEEEELi192ENS_6half_tEfNS_4arch4Sm90ELb0ELb0ELb0ELb0ELb0ELb0ELb0ELb1ELb1ELb1ELb0ELb0EEENS1_21CollectiveEpilogueFwdINS6_IJSB_SD_SC_EEESA_SF_SH_Li256ELb0ELb1ELb0ELb0EEENS1_29StaticPersistentTileSchedulerILb0EEEEEEEEEvNT_6ParamsE --------------------------
	.section	.nv.info._ZN7cutlass13device_kernelIN5flash11enable_sm90INS1_16FlashAttnFwdSm90INS1_25CollectiveMainloopFwdSm90ILi2EN4cute5tupleIJNS5_1CILi2EEENS7_ILi1EEES9_EEENS6_IJNS7_ILi128EEENS7_ILi112EEENS7_ILi192EEEEEELi192ENS_6half_tEfNS_4arch4Sm90ELb0ELb0ELb0ELb0ELb0ELb0ELb0ELb1ELb1ELb1ELb0ELb0EEENS1_21CollectiveEpilogueFwdINS6_IJSB_SD_SC_EEESA_SF_SH_Li256ELb0ELb1ELb0ELb0EEENS1_29StaticPersistentTileSchedulerILb0EEEEEEEEEvNT_6ParamsE,"",@"SHT_CUDA_INFO"
	.sectionflags	@""
	.align	4


	//----- nvinfo : EIATTR_CUDA_API_VERSION
	.align		4
        /*0000*/ 	.byte	0x04, 0x37
        /*0002*/ 	.short	(.L_665 - .L_664)
.L_664:
        /*0004*/ 	.word	0x00000082


	//----- nvinfo : EIATTR_KPARAM_INFO
	.align		4
.L_665:
        /*0008*/ 	.byte	0x04, 0x17
        /*000a*/ 	.short	(.L_667 - .L_666)
.L_666:
        /*000c*/ 	.word	0x00000000
        /*0010*/ 	.short	0x0000
        /*0012*/ 	.short	0x0070
        /*0014*/ 	.byte	0x00, 0xf0, 0x01, 0x28


	//----- nvinfo : EIATTR_SPARSE_MMA_MASK
	.align		4
.L_667:
        /*0018*/ 	.byte	0x03, 0x50
        /*001a*/ 	.short	0x0000


	//----- nvinfo : EIATTR_MAXREG_COUNT
	.align		4
        /*001c*/ 	.byte	0x03, 0x1b
        /*001e*/ 	.short	0x00a8


	//----- nvinfo : EIATTR_NUM_BARRIERS
	.align		4
        /*0020*/ 	.byte	0x02, 0x4c
        /*0022*/ 	.byte	0x09
	.zero		1


	//----- nvinfo : EIATTR_EXTERNS
	.align		4
        /*0024*/ 	.byte	0x04, 0x0f
        /*0026*/ 	.short	(.L_669 - .L_668)


	//   ....[0]....
	.align		4
.L_668:
        /*0028*/ 	.word	index@(__assertfail)


	//----- nvinfo : EIATTR_ANNOTATIONS
	.align		4
.L_669:
        /*002c*/ 	.byte	0x04, 0x55
        /*002e*/ 	.short	(.L_671 - .L_670)


	//   ....[0]....
.L_670:
        /* <DEDUP_REMOVED lines=34> */


	//----- nvinfo : EIATTR_MERCURY_ISA_VERSION
	.align		4
.L_671:
        /*0238*/ 	.byte	0x03, 0x5f
        /*023a*/ 	.short	0x0101


	//----- nvinfo : EIATTR_INT_WARP_WIDE_INSTR_OFFSETS
	.align		4
        /*023c*/ 	.byte	0x04, 0x31
        /*023e*/ 	.short	(.L_673 - .L_672)


	//   ....[0]....
.L_672:
        /*0240*/ 	.word	0x00000120


	//   ....[1]....
        /*0244*/ 	.word	0x000001c0


	//   ....[2]....
        /*0248*/ 	.word	0x00000230


	//----- nvinfo : EIATTR_COOP_GROUP_MASK_REGIDS
	.align		4
.L_673:
        /*024c*/ 	.byte	0x04, 0x29
        /*024e*/ 	.short	(.L_675 - .L_674)


	//   ....[0]....
.L_674:
        /*0250*/ 	.word	0xffffffff


	//   ....[1]....
        /*0254*/ 	.word	0xffffffff


	//   ....[2]....
        /*0258*/ 	.word	0xffffffff


	//   ....[3]....
        /*025c*/ 	.word	0xffffffff


	//   ....[4]....
        /*0260*/ 	.word	0xffffffff


	//   ....[5]....
        /*0264*/ 	.word	0xffffffff


	//   ....[6]....
        /*0268*/ 	.word	0xffffffff


	//   ....[7]....
        /*026c*/ 	.word	0xffffffff


	//   ....[8]....
        /*0270*/ 	.word	0xffffffff


	//   ....[9]....
        /*0274*/ 	.word	0xffffffff


	//   ....[10]....
        /*0278*/ 	.word	0xffffffff


	//   ....[11]....
        /*027c*/ 	.word	0xffffffff


	//   ....[12]....
        /*0280*/ 	.word	0xffffffff


	//   ....[13]....
        /*0284*/ 	.word	0xffffffff


	//   ....[14]....
        /*0288*/ 	.word	0xffffffff


	//   ....[15]....
        /*028c*/ 	.word	0xffffffff


	//   ....[16]....
        /*0290*/ 	.word	0xffffffff


	//   ....[17]....
        /*0294*/ 	.word	0xffffffff


	//   ....[18]....
        /*0298*/ 	.word	0xffffffff


	//   ....[19]....
        /*029c*/ 	.word	0xffffffff


	//   ....[20]....
        /*02a0*/ 	.word	0xffffffff


	//   ....[21]....
        /*02a4*/ 	.word	0xffffffff


	//   ....[22]....
        /*02a8*/ 	.word	0xffffffff


	//   ....[23]....
        /*02ac*/ 	.word	0xffffffff


	//   ....[24]....
        /*02b0*/ 	.word	0xffffffff


	//   ....[25]....
        /*02b4*/ 	.word	0xffffffff


	//   ....[26]....
        /*02b8*/ 	.word	0xffffffff


	//   ....[27]....
        /*02bc*/ 	.word	0xffffffff


	//   ....[28]....
        /*02c0*/ 	.word	0xffffffff


	//   ....[29]....
        /*02c4*/ 	.word	0xffffffff


	//   ....[30]....
        /*02c8*/ 	.word	0xffffffff


	//   ....[31]....
        /*02cc*/ 	.word	0xffffffff


	//   ....[32]....
        /*02d0*/ 	.word	0xffffffff


	//   ....[33]....
        /*02d4*/ 	.word	0xffffffff


	//   ....[34]....
        /*02d8*/ 	.word	0xffffffff


	//   ....[35]....
        /*02dc*/ 	.word	0xffffffff


	//   ....[36]....
        /*02e0*/ 	.word	0xffffffff


	//   ....[37]....
        /*02e4*/ 	.word	0xffffffff


	//   ....[38]....
        /*02e8*/ 	.word	0xffffffff


	//   ....[39]....
        /*02ec*/ 	.word	0xffffffff


	//   ....[40]....
        /*02f0*/ 	.word	0xffffffff


	//   ....[41]....
        /*02f4*/ 	.word	0xffffffff


	//   ....[42]....
        /*02f8*/ 	.word	0xffffffff


	//   ....[43]....
        /*02fc*/ 	.word	0xffffffff


	//   ....[44]....
        /*0300*/ 	.word	0xffffffff


	//   ....[45]....
        /*0304*/ 	.word	0xffffffff


	//   ....[46]....
        /*0308*/ 	.word	0xffffffff


	//   ....[47]....
        /*030c*/ 	.word	0xffffffff


	//   ....[48]....
        /*0310*/ 	.word	0xffffffff


	//   ....[49]....
        /*0314*/ 	.word	0xffffffff


	//   ....[50]....
        /*0318*/ 	.word	0xffffffff


	//   ....[51]....
        /*031c*/ 	.word	0x0500000f


	//   ....[52]....
        /*0320*/ 	.word	0x0500000f


	//   ....[53]....
        /*0324*/ 	.word	0x0500000f


	//   ....[54]....
        /*0328*/ 	.word	0x0500000f


	//   ....[55]....
        /*032c*/ 	.word	0x0500000f


	//   ....[56]....
        /*0330*/ 	.word	0x0500000f


	//   ....[57]....
        /*0334*/ 	.word	0x0500000f


	//   ....[58]....
        /*0338*/ 	.word	0x0500000f


	//   ....[59]....
        /*033c*/ 	.word	0x0500000f


	//   ....[60]....
        /*0340*/ 	.word	0x0500000f


	//   ....[61]....
        /*0344*/ 	.word	0x0500000f


	//   ....[62]....
        /*0348*/ 	.word	0x0500000f


	//   ....[63]....
        /*034c*/ 	.word	0x0500000f


	//   ....[64]....
        /*0350*/ 	.word	0x0500000f


	//   ....[65]....
        /*0354*/ 	.word	0x0500000f


	//   ....[66]....
        /*0358*/ 	.word	0x0500000f


	//   ....[67]....
        /*035c*/ 	.word	0x0500000f


	//   ....[68]....
        /*0360*/ 	.word	0x0500000f


	//----- nvinfo : EIATTR_COOP_GROUP_INSTR_OFFSETS
	.align		4
.L_675:
        /*0364*/ 	.byte	0x04, 0x28
        /*0366*/ 	.short	(.L_677 - .L_676)


	//   ....[0]....
.L_676:
        /*0368*/ 	.word	0x00000060


	//   ....[1]....
        /*036c*/ 	.word	0x00000130


	//   ....[2]....
        /*0370*/ 	.word	0x000001d0


	//   ....[3]....
        /*0374*/ 	.word	0x000003b0


	//   ....[4]....
        /*0378*/ 	.word	0x000005e0


	//   ....[5]....
        /*037c*/ 	.word	0x00000810


	//   ....[6]....
        /*0380*/ 	.word	0x00000aa0


	//   ....[7]....
        /*0384*/ 	.word	0x00000dc0


	//   ....[8]....
        /*0388*/ 	.word	0x00001290


	//   ....[9]....
        /*038c*/ 	.word	0x00004160


	//   ....[10]....
        /*0390*/ 	.word	0x00004260


	//   ....[11]....
        /*0394*/ 	.word	0x00004790


	//   ....[12]....
        /*0398*/ 	.word	0x000047e0


	//   ....[13]....
        /*039c*/ 	.word	0x000082e0


	//   ....[14]....
        /*03a0*/ 	.word	0x000082f0


	//   ....[15]....
        /*03a4*/ 	.word	0x00008320


	//   ....[16]....
        /*03a8*/ 	.word	0x00008330


	//   ....[17]....
        /*03ac*/ 	.word	0x00009880


	//   ....[18]....
        /*03b0*/ 	.word	0x000098b0


	//   ....[19]....
        /*03b4*/ 	.word	0x00009970


	//   ....[20]....
        /*03b8*/ 	.word	0x00009980


	//   ....[21]....
        /*03bc*/ 	.word	0x0000aea0


	//   ....[22]....
        /*03c0*/ 	.word	0x0000aed0


	//   ....[23]....
        /*03c4*/ 	.word	0x0000af80


	//   ....[24]....
        /*03c8*/ 	.word	0x0000afe0


	//   ....[25]....
        /*03cc*/ 	.word	0x0000b750


	//   ....[26]....
        /*03d0*/ 	.word	0x0000b780


	//   ....[27]....
        /*03d4*/ 	.word	0x0000b8a0


	//   ....[28]....
        /*03d8*/ 	.word	0x0000b8c0


	//   ....[29]....
        /*03dc*/ 	.word	0x0000b9c0


	//   ....[30]....
        /*03e0*/ 	.word	0x0000b9e0


	//   ....[31]....
        /*03e4*/ 	.word	0x0000baf0


	//   ....[32]....
        /*03e8*/ 	.word	0x0000bb30


	//   ....[33]....
        /*03ec*/ 	.word	0x0000c680


	//   ....[34]....
        /*03f0*/ 	.word	0x0000d1d0


	//   ....[35]....
        /*03f4*/ 	.word	0x0000d200


	//   ....[36]....
        /*03f8*/ 	.word	0x0000d2e0


	//   ....[37]....
        /*03fc*/ 	.word	0x0000d2f0


	//   ....[38]....
        /*0400*/ 	.word	0x0000d390


	//   ....[39]....
        /*0404*/ 	.word	0x0000d3a0


	//   ....[40]....
        /*0408*/ 	.word	0x0000d440


	//   ....[41]....
        /*040c*/ 	.word	0x0000d450


	//   ....[42]....
        /*0410*/ 	.word	0x0000d4f0


	//   ....[43]....
        /*0414*/ 	.word	0x0000d500


	//   ....[44]....
        /*0418*/ 	.word	0x0000d5a0


	//   ....[45]....
        /*041c*/ 	.word	0x0000d5b0


	//   ....[46]....
        /*0420*/ 	.word	0x0000d650


	//   ....[47]....
        /*0424*/ 	.word	0x0000d660


	//   ....[48]....
        /*0428*/ 	.word	0x0000d670


	//   ....[49]....
        /*042c*/ 	.word	0x0000d6c0


	//   ....[50]....
        /*0430*/ 	.word	0x00010700


	//   ....[51]....
        /*0434*/ 	.word	0x00010bf0


	//   ....[52]....
        /*0438*/ 	.word	0x00010d60


	//   ....[53]....
        /*043c*/ 	.word	0x00010dc0


	//   ....[54]....
        /*0440*/ 	.word	0x00010f50


	//   ....[55]....
        /*0444*/ 	.word	0x00010fa0


	//   ....[56]....
        /*0448*/ 	.word	0x000110d0


	//   ....[57]....
        /*044c*/ 	.word	0x00011120


	//   ....[58]....
        /*0450*/ 	.word	0x00011250


	//   ....[59]....
        /*0454*/ 	.word	0x000112a0


	//   ....[60]....
        /*0458*/ 	.word	0x000113d0


	//   ....[61]....
        /*045c*/ 	.word	0x00011420


	//   ....[62]....
        /*0460*/ 	.word	0x00011550


	//   ....[63]....
        /*0464*/ 	.word	0x000115a0


	//   ....[64]....
        /*0468*/ 	.word	0x000116d0


	//   ....[65]....
        /*046c*/ 	.word	0x00011720


	//   ....[66]....
        /*0470*/ 	.word	0x00011830


	//   ....[67]....
        /*0474*/ 	.word	0x00011880


	//   ....[68]....
        /*0478*/ 	.word	0x00011c30


	//----- nvinfo : EIATTR_REG_RECONFIG
	.align		4
.L_677:
        /*047c*/ 	.byte	0x01, 0x54
	.zero		2


	//----- nvinfo : EIATTR_SYSCALL_OFFSETS
	.align		4
        /*0480*/ 	.byte	0x04, 0x46
        /*0482*/ 	.short	(.L_679 - .L_678)


	//   ....[0]....
.L_678:
        /*0484*/ 	.word	0x00001650


	//   ....[1]....
        /*0488*/ 	.word	0x0000c2a0


	//   ....[2]....
        /*048c*/ 	.word	0x0000c3e0


	//   ....[3]....
        /*0490*/ 	.word	0x0000c4d0


	//   ....[4]....
        /*0494*/ 	.word	0x0000cd70


	//----- nvinfo : EIATTR_MBARRIER_INSTR_OFFSETS
	.align		4
.L_679:
        /*0498*/ 	.byte	0x04, 0x39
        /*049a*/ 	.short	(.L_681 - .L_680)


	//   ....[0]....
.L_680:
        /*049c*/ 	.word	0x00000250
        /*04a0*/ 	.word	0x000000ff
        /*04a4*/ 	.word	0x00036800
        /*04a8*/ 	.short	0x0100
        /*04aa*/ 	.byte	0x08
	.zero		1


	//   ....[1]....
        /*04ac*/ 	.word	0x00000260
        /*04b0*/ 	.word	0x000000ff
        /*04b4*/ 	.word	0x00036820
        /*04b8*/ 	.short	0x0100
        /*04ba*/ 	.byte	0x08
	.zero		1


	//   ....[2]....
        /*04bc*/ 	.word	0x00000350
        /*04c0*/ 	.word	0x000000ff
        /*04c4*/ 	.word	0x00036830
        /*04c8*/ 	.short	0x0100
        /*04ca*/ 	.byte	0x08
	.zero		1


	//   ....[3]....
        /*04cc*/ 	.word	0x00000360
        /*04d0*/ 	.word	0x000000ff
        /*04d4*/ 	.word	0x00036840
        /*04d8*/ 	.short	0x0100
        /*04da*/ 	.byte	0x08
	.zero		1


	//   ....[4]....
        /*04dc*/ 	.word	0x00000370
        /*04e0*/ 	.word	0x000000ff
        /*04e4*/ 	.word	0x00036838
        /*04e8*/ 	.short	0x0100
        /*04ea*/ 	.byte	0x08
	.zero		1


	//   ....[5]....
        /*04ec*/ 	.word	0x00000380
        /*04f0*/ 	.word	0x000000ff
        /*04f4*/ 	.word	0x00036848
        /*04f8*/ 	.short	0x0100
        /*04fa*/ 	.byte	0x08
	.zero		1


	//   ....[6]....
        /*04fc*/ 	.word	0x00000590
        /*0500*/ 	.word	0x000000ff
        /*0504*/ 	.word	0x00036850
        /*0508*/ 	.short	0x0100
        /*050a*/ 	.byte	0x08
	.zero		1


	//   ....[7]....
        /*050c*/ 	.word	0x000005a0
        /*0510*/ 	.word	0x000000ff
        /*0514*/ 	.word	0x00036860
        /*0518*/ 	.short	0x0100
        /*051a*/ 	.byte	0x08
	.zero		1


	//   ....[8]....
        /*051c*/ 	.word	0x000005b0
        /*0520*/ 	.word	0x000000ff
        /*0524*/ 	.word	0x00036858
        /*0528*/ 	.short	0x0100
        /*052a*/ 	.byte	0x08
	.zero		1


	//   ....[9]....
        /*052c*/ 	.word	0x000005c0
        /*0530*/ 	.word	0x000000ff
        /*0534*/ 	.word	0x00036868
        /*0538*/ 	.short	0x0100
        /*053a*/ 	.byte	0x08
	.zero		1


	//   ....[10]....
        /*053c*/ 	.word	0x000007c0
        /*0540*/ 	.word	0x000000ff
        /*0544*/ 	.word	0x00036870
        /*0548*/ 	.short	0x0100
        /*054a*/ 	.byte	0x08
	.zero		1


	//   ....[11]....
        /*054c*/ 	.word	0x000007d0
        /*0550*/ 	.word	0x000000ff
        /*0554*/ 	.word	0x00036880
        /*0558*/ 	.short	0x0100
        /*055a*/ 	.byte	0x08
	.zero		1


	//   ....[12]....
        /*055c*/ 	.word	0x000007e0
        /*0560*/ 	.word	0x000000ff
        /*0564*/ 	.word	0x00036878
        /*0568*/ 	.short	0x0100
        /*056a*/ 	.byte	0x08
	.zero		1


	//   ....[13]....
        /*056c*/ 	.word	0x000007f0
        /*0570*/ 	.word	0x000000ff
        /*0574*/ 	.word	0x00036888
        /*0578*/ 	.short	0x0100
        /*057a*/ 	.byte	0x08
	.zero		1


	//   ....[14]....
        /*057c*/ 	.word	0x00000a50
        /*0580*/ 	.word	0x000000ff
        /*0584*/ 	.word	0x00036890
        /*0588*/ 	.short	0x0100
        /*058a*/ 	.byte	0x08
	.zero		1


	//   ....[15]....
        /*058c*/ 	.word	0x00000a60
        /*0590*/ 	.word	0x000000ff
        /*0594*/ 	.word	0x000368a0
        /*0598*/ 	.short	0x0100
        /*059a*/ 	.byte	0x08
	.zero		1


	//   ....[16]....
        /*059c*/ 	.word	0x00000a70
        /*05a0*/ 	.word	0x000000ff
        /*05a4*/ 	.word	0x00036898
        /*05a8*/ 	.short	0x0100
        /*05aa*/ 	.byte	0x08
	.zero		1


	//   ....[17]....
        /*05ac*/ 	.word	0x00000a80
        /*05b0*/ 	.word	0x000000ff
        /*05b4*/ 	.word	0x000368a8
        /*05b8*/ 	.short	0x0100
        /*05ba*/ 	.byte	0x08
	.zero		1


	//   ....[18]....
        /*05bc*/ 	.word	0x00000d20
        /*05c0*/ 	.word	0x000000ff
        /*05c4*/ 	.word	0x000368b0
        /*05c8*/ 	.short	0x0100
        /*05ca*/ 	.byte	0x08
	.zero		1


	//   ....[19]....
        /*05cc*/ 	.word	0x00000d30
        /*05d0*/ 	.word	0x000000ff
        /*05d4*/ 	.word	0x000368c0
        /*05d8*/ 	.short	0x0100
        /*05da*/ 	.byte	0x08
	.zero		1


	//   ....[20]....
        /*05dc*/ 	.word	0x00000d40
        /*05e0*/ 	.word	0x000000ff
        /*05e4*/ 	.word	0x000368b8
        /*05e8*/ 	.short	0x0100
        /*05ea*/ 	.byte	0x08
	.zero		1


	//   ....[21]....
        /*05ec*/ 	.word	0x00000d50
        /*05f0*/ 	.word	0x000000ff
        /*05f4*/ 	.word	0x000368c8
        /*05f8*/ 	.short	0x0100
        /*05fa*/ 	.byte	0x08
	.zero		1


	//   ....[22]....
        /*05fc*/ 	.word	0x00001690
        /*0600*/ 	.word	0x000000ff
        /*0604*/ 	.word	0x00036800
        /*0608*/ 	.short	0x010a
        /*060a*/ 	.byte	0x25
	.zero		1


	//   ....[23]....
        /*060c*/ 	.word	0x00001710
        /*0610*/ 	.word	0x00000002
        /*0614*/ 	.word	0x00036830
        /*0618*/ 	.short	0x010a
        /*061a*/ 	.byte	0x3f
	.zero		1


	//   ....[24]....
        /*061c*/ 	.word	0x00001750
        /*0620*/ 	.word	0x00000002
        /*0624*/ 	.word	0x00036830
        /*0628*/ 	.short	0x010a
        /*062a*/ 	.byte	0x3f
	.zero		1


	//   ....[25]....
        /*062c*/ 	.word	0x00004d60
        /*0630*/ 	.word	0x00000005
        /*0634*/ 	.word	0x00000000
        /*0638*/ 	.short	0x0101
        /*063a*/ 	.byte	0x3f
	.zero		1


	//   ....[26]....
        /*063c*/ 	.word	0x00005600
        /*0640*/ 	.word	0x000000ff
        /*0644*/ 	.word	0x00036830
        /*0648*/ 	.short	0x010a
        /*064a*/ 	.byte	0x26
	.zero		1


	//   ....[27]....
        /*064c*/ 	.word	0x00005640
        /*0650*/ 	.word	0x000000ff
        /*0654*/ 	.word	0x00036830
        /*0658*/ 	.short	0x010a
        /*065a*/ 	.byte	0x26
	.zero		1


	//   ....[28]....
        /*065c*/ 	.word	0x00007c30
        /*0660*/ 	.word	0x000000ff
        /*0664*/ 	.word	0x00036850
        /*0668*/ 	.short	0x010a
        /*066a*/ 	.byte	0x07
	.zero		1


	//   ....[29]....
        /*066c*/ 	.word	0x00007c70
        /*0670*/ 	.word	0x000000ff
        /*0674*/ 	.word	0x00036850
        /*0678*/ 	.short	0x010a
        /*067a*/ 	.byte	0x07
	.zero		1


	//   ....[30]....
        /*067c*/ 	.word	0x00008cd0
        /*0680*/ 	.word	0x00000005
        /*0684*/ 	.word	0x00000000
        /*0688*/ 	.short	0x0101
        /*068a*/ 	.byte	0x3f
	.zero		1


	//   ....[31]....
        /*068c*/ 	.word	0x00008fc0
        /*0690*/ 	.word	0x0000007e
        /*0694*/ 	.word	0x00000000
        /*0698*/ 	.short	0x0101
        /*069a*/ 	.byte	0x3f
	.zero		1


	//   ....[32]....
        /*069c*/ 	.word	0x000097d0
        /*06a0*/ 	.word	0x000000ff
        /*06a4*/ 	.word	0x00036850
        /*06a8*/ 	.short	0x010a
        /*06aa*/ 	.byte	0x09
	.zero		1


	//   ....[33]....
        /*06ac*/ 	.word	0x00009810
        /*06b0*/ 	.word	0x000000ff
        /*06b4*/ 	.word	0x00036850
        /*06b8*/ 	.short	0x010a
        /*06ba*/ 	.byte	0x09
	.zero		1


	//   ....[34]....
        /*06bc*/ 	.word	0x00009e00
        /*06c0*/ 	.word	0x0000001a
        /*06c4*/ 	.word	0x00000000
        /*06c8*/ 	.short	0x0101
        /*06ca*/ 	.byte	0x3f
	.zero		1


	//   ....[35]....
        /*06cc*/ 	.word	0x0000b720
        /*06d0*/ 	.word	0x000000ff
        /*06d4*/ 	.word	0x00000000
        /*06d8*/ 	.short	0x0101
        /*06da*/ 	.byte	0x05
	.zero		1


	//   ....[36]....
        /*06dc*/ 	.word	0x0000b790
        /*06e0*/ 	.word	0x000000ff
        /*06e4*/ 	.word	0x00000000
        /*06e8*/ 	.short	0x0101
        /*06ea*/ 	.byte	0x04
	.zero		1


	//   ....[37]....
        /*06ec*/ 	.word	0x0000c8a0
        /*06f0*/ 	.word	0x00000002
        /*06f4*/ 	.word	0x00036840
        /*06f8*/ 	.short	0x010a
        /*06fa*/ 	.byte	0x3f
	.zero		1


	//   ....[38]....
        /*06fc*/ 	.word	0x0000d7f0
        /*0700*/ 	.word	0x000000ff
        /*0704*/ 	.word	0x00036800
        /*0708*/ 	.short	0x0107
        /*070a*/ 	.byte	0x24
	.zero		1


	//   ....[39]....
        /*070c*/ 	.word	0x0000d860
        /*0710*/ 	.word	0x000000ff
        /*0714*/ 	.word	0x00036800
        /*0718*/ 	.short	0x0101
        /*071a*/ 	.byte	0x24
	.zero		1


	//   ....[40]....
        /*071c*/ 	.word	0x0000d880
        /*0720*/ 	.word	0x000000ff
        /*0724*/ 	.word	0x00036820
        /*0728*/ 	.short	0x010a
        /*072a*/ 	.byte	0x24
	.zero		1


	//   ....[41]....
        /*072c*/ 	.word	0x0000dba0
        /*0730*/ 	.word	0x00000003
        /*0734*/ 	.word	0x00036840
        /*0738*/ 	.short	0x010a
        /*073a*/ 	.byte	0x3f
	.zero		1


	//   ....[42]....
        /*073c*/ 	.word	0x0000e0f0
        /*0740*/ 	.word	0x00000002
        /*0744*/ 	.word	0x00036860
        /*0748*/ 	.short	0x010a
        /*074a*/ 	.byte	0x3f
	.zero		1


	//   ....[43]....
        /*074c*/ 	.word	0x0000e8c0
        /*0750*/ 	.word	0x00000003
        /*0754*/ 	.word	0x00036840
        /*0758*/ 	.short	0x010a
        /*075a*/ 	.byte	0x3f
	.zero		1


	//   ....[44]....
        /*075c*/ 	.word	0x0000ee10
        /*0760*/ 	.word	0x00000002
        /*0764*/ 	.word	0x00036860
        /*0768*/ 	.short	0x010a
        /*076a*/ 	.byte	0x3f
	.zero		1


	//   ....[45]....
        /*076c*/ 	.word	0x0000f540
        /*0770*/ 	.word	0x00000003
        /*0774*/ 	.word	0x00036840
        /*0778*/ 	.short	0x010a
        /*077a*/ 	.byte	0x3f
	.zero		1


	//   ....[46]....
        /*077c*/ 	.word	0x0000fa80
        /*0780*/ 	.word	0x00000002
        /*0784*/ 	.word	0x00036860
        /*0788*/ 	.short	0x010a
        /*078a*/ 	.byte	0x3f
	.zero		1


	//   ....[47]....
        /*078c*/ 	.word	0x00010020
        /*0790*/ 	.word	0x00000000
        /*0794*/ 	.word	0x00036860
        /*0798*/ 	.short	0x010a
        /*079a*/ 	.byte	0x3f
	.zero		1


	//   ....[48]....
        /*079c*/ 	.word	0x00010680
        /*07a0*/ 	.word	0x00000000
        /*07a4*/ 	.word	0x00036820
        /*07a8*/ 	.short	0x010a
        /*07aa*/ 	.byte	0x3f
	.zero		1


	//   ....[49]....
        /*07ac*/ 	.word	0x00010870
        /*07b0*/ 	.word	0x00000006
        /*07b4*/ 	.word	0x00000000
        /*07b8*/ 	.short	0x010a
        /*07ba*/ 	.byte	0x3f
	.zero		1


	//   ....[50]....
        /*07bc*/ 	.word	0x000108a0
        /*07c0*/ 	.word	0x00000007
        /*07c4*/ 	.word	0x00000000
        /*07c8*/ 	.short	0x010a
        /*07ca*/ 	.byte	0x3f
	.zero		1


	//   ....[51]....
        /*07cc*/ 	.word	0x00010900
        /*07d0*/ 	.word	0x00000004
        /*07d4*/ 	.word	0x00000000
        /*07d8*/ 	.short	0x010a
        /*07da*/ 	.byte	0x3f
	.zero		1


	//   ....[52]....
        /*07dc*/ 	.word	0x00010930
        /*07e0*/ 	.word	0x00000003
        /*07e4*/ 	.word	0x00000000
        /*07e8*/ 	.short	0x010a
        /*07ea*/ 	.byte	0x3f
	.zero		1


	//   ....[53]....
        /*07ec*/ 	.word	0x000109a0
        /*07f0*/ 	.word	0x00000003
        /*07f4*/ 	.word	0x00036800
        /*07f8*/ 	.short	0x010a
        /*07fa*/ 	.byte	0x3f
	.zero		1


	//   ....[54]....
        /*07fc*/ 	.word	0x000109f0
        /*0800*/ 	.word	0x00000002
        /*0804*/ 	.word	0x00036830
        /*0808*/ 	.short	0x010a
        /*080a*/ 	.byte	0x3f
	.zero		1


	//   ....[55]....
        /*080c*/ 	.word	0x00010a50
        /*0810*/ 	.word	0x00000003
        /*0814*/ 	.word	0x00036830
        /*0818*/ 	.short	0x010a
        /*081a*/ 	.byte	0x3f
	.zero		1


	//   ....[56]....
        /*081c*/ 	.word	0x00010ab0
        /*0820*/ 	.word	0x00000003
        /*0824*/ 	.word	0x00036850
        /*0828*/ 	.short	0x010a
        /*082a*/ 	.byte	0x3f
	.zero		1


	//   ....[57]....
        /*082c*/ 	.word	0x00010b10
        /*0830*/ 	.word	0x00000007
        /*0834*/ 	.word	0x00036850
        /*0838*/ 	.short	0x010a
        /*083a*/ 	.byte	0x3f
	.zero		1


	//   ....[58]....
        /*083c*/ 	.word	0x00010cb0
        /*0840*/ 	.word	0x00000002
        /*0844*/ 	.word	0x00036840
        /*0848*/ 	.short	0x010a
        /*084a*/ 	.byte	0x3f
	.zero		1


	//   ....[59]....
        /*084c*/ 	.word	0x000118d0
        /*0850*/ 	.word	0x00000002
        /*0854*/ 	.word	0x00036820
        /*0858*/ 	.short	0x010a
        /*085a*/ 	.byte	0x3f
	.zero		1


	//   ....[60]....
        /*085c*/ 	.word	0x00011920
        /*0860*/ 	.word	0x00000003
        /*0864*/ 	.word	0x00036840
        /*0868*/ 	.short	0x010a
        /*086a*/ 	.byte	0x3f
	.zero		1


	//   ....[61]....
        /*086c*/ 	.word	0x00011970
        /*0870*/ 	.word	0x00000002
        /*0874*/ 	.word	0x00036860
        /*0878*/ 	.short	0x010a
        /*087a*/ 	.byte	0x3f
	.zero		1


	//   ....[62]....
        /*087c*/ 	.word	0x000119c0
        /*0880*/ 	.word	0x00000003
        /*0884*/ 	.word	0x00036840
        /*0888*/ 	.short	0x010a
        /*088a*/ 	.byte	0x3f
	.zero		1


	//   ....[63]....
        /*088c*/ 	.word	0x00011a10
        /*0890*/ 	.word	0x00000002
        /*0894*/ 	.word	0x00036860
        /*0898*/ 	.short	0x010a
        /*089a*/ 	.byte	0x3f
	.zero		1


	//   ....[64]....
        /*089c*/ 	.word	0x00011a60
        /*08a0*/ 	.word	0x00000003
        /*08a4*/ 	.word	0x00036840
        /*08a8*/ 	.short	0x010a
        /*08aa*/ 	.byte	0x3f
	.zero		1


	//   ....[65]....
        /*08ac*/ 	.word	0x00011ab0
        /*08b0*/ 	.word	0x00000002
        /*08b4*/ 	.word	0x00036860
        /*08b8*/ 	.short	0x010a
        /*08ba*/ 	.byte	0x3f
	.zero		1


	//   ....[66]....
        /*08bc*/ 	.word	0x00011b00
        /*08c0*/ 	.word	0x00000000
        /*08c4*/ 	.word	0x00036860
        /*08c8*/ 	.short	0x010a
        /*08ca*/ 	.byte	0x3f
	.zero		1


	//   ....[67]....
        /*08cc*/ 	.word	0x00011b50
        /*08d0*/ 	.word	0x00000000
        /*08d4*/ 	.word	0x00036820
        /*08d8*/ 	.short	0x010a
        /*08da*/ 	.byte	0x3f
	.zero		1


	//   ....[68]....
        /*08dc*/ 	.word	0x00011cf0
        /*08e0*/ 	.word	0x00000006
        /*08e4*/ 	.word	0x00000000
        /*08e8*/ 	.short	0x010a
        /*08ea*/ 	.byte	0x3f
	.zero		1


	//   ....[69]....
        /*08ec*/ 	.word	0x00011d40
        /*08f0*/ 	.word	0x00000007
        /*08f4*/ 	.word	0x00000000
        /*08f8*/ 	.short	0x010a
        /*08fa*/ 	.byte	0x3f
	.zero		1


	//   ....[70]....
        /*08fc*/ 	.word	0x00011d90
        /*0900*/ 	.word	0x00000004
        /*0904*/ 	.word	0x00000000
        /*0908*/ 	.short	0x010a
        /*090a*/ 	.byte	0x3f
	.zero		1


	//----- nvinfo : EIATTR_NUM_MBARRIERS
	.align		4
.L_681:
        /*090c*/ 	.byte	0x03, 0x38
        /*090e*/ 	.short	0x0016


	//----- nvinfo : EIATTR_EXIT_INSTR_OFFSETS
	.align		4
        /*0910*/ 	.byte	0x04, 0x1c
        /*0912*/ 	.short	(.L_683 - .L_682)


	//   ....[0]....
.L_682:
        /*0914*/ 	.word	0x00000ee0


	//   ....[1]....
        /*0918*/ 	.word	0x0000bc70


	//   ....[2]....
        /*091c*/ 	.word	0x00010980


	//----- nvinfo : EIATTR_MAX_THREADS
	.align		4
.L_683:
        /*0920*/ 	.byte	0x04, 0x05
        /*0922*/ 	.short	(.L_685 - .L_684)
.L_684:
        /*0924*/ 	.word	0x00000180
        /*0928*/ 	.word	0x00000001
        /*092c*/ 	.word	0x00000001


	//----- nvinfo : EIATTR_CRS_STACK_SIZE
	.align		4
.L_685:
        /*0930*/ 	.byte	0x04, 0x1e
        /*0932*/ 	.short	(.L_687 - .L_686)
.L_686:
        /*0934*/ 	.word	0x00000000


	//----- nvinfo : EIATTR_CBANK_PARAM_SIZE
	.align		4
.L_687:
        /*0938*/ 	.byte	0x03, 0x19
        /*093a*/ 	.short	0x0a70


	//----- nvinfo : EIATTR_PARAM_CBANK
	.align		4
        /*093c*/ 	.byte	0x04, 0x0a
        /*093e*/ 	.short	(.L_689 - .L_688)
	.align		4
.L_688:
        /*0940*/ 	.word	index@(.nv.constant0._ZN7cutlass13device_kernelIN5flash11enable_sm90INS1_16FlashAttnFwdSm90INS1_25CollectiveMainloopFwdSm90ILi2EN4cute5tupleIJNS5_1CILi2EEENS7_ILi1EEES9_EEENS6_IJNS7_ILi128EEENS7_ILi112EEENS7_ILi192EEEEEELi192ENS_6half_tEfNS_4arch4Sm90ELb0ELb0ELb0ELb0ELb0ELb0ELb0ELb1ELb1ELb1ELb0ELb0EEENS1_21CollectiveEpilogueFwdINS6_IJSB_SD_SC_EEESA_SF_SH_Li256ELb0ELb1ELb0ELb0EEENS1_29StaticPersistentTileSchedulerILb0EEEEEEEEEvNT_6ParamsE)
        /*0944*/ 	.short	0x0210
        /*0946*/ 	.short	0x0a70


	//----- nvinfo : EIATTR_SW_WAR
	.align		4
.L_689:
        /*0948*/ 	.byte	0x04, 0x36
        /*094a*/ 	.short	(.L_691 - .L_690)
.L_690:
        /*094c*/ 	.word	0x00000008
.L_691:


//--------------------- .nv.info._ZN7cutlass13device_kernelIN5flash11enable_sm90INS1_16FlashAttnFwdSm90INS1_25CollectiveMainloopFwdSm90ILi2EN4cute5tupleIJNS5_1CILi1EEES8_S8_EEENS6_IJNS7_ILi128EEENS7_ILi112EEENS7_ILi192EEEEEELi192ENS_6half_tEfNS_4arch4Sm90ELb0ELb0ELb0ELb1ELb0ELb0ELb0ELb1ELb1ELb1ELb0ELb0EEENS1_21CollectiveEpilogueFwdINS6_IJSA_SC_SB_EEES9_SE_SG_Li256ELb1ELb1ELb0ELb0EEENS1_36VarlenDynamicPersistentTileSchedulerILi128ELi112ELi256ELi128ELb0ELb1ELb1ELb0ELb1ELb1EEEEEEEEEvNT_6ParamsE --------------------------
	.section	.nv.info._ZN7cutlass13device_kernelIN5flash11enable_sm90INS1_16FlashAttnFwdSm90INS1_25CollectiveMainloopFwdSm90ILi2EN4cute5tupleIJNS5_1CILi1EEES8_S8_EEENS6_IJNS7_ILi128EEENS7_ILi112EEENS7_ILi192EEEEEELi192ENS_6half_tEfNS_4arch4Sm90ELb0ELb0ELb0ELb1ELb0ELb0ELb0ELb1ELb1ELb1ELb0ELb0EEENS1_21CollectiveEpilogueFwdINS6_IJSA_SC_SB_EEES9_SE_SG_Li256ELb1ELb1ELb0ELb0EEENS1_36VarlenDynamicPersistentTileSchedulerILi128ELi112ELi256ELi128ELb0ELb1ELb1ELb0ELb1ELb1EEEEEEEEEvNT_6ParamsE,"",@"SHT_CUDA_INFO"
	.sectionflags	@""
	.align	4


	//----- nvinfo : EIATTR_CUDA_API_VERSION
	.align		4
        /*0000*/ 	.byte	0x04, 0x37
        /*0002*/ 	.short	(.L_693 - .L_692)
.L_692:
        /*0004*/ 	.word	0x00000082


	//----- nvinfo : EIATTR_KPARAM_INFO
	.align		4
.L_693:
        /*0008*/ 	.byte	0x04, 0x17
        /*000a*/ 	.short	(.L_695 - .L_694)
.L_694:
        /*000c*/ 	.word	0x00000000
        /*0010*/ 	.short	0x0000
        /*0012*/ 	.short	0x0070
        /*0014*/ 	.byte	0x00, 0xf0, 0x01, 0x2a


	//----- nvinfo : EIATTR_SPARSE_MMA_MASK
	.align		4
.L_695:
        /*0018*/ 	.byte	0x03, 0x50
        /*001a*/ 	.short	0x0000


	//----- nvinfo : EIATTR_MAXREG_COUNT
	.align		4
        /*001c*/ 	.byte	0x03, 0x1b
        /*001e*/ 	.short	0x00a8


	//----- nvinfo : EIATTR_NUM_BARRIERS
	.align		4
        /*0020*/ 	.byte	0x02, 0x4c
        /*0022*/ 	.byte	0x09
	.zero		1


	//----- nvinfo : EIATTR_EXTERNS
	.align		4
        /*0024*/ 	.byte	0x04, 0x0f
        /*0026*/ 	.short	(.L_697 - .L_696)


	//   ....[0]....
	.align		4
.L_696:
        /*0028*/ 	.word	index@(__assertfail)


	//----- nvinfo : EIATTR_ANNOTATIONS
	.align		4
.L_697:
        /*002c*/ 	.byte	0x04, 0x55
        /*002e*/ 	.short	(.L_699 - .L_698)


	//   ....[0]....
.L_698:
        /* <DEDUP_REMOVED lines=80> */


	//----- nvinfo : EIATTR_MERCURY_ISA_VERSION
	.align		4
.L_699:
        /*0520*/ 	.byte	0x03, 0x5f
        /*0522*/ 	.short	0x0101


	//----- nvinfo : EIATTR_UNUSED_LOAD_BYTE_OFFSET
	.align		4
        /*0524*/ 	.byte	0x04, 0x44
        /*0526*/ 	.short	(.L_701 - .L_700)


	//   ....[0]....
.L_700:
        /*0528*/ 	.word	0x000009f0
        /*052c*/ 	.word	0x0000fff0


	//   ....[1]....
        /*0530*/ 	.word	0x0000a750
        /*0534*/ 	.word	0x0000fff0


	//----- nvinfo : EIATTR_INT_WARP_WIDE_INSTR_OFFSETS
	.align		4
.L_701:
        /*0538*/ 	.byte	0x04, 0x31
        /*053a*/ 	.short	(.L_703 - .L_702)


	//   ....[0]....
.L_702:
        /*053c*/ 	.word	0x00000120


	//   ....[1]....
        /*0540*/ 	.word	0x00000160


	//   ....[2]....
        /*0544*/ 	.word	0x00000220


	//   ....[3]....
        /*0548*/ 	.word	0x0000dda0


	//   ....[4]....
        /*054c*/ 	.word	0x0000de30


	//   ....[5]....
        /*0550*/ 	.word	0x00011de0


	//   ....[6]....
        /*0554*/ 	.word	0x00011e40


	//----- nvinfo : EIATTR_COOP_GROUP_MASK_REGIDS
	.align		4
.L_703:
        /*0558*/ 	.byte	0x04, 0x29
        /*055a*/ 	.short	(.L_705 - .L_704)


	//   ....[0]....
.L_704:
        /*055c*/ 	.word	0xffffffff


	//   ....[1]....
        /*0560*/ 	.word	0xffffffff


	//   ....[2]....
        /*0564*/ 	.word	0xffffffff


	//   ....[3]....
        /*0568*/ 	.word	0xffffffff


	//   ....[4]....
        /*056c*/ 	.word	0xffffffff


	//   ....[5]....
        /*0570*/ 	.word	0xffffffff


	//   ....[6]....
        /*0574*/ 	.word	0xffffffff


	//   ....[7]....
        /*0578*/ 	.word	0xffffffff


	//   ....[8]....
        /*057c*/ 	.word	0xffffffff


	//   ....[9]....
        /*0580*/ 	.word	0xffffffff


	//   ....[10]....
        /*0584*/ 	.word	0xffffffff


	//   ....[11]....
        /*0588*/ 	.word	0xffffffff


	//   ....[12]....
        /*058c*/ 	.word	0xffffffff


	//   ....[13]....
        /*0590*/ 	.word	0xffffffff


	//   ....[14]....
        /*0594*/ 	.word	0xffffffff


	//   ....[15]....
        /*0598*/ 	.word	0xffffffff


	//   ....[16]....
        /*059c*/ 	.word	0xffffffff


	//   ....[17]....
        /*05a0*/ 	.word	0xffffffff


	//   ....[18]....
        /*05a4*/ 	.word	0xffffffff


	//   ....[19]....
        /*05a8*/ 	.word	0xffffffff


	//   ....[20]....
        /*05ac*/ 	.word	0xffffffff


	//   ....[21]....
        /*05b0*/ 	.word	0xffffffff


	//   ....[22]....
        /*05b4*/ 	.word	0xffffffff


	//   ....[23]....
        /*05b8*/ 	.word	0xffffffff


	//   ....[24]....
        /*05bc*/ 	.word	0xffffffff


	//   ....[25]....
        /*05c0*/ 	.word	0xffffffff


	//   ....[26]....
        /*05c4*/ 	.word	0xffffffff


	//   ....[27]....
        /*05c8*/ 	.word	0xffffffff


	//   ....[28]....
        /*05cc*/ 	.word	0xffffffff


	//   ....[29]....
        /*05d0*/ 	.word	0xffffffff


	//   ....[30]....
        /*05d4*/ 	.word	0xffffffff


	//   ....[31]....
        /*05d8*/ 	.word	0xffffffff


	//   ....[32]....
        /*05dc*/ 	.word	0xffffffff


	//   ....[33]....
        /*05e0*/ 	.word	0xffffffff


	//   ....[34]....
        /*05e4*/ 	.word	0xffffffff


	//   ....[35]....
        /*05e8*/ 	.word	0xffffffff


	//   ....[36]....
        /*05ec*/ 	.word	0xffffffff


	//   ....[37]....
        /*05f0*/ 	.word	0xffffffff


	//   ....[38]....
        /*05f4*/ 	.word	0xffffffff


	//   ....[39]....
        /*05f8*/ 	.word	0xffffffff


	//   ....[40]....
        /*05fc*/ 	.word	0xffffffff


	//   ....[41]....
        /*0600*/ 	.word	0xffffffff


	//   ....[42]....
        /*0604*/ 	.word	0xffffffff


	//   ....[43]....
        /*0608*/ 	.word	0xffffffff


	//   ....[44]....
        /*060c*/ 	.word	0xffffffff


	//   ....[45]....
        /*0610*/ 	.word	0xffffffff


	//   ....[46]....
        /*0614*/ 	.word	0xffffffff


	//   ....[47]....
        /*0618*/ 	.word	0xffffffff


	//   ....[48]....
        /*061c*/ 	.word	0xffffffff


	//   ....[49]....
        /*0620*/ 	.word	0xffffffff


	//   ....[50]....
        /*0624*/ 	.word	0xffffffff


	//   ....[51]....
        /*0628*/ 	.word	0xffffffff


	//   ....[52]....
        /*062c*/ 	.word	0xffffffff


	//   ....[53]....
        /*0630*/ 	.word	0xffffffff


	//   ....[54]....
        /*0634*/ 	.word	0xffffffff


	//   ....[55]....
        /*0638*/ 	.word	0xffffffff


	//   ....[56]....
        /*063c*/ 	.word	0xffffffff


	//   ....[57]....
        /*0640*/ 	.word	0xffffffff


	//   ....[58]....
        /*0644*/ 	.word	0xffffffff


	//   ....[59]....
        /*0648*/ 	.word	0xffffffff


	//   ....[60]....
        /*064c*/ 	.word	0xffffffff


	//   ....[61]....
        /*0650*/ 	.word	0xffffffff


	//   ....[62]....
        /*0654*/ 	.word	0xffffffff


	//   ....[63]....
        /*0658*/ 	.word	0xffffffff


	//   ....[64]....
        /*065c*/ 	.word	0xffffffff


	//   ....[65]....
        /*0660*/ 	.word	0xffffffff


	//   ....[66]....
        /*0664*/ 	.word	0xffffffff


	//   ....[67]....
        /*0668*/ 	.word	0xffffffff


	//   ....[68]....
        /*066c*/ 	.word	0xffffffff


	//   ....[69]....
        /*0670*/ 	.word	0xffffffff


	//   ....[70]....
        /*0674*/ 	.word	0xffffffff


	//   ....[71]....
        /*0678*/ 	.word	0xffffffff


	//   ....[72]....
        /*067c*/ 	.word	0xffffffff


	//   ....[73]....
        /*0680*/ 	.word	0xffffffff


	//   ....[74]....
        /*0684*/ 	.word	0xffffffff


	//   ....[75]....
        /*0688*/ 	.word	0xffffffff


	//   ....[76]....
        /*068c*/ 	.word	0xffffffff


	//   ....[77]....
        /*0690*/ 	.word	0xffffffff


	//   ....[78]....
        /*0694*/ 	.word	0xffffffff


	//   ....[79]....
        /*0698*/ 	.word	0xffffffff


	//   ....[80]....
        /*069c*/ 	.word	0xffffffff


	//   ....[81]....
        /*06a0*/ 	.word	0xffffffff


	//   ....[82]....
        /*06a4*/ 	.word	0xffffffff


	//   ....[83]....
        /*06a8*/ 	.word	0xffffffff


	//   ....[84]....
        /*06ac*/ 	.word	0xffffffff


	//   ....[85]....
        /*06b0*/ 	.word	0xffffffff


	//   ....[86]....
        /*06b4*/ 	.word	0xffffffff


	//   ....[87]....
        /*06b8*/ 	.word	0xffffffff


	//   ....[88]....
        /*06bc*/ 	.word	0xffffffff


	//   ....[89]....
        /*06c0*/ 	.word	0xffffffff


	//   ....[90]....
        /*06c4*/ 	.word	0xffffffff


	//   ....[91]....
        /*06c8*/ 	.word	0x0500000f


	//   ....[92]....
        /*06cc*/ 	.word	0x0500000f


	//   ....[93]....
        /*06d0*/ 	.word	0x0500000f


	//   ....[94]....
        /*06d4*/ 	.word	0x0500000f


	//   ....[95]....
        /*06d8*/ 	.word	0x0500000f


	//   ....[96]....
        /*06dc*/ 	.word	0x0500000f


	//   ....[97]....
        /*06e0*/ 	.word	0x0500000f


	//   ....[98]....
        /*06e4*/ 	.word	0x0500000f


	//   ....[99]....
        /*06e8*/ 	.word	0x0500000f


	//   ....[100]....
        /*06ec*/ 	.word	0x0500000f


	//   ....[101]....
        /*06f0*/ 	.word	0x0500000f


	//   ....[102]....
        /*06f4*/ 	.word	0x0500000f


	//   ....[103]....
        /*06f8*/ 	.word	0x0500000f


	//   ....[104]....
        /*06fc*/ 	.word	0x0500000f


	//   ....[105]....
        /*0700*/ 	.word	0x0500000f


	//   ....[106]....
        /*0704*/ 	.word	0x0500000f


	//   ....[107]....
        /*0708*/ 	.word	0x0500000f


	//   ....[108]....
        /*070c*/ 	.word	0x0500000f


	//   ....[109]....
        /*0710*/ 	.word	0x0500000f


	//   ....[110]....
        /*0714*/ 	.word	0x0500000f


	//   ....[111]....
        /*0718*/ 	.word	0x0500000f


	//   ....[112]....
        /*071c*/ 	.word	0x0500000f


	//   ....[113]....
        /*0720*/ 	.word	0x0500000f


	//   ....[114]....
        /*0724*/ 	.word	0x0500000f


	//   ....[115]....
        /*0728*/ 	.word	0x0500000f


	//   ....[116]....
        /*072c*/ 	.word	0x0500000f


	//   ....[117]....
        /*0730*/ 	.word	0x0500000f


	//   ....[118]....
        /*0734*/ 	.word	0x0500000f


	//   ....[119]....
        /*0738*/ 	.word	0x0500000f


	//   ....[120]....
        /*073c*/ 	.word	0x0500000f


	//   ....[121]....
        /*0740*/ 	.word	0x0500000f


	//   ....[122]....
        /*0744*/ 	.word	0x0500000f


	//   ....[123]....
        /*0748*/ 	.word	0x0500000f


	//   ....[124]....
        /*074c*/ 	.word	0x0500000f


	//   ....[125]....
        /*0750*/ 	.word	0x0500000f


	//----- nvinfo : EIATTR_COOP_GROUP_INSTR_OFFSETS
	.align		4
.L_705:
        /*0754*/ 	.byte	0x04, 0x28
        /*0756*/ 	.short	(.L_707 - .L_706)


	//   ....[0]....
.L_706:
        /*0758*/ 	.word	0x00000060


	//   ....[1]....
        /*075c*/ 	.word	0x00000130


	//   ....[2]....
        /*0760*/ 	.word	0x00000230


	//   ....[3]....
        /*0764*/ 	.word	0x000003a0


	//   ....[4]....
        /*0768*/ 	.word	0x00000500


	//   ....[5]....
        /*076c*/ 	.word	0x00000620


	//   ....[6]....
        /*0770*/ 	.word	0x00000780


	//   ....[7]....
        /*0774*/ 	.word	0x00001400


	//   ....[8]....
        /*0778*/ 	.word	0x00004360


	//   ....[9]....
        /*077c*/ 	.word	0x000043d0


	//   ....[10]....
        /*0780*/ 	.word	0x000048b0


	//   ....[11]....
        /*0784*/ 	.word	0x00004900


	//   ....[12]....
        /*0788*/ 	.word	0x00008350


	//   ....[13]....
        /*078c*/ 	.word	0x00008380


	//   ....[14]....
        /*0790*/ 	.word	0x000085d0


	//   ....[15]....
        /*0794*/ 	.word	0x000085f0


	//   ....[16]....
        /*0798*/ 	.word	0x00009bc0


	//   ....[17]....
        /*079c*/ 	.word	0x00009c80


	//   ....[18]....
        /*07a0*/ 	.word	0x00009f50


	//   ....[19]....
        /*07a4*/ 	.word	0x00009f60


	//   ....[20]....
        /*07a8*/ 	.word	0x0000b480


	//   ....[21]....
        /*07ac*/ 	.word	0x0000b4d0


	//   ....[22]....
        /*07b0*/ 	.word	0x0000b510


	//   ....[23]....
        /*07b4*/ 	.word	0x0000b540


	//   ....[24]....
        /*07b8*/ 	.word	0x0000bc00


	//   ....[25]....
        /*07bc*/ 	.word	0x0000bc40


	//   ....[26]....
        /*07c0*/ 	.word	0x0000bd40


	//   ....[27]....
        /*07c4*/ 	.word	0x0000bd60


	//   ....[28]....
        /*07c8*/ 	.word	0x0000be60


	//   ....[29]....
        /*07cc*/ 	.word	0x0000be80


	//   ....[30]....
        /*07d0*/ 	.word	0x0000bf90


	//   ....[31]....
        /*07d4*/ 	.word	0x0000bfb0


	//   ....[32]....
        /*07d8*/ 	.word	0x0000c820


	//   ....[33]....
        /*07dc*/ 	.word	0x0000c840


	//   ....[34]....
        /*07e0*/ 	.word	0x0000c940


	//   ....[35]....
        /*07e4*/ 	.word	0x0000c960


	//   ....[36]....
        /*07e8*/ 	.word	0x0000ca60


	//   ....[37]....
        /*07ec*/ 	.word	0x0000ca80


	//   ....[38]....
        /*07f0*/ 	.word	0x0000cb90


	//   ....[39]....
        /*07f4*/ 	.word	0x0000cbb0


	//   ....[40]....
        /*07f8*/ 	.word	0x0000cd30


	//   ....[41]....
        /*07fc*/ 	.word	0x0000cf20


	//   ....[42]....
        /*0800*/ 	.word	0x0000cf50


	//   ....[43]....
        /*0804*/ 	.word	0x0000cf80


	//   ....[44]....
        /*0808*/ 	.word	0x0000cfb0


	//   ....[45]....
        /*080c*/ 	.word	0x0000cfe0


	//   ....[46]....
        /*0810*/ 	.word	0x0000d010


	//   ....[47]....
        /*0814*/ 	.word	0x0000d180


	//   ....[48]....
        /*0818*/ 	.word	0x0000d1b0


	//   ....[49]....
        /*081c*/ 	.word	0x0000d1e0


	//   ....[50]....
        /*0820*/ 	.word	0x0000d210


	//   ....[51]....
        /*0824*/ 	.word	0x0000d240


	//   ....[52]....
        /*0828*/ 	.word	0x0000d270


	//   ....[53]....
        /*082c*/ 	.word	0x0000d310


	//   ....[54]....
        /*0830*/ 	.word	0x0000d340


	//   ....[55]....
        /*0834*/ 	.word	0x0000d3d0


	//   ....[56]....
        /*0838*/ 	.word	0x0000e3b0


	//   ....[57]....
        /*083c*/ 	.word	0x0000f040


	//   ....[58]....
        /*0840*/ 	.word	0x0000f070


	//   ....[59]....
        /*0844*/ 	.word	0x0000f0a0


	//   ....[60]....
        /*0848*/ 	.word	0x0000f0e0


	//   ....[61]....
        /*084c*/ 	.word	0x0000f1b0


	//   ....[62]....
        /*0850*/ 	.word	0x0000f210


	//   ....[63]....
        /*0854*/ 	.word	0x0000f2b0


	//   ....[64]....
        /*0858*/ 	.word	0x0000f2c0


	//   ....[65]....
        /*085c*/ 	.word	0x0000f360


	//   ....[66]....
        /*0860*/ 	.word	0x0000f370


	//   ....[67]....
        /*0864*/ 	.word	0x0000f410


	//   ....[68]....
        /*0868*/ 	.word	0x0000f420


	//   ....[69]....
        /*086c*/ 	.word	0x0000f4a0


	//   ....[70]....
        /*0870*/ 	.word	0x0000f4d0


	//   ....[71]....
        /*0874*/ 	.word	0x0000f4e0


	//   ....[72]....
        /*0878*/ 	.word	0x0000f500


	//   ....[73]....
        /*087c*/ 	.word	0x00012600


	//   ....[74]....
        /*0880*/ 	.word	0x00012660


	//   ....[75]....
        /*0884*/ 	.word	0x00012690


	//   ....[76]....
        /*0888*/ 	.word	0x000126c0


	//   ....[77]....
        /*088c*/ 	.word	0x000126f0


	//   ....[78]....
        /*0890*/ 	.word	0x00012720


	//   ....[79]....
        /*0894*/ 	.word	0x00012750


	//   ....[80]....
        /*0898*/ 	.word	0x00012760


	//   ....[81]....
        /*089c*/ 	.word	0x000128e0


	//   ....[82]....
        /*08a0*/ 	.word	0x00012910


	//   ....[83]....
        /*08a4*/ 	.word	0x00012940


	//   ....[84]....
        /*08a8*/ 	.word	0x00012970


	//   ....[85]....
        /*08ac*/ 	.word	0x000129a0


	//   ....[86]....
        /*08b0*/ 	.word	0x000129d0


	//   ....[87]....
        /*08b4*/ 	.word	0x00012a90


	//   ....[88]....
        /*08b8*/ 	.word	0x00012ab0


	//   ....[89]....
        /*08bc*/ 	.word	0x00012b20


	//   ....[90]....
        /*08c0*/ 	.word	0x00012fb0


	//   ....[91]....
        /*08c4*/ 	.word	0x00013480


	//   ....[92]....
        /*08c8*/ 	.word	0x00013600


	//   ....[93]....
        /*08cc*/ 	.word	0x00013650


	//   ....[94]....
        /*08d0*/ 	.word	0x000136d0


	//   ....[95]....
        /*08d4*/ 	.word	0x00013720


	//   ....[96]....
        /*08d8*/ 	.word	0x000138b0


	//   ....[97]....
        /*08dc*/ 	.word	0x00013940


	//   ....[98]....
        /*08e0*/ 	.word	0x00013a20


	//   ....[99]....
        /*08e4*/ 	.word	0x00013b40


	//   ....[100]....
        /*08e8*/ 	.word	0x00013ba0


	//   ....[101]....
        /*08ec*/ 	.word	0x00013cb0


	//   ....[102]....
        /*08f0*/ 	.word	0x00013d10


	//   ....[103]....
        /*08f4*/ 	.word	0x00013e20


	//   ....[104]....
        /*08f8*/ 	.word	0x00013e80


	//   ....[105]....
        /*08fc*/ 	.word	0x00013f80


	//   ....[106]....
        /*0900*/ 	.word	0x00013fe0


	//   ....[107]....
        /*0904*/ 	.word	0x000140c0


	//   ....[108]....
        /*0908*/ 	.word	0x00014430


	//   ....[109]....
        /*090c*/ 	.word	0x000144d0


	//   ....[110]....
        /*0910*/ 	.word	0x000145f0


	//   ....[111]....
        /*0914*/ 	.word	0x00014670


	//   ....[112]....
        /*0918*/ 	.word	0x000146f0


	//   ....[113]....
        /*091c*/ 	.word	0x00014770


	//   ....[114]....
        /*0920*/ 	.word	0x000147f0


	//   ....[115]....
        /*0924*/ 	.word	0x00014880


	//   ....[116]....
        /*0928*/ 	.word	0x00014920


	//   ....[117]....
        /*092c*/ 	.word	0x000149c0


	//   ....[118]....
        /*0930*/ 	.word	0x00014a40


	//   ....[119]....
        /*0934*/ 	.word	0x00014ac0


	//   ....[120]....
        /*0938*/ 	.word	0x00014b40


	//   ....[121]....
        /*093c*/ 	.word	0x00014bd0


	//   ....[122]....
        /*0940*/ 	.word	0x00014c50


	//   ....[123]....
        /*0944*/ 	.word	0x00014cf0


	//   ....[124]....
        /*0948*/ 	.word	0x00014d80


	//   ....[125]....
        /*094c*/ 	.word	0x00014eb0


	//----- nvinfo : EIATTR_REG_RECONFIG
	.align		4
.L_707:
        /*0950*/ 	.byte	0x01, 0x54
	.zero		2


	//----- nvinfo : EIATTR_SYSCALL_OFFSETS
	.align		4
        /*0954*/ 	.byte	0x04, 0x46
        /*0956*/ 	.short	(.L_709 - .L_708)


	//   ....[0]....
.L_708:
        /*0958*/ 	.word	0x000015e0


	//   ....[1]....
        /*095c*/ 	.word	0x0000dfa0


	//   ....[2]....
        /*0960*/ 	.word	0x0000e100


	//   ....[3]....
        /*0964*/ 	.word	0x0000e200


	//   ....[4]....
        /*0968*/ 	.word	0x0000ec20


	//----- nvinfo : EIATTR_MBARRIER_INSTR_OFFSETS
	.align		4
.L_709:
        /*096c*/ 	.byte	0x04, 0x39
        /*096e*/ 	.short	(.L_711 - .L_710)


	//   ....[0]....
.L_710:
        /*0970*/ 	.word	0x00000250
        /*0974*/ 	.word	0x000000ff
        /*0978*/ 	.word	0x00036800
        /*097c*/ 	.short	0x0100
        /*097e*/ 	.byte	0x08
	.zero		1


	//   ....[1]....
        /*0980*/ 	.word	0x00000260
        /*0984*/ 	.word	0x000000ff
        /*0988*/ 	.word	0x00036820
        /*098c*/ 	.short	0x0100
        /*098e*/ 	.byte	0x08
	.zero		1


	//   ....[2]....
        /*0990*/ 	.word	0x00000350
        /*0994*/ 	.word	0x000000ff
        /*0998*/ 	.word	0x00036830
        /*099c*/ 	.short	0x0100
        /*099e*/ 	.byte	0x08
	.zero		1


	//   ....[3]....
        /*09a0*/ 	.word	0x00000360
        /*09a4*/ 	.word	0x000000ff
        /*09a8*/ 	.word	0x00036840
        /*09ac*/ 	.short	0x0100
        /*09ae*/ 	.byte	0x08
	.zero		1


	//   ....[4]....
        /*09b0*/ 	.word	0x00000370
        /*09b4*/ 	.word	0x000000ff
        /*09b8*/ 	.word	0x00036838
        /*09bc*/ 	.short	0x0100
        /*09be*/ 	.byte	0x08
	.zero		1


	//   ....[5]....
        /*09c0*/ 	.word	0x00000380
        /*09c4*/ 	.word	0x000000ff
        /*09c8*/ 	.word	0x00036848
        /*09cc*/ 	.short	0x0100
        /*09ce*/ 	.byte	0x08
	.zero		1


	//   ....[6]....
        /*09d0*/ 	.word	0x000004b0
        /*09d4*/ 	.word	0x000000ff
        /*09d8*/ 	.word	0x00036850
        /*09dc*/ 	.short	0x0100
        /*09de*/ 	.byte	0x08
	.zero		1


	//   ....[7]....
        /*09e0*/ 	.word	0x000004c0
        /*09e4*/ 	.word	0x000000ff
        /*09e8*/ 	.word	0x00036860
        /*09ec*/ 	.short	0x0100
        /*09ee*/ 	.byte	0x08
	.zero		1


	//   ....[8]....
        /*09f0*/ 	.word	0x000004d0
        /*09f4*/ 	.word	0x000000ff
        /*09f8*/ 	.word	0x00036858
        /*09fc*/ 	.short	0x0100
        /*09fe*/ 	.byte	0x08
	.zero		1


	//   ....[9]....
        /*0a00*/ 	.word	0x000004e0
        /*0a04*/ 	.word	0x000000ff
        /*0a08*/ 	.word	0x00036868
        /*0a0c*/ 	.short	0x0100
        /*0a0e*/ 	.byte	0x08
	.zero		1


	//   ....[10]....
        /*0a10*/ 	.word	0x000005d0
        /*0a14*/ 	.word	0x000000ff
        /*0a18*/ 	.word	0x00036870
        /*0a1c*/ 	.short	0x0100
        /*0a1e*/ 	.byte	0x06
	.zero		1


	//   ....[11]....
        /*0a20*/ 	.word	0x000005e0
        /*0a24*/ 	.word	0x000000ff
        /*0a28*/ 	.word	0x00036880
        /*0a2c*/ 	.short	0x0100
        /*0a2e*/ 	.byte	0x06
	.zero		1


	//   ....[12]....
        /*0a30*/ 	.word	0x000005f0
        /*0a34*/ 	.word	0x000000ff
        /*0a38*/ 	.word	0x00036878
        /*0a3c*/ 	.short	0x0100
        /*0a3e*/ 	.byte	0x06
	.zero		1


	//   ....[13]....
        /*0a40*/ 	.word	0x00000600
        /*0a44*/ 	.word	0x000000ff
        /*0a48*/ 	.word	0x00036888
        /*0a4c*/ 	.short	0x0100
        /*0a4e*/ 	.byte	0x06
	.zero		1


	//   ....[14]....
        /*0a50*/ 	.word	0x00000730
        /*0a54*/ 	.word	0x000000ff
        /*0a58*/ 	.word	0x00036890
        /*0a5c*/ 	.short	0x0100
        /*0a5e*/ 	.byte	0x08
	.zero		1


	//   ....[15]....
        /*0a60*/ 	.word	0x00000740
        /*0a64*/ 	.word	0x000000ff
        /*0a68*/ 	.word	0x000368a0
        /*0a6c*/ 	.short	0x0100
        /*0a6e*/ 	.byte	0x08
	.zero		1


	//   ....[16]....
        /*0a70*/ 	.word	0x00000750
        /*0a74*/ 	.word	0x000000ff
        /*0a78*/ 	.word	0x00036898
        /*0a7c*/ 	.short	0x0100
        /*0a7e*/ 	.byte	0x08
	.zero		1


	//   ....[17]....
        /*0a80*/ 	.word	0x00000760
        /*0a84*/ 	.word	0x000000ff
        /*0a88*/ 	.word	0x000368a8
        /*0a8c*/ 	.short	0x0100
        /*0a8e*/ 	.byte	0x08
	.zero		1


	//   ....[18]....
        /*0a90*/ 	.word	0x00000890
        /*0a94*/ 	.word	0x000000ff
        /*0a98*/ 	.word	0x000368b0
        /*0a9c*/ 	.short	0x0100
        /*0a9e*/ 	.byte	0x08
	.zero		1


	//   ....[19]....
        /*0aa0*/ 	.word	0x000008a0
        /*0aa4*/ 	.word	0x000000ff
        /*0aa8*/ 	.word	0x000368c0
        /*0aac*/ 	.short	0x0100
        /*0aae*/ 	.byte	0x08
	.zero		1


	//   ....[20]....
        /*0ab0*/ 	.word	0x000008b0
        /*0ab4*/ 	.word	0x000000ff
        /*0ab8*/ 	.word	0x000368b8
        /*0abc*/ 	.short	0x0100
        /*0abe*/ 	.byte	0x08
	.zero		1


	//   ....[21]....
        /*0ac0*/ 	.word	0x000008c0
        /*0ac4*/ 	.word	0x000000ff
        /*0ac8*/ 	.word	0x000368c8
        /*0acc*/ 	.short	0x0100
        /*0ace*/ 	.byte	0x08
	.zero		1


	//   ....[22]....
        /*0ad0*/ 	.word	0x00001690
        /*0ad4*/ 	.word	0x00000005
        /*0ad8*/ 	.word	0x00036800
        /*0adc*/ 	.short	0x010a
        /*0ade*/ 	.byte	0x3f
	.zero		1


	//   ....[23]....
        /*0ae0*/ 	.word	0x00001700
        /*0ae4*/ 	.word	0x00000002
        /*0ae8*/ 	.word	0x00036830
        /*0aec*/ 	.short	0x010a
        /*0aee*/ 	.byte	0x3f
	.zero		1


	//   ....[24]....
        /*0af0*/ 	.word	0x00001770
        /*0af4*/ 	.word	0x00000002
        /*0af8*/ 	.word	0x00036830
        /*0afc*/ 	.short	0x010a
        /*0afe*/ 	.byte	0x3f
	.zero		1


	//   ....[25]....
        /*0b00*/ 	.word	0x000043a0
        /*0b04*/ 	.word	0x00000002
        /*0b08*/ 	.word	0x00000000
        /*0b0c*/ 	.short	0x0101
        /*0b0e*/ 	.byte	0x3f
	.zero		1


	//   ....[26]....
        /*0b10*/ 	.word	0x00005aa0
        /*0b14*/ 	.word	0x0000000c
        /*0b18*/ 	.word	0x00036830
        /*0b1c*/ 	.short	0x010a
        /*0b1e*/ 	.byte	0x3f
	.zero		1


	//   ....[27]....
        /*0b20*/ 	.word	0x00005af0
        /*0b24*/ 	.word	0x0000000c
        /*0b28*/ 	.word	0x00036830
        /*0b2c*/ 	.short	0x010a
        /*0b2e*/ 	.byte	0x3f
	.zero		1


	//   ....[28]....
        /*0b30*/ 	.word	0x00008030
        /*0b34*/ 	.word	0x0000000d
        /*0b38*/ 	.word	0x00036850
        /*0b3c*/ 	.short	0x010a
        /*0b3e*/ 	.byte	0x3f
	.zero		1


	//   ....[29]....
        /*0b40*/ 	.word	0x00008070
        /*0b44*/ 	.word	0x0000000d
        /*0b48*/ 	.word	0x00036850
        /*0b4c*/ 	.short	0x010a
        /*0b4e*/ 	.byte	0x3f
	.zero		1


	//   ....[30]....
        /*0b50*/ 	.word	0x00008ec0
        /*0b54*/ 	.word	0x00000090
        /*0b58*/ 	.word	0x00000000
        /*0b5c*/ 	.short	0x0101
        /*0b5e*/ 	.byte	0x3f
	.zero		1


	//   ....[31]....
        /*0b60*/ 	.word	0x00009010
        /*0b64*/ 	.word	0x00000090
        /*0b68*/ 	.word	0x00000000
        /*0b6c*/ 	.short	0x0101
        /*0b6e*/ 	.byte	0x3f
	.zero		1


	//   ....[32]....
        /*0b70*/ 	.word	0x00009b20
        /*0b74*/ 	.word	0x0000000b
        /*0b78*/ 	.word	0x00036850
        /*0b7c*/ 	.short	0x010a
        /*0b7e*/ 	.byte	0x3f
	.zero		1


	//   ....[33]....
        /*0b80*/ 	.word	0x00009b60
        /*0b84*/ 	.word	0x0000000b
        /*0b88*/ 	.word	0x00036850
        /*0b8c*/ 	.short	0x010a
        /*0b8e*/ 	.byte	0x3f
	.zero		1


	//   ....[34]....
        /*0b90*/ 	.word	0x0000a0f0
        /*0b94*/ 	.word	0x0000000a
        /*0b98*/ 	.word	0x00000000
        /*0b9c*/ 	.short	0x0101
        /*0b9e*/ 	.byte	0x3f
	.zero		1


	//   ....[35]....
        /*0ba0*/ 	.word	0x0000bc30
        /*0ba4*/ 	.word	0x0000002e
        /*0ba8*/ 	.word	0x00000000
        /*0bac*/ 	.short	0x0101
        /*0bae*/ 	.byte	0x3f
	.zero		1


	//   ....[36]....
        /*0bb0*/ 	.word	0x0000e650
        /*0bb4*/ 	.word	0x00000000
        /*0bb8*/ 	.word	0x00036840
        /*0bbc*/ 	.short	0x010a
        /*0bbe*/ 	.byte	0x3f
	.zero		1


	//   ....[37]....
        /*0bc0*/ 	.word	0x0000f690
        /*0bc4*/ 	.word	0x0000000a
        /*0bc8*/ 	.word	0x00036800
        /*0bcc*/ 	.short	0x0107
        /*0bce*/ 	.byte	0x3f
	.zero		1


	//   ....[38]....
        /*0bd0*/ 	.word	0x0000f7a0
        /*0bd4*/ 	.word	0x00000002
        /*0bd8*/ 	.word	0x00036800
        /*0bdc*/ 	.short	0x0101
        /*0bde*/ 	.byte	0x3f
	.zero		1


	//   ....[39]....
        /*0be0*/ 	.word	0x0000f7c0
        /*0be4*/ 	.word	0x00000002
        /*0be8*/ 	.word	0x00036820
        /*0bec*/ 	.short	0x010a
        /*0bee*/ 	.byte	0x3f
	.zero		1


	//   ....[40]....
        /*0bf0*/ 	.word	0x0000fb40
        /*0bf4*/ 	.word	0x00000003
        /*0bf8*/ 	.word	0x00036840
        /*0bfc*/ 	.short	0x010a
        /*0bfe*/ 	.byte	0x3f
	.zero		1


	//   ....[41]....
        /*0c00*/ 	.word	0x00010000
        /*0c04*/ 	.word	0x00000003
        /*0c08*/ 	.word	0x00000060
        /*0c0c*/ 	.short	0x010a
        /*0c0e*/ 	.byte	0x3f
	.zero		1


	//   ....[42]....
        /*0c10*/ 	.word	0x00010800
        /*0c14*/ 	.word	0x00000003
        /*0c18*/ 	.word	0x00036840
        /*0c1c*/ 	.short	0x010a
        /*0c1e*/ 	.byte	0x3f
	.zero		1


	//   ....[43]....
        /*0c20*/ 	.word	0x00010cc0
        /*0c24*/ 	.word	0x00000002
        /*0c28*/ 	.word	0x00000060
        /*0c2c*/ 	.short	0x010a
        /*0c2e*/ 	.byte	0x3f
	.zero		1


	//   ....[44]....
        /*0c30*/ 	.word	0x000113e0
        /*0c34*/ 	.word	0x00000002
        /*0c38*/ 	.word	0x00036840
        /*0c3c*/ 	.short	0x010a
        /*0c3e*/ 	.byte	0x3f
	.zero		1


	//   ....[45]....
        /*0c40*/ 	.word	0x000118a0
        /*0c44*/ 	.word	0x00000002
        /*0c48*/ 	.word	0x00000060
        /*0c4c*/ 	.short	0x010a
        /*0c4e*/ 	.byte	0x3f
	.zero		1


	//   ....[46]....
        /*0c50*/ 	.word	0x00011f50
        /*0c54*/ 	.word	0x00000002
        /*0c58*/ 	.word	0x00036860
        /*0c5c*/ 	.short	0x010a
        /*0c5e*/ 	.byte	0x3f
	.zero		1


	//   ....[47]....
        /*0c60*/ 	.word	0x00012f30
        /*0c64*/ 	.word	0x00000000
        /*0c68*/ 	.word	0x00036820
        /*0c6c*/ 	.short	0x010a
        /*0c6e*/ 	.byte	0x3f
	.zero		1


	//   ....[48]....
        /*0c70*/ 	.word	0x000130f0
        /*0c74*/ 	.word	0x00000006
        /*0c78*/ 	.word	0x00000000
        /*0c7c*/ 	.short	0x010a
        /*0c7e*/ 	.byte	0x3f
	.zero		1


	//   ....[49]....
        /*0c80*/ 	.word	0x00013160
        /*0c84*/ 	.word	0x00000007
        /*0c88*/ 	.word	0x00000000
        /*0c8c*/ 	.short	0x010a
        /*0c8e*/ 	.byte	0x3f
	.zero		1


	//   ....[50]....
        /*0c90*/ 	.word	0x000131d0
        /*0c94*/ 	.word	0x00000004
        /*0c98*/ 	.word	0x00000000
        /*0c9c*/ 	.short	0x010a
        /*0c9e*/ 	.byte	0x3f
	.zero		1


	//   ....[51]....
        /*0ca0*/ 	.word	0x00013200
        /*0ca4*/ 	.word	0x00000003
        /*0ca8*/ 	.word	0x00000000
        /*0cac*/ 	.short	0x010a
        /*0cae*/ 	.byte	0x3f
	.zero		1


	//   ....[52]....
        /*0cb0*/ 	.word	0x00013260
        /*0cb4*/ 	.word	0x00000005
        /*0cb8*/ 	.word	0x00036800
        /*0cbc*/ 	.short	0x010a
        /*0cbe*/ 	.byte	0x3f
	.zero		1


	//   ....[53]....
        /*0cc0*/ 	.word	0x000132b0
        /*0cc4*/ 	.word	0x00000002
        /*0cc8*/ 	.word	0x00036830
        /*0ccc*/ 	.short	0x010a
        /*0cce*/ 	.byte	0x3f
	.zero		1


	//   ....[54]....
        /*0cd0*/ 	.word	0x00013300
        /*0cd4*/ 	.word	0x0000000c
        /*0cd8*/ 	.word	0x00036830
        /*0cdc*/ 	.short	0x010a
        /*0cde*/ 	.byte	0x3f
	.zero		1


	//   ....[55]....
        /*0ce0*/ 	.word	0x00013350
        /*0ce4*/ 	.word	0x0000000d
        /*0ce8*/ 	.word	0x00036850
        /*0cec*/ 	.short	0x010a
        /*0cee*/ 	.byte	0x3f
	.zero		1


	//   ....[56]....
        /*0cf0*/ 	.word	0x000133a0
        /*0cf4*/ 	.word	0x0000000b
        /*0cf8*/ 	.word	0x00036850
        /*0cfc*/ 	.short	0x010a
        /*0cfe*/ 	.byte	0x3f
	.zero		1


	//   ....[57]....
        /*0d00*/ 	.word	0x00013540
        /*0d04*/ 	.word	0x00000000
        /*0d08*/ 	.word	0x00036840
        /*0d0c*/ 	.short	0x010a
        /*0d0e*/ 	.byte	0x3f
	.zero		1


	//   ....[58]....
        /*0d10*/ 	.word	0x00014150
        /*0d14*/ 	.word	0x00000002
        /*0d18*/ 	.word	0x00036820
        /*0d1c*/ 	.short	0x010a
        /*0d1e*/ 	.byte	0x3f
	.zero		1


	//   ....[59]....
        /*0d20*/ 	.word	0x000141a0
        /*0d24*/ 	.word	0x00000003
        /*0d28*/ 	.word	0x00036840
        /*0d2c*/ 	.short	0x010a
        /*0d2e*/ 	.byte	0x3f
	.zero		1


	//   ....[60]....
        /*0d30*/ 	.word	0x000141f0
        /*0d34*/ 	.word	0x00000003
        /*0d38*/ 	.word	0x00000060
        /*0d3c*/ 	.short	0x010a
        /*0d3e*/ 	.byte	0x3f
	.zero		1


	//   ....[61]....
        /*0d40*/ 	.word	0x00014240
        /*0d44*/ 	.word	0x00000003
        /*0d48*/ 	.word	0x00036840
        /*0d4c*/ 	.short	0x010a
        /*0d4e*/ 	.byte	0x3f
	.zero		1


	//   ....[62]....
        /*0d50*/ 	.word	0x00014290
        /*0d54*/ 	.word	0x00000002
        /*0d58*/ 	.word	0x00000060
        /*0d5c*/ 	.short	0x010a
        /*0d5e*/ 	.byte	0x3f
	.zero		1


	//   ....[63]....
        /*0d60*/ 	.word	0x000142e0
        /*0d64*/ 	.word	0x00000002
        /*0d68*/ 	.word	0x00036840
        /*0d6c*/ 	.short	0x010a
        /*0d6e*/ 	.byte	0x3f
	.zero		1


	//   ....[64]....
        /*0d70*/ 	.word	0x00014330
        /*0d74*/ 	.word	0x00000002
        /*0d78*/ 	.word	0x00000060
        /*0d7c*/ 	.short	0x010a
        /*0d7e*/ 	.byte	0x3f
	.zero		1


	//   ....[65]....
        /*0d80*/ 	.word	0x00014380
        /*0d84*/ 	.word	0x00000002
        /*0d88*/ 	.word	0x00036860
        /*0d8c*/ 	.short	0x010a
        /*0d8e*/ 	.byte	0x3f
	.zero		1


	//   ....[66]....
        /*0d90*/ 	.word	0x00014dd0
        /*0d94*/ 	.word	0x00000000
        /*0d98*/ 	.word	0x00036820
        /*0d9c*/ 	.short	0x010a
        /*0d9e*/ 	.byte	0x3f
	.zero		1


	//   ....[67]....
        /*0da0*/ 	.word	0x00014f70
        /*0da4*/ 	.word	0x00000006
        /*0da8*/ 	.word	0x00000000
        /*0dac*/ 	.short	0x010a
        /*0dae*/ 	.byte	0x3f
	.zero		1


	//   ....[68]....
        /*0db0*/ 	.word	0x00014fc0
        /*0db4*/ 	.word	0x00000007
        /*0db8*/ 	.word	0x00000000
        /*0dbc*/ 	.short	0x010a
        /*0dbe*/ 	.byte	0x3f
	.zero		1


	//   ....[69]....
        /*0dc0*/ 	.word	0x00015010
        /*0dc4*/ 	.word	0x00000004
        /*0dc8*/ 	.word	0x00000000
        /*0dcc*/ 	.short	0x010a
        /*0dce*/ 	.byte	0x3f
	.zero		1


	//----- nvinfo : EIATTR_NUM_MBARRIERS
	.align		4
.L_711:
        /*0dd0*/ 	.byte	0x03, 0x38
        /*0dd2*/ 	.short	0x0016


	//----- nvinfo : EIATTR_EXIT_INSTR_OFFSETS
	.align		4
        /*0dd4*/ 	.byte	0x04, 0x1c
        /*0dd6*/ 	.short	(.L_713 - .L_712)


	//   ....[0]....
.L_712:
        /*0dd8*/ 	.word	0x00000a30


	//   ....[1]....
        /*0ddc*/ 	.word	0x0000cce0


	//   ....[2]....
        /*0de0*/ 	.word	0x00013250


	//----- nvinfo : EIATTR_MAX_THREADS
	.align		4
.L_713:
        /*0de4*/ 	.byte	0x04, 0x05
        /*0de6*/ 	.short	(.L_715 - .L_714)
.L_714:
        /*0de8*/ 	.word	0x00000180
        /*0dec*/ 	.word	0x00000001
        /*0df0*/ 	.word	0x00000001


	//----- nvinfo : EIATTR_CRS_STACK_SIZE
	.align		4
.L_715:
        /*0df4*/ 	.byte	0x04, 0x1e
        /*0df6*/ 	.short	(.L_717 - .L_716)
.L_716:
        /*0df8*/ 	.word	0x00000000


	//----- nvinfo : EIATTR_CBANK_PARAM_SIZE
	.align		4
.L_717:
        /*0dfc*/ 	.byte	0x03, 0x19
        /*0dfe*/ 	.short	0x0af0


	//----- nvinfo : EIATTR_PARAM_CBANK
	.align		4
        /*0e00*/ 	.byte	0x04, 0x0a
        /*0e02*/ 	.short	(.L_719 - .L_718)
	.align		4
.L_718:
        /*0e04*/ 	.word	index@(.nv.constant0._ZN7cutlass13device_kernelIN5flash11enable_sm90INS1_16FlashAttnFwdSm90INS1_25CollectiveMainloopFwdSm90ILi2EN4cute5tupleIJNS5_1CILi1EEES8_S8_EEENS6_IJNS7_ILi128EEENS7_ILi112EEENS7_ILi192EEEEEELi192ENS_6half_tEfNS_4arch4Sm90ELb0ELb0ELb0ELb1ELb0ELb0ELb0ELb1ELb1ELb1ELb0ELb0EEENS1_21CollectiveEpilogueFwdINS6_IJSA_SC_SB_EEES9_SE_SG_Li256ELb1ELb1ELb0ELb0EEENS1_36VarlenDynamicPersistentTileSchedulerILi128ELi112ELi256ELi128ELb0ELb1ELb1ELb0ELb1ELb1EEEEEEEEEvNT_6ParamsE)
        /*0e08*/ 	.short	0x0210
        /*0e0a*/ 	.short	0x0af0


	//----- nvinfo : EIATTR_SW_WAR
	.align		4
.L_719:
        /*0e0c*/ 	.byte	0x04, 0x36
        /*0e0e*/ 	.short	(.L_721 - .L_720)
.L_720:
        /*0e10*/ 	.word	0x00000008
.L_721:


//--------------------- .nv.info._ZN7cutlass13device_kernelIN5flash11enable_sm90INS1_16FlashAttnFwdSm90INS1_25CollectiveMainloopFwdSm90ILi2EN4cute5tupleIJNS5_1CILi1EEES8_S8_EEENS6_IJNS7_ILi128EEENS7_ILi112EEENS7_ILi192EEEEEELi192ENS_6half_tEfNS_4arch4Sm90ELb0ELb0ELb0ELb1ELb0ELb1ELb0ELb1ELb1ELb1ELb0ELb0EEENS1_21CollectiveEpilogueFwdINS6_IJSA_SC_SB_EEES9_SE_SG_Li256ELb1ELb1ELb0ELb0EEENS1_36VarlenDynamicPersistentTileSchedulerILi128ELi112ELi256ELi128ELb0ELb1ELb1ELb0ELb1ELb1EEEEEEEEEvNT_6ParamsE --------------------------
	.section	.nv.info._ZN7cutlass13device_kernelIN5flash11enable_sm90INS1_16FlashAttnFwdSm90INS1_25CollectiveMainloopFwdSm90ILi2EN4cute5tupleIJNS5_1CILi1EEES8_S8_EEENS6_IJNS7_ILi128EEENS7_ILi112EEENS7_ILi192EEEEEELi192ENS_6half_tEfNS_4arch4Sm90ELb0ELb0ELb0ELb1ELb0ELb1ELb0ELb1ELb1ELb1ELb0ELb0EEENS1_21CollectiveEpilogueFwdINS6_IJSA_SC_SB_EEES9_SE_SG_Li256ELb1ELb1ELb0ELb0EEENS1_36VarlenDynamicPersistentTileSchedulerILi128ELi112ELi256ELi128ELb0ELb1ELb1ELb0ELb1ELb1EEEEEEEEEvNT_6ParamsE,"",@"SHT_CUDA_INFO"
	.sectionflags	@""
	.align	4


	//----- nvinfo : EIATTR_CUDA_API_VERSION
	.align		4
        /*0000*/ 	.byte	0x04, 0x37
        /*0002*/ 	.short	(.L_723 - .L_722)
.L_722:
        /*0004*/ 	.word	0x00000082


	//----- nvinfo : EIATTR_KPARAM_INFO
	.align		4
.L_723:
        /*0008*/ 	.byte	0x04, 0x17
        /*000a*/ 	.short	(.L_725 - .L_724)
.L_724:
        /*000c*/ 	.word	0x00000000
        /*0010*/ 	.short	0x0000
        /*0012*/ 	.short	0x0070
        /*0014*/ 	.byte	0x00, 0xf0, 0x01, 0x2a


	//----- nvinfo : EIATTR_SPARSE_MMA_MASK
	.align		4
.L_725:
        /*0018*/ 	.byte	0x03, 0x50
        /*001a*/ 	.short	0x0000


	//----- nvinfo : EIATTR_MAXREG_COUNT
	.align		4
        /*001c*/ 	.byte	0x03, 0x1b
        /*001e*/ 	.short	0x00a8


	//----- nvinfo : EIATTR_NUM_BARRIERS
	.align		4
        /*0020*/ 	.byte	0x02, 0x4c
        /*0022*/ 	.byte	0x10
	.zero		1


	//----- nvinfo : EIATTR_EXTERNS
	.align		4
        /*0024*/ 	.byte	0x04, 0x0f
        /*0026*/ 	.short	(.L_727 - .L_726)


	//   ....[0]....
	.align		4
.L_726:
        /*0028*/ 	.word	index@(__assertfail)


	//----- nvinfo : EIATTR_ANNOTATIONS
	.align		4
.L_727:
        /*002c*/ 	.byte	0x04, 0x55
        /*002e*/ 	.short	(.L_729 - .L_728)


	//   ....[0]....
.L_728:
        /* <DEDUP_REMOVED lines=141> */


	//----- nvinfo : EIATTR_MERCURY_ISA_VERSION
	.align		4
.L_729:
        /*08e8*/ 	.byte	0x03, 0x5f
        /*08ea*/ 	.short	0x0101


	//----- nvinfo : EIATTR_UNUSED_LOAD_BYTE_OFFSET
	.align		4
        /*08ec*/ 	.byte	0x04, 0x44
        /*08ee*/ 	.short	(.L_731 - .L_730)


	//   ....[0]....
.L_730:
        /*08f0*/ 	.word	0x00000ab0
        /*08f4*/ 	.word	0x0000fff0


	//   ....[1]....
        /*08f8*/ 	.word	0x0001bd00
        /*08fc*/ 	.word	0x0000fff0


	//----- nvinfo : EIATTR_INT_WARP_WIDE_INSTR_OFFSETS
	.align		4
.L_731:
        /*0900*/ 	.byte	0x04, 0x31
        /*0902*/ 	.short	(.L_733 - .L_732)


	//   ....[0]....
.L_732:
        /*0904*/ 	.word	0x00000190


	//   ....[1]....
        /*0908*/ 	.word	0x000001d0


	//   ....[2]....
        /*090c*/ 	.word	0x00000240


	//   ....[3]....
        /*0910*/ 	.word	0x00020bc0


	//   ....[4]....
        /*0914*/ 	.word	0x00020c50


	//   ....[5]....
        /*0918*/ 	.word	0x00024c50


	//   ....[6]....
        /*091c*/ 	.word	0x00024cb0


	//----- nvinfo : EIATTR_COOP_GROUP_MASK_REGIDS
	.align		4
.L_733:
        /*0920*/ 	.byte	0x04, 0x29
        /*0922*/ 	.short	(.L_735 - .L_734)


	//   ....[0]....
.L_734:
        /*0924*/ 	.word	0xffffffff


	//   ....[1]....
        /*0928*/ 	.word	0xffffffff


	//   ....[2]....
        /*092c*/ 	.word	0xffffffff


	//   ....[3]....
        /*0930*/ 	.word	0xffffffff


	//   ....[4]....
        /*0934*/ 	.word	0xffffffff


	//   ....[5]....
        /*0938*/ 	.word	0xffffffff


	//   ....[6]....
        /*093c*/ 	.word	0xffffffff


	//   ....[7]....
        /*0940*/ 	.word	0xffffffff


	//   ....[8]....
        /*0944*/ 	.word	0xffffffff


	//   ....[9]....
        /*0948*/ 	.word	0xffffffff


	//   ....[10]....
        /*094c*/ 	.word	0xffffffff


	//   ....[11]....
        /*0950*/ 	.word	0xffffffff


	//   ....[12]....
        /*0954*/ 	.word	0xffffffff


	//   ....[13]....
        /*0958*/ 	.word	0xffffffff


	//   ....[14]....
        /*095c*/ 	.word	0xffffffff


	//   ....[15]....
        /*0960*/ 	.word	0xffffffff


	//   ....[16]....
        /*0964*/ 	.word	0xffffffff


	//   ....[17]....
        /*0968*/ 	.word	0xffffffff


	//   ....[18]....
        /*096c*/ 	.word	0xffffffff


	//   ....[19]....
        /*0970*/ 	.word	0xffffffff


	//   ....[20]....
        /*0974*/ 	.word	0xffffffff


	//   ....[21]....
        /*0978*/ 	.word	0xffffffff


	//   ....[22]....
        /*097c*/ 	.word	0xffffffff


	//   ....[23]....
        /*0980*/ 	.word	0xffffffff


	//   ....[24]....
        /*0984*/ 	.word	0xffffffff


	//   ....[25]....
        /*0988*/ 	.word	0xffffffff


	//   ....[26]....
        /*098c*/ 	.word	0xffffffff


	//   ....[27]....
        /*0990*/ 	.word	0xffffffff


	//   ....[28]....
        /*0994*/ 	.word	0xffffffff


	//   ....[29]....
        /*0998*/ 	.word	0xffffffff


	//   ....[30]....
        /*099c*/ 	.word	0xffffffff


	//   ....[31]....
        /*09a0*/ 	.word	0xffffffff


	//   ....[32]....
        /*09a4*/ 	.word	0xffffffff


	//   ....[33]....
        /*09a8*/ 	.word	0xffffffff


	//   ....[34]....
        /*09ac*/ 	.word	0xffffffff


	//   ....[35]....
        /*09b0*/ 	.word	0xffffffff


	//   ....[36]....
        /*09b4*/ 	.word	0xffffffff


	//   ....[37]....
        /*09b8*/ 	.word	0xffffffff


	//   ....[38]....
        /*09bc*/ 	.word	0xffffffff


	//   ....[39]....
        /*09c0*/ 	.word	0xffffffff


	//   ....[40]....
        /*09c4*/ 	.word	0xffffffff


	//   ....[41]....
        /*09c8*/ 	.word	0xffffffff


	//   ....[42]....
        /*09cc*/ 	.word	0xffffffff


	//   ....[43]....
        /*09d0*/ 	.word	0xffffffff


	//   ....[44]....
        /*09d4*/ 	.word	0xffffffff


	//   ....[45]....
        /*09d8*/ 	.word	0xffffffff


	//   ....[46]....
        /*09dc*/ 	.word	0xffffffff


	//   ....[47]....
        /*09e0*/ 	.word	0xffffffff


	//   ....[48]....
        /*09e4*/ 	.word	0xffffffff


	//   ....[49]....
        /*09e8*/ 	.word	0xffffffff


	//   ....[50]....
        /*09ec*/ 	.word	0xffffffff


	//   ....[51]....
        /*09f0*/ 	.word	0xffffffff


	//   ....[52]....
        /*09f4*/ 	.word	0xffffffff


	//   ....[53]....
        /*09f8*/ 	.word	0xffffffff


	//   ....[54]....
        /*09fc*/ 	.word	0xffffffff


	//   ....[55]....
        /*0a00*/ 	.word	0xffffffff


	//   ....[56]....
        /*0a04*/ 	.word	0xffffffff


	//   ....[57]....
        /*0a08*/ 	.word	0xffffffff


	//   ....[58]....
        /*0a0c*/ 	.word	0xffffffff


	//   ....[59]....
        /*0a10*/ 	.word	0xffffffff


	//   ....[60]....
        /*0a14*/ 	.word	0xffffffff


	//   ....[61]....
        /*0a18*/ 	.word	0xffffffff


	//   ....[62]....
        /*0a1c*/ 	.word	0xffffffff


	//   ....[63]....
        /*0a20*/ 	.word	0xffffffff


	//   ....[64]....
        /*0a24*/ 	.word	0xffffffff


	//   ....[65]....
        /*0a28*/ 	.word	0xffffffff


	//   ....[66]....
        /*0a2c*/ 	.word	0xffffffff


	//   ....[67]....
        /*0a30*/ 	.word	0xffffffff


	//   ....[68]....
        /*0a34*/ 	.word	0xffffffff


	//   ....[69]....
        /*0a38*/ 	.word	0xffffffff


	//   ....[70]....
        /*0a3c*/ 	.word	0xffffffff


	//   ....[71]....
        /*0a40*/ 	.word	0xffffffff


	//   ....[72]....
        /*0a44*/ 	.word	0xffffffff


	//   ....[73]....
        /*0a48*/ 	.word	0xffffffff


	//   ....[74]....
        /*0a4c*/ 	.word	0xffffffff


	//   ....[75]....
        /*0a50*/ 	.word	0xffffffff


	//   ....[76]....
        /*0a54*/ 	.word	0xffffffff


	//   ....[77]....
        /*0a58*/ 	.word	0xffffffff


	//   ....[78]....
        /*0a5c*/ 	.word	0xffffffff


	//   ....[79]....
        /*0a60*/ 	.word	0xffffffff


	//   ....[80]....
        /*0a64*/ 	.word	0xffffffff


	//   ....[81]....
        /*0a68*/ 	.word	0xffffffff


	//   ....[82]....
        /*0a6c*/ 	.word	0xffffffff


	//   ....[83]....
        /*0a70*/ 	.word	0xffffffff


	//   ....[84]....
        /*0a74*/ 	.word	0xffffffff


	//   ....[85]....
        /*0a78*/ 	.word	0xffffffff


	//   ....[86]....
        /*0a7c*/ 	.word	0xffffffff


	//   ....[87]....
        /*0a80*/ 	.word	0xffffffff


	//   ....[88]....
        /*0a84*/ 	.word	0xffffffff


	//   ....[89]....
        /*0a88*/ 	.word	0xffffffff


	//   ....[90]....
        /*0a8c*/ 	.word	0xffffffff


	//   ....[91]....
        /*0a90*/ 	.word	0xffffffff


	//   ....[92]....
        /*0a94*/ 	.word	0xffffffff


	//   ....[93]....
        /*0a98*/ 	.word	0xffffffff


	//   ....[94]....
        /*0a9c*/ 	.word	0xffffffff


	//   ....[95]....
        /*0aa0*/ 	.word	0xffffffff


	//   ....[96]....
        /*0aa4*/ 	.word	0xffffffff


	//   ....[97]....
        /*0aa8*/ 	.word	0xffffffff


	//   ....[98]....
        /*0aac*/ 	.word	0xffffffff


	//   ....[99]....
        /*0ab0*/ 	.word	0xffffffff


	//   ....[100]....
        /*0ab4*/ 	.word	0x0500000f


	//   ....[101]....
        /*0ab8*/ 	.word	0x0500000f


	//   ....[102]....
        /*0abc*/ 	.word	0x0500000f


	//   ....[103]....
        /*0ac0*/ 	.word	0x0500000f


	//   ....[104]....
        /*0ac4*/ 	.word	0x0500000f


	//   ....[105]....
        /*0ac8*/ 	.word	0x0500000f


	//   ....[106]....
        /*0acc*/ 	.word	0x0500000f


	//   ....[107]....
        /*0ad0*/ 	.word	0x0500000f


	//   ....[108]....
        /*0ad4*/ 	.word	0x0500000f


	//   ....[109]....
        /*0ad8*/ 	.word	0x0500000f


	//   ....[110]....
        /*0adc*/ 	.word	0x0500000f


	//   ....[111]....
        /*0ae0*/ 	.word	0x0500000f


	//   ....[112]....
        /*0ae4*/ 	.word	0x0500000f


	//   ....[113]....
        /*0ae8*/ 	.word	0x0500000f


	//   ....[114]....
        /*0aec*/ 	.word	0x0500000f


	//   ....[115]....
        /*0af0*/ 	.word	0x0500000f


	//   ....[116]....
        /*0af4*/ 	.word	0x0500000f


	//   ....[117]....
        /*0af8*/ 	.word	0x0500000f


	//   ....[118]....
        /*0afc*/ 	.word	0x0500000f


	//   ....[119]....
        /*0b00*/ 	.word	0x0500000f


	//   ....[120]....
        /*0b04*/ 	.word	0x0500000f


	//   ....[121]....
        /*0b08*/ 	.word	0x0500000f


	//   ....[122]....
        /*0b0c*/ 	.word	0x0500000f


	//   ....[123]....
        /*0b10*/ 	.word	0x0500000f


	//   ....[124]....
        /*0b14*/ 	.word	0x0500000f


	//   ....[125]....
        /*0b18*/ 	.word	0x0500000f


	//   ....[126]....
        /*0b1c*/ 	.word	0x0500000f


	//   ....[127]....
        /*0b20*/ 	.word	0x0500000f


	//   ....[128]....
        /*0b24*/ 	.word	0x0500000f


	//   ....[129]....
        /*0b28*/ 	.word	0x0500000f


	//   ....[130]....
        /*0b2c*/ 	.word	0x0500000f


	//   ....[131]....
        /*0b30*/ 	.word	0x0500000f


	//   ....[132]....
        /*0b34*/ 	.word	0x0500000f


	//   ....[133]....
        /*0b38*/ 	.word	0x0500000f


	//   ....[134]....
        /*0b3c*/ 	.word	0x0500000f


	//   ....[135]....
        /*0b40*/ 	.word	0x0500000f


	//   ....[136]....
        /*0b44*/ 	.word	0x0500000f


	//   ....[137]....
        /*0b48*/ 	.word	0x0500000f


	//   ....[138]....
        /*0b4c*/ 	.word	0x0500000f


	//   ....[139]....
        /*0b50*/ 	.word	0x0500000f


	//   ....[140]....
        /*0b54*/ 	.word	0x0500000f


	//   ....[141]....
        /*0b58*/ 	.word	0x0500000f


	//   ....[142]....
        /*0b5c*/ 	.word	0x0500000f


	//   ....[143]....
        /*0b60*/ 	.word	0x0500000f


	//----- nvinfo : EIATTR_COOP_GROUP_INSTR_OFFSETS
	.align		4
.L_735:
        /*0b64*/ 	.byte	0x04, 0x28
        /*0b66*/ 	.short	(.L_737 - .L_736)


	//   ....[0]....
.L_736:
        /*0b68*/ 	.word	0x00000070


	//   ....[1]....
        /*0b6c*/ 	.word	0x000001a0


	//   ....[2]....
        /*0b70*/ 	.word	0x000001f0


	//   ....[3]....
        /*0b74*/ 	.word	0x00000420


	//   ....[4]....
        /*0b78*/ 	.word	0x00000580


	//   ....[5]....
        /*0b7c*/ 	.word	0x000006a0


	//   ....[6]....
        /*0b80*/ 	.word	0x00000800


	//   ....[7]....
        /*0b84*/ 	.word	0x0000ac90


	//   ....[8]....
        /*0b88*/ 	.word	0x0000b230


	//   ....[9]....
        /*0b8c*/ 	.word	0x0000b240


	//   ....[10]....
        /*0b90*/ 	.word	0x0000b250


	//   ....[11]....
        /*0b94*/ 	.word	0x0000b260


	//   ....[12]....
        /*0b98*/ 	.word	0x0000dd30


	//   ....[13]....
        /*0b9c*/ 	.word	0x0000dd40


	//   ....[14]....
        /*0ba0*/ 	.word	0x0000dd50


	//   ....[15]....
        /*0ba4*/ 	.word	0x0000dd60


	//   ....[16]....
        /*0ba8*/ 	.word	0x00014380


	//   ....[17]....
        /*0bac*/ 	.word	0x00014440


	//   ....[18]....
        /*0bb0*/ 	.word	0x00014740


	//   ....[19]....
        /*0bb4*/ 	.word	0x00014760


	//   ....[20]....
        /*0bb8*/ 	.word	0x00019860


	//   ....[21]....
        /*0bbc*/ 	.word	0x00019880


	//   ....[22]....
        /*0bc0*/ 	.word	0x0001a040


	//   ....[23]....
        /*0bc4*/ 	.word	0x0001a060


	//   ....[24]....
        /*0bc8*/ 	.word	0x0001b4b0


	//   ....[25]....
        /*0bcc*/ 	.word	0x0001b4c0


	//   ....[26]....
        /*0bd0*/ 	.word	0x0001b4f0


	//   ....[27]....
        /*0bd4*/ 	.word	0x0001b500


	//   ....[28]....
        /*0bd8*/ 	.word	0x0001cb10


	//   ....[29]....
        /*0bdc*/ 	.word	0x0001cb80


	//   ....[30]....
        /*0be0*/ 	.word	0x0001cbb0


	//   ....[31]....
        /*0be4*/ 	.word	0x0001cbf0


	//   ....[32]....
        /*0be8*/ 	.word	0x0001d200


	//   ....[33]....
        /*0bec*/ 	.word	0x0001d240


	//   ....[34]....
        /*0bf0*/ 	.word	0x0001d340


	//   ....[35]....
        /*0bf4*/ 	.word	0x0001d360


	//   ....[36]....
        /*0bf8*/ 	.word	0x0001d460


	//   ....[37]....
        /*0bfc*/ 	.word	0x0001d480


	//   ....[38]....
        /*0c00*/ 	.word	0x0001d590


	//   ....[39]....
        /*0c04*/ 	.word	0x0001d5b0


	//   ....[40]....
        /*0c08*/ 	.word	0x0001de50


	//   ....[41]....
        /*0c0c*/ 	.word	0x0001de70


	//   ....[42]....
        /*0c10*/ 	.word	0x0001df70


	//   ....[43]....
        /*0c14*/ 	.word	0x0001df90


	//   ....[44]....
        /*0c18*/ 	.word	0x0001e090


	//   ....[45]....
        /*0c1c*/ 	.word	0x0001e0b0


	//   ....[46]....
        /*0c20*/ 	.word	0x0001e1c0


	//   ....[47]....
        /*0c24*/ 	.word	0x0001e1e0


	//   ....[48]....
        /*0c28*/ 	.word	0x0001e370


	//   ....[49]....
        /*0c2c*/ 	.word	0x0001e540


	//   ....[50]....
        /*0c30*/ 	.word	0x0001e570


	//   ....[51]....
        /*0c34*/ 	.word	0x0001e5a0


	//   ....[52]....
        /*0c38*/ 	.word	0x0001e5d0


	//   ....[53]....
        /*0c3c*/ 	.word	0x0001e600


	//   ....[54]....
        /*0c40*/ 	.word	0x0001e630


	//   ....[55]....
        /*0c44*/ 	.word	0x0001e7a0


	//   ....[56]....
        /*0c48*/ 	.word	0x0001e7d0


	//   ....[57]....
        /*0c4c*/ 	.word	0x0001e800


	//   ....[58]....
        /*0c50*/ 	.word	0x0001e830


	//   ....[59]....
        /*0c54*/ 	.word	0x0001e860


	//   ....[60]....
        /*0c58*/ 	.word	0x0001e890


	//   ....[61]....
        /*0c5c*/ 	.word	0x0001e920


	//   ....[62]....
        /*0c60*/ 	.word	0x0001e950


	//   ....[63]....
        /*0c64*/ 	.word	0x0001e9e0


	//   ....[64]....
        /*0c68*/ 	.word	0x0001f670


	//   ....[65]....
        /*0c6c*/ 	.word	0x000211d0


	//   ....[66]....
        /*0c70*/ 	.word	0x00021ea0


	//   ....[67]....
        /*0c74*/ 	.word	0x00021ec0


	//   ....[68]....
        /*0c78*/ 	.word	0x00021f70


	//   ....[69]....
        /*0c7c*/ 	.word	0x00021f80


	//   ....[70]....
        /*0c80*/ 	.word	0x00022020


	//   ....[71]....
        /*0c84*/ 	.word	0x00022030


	//   ....[72]....
        /*0c88*/ 	.word	0x000220d0


	//   ....[73]....
        /*0c8c*/ 	.word	0x000220e0


	//   ....[74]....
        /*0c90*/ 	.word	0x00022180


	//   ....[75]....
        /*0c94*/ 	.word	0x00022190


	//   ....[76]....
        /*0c98*/ 	.word	0x00022230


	//   ....[77]....
        /*0c9c*/ 	.word	0x00022240


	//   ....[78]....
        /*0ca0*/ 	.word	0x000222e0


	//   ....[79]....
        /*0ca4*/ 	.word	0x000222f0


	//   ....[80]....
        /*0ca8*/ 	.word	0x00022340


	//   ....[81]....
        /*0cac*/ 	.word	0x00022380


	//   ....[82]....
        /*0cb0*/ 	.word	0x000254c0


	//   ....[83]....
        /*0cb4*/ 	.word	0x000254e0


	//   ....[84]....
        /*0cb8*/ 	.word	0x00025520


	//   ....[85]....
        /*0cbc*/ 	.word	0x00025550


	//   ....[86]....
        /*0cc0*/ 	.word	0x00025580


	//   ....[87]....
        /*0cc4*/ 	.word	0x000255b0


	//   ....[88]....
        /*0cc8*/ 	.word	0x000255e0


	//   ....[89]....
        /*0ccc*/ 	.word	0x00025610


	//   ....[90]....
        /*0cd0*/ 	.word	0x000257a0


	//   ....[91]....
        /*0cd4*/ 	.word	0x000257d0


	//   ....[92]....
        /*0cd8*/ 	.word	0x00025800


	//   ....[93]....
        /*0cdc*/ 	.word	0x00025830


	//   ....[94]....
        /*0ce0*/ 	.word	0x00025860


	//   ....[95]....
        /*0ce4*/ 	.word	0x00025890


	//   ....[96]....
        /*0ce8*/ 	.word	0x00025950


	//   ....[97]....
        /*0cec*/ 	.word	0x00025970


	//   ....[98]....
        /*0cf0*/ 	.word	0x000259e0


	//   ....[99]....
        /*0cf4*/ 	.word	0x00025e60


	//   ....[100]....
        /*0cf8*/ 	.word	0x000262c0


	//   ....[101]....
        /*0cfc*/ 	.word	0x00026350


	//   ....[102]....
        /*0d00*/ 	.word	0x000263a0


	//   ....[103]....
        /*0d04*/ 	.word	0x000263f0


	//   ....[104]....
        /*0d08*/ 	.word	0x000264d0


	//   ....[105]....
        /*0d0c*/ 	.word	0x00026570


	//   ....[106]....
        /*0d10*/ 	.word	0x000265c0


	//   ....[107]....
        /*0d14*/ 	.word	0x00026620


	//   ....[108]....
        /*0d18*/ 	.word	0x00026870


	//   ....[109]....
        /*0d1c*/ 	.word	0x00026b70


	//   ....[110]....
        /*0d20*/ 	.word	0x00026ce0


	//   ....[111]....
        /*0d24*/ 	.word	0x00026d30


	//   ....[112]....
        /*0d28*/ 	.word	0x00026de0


	//   ....[113]....
        /*0d2c*/ 	.word	0x00026ef0


	//   ....[114]....
        /*0d30*/ 	.word	0x00026f50


	//   ....[115]....
        /*0d34*/ 	.word	0x00027060


	//   ....[116]....
        /*0d38*/ 	.word	0x000270c0


	//   ....[117]....
        /*0d3c*/ 	.word	0x000271d0


	//   ....[118]....
        /*0d40*/ 	.word	0x00027230


	//   ....[119]....
        /*0d44*/ 	.word	0x00027340


	//   ....[120]....
        /*0d48*/ 	.word	0x000273a0


	//   ....[121]....
        /*0d4c*/ 	.word	0x000274b0


	//   ....[122]....
        /*0d50*/ 	.word	0x00027510


	//   ....[123]....
        /*0d54*/ 	.word	0x00027620


	//   ....[124]....
        /*0d58*/ 	.word	0x00027680


	//   ....[125]....
        /*0d5c*/ 	.word	0x00027760


	//   ....[126]....
        /*0d60*/ 	.word	0x00027ad0


	//   ....[127]....
        /*0d64*/ 	.word	0x00027b80


	//   ....[128]....
        /*0d68*/ 	.word	0x00027c80


	//   ....[129]....
        /*0d6c*/ 	.word	0x00027d10


	//   ....[130]....
        /*0d70*/ 	.word	0x00027d90


	//   ....[131]....
        /*0d74*/ 	.word	0x00027e10


	//   ....[132]....
        /*0d78*/ 	.word	0x00027e90


	//   ....[133]....
        /*0d7c*/ 	.word	0x00027f20


	//   ....[134]....
        /*0d80*/ 	.word	0x00027fc0


	//   ....[135]....
        /*0d84*/ 	.word	0x00028090


	//   ....[136]....
        /*0d88*/ 	.word	0x00028110


	//   ....[137]....
        /*0d8c*/ 	.word	0x00028190


	//   ....[138]....
        /*0d90*/ 	.word	0x00028210


	//   ....[139]....
        /*0d94*/ 	.word	0x000282a0


	//   ....[140]....
        /*0d98*/ 	.word	0x00028320


	//   ....[141]....
        /*0d9c*/ 	.word	0x000283c0


	//   ....[142]....
        /*0da0*/ 	.word	0x00028450


	//   ....[143]....
        /*0da4*/ 	.word	0x00028580


	//----- nvinfo : EIATTR_REG_RECONFIG
	.align		4
.L_737:
        /*0da8*/ 	.byte	0x01, 0x54
	.zero		2


	//----- nvinfo : EIATTR_SYSCALL_OFFSETS
	.align		4
        /*0dac*/ 	.byte	0x04, 0x46
        /*0dae*/ 	.short	(.L_739 - .L_738)


	//   ....[0]....
.L_738:
        /*0db0*/ 	.word	0x00001c50


	//   ....[1]....
        /*0db4*/ 	.word	0x00001da0


	//   ....[2]....
        /*0db8*/ 	.word	0x0000ae30


	//   ....[3]....
        /*0dbc*/ 	.word	0x0000b1b0


	//   ....[4]....
        /*0dc0*/ 	.word	0x00020dc0


	//   ....[5]....
        /*0dc4*/ 	.word	0x00020f20


	//   ....[6]....
        /*0dc8*/ 	.word	0x00021020


	//   ....[7]....
        /*0dcc*/ 	.word	0x00021a20


	//----- nvinfo : EIATTR_MBARRIER_INSTR_OFFSETS
	.align		4
.L_739:
        /*0dd0*/ 	.byte	0x04, 0x39
        /*0dd2*/ 	.short	(.L_741 - .L_740)


	//   ....[0]....
.L_740:
        /*0dd4*/ 	.word	0x000002d0
        /*0dd8*/ 	.word	0x000000ff
        /*0ddc*/ 	.word	0x00036800
        /*0de0*/ 	.short	0x0100
        /*0de2*/ 	.byte	0x08
	.zero		1


	//   ....[1]....
        /*0de4*/ 	.word	0x000002e0
        /*0de8*/ 	.word	0x000000ff
        /*0dec*/ 	.word	0x00036820
        /*0df0*/ 	.short	0x0100
        /*0df2*/ 	.byte	0x08
	.zero		1


	//   ....[2]....
        /*0df4*/ 	.word	0x000003d0
        /*0df8*/ 	.word	0x000000ff
        /*0dfc*/ 	.word	0x00036830
        /*0e00*/ 	.short	0x0100
        /*0e02*/ 	.byte	0x08
	.zero		1


	//   ....[3]....
        /*0e04*/ 	.word	0x000003e0
        /*0e08*/ 	.word	0x000000ff
        /*0e0c*/ 	.word	0x00036840
        /*0e10*/ 	.short	0x0100
        /*0e12*/ 	.byte	0x08
	.zero		1


	//   ....[4]....
        /*0e14*/ 	.word	0x000003f0
        /*0e18*/ 	.word	0x000000ff
        /*0e1c*/ 	.word	0x00036838
        /*0e20*/ 	.short	0x0100
        /*0e22*/ 	.byte	0x08
	.zero		1


	//   ....[5]....
        /*0e24*/ 	.word	0x00000400
        /*0e28*/ 	.word	0x000000ff
        /*0e2c*/ 	.word	0x00036848
        /*0e30*/ 	.short	0x0100
        /*0e32*/ 	.byte	0x08
	.zero		1


	//   ....[6]....
        /*0e34*/ 	.word	0x00000530
        /*0e38*/ 	.word	0x000000ff
        /*0e3c*/ 	.word	0x00036850
        /*0e40*/ 	.short	0x0100
        /*0e42*/ 	.byte	0x08
	.zero		1


	//   ....[7]....
        /*0e44*/ 	.word	0x00000540
        /*0e48*/ 	.word	0x000000ff
        /*0e4c*/ 	.word	0x00036860
        /*0e50*/ 	.short	0x0100
        /*0e52*/ 	.byte	0x08
	.zero		1


	//   ....[8]....
        /*0e54*/ 	.word	0x00000550
        /*0e58*/ 	.word	0x000000ff
        /*0e5c*/ 	.word	0x00036858
        /*0e60*/ 	.short	0x0100
        /*0e62*/ 	.byte	0x08
	.zero		1


	//   ....[9]....
        /*0e64*/ 	.word	0x00000560
        /*0e68*/ 	.word	0x000000ff
        /*0e6c*/ 	.word	0x00036868
        /*0e70*/ 	.short	0x0100
        /*0e72*/ 	.byte	0x08
	.zero		1


	//   ....[10]....
        /*0e74*/ 	.word	0x00000650
        /*0e78*/ 	.word	0x000000ff
        /*0e7c*/ 	.word	0x00036870
        /*0e80*/ 	.short	0x0100
        /*0e82*/ 	.byte	0x06
	.zero		1


	//   ....[11]....
        /*0e84*/ 	.word	0x00000660
        /*0e88*/ 	.word	0x000000ff
        /*0e8c*/ 	.word	0x00036880
        /*0e90*/ 	.short	0x0100
        /*0e92*/ 	.byte	0x06
	.zero		1


	//   ....[12]....
        /*0e94*/ 	.word	0x00000670
        /*0e98*/ 	.word	0x000000ff
        /*0e9c*/ 	.word	0x00036878
        /*0ea0*/ 	.short	0x0100
        /*0ea2*/ 	.byte	0x06
	.zero		1


	//   ....[13]....
        /*0ea4*/ 	.word	0x00000680
        /*0ea8*/ 	.word	0x000000ff
        /*0eac*/ 	.word	0x00036888
        /*0eb0*/ 	.short	0x0100
        /*0eb2*/ 	.byte	0x06
	.zero		1


	//   ....[14]....
        /*0eb4*/ 	.word	0x000007b0
        /*0eb8*/ 	.word	0x000000ff
        /*0ebc*/ 	.word	0x00036890
        /*0ec0*/ 	.short	0x0100
        /*0ec2*/ 	.byte	0x08
	.zero		1


	//   ....[15]....
        /*0ec4*/ 	.word	0x000007c0
        /*0ec8*/ 	.word	0x000000ff
        /*0ecc*/ 	.word	0x000368a0
        /*0ed0*/ 	.short	0x0100
        /*0ed2*/ 	.byte	0x08
	.zero		1


	//   ....[16]....
        /*0ed4*/ 	.word	0x000007d0
        /*0ed8*/ 	.word	0x000000ff
        /*0edc*/ 	.word	0x00036898
        /*0ee0*/ 	.short	0x0100
        /*0ee2*/ 	.byte	0x08
	.zero		1


	//   ....[17]....
        /*0ee4*/ 	.word	0x000007e0
        /*0ee8*/ 	.word	0x000000ff
        /*0eec*/ 	.word	0x000368a8
        /*0ef0*/ 	.short	0x0100
        /*0ef2*/ 	.byte	0x08
	.zero		1


	//   ....[18]....
        /*0ef4*/ 	.word	0x00000910
        /*0ef8*/ 	.word	0x000000ff
        /*0efc*/ 	.word	0x000368b0
        /*0f00*/ 	.short	0x0100
        /*0f02*/ 	.byte	0x08
	.zero		1


	//   ....[19]....
        /*0f04*/ 	.word	0x00000920
        /*0f08*/ 	.word	0x000000ff
        /*0f0c*/ 	.word	0x000368c0
        /*0f10*/ 	.short	0x0100
        /*0f12*/ 	.byte	0x08
	.zero		1


	//   ....[20]....
        /*0f14*/ 	.word	0x00000930
        /*0f18*/ 	.word	0x000000ff
        /*0f1c*/ 	.word	0x000368b8
        /*0f20*/ 	.short	0x0100
        /*0f22*/ 	.byte	0x08
	.zero		1


	//   ....[21]....
        /*0f24*/ 	.word	0x00000940
        /*0f28*/ 	.word	0x000000ff
        /*0f2c*/ 	.word	0x000368c8
        /*0f30*/ 	.short	0x0100
        /*0f32*/ 	.byte	0x08
	.zero		1


	//   ....[22]....
        /*0f34*/ 	.word	0x00003910
        /*0f38*/ 	.word	0x0000002b
        /*0f3c*/ 	.word	0x00036890
        /*0f40*/ 	.short	0x010a
        /*0f42*/ 	.byte	0x3f
	.zero		1


	//   ....[23]....
        /*0f44*/ 	.word	0x00006c90
        /*0f48*/ 	.word	0x0000002b
        /*0f4c*/ 	.word	0x00036890
        /*0f50*/ 	.short	0x010a
        /*0f52*/ 	.byte	0x3f
	.zero		1


	//   ....[24]....
        /*0f54*/ 	.word	0x00009d80
        /*0f58*/ 	.word	0x0000002b
        /*0f5c*/ 	.word	0x00036890
        /*0f60*/ 	.short	0x010a
        /*0f62*/ 	.byte	0x3f
	.zero		1


	//   ....[25]....
        /*0f64*/ 	.word	0x0000a150
        /*0f68*/ 	.word	0x0000002c
        /*0f6c*/ 	.word	0x00000000
        /*0f70*/ 	.short	0x0101
        /*0f72*/ 	.byte	0x3f
	.zero		1


	//   ....[26]....
        /*0f74*/ 	.word	0x0000a190
        /*0f78*/ 	.word	0x0000002b
        /*0f7c*/ 	.word	0x000368b0
        /*0f80*/ 	.short	0x010a
        /*0f82*/ 	.byte	0x3f
	.zero		1


	//   ....[27]....
        /*0f84*/ 	.word	0x0000a800
        /*0f88*/ 	.word	0x0000002b
        /*0f8c*/ 	.word	0x00000000
        /*0f90*/ 	.short	0x0101
        /*0f92*/ 	.byte	0x3f
	.zero		1


	//   ....[28]....
        /*0f94*/ 	.word	0x0000aeb0
        /*0f98*/ 	.word	0x00000010
        /*0f9c*/ 	.word	0x00036800
        /*0fa0*/ 	.short	0x010a
        /*0fa2*/ 	.byte	0x3f
	.zero		1


	//   ....[29]....
        /*0fa4*/ 	.word	0x0000af00
        /*0fa8*/ 	.word	0x00000010
        /*0fac*/ 	.word	0x00036800
        /*0fb0*/ 	.short	0x010a
        /*0fb2*/ 	.byte	0x3f
	.zero		1


	//   ....[30]....
        /*0fb4*/ 	.word	0x0000b9e0
        /*0fb8*/ 	.word	0x00000010
        /*0fbc*/ 	.word	0x00036800
        /*0fc0*/ 	.short	0x010a
        /*0fc2*/ 	.byte	0x3f
	.zero		1


	//   ....[31]....
        /*0fc4*/ 	.word	0x0000e270
        /*0fc8*/ 	.word	0x00000010
        /*0fcc*/ 	.word	0x00036800
        /*0fd0*/ 	.short	0x010a
        /*0fd2*/ 	.byte	0x3f
	.zero		1


	//   ....[32]....
        /*0fd4*/ 	.word	0x000109e0
        /*0fd8*/ 	.word	0x00000006
        /*0fdc*/ 	.word	0x00036830
        /*0fe0*/ 	.short	0x010a
        /*0fe2*/ 	.byte	0x3f
	.zero		1


	//   ....[33]....
        /*0fe4*/ 	.word	0x00010a60
        /*0fe8*/ 	.word	0x00000006
        /*0fec*/ 	.word	0x00036830
        /*0ff0*/ 	.short	0x010a
        /*0ff2*/ 	.byte	0x3f
	.zero		1


	//   ....[34]....
        /*0ff4*/ 	.word	0x00014d30
        /*0ff8*/ 	.word	0x00000006
        /*0ffc*/ 	.word	0x00000000
        /*1000*/ 	.short	0x0101
        /*1002*/ 	.byte	0x3f
	.zero		1


	//   ....[35]....
        /*1004*/ 	.word	0x00015dd0
        /*1008*/ 	.word	0x0000000b
        /*100c*/ 	.word	0x00036830
        /*1010*/ 	.short	0x010a
        /*1012*/ 	.byte	0x3f
	.zero		1


	//   ....[36]....
        /*1014*/ 	.word	0x00015e50
        /*1018*/ 	.word	0x0000000b
        /*101c*/ 	.word	0x00036830
        /*1020*/ 	.short	0x010a
        /*1022*/ 	.byte	0x3f
	.zero		1


	//   ....[37]....
        /*1024*/ 	.word	0x000194c0
        /*1028*/ 	.word	0x00000009
        /*102c*/ 	.word	0x00036850
        /*1030*/ 	.short	0x010a
        /*1032*/ 	.byte	0x3f
	.zero		1


	//   ....[38]....
        /*1034*/ 	.word	0x00019510
        /*1038*/ 	.word	0x00000009
        /*103c*/ 	.word	0x00036850
        /*1040*/ 	.short	0x010a
        /*1042*/ 	.byte	0x3f
	.zero		1


	//   ....[39]....
        /*1044*/ 	.word	0x0001a800
        /*1048*/ 	.word	0x0000000d
        /*104c*/ 	.word	0x00000000
        /*1050*/ 	.short	0x0101
        /*1052*/ 	.byte	0x3f
	.zero		1


	//   ....[40]....
        /*1054*/ 	.word	0x0001a840
        /*1058*/ 	.word	0x00000009
        /*105c*/ 	.word	0x00000000
        /*1060*/ 	.short	0x0101
        /*1062*/ 	.byte	0x3f
	.zero		1


	//   ....[41]....
        /*1064*/ 	.word	0x0001b0a0
        /*1068*/ 	.word	0x00000006
        /*106c*/ 	.word	0x00036850
        /*1070*/ 	.short	0x010a
        /*1072*/ 	.byte	0x3f
	.zero		1


	//   ....[42]....
        /*1074*/ 	.word	0x0001b140
        /*1078*/ 	.word	0x00000006
        /*107c*/ 	.word	0x00036850
        /*1080*/ 	.short	0x010a
        /*1082*/ 	.byte	0x3f
	.zero		1


	//   ....[43]....
        /*1084*/ 	.word	0x0001b690
        /*1088*/ 	.word	0x0000000c
        /*108c*/ 	.word	0x00000000
        /*1090*/ 	.short	0x0101
        /*1092*/ 	.byte	0x3f
	.zero		1


	//   ....[44]....
        /*1094*/ 	.word	0x0001d220
        /*1098*/ 	.word	0x00000000
        /*109c*/ 	.word	0x00000000
        /*10a0*/ 	.short	0x0101
        /*10a2*/ 	.byte	0x3f
	.zero		1


	//   ....[45]....
        /*10a4*/ 	.word	0x0001f760
        /*10a8*/ 	.word	0x00000004
        /*10ac*/ 	.word	0x00036820
        /*10b0*/ 	.short	0x010a
        /*10b2*/ 	.byte	0x3f
	.zero		1


	//   ....[46]....
        /*10b4*/ 	.word	0x0001f840
        /*10b8*/ 	.word	0x00000005
        /*10bc*/ 	.word	0x000368a0
        /*10c0*/ 	.short	0x010a
        /*10c2*/ 	.byte	0x3f
	.zero		1


	//   ....[47]....
        /*10c4*/ 	.word	0x0001fc80
        /*10c8*/ 	.word	0x00000005
        /*10cc*/ 	.word	0x000368c0
        /*10d0*/ 	.short	0x010a
        /*10d2*/ 	.byte	0x3f
	.zero		1


	//   ....[48]....
        /*10d4*/ 	.word	0x00020210
        /*10d8*/ 	.word	0x00000006
        /*10dc*/ 	.word	0x000368a0
        /*10e0*/ 	.short	0x010a
        /*10e2*/ 	.byte	0x3f
	.zero		1


	//   ....[49]....
        /*10e4*/ 	.word	0x00020640
        /*10e8*/ 	.word	0x00000006
        /*10ec*/ 	.word	0x000368c0
        /*10f0*/ 	.short	0x010a
        /*10f2*/ 	.byte	0x3f
	.zero		1


	//   ....[50]....
        /*10f4*/ 	.word	0x00021470
        /*10f8*/ 	.word	0x00000000
        /*10fc*/ 	.word	0x00036840
        /*1100*/ 	.short	0x010a
        /*1102*/ 	.byte	0x3f
	.zero		1


	//   ....[51]....
        /*1104*/ 	.word	0x00022490
        /*1108*/ 	.word	0x00000008
        /*110c*/ 	.word	0x00036800
        /*1110*/ 	.short	0x0107
        /*1112*/ 	.byte	0x3f
	.zero		1


	//   ....[52]....
        /*1114*/ 	.word	0x00022590
        /*1118*/ 	.word	0x00000002
        /*111c*/ 	.word	0x00036800
        /*1120*/ 	.short	0x0101
        /*1122*/ 	.byte	0x3f
	.zero		1


	//   ....[53]....
        /*1124*/ 	.word	0x000225b0
        /*1128*/ 	.word	0x00000002
        /*112c*/ 	.word	0x00036820
        /*1130*/ 	.short	0x010a
        /*1132*/ 	.byte	0x3f
	.zero		1


	//   ....[54]....
        /*1134*/ 	.word	0x00022930
        /*1138*/ 	.word	0x00000003
        /*113c*/ 	.word	0x00036840
        /*1140*/ 	.short	0x010a
        /*1142*/ 	.byte	0x3f
	.zero		1


	//   ....[55]....
        /*1144*/ 	.word	0x00022df0
        /*1148*/ 	.word	0x00000002
        /*114c*/ 	.word	0x00036860
        /*1150*/ 	.short	0x010a
        /*1152*/ 	.byte	0x3f
	.zero		1


	//   ....[56]....
        /*1154*/ 	.word	0x00023600
        /*1158*/ 	.word	0x00000003
        /*115c*/ 	.word	0x00036840
        /*1160*/ 	.short	0x010a
        /*1162*/ 	.byte	0x3f
	.zero		1


	//   ....[57]....
        /*1164*/ 	.word	0x00023ac0
        /*1168*/ 	.word	0x00000002
        /*116c*/ 	.word	0x00036860
        /*1170*/ 	.short	0x010a
        /*1172*/ 	.byte	0x3f
	.zero		1


	//   ....[58]....
        /*1174*/ 	.word	0x00024220
        /*1178*/ 	.word	0x00000003
        /*117c*/ 	.word	0x00036840
        /*1180*/ 	.short	0x010a
        /*1182*/ 	.byte	0x3f
	.zero		1


	//   ....[59]....
        /*1184*/ 	.word	0x000246d0
        /*1188*/ 	.word	0x00000002
        /*118c*/ 	.word	0x00036860
        /*1190*/ 	.short	0x010a
        /*1192*/ 	.byte	0x3f
	.zero		1


	//   ....[60]....
        /*1194*/ 	.word	0x00024db0
        /*1198*/ 	.word	0x00000002
        /*119c*/ 	.word	0x00036860
        /*11a0*/ 	.short	0x010a
        /*11a2*/ 	.byte	0x3f
	.zero		1


	//   ....[61]....
        /*11a4*/ 	.word	0x00025de0
        /*11a8*/ 	.word	0x00000000
        /*11ac*/ 	.word	0x00036820
        /*11b0*/ 	.short	0x010a
        /*11b2*/ 	.byte	0x3f
	.zero		1


	//   ....[62]....
        /*11b4*/ 	.word	0x00025fb0
        /*11b8*/ 	.word	0x00000006
        /*11bc*/ 	.word	0x00000000
        /*11c0*/ 	.short	0x010a
        /*11c2*/ 	.byte	0x3f
	.zero		1


	//   ....[63]....
        /*11c4*/ 	.word	0x00026020
        /*11c8*/ 	.word	0x00000007
        /*11cc*/ 	.word	0x00000000
        /*11d0*/ 	.short	0x010a
        /*11d2*/ 	.byte	0x3f
	.zero		1


	//   ....[64]....
        /*11d4*/ 	.word	0x00026090
        /*11d8*/ 	.word	0x00000004
        /*11dc*/ 	.word	0x00000000
        /*11e0*/ 	.short	0x010a
        /*11e2*/ 	.byte	0x3f
	.zero		1


	//   ....[65]....
        /*11e4*/ 	.word	0x000260c0
        /*11e8*/ 	.word	0x00000003
        /*11ec*/ 	.word	0x00000000
        /*11f0*/ 	.short	0x010a
        /*11f2*/ 	.byte	0x3f
	.zero		1


	//   ....[66]....
        /*11f4*/ 	.word	0x00026120
        /*11f8*/ 	.word	0x0000002b
        /*11fc*/ 	.word	0x00036890
        /*1200*/ 	.short	0x010a
        /*1202*/ 	.byte	0x3f
	.zero		1


	//   ....[67]....
        /*1204*/ 	.word	0x00026170
        /*1208*/ 	.word	0x0000002b
        /*120c*/ 	.word	0x00036890
        /*1210*/ 	.short	0x010a
        /*1212*/ 	.byte	0x3f
	.zero		1


	//   ....[68]....
        /*1214*/ 	.word	0x000261c0
        /*1218*/ 	.word	0x0000002b
        /*121c*/ 	.word	0x00036890
        /*1220*/ 	.short	0x010a
        /*1222*/ 	.byte	0x3f
	.zero		1


	//   ....[69]....
        /*1224*/ 	.word	0x00026210
        /*1228*/ 	.word	0x0000002b
        /*122c*/ 	.word	0x000368b0
        /*1230*/ 	.short	0x010a
        /*1232*/ 	.byte	0x3f
	.zero		1


	//   ....[70]....
        /*1234*/ 	.word	0x00026420
        /*1238*/ 	.word	0x00000010
        /*123c*/ 	.word	0x00036800
        /*1240*/ 	.short	0x010a
        /*1242*/ 	.byte	0x3f
	.zero		1


	//   ....[71]....
        /*1244*/ 	.word	0x00026650
        /*1248*/ 	.word	0x00000010
        /*124c*/ 	.word	0x00036800
        /*1250*/ 	.short	0x010a
        /*1252*/ 	.byte	0x3f
	.zero		1


	//   ....[72]....
        /*1254*/ 	.word	0x000266a0
        /*1258*/ 	.word	0x00000006
        /*125c*/ 	.word	0x00036830
        /*1260*/ 	.short	0x010a
        /*1262*/ 	.byte	0x3f
	.zero		1


	//   ....[73]....
        /*1264*/ 	.word	0x000266f0
        /*1268*/ 	.word	0x0000000b
        /*126c*/ 	.word	0x00036830
        /*1270*/ 	.short	0x010a
        /*1272*/ 	.byte	0x3f
	.zero		1


	//   ....[74]....
        /*1274*/ 	.word	0x00026740
        /*1278*/ 	.word	0x00000009
        /*127c*/ 	.word	0x00036850
        /*1280*/ 	.short	0x010a
        /*1282*/ 	.byte	0x3f
	.zero		1


	//   ....[75]....
        /*1284*/ 	.word	0x00026790
        /*1288*/ 	.word	0x00000006
        /*128c*/ 	.word	0x00036850
        /*1290*/ 	.short	0x010a
        /*1292*/ 	.byte	0x3f
	.zero		1


	//   ....[76]....
        /*1294*/ 	.word	0x00026950
        /*1298*/ 	.word	0x00000003
        /*129c*/ 	.word	0x00036820
        /*12a0*/ 	.short	0x010a
        /*12a2*/ 	.byte	0x3f
	.zero		1


	//   ....[77]....
        /*12a4*/ 	.word	0x000269a0
        /*12a8*/ 	.word	0x00000005
        /*12ac*/ 	.word	0x000368a0
        /*12b0*/ 	.short	0x010a
        /*12b2*/ 	.byte	0x3f
	.zero		1


	//   ....[78]....
        /*12b4*/ 	.word	0x000269f0
        /*12b8*/ 	.word	0x00000005
        /*12bc*/ 	.word	0x000368c0
        /*12c0*/ 	.short	0x010a
        /*12c2*/ 	.byte	0x3f
	.zero		1


	//   ....[79]....
        /*12c4*/ 	.word	0x00026a40
        /*12c8*/ 	.word	0x00000006
        /*12cc*/ 	.word	0x000368a0
        /*12d0*/ 	.short	0x010a
        /*12d2*/ 	.byte	0x3f
	.zero		1


	//   ....[80]....
        /*12d4*/ 	.word	0x00026a90
        /*12d8*/ 	.word	0x00000006
        /*12dc*/ 	.word	0x000368c0
        /*12e0*/ 	.short	0x010a
        /*12e2*/ 	.byte	0x3f
	.zero		1


	//   ....[81]....
        /*12e4*/ 	.word	0x00026c30
        /*12e8*/ 	.word	0x00000000
        /*12ec*/ 	.word	0x00036840
        /*12f0*/ 	.short	0x010a
        /*12f2*/ 	.byte	0x3f
	.zero		1


	//   ....[82]....
        /*12f4*/ 	.word	0x000277f0
        /*12f8*/ 	.word	0x00000002
        /*12fc*/ 	.word	0x00036820
        /*1300*/ 	.short	0x010a
        /*1302*/ 	.byte	0x3f
	.zero		1


	//   ....[83]....
        /*1304*/ 	.word	0x00027840
        /*1308*/ 	.word	0x00000003
        /*130c*/ 	.word	0x00036840
        /*1310*/ 	.short	0x010a
        /*1312*/ 	.byte	0x3f
	.zero		1


	//   ....[84]....
        /*1314*/ 	.word	0x00027890
        /*1318*/ 	.word	0x00000002
        /*131c*/ 	.word	0x00036860
        /*1320*/ 	.short	0x010a
        /*1322*/ 	.byte	0x3f
	.zero		1


	//   ....[85]....
        /*1324*/ 	.word	0x000278e0
        /*1328*/ 	.word	0x00000003
        /*132c*/ 	.word	0x00036840
        /*1330*/ 	.short	0x010a
        /*1332*/ 	.byte	0x3f
	.zero		1


	//   ....[86]....
        /*1334*/ 	.word	0x00027930
        /*1338*/ 	.word	0x00000002
        /*133c*/ 	.word	0x00036860
        /*1340*/ 	.short	0x010a
        /*1342*/ 	.byte	0x3f
	.zero		1


	//   ....[87]....
        /*1344*/ 	.word	0x00027980
        /*1348*/ 	.word	0x00000003
        /*134c*/ 	.word	0x00036840
        /*1350*/ 	.short	0x010a
        /*1352*/ 	.byte	0x3f
	.zero		1


	//   ....[88]....
        /*1354*/ 	.word	0x000279d0
        /*1358*/ 	.word	0x00000002
        /*135c*/ 	.word	0x00036860
        /*1360*/ 	.short	0x010a
        /*1362*/ 	.byte	0x3f
	.zero		1


	//   ....[89]....
        /*1364*/ 	.word	0x00027a20
        /*1368*/ 	.word	0x00000002
        /*136c*/ 	.word	0x00036860
        /*1370*/ 	.short	0x010a
        /*1372*/ 	.byte	0x3f
	.zero		1


	//   ....[90]....
        /*1374*/ 	.word	0x000284a0
        /*1378*/ 	.word	0x00000000
        /*137c*/ 	.word	0x00036820
        /*1380*/ 	.short	0x010a
        /*1382*/ 	.byte	0x3f
	.zero		1


	//   ....[91]....
        /*1384*/ 	.word	0x00028640
        /*1388*/ 	.word	0x00000006
        /*138c*/ 	.word	0x00000000
        /*1390*/ 	.short	0x010a
        /*1392*/ 	.byte	0x3f
	.zero		1


	//   ....[92]....
        /*1394*/ 	.word	0x00028690
        /*1398*/ 	.word	0x00000007
        /*139c*/ 	.word	0x00000000
        /*13a0*/ 	.short	0x010a
        /*13a2*/ 	.byte	0x3f
	.zero		1


	//   ....[93]....
        /*13a4*/ 	.word	0x000286e0
        /*13a8*/ 	.word	0x00000004
        /*13ac*/ 	.word	0x00000000
        /*13b0*/ 	.short	0x010a
        /*13b2*/ 	.byte	0x3f
	.zero		1


	//----- nvinfo : EIATTR_NUM_MBARRIERS
	.align		4
.L_741:
        /*13b4*/ 	.byte	0x03, 0x38
        /*13b6*/ 	.short	0x0016


	//----- nvinfo : EIATTR_EXIT_INSTR_OFFSETS
	.align		4
        /*13b8*/ 	.byte	0x04, 0x1c
        /*13ba*/ 	.short	(.L_743 - .L_742)


	//   ....[0]....
.L_742:
        /*13bc*/ 	.word	0x00026110


	//----- nvinfo : EIATTR_MAX_THREADS
	.align		4
.L_743:
        /*13c0*/ 	.byte	0x04, 0x05
        /*13c2*/ 	.short	(.L_745 - .L_744)
.L_744:
        /*13c4*/ 	.word	0x00000180
        /*13c8*/ 	.word	0x00000001
        /*13cc*/ 	.word	0x00000001


	//----- nvinfo : EIATTR_CRS_STACK_SIZE
	.align		4
.L_745:
        /*13d0*/ 	.byte	0x04, 0x1e
        /*13d2*/ 	.short	(.L_747 - .L_746)
.L_746:
        /*13d4*/ 	.word	0x00000000


	//----- nvinfo : EIATTR_CBANK_PARAM_SIZE
	.align		4
.L_747:
        /*13d8*/ 	.byte	0x03, 0x19
        /*13da*/ 	.short	0x0af0


	//----- nvinfo : EIATTR_PARAM_CBANK
	.align		4
        /*13dc*/ 	.byte	0x04, 0x0a
        /*13de*/ 	.short	(.L_749 - .L_748)
	.align		4
.L_748:
        /*13e0*/ 	.word	index@(.nv.constant0._ZN7cutlass13device_kernelIN5flash11enable_sm90INS1_16FlashAttnFwdSm90INS1_25CollectiveMainloopFwdSm90ILi2EN4cute5tupleIJNS5_1CILi1EEES8_S8_EEENS6_IJNS7_ILi128EEENS7_ILi112EEENS7_ILi192EEEEEELi192ENS_6half_tEfNS_4arch4Sm90ELb0ELb0ELb0ELb1ELb0ELb1ELb0ELb1ELb1ELb1ELb0ELb0EEENS1_21CollectiveEpilogueFwdINS6_IJSA_SC_SB_EEES9_SE_SG_Li256ELb1ELb1ELb0ELb0EEENS1_36VarlenDynamicPersistentTileSchedulerILi128ELi112ELi256ELi128ELb0ELb1ELb1ELb0ELb1ELb1EEEEEEEEEvNT_6ParamsE)
        /*13e4*/ 	.short	0x0210
        /*13e6*/ 	.short	0x0af0


	//----- nvinfo : EIATTR_SW_WAR
	.align		4
.L_749:
        /*13e8*/ 	.byte	0x04, 0x36
        /*13ea*/ 	.short	(.L_751 - .L_750)
.L_750:
        /*13ec*/ 	.word	0x00000008
.L_751:


//--------------------- .nv.info._ZN7cutlass13device_kernelIN5flash11enable_sm90INS1_16FlashAttnFwdSm90INS1_25CollectiveMainloopFwdSm90ILi2EN4cute5tupleIJNS5_1CILi1EEES8_S8_EEENS6_IJNS7_ILi128EEENS7_ILi96EEENS7_ILi192EEEEEELi192ENS_6half_tEfNS_4arch4Sm90ELb0ELb1ELb0ELb0ELb0ELb0ELb0ELb1ELb1ELb1ELb0ELb0EEENS1_21CollectiveEpilogueFwdINS6_IJSA_SC_SB_EEES9_SE_SG_Li256ELb0ELb1ELb0ELb0EEENS1_30DynamicPersistentTileSchedulerILi256ELi128ELb0ELb1ELb1EEEEEEEEEvNT_6ParamsE --------------------------
	.section	.nv.info._ZN7cutlass13device_kernelIN5flash11enable_sm90INS1_16FlashAttnFwdSm90INS1_25CollectiveMainloopFwdSm90ILi2EN4cute5tupleIJNS5_1CILi1EEES8_S8_EEENS6_IJNS7_ILi128EEENS7_ILi96EEENS7_ILi192EEEEEELi192ENS_6half_tEfNS_4arch4Sm90ELb0ELb1ELb0ELb0ELb0ELb0ELb0ELb1ELb1ELb1ELb0ELb0EEENS1_21CollectiveEpilogueFwdINS6_IJSA_SC_SB_EEES9_SE_SG_Li256ELb0ELb1ELb0ELb0EEENS1_30DynamicPersistentTileSchedulerILi256ELi128ELb0ELb1ELb1EEEEEEEEEvNT_6ParamsE,"",@"SHT_CUDA_INFO"
	.sectionflags	@""
	.align	4


	//----- nvinfo : EIATTR_CUDA_API_VERSION
	.align		4
        /*0000*/ 	.byte	0x04, 0x37
        /*0002*/ 	.short	(.L_753 - .L_752)
.L_752:
        /*0004*/ 	.word	0x00000082


	//----- nvinfo : EIATTR_KPARAM_INFO
	.align		4
.L_753:
        /*0008*/ 	.byte	0x04, 0x17
        /*000a*/ 	.short	(.L_755 - .L_754)
.L_754:
        /*000c*/ 	.word	0x00000000
        /*0010*/ 	.short	0x0000
        /*0012*/ 	.short	0x0070
        /*0014*/ 	.byte	0x00, 0xf0, 0x01, 0x2a


	//----- nvinfo : EIATTR_SPARSE_MMA_MASK
	.align		4
.L_755:
        /*0018*/ 	.byte	0x03, 0x50
        /*001a*/ 	.short	0x0000


	//----- nvinfo : EIATTR_MAXREG_COUNT
	.align		4
        /*001c*/ 	.byte	0x03, 0x1b
        /*001e*/ 	.short	0x00a8


	//----- nvinfo : EIATTR_NUM_BARRIERS
	.align		4
        /*0020*/ 	.byte	0x02, 0x4c
        /*0022*/ 	.byte	0x09
	.zero		1


	//----- nvinfo : EIATTR_EXTERNS
	.align		4
        /*0024*/ 	.byte	0x04, 0x0f
        /*0026*/ 	.short	(.L_757 - .L_756)


	//   ....[0]....
	.align		4
.L_756:
        /*0028*/ 	.word	index@(__assertfail)


	//----- nvinfo : EIATTR_ANNOTATIONS
	.align		4
.L_757:
        /*002c*/ 	.byte	0x04, 0x55
        /*002e*/ 	.short	(.L_759 - .L_758)


	//   ....[0]....
.L_758:
        /* <DEDUP_REMOVED lines=28> */


	//----- nvinfo : EIATTR_MERCURY_ISA_VERSION
	.align		4
.L_759:
        /*01d8*/ 	.byte	0x03, 0x5f
        /*01da*/ 	.short	0x0101


	//----- nvinfo : EIATTR_INT_WARP_WIDE_INSTR_OFFSETS
	.align		4
        /*01dc*/ 	.byte	0x04, 0x31
        /*01de*/ 	.short	(.L_761 - .L_760)


	//   ....[0]....
.L_760:
        /*01e0*/ 	.word	0x00000130


	//   ....[1]....
        /*01e4*/ 	.word	0x00000170


	//   ....[2]....
        /*01e8*/ 	.word	0x000001e0


	//   ....[3]....
        /*01ec*/ 	.word	0x000109b0


	//   ....[4]....
        /*01f0*/ 	.word	0x00010a50


	//   ....[5]....
        /*01f4*/ 	.word	0x000145f0


	//   ....[6]....
        /*01f8*/ 	.word	0x00014690


	//----- nvinfo : EIATTR_COOP_GROUP_MASK_REGIDS
	.align		4
.L_761:
        /*01fc*/ 	.byte	0x04, 0x29
        /*01fe*/ 	.short	(.L_763 - .L_762)


	//   ....[0]....
.L_762:
        /*0200*/ 	.word	0xffffffff


	//   ....[1]....
        /*0204*/ 	.word	0xffffffff


	//   ....[2]....
        /*0208*/ 	.word	0xffffffff


	//   ....[3]....
        /*020c*/ 	.word	0xffffffff


	//   ....[4]....
        /*0210*/ 	.word	0xffffffff


	//   ....[5]....
        /*0214*/ 	.word	0xffffffff


	//   ....[6]....
        /*0218*/ 	.word	0xffffffff


	//   ....[7]....
        /*021c*/ 	.word	0xffffffff


	//   ....[8]....
        /*0220*/ 	.word	0xffffffff


	//   ....[9]....
        /*0224*/ 	.word	0xffffffff


	//   ....[10]....
        /*0228*/ 	.word	0xffffffff


	//   ....[11]....
        /*022c*/ 	.word	0xffffffff


	//   ....[12]....
        /*0230*/ 	.word	0xffffffff


	//   ....[13]....
        /*0234*/ 	.word	0xffffffff


	//   ....[14]....
        /*0238*/ 	.word	0xffffffff


	//   ....[15]....
        /*023c*/ 	.word	0xffffffff


	//   ....[16]....
        /*0240*/ 	.word	0xffffffff


	//   ....[17]....
        /*0244*/ 	.word	0xffffffff


	//   ....[18]....
        /*0248*/ 	.word	0xffffffff


	//   ....[19]....
        /*024c*/ 	.word	0xffffffff


	//   ....[20]....
        /*0250*/ 	.word	0xffffffff


	//   ....[21]....
        /*0254*/ 	.word	0xffffffff


	//   ....[22]....
        /*0258*/ 	.word	0xffffffff


	//   ....[23]....
        /*025c*/ 	.word	0xffffffff


	//   ....[24]....
        /*0260*/ 	.word	0xffffffff


	//   ....[25]....
        /*0264*/ 	.word	0xffffffff


	//   ....[26]....
        /*0268*/ 	.word	0xffffffff


	//   ....[27]....
        /*026c*/ 	.word	0xffffffff


	//   ....[28]....
        /*0270*/ 	.word	0xffffffff


	//   ....[29]....
        /*0274*/ 	.word	0xffffffff


	//   ....[30]....
        /*0278*/ 	.word	0xffffffff


	//   ....[31]....
        /*027c*/ 	.word	0xffffffff


	//   ....[32]....
        /*0280*/ 	.word	0xffffffff


	//   ....[33]....
        /*0284*/ 	.word	0xffffffff


	//   ....[34]....
        /*0288*/ 	.word	0xffffffff


	//   ....[35]....
        /*028c*/ 	.word	0xffffffff


	//   ....[36]....
        /*0290*/ 	.word	0xffffffff


	//   ....[37]....
        /*0294*/ 	.word	0xffffffff


	//   ....[38]....
        /*0298*/ 	.word	0xffffffff


	//   ....[39]....
        /*029c*/ 	.word	0xffffffff


	//   ....[40]....
        /*02a0*/ 	.word	0xffffffff


	//   ....[41]....
        /*02a4*/ 	.word	0xffffffff


	//   ....[42]....
        /*02a8*/ 	.word	0xffffffff


	//   ....[43]....
        /*02ac*/ 	.word	0xffffffff


	//   ....[44]....
        /*02b0*/ 	.word	0xffffffff


	//   ....[45]....
        /*02b4*/ 	.word	0xffffffff


	//   ....[46]....
        /*02b8*/ 	.word	0xffffffff


	//   ....[47]....
        /*02bc*/ 	.word	0xffffffff


	//   ....[48]....
        /*02c0*/ 	.word	0xffffffff


	//   ....[49]....
        /*02c4*/ 	.word	0xffffffff


	//   ....[50]....
        /*02c8*/ 	.word	0xffffffff


	//   ....[51]....
        /*02cc*/ 	.word	0xffffffff


	//   ....[52]....
        /*02d0*/ 	.word	0xffffffff


	//   ....[53]....
        /*02d4*/ 	.word	0xffffffff


	//   ....[54]....
        /*02d8*/ 	.word	0xffffffff


	//   ....[55]....
        /*02dc*/ 	.word	0xffffffff


	//   ....[56]....
        /*02e0*/ 	.word	0xffffffff


	//   ....[57]....
        /*02e4*/ 	.word	0xffffffff


	//   ....[58]....
        /*02e8*/ 	.word	0xffffffff


	//   ....[59]....
        /*02ec*/ 	.word	0xffffffff


	//   ....[60]....
        /*02f0*/ 	.word	0xffffffff


	//   ....[61]....
        /*02f4*/ 	.word	0xffffffff


	//   ....[62]....
        /*02f8*/ 	.word	0xffffffff


	//   ....[63]....
        /*02fc*/ 	.word	0xffffffff


	//   ....[64]....
        /*0300*/ 	.word	0xffffffff


	//   ....[65]....
        /*0304*/ 	.word	0xffffffff


	//   ....[66]....
        /*0308*/ 	.word	0xffffffff


	//   ....[67]....
        /*030c*/ 	.word	0xffffffff


	//   ....[68]....
        /*0310*/ 	.word	0xffffffff


	//   ....[69]....
        /*0314*/ 	.word	0xffffffff


	//   ....[70]....
        /*0318*/ 	.word	0xffffffff


	//   ....[71]....
        /*031c*/ 	.word	0xffffffff


	//   ....[72]....
        /*0320*/ 	.word	0xffffffff


	//   ....[73]....
        /*0324*/ 	.word	0xffffffff


	//   ....[74]....
        /*0328*/ 	.word	0x0500000f


	//   ....[75]....
        /*032c*/ 	.word	0x0500000f


	//   ....[76]....
        /*0330*/ 	.word	0x0500000f


	//   ....[77]....
        /*0334*/ 	.word	0x0500000f


	//   ....[78]....
        /*0338*/ 	.word	0x0500000f


	//   ....[79]....
        /*033c*/ 	.word	0x0500000f


	//   ....[80]....
        /*0340*/ 	.word	0x0500000f


	//   ....[81]....
        /*0344*/ 	.word	0x0500000f


	//   ....[82]....
        /*0348*/ 	.word	0x0500000f


	//   ....[83]....
        /*034c*/ 	.word	0x0500000f


	//   ....[84]....
        /*0350*/ 	.word	0x0500000f


	//   ....[85]....
        /*0354*/ 	.word	0x0500000f


	//   ....[86]....
        /*0358*/ 	.word	0x0500000f


	//   ....[87]....
        /*035c*/ 	.word	0x0500000f


	//   ....[88]....
        /*0360*/ 	.word	0x0500000f


	//   ....[89]....
        /*0364*/ 	.word	0x0500000f


	//   ....[90]....
        /*0368*/ 	.word	0x0500000f


	//   ....[91]....
        /*036c*/ 	.word	0x0500000f


	//   ....[92]....
        /*0370*/ 	.word	0x0500000f


	//----- nvinfo : EIATTR_COOP_GROUP_INSTR_OFFSETS
	.align		4
.L_763:
        /*0374*/ 	.byte	0x04, 0x28
        /*0376*/ 	.short	(.L_765 - .L_764)


	//   ....[0]....
.L_764:
        /*0378*/ 	.word	0x00000060


	//   ....[1]....
        /*037c*/ 	.word	0x00000140


	//   ....[2]....
        /*0380*/ 	.word	0x00000190


	//   ....[3]....
        /*0384*/ 	.word	0x000003c0


	//   ....[4]....
        /*0388*/ 	.word	0x00000520


	//   ....[5]....
        /*038c*/ 	.word	0x00000640


	//   ....[6]....
        /*0390*/ 	.word	0x000007a0


	//   ....[7]....
        /*0394*/ 	.word	0x00001940


	//   ....[8]....
        /*0398*/ 	.word	0x000021e0


	//   ....[9]....
        /*039c*/ 	.word	0x00002d80


	//   ....[10]....
        /*03a0*/ 	.word	0x000033c0


	//   ....[11]....
        /*03a4*/ 	.word	0x000034e0


	//   ....[12]....
        /*03a8*/ 	.word	0x00003a70


	//   ....[13]....
        /*03ac*/ 	.word	0x00003b60


	//   ....[14]....
        /*03b0*/ 	.word	0x000057d0


	//   ....[15]....
        /*03b4*/ 	.word	0x000059f0


	//   ....[16]....
        /*03b8*/ 	.word	0x00006770


	//   ....[17]....
        /*03bc*/ 	.word	0x00006890


	//   ....[18]....
        /*03c0*/ 	.word	0x00006e40


	//   ....[19]....
        /*03c4*/ 	.word	0x00006e90


	//   ....[20]....
        /*03c8*/ 	.word	0x00008a10


	//   ....[21]....
        /*03cc*/ 	.word	0x00008a30


	//   ....[22]....
        /*03d0*/ 	.word	0x00008d70


	//   ....[23]....
        /*03d4*/ 	.word	0x00008dd0


	//   ....[24]....
        /*03d8*/ 	.word	0x0000a840


	//   ....[25]....
        /*03dc*/ 	.word	0x0000aa80


	//   ....[26]....
        /*03e0*/ 	.word	0x0000b7f0


	//   ....[27]....
        /*03e4*/ 	.word	0x0000ba40


	//   ....[28]....
        /*03e8*/ 	.word	0x0000bf20


	//   ....[29]....
        /*03ec*/ 	.word	0x0000bf90


	//   ....[30]....
        /*03f0*/ 	.word	0x0000cf90


	//   ....[31]....
        /*03f4*/ 	.word	0x0000cfd0


	//   ....[32]....
        /*03f8*/ 	.word	0x0000d0e0


	//   ....[33]....
        /*03fc*/ 	.word	0x0000d0f0


	//   ....[34]....
        /*0400*/ 	.word	0x0000e540


	//   ....[35]....
        /*0404*/ 	.word	0x0000e5b0


	//   ....[36]....
        /*0408*/ 	.word	0x0000e610


	//   ....[37]....
        /*040c*/ 	.word	0x0000e640


	//   ....[38]....
        /*0410*/ 	.word	0x0000edf0


	//   ....[39]....
        /*0414*/ 	.word	0x0000ee20


	//   ....[40]....
        /*0418*/ 	.word	0x0000ef30


	//   ....[41]....
        /*041c*/ 	.word	0x0000ef50


	//   ....[42]....
        /*0420*/ 	.word	0x0000f060


	//   ....[43]....
        /*0424*/ 	.word	0x0000f080


	//   ....[44]....
        /*0428*/ 	.word	0x0000f1a0


	//   ....[45]....
        /*042c*/ 	.word	0x0000f1c0


	//   ....[46]....
        /*0430*/ 	.word	0x0000f930


	//   ....[47]....
        /*0434*/ 	.word	0x0000f950


	//   ....[48]....
        /*0438*/ 	.word	0x0000fa60


	//   ....[49]....
        /*043c*/ 	.word	0x0000fa80


	//   ....[50]....
        /*0440*/ 	.word	0x0000fb90


	//   ....[51]....
        /*0444*/ 	.word	0x0000fbb0


	//   ....[52]....
        /*0448*/ 	.word	0x0000fcd0


	//   ....[53]....
        /*044c*/ 	.word	0x0000fcf0


	//   ....[54]....
        /*0450*/ 	.word	0x0000feb0


	//   ....[55]....
        /*0454*/ 	.word	0x00010ff0


	//   ....[56]....
        /*0458*/ 	.word	0x00011a80


	//   ....[57]....
        /*045c*/ 	.word	0x00011ab0


	//   ....[58]....
        /*0460*/ 	.word	0x00011b80


	//   ....[59]....
        /*0464*/ 	.word	0x00011ba0


	//   ....[60]....
        /*0468*/ 	.word	0x00011c40


	//   ....[61]....
        /*046c*/ 	.word	0x00011c60


	//   ....[62]....
        /*0470*/ 	.word	0x00011d00


	//   ....[63]....
        /*0474*/ 	.word	0x00011d20


	//   ....[64]....
        /*0478*/ 	.word	0x00011dc0


	//   ....[65]....
        /*047c*/ 	.word	0x00011de0


	//   ....[66]....
        /*0480*/ 	.word	0x00011e80


	//   ....[67]....
        /*0484*/ 	.word	0x00011ea0


	//   ....[68]....
        /*0488*/ 	.word	0x00011f40


	//   ....[69]....
        /*048c*/ 	.word	0x00011f60


	//   ....[70]....
        /*0490*/ 	.word	0x00011f70


	//   ....[71]....
        /*0494*/ 	.word	0x00011f80


	//   ....[72]....
        /*0498*/ 	.word	0x00014ce0


	//   ....[73]....
        /*049c*/ 	.word	0x00014ed0


	//   ....[74]....
        /*04a0*/ 	.word	0x00015520


	//   ....[75]....
        /*04a4*/ 	.word	0x000156a0


	//   ....[76]....
        /*04a8*/ 	.word	0x00015700


	//   ....[77]....
        /*04ac*/ 	.word	0x00015860


	//   ....[78]....
        /*04b0*/ 	.word	0x000158b0


	//   ....[79]....
        /*04b4*/ 	.word	0x000159d0


	//   ....[80]....
        /*04b8*/ 	.word	0x00015a40


	//   ....[81]....
        /*04bc*/ 	.word	0x00015b60


	//   ....[82]....
        /*04c0*/ 	.word	0x00015bd0


	//   ....[83]....
        /*04c4*/ 	.word	0x00015cf0


	//   ....[84]....
        /*04c8*/ 	.word	0x00015d60


	//   ....[85]....
        /*04cc*/ 	.word	0x00015e80


	//   ....[86]....
        /*04d0*/ 	.word	0x00015ef0


	//   ....[87]....
        /*04d4*/ 	.word	0x00016010


	//   ....[88]....
        /*04d8*/ 	.word	0x00016080


	//   ....[89]....
        /*04dc*/ 	.word	0x000161a0


	//   ....[90]....
        /*04e0*/ 	.word	0x000161f0


	//   ....[91]....
        /*04e4*/ 	.word	0x00016510


	//   ....[92]....
        /*04e8*/ 	.word	0x00016630


	//----- nvinfo : EIATTR_REG_RECONFIG
	.align		4
.L_765:
        /*04ec*/ 	.byte	0x01, 0x54
	.zero		2


	//----- nvinfo : EIATTR_SYSCALL_OFFSETS
	.align		4
        /*04f0*/ 	.byte	0x04, 0x46
        /*04f2*/ 	.short	(.L_767 - .L_766)


	//   ....[0]....
.L_766:
        /*04f4*/ 	.word	0x00001b20


	//   ....[1]....
        /*04f8*/ 	.word	0x00010bc0


	//   ....[2]....
        /*04fc*/ 	.word	0x00010d10


	//   ....[3]....
        /*0500*/ 	.word	0x00010e00


	//   ....[4]....
        /*0504*/ 	.word	0x00011650


	//----- nvinfo : EIATTR_MBARRIER_INSTR_OFFSETS
	.align		4
.L_767:
        /*0508*/ 	.byte	0x04, 0x39
        /*050a*/ 	.short	(.L_769 - .L_768)


	//   ....[0]....
.L_768:
        /*050c*/ 	.word	0x00000270
        /*0510*/ 	.word	0x000000ff
        /*0514*/ 	.word	0x00030800
        /*0518*/ 	.short	0x0100
        /*051a*/ 	.byte	0x08
	.zero		1


	//   ....[1]....
        /*051c*/ 	.word	0x00000280
        /*0520*/ 	.word	0x000000ff
        /*0524*/ 	.word	0x00030820
        /*0528*/ 	.short	0x0100
        /*052a*/ 	.byte	0x08
	.zero		1


	//   ....[2]....
        /*052c*/ 	.word	0x00000370
        /*0530*/ 	.word	0x000000ff
        /*0534*/ 	.word	0x00030830
        /*0538*/ 	.short	0x0100
        /*053a*/ 	.byte	0x08
	.zero		1


	//   ....[3]....
        /*053c*/ 	.word	0x00000380
        /*0540*/ 	.word	0x000000ff
        /*0544*/ 	.word	0x00030840
        /*0548*/ 	.short	0x0100
        /*054a*/ 	.byte	0x08
	.zero		1


	//   ....[4]....
        /*054c*/ 	.word	0x00000390
        /*0550*/ 	.word	0x000000ff
        /*0554*/ 	.word	0x00030838
        /*0558*/ 	.short	0x0100
        /*055a*/ 	.byte	0x08
	.zero		1


	//   ....[5]....
        /*055c*/ 	.word	0x000003a0
        /*0560*/ 	.word	0x000000ff
        /*0564*/ 	.word	0x00030848
        /*0568*/ 	.short	0x0100
        /*056a*/ 	.byte	0x08
	.zero		1


	//   ....[6]....
        /*056c*/ 	.word	0x000004d0
        /*0570*/ 	.word	0x000000ff
        /*0574*/ 	.word	0x00030850
        /*0578*/ 	.short	0x0100
        /*057a*/ 	.byte	0x08
	.zero		1


	//   ....[7]....
        /*057c*/ 	.word	0x000004e0
        /*0580*/ 	.word	0x000000ff
        /*0584*/ 	.word	0x00030860
        /*0588*/ 	.short	0x0100
        /*058a*/ 	.byte	0x08
	.zero		1


	//   ....[8]....
        /*058c*/ 	.word	0x000004f0
        /*0590*/ 	.word	0x000000ff
        /*0594*/ 	.word	0x00030858
        /*0598*/ 	.short	0x0100
        /*059a*/ 	.byte	0x08
	.zero		1


	//   ....[9]....
        /*059c*/ 	.word	0x00000500
        /*05a0*/ 	.word	0x000000ff
        /*05a4*/ 	.word	0x00030868
        /*05a8*/ 	.short	0x0100
        /*05aa*/ 	.byte	0x08
	.zero		1


	//   ....[10]....
        /*05ac*/ 	.word	0x000005f0
        /*05b0*/ 	.word	0x000000ff
        /*05b4*/ 	.word	0x00030870
        /*05b8*/ 	.short	0x0100
        /*05ba*/ 	.byte	0x06
	.zero		1


	//   ....[11]....
        /*05bc*/ 	.word	0x00000600
        /*05c0*/ 	.word	0x000000ff
        /*05c4*/ 	.word	0x00030880
        /*05c8*/ 	.short	0x0100
        /*05ca*/ 	.byte	0x06
	.zero		1


	//   ....[12]....
        /*05cc*/ 	.word	0x00000610
        /*05d0*/ 	.word	0x000000ff
        /*05d4*/ 	.word	0x00030878
        /*05d8*/ 	.short	0x0100
        /*05da*/ 	.byte	0x06
	.zero		1


	//   ....[13]....
        /*05dc*/ 	.word	0x00000620
        /*05e0*/ 	.word	0x000000ff
        /*05e4*/ 	.word	0x00030888
        /*05e8*/ 	.short	0x0100
        /*05ea*/ 	.byte	0x06
	.zero		1


	//   ....[14]....
        /*05ec*/ 	.word	0x00000750
        /*05f0*/ 	.word	0x000000ff
        /*05f4*/ 	.word	0x00030890
        /*05f8*/ 	.short	0x0100
        /*05fa*/ 	.byte	0x08
	.zero		1


	//   ....[15]....
        /*05fc*/ 	.word	0x00000760
        /*0600*/ 	.word	0x000000ff
        /*0604*/ 	.word	0x000308a0
        /*0608*/ 	.short	0x0100
        /*060a*/ 	.byte	0x08
	.zero		1


	//   ....[16]....
        /*060c*/ 	.word	0x00000770
        /*0610*/ 	.word	0x000000ff
        /*0614*/ 	.word	0x00030898
        /*0618*/ 	.short	0x0100
        /*061a*/ 	.byte	0x08
	.zero		1


	//   ....[17]....
        /*061c*/ 	.word	0x00000780
        /*0620*/ 	.word	0x000000ff
        /*0624*/ 	.word	0x000308a8
        /*0628*/ 	.short	0x0100
        /*062a*/ 	.byte	0x08
	.zero		1


	//   ....[18]....
        /*062c*/ 	.word	0x000008b0
        /*0630*/ 	.word	0x000000ff
        /*0634*/ 	.word	0x000308b0
        /*0638*/ 	.short	0x0100
        /*063a*/ 	.byte	0x08
	.zero		1


	//   ....[19]....
        /*063c*/ 	.word	0x000008c0
        /*0640*/ 	.word	0x000000ff
        /*0644*/ 	.word	0x000308c0
        /*0648*/ 	.short	0x0100
        /*064a*/ 	.byte	0x08
	.zero		1


	//   ....[20]....
        /*064c*/ 	.word	0x000008d0
        /*0650*/ 	.word	0x000000ff
        /*0654*/ 	.word	0x000308b8
        /*0658*/ 	.short	0x0100
        /*065a*/ 	.byte	0x08
	.zero		1


	//   ....[21]....
        /*065c*/ 	.word	0x000008e0
        /*0660*/ 	.word	0x000000ff
        /*0664*/ 	.word	0x000308c8
        /*0668*/ 	.short	0x0100
        /*066a*/ 	.byte	0x08
	.zero		1


	//   ....[22]....
        /*066c*/ 	.word	0x00001bc0
        /*0670*/ 	.word	0x000000ff
        /*0674*/ 	.word	0x00030800
        /*0678*/ 	.short	0x010a
        /*067a*/ 	.byte	0x25
	.zero		1


	//   ....[23]....
        /*067c*/ 	.word	0x00001c40
        /*0680*/ 	.word	0x00000003
        /*0684*/ 	.word	0x00030830
        /*0688*/ 	.short	0x010a
        /*068a*/ 	.byte	0x3f
	.zero		1


	//   ....[24]....
        /*068c*/ 	.word	0x00001ce0
        /*0690*/ 	.word	0x00000003
        /*0694*/ 	.word	0x00030830
        /*0698*/ 	.short	0x010a
        /*069a*/ 	.byte	0x3f
	.zero		1


	//   ....[25]....
        /*069c*/ 	.word	0x000024b0
        /*06a0*/ 	.word	0x00000000
        /*06a4*/ 	.word	0x00000000
        /*06a8*/ 	.short	0x0101
        /*06aa*/ 	.byte	0x3f
	.zero		1


	//   ....[26]....
        /*06ac*/ 	.word	0x00004960
        /*06b0*/ 	.word	0x000000ff
        /*06b4*/ 	.word	0x00030830
        /*06b8*/ 	.short	0x010a
        /*06ba*/ 	.byte	0x06
	.zero		1


	//   ....[27]....
        /*06bc*/ 	.word	0x000049a0
        /*06c0*/ 	.word	0x000000ff
        /*06c4*/ 	.word	0x00030830
        /*06c8*/ 	.short	0x010a
        /*06ca*/ 	.byte	0x06
	.zero		1


	//   ....[28]....
        /*06cc*/ 	.word	0x00005420
        /*06d0*/ 	.word	0x000000ff
        /*06d4*/ 	.word	0x00030850
        /*06d8*/ 	.short	0x010a
        /*06da*/ 	.byte	0x05
	.zero		1


	//   ....[29]....
        /*06dc*/ 	.word	0x00005460
        /*06e0*/ 	.word	0x000000ff
        /*06e4*/ 	.word	0x00030850
        /*06e8*/ 	.short	0x010a
        /*06ea*/ 	.byte	0x05
	.zero		1


	//   ....[30]....
        /*06ec*/ 	.word	0x00005800
        /*06f0*/ 	.word	0x00000000
        /*06f4*/ 	.word	0x00000000
        /*06f8*/ 	.short	0x0101
        /*06fa*/ 	.byte	0x3f
	.zero		1


	//   ....[31]....
        /*06fc*/ 	.word	0x00007390
        /*0700*/ 	.word	0x00000086
        /*0704*/ 	.word	0x00000000
        /*0708*/ 	.short	0x0101
        /*070a*/ 	.byte	0x3f
	.zero		1


	//   ....[32]....
        /*070c*/ 	.word	0x00007bd0
        /*0710*/ 	.word	0x000000ff
        /*0714*/ 	.word	0x00030830
        /*0718*/ 	.short	0x010a
        /*071a*/ 	.byte	0x05
	.zero		1


	//   ....[33]....
        /*071c*/ 	.word	0x00007c10
        /*0720*/ 	.word	0x000000ff
        /*0724*/ 	.word	0x00030830
        /*0728*/ 	.short	0x010a
        /*072a*/ 	.byte	0x05
	.zero		1


	//   ....[34]....
        /*072c*/ 	.word	0x00008690
        /*0730*/ 	.word	0x000000ff
        /*0734*/ 	.word	0x00030850
        /*0738*/ 	.short	0x010a
        /*073a*/ 	.byte	0x05
	.zero		1


	//   ....[35]....
        /*073c*/ 	.word	0x000086d0
        /*0740*/ 	.word	0x000000ff
        /*0744*/ 	.word	0x00030850
        /*0748*/ 	.short	0x010a
        /*074a*/ 	.byte	0x05
	.zero		1


	//   ....[36]....
        /*074c*/ 	.word	0x000095d0
        /*0750*/ 	.word	0x0000007b
        /*0754*/ 	.word	0x00000000
        /*0758*/ 	.short	0x0101
        /*075a*/ 	.byte	0x3f
	.zero		1


	//   ....[37]....
        /*075c*/ 	.word	0x00009640
        /*0760*/ 	.word	0x0000007b
        /*0764*/ 	.word	0x00000000
        /*0768*/ 	.short	0x0101
        /*076a*/ 	.byte	0x3f
	.zero		1


	//   ....[38]....
        /*076c*/ 	.word	0x00009a00
        /*0770*/ 	.word	0x000000ff
        /*0774*/ 	.word	0x00030830
        /*0778*/ 	.short	0x010a
        /*077a*/ 	.byte	0x05
	.zero		1


	//   ....[39]....
        /*077c*/ 	.word	0x00009a40
        /*0780*/ 	.word	0x000000ff
        /*0784*/ 	.word	0x00030830
        /*0788*/ 	.short	0x010a
        /*078a*/ 	.byte	0x05
	.zero		1


	//   ....[40]....
        /*078c*/ 	.word	0x0000a4c0
        /*0790*/ 	.word	0x000000ff
        /*0794*/ 	.word	0x00030850
        /*0798*/ 	.short	0x010a
        /*079a*/ 	.byte	0x05
	.zero		1


	//   ....[41]....
        /*079c*/ 	.word	0x0000a500
        /*07a0*/ 	.word	0x000000ff
        /*07a4*/ 	.word	0x00030850
        /*07a8*/ 	.short	0x010a
        /*07aa*/ 	.byte	0x05
	.zero		1


	//   ....[42]....
        /*07ac*/ 	.word	0x0000a8e0
        /*07b0*/ 	.word	0x00000000
        /*07b4*/ 	.word	0x00000000
        /*07b8*/ 	.short	0x0101
        /*07ba*/ 	.byte	0x3f
	.zero		1


	//   ....[43]....
        /*07bc*/ 	.word	0x0000c2b0
        /*07c0*/ 	.word	0x0000007f
        /*07c4*/ 	.word	0x00000000
        /*07c8*/ 	.short	0x0101
        /*07ca*/ 	.byte	0x3f
	.zero		1


	//   ....[44]....
        /*07cc*/ 	.word	0x0000cf00
        /*07d0*/ 	.word	0x000000ff
        /*07d4*/ 	.word	0x00030850
        /*07d8*/ 	.short	0x010a
        /*07da*/ 	.byte	0x05
	.zero		1


	//   ....[45]....
        /*07dc*/ 	.word	0x0000cf40
        /*07e0*/ 	.word	0x000000ff
        /*07e4*/ 	.word	0x00030850
        /*07e8*/ 	.short	0x010a
        /*07ea*/ 	.byte	0x05
	.zero		1


	//   ....[46]....
        /*07ec*/ 	.word	0x0000d400
        /*07f0*/ 	.word	0x00000014
        /*07f4*/ 	.word	0x00000000
        /*07f8*/ 	.short	0x0101
        /*07fa*/ 	.byte	0x3f
	.zero		1


	//   ....[47]....
        /*07fc*/ 	.word	0x0000ede0
        /*0800*/ 	.word	0x00000010
        /*0804*/ 	.word	0x00000000
        /*0808*/ 	.short	0x0101
        /*080a*/ 	.byte	0x3f
	.zero		1


	//   ....[48]....
        /*080c*/ 	.word	0x00011210
        /*0810*/ 	.word	0x00000000
        /*0814*/ 	.word	0x00030840
        /*0818*/ 	.short	0x010a
        /*081a*/ 	.byte	0x3f
	.zero		1


	//   ....[49]....
        /*081c*/ 	.word	0x000120f0
        /*0820*/ 	.word	0x00000011
        /*0824*/ 	.word	0x00030800
        /*0828*/ 	.short	0x0107
        /*082a*/ 	.byte	0x3f
	.zero		1


	//   ....[50]....
        /*082c*/ 	.word	0x00012200
        /*0830*/ 	.word	0x00000011
        /*0834*/ 	.word	0x00030800
        /*0838*/ 	.short	0x0101
        /*083a*/ 	.byte	0x3f
	.zero		1


	//   ....[51]....
        /*083c*/ 	.word	0x00012220
        /*0840*/ 	.word	0x00000011
        /*0844*/ 	.word	0x00030820
        /*0848*/ 	.short	0x010a
        /*084a*/ 	.byte	0x3f
	.zero		1


	//   ....[52]....
        /*084c*/ 	.word	0x00012560
        /*0850*/ 	.word	0x00000003
        /*0854*/ 	.word	0x00030840
        /*0858*/ 	.short	0x010a
        /*085a*/ 	.byte	0x3f
	.zero		1


	//   ....[53]....
        /*085c*/ 	.word	0x000129f0
        /*0860*/ 	.word	0x00000003
        /*0864*/ 	.word	0x00000060
        /*0868*/ 	.short	0x010a
        /*086a*/ 	.byte	0x3f
	.zero		1


	//   ....[54]....
        /*086c*/ 	.word	0x00013150
        /*0870*/ 	.word	0x00000003
        /*0874*/ 	.word	0x00030840
        /*0878*/ 	.short	0x010a
        /*087a*/ 	.byte	0x3f
	.zero		1


	//   ....[55]....
        /*087c*/ 	.word	0x000135e0
        /*0880*/ 	.word	0x00000009
        /*0884*/ 	.word	0x00000060
        /*0888*/ 	.short	0x010a
        /*088a*/ 	.byte	0x3f
	.zero		1


	//   ....[56]....
        /*088c*/ 	.word	0x00013c80
        /*0890*/ 	.word	0x00000002
        /*0894*/ 	.word	0x00030840
        /*0898*/ 	.short	0x010a
        /*089a*/ 	.byte	0x3f
	.zero		1


	//   ....[57]....
        /*089c*/ 	.word	0x00014110
        /*08a0*/ 	.word	0x00000002
        /*08a4*/ 	.word	0x00000060
        /*08a8*/ 	.short	0x010a
        /*08aa*/ 	.byte	0x3f
	.zero		1


	//   ....[58]....
        /*08ac*/ 	.word	0x00014760
        /*08b0*/ 	.word	0x00000002
        /*08b4*/ 	.word	0x00030860
        /*08b8*/ 	.short	0x010a
        /*08ba*/ 	.byte	0x3f
	.zero		1


	//   ....[59]....
        /*08bc*/ 	.word	0x00014e50
        /*08c0*/ 	.word	0x00000000
        /*08c4*/ 	.word	0x00030820
        /*08c8*/ 	.short	0x010a
        /*08ca*/ 	.byte	0x3f
	.zero		1


	//   ....[60]....
        /*08cc*/ 	.word	0x00015040
        /*08d0*/ 	.word	0x00000006
        /*08d4*/ 	.word	0x00000000
        /*08d8*/ 	.short	0x010a
        /*08da*/ 	.byte	0x3f
	.zero		1


	//   ....[61]....
        /*08dc*/ 	.word	0x00015090
        /*08e0*/ 	.word	0x00000003
        /*08e4*/ 	.word	0x00000000
        /*08e8*/ 	.short	0x010a
        /*08ea*/ 	.byte	0x3f
	.zero		1


	//   ....[62]....
        /*08ec*/ 	.word	0x000150f0
        /*08f0*/ 	.word	0x00000012
        /*08f4*/ 	.word	0x00000000
        /*08f8*/ 	.short	0x010a
        /*08fa*/ 	.byte	0x3f
	.zero		1


	//   ....[63]....
        /*08fc*/ 	.word	0x00015120
        /*0900*/ 	.word	0x00000003
        /*0904*/ 	.word	0x00000000
        /*0908*/ 	.short	0x010a
        /*090a*/ 	.byte	0x3f
	.zero		1


	//   ....[64]....
        /*090c*/ 	.word	0x00015190
        /*0910*/ 	.word	0x00000003
        /*0914*/ 	.word	0x00030800
        /*0918*/ 	.short	0x010a
        /*091a*/ 	.byte	0x3f
	.zero		1


	//   ....[65]....
        /*091c*/ 	.word	0x000151e0
        /*0920*/ 	.word	0x00000003
        /*0924*/ 	.word	0x00030830
        /*0928*/ 	.short	0x010a
        /*092a*/ 	.byte	0x3f
	.zero		1


	//   ....[66]....
        /*092c*/ 	.word	0x00015240
        /*0930*/ 	.word	0x0000000b
        /*0934*/ 	.word	0x00030830
        /*0938*/ 	.short	0x010a
        /*093a*/ 	.byte	0x3f
	.zero		1


	//   ....[67]....
        /*093c*/ 	.word	0x000152a0
        /*0940*/ 	.word	0x00000003
        /*0944*/ 	.word	0x00030850
        /*0948*/ 	.short	0x010a
        /*094a*/ 	.byte	0x3f
	.zero		1


	//   ....[68]....
        /*094c*/ 	.word	0x00015300
        /*0950*/ 	.word	0x00000005
        /*0954*/ 	.word	0x00030830
        /*0958*/ 	.short	0x010a
        /*095a*/ 	.byte	0x3f
	.zero		1


	//   ....[69]....
        /*095c*/ 	.word	0x00015360
        /*0960*/ 	.word	0x00000003
        /*0964*/ 	.word	0x00030850
        /*0968*/ 	.short	0x010a
        /*096a*/ 	.byte	0x3f
	.zero		1


	//   ....[70]....
        /*096c*/ 	.word	0x000153c0
        /*0970*/ 	.word	0x00000005
        /*0974*/ 	.word	0x00030830
        /*0978*/ 	.short	0x010a
        /*097a*/ 	.byte	0x3f
	.zero		1


	//   ....[71]....
        /*097c*/ 	.word	0x00015420
        /*0980*/ 	.word	0x00000003
        /*0984*/ 	.word	0x00030850
        /*0988*/ 	.short	0x010a
        /*098a*/ 	.byte	0x3f
	.zero		1


	//   ....[72]....
        /*098c*/ 	.word	0x00015480
        /*0990*/ 	.word	0x00000003
        /*0994*/ 	.word	0x00030850
        /*0998*/ 	.short	0x010a
        /*099a*/ 	.byte	0x3f
	.zero		1


	//   ....[73]....
        /*099c*/ 	.word	0x000155d0
        /*09a0*/ 	.word	0x00000000
        /*09a4*/ 	.word	0x00030840
        /*09a8*/ 	.short	0x010a
        /*09aa*/ 	.byte	0x3f
	.zero		1


	//   ....[74]....
        /*09ac*/ 	.word	0x00016230
        /*09b0*/ 	.word	0x00000011
        /*09b4*/ 	.word	0x00030820
        /*09b8*/ 	.short	0x010a
        /*09ba*/ 	.byte	0x3f
	.zero		1


	//   ....[75]....
        /*09bc*/ 	.word	0x00016280
        /*09c0*/ 	.word	0x00000003
        /*09c4*/ 	.word	0x00030840
        /*09c8*/ 	.short	0x010a
        /*09ca*/ 	.byte	0x3f
	.zero		1


	//   ....[76]....
        /*09cc*/ 	.word	0x000162d0
        /*09d0*/ 	.word	0x00000003
        /*09d4*/ 	.word	0x00000060
        /*09d8*/ 	.short	0x010a
        /*09da*/ 	.byte	0x3f
	.zero		1


	//   ....[77]....
        /*09dc*/ 	.word	0x00016320
        /*09e0*/ 	.word	0x00000003
        /*09e4*/ 	.word	0x00030840
        /*09e8*/ 	.short	0x010a
        /*09ea*/ 	.byte	0x3f
	.zero		1


	//   ....[78]....
        /*09ec*/ 	.word	0x00016370
        /*09f0*/ 	.word	0x00000009
        /*09f4*/ 	.word	0x00000060
        /*09f8*/ 	.short	0x010a
        /*09fa*/ 	.byte	0x3f
	.zero		1


	//   ....[79]....
        /*09fc*/ 	.word	0x000163c0
        /*0a00*/ 	.word	0x00000002
        /*0a04*/ 	.word	0x00030840
        /*0a08*/ 	.short	0x010a
        /*0a0a*/ 	.byte	0x3f
	.zero		1


	//   ....[80]....
        /*0a0c*/ 	.word	0x00016410
        /*0a10*/ 	.word	0x00000002
        /*0a14*/ 	.word	0x00000060
        /*0a18*/ 	.short	0x010a
        /*0a1a*/ 	.byte	0x3f
	.zero		1


	//   ....[81]....
        /*0a1c*/ 	.word	0x00016460
        /*0a20*/ 	.word	0x00000002
        /*0a24*/ 	.word	0x00030860
        /*0a28*/ 	.short	0x010a
        /*0a2a*/ 	.byte	0x3f
	.zero		1


	//   ....[82]....
        /*0a2c*/ 	.word	0x00016550
        /*0a30*/ 	.word	0x00000000
        /*0a34*/ 	.word	0x00030820
        /*0a38*/ 	.short	0x010a
        /*0a3a*/ 	.byte	0x3f
	.zero		1


	//   ....[83]....
        /*0a3c*/ 	.word	0x000166f0
        /*0a40*/ 	.word	0x00000006
        /*0a44*/ 	.word	0x00000000
        /*0a48*/ 	.short	0x010a
        /*0a4a*/ 	.byte	0x3f
	.zero		1


	//   ....[84]....
        /*0a4c*/ 	.word	0x00016740
        /*0a50*/ 	.word	0x00000003
        /*0a54*/ 	.word	0x00000000
        /*0a58*/ 	.short	0x010a
        /*0a5a*/ 	.byte	0x3f
	.zero		1


	//   ....[85]....
        /*0a5c*/ 	.word	0x00016790
        /*0a60*/ 	.word	0x00000012
        /*0a64*/ 	.word	0x00000000
        /*0a68*/ 	.short	0x010a
        /*0a6a*/ 	.byte	0x3f
	.zero		1


	//----- nvinfo : EIATTR_NUM_MBARRIERS
	.align		4
.L_769:
        /*0a6c*/ 	.byte	0x03, 0x38
        /*0a6e*/ 	.short	0x0016


	//----- nvinfo : EIATTR_EXIT_INSTR_OFFSETS
	.align		4
        /*0a70*/ 	.byte	0x04, 0x1c
        /*0a72*/ 	.short	(.L_771 - .L_770)


	//   ....[0]....
.L_770:
        /*0a74*/ 	.word	0x00000a10


	//   ....[1]....
        /*0a78*/ 	.word	0x0000fe40


	//   ....[2]....
        /*0a7c*/ 	.word	0x00015170


	//----- nvinfo : EIATTR_MAX_THREADS
	.align		4
.L_771:
        /*0a80*/ 	.byte	0x04, 0x05
        /*0a82*/ 	.short	(.L_773 - .L_772)
.L_772:
        /*0a84*/ 	.word	0x00000180
        /*0a88*/ 	.word	0x00000001
        /*0a8c*/ 	.word	0x00000001


	//----- nvinfo : EIATTR_CRS_STACK_SIZE
	.align		4
.L_773:
        /*0a90*/ 	.byte	0x04, 0x1e
        /*0a92*/ 	.short	(.L_775 - .L_774)
.L_774:
        /*0a94*/ 	.word	0x00000000


	//----- nvinfo : EIATTR_CBANK_PARAM_SIZE
	.align		4
.L_775:
        /*0a98*/ 	.byte	0x03, 0x19
        /*0a9a*/ 	.short	0x0af0


	//----- nvinfo : EIATTR_PARAM_CBANK
	.align		4
        /*0a9c*/ 	.byte	0x04, 0x0a
        /*0a9e*/ 	.short	(.L_777 - .L_776)
	.align		4
.L_776:
        /*0aa0*/ 	.word	index@(.nv.constant0._ZN7cutlass13device_kernelIN5flash11enable_sm90INS1_16FlashAttnFwdSm90INS1_25CollectiveMainloopFwdSm90ILi2EN4cute5tupleIJNS5_1CILi1EEES8_S8_EEENS6_IJNS7_ILi128EEENS7_ILi96EEENS7_ILi192EEEEEELi192ENS_6half_tEfNS_4arch4Sm90ELb0ELb1ELb0ELb0ELb0ELb0ELb0ELb1ELb1ELb1ELb0ELb0EEENS1_21CollectiveEpilogueFwdINS6_IJSA_SC_SB_EEES9_SE_SG_Li256ELb0ELb1ELb0ELb0EEENS1_30DynamicPersistentTileSchedulerILi256ELi128ELb0ELb1ELb1EEEEEEEEEvNT_6ParamsE)
        /*0aa4*/ 	.short	0x0210
        /*0aa6*/ 	.short	0x0af0


	//----- nvinfo : EIATTR_SW_WAR
	.align		4
.L_777:
        /*0aa8*/ 	.byte	0x04, 0x36
        /*0aaa*/ 	.short	(.L_779 - .L_778)
.L_778:
        /*0aac*/ 	.word	0x00000008
.L_779:


//--------------------- .nv.info._ZN7cutlass13device_kernelIN5flash11enable_sm90INS1_16FlashAttnFwdSm90INS1_25CollectiveMainloopFwdSm90ILi2EN4cute5tupleIJNS5_1CILi1EEES8_S8_EEENS6_IJNS7_ILi128EEENS7_ILi96EEENS7_ILi192EEEEEELi192ENS_6half_tEfNS_4arch4Sm90ELb0ELb1ELb0ELb1ELb0ELb0ELb0ELb1ELb1ELb1ELb0ELb0EEENS1_21CollectiveEpilogueFwdINS6_IJSA_SC_SB_EEES9_SE_SG_Li256ELb1ELb1ELb0ELb0EEENS1_36VarlenDynamicPersistentTileSchedulerILi128ELi96ELi256ELi128ELb0ELb1ELb1ELb1ELb0ELb1EEEEEEEEEvNT_6ParamsE --------------------------
	.section	.nv.info._ZN7cutlass13device_kernelIN5flash11enable_sm90INS1_16FlashAttnFwdSm90INS1_25CollectiveMainloopFwdSm90ILi2EN4cute5tupleIJNS5_1CILi1EEES8_S8_EEENS6_IJNS7_ILi128EEENS7_ILi96EEENS7_ILi192EEEEEELi192ENS_6half_tEfNS_4arch4Sm90ELb0ELb1ELb0ELb1ELb0ELb0ELb0ELb1ELb1ELb1ELb0ELb0EEENS1_21CollectiveEpilogueFwdINS6_IJSA_SC_SB_EEES9_SE_SG_Li256ELb1ELb1ELb0ELb0EEENS1_36VarlenDynamicPersistentTileSchedulerILi128ELi96ELi256ELi128ELb0ELb1ELb1ELb1ELb0ELb1EEEEEEEEEvNT_6ParamsE,"",@"SHT_CUDA_INFO"
	.sectionflags	@""
	.align	4


	//----- nvinfo : EIATTR_CUDA_API_VERSION
	.align		4
        /*0000*/ 	.byte	0x04, 0x37
        /*0002*/ 	.short	(.L_781 - .L_780)
.L_780:
        /*0004*/ 	.word	0x00000082


	//----- nvinfo : EIATTR_KPARAM_INFO
	.align		4
.L_781:
        /*0008*/ 	.byte	0x04, 0x17
        /*000a*/ 	.short	(.L_783 - .L_782)
.L_782:
        /*000c*/ 	.word	0x00000000
        /*0010*/ 	.short	0x0000
        /*0012*/ 	.short	0x0070
        /*0014*/ 	.byte	0x00, 0xf0, 0x01, 0x2a


	//----- nvinfo : EIATTR_SPARSE_MMA_MASK
	.align		4
.L_783:
        /*0018*/ 	.byte	0x03, 0x50
        /*001a*/ 	.short	0x0000


	//----- nvinfo : EIATTR_MAXREG_COUNT
	.align		4
        /*001c*/ 	.byte	0x03, 0x1b
        /*001e*/ 	.short	0x00a8


	//----- nvinfo : EIATTR_NUM_BARRIERS
	.align		4
        /*0020*/ 	.byte	0x02, 0x4c
        /*0022*/ 	.byte	0x09
	.zero		1


	//----- nvinfo : EIATTR_EXTERNS
	.align		4
        /*0024*/ 	.byte	0x04, 0x0f
        /*0026*/ 	.short	(.L_785 - .L_784)


	//   ....[0]....
	.align		4
.L_784:
        /*0028*/ 	.word	index@(__assertfail)


	//----- nvinfo : EIATTR_ANNOTATIONS
	.align		4
.L_785:
        /*002c*/ 	.byte	0x04, 0x55
        /*002e*/ 	.short	(.L_787 - .L_786)


	//   ....[0]....
.L_786:
        /* <DEDUP_REMOVED lines=65> */


	//----- nvinfo : EIATTR_MERCURY_ISA_VERSION
	.align		4
.L_787:
        /*0428*/ 	.byte	0x03, 0x5f
        /*042a*/ 	.short	0x0101


	//----- nvinfo : EIATTR_UNUSED_LOAD_BYTE_OFFSET
	.align		4
        /*042c*/ 	.byte	0x04, 0x44
        /*042e*/ 	.short	(.L_789 - .L_788)


	//   ....[0]....
.L_788:
        /*0430*/ 	.word	0x00000a10
        /*0434*/ 	.word	0x0000fff0


	//   ....[1]....
        /*0438*/ 	.word	0x0000db80
        /*043c*/ 	.word	0x0000fff0


	//----- nvinfo : EIATTR_INT_WARP_WIDE_INSTR_OFFSETS
	.align		4
.L_789:
        /*0440*/ 	.byte	0x04, 0x31
        /*0442*/ 	.short	(.L_791 - .L_790)


	//   ....[0]....
.L_790:
        /*0444*/ 	.word	0x00000130


	//   ....[1]....
        /*0448*/ 	.word	0x00000170


	//   ....[2]....
        /*044c*/ 	.word	0x000001e0


	//   ....[3]....
        /*0450*/ 	.word	0x00011af0


	//   ....[4]....
        /*0454*/ 	.word	0x00011b90


	//   ....[5]....
        /*0458*/ 	.word	0x00015ad0


	//   ....[6]....
        /*045c*/ 	.word	0x00015b40


	//----- nvinfo : EIATTR_COOP_GROUP_MASK_REGIDS
	.align		4
.L_791:
        /*0460*/ 	.byte	0x04, 0x29
        /*0462*/ 	.short	(.L_793 - .L_792)


	//   ....[0]....
.L_792:
        /*0464*/ 	.word	0xffffffff


	//   ....[1]....
        /*0468*/ 	.word	0xffffffff


	//   ....[2]....
        /*046c*/ 	.word	0xffffffff


	//   ....[3]....
        /*0470*/ 	.word	0xffffffff


	//   ....[4]....
        /*0474*/ 	.word	0xffffffff


	//   ....[5]....
        /*0478*/ 	.word	0xffffffff


	//   ....[6]....
        /*047c*/ 	.word	0xffffffff


	//   ....[7]....
        /*0480*/ 	.word	0xffffffff


	//   ....[8]....
        /*0484*/ 	.word	0xffffffff


	//   ....[9]....
        /*0488*/ 	.word	0xffffffff


	//   ....[10]....
        /*048c*/ 	.word	0xffffffff


	//   ....[11]....
        /*0490*/ 	.word	0xffffffff


	//   ....[12]....
        /*0494*/ 	.word	0xffffffff


	//   ....[13]....
        /*0498*/ 	.word	0xffffffff


	//   ....[14]....
        /*049c*/ 	.word	0xffffffff


	//   ....[15]....
        /*04a0*/ 	.word	0xffffffff


	//   ....[16]....
        /*04a4*/ 	.word	0xffffffff


	//   ....[17]....
        /*04a8*/ 	.word	0xffffffff


	//   ....[18]....
        /*04ac*/ 	.word	0xffffffff


	//   ....[19]....
        /*04b0*/ 	.word	0xffffffff


	//   ....[20]....
        /*04b4*/ 	.word	0xffffffff


	//   ....[21]....
        /*04b8*/ 	.word	0xffffffff


	//   ....[22]....
        /*04bc*/ 	.word	0xffffffff


	//   ....[23]....
        /*04c0*/ 	.word	0xffffffff


	//   ....[24]....
        /*04c4*/ 	.word	0xffffffff


	//   ....[25]....
        /*04c8*/ 	.word	0xffffffff


	//   ....[26]....
        /*04cc*/ 	.word	0xffffffff


	//   ....[27]....
        /*04d0*/ 	.word	0xffffffff


	//   ....[28]....
        /*04d4*/ 	.word	0xffffffff


	//   ....[29]....
        /*04d8*/ 	.word	0xffffffff


	//   ....[30]....
        /*04dc*/ 	.word	0xffffffff


	//   ....[31]....
        /*04e0*/ 	.word	0xffffffff


	//   ....[32]....
        /*04e4*/ 	.word	0xffffffff


	//   ....[33]....
        /*04e8*/ 	.word	0xffffffff


	//   ....[34]....
        /*04ec*/ 	.word	0xffffffff


	//   ....[35]....
        /*04f0*/ 	.word	0xffffffff


	//   ....[36]....
        /*04f4*/ 	.word	0xffffffff


	//   ....[37]....
        /*04f8*/ 	.word	0xffffffff


	//   ....[38]....
        /*04fc*/ 	.word	0xffffffff


	//   ....[39]....
        /*0500*/ 	.word	0xffffffff


	//   ....[40]....
        /*0504*/ 	.word	0xffffffff


	//   ....[41]....
        /*0508*/ 	.word	0xffffffff


	//   ....[42]....
        /*050c*/ 	.word	0xffffffff


	//   ....[43]....
        /*0510*/ 	.word	0xffffffff


	//   ....[44]....
        /*0514*/ 	.word	0xffffffff


	//   ....[45]....
        /*0518*/ 	.word	0xffffffff


	//   ....[46]....
        /*051c*/ 	.word	0xffffffff


	//   ....[47]....
        /*0520*/ 	.word	0xffffffff


	//   ....[48]....
        /*0524*/ 	.word	0xffffffff


	//   ....[49]....
        /*0528*/ 	.word	0xffffffff


	//   ....[50]....
        /*052c*/ 	.word	0xffffffff


	//   ....[51]....
        /*0530*/ 	.word	0xffffffff


	//   ....[52]....
        /*0534*/ 	.word	0xffffffff


	//   ....[53]....
        /*0538*/ 	.word	0xffffffff


	//   ....[54]....
        /*053c*/ 	.word	0xffffffff


	//   ....[55]....
        /*0540*/ 	.word	0xffffffff


	//   ....[56]....
        /*0544*/ 	.word	0xffffffff


	//   ....[57]....
        /*0548*/ 	.word	0xffffffff


	//   ....[58]....
        /*054c*/ 	.word	0xffffffff


	//   ....[59]....
        /*0550*/ 	.word	0xffffffff


	//   ....[60]....
        /*0554*/ 	.word	0xffffffff


	//   ....[61]....
        /*0558*/ 	.word	0xffffffff


	//   ....[62]....
        /*055c*/ 	.word	0xffffffff


	//   ....[63]....
        /*0560*/ 	.word	0xffffffff


	//   ....[64]....
        /*0564*/ 	.word	0xffffffff


	//   ....[65]....
        /*0568*/ 	.word	0xffffffff


	//   ....[66]....
        /*056c*/ 	.word	0xffffffff


	//   ....[67]....
        /*0570*/ 	.word	0xffffffff


	//   ....[68]....
        /*0574*/ 	.word	0xffffffff


	//   ....[69]....
        /*0578*/ 	.word	0xffffffff


	//   ....[70]....
        /*057c*/ 	.word	0xffffffff


	//   ....[71]....
        /*0580*/ 	.word	0xffffffff


	//   ....[72]....
        /*0584*/ 	.word	0xffffffff


	//   ....[73]....
        /*0588*/ 	.word	0xffffffff


	//   ....[74]....
        /*058c*/ 	.word	0xffffffff


	//   ....[75]....
        /*0590*/ 	.word	0xffffffff


	//   ....[76]....
        /*0594*/ 	.word	0xffffffff


	//   ....[77]....
        /*0598*/ 	.word	0xffffffff


	//   ....[78]....
        /*059c*/ 	.word	0xffffffff


	//   ....[79]....
        /*05a0*/ 	.word	0xffffffff


	//   ....[80]....
        /*05a4*/ 	.word	0xffffffff


	//   ....[81]....
        /*05a8*/ 	.word	0xffffffff


	//   ....[82]....
        /*05ac*/ 	.word	0xffffffff


	//   ....[83]....
        /*05b0*/ 	.word	0xffffffff


	//   ....[84]....
        /*05b4*/ 	.word	0xffffffff


	//   ....[85]....
        /*05b8*/ 	.word	0xffffffff


	//   ....[86]....
        /*05bc*/ 	.word	0xffffffff


	//   ....[87]....
        /*05c0*/ 	.word	0xffffffff


	//   ....[88]....
        /*05c4*/ 	.word	0xffffffff


	//   ....[89]....
        /*05c8*/ 	.word	0xffffffff


	//   ....[90]....
        /*05cc*/ 	.word	0xffffffff


	//   ....[91]....
        /*05d0*/ 	.word	0xffffffff


	//   ....[92]....
        /*05d4*/ 	.word	0xffffffff


	//   ....[93]....
        /*05d8*/ 	.word	0xffffffff


	//   ....[94]....
        /*05dc*/ 	.word	0xffffffff


	//   ....[95]....
        /*05e0*/ 	.word	0xffffffff


	//   ....[96]....
        /*05e4*/ 	.word	0xffffffff


	//   ....[97]....
        /*05e8*/ 	.word	0xffffffff


	//   ....[98]....
        /*05ec*/ 	.word	0xffffffff


	//   ....[99]....
        /*05f0*/ 	.word	0xffffffff


	//   ....[100]....
        /*05f4*/ 	.word	0xffffffff


	//   ....[101]....
        /*05f8*/ 	.word	0xffffffff


	//   ....[102]....
        /*05fc*/ 	.word	0xffffffff


	//   ....[103]....
        /*0600*/ 	.word	0xffffffff


	//   ....[104]....
        /*0604*/ 	.word	0xffffffff


	//   ....[105]....
        /*0608*/ 	.word	0x0500000f


	//   ....[106]....
        /*060c*/ 	.word	0x0500000f


	//   ....[107]....
        /*0610*/ 	.word	0x0500000f


	//   ....[108]....
        /*0614*/ 	.word	0x0500000f


	//   ....[109]....
        /*0618*/ 	.word	0x0500000f


	//   ....[110]....
        /*061c*/ 	.word	0x0500000f


	//   ....[111]....
        /*0620*/ 	.word	0x0500000f


	//   ....[112]....
        /*0624*/ 	.word	0x0500000f


	//   ....[113]....
        /*0628*/ 	.word	0x0500000f


	//   ....[114]....
        /*062c*/ 	.word	0x0500000f


	//   ....[115]....
        /*0630*/ 	.word	0x0500000f


	//   ....[116]....
        /*0634*/ 	.word	0x0500000f


	//   ....[117]....
        /*0638*/ 	.word	0x0500000f


	//   ....[118]....
        /*063c*/ 	.word	0x0500000f


	//   ....[119]....
        /*0640*/ 	.word	0x0500000f


	//   ....[120]....
        /*0644*/ 	.word	0x0500000f


	//   ....[121]....
        /*0648*/ 	.word	0x0500000f


	//   ....[122]....
        /*064c*/ 	.word	0x0500000f


	//   ....[123]....
        /*0650*/ 	.word	0x0500000f


	//   ....[124]....
        /*0654*/ 	.word	0x0500000f


	//   ....[125]....
        /*0658*/ 	.word	0x0500000f


	//   ....[126]....
        /*065c*/ 	.word	0x0500000f


	//   ....[127]....
        /*0660*/ 	.word	0x0500000f


	//   ....[128]....
        /*0664*/ 	.word	0x0500000f


	//   ....[129]....
        /*0668*/ 	.word	0x0500000f


	//   ....[130]....
        /*066c*/ 	.word	0x0500000f


	//   ....[131]....
        /*0670*/ 	.word	0x0500000f


	//   ....[132]....
        /*0674*/ 	.word	0x0500000f


	//   ....[133]....
        /*0678*/ 	.word	0x0500000f


	//   ....[134]....
        /*067c*/ 	.word	0x0500000f


	//   ....[135]....
        /*0680*/ 	.word	0x0500000f


	//   ....[136]....
        /*0684*/ 	.word	0x0500000f


	//   ....[137]....
        /*0688*/ 	.word	0x0500000f


	//   ....[138]....
        /*068c*/ 	.word	0x0500000f


	//   ....[139]....
        /*0690*/ 	.word	0x0500000f


	//----- nvinfo : EIATTR_COOP_GROUP_INSTR_OFFSETS
	.align		4
.L_793:
        /*0694*/ 	.byte	0x04, 0x28
        /*0696*/ 	.short	(.L_795 - .L_794)


	//   ....[0]....
.L_794:
        /*0698*/ 	.word	0x00000060


	//   ....[1]....
        /*069c*/ 	.word	0x00000140


	//   ....[2]....
        /*06a0*/ 	.word	0x00000190


	//   ....[3]....
        /*06a4*/ 	.word	0x000003c0


	//   ....[4]....
        /*06a8*/ 	.word	0x00000520


	//   ....[5]....
        /*06ac*/ 	.word	0x00000640


	//   ....[6]....
        /*06b0*/ 	.word	0x000007a0


	//   ....[7]....
        /*06b4*/ 	.word	0x00001aa0


	//   ....[8]....
        /*06b8*/ 	.word	0x00002330


	//   ....[9]....
        /*06bc*/ 	.word	0x00002ec0


	//   ....[10]....
        /*06c0*/ 	.word	0x00003510


	//   ....[11]....
        /*06c4*/ 	.word	0x00003630


	//   ....[12]....
        /*06c8*/ 	.word	0x00003bc0


	//   ....[13]....
        /*06cc*/ 	.word	0x00003cb0


	//   ....[14]....
        /*06d0*/ 	.word	0x00005950


	//   ....[15]....
        /*06d4*/ 	.word	0x00005b30


	//   ....[16]....
        /*06d8*/ 	.word	0x000068b0


	//   ....[17]....
        /*06dc*/ 	.word	0x000069d0


	//   ....[18]....
        /*06e0*/ 	.word	0x00006f80


	//   ....[19]....
        /*06e4*/ 	.word	0x00006fd0


	//   ....[20]....
        /*06e8*/ 	.word	0x00008b50


	//   ....[21]....
        /*06ec*/ 	.word	0x00008b70


	//   ....[22]....
        /*06f0*/ 	.word	0x00008eb0


	//   ....[23]....
        /*06f4*/ 	.word	0x00008f10


	//   ....[24]....
        /*06f8*/ 	.word	0x0000a9a0


	//   ....[25]....
        /*06fc*/ 	.word	0x0000abb0


	//   ....[26]....
        /*0700*/ 	.word	0x0000b920


	//   ....[27]....
        /*0704*/ 	.word	0x0000ba40


	//   ....[28]....
        /*0708*/ 	.word	0x0000c090


	//   ....[29]....
        /*070c*/ 	.word	0x0000c0f0


	//   ....[30]....
        /*0710*/ 	.word	0x0000d0c0


	//   ....[31]....
        /*0714*/ 	.word	0x0000d100


	//   ....[32]....
        /*0718*/ 	.word	0x0000d200


	//   ....[33]....
        /*071c*/ 	.word	0x0000d220


	//   ....[34]....
        /*0720*/ 	.word	0x0000e9e0


	//   ....[35]....
        /*0724*/ 	.word	0x0000ea20


	//   ....[36]....
        /*0728*/ 	.word	0x0000ea50


	//   ....[37]....
        /*072c*/ 	.word	0x0000ea80


	//   ....[38]....
        /*0730*/ 	.word	0x0000f180


	//   ....[39]....
        /*0734*/ 	.word	0x0000f1c0


	//   ....[40]....
        /*0738*/ 	.word	0x0000f2d0


	//   ....[41]....
        /*073c*/ 	.word	0x0000f2f0


	//   ....[42]....
        /*0740*/ 	.word	0x0000f400


	//   ....[43]....
        /*0744*/ 	.word	0x0000f420


	//   ....[44]....
        /*0748*/ 	.word	0x0000f540


	//   ....[45]....
        /*074c*/ 	.word	0x0000f560


	//   ....[46]....
        /*0750*/ 	.word	0x0000ff10


	//   ....[47]....
        /*0754*/ 	.word	0x0000ff30


	//   ....[48]....
        /*0758*/ 	.word	0x00010040


	//   ....[49]....
        /*075c*/ 	.word	0x00010060


	//   ....[50]....
        /*0760*/ 	.word	0x00010170


	//   ....[51]....
        /*0764*/ 	.word	0x00010190


	//   ....[52]....
        /*0768*/ 	.word	0x000102b0


	//   ....[53]....
        /*076c*/ 	.word	0x000102d0


	//   ....[54]....
        /*0770*/ 	.word	0x00010480


	//   ....[55]....
        /*0774*/ 	.word	0x00010670


	//   ....[56]....
        /*0778*/ 	.word	0x000106a0


	//   ....[57]....
        /*077c*/ 	.word	0x000106d0


	//   ....[58]....
        /*0780*/ 	.word	0x00010700


	//   ....[59]....
        /*0784*/ 	.word	0x00010730


	//   ....[60]....
        /*0788*/ 	.word	0x00010760


	//   ....[61]....
        /*078c*/ 	.word	0x000108e0


	//   ....[62]....
        /*0790*/ 	.word	0x00010910


	//   ....[63]....
        /*0794*/ 	.word	0x00010940


	//   ....[64]....
        /*0798*/ 	.word	0x00010970


	//   ....[65]....
        /*079c*/ 	.word	0x000109a0


	//   ....[66]....
        /*07a0*/ 	.word	0x000109d0


	//   ....[67]....
        /*07a4*/ 	.word	0x00010a80


	//   ....[68]....
        /*07a8*/ 	.word	0x00010ae0


	//   ....[69]....
        /*07ac*/ 	.word	0x00010b70


	//   ....[70]....
        /*07b0*/ 	.word	0x000120d0


	//   ....[71]....
        /*07b4*/ 	.word	0x00012d20


	//   ....[72]....
        /*07b8*/ 	.word	0x00012d70


	//   ....[73]....
        /*07bc*/ 	.word	0x00012d90


	//   ....[74]....
        /*07c0*/ 	.word	0x00012dd0


	//   ....[75]....
        /*07c4*/ 	.word	0x00012f00


	//   ....[76]....
        /*07c8*/ 	.word	0x00012f10


	//   ....[77]....
        /*07cc*/ 	.word	0x00012fb0


	//   ....[78]....
        /*07d0*/ 	.word	0x00012fc0


	//   ....[79]....
        /*07d4*/ 	.word	0x00013060


	//   ....[80]....
        /*07d8*/ 	.word	0x00013070


	//   ....[81]....
        /*07dc*/ 	.word	0x00013110


	//   ....[82]....
        /*07e0*/ 	.word	0x00013120


	//   ....[83]....
        /*07e4*/ 	.word	0x000131a0


	//   ....[84]....
        /*07e8*/ 	.word	0x000131d0


	//   ....[85]....
        /*07ec*/ 	.word	0x000131f0


	//   ....[86]....
        /*07f0*/ 	.word	0x00013200


	//   ....[87]....
        /*07f4*/ 	.word	0x000162e0


	//   ....[88]....
        /*07f8*/ 	.word	0x00016340


	//   ....[89]....
        /*07fc*/ 	.word	0x00016370


	//   ....[90]....
        /*0800*/ 	.word	0x00016380


	//   ....[91]....
        /*0804*/ 	.word	0x000163b0


	//   ....[92]....
        /*0808*/ 	.word	0x000163e0


	//   ....[93]....
        /*080c*/ 	.word	0x00016410


	//   ....[94]....
        /*0810*/ 	.word	0x00016440


	//   ....[95]....
        /*0814*/ 	.word	0x000165d0


	//   ....[96]....
        /*0818*/ 	.word	0x00016600


	//   ....[97]....
        /*081c*/ 	.word	0x00016630


	//   ....[98]....
        /*0820*/ 	.word	0x00016660


	//   ....[99]....
        /*0824*/ 	.word	0x00016690


	//   ....[100]....
        /*0828*/ 	.word	0x000166c0


	//   ....[101]....
        /*082c*/ 	.word	0x00016780


	//   ....[102]....
        /*0830*/ 	.word	0x000167a0


	//   ....[103]....
        /*0834*/ 	.word	0x00016810


	//   ....[104]....
        /*0838*/ 	.word	0x00016ef0


	//   ....[105]....
        /*083c*/ 	.word	0x000175a0


	//   ....[106]....
        /*0840*/ 	.word	0x00017770


	//   ....[107]....
        /*0844*/ 	.word	0x000177c0


	//   ....[108]....
        /*0848*/ 	.word	0x000178f0


	//   ....[109]....
        /*084c*/ 	.word	0x00017940


	//   ....[110]....
        /*0850*/ 	.word	0x00017a80


	//   ....[111]....
        /*0854*/ 	.word	0x00017af0


	//   ....[112]....
        /*0858*/ 	.word	0x00017c20


	//   ....[113]....
        /*085c*/ 	.word	0x00017c70


	//   ....[114]....
        /*0860*/ 	.word	0x00017da0


	//   ....[115]....
        /*0864*/ 	.word	0x00017df0


	//   ....[116]....
        /*0868*/ 	.word	0x00017f20


	//   ....[117]....
        /*086c*/ 	.word	0x00017f70


	//   ....[118]....
        /*0870*/ 	.word	0x00018080


	//   ....[119]....
        /*0874*/ 	.word	0x000180f0


	//   ....[120]....
        /*0878*/ 	.word	0x00018200


	//   ....[121]....
        /*087c*/ 	.word	0x00018250


	//   ....[122]....
        /*0880*/ 	.word	0x00018580


	//   ....[123]....
        /*0884*/ 	.word	0x00018620


	//   ....[124]....
        /*0888*/ 	.word	0x00018750


	//   ....[125]....
        /*088c*/ 	.word	0x000187c0


	//   ....[126]....
        /*0890*/ 	.word	0x00018840


	//   ....[127]....
        /*0894*/ 	.word	0x000188c0


	//   ....[128]....
        /*0898*/ 	.word	0x00018940


	//   ....[129]....
        /*089c*/ 	.word	0x000189d0


	//   ....[130]....
        /*08a0*/ 	.word	0x00018a70


	//   ....[131]....
        /*08a4*/ 	.word	0x00018b10


	//   ....[132]....
        /*08a8*/ 	.word	0x00018b80


	//   ....[133]....
        /*08ac*/ 	.word	0x00018bf0


	//   ....[134]....
        /*08b0*/ 	.word	0x00018c60


	//   ....[135]....
        /*08b4*/ 	.word	0x00018ce0


	//   ....[136]....
        /*08b8*/ 	.word	0x00018d60


	//   ....[137]....
        /*08bc*/ 	.word	0x00018e00


	//   ....[138]....
        /*08c0*/ 	.word	0x00018e90


	//   ....[139]....
        /*08c4*/ 	.word	0x00018fc0


	//----- nvinfo : EIATTR_REG_RECONFIG
	.align		4
.L_795:
        /*08c8*/ 	.byte	0x01, 0x54
	.zero		2


	//----- nvinfo : EIATTR_SYSCALL_OFFSETS
	.align		4
        /*08cc*/ 	.byte	0x04, 0x46
        /*08ce*/ 	.short	(.L_797 - .L_796)


	//   ....[0]....
.L_796:
        /*08d0*/ 	.word	0x00001c80


	//   ....[1]....
        /*08d4*/ 	.word	0x00011d00


	//   ....[2]....
        /*08d8*/ 	.word	0x00011e50


	//   ....[3]....
        /*08dc*/ 	.word	0x00011f40


	//   ....[4]....
        /*08e0*/ 	.word	0x00012880


	//----- nvinfo : EIATTR_MBARRIER_INSTR_OFFSETS
	.align		4
.L_797:
        /*08e4*/ 	.byte	0x04, 0x39
        /*08e6*/ 	.short	(.L_799 - .L_798)


	//   ....[0]....
.L_798:
        /*08e8*/ 	.word	0x00000270
        /*08ec*/ 	.word	0x000000ff
        /*08f0*/ 	.word	0x00030800
        /*08f4*/ 	.short	0x0100
        /*08f6*/ 	.byte	0x08
	.zero		1


	//   ....[1]....
        /*08f8*/ 	.word	0x00000280
        /*08fc*/ 	.word	0x000000ff
        /*0900*/ 	.word	0x00030820
        /*0904*/ 	.short	0x0100
        /*0906*/ 	.byte	0x08
	.zero		1


	//   ....[2]....
        /*0908*/ 	.word	0x00000370
        /*090c*/ 	.word	0x000000ff
        /*0910*/ 	.word	0x00030830
        /*0914*/ 	.short	0x0100
        /*0916*/ 	.byte	0x08
	.zero		1


	//   ....[3]....
        /*0918*/ 	.word	0x00000380
        /*091c*/ 	.word	0x000000ff
        /*0920*/ 	.word	0x00030840
        /*0924*/ 	.short	0x0100
        /*0926*/ 	.byte	0x08
	.zero		1


	//   ....[4]....
        /*0928*/ 	.word	0x00000390
        /*092c*/ 	.word	0x000000ff
        /*0930*/ 	.word	0x00030838
        /*0934*/ 	.short	0x0100
        /*0936*/ 	.byte	0x08
	.zero		1


	//   ....[5]....
        /*0938*/ 	.word	0x000003a0
        /*093c*/ 	.word	0x000000ff
        /*0940*/ 	.word	0x00030848
        /*0944*/ 	.short	0x0100
        /*0946*/ 	.byte	0x08
	.zero		1


	//   ....[6]....
        /*0948*/ 	.word	0x000004d0
        /*094c*/ 	.word	0x000000ff
        /*0950*/ 	.word	0x00030850
        /*0954*/ 	.short	0x0100
        /*0956*/ 	.byte	0x08
	.zero		1


	//   ....[7]....
        /*0958*/ 	.word	0x000004e0
        /*095c*/ 	.word	0x000000ff
        /*0960*/ 	.word	0x00030860
        /*0964*/ 	.short	0x0100
        /*0966*/ 	.byte	0x08
	.zero		1


	//   ....[8]....
        /*0968*/ 	.word	0x000004f0
        /*096c*/ 	.word	0x000000ff
        /*0970*/ 	.word	0x00030858
        /*0974*/ 	.short	0x0100
        /*0976*/ 	.byte	0x08
	.zero		1


	//   ....[9]....
        /*0978*/ 	.word	0x00000500
        /*097c*/ 	.word	0x000000ff
        /*0980*/ 	.word	0x00030868
        /*0984*/ 	.short	0x0100
        /*0986*/ 	.byte	0x08
	.zero		1


	//   ....[10]....
        /*0988*/ 	.word	0x000005f0
        /*098c*/ 	.word	0x000000ff
        /*0990*/ 	.word	0x00030870
        /*0994*/ 	.short	0x0100
        /*0996*/ 	.byte	0x06
	.zero		1


	//   ....[11]....
        /*0998*/ 	.word	0x00000600
        /*099c*/ 	.word	0x000000ff
        /*09a0*/ 	.word	0x00030880
        /*09a4*/ 	.short	0x0100
        /*09a6*/ 	.byte	0x06
	.zero		1


	//   ....[12]....
        /*09a8*/ 	.word	0x00000610
        /*09ac*/ 	.word	0x000000ff
        /*09b0*/ 	.word	0x00030878
        /*09b4*/ 	.short	0x0100
        /*09b6*/ 	.byte	0x06
	.zero		1


	//   ....[13]....
        /*09b8*/ 	.word	0x00000620
        /*09bc*/ 	.word	0x000000ff
        /*09c0*/ 	.word	0x00030888
        /*09c4*/ 	.short	0x0100
        /*09c6*/ 	.byte	0x06
	.zero		1


	//   ....[14]....
        /*09c8*/ 	.word	0x00000750
        /*09cc*/ 	.word	0x000000ff
        /*09d0*/ 	.word	0x00030890
        /*09d4*/ 	.short	0x0100
        /*09d6*/ 	.byte	0x08
	.zero		1


	//   ....[15]....
        /*09d8*/ 	.word	0x00000760
        /*09dc*/ 	.word	0x000000ff
        /*09e0*/ 	.word	0x000308a0
        /*09e4*/ 	.short	0x0100
        /*09e6*/ 	.byte	0x08
	.zero		1


	//   ....[16]....
        /*09e8*/ 	.word	0x00000770
        /*09ec*/ 	.word	0x000000ff
        /*09f0*/ 	.word	0x00030898
        /*09f4*/ 	.short	0x0100
        /*09f6*/ 	.byte	0x08
	.zero		1


	//   ....[17]....
        /*09f8*/ 	.word	0x00000780
        /*09fc*/ 	.word	0x000000ff
        /*0a00*/ 	.word	0x000308a8
        /*0a04*/ 	.short	0x0100
        /*0a06*/ 	.byte	0x08
	.zero		1


	//   ....[18]....
        /*0a08*/ 	.word	0x000008b0
        /*0a0c*/ 	.word	0x000000ff
        /*0a10*/ 	.word	0x000308b0
        /*0a14*/ 	.short	0x0100
        /*0a16*/ 	.byte	0x08
	.zero		1


	//   ....[19]....
        /*0a18*/ 	.word	0x000008c0
        /*0a1c*/ 	.word	0x000000ff
        /*0a20*/ 	.word	0x000308c0
        /*0a24*/ 	.short	0x0100
        /*0a26*/ 	.byte	0x08
	.zero		1


	//   ....[20]....
        /*0a28*/ 	.word	0x000008d0
        /*0a2c*/ 	.word	0x000000ff
        /*0a30*/ 	.word	0x000308b8
        /*0a34*/ 	.short	0x0100
        /*0a36*/ 	.byte	0x08
	.zero		1


	//   ....[21]....
        /*0a38*/ 	.word	0x000008e0
        /*0a3c*/ 	.word	0x000000ff
        /*0a40*/ 	.word	0x000308c8
        /*0a44*/ 	.short	0x0100
        /*0a46*/ 	.byte	0x08
	.zero		1


	//   ....[22]....
        /*0a48*/ 	.word	0x00001d20
        /*0a4c*/ 	.word	0x000000ff
        /*0a50*/ 	.word	0x00030800
        /*0a54*/ 	.short	0x010a
        /*0a56*/ 	.byte	0x25
	.zero		1


	//   ....[23]....
        /*0a58*/ 	.word	0x00001da0
        /*0a5c*/ 	.word	0x00000003
        /*0a60*/ 	.word	0x00030830
        /*0a64*/ 	.short	0x010a
        /*0a66*/ 	.byte	0x3f
	.zero		1


	//   ....[24]....
        /*0a68*/ 	.word	0x00001e40
        /*0a6c*/ 	.word	0x00000003
        /*0a70*/ 	.word	0x00030830
        /*0a74*/ 	.short	0x010a
        /*0a76*/ 	.byte	0x3f
	.zero		1


	//   ....[25]....
        /*0a78*/ 	.word	0x000025c0
        /*0a7c*/ 	.word	0x00000000
        /*0a80*/ 	.word	0x00000000
        /*0a84*/ 	.short	0x0101
        /*0a86*/ 	.byte	0x3f
	.zero		1


	//   ....[26]....
        /*0a88*/ 	.word	0x00004ab0
        /*0a8c*/ 	.word	0x000000ff
        /*0a90*/ 	.word	0x00030830
        /*0a94*/ 	.short	0x010a
        /*0a96*/ 	.byte	0x06
	.zero		1


	//   ....[27]....
        /*0a98*/ 	.word	0x00004af0
        /*0a9c*/ 	.word	0x000000ff
        /*0aa0*/ 	.word	0x00030830
        /*0aa4*/ 	.short	0x010a
        /*0aa6*/ 	.byte	0x06
	.zero		1


	//   ....[28]....
        /*0aa8*/ 	.word	0x00005570
        /*0aac*/ 	.word	0x000000ff
        /*0ab0*/ 	.word	0x00030850
        /*0ab4*/ 	.short	0x010a
        /*0ab6*/ 	.byte	0x05
	.zero		1


	//   ....[29]....
        /*0ab8*/ 	.word	0x000055b0
        /*0abc*/ 	.word	0x000000ff
        /*0ac0*/ 	.word	0x00030850
        /*0ac4*/ 	.short	0x010a
        /*0ac6*/ 	.byte	0x05
	.zero		1


	//   ....[30]....
        /*0ac8*/ 	.word	0x00005990
        /*0acc*/ 	.word	0x00000000
        /*0ad0*/ 	.word	0x00000000
        /*0ad4*/ 	.short	0x0101
        /*0ad6*/ 	.byte	0x3f
	.zero		1


	//   ....[31]....
        /*0ad8*/ 	.word	0x000074d0
        /*0adc*/ 	.word	0x00000086
        /*0ae0*/ 	.word	0x00000000
        /*0ae4*/ 	.short	0x0101
        /*0ae6*/ 	.byte	0x3f
	.zero		1


	//   ....[32]....
        /*0ae8*/ 	.word	0x00007d10
        /*0aec*/ 	.word	0x000000ff
        /*0af0*/ 	.word	0x00030830
        /*0af4*/ 	.short	0x010a
        /*0af6*/ 	.byte	0x05
	.zero		1


	//   ....[33]....
        /*0af8*/ 	.word	0x00007d50
        /*0afc*/ 	.word	0x000000ff
        /*0b00*/ 	.word	0x00030830
        /*0b04*/ 	.short	0x010a
        /*0b06*/ 	.byte	0x05
	.zero		1


	//   ....[34]....
        /*0b08*/ 	.word	0x000087d0
        /*0b0c*/ 	.word	0x000000ff
        /*0b10*/ 	.word	0x00030850
        /*0b14*/ 	.short	0x010a
        /*0b16*/ 	.byte	0x05
	.zero		1


	//   ....[35]....
        /*0b18*/ 	.word	0x00008810
        /*0b1c*/ 	.word	0x000000ff
        /*0b20*/ 	.word	0x00030850
        /*0b24*/ 	.short	0x010a
        /*0b26*/ 	.byte	0x05
	.zero		1


	//   ....[36]....
        /*0b28*/ 	.word	0x00009750
        /*0b2c*/ 	.word	0x0000007b
        /*0b30*/ 	.word	0x00000000
        /*0b34*/ 	.short	0x0101
        /*0b36*/ 	.byte	0x3f
	.zero		1


	//   ....[37]....
        /*0b38*/ 	.word	0x000097c0
        /*0b3c*/ 	.word	0x0000007b
        /*0b40*/ 	.word	0x00000000
        /*0b44*/ 	.short	0x0101
        /*0b46*/ 	.byte	0x3f
	.zero		1


	//   ....[38]....
        /*0b48*/ 	.word	0x00009b40
        /*0b4c*/ 	.word	0x000000ff
        /*0b50*/ 	.word	0x00030830
        /*0b54*/ 	.short	0x010a
        /*0b56*/ 	.byte	0x05
	.zero		1


	//   ....[39]....
        /*0b58*/ 	.word	0x00009b80
        /*0b5c*/ 	.word	0x000000ff
        /*0b60*/ 	.word	0x00030830
        /*0b64*/ 	.short	0x010a
        /*0b66*/ 	.byte	0x05
	.zero		1


	//   ....[40]....
        /*0b68*/ 	.word	0x0000a600
        /*0b6c*/ 	.word	0x000000ff
        /*0b70*/ 	.word	0x00030850
        /*0b74*/ 	.short	0x010a
        /*0b76*/ 	.byte	0x05
	.zero		1


	//   ....[41]....
        /*0b78*/ 	.word	0x0000a640
        /*0b7c*/ 	.word	0x000000ff
        /*0b80*/ 	.word	0x00030850
        /*0b84*/ 	.short	0x010a
        /*0b86*/ 	.byte	0x05
	.zero		1


	//   ....[42]....
        /*0b88*/ 	.word	0x0000aa10
        /*0b8c*/ 	.word	0x00000000
        /*0b90*/ 	.word	0x00000000
        /*0b94*/ 	.short	0x0101
        /*0b96*/ 	.byte	0x3f
	.zero		1


	//   ....[43]....
        /*0b98*/ 	.word	0x0000c480
        /*0b9c*/ 	.word	0x00000083
        /*0ba0*/ 	.word	0x00000000
        /*0ba4*/ 	.short	0x0101
        /*0ba6*/ 	.byte	0x3f
	.zero		1


	//   ....[44]....
        /*0ba8*/ 	.word	0x0000d030
        /*0bac*/ 	.word	0x000000ff
        /*0bb0*/ 	.word	0x00030850
        /*0bb4*/ 	.short	0x010a
        /*0bb6*/ 	.byte	0x05
	.zero		1


	//   ....[45]....
        /*0bb8*/ 	.word	0x0000d070
        /*0bbc*/ 	.word	0x000000ff
        /*0bc0*/ 	.word	0x00030850
        /*0bc4*/ 	.short	0x010a
        /*0bc6*/ 	.byte	0x05
	.zero		1


	//   ....[46]....
        /*0bc8*/ 	.word	0x0000d520
        /*0bcc*/ 	.word	0x00000004
        /*0bd0*/ 	.word	0x00000000
        /*0bd4*/ 	.short	0x0101
        /*0bd6*/ 	.byte	0x3f
	.zero		1


	//   ....[47]....
        /*0bd8*/ 	.word	0x0000f1b0
        /*0bdc*/ 	.word	0x00000026
        /*0be0*/ 	.word	0x00000000
        /*0be4*/ 	.short	0x0101
        /*0be6*/ 	.byte	0x3f
	.zero		1


	//   ....[48]....
        /*0be8*/ 	.word	0x00012370
        /*0bec*/ 	.word	0x00000000
        /*0bf0*/ 	.word	0x00030840
        /*0bf4*/ 	.short	0x010a
        /*0bf6*/ 	.byte	0x3f
	.zero		1


	//   ....[49]....
        /*0bf8*/ 	.word	0x000133a0
        /*0bfc*/ 	.word	0x0000000a
        /*0c00*/ 	.word	0x00030800
        /*0c04*/ 	.short	0x0107
        /*0c06*/ 	.byte	0x3f
	.zero		1


	//   ....[50]....
        /*0c08*/ 	.word	0x000134b0
        /*0c0c*/ 	.word	0x00000002
        /*0c10*/ 	.word	0x00030800
        /*0c14*/ 	.short	0x0101
        /*0c16*/ 	.byte	0x3f
	.zero		1


	//   ....[51]....
        /*0c18*/ 	.word	0x000134d0
        /*0c1c*/ 	.word	0x00000002
        /*0c20*/ 	.word	0x00030820
        /*0c24*/ 	.short	0x010a
        /*0c26*/ 	.byte	0x3f
	.zero		1


	//   ....[52]....
        /*0c28*/ 	.word	0x00013860
        /*0c2c*/ 	.word	0x00000003
        /*0c30*/ 	.word	0x00030840
        /*0c34*/ 	.short	0x010a
        /*0c36*/ 	.byte	0x3f
	.zero		1


	//   ....[53]....
        /*0c38*/ 	.word	0x00013d20
        /*0c3c*/ 	.word	0x00000003
        /*0c40*/ 	.word	0x00000060
        /*0c44*/ 	.short	0x010a
        /*0c46*/ 	.byte	0x3f
	.zero		1


	//   ....[54]....
        /*0c48*/ 	.word	0x00014520
        /*0c4c*/ 	.word	0x00000003
        /*0c50*/ 	.word	0x00030840
        /*0c54*/ 	.short	0x010a
        /*0c56*/ 	.byte	0x3f
	.zero		1


	//   ....[55]....
        /*0c58*/ 	.word	0x000149e0
        /*0c5c*/ 	.word	0x00000002
        /*0c60*/ 	.word	0x00000060
        /*0c64*/ 	.short	0x010a
        /*0c66*/ 	.byte	0x3f
	.zero		1


	//   ....[56]....
        /*0c68*/ 	.word	0x000150f0
        /*0c6c*/ 	.word	0x00000002
        /*0c70*/ 	.word	0x00030840
        /*0c74*/ 	.short	0x010a
        /*0c76*/ 	.byte	0x3f
	.zero		1


	//   ....[57]....
        /*0c78*/ 	.word	0x000155b0
        /*0c7c*/ 	.word	0x00000002
        /*0c80*/ 	.word	0x00000060
        /*0c84*/ 	.short	0x010a
        /*0c86*/ 	.byte	0x3f
	.zero		1


	//   ....[58]....
        /*0c88*/ 	.word	0x00015c50
        /*0c8c*/ 	.word	0x00000000
        /*0c90*/ 	.word	0x00030860
        /*0c94*/ 	.short	0x010a
        /*0c96*/ 	.byte	0x3f
	.zero		1


	//   ....[59]....
        /*0c98*/ 	.word	0x00016e70
        /*0c9c*/ 	.word	0x00000000
        /*0ca0*/ 	.word	0x00030820
        /*0ca4*/ 	.short	0x010a
        /*0ca6*/ 	.byte	0x3f
	.zero		1


	//   ....[60]....
        /*0ca8*/ 	.word	0x00017050
        /*0cac*/ 	.word	0x00000006
        /*0cb0*/ 	.word	0x00000000
        /*0cb4*/ 	.short	0x010a
        /*0cb6*/ 	.byte	0x3f
	.zero		1


	//   ....[61]....
        /*0cb8*/ 	.word	0x000170c0
        /*0cbc*/ 	.word	0x00000007
        /*0cc0*/ 	.word	0x00000000
        /*0cc4*/ 	.short	0x010a
        /*0cc6*/ 	.byte	0x3f
	.zero		1


	//   ....[62]....
        /*0cc8*/ 	.word	0x00017130
        /*0ccc*/ 	.word	0x00000004
        /*0cd0*/ 	.word	0x00000000
        /*0cd4*/ 	.short	0x010a
        /*0cd6*/ 	.byte	0x3f
	.zero		1


	//   ....[63]....
        /*0cd8*/ 	.word	0x00017160
        /*0cdc*/ 	.word	0x00000003
        /*0ce0*/ 	.word	0x00000000
        /*0ce4*/ 	.short	0x010a
        /*0ce6*/ 	.byte	0x3f
	.zero		1


	//   ....[64]....
        /*0ce8*/ 	.word	0x000171d0
        /*0cec*/ 	.word	0x00000003
        /*0cf0*/ 	.word	0x00030800
        /*0cf4*/ 	.short	0x010a
        /*0cf6*/ 	.byte	0x3f
	.zero		1


	//   ....[65]....
        /*0cf8*/ 	.word	0x00017220
        /*0cfc*/ 	.word	0x00000003
        /*0d00*/ 	.word	0x00030830
        /*0d04*/ 	.short	0x010a
        /*0d06*/ 	.byte	0x3f
	.zero		1


	//   ....[66]....
        /*0d08*/ 	.word	0x00017280
        /*0d0c*/ 	.word	0x0000000b
        /*0d10*/ 	.word	0x00030830
        /*0d14*/ 	.short	0x010a
        /*0d16*/ 	.byte	0x3f
	.zero		1


	//   ....[67]....
        /*0d18*/ 	.word	0x000172e0
        /*0d1c*/ 	.word	0x00000003
        /*0d20*/ 	.word	0x00030850
        /*0d24*/ 	.short	0x010a
        /*0d26*/ 	.byte	0x3f
	.zero		1


	//   ....[68]....
        /*0d28*/ 	.word	0x00017340
        /*0d2c*/ 	.word	0x00000005
        /*0d30*/ 	.word	0x00030830
        /*0d34*/ 	.short	0x010a
        /*0d36*/ 	.byte	0x3f
	.zero		1


	//   ....[69]....
        /*0d38*/ 	.word	0x000173a0
        /*0d3c*/ 	.word	0x00000003
        /*0d40*/ 	.word	0x00030850
        /*0d44*/ 	.short	0x010a
        /*0d46*/ 	.byte	0x3f
	.zero		1


	//   ....[70]....
        /*0d48*/ 	.word	0x00017400
        /*0d4c*/ 	.word	0x00000005
        /*0d50*/ 	.word	0x00030830
        /*0d54*/ 	.short	0x010a
        /*0d56*/ 	.byte	0x3f
	.zero		1


	//   ....[71]....
        /*0d58*/ 	.word	0x00017460
        /*0d5c*/ 	.word	0x00000003
        /*0d60*/ 	.word	0x00030850
        /*0d64*/ 	.short	0x010a
        /*0d66*/ 	.byte	0x3f
	.zero		1


	//   ....[72]....
        /*0d68*/ 	.word	0x000174c0
        /*0d6c*/ 	.word	0x00000003
        /*0d70*/ 	.word	0x00030850
        /*0d74*/ 	.short	0x010a
        /*0d76*/ 	.byte	0x3f
	.zero		1


	//   ....[73]....
        /*0d78*/ 	.word	0x00017660
        /*0d7c*/ 	.word	0x00000000
        /*0d80*/ 	.word	0x00030840
        /*0d84*/ 	.short	0x010a
        /*0d86*/ 	.byte	0x3f
	.zero		1


	//   ....[74]....
        /*0d88*/ 	.word	0x000182a0
        /*0d8c*/ 	.word	0x00000002
        /*0d90*/ 	.word	0x00030820
        /*0d94*/ 	.short	0x010a
        /*0d96*/ 	.byte	0x3f
	.zero		1


	//   ....[75]....
        /*0d98*/ 	.word	0x000182f0
        /*0d9c*/ 	.word	0x00000003
        /*0da0*/ 	.word	0x00030840
        /*0da4*/ 	.short	0x010a
        /*0da6*/ 	.byte	0x3f
	.zero		1


	//   ....[76]....
        /*0da8*/ 	.word	0x00018340
        /*0dac*/ 	.word	0x00000003
        /*0db0*/ 	.word	0x00000060
        /*0db4*/ 	.short	0x010a
        /*0db6*/ 	.byte	0x3f
	.zero		1


	//   ....[77]....
        /*0db8*/ 	.word	0x00018390
        /*0dbc*/ 	.word	0x00000003
        /*0dc0*/ 	.word	0x00030840
        /*0dc4*/ 	.short	0x010a
        /*0dc6*/ 	.byte	0x3f
	.zero		1


	//   ....[78]....
        /*0dc8*/ 	.word	0x000183e0
        /*0dcc*/ 	.word	0x00000002
        /*0dd0*/ 	.word	0x00000060
        /*0dd4*/ 	.short	0x010a
        /*0dd6*/ 	.byte	0x3f
	.zero		1


	//   ....[79]....
        /*0dd8*/ 	.word	0x00018430
        /*0ddc*/ 	.word	0x00000002
        /*0de0*/ 	.word	0x00030840
        /*0de4*/ 	.short	0x010a
        /*0de6*/ 	.byte	0x3f
	.zero		1


	//   ....[80]....
        /*0de8*/ 	.word	0x00018480
        /*0dec*/ 	.word	0x00000002
        /*0df0*/ 	.word	0x00000060
        /*0df4*/ 	.short	0x010a
        /*0df6*/ 	.byte	0x3f
	.zero		1


	//   ....[81]....
        /*0df8*/ 	.word	0x000184d0
        /*0dfc*/ 	.word	0x00000000
        /*0e00*/ 	.word	0x00030860
        /*0e04*/ 	.short	0x010a
        /*0e06*/ 	.byte	0x3f
	.zero		1


	//   ....[82]....
        /*0e08*/ 	.word	0x00018ee0
        /*0e0c*/ 	.word	0x00000000
        /*0e10*/ 	.word	0x00030820
        /*0e14*/ 	.short	0x010a
        /*0e16*/ 	.byte	0x3f
	.zero		1


	//   ....[83]....
        /*0e18*/ 	.word	0x00019080
        /*0e1c*/ 	.word	0x00000006
        /*0e20*/ 	.word	0x00000000
        /*0e24*/ 	.short	0x010a
        /*0e26*/ 	.byte	0x3f
	.zero		1


	//   ....[84]....
        /*0e28*/ 	.word	0x000190d0
        /*0e2c*/ 	.word	0x00000007
        /*0e30*/ 	.word	0x00000000
        /*0e34*/ 	.short	0x010a
        /*0e36*/ 	.byte	0x3f
	.zero		1


	//   ....[85]....
        /*0e38*/ 	.word	0x00019120
        /*0e3c*/ 	.word	0x00000004
        /*0e40*/ 	.word	0x00000000
        /*0e44*/ 	.short	0x010a
        /*0e46*/ 	.byte	0x3f
	.zero		1


	//----- nvinfo : EIATTR_NUM_MBARRIERS
	.align		4
.L_799:
        /*0e48*/ 	.byte	0x03, 0x38
        /*0e4a*/ 	.short	0x0016


	//----- nvinfo : EIATTR_EXIT_INSTR_OFFSETS
	.align		4
        /*0e4c*/ 	.byte	0x04, 0x1c
        /*0e4e*/ 	.short	(.L_801 - .L_800)


	//   ....[0]....
.L_800:
        /*0e50*/ 	.word	0x00000a50


	//   ....[1]....
        /*0e54*/ 	.word	0x00010420


	//   ....[2]....
        /*0e58*/ 	.word	0x000171b0


	//----- nvinfo : EIATTR_MAX_THREADS
	.align		4
.L_801:
        /*0e5c*/ 	.byte	0x04, 0x05
        /*0e5e*/ 	.short	(.L_803 - .L_802)
.L_802:
        /*0e60*/ 	.word	0x00000180
        /*0e64*/ 	.word	0x00000001
        /*0e68*/ 	.word	0x00000001


	//----- nvinfo : EIATTR_CRS_STACK_SIZE
	.align		4
.L_803:
        /*0e6c*/ 	.byte	0x04, 0x1e
        /*0e6e*/ 	.short	(.L_805 - .L_804)
.L_804:
        /*0e70*/ 	.word	0x00000000


	//----- nvinfo : EIATTR_CBANK_PARAM_SIZE
	.align		4
.L_805:
        /*0e74*/ 	.byte	0x03, 0x19
        /*0e76*/ 	.short	0x0af0


	//----- nvinfo : EIATTR_PARAM_CBANK
	.align		4
        /*0e78*/ 	.byte	0x04, 0x0a
        /*0e7a*/ 	.short	(.L_807 - .L_806)
	.align		4
.L_806:
        /*0e7c*/ 	.word	index@(.nv.constant0._ZN7cutlass13device_kernelIN5flash11enable_sm90INS1_16FlashAttnFwdSm90INS1_25CollectiveMainloopFwdSm90ILi2EN4cute5tupleIJNS5_1CILi1EEES8_S8_EEENS6_IJNS7_ILi128EEENS7_ILi96EEENS7_ILi192EEEEEELi192ENS_6half_tEfNS_4arch4Sm90ELb0ELb1ELb0ELb1ELb0ELb0ELb0ELb1ELb1ELb1ELb0ELb0EEENS1_21CollectiveEpilogueFwdINS6_IJSA_SC_SB_EEES9_SE_SG_Li256ELb1ELb1ELb0ELb0EEENS1_36VarlenDynamicPersistentTileSchedulerILi128ELi96ELi256ELi128ELb0ELb1ELb1ELb1ELb0ELb1EEEEEEEEEvNT_6ParamsE)
        /*0e80*/ 	.short	0x0210
        /*0e82*/ 	.short	0x0af0


	//----- nvinfo : EIATTR_SW_WAR
	.align		4
.L_807:
        /*0e84*/ 	.byte	0x04, 0x36
        /*0e86*/ 	.short	(.L_809 - .L_808)
.L_808:
        /*0e88*/ 	.word	0x00000008
.L_809:


//--------------------- .nv.info._ZN7cutlass13device_kernelIN5flash11enable_sm90INS1_16FlashAttnFwdSm90INS1_25CollectiveMainloopFwdSm90ILi2EN4cute5tupleIJNS5_1CILi1EEES8_S8_EEENS6_IJNS7_ILi128EEENS7_ILi96EEENS7_ILi192EEEEEELi192ENS_6half_tEfNS_4arch4Sm90ELb0ELb1ELb0ELb1ELb0ELb1ELb0ELb1ELb1ELb1ELb0ELb0EEENS1_21CollectiveEpilogueFwdINS6_IJSA_SC_SB_EEES9_SE_SG_Li256ELb1ELb1ELb0ELb0EEENS1_36VarlenDynamicPersistentTileSchedulerILi128ELi96ELi256ELi128ELb0ELb1ELb1ELb1ELb0ELb1EEEEEEEEEvNT_6ParamsE --------------------------
	.section	.nv.info._ZN7cutlass13device_kernelIN5flash11enable_sm90INS1_16FlashAttnFwdSm90INS1_25CollectiveMainloopFwdSm90ILi2EN4cute5tupleIJNS5_1CILi1EEES8_S8_EEENS6_IJNS7_ILi128EEENS7_ILi96EEENS7_ILi192EEEEEELi192ENS_6half_tEfNS_4arch4Sm90ELb0ELb1ELb0ELb1ELb0ELb1ELb0ELb1ELb1ELb1ELb0ELb0EEENS1_21CollectiveEpilogueFwdINS6_IJSA_SC_SB_EEES9_SE_SG_Li256ELb1ELb1ELb0ELb0EEENS1_36VarlenDynamicPersistentTileSchedulerILi128ELi96ELi256ELi128ELb0ELb1ELb1ELb1ELb0ELb1EEEEEEEEEvNT_6ParamsE,"",@"SHT_CUDA_INFO"
	.sectionflags	@""
	.align	4


	//----- nvinfo : EIATTR_CUDA_API_VERSION
	.align		4
        /*0000*/ 	.byte	0x04, 0x37
        /*0002*/ 	.short	(.L_811 - .L_810)
.L_810:
        /*0004*/ 	.word	0x00000082


	//----- nvinfo : EIATTR_KPARAM_INFO
	.align		4
.L_811:
        /*0008*/ 	.byte	0x04, 0x17
        /*000a*/ 	.short	(.L_813 - .L_812)
.L_812:
        /*000c*/ 	.word	0x00000000
        /*0010*/ 	.short	0x0000
        /*0012*/ 	.short	0x0070
        /*0014*/ 	.byte	0x00, 0xf0, 0x01, 0x2a


	//----- nvinfo : EIATTR_SPARSE_MMA_MASK
	.align		4
.L_813:
        /*0018*/ 	.byte	0x03, 0x50
        /*001a*/ 	.short	0x0000


	//----- nvinfo : EIATTR_MAXREG_COUNT
	.align		4
        /*001c*/ 	.byte	0x03, 0x1b
        /*001e*/ 	.short	0x00a8


	//----- nvinfo : EIATTR_NUM_BARRIERS
	.align		4
        /*0020*/ 	.byte	0x02, 0x4c
        /*0022*/ 	.byte	0x10
	.zero		1


	//----- nvinfo : EIATTR_EXTERNS
	.align		4
        /*0024*/ 	.byte	0x04, 0x0f
        /*0026*/ 	.short	(.L_815 - .L_814)


	//   ....[0]....
	.align		4
.L_814:
        /*0028*/ 	.word	index@(__assertfail)


	//----- nvinfo : EIATTR_ANNOTATIONS
	.align		4
.L_815:
        /*002c*/ 	.byte	0x04, 0x55
        /*002e*/ 	.short	(.L_817 - .L_816)


	//   ....[0]....
.L_816:
        /* <DEDUP_REMOVED lines=129> */


	//----- nvinfo : EIATTR_MERCURY_ISA_VERSION
	.align		4
.L_817:
        /*0830*/ 	.byte	0x03, 0x5f
        /*0832*/ 	.short	0x0101


	//----- nvinfo : EIATTR_UNUSED_LOAD_BYTE_OFFSET
	.align		4
        /*0834*/ 	.byte	0x04, 0x44
        /*0836*/ 	.short	(.L_819 - .L_818)


	//   ....[0]....
.L_818:
        /*0838*/ 	.word	0x00000ab0
        /*083c*/ 	.word	0x0000fff0


	//   ....[1]....
        /*0840*/ 	.word	0x0001ed90
        /*0844*/ 	.word	0x0000fff0


	//----- nvinfo : EIATTR_INT_WARP_WIDE_INSTR_OFFSETS
	.align		4
.L_819:
        /*0848*/ 	.byte	0x04, 0x31
        /*084a*/ 	.short	(.L_821 - .L_820)


	//   ....[0]....
.L_820:
        /*084c*/ 	.word	0x00000190


	//   ....[1]....
        /*0850*/ 	.word	0x000001d0


	//   ....[2]....
        /*0854*/ 	.word	0x00000240


	//   ....[3]....
        /*0858*/ 	.word	0x00024600


	//   ....[4]....
        /*085c*/ 	.word	0x00024690


	//   ....[5]....
        /*0860*/ 	.word	0x00028560


	//   ....[6]....
        /*0864*/ 	.word	0x000285c0


	//----- nvinfo : EIATTR_COOP_GROUP_MASK_REGIDS
	.align		4
.L_821:
        /*0868*/ 	.byte	0x04, 0x29
        /*086a*/ 	.short	(.L_823 - .L_822)


	//   ....[0]....
.L_822:
        /*086c*/ 	.word	0xffffffff


	//   ....[1]....
        /*0870*/ 	.word	0xffffffff


	//   ....[2]....
        /*0874*/ 	.word	0xffffffff


	//   ....[3]....
        /*0878*/ 	.word	0xffffffff


	//   ....[4]....
        /*087c*/ 	.word	0xffffffff


	//   ....[5]....
        /*0880*/ 	.word	0xffffffff


	//   ....[6]....
        /*0884*/ 	.word	0xffffffff


	//   ....[7]....
        /*0888*/ 	.word	0xffffffff


	//   ....[8]....
        /*088c*/ 	.word	0xffffffff


	//   ....[9]....
        /*0890*/ 	.word	0xffffffff


	//   ....[10]....
        /*0894*/ 	.word	0xffffffff


	//   ....[11]....
        /*0898*/ 	.word	0xffffffff


	//   ....[12]....
        /*089c*/ 	.word	0xffffffff


	//   ....[13]....
        /*08a0*/ 	.word	0xffffffff


	//   ....[14]....
        /*08a4*/ 	.word	0xffffffff


	//   ....[15]....
        /*08a8*/ 	.word	0xffffffff


	//   ....[16]....
        /*08ac*/ 	.word	0xffffffff


	//   ....[17]....
        /*08b0*/ 	.word	0xffffffff


	//   ....[18]....
        /*08b4*/ 	.word	0xffffffff


	//   ....[19]....
        /*08b8*/ 	.word	0xffffffff


	//   ....[20]....
        /*08bc*/ 	.word	0xffffffff


	//   ....[21]....
        /*08c0*/ 	.word	0xffffffff


	//   ....[22]....
        /*08c4*/ 	.word	0xffffffff


	//   ....[23]....
        /*08c8*/ 	.word	0xffffffff


	//   ....[24]....
        /*08cc*/ 	.word	0xffffffff


	//   ....[25]....
        /*08d0*/ 	.word	0xffffffff


	//   ....[26]....
        /*08d4*/ 	.word	0xffffffff


	//   ....[27]....
        /*08d8*/ 	.word	0xffffffff


	//   ....[28]....
        /*08dc*/ 	.word	0xffffffff


	//   ....[29]....
        /*08e0*/ 	.word	0xffffffff


	//   ....[30]....
        /*08e4*/ 	.word	0xffffffff


	//   ....[31]....
        /*08e8*/ 	.word	0xffffffff


	//   ....[32]....
        /*08ec*/ 	.word	0xffffffff


	//   ....[33]....
        /*08f0*/ 	.word	0xffffffff


	//   ....[34]....
        /*08f4*/ 	.word	0xffffffff


	//   ....[35]....
        /*08f8*/ 	.word	0xffffffff


	//   ....[36]....
        /*08fc*/ 	.word	0xffffffff


	//   ....[37]....
        /*0900*/ 	.word	0xffffffff


	//   ....[38]....
        /*0904*/ 	.word	0xffffffff


	//   ....[39]....
        /*0908*/ 	.word	0xffffffff


	//   ....[40]....
        /*090c*/ 	.word	0xffffffff


	//   ....[41]....
        /*0910*/ 	.word	0xffffffff


	//   ....[42]....
        /*0914*/ 	.word	0xffffffff


	//   ....[43]....
        /*0918*/ 	.word	0xffffffff


	//   ....[44]....
        /*091c*/ 	.word	0xffffffff


	//   ....[45]....
        /*0920*/ 	.word	0xffffffff


	//   ....[46]....
        /*0924*/ 	.word	0xffffffff


	//   ....[47]....
        /*0928*/ 	.word	0xffffffff


	//   ....[48]....
        /*092c*/ 	.word	0xffffffff


	//   ....[49]....
        /*0930*/ 	.word	0xffffffff


	//   ....[50]....
        /*0934*/ 	.word	0xffffffff


	//   ....[51]....
        /*0938*/ 	.word	0xffffffff


	//   ....[52]....
        /*093c*/ 	.word	0xffffffff


	//   ....[53]....
        /*0940*/ 	.word	0xffffffff


	//   ....[54]....
        /*0944*/ 	.word	0xffffffff


	//   ....[55]....
        /*0948*/ 	.word	0xffffffff


	//   ....[56]....
        /*094c*/ 	.word	0xffffffff


	//   ....[57]....
        /*0950*/ 	.word	0xffffffff


	//   ....[58]....
        /*0954*/ 	.word	0xffffffff


	//   ....[59]....
        /*0958*/ 	.word	0xffffffff


	//   ....[60]....
        /*095c*/ 	.word	0xffffffff


	//   ....[61]....
        /*0960*/ 	.word	0xffffffff


	//   ....[62]....
        /*0964*/ 	.word	0xffffffff


	//   ....[63]....
        /*0968*/ 	.word	0xffffffff


	//   ....[64]....
        /*096c*/ 	.word	0xffffffff


	//   ....[65]....
        /*0970*/ 	.word	0xffffffff


	//   ....[66]....
        /*0974*/ 	.word	0xffffffff


	//   ....[67]....
        /*0978*/ 	.word	0xffffffff


	//   ....[68]....
        /*097c*/ 	.word	0xffffffff


	//   ....[69]....
        /*0980*/ 	.word	0xffffffff


	//   ....[70]....
        /*0984*/ 	.word	0xffffffff


	//   ....[71]....
        /*0988*/ 	.word	0xffffffff


	//   ....[72]....
        /*098c*/ 	.word	0xffffffff


	//   ....[73]....
        /*0990*/ 	.word	0xffffffff


	//   ....[74]....
        /*0994*/ 	.word	0xffffffff


	//   ....[75]....
        /*0998*/ 	.word	0xffffffff


	//   ....[76]....
        /*099c*/ 	.word	0xffffffff


	//   ....[77]....
        /*09a0*/ 	.word	0xffffffff


	//   ....[78]....
        /*09a4*/ 	.word	0xffffffff


	//   ....[79]....
        /*09a8*/ 	.word	0xffffffff


	//   ....[80]....
        /*09ac*/ 	.word	0xffffffff


	//   ....[81]....
        /*09b0*/ 	.word	0xffffffff


	//   ....[82]....
        /*09b4*/ 	.word	0xffffffff


	//   ....[83]....
        /*09b8*/ 	.word	0xffffffff


	//   ....[84]....
        /*09bc*/ 	.word	0xffffffff


	//   ....[85]....
        /*09c0*/ 	.word	0xffffffff


	//   ....[86]....
        /*09c4*/ 	.word	0xffffffff


	//   ....[87]....
        /*09c8*/ 	.word	0xffffffff


	//   ....[88]....
        /*09cc*/ 	.word	0xffffffff


	//   ....[89]....
        /*09d0*/ 	.word	0xffffffff


	//   ....[90]....
        /*09d4*/ 	.word	0xffffffff


	//   ....[91]....
        /*09d8*/ 	.word	0xffffffff


	//   ....[92]....
        /*09dc*/ 	.word	0xffffffff


	//   ....[93]....
        /*09e0*/ 	.word	0xffffffff


	//   ....[94]....
        /*09e4*/ 	.word	0xffffffff


	//   ....[95]....
        /*09e8*/ 	.word	0xffffffff


	//   ....[96]....
        /*09ec*/ 	.word	0xffffffff


	//   ....[97]....
        /*09f0*/ 	.word	0xffffffff


	//   ....[98]....
        /*09f4*/ 	.word	0xffffffff


	//   ....[99]....
        /*09f8*/ 	.word	0xffffffff


	//   ....[100]....
        /*09fc*/ 	.word	0xffffffff


	//   ....[101]....
        /*0a00*/ 	.word	0xffffffff


	//   ....[102]....
        /*0a04*/ 	.word	0xffffffff


	//   ....[103]....
        /*0a08*/ 	.word	0xffffffff


	//   ....[104]....
        /*0a0c*/ 	.word	0xffffffff


	//   ....[105]....
        /*0a10*/ 	.word	0xffffffff


	//   ....[106]....
        /*0a14*/ 	.word	0xffffffff


	//   ....[107]....
        /*0a18*/ 	.word	0xffffffff


	//   ....[108]....
        /*0a1c*/ 	.word	0xffffffff


	//   ....[109]....
        /*0a20*/ 	.word	0xffffffff


	//   ....[110]....
        /*0a24*/ 	.word	0xffffffff


	//   ....[111]....
        /*0a28*/ 	.word	0xffffffff


	//   ....[112]....
        /*0a2c*/ 	.word	0xffffffff


	//   ....[113]....
        /*0a30*/ 	.word	0xffffffff


	//   ....[114]....
        /*0a34*/ 	.word	0xffffffff


	//   ....[115]....
        /*0a38*/ 	.word	0xffffffff


	//   ....[116]....
        /*0a3c*/ 	.word	0xffffffff


	//   ....[117]....
        /*0a40*/ 	.word	0xffffffff


	//   ....[118]....
        /*0a44*/ 	.word	0xffffffff


	//   ....[119]....
        /*0a48*/ 	.word	0xffffffff


	//   ....[120]....
        /*0a4c*/ 	.word	0xffffffff


	//   ....[121]....
        /*0a50*/ 	.word	0xffffffff


	//   ....[122]....
        /*0a54*/ 	.word	0x0500000f


	//   ....[123]....
        /*0a58*/ 	.word	0x0500000f


	//   ....[124]....
        /*0a5c*/ 	.word	0x0500000f


	//   ....[125]....
        /*0a60*/ 	.word	0x0500000f


	//   ....[126]....
        /*0a64*/ 	.word	0x0500000f


	//   ....[127]....
        /*0a68*/ 	.word	0x0500000f


	//   ....[128]....
        /*0a6c*/ 	.word	0x0500000f


	//   ....[129]....
        /*0a70*/ 	.word	0x0500000f


	//   ....[130]....
        /*0a74*/ 	.word	0x0500000f


	//   ....[131]....
        /*0a78*/ 	.word	0x0500000f


	//   ....[132]....
        /*0a7c*/ 	.word	0x0500000f


	//   ....[133]....
        /*0a80*/ 	.word	0x0500000f


	//   ....[134]....
        /*0a84*/ 	.word	0x0500000f


	//   ....[135]....
        /*0a88*/ 	.word	0x0500000f


	//   ....[136]....
        /*0a8c*/ 	.word	0x0500000f


	//   ....[137]....
        /*0a90*/ 	.word	0x0500000f


	//   ....[138]....
        /*0a94*/ 	.word	0x0500000f


	//   ....[139]....
        /*0a98*/ 	.word	0x0500000f


	//   ....[140]....
        /*0a9c*/ 	.word	0x0500000f


	//   ....[141]....
        /*0aa0*/ 	.word	0x0500000f


	//   ....[142]....
        /*0aa4*/ 	.word	0x0500000f


	//   ....[143]....
        /*0aa8*/ 	.word	0x0500000f


	//   ....[144]....
        /*0aac*/ 	.word	0x0500000f


	//   ....[145]....
        /*0ab0*/ 	.word	0x0500000f


	//   ....[146]....
        /*0ab4*/ 	.word	0x0500000f


	//   ....[147]....
        /*0ab8*/ 	.word	0x0500000f


	//   ....[148]....
        /*0abc*/ 	.word	0x0500000f


	//   ....[149]....
        /*0ac0*/ 	.word	0x0500000f


	//   ....[150]....
        /*0ac4*/ 	.word	0x0500000f


	//   ....[151]....
        /*0ac8*/ 	.word	0x0500000f


	//   ....[152]....
        /*0acc*/ 	.word	0x0500000f


	//   ....[153]....
        /*0ad0*/ 	.word	0x0500000f


	//   ....[154]....
        /*0ad4*/ 	.word	0x0500000f


	//   ....[155]....
        /*0ad8*/ 	.word	0x0500000f


	//   ....[156]....
        /*0adc*/ 	.word	0x0500000f


	//   ....[157]....
        /*0ae0*/ 	.word	0x0500000f


	//   ....[158]....
        /*0ae4*/ 	.word	0x0500000f


	//   ....[159]....
        /*0ae8*/ 	.word	0x0500000f


	//   ....[160]....
        /*0aec*/ 	.word	0x0500000f


	//   ....[161]....
        /*0af0*/ 	.word	0x0500000f


	//   ....[162]....
        /*0af4*/ 	.word	0x0500000f


	//   ....[163]....
        /*0af8*/ 	.word	0x0500000f


	//   ....[164]....
        /*0afc*/ 	.word	0x0500000f


	//   ....[165]....
        /*0b00*/ 	.word	0x0500000f


	//   ....[166]....
        /*0b04*/ 	.word	0x0500000f


	//   ....[167]....
        /*0b08*/ 	.word	0x0500000f


	//   ....[168]....
        /*0b0c*/ 	.word	0x0500000f


	//   ....[169]....
        /*0b10*/ 	.word	0x0500000f


	//   ....[170]....
        /*0b14*/ 	.word	0x0500000f


	//   ....[171]....
        /*0b18*/ 	.word	0x0500000f


	//   ....[172]....
        /*0b1c*/ 	.word	0x0500000f


	//   ....[173]....
        /*0b20*/ 	.word	0x0500000f


	//----- nvinfo : EIATTR_COOP_GROUP_INSTR_OFFSETS
	.align		4
.L_823:
        /*0b24*/ 	.byte	0x04, 0x28
        /*0b26*/ 	.short	(.L_825 - .L_824)


	//   ....[0]....
.L_824:
        /*0b28*/ 	.word	0x00000060


	//   ....[1]....
        /*0b2c*/ 	.word	0x000001a0


	//   ....[2]....
        /*0b30*/ 	.word	0x000001f0


	//   ....[3]....
        /*0b34*/ 	.word	0x00000420


	//   ....[4]....
        /*0b38*/ 	.word	0x00000580


	//   ....[5]....
        /*0b3c*/ 	.word	0x000006a0


	//   ....[6]....
        /*0b40*/ 	.word	0x00000800


	//   ....[7]....
        /*0b44*/ 	.word	0x0000aee0


	//   ....[8]....
        /*0b48*/ 	.word	0x0000b5e0


	//   ....[9]....
        /*0b4c*/ 	.word	0x0000b5f0


	//   ....[10]....
        /*0b50*/ 	.word	0x0000b600


	//   ....[11]....
        /*0b54*/ 	.word	0x0000b610


	//   ....[12]....
        /*0b58*/ 	.word	0x0000bde0


	//   ....[13]....
        /*0b5c*/ 	.word	0x0000bdf0


	//   ....[14]....
        /*0b60*/ 	.word	0x0000be00


	//   ....[15]....
        /*0b64*/ 	.word	0x0000be10


	//   ....[16]....
        /*0b68*/ 	.word	0x0000eb70


	//   ....[17]....
        /*0b6c*/ 	.word	0x0000eb80


	//   ....[18]....
        /*0b70*/ 	.word	0x0000eb90


	//   ....[19]....
        /*0b74*/ 	.word	0x0000eba0


	//   ....[20]....
        /*0b78*/ 	.word	0x0000f190


	//   ....[21]....
        /*0b7c*/ 	.word	0x0000f1a0


	//   ....[22]....
        /*0b80*/ 	.word	0x0000f1b0


	//   ....[23]....
        /*0b84*/ 	.word	0x0000f1c0


	//   ....[24]....
        /*0b88*/ 	.word	0x000128e0


	//   ....[25]....
        /*0b8c*/ 	.word	0x00012bc0


	//   ....[26]....
        /*0b90*/ 	.word	0x000138a0


	//   ....[27]....
        /*0b94*/ 	.word	0x000139b0


	//   ....[28]....
        /*0b98*/ 	.word	0x00013ed0


	//   ....[29]....
        /*0b9c*/ 	.word	0x00013fa0


	//   ....[30]....
        /*0ba0*/ 	.word	0x00016020


	//   ....[31]....
        /*0ba4*/ 	.word	0x00016270


	//   ....[32]....
        /*0ba8*/ 	.word	0x00017120


	//   ....[33]....
        /*0bac*/ 	.word	0x00017240


	//   ....[34]....
        /*0bb0*/ 	.word	0x00017800


	//   ....[35]....
        /*0bb4*/ 	.word	0x00017860


	//   ....[36]....
        /*0bb8*/ 	.word	0x00019730


	//   ....[37]....
        /*0bbc*/ 	.word	0x00019750


	//   ....[38]....
        /*0bc0*/ 	.word	0x00019c80


	//   ....[39]....
        /*0bc4*/ 	.word	0x00019ca0


	//   ....[40]....
        /*0bc8*/ 	.word	0x0001b970


	//   ....[41]....
        /*0bcc*/ 	.word	0x0001bbd0


	//   ....[42]....
        /*0bd0*/ 	.word	0x0001ca90


	//   ....[43]....
        /*0bd4*/ 	.word	0x0001cbb0


	//   ....[44]....
        /*0bd8*/ 	.word	0x0001d160


	//   ....[45]....
        /*0bdc*/ 	.word	0x0001d1b0


	//   ....[46]....
        /*0be0*/ 	.word	0x0001e2a0


	//   ....[47]....
        /*0be4*/ 	.word	0x0001e4f0


	//   ....[48]....
        /*0be8*/ 	.word	0x0001e560


	//   ....[49]....
        /*0bec*/ 	.word	0x0001e580


	//   ....[50]....
        /*0bf0*/ 	.word	0x0001fae0


	//   ....[51]....
        /*0bf4*/ 	.word	0x0001fb20


	//   ....[52]....
        /*0bf8*/ 	.word	0x0001fb50


	//   ....[53]....
        /*0bfc*/ 	.word	0x0001fb80


	//   ....[54]....
        /*0c00*/ 	.word	0x000202a0


	//   ....[55]....
        /*0c04*/ 	.word	0x000202c0


	//   ....[56]....
        /*0c08*/ 	.word	0x000203d0


	//   ....[57]....
        /*0c0c*/ 	.word	0x000203f0


	//   ....[58]....
        /*0c10*/ 	.word	0x000204f0


	//   ....[59]....
        /*0c14*/ 	.word	0x00020510


	//   ....[60]....
        /*0c18*/ 	.word	0x00020620


	//   ....[61]....
        /*0c1c*/ 	.word	0x00020640


	//   ....[62]....
        /*0c20*/ 	.word	0x00020eb0


	//   ....[63]....
        /*0c24*/ 	.word	0x00020ee0


	//   ....[64]....
        /*0c28*/ 	.word	0x00020ff0


	//   ....[65]....
        /*0c2c*/ 	.word	0x00021010


	//   ....[66]....
        /*0c30*/ 	.word	0x00021110


	//   ....[67]....
        /*0c34*/ 	.word	0x00021130


	//   ....[68]....
        /*0c38*/ 	.word	0x00021240


	//   ....[69]....
        /*0c3c*/ 	.word	0x00021260


	//   ....[70]....
        /*0c40*/ 	.word	0x000213f0


	//   ....[71]....
        /*0c44*/ 	.word	0x000215c0


	//   ....[72]....
        /*0c48*/ 	.word	0x000215f0


	//   ....[73]....
        /*0c4c*/ 	.word	0x00021620


	//   ....[74]....
        /*0c50*/ 	.word	0x00021650


	//   ....[75]....
        /*0c54*/ 	.word	0x00021680


	//   ....[76]....
        /*0c58*/ 	.word	0x000216b0


	//   ....[77]....
        /*0c5c*/ 	.word	0x00021820


	//   ....[78]....
        /*0c60*/ 	.word	0x00021850


	//   ....[79]....
        /*0c64*/ 	.word	0x00021880


	//   ....[80]....
        /*0c68*/ 	.word	0x000218b0


	//   ....[81]....
        /*0c6c*/ 	.word	0x000218e0


	//   ....[82]....
        /*0c70*/ 	.word	0x00021910


	//   ....[83]....
        /*0c74*/ 	.word	0x000219b0


	//   ....[84]....
        /*0c78*/ 	.word	0x00021a10


	//   ....[85]....
        /*0c7c*/ 	.word	0x00021aa0


	//   ....[86]....
        /*0c80*/ 	.word	0x00022c80


	//   ....[87]....
        /*0c84*/ 	.word	0x00024bc0


	//   ....[88]....
        /*0c88*/ 	.word	0x000257f0


	//   ....[89]....
        /*0c8c*/ 	.word	0x00025810


	//   ....[90]....
        /*0c90*/ 	.word	0x000258e0


	//   ....[91]....
        /*0c94*/ 	.word	0x000258f0


	//   ....[92]....
        /*0c98*/ 	.word	0x00025990


	//   ....[93]....
        /*0c9c*/ 	.word	0x000259a0


	//   ....[94]....
        /*0ca0*/ 	.word	0x00025a40


	//   ....[95]....
        /*0ca4*/ 	.word	0x00025a50


	//   ....[96]....
        /*0ca8*/ 	.word	0x00025af0


	//   ....[97]....
        /*0cac*/ 	.word	0x00025b00


	//   ....[98]....
        /*0cb0*/ 	.word	0x00025ba0


	//   ....[99]....
        /*0cb4*/ 	.word	0x00025bb0


	//   ....[100]....
        /*0cb8*/ 	.word	0x00025c50


	//   ....[101]....
        /*0cbc*/ 	.word	0x00025c60


	//   ....[102]....
        /*0cc0*/ 	.word	0x00025cb0


	//   ....[103]....
        /*0cc4*/ 	.word	0x00025cf0


	//   ....[104]....
        /*0cc8*/ 	.word	0x00028da0


	//   ....[105]....
        /*0ccc*/ 	.word	0x00028df0


	//   ....[106]....
        /*0cd0*/ 	.word	0x00028e20


	//   ....[107]....
        /*0cd4*/ 	.word	0x00028e30


	//   ....[108]....
        /*0cd8*/ 	.word	0x00028e60


	//   ....[109]....
        /*0cdc*/ 	.word	0x00028e90


	//   ....[110]....
        /*0ce0*/ 	.word	0x00028ec0


	//   ....[111]....
        /*0ce4*/ 	.word	0x00028ef0


	//   ....[112]....
        /*0ce8*/ 	.word	0x00029070


	//   ....[113]....
        /*0cec*/ 	.word	0x000290b0


	//   ....[114]....
        /*0cf0*/ 	.word	0x000290e0


	//   ....[115]....
        /*0cf4*/ 	.word	0x00029110


	//   ....[116]....
        /*0cf8*/ 	.word	0x00029140


	//   ....[117]....
        /*0cfc*/ 	.word	0x00029170


	//   ....[118]....
        /*0d00*/ 	.word	0x00029230


	//   ....[119]....
        /*0d04*/ 	.word	0x00029250


	//   ....[120]....
        /*0d08*/ 	.word	0x000292c0


	//   ....[121]....
        /*0d0c*/ 	.word	0x00029990


	//   ....[122]....
        /*0d10*/ 	.word	0x00029df0


	//   ....[123]....
        /*0d14*/ 	.word	0x00029e80


	//   ....[124]....
        /*0d18*/ 	.word	0x00029ed0


	//   ....[125]....
        /*0d1c*/ 	.word	0x00029f20


	//   ....[126]....
        /*0d20*/ 	.word	0x00029fb0


	//   ....[127]....
        /*0d24*/ 	.word	0x0002a040


	//   ....[128]....
        /*0d28*/ 	.word	0x0002a090


	//   ....[129]....
        /*0d2c*/ 	.word	0x0002a0e0


	//   ....[130]....
        /*0d30*/ 	.word	0x0002a1d0


	//   ....[131]....
        /*0d34*/ 	.word	0x0002a260


	//   ....[132]....
        /*0d38*/ 	.word	0x0002a2c0


	//   ....[133]....
        /*0d3c*/ 	.word	0x0002a320


	//   ....[134]....
        /*0d40*/ 	.word	0x0002a3b0


	//   ....[135]....
        /*0d44*/ 	.word	0x0002a440


	//   ....[136]....
        /*0d48*/ 	.word	0x0002a4a0


	//   ....[137]....
        /*0d4c*/ 	.word	0x0002a500


	//   ....[138]....
        /*0d50*/ 	.word	0x0002a890


	//   ....[139]....
        /*0d54*/ 	.word	0x0002ab90


	//   ....[140]....
        /*0d58*/ 	.word	0x0002ad10


	//   ....[141]....
        /*0d5c*/ 	.word	0x0002ad60


	//   ....[142]....
        /*0d60*/ 	.word	0x0002ae10


	//   ....[143]....
        /*0d64*/ 	.word	0x0002af20


	//   ....[144]....
        /*0d68*/ 	.word	0x0002af80


	//   ....[145]....
        /*0d6c*/ 	.word	0x0002b090


	//   ....[146]....
        /*0d70*/ 	.word	0x0002b0f0


	//   ....[147]....
        /*0d74*/ 	.word	0x0002b200


	//   ....[148]....
        /*0d78*/ 	.word	0x0002b260


	//   ....[149]....
        /*0d7c*/ 	.word	0x0002b370


	//   ....[150]....
        /*0d80*/ 	.word	0x0002b3d0


	//   ....[151]....
        /*0d84*/ 	.word	0x0002b4e0


	//   ....[152]....
        /*0d88*/ 	.word	0x0002b540


	//   ....[153]....
        /*0d8c*/ 	.word	0x0002b650


	//   ....[154]....
        /*0d90*/ 	.word	0x0002b6b0


	//   ....[155]....
        /*0d94*/ 	.word	0x0002b790


	//   ....[156]....
        /*0d98*/ 	.word	0x0002bb00


	//   ....[157]....
        /*0d9c*/ 	.word	0x0002bbb0


	//   ....[158]....
        /*0da0*/ 	.word	0x0002bcb0


	//   ....[159]....
        /*0da4*/ 	.word	0x0002bd40


	//   ....[160]....
        /*0da8*/ 	.word	0x0002bdc0


	//   ....[161]....
        /*0dac*/ 	.word	0x0002be40


	//   ....[162]....
        /*0db0*/ 	.word	0x0002bec0


	//   ....[163]....
        /*0db4*/ 	.word	0x0002bf50


	//   ....[164]....
        /*0db8*/ 	.word	0x0002bff0


	//   ....[165]....
        /*0dbc*/ 	.word	0x0002c0c0


	//   ....[166]....
        /*0dc0*/ 	.word	0x0002c140


	//   ....[167]....
        /*0dc4*/ 	.word	0x0002c1c0


	//   ....[168]....
        /*0dc8*/ 	.word	0x0002c240


	//   ....[169]....
        /*0dcc*/ 	.word	0x0002c2d0


	//   ....[170]....
        /*0dd0*/ 	.word	0x0002c350


	//   ....[171]....
        /*0dd4*/ 	.word	0x0002c3f0


	//   ....[172]....
        /*0dd8*/ 	.word	0x0002c480


	//   ....[173]....
        /*0ddc*/ 	.word	0x0002c5b0


	//----- nvinfo : EIATTR_REG_RECONFIG
	.align		4
.L_825:
        /*0de0*/ 	.byte	0x01, 0x54
	.zero		2


	//----- nvinfo : EIATTR_SYSCALL_OFFSETS
	.align		4
        /*0de4*/ 	.byte	0x04, 0x46
        /*0de6*/ 	.short	(.L_827 - .L_826)


	//   ....[0]....
.L_826:
        /*0de8*/ 	.word	0x00001e50


	//   ....[1]....
        /*0dec*/ 	.word	0x00001fa0


	//   ....[2]....
        /*0df0*/ 	.word	0x0000b080


	//   ....[3]....
        /*0df4*/ 	.word	0x0000b3a0


	//   ....[4]....
        /*0df8*/ 	.word	0x00024800


	//   ....[5]....
        /*0dfc*/ 	.word	0x00024950


	//   ....[6]....
        /*0e00*/ 	.word	0x00024a40


	//   ....[7]....
        /*0e04*/ 	.word	0x00025340


	//----- nvinfo : EIATTR_MBARRIER_INSTR_OFFSETS
	.align		4
.L_827:
        /*0e08*/ 	.byte	0x04, 0x39
        /*0e0a*/ 	.short	(.L_829 - .L_828)


	//   ....[0]....
.L_828:
        /*0e0c*/ 	.word	0x000002d0
        /*0e10*/ 	.word	0x000000ff
        /*0e14*/ 	.word	0x00030800
        /*0e18*/ 	.short	0x0100
        /*0e1a*/ 	.byte	0x08
	.zero		1


	//   ....[1]....
        /*0e1c*/ 	.word	0x000002e0
        /*0e20*/ 	.word	0x000000ff
        /*0e24*/ 	.word	0x00030820
        /*0e28*/ 	.short	0x0100
        /*0e2a*/ 	.byte	0x08
	.zero		1


	//   ....[2]....
        /*0e2c*/ 	.word	0x000003d0
        /*0e30*/ 	.word	0x000000ff
        /*0e34*/ 	.word	0x00030830
        /*0e38*/ 	.short	0x0100
        /*0e3a*/ 	.byte	0x08
	.zero		1


	//   ....[3]....
        /*0e3c*/ 	.word	0x000003e0
        /*0e40*/ 	.word	0x000000ff
        /*0e44*/ 	.word	0x00030840
        /*0e48*/ 	.short	0x0100
        /*0e4a*/ 	.byte	0x08
	.zero		1


	//   ....[4]....
        /*0e4c*/ 	.word	0x000003f0
        /*0e50*/ 	.word	0x000000ff
        /*0e54*/ 	.word	0x00030838
        /*0e58*/ 	.short	0x0100
        /*0e5a*/ 	.byte	0x08
	.zero		1


	//   ....[5]....
        /*0e5c*/ 	.word	0x00000400
        /*0e60*/ 	.word	0x000000ff
        /*0e64*/ 	.word	0x00030848
        /*0e68*/ 	.short	0x0100
        /*0e6a*/ 	.byte	0x08
	.zero		1


	//   ....[6]....
        /*0e6c*/ 	.word	0x00000530
        /*0e70*/ 	.word	0x000000ff
        /*0e74*/ 	.word	0x00030850
        /*0e78*/ 	.short	0x0100
        /*0e7a*/ 	.byte	0x08
	.zero		1


	//   ....[7]....
        /*0e7c*/ 	.word	0x00000540
        /*0e80*/ 	.word	0x000000ff
        /*0e84*/ 	.word	0x00030860
        /*0e88*/ 	.short	0x0100
        /*0e8a*/ 	.byte	0x08
	.zero		1


	//   ....[8]....
        /*0e8c*/ 	.word	0x00000550
        /*0e90*/ 	.word	0x000000ff
        /*0e94*/ 	.word	0x00030858
        /*0e98*/ 	.short	0x0100
        /*0e9a*/ 	.byte	0x08
	.zero		1


	//   ....[9]....
        /*0e9c*/ 	.word	0x00000560
        /*0ea0*/ 	.word	0x000000ff
        /*0ea4*/ 	.word	0x00030868
        /*0ea8*/ 	.short	0x0100
        /*0eaa*/ 	.byte	0x08
	.zero		1


	//   ....[10]....
        /*0eac*/ 	.word	0x00000650
        /*0eb0*/ 	.word	0x000000ff
        /*0eb4*/ 	.word	0x00030870
        /*0eb8*/ 	.short	0x0100
        /*0eba*/ 	.byte	0x06
	.zero		1


	//   ....[11]....
        /*0ebc*/ 	.word	0x00000660
        /*0ec0*/ 	.word	0x000000ff
        /*0ec4*/ 	.word	0x00030880
        /*0ec8*/ 	.short	0x0100
        /*0eca*/ 	.byte	0x06
	.zero		1


	//   ....[12]....
        /*0ecc*/ 	.word	0x00000670
        /*0ed0*/ 	.word	0x000000ff
        /*0ed4*/ 	.word	0x00030878
        /*0ed8*/ 	.short	0x0100
        /*0eda*/ 	.byte	0x06
	.zero		1


	//   ....[13]....
        /*0edc*/ 	.word	0x00000680
        /*0ee0*/ 	.word	0x000000ff
        /*0ee4*/ 	.word	0x00030888
        /*0ee8*/ 	.short	0x0100
        /*0eea*/ 	.byte	0x06
	.zero		1


	//   ....[14]....
        /*0eec*/ 	.word	0x000007b0
        /*0ef0*/ 	.word	0x000000ff
        /*0ef4*/ 	.word	0x00030890
        /*0ef8*/ 	.short	0x0100
        /*0efa*/ 	.byte	0x08
	.zero		1


	//   ....[15]....
        /*0efc*/ 	.word	0x000007c0
        /*0f00*/ 	.word	0x000000ff
        /*0f04*/ 	.word	0x000308a0
        /*0f08*/ 	.short	0x0100
        /*0f0a*/ 	.byte	0x08
	.zero		1


	//   ....[16]....
        /*0f0c*/ 	.word	0x000007d0
        /*0f10*/ 	.word	0x000000ff
        /*0f14*/ 	.word	0x00030898
        /*0f18*/ 	.short	0x0100
        /*0f1a*/ 	.byte	0x08
	.zero		1


	//   ....[17]....
        /*0f1c*/ 	.word	0x000007e0
        /*0f20*/ 	.word	0x000000ff
        /*0f24*/ 	.word	0x000308a8
        /*0f28*/ 	.short	0x0100
        /*0f2a*/ 	.byte	0x08
	.zero		1


	//   ....[18]....
        /*0f2c*/ 	.word	0x00000910
        /*0f30*/ 	.word	0x000000ff
        /*0f34*/ 	.word	0x000308b0
        /*0f38*/ 	.short	0x0100
        /*0f3a*/ 	.byte	0x08
	.zero		1


	//   ....[19]....
        /*0f3c*/ 	.word	0x00000920
        /*0f40*/ 	.word	0x000000ff
        /*0f44*/ 	.word	0x000308c0
        /*0f48*/ 	.short	0x0100
        /*0f4a*/ 	.byte	0x08
	.zero		1


	//   ....[20]....
        /*0f4c*/ 	.word	0x00000930
        /*0f50*/ 	.word	0x000000ff
        /*0f54*/ 	.word	0x000308b8
        /*0f58*/ 	.short	0x0100
        /*0f5a*/ 	.byte	0x08
	.zero		1


	//   ....[21]....
        /*0f5c*/ 	.word	0x00000940
        /*0f60*/ 	.word	0x000000ff
        /*0f64*/ 	.word	0x000308c8
        /*0f68*/ 	.short	0x0100
        /*0f6a*/ 	.byte	0x08
	.zero		1


	//   ....[22]....
        /*0f6c*/ 	.word	0x00003ab0
        /*0f70*/ 	.word	0x0000005a
        /*0f74*/ 	.word	0x00030890
        /*0f78*/ 	.short	0x010a
        /*0f7a*/ 	.byte	0x3f
	.zero		1


	//   ....[23]....
        /*0f7c*/ 	.word	0x00006c70
        /*0f80*/ 	.word	0x0000005a
        /*0f84*/ 	.word	0x00030890
        /*0f88*/ 	.short	0x010a
        /*0f8a*/ 	.byte	0x3f
	.zero		1


	//   ....[24]....
        /*0f8c*/ 	.word	0x00009d30
        /*0f90*/ 	.word	0x0000005a
        /*0f94*/ 	.word	0x00030890
        /*0f98*/ 	.short	0x010a
        /*0f9a*/ 	.byte	0x3f
	.zero		1


	//   ....[25]....
        /*0f9c*/ 	.word	0x0000a100
        /*0fa0*/ 	.word	0x00000020
        /*0fa4*/ 	.word	0x00000000
        /*0fa8*/ 	.short	0x0101
        /*0faa*/ 	.byte	0x3f
	.zero		1


	//   ....[26]....
        /*0fac*/ 	.word	0x0000a140
        /*0fb0*/ 	.word	0x0000005a
        /*0fb4*/ 	.word	0x000308b0
        /*0fb8*/ 	.short	0x010a
        /*0fba*/ 	.byte	0x3f
	.zero		1


	//   ....[27]....
        /*0fbc*/ 	.word	0x0000a670
        /*0fc0*/ 	.word	0x0000005a
        /*0fc4*/ 	.word	0x00000000
        /*0fc8*/ 	.short	0x0101
        /*0fca*/ 	.byte	0x3f
	.zero		1


	//   ....[28]....
        /*0fcc*/ 	.word	0x0000b100
        /*0fd0*/ 	.word	0x00000010
        /*0fd4*/ 	.word	0x00030800
        /*0fd8*/ 	.short	0x010a
        /*0fda*/ 	.byte	0x3f
	.zero		1


	//   ....[29]....
        /*0fdc*/ 	.word	0x0000b150
        /*0fe0*/ 	.word	0x00000010
        /*0fe4*/ 	.word	0x00030800
        /*0fe8*/ 	.short	0x010a
        /*0fea*/ 	.byte	0x3f
	.zero		1


	//   ....[30]....
        /*0fec*/ 	.word	0x0000c4d0
        /*0ff0*/ 	.word	0x00000010
        /*0ff4*/ 	.word	0x00030800
        /*0ff8*/ 	.short	0x010a
        /*0ffa*/ 	.byte	0x3f
	.zero		1


	//   ....[31]....
        /*0ffc*/ 	.word	0x0000f630
        /*1000*/ 	.word	0x00000010
        /*1004*/ 	.word	0x00030800
        /*1008*/ 	.short	0x010a
        /*100a*/ 	.byte	0x3f
	.zero		1


	//   ....[32]....
        /*100c*/ 	.word	0x00011e60
        /*1010*/ 	.word	0x00000005
        /*1014*/ 	.word	0x00030830
        /*1018*/ 	.short	0x010a
        /*101a*/ 	.byte	0x3f
	.zero		1


	//   ....[33]....
        /*101c*/ 	.word	0x00011ed0
        /*1020*/ 	.word	0x00000005
        /*1024*/ 	.word	0x00030830
        /*1028*/ 	.short	0x010a
        /*102a*/ 	.byte	0x3f
	.zero		1


	//   ....[34]....
        /*102c*/ 	.word	0x00012990
        /*1030*/ 	.word	0x00000000
        /*1034*/ 	.word	0x00000000
        /*1038*/ 	.short	0x0101
        /*103a*/ 	.byte	0x3f
	.zero		1


	//   ....[35]....
        /*103c*/ 	.word	0x00014e50
        /*1040*/ 	.word	0x00000000
        /*1044*/ 	.word	0x00030830
        /*1048*/ 	.short	0x010a
        /*104a*/ 	.byte	0x3f
	.zero		1


	//   ....[36]....
        /*104c*/ 	.word	0x00014ed0
        /*1050*/ 	.word	0x00000000
        /*1054*/ 	.word	0x00030830
        /*1058*/ 	.short	0x010a
        /*105a*/ 	.byte	0x3f
	.zero		1


	//   ....[37]....
        /*105c*/ 	.word	0x00015bf0
        /*1060*/ 	.word	0x00000015
        /*1064*/ 	.word	0x00030850
        /*1068*/ 	.short	0x010a
        /*106a*/ 	.byte	0x3f
	.zero		1


	//   ....[38]....
        /*106c*/ 	.word	0x00015c40
        /*1070*/ 	.word	0x00000015
        /*1074*/ 	.word	0x00030850
        /*1078*/ 	.short	0x010a
        /*107a*/ 	.byte	0x3f
	.zero		1


	//   ....[39]....
        /*107c*/ 	.word	0x00016040
        /*1080*/ 	.word	0x00000000
        /*1084*/ 	.word	0x00000000
        /*1088*/ 	.short	0x0101
        /*108a*/ 	.byte	0x3f
	.zero		1


	//   ....[40]....
        /*108c*/ 	.word	0x000172b0
        /*1090*/ 	.word	0x00000015
        /*1094*/ 	.word	0x00000000
        /*1098*/ 	.short	0x0101
        /*109a*/ 	.byte	0x3f
	.zero		1


	//   ....[41]....
        /*109c*/ 	.word	0x00018600
        /*10a0*/ 	.word	0x00000000
        /*10a4*/ 	.word	0x00030830
        /*10a8*/ 	.short	0x010a
        /*10aa*/ 	.byte	0x3f
	.zero		1


	//   ....[42]....
        /*10ac*/ 	.word	0x00018680
        /*10b0*/ 	.word	0x00000000
        /*10b4*/ 	.word	0x00030830
        /*10b8*/ 	.short	0x010a
        /*10ba*/ 	.byte	0x3f
	.zero		1


	//   ....[43]....
        /*10bc*/ 	.word	0x000193c0
        /*10c0*/ 	.word	0x0000000f
        /*10c4*/ 	.word	0x00030850
        /*10c8*/ 	.short	0x010a
        /*10ca*/ 	.byte	0x3f
	.zero		1


	//   ....[44]....
        /*10cc*/ 	.word	0x00019410
        /*10d0*/ 	.word	0x0000000f
        /*10d4*/ 	.word	0x00030850
        /*10d8*/ 	.short	0x010a
        /*10da*/ 	.byte	0x3f
	.zero		1


	//   ....[45]....
        /*10dc*/ 	.word	0x0001a1e0
        /*10e0*/ 	.word	0x00000082
        /*10e4*/ 	.word	0x00000000
        /*10e8*/ 	.short	0x0101
        /*10ea*/ 	.byte	0x3f
	.zero		1


	//   ....[46]....
        /*10ec*/ 	.word	0x0001a230
        /*10f0*/ 	.word	0x0000000f
        /*10f4*/ 	.word	0x00000000
        /*10f8*/ 	.short	0x0101
        /*10fa*/ 	.byte	0x3f
	.zero		1


	//   ....[47]....
        /*10fc*/ 	.word	0x0001a7d0
        /*1100*/ 	.word	0x00000003
        /*1104*/ 	.word	0x00030830
        /*1108*/ 	.short	0x010a
        /*110a*/ 	.byte	0x3f
	.zero		1


	//   ....[48]....
        /*110c*/ 	.word	0x0001a850
        /*1110*/ 	.word	0x00000003
        /*1114*/ 	.word	0x00030830
        /*1118*/ 	.short	0x010a
        /*111a*/ 	.byte	0x3f
	.zero		1


	//   ....[49]....
        /*111c*/ 	.word	0x0001b550
        /*1120*/ 	.word	0x0000000e
        /*1124*/ 	.word	0x00030850
        /*1128*/ 	.short	0x010a
        /*112a*/ 	.byte	0x3f
	.zero		1


	//   ....[50]....
        /*112c*/ 	.word	0x0001b5a0
        /*1130*/ 	.word	0x0000000e
        /*1134*/ 	.word	0x00030850
        /*1138*/ 	.short	0x010a
        /*113a*/ 	.byte	0x3f
	.zero		1


	//   ....[51]....
        /*113c*/ 	.word	0x0001ba20
        /*1140*/ 	.word	0x00000000
        /*1144*/ 	.word	0x00000000
        /*1148*/ 	.short	0x0101
        /*114a*/ 	.byte	0x3f
	.zero		1


	//   ....[52]....
        /*114c*/ 	.word	0x0001cc00
        /*1150*/ 	.word	0x0000000e
        /*1154*/ 	.word	0x00000000
        /*1158*/ 	.short	0x0101
        /*115a*/ 	.byte	0x3f
	.zero		1


	//   ....[53]....
        /*115c*/ 	.word	0x0001e1a0
        /*1160*/ 	.word	0x0000000c
        /*1164*/ 	.word	0x00030850
        /*1168*/ 	.short	0x010a
        /*116a*/ 	.byte	0x3f
	.zero		1


	//   ....[54]....
        /*116c*/ 	.word	0x0001e240
        /*1170*/ 	.word	0x0000000c
        /*1174*/ 	.word	0x00030850
        /*1178*/ 	.short	0x010a
        /*117a*/ 	.byte	0x3f
	.zero		1


	//   ....[55]....
        /*117c*/ 	.word	0x0001e720
        /*1180*/ 	.word	0x00000008
        /*1184*/ 	.word	0x00000000
        /*1188*/ 	.short	0x0101
        /*118a*/ 	.byte	0x3f
	.zero		1


	//   ....[56]....
        /*118c*/ 	.word	0x000202b0
        /*1190*/ 	.word	0x00000000
        /*1194*/ 	.word	0x00000000
        /*1198*/ 	.short	0x0101
        /*119a*/ 	.byte	0x3f
	.zero		1


	//   ....[57]....
        /*119c*/ 	.word	0x00022d70
        /*11a0*/ 	.word	0x00000006
        /*11a4*/ 	.word	0x00030820
        /*11a8*/ 	.short	0x010a
        /*11aa*/ 	.byte	0x3f
	.zero		1


	//   ....[58]....
        /*11ac*/ 	.word	0x00022e50
        /*11b0*/ 	.word	0x00000007
        /*11b4*/ 	.word	0x000308a0
        /*11b8*/ 	.short	0x010a
        /*11ba*/ 	.byte	0x3f
	.zero		1


	//   ....[59]....
        /*11bc*/ 	.word	0x00023290
        /*11c0*/ 	.word	0x00000007
        /*11c4*/ 	.word	0x000308c0
        /*11c8*/ 	.short	0x010a
        /*11ca*/ 	.byte	0x3f
	.zero		1


	//   ....[60]....
        /*11cc*/ 	.word	0x00023820
        /*11d0*/ 	.word	0x00000008
        /*11d4*/ 	.word	0x000308a0
        /*11d8*/ 	.short	0x010a
        /*11da*/ 	.byte	0x3f
	.zero		1


	//   ....[61]....
        /*11dc*/ 	.word	0x00023c50
        /*11e0*/ 	.word	0x00000008
        /*11e4*/ 	.word	0x000308c0
        /*11e8*/ 	.short	0x010a
        /*11ea*/ 	.byte	0x3f
	.zero		1


	//   ....[62]....
        /*11ec*/ 	.word	0x00024e50
        /*11f0*/ 	.word	0x00000000
        /*11f4*/ 	.word	0x00030840
        /*11f8*/ 	.short	0x010a
        /*11fa*/ 	.byte	0x3f
	.zero		1


	//   ....[63]....
        /*11fc*/ 	.word	0x00025e00
        /*1200*/ 	.word	0x00000008
        /*1204*/ 	.word	0x00030800
        /*1208*/ 	.short	0x0107
        /*120a*/ 	.byte	0x3f
	.zero		1


	//   ....[64]....
        /*120c*/ 	.word	0x00025f00
        /*1210*/ 	.word	0x00000002
        /*1214*/ 	.word	0x00030800
        /*1218*/ 	.short	0x0101
        /*121a*/ 	.byte	0x3f
	.zero		1


	//   ....[65]....
        /*121c*/ 	.word	0x00025f20
        /*1220*/ 	.word	0x00000002
        /*1224*/ 	.word	0x00030820
        /*1228*/ 	.short	0x010a
        /*122a*/ 	.byte	0x3f
	.zero		1


	//   ....[66]....
        /*122c*/ 	.word	0x000262a0
        /*1230*/ 	.word	0x00000003
        /*1234*/ 	.word	0x00030840
        /*1238*/ 	.short	0x010a
        /*123a*/ 	.byte	0x3f
	.zero		1


	//   ....[67]....
        /*123c*/ 	.word	0x00026760
        /*1240*/ 	.word	0x00000002
        /*1244*/ 	.word	0x00030860
        /*1248*/ 	.short	0x010a
        /*124a*/ 	.byte	0x3f
	.zero		1


	//   ....[68]....
        /*124c*/ 	.word	0x00026f50
        /*1250*/ 	.word	0x00000003
        /*1254*/ 	.word	0x00030840
        /*1258*/ 	.short	0x010a
        /*125a*/ 	.byte	0x3f
	.zero		1


	//   ....[69]....
        /*125c*/ 	.word	0x00027410
        /*1260*/ 	.word	0x00000002
        /*1264*/ 	.word	0x00030860
        /*1268*/ 	.short	0x010a
        /*126a*/ 	.byte	0x3f
	.zero		1


	//   ....[70]....
        /*126c*/ 	.word	0x00027b50
        /*1270*/ 	.word	0x00000003
        /*1274*/ 	.word	0x00030840
        /*1278*/ 	.short	0x010a
        /*127a*/ 	.byte	0x3f
	.zero		1


	//   ....[71]....
        /*127c*/ 	.word	0x00028000
        /*1280*/ 	.word	0x00000002
        /*1284*/ 	.word	0x00030860
        /*1288*/ 	.short	0x010a
        /*128a*/ 	.byte	0x3f
	.zero		1


	//   ....[72]....
        /*128c*/ 	.word	0x000286c0
        /*1290*/ 	.word	0x00000000
        /*1294*/ 	.word	0x00030860
        /*1298*/ 	.short	0x010a
        /*129a*/ 	.byte	0x3f
	.zero		1


	//   ....[73]....
        /*129c*/ 	.word	0x00029910
        /*12a0*/ 	.word	0x00000000
        /*12a4*/ 	.word	0x00030820
        /*12a8*/ 	.short	0x010a
        /*12aa*/ 	.byte	0x3f
	.zero		1


	//   ....[74]....
        /*12ac*/ 	.word	0x00029ae0
        /*12b0*/ 	.word	0x00000006
        /*12b4*/ 	.word	0x00000000
        /*12b8*/ 	.short	0x010a
        /*12ba*/ 	.byte	0x3f
	.zero		1


	//   ....[75]....
        /*12bc*/ 	.word	0x00029b50
        /*12c0*/ 	.word	0x00000007
        /*12c4*/ 	.word	0x00000000
        /*12c8*/ 	.short	0x010a
        /*12ca*/ 	.byte	0x3f
	.zero		1


	//   ....[76]....
        /*12cc*/ 	.word	0x00029bc0
        /*12d0*/ 	.word	0x00000004
        /*12d4*/ 	.word	0x00000000
        /*12d8*/ 	.short	0x010a
        /*12da*/ 	.byte	0x3f
	.zero		1


	//   ....[77]....
        /*12dc*/ 	.word	0x00029bf0
        /*12e0*/ 	.word	0x00000003
        /*12e4*/ 	.word	0x00000000
        /*12e8*/ 	.short	0x010a
        /*12ea*/ 	.byte	0x3f
	.zero		1


	//   ....[78]....
        /*12ec*/ 	.word	0x00029c50
        /*12f0*/ 	.word	0x0000005a
        /*12f4*/ 	.word	0x00030890
        /*12f8*/ 	.short	0x010a
        /*12fa*/ 	.byte	0x3f
	.zero		1


	//   ....[79]....
        /*12fc*/ 	.word	0x00029ca0
        /*1300*/ 	.word	0x0000005a
        /*1304*/ 	.word	0x00030890
        /*1308*/ 	.short	0x010a
        /*130a*/ 	.byte	0x3f
	.zero		1


	//   ....[80]....
        /*130c*/ 	.word	0x00029cf0
        /*1310*/ 	.word	0x0000005a
        /*1314*/ 	.word	0x00030890
        /*1318*/ 	.short	0x010a
        /*131a*/ 	.byte	0x3f
	.zero		1


	//   ....[81]....
        /*131c*/ 	.word	0x00029d40
        /*1320*/ 	.word	0x0000005a
        /*1324*/ 	.word	0x000308b0
        /*1328*/ 	.short	0x010a
        /*132a*/ 	.byte	0x3f
	.zero		1


	//   ....[82]....
        /*132c*/ 	.word	0x0002a120
        /*1330*/ 	.word	0x00000010
        /*1334*/ 	.word	0x00030800
        /*1338*/ 	.short	0x010a
        /*133a*/ 	.byte	0x3f
	.zero		1


	//   ....[83]....
        /*133c*/ 	.word	0x0002a530
        /*1340*/ 	.word	0x00000010
        /*1344*/ 	.word	0x00030800
        /*1348*/ 	.short	0x010a
        /*134a*/ 	.byte	0x3f
	.zero		1


	//   ....[84]....
        /*134c*/ 	.word	0x0002a580
        /*1350*/ 	.word	0x00000005
        /*1354*/ 	.word	0x00030830
        /*1358*/ 	.short	0x010a
        /*135a*/ 	.byte	0x3f
	.zero		1


	//   ....[85]....
        /*135c*/ 	.word	0x0002a5d0
        /*1360*/ 	.word	0x00000000
        /*1364*/ 	.word	0x00030830
        /*1368*/ 	.short	0x010a
        /*136a*/ 	.byte	0x3f
	.zero		1


	//   ....[86]....
        /*136c*/ 	.word	0x0002a620
        /*1370*/ 	.word	0x00000015
        /*1374*/ 	.word	0x00030850
        /*1378*/ 	.short	0x010a
        /*137a*/ 	.byte	0x3f
	.zero		1


	//   ....[87]....
        /*137c*/ 	.word	0x0002a670
        /*1380*/ 	.word	0x00000000
        /*1384*/ 	.word	0x00030830
        /*1388*/ 	.short	0x010a
        /*138a*/ 	.byte	0x3f
	.zero		1


	//   ....[88]....
        /*138c*/ 	.word	0x0002a6c0
        /*1390*/ 	.word	0x0000000f
        /*1394*/ 	.word	0x00030850
        /*1398*/ 	.short	0x010a
        /*139a*/ 	.byte	0x3f
	.zero		1


	//   ....[89]....
        /*139c*/ 	.word	0x0002a710
        /*13a0*/ 	.word	0x00000003
        /*13a4*/ 	.word	0x00030830
        /*13a8*/ 	.short	0x010a
        /*13aa*/ 	.byte	0x3f
	.zero		1


	//   ....[90]....
        /*13ac*/ 	.word	0x0002a760
        /*13b0*/ 	.word	0x0000000e
        /*13b4*/ 	.word	0x00030850
        /*13b8*/ 	.short	0x010a
        /*13ba*/ 	.byte	0x3f
	.zero		1


	//   ....[91]....
        /*13bc*/ 	.word	0x0002a7b0
        /*13c0*/ 	.word	0x0000000c
        /*13c4*/ 	.word	0x00030850
        /*13c8*/ 	.short	0x010a
        /*13ca*/ 	.byte	0x3f
	.zero		1


	//   ....[92]....
        /*13cc*/ 	.word	0x0002a970
        /*13d0*/ 	.word	0x00000005
        /*13d4*/ 	.word	0x00030820
        /*13d8*/ 	.short	0x010a
        /*13da*/ 	.byte	0x3f
	.zero		1


	//   ....[93]....
        /*13dc*/ 	.word	0x0002a9c0
        /*13e0*/ 	.word	0x00000007
        /*13e4*/ 	.word	0x000308a0
        /*13e8*/ 	.short	0x010a
        /*13ea*/ 	.byte	0x3f
	.zero		1


	//   ....[94]....
        /*13ec*/ 	.word	0x0002aa10
        /*13f0*/ 	.word	0x00000007
        /*13f4*/ 	.word	0x000308c0
        /*13f8*/ 	.short	0x010a
        /*13fa*/ 	.byte	0x3f
	.zero		1


	//   ....[95]....
        /*13fc*/ 	.word	0x0002aa60
        /*1400*/ 	.word	0x00000008
        /*1404*/ 	.word	0x000308a0
        /*1408*/ 	.short	0x010a
        /*140a*/ 	.byte	0x3f
	.zero		1


	//   ....[96]....
        /*140c*/ 	.word	0x0002aab0
        /*1410*/ 	.word	0x00000008
        /*1414*/ 	.word	0x000308c0
        /*1418*/ 	.short	0x010a
        /*141a*/ 	.byte	0x3f
	.zero		1


	//   ....[97]....
        /*141c*/ 	.word	0x0002ac50
        /*1420*/ 	.word	0x00000000
        /*1424*/ 	.word	0x00030840
        /*1428*/ 	.short	0x010a
        /*142a*/ 	.byte	0x3f
	.zero		1


	//   ....[98]....
        /*142c*/ 	.word	0x0002b820
        /*1430*/ 	.word	0x00000002
        /*1434*/ 	.word	0x00030820
        /*1438*/ 	.short	0x010a
        /*143a*/ 	.byte	0x3f
	.zero		1


	//   ....[99]....
        /*143c*/ 	.word	0x0002b870
        /*1440*/ 	.word	0x00000003
        /*1444*/ 	.word	0x00030840
        /*1448*/ 	.short	0x010a
        /*144a*/ 	.byte	0x3f
	.zero		1


	//   ....[100]....
        /*144c*/ 	.word	0x0002b8c0
        /*1450*/ 	.word	0x00000002
        /*1454*/ 	.word	0x00030860
        /*1458*/ 	.short	0x010a
        /*145a*/ 	.byte	0x3f
	.zero		1


	//   ....[101]....
        /*145c*/ 	.word	0x0002b910
        /*1460*/ 	.word	0x00000003
        /*1464*/ 	.word	0x00030840
        /*1468*/ 	.short	0x010a
        /*146a*/ 	.byte	0x3f
	.zero		1


	//   ....[102]....
        /*146c*/ 	.word	0x0002b960
        /*1470*/ 	.word	0x00000002
        /*1474*/ 	.word	0x00030860
        /*1478*/ 	.short	0x010a
        /*147a*/ 	.byte	0x3f
	.zero		1


	//   ....[103]....
        /*147c*/ 	.word	0x0002b9b0
        /*1480*/ 	.word	0x00000003
        /*1484*/ 	.word	0x00030840
        /*1488*/ 	.short	0x010a
        /*148a*/ 	.byte	0x3f
	.zero		1


	//   ....[104]....
        /*148c*/ 	.word	0x0002ba00
        /*1490*/ 	.word	0x00000002
        /*1494*/ 	.word	0x00030860
        /*1498*/ 	.short	0x010a
        /*149a*/ 	.byte	0x3f
	.zero		1


	//   ....[105]....
        /*149c*/ 	.word	0x0002ba50
        /*14a0*/ 	.word	0x00000000
        /*14a4*/ 	.word	0x00030860
        /*14a8*/ 	.short	0x010a
        /*14aa*/ 	.byte	0x3f
	.zero		1


	//   ....[106]....
        /*14ac*/ 	.word	0x0002c4d0
        /*14b0*/ 	.word	0x00000000
        /*14b4*/ 	.word	0x00030820
        /*14b8*/ 	.short	0x010a
        /*14ba*/ 	.byte	0x3f
	.zero		1


	//   ....[107]....
        /*14bc*/ 	.word	0x0002c670
        /*14c0*/ 	.word	0x00000006
        /*14c4*/ 	.word	0x00000000
        /*14c8*/ 	.short	0x010a
        /*14ca*/ 	.byte	0x3f
	.zero		1


	//   ....[108]....
        /*14cc*/ 	.word	0x0002c6c0
        /*14d0*/ 	.word	0x00000007
        /*14d4*/ 	.word	0x00000000
        /*14d8*/ 	.short	0x010a
        /*14da*/ 	.byte	0x3f
	.zero		1


	//   ....[109]....
        /*14dc*/ 	.word	0x0002c710
        /*14e0*/ 	.word	0x00000004
        /*14e4*/ 	.word	0x00000000
        /*14e8*/ 	.short	0x010a
        /*14ea*/ 	.byte	0x3f
	.zero		1


	//----- nvinfo : EIATTR_NUM_MBARRIERS
	.align		4
.L_829:
        /*14ec*/ 	.byte	0x03, 0x38
        /*14ee*/ 	.short	0x0016


	//----- nvinfo : EIATTR_EXIT_INSTR_OFFSETS
	.align		4
        /*14f0*/ 	.byte	0x04, 0x1c
        /*14f2*/ 	.short	(.L_831 - .L_830)


	//   ....[0]....
.L_830:
        /*14f4*/ 	.word	0x00029c40


	//----- nvinfo : EIATTR_MAX_THREADS
	.align		4
.L_831:
        /*14f8*/ 	.byte	0x04, 0x05
        /*14fa*/ 	.short	(.L_833 - .L_832)
.L_832:
        /*14fc*/ 	.word	0x00000180
        /*1500*/ 	.word	0x00000001
        /*1504*/ 	.word	0x00000001


	//----- nvinfo : EIATTR_CRS_STACK_SIZE
	.align		4
.L_833:
        /*1508*/ 	.byte	0x04, 0x1e
        /*150a*/ 	.short	(.L_835 - .L_834)
.L_834:
        /*150c*/ 	.word	0x00000000


	//----- nvinfo : EIATTR_CBANK_PARAM_SIZE
	.align		4
.L_835:
        /*1510*/ 	.byte	0x03, 0x19
        /*1512*/ 	.short	0x0af0


	//----- nvinfo : EIATTR_PARAM_CBANK
	.align		4
        /*1514*/ 	.byte	0x04, 0x0a
        /*1516*/ 	.short	(.L_837 - .L_836)
	.align		4
.L_836:
        /*1518*/ 	.word	index@(.nv.constant0._ZN7cutlass13device_kernelIN5flash11enable_sm90INS1_16FlashAttnFwdSm90INS1_25CollectiveMainloopFwdSm90ILi2EN4cute5tupleIJNS5_1CILi1EEES8_S8_EEENS6_IJNS7_ILi128EEENS7_ILi96EEENS7_ILi192EEEEEELi192ENS_6half_tEfNS_4arch4Sm90ELb0ELb1ELb0ELb1ELb0ELb1ELb0ELb1ELb1ELb1ELb0ELb0EEENS1_21CollectiveEpilogueFwdINS6_IJSA_SC_SB_EEES9_SE_SG_Li256ELb1ELb1ELb0ELb0EEENS1_36VarlenDynamicPersistentTileSchedulerILi128ELi96ELi256ELi128ELb0ELb1ELb1ELb1ELb0ELb1EEEEEEEEEvNT_6ParamsE)
        /*151c*/ 	.short	0x0210
        /*151e*/ 	.short	0x0af0


	//----- nvinfo : EIATTR_SW_WAR
	.align		4
.L_837:
        /*1520*/ 	.byte	0x04, 0x36
        /*1522*/ 	.short	(.L_839 - .L_838)
.L_838:
        /*1524*/ 	.word	0x00000008
.L_839:


//--------------------- .nv.info._ZN7cutlass13device_kernelIN5flash11enable_sm90INS1_16FlashAttnFwdSm90INS1_25CollectiveMainloopFwdSm90ILi2EN4cute5tupleIJNS5_1CILi1EEES8_S8_EEENS6_IJNS7_ILi128EEENS7_ILi112EEENS7_ILi192EEEEEELi192ENS_6half_tEfNS_4arch4Sm90ELb1ELb0ELb0ELb0ELb0ELb0ELb0ELb1ELb1ELb1ELb0ELb0EEENS1_21CollectiveEpilogueFwdINS6_IJSA_SC_SB_EEES9_SE_SG_Li256ELb0ELb1ELb0ELb0EEENS1_30DynamicPersistentTileSchedulerILi256ELi128ELb0ELb1ELb1EEEEEEEEEvNT_6ParamsE --------------------------
	.section	.nv.info._ZN7cutlass13device_kernelIN5flash11enable_sm90INS1_16FlashAttnFwdSm90INS1_25CollectiveMainloopFwdSm90ILi2EN4cute5tupleIJNS5_1CILi1EEES8_S8_EEENS6_IJNS7_ILi128EEENS7_ILi112EEENS7_ILi192EEEEEELi192ENS_6half_tEfNS_4arch4Sm90ELb1ELb0ELb0ELb0ELb0ELb0ELb0ELb1ELb1ELb1ELb0ELb0EEENS1_21CollectiveEpilogueFwdINS6_IJSA_SC_SB_EEES9_SE_SG_Li256ELb0ELb1ELb0ELb0EEENS1_30DynamicPersistentTileSchedulerILi256ELi128ELb0ELb1ELb1EEEEEEEEEvNT_6ParamsE,"",@"SHT_CUDA_INFO"
	.sectionflags	@""
	.align	4


	//----- nvinfo : EIATTR_CUDA_API_VERSION
	.align		4
        /*0000*/ 	.byte	0x04, 0x37
        /*0002*/ 	.short	(.L_841 - .L_840)
.L_840:
        /*0004*/ 	.word	0x00000082


	//----- nvinfo : EIATTR_KPARAM_INFO
	.align		4
.L_841:
        /*0008*/ 	.byte	0x04, 0x17
        /*000a*/ 	.short	(.L_843 - .L_842)
.L_842:
        /*000c*/ 	.word	0x00000000
        /*0010*/ 	.short	0x0000
        /*0012*/ 	.short	0x0070
        /*0014*/ 	.byte	0x00, 0xf0, 0x01, 0x2a


	//----- nvinfo : EIATTR_SPARSE_MMA_MASK
	.align		4
.L_843:
        /*0018*/ 	.byte	0x03, 0x50
        /*001a*/ 	.short	0x0000


	//----- nvinfo : EIATTR_MAXREG_COUNT
	.align		4
        /*001c*/ 	.byte	0x03, 0x1b
        /*001e*/ 	.short	0x00a8


	//----- nvinfo : EIATTR_NUM_BARRIERS
	.align		4
        /*0020*/ 	.byte	0x02, 0x4c
        /*0022*/ 	.byte	0x09
	.zero		1


	//----- nvinfo : EIATTR_EXTERNS
	.align		4
        /*0024*/ 	.byte	0x04, 0x0f
        /*0026*/ 	.short	(.L_845 - .L_844)


	//   ....[0]....
	.align		4
.L_844:
        /*0028*/ 	.word	index@(__assertfail)


	//----- nvinfo : EIATTR_ANNOTATIONS
	.align		4
.L_845:
        /*002c*/ 	.byte	0x04, 0x55
        /*002e*/ 	.short	(.L_847 - .L_846)


	//   ....[0]....
.L_846:
        /* <DEDUP_REMOVED lines=31> */


	//----- nvinfo : EIATTR_MERCURY_ISA_VERSION
	.align		4
.L_847:
        /*0210*/ 	.byte	0x03, 0x5f
        /*0212*/ 	.short	0x0101


	//----- nvinfo : EIATTR_INT_WARP_WIDE_INSTR_OFFSETS
	.align		4
        /*0214*/ 	.byte	0x04, 0x31
        /*0216*/ 	.short	(.L_849 - .L_848)


	//   ....[0]....
.L_848:
        /*0218*/ 	.word	0x00000120


	//   ....[1]....
        /*021c*/ 	.word	0x00000160


	//   ....[2]....
        /*0220*/ 	.word	0x00000220


	//   ....[3]....
        /*0224*/ 	.word	0x00011040


	//   ....[4]....
        /*0228*/ 	.word	0x000110e0


	//   ....[5]....
        /*022c*/ 	.word	0x00014ac0


	//   ....[6]....
        /*0230*/ 	.word	0x00014b60


	//----- nvinfo : EIATTR_COOP_GROUP_MASK_REGIDS
	.align		4
.L_849:
        /*0234*/ 	.byte	0x04, 0x29
        /*0236*/ 	.short	(.L_851 - .L_850)


	//   ....[0]....
.L_850:
        /*0238*/ 	.word	0xffffffff


	//   ....[1]....
        /*023c*/ 	.word	0xffffffff


	//   ....[2]....
        /*0240*/ 	.word	0xffffffff


	//   ....[3]....
        /*0244*/ 	.word	0xffffffff


	//   ....[4]....
        /*0248*/ 	.word	0xffffffff


	//   ....[5]....
        /*024c*/ 	.word	0xffffffff


	//   ....[6]....
        /*0250*/ 	.word	0xffffffff


	//   ....[7]....
        /*0254*/ 	.word	0xffffffff


	//   ....[8]....
        /*0258*/ 	.word	0xffffffff


	//   ....[9]....
        /*025c*/ 	.word	0xffffffff


	//   ....[10]....
        /*0260*/ 	.word	0xffffffff


	//   ....[11]....
        /*0264*/ 	.word	0xffffffff


	//   ....[12]....
        /*0268*/ 	.word	0xffffffff


	//   ....[13]....
        /*026c*/ 	.word	0xffffffff


	//   ....[14]....
        /*0270*/ 	.word	0xffffffff


	//   ....[15]....
        /*0274*/ 	.word	0xffffffff


	//   ....[16]....
        /*0278*/ 	.word	0xffffffff


	//   ....[17]....
        /*027c*/ 	.word	0xffffffff


	//   ....[18]....
        /*0280*/ 	.word	0xffffffff


	//   ....[19]....
        /*0284*/ 	.word	0xffffffff


	//   ....[20]....
        /*0288*/ 	.word	0xffffffff


	//   ....[21]....
        /*028c*/ 	.word	0xffffffff


	//   ....[22]....
        /*0290*/ 	.word	0xffffffff


	//   ....[23]....
        /*0294*/ 	.word	0xffffffff


	//   ....[24]....
        /*0298*/ 	.word	0xffffffff


	//   ....[25]....
        /*029c*/ 	.word	0xffffffff


	//   ....[26]....
        /*02a0*/ 	.word	0xffffffff


	//   ....[27]....
        /*02a4*/ 	.word	0xffffffff


	//   ....[28]....
        /*02a8*/ 	.word	0xffffffff


	//   ....[29]....
        /*02ac*/ 	.word	0xffffffff


	//   ....[30]....
        /*02b0*/ 	.word	0xffffffff


	//   ....[31]....
        /*02b4*/ 	.word	0xffffffff


	//   ....[32]....
        /*02b8*/ 	.word	0xffffffff


	//   ....[33]....
        /*02bc*/ 	.word	0xffffffff


	//   ....[34]....
        /*02c0*/ 	.word	0xffffffff


	//   ....[35]....
        /*02c4*/ 	.word	0xffffffff


	//   ....[36]....
        /*02c8*/ 	.word	0xffffffff


	//   ....[37]....
        /*02cc*/ 	.word	0xffffffff


	//   ....[38]....
        /*02d0*/ 	.word	0xffffffff


	//   ....[39]....
        /*02d4*/ 	.word	0xffffffff


	//   ....[40]....
        /*02d8*/ 	.word	0xffffffff


	//   ....[41]....
        /*02dc*/ 	.word	0xffffffff


	//   ....[42]....
        /*02e0*/ 	.word	0xffffffff


	//   ....[43]....
        /*02e4*/ 	.word	0xffffffff


	//   ....[44]....
        /*02e8*/ 	.word	0xffffffff


	//   ....[45]....
        /*02ec*/ 	.word	0xffffffff


	//   ....[46]....
        /*02f0*/ 	.word	0xffffffff


	//   ....[47]....
        /*02f4*/ 	.word	0xffffffff


	//   ....[48]....
        /*02f8*/ 	.word	0xffffffff


	//   ....[49]....
        /*02fc*/ 	.word	0xffffffff


	//   ....[50]....
        /*0300*/ 	.word	0xffffffff


	//   ....[51]....
        /*0304*/ 	.word	0xffffffff


	//   ....[52]....
        /*0308*/ 	.word	0xffffffff


	//   ....[53]....
        /*030c*/ 	.word	0xffffffff


	//   ....[54]....
        /*0310*/ 	.word	0xffffffff


	//   ....[55]....
        /*0314*/ 	.word	0xffffffff


	//   ....[56]....
        /*0318*/ 	.word	0xffffffff


	//   ....[57]....
        /*031c*/ 	.word	0xffffffff


	//   ....[58]....
        /*0320*/ 	.word	0xffffffff


	//   ....[59]....
        /*0324*/ 	.word	0xffffffff


	//   ....[60]....
        /*0328*/ 	.word	0xffffffff


	//   ....[61]....
        /*032c*/ 	.word	0xffffffff


	//   ....[62]....
        /*0330*/ 	.word	0xffffffff


	//   ....[63]....
        /*0334*/ 	.word	0xffffffff


	//   ....[64]....
        /*0338*/ 	.word	0xffffffff


	//   ....[65]....
        /*033c*/ 	.word	0xffffffff


	//   ....[66]....
        /*0340*/ 	.word	0xffffffff


	//   ....[67]....
        /*0344*/ 	.word	0xffffffff


	//   ....[68]....
        /*0348*/ 	.word	0x0500000f


	//   ....[69]....
        /*034c*/ 	.word	0x0500000f


	//   ....[70]....
        /*0350*/ 	.word	0x0500000f


	//   ....[71]....
        /*0354*/ 	.word	0x0500000f


	//   ....[72]....
        /*0358*/ 	.word	0x0500000f


	//   ....[73]....
        /*035c*/ 	.word	0x0500000f


	//   ....[74]....
        /*0360*/ 	.word	0x0500000f


	//   ....[75]....
        /*0364*/ 	.word	0x0500000f


	//   ....[76]....
        /*0368*/ 	.word	0x0500000f


	//   ....[77]....
        /*036c*/ 	.word	0x0500000f


	//   ....[78]....
        /*0370*/ 	.word	0x0500000f


	//   ....[79]....
        /*0374*/ 	.word	0x0500000f


	//   ....[80]....
        /*0378*/ 	.word	0x0500000f


	//   ....[81]....
        /*037c*/ 	.word	0x0500000f


	//   ....[82]....
        /*0380*/ 	.word	0x0500000f


	//   ....[83]....
        /*0384*/ 	.word	0x0500000f


	//   ....[84]....
        /*0388*/ 	.word	0x0500000f


	//   ....[85]....
        /*038c*/ 	.word	0x0500000f


	//   ....[86]....
        /*0390*/ 	.word	0x0500000f


	//----- nvinfo : EIATTR_COOP_GROUP_INSTR_OFFSETS
	.align		4
.L_851:
        /*0394*/ 	.byte	0x04, 0x28
        /*0396*/ 	.short	(.L_853 - .L_852)


	//   ....[0]....
.L_852:
        /*0398*/ 	.word	0x00000060


	//   ....[1]....
        /*039c*/ 	.word	0x00000130


	//   ....[2]....
        /*03a0*/ 	.word	0x00000230


	//   ....[3]....
        /*03a4*/ 	.word	0x000003a0


	//   ....[4]....
        /*03a8*/ 	.word	0x00000500


	//   ....[5]....
        /*03ac*/ 	.word	0x00000620


	//   ....[6]....
        /*03b0*/ 	.word	0x00000780


	//   ....[7]....
        /*03b4*/ 	.word	0x00001570


	//   ....[8]....
        /*03b8*/ 	.word	0x00001d10


	//   ....[9]....
        /*03bc*/ 	.word	0x00001e00


	//   ....[10]....
        /*03c0*/ 	.word	0x00003e30


	//   ....[11]....
        /*03c4*/ 	.word	0x00003f00


	//   ....[12]....
        /*03c8*/ 	.word	0x00004770


	//   ....[13]....
        /*03cc*/ 	.word	0x00004810


	//   ....[14]....
        /*03d0*/ 	.word	0x00007ca0


	//   ....[15]....
        /*03d4*/ 	.word	0x00008370


	//   ....[16]....
        /*03d8*/ 	.word	0x000083d0


	//   ....[17]....
        /*03dc*/ 	.word	0x00008440


	//   ....[18]....
        /*03e0*/ 	.word	0x00008d00


	//   ....[19]....
        /*03e4*/ 	.word	0x00008d30


	//   ....[20]....
        /*03e8*/ 	.word	0x0000c1d0


	//   ....[21]....
        /*03ec*/ 	.word	0x0000c200


	//   ....[22]....
        /*03f0*/ 	.word	0x0000c650


	//   ....[23]....
        /*03f4*/ 	.word	0x0000c6c0


	//   ....[24]....
        /*03f8*/ 	.word	0x0000dab0


	//   ....[25]....
        /*03fc*/ 	.word	0x0000daf0


	//   ....[26]....
        /*0400*/ 	.word	0x0000dbd0


	//   ....[27]....
        /*0404*/ 	.word	0x0000dbf0


	//   ....[28]....
        /*0408*/ 	.word	0x0000f0d0


	//   ....[29]....
        /*040c*/ 	.word	0x0000f140


	//   ....[30]....
        /*0410*/ 	.word	0x0000f1b0


	//   ....[31]....
        /*0414*/ 	.word	0x0000f1e0


	//   ....[32]....
        /*0418*/ 	.word	0x0000f8a0


	//   ....[33]....
        /*041c*/ 	.word	0x0000f8c0


	//   ....[34]....
        /*0420*/ 	.word	0x0000f9e0


	//   ....[35]....
        /*0424*/ 	.word	0x0000fa00


	//   ....[36]....
        /*0428*/ 	.word	0x0000fb10


	//   ....[37]....
        /*042c*/ 	.word	0x0000fb30


	//   ....[38]....
        /*0430*/ 	.word	0x0000fc50


	//   ....[39]....
        /*0434*/ 	.word	0x0000fc70


	//   ....[40]....
        /*0438*/ 	.word	0x00010310


	//   ....[41]....
        /*043c*/ 	.word	0x00010340


	//   ....[42]....
        /*0440*/ 	.word	0x00010460


	//   ....[43]....
        /*0444*/ 	.word	0x00010480


	//   ....[44]....
        /*0448*/ 	.word	0x00010590


	//   ....[45]....
        /*044c*/ 	.word	0x000105b0


	//   ....[46]....
        /*0450*/ 	.word	0x000106d0


	//   ....[47]....
        /*0454*/ 	.word	0x000106f0


	//   ....[48]....
        /*0458*/ 	.word	0x00010890


	//   ....[49]....
        /*045c*/ 	.word	0x00011630


	//   ....[50]....
        /*0460*/ 	.word	0x00012060


	//   ....[51]....
        /*0464*/ 	.word	0x000120a0


	//   ....[52]....
        /*0468*/ 	.word	0x00012170


	//   ....[53]....
        /*046c*/ 	.word	0x00012180


	//   ....[54]....
        /*0470*/ 	.word	0x00012210


	//   ....[55]....
        /*0474*/ 	.word	0x00012220


	//   ....[56]....
        /*0478*/ 	.word	0x000122b0


	//   ....[57]....
        /*047c*/ 	.word	0x000122c0


	//   ....[58]....
        /*0480*/ 	.word	0x00012350


	//   ....[59]....
        /*0484*/ 	.word	0x00012360


	//   ....[60]....
        /*0488*/ 	.word	0x000123f0


	//   ....[61]....
        /*048c*/ 	.word	0x00012400


	//   ....[62]....
        /*0490*/ 	.word	0x00012490


	//   ....[63]....
        /*0494*/ 	.word	0x000124a0


	//   ....[64]....
        /*0498*/ 	.word	0x000124b0


	//   ....[65]....
        /*049c*/ 	.word	0x000124c0


	//   ....[66]....
        /*04a0*/ 	.word	0x000151b0


	//   ....[67]....
        /*04a4*/ 	.word	0x000153a0


	//   ....[68]....
        /*04a8*/ 	.word	0x00015910


	//   ....[69]....
        /*04ac*/ 	.word	0x00015a90


	//   ....[70]....
        /*04b0*/ 	.word	0x00015af0


	//   ....[71]....
        /*04b4*/ 	.word	0x00015c30


	//   ....[72]....
        /*04b8*/ 	.word	0x00015c80


	//   ....[73]....
        /*04bc*/ 	.word	0x00015da0


	//   ....[74]....
        /*04c0*/ 	.word	0x00015df0


	//   ....[75]....
        /*04c4*/ 	.word	0x00015f10


	//   ....[76]....
        /*04c8*/ 	.word	0x00015f60


	//   ....[77]....
        /*04cc*/ 	.word	0x00016080


	//   ....[78]....
        /*04d0*/ 	.word	0x000160d0


	//   ....[79]....
        /*04d4*/ 	.word	0x000161f0


	//   ....[80]....
        /*04d8*/ 	.word	0x00016240


	//   ....[81]....
        /*04dc*/ 	.word	0x00016360


	//   ....[82]....
        /*04e0*/ 	.word	0x000163b0


	//   ....[83]....
        /*04e4*/ 	.word	0x000164b0


	//   ....[84]....
        /*04e8*/ 	.word	0x00016500


	//   ....[85]....
        /*04ec*/ 	.word	0x00016820


	//   ....[86]....
        /*04f0*/ 	.word	0x00016940


	//----- nvinfo : EIATTR_REG_RECONFIG
	.align		4
.L_853:
        /*04f4*/ 	.byte	0x01, 0x54
	.zero		2


	//----- nvinfo : EIATTR_SYSCALL_OFFSETS
	.align		4
        /*04f8*/ 	.byte	0x04, 0x46
        /*04fa*/ 	.short	(.L_855 - .L_854)


	//   ....[0]....
.L_854:
        /*04fc*/ 	.word	0x00001750


	//   ....[1]....
        /*0500*/ 	.word	0x00011250


	//   ....[2]....
        /*0504*/ 	.word	0x000113a0


	//   ....[3]....
        /*0508*/ 	.word	0x00011490


	//   ....[4]....
        /*050c*/ 	.word	0x00011c60


	//----- nvinfo : EIATTR_MBARRIER_INSTR_OFFSETS
	.align		4
.L_855:
        /*0510*/ 	.byte	0x04, 0x39
        /*0512*/ 	.short	(.L_857 - .L_856)


	//   ....[0]....
.L_856:
        /*0514*/ 	.word	0x00000250
        /*0518*/ 	.word	0x000000ff
        /*051c*/ 	.word	0x00036800
        /*0520*/ 	.short	0x0100
        /*0522*/ 	.byte	0x08
	.zero		1


	//   ....[1]....
        /*0524*/ 	.word	0x00000260
        /*0528*/ 	.word	0x000000ff
        /*052c*/ 	.word	0x00036820
        /*0530*/ 	.short	0x0100
        /*0532*/ 	.byte	0x08
	.zero		1


	//   ....[2]....
        /*0534*/ 	.word	0x00000350
        /*0538*/ 	.word	0x000000ff
        /*053c*/ 	.word	0x00036830
        /*0540*/ 	.short	0x0100
        /*0542*/ 	.byte	0x08
	.zero		1


	//   ....[3]....
        /*0544*/ 	.word	0x00000360
        /*0548*/ 	.word	0x000000ff
        /*054c*/ 	.word	0x00036840
        /*0550*/ 	.short	0x0100
        /*0552*/ 	.byte	0x08
	.zero		1


	//   ....[4]....
        /*0554*/ 	.word	0x00000370
        /*0558*/ 	.word	0x000000ff
        /*055c*/ 	.word	0x00036838
        /*0560*/ 	.short	0x0100
        /*0562*/ 	.byte	0x08
	.zero		1


	//   ....[5]....
        /*0564*/ 	.word	0x00000380
        /*0568*/ 	.word	0x000000ff
        /*056c*/ 	.word	0x00036848
        /*0570*/ 	.short	0x0100
        /*0572*/ 	.byte	0x08
	.zero		1


	//   ....[6]....
        /*0574*/ 	.word	0x000004b0
        /*0578*/ 	.word	0x000000ff
        /*057c*/ 	.word	0x00036850
        /*0580*/ 	.short	0x0100
        /*0582*/ 	.byte	0x08
	.zero		1


	//   ....[7]....
        /*0584*/ 	.word	0x000004c0
        /*0588*/ 	.word	0x000000ff
        /*058c*/ 	.word	0x00036860
        /*0590*/ 	.short	0x0100
        /*0592*/ 	.byte	0x08
	.zero		1


	//   ....[8]....
        /*0594*/ 	.word	0x000004d0
        /*0598*/ 	.word	0x000000ff
        /*059c*/ 	.word	0x00036858
        /*05a0*/ 	.short	0x0100
        /*05a2*/ 	.byte	0x08
	.zero		1


	//   ....[9]....
        /*05a4*/ 	.word	0x000004e0
        /*05a8*/ 	.word	0x000000ff
        /*05ac*/ 	.word	0x00036868
        /*05b0*/ 	.short	0x0100
        /*05b2*/ 	.byte	0x08
	.zero		1


	//   ....[10]....
        /*05b4*/ 	.word	0x000005d0
        /*05b8*/ 	.word	0x000000ff
        /*05bc*/ 	.word	0x00036870
        /*05c0*/ 	.short	0x0100
        /*05c2*/ 	.byte	0x06
	.zero		1


	//   ....[11]....
        /*05c4*/ 	.word	0x000005e0
        /*05c8*/ 	.word	0x000000ff
        /*05cc*/ 	.word	0x00036880
        /*05d0*/ 	.short	0x0100
        /*05d2*/ 	.byte	0x06
	.zero		1


	//   ....[12]....
        /*05d4*/ 	.word	0x000005f0
        /*05d8*/ 	.word	0x000000ff
        /*05dc*/ 	.word	0x00036878
        /*05e0*/ 	.short	0x0100
        /*05e2*/ 	.byte	0x06
	.zero		1


	//   ....[13]....
        /*05e4*/ 	.word	0x00000600
        /*05e8*/ 	.word	0x000000ff
        /*05ec*/ 	.word	0x00036888
        /*05f0*/ 	.short	0x0100
        /*05f2*/ 	.byte	0x06
	.zero		1


	//   ....[14]....
        /*05f4*/ 	.word	0x00000730
        /*05f8*/ 	.word	0x000000ff
        /*05fc*/ 	.word	0x00036890
        /*0600*/ 	.short	0x0100
        /*0602*/ 	.byte	0x08
	.zero		1


	//   ....[15]....
        /*0604*/ 	.word	0x00000740
        /*0608*/ 	.word	0x000000ff
        /*060c*/ 	.word	0x000368a0
        /*0610*/ 	.short	0x0100
        /*0612*/ 	.byte	0x08
	.zero		1


	//   ....[16]....
        /*0614*/ 	.word	0x00000750
        /*0618*/ 	.word	0x000000ff
        /*061c*/ 	.word	0x00036898
        /*0620*/ 	.short	0x0100
        /*0622*/ 	.byte	0x08
	.zero		1


	//   ....[17]....
        /*0624*/ 	.word	0x00000760
        /*0628*/ 	.word	0x000000ff
        /*062c*/ 	.word	0x000368a8
        /*0630*/ 	.short	0x0100
        /*0632*/ 	.byte	0x08
	.zero		1


	//   ....[18]....
        /*0634*/ 	.word	0x00000890
        /*0638*/ 	.word	0x000000ff
        /*063c*/ 	.word	0x000368b0
        /*0640*/ 	.short	0x0100
        /*0642*/ 	.byte	0x08
	.zero		1


	//   ....[19]....
        /*0644*/ 	.word	0x000008a0
        /*0648*/ 	.word	0x000000ff
        /*064c*/ 	.word	0x000368c0
        /*0650*/ 	.short	0x0100
        /*0652*/ 	.byte	0x08
	.zero		1


	//   ....[20]....
        /*0654*/ 	.word	0x000008b0
        /*0658*/ 	.word	0x000000ff
        /*065c*/ 	.word	0x000368b8
        /*0660*/ 	.short	0x0100
        /*0662*/ 	.byte	0x08
	.zero		1


	//   ....[21]....
        /*0664*/ 	.word	0x000008c0
        /*0668*/ 	.word	0x000000ff
        /*066c*/ 	.word	0x000368c8
        /*0670*/ 	.short	0x0100
        /*0672*/ 	.byte	0x08
	.zero		1


	//   ....[22]....
        /*0674*/ 	.word	0x000017b0
        /*0678*/ 	.word	0x000000ff
        /*067c*/ 	.word	0x00036800
        /*0680*/ 	.short	0x010a
        /*0682*/ 	.byte	0x25
	.zero		1


	//   ....[23]....
        /*0684*/ 	.word	0x00001830
        /*0688*/ 	.word	0x00000002
        /*068c*/ 	.word	0x00036830
        /*0690*/ 	.short	0x010a
        /*0692*/ 	.byte	0x3f
	.zero		1


	//   ....[24]....
        /*0694*/ 	.word	0x00001890
        /*0698*/ 	.word	0x00000002
        /*069c*/ 	.word	0x00036830
        /*06a0*/ 	.short	0x010a
        /*06a2*/ 	.byte	0x3f
	.zero		1


	//   ....[25]....
        /*06a4*/ 	.word	0x00003d60
        /*06a8*/ 	.word	0x00000002
        /*06ac*/ 	.word	0x00000000
        /*06b0*/ 	.short	0x0101
        /*06b2*/ 	.byte	0x3f
	.zero		1


	//   ....[26]....
        /*06b4*/ 	.word	0x00005560
        /*06b8*/ 	.word	0x000000ff
        /*06bc*/ 	.word	0x00036830
        /*06c0*/ 	.short	0x010a
        /*06c2*/ 	.byte	0x06
	.zero		1


	//   ....[27]....
        /*06c4*/ 	.word	0x000055a0
        /*06c8*/ 	.word	0x000000ff
        /*06cc*/ 	.word	0x00036830
        /*06d0*/ 	.short	0x010a
        /*06d2*/ 	.byte	0x06
	.zero		1


	//   ....[28]....
        /*06d4*/ 	.word	0x00007ae0
        /*06d8*/ 	.word	0x000000ff
        /*06dc*/ 	.word	0x00036850
        /*06e0*/ 	.short	0x010a
        /*06e2*/ 	.byte	0x0b
	.zero		1


	//   ....[29]....
        /*06e4*/ 	.word	0x00007b20
        /*06e8*/ 	.word	0x000000ff
        /*06ec*/ 	.word	0x00036850
        /*06f0*/ 	.short	0x010a
        /*06f2*/ 	.byte	0x0b
	.zero		1


	//   ....[30]....
        /*06f4*/ 	.word	0x00009320
        /*06f8*/ 	.word	0x00000008
        /*06fc*/ 	.word	0x00000000
        /*0700*/ 	.short	0x0101
        /*0702*/ 	.byte	0x3f
	.zero		1


	//   ....[31]....
        /*0704*/ 	.word	0x00009390
        /*0708*/ 	.word	0x00000008
        /*070c*/ 	.word	0x00000000
        /*0710*/ 	.short	0x0101
        /*0712*/ 	.byte	0x3f
	.zero		1


	//   ....[32]....
        /*0714*/ 	.word	0x00009930
        /*0718*/ 	.word	0x000000ff
        /*071c*/ 	.word	0x00036830
        /*0720*/ 	.short	0x010a
        /*0722*/ 	.byte	0x04
	.zero		1


	//   ....[33]....
        /*0724*/ 	.word	0x00009970
        /*0728*/ 	.word	0x000000ff
        /*072c*/ 	.word	0x00036830
        /*0730*/ 	.short	0x010a
        /*0732*/ 	.byte	0x04
	.zero		1


	//   ....[34]....
        /*0734*/ 	.word	0x0000beb0
        /*0738*/ 	.word	0x000000ff
        /*073c*/ 	.word	0x00036850
        /*0740*/ 	.short	0x010a
        /*0742*/ 	.byte	0x0a
	.zero		1


	//   ....[35]....
        /*0744*/ 	.word	0x0000bef0
        /*0748*/ 	.word	0x000000ff
        /*074c*/ 	.word	0x00036850
        /*0750*/ 	.short	0x010a
        /*0752*/ 	.byte	0x0a
	.zero		1


	//   ....[36]....
        /*0754*/ 	.word	0x0000ce30
        /*0758*/ 	.word	0x0000008c
        /*075c*/ 	.word	0x00000000
        /*0760*/ 	.short	0x0101
        /*0762*/ 	.byte	0x3f
	.zero		1


	//   ....[37]....
        /*0764*/ 	.word	0x0000ce90
        /*0768*/ 	.word	0x0000008c
        /*076c*/ 	.word	0x00000000
        /*0770*/ 	.short	0x0101
        /*0772*/ 	.byte	0x3f
	.zero		1


	//   ....[38]....
        /*0774*/ 	.word	0x0000da20
        /*0778*/ 	.word	0x000000ff
        /*077c*/ 	.word	0x00036850
        /*0780*/ 	.short	0x010a
        /*0782*/ 	.byte	0x05
	.zero		1


	//   ....[39]....
        /*0784*/ 	.word	0x0000da60
        /*0788*/ 	.word	0x000000ff
        /*078c*/ 	.word	0x00036850
        /*0790*/ 	.short	0x010a
        /*0792*/ 	.byte	0x05
	.zero		1


	//   ....[40]....
        /*0794*/ 	.word	0x0000df60
        /*0798*/ 	.word	0x0000007a
        /*079c*/ 	.word	0x00000000
        /*07a0*/ 	.short	0x0101
        /*07a2*/ 	.byte	0x3f
	.zero		1


	//   ....[41]....
        /*07a4*/ 	.word	0x0000f890
        /*07a8*/ 	.word	0x0000005a
        /*07ac*/ 	.word	0x00000000
        /*07b0*/ 	.short	0x0101
        /*07b2*/ 	.byte	0x3f
	.zero		1


	//   ....[42]....
        /*07b4*/ 	.word	0x00011840
        /*07b8*/ 	.word	0x00000002
        /*07bc*/ 	.word	0x00036840
        /*07c0*/ 	.short	0x010a
        /*07c2*/ 	.byte	0x3f
	.zero		1


	//   ....[43]....
        /*07c4*/ 	.word	0x00012610
        /*07c8*/ 	.word	0x00000011
        /*07cc*/ 	.word	0x00036800
        /*07d0*/ 	.short	0x0107
        /*07d2*/ 	.byte	0x3f
	.zero		1


	//   ....[44]....
        /*07d4*/ 	.word	0x00012720
        /*07d8*/ 	.word	0x00000011
        /*07dc*/ 	.word	0x00036800
        /*07e0*/ 	.short	0x0101
        /*07e2*/ 	.byte	0x3f
	.zero		1


	//   ....[45]....
        /*07e4*/ 	.word	0x00012740
        /*07e8*/ 	.word	0x00000011
        /*07ec*/ 	.word	0x00036820
        /*07f0*/ 	.short	0x010a
        /*07f2*/ 	.byte	0x3f
	.zero		1


	//   ....[46]....
        /*07f4*/ 	.word	0x00012a60
        /*07f8*/ 	.word	0x00000002
        /*07fc*/ 	.word	0x00036840
        /*0800*/ 	.short	0x010a
        /*0802*/ 	.byte	0x3f
	.zero		1


	//   ....[47]....
        /*0804*/ 	.word	0x00012ed0
        /*0808*/ 	.word	0x00000003
        /*080c*/ 	.word	0x00000060
        /*0810*/ 	.short	0x010a
        /*0812*/ 	.byte	0x3f
	.zero		1


	//   ....[48]....
        /*0814*/ 	.word	0x00013620
        /*0818*/ 	.word	0x00000003
        /*081c*/ 	.word	0x00036840
        /*0820*/ 	.short	0x010a
        /*0822*/ 	.byte	0x3f
	.zero		1


	//   ....[49]....
        /*0824*/ 	.word	0x00013ab0
        /*0828*/ 	.word	0x00000002
        /*082c*/ 	.word	0x00000060
        /*0830*/ 	.short	0x010a
        /*0832*/ 	.byte	0x3f
	.zero		1


	//   ....[50]....
        /*0834*/ 	.word	0x00014150
        /*0838*/ 	.word	0x00000002
        /*083c*/ 	.word	0x00036840
        /*0840*/ 	.short	0x010a
        /*0842*/ 	.byte	0x3f
	.zero		1


	//   ....[51]....
        /*0844*/ 	.word	0x000145e0
        /*0848*/ 	.word	0x00000002
        /*084c*/ 	.word	0x00000060
        /*0850*/ 	.short	0x010a
        /*0852*/ 	.byte	0x3f
	.zero		1


	//   ....[52]....
        /*0854*/ 	.word	0x00014c30
        /*0858*/ 	.word	0x00000002
        /*085c*/ 	.word	0x00036860
        /*0860*/ 	.short	0x010a
        /*0862*/ 	.byte	0x3f
	.zero		1


	//   ....[53]....
        /*0864*/ 	.word	0x00015320
        /*0868*/ 	.word	0x00000000
        /*086c*/ 	.word	0x00036820
        /*0870*/ 	.short	0x010a
        /*0872*/ 	.byte	0x3f
	.zero		1


	//   ....[54]....
        /*0874*/ 	.word	0x000154f0
        /*0878*/ 	.word	0x00000006
        /*087c*/ 	.word	0x00000000
        /*0880*/ 	.short	0x010a
        /*0882*/ 	.byte	0x3f
	.zero		1


	//   ....[55]....
        /*0884*/ 	.word	0x00015540
        /*0888*/ 	.word	0x00000003
        /*088c*/ 	.word	0x00000000
        /*0890*/ 	.short	0x010a
        /*0892*/ 	.byte	0x3f
	.zero		1


	//   ....[56]....
        /*0894*/ 	.word	0x000155a0
        /*0898*/ 	.word	0x00000012
        /*089c*/ 	.word	0x00000000
        /*08a0*/ 	.short	0x010a
        /*08a2*/ 	.byte	0x3f
	.zero		1


	//   ....[57]....
        /*08a4*/ 	.word	0x000155d0
        /*08a8*/ 	.word	0x00000003
        /*08ac*/ 	.word	0x00000000
        /*08b0*/ 	.short	0x010a
        /*08b2*/ 	.byte	0x3f
	.zero		1


	//   ....[58]....
        /*08b4*/ 	.word	0x00015640
        /*08b8*/ 	.word	0x00000003
        /*08bc*/ 	.word	0x00036800
        /*08c0*/ 	.short	0x010a
        /*08c2*/ 	.byte	0x3f
	.zero		1


	//   ....[59]....
        /*08c4*/ 	.word	0x00015690
        /*08c8*/ 	.word	0x00000002
        /*08cc*/ 	.word	0x00036830
        /*08d0*/ 	.short	0x010a
        /*08d2*/ 	.byte	0x3f
	.zero		1


	//   ....[60]....
        /*08d4*/ 	.word	0x000156f0
        /*08d8*/ 	.word	0x00000005
        /*08dc*/ 	.word	0x00036830
        /*08e0*/ 	.short	0x010a
        /*08e2*/ 	.byte	0x3f
	.zero		1


	//   ....[61]....
        /*08e4*/ 	.word	0x00015750
        /*08e8*/ 	.word	0x00000003
        /*08ec*/ 	.word	0x00036850
        /*08f0*/ 	.short	0x010a
        /*08f2*/ 	.byte	0x3f
	.zero		1


	//   ....[62]....
        /*08f4*/ 	.word	0x000157b0
        /*08f8*/ 	.word	0x00000005
        /*08fc*/ 	.word	0x00036830
        /*0900*/ 	.short	0x010a
        /*0902*/ 	.byte	0x3f
	.zero		1


	//   ....[63]....
        /*0904*/ 	.word	0x00015810
        /*0908*/ 	.word	0x00000003
        /*090c*/ 	.word	0x00036850
        /*0910*/ 	.short	0x010a
        /*0912*/ 	.byte	0x3f
	.zero		1


	//   ....[64]....
        /*0914*/ 	.word	0x00015870
        /*0918*/ 	.word	0x00000003
        /*091c*/ 	.word	0x00036850
        /*0920*/ 	.short	0x010a
        /*0922*/ 	.byte	0x3f
	.zero		1


	//   ....[65]....
        /*0924*/ 	.word	0x000159c0
        /*0928*/ 	.word	0x00000002
        /*092c*/ 	.word	0x00036840
        /*0930*/ 	.short	0x010a
        /*0932*/ 	.byte	0x3f
	.zero		1


	//   ....[66]....
        /*0934*/ 	.word	0x00016540
        /*0938*/ 	.word	0x00000011
        /*093c*/ 	.word	0x00036820
        /*0940*/ 	.short	0x010a
        /*0942*/ 	.byte	0x3f
	.zero		1


	//   ....[67]....
        /*0944*/ 	.word	0x00016590
        /*0948*/ 	.word	0x00000002
        /*094c*/ 	.word	0x00036840
        /*0950*/ 	.short	0x010a
        /*0952*/ 	.byte	0x3f
	.zero		1


	//   ....[68]....
        /*0954*/ 	.word	0x000165e0
        /*0958*/ 	.word	0x00000003
        /*095c*/ 	.word	0x00000060
        /*0960*/ 	.short	0x010a
        /*0962*/ 	.byte	0x3f
	.zero		1


	//   ....[69]....
        /*0964*/ 	.word	0x00016630
        /*0968*/ 	.word	0x00000003
        /*096c*/ 	.word	0x00036840
        /*0970*/ 	.short	0x010a
        /*0972*/ 	.byte	0x3f
	.zero		1


	//   ....[70]....
        /*0974*/ 	.word	0x00016680
        /*0978*/ 	.word	0x00000002
        /*097c*/ 	.word	0x00000060
        /*0980*/ 	.short	0x010a
        /*0982*/ 	.byte	0x3f
	.zero		1


	//   ....[71]....
        /*0984*/ 	.word	0x000166d0
        /*0988*/ 	.word	0x00000002
        /*098c*/ 	.word	0x00036840
        /*0990*/ 	.short	0x010a
        /*0992*/ 	.byte	0x3f
	.zero		1


	//   ....[72]....
        /*0994*/ 	.word	0x00016720
        /*0998*/ 	.word	0x00000002
        /*099c*/ 	.word	0x00000060
        /*09a0*/ 	.short	0x010a
        /*09a2*/ 	.byte	0x3f
	.zero		1


	//   ....[73]....
        /*09a4*/ 	.word	0x00016770
        /*09a8*/ 	.word	0x00000002
        /*09ac*/ 	.word	0x00036860
        /*09b0*/ 	.short	0x010a
        /*09b2*/ 	.byte	0x3f
	.zero		1


	//   ....[74]....
        /*09b4*/ 	.word	0x00016860
        /*09b8*/ 	.word	0x00000000
        /*09bc*/ 	.word	0x00036820
        /*09c0*/ 	.short	0x010a
        /*09c2*/ 	.byte	0x3f
	.zero		1


	//   ....[75]....
        /*09c4*/ 	.word	0x00016a00
        /*09c8*/ 	.word	0x00000006
        /*09cc*/ 	.word	0x00000000
        /*09d0*/ 	.short	0x010a
        /*09d2*/ 	.byte	0x3f
	.zero		1


	//   ....[76]....
        /*09d4*/ 	.word	0x00016a50
        /*09d8*/ 	.word	0x00000003
        /*09dc*/ 	.word	0x00000000
        /*09e0*/ 	.short	0x010a
        /*09e2*/ 	.byte	0x3f
	.zero		1


	//   ....[77]....
        /*09e4*/ 	.word	0x00016aa0
        /*09e8*/ 	.word	0x00000012
        /*09ec*/ 	.word	0x00000000
        /*09f0*/ 	.short	0x010a
        /*09f2*/ 	.byte	0x3f
	.zero		1


	//----- nvinfo : EIATTR_NUM_MBARRIERS
	.align		4
.L_857:
        /*09f4*/ 	.byte	0x03, 0x38
        /*09f6*/ 	.short	0x0016


	//----- nvinfo : EIATTR_EXIT_INSTR_OFFSETS
	.align		4
        /*09f8*/ 	.byte	0x04, 0x1c
        /*09fa*/ 	.short	(.L_859 - .L_858)


	//   ....[0]....
.L_858:
        /*09fc*/ 	.word	0x000009e0


	//   ....[1]....
        /*0a00*/ 	.word	0x00010830


	//   ....[2]....
        /*0a04*/ 	.word	0x00015620


	//----- nvinfo : EIATTR_MAX_THREADS
	.align		4
.L_859:
        /*0a08*/ 	.byte	0x04, 0x05
        /*0a0a*/ 	.short	(.L_861 - .L_860)
.L_860:
        /*0a0c*/ 	.word	0x00000180
        /*0a10*/ 	.word	0x00000001
        /*0a14*/ 	.word	0x00000001


	//----- nvinfo : EIATTR_CRS_STACK_SIZE
	.align		4
.L_861:
        /*0a18*/ 	.byte	0x04, 0x1e
        /*0a1a*/ 	.short	(.L_863 - .L_862)
.L_862:
        /*0a1c*/ 	.word	0x00000000


	//----- nvinfo : EIATTR_CBANK_PARAM_SIZE
	.align		4
.L_863:
        /*0a20*/ 	.byte	0x03, 0x19
        /*0a22*/ 	.short	0x0af0


	//----- nvinfo : EIATTR_PARAM_CBANK
	.align		4
        /*0a24*/ 	.byte	0x04, 0x0a
        /*0a26*/ 	.short	(.L_865 - .L_864)
	.align		4
.L_864:
        /*0a28*/ 	.word	index@(.nv.constant0._ZN7cutlass13device_kernelIN5flash11enable_sm90INS1_16FlashAttnFwdSm90INS1_25CollectiveMainloopFwdSm90ILi2EN4cute5tupleIJNS5_1CILi1EEES8_S8_EEENS6_IJNS7_ILi128EEENS7_ILi112EEENS7_ILi192EEEEEELi192ENS_6half_tEfNS_4arch4Sm90ELb1ELb0ELb0ELb0ELb0ELb0ELb0ELb1ELb1ELb1ELb0ELb0EEENS1_21CollectiveEpilogueFwdINS6_IJSA_SC_SB_EEES9_SE_SG_Li256ELb0ELb1ELb0ELb0EEENS1_30DynamicPersistentTileSchedulerILi256ELi128ELb0ELb1ELb1EEEEEEEEEvNT_6ParamsE)
        /*0a2c*/ 	.short	0x0210
        /*0a2e*/ 	.short	0x0af0


	//----- nvinfo : EIATTR_SW_WAR
	.align		4
.L_865:
        /*0a30*/ 	.byte	0x04, 0x36
        /*0a32*/ 	.short	(.L_867 - .L_866)
.L_866:
        /*0a34*/ 	.word	0x00000008
.L_867:


//--------------------- .nv.info._ZN7cutlass13device_kernelIN5flash11enable_sm90INS1_16FlashAttnFwdSm90INS1_25CollectiveMainloopFwdSm90ILi2EN4cute5tupleIJNS5_1CILi1EEES8_S8_EEENS6_IJNS7_ILi128EEENS7_ILi112EEENS7_ILi192EEEEEELi192ENS_6half_tEfNS_4arch4Sm90ELb1ELb0ELb0ELb1ELb0ELb0ELb0ELb1ELb1ELb1ELb0ELb0EEENS1_21CollectiveEpilogueFwdINS6_IJSA_SC_SB_EEES9_SE_SG_Li256ELb1ELb1ELb0ELb0EEENS1_36VarlenDynamicPersistentTileSchedulerILi128ELi112ELi256ELi128ELb0ELb1ELb1ELb1ELb1ELb1EEEEEEEEEvNT_6ParamsE --------------------------
	.section	.nv.info._ZN7cutlass13device_kernelIN5flash11enable_sm90INS1_16FlashAttnFwdSm90INS1_25CollectiveMainloopFwdSm90ILi2EN4cute5tupleIJNS5_1CILi1EEES8_S8_EEENS6_IJNS7_ILi128EEENS7_ILi112EEENS7_ILi192EEEEEELi192ENS_6half_tEfNS_4arch4Sm90ELb1ELb0ELb0ELb1ELb0ELb0ELb0ELb1ELb1ELb1ELb0ELb0EEENS1_21CollectiveEpilogueFwdINS6_IJSA_SC_SB_EEES9_SE_SG_Li256ELb1ELb1ELb0ELb0EEENS1_36VarlenDynamicPersistentTileSchedulerILi128ELi112ELi256ELi128ELb0ELb1ELb1ELb1ELb1ELb1EEEEEEEEEvNT_6ParamsE,"",@"SHT_CUDA_INFO"
	.sectionflags	@""
	.align	4


	//----- nvinfo : EIATTR_CUDA_API_VERSION
	.align		4
        /*0000*/ 	.byte	0x04, 0x37
        /*0002*/ 	.short	(.L_869 - .L_868)
.L_868:
        /*0004*/ 	.word	0x00000082


	//----- nvinfo : EIATTR_KPARAM_INFO
	.align		4
.L_869:
        /*0008*/ 	.byte	0x04, 0x17
        /*000a*/ 	.short	(.L_871 - .L_870)
.L_870:
        /*000c*/ 	.word	0x00000000
        /*0010*/ 	.short	0x0000
        /*0012*/ 	.short	0x0070
        /*0014*/ 	.byte	0x00, 0xf0, 0x01, 0x2a


	//----- nvinfo : EIATTR_SPARSE_MMA_MASK
	.align		4
.L_871:
        /*0018*/ 	.byte	0x03, 0x50
        /*001a*/ 	.short	0x0000


	//----- nvinfo : EIATTR_MAXREG_COUNT
	.align		4
        /*001c*/ 	.byte	0x03, 0x1b
        /*001e*/ 	.short	0x00a8


	//----- nvinfo : EIATTR_NUM_BARRIERS
	.align		4
        /*0020*/ 	.byte	0x02, 0x4c
        /*0022*/ 	.byte	0x09
	.zero		1


	//----- nvinfo : EIATTR_EXTERNS
	.align		4
        /*0024*/ 	.byte	0x04, 0x0f
        /*0026*/ 	.short	(.L_873 - .L_872)


	//   ....[0]....
	.align		4
.L_872:
        /*0028*/ 	.word	index@(__assertfail)


	//----- nvinfo : EIATTR_ANNOTATIONS
	.align		4
.L_873:
        /*002c*/ 	.byte	0x04, 0x55
        /*002e*/ 	.short	(.L_875 - .L_874)


	//   ....[0]....
.L_874:
        /* <DEDUP_REMOVED lines=77> */


	//----- nvinfo : EIATTR_MERCURY_ISA_VERSION
	.align		4
.L_875:
        /*04e8*/ 	.byte	0x03, 0x5f
        /*04ea*/ 	.short	0x0101


	//----- nvinfo : EIATTR_UNUSED_LOAD_BYTE_OFFSET
	.align		4
        /*04ec*/ 	.byte	0x04, 0x44
        /*04ee*/ 	.short	(.L_877 - .L_876)


	//   ....[0]....
.L_876:
        /*04f0*/ 	.word	0x00000a10
        /*04f4*/ 	.word	0x0000fff0


	//   ....[1]....
        /*04f8*/ 	.word	0x0000ec10
        /*04fc*/ 	.word	0x0000fff0


	//----- nvinfo : EIATTR_INT_WARP_WIDE_INSTR_OFFSETS
	.align		4
.L_877:
        /*0500*/ 	.byte	0x04, 0x31
        /*0502*/ 	.short	(.L_879 - .L_878)


	//   ....[0]....
.L_878:
        /*0504*/ 	.word	0x00000130


	//   ....[1]....
        /*0508*/ 	.word	0x00000170


	//   ....[2]....
        /*050c*/ 	.word	0x000001e0


	//   ....[3]....
        /*0510*/ 	.word	0x00012930


	//   ....[4]....
        /*0514*/ 	.word	0x000129d0


	//   ....[5]....
        /*0518*/ 	.word	0x00016980


	//   ....[6]....
        /*051c*/ 	.word	0x000169f0


	//----- nvinfo : EIATTR_COOP_GROUP_MASK_REGIDS
	.align		4
.L_879:
        /*0520*/ 	.byte	0x04, 0x29
        /*0522*/ 	.short	(.L_881 - .L_880)


	//   ....[0]....
.L_880:
        /*0524*/ 	.word	0xffffffff


	//   ....[1]....
        /*0528*/ 	.word	0xffffffff


	//   ....[2]....
        /*052c*/ 	.word	0xffffffff


	//   ....[3]....
        /*0530*/ 	.word	0xffffffff


	//   ....[4]....
        /*0534*/ 	.word	0xffffffff


	//   ....[5]....
        /*0538*/ 	.word	0xffffffff


	//   ....[6]....
        /*053c*/ 	.word	0xffffffff


	//   ....[7]....
        /*0540*/ 	.word	0xffffffff


	//   ....[8]....
        /*0544*/ 	.word	0xffffffff


	//   ....[9]....
        /*0548*/ 	.word	0xffffffff


	//   ....[10]....
        /*054c*/ 	.word	0xffffffff


	//   ....[11]....
        /*0550*/ 	.word	0xffffffff


	//   ....[12]....
        /*0554*/ 	.word	0xffffffff


	//   ....[13]....
        /*0558*/ 	.word	0xffffffff


	//   ....[14]....
        /*055c*/ 	.word	0xffffffff


	//   ....[15]....
        /*0560*/ 	.word	0xffffffff


	//   ....[16]....
        /*0564*/ 	.word	0xffffffff


	//   ....[17]....
        /*0568*/ 	.word	0xffffffff


	//   ....[18]....
        /*056c*/ 	.word	0xffffffff


	//   ....[19]....
        /*0570*/ 	.word	0xffffffff


	//   ....[20]....
        /*0574*/ 	.word	0xffffffff


	//   ....[21]....
        /*0578*/ 	.word	0xffffffff


	//   ....[22]....
        /*057c*/ 	.word	0xffffffff


	//   ....[23]....
        /*0580*/ 	.word	0xffffffff


	//   ....[24]....
        /*0584*/ 	.word	0xffffffff


	//   ....[25]....
        /*0588*/ 	.word	0xffffffff


	//   ....[26]....
        /*058c*/ 	.word	0xffffffff


	//   ....[27]....
        /*0590*/ 	.word	0xffffffff


	//   ....[28]....
        /*0594*/ 	.word	0xffffffff


	//   ....[29]....
        /*0598*/ 	.word	0xffffffff


	//   ....[30]....
        /*059c*/ 	.word	0xffffffff


	//   ....[31]....
        /*05a0*/ 	.word	0xffffffff


	//   ....[32]....
        /*05a4*/ 	.word	0xffffffff


	//   ....[33]....
        /*05a8*/ 	.word	0xffffffff


	//   ....[34]....
        /*05ac*/ 	.word	0xffffffff


	//   ....[35]....
        /*05b0*/ 	.word	0xffffffff


	//   ....[36]....
        /*05b4*/ 	.word	0xffffffff


	//   ....[37]....
        /*05b8*/ 	.word	0xffffffff


	//   ....[38]....
        /*05bc*/ 	.word	0xffffffff


	//   ....[39]....
        /*05c0*/ 	.word	0xffffffff


	//   ....[40]....
        /*05c4*/ 	.word	0xffffffff


	//   ....[41]....
        /*05c8*/ 	.word	0xffffffff


	//   ....[42]....
        /*05cc*/ 	.word	0xffffffff


	//   ....[43]....
        /*05d0*/ 	.word	0xffffffff


	//   ....[44]....
        /*05d4*/ 	.word	0xffffffff


	//   ....[45]....
        /*05d8*/ 	.word	0xffffffff


	//   ....[46]....
        /*05dc*/ 	.word	0xffffffff


	//   ....[47]....
        /*05e0*/ 	.word	0xffffffff


	//   ....[48]....
        /*05e4*/ 	.word	0xffffffff


	//   ....[49]....
        /*05e8*/ 	.word	0xffffffff


	//   ....[50]....
        /*05ec*/ 	.word	0xffffffff


	//   ....[51]....
        /*05f0*/ 	.word	0xffffffff


	//   ....[52]....
        /*05f4*/ 	.word	0xffffffff


	//   ....[53]....
        /*05f8*/ 	.word	0xffffffff


	//   ....[54]....
        /*05fc*/ 	.word	0xffffffff


	//   ....[55]....
        /*0600*/ 	.word	0xffffffff


	//   ....[56]....
        /*0604*/ 	.word	0xffffffff


	//   ....[57]....
        /*0608*/ 	.word	0xffffffff


	//   ....[58]....
        /*060c*/ 	.word	0xffffffff


	//   ....[59]....
        /*0610*/ 	.word	0xffffffff


	//   ....[60]....
        /*0614*/ 	.word	0xffffffff


	//   ....[61]....
        /*0618*/ 	.word	0xffffffff


	//   ....[62]....
        /*061c*/ 	.word	0xffffffff


	//   ....[63]....
        /*0620*/ 	.word	0xffffffff


	//   ....[64]....
        /*0624*/ 	.word	0xffffffff


	//   ....[65]....
        /*0628*/ 	.word	0xffffffff


	//   ....[66]....
        /*062c*/ 	.word	0xffffffff


	//   ....[67]....
        /*0630*/ 	.word	0xffffffff


	//   ....[68]....
        /*0634*/ 	.word	0xffffffff


	//   ....[69]....
        /*0638*/ 	.word	0xffffffff


	//   ....[70]....
        /*063c*/ 	.word	0xffffffff


	//   ....[71]....
        /*0640*/ 	.word	0xffffffff


	//   ....[72]....
        /*0644*/ 	.word	0xffffffff


	//   ....[73]....
        /*0648*/ 	.word	0xffffffff


	//   ....[74]....
        /*064c*/ 	.word	0xffffffff


	//   ....[75]....
        /*0650*/ 	.word	0xffffffff


	//   ....[76]....
        /*0654*/ 	.word	0xffffffff


	//   ....[77]....
        /*0658*/ 	.word	0xffffffff


	//   ....[78]....
        /*065c*/ 	.word	0xffffffff


	//   ....[79]....
        /*0660*/ 	.word	0xffffffff


	//   ....[80]....
        /*0664*/ 	.word	0xffffffff


	//   ....[81]....
        /*0668*/ 	.word	0xffffffff


	//   ....[82]....
        /*066c*/ 	.word	0xffffffff


	//   ....[83]....
        /*0670*/ 	.word	0xffffffff


	//   ....[84]....
        /*0674*/ 	.word	0xffffffff


	//   ....[85]....
        /*0678*/ 	.word	0xffffffff


	//   ....[86]....
        /*067c*/ 	.word	0xffffffff


	//   ....[87]....
        /*0680*/ 	.word	0xffffffff


	//   ....[88]....
        /*0684*/ 	.word	0xffffffff


	//   ....[89]....
        /*0688*/ 	.word	0xffffffff


	//   ....[90]....
        /*068c*/ 	.word	0xffffffff


	//   ....[91]....
        /*0690*/ 	.word	0xffffffff


	//   ....[92]....
        /*0694*/ 	.word	0xffffffff


	//   ....[93]....
        /*0698*/ 	.word	0xffffffff


	//   ....[94]....
        /*069c*/ 	.word	0xffffffff


	//   ....[95]....
        /*06a0*/ 	.word	0xffffffff


	//   ....[96]....
        /*06a4*/ 	.word	0xffffffff


	//   ....[97]....
        /*06a8*/ 	.word	0xffffffff


	//   ....[98]....
        /*06ac*/ 	.word	0xffffffff


	//   ....[99]....
        /*06b0*/ 	.word	0x0500000f


	//   ....[100]....
        /*06b4*/ 	.word	0x0500000f


	//   ....[101]....
        /*06b8*/ 	.word	0x0500000f


	//   ....[102]....
        /*06bc*/ 	.word	0x0500000f


	//   ....[103]....
        /*06c0*/ 	.word	0x0500000f


	//   ....[104]....
        /*06c4*/ 	.word	0x0500000f


	//   ....[105]....
        /*06c8*/ 	.word	0x0500000f


	//   ....[106]....
        /*06cc*/ 	.word	0x0500000f


	//   ....[107]....
        /*06d0*/ 	.word	0x0500000f


	//   ....[108]....
        /*06d4*/ 	.word	0x0500000f


	//   ....[109]....
        /*06d8*/ 	.word	0x0500000f


	//   ....[110]....
        /*06dc*/ 	.word	0x0500000f


	//   ....[111]....
        /*06e0*/ 	.word	0x0500000f


	//   ....[112]....
        /*06e4*/ 	.word	0x0500000f


	//   ....[113]....
        /*06e8*/ 	.word	0x0500000f


	//   ....[114]....
        /*06ec*/ 	.word	0x0500000f


	//   ....[115]....
        /*06f0*/ 	.word	0x0500000f


	//   ....[116]....
        /*06f4*/ 	.word	0x0500000f


	//   ....[117]....
        /*06f8*/ 	.word	0x0500000f


	//   ....[118]....
        /*06fc*/ 	.word	0x0500000f


	//   ....[119]....
        /*0700*/ 	.word	0x0500000f


	//   ....[120]....
        /*0704*/ 	.word	0x0500000f


	//   ....[121]....
        /*0708*/ 	.word	0x0500000f


	//   ....[122]....
        /*070c*/ 	.word	0x0500000f


	//   ....[123]....
        /*0710*/ 	.word	0x0500000f


	//   ....[124]....
        /*0714*/ 	.word	0x0500000f


	//   ....[125]....
        /*0718*/ 	.word	0x0500000f


	//   ....[126]....
        /*071c*/ 	.word	0x0500000f


	//   ....[127]....
        /*0720*/ 	.word	0x0500000f


	//   ....[128]....
        /*0724*/ 	.word	0x0500000f


	//   ....[129]....
        /*0728*/ 	.word	0x0500000f


	//   ....[130]....
        /*072c*/ 	.word	0x0500000f


	//   ....[131]....
        /*0730*/ 	.word	0x0500000f


	//   ....[132]....
        /*0734*/ 	.word	0x0500000f


	//   ....[133]....
        /*0738*/ 	.word	0x0500000f


	//----- nvinfo : EIATTR_COOP_GROUP_INSTR_OFFSETS
	.align		4
.L_881:
        /*073c*/ 	.byte	0x04, 0x28
        /*073e*/ 	.short	(.L_883 - .L_882)


	//   ....[0]....
.L_882:
        /*0740*/ 	.word	0x00000060


	//   ....[1]....
        /*0744*/ 	.word	0x00000140


	//   ....[2]....
        /*0748*/ 	.word	0x00000190


	//   ....[3]....
        /*074c*/ 	.word	0x000003c0


	//   ....[4]....
        /*0750*/ 	.word	0x00000520


	//   ....[5]....
        /*0754*/ 	.word	0x00000640


	//   ....[6]....
        /*0758*/ 	.word	0x000007a0


	//   ....[7]....
        /*075c*/ 	.word	0x00001890


	//   ....[8]....
        /*0760*/ 	.word	0x00003b30


	//   ....[9]....
        /*0764*/ 	.word	0x00004350


	//   ....[10]....
        /*0768*/ 	.word	0x00004370


	//   ....[11]....
        /*076c*/ 	.word	0x00004380


	//   ....[12]....
        /*0770*/ 	.word	0x00004db0


	//   ....[13]....
        /*0774*/ 	.word	0x00004e70


	//   ....[14]....
        /*0778*/ 	.word	0x00008340


	//   ....[15]....
        /*077c*/ 	.word	0x00008370


	//   ....[16]....
        /*0780*/ 	.word	0x00008bb0


	//   ....[17]....
        /*0784*/ 	.word	0x00008bd0


	//   ....[18]....
        /*0788*/ 	.word	0x000092e0


	//   ....[19]....
        /*078c*/ 	.word	0x00009380


	//   ....[20]....
        /*0790*/ 	.word	0x0000c860


	//   ....[21]....
        /*0794*/ 	.word	0x0000c890


	//   ....[22]....
        /*0798*/ 	.word	0x0000cd10


	//   ....[23]....
        /*079c*/ 	.word	0x0000cd80


	//   ....[24]....
        /*07a0*/ 	.word	0x0000e110


	//   ....[25]....
        /*07a4*/ 	.word	0x0000e150


	//   ....[26]....
        /*07a8*/ 	.word	0x0000e240


	//   ....[27]....
        /*07ac*/ 	.word	0x0000e260


	//   ....[28]....
        /*07b0*/ 	.word	0x0000fa50


	//   ....[29]....
        /*07b4*/ 	.word	0x0000fa80


	//   ....[30]....
        /*07b8*/ 	.word	0x0000fab0


	//   ....[31]....
        /*07bc*/ 	.word	0x0000fae0


	//   ....[32]....
        /*07c0*/ 	.word	0x00010220


	//   ....[33]....
        /*07c4*/ 	.word	0x00010260


	//   ....[34]....
        /*07c8*/ 	.word	0x00010370


	//   ....[35]....
        /*07cc*/ 	.word	0x00010390


	//   ....[36]....
        /*07d0*/ 	.word	0x000104a0


	//   ....[37]....
        /*07d4*/ 	.word	0x000104c0


	//   ....[38]....
        /*07d8*/ 	.word	0x000105e0


	//   ....[39]....
        /*07dc*/ 	.word	0x00010600


	//   ....[40]....
        /*07e0*/ 	.word	0x00011000


	//   ....[41]....
        /*07e4*/ 	.word	0x00011020


	//   ....[42]....
        /*07e8*/ 	.word	0x00011130


	//   ....[43]....
        /*07ec*/ 	.word	0x00011150


	//   ....[44]....
        /*07f0*/ 	.word	0x00011260


	//   ....[45]....
        /*07f4*/ 	.word	0x00011280


	//   ....[46]....
        /*07f8*/ 	.word	0x000113a0


	//   ....[47]....
        /*07fc*/ 	.word	0x000113c0


	//   ....[48]....
        /*0800*/ 	.word	0x00011550


	//   ....[49]....
        /*0804*/ 	.word	0x00011730


	//   ....[50]....
        /*0808*/ 	.word	0x00011760


	//   ....[51]....
        /*080c*/ 	.word	0x00011790


	//   ....[52]....
        /*0810*/ 	.word	0x000117c0


	//   ....[53]....
        /*0814*/ 	.word	0x000117f0


	//   ....[54]....
        /*0818*/ 	.word	0x00011820


	//   ....[55]....
        /*081c*/ 	.word	0x000119a0


	//   ....[56]....
        /*0820*/ 	.word	0x000119d0


	//   ....[57]....
        /*0824*/ 	.word	0x00011a00


	//   ....[58]....
        /*0828*/ 	.word	0x00011a30


	//   ....[59]....
        /*082c*/ 	.word	0x00011a60


	//   ....[60]....
        /*0830*/ 	.word	0x00011a90


	//   ....[61]....
        /*0834*/ 	.word	0x00011b40


	//   ....[62]....
        /*0838*/ 	.word	0x00011ba0


	//   ....[63]....
        /*083c*/ 	.word	0x00011c30


	//   ....[64]....
        /*0840*/ 	.word	0x00012f50


	//   ....[65]....
        /*0844*/ 	.word	0x00013c00


	//   ....[66]....
        /*0848*/ 	.word	0x00013c10


	//   ....[67]....
        /*084c*/ 	.word	0x00013c20


	//   ....[68]....
        /*0850*/ 	.word	0x00013c70


	//   ....[69]....
        /*0854*/ 	.word	0x00013d40


	//   ....[70]....
        /*0858*/ 	.word	0x00013d80


	//   ....[71]....
        /*085c*/ 	.word	0x00013e30


	//   ....[72]....
        /*0860*/ 	.word	0x00013e50


	//   ....[73]....
        /*0864*/ 	.word	0x00013ef0


	//   ....[74]....
        /*0868*/ 	.word	0x00013f10


	//   ....[75]....
        /*086c*/ 	.word	0x00013fb0


	//   ....[76]....
        /*0870*/ 	.word	0x00013fd0


	//   ....[77]....
        /*0874*/ 	.word	0x00014070


	//   ....[78]....
        /*0878*/ 	.word	0x00014090


	//   ....[79]....
        /*087c*/ 	.word	0x000140a0


	//   ....[80]....
        /*0880*/ 	.word	0x000140b0


	//   ....[81]....
        /*0884*/ 	.word	0x000171c0


	//   ....[82]....
        /*0888*/ 	.word	0x00017220


	//   ....[83]....
        /*088c*/ 	.word	0x00017250


	//   ....[84]....
        /*0890*/ 	.word	0x00017260


	//   ....[85]....
        /*0894*/ 	.word	0x00017290


	//   ....[86]....
        /*0898*/ 	.word	0x000172c0


	//   ....[87]....
        /*089c*/ 	.word	0x000172f0


	//   ....[88]....
        /*08a0*/ 	.word	0x00017320


	//   ....[89]....
        /*08a4*/ 	.word	0x000174b0


	//   ....[90]....
        /*08a8*/ 	.word	0x000174e0


	//   ....[91]....
        /*08ac*/ 	.word	0x00017510


	//   ....[92]....
        /*08b0*/ 	.word	0x00017540


	//   ....[93]....
        /*08b4*/ 	.word	0x00017570


	//   ....[94]....
        /*08b8*/ 	.word	0x000175a0


	//   ....[95]....
        /*08bc*/ 	.word	0x00017660


	//   ....[96]....
        /*08c0*/ 	.word	0x00017680


	//   ....[97]....
        /*08c4*/ 	.word	0x000176f0


	//   ....[98]....
        /*08c8*/ 	.word	0x00017dd0


	//   ....[99]....
        /*08cc*/ 	.word	0x000183c0


	//   ....[100]....
        /*08d0*/ 	.word	0x00018580


	//   ....[101]....
        /*08d4*/ 	.word	0x000185d0


	//   ....[102]....
        /*08d8*/ 	.word	0x000186f0


	//   ....[103]....
        /*08dc*/ 	.word	0x00018760


	//   ....[104]....
        /*08e0*/ 	.word	0x00018870


	//   ....[105]....
        /*08e4*/ 	.word	0x000188e0


	//   ....[106]....
        /*08e8*/ 	.word	0x00018a00


	//   ....[107]....
        /*08ec*/ 	.word	0x00018a70


	//   ....[108]....
        /*08f0*/ 	.word	0x00018b90


	//   ....[109]....
        /*08f4*/ 	.word	0x00018c00


	//   ....[110]....
        /*08f8*/ 	.word	0x00018d20


	//   ....[111]....
        /*08fc*/ 	.word	0x00018d90


	//   ....[112]....
        /*0900*/ 	.word	0x00018ec0


	//   ....[113]....
        /*0904*/ 	.word	0x00018f10


	//   ....[114]....
        /*0908*/ 	.word	0x00019030


	//   ....[115]....
        /*090c*/ 	.word	0x00019080


	//   ....[116]....
        /*0910*/ 	.word	0x000193b0


	//   ....[117]....
        /*0914*/ 	.word	0x00019450


	//   ....[118]....
        /*0918*/ 	.word	0x00019580


	//   ....[119]....
        /*091c*/ 	.word	0x000195f0


	//   ....[120]....
        /*0920*/ 	.word	0x00019670


	//   ....[121]....
        /*0924*/ 	.word	0x000196f0


	//   ....[122]....
        /*0928*/ 	.word	0x00019770


	//   ....[123]....
        /*092c*/ 	.word	0x00019800


	//   ....[124]....
        /*0930*/ 	.word	0x000198a0


	//   ....[125]....
        /*0934*/ 	.word	0x00019940


	//   ....[126]....
        /*0938*/ 	.word	0x000199b0


	//   ....[127]....
        /*093c*/ 	.word	0x00019a20


	//   ....[128]....
        /*0940*/ 	.word	0x00019a90


	//   ....[129]....
        /*0944*/ 	.word	0x00019b10


	//   ....[130]....
        /*0948*/ 	.word	0x00019b90


	//   ....[131]....
        /*094c*/ 	.word	0x00019c30


	//   ....[132]....
        /*0950*/ 	.word	0x00019cc0


	//   ....[133]....
        /*0954*/ 	.word	0x00019df0


	//----- nvinfo : EIATTR_REG_RECONFIG
	.align		4
.L_883:
        /*0958*/ 	.byte	0x01, 0x54
	.zero		2


	//----- nvinfo : EIATTR_SYSCALL_OFFSETS
	.align		4
        /*095c*/ 	.byte	0x04, 0x46
        /*095e*/ 	.short	(.L_885 - .L_884)


	//   ....[0]....
.L_884:
        /*0960*/ 	.word	0x00001a70


	//   ....[1]....
        /*0964*/ 	.word	0x00012b40


	//   ....[2]....
        /*0968*/ 	.word	0x00012ca0


	//   ....[3]....
        /*096c*/ 	.word	0x00012da0


	//   ....[4]....
        /*0970*/ 	.word	0x000137a0


	//----- nvinfo : EIATTR_MBARRIER_INSTR_OFFSETS
	.align		4
.L_885:
        /*0974*/ 	.byte	0x04, 0x39
        /*0976*/ 	.short	(.L_887 - .L_886)


	//   ....[0]....
.L_886:
        /*0978*/ 	.word	0x00000270
        /*097c*/ 	.word	0x000000ff
        /*0980*/ 	.word	0x00036800
        /*0984*/ 	.short	0x0100
        /*0986*/ 	.byte	0x08
	.zero		1


	//   ....[1]....
        /*0988*/ 	.word	0x00000280
        /*098c*/ 	.word	0x000000ff
        /*0990*/ 	.word	0x00036820
        /*0994*/ 	.short	0x0100
        /*0996*/ 	.byte	0x08
	.zero		1


	//   ....[2]....
        /*0998*/ 	.word	0x00000370
        /*099c*/ 	.word	0x000000ff
        /*09a0*/ 	.word	0x00036830
        /*09a4*/ 	.short	0x0100
        /*09a6*/ 	.byte	0x08
	.zero		1


	//   ....[3]....
        /*09a8*/ 	.word	0x00000380
        /*09ac*/ 	.word	0x000000ff
        /*09b0*/ 	.word	0x00036840
        /*09b4*/ 	.short	0x0100
        /*09b6*/ 	.byte	0x08
	.zero		1


	//   ....[4]....
        /*09b8*/ 	.word	0x00000390
        /*09bc*/ 	.word	0x000000ff
        /*09c0*/ 	.word	0x00036838
        /*09c4*/ 	.short	0x0100
        /*09c6*/ 	.byte	0x08
	.zero		1


	//   ....[5]....
        /*09c8*/ 	.word	0x000003a0
        /*09cc*/ 	.word	0x000000ff
        /*09d0*/ 	.word	0x00036848
        /*09d4*/ 	.short	0x0100
        /*09d6*/ 	.byte	0x08
	.zero		1


	//   ....[6]....
        /*09d8*/ 	.word	0x000004d0
        /*09dc*/ 	.word	0x000000ff
        /*09e0*/ 	.word	0x00036850
        /*09e4*/ 	.short	0x0100
        /*09e6*/ 	.byte	0x08
	.zero		1


	//   ....[7]....
        /*09e8*/ 	.word	0x000004e0
        /*09ec*/ 	.word	0x000000ff
        /*09f0*/ 	.word	0x00036860
        /*09f4*/ 	.short	0x0100
        /*09f6*/ 	.byte	0x08
	.zero		1


	//   ....[8]....
        /*09f8*/ 	.word	0x000004f0
        /*09fc*/ 	.word	0x000000ff
        /*0a00*/ 	.word	0x00036858
        /*0a04*/ 	.short	0x0100
        /*0a06*/ 	.byte	0x08
	.zero		1


	//   ....[9]....
        /*0a08*/ 	.word	0x00000500
        /*0a0c*/ 	.word	0x000000ff
        /*0a10*/ 	.word	0x00036868
        /*0a14*/ 	.short	0x0100
        /*0a16*/ 	.byte	0x08
	.zero		1


	//   ....[10]....
        /*0a18*/ 	.word	0x000005f0
        /*0a1c*/ 	.word	0x000000ff
        /*0a20*/ 	.word	0x00036870
        /*0a24*/ 	.short	0x0100
        /*0a26*/ 	.byte	0x06
	.zero		1


	//   ....[11]....
        /*0a28*/ 	.word	0x00000600
        /*0a2c*/ 	.word	0x000000ff
        /*0a30*/ 	.word	0x00036880
        /*0a34*/ 	.short	0x0100
        /*0a36*/ 	.byte	0x06
	.zero		1


	//   ....[12]....
        /*0a38*/ 	.word	0x00000610
        /*0a3c*/ 	.word	0x000000ff
        /*0a40*/ 	.word	0x00036878
        /*0a44*/ 	.short	0x0100
        /*0a46*/ 	.byte	0x06
	.zero		1


	//   ....[13]....
        /*0a48*/ 	.word	0x00000620
        /*0a4c*/ 	.word	0x000000ff
        /*0a50*/ 	.word	0x00036888
        /*0a54*/ 	.short	0x0100
        /*0a56*/ 	.byte	0x06
	.zero		1


	//   ....[14]....
        /*0a58*/ 	.word	0x00000750
        /*0a5c*/ 	.word	0x000000ff
        /*0a60*/ 	.word	0x00036890
        /*0a64*/ 	.short	0x0100
        /*0a66*/ 	.byte	0x08
	.zero		1


	//   ....[15]....
        /*0a68*/ 	.word	0x00000760
        /*0a6c*/ 	.word	0x000000ff
        /*0a70*/ 	.word	0x000368a0
        /*0a74*/ 	.short	0x0100
        /*0a76*/ 	.byte	0x08
	.zero		1


	//   ....[16]....
        /*0a78*/ 	.word	0x00000770
        /*0a7c*/ 	.word	0x000000ff
        /*0a80*/ 	.word	0x00036898
        /*0a84*/ 	.short	0x0100
        /*0a86*/ 	.byte	0x08
	.zero		1


	//   ....[17]....
        /*0a88*/ 	.word	0x00000780
        /*0a8c*/ 	.word	0x000000ff
        /*0a90*/ 	.word	0x000368a8
        /*0a94*/ 	.short	0x0100
        /*0a96*/ 	.byte	0x08
	.zero		1


	//   ....[18]....
        /*0a98*/ 	.word	0x000008b0
        /*0a9c*/ 	.word	0x000000ff
        /*0aa0*/ 	.word	0x000368b0
        /*0aa4*/ 	.short	0x0100
        /*0aa6*/ 	.byte	0x08
	.zero		1


	//   ....[19]....
        /*0aa8*/ 	.word	0x000008c0
        /*0aac*/ 	.word	0x000000ff
        /*0ab0*/ 	.word	0x000368c0
        /*0ab4*/ 	.short	0x0100
        /*0ab6*/ 	.byte	0x08
	.zero		1


	//   ....[20]....
        /*0ab8*/ 	.word	0x000008d0
        /*0abc*/ 	.word	0x000000ff
        /*0ac0*/ 	.word	0x000368b8
        /*0ac4*/ 	.short	0x0100
        /*0ac6*/ 	.byte	0x08
	.zero		1


	//   ....[21]....
        /*0ac8*/ 	.word	0x000008e0
        /*0acc*/ 	.word	0x000000ff
        /*0ad0*/ 	.word	0x000368c8
        /*0ad4*/ 	.short	0x0100
        /*0ad6*/ 	.byte	0x08
	.zero		1


	//   ....[22]....
        /*0ad8*/ 	.word	0x00001b10
        /*0adc*/ 	.word	0x000000ff
        /*0ae0*/ 	.word	0x00036800
        /*0ae4*/ 	.short	0x010a
        /*0ae6*/ 	.byte	0x3c
	.zero		1


	//   ....[23]....
        /*0ae8*/ 	.word	0x00001b90
        /*0aec*/ 	.word	0x00000002
        /*0af0*/ 	.word	0x00036830
        /*0af4*/ 	.short	0x010a
        /*0af6*/ 	.byte	0x3f
	.zero		1


	//   ....[24]....
        /*0af8*/ 	.word	0x00001bf0
        /*0afc*/ 	.word	0x00000002
        /*0b00*/ 	.word	0x00036830
        /*0b04*/ 	.short	0x010a
        /*0b06*/ 	.byte	0x3f
	.zero		1


	//   ....[25]....
        /*0b08*/ 	.word	0x000042b0
        /*0b0c*/ 	.word	0x00000002
        /*0b10*/ 	.word	0x00000000
        /*0b14*/ 	.short	0x0101
        /*0b16*/ 	.byte	0x3f
	.zero		1


	//   ....[26]....
        /*0b18*/ 	.word	0x00005ab0
        /*0b1c*/ 	.word	0x000000ff
        /*0b20*/ 	.word	0x00036830
        /*0b24*/ 	.short	0x010a
        /*0b26*/ 	.byte	0x27
	.zero		1


	//   ....[27]....
        /*0b28*/ 	.word	0x00005af0
        /*0b2c*/ 	.word	0x000000ff
        /*0b30*/ 	.word	0x00036830
        /*0b34*/ 	.short	0x010a
        /*0b36*/ 	.byte	0x27
	.zero		1


	//   ....[28]....
        /*0b38*/ 	.word	0x000080f0
        /*0b3c*/ 	.word	0x000000ff
        /*0b40*/ 	.word	0x00036850
        /*0b44*/ 	.short	0x010a
        /*0b46*/ 	.byte	0x0a
	.zero		1


	//   ....[29]....
        /*0b48*/ 	.word	0x00008130
        /*0b4c*/ 	.word	0x000000ff
        /*0b50*/ 	.word	0x00036850
        /*0b54*/ 	.short	0x010a
        /*0b56*/ 	.byte	0x0a
	.zero		1


	//   ....[30]....
        /*0b58*/ 	.word	0x00009980
        /*0b5c*/ 	.word	0x0000000a
        /*0b60*/ 	.word	0x00000000
        /*0b64*/ 	.short	0x0101
        /*0b66*/ 	.byte	0x3f
	.zero		1


	//   ....[31]....
        /*0b68*/ 	.word	0x000099d0
        /*0b6c*/ 	.word	0x00000094
        /*0b70*/ 	.word	0x00000000
        /*0b74*/ 	.short	0x0101
        /*0b76*/ 	.byte	0x3f
	.zero		1


	//   ....[32]....
        /*0b78*/ 	.word	0x00009f30
        /*0b7c*/ 	.word	0x000000ff
        /*0b80*/ 	.word	0x00036830
        /*0b84*/ 	.short	0x010a
        /*0b86*/ 	.byte	0x06
	.zero		1


	//   ....[33]....
        /*0b88*/ 	.word	0x00009f70
        /*0b8c*/ 	.word	0x000000ff
        /*0b90*/ 	.word	0x00036830
        /*0b94*/ 	.short	0x010a
        /*0b96*/ 	.byte	0x06
	.zero		1


	//   ....[34]....
        /*0b98*/ 	.word	0x0000c560
        /*0b9c*/ 	.word	0x000000ff
        /*0ba0*/ 	.word	0x00036850
        /*0ba4*/ 	.short	0x010a
        /*0ba6*/ 	.byte	0x0b
	.zero		1


	//   ....[35]....
        /*0ba8*/ 	.word	0x0000c5a0
        /*0bac*/ 	.word	0x000000ff
        /*0bb0*/ 	.word	0x00036850
        /*0bb4*/ 	.short	0x010a
        /*0bb6*/ 	.byte	0x0b
	.zero		1


	//   ....[36]....
        /*0bb8*/ 	.word	0x0000d470
        /*0bbc*/ 	.word	0x00000085
        /*0bc0*/ 	.word	0x00000000
        /*0bc4*/ 	.short	0x0101
        /*0bc6*/ 	.byte	0x3f
	.zero		1


	//   ....[37]....
        /*0bc8*/ 	.word	0x0000d520
        /*0bcc*/ 	.word	0x00000085
        /*0bd0*/ 	.word	0x00000000
        /*0bd4*/ 	.short	0x0101
        /*0bd6*/ 	.byte	0x3f
	.zero		1


	//   ....[38]....
        /*0bd8*/ 	.word	0x0000e080
        /*0bdc*/ 	.word	0x000000ff
        /*0be0*/ 	.word	0x00036850
        /*0be4*/ 	.short	0x010a
        /*0be6*/ 	.byte	0x05
	.zero		1


	//   ....[39]....
        /*0be8*/ 	.word	0x0000e0c0
        /*0bec*/ 	.word	0x000000ff
        /*0bf0*/ 	.word	0x00036850
        /*0bf4*/ 	.short	0x010a
        /*0bf6*/ 	.byte	0x05
	.zero		1


	//   ....[40]....
        /*0bf8*/ 	.word	0x0000e5b0
        /*0bfc*/ 	.word	0x00000004
        /*0c00*/ 	.word	0x00000000
        /*0c04*/ 	.short	0x0101
        /*0c06*/ 	.byte	0x3f
	.zero		1


	//   ....[41]....
        /*0c08*/ 	.word	0x00010250
        /*0c0c*/ 	.word	0x00000011
        /*0c10*/ 	.word	0x00000000
        /*0c14*/ 	.short	0x0101
        /*0c16*/ 	.byte	0x3f
	.zero		1


	//   ....[42]....
        /*0c18*/ 	.word	0x000131f0
        /*0c1c*/ 	.word	0x00000000
        /*0c20*/ 	.word	0x00036840
        /*0c24*/ 	.short	0x010a
        /*0c26*/ 	.byte	0x3f
	.zero		1


	//   ....[43]....
        /*0c28*/ 	.word	0x00014240
        /*0c2c*/ 	.word	0x00000009
        /*0c30*/ 	.word	0x00036800
        /*0c34*/ 	.short	0x0107
        /*0c36*/ 	.byte	0x3f
	.zero		1


	//   ....[44]....
        /*0c38*/ 	.word	0x00014350
        /*0c3c*/ 	.word	0x00000002
        /*0c40*/ 	.word	0x00036800
        /*0c44*/ 	.short	0x0101
        /*0c46*/ 	.byte	0x3f
	.zero		1


	//   ....[45]....
        /*0c48*/ 	.word	0x00014370
        /*0c4c*/ 	.word	0x00000002
        /*0c50*/ 	.word	0x00036820
        /*0c54*/ 	.short	0x010a
        /*0c56*/ 	.byte	0x3f
	.zero		1


	//   ....[46]....
        /*0c58*/ 	.word	0x000146e0
        /*0c5c*/ 	.word	0x00000002
        /*0c60*/ 	.word	0x00036840
        /*0c64*/ 	.short	0x010a
        /*0c66*/ 	.byte	0x3f
	.zero		1


	//   ....[47]....
        /*0c68*/ 	.word	0x00014ba0
        /*0c6c*/ 	.word	0x00000002
        /*0c70*/ 	.word	0x00000060
        /*0c74*/ 	.short	0x010a
        /*0c76*/ 	.byte	0x3f
	.zero		1


	//   ....[48]....
        /*0c78*/ 	.word	0x00015390
        /*0c7c*/ 	.word	0x00000003
        /*0c80*/ 	.word	0x00036840
        /*0c84*/ 	.short	0x010a
        /*0c86*/ 	.byte	0x3f
	.zero		1


	//   ....[49]....
        /*0c88*/ 	.word	0x00015850
        /*0c8c*/ 	.word	0x00000002
        /*0c90*/ 	.word	0x00000060
        /*0c94*/ 	.short	0x010a
        /*0c96*/ 	.byte	0x3f
	.zero		1


	//   ....[50]....
        /*0c98*/ 	.word	0x00015f80
        /*0c9c*/ 	.word	0x00000002
        /*0ca0*/ 	.word	0x00036840
        /*0ca4*/ 	.short	0x010a
        /*0ca6*/ 	.byte	0x3f
	.zero		1


	//   ....[51]....
        /*0ca8*/ 	.word	0x00016440
        /*0cac*/ 	.word	0x00000002
        /*0cb0*/ 	.word	0x00000060
        /*0cb4*/ 	.short	0x010a
        /*0cb6*/ 	.byte	0x3f
	.zero		1


	//   ....[52]....
        /*0cb8*/ 	.word	0x00016b00
        /*0cbc*/ 	.word	0x00000000
        /*0cc0*/ 	.word	0x00036860
        /*0cc4*/ 	.short	0x010a
        /*0cc6*/ 	.byte	0x3f
	.zero		1


	//   ....[53]....
        /*0cc8*/ 	.word	0x00017d50
        /*0ccc*/ 	.word	0x00000000
        /*0cd0*/ 	.word	0x00036820
        /*0cd4*/ 	.short	0x010a
        /*0cd6*/ 	.byte	0x3f
	.zero		1


	//   ....[54]....
        /*0cd8*/ 	.word	0x00017f30
        /*0cdc*/ 	.word	0x00000006
        /*0ce0*/ 	.word	0x00000000
        /*0ce4*/ 	.short	0x010a
        /*0ce6*/ 	.byte	0x3f
	.zero		1


	//   ....[55]....
        /*0ce8*/ 	.word	0x00017fa0
        /*0cec*/ 	.word	0x00000007
        /*0cf0*/ 	.word	0x00000000
        /*0cf4*/ 	.short	0x010a
        /*0cf6*/ 	.byte	0x3f
	.zero		1


	//   ....[56]....
        /*0cf8*/ 	.word	0x00018010
        /*0cfc*/ 	.word	0x00000004
        /*0d00*/ 	.word	0x00000000
        /*0d04*/ 	.short	0x010a
        /*0d06*/ 	.byte	0x3f
	.zero		1


	//   ....[57]....
        /*0d08*/ 	.word	0x00018040
        /*0d0c*/ 	.word	0x00000003
        /*0d10*/ 	.word	0x00000000
        /*0d14*/ 	.short	0x010a
        /*0d16*/ 	.byte	0x3f
	.zero		1


	//   ....[58]....
        /*0d18*/ 	.word	0x000180b0
        /*0d1c*/ 	.word	0x00000003
        /*0d20*/ 	.word	0x00036800
        /*0d24*/ 	.short	0x010a
        /*0d26*/ 	.byte	0x3f
	.zero		1


	//   ....[59]....
        /*0d28*/ 	.word	0x00018100
        /*0d2c*/ 	.word	0x00000002
        /*0d30*/ 	.word	0x00036830
        /*0d34*/ 	.short	0x010a
        /*0d36*/ 	.byte	0x3f
	.zero		1


	//   ....[60]....
        /*0d38*/ 	.word	0x00018160
        /*0d3c*/ 	.word	0x00000005
        /*0d40*/ 	.word	0x00036830
        /*0d44*/ 	.short	0x010a
        /*0d46*/ 	.byte	0x3f
	.zero		1


	//   ....[61]....
        /*0d48*/ 	.word	0x000181c0
        /*0d4c*/ 	.word	0x00000003
        /*0d50*/ 	.word	0x00036850
        /*0d54*/ 	.short	0x010a
        /*0d56*/ 	.byte	0x3f
	.zero		1


	//   ....[62]....
        /*0d58*/ 	.word	0x00018220
        /*0d5c*/ 	.word	0x00000005
        /*0d60*/ 	.word	0x00036830
        /*0d64*/ 	.short	0x010a
        /*0d66*/ 	.byte	0x3f
	.zero		1


	//   ....[63]....
        /*0d68*/ 	.word	0x00018280
        /*0d6c*/ 	.word	0x00000003
        /*0d70*/ 	.word	0x00036850
        /*0d74*/ 	.short	0x010a
        /*0d76*/ 	.byte	0x3f
	.zero		1


	//   ....[64]....
        /*0d78*/ 	.word	0x000182e0
        /*0d7c*/ 	.word	0x00000003
        /*0d80*/ 	.word	0x00036850
        /*0d84*/ 	.short	0x010a
        /*0d86*/ 	.byte	0x3f
	.zero		1


	//   ....[65]....
        /*0d88*/ 	.word	0x00018480
        /*0d8c*/ 	.word	0x00000000
        /*0d90*/ 	.word	0x00036840
        /*0d94*/ 	.short	0x010a
        /*0d96*/ 	.byte	0x3f
	.zero		1


	//   ....[66]....
        /*0d98*/ 	.word	0x000190d0
        /*0d9c*/ 	.word	0x00000002
        /*0da0*/ 	.word	0x00036820
        /*0da4*/ 	.short	0x010a
        /*0da6*/ 	.byte	0x3f
	.zero		1


	//   ....[67]....
        /*0da8*/ 	.word	0x00019120
        /*0dac*/ 	.word	0x00000002
        /*0db0*/ 	.word	0x00036840
        /*0db4*/ 	.short	0x010a
        /*0db6*/ 	.byte	0x3f
	.zero		1


	//   ....[68]....
        /*0db8*/ 	.word	0x00019170
        /*0dbc*/ 	.word	0x00000002
        /*0dc0*/ 	.word	0x00000060
        /*0dc4*/ 	.short	0x010a
        /*0dc6*/ 	.byte	0x3f
	.zero		1


	//   ....[69]....
        /*0dc8*/ 	.word	0x000191c0
        /*0dcc*/ 	.word	0x00000003
        /*0dd0*/ 	.word	0x00036840
        /*0dd4*/ 	.short	0x010a
        /*0dd6*/ 	.byte	0x3f
	.zero		1


	//   ....[70]....
        /*0dd8*/ 	.word	0x00019210
        /*0ddc*/ 	.word	0x00000002
        /*0de0*/ 	.word	0x00000060
        /*0de4*/ 	.short	0x010a
        /*0de6*/ 	.byte	0x3f
	.zero		1


	//   ....[71]....
        /*0de8*/ 	.word	0x00019260
        /*0dec*/ 	.word	0x00000002
        /*0df0*/ 	.word	0x00036840
        /*0df4*/ 	.short	0x010a
        /*0df6*/ 	.byte	0x3f
	.zero		1


	//   ....[72]....
        /*0df8*/ 	.word	0x000192b0
        /*0dfc*/ 	.word	0x00000002
        /*0e00*/ 	.word	0x00000060
        /*0e04*/ 	.short	0x010a
        /*0e06*/ 	.byte	0x3f
	.zero		1


	//   ....[73]....
        /*0e08*/ 	.word	0x00019300
        /*0e0c*/ 	.word	0x00000000
        /*0e10*/ 	.word	0x00036860
        /*0e14*/ 	.short	0x010a
        /*0e16*/ 	.byte	0x3f
	.zero		1


	//   ....[74]....
        /*0e18*/ 	.word	0x00019d10
        /*0e1c*/ 	.word	0x00000000
        /*0e20*/ 	.word	0x00036820
        /*0e24*/ 	.short	0x010a
        /*0e26*/ 	.byte	0x3f
	.zero		1


	//   ....[75]....
        /*0e28*/ 	.word	0x00019eb0
        /*0e2c*/ 	.word	0x00000006
        /*0e30*/ 	.word	0x00000000
        /*0e34*/ 	.short	0x010a
        /*0e36*/ 	.byte	0x3f
	.zero		1


	//   ....[76]....
        /*0e38*/ 	.word	0x00019f00
        /*0e3c*/ 	.word	0x00000007
        /*0e40*/ 	.word	0x00000000
        /*0e44*/ 	.short	0x010a
        /*0e46*/ 	.byte	0x3f
	.zero		1


	//   ....[77]....
        /*0e48*/ 	.word	0x00019f50
        /*0e4c*/ 	.word	0x00000004
        /*0e50*/ 	.word	0x00000000
        /*0e54*/ 	.short	0x010a
        /*0e56*/ 	.byte	0x3f
	.zero		1


	//----- nvinfo : EIATTR_NUM_MBARRIERS
	.align		4
.L_887:
        /*0e58*/ 	.byte	0x03, 0x38
        /*0e5a*/ 	.short	0x0016


	//----- nvinfo : EIATTR_EXIT_INSTR_OFFSETS
	.align		4
        /*0e5c*/ 	.byte	0x04, 0x1c
        /*0e5e*/ 	.short	(.L_889 - .L_888)


	//   ....[0]....
.L_888:
        /*0e60*/ 	.word	0x00000a50


	//   ....[1]....
        /*0e64*/ 	.word	0x00011500


	//   ....[2]....
        /*0e68*/ 	.word	0x00018090


	//----- nvinfo : EIATTR_MAX_THREADS
	.align		4
.L_889:
        /*0e6c*/ 	.byte	0x04, 0x05
        /*0e6e*/ 	.short	(.L_891 - .L_890)
.L_890:
        /*0e70*/ 	.word	0x00000180
        /*0e74*/ 	.word	0x00000001
        /*0e78*/ 	.word	0x00000001


	//----- nvinfo : EIATTR_CRS_STACK_SIZE
	.align		4
.L_891:
        /*0e7c*/ 	.byte	0x04, 0x1e
        /*0e7e*/ 	.short	(.L_893 - .L_892)
.L_892:
        /*0e80*/ 	.word	0x00000000


	//----- nvinfo : EIATTR_CBANK_PARAM_SIZE
	.align		4
.L_893:
        /*0e84*/ 	.byte	0x03, 0x19
        /*0e86*/ 	.short	0x0af0


	//----- nvinfo : EIATTR_PARAM_CBANK
	.align		4
        /*0e88*/ 	.byte	0x04, 0x0a
        /*0e8a*/ 	.short	(.L_895 - .L_894)
	.align		4
.L_894:
        /*0e8c*/ 	.word	index@(.nv.constant0._ZN7cutlass13device_kernelIN5flash11enable_sm90INS1_16FlashAttnFwdSm90INS1_25CollectiveMainloopFwdSm90ILi2EN4cute5tupleIJNS5_1CILi1EEES8_S8_EEENS6_IJNS7_ILi128EEENS7_ILi112EEENS7_ILi192EEEEEELi192ENS_6half_tEfNS_4arch4Sm90ELb1ELb0ELb0ELb1ELb0ELb0ELb0ELb1ELb1ELb1ELb0ELb0EEENS1_21CollectiveEpilogueFwdINS6_IJSA_SC_SB_EEES9_SE_SG_Li256ELb1ELb1ELb0ELb0EEENS1_36VarlenDynamicPersistentTileSchedulerILi128ELi112ELi256ELi128ELb0ELb1ELb1ELb1ELb1ELb1EEEEEEEEEvNT_6ParamsE)
        /*0e90*/ 	.short	0x0210
        /*0e92*/ 	.short	0x0af0


	//----- nvinfo : EIATTR_SW_WAR
	.align		4
.L_895:
        /*0e94*/ 	.byte	0x04, 0x36
        /*0e96*/ 	.short	(.L_897 - .L_896)
.L_896:
        /*0e98*/ 	.word	0x00000008
.L_897:


//--------------------- .nv.info._ZN7cutlass13device_kernelIN5flash11enable_sm90INS1_16FlashAttnFwdSm90INS1_25CollectiveMainloopFwdSm90ILi2EN4cute5tupleIJNS5_1CILi1EEES8_S8_EEENS6_IJNS7_ILi128EEENS7_ILi112EEENS7_ILi192EEEEEELi192ENS_6half_tEfNS_4arch4Sm90ELb1ELb0ELb0ELb1ELb0ELb1ELb0ELb1ELb1ELb1ELb0ELb0EEENS1_21CollectiveEpilogueFwdINS6_IJSA_SC_SB_EEES9_SE_SG_Li256ELb1ELb1ELb0ELb0EEENS1_36VarlenDynamicPersistentTileSchedulerILi128ELi112ELi256ELi128ELb0ELb1ELb1ELb1ELb1ELb1EEEEEEEEEvNT_6ParamsE --------------------------
	.section	.nv.info._ZN7cutlass13device_kernelIN5flash11enable_sm90INS1_16FlashAttnFwdSm90INS1_25CollectiveMainloopFwdSm90ILi2EN4cute5tupleIJNS5_1CILi1EEES8_S8_EEENS6_IJNS7_ILi128EEENS7_ILi112EEENS7_ILi192EEEEEELi192ENS_6half_tEfNS_4arch4Sm90ELb1ELb0ELb0ELb1ELb0ELb1ELb0ELb1ELb1ELb1ELb0ELb0EEENS1_21CollectiveEpilogueFwdINS6_IJSA_SC_SB_EEES9_SE_SG_Li256ELb1ELb1ELb0ELb0EEENS1_36VarlenDynamicPersistentTileSchedulerILi128ELi112ELi256ELi128ELb0ELb1ELb1ELb1ELb1ELb1EEEEEEEEEvNT_6ParamsE,"",@"SHT_CUDA_INFO"
	.sectionflags	@""
	.align	4


	//----- nvinfo : EIATTR_CUDA_API_VERSION
	.align		4
        /*0000*/ 	.byte	0x04, 0x37
        /*0002*/ 	.short	(.L_899 - .L_898)
.L_898:
        /*0004*/ 	.word	0x00000082


	//----- nvinfo : EIATTR_KPARAM_INFO
	.align		4
.L_899:
        /*0008*/ 	.byte	0x04, 0x17
        /*000a*/ 	.short	(.L_901 - .L_900)
.L_900:
        /*000c*/ 	.word	0x00000000
        /*0010*/ 	.short	0x0000
        /*0012*/ 	.short	0x0070
        /*0014*/ 	.byte	0x00, 0xf0, 0x01, 0x2a


	//----- nvinfo : EIATTR_SPARSE_MMA_MASK
	.align		4
.L_901:
        /*0018*/ 	.byte	0x03, 0x50
        /*001a*/ 	.short	0x0000


	//----- nvinfo : EIATTR_MAXREG_COUNT
	.align		4
        /*001c*/ 	.byte	0x03, 0x1b
        /*001e*/ 	.short	0x00a8


	//----- nvinfo : EIATTR_NUM_BARRIERS
	.align		4
        /*0020*/ 	.byte	0x02, 0x4c
        /*0022*/ 	.byte	0x10
	.zero		1


	//----- nvinfo : EIATTR_EXTERNS
	.align		4
        /*0024*/ 	.byte	0x04, 0x0f
        /*0026*/ 	.short	(.L_903 - .L_902)


	//   ....[0]....
	.align		4
.L_902:
        /*0028*/ 	.word	index@(__assertfail)


	//----- nvinfo : EIATTR_ANNOTATIONS
	.align		4
.L_903:
        /*002c*/ 	.byte	0x04, 0x55
        /*002e*/ 	.short	(.L_905 - .L_904)


	//   ....[0]....
.L_904:
        /* <DEDUP_REMOVED lines=146> */


	//----- nvinfo : EIATTR_MERCURY_ISA_VERSION
	.align		4
.L_905:
        /*0938*/ 	.byte	0x03, 0x5f
        /*093a*/ 	.short	0x0101


	//----- nvinfo : EIATTR_UNUSED_LOAD_BYTE_OFFSET
	.align		4
        /*093c*/ 	.byte	0x04, 0x44
        /*093e*/ 	.short	(.L_907 - .L_906)


	//   ....[0]....
.L_906:
        /*0940*/ 	.word	0x00000ab0
        /*0944*/ 	.word	0x0000fff0


	//   ....[1]....
        /*0948*/ 	.word	0x00022440
        /*094c*/ 	.word	0x0000fff0


	//----- nvinfo : EIATTR_INT_WARP_WIDE_INSTR_OFFSETS
	.align		4
.L_907:
        /*0950*/ 	.byte	0x04, 0x31
        /*0952*/ 	.short	(.L_909 - .L_908)


	//   ....[0]....
.L_908:
        /*0954*/ 	.word	0x00000190


	//   ....[1]....
        /*0958*/ 	.word	0x000001d0


	//   ....[2]....
        /*095c*/ 	.word	0x00000240


	//   ....[3]....
        /*0960*/ 	.word	0x000277c0


	//   ....[4]....
        /*0964*/ 	.word	0x00027850


	//   ....[5]....
        /*0968*/ 	.word	0x0002b850


	//   ....[6]....
        /*096c*/ 	.word	0x0002b8b0


	//----- nvinfo : EIATTR_COOP_GROUP_MASK_REGIDS
	.align		4
.L_909:
        /*0970*/ 	.byte	0x04, 0x29
        /*0972*/ 	.short	(.L_911 - .L_910)


	//   ....[0]....
.L_910:
        /*0974*/ 	.word	0xffffffff


	//   ....[1]....
        /*0978*/ 	.word	0xffffffff


	//   ....[2]....
        /*097c*/ 	.word	0xffffffff


	//   ....[3]....
        /*0980*/ 	.word	0xffffffff


	//   ....[4]....
        /*0984*/ 	.word	0xffffffff


	//   ....[5]....
        /*0988*/ 	.word	0xffffffff


	//   ....[6]....
        /*098c*/ 	.word	0xffffffff


	//   ....[7]....
        /*0990*/ 	.word	0xffffffff


	//   ....[8]....
        /*0994*/ 	.word	0xffffffff


	//   ....[9]....
        /*0998*/ 	.word	0xffffffff


	//   ....[10]....
        /*099c*/ 	.word	0xffffffff


	//   ....[11]....
        /*09a0*/ 	.word	0xffffffff


	//   ....[12]....
        /*09a4*/ 	.word	0xffffffff


	//   ....[13]....
        /*09a8*/ 	.word	0xffffffff


	//   ....[14]....
        /*09ac*/ 	.word	0xffffffff


	//   ....[15]....
        /*09b0*/ 	.word	0xffffffff


	//   ....[16]....
        /*09b4*/ 	.word	0xffffffff


	//   ....[17]....
        /*09b8*/ 	.word	0xffffffff


	//   ....[18]....
        /*09bc*/ 	.word	0xffffffff


	//   ....[19]....
        /*09c0*/ 	.word	0xffffffff


	//   ....[20]....
        /*09c4*/ 	.word	0xffffffff


	//   ....[21]....
        /*09c8*/ 	.word	0xffffffff


	//   ....[22]....
        /*09cc*/ 	.word	0xffffffff


	//   ....[23]....
        /*09d0*/ 	.word	0xffffffff


	//   ....[24]....
        /*09d4*/ 	.word	0xffffffff


	//   ....[25]....
        /*09d8*/ 	.word	0xffffffff


	//   ....[26]....
        /*09dc*/ 	.word	0xffffffff


	//   ....[27]....
        /*09e0*/ 	.word	0xffffffff


	//   ....[28]....
        /*09e4*/ 	.word	0xffffffff


	//   ....[29]....
        /*09e8*/ 	.word	0xffffffff


	//   ....[30]....
        /*09ec*/ 	.word	0xffffffff


	//   ....[31]....
        /*09f0*/ 	.word	0xffffffff


	//   ....[32]....
        /*09f4*/ 	.word	0xffffffff


	//   ....[33]....
        /*09f8*/ 	.word	0xffffffff


	//   ....[34]....
        /*09fc*/ 	.word	0xffffffff


	//   ....[35]....
        /*0a00*/ 	.word	0xffffffff


	//   ....[36]....
        /*0a04*/ 	.word	0xffffffff


	//   ....[37]....
        /*0a08*/ 	.word	0xffffffff


	//   ....[38]....
        /*0a0c*/ 	.word	0xffffffff


	//   ....[39]....
        /*0a10*/ 	.word	0xffffffff


	//   ....[40]....
        /*0a14*/ 	.word	0xffffffff


	//   ....[41]....
        /*0a18*/ 	.word	0xffffffff


	//   ....[42]....
        /*0a1c*/ 	.word	0xffffffff


	//   ....[43]....
        /*0a20*/ 	.word	0xffffffff


	//   ....[44]....
        /*0a24*/ 	.word	0xffffffff


	//   ....[45]....
        /*0a28*/ 	.word	0xffffffff


	//   ....[46]....
        /*0a2c*/ 	.word	0xffffffff


	//   ....[47]....
        /*0a30*/ 	.word	0xffffffff


	//   ....[48]....
        /*0a34*/ 	.word	0xffffffff


	//   ....[49]....
        /*0a38*/ 	.word	0xffffffff


	//   ....[50]....
        /*0a3c*/ 	.word	0xffffffff


	//   ....[51]....
        /*0a40*/ 	.word	0xffffffff


	//   ....[52]....
        /*0a44*/ 	.word	0xffffffff


	//   ....[53]....
        /*0a48*/ 	.word	0xffffffff


	//   ....[54]....
        /*0a4c*/ 	.word	0xffffffff


	//   ....[55]....
        /*0a50*/ 	.word	0xffffffff


	//   ....[56]....
        /*0a54*/ 	.word	0xffffffff


	//   ....[57]....
        /*0a58*/ 	.word	0xffffffff


	//   ....[58]....
        /*0a5c*/ 	.word	0xffffffff


	//   ....[59]....
        /*0a60*/ 	.word	0xffffffff


	//   ....[60]....
        /*0a64*/ 	.word	0xffffffff


	//   ....[61]....
        /*0a68*/ 	.word	0xffffffff


	//   ....[62]....
        /*0a6c*/ 	.word	0xffffffff


	//   ....[63]....
        /*0a70*/ 	.word	0xffffffff


	//   ....[64]....
        /*0a74*/ 	.word	0xffffffff


	//   ....[65]....
        /*0a78*/ 	.word	0xffffffff


	//   ....[66]....
        /*0a7c*/ 	.word	0xffffffff


	//   ....[67]....
        /*0a80*/ 	.word	0xffffffff


	//   ....[68]....
        /*0a84*/ 	.word	0xffffffff


	//   ....[69]....
        /*0a88*/ 	.word	0xffffffff


	//   ....[70]....
        /*0a8c*/ 	.word	0xffffffff


	//   ....[71]....
        /*0a90*/ 	.word	0xffffffff


	//   ....[72]....
        /*0a94*/ 	.word	0xffffffff


	//   ....[73]....
        /*0a98*/ 	.word	0xffffffff


	//   ....[74]....
        /*0a9c*/ 	.word	0xffffffff


	//   ....[75]....
        /*0aa0*/ 	.word	0xffffffff


	//   ....[76]....
        /*0aa4*/ 	.word	0xffffffff


	//   ....[77]....
        /*0aa8*/ 	.word	0xffffffff


	//   ....[78]....
        /*0aac*/ 	.word	0xffffffff


	//   ....[79]....
        /*0ab0*/ 	.word	0xffffffff


	//   ....[80]....
        /*0ab4*/ 	.word	0xffffffff


	//   ....[81]....
        /*0ab8*/ 	.word	0xffffffff


	//   ....[82]....
        /*0abc*/ 	.word	0xffffffff


	//   ....[83]....
        /*0ac0*/ 	.word	0xffffffff


	//   ....[84]....
        /*0ac4*/ 	.word	0xffffffff


	//   ....[85]....
        /*0ac8*/ 	.word	0xffffffff


	//   ....[86]....
        /*0acc*/ 	.word	0xffffffff


	//   ....[87]....
        /*0ad0*/ 	.word	0xffffffff


	//   ....[88]....
        /*0ad4*/ 	.word	0xffffffff


	//   ....[89]....
        /*0ad8*/ 	.word	0xffffffff


	//   ....[90]....
        /*0adc*/ 	.word	0xffffffff


	//   ....[91]....
        /*0ae0*/ 	.word	0xffffffff


	//   ....[92]....
        /*0ae4*/ 	.word	0xffffffff


	//   ....[93]....
        /*0ae8*/ 	.word	0xffffffff


	//   ....[94]....
        /*0aec*/ 	.word	0xffffffff


	//   ....[95]....
        /*0af0*/ 	.word	0xffffffff


	//   ....[96]....
        /*0af4*/ 	.word	0xffffffff


	//   ....[97]....
        /*0af8*/ 	.word	0xffffffff


	//   ....[98]....
        /*0afc*/ 	.word	0xffffffff


	//   ....[99]....
        /*0b00*/ 	.word	0xffffffff


	//   ....[100]....
        /*0b04*/ 	.word	0xffffffff


	//   ....[101]....
        /*0b08*/ 	.word	0xffffffff


	//   ....[102]....
        /*0b0c*/ 	.word	0xffffffff


	//   ....[103]....
        /*0b10*/ 	.word	0xffffffff


	//   ....[104]....
        /*0b14*/ 	.word	0xffffffff


	//   ....[105]....
        /*0b18*/ 	.word	0xffffffff


	//   ....[106]....
        /*0b1c*/ 	.word	0xffffffff


	//   ....[107]....
        /*0b20*/ 	.word	0xffffffff


	//   ....[108]....
        /*0b24*/ 	.word	0xffffffff


	//   ....[109]....
        /*0b28*/ 	.word	0xffffffff


	//   ....[110]....
        /*0b2c*/ 	.word	0xffffffff


	//   ....[111]....
        /*0b30*/ 	.word	0xffffffff


	//   ....[112]....
        /*0b34*/ 	.word	0xffffffff


	//   ....[113]....
        /*0b38*/ 	.word	0xffffffff


	//   ....[114]....
        /*0b3c*/ 	.word	0xffffffff


	//   ....[115]....
        /*0b40*/ 	.word	0xffffffff


	//   ....[116]....
        /*0b44*/ 	.word	0x0500000f


	//   ....[117]....
        /*0b48*/ 	.word	0x0500000f


	//   ....[118]....
        /*0b4c*/ 	.word	0x0500000f


	//   ....[119]....
        /*0b50*/ 	.word	0x0500000f


	//   ....[120]....
        /*0b54*/ 	.word	0x0500000f


	//   ....[121]....
        /*0b58*/ 	.word	0x0500000f


	//   ....[122]....
        /*0b5c*/ 	.word	0x0500000f


	//   ....[123]....
        /*0b60*/ 	.word	0x0500000f


	//   ....[124]....
        /*0b64*/ 	.word	0x0500000f


	//   ....[125]....
        /*0b68*/ 	.word	0x0500000f


	//   ....[126]....
        /*0b6c*/ 	.word	0x0500000f


	//   ....[127]....
        /*0b70*/ 	.word	0x0500000f


	//   ....[128]....
        /*0b74*/ 	.word	0x0500000f


	//   ....[129]....
        /*0b78*/ 	.word	0x0500000f


	//   ....[130]....
        /*0b7c*/ 	.word	0x0500000f


	//   ....[131]....
        /*0b80*/ 	.word	0x0500000f


	//   ....[132]....
        /*0b84*/ 	.word	0x0500000f


	//   ....[133]....
        /*0b88*/ 	.word	0x0500000f


	//   ....[134]....
        /*0b8c*/ 	.word	0x0500000f


	//   ....[135]....
        /*0b90*/ 	.word	0x0500000f


	//   ....[136]....
        /*0b94*/ 	.word	0x0500000f


	//   ....[137]....
        /*0b98*/ 	.word	0x0500000f


	//   ....[138]....
        /*0b9c*/ 	.word	0x0500000f


	//   ....[139]....
        /*0ba0*/ 	.word	0x0500000f


	//   ....[140]....
        /*0ba4*/ 	.word	0x0500000f


	//   ....[141]....
        /*0ba8*/ 	.word	0x0500000f


	//   ....[142]....
        /*0bac*/ 	.word	0x0500000f


	//   ....[143]....
        /*0bb0*/ 	.word	0x0500000f


	//   ....[144]....
        /*0bb4*/ 	.word	0x0500000f


	//   ....[145]....
        /*0bb8*/ 	.word	0x0500000f


	//   ....[146]....
        /*0bbc*/ 	.word	0x0500000f


	//   ....[147]....
        /*0bc0*/ 	.word	0x0500000f


	//   ....[148]....
        /*0bc4*/ 	.word	0x0500000f


	//   ....[149]....
        /*0bc8*/ 	.word	0x0500000f


	//   ....[150]....
        /*0bcc*/ 	.word	0x0500000f


	//   ....[151]....
        /*0bd0*/ 	.word	0x0500000f


	//   ....[152]....
        /*0bd4*/ 	.word	0x0500000f


	//   ....[153]....
        /*0bd8*/ 	.word	0x0500000f


	//   ....[154]....
        /*0bdc*/ 	.word	0x0500000f


	//   ....[155]....
        /*0be0*/ 	.word	0x0500000f


	//   ....[156]....
        /*0be4*/ 	.word	0x0500000f


	//   ....[157]....
        /*0be8*/ 	.word	0x0500000f


	//   ....[158]....
        /*0bec*/ 	.word	0x0500000f


	//   ....[159]....
        /*0bf0*/ 	.word	0x0500000f


	//   ....[160]....
        /*0bf4*/ 	.word	0x0500000f


	//   ....[161]....
        /*0bf8*/ 	.word	0x0500000f


	//   ....[162]....
        /*0bfc*/ 	.word	0x0500000f


	//   ....[163]....
        /*0c00*/ 	.word	0x0500000f


	//   ....[164]....
        /*0c04*/ 	.word	0x0500000f


	//   ....[165]....
        /*0c08*/ 	.word	0x0500000f


	//   ....[166]....
        /*0c0c*/ 	.word	0x0500000f


	//   ....[167]....
        /*0c10*/ 	.word	0x0500000f


	//----- nvinfo : EIATTR_COOP_GROUP_INSTR_OFFSETS
	.align		4
.L_911:
        /*0c14*/ 	.byte	0x04, 0x28
        /*0c16*/ 	.short	(.L_913 - .L_912)


	//   ....[0]....
.L_912:
        /*0c18*/ 	.word	0x00000060


	//   ....[1]....
        /*0c1c*/ 	.word	0x000001a0


	//   ....[2]....
        /*0c20*/ 	.word	0x000001f0


	//   ....[3]....
        /*0c24*/ 	.word	0x00000420


	//   ....[4]....
        /*0c28*/ 	.word	0x00000580


	//   ....[5]....
        /*0c2c*/ 	.word	0x000006a0


	//   ....[6]....
        /*0c30*/ 	.word	0x00000800


	//   ....[7]....
        /*0c34*/ 	.word	0x0000aca0


	//   ....[8]....
        /*0c38*/ 	.word	0x0000b400


	//   ....[9]....
        /*0c3c*/ 	.word	0x0000b410


	//   ....[10]....
        /*0c40*/ 	.word	0x0000b420


	//   ....[11]....
        /*0c44*/ 	.word	0x0000b430


	//   ....[12]....
        /*0c48*/ 	.word	0x0000bc70


	//   ....[13]....
        /*0c4c*/ 	.word	0x0000bc80


	//   ....[14]....
        /*0c50*/ 	.word	0x0000bc90


	//   ....[15]....
        /*0c54*/ 	.word	0x0000bca0


	//   ....[16]....
        /*0c58*/ 	.word	0x0000eac0


	//   ....[17]....
        /*0c5c*/ 	.word	0x0000ead0


	//   ....[18]....
        /*0c60*/ 	.word	0x0000eae0


	//   ....[19]....
        /*0c64*/ 	.word	0x0000eaf0


	//   ....[20]....
        /*0c68*/ 	.word	0x0000f100


	//   ....[21]....
        /*0c6c*/ 	.word	0x0000f110


	//   ....[22]....
        /*0c70*/ 	.word	0x0000f120


	//   ....[23]....
        /*0c74*/ 	.word	0x0000f130


	//   ....[24]....
        /*0c78*/ 	.word	0x000150d0


	//   ....[25]....
        /*0c7c*/ 	.word	0x00015810


	//   ....[26]....
        /*0c80*/ 	.word	0x00015870


	//   ....[27]....
        /*0c84*/ 	.word	0x00015910


	//   ....[28]....
        /*0c88*/ 	.word	0x00016130


	//   ....[29]....
        /*0c8c*/ 	.word	0x000161a0


	//   ....[30]....
        /*0c90*/ 	.word	0x0001a9a0


	//   ....[31]....
        /*0c94*/ 	.word	0x0001af20


	//   ....[32]....
        /*0c98*/ 	.word	0x0001af50


	//   ....[33]....
        /*0c9c*/ 	.word	0x0001b340


	//   ....[34]....
        /*0ca0*/ 	.word	0x0001b740


	//   ....[35]....
        /*0ca4*/ 	.word	0x0001b7a0


	//   ....[36]....
        /*0ca8*/ 	.word	0x0001ffa0


	//   ....[37]....
        /*0cac*/ 	.word	0x0001ffc0


	//   ....[38]....
        /*0cb0*/ 	.word	0x000205e0


	//   ....[39]....
        /*0cb4*/ 	.word	0x000206b0


	//   ....[40]....
        /*0cb8*/ 	.word	0x00021be0


	//   ....[41]....
        /*0cbc*/ 	.word	0x00021bf0


	//   ....[42]....
        /*0cc0*/ 	.word	0x00021c40


	//   ....[43]....
        /*0cc4*/ 	.word	0x00021c50


	//   ....[44]....
        /*0cc8*/ 	.word	0x000232c0


	//   ....[45]....
        /*0ccc*/ 	.word	0x00023320


	//   ....[46]....
        /*0cd0*/ 	.word	0x00023360


	//   ....[47]....
        /*0cd4*/ 	.word	0x00023380


	//   ....[48]....
        /*0cd8*/ 	.word	0x000239e0


	//   ....[49]....
        /*0cdc*/ 	.word	0x00023a20


	//   ....[50]....
        /*0ce0*/ 	.word	0x00023b20


	//   ....[51]....
        /*0ce4*/ 	.word	0x00023b40


	//   ....[52]....
        /*0ce8*/ 	.word	0x00023c40


	//   ....[53]....
        /*0cec*/ 	.word	0x00023c60


	//   ....[54]....
        /*0cf0*/ 	.word	0x00023d70


	//   ....[55]....
        /*0cf4*/ 	.word	0x00023d90


	//   ....[56]....
        /*0cf8*/ 	.word	0x00024660


	//   ....[57]....
        /*0cfc*/ 	.word	0x00024680


	//   ....[58]....
        /*0d00*/ 	.word	0x00024780


	//   ....[59]....
        /*0d04*/ 	.word	0x000247a0


	//   ....[60]....
        /*0d08*/ 	.word	0x000248a0


	//   ....[61]....
        /*0d0c*/ 	.word	0x000248c0


	//   ....[62]....
        /*0d10*/ 	.word	0x000249d0


	//   ....[63]....
        /*0d14*/ 	.word	0x000249f0


	//   ....[64]....
        /*0d18*/ 	.word	0x00024b80


	//   ....[65]....
        /*0d1c*/ 	.word	0x00024d50


	//   ....[66]....
        /*0d20*/ 	.word	0x00024d80


	//   ....[67]....
        /*0d24*/ 	.word	0x00024db0


	//   ....[68]....
        /*0d28*/ 	.word	0x00024de0


	//   ....[69]....
        /*0d2c*/ 	.word	0x00024e10


	//   ....[70]....
        /*0d30*/ 	.word	0x00024e40


	//   ....[71]....
        /*0d34*/ 	.word	0x00024fb0


	//   ....[72]....
        /*0d38*/ 	.word	0x00024fe0


	//   ....[73]....
        /*0d3c*/ 	.word	0x00025010


	//   ....[74]....
        /*0d40*/ 	.word	0x00025040


	//   ....[75]....
        /*0d44*/ 	.word	0x00025070


	//   ....[76]....
        /*0d48*/ 	.word	0x000250a0


	//   ....[77]....
        /*0d4c*/ 	.word	0x00025140


	//   ....[78]....
        /*0d50*/ 	.word	0x000251a0


	//   ....[79]....
        /*0d54*/ 	.word	0x00025230


	//   ....[80]....
        /*0d58*/ 	.word	0x000261a0


	//   ....[81]....
        /*0d5c*/ 	.word	0x00027dc0


	//   ....[82]....
        /*0d60*/ 	.word	0x00028a70


	//   ....[83]....
        /*0d64*/ 	.word	0x00028a80


	//   ....[84]....
        /*0d68*/ 	.word	0x00028aa0


	//   ....[85]....
        /*0d6c*/ 	.word	0x00028b60


	//   ....[86]....
        /*0d70*/ 	.word	0x00028b90


	//   ....[87]....
        /*0d74*/ 	.word	0x00028c20


	//   ....[88]....
        /*0d78*/ 	.word	0x00028c50


	//   ....[89]....
        /*0d7c*/ 	.word	0x00028ce0


	//   ....[90]....
        /*0d80*/ 	.word	0x00028d10


	//   ....[91]....
        /*0d84*/ 	.word	0x00028da0


	//   ....[92]....
        /*0d88*/ 	.word	0x00028dd0


	//   ....[93]....
        /*0d8c*/ 	.word	0x00028e60


	//   ....[94]....
        /*0d90*/ 	.word	0x00028e90


	//   ....[95]....
        /*0d94*/ 	.word	0x00028f20


	//   ....[96]....
        /*0d98*/ 	.word	0x00028f30


	//   ....[97]....
        /*0d9c*/ 	.word	0x00028fc0


	//   ....[98]....
        /*0da0*/ 	.word	0x0002c0c0


	//   ....[99]....
        /*0da4*/ 	.word	0x0002c110


	//   ....[100]....
        /*0da8*/ 	.word	0x0002c140


	//   ....[101]....
        /*0dac*/ 	.word	0x0002c150


	//   ....[102]....
        /*0db0*/ 	.word	0x0002c180


	//   ....[103]....
        /*0db4*/ 	.word	0x0002c1b0


	//   ....[104]....
        /*0db8*/ 	.word	0x0002c1e0


	//   ....[105]....
        /*0dbc*/ 	.word	0x0002c210


	//   ....[106]....
        /*0dc0*/ 	.word	0x0002c390


	//   ....[107]....
        /*0dc4*/ 	.word	0x0002c3d0


	//   ....[108]....
        /*0dc8*/ 	.word	0x0002c400


	//   ....[109]....
        /*0dcc*/ 	.word	0x0002c430


	//   ....[110]....
        /*0dd0*/ 	.word	0x0002c460


	//   ....[111]....
        /*0dd4*/ 	.word	0x0002c490


	//   ....[112]....
        /*0dd8*/ 	.word	0x0002c550


	//   ....[113]....
        /*0ddc*/ 	.word	0x0002c570


	//   ....[114]....
        /*0de0*/ 	.word	0x0002c5e0


	//   ....[115]....
        /*0de4*/ 	.word	0x0002ccb0


	//   ....[116]....
        /*0de8*/ 	.word	0x0002d110


	//   ....[117]....
        /*0dec*/ 	.word	0x0002d1a0


	//   ....[118]....
        /*0df0*/ 	.word	0x0002d1f0


	//   ....[119]....
        /*0df4*/ 	.word	0x0002d240


	//   ....[120]....
        /*0df8*/ 	.word	0x0002d2d0


	//   ....[121]....
        /*0dfc*/ 	.word	0x0002d360


	//   ....[122]....
        /*0e00*/ 	.word	0x0002d3b0


	//   ....[123]....
        /*0e04*/ 	.word	0x0002d400


	//   ....[124]....
        /*0e08*/ 	.word	0x0002d4f0


	//   ....[125]....
        /*0e0c*/ 	.word	0x0002d580


	//   ....[126]....
        /*0e10*/ 	.word	0x0002d5e0


	//   ....[127]....
        /*0e14*/ 	.word	0x0002d640


	//   ....[128]....
        /*0e18*/ 	.word	0x0002d6d0


	//   ....[129]....
        /*0e1c*/ 	.word	0x0002d760


	//   ....[130]....
        /*0e20*/ 	.word	0x0002d7c0


	//   ....[131]....
        /*0e24*/ 	.word	0x0002d820


	//   ....[132]....
        /*0e28*/ 	.word	0x0002db10


	//   ....[133]....
        /*0e2c*/ 	.word	0x0002de10


	//   ....[134]....
        /*0e30*/ 	.word	0x0002df80


	//   ....[135]....
        /*0e34*/ 	.word	0x0002dfd0


	//   ....[136]....
        /*0e38*/ 	.word	0x0002e080


	//   ....[137]....
        /*0e3c*/ 	.word	0x0002e110


	//   ....[138]....
        /*0e40*/ 	.word	0x0002e1f0


	//   ....[139]....
        /*0e44*/ 	.word	0x0002e290


	//   ....[140]....
        /*0e48*/ 	.word	0x0002e370


	//   ....[141]....
        /*0e4c*/ 	.word	0x0002e400


	//   ....[142]....
        /*0e50*/ 	.word	0x0002e4f0


	//   ....[143]....
        /*0e54*/ 	.word	0x0002e570


	//   ....[144]....
        /*0e58*/ 	.word	0x0002e670


	//   ....[145]....
        /*0e5c*/ 	.word	0x0002e700


	//   ....[146]....
        /*0e60*/ 	.word	0x0002e7f0


	//   ....[147]....
        /*0e64*/ 	.word	0x0002e880


	//   ....[148]....
        /*0e68*/ 	.word	0x0002e970


	//   ....[149]....
        /*0e6c*/ 	.word	0x0002ea70


	//   ....[150]....
        /*0e70*/ 	.word	0x0002eda0


	//   ....[151]....
        /*0e74*/ 	.word	0x0002ee50


	//   ....[152]....
        /*0e78*/ 	.word	0x0002ef50


	//   ....[153]....
        /*0e7c*/ 	.word	0x0002efe0


	//   ....[154]....
        /*0e80*/ 	.word	0x0002f060


	//   ....[155]....
        /*0e84*/ 	.word	0x0002f0e0


	//   ....[156]....
        /*0e88*/ 	.word	0x0002f160


	//   ....[157]....
        /*0e8c*/ 	.word	0x0002f1f0


	//   ....[158]....
        /*0e90*/ 	.word	0x0002f290


	//   ....[159]....
        /*0e94*/ 	.word	0x0002f360


	//   ....[160]....
        /*0e98*/ 	.word	0x0002f3e0


	//   ....[161]....
        /*0e9c*/ 	.word	0x0002f460


	//   ....[162]....
        /*0ea0*/ 	.word	0x0002f4e0


	//   ....[163]....
        /*0ea4*/ 	.word	0x0002f570


	//   ....[164]....
        /*0ea8*/ 	.word	0x0002f5f0


	//   ....[165]....
        /*0eac*/ 	.word	0x0002f690


	//   ....[166]....
        /*0eb0*/ 	.word	0x0002f720


	//   ....[167]....
        /*0eb4*/ 	.word	0x0002f850


	//----- nvinfo : EIATTR_REG_RECONFIG
	.align		4
.L_913:
        /*0eb8*/ 	.byte	0x01, 0x54
	.zero		2


	//----- nvinfo : EIATTR_SYSCALL_OFFSETS
	.align		4
        /*0ebc*/ 	.byte	0x04, 0x46
        /*0ebe*/ 	.short	(.L_915 - .L_914)


	//   ....[0]....
.L_914:
        /*0ec0*/ 	.word	0x00001c20


	//   ....[1]....
        /*0ec4*/ 	.word	0x00001d70


	//   ....[2]....
        /*0ec8*/ 	.word	0x0000ae40


	//   ....[3]....
        /*0ecc*/ 	.word	0x0000b160


	//   ....[4]....
        /*0ed0*/ 	.word	0x000279c0


	//   ....[5]....
        /*0ed4*/ 	.word	0x00027b20


	//   ....[6]....
        /*0ed8*/ 	.word	0x00027c20


	//   ....[7]....
        /*0edc*/ 	.word	0x00028620


	//----- nvinfo : EIATTR_MBARRIER_INSTR_OFFSETS
	.align		4
.L_915:
        /*0ee0*/ 	.byte	0x04, 0x39
        /*0ee2*/ 	.short	(.L_917 - .L_916)


	//   ....[0]....
.L_916:
        /*0ee4*/ 	.word	0x000002d0
        /*0ee8*/ 	.word	0x000000ff
        /*0eec*/ 	.word	0x00036800
        /*0ef0*/ 	.short	0x0100
        /*0ef2*/ 	.byte	0x08
	.zero		1


	//   ....[1]....
        /*0ef4*/ 	.word	0x000002e0
        /*0ef8*/ 	.word	0x000000ff
        /*0efc*/ 	.word	0x00036820
        /*0f00*/ 	.short	0x0100
        /*0f02*/ 	.byte	0x08
	.zero		1


	//   ....[2]....
        /*0f04*/ 	.word	0x000003d0
        /*0f08*/ 	.word	0x000000ff
        /*0f0c*/ 	.word	0x00036830
        /*0f10*/ 	.short	0x0100
        /*0f12*/ 	.byte	0x08
	.zero		1


	//   ....[3]....
        /*0f14*/ 	.word	0x000003e0
        /*0f18*/ 	.word	0x000000ff
        /*0f1c*/ 	.word	0x00036840
        /*0f20*/ 	.short	0x0100
        /*0f22*/ 	.byte	0x08
	.zero		1


	//   ....[4]....
        /*0f24*/ 	.word	0x000003f0
        /*0f28*/ 	.word	0x000000ff
        /*0f2c*/ 	.word	0x00036838
        /*0f30*/ 	.short	0x0100
        /*0f32*/ 	.byte	0x08
	.zero		1


	//   ....[5]....
        /*0f34*/ 	.word	0x00000400
        /*0f38*/ 	.word	0x000000ff
        /*0f3c*/ 	.word	0x00036848
        /*0f40*/ 	.short	0x0100
        /*0f42*/ 	.byte	0x08
	.zero		1


	//   ....[6]....
        /*0f44*/ 	.word	0x00000530
        /*0f48*/ 	.word	0x000000ff
        /*0f4c*/ 	.word	0x00036850
        /*0f50*/ 	.short	0x0100
        /*0f52*/ 	.byte	0x08
	.zero		1


	//   ....[7]....
        /*0f54*/ 	.word	0x00000540
        /*0f58*/ 	.word	0x000000ff
        /*0f5c*/ 	.word	0x00036860
        /*0f60*/ 	.short	0x0100
        /*0f62*/ 	.byte	0x08
	.zero		1


	//   ....[8]....
        /*0f64*/ 	.word	0x00000550
        /*0f68*/ 	.word	0x000000ff
        /*0f6c*/ 	.word	0x00036858
        /*0f70*/ 	.short	0x0100
        /*0f72*/ 	.byte	0x08
	.zero		1


	//   ....[9]....
        /*0f74*/ 	.word	0x00000560
        /*0f78*/ 	.word	0x000000ff
        /*0f7c*/ 	.word	0x00036868
        /*0f80*/ 	.short	0x0100
        /*0f82*/ 	.byte	0x08
	.zero		1


	//   ....[10]....
        /*0f84*/ 	.word	0x00000650
        /*0f88*/ 	.word	0x000000ff
        /*0f8c*/ 	.word	0x00036870
        /*0f90*/ 	.short	0x0100
        /*0f92*/ 	.byte	0x06
	.zero		1


	//   ....[11]....
        /*0f94*/ 	.word	0x00000660
        /*0f98*/ 	.word	0x000000ff
        /*0f9c*/ 	.word	0x00036880
        /*0fa0*/ 	.short	0x0100
        /*0fa2*/ 	.byte	0x06
	.zero		1


	//   ....[12]....
        /*0fa4*/ 	.word	0x00000670
        /*0fa8*/ 	.word	0x000000ff
        /*0fac*/ 	.word	0x00036878
        /*0fb0*/ 	.short	0x0100
        /*0fb2*/ 	.byte	0x06
	.zero		1


	//   ....[13]....
        /*0fb4*/ 	.word	0x00000680
        /*0fb8*/ 	.word	0x000000ff
        /*0fbc*/ 	.word	0x00036888
        /*0fc0*/ 	.short	0x0100
        /*0fc2*/ 	.byte	0x06
	.zero		1


	//   ....[14]....
        /*0fc4*/ 	.word	0x000007b0
        /*0fc8*/ 	.word	0x000000ff
        /*0fcc*/ 	.word	0x00036890
        /*0fd0*/ 	.short	0x0100
        /*0fd2*/ 	.byte	0x08
	.zero		1


	//   ....[15]....
        /*0fd4*/ 	.word	0x000007c0
        /*0fd8*/ 	.word	0x000000ff
        /*0fdc*/ 	.word	0x000368a0
        /*0fe0*/ 	.short	0x0100
        /*0fe2*/ 	.byte	0x08
	.zero		1


	//   ....[16]....
        /*0fe4*/ 	.word	0x000007d0
        /*0fe8*/ 	.word	0x000000ff
        /*0fec*/ 	.word	0x00036898
        /*0ff0*/ 	.short	0x0100
        /*0ff2*/ 	.byte	0x08
	.zero		1


	//   ....[17]....
        /*0ff4*/ 	.word	0x000007e0
        /*0ff8*/ 	.word	0x000000ff
        /*0ffc*/ 	.word	0x000368a8
        /*1000*/ 	.short	0x0100
        /*1002*/ 	.byte	0x08
	.zero		1


	//   ....[18]....
        /*1004*/ 	.word	0x00000910
        /*1008*/ 	.word	0x000000ff
        /*100c*/ 	.word	0x000368b0
        /*1010*/ 	.short	0x0100
        /*1012*/ 	.byte	0x08
	.zero		1


	//   ....[19]....
        /*1014*/ 	.word	0x00000920
        /*1018*/ 	.word	0x000000ff
        /*101c*/ 	.word	0x000368c0
        /*1020*/ 	.short	0x0100
        /*1022*/ 	.byte	0x08
	.zero		1


	//   ....[20]....
        /*1024*/ 	.word	0x00000930
        /*1028*/ 	.word	0x000000ff
        /*102c*/ 	.word	0x000368b8
        /*1030*/ 	.short	0x0100
        /*1032*/ 	.byte	0x08
	.zero		1


	//   ....[21]....
        /*1034*/ 	.word	0x00000940
        /*1038*/ 	.word	0x000000ff
        /*103c*/ 	.word	0x000368c8
        /*1040*/ 	.short	0x0100
        /*1042*/ 	.byte	0x08
	.zero		1


	//   ....[22]....
        /*1044*/ 	.word	0x000038b0
        /*1048*/ 	.word	0x00000060
        /*104c*/ 	.word	0x00036890
        /*1050*/ 	.short	0x010a
        /*1052*/ 	.byte	0x3f
	.zero		1


	//   ....[23]....
        /*1054*/ 	.word	0x00006bf0
        /*1058*/ 	.word	0x00000060
        /*105c*/ 	.word	0x00036890
        /*1060*/ 	.short	0x010a
        /*1062*/ 	.byte	0x3f
	.zero		1


	//   ....[24]....
        /*1064*/ 	.word	0x00009cb0
        /*1068*/ 	.word	0x00000060
        /*106c*/ 	.word	0x00036890
        /*1070*/ 	.short	0x010a
        /*1072*/ 	.byte	0x3f
	.zero		1


	//   ....[25]....
        /*1074*/ 	.word	0x0000a080
        /*1078*/ 	.word	0x00000028
        /*107c*/ 	.word	0x00000000
        /*1080*/ 	.short	0x0101
        /*1082*/ 	.byte	0x3f
	.zero		1


	//   ....[26]....
        /*1084*/ 	.word	0x0000a0c0
        /*1088*/ 	.word	0x00000060
        /*108c*/ 	.word	0x000368b0
        /*1090*/ 	.short	0x010a
        /*1092*/ 	.byte	0x3f
	.zero		1


	//   ....[27]....
        /*1094*/ 	.word	0x0000a730
        /*1098*/ 	.word	0x00000060
        /*109c*/ 	.word	0x00000000
        /*10a0*/ 	.short	0x0101
        /*10a2*/ 	.byte	0x3f
	.zero		1


	//   ....[28]....
        /*10a4*/ 	.word	0x0000aec0
        /*10a8*/ 	.word	0x00000010
        /*10ac*/ 	.word	0x00036800
        /*10b0*/ 	.short	0x010a
        /*10b2*/ 	.byte	0x3f
	.zero		1


	//   ....[29]....
        /*10b4*/ 	.word	0x0000af10
        /*10b8*/ 	.word	0x00000010
        /*10bc*/ 	.word	0x00036800
        /*10c0*/ 	.short	0x010a
        /*10c2*/ 	.byte	0x3f
	.zero		1


	//   ....[30]....
        /*10c4*/ 	.word	0x0000c390
        /*10c8*/ 	.word	0x00000010
        /*10cc*/ 	.word	0x00036800
        /*10d0*/ 	.short	0x010a
        /*10d2*/ 	.byte	0x3f
	.zero		1


	//   ....[31]....
        /*10d4*/ 	.word	0x0000f5e0
        /*10d8*/ 	.word	0x00000010
        /*10dc*/ 	.word	0x00036800
        /*10e0*/ 	.short	0x010a
        /*10e2*/ 	.byte	0x3f
	.zero		1


	//   ....[32]....
        /*10e4*/ 	.word	0x00011f30
        /*10e8*/ 	.word	0x00000003
        /*10ec*/ 	.word	0x00036830
        /*10f0*/ 	.short	0x010a
        /*10f2*/ 	.byte	0x3f
	.zero		1


	//   ....[33]....
        /*10f4*/ 	.word	0x00011fa0
        /*10f8*/ 	.word	0x00000003
        /*10fc*/ 	.word	0x00036830
        /*1100*/ 	.short	0x010a
        /*1102*/ 	.byte	0x3f
	.zero		1


	//   ....[34]....
        /*1104*/ 	.word	0x00016400
        /*1108*/ 	.word	0x00000006
        /*110c*/ 	.word	0x00000000
        /*1110*/ 	.short	0x0101
        /*1112*/ 	.byte	0x3f
	.zero		1


	//   ....[35]....
        /*1114*/ 	.word	0x00016f20
        /*1118*/ 	.word	0x0000000d
        /*111c*/ 	.word	0x00036830
        /*1120*/ 	.short	0x010a
        /*1122*/ 	.byte	0x3f
	.zero		1


	//   ....[36]....
        /*1124*/ 	.word	0x00016fa0
        /*1128*/ 	.word	0x0000000d
        /*112c*/ 	.word	0x00036830
        /*1130*/ 	.short	0x010a
        /*1132*/ 	.byte	0x3f
	.zero		1


	//   ....[37]....
        /*1134*/ 	.word	0x0001a610
        /*1138*/ 	.word	0x0000000b
        /*113c*/ 	.word	0x00036850
        /*1140*/ 	.short	0x010a
        /*1142*/ 	.byte	0x3f
	.zero		1


	//   ....[38]....
        /*1144*/ 	.word	0x0001a660
        /*1148*/ 	.word	0x0000000b
        /*114c*/ 	.word	0x00036850
        /*1150*/ 	.short	0x010a
        /*1152*/ 	.byte	0x3f
	.zero		1


	//   ....[39]....
        /*1154*/ 	.word	0x0001be10
        /*1158*/ 	.word	0x0000000d
        /*115c*/ 	.word	0x00000000
        /*1160*/ 	.short	0x0101
        /*1162*/ 	.byte	0x3f
	.zero		1


	//   ....[40]....
        /*1164*/ 	.word	0x0001be40
        /*1168*/ 	.word	0x0000000b
        /*116c*/ 	.word	0x00000000
        /*1170*/ 	.short	0x0101
        /*1172*/ 	.byte	0x3f
	.zero		1


	//   ....[41]....
        /*1174*/ 	.word	0x0001c500
        /*1178*/ 	.word	0x00000004
        /*117c*/ 	.word	0x00036830
        /*1180*/ 	.short	0x010a
        /*1182*/ 	.byte	0x3f
	.zero		1


	//   ....[42]....
        /*1184*/ 	.word	0x0001c580
        /*1188*/ 	.word	0x00000004
        /*118c*/ 	.word	0x00036830
        /*1190*/ 	.short	0x010a
        /*1192*/ 	.byte	0x3f
	.zero		1


	//   ....[43]....
        /*1194*/ 	.word	0x0001fbf0
        /*1198*/ 	.word	0x0000000b
        /*119c*/ 	.word	0x00036850
        /*11a0*/ 	.short	0x010a
        /*11a2*/ 	.byte	0x3f
	.zero		1


	//   ....[44]....
        /*11a4*/ 	.word	0x0001fc40
        /*11a8*/ 	.word	0x0000000b
        /*11ac*/ 	.word	0x00036850
        /*11b0*/ 	.short	0x010a
        /*11b2*/ 	.byte	0x3f
	.zero		1


	//   ....[45]....
        /*11b4*/ 	.word	0x00020c00
        /*11b8*/ 	.word	0x0000007c
        /*11bc*/ 	.word	0x00000000
        /*11c0*/ 	.short	0x0101
        /*11c2*/ 	.byte	0x3f
	.zero		1


	//   ....[46]....
        /*11c4*/ 	.word	0x00020c60
        /*11c8*/ 	.word	0x0000000b
        /*11cc*/ 	.word	0x00000000
        /*11d0*/ 	.short	0x0101
        /*11d2*/ 	.byte	0x3f
	.zero		1


	//   ....[47]....
        /*11d4*/ 	.word	0x000217e0
        /*11d8*/ 	.word	0x00000008
        /*11dc*/ 	.word	0x00036850
        /*11e0*/ 	.short	0x010a
        /*11e2*/ 	.byte	0x3f
	.zero		1


	//   ....[48]....
        /*11e4*/ 	.word	0x00021880
        /*11e8*/ 	.word	0x00000008
        /*11ec*/ 	.word	0x00036850
        /*11f0*/ 	.short	0x010a
        /*11f2*/ 	.byte	0x3f
	.zero		1


	//   ....[49]....
        /*11f4*/ 	.word	0x00021dd0
        /*11f8*/ 	.word	0x0000000c
        /*11fc*/ 	.word	0x00000000
        /*1200*/ 	.short	0x0101
        /*1202*/ 	.byte	0x3f
	.zero		1


	//   ....[50]....
        /*1204*/ 	.word	0x000239f0
        /*1208*/ 	.word	0x00000000
        /*120c*/ 	.word	0x00000000
        /*1210*/ 	.short	0x0101
        /*1212*/ 	.byte	0x3f
	.zero		1


	//   ....[51]....
        /*1214*/ 	.word	0x00026290
        /*1218*/ 	.word	0x00000004
        /*121c*/ 	.word	0x00036820
        /*1220*/ 	.short	0x010a
        /*1222*/ 	.byte	0x3f
	.zero		1


	//   ....[52]....
        /*1224*/ 	.word	0x00026370
        /*1228*/ 	.word	0x00000004
        /*122c*/ 	.word	0x000368a0
        /*1230*/ 	.short	0x010a
        /*1232*/ 	.byte	0x3f
	.zero		1


	//   ....[53]....
        /*1234*/ 	.word	0x000267b0
        /*1238*/ 	.word	0x00000004
        /*123c*/ 	.word	0x000368c0
        /*1240*/ 	.short	0x010a
        /*1242*/ 	.byte	0x3f
	.zero		1


	//   ....[54]....
        /*1244*/ 	.word	0x00026d40
        /*1248*/ 	.word	0x00000006
        /*124c*/ 	.word	0x000368a0
        /*1250*/ 	.short	0x010a
        /*1252*/ 	.byte	0x3f
	.zero		1


	//   ....[55]....
        /*1254*/ 	.word	0x00027170
        /*1258*/ 	.word	0x00000006
        /*125c*/ 	.word	0x000368c0
        /*1260*/ 	.short	0x010a
        /*1262*/ 	.byte	0x3f
	.zero		1


	//   ....[56]....
        /*1264*/ 	.word	0x00028070
        /*1268*/ 	.word	0x00000000
        /*126c*/ 	.word	0x00036840
        /*1270*/ 	.short	0x010a
        /*1272*/ 	.byte	0x3f
	.zero		1


	//   ....[57]....
        /*1274*/ 	.word	0x000290d0
        /*1278*/ 	.word	0x00000008
        /*127c*/ 	.word	0x00036800
        /*1280*/ 	.short	0x0107
        /*1282*/ 	.byte	0x3f
	.zero		1


	//   ....[58]....
        /*1284*/ 	.word	0x000291d0
        /*1288*/ 	.word	0x00000002
        /*128c*/ 	.word	0x00036800
        /*1290*/ 	.short	0x0101
        /*1292*/ 	.byte	0x3f
	.zero		1


	//   ....[59]....
        /*1294*/ 	.word	0x000291f0
        /*1298*/ 	.word	0x00000002
        /*129c*/ 	.word	0x00036820
        /*12a0*/ 	.short	0x010a
        /*12a2*/ 	.byte	0x3f
	.zero		1


	//   ....[60]....
        /*12a4*/ 	.word	0x00029550
        /*12a8*/ 	.word	0x00000003
        /*12ac*/ 	.word	0x00036840
        /*12b0*/ 	.short	0x010a
        /*12b2*/ 	.byte	0x3f
	.zero		1


	//   ....[61]....
        /*12b4*/ 	.word	0x00029a10
        /*12b8*/ 	.word	0x00000000
        /*12bc*/ 	.word	0x00036860
        /*12c0*/ 	.short	0x010a
        /*12c2*/ 	.byte	0x3f
	.zero		1


	//   ....[62]....
        /*12c4*/ 	.word	0x0002a200
        /*12c8*/ 	.word	0x00000003
        /*12cc*/ 	.word	0x00036840
        /*12d0*/ 	.short	0x010a
        /*12d2*/ 	.byte	0x3f
	.zero		1


	//   ....[63]....
        /*12d4*/ 	.word	0x0002a6c0
        /*12d8*/ 	.word	0x00000002
        /*12dc*/ 	.word	0x00036860
        /*12e0*/ 	.short	0x010a
        /*12e2*/ 	.byte	0x3f
	.zero		1


	//   ....[64]....
        /*12e4*/ 	.word	0x0002ae20
        /*12e8*/ 	.word	0x00000003
        /*12ec*/ 	.word	0x00036840
        /*12f0*/ 	.short	0x010a
        /*12f2*/ 	.byte	0x3f
	.zero		1


	//   ....[65]....
        /*12f4*/ 	.word	0x0002b2d0
        /*12f8*/ 	.word	0x00000002
        /*12fc*/ 	.word	0x00036860
        /*1300*/ 	.short	0x010a
        /*1302*/ 	.byte	0x3f
	.zero		1


	//   ....[66]....
        /*1304*/ 	.word	0x0002b9b0
        /*1308*/ 	.word	0x00000000
        /*130c*/ 	.word	0x00036860
        /*1310*/ 	.short	0x010a
        /*1312*/ 	.byte	0x3f
	.zero		1


	//   ....[67]....
        /*1314*/ 	.word	0x0002cc30
        /*1318*/ 	.word	0x00000000
        /*131c*/ 	.word	0x00036820
        /*1320*/ 	.short	0x010a
        /*1322*/ 	.byte	0x3f
	.zero		1


	//   ....[68]....
        /*1324*/ 	.word	0x0002ce00
        /*1328*/ 	.word	0x00000006
        /*132c*/ 	.word	0x00000000
        /*1330*/ 	.short	0x010a
        /*1332*/ 	.byte	0x3f
	.zero		1


	//   ....[69]....
        /*1334*/ 	.word	0x0002ce70
        /*1338*/ 	.word	0x00000007
        /*133c*/ 	.word	0x00000000
        /*1340*/ 	.short	0x010a
        /*1342*/ 	.byte	0x3f
	.zero		1


	//   ....[70]....
        /*1344*/ 	.word	0x0002cee0
        /*1348*/ 	.word	0x00000004
        /*134c*/ 	.word	0x00000000
        /*1350*/ 	.short	0x010a
        /*1352*/ 	.byte	0x3f
	.zero		1


	//   ....[71]....
        /*1354*/ 	.word	0x0002cf10
        /*1358*/ 	.word	0x00000003
        /*135c*/ 	.word	0x00000000
        /*1360*/ 	.short	0x010a
        /*1362*/ 	.byte	0x3f
	.zero		1


	//   ....[72]....
        /*1364*/ 	.word	0x0002cf70
        /*1368*/ 	.word	0x00000060
        /*136c*/ 	.word	0x00036890
        /*1370*/ 	.short	0x010a
        /*1372*/ 	.byte	0x3f
	.zero		1


	//   ....[73]....
        /*1374*/ 	.word	0x0002cfc0
        /*1378*/ 	.word	0x00000060
        /*137c*/ 	.word	0x00036890
        /*1380*/ 	.short	0x010a
        /*1382*/ 	.byte	0x3f
	.zero		1


	//   ....[74]....
        /*1384*/ 	.word	0x0002d010
        /*1388*/ 	.word	0x00000060
        /*138c*/ 	.word	0x00036890
        /*1390*/ 	.short	0x010a
        /*1392*/ 	.byte	0x3f
	.zero		1


	//   ....[75]....
        /*1394*/ 	.word	0x0002d060
        /*1398*/ 	.word	0x00000060
        /*139c*/ 	.word	0x000368b0
        /*13a0*/ 	.short	0x010a
        /*13a2*/ 	.byte	0x3f
	.zero		1


	//   ....[76]....
        /*13a4*/ 	.word	0x0002d440
        /*13a8*/ 	.word	0x00000010
        /*13ac*/ 	.word	0x00036800
        /*13b0*/ 	.short	0x010a
        /*13b2*/ 	.byte	0x3f
	.zero		1


	//   ....[77]....
        /*13b4*/ 	.word	0x0002d850
        /*13b8*/ 	.word	0x00000010
        /*13bc*/ 	.word	0x00036800
        /*13c0*/ 	.short	0x010a
        /*13c2*/ 	.byte	0x3f
	.zero		1


	//   ....[78]....
        /*13c4*/ 	.word	0x0002d8a0
        /*13c8*/ 	.word	0x00000003
        /*13cc*/ 	.word	0x00036830
        /*13d0*/ 	.short	0x010a
        /*13d2*/ 	.byte	0x3f
	.zero		1


	//   ....[79]....
        /*13d4*/ 	.word	0x0002d8f0
        /*13d8*/ 	.word	0x0000000d
        /*13dc*/ 	.word	0x00036830
        /*13e0*/ 	.short	0x010a
        /*13e2*/ 	.byte	0x3f
	.zero		1


	//   ....[80]....
        /*13e4*/ 	.word	0x0002d940
        /*13e8*/ 	.word	0x0000000b
        /*13ec*/ 	.word	0x00036850
        /*13f0*/ 	.short	0x010a
        /*13f2*/ 	.byte	0x3f
	.zero		1


	//   ....[81]....
        /*13f4*/ 	.word	0x0002d990
        /*13f8*/ 	.word	0x00000004
        /*13fc*/ 	.word	0x00036830
        /*1400*/ 	.short	0x010a
        /*1402*/ 	.byte	0x3f
	.zero		1


	//   ....[82]....
        /*1404*/ 	.word	0x0002d9e0
        /*1408*/ 	.word	0x0000000b
        /*140c*/ 	.word	0x00036850
        /*1410*/ 	.short	0x010a
        /*1412*/ 	.byte	0x3f
	.zero		1


	//   ....[83]....
        /*1414*/ 	.word	0x0002da30
        /*1418*/ 	.word	0x00000008
        /*141c*/ 	.word	0x00036850
        /*1420*/ 	.short	0x010a
        /*1422*/ 	.byte	0x3f
	.zero		1


	//   ....[84]....
        /*1424*/ 	.word	0x0002dbf0
        /*1428*/ 	.word	0x00000003
        /*142c*/ 	.word	0x00036820
        /*1430*/ 	.short	0x010a
        /*1432*/ 	.byte	0x3f
	.zero		1


	//   ....[85]....
        /*1434*/ 	.word	0x0002dc40
        /*1438*/ 	.word	0x00000004
        /*143c*/ 	.word	0x000368a0
        /*1440*/ 	.short	0x010a
        /*1442*/ 	.byte	0x3f
	.zero		1


	//   ....[86]....
        /*1444*/ 	.word	0x0002dc90
        /*1448*/ 	.word	0x00000004
        /*144c*/ 	.word	0x000368c0
        /*1450*/ 	.short	0x010a
        /*1452*/ 	.byte	0x3f
	.zero		1


	//   ....[87]....
        /*1454*/ 	.word	0x0002dce0
        /*1458*/ 	.word	0x00000006
        /*145c*/ 	.word	0x000368a0
        /*1460*/ 	.short	0x010a
        /*1462*/ 	.byte	0x3f
	.zero		1


	//   ....[88]....
        /*1464*/ 	.word	0x0002dd30
        /*1468*/ 	.word	0x00000006
        /*146c*/ 	.word	0x000368c0
        /*1470*/ 	.short	0x010a
        /*1472*/ 	.byte	0x3f
	.zero		1


	//   ....[89]....
        /*1474*/ 	.word	0x0002ded0
        /*1478*/ 	.word	0x00000000
        /*147c*/ 	.word	0x00036840
        /*1480*/ 	.short	0x010a
        /*1482*/ 	.byte	0x3f
	.zero		1


	//   ....[90]....
        /*1484*/ 	.word	0x0002eac0
        /*1488*/ 	.word	0x00000002
        /*148c*/ 	.word	0x00036820
        /*1490*/ 	.short	0x010a
        /*1492*/ 	.byte	0x3f
	.zero		1


	//   ....[91]....
        /*1494*/ 	.word	0x0002eb10
        /*1498*/ 	.word	0x00000003
        /*149c*/ 	.word	0x00036840
        /*14a0*/ 	.short	0x010a
        /*14a2*/ 	.byte	0x3f
	.zero		1


	//   ....[92]....
        /*14a4*/ 	.word	0x0002eb60
        /*14a8*/ 	.word	0x00000000
        /*14ac*/ 	.word	0x00036860
        /*14b0*/ 	.short	0x010a
        /*14b2*/ 	.byte	0x3f
	.zero		1


	//   ....[93]....
        /*14b4*/ 	.word	0x0002ebb0
        /*14b8*/ 	.word	0x00000003
        /*14bc*/ 	.word	0x00036840
        /*14c0*/ 	.short	0x010a
        /*14c2*/ 	.byte	0x3f
	.zero		1


	//   ....[94]....
        /*14c4*/ 	.word	0x0002ec00
        /*14c8*/ 	.word	0x00000002
        /*14cc*/ 	.word	0x00036860
        /*14d0*/ 	.short	0x010a
        /*14d2*/ 	.byte	0x3f
	.zero		1


	//   ....[95]....
        /*14d4*/ 	.word	0x0002ec50
        /*14d8*/ 	.word	0x00000003
        /*14dc*/ 	.word	0x00036840
        /*14e0*/ 	.short	0x010a
        /*14e2*/ 	.byte	0x3f
	.zero		1


	//   ....[96]....
        /*14e4*/ 	.word	0x0002eca0
        /*14e8*/ 	.word	0x00000002
        /*14ec*/ 	.word	0x00036860
        /*14f0*/ 	.short	0x010a
        /*14f2*/ 	.byte	0x3f
	.zero		1


	//   ....[97]....
        /*14f4*/ 	.word	0x0002ecf0
        /*14f8*/ 	.word	0x00000000
        /*14fc*/ 	.word	0x00036860
        /*1500*/ 	.short	0x010a
        /*1502*/ 	.byte	0x3f
	.zero		1


	//   ....[98]....
        /*1504*/ 	.word	0x0002f770
        /*1508*/ 	.word	0x00000000
        /*150c*/ 	.word	0x00036820
        /*1510*/ 	.short	0x010a
        /*1512*/ 	.byte	0x3f
	.zero		1


	//   ....[99]....
        /*1514*/ 	.word	0x0002f910
        /*1518*/ 	.word	0x00000006
        /*151c*/ 	.word	0x00000000
        /*1520*/ 	.short	0x010a
        /*1522*/ 	.byte	0x3f
	.zero		1


	//   ....[100]....
        /*1524*/ 	.word	0x0002f960
        /*1528*/ 	.word	0x00000007
        /*152c*/ 	.word	0x00000000
        /*1530*/ 	.short	0x010a
        /*1532*/ 	.byte	0x3f
	.zero		1


	//   ....[101]....
        /*1534*/ 	.word	0x0002f9b0
        /*1538*/ 	.word	0x00000004
        /*153c*/ 	.word	0x00000000
        /*1540*/ 	.short	0x010a
        /*1542*/ 	.byte	0x3f
	.zero		1


	//----- nvinfo : EIATTR_NUM_MBARRIERS
	.align		4
.L_917:
        /*1544*/ 	.byte	0x03, 0x38
        /*1546*/ 	.short	0x0016


	//----- nvinfo : EIATTR_EXIT_INSTR_OFFSETS
	.align		4
        /*1548*/ 	.byte	0x04, 0x1c
        /*154a*/ 	.short	(.L_919 - .L_918)


	//   ....[0]....
.L_918:
        /*154c*/ 	.word	0x0002cf60


	//----- nvinfo : EIATTR_MAX_THREADS
	.align		4
.L_919:
        /*1550*/ 	.byte	0x04, 0x05
        /*1552*/ 	.short	(.L_921 - .L_920)
.L_920:
        /*1554*/ 	.word	0x00000180
        /*1558*/ 	.word	0x00000001
        /*155c*/ 	.word	0x00000001


	//----- nvinfo : EIATTR_CRS_STACK_SIZE
	.align		4
.L_921:
        /*1560*/ 	.byte	0x04, 0x1e
        /*1562*/ 	.short	(.L_923 - .L_922)
.L_922:
        /*1564*/ 	.word	0x00000000


	//----- nvinfo : EIATTR_CBANK_PARAM_SIZE
	.align		4
.L_923:
        /*1568*/ 	.byte	0x03, 0x19
        /*156a*/ 	.short	0x0af0


	//----- nvinfo : EIATTR_PARAM_CBANK
	.align		4
        /*156c*/ 	.byte	0x04, 0x0a
        /*156e*/ 	.short	(.L_925 - .L_924)
	.align		4
.L_924:
        /*1570*/ 	.word	index@(.nv.constant0._ZN7cutlass13device_kernelIN5flash11enable_sm90INS1_16FlashAttnFwdSm90INS1_25CollectiveMainloopFwdSm90ILi2EN4cute5tupleIJNS5_1CILi1EEES8_S8_EEENS6_IJNS7_ILi128EEENS7_ILi112EEENS7_ILi192EEEEEELi192ENS_6half_tEfNS_4arch4Sm90ELb1ELb0ELb0ELb1ELb0ELb1ELb0ELb1ELb1ELb1ELb0ELb0EEENS1_21CollectiveEpilogueFwdINS6_IJSA_SC_SB_EEES9_SE_SG_Li256ELb1ELb1ELb0ELb0EEENS1_36VarlenDynamicPersistentTileSchedulerILi128ELi112ELi256ELi128ELb0ELb1ELb1ELb1ELb1ELb1EEEEEEEEEvNT_6ParamsE)
        /*1574*/ 	.short	0x0210
        /*1576*/ 	.short	0x0af0


	//----- nvinfo : EIATTR_SW_WAR
	.align		4
.L_925:
        /*1578*/ 	.byte	0x04, 0x36
        /*157a*/ 	.short	(.L_927 - .L_926)
.L_926:
        /*157c*/ 	.word	0x00000008
.L_927:


//--------------------- .nv.info._ZN7cutlass13device_kernelIN5flash11enable_sm90INS1_16FlashAttnFwdSm90INS1_25CollectiveMainloopFwdSm90ILi2EN4cute5tupleIJNS5_1CILi1EEES8_S8_EEENS6_IJNS7_ILi128EEENS7_ILi176EEESA_EEELi128ENS_6half_tEfNS_4arch4Sm90ELb0ELb0ELb0ELb0ELb0ELb0ELb0ELb1ELb1ELb1ELb0ELb0EEENS1_21CollectiveEpilogueFwdINS6_IJSA_SA_SB_EEES9_SD_SF_Li256ELb0ELb1ELb0ELb0EEENS1_29StaticPersistentTileSchedulerILb0EEEEEEEEEvNT_6ParamsE --------------------------
	.section	.nv.info._ZN7cutlass13device_kernelIN5flash11enable_sm90INS1_16FlashAttnFwdSm90INS1_25CollectiveMainloopFwdSm90ILi2EN4cute5tupleIJNS5_1CILi1EEES8_S8_EEENS6_IJNS7_ILi128EEENS7_ILi176EEESA_EEELi128ENS_6half_tEfNS_4arch4Sm90ELb0ELb0ELb0ELb0ELb0ELb0ELb0ELb1ELb1ELb1ELb0ELb0EEENS1_21CollectiveEpilogueFwdINS6_IJSA_SA_SB_EEES9_SD_SF_Li256ELb0ELb1ELb0ELb0EEENS1_29StaticPersistentTileSchedulerILb0EEEEEEEEEvNT_6ParamsE,"",@"SHT_CUDA_INFO"
	.sectionflags	@""
	.align	4


	//----- nvinfo : EIATTR_CUDA_API_VERSION
	.align		4
        /*0000*/ 	.byte	0x04, 0x37
        /*0002*/ 	.short	(.L_929 - .L_928)
.L_928:
        /*0004*/ 	.word	0x00000082


	//----- nvinfo : EIATTR_KPARAM_INFO
	.align		4
.L_929:
        /*0008*/ 	.byte	0x04, 0x17
        /*000a*/ 	.short	(.L_931 - .L_930)
.L_930:
        /*000c*/ 	.word	0x00000000
        /*0010*/ 	.short	0x0000
        /*0012*/ 	.short	0x0070
        /*0014*/ 	.byte	0x00, 0xf0, 0x01, 0x28


	//----- nvinfo : EIATTR_SPARSE_MMA_MASK
	.align		4
.L_931:
        /*0018*/ 	.byte	0x03, 0x50
        /*001a*/ 	.short	0x0000


	//----- nvinfo : EIATTR_MAXREG_COUNT
	.align		4
        /*001c*/ 	.byte	0x03, 0x1b
        /*001e*/ 	.short	0x00a8


	//----- nvinfo : EIATTR_NUM_BARRIERS
	.align		4
        /*0020*/ 	.byte	0x02, 0x4c
        /*0022*/ 	.byte	0x10
	.zero		1


	//----- nvinfo : EIATTR_EXTERNS
	.align		4
        /*0024*/ 	.byte	0x04, 0x0f
        /*0026*/ 	.short	(.L_933 - .L_932)


	//   ....[0]....
	.align		4
.L_932:
        /*0028*/ 	.word	index@(__assertfail)


	//----- nvinfo : EIATTR_ANNOTATIONS
	.align		4
.L_933:
        /*002c*/ 	.byte	0x04, 0x55
        /*002e*/ 	.short	(.L_935 - .L_934)


	//   ....[0]....
.L_934:
        /* <DEDUP_REMOVED lines=30> */


	//----- nvinfo : EIATTR_MERCURY_ISA_VERSION
	.align		4
.L_935:
        /*0200*/ 	.byte	0x03, 0x5f
        /*0202*/ 	.short	0x0101


	//----- nvinfo : EIATTR_INT_WARP_WIDE_INSTR_OFFSETS
	.align		4
        /*0204*/ 	.byte	0x04, 0x31
        /*0206*/ 	.short	(.L_937 - .L_936)


	//   ....[0]....
.L_936:
        /*0208*/ 	.word	0x00000120


	//   ....[1]....
        /*020c*/ 	.word	0x000001c0


	//   ....[2]....
        /*0210*/ 	.word	0x00000230


	//----- nvinfo : EIATTR_COOP_GROUP_MASK_REGIDS
	.align		4
.L_937:
        /*0214*/ 	.byte	0x04, 0x29
        /*0216*/ 	.short	(.L_939 - .L_938)


	//   ....[0]....
.L_938:
        /*0218*/ 	.word	0xffffffff


	//   ....[1]....
        /*021c*/ 	.word	0xffffffff


	//   ....[2]....
        /*0220*/ 	.word	0xffffffff


	//   ....[3]....
        /*0224*/ 	.word	0xffffffff


	//   ....[4]....
        /*0228*/ 	.word	0xffffffff


	//   ....[5]....
        /*022c*/ 	.word	0xffffffff


	//   ....[6]....
        /*0230*/ 	.word	0xffffffff


	//   ....[7]....
        /*0234*/ 	.word	0xffffffff


	//   ....[8]....
        /*0238*/ 	.word	0xffffffff


	//   ....[9]....
        /*023c*/ 	.word	0xffffffff


	//   ....[10]....
        /*0240*/ 	.word	0xffffffff


	//   ....[11]....
        /*0244*/ 	.word	0xffffffff


	//   ....[12]....
        /*0248*/ 	.word	0xffffffff


	//   ....[13]....
        /*024c*/ 	.word	0xffffffff


	//   ....[14]....
        /*0250*/ 	.word	0xffffffff


	//   ....[15]....
        /*0254*/ 	.word	0xffffffff


	//   ....[16]....
        /*0258*/ 	.word	0xffffffff


	//   ....[17]....
        /*025c*/ 	.word	0xffffffff


	//   ....[18]....
        /*0260*/ 	.word	0xffffffff


	//   ....[19]....
        /*0264*/ 	.word	0xffffffff


	//   ....[20]....
        /*0268*/ 	.word	0xffffffff


	//   ....[21]....
        /*026c*/ 	.word	0xffffffff


	//   ....[22]....
        /*0270*/ 	.word	0xffffffff


	//   ....[23]....
        /*0274*/ 	.word	0xffffffff


	//   ....[24]....
        /*0278*/ 	.word	0xffffffff


	//   ....[25]....
        /*027c*/ 	.word	0xffffffff


	//   ....[26]....
        /*0280*/ 	.word	0xffffffff


	//   ....[27]....
        /*0284*/ 	.word	0xffffffff


	//   ....[28]....
        /*0288*/ 	.word	0xffffffff


	//   ....[29]....
        /*028c*/ 	.word	0xffffffff


	//   ....[30]....
        /*0290*/ 	.word	0xffffffff


	//   ....[31]....
        /*0294*/ 	.word	0xffffffff


	//   ....[32]....
        /*0298*/ 	.word	0xffffffff


	//   ....[33]....
        /*029c*/ 	.word	0xffffffff


	//   ....[34]....
        /*02a0*/ 	.word	0xffffffff


	//   ....[35]....
        /*02a4*/ 	.word	0xffffffff


	//   ....[36]....
        /*02a8*/ 	.word	0xffffffff


	//   ....[37]....
        /*02ac*/ 	.word	0xffffffff


	//   ....[38]....
        /*02b0*/ 	.word	0xffffffff


	//   ....[39]....
        /*02b4*/ 	.word	0xffffffff


	//   ....[40]....
        /*02b8*/ 	.word	0xffffffff


	//   ....[41]....
        /*02bc*/ 	.word	0xffffffff


	//   ....[42]....
        /*02c0*/ 	.word	0xffffffff


	//   ....[43]....
        /*02c4*/ 	.word	0xffffffff


	//   ....[44]....
        /*02c8*/ 	.word	0xffffffff


	//   ....[45]....
        /*02cc*/ 	.word	0xffffffff


	//   ....[46]....
        /*02d0*/ 	.word	0xffffffff


	//   ....[47]....
        /*02d4*/ 	.word	0xffffffff


	//   ....[48]....
        /*02d8*/ 	.word	0xffffffff


	//   ....[49]....
        /*02dc*/ 	.word	0xffffffff


	//   ....[50]....
        /*02e0*/ 	.word	0x0500000f


	//   ....[51]....
        /*02e4*/ 	.word	0x0500000f


	//   ....[52]....
        /*02e8*/ 	.word	0x0500000f


	//   ....[53]....
        /*02ec*/ 	.word	0x0500000f


	//   ....[54]....
        /*02f0*/ 	.word	0x0500000f


	//   ....[55]....
        /*02f4*/ 	.word	0x0500000f


	//   ....[56]....
        /*02f8*/ 	.word	0x0500000f


	//   ....[57]....
        /*02fc*/ 	.word	0x0500000f


	//   ....[58]....
        /*0300*/ 	.word	0x0500000f


	//   ....[59]....
        /*0304*/ 	.word	0x0500000f


	//   ....[60]....
        /*0308*/ 	.word	0x0500000f


	//   ....[61]....
        /*030c*/ 	.word	0x0500000f


	//   ....[62]....
        /*0310*/ 	.word	0x0500000f


	//   ....[63]....
        /*0314*/ 	.word	0x0500000f


	//   ....[64]....
        /*0318*/ 	.word	0x0500000f


	//   ....[65]....
        /*031c*/ 	.word	0x0500000f


	//   ....[66]....
        /*0320*/ 	.word	0x0500000f


	//   ....[67]....
        /*0324*/ 	.word	0x0500000f


	//----- nvinfo : EIATTR_COOP_GROUP_INSTR_OFFSETS
	.align		4
.L_939:
        /*0328*/ 	.byte	0x04, 0x28
        /*032a*/ 	.short	(.L_941 - .L_940)


	//   ....[0]....
.L_940:
        /*032c*/ 	.word	0x00000060


	//   ....[1]....
        /*0330*/ 	.word	0x00000130


	//   ....[2]....
        /*0334*/ 	.word	0x000001e0


	//   ....[3]....
        /*0338*/ 	.word	0x000003a0


	//   ....[4]....
        /*033c*/ 	.word	0x00000500


	//   ....[5]....
        /*0340*/ 	.word	0x00000620


	//   ....[6]....
        /*0344*/ 	.word	0x00000780


	//   ....[7]....
        /*0348*/ 	.word	0x00000da0


	//   ....[8]....
        /*034c*/ 	.word	0x000044c0


	//   ....[9]....
        /*0350*/ 	.word	0x00004550


	//   ....[10]....
        /*0354*/ 	.word	0x00004cd0


	//   ....[11]....
        /*0358*/ 	.word	0x00004d60


	//   ....[12]....
        /*035c*/ 	.word	0x00008ea0


	//   ....[13]....
        /*0360*/ 	.word	0x00008ec0


	//   ....[14]....
        /*0364*/ 	.word	0x00009950


	//   ....[15]....
        /*0368*/ 	.word	0x000099b0


	//   ....[16]....
        /*036c*/ 	.word	0x0000aeb0


	//   ....[17]....
        /*0370*/ 	.word	0x0000aef0


	//   ....[18]....
        /*0374*/ 	.word	0x0000b000


	//   ....[19]....
        /*0378*/ 	.word	0x0000b020


	//   ....[20]....
        /*037c*/ 	.word	0x0000c320


	//   ....[21]....
        /*0380*/ 	.word	0x0000c380


	//   ....[22]....
        /*0384*/ 	.word	0x0000c3c0


	//   ....[23]....
        /*0388*/ 	.word	0x0000c3f0


	//   ....[24]....
        /*038c*/ 	.word	0x0000c880


	//   ....[25]....
        /*0390*/ 	.word	0x0000c8c0


	//   ....[26]....
        /*0394*/ 	.word	0x0000c9a0


	//   ....[27]....
        /*0398*/ 	.word	0x0000c9c0


	//   ....[28]....
        /*039c*/ 	.word	0x0000ca80


	//   ....[29]....
        /*03a0*/ 	.word	0x0000caa0


	//   ....[30]....
        /*03a4*/ 	.word	0x0000cb70


	//   ....[31]....
        /*03a8*/ 	.word	0x0000cbb0


	//   ....[32]....
        /*03ac*/ 	.word	0x0000d600


	//   ....[33]....
        /*03b0*/ 	.word	0x0000e030


	//   ....[34]....
        /*03b4*/ 	.word	0x0000e040


	//   ....[35]....
        /*03b8*/ 	.word	0x0000e080


	//   ....[36]....
        /*03bc*/ 	.word	0x0000e0c0


	//   ....[37]....
        /*03c0*/ 	.word	0x0000e190


	//   ....[38]....
        /*03c4*/ 	.word	0x0000e1a0


	//   ....[39]....
        /*03c8*/ 	.word	0x0000e220


	//   ....[40]....
        /*03cc*/ 	.word	0x0000e230


	//   ....[41]....
        /*03d0*/ 	.word	0x0000e2b0


	//   ....[42]....
        /*03d4*/ 	.word	0x0000e2c0


	//   ....[43]....
        /*03d8*/ 	.word	0x0000e340


	//   ....[44]....
        /*03dc*/ 	.word	0x0000e350


	//   ....[45]....
        /*03e0*/ 	.word	0x0000e3d0


	//   ....[46]....
        /*03e4*/ 	.word	0x0000e3e0


	//   ....[47]....
        /*03e8*/ 	.word	0x0000e3f0


	//   ....[48]....
        /*03ec*/ 	.word	0x0000e430


	//   ....[49]....
        /*03f0*/ 	.word	0x00010900


	//   ....[50]....
        /*03f4*/ 	.word	0x00010df0


	//   ....[51]....
        /*03f8*/ 	.word	0x00010f60


	//   ....[52]....
        /*03fc*/ 	.word	0x00010fc0


	//   ....[53]....
        /*0400*/ 	.word	0x00011110


	//   ....[54]....
        /*0404*/ 	.word	0x00011160


	//   ....[55]....
        /*0408*/ 	.word	0x00011290


	//   ....[56]....
        /*040c*/ 	.word	0x000112e0


	//   ....[57]....
        /*0410*/ 	.word	0x000113f0


	//   ....[58]....
        /*0414*/ 	.word	0x00011440


	//   ....[59]....
        /*0418*/ 	.word	0x00011550


	//   ....[60]....
        /*041c*/ 	.word	0x000115a0


	//   ....[61]....
        /*0420*/ 	.word	0x000116b0


	//   ....[62]....
        /*0424*/ 	.word	0x00011700


	//   ....[63]....
        /*0428*/ 	.word	0x00011800


	//   ....[64]....
        /*042c*/ 	.word	0x00011850


	//   ....[65]....
        /*0430*/ 	.word	0x00011940


	//   ....[66]....
        /*0434*/ 	.word	0x00011990


	//   ....[67]....
        /*0438*/ 	.word	0x00011d30


	//----- nvinfo : EIATTR_REG_RECONFIG
	.align		4
.L_941:
        /*043c*/ 	.byte	0x01, 0x54
	.zero		2


	//----- nvinfo : EIATTR_SYSCALL_OFFSETS
	.align		4
        /*0440*/ 	.byte	0x04, 0x46
        /*0442*/ 	.short	(.L_943 - .L_942)


	//   ....[0]....
.L_942:
        /*0444*/ 	.word	0x00001160


	//   ....[1]....
        /*0448*/ 	.word	0x0000d210


	//   ....[2]....
        /*044c*/ 	.word	0x0000d350


	//   ....[3]....
        /*0450*/ 	.word	0x0000d440


	//   ....[4]....
        /*0454*/ 	.word	0x0000dbf0


	//----- nvinfo : EIATTR_MBARRIER_INSTR_OFFSETS
	.align		4
.L_943:
        /*0458*/ 	.byte	0x04, 0x39
        /*045a*/ 	.short	(.L_945 - .L_944)


	//   ....[0]....
.L_944:
        /*045c*/ 	.word	0x00000250
        /*0460*/ 	.word	0x000000ff
        /*0464*/ 	.word	0x00034800
        /*0468*/ 	.short	0x0100
        /*046a*/ 	.byte	0x08
	.zero		1


	//   ....[1]....
        /*046c*/ 	.word	0x00000260
        /*0470*/ 	.word	0x000000ff
        /*0474*/ 	.word	0x00034820
        /*0478*/ 	.short	0x0100
        /*047a*/ 	.byte	0x08
	.zero		1


	//   ....[2]....
        /*047c*/ 	.word	0x00000350
        /*0480*/ 	.word	0x000000ff
        /*0484*/ 	.word	0x00034830
        /*0488*/ 	.short	0x0100
        /*048a*/ 	.byte	0x08
	.zero		1


	//   ....[3]....
        /*048c*/ 	.word	0x00000360
        /*0490*/ 	.word	0x000000ff
        /*0494*/ 	.word	0x00034840
        /*0498*/ 	.short	0x0100
        /*049a*/ 	.byte	0x08
	.zero		1


	//   ....[4]....
        /*049c*/ 	.word	0x00000370
        /*04a0*/ 	.word	0x000000ff
        /*04a4*/ 	.word	0x00034838
        /*04a8*/ 	.short	0x0100
        /*04aa*/ 	.byte	0x08
	.zero		1


	//   ....[5]....
        /*04ac*/ 	.word	0x00000380
        /*04b0*/ 	.word	0x000000ff
        /*04b4*/ 	.word	0x00034848
        /*04b8*/ 	.short	0x0100
        /*04ba*/ 	.byte	0x08
	.zero		1


	//   ....[6]....
        /*04bc*/ 	.word	0x000004b0
        /*04c0*/ 	.word	0x000000ff
        /*04c4*/ 	.word	0x00034850
        /*04c8*/ 	.short	0x0100
        /*04ca*/ 	.byte	0x08
	.zero		1


	//   ....[7]....
        /*04cc*/ 	.word	0x000004c0
        /*04d0*/ 	.word	0x000000ff
        /*04d4*/ 	.word	0x00034860
        /*04d8*/ 	.short	0x0100
        /*04da*/ 	.byte	0x08
	.zero		1


	//   ....[8]....
        /*04dc*/ 	.word	0x000004d0
        /*04e0*/ 	.word	0x000000ff
        /*04e4*/ 	.word	0x00034858
        /*04e8*/ 	.short	0x0100
        /*04ea*/ 	.byte	0x08
	.zero		1


	//   ....[9]....
        /*04ec*/ 	.word	0x000004e0
        /*04f0*/ 	.word	0x000000ff
        /*04f4*/ 	.word	0x00034868
        /*04f8*/ 	.short	0x0100
        /*04fa*/ 	.byte	0x08
	.zero		1


	//   ....[10]....
        /*04fc*/ 	.word	0x000005d0
        /*0500*/ 	.word	0x000000ff
        /*0504*/ 	.word	0x00034870
        /*0508*/ 	.short	0x0100
        /*050a*/ 	.byte	0x06
	.zero		1


	//   ....[11]....
        /*050c*/ 	.word	0x000005e0
        /*0510*/ 	.word	0x000000ff
        /*0514*/ 	.word	0x00034880
        /*0518*/ 	.short	0x0100
        /*051a*/ 	.byte	0x06
	.zero		1


	//   ....[12]....
        /*051c*/ 	.word	0x000005f0
        /*0520*/ 	.word	0x000000ff
        /*0524*/ 	.word	0x00034878
        /*0528*/ 	.short	0x0100
        /*052a*/ 	.byte	0x06
	.zero		1


	//   ....[13]....
        /*052c*/ 	.word	0x00000600
        /*0530*/ 	.word	0x000000ff
        /*0534*/ 	.word	0x00034888
        /*0538*/ 	.short	0x0100
        /*053a*/ 	.byte	0x06
	.zero		1


	//   ....[14]....
        /*053c*/ 	.word	0x00000730
        /*0540*/ 	.word	0x000000ff
        /*0544*/ 	.word	0x00034890
        /*0548*/ 	.short	0x0100
        /*054a*/ 	.byte	0x08
	.zero		1


	//   ....[15]....
        /*054c*/ 	.word	0x00000740
        /*0550*/ 	.word	0x000000ff
        /*0554*/ 	.word	0x000348a0
        /*0558*/ 	.short	0x0100
        /*055a*/ 	.byte	0x08
	.zero		1


	//   ....[16]....
        /*055c*/ 	.word	0x00000750
        /*0560*/ 	.word	0x000000ff
        /*0564*/ 	.word	0x00034898
        /*0568*/ 	.short	0x0100
        /*056a*/ 	.byte	0x08
	.zero		1


	//   ....[17]....
        /*056c*/ 	.word	0x00000760
        /*0570*/ 	.word	0x000000ff
        /*0574*/ 	.word	0x000348a8
        /*0578*/ 	.short	0x0100
        /*057a*/ 	.byte	0x08
	.zero		1


	//   ....[18]....
        /*057c*/ 	.word	0x00000890
        /*0580*/ 	.word	0x000000ff
        /*0584*/ 	.word	0x000348b0
        /*0588*/ 	.short	0x0100
        /*058a*/ 	.byte	0x08
	.zero		1


	//   ....[19]....
        /*058c*/ 	.word	0x000008a0
        /*0590*/ 	.word	0x000000ff
        /*0594*/ 	.word	0x000348c0
        /*0598*/ 	.short	0x0100
        /*059a*/ 	.byte	0x08
	.zero		1


	//   ....[20]....
        /*059c*/ 	.word	0x000008b0
        /*05a0*/ 	.word	0x000000ff
        /*05a4*/ 	.word	0x000348b8
        /*05a8*/ 	.short	0x0100
        /*05aa*/ 	.byte	0x08
	.zero		1


	//   ....[21]....
        /*05ac*/ 	.word	0x000008c0
        /*05b0*/ 	.word	0x000000ff
        /*05b4*/ 	.word	0x000348c8
        /*05b8*/ 	.short	0x0100
        /*05ba*/ 	.byte	0x08
	.zero		1


	//   ....[22]....
        /*05bc*/ 	.word	0x000011a0
        /*05c0*/ 	.word	0x000000ff
        /*05c4*/ 	.word	0x00034800
        /*05c8*/ 	.short	0x010a
        /*05ca*/ 	.byte	0x3d
	.zero		1


	//   ....[23]....
        /*05cc*/ 	.word	0x00001230
        /*05d0*/ 	.word	0x0000000b
        /*05d4*/ 	.word	0x00034830
        /*05d8*/ 	.short	0x010a
        /*05da*/ 	.byte	0x3f
	.zero		1


	//   ....[24]....
        /*05dc*/ 	.word	0x000012b0
        /*05e0*/ 	.word	0x0000000b
        /*05e4*/ 	.word	0x00034830
        /*05e8*/ 	.short	0x010a
        /*05ea*/ 	.byte	0x3f
	.zero		1


	//   ....[25]....
        /*05ec*/ 	.word	0x00004560
        /*05f0*/ 	.word	0x0000000b
        /*05f4*/ 	.word	0x00000000
        /*05f8*/ 	.short	0x0101
        /*05fa*/ 	.byte	0x3f
	.zero		1


	//   ....[26]....
        /*05fc*/ 	.word	0x00006320
        /*0600*/ 	.word	0x000000ff
        /*0604*/ 	.word	0x00034830
        /*0608*/ 	.short	0x010a
        /*060a*/ 	.byte	0x06
	.zero		1


	//   ....[27]....
        /*060c*/ 	.word	0x00006360
        /*0610*/ 	.word	0x000000ff
        /*0614*/ 	.word	0x00034830
        /*0618*/ 	.short	0x010a
        /*061a*/ 	.byte	0x06
	.zero		1


	//   ....[28]....
        /*061c*/ 	.word	0x00008a30
        /*0620*/ 	.word	0x000000ff
        /*0624*/ 	.word	0x00034850
        /*0628*/ 	.short	0x010a
        /*062a*/ 	.byte	0x06
	.zero		1


	//   ....[29]....
        /*062c*/ 	.word	0x00008a70
        /*0630*/ 	.word	0x000000ff
        /*0634*/ 	.word	0x00034850
        /*0638*/ 	.short	0x010a
        /*063a*/ 	.byte	0x06
	.zero		1


	//   ....[30]....
        /*063c*/ 	.word	0x0000a120
        /*0640*/ 	.word	0x00000083
        /*0644*/ 	.word	0x00000000
        /*0648*/ 	.short	0x0101
        /*064a*/ 	.byte	0x3f
	.zero		1


	//   ....[31]....
        /*064c*/ 	.word	0x0000a200
        /*0650*/ 	.word	0x0000007b
        /*0654*/ 	.word	0x00000000
        /*0658*/ 	.short	0x0101
        /*065a*/ 	.byte	0x3f
	.zero		1


	//   ....[32]....
        /*065c*/ 	.word	0x0000ae00
        /*0660*/ 	.word	0x000000ff
        /*0664*/ 	.word	0x00034850
        /*0668*/ 	.short	0x010a
        /*066a*/ 	.byte	0x08
	.zero		1


	//   ....[33]....
        /*066c*/ 	.word	0x0000ae40
        /*0670*/ 	.word	0x000000ff
        /*0674*/ 	.word	0x00034850
        /*0678*/ 	.short	0x010a
        /*067a*/ 	.byte	0x08
	.zero		1


	//   ....[34]....
        /*067c*/ 	.word	0x0000bc70
        /*0680*/ 	.word	0x00000068
        /*0684*/ 	.word	0x00000000
        /*0688*/ 	.short	0x0101
        /*068a*/ 	.byte	0x3f
	.zero		1


	//   ....[35]....
        /*068c*/ 	.word	0x0000c8a0
        /*0690*/ 	.word	0x000000ff
        /*0694*/ 	.word	0x00000000
        /*0698*/ 	.short	0x0101
        /*069a*/ 	.byte	0x3d
	.zero		1


	//   ....[36]....
        /*069c*/ 	.word	0x0000d840
        /*06a0*/ 	.word	0x00000000
        /*06a4*/ 	.word	0x00034840
        /*06a8*/ 	.short	0x010a
        /*06aa*/ 	.byte	0x3f
	.zero		1


	//   ....[37]....
        /*06ac*/ 	.word	0x0000e540
        /*06b0*/ 	.word	0x000000ff
        /*06b4*/ 	.word	0x00034800
        /*06b8*/ 	.short	0x0107
        /*06ba*/ 	.byte	0x24
	.zero		1


	//   ....[38]....
        /*06bc*/ 	.word	0x0000e5b0
        /*06c0*/ 	.word	0x000000ff
        /*06c4*/ 	.word	0x00034800
        /*06c8*/ 	.short	0x0101
        /*06ca*/ 	.byte	0x24
	.zero		1


	//   ....[39]....
        /*06cc*/ 	.word	0x0000e5e0
        /*06d0*/ 	.word	0x000000ff
        /*06d4*/ 	.word	0x00034820
        /*06d8*/ 	.short	0x010a
        /*06da*/ 	.byte	0x24
	.zero		1


	//   ....[40]....
        /*06dc*/ 	.word	0x0000e910
        /*06e0*/ 	.word	0x00000003
        /*06e4*/ 	.word	0x00034840
        /*06e8*/ 	.short	0x010a
        /*06ea*/ 	.byte	0x3f
	.zero		1


	//   ....[41]....
        /*06ec*/ 	.word	0x0000eca0
        /*06f0*/ 	.word	0x00000003
        /*06f4*/ 	.word	0x00000060
        /*06f8*/ 	.short	0x010a
        /*06fa*/ 	.byte	0x3f
	.zero		1


	//   ....[42]....
        /*06fc*/ 	.word	0x0000f300
        /*0700*/ 	.word	0x00000003
        /*0704*/ 	.word	0x00034840
        /*0708*/ 	.short	0x010a
        /*070a*/ 	.byte	0x3f
	.zero		1


	//   ....[43]....
        /*070c*/ 	.word	0x0000f690
        /*0710*/ 	.word	0x00000002
        /*0714*/ 	.word	0x00000060
        /*0718*/ 	.short	0x010a
        /*071a*/ 	.byte	0x3f
	.zero		1


	//   ....[44]....
        /*071c*/ 	.word	0x0000fc30
        /*0720*/ 	.word	0x00000002
        /*0724*/ 	.word	0x00034840
        /*0728*/ 	.short	0x010a
        /*072a*/ 	.byte	0x3f
	.zero		1


	//   ....[45]....
        /*072c*/ 	.word	0x0000ffc0
        /*0730*/ 	.word	0x00000002
        /*0734*/ 	.word	0x00000060
        /*0738*/ 	.short	0x010a
        /*073a*/ 	.byte	0x3f
	.zero		1


	//   ....[46]....
        /*073c*/ 	.word	0x00010400
        /*0740*/ 	.word	0x00000000
        /*0744*/ 	.word	0x00034860
        /*0748*/ 	.short	0x010a
        /*074a*/ 	.byte	0x3f
	.zero		1


	//   ....[47]....
        /*074c*/ 	.word	0x00010880
        /*0750*/ 	.word	0x00000000
        /*0754*/ 	.word	0x00034820
        /*0758*/ 	.short	0x010a
        /*075a*/ 	.byte	0x3f
	.zero		1


	//   ....[48]....
        /*075c*/ 	.word	0x00010a50
        /*0760*/ 	.word	0x00000006
        /*0764*/ 	.word	0x00000000
        /*0768*/ 	.short	0x010a
        /*076a*/ 	.byte	0x3f
	.zero		1


	//   ....[49]....
        /*076c*/ 	.word	0x00010aa0
        /*0770*/ 	.word	0x00000003
        /*0774*/ 	.word	0x00000000
        /*0778*/ 	.short	0x010a
        /*077a*/ 	.byte	0x3f
	.zero		1


	//   ....[50]....
        /*077c*/ 	.word	0x00010b00
        /*0780*/ 	.word	0x00000012
        /*0784*/ 	.word	0x00000000
        /*0788*/ 	.short	0x010a
        /*078a*/ 	.byte	0x3f
	.zero		1


	//   ....[51]....
        /*078c*/ 	.word	0x00010b30
        /*0790*/ 	.word	0x00000003
        /*0794*/ 	.word	0x00000000
        /*0798*/ 	.short	0x010a
        /*079a*/ 	.byte	0x3f
	.zero		1


	//   ....[52]....
        /*079c*/ 	.word	0x00010ba0
        /*07a0*/ 	.word	0x00000003
        /*07a4*/ 	.word	0x00034800
        /*07a8*/ 	.short	0x010a
        /*07aa*/ 	.byte	0x3f
	.zero		1


	//   ....[53]....
        /*07ac*/ 	.word	0x00010bf0
        /*07b0*/ 	.word	0x0000000b
        /*07b4*/ 	.word	0x00034830
        /*07b8*/ 	.short	0x010a
        /*07ba*/ 	.byte	0x3f
	.zero		1


	//   ....[54]....
        /*07bc*/ 	.word	0x00010c50
        /*07c0*/ 	.word	0x0000000a
        /*07c4*/ 	.word	0x00034830
        /*07c8*/ 	.short	0x010a
        /*07ca*/ 	.byte	0x3f
	.zero		1


	//   ....[55]....
        /*07cc*/ 	.word	0x00010cb0
        /*07d0*/ 	.word	0x0000000a
        /*07d4*/ 	.word	0x00034850
        /*07d8*/ 	.short	0x010a
        /*07da*/ 	.byte	0x3f
	.zero		1


	//   ....[56]....
        /*07dc*/ 	.word	0x00010d10
        /*07e0*/ 	.word	0x00000005
        /*07e4*/ 	.word	0x00034850
        /*07e8*/ 	.short	0x010a
        /*07ea*/ 	.byte	0x3f
	.zero		1


	//   ....[57]....
        /*07ec*/ 	.word	0x00010eb0
        /*07f0*/ 	.word	0x00000000
        /*07f4*/ 	.word	0x00034840
        /*07f8*/ 	.short	0x010a
        /*07fa*/ 	.byte	0x3f
	.zero		1


	//   ....[58]....
        /*07fc*/ 	.word	0x000119d0
        /*0800*/ 	.word	0x0000000b
        /*0804*/ 	.word	0x00034820
        /*0808*/ 	.short	0x010a
        /*080a*/ 	.byte	0x3f
	.zero		1


	//   ....[59]....
        /*080c*/ 	.word	0x00011a20
        /*0810*/ 	.word	0x00000003
        /*0814*/ 	.word	0x00034840
        /*0818*/ 	.short	0x010a
        /*081a*/ 	.byte	0x3f
	.zero		1


	//   ....[60]....
        /*081c*/ 	.word	0x00011a70
        /*0820*/ 	.word	0x00000003
        /*0824*/ 	.word	0x00000060
        /*0828*/ 	.short	0x010a
        /*082a*/ 	.byte	0x3f
	.zero		1


	//   ....[61]....
        /*082c*/ 	.word	0x00011ac0
        /*0830*/ 	.word	0x00000003
        /*0834*/ 	.word	0x00034840
        /*0838*/ 	.short	0x010a
        /*083a*/ 	.byte	0x3f
	.zero		1


	//   ....[62]....
        /*083c*/ 	.word	0x00011b10
        /*0840*/ 	.word	0x00000002
        /*0844*/ 	.word	0x00000060
        /*0848*/ 	.short	0x010a
        /*084a*/ 	.byte	0x3f
	.zero		1


	//   ....[63]....
        /*084c*/ 	.word	0x00011b60
        /*0850*/ 	.word	0x00000002
        /*0854*/ 	.word	0x00034840
        /*0858*/ 	.short	0x010a
        /*085a*/ 	.byte	0x3f
	.zero		1


	//   ....[64]....
        /*085c*/ 	.word	0x00011bb0
        /*0860*/ 	.word	0x00000002
        /*0864*/ 	.word	0x00000060
        /*0868*/ 	.short	0x010a
        /*086a*/ 	.byte	0x3f
	.zero		1


	//   ....[65]....
        /*086c*/ 	.word	0x00011c00
        /*0870*/ 	.word	0x00000000
        /*0874*/ 	.word	0x00034860
        /*0878*/ 	.short	0x010a
        /*087a*/ 	.byte	0x3f
	.zero		1


	//   ....[66]....
        /*087c*/ 	.word	0x00011c50
        /*0880*/ 	.word	0x00000000
        /*0884*/ 	.word	0x00034820
        /*0888*/ 	.short	0x010a
        /*088a*/ 	.byte	0x3f
	.zero		1


	//   ....[67]....
        /*088c*/ 	.word	0x00011df0
        /*0890*/ 	.word	0x00000006
        /*0894*/ 	.word	0x00000000
        /*0898*/ 	.short	0x010a
        /*089a*/ 	.byte	0x3f
	.zero		1


	//   ....[68]....
        /*089c*/ 	.word	0x00011e40
        /*08a0*/ 	.word	0x00000003
        /*08a4*/ 	.word	0x00000000
        /*08a8*/ 	.short	0x010a
        /*08aa*/ 	.byte	0x3f
	.zero		1


	//   ....[69]....
        /*08ac*/ 	.word	0x00011e90
        /*08b0*/ 	.word	0x00000012
        /*08b4*/ 	.word	0x00000000
        /*08b8*/ 	.short	0x010a
        /*08ba*/ 	.byte	0x3f
	.zero		1


	//----- nvinfo : EIATTR_NUM_MBARRIERS
	.align		4
.L_945:
        /*08bc*/ 	.byte	0x03, 0x38
        /*08be*/ 	.short	0x0016


	//----- nvinfo : EIATTR_EXIT_INSTR_OFFSETS
	.align		4
        /*08c0*/ 	.byte	0x04, 0x1c
        /*08c2*/ 	.short	(.L_947 - .L_946)


	//   ....[0]....
.L_946:
        /*08c4*/ 	.word	0x00000a00


	//   ....[1]....
        /*08c8*/ 	.word	0x0000ccb0


	//   ....[2]....
        /*08cc*/ 	.word	0x00010b80


	//----- nvinfo : EIATTR_MAX_THREADS
	.align		4
.L_947:
        /*08d0*/ 	.byte	0x04, 0x05
        /*08d2*/ 	.short	(.L_949 - .L_948)
.L_948:
        /*08d4*/ 	.word	0x00000180
        /*08d8*/ 	.word	0x00000001
        /*08dc*/ 	.word	0x00000001


	//----- nvinfo : EIATTR_CRS_STACK_SIZE
	.align		4
.L_949:
        /*08e0*/ 	.byte	0x04, 0x1e
        /*08e2*/ 	.short	(.L_951 - .L_950)
.L_950:
        /*08e4*/ 	.word	0x00000000


	//----- nvinfo : EIATTR_CBANK_PARAM_SIZE
	.align		4
.L_951:
        /*08e8*/ 	.byte	0x03, 0x19
        /*08ea*/ 	.short	0x0a70


	//----- nvinfo : EIATTR_PARAM_CBANK
	.align		4
        /*08ec*/ 	.byte	0x04, 0x0a
        /*08ee*/ 	.short	(.L_953 - .L_952)
	.align		4
.L_952:
        /*08f0*/ 	.word	index@(.nv.constant0._ZN7cutlass13device_kernelIN5flash11enable_sm90INS1_16FlashAttnFwdSm90INS1_25CollectiveMainloopFwdSm90ILi2EN4cute5tupleIJNS5_1CILi1EEES8_S8_EEENS6_IJNS7_ILi128EEENS7_ILi176EEESA_EEELi128ENS_6half_tEfNS_4arch4Sm90ELb0ELb0ELb0ELb0ELb0ELb0ELb0ELb1ELb1ELb1ELb0ELb0EEENS1_21CollectiveEpilogueFwdINS6_IJSA_SA_SB_EEES9_SD_SF_Li256ELb0ELb1ELb0ELb0EEENS1_29StaticPersistentTileSchedulerILb0EEEEEEEEEvNT_6ParamsE)
        /*08f4*/ 	.short	0x0210
        /*08f6*/ 	.short	0x0a70


	//----- nvinfo : EIATTR_SW_WAR
	.align		4
.L_953:
        /*08f8*/ 	.byte	0x04, 0x36
        /*08fa*/ 	.short	(.L_955 - .L_954)
.L_954:
        /*08fc*/ 	.word	0x00000008
.L_955:


//--------------------- .nv.info._ZN7cutlass13device_kernelIN5flash11enable_sm90INS1_16FlashAttnFwdSm90INS1_25CollectiveMainloopFwdSm90ILi2EN4cute5tupleIJNS5_1CILi2EEENS7_ILi1EEES9_EEENS6_IJNS7_ILi128EEENS7_ILi176EEESB_EEELi128ENS_6half_tEfNS_4arch4Sm90ELb0ELb0ELb0ELb0ELb0ELb0ELb0ELb1ELb1ELb1ELb0ELb0EEENS1_21CollectiveEpilogueFwdINS6_IJSB_SB_SC_EEESA_SE_SG_Li256ELb0ELb1ELb0ELb0EEENS1_29StaticPersistentTileSchedulerILb0EEEEEEEEEvNT_6ParamsE --------------------------
	.section	.nv.info._ZN7cutlass13device_kernelIN5flash11enable_sm90INS1_16FlashAttnFwdSm90INS1_25CollectiveMainloopFwdSm90ILi2EN4cute5tupleIJNS5_1CILi2EEENS7_ILi1EEES9_EEENS6_IJNS7_ILi128EEENS7_ILi176EEESB_EEELi128ENS_6half_tEfNS_4arch4Sm90ELb0ELb0ELb0ELb0ELb0ELb0ELb0ELb1ELb1ELb1ELb0ELb0EEENS1_21CollectiveEpilogueFwdINS6_IJSB_SB_SC_EEESA_SE_SG_Li256ELb0ELb1ELb0ELb0EEENS1_29StaticPersistentTileSchedulerILb0EEEEEEEEEvNT_6ParamsE,"",@"SHT_CUDA_INFO"
	.sectionflags	@""
	.align	4


	//----- nvinfo : EIATTR_CUDA_API_VERSION
	.align		4
        /*0000*/ 	.byte	0x04, 0x37
        /*0002*/ 	.short	(.L_957 - .L_956)
.L_956:
        /*0004*/ 	.word	0x00000082


	//----- nvinfo : EIATTR_KPARAM_INFO
	.align		4
.L_957:
        /*0008*/ 	.byte	0x04, 0x17
        /*000a*/ 	.short	(.L_959 - .L_958)
.L_958:
        /*000c*/ 	.word	0x00000000
        /*0010*/ 	.short	0x0000
        /*0012*/ 	.short	0x0070
        /*0014*/ 	.byte	0x00, 0xf0, 0x01, 0x28


	//----- nvinfo : EIATTR_SPARSE_MMA_MASK
	.align		4
.L_959:
        /*0018*/ 	.byte	0x03, 0x50
        /*001a*/ 	.short	0x0000


	//----- nvinfo : EIATTR_MAXREG_COUNT
	.align		4
        /*001c*/ 	.byte	0x03, 0x1b
        /*001e*/ 	.short	0x00a8


	//----- nvinfo : EIATTR_NUM_BARRIERS
	.align		4
        /*0020*/ 	.byte	0x02, 0x4c
        /*0022*/ 	.byte	0x10
	.zero		1


	//----- nvinfo : EIATTR_EXTERNS
	.align		4
        /*0024*/ 	.byte	0x04, 0x0f
        /*0026*/ 	.short	(.L_961 - .L_960)


	//   ....[0]....
	.align		4
.L_960:
        /*0028*/ 	.word	index@(__assertfail)


	//----- nvinfo : EIATTR_ANNOTATIONS
	.align		4
.L_961:
        /*002c*/ 	.byte	0x04, 0x55
        /*002e*/ 	.short	(.L_963 - .L_962)


	//   ....[0]....
.L_962:
        /* <DEDUP_REMOVED lines=34> */


	//----- nvinfo : EIATTR_MERCURY_ISA_VERSION
	.align		4
.L_963:
        /*0238*/ 	.byte	0x03, 0x5f
        /*023a*/ 	.short	0x0101


	//----- nvinfo : EIATTR_INT_WARP_WIDE_INSTR_OFFSETS
	.align		4
        /*023c*/ 	.byte	0x04, 0x31
        /*023e*/ 	.short	(.L_965 - .L_964)


	//   ....[0]....
.L_964:
        /*0240*/ 	.word	0x00000120


	//   ....[1]....
        /*0244*/ 	.word	0x000001c0


	//   ....[2]....
        /*0248*/ 	.word	0x00000230


	//----- nvinfo : EIATTR_COOP_GROUP_MASK_REGIDS
	.align		4
.L_965:
        /*024c*/ 	.byte	0x04, 0x29
        /*024e*/ 	.short	(.L_967 - .L_966)


	//   ....[0]....
.L_966:
        /*0250*/ 	.word	0xffffffff


	//   ....[1]....
        /*0254*/ 	.word	0xffffffff


	//   ....[2]....
        /*0258*/ 	.word	0xffffffff


	//   ....[3]....
        /*025c*/ 	.word	0xffffffff


	//   ....[4]....
        /*0260*/ 	.word	0xffffffff


	//   ....[5]....
        /*0264*/ 	.word	0xffffffff


	//   ....[6]....
        /*0268*/ 	.word	0xffffffff


	//   ....[7]....
        /*026c*/ 	.word	0xffffffff


	//   ....[8]....
        /*0270*/ 	.word	0xffffffff


	//   ....[9]....
        /*0274*/ 	.word	0xffffffff


	//   ....[10]....
        /*0278*/ 	.word	0xffffffff


	//   ....[11]....
        /*027c*/ 	.word	0xffffffff


	//   ....[12]....
        /*0280*/ 	.word	0xffffffff


	//   ....[13]....
        /*0284*/ 	.word	0xffffffff


	//   ....[14]....
        /*0288*/ 	.word	0xffffffff


	//   ....[15]....
        /*028c*/ 	.word	0xffffffff


	//   ....[16]....
        /*0290*/ 	.word	0xffffffff


	//   ....[17]....
        /*0294*/ 	.word	0xffffffff


	//   ....[18]....
        /*0298*/ 	.word	0xffffffff


	//   ....[19]....
        /*029c*/ 	.word	0xffffffff


	//   ....[20]....
        /*02a0*/ 	.word	0xffffffff


	//   ....[21]....
        /*02a4*/ 	.word	0xffffffff


	//   ....[22]....
        /*02a8*/ 	.word	0xffffffff


	//   ....[23]....
        /*02ac*/ 	.word	0xffffffff


	//   ....[24]....
        /*02b0*/ 	.word	0xffffffff


	//   ....[25]....
        /*02b4*/ 	.word	0xffffffff


	//   ....[26]....
        /*02b8*/ 	.word	0xffffffff


	//   ....[27]....
        /*02bc*/ 	.word	0xffffffff


	//   ....[28]....
        /*02c0*/ 	.word	0xffffffff


	//   ....[29]....
        /*02c4*/ 	.word	0xffffffff


	//   ....[30]....
        /*02c8*/ 	.word	0xffffffff


	//   ....[31]....
        /*02cc*/ 	.word	0xffffffff


	//   ....[32]....
        /*02d0*/ 	.word	0xffffffff


	//   ....[33]....
        /*02d4*/ 	.word	0xffffffff


	//   ....[34]....
        /*02d8*/ 	.word	0xffffffff


	//   ....[35]....
        /*02dc*/ 	.word	0xffffffff


	//   ....[36]....
        /*02e0*/ 	.word	0xffffffff


	//   ....[37]....
        /*02e4*/ 	.word	0xffffffff


	//   ....[38]....
        /*02e8*/ 	.word	0xffffffff


	//   ....[39]....
        /*02ec*/ 	.word	0xffffffff


	//   ....[40]....
        /*02f0*/ 	.word	0xffffffff


	//   ....[41]....
        /*02f4*/ 	.word	0xffffffff


	//   ....[42]....
        /*02f8*/ 	.word	0xffffffff


	//   ....[43]....
        /*02fc*/ 	.word	0xffffffff


	//   ....[44]....
        /*0300*/ 	.word	0xffffffff


	//   ....[45]....
        /*0304*/ 	.word	0xffffffff


	//   ....[46]....
        /*0308*/ 	.word	0xffffffff


	//   ....[47]....
        /*030c*/ 	.word	0xffffffff


	//   ....[48]....
        /*0310*/ 	.word	0xffffffff


	//   ....[49]....
        /*0314*/ 	.word	0xffffffff


	//   ....[50]....
        /*0318*/ 	.word	0xffffffff


	//   ....[51]....
        /*031c*/ 	.word	0x0500000f


	//   ....[52]....
        /*0320*/ 	.word	0x0500000f


	//   ....[53]....
        /*0324*/ 	.word	0x0500000f


	//   ....[54]....
        /*0328*/ 	.word	0x0500000f


	//   ....[55]....
        /*032c*/ 	.word	0x0500000f


	//   ....[56]....
        /*0330*/ 	.word	0x0500000f


	//   ....[57]....
        /*0334*/ 	.word	0x0500000f


	//   ....[58]....
        /*0338*/ 	.word	0x0500000f


	//   ....[59]....
        /*033c*/ 	.word	0x0500000f


	//   ....[60]....
        /*0340*/ 	.word	0x0500000f


	//   ....[61]....
        /*0344*/ 	.word	0x0500000f


	//   ....[62]....
        /*0348*/ 	.word	0x0500000f


	//   ....[63]....
        /*034c*/ 	.word	0x0500000f


	//   ....[64]....
        /*0350*/ 	.word	0x0500000f


	//   ....[65]....
        /*0354*/ 	.word	0x0500000f


	//   ....[66]....
        /*0358*/ 	.word	0x0500000f


	//   ....[67]....
        /*035c*/ 	.word	0x0500000f


	//   ....[68]....
        /*0360*/ 	.word	0x0500000f


	//----- nvinfo : EIATTR_COOP_GROUP_INSTR_OFFSETS
	.align		4
.L_967:
        /*0364*/ 	.byte	0x04, 0x28
        /*0366*/ 	.short	(.L_969 - .L_968)


	//   ....[0]....
.L_968:
        /*0368*/ 	.word	0x00000060


	//   ....[1]....
        /*036c*/ 	.word	0x00000130


	//   ....[2]....
        /*0370*/ 	.word	0x000001d0


	//   ....[3]....
        /*0374*/ 	.word	0x000003b0


	//   ....[4]....
        /*0378*/ 	.word	0x000005e0


	//   ....[5]....
        /*037c*/ 	.word	0x00000810


	//   ....[6]....
        /*0380*/ 	.word	0x00000aa0


	//   ....[7]....
        /*0384*/ 	.word	0x00000dc0


	//   ....[8]....
        /*0388*/ 	.word	0x000012b0


	//   ....[9]....
        /*038c*/ 	.word	0x000049c0


	//   ....[10]....
        /*0390*/ 	.word	0x00004a80


	//   ....[11]....
        /*0394*/ 	.word	0x00005200


	//   ....[12]....
        /*0398*/ 	.word	0x00005260


	//   ....[13]....
        /*039c*/ 	.word	0x000096a0


	//   ....[14]....
        /*03a0*/ 	.word	0x000096b0


	//   ....[15]....
        /*03a4*/ 	.word	0x000096f0


	//   ....[16]....
        /*03a8*/ 	.word	0x00009700


	//   ....[17]....
        /*03ac*/ 	.word	0x0000b140


	//   ....[18]....
        /*03b0*/ 	.word	0x0000b170


	//   ....[19]....
        /*03b4*/ 	.word	0x0000b240


	//   ....[20]....
        /*03b8*/ 	.word	0x0000b250


	//   ....[21]....
        /*03bc*/ 	.word	0x0000c490


	//   ....[22]....
        /*03c0*/ 	.word	0x0000c4c0


	//   ....[23]....
        /*03c4*/ 	.word	0x0000c4f0


	//   ....[24]....
        /*03c8*/ 	.word	0x0000c520


	//   ....[25]....
        /*03cc*/ 	.word	0x0000cbb0


	//   ....[26]....
        /*03d0*/ 	.word	0x0000cbe0


	//   ....[27]....
        /*03d4*/ 	.word	0x0000ccc0


	//   ....[28]....
        /*03d8*/ 	.word	0x0000cce0


	//   ....[29]....
        /*03dc*/ 	.word	0x0000cda0


	//   ....[30]....
        /*03e0*/ 	.word	0x0000cdc0


	//   ....[31]....
        /*03e4*/ 	.word	0x0000ce90


	//   ....[32]....
        /*03e8*/ 	.word	0x0000ced0


	//   ....[33]....
        /*03ec*/ 	.word	0x0000d9c0


	//   ....[34]....
        /*03f0*/ 	.word	0x0000e490


	//   ....[35]....
        /*03f4*/ 	.word	0x0000e4c0


	//   ....[36]....
        /*03f8*/ 	.word	0x0000e590


	//   ....[37]....
        /*03fc*/ 	.word	0x0000e5a0


	//   ....[38]....
        /*0400*/ 	.word	0x0000e630


	//   ....[39]....
        /*0404*/ 	.word	0x0000e640


	//   ....[40]....
        /*0408*/ 	.word	0x0000e6d0


	//   ....[41]....
        /*040c*/ 	.word	0x0000e6e0


	//   ....[42]....
        /*0410*/ 	.word	0x0000e770


	//   ....[43]....
        /*0414*/ 	.word	0x0000e780


	//   ....[44]....
        /*0418*/ 	.word	0x0000e810


	//   ....[45]....
        /*041c*/ 	.word	0x0000e820


	//   ....[46]....
        /*0420*/ 	.word	0x0000e8b0


	//   ....[47]....
        /*0424*/ 	.word	0x0000e8c0


	//   ....[48]....
        /*0428*/ 	.word	0x0000e8d0


	//   ....[49]....
        /*042c*/ 	.word	0x0000e920


	//   ....[50]....
        /*0430*/ 	.word	0x00011210


	//   ....[51]....
        /*0434*/ 	.word	0x00011700


	//   ....[52]....
        /*0438*/ 	.word	0x00011870


	//   ....[53]....
        /*043c*/ 	.word	0x000118d0


	//   ....[54]....
        /*0440*/ 	.word	0x00011a50


	//   ....[55]....
        /*0444*/ 	.word	0x00011aa0


	//   ....[56]....
        /*0448*/ 	.word	0x00011bc0


	//   ....[57]....
        /*044c*/ 	.word	0x00011c10


	//   ....[58]....
        /*0450*/ 	.word	0x00011d30


	//   ....[59]....
        /*0454*/ 	.word	0x00011d80


	//   ....[60]....
        /*0458*/ 	.word	0x00011ea0


	//   ....[61]....
        /*045c*/ 	.word	0x00011ef0


	//   ....[62]....
        /*0460*/ 	.word	0x00012010


	//   ....[63]....
        /*0464*/ 	.word	0x00012060


	//   ....[64]....
        /*0468*/ 	.word	0x00012180


	//   ....[65]....
        /*046c*/ 	.word	0x000121d0


	//   ....[66]....
        /*0470*/ 	.word	0x000122d0


	//   ....[67]....
        /*0474*/ 	.word	0x00012320


	//   ....[68]....
        /*0478*/ 	.word	0x000126d0


	//----- nvinfo : EIATTR_REG_RECONFIG
	.align		4
.L_969:
        /*047c*/ 	.byte	0x01, 0x54
	.zero		2


	//----- nvinfo : EIATTR_SYSCALL_OFFSETS
	.align		4
        /*0480*/ 	.byte	0x04, 0x46
        /*0482*/ 	.short	(.L_971 - .L_970)


	//   ....[0]....
.L_970:
        /*0484*/ 	.word	0x00001670


	//   ....[1]....
        /*0488*/ 	.word	0x0000d5e0


	//   ....[2]....
        /*048c*/ 	.word	0x0000d720


	//   ....[3]....
        /*0490*/ 	.word	0x0000d810


	//   ....[4]....
        /*0494*/ 	.word	0x0000e050


	//----- nvinfo : EIATTR_MBARRIER_INSTR_OFFSETS
	.align		4
.L_971:
        /*0498*/ 	.byte	0x04, 0x39
        /*049a*/ 	.short	(.L_973 - .L_972)


	//   ....[0]....
.L_972:
        /*049c*/ 	.word	0x00000250
        /*04a0*/ 	.word	0x000000ff
        /*04a4*/ 	.word	0x00034800
        /*04a8*/ 	.short	0x0100
        /*04aa*/ 	.byte	0x08
	.zero		1


	//   ....[1]....
        /*04ac*/ 	.word	0x00000260
        /*04b0*/ 	.word	0x000000ff
        /*04b4*/ 	.word	0x00034820
        /*04b8*/ 	.short	0x0100
        /*04ba*/ 	.byte	0x08
	.zero		1


	//   ....[2]....
        /*04bc*/ 	.word	0x00000350
        /*04c0*/ 	.word	0x000000ff
        /*04c4*/ 	.word	0x00034830
        /*04c8*/ 	.short	0x0100
        /*04ca*/ 	.byte	0x08
	.zero		1


	//   ....[3]....
        /*04cc*/ 	.word	0x00000360
        /*04d0*/ 	.word	0x000000ff
        /*04d4*/ 	.word	0x00034840
        /*04d8*/ 	.short	0x0100
        /*04da*/ 	.byte	0x08
	.zero		1


	//   ....[4]....
        /*04dc*/ 	.word	0x00000370
        /*04e0*/ 	.word	0x000000ff
        /*04e4*/ 	.word	0x00034838
        /*04e8*/ 	.short	0x0100
        /*04ea*/ 	.byte	0x08
	.zero		1


	//   ....[5]....
        /*04ec*/ 	.word	0x00000380
        /*04f0*/ 	.word	0x000000ff
        /*04f4*/ 	.word	0x00034848
        /*04f8*/ 	.short	0x0100
        /*04fa*/ 	.byte	0x08
	.zero		1


	//   ....[6]....
        /*04fc*/ 	.word	0x00000590
        /*0500*/ 	.word	0x000000ff
        /*0504*/ 	.word	0x00034850
        /*0508*/ 	.short	0x0100
        /*050a*/ 	.byte	0x08
	.zero		1


	//   ....[7]....
        /*050c*/ 	.word	0x000005a0
        /*0510*/ 	.word	0x000000ff
        /*0514*/ 	.word	0x00034860
        /*0518*/ 	.short	0x0100
        /*051a*/ 	.byte	0x08
	.zero		1


	//   ....[8]....
        /*051c*/ 	.word	0x000005b0
        /*0520*/ 	.word	0x000000ff
        /*0524*/ 	.word	0x00034858
        /*0528*/ 	.short	0x0100
        /*052a*/ 	.byte	0x08
	.zero		1


	//   ....[9]....
        /*052c*/ 	.word	0x000005c0
        /*0530*/ 	.word	0x000000ff
        /*0534*/ 	.word	0x00034868
        /*0538*/ 	.short	0x0100
        /*053a*/ 	.byte	0x08
	.zero		1


	//   ....[10]....
        /*053c*/ 	.word	0x000007c0
        /*0540*/ 	.word	0x000000ff
        /*0544*/ 	.word	0x00034870
        /*0548*/ 	.short	0x0100
        /*054a*/ 	.byte	0x08
	.zero		1


	//   ....[11]....
        /*054c*/ 	.word	0x000007d0
        /*0550*/ 	.word	0x000000ff
        /*0554*/ 	.word	0x00034880
        /*0558*/ 	.short	0x0100
        /*055a*/ 	.byte	0x08
	.zero		1


	//   ....[12]....
        /*055c*/ 	.word	0x000007e0
        /*0560*/ 	.word	0x000000ff
        /*0564*/ 	.word	0x00034878
        /*0568*/ 	.short	0x0100
        /*056a*/ 	.byte	0x08
	.zero		1


	//   ....[13]....
        /*056c*/ 	.word	0x000007f0
        /*0570*/ 	.word	0x000000ff
        /*0574*/ 	.word	0x00034888
        /*0578*/ 	.short	0x0100
        /*057a*/ 	.byte	0x08
	.zero		1


	//   ....[14]....
        /*057c*/ 	.word	0x00000a50
        /*0580*/ 	.word	0x000000ff
        /*0584*/ 	.word	0x00034890
        /*0588*/ 	.short	0x0100
        /*058a*/ 	.byte	0x08
	.zero		1


	//   ....[15]....
        /*058c*/ 	.word	0x00000a60
        /*0590*/ 	.word	0x000000ff
        /*0594*/ 	.word	0x000348a0
        /*0598*/ 	.short	0x0100
        /*059a*/ 	.byte	0x08
	.zero		1


	//   ....[16]....
        /*059c*/ 	.word	0x00000a70
        /*05a0*/ 	.word	0x000000ff
        /*05a4*/ 	.word	0x00034898
        /*05a8*/ 	.short	0x0100
        /*05aa*/ 	.byte	0x08
	.zero		1


	//   ....[17]....
        /*05ac*/ 	.word	0x00000a80
        /*05b0*/ 	.word	0x000000ff
        /*05b4*/ 	.word	0x000348a8
        /*05b8*/ 	.short	0x0100
        /*05ba*/ 	.byte	0x08
	.zero		1


	//   ....[18]....
        /*05bc*/ 	.word	0x00000d20
        /*05c0*/ 	.word	0x000000ff
        /*05c4*/ 	.word	0x000348b0
        /*05c8*/ 	.short	0x0100
        /*05ca*/ 	.byte	0x08
	.zero		1


	//   ....[19]....
        /*05cc*/ 	.word	0x00000d30
        /*05d0*/ 	.word	0x000000ff
        /*05d4*/ 	.word	0x000348c0
        /*05d8*/ 	.short	0x0100
        /*05da*/ 	.byte	0x08
	.zero		1


	//   ....[20]....
        /*05dc*/ 	.word	0x00000d40
        /*05e0*/ 	.word	0x000000ff
        /*05e4*/ 	.word	0x000348b8
        /*05e8*/ 	.short	0x0100
        /*05ea*/ 	.byte	0x08
	.zero		1


	//   ....[21]....
        /*05ec*/ 	.word	0x00000d50
        /*05f0*/ 	.word	0x000000ff
        /*05f4*/ 	.word	0x000348c8
        /*05f8*/ 	.short	0x0100
        /*05fa*/ 	.byte	0x08
	.zero		1


	//   ....[22]....
        /*05fc*/ 	.word	0x000016b0
        /*0600*/ 	.word	0x000000ff
        /*0604*/ 	.word	0x00034800
        /*0608*/ 	.short	0x010a
        /*060a*/ 	.byte	0x3d
	.zero		1


	//   ....[23]....
        /*060c*/ 	.word	0x00001740
        /*0610*/ 	.word	0x0000000c
        /*0614*/ 	.word	0x00034830
        /*0618*/ 	.short	0x010a
        /*061a*/ 	.byte	0x3f
	.zero		1


	//   ....[24]....
        /*061c*/ 	.word	0x00001780
        /*0620*/ 	.word	0x0000000c
        /*0624*/ 	.word	0x00034830
        /*0628*/ 	.short	0x010a
        /*062a*/ 	.byte	0x3f
	.zero		1


	//   ....[25]....
        /*062c*/ 	.word	0x000059b0
        /*0630*/ 	.word	0x0000000d
        /*0634*/ 	.word	0x00000000
        /*0638*/ 	.short	0x0101
        /*063a*/ 	.byte	0x3f
	.zero		1


	//   ....[26]....
        /*063c*/ 	.word	0x00006570
        /*0640*/ 	.word	0x000000ff
        /*0644*/ 	.word	0x00034830
        /*0648*/ 	.short	0x010a
        /*064a*/ 	.byte	0x06
	.zero		1


	//   ....[27]....
        /*064c*/ 	.word	0x000065b0
        /*0650*/ 	.word	0x000000ff
        /*0654*/ 	.word	0x00034830
        /*0658*/ 	.short	0x010a
        /*065a*/ 	.byte	0x06
	.zero		1


	//   ....[28]....
        /*065c*/ 	.word	0x00008c80
        /*0660*/ 	.word	0x000000ff
        /*0664*/ 	.word	0x00034850
        /*0668*/ 	.short	0x010a
        /*066a*/ 	.byte	0x06
	.zero		1


	//   ....[29]....
        /*066c*/ 	.word	0x00008cc0
        /*0670*/ 	.word	0x000000ff
        /*0674*/ 	.word	0x00034850
        /*0678*/ 	.short	0x010a
        /*067a*/ 	.byte	0x06
	.zero		1


	//   ....[30]....
        /*067c*/ 	.word	0x0000a6f0
        /*0680*/ 	.word	0x0000000c
        /*0684*/ 	.word	0x00000000
        /*0688*/ 	.short	0x0101
        /*068a*/ 	.byte	0x3f
	.zero		1


	//   ....[31]....
        /*068c*/ 	.word	0x0000aa50
        /*0690*/ 	.word	0x0000005b
        /*0694*/ 	.word	0x00000000
        /*0698*/ 	.short	0x0101
        /*069a*/ 	.byte	0x3f
	.zero		1


	//   ....[32]....
        /*069c*/ 	.word	0x0000b0b0
        /*06a0*/ 	.word	0x000000ff
        /*06a4*/ 	.word	0x00034850
        /*06a8*/ 	.short	0x010a
        /*06aa*/ 	.byte	0x07
	.zero		1


	//   ....[33]....
        /*06ac*/ 	.word	0x0000b0f0
        /*06b0*/ 	.word	0x000000ff
        /*06b4*/ 	.word	0x00034850
        /*06b8*/ 	.short	0x010a
        /*06ba*/ 	.byte	0x07
	.zero		1


	//   ....[34]....
        /*06bc*/ 	.word	0x0000b9e0
        /*06c0*/ 	.word	0x00000003
        /*06c4*/ 	.word	0x00000000
        /*06c8*/ 	.short	0x0101
        /*06ca*/ 	.byte	0x3f
	.zero		1


	//   ....[35]....
        /*06cc*/ 	.word	0x0000cb80
        /*06d0*/ 	.word	0x000000ff
        /*06d4*/ 	.word	0x00000000
        /*06d8*/ 	.short	0x0101
        /*06da*/ 	.byte	0x04
	.zero		1


	//   ....[36]....
        /*06dc*/ 	.word	0x0000cbf0
        /*06e0*/ 	.word	0x000000ff
        /*06e4*/ 	.word	0x00000000
        /*06e8*/ 	.short	0x0101
        /*06ea*/ 	.byte	0x3d
	.zero		1


	//   ....[37]....
        /*06ec*/ 	.word	0x0000dbe0
        /*06f0*/ 	.word	0x00000002
        /*06f4*/ 	.word	0x00034840
        /*06f8*/ 	.short	0x010a
        /*06fa*/ 	.byte	0x3f
	.zero		1


	//   ....[38]....
        /*06fc*/ 	.word	0x0000ea30
        /*0700*/ 	.word	0x000000ff
        /*0704*/ 	.word	0x00034800
        /*0708*/ 	.short	0x0107
        /*070a*/ 	.byte	0x24
	.zero		1


	//   ....[39]....
        /*070c*/ 	.word	0x0000eaa0
        /*0710*/ 	.word	0x000000ff
        /*0714*/ 	.word	0x00034800
        /*0718*/ 	.short	0x0101
        /*071a*/ 	.byte	0x24
	.zero		1


	//   ....[40]....
        /*071c*/ 	.word	0x0000eac0
        /*0720*/ 	.word	0x000000ff
        /*0724*/ 	.word	0x00034820
        /*0728*/ 	.short	0x010a
        /*072a*/ 	.byte	0x24
	.zero		1


	//   ....[41]....
        /*072c*/ 	.word	0x0000ede0
        /*0730*/ 	.word	0x00000003
        /*0734*/ 	.word	0x00034840
        /*0738*/ 	.short	0x010a
        /*073a*/ 	.byte	0x3f
	.zero		1


	//   ....[42]....
        /*073c*/ 	.word	0x0000f220
        /*0740*/ 	.word	0x00000002
        /*0744*/ 	.word	0x00034860
        /*0748*/ 	.short	0x010a
        /*074a*/ 	.byte	0x3f
	.zero		1


	//   ....[43]....
        /*074c*/ 	.word	0x0000f8f0
        /*0750*/ 	.word	0x00000003
        /*0754*/ 	.word	0x00034840
        /*0758*/ 	.short	0x010a
        /*075a*/ 	.byte	0x3f
	.zero		1


	//   ....[44]....
        /*075c*/ 	.word	0x0000fd30
        /*0760*/ 	.word	0x00000002
        /*0764*/ 	.word	0x00034860
        /*0768*/ 	.short	0x010a
        /*076a*/ 	.byte	0x3f
	.zero		1


	//   ....[45]....
        /*076c*/ 	.word	0x00010360
        /*0770*/ 	.word	0x00000003
        /*0774*/ 	.word	0x00034840
        /*0778*/ 	.short	0x010a
        /*077a*/ 	.byte	0x3f
	.zero		1


	//   ....[46]....
        /*077c*/ 	.word	0x00010790
        /*0780*/ 	.word	0x00000002
        /*0784*/ 	.word	0x00034860
        /*0788*/ 	.short	0x010a
        /*078a*/ 	.byte	0x3f
	.zero		1


	//   ....[47]....
        /*078c*/ 	.word	0x00010c30
        /*0790*/ 	.word	0x00000000
        /*0794*/ 	.word	0x00034860
        /*0798*/ 	.short	0x010a
        /*079a*/ 	.byte	0x3f
	.zero		1


	//   ....[48]....
        /*079c*/ 	.word	0x00011190
        /*07a0*/ 	.word	0x00000000
        /*07a4*/ 	.word	0x00034820
        /*07a8*/ 	.short	0x010a
        /*07aa*/ 	.byte	0x3f
	.zero		1


	//   ....[49]....
        /*07ac*/ 	.word	0x00011380
        /*07b0*/ 	.word	0x00000006
        /*07b4*/ 	.word	0x00000000
        /*07b8*/ 	.short	0x010a
        /*07ba*/ 	.byte	0x3f
	.zero		1


	//   ....[50]....
        /*07bc*/ 	.word	0x000113b0
        /*07c0*/ 	.word	0x00000007
        /*07c4*/ 	.word	0x00000000
        /*07c8*/ 	.short	0x010a
        /*07ca*/ 	.byte	0x3f
	.zero		1


	//   ....[51]....
        /*07cc*/ 	.word	0x00011410
        /*07d0*/ 	.word	0x00000004
        /*07d4*/ 	.word	0x00000000
        /*07d8*/ 	.short	0x010a
        /*07da*/ 	.byte	0x3f
	.zero		1


	//   ....[52]....
        /*07dc*/ 	.word	0x00011440
        /*07e0*/ 	.word	0x00000003
        /*07e4*/ 	.word	0x00000000
        /*07e8*/ 	.short	0x010a
        /*07ea*/ 	.byte	0x3f
	.zero		1


	//   ....[53]....
        /*07ec*/ 	.word	0x000114b0
        /*07f0*/ 	.word	0x00000003
        /*07f4*/ 	.word	0x00034800
        /*07f8*/ 	.short	0x010a
        /*07fa*/ 	.byte	0x3f
	.zero		1


	//   ....[54]....
        /*07fc*/ 	.word	0x00011500
        /*0800*/ 	.word	0x0000000c
        /*0804*/ 	.word	0x00034830
        /*0808*/ 	.short	0x010a
        /*080a*/ 	.byte	0x3f
	.zero		1


	//   ....[55]....
        /*080c*/ 	.word	0x00011560
        /*0810*/ 	.word	0x0000000a
        /*0814*/ 	.word	0x00034830
        /*0818*/ 	.short	0x010a
        /*081a*/ 	.byte	0x3f
	.zero		1


	//   ....[56]....
        /*081c*/ 	.word	0x000115c0
        /*0820*/ 	.word	0x0000000a
        /*0824*/ 	.word	0x00034850
        /*0828*/ 	.short	0x010a
        /*082a*/ 	.byte	0x3f
	.zero		1


	//   ....[57]....
        /*082c*/ 	.word	0x00011620
        /*0830*/ 	.word	0x00000005
        /*0834*/ 	.word	0x00034850
        /*0838*/ 	.short	0x010a
        /*083a*/ 	.byte	0x3f
	.zero		1


	//   ....[58]....
        /*083c*/ 	.word	0x000117c0
        /*0840*/ 	.word	0x00000002
        /*0844*/ 	.word	0x00034840
        /*0848*/ 	.short	0x010a
        /*084a*/ 	.byte	0x3f
	.zero		1


	//   ....[59]....
        /*084c*/ 	.word	0x00012370
        /*0850*/ 	.word	0x00000003
        /*0854*/ 	.word	0x00034820
        /*0858*/ 	.short	0x010a
        /*085a*/ 	.byte	0x3f
	.zero		1


	//   ....[60]....
        /*085c*/ 	.word	0x000123c0
        /*0860*/ 	.word	0x00000003
        /*0864*/ 	.word	0x00034840
        /*0868*/ 	.short	0x010a
        /*086a*/ 	.byte	0x3f
	.zero		1


	//   ....[61]....
        /*086c*/ 	.word	0x00012410
        /*0870*/ 	.word	0x00000002
        /*0874*/ 	.word	0x00034860
        /*0878*/ 	.short	0x010a
        /*087a*/ 	.byte	0x3f
	.zero		1


	//   ....[62]....
        /*087c*/ 	.word	0x00012460
        /*0880*/ 	.word	0x00000003
        /*0884*/ 	.word	0x00034840
        /*0888*/ 	.short	0x010a
        /*088a*/ 	.byte	0x3f
	.zero		1


	//   ....[63]....
        /*088c*/ 	.word	0x000124b0
        /*0890*/ 	.word	0x00000002
        /*0894*/ 	.word	0x00034860
        /*0898*/ 	.short	0x010a
        /*089a*/ 	.byte	0x3f
	.zero		1


	//   ....[64]....
        /*089c*/ 	.word	0x00012500
        /*08a0*/ 	.word	0x00000003
        /*08a4*/ 	.word	0x00034840
        /*08a8*/ 	.short	0x010a
        /*08aa*/ 	.byte	0x3f
	.zero		1


	//   ....[65]....
        /*08ac*/ 	.word	0x00012550
        /*08b0*/ 	.word	0x00000002
        /*08b4*/ 	.word	0x00034860
        /*08b8*/ 	.short	0x010a
        /*08ba*/ 	.byte	0x3f
	.zero		1


	//   ....[66]....
        /*08bc*/ 	.word	0x000125a0
        /*08c0*/ 	.word	0x00000000
        /*08c4*/ 	.word	0x00034860
        /*08c8*/ 	.short	0x010a
        /*08ca*/ 	.byte	0x3f
	.zero		1


	//   ....[67]....
        /*08cc*/ 	.word	0x000125f0
        /*08d0*/ 	.word	0x00000000
        /*08d4*/ 	.word	0x00034820
        /*08d8*/ 	.short	0x010a
        /*08da*/ 	.byte	0x3f
	.zero		1


	//   ....[68]....
        /*08dc*/ 	.word	0x00012790
        /*08e0*/ 	.word	0x00000006
        /*08e4*/ 	.word	0x00000000
        /*08e8*/ 	.short	0x010a
        /*08ea*/ 	.byte	0x3f
	.zero		1


	//   ....[69]....
        /*08ec*/ 	.word	0x000127e0
        /*08f0*/ 	.word	0x00000007
        /*08f4*/ 	.word	0x00000000
        /*08f8*/ 	.short	0x010a
        /*08fa*/ 	.byte	0x3f
	.zero		1


	//   ....[70]....
        /*08fc*/ 	.word	0x00012830
        /*0900*/ 	.word	0x00000004
        /*0904*/ 	.word	0x00000000
        /*0908*/ 	.short	0x010a
        /*090a*/ 	.byte	0x3f
	.zero		1


	//----- nvinfo : EIATTR_NUM_MBARRIERS
	.align		4
.L_973:
        /*090c*/ 	.byte	0x03, 0x38
        /*090e*/ 	.short	0x0016


	//----- nvinfo : EIATTR_EXIT_INSTR_OFFSETS
	.align		4
        /*0910*/ 	.byte	0x04, 0x1c
        /*0912*/ 	.short	(.L_975 - .L_974)


	//   ....[0]....
.L_974:
        /*0914*/ 	.word	0x00000f10


	//   ....[1]....
        /*0918*/ 	.word	0x0000cfd0


	//   ....[2]....
        /*091c*/ 	.word	0x00011490


	//----- nvinfo : EIATTR_MAX_THREADS
	.align		4
.L_975:
        /*0920*/ 	.byte	0x04, 0x05
        /*0922*/ 	.short	(.L_977 - .L_976)
.L_976:
        /*0924*/ 	.word	0x00000180
        /*0928*/ 	.word	0x00000001
        /*092c*/ 	.word	0x00000001


	//----- nvinfo : EIATTR_CRS_STACK_SIZE
	.align		4
.L_977:
        /*0930*/ 	.byte	0x04, 0x1e
        /*0932*/ 	.short	(.L_979 - .L_978)
.L_978:
        /*0934*/ 	.word	0x00000000


	//----- nvinfo : EIATTR_CBANK_PARAM_SIZE
	.align		4
.L_979:
        /*0938*/ 	.byte	0x03, 0x19
        /*093a*/ 	.short	0x0a70


	//----- nvinfo : EIATTR_PARAM_CBANK
	.align		4
        /*093c*/ 	.byte	0x04, 0x0a
        /*093e*/ 	.short	(.L_981 - .L_980)
	.align		4
.L_980:
        /*0940*/ 	.word	index@(.nv.constant0._ZN7cutlass13device_kernelIN5flash11enable_sm90INS1_16FlashAttnFwdSm90INS1_25CollectiveMainloopFwdSm90ILi2EN4cute5tupleIJNS5_1CILi2EEENS7_ILi1EEES9_EEENS6_IJNS7_ILi128EEENS7_ILi176EEESB_EEELi128ENS_6half_tEfNS_4arch4Sm90ELb0ELb0ELb0ELb0ELb0ELb0ELb0ELb1ELb1ELb1ELb0ELb0EEENS1_21CollectiveEpilogueFwdINS6_IJSB_SB_SC_EEESA_SE_SG_Li256ELb0ELb1ELb0ELb0EEENS1_29StaticPersistentTileSchedulerILb0EEEEEEEEEvNT_6ParamsE)
        /*0944*/ 	.short	0x0210
        /*0946*/ 	.short	0x0a70


	//----- nvinfo : EIATTR_SW_WAR
	.align		4
.L_981:
        /*0948*/ 	.byte	0x04, 0x36
        /*094a*/ 	.short	(.L_983 - .L_982)
.L_982:
        /*094c*/ 	.word	0x00000008
.L_983:


//--------------------- .nv.info._ZN7cutlass13device_kernelIN5flash11enable_sm90INS1_16FlashAttnFwdSm90INS1_25CollectiveMainloopFwdSm90ILi2EN4cute5tupleIJNS5_1CILi1EEES8_S8_EEENS6_IJNS7_ILi128EEENS7_ILi176EEESA_EEELi128ENS_6half_tEfNS_4arch4Sm90ELb0ELb0ELb0ELb1ELb0ELb0ELb0ELb1ELb1ELb1ELb0ELb0EEENS1_21CollectiveEpilogueFwdINS6_IJSA_SA_SB_EEES9_SD_SF_Li256ELb1ELb1ELb0ELb0EEENS1_36VarlenDynamicPersistentTileSchedulerILi128ELi176ELi256ELi128ELb0ELb1ELb1ELb0ELb1ELb1EEEEEEEEEvNT_6ParamsE --------------------------
	.section	.nv.info._ZN7cutlass13device_kernelIN5flash11enable_sm90INS1_16FlashAttnFwdSm90INS1_25CollectiveMainloopFwdSm90ILi2EN4cute5tupleIJNS5_1CILi1EEES8_S8_EEENS6_IJNS7_ILi128EEENS7_ILi176EEESA_EEELi128ENS_6half_tEfNS_4arch4Sm90ELb0ELb0ELb0ELb1ELb0ELb0ELb0ELb1ELb1ELb1ELb0ELb0EEENS1_21CollectiveEpilogueFwdINS6_IJSA_SA_SB_EEES9_SD_SF_Li256ELb1ELb1ELb0ELb0EEENS1_36VarlenDynamicPersistentTileSchedulerILi128ELi176ELi256ELi128ELb0ELb1ELb1ELb0ELb1ELb1EEEEEEEEEvNT_6ParamsE,"",@"SHT_CUDA_INFO"
	.sectionflags	@""
	.align	4


	//----- nvinfo : EIATTR_CUDA_API_VERSION
	.align		4
        /*0000*/ 	.byte	0x04, 0x37
        /*0002*/ 	.short	(.L_985 - .L_984)
.L_984:
        /*0004*/ 	.word	0x00000082


	//----- nvinfo : EIATTR_KPARAM_INFO
	.align		4
.L_985:
        /*0008*/ 	.byte	0x04, 0x17
        /*000a*/ 	.short	(.L_987 - .L_986)
.L_986:
        /*000c*/ 	.word	0x00000000
        /*0010*/ 	.short	0x0000
        /*0012*/ 	.short	0x0070
        /*0014*/ 	.byte	0x00, 0xf0, 0x01, 0x2a


	//----- nvinfo : EIATTR_SPARSE_MMA_MASK
	.align		4
.L_987:
        /*0018*/ 	.byte	0x03, 0x50
        /*001a*/ 	.short	0x0000


	//----- nvinfo : EIATTR_MAXREG_COUNT
	.align		4
        /*001c*/ 	.byte	0x03, 0x1b
        /*001e*/ 	.short	0x00a8


	//----- nvinfo : EIATTR_NUM_BARRIERS
	.align		4
        /*0020*/ 	.byte	0x02, 0x4c
        /*0022*/ 	.byte	0x10
	.zero		1


	//----- nvinfo : EIATTR_EXTERNS
	.align		4
        /*0024*/ 	.byte	0x04, 0x0f
        /*0026*/ 	.short	(.L_989 - .L_988)


	//   ....[0]....
	.align		4
.L_988:
        /*0028*/ 	.word	index@(__assertfail)


	//----- nvinfo : EIATTR_ANNOTATIONS
	.align		4
.L_989:
        /*002c*/ 	.byte	0x04, 0x55
        /*002e*/ 	.short	(.L_991 - .L_990)


	//   ....[0]....
.L_990:
        /* <DEDUP_REMOVED lines=78> */


	//----- nvinfo : EIATTR_MERCURY_ISA_VERSION
	.align		4
.L_991:
        /*04f8*/ 	.byte	0x03, 0x5f
        /*04fa*/ 	.short	0x0101


	//----- nvinfo : EIATTR_UNUSED_LOAD_BYTE_OFFSET
	.align		4
        /*04fc*/ 	.byte	0x04, 0x44
        /*04fe*/ 	.short	(.L_993 - .L_992)


	//   ....[0]....
.L_992:
        /*0500*/ 	.word	0x00000a30
        /*0504*/ 	.word	0x0000fff0


	//   ....[1]....
        /*0508*/ 	.word	0x0000be00
        /*050c*/ 	.word	0x0000fff0


	//----- nvinfo : EIATTR_INT_WARP_WIDE_INSTR_OFFSETS
	.align		4
.L_993:
        /*0510*/ 	.byte	0x04, 0x31
        /*0512*/ 	.short	(.L_995 - .L_994)


	//   ....[0]....
.L_994:
        /*0514*/ 	.word	0x00000120


	//   ....[1]....
        /*0518*/ 	.word	0x000001c0


	//   ....[2]....
        /*051c*/ 	.word	0x00000230


	//   ....[3]....
        /*0520*/ 	.word	0x0000ede0


	//   ....[4]....
        /*0524*/ 	.word	0x0000ee70


	//   ....[5]....
        /*0528*/ 	.word	0x000126f0


	//   ....[6]....
        /*052c*/ 	.word	0x00012780


	//----- nvinfo : EIATTR_COOP_GROUP_MASK_REGIDS
	.align		4
.L_995:
        /*0530*/ 	.byte	0x04, 0x29
        /*0532*/ 	.short	(.L_997 - .L_996)


	//   ....[0]....
.L_996:
        /*0534*/ 	.word	0xffffffff


	//   ....[1]....
        /*0538*/ 	.word	0xffffffff


	//   ....[2]....
        /*053c*/ 	.word	0xffffffff


	//   ....[3]....
        /*0540*/ 	.word	0xffffffff


	//   ....[4]....
        /*0544*/ 	.word	0xffffffff


	//   ....[5]....
        /*0548*/ 	.word	0xffffffff


	//   ....[6]....
        /*054c*/ 	.word	0xffffffff


	//   ....[7]....
        /*0550*/ 	.word	0xffffffff


	//   ....[8]....
        /*0554*/ 	.word	0xffffffff


	//   ....[9]....
        /*0558*/ 	.word	0xffffffff


	//   ....[10]....
        /*055c*/ 	.word	0xffffffff


	//   ....[11]....
        /*0560*/ 	.word	0xffffffff


	//   ....[12]....
        /*0564*/ 	.word	0xffffffff


	//   ....[13]....
        /*0568*/ 	.word	0xffffffff


	//   ....[14]....
        /*056c*/ 	.word	0xffffffff


	//   ....[15]....
        /*0570*/ 	.word	0xffffffff


	//   ....[16]....
        /*0574*/ 	.word	0xffffffff


	//   ....[17]....
        /*0578*/ 	.word	0xffffffff


	//   ....[18]....
        /*057c*/ 	.word	0xffffffff


	//   ....[19]....
        /*0580*/ 	.word	0xffffffff


	//   ....[20]....
        /*0584*/ 	.word	0xffffffff


	//   ....[21]....
        /*0588*/ 	.word	0xffffffff


	//   ....[22]....
        /*058c*/ 	.word	0xffffffff


	//   ....[23]....
        /*0590*/ 	.word	0xffffffff


	//   ....[24]....
        /*0594*/ 	.word	0xffffffff


	//   ....[25]....
        /*0598*/ 	.word	0xffffffff


	//   ....[26]....
        /*059c*/ 	.word	0xffffffff


	//   ....[27]....
        /*05a0*/ 	.word	0xffffffff


	//   ....[28]....
        /*05a4*/ 	.word	0xffffffff


	//   ....[29]....
        /*05a8*/ 	.word	0xffffffff


	//   ....[30]....
        /*05ac*/ 	.word	0xffffffff


	//   ....[31]....
        /*05b0*/ 	.word	0xffffffff


	//   ....[32]....
        /*05b4*/ 	.word	0xffffffff


	//   ....[33]....
        /*05b8*/ 	.word	0xffffffff


	//   ....[34]....
        /*05bc*/ 	.word	0xffffffff


	//   ....[35]....
        /*05c0*/ 	.word	0xffffffff


	//   ....[36]....
        /*05c4*/ 	.word	0xffffffff


	//   ....[37]....
        /*05c8*/ 	.word	0xffffffff


	//   ....[38]....
        /*05cc*/ 	.word	0xffffffff


	//   ....[39]....
        /*05d0*/ 	.word	0xffffffff


	//   ....[40]....
        /*05d4*/ 	.word	0xffffffff


	//   ....[41]....
        /*05d8*/ 	.word	0xffffffff


	//   ....[42]....
        /*05dc*/ 	.word	0xffffffff


	//   ....[43]....
        /*05e0*/ 	.word	0xffffffff


	//   ....[44]....
        /*05e4*/ 	.word	0xffffffff


	//   ....[45]....
        /*05e8*/ 	.word	0xffffffff


	//   ....[46]....
        /*05ec*/ 	.word	0xffffffff


	//   ....[47]....
        /*05f0*/ 	.word	0xffffffff


	//   ....[48]....
        /*05f4*/ 	.word	0xffffffff


	//   ....[49]....
        /*05f8*/ 	.word	0xffffffff


	//   ....[50]....
        /*05fc*/ 	.word	0xffffffff


	//   ....[51]....
        /*0600*/ 	.word	0xffffffff


	//   ....[52]....
        /*0604*/ 	.word	0xffffffff


	//   ....[53]....
        /*0608*/ 	.word	0xffffffff


	//   ....[54]....
        /*060c*/ 	.word	0xffffffff


	//   ....[55]....
        /*0610*/ 	.word	0xffffffff


	//   ....[56]....
        /*0614*/ 	.word	0xffffffff


	//   ....[57]....
        /*0618*/ 	.word	0xffffffff


	//   ....[58]....
        /*061c*/ 	.word	0xffffffff


	//   ....[59]....
        /*0620*/ 	.word	0xffffffff


	//   ....[60]....
        /*0624*/ 	.word	0xffffffff


	//   ....[61]....
        /*0628*/ 	.word	0xffffffff


	//   ....[62]....
        /*062c*/ 	.word	0xffffffff


	//   ....[63]....
        /*0630*/ 	.word	0xffffffff


	//   ....[64]....
        /*0634*/ 	.word	0xffffffff


	//   ....[65]....
        /*0638*/ 	.word	0xffffffff


	//   ....[66]....
        /*063c*/ 	.word	0xffffffff


	//   ....[67]....
        /*0640*/ 	.word	0xffffffff


	//   ....[68]....
        /*0644*/ 	.word	0xffffffff


	//   ....[69]....
        /*0648*/ 	.word	0xffffffff


	//   ....[70]....
        /*064c*/ 	.word	0xffffffff


	//   ....[71]....
        /*0650*/ 	.word	0xffffffff


	//   ....[72]....
        /*0654*/ 	.word	0xffffffff


	//   ....[73]....
        /*0658*/ 	.word	0xffffffff


	//   ....[74]....
        /*065c*/ 	.word	0xffffffff


	//   ....[75]....
        /*0660*/ 	.word	0xffffffff


	//   ....[76]....
        /*0664*/ 	.word	0xffffffff


	//   ....[77]....
        /*0668*/ 	.word	0xffffffff


	//   ....[78]....
        /*066c*/ 	.word	0xffffffff


	//   ....[79]....
        /*0670*/ 	.word	0xffffffff


	//   ....[80]....
        /*0674*/ 	.word	0xffffffff


	//   ....[81]....
        /*0678*/ 	.word	0xffffffff


	//   ....[82]....
        /*067c*/ 	.word	0xffffffff


	//   ....[83]....
        /*0680*/ 	.word	0xffffffff


	//   ....[84]....
        /*0684*/ 	.word	0xffffffff


	//   ....[85]....
        /*0688*/ 	.word	0xffffffff


	//   ....[86]....
        /*068c*/ 	.word	0xffffffff


	//   ....[87]....
        /*0690*/ 	.word	0xffffffff


	//   ....[88]....
        /*0694*/ 	.word	0xffffffff


	//   ....[89]....
        /*0698*/ 	.word	0xffffffff


	//   ....[90]....
        /*069c*/ 	.word	0xffffffff


	//   ....[91]....
        /*06a0*/ 	.word	0x0500000f


	//   ....[92]....
        /*06a4*/ 	.word	0x0500000f


	//   ....[93]....
        /*06a8*/ 	.word	0x0500000f


	//   ....[94]....
        /*06ac*/ 	.word	0x0500000f


	//   ....[95]....
        /*06b0*/ 	.word	0x0500000f


	//   ....[96]....
        /*06b4*/ 	.word	0x0500000f


	//   ....[97]....
        /*06b8*/ 	.word	0x0500000f


	//   ....[98]....
        /*06bc*/ 	.word	0x0500000f


	//   ....[99]....
        /*06c0*/ 	.word	0x0500000f


	//   ....[100]....
        /*06c4*/ 	.word	0x0500000f


	//   ....[101]....
        /*06c8*/ 	.word	0x0500000f


	//   ....[102]....
        /*06cc*/ 	.word	0x0500000f


	//   ....[103]....
        /*06d0*/ 	.word	0x0500000f


	//   ....[104]....
        /*06d4*/ 	.word	0x0500000f


	//   ....[105]....
        /*06d8*/ 	.word	0x0500000f


	//   ....[106]....
        /*06dc*/ 	.word	0x0500000f


	//   ....[107]....
        /*06e0*/ 	.word	0x0500000f


	//   ....[108]....
        /*06e4*/ 	.word	0x0500000f


	//   ....[109]....
        /*06e8*/ 	.word	0x0500000f


	//   ....[110]....
        /*06ec*/ 	.word	0x0500000f


	//   ....[111]....
        /*06f0*/ 	.word	0x0500000f


	//   ....[112]....
        /*06f4*/ 	.word	0x0500000f


	//   ....[113]....
        /*06f8*/ 	.word	0x0500000f


	//   ....[114]....
        /*06fc*/ 	.word	0x0500000f


	//   ....[115]....
        /*0700*/ 	.word	0x0500000f


	//   ....[116]....
        /*0704*/ 	.word	0x0500000f


	//   ....[117]....
        /*0708*/ 	.word	0x0500000f


	//   ....[118]....
        /*070c*/ 	.word	0x0500000f


	//   ....[119]....
        /*0710*/ 	.word	0x0500000f


	//   ....[120]....
        /*0714*/ 	.word	0x0500000f


	//   ....[121]....
        /*0718*/ 	.word	0x0500000f


	//   ....[122]....
        /*071c*/ 	.word	0x0500000f


	//   ....[123]....
        /*0720*/ 	.word	0x0500000f


	//   ....[124]....
        /*0724*/ 	.word	0x0500000f


	//   ....[125]....
        /*0728*/ 	.word	0x0500000f


	//----- nvinfo : EIATTR_COOP_GROUP_INSTR_OFFSETS
	.align		4
.L_997:
        /*072c*/ 	.byte	0x04, 0x28
        /*072e*/ 	.short	(.L_999 - .L_998)


	//   ....[0]....
.L_998:
        /*0730*/ 	.word	0x00000060


	//   ....[1]....
        /*0734*/ 	.word	0x00000130


	//   ....[2]....
        /*0738*/ 	.word	0x000001e0


	//   ....[3]....
        /*073c*/ 	.word	0x000003a0


	//   ....[4]....
        /*0740*/ 	.word	0x00000500


	//   ....[5]....
        /*0744*/ 	.word	0x00000620


	//   ....[6]....
        /*0748*/ 	.word	0x00000780


	//   ....[7]....
        /*074c*/ 	.word	0x00001320


	//   ....[8]....
        /*0750*/ 	.word	0x000048e0


	//   ....[9]....
        /*0754*/ 	.word	0x00004960


	//   ....[10]....
        /*0758*/ 	.word	0x000050b0


	//   ....[11]....
        /*075c*/ 	.word	0x00005150


	//   ....[12]....
        /*0760*/ 	.word	0x000092e0


	//   ....[13]....
        /*0764*/ 	.word	0x00009310


	//   ....[14]....
        /*0768*/ 	.word	0x00009da0


	//   ....[15]....
        /*076c*/ 	.word	0x00009e00


	//   ....[16]....
        /*0770*/ 	.word	0x0000b2b0


	//   ....[17]....
        /*0774*/ 	.word	0x0000b330


	//   ....[18]....
        /*0778*/ 	.word	0x0000b7f0


	//   ....[19]....
        /*077c*/ 	.word	0x0000b800


	//   ....[20]....
        /*0780*/ 	.word	0x0000c860


	//   ....[21]....
        /*0784*/ 	.word	0x0000c8a0


	//   ....[22]....
        /*0788*/ 	.word	0x0000c8e0


	//   ....[23]....
        /*078c*/ 	.word	0x0000c910


	//   ....[24]....
        /*0790*/ 	.word	0x0000ce60


	//   ....[25]....
        /*0794*/ 	.word	0x0000cea0


	//   ....[26]....
        /*0798*/ 	.word	0x0000cf60


	//   ....[27]....
        /*079c*/ 	.word	0x0000cf80


	//   ....[28]....
        /*07a0*/ 	.word	0x0000d040


	//   ....[29]....
        /*07a4*/ 	.word	0x0000d060


	//   ....[30]....
        /*07a8*/ 	.word	0x0000d130


	//   ....[31]....
        /*07ac*/ 	.word	0x0000d150


	//   ....[32]....
        /*07b0*/ 	.word	0x0000d980


	//   ....[33]....
        /*07b4*/ 	.word	0x0000d9a0


	//   ....[34]....
        /*07b8*/ 	.word	0x0000da60


	//   ....[35]....
        /*07bc*/ 	.word	0x0000da80


	//   ....[36]....
        /*07c0*/ 	.word	0x0000db40


	//   ....[37]....
        /*07c4*/ 	.word	0x0000db60


	//   ....[38]....
        /*07c8*/ 	.word	0x0000dc30


	//   ....[39]....
        /*07cc*/ 	.word	0x0000dc50


	//   ....[40]....
        /*07d0*/ 	.word	0x0000dd90


	//   ....[41]....
        /*07d4*/ 	.word	0x0000df80


	//   ....[42]....
        /*07d8*/ 	.word	0x0000dfb0


	//   ....[43]....
        /*07dc*/ 	.word	0x0000dfe0


	//   ....[44]....
        /*07e0*/ 	.word	0x0000e010


	//   ....[45]....
        /*07e4*/ 	.word	0x0000e040


	//   ....[46]....
        /*07e8*/ 	.word	0x0000e070


	//   ....[47]....
        /*07ec*/ 	.word	0x0000e1e0


	//   ....[48]....
        /*07f0*/ 	.word	0x0000e210


	//   ....[49]....
        /*07f4*/ 	.word	0x0000e240


	//   ....[50]....
        /*07f8*/ 	.word	0x0000e270


	//   ....[51]....
        /*07fc*/ 	.word	0x0000e2a0


	//   ....[52]....
        /*0800*/ 	.word	0x0000e2d0


	//   ....[53]....
        /*0804*/ 	.word	0x0000e370


	//   ....[54]....
        /*0808*/ 	.word	0x0000e3a0


	//   ....[55]....
        /*080c*/ 	.word	0x0000e430


	//   ....[56]....
        /*0810*/ 	.word	0x0000f3f0


	//   ....[57]....
        /*0814*/ 	.word	0x00010030


	//   ....[58]....
        /*0818*/ 	.word	0x00010040


	//   ....[59]....
        /*081c*/ 	.word	0x00010060


	//   ....[60]....
        /*0820*/ 	.word	0x000100a0


	//   ....[61]....
        /*0824*/ 	.word	0x000101b0


	//   ....[62]....
        /*0828*/ 	.word	0x000101c0


	//   ....[63]....
        /*082c*/ 	.word	0x00010250


	//   ....[64]....
        /*0830*/ 	.word	0x00010260


	//   ....[65]....
        /*0834*/ 	.word	0x000102f0


	//   ....[66]....
        /*0838*/ 	.word	0x00010300


	//   ....[67]....
        /*083c*/ 	.word	0x00010390


	//   ....[68]....
        /*0840*/ 	.word	0x000103a0


	//   ....[69]....
        /*0844*/ 	.word	0x00010430


	//   ....[70]....
        /*0848*/ 	.word	0x00010440


	//   ....[71]....
        /*084c*/ 	.word	0x00010450


	//   ....[72]....
        /*0850*/ 	.word	0x00010460


	//   ....[73]....
        /*0854*/ 	.word	0x00012e10


	//   ....[74]....
        /*0858*/ 	.word	0x00012e70


	//   ....[75]....
        /*085c*/ 	.word	0x00012ea0


	//   ....[76]....
        /*0860*/ 	.word	0x00012ed0


	//   ....[77]....
        /*0864*/ 	.word	0x00012f00


	//   ....[78]....
        /*0868*/ 	.word	0x00012f30


	//   ....[79]....
        /*086c*/ 	.word	0x00012f60


	//   ....[80]....
        /*0870*/ 	.word	0x00012f70


	//   ....[81]....
        /*0874*/ 	.word	0x000130f0


	//   ....[82]....
        /*0878*/ 	.word	0x00013120


	//   ....[83]....
        /*087c*/ 	.word	0x00013150


	//   ....[84]....
        /*0880*/ 	.word	0x00013180


	//   ....[85]....
        /*0884*/ 	.word	0x000131b0


	//   ....[86]....
        /*0888*/ 	.word	0x000131e0


	//   ....[87]....
        /*088c*/ 	.word	0x000132a0


	//   ....[88]....
        /*0890*/ 	.word	0x000132c0


	//   ....[89]....
        /*0894*/ 	.word	0x00013330


	//   ....[90]....
        /*0898*/ 	.word	0x000137c0


	//   ....[91]....
        /*089c*/ 	.word	0x00013ca0


	//   ....[92]....
        /*08a0*/ 	.word	0x00013e70


	//   ....[93]....
        /*08a4*/ 	.word	0x00013ec0


	//   ....[94]....
        /*08a8*/ 	.word	0x00013f20


	//   ....[95]....
        /*08ac*/ 	.word	0x00013fc0


	//   ....[96]....
        /*08b0*/ 	.word	0x00014080


	//   ....[97]....
        /*08b4*/ 	.word	0x000141a0


	//   ....[98]....
        /*08b8*/ 	.word	0x00014200


	//   ....[99]....
        /*08bc*/ 	.word	0x00014300


	//   ....[100]....
        /*08c0*/ 	.word	0x00014360


	//   ....[101]....
        /*08c4*/ 	.word	0x00014460


	//   ....[102]....
        /*08c8*/ 	.word	0x000144c0


	//   ....[103]....
        /*08cc*/ 	.word	0x000145c0


	//   ....[104]....
        /*08d0*/ 	.word	0x00014620


	//   ....[105]....
        /*08d4*/ 	.word	0x00014710


	//   ....[106]....
        /*08d8*/ 	.word	0x00014770


	//   ....[107]....
        /*08dc*/ 	.word	0x00014850


	//   ....[108]....
        /*08e0*/ 	.word	0x00014b80


	//   ....[109]....
        /*08e4*/ 	.word	0x00014c20


	//   ....[110]....
        /*08e8*/ 	.word	0x00014d40


	//   ....[111]....
        /*08ec*/ 	.word	0x00014db0


	//   ....[112]....
        /*08f0*/ 	.word	0x00014e30


	//   ....[113]....
        /*08f4*/ 	.word	0x00014eb0


	//   ....[114]....
        /*08f8*/ 	.word	0x00014f30


	//   ....[115]....
        /*08fc*/ 	.word	0x00014fc0


	//   ....[116]....
        /*0900*/ 	.word	0x00015060


	//   ....[117]....
        /*0904*/ 	.word	0x00015100


	//   ....[118]....
        /*0908*/ 	.word	0x00015170


	//   ....[119]....
        /*090c*/ 	.word	0x000151e0


	//   ....[120]....
        /*0910*/ 	.word	0x00015250


	//   ....[121]....
        /*0914*/ 	.word	0x000152d0


	//   ....[122]....
        /*0918*/ 	.word	0x00015350


	//   ....[123]....
        /*091c*/ 	.word	0x000153f0


	//   ....[124]....
        /*0920*/ 	.word	0x00015480


	//   ....[125]....
        /*0924*/ 	.word	0x000155b0


	//----- nvinfo : EIATTR_REG_RECONFIG
	.align		4
.L_999:
        /*0928*/ 	.byte	0x01, 0x54
	.zero		2


	//----- nvinfo : EIATTR_SYSCALL_OFFSETS
	.align		4
        /*092c*/ 	.byte	0x04, 0x46
        /*092e*/ 	.short	(.L_1001 - .L_1000)


	//   ....[0]....
.L_1000:
        /*0930*/ 	.word	0x00001510


	//   ....[1]....
        /*0934*/ 	.word	0x0000efe0


	//   ....[2]....
        /*0938*/ 	.word	0x0000f140


	//   ....[3]....
        /*093c*/ 	.word	0x0000f240


	//   ....[4]....
        /*0940*/ 	.word	0x0000fc00


	//----- nvinfo : EIATTR_MBARRIER_INSTR_OFFSETS
	.align		4
.L_1001:
        /*0944*/ 	.byte	0x04, 0x39
        /*0946*/ 	.short	(.L_1003 - .L_1002)


	//   ....[0]....
.L_1002:
        /*0948*/ 	.word	0x00000250
        /*094c*/ 	.word	0x000000ff
        /*0950*/ 	.word	0x00034800
        /*0954*/ 	.short	0x0100
        /*0956*/ 	.byte	0x08
	.zero		1


	//   ....[1]....
        /*0958*/ 	.word	0x00000260
        /*095c*/ 	.word	0x000000ff
        /*0960*/ 	.word	0x00034820
        /*0964*/ 	.short	0x0100
        /*0966*/ 	.byte	0x08
	.zero		1


	//   ....[2]....
        /*0968*/ 	.word	0x00000350
        /*096c*/ 	.word	0x000000ff
        /*0970*/ 	.word	0x00034830
        /*0974*/ 	.short	0x0100
        /*0976*/ 	.byte	0x08
	.zero		1


	//   ....[3]....
        /*0978*/ 	.word	0x00000360
        /*097c*/ 	.word	0x000000ff
        /*0980*/ 	.word	0x00034840
        /*0984*/ 	.short	0x0100
        /*0986*/ 	.byte	0x08
	.zero		1


	//   ....[4]....
        /*0988*/ 	.word	0x00000370
        /*098c*/ 	.word	0x000000ff
        /*0990*/ 	.word	0x00034838
        /*0994*/ 	.short	0x0100
        /*0996*/ 	.byte	0x08
	.zero		1


	//   ....[5]....
        /*0998*/ 	.word	0x00000380
        /*099c*/ 	.word	0x000000ff
        /*09a0*/ 	.word	0x00034848
        /*09a4*/ 	.short	0x0100
        /*09a6*/ 	.byte	0x08
	.zero		1


	//   ....[6]....
        /*09a8*/ 	.word	0x000004b0
        /*09ac*/ 	.word	0x000000ff
        /*09b0*/ 	.word	0x00034850
        /*09b4*/ 	.short	0x0100
        /*09b6*/ 	.byte	0x08
	.zero		1


	//   ....[7]....
        /*09b8*/ 	.word	0x000004c0
        /*09bc*/ 	.word	0x000000ff
        /*09c0*/ 	.word	0x00034860
        /*09c4*/ 	.short	0x0100
        /*09c6*/ 	.byte	0x08
	.zero		1


	//   ....[8]....
        /*09c8*/ 	.word	0x000004d0
        /*09cc*/ 	.word	0x000000ff
        /*09d0*/ 	.word	0x00034858
        /*09d4*/ 	.short	0x0100
        /*09d6*/ 	.byte	0x08
	.zero		1


	//   ....[9]....
        /*09d8*/ 	.word	0x000004e0
        /*09dc*/ 	.word	0x000000ff
        /*09e0*/ 	.word	0x00034868
        /*09e4*/ 	.short	0x0100
        /*09e6*/ 	.byte	0x08
	.zero		1


	//   ....[10]....
        /*09e8*/ 	.word	0x000005d0
        /*09ec*/ 	.word	0x000000ff
        /*09f0*/ 	.word	0x00034870
        /*09f4*/ 	.short	0x0100
        /*09f6*/ 	.byte	0x06
	.zero		1


	//   ....[11]....
        /*09f8*/ 	.word	0x000005e0
        /*09fc*/ 	.word	0x000000ff
        /*0a00*/ 	.word	0x00034880
        /*0a04*/ 	.short	0x0100
        /*0a06*/ 	.byte	0x06
	.zero		1


	//   ....[12]....
        /*0a08*/ 	.word	0x000005f0
        /*0a0c*/ 	.word	0x000000ff
        /*0a10*/ 	.word	0x00034878
        /*0a14*/ 	.short	0x0100
        /*0a16*/ 	.byte	0x06
	.zero		1


	//   ....[13]....
        /*0a18*/ 	.word	0x00000600
        /*0a1c*/ 	.word	0x000000ff
        /*0a20*/ 	.word	0x00034888
        /*0a24*/ 	.short	0x0100
        /*0a26*/ 	.byte	0x06
	.zero		1


	//   ....[14]....
        /*0a28*/ 	.word	0x00000730
        /*0a2c*/ 	.word	0x000000ff
        /*0a30*/ 	.word	0x00034890
        /*0a34*/ 	.short	0x0100
        /*0a36*/ 	.byte	0x08
	.zero		1


	//   ....[15]....
        /*0a38*/ 	.word	0x00000740
        /*0a3c*/ 	.word	0x000000ff
        /*0a40*/ 	.word	0x000348a0
        /*0a44*/ 	.short	0x0100
        /*0a46*/ 	.byte	0x08
	.zero		1


	//   ....[16]....
        /*0a48*/ 	.word	0x00000750
        /*0a4c*/ 	.word	0x000000ff
        /*0a50*/ 	.word	0x00034898
        /*0a54*/ 	.short	0x0100
        /*0a56*/ 	.byte	0x08
	.zero		1


	//   ....[17]....
        /*0a58*/ 	.word	0x00000760
        /*0a5c*/ 	.word	0x000000ff
        /*0a60*/ 	.word	0x000348a8
        /*0a64*/ 	.short	0x0100
        /*0a66*/ 	.byte	0x08
	.zero		1


	//   ....[18]....
        /*0a68*/ 	.word	0x00000890
        /*0a6c*/ 	.word	0x000000ff
        /*0a70*/ 	.word	0x000348b0
        /*0a74*/ 	.short	0x0100
        /*0a76*/ 	.byte	0x08
	.zero		1


	//   ....[19]....
        /*0a78*/ 	.word	0x000008a0
        /*0a7c*/ 	.word	0x000000ff
        /*0a80*/ 	.word	0x000348c0
        /*0a84*/ 	.short	0x0100
        /*0a86*/ 	.byte	0x08
	.zero		1


	//   ....[20]....
        /*0a88*/ 	.word	0x000008b0
        /*0a8c*/ 	.word	0x000000ff
        /*0a90*/ 	.word	0x000348b8
        /*0a94*/ 	.short	0x0100
        /*0a96*/ 	.byte	0x08
	.zero		1


	//   ....[21]....
        /*0a98*/ 	.word	0x000008c0
        /*0a9c*/ 	.word	0x000000ff
        /*0aa0*/ 	.word	0x000348c8
        /*0aa4*/ 	.short	0x0100
        /*0aa6*/ 	.byte	0x08
	.zero		1


	//   ....[22]....
        /*0aa8*/ 	.word	0x000015c0
        /*0aac*/ 	.word	0x00000000
        /*0ab0*/ 	.word	0x00034800
        /*0ab4*/ 	.short	0x010a
        /*0ab6*/ 	.byte	0x3f
	.zero		1


	//   ....[23]....
        /*0ab8*/ 	.word	0x00001630
        /*0abc*/ 	.word	0x0000000c
        /*0ac0*/ 	.word	0x00034830
        /*0ac4*/ 	.short	0x010a
        /*0ac6*/ 	.byte	0x3f
	.zero		1


	//   ....[24]....
        /*0ac8*/ 	.word	0x000016a0
        /*0acc*/ 	.word	0x0000000c
        /*0ad0*/ 	.word	0x00034830
        /*0ad4*/ 	.short	0x010a
        /*0ad6*/ 	.byte	0x3f
	.zero		1


	//   ....[25]....
        /*0ad8*/ 	.word	0x000054f0
        /*0adc*/ 	.word	0x00000028
        /*0ae0*/ 	.word	0x00000000
        /*0ae4*/ 	.short	0x0101
        /*0ae6*/ 	.byte	0x3f
	.zero		1


	//   ....[26]....
        /*0ae8*/ 	.word	0x00006720
        /*0aec*/ 	.word	0x00000000
        /*0af0*/ 	.word	0x00034830
        /*0af4*/ 	.short	0x010a
        /*0af6*/ 	.byte	0x3f
	.zero		1


	//   ....[27]....
        /*0af8*/ 	.word	0x00006760
        /*0afc*/ 	.word	0x00000000
        /*0b00*/ 	.word	0x00034830
        /*0b04*/ 	.short	0x010a
        /*0b06*/ 	.byte	0x3f
	.zero		1


	//   ....[28]....
        /*0b08*/ 	.word	0x00008e30
        /*0b0c*/ 	.word	0x000000ff
        /*0b10*/ 	.word	0x00034850
        /*0b14*/ 	.short	0x010a
        /*0b16*/ 	.byte	0x06
	.zero		1


	//   ....[29]....
        /*0b18*/ 	.word	0x00008e70
        /*0b1c*/ 	.word	0x000000ff
        /*0b20*/ 	.word	0x00034850
        /*0b24*/ 	.short	0x010a
        /*0b26*/ 	.byte	0x06
	.zero		1


	//   ....[30]....
        /*0b28*/ 	.word	0x0000a910
        /*0b2c*/ 	.word	0x00000085
        /*0b30*/ 	.word	0x00000000
        /*0b34*/ 	.short	0x0101
        /*0b36*/ 	.byte	0x3f
	.zero		1


	//   ....[31]....
        /*0b38*/ 	.word	0x0000aaa0
        /*0b3c*/ 	.word	0x00000083
        /*0b40*/ 	.word	0x00000000
        /*0b44*/ 	.short	0x0101
        /*0b46*/ 	.byte	0x3f
	.zero		1


	//   ....[32]....
        /*0b48*/ 	.word	0x0000b210
        /*0b4c*/ 	.word	0x00000008
        /*0b50*/ 	.word	0x00034850
        /*0b54*/ 	.short	0x010a
        /*0b56*/ 	.byte	0x3f
	.zero		1


	//   ....[33]....
        /*0b58*/ 	.word	0x0000b250
        /*0b5c*/ 	.word	0x00000008
        /*0b60*/ 	.word	0x00034850
        /*0b64*/ 	.short	0x010a
        /*0b66*/ 	.byte	0x3f
	.zero		1


	//   ....[34]....
        /*0b68*/ 	.word	0x0000ba10
        /*0b6c*/ 	.word	0x00000008
        /*0b70*/ 	.word	0x00000000
        /*0b74*/ 	.short	0x0101
        /*0b76*/ 	.byte	0x3f
	.zero		1


	//   ....[35]....
        /*0b78*/ 	.word	0x0000ce90
        /*0b7c*/ 	.word	0x00000012
        /*0b80*/ 	.word	0x00000000
        /*0b84*/ 	.short	0x0101
        /*0b86*/ 	.byte	0x3f
	.zero		1


	//   ....[36]....
        /*0b88*/ 	.word	0x0000f690
        /*0b8c*/ 	.word	0x00000000
        /*0b90*/ 	.word	0x00034840
        /*0b94*/ 	.short	0x010a
        /*0b96*/ 	.byte	0x3f
	.zero		1


	//   ....[37]....
        /*0b98*/ 	.word	0x000105b0
        /*0b9c*/ 	.word	0x00000009
        /*0ba0*/ 	.word	0x00034800
        /*0ba4*/ 	.short	0x0107
        /*0ba6*/ 	.byte	0x3f
	.zero		1


	//   ....[38]....
        /*0ba8*/ 	.word	0x000106c0
        /*0bac*/ 	.word	0x00000002
        /*0bb0*/ 	.word	0x00034800
        /*0bb4*/ 	.short	0x0101
        /*0bb6*/ 	.byte	0x3f
	.zero		1


	//   ....[39]....
        /*0bb8*/ 	.word	0x000106e0
        /*0bbc*/ 	.word	0x00000002
        /*0bc0*/ 	.word	0x00034820
        /*0bc4*/ 	.short	0x010a
        /*0bc6*/ 	.byte	0x3f
	.zero		1


	//   ....[40]....
        /*0bc8*/ 	.word	0x00010a60
        /*0bcc*/ 	.word	0x00000003
        /*0bd0*/ 	.word	0x00034840
        /*0bd4*/ 	.short	0x010a
        /*0bd6*/ 	.byte	0x3f
	.zero		1


	//   ....[41]....
        /*0bd8*/ 	.word	0x00010e20
        /*0bdc*/ 	.word	0x00000003
        /*0be0*/ 	.word	0x00000060
        /*0be4*/ 	.short	0x010a
        /*0be6*/ 	.byte	0x3f
	.zero		1


	//   ....[42]....
        /*0be8*/ 	.word	0x00011510
        /*0bec*/ 	.word	0x00000003
        /*0bf0*/ 	.word	0x00034840
        /*0bf4*/ 	.short	0x010a
        /*0bf6*/ 	.byte	0x3f
	.zero		1


	//   ....[43]....
        /*0bf8*/ 	.word	0x000118d0
        /*0bfc*/ 	.word	0x00000002
        /*0c00*/ 	.word	0x00000060
        /*0c04*/ 	.short	0x010a
        /*0c06*/ 	.byte	0x3f
	.zero		1


	//   ....[44]....
        /*0c08*/ 	.word	0x00011ef0
        /*0c0c*/ 	.word	0x00000002
        /*0c10*/ 	.word	0x00034840
        /*0c14*/ 	.short	0x010a
        /*0c16*/ 	.byte	0x3f
	.zero		1


	//   ....[45]....
        /*0c18*/ 	.word	0x000122b0
        /*0c1c*/ 	.word	0x00000002
        /*0c20*/ 	.word	0x00000060
        /*0c24*/ 	.short	0x010a
        /*0c26*/ 	.byte	0x3f
	.zero		1


	//   ....[46]....
        /*0c28*/ 	.word	0x00012860
        /*0c2c*/ 	.word	0x00000002
        /*0c30*/ 	.word	0x00034860
        /*0c34*/ 	.short	0x010a
        /*0c36*/ 	.byte	0x3f
	.zero		1


	//   ....[47]....
        /*0c38*/ 	.word	0x00013740
        /*0c3c*/ 	.word	0x00000000
        /*0c40*/ 	.word	0x00034820
        /*0c44*/ 	.short	0x010a
        /*0c46*/ 	.byte	0x3f
	.zero		1


	//   ....[48]....
        /*0c48*/ 	.word	0x00013900
        /*0c4c*/ 	.word	0x00000006
        /*0c50*/ 	.word	0x00000000
        /*0c54*/ 	.short	0x010a
        /*0c56*/ 	.byte	0x3f
	.zero		1


	//   ....[49]....
        /*0c58*/ 	.word	0x00013970
        /*0c5c*/ 	.word	0x00000007
        /*0c60*/ 	.word	0x00000000
        /*0c64*/ 	.short	0x010a
        /*0c66*/ 	.byte	0x3f
	.zero		1


	//   ....[50]....
        /*0c68*/ 	.word	0x000139e0
        /*0c6c*/ 	.word	0x00000004
        /*0c70*/ 	.word	0x00000000
        /*0c74*/ 	.short	0x010a
        /*0c76*/ 	.byte	0x3f
	.zero		1


	//   ....[51]....
        /*0c78*/ 	.word	0x00013a10
        /*0c7c*/ 	.word	0x00000003
        /*0c80*/ 	.word	0x00000000
        /*0c84*/ 	.short	0x010a
        /*0c86*/ 	.byte	0x3f
	.zero		1


	//   ....[52]....
        /*0c88*/ 	.word	0x00013a70
        /*0c8c*/ 	.word	0x00000000
        /*0c90*/ 	.word	0x00034800
        /*0c94*/ 	.short	0x010a
        /*0c96*/ 	.byte	0x3f
	.zero		1


	//   ....[53]....
        /*0c98*/ 	.word	0x00013ac0
        /*0c9c*/ 	.word	0x0000000c
        /*0ca0*/ 	.word	0x00034830
        /*0ca4*/ 	.short	0x010a
        /*0ca6*/ 	.byte	0x3f
	.zero		1


	//   ....[54]....
        /*0ca8*/ 	.word	0x00013b10
        /*0cac*/ 	.word	0x00000000
        /*0cb0*/ 	.word	0x00034830
        /*0cb4*/ 	.short	0x010a
        /*0cb6*/ 	.byte	0x3f
	.zero		1


	//   ....[55]....
        /*0cb8*/ 	.word	0x00013b70
        /*0cbc*/ 	.word	0x0000000b
        /*0cc0*/ 	.word	0x00034850
        /*0cc4*/ 	.short	0x010a
        /*0cc6*/ 	.byte	0x3f
	.zero		1


	//   ....[56]....
        /*0cc8*/ 	.word	0x00013bc0
        /*0ccc*/ 	.word	0x00000008
        /*0cd0*/ 	.word	0x00034850
        /*0cd4*/ 	.short	0x010a
        /*0cd6*/ 	.byte	0x3f
	.zero		1


	//   ....[57]....
        /*0cd8*/ 	.word	0x00013d60
        /*0cdc*/ 	.word	0x00000000
        /*0ce0*/ 	.word	0x00034840
        /*0ce4*/ 	.short	0x010a
        /*0ce6*/ 	.byte	0x3f
	.zero		1


	//   ....[58]....
        /*0ce8*/ 	.word	0x000148a0
        /*0cec*/ 	.word	0x00000002
        /*0cf0*/ 	.word	0x00034820
        /*0cf4*/ 	.short	0x010a
        /*0cf6*/ 	.byte	0x3f
	.zero		1


	//   ....[59]....
        /*0cf8*/ 	.word	0x000148f0
        /*0cfc*/ 	.word	0x00000003
        /*0d00*/ 	.word	0x00034840
        /*0d04*/ 	.short	0x010a
        /*0d06*/ 	.byte	0x3f
	.zero		1


	//   ....[60]....
        /*0d08*/ 	.word	0x00014940
        /*0d0c*/ 	.word	0x00000003
        /*0d10*/ 	.word	0x00000060
        /*0d14*/ 	.short	0x010a
        /*0d16*/ 	.byte	0x3f
	.zero		1


	//   ....[61]....
        /*0d18*/ 	.word	0x00014990
        /*0d1c*/ 	.word	0x00000003
        /*0d20*/ 	.word	0x00034840
        /*0d24*/ 	.short	0x010a
        /*0d26*/ 	.byte	0x3f
	.zero		1


	//   ....[62]....
        /*0d28*/ 	.word	0x000149e0
        /*0d2c*/ 	.word	0x00000002
        /*0d30*/ 	.word	0x00000060
        /*0d34*/ 	.short	0x010a
        /*0d36*/ 	.byte	0x3f
	.zero		1


	//   ....[63]....
        /*0d38*/ 	.word	0x00014a30
        /*0d3c*/ 	.word	0x00000002
        /*0d40*/ 	.word	0x00034840
        /*0d44*/ 	.short	0x010a
        /*0d46*/ 	.byte	0x3f
	.zero		1


	//   ....[64]....
        /*0d48*/ 	.word	0x00014a80
        /*0d4c*/ 	.word	0x00000002
        /*0d50*/ 	.word	0x00000060
        /*0d54*/ 	.short	0x010a
        /*0d56*/ 	.byte	0x3f
	.zero		1


	//   ....[65]....
        /*0d58*/ 	.word	0x00014ad0
        /*0d5c*/ 	.word	0x00000002
        /*0d60*/ 	.word	0x00034860
        /*0d64*/ 	.short	0x010a
        /*0d66*/ 	.byte	0x3f
	.zero		1


	//   ....[66]....
        /*0d68*/ 	.word	0x000154d0
        /*0d6c*/ 	.word	0x00000000
        /*0d70*/ 	.word	0x00034820
        /*0d74*/ 	.short	0x010a
        /*0d76*/ 	.byte	0x3f
	.zero		1


	//   ....[67]....
        /*0d78*/ 	.word	0x00015670
        /*0d7c*/ 	.word	0x00000006
        /*0d80*/ 	.word	0x00000000
        /*0d84*/ 	.short	0x010a
        /*0d86*/ 	.byte	0x3f
	.zero		1


	//   ....[68]....
        /*0d88*/ 	.word	0x000156c0
        /*0d8c*/ 	.word	0x00000007
        /*0d90*/ 	.word	0x00000000
        /*0d94*/ 	.short	0x010a
        /*0d96*/ 	.byte	0x3f
	.zero		1


	//   ....[69]....
        /*0d98*/ 	.word	0x00015710
        /*0d9c*/ 	.word	0x00000004
        /*0da0*/ 	.word	0x00000000
        /*0da4*/ 	.short	0x010a
        /*0da6*/ 	.byte	0x3f
	.zero		1


	//----- nvinfo : EIATTR_NUM_MBARRIERS
	.align		4
.L_1003:
        /*0da8*/ 	.byte	0x03, 0x38
        /*0daa*/ 	.short	0x0016


	//----- nvinfo : EIATTR_EXIT_INSTR_OFFSETS
	.align		4
        /*0dac*/ 	.byte	0x04, 0x1c
        /*0dae*/ 	.short	(.L_1005 - .L_1004)


	//   ....[0]....
.L_1004:
        /*0db0*/ 	.word	0x00000a70


	//   ....[1]....
        /*0db4*/ 	.word	0x0000dd40


	//   ....[2]....
        /*0db8*/ 	.word	0x00013a60


	//----- nvinfo : EIATTR_MAX_THREADS
	.align		4
.L_1005:
        /*0dbc*/ 	.byte	0x04, 0x05
        /*0dbe*/ 	.short	(.L_1007 - .L_1006)
.L_1006:
        /*0dc0*/ 	.word	0x00000180
        /*0dc4*/ 	.word	0x00000001
        /*0dc8*/ 	.word	0x00000001


	//----- nvinfo : EIATTR_CRS_STACK_SIZE
	.align		4
.L_1007:
        /*0dcc*/ 	.byte	0x04, 0x1e
        /*0dce*/ 	.short	(.L_1009 - .L_1008)
.L_1008:
        /*0dd0*/ 	.word	0x00000000


	//----- nvinfo : EIATTR_CBANK_PARAM_SIZE
	.align		4
.L_1009:
        /*0dd4*/ 	.byte	0x03, 0x19
        /*0dd6*/ 	.short	0x0af0


	//----- nvinfo : EIATTR_PARAM_CBANK
	.align		4
        /*0dd8*/ 	.byte	0x04, 0x0a
        /*0dda*/ 	.short	(.L_1011 - .L_1010)
	.align		4
.L_1010:
        /*0ddc*/ 	.word	index@(.nv.constant0._ZN7cutlass13device_kernelIN5flash11enable_sm90INS1_16FlashAttnFwdSm90INS1_25CollectiveMainloopFwdSm90ILi2EN4cute5tupleIJNS5_1CILi1EEES8_S8_EEENS6_IJNS7_ILi128EEENS7_ILi176EEESA_EEELi128ENS_6half_tEfNS_4arch4Sm90ELb0ELb0ELb0ELb1ELb0ELb0ELb0ELb1ELb1ELb1ELb0ELb0EEENS1_21CollectiveEpilogueFwdINS6_IJSA_SA_SB_EEES9_SD_SF_Li256ELb1ELb1ELb0ELb0EEENS1_36VarlenDynamicPersistentTileSchedulerILi128ELi176ELi256ELi128ELb0ELb1ELb1ELb0ELb1ELb1EEEEEEEEEvNT_6ParamsE)
        /*0de0*/ 	.short	0x0210
        /*0de2*/ 	.short	0x0af0


	//----- nvinfo : EIATTR_SW_WAR
	.align		4
.L_1011:
        /*0de4*/ 	.byte	0x04, 0x36
        /*0de6*/ 	.short	(.L_1013 - .L_1012)
.L_1012:
        /*0de8*/ 	.word	0x00000008
.L_1013:


//--------------------- .nv.info._ZN7cutlass13device_kernelIN5flash11enable_sm90INS1_16FlashAttnFwdSm90INS1_25CollectiveMainloopFwdSm90ILi2EN4cute5tupleIJNS5_1CILi1EEES8_S8_EEENS6_IJNS7_ILi128EEENS7_ILi176EEESA_EEELi128ENS_6half_tEfNS_4arch4Sm90ELb0ELb0ELb0ELb1ELb0ELb1ELb0ELb1ELb1ELb1ELb0ELb0EEENS1_21CollectiveEpilogueFwdINS6_IJSA_SA_SB_EEES9_SD_SF_Li256ELb1ELb1ELb0ELb0EEENS1_36VarlenDynamicPersistentTileSchedulerILi128ELi176ELi256ELi128ELb0ELb1ELb1ELb0ELb1ELb1EEEEEEEEEvNT_6ParamsE --------------------------
	.section	.nv.info._ZN7cutlass13device_kernelIN5flash11enable_sm90INS1_16FlashAttnFwdSm90INS1_25CollectiveMainloopFwdSm90ILi2EN4cute5tupleIJNS5_1CILi1EEES8_S8_EEENS6_IJNS7_ILi128EEENS7_ILi176EEESA_EEELi128ENS_6half_tEfNS_4arch4Sm90ELb0ELb0ELb0ELb1ELb0ELb1ELb0ELb1ELb1ELb1ELb0ELb0EEENS1_21CollectiveEpilogueFwdINS6_IJSA_SA_SB_EEES9_SD_SF_Li256ELb1ELb1ELb0ELb0EEENS1_36VarlenDynamicPersistentTileSchedulerILi128ELi176ELi256ELi128ELb0ELb1ELb1ELb0ELb1ELb1EEEEEEEEEvNT_6ParamsE,"",@"SHT_CUDA_INFO"
	.sectionflags	@""
	.align	4


	//----- nvinfo : EIATTR_CUDA_API_VERSION
	.align		4
        /*0000*/ 	.byte	0x04, 0x37
        /*0002*/ 	.short	(.L_1015 - .L_1014)
.L_1014:
        /*0004*/ 	.word	0x00000082


	//----- nvinfo : EIATTR_KPARAM_INFO
	.align		4
.L_1015:
        /*0008*/ 	.byte	0x04, 0x17
        /*000a*/ 	.short	(.L_1017 - .L_1016)
.L_1016:
        /*000c*/ 	.word	0x00000000
        /*0010*/ 	.short	0x0000
        /*0012*/ 	.short	0x0070
        /*0014*/ 	.byte	0x00, 0xf0, 0x01, 0x2a


	//----- nvinfo : EIATTR_SPARSE_MMA_MASK
	.align		4
.L_1017:
        /*0018*/ 	.byte	0x03, 0x50
        /*001a*/ 	.short	0x0000


	//----- nvinfo : EIATTR_MAXREG_COUNT
	.align		4
        /*001c*/ 	.byte	0x03, 0x1b
        /*001e*/ 	.short	0x00a8


	//----- nvinfo : EIATTR_NUM_BARRIERS
	.align		4
        /*0020*/ 	.byte	0x02, 0x4c
        /*0022*/ 	.byte	0x10
	.zero		1


	//----- nvinfo : EIATTR_EXTERNS
	.align		4
        /*0024*/ 	.byte	0x04, 0x0f
        /*0026*/ 	.short	(.L_1019 - .L_1018)


	//   ....[0]....
	.align		4
.L_1018:
        /*0028*/ 	.word	index@(__assertfail)


	//----- nvinfo : EIATTR_ANNOTATIONS
	.align		4
.L_1019:
        /*002c*/ 	.byte	0x04, 0x55
        /*002e*/ 	.short	(.L_1021 - .L_1020)


	//   ....[0]....
.L_1020:
        /* <DEDUP_REMOVED lines=142> */


	//----- nvinfo : EIATTR_MERCURY_ISA_VERSION
	.align		4
.L_1021:
        /*0900*/ 	.byte	0x03, 0x5f
        /*0902*/ 	.short	0x0101


	//----- nvinfo : EIATTR_UNUSED_LOAD_BYTE_OFFSET
	.align		4
        /*0904*/ 	.byte	0x04, 0x44
        /*0906*/ 	.short	(.L_1023 - .L_1022)


	//   ....[0]....
.L_1022:
        /*0908*/ 	.word	0x00000ac0
        /*090c*/ 	.word	0x0000fff0


	//   ....[1]....
        /*0910*/ 	.word	0x0001c9b0
        /*0914*/ 	.word	0x0000fff0


	//----- nvinfo : EIATTR_INT_WARP_WIDE_INSTR_OFFSETS
	.align		4
.L_1023:
        /*0918*/ 	.byte	0x04, 0x31
        /*091a*/ 	.short	(.L_1025 - .L_1024)


	//   ....[0]....
.L_1024:
        /*091c*/ 	.word	0x00000190


	//   ....[1]....
        /*0920*/ 	.word	0x000001d0


	//   ....[2]....
        /*0924*/ 	.word	0x00000240


	//   ....[3]....
        /*0928*/ 	.word	0x00021110


	//   ....[4]....
        /*092c*/ 	.word	0x000211b0


	//   ....[5]....
        /*0930*/ 	.word	0x00024b10


	//   ....[6]....
        /*0934*/ 	.word	0x00024b80


	//----- nvinfo : EIATTR_COOP_GROUP_MASK_REGIDS
	.align		4
.L_1025:
        /*0938*/ 	.byte	0x04, 0x29
        /*093a*/ 	.short	(.L_1027 - .L_1026)


	//   ....[0]....
.L_1026:
        /*093c*/ 	.word	0xffffffff


	//   ....[1]....
        /*0940*/ 	.word	0xffffffff


	//   ....[2]....
        /*0944*/ 	.word	0xffffffff


	//   ....[3]....
        /*0948*/ 	.word	0xffffffff


	//   ....[4]....
        /*094c*/ 	.word	0xffffffff


	//   ....[5]....
        /*0950*/ 	.word	0xffffffff


	//   ....[6]....
        /*0954*/ 	.word	0xffffffff


	//   ....[7]....
        /*0958*/ 	.word	0xffffffff


	//   ....[8]....
        /*095c*/ 	.word	0xffffffff


	//   ....[9]....
        /*0960*/ 	.word	0xffffffff


	//   ....[10]....
        /*0964*/ 	.word	0xffffffff


	//   ....[11]....
        /*0968*/ 	.word	0xffffffff


	//   ....[12]....
        /*096c*/ 	.word	0xffffffff


	//   ....[13]....
        /*0970*/ 	.word	0xffffffff


	//   ....[14]....
        /*0974*/ 	.word	0xffffffff


	//   ....[15]....
        /*0978*/ 	.word	0xffffffff


	//   ....[16]....
        /*097c*/ 	.word	0xffffffff


	//   ....[17]....
        /*0980*/ 	.word	0xffffffff


	//   ....[18]....
        /*0984*/ 	.word	0xffffffff


	//   ....[19]....
        /*0988*/ 	.word	0xffffffff


	//   ....[20]....
        /*098c*/ 	.word	0xffffffff


	//   ....[21]....
        /*0990*/ 	.word	0xffffffff


	//   ....[22]....
        /*0994*/ 	.word	0xffffffff


	//   ....[23]....
        /*0998*/ 	.word	0xffffffff


	//   ....[24]....
        /*099c*/ 	.word	0xffffffff


	//   ....[25]....
        /*09a0*/ 	.word	0xffffffff


	//   ....[26]....
        /*09a4*/ 	.word	0xffffffff


	//   ....[27]....
        /*09a8*/ 	.word	0xffffffff


	//   ....[28]....
        /*09ac*/ 	.word	0xffffffff


	//   ....[29]....
        /*09b0*/ 	.word	0xffffffff


	//   ....[30]....
        /*09b4*/ 	.word	0xffffffff


	//   ....[31]....
        /*09b8*/ 	.word	0xffffffff


	//   ....[32]....
        /*09bc*/ 	.word	0xffffffff


	//   ....[33]....
        /*09c0*/ 	.word	0xffffffff


	//   ....[34]....
        /*09c4*/ 	.word	0xffffffff


	//   ....[35]....
        /*09c8*/ 	.word	0xffffffff


	//   ....[36]....
        /*09cc*/ 	.word	0xffffffff


	//   ....[37]....
        /*09d0*/ 	.word	0xffffffff


	//   ....[38]....
        /*09d4*/ 	.word	0xffffffff


	//   ....[39]....
        /*09d8*/ 	.word	0xffffffff


	//   ....[40]....
        /*09dc*/ 	.word	0xffffffff


	//   ....[41]....
        /*09e0*/ 	.word	0xffffffff


	//   ....[42]....
        /*09e4*/ 	.word	0xffffffff


	//   ....[43]....
        /*09e8*/ 	.word	0xffffffff


	//   ....[44]....
        /*09ec*/ 	.word	0xffffffff


	//   ....[45]....
        /*09f0*/ 	.word	0xffffffff


	//   ....[46]....
        /*09f4*/ 	.word	0xffffffff


	//   ....[47]....
        /*09f8*/ 	.word	0xffffffff


	//   ....[48]....
        /*09fc*/ 	.word	0xffffffff


	//   ....[49]....
        /*0a00*/ 	.word	0xffffffff


	//   ....[50]....
        /*0a04*/ 	.word	0xffffffff


	//   ....[51]....
        /*0a08*/ 	.word	0xffffffff


	//   ....[52]....
        /*0a0c*/ 	.word	0xffffffff


	//   ....[53]....
        /*0a10*/ 	.word	0xffffffff


	//   ....[54]....
        /*0a14*/ 	.word	0xffffffff


	//   ....[55]....
        /*0a18*/ 	.word	0xffffffff


	//   ....[56]....
        /*0a1c*/ 	.word	0xffffffff


	//   ....[57]....
        /*0a20*/ 	.word	0xffffffff


	//   ....[58]....
        /*0a24*/ 	.word	0xffffffff


	//   ....[59]....
        /*0a28*/ 	.word	0xffffffff


	//   ....[60]....
        /*0a2c*/ 	.word	0xffffffff


	//   ....[61]....
        /*0a30*/ 	.word	0xffffffff


	//   ....[62]....
        /*0a34*/ 	.word	0xffffffff


	//   ....[63]....
        /*0a38*/ 	.word	0xffffffff


	//   ....[64]....
        /*0a3c*/ 	.word	0xffffffff


	//   ....[65]....
        /*0a40*/ 	.word	0xffffffff


	//   ....[66]....
        /*0a44*/ 	.word	0xffffffff


	//   ....[67]....
        /*0a48*/ 	.word	0xffffffff


	//   ....[68]....
        /*0a4c*/ 	.word	0xffffffff


	//   ....[69]....
        /*0a50*/ 	.word	0xffffffff


	//   ....[70]....
        /*0a54*/ 	.word	0xffffffff


	//   ....[71]....
        /*0a58*/ 	.word	0xffffffff


	//   ....[72]....
        /*0a5c*/ 	.word	0xffffffff


	//   ....[73]....
        /*0a60*/ 	.word	0xffffffff


	//   ....[74]....
        /*0a64*/ 	.word	0xffffffff


	//   ....[75]....
        /*0a68*/ 	.word	0xffffffff


	//   ....[76]....
        /*0a6c*/ 	.word	0xffffffff


	//   ....[77]....
        /*0a70*/ 	.word	0xffffffff


	//   ....[78]....
        /*0a74*/ 	.word	0xffffffff


	//   ....[79]....
        /*0a78*/ 	.word	0xffffffff


	//   ....[80]....
        /*0a7c*/ 	.word	0xffffffff


	//   ....[81]....
        /*0a80*/ 	.word	0xffffffff


	//   ....[82]....
        /*0a84*/ 	.word	0xffffffff


	//   ....[83]....
        /*0a88*/ 	.word	0xffffffff


	//   ....[84]....
        /*0a8c*/ 	.word	0xffffffff


	//   ....[85]....
        /*0a90*/ 	.word	0xffffffff


	//   ....[86]....
        /*0a94*/ 	.word	0xffffffff


	//   ....[87]....
        /*0a98*/ 	.word	0xffffffff


	//   ....[88]....
        /*0a9c*/ 	.word	0xffffffff


	//   ....[89]....
        /*0aa0*/ 	.word	0xffffffff


	//   ....[90]....
        /*0aa4*/ 	.word	0xffffffff


	//   ....[91]....
        /*0aa8*/ 	.word	0xffffffff


	//   ....[92]....
        /*0aac*/ 	.word	0xffffffff


	//   ....[93]....
        /*0ab0*/ 	.word	0xffffffff


	//   ....[94]....
        /*0ab4*/ 	.word	0xffffffff


	//   ....[95]....
        /*0ab8*/ 	.word	0xffffffff


	//   ....[96]....
        /*0abc*/ 	.word	0xffffffff


	//   ....[97]....
        /*0ac0*/ 	.word	0xffffffff


	//   ....[98]....
        /*0ac4*/ 	.word	0xffffffff


	//   ....[99]....
        /*0ac8*/ 	.word	0xffffffff


	//   ....[100]....
        /*0acc*/ 	.word	0x0500000f


	//   ....[101]....
        /*0ad0*/ 	.word	0x0500000f


	//   ....[102]....
        /*0ad4*/ 	.word	0x0500000f


	//   ....[103]....
        /*0ad8*/ 	.word	0x0500000f


	//   ....[104]....
        /*0adc*/ 	.word	0x0500000f


	//   ....[105]....
        /*0ae0*/ 	.word	0x0500000f


	//   ....[106]....
        /*0ae4*/ 	.word	0x0500000f


	//   ....[107]....
        /*0ae8*/ 	.word	0x0500000f


	//   ....[108]....
        /*0aec*/ 	.word	0x0500000f


	//   ....[109]....
        /*0af0*/ 	.word	0x0500000f


	//   ....[110]....
        /*0af4*/ 	.word	0x0500000f


	//   ....[111]....
        /*0af8*/ 	.word	0x0500000f


	//   ....[112]....
        /*0afc*/ 	.word	0x0500000f


	//   ....[113]....
        /*0b00*/ 	.word	0x0500000f


	//   ....[114]....
        /*0b04*/ 	.word	0x0500000f


	//   ....[115]....
        /*0b08*/ 	.word	0x0500000f


	//   ....[116]....
        /*0b0c*/ 	.word	0x0500000f


	//   ....[117]....
        /*0b10*/ 	.word	0x0500000f


	//   ....[118]....
        /*0b14*/ 	.word	0x0500000f


	//   ....[119]....
        /*0b18*/ 	.word	0x0500000f


	//   ....[120]....
        /*0b1c*/ 	.word	0x0500000f


	//   ....[121]....
        /*0b20*/ 	.word	0x0500000f


	//   ....[122]....
        /*0b24*/ 	.word	0x0500000f


	//   ....[123]....
        /*0b28*/ 	.word	0x0500000f


	//   ....[124]....
        /*0b2c*/ 	.word	0x0500000f


	//   ....[125]....
        /*0b30*/ 	.word	0x0500000f


	//   ....[126]....
        /*0b34*/ 	.word	0x0500000f


	//   ....[127]....
        /*0b38*/ 	.word	0x0500000f


	//   ....[128]....
        /*0b3c*/ 	.word	0x0500000f


	//   ....[129]....
        /*0b40*/ 	.word	0x0500000f


	//   ....[130]....
        /*0b44*/ 	.word	0x0500000f


	//   ....[131]....
        /*0b48*/ 	.word	0x0500000f


	//   ....[132]....
        /*0b4c*/ 	.word	0x0500000f


	//   ....[133]....
        /*0b50*/ 	.word	0x0500000f


	//   ....[134]....
        /*0b54*/ 	.word	0x0500000f


	//   ....[135]....
        /*0b58*/ 	.word	0x0500000f


	//   ....[136]....
        /*0b5c*/ 	.word	0x0500000f


	//   ....[137]....
        /*0b60*/ 	.word	0x0500000f


	//   ....[138]....
        /*0b64*/ 	.word	0x0500000f


	//   ....[139]....
        /*0b68*/ 	.word	0x0500000f


	//   ....[140]....
        /*0b6c*/ 	.word	0x0500000f


	//   ....[141]....
        /*0b70*/ 	.word	0x0500000f


	//   ....[142]....
        /*0b74*/ 	.word	0x0500000f


	//   ....[143]....
        /*0b78*/ 	.word	0x0500000f


	//   ....[144]....
        /*0b7c*/ 	.word	0x0500000f


	//   ....[145]....
        /*0b80*/ 	.word	0x0500000f


	//   ....[146]....
        /*0b84*/ 	.word	0x0500000f


	//   ....[147]....
        /*0b88*/ 	.word	0x0500000f


	//   ....[148]....
        /*0b8c*/ 	.word	0x0500000f


	//   ....[149]....
        /*0b90*/ 	.word	0x0500000f


	//   ....[150]....
        /*0b94*/ 	.word	0x0500000f


	//   ....[151]....
        /*0b98*/ 	.word	0x0500000f


	//   ....[152]....
        /*0b9c*/ 	.word	0x0500000f


	//----- nvinfo : EIATTR_COOP_GROUP_INSTR_OFFSETS
	.align		4
.L_1027:
        /*0ba0*/ 	.byte	0x04, 0x28
        /*0ba2*/ 	.short	(.L_1029 - .L_1028)


	//   ....[0]....
.L_1028:
        /*0ba4*/ 	.word	0x00000070


	//   ....[1]....
        /*0ba8*/ 	.word	0x000001a0


	//   ....[2]....
        /*0bac*/ 	.word	0x000001f0


	//   ....[3]....
        /*0bb0*/ 	.word	0x00000420


	//   ....[4]....
        /*0bb4*/ 	.word	0x00000580


	//   ....[5]....
        /*0bb8*/ 	.word	0x000006a0


	//   ....[6]....
        /*0bbc*/ 	.word	0x00000800


	//   ....[7]....
        /*0bc0*/ 	.word	0x0000c5e0


	//   ....[8]....
        /*0bc4*/ 	.word	0x0000cbf0


	//   ....[9]....
        /*0bc8*/ 	.word	0x0000cc00


	//   ....[10]....
        /*0bcc*/ 	.word	0x0000cc10


	//   ....[11]....
        /*0bd0*/ 	.word	0x0000cc20


	//   ....[12]....
        /*0bd4*/ 	.word	0x0000e680


	//   ....[13]....
        /*0bd8*/ 	.word	0x0000e690


	//   ....[14]....
        /*0bdc*/ 	.word	0x0000e6a0


	//   ....[15]....
        /*0be0*/ 	.word	0x0000e6b0


	//   ....[16]....
        /*0be4*/ 	.word	0x00014520


	//   ....[17]....
        /*0be8*/ 	.word	0x000145b0


	//   ....[18]....
        /*0bec*/ 	.word	0x000147f0


	//   ....[19]....
        /*0bf0*/ 	.word	0x00014840


	//   ....[20]....
        /*0bf4*/ 	.word	0x00019dc0


	//   ....[21]....
        /*0bf8*/ 	.word	0x00019de0


	//   ....[22]....
        /*0bfc*/ 	.word	0x0001a790


	//   ....[23]....
        /*0c00*/ 	.word	0x0001a810


	//   ....[24]....
        /*0c04*/ 	.word	0x0001c2d0


	//   ....[25]....
        /*0c08*/ 	.word	0x0001c300


	//   ....[26]....
        /*0c0c*/ 	.word	0x0001c3d0


	//   ....[27]....
        /*0c10*/ 	.word	0x0001c3f0


	//   ....[28]....
        /*0c14*/ 	.word	0x0001d580


	//   ....[29]....
        /*0c18*/ 	.word	0x0001d5b0


	//   ....[30]....
        /*0c1c*/ 	.word	0x0001d610


	//   ....[31]....
        /*0c20*/ 	.word	0x0001d670


	//   ....[32]....
        /*0c24*/ 	.word	0x0001dbb0


	//   ....[33]....
        /*0c28*/ 	.word	0x0001dbd0


	//   ....[34]....
        /*0c2c*/ 	.word	0x0001dca0


	//   ....[35]....
        /*0c30*/ 	.word	0x0001dcc0


	//   ....[36]....
        /*0c34*/ 	.word	0x0001dd90


	//   ....[37]....
        /*0c38*/ 	.word	0x0001ddb0


	//   ....[38]....
        /*0c3c*/ 	.word	0x0001de90


	//   ....[39]....
        /*0c40*/ 	.word	0x0001deb0


	//   ....[40]....
        /*0c44*/ 	.word	0x0001e760


	//   ....[41]....
        /*0c48*/ 	.word	0x0001e770


	//   ....[42]....
        /*0c4c*/ 	.word	0x0001e890


	//   ....[43]....
        /*0c50*/ 	.word	0x0001e8a0


	//   ....[44]....
        /*0c54*/ 	.word	0x0001e9c0


	//   ....[45]....
        /*0c58*/ 	.word	0x0001e9d0


	//   ....[46]....
        /*0c5c*/ 	.word	0x0001eaf0


	//   ....[47]....
        /*0c60*/ 	.word	0x0001eb00


	//   ....[48]....
        /*0c64*/ 	.word	0x0001ec80


	//   ....[49]....
        /*0c68*/ 	.word	0x0001ee60


	//   ....[50]....
        /*0c6c*/ 	.word	0x0001ee90


	//   ....[51]....
        /*0c70*/ 	.word	0x0001eec0


	//   ....[52]....
        /*0c74*/ 	.word	0x0001eef0


	//   ....[53]....
        /*0c78*/ 	.word	0x0001ef20


	//   ....[54]....
        /*0c7c*/ 	.word	0x0001ef50


	//   ....[55]....
        /*0c80*/ 	.word	0x0001f0d0


	//   ....[56]....
        /*0c84*/ 	.word	0x0001f100


	//   ....[57]....
        /*0c88*/ 	.word	0x0001f130


	//   ....[58]....
        /*0c8c*/ 	.word	0x0001f160


	//   ....[59]....
        /*0c90*/ 	.word	0x0001f190


	//   ....[60]....
        /*0c94*/ 	.word	0x0001f1c0


	//   ....[61]....
        /*0c98*/ 	.word	0x0001f250


	//   ....[62]....
        /*0c9c*/ 	.word	0x0001f280


	//   ....[63]....
        /*0ca0*/ 	.word	0x0001f310


	//   ....[64]....
        /*0ca4*/ 	.word	0x0001ffa0


	//   ....[65]....
        /*0ca8*/ 	.word	0x00021740


	//   ....[66]....
        /*0cac*/ 	.word	0x000223b0


	//   ....[67]....
        /*0cb0*/ 	.word	0x000223d0


	//   ....[68]....
        /*0cb4*/ 	.word	0x00022470


	//   ....[69]....
        /*0cb8*/ 	.word	0x00022480


	//   ....[70]....
        /*0cbc*/ 	.word	0x00022510


	//   ....[71]....
        /*0cc0*/ 	.word	0x00022520


	//   ....[72]....
        /*0cc4*/ 	.word	0x000225b0


	//   ....[73]....
        /*0cc8*/ 	.word	0x000225c0


	//   ....[74]....
        /*0ccc*/ 	.word	0x00022650


	//   ....[75]....
        /*0cd0*/ 	.word	0x00022660


	//   ....[76]....
        /*0cd4*/ 	.word	0x000226f0


	//   ....[77]....
        /*0cd8*/ 	.word	0x00022700


	//   ....[78]....
        /*0cdc*/ 	.word	0x00022790


	//   ....[79]....
        /*0ce0*/ 	.word	0x000227a0


	//   ....[80]....
        /*0ce4*/ 	.word	0x000227f0


	//   ....[81]....
        /*0ce8*/ 	.word	0x00022820


	//   ....[82]....
        /*0cec*/ 	.word	0x000252a0


	//   ....[83]....
        /*0cf0*/ 	.word	0x000252f0


	//   ....[84]....
        /*0cf4*/ 	.word	0x00025320


	//   ....[85]....
        /*0cf8*/ 	.word	0x00025350


	//   ....[86]....
        /*0cfc*/ 	.word	0x00025380


	//   ....[87]....
        /*0d00*/ 	.word	0x000253b0


	//   ....[88]....
        /*0d04*/ 	.word	0x000253e0


	//   ....[89]....
        /*0d08*/ 	.word	0x000253f0


	//   ....[90]....
        /*0d0c*/ 	.word	0x00025580


	//   ....[91]....
        /*0d10*/ 	.word	0x000255c0


	//   ....[92]....
        /*0d14*/ 	.word	0x000255f0


	//   ....[93]....
        /*0d18*/ 	.word	0x00025620


	//   ....[94]....
        /*0d1c*/ 	.word	0x00025650


	//   ....[95]....
        /*0d20*/ 	.word	0x00025680


	//   ....[96]....
        /*0d24*/ 	.word	0x00025740


	//   ....[97]....
        /*0d28*/ 	.word	0x00025760


	//   ....[98]....
        /*0d2c*/ 	.word	0x000257d0


	//   ....[99]....
        /*0d30*/ 	.word	0x00025c50


	//   ....[100]....
        /*0d34*/ 	.word	0x000260e0


	//   ....[101]....
        /*0d38*/ 	.word	0x00026190


	//   ....[102]....
        /*0d3c*/ 	.word	0x00026220


	//   ....[103]....
        /*0d40*/ 	.word	0x00026270


	//   ....[104]....
        /*0d44*/ 	.word	0x000262c0


	//   ....[105]....
        /*0d48*/ 	.word	0x000263a0


	//   ....[106]....
        /*0d4c*/ 	.word	0x00026430


	//   ....[107]....
        /*0d50*/ 	.word	0x00026480


	//   ....[108]....
        /*0d54*/ 	.word	0x000264d0


	//   ....[109]....
        /*0d58*/ 	.word	0x000266e0


	//   ....[110]....
        /*0d5c*/ 	.word	0x00026730


	//   ....[111]....
        /*0d60*/ 	.word	0x000267c0


	//   ....[112]....
        /*0d64*/ 	.word	0x00026850


	//   ....[113]....
        /*0d68*/ 	.word	0x000268e0


	//   ....[114]....
        /*0d6c*/ 	.word	0x00026970


	//   ....[115]....
        /*0d70*/ 	.word	0x00026a00


	//   ....[116]....
        /*0d74*/ 	.word	0x00026a90


	//   ....[117]....
        /*0d78*/ 	.word	0x00026b50


	//   ....[118]....
        /*0d7c*/ 	.word	0x00026e50


	//   ....[119]....
        /*0d80*/ 	.word	0x00027000


	//   ....[120]....
        /*0d84*/ 	.word	0x00027050


	//   ....[121]....
        /*0d88*/ 	.word	0x00027170


	//   ....[122]....
        /*0d8c*/ 	.word	0x000271c0


	//   ....[123]....
        /*0d90*/ 	.word	0x000272e0


	//   ....[124]....
        /*0d94*/ 	.word	0x00027330


	//   ....[125]....
        /*0d98*/ 	.word	0x00027450


	//   ....[126]....
        /*0d9c*/ 	.word	0x000274a0


	//   ....[127]....
        /*0da0*/ 	.word	0x000275c0


	//   ....[128]....
        /*0da4*/ 	.word	0x00027610


	//   ....[129]....
        /*0da8*/ 	.word	0x00027730


	//   ....[130]....
        /*0dac*/ 	.word	0x00027780


	//   ....[131]....
        /*0db0*/ 	.word	0x000278a0


	//   ....[132]....
        /*0db4*/ 	.word	0x000278f0


	//   ....[133]....
        /*0db8*/ 	.word	0x000279f0


	//   ....[134]....
        /*0dbc*/ 	.word	0x00027a40


	//   ....[135]....
        /*0dc0*/ 	.word	0x00027d70


	//   ....[136]....
        /*0dc4*/ 	.word	0x00027e20


	//   ....[137]....
        /*0dc8*/ 	.word	0x00027f30


	//   ....[138]....
        /*0dcc*/ 	.word	0x00027fc0


	//   ....[139]....
        /*0dd0*/ 	.word	0x00028040


	//   ....[140]....
        /*0dd4*/ 	.word	0x000280c0


	//   ....[141]....
        /*0dd8*/ 	.word	0x00028140


	//   ....[142]....
        /*0ddc*/ 	.word	0x000281d0


	//   ....[143]....
        /*0de0*/ 	.word	0x00028270


	//   ....[144]....
        /*0de4*/ 	.word	0x00028330


	//   ....[145]....
        /*0de8*/ 	.word	0x000283b0


	//   ....[146]....
        /*0dec*/ 	.word	0x00028430


	//   ....[147]....
        /*0df0*/ 	.word	0x000284b0


	//   ....[148]....
        /*0df4*/ 	.word	0x00028540


	//   ....[149]....
        /*0df8*/ 	.word	0x000285c0


	//   ....[150]....
        /*0dfc*/ 	.word	0x00028660


	//   ....[151]....
        /*0e00*/ 	.word	0x000286f0


	//   ....[152]....
        /*0e04*/ 	.word	0x00028820


	//----- nvinfo : EIATTR_REG_RECONFIG
	.align		4
.L_1029:
        /*0e08*/ 	.byte	0x01, 0x54
	.zero		2


	//----- nvinfo : EIATTR_SYSCALL_OFFSETS
	.align		4
        /*0e0c*/ 	.byte	0x04, 0x46
        /*0e0e*/ 	.short	(.L_1031 - .L_1030)


	//   ....[0]....
.L_1030:
        /*0e10*/ 	.word	0x00001ba0


	//   ....[1]....
        /*0e14*/ 	.word	0x00001cf0


	//   ....[2]....
        /*0e18*/ 	.word	0x0000c7b0


	//   ....[3]....
        /*0e1c*/ 	.word	0x0000cb40


	//   ....[4]....
        /*0e20*/ 	.word	0x00021320


	//   ....[5]....
        /*0e24*/ 	.word	0x00021480


	//   ....[6]....
        /*0e28*/ 	.word	0x00021580


	//   ....[7]....
        /*0e2c*/ 	.word	0x00021f40


	//----- nvinfo : EIATTR_MBARRIER_INSTR_OFFSETS
	.align		4
.L_1031:
        /*0e30*/ 	.byte	0x04, 0x39
        /*0e32*/ 	.short	(.L_1033 - .L_1032)


	//   ....[0]....
.L_1032:
        /*0e34*/ 	.word	0x000002d0
        /*0e38*/ 	.word	0x000000ff
        /*0e3c*/ 	.word	0x00034800
        /*0e40*/ 	.short	0x0100
        /*0e42*/ 	.byte	0x08
	.zero		1


	//   ....[1]....
        /*0e44*/ 	.word	0x000002e0
        /*0e48*/ 	.word	0x000000ff
        /*0e4c*/ 	.word	0x00034820
        /*0e50*/ 	.short	0x0100
        /*0e52*/ 	.byte	0x08
	.zero		1


	//   ....[2]....
        /*0e54*/ 	.word	0x000003d0
        /*0e58*/ 	.word	0x000000ff
        /*0e5c*/ 	.word	0x00034830
        /*0e60*/ 	.short	0x0100
        /*0e62*/ 	.byte	0x08
	.zero		1


	//   ....[3]....
        /*0e64*/ 	.word	0x000003e0
        /*0e68*/ 	.word	0x000000ff
        /*0e6c*/ 	.word	0x00034840
        /*0e70*/ 	.short	0x0100
        /*0e72*/ 	.byte	0x08
	.zero		1


	//   ....[4]....
        /*0e74*/ 	.word	0x000003f0
        /*0e78*/ 	.word	0x000000ff
        /*0e7c*/ 	.word	0x00034838
        /*0e80*/ 	.short	0x0100
        /*0e82*/ 	.byte	0x08
	.zero		1


	//   ....[5]....
        /*0e84*/ 	.word	0x00000400
        /*0e88*/ 	.word	0x000000ff
        /*0e8c*/ 	.word	0x00034848
        /*0e90*/ 	.short	0x0100
        /*0e92*/ 	.byte	0x08
	.zero		1


	//   ....[6]....
        /*0e94*/ 	.word	0x00000530
        /*0e98*/ 	.word	0x000000ff
        /*0e9c*/ 	.word	0x00034850
        /*0ea0*/ 	.short	0x0100
        /*0ea2*/ 	.byte	0x08
	.zero		1


	//   ....[7]....
        /*0ea4*/ 	.word	0x00000540
        /*0ea8*/ 	.word	0x000000ff
        /*0eac*/ 	.word	0x00034860
        /*0eb0*/ 	.short	0x0100
        /*0eb2*/ 	.byte	0x08
	.zero		1


	//   ....[8]....
        /*0eb4*/ 	.word	0x00000550
        /*0eb8*/ 	.word	0x000000ff
        /*0ebc*/ 	.word	0x00034858
        /*0ec0*/ 	.short	0x0100
        /*0ec2*/ 	.byte	0x08
	.zero		1


	//   ....[9]....
        /*0ec4*/ 	.word	0x00000560
        /*0ec8*/ 	.word	0x000000ff
        /*0ecc*/ 	.word	0x00034868
        /*0ed0*/ 	.short	0x0100
        /*0ed2*/ 	.byte	0x08
	.zero		1


	//   ....[10]....
        /*0ed4*/ 	.word	0x00000650
        /*0ed8*/ 	.word	0x000000ff
        /*0edc*/ 	.word	0x00034870
        /*0ee0*/ 	.short	0x0100
        /*0ee2*/ 	.byte	0x06
	.zero		1


	//   ....[11]....
        /*0ee4*/ 	.word	0x00000660
        /*0ee8*/ 	.word	0x000000ff
        /*0eec*/ 	.word	0x00034880
        /*0ef0*/ 	.short	0x0100
        /*0ef2*/ 	.byte	0x06
	.zero		1


	//   ....[12]....
        /*0ef4*/ 	.word	0x00000670
        /*0ef8*/ 	.word	0x000000ff
        /*0efc*/ 	.word	0x00034878
        /*0f00*/ 	.short	0x0100
        /*0f02*/ 	.byte	0x06
	.zero		1


	//   ....[13]....
        /*0f04*/ 	.word	0x00000680
        /*0f08*/ 	.word	0x000000ff
        /*0f0c*/ 	.word	0x00034888
        /*0f10*/ 	.short	0x0100
        /*0f12*/ 	.byte	0x06
	.zero		1


	//   ....[14]....
        /*0f14*/ 	.word	0x000007b0
        /*0f18*/ 	.word	0x000000ff
        /*0f1c*/ 	.word	0x00034890
        /*0f20*/ 	.short	0x0100
        /*0f22*/ 	.byte	0x08
	.zero		1


	//   ....[15]....
        /*0f24*/ 	.word	0x000007c0
        /*0f28*/ 	.word	0x000000ff
        /*0f2c*/ 	.word	0x000348a0
        /*0f30*/ 	.short	0x0100
        /*0f32*/ 	.byte	0x08
	.zero		1


	//   ....[16]....
        /*0f34*/ 	.word	0x000007d0
        /*0f38*/ 	.word	0x000000ff
        /*0f3c*/ 	.word	0x00034898
        /*0f40*/ 	.short	0x0100
        /*0f42*/ 	.byte	0x08
	.zero		1


	//   ....[17]....
        /*0f44*/ 	.word	0x000007e0
        /*0f48*/ 	.word	0x000000ff
        /*0f4c*/ 	.word	0x000348a8
        /*0f50*/ 	.short	0x0100
        /*0f52*/ 	.byte	0x08
	.zero		1


	//   ....[18]....
        /*0f54*/ 	.word	0x00000910
        /*0f58*/ 	.word	0x000000ff
        /*0f5c*/ 	.word	0x000348b0
        /*0f60*/ 	.short	0x0100
        /*0f62*/ 	.byte	0x08
	.zero		1


	//   ....[19]....
        /*0f64*/ 	.word	0x00000920
        /*0f68*/ 	.word	0x000000ff
        /*0f6c*/ 	.word	0x000348c0
        /*0f70*/ 	.short	0x0100
        /*0f72*/ 	.byte	0x08
	.zero		1


	//   ....[20]....
        /*0f74*/ 	.word	0x00000930
        /*0f78*/ 	.word	0x000000ff
        /*0f7c*/ 	.word	0x000348b8
        /*0f80*/ 	.short	0x0100
        /*0f82*/ 	.byte	0x08
	.zero		1


	//   ....[21]....
        /*0f84*/ 	.word	0x00000940
        /*0f88*/ 	.word	0x000000ff
        /*0f8c*/ 	.word	0x000348c8
        /*0f90*/ 	.short	0x0100
        /*0f92*/ 	.byte	0x08
	.zero		1


	//   ....[22]....
        /*0f94*/ 	.word	0x00003ef0
        /*0f98*/ 	.word	0x00000003
        /*0f9c*/ 	.word	0x00034890
        /*0fa0*/ 	.short	0x010a
        /*0fa2*/ 	.byte	0x3f
	.zero		1


	//   ....[23]....
        /*0fa4*/ 	.word	0x00007960
        /*0fa8*/ 	.word	0x00000003
        /*0fac*/ 	.word	0x00034890
        /*0fb0*/ 	.short	0x010a
        /*0fb2*/ 	.byte	0x3f
	.zero		1


	//   ....[24]....
        /*0fb4*/ 	.word	0x0000ae90
        /*0fb8*/ 	.word	0x00000003
        /*0fbc*/ 	.word	0x00034890
        /*0fc0*/ 	.short	0x010a
        /*0fc2*/ 	.byte	0x3f
	.zero		1


	//   ....[25]....
        /*0fc4*/ 	.word	0x0000b860
        /*0fc8*/ 	.word	0x0000002c
        /*0fcc*/ 	.word	0x00000000
        /*0fd0*/ 	.short	0x0101
        /*0fd2*/ 	.byte	0x3f
	.zero		1


	//   ....[26]....
        /*0fd4*/ 	.word	0x0000b8a0
        /*0fd8*/ 	.word	0x00000003
        /*0fdc*/ 	.word	0x000348b0
        /*0fe0*/ 	.short	0x010a
        /*0fe2*/ 	.byte	0x3f
	.zero		1


	//   ....[27]....
        /*0fe4*/ 	.word	0x0000c200
        /*0fe8*/ 	.word	0x00000003
        /*0fec*/ 	.word	0x00000000
        /*0ff0*/ 	.short	0x0101
        /*0ff2*/ 	.byte	0x3f
	.zero		1


	//   ....[28]....
        /*0ff4*/ 	.word	0x0000c840
        /*0ff8*/ 	.word	0x00000002
        /*0ffc*/ 	.word	0x00034800
        /*1000*/ 	.short	0x010a
        /*1002*/ 	.byte	0x3f
	.zero		1


	//   ....[29]....
        /*1004*/ 	.word	0x0000c890
        /*1008*/ 	.word	0x00000002
        /*100c*/ 	.word	0x00034800
        /*1010*/ 	.short	0x010a
        /*1012*/ 	.byte	0x3f
	.zero		1


	//   ....[30]....
        /*1014*/ 	.word	0x0000cea0
        /*1018*/ 	.word	0x00000002
        /*101c*/ 	.word	0x00034800
        /*1020*/ 	.short	0x010a
        /*1022*/ 	.byte	0x3f
	.zero		1


	//   ....[31]....
        /*1024*/ 	.word	0x0000e910
        /*1028*/ 	.word	0x00000002
        /*102c*/ 	.word	0x00034800
        /*1030*/ 	.short	0x010a
        /*1032*/ 	.byte	0x3f
	.zero		1


	//   ....[32]....
        /*1034*/ 	.word	0x000105e0
        /*1038*/ 	.word	0x00000000
        /*103c*/ 	.word	0x00034830
        /*1040*/ 	.short	0x010a
        /*1042*/ 	.byte	0x3f
	.zero		1


	//   ....[33]....
        /*1044*/ 	.word	0x00010660
        /*1048*/ 	.word	0x00000000
        /*104c*/ 	.word	0x00034830
        /*1050*/ 	.short	0x010a
        /*1052*/ 	.byte	0x3f
	.zero		1


	//   ....[34]....
        /*1054*/ 	.word	0x00015020
        /*1058*/ 	.word	0x00000005
        /*105c*/ 	.word	0x00000000
        /*1060*/ 	.short	0x0101
        /*1062*/ 	.byte	0x3f
	.zero		1


	//   ....[35]....
        /*1064*/ 	.word	0x00016320
        /*1068*/ 	.word	0x00000008
        /*106c*/ 	.word	0x00034830
        /*1070*/ 	.short	0x010a
        /*1072*/ 	.byte	0x3f
	.zero		1


	//   ....[36]....
        /*1074*/ 	.word	0x00016370
        /*1078*/ 	.word	0x00000008
        /*107c*/ 	.word	0x00034830
        /*1080*/ 	.short	0x010a
        /*1082*/ 	.byte	0x3f
	.zero		1


	//   ....[37]....
        /*1084*/ 	.word	0x00019860
        /*1088*/ 	.word	0x00000008
        /*108c*/ 	.word	0x00034850
        /*1090*/ 	.short	0x010a
        /*1092*/ 	.byte	0x3f
	.zero		1


	//   ....[38]....
        /*1094*/ 	.word	0x000198a0
        /*1098*/ 	.word	0x00000008
        /*109c*/ 	.word	0x00034850
        /*10a0*/ 	.short	0x010a
        /*10a2*/ 	.byte	0x3f
	.zero		1


	//   ....[39]....
        /*10a4*/ 	.word	0x0001b020
        /*10a8*/ 	.word	0x00000082
        /*10ac*/ 	.word	0x00000000
        /*10b0*/ 	.short	0x0101
        /*10b2*/ 	.byte	0x3f
	.zero		1


	//   ....[40]....
        /*10b4*/ 	.word	0x0001b0a0
        /*10b8*/ 	.word	0x00000059
        /*10bc*/ 	.word	0x00000000
        /*10c0*/ 	.short	0x0101
        /*10c2*/ 	.byte	0x3f
	.zero		1


	//   ....[41]....
        /*10c4*/ 	.word	0x0001bd50
        /*10c8*/ 	.word	0x0000000c
        /*10cc*/ 	.word	0x00034850
        /*10d0*/ 	.short	0x010a
        /*10d2*/ 	.byte	0x3f
	.zero		1


	//   ....[42]....
        /*10d4*/ 	.word	0x0001bdd0
        /*10d8*/ 	.word	0x0000000c
        /*10dc*/ 	.word	0x00034850
        /*10e0*/ 	.short	0x010a
        /*10e2*/ 	.byte	0x3f
	.zero		1


	//   ....[43]....
        /*10e4*/ 	.word	0x0001c670
        /*10e8*/ 	.word	0x0000000c
        /*10ec*/ 	.word	0x00000000
        /*10f0*/ 	.short	0x0101
        /*10f2*/ 	.byte	0x3f
	.zero		1


	//   ....[44]....
        /*10f4*/ 	.word	0x0001dbc0
        /*10f8*/ 	.word	0x00000000
        /*10fc*/ 	.word	0x00000000
        /*1100*/ 	.short	0x0101
        /*1102*/ 	.byte	0x3f
	.zero		1


	//   ....[45]....
        /*1104*/ 	.word	0x00020090
        /*1108*/ 	.word	0x00000004
        /*110c*/ 	.word	0x00034820
        /*1110*/ 	.short	0x010a
        /*1112*/ 	.byte	0x3f
	.zero		1


	//   ....[46]....
        /*1114*/ 	.word	0x00020170
        /*1118*/ 	.word	0x00000005
        /*111c*/ 	.word	0x000348a0
        /*1120*/ 	.short	0x010a
        /*1122*/ 	.byte	0x3f
	.zero		1


	//   ....[47]....
        /*1124*/ 	.word	0x000204b0
        /*1128*/ 	.word	0x00000005
        /*112c*/ 	.word	0x000348c0
        /*1130*/ 	.short	0x010a
        /*1132*/ 	.byte	0x3f
	.zero		1


	//   ....[48]....
        /*1134*/ 	.word	0x00020950
        /*1138*/ 	.word	0x00000006
        /*113c*/ 	.word	0x000348a0
        /*1140*/ 	.short	0x010a
        /*1142*/ 	.byte	0x3f
	.zero		1


	//   ....[49]....
        /*1144*/ 	.word	0x00020c80
        /*1148*/ 	.word	0x00000006
        /*114c*/ 	.word	0x000348c0
        /*1150*/ 	.short	0x010a
        /*1152*/ 	.byte	0x3f
	.zero		1


	//   ....[50]....
        /*1154*/ 	.word	0x000219f0
        /*1158*/ 	.word	0x00000000
        /*115c*/ 	.word	0x00034840
        /*1160*/ 	.short	0x010a
        /*1162*/ 	.byte	0x3f
	.zero		1


	//   ....[51]....
        /*1164*/ 	.word	0x00022920
        /*1168*/ 	.word	0x00000008
        /*116c*/ 	.word	0x00034800
        /*1170*/ 	.short	0x0107
        /*1172*/ 	.byte	0x3f
	.zero		1


	//   ....[52]....
        /*1174*/ 	.word	0x00022a20
        /*1178*/ 	.word	0x00000002
        /*117c*/ 	.word	0x00034800
        /*1180*/ 	.short	0x0101
        /*1182*/ 	.byte	0x3f
	.zero		1


	//   ....[53]....
        /*1184*/ 	.word	0x00022a40
        /*1188*/ 	.word	0x00000002
        /*118c*/ 	.word	0x00034820
        /*1190*/ 	.short	0x010a
        /*1192*/ 	.byte	0x3f
	.zero		1


	//   ....[54]....
        /*1194*/ 	.word	0x00022dd0
        /*1198*/ 	.word	0x00000003
        /*119c*/ 	.word	0x00034840
        /*11a0*/ 	.short	0x010a
        /*11a2*/ 	.byte	0x3f
	.zero		1


	//   ....[55]....
        /*11a4*/ 	.word	0x00023190
        /*11a8*/ 	.word	0x00000002
        /*11ac*/ 	.word	0x00034860
        /*11b0*/ 	.short	0x010a
        /*11b2*/ 	.byte	0x3f
	.zero		1


	//   ....[56]....
        /*11b4*/ 	.word	0x000238b0
        /*11b8*/ 	.word	0x00000003
        /*11bc*/ 	.word	0x00034840
        /*11c0*/ 	.short	0x010a
        /*11c2*/ 	.byte	0x3f
	.zero		1


	//   ....[57]....
        /*11c4*/ 	.word	0x00023c70
        /*11c8*/ 	.word	0x00000002
        /*11cc*/ 	.word	0x00034860
        /*11d0*/ 	.short	0x010a
        /*11d2*/ 	.byte	0x3f
	.zero		1


	//   ....[58]....
        /*11d4*/ 	.word	0x000242e0
        /*11d8*/ 	.word	0x00000003
        /*11dc*/ 	.word	0x00034840
        /*11e0*/ 	.short	0x010a
        /*11e2*/ 	.byte	0x3f
	.zero		1


	//   ....[59]....
        /*11e4*/ 	.word	0x00024690
        /*11e8*/ 	.word	0x00000002
        /*11ec*/ 	.word	0x00034860
        /*11f0*/ 	.short	0x010a
        /*11f2*/ 	.byte	0x3f
	.zero		1


	//   ....[60]....
        /*11f4*/ 	.word	0x00024c80
        /*11f8*/ 	.word	0x00000002
        /*11fc*/ 	.word	0x00034860
        /*1200*/ 	.short	0x010a
        /*1202*/ 	.byte	0x3f
	.zero		1


	//   ....[61]....
        /*1204*/ 	.word	0x00025bd0
        /*1208*/ 	.word	0x00000000
        /*120c*/ 	.word	0x00034820
        /*1210*/ 	.short	0x010a
        /*1212*/ 	.byte	0x3f
	.zero		1


	//   ....[62]....
        /*1214*/ 	.word	0x00025d80
        /*1218*/ 	.word	0x00000006
        /*121c*/ 	.word	0x00000000
        /*1220*/ 	.short	0x010a
        /*1222*/ 	.byte	0x3f
	.zero		1


	//   ....[63]....
        /*1224*/ 	.word	0x00025df0
        /*1228*/ 	.word	0x00000007
        /*122c*/ 	.word	0x00000000
        /*1230*/ 	.short	0x010a
        /*1232*/ 	.byte	0x3f
	.zero		1


	//   ....[64]....
        /*1234*/ 	.word	0x00025e60
        /*1238*/ 	.word	0x00000004
        /*123c*/ 	.word	0x00000000
        /*1240*/ 	.short	0x010a
        /*1242*/ 	.byte	0x3f
	.zero		1


	//   ....[65]....
        /*1244*/ 	.word	0x00025e90
        /*1248*/ 	.word	0x00000003
        /*124c*/ 	.word	0x00000000
        /*1250*/ 	.short	0x010a
        /*1252*/ 	.byte	0x3f
	.zero		1


	//   ....[66]....
        /*1254*/ 	.word	0x00025ef0
        /*1258*/ 	.word	0x00000003
        /*125c*/ 	.word	0x00034890
        /*1260*/ 	.short	0x010a
        /*1262*/ 	.byte	0x3f
	.zero		1


	//   ....[67]....
        /*1264*/ 	.word	0x00025f40
        /*1268*/ 	.word	0x00000003
        /*126c*/ 	.word	0x00034890
        /*1270*/ 	.short	0x010a
        /*1272*/ 	.byte	0x3f
	.zero		1


	//   ....[68]....
        /*1274*/ 	.word	0x00025f90
        /*1278*/ 	.word	0x00000003
        /*127c*/ 	.word	0x00034890
        /*1280*/ 	.short	0x010a
        /*1282*/ 	.byte	0x3f
	.zero		1


	//   ....[69]....
        /*1284*/ 	.word	0x00025fe0
        /*1288*/ 	.word	0x00000003
        /*128c*/ 	.word	0x000348b0
        /*1290*/ 	.short	0x010a
        /*1292*/ 	.byte	0x3f
	.zero		1


	//   ....[70]....
        /*1294*/ 	.word	0x000262f0
        /*1298*/ 	.word	0x00000002
        /*129c*/ 	.word	0x00034800
        /*12a0*/ 	.short	0x010a
        /*12a2*/ 	.byte	0x3f
	.zero		1


	//   ....[71]....
        /*12a4*/ 	.word	0x00026500
        /*12a8*/ 	.word	0x00000002
        /*12ac*/ 	.word	0x00034800
        /*12b0*/ 	.short	0x010a
        /*12b2*/ 	.byte	0x3f
	.zero		1


	//   ....[72]....
        /*12b4*/ 	.word	0x00026550
        /*12b8*/ 	.word	0x00000000
        /*12bc*/ 	.word	0x00034830
        /*12c0*/ 	.short	0x010a
        /*12c2*/ 	.byte	0x3f
	.zero		1


	//   ....[73]....
        /*12c4*/ 	.word	0x000265a0
        /*12c8*/ 	.word	0x00000008
        /*12cc*/ 	.word	0x00034830
        /*12d0*/ 	.short	0x010a
        /*12d2*/ 	.byte	0x3f
	.zero		1


	//   ....[74]....
        /*12d4*/ 	.word	0x000265f0
        /*12d8*/ 	.word	0x00000008
        /*12dc*/ 	.word	0x00034850
        /*12e0*/ 	.short	0x010a
        /*12e2*/ 	.byte	0x3f
	.zero		1


	//   ....[75]....
        /*12e4*/ 	.word	0x00026640
        /*12e8*/ 	.word	0x0000000c
        /*12ec*/ 	.word	0x00034850
        /*12f0*/ 	.short	0x010a
        /*12f2*/ 	.byte	0x3f
	.zero		1


	//   ....[76]....
        /*12f4*/ 	.word	0x00026c30
        /*12f8*/ 	.word	0x00000003
        /*12fc*/ 	.word	0x00034820
        /*1300*/ 	.short	0x010a
        /*1302*/ 	.byte	0x3f
	.zero		1


	//   ....[77]....
        /*1304*/ 	.word	0x00026c80
        /*1308*/ 	.word	0x00000005
        /*130c*/ 	.word	0x000348a0
        /*1310*/ 	.short	0x010a
        /*1312*/ 	.byte	0x3f
	.zero		1


	//   ....[78]....
        /*1314*/ 	.word	0x00026cd0
        /*1318*/ 	.word	0x00000005
        /*131c*/ 	.word	0x000348c0
        /*1320*/ 	.short	0x010a
        /*1322*/ 	.byte	0x3f
	.zero		1


	//   ....[79]....
        /*1324*/ 	.word	0x00026d20
        /*1328*/ 	.word	0x00000006
        /*132c*/ 	.word	0x000348a0
        /*1330*/ 	.short	0x010a
        /*1332*/ 	.byte	0x3f
	.zero		1


	//   ....[80]....
        /*1334*/ 	.word	0x00026d70
        /*1338*/ 	.word	0x00000006
        /*133c*/ 	.word	0x000348c0
        /*1340*/ 	.short	0x010a
        /*1342*/ 	.byte	0x3f
	.zero		1


	//   ....[81]....
        /*1344*/ 	.word	0x00026f10
        /*1348*/ 	.word	0x00000000
        /*134c*/ 	.word	0x00034840
        /*1350*/ 	.short	0x010a
        /*1352*/ 	.byte	0x3f
	.zero		1


	//   ....[82]....
        /*1354*/ 	.word	0x00027a90
        /*1358*/ 	.word	0x00000002
        /*135c*/ 	.word	0x00034820
        /*1360*/ 	.short	0x010a
        /*1362*/ 	.byte	0x3f
	.zero		1


	//   ....[83]....
        /*1364*/ 	.word	0x00027ae0
        /*1368*/ 	.word	0x00000003
        /*136c*/ 	.word	0x00034840
        /*1370*/ 	.short	0x010a
        /*1372*/ 	.byte	0x3f
	.zero		1


	//   ....[84]....
        /*1374*/ 	.word	0x00027b30
        /*1378*/ 	.word	0x00000002
        /*137c*/ 	.word	0x00034860
        /*1380*/ 	.short	0x010a
        /*1382*/ 	.byte	0x3f
	.zero		1


	//   ....[85]....
        /*1384*/ 	.word	0x00027b80
        /*1388*/ 	.word	0x00000003
        /*138c*/ 	.word	0x00034840
        /*1390*/ 	.short	0x010a
        /*1392*/ 	.byte	0x3f
	.zero		1


	//   ....[86]....
        /*1394*/ 	.word	0x00027bd0
        /*1398*/ 	.word	0x00000002
        /*139c*/ 	.word	0x00034860
        /*13a0*/ 	.short	0x010a
        /*13a2*/ 	.byte	0x3f
	.zero		1


	//   ....[87]....
        /*13a4*/ 	.word	0x00027c20
        /*13a8*/ 	.word	0x00000003
        /*13ac*/ 	.word	0x00034840
        /*13b0*/ 	.short	0x010a
        /*13b2*/ 	.byte	0x3f
	.zero		1


	//   ....[88]....
        /*13b4*/ 	.word	0x00027c70
        /*13b8*/ 	.word	0x00000002
        /*13bc*/ 	.word	0x00034860
        /*13c0*/ 	.short	0x010a
        /*13c2*/ 	.byte	0x3f
	.zero		1


	//   ....[89]....
        /*13c4*/ 	.word	0x00027cc0
        /*13c8*/ 	.word	0x00000002
        /*13cc*/ 	.word	0x00034860
        /*13d0*/ 	.short	0x010a
        /*13d2*/ 	.byte	0x3f
	.zero		1


	//   ....[90]....
        /*13d4*/ 	.word	0x00028740
        /*13d8*/ 	.word	0x00000000
        /*13dc*/ 	.word	0x00034820
        /*13e0*/ 	.short	0x010a
        /*13e2*/ 	.byte	0x3f
	.zero		1


	//   ....[91]....
        /*13e4*/ 	.word	0x000288e0
        /*13e8*/ 	.word	0x00000006
        /*13ec*/ 	.word	0x00000000
        /*13f0*/ 	.short	0x010a
        /*13f2*/ 	.byte	0x3f
	.zero		1


	//   ....[92]....
        /*13f4*/ 	.word	0x00028930
        /*13f8*/ 	.word	0x00000007
        /*13fc*/ 	.word	0x00000000
        /*1400*/ 	.short	0x010a
        /*1402*/ 	.byte	0x3f
	.zero		1


	//   ....[93]....
        /*1404*/ 	.word	0x00028980
        /*1408*/ 	.word	0x00000004
        /*140c*/ 	.word	0x00000000
        /*1410*/ 	.short	0x010a
        /*1412*/ 	.byte	0x3f
	.zero		1


	//----- nvinfo : EIATTR_NUM_MBARRIERS
	.align		4
.L_1033:
        /*1414*/ 	.byte	0x03, 0x38
        /*1416*/ 	.short	0x0016


	//----- nvinfo : EIATTR_EXIT_INSTR_OFFSETS
	.align		4
        /*1418*/ 	.byte	0x04, 0x1c
        /*141a*/ 	.short	(.L_1035 - .L_1034)


	//   ....[0]....
.L_1034:
        /*141c*/ 	.word	0x00025ee0


	//----- nvinfo : EIATTR_MAX_THREADS
	.align		4
.L_1035:
        /*1420*/ 	.byte	0x04, 0x05
        /*1422*/ 	.short	(.L_1037 - .L_1036)
.L_1036:
        /*1424*/ 	.word	0x00000180
        /*1428*/ 	.word	0x00000001
        /*142c*/ 	.word	0x00000001


	//----- nvinfo : EIATTR_CRS_STACK_SIZE
	.align		4
.L_1037:
        /*1430*/ 	.byte	0x04, 0x1e
        /*1432*/ 	.short	(.L_1039 - .L_1038)
.L_1038:
        /*1434*/ 	.word	0x00000000


	//----- nvinfo : EIATTR_CBANK_PARAM_SIZE
	.align		4
.L_1039:
        /*1438*/ 	.byte	0x03, 0x19
        /*143a*/ 	.short	0x0af0


	//----- nvinfo : EIATTR_PARAM_CBANK
	.align		4
        /*143c*/ 	.byte	0x04, 0x0a
        /*143e*/ 	.short	(.L_1041 - .L_1040)
	.align		4
.L_1040:
        /*1440*/ 	.word	index@(.nv.constant0._ZN7cutlass13device_kernelIN5flash11enable_sm90INS1_16FlashAttnFwdSm90INS1_25CollectiveMainloopFwdSm90ILi2EN4cute5tupleIJNS5_1CILi1EEES8_S8_EEENS6_IJNS7_ILi128EEENS7_ILi176EEESA_EEELi128ENS_6half_tEfNS_4arch4Sm90ELb0ELb0ELb0ELb1ELb0ELb1ELb0ELb1ELb1ELb1ELb0ELb0EEENS1_21CollectiveEpilogueFwdINS6_IJSA_SA_SB_EEES9_SD_SF_Li256ELb1ELb1ELb0ELb0EEENS1_36VarlenDynamicPersistentTileSchedulerILi128ELi176ELi256ELi128ELb0ELb1ELb1ELb0ELb1ELb1EEEEEEEEEvNT_6ParamsE)
        /*1444*/ 	.short	0x0210
        /*1446*/ 	.short	0x0af0


	//----- nvinfo : EIATTR_SW_WAR
	.align		4
.L_1041:
        /*1448*/ 	.byte	0x04, 0x36
        /*144a*/ 	.short	(.L_1043 - .L_1042)
.L_1042:
        /*144c*/ 	.word	0x00000008
.L_1043:


//--------------------- .nv.info._ZN7cutlass13device_kernelIN5flash11enable_sm90INS1_16FlashAttnFwdSm90INS1_25CollectiveMainloopFwdSm90ILi2EN4cute5tupleIJNS5_1CILi1EEES8_S8_EEENS6_IJNS7_ILi128EEESA_SA_EEELi128ENS_6half_tEfNS_4arch4Sm90ELb0ELb1ELb0ELb0ELb0ELb0ELb0ELb1ELb1ELb1ELb0ELb0EEENS1_21CollectiveEpilogueFwdISB_S9_SC_SE_Li256ELb0ELb1ELb0ELb0EEENS1_30DynamicPersistentTileSchedulerILi256ELi128ELb0ELb1ELb1EEEEEEEEEvNT_6ParamsE --------------------------
	.section	.nv.info._ZN7cutlass13device_kernelIN5flash11enable_sm90INS1_16FlashAttnFwdSm90INS1_25CollectiveMainloopFwdSm90ILi2EN4cute5tupleIJNS5_1CILi1EEES8_S8_EEENS6_IJNS7_ILi128EEESA_SA_EEELi128ENS_6half_tEfNS_4arch4Sm90ELb0ELb1ELb0ELb0ELb0ELb0ELb0ELb1ELb1ELb1ELb0ELb0EEENS1_21CollectiveEpilogueFwdISB_S9_SC_SE_Li256ELb0ELb1ELb0ELb0EEENS1_30DynamicPersistentTileSchedulerILi256ELi128ELb0ELb1ELb1EEEEEEEEEvNT_6ParamsE,"",@"SHT_CUDA_INFO"
	.sectionflags	@""
	.align	4


	//----- nvinfo : EIATTR_CUDA_API_VERSION
	.align		4
        /*0000*/ 	.byte	0x04, 0x37
        /*0002*/ 	.short	(.L_1045 - .L_1044)
.L_1044:
        /*0004*/ 	.word	0x00000082


	//----- nvinfo : EIATTR_KPARAM_INFO
	.align		4
.L_1045:
        /*0008*/ 	.byte	0x04, 0x17
        /*000a*/ 	.short	(.L_1047 - .L_1046)
.L_1046:
        /*000c*/ 	.word	0x00000000
        /*0010*/ 	.short	0x0000
        /*0012*/ 	.short	0x0070
        /*0014*/ 	.byte	0x00, 0xf0, 0x01, 0x2a


	//----- nvinfo : EIATTR_SPARSE_MMA_MASK
	.align		4
.L_1047:
        /*0018*/ 	.byte	0x03, 0x50
        /*001a*/ 	.short	0x0000


	//----- nvinfo : EIATTR_MAXREG_COUNT
	.align		4
        /*001c*/ 	.byte	0x03, 0x1b
        /*001e*/ 	.short	0x00a8


	//----- nvinfo : EIATTR_NUM_BARRIERS
	.align		4
        /*0020*/ 	.byte	0x02, 0x4c
        /*0022*/ 	.byte	0x10
	.zero		1


	//----- nvinfo : EIATTR_EXTERNS
	.align		4
        /*0024*/ 	.byte	0x04, 0x0f
        /*0026*/ 	.short	(.L_1049 - .L_1048)


	//   ....[0]....
	.align		4
.L_1048:
        /*0028*/ 	.word	index@(__assertfail)


	//----- nvinfo : EIATTR_ANNOTATIONS
	.align		4
.L_1049:
        /*002c*/ 	.byte	0x04, 0x55
        /*002e*/ 	.short	(.L_1051 - .L_1050)


	//   ....[0]....
.L_1050:
        /* <DEDUP_REMOVED lines=24> */


	//----- nvinfo : EIATTR_MERCURY_ISA_VERSION
	.align		4
.L_1051:
        /*01a0*/ 	.byte	0x03, 0x5f
        /*01a2*/ 	.short	0x0101


	//----- nvinfo : EIATTR_INT_WARP_WIDE_INSTR_OFFSETS
	.align		4
        /*01a4*/ 	.byte	0x04, 0x31
        /*01a6*/ 	.short	(.L_1053 - .L_1052)


	//   ....[0]....
.L_1052:
        /*01a8*/ 	.word	0x00000130


	//   ....[1]....
        /*01ac*/ 	.word	0x00000170


	//   ....[2]....
        /*01b0*/ 	.word	0x000001e0


	//   ....[3]....
        /*01b4*/ 	.word	0x00010290


	//   ....[4]....
        /*01b8*/ 	.word	0x00010320


	//   ....[5]....
        /*01bc*/ 	.word	0x00013680


	//   ....[6]....
        /*01c0*/ 	.word	0x00013710


	//----- nvinfo : EIATTR_COOP_GROUP_MASK_REGIDS
	.align		4
.L_1053:
        /*01c4*/ 	.byte	0x04, 0x29
        /*01c6*/ 	.short	(.L_1055 - .L_1054)


	//   ....[0]....
.L_1054:
        /*01c8*/ 	.word	0xffffffff


	//   ....[1]....
        /*01cc*/ 	.word	0xffffffff


	//   ....[2]....
        /*01d0*/ 	.word	0xffffffff


	//   ....[3]....
        /*01d4*/ 	.word	0xffffffff


	//   ....[4]....
        /*01d8*/ 	.word	0xffffffff


	//   ....[5]....
        /*01dc*/ 	.word	0xffffffff


	//   ....[6]....
        /*01e0*/ 	.word	0xffffffff


	//   ....[7]....
        /*01e4*/ 	.word	0xffffffff


	//   ....[8]....
        /*01e8*/ 	.word	0xffffffff


	//   ....[9]....
        /*01ec*/ 	.word	0xffffffff


	//   ....[10]....
        /*01f0*/ 	.word	0xffffffff


	//   ....[11]....
        /*01f4*/ 	.word	0xffffffff


	//   ....[12]....
        /*01f8*/ 	.word	0xffffffff


	//   ....[13]....
        /*01fc*/ 	.word	0xffffffff


	//   ....[14]....
        /*0200*/ 	.word	0xffffffff


	//   ....[15]....
        /*0204*/ 	.word	0xffffffff


	//   ....[16]....
        /*0208*/ 	.word	0xffffffff


	//   ....[17]....
        /*020c*/ 	.word	0xffffffff


	//   ....[18]....
        /*0210*/ 	.word	0xffffffff


	//   ....[19]....
        /*0214*/ 	.word	0xffffffff


	//   ....[20]....
        /*0218*/ 	.word	0xffffffff


	//   ....[21]....
        /*021c*/ 	.word	0xffffffff


	//   ....[22]....
        /*0220*/ 	.word	0xffffffff


	//   ....[23]....
        /*0224*/ 	.word	0xffffffff


	//   ....[24]....
        /*0228*/ 	.word	0xffffffff


	//   ....[25]....
        /*022c*/ 	.word	0xffffffff


	//   ....[26]....
        /*0230*/ 	.word	0xffffffff


	//   ....[27]....
        /*0234*/ 	.word	0xffffffff


	//   ....[28]....
        /*0238*/ 	.word	0xffffffff


	//   ....[29]....
        /*023c*/ 	.word	0xffffffff


	//   ....[30]....
        /*0240*/ 	.word	0xffffffff


	//   ....[31]....
        /*0244*/ 	.word	0xffffffff


	//   ....[32]....
        /*0248*/ 	.word	0xffffffff


	//   ....[33]....
        /*024c*/ 	.word	0xffffffff


	//   ....[34]....
        /*0250*/ 	.word	0xffffffff


	//   ....[35]....
        /*0254*/ 	.word	0xffffffff


	//   ....[36]....
        /*0258*/ 	.word	0xffffffff


	//   ....[37]....
        /*025c*/ 	.word	0xffffffff


	//   ....[38]....
        /*0260*/ 	.word	0xffffffff


	//   ....[39]....
        /*0264*/ 	.word	0xffffffff


	//   ....[40]....
        /*0268*/ 	.word	0xffffffff


	//   ....[41]....
        /*026c*/ 	.word	0xffffffff


	//   ....[42]....
        /*0270*/ 	.word	0xffffffff


	//   ....[43]....
        /*0274*/ 	.word	0xffffffff


	//   ....[44]....
        /*0278*/ 	.word	0xffffffff


	//   ....[45]....
        /*027c*/ 	.word	0xffffffff


	//   ....[46]....
        /*0280*/ 	.word	0xffffffff


	//   ....[47]....
        /*0284*/ 	.word	0xffffffff


	//   ....[48]....
        /*0288*/ 	.word	0xffffffff


	//   ....[49]....
        /*028c*/ 	.word	0xffffffff


	//   ....[50]....
        /*0290*/ 	.word	0xffffffff


	//   ....[51]....
        /*0294*/ 	.word	0xffffffff


	//   ....[52]....
        /*0298*/ 	.word	0xffffffff


	//   ....[53]....
        /*029c*/ 	.word	0xffffffff


	//   ....[54]....
        /*02a0*/ 	.word	0xffffffff


	//   ....[55]....
        /*02a4*/ 	.word	0xffffffff


	//   ....[56]....
        /*02a8*/ 	.word	0xffffffff


	//   ....[57]....
        /*02ac*/ 	.word	0xffffffff


	//   ....[58]....
        /*02b0*/ 	.word	0xffffffff


	//   ....[59]....
        /*02b4*/ 	.word	0xffffffff


	//   ....[60]....
        /*02b8*/ 	.word	0xffffffff


	//   ....[61]....
        /*02bc*/ 	.word	0xffffffff


	//   ....[62]....
        /*02c0*/ 	.word	0xffffffff


	//   ....[63]....
        /*02c4*/ 	.word	0xffffffff


	//   ....[64]....
        /*02c8*/ 	.word	0xffffffff


	//   ....[65]....
        /*02cc*/ 	.word	0xffffffff


	//   ....[66]....
        /*02d0*/ 	.word	0xffffffff


	//   ....[67]....
        /*02d4*/ 	.word	0xffffffff


	//   ....[68]....
        /*02d8*/ 	.word	0xffffffff


	//   ....[69]....
        /*02dc*/ 	.word	0xffffffff


	//   ....[70]....
        /*02e0*/ 	.word	0xffffffff


	//   ....[71]....
        /*02e4*/ 	.word	0xffffffff


	//   ....[72]....
        /*02e8*/ 	.word	0xffffffff


	//   ....[73]....
        /*02ec*/ 	.word	0xffffffff


	//   ....[74]....
        /*02f0*/ 	.word	0x0500000f


	//   ....[75]....
        /*02f4*/ 	.word	0x0500000f


	//   ....[76]....
        /*02f8*/ 	.word	0x0500000f


	//   ....[77]....
        /*02fc*/ 	.word	0x0500000f


	//   ....[78]....
        /*0300*/ 	.word	0x0500000f


	//   ....[79]....
        /*0304*/ 	.word	0x0500000f


	//   ....[80]....
        /*0308*/ 	.word	0x0500000f


	//   ....[81]....
        /*030c*/ 	.word	0x0500000f


	//   ....[82]....
        /*0310*/ 	.word	0x0500000f


	//   ....[83]....
        /*0314*/ 	.word	0x0500000f


	//   ....[84]....
        /*0318*/ 	.word	0x0500000f


	//   ....[85]....
        /*031c*/ 	.word	0x0500000f


	//   ....[86]....
        /*0320*/ 	.word	0x0500000f


	//   ....[87]....
        /*0324*/ 	.word	0x0500000f


	//   ....[88]....
        /*0328*/ 	.word	0x0500000f


	//   ....[89]....
        /*032c*/ 	.word	0x0500000f


	//   ....[90]....
        /*0330*/ 	.word	0x0500000f


	//   ....[91]....
        /*0334*/ 	.word	0x0500000f


	//   ....[92]....
        /*0338*/ 	.word	0x0500000f


	//----- nvinfo : EIATTR_COOP_GROUP_INSTR_OFFSETS
	.align		4
.L_1055:
        /*033c*/ 	.byte	0x04, 0x28
        /*033e*/ 	.short	(.L_1057 - .L_1056)


	//   ....[0]....
.L_1056:
        /*0340*/ 	.word	0x00000070


	//   ....[1]....
        /*0344*/ 	.word	0x00000140


	//   ....[2]....
        /*0348*/ 	.word	0x00000190


	//   ....[3]....
        /*034c*/ 	.word	0x000003c0


	//   ....[4]....
        /*0350*/ 	.word	0x00000520


	//   ....[5]....
        /*0354*/ 	.word	0x00000640


	//   ....[6]....
        /*0358*/ 	.word	0x000007a0


	//   ....[7]....
        /*035c*/ 	.word	0x000017b0


	//   ....[8]....
        /*0360*/ 	.word	0x00001f10


	//   ....[9]....
        /*0364*/ 	.word	0x00002c30


	//   ....[10]....
        /*0368*/ 	.word	0x000033a0


	//   ....[11]....
        /*036c*/ 	.word	0x000037b0


	//   ....[12]....
        /*0370*/ 	.word	0x00003dd0


	//   ....[13]....
        /*0374*/ 	.word	0x00003e40


	//   ....[14]....
        /*0378*/ 	.word	0x000055a0


	//   ....[15]....
        /*037c*/ 	.word	0x000057a0


	//   ....[16]....
        /*0380*/ 	.word	0x00006300


	//   ....[17]....
        /*0384*/ 	.word	0x00006320


	//   ....[18]....
        /*0388*/ 	.word	0x00006d90


	//   ....[19]....
        /*038c*/ 	.word	0x00006e20


	//   ....[20]....
        /*0390*/ 	.word	0x000087c0


	//   ....[21]....
        /*0394*/ 	.word	0x00008800


	//   ....[22]....
        /*0398*/ 	.word	0x00008cc0


	//   ....[23]....
        /*039c*/ 	.word	0x00008d90


	//   ....[24]....
        /*03a0*/ 	.word	0x0000a660


	//   ....[25]....
        /*03a4*/ 	.word	0x0000aaf0


	//   ....[26]....
        /*03a8*/ 	.word	0x0000b6e0


	//   ....[27]....
        /*03ac*/ 	.word	0x0000b7e0


	//   ....[28]....
        /*03b0*/ 	.word	0x0000c040


	//   ....[29]....
        /*03b4*/ 	.word	0x0000c0d0


	//   ....[30]....
        /*03b8*/ 	.word	0x0000d1c0


	//   ....[31]....
        /*03bc*/ 	.word	0x0000d200


	//   ....[32]....
        /*03c0*/ 	.word	0x0000d2f0


	//   ....[33]....
        /*03c4*/ 	.word	0x0000d300


	//   ....[34]....
        /*03c8*/ 	.word	0x0000e440


	//   ....[35]....
        /*03cc*/ 	.word	0x0000e4a0


	//   ....[36]....
        /*03d0*/ 	.word	0x0000e4f0


	//   ....[37]....
        /*03d4*/ 	.word	0x0000e550


	//   ....[38]....
        /*03d8*/ 	.word	0x0000ea30


	//   ....[39]....
        /*03dc*/ 	.word	0x0000ea40


	//   ....[40]....
        /*03e0*/ 	.word	0x0000eb00


	//   ....[41]....
        /*03e4*/ 	.word	0x0000eb20


	//   ....[42]....
        /*03e8*/ 	.word	0x0000ebe0


	//   ....[43]....
        /*03ec*/ 	.word	0x0000ec00


	//   ....[44]....
        /*03f0*/ 	.word	0x0000ecd0


	//   ....[45]....
        /*03f4*/ 	.word	0x0000ecf0


	//   ....[46]....
        /*03f8*/ 	.word	0x0000f390


	//   ....[47]....
        /*03fc*/ 	.word	0x0000f3b0


	//   ....[48]....
        /*0400*/ 	.word	0x0000f470


	//   ....[49]....
        /*0404*/ 	.word	0x0000f490


	//   ....[50]....
        /*0408*/ 	.word	0x0000f550


	//   ....[51]....
        /*040c*/ 	.word	0x0000f570


	//   ....[52]....
        /*0410*/ 	.word	0x0000f640


	//   ....[53]....
        /*0414*/ 	.word	0x0000f660


	//   ....[54]....
        /*0418*/ 	.word	0x0000f7e0


	//   ....[55]....
        /*041c*/ 	.word	0x00010890


	//   ....[56]....
        /*0420*/ 	.word	0x00011280


	//   ....[57]....
        /*0424*/ 	.word	0x00011290


	//   ....[58]....
        /*0428*/ 	.word	0x00011300


	//   ....[59]....
        /*042c*/ 	.word	0x00011340


	//   ....[60]....
        /*0430*/ 	.word	0x000113e0


	//   ....[61]....
        /*0434*/ 	.word	0x000113f0


	//   ....[62]....
        /*0438*/ 	.word	0x00011470


	//   ....[63]....
        /*043c*/ 	.word	0x00011480


	//   ....[64]....
        /*0440*/ 	.word	0x00011500


	//   ....[65]....
        /*0444*/ 	.word	0x00011510


	//   ....[66]....
        /*0448*/ 	.word	0x00011590


	//   ....[67]....
        /*044c*/ 	.word	0x000115a0


	//   ....[68]....
        /*0450*/ 	.word	0x00011620


	//   ....[69]....
        /*0454*/ 	.word	0x00011630


	//   ....[70]....
        /*0458*/ 	.word	0x00011640


	//   ....[71]....
        /*045c*/ 	.word	0x00011650


	//   ....[72]....
        /*0460*/ 	.word	0x00013c60


	//   ....[73]....
        /*0464*/ 	.word	0x00013e50


	//   ....[74]....
        /*0468*/ 	.word	0x00014480


	//   ....[75]....
        /*046c*/ 	.word	0x00014600


	//   ....[76]....
        /*0470*/ 	.word	0x00014650


	//   ....[77]....
        /*0474*/ 	.word	0x000146e0


	//   ....[78]....
        /*0478*/ 	.word	0x000147c0


	//   ....[79]....
        /*047c*/ 	.word	0x00014820


	//   ....[80]....
        /*0480*/ 	.word	0x00014930


	//   ....[81]....
        /*0484*/ 	.word	0x00014990


	//   ....[82]....
        /*0488*/ 	.word	0x00014a80


	//   ....[83]....
        /*048c*/ 	.word	0x00014ae0


	//   ....[84]....
        /*0490*/ 	.word	0x00014bd0


	//   ....[85]....
        /*0494*/ 	.word	0x00014c30


	//   ....[86]....
        /*0498*/ 	.word	0x00014d20


	//   ....[87]....
        /*049c*/ 	.word	0x00014d80


	//   ....[88]....
        /*04a0*/ 	.word	0x00014e60


	//   ....[89]....
        /*04a4*/ 	.word	0x00014ec0


	//   ....[90]....
        /*04a8*/ 	.word	0x00014f90


	//   ....[91]....
        /*04ac*/ 	.word	0x000152b0


	//   ....[92]....
        /*04b0*/ 	.word	0x000153d0


	//----- nvinfo : EIATTR_REG_RECONFIG
	.align		4
.L_1057:
        /*04b4*/ 	.byte	0x01, 0x54
	.zero		2


	//----- nvinfo : EIATTR_SYSCALL_OFFSETS
	.align		4
        /*04b8*/ 	.byte	0x04, 0x46
        /*04ba*/ 	.short	(.L_1059 - .L_1058)


	//   ....[0]....
.L_1058:
        /*04bc*/ 	.word	0x00001990


	//   ....[1]....
        /*04c0*/ 	.word	0x00010490


	//   ....[2]....
        /*04c4*/ 	.word	0x000105e0


	//   ....[3]....
        /*04c8*/ 	.word	0x000106d0


	//   ....[4]....
        /*04cc*/ 	.word	0x00010e80


	//----- nvinfo : EIATTR_MBARRIER_INSTR_OFFSETS
	.align		4
.L_1059:
        /*04d0*/ 	.byte	0x04, 0x39
        /*04d2*/ 	.short	(.L_1061 - .L_1060)


	//   ....[0]....
.L_1060:
        /*04d4*/ 	.word	0x00000270
        /*04d8*/ 	.word	0x000000ff
        /*04dc*/ 	.word	0x00028800
        /*04e0*/ 	.short	0x0100
        /*04e2*/ 	.byte	0x08
	.zero		1


	//   ....[1]....
        /*04e4*/ 	.word	0x00000280
        /*04e8*/ 	.word	0x000000ff
        /*04ec*/ 	.word	0x00028820
        /*04f0*/ 	.short	0x0100
        /*04f2*/ 	.byte	0x08
	.zero		1


	//   ....[2]....
        /*04f4*/ 	.word	0x00000370
        /*04f8*/ 	.word	0x000000ff
        /*04fc*/ 	.word	0x00028830
        /*0500*/ 	.short	0x0100
        /*0502*/ 	.byte	0x08
	.zero		1


	//   ....[3]....
        /*0504*/ 	.word	0x00000380
        /*0508*/ 	.word	0x000000ff
        /*050c*/ 	.word	0x00028840
        /*0510*/ 	.short	0x0100
        /*0512*/ 	.byte	0x08
	.zero		1


	//   ....[4]....
        /*0514*/ 	.word	0x00000390
        /*0518*/ 	.word	0x000000ff
        /*051c*/ 	.word	0x00028838
        /*0520*/ 	.short	0x0100
        /*0522*/ 	.byte	0x08
	.zero		1


	//   ....[5]....
        /*0524*/ 	.word	0x000003a0
        /*0528*/ 	.word	0x000000ff
        /*052c*/ 	.word	0x00028848
        /*0530*/ 	.short	0x0100
        /*0532*/ 	.byte	0x08
	.zero		1


	//   ....[6]....
        /*0534*/ 	.word	0x000004d0
        /*0538*/ 	.word	0x000000ff
        /*053c*/ 	.word	0x00028850
        /*0540*/ 	.short	0x0100
        /*0542*/ 	.byte	0x08
	.zero		1


	//   ....[7]....
        /*0544*/ 	.word	0x000004e0
        /*0548*/ 	.word	0x000000ff
        /*054c*/ 	.word	0x00028860
        /*0550*/ 	.short	0x0100
        /*0552*/ 	.byte	0x08
	.zero		1


	//   ....[8]....
        /*0554*/ 	.word	0x000004f0
        /*0558*/ 	.word	0x000000ff
        /*055c*/ 	.word	0x00028858
        /*0560*/ 	.short	0x0100
        /*0562*/ 	.byte	0x08
	.zero		1


	//   ....[9]....
        /*0564*/ 	.word	0x00000500
        /*0568*/ 	.word	0x000000ff
        /*056c*/ 	.word	0x00028868
        /*0570*/ 	.short	0x0100
        /*0572*/ 	.byte	0x08
	.zero		1


	//   ....[10]....
        /*0574*/ 	.word	0x000005f0
        /*0578*/ 	.word	0x000000ff
        /*057c*/ 	.word	0x00028870
        /*0580*/ 	.short	0x0100
        /*0582*/ 	.byte	0x06
	.zero		1


	//   ....[11]....
        /*0584*/ 	.word	0x00000600
        /*0588*/ 	.word	0x000000ff
        /*058c*/ 	.word	0x00028880
        /*0590*/ 	.short	0x0100
        /*0592*/ 	.byte	0x06
	.zero		1


	//   ....[12]....
        /*0594*/ 	.word	0x00000610
        /*0598*/ 	.word	0x000000ff
        /*059c*/ 	.word	0x00028878
        /*05a0*/ 	.short	0x0100
        /*05a2*/ 	.byte	0x06
	.zero		1


	//   ....[13]....
        /*05a4*/ 	.word	0x00000620
        /*05a8*/ 	.word	0x000000ff
        /*05ac*/ 	.word	0x00028888
        /*05b0*/ 	.short	0x0100
        /*05b2*/ 	.byte	0x06
	.zero		1


	//   ....[14]....
        /*05b4*/ 	.word	0x00000750
        /*05b8*/ 	.word	0x000000ff
        /*05bc*/ 	.word	0x00028890
        /*05c0*/ 	.short	0x0100
        /*05c2*/ 	.byte	0x08
	.zero		1


	//   ....[15]....
        /*05c4*/ 	.word	0x00000760
        /*05c8*/ 	.word	0x000000ff
        /*05cc*/ 	.word	0x000288a0
        /*05d0*/ 	.short	0x0100
        /*05d2*/ 	.byte	0x08
	.zero		1


	//   ....[16]....
        /*05d4*/ 	.word	0x00000770
        /*05d8*/ 	.word	0x000000ff
        /*05dc*/ 	.word	0x00028898
        /*05e0*/ 	.short	0x0100
        /*05e2*/ 	.byte	0x08
	.zero		1


	//   ....[17]....
        /*05e4*/ 	.word	0x00000780
        /*05e8*/ 	.word	0x000000ff
        /*05ec*/ 	.word	0x000288a8
        /*05f0*/ 	.short	0x0100
        /*05f2*/ 	.byte	0x08
	.zero		1


	//   ....[18]....
        /*05f4*/ 	.word	0x000008b0
        /*05f8*/ 	.word	0x000000ff
        /*05fc*/ 	.word	0x000288b0
        /*0600*/ 	.short	0x0100
        /*0602*/ 	.byte	0x08
	.zero		1


	//   ....[19]....
        /*0604*/ 	.word	0x000008c0
        /*0608*/ 	.word	0x000000ff
        /*060c*/ 	.word	0x000288c0
        /*0610*/ 	.short	0x0100
        /*0612*/ 	.byte	0x08
	.zero		1


	//   ....[20]....
        /*0614*/ 	.word	0x000008d0
        /*0618*/ 	.word	0x000000ff
        /*061c*/ 	.word	0x000288b8
        /*0620*/ 	.short	0x0100
        /*0622*/ 	.byte	0x08
	.zero		1


	//   ....[21]....
        /*0624*/ 	.word	0x000008e0
        /*0628*/ 	.word	0x000000ff
        /*062c*/ 	.word	0x000288c8
        /*0630*/ 	.short	0x0100
        /*0632*/ 	.byte	0x08
	.zero		1


	//   ....[22]....
        /*0634*/ 	.word	0x00001a10
        /*0638*/ 	.word	0x000000ff
        /*063c*/ 	.word	0x00028800
        /*0640*/ 	.short	0x010a
        /*0642*/ 	.byte	0x29
	.zero		1


	//   ....[23]....
        /*0644*/ 	.word	0x00001a90
        /*0648*/ 	.word	0x00000009
        /*064c*/ 	.word	0x00028830
        /*0650*/ 	.short	0x010a
        /*0652*/ 	.byte	0x3f
	.zero		1


	//   ....[24]....
        /*0654*/ 	.word	0x00001af0
        /*0658*/ 	.word	0x00000009
        /*065c*/ 	.word	0x00028830
        /*0660*/ 	.short	0x010a
        /*0662*/ 	.byte	0x3f
	.zero		1


	//   ....[25]....
        /*0664*/ 	.word	0x00002070
        /*0668*/ 	.word	0x00000000
        /*066c*/ 	.word	0x00000000
        /*0670*/ 	.short	0x0101
        /*0672*/ 	.byte	0x3f
	.zero		1


	//   ....[26]....
        /*0674*/ 	.word	0x00004dc0
        /*0678*/ 	.word	0x000000ff
        /*067c*/ 	.word	0x00028830
        /*0680*/ 	.short	0x010a
        /*0682*/ 	.byte	0x06
	.zero		1


	//   ....[27]....
        /*0684*/ 	.word	0x00004e00
        /*0688*/ 	.word	0x000000ff
        /*068c*/ 	.word	0x00028830
        /*0690*/ 	.short	0x010a
        /*0692*/ 	.byte	0x06
	.zero		1


	//   ....[28]....
        /*0694*/ 	.word	0x00005120
        /*0698*/ 	.word	0x000000ff
        /*069c*/ 	.word	0x00028850
        /*06a0*/ 	.short	0x010a
        /*06a2*/ 	.byte	0x06
	.zero		1


	//   ....[29]....
        /*06a4*/ 	.word	0x00005160
        /*06a8*/ 	.word	0x000000ff
        /*06ac*/ 	.word	0x00028850
        /*06b0*/ 	.short	0x010a
        /*06b2*/ 	.byte	0x06
	.zero		1


	//   ....[30]....
        /*06b4*/ 	.word	0x000055e0
        /*06b8*/ 	.word	0x00000009
        /*06bc*/ 	.word	0x00000000
        /*06c0*/ 	.short	0x0101
        /*06c2*/ 	.byte	0x3f
	.zero		1


	//   ....[31]....
        /*06c4*/ 	.word	0x00007250
        /*06c8*/ 	.word	0x0000001f
        /*06cc*/ 	.word	0x00000000
        /*06d0*/ 	.short	0x0101
        /*06d2*/ 	.byte	0x3f
	.zero		1


	//   ....[32]....
        /*06d4*/ 	.word	0x00008120
        /*06d8*/ 	.word	0x000000ff
        /*06dc*/ 	.word	0x00028830
        /*06e0*/ 	.short	0x010a
        /*06e2*/ 	.byte	0x06
	.zero		1


	//   ....[33]....
        /*06e4*/ 	.word	0x00008160
        /*06e8*/ 	.word	0x000000ff
        /*06ec*/ 	.word	0x00028830
        /*06f0*/ 	.short	0x010a
        /*06f2*/ 	.byte	0x06
	.zero		1


	//   ....[34]....
        /*06f4*/ 	.word	0x00008480
        /*06f8*/ 	.word	0x000000ff
        /*06fc*/ 	.word	0x00028850
        /*0700*/ 	.short	0x010a
        /*0702*/ 	.byte	0x06
	.zero		1


	//   ....[35]....
        /*0704*/ 	.word	0x000084c0
        /*0708*/ 	.word	0x000000ff
        /*070c*/ 	.word	0x00028850
        /*0710*/ 	.short	0x010a
        /*0712*/ 	.byte	0x06
	.zero		1


	//   ....[36]....
        /*0714*/ 	.word	0x00009870
        /*0718*/ 	.word	0x0000001b
        /*071c*/ 	.word	0x00000000
        /*0720*/ 	.short	0x0101
        /*0722*/ 	.byte	0x3f
	.zero		1


	//   ....[37]....
        /*0724*/ 	.word	0x00009a20
        /*0728*/ 	.word	0x0000001f
        /*072c*/ 	.word	0x00000000
        /*0730*/ 	.short	0x0101
        /*0732*/ 	.byte	0x3f
	.zero		1


	//   ....[38]....
        /*0734*/ 	.word	0x0000a150
        /*0738*/ 	.word	0x000000ff
        /*073c*/ 	.word	0x00028830
        /*0740*/ 	.short	0x010a
        /*0742*/ 	.byte	0x06
	.zero		1


	//   ....[39]....
        /*0744*/ 	.word	0x0000a190
        /*0748*/ 	.word	0x000000ff
        /*074c*/ 	.word	0x00028830
        /*0750*/ 	.short	0x010a
        /*0752*/ 	.byte	0x06
	.zero		1


	//   ....[40]....
        /*0754*/ 	.word	0x0000a4b0
        /*0758*/ 	.word	0x000000ff
        /*075c*/ 	.word	0x00028850
        /*0760*/ 	.short	0x010a
        /*0762*/ 	.byte	0x06
	.zero		1


	//   ....[41]....
        /*0764*/ 	.word	0x0000a4f0
        /*0768*/ 	.word	0x000000ff
        /*076c*/ 	.word	0x00028850
        /*0770*/ 	.short	0x010a
        /*0772*/ 	.byte	0x06
	.zero		1


	//   ....[42]....
        /*0774*/ 	.word	0x0000a8f0
        /*0778*/ 	.word	0x00000009
        /*077c*/ 	.word	0x00000000
        /*0780*/ 	.short	0x0101
        /*0782*/ 	.byte	0x3f
	.zero		1


	//   ....[43]....
        /*0784*/ 	.word	0x0000c4a0
        /*0788*/ 	.word	0x00000033
        /*078c*/ 	.word	0x00000000
        /*0790*/ 	.short	0x0101
        /*0792*/ 	.byte	0x3f
	.zero		1


	//   ....[44]....
        /*0794*/ 	.word	0x0000d130
        /*0798*/ 	.word	0x000000ff
        /*079c*/ 	.word	0x00028850
        /*07a0*/ 	.short	0x010a
        /*07a2*/ 	.byte	0x05
	.zero		1


	//   ....[45]....
        /*07a4*/ 	.word	0x0000d170
        /*07a8*/ 	.word	0x000000ff
        /*07ac*/ 	.word	0x00028850
        /*07b0*/ 	.short	0x010a
        /*07b2*/ 	.byte	0x05
	.zero		1


	//   ....[46]....
        /*07b4*/ 	.word	0x0000d690
        /*07b8*/ 	.word	0x00000000
        /*07bc*/ 	.word	0x00000000
        /*07c0*/ 	.short	0x0101
        /*07c2*/ 	.byte	0x3f
	.zero		1


	//   ....[47]....
        /*07c4*/ 	.word	0x0000ea20
        /*07c8*/ 	.word	0x00000000
        /*07cc*/ 	.word	0x00000000
        /*07d0*/ 	.short	0x0101
        /*07d2*/ 	.byte	0x3f
	.zero		1


	//   ....[48]....
        /*07d4*/ 	.word	0x00010ac0
        /*07d8*/ 	.word	0x00000003
        /*07dc*/ 	.word	0x00028840
        /*07e0*/ 	.short	0x010a
        /*07e2*/ 	.byte	0x3f
	.zero		1


	//   ....[49]....
        /*07e4*/ 	.word	0x00011770
        /*07e8*/ 	.word	0x00000011
        /*07ec*/ 	.word	0x00028800
        /*07f0*/ 	.short	0x0107
        /*07f2*/ 	.byte	0x3f
	.zero		1


	//   ....[50]....
        /*07f4*/ 	.word	0x00011880
        /*07f8*/ 	.word	0x00000011
        /*07fc*/ 	.word	0x00028800
        /*0800*/ 	.short	0x0101
        /*0802*/ 	.byte	0x3f
	.zero		1


	//   ....[51]....
        /*0804*/ 	.word	0x000118a0
        /*0808*/ 	.word	0x00000011
        /*080c*/ 	.word	0x00028820
        /*0810*/ 	.short	0x010a
        /*0812*/ 	.byte	0x3f
	.zero		1


	//   ....[52]....
        /*0814*/ 	.word	0x00011bd0
        /*0818*/ 	.word	0x00000007
        /*081c*/ 	.word	0x00028840
        /*0820*/ 	.short	0x010a
        /*0822*/ 	.byte	0x3f
	.zero		1


	//   ....[53]....
        /*0824*/ 	.word	0x00011f60
        /*0828*/ 	.word	0x00000007
        /*082c*/ 	.word	0x00000060
        /*0830*/ 	.short	0x010a
        /*0832*/ 	.byte	0x3f
	.zero		1


	//   ....[54]....
        /*0834*/ 	.word	0x000125c0
        /*0838*/ 	.word	0x00000003
        /*083c*/ 	.word	0x00028840
        /*0840*/ 	.short	0x010a
        /*0842*/ 	.byte	0x3f
	.zero		1


	//   ....[55]....
        /*0844*/ 	.word	0x00012950
        /*0848*/ 	.word	0x00000002
        /*084c*/ 	.word	0x00000060
        /*0850*/ 	.short	0x010a
        /*0852*/ 	.byte	0x3f
	.zero		1


	//   ....[56]....
        /*0854*/ 	.word	0x00012ef0
        /*0858*/ 	.word	0x00000002
        /*085c*/ 	.word	0x00028840
        /*0860*/ 	.short	0x010a
        /*0862*/ 	.byte	0x3f
	.zero		1


	//   ....[57]....
        /*0864*/ 	.word	0x00013280
        /*0868*/ 	.word	0x00000002
        /*086c*/ 	.word	0x00000060
        /*0870*/ 	.short	0x010a
        /*0872*/ 	.byte	0x3f
	.zero		1


	//   ....[58]....
        /*0874*/ 	.word	0x000137d0
        /*0878*/ 	.word	0x00000003
        /*087c*/ 	.word	0x00028860
        /*0880*/ 	.short	0x010a
        /*0882*/ 	.byte	0x3f
	.zero		1


	//   ....[59]....
        /*0884*/ 	.word	0x00013dd0
        /*0888*/ 	.word	0x00000000
        /*088c*/ 	.word	0x00028820
        /*0890*/ 	.short	0x010a
        /*0892*/ 	.byte	0x3f
	.zero		1


	//   ....[60]....
        /*0894*/ 	.word	0x00013fa0
        /*0898*/ 	.word	0x00000006
        /*089c*/ 	.word	0x00000000
        /*08a0*/ 	.short	0x010a
        /*08a2*/ 	.byte	0x3f
	.zero		1


	//   ....[61]....
        /*08a4*/ 	.word	0x00013ff0
        /*08a8*/ 	.word	0x00000003
        /*08ac*/ 	.word	0x00000000
        /*08b0*/ 	.short	0x010a
        /*08b2*/ 	.byte	0x3f
	.zero		1


	//   ....[62]....
        /*08b4*/ 	.word	0x00014050
        /*08b8*/ 	.word	0x00000012
        /*08bc*/ 	.word	0x00000000
        /*08c0*/ 	.short	0x010a
        /*08c2*/ 	.byte	0x3f
	.zero		1


	//   ....[63]....
        /*08c4*/ 	.word	0x00014080
        /*08c8*/ 	.word	0x00000003
        /*08cc*/ 	.word	0x00000000
        /*08d0*/ 	.short	0x010a
        /*08d2*/ 	.byte	0x3f
	.zero		1


	//   ....[64]....
        /*08d4*/ 	.word	0x000140f0
        /*08d8*/ 	.word	0x00000003
        /*08dc*/ 	.word	0x00028800
        /*08e0*/ 	.short	0x010a
        /*08e2*/ 	.byte	0x3f
	.zero		1


	//   ....[65]....
        /*08e4*/ 	.word	0x00014140
        /*08e8*/ 	.word	0x00000009
        /*08ec*/ 	.word	0x00028830
        /*08f0*/ 	.short	0x010a
        /*08f2*/ 	.byte	0x3f
	.zero		1


	//   ....[66]....
        /*08f4*/ 	.word	0x000141a0
        /*08f8*/ 	.word	0x00000005
        /*08fc*/ 	.word	0x00028830
        /*0900*/ 	.short	0x010a
        /*0902*/ 	.byte	0x3f
	.zero		1


	//   ....[67]....
        /*0904*/ 	.word	0x00014200
        /*0908*/ 	.word	0x00000005
        /*090c*/ 	.word	0x00028850
        /*0910*/ 	.short	0x010a
        /*0912*/ 	.byte	0x3f
	.zero		1


	//   ....[68]....
        /*0914*/ 	.word	0x00014260
        /*0918*/ 	.word	0x00000007
        /*091c*/ 	.word	0x00028830
        /*0920*/ 	.short	0x010a
        /*0922*/ 	.byte	0x3f
	.zero		1


	//   ....[69]....
        /*0924*/ 	.word	0x000142c0
        /*0928*/ 	.word	0x00000007
        /*092c*/ 	.word	0x00028850
        /*0930*/ 	.short	0x010a
        /*0932*/ 	.byte	0x3f
	.zero		1


	//   ....[70]....
        /*0934*/ 	.word	0x00014320
        /*0938*/ 	.word	0x00000007
        /*093c*/ 	.word	0x00028830
        /*0940*/ 	.short	0x010a
        /*0942*/ 	.byte	0x3f
	.zero		1


	//   ....[71]....
        /*0944*/ 	.word	0x00014380
        /*0948*/ 	.word	0x00000007
        /*094c*/ 	.word	0x00028850
        /*0950*/ 	.short	0x010a
        /*0952*/ 	.byte	0x3f
	.zero		1


	//   ....[72]....
        /*0954*/ 	.word	0x000143e0
        /*0958*/ 	.word	0x00000005
        /*095c*/ 	.word	0x00028850
        /*0960*/ 	.short	0x010a
        /*0962*/ 	.byte	0x3f
	.zero		1


	//   ....[73]....
        /*0964*/ 	.word	0x00014530
        /*0968*/ 	.word	0x00000003
        /*096c*/ 	.word	0x00028840
        /*0970*/ 	.short	0x010a
        /*0972*/ 	.byte	0x3f
	.zero		1


	//   ....[74]....
        /*0974*/ 	.word	0x00014fd0
        /*0978*/ 	.word	0x00000011
        /*097c*/ 	.word	0x00028820
        /*0980*/ 	.short	0x010a
        /*0982*/ 	.byte	0x3f
	.zero		1


	//   ....[75]....
        /*0984*/ 	.word	0x00015020
        /*0988*/ 	.word	0x00000007
        /*098c*/ 	.word	0x00028840
        /*0990*/ 	.short	0x010a
        /*0992*/ 	.byte	0x3f
	.zero		1


	//   ....[76]....
        /*0994*/ 	.word	0x00015070
        /*0998*/ 	.word	0x00000007
        /*099c*/ 	.word	0x00000060
        /*09a0*/ 	.short	0x010a
        /*09a2*/ 	.byte	0x3f
	.zero		1


	//   ....[77]....
        /*09a4*/ 	.word	0x000150c0
        /*09a8*/ 	.word	0x00000003
        /*09ac*/ 	.word	0x00028840
        /*09b0*/ 	.short	0x010a
        /*09b2*/ 	.byte	0x3f
	.zero		1


	//   ....[78]....
        /*09b4*/ 	.word	0x00015110
        /*09b8*/ 	.word	0x00000002
        /*09bc*/ 	.word	0x00000060
        /*09c0*/ 	.short	0x010a
        /*09c2*/ 	.byte	0x3f
	.zero		1


	//   ....[79]....
        /*09c4*/ 	.word	0x00015160
        /*09c8*/ 	.word	0x00000002
        /*09cc*/ 	.word	0x00028840
        /*09d0*/ 	.short	0x010a
        /*09d2*/ 	.byte	0x3f
	.zero		1


	//   ....[80]....
        /*09d4*/ 	.word	0x000151b0
        /*09d8*/ 	.word	0x00000002
        /*09dc*/ 	.word	0x00000060
        /*09e0*/ 	.short	0x010a
        /*09e2*/ 	.byte	0x3f
	.zero		1


	//   ....[81]....
        /*09e4*/ 	.word	0x00015200
        /*09e8*/ 	.word	0x00000003
        /*09ec*/ 	.word	0x00028860
        /*09f0*/ 	.short	0x010a
        /*09f2*/ 	.byte	0x3f
	.zero		1


	//   ....[82]....
        /*09f4*/ 	.word	0x000152f0
        /*09f8*/ 	.word	0x00000000
        /*09fc*/ 	.word	0x00028820
        /*0a00*/ 	.short	0x010a
        /*0a02*/ 	.byte	0x3f
	.zero		1


	//   ....[83]....
        /*0a04*/ 	.word	0x00015490
        /*0a08*/ 	.word	0x00000006
        /*0a0c*/ 	.word	0x00000000
        /*0a10*/ 	.short	0x010a
        /*0a12*/ 	.byte	0x3f
	.zero		1


	//   ....[84]....
        /*0a14*/ 	.word	0x000154e0
        /*0a18*/ 	.word	0x00000003
        /*0a1c*/ 	.word	0x00000000
        /*0a20*/ 	.short	0x010a
        /*0a22*/ 	.byte	0x3f
	.zero		1


	//   ....[85]....
        /*0a24*/ 	.word	0x00015530
        /*0a28*/ 	.word	0x00000012
        /*0a2c*/ 	.word	0x00000000
        /*0a30*/ 	.short	0x010a
        /*0a32*/ 	.byte	0x3f
	.zero		1


	//----- nvinfo : EIATTR_NUM_MBARRIERS
	.align		4
.L_1061:
        /*0a34*/ 	.byte	0x03, 0x38
        /*0a36*/ 	.short	0x0016


	//----- nvinfo : EIATTR_EXIT_INSTR_OFFSETS
	.align		4
        /*0a38*/ 	.byte	0x04, 0x1c
        /*0a3a*/ 	.short	(.L_1063 - .L_1062)


	//   ....[0]....
.L_1062:
        /*0a3c*/ 	.word	0x00000a40


	//   ....[1]....
        /*0a40*/ 	.word	0x0000f760


	//   ....[2]....
        /*0a44*/ 	.word	0x000140d0


	//----- nvinfo : EIATTR_MAX_THREADS
	.align		4
.L_1063:
        /*0a48*/ 	.byte	0x04, 0x05
        /*0a4a*/ 	.short	(.L_1065 - .L_1064)
.L_1064:
        /*0a4c*/ 	.word	0x00000180
        /*0a50*/ 	.word	0x00000001
        /*0a54*/ 	.word	0x00000001


	//----- nvinfo : EIATTR_CRS_STACK_SIZE
	.align		4
.L_1065:
        /*0a58*/ 	.byte	0x04, 0x1e
        /*0a5a*/ 	.short	(.L_1067 - .L_1066)
.L_1066:
        /*0a5c*/ 	.word	0x00000000


	//----- nvinfo : EIATTR_CBANK_PARAM_SIZE
	.align		4
.L_1067:
        /*0a60*/ 	.byte	0x03, 0x19
        /*0a62*/ 	.short	0x0af0


	//----- nvinfo : EIATTR_PARAM_CBANK
	.align		4
        /*0a64*/ 	.byte	0x04, 0x0a
        /*0a66*/ 	.short	(.L_1069 - .L_1068)
	.align		4
.L_1068:
        /*0a68*/ 	.word	index@(.nv.constant0._ZN7cutlass13device_kernelIN5flash11enable_sm90INS1_16FlashAttnFwdSm90INS1_25CollectiveMainloopFwdSm90ILi2EN4cute5tupleIJNS5_1CILi1EEES8_S8_EEENS6_IJNS7_ILi128EEESA_SA_EEELi128ENS_6half_tEfNS_4arch4Sm90ELb0ELb1ELb0ELb0ELb0ELb0ELb0ELb1ELb1ELb1ELb0ELb0EEENS1_21CollectiveEpilogueFwdISB_S9_SC_SE_Li256ELb0ELb1ELb0ELb0EEENS1_30DynamicPersistentTileSchedulerILi256ELi128ELb0ELb1ELb1EEEEEEEEEvNT_6ParamsE)
        /*0a6c*/ 	.short	0x0210
        /*0a6e*/ 	.short	0x0af0


	//----- nvinfo : EIATTR_SW_WAR
	.align		4
.L_1069:
        /*0a70*/ 	.byte	0x04, 0x36
        /*0a72*/ 	.short	(.L_1071 - .L_1070)
.L_1070:
        /*0a74*/ 	.word	0x00000008
.L_1071:


//--------------------- .nv.info._ZN7cutlass13device_kernelIN5flash11enable_sm90INS1_16FlashAttnFwdSm90INS1_25CollectiveMainloopFwdSm90ILi2EN4cute5tupleIJNS5_1CILi1EEES8_S8_EEENS6_IJNS7_ILi128EEESA_SA_EEELi128ENS_6half_tEfNS_4arch4Sm90ELb0ELb1ELb0ELb1ELb0ELb0ELb0ELb1ELb1ELb1ELb0ELb0EEENS1_21CollectiveEpilogueFwdISB_S9_SC_SE_Li256ELb1ELb1ELb0ELb0EEENS1_36VarlenDynamicPersistentTileSchedulerILi128ELi128ELi256ELi128ELb0ELb1ELb1ELb1ELb0ELb1EEEEEEEEEvNT_6ParamsE --------------------------
	.section	.nv.info._ZN7cutlass13device_kernelIN5flash11enable_sm90INS1_16FlashAttnFwdSm90INS1_25CollectiveMainloopFwdSm90ILi2EN4cute5tupleIJNS5_1CILi1EEES8_S8_EEENS6_IJNS7_ILi128EEESA_SA_EEELi128ENS_6half_tEfNS_4arch4Sm90ELb0ELb1ELb0ELb1ELb0ELb0ELb0ELb1ELb1ELb1ELb0ELb0EEENS1_21CollectiveEpilogueFwdISB_S9_SC_SE_Li256ELb1ELb1ELb0ELb0EEENS1_36VarlenDynamicPersistentTileSchedulerILi128ELi128ELi256ELi128ELb0ELb1ELb1ELb1ELb0ELb1EEEEEEEEEvNT_6ParamsE,"",@"SHT_CUDA_INFO"
	.sectionflags	@""
	.align	4


	//----- nvinfo : EIATTR_CUDA_API_VERSION
	.align		4
        /*0000*/ 	.byte	0x04, 0x37
        /*0002*/ 	.short	(.L_1073 - .L_1072)
.L_1072:
        /*0004*/ 	.word	0x00000082


	//----- nvinfo : EIATTR_KPARAM_INFO
	.align		4
.L_1073:
        /*0008*/ 	.byte	0x04, 0x17
        /*000a*/ 	.short	(.L_1075 - .L_1074)
.L_1074:
        /*000c*/ 	.word	0x00000000
        /*0010*/ 	.short	0x0000
        /*0012*/ 	.short	0x0070
        /*0014*/ 	.byte	0x00, 0xf0, 0x01, 0x2a


	//----- nvinfo : EIATTR_SPARSE_MMA_MASK
	.align		4
.L_1075:
        /*0018*/ 	.byte	0x03, 0x50
        /*001a*/ 	.short	0x0000


	//----- nvinfo : EIATTR_MAXREG_COUNT
	.align		4
        /*001c*/ 	.byte	0x03, 0x1b
        /*001e*/ 	.short	0x00a8


	//----- nvinfo : EIATTR_NUM_BARRIERS
	.align		4
        /*0020*/ 	.byte	0x02, 0x4c
        /*0022*/ 	.byte	0x10
	.zero		1


	//----- nvinfo : EIATTR_EXTERNS
	.align		4
        /*0024*/ 	.byte	0x04, 0x0f
        /*0026*/ 	.short	(.L_1077 - .L_1076)


	//   ....[0]....
	.align		4
.L_1076:
        /*0028*/ 	.word	index@(__assertfail)


	//----- nvinfo : EIATTR_ANNOTATIONS
	.align		4
.L_1077:
        /*002c*/ 	.byte	0x04, 0x55
        /*002e*/ 	.short	(.L_1079 - .L_1078)


	//   ....[0]....
.L_1078:
        /* <DEDUP_REMOVED lines=62> */


	//----- nvinfo : EIATTR_MERCURY_ISA_VERSION
	.align		4
.L_1079:
        /*03f8*/ 	.byte	0x03, 0x5f
        /*03fa*/ 	.short	0x0101


	//----- nvinfo : EIATTR_UNUSED_LOAD_BYTE_OFFSET
	.align		4
        /*03fc*/ 	.byte	0x04, 0x44
        /*03fe*/ 	.short	(.L_1081 - .L_1080)


	//   ....[0]....
.L_1080:
        /*0400*/ 	.word	0x00000a40
        /*0404*/ 	.word	0x0000fff0


	//   ....[1]....
        /*0408*/ 	.word	0x0000dc60
        /*040c*/ 	.word	0x0000fff0


	//----- nvinfo : EIATTR_INT_WARP_WIDE_INSTR_OFFSETS
	.align		4
.L_1081:
        /*0410*/ 	.byte	0x04, 0x31
        /*0412*/ 	.short	(.L_1083 - .L_1082)


	//   ....[0]....
.L_1082:
        /*0414*/ 	.word	0x00000130


	//   ....[1]....
        /*0418*/ 	.word	0x00000170


	//   ....[2]....
        /*041c*/ 	.word	0x000001e0


	//   ....[3]....
        /*0420*/ 	.word	0x00011390


	//   ....[4]....
        /*0424*/ 	.word	0x00011420


	//   ....[5]....
        /*0428*/ 	.word	0x00014bc0


	//   ....[6]....
        /*042c*/ 	.word	0x00014c50


	//----- nvinfo : EIATTR_COOP_GROUP_MASK_REGIDS
	.align		4
.L_1083:
        /*0430*/ 	.byte	0x04, 0x29
        /*0432*/ 	.short	(.L_1085 - .L_1084)


	//   ....[0]....
.L_1084:
        /*0434*/ 	.word	0xffffffff


	//   ....[1]....
        /*0438*/ 	.word	0xffffffff


	//   ....[2]....
        /*043c*/ 	.word	0xffffffff


	//   ....[3]....
        /*0440*/ 	.word	0xffffffff


	//   ....[4]....
        /*0444*/ 	.word	0xffffffff


	//   ....[5]....
        /*0448*/ 	.word	0xffffffff


	//   ....[6]....
        /*044c*/ 	.word	0xffffffff


	//   ....[7]....
        /*0450*/ 	.word	0xffffffff


	//   ....[8]....
        /*0454*/ 	.word	0xffffffff


	//   ....[9]....
        /*0458*/ 	.word	0xffffffff


	//   ....[10]....
        /*045c*/ 	.word	0xffffffff


	//   ....[11]....
        /*0460*/ 	.word	0xffffffff


	//   ....[12]....
        /*0464*/ 	.word	0xffffffff


	//   ....[13]....
        /*0468*/ 	.word	0xffffffff


	//   ....[14]....
        /*046c*/ 	.word	0xffffffff


	//   ....[15]....
        /*0470*/ 	.word	0xffffffff


	//   ....[16]....
        /*0474*/ 	.word	0xffffffff


	//   ....[17]....
        /*0478*/ 	.word	0xffffffff


	//   ....[18]....
        /*047c*/ 	.word	0xffffffff


	//   ....[19]....
        /*0480*/ 	.word	0xffffffff


	//   ....[20]....
        /*0484*/ 	.word	0xffffffff


	//   ....[21]....
        /*0488*/ 	.word	0xffffffff


	//   ....[22]....
        /*048c*/ 	.word	0xffffffff


	//   ....[23]....
        /*0490*/ 	.word	0xffffffff


	//   ....[24]....
        /*0494*/ 	.word	0xffffffff


	//   ....[25]....
        /*0498*/ 	.word	0xffffffff


	//   ....[26]....
        /*049c*/ 	.word	0xffffffff


	//   ....[27]....
        /*04a0*/ 	.word	0xffffffff


	//   ....[28]....
        /*04a4*/ 	.word	0xffffffff


	//   ....[29]....
        /*04a8*/ 	.word	0xffffffff


	//   ....[30]....
        /*04ac*/ 	.word	0xffffffff


	//   ....[31]....
        /*04b0*/ 	.word	0xffffffff


	//   ....[32]....
        /*04b4*/ 	.word	0xffffffff


	//   ....[33]....
        /*04b8*/ 	.word	0xffffffff


	//   ....[34]....
        /*04bc*/ 	.word	0xffffffff


	//   ....[35]....
        /*04c0*/ 	.word	0xffffffff


	//   ....[36]....
        /*04c4*/ 	.word	0xffffffff


	//   ....[37]....
        /*04c8*/ 	.word	0xffffffff


	//   ....[38]....
        /*04cc*/ 	.word	0xffffffff


	//   ....[39]....
        /*04d0*/ 	.word	0xffffffff


	//   ....[40]....
        /*04d4*/ 	.word	0xffffffff


	//   ....[41]....
        /*04d8*/ 	.word	0xffffffff


	//   ....[42]....
        /*04dc*/ 	.word	0xffffffff


	//   ....[43]....
        /*04e0*/ 	.word	0xffffffff


	//   ....[44]....
        /*04e4*/ 	.word	0xffffffff


	//   ....[45]....
        /*04e8*/ 	.word	0xffffffff


	//   ....[46]....
        /*04ec*/ 	.word	0xffffffff


	//   ....[47]....
        /*04f0*/ 	.word	0xffffffff


	//   ....[48]....
        /*04f4*/ 	.word	0xffffffff


	//   ....[49]....
        /*04f8*/ 	.word	0xffffffff


	//   ....[50]....
        /*04fc*/ 	.word	0xffffffff


	//   ....[51]....
        /*0500*/ 	.word	0xffffffff


	//   ....[52]....
        /*0504*/ 	.word	0xffffffff


	//   ....[53]....
        /*0508*/ 	.word	0xffffffff


	//   ....[54]....
        /*050c*/ 	.word	0xffffffff


	//   ....[55]....
        /*0510*/ 	.word	0xffffffff


	//   ....[56]....
        /*0514*/ 	.word	0xffffffff


	//   ....[57]....
        /*0518*/ 	.word	0xffffffff


	//   ....[58]....
        /*051c*/ 	.word	0xffffffff


	//   ....[59]....
        /*0520*/ 	.word	0xffffffff


	//   ....[60]....
        /*0524*/ 	.word	0xffffffff


	//   ....[61]....
        /*0528*/ 	.word	0xffffffff


	//   ....[62]....
        /*052c*/ 	.word	0xffffffff


	//   ....[63]....
        /*0530*/ 	.word	0xffffffff


	//   ....[64]....
        /*0534*/ 	.word	0xffffffff


	//   ....[65]....
        /*0538*/ 	.word	0xffffffff


	//   ....[66]....
        /*053c*/ 	.word	0xffffffff


	//   ....[67]....
        /*0540*/ 	.word	0xffffffff


	//   ....[68]....
        /*0544*/ 	.word	0xffffffff


	//   ....[69]....
        /*0548*/ 	.word	0xffffffff


	//   ....[70]....
        /*054c*/ 	.word	0xffffffff


	//   ....[71]....
        /*0550*/ 	.word	0xffffffff


	//   ....[72]....
        /*0554*/ 	.word	0xffffffff


	//   ....[73]....
        /*0558*/ 	.word	0xffffffff


	//   ....[74]....
        /*055c*/ 	.word	0xffffffff


	//   ....[75]....
        /*0560*/ 	.word	0xffffffff


	//   ....[76]....
        /*0564*/ 	.word	0xffffffff


	//   ....[77]....
        /*0568*/ 	.word	0xffffffff


	//   ....[78]....
        /*056c*/ 	.word	0xffffffff


	//   ....[79]....
        /*0570*/ 	.word	0xffffffff


	//   ....[80]....
        /*0574*/ 	.word	0xffffffff


	//   ....[81]....
        /*0578*/ 	.word	0xffffffff


	//   ....[82]....
        /*057c*/ 	.word	0xffffffff


	//   ....[83]....
        /*0580*/ 	.word	0xffffffff


	//   ....[84]....
        /*0584*/ 	.word	0xffffffff


	//   ....[85]....
        /*0588*/ 	.word	0xffffffff


	//   ....[86]....
        /*058c*/ 	.word	0xffffffff


	//   ....[87]....
        /*0590*/ 	.word	0xffffffff


	//   ....[88]....
        /*0594*/ 	.word	0xffffffff


	//   ....[89]....
        /*0598*/ 	.word	0xffffffff


	//   ....[90]....
        /*059c*/ 	.word	0xffffffff


	//   ....[91]....
        /*05a0*/ 	.word	0xffffffff


	//   ....[92]....
        /*05a4*/ 	.word	0xffffffff


	//   ....[93]....
        /*05a8*/ 	.word	0xffffffff


	//   ....[94]....
        /*05ac*/ 	.word	0xffffffff


	//   ....[95]....
        /*05b0*/ 	.word	0xffffffff


	//   ....[96]....
        /*05b4*/ 	.word	0xffffffff


	//   ....[97]....
        /*05b8*/ 	.word	0xffffffff


	//   ....[98]....
        /*05bc*/ 	.word	0xffffffff


	//   ....[99]....
        /*05c0*/ 	.word	0xffffffff


	//   ....[100]....
        /*05c4*/ 	.word	0xffffffff


	//   ....[101]....
        /*05c8*/ 	.word	0xffffffff


	//   ....[102]....
        /*05cc*/ 	.word	0xffffffff


	//   ....[103]....
        /*05d0*/ 	.word	0xffffffff


	//   ....[104]....
        /*05d4*/ 	.word	0xffffffff


	//   ....[105]....
        /*05d8*/ 	.word	0x0500000f


	//   ....[106]....
        /*05dc*/ 	.word	0x0500000f


	//   ....[107]....
        /*05e0*/ 	.word	0x0500000f


	//   ....[108]....
        /*05e4*/ 	.word	0x0500000f


	//   ....[109]....
        /*05e8*/ 	.word	0x0500000f


	//   ....[110]....
        /*05ec*/ 	.word	0x0500000f


	//   ....[111]....
        /*05f0*/ 	.word	0x0500000f


	//   ....[112]....
        /*05f4*/ 	.word	0x0500000f


	//   ....[113]....
        /*05f8*/ 	.word	0x0500000f


	//   ....[114]....
        /*05fc*/ 	.word	0x0500000f


	//   ....[115]....
        /*0600*/ 	.word	0x0500000f


	//   ....[116]....
        /*0604*/ 	.word	0x0500000f


	//   ....[117]....
        /*0608*/ 	.word	0x0500000f


	//   ....[118]....
        /*060c*/ 	.word	0x0500000f


	//   ....[119]....
        /*0610*/ 	.word	0x0500000f


	//   ....[120]....
        /*0614*/ 	.word	0x0500000f


	//   ....[121]....
        /*0618*/ 	.word	0x0500000f


	//   ....[122]....
        /*061c*/ 	.word	0x0500000f


	//   ....[123]....
        /*0620*/ 	.word	0x0500000f


	//   ....[124]....
        /*0624*/ 	.word	0x0500000f


	//   ....[125]....
        /*0628*/ 	.word	0x0500000f


	//   ....[126]....
        /*062c*/ 	.word	0x0500000f


	//   ....[127]....
        /*0630*/ 	.word	0x0500000f


	//   ....[128]....
        /*0634*/ 	.word	0x0500000f


	//   ....[129]....
        /*0638*/ 	.word	0x0500000f


	//   ....[130]....
        /*063c*/ 	.word	0x0500000f


	//   ....[131]....
        /*0640*/ 	.word	0x0500000f


	//   ....[132]....
        /*0644*/ 	.word	0x0500000f


	//   ....[133]....
        /*0648*/ 	.word	0x0500000f


	//   ....[134]....
        /*064c*/ 	.word	0x0500000f


	//   ....[135]....
        /*0650*/ 	.word	0x0500000f


	//   ....[136]....
        /*0654*/ 	.word	0x0500000f


	//   ....[137]....
        /*0658*/ 	.word	0x0500000f


	//   ....[138]....
        /*065c*/ 	.word	0x0500000f


	//   ....[139]....
        /*0660*/ 	.word	0x0500000f


	//----- nvinfo : EIATTR_COOP_GROUP_INSTR_OFFSETS
	.align		4
.L_1085:
        /*0664*/ 	.byte	0x04, 0x28
        /*0666*/ 	.short	(.L_1087 - .L_1086)


	//   ....[0]....
.L_1086:
        /*0668*/ 	.word	0x00000070


	//   ....[1]....
        /*066c*/ 	.word	0x00000140


	//   ....[2]....
        /*0670*/ 	.word	0x00000190


	//   ....[3]....
        /*0674*/ 	.word	0x000003c0


	//   ....[4]....
        /*0678*/ 	.word	0x00000520


	//   ....[5]....
        /*067c*/ 	.word	0x00000640


	//   ....[6]....
        /*0680*/ 	.word	0x000007a0


	//   ....[7]....
        /*0684*/ 	.word	0x00001950


	//   ....[8]....
        /*0688*/ 	.word	0x00002090


	//   ....[9]....
        /*068c*/ 	.word	0x00002410


	//   ....[10]....
        /*0690*/ 	.word	0x00003820


	//   ....[11]....
        /*0694*/ 	.word	0x000038c0


	//   ....[12]....
        /*0698*/ 	.word	0x00003f40


	//   ....[13]....
        /*069c*/ 	.word	0x00003fa0


	//   ....[14]....
        /*06a0*/ 	.word	0x000056d0


	//   ....[15]....
        /*06a4*/ 	.word	0x00005900


	//   ....[16]....
        /*06a8*/ 	.word	0x00006460


	//   ....[17]....
        /*06ac*/ 	.word	0x00006480


	//   ....[18]....
        /*06b0*/ 	.word	0x00006ef0


	//   ....[19]....
        /*06b4*/ 	.word	0x00006f60


	//   ....[20]....
        /*06b8*/ 	.word	0x00008950


	//   ....[21]....
        /*06bc*/ 	.word	0x00008970


	//   ....[22]....
        /*06c0*/ 	.word	0x00008c30


	//   ....[23]....
        /*06c4*/ 	.word	0x00008c80


	//   ....[24]....
        /*06c8*/ 	.word	0x0000aa20


	//   ....[25]....
        /*06cc*/ 	.word	0x0000ac60


	//   ....[26]....
        /*06d0*/ 	.word	0x0000b820


	//   ....[27]....
        /*06d4*/ 	.word	0x0000b840


	//   ....[28]....
        /*06d8*/ 	.word	0x0000c240


	//   ....[29]....
        /*06dc*/ 	.word	0x0000c310


	//   ....[30]....
        /*06e0*/ 	.word	0x0000d330


	//   ....[31]....
        /*06e4*/ 	.word	0x0000d370


	//   ....[32]....
        /*06e8*/ 	.word	0x0000d450


	//   ....[33]....
        /*06ec*/ 	.word	0x0000d470


	//   ....[34]....
        /*06f0*/ 	.word	0x0000e780


	//   ....[35]....
        /*06f4*/ 	.word	0x0000e7c0


	//   ....[36]....
        /*06f8*/ 	.word	0x0000e800


	//   ....[37]....
        /*06fc*/ 	.word	0x0000e840


	//   ....[38]....
        /*0700*/ 	.word	0x0000edf0


	//   ....[39]....
        /*0704*/ 	.word	0x0000ee00


	//   ....[40]....
        /*0708*/ 	.word	0x0000eec0


	//   ....[41]....
        /*070c*/ 	.word	0x0000eee0


	//   ....[42]....
        /*0710*/ 	.word	0x0000efa0


	//   ....[43]....
        /*0714*/ 	.word	0x0000efc0


	//   ....[44]....
        /*0718*/ 	.word	0x0000f090


	//   ....[45]....
        /*071c*/ 	.word	0x0000f0b0


	//   ....[46]....
        /*0720*/ 	.word	0x0000f980


	//   ....[47]....
        /*0724*/ 	.word	0x0000f9a0


	//   ....[48]....
        /*0728*/ 	.word	0x0000fa60


	//   ....[49]....
        /*072c*/ 	.word	0x0000fa80


	//   ....[50]....
        /*0730*/ 	.word	0x0000fb40


	//   ....[51]....
        /*0734*/ 	.word	0x0000fb60


	//   ....[52]....
        /*0738*/ 	.word	0x0000fc30


	//   ....[53]....
        /*073c*/ 	.word	0x0000fc50


	//   ....[54]....
        /*0740*/ 	.word	0x0000fdb0


	//   ....[55]....
        /*0744*/ 	.word	0x0000ff90


	//   ....[56]....
        /*0748*/ 	.word	0x0000ffc0


	//   ....[57]....
        /*074c*/ 	.word	0x0000fff0


	//   ....[58]....
        /*0750*/ 	.word	0x00010020


	//   ....[59]....
        /*0754*/ 	.word	0x00010050


	//   ....[60]....
        /*0758*/ 	.word	0x00010080


	//   ....[61]....
        /*075c*/ 	.word	0x000101f0


	//   ....[62]....
        /*0760*/ 	.word	0x00010220


	//   ....[63]....
        /*0764*/ 	.word	0x00010250


	//   ....[64]....
        /*0768*/ 	.word	0x00010280


	//   ....[65]....
        /*076c*/ 	.word	0x000102b0


	//   ....[66]....
        /*0770*/ 	.word	0x000102e0


	//   ....[67]....
        /*0774*/ 	.word	0x00010380


	//   ....[68]....
        /*0778*/ 	.word	0x000103e0


	//   ....[69]....
        /*077c*/ 	.word	0x00010470


	//   ....[70]....
        /*0780*/ 	.word	0x00011950


	//   ....[71]....
        /*0784*/ 	.word	0x00012520


	//   ....[72]....
        /*0788*/ 	.word	0x00012540


	//   ....[73]....
        /*078c*/ 	.word	0x00012580


	//   ....[74]....
        /*0790*/ 	.word	0x00012590


	//   ....[75]....
        /*0794*/ 	.word	0x000126a0


	//   ....[76]....
        /*0798*/ 	.word	0x000126b0


	//   ....[77]....
        /*079c*/ 	.word	0x00012740


	//   ....[78]....
        /*07a0*/ 	.word	0x00012750


	//   ....[79]....
        /*07a4*/ 	.word	0x000127e0


	//   ....[80]....
        /*07a8*/ 	.word	0x000127f0


	//   ....[81]....
        /*07ac*/ 	.word	0x00012880


	//   ....[82]....
        /*07b0*/ 	.word	0x00012890


	//   ....[83]....
        /*07b4*/ 	.word	0x00012920


	//   ....[84]....
        /*07b8*/ 	.word	0x00012930


	//   ....[85]....
        /*07bc*/ 	.word	0x00012980


	//   ....[86]....
        /*07c0*/ 	.word	0x000129b0


	//   ....[87]....
        /*07c4*/ 	.word	0x000152c0


	//   ....[88]....
        /*07c8*/ 	.word	0x00015320


	//   ....[89]....
        /*07cc*/ 	.word	0x00015350


	//   ....[90]....
        /*07d0*/ 	.word	0x00015360


	//   ....[91]....
        /*07d4*/ 	.word	0x00015390


	//   ....[92]....
        /*07d8*/ 	.word	0x000153c0


	//   ....[93]....
        /*07dc*/ 	.word	0x000153f0


	//   ....[94]....
        /*07e0*/ 	.word	0x00015420


	//   ....[95]....
        /*07e4*/ 	.word	0x000155a0


	//   ....[96]....
        /*07e8*/ 	.word	0x000155d0


	//   ....[97]....
        /*07ec*/ 	.word	0x00015600


	//   ....[98]....
        /*07f0*/ 	.word	0x00015630


	//   ....[99]....
        /*07f4*/ 	.word	0x00015660


	//   ....[100]....
        /*07f8*/ 	.word	0x00015690


	//   ....[101]....
        /*07fc*/ 	.word	0x00015750


	//   ....[102]....
        /*0800*/ 	.word	0x00015770


	//   ....[103]....
        /*0804*/ 	.word	0x000157e0


	//   ....[104]....
        /*0808*/ 	.word	0x00015ea0


	//   ....[105]....
        /*080c*/ 	.word	0x00016530


	//   ....[106]....
        /*0810*/ 	.word	0x00016700


	//   ....[107]....
        /*0814*/ 	.word	0x00016750


	//   ....[108]....
        /*0818*/ 	.word	0x000167b0


	//   ....[109]....
        /*081c*/ 	.word	0x00016850


	//   ....[110]....
        /*0820*/ 	.word	0x00016910


	//   ....[111]....
        /*0824*/ 	.word	0x00016a20


	//   ....[112]....
        /*0828*/ 	.word	0x00016a80


	//   ....[113]....
        /*082c*/ 	.word	0x00016b80


	//   ....[114]....
        /*0830*/ 	.word	0x00016be0


	//   ....[115]....
        /*0834*/ 	.word	0x00016ce0


	//   ....[116]....
        /*0838*/ 	.word	0x00016d40


	//   ....[117]....
        /*083c*/ 	.word	0x00016e40


	//   ....[118]....
        /*0840*/ 	.word	0x00016ea0


	//   ....[119]....
        /*0844*/ 	.word	0x00016f80


	//   ....[120]....
        /*0848*/ 	.word	0x00017000


	//   ....[121]....
        /*084c*/ 	.word	0x000170e0


	//   ....[122]....
        /*0850*/ 	.word	0x00017410


	//   ....[123]....
        /*0854*/ 	.word	0x000174b0


	//   ....[124]....
        /*0858*/ 	.word	0x000175d0


	//   ....[125]....
        /*085c*/ 	.word	0x00017640


	//   ....[126]....
        /*0860*/ 	.word	0x000176b0


	//   ....[127]....
        /*0864*/ 	.word	0x00017720


	//   ....[128]....
        /*0868*/ 	.word	0x00017790


	//   ....[129]....
        /*086c*/ 	.word	0x00017810


	//   ....[130]....
        /*0870*/ 	.word	0x000178a0


	//   ....[131]....
        /*0874*/ 	.word	0x00017940


	//   ....[132]....
        /*0878*/ 	.word	0x000179b0


	//   ....[133]....
        /*087c*/ 	.word	0x00017a20


	//   ....[134]....
        /*0880*/ 	.word	0x00017a90


	//   ....[135]....
        /*0884*/ 	.word	0x00017b10


	//   ....[136]....
        /*0888*/ 	.word	0x00017b80


	//   ....[137]....
        /*088c*/ 	.word	0x00017c20


	//   ....[138]....
        /*0890*/ 	.word	0x00017cb0


	//   ....[139]....
        /*0894*/ 	.word	0x00017de0


	//----- nvinfo : EIATTR_REG_RECONFIG
	.align		4
.L_1087:
        /*0898*/ 	.byte	0x01, 0x54
	.zero		2


	//----- nvinfo : EIATTR_SYSCALL_OFFSETS
	.align		4
        /*089c*/ 	.byte	0x04, 0x46
        /*089e*/ 	.short	(.L_1089 - .L_1088)


	//   ....[0]....
.L_1088:
        /*08a0*/ 	.word	0x00001b30


	//   ....[1]....
        /*08a4*/ 	.word	0x00011590


	//   ....[2]....
        /*08a8*/ 	.word	0x000116e0


	//   ....[3]....
        /*08ac*/ 	.word	0x000117d0


	//   ....[4]....
        /*08b0*/ 	.word	0x00012090


	//----- nvinfo : EIATTR_MBARRIER_INSTR_OFFSETS
	.align		4
.L_1089:
        /*08b4*/ 	.byte	0x04, 0x39
        /*08b6*/ 	.short	(.L_1091 - .L_1090)


	//   ....[0]....
.L_1090:
        /*08b8*/ 	.word	0x00000270
        /*08bc*/ 	.word	0x000000ff
        /*08c0*/ 	.word	0x00028800
        /*08c4*/ 	.short	0x0100
        /*08c6*/ 	.byte	0x08
	.zero		1


	//   ....[1]....
        /*08c8*/ 	.word	0x00000280
        /*08cc*/ 	.word	0x000000ff
        /*08d0*/ 	.word	0x00028820
        /*08d4*/ 	.short	0x0100
        /*08d6*/ 	.byte	0x08
	.zero		1


	//   ....[2]....
        /*08d8*/ 	.word	0x00000370
        /*08dc*/ 	.word	0x000000ff
        /*08e0*/ 	.word	0x00028830
        /*08e4*/ 	.short	0x0100
        /*08e6*/ 	.byte	0x08
	.zero		1


	//   ....[3]....
        /*08e8*/ 	.word	0x00000380
        /*08ec*/ 	.word	0x000000ff
        /*08f0*/ 	.word	0x00028840
        /*08f4*/ 	.short	0x0100
        /*08f6*/ 	.byte	0x08
	.zero		1


	//   ....[4]....
        /*08f8*/ 	.word	0x00000390
        /*08fc*/ 	.word	0x000000ff
        /*0900*/ 	.word	0x00028838
        /*0904*/ 	.short	0x0100
        /*0906*/ 	.byte	0x08
	.zero		1


	//   ....[5]....
        /*0908*/ 	.word	0x000003a0
        /*090c*/ 	.word	0x000000ff
        /*0910*/ 	.word	0x00028848
        /*0914*/ 	.short	0x0100
        /*0916*/ 	.byte	0x08
	.zero		1


	//   ....[6]....
        /*0918*/ 	.word	0x000004d0
        /*091c*/ 	.word	0x000000ff
        /*0920*/ 	.word	0x00028850
        /*0924*/ 	.short	0x0100
        /*0926*/ 	.byte	0x08
	.zero		1


	//   ....[7]....
        /*0928*/ 	.word	0x000004e0
        /*092c*/ 	.word	0x000000ff
        /*0930*/ 	.word	0x00028860
        /*0934*/ 	.short	0x0100
        /*0936*/ 	.byte	0x08
	.zero		1


	//   ....[8]....
        /*0938*/ 	.word	0x000004f0
        /*093c*/ 	.word	0x000000ff
        /*0940*/ 	.word	0x00028858
        /*0944*/ 	.short	0x0100
        /*0946*/ 	.byte	0x08
	.zero		1


	//   ....[9]....
        /*0948*/ 	.word	0x00000500
        /*094c*/ 	.word	0x000000ff
        /*0950*/ 	.word	0x00028868
        /*0954*/ 	.short	0x0100
        /*0956*/ 	.byte	0x08
	.zero		1


	//   ....[10]....
        /*0958*/ 	.word	0x000005f0
        /*095c*/ 	.word	0x000000ff
        /*0960*/ 	.word	0x00028870
        /*0964*/ 	.short	0x0100
        /*0966*/ 	.byte	0x06
	.zero		1


	//   ....[11]....
        /*0968*/ 	.word	0x00000600
        /*096c*/ 	.word	0x000000ff
        /*0970*/ 	.word	0x00028880
        /*0974*/ 	.short	0x0100
        /*0976*/ 	.byte	0x06
	.zero		1


	//   ....[12]....
        /*0978*/ 	.word	0x00000610
        /*097c*/ 	.word	0x000000ff
        /*0980*/ 	.word	0x00028878
        /*0984*/ 	.short	0x0100
        /*0986*/ 	.byte	0x06
	.zero		1


	//   ....[13]....
        /*0988*/ 	.word	0x00000620
        /*098c*/ 	.word	0x000000ff
        /*0990*/ 	.word	0x00028888
        /*0994*/ 	.short	0x0100
        /*0996*/ 	.byte	0x06
	.zero		1


	//   ....[14]....
        /*0998*/ 	.word	0x00000750
        /*099c*/ 	.word	0x000000ff
        /*09a0*/ 	.word	0x00028890
        /*09a4*/ 	.short	0x0100
        /*09a6*/ 	.byte	0x08
	.zero		1


	//   ....[15]....
        /*09a8*/ 	.word	0x00000760
        /*09ac*/ 	.word	0x000000ff
        /*09b0*/ 	.word	0x000288a0
        /*09b4*/ 	.short	0x0100
        /*09b6*/ 	.byte	0x08
	.zero		1


	//   ....[16]....
        /*09b8*/ 	.word	0x00000770
        /*09bc*/ 	.word	0x000000ff
        /*09c0*/ 	.word	0x00028898
        /*09c4*/ 	.short	0x0100
        /*09c6*/ 	.byte	0x08
	.zero		1


	//   ....[17]....
        /*09c8*/ 	.word	0x00000780
        /*09cc*/ 	.word	0x000000ff
        /*09d0*/ 	.word	0x000288a8
        /*09d4*/ 	.short	0x0100
        /*09d6*/ 	.byte	0x08
	.zero		1


	//   ....[18]....
        /*09d8*/ 	.word	0x000008b0
        /*09dc*/ 	.word	0x000000ff
        /*09e0*/ 	.word	0x000288b0
        /*09e4*/ 	.short	0x0100
        /*09e6*/ 	.byte	0x08
	.zero		1


	//   ....[19]....
        /*09e8*/ 	.word	0x000008c0
        /*09ec*/ 	.word	0x000000ff
        /*09f0*/ 	.word	0x000288c0
        /*09f4*/ 	.short	0x0100
        /*09f6*/ 	.byte	0x08
	.zero		1


	//   ....[20]....
        /*09f8*/ 	.word	0x000008d0
        /*09fc*/ 	.word	0x000000ff
        /*0a00*/ 	.word	0x000288b8
        /*0a04*/ 	.short	0x0100
        /*0a06*/ 	.byte	0x08
	.zero		1


	//   ....[21]....
        /*0a08*/ 	.word	0x000008e0
        /*0a0c*/ 	.word	0x000000ff
        /*0a10*/ 	.word	0x000288c8
        /*0a14*/ 	.short	0x0100
        /*0a16*/ 	.byte	0x08
	.zero		1


	//   ....[22]....
        /*0a18*/ 	.word	0x00001bb0
        /*0a1c*/ 	.word	0x000000ff
        /*0a20*/ 	.word	0x00028800
        /*0a24*/ 	.short	0x010a
        /*0a26*/ 	.byte	0x29
	.zero		1


	//   ....[23]....
        /*0a28*/ 	.word	0x00001c30
        /*0a2c*/ 	.word	0x00000005
        /*0a30*/ 	.word	0x00028830
        /*0a34*/ 	.short	0x010a
        /*0a36*/ 	.byte	0x3f
	.zero		1


	//   ....[24]....
        /*0a38*/ 	.word	0x00001c90
        /*0a3c*/ 	.word	0x00000005
        /*0a40*/ 	.word	0x00028830
        /*0a44*/ 	.short	0x010a
        /*0a46*/ 	.byte	0x3f
	.zero		1


	//   ....[25]....
        /*0a48*/ 	.word	0x000021f0
        /*0a4c*/ 	.word	0x00000000
        /*0a50*/ 	.word	0x00000000
        /*0a54*/ 	.short	0x0101
        /*0a56*/ 	.byte	0x3f
	.zero		1


	//   ....[26]....
        /*0a58*/ 	.word	0x00004f40
        /*0a5c*/ 	.word	0x000000ff
        /*0a60*/ 	.word	0x00028830
        /*0a64*/ 	.short	0x010a
        /*0a66*/ 	.byte	0x06
	.zero		1


	//   ....[27]....
        /*0a68*/ 	.word	0x00004f80
        /*0a6c*/ 	.word	0x000000ff
        /*0a70*/ 	.word	0x00028830
        /*0a74*/ 	.short	0x010a
        /*0a76*/ 	.byte	0x06
	.zero		1


	//   ....[28]....
        /*0a78*/ 	.word	0x000052a0
        /*0a7c*/ 	.word	0x000000ff
        /*0a80*/ 	.word	0x00028850
        /*0a84*/ 	.short	0x010a
        /*0a86*/ 	.byte	0x06
	.zero		1


	//   ....[29]....
        /*0a88*/ 	.word	0x000052e0
        /*0a8c*/ 	.word	0x000000ff
        /*0a90*/ 	.word	0x00028850
        /*0a94*/ 	.short	0x010a
        /*0a96*/ 	.byte	0x06
	.zero		1


	//   ....[30]....
        /*0a98*/ 	.word	0x00005700
        /*0a9c*/ 	.word	0x00000006
        /*0aa0*/ 	.word	0x00000000
        /*0aa4*/ 	.short	0x0101
        /*0aa6*/ 	.byte	0x3f
	.zero		1


	//   ....[31]....
        /*0aa8*/ 	.word	0x00007420
        /*0aac*/ 	.word	0x0000001c
        /*0ab0*/ 	.word	0x00000000
        /*0ab4*/ 	.short	0x0101
        /*0ab6*/ 	.byte	0x3f
	.zero		1


	//   ....[32]....
        /*0ab8*/ 	.word	0x000082a0
        /*0abc*/ 	.word	0x000000ff
        /*0ac0*/ 	.word	0x00028830
        /*0ac4*/ 	.short	0x010a
        /*0ac6*/ 	.byte	0x06
	.zero		1


	//   ....[33]....
        /*0ac8*/ 	.word	0x000082e0
        /*0acc*/ 	.word	0x000000ff
        /*0ad0*/ 	.word	0x00028830
        /*0ad4*/ 	.short	0x010a
        /*0ad6*/ 	.byte	0x06
	.zero		1


	//   ....[34]....
        /*0ad8*/ 	.word	0x00008600
        /*0adc*/ 	.word	0x000000ff
        /*0ae0*/ 	.word	0x00028850
        /*0ae4*/ 	.short	0x010a
        /*0ae6*/ 	.byte	0x06
	.zero		1


	//   ....[35]....
        /*0ae8*/ 	.word	0x00008640
        /*0aec*/ 	.word	0x000000ff
        /*0af0*/ 	.word	0x00028850
        /*0af4*/ 	.short	0x010a
        /*0af6*/ 	.byte	0x06
	.zero		1


	//   ....[36]....
        /*0af8*/ 	.word	0x000099c0
        /*0afc*/ 	.word	0x0000001b
        /*0b00*/ 	.word	0x00000000
        /*0b04*/ 	.short	0x0101
        /*0b06*/ 	.byte	0x3f
	.zero		1


	//   ....[37]....
        /*0b08*/ 	.word	0x00009b70
        /*0b0c*/ 	.word	0x0000001f
        /*0b10*/ 	.word	0x00000000
        /*0b14*/ 	.short	0x0101
        /*0b16*/ 	.byte	0x3f
	.zero		1


	//   ....[38]....
        /*0b18*/ 	.word	0x0000a2c0
        /*0b1c*/ 	.word	0x000000ff
        /*0b20*/ 	.word	0x00028830
        /*0b24*/ 	.short	0x010a
        /*0b26*/ 	.byte	0x06
	.zero		1


	//   ....[39]....
        /*0b28*/ 	.word	0x0000a300
        /*0b2c*/ 	.word	0x000000ff
        /*0b30*/ 	.word	0x00028830
        /*0b34*/ 	.short	0x010a
        /*0b36*/ 	.byte	0x06
	.zero		1


	//   ....[40]....
        /*0b38*/ 	.word	0x0000a620
        /*0b3c*/ 	.word	0x000000ff
        /*0b40*/ 	.word	0x00028850
        /*0b44*/ 	.short	0x010a
        /*0b46*/ 	.byte	0x06
	.zero		1


	//   ....[41]....
        /*0b48*/ 	.word	0x0000a660
        /*0b4c*/ 	.word	0x000000ff
        /*0b50*/ 	.word	0x00028850
        /*0b54*/ 	.short	0x010a
        /*0b56*/ 	.byte	0x06
	.zero		1


	//   ....[42]....
        /*0b58*/ 	.word	0x0000aa60
        /*0b5c*/ 	.word	0x00000004
        /*0b60*/ 	.word	0x00000000
        /*0b64*/ 	.short	0x0101
        /*0b66*/ 	.byte	0x3f
	.zero		1


	//   ....[43]....
        /*0b68*/ 	.word	0x0000c760
        /*0b6c*/ 	.word	0x0000001e
        /*0b70*/ 	.word	0x00000000
        /*0b74*/ 	.short	0x0101
        /*0b76*/ 	.byte	0x3f
	.zero		1


	//   ....[44]....
        /*0b78*/ 	.word	0x0000d2a0
        /*0b7c*/ 	.word	0x000000ff
        /*0b80*/ 	.word	0x00028850
        /*0b84*/ 	.short	0x010a
        /*0b86*/ 	.byte	0x05
	.zero		1


	//   ....[45]....
        /*0b88*/ 	.word	0x0000d2e0
        /*0b8c*/ 	.word	0x000000ff
        /*0b90*/ 	.word	0x00028850
        /*0b94*/ 	.short	0x010a
        /*0b96*/ 	.byte	0x05
	.zero		1


	//   ....[46]....
        /*0b98*/ 	.word	0x0000d800
        /*0b9c*/ 	.word	0x00000004
        /*0ba0*/ 	.word	0x00000000
        /*0ba4*/ 	.short	0x0101
        /*0ba6*/ 	.byte	0x3f
	.zero		1


	//   ....[47]....
        /*0ba8*/ 	.word	0x0000ede0
        /*0bac*/ 	.word	0x00000000
        /*0bb0*/ 	.word	0x00000000
        /*0bb4*/ 	.short	0x0101
        /*0bb6*/ 	.byte	0x3f
	.zero		1


	//   ....[48]....
        /*0bb8*/ 	.word	0x00011be0
        /*0bbc*/ 	.word	0x00000000
        /*0bc0*/ 	.word	0x00028840
        /*0bc4*/ 	.short	0x010a
        /*0bc6*/ 	.byte	0x3f
	.zero		1


	//   ....[49]....
        /*0bc8*/ 	.word	0x00012aa0
        /*0bcc*/ 	.word	0x00000009
        /*0bd0*/ 	.word	0x00028800
        /*0bd4*/ 	.short	0x0107
        /*0bd6*/ 	.byte	0x3f
	.zero		1


	//   ....[50]....
        /*0bd8*/ 	.word	0x00012bb0
        /*0bdc*/ 	.word	0x00000002
        /*0be0*/ 	.word	0x00028800
        /*0be4*/ 	.short	0x0101
        /*0be6*/ 	.byte	0x3f
	.zero		1


	//   ....[51]....
        /*0be8*/ 	.word	0x00012bd0
        /*0bec*/ 	.word	0x00000002
        /*0bf0*/ 	.word	0x00028820
        /*0bf4*/ 	.short	0x010a
        /*0bf6*/ 	.byte	0x3f
	.zero		1


	//   ....[52]....
        /*0bf8*/ 	.word	0x00012f50
        /*0bfc*/ 	.word	0x00000003
        /*0c00*/ 	.word	0x00028840
        /*0c04*/ 	.short	0x010a
        /*0c06*/ 	.byte	0x3f
	.zero		1


	//   ....[53]....
        /*0c08*/ 	.word	0x00013310
        /*0c0c*/ 	.word	0x00000003
        /*0c10*/ 	.word	0x00000060
        /*0c14*/ 	.short	0x010a
        /*0c16*/ 	.byte	0x3f
	.zero		1


	//   ....[54]....
        /*0c18*/ 	.word	0x00013a00
        /*0c1c*/ 	.word	0x00000003
        /*0c20*/ 	.word	0x00028840
        /*0c24*/ 	.short	0x010a
        /*0c26*/ 	.byte	0x3f
	.zero		1


	//   ....[55]....
        /*0c28*/ 	.word	0x00013dc0
        /*0c2c*/ 	.word	0x00000002
        /*0c30*/ 	.word	0x00000060
        /*0c34*/ 	.short	0x010a
        /*0c36*/ 	.byte	0x3f
	.zero		1


	//   ....[56]....
        /*0c38*/ 	.word	0x000143d0
        /*0c3c*/ 	.word	0x00000002
        /*0c40*/ 	.word	0x00028840
        /*0c44*/ 	.short	0x010a
        /*0c46*/ 	.byte	0x3f
	.zero		1


	//   ....[57]....
        /*0c48*/ 	.word	0x00014790
        /*0c4c*/ 	.word	0x00000002
        /*0c50*/ 	.word	0x00000060
        /*0c54*/ 	.short	0x010a
        /*0c56*/ 	.byte	0x3f
	.zero		1


	//   ....[58]....
        /*0c58*/ 	.word	0x00014d30
        /*0c5c*/ 	.word	0x00000000
        /*0c60*/ 	.word	0x00028860
        /*0c64*/ 	.short	0x010a
        /*0c66*/ 	.byte	0x3f
	.zero		1


	//   ....[59]....
        /*0c68*/ 	.word	0x00015e20
        /*0c6c*/ 	.word	0x00000000
        /*0c70*/ 	.word	0x00028820
        /*0c74*/ 	.short	0x010a
        /*0c76*/ 	.byte	0x3f
	.zero		1


	//   ....[60]....
        /*0c78*/ 	.word	0x00015fe0
        /*0c7c*/ 	.word	0x00000006
        /*0c80*/ 	.word	0x00000000
        /*0c84*/ 	.short	0x010a
        /*0c86*/ 	.byte	0x3f
	.zero		1


	//   ....[61]....
        /*0c88*/ 	.word	0x00016050
        /*0c8c*/ 	.word	0x00000007
        /*0c90*/ 	.word	0x00000000
        /*0c94*/ 	.short	0x010a
        /*0c96*/ 	.byte	0x3f
	.zero		1


	//   ....[62]....
        /*0c98*/ 	.word	0x000160c0
        /*0c9c*/ 	.word	0x00000004
        /*0ca0*/ 	.word	0x00000000
        /*0ca4*/ 	.short	0x010a
        /*0ca6*/ 	.byte	0x3f
	.zero		1


	//   ....[63]....
        /*0ca8*/ 	.word	0x000160f0
        /*0cac*/ 	.word	0x00000003
        /*0cb0*/ 	.word	0x00000000
        /*0cb4*/ 	.short	0x010a
        /*0cb6*/ 	.byte	0x3f
	.zero		1


	//   ....[64]....
        /*0cb8*/ 	.word	0x00016160
        /*0cbc*/ 	.word	0x00000003
        /*0cc0*/ 	.word	0x00028800
        /*0cc4*/ 	.short	0x010a
        /*0cc6*/ 	.byte	0x3f
	.zero		1


	//   ....[65]....
        /*0cc8*/ 	.word	0x000161b0
        /*0ccc*/ 	.word	0x00000005
        /*0cd0*/ 	.word	0x00028830
        /*0cd4*/ 	.short	0x010a
        /*0cd6*/ 	.byte	0x3f
	.zero		1


	//   ....[66]....
        /*0cd8*/ 	.word	0x00016210
        /*0cdc*/ 	.word	0x00000009
        /*0ce0*/ 	.word	0x00028830
        /*0ce4*/ 	.short	0x010a
        /*0ce6*/ 	.byte	0x3f
	.zero		1


	//   ....[67]....
        /*0ce8*/ 	.word	0x00016270
        /*0cec*/ 	.word	0x00000009
        /*0cf0*/ 	.word	0x00028850
        /*0cf4*/ 	.short	0x010a
        /*0cf6*/ 	.byte	0x3f
	.zero		1


	//   ....[68]....
        /*0cf8*/ 	.word	0x000162d0
        /*0cfc*/ 	.word	0x00000007
        /*0d00*/ 	.word	0x00028830
        /*0d04*/ 	.short	0x010a
        /*0d06*/ 	.byte	0x3f
	.zero		1


	//   ....[69]....
        /*0d08*/ 	.word	0x00016330
        /*0d0c*/ 	.word	0x00000007
        /*0d10*/ 	.word	0x00028850
        /*0d14*/ 	.short	0x010a
        /*0d16*/ 	.byte	0x3f
	.zero		1


	//   ....[70]....
        /*0d18*/ 	.word	0x00016390
        /*0d1c*/ 	.word	0x00000007
        /*0d20*/ 	.word	0x00028830
        /*0d24*/ 	.short	0x010a
        /*0d26*/ 	.byte	0x3f
	.zero		1


	//   ....[71]....
        /*0d28*/ 	.word	0x000163f0
        /*0d2c*/ 	.word	0x00000007
        /*0d30*/ 	.word	0x00028850
        /*0d34*/ 	.short	0x010a
        /*0d36*/ 	.byte	0x3f
	.zero		1


	//   ....[72]....
        /*0d38*/ 	.word	0x00016450
        /*0d3c*/ 	.word	0x00000006
        /*0d40*/ 	.word	0x00028850
        /*0d44*/ 	.short	0x010a
        /*0d46*/ 	.byte	0x3f
	.zero		1


	//   ....[73]....
        /*0d48*/ 	.word	0x000165f0
        /*0d4c*/ 	.word	0x00000000
        /*0d50*/ 	.word	0x00028840
        /*0d54*/ 	.short	0x010a
        /*0d56*/ 	.byte	0x3f
	.zero		1


	//   ....[74]....
        /*0d58*/ 	.word	0x00017130
        /*0d5c*/ 	.word	0x00000002
        /*0d60*/ 	.word	0x00028820
        /*0d64*/ 	.short	0x010a
        /*0d66*/ 	.byte	0x3f
	.zero		1


	//   ....[75]....
        /*0d68*/ 	.word	0x00017180
        /*0d6c*/ 	.word	0x00000003
        /*0d70*/ 	.word	0x00028840
        /*0d74*/ 	.short	0x010a
        /*0d76*/ 	.byte	0x3f
	.zero		1


	//   ....[76]....
        /*0d78*/ 	.word	0x000171d0
        /*0d7c*/ 	.word	0x00000003
        /*0d80*/ 	.word	0x00000060
        /*0d84*/ 	.short	0x010a
        /*0d86*/ 	.byte	0x3f
	.zero		1


	//   ....[77]....
        /*0d88*/ 	.word	0x00017220
        /*0d8c*/ 	.word	0x00000003
        /*0d90*/ 	.word	0x00028840
        /*0d94*/ 	.short	0x010a
        /*0d96*/ 	.byte	0x3f
	.zero		1


	//   ....[78]....
        /*0d98*/ 	.word	0x00017270
        /*0d9c*/ 	.word	0x00000002
        /*0da0*/ 	.word	0x00000060
        /*0da4*/ 	.short	0x010a
        /*0da6*/ 	.byte	0x3f
	.zero		1


	//   ....[79]....
        /*0da8*/ 	.word	0x000172c0
        /*0dac*/ 	.word	0x00000002
        /*0db0*/ 	.word	0x00028840
        /*0db4*/ 	.short	0x010a
        /*0db6*/ 	.byte	0x3f
	.zero		1


	//   ....[80]....
        /*0db8*/ 	.word	0x00017310
        /*0dbc*/ 	.word	0x00000002
        /*0dc0*/ 	.word	0x00000060
        /*0dc4*/ 	.short	0x010a
        /*0dc6*/ 	.byte	0x3f
	.zero		1


	//   ....[81]....
        /*0dc8*/ 	.word	0x00017360
        /*0dcc*/ 	.word	0x00000000
        /*0dd0*/ 	.word	0x00028860
        /*0dd4*/ 	.short	0x010a
        /*0dd6*/ 	.byte	0x3f
	.zero		1


	//   ....[82]....
        /*0dd8*/ 	.word	0x00017d00
        /*0ddc*/ 	.word	0x00000000
        /*0de0*/ 	.word	0x00028820
        /*0de4*/ 	.short	0x010a
        /*0de6*/ 	.byte	0x3f
	.zero		1


	//   ....[83]....
        /*0de8*/ 	.word	0x00017ea0
        /*0dec*/ 	.word	0x00000006
        /*0df0*/ 	.word	0x00000000
        /*0df4*/ 	.short	0x010a
        /*0df6*/ 	.byte	0x3f
	.zero		1


	//   ....[84]....
        /*0df8*/ 	.word	0x00017ef0
        /*0dfc*/ 	.word	0x00000007
        /*0e00*/ 	.word	0x00000000
        /*0e04*/ 	.short	0x010a
        /*0e06*/ 	.byte	0x3f
	.zero		1


	//   ....[85]....
        /*0e08*/ 	.word	0x00017f40
        /*0e0c*/ 	.word	0x00000004
        /*0e10*/ 	.word	0x00000000
        /*0e14*/ 	.short	0x010a
        /*0e16*/ 	.byte	0x3f
	.zero		1


	//----- nvinfo : EIATTR_NUM_MBARRIERS
	.align		4
.L_1091:
        /*0e18*/ 	.byte	0x03, 0x38
        /*0e1a*/ 	.short	0x0016


	//----- nvinfo : EIATTR_EXIT_INSTR_OFFSETS
	.align		4
        /*0e1c*/ 	.byte	0x04, 0x1c
        /*0e1e*/ 	.short	(.L_1093 - .L_1092)


	//   ....[0]....
.L_1092:
        /*0e20*/ 	.word	0x00000a80


	//   ....[1]....
        /*0e24*/ 	.word	0x0000fd50


	//   ....[2]....
        /*0e28*/ 	.word	0x00016140


	//----- nvinfo : EIATTR_MAX_THREADS
	.align		4
.L_1093:
        /*0e2c*/ 	.byte	0x04, 0x05
        /*0e2e*/ 	.short	(.L_1095 - .L_1094)
.L_1094:
        /*0e30*/ 	.word	0x00000180
        /*0e34*/ 	.word	0x00000001
        /*0e38*/ 	.word	0x00000001


	//----- nvinfo : EIATTR_CRS_STACK_SIZE
	.align		4
.L_1095:
        /*0e3c*/ 	.byte	0x04, 0x1e
        /*0e3e*/ 	.short	(.L_1097 - .L_1096)
.L_1096:
        /*0e40*/ 	.word	0x00000000


	//----- nvinfo : EIATTR_CBANK_PARAM_SIZE
	.align		4
.L_1097:
        /*0e44*/ 	.byte	0x03, 0x19
        /*0e46*/ 	.short	0x0af0


	//----- nvinfo : EIATTR_PARAM_CBANK
	.align		4
        /*0e48*/ 	.byte	0x04, 0x0a
        /*0e4a*/ 	.short	(.L_1099 - .L_1098)
	.align		4
.L_1098:
        /*0e4c*/ 	.word	index@(.nv.constant0._ZN7cutlass13device_kernelIN5flash11enable_sm90INS1_16FlashAttnFwdSm90INS1_25CollectiveMainloopFwdSm90ILi2EN4cute5tupleIJNS5_1CILi1EEES8_S8_EEENS6_IJNS7_ILi128EEESA_SA_EEELi128ENS_6half_tEfNS_4arch4Sm90ELb0ELb1ELb0ELb1ELb0ELb0ELb0ELb1ELb1ELb1ELb0ELb0EEENS1_21CollectiveEpilogueFwdISB_S9_SC_SE_Li256ELb1ELb1ELb0ELb0EEENS1_36VarlenDynamicPersistentTileSchedulerILi128ELi128ELi256ELi128ELb0ELb1ELb1ELb1ELb0ELb1EEEEEEEEEvNT_6ParamsE)
        /*0e50*/ 	.short	0x0210
        /*0e52*/ 	.short	0x0af0


	//----- nvinfo : EIATTR_SW_WAR
	.align		4
.L_1099:
        /*0e54*/ 	.byte	0x04, 0x36
        /*0e56*/ 	.short	(.L_1101 - .L_1100)
.L_1100:
        /*0e58*/ 	.word	0x00000008
.L_1101:


//--------------------- .nv.info._ZN7cutlass13device_kernelIN5flash11enable_sm90INS1_16FlashAttnFwdSm90INS1_25CollectiveMainloopFwdSm90ILi2EN4cute5tupleIJNS5_1CILi1EEES8_S8_EEENS6_IJNS7_ILi128EEESA_SA_EEELi128ENS_6half_tEfNS_4arch4Sm90ELb0ELb1ELb0ELb1ELb0ELb1ELb0ELb1ELb1ELb1ELb0ELb0EEENS1_21CollectiveEpilogueFwdISB_S9_SC_SE_Li256ELb1ELb1ELb0ELb0EEENS1_36VarlenDynamicPersistentTileSchedulerILi128ELi128ELi256ELi128ELb0ELb1ELb1ELb1ELb0ELb1EEEEEEEEEvNT_6ParamsE --------------------------
	.section	.nv.info._ZN7cutlass13device_kernelIN5flash11enable_sm90INS1_16FlashAttnFwdSm90INS1_25CollectiveMainloopFwdSm90ILi2EN4cute5tupleIJNS5_1CILi1EEES8_S8_EEENS6_IJNS7_ILi128EEESA_SA_EEELi128ENS_6half_tEfNS_4arch4Sm90ELb0ELb1ELb0ELb1ELb0ELb1ELb0ELb1ELb1ELb1ELb0ELb0EEENS1_21CollectiveEpilogueFwdISB_S9_SC_SE_Li256ELb1ELb1ELb0ELb0EEENS1_36VarlenDynamicPersistentTileSchedulerILi128ELi128ELi256ELi128ELb0ELb1ELb1ELb1ELb0ELb1EEEEEEEEEvNT_6ParamsE,"",@"SHT_CUDA_INFO"
	.sectionflags	@""
	.align	4


	//----- nvinfo : EIATTR_CUDA_API_VERSION
	.align		4
        /*0000*/ 	.byte	0x04, 0x37
        /*0002*/ 	.short	(.L_1103 - .L_1102)
.L_1102:
        /*0004*/ 	.word	0x00000082


	//----- nvinfo : EIATTR_KPARAM_INFO
	.align		4
.L_1103:
        /*0008*/ 	.byte	0x04, 0x17
        /*000a*/ 	.short	(.L_1105 - .L_1104)
.L_1104:
        /*000c*/ 	.word	0x00000000
        /*0010*/ 	.short	0x0000
        /*0012*/ 	.short	0x0070
        /*0014*/ 	.byte	0x00, 0xf0, 0x01, 0x2a


	//----- nvinfo : EIATTR_SPARSE_MMA_MASK
	.align		4
.L_1105:
        /*0018*/ 	.byte	0x03, 0x50
        /*001a*/ 	.short	0x0000


	//----- nvinfo : EIATTR_MAXREG_COUNT
	.align		4
        /*001c*/ 	.byte	0x03, 0x1b
        /*001e*/ 	.short	0x00a8


	//----- nvinfo : EIATTR_NUM_BARRIERS
	.align		4
        /*0020*/ 	.byte	0x02, 0x4c
        /*0022*/ 	.byte	0x10
	.zero		1


	//----- nvinfo : EIATTR_EXTERNS
	.align		4
        /*0024*/ 	.byte	0x04, 0x0f
        /*0026*/ 	.short	(.L_1107 - .L_1106)


	//   ....[0]....
	.align		4
.L_1106:
        /*0028*/ 	.word	index@(__assertfail)


	//----- nvinfo : EIATTR_ANNOTATIONS
	.align		4
.L_1107:
        /*002c*/ 	.byte	0x04, 0x55
        /*002e*/ 	.short	(.L_1109 - .L_1108)


	//   ....[0]....
.L_1108:
        /* <DEDUP_REMOVED lines=89> */


	//----- nvinfo : EIATTR_MERCURY_ISA_VERSION
	.align		4
.L_1109:
        /*05b0*/ 	.byte	0x03, 0x5f
        /*05b2*/ 	.short	0x0101


	//----- nvinfo : EIATTR_UNUSED_LOAD_BYTE_OFFSET
	.align		4
        /*05b4*/ 	.byte	0x04, 0x44
        /*05b6*/ 	.short	(.L_1111 - .L_1110)


	//   ....[0]....
.L_1110:
        /*05b8*/ 	.word	0x00000ab0
        /*05bc*/ 	.word	0x0000fff0


	//   ....[1]....
        /*05c0*/ 	.word	0x0001a800
        /*05c4*/ 	.word	0x0000fff0


	//----- nvinfo : EIATTR_INT_WARP_WIDE_INSTR_OFFSETS
	.align		4
.L_1111:
        /*05c8*/ 	.byte	0x04, 0x31
        /*05ca*/ 	.short	(.L_1113 - .L_1112)


	//   ....[0]....
.L_1112:
        /*05cc*/ 	.word	0x00000180


	//   ....[1]....
        /*05d0*/ 	.word	0x00000220


	//   ....[2]....
        /*05d4*/ 	.word	0x00000290


	//   ....[3]....
        /*05d8*/ 	.word	0x0001f660


	//   ....[4]....
        /*05dc*/ 	.word	0x0001f6f0


	//   ....[5]....
        /*05e0*/ 	.word	0x00022ee0


	//   ....[6]....
        /*05e4*/ 	.word	0x00022f40


	//----- nvinfo : EIATTR_COOP_GROUP_MASK_REGIDS
	.align		4
.L_1113:
        /*05e8*/ 	.byte	0x04, 0x29
        /*05ea*/ 	.short	(.L_1115 - .L_1114)


	//   ....[0]....
.L_1114:
        /*05ec*/ 	.word	0xffffffff


	//   ....[1]....
        /*05f0*/ 	.word	0xffffffff


	//   ....[2]....
        /*05f4*/ 	.word	0xffffffff


	//   ....[3]....
        /*05f8*/ 	.word	0xffffffff


	//   ....[4]....
        /*05fc*/ 	.word	0xffffffff


	//   ....[5]....
        /*0600*/ 	.word	0xffffffff


	//   ....[6]....
        /*0604*/ 	.word	0xffffffff


	//   ....[7]....
        /*0608*/ 	.word	0xffffffff


	//   ....[8]....
        /*060c*/ 	.word	0xffffffff


	//   ....[9]....
        /*0610*/ 	.word	0xffffffff


	//   ....[10]....
        /*0614*/ 	.word	0xffffffff


	//   ....[11]....
        /*0618*/ 	.word	0xffffffff


	//   ....[12]....
        /*061c*/ 	.word	0xffffffff


	//   ....[13]....
        /*0620*/ 	.word	0xffffffff


	//   ....[14]....
        /*0624*/ 	.word	0xffffffff


	//   ....[15]....
        /*0628*/ 	.word	0xffffffff


	//   ....[16]....
        /*062c*/ 	.word	0xffffffff


	//   ....[17]....
        /*0630*/ 	.word	0xffffffff


	//   ....[18]....
        /*0634*/ 	.word	0xffffffff


	//   ....[19]....
        /*0638*/ 	.word	0xffffffff


	//   ....[20]....
        /*063c*/ 	.word	0xffffffff


	//   ....[21]....
        /*0640*/ 	.word	0xffffffff


	//   ....[22]....
        /*0644*/ 	.word	0xffffffff


	//   ....[23]....
        /*0648*/ 	.word	0xffffffff


	//   ....[24]....
        /*064c*/ 	.word	0xffffffff


	//   ....[25]....
        /*0650*/ 	.word	0xffffffff


	//   ....[26]....
        /*0654*/ 	.word	0xffffffff


	//   ....[27]....
        /*0658*/ 	.word	0xffffffff


	//   ....[28]....
        /*065c*/ 	.word	0xffffffff


	//   ....[29]....
        /*0660*/ 	.word	0xffffffff


	//   ....[30]....
        /*0664*/ 	.word	0xffffffff


	//   ....[31]....
        /*0668*/ 	.word	0xffffffff


	//   ....[32]....
        /*066c*/ 	.word	0xffffffff


	//   ....[33]....
        /*0670*/ 	.word	0xffffffff


	//   ....[34]....
        /*0674*/ 	.word	0xffffffff


	//   ....[35]....
        /*0678*/ 	.word	0xffffffff


	//   ....[36]....
        /*067c*/ 	.word	0xffffffff


	//   ....[37]....
        /*0680*/ 	.word	0xffffffff


	//   ....[38]....
        /*0684*/ 	.word	0xffffffff


	//   ....[39]....
        /*0688*/ 	.word	0xffffffff


	//   ....[40]....
        /*068c*/ 	.word	0xffffffff


	//   ....[41]....
        /*0690*/ 	.word	0xffffffff


	//   ....[42]....
        /*0694*/ 	.word	0xffffffff


	//   ....[43]....
        /*0698*/ 	.word	0xffffffff


	//   ....[44]....
        /*069c*/ 	.word	0xffffffff


	//   ....[45]....
        /*06a0*/ 	.word	0xffffffff


	//   ....[46]....
        /*06a4*/ 	.word	0xffffffff


	//   ....[47]....
        /*06a8*/ 	.word	0xffffffff


	//   ....[48]....
        /*06ac*/ 	.word	0xffffffff


	//   ....[49]....
        /*06b0*/ 	.word	0xffffffff


	//   ....[50]....
        /*06b4*/ 	.word	0xffffffff


	//   ....[51]....
        /*06b8*/ 	.word	0xffffffff


	//   ....[52]....
        /*06bc*/ 	.word	0xffffffff


	//   ....[53]....
        /*06c0*/ 	.word	0xffffffff


	//   ....[54]....
        /*06c4*/ 	.word	0xffffffff


	//   ....[55]....
        /*06c8*/ 	.word	0xffffffff


	//   ....[56]....
        /*06cc*/ 	.word	0xffffffff


	//   ....[57]....
        /*06d0*/ 	.word	0xffffffff


	//   ....[58]....
        /*06d4*/ 	.word	0xffffffff


	//   ....[59]....
        /*06d8*/ 	.word	0xffffffff


	//   ....[60]....
        /*06dc*/ 	.word	0xffffffff


	//   ....[61]....
        /*06e0*/ 	.word	0xffffffff


	//   ....[62]....
        /*06e4*/ 	.word	0xffffffff


	//   ....[63]....
        /*06e8*/ 	.word	0xffffffff


	//   ....[64]....
        /*06ec*/ 	.word	0xffffffff


	//   ....[65]....
        /*06f0*/ 	.word	0xffffffff


	//   ....[66]....
        /*06f4*/ 	.word	0xffffffff


	//   ....[67]....
        /*06f8*/ 	.word	0xffffffff


	//   ....[68]....
        /*06fc*/ 	.word	0xffffffff


	//   ....[69]....
        /*0700*/ 	.word	0xffffffff


	//   ....[70]....
        /*0704*/ 	.word	0xffffffff


	//   ....[71]....
        /*0708*/ 	.word	0xffffffff


	//   ....[72]....
        /*070c*/ 	.word	0xffffffff


	//   ....[73]....
        /*0710*/ 	.word	0xffffffff


	//   ....[74]....
        /*0714*/ 	.word	0xffffffff


	//   ....[75]....
        /*0718*/ 	.word	0xffffffff


	//   ....[76]....
        /*071c*/ 	.word	0xffffffff


	//   ....[77]....
        /*0720*/ 	.word	0xffffffff


	//   ....[78]....
        /*0724*/ 	.word	0xffffffff


	//   ....[79]....
        /*0728*/ 	.word	0xffffffff


	//   ....[80]....
        /*072c*/ 	.word	0xffffffff


	//   ....[81]....
        /*0730*/ 	.word	0xffffffff


	//   ....[82]....
        /*0734*/ 	.word	0xffffffff


	//   ....[83]....
        /*0738*/ 	.word	0xffffffff


	//   ....[84]....
        /*073c*/ 	.word	0xffffffff


	//   ....[85]....
        /*0740*/ 	.word	0xffffffff


	//   ....[86]....
        /*0744*/ 	.word	0xffffffff


	//   ....[87]....
        /*0748*/ 	.word	0xffffffff


	//   ....[88]....
        /*074c*/ 	.word	0xffffffff


	//   ....[89]....
        /*0750*/ 	.word	0xffffffff


	//   ....[90]....
        /*0754*/ 	.word	0xffffffff


	//   ....[91]....
        /*0758*/ 	.word	0xffffffff


	//   ....[92]....
        /*075c*/ 	.word	0xffffffff


	//   ....[93]....
        /*0760*/ 	.word	0xffffffff


	//   ....[94]....
        /*0764*/ 	.word	0xffffffff


	//   ....[95]....
        /*0768*/ 	.word	0xffffffff


	//   ....[96]....
        /*076c*/ 	.word	0xffffffff


	//   ....[97]....
        /*0770*/ 	.word	0xffffffff


	//   ....[98]....
        /*0774*/ 	.word	0xffffffff


	//   ....[99]....
        /*0778*/ 	.word	0xffffffff


	//   ....[100]....
        /*077c*/ 	.word	0xffffffff


	//   ....[101]....
        /*0780*/ 	.word	0xffffffff


	//   ....[102]....
        /*0784*/ 	.word	0xffffffff


	//   ....[103]....
        /*0788*/ 	.word	0xffffffff


	//   ....[104]....
        /*078c*/ 	.word	0xffffffff


	//   ....[105]....
        /*0790*/ 	.word	0xffffffff


	//   ....[106]....
        /*0794*/ 	.word	0xffffffff


	//   ....[107]....
        /*0798*/ 	.word	0xffffffff


	//   ....[108]....
        /*079c*/ 	.word	0xffffffff


	//   ....[109]....
        /*07a0*/ 	.word	0xffffffff


	//   ....[110]....
        /*07a4*/ 	.word	0xffffffff


	//   ....[111]....
        /*07a8*/ 	.word	0xffffffff


	//   ....[112]....
        /*07ac*/ 	.word	0xffffffff


	//   ....[113]....
        /*07b0*/ 	.word	0xffffffff


	//   ....[114]....
        /*07b4*/ 	.word	0xffffffff


	//   ....[115]....
        /*07b8*/ 	.word	0xffffffff


	//   ....[116]....
        /*07bc*/ 	.word	0xffffffff


	//   ....[117]....
        /*07c0*/ 	.word	0xffffffff


	//   ....[118]....
        /*07c4*/ 	.word	0xffffffff


	//   ....[119]....
        /*07c8*/ 	.word	0xffffffff


	//   ....[120]....
        /*07cc*/ 	.word	0xffffffff


	//   ....[121]....
        /*07d0*/ 	.word	0xffffffff


	//   ....[122]....
        /*07d4*/ 	.word	0xffffffff


	//   ....[123]....
        /*07d8*/ 	.word	0xffffffff


	//   ....[124]....
        /*07dc*/ 	.word	0xffffffff


	//   ....[125]....
        /*07e0*/ 	.word	0xffffffff


	//   ....[126]....
        /*07e4*/ 	.word	0xffffffff


	//   ....[127]....
        /*07e8*/ 	.word	0xffffffff


	//   ....[128]....
        /*07ec*/ 	.word	0xffffffff


	//   ....[129]....
        /*07f0*/ 	.word	0xffffffff


	//   ....[130]....
        /*07f4*/ 	.word	0xffffffff


	//   ....[131]....
        /*07f8*/ 	.word	0xffffffff


	//   ....[132]....
        /*07fc*/ 	.word	0xffffffff


	//   ....[133]....
        /*0800*/ 	.word	0xffffffff


	//   ....[134]....
        /*0804*/ 	.word	0xffffffff


	//   ....[135]....
        /*0808*/ 	.word	0xffffffff


	//   ....[136]....
        /*080c*/ 	.word	0xffffffff


	//   ....[137]....
        /*0810*/ 	.word	0xffffffff


	//   ....[138]....
        /*0814*/ 	.word	0x0500000f


	//   ....[139]....
        /*0818*/ 	.word	0x0500000f


	//   ....[140]....
        /*081c*/ 	.word	0x0500000f


	//   ....[141]....
        /*0820*/ 	.word	0x0500000f


	//   ....[142]....
        /*0824*/ 	.word	0x0500000f


	//   ....[143]....
        /*0828*/ 	.word	0x0500000f


	//   ....[144]....
        /*082c*/ 	.word	0x0500000f


	//   ....[145]....
        /*0830*/ 	.word	0x0500000f


	//   ....[146]....
        /*0834*/ 	.word	0x0500000f


	//   ....[147]....
        /*0838*/ 	.word	0x0500000f


	//   ....[148]....
        /*083c*/ 	.word	0x0500000f


	//   ....[149]....
        /*0840*/ 	.word	0x0500000f


	//   ....[150]....
        /*0844*/ 	.word	0x0500000f


	//   ....[151]....
        /*0848*/ 	.word	0x0500000f


	//   ....[152]....
        /*084c*/ 	.word	0x0500000f


	//   ....[153]....
        /*0850*/ 	.word	0x0500000f


	//   ....[154]....
        /*0854*/ 	.word	0x0500000f


	//   ....[155]....
        /*0858*/ 	.word	0x0500000f


	//   ....[156]....
        /*085c*/ 	.word	0x0500000f


	//   ....[157]....
        /*0860*/ 	.word	0x0500000f


	//   ....[158]....
        /*0864*/ 	.word	0x0500000f


	//   ....[159]....
        /*0868*/ 	.word	0x0500000f


	//   ....[160]....
        /*086c*/ 	.word	0x0500000f


	//   ....[161]....
        /*0870*/ 	.word	0x0500000f


	//   ....[162]....
        /*0874*/ 	.word	0x0500000f


	//   ....[163]....
        /*0878*/ 	.word	0x0500000f


	//   ....[164]....
        /*087c*/ 	.word	0x0500000f


	//   ....[165]....
        /*0880*/ 	.word	0x0500000f


	//   ....[166]....
        /*0884*/ 	.word	0x0500000f


	//   ....[167]....
        /*0888*/ 	.word	0x0500000f


	//   ....[168]....
        /*088c*/ 	.word	0x0500000f


	//   ....[169]....
        /*0890*/ 	.word	0x0500000f


	//   ....[170]....
        /*0894*/ 	.word	0x0500000f


	//   ....[171]....
        /*0898*/ 	.word	0x0500000f


	//   ....[172]....
        /*089c*/ 	.word	0x0500000f


	//   ....[173]....
        /*08a0*/ 	.word	0x0500000f


	//   ....[174]....
        /*08a4*/ 	.word	0x0500000f


	//   ....[175]....
        /*08a8*/ 	.word	0x0500000f


	//   ....[176]....
        /*08ac*/ 	.word	0x0500000f


	//   ....[177]....
        /*08b0*/ 	.word	0x0500000f


	//   ....[178]....
        /*08b4*/ 	.word	0x0500000f


	//   ....[179]....
        /*08b8*/ 	.word	0x0500000f


	//   ....[180]....
        /*08bc*/ 	.word	0x0500000f


	//   ....[181]....
        /*08c0*/ 	.word	0x0500000f


	//   ....[182]....
        /*08c4*/ 	.word	0x0500000f


	//   ....[183]....
        /*08c8*/ 	.word	0x0500000f


	//   ....[184]....
        /*08cc*/ 	.word	0x0500000f


	//   ....[185]....
        /*08d0*/ 	.word	0x0500000f


	//   ....[186]....
        /*08d4*/ 	.word	0x0500000f


	//   ....[187]....
        /*08d8*/ 	.word	0x0500000f


	//   ....[188]....
        /*08dc*/ 	.word	0x0500000f


	//   ....[189]....
        /*08e0*/ 	.word	0x0500000f


	//   ....[190]....
        /*08e4*/ 	.word	0x0500000f


	//   ....[191]....
        /*08e8*/ 	.word	0x0500000f


	//   ....[192]....
        /*08ec*/ 	.word	0x0500000f


	//   ....[193]....
        /*08f0*/ 	.word	0x0500000f


	//   ....[194]....
        /*08f4*/ 	.word	0x0500000f


	//   ....[195]....
        /*08f8*/ 	.word	0x0500000f


	//   ....[196]....
        /*08fc*/ 	.word	0x0500000f


	//   ....[197]....
        /*0900*/ 	.word	0x0500000f


	//   ....[198]....
        /*0904*/ 	.word	0x0500000f


	//   ....[199]....
        /*0908*/ 	.word	0x0500000f


	//   ....[200]....
        /*090c*/ 	.word	0x0500000f


	//   ....[201]....
        /*0910*/ 	.word	0x0500000f


	//   ....[202]....
        /*0914*/ 	.word	0x0500000f


	//   ....[203]....
        /*0918*/ 	.word	0x0500000f


	//   ....[204]....
        /*091c*/ 	.word	0x0500000f


	//   ....[205]....
        /*0920*/ 	.word	0x0500000f


	//   ....[206]....
        /*0924*/ 	.word	0x0500000f


	//   ....[207]....
        /*0928*/ 	.word	0x0500000f


	//   ....[208]....
        /*092c*/ 	.word	0x0500000f


	//   ....[209]....
        /*0930*/ 	.word	0x0500000f


	//   ....[210]....
        /*0934*/ 	.word	0x0500000f


	//   ....[211]....
        /*0938*/ 	.word	0x0500000f


	//   ....[212]....
        /*093c*/ 	.word	0x0500000f


	//   ....[213]....
        /*0940*/ 	.word	0x0500000f


	//   ....[214]....
        /*0944*/ 	.word	0x0500000f


	//----- nvinfo : EIATTR_COOP_GROUP_INSTR_OFFSETS
	.align		4
.L_1115:
        /*0948*/ 	.byte	0x04, 0x28
        /*094a*/ 	.short	(.L_1117 - .L_1116)


	//   ....[0]....
.L_1116:
        /*094c*/ 	.word	0x00000060


	//   ....[1]....
        /*0950*/ 	.word	0x00000190


	//   ....[2]....
        /*0954*/ 	.word	0x00000240


	//   ....[3]....
        /*0958*/ 	.word	0x00000400


	//   ....[4]....
        /*095c*/ 	.word	0x00000560


	//   ....[5]....
        /*0960*/ 	.word	0x00000680


	//   ....[6]....
        /*0964*/ 	.word	0x000007e0


	//   ....[7]....
        /*0968*/ 	.word	0x00008ef0


	//   ....[8]....
        /*096c*/ 	.word	0x000095b0


	//   ....[9]....
        /*0970*/ 	.word	0x000095c0


	//   ....[10]....
        /*0974*/ 	.word	0x000095d0


	//   ....[11]....
        /*0978*/ 	.word	0x000095e0


	//   ....[12]....
        /*097c*/ 	.word	0x00009920


	//   ....[13]....
        /*0980*/ 	.word	0x00009930


	//   ....[14]....
        /*0984*/ 	.word	0x00009940


	//   ....[15]....
        /*0988*/ 	.word	0x00009950


	//   ....[16]....
        /*098c*/ 	.word	0x00009c50


	//   ....[17]....
        /*0990*/ 	.word	0x00009c60


	//   ....[18]....
        /*0994*/ 	.word	0x00009c70


	//   ....[19]....
        /*0998*/ 	.word	0x00009c80


	//   ....[20]....
        /*099c*/ 	.word	0x00009f80


	//   ....[21]....
        /*09a0*/ 	.word	0x00009f90


	//   ....[22]....
        /*09a4*/ 	.word	0x00009fa0


	//   ....[23]....
        /*09a8*/ 	.word	0x00009fb0


	//   ....[24]....
        /*09ac*/ 	.word	0x0000bc70


	//   ....[25]....
        /*09b0*/ 	.word	0x0000bc90


	//   ....[26]....
        /*09b4*/ 	.word	0x0000bca0


	//   ....[27]....
        /*09b8*/ 	.word	0x0000bcb0


	//   ....[28]....
        /*09bc*/ 	.word	0x0000bdc0


	//   ....[29]....
        /*09c0*/ 	.word	0x0000bde0


	//   ....[30]....
        /*09c4*/ 	.word	0x0000be80


	//   ....[31]....
        /*09c8*/ 	.word	0x0000bec0


	//   ....[32]....
        /*09cc*/ 	.word	0x0000c1a0


	//   ....[33]....
        /*09d0*/ 	.word	0x0000c1c0


	//   ....[34]....
        /*09d4*/ 	.word	0x0000c1e0


	//   ....[35]....
        /*09d8*/ 	.word	0x0000c1f0


	//   ....[36]....
        /*09dc*/ 	.word	0x0000c2c0


	//   ....[37]....
        /*09e0*/ 	.word	0x0000c2e0


	//   ....[38]....
        /*09e4*/ 	.word	0x0000c2f0


	//   ....[39]....
        /*09e8*/ 	.word	0x0000c380


	//   ....[40]....
        /*09ec*/ 	.word	0x0000e560


	//   ....[41]....
        /*09f0*/ 	.word	0x0000f2a0


	//   ....[42]....
        /*09f4*/ 	.word	0x0000f940


	//   ....[43]....
        /*09f8*/ 	.word	0x0000fa00


	//   ....[44]....
        /*09fc*/ 	.word	0x00010370


	//   ....[45]....
        /*0a00*/ 	.word	0x000103e0


	//   ....[46]....
        /*0a04*/ 	.word	0x00011da0


	//   ....[47]....
        /*0a08*/ 	.word	0x00011fe0


	//   ....[48]....
        /*0a0c*/ 	.word	0x00012ca0


	//   ....[49]....
        /*0a10*/ 	.word	0x00012d60


	//   ....[50]....
        /*0a14*/ 	.word	0x000134f0


	//   ....[51]....
        /*0a18*/ 	.word	0x00013580


	//   ....[52]....
        /*0a1c*/ 	.word	0x00015280


	//   ....[53]....
        /*0a20*/ 	.word	0x000152c0


	//   ....[54]....
        /*0a24*/ 	.word	0x000159d0


	//   ....[55]....
        /*0a28*/ 	.word	0x00015a10


	//   ....[56]....
        /*0a2c*/ 	.word	0x000174b0


	//   ....[57]....
        /*0a30*/ 	.word	0x00017720


	//   ....[58]....
        /*0a34*/ 	.word	0x000183e0


	//   ....[59]....
        /*0a38*/ 	.word	0x00018490


	//   ....[60]....
        /*0a3c*/ 	.word	0x00018c40


	//   ....[61]....
        /*0a40*/ 	.word	0x00018cb0


	//   ....[62]....
        /*0a44*/ 	.word	0x00019e40


	//   ....[63]....
        /*0a48*/ 	.word	0x00019e90


	//   ....[64]....
        /*0a4c*/ 	.word	0x00019f70


	//   ....[65]....
        /*0a50*/ 	.word	0x0001a290


	//   ....[66]....
        /*0a54*/ 	.word	0x0001b240


	//   ....[67]....
        /*0a58*/ 	.word	0x0001b280


	//   ....[68]....
        /*0a5c*/ 	.word	0x0001b2b0


	//   ....[69]....
        /*0a60*/ 	.word	0x0001b2f0


	//   ....[70]....
        /*0a64*/ 	.word	0x0001b8a0


	//   ....[71]....
        /*0a68*/ 	.word	0x0001b8d0


	//   ....[72]....
        /*0a6c*/ 	.word	0x0001b990


	//   ....[73]....
        /*0a70*/ 	.word	0x0001b9b0


	//   ....[74]....
        /*0a74*/ 	.word	0x0001ba70


	//   ....[75]....
        /*0a78*/ 	.word	0x0001ba90


	//   ....[76]....
        /*0a7c*/ 	.word	0x0001bb60


	//   ....[77]....
        /*0a80*/ 	.word	0x0001bb80


	//   ....[78]....
        /*0a84*/ 	.word	0x0001c350


	//   ....[79]....
        /*0a88*/ 	.word	0x0001c360


	//   ....[80]....
        /*0a8c*/ 	.word	0x0001c470


	//   ....[81]....
        /*0a90*/ 	.word	0x0001c480


	//   ....[82]....
        /*0a94*/ 	.word	0x0001c590


	//   ....[83]....
        /*0a98*/ 	.word	0x0001c5a0


	//   ....[84]....
        /*0a9c*/ 	.word	0x0001c6b0


	//   ....[85]....
        /*0aa0*/ 	.word	0x0001c6c0


	//   ....[86]....
        /*0aa4*/ 	.word	0x0001c830


	//   ....[87]....
        /*0aa8*/ 	.word	0x0001ca00


	//   ....[88]....
        /*0aac*/ 	.word	0x0001ca30


	//   ....[89]....
        /*0ab0*/ 	.word	0x0001ca60


	//   ....[90]....
        /*0ab4*/ 	.word	0x0001ca90


	//   ....[91]....
        /*0ab8*/ 	.word	0x0001cac0


	//   ....[92]....
        /*0abc*/ 	.word	0x0001caf0


	//   ....[93]....
        /*0ac0*/ 	.word	0x0001cc60


	//   ....[94]....
        /*0ac4*/ 	.word	0x0001cc90


	//   ....[95]....
        /*0ac8*/ 	.word	0x0001ccc0


	//   ....[96]....
        /*0acc*/ 	.word	0x0001ccf0


	//   ....[97]....
        /*0ad0*/ 	.word	0x0001cd20


	//   ....[98]....
        /*0ad4*/ 	.word	0x0001cd50


	//   ....[99]....
        /*0ad8*/ 	.word	0x0001cdf0


	//   ....[100]....
        /*0adc*/ 	.word	0x0001ce50


	//   ....[101]....
        /*0ae0*/ 	.word	0x0001cee0


	//   ....[102]....
        /*0ae4*/ 	.word	0x0001e090


	//   ....[103]....
        /*0ae8*/ 	.word	0x0001fc20


	//   ....[104]....
        /*0aec*/ 	.word	0x000207d0


	//   ....[105]....
        /*0af0*/ 	.word	0x000207f0


	//   ....[106]....
        /*0af4*/ 	.word	0x000208b0


	//   ....[107]....
        /*0af8*/ 	.word	0x000208c0


	//   ....[108]....
        /*0afc*/ 	.word	0x00020950


	//   ....[109]....
        /*0b00*/ 	.word	0x00020960


	//   ....[110]....
        /*0b04*/ 	.word	0x000209f0


	//   ....[111]....
        /*0b08*/ 	.word	0x00020a00


	//   ....[112]....
        /*0b0c*/ 	.word	0x00020a90


	//   ....[113]....
        /*0b10*/ 	.word	0x00020aa0


	//   ....[114]....
        /*0b14*/ 	.word	0x00020b30


	//   ....[115]....
        /*0b18*/ 	.word	0x00020b40


	//   ....[116]....
        /*0b1c*/ 	.word	0x00020bd0


	//   ....[117]....
        /*0b20*/ 	.word	0x00020be0


	//   ....[118]....
        /*0b24*/ 	.word	0x00020c30


	//   ....[119]....
        /*0b28*/ 	.word	0x00020c60


	//   ....[120]....
        /*0b2c*/ 	.word	0x00023630


	//   ....[121]....
        /*0b30*/ 	.word	0x00023680


	//   ....[122]....
        /*0b34*/ 	.word	0x000236b0


	//   ....[123]....
        /*0b38*/ 	.word	0x000236c0


	//   ....[124]....
        /*0b3c*/ 	.word	0x000236f0


	//   ....[125]....
        /*0b40*/ 	.word	0x00023720


	//   ....[126]....
        /*0b44*/ 	.word	0x00023750


	//   ....[127]....
        /*0b48*/ 	.word	0x00023780


	//   ....[128]....
        /*0b4c*/ 	.word	0x00023900


	//   ....[129]....
        /*0b50*/ 	.word	0x00023940


	//   ....[130]....
        /*0b54*/ 	.word	0x00023970


	//   ....[131]....
        /*0b58*/ 	.word	0x000239a0


	//   ....[132]....
        /*0b5c*/ 	.word	0x000239d0


	//   ....[133]....
        /*0b60*/ 	.word	0x00023a00


	//   ....[134]....
        /*0b64*/ 	.word	0x00023ac0


	//   ....[135]....
        /*0b68*/ 	.word	0x00023ae0


	//   ....[136]....
        /*0b6c*/ 	.word	0x00023b50


	//   ....[137]....
        /*0b70*/ 	.word	0x00024220


	//   ....[138]....
        /*0b74*/ 	.word	0x00024660


	//   ....[139]....
        /*0b78*/ 	.word	0x00024710


	//   ....[140]....
        /*0b7c*/ 	.word	0x000247a0


	//   ....[141]....
        /*0b80*/ 	.word	0x000247f0


	//   ....[142]....
        /*0b84*/ 	.word	0x00024840


	//   ....[143]....
        /*0b88*/ 	.word	0x000248d0


	//   ....[144]....
        /*0b8c*/ 	.word	0x00024960


	//   ....[145]....
        /*0b90*/ 	.word	0x000249b0


	//   ....[146]....
        /*0b94*/ 	.word	0x00024a00


	//   ....[147]....
        /*0b98*/ 	.word	0x00024a90


	//   ....[148]....
        /*0b9c*/ 	.word	0x00024b20


	//   ....[149]....
        /*0ba0*/ 	.word	0x00024b70


	//   ....[150]....
        /*0ba4*/ 	.word	0x00024bc0


	//   ....[151]....
        /*0ba8*/ 	.word	0x00024c50


	//   ....[152]....
        /*0bac*/ 	.word	0x00024ce0


	//   ....[153]....
        /*0bb0*/ 	.word	0x00024d30


	//   ....[154]....
        /*0bb4*/ 	.word	0x00024d80


	//   ....[155]....
        /*0bb8*/ 	.word	0x00024e70


	//   ....[156]....
        /*0bbc*/ 	.word	0x00024f20


	//   ....[157]....
        /*0bc0*/ 	.word	0x00024fa0


	//   ....[158]....
        /*0bc4*/ 	.word	0x00025040


	//   ....[159]....
        /*0bc8*/ 	.word	0x000250d0


	//   ....[160]....
        /*0bcc*/ 	.word	0x00025190


	//   ....[161]....
        /*0bd0*/ 	.word	0x00025210


	//   ....[162]....
        /*0bd4*/ 	.word	0x00025260


	//   ....[163]....
        /*0bd8*/ 	.word	0x00025400


	//   ....[164]....
        /*0bdc*/ 	.word	0x000254a0


	//   ....[165]....
        /*0be0*/ 	.word	0x00025520


	//   ....[166]....
        /*0be4*/ 	.word	0x00025590


	//   ....[167]....
        /*0be8*/ 	.word	0x00025710


	//   ....[168]....
        /*0bec*/ 	.word	0x00025800


	//   ....[169]....
        /*0bf0*/ 	.word	0x00025860


	//   ....[170]....
        /*0bf4*/ 	.word	0x000258b0


	//   ....[171]....
        /*0bf8*/ 	.word	0x00025c30


	//   ....[172]....
        /*0bfc*/ 	.word	0x00025c80


	//   ....[173]....
        /*0c00*/ 	.word	0x00025d10


	//   ....[174]....
        /*0c04*/ 	.word	0x00025da0


	//   ....[175]....
        /*0c08*/ 	.word	0x00025e30


	//   ....[176]....
        /*0c0c*/ 	.word	0x00025ec0


	//   ....[177]....
        /*0c10*/ 	.word	0x00025f50


	//   ....[178]....
        /*0c14*/ 	.word	0x00025fe0


	//   ....[179]....
        /*0c18*/ 	.word	0x000260a0


	//   ....[180]....
        /*0c1c*/ 	.word	0x000263a0


	//   ....[181]....
        /*0c20*/ 	.word	0x00026560


	//   ....[182]....
        /*0c24*/ 	.word	0x000265b0


	//   ....[183]....
        /*0c28*/ 	.word	0x00026610


	//   ....[184]....
        /*0c2c*/ 	.word	0x00026710


	//   ....[185]....
        /*0c30*/ 	.word	0x00026770


	//   ....[186]....
        /*0c34*/ 	.word	0x00026870


	//   ....[187]....
        /*0c38*/ 	.word	0x000268d0


	//   ....[188]....
        /*0c3c*/ 	.word	0x000269d0


	//   ....[189]....
        /*0c40*/ 	.word	0x00026a30


	//   ....[190]....
        /*0c44*/ 	.word	0x00026b30


	//   ....[191]....
        /*0c48*/ 	.word	0x00026b90


	//   ....[192]....
        /*0c4c*/ 	.word	0x00026c90


	//   ....[193]....
        /*0c50*/ 	.word	0x00026cf0


	//   ....[194]....
        /*0c54*/ 	.word	0x00026df0


	//   ....[195]....
        /*0c58*/ 	.word	0x00026e50


	//   ....[196]....
        /*0c5c*/ 	.word	0x00026f30


	//   ....[197]....
        /*0c60*/ 	.word	0x00027260


	//   ....[198]....
        /*0c64*/ 	.word	0x00027310


	//   ....[199]....
        /*0c68*/ 	.word	0x00027410


	//   ....[200]....
        /*0c6c*/ 	.word	0x000274a0


	//   ....[201]....
        /*0c70*/ 	.word	0x00027520


	//   ....[202]....
        /*0c74*/ 	.word	0x000275a0


	//   ....[203]....
        /*0c78*/ 	.word	0x00027620


	//   ....[204]....
        /*0c7c*/ 	.word	0x000276b0


	//   ....[205]....
        /*0c80*/ 	.word	0x00027750


	//   ....[206]....
        /*0c84*/ 	.word	0x00027820


	//   ....[207]....
        /*0c88*/ 	.word	0x000278a0


	//   ....[208]....
        /*0c8c*/ 	.word	0x00027920


	//   ....[209]....
        /*0c90*/ 	.word	0x000279a0


	//   ....[210]....
        /*0c94*/ 	.word	0x00027a30


	//   ....[211]....
        /*0c98*/ 	.word	0x00027ab0


	//   ....[212]....
        /*0c9c*/ 	.word	0x00027b50


	//   ....[213]....
        /*0ca0*/ 	.word	0x00027be0


	//   ....[214]....
        /*0ca4*/ 	.word	0x00027d10


	//----- nvinfo : EIATTR_REG_RECONFIG
	.align		4
.L_1117:
        /*0ca8*/ 	.byte	0x01, 0x54
	.zero		2


	//----- nvinfo : EIATTR_SYSCALL_OFFSETS
	.align		4
        /*0cac*/ 	.byte	0x04, 0x46
        /*0cae*/ 	.short	(.L_1119 - .L_1118)


	//   ....[0]....
.L_1118:
        /*0cb0*/ 	.word	0x00001cb0


	//   ....[1]....
        /*0cb4*/ 	.word	0x00001e00


	//   ....[2]....
        /*0cb8*/ 	.word	0x00009080


	//   ....[3]....
        /*0cbc*/ 	.word	0x00009370


	//   ....[4]....
        /*0cc0*/ 	.word	0x0001f860


	//   ....[5]....
        /*0cc4*/ 	.word	0x0001f9b0


	//   ....[6]....
        /*0cc8*/ 	.word	0x0001faa0


	//   ....[7]....
        /*0ccc*/ 	.word	0x00020340


	//----- nvinfo : EIATTR_MBARRIER_INSTR_OFFSETS
	.align		4
.L_1119:
        /*0cd0*/ 	.byte	0x04, 0x39
        /*0cd2*/ 	.short	(.L_1121 - .L_1120)


	//   ....[0]....
.L_1120:
        /*0cd4*/ 	.word	0x000002b0
        /*0cd8*/ 	.word	0x000000ff
        /*0cdc*/ 	.word	0x00028800
        /*0ce0*/ 	.short	0x0100
        /*0ce2*/ 	.byte	0x08
	.zero		1


	//   ....[1]....
        /*0ce4*/ 	.word	0x000002c0
        /*0ce8*/ 	.word	0x000000ff
        /*0cec*/ 	.word	0x00028820
        /*0cf0*/ 	.short	0x0100
        /*0cf2*/ 	.byte	0x08
	.zero		1


	//   ....[2]....
        /*0cf4*/ 	.word	0x000003b0
        /*0cf8*/ 	.word	0x000000ff
        /*0cfc*/ 	.word	0x00028830
        /*0d00*/ 	.short	0x0100
        /*0d02*/ 	.byte	0x08
	.zero		1


	//   ....[3]....
        /*0d04*/ 	.word	0x000003c0
        /*0d08*/ 	.word	0x000000ff
        /*0d0c*/ 	.word	0x00028840
        /*0d10*/ 	.short	0x0100
        /*0d12*/ 	.byte	0x08
	.zero		1


	//   ....[4]....
        /*0d14*/ 	.word	0x000003d0
        /*0d18*/ 	.word	0x000000ff
        /*0d1c*/ 	.word	0x00028838
        /*0d20*/ 	.short	0x0100
        /*0d22*/ 	.byte	0x08
	.zero		1


	//   ....[5]....
        /*0d24*/ 	.word	0x000003e0
        /*0d28*/ 	.word	0x000000ff
        /*0d2c*/ 	.word	0x00028848
        /*0d30*/ 	.short	0x0100
        /*0d32*/ 	.byte	0x08
	.zero		1


	//   ....[6]....
        /*0d34*/ 	.word	0x00000510
        /*0d38*/ 	.word	0x000000ff
        /*0d3c*/ 	.word	0x00028850
        /*0d40*/ 	.short	0x0100
        /*0d42*/ 	.byte	0x08
	.zero		1


	//   ....[7]....
        /*0d44*/ 	.word	0x00000520
        /*0d48*/ 	.word	0x000000ff
        /*0d4c*/ 	.word	0x00028860
        /*0d50*/ 	.short	0x0100
        /*0d52*/ 	.byte	0x08
	.zero		1


	//   ....[8]....
        /*0d54*/ 	.word	0x00000530
        /*0d58*/ 	.word	0x000000ff
        /*0d5c*/ 	.word	0x00028858
        /*0d60*/ 	.short	0x0100
        /*0d62*/ 	.byte	0x08
	.zero		1


	//   ....[9]....
        /*0d64*/ 	.word	0x00000540
        /*0d68*/ 	.word	0x000000ff
        /*0d6c*/ 	.word	0x00028868
        /*0d70*/ 	.short	0x0100
        /*0d72*/ 	.byte	0x08
	.zero		1


	//   ....[10]....
        /*0d74*/ 	.word	0x00000630
        /*0d78*/ 	.word	0x000000ff
        /*0d7c*/ 	.word	0x00028870
        /*0d80*/ 	.short	0x0100
        /*0d82*/ 	.byte	0x06
	.zero		1


	//   ....[11]....
        /*0d84*/ 	.word	0x00000640
        /*0d88*/ 	.word	0x000000ff
        /*0d8c*/ 	.word	0x00028880
        /*0d90*/ 	.short	0x0100
        /*0d92*/ 	.byte	0x06
	.zero		1


	//   ....[12]....
        /*0d94*/ 	.word	0x00000650
        /*0d98*/ 	.word	0x000000ff
        /*0d9c*/ 	.word	0x00028878
        /*0da0*/ 	.short	0x0100
        /*0da2*/ 	.byte	0x06
	.zero		1


	//   ....[13]....
        /*0da4*/ 	.word	0x00000660
        /*0da8*/ 	.word	0x000000ff
        /*0dac*/ 	.word	0x00028888
        /*0db0*/ 	.short	0x0100
        /*0db2*/ 	.byte	0x06
	.zero		1


	//   ....[14]....
        /*0db4*/ 	.word	0x00000790
        /*0db8*/ 	.word	0x000000ff
        /*0dbc*/ 	.word	0x00028890
        /*0dc0*/ 	.short	0x0100
        /*0dc2*/ 	.byte	0x08
	.zero		1


	//   ....[15]....
        /*0dc4*/ 	.word	0x000007a0
        /*0dc8*/ 	.word	0x000000ff
        /*0dcc*/ 	.word	0x000288a0
        /*0dd0*/ 	.short	0x0100
        /*0dd2*/ 	.byte	0x08
	.zero		1


	//   ....[16]....
        /*0dd4*/ 	.word	0x000007b0
        /*0dd8*/ 	.word	0x000000ff
        /*0ddc*/ 	.word	0x00028898
        /*0de0*/ 	.short	0x0100
        /*0de2*/ 	.byte	0x08
	.zero		1


	//   ....[17]....
        /*0de4*/ 	.word	0x000007c0
        /*0de8*/ 	.word	0x000000ff
        /*0dec*/ 	.word	0x000288a8
        /*0df0*/ 	.short	0x0100
        /*0df2*/ 	.byte	0x08
	.zero		1


	//   ....[18]....
        /*0df4*/ 	.word	0x000008f0
        /*0df8*/ 	.word	0x000000ff
        /*0dfc*/ 	.word	0x000288b0
        /*0e00*/ 	.short	0x0100
        /*0e02*/ 	.byte	0x08
	.zero		1


	//   ....[19]....
        /*0e04*/ 	.word	0x00000900
        /*0e08*/ 	.word	0x000000ff
        /*0e0c*/ 	.word	0x000288c0
        /*0e10*/ 	.short	0x0100
        /*0e12*/ 	.byte	0x08
	.zero		1


	//   ....[20]....
        /*0e14*/ 	.word	0x00000910
        /*0e18*/ 	.word	0x000000ff
        /*0e1c*/ 	.word	0x000288b8
        /*0e20*/ 	.short	0x0100
        /*0e22*/ 	.byte	0x08
	.zero		1


	//   ....[21]....
        /*0e24*/ 	.word	0x00000920
        /*0e28*/ 	.word	0x000000ff
        /*0e2c*/ 	.word	0x000288c8
        /*0e30*/ 	.short	0x0100
        /*0e32*/ 	.byte	0x08
	.zero		1


	//   ....[22]....
        /*0e34*/ 	.word	0x000033e0
        /*0e38*/ 	.word	0x0000006a
        /*0e3c*/ 	.word	0x00028890
        /*0e40*/ 	.short	0x010a
        /*0e42*/ 	.byte	0x3f
	.zero		1


	//   ....[23]....
        /*0e44*/ 	.word	0x00005980
        /*0e48*/ 	.word	0x0000006a
        /*0e4c*/ 	.word	0x00028890
        /*0e50*/ 	.short	0x010a
        /*0e52*/ 	.byte	0x3f
	.zero		1


	//   ....[24]....
        /*0e54*/ 	.word	0x00007a70
        /*0e58*/ 	.word	0x0000006a
        /*0e5c*/ 	.word	0x00028890
        /*0e60*/ 	.short	0x010a
        /*0e62*/ 	.byte	0x3f
	.zero		1


	//   ....[25]....
        /*0e64*/ 	.word	0x000080d0
        /*0e68*/ 	.word	0x0000002c
        /*0e6c*/ 	.word	0x00000000
        /*0e70*/ 	.short	0x0101
        /*0e72*/ 	.byte	0x3f
	.zero		1


	//   ....[26]....
        /*0e74*/ 	.word	0x00008110
        /*0e78*/ 	.word	0x0000006a
        /*0e7c*/ 	.word	0x000288b0
        /*0e80*/ 	.short	0x010a
        /*0e82*/ 	.byte	0x3f
	.zero		1


	//   ....[27]....
        /*0e84*/ 	.word	0x00008760
        /*0e88*/ 	.word	0x0000006a
        /*0e8c*/ 	.word	0x00000000
        /*0e90*/ 	.short	0x0101
        /*0e92*/ 	.byte	0x3f
	.zero		1


	//   ....[28]....
        /*0e94*/ 	.word	0x00009100
        /*0e98*/ 	.word	0x00000002
        /*0e9c*/ 	.word	0x00028800
        /*0ea0*/ 	.short	0x010a
        /*0ea2*/ 	.byte	0x3f
	.zero		1


	//   ....[29]....
        /*0ea4*/ 	.word	0x00009150
        /*0ea8*/ 	.word	0x00000002
        /*0eac*/ 	.word	0x00028800
        /*0eb0*/ 	.short	0x010a
        /*0eb2*/ 	.byte	0x3f
	.zero		1


	//   ....[30]....
        /*0eb4*/ 	.word	0x0000a1f0
        /*0eb8*/ 	.word	0x00000002
        /*0ebc*/ 	.word	0x00028800
        /*0ec0*/ 	.short	0x010a
        /*0ec2*/ 	.byte	0x3f
	.zero		1


	//   ....[31]....
        /*0ec4*/ 	.word	0x0000c5e0
        /*0ec8*/ 	.word	0x00000002
        /*0ecc*/ 	.word	0x00028800
        /*0ed0*/ 	.short	0x010a
        /*0ed2*/ 	.byte	0x3f
	.zero		1


	//   ....[32]....
        /*0ed4*/ 	.word	0x0000e040
        /*0ed8*/ 	.word	0x0000000b
        /*0edc*/ 	.word	0x00028830
        /*0ee0*/ 	.short	0x010a
        /*0ee2*/ 	.byte	0x3f
	.zero		1


	//   ....[33]....
        /*0ee4*/ 	.word	0x0000e0b0
        /*0ee8*/ 	.word	0x0000000b
        /*0eec*/ 	.word	0x00028830
        /*0ef0*/ 	.short	0x010a
        /*0ef2*/ 	.byte	0x3f
	.zero		1


	//   ....[34]....
        /*0ef4*/ 	.word	0x0000e740
        /*0ef8*/ 	.word	0x00000000
        /*0efc*/ 	.word	0x00000000
        /*0f00*/ 	.short	0x0101
        /*0f02*/ 	.byte	0x3f
	.zero		1


	//   ....[35]....
        /*0f04*/ 	.word	0x00011410
        /*0f08*/ 	.word	0x0000000b
        /*0f0c*/ 	.word	0x00028830
        /*0f10*/ 	.short	0x010a
        /*0f12*/ 	.byte	0x3f
	.zero		1


	//   ....[36]....
        /*0f14*/ 	.word	0x00011460
        /*0f18*/ 	.word	0x0000000b
        /*0f1c*/ 	.word	0x00028830
        /*0f20*/ 	.short	0x010a
        /*0f22*/ 	.byte	0x3f
	.zero		1


	//   ....[37]....
        /*0f24*/ 	.word	0x000118b0
        /*0f28*/ 	.word	0x0000000b
        /*0f2c*/ 	.word	0x00028850
        /*0f30*/ 	.short	0x010a
        /*0f32*/ 	.byte	0x3f
	.zero		1


	//   ....[38]....
        /*0f34*/ 	.word	0x000118f0
        /*0f38*/ 	.word	0x0000000b
        /*0f3c*/ 	.word	0x00028850
        /*0f40*/ 	.short	0x010a
        /*0f42*/ 	.byte	0x3f
	.zero		1


	//   ....[39]....
        /*0f44*/ 	.word	0x00011de0
        /*0f48*/ 	.word	0x00000006
        /*0f4c*/ 	.word	0x00000000
        /*0f50*/ 	.short	0x0101
        /*0f52*/ 	.byte	0x3f
	.zero		1


	//   ....[40]....
        /*0f54*/ 	.word	0x00013a60
        /*0f58*/ 	.word	0x00000037
        /*0f5c*/ 	.word	0x00000000
        /*0f60*/ 	.short	0x0101
        /*0f62*/ 	.byte	0x3f
	.zero		1


	//   ....[41]....
        /*0f64*/ 	.word	0x00014930
        /*0f68*/ 	.word	0x00000000
        /*0f6c*/ 	.word	0x00028830
        /*0f70*/ 	.short	0x010a
        /*0f72*/ 	.byte	0x3f
	.zero		1


	//   ....[42]....
        /*0f74*/ 	.word	0x00014980
        /*0f78*/ 	.word	0x00000000
        /*0f7c*/ 	.word	0x00028830
        /*0f80*/ 	.short	0x010a
        /*0f82*/ 	.byte	0x3f
	.zero		1


	//   ....[43]....
        /*0f84*/ 	.word	0x00014dd0
        /*0f88*/ 	.word	0x00000009
        /*0f8c*/ 	.word	0x00028850
        /*0f90*/ 	.short	0x010a
        /*0f92*/ 	.byte	0x3f
	.zero		1


	//   ....[44]....
        /*0f94*/ 	.word	0x00014e10
        /*0f98*/ 	.word	0x00000009
        /*0f9c*/ 	.word	0x00028850
        /*0fa0*/ 	.short	0x010a
        /*0fa2*/ 	.byte	0x3f
	.zero		1


	//   ....[45]....
        /*0fa4*/ 	.word	0x000165a0
        /*0fa8*/ 	.word	0x00000015
        /*0fac*/ 	.word	0x00000000
        /*0fb0*/ 	.short	0x0101
        /*0fb2*/ 	.byte	0x3f
	.zero		1


	//   ....[46]....
        /*0fb4*/ 	.word	0x00016620
        /*0fb8*/ 	.word	0x0000000d
        /*0fbc*/ 	.word	0x00000000
        /*0fc0*/ 	.short	0x0101
        /*0fc2*/ 	.byte	0x3f
	.zero		1


	//   ....[47]....
        /*0fc4*/ 	.word	0x00016b60
        /*0fc8*/ 	.word	0x00000000
        /*0fcc*/ 	.word	0x00028830
        /*0fd0*/ 	.short	0x010a
        /*0fd2*/ 	.byte	0x3f
	.zero		1


	//   ....[48]....
        /*0fd4*/ 	.word	0x00016bb0
        /*0fd8*/ 	.word	0x00000000
        /*0fdc*/ 	.word	0x00028830
        /*0fe0*/ 	.short	0x010a
        /*0fe2*/ 	.byte	0x3f
	.zero		1


	//   ....[49]....
        /*0fe4*/ 	.word	0x00017000
        /*0fe8*/ 	.word	0x00000009
        /*0fec*/ 	.word	0x00028850
        /*0ff0*/ 	.short	0x010a
        /*0ff2*/ 	.byte	0x3f
	.zero		1


	//   ....[50]....
        /*0ff4*/ 	.word	0x00017040
        /*0ff8*/ 	.word	0x00000009
        /*0ffc*/ 	.word	0x00028850
        /*1000*/ 	.short	0x010a
        /*1002*/ 	.byte	0x3f
	.zero		1


	//   ....[51]....
        /*1004*/ 	.word	0x00017570
        /*1008*/ 	.word	0x0000000e
        /*100c*/ 	.word	0x00000000
        /*1010*/ 	.short	0x0101
        /*1012*/ 	.byte	0x3f
	.zero		1


	//   ....[52]....
        /*1014*/ 	.word	0x00019190
        /*1018*/ 	.word	0x00000035
        /*101c*/ 	.word	0x00000000
        /*1020*/ 	.short	0x0101
        /*1022*/ 	.byte	0x3f
	.zero		1


	//   ....[53]....
        /*1024*/ 	.word	0x00019d40
        /*1028*/ 	.word	0x0000000d
        /*102c*/ 	.word	0x00028850
        /*1030*/ 	.short	0x010a
        /*1032*/ 	.byte	0x3f
	.zero		1


	//   ....[54]....
        /*1034*/ 	.word	0x00019dc0
        /*1038*/ 	.word	0x0000000d
        /*103c*/ 	.word	0x00028850
        /*1040*/ 	.short	0x010a
        /*1042*/ 	.byte	0x3f
	.zero		1


	//   ....[55]....
        /*1044*/ 	.word	0x0001a380
        /*1048*/ 	.word	0x00000004
        /*104c*/ 	.word	0x00000000
        /*1050*/ 	.short	0x0101
        /*1052*/ 	.byte	0x3f
	.zero		1


	//   ....[56]....
        /*1054*/ 	.word	0x0001b8c0
        /*1058*/ 	.word	0x00000000
        /*105c*/ 	.word	0x00000000
        /*1060*/ 	.short	0x0101
        /*1062*/ 	.byte	0x3f
	.zero		1


	//   ....[57]....
        /*1064*/ 	.word	0x0001e180
        /*1068*/ 	.word	0x00000007
        /*106c*/ 	.word	0x00028820
        /*1070*/ 	.short	0x010a
        /*1072*/ 	.byte	0x3f
	.zero		1


	//   ....[58]....
        /*1074*/ 	.word	0x0001e260
        /*1078*/ 	.word	0x00000007
        /*107c*/ 	.word	0x000288a0
        /*1080*/ 	.short	0x010a
        /*1082*/ 	.byte	0x3f
	.zero		1


	//   ....[59]....
        /*1084*/ 	.word	0x0001e5b0
        /*1088*/ 	.word	0x00000007
        /*108c*/ 	.word	0x000288c0
        /*1090*/ 	.short	0x010a
        /*1092*/ 	.byte	0x3f
	.zero		1


	//   ....[60]....
        /*1094*/ 	.word	0x0001ea70
        /*1098*/ 	.word	0x00000008
        /*109c*/ 	.word	0x000288a0
        /*10a0*/ 	.short	0x010a
        /*10a2*/ 	.byte	0x3f
	.zero		1


	//   ....[61]....
        /*10a4*/ 	.word	0x0001eda0
        /*10a8*/ 	.word	0x00000008
        /*10ac*/ 	.word	0x000288c0
        /*10b0*/ 	.short	0x010a
        /*10b2*/ 	.byte	0x3f
	.zero		1


	//   ....[62]....
        /*10b4*/ 	.word	0x0001feb0
        /*10b8*/ 	.word	0x00000000
        /*10bc*/ 	.word	0x00028840
        /*10c0*/ 	.short	0x010a
        /*10c2*/ 	.byte	0x3f
	.zero		1


	//   ....[63]....
        /*10c4*/ 	.word	0x00020d50
        /*10c8*/ 	.word	0x00000008
        /*10cc*/ 	.word	0x00028800
        /*10d0*/ 	.short	0x0107
        /*10d2*/ 	.byte	0x3f
	.zero		1


	//   ....[64]....
        /*10d4*/ 	.word	0x00020e50
        /*10d8*/ 	.word	0x00000002
        /*10dc*/ 	.word	0x00028800
        /*10e0*/ 	.short	0x0101
        /*10e2*/ 	.byte	0x3f
	.zero		1


	//   ....[65]....
        /*10e4*/ 	.word	0x00020e70
        /*10e8*/ 	.word	0x00000002
        /*10ec*/ 	.word	0x00028820
        /*10f0*/ 	.short	0x010a
        /*10f2*/ 	.byte	0x3f
	.zero		1


	//   ....[66]....
        /*10f4*/ 	.word	0x000211f0
        /*10f8*/ 	.word	0x00000003
        /*10fc*/ 	.word	0x00028840
        /*1100*/ 	.short	0x010a
        /*1102*/ 	.byte	0x3f
	.zero		1


	//   ....[67]....
        /*1104*/ 	.word	0x000215b0
        /*1108*/ 	.word	0x00000002
        /*110c*/ 	.word	0x00028860
        /*1110*/ 	.short	0x010a
        /*1112*/ 	.byte	0x3f
	.zero		1


	//   ....[68]....
        /*1114*/ 	.word	0x00021cb0
        /*1118*/ 	.word	0x00000003
        /*111c*/ 	.word	0x00028840
        /*1120*/ 	.short	0x010a
        /*1122*/ 	.byte	0x3f
	.zero		1


	//   ....[69]....
        /*1124*/ 	.word	0x00022070
        /*1128*/ 	.word	0x00000002
        /*112c*/ 	.word	0x00028860
        /*1130*/ 	.short	0x010a
        /*1132*/ 	.byte	0x3f
	.zero		1


	//   ....[70]....
        /*1134*/ 	.word	0x000226c0
        /*1138*/ 	.word	0x00000002
        /*113c*/ 	.word	0x00028840
        /*1140*/ 	.short	0x010a
        /*1142*/ 	.byte	0x3f
	.zero		1


	//   ....[71]....
        /*1144*/ 	.word	0x00022a70
        /*1148*/ 	.word	0x00000002
        /*114c*/ 	.word	0x00028860
        /*1150*/ 	.short	0x010a
        /*1152*/ 	.byte	0x3f
	.zero		1


	//   ....[72]....
        /*1154*/ 	.word	0x00023040
        /*1158*/ 	.word	0x00000000
        /*115c*/ 	.word	0x00028860
        /*1160*/ 	.short	0x010a
        /*1162*/ 	.byte	0x3f
	.zero		1


	//   ....[73]....
        /*1164*/ 	.word	0x000241a0
        /*1168*/ 	.word	0x00000000
        /*116c*/ 	.word	0x00028820
        /*1170*/ 	.short	0x010a
        /*1172*/ 	.byte	0x3f
	.zero		1


	//   ....[74]....
        /*1174*/ 	.word	0x00024350
        /*1178*/ 	.word	0x00000006
        /*117c*/ 	.word	0x00000000
        /*1180*/ 	.short	0x010a
        /*1182*/ 	.byte	0x3f
	.zero		1


	//   ....[75]....
        /*1184*/ 	.word	0x000243c0
        /*1188*/ 	.word	0x00000007
        /*118c*/ 	.word	0x00000000
        /*1190*/ 	.short	0x010a
        /*1192*/ 	.byte	0x3f
	.zero		1


	//   ....[76]....
        /*1194*/ 	.word	0x00024430
        /*1198*/ 	.word	0x00000004
        /*119c*/ 	.word	0x00000000
        /*11a0*/ 	.short	0x010a
        /*11a2*/ 	.byte	0x3f
	.zero		1


	//   ....[77]....
        /*11a4*/ 	.word	0x00024460
        /*11a8*/ 	.word	0x00000003
        /*11ac*/ 	.word	0x00000000
        /*11b0*/ 	.short	0x010a
        /*11b2*/ 	.byte	0x3f
	.zero		1


	//   ....[78]....
        /*11b4*/ 	.word	0x000244c0
        /*11b8*/ 	.word	0x0000006a
        /*11bc*/ 	.word	0x00028890
        /*11c0*/ 	.short	0x010a
        /*11c2*/ 	.byte	0x3f
	.zero		1


	//   ....[79]....
        /*11c4*/ 	.word	0x00024510
        /*11c8*/ 	.word	0x0000006a
        /*11cc*/ 	.word	0x00028890
        /*11d0*/ 	.short	0x010a
        /*11d2*/ 	.byte	0x3f
	.zero		1


	//   ....[80]....
        /*11d4*/ 	.word	0x00024560
        /*11d8*/ 	.word	0x0000006a
        /*11dc*/ 	.word	0x00028890
        /*11e0*/ 	.short	0x010a
        /*11e2*/ 	.byte	0x3f
	.zero		1


	//   ....[81]....
        /*11e4*/ 	.word	0x000245b0
        /*11e8*/ 	.word	0x0000006a
        /*11ec*/ 	.word	0x000288b0
        /*11f0*/ 	.short	0x010a
        /*11f2*/ 	.byte	0x3f
	.zero		1


	//   ....[82]....
        /*11f4*/ 	.word	0x00024db0
        /*11f8*/ 	.word	0x00000002
        /*11fc*/ 	.word	0x00028800
        /*1200*/ 	.short	0x010a
        /*1202*/ 	.byte	0x3f
	.zero		1


	//   ....[83]....
        /*1204*/ 	.word	0x00025910
        /*1208*/ 	.word	0x00000002
        /*120c*/ 	.word	0x00028800
        /*1210*/ 	.short	0x010a
        /*1212*/ 	.byte	0x3f
	.zero		1


	//   ....[84]....
        /*1214*/ 	.word	0x00025960
        /*1218*/ 	.word	0x0000000b
        /*121c*/ 	.word	0x00028830
        /*1220*/ 	.short	0x010a
        /*1222*/ 	.byte	0x3f
	.zero		1


	//   ....[85]....
        /*1224*/ 	.word	0x000259b0
        /*1228*/ 	.word	0x0000000b
        /*122c*/ 	.word	0x00028830
        /*1230*/ 	.short	0x010a
        /*1232*/ 	.byte	0x3f
	.zero		1


	//   ....[86]....
        /*1234*/ 	.word	0x00025a00
        /*1238*/ 	.word	0x0000000b
        /*123c*/ 	.word	0x00028850
        /*1240*/ 	.short	0x010a
        /*1242*/ 	.byte	0x3f
	.zero		1


	//   ....[87]....
        /*1244*/ 	.word	0x00025a50
        /*1248*/ 	.word	0x00000000
        /*124c*/ 	.word	0x00028830
        /*1250*/ 	.short	0x010a
        /*1252*/ 	.byte	0x3f
	.zero		1


	//   ....[88]....
        /*1254*/ 	.word	0x00025aa0
        /*1258*/ 	.word	0x00000009
        /*125c*/ 	.word	0x00028850
        /*1260*/ 	.short	0x010a
        /*1262*/ 	.byte	0x3f
	.zero		1


	//   ....[89]....
        /*1264*/ 	.word	0x00025af0
        /*1268*/ 	.word	0x00000000
        /*126c*/ 	.word	0x00028830
        /*1270*/ 	.short	0x010a
        /*1272*/ 	.byte	0x3f
	.zero		1


	//   ....[90]....
        /*1274*/ 	.word	0x00025b40
        /*1278*/ 	.word	0x00000009
        /*127c*/ 	.word	0x00028850
        /*1280*/ 	.short	0x010a
        /*1282*/ 	.byte	0x3f
	.zero		1


	//   ....[91]....
        /*1284*/ 	.word	0x00025b90
        /*1288*/ 	.word	0x0000000d
        /*128c*/ 	.word	0x00028850
        /*1290*/ 	.short	0x010a
        /*1292*/ 	.byte	0x3f
	.zero		1


	//   ....[92]....
        /*1294*/ 	.word	0x00026180
        /*1298*/ 	.word	0x00000006
        /*129c*/ 	.word	0x00028820
        /*12a0*/ 	.short	0x010a
        /*12a2*/ 	.byte	0x3f
	.zero		1


	//   ....[93]....
        /*12a4*/ 	.word	0x000261d0
        /*12a8*/ 	.word	0x00000007
        /*12ac*/ 	.word	0x000288a0
        /*12b0*/ 	.short	0x010a
        /*12b2*/ 	.byte	0x3f
	.zero		1


	//   ....[94]....
        /*12b4*/ 	.word	0x00026220
        /*12b8*/ 	.word	0x00000007
        /*12bc*/ 	.word	0x000288c0
        /*12c0*/ 	.short	0x010a
        /*12c2*/ 	.byte	0x3f
	.zero		1


	//   ....[95]....
        /*12c4*/ 	.word	0x00026270
        /*12c8*/ 	.word	0x00000008
        /*12cc*/ 	.word	0x000288a0
        /*12d0*/ 	.short	0x010a
        /*12d2*/ 	.byte	0x3f
	.zero		1


	//   ....[96]....
        /*12d4*/ 	.word	0x000262c0
        /*12d8*/ 	.word	0x00000008
        /*12dc*/ 	.word	0x000288c0
        /*12e0*/ 	.short	0x010a
        /*12e2*/ 	.byte	0x3f
	.zero		1


	//   ....[97]....
        /*12e4*/ 	.word	0x00026460
        /*12e8*/ 	.word	0x00000000
        /*12ec*/ 	.word	0x00028840
        /*12f0*/ 	.short	0x010a
        /*12f2*/ 	.byte	0x3f
	.zero		1


	//   ....[98]....
        /*12f4*/ 	.word	0x00026f80
        /*12f8*/ 	.word	0x00000002
        /*12fc*/ 	.word	0x00028820
        /*1300*/ 	.short	0x010a
        /*1302*/ 	.byte	0x3f
	.zero		1


	//   ....[99]....
        /*1304*/ 	.word	0x00026fd0
        /*1308*/ 	.word	0x00000003
        /*130c*/ 	.word	0x00028840
        /*1310*/ 	.short	0x010a
        /*1312*/ 	.byte	0x3f
	.zero		1


	//   ....[100]....
        /*1314*/ 	.word	0x00027020
        /*1318*/ 	.word	0x00000002
        /*131c*/ 	.word	0x00028860
        /*1320*/ 	.short	0x010a
        /*1322*/ 	.byte	0x3f
	.zero		1


	//   ....[101]....
        /*1324*/ 	.word	0x00027070
        /*1328*/ 	.word	0x00000003
        /*132c*/ 	.word	0x00028840
        /*1330*/ 	.short	0x010a
        /*1332*/ 	.byte	0x3f
	.zero		1


	//   ....[102]....
        /*1334*/ 	.word	0x000270c0
        /*1338*/ 	.word	0x00000002
        /*133c*/ 	.word	0x00028860
        /*1340*/ 	.short	0x010a
        /*1342*/ 	.byte	0x3f
	.zero		1


	//   ....[103]....
        /*1344*/ 	.word	0x00027110
        /*1348*/ 	.word	0x00000002
        /*134c*/ 	.word	0x00028840
        /*1350*/ 	.short	0x010a
        /*1352*/ 	.byte	0x3f
	.zero		1


	//   ....[104]....
        /*1354*/ 	.word	0x00027160
        /*1358*/ 	.word	0x00000002
        /*135c*/ 	.word	0x00028860
        /*1360*/ 	.short	0x010a
        /*1362*/ 	.byte	0x3f
	.zero		1


	//   ....[105]....
        /*1364*/ 	.word	0x000271b0
        /*1368*/ 	.word	0x00000000
        /*136c*/ 	.word	0x00028860
        /*1370*/ 	.short	0x010a
        /*1372*/ 	.byte	0x3f
	.zero		1


	//   ....[106]....
        /*1374*/ 	.word	0x00027c30
        /*1378*/ 	.word	0x00000000
        /*137c*/ 	.word	0x00028820
        /*1380*/ 	.short	0x010a
        /*1382*/ 	.byte	0x3f
	.zero		1


	//   ....[107]....
        /*1384*/ 	.word	0x00027dd0
        /*1388*/ 	.word	0x00000006
        /*138c*/ 	.word	0x00000000
        /*1390*/ 	.short	0x010a
        /*1392*/ 	.byte	0x3f
	.zero		1


	//   ....[108]....
        /*1394*/ 	.word	0x00027e20
        /*1398*/ 	.word	0x00000007
        /*139c*/ 	.word	0x00000000
        /*13a0*/ 	.short	0x010a
        /*13a2*/ 	.byte	0x3f
	.zero		1


	//   ....[109]....
        /*13a4*/ 	.word	0x00027e70
        /*13a8*/ 	.word	0x00000004
        /*13ac*/ 	.word	0x00000000
        /*13b0*/ 	.short	0x010a
        /*13b2*/ 	.byte	0x3f
	.zero		1


	//----- nvinfo : EIATTR_NUM_MBARRIERS
	.align		4
.L_1121:
        /*13b4*/ 	.byte	0x03, 0x38
        /*13b6*/ 	.short	0x0016


	//----- nvinfo : EIATTR_EXIT_INSTR_OFFSETS
	.align		4
        /*13b8*/ 	.byte	0x04, 0x1c
        /*13ba*/ 	.short	(.L_1123 - .L_1122)


	//   ....[0]....
.L_1122:
        /*13bc*/ 	.word	0x000244b0


	//----- nvinfo : EIATTR_MAX_THREADS
	.align		4
.L_1123:
        /*13c0*/ 	.byte	0x04, 0x05
        /*13c2*/ 	.short	(.L_1125 - .L_1124)
.L_1124:
        /*13c4*/ 	.word	0x00000180
        /*13c8*/ 	.word	0x00000001
        /*13cc*/ 	.word	0x00000001


	//----- nvinfo : EIATTR_CRS_STACK_SIZE
	.align		4
.L_1125:
        /*13d0*/ 	.byte	0x04, 0x1e
        /*13d2*/ 	.short	(.L_1127 - .L_1126)
.L_1126:
        /*13d4*/ 	.word	0x00000000


	//----- nvinfo : EIATTR_CBANK_PARAM_SIZE
	.align		4
.L_1127:
        /*13d8*/ 	.byte	0x03, 0x19
        /*13da*/ 	.short	0x0af0


	//----- nvinfo : EIATTR_PARAM_CBANK
	.align		4
        /*13dc*/ 	.byte	0x04, 0x0a
        /*13de*/ 	.short	(.L_1129 - .L_1128)
	.align		4
.L_1128:
        /*13e0*/ 	.word	index@(.nv.constant0._ZN7cutlass13device_kernelIN5flash11enable_sm90INS1_16FlashAttnFwdSm90INS1_25CollectiveMainloopFwdSm90ILi2EN4cute5tupleIJNS5_1CILi1EEES8_S8_EEENS6_IJNS7_ILi128EEESA_SA_EEELi128ENS_6half_tEfNS_4arch4Sm90ELb0ELb1ELb0ELb1ELb0ELb1ELb0ELb1ELb1ELb1ELb0ELb0EEENS1_21CollectiveEpilogueFwdISB_S9_SC_SE_Li256ELb1ELb1ELb0ELb0EEENS1_36VarlenDynamicPersistentTileSchedulerILi128ELi128ELi256ELi128ELb0ELb1ELb1ELb1ELb0ELb1EEEEEEEEEvNT_6ParamsE)
        /*13e4*/ 	.short	0x0210
        /*13e6*/ 	.short	0x0af0


	//----- nvinfo : EIATTR_SW_WAR
	.align		4
.L_1129:
        /*13e8*/ 	.byte	0x04, 0x36
        /*13ea*/ 	.short	(.L_1131 - .L_1130)
.L_1130:
        /*13ec*/ 	.word	0x00000008
.L_1131:


//--------------------- .nv.info._ZN7cutlass13device_kernelIN5flash11enable_sm90INS1_16FlashAttnFwdSm90INS1_25CollectiveMainloopFwdSm90ILi2EN4cute5tupleIJNS5_1CILi1EEES8_S8_EEENS6_IJNS7_ILi128EEESA_SA_EEELi128ENS_6half_tEfNS_4arch4Sm90ELb1ELb0ELb0ELb0ELb0ELb0ELb0ELb1ELb1ELb1ELb0ELb0EEENS1_21CollectiveEpilogueFwdISB_S9_SC_SE_Li256ELb0ELb1ELb0ELb0EEENS1_30DynamicPersistentTileSchedulerILi256ELi128ELb0ELb1ELb1EEEEEEEEEvNT_6ParamsE --------------------------
	.section	.nv.info._ZN7cutlass13device_kernelIN5flash11enable_sm90INS1_16FlashAttnFwdSm90INS1_25CollectiveMainloopFwdSm90ILi2EN4cute5tupleIJNS5_1CILi1EEES8_S8_EEENS6_IJNS7_ILi128EEESA_SA_EEELi128ENS_6half_tEfNS_4arch4Sm90ELb1ELb0ELb0ELb0ELb0ELb0ELb0ELb1ELb1ELb1ELb0ELb0EEENS1_21CollectiveEpilogueFwdISB_S9_SC_SE_Li256ELb0ELb1ELb0ELb0EEENS1_30DynamicPersistentTileSchedulerILi256ELi128ELb0ELb1ELb1EEEEEEEEEvNT_6ParamsE,"",@"SHT_CUDA_INFO"
	.sectionflags	@""
	.align	4


	//----- nvinfo : EIATTR_CUDA_API_VERSION
	.align		4
        /*0000*/ 	.byte	0x04, 0x37
        /*0002*/ 	.short	(.L_1133 - .L_1132)
.L_1132:
        /*0004*/ 	.word	0x00000082


	//----- nvinfo : EIATTR_KPARAM_INFO
	.align		4
.L_1133:
        /*0008*/ 	.byte	0x04, 0x17
        /*000a*/ 	.short	(.L_1135 - .L_1134)
.L_1134:
        /*000c*/ 	.word	0x00000000
        /*0010*/ 	.short	0x0000
        /*0012*/ 	.short	0x0070
        /*0014*/ 	.byte	0x00, 0xf0, 0x01, 0x2a


	//----- nvinfo : EIATTR_SPARSE_MMA_MASK
	.align		4
.L_1135:
        /*0018*/ 	.byte	0x03, 0x50
        /*001a*/ 	.short	0x0000


	//----- nvinfo : EIATTR_MAXREG_COUNT
	.align		4
        /*001c*/ 	.byte	0x03, 0x1b
        /*001e*/ 	.short	0x00a8


	//----- nvinfo : EIATTR_NUM_BARRIERS
	.align		4
        /*0020*/ 	.byte	0x02, 0x4c
        /*0022*/ 	.byte	0x10
	.zero		1


	//----- nvinfo : EIATTR_EXTERNS
	.align		4
        /*0024*/ 	.byte	0x04, 0x0f
        /*0026*/ 	.short	(.L_1137 - .L_1136)


	//   ....[0]....
	.align		4
.L_1136:
        /*0028*/ 	.word	index@(__assertfail)


	//----- nvinfo : EIATTR_ANNOTATIONS
	.align		4
.L_1137:
        /*002c*/ 	.byte	0x04, 0x55
        /*002e*/ 	.short	(.L_1139 - .L_1138)


	//   ....[0]....
.L_1138:
        /* <DEDUP_REMOVED lines=25> */


	//----- nvinfo : EIATTR_MERCURY_ISA_VERSION
	.align		4
.L_1139:
        /*01b0*/ 	.byte	0x03, 0x5f
        /*01b2*/ 	.short	0x0101


	//----- nvinfo : EIATTR_INT_WARP_WIDE_INSTR_OFFSETS
	.align		4
        /*01b4*/ 	.byte	0x04, 0x31
        /*01b6*/ 	.short	(.L_1141 - .L_1140)


	//   ....[0]....
.L_1140:
        /*01b8*/ 	.word	0x00000130


	//   ....[1]....
        /*01bc*/ 	.word	0x00000170


	//   ....[2]....
        /*01c0*/ 	.word	0x000001e0


	//   ....[3]....
        /*01c4*/ 	.word	0x0000b2d0


	//   ....[4]....
        /*01c8*/ 	.word	0x0000b360


	//   ....[5]....
        /*01cc*/ 	.word	0x0000e680


	//   ....[6]....
        /*01d0*/ 	.word	0x0000e710


	//----- nvinfo : EIATTR_COOP_GROUP_MASK_REGIDS
	.align		4
.L_1141:
        /*01d4*/ 	.byte	0x04, 0x29
        /*01d6*/ 	.short	(.L_1143 - .L_1142)


	//   ....[0]....
.L_1142:
        /*01d8*/ 	.word	0xffffffff


	//   ....[1]....
        /*01dc*/ 	.word	0xffffffff


	//   ....[2]....
        /*01e0*/ 	.word	0xffffffff


	//   ....[3]....
        /*01e4*/ 	.word	0xffffffff


	//   ....[4]....
        /*01e8*/ 	.word	0xffffffff


	//   ....[5]....
        /*01ec*/ 	.word	0xffffffff


	//   ....[6]....
        /*01f0*/ 	.word	0xffffffff


	//   ....[7]....
        /*01f4*/ 	.word	0xffffffff


	//   ....[8]....
        /*01f8*/ 	.word	0xffffffff


	//   ....[9]....
        /*01fc*/ 	.word	0xffffffff


	//   ....[10]....
        /*0200*/ 	.word	0xffffffff


	//   ....[11]....
        /*0204*/ 	.word	0xffffffff


	//   ....[12]....
        /*0208*/ 	.word	0xffffffff


	//   ....[13]....
        /*020c*/ 	.word	0xffffffff


	//   ....[14]....
        /*0210*/ 	.word	0xffffffff


	//   ....[15]....
        /*0214*/ 	.word	0xffffffff


	//   ....[16]....
        /*0218*/ 	.word	0xffffffff


	//   ....[17]....
        /*021c*/ 	.word	0xffffffff


	//   ....[18]....
        /*0220*/ 	.word	0xffffffff


	//   ....[19]....
        /*0224*/ 	.word	0xffffffff


	//   ....[20]....
        /*0228*/ 	.word	0xffffffff


	//   ....[21]....
        /*022c*/ 	.word	0xffffffff


	//   ....[22]....
        /*0230*/ 	.word	0xffffffff


	//   ....[23]....
        /*0234*/ 	.word	0xffffffff


	//   ....[24]....
        /*0238*/ 	.word	0xffffffff


	//   ....[25]....
        /*023c*/ 	.word	0xffffffff


	//   ....[26]....
        /*0240*/ 	.word	0xffffffff


	//   ....[27]....
        /*0244*/ 	.word	0xffffffff


	//   ....[28]....
        /*0248*/ 	.word	0xffffffff


	//   ....[29]....
        /*024c*/ 	.word	0xffffffff


	//   ....[30]....
        /*0250*/ 	.word	0xffffffff


	//   ....[31]....
        /*0254*/ 	.word	0xffffffff


	//   ....[32]....
        /*0258*/ 	.word	0xffffffff


	//   ....[33]....
        /*025c*/ 	.word	0xffffffff


	//   ....[34]....
        /*0260*/ 	.word	0xffffffff


	//   ....[35]....
        /*0264*/ 	.word	0xffffffff


	//   ....[36]....
        /*0268*/ 	.word	0xffffffff


	//   ....[37]....
        /*026c*/ 	.word	0xffffffff


	//   ....[38]....
        /*0270*/ 	.word	0xffffffff


	//   ....[39]....
        /*0274*/ 	.word	0xffffffff


	//   ....[40]....
        /*0278*/ 	.word	0xffffffff


	//   ....[41]....
        /*027c*/ 	.word	0xffffffff


	//   ....[42]....
        /*0280*/ 	.word	0xffffffff


	//   ....[43]....
        /*0284*/ 	.word	0xffffffff


	//   ....[44]....
        /*0288*/ 	.word	0xffffffff


	//   ....[45]....
        /*028c*/ 	.word	0xffffffff


	//   ....[46]....
        /*0290*/ 	.word	0xffffffff


	//   ....[47]....
        /*0294*/ 	.word	0xffffffff


	//   ....[48]....
        /*0298*/ 	.word	0xffffffff


	//   ....[49]....
        /*029c*/ 	.word	0xffffffff


	//   ....[50]....
        /*02a0*/ 	.word	0xffffffff


	//   ....[51]....
        /*02a4*/ 	.word	0xffffffff


	//   ....[52]....
        /*02a8*/ 	.word	0xffffffff


	//   ....[53]....
        /*02ac*/ 	.word	0xffffffff


	//   ....[54]....
        /*02b0*/ 	.word	0xffffffff


	//   ....[55]....
        /*02b4*/ 	.word	0xffffffff


	//   ....[56]....
        /*02b8*/ 	.word	0xffffffff


	//   ....[57]....
        /*02bc*/ 	.word	0xffffffff


	//   ....[58]....
        /*02c0*/ 	.word	0xffffffff


	//   ....[59]....
        /*02c4*/ 	.word	0xffffffff


	//   ....[60]....
        /*02c8*/ 	.word	0xffffffff


	//   ....[61]....
        /*02cc*/ 	.word	0xffffffff


	//   ....[62]....
        /*02d0*/ 	.word	0xffffffff


	//   ....[63]....
        /*02d4*/ 	.word	0xffffffff


	//   ....[64]....
        /*02d8*/ 	.word	0xffffffff


	//   ....[65]....
        /*02dc*/ 	.word	0xffffffff


	//   ....[66]....
        /*02e0*/ 	.word	0xffffffff


	//   ....[67]....
        /*02e4*/ 	.word	0xffffffff


	//   ....[68]....
        /*02e8*/ 	.word	0x0500000f


	//   ....[69]....
        /*02ec*/ 	.word	0x0500000f


	//   ....[70]....
        /*02f0*/ 	.word	0x0500000f


	//   ....[71]....
        /*02f4*/ 	.word	0x0500000f


	//   ....[72]....
        /*02f8*/ 	.word	0x0500000f


	//   ....[73]....
        /*02fc*/ 	.word	0x0500000f


	//   ....[74]....
        /*0300*/ 	.word	0x0500000f


	//   ....[75]....
        /*0304*/ 	.word	0x0500000f


	//   ....[76]....
        /*0308*/ 	.word	0x0500000f


	//   ....[77]....
        /*030c*/ 	.word	0x0500000f


	//   ....[78]....
        /*0310*/ 	.word	0x0500000f


	//   ....[79]....
        /*0314*/ 	.word	0x0500000f


	//   ....[80]....
        /*0318*/ 	.word	0x0500000f


	//   ....[81]....
        /*031c*/ 	.word	0x0500000f


	//   ....[82]....
        /*0320*/ 	.word	0x0500000f


	//   ....[83]....
        /*0324*/ 	.word	0x0500000f


	//   ....[84]....
        /*0328*/ 	.word	0x0500000f


	//   ....[85]....
        /*032c*/ 	.word	0x0500000f


	//   ....[86]....
        /*0330*/ 	.word	0x0500000f


	//----- nvinfo : EIATTR_COOP_GROUP_INSTR_OFFSETS
	.align		4
.L_1143:
        /*0334*/ 	.byte	0x04, 0x28
        /*0336*/ 	.short	(.L_1145 - .L_1144)


	//   ....[0]....
.L_1144:
        /*0338*/ 	.word	0x00000070


	//   ....[1]....
        /*033c*/ 	.word	0x00000140


	//   ....[2]....
        /*0340*/ 	.word	0x00000190


	//   ....[3]....
        /*0344*/ 	.word	0x000003c0


	//   ....[4]....
        /*0348*/ 	.word	0x00000520


	//   ....[5]....
        /*034c*/ 	.word	0x00000640


	//   ....[6]....
        /*0350*/ 	.word	0x000007a0


	//   ....[7]....
        /*0354*/ 	.word	0x00001470


	//   ....[8]....
        /*0358*/ 	.word	0x00001c20


	//   ....[9]....
        /*035c*/ 	.word	0x00001c40


	//   ....[10]....
        /*0360*/ 	.word	0x000024e0


	//   ....[11]....
        /*0364*/ 	.word	0x000025b0


	//   ....[12]....
        /*0368*/ 	.word	0x00002fe0


	//   ....[13]....
        /*036c*/ 	.word	0x00003050


	//   ....[14]....
        /*0370*/ 	.word	0x00004200


	//   ....[15]....
        /*0374*/ 	.word	0x00004910


	//   ....[16]....
        /*0378*/ 	.word	0x00004940


	//   ....[17]....
        /*037c*/ 	.word	0x000049a0


	//   ....[18]....
        /*0380*/ 	.word	0x00005110


	//   ....[19]....
        /*0384*/ 	.word	0x000052e0


	//   ....[20]....
        /*0388*/ 	.word	0x00006c40


	//   ....[21]....
        /*038c*/ 	.word	0x00006c70


	//   ....[22]....
        /*0390*/ 	.word	0x00006f30


	//   ....[23]....
        /*0394*/ 	.word	0x00006f80


	//   ....[24]....
        /*0398*/ 	.word	0x00008580


	//   ....[25]....
        /*039c*/ 	.word	0x000085c0


	//   ....[26]....
        /*03a0*/ 	.word	0x000086a0


	//   ....[27]....
        /*03a4*/ 	.word	0x000086c0


	//   ....[28]....
        /*03a8*/ 	.word	0x000097c0


	//   ....[29]....
        /*03ac*/ 	.word	0x000097f0


	//   ....[30]....
        /*03b0*/ 	.word	0x00009820


	//   ....[31]....
        /*03b4*/ 	.word	0x00009850


	//   ....[32]....
        /*03b8*/ 	.word	0x00009dc0


	//   ....[33]....
        /*03bc*/ 	.word	0x00009e00


	//   ....[34]....
        /*03c0*/ 	.word	0x00009ec0


	//   ....[35]....
        /*03c4*/ 	.word	0x00009ee0


	//   ....[36]....
        /*03c8*/ 	.word	0x00009fa0


	//   ....[37]....
        /*03cc*/ 	.word	0x00009fc0


	//   ....[38]....
        /*03d0*/ 	.word	0x0000a090


	//   ....[39]....
        /*03d4*/ 	.word	0x0000a0b0


	//   ....[40]....
        /*03d8*/ 	.word	0x0000a730


	//   ....[41]....
        /*03dc*/ 	.word	0x0000a760


	//   ....[42]....
        /*03e0*/ 	.word	0x0000a830


	//   ....[43]....
        /*03e4*/ 	.word	0x0000a850


	//   ....[44]....
        /*03e8*/ 	.word	0x0000a910


	//   ....[45]....
        /*03ec*/ 	.word	0x0000a930


	//   ....[46]....
        /*03f0*/ 	.word	0x0000aa00


	//   ....[47]....
        /*03f4*/ 	.word	0x0000aa20


	//   ....[48]....
        /*03f8*/ 	.word	0x0000ab80


	//   ....[49]....
        /*03fc*/ 	.word	0x0000b8d0


	//   ....[50]....
        /*0400*/ 	.word	0x0000c2b0


	//   ....[51]....
        /*0404*/ 	.word	0x0000c2c0


	//   ....[52]....
        /*0408*/ 	.word	0x0000c330


	//   ....[53]....
        /*040c*/ 	.word	0x0000c360


	//   ....[54]....
        /*0410*/ 	.word	0x0000c410


	//   ....[55]....
        /*0414*/ 	.word	0x0000c420


	//   ....[56]....
        /*0418*/ 	.word	0x0000c4a0


	//   ....[57]....
        /*041c*/ 	.word	0x0000c4b0


	//   ....[58]....
        /*0420*/ 	.word	0x0000c530


	//   ....[59]....
        /*0424*/ 	.word	0x0000c540


	//   ....[60]....
        /*0428*/ 	.word	0x0000c5c0


	//   ....[61]....
        /*042c*/ 	.word	0x0000c5d0


	//   ....[62]....
        /*0430*/ 	.word	0x0000c650


	//   ....[63]....
        /*0434*/ 	.word	0x0000c660


	//   ....[64]....
        /*0438*/ 	.word	0x0000c670


	//   ....[65]....
        /*043c*/ 	.word	0x0000c680


	//   ....[66]....
        /*0440*/ 	.word	0x0000ec70


	//   ....[67]....
        /*0444*/ 	.word	0x0000ee60


	//   ....[68]....
        /*0448*/ 	.word	0x0000f3d0


	//   ....[69]....
        /*044c*/ 	.word	0x0000f550


	//   ....[70]....
        /*0450*/ 	.word	0x0000f5b0


	//   ....[71]....
        /*0454*/ 	.word	0x0000f640


	//   ....[72]....
        /*0458*/ 	.word	0x0000f720


	//   ....[73]....
        /*045c*/ 	.word	0x0000f780


	//   ....[74]....
        /*0460*/ 	.word	0x0000f890


	//   ....[75]....
        /*0464*/ 	.word	0x0000f8f0


	//   ....[76]....
        /*0468*/ 	.word	0x0000f9e0


	//   ....[77]....
        /*046c*/ 	.word	0x0000fa40


	//   ....[78]....
        /*0470*/ 	.word	0x0000fb30


	//   ....[79]....
        /*0474*/ 	.word	0x0000fb90


	//   ....[80]....
        /*0478*/ 	.word	0x0000fc80


	//   ....[81]....
        /*047c*/ 	.word	0x0000fce0


	//   ....[82]....
        /*0480*/ 	.word	0x0000fdc0


	//   ....[83]....
        /*0484*/ 	.word	0x0000fe20


	//   ....[84]....
        /*0488*/ 	.word	0x0000fef0


	//   ....[85]....
        /*048c*/ 	.word	0x00010210


	//   ....[86]....
        /*0490*/ 	.word	0x00010330


	//----- nvinfo : EIATTR_REG_RECONFIG
	.align		4
.L_1145:
        /*0494*/ 	.byte	0x01, 0x54
	.zero		2


	//----- nvinfo : EIATTR_SYSCALL_OFFSETS
	.align		4
        /*0498*/ 	.byte	0x04, 0x46
        /*049a*/ 	.short	(.L_1147 - .L_1146)


	//   ....[0]....
.L_1146:
        /*049c*/ 	.word	0x00001650


	//   ....[1]....
        /*04a0*/ 	.word	0x0000b4d0


	//   ....[2]....
        /*04a4*/ 	.word	0x0000b620


	//   ....[3]....
        /*04a8*/ 	.word	0x0000b710


	//   ....[4]....
        /*04ac*/ 	.word	0x0000be80


	//----- nvinfo : EIATTR_MBARRIER_INSTR_OFFSETS
	.align		4
.L_1147:
        /*04b0*/ 	.byte	0x04, 0x39
        /*04b2*/ 	.short	(.L_1149 - .L_1148)


	//   ....[0]....
.L_1148:
        /*04b4*/ 	.word	0x00000270
        /*04b8*/ 	.word	0x000000ff
        /*04bc*/ 	.word	0x00028800
        /*04c0*/ 	.short	0x0100
        /*04c2*/ 	.byte	0x08
	.zero		1


	//   ....[1]....
        /*04c4*/ 	.word	0x00000280
        /*04c8*/ 	.word	0x000000ff
        /*04cc*/ 	.word	0x00028820
        /*04d0*/ 	.short	0x0100
        /*04d2*/ 	.byte	0x08
	.zero		1


	//   ....[2]....
        /*04d4*/ 	.word	0x00000370
        /*04d8*/ 	.word	0x000000ff
        /*04dc*/ 	.word	0x00028830
        /*04e0*/ 	.short	0x0100
        /*04e2*/ 	.byte	0x08
	.zero		1


	//   ....[3]....
        /*04e4*/ 	.word	0x00000380
        /*04e8*/ 	.word	0x000000ff
        /*04ec*/ 	.word	0x00028840
        /*04f0*/ 	.short	0x0100
        /*04f2*/ 	.byte	0x08
	.zero		1


	//   ....[4]....
        /*04f4*/ 	.word	0x00000390
        /*04f8*/ 	.word	0x000000ff
        /*04fc*/ 	.word	0x00028838
        /*0500*/ 	.short	0x0100
        /*0502*/ 	.byte	0x08
	.zero		1


	//   ....[5]....
        /*0504*/ 	.word	0x000003a0
        /*0508*/ 	.word	0x000000ff
        /*050c*/ 	.word	0x00028848
        /*0510*/ 	.short	0x0100
        /*0512*/ 	.byte	0x08
	.zero		1


	//   ....[6]....
        /*0514*/ 	.word	0x000004d0
        /*0518*/ 	.word	0x000000ff
        /*051c*/ 	.word	0x00028850
        /*0520*/ 	.short	0x0100
        /*0522*/ 	.byte	0x08
	.zero		1


	//   ....[7]....
        /*0524*/ 	.word	0x000004e0
        /*0528*/ 	.word	0x000000ff
        /*052c*/ 	.word	0x00028860
        /*0530*/ 	.short	0x0100
        /*0532*/ 	.byte	0x08
	.zero		1


	//   ....[8]....
        /*0534*/ 	.word	0x000004f0
        /*0538*/ 	.word	0x000000ff
        /*053c*/ 	.word	0x00028858
        /*0540*/ 	.short	0x0100
        /*0542*/ 	.byte	0x08
	.zero		1


	//   ....[9]....
        /*0544*/ 	.word	0x00000500
        /*0548*/ 	.word	0x000000ff
        /*054c*/ 	.word	0x00028868
        /*0550*/ 	.short	0x0100
        /*0552*/ 	.byte	0x08
	.zero		1


	//   ....[10]....
        /*0554*/ 	.word	0x000005f0
        /*0558*/ 	.word	0x000000ff
        /*055c*/ 	.word	0x00028870
        /*0560*/ 	.short	0x0100
        /*0562*/ 	.byte	0x06
	.zero		1


	//   ....[11]....
        /*0564*/ 	.word	0x00000600
        /*0568*/ 	.word	0x000000ff
        /*056c*/ 	.word	0x00028880
        /*0570*/ 	.short	0x0100
        /*0572*/ 	.byte	0x06
	.zero		1


	//   ....[12]....
        /*0574*/ 	.word	0x00000610
        /*0578*/ 	.word	0x000000ff
        /*057c*/ 	.word	0x00028878
        /*0580*/ 	.short	0x0100
        /*0582*/ 	.byte	0x06
	.zero		1


	//   ....[13]....
        /*0584*/ 	.word	0x00000620
        /*0588*/ 	.word	0x000000ff
        /*058c*/ 	.word	0x00028888
        /*0590*/ 	.short	0x0100
        /*0592*/ 	.byte	0x06
	.zero		1


	//   ....[14]....
        /*0594*/ 	.word	0x00000750
        /*0598*/ 	.word	0x000000ff
        /*059c*/ 	.word	0x00028890
        /*05a0*/ 	.short	0x0100
        /*05a2*/ 	.byte	0x08
	.zero		1


	//   ....[15]....
        /*05a4*/ 	.word	0x00000760
        /*05a8*/ 	.word	0x000000ff
        /*05ac*/ 	.word	0x000288a0
        /*05b0*/ 	.short	0x0100
        /*05b2*/ 	.byte	0x08
	.zero		1


	//   ....[16]....
        /*05b4*/ 	.word	0x00000770
        /*05b8*/ 	.word	0x000000ff
        /*05bc*/ 	.word	0x00028898
        /*05c0*/ 	.short	0x0100
        /*05c2*/ 	.byte	0x08
	.zero		1


	//   ....[17]....
        /*05c4*/ 	.word	0x00000780
        /*05c8*/ 	.word	0x000000ff
        /*05cc*/ 	.word	0x000288a8
        /*05d0*/ 	.short	0x0100
        /*05d2*/ 	.byte	0x08
	.zero		1


	//   ....[18]....
        /*05d4*/ 	.word	0x000008b0
        /*05d8*/ 	.word	0x000000ff
        /*05dc*/ 	.word	0x000288b0
        /*05e0*/ 	.short	0x0100
        /*05e2*/ 	.byte	0x08
	.zero		1


	//   ....[19]....
        /*05e4*/ 	.word	0x000008c0
        /*05e8*/ 	.word	0x000000ff
        /*05ec*/ 	.word	0x000288c0
        /*05f0*/ 	.short	0x0100
        /*05f2*/ 	.byte	0x08
	.zero		1


	//   ....[20]....
        /*05f4*/ 	.word	0x000008d0
        /*05f8*/ 	.word	0x000000ff
        /*05fc*/ 	.word	0x000288b8
        /*0600*/ 	.short	0x0100
        /*0602*/ 	.byte	0x08
	.zero		1


	//   ....[21]....
        /*0604*/ 	.word	0x000008e0
        /*0608*/ 	.word	0x000000ff
        /*060c*/ 	.word	0x000288c8
        /*0610*/ 	.short	0x0100
        /*0612*/ 	.byte	0x08
	.zero		1


	//   ....[22]....
        /*0614*/ 	.word	0x000016d0
        /*0618*/ 	.word	0x000000ff
        /*061c*/ 	.word	0x00028800
        /*0620*/ 	.short	0x010a
        /*0622*/ 	.byte	0x29
	.zero		1


	//   ....[23]....
        /*0624*/ 	.word	0x00001750
        /*0628*/ 	.word	0x00000003
        /*062c*/ 	.word	0x00028830
        /*0630*/ 	.short	0x010a
        /*0632*/ 	.byte	0x3f
	.zero		1


	//   ....[24]....
        /*0634*/ 	.word	0x000017b0
        /*0638*/ 	.word	0x00000003
        /*063c*/ 	.word	0x00028830
        /*0640*/ 	.short	0x010a
        /*0642*/ 	.byte	0x3f
	.zero		1


	//   ....[25]....
        /*0644*/ 	.word	0x00001ed0
        /*0648*/ 	.word	0x00000003
        /*064c*/ 	.word	0x00000000
        /*0650*/ 	.short	0x0101
        /*0652*/ 	.byte	0x3f
	.zero		1


	//   ....[26]....
        /*0654*/ 	.word	0x00003c60
        /*0658*/ 	.word	0x000000ff
        /*065c*/ 	.word	0x00028830
        /*0660*/ 	.short	0x010a
        /*0662*/ 	.byte	0x06
	.zero		1


	//   ....[27]....
        /*0664*/ 	.word	0x00003ca0
        /*0668*/ 	.word	0x000000ff
        /*066c*/ 	.word	0x00028830
        /*0670*/ 	.short	0x010a
        /*0672*/ 	.byte	0x06
	.zero		1


	//   ....[28]....
        /*0674*/ 	.word	0x00003fc0
        /*0678*/ 	.word	0x000000ff
        /*067c*/ 	.word	0x00028850
        /*0680*/ 	.short	0x010a
        /*0682*/ 	.byte	0x06
	.zero		1


	//   ....[29]....
        /*0684*/ 	.word	0x00004000
        /*0688*/ 	.word	0x000000ff
        /*068c*/ 	.word	0x00028850
        /*0690*/ 	.short	0x010a
        /*0692*/ 	.byte	0x06
	.zero		1


	//   ....[30]....
        /*0694*/ 	.word	0x000057d0
        /*0698*/ 	.word	0x00000027
        /*069c*/ 	.word	0x00000000
        /*06a0*/ 	.short	0x0101
        /*06a2*/ 	.byte	0x3f
	.zero		1


	//   ....[31]....
        /*06a4*/ 	.word	0x00005880
        /*06a8*/ 	.word	0x00000029
        /*06ac*/ 	.word	0x00000000
        /*06b0*/ 	.short	0x0101
        /*06b2*/ 	.byte	0x3f
	.zero		1


	//   ....[32]....
        /*06b4*/ 	.word	0x000065b0
        /*06b8*/ 	.word	0x000000ff
        /*06bc*/ 	.word	0x00028830
        /*06c0*/ 	.short	0x010a
        /*06c2*/ 	.byte	0x06
	.zero		1


	//   ....[33]....
        /*06c4*/ 	.word	0x000065f0
        /*06c8*/ 	.word	0x000000ff
        /*06cc*/ 	.word	0x00028830
        /*06d0*/ 	.short	0x010a
        /*06d2*/ 	.byte	0x06
	.zero		1


	//   ....[34]....
        /*06d4*/ 	.word	0x00006910
        /*06d8*/ 	.word	0x000000ff
        /*06dc*/ 	.word	0x00028850
        /*06e0*/ 	.short	0x010a
        /*06e2*/ 	.byte	0x06
	.zero		1


	//   ....[35]....
        /*06e4*/ 	.word	0x00006950
        /*06e8*/ 	.word	0x000000ff
        /*06ec*/ 	.word	0x00028850
        /*06f0*/ 	.short	0x010a
        /*06f2*/ 	.byte	0x06
	.zero		1


	//   ....[36]....
        /*06f4*/ 	.word	0x00007a50
        /*06f8*/ 	.word	0x0000001b
        /*06fc*/ 	.word	0x00000000
        /*0700*/ 	.short	0x0101
        /*0702*/ 	.byte	0x3f
	.zero		1


	//   ....[37]....
        /*0704*/ 	.word	0x00007b00
        /*0708*/ 	.word	0x0000001f
        /*070c*/ 	.word	0x00000000
        /*0710*/ 	.short	0x0101
        /*0712*/ 	.byte	0x3f
	.zero		1


	//   ....[38]....
        /*0714*/ 	.word	0x000084f0
        /*0718*/ 	.word	0x000000ff
        /*071c*/ 	.word	0x00028850
        /*0720*/ 	.short	0x010a
        /*0722*/ 	.byte	0x05
	.zero		1


	//   ....[39]....
        /*0724*/ 	.word	0x00008530
        /*0728*/ 	.word	0x000000ff
        /*072c*/ 	.word	0x00028850
        /*0730*/ 	.short	0x010a
        /*0732*/ 	.byte	0x05
	.zero		1


	//   ....[40]....
        /*0734*/ 	.word	0x00008a50
        /*0738*/ 	.word	0x00000000
        /*073c*/ 	.word	0x00000000
        /*0740*/ 	.short	0x0101
        /*0742*/ 	.byte	0x3f
	.zero		1


	//   ....[41]....
        /*0744*/ 	.word	0x00009df0
        /*0748*/ 	.word	0x00000000
        /*074c*/ 	.word	0x00000000
        /*0750*/ 	.short	0x0101
        /*0752*/ 	.byte	0x3f
	.zero		1


	//   ....[42]....
        /*0754*/ 	.word	0x0000bad0
        /*0758*/ 	.word	0x00000000
        /*075c*/ 	.word	0x00028840
        /*0760*/ 	.short	0x010a
        /*0762*/ 	.byte	0x3f
	.zero		1


	//   ....[43]....
        /*0764*/ 	.word	0x0000c7a0
        /*0768*/ 	.word	0x00000011
        /*076c*/ 	.word	0x00028800
        /*0770*/ 	.short	0x0107
        /*0772*/ 	.byte	0x3f
	.zero		1


	//   ....[44]....
        /*0774*/ 	.word	0x0000c8b0
        /*0778*/ 	.word	0x00000011
        /*077c*/ 	.word	0x00028800
        /*0780*/ 	.short	0x0101
        /*0782*/ 	.byte	0x3f
	.zero		1


	//   ....[45]....
        /*0784*/ 	.word	0x0000c8d0
        /*0788*/ 	.word	0x00000011
        /*078c*/ 	.word	0x00028820
        /*0790*/ 	.short	0x010a
        /*0792*/ 	.byte	0x3f
	.zero		1


	//   ....[46]....
        /*0794*/ 	.word	0x0000cc00
        /*0798*/ 	.word	0x00000004
        /*079c*/ 	.word	0x00028840
        /*07a0*/ 	.short	0x010a
        /*07a2*/ 	.byte	0x3f
	.zero		1


	//   ....[47]....
        /*07a4*/ 	.word	0x0000cf80
        /*07a8*/ 	.word	0x00000004
        /*07ac*/ 	.word	0x00000060
        /*07b0*/ 	.short	0x010a
        /*07b2*/ 	.byte	0x3f
	.zero		1


	//   ....[48]....
        /*07b4*/ 	.word	0x0000d5d0
        /*07b8*/ 	.word	0x00000003
        /*07bc*/ 	.word	0x00028840
        /*07c0*/ 	.short	0x010a
        /*07c2*/ 	.byte	0x3f
	.zero		1


	//   ....[49]....
        /*07c4*/ 	.word	0x0000d960
        /*07c8*/ 	.word	0x00000002
        /*07cc*/ 	.word	0x00000060
        /*07d0*/ 	.short	0x010a
        /*07d2*/ 	.byte	0x3f
	.zero		1


	//   ....[50]....
        /*07d4*/ 	.word	0x0000df00
        /*07d8*/ 	.word	0x00000002
        /*07dc*/ 	.word	0x00028840
        /*07e0*/ 	.short	0x010a
        /*07e2*/ 	.byte	0x3f
	.zero		1


	//   ....[51]....
        /*07e4*/ 	.word	0x0000e290
        /*07e8*/ 	.word	0x00000002
        /*07ec*/ 	.word	0x00000060
        /*07f0*/ 	.short	0x010a
        /*07f2*/ 	.byte	0x3f
	.zero		1


	//   ....[52]....
        /*07f4*/ 	.word	0x0000e7e0
        /*07f8*/ 	.word	0x00000003
        /*07fc*/ 	.word	0x00028860
        /*0800*/ 	.short	0x010a
        /*0802*/ 	.byte	0x3f
	.zero		1


	//   ....[53]....
        /*0804*/ 	.word	0x0000ede0
        /*0808*/ 	.word	0x00000000
        /*080c*/ 	.word	0x00028820
        /*0810*/ 	.short	0x010a
        /*0812*/ 	.byte	0x3f
	.zero		1


	//   ....[54]....
        /*0814*/ 	.word	0x0000efb0
        /*0818*/ 	.word	0x00000006
        /*081c*/ 	.word	0x00000000
        /*0820*/ 	.short	0x010a
        /*0822*/ 	.byte	0x3f
	.zero		1


	//   ....[55]....
        /*0824*/ 	.word	0x0000f000
        /*0828*/ 	.word	0x00000003
        /*082c*/ 	.word	0x00000000
        /*0830*/ 	.short	0x010a
        /*0832*/ 	.byte	0x3f
	.zero		1


	//   ....[56]....
        /*0834*/ 	.word	0x0000f060
        /*0838*/ 	.word	0x00000012
        /*083c*/ 	.word	0x00000000
        /*0840*/ 	.short	0x010a
        /*0842*/ 	.byte	0x3f
	.zero		1


	//   ....[57]....
        /*0844*/ 	.word	0x0000f090
        /*0848*/ 	.word	0x00000003
        /*084c*/ 	.word	0x00000000
        /*0850*/ 	.short	0x010a
        /*0852*/ 	.byte	0x3f
	.zero		1


	//   ....[58]....
        /*0854*/ 	.word	0x0000f100
        /*0858*/ 	.word	0x00000003
        /*085c*/ 	.word	0x00028800
        /*0860*/ 	.short	0x010a
        /*0862*/ 	.byte	0x3f
	.zero		1


	//   ....[59]....
        /*0864*/ 	.word	0x0000f150
        /*0868*/ 	.word	0x00000003
        /*086c*/ 	.word	0x00028830
        /*0870*/ 	.short	0x010a
        /*0872*/ 	.byte	0x3f
	.zero		1


	//   ....[60]....
        /*0874*/ 	.word	0x0000f1b0
        /*0878*/ 	.word	0x00000005
        /*087c*/ 	.word	0x00028830
        /*0880*/ 	.short	0x010a
        /*0882*/ 	.byte	0x3f
	.zero		1


	//   ....[61]....
        /*0884*/ 	.word	0x0000f210
        /*0888*/ 	.word	0x00000005
        /*088c*/ 	.word	0x00028850
        /*0890*/ 	.short	0x010a
        /*0892*/ 	.byte	0x3f
	.zero		1


	//   ....[62]....
        /*0894*/ 	.word	0x0000f270
        /*0898*/ 	.word	0x00000005
        /*089c*/ 	.word	0x00028830
        /*08a0*/ 	.short	0x010a
        /*08a2*/ 	.byte	0x3f
	.zero		1


	//   ....[63]....
        /*08a4*/ 	.word	0x0000f2d0
        /*08a8*/ 	.word	0x00000005
        /*08ac*/ 	.word	0x00028850
        /*08b0*/ 	.short	0x010a
        /*08b2*/ 	.byte	0x3f
	.zero		1


	//   ....[64]....
        /*08b4*/ 	.word	0x0000f330
        /*08b8*/ 	.word	0x00000007
        /*08bc*/ 	.word	0x00028850
        /*08c0*/ 	.short	0x010a
        /*08c2*/ 	.byte	0x3f
	.zero		1


	//   ....[65]....
        /*08c4*/ 	.word	0x0000f480
        /*08c8*/ 	.word	0x00000000
        /*08cc*/ 	.word	0x00028840
        /*08d0*/ 	.short	0x010a
        /*08d2*/ 	.byte	0x3f
	.zero		1


	//   ....[66]....
        /*08d4*/ 	.word	0x0000ff30
        /*08d8*/ 	.word	0x00000011
        /*08dc*/ 	.word	0x00028820
        /*08e0*/ 	.short	0x010a
        /*08e2*/ 	.byte	0x3f
	.zero		1


	//   ....[67]....
        /*08e4*/ 	.word	0x0000ff80
        /*08e8*/ 	.word	0x00000004
        /*08ec*/ 	.word	0x00028840
        /*08f0*/ 	.short	0x010a
        /*08f2*/ 	.byte	0x3f
	.zero		1


	//   ....[68]....
        /*08f4*/ 	.word	0x0000ffd0
        /*08f8*/ 	.word	0x00000004
        /*08fc*/ 	.word	0x00000060
        /*0900*/ 	.short	0x010a
        /*0902*/ 	.byte	0x3f
	.zero		1


	//   ....[69]....
        /*0904*/ 	.word	0x00010020
        /*0908*/ 	.word	0x00000003
        /*090c*/ 	.word	0x00028840
        /*0910*/ 	.short	0x010a
        /*0912*/ 	.byte	0x3f
	.zero		1


	//   ....[70]....
        /*0914*/ 	.word	0x00010070
        /*0918*/ 	.word	0x00000002
        /*091c*/ 	.word	0x00000060
        /*0920*/ 	.short	0x010a
        /*0922*/ 	.byte	0x3f
	.zero		1


	//   ....[71]....
        /*0924*/ 	.word	0x000100c0
        /*0928*/ 	.word	0x00000002
        /*092c*/ 	.word	0x00028840
        /*0930*/ 	.short	0x010a
        /*0932*/ 	.byte	0x3f
	.zero		1


	//   ....[72]....
        /*0934*/ 	.word	0x00010110
        /*0938*/ 	.word	0x00000002
        /*093c*/ 	.word	0x00000060
        /*0940*/ 	.short	0x010a
        /*0942*/ 	.byte	0x3f
	.zero		1


	//   ....[73]....
        /*0944*/ 	.word	0x00010160
        /*0948*/ 	.word	0x00000003
        /*094c*/ 	.word	0x00028860
        /*0950*/ 	.short	0x010a
        /*0952*/ 	.byte	0x3f
	.zero		1


	//   ....[74]....
        /*0954*/ 	.word	0x00010250
        /*0958*/ 	.word	0x00000000
        /*095c*/ 	.word	0x00028820
        /*0960*/ 	.short	0x010a
        /*0962*/ 	.byte	0x3f
	.zero		1


	//   ....[75]....
        /*0964*/ 	.word	0x000103f0
        /*0968*/ 	.word	0x00000006
        /*096c*/ 	.word	0x00000000
        /*0970*/ 	.short	0x010a
        /*0972*/ 	.byte	0x3f
	.zero		1


	//   ....[76]....
        /*0974*/ 	.word	0x00010440
        /*0978*/ 	.word	0x00000003
        /*097c*/ 	.word	0x00000000
        /*0980*/ 	.short	0x010a
        /*0982*/ 	.byte	0x3f
	.zero		1


	//   ....[77]....
        /*0984*/ 	.word	0x00010490
        /*0988*/ 	.word	0x00000012
        /*098c*/ 	.word	0x00000000
        /*0990*/ 	.short	0x010a
        /*0992*/ 	.byte	0x3f
	.zero		1


	//----- nvinfo : EIATTR_NUM_MBARRIERS
	.align		4
.L_1149:
        /*0994*/ 	.byte	0x03, 0x38
        /*0996*/ 	.short	0x0016


	//----- nvinfo : EIATTR_EXIT_INSTR_OFFSETS
	.align		4
        /*0998*/ 	.byte	0x04, 0x1c
        /*099a*/ 	.short	(.L_1151 - .L_1150)


	//   ....[0]....
.L_1150:
        /*099c*/ 	.word	0x00000a40


	//   ....[1]....
        /*09a0*/ 	.word	0x0000ab20


	//   ....[2]....
        /*09a4*/ 	.word	0x0000f0e0


	//----- nvinfo : EIATTR_MAX_THREADS
	.align		4
.L_1151:
        /*09a8*/ 	.byte	0x04, 0x05
        /*09aa*/ 	.short	(.L_1153 - .L_1152)
.L_1152:
        /*09ac*/ 	.word	0x00000180
        /*09b0*/ 	.word	0x00000001
        /*09b4*/ 	.word	0x00000001


	//----- nvinfo : EIATTR_CRS_STACK_SIZE
	.align		4
.L_1153:
        /*09b8*/ 	.byte	0x04, 0x1e
        /*09ba*/ 	.short	(.L_1155 - .L_1154)
.L_1154:
        /*09bc*/ 	.word	0x00000000


	//----- nvinfo : EIATTR_CBANK_PARAM_SIZE
	.align		4
.L_1155:
        /*09c0*/ 	.byte	0x03, 0x19
        /*09c2*/ 	.short	0x0af0


	//----- nvinfo : EIATTR_PARAM_CBANK
	.align		4
        /*09c4*/ 	.byte	0x04, 0x0a
        /*09c6*/ 	.short	(.L_1157 - .L_1156)
	.align		4
.L_1156:
        /*09c8*/ 	.word	index@(.nv.constant0._ZN7cutlass13device_kernelIN5flash11enable_sm90INS1_16FlashAttnFwdSm90INS1_25CollectiveMainloopFwdSm90ILi2EN4cute5tupleIJNS5_1CILi1EEES8_S8_EEENS6_IJNS7_ILi128EEESA_SA_EEELi128ENS_6half_tEfNS_4arch4Sm90ELb1ELb0ELb0ELb0ELb0ELb0ELb0ELb1ELb1ELb1ELb0ELb0EEENS1_21CollectiveEpilogueFwdISB_S9_SC_SE_Li256ELb0ELb1ELb0ELb0EEENS1_30DynamicPersistentTileSchedulerILi256ELi128ELb0ELb1ELb1EEEEEEEEEvNT_6ParamsE)
        /*09cc*/ 	.short	0x0210
        /*09ce*/ 	.short	0x0af0


	//----- nvinfo : EIATTR_SW_WAR
	.align		4
.L_1157:
        /*09d0*/ 	.byte	0x04, 0x36
        /*09d2*/ 	.short	(.L_1159 - .L_1158)
.L_1158:
        /*09d4*/ 	.word	0x00000008
.L_1159:


//--------------------- .nv.info._ZN7cutlass13device_kernelIN5flash11enable_sm90INS1_16FlashAttnFwdSm90INS1_25CollectiveMainloopFwdSm90ILi2EN4cute5tupleIJNS5_1CILi1EEES8_S8_EEENS6_IJNS7_ILi128EEESA_SA_EEELi128ENS_6half_tEfNS_4arch4Sm90ELb1ELb0ELb0ELb1ELb0ELb0ELb0ELb1ELb1ELb1ELb0ELb0EEENS1_21CollectiveEpilogueFwdISB_S9_SC_SE_Li256ELb1ELb1ELb0ELb0EEENS1_36VarlenDynamicPersistentTileSchedulerILi128ELi128ELi256ELi128ELb0ELb1ELb1ELb1ELb1ELb1EEEEEEEEEvNT_6ParamsE --------------------------
	.section	.nv.info._ZN7cutlass13device_kernelIN5flash11enable_sm90INS1_16FlashAttnFwdSm90INS1_25CollectiveMainloopFwdSm90ILi2EN4cute5tupleIJNS5_1CILi1EEES8_S8_EEENS6_IJNS7_ILi128EEESA_SA_EEELi128ENS_6half_tEfNS_4arch4Sm90ELb1ELb0ELb0ELb1ELb0ELb0ELb0ELb1ELb1ELb1ELb0ELb0EEENS1_21CollectiveEpilogueFwdISB_S9_SC_SE_Li256ELb1ELb1ELb0ELb0EEENS1_36VarlenDynamicPersistentTileSchedulerILi128ELi128ELi256ELi128ELb0ELb1ELb1ELb1ELb1ELb1EEEEEEEEEvNT_6ParamsE,"",@"SHT_CUDA_INFO"
	.sectionflags	@""
	.align	4


	//----- nvinfo : EIATTR_CUDA_API_VERSION
	.align		4
        /*0000*/ 	.byte	0x04, 0x37
        /*0002*/ 	.short	(.L_1161 - .L_1160)
.L_1160:
        /*0004*/ 	.word	0x00000082


	//----- nvinfo : EIATTR_KPARAM_INFO
	.align		4
.L_1161:
        /*0008*/ 	.byte	0x04, 0x17
        /*000a*/ 	.short	(.L_1163 - .L_1162)
.L_1162:
        /*000c*/ 	.word	0x00000000
        /*0010*/ 	.short	0x0000
        /*0012*/ 	.short	0x0070
        /*0014*/ 	.byte	0x00, 0xf0, 0x01, 0x2a


	//----- nvinfo : EIATTR_SPARSE_MMA_MASK
	.align		4
.L_1163:
        /*0018*/ 	.byte	0x03, 0x50
        /*001a*/ 	.short	0x0000


	//----- nvinfo : EIATTR_MAXREG_COUNT
	.align		4
        /*001c*/ 	.byte	0x03, 0x1b
        /*001e*/ 	.short	0x00a8


	//----- nvinfo : EIATTR_NUM_BARRIERS
	.align		4
        /*0020*/ 	.byte	0x02, 0x4c
        /*0022*/ 	.byte	0x10
	.zero		1


	//----- nvinfo : EIATTR_EXTERNS
	.align		4
        /*0024*/ 	.byte	0x04, 0x0f
        /*0026*/ 	.short	(.L_1165 - .L_1164)


	//   ....[0]....
	.align		4
.L_1164:
        /*0028*/ 	.word	index@(__assertfail)


	//----- nvinfo : EIATTR_ANNOTATIONS
	.align		4
.L_1165:
        /*002c*/ 	.byte	0x04, 0x55
        /*002e*/ 	.short	(.L_1167 - .L_1166)


	//   ....[0]....
.L_1166:
        /* <DEDUP_REMOVED lines=74> */


	//----- nvinfo : EIATTR_MERCURY_ISA_VERSION
	.align		4
.L_1167:
        /*04b8*/ 	.byte	0x03, 0x5f
        /*04ba*/ 	.short	0x0101


	//----- nvinfo : EIATTR_UNUSED_LOAD_BYTE_OFFSET
	.align		4
        /*04bc*/ 	.byte	0x04, 0x44
        /*04be*/ 	.short	(.L_1169 - .L_1168)


	//   ....[0]....
.L_1168:
        /*04c0*/ 	.word	0x00000a30
        /*04c4*/ 	.word	0x0000fff0


	//   ....[1]....
        /*04c8*/ 	.word	0x00008e50
        /*04cc*/ 	.word	0x0000fff0


	//----- nvinfo : EIATTR_INT_WARP_WIDE_INSTR_OFFSETS
	.align		4
.L_1169:
        /*04d0*/ 	.byte	0x04, 0x31
        /*04d2*/ 	.short	(.L_1171 - .L_1170)


	//   ....[0]....
.L_1170:
        /*04d4*/ 	.word	0x00000120


	//   ....[1]....
        /*04d8*/ 	.word	0x000001c0


	//   ....[2]....
        /*04dc*/ 	.word	0x00000230


	//   ....[3]....
        /*04e0*/ 	.word	0x0000c100


	//   ....[4]....
        /*04e4*/ 	.word	0x0000c190


	//   ....[5]....
        /*04e8*/ 	.word	0x0000f9d0


	//   ....[6]....
        /*04ec*/ 	.word	0x0000fa30


	//----- nvinfo : EIATTR_COOP_GROUP_MASK_REGIDS
	.align		4
.L_1171:
        /*04f0*/ 	.byte	0x04, 0x29
        /*04f2*/ 	.short	(.L_1173 - .L_1172)


	//   ....[0]....
.L_1172:
        /*04f4*/ 	.word	0xffffffff


	//   ....[1]....
        /*04f8*/ 	.word	0xffffffff


	//   ....[2]....
        /*04fc*/ 	.word	0xffffffff


	//   ....[3]....
        /*0500*/ 	.word	0xffffffff


	//   ....[4]....
        /*0504*/ 	.word	0xffffffff


	//   ....[5]....
        /*0508*/ 	.word	0xffffffff


	//   ....[6]....
        /*050c*/ 	.word	0xffffffff


	//   ....[7]....
        /*0510*/ 	.word	0xffffffff


	//   ....[8]....
        /*0514*/ 	.word	0xffffffff


	//   ....[9]....
        /*0518*/ 	.word	0xffffffff


	//   ....[10]....
        /*051c*/ 	.word	0xffffffff


	//   ....[11]....
        /*0520*/ 	.word	0xffffffff


	//   ....[12]....
        /*0524*/ 	.word	0xffffffff


	//   ....[13]....
        /*0528*/ 	.word	0xffffffff


	//   ....[14]....
        /*052c*/ 	.word	0xffffffff


	//   ....[15]....
        /*0530*/ 	.word	0xffffffff


	//   ....[16]....
        /*0534*/ 	.word	0xffffffff


	//   ....[17]....
        /*0538*/ 	.word	0xffffffff


	//   ....[18]....
        /*053c*/ 	.word	0xffffffff


	//   ....[19]....
        /*0540*/ 	.word	0xffffffff


	//   ....[20]....
        /*0544*/ 	.word	0xffffffff


	//   ....[21]....
        /*0548*/ 	.word	0xffffffff


	//   ....[22]....
        /*054c*/ 	.word	0xffffffff


	//   ....[23]....
        /*0550*/ 	.word	0xffffffff


	//   ....[24]....
        /*0554*/ 	.word	0xffffffff


	//   ....[25]....
        /*0558*/ 	.word	0xffffffff


	//   ....[26]....
        /*055c*/ 	.word	0xffffffff


	//   ....[27]....
        /*0560*/ 	.word	0xffffffff


	//   ....[28]....
        /*0564*/ 	.word	0xffffffff


	//   ....[29]....
        /*0568*/ 	.word	0xffffffff


	//   ....[30]....
        /*056c*/ 	.word	0xffffffff


	//   ....[31]....
        /*0570*/ 	.word	0xffffffff


	//   ....[32]....
        /*0574*/ 	.word	0xffffffff


	//   ....[33]....
        /*0578*/ 	.word	0xffffffff


	//   ....[34]....
        /*057c*/ 	.word	0xffffffff


	//   ....[35]....
        /*0580*/ 	.word	0xffffffff


	//   ....[36]....
        /*0584*/ 	.word	0xffffffff


	//   ....[37]....
        /*0588*/ 	.word	0xffffffff


	//   ....[38]....
        /*058c*/ 	.word	0xffffffff


	//   ....[39]....
        /*0590*/ 	.word	0xffffffff


	//   ....[40]....
        /*0594*/ 	.word	0xffffffff


	//   ....[41]....
        /*0598*/ 	.word	0xffffffff


	//   ....[42]....
        /*059c*/ 	.word	0xffffffff


	//   ....[43]....
        /*05a0*/ 	.word	0xffffffff


	//   ....[44]....
        /*05a4*/ 	.word	0xffffffff


	//   ....[45]....
        /*05a8*/ 	.word	0xffffffff


	//   ....[46]....
        /*05ac*/ 	.word	0xffffffff


	//   ....[47]....
        /*05b0*/ 	.word	0xffffffff


	//   ....[48]....
        /*05b4*/ 	.word	0xffffffff


	//   ....[49]....
        /*05b8*/ 	.word	0xffffffff


	//   ....[50]....
        /*05bc*/ 	.word	0xffffffff


	//   ....[51]....
        /*05c0*/ 	.word	0xffffffff


	//   ....[52]....
        /*05c4*/ 	.word	0xffffffff


	//   ....[53]....
        /*05c8*/ 	.word	0xffffffff


	//   ....[54]....
        /*05cc*/ 	.word	0xffffffff


	//   ....[55]....
        /*05d0*/ 	.word	0xffffffff


	//   ....[56]....
        /*05d4*/ 	.word	0xffffffff


	//   ....[57]....
        /*05d8*/ 	.word	0xffffffff


	//   ....[58]....
        /*05dc*/ 	.word	0xffffffff


	//   ....[59]....
        /*05e0*/ 	.word	0xffffffff


	//   ....[60]....
        /*05e4*/ 	.word	0xffffffff


	//   ....[61]....
        /*05e8*/ 	.word	0xffffffff


	//   ....[62]....
        /*05ec*/ 	.word	0xffffffff


	//   ....[63]....
        /*05f0*/ 	.word	0xffffffff


	//   ....[64]....
        /*05f4*/ 	.word	0xffffffff


	//   ....[65]....
        /*05f8*/ 	.word	0xffffffff


	//   ....[66]....
        /*05fc*/ 	.word	0xffffffff


	//   ....[67]....
        /*0600*/ 	.word	0xffffffff


	//   ....[68]....
        /*0604*/ 	.word	0xffffffff


	//   ....[69]....
        /*0608*/ 	.word	0xffffffff


	//   ....[70]....
        /*060c*/ 	.word	0xffffffff


	//   ....[71]....
        /*0610*/ 	.word	0xffffffff


	//   ....[72]....
        /*0614*/ 	.word	0xffffffff


	//   ....[73]....
        /*0618*/ 	.word	0xffffffff


	//   ....[74]....
        /*061c*/ 	.word	0xffffffff


	//   ....[75]....
        /*0620*/ 	.word	0xffffffff


	//   ....[76]....
        /*0624*/ 	.word	0xffffffff


	//   ....[77]....
        /*0628*/ 	.word	0xffffffff


	//   ....[78]....
        /*062c*/ 	.word	0xffffffff


	//   ....[79]....
        /*0630*/ 	.word	0xffffffff


	//   ....[80]....
        /*0634*/ 	.word	0xffffffff


	//   ....[81]....
        /*0638*/ 	.word	0xffffffff


	//   ....[82]....
        /*063c*/ 	.word	0xffffffff


	//   ....[83]....
        /*0640*/ 	.word	0xffffffff


	//   ....[84]....
        /*0644*/ 	.word	0xffffffff


	//   ....[85]....
        /*0648*/ 	.word	0xffffffff


	//   ....[86]....
        /*064c*/ 	.word	0xffffffff


	//   ....[87]....
        /*0650*/ 	.word	0xffffffff


	//   ....[88]....
        /*0654*/ 	.word	0xffffffff


	//   ....[89]....
        /*0658*/ 	.word	0xffffffff


	//   ....[90]....
        /*065c*/ 	.word	0xffffffff


	//   ....[91]....
        /*0660*/ 	.word	0xffffffff


	//   ....[92]....
        /*0664*/ 	.word	0xffffffff


	//   ....[93]....
        /*0668*/ 	.word	0xffffffff


	//   ....[94]....
        /*066c*/ 	.word	0xffffffff


	//   ....[95]....
        /*0670*/ 	.word	0xffffffff


	//   ....[96]....
        /*0674*/ 	.word	0xffffffff


	//   ....[97]....
        /*0678*/ 	.word	0xffffffff


	//   ....[98]....
        /*067c*/ 	.word	0xffffffff


	//   ....[99]....
        /*0680*/ 	.word	0x0500000f


	//   ....[100]....
        /*0684*/ 	.word	0x0500000f


	//   ....[101]....
        /*0688*/ 	.word	0x0500000f


	//   ....[102]....
        /*068c*/ 	.word	0x0500000f


	//   ....[103]....
        /*0690*/ 	.word	0x0500000f


	//   ....[104]....
        /*0694*/ 	.word	0x0500000f


	//   ....[105]....
        /*0698*/ 	.word	0x0500000f


	//   ....[106]....
        /*069c*/ 	.word	0x0500000f


	//   ....[107]....
        /*06a0*/ 	.word	0x0500000f


	//   ....[108]....
        /*06a4*/ 	.word	0x0500000f


	//   ....[109]....
        /*06a8*/ 	.word	0x0500000f


	//   ....[110]....
        /*06ac*/ 	.word	0x0500000f


	//   ....[111]....
        /*06b0*/ 	.word	0x0500000f


	//   ....[112]....
        /*06b4*/ 	.word	0x0500000f


	//   ....[113]....
        /*06b8*/ 	.word	0x0500000f


	//   ....[114]....
        /*06bc*/ 	.word	0x0500000f


	//   ....[115]....
        /*06c0*/ 	.word	0x0500000f


	//   ....[116]....
        /*06c4*/ 	.word	0x0500000f


	//   ....[117]....
        /*06c8*/ 	.word	0x0500000f


	//   ....[118]....
        /*06cc*/ 	.word	0x0500000f


	//   ....[119]....
        /*06d0*/ 	.word	0x0500000f


	//   ....[120]....
        /*06d4*/ 	.word	0x0500000f


	//   ....[121]....
        /*06d8*/ 	.word	0x0500000f


	//   ....[122]....
        /*06dc*/ 	.word	0x0500000f


	//   ....[123]....
        /*06e0*/ 	.word	0x0500000f


	//   ....[124]....
        /*06e4*/ 	.word	0x0500000f


	//   ....[125]....
        /*06e8*/ 	.word	0x0500000f


	//   ....[126]....
        /*06ec*/ 	.word	0x0500000f


	//   ....[127]....
        /*06f0*/ 	.word	0x0500000f


	//   ....[128]....
        /*06f4*/ 	.word	0x0500000f


	//   ....[129]....
        /*06f8*/ 	.word	0x0500000f


	//   ....[130]....
        /*06fc*/ 	.word	0x0500000f


	//   ....[131]....
        /*0700*/ 	.word	0x0500000f


	//   ....[132]....
        /*0704*/ 	.word	0x0500000f


	//   ....[133]....
        /*0708*/ 	.word	0x0500000f


	//----- nvinfo : EIATTR_COOP_GROUP_INSTR_OFFSETS
	.align		4
.L_1173:
        /*070c*/ 	.byte	0x04, 0x28
        /*070e*/ 	.short	(.L_1175 - .L_1174)


	//   ....[0]....
.L_1174:
        /*0710*/ 	.word	0x00000060


	//   ....[1]....
        /*0714*/ 	.word	0x00000130


	//   ....[2]....
        /*0718*/ 	.word	0x000001e0


	//   ....[3]....
        /*071c*/ 	.word	0x000003a0


	//   ....[4]....
        /*0720*/ 	.word	0x00000500


	//   ....[5]....
        /*0724*/ 	.word	0x00000620


	//   ....[6]....
        /*0728*/ 	.word	0x00000780


	//   ....[7]....
        /*072c*/ 	.word	0x000014e0


	//   ....[8]....
        /*0730*/ 	.word	0x00001c40


	//   ....[9]....
        /*0734*/ 	.word	0x000023c0


	//   ....[10]....
        /*0738*/ 	.word	0x00002420


	//   ....[11]....
        /*073c*/ 	.word	0x000024b0


	//   ....[12]....
        /*0740*/ 	.word	0x00002f10


	//   ....[13]....
        /*0744*/ 	.word	0x00002f80


	//   ....[14]....
        /*0748*/ 	.word	0x00004100


	//   ....[15]....
        /*074c*/ 	.word	0x000048a0


	//   ....[16]....
        /*0750*/ 	.word	0x000048d0


	//   ....[17]....
        /*0754*/ 	.word	0x00004930


	//   ....[18]....
        /*0758*/ 	.word	0x00005300


	//   ....[19]....
        /*075c*/ 	.word	0x00005380


	//   ....[20]....
        /*0760*/ 	.word	0x00006c10


	//   ....[21]....
        /*0764*/ 	.word	0x00006c40


	//   ....[22]....
        /*0768*/ 	.word	0x00006f20


	//   ....[23]....
        /*076c*/ 	.word	0x00006f50


	//   ....[24]....
        /*0770*/ 	.word	0x00008520


	//   ....[25]....
        /*0774*/ 	.word	0x00008550


	//   ....[26]....
        /*0778*/ 	.word	0x00008640


	//   ....[27]....
        /*077c*/ 	.word	0x00008660


	//   ....[28]....
        /*0780*/ 	.word	0x000098a0


	//   ....[29]....
        /*0784*/ 	.word	0x000098e0


	//   ....[30]....
        /*0788*/ 	.word	0x00009920


	//   ....[31]....
        /*078c*/ 	.word	0x00009950


	//   ....[32]....
        /*0790*/ 	.word	0x00009ee0


	//   ....[33]....
        /*0794*/ 	.word	0x00009ef0


	//   ....[34]....
        /*0798*/ 	.word	0x00009fb0


	//   ....[35]....
        /*079c*/ 	.word	0x00009fd0


	//   ....[36]....
        /*07a0*/ 	.word	0x0000a090


	//   ....[37]....
        /*07a4*/ 	.word	0x0000a0b0


	//   ....[38]....
        /*07a8*/ 	.word	0x0000a180


	//   ....[39]....
        /*07ac*/ 	.word	0x0000a1a0


	//   ....[40]....
        /*07b0*/ 	.word	0x0000a9c0


	//   ....[41]....
        /*07b4*/ 	.word	0x0000a9e0


	//   ....[42]....
        /*07b8*/ 	.word	0x0000aaa0


	//   ....[43]....
        /*07bc*/ 	.word	0x0000aac0


	//   ....[44]....
        /*07c0*/ 	.word	0x0000ab80


	//   ....[45]....
        /*07c4*/ 	.word	0x0000aba0


	//   ....[46]....
        /*07c8*/ 	.word	0x0000ac70


	//   ....[47]....
        /*07cc*/ 	.word	0x0000ac90


	//   ....[48]....
        /*07d0*/ 	.word	0x0000add0


	//   ....[49]....
        /*07d4*/ 	.word	0x0000afa0


	//   ....[50]....
        /*07d8*/ 	.word	0x0000afd0


	//   ....[51]....
        /*07dc*/ 	.word	0x0000b000


	//   ....[52]....
        /*07e0*/ 	.word	0x0000b030


	//   ....[53]....
        /*07e4*/ 	.word	0x0000b060


	//   ....[54]....
        /*07e8*/ 	.word	0x0000b090


	//   ....[55]....
        /*07ec*/ 	.word	0x0000b200


	//   ....[56]....
        /*07f0*/ 	.word	0x0000b230


	//   ....[57]....
        /*07f4*/ 	.word	0x0000b260


	//   ....[58]....
        /*07f8*/ 	.word	0x0000b290


	//   ....[59]....
        /*07fc*/ 	.word	0x0000b2c0


	//   ....[60]....
        /*0800*/ 	.word	0x0000b2f0


	//   ....[61]....
        /*0804*/ 	.word	0x0000b390


	//   ....[62]....
        /*0808*/ 	.word	0x0000b3f0


	//   ....[63]....
        /*080c*/ 	.word	0x0000b480


	//   ....[64]....
        /*0810*/ 	.word	0x0000c700


	//   ....[65]....
        /*0814*/ 	.word	0x0000d2e0


	//   ....[66]....
        /*0818*/ 	.word	0x0000d2f0


	//   ....[67]....
        /*081c*/ 	.word	0x0000d300


	//   ....[68]....
        /*0820*/ 	.word	0x0000d370


	//   ....[69]....
        /*0824*/ 	.word	0x0000d470


	//   ....[70]....
        /*0828*/ 	.word	0x0000d490


	//   ....[71]....
        /*082c*/ 	.word	0x0000d520


	//   ....[72]....
        /*0830*/ 	.word	0x0000d540


	//   ....[73]....
        /*0834*/ 	.word	0x0000d5d0


	//   ....[74]....
        /*0838*/ 	.word	0x0000d5f0


	//   ....[75]....
        /*083c*/ 	.word	0x0000d680


	//   ....[76]....
        /*0840*/ 	.word	0x0000d6a0


	//   ....[77]....
        /*0844*/ 	.word	0x0000d730


	//   ....[78]....
        /*0848*/ 	.word	0x0000d750


	//   ....[79]....
        /*084c*/ 	.word	0x0000d760


	//   ....[80]....
        /*0850*/ 	.word	0x0000d770


	//   ....[81]....
        /*0854*/ 	.word	0x000100f0


	//   ....[82]....
        /*0858*/ 	.word	0x00010150


	//   ....[83]....
        /*085c*/ 	.word	0x00010180


	//   ....[84]....
        /*0860*/ 	.word	0x00010190


	//   ....[85]....
        /*0864*/ 	.word	0x000101c0


	//   ....[86]....
        /*0868*/ 	.word	0x000101f0


	//   ....[87]....
        /*086c*/ 	.word	0x00010220


	//   ....[88]....
        /*0870*/ 	.word	0x00010250


	//   ....[89]....
        /*0874*/ 	.word	0x000103d0


	//   ....[90]....
        /*0878*/ 	.word	0x00010400


	//   ....[91]....
        /*087c*/ 	.word	0x00010430


	//   ....[92]....
        /*0880*/ 	.word	0x00010460


	//   ....[93]....
        /*0884*/ 	.word	0x00010490


	//   ....[94]....
        /*0888*/ 	.word	0x000104c0


	//   ....[95]....
        /*088c*/ 	.word	0x00010580


	//   ....[96]....
        /*0890*/ 	.word	0x000105a0


	//   ....[97]....
        /*0894*/ 	.word	0x00010610


	//   ....[98]....
        /*0898*/ 	.word	0x00010cd0


	//   ....[99]....
        /*089c*/ 	.word	0x000112a0


	//   ....[100]....
        /*08a0*/ 	.word	0x00011420


	//   ....[101]....
        /*08a4*/ 	.word	0x00011480


	//   ....[102]....
        /*08a8*/ 	.word	0x00011510


	//   ....[103]....
        /*08ac*/ 	.word	0x000115b0


	//   ....[104]....
        /*08b0*/ 	.word	0x00011680


	//   ....[105]....
        /*08b4*/ 	.word	0x000117a0


	//   ....[106]....
        /*08b8*/ 	.word	0x00011800


	//   ....[107]....
        /*08bc*/ 	.word	0x00011910


	//   ....[108]....
        /*08c0*/ 	.word	0x00011970


	//   ....[109]....
        /*08c4*/ 	.word	0x00011a80


	//   ....[110]....
        /*08c8*/ 	.word	0x00011ae0


	//   ....[111]....
        /*08cc*/ 	.word	0x00011bf0


	//   ....[112]....
        /*08d0*/ 	.word	0x00011c50


	//   ....[113]....
        /*08d4*/ 	.word	0x00011d50


	//   ....[114]....
        /*08d8*/ 	.word	0x00011db0


	//   ....[115]....
        /*08dc*/ 	.word	0x00011e50


	//   ....[116]....
        /*08e0*/ 	.word	0x000121d0


	//   ....[117]....
        /*08e4*/ 	.word	0x00012270


	//   ....[118]....
        /*08e8*/ 	.word	0x00012390


	//   ....[119]....
        /*08ec*/ 	.word	0x00012400


	//   ....[120]....
        /*08f0*/ 	.word	0x00012470


	//   ....[121]....
        /*08f4*/ 	.word	0x000124e0


	//   ....[122]....
        /*08f8*/ 	.word	0x00012550


	//   ....[123]....
        /*08fc*/ 	.word	0x000125d0


	//   ....[124]....
        /*0900*/ 	.word	0x00012660


	//   ....[125]....
        /*0904*/ 	.word	0x00012700


	//   ....[126]....
        /*0908*/ 	.word	0x00012770


	//   ....[127]....
        /*090c*/ 	.word	0x000127e0


	//   ....[128]....
        /*0910*/ 	.word	0x00012850


	//   ....[129]....
        /*0914*/ 	.word	0x000128d0


	//   ....[130]....
        /*0918*/ 	.word	0x00012940


	//   ....[131]....
        /*091c*/ 	.word	0x000129e0


	//   ....[132]....
        /*0920*/ 	.word	0x00012a70


	//   ....[133]....
        /*0924*/ 	.word	0x00012ba0


	//----- nvinfo : EIATTR_REG_RECONFIG
	.align		4
.L_1175:
        /*0928*/ 	.byte	0x01, 0x54
	.zero		2


	//----- nvinfo : EIATTR_SYSCALL_OFFSETS
	.align		4
        /*092c*/ 	.byte	0x04, 0x46
        /*092e*/ 	.short	(.L_1177 - .L_1176)


	//   ....[0]....
.L_1176:
        /*0930*/ 	.word	0x000016c0


	//   ....[1]....
        /*0934*/ 	.word	0x0000c300


	//   ....[2]....
        /*0938*/ 	.word	0x0000c460


	//   ....[3]....
        /*093c*/ 	.word	0x0000c560


	//   ....[4]....
        /*0940*/ 	.word	0x0000cee0


	//----- nvinfo : EIATTR_MBARRIER_INSTR_OFFSETS
	.align		4
.L_1177:
        /*0944*/ 	.byte	0x04, 0x39
        /*0946*/ 	.short	(.L_1179 - .L_1178)


	//   ....[0]....
.L_1178:
        /*0948*/ 	.word	0x00000250
        /*094c*/ 	.word	0x000000ff
        /*0950*/ 	.word	0x00028800
        /*0954*/ 	.short	0x0100
        /*0956*/ 	.byte	0x08
	.zero		1


	//   ....[1]....
        /*0958*/ 	.word	0x00000260
        /*095c*/ 	.word	0x000000ff
        /*0960*/ 	.word	0x00028820
        /*0964*/ 	.short	0x0100
        /*0966*/ 	.byte	0x08
	.zero		1


	//   ....[2]....
        /*0968*/ 	.word	0x00000350
        /*096c*/ 	.word	0x000000ff
        /*0970*/ 	.word	0x00028830
        /*0974*/ 	.short	0x0100
        /*0976*/ 	.byte	0x08
	.zero		1


	//   ....[3]....
        /*0978*/ 	.word	0x00000360
        /*097c*/ 	.word	0x000000ff
        /*0980*/ 	.word	0x00028840
        /*0984*/ 	.short	0x0100
        /*0986*/ 	.byte	0x08
	.zero		1


	//   ....[4]....
        /*0988*/ 	.word	0x00000370
        /*098c*/ 	.word	0x000000ff
        /*0990*/ 	.word	0x00028838
        /*0994*/ 	.short	0x0100
        /*0996*/ 	.byte	0x08
	.zero		1


	//   ....[5]....
        /*0998*/ 	.word	0x00000380
        /*099c*/ 	.word	0x000000ff
        /*09a0*/ 	.word	0x00028848
        /*09a4*/ 	.short	0x0100
        /*09a6*/ 	.byte	0x08
	.zero		1


	//   ....[6]....
        /*09a8*/ 	.word	0x000004b0
        /*09ac*/ 	.word	0x000000ff
        /*09b0*/ 	.word	0x00028850
        /*09b4*/ 	.short	0x0100
        /*09b6*/ 	.byte	0x08
	.zero		1


	//   ....[7]....
        /*09b8*/ 	.word	0x000004c0
        /*09bc*/ 	.word	0x000000ff
        /*09c0*/ 	.word	0x00028860
        /*09c4*/ 	.short	0x0100
        /*09c6*/ 	.byte	0x08
	.zero		1


	//   ....[8]....
        /*09c8*/ 	.word	0x000004d0
        /*09cc*/ 	.word	0x000000ff
        /*09d0*/ 	.word	0x00028858
        /*09d4*/ 	.short	0x0100
        /*09d6*/ 	.byte	0x08
	.zero		1


	//   ....[9]....
        /*09d8*/ 	.word	0x000004e0
        /*09dc*/ 	.word	0x000000ff
        /*09e0*/ 	.word	0x00028868
        /*09e4*/ 	.short	0x0100
        /*09e6*/ 	.byte	0x08
	.zero		1


	//   ....[10]....
        /*09e8*/ 	.word	0x000005d0
        /*09ec*/ 	.word	0x000000ff
        /*09f0*/ 	.word	0x00028870
        /*09f4*/ 	.short	0x0100
        /*09f6*/ 	.byte	0x06
	.zero		1


	//   ....[11]....
        /*09f8*/ 	.word	0x000005e0
        /*09fc*/ 	.word	0x000000ff
        /*0a00*/ 	.word	0x00028880
        /*0a04*/ 	.short	0x0100
        /*0a06*/ 	.byte	0x06
	.zero		1


	//   ....[12]....
        /*0a08*/ 	.word	0x000005f0
        /*0a0c*/ 	.word	0x000000ff
        /*0a10*/ 	.word	0x00028878
        /*0a14*/ 	.short	0x0100
        /*0a16*/ 	.byte	0x06
	.zero		1


	//   ....[13]....
        /*0a18*/ 	.word	0x00000600
        /*0a1c*/ 	.word	0x000000ff
        /*0a20*/ 	.word	0x00028888
        /*0a24*/ 	.short	0x0100
        /*0a26*/ 	.byte	0x06
	.zero		1


	//   ....[14]....
        /*0a28*/ 	.word	0x00000730
        /*0a2c*/ 	.word	0x000000ff
        /*0a30*/ 	.word	0x00028890
        /*0a34*/ 	.short	0x0100
        /*0a36*/ 	.byte	0x08
	.zero		1


	//   ....[15]....
        /*0a38*/ 	.word	0x00000740
        /*0a3c*/ 	.word	0x000000ff
        /*0a40*/ 	.word	0x000288a0
        /*0a44*/ 	.short	0x0100
        /*0a46*/ 	.byte	0x08
	.zero		1


	//   ....[16]....
        /*0a48*/ 	.word	0x00000750
        /*0a4c*/ 	.word	0x000000ff
        /*0a50*/ 	.word	0x00028898
        /*0a54*/ 	.short	0x0100
        /*0a56*/ 	.byte	0x08
	.zero		1


	//   ....[17]....
        /*0a58*/ 	.word	0x00000760
        /*0a5c*/ 	.word	0x000000ff
        /*0a60*/ 	.word	0x000288a8
        /*0a64*/ 	.short	0x0100
        /*0a66*/ 	.byte	0x08
	.zero		1


	//   ....[18]....
        /*0a68*/ 	.word	0x00000890
        /*0a6c*/ 	.word	0x000000ff
        /*0a70*/ 	.word	0x000288b0
        /*0a74*/ 	.short	0x0100
        /*0a76*/ 	.byte	0x08
	.zero		1


	//   ....[19]....
        /*0a78*/ 	.word	0x000008a0
        /*0a7c*/ 	.word	0x000000ff
        /*0a80*/ 	.word	0x000288c0
        /*0a84*/ 	.short	0x0100
        /*0a86*/ 	.byte	0x08
	.zero		1


	//   ....[20]....
        /*0a88*/ 	.word	0x000008b0
        /*0a8c*/ 	.word	0x000000ff
        /*0a90*/ 	.word	0x000288b8
        /*0a94*/ 	.short	0x0100
        /*0a96*/ 	.byte	0x08
	.zero		1


	//   ....[21]....
        /*0a98*/ 	.word	0x000008c0
        /*0a9c*/ 	.word	0x000000ff
        /*0aa0*/ 	.word	0x000288c8
        /*0aa4*/ 	.short	0x0100
        /*0aa6*/ 	.byte	0x08
	.zero		1


	//   ....[22]....
        /*0aa8*/ 	.word	0x00001720
        /*0aac*/ 	.word	0x000000ff
        /*0ab0*/ 	.word	0x00028800
        /*0ab4*/ 	.short	0x010a
        /*0ab6*/ 	.byte	0x26
	.zero		1


	//   ....[23]....
        /*0ab8*/ 	.word	0x000017a0
        /*0abc*/ 	.word	0x00000003
        /*0ac0*/ 	.word	0x00028830
        /*0ac4*/ 	.short	0x010a
        /*0ac6*/ 	.byte	0x3f
	.zero		1


	//   ....[24]....
        /*0ac8*/ 	.word	0x00001800
        /*0acc*/ 	.word	0x00000003
        /*0ad0*/ 	.word	0x00028830
        /*0ad4*/ 	.short	0x010a
        /*0ad6*/ 	.byte	0x3f
	.zero		1


	//   ....[25]....
        /*0ad8*/ 	.word	0x00001e40
        /*0adc*/ 	.word	0x00000003
        /*0ae0*/ 	.word	0x00000000
        /*0ae4*/ 	.short	0x0101
        /*0ae6*/ 	.byte	0x3f
	.zero		1


	//   ....[26]....
        /*0ae8*/ 	.word	0x00003be0
        /*0aec*/ 	.word	0x000000ff
        /*0af0*/ 	.word	0x00028830
        /*0af4*/ 	.short	0x010a
        /*0af6*/ 	.byte	0x06
	.zero		1


	//   ....[27]....
        /*0af8*/ 	.word	0x00003c20
        /*0afc*/ 	.word	0x000000ff
        /*0b00*/ 	.word	0x00028830
        /*0b04*/ 	.short	0x010a
        /*0b06*/ 	.byte	0x06
	.zero		1


	//   ....[28]....
        /*0b08*/ 	.word	0x00003f60
        /*0b0c*/ 	.word	0x000000ff
        /*0b10*/ 	.word	0x00028850
        /*0b14*/ 	.short	0x010a
        /*0b16*/ 	.byte	0x06
	.zero		1


	//   ....[29]....
        /*0b18*/ 	.word	0x00003fa0
        /*0b1c*/ 	.word	0x000000ff
        /*0b20*/ 	.word	0x00028850
        /*0b24*/ 	.short	0x010a
        /*0b26*/ 	.byte	0x06
	.zero		1


	//   ....[30]....
        /*0b28*/ 	.word	0x000058c0
        /*0b2c*/ 	.word	0x00000034
        /*0b30*/ 	.word	0x00000000
        /*0b34*/ 	.short	0x0101
        /*0b36*/ 	.byte	0x3f
	.zero		1


	//   ....[31]....
        /*0b38*/ 	.word	0x00005b80
        /*0b3c*/ 	.word	0x00000034
        /*0b40*/ 	.word	0x00000000
        /*0b44*/ 	.short	0x0101
        /*0b46*/ 	.byte	0x3f
	.zero		1


	//   ....[32]....
        /*0b48*/ 	.word	0x00006530
        /*0b4c*/ 	.word	0x000000ff
        /*0b50*/ 	.word	0x00028830
        /*0b54*/ 	.short	0x010a
        /*0b56*/ 	.byte	0x06
	.zero		1


	//   ....[33]....
        /*0b58*/ 	.word	0x00006570
        /*0b5c*/ 	.word	0x000000ff
        /*0b60*/ 	.word	0x00028830
        /*0b64*/ 	.short	0x010a
        /*0b66*/ 	.byte	0x06
	.zero		1


	//   ....[34]....
        /*0b68*/ 	.word	0x000068b0
        /*0b6c*/ 	.word	0x000000ff
        /*0b70*/ 	.word	0x00028850
        /*0b74*/ 	.short	0x010a
        /*0b76*/ 	.byte	0x06
	.zero		1


	//   ....[35]....
        /*0b78*/ 	.word	0x000068f0
        /*0b7c*/ 	.word	0x000000ff
        /*0b80*/ 	.word	0x00028850
        /*0b84*/ 	.short	0x010a
        /*0b86*/ 	.byte	0x06
	.zero		1


	//   ....[36]....
        /*0b88*/ 	.word	0x00007b60
        /*0b8c*/ 	.word	0x0000001b
        /*0b90*/ 	.word	0x00000000
        /*0b94*/ 	.short	0x0101
        /*0b96*/ 	.byte	0x3f
	.zero		1


	//   ....[37]....
        /*0b98*/ 	.word	0x00007c30
        /*0b9c*/ 	.word	0x0000001f
        /*0ba0*/ 	.word	0x00000000
        /*0ba4*/ 	.short	0x0101
        /*0ba6*/ 	.byte	0x3f
	.zero		1


	//   ....[38]....
        /*0ba8*/ 	.word	0x00008490
        /*0bac*/ 	.word	0x000000ff
        /*0bb0*/ 	.word	0x00028850
        /*0bb4*/ 	.short	0x010a
        /*0bb6*/ 	.byte	0x05
	.zero		1


	//   ....[39]....
        /*0bb8*/ 	.word	0x000084d0
        /*0bbc*/ 	.word	0x000000ff
        /*0bc0*/ 	.word	0x00028850
        /*0bc4*/ 	.short	0x010a
        /*0bc6*/ 	.byte	0x05
	.zero		1


	//   ....[40]....
        /*0bc8*/ 	.word	0x000089f0
        /*0bcc*/ 	.word	0x00000000
        /*0bd0*/ 	.word	0x00000000
        /*0bd4*/ 	.short	0x0101
        /*0bd6*/ 	.byte	0x3f
	.zero		1


	//   ....[41]....
        /*0bd8*/ 	.word	0x00009ed0
        /*0bdc*/ 	.word	0x00000000
        /*0be0*/ 	.word	0x00000000
        /*0be4*/ 	.short	0x0101
        /*0be6*/ 	.byte	0x3f
	.zero		1


	//   ....[42]....
        /*0be8*/ 	.word	0x0000c990
        /*0bec*/ 	.word	0x00000000
        /*0bf0*/ 	.word	0x00028840
        /*0bf4*/ 	.short	0x010a
        /*0bf6*/ 	.byte	0x3f
	.zero		1


	//   ....[43]....
        /*0bf8*/ 	.word	0x0000d8d0
        /*0bfc*/ 	.word	0x00000008
        /*0c00*/ 	.word	0x00028800
        /*0c04*/ 	.short	0x0107
        /*0c06*/ 	.byte	0x3f
	.zero		1


	//   ....[44]....
        /*0c08*/ 	.word	0x0000d9e0
        /*0c0c*/ 	.word	0x00000002
        /*0c10*/ 	.word	0x00028800
        /*0c14*/ 	.short	0x0101
        /*0c16*/ 	.byte	0x3f
	.zero		1


	//   ....[45]....
        /*0c18*/ 	.word	0x0000da00
        /*0c1c*/ 	.word	0x00000002
        /*0c20*/ 	.word	0x00028820
        /*0c24*/ 	.short	0x010a
        /*0c26*/ 	.byte	0x3f
	.zero		1


	//   ....[46]....
        /*0c28*/ 	.word	0x0000dd60
        /*0c2c*/ 	.word	0x00000002
        /*0c30*/ 	.word	0x00028840
        /*0c34*/ 	.short	0x010a
        /*0c36*/ 	.byte	0x3f
	.zero		1


	//   ....[47]....
        /*0c38*/ 	.word	0x0000e120
        /*0c3c*/ 	.word	0x00000002
        /*0c40*/ 	.word	0x00000060
        /*0c44*/ 	.short	0x010a
        /*0c46*/ 	.byte	0x3f
	.zero		1


	//   ....[48]....
        /*0c48*/ 	.word	0x0000e7f0
        /*0c4c*/ 	.word	0x00000003
        /*0c50*/ 	.word	0x00028840
        /*0c54*/ 	.short	0x010a
        /*0c56*/ 	.byte	0x3f
	.zero		1


	//   ....[49]....
        /*0c58*/ 	.word	0x0000ebb0
        /*0c5c*/ 	.word	0x00000002
        /*0c60*/ 	.word	0x00000060
        /*0c64*/ 	.short	0x010a
        /*0c66*/ 	.byte	0x3f
	.zero		1


	//   ....[50]....
        /*0c68*/ 	.word	0x0000f1d0
        /*0c6c*/ 	.word	0x00000002
        /*0c70*/ 	.word	0x00028840
        /*0c74*/ 	.short	0x010a
        /*0c76*/ 	.byte	0x3f
	.zero		1


	//   ....[51]....
        /*0c78*/ 	.word	0x0000f590
        /*0c7c*/ 	.word	0x00000002
        /*0c80*/ 	.word	0x00000060
        /*0c84*/ 	.short	0x010a
        /*0c86*/ 	.byte	0x3f
	.zero		1


	//   ....[52]....
        /*0c88*/ 	.word	0x0000fb40
        /*0c8c*/ 	.word	0x00000000
        /*0c90*/ 	.word	0x00028860
        /*0c94*/ 	.short	0x010a
        /*0c96*/ 	.byte	0x3f
	.zero		1


	//   ....[53]....
        /*0c98*/ 	.word	0x00010c50
        /*0c9c*/ 	.word	0x00000000
        /*0ca0*/ 	.word	0x00028820
        /*0ca4*/ 	.short	0x010a
        /*0ca6*/ 	.byte	0x3f
	.zero		1


	//   ....[54]....
        /*0ca8*/ 	.word	0x00010e10
        /*0cac*/ 	.word	0x00000006
        /*0cb0*/ 	.word	0x00000000
        /*0cb4*/ 	.short	0x010a
        /*0cb6*/ 	.byte	0x3f
	.zero		1


	//   ....[55]....
        /*0cb8*/ 	.word	0x00010e80
        /*0cbc*/ 	.word	0x00000007
        /*0cc0*/ 	.word	0x00000000
        /*0cc4*/ 	.short	0x010a
        /*0cc6*/ 	.byte	0x3f
	.zero		1


	//   ....[56]....
        /*0cc8*/ 	.word	0x00010ef0
        /*0ccc*/ 	.word	0x00000004
        /*0cd0*/ 	.word	0x00000000
        /*0cd4*/ 	.short	0x010a
        /*0cd6*/ 	.byte	0x3f
	.zero		1


	//   ....[57]....
        /*0cd8*/ 	.word	0x00010f20
        /*0cdc*/ 	.word	0x00000003
        /*0ce0*/ 	.word	0x00000000
        /*0ce4*/ 	.short	0x010a
        /*0ce6*/ 	.byte	0x3f
	.zero		1


	//   ....[58]....
        /*0ce8*/ 	.word	0x00010f90
        /*0cec*/ 	.word	0x00000003
        /*0cf0*/ 	.word	0x00028800
        /*0cf4*/ 	.short	0x010a
        /*0cf6*/ 	.byte	0x3f
	.zero		1


	//   ....[59]....
        /*0cf8*/ 	.word	0x00010fe0
        /*0cfc*/ 	.word	0x00000003
        /*0d00*/ 	.word	0x00028830
        /*0d04*/ 	.short	0x010a
        /*0d06*/ 	.byte	0x3f
	.zero		1


	//   ....[60]....
        /*0d08*/ 	.word	0x00011040
        /*0d0c*/ 	.word	0x00000005
        /*0d10*/ 	.word	0x00028830
        /*0d14*/ 	.short	0x010a
        /*0d16*/ 	.byte	0x3f
	.zero		1


	//   ....[61]....
        /*0d18*/ 	.word	0x000110a0
        /*0d1c*/ 	.word	0x00000005
        /*0d20*/ 	.word	0x00028850
        /*0d24*/ 	.short	0x010a
        /*0d26*/ 	.byte	0x3f
	.zero		1


	//   ....[62]....
        /*0d28*/ 	.word	0x00011100
        /*0d2c*/ 	.word	0x00000005
        /*0d30*/ 	.word	0x00028830
        /*0d34*/ 	.short	0x010a
        /*0d36*/ 	.byte	0x3f
	.zero		1


	//   ....[63]....
        /*0d38*/ 	.word	0x00011160
        /*0d3c*/ 	.word	0x00000005
        /*0d40*/ 	.word	0x00028850
        /*0d44*/ 	.short	0x010a
        /*0d46*/ 	.byte	0x3f
	.zero		1


	//   ....[64]....
        /*0d48*/ 	.word	0x000111c0
        /*0d4c*/ 	.word	0x00000009
        /*0d50*/ 	.word	0x00028850
        /*0d54*/ 	.short	0x010a
        /*0d56*/ 	.byte	0x3f
	.zero		1


	//   ....[65]....
        /*0d58*/ 	.word	0x00011360
        /*0d5c*/ 	.word	0x00000000
        /*0d60*/ 	.word	0x00028840
        /*0d64*/ 	.short	0x010a
        /*0d66*/ 	.byte	0x3f
	.zero		1


	//   ....[66]....
        /*0d68*/ 	.word	0x00011ef0
        /*0d6c*/ 	.word	0x00000002
        /*0d70*/ 	.word	0x00028820
        /*0d74*/ 	.short	0x010a
        /*0d76*/ 	.byte	0x3f
	.zero		1


	//   ....[67]....
        /*0d78*/ 	.word	0x00011f40
        /*0d7c*/ 	.word	0x00000002
        /*0d80*/ 	.word	0x00028840
        /*0d84*/ 	.short	0x010a
        /*0d86*/ 	.byte	0x3f
	.zero		1


	//   ....[68]....
        /*0d88*/ 	.word	0x00011f90
        /*0d8c*/ 	.word	0x00000002
        /*0d90*/ 	.word	0x00000060
        /*0d94*/ 	.short	0x010a
        /*0d96*/ 	.byte	0x3f
	.zero		1


	//   ....[69]....
        /*0d98*/ 	.word	0x00011fe0
        /*0d9c*/ 	.word	0x00000003
        /*0da0*/ 	.word	0x00028840
        /*0da4*/ 	.short	0x010a
        /*0da6*/ 	.byte	0x3f
	.zero		1


	//   ....[70]....
        /*0da8*/ 	.word	0x00012030
        /*0dac*/ 	.word	0x00000002
        /*0db0*/ 	.word	0x00000060
        /*0db4*/ 	.short	0x010a
        /*0db6*/ 	.byte	0x3f
	.zero		1


	//   ....[71]....
        /*0db8*/ 	.word	0x00012080
        /*0dbc*/ 	.word	0x00000002
        /*0dc0*/ 	.word	0x00028840
        /*0dc4*/ 	.short	0x010a
        /*0dc6*/ 	.byte	0x3f
	.zero		1


	//   ....[72]....
        /*0dc8*/ 	.word	0x000120d0
        /*0dcc*/ 	.word	0x00000002
        /*0dd0*/ 	.word	0x00000060
        /*0dd4*/ 	.short	0x010a
        /*0dd6*/ 	.byte	0x3f
	.zero		1


	//   ....[73]....
        /*0dd8*/ 	.word	0x00012120
        /*0ddc*/ 	.word	0x00000000
        /*0de0*/ 	.word	0x00028860
        /*0de4*/ 	.short	0x010a
        /*0de6*/ 	.byte	0x3f
	.zero		1


	//   ....[74]....
        /*0de8*/ 	.word	0x00012ac0
        /*0dec*/ 	.word	0x00000000
        /*0df0*/ 	.word	0x00028820
        /*0df4*/ 	.short	0x010a
        /*0df6*/ 	.byte	0x3f
	.zero		1


	//   ....[75]....
        /*0df8*/ 	.word	0x00012c60
        /*0dfc*/ 	.word	0x00000006
        /*0e00*/ 	.word	0x00000000
        /*0e04*/ 	.short	0x010a
        /*0e06*/ 	.byte	0x3f
	.zero		1


	//   ....[76]....
        /*0e08*/ 	.word	0x00012cb0
        /*0e0c*/ 	.word	0x00000007
        /*0e10*/ 	.word	0x00000000
        /*0e14*/ 	.short	0x010a
        /*0e16*/ 	.byte	0x3f
	.zero		1


	//   ....[77]....
        /*0e18*/ 	.word	0x00012d00
        /*0e1c*/ 	.word	0x00000004
        /*0e20*/ 	.word	0x00000000
        /*0e24*/ 	.short	0x010a
        /*0e26*/ 	.byte	0x3f
	.zero		1


	//----- nvinfo : EIATTR_NUM_MBARRIERS
	.align		4
.L_1179:
        /*0e28*/ 	.byte	0x03, 0x38
        /*0e2a*/ 	.short	0x0016


	//----- nvinfo : EIATTR_EXIT_INSTR_OFFSETS
	.align		4
        /*0e2c*/ 	.byte	0x04, 0x1c
        /*0e2e*/ 	.short	(.L_1181 - .L_1180)


	//   ....[0]....
.L_1180:
        /*0e30*/ 	.word	0x00000a70


	//   ....[1]....
        /*0e34*/ 	.word	0x0000ad80


	//   ....[2]....
        /*0e38*/ 	.word	0x00010f70


	//----- nvinfo : EIATTR_MAX_THREADS
	.align		4
.L_1181:
        /*0e3c*/ 	.byte	0x04, 0x05
        /*0e3e*/ 	.short	(.L_1183 - .L_1182)
.L_1182:
        /*0e40*/ 	.word	0x00000180
        /*0e44*/ 	.word	0x00000001
        /*0e48*/ 	.word	0x00000001


	//----- nvinfo : EIATTR_CRS_STACK_SIZE
	.align		4
.L_1183:
        /*0e4c*/ 	.byte	0x04, 0x1e
        /*0e4e*/ 	.short	(.L_1185 - .L_1184)
.L_1184:
        /*0e50*/ 	.word	0x00000000


	//----- nvinfo : EIATTR_CBANK_PARAM_SIZE
	.align		4
.L_1185:
        /*0e54*/ 	.byte	0x03, 0x19
        /*0e56*/ 	.short	0x0af0


	//----- nvinfo : EIATTR_PARAM_CBANK
	.align		4
        /*0e58*/ 	.byte	0x04, 0x0a
        /*0e5a*/ 	.short	(.L_1187 - .L_1186)
	.align		4
.L_1186:
        /*0e5c*/ 	.word	index@(.nv.constant0._ZN7cutlass13device_kernelIN5flash11enable_sm90INS1_16FlashAttnFwdSm90INS1_25CollectiveMainloopFwdSm90ILi2EN4cute5tupleIJNS5_1CILi1EEES8_S8_EEENS6_IJNS7_ILi128EEESA_SA_EEELi128ENS_6half_tEfNS_4arch4Sm90ELb1ELb0ELb0ELb1ELb0ELb0ELb0ELb1ELb1ELb1ELb0ELb0EEENS1_21CollectiveEpilogueFwdISB_S9_SC_SE_Li256ELb1ELb1ELb0ELb0EEENS1_36VarlenDynamicPersistentTileSchedulerILi128ELi128ELi256ELi128ELb0ELb1ELb1ELb1ELb1ELb1EEEEEEEEEvNT_6ParamsE)
        /*0e60*/ 	.short	0x0210
        /*0e62*/ 	.short	0x0af0


	//----- nvinfo : EIATTR_SW_WAR
	.align		4
.L_1187:
        /*0e64*/ 	.byte	0x04, 0x36
        /*0e66*/ 	.short	(.L_1189 - .L_1188)
.L_1188:
        /*0e68*/ 	.word	0x00000008
.L_1189:


//--------------------- .nv.info._ZN7cutlass13device_kernelIN5flash11enable_sm90INS1_16FlashAttnFwdSm90INS1_25CollectiveMainloopFwdSm90ILi2EN4cute5tupleIJNS5_1CILi1EEES8_S8_EEENS6_IJNS7_ILi128EEESA_SA_EEELi128ENS_6half_tEfNS_4arch4Sm90ELb1ELb0ELb0ELb1ELb0ELb1ELb0ELb1ELb1ELb1ELb0ELb0EEENS1_21CollectiveEpilogueFwdISB_S9_SC_SE_Li256ELb1ELb1ELb0ELb0EEENS1_36VarlenDynamicPersistentTileSchedulerILi128ELi128ELi256ELi128ELb0ELb1ELb1ELb1ELb1ELb1EEEEEEEEEvNT_6ParamsE --------------------------
	.section	.nv.info._ZN7cutlass13device_kernelIN5flash11enable_sm90INS1_16FlashAttnFwdSm90INS1_25CollectiveMainloopFwdSm90ILi2EN4cute5tupleIJNS5_1CILi1EEES8_S8_EEENS6_IJNS7_ILi128EEESA_SA_EEELi128ENS_6half_tEfNS_4arch4Sm90ELb1ELb0ELb0ELb1ELb0ELb1ELb0ELb1ELb1ELb1ELb0ELb0EEENS1_21CollectiveEpilogueFwdISB_S9_SC_SE_Li256ELb1ELb1ELb0ELb0EEENS1_36VarlenDynamicPersistentTileSchedulerILi128ELi128ELi256ELi128ELb0ELb1ELb1ELb1ELb1ELb1EEEEEEEEEvNT_6ParamsE,"",@"SHT_CUDA_INFO"
	.sectionflags	@""
	.align	4


	//----- nvinfo : EIATTR_CUDA_API_VERSION
	.align		4
        /*0000*/ 	.byte	0x04, 0x37
        /*0002*/ 	.short	(.L_1191 - .L_1190)
.L_1190:
        /*0004*/ 	.word	0x00000082


	//----- nvinfo : EIATTR_KPARAM_INFO
	.align		4
.L_1191:
        /*0008*/ 	.byte	0x04, 0x17
        /*000a*/ 	.short	(.L_1193 - .L_1192)
.L_1192:
        /*000c*/ 	.word	0x00000000
        /*0010*/ 	.short	0x0000
        /*0012*/ 	.short	0x0070
        /*0014*/ 	.byte	0x00, 0xf0, 0x01, 0x2a


	//----- nvinfo : EIATTR_SPARSE_MMA_MASK
	.align		4
.L_1193:
        /*0018*/ 	.byte	0x03, 0x50
        /*001a*/ 	.short	0x0000


	//----- nvinfo : EIATTR_MAXREG_COUNT
	.align		4
        /*001c*/ 	.byte	0x03, 0x1b
        /*001e*/ 	.short	0x00a8


	//----- nvinfo : EIATTR_NUM_BARRIERS
	.align		4
        /*0020*/ 	.byte	0x02, 0x4c
        /*0022*/ 	.byte	0x10
	.zero		1


	//----- nvinfo : EIATTR_EXTERNS
	.align		4
        /*0024*/ 	.byte	0x04, 0x0f
        /*0026*/ 	.short	(.L_1195 - .L_1194)


	//   ....[0]....
	.align		4
.L_1194:
        /*0028*/ 	.word	index@(__assertfail)


	//----- nvinfo : EIATTR_ANNOTATIONS
	.align		4
.L_1195:
        /*002c*/ 	.byte	0x04, 0x55
        /*002e*/ 	.short	(.L_1197 - .L_1196)


	//   ....[0]....
.L_1196:
        /* <DEDUP_REMOVED lines=103> */


	//----- nvinfo : EIATTR_MERCURY_ISA_VERSION
	.align		4
.L_1197:
        /*0688*/ 	.byte	0x03, 0x5f
        /*068a*/ 	.short	0x0101


	//----- nvinfo : EIATTR_UNUSED_LOAD_BYTE_OFFSET
	.align		4
        /*068c*/ 	.byte	0x04, 0x44
        /*068e*/ 	.short	(.L_1199 - .L_1198)


	//   ....[0]....
.L_1198:
        /*0690*/ 	.word	0x00000ab0
        /*0694*/ 	.word	0x0000fff0


	//   ....[1]....
        /*0698*/ 	.word	0x000156d0
        /*069c*/ 	.word	0x0000fff0


	//----- nvinfo : EIATTR_INT_WARP_WIDE_INSTR_OFFSETS
	.align		4
.L_1199:
        /*06a0*/ 	.byte	0x04, 0x31
        /*06a2*/ 	.short	(.L_1201 - .L_1200)


	//   ....[0]....
.L_1200:
        /*06a4*/ 	.word	0x00000180


	//   ....[1]....
        /*06a8*/ 	.word	0x00000220


	//   ....[2]....
        /*06ac*/ 	.word	0x00000290


	//   ....[3]....
        /*06b0*/ 	.word	0x00019ef0


	//   ....[4]....
        /*06b4*/ 	.word	0x00019f80


	//   ....[5]....
        /*06b8*/ 	.word	0x0001d870


	//   ....[6]....
        /*06bc*/ 	.word	0x0001d8d0


	//----- nvinfo : EIATTR_COOP_GROUP_MASK_REGIDS
	.align		4
.L_1201:
        /*06c0*/ 	.byte	0x04, 0x29
        /*06c2*/ 	.short	(.L_1203 - .L_1202)


	//   ....[0]....
.L_1202:
        /*06c4*/ 	.word	0xffffffff


	//   ....[1]....
        /*06c8*/ 	.word	0xffffffff


	//   ....[2]....
        /*06cc*/ 	.word	0xffffffff


	//   ....[3]....
        /*06d0*/ 	.word	0xffffffff


	//   ....[4]....
        /*06d4*/ 	.word	0xffffffff


	//   ....[5]....
        /*06d8*/ 	.word	0xffffffff


	//   ....[6]....
        /*06dc*/ 	.word	0xffffffff


	//   ....[7]....
        /*06e0*/ 	.word	0xffffffff


	//   ....[8]....
        /*06e4*/ 	.word	0xffffffff


	//   ....[9]....
        /*06e8*/ 	.word	0xffffffff


	//   ....[10]....
        /*06ec*/ 	.word	0xffffffff


	//   ....[11]....
        /*06f0*/ 	.word	0xffffffff


	//   ....[12]....
        /*06f4*/ 	.word	0xffffffff


	//   ....[13]....
        /*06f8*/ 	.word	0xffffffff


	//   ....[14]....
        /*06fc*/ 	.word	0xffffffff


	//   ....[15]....
        /*0700*/ 	.word	0xffffffff


	//   ....[16]....
        /*0704*/ 	.word	0xffffffff


	//   ....[17]....
        /*0708*/ 	.word	0xffffffff


	//   ....[18]....
        /*070c*/ 	.word	0xffffffff


	//   ....[19]....
        /*0710*/ 	.word	0xffffffff


	//   ....[20]....
        /*0714*/ 	.word	0xffffffff


	//   ....[21]....
        /*0718*/ 	.word	0xffffffff


	//   ....[22]....
        /*071c*/ 	.word	0xffffffff


	//   ....[23]....
        /*0720*/ 	.word	0xffffffff


	//   ....[24]....
        /*0724*/ 	.word	0xffffffff


	//   ....[25]....
        /*0728*/ 	.word	0xffffffff


	//   ....[26]....
        /*072c*/ 	.word	0xffffffff


	//   ....[27]....
        /*0730*/ 	.word	0xffffffff


	//   ....[28]....
        /*0734*/ 	.word	0xffffffff


	//   ....[29]....
        /*0738*/ 	.word	0xffffffff


	//   ....[30]....
        /*073c*/ 	.word	0xffffffff


	//   ....[31]....
        /*0740*/ 	.word	0xffffffff


	//   ....[32]....
        /*0744*/ 	.word	0xffffffff


	//   ....[33]....
        /*0748*/ 	.word	0xffffffff


	//   ....[34]....
        /*074c*/ 	.word	0xffffffff


	//   ....[35]....
        /*0750*/ 	.word	0xffffffff


	//   ....[36]....
        /*0754*/ 	.word	0xffffffff


	//   ....[37]....
        /*0758*/ 	.word	0xffffffff


	//   ....[38]....
        /*075c*/ 	.word	0xffffffff


	//   ....[39]....
        /*0760*/ 	.word	0xffffffff


	//   ....[40]....
        /*0764*/ 	.word	0xffffffff


	//   ....[41]....
        /*0768*/ 	.word	0xffffffff


	//   ....[42]....
        /*076c*/ 	.word	0xffffffff


	//   ....[43]....
        /*0770*/ 	.word	0xffffffff


	//   ....[44]....
        /*0774*/ 	.word	0xffffffff


	//   ....[45]....
        /*0778*/ 	.word	0xffffffff


	//   ....[46]....
        /*077c*/ 	.word	0xffffffff


	//   ....[47]....
        /*0780*/ 	.word	0xffffffff


	//   ....[48]....
        /*0784*/ 	.word	0xffffffff


	//   ....[49]....
        /*0788*/ 	.word	0xffffffff


	//   ....[50]....
        /*078c*/ 	.word	0xffffffff


	//   ....[51]....
        /*0790*/ 	.word	0xffffffff


	//   ....[52]....
        /*0794*/ 	.word	0xffffffff


	//   ....[53]....
        /*0798*/ 	.word	0xffffffff


	//   ....[54]....
        /*079c*/ 	.word	0xffffffff


	//   ....[55]....
        /*07a0*/ 	.word	0xffffffff


	//   ....[56]....
        /*07a4*/ 	.word	0xffffffff


	//   ....[57]....
        /*07a8*/ 	.word	0xffffffff


	//   ....[58]....
        /*07ac*/ 	.word	0xffffffff


	//   ....[59]....
        /*07b0*/ 	.word	0xffffffff


	//   ....[60]....
        /*07b4*/ 	.word	0xffffffff


	//   ....[61]....
        /*07b8*/ 	.word	0xffffffff


	//   ....[62]....
        /*07bc*/ 	.word	0xffffffff


	//   ....[63]....
        /*07c0*/ 	.word	0xffffffff


	//   ....[64]....
        /*07c4*/ 	.word	0xffffffff


	//   ....[65]....
        /*07c8*/ 	.word	0xffffffff


	//   ....[66]....
        /*07cc*/ 	.word	0xffffffff


	//   ....[67]....
        /*07d0*/ 	.word	0xffffffff


	//   ....[68]....
        /*07d4*/ 	.word	0xffffffff


	//   ....[69]....
        /*07d8*/ 	.word	0xffffffff


	//   ....[70]....
        /*07dc*/ 	.word	0xffffffff


	//   ....[71]....
        /*07e0*/ 	.word	0xffffffff


	//   ....[72]....
        /*07e4*/ 	.word	0xffffffff


	//   ....[73]....
        /*07e8*/ 	.word	0xffffffff


	//   ....[74]....
        /*07ec*/ 	.word	0xffffffff


	//   ....[75]....
        /*07f0*/ 	.word	0xffffffff


	//   ....[76]....
        /*07f4*/ 	.word	0xffffffff


	//   ....[77]....
        /*07f8*/ 	.word	0xffffffff


	//   ....[78]....
        /*07fc*/ 	.word	0xffffffff


	//   ....[79]....
        /*0800*/ 	.word	0xffffffff


	//   ....[80]....
        /*0804*/ 	.word	0xffffffff


	//   ....[81]....
        /*0808*/ 	.word	0xffffffff


	//   ....[82]....
        /*080c*/ 	.word	0xffffffff


	//   ....[83]....
        /*0810*/ 	.word	0xffffffff


	//   ....[84]....
        /*0814*/ 	.word	0xffffffff


	//   ....[85]....
        /*0818*/ 	.word	0xffffffff


	//   ....[86]....
        /*081c*/ 	.word	0xffffffff


	//   ....[87]....
        /*0820*/ 	.word	0xffffffff


	//   ....[88]....
        /*0824*/ 	.word	0xffffffff


	//   ....[89]....
        /*0828*/ 	.word	0xffffffff


	//   ....[90]....
        /*082c*/ 	.word	0xffffffff


	//   ....[91]....
        /*0830*/ 	.word	0xffffffff


	//   ....[92]....
        /*0834*/ 	.word	0xffffffff


	//   ....[93]....
        /*0838*/ 	.word	0xffffffff


	//   ....[94]....
        /*083c*/ 	.word	0xffffffff


	//   ....[95]....
        /*0840*/ 	.word	0xffffffff


	//   ....[96]....
        /*0844*/ 	.word	0xffffffff


	//   ....[97]....
        /*0848*/ 	.word	0xffffffff


	//   ....[98]....
        /*084c*/ 	.word	0xffffffff


	//   ....[99]....
        /*0850*/ 	.word	0xffffffff


	//   ....[100]....
        /*0854*/ 	.word	0xffffffff


	//   ....[101]....
        /*0858*/ 	.word	0xffffffff


	//   ....[102]....
        /*085c*/ 	.word	0xffffffff


	//   ....[103]....
        /*0860*/ 	.word	0xffffffff


	//   ....[104]....
        /*0864*/ 	.word	0xffffffff


	//   ....[105]....
        /*0868*/ 	.word	0xffffffff


	//   ....[106]....
        /*086c*/ 	.word	0xffffffff


	//   ....[107]....
        /*0870*/ 	.word	0xffffffff


	//   ....[108]....
        /*0874*/ 	.word	0xffffffff


	//   ....[109]....
        /*0878*/ 	.word	0xffffffff


	//   ....[110]....
        /*087c*/ 	.word	0xffffffff


	//   ....[111]....
        /*0880*/ 	.word	0xffffffff


	//   ....[112]....
        /*0884*/ 	.word	0xffffffff


	//   ....[113]....
        /*0888*/ 	.word	0xffffffff


	//   ....[114]....
        /*088c*/ 	.word	0xffffffff


	//   ....[115]....
        /*0890*/ 	.word	0xffffffff


	//   ....[116]....
        /*0894*/ 	.word	0xffffffff


	//   ....[117]....
        /*0898*/ 	.word	0xffffffff


	//   ....[118]....
        /*089c*/ 	.word	0xffffffff


	//   ....[119]....
        /*08a0*/ 	.word	0xffffffff


	//   ....[120]....
        /*08a4*/ 	.word	0xffffffff


	//   ....[121]....
        /*08a8*/ 	.word	0xffffffff


	//   ....[122]....
        /*08ac*/ 	.word	0xffffffff


	//   ....[123]....
        /*08b0*/ 	.word	0xffffffff


	//   ....[124]....
        /*08b4*/ 	.word	0xffffffff


	//   ....[125]....
        /*08b8*/ 	.word	0xffffffff


	//   ....[126]....
        /*08bc*/ 	.word	0xffffffff


	//   ....[127]....
        /*08c0*/ 	.word	0xffffffff


	//   ....[128]....
        /*08c4*/ 	.word	0xffffffff


	//   ....[129]....
        /*08c8*/ 	.word	0xffffffff


	//   ....[130]....
        /*08cc*/ 	.word	0xffffffff


	//   ....[131]....
        /*08d0*/ 	.word	0xffffffff


	//   ....[132]....
        /*08d4*/ 	.word	0x0500000f


	//   ....[133]....
        /*08d8*/ 	.word	0x0500000f


	//   ....[134]....
        /*08dc*/ 	.word	0x0500000f


	//   ....[135]....
        /*08e0*/ 	.word	0x0500000f


	//   ....[136]....
        /*08e4*/ 	.word	0x0500000f


	//   ....[137]....
        /*08e8*/ 	.word	0x0500000f


	//   ....[138]....
        /*08ec*/ 	.word	0x0500000f


	//   ....[139]....
        /*08f0*/ 	.word	0x0500000f


	//   ....[140]....
        /*08f4*/ 	.word	0x0500000f


	//   ....[141]....
        /*08f8*/ 	.word	0x0500000f


	//   ....[142]....
        /*08fc*/ 	.word	0x0500000f


	//   ....[143]....
        /*0900*/ 	.word	0x0500000f


	//   ....[144]....
        /*0904*/ 	.word	0x0500000f


	//   ....[145]....
        /*0908*/ 	.word	0x0500000f


	//   ....[146]....
        /*090c*/ 	.word	0x0500000f


	//   ....[147]....
        /*0910*/ 	.word	0x0500000f


	//   ....[148]....
        /*0914*/ 	.word	0x0500000f


	//   ....[149]....
        /*0918*/ 	.word	0x0500000f


	//   ....[150]....
        /*091c*/ 	.word	0x0500000f


	//   ....[151]....
        /*0920*/ 	.word	0x0500000f


	//   ....[152]....
        /*0924*/ 	.word	0x0500000f


	//   ....[153]....
        /*0928*/ 	.word	0x0500000f


	//   ....[154]....
        /*092c*/ 	.word	0x0500000f


	//   ....[155]....
        /*0930*/ 	.word	0x0500000f


	//   ....[156]....
        /*0934*/ 	.word	0x0500000f


	//   ....[157]....
        /*0938*/ 	.word	0x0500000f


	//   ....[158]....
        /*093c*/ 	.word	0x0500000f


	//   ....[159]....
        /*0940*/ 	.word	0x0500000f


	//   ....[160]....
        /*0944*/ 	.word	0x0500000f


	//   ....[161]....
        /*0948*/ 	.word	0x0500000f


	//   ....[162]....
        /*094c*/ 	.word	0x0500000f


	//   ....[163]....
        /*0950*/ 	.word	0x0500000f


	//   ....[164]....
        /*0954*/ 	.word	0x0500000f


	//   ....[165]....
        /*0958*/ 	.word	0x0500000f


	//   ....[166]....
        /*095c*/ 	.word	0x0500000f


	//   ....[167]....
        /*0960*/ 	.word	0x0500000f


	//   ....[168]....
        /*0964*/ 	.word	0x0500000f


	//   ....[169]....
        /*0968*/ 	.word	0x0500000f


	//   ....[170]....
        /*096c*/ 	.word	0x0500000f


	//   ....[171]....
        /*0970*/ 	.word	0x0500000f


	//   ....[172]....
        /*0974*/ 	.word	0x0500000f


	//   ....[173]....
        /*0978*/ 	.word	0x0500000f


	//   ....[174]....
        /*097c*/ 	.word	0x0500000f


	//   ....[175]....
        /*0980*/ 	.word	0x0500000f


	//   ....[176]....
        /*0984*/ 	.word	0x0500000f


	//   ....[177]....
        /*0988*/ 	.word	0x0500000f


	//   ....[178]....
        /*098c*/ 	.word	0x0500000f


	//   ....[179]....
        /*0990*/ 	.word	0x0500000f


	//   ....[180]....
        /*0994*/ 	.word	0x0500000f


	//   ....[181]....
        /*0998*/ 	.word	0x0500000f


	//   ....[182]....
        /*099c*/ 	.word	0x0500000f


	//   ....[183]....
        /*09a0*/ 	.word	0x0500000f


	//   ....[184]....
        /*09a4*/ 	.word	0x0500000f


	//   ....[185]....
        /*09a8*/ 	.word	0x0500000f


	//   ....[186]....
        /*09ac*/ 	.word	0x0500000f


	//   ....[187]....
        /*09b0*/ 	.word	0x0500000f


	//   ....[188]....
        /*09b4*/ 	.word	0x0500000f


	//   ....[189]....
        /*09b8*/ 	.word	0x0500000f


	//   ....[190]....
        /*09bc*/ 	.word	0x0500000f


	//   ....[191]....
        /*09c0*/ 	.word	0x0500000f


	//   ....[192]....
        /*09c4*/ 	.word	0x0500000f


	//   ....[193]....
        /*09c8*/ 	.word	0x0500000f


	//   ....[194]....
        /*09cc*/ 	.word	0x0500000f


	//   ....[195]....
        /*09d0*/ 	.word	0x0500000f


	//   ....[196]....
        /*09d4*/ 	.word	0x0500000f


	//   ....[197]....
        /*09d8*/ 	.word	0x0500000f


	//   ....[198]....
        /*09dc*/ 	.word	0x0500000f


	//   ....[199]....
        /*09e0*/ 	.word	0x0500000f


	//   ....[200]....
        /*09e4*/ 	.word	0x0500000f


	//   ....[201]....
        /*09e8*/ 	.word	0x0500000f


	//   ....[202]....
        /*09ec*/ 	.word	0x0500000f


	//   ....[203]....
        /*09f0*/ 	.word	0x0500000f


	//   ....[204]....
        /*09f4*/ 	.word	0x0500000f


	//   ....[205]....
        /*09f8*/ 	.word	0x0500000f


	//   ....[206]....
        /*09fc*/ 	.word	0x0500000f


	//   ....[207]....
        /*0a00*/ 	.word	0x0500000f


	//   ....[208]....
        /*0a04*/ 	.word	0x0500000f


	//----- nvinfo : EIATTR_COOP_GROUP_INSTR_OFFSETS
	.align		4
.L_1203:
        /*0a08*/ 	.byte	0x04, 0x28
        /*0a0a*/ 	.short	(.L_1205 - .L_1204)


	//   ....[0]....
.L_1204:
        /*0a0c*/ 	.word	0x00000060


	//   ....[1]....
        /*0a10*/ 	.word	0x00000190


	//   ....[2]....
        /*0a14*/ 	.word	0x00000240


	//   ....[3]....
        /*0a18*/ 	.word	0x00000400


	//   ....[4]....
        /*0a1c*/ 	.word	0x00000560


	//   ....[5]....
        /*0a20*/ 	.word	0x00000680


	//   ....[6]....
        /*0a24*/ 	.word	0x000007e0


	//   ....[7]....
        /*0a28*/ 	.word	0x00008870


	//   ....[8]....
        /*0a2c*/ 	.word	0x00008f30


	//   ....[9]....
        /*0a30*/ 	.word	0x00008f40


	//   ....[10]....
        /*0a34*/ 	.word	0x00008f50


	//   ....[11]....
        /*0a38*/ 	.word	0x00008f60


	//   ....[12]....
        /*0a3c*/ 	.word	0x000092a0


	//   ....[13]....
        /*0a40*/ 	.word	0x000092b0


	//   ....[14]....
        /*0a44*/ 	.word	0x000092c0


	//   ....[15]....
        /*0a48*/ 	.word	0x000092d0


	//   ....[16]....
        /*0a4c*/ 	.word	0x000095d0


	//   ....[17]....
        /*0a50*/ 	.word	0x000095e0


	//   ....[18]....
        /*0a54*/ 	.word	0x000095f0


	//   ....[19]....
        /*0a58*/ 	.word	0x00009600


	//   ....[20]....
        /*0a5c*/ 	.word	0x00009900


	//   ....[21]....
        /*0a60*/ 	.word	0x00009910


	//   ....[22]....
        /*0a64*/ 	.word	0x00009920


	//   ....[23]....
        /*0a68*/ 	.word	0x00009930


	//   ....[24]....
        /*0a6c*/ 	.word	0x0000b5f0


	//   ....[25]....
        /*0a70*/ 	.word	0x0000b610


	//   ....[26]....
        /*0a74*/ 	.word	0x0000b620


	//   ....[27]....
        /*0a78*/ 	.word	0x0000b630


	//   ....[28]....
        /*0a7c*/ 	.word	0x0000b740


	//   ....[29]....
        /*0a80*/ 	.word	0x0000b760


	//   ....[30]....
        /*0a84*/ 	.word	0x0000b810


	//   ....[31]....
        /*0a88*/ 	.word	0x0000b850


	//   ....[32]....
        /*0a8c*/ 	.word	0x0000bb20


	//   ....[33]....
        /*0a90*/ 	.word	0x0000bb40


	//   ....[34]....
        /*0a94*/ 	.word	0x0000bb60


	//   ....[35]....
        /*0a98*/ 	.word	0x0000bb70


	//   ....[36]....
        /*0a9c*/ 	.word	0x0000bc40


	//   ....[37]....
        /*0aa0*/ 	.word	0x0000bc60


	//   ....[38]....
        /*0aa4*/ 	.word	0x0000bc70


	//   ....[39]....
        /*0aa8*/ 	.word	0x0000bd10


	//   ....[40]....
        /*0aac*/ 	.word	0x0000df80


	//   ....[41]....
        /*0ab0*/ 	.word	0x0000dfa0


	//   ....[42]....
        /*0ab4*/ 	.word	0x0000e7e0


	//   ....[43]....
        /*0ab8*/ 	.word	0x0000e830


	//   ....[44]....
        /*0abc*/ 	.word	0x0000f130


	//   ....[45]....
        /*0ac0*/ 	.word	0x0000f190


	//   ....[46]....
        /*0ac4*/ 	.word	0x000106f0


	//   ....[47]....
        /*0ac8*/ 	.word	0x00010700


	//   ....[48]....
        /*0acc*/ 	.word	0x00011030


	//   ....[49]....
        /*0ad0*/ 	.word	0x00011060


	//   ....[50]....
        /*0ad4*/ 	.word	0x000118c0


	//   ....[51]....
        /*0ad8*/ 	.word	0x00011910


	//   ....[52]....
        /*0adc*/ 	.word	0x000133f0


	//   ....[53]....
        /*0ae0*/ 	.word	0x00013430


	//   ....[54]....
        /*0ae4*/ 	.word	0x000139b0


	//   ....[55]....
        /*0ae8*/ 	.word	0x000139f0


	//   ....[56]....
        /*0aec*/ 	.word	0x00014d10


	//   ....[57]....
        /*0af0*/ 	.word	0x00014d60


	//   ....[58]....
        /*0af4*/ 	.word	0x00014e20


	//   ....[59]....
        /*0af8*/ 	.word	0x00014e40


	//   ....[60]....
        /*0afc*/ 	.word	0x00016100


	//   ....[61]....
        /*0b00*/ 	.word	0x00016140


	//   ....[62]....
        /*0b04*/ 	.word	0x00016180


	//   ....[63]....
        /*0b08*/ 	.word	0x000161b0


	//   ....[64]....
        /*0b0c*/ 	.word	0x00016760


	//   ....[65]....
        /*0b10*/ 	.word	0x00016780


	//   ....[66]....
        /*0b14*/ 	.word	0x00016840


	//   ....[67]....
        /*0b18*/ 	.word	0x00016860


	//   ....[68]....
        /*0b1c*/ 	.word	0x00016920


	//   ....[69]....
        /*0b20*/ 	.word	0x00016940


	//   ....[70]....
        /*0b24*/ 	.word	0x00016a10


	//   ....[71]....
        /*0b28*/ 	.word	0x00016a30


	//   ....[72]....
        /*0b2c*/ 	.word	0x000171f0


	//   ....[73]....
        /*0b30*/ 	.word	0x00017200


	//   ....[74]....
        /*0b34*/ 	.word	0x00017310


	//   ....[75]....
        /*0b38*/ 	.word	0x00017320


	//   ....[76]....
        /*0b3c*/ 	.word	0x00017430


	//   ....[77]....
        /*0b40*/ 	.word	0x00017440


	//   ....[78]....
        /*0b44*/ 	.word	0x00017550


	//   ....[79]....
        /*0b48*/ 	.word	0x00017560


	//   ....[80]....
        /*0b4c*/ 	.word	0x000176d0


	//   ....[81]....
        /*0b50*/ 	.word	0x000178a0


	//   ....[82]....
        /*0b54*/ 	.word	0x000178d0


	//   ....[83]....
        /*0b58*/ 	.word	0x00017900


	//   ....[84]....
        /*0b5c*/ 	.word	0x00017930


	//   ....[85]....
        /*0b60*/ 	.word	0x00017960


	//   ....[86]....
        /*0b64*/ 	.word	0x00017990


	//   ....[87]....
        /*0b68*/ 	.word	0x00017b00


	//   ....[88]....
        /*0b6c*/ 	.word	0x00017b30


	//   ....[89]....
        /*0b70*/ 	.word	0x00017b60


	//   ....[90]....
        /*0b74*/ 	.word	0x00017b90


	//   ....[91]....
        /*0b78*/ 	.word	0x00017bc0


	//   ....[92]....
        /*0b7c*/ 	.word	0x00017bf0


	//   ....[93]....
        /*0b80*/ 	.word	0x00017c90


	//   ....[94]....
        /*0b84*/ 	.word	0x00017cf0


	//   ....[95]....
        /*0b88*/ 	.word	0x00017d80


	//   ....[96]....
        /*0b8c*/ 	.word	0x00018c90


	//   ....[97]....
        /*0b90*/ 	.word	0x0001a4f0


	//   ....[98]....
        /*0b94*/ 	.word	0x0001b120


	//   ....[99]....
        /*0b98*/ 	.word	0x0001b130


	//   ....[100]....
        /*0b9c*/ 	.word	0x0001b150


	//   ....[101]....
        /*0ba0*/ 	.word	0x0001b200


	//   ....[102]....
        /*0ba4*/ 	.word	0x0001b230


	//   ....[103]....
        /*0ba8*/ 	.word	0x0001b2b0


	//   ....[104]....
        /*0bac*/ 	.word	0x0001b2e0


	//   ....[105]....
        /*0bb0*/ 	.word	0x0001b360


	//   ....[106]....
        /*0bb4*/ 	.word	0x0001b390


	//   ....[107]....
        /*0bb8*/ 	.word	0x0001b410


	//   ....[108]....
        /*0bbc*/ 	.word	0x0001b440


	//   ....[109]....
        /*0bc0*/ 	.word	0x0001b4c0


	//   ....[110]....
        /*0bc4*/ 	.word	0x0001b4f0


	//   ....[111]....
        /*0bc8*/ 	.word	0x0001b570


	//   ....[112]....
        /*0bcc*/ 	.word	0x0001b580


	//   ....[113]....
        /*0bd0*/ 	.word	0x0001b600


	//   ....[114]....
        /*0bd4*/ 	.word	0x0001dfe0


	//   ....[115]....
        /*0bd8*/ 	.word	0x0001e030


	//   ....[116]....
        /*0bdc*/ 	.word	0x0001e060


	//   ....[117]....
        /*0be0*/ 	.word	0x0001e070


	//   ....[118]....
        /*0be4*/ 	.word	0x0001e0a0


	//   ....[119]....
        /*0be8*/ 	.word	0x0001e0d0


	//   ....[120]....
        /*0bec*/ 	.word	0x0001e100


	//   ....[121]....
        /*0bf0*/ 	.word	0x0001e130


	//   ....[122]....
        /*0bf4*/ 	.word	0x0001e2b0


	//   ....[123]....
        /*0bf8*/ 	.word	0x0001e2f0


	//   ....[124]....
        /*0bfc*/ 	.word	0x0001e320


	//   ....[125]....
        /*0c00*/ 	.word	0x0001e350


	//   ....[126]....
        /*0c04*/ 	.word	0x0001e380


	//   ....[127]....
        /*0c08*/ 	.word	0x0001e3b0


	//   ....[128]....
        /*0c0c*/ 	.word	0x0001e470


	//   ....[129]....
        /*0c10*/ 	.word	0x0001e490


	//   ....[130]....
        /*0c14*/ 	.word	0x0001e500


	//   ....[131]....
        /*0c18*/ 	.word	0x0001ebd0


	//   ....[132]....
        /*0c1c*/ 	.word	0x0001f010


	//   ....[133]....
        /*0c20*/ 	.word	0x0001f0c0


	//   ....[134]....
        /*0c24*/ 	.word	0x0001f150


	//   ....[135]....
        /*0c28*/ 	.word	0x0001f1a0


	//   ....[136]....
        /*0c2c*/ 	.word	0x0001f1f0


	//   ....[137]....
        /*0c30*/ 	.word	0x0001f280


	//   ....[138]....
        /*0c34*/ 	.word	0x0001f310


	//   ....[139]....
        /*0c38*/ 	.word	0x0001f360


	//   ....[140]....
        /*0c3c*/ 	.word	0x0001f3b0


	//   ....[141]....
        /*0c40*/ 	.word	0x0001f440


	//   ....[142]....
        /*0c44*/ 	.word	0x0001f4d0


	//   ....[143]....
        /*0c48*/ 	.word	0x0001f520


	//   ....[144]....
        /*0c4c*/ 	.word	0x0001f570


	//   ....[145]....
        /*0c50*/ 	.word	0x0001f600


	//   ....[146]....
        /*0c54*/ 	.word	0x0001f690


	//   ....[147]....
        /*0c58*/ 	.word	0x0001f6e0


	//   ....[148]....
        /*0c5c*/ 	.word	0x0001f730


	//   ....[149]....
        /*0c60*/ 	.word	0x0001f820


	//   ....[150]....
        /*0c64*/ 	.word	0x0001f8d0


	//   ....[151]....
        /*0c68*/ 	.word	0x0001f950


	//   ....[152]....
        /*0c6c*/ 	.word	0x0001f9f0


	//   ....[153]....
        /*0c70*/ 	.word	0x0001fa80


	//   ....[154]....
        /*0c74*/ 	.word	0x0001fb40


	//   ....[155]....
        /*0c78*/ 	.word	0x0001fbc0


	//   ....[156]....
        /*0c7c*/ 	.word	0x0001fc10


	//   ....[157]....
        /*0c80*/ 	.word	0x0001fdb0


	//   ....[158]....
        /*0c84*/ 	.word	0x0001fe60


	//   ....[159]....
        /*0c88*/ 	.word	0x0001fed0


	//   ....[160]....
        /*0c8c*/ 	.word	0x0001ff40


	//   ....[161]....
        /*0c90*/ 	.word	0x000200d0


	//   ....[162]....
        /*0c94*/ 	.word	0x000201c0


	//   ....[163]....
        /*0c98*/ 	.word	0x00020210


	//   ....[164]....
        /*0c9c*/ 	.word	0x00020260


	//   ....[165]....
        /*0ca0*/ 	.word	0x00020540


	//   ....[166]....
        /*0ca4*/ 	.word	0x00020590


	//   ....[167]....
        /*0ca8*/ 	.word	0x00020620


	//   ....[168]....
        /*0cac*/ 	.word	0x000206b0


	//   ....[169]....
        /*0cb0*/ 	.word	0x00020740


	//   ....[170]....
        /*0cb4*/ 	.word	0x000207d0


	//   ....[171]....
        /*0cb8*/ 	.word	0x00020860


	//   ....[172]....
        /*0cbc*/ 	.word	0x000208f0


	//   ....[173]....
        /*0cc0*/ 	.word	0x000209b0


	//   ....[174]....
        /*0cc4*/ 	.word	0x00020cb0


	//   ....[175]....
        /*0cc8*/ 	.word	0x00020e60


	//   ....[176]....
        /*0ccc*/ 	.word	0x00020eb0


	//   ....[177]....
        /*0cd0*/ 	.word	0x00020f10


	//   ....[178]....
        /*0cd4*/ 	.word	0x00020ff0


	//   ....[179]....
        /*0cd8*/ 	.word	0x000210a0


	//   ....[180]....
        /*0cdc*/ 	.word	0x00021140


	//   ....[181]....
        /*0ce0*/ 	.word	0x00021210


	//   ....[182]....
        /*0ce4*/ 	.word	0x000212a0


	//   ....[183]....
        /*0ce8*/ 	.word	0x00021380


	//   ....[184]....
        /*0cec*/ 	.word	0x00021410


	//   ....[185]....
        /*0cf0*/ 	.word	0x000214f0


	//   ....[186]....
        /*0cf4*/ 	.word	0x00021580


	//   ....[187]....
        /*0cf8*/ 	.word	0x00021660


	//   ....[188]....
        /*0cfc*/ 	.word	0x000216f0


	//   ....[189]....
        /*0d00*/ 	.word	0x000217d0


	//   ....[190]....
        /*0d04*/ 	.word	0x000218c0


	//   ....[191]....
        /*0d08*/ 	.word	0x00021bf0


	//   ....[192]....
        /*0d0c*/ 	.word	0x00021ca0


	//   ....[193]....
        /*0d10*/ 	.word	0x00021da0


	//   ....[194]....
        /*0d14*/ 	.word	0x00021e30


	//   ....[195]....
        /*0d18*/ 	.word	0x00021eb0


	//   ....[196]....
        /*0d1c*/ 	.word	0x00021f30


	//   ....[197]....
        /*0d20*/ 	.word	0x00021fb0


	//   ....[198]....
        /*0d24*/ 	.word	0x00022040


	//   ....[199]....
        /*0d28*/ 	.word	0x000220e0


	//   ....[200]....
        /*0d2c*/ 	.word	0x000221b0


	//   ....[201]....
        /*0d30*/ 	.word	0x00022230


	//   ....[202]....
        /*0d34*/ 	.word	0x000222b0


	//   ....[203]....
        /*0d38*/ 	.word	0x00022330


	//   ....[204]....
        /*0d3c*/ 	.word	0x000223c0


	//   ....[205]....
        /*0d40*/ 	.word	0x00022440


	//   ....[206]....
        /*0d44*/ 	.word	0x000224e0


	//   ....[207]....
        /*0d48*/ 	.word	0x00022570


	//   ....[208]....
        /*0d4c*/ 	.word	0x000226a0


	//----- nvinfo : EIATTR_REG_RECONFIG
	.align		4
.L_1205:
        /*0d50*/ 	.byte	0x01, 0x54
	.zero		2


	//----- nvinfo : EIATTR_SYSCALL_OFFSETS
	.align		4
        /*0d54*/ 	.byte	0x04, 0x46
        /*0d56*/ 	.short	(.L_1207 - .L_1206)


	//   ....[0]....
.L_1206:
        /*0d58*/ 	.word	0x000019a0


	//   ....[1]....
        /*0d5c*/ 	.word	0x00001af0


	//   ....[2]....
        /*0d60*/ 	.word	0x00008a00


	//   ....[3]....
        /*0d64*/ 	.word	0x00008cf0


	//   ....[4]....
        /*0d68*/ 	.word	0x0001a0f0


	//   ....[5]....
        /*0d6c*/ 	.word	0x0001a250


	//   ....[6]....
        /*0d70*/ 	.word	0x0001a350


	//   ....[7]....
        /*0d74*/ 	.word	0x0001acf0


	//----- nvinfo : EIATTR_MBARRIER_INSTR_OFFSETS
	.align		4
.L_1207:
        /*0d78*/ 	.byte	0x04, 0x39
        /*0d7a*/ 	.short	(.L_1209 - .L_1208)


	//   ....[0]....
.L_1208:
        /*0d7c*/ 	.word	0x000002b0
        /*0d80*/ 	.word	0x000000ff
        /*0d84*/ 	.word	0x00028800
        /*0d88*/ 	.short	0x0100
        /*0d8a*/ 	.byte	0x08
	.zero		1


	//   ....[1]....
        /*0d8c*/ 	.word	0x000002c0
        /*0d90*/ 	.word	0x000000ff
        /*0d94*/ 	.word	0x00028820
        /*0d98*/ 	.short	0x0100
        /*0d9a*/ 	.byte	0x08
	.zero		1


	//   ....[2]....
        /*0d9c*/ 	.word	0x000003b0
        /*0da0*/ 	.word	0x000000ff
        /*0da4*/ 	.word	0x00028830
        /*0da8*/ 	.short	0x0100
        /*0daa*/ 	.byte	0x08
	.zero		1


	//   ....[3]....
        /*0dac*/ 	.word	0x000003c0
        /*0db0*/ 	.word	0x000000ff
        /*0db4*/ 	.word	0x00028840
        /*0db8*/ 	.short	0x0100
        /*0dba*/ 	.byte	0x08
	.zero		1


	//   ....[4]....
        /*0dbc*/ 	.word	0x000003d0
        /*0dc0*/ 	.word	0x000000ff
        /*0dc4*/ 	.word	0x00028838
        /*0dc8*/ 	.short	0x0100
        /*0dca*/ 	.byte	0x08
	.zero		1


	//   ....[5]....
        /*0dcc*/ 	.word	0x000003e0
        /*0dd0*/ 	.word	0x000000ff
        /*0dd4*/ 	.word	0x00028848
        /*0dd8*/ 	.short	0x0100
        /*0dda*/ 	.byte	0x08
	.zero		1


	//   ....[6]....
        /*0ddc*/ 	.word	0x00000510
        /*0de0*/ 	.word	0x000000ff
        /*0de4*/ 	.word	0x00028850
        /*0de8*/ 	.short	0x0100
        /*0dea*/ 	.byte	0x08
	.zero		1


	//   ....[7]....
        /*0dec*/ 	.word	0x00000520
        /*0df0*/ 	.word	0x000000ff
        /*0df4*/ 	.word	0x00028860
        /*0df8*/ 	.short	0x0100
        /*0dfa*/ 	.byte	0x08
	.zero		1


	//   ....[8]....
        /*0dfc*/ 	.word	0x00000530
        /*0e00*/ 	.word	0x000000ff
        /*0e04*/ 	.word	0x00028858
        /*0e08*/ 	.short	0x0100
        /*0e0a*/ 	.byte	0x08
	.zero		1


	//   ....[9]....
        /*0e0c*/ 	.word	0x00000540
        /*0e10*/ 	.word	0x000000ff
        /*0e14*/ 	.word	0x00028868
        /*0e18*/ 	.short	0x0100
        /*0e1a*/ 	.byte	0x08
	.zero		1


	//   ....[10]....
        /*0e1c*/ 	.word	0x00000630
        /*0e20*/ 	.word	0x000000ff
        /*0e24*/ 	.word	0x00028870
        /*0e28*/ 	.short	0x0100
        /*0e2a*/ 	.byte	0x06
	.zero		1


	//   ....[11]....
        /*0e2c*/ 	.word	0x00000640
        /*0e30*/ 	.word	0x000000ff
        /*0e34*/ 	.word	0x00028880
        /*0e38*/ 	.short	0x0100
        /*0e3a*/ 	.byte	0x06
	.zero		1


	//   ....[12]....
        /*0e3c*/ 	.word	0x00000650
        /*0e40*/ 	.word	0x000000ff
        /*0e44*/ 	.word	0x00028878
        /*0e48*/ 	.short	0x0100
        /*0e4a*/ 	.byte	0x06
	.zero		1


	//   ....[13]....
        /*0e4c*/ 	.word	0x00000660
        /*0e50*/ 	.word	0x000000ff
        /*0e54*/ 	.word	0x00028888
        /*0e58*/ 	.short	0x0100
        /*0e5a*/ 	.byte	0x06
	.zero		1


	//   ....[14]....
        /*0e5c*/ 	.word	0x00000790
        /*0e60*/ 	.word	0x000000ff
        /*0e64*/ 	.word	0x00028890
        /*0e68*/ 	.short	0x0100
        /*0e6a*/ 	.byte	0x08
	.zero		1


	//   ....[15]....
        /*0e6c*/ 	.word	0x000007a0
        /*0e70*/ 	.word	0x000000ff
        /*0e74*/ 	.word	0x000288a0
        /*0e78*/ 	.short	0x0100
        /*0e7a*/ 	.byte	0x08
	.zero		1


	//   ....[16]....
        /*0e7c*/ 	.word	0x000007b0
        /*0e80*/ 	.word	0x000000ff
        /*0e84*/ 	.word	0x00028898
        /*0e88*/ 	.short	0x0100
        /*0e8a*/ 	.byte	0x08
	.zero		1


	//   ....[17]....
        /*0e8c*/ 	.word	0x000007c0
        /*0e90*/ 	.word	0x000000ff
        /*0e94*/ 	.word	0x000288a8
        /*0e98*/ 	.short	0x0100
        /*0e9a*/ 	.byte	0x08
	.zero		1


	//   ....[18]....
        /*0e9c*/ 	.word	0x000008f0
        /*0ea0*/ 	.word	0x000000ff
        /*0ea4*/ 	.word	0x000288b0
        /*0ea8*/ 	.short	0x0100
        /*0eaa*/ 	.byte	0x08
	.zero		1


	//   ....[19]....
        /*0eac*/ 	.word	0x00000900
        /*0eb0*/ 	.word	0x000000ff
        /*0eb4*/ 	.word	0x000288c0
        /*0eb8*/ 	.short	0x0100
        /*0eba*/ 	.byte	0x08
	.zero		1


	//   ....[20]....
        /*0ebc*/ 	.word	0x00000910
        /*0ec0*/ 	.word	0x000000ff
        /*0ec4*/ 	.word	0x000288b8
        /*0ec8*/ 	.short	0x0100
        /*0eca*/ 	.byte	0x08
	.zero		1


	//   ....[21]....
        /*0ecc*/ 	.word	0x00000920
        /*0ed0*/ 	.word	0x000000ff
        /*0ed4*/ 	.word	0x000288c8
        /*0ed8*/ 	.short	0x0100
        /*0eda*/ 	.byte	0x08
	.zero		1


	//   ....[22]....
        /*0edc*/ 	.word	0x000030d0
        /*0ee0*/ 	.word	0x0000006e
        /*0ee4*/ 	.word	0x00028890
        /*0ee8*/ 	.short	0x010a
        /*0eea*/ 	.byte	0x3f
	.zero		1


	//   ....[23]....
        /*0eec*/ 	.word	0x00005670
        /*0ef0*/ 	.word	0x0000006e
        /*0ef4*/ 	.word	0x00028890
        /*0ef8*/ 	.short	0x010a
        /*0efa*/ 	.byte	0x3f
	.zero		1


	//   ....[24]....
        /*0efc*/ 	.word	0x00007750
        /*0f00*/ 	.word	0x0000006e
        /*0f04*/ 	.word	0x00028890
        /*0f08*/ 	.short	0x010a
        /*0f0a*/ 	.byte	0x3f
	.zero		1


	//   ....[25]....
        /*0f0c*/ 	.word	0x00007db0
        /*0f10*/ 	.word	0x00000030
        /*0f14*/ 	.word	0x00000000
        /*0f18*/ 	.short	0x0101
        /*0f1a*/ 	.byte	0x3f
	.zero		1


	//   ....[26]....
        /*0f1c*/ 	.word	0x00007df0
        /*0f20*/ 	.word	0x0000006e
        /*0f24*/ 	.word	0x000288b0
        /*0f28*/ 	.short	0x010a
        /*0f2a*/ 	.byte	0x3f
	.zero		1


	//   ....[27]....
        /*0f2c*/ 	.word	0x00008440
        /*0f30*/ 	.word	0x0000006e
        /*0f34*/ 	.word	0x00000000
        /*0f38*/ 	.short	0x0101
        /*0f3a*/ 	.byte	0x3f
	.zero		1


	//   ....[28]....
        /*0f3c*/ 	.word	0x00008a80
        /*0f40*/ 	.word	0x00000002
        /*0f44*/ 	.word	0x00028800
        /*0f48*/ 	.short	0x010a
        /*0f4a*/ 	.byte	0x3f
	.zero		1


	//   ....[29]....
        /*0f4c*/ 	.word	0x00008ad0
        /*0f50*/ 	.word	0x00000002
        /*0f54*/ 	.word	0x00028800
        /*0f58*/ 	.short	0x010a
        /*0f5a*/ 	.byte	0x3f
	.zero		1


	//   ....[30]....
        /*0f5c*/ 	.word	0x00009b70
        /*0f60*/ 	.word	0x00000002
        /*0f64*/ 	.word	0x00028800
        /*0f68*/ 	.short	0x010a
        /*0f6a*/ 	.byte	0x3f
	.zero		1


	//   ....[31]....
        /*0f6c*/ 	.word	0x0000bf60
        /*0f70*/ 	.word	0x00000002
        /*0f74*/ 	.word	0x00028800
        /*0f78*/ 	.short	0x010a
        /*0f7a*/ 	.byte	0x3f
	.zero		1


	//   ....[32]....
        /*0f7c*/ 	.word	0x0000d9c0
        /*0f80*/ 	.word	0x00000000
        /*0f84*/ 	.word	0x00028830
        /*0f88*/ 	.short	0x010a
        /*0f8a*/ 	.byte	0x3f
	.zero		1


	//   ....[33]....
        /*0f8c*/ 	.word	0x0000da30
        /*0f90*/ 	.word	0x00000000
        /*0f94*/ 	.word	0x00028830
        /*0f98*/ 	.short	0x010a
        /*0f9a*/ 	.byte	0x3f
	.zero		1


	//   ....[34]....
        /*0f9c*/ 	.word	0x0000e1e0
        /*0fa0*/ 	.word	0x00000000
        /*0fa4*/ 	.word	0x00000000
        /*0fa8*/ 	.short	0x0101
        /*0faa*/ 	.byte	0x3f
	.zero		1


	//   ....[35]....
        /*0fac*/ 	.word	0x0000ff40
        /*0fb0*/ 	.word	0x00000003
        /*0fb4*/ 	.word	0x00028830
        /*0fb8*/ 	.short	0x010a
        /*0fba*/ 	.byte	0x3f
	.zero		1


	//   ....[36]....
        /*0fbc*/ 	.word	0x0000ff90
        /*0fc0*/ 	.word	0x00000003
        /*0fc4*/ 	.word	0x00028830
        /*0fc8*/ 	.short	0x010a
        /*0fca*/ 	.byte	0x3f
	.zero		1


	//   ....[37]....
        /*0fcc*/ 	.word	0x000103e0
        /*0fd0*/ 	.word	0x00000006
        /*0fd4*/ 	.word	0x00028850
        /*0fd8*/ 	.short	0x010a
        /*0fda*/ 	.byte	0x3f
	.zero		1


	//   ....[38]....
        /*0fdc*/ 	.word	0x00010420
        /*0fe0*/ 	.word	0x00000006
        /*0fe4*/ 	.word	0x00028850
        /*0fe8*/ 	.short	0x010a
        /*0fea*/ 	.byte	0x3f
	.zero		1


	//   ....[39]....
        /*0fec*/ 	.word	0x00011f80
        /*0ff0*/ 	.word	0x00000015
        /*0ff4*/ 	.word	0x00000000
        /*0ff8*/ 	.short	0x0101
        /*0ffa*/ 	.byte	0x3f
	.zero		1


	//   ....[40]....
        /*0ffc*/ 	.word	0x00012010
        /*1000*/ 	.word	0x0000002e
        /*1004*/ 	.word	0x00000000
        /*1008*/ 	.short	0x0101
        /*100a*/ 	.byte	0x3f
	.zero		1


	//   ....[41]....
        /*100c*/ 	.word	0x00012aa0
        /*1010*/ 	.word	0x00000003
        /*1014*/ 	.word	0x00028830
        /*1018*/ 	.short	0x010a
        /*101a*/ 	.byte	0x3f
	.zero		1


	//   ....[42]....
        /*101c*/ 	.word	0x00012af0
        /*1020*/ 	.word	0x00000003
        /*1024*/ 	.word	0x00028830
        /*1028*/ 	.short	0x010a
        /*102a*/ 	.byte	0x3f
	.zero		1


	//   ....[43]....
        /*102c*/ 	.word	0x00012f40
        /*1030*/ 	.word	0x00000006
        /*1034*/ 	.word	0x00028850
        /*1038*/ 	.short	0x010a
        /*103a*/ 	.byte	0x3f
	.zero		1


	//   ....[44]....
        /*103c*/ 	.word	0x00012f80
        /*1040*/ 	.word	0x00000006
        /*1044*/ 	.word	0x00028850
        /*1048*/ 	.short	0x010a
        /*104a*/ 	.byte	0x3f
	.zero		1


	//   ....[45]....
        /*104c*/ 	.word	0x00014130
        /*1050*/ 	.word	0x0000001b
        /*1054*/ 	.word	0x00000000
        /*1058*/ 	.short	0x0101
        /*105a*/ 	.byte	0x3f
	.zero		1


	//   ....[46]....
        /*105c*/ 	.word	0x000141c0
        /*1060*/ 	.word	0x0000000c
        /*1064*/ 	.word	0x00000000
        /*1068*/ 	.short	0x0101
        /*106a*/ 	.byte	0x3f
	.zero		1


	//   ....[47]....
        /*106c*/ 	.word	0x00014c10
        /*1070*/ 	.word	0x0000000c
        /*1074*/ 	.word	0x00028850
        /*1078*/ 	.short	0x010a
        /*107a*/ 	.byte	0x3f
	.zero		1


	//   ....[48]....
        /*107c*/ 	.word	0x00014c90
        /*1080*/ 	.word	0x0000000c
        /*1084*/ 	.word	0x00028850
        /*1088*/ 	.short	0x010a
        /*108a*/ 	.byte	0x3f
	.zero		1


	//   ....[49]....
        /*108c*/ 	.word	0x00015240
        /*1090*/ 	.word	0x0000000b
        /*1094*/ 	.word	0x00000000
        /*1098*/ 	.short	0x0101
        /*109a*/ 	.byte	0x3f
	.zero		1


	//   ....[50]....
        /*109c*/ 	.word	0x00016750
        /*10a0*/ 	.word	0x00000000
        /*10a4*/ 	.word	0x00000000
        /*10a8*/ 	.short	0x0101
        /*10aa*/ 	.byte	0x3f
	.zero		1


	//   ....[51]....
        /*10ac*/ 	.word	0x00018d80
        /*10b0*/ 	.word	0x00000004
        /*10b4*/ 	.word	0x00028820
        /*10b8*/ 	.short	0x010a
        /*10ba*/ 	.byte	0x3f
	.zero		1


	//   ....[52]....
        /*10bc*/ 	.word	0x00018e60
        /*10c0*/ 	.word	0x00000004
        /*10c4*/ 	.word	0x000288a0
        /*10c8*/ 	.short	0x010a
        /*10ca*/ 	.byte	0x3f
	.zero		1


	//   ....[53]....
        /*10cc*/ 	.word	0x000191b0
        /*10d0*/ 	.word	0x00000004
        /*10d4*/ 	.word	0x000288c0
        /*10d8*/ 	.short	0x010a
        /*10da*/ 	.byte	0x3f
	.zero		1


	//   ....[54]....
        /*10dc*/ 	.word	0x00019670
        /*10e0*/ 	.word	0x00000006
        /*10e4*/ 	.word	0x000288a0
        /*10e8*/ 	.short	0x010a
        /*10ea*/ 	.byte	0x3f
	.zero		1


	//   ....[55]....
        /*10ec*/ 	.word	0x000199a0
        /*10f0*/ 	.word	0x00000006
        /*10f4*/ 	.word	0x000288c0
        /*10f8*/ 	.short	0x010a
        /*10fa*/ 	.byte	0x3f
	.zero		1


	//   ....[56]....
        /*10fc*/ 	.word	0x0001a7a0
        /*1100*/ 	.word	0x00000000
        /*1104*/ 	.word	0x00028840
        /*1108*/ 	.short	0x010a
        /*110a*/ 	.byte	0x3f
	.zero		1


	//   ....[57]....
        /*110c*/ 	.word	0x0001b6f0
        /*1110*/ 	.word	0x00000008
        /*1114*/ 	.word	0x00028800
        /*1118*/ 	.short	0x0107
        /*111a*/ 	.byte	0x3f
	.zero		1


	//   ....[58]....
        /*111c*/ 	.word	0x0001b7f0
        /*1120*/ 	.word	0x00000002
        /*1124*/ 	.word	0x00028800
        /*1128*/ 	.short	0x0101
        /*112a*/ 	.byte	0x3f
	.zero		1


	//   ....[59]....
        /*112c*/ 	.word	0x0001b810
        /*1130*/ 	.word	0x00000002
        /*1134*/ 	.word	0x00028820
        /*1138*/ 	.short	0x010a
        /*113a*/ 	.byte	0x3f
	.zero		1


	//   ....[60]....
        /*113c*/ 	.word	0x0001bb70
        /*1140*/ 	.word	0x00000003
        /*1144*/ 	.word	0x00028840
        /*1148*/ 	.short	0x010a
        /*114a*/ 	.byte	0x3f
	.zero		1


	//   ....[61]....
        /*114c*/ 	.word	0x0001bf30
        /*1150*/ 	.word	0x00000000
        /*1154*/ 	.word	0x00028860
        /*1158*/ 	.short	0x010a
        /*115a*/ 	.byte	0x3f
	.zero		1


	//   ....[62]....
        /*115c*/ 	.word	0x0001c620
        /*1160*/ 	.word	0x00000003
        /*1164*/ 	.word	0x00028840
        /*1168*/ 	.short	0x010a
        /*116a*/ 	.byte	0x3f
	.zero		1


	//   ....[63]....
        /*116c*/ 	.word	0x0001c9e0
        /*1170*/ 	.word	0x00000002
        /*1174*/ 	.word	0x00028860
        /*1178*/ 	.short	0x010a
        /*117a*/ 	.byte	0x3f
	.zero		1


	//   ....[64]....
        /*117c*/ 	.word	0x0001d040
        /*1180*/ 	.word	0x00000003
        /*1184*/ 	.word	0x00028840
        /*1188*/ 	.short	0x010a
        /*118a*/ 	.byte	0x3f
	.zero		1


	//   ....[65]....
        /*118c*/ 	.word	0x0001d3f0
        /*1190*/ 	.word	0x00000002
        /*1194*/ 	.word	0x00028860
        /*1198*/ 	.short	0x010a
        /*119a*/ 	.byte	0x3f
	.zero		1


	//   ....[66]....
        /*119c*/ 	.word	0x0001d9d0
        /*11a0*/ 	.word	0x00000000
        /*11a4*/ 	.word	0x00028860
        /*11a8*/ 	.short	0x010a
        /*11aa*/ 	.byte	0x3f
	.zero		1


	//   ....[67]....
        /*11ac*/ 	.word	0x0001eb50
        /*11b0*/ 	.word	0x00000000
        /*11b4*/ 	.word	0x00028820
        /*11b8*/ 	.short	0x010a
        /*11ba*/ 	.byte	0x3f
	.zero		1


	//   ....[68]....
        /*11bc*/ 	.word	0x0001ed00
        /*11c0*/ 	.word	0x00000006
        /*11c4*/ 	.word	0x00000000
        /*11c8*/ 	.short	0x010a
        /*11ca*/ 	.byte	0x3f
	.zero		1


	//   ....[69]....
        /*11cc*/ 	.word	0x0001ed70
        /*11d0*/ 	.word	0x00000007
        /*11d4*/ 	.word	0x00000000
        /*11d8*/ 	.short	0x010a
        /*11da*/ 	.byte	0x3f
	.zero		1


	//   ....[70]....
        /*11dc*/ 	.word	0x0001ede0
        /*11e0*/ 	.word	0x00000004
        /*11e4*/ 	.word	0x00000000
        /*11e8*/ 	.short	0x010a
        /*11ea*/ 	.byte	0x3f
	.zero		1


	//   ....[71]....
        /*11ec*/ 	.word	0x0001ee10
        /*11f0*/ 	.word	0x00000003
        /*11f4*/ 	.word	0x00000000
        /*11f8*/ 	.short	0x010a
        /*11fa*/ 	.byte	0x3f
	.zero		1


	//   ....[72]....
        /*11fc*/ 	.word	0x0001ee70
        /*1200*/ 	.word	0x0000006e
        /*1204*/ 	.word	0x00028890
        /*1208*/ 	.short	0x010a
        /*120a*/ 	.byte	0x3f
	.zero		1


	//   ....[73]....
        /*120c*/ 	.word	0x0001eec0
        /*1210*/ 	.word	0x0000006e
        /*1214*/ 	.word	0x00028890
        /*1218*/ 	.short	0x010a
        /*121a*/ 	.byte	0x3f
	.zero		1


	//   ....[74]....
        /*121c*/ 	.word	0x0001ef10
        /*1220*/ 	.word	0x0000006e
        /*1224*/ 	.word	0x00028890
        /*1228*/ 	.short	0x010a
        /*122a*/ 	.byte	0x3f
	.zero		1


	//   ....[75]....
        /*122c*/ 	.word	0x0001ef60
        /*1230*/ 	.word	0x0000006e
        /*1234*/ 	.word	0x000288b0
        /*1238*/ 	.short	0x010a
        /*123a*/ 	.byte	0x3f
	.zero		1


	//   ....[76]....
        /*123c*/ 	.word	0x0001f760
        /*1240*/ 	.word	0x00000002
        /*1244*/ 	.word	0x00028800
        /*1248*/ 	.short	0x010a
        /*124a*/ 	.byte	0x3f
	.zero		1


	//   ....[77]....
        /*124c*/ 	.word	0x000202c0
        /*1250*/ 	.word	0x00000002
        /*1254*/ 	.word	0x00028800
        /*1258*/ 	.short	0x010a
        /*125a*/ 	.byte	0x3f
	.zero		1


	//   ....[78]....
        /*125c*/ 	.word	0x00020310
        /*1260*/ 	.word	0x00000000
        /*1264*/ 	.word	0x00028830
        /*1268*/ 	.short	0x010a
        /*126a*/ 	.byte	0x3f
	.zero		1


	//   ....[79]....
        /*126c*/ 	.word	0x00020360
        /*1270*/ 	.word	0x00000003
        /*1274*/ 	.word	0x00028830
        /*1278*/ 	.short	0x010a
        /*127a*/ 	.byte	0x3f
	.zero		1


	//   ....[80]....
        /*127c*/ 	.word	0x000203b0
        /*1280*/ 	.word	0x00000006
        /*1284*/ 	.word	0x00028850
        /*1288*/ 	.short	0x010a
        /*128a*/ 	.byte	0x3f
	.zero		1


	//   ....[81]....
        /*128c*/ 	.word	0x00020400
        /*1290*/ 	.word	0x00000003
        /*1294*/ 	.word	0x00028830
        /*1298*/ 	.short	0x010a
        /*129a*/ 	.byte	0x3f
	.zero		1


	//   ....[82]....
        /*129c*/ 	.word	0x00020450
        /*12a0*/ 	.word	0x00000006
        /*12a4*/ 	.word	0x00028850
        /*12a8*/ 	.short	0x010a
        /*12aa*/ 	.byte	0x3f
	.zero		1


	//   ....[83]....
        /*12ac*/ 	.word	0x000204a0
        /*12b0*/ 	.word	0x0000000c
        /*12b4*/ 	.word	0x00028850
        /*12b8*/ 	.short	0x010a
        /*12ba*/ 	.byte	0x3f
	.zero		1


	//   ....[84]....
        /*12bc*/ 	.word	0x00020a90
        /*12c0*/ 	.word	0x00000003
        /*12c4*/ 	.word	0x00028820
        /*12c8*/ 	.short	0x010a
        /*12ca*/ 	.byte	0x3f
	.zero		1


	//   ....[85]....
        /*12cc*/ 	.word	0x00020ae0
        /*12d0*/ 	.word	0x00000004
        /*12d4*/ 	.word	0x000288a0
        /*12d8*/ 	.short	0x010a
        /*12da*/ 	.byte	0x3f
	.zero		1


	//   ....[86]....
        /*12dc*/ 	.word	0x00020b30
        /*12e0*/ 	.word	0x00000004
        /*12e4*/ 	.word	0x000288c0
        /*12e8*/ 	.short	0x010a
        /*12ea*/ 	.byte	0x3f
	.zero		1


	//   ....[87]....
        /*12ec*/ 	.word	0x00020b80
        /*12f0*/ 	.word	0x00000006
        /*12f4*/ 	.word	0x000288a0
        /*12f8*/ 	.short	0x010a
        /*12fa*/ 	.byte	0x3f
	.zero		1


	//   ....[88]....
        /*12fc*/ 	.word	0x00020bd0
        /*1300*/ 	.word	0x00000006
        /*1304*/ 	.word	0x000288c0
        /*1308*/ 	.short	0x010a
        /*130a*/ 	.byte	0x3f
	.zero		1


	//   ....[89]....
        /*130c*/ 	.word	0x00020d70
        /*1310*/ 	.word	0x00000000
        /*1314*/ 	.word	0x00028840
        /*1318*/ 	.short	0x010a
        /*131a*/ 	.byte	0x3f
	.zero		1


	//   ....[90]....
        /*131c*/ 	.word	0x00021910
        /*1320*/ 	.word	0x00000002
        /*1324*/ 	.word	0x00028820
        /*1328*/ 	.short	0x010a
        /*132a*/ 	.byte	0x3f
	.zero		1


	//   ....[91]....
        /*132c*/ 	.word	0x00021960
        /*1330*/ 	.word	0x00000003
        /*1334*/ 	.word	0x00028840
        /*1338*/ 	.short	0x010a
        /*133a*/ 	.byte	0x3f
	.zero		1


	//   ....[92]....
        /*133c*/ 	.word	0x000219b0
        /*1340*/ 	.word	0x00000000
        /*1344*/ 	.word	0x00028860
        /*1348*/ 	.short	0x010a
        /*134a*/ 	.byte	0x3f
	.zero		1


	//   ....[93]....
        /*134c*/ 	.word	0x00021a00
        /*1350*/ 	.word	0x00000003
        /*1354*/ 	.word	0x00028840
        /*1358*/ 	.short	0x010a
        /*135a*/ 	.byte	0x3f
	.zero		1


	//   ....[94]....
        /*135c*/ 	.word	0x00021a50
        /*1360*/ 	.word	0x00000002
        /*1364*/ 	.word	0x00028860
        /*1368*/ 	.short	0x010a
        /*136a*/ 	.byte	0x3f
	.zero		1


	//   ....[95]....
        /*136c*/ 	.word	0x00021aa0
        /*1370*/ 	.word	0x00000003
        /*1374*/ 	.word	0x00028840
        /*1378*/ 	.short	0x010a
        /*137a*/ 	.byte	0x3f
	.zero		1


	//   ....[96]....
        /*137c*/ 	.word	0x00021af0
        /*1380*/ 	.word	0x00000002
        /*1384*/ 	.word	0x00028860
        /*1388*/ 	.short	0x010a
        /*138a*/ 	.byte	0x3f
	.zero		1


	//   ....[97]....
        /*138c*/ 	.word	0x00021b40
        /*1390*/ 	.word	0x00000000
        /*1394*/ 	.word	0x00028860
        /*1398*/ 	.short	0x010a
        /*139a*/ 	.byte	0x3f
	.zero		1


	//   ....[98]....
        /*139c*/ 	.word	0x000225c0
        /*13a0*/ 	.word	0x00000000
        /*13a4*/ 	.word	0x00028820
        /*13a8*/ 	.short	0x010a
        /*13aa*/ 	.byte	0x3f
	.zero		1


	//   ....[99]....
        /*13ac*/ 	.word	0x00022760
        /*13b0*/ 	.word	0x00000006
        /*13b4*/ 	.word	0x00000000
        /*13b8*/ 	.short	0x010a
        /*13ba*/ 	.byte	0x3f
	.zero		1


	//   ....[100]....
        /*13bc*/ 	.word	0x000227b0
        /*13c0*/ 	.word	0x00000007
        /*13c4*/ 	.word	0x00000000
        /*13c8*/ 	.short	0x010a
        /*13ca*/ 	.byte	0x3f
	.zero		1


	//   ....[101]....
        /*13cc*/ 	.word	0x00022800
        /*13d0*/ 	.word	0x00000004
        /*13d4*/ 	.word	0x00000000
        /*13d8*/ 	.short	0x010a
        /*13da*/ 	.byte	0x3f
	.zero		1


	//----- nvinfo : EIATTR_NUM_MBARRIERS
	.align		4
.L_1209:
        /*13dc*/ 	.byte	0x03, 0x38
        /*13de*/ 	.short	0x0016


	//----- nvinfo : EIATTR_EXIT_INSTR_OFFSETS
	.align		4
        /*13e0*/ 	.byte	0x04, 0x1c
        /*13e2*/ 	.short	(.L_1211 - .L_1210)


	//   ....[0]....
.L_1210:
        /*13e4*/ 	.word	0x0001ee60


	//----- nvinfo : EIATTR_MAX_THREADS
	.align		4
.L_1211:
        /*13e8*/ 	.byte	0x04, 0x05
        /*13ea*/ 	.short	(.L_1213 - .L_1212)
.L_1212:
        /*13ec*/ 	.word	0x00000180
        /*13f0*/ 	.word	0x00000001
        /*13f4*/ 	.word	0x00000001


	//----- nvinfo : EIATTR_CRS_STACK_SIZE
	.align		4
.L_1213:
        /*13f8*/ 	.byte	0x04, 0x1e
        /*13fa*/ 	.short	(.L_1215 - .L_1214)
.L_1214:
        /*13fc*/ 	.word	0x00000000


	//----- nvinfo : EIATTR_CBANK_PARAM_SIZE
	.align		4
.L_1215:
        /*1400*/ 	.byte	0x03, 0x19
        /*1402*/ 	.short	0x0af0


	//----- nvinfo : EIATTR_PARAM_CBANK
	.align		4
        /*1404*/ 	.byte	0x04, 0x0a
        /*1406*/ 	.short	(.L_1217 - .L_1216)
	.align		4
.L_1216:
        /*1408*/ 	.word	index@(.nv.constant0._ZN7cutlass13device_kernelIN5flash11enable_sm90INS1_16FlashAttnFwdSm90INS1_25CollectiveMainloopFwdSm90ILi2EN4cute5tupleIJNS5_1CILi1EEES8_S8_EEENS6_IJNS7_ILi128EEESA_SA_EEELi128ENS_6half_tEfNS_4arch4Sm90ELb1ELb0ELb0ELb1ELb0ELb1ELb0ELb1ELb1ELb1ELb0ELb0EEENS1_21CollectiveEpilogueFwdISB_S9_SC_SE_Li256ELb1ELb1ELb0ELb0EEENS1_36VarlenDynamicPersistentTileSchedulerILi128ELi128ELi256ELi128ELb0ELb1ELb1ELb1ELb1ELb1EEEEEEEEEvNT_6ParamsE)
        /*140c*/ 	.short	0x0210
        /*140e*/ 	.short	0x0af0


	//----- nvinfo : EIATTR_SW_WAR
	.align		4
.L_1217:
        /*1410*/ 	.byte	0x04, 0x36
        /*1412*/ 	.short	(.L_1219 - .L_1218)
.L_1218:
        /*1414*/ 	.word	0x00000008
.L_1219:


//--------------------- .nv.info._ZN7cutlass13device_kernelIN5flash11enable_sm90INS1_16FlashAttnFwdSm90INS1_25CollectiveMainloopFwdSm90ILi2EN4cute5tupleIJNS5_1CILi1EEES8_S8_EEENS6_IJNS7_ILi192EEENS7_ILi144EEENS7_ILi96EEEEEELi96ENS_6half_tEfNS_4arch4Sm90ELb0ELb0ELb0ELb0ELb0ELb0ELb0ELb0ELb1ELb1ELb0ELb0EEENS1_21CollectiveEpilogueFwdINS6_IJSA_SC_SB_EEES9_SE_SG_Li384ELb0ELb1ELb0ELb0EEENS1_29StaticPersistentTileSchedulerILb0EEEEEEEEEvNT_6ParamsE --------------------------
	.section	.nv.info._ZN7cutlass13device_kernelIN5flash11enable_sm90INS1_16FlashAttnFwdSm90INS1_25CollectiveMainloopFwdSm90ILi2EN4cute5tupleIJNS5_1CILi1EEES8_S8_EEENS6_IJNS7_ILi192EEENS7_ILi144EEENS7_ILi96EEEEEELi96ENS_6half_tEfNS_4arch4Sm90ELb0ELb0ELb0ELb0ELb0ELb0ELb0ELb0ELb1ELb1ELb0ELb0EEENS1_21CollectiveEpilogueFwdINS6_IJSA_SC_SB_EEES9_SE_SG_Li384ELb0ELb1ELb0ELb0EEENS1_29StaticPersistentTileSchedulerILb0EEEEEEEEEvNT_6ParamsE,"",@"SHT_CUDA_INFO"
	.sectionflags	@""
	.align	4


	//----- nvinfo : EIATTR_CUDA_API_VERSION
	.align		4
        /*0000*/ 	.byte	0x04, 0x37
        /*0002*/ 	.short	(.L_1221 - .L_1220)
.L_1220:
        /*0004*/ 	.word	0x00000082


	//----- nvinfo : EIATTR_KPARAM_INFO
	.align		4
.L_1221:
        /*0008*/ 	.byte	0x04, 0x17
        /*000a*/ 	.short	(.L_1223 - .L_1222)
.L_1222:
        /*000c*/ 	.word	0x00000000
        /*0010*/ 	.short	0x0000
        /*0012*/ 	.short	0x0070
        /*0014*/ 	.byte	0x00, 0xf0, 0x01, 0x28


	//----- nvinfo : EIATTR_SPARSE_MMA_MASK
	.align		4
.L_1223:
        /*0018*/ 	.byte	0x03, 0x50
        /*001a*/ 	.short	0x0000


	//----- nvinfo : EIATTR_MAXREG_COUNT
	.align		4
        /*001c*/ 	.byte	0x03, 0x1b
        /*001e*/ 	.short	0x0080


	//----- nvinfo : EIATTR_NUM_BARRIERS
	.align		4
        /*0020*/ 	.byte	0x02, 0x4c
        /*0022*/ 	.byte	0x10
	.zero		1


	//----- nvinfo : EIATTR_EXTERNS
	.align		4
        /*0024*/ 	.byte	0x04, 0x0f
        /*0026*/ 	.short	(.L_1225 - .L_1224)


	//   ....[0]....
	.align		4
.L_1224:
        /*0028*/ 	.word	index@(__assertfail)


	//----- nvinfo : EIATTR_ANNOTATIONS
	.align		4
.L_1225:
        /*002c*/ 	.byte	0x04, 0x55
        /*002e*/ 	.short	(.L_1227 - .L_1226)


	//   ....[0]....
.L_1226:
        /* <DEDUP_REMOVED lines=13> */


	//----- nvinfo : EIATTR_MERCURY_ISA_VERSION
	.align		4
.L_1227:
        /*00e8*/ 	.byte	0x03, 0x5f
        /*00ea*/ 	.short	0x0101


	//----- nvinfo : EIATTR_INT_WARP_WIDE_INSTR_OFFSETS
	.align		4
        /*00ec*/ 	.byte	0x04, 0x31
        /*00ee*/ 	.short	(.L_1229 - .L_1228)


	//   ....[0]....
.L_1228:
        /*00f0*/ 	.word	0x00000120


	//   ....[1]....
        /*00f4*/ 	.word	0x000001c0


	//   ....[2]....
        /*00f8*/ 	.word	0x00000230


	//----- nvinfo : EIATTR_COOP_GROUP_MASK_REGIDS
	.align		4
.L_1229:
        /*00fc*/ 	.byte	0x04, 0x29
        /*00fe*/ 	.short	(.L_1231 - .L_1230)


	//   ....[0]....
.L_1230:
        /*0100*/ 	.word	0xffffffff


	//   ....[1]....
        /*0104*/ 	.word	0xffffffff


	//   ....[2]....
        /*0108*/ 	.word	0xffffffff


	//   ....[3]....
        /*010c*/ 	.word	0xffffffff


	//   ....[4]....
        /*0110*/ 	.word	0xffffffff


	//   ....[5]....
        /*0114*/ 	.word	0xffffffff


	//   ....[6]....
        /*0118*/ 	.word	0xffffffff


	//   ....[7]....
        /*011c*/ 	.word	0xffffffff


	//   ....[8]....
        /*0120*/ 	.word	0xffffffff


	//   ....[9]....
        /*0124*/ 	.word	0xffffffff


	//   ....[10]....
        /*0128*/ 	.word	0xffffffff


	//   ....[11]....
        /*012c*/ 	.word	0xffffffff


	//   ....[12]....
        /*0130*/ 	.word	0xffffffff


	//   ....[13]....
        /*0134*/ 	.word	0xffffffff


	//   ....[14]....
        /*0138*/ 	.word	0xffffffff


	//   ....[15]....
        /*013c*/ 	.word	0xffffffff


	//   ....[16]....
        /*0140*/ 	.word	0xffffffff


	//   ....[17]....
        /*0144*/ 	.word	0xffffffff


	//   ....[18]....
        /*0148*/ 	.word	0xffffffff


	//   ....[19]....
        /*014c*/ 	.word	0xffffffff


	//   ....[20]....
        /*0150*/ 	.word	0xffffffff


	//   ....[21]....
        /*0154*/ 	.word	0xffffffff


	//   ....[22]....
        /*0158*/ 	.word	0xffffffff


	//   ....[23]....
        /*015c*/ 	.word	0xffffffff


	//   ....[24]....
        /*0160*/ 	.word	0xffffffff


	//   ....[25]....
        /*0164*/ 	.word	0xffffffff


	//   ....[26]....
        /*0168*/ 	.word	0xffffffff


	//   ....[27]....
        /*016c*/ 	.word	0xffffffff


	//   ....[28]....
        /*0170*/ 	.word	0xffffffff


	//   ....[29]....
        /*0174*/ 	.word	0xffffffff


	//   ....[30]....
        /*0178*/ 	.word	0xffffffff


	//   ....[31]....
        /*017c*/ 	.word	0xffffffff


	//   ....[32]....
        /*0180*/ 	.word	0xffffffff


	//   ....[33]....
        /*0184*/ 	.word	0xffffffff


	//   ....[34]....
        /*0188*/ 	.word	0xffffffff


	//   ....[35]....
        /*018c*/ 	.word	0xffffffff


	//   ....[36]....
        /*0190*/ 	.word	0xffffffff


	//   ....[37]....
        /*0194*/ 	.word	0xffffffff


	//   ....[38]....
        /*0198*/ 	.word	0xffffffff


	//   ....[39]....
        /*019c*/ 	.word	0xffffffff


	//   ....[40]....
        /*01a0*/ 	.word	0xffffffff


	//   ....[41]....
        /*01a4*/ 	.word	0xffffffff


	//   ....[42]....
        /*01a8*/ 	.word	0xffffffff


	//   ....[43]....
        /*01ac*/ 	.word	0xffffffff


	//   ....[44]....
        /*01b0*/ 	.word	0x0500000f


	//   ....[45]....
        /*01b4*/ 	.word	0x0500000f


	//   ....[46]....
        /*01b8*/ 	.word	0x0500000f


	//   ....[47]....
        /*01bc*/ 	.word	0x0500000f


	//   ....[48]....
        /*01c0*/ 	.word	0x0500000f


	//   ....[49]....
        /*01c4*/ 	.word	0x0500000f


	//   ....[50]....
        /*01c8*/ 	.word	0x0500000f


	//   ....[51]....
        /*01cc*/ 	.word	0x0500000f


	//   ....[52]....
        /*01d0*/ 	.word	0x0500000f


	//   ....[53]....
        /*01d4*/ 	.word	0x0500000f


	//   ....[54]....
        /*01d8*/ 	.word	0x0500000f


	//   ....[55]....
        /*01dc*/ 	.word	0x0500000f


	//   ....[56]....
        /*01e0*/ 	.word	0x0500000f


	//   ....[57]....
        /*01e4*/ 	.word	0x0500000f


	//----- nvinfo : EIATTR_COOP_GROUP_INSTR_OFFSETS
	.align		4
.L_1231:
        /*01e8*/ 	.byte	0x04, 0x28
        /*01ea*/ 	.short	(.L_1233 - .L_1232)


	//   ....[0]....
.L_1232:
        /*01ec*/ 	.word	0x00000060


	//   ....[1]....
        /*01f0*/ 	.word	0x00000130


	//   ....[2]....
        /*01f4*/ 	.word	0x000001e0


	//   ....[3]....
        /*01f8*/ 	.word	0x000003a0


	//   ....[4]....
        /*01fc*/ 	.word	0x00000500


	//   ....[5]....
        /*0200*/ 	.word	0x00000620


	//   ....[6]....
        /*0204*/ 	.word	0x00000780


	//   ....[7]....
        /*0208*/ 	.word	0x00000ee0


	//   ....[8]....
        /*020c*/ 	.word	0x00003180


	//   ....[9]....
        /*0210*/ 	.word	0x00003220


	//   ....[10]....
        /*0214*/ 	.word	0x000037b0


	//   ....[11]....
        /*0218*/ 	.word	0x00003840


	//   ....[12]....
        /*021c*/ 	.word	0x000048a0


	//   ....[13]....
        /*0220*/ 	.word	0x00006640


	//   ....[14]....
        /*0224*/ 	.word	0x00006660


	//   ....[15]....
        /*0228*/ 	.word	0x00006cc0


	//   ....[16]....
        /*022c*/ 	.word	0x00006d40


	//   ....[17]....
        /*0230*/ 	.word	0x00008150


	//   ....[18]....
        /*0234*/ 	.word	0x00008250


	//   ....[19]....
        /*0238*/ 	.word	0x000082b0


	//   ....[20]....
        /*023c*/ 	.word	0x00008400


	//   ....[21]....
        /*0240*/ 	.word	0x00008420


	//   ....[22]....
        /*0244*/ 	.word	0x00009330


	//   ....[23]....
        /*0248*/ 	.word	0x00009360


	//   ....[24]....
        /*024c*/ 	.word	0x000093c0


	//   ....[25]....
        /*0250*/ 	.word	0x00009420


	//   ....[26]....
        /*0254*/ 	.word	0x000098c0


	//   ....[27]....
        /*0258*/ 	.word	0x00009900


	//   ....[28]....
        /*025c*/ 	.word	0x00009a30


	//   ....[29]....
        /*0260*/ 	.word	0x00009a70


	//   ....[30]....
        /*0264*/ 	.word	0x0000a470


	//   ....[31]....
        /*0268*/ 	.word	0x0000b010


	//   ....[32]....
        /*026c*/ 	.word	0x0000b040


	//   ....[33]....
        /*0270*/ 	.word	0x0000b060


	//   ....[34]....
        /*0274*/ 	.word	0x0000b110


	//   ....[35]....
        /*0278*/ 	.word	0x0000b130


	//   ....[36]....
        /*027c*/ 	.word	0x0000b1d0


	//   ....[37]....
        /*0280*/ 	.word	0x0000b1f0


	//   ....[38]....
        /*0284*/ 	.word	0x0000b200


	//   ....[39]....
        /*0288*/ 	.word	0x0000b290


	//   ....[40]....
        /*028c*/ 	.word	0x0000b2e0


	//   ....[41]....
        /*0290*/ 	.word	0x0000b2f0


	//   ....[42]....
        /*0294*/ 	.word	0x0000b320


	//   ....[43]....
        /*0298*/ 	.word	0x0000dda0


	//   ....[44]....
        /*029c*/ 	.word	0x0000e280


	//   ....[45]....
        /*02a0*/ 	.word	0x0000e3f0


	//   ....[46]....
        /*02a4*/ 	.word	0x0000e440


	//   ....[47]....
        /*02a8*/ 	.word	0x0000e4e0


	//   ....[48]....
        /*02ac*/ 	.word	0x0000e5f0


	//   ....[49]....
        /*02b0*/ 	.word	0x0000e650


	//   ....[50]....
        /*02b4*/ 	.word	0x0000e770


	//   ....[51]....
        /*02b8*/ 	.word	0x0000e7d0


	//   ....[52]....
        /*02bc*/ 	.word	0x0000e880


	//   ....[53]....
        /*02c0*/ 	.word	0x0000e950


	//   ....[54]....
        /*02c4*/ 	.word	0x0000ea20


	//   ....[55]....
        /*02c8*/ 	.word	0x0000eaa0


	//   ....[56]....
        /*02cc*/ 	.word	0x0000eb90


	//   ....[57]....
        /*02d0*/ 	.word	0x0000ef20


	//----- nvinfo : EIATTR_REG_RECONFIG
	.align		4
.L_1233:
        /*02d4*/ 	.byte	0x01, 0x54
	.zero		2


	//----- nvinfo : EIATTR_SYSCALL_OFFSETS
	.align		4
        /*02d8*/ 	.byte	0x04, 0x46
        /*02da*/ 	.short	(.L_1235 - .L_1234)


	//   ....[0]....
.L_1234:
        /*02dc*/ 	.word	0x00001260


	//   ....[1]....
        /*02e0*/ 	.word	0x0000a0f0


	//   ....[2]....
        /*02e4*/ 	.word	0x0000a230


	//   ....[3]....
        /*02e8*/ 	.word	0x0000a320


	//   ....[4]....
        /*02ec*/ 	.word	0x0000ab10


	//----- nvinfo : EIATTR_MBARRIER_INSTR_OFFSETS
	.align		4
.L_1235:
        /*02f0*/ 	.byte	0x04, 0x39
        /*02f2*/ 	.short	(.L_1237 - .L_1236)


	//   ....[0]....
.L_1236:
        /*02f4*/ 	.word	0x00000250
        /*02f8*/ 	.word	0x000000ff
        /*02fc*/ 	.word	0x00031c00
        /*0300*/ 	.short	0x0100
        /*0302*/ 	.byte	0x08
	.zero		1


	//   ....[1]....
        /*0304*/ 	.word	0x00000260
        /*0308*/ 	.word	0x000000ff
        /*030c*/ 	.word	0x00031c20
        /*0310*/ 	.short	0x0100
        /*0312*/ 	.byte	0x08
	.zero		1


	//   ....[2]....
        /*0314*/ 	.word	0x00000350
        /*0318*/ 	.word	0x000000ff
        /*031c*/ 	.word	0x00031c30
        /*0320*/ 	.short	0x0100
        /*0322*/ 	.byte	0x08
	.zero		1


	//   ....[3]....
        /*0324*/ 	.word	0x00000360
        /*0328*/ 	.word	0x000000ff
        /*032c*/ 	.word	0x00031c40
        /*0330*/ 	.short	0x0100
        /*0332*/ 	.byte	0x08
	.zero		1


	//   ....[4]....
        /*0334*/ 	.word	0x00000370
        /*0338*/ 	.word	0x000000ff
        /*033c*/ 	.word	0x00031c38
        /*0340*/ 	.short	0x0100
        /*0342*/ 	.byte	0x08
	.zero		1


	//   ....[5]....
        /*0344*/ 	.word	0x00000380
        /*0348*/ 	.word	0x000000ff
        /*034c*/ 	.word	0x00031c48
        /*0350*/ 	.short	0x0100
        /*0352*/ 	.byte	0x08
	.zero		1


	//   ....[6]....
        /*0354*/ 	.word	0x000004b0
        /*0358*/ 	.word	0x000000ff
        /*035c*/ 	.word	0x00031c50
        /*0360*/ 	.short	0x0100
        /*0362*/ 	.byte	0x08
	.zero		1


	//   ....[7]....
        /*0364*/ 	.word	0x000004c0
        /*0368*/ 	.word	0x000000ff
        /*036c*/ 	.word	0x00031c60
        /*0370*/ 	.short	0x0100
        /*0372*/ 	.byte	0x08
	.zero		1


	//   ....[8]....
        /*0374*/ 	.word	0x000004d0
        /*0378*/ 	.word	0x000000ff
        /*037c*/ 	.word	0x00031c58
        /*0380*/ 	.short	0x0100
        /*0382*/ 	.byte	0x08
	.zero		1


	//   ....[9]....
        /*0384*/ 	.word	0x000004e0
        /*0388*/ 	.word	0x000000ff
        /*038c*/ 	.word	0x00031c68
        /*0390*/ 	.short	0x0100
        /*0392*/ 	.byte	0x08
	.zero		1


	//   ....[10]....
        /*0394*/ 	.word	0x000005d0
        /*0398*/ 	.word	0x000000ff
        /*039c*/ 	.word	0x00031c70
        /*03a0*/ 	.short	0x0100
        /*03a2*/ 	.byte	0x06
	.zero		1


	//   ....[11]....
        /*03a4*/ 	.word	0x000005e0
        /*03a8*/ 	.word	0x000000ff
        /*03ac*/ 	.word	0x00031c80
        /*03b0*/ 	.short	0x0100
        /*03b2*/ 	.byte	0x06
	.zero		1


	//   ....[12]....
        /*03b4*/ 	.word	0x000005f0
        /*03b8*/ 	.word	0x000000ff
        /*03bc*/ 	.word	0x00031c78
        /*03c0*/ 	.short	0x0100
        /*03c2*/ 	.byte	0x06
	.zero		1


	//   ....[13]....
        /*03c4*/ 	.word	0x00000600
        /*03c8*/ 	.word	0x000000ff
        /*03cc*/ 	.word	0x00031c88
        /*03d0*/ 	.short	0x0100
        /*03d2*/ 	.byte	0x06
	.zero		1


	//   ....[14]....
        /*03d4*/ 	.word	0x00000730
        /*03d8*/ 	.word	0x000000ff
        /*03dc*/ 	.word	0x00031c90
        /*03e0*/ 	.short	0x0100
        /*03e2*/ 	.byte	0x08
	.zero		1


	//   ....[15]....
        /*03e4*/ 	.word	0x00000740
        /*03e8*/ 	.word	0x000000ff
        /*03ec*/ 	.word	0x00031ca0
        /*03f0*/ 	.short	0x0100
        /*03f2*/ 	.byte	0x08
	.zero		1


	//   ....[16]....
        /*03f4*/ 	.word	0x00000750
        /*03f8*/ 	.word	0x000000ff
        /*03fc*/ 	.word	0x00031c98
        /*0400*/ 	.short	0x0100
        /*0402*/ 	.byte	0x08
	.zero		1


	//   ....[17]....
        /*0404*/ 	.word	0x00000760
        /*0408*/ 	.word	0x000000ff
        /*040c*/ 	.word	0x00031ca8
        /*0410*/ 	.short	0x0100
        /*0412*/ 	.byte	0x08
	.zero		1


	//   ....[18]....
        /*0414*/ 	.word	0x00000890
        /*0418*/ 	.word	0x000000ff
        /*041c*/ 	.word	0x00031cb0
        /*0420*/ 	.short	0x0100
        /*0422*/ 	.byte	0x08
	.zero		1


	//   ....[19]....
        /*0424*/ 	.word	0x000008a0
        /*0428*/ 	.word	0x000000ff
        /*042c*/ 	.word	0x00031cc0
        /*0430*/ 	.short	0x0100
        /*0432*/ 	.byte	0x08
	.zero		1


	//   ....[20]....
        /*0434*/ 	.word	0x000008b0
        /*0438*/ 	.word	0x000000ff
        /*043c*/ 	.word	0x00031cb8
        /*0440*/ 	.short	0x0100
        /*0442*/ 	.byte	0x08
	.zero		1


	//   ....[21]....
        /*0444*/ 	.word	0x000008c0
        /*0448*/ 	.word	0x000000ff
        /*044c*/ 	.word	0x00031cc8
        /*0450*/ 	.short	0x0100
        /*0452*/ 	.byte	0x08
	.zero		1


	//   ....[22]....
        /*0454*/ 	.word	0x000012a0
        /*0458*/ 	.word	0x000000ff
        /*045c*/ 	.word	0x00031c00
        /*0460*/ 	.short	0x010a
        /*0462*/ 	.byte	0x25
	.zero		1


	//   ....[23]....
        /*0464*/ 	.word	0x00001310
        /*0468*/ 	.word	0x00000004
        /*046c*/ 	.word	0x00031c30
        /*0470*/ 	.short	0x010a
        /*0472*/ 	.byte	0x3f
	.zero		1


	//   ....[24]....
        /*0474*/ 	.word	0x00001380
        /*0478*/ 	.word	0x00000004
        /*047c*/ 	.word	0x00031c30
        /*0480*/ 	.short	0x010a
        /*0482*/ 	.byte	0x3f
	.zero		1


	//   ....[25]....
        /*0484*/ 	.word	0x00003210
        /*0488*/ 	.word	0x00000004
        /*048c*/ 	.word	0x00000000
        /*0490*/ 	.short	0x0101
        /*0492*/ 	.byte	0x3f
	.zero		1


	//   ....[26]....
        /*0494*/ 	.word	0x00004b40
        /*0498*/ 	.word	0x000000ff
        /*049c*/ 	.word	0x00031c30
        /*04a0*/ 	.short	0x010a
        /*04a2*/ 	.byte	0x04
	.zero		1


	//   ....[27]....
        /*04a4*/ 	.word	0x00004b80
        /*04a8*/ 	.word	0x000000ff
        /*04ac*/ 	.word	0x00031c30
        /*04b0*/ 	.short	0x010a
        /*04b2*/ 	.byte	0x04
	.zero		1


	//   ....[28]....
        /*04b4*/ 	.word	0x00006200
        /*04b8*/ 	.word	0x000000ff
        /*04bc*/ 	.word	0x00031c50
        /*04c0*/ 	.short	0x010a
        /*04c2*/ 	.byte	0x04
	.zero		1


	//   ....[29]....
        /*04c4*/ 	.word	0x00006240
        /*04c8*/ 	.word	0x000000ff
        /*04cc*/ 	.word	0x00031c50
        /*04d0*/ 	.short	0x010a
        /*04d2*/ 	.byte	0x04
	.zero		1


	//   ....[30]....
        /*04d4*/ 	.word	0x00007490
        /*04d8*/ 	.word	0x0000000a
        /*04dc*/ 	.word	0x00000000
        /*04e0*/ 	.short	0x0101
        /*04e2*/ 	.byte	0x3f
	.zero		1


	//   ....[31]....
        /*04e4*/ 	.word	0x000075e0
        /*04e8*/ 	.word	0x00000008
        /*04ec*/ 	.word	0x00000000
        /*04f0*/ 	.short	0x0101
        /*04f2*/ 	.byte	0x3f
	.zero		1


	//   ....[32]....
        /*04f4*/ 	.word	0x000081c0
        /*04f8*/ 	.word	0x000000ff
        /*04fc*/ 	.word	0x00031c50
        /*0500*/ 	.short	0x010a
        /*0502*/ 	.byte	0x0c
	.zero		1


	//   ....[33]....
        /*0504*/ 	.word	0x00008200
        /*0508*/ 	.word	0x000000ff
        /*050c*/ 	.word	0x00031c50
        /*0510*/ 	.short	0x010a
        /*0512*/ 	.byte	0x0c
	.zero		1


	//   ....[34]....
        /*0514*/ 	.word	0x00008f40
        /*0518*/ 	.word	0x00000014
        /*051c*/ 	.word	0x00000000
        /*0520*/ 	.short	0x0101
        /*0522*/ 	.byte	0x3f
	.zero		1


	//   ....[35]....
        /*0524*/ 	.word	0x000098e0
        /*0528*/ 	.word	0x000000ff
        /*052c*/ 	.word	0x00000000
        /*0530*/ 	.short	0x0101
        /*0532*/ 	.byte	0x04
	.zero		1


	//   ....[36]....
        /*0534*/ 	.word	0x0000a6a0
        /*0538*/ 	.word	0x00000003
        /*053c*/ 	.word	0x00031c40
        /*0540*/ 	.short	0x010a
        /*0542*/ 	.byte	0x3f
	.zero		1


	//   ....[37]....
        /*0544*/ 	.word	0x0000b480
        /*0548*/ 	.word	0x000000ff
        /*054c*/ 	.word	0x00031c00
        /*0550*/ 	.short	0x0107
        /*0552*/ 	.byte	0x24
	.zero		1


	//   ....[38]....
        /*0554*/ 	.word	0x0000b4f0
        /*0558*/ 	.word	0x000000ff
        /*055c*/ 	.word	0x00031c00
        /*0560*/ 	.short	0x0101
        /*0562*/ 	.byte	0x24
	.zero		1


	//   ....[39]....
        /*0564*/ 	.word	0x0000b520
        /*0568*/ 	.word	0x000000ff
        /*056c*/ 	.word	0x00031c20
        /*0570*/ 	.short	0x010a
        /*0572*/ 	.byte	0x24
	.zero		1


	//   ....[40]....
        /*0574*/ 	.word	0x0000b810
        /*0578*/ 	.word	0x00000003
        /*057c*/ 	.word	0x00031c40
        /*0580*/ 	.short	0x010a
        /*0582*/ 	.byte	0x3f
	.zero		1


	//   ....[41]....
        /*0584*/ 	.word	0x0000bc90
        /*0588*/ 	.word	0x00000003
        /*058c*/ 	.word	0x00000060
        /*0590*/ 	.short	0x010a
        /*0592*/ 	.byte	0x3f
	.zero		1


	//   ....[42]....
        /*0594*/ 	.word	0x0000c380
        /*0598*/ 	.word	0x00000003
        /*059c*/ 	.word	0x00031c40
        /*05a0*/ 	.short	0x010a
        /*05a2*/ 	.byte	0x3f
	.zero		1


	//   ....[43]....
        /*05a4*/ 	.word	0x0000c800
        /*05a8*/ 	.word	0x0000000d
        /*05ac*/ 	.word	0x00000060
        /*05b0*/ 	.short	0x010a
        /*05b2*/ 	.byte	0x3f
	.zero		1


	//   ....[44]....
        /*05b4*/ 	.word	0x0000ce40
        /*05b8*/ 	.word	0x00000002
        /*05bc*/ 	.word	0x00031c40
        /*05c0*/ 	.short	0x010a
        /*05c2*/ 	.byte	0x3f
	.zero		1


	//   ....[45]....
        /*05c4*/ 	.word	0x0000d2d0
        /*05c8*/ 	.word	0x00000007
        /*05cc*/ 	.word	0x00000060
        /*05d0*/ 	.short	0x010a
        /*05d2*/ 	.byte	0x3f
	.zero		1


	//   ....[46]....
        /*05d4*/ 	.word	0x0000d7e0
        /*05d8*/ 	.word	0x00000003
        /*05dc*/ 	.word	0x00031c60
        /*05e0*/ 	.short	0x010a
        /*05e2*/ 	.byte	0x3f
	.zero		1


	//   ....[47]....
        /*05e4*/ 	.word	0x0000dd20
        /*05e8*/ 	.word	0x00000007
        /*05ec*/ 	.word	0x00031c20
        /*05f0*/ 	.short	0x010a
        /*05f2*/ 	.byte	0x3f
	.zero		1


	//   ....[48]....
        /*05f4*/ 	.word	0x0000dec0
        /*05f8*/ 	.word	0x00000005
        /*05fc*/ 	.word	0x00000000
        /*0600*/ 	.short	0x010a
        /*0602*/ 	.byte	0x3f
	.zero		1


	//   ....[49]....
        /*0604*/ 	.word	0x0000df30
        /*0608*/ 	.word	0x00000003
        /*060c*/ 	.word	0x00000000
        /*0610*/ 	.short	0x010a
        /*0612*/ 	.byte	0x3f
	.zero		1


	//   ....[50]....
        /*0614*/ 	.word	0x0000df90
        /*0618*/ 	.word	0x00000005
        /*061c*/ 	.word	0x00000000
        /*0620*/ 	.short	0x010a
        /*0622*/ 	.byte	0x3f
	.zero		1


	//   ....[51]....
        /*0624*/ 	.word	0x0000dfc0
        /*0628*/ 	.word	0x00000003
        /*062c*/ 	.word	0x00000000
        /*0630*/ 	.short	0x010a
        /*0632*/ 	.byte	0x3f
	.zero		1


	//   ....[52]....
        /*0634*/ 	.word	0x0000e030
        /*0638*/ 	.word	0x00000003
        /*063c*/ 	.word	0x00031c00
        /*0640*/ 	.short	0x010a
        /*0642*/ 	.byte	0x3f
	.zero		1


	//   ....[53]....
        /*0644*/ 	.word	0x0000e080
        /*0648*/ 	.word	0x00000004
        /*064c*/ 	.word	0x00031c30
        /*0650*/ 	.short	0x010a
        /*0652*/ 	.byte	0x3f
	.zero		1


	//   ....[54]....
        /*0654*/ 	.word	0x0000e0e0
        /*0658*/ 	.word	0x00000003
        /*065c*/ 	.word	0x00031c30
        /*0660*/ 	.short	0x010a
        /*0662*/ 	.byte	0x3f
	.zero		1


	//   ....[55]....
        /*0664*/ 	.word	0x0000e140
        /*0668*/ 	.word	0x00000003
        /*066c*/ 	.word	0x00031c50
        /*0670*/ 	.short	0x010a
        /*0672*/ 	.byte	0x3f
	.zero		1


	//   ....[56]....
        /*0674*/ 	.word	0x0000e1a0
        /*0678*/ 	.word	0x00000005
        /*067c*/ 	.word	0x00031c50
        /*0680*/ 	.short	0x010a
        /*0682*/ 	.byte	0x3f
	.zero		1


	//   ....[57]....
        /*0684*/ 	.word	0x0000e340
        /*0688*/ 	.word	0x00000003
        /*068c*/ 	.word	0x00031c40
        /*0690*/ 	.short	0x010a
        /*0692*/ 	.byte	0x3f
	.zero		1


	//   ....[58]....
        /*0694*/ 	.word	0x0000ebc0
        /*0698*/ 	.word	0x00000009
        /*069c*/ 	.word	0x00031c20
        /*06a0*/ 	.short	0x010a
        /*06a2*/ 	.byte	0x3f
	.zero		1


	//   ....[59]....
        /*06a4*/ 	.word	0x0000ec10
        /*06a8*/ 	.word	0x00000003
        /*06ac*/ 	.word	0x00031c40
        /*06b0*/ 	.short	0x010a
        /*06b2*/ 	.byte	0x3f
	.zero		1


	//   ....[60]....
        /*06b4*/ 	.word	0x0000ec60
        /*06b8*/ 	.word	0x00000003
        /*06bc*/ 	.word	0x00000060
        /*06c0*/ 	.short	0x010a
        /*06c2*/ 	.byte	0x3f
	.zero		1


	//   ....[61]....
        /*06c4*/ 	.word	0x0000ecb0
        /*06c8*/ 	.word	0x00000003
        /*06cc*/ 	.word	0x00031c40
        /*06d0*/ 	.short	0x010a
        /*06d2*/ 	.byte	0x3f
	.zero		1


	//   ....[62]....
        /*06d4*/ 	.word	0x0000ed00
        /*06d8*/ 	.word	0x0000000d
        /*06dc*/ 	.word	0x00000060
        /*06e0*/ 	.short	0x010a
        /*06e2*/ 	.byte	0x3f
	.zero		1


	//   ....[63]....
        /*06e4*/ 	.word	0x0000ed50
        /*06e8*/ 	.word	0x00000002
        /*06ec*/ 	.word	0x00031c40
        /*06f0*/ 	.short	0x010a
        /*06f2*/ 	.byte	0x3f
	.zero		1


	//   ....[64]....
        /*06f4*/ 	.word	0x0000eda0
        /*06f8*/ 	.word	0x00000007
        /*06fc*/ 	.word	0x00000060
        /*0700*/ 	.short	0x010a
        /*0702*/ 	.byte	0x3f
	.zero		1


	//   ....[65]....
        /*0704*/ 	.word	0x0000edf0
        /*0708*/ 	.word	0x00000003
        /*070c*/ 	.word	0x00031c60
        /*0710*/ 	.short	0x010a
        /*0712*/ 	.byte	0x3f
	.zero		1


	//   ....[66]....
        /*0714*/ 	.word	0x0000ee40
        /*0718*/ 	.word	0x00000007
        /*071c*/ 	.word	0x00031c20
        /*0720*/ 	.short	0x010a
        /*0722*/ 	.byte	0x3f
	.zero		1


	//   ....[67]....
        /*0724*/ 	.word	0x0000efe0
        /*0728*/ 	.word	0x00000005
        /*072c*/ 	.word	0x00000000
        /*0730*/ 	.short	0x010a
        /*0732*/ 	.byte	0x3f
	.zero		1


	//   ....[68]....
        /*0734*/ 	.word	0x0000f030
        /*0738*/ 	.word	0x00000003
        /*073c*/ 	.word	0x00000000
        /*0740*/ 	.short	0x010a
        /*0742*/ 	.byte	0x3f
	.zero		1


	//   ....[69]....
        /*0744*/ 	.word	0x0000f080
        /*0748*/ 	.word	0x00000005
        /*074c*/ 	.word	0x00000000
        /*0750*/ 	.short	0x010a
        /*0752*/ 	.byte	0x3f
	.zero		1


	//----- nvinfo : EIATTR_NUM_MBARRIERS
	.align		4
.L_1237:
        /*0754*/ 	.byte	0x03, 0x38
        /*0756*/ 	.short	0x0016


	//----- nvinfo : EIATTR_EXIT_INSTR_OFFSETS
	.align		4
        /*0758*/ 	.byte	0x04, 0x1c
        /*075a*/ 	.short	(.L_1239 - .L_1238)


	//   ....[0]....
.L_1238:
        /*075c*/ 	.word	0x00000a20


	//   ....[1]....
        /*0760*/ 	.word	0x00009ba0


	//   ....[2]....
        /*0764*/ 	.word	0x0000e010


	//----- nvinfo : EIATTR_MAX_THREADS
	.align		4
.L_1239:
        /*0768*/ 	.byte	0x04, 0x05
        /*076a*/ 	.short	(.L_1241 - .L_1240)
.L_1240:
        /*076c*/ 	.word	0x00000200
        /*0770*/ 	.word	0x00000001
        /*0774*/ 	.word	0x00000001


	//----- nvinfo : EIATTR_CRS_STACK_SIZE
	.align		4
.L_1241:
        /*0778*/ 	.byte	0x04, 0x1e
        /*077a*/ 	.short	(.L_1243 - .L_1242)
.L_1242:
        /*077c*/ 	.word	0x00000000


	//----- nvinfo : EIATTR_CBANK_PARAM_SIZE
	.align		4
.L_1243:
        /*0780*/ 	.byte	0x03, 0x19
        /*0782*/ 	.short	0x0a70


	//----- nvinfo : EIATTR_PARAM_CBANK
	.align		4
        /*0784*/ 	.byte	0x04, 0x0a
        /*0786*/ 	.short	(.L_1245 - .L_1244)
	.align		4
.L_1244:
        /*0788*/ 	.word	index@(.nv.constant0._ZN7cutlass13device_kernelIN5flash11enable_sm90INS1_16FlashAttnFwdSm90INS1_25CollectiveMainloopFwdSm90ILi2EN4cute5tupleIJNS5_1CILi1EEES8_S8_EEENS6_IJNS7_ILi192EEENS7_ILi144EEENS7_ILi96EEEEEELi96ENS_6half_tEfNS_4arch4Sm90ELb0ELb0ELb0ELb0ELb0ELb0ELb0ELb0ELb1ELb1ELb0ELb0EEENS1_21CollectiveEpilogueFwdINS6_IJSA_SC_SB_EEES9_SE_SG_Li384ELb0ELb1ELb0ELb0EEENS1_29StaticPersistentTileSchedulerILb0EEEEEEEEEvNT_6ParamsE)
        /*078c*/ 	.short	0x0210
        /*078e*/ 	.short	0x0a70


	//----- nvinfo : EIATTR_SW_WAR
	.align		4
.L_1245:
        /*0790*/ 	.byte	0x04, 0x36
        /*0792*/ 	.short	(.L_1247 - .L_1246)
.L_1246:
        /*0794*/ 	.word	0x00000008
.L_1247:


//--------------------- .nv.info._ZN7cutlass13device_kernelIN5flash11enable_sm90INS1_16FlashAttnFwdSm90INS1_25CollectiveMainloopFwdSm90ILi2EN4cute5tupleIJNS5_1CILi1EEES8_S8_EEENS6_IJNS7_ILi192EEENS7_ILi144EEENS7_ILi96EEEEEELi96ENS_6half_tEfNS_4arch4Sm90ELb0ELb0ELb0ELb1ELb0ELb0ELb0ELb0ELb1ELb1ELb0ELb0EEENS1_21CollectiveEpilogueFwdINS6_IJSA_SC_SB_EEES9_SE_SG_Li384ELb1ELb1ELb0ELb0EEENS1_36VarlenDynamicPersistentTileSchedulerILi192ELi144ELi384ELi128ELb0ELb1ELb1ELb0ELb1ELb1EEEEEEEEEvNT_6ParamsE --------------------------
	.section	.nv.info._ZN7cutlass13device_kernelIN5flash11enable_sm90INS1_16FlashAttnFwdSm90INS1_25CollectiveMainloopFwdSm90ILi2EN4cute5tupleIJNS5_1CILi1EEES8_S8_EEENS6_IJNS7_ILi192EEENS7_ILi144EEENS7_ILi96EEEEEELi96ENS_6half_tEfNS_4arch4Sm90ELb0ELb0ELb0ELb1ELb0ELb0ELb0ELb0ELb1ELb1ELb0ELb0EEENS1_21CollectiveEpilogueFwdINS6_IJSA_SC_SB_EEES9_SE_SG_Li384ELb1ELb1ELb0ELb0EEENS1_36VarlenDynamicPersistentTileSchedulerILi192ELi144ELi384ELi128ELb0ELb1ELb1ELb0ELb1ELb1EEEEEEEEEvNT_6ParamsE,"",@"SHT_CUDA_INFO"
	.sectionflags	@""
	.align	4


	//----- nvinfo : EIATTR_CUDA_API_VERSION
	.align		4
        /*0000*/ 	.byte	0x04, 0x37
        /*0002*/ 	.short	(.L_1249 - .L_1248)
.L_1248:
        /*0004*/ 	.word	0x00000082


	//----- nvinfo : EIATTR_KPARAM_INFO
	.align		4
.L_1249:
        /*0008*/ 	.byte	0x04, 0x17
        /*000a*/ 	.short	(.L_1251 - .L_1250)
.L_1250:
        /*000c*/ 	.word	0x00000000
        /*0010*/ 	.short	0x0000
        /*0012*/ 	.short	0x0070
        /*0014*/ 	.byte	0x00, 0xf0, 0x01, 0x2a


	//----- nvinfo : EIATTR_SPARSE_MMA_MASK
	.align		4
.L_1251:
        /*0018*/ 	.byte	0x03, 0x50
        /*001a*/ 	.short	0x0000


	//----- nvinfo : EIATTR_MAXREG_COUNT
	.align		4
        /*001c*/ 	.byte	0x03, 0x1b
        /*001e*/ 	.short	0x0080


	//----- nvinfo : EIATTR_NUM_BARRIERS
	.align		4
        /*0020*/ 	.byte	0x02, 0x4c
        /*0022*/ 	.byte	0x10
	.zero		1


	//----- nvinfo : EIATTR_EXTERNS
	.align		4
        /*0024*/ 	.byte	0x04, 0x0f
        /*0026*/ 	.short	(.L_1253 - .L_1252)


	//   ....[0]....
	.align		4
.L_1252:
        /*0028*/ 	.word	index@(__assertfail)


	//----- nvinfo : EIATTR_ANNOTATIONS
	.align		4
.L_1253:
        /*002c*/ 	.byte	0x04, 0x55
        /*002e*/ 	.short	(.L_1255 - .L_1254)


	//   ....[0]....
.L_1254:
        /* <DEDUP_REMOVED lines=23> */


	//----- nvinfo : EIATTR_MERCURY_ISA_VERSION
	.align		4
.L_1255:
        /*0190*/ 	.byte	0x03, 0x5f
        /*0192*/ 	.short	0x0101


	//----- nvinfo : EIATTR_UNUSED_LOAD_BYTE_OFFSET
	.align		4
        /*0194*/ 	.byte	0x04, 0x44
        /*0196*/ 	.short	(.L_1257 - .L_1256)


	//   ....[0]....
.L_1256:
        /*0198*/ 	.word	0x00000a40
        /*019c*/ 	.word	0x0000fff0


	//   ....[1]....
        /*01a0*/ 	.word	0x00009010
        /*01a4*/ 	.word	0x0000fff0


	//----- nvinfo : EIATTR_INT_WARP_WIDE_INSTR_OFFSETS
	.align		4
.L_1257:
        /*01a8*/ 	.byte	0x04, 0x31
        /*01aa*/ 	.short	(.L_1259 - .L_1258)


	//   ....[0]....
.L_1258:
        /*01ac*/ 	.word	0x00000120


	//   ....[1]....
        /*01b0*/ 	.word	0x000001c0


	//   ....[2]....
        /*01b4*/ 	.word	0x00000230


	//   ....[3]....
        /*01b8*/ 	.word	0x0000baa0


	//   ....[4]....
        /*01bc*/ 	.word	0x0000bb30


	//   ....[5]....
        /*01c0*/ 	.word	0x0000f5f0


	//   ....[6]....
        /*01c4*/ 	.word	0x0000f680


	//----- nvinfo : EIATTR_COOP_GROUP_MASK_REGIDS
	.align		4
.L_1259:
        /*01c8*/ 	.byte	0x04, 0x29
        /*01ca*/ 	.short	(.L_1261 - .L_1260)


	//   ....[0]....
.L_1260:
        /*01cc*/ 	.word	0xffffffff


	//   ....[1]....
        /*01d0*/ 	.word	0xffffffff


	//   ....[2]....
        /*01d4*/ 	.word	0xffffffff


	//   ....[3]....
        /*01d8*/ 	.word	0xffffffff


	//   ....[4]....
        /*01dc*/ 	.word	0xffffffff


	//   ....[5]....
        /*01e0*/ 	.word	0xffffffff


	//   ....[6]....
        /*01e4*/ 	.word	0xffffffff


	//   ....[7]....
        /*01e8*/ 	.word	0xffffffff


	//   ....[8]....
        /*01ec*/ 	.word	0xffffffff


	//   ....[9]....
        /*01f0*/ 	.word	0xffffffff


	//   ....[10]....
        /*01f4*/ 	.word	0xffffffff


	//   ....[11]....
        /*01f8*/ 	.word	0xffffffff


	//   ....[12]....
        /*01fc*/ 	.word	0xffffffff


	//   ....[13]....
        /*0200*/ 	.word	0xffffffff


	//   ....[14]....
        /*0204*/ 	.word	0xffffffff


	//   ....[15]....
        /*0208*/ 	.word	0xffffffff


	//   ....[16]....
        /*020c*/ 	.word	0xffffffff


	//   ....[17]....
        /*0210*/ 	.word	0xffffffff


	//   ....[18]....
        /*0214*/ 	.word	0xffffffff


	//   ....[19]....
        /*0218*/ 	.word	0xffffffff


	//   ....[20]....
        /*021c*/ 	.word	0xffffffff


	//   ....[21]....
        /*0220*/ 	.word	0xffffffff


	//   ....[22]....
        /*0224*/ 	.word	0xffffffff


	//   ....[23]....
        /*0228*/ 	.word	0xffffffff


	//   ....[24]....
        /*022c*/ 	.word	0xffffffff


	//   ....[25]....
        /*0230*/ 	.word	0xffffffff


	//   ....[26]....
        /*0234*/ 	.word	0xffffffff


	//   ....[27]....
        /*0238*/ 	.word	0xffffffff


	//   ....[28]....
        /*023c*/ 	.word	0xffffffff


	//   ....[29]....
        /*0240*/ 	.word	0xffffffff


	//   ....[30]....
        /*0244*/ 	.word	0xffffffff


	//   ....[31]....
        /*0248*/ 	.word	0xffffffff


	//   ....[32]....
        /*024c*/ 	.word	0xffffffff


	//   ....[33]....
        /*0250*/ 	.word	0xffffffff


	//   ....[34]....
        /*0254*/ 	.word	0xffffffff


	//   ....[35]....
        /*0258*/ 	.word	0xffffffff


	//   ....[36]....
        /*025c*/ 	.word	0xffffffff


	//   ....[37]....
        /*0260*/ 	.word	0xffffffff


	//   ....[38]....
        /*0264*/ 	.word	0xffffffff


	//   ....[39]....
        /*0268*/ 	.word	0xffffffff


	//   ....[40]....
        /*026c*/ 	.word	0xffffffff


	//   ....[41]....
        /*0270*/ 	.word	0xffffffff


	//   ....[42]....
        /*0274*/ 	.word	0xffffffff


	//   ....[43]....
        /*0278*/ 	.word	0xffffffff


	//   ....[44]....
        /*027c*/ 	.word	0xffffffff


	//   ....[45]....
        /*0280*/ 	.word	0xffffffff


	//   ....[46]....
        /*0284*/ 	.word	0xffffffff


	//   ....[47]....
        /*0288*/ 	.word	0xffffffff


	//   ....[48]....
        /*028c*/ 	.word	0xffffffff


	//   ....[49]....
        /*0290*/ 	.word	0xffffffff


	//   ....[50]....
        /*0294*/ 	.word	0xffffffff


	//   ....[51]....
        /*0298*/ 	.word	0xffffffff


	//   ....[52]....
        /*029c*/ 	.word	0xffffffff


	//   ....[53]....
        /*02a0*/ 	.word	0xffffffff


	//   ....[54]....
        /*02a4*/ 	.word	0xffffffff


	//   ....[55]....
        /*02a8*/ 	.word	0xffffffff


	//   ....[56]....
        /*02ac*/ 	.word	0xffffffff


	//   ....[57]....
        /*02b0*/ 	.word	0xffffffff


	//   ....[58]....
        /*02b4*/ 	.word	0xffffffff


	//   ....[59]....
        /*02b8*/ 	.word	0xffffffff


	//   ....[60]....
        /*02bc*/ 	.word	0xffffffff


	//   ....[61]....
        /*02c0*/ 	.word	0xffffffff


	//   ....[62]....
        /*02c4*/ 	.word	0xffffffff


	//   ....[63]....
        /*02c8*/ 	.word	0xffffffff


	//   ....[64]....
        /*02cc*/ 	.word	0xffffffff


	//   ....[65]....
        /*02d0*/ 	.word	0xffffffff


	//   ....[66]....
        /*02d4*/ 	.word	0xffffffff


	//   ....[67]....
        /*02d8*/ 	.word	0xffffffff


	//   ....[68]....
        /*02dc*/ 	.word	0xffffffff


	//   ....[69]....
        /*02e0*/ 	.word	0xffffffff


	//   ....[70]....
        /*02e4*/ 	.word	0xffffffff


	//   ....[71]....
        /*02e8*/ 	.word	0xffffffff


	//   ....[72]....
        /*02ec*/ 	.word	0xffffffff


	//   ....[73]....
        /*02f0*/ 	.word	0xffffffff


	//   ....[74]....
        /*02f4*/ 	.word	0xffffffff


	//   ....[75]....
        /*02f8*/ 	.word	0xffffffff


	//   ....[76]....
        /*02fc*/ 	.word	0xffffffff


	//   ....[77]....
        /*0300*/ 	.word	0xffffffff


	//   ....[78]....
        /*0304*/ 	.word	0xffffffff


	//   ....[79]....
        /*0308*/ 	.word	0xffffffff


	//   ....[80]....
        /*030c*/ 	.word	0xffffffff


	//   ....[81]....
        /*0310*/ 	.word	0x0500000f


	//   ....[82]....
        /*0314*/ 	.word	0x0500000f


	//   ....[83]....
        /*0318*/ 	.word	0x0500000f


	//   ....[84]....
        /*031c*/ 	.word	0x0500000f


	//   ....[85]....
        /*0320*/ 	.word	0x0500000f


	//   ....[86]....
        /*0324*/ 	.word	0x0500000f


	//   ....[87]....
        /*0328*/ 	.word	0x0500000f


	//   ....[88]....
        /*032c*/ 	.word	0x0500000f


	//   ....[89]....
        /*0330*/ 	.word	0x0500000f


	//   ....[90]....
        /*0334*/ 	.word	0x0500000f


	//   ....[91]....
        /*0338*/ 	.word	0x0500000f


	//   ....[92]....
        /*033c*/ 	.word	0x0500000f


	//   ....[93]....
        /*0340*/ 	.word	0x0500000f


	//   ....[94]....
        /*0344*/ 	.word	0x0500000f


	//   ....[95]....
        /*0348*/ 	.word	0x0500000f


	//   ....[96]....
        /*034c*/ 	.word	0x0500000f


	//   ....[97]....
        /*0350*/ 	.word	0x0500000f


	//   ....[98]....
        /*0354*/ 	.word	0x0500000f


	//   ....[99]....
        /*0358*/ 	.word	0x0500000f


	//   ....[100]....
        /*035c*/ 	.word	0x0500000f


	//   ....[101]....
        /*0360*/ 	.word	0x0500000f


	//   ....[102]....
        /*0364*/ 	.word	0x0500000f


	//   ....[103]....
        /*0368*/ 	.word	0x0500000f


	//   ....[104]....
        /*036c*/ 	.word	0x0500000f


	//   ....[105]....
        /*0370*/ 	.word	0x0500000f


	//   ....[106]....
        /*0374*/ 	.word	0x0500000f


	//   ....[107]....
        /*0378*/ 	.word	0x0500000f


	//   ....[108]....
        /*037c*/ 	.word	0x0500000f


	//   ....[109]....
        /*0380*/ 	.word	0x0500000f


	//   ....[110]....
        /*0384*/ 	.word	0x0500000f


	//   ....[111]....
        /*0388*/ 	.word	0x0500000f


	//----- nvinfo : EIATTR_COOP_GROUP_INSTR_OFFSETS
	.align		4
.L_1261:
        /*038c*/ 	.byte	0x04, 0x28
        /*038e*/ 	.short	(.L_1263 - .L_1262)


	//   ....[0]....
.L_1262:
        /*0390*/ 	.word	0x00000060


	//   ....[1]....
        /*0394*/ 	.word	0x00000130


	//   ....[2]....
        /*0398*/ 	.word	0x000001e0


	//   ....[3]....
        /*039c*/ 	.word	0x000003a0


	//   ....[4]....
        /*03a0*/ 	.word	0x00000500


	//   ....[5]....
        /*03a4*/ 	.word	0x00000620


	//   ....[6]....
        /*03a8*/ 	.word	0x00000780


	//   ....[7]....
        /*03ac*/ 	.word	0x00001390


	//   ....[8]....
        /*03b0*/ 	.word	0x00003600


	//   ....[9]....
        /*03b4*/ 	.word	0x00003710


	//   ....[10]....
        /*03b8*/ 	.word	0x00003a70


	//   ....[11]....
        /*03bc*/ 	.word	0x00003ba0


	//   ....[12]....
        /*03c0*/ 	.word	0x00004c90


	//   ....[13]....
        /*03c4*/ 	.word	0x00006c80


	//   ....[14]....
        /*03c8*/ 	.word	0x00006d20


	//   ....[15]....
        /*03cc*/ 	.word	0x00006d40


	//   ....[16]....
        /*03d0*/ 	.word	0x00006dd0


	//   ....[17]....
        /*03d4*/ 	.word	0x00008570


	//   ....[18]....
        /*03d8*/ 	.word	0x00008670


	//   ....[19]....
        /*03dc*/ 	.word	0x000086d0


	//   ....[20]....
        /*03e0*/ 	.word	0x000087f0


	//   ....[21]....
        /*03e4*/ 	.word	0x00008800


	//   ....[22]....
        /*03e8*/ 	.word	0x00009950


	//   ....[23]....
        /*03ec*/ 	.word	0x00009990


	//   ....[24]....
        /*03f0*/ 	.word	0x000099d0


	//   ....[25]....
        /*03f4*/ 	.word	0x00009a00


	//   ....[26]....
        /*03f8*/ 	.word	0x00009e50


	//   ....[27]....
        /*03fc*/ 	.word	0x00009e80


	//   ....[28]....
        /*0400*/ 	.word	0x00009f80


	//   ....[29]....
        /*0404*/ 	.word	0x00009fa0


	//   ....[30]....
        /*0408*/ 	.word	0x0000a7f0


	//   ....[31]....
        /*040c*/ 	.word	0x0000a800


	//   ....[32]....
        /*0410*/ 	.word	0x0000a900


	//   ....[33]....
        /*0414*/ 	.word	0x0000a920


	//   ....[34]....
        /*0418*/ 	.word	0x0000aa90


	//   ....[35]....
        /*041c*/ 	.word	0x0000ac60


	//   ....[36]....
        /*0420*/ 	.word	0x0000ac90


	//   ....[37]....
        /*0424*/ 	.word	0x0000acc0


	//   ....[38]....
        /*0428*/ 	.word	0x0000acf0


	//   ....[39]....
        /*042c*/ 	.word	0x0000ad20


	//   ....[40]....
        /*0430*/ 	.word	0x0000ad50


	//   ....[41]....
        /*0434*/ 	.word	0x0000aec0


	//   ....[42]....
        /*0438*/ 	.word	0x0000aef0


	//   ....[43]....
        /*043c*/ 	.word	0x0000af20


	//   ....[44]....
        /*0440*/ 	.word	0x0000af50


	//   ....[45]....
        /*0444*/ 	.word	0x0000af80


	//   ....[46]....
        /*0448*/ 	.word	0x0000afb0


	//   ....[47]....
        /*044c*/ 	.word	0x0000b040


	//   ....[48]....
        /*0450*/ 	.word	0x0000b070


	//   ....[49]....
        /*0454*/ 	.word	0x0000b0f0


	//   ....[50]....
        /*0458*/ 	.word	0x0000c060


	//   ....[51]....
        /*045c*/ 	.word	0x0000cd40


	//   ....[52]....
        /*0460*/ 	.word	0x0000cd60


	//   ....[53]....
        /*0464*/ 	.word	0x0000ce20


	//   ....[54]....
        /*0468*/ 	.word	0x0000ce40


	//   ....[55]....
        /*046c*/ 	.word	0x0000cee0


	//   ....[56]....
        /*0470*/ 	.word	0x0000cf00


	//   ....[57]....
        /*0474*/ 	.word	0x0000cf10


	//   ....[58]....
        /*0478*/ 	.word	0x0000cfa0


	//   ....[59]....
        /*047c*/ 	.word	0x0000cff0


	//   ....[60]....
        /*0480*/ 	.word	0x0000d000


	//   ....[61]....
        /*0484*/ 	.word	0x0000d030


	//   ....[62]....
        /*0488*/ 	.word	0x0000d0e0


	//   ....[63]....
        /*048c*/ 	.word	0x0000fd00


	//   ....[64]....
        /*0490*/ 	.word	0x0000fd30


	//   ....[65]....
        /*0494*/ 	.word	0x0000fd70


	//   ....[66]....
        /*0498*/ 	.word	0x0000fda0


	//   ....[67]....
        /*049c*/ 	.word	0x0000fdd0


	//   ....[68]....
        /*04a0*/ 	.word	0x0000fe00


	//   ....[69]....
        /*04a4*/ 	.word	0x0000fe30


	//   ....[70]....
        /*04a8*/ 	.word	0x0000fe60


	//   ....[71]....
        /*04ac*/ 	.word	0x0000ffe0


	//   ....[72]....
        /*04b0*/ 	.word	0x00010010


	//   ....[73]....
        /*04b4*/ 	.word	0x00010040


	//   ....[74]....
        /*04b8*/ 	.word	0x00010070


	//   ....[75]....
        /*04bc*/ 	.word	0x000100a0


	//   ....[76]....
        /*04c0*/ 	.word	0x000100d0


	//   ....[77]....
        /*04c4*/ 	.word	0x00010190


	//   ....[78]....
        /*04c8*/ 	.word	0x000101b0


	//   ....[79]....
        /*04cc*/ 	.word	0x00010220


	//   ....[80]....
        /*04d0*/ 	.word	0x00010690


	//   ....[81]....
        /*04d4*/ 	.word	0x00010b70


	//   ....[82]....
        /*04d8*/ 	.word	0x00010d20


	//   ....[83]....
        /*04dc*/ 	.word	0x00010d70


	//   ....[84]....
        /*04e0*/ 	.word	0x00010dd0


	//   ....[85]....
        /*04e4*/ 	.word	0x00010ee0


	//   ....[86]....
        /*04e8*/ 	.word	0x00010f40


	//   ....[87]....
        /*04ec*/ 	.word	0x00011060


	//   ....[88]....
        /*04f0*/ 	.word	0x000110c0


	//   ....[89]....
        /*04f4*/ 	.word	0x00011170


	//   ....[90]....
        /*04f8*/ 	.word	0x00011240


	//   ....[91]....
        /*04fc*/ 	.word	0x00011310


	//   ....[92]....
        /*0500*/ 	.word	0x00011390


	//   ....[93]....
        /*0504*/ 	.word	0x00011480


	//   ....[94]....
        /*0508*/ 	.word	0x000117a0


	//   ....[95]....
        /*050c*/ 	.word	0x00011840


	//   ....[96]....
        /*0510*/ 	.word	0x00011960


	//   ....[97]....
        /*0514*/ 	.word	0x000119d0


	//   ....[98]....
        /*0518*/ 	.word	0x00011a40


	//   ....[99]....
        /*051c*/ 	.word	0x00011ab0


	//   ....[100]....
        /*0520*/ 	.word	0x00011b20


	//   ....[101]....
        /*0524*/ 	.word	0x00011ba0


	//   ....[102]....
        /*0528*/ 	.word	0x00011c30


	//   ....[103]....
        /*052c*/ 	.word	0x00011cc0


	//   ....[104]....
        /*0530*/ 	.word	0x00011d30


	//   ....[105]....
        /*0534*/ 	.word	0x00011da0


	//   ....[106]....
        /*0538*/ 	.word	0x00011e10


	//   ....[107]....
        /*053c*/ 	.word	0x00011e90


	//   ....[108]....
        /*0540*/ 	.word	0x00011f00


	//   ....[109]....
        /*0544*/ 	.word	0x00011fa0


	//   ....[110]....
        /*0548*/ 	.word	0x00012030


	//   ....[111]....
        /*054c*/ 	.word	0x00012150


	//----- nvinfo : EIATTR_REG_RECONFIG
	.align		4
.L_1263:
        /*0550*/ 	.byte	0x01, 0x54
	.zero		2


	//----- nvinfo : EIATTR_SYSCALL_OFFSETS
	.align		4
        /*0554*/ 	.byte	0x04, 0x46
        /*0556*/ 	.short	(.L_1265 - .L_1264)


	//   ....[0]....
.L_1264:
        /*0558*/ 	.word	0x00001540


	//   ....[1]....
        /*055c*/ 	.word	0x0000bc90


	//   ....[2]....
        /*0560*/ 	.word	0x0000bde0


	//   ....[3]....
        /*0564*/ 	.word	0x0000bee0


	//   ....[4]....
        /*0568*/ 	.word	0x0000c7c0


	//----- nvinfo : EIATTR_MBARRIER_INSTR_OFFSETS
	.align		4
.L_1265:
        /*056c*/ 	.byte	0x04, 0x39
        /*056e*/ 	.short	(.L_1267 - .L_1266)


	//   ....[0]....
.L_1266:
        /*0570*/ 	.word	0x00000250
        /*0574*/ 	.word	0x000000ff
        /*0578*/ 	.word	0x00031c00
        /*057c*/ 	.short	0x0100
        /*057e*/ 	.byte	0x08
	.zero		1


	//   ....[1]....
        /*0580*/ 	.word	0x00000260
        /*0584*/ 	.word	0x000000ff
        /*0588*/ 	.word	0x00031c20
        /*058c*/ 	.short	0x0100
        /*058e*/ 	.byte	0x08
	.zero		1


	//   ....[2]....
        /*0590*/ 	.word	0x00000350
        /*0594*/ 	.word	0x000000ff
        /*0598*/ 	.word	0x00031c30
        /*059c*/ 	.short	0x0100
        /*059e*/ 	.byte	0x08
	.zero		1


	//   ....[3]....
        /*05a0*/ 	.word	0x00000360
        /*05a4*/ 	.word	0x000000ff
        /*05a8*/ 	.word	0x00031c40
        /*05ac*/ 	.short	0x0100
        /*05ae*/ 	.byte	0x08
	.zero		1


	//   ....[4]....
        /*05b0*/ 	.word	0x00000370
        /*05b4*/ 	.word	0x000000ff
        /*05b8*/ 	.word	0x00031c38
        /*05bc*/ 	.short	0x0100
        /*05be*/ 	.byte	0x08
	.zero		1


	//   ....[5]....
        /*05c0*/ 	.word	0x00000380
        /*05c4*/ 	.word	0x000000ff
        /*05c8*/ 	.word	0x00031c48
        /*05cc*/ 	.short	0x0100
        /*05ce*/ 	.byte	0x08
	.zero		1


	//   ....[6]....
        /*05d0*/ 	.word	0x000004b0
        /*05d4*/ 	.word	0x000000ff
        /*05d8*/ 	.word	0x00031c50
        /*05dc*/ 	.short	0x0100
        /*05de*/ 	.byte	0x08
	.zero		1


	//   ....[7]....
        /*05e0*/ 	.word	0x000004c0
        /*05e4*/ 	.word	0x000000ff
        /*05e8*/ 	.word	0x00031c60
        /*05ec*/ 	.short	0x0100
        /*05ee*/ 	.byte	0x08
	.zero		1


	//   ....[8]....
        /*05f0*/ 	.word	0x000004d0
        /*05f4*/ 	.word	0x000000ff
        /*05f8*/ 	.word	0x00031c58
        /*05fc*/ 	.short	0x0100
        /*05fe*/ 	.byte	0x08
	.zero		1


	//   ....[9]....
        /*0600*/ 	.word	0x000004e0
        /*0604*/ 	.word	0x000000ff
        /*0608*/ 	.word	0x00031c68
        /*060c*/ 	.short	0x0100
        /*060e*/ 	.byte	0x08
	.zero		1


	//   ....[10]....
        /*0610*/ 	.word	0x000005d0
        /*0614*/ 	.word	0x000000ff
        /*0618*/ 	.word	0x00031c70
        /*061c*/ 	.short	0x0100
        /*061e*/ 	.byte	0x06
	.zero		1


	//   ....[11]....
        /*0620*/ 	.word	0x000005e0
        /*0624*/ 	.word	0x000000ff
        /*0628*/ 	.word	0x00031c80
        /*062c*/ 	.short	0x0100
        /*062e*/ 	.byte	0x06
	.zero		1


	//   ....[12]....
        /*0630*/ 	.word	0x000005f0
        /*0634*/ 	.word	0x000000ff
        /*0638*/ 	.word	0x00031c78
        /*063c*/ 	.short	0x0100
        /*063e*/ 	.byte	0x06
	.zero		1


	//   ....[13]....
        /*0640*/ 	.word	0x00000600
        /*0644*/ 	.word	0x000000ff
        /*0648*/ 	.word	0x00031c88
        /*064c*/ 	.short	0x0100
        /*064e*/ 	.byte	0x06
	.zero		1


	//   ....[14]....
        /*0650*/ 	.word	0x00000730
        /*0654*/ 	.word	0x000000ff
        /*0658*/ 	.word	0x00031c90
        /*065c*/ 	.short	0x0100
        /*065e*/ 	.byte	0x08
	.zero		1


	//   ....[15]....
        /*0660*/ 	.word	0x00000740
        /*0664*/ 	.word	0x000000ff
        /*0668*/ 	.word	0x00031ca0
        /*066c*/ 	.short	0x0100
        /*066e*/ 	.byte	0x08
	.zero		1


	//   ....[16]....
        /*0670*/ 	.word	0x00000750
        /*0674*/ 	.word	0x000000ff
        /*0678*/ 	.word	0x00031c98
        /*067c*/ 	.short	0x0100
        /*067e*/ 	.byte	0x08
	.zero		1


	//   ....[17]....
        /*0680*/ 	.word	0x00000760
        /*0684*/ 	.word	0x000000ff
        /*0688*/ 	.word	0x00031ca8
        /*068c*/ 	.short	0x0100
        /*068e*/ 	.byte	0x08
	.zero		1


	//   ....[18]....
        /*0690*/ 	.word	0x00000890
        /*0694*/ 	.word	0x000000ff
        /*0698*/ 	.word	0x00031cb0
        /*069c*/ 	.short	0x0100
        /*069e*/ 	.byte	0x08
	.zero		1


	//   ....[19]....
        /*06a0*/ 	.word	0x000008a0
        /*06a4*/ 	.word	0x000000ff
        /*06a8*/ 	.word	0x00031cc0
        /*06ac*/ 	.short	0x0100
        /*06ae*/ 	.byte	0x08
	.zero		1


	//   ....[20]....
        /*06b0*/ 	.word	0x000008b0
        /*06b4*/ 	.word	0x000000ff
        /*06b8*/ 	.word	0x00031cb8
        /*06bc*/ 	.short	0x0100
        /*06be*/ 	.byte	0x08
	.zero		1


	//   ....[21]....
        /*06c0*/ 	.word	0x000008c0
        /*06c4*/ 	.word	0x000000ff
        /*06c8*/ 	.word	0x00031cc8
        /*06cc*/ 	.short	0x0100
        /*06ce*/ 	.byte	0x08
	.zero		1


	//   ....[22]....
        /*06d0*/ 	.word	0x000015a0
        /*06d4*/ 	.word	0x000000ff
        /*06d8*/ 	.word	0x00031c00
        /*06dc*/ 	.short	0x010a
        /*06de*/ 	.byte	0x24
	.zero		1


	//   ....[23]....
        /*06e0*/ 	.word	0x00001610
        /*06e4*/ 	.word	0x00000004
        /*06e8*/ 	.word	0x00031c30
        /*06ec*/ 	.short	0x010a
        /*06ee*/ 	.byte	0x3f
	.zero		1


	//   ....[24]....
        /*06f0*/ 	.word	0x00001680
        /*06f4*/ 	.word	0x00000004
        /*06f8*/ 	.word	0x00031c30
        /*06fc*/ 	.short	0x010a
        /*06fe*/ 	.byte	0x3f
	.zero		1


	//   ....[25]....
        /*0700*/ 	.word	0x000036f0
        /*0704*/ 	.word	0x00000004
        /*0708*/ 	.word	0x00000000
        /*070c*/ 	.short	0x0101
        /*070e*/ 	.byte	0x3f
	.zero		1


	//   ....[26]....
        /*0710*/ 	.word	0x00004f30
        /*0714*/ 	.word	0x000000ff
        /*0718*/ 	.word	0x00031c30
        /*071c*/ 	.short	0x010a
        /*071e*/ 	.byte	0x06
	.zero		1


	//   ....[27]....
        /*0720*/ 	.word	0x00004f70
        /*0724*/ 	.word	0x000000ff
        /*0728*/ 	.word	0x00031c30
        /*072c*/ 	.short	0x010a
        /*072e*/ 	.byte	0x06
	.zero		1


	//   ....[28]....
        /*0730*/ 	.word	0x00006620
        /*0734*/ 	.word	0x000000ff
        /*0738*/ 	.word	0x00031c50
        /*073c*/ 	.short	0x010a
        /*073e*/ 	.byte	0x06
	.zero		1


	//   ....[29]....
        /*0740*/ 	.word	0x00006660
        /*0744*/ 	.word	0x000000ff
        /*0748*/ 	.word	0x00031c50
        /*074c*/ 	.short	0x010a
        /*074e*/ 	.byte	0x06
	.zero		1


	//   ....[30]....
        /*0750*/ 	.word	0x000076f0
        /*0754*/ 	.word	0x0000000c
        /*0758*/ 	.word	0x00000000
        /*075c*/ 	.short	0x0101
        /*075e*/ 	.byte	0x3f
	.zero		1


	//   ....[31]....
        /*0760*/ 	.word	0x00007770
        /*0764*/ 	.word	0x00000014
        /*0768*/ 	.word	0x00000000
        /*076c*/ 	.short	0x0101
        /*076e*/ 	.byte	0x3f
	.zero		1


	//   ....[32]....
        /*0770*/ 	.word	0x000085e0
        /*0774*/ 	.word	0x000000ff
        /*0778*/ 	.word	0x00031c50
        /*077c*/ 	.short	0x010a
        /*077e*/ 	.byte	0x09
	.zero		1


	//   ....[33]....
        /*0780*/ 	.word	0x00008620
        /*0784*/ 	.word	0x000000ff
        /*0788*/ 	.word	0x00031c50
        /*078c*/ 	.short	0x010a
        /*078e*/ 	.byte	0x09
	.zero		1


	//   ....[34]....
        /*0790*/ 	.word	0x00008cb0
        /*0794*/ 	.word	0x00000005
        /*0798*/ 	.word	0x00000000
        /*079c*/ 	.short	0x0101
        /*079e*/ 	.byte	0x3f
	.zero		1


	//   ....[35]....
        /*07a0*/ 	.word	0x00009e60
        /*07a4*/ 	.word	0x000000ff
        /*07a8*/ 	.word	0x00000000
        /*07ac*/ 	.short	0x0101
        /*07ae*/ 	.byte	0x04
	.zero		1


	//   ....[36]....
        /*07b0*/ 	.word	0x0000c270
        /*07b4*/ 	.word	0x00000000
        /*07b8*/ 	.word	0x00031c40
        /*07bc*/ 	.short	0x010a
        /*07be*/ 	.byte	0x3f
	.zero		1


	//   ....[37]....
        /*07c0*/ 	.word	0x0000d1b0
        /*07c4*/ 	.word	0x00000016
        /*07c8*/ 	.word	0x00031c00
        /*07cc*/ 	.short	0x0107
        /*07ce*/ 	.byte	0x3f
	.zero		1


	//   ....[38]....
        /*07d0*/ 	.word	0x0000d2b0
        /*07d4*/ 	.word	0x00000016
        /*07d8*/ 	.word	0x00031c00
        /*07dc*/ 	.short	0x0101
        /*07de*/ 	.byte	0x3f
	.zero		1


	//   ....[39]....
        /*07e0*/ 	.word	0x0000d2d0
        /*07e4*/ 	.word	0x00000016
        /*07e8*/ 	.word	0x00031c20
        /*07ec*/ 	.short	0x010a
        /*07ee*/ 	.byte	0x3f
	.zero		1


	//   ....[40]....
        /*07f0*/ 	.word	0x0000d5f0
        /*07f4*/ 	.word	0x00000003
        /*07f8*/ 	.word	0x00031c40
        /*07fc*/ 	.short	0x010a
        /*07fe*/ 	.byte	0x3f
	.zero		1


	//   ....[41]....
        /*0800*/ 	.word	0x0000da70
        /*0804*/ 	.word	0x00000003
        /*0808*/ 	.word	0x00000060
        /*080c*/ 	.short	0x010a
        /*080e*/ 	.byte	0x3f
	.zero		1


	//   ....[42]....
        /*0810*/ 	.word	0x0000e1a0
        /*0814*/ 	.word	0x00000003
        /*0818*/ 	.word	0x00031c40
        /*081c*/ 	.short	0x010a
        /*081e*/ 	.byte	0x3f
	.zero		1


	//   ....[43]....
        /*0820*/ 	.word	0x0000e620
        /*0824*/ 	.word	0x0000000c
        /*0828*/ 	.word	0x00000060
        /*082c*/ 	.short	0x010a
        /*082e*/ 	.byte	0x3f
	.zero		1


	//   ....[44]....
        /*0830*/ 	.word	0x0000ec80
        /*0834*/ 	.word	0x00000002
        /*0838*/ 	.word	0x00031c40
        /*083c*/ 	.short	0x010a
        /*083e*/ 	.byte	0x3f
	.zero		1


	//   ....[45]....
        /*0840*/ 	.word	0x0000f110
        /*0844*/ 	.word	0x00000008
        /*0848*/ 	.word	0x00000060
        /*084c*/ 	.short	0x010a
        /*084e*/ 	.byte	0x3f
	.zero		1


	//   ....[46]....
        /*0850*/ 	.word	0x0000f720
        /*0854*/ 	.word	0x00000003
        /*0858*/ 	.word	0x00031c60
        /*085c*/ 	.short	0x010a
        /*085e*/ 	.byte	0x3f
	.zero		1


	//   ....[47]....
        /*0860*/ 	.word	0x00010610
        /*0864*/ 	.word	0x00000009
        /*0868*/ 	.word	0x00031c20
        /*086c*/ 	.short	0x010a
        /*086e*/ 	.byte	0x3f
	.zero		1


	//   ....[48]....
        /*0870*/ 	.word	0x000107b0
        /*0874*/ 	.word	0x00000005
        /*0878*/ 	.word	0x00000000
        /*087c*/ 	.short	0x010a
        /*087e*/ 	.byte	0x3f
	.zero		1


	//   ....[49]....
        /*0880*/ 	.word	0x00010820
        /*0884*/ 	.word	0x00000003
        /*0888*/ 	.word	0x00000000
        /*088c*/ 	.short	0x010a
        /*088e*/ 	.byte	0x3f
	.zero		1


	//   ....[50]....
        /*0890*/ 	.word	0x00010880
        /*0894*/ 	.word	0x00000017
        /*0898*/ 	.word	0x00000000
        /*089c*/ 	.short	0x010a
        /*089e*/ 	.byte	0x3f
	.zero		1


	//   ....[51]....
        /*08a0*/ 	.word	0x000108b0
        /*08a4*/ 	.word	0x00000007
        /*08a8*/ 	.word	0x00000000
        /*08ac*/ 	.short	0x010a
        /*08ae*/ 	.byte	0x3f
	.zero		1


	//   ....[52]....
        /*08b0*/ 	.word	0x00010920
        /*08b4*/ 	.word	0x00000003
        /*08b8*/ 	.word	0x00031c00
        /*08bc*/ 	.short	0x010a
        /*08be*/ 	.byte	0x3f
	.zero		1


	//   ....[53]....
        /*08c0*/ 	.word	0x00010970
        /*08c4*/ 	.word	0x00000004
        /*08c8*/ 	.word	0x00031c30
        /*08cc*/ 	.short	0x010a
        /*08ce*/ 	.byte	0x3f
	.zero		1


	//   ....[54]....
        /*08d0*/ 	.word	0x000109d0
        /*08d4*/ 	.word	0x00000003
        /*08d8*/ 	.word	0x00031c30
        /*08dc*/ 	.short	0x010a
        /*08de*/ 	.byte	0x3f
	.zero		1


	//   ....[55]....
        /*08e0*/ 	.word	0x00010a30
        /*08e4*/ 	.word	0x00000003
        /*08e8*/ 	.word	0x00031c50
        /*08ec*/ 	.short	0x010a
        /*08ee*/ 	.byte	0x3f
	.zero		1


	//   ....[56]....
        /*08f0*/ 	.word	0x00010a90
        /*08f4*/ 	.word	0x00000007
        /*08f8*/ 	.word	0x00031c50
        /*08fc*/ 	.short	0x010a
        /*08fe*/ 	.byte	0x3f
	.zero		1


	//   ....[57]....
        /*0900*/ 	.word	0x00010c30
        /*0904*/ 	.word	0x00000000
        /*0908*/ 	.word	0x00031c40
        /*090c*/ 	.short	0x010a
        /*090e*/ 	.byte	0x3f
	.zero		1


	//   ....[58]....
        /*0910*/ 	.word	0x000114c0
        /*0914*/ 	.word	0x00000016
        /*0918*/ 	.word	0x00031c20
        /*091c*/ 	.short	0x010a
        /*091e*/ 	.byte	0x3f
	.zero		1


	//   ....[59]....
        /*0920*/ 	.word	0x00011510
        /*0924*/ 	.word	0x00000003
        /*0928*/ 	.word	0x00031c40
        /*092c*/ 	.short	0x010a
        /*092e*/ 	.byte	0x3f
	.zero		1


	//   ....[60]....
        /*0930*/ 	.word	0x00011560
        /*0934*/ 	.word	0x00000003
        /*0938*/ 	.word	0x00000060
        /*093c*/ 	.short	0x010a
        /*093e*/ 	.byte	0x3f
	.zero		1


	//   ....[61]....
        /*0940*/ 	.word	0x000115b0
        /*0944*/ 	.word	0x00000003
        /*0948*/ 	.word	0x00031c40
        /*094c*/ 	.short	0x010a
        /*094e*/ 	.byte	0x3f
	.zero		1


	//   ....[62]....
        /*0950*/ 	.word	0x00011600
        /*0954*/ 	.word	0x0000000c
        /*0958*/ 	.word	0x00000060
        /*095c*/ 	.short	0x010a
        /*095e*/ 	.byte	0x3f
	.zero		1


	//   ....[63]....
        /*0960*/ 	.word	0x00011650
        /*0964*/ 	.word	0x00000002
        /*0968*/ 	.word	0x00031c40
        /*096c*/ 	.short	0x010a
        /*096e*/ 	.byte	0x3f
	.zero		1


	//   ....[64]....
        /*0970*/ 	.word	0x000116a0
        /*0974*/ 	.word	0x00000008
        /*0978*/ 	.word	0x00000060
        /*097c*/ 	.short	0x010a
        /*097e*/ 	.byte	0x3f
	.zero		1


	//   ....[65]....
        /*0980*/ 	.word	0x000116f0
        /*0984*/ 	.word	0x00000003
        /*0988*/ 	.word	0x00031c60
        /*098c*/ 	.short	0x010a
        /*098e*/ 	.byte	0x3f
	.zero		1


	//   ....[66]....
        /*0990*/ 	.word	0x00012070
        /*0994*/ 	.word	0x00000009
        /*0998*/ 	.word	0x00031c20
        /*099c*/ 	.short	0x010a
        /*099e*/ 	.byte	0x3f
	.zero		1


	//   ....[67]....
        /*09a0*/ 	.word	0x00012210
        /*09a4*/ 	.word	0x00000005
        /*09a8*/ 	.word	0x00000000
        /*09ac*/ 	.short	0x010a
        /*09ae*/ 	.byte	0x3f
	.zero		1


	//   ....[68]....
        /*09b0*/ 	.word	0x00012260
        /*09b4*/ 	.word	0x00000003
        /*09b8*/ 	.word	0x00000000
        /*09bc*/ 	.short	0x010a
        /*09be*/ 	.byte	0x3f
	.zero		1


	//   ....[69]....
        /*09c0*/ 	.word	0x000122b0
        /*09c4*/ 	.word	0x00000017
        /*09c8*/ 	.word	0x00000000
        /*09cc*/ 	.short	0x010a
        /*09ce*/ 	.byte	0x3f
	.zero		1


	//----- nvinfo : EIATTR_NUM_MBARRIERS
	.align		4
.L_1267:
        /*09d0*/ 	.byte	0x03, 0x38
        /*09d2*/ 	.short	0x0016


	//----- nvinfo : EIATTR_EXIT_INSTR_OFFSETS
	.align		4
        /*09d4*/ 	.byte	0x04, 0x1c
        /*09d6*/ 	.short	(.L_1269 - .L_1268)


	//   ....[0]....
.L_1268:
        /*09d8*/ 	.word	0x00000a70


	//   ....[1]....
        /*09dc*/ 	.word	0x0000aa40


	//   ....[2]....
        /*09e0*/ 	.word	0x00010900


	//----- nvinfo : EIATTR_MAX_THREADS
	.align		4
.L_1269:
        /*09e4*/ 	.byte	0x04, 0x05
        /*09e6*/ 	.short	(.L_1271 - .L_1270)
.L_1270:
        /*09e8*/ 	.word	0x00000200
        /*09ec*/ 	.word	0x00000001
        /*09f0*/ 	.word	0x00000001


	//----- nvinfo : EIATTR_CRS_STACK_SIZE
	.align		4
.L_1271:
        /*09f4*/ 	.byte	0x04, 0x1e
        /*09f6*/ 	.short	(.L_1273 - .L_1272)
.L_1272:
        /*09f8*/ 	.word	0x00000000


	//----- nvinfo : EIATTR_CBANK_PARAM_SIZE
	.align		4
.L_1273:
        /*09fc*/ 	.byte	0x03, 0x19
        /*09fe*/ 	.short	0x0af0


	//----- nvinfo : EIATTR_PARAM_CBANK
	.align		4
        /*0a00*/ 	.byte	0x04, 0x0a
        /*0a02*/ 	.short	(.L_1275 - .L_1274)
	.align		4
.L_1274:
        /*0a04*/ 	.word	index@(.nv.constant0._ZN7cutlass13device_kernelIN5flash11enable_sm90INS1_16FlashAttnFwdSm90INS1_25CollectiveMainloopFwdSm90ILi2EN4cute5tupleIJNS5_1CILi1EEES8_S8_EEENS6_IJNS7_ILi192EEENS7_ILi144EEENS7_ILi96EEEEEELi96ENS_6half_tEfNS_4arch4Sm90ELb0ELb0ELb0ELb1ELb0ELb0ELb0ELb0ELb1ELb1ELb0ELb0EEENS1_21CollectiveEpilogueFwdINS6_IJSA_SC_SB_EEES9_SE_SG_Li384ELb1ELb1ELb0ELb0EEENS1_36VarlenDynamicPersistentTileSchedulerILi192ELi144ELi384ELi128ELb0ELb1ELb1ELb0ELb1ELb1EEEEEEEEEvNT_6ParamsE)
        /*0a08*/ 	.short	0x0210
        /*0a0a*/ 	.short	0x0af0


	//----- nvinfo : EIATTR_SW_WAR
	.align		4
.L_1275:
        /*0a0c*/ 	.byte	0x04, 0x36
        /*0a0e*/ 	.short	(.L_1277 - .L_1276)
.L_1276:
        /*0a10*/ 	.word	0x00000008
.L_1277:


//--------------------- .nv.info._ZN7cutlass13device_kernelIN5flash11enable_sm90INS1_16FlashAttnFwdSm90INS1_25CollectiveMainloopFwdSm90ILi2EN4cute5tupleIJNS5_1CILi1EEES8_S8_EEENS6_IJNS7_ILi192EEENS7_ILi144EEENS7_ILi96EEEEEELi96ENS_6half_tEfNS_4arch4Sm90ELb0ELb0ELb0ELb1ELb0ELb1ELb0ELb0ELb1ELb1ELb0ELb0EEENS1_21CollectiveEpilogueFwdINS6_IJSA_SC_SB_EEES9_SE_SG_Li384ELb1ELb1ELb0ELb0EEENS1_36VarlenDynamicPersistentTileSchedulerILi192ELi144ELi384ELi128ELb0ELb1ELb1ELb0ELb1ELb1EEEEEEEEEvNT_6ParamsE --------------------------
	.section	.nv.info._ZN7cutlass13device_kernelIN5flash11enable_sm90INS1_16FlashAttnFwdSm90INS1_25CollectiveMainloopFwdSm90ILi2EN4cute5tupleIJNS5_1CILi1EEES8_S8_EEENS6_IJNS7_ILi192EEENS7_ILi144EEENS7_ILi96EEEEEELi96ENS_6half_tEfNS_4arch4Sm90ELb0ELb0ELb0ELb1ELb0ELb1ELb0ELb0ELb1ELb1ELb0ELb0EEENS1_21CollectiveEpilogueFwdINS6_IJSA_SC_SB_EEES9_SE_SG_Li384ELb1ELb1ELb0ELb0EEENS1_36VarlenDynamicPersistentTileSchedulerILi192ELi144ELi384ELi128ELb0ELb1ELb1ELb0ELb1ELb1EEEEEEEEEvNT_6ParamsE,"",@"SHT_CUDA_INFO"
	.sectionflags	@""
	.align	4


	//----- nvinfo : EIATTR_CUDA_API_VERSION
	.align		4
        /*0000*/ 	.byte	0x04, 0x37
        /*0002*/ 	.short	(.L_1279 - .L_1278)
.L_1278:
        /*0004*/ 	.word	0x00000082


	//----- nvinfo : EIATTR_KPARAM_INFO
	.align		4
.L_1279:
        /*0008*/ 	.byte	0x04, 0x17
        /*000a*/ 	.short	(.L_1281 - .L_1280)
.L_1280:
        /*000c*/ 	.word	0x00000000
        /*0010*/ 	.short	0x0000
        /*0012*/ 	.short	0x0070
        /*0014*/ 	.byte	0x00, 0xf0, 0x01, 0x2a


	//----- nvinfo : EIATTR_SPARSE_MMA_MASK
	.align		4
.L_1281:
        /*0018*/ 	.byte	0x03, 0x50
        /*001a*/ 	.short	0x0000


	//----- nvinfo : EIATTR_MAXREG_COUNT
	.align		4
        /*001c*/ 	.byte	0x03, 0x1b
        /*001e*/ 	.short	0x0080


	//----- nvinfo : EIATTR_NUM_BARRIERS
	.align		4
        /*0020*/ 	.byte	0x02, 0x4c
        /*0022*/ 	.byte	0x10
	.zero		1


	//----- nvinfo : EIATTR_EXTERNS
	.align		4
        /*0024*/ 	.byte	0x04, 0x0f
        /*0026*/ 	.short	(.L_1283 - .L_1282)


	//   ....[0]....
	.align		4
.L_1282:
        /*0028*/ 	.word	index@(__assertfail)


	//----- nvinfo : EIATTR_ANNOTATIONS
	.align		4
.L_1283:
        /*002c*/ 	.byte	0x04, 0x55
        /*002e*/ 	.short	(.L_1285 - .L_1284)


	//   ....[0]....
.L_1284:
        /* <DEDUP_REMOVED lines=131> */


	//----- nvinfo : EIATTR_MERCURY_ISA_VERSION
	.align		4
.L_1285:
        /*0850*/ 	.byte	0x03, 0x5f
        /*0852*/ 	.short	0x0101


	//----- nvinfo : EIATTR_UNUSED_LOAD_BYTE_OFFSET
	.align		4
        /*0854*/ 	.byte	0x04, 0x44
        /*0856*/ 	.short	(.L_1287 - .L_1286)


	//   ....[0]....
.L_1286:
        /*0858*/ 	.word	0x00000ad0
        /*085c*/ 	.word	0x0000fff0


	//   ....[1]....
        /*0860*/ 	.word	0x00014650
        /*0864*/ 	.word	0x0000fff0


	//----- nvinfo : EIATTR_INT_WARP_WIDE_INSTR_OFFSETS
	.align		4
.L_1287:
        /*0868*/ 	.byte	0x04, 0x31
        /*086a*/ 	.short	(.L_1289 - .L_1288)


	//   ....[0]....
.L_1288:
        /*086c*/ 	.word	0x00000180


	//   ....[1]....
        /*0870*/ 	.word	0x00000220


	//   ....[2]....
        /*0874*/ 	.word	0x00000290


	//   ....[3]....
        /*0878*/ 	.word	0x00018990


	//   ....[4]....
        /*087c*/ 	.word	0x00018a20


	//   ....[5]....
        /*0880*/ 	.word	0x0001c590


	//   ....[6]....
        /*0884*/ 	.word	0x0001c620


	//----- nvinfo : EIATTR_COOP_GROUP_MASK_REGIDS
	.align		4
.L_1289:
        /*0888*/ 	.byte	0x04, 0x29
        /*088a*/ 	.short	(.L_1291 - .L_1290)


	//   ....[0]....
.L_1290:
        /*088c*/ 	.word	0xffffffff


	//   ....[1]....
        /*0890*/ 	.word	0xffffffff


	//   ....[2]....
        /*0894*/ 	.word	0xffffffff


	//   ....[3]....
        /*0898*/ 	.word	0xffffffff


	//   ....[4]....
        /*089c*/ 	.word	0xffffffff


	//   ....[5]....
        /*08a0*/ 	.word	0xffffffff


	//   ....[6]....
        /*08a4*/ 	.word	0xffffffff


	//   ....[7]....
        /*08a8*/ 	.word	0xffffffff


	//   ....[8]....
        /*08ac*/ 	.word	0xffffffff


	//   ....[9]....
        /*08b0*/ 	.word	0xffffffff


	//   ....[10]....
        /*08b4*/ 	.word	0xffffffff


	//   ....[11]....
        /*08b8*/ 	.word	0xffffffff


	//   ....[12]....
        /*08bc*/ 	.word	0xffffffff


	//   ....[13]....
        /*08c0*/ 	.word	0xffffffff


	//   ....[14]....
        /*08c4*/ 	.word	0xffffffff


	//   ....[15]....
        /*08c8*/ 	.word	0xffffffff


	//   ....[16]....
        /*08cc*/ 	.word	0xffffffff


	//   ....[17]....
        /*08d0*/ 	.word	0xffffffff


	//   ....[18]....
        /*08d4*/ 	.word	0xffffffff


	//   ....[19]....
        /*08d8*/ 	.word	0xffffffff


	//   ....[20]....
        /*08dc*/ 	.word	0xffffffff


	//   ....[21]....
        /*08e0*/ 	.word	0xffffffff


	//   ....[22]....
        /*08e4*/ 	.word	0xffffffff


	//   ....[23]....
        /*08e8*/ 	.word	0xffffffff


	//   ....[24]....
        /*08ec*/ 	.word	0xffffffff


	//   ....[25]....
        /*08f0*/ 	.word	0xffffffff


	//   ....[26]....
        /*08f4*/ 	.word	0xffffffff


	//   ....[27]....
        /*08f8*/ 	.word	0xffffffff


	//   ....[28]....
        /*08fc*/ 	.word	0xffffffff


	//   ....[29]....
        /*0900*/ 	.word	0xffffffff


	//   ....[30]....
        /*0904*/ 	.word	0xffffffff


	//   ....[31]....
        /*0908*/ 	.word	0xffffffff


	//   ....[32]....
        /*090c*/ 	.word	0xffffffff


	//   ....[33]....
        /*0910*/ 	.word	0xffffffff


	//   ....[34]....
        /*0914*/ 	.word	0xffffffff


	//   ....[35]....
        /*0918*/ 	.word	0xffffffff


	//   ....[36]....
        /*091c*/ 	.word	0xffffffff


	//   ....[37]....
        /*0920*/ 	.word	0xffffffff


	//   ....[38]....
        /*0924*/ 	.word	0xffffffff


	//   ....[39]....
        /*0928*/ 	.word	0xffffffff


	//   ....[40]....
        /*092c*/ 	.word	0xffffffff


	//   ....[41]....
        /*0930*/ 	.word	0xffffffff


	//   ....[42]....
        /*0934*/ 	.word	0xffffffff


	//   ....[43]....
        /*0938*/ 	.word	0xffffffff


	//   ....[44]....
        /*093c*/ 	.word	0xffffffff


	//   ....[45]....
        /*0940*/ 	.word	0xffffffff


	//   ....[46]....
        /*0944*/ 	.word	0xffffffff


	//   ....[47]....
        /*0948*/ 	.word	0xffffffff


	//   ....[48]....
        /*094c*/ 	.word	0xffffffff


	//   ....[49]....
        /*0950*/ 	.word	0xffffffff


	//   ....[50]....
        /*0954*/ 	.word	0xffffffff


	//   ....[51]....
        /*0958*/ 	.word	0xffffffff


	//   ....[52]....
        /*095c*/ 	.word	0xffffffff


	//   ....[53]....
        /*0960*/ 	.word	0xffffffff


	//   ....[54]....
        /*0964*/ 	.word	0xffffffff


	//   ....[55]....
        /*0968*/ 	.word	0xffffffff


	//   ....[56]....
        /*096c*/ 	.word	0xffffffff


	//   ....[57]....
        /*0970*/ 	.word	0xffffffff


	//   ....[58]....
        /*0974*/ 	.word	0xffffffff


	//   ....[59]....
        /*0978*/ 	.word	0xffffffff


	//   ....[60]....
        /*097c*/ 	.word	0xffffffff


	//   ....[61]....
        /*0980*/ 	.word	0xffffffff


	//   ....[62]....
        /*0984*/ 	.word	0xffffffff


	//   ....[63]....
        /*0988*/ 	.word	0xffffffff


	//   ....[64]....
        /*098c*/ 	.word	0xffffffff


	//   ....[65]....
        /*0990*/ 	.word	0xffffffff


	//   ....[66]....
        /*0994*/ 	.word	0xffffffff


	//   ....[67]....
        /*0998*/ 	.word	0xffffffff


	//   ....[68]....
        /*099c*/ 	.word	0xffffffff


	//   ....[69]....
        /*09a0*/ 	.word	0xffffffff


	//   ....[70]....
        /*09a4*/ 	.word	0xffffffff


	//   ....[71]....
        /*09a8*/ 	.word	0xffffffff


	//   ....[72]....
        /*09ac*/ 	.word	0xffffffff


	//   ....[73]....
        /*09b0*/ 	.word	0xffffffff


	//   ....[74]....
        /*09b4*/ 	.word	0xffffffff


	//   ....[75]....
        /*09b8*/ 	.word	0xffffffff


	//   ....[76]....
        /*09bc*/ 	.word	0xffffffff


	//   ....[77]....
        /*09c0*/ 	.word	0xffffffff


	//   ....[78]....
        /*09c4*/ 	.word	0xffffffff


	//   ....[79]....
        /*09c8*/ 	.word	0xffffffff


	//   ....[80]....
        /*09cc*/ 	.word	0xffffffff


	//   ....[81]....
        /*09d0*/ 	.word	0xffffffff


	//   ....[82]....
        /*09d4*/ 	.word	0xffffffff


	//   ....[83]....
        /*09d8*/ 	.word	0xffffffff


	//   ....[84]....
        /*09dc*/ 	.word	0xffffffff


	//   ....[85]....
        /*09e0*/ 	.word	0xffffffff


	//   ....[86]....
        /*09e4*/ 	.word	0xffffffff


	//   ....[87]....
        /*09e8*/ 	.word	0xffffffff


	//   ....[88]....
        /*09ec*/ 	.word	0xffffffff


	//   ....[89]....
        /*09f0*/ 	.word	0xffffffff


	//   ....[90]....
        /*09f4*/ 	.word	0x0500000f


	//   ....[91]....
        /*09f8*/ 	.word	0x0500000f


	//   ....[92]....
        /*09fc*/ 	.word	0x0500000f


	//   ....[93]....
        /*0a00*/ 	.word	0x0500000f


	//   ....[94]....
        /*0a04*/ 	.word	0x0500000f


	//   ....[95]....
        /*0a08*/ 	.word	0x0500000f


	//   ....[96]....
        /*0a0c*/ 	.word	0x0500000f


	//   ....[97]....
        /*0a10*/ 	.word	0x0500000f


	//   ....[98]....
        /*0a14*/ 	.word	0x0500000f


	//   ....[99]....
        /*0a18*/ 	.word	0x0500000f


	//   ....[100]....
        /*0a1c*/ 	.word	0x0500000f


	//   ....[101]....
        /*0a20*/ 	.word	0x0500000f


	//   ....[102]....
        /*0a24*/ 	.word	0x0500000f


	//   ....[103]....
        /*0a28*/ 	.word	0x0500000f


	//   ....[104]....
        /*0a2c*/ 	.word	0x0500000f


	//   ....[105]....
        /*0a30*/ 	.word	0x0500000f


	//   ....[106]....
        /*0a34*/ 	.word	0x0500000f


	//   ....[107]....
        /*0a38*/ 	.word	0x0500000f


	//   ....[108]....
        /*0a3c*/ 	.word	0x0500000f


	//   ....[109]....
        /*0a40*/ 	.word	0x0500000f


	//   ....[110]....
        /*0a44*/ 	.word	0x0500000f


	//   ....[111]....
        /*0a48*/ 	.word	0x0500000f


	//   ....[112]....
        /*0a4c*/ 	.word	0x0500000f


	//   ....[113]....
        /*0a50*/ 	.word	0x0500000f


	//   ....[114]....
        /*0a54*/ 	.word	0x0500000f


	//   ....[115]....
        /*0a58*/ 	.word	0x0500000f


	//   ....[116]....
        /*0a5c*/ 	.word	0x0500000f


	//   ....[117]....
        /*0a60*/ 	.word	0x0500000f


	//   ....[118]....
        /*0a64*/ 	.word	0x0500000f


	//   ....[119]....
        /*0a68*/ 	.word	0x0500000f


	//   ....[120]....
        /*0a6c*/ 	.word	0x0500000f


	//   ....[121]....
        /*0a70*/ 	.word	0x0500000f


	//   ....[122]....
        /*0a74*/ 	.word	0x0500000f


	//   ....[123]....
        /*0a78*/ 	.word	0x0500000f


	//   ....[124]....
        /*0a7c*/ 	.word	0x0500000f


	//   ....[125]....
        /*0a80*/ 	.word	0x0500000f


	//   ....[126]....
        /*0a84*/ 	.word	0x0500000f


	//   ....[127]....
        /*0a88*/ 	.word	0x0500000f


	//   ....[128]....
        /*0a8c*/ 	.word	0x0500000f


	//   ....[129]....
        /*0a90*/ 	.word	0x0500000f


	//   ....[130]....
        /*0a94*/ 	.word	0x0500000f


	//   ....[131]....
        /*0a98*/ 	.word	0x0500000f


	//   ....[132]....
        /*0a9c*/ 	.word	0x0500000f


	//   ....[133]....
        /*0aa0*/ 	.word	0x0500000f


	//   ....[134]....
        /*0aa4*/ 	.word	0x0500000f


	//----- nvinfo : EIATTR_COOP_GROUP_INSTR_OFFSETS
	.align		4
.L_1291:
        /*0aa8*/ 	.byte	0x04, 0x28
        /*0aaa*/ 	.short	(.L_1293 - .L_1292)


	//   ....[0]....
.L_1292:
        /*0aac*/ 	.word	0x00000060


	//   ....[1]....
        /*0ab0*/ 	.word	0x00000190


	//   ....[2]....
        /*0ab4*/ 	.word	0x00000240


	//   ....[3]....
        /*0ab8*/ 	.word	0x00000400


	//   ....[4]....
        /*0abc*/ 	.word	0x00000560


	//   ....[5]....
        /*0ac0*/ 	.word	0x00000680


	//   ....[6]....
        /*0ac4*/ 	.word	0x000007e0


	//   ....[7]....
        /*0ac8*/ 	.word	0x00006f90


	//   ....[8]....
        /*0acc*/ 	.word	0x00007560


	//   ....[9]....
        /*0ad0*/ 	.word	0x00007570


	//   ....[10]....
        /*0ad4*/ 	.word	0x00007580


	//   ....[11]....
        /*0ad8*/ 	.word	0x00007590


	//   ....[12]....
        /*0adc*/ 	.word	0x000090c0


	//   ....[13]....
        /*0ae0*/ 	.word	0x000090d0


	//   ....[14]....
        /*0ae4*/ 	.word	0x000090e0


	//   ....[15]....
        /*0ae8*/ 	.word	0x000090f0


	//   ....[16]....
        /*0aec*/ 	.word	0x0000d520


	//   ....[17]....
        /*0af0*/ 	.word	0x0000d540


	//   ....[18]....
        /*0af4*/ 	.word	0x0000d940


	//   ....[19]....
        /*0af8*/ 	.word	0x0000d960


	//   ....[20]....
        /*0afc*/ 	.word	0x0000ed40


	//   ....[21]....
        /*0b00*/ 	.word	0x00011980


	//   ....[22]....
        /*0b04*/ 	.word	0x000119a0


	//   ....[23]....
        /*0b08*/ 	.word	0x00011f30


	//   ....[24]....
        /*0b0c*/ 	.word	0x00011f50


	//   ....[25]....
        /*0b10*/ 	.word	0x00013830


	//   ....[26]....
        /*0b14*/ 	.word	0x00013f90


	//   ....[27]....
        /*0b18*/ 	.word	0x00013fc0


	//   ....[28]....
        /*0b1c*/ 	.word	0x00014000


	//   ....[29]....
        /*0b20*/ 	.word	0x00014010


	//   ....[30]....
        /*0b24*/ 	.word	0x00014fc0


	//   ....[31]....
        /*0b28*/ 	.word	0x00015000


	//   ....[32]....
        /*0b2c*/ 	.word	0x00015040


	//   ....[33]....
        /*0b30*/ 	.word	0x00015060


	//   ....[34]....
        /*0b34*/ 	.word	0x00015570


	//   ....[35]....
        /*0b38*/ 	.word	0x00015590


	//   ....[36]....
        /*0b3c*/ 	.word	0x00015690


	//   ....[37]....
        /*0b40*/ 	.word	0x000156b0


	//   ....[38]....
        /*0b44*/ 	.word	0x00015f00


	//   ....[39]....
        /*0b48*/ 	.word	0x00015f10


	//   ....[40]....
        /*0b4c*/ 	.word	0x00016070


	//   ....[41]....
        /*0b50*/ 	.word	0x00016080


	//   ....[42]....
        /*0b54*/ 	.word	0x00016220


	//   ....[43]....
        /*0b58*/ 	.word	0x00016410


	//   ....[44]....
        /*0b5c*/ 	.word	0x00016440


	//   ....[45]....
        /*0b60*/ 	.word	0x00016470


	//   ....[46]....
        /*0b64*/ 	.word	0x000164a0


	//   ....[47]....
        /*0b68*/ 	.word	0x000164d0


	//   ....[48]....
        /*0b6c*/ 	.word	0x00016500


	//   ....[49]....
        /*0b70*/ 	.word	0x00016670


	//   ....[50]....
        /*0b74*/ 	.word	0x000166a0


	//   ....[51]....
        /*0b78*/ 	.word	0x000166d0


	//   ....[52]....
        /*0b7c*/ 	.word	0x00016700


	//   ....[53]....
        /*0b80*/ 	.word	0x00016730


	//   ....[54]....
        /*0b84*/ 	.word	0x00016760


	//   ....[55]....
        /*0b88*/ 	.word	0x000167f0


	//   ....[56]....
        /*0b8c*/ 	.word	0x00016820


	//   ....[57]....
        /*0b90*/ 	.word	0x000168a0


	//   ....[58]....
        /*0b94*/ 	.word	0x00017510


	//   ....[59]....
        /*0b98*/ 	.word	0x00018f50


	//   ....[60]....
        /*0b9c*/ 	.word	0x00019c50


	//   ....[61]....
        /*0ba0*/ 	.word	0x00019c60


	//   ....[62]....
        /*0ba4*/ 	.word	0x00019d50


	//   ....[63]....
        /*0ba8*/ 	.word	0x00019d60


	//   ....[64]....
        /*0bac*/ 	.word	0x00019e10


	//   ....[65]....
        /*0bb0*/ 	.word	0x00019e20


	//   ....[66]....
        /*0bb4*/ 	.word	0x00019e30


	//   ....[67]....
        /*0bb8*/ 	.word	0x00019e40


	//   ....[68]....
        /*0bbc*/ 	.word	0x00019f10


	//   ....[69]....
        /*0bc0*/ 	.word	0x00019f50


	//   ....[70]....
        /*0bc4*/ 	.word	0x00019f60


	//   ....[71]....
        /*0bc8*/ 	.word	0x00019f80


	//   ....[72]....
        /*0bcc*/ 	.word	0x0001cd10


	//   ....[73]....
        /*0bd0*/ 	.word	0x0001cd30


	//   ....[74]....
        /*0bd4*/ 	.word	0x0001cd70


	//   ....[75]....
        /*0bd8*/ 	.word	0x0001cda0


	//   ....[76]....
        /*0bdc*/ 	.word	0x0001cdd0


	//   ....[77]....
        /*0be0*/ 	.word	0x0001ce00


	//   ....[78]....
        /*0be4*/ 	.word	0x0001ce30


	//   ....[79]....
        /*0be8*/ 	.word	0x0001ce60


	//   ....[80]....
        /*0bec*/ 	.word	0x0001cfe0


	//   ....[81]....
        /*0bf0*/ 	.word	0x0001d020


	//   ....[82]....
        /*0bf4*/ 	.word	0x0001d050


	//   ....[83]....
        /*0bf8*/ 	.word	0x0001d080


	//   ....[84]....
        /*0bfc*/ 	.word	0x0001d0b0


	//   ....[85]....
        /*0c00*/ 	.word	0x0001d0e0


	//   ....[86]....
        /*0c04*/ 	.word	0x0001d1a0


	//   ....[87]....
        /*0c08*/ 	.word	0x0001d1c0


	//   ....[88]....
        /*0c0c*/ 	.word	0x0001d230


	//   ....[89]....
        /*0c10*/ 	.word	0x0001d690


	//   ....[90]....
        /*0c14*/ 	.word	0x0001daf0


	//   ....[91]....
        /*0c18*/ 	.word	0x0001dba0


	//   ....[92]....
        /*0c1c*/ 	.word	0x0001dc30


	//   ....[93]....
        /*0c20*/ 	.word	0x0001dc80


	//   ....[94]....
        /*0c24*/ 	.word	0x0001dcd0


	//   ....[95]....
        /*0c28*/ 	.word	0x0001ddc0


	//   ....[96]....
        /*0c2c*/ 	.word	0x0001de50


	//   ....[97]....
        /*0c30*/ 	.word	0x0001deb0


	//   ....[98]....
        /*0c34*/ 	.word	0x0001df10


	//   ....[99]....
        /*0c38*/ 	.word	0x0001e120


	//   ....[100]....
        /*0c3c*/ 	.word	0x0001e170


	//   ....[101]....
        /*0c40*/ 	.word	0x0001e200


	//   ....[102]....
        /*0c44*/ 	.word	0x0001e290


	//   ....[103]....
        /*0c48*/ 	.word	0x0001e350


	//   ....[104]....
        /*0c4c*/ 	.word	0x0001e640


	//   ....[105]....
        /*0c50*/ 	.word	0x0001e7f0


	//   ....[106]....
        /*0c54*/ 	.word	0x0001e840


	//   ....[107]....
        /*0c58*/ 	.word	0x0001e8b0


	//   ....[108]....
        /*0c5c*/ 	.word	0x0001e9b0


	//   ....[109]....
        /*0c60*/ 	.word	0x0001ea20


	//   ....[110]....
        /*0c64*/ 	.word	0x0001eb20


	//   ....[111]....
        /*0c68*/ 	.word	0x0001eba0


	//   ....[112]....
        /*0c6c*/ 	.word	0x0001ec20


	//   ....[113]....
        /*0c70*/ 	.word	0x0001ed20


	//   ....[114]....
        /*0c74*/ 	.word	0x0001ee20


	//   ....[115]....
        /*0c78*/ 	.word	0x0001ee80


	//   ....[116]....
        /*0c7c*/ 	.word	0x0001ef60


	//   ....[117]....
        /*0c80*/ 	.word	0x0001f280


	//   ....[118]....
        /*0c84*/ 	.word	0x0001f330


	//   ....[119]....
        /*0c88*/ 	.word	0x0001f430


	//   ....[120]....
        /*0c8c*/ 	.word	0x0001f4b0


	//   ....[121]....
        /*0c90*/ 	.word	0x0001f520


	//   ....[122]....
        /*0c94*/ 	.word	0x0001f590


	//   ....[123]....
        /*0c98*/ 	.word	0x0001f600


	//   ....[124]....
        /*0c9c*/ 	.word	0x0001f680


	//   ....[125]....
        /*0ca0*/ 	.word	0x0001f710


	//   ....[126]....
        /*0ca4*/ 	.word	0x0001f7c0


	//   ....[127]....
        /*0ca8*/ 	.word	0x0001f830


	//   ....[128]....
        /*0cac*/ 	.word	0x0001f8a0


	//   ....[129]....
        /*0cb0*/ 	.word	0x0001f910


	//   ....[130]....
        /*0cb4*/ 	.word	0x0001f990


	//   ....[131]....
        /*0cb8*/ 	.word	0x0001fa00


	//   ....[132]....
        /*0cbc*/ 	.word	0x0001faa0


	//   ....[133]....
        /*0cc0*/ 	.word	0x0001fb30


	//   ....[134]....
        /*0cc4*/ 	.word	0x0001fc50


	//----- nvinfo : EIATTR_REG_RECONFIG
	.align		4
.L_1293:
        /*0cc8*/ 	.byte	0x01, 0x54
	.zero		2


	//----- nvinfo : EIATTR_SYSCALL_OFFSETS
	.align		4
        /*0ccc*/ 	.byte	0x04, 0x46
        /*0cce*/ 	.short	(.L_1295 - .L_1294)


	//   ....[0]....
.L_1294:
        /*0cd0*/ 	.word	0x00001c80


	//   ....[1]....
        /*0cd4*/ 	.word	0x00001dd0


	//   ....[2]....
        /*0cd8*/ 	.word	0x00007160


	//   ....[3]....
        /*0cdc*/ 	.word	0x000074e0


	//   ....[4]....
        /*0ce0*/ 	.word	0x00018b80


	//   ....[5]....
        /*0ce4*/ 	.word	0x00018cd0


	//   ....[6]....
        /*0ce8*/ 	.word	0x00018dd0


	//   ....[7]....
        /*0cec*/ 	.word	0x000196e0


	//----- nvinfo : EIATTR_MBARRIER_INSTR_OFFSETS
	.align		4
.L_1295:
        /*0cf0*/ 	.byte	0x04, 0x39
        /*0cf2*/ 	.short	(.L_1297 - .L_1296)


	//   ....[0]....
.L_1296:
        /*0cf4*/ 	.word	0x000002b0
        /*0cf8*/ 	.word	0x000000ff
        /*0cfc*/ 	.word	0x00031c00
        /*0d00*/ 	.short	0x0100
        /*0d02*/ 	.byte	0x08
	.zero		1


	//   ....[1]....
        /*0d04*/ 	.word	0x000002c0
        /*0d08*/ 	.word	0x000000ff
        /*0d0c*/ 	.word	0x00031c20
        /*0d10*/ 	.short	0x0100
        /*0d12*/ 	.byte	0x08
	.zero		1


	//   ....[2]....
        /*0d14*/ 	.word	0x000003b0
        /*0d18*/ 	.word	0x000000ff
        /*0d1c*/ 	.word	0x00031c30
        /*0d20*/ 	.short	0x0100
        /*0d22*/ 	.byte	0x08
	.zero		1


	//   ....[3]....
        /*0d24*/ 	.word	0x000003c0
        /*0d28*/ 	.word	0x000000ff
        /*0d2c*/ 	.word	0x00031c40
        /*0d30*/ 	.short	0x0100
        /*0d32*/ 	.byte	0x08
	.zero		1


	//   ....[4]....
        /*0d34*/ 	.word	0x000003d0
        /*0d38*/ 	.word	0x000000ff
        /*0d3c*/ 	.word	0x00031c38
        /*0d40*/ 	.short	0x0100
        /*0d42*/ 	.byte	0x08
	.zero		1


	//   ....[5]....
        /*0d44*/ 	.word	0x000003e0
        /*0d48*/ 	.word	0x000000ff
        /*0d4c*/ 	.word	0x00031c48
        /*0d50*/ 	.short	0x0100
        /*0d52*/ 	.byte	0x08
	.zero		1


	//   ....[6]....
        /*0d54*/ 	.word	0x00000510
        /*0d58*/ 	.word	0x000000ff
        /*0d5c*/ 	.word	0x00031c50
        /*0d60*/ 	.short	0x0100
        /*0d62*/ 	.byte	0x08
	.zero		1


	//   ....[7]....
        /*0d64*/ 	.word	0x00000520
        /*0d68*/ 	.word	0x000000ff
        /*0d6c*/ 	.word	0x00031c60
        /*0d70*/ 	.short	0x0100
        /*0d72*/ 	.byte	0x08
	.zero		1


	//   ....[8]....
        /*0d74*/ 	.word	0x00000530
        /*0d78*/ 	.word	0x000000ff
        /*0d7c*/ 	.word	0x00031c58
        /*0d80*/ 	.short	0x0100
        /*0d82*/ 	.byte	0x08
	.zero		1


	//   ....[9]....
        /*0d84*/ 	.word	0x00000540
        /*0d88*/ 	.word	0x000000ff
        /*0d8c*/ 	.word	0x00031c68
        /*0d90*/ 	.short	0x0100
        /*0d92*/ 	.byte	0x08
	.zero		1


	//   ....[10]....
        /*0d94*/ 	.word	0x00000630
        /*0d98*/ 	.word	0x000000ff
        /*0d9c*/ 	.word	0x00031c70
        /*0da0*/ 	.short	0x0100
        /*0da2*/ 	.byte	0x06
	.zero		1


	//   ....[11]....
        /*0da4*/ 	.word	0x00000640
        /*0da8*/ 	.word	0x000000ff
        /*0dac*/ 	.word	0x00031c80
        /*0db0*/ 	.short	0x0100
        /*0db2*/ 	.byte	0x06
	.zero		1


	//   ....[12]....
        /*0db4*/ 	.word	0x00000650
        /*0db8*/ 	.word	0x000000ff
        /*0dbc*/ 	.word	0x00031c78
        /*0dc0*/ 	.short	0x0100
        /*0dc2*/ 	.byte	0x06
	.zero		1


	//   ....[13]....
        /*0dc4*/ 	.word	0x00000660
        /*0dc8*/ 	.word	0x000000ff
        /*0dcc*/ 	.word	0x00031c88
        /*0dd0*/ 	.short	0x0100
        /*0dd2*/ 	.byte	0x06
	.zero		1


	//   ....[14]....
        /*0dd4*/ 	.word	0x00000790
        /*0dd8*/ 	.word	0x000000ff
        /*0ddc*/ 	.word	0x00031c90
        /*0de0*/ 	.short	0x0100
        /*0de2*/ 	.byte	0x08
	.zero		1


	//   ....[15]....
        /*0de4*/ 	.word	0x000007a0
        /*0de8*/ 	.word	0x000000ff
        /*0dec*/ 	.word	0x00031ca0
        /*0df0*/ 	.short	0x0100
        /*0df2*/ 	.byte	0x08
	.zero		1


	//   ....[16]....
        /*0df4*/ 	.word	0x000007b0
        /*0df8*/ 	.word	0x000000ff
        /*0dfc*/ 	.word	0x00031c98
        /*0e00*/ 	.short	0x0100
        /*0e02*/ 	.byte	0x08
	.zero		1


	//   ....[17]....
        /*0e04*/ 	.word	0x000007c0
        /*0e08*/ 	.word	0x000000ff
        /*0e0c*/ 	.word	0x00031ca8
        /*0e10*/ 	.short	0x0100
        /*0e12*/ 	.byte	0x08
	.zero		1


	//   ....[18]....
        /*0e14*/ 	.word	0x000008f0
        /*0e18*/ 	.word	0x000000ff
        /*0e1c*/ 	.word	0x00031cb0
        /*0e20*/ 	.short	0x0100
        /*0e22*/ 	.byte	0x08
	.zero		1


	//   ....[19]....
        /*0e24*/ 	.word	0x00000900
        /*0e28*/ 	.word	0x000000ff
        /*0e2c*/ 	.word	0x00031cc0
        /*0e30*/ 	.short	0x0100
        /*0e32*/ 	.byte	0x08
	.zero		1


	//   ....[20]....
        /*0e34*/ 	.word	0x00000910
        /*0e38*/ 	.word	0x000000ff
        /*0e3c*/ 	.word	0x00031cb8
        /*0e40*/ 	.short	0x0100
        /*0e42*/ 	.byte	0x08
	.zero		1


	//   ....[21]....
        /*0e44*/ 	.word	0x00000920
        /*0e48*/ 	.word	0x000000ff
        /*0e4c*/ 	.word	0x00031cc8
        /*0e50*/ 	.short	0x0100
        /*0e52*/ 	.byte	0x08
	.zero		1


	//   ....[22]....
        /*0e54*/ 	.word	0x00003220
        /*0e58*/ 	.word	0x00000014
        /*0e5c*/ 	.word	0x00031c90
        /*0e60*/ 	.short	0x010a
        /*0e62*/ 	.byte	0x3f
	.zero		1


	//   ....[23]....
        /*0e64*/ 	.word	0x00004c40
        /*0e68*/ 	.word	0x00000014
        /*0e6c*/ 	.word	0x00031c90
        /*0e70*/ 	.short	0x010a
        /*0e72*/ 	.byte	0x3f
	.zero		1


	//   ....[24]....
        /*0e74*/ 	.word	0x00006670
        /*0e78*/ 	.word	0x00000014
        /*0e7c*/ 	.word	0x00031c90
        /*0e80*/ 	.short	0x010a
        /*0e82*/ 	.byte	0x3f
	.zero		1


	//   ....[25]....
        /*0e84*/ 	.word	0x000068e0
        /*0e88*/ 	.word	0x00000020
        /*0e8c*/ 	.word	0x00000000
        /*0e90*/ 	.short	0x0101
        /*0e92*/ 	.byte	0x3f
	.zero		1


	//   ....[26]....
        /*0e94*/ 	.word	0x00006920
        /*0e98*/ 	.word	0x00000014
        /*0e9c*/ 	.word	0x00031cb0
        /*0ea0*/ 	.short	0x010a
        /*0ea2*/ 	.byte	0x3f
	.zero		1


	//   ....[27]....
        /*0ea4*/ 	.word	0x00006c40
        /*0ea8*/ 	.word	0x00000014
        /*0eac*/ 	.word	0x00000000
        /*0eb0*/ 	.short	0x0101
        /*0eb2*/ 	.byte	0x3f
	.zero		1


	//   ....[28]....
        /*0eb4*/ 	.word	0x00007200
        /*0eb8*/ 	.word	0x00000010
        /*0ebc*/ 	.word	0x00031c00
        /*0ec0*/ 	.short	0x010a
        /*0ec2*/ 	.byte	0x3f
	.zero		1


	//   ....[29]....
        /*0ec4*/ 	.word	0x00007250
        /*0ec8*/ 	.word	0x00000010
        /*0ecc*/ 	.word	0x00031c00
        /*0ed0*/ 	.short	0x010a
        /*0ed2*/ 	.byte	0x3f
	.zero		1


	//   ....[30]....
        /*0ed4*/ 	.word	0x00007c80
        /*0ed8*/ 	.word	0x00000010
        /*0edc*/ 	.word	0x00031c00
        /*0ee0*/ 	.short	0x010a
        /*0ee2*/ 	.byte	0x3f
	.zero		1


	//   ....[31]....
        /*0ee4*/ 	.word	0x000095a0
        /*0ee8*/ 	.word	0x00000010
        /*0eec*/ 	.word	0x00031c00
        /*0ef0*/ 	.short	0x010a
        /*0ef2*/ 	.byte	0x3f
	.zero		1


	//   ....[32]....
        /*0ef4*/ 	.word	0x0000ac40
        /*0ef8*/ 	.word	0x00000000
        /*0efc*/ 	.word	0x00031c30
        /*0f00*/ 	.short	0x010a
        /*0f02*/ 	.byte	0x3f
	.zero		1


	//   ....[33]....
        /*0f04*/ 	.word	0x0000ad10
        /*0f08*/ 	.word	0x00000000
        /*0f0c*/ 	.word	0x00031c30
        /*0f10*/ 	.short	0x010a
        /*0f12*/ 	.byte	0x3f
	.zero		1


	//   ....[34]....
        /*0f14*/ 	.word	0x0000dec0
        /*0f18*/ 	.word	0x00000000
        /*0f1c*/ 	.word	0x00000000
        /*0f20*/ 	.short	0x0101
        /*0f22*/ 	.byte	0x3f
	.zero		1


	//   ....[35]....
        /*0f24*/ 	.word	0x0000f040
        /*0f28*/ 	.word	0x0000000e
        /*0f2c*/ 	.word	0x00031c30
        /*0f30*/ 	.short	0x010a
        /*0f32*/ 	.byte	0x3f
	.zero		1


	//   ....[36]....
        /*0f34*/ 	.word	0x0000f090
        /*0f38*/ 	.word	0x0000000e
        /*0f3c*/ 	.word	0x00031c30
        /*0f40*/ 	.short	0x010a
        /*0f42*/ 	.byte	0x3f
	.zero		1


	//   ....[37]....
        /*0f44*/ 	.word	0x00011690
        /*0f48*/ 	.word	0x0000000f
        /*0f4c*/ 	.word	0x00031c50
        /*0f50*/ 	.short	0x010a
        /*0f52*/ 	.byte	0x3f
	.zero		1


	//   ....[38]....
        /*0f54*/ 	.word	0x000116e0
        /*0f58*/ 	.word	0x0000000f
        /*0f5c*/ 	.word	0x00031c50
        /*0f60*/ 	.short	0x010a
        /*0f62*/ 	.byte	0x3f
	.zero		1


	//   ....[39]....
        /*0f64*/ 	.word	0x00012940
        /*0f68*/ 	.word	0x0000004c
        /*0f6c*/ 	.word	0x00000000
        /*0f70*/ 	.short	0x0101
        /*0f72*/ 	.byte	0x3f
	.zero		1


	//   ....[40]....
        /*0f74*/ 	.word	0x000129b0
        /*0f78*/ 	.word	0x0000004b
        /*0f7c*/ 	.word	0x00000000
        /*0f80*/ 	.short	0x0101
        /*0f82*/ 	.byte	0x3f
	.zero		1


	//   ....[41]....
        /*0f84*/ 	.word	0x000138c0
        /*0f88*/ 	.word	0x00000000
        /*0f8c*/ 	.word	0x00031c50
        /*0f90*/ 	.short	0x010a
        /*0f92*/ 	.byte	0x3f
	.zero		1


	//   ....[42]....
        /*0f94*/ 	.word	0x00013970
        /*0f98*/ 	.word	0x00000000
        /*0f9c*/ 	.word	0x00031c50
        /*0fa0*/ 	.short	0x010a
        /*0fa2*/ 	.byte	0x3f
	.zero		1


	//   ....[43]....
        /*0fa4*/ 	.word	0x00014310
        /*0fa8*/ 	.word	0x00000008
        /*0fac*/ 	.word	0x00000000
        /*0fb0*/ 	.short	0x0101
        /*0fb2*/ 	.byte	0x3f
	.zero		1


	//   ....[44]....
        /*0fb4*/ 	.word	0x00015580
        /*0fb8*/ 	.word	0x00000000
        /*0fbc*/ 	.word	0x00000000
        /*0fc0*/ 	.short	0x0101
        /*0fc2*/ 	.byte	0x3f
	.zero		1


	//   ....[45]....
        /*0fc4*/ 	.word	0x000175f0
        /*0fc8*/ 	.word	0x00000016
        /*0fcc*/ 	.word	0x00031c20
        /*0fd0*/ 	.short	0x010a
        /*0fd2*/ 	.byte	0x3f
	.zero		1


	//   ....[46]....
        /*0fd4*/ 	.word	0x000176b0
        /*0fd8*/ 	.word	0x00000008
        /*0fdc*/ 	.word	0x00031ca0
        /*0fe0*/ 	.short	0x010a
        /*0fe2*/ 	.byte	0x3f
	.zero		1


	//   ....[47]....
        /*0fe4*/ 	.word	0x00017ad0
        /*0fe8*/ 	.word	0x00000008
        /*0fec*/ 	.word	0x00031cc0
        /*0ff0*/ 	.short	0x010a
        /*0ff2*/ 	.byte	0x3f
	.zero		1


	//   ....[48]....
        /*0ff4*/ 	.word	0x00018020
        /*0ff8*/ 	.word	0x00000008
        /*0ffc*/ 	.word	0x00031ca0
        /*1000*/ 	.short	0x010a
        /*1002*/ 	.byte	0x3f
	.zero		1


	//   ....[49]....
        /*1004*/ 	.word	0x00018430
        /*1008*/ 	.word	0x00000008
        /*100c*/ 	.word	0x00031cc0
        /*1010*/ 	.short	0x010a
        /*1012*/ 	.byte	0x3f
	.zero		1


	//   ....[50]....
        /*1014*/ 	.word	0x00019190
        /*1018*/ 	.word	0x00000000
        /*101c*/ 	.word	0x00031c40
        /*1020*/ 	.short	0x010a
        /*1022*/ 	.byte	0x3f
	.zero		1


	//   ....[51]....
        /*1024*/ 	.word	0x0001a0c0
        /*1028*/ 	.word	0x00000016
        /*102c*/ 	.word	0x00031c00
        /*1030*/ 	.short	0x0107
        /*1032*/ 	.byte	0x3f
	.zero		1


	//   ....[52]....
        /*1034*/ 	.word	0x0001a1b0
        /*1038*/ 	.word	0x00000016
        /*103c*/ 	.word	0x00031c00
        /*1040*/ 	.short	0x0101
        /*1042*/ 	.byte	0x3f
	.zero		1


	//   ....[53]....
        /*1044*/ 	.word	0x0001a1d0
        /*1048*/ 	.word	0x00000016
        /*104c*/ 	.word	0x00031c20
        /*1050*/ 	.short	0x010a
        /*1052*/ 	.byte	0x3f
	.zero		1


	//   ....[54]....
        /*1054*/ 	.word	0x0001a510
        /*1058*/ 	.word	0x00000003
        /*105c*/ 	.word	0x00031c40
        /*1060*/ 	.short	0x010a
        /*1062*/ 	.byte	0x3f
	.zero		1


	//   ....[55]....
        /*1064*/ 	.word	0x0001a980
        /*1068*/ 	.word	0x00000002
        /*106c*/ 	.word	0x00031c60
        /*1070*/ 	.short	0x010a
        /*1072*/ 	.byte	0x3f
	.zero		1


	//   ....[56]....
        /*1074*/ 	.word	0x0001b0e0
        /*1078*/ 	.word	0x00000005
        /*107c*/ 	.word	0x00031c40
        /*1080*/ 	.short	0x010a
        /*1082*/ 	.byte	0x3f
	.zero		1


	//   ....[57]....
        /*1084*/ 	.word	0x0001b550
        /*1088*/ 	.word	0x00000003
        /*108c*/ 	.word	0x00031c60
        /*1090*/ 	.short	0x010a
        /*1092*/ 	.byte	0x3f
	.zero		1


	//   ....[58]....
        /*1094*/ 	.word	0x0001bc00
        /*1098*/ 	.word	0x00000005
        /*109c*/ 	.word	0x00031c40
        /*10a0*/ 	.short	0x010a
        /*10a2*/ 	.byte	0x3f
	.zero		1


	//   ....[59]....
        /*10a4*/ 	.word	0x0001c070
        /*10a8*/ 	.word	0x00000003
        /*10ac*/ 	.word	0x00031c60
        /*10b0*/ 	.short	0x010a
        /*10b2*/ 	.byte	0x3f
	.zero		1


	//   ....[60]....
        /*10b4*/ 	.word	0x0001c6c0
        /*10b8*/ 	.word	0x00000000
        /*10bc*/ 	.word	0x00031c60
        /*10c0*/ 	.short	0x010a
        /*10c2*/ 	.byte	0x3f
	.zero		1


	//   ....[61]....
        /*10c4*/ 	.word	0x0001d610
        /*10c8*/ 	.word	0x00000009
        /*10cc*/ 	.word	0x00031c20
        /*10d0*/ 	.short	0x010a
        /*10d2*/ 	.byte	0x3f
	.zero		1


	//   ....[62]....
        /*10d4*/ 	.word	0x0001d7a0
        /*10d8*/ 	.word	0x00000005
        /*10dc*/ 	.word	0x00000000
        /*10e0*/ 	.short	0x010a
        /*10e2*/ 	.byte	0x3f
	.zero		1


	//   ....[63]....
        /*10e4*/ 	.word	0x0001d810
        /*10e8*/ 	.word	0x00000003
        /*10ec*/ 	.word	0x00000000
        /*10f0*/ 	.short	0x010a
        /*10f2*/ 	.byte	0x3f
	.zero		1


	//   ....[64]....
        /*10f4*/ 	.word	0x0001d870
        /*10f8*/ 	.word	0x00000017
        /*10fc*/ 	.word	0x00000000
        /*1100*/ 	.short	0x010a
        /*1102*/ 	.byte	0x3f
	.zero		1


	//   ....[65]....
        /*1104*/ 	.word	0x0001d8a0
        /*1108*/ 	.word	0x00000007
        /*110c*/ 	.word	0x00000000
        /*1110*/ 	.short	0x010a
        /*1112*/ 	.byte	0x3f
	.zero		1


	//   ....[66]....
        /*1114*/ 	.word	0x0001d900
        /*1118*/ 	.word	0x00000014
        /*111c*/ 	.word	0x00031c90
        /*1120*/ 	.short	0x010a
        /*1122*/ 	.byte	0x3f
	.zero		1


	//   ....[67]....
        /*1124*/ 	.word	0x0001d950
        /*1128*/ 	.word	0x00000014
        /*112c*/ 	.word	0x00031c90
        /*1130*/ 	.short	0x010a
        /*1132*/ 	.byte	0x3f
	.zero		1


	//   ....[68]....
        /*1134*/ 	.word	0x0001d9a0
        /*1138*/ 	.word	0x00000014
        /*113c*/ 	.word	0x00031c90
        /*1140*/ 	.short	0x010a
        /*1142*/ 	.byte	0x3f
	.zero		1


	//   ....[69]....
        /*1144*/ 	.word	0x0001d9f0
        /*1148*/ 	.word	0x00000014
        /*114c*/ 	.word	0x00031cb0
        /*1150*/ 	.short	0x010a
        /*1152*/ 	.byte	0x3f
	.zero		1


	//   ....[70]....
        /*1154*/ 	.word	0x0001dd10
        /*1158*/ 	.word	0x00000010
        /*115c*/ 	.word	0x00031c00
        /*1160*/ 	.short	0x010a
        /*1162*/ 	.byte	0x3f
	.zero		1


	//   ....[71]....
        /*1164*/ 	.word	0x0001df40
        /*1168*/ 	.word	0x00000010
        /*116c*/ 	.word	0x00031c00
        /*1170*/ 	.short	0x010a
        /*1172*/ 	.byte	0x3f
	.zero		1


	//   ....[72]....
        /*1174*/ 	.word	0x0001df90
        /*1178*/ 	.word	0x00000000
        /*117c*/ 	.word	0x00031c30
        /*1180*/ 	.short	0x010a
        /*1182*/ 	.byte	0x3f
	.zero		1


	//   ....[73]....
        /*1184*/ 	.word	0x0001dfe0
        /*1188*/ 	.word	0x0000000e
        /*118c*/ 	.word	0x00031c30
        /*1190*/ 	.short	0x010a
        /*1192*/ 	.byte	0x3f
	.zero		1


	//   ....[74]....
        /*1194*/ 	.word	0x0001e030
        /*1198*/ 	.word	0x0000000f
        /*119c*/ 	.word	0x00031c50
        /*11a0*/ 	.short	0x010a
        /*11a2*/ 	.byte	0x3f
	.zero		1


	//   ....[75]....
        /*11a4*/ 	.word	0x0001e080
        /*11a8*/ 	.word	0x00000000
        /*11ac*/ 	.word	0x00031c50
        /*11b0*/ 	.short	0x010a
        /*11b2*/ 	.byte	0x3f
	.zero		1


	//   ....[76]....
        /*11b4*/ 	.word	0x0001e420
        /*11b8*/ 	.word	0x00000016
        /*11bc*/ 	.word	0x00031c20
        /*11c0*/ 	.short	0x010a
        /*11c2*/ 	.byte	0x3f
	.zero		1


	//   ....[77]....
        /*11c4*/ 	.word	0x0001e470
        /*11c8*/ 	.word	0x00000008
        /*11cc*/ 	.word	0x00031ca0
        /*11d0*/ 	.short	0x010a
        /*11d2*/ 	.byte	0x3f
	.zero		1


	//   ....[78]....
        /*11d4*/ 	.word	0x0001e4c0
        /*11d8*/ 	.word	0x00000008
        /*11dc*/ 	.word	0x00031cc0
        /*11e0*/ 	.short	0x010a
        /*11e2*/ 	.byte	0x3f
	.zero		1


	//   ....[79]....
        /*11e4*/ 	.word	0x0001e510
        /*11e8*/ 	.word	0x00000008
        /*11ec*/ 	.word	0x00031ca0
        /*11f0*/ 	.short	0x010a
        /*11f2*/ 	.byte	0x3f
	.zero		1


	//   ....[80]....
        /*11f4*/ 	.word	0x0001e560
        /*11f8*/ 	.word	0x00000008
        /*11fc*/ 	.word	0x00031cc0
        /*1200*/ 	.short	0x010a
        /*1202*/ 	.byte	0x3f
	.zero		1


	//   ....[81]....
        /*1204*/ 	.word	0x0001e700
        /*1208*/ 	.word	0x00000000
        /*120c*/ 	.word	0x00031c40
        /*1210*/ 	.short	0x010a
        /*1212*/ 	.byte	0x3f
	.zero		1


	//   ....[82]....
        /*1214*/ 	.word	0x0001efa0
        /*1218*/ 	.word	0x00000016
        /*121c*/ 	.word	0x00031c20
        /*1220*/ 	.short	0x010a
        /*1222*/ 	.byte	0x3f
	.zero		1


	//   ....[83]....
        /*1224*/ 	.word	0x0001eff0
        /*1228*/ 	.word	0x00000003
        /*122c*/ 	.word	0x00031c40
        /*1230*/ 	.short	0x010a
        /*1232*/ 	.byte	0x3f
	.zero		1


	//   ....[84]....
        /*1234*/ 	.word	0x0001f040
        /*1238*/ 	.word	0x00000002
        /*123c*/ 	.word	0x00031c60
        /*1240*/ 	.short	0x010a
        /*1242*/ 	.byte	0x3f
	.zero		1


	//   ....[85]....
        /*1244*/ 	.word	0x0001f090
        /*1248*/ 	.word	0x00000005
        /*124c*/ 	.word	0x00031c40
        /*1250*/ 	.short	0x010a
        /*1252*/ 	.byte	0x3f
	.zero		1


	//   ....[86]....
        /*1254*/ 	.word	0x0001f0e0
        /*1258*/ 	.word	0x00000003
        /*125c*/ 	.word	0x00031c60
        /*1260*/ 	.short	0x010a
        /*1262*/ 	.byte	0x3f
	.zero		1


	//   ....[87]....
        /*1264*/ 	.word	0x0001f130
        /*1268*/ 	.word	0x00000005
        /*126c*/ 	.word	0x00031c40
        /*1270*/ 	.short	0x010a
        /*1272*/ 	.byte	0x3f
	.zero		1


	//   ....[88]....
        /*1274*/ 	.word	0x0001f180
        /*1278*/ 	.word	0x00000003
        /*127c*/ 	.word	0x00031c60
        /*1280*/ 	.short	0x010a
        /*1282*/ 	.byte	0x3f
	.zero		1


	//   ....[89]....
        /*1284*/ 	.word	0x0001f1d0
        /*1288*/ 	.word	0x00000000
        /*128c*/ 	.word	0x00031c60
        /*1290*/ 	.short	0x010a
        /*1292*/ 	.byte	0x3f
	.zero		1


	//   ....[90]....
        /*1294*/ 	.word	0x0001fb70
        /*1298*/ 	.word	0x00000009
        /*129c*/ 	.word	0x00031c20
        /*12a0*/ 	.short	0x010a
        /*12a2*/ 	.byte	0x3f
	.zero		1


	//   ....[91]....
        /*12a4*/ 	.word	0x0001fd10
        /*12a8*/ 	.word	0x00000005
        /*12ac*/ 	.word	0x00000000
        /*12b0*/ 	.short	0x010a
        /*12b2*/ 	.byte	0x3f
	.zero		1


	//   ....[92]....
        /*12b4*/ 	.word	0x0001fd60
        /*12b8*/ 	.word	0x00000003
        /*12bc*/ 	.word	0x00000000
        /*12c0*/ 	.short	0x010a
        /*12c2*/ 	.byte	0x3f
	.zero		1


	//   ....[93]....
        /*12c4*/ 	.word	0x0001fdb0
        /*12c8*/ 	.word	0x00000017
        /*12cc*/ 	.word	0x00000000
        /*12d0*/ 	.short	0x010a
        /*12d2*/ 	.byte	0x3f
	.zero		1


	//----- nvinfo : EIATTR_NUM_MBARRIERS
	.align		4
.L_1297:
        /*12d4*/ 	.byte	0x03, 0x38
        /*12d6*/ 	.short	0x0016


	//----- nvinfo : EIATTR_EXIT_INSTR_OFFSETS
	.align		4
        /*12d8*/ 	.byte	0x04, 0x1c
        /*12da*/ 	.short	(.L_1299 - .L_1298)


	//   ....[0]....
.L_1298:
        /*12dc*/ 	.word	0x0001d8f0


	//----- nvinfo : EIATTR_MAX_THREADS
	.align		4
.L_1299:
        /*12e0*/ 	.byte	0x04, 0x05
        /*12e2*/ 	.short	(.L_1301 - .L_1300)
.L_1300:
        /*12e4*/ 	.word	0x00000200
        /*12e8*/ 	.word	0x00000001
        /*12ec*/ 	.word	0x00000001


	//----- nvinfo : EIATTR_CRS_STACK_SIZE
	.align		4
.L_1301:
        /*12f0*/ 	.byte	0x04, 0x1e
        /*12f2*/ 	.short	(.L_1303 - .L_1302)
.L_1302:
        /*12f4*/ 	.word	0x00000000


	//----- nvinfo : EIATTR_CBANK_PARAM_SIZE
	.align		4
.L_1303:
        /*12f8*/ 	.byte	0x03, 0x19
        /*12fa*/ 	.short	0x0af0


	//----- nvinfo : EIATTR_PARAM_CBANK
	.align		4
        /*12fc*/ 	.byte	0x04, 0x0a
        /*12fe*/ 	.short	(.L_1305 - .L_1304)
	.align		4
.L_1304:
        /*1300*/ 	.word	index@(.nv.constant0._ZN7cutlass13device_kernelIN5flash11enable_sm90INS1_16FlashAttnFwdSm90INS1_25CollectiveMainloopFwdSm90ILi2EN4cute5tupleIJNS5_1CILi1EEES8_S8_EEENS6_IJNS7_ILi192EEENS7_ILi144EEENS7_ILi96EEEEEELi96ENS_6half_tEfNS_4arch4Sm90ELb0ELb0ELb0ELb1ELb0ELb1ELb0ELb0ELb1ELb1ELb0ELb0EEENS1_21CollectiveEpilogueFwdINS6_IJSA_SC_SB_EEES9_SE_SG_Li384ELb1ELb1ELb0ELb0EEENS1_36VarlenDynamicPersistentTileSchedulerILi192ELi144ELi384ELi128ELb0ELb1ELb1ELb0ELb1ELb1EEEEEEEEEvNT_6ParamsE)
        /*1304*/ 	.short	0x0210
        /*1306*/ 	.short	0x0af0


	//----- nvinfo : EIATTR_SW_WAR
	.align		4
.L_1305:
        /*1308*/ 	.byte	0x04, 0x36
        /*130a*/ 	.short	(.L_1307 - .L_1306)
.L_1306:
        /*130c*/ 	.word	0x00000008
.L_1307:


//--------------------- .nv.info._ZN7cutlass13device_kernelIN5flash11enable_sm90INS1_16FlashAttnFwdSm90INS1_25CollectiveMainloopFwdSm90ILi2EN4cute5tupleIJNS5_1CILi1EEES8_S8_EEENS6_IJNS7_ILi192EEENS7_ILi128EEENS7_ILi96EEEEEELi96ENS_6half_tEfNS_4arch4Sm90ELb0ELb1ELb0ELb0ELb0ELb0ELb0ELb0ELb1ELb1ELb0ELb0EEENS1_21CollectiveEpilogueFwdINS6_IJSA_SC_SB_EEES9_SE_SG_Li384ELb0ELb1ELb0ELb0EEENS1_30DynamicPersistentTileSchedulerILi384ELi128ELb0ELb1ELb1EEEEEEEEEvNT_6ParamsE --------------------------
	.section	.nv.info._ZN7cutlass13device_kernelIN5flash11enable_sm90INS1_16FlashAttnFwdSm90INS1_25CollectiveMainloopFwdSm90ILi2EN4cute5tupleIJNS5_1CILi1EEES8_S8_EEENS6_IJNS7_ILi192EEENS7_ILi128EEENS7_ILi96EEEEEELi96ENS_6half_tEfNS_4arch4Sm90ELb0ELb1ELb0ELb0ELb0ELb0ELb0ELb0ELb1ELb1ELb0ELb0EEENS1_21CollectiveEpilogueFwdINS6_IJSA_SC_SB_EEES9_SE_SG_Li384ELb0ELb1ELb0ELb0EEENS1_30DynamicPersistentTileSchedulerILi384ELi128ELb0ELb1ELb1EEEEEEEEEvNT_6ParamsE,"",@"SHT_CUDA_INFO"
	.sectionflags	@""
	.align	4


	//----- nvinfo : EIATTR_CUDA_API_VERSION
	.align		4
        /*0000*/ 	.byte	0x04, 0x37
        /*0002*/ 	.short	(.L_1309 - .L_1308)
.L_1308:
        /*0004*/ 	.word	0x00000082


	//----- nvinfo : EIATTR_KPARAM_INFO
	.align		4
.L_1309:
        /*0008*/ 	.byte	0x04, 0x17
        /*000a*/ 	.short	(.L_1311 - .L_1310)
.L_1310:
        /*000c*/ 	.word	0x00000000
        /*0010*/ 	.short	0x0000
        /*0012*/ 	.short	0x0070
        /*0014*/ 	.byte	0x00, 0xf0, 0x01, 0x2a


	//----- nvinfo : EIATTR_SPARSE_MMA_MASK
	.align		4
.L_1311:
        /*0018*/ 	.byte	0x03, 0x50
        /*001a*/ 	.short	0x0000


	//----- nvinfo : EIATTR_MAXREG_COUNT
	.align		4
        /*001c*/ 	.byte	0x03, 0x1b
        /*001e*/ 	.short	0x0080


	//----- nvinfo : EIATTR_NUM_BARRIERS
	.align		4
        /*0020*/ 	.byte	0x02, 0x4c
        /*0022*/ 	.byte	0x10
	.zero		1


	//----- nvinfo : EIATTR_EXTERNS
	.align		4
        /*0024*/ 	.byte	0x04, 0x0f
        /*0026*/ 	.short	(.L_1313 - .L_1312)


	//   ....[0]....
	.align		4
.L_1312:
        /*0028*/ 	.word	index@(__assertfail)


	//----- nvinfo : EIATTR_MERCURY_ISA_VERSION
	.align		4
.L_1313:
        /*002c*/ 	.byte	0x03, 0x5f
        /*002e*/ 	.short	0x0101


	//----- nvinfo : EIATTR_INT_WARP_WIDE_INSTR_OFFSETS
	.align		4
        /*0030*/ 	.byte	0x04, 0x31
        /*0032*/ 	.short	(.L_1315 - .L_1314)


	//   ....[0]....
.L_1314:
        /*0034*/ 	.word	0x00000120


	//   ....[1]....
        /*0038*/ 	.word	0x00000160


	//   ....[2]....
        /*003c*/ 	.word	0x000001d0


	//   ....[3]....
        /*0040*/ 	.word	0x00010190


	//   ....[4]....
        /*0044*/ 	.word	0x00010220


	//   ....[5]....
        /*0048*/ 	.word	0x00013a00


	//   ....[6]....
        /*004c*/ 	.word	0x00013a90


	//----- nvinfo : EIATTR_COOP_GROUP_MASK_REGIDS
	.align		4
.L_1315:
        /*0050*/ 	.byte	0x04, 0x29
        /*0052*/ 	.short	(.L_1317 - .L_1316)


	//   ....[0]....
.L_1316:
        /*0054*/ 	.word	0xffffffff


	//   ....[1]....
        /*0058*/ 	.word	0xffffffff


	//   ....[2]....
        /*005c*/ 	.word	0xffffffff


	//   ....[3]....
        /*0060*/ 	.word	0xffffffff


	//   ....[4]....
        /*0064*/ 	.word	0xffffffff


	//   ....[5]....
        /*0068*/ 	.word	0xffffffff


	//   ....[6]....
        /*006c*/ 	.word	0xffffffff


	//   ....[7]....
        /*0070*/ 	.word	0xffffffff


	//   ....[8]....
        /*0074*/ 	.word	0xffffffff


	//   ....[9]....
        /*0078*/ 	.word	0xffffffff


	//   ....[10]....
        /*007c*/ 	.word	0xffffffff


	//   ....[11]....
        /*0080*/ 	.word	0xffffffff


	//   ....[12]....
        /*0084*/ 	.word	0xffffffff


	//   ....[13]....
        /*0088*/ 	.word	0xffffffff


	//   ....[14]....
        /*008c*/ 	.word	0xffffffff


	//   ....[15]....
        /*0090*/ 	.word	0xffffffff


	//   ....[16]....
        /*0094*/ 	.word	0xffffffff


	//   ....[17]....
        /*0098*/ 	.word	0xffffffff


	//   ....[18]....
        /*009c*/ 	.word	0xffffffff


	//   ....[19]....
        /*00a0*/ 	.word	0xffffffff


	//   ....[20]....
        /*00a4*/ 	.word	0xffffffff


	//   ....[21]....
        /*00a8*/ 	.word	0xffffffff


	//   ....[22]....
        /*00ac*/ 	.word	0xffffffff


	//   ....[23]....
        /*00b0*/ 	.word	0xffffffff


	//   ....[24]....
        /*00b4*/ 	.word	0xffffffff


	//   ....[25]....
        /*00b8*/ 	.word	0xffffffff


	//   ....[26]....
        /*00bc*/ 	.word	0xffffffff


	//   ....[27]....
        /*00c0*/ 	.word	0xffffffff


	//   ....[28]....
        /*00c4*/ 	.word	0xffffffff


	//   ....[29]....
        /*00c8*/ 	.word	0xffffffff


	//   ....[30]....
        /*00cc*/ 	.word	0xffffffff


	//   ....[31]....
        /*00d0*/ 	.word	0xffffffff


	//   ....[32]....
        /*00d4*/ 	.word	0xffffffff


	//   ....[33]....
        /*00d8*/ 	.word	0xffffffff


	//   ....[34]....
        /*00dc*/ 	.word	0xffffffff


	//   ....[35]....
        /*00e0*/ 	.word	0xffffffff


	//   ....[36]....
        /*00e4*/ 	.word	0xffffffff


	//   ....[37]....
        /*00e8*/ 	.word	0xffffffff


	//   ....[38]....
        /*00ec*/ 	.word	0xffffffff


	//   ....[39]....
        /*00f0*/ 	.word	0xffffffff


	//   ....[40]....
        /*00f4*/ 	.word	0xffffffff


	//   ....[41]....
        /*00f8*/ 	.word	0xffffffff


	//   ....[42]....
        /*00fc*/ 	.word	0xffffffff


	//   ....[43]....
        /*0100*/ 	.word	0xffffffff


	//   ....[44]....
        /*0104*/ 	.word	0xffffffff


	//   ....[45]....
        /*0108*/ 	.word	0xffffffff


	//   ....[46]....
        /*010c*/ 	.word	0xffffffff


	//   ....[47]....
        /*0110*/ 	.word	0xffffffff


	//   ....[48]....
        /*0114*/ 	.word	0xffffffff


	//   ....[49]....
        /*0118*/ 	.word	0xffffffff


	//   ....[50]....
        /*011c*/ 	.word	0xffffffff


	//   ....[51]....
        /*0120*/ 	.word	0xffffffff


	//   ....[52]....
        /*0124*/ 	.word	0xffffffff


	//   ....[53]....
        /*0128*/ 	.word	0xffffffff


	//   ....[54]....
        /*012c*/ 	.word	0xffffffff


	//   ....[55]....
        /*0130*/ 	.word	0xffffffff


	//   ....[56]....
        /*0134*/ 	.word	0xffffffff


	//   ....[57]....
        /*0138*/ 	.word	0xffffffff


	//   ....[58]....
        /*013c*/ 	.word	0xffffffff


	//   ....[59]....
        /*0140*/ 	.word	0xffffffff


	//   ....[60]....
        /*0144*/ 	.word	0xffffffff


	//   ....[61]....
        /*0148*/ 	.word	0xffffffff


	//   ....[62]....
        /*014c*/ 	.word	0xffffffff


	//   ....[63]....
        /*0150*/ 	.word	0xffffffff


	//   ....[64]....
        /*0154*/ 	.word	0xffffffff


	//   ....[65]....
        /*0158*/ 	.word	0xffffffff


	//   ....[66]....
        /*015c*/ 	.word	0x0500000f


	//   ....[67]....
        /*0160*/ 	.word	0x0500000f


	//   ....[68]....
        /*0164*/ 	.word	0x0500000f


	//   ....[69]....
        /*0168*/ 	.word	0x0500000f


	//   ....[70]....
        /*016c*/ 	.word	0x0500000f


	//   ....[71]....
        /*0170*/ 	.word	0x0500000f


	//   ....[72]....
        /*0174*/ 	.word	0x0500000f


	//   ....[73]....
        /*0178*/ 	.word	0x0500000f


	//   ....[74]....
        /*017c*/ 	.word	0x0500000f


	//   ....[75]....
        /*0180*/ 	.word	0x0500000f


	//   ....[76]....
        /*0184*/ 	.word	0x0500000f


	//   ....[77]....
        /*0188*/ 	.word	0x0500000f


	//   ....[78]....
        /*018c*/ 	.word	0x0500000f


	//   ....[79]....
        /*0190*/ 	.word	0x0500000f


	//   ....[80]....
        /*0194*/ 	.word	0x0500000f


	//----- nvinfo : EIATTR_COOP_GROUP_INSTR_OFFSETS
	.align		4
.L_1317:
        /*0198*/ 	.byte	0x04, 0x28
        /*019a*/ 	.short	(.L_1319 - .L_1318)


	//   ....[0]....
.L_1318:
        /*019c*/ 	.word	0x00000060


	//   ....[1]....
        /*01a0*/ 	.word	0x00000130


	//   ....[2]....
        /*01a4*/ 	.word	0x00000180


	//   ....[3]....
        /*01a8*/ 	.word	0x000003b0


	//   ....[4]....
        /*01ac*/ 	.word	0x00000510


	//   ....[5]....
        /*01b0*/ 	.word	0x00000630


	//   ....[6]....
        /*01b4*/ 	.word	0x00000790


	//   ....[7]....
        /*01b8*/ 	.word	0x000018d0


	//   ....[8]....
        /*01bc*/ 	.word	0x00001f90


	//   ....[9]....
        /*01c0*/ 	.word	0x00002e10


	//   ....[10]....
        /*01c4*/ 	.word	0x000035a0


	//   ....[11]....
        /*01c8*/ 	.word	0x000036b0


	//   ....[12]....
        /*01cc*/ 	.word	0x00003fa0


	//   ....[13]....
        /*01d0*/ 	.word	0x00004000


	//   ....[14]....
        /*01d4*/ 	.word	0x00004bd0


	//   ....[15]....
        /*01d8*/ 	.word	0x00005880


	//   ....[16]....
        /*01dc*/ 	.word	0x00005af0


	//   ....[17]....
        /*01e0*/ 	.word	0x000066d0


	//   ....[18]....
        /*01e4*/ 	.word	0x000067d0


	//   ....[19]....
        /*01e8*/ 	.word	0x00007010


	//   ....[20]....
        /*01ec*/ 	.word	0x000070a0


	//   ....[21]....
        /*01f0*/ 	.word	0x00008060


	//   ....[22]....
        /*01f4*/ 	.word	0x00008af0


	//   ....[23]....
        /*01f8*/ 	.word	0x00008b40


	//   ....[24]....
        /*01fc*/ 	.word	0x000090c0


	//   ....[25]....
        /*0200*/ 	.word	0x00009130


	//   ....[26]....
        /*0204*/ 	.word	0x0000a380


	//   ....[27]....
        /*0208*/ 	.word	0x0000aa50


	//   ....[28]....
        /*020c*/ 	.word	0x0000af80


	//   ....[29]....
        /*0210*/ 	.word	0x0000bb50


	//   ....[30]....
        /*0214*/ 	.word	0x0000bc50


	//   ....[31]....
        /*0218*/ 	.word	0x0000c4c0


	//   ....[32]....
        /*021c*/ 	.word	0x0000c530


	//   ....[33]....
        /*0220*/ 	.word	0x0000d4e0


	//   ....[34]....
        /*0224*/ 	.word	0x0000d5f0


	//   ....[35]....
        /*0228*/ 	.word	0x0000d650


	//   ....[36]....
        /*022c*/ 	.word	0x0000d770


	//   ....[37]....
        /*0230*/ 	.word	0x0000d790


	//   ....[38]....
        /*0234*/ 	.word	0x0000e680


	//   ....[39]....
        /*0238*/ 	.word	0x0000e6b0


	//   ....[40]....
        /*023c*/ 	.word	0x0000e6e0


	//   ....[41]....
        /*0240*/ 	.word	0x0000e710


	//   ....[42]....
        /*0244*/ 	.word	0x0000ec20


	//   ....[43]....
        /*0248*/ 	.word	0x0000ec50


	//   ....[44]....
        /*024c*/ 	.word	0x0000ed50


	//   ....[45]....
        /*0250*/ 	.word	0x0000ed70


	//   ....[46]....
        /*0254*/ 	.word	0x0000f410


	//   ....[47]....
        /*0258*/ 	.word	0x0000f420


	//   ....[48]....
        /*025c*/ 	.word	0x0000f520


	//   ....[49]....
        /*0260*/ 	.word	0x0000f540


	//   ....[50]....
        /*0264*/ 	.word	0x0000f6e0


	//   ....[51]....
        /*0268*/ 	.word	0x00010760


	//   ....[52]....
        /*026c*/ 	.word	0x000112b0


	//   ....[53]....
        /*0270*/ 	.word	0x000112e0


	//   ....[54]....
        /*0274*/ 	.word	0x00011350


	//   ....[55]....
        /*0278*/ 	.word	0x000113b0


	//   ....[56]....
        /*027c*/ 	.word	0x00011400


	//   ....[57]....
        /*0280*/ 	.word	0x00011460


	//   ....[58]....
        /*0284*/ 	.word	0x00011480


	//   ....[59]....
        /*0288*/ 	.word	0x000114b0


	//   ....[60]....
        /*028c*/ 	.word	0x000114d0


	//   ....[61]....
        /*0290*/ 	.word	0x00011530


	//   ....[62]....
        /*0294*/ 	.word	0x00011570


	//   ....[63]....
        /*0298*/ 	.word	0x00011610


	//   ....[64]....
        /*029c*/ 	.word	0x00014040


	//   ....[65]....
        /*02a0*/ 	.word	0x00014210


	//   ....[66]....
        /*02a4*/ 	.word	0x00014830


	//   ....[67]....
        /*02a8*/ 	.word	0x00014990


	//   ....[68]....
        /*02ac*/ 	.word	0x000149f0


	//   ....[69]....
        /*02b0*/ 	.word	0x00014aa0


	//   ....[70]....
        /*02b4*/ 	.word	0x00014b70


	//   ....[71]....
        /*02b8*/ 	.word	0x00014bf0


	//   ....[72]....
        /*02bc*/ 	.word	0x00014cc0


	//   ....[73]....
        /*02c0*/ 	.word	0x00014d40


	//   ....[74]....
        /*02c4*/ 	.word	0x00014e30


	//   ....[75]....
        /*02c8*/ 	.word	0x00014ea0


	//   ....[76]....
        /*02cc*/ 	.word	0x00014f80


	//   ....[77]....
        /*02d0*/ 	.word	0x00014ff0


	//   ....[78]....
        /*02d4*/ 	.word	0x000150c0


	//   ....[79]....
        /*02d8*/ 	.word	0x000153d0


	//   ....[80]....
        /*02dc*/ 	.word	0x000154f0


	//----- nvinfo : EIATTR_REG_RECONFIG
	.align		4
.L_1319:
        /*02e0*/ 	.byte	0x01, 0x54
	.zero		2


	//----- nvinfo : EIATTR_SYSCALL_OFFSETS
	.align		4
        /*02e4*/ 	.byte	0x04, 0x46
        /*02e6*/ 	.short	(.L_1321 - .L_1320)


	//   ....[0]....
.L_1320:
        /*02e8*/ 	.word	0x00001ac0


	//   ....[1]....
        /*02ec*/ 	.word	0x00010380


	//   ....[2]....
        /*02f0*/ 	.word	0x000104d0


	//   ....[3]....
        /*02f4*/ 	.word	0x000105c0


	//   ....[4]....
        /*02f8*/ 	.word	0x00010dd0


	//----- nvinfo : EIATTR_MBARRIER_INSTR_OFFSETS
	.align		4
.L_1321:
        /*02fc*/ 	.byte	0x04, 0x39
        /*02fe*/ 	.short	(.L_1323 - .L_1322)


	//   ....[0]....
.L_1322:
        /*0300*/ 	.word	0x00000260
        /*0304*/ 	.word	0x000000ff
        /*0308*/ 	.word	0x0002d800
        /*030c*/ 	.short	0x0100
        /*030e*/ 	.byte	0x08
	.zero		1


	//   ....[1]....
        /*0310*/ 	.word	0x00000270
        /*0314*/ 	.word	0x000000ff
        /*0318*/ 	.word	0x0002d820
        /*031c*/ 	.short	0x0100
        /*031e*/ 	.byte	0x08
	.zero		1


	//   ....[2]....
        /*0320*/ 	.word	0x00000360
        /*0324*/ 	.word	0x000000ff
        /*0328*/ 	.word	0x0002d830
        /*032c*/ 	.short	0x0100
        /*032e*/ 	.byte	0x08
	.zero		1


	//   ....[3]....
        /*0330*/ 	.word	0x00000370
        /*0334*/ 	.word	0x000000ff
        /*0338*/ 	.word	0x0002d840
        /*033c*/ 	.short	0x0100
        /*033e*/ 	.byte	0x08
	.zero		1


	//   ....[4]....
        /*0340*/ 	.word	0x00000380
        /*0344*/ 	.word	0x000000ff
        /*0348*/ 	.word	0x0002d838
        /*034c*/ 	.short	0x0100
        /*034e*/ 	.byte	0x08
	.zero		1


	//   ....[5]....
        /*0350*/ 	.word	0x00000390
        /*0354*/ 	.word	0x000000ff
        /*0358*/ 	.word	0x0002d848
        /*035c*/ 	.short	0x0100
        /*035e*/ 	.byte	0x08
	.zero		1


	//   ....[6]....
        /*0360*/ 	.word	0x000004c0
        /*0364*/ 	.word	0x000000ff
        /*0368*/ 	.word	0x0002d850
        /*036c*/ 	.short	0x0100
        /*036e*/ 	.byte	0x08
	.zero		1


	//   ....[7]....
        /*0370*/ 	.word	0x000004d0
        /*0374*/ 	.word	0x000000ff
        /*0378*/ 	.word	0x0002d860
        /*037c*/ 	.short	0x0100
        /*037e*/ 	.byte	0x08
	.zero		1


	//   ....[8]....
        /*0380*/ 	.word	0x000004e0
        /*0384*/ 	.word	0x000000ff
        /*0388*/ 	.word	0x0002d858
        /*038c*/ 	.short	0x0100
        /*038e*/ 	.byte	0x08
	.zero		1


	//   ....[9]....
        /*0390*/ 	.word	0x000004f0
        /*0394*/ 	.word	0x000000ff
        /*0398*/ 	.word	0x0002d868
        /*039c*/ 	.short	0x0100
        /*039e*/ 	.byte	0x08
	.zero		1


	//   ....[10]....
        /*03a0*/ 	.word	0x000005e0
        /*03a4*/ 	.word	0x000000ff
        /*03a8*/ 	.word	0x0002d870
        /*03ac*/ 	.short	0x0100
        /*03ae*/ 	.byte	0x06
	.zero		1


	//   ....[11]....
        /*03b0*/ 	.word	0x000005f0
        /*03b4*/ 	.word	0x000000ff
        /*03b8*/ 	.word	0x0002d880
        /*03bc*/ 	.short	0x0100
        /*03be*/ 	.byte	0x06
	.zero		1


	//   ....[12]....
        /*03c0*/ 	.word	0x00000600
        /*03c4*/ 	.word	0x000000ff
        /*03c8*/ 	.word	0x0002d878
        /*03cc*/ 	.short	0x0100
        /*03ce*/ 	.byte	0x06
	.zero		1


	//   ....[13]....
        /*03d0*/ 	.word	0x00000610
        /*03d4*/ 	.word	0x000000ff
        /*03d8*/ 	.word	0x0002d888
        /*03dc*/ 	.short	0x0100
        /*03de*/ 	.byte	0x06
	.zero		1


	//   ....[14]....
        /*03e0*/ 	.word	0x00000740
        /*03e4*/ 	.word	0x000000ff
        /*03e8*/ 	.word	0x0002d890
        /*03ec*/ 	.short	0x0100
        /*03ee*/ 	.byte	0x08
	.zero		1


	//   ....[15]....
        /*03f0*/ 	.word	0x00000750
        /*03f4*/ 	.word	0x000000ff
        /*03f8*/ 	.word	0x0002d8a0
        /*03fc*/ 	.short	0x0100
        /*03fe*/ 	.byte	0x08
	.zero		1


	//   ....[16]....
        /*0400*/ 	.word	0x00000760
        /*0404*/ 	.word	0x000000ff
        /*0408*/ 	.word	0x0002d898
        /*040c*/ 	.short	0x0100
        /*040e*/ 	.byte	0x08
	.zero		1


	//   ....[17]....
        /*0410*/ 	.word	0x00000770
        /*0414*/ 	.word	0x000000ff
        /*0418*/ 	.word	0x0002d8a8
        /*041c*/ 	.short	0x0100
        /*041e*/ 	.byte	0x08
	.zero		1


	//   ....[18]....
        /*0420*/ 	.word	0x000008a0
        /*0424*/ 	.word	0x000000ff
        /*0428*/ 	.word	0x0002d8b0
        /*042c*/ 	.short	0x0100
        /*042e*/ 	.byte	0x08
	.zero		1


	//   ....[19]....
        /*0430*/ 	.word	0x000008b0
        /*0434*/ 	.word	0x000000ff
        /*0438*/ 	.word	0x0002d8c0
        /*043c*/ 	.short	0x0100
        /*043e*/ 	.byte	0x08
	.zero		1


	//   ....[20]....
        /*0440*/ 	.word	0x000008c0
        /*0444*/ 	.word	0x000000ff
        /*0448*/ 	.word	0x0002d8b8
        /*044c*/ 	.short	0x0100
        /*044e*/ 	.byte	0x08
	.zero		1


	//   ....[21]....
        /*0450*/ 	.word	0x000008d0
        /*0454*/ 	.word	0x000000ff
        /*0458*/ 	.word	0x0002d8c8
        /*045c*/ 	.short	0x0100
        /*045e*/ 	.byte	0x08
	.zero		1


	//   ....[22]....
        /*0460*/ 	.word	0x00001b40
        /*0464*/ 	.word	0x000000ff
        /*0468*/ 	.word	0x0002d800
        /*046c*/ 	.short	0x010a
        /*046e*/ 	.byte	0x2a
	.zero		1


	//   ....[23]....
        /*0470*/ 	.word	0x00001bc0
        /*0474*/ 	.word	0x00000005
        /*0478*/ 	.word	0x0002d830
        /*047c*/ 	.short	0x010a
        /*047e*/ 	.byte	0x3f
	.zero		1


	//   ....[24]....
        /*0480*/ 	.word	0x00001c20
        /*0484*/ 	.word	0x00000005
        /*0488*/ 	.word	0x0002d830
        /*048c*/ 	.short	0x010a
        /*048e*/ 	.byte	0x3f
	.zero		1


	//   ....[25]....
        /*0490*/ 	.word	0x000020c0
        /*0494*/ 	.word	0x00000000
        /*0498*/ 	.word	0x00000000
        /*049c*/ 	.short	0x0101
        /*049e*/ 	.byte	0x3f
	.zero		1


	//   ....[26]....
        /*04a0*/ 	.word	0x00005000
        /*04a4*/ 	.word	0x000000ff
        /*04a8*/ 	.word	0x0002d830
        /*04ac*/ 	.short	0x010a
        /*04ae*/ 	.byte	0x06
	.zero		1


	//   ....[27]....
        /*04b0*/ 	.word	0x00005040
        /*04b4*/ 	.word	0x000000ff
        /*04b8*/ 	.word	0x0002d830
        /*04bc*/ 	.short	0x010a
        /*04be*/ 	.byte	0x06
	.zero		1


	//   ....[28]....
        /*04c0*/ 	.word	0x000052e0
        /*04c4*/ 	.word	0x000000ff
        /*04c8*/ 	.word	0x0002d850
        /*04cc*/ 	.short	0x010a
        /*04ce*/ 	.byte	0x06
	.zero		1


	//   ....[29]....
        /*04d0*/ 	.word	0x00005320
        /*04d4*/ 	.word	0x000000ff
        /*04d8*/ 	.word	0x0002d850
        /*04dc*/ 	.short	0x010a
        /*04de*/ 	.byte	0x06
	.zero		1


	//   ....[30]....
        /*04e0*/ 	.word	0x000058f0
        /*04e4*/ 	.word	0x00000008
        /*04e8*/ 	.word	0x00000000
        /*04ec*/ 	.short	0x0101
        /*04ee*/ 	.byte	0x3f
	.zero		1


	//   ....[31]....
        /*04f0*/ 	.word	0x00007320
        /*04f4*/ 	.word	0x00000036
        /*04f8*/ 	.word	0x00000000
        /*04fc*/ 	.short	0x0101
        /*04fe*/ 	.byte	0x3f
	.zero		1


	//   ....[32]....
        /*0500*/ 	.word	0x00008420
        /*0504*/ 	.word	0x000000ff
        /*0508*/ 	.word	0x0002d830
        /*050c*/ 	.short	0x010a
        /*050e*/ 	.byte	0x06
	.zero		1


	//   ....[33]....
        /*0510*/ 	.word	0x00008460
        /*0514*/ 	.word	0x000000ff
        /*0518*/ 	.word	0x0002d830
        /*051c*/ 	.short	0x010a
        /*051e*/ 	.byte	0x06
	.zero		1


	//   ....[34]....
        /*0520*/ 	.word	0x00008700
        /*0524*/ 	.word	0x000000ff
        /*0528*/ 	.word	0x0002d850
        /*052c*/ 	.short	0x010a
        /*052e*/ 	.byte	0x06
	.zero		1


	//   ....[35]....
        /*0530*/ 	.word	0x00008740
        /*0534*/ 	.word	0x000000ff
        /*0538*/ 	.word	0x0002d850
        /*053c*/ 	.short	0x010a
        /*053e*/ 	.byte	0x06
	.zero		1


	//   ....[36]....
        /*0540*/ 	.word	0x00009940
        /*0544*/ 	.word	0x0000001e
        /*0548*/ 	.word	0x00000000
        /*054c*/ 	.short	0x0101
        /*054e*/ 	.byte	0x3f
	.zero		1


	//   ....[37]....
        /*0550*/ 	.word	0x000099d0
        /*0554*/ 	.word	0x00000036
        /*0558*/ 	.word	0x00000000
        /*055c*/ 	.short	0x0101
        /*055e*/ 	.byte	0x3f
	.zero		1


	//   ....[38]....
        /*0560*/ 	.word	0x0000a510
        /*0564*/ 	.word	0x000000ff
        /*0568*/ 	.word	0x0002d830
        /*056c*/ 	.short	0x010a
        /*056e*/ 	.byte	0x06
	.zero		1


	//   ....[39]....
        /*0570*/ 	.word	0x0000a550
        /*0574*/ 	.word	0x000000ff
        /*0578*/ 	.word	0x0002d830
        /*057c*/ 	.short	0x010a
        /*057e*/ 	.byte	0x06
	.zero		1


	//   ....[40]....
        /*0580*/ 	.word	0x0000a7f0
        /*0584*/ 	.word	0x000000ff
        /*0588*/ 	.word	0x0002d850
        /*058c*/ 	.short	0x010a
        /*058e*/ 	.byte	0x06
	.zero		1


	//   ....[41]....
        /*0590*/ 	.word	0x0000a830
        /*0594*/ 	.word	0x000000ff
        /*0598*/ 	.word	0x0002d850
        /*059c*/ 	.short	0x010a
        /*059e*/ 	.byte	0x06
	.zero		1


	//   ....[42]....
        /*05a0*/ 	.word	0x0000adc0
        /*05a4*/ 	.word	0x0000000a
        /*05a8*/ 	.word	0x00000000
        /*05ac*/ 	.short	0x0101
        /*05ae*/ 	.byte	0x3f
	.zero		1


	//   ....[43]....
        /*05b0*/ 	.word	0x0000c930
        /*05b4*/ 	.word	0x00000036
        /*05b8*/ 	.word	0x00000000
        /*05bc*/ 	.short	0x0101
        /*05be*/ 	.byte	0x3f
	.zero		1


	//   ....[44]....
        /*05c0*/ 	.word	0x0000d560
        /*05c4*/ 	.word	0x000000ff
        /*05c8*/ 	.word	0x0002d850
        /*05cc*/ 	.short	0x010a
        /*05ce*/ 	.byte	0x09
	.zero		1


	//   ....[45]....
        /*05d0*/ 	.word	0x0000d5a0
        /*05d4*/ 	.word	0x000000ff
        /*05d8*/ 	.word	0x0002d850
        /*05dc*/ 	.short	0x010a
        /*05de*/ 	.byte	0x09
	.zero		1


	//   ....[46]....
        /*05e0*/ 	.word	0x0000dbe0
        /*05e4*/ 	.word	0x00000000
        /*05e8*/ 	.word	0x00000000
        /*05ec*/ 	.short	0x0101
        /*05ee*/ 	.byte	0x3f
	.zero		1


	//   ....[47]....
        /*05f0*/ 	.word	0x0000ec40
        /*05f4*/ 	.word	0x000000ff
        /*05f8*/ 	.word	0x00000000
        /*05fc*/ 	.short	0x0101
        /*05fe*/ 	.byte	0x05
	.zero		1


	//   ....[48]....
        /*0600*/ 	.word	0x00010990
        /*0604*/ 	.word	0x00000003
        /*0608*/ 	.word	0x0002d840
        /*060c*/ 	.short	0x010a
        /*060e*/ 	.byte	0x3f
	.zero		1


	//   ....[49]....
        /*0610*/ 	.word	0x00011710
        /*0614*/ 	.word	0x00000011
        /*0618*/ 	.word	0x0002d800
        /*061c*/ 	.short	0x0107
        /*061e*/ 	.byte	0x3f
	.zero		1


	//   ....[50]....
        /*0620*/ 	.word	0x000117e0
        /*0624*/ 	.word	0x00000011
        /*0628*/ 	.word	0x0002d800
        /*062c*/ 	.short	0x0101
        /*062e*/ 	.byte	0x3f
	.zero		1


	//   ....[51]....
        /*0630*/ 	.word	0x00011800
        /*0634*/ 	.word	0x00000011
        /*0638*/ 	.word	0x0002d820
        /*063c*/ 	.short	0x010a
        /*063e*/ 	.byte	0x3f
	.zero		1


	//   ....[52]....
        /*0640*/ 	.word	0x00011b20
        /*0644*/ 	.word	0x00000003
        /*0648*/ 	.word	0x0002d840
        /*064c*/ 	.short	0x010a
        /*064e*/ 	.byte	0x3f
	.zero		1


	//   ....[53]....
        /*0650*/ 	.word	0x00011f50
        /*0654*/ 	.word	0x00000002
        /*0658*/ 	.word	0x00000060
        /*065c*/ 	.short	0x010a
        /*065e*/ 	.byte	0x3f
	.zero		1


	//   ....[54]....
        /*0660*/ 	.word	0x00012670
        /*0664*/ 	.word	0x00000003
        /*0668*/ 	.word	0x0002d840
        /*066c*/ 	.short	0x010a
        /*066e*/ 	.byte	0x3f
	.zero		1


	//   ....[55]....
        /*0670*/ 	.word	0x00012aa0
        /*0674*/ 	.word	0x0000000c
        /*0678*/ 	.word	0x00000060
        /*067c*/ 	.short	0x010a
        /*067e*/ 	.byte	0x3f
	.zero		1


	//   ....[56]....
        /*0680*/ 	.word	0x000130d0
        /*0684*/ 	.word	0x00000002
        /*0688*/ 	.word	0x0002d840
        /*068c*/ 	.short	0x010a
        /*068e*/ 	.byte	0x3f
	.zero		1


	//   ....[57]....
        /*0690*/ 	.word	0x00013540
        /*0694*/ 	.word	0x00000008
        /*0698*/ 	.word	0x00000060
        /*069c*/ 	.short	0x010a
        /*069e*/ 	.byte	0x3f
	.zero		1


	//   ....[58]....
        /*06a0*/ 	.word	0x00013b30
        /*06a4*/ 	.word	0x00000003
        /*06a8*/ 	.word	0x0002d860
        /*06ac*/ 	.short	0x010a
        /*06ae*/ 	.byte	0x3f
	.zero		1


	//   ....[59]....
        /*06b0*/ 	.word	0x00014190
        /*06b4*/ 	.word	0x00000009
        /*06b8*/ 	.word	0x0002d820
        /*06bc*/ 	.short	0x010a
        /*06be*/ 	.byte	0x3f
	.zero		1


	//   ....[60]....
        /*06c0*/ 	.word	0x00014330
        /*06c4*/ 	.word	0x00000007
        /*06c8*/ 	.word	0x00000000
        /*06cc*/ 	.short	0x010a
        /*06ce*/ 	.byte	0x3f
	.zero		1


	//   ....[61]....
        /*06d0*/ 	.word	0x000143a0
        /*06d4*/ 	.word	0x00000003
        /*06d8*/ 	.word	0x00000000
        /*06dc*/ 	.short	0x010a
        /*06de*/ 	.byte	0x3f
	.zero		1


	//   ....[62]....
        /*06e0*/ 	.word	0x00014400
        /*06e4*/ 	.word	0x00000005
        /*06e8*/ 	.word	0x00000000
        /*06ec*/ 	.short	0x010a
        /*06ee*/ 	.byte	0x3f
	.zero		1


	//   ....[63]....
        /*06f0*/ 	.word	0x00014430
        /*06f4*/ 	.word	0x00000003
        /*06f8*/ 	.word	0x00000000
        /*06fc*/ 	.short	0x010a
        /*06fe*/ 	.byte	0x3f
	.zero		1


	//   ....[64]....
        /*0700*/ 	.word	0x000144a0
        /*0704*/ 	.word	0x00000003
        /*0708*/ 	.word	0x0002d800
        /*070c*/ 	.short	0x010a
        /*070e*/ 	.byte	0x3f
	.zero		1


	//   ....[65]....
        /*0710*/ 	.word	0x000144f0
        /*0714*/ 	.word	0x00000005
        /*0718*/ 	.word	0x0002d830
        /*071c*/ 	.short	0x010a
        /*071e*/ 	.byte	0x3f
	.zero		1


	//   ....[66]....
        /*0720*/ 	.word	0x00014550
        /*0724*/ 	.word	0x00000007
        /*0728*/ 	.word	0x0002d830
        /*072c*/ 	.short	0x010a
        /*072e*/ 	.byte	0x3f
	.zero		1


	//   ....[67]....
        /*0730*/ 	.word	0x000145b0
        /*0734*/ 	.word	0x00000007
        /*0738*/ 	.word	0x0002d850
        /*073c*/ 	.short	0x010a
        /*073e*/ 	.byte	0x3f
	.zero		1


	//   ....[68]....
        /*0740*/ 	.word	0x00014610
        /*0744*/ 	.word	0x00000005
        /*0748*/ 	.word	0x0002d830
        /*074c*/ 	.short	0x010a
        /*074e*/ 	.byte	0x3f
	.zero		1


	//   ....[69]....
        /*0750*/ 	.word	0x00014670
        /*0754*/ 	.word	0x00000005
        /*0758*/ 	.word	0x0002d850
        /*075c*/ 	.short	0x010a
        /*075e*/ 	.byte	0x3f
	.zero		1


	//   ....[70]....
        /*0760*/ 	.word	0x000146d0
        /*0764*/ 	.word	0x00000005
        /*0768*/ 	.word	0x0002d830
        /*076c*/ 	.short	0x010a
        /*076e*/ 	.byte	0x3f
	.zero		1


	//   ....[71]....
        /*0770*/ 	.word	0x00014730
        /*0774*/ 	.word	0x00000005
        /*0778*/ 	.word	0x0002d850
        /*077c*/ 	.short	0x010a
        /*077e*/ 	.byte	0x3f
	.zero		1


	//   ....[72]....
        /*0780*/ 	.word	0x00014790
        /*0784*/ 	.word	0x00000007
        /*0788*/ 	.word	0x0002d850
        /*078c*/ 	.short	0x010a
        /*078e*/ 	.byte	0x3f
	.zero		1


	//   ....[73]....
        /*0790*/ 	.word	0x000148e0
        /*0794*/ 	.word	0x00000003
        /*0798*/ 	.word	0x0002d840
        /*079c*/ 	.short	0x010a
        /*079e*/ 	.byte	0x3f
	.zero		1


	//   ....[74]....
        /*07a0*/ 	.word	0x000150f0
        /*07a4*/ 	.word	0x00000011
        /*07a8*/ 	.word	0x0002d820
        /*07ac*/ 	.short	0x010a
        /*07ae*/ 	.byte	0x3f
	.zero		1


	//   ....[75]....
        /*07b0*/ 	.word	0x00015140
        /*07b4*/ 	.word	0x00000003
        /*07b8*/ 	.word	0x0002d840
        /*07bc*/ 	.short	0x010a
        /*07be*/ 	.byte	0x3f
	.zero		1


	//   ....[76]....
        /*07c0*/ 	.word	0x00015190
        /*07c4*/ 	.word	0x00000002
        /*07c8*/ 	.word	0x00000060
        /*07cc*/ 	.short	0x010a
        /*07ce*/ 	.byte	0x3f
	.zero		1


	//   ....[77]....
        /*07d0*/ 	.word	0x000151e0
        /*07d4*/ 	.word	0x00000003
        /*07d8*/ 	.word	0x0002d840
        /*07dc*/ 	.short	0x010a
        /*07de*/ 	.byte	0x3f
	.zero		1


	//   ....[78]....
        /*07e0*/ 	.word	0x00015230
        /*07e4*/ 	.word	0x0000000c
        /*07e8*/ 	.word	0x00000060
        /*07ec*/ 	.short	0x010a
        /*07ee*/ 	.byte	0x3f
	.zero		1


	//   ....[79]....
        /*07f0*/ 	.word	0x00015280
        /*07f4*/ 	.word	0x00000002
        /*07f8*/ 	.word	0x0002d840
        /*07fc*/ 	.short	0x010a
        /*07fe*/ 	.byte	0x3f
	.zero		1


	//   ....[80]....
        /*0800*/ 	.word	0x000152d0
        /*0804*/ 	.word	0x00000008
        /*0808*/ 	.word	0x00000060
        /*080c*/ 	.short	0x010a
        /*080e*/ 	.byte	0x3f
	.zero		1


	//   ....[81]....
        /*0810*/ 	.word	0x00015320
        /*0814*/ 	.word	0x00000003
        /*0818*/ 	.word	0x0002d860
        /*081c*/ 	.short	0x010a
        /*081e*/ 	.byte	0x3f
	.zero		1


	//   ....[82]....
        /*0820*/ 	.word	0x00015410
        /*0824*/ 	.word	0x00000009
        /*0828*/ 	.word	0x0002d820
        /*082c*/ 	.short	0x010a
        /*082e*/ 	.byte	0x3f
	.zero		1


	//   ....[83]....
        /*0830*/ 	.word	0x000155b0
        /*0834*/ 	.word	0x00000007
        /*0838*/ 	.word	0x00000000
        /*083c*/ 	.short	0x010a
        /*083e*/ 	.byte	0x3f
	.zero		1


	//   ....[84]....
        /*0840*/ 	.word	0x00015600
        /*0844*/ 	.word	0x00000003
        /*0848*/ 	.word	0x00000000
        /*084c*/ 	.short	0x010a
        /*084e*/ 	.byte	0x3f
	.zero		1


	//   ....[85]....
        /*0850*/ 	.word	0x00015650
        /*0854*/ 	.word	0x00000005
        /*0858*/ 	.word	0x00000000
        /*085c*/ 	.short	0x010a
        /*085e*/ 	.byte	0x3f
	.zero		1


	//----- nvinfo : EIATTR_NUM_MBARRIERS
	.align		4
.L_1323:
        /*0860*/ 	.byte	0x03, 0x38
        /*0862*/ 	.short	0x0016


	//----- nvinfo : EIATTR_EXIT_INSTR_OFFSETS
	.align		4
        /*0864*/ 	.byte	0x04, 0x1c
        /*0866*/ 	.short	(.L_1325 - .L_1324)


	//   ....[0]....
.L_1324:
        /*0868*/ 	.word	0x00000a30


	//   ....[1]....
        /*086c*/ 	.word	0x0000f670


	//   ....[2]....
        /*0870*/ 	.word	0x00014480


	//----- nvinfo : EIATTR_MAX_THREADS
	.align		4
.L_1325:
        /*0874*/ 	.byte	0x04, 0x05
        /*0876*/ 	.short	(.L_1327 - .L_1326)
.L_1326:
        /*0878*/ 	.word	0x00000200
        /*087c*/ 	.word	0x00000001
        /*0880*/ 	.word	0x00000001


	//----- nvinfo : EIATTR_CRS_STACK_SIZE
	.align		4
.L_1327:
        /*0884*/ 	.byte	0x04, 0x1e
        /*0886*/ 	.short	(.L_1329 - .L_1328)
.L_1328:
        /*0888*/ 	.word	0x00000000


	//----- nvinfo : EIATTR_CBANK_PARAM_SIZE
	.align		4
.L_1329:
        /*088c*/ 	.byte	0x03, 0x19
        /*088e*/ 	.short	0x0af0


	//----- nvinfo : EIATTR_PARAM_CBANK
	.align		4
        /*0890*/ 	.byte	0x04, 0x0a
        /*0892*/ 	.short	(.L_1331 - .L_1330)
	.align		4
.L_1330:
        /*0894*/ 	.word	index@(.nv.constant0._ZN7cutlass13device_kernelIN5flash11enable_sm90INS1_16FlashAttnFwdSm90INS1_25CollectiveMainloopFwdSm90ILi2EN4cute5tupleIJNS5_1CILi1EEES8_S8_EEENS6_IJNS7_ILi192EEENS7_ILi128EEENS7_ILi96EEEEEELi96ENS_6half_tEfNS_4arch4Sm90ELb0ELb1ELb0ELb0ELb0ELb0ELb0ELb0ELb1ELb1ELb0ELb0EEENS1_21CollectiveEpilogueFwdINS6_IJSA_SC_SB_EEES9_SE_SG_Li384ELb0ELb1ELb0ELb0EEENS1_30DynamicPersistentTileSchedulerILi384ELi128ELb0ELb1ELb1EEEEEEEEEvNT_6ParamsE)
        /*0898*/ 	.short	0x0210
        /*089a*/ 	.short	0x0af0


	//----- nvinfo : EIATTR_SW_WAR
	.align		4
.L_1331:
        /*089c*/ 	.byte	0x04, 0x36
        /*089e*/ 	.short	(.L_1333 - .L_1332)
.L_1332:
        /*08a0*/ 	.word	0x00000008
.L_1333:


//--------------------- .nv.info._ZN7cutlass13device_kernelIN5flash11enable_sm90INS1_16FlashAttnFwdSm90INS1_25CollectiveMainloopFwdSm90ILi2EN4cute5tupleIJNS5_1CILi1EEES8_S8_EEENS6_IJNS7_ILi192EEENS7_ILi128EEENS7_ILi96EEEEEELi96ENS_6half_tEfNS_4arch4Sm90ELb0ELb1ELb0ELb1ELb0ELb0ELb0ELb0ELb1ELb1ELb0ELb0EEENS1_21CollectiveEpilogueFwdINS6_IJSA_SC_SB_EEES9_SE_SG_Li384ELb1ELb1ELb0ELb0EEENS1_36VarlenDynamicPersistentTileSchedulerILi192ELi128ELi384ELi128ELb0ELb1ELb1ELb1ELb0ELb1EEEEEEEEEvNT_6ParamsE --------------------------
	.section	.nv.info._ZN7cutlass13device_kernelIN5flash11enable_sm90INS1_16FlashAttnFwdSm90INS1_25CollectiveMainloopFwdSm90ILi2EN4cute5tupleIJNS5_1CILi1EEES8_S8_EEENS6_IJNS7_ILi192EEENS7_ILi128EEENS7_ILi96EEEEEELi96ENS_6half_tEfNS_4arch4Sm90ELb0ELb1ELb0ELb1ELb0ELb0ELb0ELb0ELb1ELb1ELb0ELb0EEENS1_21CollectiveEpilogueFwdINS6_IJSA_SC_SB_EEES9_SE_SG_Li384ELb1ELb1ELb0ELb0EEENS1_36VarlenDynamicPersistentTileSchedulerILi192ELi128ELi384ELi128ELb0ELb1ELb1ELb1ELb0ELb1EEEEEEEEEvNT_6ParamsE,"",@"SHT_CUDA_INFO"
	.sectionflags	@""
	.align	4


	//----- nvinfo : EIATTR_CUDA_API_VERSION
	.align		4
        /*0000*/ 	.byte	0x04, 0x37
        /*0002*/ 	.short	(.L_1335 - .L_1334)
.L_1334:
        /*0004*/ 	.word	0x00000082


	//----- nvinfo : EIATTR_KPARAM_INFO
	.align		4
.L_1335:
        /*0008*/ 	.byte	0x04, 0x17
        /*000a*/ 	.short	(.L_1337 - .L_1336)
.L_1336:
        /*000c*/ 	.word	0x00000000
        /*0010*/ 	.short	0x0000
        /*0012*/ 	.short	0x0070
        /*0014*/ 	.byte	0x00, 0xf0, 0x01, 0x2a


	//----- nvinfo : EIATTR_SPARSE_MMA_MASK
	.align		4
.L_1337:
        /*0018*/ 	.byte	0x03, 0x50
        /*001a*/ 	.short	0x0000


	//----- nvinfo : EIATTR_MAXREG_COUNT
	.align		4
        /*001c*/ 	.byte	0x03, 0x1b
        /*001e*/ 	.short	0x0080


	//----- nvinfo : EIATTR_NUM_BARRIERS
	.align		4
        /*0020*/ 	.byte	0x02, 0x4c
        /*0022*/ 	.byte	0x10
	.zero		1


	//----- nvinfo : EIATTR_EXTERNS
	.align		4
        /*0024*/ 	.byte	0x04, 0x0f
        /*0026*/ 	.short	(.L_1339 - .L_1338)


	//   ....[0]....
	.align		4
.L_1338:
        /*0028*/ 	.word	index@(__assertfail)


	//----- nvinfo : EIATTR_ANNOTATIONS
	.align		4
.L_1339:
        /*002c*/ 	.byte	0x04, 0x55
        /*002e*/ 	.short	(.L_1341 - .L_1340)


	//   ....[0]....
.L_1340:
        /* <DEDUP_REMOVED lines=23> */


	//----- nvinfo : EIATTR_MERCURY_ISA_VERSION
	.align		4
.L_1341:
        /*0190*/ 	.byte	0x03, 0x5f
        /*0192*/ 	.short	0x0101


	//----- nvinfo : EIATTR_UNUSED_LOAD_BYTE_OFFSET
	.align		4
        /*0194*/ 	.byte	0x04, 0x44
        /*0196*/ 	.short	(.L_1343 - .L_1342)


	//   ....[0]....
.L_1342:
        /*0198*/ 	.word	0x00000a50
        /*019c*/ 	.word	0x0000fff0


	//   ....[1]....
        /*01a0*/ 	.word	0x0000e090
        /*01a4*/ 	.word	0x0000fff0


	//----- nvinfo : EIATTR_INT_WARP_WIDE_INSTR_OFFSETS
	.align		4
.L_1343:
        /*01a8*/ 	.byte	0x04, 0x31
        /*01aa*/ 	.short	(.L_1345 - .L_1344)


	//   ....[0]....
.L_1344:
        /*01ac*/ 	.word	0x00000130


	//   ....[1]....
        /*01b0*/ 	.word	0x00000170


	//   ....[2]....
        /*01b4*/ 	.word	0x000001e0


	//   ....[3]....
        /*01b8*/ 	.word	0x000112b0


	//   ....[4]....
        /*01bc*/ 	.word	0x00011340


	//   ....[5]....
        /*01c0*/ 	.word	0x00014e30


	//   ....[6]....
        /*01c4*/ 	.word	0x00014ec0


	//----- nvinfo : EIATTR_COOP_GROUP_MASK_REGIDS
	.align		4
.L_1345:
        /*01c8*/ 	.byte	0x04, 0x29
        /*01ca*/ 	.short	(.L_1347 - .L_1346)


	//   ....[0]....
.L_1346:
        /*01cc*/ 	.word	0xffffffff


	//   ....[1]....
        /*01d0*/ 	.word	0xffffffff


	//   ....[2]....
        /*01d4*/ 	.word	0xffffffff


	//   ....[3]....
        /*01d8*/ 	.word	0xffffffff


	//   ....[4]....
        /*01dc*/ 	.word	0xffffffff


	//   ....[5]....
        /*01e0*/ 	.word	0xffffffff


	//   ....[6]....
        /*01e4*/ 	.word	0xffffffff


	//   ....[7]....
        /*01e8*/ 	.word	0xffffffff


	//   ....[8]....
        /*01ec*/ 	.word	0xffffffff


	//   ....[9]....
        /*01f0*/ 	.word	0xffffffff


	//   ....[10]....
        /*01f4*/ 	.word	0xffffffff


	//   ....[11]....
        /*01f8*/ 	.word	0xffffffff


	//   ....[12]....
        /*01fc*/ 	.word	0xffffffff


	//   ....[13]....
        /*0200*/ 	.word	0xffffffff


	//   ....[14]....
        /*0204*/ 	.word	0xffffffff


	//   ....[15]....
        /*0208*/ 	.word	0xffffffff


	//   ....[16]....
        /*020c*/ 	.word	0xffffffff


	//   ....[17]....
        /*0210*/ 	.word	0xffffffff


	//   ....[18]....
        /*0214*/ 	.word	0xffffffff


	//   ....[19]....
        /*0218*/ 	.word	0xffffffff


	//   ....[20]....
        /*021c*/ 	.word	0xffffffff


	//   ....[21]....
        /*0220*/ 	.word	0xffffffff


	//   ....[22]....
        /*0224*/ 	.word	0xffffffff


	//   ....[23]....
        /*0228*/ 	.word	0xffffffff


	//   ....[24]....
        /*022c*/ 	.word	0xffffffff


	//   ....[25]....
        /*0230*/ 	.word	0xffffffff


	//   ....[26]....
        /*0234*/ 	.word	0xffffffff


	//   ....[27]....
        /*0238*/ 	.word	0xffffffff


	//   ....[28]....
        /*023c*/ 	.word	0xffffffff


	//   ....[29]....
        /*0240*/ 	.word	0xffffffff


	//   ....[30]....
        /*0244*/ 	.word	0xffffffff


	//   ....[31]....
        /*0248*/ 	.word	0xffffffff


	//   ....[32]....
        /*024c*/ 	.word	0xffffffff


	//   ....[33]....
        /*0250*/ 	.word	0xffffffff


	//   ....[34]....
        /*0254*/ 	.word	0xffffffff


	//   ....[35]....
        /*0258*/ 	.word	0xffffffff


	//   ....[36]....
        /*025c*/ 	.word	0xffffffff


	//   ....[37]....
        /*0260*/ 	.word	0xffffffff


	//   ....[38]....
        /*0264*/ 	.word	0xffffffff


	//   ....[39]....
        /*0268*/ 	.word	0xffffffff


	//   ....[40]....
        /*026c*/ 	.word	0xffffffff


	//   ....[41]....
        /*0270*/ 	.word	0xffffffff


	//   ....[42]....
        /*0274*/ 	.word	0xffffffff


	//   ....[43]....
        /*0278*/ 	.word	0xffffffff


	//   ....[44]....
        /*027c*/ 	.word	0xffffffff


	//   ....[45]....
        /*0280*/ 	.word	0xffffffff


	//   ....[46]....
        /*0284*/ 	.word	0xffffffff


	//   ....[47]....
        /*0288*/ 	.word	0xffffffff


	//   ....[48]....
        /*028c*/ 	.word	0xffffffff


	//   ....[49]....
        /*0290*/ 	.word	0xffffffff


	//   ....[50]....
        /*0294*/ 	.word	0xffffffff


	//   ....[51]....
        /*0298*/ 	.word	0xffffffff


	//   ....[52]....
        /*029c*/ 	.word	0xffffffff


	//   ....[53]....
        /*02a0*/ 	.word	0xffffffff


	//   ....[54]....
        /*02a4*/ 	.word	0xffffffff


	//   ....[55]....
        /*02a8*/ 	.word	0xffffffff


	//   ....[56]....
        /*02ac*/ 	.word	0xffffffff


	//   ....[57]....
        /*02b0*/ 	.word	0xffffffff


	//   ....[58]....
        /*02b4*/ 	.word	0xffffffff


	//   ....[59]....
        /*02b8*/ 	.word	0xffffffff


	//   ....[60]....
        /*02bc*/ 	.word	0xffffffff


	//   ....[61]....
        /*02c0*/ 	.word	0xffffffff


	//   ....[62]....
        /*02c4*/ 	.word	0xffffffff


	//   ....[63]....
        /*02c8*/ 	.word	0xffffffff


	//   ....[64]....
        /*02cc*/ 	.word	0xffffffff


	//   ....[65]....
        /*02d0*/ 	.word	0xffffffff


	//   ....[66]....
        /*02d4*/ 	.word	0xffffffff


	//   ....[67]....
        /*02d8*/ 	.word	0xffffffff


	//   ....[68]....
        /*02dc*/ 	.word	0xffffffff


	//   ....[69]....
        /*02e0*/ 	.word	0xffffffff


	//   ....[70]....
        /*02e4*/ 	.word	0xffffffff


	//   ....[71]....
        /*02e8*/ 	.word	0xffffffff


	//   ....[72]....
        /*02ec*/ 	.word	0xffffffff


	//   ....[73]....
        /*02f0*/ 	.word	0xffffffff


	//   ....[74]....
        /*02f4*/ 	.word	0xffffffff


	//   ....[75]....
        /*02f8*/ 	.word	0xffffffff


	//   ....[76]....
        /*02fc*/ 	.word	0xffffffff


	//   ....[77]....
        /*0300*/ 	.word	0xffffffff


	//   ....[78]....
        /*0304*/ 	.word	0xffffffff


	//   ....[79]....
        /*0308*/ 	.word	0xffffffff


	//   ....[80]....
        /*030c*/ 	.word	0xffffffff


	//   ....[81]....
        /*0310*/ 	.word	0xffffffff


	//   ....[82]....
        /*0314*/ 	.word	0xffffffff


	//   ....[83]....
        /*0318*/ 	.word	0xffffffff


	//   ....[84]....
        /*031c*/ 	.word	0xffffffff


	//   ....[85]....
        /*0320*/ 	.word	0xffffffff


	//   ....[86]....
        /*0324*/ 	.word	0xffffffff


	//   ....[87]....
        /*0328*/ 	.word	0xffffffff


	//   ....[88]....
        /*032c*/ 	.word	0xffffffff


	//   ....[89]....
        /*0330*/ 	.word	0xffffffff


	//   ....[90]....
        /*0334*/ 	.word	0xffffffff


	//   ....[91]....
        /*0338*/ 	.word	0xffffffff


	//   ....[92]....
        /*033c*/ 	.word	0xffffffff


	//   ....[93]....
        /*0340*/ 	.word	0xffffffff


	//   ....[94]....
        /*0344*/ 	.word	0xffffffff


	//   ....[95]....
        /*0348*/ 	.word	0xffffffff


	//   ....[96]....
        /*034c*/ 	.word	0xffffffff


	//   ....[97]....
        /*0350*/ 	.word	0x0500000f


	//   ....[98]....
        /*0354*/ 	.word	0x0500000f


	//   ....[99]....
        /*0358*/ 	.word	0x0500000f


	//   ....[100]....
        /*035c*/ 	.word	0x0500000f


	//   ....[101]....
        /*0360*/ 	.word	0x0500000f


	//   ....[102]....
        /*0364*/ 	.word	0x0500000f


	//   ....[103]....
        /*0368*/ 	.word	0x0500000f


	//   ....[104]....
        /*036c*/ 	.word	0x0500000f


	//   ....[105]....
        /*0370*/ 	.word	0x0500000f


	//   ....[106]....
        /*0374*/ 	.word	0x0500000f


	//   ....[107]....
        /*0378*/ 	.word	0x0500000f


	//   ....[108]....
        /*037c*/ 	.word	0x0500000f


	//   ....[109]....
        /*0380*/ 	.word	0x0500000f


	//   ....[110]....
        /*0384*/ 	.word	0x0500000f


	//   ....[111]....
        /*0388*/ 	.word	0x0500000f


	//   ....[112]....
        /*038c*/ 	.word	0x0500000f


	//   ....[113]....
        /*0390*/ 	.word	0x0500000f


	//   ....[114]....
        /*0394*/ 	.word	0x0500000f


	//   ....[115]....
        /*0398*/ 	.word	0x0500000f


	//   ....[116]....
        /*039c*/ 	.word	0x0500000f


	//   ....[117]....
        /*03a0*/ 	.word	0x0500000f


	//   ....[118]....
        /*03a4*/ 	.word	0x0500000f


	//   ....[119]....
        /*03a8*/ 	.word	0x0500000f


	//   ....[120]....
        /*03ac*/ 	.word	0x0500000f


	//   ....[121]....
        /*03b0*/ 	.word	0x0500000f


	//   ....[122]....
        /*03b4*/ 	.word	0x0500000f


	//   ....[123]....
        /*03b8*/ 	.word	0x0500000f


	//   ....[124]....
        /*03bc*/ 	.word	0x0500000f


	//   ....[125]....
        /*03c0*/ 	.word	0x0500000f


	//   ....[126]....
        /*03c4*/ 	.word	0x0500000f


	//   ....[127]....
        /*03c8*/ 	.word	0x0500000f


	//----- nvinfo : EIATTR_COOP_GROUP_INSTR_OFFSETS
	.align		4
.L_1347:
        /*03cc*/ 	.byte	0x04, 0x28
        /*03ce*/ 	.short	(.L_1349 - .L_1348)


	//   ....[0]....
.L_1348:
        /*03d0*/ 	.word	0x00000070


	//   ....[1]....
        /*03d4*/ 	.word	0x00000140


	//   ....[2]....
        /*03d8*/ 	.word	0x00000190


	//   ....[3]....
        /*03dc*/ 	.word	0x000003c0


	//   ....[4]....
        /*03e0*/ 	.word	0x00000520


	//   ....[5]....
        /*03e4*/ 	.word	0x00000640


	//   ....[6]....
        /*03e8*/ 	.word	0x000007a0


	//   ....[7]....
        /*03ec*/ 	.word	0x00001a30


	//   ....[8]....
        /*03f0*/ 	.word	0x000020c0


	//   ....[9]....
        /*03f4*/ 	.word	0x00002440


	//   ....[10]....
        /*03f8*/ 	.word	0x00003700


	//   ....[11]....
        /*03fc*/ 	.word	0x00003810


	//   ....[12]....
        /*0400*/ 	.word	0x000040d0


	//   ....[13]....
        /*0404*/ 	.word	0x00004130


	//   ....[14]....
        /*0408*/ 	.word	0x00004d30


	//   ....[15]....
        /*040c*/ 	.word	0x000059b0


	//   ....[16]....
        /*0410*/ 	.word	0x00005c30


	//   ....[17]....
        /*0414*/ 	.word	0x00006810


	//   ....[18]....
        /*0418*/ 	.word	0x00006910


	//   ....[19]....
        /*041c*/ 	.word	0x00007190


	//   ....[20]....
        /*0420*/ 	.word	0x00007200


	//   ....[21]....
        /*0424*/ 	.word	0x000081a0


	//   ....[22]....
        /*0428*/ 	.word	0x00008c50


	//   ....[23]....
        /*042c*/ 	.word	0x00008ca0


	//   ....[24]....
        /*0430*/ 	.word	0x000091f0


	//   ....[25]....
        /*0434*/ 	.word	0x00009240


	//   ....[26]....
        /*0438*/ 	.word	0x0000a4e0


	//   ....[27]....
        /*043c*/ 	.word	0x0000ae30


	//   ....[28]....
        /*0440*/ 	.word	0x0000b0d0


	//   ....[29]....
        /*0444*/ 	.word	0x0000bca0


	//   ....[30]....
        /*0448*/ 	.word	0x0000bda0


	//   ....[31]....
        /*044c*/ 	.word	0x0000c620


	//   ....[32]....
        /*0450*/ 	.word	0x0000c680


	//   ....[33]....
        /*0454*/ 	.word	0x0000d630


	//   ....[34]....
        /*0458*/ 	.word	0x0000d740


	//   ....[35]....
        /*045c*/ 	.word	0x0000d7a0


	//   ....[36]....
        /*0460*/ 	.word	0x0000d8b0


	//   ....[37]....
        /*0464*/ 	.word	0x0000d8d0


	//   ....[38]....
        /*0468*/ 	.word	0x0000ea60


	//   ....[39]....
        /*046c*/ 	.word	0x0000eaa0


	//   ....[40]....
        /*0470*/ 	.word	0x0000ead0


	//   ....[41]....
        /*0474*/ 	.word	0x0000eb10


	//   ....[42]....
        /*0478*/ 	.word	0x0000efc0


	//   ....[43]....
        /*047c*/ 	.word	0x0000efe0


	//   ....[44]....
        /*0480*/ 	.word	0x0000f0f0


	//   ....[45]....
        /*0484*/ 	.word	0x0000f110


	//   ....[46]....
        /*0488*/ 	.word	0x0000f9e0


	//   ....[47]....
        /*048c*/ 	.word	0x0000f9f0


	//   ....[48]....
        /*0490*/ 	.word	0x0000faf0


	//   ....[49]....
        /*0494*/ 	.word	0x0000fb10


	//   ....[50]....
        /*0498*/ 	.word	0x0000fc90


	//   ....[51]....
        /*049c*/ 	.word	0x0000fe80


	//   ....[52]....
        /*04a0*/ 	.word	0x0000feb0


	//   ....[53]....
        /*04a4*/ 	.word	0x0000fee0


	//   ....[54]....
        /*04a8*/ 	.word	0x0000ff10


	//   ....[55]....
        /*04ac*/ 	.word	0x0000ff40


	//   ....[56]....
        /*04b0*/ 	.word	0x0000ff70


	//   ....[57]....
        /*04b4*/ 	.word	0x000100e0


	//   ....[58]....
        /*04b8*/ 	.word	0x00010110


	//   ....[59]....
        /*04bc*/ 	.word	0x00010140


	//   ....[60]....
        /*04c0*/ 	.word	0x00010170


	//   ....[61]....
        /*04c4*/ 	.word	0x000101a0


	//   ....[62]....
        /*04c8*/ 	.word	0x000101d0


	//   ....[63]....
        /*04cc*/ 	.word	0x00010270


	//   ....[64]....
        /*04d0*/ 	.word	0x000102d0


	//   ....[65]....
        /*04d4*/ 	.word	0x00010370


	//   ....[66]....
        /*04d8*/ 	.word	0x00011830


	//   ....[67]....
        /*04dc*/ 	.word	0x00012540


	//   ....[68]....
        /*04e0*/ 	.word	0x00012550


	//   ....[69]....
        /*04e4*/ 	.word	0x00012570


	//   ....[70]....
        /*04e8*/ 	.word	0x00012630


	//   ....[71]....
        /*04ec*/ 	.word	0x00012650


	//   ....[72]....
        /*04f0*/ 	.word	0x000126f0


	//   ....[73]....
        /*04f4*/ 	.word	0x00012710


	//   ....[74]....
        /*04f8*/ 	.word	0x00012720


	//   ....[75]....
        /*04fc*/ 	.word	0x000127b0


	//   ....[76]....
        /*0500*/ 	.word	0x00012800


	//   ....[77]....
        /*0504*/ 	.word	0x00012810


	//   ....[78]....
        /*0508*/ 	.word	0x00012840


	//   ....[79]....
        /*050c*/ 	.word	0x00015570


	//   ....[80]....
        /*0510*/ 	.word	0x000155c0


	//   ....[81]....
        /*0514*/ 	.word	0x000155f0


	//   ....[82]....
        /*0518*/ 	.word	0x00015620


	//   ....[83]....
        /*051c*/ 	.word	0x00015630


	//   ....[84]....
        /*0520*/ 	.word	0x00015660


	//   ....[85]....
        /*0524*/ 	.word	0x00015690


	//   ....[86]....
        /*0528*/ 	.word	0x000156c0


	//   ....[87]....
        /*052c*/ 	.word	0x00015840


	//   ....[88]....
        /*0530*/ 	.word	0x00015870


	//   ....[89]....
        /*0534*/ 	.word	0x000158a0


	//   ....[90]....
        /*0538*/ 	.word	0x000158d0


	//   ....[91]....
        /*053c*/ 	.word	0x00015900


	//   ....[92]....
        /*0540*/ 	.word	0x00015930


	//   ....[93]....
        /*0544*/ 	.word	0x000159f0


	//   ....[94]....
        /*0548*/ 	.word	0x00015a10


	//   ....[95]....
        /*054c*/ 	.word	0x00015a80


	//   ....[96]....
        /*0550*/ 	.word	0x00016120


	//   ....[97]....
        /*0554*/ 	.word	0x00016780


	//   ....[98]....
        /*0558*/ 	.word	0x00016940


	//   ....[99]....
        /*055c*/ 	.word	0x00016990


	//   ....[100]....
        /*0560*/ 	.word	0x000169f0


	//   ....[101]....
        /*0564*/ 	.word	0x00016b00


	//   ....[102]....
        /*0568*/ 	.word	0x00016b60


	//   ....[103]....
        /*056c*/ 	.word	0x00016c80


	//   ....[104]....
        /*0570*/ 	.word	0x00016ce0


	//   ....[105]....
        /*0574*/ 	.word	0x00016d80


	//   ....[106]....
        /*0578*/ 	.word	0x00016e50


	//   ....[107]....
        /*057c*/ 	.word	0x00016f50


	//   ....[108]....
        /*0580*/ 	.word	0x00016fd0


	//   ....[109]....
        /*0584*/ 	.word	0x000170c0


	//   ....[110]....
        /*0588*/ 	.word	0x000173d0


	//   ....[111]....
        /*058c*/ 	.word	0x00017470


	//   ....[112]....
        /*0590*/ 	.word	0x00017590


	//   ....[113]....
        /*0594*/ 	.word	0x00017600


	//   ....[114]....
        /*0598*/ 	.word	0x00017670


	//   ....[115]....
        /*059c*/ 	.word	0x000176e0


	//   ....[116]....
        /*05a0*/ 	.word	0x00017750


	//   ....[117]....
        /*05a4*/ 	.word	0x000177d0


	//   ....[118]....
        /*05a8*/ 	.word	0x00017860


	//   ....[119]....
        /*05ac*/ 	.word	0x000178f0


	//   ....[120]....
        /*05b0*/ 	.word	0x00017960


	//   ....[121]....
        /*05b4*/ 	.word	0x000179d0


	//   ....[122]....
        /*05b8*/ 	.word	0x00017a40


	//   ....[123]....
        /*05bc*/ 	.word	0x00017ac0


	//   ....[124]....
        /*05c0*/ 	.word	0x00017b30


	//   ....[125]....
        /*05c4*/ 	.word	0x00017bd0


	//   ....[126]....
        /*05c8*/ 	.word	0x00017c60


	//   ....[127]....
        /*05cc*/ 	.word	0x00017d80


	//----- nvinfo : EIATTR_REG_RECONFIG
	.align		4
.L_1349:
        /*05d0*/ 	.byte	0x01, 0x54
	.zero		2


	//----- nvinfo : EIATTR_SYSCALL_OFFSETS
	.align		4
        /*05d4*/ 	.byte	0x04, 0x46
        /*05d6*/ 	.short	(.L_1351 - .L_1350)


	//   ....[0]....
.L_1350:
        /*05d8*/ 	.word	0x00001c20


	//   ....[1]....
        /*05dc*/ 	.word	0x000114a0


	//   ....[2]....
        /*05e0*/ 	.word	0x000115f0


	//   ....[3]....
        /*05e4*/ 	.word	0x000116e0


	//   ....[4]....
        /*05e8*/ 	.word	0x00011fb0


	//----- nvinfo : EIATTR_MBARRIER_INSTR_OFFSETS
	.align		4
.L_1351:
        /*05ec*/ 	.byte	0x04, 0x39
        /*05ee*/ 	.short	(.L_1353 - .L_1352)


	//   ....[0]....
.L_1352:
        /*05f0*/ 	.word	0x00000270
        /*05f4*/ 	.word	0x000000ff
        /*05f8*/ 	.word	0x0002d800
        /*05fc*/ 	.short	0x0100
        /*05fe*/ 	.byte	0x08
	.zero		1


	//   ....[1]....
        /*0600*/ 	.word	0x00000280
        /*0604*/ 	.word	0x000000ff
        /*0608*/ 	.word	0x0002d820
        /*060c*/ 	.short	0x0100
        /*060e*/ 	.byte	0x08
	.zero		1


	//   ....[2]....
        /*0610*/ 	.word	0x00000370
        /*0614*/ 	.word	0x000000ff
        /*0618*/ 	.word	0x0002d830
        /*061c*/ 	.short	0x0100
        /*061e*/ 	.byte	0x08
	.zero		1


	//   ....[3]....
        /*0620*/ 	.word	0x00000380
        /*0624*/ 	.word	0x000000ff
        /*0628*/ 	.word	0x0002d840
        /*062c*/ 	.short	0x0100
        /*062e*/ 	.byte	0x08
	.zero		1


	//   ....[4]....
        /*0630*/ 	.word	0x00000390
        /*0634*/ 	.word	0x000000ff
        /*0638*/ 	.word	0x0002d838
        /*063c*/ 	.short	0x0100
        /*063e*/ 	.byte	0x08
	.zero		1


	//   ....[5]....
        /*0640*/ 	.word	0x000003a0
        /*0644*/ 	.word	0x000000ff
        /*0648*/ 	.word	0x0002d848
        /*064c*/ 	.short	0x0100
        /*064e*/ 	.byte	0x08
	.zero		1


	//   ....[6]....
        /*0650*/ 	.word	0x000004d0
        /*0654*/ 	.word	0x000000ff
        /*0658*/ 	.word	0x0002d850
        /*065c*/ 	.short	0x0100
        /*065e*/ 	.byte	0x08
	.zero		1


	//   ....[7]....
        /*0660*/ 	.word	0x000004e0
        /*0664*/ 	.word	0x000000ff
        /*0668*/ 	.word	0x0002d860
        /*066c*/ 	.short	0x0100
        /*066e*/ 	.byte	0x08
	.zero		1


	//   ....[8]....
        /*0670*/ 	.word	0x000004f0
        /*0674*/ 	.word	0x000000ff
        /*0678*/ 	.word	0x0002d858
        /*067c*/ 	.short	0x0100
        /*067e*/ 	.byte	0x08
	.zero		1


	//   ....[9]....
        /*0680*/ 	.word	0x00000500
        /*0684*/ 	.word	0x000000ff
        /*0688*/ 	.word	0x0002d868
        /*068c*/ 	.short	0x0100
        /*068e*/ 	.byte	0x08
	.zero		1


	//   ....[10]....
        /*0690*/ 	.word	0x000005f0
        /*0694*/ 	.word	0x000000ff
        /*0698*/ 	.word	0x0002d870
        /*069c*/ 	.short	0x0100
        /*069e*/ 	.byte	0x06
	.zero		1


	//   ....[11]....
        /*06a0*/ 	.word	0x00000600
        /*06a4*/ 	.word	0x000000ff
        /*06a8*/ 	.word	0x0002d880
        /*06ac*/ 	.short	0x0100
        /*06ae*/ 	.byte	0x06
	.zero		1


	//   ....[12]....
        /*06b0*/ 	.word	0x00000610
        /*06b4*/ 	.word	0x000000ff
        /*06b8*/ 	.word	0x0002d878
        /*06bc*/ 	.short	0x0100
        /*06be*/ 	.byte	0x06
	.zero		1


	//   ....[13]....
        /*06c0*/ 	.word	0x00000620
        /*06c4*/ 	.word	0x000000ff
        /*06c8*/ 	.word	0x0002d888
        /*06cc*/ 	.short	0x0100
        /*06ce*/ 	.byte	0x06
	.zero		1


	//   ....[14]....
        /*06d0*/ 	.word	0x00000750
        /*06d4*/ 	.word	0x000000ff
        /*06d8*/ 	.word	0x0002d890
        /*06dc*/ 	.short	0x0100
        /*06de*/ 	.byte	0x08
	.zero		1


	//   ....[15]....
        /*06e0*/ 	.word	0x00000760
        /*06e4*/ 	.word	0x000000ff
        /*06e8*/ 	.word	0x0002d8a0
        /*06ec*/ 	.short	0x0100
        /*06ee*/ 	.byte	0x08
	.zero		1


	//   ....[16]....
        /*06f0*/ 	.word	0x00000770
        /*06f4*/ 	.word	0x000000ff
        /*06f8*/ 	.word	0x0002d898
        /*06fc*/ 	.short	0x0100
        /*06fe*/ 	.byte	0x08
	.zero		1


	//   ....[17]....
        /*0700*/ 	.word	0x00000780
        /*0704*/ 	.word	0x000000ff
        /*0708*/ 	.word	0x0002d8a8
        /*070c*/ 	.short	0x0100
        /*070e*/ 	.byte	0x08
	.zero		1


	//   ....[18]....
        /*0710*/ 	.word	0x000008b0
        /*0714*/ 	.word	0x000000ff
        /*0718*/ 	.word	0x0002d8b0
        /*071c*/ 	.short	0x0100
        /*071e*/ 	.byte	0x08
	.zero		1


	//   ....[19]....
        /*0720*/ 	.word	0x000008c0
        /*0724*/ 	.word	0x000000ff
        /*0728*/ 	.word	0x0002d8c0
        /*072c*/ 	.short	0x0100
        /*072e*/ 	.byte	0x08
	.zero		1


	//   ....[20]....
        /*0730*/ 	.word	0x000008d0
        /*0734*/ 	.word	0x000000ff
        /*0738*/ 	.word	0x0002d8b8
        /*073c*/ 	.short	0x0100
        /*073e*/ 	.byte	0x08
	.zero		1


	//   ....[21]....
        /*0740*/ 	.word	0x000008e0
        /*0744*/ 	.word	0x000000ff
        /*0748*/ 	.word	0x0002d8c8
        /*074c*/ 	.short	0x0100
        /*074e*/ 	.byte	0x08
	.zero		1


	//   ....[22]....
        /*0750*/ 	.word	0x00001ca0
        /*0754*/ 	.word	0x000000ff
        /*0758*/ 	.word	0x0002d800
        /*075c*/ 	.short	0x010a
        /*075e*/ 	.byte	0x2a
	.zero		1


	//   ....[23]....
        /*0760*/ 	.word	0x00001d20
        /*0764*/ 	.word	0x00000005
        /*0768*/ 	.word	0x0002d830
        /*076c*/ 	.short	0x010a
        /*076e*/ 	.byte	0x3f
	.zero		1


	//   ....[24]....
        /*0770*/ 	.word	0x00001d80
        /*0774*/ 	.word	0x00000005
        /*0778*/ 	.word	0x0002d830
        /*077c*/ 	.short	0x010a
        /*077e*/ 	.byte	0x3f
	.zero		1


	//   ....[25]....
        /*0780*/ 	.word	0x000021f0
        /*0784*/ 	.word	0x00000000
        /*0788*/ 	.word	0x00000000
        /*078c*/ 	.short	0x0101
        /*078e*/ 	.byte	0x3f
	.zero		1


	//   ....[26]....
        /*0790*/ 	.word	0x00005160
        /*0794*/ 	.word	0x000000ff
        /*0798*/ 	.word	0x0002d830
        /*079c*/ 	.short	0x010a
        /*079e*/ 	.byte	0x06
	.zero		1


	//   ....[27]....
        /*07a0*/ 	.word	0x000051a0
        /*07a4*/ 	.word	0x000000ff
        /*07a8*/ 	.word	0x0002d830
        /*07ac*/ 	.short	0x010a
        /*07ae*/ 	.byte	0x06
	.zero		1


	//   ....[28]....
        /*07b0*/ 	.word	0x00005440
        /*07b4*/ 	.word	0x000000ff
        /*07b8*/ 	.word	0x0002d850
        /*07bc*/ 	.short	0x010a
        /*07be*/ 	.byte	0x06
	.zero		1


	//   ....[29]....
        /*07c0*/ 	.word	0x00005480
        /*07c4*/ 	.word	0x000000ff
        /*07c8*/ 	.word	0x0002d850
        /*07cc*/ 	.short	0x010a
        /*07ce*/ 	.byte	0x06
	.zero		1


	//   ....[30]....
        /*07d0*/ 	.word	0x00005a70
        /*07d4*/ 	.word	0x00000007
        /*07d8*/ 	.word	0x00000000
        /*07dc*/ 	.short	0x0101
        /*07de*/ 	.byte	0x3f
	.zero		1


	//   ....[31]....
        /*07e0*/ 	.word	0x00007600
        /*07e4*/ 	.word	0x00000036
        /*07e8*/ 	.word	0x00000000
        /*07ec*/ 	.short	0x0101
        /*07ee*/ 	.byte	0x3f
	.zero		1


	//   ....[32]....
        /*07f0*/ 	.word	0x00008580
        /*07f4*/ 	.word	0x000000ff
        /*07f8*/ 	.word	0x0002d830
        /*07fc*/ 	.short	0x010a
        /*07fe*/ 	.byte	0x06
	.zero		1


	//   ....[33]....
        /*0800*/ 	.word	0x000085c0
        /*0804*/ 	.word	0x000000ff
        /*0808*/ 	.word	0x0002d830
        /*080c*/ 	.short	0x010a
        /*080e*/ 	.byte	0x06
	.zero		1


	//   ....[34]....
        /*0810*/ 	.word	0x00008860
        /*0814*/ 	.word	0x000000ff
        /*0818*/ 	.word	0x0002d850
        /*081c*/ 	.short	0x010a
        /*081e*/ 	.byte	0x06
	.zero		1


	//   ....[35]....
        /*0820*/ 	.word	0x000088a0
        /*0824*/ 	.word	0x000000ff
        /*0828*/ 	.word	0x0002d850
        /*082c*/ 	.short	0x010a
        /*082e*/ 	.byte	0x06
	.zero		1


	//   ....[36]....
        /*0830*/ 	.word	0x00009a80
        /*0834*/ 	.word	0x0000002a
        /*0838*/ 	.word	0x00000000
        /*083c*/ 	.short	0x0101
        /*083e*/ 	.byte	0x3f
	.zero		1


	//   ....[37]....
        /*0840*/ 	.word	0x00009b10
        /*0844*/ 	.word	0x00000037
        /*0848*/ 	.word	0x00000000
        /*084c*/ 	.short	0x0101
        /*084e*/ 	.byte	0x3f
	.zero		1


	//   ....[38]....
        /*0850*/ 	.word	0x0000a660
        /*0854*/ 	.word	0x000000ff
        /*0858*/ 	.word	0x0002d830
        /*085c*/ 	.short	0x010a
        /*085e*/ 	.byte	0x06
	.zero		1


	//   ....[39]....
        /*0860*/ 	.word	0x0000a6a0
        /*0864*/ 	.word	0x000000ff
        /*0868*/ 	.word	0x0002d830
        /*086c*/ 	.short	0x010a
        /*086e*/ 	.byte	0x06
	.zero		1


	//   ....[40]....
        /*0870*/ 	.word	0x0000a940
        /*0874*/ 	.word	0x000000ff
        /*0878*/ 	.word	0x0002d850
        /*087c*/ 	.short	0x010a
        /*087e*/ 	.byte	0x06
	.zero		1


	//   ....[41]....
        /*0880*/ 	.word	0x0000a980
        /*0884*/ 	.word	0x000000ff
        /*0888*/ 	.word	0x0002d850
        /*088c*/ 	.short	0x010a
        /*088e*/ 	.byte	0x06
	.zero		1


	//   ....[42]....
        /*0890*/ 	.word	0x0000af30
        /*0894*/ 	.word	0x00000009
        /*0898*/ 	.word	0x00000000
        /*089c*/ 	.short	0x0101
        /*089e*/ 	.byte	0x3f
	.zero		1


	//   ....[43]....
        /*08a0*/ 	.word	0x0000ca90
        /*08a4*/ 	.word	0x00000036
        /*08a8*/ 	.word	0x00000000
        /*08ac*/ 	.short	0x0101
        /*08ae*/ 	.byte	0x3f
	.zero		1


	//   ....[44]....
        /*08b0*/ 	.word	0x0000d6b0
        /*08b4*/ 	.word	0x000000ff
        /*08b8*/ 	.word	0x0002d850
        /*08bc*/ 	.short	0x010a
        /*08be*/ 	.byte	0x09
	.zero		1


	//   ....[45]....
        /*08c0*/ 	.word	0x0000d6f0
        /*08c4*/ 	.word	0x000000ff
        /*08c8*/ 	.word	0x0002d850
        /*08cc*/ 	.short	0x010a
        /*08ce*/ 	.byte	0x09
	.zero		1


	//   ....[46]....
        /*08d0*/ 	.word	0x0000dd30
        /*08d4*/ 	.word	0x00000006
        /*08d8*/ 	.word	0x00000000
        /*08dc*/ 	.short	0x0101
        /*08de*/ 	.byte	0x3f
	.zero		1


	//   ....[47]....
        /*08e0*/ 	.word	0x0000eff0
        /*08e4*/ 	.word	0x000000ff
        /*08e8*/ 	.word	0x00000000
        /*08ec*/ 	.short	0x0101
        /*08ee*/ 	.byte	0x04
	.zero		1


	//   ....[48]....
        /*08f0*/ 	.word	0x00011a50
        /*08f4*/ 	.word	0x00000000
        /*08f8*/ 	.word	0x0002d840
        /*08fc*/ 	.short	0x010a
        /*08fe*/ 	.byte	0x3f
	.zero		1


	//   ....[49]....
        /*0900*/ 	.word	0x000129d0
        /*0904*/ 	.word	0x00000016
        /*0908*/ 	.word	0x0002d800
        /*090c*/ 	.short	0x0107
        /*090e*/ 	.byte	0x3f
	.zero		1


	//   ....[50]....
        /*0910*/ 	.word	0x00012ad0
        /*0914*/ 	.word	0x00000016
        /*0918*/ 	.word	0x0002d800
        /*091c*/ 	.short	0x0101
        /*091e*/ 	.byte	0x3f
	.zero		1


	//   ....[51]....
        /*0920*/ 	.word	0x00012af0
        /*0924*/ 	.word	0x00000016
        /*0928*/ 	.word	0x0002d820
        /*092c*/ 	.short	0x010a
        /*092e*/ 	.byte	0x3f
	.zero		1


	//   ....[52]....
        /*0930*/ 	.word	0x00012e10
        /*0934*/ 	.word	0x00000003
        /*0938*/ 	.word	0x0002d840
        /*093c*/ 	.short	0x010a
        /*093e*/ 	.byte	0x3f
	.zero		1


	//   ....[53]....
        /*0940*/ 	.word	0x00013290
        /*0944*/ 	.word	0x00000003
        /*0948*/ 	.word	0x00000060
        /*094c*/ 	.short	0x010a
        /*094e*/ 	.byte	0x3f
	.zero		1


	//   ....[54]....
        /*0950*/ 	.word	0x000139d0
        /*0954*/ 	.word	0x00000003
        /*0958*/ 	.word	0x0002d840
        /*095c*/ 	.short	0x010a
        /*095e*/ 	.byte	0x3f
	.zero		1


	//   ....[55]....
        /*0960*/ 	.word	0x00013e50
        /*0964*/ 	.word	0x0000000c
        /*0968*/ 	.word	0x00000060
        /*096c*/ 	.short	0x010a
        /*096e*/ 	.byte	0x3f
	.zero		1


	//   ....[56]....
        /*0970*/ 	.word	0x000144c0
        /*0974*/ 	.word	0x00000002
        /*0978*/ 	.word	0x0002d840
        /*097c*/ 	.short	0x010a
        /*097e*/ 	.byte	0x3f
	.zero		1


	//   ....[57]....
        /*0980*/ 	.word	0x00014950
        /*0984*/ 	.word	0x00000007
        /*0988*/ 	.word	0x00000060
        /*098c*/ 	.short	0x010a
        /*098e*/ 	.byte	0x3f
	.zero		1


	//   ....[58]....
        /*0990*/ 	.word	0x00014f70
        /*0994*/ 	.word	0x00000003
        /*0998*/ 	.word	0x0002d860
        /*099c*/ 	.short	0x010a
        /*099e*/ 	.byte	0x3f
	.zero		1


	//   ....[59]....
        /*09a0*/ 	.word	0x000160a0
        /*09a4*/ 	.word	0x00000009
        /*09a8*/ 	.word	0x0002d820
        /*09ac*/ 	.short	0x010a
        /*09ae*/ 	.byte	0x3f
	.zero		1


	//   ....[60]....
        /*09b0*/ 	.word	0x00016240
        /*09b4*/ 	.word	0x00000005
        /*09b8*/ 	.word	0x00000000
        /*09bc*/ 	.short	0x010a
        /*09be*/ 	.byte	0x3f
	.zero		1


	//   ....[61]....
        /*09c0*/ 	.word	0x000162b0
        /*09c4*/ 	.word	0x00000003
        /*09c8*/ 	.word	0x00000000
        /*09cc*/ 	.short	0x010a
        /*09ce*/ 	.byte	0x3f
	.zero		1


	//   ....[62]....
        /*09d0*/ 	.word	0x00016310
        /*09d4*/ 	.word	0x00000017
        /*09d8*/ 	.word	0x00000000
        /*09dc*/ 	.short	0x010a
        /*09de*/ 	.byte	0x3f
	.zero		1


	//   ....[63]....
        /*09e0*/ 	.word	0x00016340
        /*09e4*/ 	.word	0x00000007
        /*09e8*/ 	.word	0x00000000
        /*09ec*/ 	.short	0x010a
        /*09ee*/ 	.byte	0x3f
	.zero		1


	//   ....[64]....
        /*09f0*/ 	.word	0x000163b0
        /*09f4*/ 	.word	0x00000003
        /*09f8*/ 	.word	0x0002d800
        /*09fc*/ 	.short	0x010a
        /*09fe*/ 	.byte	0x3f
	.zero		1


	//   ....[65]....
        /*0a00*/ 	.word	0x00016400
        /*0a04*/ 	.word	0x00000005
        /*0a08*/ 	.word	0x0002d830
        /*0a0c*/ 	.short	0x010a
        /*0a0e*/ 	.byte	0x3f
	.zero		1


	//   ....[66]....
        /*0a10*/ 	.word	0x00016460
        /*0a14*/ 	.word	0x00000007
        /*0a18*/ 	.word	0x0002d830
        /*0a1c*/ 	.short	0x010a
        /*0a1e*/ 	.byte	0x3f
	.zero		1


	//   ....[67]....
        /*0a20*/ 	.word	0x000164c0
        /*0a24*/ 	.word	0x00000007
        /*0a28*/ 	.word	0x0002d850
        /*0a2c*/ 	.short	0x010a
        /*0a2e*/ 	.byte	0x3f
	.zero		1


	//   ....[68]....
        /*0a30*/ 	.word	0x00016520
        /*0a34*/ 	.word	0x00000005
        /*0a38*/ 	.word	0x0002d830
        /*0a3c*/ 	.short	0x010a
        /*0a3e*/ 	.byte	0x3f
	.zero		1


	//   ....[69]....
        /*0a40*/ 	.word	0x00016580
        /*0a44*/ 	.word	0x00000005
        /*0a48*/ 	.word	0x0002d850
        /*0a4c*/ 	.short	0x010a
        /*0a4e*/ 	.byte	0x3f
	.zero		1


	//   ....[70]....
        /*0a50*/ 	.word	0x000165e0
        /*0a54*/ 	.word	0x00000005
        /*0a58*/ 	.word	0x0002d830
        /*0a5c*/ 	.short	0x010a
        /*0a5e*/ 	.byte	0x3f
	.zero		1


	//   ....[71]....
        /*0a60*/ 	.word	0x00016640
        /*0a64*/ 	.word	0x00000005
        /*0a68*/ 	.word	0x0002d850
        /*0a6c*/ 	.short	0x010a
        /*0a6e*/ 	.byte	0x3f
	.zero		1


	//   ....[72]....
        /*0a70*/ 	.word	0x000166a0
        /*0a74*/ 	.word	0x00000007
        /*0a78*/ 	.word	0x0002d850
        /*0a7c*/ 	.short	0x010a
        /*0a7e*/ 	.byte	0x3f
	.zero		1


	//   ....[73]....
        /*0a80*/ 	.word	0x00016840
        /*0a84*/ 	.word	0x00000000
        /*0a88*/ 	.word	0x0002d840
        /*0a8c*/ 	.short	0x010a
        /*0a8e*/ 	.byte	0x3f
	.zero		1


	//   ....[74]....
        /*0a90*/ 	.word	0x000170f0
        /*0a94*/ 	.word	0x00000016
        /*0a98*/ 	.word	0x0002d820
        /*0a9c*/ 	.short	0x010a
        /*0a9e*/ 	.byte	0x3f
	.zero		1


	//   ....[75]....
        /*0aa0*/ 	.word	0x00017140
        /*0aa4*/ 	.word	0x00000003
        /*0aa8*/ 	.word	0x0002d840
        /*0aac*/ 	.short	0x010a
        /*0aae*/ 	.byte	0x3f
	.zero		1


	//   ....[76]....
        /*0ab0*/ 	.word	0x00017190
        /*0ab4*/ 	.word	0x00000003
        /*0ab8*/ 	.word	0x00000060
        /*0abc*/ 	.short	0x010a
        /*0abe*/ 	.byte	0x3f
	.zero		1


	//   ....[77]....
        /*0ac0*/ 	.word	0x000171e0
        /*0ac4*/ 	.word	0x00000003
        /*0ac8*/ 	.word	0x0002d840
        /*0acc*/ 	.short	0x010a
        /*0ace*/ 	.byte	0x3f
	.zero		1


	//   ....[78]....
        /*0ad0*/ 	.word	0x00017230
        /*0ad4*/ 	.word	0x0000000c
        /*0ad8*/ 	.word	0x00000060
        /*0adc*/ 	.short	0x010a
        /*0ade*/ 	.byte	0x3f
	.zero		1


	//   ....[79]....
        /*0ae0*/ 	.word	0x00017280
        /*0ae4*/ 	.word	0x00000002
        /*0ae8*/ 	.word	0x0002d840
        /*0aec*/ 	.short	0x010a
        /*0aee*/ 	.byte	0x3f
	.zero		1


	//   ....[80]....
        /*0af0*/ 	.word	0x000172d0
        /*0af4*/ 	.word	0x00000007
        /*0af8*/ 	.word	0x00000060
        /*0afc*/ 	.short	0x010a
        /*0afe*/ 	.byte	0x3f
	.zero		1


	//   ....[81]....
        /*0b00*/ 	.word	0x00017320
        /*0b04*/ 	.word	0x00000003
        /*0b08*/ 	.word	0x0002d860
        /*0b0c*/ 	.short	0x010a
        /*0b0e*/ 	.byte	0x3f
	.zero		1


	//   ....[82]....
        /*0b10*/ 	.word	0x00017ca0
        /*0b14*/ 	.word	0x00000009
        /*0b18*/ 	.word	0x0002d820
        /*0b1c*/ 	.short	0x010a
        /*0b1e*/ 	.byte	0x3f
	.zero		1


	//   ....[83]....
        /*0b20*/ 	.word	0x00017e40
        /*0b24*/ 	.word	0x00000005
        /*0b28*/ 	.word	0x00000000
        /*0b2c*/ 	.short	0x010a
        /*0b2e*/ 	.byte	0x3f
	.zero		1


	//   ....[84]....
        /*0b30*/ 	.word	0x00017e90
        /*0b34*/ 	.word	0x00000003
        /*0b38*/ 	.word	0x00000000
        /*0b3c*/ 	.short	0x010a
        /*0b3e*/ 	.byte	0x3f
	.zero		1


	//   ....[85]....
        /*0b40*/ 	.word	0x00017ee0
        /*0b44*/ 	.word	0x00000017
        /*0b48*/ 	.word	0x00000000
        /*0b4c*/ 	.short	0x010a
        /*0b4e*/ 	.byte	0x3f
	.zero		1


	//----- nvinfo : EIATTR_NUM_MBARRIERS
	.align		4
.L_1353:
        /*0b50*/ 	.byte	0x03, 0x38
        /*0b52*/ 	.short	0x0016


	//----- nvinfo : EIATTR_EXIT_INSTR_OFFSETS
	.align		4
        /*0b54*/ 	.byte	0x04, 0x1c
        /*0b56*/ 	.short	(.L_1355 - .L_1354)


	//   ....[0]....
.L_1354:
        /*0b58*/ 	.word	0x00000a80


	//   ....[1]....
        /*0b5c*/ 	.word	0x0000fc40


	//   ....[2]....
        /*0b60*/ 	.word	0x00016390


	//----- nvinfo : EIATTR_MAX_THREADS
	.align		4
.L_1355:
        /*0b64*/ 	.byte	0x04, 0x05
        /*0b66*/ 	.short	(.L_1357 - .L_1356)
.L_1356:
        /*0b68*/ 	.word	0x00000200
        /*0b6c*/ 	.word	0x00000001
        /*0b70*/ 	.word	0x00000001


	//----- nvinfo : EIATTR_CRS_STACK_SIZE
	.align		4
.L_1357:
        /*0b74*/ 	.byte	0x04, 0x1e
        /*0b76*/ 	.short	(.L_1359 - .L_1358)
.L_1358:
        /*0b78*/ 	.word	0x00000000


	//----- nvinfo : EIATTR_CBANK_PARAM_SIZE
	.align		4
.L_1359:
        /*0b7c*/ 	.byte	0x03, 0x19
        /*0b7e*/ 	.short	0x0af0


	//----- nvinfo : EIATTR_PARAM_CBANK
	.align		4
        /*0b80*/ 	.byte	0x04, 0x0a
        /*0b82*/ 	.short	(.L_1361 - .L_1360)
	.align		4
.L_1360:
        /*0b84*/ 	.word	index@(.nv.constant0._ZN7cutlass13device_kernelIN5flash11enable_sm90INS1_16FlashAttnFwdSm90INS1_25CollectiveMainloopFwdSm90ILi2EN4cute5tupleIJNS5_1CILi1EEES8_S8_EEENS6_IJNS7_ILi192EEENS7_ILi128EEENS7_ILi96EEEEEELi96ENS_6half_tEfNS_4arch4Sm90ELb0ELb1ELb0ELb1ELb0ELb0ELb0ELb0ELb1ELb1ELb0ELb0EEENS1_21CollectiveEpilogueFwdINS6_IJSA_SC_SB_EEES9_SE_SG_Li384ELb1ELb1ELb0ELb0EEENS1_36VarlenDynamicPersistentTileSchedulerILi192ELi128ELi384ELi128ELb0ELb1ELb1ELb1ELb0ELb1EEEEEEEEEvNT_6ParamsE)
        /*0b88*/ 	.short	0x0210
        /*0b8a*/ 	.short	0x0af0


	//----- nvinfo : EIATTR_SW_WAR
	.align		4
.L_1361:
        /*0b8c*/ 	.byte	0x04, 0x36
        /*0b8e*/ 	.short	(.L_1363 - .L_1362)
.L_1362:
        /*0b90*/ 	.word	0x00000008
.L_1363:


//--------------------- .nv.info._ZN7cutlass13device_kernelIN5flash11enable_sm90INS1_16FlashAttnFwdSm90INS1_25CollectiveMainloopFwdSm90ILi2EN4cute5tupleIJNS5_1CILi1EEES8_S8_EEENS6_IJNS7_ILi192EEENS7_ILi128EEENS7_ILi96EEEEEELi96ENS_6half_tEfNS_4arch4Sm90ELb0ELb1ELb0ELb1ELb0ELb1ELb0ELb0ELb1ELb1ELb0ELb0EEENS1_21CollectiveEpilogueFwdINS6_IJSA_SC_SB_EEES9_SE_SG_Li384ELb1ELb1ELb0ELb0EEENS1_36VarlenDynamicPersistentTileSchedulerILi192ELi128ELi384ELi128ELb0ELb1ELb1ELb1ELb0ELb1EEEEEEEEEvNT_6ParamsE --------------------------
	.section	.nv.info._ZN7cutlass13device_kernelIN5flash11enable_sm90INS1_16FlashAttnFwdSm90INS1_25CollectiveMainloopFwdSm90ILi2EN4cute5tupleIJNS5_1CILi1EEES8_S8_EEENS6_IJNS7_ILi192EEENS7_ILi128EEENS7_ILi96EEEEEELi96ENS_6half_tEfNS_4arch4Sm90ELb0ELb1ELb0ELb1ELb0ELb1ELb0ELb0ELb1ELb1ELb0ELb0EEENS1_21CollectiveEpilogueFwdINS6_IJSA_SC_SB_EEES9_SE_SG_Li384ELb1ELb1ELb0ELb0EEENS1_36VarlenDynamicPersistentTileSchedulerILi192ELi128ELi384ELi128ELb0ELb1ELb1ELb1ELb0ELb1EEEEEEEEEvNT_6ParamsE,"",@"SHT_CUDA_INFO"
	.sectionflags	@""
	.align	4


	//----- nvinfo : EIATTR_CUDA_API_VERSION
	.align		4
        /*0000*/ 	.byte	0x04, 0x37
        /*0002*/ 	.short	(.L_1365 - .L_1364)
.L_1364:
        /*0004*/ 	.word	0x00000082


	//----- nvinfo : EIATTR_KPARAM_INFO
	.align		4
.L_1365:
        /*0008*/ 	.byte	0x04, 0x17
        /*000a*/ 	.short	(.L_1367 - .L_1366)
.L_1366:
        /*000c*/ 	.word	0x00000000
        /*0010*/ 	.short	0x0000
        /*0012*/ 	.short	0x0070
        /*0014*/ 	.byte	0x00, 0xf0, 0x01, 0x2a


	//----- nvinfo : EIATTR_SPARSE_MMA_MASK
	.align		4
.L_1367:
        /*0018*/ 	.byte	0x03, 0x50
        /*001a*/ 	.short	0x0000


	//----- nvinfo : EIATTR_MAXREG_COUNT
	.align		4
        /*001c*/ 	.byte	0x03, 0x1b
        /*001e*/ 	.short	0x0080


	//----- nvinfo : EIATTR_NUM_BARRIERS
	.align		4
        /*0020*/ 	.byte	0x02, 0x4c
        /*0022*/ 	.byte	0x10
	.zero		1


	//----- nvinfo : EIATTR_EXTERNS
	.align		4
        /*0024*/ 	.byte	0x04, 0x0f
        /*0026*/ 	.short	(.L_1369 - .L_1368)


	//   ....[0]....
	.align		4
.L_1368:
        /*0028*/ 	.word	index@(__assertfail)


	//----- nvinfo : EIATTR_ANNOTATIONS
	.align		4
.L_1369:
        /*002c*/ 	.byte	0x04, 0x55
        /*002e*/ 	.short	(.L_1371 - .L_1370)


	//   ....[0]....
.L_1370:
        /* <DEDUP_REMOVED lines=87> */


	//----- nvinfo : EIATTR_MERCURY_ISA_VERSION
	.align		4
.L_1371:
        /*0590*/ 	.byte	0x03, 0x5f
        /*0592*/ 	.short	0x0101


	//----- nvinfo : EIATTR_UNUSED_LOAD_BYTE_OFFSET
	.align		4
        /*0594*/ 	.byte	0x04, 0x44
        /*0596*/ 	.short	(.L_1373 - .L_1372)


	//   ....[0]....
.L_1372:
        /*0598*/ 	.word	0x00000af0
        /*059c*/ 	.word	0x0000fff0


	//   ....[1]....
        /*05a0*/ 	.word	0x000186b0
        /*05a4*/ 	.word	0x0000fff0


	//----- nvinfo : EIATTR_INT_WARP_WIDE_INSTR_OFFSETS
	.align		4
.L_1373:
        /*05a8*/ 	.byte	0x04, 0x31
        /*05aa*/ 	.short	(.L_1375 - .L_1374)


	//   ....[0]....
.L_1374:
        /*05ac*/ 	.word	0x00000190


	//   ....[1]....
        /*05b0*/ 	.word	0x000001d0


	//   ....[2]....
        /*05b4*/ 	.word	0x00000240


	//   ....[3]....
        /*05b8*/ 	.word	0x0001d400


	//   ....[4]....
        /*05bc*/ 	.word	0x0001d490


	//   ....[5]....
        /*05c0*/ 	.word	0x00020f20


	//   ....[6]....
        /*05c4*/ 	.word	0x00020fb0


	//----- nvinfo : EIATTR_COOP_GROUP_MASK_REGIDS
	.align		4
.L_1375:
        /*05c8*/ 	.byte	0x04, 0x29
        /*05ca*/ 	.short	(.L_1377 - .L_1376)


	//   ....[0]....
.L_1376:
        /*05cc*/ 	.word	0xffffffff


	//   ....[1]....
        /*05d0*/ 	.word	0xffffffff


	//   ....[2]....
        /*05d4*/ 	.word	0xffffffff


	//   ....[3]....
        /*05d8*/ 	.word	0xffffffff


	//   ....[4]....
        /*05dc*/ 	.word	0xffffffff


	//   ....[5]....
        /*05e0*/ 	.word	0xffffffff


	//   ....[6]....
        /*05e4*/ 	.word	0xffffffff


	//   ....[7]....
        /*05e8*/ 	.word	0xffffffff


	//   ....[8]....
        /*05ec*/ 	.word	0xffffffff


	//   ....[9]....
        /*05f0*/ 	.word	0xffffffff


	//   ....[10]....
        /*05f4*/ 	.word	0xffffffff


	//   ....[11]....
        /*05f8*/ 	.word	0xffffffff


	//   ....[12]....
        /*05fc*/ 	.word	0xffffffff


	//   ....[13]....
        /*0600*/ 	.word	0xffffffff


	//   ....[14]....
        /*0604*/ 	.word	0xffffffff


	//   ....[15]....
        /*0608*/ 	.word	0xffffffff


	//   ....[16]....
        /*060c*/ 	.word	0xffffffff


	//   ....[17]....
        /*0610*/ 	.word	0xffffffff


	//   ....[18]....
        /*0614*/ 	.word	0xffffffff


	//   ....[19]....
        /*0618*/ 	.word	0xffffffff


	//   ....[20]....
        /*061c*/ 	.word	0xffffffff


	//   ....[21]....
        /*0620*/ 	.word	0xffffffff


	//   ....[22]....
        /*0624*/ 	.word	0xffffffff


	//   ....[23]....
        /*0628*/ 	.word	0xffffffff


	//   ....[24]....
        /*062c*/ 	.word	0xffffffff


	//   ....[25]....
        /*0630*/ 	.word	0xffffffff


	//   ....[26]....
        /*0634*/ 	.word	0xffffffff


	//   ....[27]....
        /*0638*/ 	.word	0xffffffff


	//   ....[28]....
        /*063c*/ 	.word	0xffffffff


	//   ....[29]....
        /*0640*/ 	.word	0xffffffff


	//   ....[30]....
        /*0644*/ 	.word	0xffffffff


	//   ....[31]....
        /*0648*/ 	.word	0xffffffff


	//   ....[32]....
        /*064c*/ 	.word	0xffffffff


	//   ....[33]....
        /*0650*/ 	.word	0xffffffff


	//   ....[34]....
        /*0654*/ 	.word	0xffffffff


	//   ....[35]....
        /*0658*/ 	.word	0xffffffff


	//   ....[36]....
        /*065c*/ 	.word	0xffffffff


	//   ....[37]....
        /*0660*/ 	.word	0xffffffff


	//   ....[38]....
        /*0664*/ 	.word	0xffffffff


	//   ....[39]....
        /*0668*/ 	.word	0xffffffff


	//   ....[40]....
        /*066c*/ 	.word	0xffffffff


	//   ....[41]....
        /*0670*/ 	.word	0xffffffff


	//   ....[42]....
        /*0674*/ 	.word	0xffffffff


	//   ....[43]....
        /*0678*/ 	.word	0xffffffff


	//   ....[44]....
        /*067c*/ 	.word	0xffffffff


	//   ....[45]....
        /*0680*/ 	.word	0xffffffff


	//   ....[46]....
        /*0684*/ 	.word	0xffffffff


	//   ....[47]....
        /*0688*/ 	.word	0xffffffff


	//   ....[48]....
        /*068c*/ 	.word	0xffffffff


	//   ....[49]....
        /*0690*/ 	.word	0xffffffff


	//   ....[50]....
        /*0694*/ 	.word	0xffffffff


	//   ....[51]....
        /*0698*/ 	.word	0xffffffff


	//   ....[52]....
        /*069c*/ 	.word	0xffffffff


	//   ....[53]....
        /*06a0*/ 	.word	0xffffffff


	//   ....[54]....
        /*06a4*/ 	.word	0xffffffff


	//   ....[55]....
        /*06a8*/ 	.word	0xffffffff


	//   ....[56]....
        /*06ac*/ 	.word	0xffffffff


	//   ....[57]....
        /*06b0*/ 	.word	0xffffffff


	//   ....[58]....
        /*06b4*/ 	.word	0xffffffff


	//   ....[59]....
        /*06b8*/ 	.word	0xffffffff


	//   ....[60]....
        /*06bc*/ 	.word	0xffffffff


	//   ....[61]....
        /*06c0*/ 	.word	0xffffffff


	//   ....[62]....
        /*06c4*/ 	.word	0xffffffff


	//   ....[63]....
        /*06c8*/ 	.word	0xffffffff


	//   ....[64]....
        /*06cc*/ 	.word	0xffffffff


	//   ....[65]....
        /*06d0*/ 	.word	0xffffffff


	//   ....[66]....
        /*06d4*/ 	.word	0xffffffff


	//   ....[67]....
        /*06d8*/ 	.word	0xffffffff


	//   ....[68]....
        /*06dc*/ 	.word	0xffffffff


	//   ....[69]....
        /*06e0*/ 	.word	0xffffffff


	//   ....[70]....
        /*06e4*/ 	.word	0xffffffff


	//   ....[71]....
        /*06e8*/ 	.word	0xffffffff


	//   ....[72]....
        /*06ec*/ 	.word	0xffffffff


	//   ....[73]....
        /*06f0*/ 	.word	0xffffffff


	//   ....[74]....
        /*06f4*/ 	.word	0xffffffff


	//   ....[75]....
        /*06f8*/ 	.word	0xffffffff


	//   ....[76]....
        /*06fc*/ 	.word	0xffffffff


	//   ....[77]....
        /*0700*/ 	.word	0xffffffff


	//   ....[78]....
        /*0704*/ 	.word	0xffffffff


	//   ....[79]....
        /*0708*/ 	.word	0xffffffff


	//   ....[80]....
        /*070c*/ 	.word	0xffffffff


	//   ....[81]....
        /*0710*/ 	.word	0xffffffff


	//   ....[82]....
        /*0714*/ 	.word	0xffffffff


	//   ....[83]....
        /*0718*/ 	.word	0xffffffff


	//   ....[84]....
        /*071c*/ 	.word	0xffffffff


	//   ....[85]....
        /*0720*/ 	.word	0xffffffff


	//   ....[86]....
        /*0724*/ 	.word	0xffffffff


	//   ....[87]....
        /*0728*/ 	.word	0xffffffff


	//   ....[88]....
        /*072c*/ 	.word	0xffffffff


	//   ....[89]....
        /*0730*/ 	.word	0xffffffff


	//   ....[90]....
        /*0734*/ 	.word	0xffffffff


	//   ....[91]....
        /*0738*/ 	.word	0xffffffff


	//   ....[92]....
        /*073c*/ 	.word	0xffffffff


	//   ....[93]....
        /*0740*/ 	.word	0xffffffff


	//   ....[94]....
        /*0744*/ 	.word	0xffffffff


	//   ....[95]....
        /*0748*/ 	.word	0xffffffff


	//   ....[96]....
        /*074c*/ 	.word	0xffffffff


	//   ....[97]....
        /*0750*/ 	.word	0xffffffff


	//   ....[98]....
        /*0754*/ 	.word	0xffffffff


	//   ....[99]....
        /*0758*/ 	.word	0xffffffff


	//   ....[100]....
        /*075c*/ 	.word	0xffffffff


	//   ....[101]....
        /*0760*/ 	.word	0xffffffff


	//   ....[102]....
        /*0764*/ 	.word	0xffffffff


	//   ....[103]....
        /*0768*/ 	.word	0xffffffff


	//   ....[104]....
        /*076c*/ 	.word	0xffffffff


	//   ....[105]....
        /*0770*/ 	.word	0xffffffff


	//   ....[106]....
        /*0774*/ 	.word	0x0500000f


	//   ....[107]....
        /*0778*/ 	.word	0x0500000f


	//   ....[108]....
        /*077c*/ 	.word	0x0500000f


	//   ....[109]....
        /*0780*/ 	.word	0x0500000f


	//   ....[110]....
        /*0784*/ 	.word	0x0500000f


	//   ....[111]....
        /*0788*/ 	.word	0x0500000f


	//   ....[112]....
        /*078c*/ 	.word	0x0500000f


	//   ....[113]....
        /*0790*/ 	.word	0x0500000f


	//   ....[114]....
        /*0794*/ 	.word	0x0500000f


	//   ....[115]....
        /*0798*/ 	.word	0x0500000f


	//   ....[116]....
        /*079c*/ 	.word	0x0500000f


	//   ....[117]....
        /*07a0*/ 	.word	0x0500000f


	//   ....[118]....
        /*07a4*/ 	.word	0x0500000f


	//   ....[119]....
        /*07a8*/ 	.word	0x0500000f


	//   ....[120]....
        /*07ac*/ 	.word	0x0500000f


	//   ....[121]....
        /*07b0*/ 	.word	0x0500000f


	//   ....[122]....
        /*07b4*/ 	.word	0x0500000f


	//   ....[123]....
        /*07b8*/ 	.word	0x0500000f


	//   ....[124]....
        /*07bc*/ 	.word	0x0500000f


	//   ....[125]....
        /*07c0*/ 	.word	0x0500000f


	//   ....[126]....
        /*07c4*/ 	.word	0x0500000f


	//   ....[127]....
        /*07c8*/ 	.word	0x0500000f


	//   ....[128]....
        /*07cc*/ 	.word	0x0500000f


	//   ....[129]....
        /*07d0*/ 	.word	0x0500000f


	//   ....[130]....
        /*07d4*/ 	.word	0x0500000f


	//   ....[131]....
        /*07d8*/ 	.word	0x0500000f


	//   ....[132]....
        /*07dc*/ 	.word	0x0500000f


	//   ....[133]....
        /*07e0*/ 	.word	0x0500000f


	//   ....[134]....
        /*07e4*/ 	.word	0x0500000f


	//   ....[135]....
        /*07e8*/ 	.word	0x0500000f


	//   ....[136]....
        /*07ec*/ 	.word	0x0500000f


	//   ....[137]....
        /*07f0*/ 	.word	0x0500000f


	//   ....[138]....
        /*07f4*/ 	.word	0x0500000f


	//   ....[139]....
        /*07f8*/ 	.word	0x0500000f


	//   ....[140]....
        /*07fc*/ 	.word	0x0500000f


	//   ....[141]....
        /*0800*/ 	.word	0x0500000f


	//   ....[142]....
        /*0804*/ 	.word	0x0500000f


	//   ....[143]....
        /*0808*/ 	.word	0x0500000f


	//   ....[144]....
        /*080c*/ 	.word	0x0500000f


	//   ....[145]....
        /*0810*/ 	.word	0x0500000f


	//   ....[146]....
        /*0814*/ 	.word	0x0500000f


	//   ....[147]....
        /*0818*/ 	.word	0x0500000f


	//   ....[148]....
        /*081c*/ 	.word	0x0500000f


	//   ....[149]....
        /*0820*/ 	.word	0x0500000f


	//   ....[150]....
        /*0824*/ 	.word	0x0500000f


	//----- nvinfo : EIATTR_COOP_GROUP_INSTR_OFFSETS
	.align		4
.L_1377:
        /*0828*/ 	.byte	0x04, 0x28
        /*082a*/ 	.short	(.L_1379 - .L_1378)


	//   ....[0]....
.L_1378:
        /*082c*/ 	.word	0x00000070


	//   ....[1]....
        /*0830*/ 	.word	0x000001a0


	//   ....[2]....
        /*0834*/ 	.word	0x000001f0


	//   ....[3]....
        /*0838*/ 	.word	0x00000420


	//   ....[4]....
        /*083c*/ 	.word	0x00000580


	//   ....[5]....
        /*0840*/ 	.word	0x000006a0


	//   ....[6]....
        /*0844*/ 	.word	0x00000800


	//   ....[7]....
        /*0848*/ 	.word	0x000074c0


	//   ....[8]....
        /*084c*/ 	.word	0x00007c30


	//   ....[9]....
        /*0850*/ 	.word	0x00007c40


	//   ....[10]....
        /*0854*/ 	.word	0x00007c50


	//   ....[11]....
        /*0858*/ 	.word	0x00007c60


	//   ....[12]....
        /*085c*/ 	.word	0x00009a40


	//   ....[13]....
        /*0860*/ 	.word	0x00009a50


	//   ....[14]....
        /*0864*/ 	.word	0x00009a60


	//   ....[15]....
        /*0868*/ 	.word	0x00009a70


	//   ....[16]....
        /*086c*/ 	.word	0x0000bb90


	//   ....[17]....
        /*0870*/ 	.word	0x0000c9b0


	//   ....[18]....
        /*0874*/ 	.word	0x0000d0a0


	//   ....[19]....
        /*0878*/ 	.word	0x0000d1b0


	//   ....[20]....
        /*087c*/ 	.word	0x0000da80


	//   ....[21]....
        /*0880*/ 	.word	0x0000daf0


	//   ....[22]....
        /*0884*/ 	.word	0x0000e760


	//   ....[23]....
        /*0888*/ 	.word	0x0000f250


	//   ....[24]....
        /*088c*/ 	.word	0x0000f990


	//   ....[25]....
        /*0890*/ 	.word	0x000103a0


	//   ....[26]....
        /*0894*/ 	.word	0x000103c0


	//   ....[27]....
        /*0898*/ 	.word	0x00011180


	//   ....[28]....
        /*089c*/ 	.word	0x000111c0


	//   ....[29]....
        /*08a0*/ 	.word	0x00011f20


	//   ....[30]....
        /*08a4*/ 	.word	0x00012bf0


	//   ....[31]....
        /*08a8*/ 	.word	0x00012c10


	//   ....[32]....
        /*08ac*/ 	.word	0x00013340


	//   ....[33]....
        /*08b0*/ 	.word	0x00013380


	//   ....[34]....
        /*08b4*/ 	.word	0x00014590


	//   ....[35]....
        /*08b8*/ 	.word	0x00014ce0


	//   ....[36]....
        /*08bc*/ 	.word	0x00015460


	//   ....[37]....
        /*08c0*/ 	.word	0x00015e60


	//   ....[38]....
        /*08c4*/ 	.word	0x00015e80


	//   ....[39]....
        /*08c8*/ 	.word	0x00016c30


	//   ....[40]....
        /*08cc*/ 	.word	0x00016c50


	//   ....[41]....
        /*08d0*/ 	.word	0x000179e0


	//   ....[42]....
        /*08d4*/ 	.word	0x000180b0


	//   ....[43]....
        /*08d8*/ 	.word	0x000180e0


	//   ....[44]....
        /*08dc*/ 	.word	0x00018130


	//   ....[45]....
        /*08e0*/ 	.word	0x00018140


	//   ....[46]....
        /*08e4*/ 	.word	0x00019080


	//   ....[47]....
        /*08e8*/ 	.word	0x000190b0


	//   ....[48]....
        /*08ec*/ 	.word	0x00019120


	//   ....[49]....
        /*08f0*/ 	.word	0x00019130


	//   ....[50]....
        /*08f4*/ 	.word	0x00019640


	//   ....[51]....
        /*08f8*/ 	.word	0x00019660


	//   ....[52]....
        /*08fc*/ 	.word	0x00019780


	//   ....[53]....
        /*0900*/ 	.word	0x000197a0


	//   ....[54]....
        /*0904*/ 	.word	0x0001a010


	//   ....[55]....
        /*0908*/ 	.word	0x0001a020


	//   ....[56]....
        /*090c*/ 	.word	0x0001a180


	//   ....[57]....
        /*0910*/ 	.word	0x0001a190


	//   ....[58]....
        /*0914*/ 	.word	0x0001a330


	//   ....[59]....
        /*0918*/ 	.word	0x0001a500


	//   ....[60]....
        /*091c*/ 	.word	0x0001a530


	//   ....[61]....
        /*0920*/ 	.word	0x0001a560


	//   ....[62]....
        /*0924*/ 	.word	0x0001a590


	//   ....[63]....
        /*0928*/ 	.word	0x0001a5c0


	//   ....[64]....
        /*092c*/ 	.word	0x0001a5f0


	//   ....[65]....
        /*0930*/ 	.word	0x0001a760


	//   ....[66]....
        /*0934*/ 	.word	0x0001a790


	//   ....[67]....
        /*0938*/ 	.word	0x0001a7c0


	//   ....[68]....
        /*093c*/ 	.word	0x0001a7f0


	//   ....[69]....
        /*0940*/ 	.word	0x0001a820


	//   ....[70]....
        /*0944*/ 	.word	0x0001a850


	//   ....[71]....
        /*0948*/ 	.word	0x0001a8f0


	//   ....[72]....
        /*094c*/ 	.word	0x0001a950


	//   ....[73]....
        /*0950*/ 	.word	0x0001a9f0


	//   ....[74]....
        /*0954*/ 	.word	0x0001bb90


	//   ....[75]....
        /*0958*/ 	.word	0x0001d990


	//   ....[76]....
        /*095c*/ 	.word	0x0001e630


	//   ....[77]....
        /*0960*/ 	.word	0x0001e650


	//   ....[78]....
        /*0964*/ 	.word	0x0001e720


	//   ....[79]....
        /*0968*/ 	.word	0x0001e740


	//   ....[80]....
        /*096c*/ 	.word	0x0001e7e0


	//   ....[81]....
        /*0970*/ 	.word	0x0001e800


	//   ....[82]....
        /*0974*/ 	.word	0x0001e810


	//   ....[83]....
        /*0978*/ 	.word	0x0001e820


	//   ....[84]....
        /*097c*/ 	.word	0x0001e900


	//   ....[85]....
        /*0980*/ 	.word	0x0001e940


	//   ....[86]....
        /*0984*/ 	.word	0x0001e950


	//   ....[87]....
        /*0988*/ 	.word	0x0001e9e0


	//   ....[88]....
        /*098c*/ 	.word	0x00021670


	//   ....[89]....
        /*0990*/ 	.word	0x00021690


	//   ....[90]....
        /*0994*/ 	.word	0x000216d0


	//   ....[91]....
        /*0998*/ 	.word	0x00021700


	//   ....[92]....
        /*099c*/ 	.word	0x00021730


	//   ....[93]....
        /*09a0*/ 	.word	0x00021760


	//   ....[94]....
        /*09a4*/ 	.word	0x00021790


	//   ....[95]....
        /*09a8*/ 	.word	0x000217c0


	//   ....[96]....
        /*09ac*/ 	.word	0x00021930


	//   ....[97]....
        /*09b0*/ 	.word	0x00021970


	//   ....[98]....
        /*09b4*/ 	.word	0x000219a0


	//   ....[99]....
        /*09b8*/ 	.word	0x000219d0


	//   ....[100]....
        /*09bc*/ 	.word	0x00021a00


	//   ....[101]....
        /*09c0*/ 	.word	0x00021a30


	//   ....[102]....
        /*09c4*/ 	.word	0x00021af0


	//   ....[103]....
        /*09c8*/ 	.word	0x00021b10


	//   ....[104]....
        /*09cc*/ 	.word	0x00021b80


	//   ....[105]....
        /*09d0*/ 	.word	0x00022210


	//   ....[106]....
        /*09d4*/ 	.word	0x00022670


	//   ....[107]....
        /*09d8*/ 	.word	0x00022710


	//   ....[108]....
        /*09dc*/ 	.word	0x000227a0


	//   ....[109]....
        /*09e0*/ 	.word	0x000227f0


	//   ....[110]....
        /*09e4*/ 	.word	0x00022840


	//   ....[111]....
        /*09e8*/ 	.word	0x00022910


	//   ....[112]....
        /*09ec*/ 	.word	0x000229a0


	//   ....[113]....
        /*09f0*/ 	.word	0x00022a00


	//   ....[114]....
        /*09f4*/ 	.word	0x00022a60


	//   ....[115]....
        /*09f8*/ 	.word	0x00022db0


	//   ....[116]....
        /*09fc*/ 	.word	0x00022e00


	//   ....[117]....
        /*0a00*/ 	.word	0x00022e90


	//   ....[118]....
        /*0a04*/ 	.word	0x00022f20


	//   ....[119]....
        /*0a08*/ 	.word	0x00022fe0


	//   ....[120]....
        /*0a0c*/ 	.word	0x000232d0


	//   ....[121]....
        /*0a10*/ 	.word	0x00023480


	//   ....[122]....
        /*0a14*/ 	.word	0x000234d0


	//   ....[123]....
        /*0a18*/ 	.word	0x00023540


	//   ....[124]....
        /*0a1c*/ 	.word	0x00023640


	//   ....[125]....
        /*0a20*/ 	.word	0x000236d0


	//   ....[126]....
        /*0a24*/ 	.word	0x000237e0


	//   ....[127]....
        /*0a28*/ 	.word	0x00023840


	//   ....[128]....
        /*0a2c*/ 	.word	0x000238d0


	//   ....[129]....
        /*0a30*/ 	.word	0x000239c0


	//   ....[130]....
        /*0a34*/ 	.word	0x00023ac0


	//   ....[131]....
        /*0a38*/ 	.word	0x00023b20


	//   ....[132]....
        /*0a3c*/ 	.word	0x00023b80


	//   ....[133]....
        /*0a40*/ 	.word	0x00023f20


	//   ....[134]....
        /*0a44*/ 	.word	0x00023fd0


	//   ....[135]....
        /*0a48*/ 	.word	0x000240d0


	//   ....[136]....
        /*0a4c*/ 	.word	0x00024150


	//   ....[137]....
        /*0a50*/ 	.word	0x000241c0


	//   ....[138]....
        /*0a54*/ 	.word	0x00024230


	//   ....[139]....
        /*0a58*/ 	.word	0x000242a0


	//   ....[140]....
        /*0a5c*/ 	.word	0x00024320


	//   ....[141]....
        /*0a60*/ 	.word	0x000243b0


	//   ....[142]....
        /*0a64*/ 	.word	0x00024450


	//   ....[143]....
        /*0a68*/ 	.word	0x000244c0


	//   ....[144]....
        /*0a6c*/ 	.word	0x00024530


	//   ....[145]....
        /*0a70*/ 	.word	0x000245a0


	//   ....[146]....
        /*0a74*/ 	.word	0x00024620


	//   ....[147]....
        /*0a78*/ 	.word	0x00024690


	//   ....[148]....
        /*0a7c*/ 	.word	0x00024730


	//   ....[149]....
        /*0a80*/ 	.word	0x000247c0


	//   ....[150]....
        /*0a84*/ 	.word	0x000248f0


	//----- nvinfo : EIATTR_REG_RECONFIG
	.align		4
.L_1379:
        /*0a88*/ 	.byte	0x01, 0x54
	.zero		2


	//----- nvinfo : EIATTR_SYSCALL_OFFSETS
	.align		4
        /*0a8c*/ 	.byte	0x04, 0x46
        /*0a8e*/ 	.short	(.L_1381 - .L_1380)


	//   ....[0]....
.L_1380:
        /*0a90*/ 	.word	0x00001e70


	//   ....[1]....
        /*0a94*/ 	.word	0x00001fc0


	//   ....[2]....
        /*0a98*/ 	.word	0x000076c0


	//   ....[3]....
        /*0a9c*/ 	.word	0x000079e0


	//   ....[4]....
        /*0aa0*/ 	.word	0x0001d5f0


	//   ....[5]....
        /*0aa4*/ 	.word	0x0001d740


	//   ....[6]....
        /*0aa8*/ 	.word	0x0001d830


	//   ....[7]....
        /*0aac*/ 	.word	0x0001e0b0


	//----- nvinfo : EIATTR_MBARRIER_INSTR_OFFSETS
	.align		4
.L_1381:
        /*0ab0*/ 	.byte	0x04, 0x39
        /*0ab2*/ 	.short	(.L_1383 - .L_1382)


	//   ....[0]....
.L_1382:
        /*0ab4*/ 	.word	0x000002d0
        /*0ab8*/ 	.word	0x000000ff
        /*0abc*/ 	.word	0x0002d800
        /*0ac0*/ 	.short	0x0100
        /*0ac2*/ 	.byte	0x08
	.zero		1


	//   ....[1]....
        /*0ac4*/ 	.word	0x000002e0
        /*0ac8*/ 	.word	0x000000ff
        /*0acc*/ 	.word	0x0002d820
        /*0ad0*/ 	.short	0x0100
        /*0ad2*/ 	.byte	0x08
	.zero		1


	//   ....[2]....
        /*0ad4*/ 	.word	0x000003d0
        /*0ad8*/ 	.word	0x000000ff
        /*0adc*/ 	.word	0x0002d830
        /*0ae0*/ 	.short	0x0100
        /*0ae2*/ 	.byte	0x08
	.zero		1


	//   ....[3]....
        /*0ae4*/ 	.word	0x000003e0
        /*0ae8*/ 	.word	0x000000ff
        /*0aec*/ 	.word	0x0002d840
        /*0af0*/ 	.short	0x0100
        /*0af2*/ 	.byte	0x08
	.zero		1


	//   ....[4]....
        /*0af4*/ 	.word	0x000003f0
        /*0af8*/ 	.word	0x000000ff
        /*0afc*/ 	.word	0x0002d838
        /*0b00*/ 	.short	0x0100
        /*0b02*/ 	.byte	0x08
	.zero		1


	//   ....[5]....
        /*0b04*/ 	.word	0x00000400
        /*0b08*/ 	.word	0x000000ff
        /*0b0c*/ 	.word	0x0002d848
        /*0b10*/ 	.short	0x0100
        /*0b12*/ 	.byte	0x08
	.zero		1


	//   ....[6]....
        /*0b14*/ 	.word	0x00000530
        /*0b18*/ 	.word	0x000000ff
        /*0b1c*/ 	.word	0x0002d850
        /*0b20*/ 	.short	0x0100
        /*0b22*/ 	.byte	0x08
	.zero		1


	//   ....[7]....
        /*0b24*/ 	.word	0x00000540
        /*0b28*/ 	.word	0x000000ff
        /*0b2c*/ 	.word	0x0002d860
        /*0b30*/ 	.short	0x0100
        /*0b32*/ 	.byte	0x08
	.zero		1


	//   ....[8]....
        /*0b34*/ 	.word	0x00000550
        /*0b38*/ 	.word	0x000000ff
        /*0b3c*/ 	.word	0x0002d858
        /*0b40*/ 	.short	0x0100
        /*0b42*/ 	.byte	0x08
	.zero		1


	//   ....[9]....
        /*0b44*/ 	.word	0x00000560
        /*0b48*/ 	.word	0x000000ff
        /*0b4c*/ 	.word	0x0002d868
        /*0b50*/ 	.short	0x0100
        /*0b52*/ 	.byte	0x08
	.zero		1


	//   ....[10]....
        /*0b54*/ 	.word	0x00000650
        /*0b58*/ 	.word	0x000000ff
        /*0b5c*/ 	.word	0x0002d870
        /*0b60*/ 	.short	0x0100
        /*0b62*/ 	.byte	0x06
	.zero		1


	//   ....[11]....
        /*0b64*/ 	.word	0x00000660
        /*0b68*/ 	.word	0x000000ff
        /*0b6c*/ 	.word	0x0002d880
        /*0b70*/ 	.short	0x0100
        /*0b72*/ 	.byte	0x06
	.zero		1


	//   ....[12]....
        /*0b74*/ 	.word	0x00000670
        /*0b78*/ 	.word	0x000000ff
        /*0b7c*/ 	.word	0x0002d878
        /*0b80*/ 	.short	0x0100
        /*0b82*/ 	.byte	0x06
	.zero		1


	//   ....[13]....
        /*0b84*/ 	.word	0x00000680
        /*0b88*/ 	.word	0x000000ff
        /*0b8c*/ 	.word	0x0002d888
        /*0b90*/ 	.short	0x0100
        /*0b92*/ 	.byte	0x06
	.zero		1


	//   ....[14]....
        /*0b94*/ 	.word	0x000007b0
        /*0b98*/ 	.word	0x000000ff
        /*0b9c*/ 	.word	0x0002d890
        /*0ba0*/ 	.short	0x0100
        /*0ba2*/ 	.byte	0x08
	.zero		1


	//   ....[15]....
        /*0ba4*/ 	.word	0x000007c0
        /*0ba8*/ 	.word	0x000000ff
        /*0bac*/ 	.word	0x0002d8a0
        /*0bb0*/ 	.short	0x0100
        /*0bb2*/ 	.byte	0x08
	.zero		1


	//   ....[16]....
        /*0bb4*/ 	.word	0x000007d0
        /*0bb8*/ 	.word	0x000000ff
        /*0bbc*/ 	.word	0x0002d898
        /*0bc0*/ 	.short	0x0100
        /*0bc2*/ 	.byte	0x08
	.zero		1


	//   ....[17]....
        /*0bc4*/ 	.word	0x000007e0
        /*0bc8*/ 	.word	0x000000ff
        /*0bcc*/ 	.word	0x0002d8a8
        /*0bd0*/ 	.short	0x0100
        /*0bd2*/ 	.byte	0x08
	.zero		1


	//   ....[18]....
        /*0bd4*/ 	.word	0x00000910
        /*0bd8*/ 	.word	0x000000ff
        /*0bdc*/ 	.word	0x0002d8b0
        /*0be0*/ 	.short	0x0100
        /*0be2*/ 	.byte	0x08
	.zero		1


	//   ....[19]....
        /*0be4*/ 	.word	0x00000920
        /*0be8*/ 	.word	0x000000ff
        /*0bec*/ 	.word	0x0002d8c0
        /*0bf0*/ 	.short	0x0100
        /*0bf2*/ 	.byte	0x08
	.zero		1


	//   ....[20]....
        /*0bf4*/ 	.word	0x00000930
        /*0bf8*/ 	.word	0x000000ff
        /*0bfc*/ 	.word	0x0002d8b8
        /*0c00*/ 	.short	0x0100
        /*0c02*/ 	.byte	0x08
	.zero		1


	//   ....[21]....
        /*0c04*/ 	.word	0x00000940
        /*0c08*/ 	.word	0x000000ff
        /*0c0c*/ 	.word	0x0002d8c8
        /*0c10*/ 	.short	0x0100
        /*0c12*/ 	.byte	0x08
	.zero		1


	//   ....[22]....
        /*0c14*/ 	.word	0x000033c0
        /*0c18*/ 	.word	0x0000000e
        /*0c1c*/ 	.word	0x0002d890
        /*0c20*/ 	.short	0x010a
        /*0c22*/ 	.byte	0x3f
	.zero		1


	//   ....[23]....
        /*0c24*/ 	.word	0x00004dc0
        /*0c28*/ 	.word	0x0000000e
        /*0c2c*/ 	.word	0x0002d890
        /*0c30*/ 	.short	0x010a
        /*0c32*/ 	.byte	0x3f
	.zero		1


	//   ....[24]....
        /*0c34*/ 	.word	0x00006770
        /*0c38*/ 	.word	0x0000000e
        /*0c3c*/ 	.word	0x0002d890
        /*0c40*/ 	.short	0x010a
        /*0c42*/ 	.byte	0x3f
	.zero		1


	//   ....[25]....
        /*0c44*/ 	.word	0x000069e0
        /*0c48*/ 	.word	0x0000001c
        /*0c4c*/ 	.word	0x00000000
        /*0c50*/ 	.short	0x0101
        /*0c52*/ 	.byte	0x3f
	.zero		1


	//   ....[26]....
        /*0c54*/ 	.word	0x00006a20
        /*0c58*/ 	.word	0x0000000e
        /*0c5c*/ 	.word	0x0002d8b0
        /*0c60*/ 	.short	0x010a
        /*0c62*/ 	.byte	0x3f
	.zero		1


	//   ....[27]....
        /*0c64*/ 	.word	0x00006d60
        /*0c68*/ 	.word	0x0000000e
        /*0c6c*/ 	.word	0x00000000
        /*0c70*/ 	.short	0x0101
        /*0c72*/ 	.byte	0x3f
	.zero		1


	//   ....[28]....
        /*0c74*/ 	.word	0x00007760
        /*0c78*/ 	.word	0x00000002
        /*0c7c*/ 	.word	0x0002d800
        /*0c80*/ 	.short	0x010a
        /*0c82*/ 	.byte	0x3f
	.zero		1


	//   ....[29]....
        /*0c84*/ 	.word	0x000077b0
        /*0c88*/ 	.word	0x00000002
        /*0c8c*/ 	.word	0x0002d800
        /*0c90*/ 	.short	0x010a
        /*0c92*/ 	.byte	0x3f
	.zero		1


	//   ....[30]....
        /*0c94*/ 	.word	0x00008390
        /*0c98*/ 	.word	0x00000002
        /*0c9c*/ 	.word	0x0002d800
        /*0ca0*/ 	.short	0x010a
        /*0ca2*/ 	.byte	0x3f
	.zero		1


	//   ....[31]....
        /*0ca4*/ 	.word	0x00009ef0
        /*0ca8*/ 	.word	0x00000002
        /*0cac*/ 	.word	0x0002d800
        /*0cb0*/ 	.short	0x010a
        /*0cb2*/ 	.byte	0x3f
	.zero		1


	//   ....[32]....
        /*0cb4*/ 	.word	0x0000b5b0
        /*0cb8*/ 	.word	0x00000003
        /*0cbc*/ 	.word	0x0002d830
        /*0cc0*/ 	.short	0x010a
        /*0cc2*/ 	.byte	0x3f
	.zero		1


	//   ....[33]....
        /*0cc4*/ 	.word	0x0000b620
        /*0cc8*/ 	.word	0x00000003
        /*0ccc*/ 	.word	0x0002d830
        /*0cd0*/ 	.short	0x010a
        /*0cd2*/ 	.byte	0x3f
	.zero		1


	//   ....[34]....
        /*0cd4*/ 	.word	0x0000bc60
        /*0cd8*/ 	.word	0x00000000
        /*0cdc*/ 	.word	0x00000000
        /*0ce0*/ 	.short	0x0101
        /*0ce2*/ 	.byte	0x3f
	.zero		1


	//   ....[35]....
        /*0ce4*/ 	.word	0x0000ec30
        /*0ce8*/ 	.word	0x00000009
        /*0cec*/ 	.word	0x0002d830
        /*0cf0*/ 	.short	0x010a
        /*0cf2*/ 	.byte	0x3f
	.zero		1


	//   ....[36]....
        /*0cf4*/ 	.word	0x0000ec80
        /*0cf8*/ 	.word	0x00000009
        /*0cfc*/ 	.word	0x0002d830
        /*0d00*/ 	.short	0x010a
        /*0d02*/ 	.byte	0x3f
	.zero		1


	//   ....[37]....
        /*0d04*/ 	.word	0x0000f0a0
        /*0d08*/ 	.word	0x00000009
        /*0d0c*/ 	.word	0x0002d850
        /*0d10*/ 	.short	0x010a
        /*0d12*/ 	.byte	0x3f
	.zero		1


	//   ....[38]....
        /*0d14*/ 	.word	0x0000f0e0
        /*0d18*/ 	.word	0x00000009
        /*0d1c*/ 	.word	0x0002d850
        /*0d20*/ 	.short	0x010a
        /*0d22*/ 	.byte	0x3f
	.zero		1


	//   ....[39]....
        /*0d24*/ 	.word	0x0000f800
        /*0d28*/ 	.word	0x00000009
        /*0d2c*/ 	.word	0x00000000
        /*0d30*/ 	.short	0x0101
        /*0d32*/ 	.byte	0x3f
	.zero		1


	//   ....[40]....
        /*0d34*/ 	.word	0x00010190
        /*0d38*/ 	.word	0x00000008
        /*0d3c*/ 	.word	0x00000000
        /*0d40*/ 	.short	0x0101
        /*0d42*/ 	.byte	0x3f
	.zero		1


	//   ....[41]....
        /*0d44*/ 	.word	0x000122f0
        /*0d48*/ 	.word	0x00000000
        /*0d4c*/ 	.word	0x0002d830
        /*0d50*/ 	.short	0x010a
        /*0d52*/ 	.byte	0x3f
	.zero		1


	//   ....[42]....
        /*0d54*/ 	.word	0x00012340
        /*0d58*/ 	.word	0x00000000
        /*0d5c*/ 	.word	0x0002d830
        /*0d60*/ 	.short	0x010a
        /*0d62*/ 	.byte	0x3f
	.zero		1


	//   ....[43]....
        /*0d64*/ 	.word	0x00012760
        /*0d68*/ 	.word	0x00000006
        /*0d6c*/ 	.word	0x0002d850
        /*0d70*/ 	.short	0x010a
        /*0d72*/ 	.byte	0x3f
	.zero		1


	//   ....[44]....
        /*0d74*/ 	.word	0x000127a0
        /*0d78*/ 	.word	0x00000006
        /*0d7c*/ 	.word	0x0002d850
        /*0d80*/ 	.short	0x010a
        /*0d82*/ 	.byte	0x3f
	.zero		1


	//   ....[45]....
        /*0d84*/ 	.word	0x00013810
        /*0d88*/ 	.word	0x0000000b
        /*0d8c*/ 	.word	0x00000000
        /*0d90*/ 	.short	0x0101
        /*0d92*/ 	.byte	0x3f
	.zero		1


	//   ....[46]....
        /*0d94*/ 	.word	0x00013820
        /*0d98*/ 	.word	0x00000009
        /*0d9c*/ 	.word	0x00000000
        /*0da0*/ 	.short	0x0101
        /*0da2*/ 	.byte	0x3f
	.zero		1


	//   ....[47]....
        /*0da4*/ 	.word	0x000146e0
        /*0da8*/ 	.word	0x00000000
        /*0dac*/ 	.word	0x0002d830
        /*0db0*/ 	.short	0x010a
        /*0db2*/ 	.byte	0x3f
	.zero		1


	//   ....[48]....
        /*0db4*/ 	.word	0x00014730
        /*0db8*/ 	.word	0x00000000
        /*0dbc*/ 	.word	0x0002d830
        /*0dc0*/ 	.short	0x010a
        /*0dc2*/ 	.byte	0x3f
	.zero		1


	//   ....[49]....
        /*0dc4*/ 	.word	0x00014b50
        /*0dc8*/ 	.word	0x00000006
        /*0dcc*/ 	.word	0x0002d850
        /*0dd0*/ 	.short	0x010a
        /*0dd2*/ 	.byte	0x3f
	.zero		1


	//   ....[50]....
        /*0dd4*/ 	.word	0x00014b90
        /*0dd8*/ 	.word	0x00000006
        /*0ddc*/ 	.word	0x0002d850
        /*0de0*/ 	.short	0x010a
        /*0de2*/ 	.byte	0x3f
	.zero		1


	//   ....[51]....
        /*0de4*/ 	.word	0x00015260
        /*0de8*/ 	.word	0x0000000a
        /*0dec*/ 	.word	0x00000000
        /*0df0*/ 	.short	0x0101
        /*0df2*/ 	.byte	0x3f
	.zero		1


	//   ....[52]....
        /*0df4*/ 	.word	0x00015c50
        /*0df8*/ 	.word	0x00000000
        /*0dfc*/ 	.word	0x00000000
        /*0e00*/ 	.short	0x0101
        /*0e02*/ 	.byte	0x3f
	.zero		1


	//   ....[53]....
        /*0e04*/ 	.word	0x00017a60
        /*0e08*/ 	.word	0x0000000a
        /*0e0c*/ 	.word	0x0002d850
        /*0e10*/ 	.short	0x010a
        /*0e12*/ 	.byte	0x3f
	.zero		1


	//   ....[54]....
        /*0e14*/ 	.word	0x00017b10
        /*0e18*/ 	.word	0x0000000a
        /*0e1c*/ 	.word	0x0002d850
        /*0e20*/ 	.short	0x010a
        /*0e22*/ 	.byte	0x3f
	.zero		1


	//   ....[55]....
        /*0e24*/ 	.word	0x000182f0
        /*0e28*/ 	.word	0x00000007
        /*0e2c*/ 	.word	0x00000000
        /*0e30*/ 	.short	0x0101
        /*0e32*/ 	.byte	0x3f
	.zero		1


	//   ....[56]....
        /*0e34*/ 	.word	0x00019650
        /*0e38*/ 	.word	0x00000000
        /*0e3c*/ 	.word	0x00000000
        /*0e40*/ 	.short	0x0101
        /*0e42*/ 	.byte	0x3f
	.zero		1


	//   ....[57]....
        /*0e44*/ 	.word	0x0001bc70
        /*0e48*/ 	.word	0x00000016
        /*0e4c*/ 	.word	0x0002d820
        /*0e50*/ 	.short	0x010a
        /*0e52*/ 	.byte	0x3f
	.zero		1


	//   ....[58]....
        /*0e54*/ 	.word	0x0001bd30
        /*0e58*/ 	.word	0x0000000b
        /*0e5c*/ 	.word	0x0002d8a0
        /*0e60*/ 	.short	0x010a
        /*0e62*/ 	.byte	0x3f
	.zero		1


	//   ....[59]....
        /*0e64*/ 	.word	0x0001c140
        /*0e68*/ 	.word	0x0000000b
        /*0e6c*/ 	.word	0x0002d8c0
        /*0e70*/ 	.short	0x010a
        /*0e72*/ 	.byte	0x3f
	.zero		1


	//   ....[60]....
        /*0e74*/ 	.word	0x0001c680
        /*0e78*/ 	.word	0x00000006
        /*0e7c*/ 	.word	0x0002d8a0
        /*0e80*/ 	.short	0x010a
        /*0e82*/ 	.byte	0x3f
	.zero		1


	//   ....[61]....
        /*0e84*/ 	.word	0x0001ca80
        /*0e88*/ 	.word	0x00000006
        /*0e8c*/ 	.word	0x0002d8c0
        /*0e90*/ 	.short	0x010a
        /*0e92*/ 	.byte	0x3f
	.zero		1


	//   ....[62]....
        /*0e94*/ 	.word	0x0001db90
        /*0e98*/ 	.word	0x00000000
        /*0e9c*/ 	.word	0x0002d840
        /*0ea0*/ 	.short	0x010a
        /*0ea2*/ 	.byte	0x3f
	.zero		1


	//   ....[63]....
        /*0ea4*/ 	.word	0x0001eab0
        /*0ea8*/ 	.word	0x00000016
        /*0eac*/ 	.word	0x0002d800
        /*0eb0*/ 	.short	0x0107
        /*0eb2*/ 	.byte	0x3f
	.zero		1


	//   ....[64]....
        /*0eb4*/ 	.word	0x0001eba0
        /*0eb8*/ 	.word	0x00000016
        /*0ebc*/ 	.word	0x0002d800
        /*0ec0*/ 	.short	0x0101
        /*0ec2*/ 	.byte	0x3f
	.zero		1


	//   ....[65]....
        /*0ec4*/ 	.word	0x0001ebc0
        /*0ec8*/ 	.word	0x00000016
        /*0ecc*/ 	.word	0x0002d820
        /*0ed0*/ 	.short	0x010a
        /*0ed2*/ 	.byte	0x3f
	.zero		1


	//   ....[66]....
        /*0ed4*/ 	.word	0x0001eef0
        /*0ed8*/ 	.word	0x00000003
        /*0edc*/ 	.word	0x0002d840
        /*0ee0*/ 	.short	0x010a
        /*0ee2*/ 	.byte	0x3f
	.zero		1


	//   ....[67]....
        /*0ee4*/ 	.word	0x0001f350
        /*0ee8*/ 	.word	0x00000002
        /*0eec*/ 	.word	0x0002d860
        /*0ef0*/ 	.short	0x010a
        /*0ef2*/ 	.byte	0x3f
	.zero		1


	//   ....[68]....
        /*0ef4*/ 	.word	0x0001faa0
        /*0ef8*/ 	.word	0x00000004
        /*0efc*/ 	.word	0x0002d840
        /*0f00*/ 	.short	0x010a
        /*0f02*/ 	.byte	0x3f
	.zero		1


	//   ....[69]....
        /*0f04*/ 	.word	0x0001ff00
        /*0f08*/ 	.word	0x00000003
        /*0f0c*/ 	.word	0x0002d860
        /*0f10*/ 	.short	0x010a
        /*0f12*/ 	.byte	0x3f
	.zero		1


	//   ....[70]....
        /*0f14*/ 	.word	0x000205a0
        /*0f18*/ 	.word	0x00000004
        /*0f1c*/ 	.word	0x0002d840
        /*0f20*/ 	.short	0x010a
        /*0f22*/ 	.byte	0x3f
	.zero		1


	//   ....[71]....
        /*0f24*/ 	.word	0x00020a00
        /*0f28*/ 	.word	0x00000003
        /*0f2c*/ 	.word	0x0002d860
        /*0f30*/ 	.short	0x010a
        /*0f32*/ 	.byte	0x3f
	.zero		1


	//   ....[72]....
        /*0f34*/ 	.word	0x00021040
        /*0f38*/ 	.word	0x00000003
        /*0f3c*/ 	.word	0x0002d860
        /*0f40*/ 	.short	0x010a
        /*0f42*/ 	.byte	0x3f
	.zero		1


	//   ....[73]....
        /*0f44*/ 	.word	0x00022190
        /*0f48*/ 	.word	0x00000007
        /*0f4c*/ 	.word	0x0002d820
        /*0f50*/ 	.short	0x010a
        /*0f52*/ 	.byte	0x3f
	.zero		1


	//   ....[74]....
        /*0f54*/ 	.word	0x00022320
        /*0f58*/ 	.word	0x00000005
        /*0f5c*/ 	.word	0x00000000
        /*0f60*/ 	.short	0x010a
        /*0f62*/ 	.byte	0x3f
	.zero		1


	//   ....[75]....
        /*0f64*/ 	.word	0x00022390
        /*0f68*/ 	.word	0x00000003
        /*0f6c*/ 	.word	0x00000000
        /*0f70*/ 	.short	0x010a
        /*0f72*/ 	.byte	0x3f
	.zero		1


	//   ....[76]....
        /*0f74*/ 	.word	0x000223f0
        /*0f78*/ 	.word	0x00000005
        /*0f7c*/ 	.word	0x00000000
        /*0f80*/ 	.short	0x010a
        /*0f82*/ 	.byte	0x3f
	.zero		1


	//   ....[77]....
        /*0f84*/ 	.word	0x00022420
        /*0f88*/ 	.word	0x00000003
        /*0f8c*/ 	.word	0x00000000
        /*0f90*/ 	.short	0x010a
        /*0f92*/ 	.byte	0x3f
	.zero		1


	//   ....[78]....
        /*0f94*/ 	.word	0x00022480
        /*0f98*/ 	.word	0x0000000e
        /*0f9c*/ 	.word	0x0002d890
        /*0fa0*/ 	.short	0x010a
        /*0fa2*/ 	.byte	0x3f
	.zero		1


	//   ....[79]....
        /*0fa4*/ 	.word	0x000224d0
        /*0fa8*/ 	.word	0x0000000e
        /*0fac*/ 	.word	0x0002d890
        /*0fb0*/ 	.short	0x010a
        /*0fb2*/ 	.byte	0x3f
	.zero		1


	//   ....[80]....
        /*0fb4*/ 	.word	0x00022520
        /*0fb8*/ 	.word	0x0000000e
        /*0fbc*/ 	.word	0x0002d890
        /*0fc0*/ 	.short	0x010a
        /*0fc2*/ 	.byte	0x3f
	.zero		1


	//   ....[81]....
        /*0fc4*/ 	.word	0x00022570
        /*0fc8*/ 	.word	0x0000000e
        /*0fcc*/ 	.word	0x0002d8b0
        /*0fd0*/ 	.short	0x010a
        /*0fd2*/ 	.byte	0x3f
	.zero		1


	//   ....[82]....
        /*0fd4*/ 	.word	0x00022870
        /*0fd8*/ 	.word	0x00000002
        /*0fdc*/ 	.word	0x0002d800
        /*0fe0*/ 	.short	0x010a
        /*0fe2*/ 	.byte	0x3f
	.zero		1


	//   ....[83]....
        /*0fe4*/ 	.word	0x00022a90
        /*0fe8*/ 	.word	0x00000002
        /*0fec*/ 	.word	0x0002d800
        /*0ff0*/ 	.short	0x010a
        /*0ff2*/ 	.byte	0x3f
	.zero		1


	//   ....[84]....
        /*0ff4*/ 	.word	0x00022ae0
        /*0ff8*/ 	.word	0x00000003
        /*0ffc*/ 	.word	0x0002d830
        /*1000*/ 	.short	0x010a
        /*1002*/ 	.byte	0x3f
	.zero		1


	//   ....[85]....
        /*1004*/ 	.word	0x00022b30
        /*1008*/ 	.word	0x00000009
        /*100c*/ 	.word	0x0002d830
        /*1010*/ 	.short	0x010a
        /*1012*/ 	.byte	0x3f
	.zero		1


	//   ....[86]....
        /*1014*/ 	.word	0x00022b80
        /*1018*/ 	.word	0x00000009
        /*101c*/ 	.word	0x0002d850
        /*1020*/ 	.short	0x010a
        /*1022*/ 	.byte	0x3f
	.zero		1


	//   ....[87]....
        /*1024*/ 	.word	0x00022bd0
        /*1028*/ 	.word	0x00000000
        /*102c*/ 	.word	0x0002d830
        /*1030*/ 	.short	0x010a
        /*1032*/ 	.byte	0x3f
	.zero		1


	//   ....[88]....
        /*1034*/ 	.word	0x00022c20
        /*1038*/ 	.word	0x00000006
        /*103c*/ 	.word	0x0002d850
        /*1040*/ 	.short	0x010a
        /*1042*/ 	.byte	0x3f
	.zero		1


	//   ....[89]....
        /*1044*/ 	.word	0x00022c70
        /*1048*/ 	.word	0x00000000
        /*104c*/ 	.word	0x0002d830
        /*1050*/ 	.short	0x010a
        /*1052*/ 	.byte	0x3f
	.zero		1


	//   ....[90]....
        /*1054*/ 	.word	0x00022cc0
        /*1058*/ 	.word	0x00000006
        /*105c*/ 	.word	0x0002d850
        /*1060*/ 	.short	0x010a
        /*1062*/ 	.byte	0x3f
	.zero		1


	//   ....[91]....
        /*1064*/ 	.word	0x00022d10
        /*1068*/ 	.word	0x0000000a
        /*106c*/ 	.word	0x0002d850
        /*1070*/ 	.short	0x010a
        /*1072*/ 	.byte	0x3f
	.zero		1


	//   ....[92]....
        /*1074*/ 	.word	0x000230b0
        /*1078*/ 	.word	0x00000016
        /*107c*/ 	.word	0x0002d820
        /*1080*/ 	.short	0x010a
        /*1082*/ 	.byte	0x3f
	.zero		1


	//   ....[93]....
        /*1084*/ 	.word	0x00023100
        /*1088*/ 	.word	0x0000000b
        /*108c*/ 	.word	0x0002d8a0
        /*1090*/ 	.short	0x010a
        /*1092*/ 	.byte	0x3f
	.zero		1


	//   ....[94]....
        /*1094*/ 	.word	0x00023150
        /*1098*/ 	.word	0x0000000b
        /*109c*/ 	.word	0x0002d8c0
        /*10a0*/ 	.short	0x010a
        /*10a2*/ 	.byte	0x3f
	.zero		1


	//   ....[95]....
        /*10a4*/ 	.word	0x000231a0
        /*10a8*/ 	.word	0x00000006
        /*10ac*/ 	.word	0x0002d8a0
        /*10b0*/ 	.short	0x010a
        /*10b2*/ 	.byte	0x3f
	.zero		1


	//   ....[96]....
        /*10b4*/ 	.word	0x000231f0
        /*10b8*/ 	.word	0x00000006
        /*10bc*/ 	.word	0x0002d8c0
        /*10c0*/ 	.short	0x010a
        /*10c2*/ 	.byte	0x3f
	.zero		1


	//   ....[97]....
        /*10c4*/ 	.word	0x00023390
        /*10c8*/ 	.word	0x00000000
        /*10cc*/ 	.word	0x0002d840
        /*10d0*/ 	.short	0x010a
        /*10d2*/ 	.byte	0x3f
	.zero		1


	//   ....[98]....
        /*10d4*/ 	.word	0x00023c40
        /*10d8*/ 	.word	0x00000016
        /*10dc*/ 	.word	0x0002d820
        /*10e0*/ 	.short	0x010a
        /*10e2*/ 	.byte	0x3f
	.zero		1


	//   ....[99]....
        /*10e4*/ 	.word	0x00023c90
        /*10e8*/ 	.word	0x00000003
        /*10ec*/ 	.word	0x0002d840
        /*10f0*/ 	.short	0x010a
        /*10f2*/ 	.byte	0x3f
	.zero		1


	//   ....[100]....
        /*10f4*/ 	.word	0x00023ce0
        /*10f8*/ 	.word	0x00000002
        /*10fc*/ 	.word	0x0002d860
        /*1100*/ 	.short	0x010a
        /*1102*/ 	.byte	0x3f
	.zero		1


	//   ....[101]....
        /*1104*/ 	.word	0x00023d30
        /*1108*/ 	.word	0x00000004
        /*110c*/ 	.word	0x0002d840
        /*1110*/ 	.short	0x010a
        /*1112*/ 	.byte	0x3f
	.zero		1


	//   ....[102]....
        /*1114*/ 	.word	0x00023d80
        /*1118*/ 	.word	0x00000003
        /*111c*/ 	.word	0x0002d860
        /*1120*/ 	.short	0x010a
        /*1122*/ 	.byte	0x3f
	.zero		1


	//   ....[103]....
        /*1124*/ 	.word	0x00023dd0
        /*1128*/ 	.word	0x00000004
        /*112c*/ 	.word	0x0002d840
        /*1130*/ 	.short	0x010a
        /*1132*/ 	.byte	0x3f
	.zero		1


	//   ....[104]....
        /*1134*/ 	.word	0x00023e20
        /*1138*/ 	.word	0x00000003
        /*113c*/ 	.word	0x0002d860
        /*1140*/ 	.short	0x010a
        /*1142*/ 	.byte	0x3f
	.zero		1


	//   ....[105]....
        /*1144*/ 	.word	0x00023e70
        /*1148*/ 	.word	0x00000003
        /*114c*/ 	.word	0x0002d860
        /*1150*/ 	.short	0x010a
        /*1152*/ 	.byte	0x3f
	.zero		1


	//   ....[106]....
        /*1154*/ 	.word	0x00024810
        /*1158*/ 	.word	0x00000007
        /*115c*/ 	.word	0x0002d820
        /*1160*/ 	.short	0x010a
        /*1162*/ 	.byte	0x3f
	.zero		1


	//   ....[107]....
        /*1164*/ 	.word	0x000249b0
        /*1168*/ 	.word	0x00000005
        /*116c*/ 	.word	0x00000000
        /*1170*/ 	.short	0x010a
        /*1172*/ 	.byte	0x3f
	.zero		1


	//   ....[108]....
        /*1174*/ 	.word	0x00024a00
        /*1178*/ 	.word	0x00000003
        /*117c*/ 	.word	0x00000000
        /*1180*/ 	.short	0x010a
        /*1182*/ 	.byte	0x3f
	.zero		1


	//   ....[109]....
        /*1184*/ 	.word	0x00024a50
        /*1188*/ 	.word	0x00000005
        /*118c*/ 	.word	0x00000000
        /*1190*/ 	.short	0x010a
        /*1192*/ 	.byte	0x3f
	.zero		1


	//----- nvinfo : EIATTR_NUM_MBARRIERS
	.align		4
.L_1383:
        /*1194*/ 	.byte	0x03, 0x38
        /*1196*/ 	.short	0x0016


	//----- nvinfo : EIATTR_EXIT_INSTR_OFFSETS
	.align		4
        /*1198*/ 	.byte	0x04, 0x1c
        /*119a*/ 	.short	(.L_1385 - .L_1384)


	//   ....[0]....
.L_1384:
        /*119c*/ 	.word	0x00022470


	//----- nvinfo : EIATTR_MAX_THREADS
	.align		4
.L_1385:
        /*11a0*/ 	.byte	0x04, 0x05
        /*11a2*/ 	.short	(.L_1387 - .L_1386)
.L_1386:
        /*11a4*/ 	.word	0x00000200
        /*11a8*/ 	.word	0x00000001
        /*11ac*/ 	.word	0x00000001


	//----- nvinfo : EIATTR_CRS_STACK_SIZE
	.align		4
.L_1387:
        /*11b0*/ 	.byte	0x04, 0x1e
        /*11b2*/ 	.short	(.L_1389 - .L_1388)
.L_1388:
        /*11b4*/ 	.word	0x00000000


	//----- nvinfo : EIATTR_CBANK_PARAM_SIZE
	.align		4
.L_1389:
        /*11b8*/ 	.byte	0x03, 0x19
        /*11ba*/ 	.short	0x0af0


	//----- nvinfo : EIATTR_PARAM_CBANK
	.align		4
        /*11bc*/ 	.byte	0x04, 0x0a
        /*11be*/ 	.short	(.L_1391 - .L_1390)
	.align		4
.L_1390:
        /*11c0*/ 	.word	index@(.nv.constant0._ZN7cutlass13device_kernelIN5flash11enable_sm90INS1_16FlashAttnFwdSm90INS1_25CollectiveMainloopFwdSm90ILi2EN4cute5tupleIJNS5_1CILi1EEES8_S8_EEENS6_IJNS7_ILi192EEENS7_ILi128EEENS7_ILi96EEEEEELi96ENS_6half_tEfNS_4arch4Sm90ELb0ELb1ELb0ELb1ELb0ELb1ELb0ELb0ELb1ELb1ELb0ELb0EEENS1_21CollectiveEpilogueFwdINS6_IJSA_SC_SB_EEES9_SE_SG_Li384ELb1ELb1ELb0ELb0EEENS1_36VarlenDynamicPersistentTileSchedulerILi192ELi128ELi384ELi128ELb0ELb1ELb1ELb1ELb0ELb1EEEEEEEEEvNT_6ParamsE)
        /*11c4*/ 	.short	0x0210
        /*11c6*/ 	.short	0x0af0


	//----- nvinfo : EIATTR_SW_WAR
	.align		4
.L_1391:
        /*11c8*/ 	.byte	0x04, 0x36
        /*11ca*/ 	.short	(.L_1393 - .L_1392)
.L_1392:
        /*11cc*/ 	.word	0x00000008
.L_1393:


//--------------------- .nv.info._ZN7cutlass13device_kernelIN5flash11enable_sm90INS1_16FlashAttnFwdSm90INS1_25CollectiveMainloopFwdSm90ILi2EN4cute5tupleIJNS5_1CILi1EEES8_S8_EEENS6_IJNS7_ILi192EEENS7_ILi144EEENS7_ILi96EEEEEELi96ENS_6half_tEfNS_4arch4Sm90ELb1ELb0ELb0ELb0ELb0ELb0ELb0ELb0ELb1ELb1ELb0ELb0EEENS1_21CollectiveEpilogueFwdINS6_IJSA_SC_SB_EEES9_SE_SG_Li384ELb0ELb1ELb0ELb0EEENS1_30DynamicPersistentTileSchedulerILi384ELi128ELb0ELb1ELb1EEEEEEEEEvNT_6ParamsE --------------------------
	.section	.nv.info._ZN7cutlass13device_kernelIN5flash11enable_sm90INS1_16FlashAttnFwdSm90INS1_25CollectiveMainloopFwdSm90ILi2EN4cute5tupleIJNS5_1CILi1EEES8_S8_EEENS6_IJNS7_ILi192EEENS7_ILi144EEENS7_ILi96EEEEEELi96ENS_6half_tEfNS_4arch4Sm90ELb1ELb0ELb0ELb0ELb0ELb0ELb0ELb0ELb1ELb1ELb0ELb0EEENS1_21CollectiveEpilogueFwdINS6_IJSA_SC_SB_EEES9_SE_SG_Li384ELb0ELb1ELb0ELb0EEENS1_30DynamicPersistentTileSchedulerILi384ELi128ELb0ELb1ELb1EEEEEEEEEvNT_6ParamsE,"",@"SHT_CUDA_INFO"
	.sectionflags	@""
	.align	4


	//----- nvinfo : EIATTR_CUDA_API_VERSION
	.align		4
        /*0000*/ 	.byte	0x04, 0x37
        /*0002*/ 	.short	(.L_1395 - .L_1394)
.L_1394:
        /*0004*/ 	.word	0x00000082


	//----- nvinfo : EIATTR_KPARAM_INFO
	.align		4
.L_1395:
        /*0008*/ 	.byte	0x04, 0x17
        /*000a*/ 	.short	(.L_1397 - .L_1396)
.L_1396:
        /*000c*/ 	.word	0x00000000
        /*0010*/ 	.short	0x0000
        /*0012*/ 	.short	0x0070
        /*0014*/ 	.byte	0x00, 0xf0, 0x01, 0x2a


	//----- nvinfo : EIATTR_SPARSE_MMA_MASK
	.align		4
.L_1397:
        /*0018*/ 	.byte	0x03, 0x50
        /*001a*/ 	.short	0x0000


	//----- nvinfo : EIATTR_MAXREG_COUNT
	.align		4
        /*001c*/ 	.byte	0x03, 0x1b
        /*001e*/ 	.short	0x0080


	//----- nvinfo : EIATTR_NUM_BARRIERS
	.align		4
        /*0020*/ 	.byte	0x02, 0x4c
        /*0022*/ 	.byte	0x10
	.zero		1


	//----- nvinfo : EIATTR_EXTERNS
	.align		4
        /*0024*/ 	.byte	0x04, 0x0f
        /*0026*/ 	.short	(.L_1399 - .L_1398)


	//   ....[0]....
	.align		4
.L_1398:
        /*0028*/ 	.word	index@(__assertfail)


	//----- nvinfo : EIATTR_ANNOTATIONS
	.align		4
.L_1399:
        /*002c*/ 	.byte	0x04, 0x55
        /*002e*/ 	.short	(.L_1401 - .L_1400)


	//   ....[0]....
.L_1400:
        /*0030*/ 	.word	0x00000001
        /*0034*/ 	.byte	0x50, 0x09, 0x00, 0x00, 0x01, 0x00, 0x00, 0x00, 0x60, 0x0a, 0x00, 0x00, 0x01, 0x00, 0x00, 0x00
        /*0044*/ 	.byte	0xa0, 0xee, 0x00, 0x00, 0x01, 0x00, 0x00, 0x00, 0xb0, 0xee, 0x00, 0x00, 0x01, 0x00, 0x00, 0x00
        /*0054*/ 	.byte	0x30, 0xef, 0x00, 0x00, 0x01, 0x00, 0x00, 0x00, 0x10, 0x0c, 0x01, 0x00, 0x01, 0x00, 0x00, 0x00
        /*0064*/ 	.byte	0x30, 0x0c, 0x01, 0x00, 0x01, 0x00, 0x00, 0x00, 0x00, 0x34, 0x01, 0x00, 0x01, 0x00, 0x00, 0x00
        /*0074*/ 	.byte	0xa0, 0x35, 0x01, 0x00, 0x01, 0x00, 0x00, 0x00, 0x40, 0x37, 0x01, 0x00


	//----- nvinfo : EIATTR_MERCURY_ISA_VERSION
	.align		4
.L_1401:
        /*0080*/ 	.byte	0x03, 0x5f
        /*0082*/ 	.short	0x0101


	//----- nvinfo : EIATTR_INT_WARP_WIDE_INSTR_OFFSETS
	.align		4
        /*0084*/ 	.byte	0x04, 0x31
        /*0086*/ 	.short	(.L_1403 - .L_1402)


	//   ....[0]....
.L_1402:
        /*0088*/ 	.word	0x00000130


	//   ....[1]....
        /*008c*/ 	.word	0x00000170


	//   ....[2]....
        /*0090*/ 	.word	0x000001e0


	//   ....[3]....
        /*0094*/ 	.word	0x0000f590


	//   ....[4]....
        /*0098*/ 	.word	0x0000f630


	//   ....[5]....
        /*009c*/ 	.word	0x00012e80


	//   ....[6]....
        /*00a0*/ 	.word	0x00012f20


	//----- nvinfo : EIATTR_COOP_GROUP_MASK_REGIDS
	.align		4
.L_1403:
        /*00a4*/ 	.byte	0x04, 0x29
        /*00a6*/ 	.short	(.L_1405 - .L_1404)


	//   ....[0]....
.L_1404:
        /*00a8*/ 	.word	0xffffffff


	//   ....[1]....
        /*00ac*/ 	.word	0xffffffff


	//   ....[2]....
        /*00b0*/ 	.word	0xffffffff


	//   ....[3]....
        /*00b4*/ 	.word	0xffffffff


	//   ....[4]....
        /*00b8*/ 	.word	0xffffffff


	//   ....[5]....
        /*00bc*/ 	.word	0xffffffff


	//   ....[6]....
        /*00c0*/ 	.word	0xffffffff


	//   ....[7]....
        /*00c4*/ 	.word	0xffffffff


	//   ....[8]....
        /*00c8*/ 	.word	0xffffffff


	//   ....[9]....
        /*00cc*/ 	.word	0xffffffff


	//   ....[10]....
        /*00d0*/ 	.word	0xffffffff


	//   ....[11]....
        /*00d4*/ 	.word	0xffffffff


	//   ....[12]....
        /*00d8*/ 	.word	0xffffffff


	//   ....[13]....
        /*00dc*/ 	.word	0xffffffff


	//   ....[14]....
        /*00e0*/ 	.word	0xffffffff


	//   ....[15]....
        /*00e4*/ 	.word	0xffffffff


	//   ....[16]....
        /*00e8*/ 	.word	0xffffffff


	//   ....[17]....
        /*00ec*/ 	.word	0xffffffff


	//   ....[18]....
        /*00f0*/ 	.word	0xffffffff


	//   ....[19]....
        /*00f4*/ 	.word	0xffffffff


	//   ....[20]....
        /*00f8*/ 	.word	0xffffffff


	//   ....[21]....
        /*00fc*/ 	.word	0xffffffff


	//   ....[22]....
        /*0100*/ 	.word	0xffffffff


	//   ....[23]....
        /*0104*/ 	.word	0xffffffff


	//   ....[24]....
        /*0108*/ 	.word	0xffffffff


	//   ....[25]....
        /*010c*/ 	.word	0xffffffff


	//   ....[26]....
        /*0110*/ 	.word	0xffffffff


	//   ....[27]....
        /*0114*/ 	.word	0xffffffff


	//   ....[28]....
        /*0118*/ 	.word	0xffffffff


	//   ....[29]....
        /*011c*/ 	.word	0xffffffff


	//   ....[30]....
        /*0120*/ 	.word	0xffffffff


	//   ....[31]....
        /*0124*/ 	.word	0xffffffff


	//   ....[32]....
        /*0128*/ 	.word	0xffffffff


	//   ....[33]....
        /*012c*/ 	.word	0xffffffff


	//   ....[34]....
        /*0130*/ 	.word	0xffffffff


	//   ....[35]....
        /*0134*/ 	.word	0xffffffff


	//   ....[36]....
        /*0138*/ 	.word	0xffffffff


	//   ....[37]....
        /*013c*/ 	.word	0xffffffff


	//   ....[38]....
        /*0140*/ 	.word	0xffffffff


	//   ....[39]....
        /*0144*/ 	.word	0xffffffff


	//   ....[40]....
        /*0148*/ 	.word	0xffffffff


	//   ....[41]....
        /*014c*/ 	.word	0xffffffff


	//   ....[42]....
        /*0150*/ 	.word	0xffffffff


	//   ....[43]....
        /*0154*/ 	.word	0xffffffff


	//   ....[44]....
        /*0158*/ 	.word	0xffffffff


	//   ....[45]....
        /*015c*/ 	.word	0xffffffff


	//   ....[46]....
        /*0160*/ 	.word	0xffffffff


	//   ....[47]....
        /*0164*/ 	.word	0xffffffff


	//   ....[48]....
        /*0168*/ 	.word	0xffffffff


	//   ....[49]....
        /*016c*/ 	.word	0xffffffff


	//   ....[50]....
        /*0170*/ 	.word	0xffffffff


	//   ....[51]....
        /*0174*/ 	.word	0xffffffff


	//   ....[52]....
        /*0178*/ 	.word	0xffffffff


	//   ....[53]....
        /*017c*/ 	.word	0xffffffff


	//   ....[54]....
        /*0180*/ 	.word	0xffffffff


	//   ....[55]....
        /*0184*/ 	.word	0xffffffff


	//   ....[56]....
        /*0188*/ 	.word	0xffffffff


	//   ....[57]....
        /*018c*/ 	.word	0xffffffff


	//   ....[58]....
        /*0190*/ 	.word	0xffffffff


	//   ....[59]....
        /*0194*/ 	.word	0x0500000f


	//   ....[60]....
        /*0198*/ 	.word	0x0500000f


	//   ....[61]....
        /*019c*/ 	.word	0x0500000f


	//   ....[62]....
        /*01a0*/ 	.word	0x0500000f


	//   ....[63]....
        /*01a4*/ 	.word	0x0500000f


	//   ....[64]....
        /*01a8*/ 	.word	0x0500000f


	//   ....[65]....
        /*01ac*/ 	.word	0x0500000f


	//   ....[66]....
        /*01b0*/ 	.word	0x0500000f


	//   ....[67]....
        /*01b4*/ 	.word	0x0500000f


	//   ....[68]....
        /*01b8*/ 	.word	0x0500000f


	//   ....[69]....
        /*01bc*/ 	.word	0x0500000f


	//   ....[70]....
        /*01c0*/ 	.word	0x0500000f


	//   ....[71]....
        /*01c4*/ 	.word	0x0500000f


	//   ....[72]....
        /*01c8*/ 	.word	0x0500000f


	//   ....[73]....
        /*01cc*/ 	.word	0x0500000f


	//----- nvinfo : EIATTR_COOP_GROUP_INSTR_OFFSETS
	.align		4
.L_1405:
        /*01d0*/ 	.byte	0x04, 0x28
        /*01d2*/ 	.short	(.L_1407 - .L_1406)


	//   ....[0]....
.L_1406:
        /*01d4*/ 	.word	0x00000070


	//   ....[1]....
        /*01d8*/ 	.word	0x00000140


	//   ....[2]....
        /*01dc*/ 	.word	0x00000190


	//   ....[3]....
        /*01e0*/ 	.word	0x000003c0


	//   ....[4]....
        /*01e4*/ 	.word	0x00000520


	//   ....[5]....
        /*01e8*/ 	.word	0x00000640


	//   ....[6]....
        /*01ec*/ 	.word	0x000007a0


	//   ....[7]....
        /*01f0*/ 	.word	0x00001590


	//   ....[8]....
        /*01f4*/ 	.word	0x00002bf0


	//   ....[9]....
        /*01f8*/ 	.word	0x00002c00


	//   ....[10]....
        /*01fc*/ 	.word	0x000037f0


	//   ....[11]....
        /*0200*/ 	.word	0x00003890


	//   ....[12]....
        /*0204*/ 	.word	0x00004230


	//   ....[13]....
        /*0208*/ 	.word	0x000042b0


	//   ....[14]....
        /*020c*/ 	.word	0x00005140


	//   ....[15]....
        /*0210*/ 	.word	0x00006b50


	//   ....[16]....
        /*0214*/ 	.word	0x00006b80


	//   ....[17]....
        /*0218*/ 	.word	0x000073a0


	//   ....[18]....
        /*021c*/ 	.word	0x000074a0


	//   ....[19]....
        /*0220*/ 	.word	0x00007ef0


	//   ....[20]....
        /*0224*/ 	.word	0x00007f80


	//   ....[21]....
        /*0228*/ 	.word	0x00009340


	//   ....[22]....
        /*022c*/ 	.word	0x0000afc0


	//   ....[23]....
        /*0230*/ 	.word	0x0000aff0


	//   ....[24]....
        /*0234*/ 	.word	0x0000b630


	//   ....[25]....
        /*0238*/ 	.word	0x0000b6b0


	//   ....[26]....
        /*023c*/ 	.word	0x0000cae0


	//   ....[27]....
        /*0240*/ 	.word	0x0000cbf0


	//   ....[28]....
        /*0244*/ 	.word	0x0000cc50


	//   ....[29]....
        /*0248*/ 	.word	0x0000cd80


	//   ....[30]....
        /*024c*/ 	.word	0x0000cdb0


	//   ....[31]....
        /*0250*/ 	.word	0x0000dd10


	//   ....[32]....
        /*0254*/ 	.word	0x0000dd40


	//   ....[33]....
        /*0258*/ 	.word	0x0000dd80


	//   ....[34]....
        /*025c*/ 	.word	0x0000ddb0


	//   ....[35]....
        /*0260*/ 	.word	0x0000e2e0


	//   ....[36]....
        /*0264*/ 	.word	0x0000e310


	//   ....[37]....
        /*0268*/ 	.word	0x0000e420


	//   ....[38]....
        /*026c*/ 	.word	0x0000e440


	//   ....[39]....
        /*0270*/ 	.word	0x0000eb70


	//   ....[40]....
        /*0274*/ 	.word	0x0000eb80


	//   ....[41]....
        /*0278*/ 	.word	0x0000ec90


	//   ....[42]....
        /*027c*/ 	.word	0x0000ecb0


	//   ....[43]....
        /*0280*/ 	.word	0x0000ee60


	//   ....[44]....
        /*0284*/ 	.word	0x0000fb70


	//   ....[45]....
        /*0288*/ 	.word	0x000106d0


	//   ....[46]....
        /*028c*/ 	.word	0x00010710


	//   ....[47]....
        /*0290*/ 	.word	0x00010740


	//   ....[48]....
        /*0294*/ 	.word	0x00010810


	//   ....[49]....
        /*0298*/ 	.word	0x00010820


	//   ....[50]....
        /*029c*/ 	.word	0x000108d0


	//   ....[51]....
        /*02a0*/ 	.word	0x000108e0


	//   ....[52]....
        /*02a4*/ 	.word	0x000108f0


	//   ....[53]....
        /*02a8*/ 	.word	0x00010900


	//   ....[54]....
        /*02ac*/ 	.word	0x00010910


	//   ....[55]....
        /*02b0*/ 	.word	0x000109f0


	//   ....[56]....
        /*02b4*/ 	.word	0x00010a90


	//   ....[57]....
        /*02b8*/ 	.word	0x000134e0


	//   ....[58]....
        /*02bc*/ 	.word	0x000136c0


	//   ....[59]....
        /*02c0*/ 	.word	0x00013c40


	//   ....[60]....
        /*02c4*/ 	.word	0x00013da0


	//   ....[61]....
        /*02c8*/ 	.word	0x00013e10


	//   ....[62]....
        /*02cc*/ 	.word	0x00013f80


	//   ....[63]....
        /*02d0*/ 	.word	0x00013fd0


	//   ....[64]....
        /*02d4*/ 	.word	0x00014100


	//   ....[65]....
        /*02d8*/ 	.word	0x00014150


	//   ....[66]....
        /*02dc*/ 	.word	0x00014270


	//   ....[67]....
        /*02e0*/ 	.word	0x000142f0


	//   ....[68]....
        /*02e4*/ 	.word	0x00014400


	//   ....[69]....
        /*02e8*/ 	.word	0x00014450


	//   ....[70]....
        /*02ec*/ 	.word	0x00014550


	//   ....[71]....
        /*02f0*/ 	.word	0x000145a0


	//   ....[72]....
        /*02f4*/ 	.word	0x000148b0


	//   ....[73]....
        /*02f8*/ 	.word	0x000149d0


	//----- nvinfo : EIATTR_REG_RECONFIG
	.align		4
.L_1407:
        /*02fc*/ 	.byte	0x01, 0x54
	.zero		2


	//----- nvinfo : EIATTR_SYSCALL_OFFSETS
	.align		4
        /*0300*/ 	.byte	0x04, 0x46
        /*0302*/ 	.short	(.L_1409 - .L_1408)


	//   ....[0]....
.L_1408:
        /*0304*/ 	.word	0x00001790


	//   ....[1]....
        /*0308*/ 	.word	0x0000f790


	//   ....[2]....
        /*030c*/ 	.word	0x0000f8e0


	//   ....[3]....
        /*0310*/ 	.word	0x0000f9d0


	//   ....[4]....
        /*0314*/ 	.word	0x000101d0


	//----- nvinfo : EIATTR_MBARRIER_INSTR_OFFSETS
	.align		4
.L_1409:
        /*0318*/ 	.byte	0x04, 0x39
        /*031a*/ 	.short	(.L_1411 - .L_1410)


	//   ....[0]....
.L_1410:
        /*031c*/ 	.word	0x00000270
        /*0320*/ 	.word	0x000000ff
        /*0324*/ 	.word	0x00031c00
        /*0328*/ 	.short	0x0100
        /*032a*/ 	.byte	0x08
	.zero		1


	//   ....[1]....
        /*032c*/ 	.word	0x00000280
        /*0330*/ 	.word	0x000000ff
        /*0334*/ 	.word	0x00031c20
        /*0338*/ 	.short	0x0100
        /*033a*/ 	.byte	0x08
	.zero		1


	//   ....[2]....
        /*033c*/ 	.word	0x00000370
        /*0340*/ 	.word	0x000000ff
        /*0344*/ 	.word	0x00031c30
        /*0348*/ 	.short	0x0100
        /*034a*/ 	.byte	0x08
	.zero		1


	//   ....[3]....
        /*034c*/ 	.word	0x00000380
        /*0350*/ 	.word	0x000000ff
        /*0354*/ 	.word	0x00031c40
        /*0358*/ 	.short	0x0100
        /*035a*/ 	.byte	0x08
	.zero		1


	//   ....[4]....
        /*035c*/ 	.word	0x00000390
        /*0360*/ 	.word	0x000000ff
        /*0364*/ 	.word	0x00031c38
        /*0368*/ 	.short	0x0100
        /*036a*/ 	.byte	0x08
	.zero		1


	//   ....[5]....
        /*036c*/ 	.word	0x000003a0
        /*0370*/ 	.word	0x000000ff
        /*0374*/ 	.word	0x00031c48
        /*0378*/ 	.short	0x0100
        /*037a*/ 	.byte	0x08
	.zero		1


	//   ....[6]....
        /*037c*/ 	.word	0x000004d0
        /*0380*/ 	.word	0x000000ff
        /*0384*/ 	.word	0x00031c50
        /*0388*/ 	.short	0x0100
        /*038a*/ 	.byte	0x08
	.zero		1


	//   ....[7]....
        /*038c*/ 	.word	0x000004e0
        /*0390*/ 	.word	0x000000ff
        /*0394*/ 	.word	0x00031c60
        /*0398*/ 	.short	0x0100
        /*039a*/ 	.byte	0x08
	.zero		1


	//   ....[8]....
        /*039c*/ 	.word	0x000004f0
        /*03a0*/ 	.word	0x000000ff
        /*03a4*/ 	.word	0x00031c58
        /*03a8*/ 	.short	0x0100
        /*03aa*/ 	.byte	0x08
	.zero		1


	//   ....[9]....
        /*03ac*/ 	.word	0x00000500
        /*03b0*/ 	.word	0x000000ff
        /*03b4*/ 	.word	0x00031c68
        /*03b8*/ 	.short	0x0100
        /*03ba*/ 	.byte	0x08
	.zero		1


	//   ....[10]....
        /*03bc*/ 	.word	0x000005f0
        /*03c0*/ 	.word	0x000000ff
        /*03c4*/ 	.word	0x00031c70
        /*03c8*/ 	.short	0x0100
        /*03ca*/ 	.byte	0x06
	.zero		1


	//   ....[11]....
        /*03cc*/ 	.word	0x00000600
        /*03d0*/ 	.word	0x000000ff
        /*03d4*/ 	.word	0x00031c80
        /*03d8*/ 	.short	0x0100
        /*03da*/ 	.byte	0x06
	.zero		1


	//   ....[12]....
        /*03dc*/ 	.word	0x00000610
        /*03e0*/ 	.word	0x000000ff
        /*03e4*/ 	.word	0x00031c78
        /*03e8*/ 	.short	0x0100
        /*03ea*/ 	.byte	0x06
	.zero		1


	//   ....[13]....
        /*03ec*/ 	.word	0x00000620
        /*03f0*/ 	.word	0x000000ff
        /*03f4*/ 	.word	0x00031c88
        /*03f8*/ 	.short	0x0100
        /*03fa*/ 	.byte	0x06
	.zero		1


	//   ....[14]....
        /*03fc*/ 	.word	0x00000750
        /*0400*/ 	.word	0x000000ff
        /*0404*/ 	.word	0x00031c90
        /*0408*/ 	.short	0x0100
        /*040a*/ 	.byte	0x08
	.zero		1


	//   ....[15]....
        /*040c*/ 	.word	0x00000760
        /*0410*/ 	.word	0x000000ff
        /*0414*/ 	.word	0x00031ca0
        /*0418*/ 	.short	0x0100
        /*041a*/ 	.byte	0x08
	.zero		1


	//   ....[16]....
        /*041c*/ 	.word	0x00000770
        /*0420*/ 	.word	0x000000ff
        /*0424*/ 	.word	0x00031c98
        /*0428*/ 	.short	0x0100
        /*042a*/ 	.byte	0x08
	.zero		1


	//   ....[17]....
        /*042c*/ 	.word	0x00000780
        /*0430*/ 	.word	0x000000ff
        /*0434*/ 	.word	0x00031ca8
        /*0438*/ 	.short	0x0100
        /*043a*/ 	.byte	0x08
	.zero		1


	//   ....[18]....
        /*043c*/ 	.word	0x000008b0
        /*0440*/ 	.word	0x000000ff
        /*0444*/ 	.word	0x00031cb0
        /*0448*/ 	.short	0x0100
        /*044a*/ 	.byte	0x08
	.zero		1


	//   ....[19]....
        /*044c*/ 	.word	0x000008c0
        /*0450*/ 	.word	0x000000ff
        /*0454*/ 	.word	0x00031cc0
        /*0458*/ 	.short	0x0100
        /*045a*/ 	.byte	0x08
	.zero		1


	//   ....[20]....
        /*045c*/ 	.word	0x000008d0
        /*0460*/ 	.word	0x000000ff
        /*0464*/ 	.word	0x00031cb8
        /*0468*/ 	.short	0x0100
        /*046a*/ 	.byte	0x08
	.zero		1


	//   ....[21]....
        /*046c*/ 	.word	0x000008e0
        /*0470*/ 	.word	0x000000ff
        /*0474*/ 	.word	0x00031cc8
        /*0478*/ 	.short	0x0100
        /*047a*/ 	.byte	0x08
	.zero		1


	//   ....[22]....
        /*047c*/ 	.word	0x00001830
        /*0480*/ 	.word	0x000000ff
        /*0484*/ 	.word	0x00031c00
        /*0488*/ 	.short	0x010a
        /*048a*/ 	.byte	0x25
	.zero		1


	//   ....[23]....
        /*048c*/ 	.word	0x000018b0
        /*0490*/ 	.word	0x00000003
        /*0494*/ 	.word	0x00031c30
        /*0498*/ 	.short	0x010a
        /*049a*/ 	.byte	0x3f
	.zero		1


	//   ....[24]....
        /*049c*/ 	.word	0x00001910
        /*04a0*/ 	.word	0x00000003
        /*04a4*/ 	.word	0x00031c30
        /*04a8*/ 	.short	0x010a
        /*04aa*/ 	.byte	0x3f
	.zero		1


	//   ....[25]....
        /*04ac*/ 	.word	0x00004430
        /*04b0*/ 	.word	0x0000000b
        /*04b4*/ 	.word	0x00000000
        /*04b8*/ 	.short	0x0101
        /*04ba*/ 	.byte	0x3f
	.zero		1


	//   ....[26]....
        /*04bc*/ 	.word	0x00005280
        /*04c0*/ 	.word	0x000000ff
        /*04c4*/ 	.word	0x00031c30
        /*04c8*/ 	.short	0x010a
        /*04ca*/ 	.byte	0x04
	.zero		1


	//   ....[27]....
        /*04cc*/ 	.word	0x000052c0
        /*04d0*/ 	.word	0x000000ff
        /*04d4*/ 	.word	0x00031c30
        /*04d8*/ 	.short	0x010a
        /*04da*/ 	.byte	0x04
	.zero		1


	//   ....[28]....
        /*04dc*/ 	.word	0x00006950
        /*04e0*/ 	.word	0x000000ff
        /*04e4*/ 	.word	0x00031c50
        /*04e8*/ 	.short	0x010a
        /*04ea*/ 	.byte	0x04
	.zero		1


	//   ....[29]....
        /*04ec*/ 	.word	0x00006990
        /*04f0*/ 	.word	0x000000ff
        /*04f4*/ 	.word	0x00031c50
        /*04f8*/ 	.short	0x010a
        /*04fa*/ 	.byte	0x04
	.zero		1


	//   ....[30]....
        /*04fc*/ 	.word	0x000086c0
        /*0500*/ 	.word	0x00000007
        /*0504*/ 	.word	0x00000000
        /*0508*/ 	.short	0x0101
        /*050a*/ 	.byte	0x3f
	.zero		1


	//   ....[31]....
        /*050c*/ 	.word	0x00008810
        /*0510*/ 	.word	0x00000049
        /*0514*/ 	.word	0x00000000
        /*0518*/ 	.short	0x0101
        /*051a*/ 	.byte	0x3f
	.zero		1


	//   ....[32]....
        /*051c*/ 	.word	0x000094a0
        /*0520*/ 	.word	0x000000ff
        /*0524*/ 	.word	0x00031c30
        /*0528*/ 	.short	0x010a
        /*052a*/ 	.byte	0x04
	.zero		1


	//   ....[33]....
        /*052c*/ 	.word	0x000094e0
        /*0530*/ 	.word	0x000000ff
        /*0534*/ 	.word	0x00031c30
        /*0538*/ 	.short	0x010a
        /*053a*/ 	.byte	0x04
	.zero		1


	//   ....[34]....
        /*053c*/ 	.word	0x0000ab70
        /*0540*/ 	.word	0x000000ff
        /*0544*/ 	.word	0x00031c50
        /*0548*/ 	.short	0x010a
        /*054a*/ 	.byte	0x04
	.zero		1


	//   ....[35]....
        /*054c*/ 	.word	0x0000abb0
        /*0550*/ 	.word	0x000000ff
        /*0554*/ 	.word	0x00031c50
        /*0558*/ 	.short	0x010a
        /*055a*/ 	.byte	0x04
	.zero		1


	//   ....[36]....
        /*055c*/ 	.word	0x0000bef0
        /*0560*/ 	.word	0x00000087
        /*0564*/ 	.word	0x00000000
        /*0568*/ 	.short	0x0101
        /*056a*/ 	.byte	0x3f
	.zero		1


	//   ....[37]....
        /*056c*/ 	.word	0x0000c040
        /*0570*/ 	.word	0x00000008
        /*0574*/ 	.word	0x00000000
        /*0578*/ 	.short	0x0101
        /*057a*/ 	.byte	0x3f
	.zero		1


	//   ....[38]....
        /*057c*/ 	.word	0x0000cb60
        /*0580*/ 	.word	0x000000ff
        /*0584*/ 	.word	0x00031c50
        /*0588*/ 	.short	0x010a
        /*058a*/ 	.byte	0x05
	.zero		1


	//   ....[39]....
        /*058c*/ 	.word	0x0000cba0
        /*0590*/ 	.word	0x000000ff
        /*0594*/ 	.word	0x00031c50
        /*0598*/ 	.short	0x010a
        /*059a*/ 	.byte	0x05
	.zero		1


	//   ....[40]....
        /*059c*/ 	.word	0x0000d270
        /*05a0*/ 	.word	0x00000008
        /*05a4*/ 	.word	0x00000000
        /*05a8*/ 	.short	0x0101
        /*05aa*/ 	.byte	0x3f
	.zero		1


	//   ....[41]....
        /*05ac*/ 	.word	0x0000e300
        /*05b0*/ 	.word	0x000000ff
        /*05b4*/ 	.word	0x00000000
        /*05b8*/ 	.short	0x0101
        /*05ba*/ 	.byte	0x05
	.zero		1


	//   ....[42]....
        /*05bc*/ 	.word	0x0000fda0
        /*05c0*/ 	.word	0x00000003
        /*05c4*/ 	.word	0x00031c40
        /*05c8*/ 	.short	0x010a
        /*05ca*/ 	.byte	0x3f
	.zero		1


	//   ....[43]....
        /*05cc*/ 	.word	0x00010ba0
        /*05d0*/ 	.word	0x00000011
        /*05d4*/ 	.word	0x00031c00
        /*05d8*/ 	.short	0x0107
        /*05da*/ 	.byte	0x3f
	.zero		1


	//   ....[44]....
        /*05dc*/ 	.word	0x00010c90
        /*05e0*/ 	.word	0x00000011
        /*05e4*/ 	.word	0x00031c00
        /*05e8*/ 	.short	0x0101
        /*05ea*/ 	.byte	0x3f
	.zero		1


	//   ....[45]....
        /*05ec*/ 	.word	0x00010cb0
        /*05f0*/ 	.word	0x00000011
        /*05f4*/ 	.word	0x00031c20
        /*05f8*/ 	.short	0x010a
        /*05fa*/ 	.byte	0x3f
	.zero		1


	//   ....[46]....
        /*05fc*/ 	.word	0x00010fd0
        /*0600*/ 	.word	0x00000002
        /*0604*/ 	.word	0x00031c40
        /*0608*/ 	.short	0x010a
        /*060a*/ 	.byte	0x3f
	.zero		1


	//   ....[47]....
        /*060c*/ 	.word	0x000113e0
        /*0610*/ 	.word	0x00000003
        /*0614*/ 	.word	0x00000060
        /*0618*/ 	.short	0x010a
        /*061a*/ 	.byte	0x3f
	.zero		1


	//   ....[48]....
        /*061c*/ 	.word	0x00011af0
        /*0620*/ 	.word	0x00000003
        /*0624*/ 	.word	0x00031c40
        /*0628*/ 	.short	0x010a
        /*062a*/ 	.byte	0x3f
	.zero		1


	//   ....[49]....
        /*062c*/ 	.word	0x00011f20
        /*0630*/ 	.word	0x0000000c
        /*0634*/ 	.word	0x00000060
        /*0638*/ 	.short	0x010a
        /*063a*/ 	.byte	0x3f
	.zero		1


	//   ....[50]....
        /*063c*/ 	.word	0x00012580
        /*0640*/ 	.word	0x00000002
        /*0644*/ 	.word	0x00031c40
        /*0648*/ 	.short	0x010a
        /*064a*/ 	.byte	0x3f
	.zero		1


	//   ....[51]....
        /*064c*/ 	.word	0x000129c0
        /*0650*/ 	.word	0x00000008
        /*0654*/ 	.word	0x00000060
        /*0658*/ 	.short	0x010a
        /*065a*/ 	.byte	0x3f
	.zero		1


	//   ....[52]....
        /*065c*/ 	.word	0x00012fc0
        /*0660*/ 	.word	0x00000003
        /*0664*/ 	.word	0x00031c60
        /*0668*/ 	.short	0x010a
        /*066a*/ 	.byte	0x3f
	.zero		1


	//   ....[53]....
        /*066c*/ 	.word	0x00013640
        /*0670*/ 	.word	0x00000007
        /*0674*/ 	.word	0x00031c20
        /*0678*/ 	.short	0x010a
        /*067a*/ 	.byte	0x3f
	.zero		1


	//   ....[54]....
        /*067c*/ 	.word	0x00013800
        /*0680*/ 	.word	0x00000005
        /*0684*/ 	.word	0x00000000
        /*0688*/ 	.short	0x010a
        /*068a*/ 	.byte	0x3f
	.zero		1


	//   ....[55]....
        /*068c*/ 	.word	0x00013870
        /*0690*/ 	.word	0x00000003
        /*0694*/ 	.word	0x00000000
        /*0698*/ 	.short	0x010a
        /*069a*/ 	.byte	0x3f
	.zero		1


	//   ....[56]....
        /*069c*/ 	.word	0x000138d0
        /*06a0*/ 	.word	0x00000005
        /*06a4*/ 	.word	0x00000000
        /*06a8*/ 	.short	0x010a
        /*06aa*/ 	.byte	0x3f
	.zero		1


	//   ....[57]....
        /*06ac*/ 	.word	0x00013900
        /*06b0*/ 	.word	0x00000003
        /*06b4*/ 	.word	0x00000000
        /*06b8*/ 	.short	0x010a
        /*06ba*/ 	.byte	0x3f
	.zero		1


	//   ....[58]....
        /*06bc*/ 	.word	0x00013970
        /*06c0*/ 	.word	0x00000003
        /*06c4*/ 	.word	0x00031c00
        /*06c8*/ 	.short	0x010a
        /*06ca*/ 	.byte	0x3f
	.zero		1


	//   ....[59]....
        /*06cc*/ 	.word	0x000139c0
        /*06d0*/ 	.word	0x00000003
        /*06d4*/ 	.word	0x00031c30
        /*06d8*/ 	.short	0x010a
        /*06da*/ 	.byte	0x3f
	.zero		1


	//   ....[60]....
        /*06dc*/ 	.word	0x00013a20
        /*06e0*/ 	.word	0x00000005
        /*06e4*/ 	.word	0x00031c30
        /*06e8*/ 	.short	0x010a
        /*06ea*/ 	.byte	0x3f
	.zero		1


	//   ....[61]....
        /*06ec*/ 	.word	0x00013a80
        /*06f0*/ 	.word	0x00000005
        /*06f4*/ 	.word	0x00031c50
        /*06f8*/ 	.short	0x010a
        /*06fa*/ 	.byte	0x3f
	.zero		1


	//   ....[62]....
        /*06fc*/ 	.word	0x00013ae0
        /*0700*/ 	.word	0x00000005
        /*0704*/ 	.word	0x00031c30
        /*0708*/ 	.short	0x010a
        /*070a*/ 	.byte	0x3f
	.zero		1


	//   ....[63]....
        /*070c*/ 	.word	0x00013b40
        /*0710*/ 	.word	0x00000005
        /*0714*/ 	.word	0x00031c50
        /*0718*/ 	.short	0x010a
        /*071a*/ 	.byte	0x3f
	.zero		1


	//   ....[64]....
        /*071c*/ 	.word	0x00013ba0
        /*0720*/ 	.word	0x00000007
        /*0724*/ 	.word	0x00031c50
        /*0728*/ 	.short	0x010a
        /*072a*/ 	.byte	0x3f
	.zero		1


	//   ....[65]....
        /*072c*/ 	.word	0x00013cf0
        /*0730*/ 	.word	0x00000003
        /*0734*/ 	.word	0x00031c40
        /*0738*/ 	.short	0x010a
        /*073a*/ 	.byte	0x3f
	.zero		1


	//   ....[66]....
        /*073c*/ 	.word	0x000145d0
        /*0740*/ 	.word	0x00000011
        /*0744*/ 	.word	0x00031c20
        /*0748*/ 	.short	0x010a
        /*074a*/ 	.byte	0x3f
	.zero		1


	//   ....[67]....
        /*074c*/ 	.word	0x00014620
        /*0750*/ 	.word	0x00000002
        /*0754*/ 	.word	0x00031c40
        /*0758*/ 	.short	0x010a
        /*075a*/ 	.byte	0x3f
	.zero		1


	//   ....[68]....
        /*075c*/ 	.word	0x00014670
        /*0760*/ 	.word	0x00000003
        /*0764*/ 	.word	0x00000060
        /*0768*/ 	.short	0x010a
        /*076a*/ 	.byte	0x3f
	.zero		1


	//   ....[69]....
        /*076c*/ 	.word	0x000146c0
        /*0770*/ 	.word	0x00000003
        /*0774*/ 	.word	0x00031c40
        /*0778*/ 	.short	0x010a
        /*077a*/ 	.byte	0x3f
	.zero		1


	//   ....[70]....
        /*077c*/ 	.word	0x00014710
        /*0780*/ 	.word	0x0000000c
        /*0784*/ 	.word	0x00000060
        /*0788*/ 	.short	0x010a
        /*078a*/ 	.byte	0x3f
	.zero		1


	//   ....[71]....
        /*078c*/ 	.word	0x00014760
        /*0790*/ 	.word	0x00000002
        /*0794*/ 	.word	0x00031c40
        /*0798*/ 	.short	0x010a
        /*079a*/ 	.byte	0x3f
	.zero		1


	//   ....[72]....
        /*079c*/ 	.word	0x000147b0
        /*07a0*/ 	.word	0x00000008
        /*07a4*/ 	.word	0x00000060
        /*07a8*/ 	.short	0x010a
        /*07aa*/ 	.byte	0x3f
	.zero		1


	//   ....[73]....
        /*07ac*/ 	.word	0x00014800
        /*07b0*/ 	.word	0x00000003
        /*07b4*/ 	.word	0x00031c60
        /*07b8*/ 	.short	0x010a
        /*07ba*/ 	.byte	0x3f
	.zero		1


	//   ....[74]....
        /*07bc*/ 	.word	0x000148f0
        /*07c0*/ 	.word	0x00000007
        /*07c4*/ 	.word	0x00031c20
        /*07c8*/ 	.short	0x010a
        /*07ca*/ 	.byte	0x3f
	.zero		1


	//   ....[75]....
        /*07cc*/ 	.word	0x00014a90
        /*07d0*/ 	.word	0x00000005
        /*07d4*/ 	.word	0x00000000
        /*07d8*/ 	.short	0x010a
        /*07da*/ 	.byte	0x3f
	.zero		1


	//   ....[76]....
        /*07dc*/ 	.word	0x00014ae0
        /*07e0*/ 	.word	0x00000003
        /*07e4*/ 	.word	0x00000000
        /*07e8*/ 	.short	0x010a
        /*07ea*/ 	.byte	0x3f
	.zero		1


	//   ....[77]....
        /*07ec*/ 	.word	0x00014b30
        /*07f0*/ 	.word	0x00000005
        /*07f4*/ 	.word	0x00000000
        /*07f8*/ 	.short	0x010a
        /*07fa*/ 	.byte	0x3f
	.zero		1


	//----- nvinfo : EIATTR_NUM_MBARRIERS
	.align		4
.L_1411:
        /*07fc*/ 	.byte	0x03, 0x38
        /*07fe*/ 	.short	0x0016


	//----- nvinfo : EIATTR_EXIT_INSTR_OFFSETS
	.align		4
        /*0800*/ 	.byte	0x04, 0x1c
        /*0802*/ 	.short	(.L_1413 - .L_1412)


	//   ....[0]....
.L_1412:
        /*0804*/ 	.word	0x00000a50


	//   ....[1]....
        /*0808*/ 	.word	0x0000edf0


	//   ....[2]....
        /*080c*/ 	.word	0x00013950


	//----- nvinfo : EIATTR_MAX_THREADS
	.align		4
.L_1413:
        /*0810*/ 	.byte	0x04, 0x05
        /*0812*/ 	.short	(.L_1415 - .L_1414)
.L_1414:
        /*0814*/ 	.word	0x00000200
        /*0818*/ 	.word	0x00000001
        /*081c*/ 	.word	0x00000001


	//----- nvinfo : EIATTR_CRS_STACK_SIZE
	.align		4
.L_1415:
        /*0820*/ 	.byte	0x04, 0x1e
        /*0822*/ 	.short	(.L_1417 - .L_1416)
.L_1416:
        /*0824*/ 	.word	0x00000000


	//----- nvinfo : EIATTR_CBANK_PARAM_SIZE
	.align		4
.L_1417:
        /*0828*/ 	.byte	0x03, 0x19
        /*082a*/ 	.short	0x0af0


	//----- nvinfo : EIATTR_PARAM_CBANK
	.align		4
        /*082c*/ 	.byte	0x04, 0x0a
        /*082e*/ 	.short	(.L_1419 - .L_1418)
	.align		4
.L_1418:
        /*0830*/ 	.word	index@(.nv.constant0._ZN7cutlass13device_kernelIN5flash11enable_sm90INS1_16FlashAttnFwdSm90INS1_25CollectiveMainloopFwdSm90ILi2EN4cute5tupleIJNS5_1CILi1EEES8_S8_EEENS6_IJNS7_ILi192EEENS7_ILi144EEENS7_ILi96EEEEEELi96ENS_6half_tEfNS_4arch4Sm90ELb1ELb0ELb0ELb0ELb0ELb0ELb0ELb0ELb1ELb1ELb0ELb0EEENS1_21CollectiveEpilogueFwdINS6_IJSA_SC_SB_EEES9_SE_SG_Li384ELb0ELb1ELb0ELb0EEENS1_30DynamicPersistentTileSchedulerILi384ELi128ELb0ELb1ELb1EEEEEEEEEvNT_6ParamsE)
        /*0834*/ 	.short	0x0210
        /*0836*/ 	.short	0x0af0


	//----- nvinfo : EIATTR_SW_WAR
	.align		4
.L_1419:
        /*0838*/ 	.byte	0x04, 0x36
        /*083a*/ 	.short	(.L_1421 - .L_1420)
.L_1420:
        /*083c*/ 	.word	0x00000008
.L_1421:


//--------------------- .nv.info._ZN7cutlass13device_kernelIN5flash11enable_sm90INS1_16FlashAttnFwdSm90INS1_25CollectiveMainloopFwdSm90ILi2EN4cute5tupleIJNS5_1CILi1EEES8_S8_EEENS6_IJNS7_ILi192EEENS7_ILi144EEENS7_ILi96EEEEEELi96ENS_6half_tEfNS_4arch4Sm90ELb1ELb0ELb0ELb1ELb0ELb0ELb0ELb0ELb1ELb1ELb0ELb0EEENS1_21CollectiveEpilogueFwdINS6_IJSA_SC_SB_EEES9_SE_SG_Li384ELb1ELb1ELb0ELb0EEENS1_36VarlenDynamicPersistentTileSchedulerILi192ELi144ELi384ELi128ELb0ELb1ELb1ELb1ELb1ELb1EEEEEEEEEvNT_6ParamsE --------------------------
	.section	.nv.info._ZN7cutlass13device_kernelIN5flash11enable_sm90INS1_16FlashAttnFwdSm90INS1_25CollectiveMainloopFwdSm90ILi2EN4cute5tupleIJNS5_1CILi1EEES8_S8_EEENS6_IJNS7_ILi192EEENS7_ILi144EEENS7_ILi96EEEEEELi96ENS_6half_tEfNS_4arch4Sm90ELb1ELb0ELb0ELb1ELb0ELb0ELb0ELb0ELb1ELb1ELb0ELb0EEENS1_21CollectiveEpilogueFwdINS6_IJSA_SC_SB_EEES9_SE_SG_Li384ELb1ELb1ELb0ELb0EEENS1_36VarlenDynamicPersistentTileSchedulerILi192ELi144ELi384ELi128ELb0ELb1ELb1ELb1ELb1ELb1EEEEEEEEEvNT_6ParamsE,"",@"SHT_CUDA_INFO"
	.sectionflags	@""
	.align	4


	//----- nvinfo : EIATTR_CUDA_API_VERSION
	.align		4
        /*0000*/ 	.byte	0x04, 0x37
        /*0002*/ 	.short	(.L_1423 - .L_1422)
.L_1422:
        /*0004*/ 	.word	0x00000082


	//----- nvinfo : EIATTR_KPARAM_INFO
	.align		4
.L_1423:
        /*0008*/ 	.byte	0x04, 0x17
        /*000a*/ 	.short	(.L_1425 - .L_1424)
.L_1424:
        /*000c*/ 	.word	0x00000000
        /*0010*/ 	.short	0x0000
        /*0012*/ 	.short	0x0070
        /*0014*/ 	.byte	0x00, 0xf0, 0x01, 0x2a


	//----- nvinfo : EIATTR_SPARSE_MMA_MASK
	.align		4
.L_1425:
        /*0018*/ 	.byte	0x03, 0x50
        /*001a*/ 	.short	0x0000


	//----- nvinfo : EIATTR_MAXREG_COUNT
	.align		4
        /*001c*/ 	.byte	0x03, 0x1b
        /*001e*/ 	.short	0x0080


	//----- nvinfo : EIATTR_NUM_BARRIERS
	.align		4
        /*0020*/ 	.byte	0x02, 0x4c
        /*0022*/ 	.byte	0x10
	.zero		1


	//----- nvinfo : EIATTR_EXTERNS
	.align		4
        /*0024*/ 	.byte	0x04, 0x0f
        /*0026*/ 	.short	(.L_1427 - .L_1426)


	//   ....[0]....
	.align		4
.L_1426:
        /*0028*/ 	.word	index@(__assertfail)


	//----- nvinfo : EIATTR_ANNOTATIONS
	.align		4
.L_1427:
        /*002c*/ 	.byte	0x04, 0x55
        /*002e*/ 	.short	(.L_1429 - .L_1428)


	//   ....[0]....
.L_1428:
        /* <DEDUP_REMOVED lines=23> */


	//----- nvinfo : EIATTR_MERCURY_ISA_VERSION
	.align		4
.L_1429:
        /*0188*/ 	.byte	0x03, 0x5f
        /*018a*/ 	.short	0x0101


	//----- nvinfo : EIATTR_UNUSED_LOAD_BYTE_OFFSET
	.align		4
        /*018c*/ 	.byte	0x04, 0x44
        /*018e*/ 	.short	(.L_1431 - .L_1430)


	//   ....[0]....
.L_1430:
        /*0190*/ 	.word	0x00000a60
        /*0194*/ 	.word	0x0000fff0


	//   ....[1]....
        /*0198*/ 	.word	0x0000d8c0
        /*019c*/ 	.word	0x0000fff0


	//----- nvinfo : EIATTR_INT_WARP_WIDE_INSTR_OFFSETS
	.align		4
.L_1431:
        /*01a0*/ 	.byte	0x04, 0x31
        /*01a2*/ 	.short	(.L_1433 - .L_1432)


	//   ....[0]....
.L_1432:
        /*01a4*/ 	.word	0x00000130


	//   ....[1]....
        /*01a8*/ 	.word	0x00000170


	//   ....[2]....
        /*01ac*/ 	.word	0x000001e0


	//   ....[3]....
        /*01b0*/ 	.word	0x00010a40


	//   ....[4]....
        /*01b4*/ 	.word	0x00010ae0


	//   ....[5]....
        /*01b8*/ 	.word	0x00014570


	//   ....[6]....
        /*01bc*/ 	.word	0x00014610


	//----- nvinfo : EIATTR_COOP_GROUP_MASK_REGIDS
	.align		4
.L_1433:
        /*01c0*/ 	.byte	0x04, 0x29
        /*01c2*/ 	.short	(.L_1435 - .L_1434)


	//   ....[0]....
.L_1434:
        /*01c4*/ 	.word	0xffffffff


	//   ....[1]....
        /*01c8*/ 	.word	0xffffffff


	//   ....[2]....
        /*01cc*/ 	.word	0xffffffff


	//   ....[3]....
        /*01d0*/ 	.word	0xffffffff


	//   ....[4]....
        /*01d4*/ 	.word	0xffffffff


	//   ....[5]....
        /*01d8*/ 	.word	0xffffffff


	//   ....[6]....
        /*01dc*/ 	.word	0xffffffff


	//   ....[7]....
        /*01e0*/ 	.word	0xffffffff


	//   ....[8]....
        /*01e4*/ 	.word	0xffffffff


	//   ....[9]....
        /*01e8*/ 	.word	0xffffffff


	//   ....[10]....
        /*01ec*/ 	.word	0xffffffff


	//   ....[11]....
        /*01f0*/ 	.word	0xffffffff


	//   ....[12]....
        /*01f4*/ 	.word	0xffffffff


	//   ....[13]....
        /*01f8*/ 	.word	0xffffffff


	//   ....[14]....
        /*01fc*/ 	.word	0xffffffff


	//   ....[15]....
        /*0200*/ 	.word	0xffffffff


	//   ....[16]....
        /*0204*/ 	.word	0xffffffff


	//   ....[17]....
        /*0208*/ 	.word	0xffffffff


	//   ....[18]....
        /*020c*/ 	.word	0xffffffff


	//   ....[19]....
        /*0210*/ 	.word	0xffffffff


	//   ....[20]....
        /*0214*/ 	.word	0xffffffff


	//   ....[21]....
        /*0218*/ 	.word	0xffffffff


	//   ....[22]....
        /*021c*/ 	.word	0xffffffff


	//   ....[23]....
        /*0220*/ 	.word	0xffffffff


	//   ....[24]....
        /*0224*/ 	.word	0xffffffff


	//   ....[25]....
        /*0228*/ 	.word	0xffffffff


	//   ....[26]....
        /*022c*/ 	.word	0xffffffff


	//   ....[27]....
        /*0230*/ 	.word	0xffffffff


	//   ....[28]....
        /*0234*/ 	.word	0xffffffff


	//   ....[29]....
        /*0238*/ 	.word	0xffffffff


	//   ....[30]....
        /*023c*/ 	.word	0xffffffff


	//   ....[31]....
        /*0240*/ 	.word	0xffffffff


	//   ....[32]....
        /*0244*/ 	.word	0xffffffff


	//   ....[33]....
        /*0248*/ 	.word	0xffffffff


	//   ....[34]....
        /*024c*/ 	.word	0xffffffff


	//   ....[35]....
        /*0250*/ 	.word	0xffffffff


	//   ....[36]....
        /*0254*/ 	.word	0xffffffff


	//   ....[37]....
        /*0258*/ 	.word	0xffffffff


	//   ....[38]....
        /*025c*/ 	.word	0xffffffff


	//   ....[39]....
        /*0260*/ 	.word	0xffffffff


	//   ....[40]....
        /*0264*/ 	.word	0xffffffff


	//   ....[41]....
        /*0268*/ 	.word	0xffffffff


	//   ....[42]....
        /*026c*/ 	.word	0xffffffff


	//   ....[43]....
        /*0270*/ 	.word	0xffffffff


	//   ....[44]....
        /*0274*/ 	.word	0xffffffff


	//   ....[45]....
        /*0278*/ 	.word	0xffffffff


	//   ....[46]....
        /*027c*/ 	.word	0xffffffff


	//   ....[47]....
        /*0280*/ 	.word	0xffffffff


	//   ....[48]....
        /*0284*/ 	.word	0xffffffff


	//   ....[49]....
        /*0288*/ 	.word	0xffffffff


	//   ....[50]....
        /*028c*/ 	.word	0xffffffff


	//   ....[51]....
        /*0290*/ 	.word	0xffffffff


	//   ....[52]....
        /*0294*/ 	.word	0xffffffff


	//   ....[53]....
        /*0298*/ 	.word	0xffffffff


	//   ....[54]....
        /*029c*/ 	.word	0xffffffff


	//   ....[55]....
        /*02a0*/ 	.word	0xffffffff


	//   ....[56]....
        /*02a4*/ 	.word	0xffffffff


	//   ....[57]....
        /*02a8*/ 	.word	0xffffffff


	//   ....[58]....
        /*02ac*/ 	.word	0xffffffff


	//   ....[59]....
        /*02b0*/ 	.word	0xffffffff


	//   ....[60]....
        /*02b4*/ 	.word	0xffffffff


	//   ....[61]....
        /*02b8*/ 	.word	0xffffffff


	//   ....[62]....
        /*02bc*/ 	.word	0xffffffff


	//   ....[63]....
        /*02c0*/ 	.word	0xffffffff


	//   ....[64]....
        /*02c4*/ 	.word	0xffffffff


	//   ....[65]....
        /*02c8*/ 	.word	0xffffffff


	//   ....[66]....
        /*02cc*/ 	.word	0xffffffff


	//   ....[67]....
        /*02d0*/ 	.word	0xffffffff


	//   ....[68]....
        /*02d4*/ 	.word	0xffffffff


	//   ....[69]....
        /*02d8*/ 	.word	0xffffffff


	//   ....[70]....
        /*02dc*/ 	.word	0xffffffff


	//   ....[71]....
        /*02e0*/ 	.word	0xffffffff


	//   ....[72]....
        /*02e4*/ 	.word	0xffffffff


	//   ....[73]....
        /*02e8*/ 	.word	0xffffffff


	//   ....[74]....
        /*02ec*/ 	.word	0xffffffff


	//   ....[75]....
        /*02f0*/ 	.word	0xffffffff


	//   ....[76]....
        /*02f4*/ 	.word	0xffffffff


	//   ....[77]....
        /*02f8*/ 	.word	0xffffffff


	//   ....[78]....
        /*02fc*/ 	.word	0xffffffff


	//   ....[79]....
        /*0300*/ 	.word	0xffffffff


	//   ....[80]....
        /*0304*/ 	.word	0xffffffff


	//   ....[81]....
        /*0308*/ 	.word	0xffffffff


	//   ....[82]....
        /*030c*/ 	.word	0xffffffff


	//   ....[83]....
        /*0310*/ 	.word	0xffffffff


	//   ....[84]....
        /*0314*/ 	.word	0xffffffff


	//   ....[85]....
        /*0318*/ 	.word	0xffffffff


	//   ....[86]....
        /*031c*/ 	.word	0xffffffff


	//   ....[87]....
        /*0320*/ 	.word	0xffffffff


	//   ....[88]....
        /*0324*/ 	.word	0xffffffff


	//   ....[89]....
        /*0328*/ 	.word	0xffffffff


	//   ....[90]....
        /*032c*/ 	.word	0x0500000f


	//   ....[91]....
        /*0330*/ 	.word	0x0500000f


	//   ....[92]....
        /*0334*/ 	.word	0x0500000f


	//   ....[93]....
        /*0338*/ 	.word	0x0500000f


	//   ....[94]....
        /*033c*/ 	.word	0x0500000f


	//   ....[95]....
        /*0340*/ 	.word	0x0500000f


	//   ....[96]....
        /*0344*/ 	.word	0x0500000f


	//   ....[97]....
        /*0348*/ 	.word	0x0500000f


	//   ....[98]....
        /*034c*/ 	.word	0x0500000f


	//   ....[99]....
        /*0350*/ 	.word	0x0500000f


	//   ....[100]....
        /*0354*/ 	.word	0x0500000f


	//   ....[101]....
        /*0358*/ 	.word	0x0500000f


	//   ....[102]....
        /*035c*/ 	.word	0x0500000f


	//   ....[103]....
        /*0360*/ 	.word	0x0500000f


	//   ....[104]....
        /*0364*/ 	.word	0x0500000f


	//   ....[105]....
        /*0368*/ 	.word	0x0500000f


	//   ....[106]....
        /*036c*/ 	.word	0x0500000f


	//   ....[107]....
        /*0370*/ 	.word	0x0500000f


	//   ....[108]....
        /*0374*/ 	.word	0x0500000f


	//   ....[109]....
        /*0378*/ 	.word	0x0500000f


	//   ....[110]....
        /*037c*/ 	.word	0x0500000f


	//   ....[111]....
        /*0380*/ 	.word	0x0500000f


	//   ....[112]....
        /*0384*/ 	.word	0x0500000f


	//   ....[113]....
        /*0388*/ 	.word	0x0500000f


	//   ....[114]....
        /*038c*/ 	.word	0x0500000f


	//   ....[115]....
        /*0390*/ 	.word	0x0500000f


	//   ....[116]....
        /*0394*/ 	.word	0x0500000f


	//   ....[117]....
        /*0398*/ 	.word	0x0500000f


	//   ....[118]....
        /*039c*/ 	.word	0x0500000f


	//   ....[119]....
        /*03a0*/ 	.word	0x0500000f


	//   ....[120]....
        /*03a4*/ 	.word	0x0500000f


	//----- nvinfo : EIATTR_COOP_GROUP_INSTR_OFFSETS
	.align		4
.L_1435:
        /*03a8*/ 	.byte	0x04, 0x28
        /*03aa*/ 	.short	(.L_1437 - .L_1436)


	//   ....[0]....
.L_1436:
        /*03ac*/ 	.word	0x00000070


	//   ....[1]....
        /*03b0*/ 	.word	0x00000140


	//   ....[2]....
        /*03b4*/ 	.word	0x00000190


	//   ....[3]....
        /*03b8*/ 	.word	0x000003c0


	//   ....[4]....
        /*03bc*/ 	.word	0x00000520


	//   ....[5]....
        /*03c0*/ 	.word	0x00000640


	//   ....[6]....
        /*03c4*/ 	.word	0x000007a0


	//   ....[7]....
        /*03c8*/ 	.word	0x00001800


	//   ....[8]....
        /*03cc*/ 	.word	0x00002f20


	//   ....[9]....
        /*03d0*/ 	.word	0x00003760


	//   ....[10]....
        /*03d4*/ 	.word	0x00003ae0


	//   ....[11]....
        /*03d8*/ 	.word	0x00003ba0


	//   ....[12]....
        /*03dc*/ 	.word	0x000044f0


	//   ....[13]....
        /*03e0*/ 	.word	0x00004580


	//   ....[14]....
        /*03e4*/ 	.word	0x00005430


	//   ....[15]....
        /*03e8*/ 	.word	0x00006e30


	//   ....[16]....
        /*03ec*/ 	.word	0x00006e60


	//   ....[17]....
        /*03f0*/ 	.word	0x000076c0


	//   ....[18]....
        /*03f4*/ 	.word	0x000077c0


	//   ....[19]....
        /*03f8*/ 	.word	0x00008230


	//   ....[20]....
        /*03fc*/ 	.word	0x000082d0


	//   ....[21]....
        /*0400*/ 	.word	0x00009630


	//   ....[22]....
        /*0404*/ 	.word	0x0000b2b0


	//   ....[23]....
        /*0408*/ 	.word	0x0000b2e0


	//   ....[24]....
        /*040c*/ 	.word	0x0000b920


	//   ....[25]....
        /*0410*/ 	.word	0x0000b9a0


	//   ....[26]....
        /*0414*/ 	.word	0x0000cdd0


	//   ....[27]....
        /*0418*/ 	.word	0x0000cee0


	//   ....[28]....
        /*041c*/ 	.word	0x0000cf40


	//   ....[29]....
        /*0420*/ 	.word	0x0000d070


	//   ....[30]....
        /*0424*/ 	.word	0x0000d0a0


	//   ....[31]....
        /*0428*/ 	.word	0x0000e350


	//   ....[32]....
        /*042c*/ 	.word	0x0000e390


	//   ....[33]....
        /*0430*/ 	.word	0x0000e3d0


	//   ....[34]....
        /*0434*/ 	.word	0x0000e400


	//   ....[35]....
        /*0438*/ 	.word	0x0000e890


	//   ....[36]....
        /*043c*/ 	.word	0x0000e8b0


	//   ....[37]....
        /*0440*/ 	.word	0x0000e9c0


	//   ....[38]....
        /*0444*/ 	.word	0x0000e9e0


	//   ....[39]....
        /*0448*/ 	.word	0x0000f3d0


	//   ....[40]....
        /*044c*/ 	.word	0x0000f3e0


	//   ....[41]....
        /*0450*/ 	.word	0x0000f4f0


	//   ....[42]....
        /*0454*/ 	.word	0x0000f510


	//   ....[43]....
        /*0458*/ 	.word	0x0000f680


	//   ....[44]....
        /*045c*/ 	.word	0x0000f870


	//   ....[45]....
        /*0460*/ 	.word	0x0000f8a0


	//   ....[46]....
        /*0464*/ 	.word	0x0000f8d0


	//   ....[47]....
        /*0468*/ 	.word	0x0000f900


	//   ....[48]....
        /*046c*/ 	.word	0x0000f930


	//   ....[49]....
        /*0470*/ 	.word	0x0000f960


	//   ....[50]....
        /*0474*/ 	.word	0x0000fae0


	//   ....[51]....
        /*0478*/ 	.word	0x0000fb10


	//   ....[52]....
        /*047c*/ 	.word	0x0000fb40


	//   ....[53]....
        /*0480*/ 	.word	0x0000fb70


	//   ....[54]....
        /*0484*/ 	.word	0x0000fba0


	//   ....[55]....
        /*0488*/ 	.word	0x0000fbd0


	//   ....[56]....
        /*048c*/ 	.word	0x0000fc90


	//   ....[57]....
        /*0490*/ 	.word	0x0000fcf0


	//   ....[58]....
        /*0494*/ 	.word	0x0000fd90


	//   ....[59]....
        /*0498*/ 	.word	0x00010fe0


	//   ....[60]....
        /*049c*/ 	.word	0x00011cd0


	//   ....[61]....
        /*04a0*/ 	.word	0x00011ce0


	//   ....[62]....
        /*04a4*/ 	.word	0x00011d00


	//   ....[63]....
        /*04a8*/ 	.word	0x00011db0


	//   ....[64]....
        /*04ac*/ 	.word	0x00011dd0


	//   ....[65]....
        /*04b0*/ 	.word	0x00011e70


	//   ....[66]....
        /*04b4*/ 	.word	0x00011e90


	//   ....[67]....
        /*04b8*/ 	.word	0x00011ea0


	//   ....[68]....
        /*04bc*/ 	.word	0x00011f30


	//   ....[69]....
        /*04c0*/ 	.word	0x00011f80


	//   ....[70]....
        /*04c4*/ 	.word	0x00011f90


	//   ....[71]....
        /*04c8*/ 	.word	0x00011fc0


	//   ....[72]....
        /*04cc*/ 	.word	0x00014cd0


	//   ....[73]....
        /*04d0*/ 	.word	0x00014d20


	//   ....[74]....
        /*04d4*/ 	.word	0x00014d50


	//   ....[75]....
        /*04d8*/ 	.word	0x00014d80


	//   ....[76]....
        /*04dc*/ 	.word	0x00014d90


	//   ....[77]....
        /*04e0*/ 	.word	0x00014dc0


	//   ....[78]....
        /*04e4*/ 	.word	0x00014df0


	//   ....[79]....
        /*04e8*/ 	.word	0x00014e20


	//   ....[80]....
        /*04ec*/ 	.word	0x00014fb0


	//   ....[81]....
        /*04f0*/ 	.word	0x00014fe0


	//   ....[82]....
        /*04f4*/ 	.word	0x00015010


	//   ....[83]....
        /*04f8*/ 	.word	0x00015040


	//   ....[84]....
        /*04fc*/ 	.word	0x00015070


	//   ....[85]....
        /*0500*/ 	.word	0x000150a0


	//   ....[86]....
        /*0504*/ 	.word	0x00015160


	//   ....[87]....
        /*0508*/ 	.word	0x00015180


	//   ....[88]....
        /*050c*/ 	.word	0x000151f0


	//   ....[89]....
        /*0510*/ 	.word	0x000158a0


	//   ....[90]....
        /*0514*/ 	.word	0x00015e60


	//   ....[91]....
        /*0518*/ 	.word	0x00016010


	//   ....[92]....
        /*051c*/ 	.word	0x00016060


	//   ....[93]....
        /*0520*/ 	.word	0x00016190


	//   ....[94]....
        /*0524*/ 	.word	0x000161e0


	//   ....[95]....
        /*0528*/ 	.word	0x00016300


	//   ....[96]....
        /*052c*/ 	.word	0x00016370


	//   ....[97]....
        /*0530*/ 	.word	0x00016490


	//   ....[98]....
        /*0534*/ 	.word	0x00016500


	//   ....[99]....
        /*0538*/ 	.word	0x000165f0


	//   ....[100]....
        /*053c*/ 	.word	0x00016660


	//   ....[101]....
        /*0540*/ 	.word	0x00016770


	//   ....[102]....
        /*0544*/ 	.word	0x000167c0


	//   ....[103]....
        /*0548*/ 	.word	0x00016ad0


	//   ....[104]....
        /*054c*/ 	.word	0x00016b70


	//   ....[105]....
        /*0550*/ 	.word	0x00016ca0


	//   ....[106]....
        /*0554*/ 	.word	0x00016d10


	//   ....[107]....
        /*0558*/ 	.word	0x00016d80


	//   ....[108]....
        /*055c*/ 	.word	0x00016df0


	//   ....[109]....
        /*0560*/ 	.word	0x00016e60


	//   ....[110]....
        /*0564*/ 	.word	0x00016ee0


	//   ....[111]....
        /*0568*/ 	.word	0x00016f70


	//   ....[112]....
        /*056c*/ 	.word	0x00017000


	//   ....[113]....
        /*0570*/ 	.word	0x00017070


	//   ....[114]....
        /*0574*/ 	.word	0x000170e0


	//   ....[115]....
        /*0578*/ 	.word	0x00017150


	//   ....[116]....
        /*057c*/ 	.word	0x000171d0


	//   ....[117]....
        /*0580*/ 	.word	0x00017240


	//   ....[118]....
        /*0584*/ 	.word	0x000172e0


	//   ....[119]....
        /*0588*/ 	.word	0x00017370


	//   ....[120]....
        /*058c*/ 	.word	0x00017490


	//----- nvinfo : EIATTR_REG_RECONFIG
	.align		4
.L_1437:
        /*0590*/ 	.byte	0x01, 0x54
	.zero		2


	//----- nvinfo : EIATTR_SYSCALL_OFFSETS
	.align		4
        /*0594*/ 	.byte	0x04, 0x46
        /*0596*/ 	.short	(.L_1439 - .L_1438)


	//   ....[0]....
.L_1438:
        /*0598*/ 	.word	0x00001a00


	//   ....[1]....
        /*059c*/ 	.word	0x00010c40


	//   ....[2]....
        /*05a0*/ 	.word	0x00010d90


	//   ....[3]....
        /*05a4*/ 	.word	0x00010e80


	//   ....[4]....
        /*05a8*/ 	.word	0x00011740


	//----- nvinfo : EIATTR_MBARRIER_INSTR_OFFSETS
	.align		4
.L_1439:
        /*05ac*/ 	.byte	0x04, 0x39
        /*05ae*/ 	.short	(.L_1441 - .L_1440)


	//   ....[0]....
.L_1440:
        /*05b0*/ 	.word	0x00000270
        /*05b4*/ 	.word	0x000000ff
        /*05b8*/ 	.word	0x00031c00
        /*05bc*/ 	.short	0x0100
        /*05be*/ 	.byte	0x08
	.zero		1


	//   ....[1]....
        /*05c0*/ 	.word	0x00000280
        /*05c4*/ 	.word	0x000000ff
        /*05c8*/ 	.word	0x00031c20
        /*05cc*/ 	.short	0x0100
        /*05ce*/ 	.byte	0x08
	.zero		1


	//   ....[2]....
        /*05d0*/ 	.word	0x00000370
        /*05d4*/ 	.word	0x000000ff
        /*05d8*/ 	.word	0x00031c30
        /*05dc*/ 	.short	0x0100
        /*05de*/ 	.byte	0x08
	.zero		1


	//   ....[3]....
        /*05e0*/ 	.word	0x00000380
        /*05e4*/ 	.word	0x000000ff
        /*05e8*/ 	.word	0x00031c40
        /*05ec*/ 	.short	0x0100
        /*05ee*/ 	.byte	0x08
	.zero		1


	//   ....[4]....
        /*05f0*/ 	.word	0x00000390
        /*05f4*/ 	.word	0x000000ff
        /*05f8*/ 	.word	0x00031c38
        /*05fc*/ 	.short	0x0100
        /*05fe*/ 	.byte	0x08
	.zero		1


	//   ....[5]....
        /*0600*/ 	.word	0x000003a0
        /*0604*/ 	.word	0x000000ff
        /*0608*/ 	.word	0x00031c48
        /*060c*/ 	.short	0x0100
        /*060e*/ 	.byte	0x08
	.zero		1


	//   ....[6]....
        /*0610*/ 	.word	0x000004d0
        /*0614*/ 	.word	0x000000ff
        /*0618*/ 	.word	0x00031c50
        /*061c*/ 	.short	0x0100
        /*061e*/ 	.byte	0x08
	.zero		1


	//   ....[7]....
        /*0620*/ 	.word	0x000004e0
        /*0624*/ 	.word	0x000000ff
        /*0628*/ 	.word	0x00031c60
        /*062c*/ 	.short	0x0100
        /*062e*/ 	.byte	0x08
	.zero		1


	//   ....[8]....
        /*0630*/ 	.word	0x000004f0
        /*0634*/ 	.word	0x000000ff
        /*0638*/ 	.word	0x00031c58
        /*063c*/ 	.short	0x0100
        /*063e*/ 	.byte	0x08
	.zero		1


	//   ....[9]....
        /*0640*/ 	.word	0x00000500
        /*0644*/ 	.word	0x000000ff
        /*0648*/ 	.word	0x00031c68
        /*064c*/ 	.short	0x0100
        /*064e*/ 	.byte	0x08
	.zero		1


	//   ....[10]....
        /*0650*/ 	.word	0x000005f0
        /*0654*/ 	.word	0x000000ff
        /*0658*/ 	.word	0x00031c70
        /*065c*/ 	.short	0x0100
        /*065e*/ 	.byte	0x06
	.zero		1


	//   ....[11]....
        /*0660*/ 	.word	0x00000600
        /*0664*/ 	.word	0x000000ff
        /*0668*/ 	.word	0x00031c80
        /*066c*/ 	.short	0x0100
        /*066e*/ 	.byte	0x06
	.zero		1


	//   ....[12]....
        /*0670*/ 	.word	0x00000610
        /*0674*/ 	.word	0x000000ff
        /*0678*/ 	.word	0x00031c78
        /*067c*/ 	.short	0x0100
        /*067e*/ 	.byte	0x06
	.zero		1


	//   ....[13]....
        /*0680*/ 	.word	0x00000620
        /*0684*/ 	.word	0x000000ff
        /*0688*/ 	.word	0x00031c88
        /*068c*/ 	.short	0x0100
        /*068e*/ 	.byte	0x06
	.zero		1


	//   ....[14]....
        /*0690*/ 	.word	0x00000750
        /*0694*/ 	.word	0x000000ff
        /*0698*/ 	.word	0x00031c90
        /*069c*/ 	.short	0x0100
        /*069e*/ 	.byte	0x08
	.zero		1


	//   ....[15]....
        /*06a0*/ 	.word	0x00000760
        /*06a4*/ 	.word	0x000000ff
        /*06a8*/ 	.word	0x00031ca0
        /*06ac*/ 	.short	0x0100
        /*06ae*/ 	.byte	0x08
	.zero		1


	//   ....[16]....
        /*06b0*/ 	.word	0x00000770
        /*06b4*/ 	.word	0x000000ff
        /*06b8*/ 	.word	0x00031c98
        /*06bc*/ 	.short	0x0100
        /*06be*/ 	.byte	0x08
	.zero		1


	//   ....[17]....
        /*06c0*/ 	.word	0x00000780
        /*06c4*/ 	.word	0x000000ff
        /*06c8*/ 	.word	0x00031ca8
        /*06cc*/ 	.short	0x0100
        /*06ce*/ 	.byte	0x08
	.zero		1


	//   ....[18]....
        /*06d0*/ 	.word	0x000008b0
        /*06d4*/ 	.word	0x000000ff
        /*06d8*/ 	.word	0x00031cb0
        /*06dc*/ 	.short	0x0100
        /*06de*/ 	.byte	0x08
	.zero		1


	//   ....[19]....
        /*06e0*/ 	.word	0x000008c0
        /*06e4*/ 	.word	0x000000ff
        /*06e8*/ 	.word	0x00031cc0
        /*06ec*/ 	.short	0x0100
        /*06ee*/ 	.byte	0x08
	.zero		1


	//   ....[20]....
        /*06f0*/ 	.word	0x000008d0
        /*06f4*/ 	.word	0x000000ff
        /*06f8*/ 	.word	0x00031cb8
        /*06fc*/ 	.short	0x0100
        /*06fe*/ 	.byte	0x08
	.zero		1


	//   ....[21]....
        /*0700*/ 	.word	0x000008e0
        /*0704*/ 	.word	0x000000ff
        /*0708*/ 	.word	0x00031cc8
        /*070c*/ 	.short	0x0100
        /*070e*/ 	.byte	0x08
	.zero		1


	//   ....[22]....
        /*0710*/ 	.word	0x00001aa0
        /*0714*/ 	.word	0x000000ff
        /*0718*/ 	.word	0x00031c00
        /*071c*/ 	.short	0x010a
        /*071e*/ 	.byte	0x25
	.zero		1


	//   ....[23]....
        /*0720*/ 	.word	0x00001b20
        /*0724*/ 	.word	0x00000003
        /*0728*/ 	.word	0x00031c30
        /*072c*/ 	.short	0x010a
        /*072e*/ 	.byte	0x3f
	.zero		1


	//   ....[24]....
        /*0730*/ 	.word	0x00001b80
        /*0734*/ 	.word	0x00000003
        /*0738*/ 	.word	0x00031c30
        /*073c*/ 	.short	0x010a
        /*073e*/ 	.byte	0x3f
	.zero		1


	//   ....[25]....
        /*0740*/ 	.word	0x00004600
        /*0744*/ 	.word	0x0000000b
        /*0748*/ 	.word	0x00000000
        /*074c*/ 	.short	0x0101
        /*074e*/ 	.byte	0x3f
	.zero		1


	//   ....[26]....
        /*0750*/ 	.word	0x00005570
        /*0754*/ 	.word	0x000000ff
        /*0758*/ 	.word	0x00031c30
        /*075c*/ 	.short	0x010a
        /*075e*/ 	.byte	0x04
	.zero		1


	//   ....[27]....
        /*0760*/ 	.word	0x000055b0
        /*0764*/ 	.word	0x000000ff
        /*0768*/ 	.word	0x00031c30
        /*076c*/ 	.short	0x010a
        /*076e*/ 	.byte	0x04
	.zero		1


	//   ....[28]....
        /*0770*/ 	.word	0x00006c40
        /*0774*/ 	.word	0x000000ff
        /*0778*/ 	.word	0x00031c50
        /*077c*/ 	.short	0x010a
        /*077e*/ 	.byte	0x04
	.zero		1


	//   ....[29]....
        /*0780*/ 	.word	0x00006c80
        /*0784*/ 	.word	0x000000ff
        /*0788*/ 	.word	0x00031c50
        /*078c*/ 	.short	0x010a
        /*078e*/ 	.byte	0x04
	.zero		1


	//   ....[30]....
        /*0790*/ 	.word	0x00008a20
        /*0794*/ 	.word	0x0000004b
        /*0798*/ 	.word	0x00000000
        /*079c*/ 	.short	0x0101
        /*079e*/ 	.byte	0x3f
	.zero		1


	//   ....[31]....
        /*07a0*/ 	.word	0x00008ab0
        /*07a4*/ 	.word	0x00000049
        /*07a8*/ 	.word	0x00000000
        /*07ac*/ 	.short	0x0101
        /*07ae*/ 	.byte	0x3f
	.zero		1


	//   ....[32]....
        /*07b0*/ 	.word	0x000097a0
        /*07b4*/ 	.word	0x000000ff
        /*07b8*/ 	.word	0x00031c30
        /*07bc*/ 	.short	0x010a
        /*07be*/ 	.byte	0x04
	.zero		1


	//   ....[33]....
        /*07c0*/ 	.word	0x000097e0
        /*07c4*/ 	.word	0x000000ff
        /*07c8*/ 	.word	0x00031c30
        /*07cc*/ 	.short	0x010a
        /*07ce*/ 	.byte	0x04
	.zero		1


	//   ....[34]....
        /*07d0*/ 	.word	0x0000ae70
        /*07d4*/ 	.word	0x000000ff
        /*07d8*/ 	.word	0x00031c50
        /*07dc*/ 	.short	0x010a
        /*07de*/ 	.byte	0x04
	.zero		1


	//   ....[35]....
        /*07e0*/ 	.word	0x0000aeb0
        /*07e4*/ 	.word	0x000000ff
        /*07e8*/ 	.word	0x00031c50
        /*07ec*/ 	.short	0x010a
        /*07ee*/ 	.byte	0x04
	.zero		1


	//   ....[36]....
        /*07f0*/ 	.word	0x0000c1e0
        /*07f4*/ 	.word	0x00000087
        /*07f8*/ 	.word	0x00000000
        /*07fc*/ 	.short	0x0101
        /*07fe*/ 	.byte	0x3f
	.zero		1


	//   ....[37]....
        /*0800*/ 	.word	0x0000c330
        /*0804*/ 	.word	0x00000008
        /*0808*/ 	.word	0x00000000
        /*080c*/ 	.short	0x0101
        /*080e*/ 	.byte	0x3f
	.zero		1


	//   ....[38]....
        /*0810*/ 	.word	0x0000ce50
        /*0814*/ 	.word	0x000000ff
        /*0818*/ 	.word	0x00031c50
        /*081c*/ 	.short	0x010a
        /*081e*/ 	.byte	0x06
	.zero		1


	//   ....[39]....
        /*0820*/ 	.word	0x0000ce90
        /*0824*/ 	.word	0x000000ff
        /*0828*/ 	.word	0x00031c50
        /*082c*/ 	.short	0x010a
        /*082e*/ 	.byte	0x06
	.zero		1


	//   ....[40]....
        /*0830*/ 	.word	0x0000d560
        /*0834*/ 	.word	0x00000008
        /*0838*/ 	.word	0x00000000
        /*083c*/ 	.short	0x0101
        /*083e*/ 	.byte	0x3f
	.zero		1


	//   ....[41]....
        /*0840*/ 	.word	0x0000e810
        /*0844*/ 	.word	0x000000ff
        /*0848*/ 	.word	0x00000000
        /*084c*/ 	.short	0x0101
        /*084e*/ 	.byte	0x04
	.zero		1


	//   ....[42]....
        /*0850*/ 	.word	0x000111f0
        /*0854*/ 	.word	0x00000000
        /*0858*/ 	.word	0x00031c40
        /*085c*/ 	.short	0x010a
        /*085e*/ 	.byte	0x3f
	.zero		1


	//   ....[43]....
        /*0860*/ 	.word	0x00012140
        /*0864*/ 	.word	0x00000016
        /*0868*/ 	.word	0x00031c00
        /*086c*/ 	.short	0x0107
        /*086e*/ 	.byte	0x3f
	.zero		1


	//   ....[44]....
        /*0870*/ 	.word	0x00012240
        /*0874*/ 	.word	0x00000016
        /*0878*/ 	.word	0x00031c00
        /*087c*/ 	.short	0x0101
        /*087e*/ 	.byte	0x3f
	.zero		1


	//   ....[45]....
        /*0880*/ 	.word	0x00012260
        /*0884*/ 	.word	0x00000016
        /*0888*/ 	.word	0x00031c20
        /*088c*/ 	.short	0x010a
        /*088e*/ 	.byte	0x3f
	.zero		1


	//   ....[46]....
        /*0890*/ 	.word	0x00012570
        /*0894*/ 	.word	0x00000003
        /*0898*/ 	.word	0x00031c40
        /*089c*/ 	.short	0x010a
        /*089e*/ 	.byte	0x3f
	.zero		1


	//   ....[47]....
        /*08a0*/ 	.word	0x000129f0
        /*08a4*/ 	.word	0x00000003
        /*08a8*/ 	.word	0x00000060
        /*08ac*/ 	.short	0x010a
        /*08ae*/ 	.byte	0x3f
	.zero		1


	//   ....[48]....
        /*08b0*/ 	.word	0x00013110
        /*08b4*/ 	.word	0x00000003
        /*08b8*/ 	.word	0x00031c40
        /*08bc*/ 	.short	0x010a
        /*08be*/ 	.byte	0x3f
	.zero		1


	//   ....[49]....
        /*08c0*/ 	.word	0x00013590
        /*08c4*/ 	.word	0x0000000c
        /*08c8*/ 	.word	0x00000060
        /*08cc*/ 	.short	0x010a
        /*08ce*/ 	.byte	0x3f
	.zero		1


	//   ....[50]....
        /*08d0*/ 	.word	0x00013c00
        /*08d4*/ 	.word	0x00000002
        /*08d8*/ 	.word	0x00031c40
        /*08dc*/ 	.short	0x010a
        /*08de*/ 	.byte	0x3f
	.zero		1


	//   ....[51]....
        /*08e0*/ 	.word	0x00014090
        /*08e4*/ 	.word	0x00000008
        /*08e8*/ 	.word	0x00000060
        /*08ec*/ 	.short	0x010a
        /*08ee*/ 	.byte	0x3f
	.zero		1


	//   ....[52]....
        /*08f0*/ 	.word	0x000146c0
        /*08f4*/ 	.word	0x00000003
        /*08f8*/ 	.word	0x00031c60
        /*08fc*/ 	.short	0x010a
        /*08fe*/ 	.byte	0x3f
	.zero		1


	//   ....[53]....
        /*0900*/ 	.word	0x00015820
        /*0904*/ 	.word	0x00000009
        /*0908*/ 	.word	0x00031c20
        /*090c*/ 	.short	0x010a
        /*090e*/ 	.byte	0x3f
	.zero		1


	//   ....[54]....
        /*0910*/ 	.word	0x000159e0
        /*0914*/ 	.word	0x00000006
        /*0918*/ 	.word	0x00000000
        /*091c*/ 	.short	0x010a
        /*091e*/ 	.byte	0x3f
	.zero		1


	//   ....[55]....
        /*0920*/ 	.word	0x00015a50
        /*0924*/ 	.word	0x00000007
        /*0928*/ 	.word	0x00000000
        /*092c*/ 	.short	0x010a
        /*092e*/ 	.byte	0x3f
	.zero		1


	//   ....[56]....
        /*0930*/ 	.word	0x00015ab0
        /*0934*/ 	.word	0x00000004
        /*0938*/ 	.word	0x00000000
        /*093c*/ 	.short	0x010a
        /*093e*/ 	.byte	0x3f
	.zero		1


	//   ....[57]....
        /*0940*/ 	.word	0x00015ae0
        /*0944*/ 	.word	0x00000005
        /*0948*/ 	.word	0x00000000
        /*094c*/ 	.short	0x010a
        /*094e*/ 	.byte	0x3f
	.zero		1


	//   ....[58]....
        /*0950*/ 	.word	0x00015b50
        /*0954*/ 	.word	0x00000003
        /*0958*/ 	.word	0x00031c00
        /*095c*/ 	.short	0x010a
        /*095e*/ 	.byte	0x3f
	.zero		1


	//   ....[59]....
        /*0960*/ 	.word	0x00015ba0
        /*0964*/ 	.word	0x00000003
        /*0968*/ 	.word	0x00031c30
        /*096c*/ 	.short	0x010a
        /*096e*/ 	.byte	0x3f
	.zero		1


	//   ....[60]....
        /*0970*/ 	.word	0x00015c00
        /*0974*/ 	.word	0x00000005
        /*0978*/ 	.word	0x00031c30
        /*097c*/ 	.short	0x010a
        /*097e*/ 	.byte	0x3f
	.zero		1


	//   ....[61]....
        /*0980*/ 	.word	0x00015c60
        /*0984*/ 	.word	0x00000005
        /*0988*/ 	.word	0x00031c50
        /*098c*/ 	.short	0x010a
        /*098e*/ 	.byte	0x3f
	.zero		1


	//   ....[62]....
        /*0990*/ 	.word	0x00015cc0
        /*0994*/ 	.word	0x00000005
        /*0998*/ 	.word	0x00031c30
        /*099c*/ 	.short	0x010a
        /*099e*/ 	.byte	0x3f
	.zero		1


	//   ....[63]....
        /*09a0*/ 	.word	0x00015d20
        /*09a4*/ 	.word	0x00000005
        /*09a8*/ 	.word	0x00031c50
        /*09ac*/ 	.short	0x010a
        /*09ae*/ 	.byte	0x3f
	.zero		1


	//   ....[64]....
        /*09b0*/ 	.word	0x00015d80
        /*09b4*/ 	.word	0x00000007
        /*09b8*/ 	.word	0x00031c50
        /*09bc*/ 	.short	0x010a
        /*09be*/ 	.byte	0x3f
	.zero		1


	//   ....[65]....
        /*09c0*/ 	.word	0x00015f20
        /*09c4*/ 	.word	0x00000000
        /*09c8*/ 	.word	0x00031c40
        /*09cc*/ 	.short	0x010a
        /*09ce*/ 	.byte	0x3f
	.zero		1


	//   ....[66]....
        /*09d0*/ 	.word	0x000167f0
        /*09d4*/ 	.word	0x00000016
        /*09d8*/ 	.word	0x00031c20
        /*09dc*/ 	.short	0x010a
        /*09de*/ 	.byte	0x3f
	.zero		1


	//   ....[67]....
        /*09e0*/ 	.word	0x00016840
        /*09e4*/ 	.word	0x00000003
        /*09e8*/ 	.word	0x00031c40
        /*09ec*/ 	.short	0x010a
        /*09ee*/ 	.byte	0x3f
	.zero		1


	//   ....[68]....
        /*09f0*/ 	.word	0x00016890
        /*09f4*/ 	.word	0x00000003
        /*09f8*/ 	.word	0x00000060
        /*09fc*/ 	.short	0x010a
        /*09fe*/ 	.byte	0x3f
	.zero		1


	//   ....[69]....
        /*0a00*/ 	.word	0x000168e0
        /*0a04*/ 	.word	0x00000003
        /*0a08*/ 	.word	0x00031c40
        /*0a0c*/ 	.short	0x010a
        /*0a0e*/ 	.byte	0x3f
	.zero		1


	//   ....[70]....
        /*0a10*/ 	.word	0x00016930
        /*0a14*/ 	.word	0x0000000c
        /*0a18*/ 	.word	0x00000060
        /*0a1c*/ 	.short	0x010a
        /*0a1e*/ 	.byte	0x3f
	.zero		1


	//   ....[71]....
        /*0a20*/ 	.word	0x00016980
        /*0a24*/ 	.word	0x00000002
        /*0a28*/ 	.word	0x00031c40
        /*0a2c*/ 	.short	0x010a
        /*0a2e*/ 	.byte	0x3f
	.zero		1


	//   ....[72]....
        /*0a30*/ 	.word	0x000169d0
        /*0a34*/ 	.word	0x00000008
        /*0a38*/ 	.word	0x00000060
        /*0a3c*/ 	.short	0x010a
        /*0a3e*/ 	.byte	0x3f
	.zero		1


	//   ....[73]....
        /*0a40*/ 	.word	0x00016a20
        /*0a44*/ 	.word	0x00000003
        /*0a48*/ 	.word	0x00031c60
        /*0a4c*/ 	.short	0x010a
        /*0a4e*/ 	.byte	0x3f
	.zero		1


	//   ....[74]....
        /*0a50*/ 	.word	0x000173b0
        /*0a54*/ 	.word	0x00000009
        /*0a58*/ 	.word	0x00031c20
        /*0a5c*/ 	.short	0x010a
        /*0a5e*/ 	.byte	0x3f
	.zero		1


	//   ....[75]....
        /*0a60*/ 	.word	0x00017550
        /*0a64*/ 	.word	0x00000006
        /*0a68*/ 	.word	0x00000000
        /*0a6c*/ 	.short	0x010a
        /*0a6e*/ 	.byte	0x3f
	.zero		1


	//   ....[76]....
        /*0a70*/ 	.word	0x000175a0
        /*0a74*/ 	.word	0x00000007
        /*0a78*/ 	.word	0x00000000
        /*0a7c*/ 	.short	0x010a
        /*0a7e*/ 	.byte	0x3f
	.zero		1


	//   ....[77]....
        /*0a80*/ 	.word	0x000175f0
        /*0a84*/ 	.word	0x00000004
        /*0a88*/ 	.word	0x00000000
        /*0a8c*/ 	.short	0x010a
        /*0a8e*/ 	.byte	0x3f
	.zero		1


	//----- nvinfo : EIATTR_NUM_MBARRIERS
	.align		4
.L_1441:
        /*0a90*/ 	.byte	0x03, 0x38
        /*0a92*/ 	.short	0x0016


	//----- nvinfo : EIATTR_EXIT_INSTR_OFFSETS
	.align		4
        /*0a94*/ 	.byte	0x04, 0x1c
        /*0a96*/ 	.short	(.L_1443 - .L_1442)


	//   ....[0]....
.L_1442:
        /*0a98*/ 	.word	0x00000a90


	//   ....[1]....
        /*0a9c*/ 	.word	0x0000f640


	//   ....[2]....
        /*0aa0*/ 	.word	0x00015b30


	//----- nvinfo : EIATTR_MAX_THREADS
	.align		4
.L_1443:
        /*0aa4*/ 	.byte	0x04, 0x05
        /*0aa6*/ 	.short	(.L_1445 - .L_1444)
.L_1444:
        /*0aa8*/ 	.word	0x00000200
        /*0aac*/ 	.word	0x00000001
        /*0ab0*/ 	.word	0x00000001


	//----- nvinfo : EIATTR_CRS_STACK_SIZE
	.align		4
.L_1445:
        /*0ab4*/ 	.byte	0x04, 0x1e
        /*0ab6*/ 	.short	(.L_1447 - .L_1446)
.L_1446:
        /*0ab8*/ 	.word	0x00000000


	//----- nvinfo : EIATTR_CBANK_PARAM_SIZE
	.align		4
.L_1447:
        /*0abc*/ 	.byte	0x03, 0x19
        /*0abe*/ 	.short	0x0af0


	//----- nvinfo : EIATTR_PARAM_CBANK
	.align		4
        /*0ac0*/ 	.byte	0x04, 0x0a
        /*0ac2*/ 	.short	(.L_1449 - .L_1448)
	.align		4
.L_1448:
        /*0ac4*/ 	.word	index@(.nv.constant0._ZN7cutlass13device_kernelIN5flash11enable_sm90INS1_16FlashAttnFwdSm90INS1_25CollectiveMainloopFwdSm90ILi2EN4cute5tupleIJNS5_1CILi1EEES8_S8_EEENS6_IJNS7_ILi192EEENS7_ILi144EEENS7_ILi96EEEEEELi96ENS_6half_tEfNS_4arch4Sm90ELb1ELb0ELb0ELb1ELb0ELb0ELb0ELb0ELb1ELb1ELb0ELb0EEENS1_21CollectiveEpilogueFwdINS6_IJSA_SC_SB_EEES9_SE_SG_Li384ELb1ELb1ELb0ELb0EEENS1_36VarlenDynamicPersistentTileSchedulerILi192ELi144ELi384ELi128ELb0ELb1ELb1ELb1ELb1ELb1EEEEEEEEEvNT_6ParamsE)
        /*0ac8*/ 	.short	0x0210
        /*0aca*/ 	.short	0x0af0


	//----- nvinfo : EIATTR_SW_WAR
	.align		4
.L_1449:
        /*0acc*/ 	.byte	0x04, 0x36
        /*0ace*/ 	.short	(.L_1451 - .L_1450)
.L_1450:
        /*0ad0*/ 	.word	0x00000008
.L_1451:


//--------------------- .nv.info._ZN7cutlass13device_kernelIN5flash11enable_sm90INS1_16FlashAttnFwdSm90INS1_25CollectiveMainloopFwdSm90ILi2EN4cute5tupleIJNS5_1CILi1EEES8_S8_EEENS6_IJNS7_ILi192EEENS7_ILi144EEENS7_ILi96EEEEEELi96ENS_6half_tEfNS_4arch4Sm90ELb1ELb0ELb0ELb1ELb0ELb1ELb0ELb0ELb1ELb1ELb0ELb0EEENS1_21CollectiveEpilogueFwdINS6_IJSA_SC_SB_EEES9_SE_SG_Li384ELb1ELb1ELb0ELb0EEENS1_36VarlenDynamicPersistentTileSchedulerILi192ELi144ELi384ELi128ELb0ELb1ELb1ELb1ELb1ELb1EEEEEEEEEvNT_6ParamsE --------------------------
	.section	.nv.info._ZN7cutlass13device_kernelIN5flash11enable_sm90INS1_16FlashAttnFwdSm90INS1_25CollectiveMainloopFwdSm90ILi2EN4cute5tupleIJNS5_1CILi1EEES8_S8_EEENS6_IJNS7_ILi192EEENS7_ILi144EEENS7_ILi96EEEEEELi96ENS_6half_tEfNS_4arch4Sm90ELb1ELb0ELb0ELb1ELb0ELb1ELb0ELb0ELb1ELb1ELb0ELb0EEENS1_21CollectiveEpilogueFwdINS6_IJSA_SC_SB_EEES9_SE_SG_Li384ELb1ELb1ELb0ELb0EEENS1_36VarlenDynamicPersistentTileSchedulerILi192ELi144ELi384ELi128ELb0ELb1ELb1ELb1ELb1ELb1EEEEEEEEEvNT_6ParamsE,"",@"SHT_CUDA_INFO"
	.sectionflags	@""
	.align	4


	//----- nvinfo : EIATTR_CUDA_API_VERSION
	.align		4
        /*0000*/ 	.byte	0x04, 0x37
        /*0002*/ 	.short	(.L_1453 - .L_1452)
.L_1452:
        /*0004*/ 	.word	0x00000082


	//----- nvinfo : EIATTR_KPARAM_INFO
	.align		4
.L_1453:
        /*0008*/ 	.byte	0x04, 0x17
        /*000a*/ 	.short	(.L_1455 - .L_1454)
.L_1454:
        /*000c*/ 	.word	0x00000000
        /*0010*/ 	.short	0x0000
        /*0012*/ 	.short	0x0070
        /*0014*/ 	.byte	0x00, 0xf0, 0x01, 0x2a


	//----- nvinfo : EIATTR_SPARSE_MMA_MASK
	.align		4
.L_1455:
        /*0018*/ 	.byte	0x03, 0x50
        /*001a*/ 	.short	0x0000


	//----- nvinfo : EIATTR_MAXREG_COUNT
	.align		4
        /*001c*/ 	.byte	0x03, 0x1b
        /*001e*/ 	.short	0x0080


	//----- nvinfo : EIATTR_NUM_BARRIERS
	.align		4
        /*0020*/ 	.byte	0x02, 0x4c
        /*0022*/ 	.byte	0x10
	.zero		1


	//----- nvinfo : EIATTR_EXTERNS
	.align		4
        /*0024*/ 	.byte	0x04, 0x0f
        /*0026*/ 	.short	(.L_1457 - .L_1456)


	//   ....[0]....
	.align		4
.L_1456:
        /*0028*/ 	.word	index@(__assertfail)


	//----- nvinfo : EIATTR_ANNOTATIONS
	.align		4
.L_1457:
        /*002c*/ 	.byte	0x04, 0x55
        /*002e*/ 	.short	(.L_1459 - .L_1458)


	//   ....[0]....
.L_1458:
        /* <DEDUP_REMOVED lines=123> */


	//----- nvinfo : EIATTR_MERCURY_ISA_VERSION
	.align		4
.L_1459:
        /*07c8*/ 	.byte	0x03, 0x5f
        /*07ca*/ 	.short	0x0101


	//----- nvinfo : EIATTR_UNUSED_LOAD_BYTE_OFFSET
	.align		4
        /*07cc*/ 	.byte	0x04, 0x44
        /*07ce*/ 	.short	(.L_1461 - .L_1460)


	//   ....[0]....
.L_1460:
        /*07d0*/ 	.word	0x00000b00
        /*07d4*/ 	.word	0x0000fff0


	//   ....[1]....
        /*07d8*/ 	.word	0x00019900
        /*07dc*/ 	.word	0x0000fff0


	//----- nvinfo : EIATTR_INT_WARP_WIDE_INSTR_OFFSETS
	.align		4
.L_1461:
        /*07e0*/ 	.byte	0x04, 0x31
        /*07e2*/ 	.short	(.L_1463 - .L_1462)


	//   ....[0]....
.L_1462:
        /*07e4*/ 	.word	0x00000190


	//   ....[1]....
        /*07e8*/ 	.word	0x000001d0


	//   ....[2]....
        /*07ec*/ 	.word	0x00000240


	//   ....[3]....
        /*07f0*/ 	.word	0x0001e070


	//   ....[4]....
        /*07f4*/ 	.word	0x0001e100


	//   ....[5]....
        /*07f8*/ 	.word	0x00021c00


	//   ....[6]....
        /*07fc*/ 	.word	0x00021c90


	//----- nvinfo : EIATTR_COOP_GROUP_MASK_REGIDS
	.align		4
.L_1463:
        /*0800*/ 	.byte	0x04, 0x29
        /*0802*/ 	.short	(.L_1465 - .L_1464)


	//   ....[0]....
.L_1464:
        /*0804*/ 	.word	0xffffffff


	//   ....[1]....
        /*0808*/ 	.word	0xffffffff


	//   ....[2]....
        /*080c*/ 	.word	0xffffffff


	//   ....[3]....
        /*0810*/ 	.word	0xffffffff


	//   ....[4]....
        /*0814*/ 	.word	0xffffffff


	//   ....[5]....
        /*0818*/ 	.word	0xffffffff


	//   ....[6]....
        /*081c*/ 	.word	0xffffffff


	//   ....[7]....
        /*0820*/ 	.word	0xffffffff


	//   ....[8]....
        /*0824*/ 	.word	0xffffffff


	//   ....[9]....
        /*0828*/ 	.word	0xffffffff


	//   ....[10]....
        /*082c*/ 	.word	0xffffffff


	//   ....[11]....
        /*0830*/ 	.word	0xffffffff


	//   ....[12]....
        /*0834*/ 	.word	0xffffffff


	//   ....[13]....
        /*0838*/ 	.word	0xffffffff


	//   ....[14]....
        /*083c*/ 	.word	0xffffffff


	//   ....[15]....
        /*0840*/ 	.word	0xffffffff


	//   ....[16]....
        /*0844*/ 	.word	0xffffffff


	//   ....[17]....
        /*0848*/ 	.word	0xffffffff


	//   ....[18]....
        /*084c*/ 	.word	0xffffffff


	//   ....[19]....
        /*0850*/ 	.word	0xffffffff


	//   ....[20]....
        /*0854*/ 	.word	0xffffffff


	//   ....[21]....
        /*0858*/ 	.word	0xffffffff


	//   ....[22]....
        /*085c*/ 	.word	0xffffffff


	//   ....[23]....
        /*0860*/ 	.word	0xffffffff


	//   ....[24]....
        /*0864*/ 	.word	0xffffffff


	//   ....[25]....
        /*0868*/ 	.word	0xffffffff


	//   ....[26]....
        /*086c*/ 	.word	0xffffffff


	//   ....[27]....
        /*0870*/ 	.word	0xffffffff


	//   ....[28]....
        /*0874*/ 	.word	0xffffffff


	//   ....[29]....
        /*0878*/ 	.word	0xffffffff


	//   ....[30]....
        /*087c*/ 	.word	0xffffffff


	//   ....[31]....
        /*0880*/ 	.word	0xffffffff


	//   ....[32]....
        /*0884*/ 	.word	0xffffffff


	//   ....[33]....
        /*0888*/ 	.word	0xffffffff


	//   ....[34]....
        /*088c*/ 	.word	0xffffffff


	//   ....[35]....
        /*0890*/ 	.word	0xffffffff


	//   ....[36]....
        /*0894*/ 	.word	0xffffffff


	//   ....[37]....
        /*0898*/ 	.word	0xffffffff


	//   ....[38]....
        /*089c*/ 	.word	0xffffffff


	//   ....[39]....
        /*08a0*/ 	.word	0xffffffff


	//   ....[40]....
        /*08a4*/ 	.word	0xffffffff


	//   ....[41]....
        /*08a8*/ 	.word	0xffffffff


	//   ....[42]....
        /*08ac*/ 	.word	0xffffffff


	//   ....[43]....
        /*08b0*/ 	.word	0xffffffff


	//   ....[44]....
        /*08b4*/ 	.word	0xffffffff


	//   ....[45]....
        /*08b8*/ 	.word	0xffffffff


	//   ....[46]....
        /*08bc*/ 	.word	0xffffffff


	//   ....[47]....
        /*08c0*/ 	.word	0xffffffff


	//   ....[48]....
        /*08c4*/ 	.word	0xffffffff


	//   ....[49]....
        /*08c8*/ 	.word	0xffffffff


	//   ....[50]....
        /*08cc*/ 	.word	0xffffffff


	//   ....[51]....
        /*08d0*/ 	.word	0xffffffff


	//   ....[52]....
        /*08d4*/ 	.word	0xffffffff


	//   ....[53]....
        /*08d8*/ 	.word	0xffffffff


	//   ....[54]....
        /*08dc*/ 	.word	0xffffffff


	//   ....[55]....
        /*08e0*/ 	.word	0xffffffff


	//   ....[56]....
        /*08e4*/ 	.word	0xffffffff


	//   ....[57]....
        /*08e8*/ 	.word	0xffffffff


	//   ....[58]....
        /*08ec*/ 	.word	0xffffffff


	//   ....[59]....
        /*08f0*/ 	.word	0xffffffff


	//   ....[60]....
        /*08f4*/ 	.word	0xffffffff


	//   ....[61]....
        /*08f8*/ 	.word	0xffffffff


	//   ....[62]....
        /*08fc*/ 	.word	0xffffffff


	//   ....[63]....
        /*0900*/ 	.word	0xffffffff


	//   ....[64]....
        /*0904*/ 	.word	0xffffffff


	//   ....[65]....
        /*0908*/ 	.word	0xffffffff


	//   ....[66]....
        /*090c*/ 	.word	0xffffffff


	//   ....[67]....
        /*0910*/ 	.word	0xffffffff


	//   ....[68]....
        /*0914*/ 	.word	0xffffffff


	//   ....[69]....
        /*0918*/ 	.word	0xffffffff


	//   ....[70]....
        /*091c*/ 	.word	0xffffffff


	//   ....[71]....
        /*0920*/ 	.word	0xffffffff


	//   ....[72]....
        /*0924*/ 	.word	0xffffffff


	//   ....[73]....
        /*0928*/ 	.word	0xffffffff


	//   ....[74]....
        /*092c*/ 	.word	0xffffffff


	//   ....[75]....
        /*0930*/ 	.word	0xffffffff


	//   ....[76]....
        /*0934*/ 	.word	0xffffffff


	//   ....[77]....
        /*0938*/ 	.word	0xffffffff


	//   ....[78]....
        /*093c*/ 	.word	0xffffffff


	//   ....[79]....
        /*0940*/ 	.word	0xffffffff


	//   ....[80]....
        /*0944*/ 	.word	0xffffffff


	//   ....[81]....
        /*0948*/ 	.word	0xffffffff


	//   ....[82]....
        /*094c*/ 	.word	0xffffffff


	//   ....[83]....
        /*0950*/ 	.word	0xffffffff


	//   ....[84]....
        /*0954*/ 	.word	0xffffffff


	//   ....[85]....
        /*0958*/ 	.word	0xffffffff


	//   ....[86]....
        /*095c*/ 	.word	0xffffffff


	//   ....[87]....
        /*0960*/ 	.word	0xffffffff


	//   ....[88]....
        /*0964*/ 	.word	0xffffffff


	//   ....[89]....
        /*0968*/ 	.word	0xffffffff


	//   ....[90]....
        /*096c*/ 	.word	0xffffffff


	//   ....[91]....
        /*0970*/ 	.word	0xffffffff


	//   ....[92]....
        /*0974*/ 	.word	0xffffffff


	//   ....[93]....
        /*0978*/ 	.word	0xffffffff


	//   ....[94]....
        /*097c*/ 	.word	0xffffffff


	//   ....[95]....
        /*0980*/ 	.word	0xffffffff


	//   ....[96]....
        /*0984*/ 	.word	0xffffffff


	//   ....[97]....
        /*0988*/ 	.word	0xffffffff


	//   ....[98]....
        /*098c*/ 	.word	0xffffffff


	//   ....[99]....
        /*0990*/ 	.word	0x0500000f


	//   ....[100]....
        /*0994*/ 	.word	0x0500000f


	//   ....[101]....
        /*0998*/ 	.word	0x0500000f


	//   ....[102]....
        /*099c*/ 	.word	0x0500000f


	//   ....[103]....
        /*09a0*/ 	.word	0x0500000f


	//   ....[104]....
        /*09a4*/ 	.word	0x0500000f


	//   ....[105]....
        /*09a8*/ 	.word	0x0500000f


	//   ....[106]....
        /*09ac*/ 	.word	0x0500000f


	//   ....[107]....
        /*09b0*/ 	.word	0x0500000f


	//   ....[108]....
        /*09b4*/ 	.word	0x0500000f


	//   ....[109]....
        /*09b8*/ 	.word	0x0500000f


	//   ....[110]....
        /*09bc*/ 	.word	0x0500000f


	//   ....[111]....
        /*09c0*/ 	.word	0x0500000f


	//   ....[112]....
        /*09c4*/ 	.word	0x0500000f


	//   ....[113]....
        /*09c8*/ 	.word	0x0500000f


	//   ....[114]....
        /*09cc*/ 	.word	0x0500000f


	//   ....[115]....
        /*09d0*/ 	.word	0x0500000f


	//   ....[116]....
        /*09d4*/ 	.word	0x0500000f


	//   ....[117]....
        /*09d8*/ 	.word	0x0500000f


	//   ....[118]....
        /*09dc*/ 	.word	0x0500000f


	//   ....[119]....
        /*09e0*/ 	.word	0x0500000f


	//   ....[120]....
        /*09e4*/ 	.word	0x0500000f


	//   ....[121]....
        /*09e8*/ 	.word	0x0500000f


	//   ....[122]....
        /*09ec*/ 	.word	0x0500000f


	//   ....[123]....
        /*09f0*/ 	.word	0x0500000f


	//   ....[124]....
        /*09f4*/ 	.word	0x0500000f


	//   ....[125]....
        /*09f8*/ 	.word	0x0500000f


	//   ....[126]....
        /*09fc*/ 	.word	0x0500000f


	//   ....[127]....
        /*0a00*/ 	.word	0x0500000f


	//   ....[128]....
        /*0a04*/ 	.word	0x0500000f


	//   ....[129]....
        /*0a08*/ 	.word	0x0500000f


	//   ....[130]....
        /*0a0c*/ 	.word	0x0500000f


	//   ....[131]....
        /*0a10*/ 	.word	0x0500000f


	//   ....[132]....
        /*0a14*/ 	.word	0x0500000f


	//   ....[133]....
        /*0a18*/ 	.word	0x0500000f


	//   ....[134]....
        /*0a1c*/ 	.word	0x0500000f


	//   ....[135]....
        /*0a20*/ 	.word	0x0500000f


	//   ....[136]....
        /*0a24*/ 	.word	0x0500000f


	//   ....[137]....
        /*0a28*/ 	.word	0x0500000f


	//   ....[138]....
        /*0a2c*/ 	.word	0x0500000f


	//   ....[139]....
        /*0a30*/ 	.word	0x0500000f


	//   ....[140]....
        /*0a34*/ 	.word	0x0500000f


	//   ....[141]....
        /*0a38*/ 	.word	0x0500000f


	//   ....[142]....
        /*0a3c*/ 	.word	0x0500000f


	//   ....[143]....
        /*0a40*/ 	.word	0x0500000f


	//----- nvinfo : EIATTR_COOP_GROUP_INSTR_OFFSETS
	.align		4
.L_1465:
        /*0a44*/ 	.byte	0x04, 0x28
        /*0a46*/ 	.short	(.L_1467 - .L_1466)


	//   ....[0]....
.L_1466:
        /*0a48*/ 	.word	0x00000070


	//   ....[1]....
        /*0a4c*/ 	.word	0x000001a0


	//   ....[2]....
        /*0a50*/ 	.word	0x000001f0


	//   ....[3]....
        /*0a54*/ 	.word	0x00000420


	//   ....[4]....
        /*0a58*/ 	.word	0x00000580


	//   ....[5]....
        /*0a5c*/ 	.word	0x000006a0


	//   ....[6]....
        /*0a60*/ 	.word	0x00000800


	//   ....[7]....
        /*0a64*/ 	.word	0x00007150


	//   ....[8]....
        /*0a68*/ 	.word	0x000078b0


	//   ....[9]....
        /*0a6c*/ 	.word	0x000078c0


	//   ....[10]....
        /*0a70*/ 	.word	0x000078d0


	//   ....[11]....
        /*0a74*/ 	.word	0x000078e0


	//   ....[12]....
        /*0a78*/ 	.word	0x00009670


	//   ....[13]....
        /*0a7c*/ 	.word	0x00009680


	//   ....[14]....
        /*0a80*/ 	.word	0x00009690


	//   ....[15]....
        /*0a84*/ 	.word	0x000096a0


	//   ....[16]....
        /*0a88*/ 	.word	0x0000d200


	//   ....[17]....
        /*0a8c*/ 	.word	0x0000d460


	//   ....[18]....
        /*0a90*/ 	.word	0x0000dac0


	//   ....[19]....
        /*0a94*/ 	.word	0x0000dae0


	//   ....[20]....
        /*0a98*/ 	.word	0x0000e340


	//   ....[21]....
        /*0a9c*/ 	.word	0x0000e3a0


	//   ....[22]....
        /*0aa0*/ 	.word	0x0000f540


	//   ....[23]....
        /*0aa4*/ 	.word	0x00011ae0


	//   ....[24]....
        /*0aa8*/ 	.word	0x00011b10


	//   ....[25]....
        /*0aac*/ 	.word	0x00012490


	//   ....[26]....
        /*0ab0*/ 	.word	0x00012590


	//   ....[27]....
        /*0ab4*/ 	.word	0x00012cd0


	//   ....[28]....
        /*0ab8*/ 	.word	0x00012cf0


	//   ....[29]....
        /*0abc*/ 	.word	0x000145c0


	//   ....[30]....
        /*0ac0*/ 	.word	0x00016f50


	//   ....[31]....
        /*0ac4*/ 	.word	0x00016f70


	//   ....[32]....
        /*0ac8*/ 	.word	0x00017050


	//   ....[33]....
        /*0acc*/ 	.word	0x00017220


	//   ....[34]....
        /*0ad0*/ 	.word	0x00018b40


	//   ....[35]....
        /*0ad4*/ 	.word	0x00019280


	//   ....[36]....
        /*0ad8*/ 	.word	0x000192b0


	//   ....[37]....
        /*0adc*/ 	.word	0x000192f0


	//   ....[38]....
        /*0ae0*/ 	.word	0x00019300


	//   ....[39]....
        /*0ae4*/ 	.word	0x0001a360


	//   ....[40]....
        /*0ae8*/ 	.word	0x0001a3a0


	//   ....[41]....
        /*0aec*/ 	.word	0x0001a3d0


	//   ....[42]....
        /*0af0*/ 	.word	0x0001a3e0


	//   ....[43]....
        /*0af4*/ 	.word	0x0001a880


	//   ....[44]....
        /*0af8*/ 	.word	0x0001a8a0


	//   ....[45]....
        /*0afc*/ 	.word	0x0001a9a0


	//   ....[46]....
        /*0b00*/ 	.word	0x0001a9c0


	//   ....[47]....
        /*0b04*/ 	.word	0x0001b1f0


	//   ....[48]....
        /*0b08*/ 	.word	0x0001b200


	//   ....[49]....
        /*0b0c*/ 	.word	0x0001b360


	//   ....[50]....
        /*0b10*/ 	.word	0x0001b370


	//   ....[51]....
        /*0b14*/ 	.word	0x0001b510


	//   ....[52]....
        /*0b18*/ 	.word	0x0001b700


	//   ....[53]....
        /*0b1c*/ 	.word	0x0001b730


	//   ....[54]....
        /*0b20*/ 	.word	0x0001b760


	//   ....[55]....
        /*0b24*/ 	.word	0x0001b790


	//   ....[56]....
        /*0b28*/ 	.word	0x0001b7c0


	//   ....[57]....
        /*0b2c*/ 	.word	0x0001b7f0


	//   ....[58]....
        /*0b30*/ 	.word	0x0001b960


	//   ....[59]....
        /*0b34*/ 	.word	0x0001b990


	//   ....[60]....
        /*0b38*/ 	.word	0x0001b9c0


	//   ....[61]....
        /*0b3c*/ 	.word	0x0001b9f0


	//   ....[62]....
        /*0b40*/ 	.word	0x0001ba20


	//   ....[63]....
        /*0b44*/ 	.word	0x0001ba50


	//   ....[64]....
        /*0b48*/ 	.word	0x0001bb00


	//   ....[65]....
        /*0b4c*/ 	.word	0x0001bb60


	//   ....[66]....
        /*0b50*/ 	.word	0x0001bc00


	//   ....[67]....
        /*0b54*/ 	.word	0x0001cb20


	//   ....[68]....
        /*0b58*/ 	.word	0x0001e610


	//   ....[69]....
        /*0b5c*/ 	.word	0x0001f2f0


	//   ....[70]....
        /*0b60*/ 	.word	0x0001f310


	//   ....[71]....
        /*0b64*/ 	.word	0x0001f3d0


	//   ....[72]....
        /*0b68*/ 	.word	0x0001f3f0


	//   ....[73]....
        /*0b6c*/ 	.word	0x0001f490


	//   ....[74]....
        /*0b70*/ 	.word	0x0001f4b0


	//   ....[75]....
        /*0b74*/ 	.word	0x0001f4c0


	//   ....[76]....
        /*0b78*/ 	.word	0x0001f4d0


	//   ....[77]....
        /*0b7c*/ 	.word	0x0001f5f0


	//   ....[78]....
        /*0b80*/ 	.word	0x0001f600


	//   ....[79]....
        /*0b84*/ 	.word	0x0001f610


	//   ....[80]....
        /*0b88*/ 	.word	0x0001f6a0


	//   ....[81]....
        /*0b8c*/ 	.word	0x00022380


	//   ....[82]....
        /*0b90*/ 	.word	0x000223a0


	//   ....[83]....
        /*0b94*/ 	.word	0x000223e0


	//   ....[84]....
        /*0b98*/ 	.word	0x00022410


	//   ....[85]....
        /*0b9c*/ 	.word	0x00022440


	//   ....[86]....
        /*0ba0*/ 	.word	0x00022470


	//   ....[87]....
        /*0ba4*/ 	.word	0x000224a0


	//   ....[88]....
        /*0ba8*/ 	.word	0x000224d0


	//   ....[89]....
        /*0bac*/ 	.word	0x00022650


	//   ....[90]....
        /*0bb0*/ 	.word	0x00022690


	//   ....[91]....
        /*0bb4*/ 	.word	0x000226c0


	//   ....[92]....
        /*0bb8*/ 	.word	0x000226f0


	//   ....[93]....
        /*0bbc*/ 	.word	0x00022720


	//   ....[94]....
        /*0bc0*/ 	.word	0x00022750


	//   ....[95]....
        /*0bc4*/ 	.word	0x00022810


	//   ....[96]....
        /*0bc8*/ 	.word	0x00022830


	//   ....[97]....
        /*0bcc*/ 	.word	0x000228a0


	//   ....[98]....
        /*0bd0*/ 	.word	0x00022f30


	//   ....[99]....
        /*0bd4*/ 	.word	0x000233b0


	//   ....[100]....
        /*0bd8*/ 	.word	0x00023450


	//   ....[101]....
        /*0bdc*/ 	.word	0x000234e0


	//   ....[102]....
        /*0be0*/ 	.word	0x00023530


	//   ....[103]....
        /*0be4*/ 	.word	0x00023580


	//   ....[104]....
        /*0be8*/ 	.word	0x00023650


	//   ....[105]....
        /*0bec*/ 	.word	0x000236e0


	//   ....[106]....
        /*0bf0*/ 	.word	0x00023740


	//   ....[107]....
        /*0bf4*/ 	.word	0x000237a0


	//   ....[108]....
        /*0bf8*/ 	.word	0x00023a50


	//   ....[109]....
        /*0bfc*/ 	.word	0x00023aa0


	//   ....[110]....
        /*0c00*/ 	.word	0x00023b30


	//   ....[111]....
        /*0c04*/ 	.word	0x00023bc0


	//   ....[112]....
        /*0c08*/ 	.word	0x00023c80


	//   ....[113]....
        /*0c0c*/ 	.word	0x00023f70


	//   ....[114]....
        /*0c10*/ 	.word	0x00024120


	//   ....[115]....
        /*0c14*/ 	.word	0x00024170


	//   ....[116]....
        /*0c18*/ 	.word	0x000241e0


	//   ....[117]....
        /*0c1c*/ 	.word	0x000242e0


	//   ....[118]....
        /*0c20*/ 	.word	0x00024360


	//   ....[119]....
        /*0c24*/ 	.word	0x00024470


	//   ....[120]....
        /*0c28*/ 	.word	0x000244d0


	//   ....[121]....
        /*0c2c*/ 	.word	0x00024560


	//   ....[122]....
        /*0c30*/ 	.word	0x00024650


	//   ....[123]....
        /*0c34*/ 	.word	0x00024740


	//   ....[124]....
        /*0c38*/ 	.word	0x000247a0


	//   ....[125]....
        /*0c3c*/ 	.word	0x00024810


	//   ....[126]....
        /*0c40*/ 	.word	0x00024bc0


	//   ....[127]....
        /*0c44*/ 	.word	0x00024c70


	//   ....[128]....
        /*0c48*/ 	.word	0x00024d70


	//   ....[129]....
        /*0c4c*/ 	.word	0x00024df0


	//   ....[130]....
        /*0c50*/ 	.word	0x00024e60


	//   ....[131]....
        /*0c54*/ 	.word	0x00024ed0


	//   ....[132]....
        /*0c58*/ 	.word	0x00024f40


	//   ....[133]....
        /*0c5c*/ 	.word	0x00024fc0


	//   ....[134]....
        /*0c60*/ 	.word	0x00025050


	//   ....[135]....
        /*0c64*/ 	.word	0x00025100


	//   ....[136]....
        /*0c68*/ 	.word	0x00025170


	//   ....[137]....
        /*0c6c*/ 	.word	0x000251e0


	//   ....[138]....
        /*0c70*/ 	.word	0x00025250


	//   ....[139]....
        /*0c74*/ 	.word	0x000252d0


	//   ....[140]....
        /*0c78*/ 	.word	0x00025340


	//   ....[141]....
        /*0c7c*/ 	.word	0x000253e0


	//   ....[142]....
        /*0c80*/ 	.word	0x00025470


	//   ....[143]....
        /*0c84*/ 	.word	0x000255a0


	//----- nvinfo : EIATTR_REG_RECONFIG
	.align		4
.L_1467:
        /*0c88*/ 	.byte	0x01, 0x54
	.zero		2


	//----- nvinfo : EIATTR_SYSCALL_OFFSETS
	.align		4
        /*0c8c*/ 	.byte	0x04, 0x46
        /*0c8e*/ 	.short	(.L_1469 - .L_1468)


	//   ....[0]....
.L_1468:
        /*0c90*/ 	.word	0x00001d10


	//   ....[1]....
        /*0c94*/ 	.word	0x00001e60


	//   ....[2]....
        /*0c98*/ 	.word	0x00007320


	//   ....[3]....
        /*0c9c*/ 	.word	0x00007660


	//   ....[4]....
        /*0ca0*/ 	.word	0x0001e260


	//   ....[5]....
        /*0ca4*/ 	.word	0x0001e3b0


	//   ....[6]....
        /*0ca8*/ 	.word	0x0001e4b0


	//   ....[7]....
        /*0cac*/ 	.word	0x0001ed80


	//----- nvinfo : EIATTR_MBARRIER_INSTR_OFFSETS
	.align		4
.L_1469:
        /*0cb0*/ 	.byte	0x04, 0x39
        /*0cb2*/ 	.short	(.L_1471 - .L_1470)


	//   ....[0]....
.L_1470:
        /*0cb4*/ 	.word	0x000002d0
        /*0cb8*/ 	.word	0x000000ff
        /*0cbc*/ 	.word	0x00031c00
        /*0cc0*/ 	.short	0x0100
        /*0cc2*/ 	.byte	0x08
	.zero		1


	//   ....[1]....
        /*0cc4*/ 	.word	0x000002e0
        /*0cc8*/ 	.word	0x000000ff
        /*0ccc*/ 	.word	0x00031c20
        /*0cd0*/ 	.short	0x0100
        /*0cd2*/ 	.byte	0x08
	.zero		1


	//   ....[2]....
        /*0cd4*/ 	.word	0x000003d0
        /*0cd8*/ 	.word	0x000000ff
        /*0cdc*/ 	.word	0x00031c30
        /*0ce0*/ 	.short	0x0100
        /*0ce2*/ 	.byte	0x08
	.zero		1


	//   ....[3]....
        /*0ce4*/ 	.word	0x000003e0
        /*0ce8*/ 	.word	0x000000ff
        /*0cec*/ 	.word	0x00031c40
        /*0cf0*/ 	.short	0x0100
        /*0cf2*/ 	.byte	0x08
	.zero		1


	//   ....[4]....
        /*0cf4*/ 	.word	0x000003f0
        /*0cf8*/ 	.word	0x000000ff
        /*0cfc*/ 	.word	0x00031c38
        /*0d00*/ 	.short	0x0100
        /*0d02*/ 	.byte	0x08
	.zero		1


	//   ....[5]....
        /*0d04*/ 	.word	0x00000400
        /*0d08*/ 	.word	0x000000ff
        /*0d0c*/ 	.word	0x00031c48
        /*0d10*/ 	.short	0x0100
        /*0d12*/ 	.byte	0x08
	.zero		1


	//   ....[6]....
        /*0d14*/ 	.word	0x00000530
        /*0d18*/ 	.word	0x000000ff
        /*0d1c*/ 	.word	0x00031c50
        /*0d20*/ 	.short	0x0100
        /*0d22*/ 	.byte	0x08
	.zero		1


	//   ....[7]....
        /*0d24*/ 	.word	0x00000540
        /*0d28*/ 	.word	0x000000ff
        /*0d2c*/ 	.word	0x00031c60
        /*0d30*/ 	.short	0x0100
        /*0d32*/ 	.byte	0x08
	.zero		1


	//   ....[8]....
        /*0d34*/ 	.word	0x00000550
        /*0d38*/ 	.word	0x000000ff
        /*0d3c*/ 	.word	0x00031c58
        /*0d40*/ 	.short	0x0100
        /*0d42*/ 	.byte	0x08
	.zero		1


	//   ....[9]....
        /*0d44*/ 	.word	0x00000560
        /*0d48*/ 	.word	0x000000ff
        /*0d4c*/ 	.word	0x00031c68
        /*0d50*/ 	.short	0x0100
        /*0d52*/ 	.byte	0x08
	.zero		1


	//   ....[10]....
        /*0d54*/ 	.word	0x00000650
        /*0d58*/ 	.word	0x000000ff
        /*0d5c*/ 	.word	0x00031c70
        /*0d60*/ 	.short	0x0100
        /*0d62*/ 	.byte	0x06
	.zero		1


	//   ....[11]....
        /*0d64*/ 	.word	0x00000660
        /*0d68*/ 	.word	0x000000ff
        /*0d6c*/ 	.word	0x00031c80
        /*0d70*/ 	.short	0x0100
        /*0d72*/ 	.byte	0x06
	.zero		1


	//   ....[12]....
        /*0d74*/ 	.word	0x00000670
        /*0d78*/ 	.word	0x000000ff
        /*0d7c*/ 	.word	0x00031c78
        /*0d80*/ 	.short	0x0100
        /*0d82*/ 	.byte	0x06
	.zero		1


	//   ....[13]....
        /*0d84*/ 	.word	0x00000680
        /*0d88*/ 	.word	0x000000ff
        /*0d8c*/ 	.word	0x00031c88
        /*0d90*/ 	.short	0x0100
        /*0d92*/ 	.byte	0x06
	.zero		1


	//   ....[14]....
        /*0d94*/ 	.word	0x000007b0
        /*0d98*/ 	.word	0x000000ff
        /*0d9c*/ 	.word	0x00031c90
        /*0da0*/ 	.short	0x0100
        /*0da2*/ 	.byte	0x08
	.zero		1


	//   ....[15]....
        /*0da4*/ 	.word	0x000007c0
        /*0da8*/ 	.word	0x000000ff
        /*0dac*/ 	.word	0x00031ca0
        /*0db0*/ 	.short	0x0100
        /*0db2*/ 	.byte	0x08
	.zero		1


	//   ....[16]....
        /*0db4*/ 	.word	0x000007d0
        /*0db8*/ 	.word	0x000000ff
        /*0dbc*/ 	.word	0x00031c98
        /*0dc0*/ 	.short	0x0100
        /*0dc2*/ 	.byte	0x08
	.zero		1


	//   ....[17]....
        /*0dc4*/ 	.word	0x000007e0
        /*0dc8*/ 	.word	0x000000ff
        /*0dcc*/ 	.word	0x00031ca8
        /*0dd0*/ 	.short	0x0100
        /*0dd2*/ 	.byte	0x08
	.zero		1


	//   ....[18]....
        /*0dd4*/ 	.word	0x00000910
        /*0dd8*/ 	.word	0x000000ff
        /*0ddc*/ 	.word	0x00031cb0
        /*0de0*/ 	.short	0x0100
        /*0de2*/ 	.byte	0x08
	.zero		1


	//   ....[19]....
        /*0de4*/ 	.word	0x00000920
        /*0de8*/ 	.word	0x000000ff
        /*0dec*/ 	.word	0x00031cc0
        /*0df0*/ 	.short	0x0100
        /*0df2*/ 	.byte	0x08
	.zero		1


	//   ....[20]....
        /*0df4*/ 	.word	0x00000930
        /*0df8*/ 	.word	0x000000ff
        /*0dfc*/ 	.word	0x00031cb8
        /*0e00*/ 	.short	0x0100
        /*0e02*/ 	.byte	0x08
	.zero		1


	//   ....[21]....
        /*0e04*/ 	.word	0x00000940
        /*0e08*/ 	.word	0x000000ff
        /*0e0c*/ 	.word	0x00031cc8
        /*0e10*/ 	.short	0x0100
        /*0e12*/ 	.byte	0x08
	.zero		1


	//   ....[22]....
        /*0e14*/ 	.word	0x00003330
        /*0e18*/ 	.word	0x00000015
        /*0e1c*/ 	.word	0x00031c90
        /*0e20*/ 	.short	0x010a
        /*0e22*/ 	.byte	0x3f
	.zero		1


	//   ....[23]....
        /*0e24*/ 	.word	0x00004d60
        /*0e28*/ 	.word	0x00000015
        /*0e2c*/ 	.word	0x00031c90
        /*0e30*/ 	.short	0x010a
        /*0e32*/ 	.byte	0x3f
	.zero		1


	//   ....[24]....
        /*0e34*/ 	.word	0x00006770
        /*0e38*/ 	.word	0x00000015
        /*0e3c*/ 	.word	0x00031c90
        /*0e40*/ 	.short	0x010a
        /*0e42*/ 	.byte	0x3f
	.zero		1


	//   ....[25]....
        /*0e44*/ 	.word	0x000069d0
        /*0e48*/ 	.word	0x00000020
        /*0e4c*/ 	.word	0x00000000
        /*0e50*/ 	.short	0x0101
        /*0e52*/ 	.byte	0x3f
	.zero		1


	//   ....[26]....
        /*0e54*/ 	.word	0x00006a10
        /*0e58*/ 	.word	0x00000015
        /*0e5c*/ 	.word	0x00031cb0
        /*0e60*/ 	.short	0x010a
        /*0e62*/ 	.byte	0x3f
	.zero		1


	//   ....[27]....
        /*0e64*/ 	.word	0x00006d50
        /*0e68*/ 	.word	0x00000015
        /*0e6c*/ 	.word	0x00000000
        /*0e70*/ 	.short	0x0101
        /*0e72*/ 	.byte	0x3f
	.zero		1


	//   ....[28]....
        /*0e74*/ 	.word	0x000073c0
        /*0e78*/ 	.word	0x00000016
        /*0e7c*/ 	.word	0x00031c00
        /*0e80*/ 	.short	0x010a
        /*0e82*/ 	.byte	0x3f
	.zero		1


	//   ....[29]....
        /*0e84*/ 	.word	0x00007410
        /*0e88*/ 	.word	0x00000016
        /*0e8c*/ 	.word	0x00031c00
        /*0e90*/ 	.short	0x010a
        /*0e92*/ 	.byte	0x3f
	.zero		1


	//   ....[30]....
        /*0e94*/ 	.word	0x00008030
        /*0e98*/ 	.word	0x00000016
        /*0e9c*/ 	.word	0x00031c00
        /*0ea0*/ 	.short	0x010a
        /*0ea2*/ 	.byte	0x3f
	.zero		1


	//   ....[31]....
        /*0ea4*/ 	.word	0x00009b50
        /*0ea8*/ 	.word	0x00000016
        /*0eac*/ 	.word	0x00031c00
        /*0eb0*/ 	.short	0x010a
        /*0eb2*/ 	.byte	0x3f
	.zero		1


	//   ....[32]....
        /*0eb4*/ 	.word	0x0000b210
        /*0eb8*/ 	.word	0x00000015
        /*0ebc*/ 	.word	0x00031c30
        /*0ec0*/ 	.short	0x010a
        /*0ec2*/ 	.byte	0x3f
	.zero		1


	//   ....[33]....
        /*0ec4*/ 	.word	0x0000b280
        /*0ec8*/ 	.word	0x00000015
        /*0ecc*/ 	.word	0x00031c30
        /*0ed0*/ 	.short	0x010a
        /*0ed2*/ 	.byte	0x3f
	.zero		1


	//   ....[34]....
        /*0ed4*/ 	.word	0x0000e8d0
        /*0ed8*/ 	.word	0x0000003e
        /*0edc*/ 	.word	0x00000000
        /*0ee0*/ 	.short	0x0101
        /*0ee2*/ 	.byte	0x3f
	.zero		1


	//   ....[35]....
        /*0ee4*/ 	.word	0x0000f690
        /*0ee8*/ 	.word	0x00000000
        /*0eec*/ 	.word	0x00031c30
        /*0ef0*/ 	.short	0x010a
        /*0ef2*/ 	.byte	0x3f
	.zero		1


	//   ....[36]....
        /*0ef4*/ 	.word	0x0000f6e0
        /*0ef8*/ 	.word	0x00000000
        /*0efc*/ 	.word	0x00031c30
        /*0f00*/ 	.short	0x010a
        /*0f02*/ 	.byte	0x3f
	.zero		1


	//   ....[37]....
        /*0f04*/ 	.word	0x00011980
        /*0f08*/ 	.word	0x0000000e
        /*0f0c*/ 	.word	0x00031c50
        /*0f10*/ 	.short	0x010a
        /*0f12*/ 	.byte	0x3f
	.zero		1


	//   ....[38]....
        /*0f14*/ 	.word	0x000119c0
        /*0f18*/ 	.word	0x0000000e
        /*0f1c*/ 	.word	0x00031c50
        /*0f20*/ 	.short	0x010a
        /*0f22*/ 	.byte	0x3f
	.zero		1


	//   ....[39]....
        /*0f24*/ 	.word	0x000138c0
        /*0f28*/ 	.word	0x0000004d
        /*0f2c*/ 	.word	0x00000000
        /*0f30*/ 	.short	0x0101
        /*0f32*/ 	.byte	0x3f
	.zero		1


	//   ....[40]....
        /*0f34*/ 	.word	0x000138e0
        /*0f38*/ 	.word	0x00000013
        /*0f3c*/ 	.word	0x00000000
        /*0f40*/ 	.short	0x0101
        /*0f42*/ 	.byte	0x3f
	.zero		1


	//   ....[41]....
        /*0f44*/ 	.word	0x00014720
        /*0f48*/ 	.word	0x00000000
        /*0f4c*/ 	.word	0x00031c30
        /*0f50*/ 	.short	0x010a
        /*0f52*/ 	.byte	0x3f
	.zero		1


	//   ....[42]....
        /*0f54*/ 	.word	0x00014770
        /*0f58*/ 	.word	0x00000000
        /*0f5c*/ 	.word	0x00031c30
        /*0f60*/ 	.short	0x010a
        /*0f62*/ 	.byte	0x3f
	.zero		1


	//   ....[43]....
        /*0f64*/ 	.word	0x00016a10
        /*0f68*/ 	.word	0x0000000e
        /*0f6c*/ 	.word	0x00031c50
        /*0f70*/ 	.short	0x010a
        /*0f72*/ 	.byte	0x3f
	.zero		1


	//   ....[44]....
        /*0f74*/ 	.word	0x00016a60
        /*0f78*/ 	.word	0x0000000e
        /*0f7c*/ 	.word	0x00031c50
        /*0f80*/ 	.short	0x010a
        /*0f82*/ 	.byte	0x3f
	.zero		1


	//   ....[45]....
        /*0f84*/ 	.word	0x00018030
        /*0f88*/ 	.word	0x0000004a
        /*0f8c*/ 	.word	0x00000000
        /*0f90*/ 	.short	0x0101
        /*0f92*/ 	.byte	0x3f
	.zero		1


	//   ....[46]....
        /*0f94*/ 	.word	0x000180b0
        /*0f98*/ 	.word	0x00000049
        /*0f9c*/ 	.word	0x00000000
        /*0fa0*/ 	.short	0x0101
        /*0fa2*/ 	.byte	0x3f
	.zero		1


	//   ....[47]....
        /*0fa4*/ 	.word	0x00018bd0
        /*0fa8*/ 	.word	0x00000007
        /*0fac*/ 	.word	0x00031c50
        /*0fb0*/ 	.short	0x010a
        /*0fb2*/ 	.byte	0x3f
	.zero		1


	//   ....[48]....
        /*0fb4*/ 	.word	0x00018c80
        /*0fb8*/ 	.word	0x00000007
        /*0fbc*/ 	.word	0x00031c50
        /*0fc0*/ 	.short	0x010a
        /*0fc2*/ 	.byte	0x3f
	.zero		1


	//   ....[49]....
        /*0fc4*/ 	.word	0x000194d0
        /*0fc8*/ 	.word	0x0000000a
        /*0fcc*/ 	.word	0x00000000
        /*0fd0*/ 	.short	0x0101
        /*0fd2*/ 	.byte	0x3f
	.zero		1


	//   ....[50]....
        /*0fd4*/ 	.word	0x0001a890
        /*0fd8*/ 	.word	0x00000000
        /*0fdc*/ 	.word	0x00000000
        /*0fe0*/ 	.short	0x0101
        /*0fe2*/ 	.byte	0x3f
	.zero		1


	//   ....[51]....
        /*0fe4*/ 	.word	0x0001cc00
        /*0fe8*/ 	.word	0x00000016
        /*0fec*/ 	.word	0x00031c20
        /*0ff0*/ 	.short	0x010a
        /*0ff2*/ 	.byte	0x3f
	.zero		1


	//   ....[52]....
        /*0ff4*/ 	.word	0x0001ccc0
        /*0ff8*/ 	.word	0x00000009
        /*0ffc*/ 	.word	0x00031ca0
        /*1000*/ 	.short	0x010a
        /*1002*/ 	.byte	0x3f
	.zero		1


	//   ....[53]....
        /*1004*/ 	.word	0x0001d0e0
        /*1008*/ 	.word	0x00000009
        /*100c*/ 	.word	0x00031cc0
        /*1010*/ 	.short	0x010a
        /*1012*/ 	.byte	0x3f
	.zero		1


	//   ....[54]....
        /*1014*/ 	.word	0x0001d630
        /*1018*/ 	.word	0x00000008
        /*101c*/ 	.word	0x00031ca0
        /*1020*/ 	.short	0x010a
        /*1022*/ 	.byte	0x3f
	.zero		1


	//   ....[55]....
        /*1024*/ 	.word	0x0001da40
        /*1028*/ 	.word	0x00000008
        /*102c*/ 	.word	0x00031cc0
        /*1030*/ 	.short	0x010a
        /*1032*/ 	.byte	0x3f
	.zero		1


	//   ....[56]....
        /*1034*/ 	.word	0x0001e830
        /*1038*/ 	.word	0x00000000
        /*103c*/ 	.word	0x00031c40
        /*1040*/ 	.short	0x010a
        /*1042*/ 	.byte	0x3f
	.zero		1


	//   ....[57]....
        /*1044*/ 	.word	0x0001f770
        /*1048*/ 	.word	0x00000016
        /*104c*/ 	.word	0x00031c00
        /*1050*/ 	.short	0x0107
        /*1052*/ 	.byte	0x3f
	.zero		1


	//   ....[58]....
        /*1054*/ 	.word	0x0001f870
        /*1058*/ 	.word	0x00000016
        /*105c*/ 	.word	0x00031c00
        /*1060*/ 	.short	0x0101
        /*1062*/ 	.byte	0x3f
	.zero		1


	//   ....[59]....
        /*1064*/ 	.word	0x0001f890
        /*1068*/ 	.word	0x00000016
        /*106c*/ 	.word	0x00031c20
        /*1070*/ 	.short	0x010a
        /*1072*/ 	.byte	0x3f
	.zero		1


	//   ....[60]....
        /*1074*/ 	.word	0x0001fba0
        /*1078*/ 	.word	0x00000003
        /*107c*/ 	.word	0x00031c40
        /*1080*/ 	.short	0x010a
        /*1082*/ 	.byte	0x3f
	.zero		1


	//   ....[61]....
        /*1084*/ 	.word	0x00020010
        /*1088*/ 	.word	0x00000002
        /*108c*/ 	.word	0x00031c60
        /*1090*/ 	.short	0x010a
        /*1092*/ 	.byte	0x3f
	.zero		1


	//   ....[62]....
        /*1094*/ 	.word	0x00020750
        /*1098*/ 	.word	0x00000005
        /*109c*/ 	.word	0x00031c40
        /*10a0*/ 	.short	0x010a
        /*10a2*/ 	.byte	0x3f
	.zero		1


	//   ....[63]....
        /*10a4*/ 	.word	0x00020bc0
        /*10a8*/ 	.word	0x00000003
        /*10ac*/ 	.word	0x00031c60
        /*10b0*/ 	.short	0x010a
        /*10b2*/ 	.byte	0x3f
	.zero		1


	//   ....[64]....
        /*10b4*/ 	.word	0x00021270
        /*10b8*/ 	.word	0x00000005
        /*10bc*/ 	.word	0x00031c40
        /*10c0*/ 	.short	0x010a
        /*10c2*/ 	.byte	0x3f
	.zero		1


	//   ....[65]....
        /*10c4*/ 	.word	0x000216e0
        /*10c8*/ 	.word	0x00000003
        /*10cc*/ 	.word	0x00031c60
        /*10d0*/ 	.short	0x010a
        /*10d2*/ 	.byte	0x3f
	.zero		1


	//   ....[66]....
        /*10d4*/ 	.word	0x00021d30
        /*10d8*/ 	.word	0x00000003
        /*10dc*/ 	.word	0x00031c60
        /*10e0*/ 	.short	0x010a
        /*10e2*/ 	.byte	0x3f
	.zero		1


	//   ....[67]....
        /*10e4*/ 	.word	0x00022eb0
        /*10e8*/ 	.word	0x00000009
        /*10ec*/ 	.word	0x00031c20
        /*10f0*/ 	.short	0x010a
        /*10f2*/ 	.byte	0x3f
	.zero		1


	//   ....[68]....
        /*10f4*/ 	.word	0x00023060
        /*10f8*/ 	.word	0x00000006
        /*10fc*/ 	.word	0x00000000
        /*1100*/ 	.short	0x010a
        /*1102*/ 	.byte	0x3f
	.zero		1


	//   ....[69]....
        /*1104*/ 	.word	0x000230d0
        /*1108*/ 	.word	0x00000007
        /*110c*/ 	.word	0x00000000
        /*1110*/ 	.short	0x010a
        /*1112*/ 	.byte	0x3f
	.zero		1


	//   ....[70]....
        /*1114*/ 	.word	0x00023130
        /*1118*/ 	.word	0x00000004
        /*111c*/ 	.word	0x00000000
        /*1120*/ 	.short	0x010a
        /*1122*/ 	.byte	0x3f
	.zero		1


	//   ....[71]....
        /*1124*/ 	.word	0x00023160
        /*1128*/ 	.word	0x00000005
        /*112c*/ 	.word	0x00000000
        /*1130*/ 	.short	0x010a
        /*1132*/ 	.byte	0x3f
	.zero		1


	//   ....[72]....
        /*1134*/ 	.word	0x000231c0
        /*1138*/ 	.word	0x00000015
        /*113c*/ 	.word	0x00031c90
        /*1140*/ 	.short	0x010a
        /*1142*/ 	.byte	0x3f
	.zero		1


	//   ....[73]....
        /*1144*/ 	.word	0x00023210
        /*1148*/ 	.word	0x00000015
        /*114c*/ 	.word	0x00031c90
        /*1150*/ 	.short	0x010a
        /*1152*/ 	.byte	0x3f
	.zero		1


	//   ....[74]....
        /*1154*/ 	.word	0x00023260
        /*1158*/ 	.word	0x00000015
        /*115c*/ 	.word	0x00031c90
        /*1160*/ 	.short	0x010a
        /*1162*/ 	.byte	0x3f
	.zero		1


	//   ....[75]....
        /*1164*/ 	.word	0x000232b0
        /*1168*/ 	.word	0x00000015
        /*116c*/ 	.word	0x00031cb0
        /*1170*/ 	.short	0x010a
        /*1172*/ 	.byte	0x3f
	.zero		1


	//   ....[76]....
        /*1174*/ 	.word	0x000235b0
        /*1178*/ 	.word	0x00000016
        /*117c*/ 	.word	0x00031c00
        /*1180*/ 	.short	0x010a
        /*1182*/ 	.byte	0x3f
	.zero		1


	//   ....[77]....
        /*1184*/ 	.word	0x000237d0
        /*1188*/ 	.word	0x00000016
        /*118c*/ 	.word	0x00031c00
        /*1190*/ 	.short	0x010a
        /*1192*/ 	.byte	0x3f
	.zero		1


	//   ....[78]....
        /*1194*/ 	.word	0x00023820
        /*1198*/ 	.word	0x00000015
        /*119c*/ 	.word	0x00031c30
        /*11a0*/ 	.short	0x010a
        /*11a2*/ 	.byte	0x3f
	.zero		1


	//   ....[79]....
        /*11a4*/ 	.word	0x00023870
        /*11a8*/ 	.word	0x00000000
        /*11ac*/ 	.word	0x00031c30
        /*11b0*/ 	.short	0x010a
        /*11b2*/ 	.byte	0x3f
	.zero		1


	//   ....[80]....
        /*11b4*/ 	.word	0x000238c0
        /*11b8*/ 	.word	0x0000000e
        /*11bc*/ 	.word	0x00031c50
        /*11c0*/ 	.short	0x010a
        /*11c2*/ 	.byte	0x3f
	.zero		1


	//   ....[81]....
        /*11c4*/ 	.word	0x00023910
        /*11c8*/ 	.word	0x00000000
        /*11cc*/ 	.word	0x00031c30
        /*11d0*/ 	.short	0x010a
        /*11d2*/ 	.byte	0x3f
	.zero		1


	//   ....[82]....
        /*11d4*/ 	.word	0x00023960
        /*11d8*/ 	.word	0x0000000e
        /*11dc*/ 	.word	0x00031c50
        /*11e0*/ 	.short	0x010a
        /*11e2*/ 	.byte	0x3f
	.zero		1


	//   ....[83]....
        /*11e4*/ 	.word	0x000239b0
        /*11e8*/ 	.word	0x00000007
        /*11ec*/ 	.word	0x00031c50
        /*11f0*/ 	.short	0x010a
        /*11f2*/ 	.byte	0x3f
	.zero		1


	//   ....[84]....
        /*11f4*/ 	.word	0x00023d50
        /*11f8*/ 	.word	0x00000016
        /*11fc*/ 	.word	0x00031c20
        /*1200*/ 	.short	0x010a
        /*1202*/ 	.byte	0x3f
	.zero		1


	//   ....[85]....
        /*1204*/ 	.word	0x00023da0
        /*1208*/ 	.word	0x00000009
        /*120c*/ 	.word	0x00031ca0
        /*1210*/ 	.short	0x010a
        /*1212*/ 	.byte	0x3f
	.zero		1


	//   ....[86]....
        /*1214*/ 	.word	0x00023df0
        /*1218*/ 	.word	0x00000009
        /*121c*/ 	.word	0x00031cc0
        /*1220*/ 	.short	0x010a
        /*1222*/ 	.byte	0x3f
	.zero		1


	//   ....[87]....
        /*1224*/ 	.word	0x00023e40
        /*1228*/ 	.word	0x00000008
        /*122c*/ 	.word	0x00031ca0
        /*1230*/ 	.short	0x010a
        /*1232*/ 	.byte	0x3f
	.zero		1


	//   ....[88]....
        /*1234*/ 	.word	0x00023e90
        /*1238*/ 	.word	0x00000008
        /*123c*/ 	.word	0x00031cc0
        /*1240*/ 	.short	0x010a
        /*1242*/ 	.byte	0x3f
	.zero		1


	//   ....[89]....
        /*1244*/ 	.word	0x00024030
        /*1248*/ 	.word	0x00000000
        /*124c*/ 	.word	0x00031c40
        /*1250*/ 	.short	0x010a
        /*1252*/ 	.byte	0x3f
	.zero		1


	//   ....[90]....
        /*1254*/ 	.word	0x000248e0
        /*1258*/ 	.word	0x00000016
        /*125c*/ 	.word	0x00031c20
        /*1260*/ 	.short	0x010a
        /*1262*/ 	.byte	0x3f
	.zero		1


	//   ....[91]....
        /*1264*/ 	.word	0x00024930
        /*1268*/ 	.word	0x00000003
        /*126c*/ 	.word	0x00031c40
        /*1270*/ 	.short	0x010a
        /*1272*/ 	.byte	0x3f
	.zero		1


	//   ....[92]....
        /*1274*/ 	.word	0x00024980
        /*1278*/ 	.word	0x00000002
        /*127c*/ 	.word	0x00031c60
        /*1280*/ 	.short	0x010a
        /*1282*/ 	.byte	0x3f
	.zero		1


	//   ....[93]....
        /*1284*/ 	.word	0x000249d0
        /*1288*/ 	.word	0x00000005
        /*128c*/ 	.word	0x00031c40
        /*1290*/ 	.short	0x010a
        /*1292*/ 	.byte	0x3f
	.zero		1


	//   ....[94]....
        /*1294*/ 	.word	0x00024a20
        /*1298*/ 	.word	0x00000003
        /*129c*/ 	.word	0x00031c60
        /*12a0*/ 	.short	0x010a
        /*12a2*/ 	.byte	0x3f
	.zero		1


	//   ....[95]....
        /*12a4*/ 	.word	0x00024a70
        /*12a8*/ 	.word	0x00000005
        /*12ac*/ 	.word	0x00031c40
        /*12b0*/ 	.short	0x010a
        /*12b2*/ 	.byte	0x3f
	.zero		1


	//   ....[96]....
        /*12b4*/ 	.word	0x00024ac0
        /*12b8*/ 	.word	0x00000003
        /*12bc*/ 	.word	0x00031c60
        /*12c0*/ 	.short	0x010a
        /*12c2*/ 	.byte	0x3f
	.zero		1


	//   ....[97]....
        /*12c4*/ 	.word	0x00024b10
        /*12c8*/ 	.word	0x00000003
        /*12cc*/ 	.word	0x00031c60
        /*12d0*/ 	.short	0x010a
        /*12d2*/ 	.byte	0x3f
	.zero		1


	//   ....[98]....
        /*12d4*/ 	.word	0x000254c0
        /*12d8*/ 	.word	0x00000009
        /*12dc*/ 	.word	0x00031c20
        /*12e0*/ 	.short	0x010a
        /*12e2*/ 	.byte	0x3f
	.zero		1


	//   ....[99]....
        /*12e4*/ 	.word	0x00025660
        /*12e8*/ 	.word	0x00000006
        /*12ec*/ 	.word	0x00000000
        /*12f0*/ 	.short	0x010a
        /*12f2*/ 	.byte	0x3f
	.zero		1


	//   ....[100]....
        /*12f4*/ 	.word	0x000256b0
        /*12f8*/ 	.word	0x00000007
        /*12fc*/ 	.word	0x00000000
        /*1300*/ 	.short	0x010a
        /*1302*/ 	.byte	0x3f
	.zero		1


	//   ....[101]....
        /*1304*/ 	.word	0x00025700
        /*1308*/ 	.word	0x00000004
        /*130c*/ 	.word	0x00000000
        /*1310*/ 	.short	0x010a
        /*1312*/ 	.byte	0x3f
	.zero		1


	//----- nvinfo : EIATTR_NUM_MBARRIERS
	.align		4
.L_1471:
        /*1314*/ 	.byte	0x03, 0x38
        /*1316*/ 	.short	0x0016


	//----- nvinfo : EIATTR_EXIT_INSTR_OFFSETS
	.align		4
        /*1318*/ 	.byte	0x04, 0x1c
        /*131a*/ 	.short	(.L_1473 - .L_1472)


	//   ....[0]....
.L_1472:
        /*131c*/ 	.word	0x000231b0


	//----- nvinfo : EIATTR_MAX_THREADS
	.align		4
.L_1473:
        /*1320*/ 	.byte	0x04, 0x05
        /*1322*/ 	.short	(.L_1475 - .L_1474)
.L_1474:
        /*1324*/ 	.word	0x00000200
        /*1328*/ 	.word	0x00000001
        /*132c*/ 	.word	0x00000001


	//----- nvinfo : EIATTR_CRS_STACK_SIZE
	.align		4
.L_1475:
        /*1330*/ 	.byte	0x04, 0x1e
        /*1332*/ 	.short	(.L_1477 - .L_1476)
.L_1476:
        /*1334*/ 	.word	0x00000000


	//----- nvinfo : EIATTR_CBANK_PARAM_SIZE
	.align		4
.L_1477:
        /*1338*/ 	.byte	0x03, 0x19
        /*133a*/ 	.short	0x0af0


	//----- nvinfo : EIATTR_PARAM_CBANK
	.align		4
        /*133c*/ 	.byte	0x04, 0x0a
        /*133e*/ 	.short	(.L_1479 - .L_1478)
	.align		4
.L_1478:
        /*1340*/ 	.word	index@(.nv.constant0._ZN7cutlass13device_kernelIN5flash11enable_sm90INS1_16FlashAttnFwdSm90INS1_25CollectiveMainloopFwdSm90ILi2EN4cute5tupleIJNS5_1CILi1EEES8_S8_EEENS6_IJNS7_ILi192EEENS7_ILi144EEENS7_ILi96EEEEEELi96ENS_6half_tEfNS_4arch4Sm90ELb1ELb0ELb0ELb1ELb0ELb1ELb0ELb0ELb1ELb1ELb0ELb0EEENS1_21CollectiveEpilogueFwdINS6_IJSA_SC_SB_EEES9_SE_SG_Li384ELb1ELb1ELb0ELb0EEENS1_36VarlenDynamicPersistentTileSchedulerILi192ELi144ELi384ELi128ELb0ELb1ELb1ELb1ELb1ELb1EEEEEEEEEvNT_6ParamsE)
        /*1344*/ 	.short	0x0210
        /*1346*/ 	.short	0x0af0


	//----- nvinfo : EIATTR_SW_WAR
	.align		4
.L_1479:
        /*1348*/ 	.byte	0x04, 0x36
        /*134a*/ 	.short	(.L_1481 - .L_1480)
.L_1480:
        /*134c*/ 	.word	0x00000008
.L_1481:


//--------------------- .nv.info._ZN7cutlass13device_kernelIN5flash11enable_sm90INS1_16FlashAttnFwdSm90INS1_25CollectiveMainloopFwdSm90ILi2EN4cute5tupleIJNS5_1CILi1EEES8_S8_EEENS6_IJNS7_ILi192EEESA_NS7_ILi64EEEEEELi64ENS_6half_tEfNS_4arch4Sm90ELb0ELb0ELb0ELb0ELb0ELb0ELb0ELb0ELb1ELb1ELb0ELb0EEENS1_21CollectiveEpilogueFwdINS6_IJSA_SB_SA_EEES9_SD_SF_Li384ELb0ELb1ELb0ELb0EEENS1_29StaticPersistentTileSchedulerILb0EEEEEEEEEvNT_6ParamsE --------------------------
	.section	.nv.info._ZN7cutlass13device_kernelIN5flash11enable_sm90INS1_16FlashAttnFwdSm90INS1_25CollectiveMainloopFwdSm90ILi2EN4cute5tupleIJNS5_1CILi1EEES8_S8_EEENS6_IJNS7_ILi192EEESA_NS7_ILi64EEEEEELi64ENS_6half_tEfNS_4arch4Sm90ELb0ELb0ELb0ELb0ELb0ELb0ELb0ELb0ELb1ELb1ELb0ELb0EEENS1_21CollectiveEpilogueFwdINS6_IJSA_SB_SA_EEES9_SD_SF_Li384ELb0ELb1ELb0ELb0EEENS1_29StaticPersistentTileSchedulerILb0EEEEEEEEEvNT_6ParamsE,"",@"SHT_CUDA_INFO"
	.sectionflags	@""
	.align	4


	//----- nvinfo : EIATTR_CUDA_API_VERSION
	.align		4
        /*0000*/ 	.byte	0x04, 0x37
        /*0002*/ 	.short	(.L_1483 - .L_1482)
.L_1482:
        /*0004*/ 	.word	0x00000082


	//----- nvinfo : EIATTR_KPARAM_INFO
	.align		4
.L_1483:
        /*0008*/ 	.byte	0x04, 0x17
        /*000a*/ 	.short	(.L_1485 - .L_1484)
.L_1484:
        /*000c*/ 	.word	0x00000000
        /*0010*/ 	.short	0x0000
        /*0012*/ 	.short	0x0070
        /*0014*/ 	.byte	0x00, 0xf0, 0x01, 0x28


	//----- nvinfo : EIATTR_SPARSE_MMA_MASK
	.align		4
.L_1485:
        /*0018*/ 	.byte	0x03, 0x50
        /*001a*/ 	.short	0x0000


	//----- nvinfo : EIATTR_MAXREG_COUNT
	.align		4
        /*001c*/ 	.byte	0x03, 0x1b
        /*001e*/ 	.short	0x0080


	//----- nvinfo : EIATTR_NUM_BARRIERS
	.align		4
        /*0020*/ 	.byte	0x02, 0x4c
        /*0022*/ 	.byte	0x10
	.zero		1


	//----- nvinfo : EIATTR_EXTERNS
	.align		4
        /*0024*/ 	.byte	0x04, 0x0f
        /*0026*/ 	.short	(.L_1487 - .L_1486)


	//   ....[0]....
	.align		4
.L_1486:
        /*0028*/ 	.word	index@(__assertfail)


	//----- nvinfo : EIATTR_ANNOTATIONS
	.align		4
.L_1487:
        /*002c*/ 	.byte	0x04, 0x55
        /*002e*/ 	.short	(.L_1489 - .L_1488)


	//   ....[0]....
.L_1488:
        /* <DEDUP_REMOVED lines=15> */


	//----- nvinfo : EIATTR_MERCURY_ISA_VERSION
	.align		4
.L_1489:
        /*0110*/ 	.byte	0x03, 0x5f
        /*0112*/ 	.short	0x0101


	//----- nvinfo : EIATTR_INT_WARP_WIDE_INSTR_OFFSETS
	.align		4
        /*0114*/ 	.byte	0x04, 0x31
        /*0116*/ 	.short	(.L_1491 - .L_1490)


	//   ....[0]....
.L_1490:
        /*0118*/ 	.word	0x00000130


	//   ....[1]....
        /*011c*/ 	.word	0x00000170


	//   ....[2]....
        /*0120*/ 	.word	0x000001e0


	//----- nvinfo : EIATTR_COOP_GROUP_MASK_REGIDS
	.align		4
.L_1491:
        /*0124*/ 	.byte	0x04, 0x29
        /*0126*/ 	.short	(.L_1493 - .L_1492)


	//   ....[0]....
.L_1492:
        /*0128*/ 	.word	0xffffffff


	//   ....[1]....
        /*012c*/ 	.word	0xffffffff


	//   ....[2]....
        /*0130*/ 	.word	0xffffffff


	//   ....[3]....
        /*0134*/ 	.word	0xffffffff


	//   ....[4]....
        /*0138*/ 	.word	0xffffffff


	//   ....[5]....
        /*013c*/ 	.word	0xffffffff


	//   ....[6]....
        /*0140*/ 	.word	0xffffffff


	//   ....[7]....
        /*0144*/ 	.word	0xffffffff


	//   ....[8]....
        /*0148*/ 	.word	0xffffffff


	//   ....[9]....
        /*014c*/ 	.word	0xffffffff


	//   ....[10]....
        /*0150*/ 	.word	0xffffffff


	//   ....[11]....
        /*0154*/ 	.word	0xffffffff


	//   ....[12]....
        /*0158*/ 	.word	0xffffffff


	//   ....[13]....
        /*015c*/ 	.word	0xffffffff


	//   ....[14]....
        /*0160*/ 	.word	0xffffffff


	//   ....[15]....
        /*0164*/ 	.word	0xffffffff


	//   ....[16]....
        /*0168*/ 	.word	0xffffffff


	//   ....[17]....
        /*016c*/ 	.word	0xffffffff


	//   ....[18]....
        /*0170*/ 	.word	0xffffffff


	//   ....[19]....
        /*0174*/ 	.word	0xffffffff


	//   ....[20]....
        /*0178*/ 	.word	0xffffffff


	//   ....[21]....
        /*017c*/ 	.word	0xffffffff


	//   ....[22]....
        /*0180*/ 	.word	0xffffffff


	//   ....[23]....
        /*0184*/ 	.word	0xffffffff


	//   ....[24]....
        /*0188*/ 	.word	0xffffffff


	//   ....[25]....
        /*018c*/ 	.word	0xffffffff


	//   ....[26]....
        /*0190*/ 	.word	0xffffffff


	//   ....[27]....
        /*0194*/ 	.word	0xffffffff


	//   ....[28]....
        /*0198*/ 	.word	0xffffffff


	//   ....[29]....
        /*019c*/ 	.word	0xffffffff


	//   ....[30]....
        /*01a0*/ 	.word	0xffffffff


	//   ....[31]....
        /*01a4*/ 	.word	0xffffffff


	//   ....[32]....
        /*01a8*/ 	.word	0xffffffff


	//   ....[33]....
        /*01ac*/ 	.word	0xffffffff


	//   ....[34]....
        /*01b0*/ 	.word	0xffffffff


	//   ....[35]....
        /*01b4*/ 	.word	0xffffffff


	//   ....[36]....
        /*01b8*/ 	.word	0xffffffff


	//   ....[37]....
        /*01bc*/ 	.word	0xffffffff


	//   ....[38]....
        /*01c0*/ 	.word	0xffffffff


	//   ....[39]....
        /*01c4*/ 	.word	0xffffffff


	//   ....[40]....
        /*01c8*/ 	.word	0xffffffff


	//   ....[41]....
        /*01cc*/ 	.word	0xffffffff


	//   ....[42]....
        /*01d0*/ 	.word	0xffffffff


	//   ....[43]....
        /*01d4*/ 	.word	0xffffffff


	//   ....[44]....
        /*01d8*/ 	.word	0xffffffff


	//   ....[45]....
        /*01dc*/ 	.word	0xffffffff


	//   ....[46]....
        /*01e0*/ 	.word	0xffffffff


	//   ....[47]....
        /*01e4*/ 	.word	0xffffffff


	//   ....[48]....
        /*01e8*/ 	.word	0xffffffff


	//   ....[49]....
        /*01ec*/ 	.word	0xffffffff


	//   ....[50]....
        /*01f0*/ 	.word	0xffffffff


	//   ....[51]....
        /*01f4*/ 	.word	0xffffffff


	//   ....[52]....
        /*01f8*/ 	.word	0xffffffff


	//   ....[53]....
        /*01fc*/ 	.word	0xffffffff


	//   ....[54]....
        /*0200*/ 	.word	0xffffffff


	//   ....[55]....
        /*0204*/ 	.word	0xffffffff


	//   ....[56]....
        /*0208*/ 	.word	0xffffffff


	//   ....[57]....
        /*020c*/ 	.word	0xffffffff


	//   ....[58]....
        /*0210*/ 	.word	0xffffffff


	//   ....[59]....
        /*0214*/ 	.word	0xffffffff


	//   ....[60]....
        /*0218*/ 	.word	0x0500000f


	//   ....[61]....
        /*021c*/ 	.word	0x0500000f


	//   ....[62]....
        /*0220*/ 	.word	0x0500000f


	//   ....[63]....
        /*0224*/ 	.word	0x0500000f


	//   ....[64]....
        /*0228*/ 	.word	0x0500000f


	//   ....[65]....
        /*022c*/ 	.word	0x0500000f


	//   ....[66]....
        /*0230*/ 	.word	0x0500000f


	//   ....[67]....
        /*0234*/ 	.word	0x0500000f


	//   ....[68]....
        /*0238*/ 	.word	0x0500000f


	//   ....[69]....
        /*023c*/ 	.word	0x0500000f


	//   ....[70]....
        /*0240*/ 	.word	0x0500000f


	//   ....[71]....
        /*0244*/ 	.word	0x0500000f


	//   ....[72]....
        /*0248*/ 	.word	0x0500000f


	//   ....[73]....
        /*024c*/ 	.word	0x0500000f


	//   ....[74]....
        /*0250*/ 	.word	0x0500000f


	//   ....[75]....
        /*0254*/ 	.word	0x0500000f


	//   ....[76]....
        /*0258*/ 	.word	0x0500000f


	//   ....[77]....
        /*025c*/ 	.word	0x0500000f


	//   ....[78]....
        /*0260*/ 	.word	0x0500000f


	//   ....[79]....
        /*0264*/ 	.word	0x0500000f


	//   ....[80]....
        /*0268*/ 	.word	0x0500000f


	//   ....[81]....
        /*026c*/ 	.word	0x0500000f


	//   ....[82]....
        /*0270*/ 	.word	0x0500000f


	//   ....[83]....
        /*0274*/ 	.word	0x0500000f


	//   ....[84]....
        /*0278*/ 	.word	0x0500000f


	//   ....[85]....
        /*027c*/ 	.word	0x0500000f


	//----- nvinfo : EIATTR_COOP_GROUP_INSTR_OFFSETS
	.align		4
.L_1493:
        /*0280*/ 	.byte	0x04, 0x28
        /*0282*/ 	.short	(.L_1495 - .L_1494)


	//   ....[0]....
.L_1494:
        /*0284*/ 	.word	0x00000070


	//   ....[1]....
        /*0288*/ 	.word	0x00000140


	//   ....[2]....
        /*028c*/ 	.word	0x00000190


	//   ....[3]....
        /*0290*/ 	.word	0x000003c0


	//   ....[4]....
        /*0294*/ 	.word	0x00000520


	//   ....[5]....
        /*0298*/ 	.word	0x00000640


	//   ....[6]....
        /*029c*/ 	.word	0x000007a0


	//   ....[7]....
        /*02a0*/ 	.word	0x00000f60


	//   ....[8]....
        /*02a4*/ 	.word	0x000025f0


	//   ....[9]....
        /*02a8*/ 	.word	0x000026f0


	//   ....[10]....
        /*02ac*/ 	.word	0x00002ac0


	//   ....[11]....
        /*02b0*/ 	.word	0x00002c30


	//   ....[12]....
        /*02b4*/ 	.word	0x00003f50


	//   ....[13]....
        /*02b8*/ 	.word	0x00005120


	//   ....[14]....
        /*02bc*/ 	.word	0x00005180


	//   ....[15]....
        /*02c0*/ 	.word	0x000051a0


	//   ....[16]....
        /*02c4*/ 	.word	0x000051c0


	//   ....[17]....
        /*02c8*/ 	.word	0x00006a70


	//   ....[18]....
        /*02cc*/ 	.word	0x00006c70


	//   ....[19]....
        /*02d0*/ 	.word	0x00006cc0


	//   ....[20]....
        /*02d4*/ 	.word	0x00006d30


	//   ....[21]....
        /*02d8*/ 	.word	0x00006d60


	//   ....[22]....
        /*02dc*/ 	.word	0x00007bf0


	//   ....[23]....
        /*02e0*/ 	.word	0x00007c20


	//   ....[24]....
        /*02e4*/ 	.word	0x00007c40


	//   ....[25]....
        /*02e8*/ 	.word	0x00007c70


	//   ....[26]....
        /*02ec*/ 	.word	0x00007fc0


	//   ....[27]....
        /*02f0*/ 	.word	0x00007fe0


	//   ....[28]....
        /*02f4*/ 	.word	0x00008000


	//   ....[29]....
        /*02f8*/ 	.word	0x00008030


	//   ....[30]....
        /*02fc*/ 	.word	0x00008040


	//   ....[31]....
        /*0300*/ 	.word	0x00008050


	//   ....[32]....
        /*0304*/ 	.word	0x00008060


	//   ....[33]....
        /*0308*/ 	.word	0x00008070


	//   ....[34]....
        /*030c*/ 	.word	0x00008aa0


	//   ....[35]....
        /*0310*/ 	.word	0x00009530


	//   ....[36]....
        /*0314*/ 	.word	0x00009560


	//   ....[37]....
        /*0318*/ 	.word	0x00009590


	//   ....[38]....
        /*031c*/ 	.word	0x00009620


	//   ....[39]....
        /*0320*/ 	.word	0x00009660


	//   ....[40]....
        /*0324*/ 	.word	0x000096a0


	//   ....[41]....
        /*0328*/ 	.word	0x000096e0


	//   ....[42]....
        /*032c*/ 	.word	0x00009720


	//   ....[43]....
        /*0330*/ 	.word	0x00009760


	//   ....[44]....
        /*0334*/ 	.word	0x000097a0


	//   ....[45]....
        /*0338*/ 	.word	0x000097e0


	//   ....[46]....
        /*033c*/ 	.word	0x00009820


	//   ....[47]....
        /*0340*/ 	.word	0x00009860


	//   ....[48]....
        /*0344*/ 	.word	0x00009890


	//   ....[49]....
        /*0348*/ 	.word	0x000098a0


	//   ....[50]....
        /*034c*/ 	.word	0x000098b0


	//   ....[51]....
        /*0350*/ 	.word	0x000098c0


	//   ....[52]....
        /*0354*/ 	.word	0x00009920


	//   ....[53]....
        /*0358*/ 	.word	0x000099a0


	//   ....[54]....
        /*035c*/ 	.word	0x000099d0


	//   ....[55]....
        /*0360*/ 	.word	0x00009a10


	//   ....[56]....
        /*0364*/ 	.word	0x00009a30


	//   ....[57]....
        /*0368*/ 	.word	0x00009a60


	//   ....[58]....
        /*036c*/ 	.word	0x00009aa0


	//   ....[59]....
        /*0370*/ 	.word	0x0000b700


	//   ....[60]....
        /*0374*/ 	.word	0x0000bbe0


	//   ....[61]....
        /*0378*/ 	.word	0x0000bd50


	//   ....[62]....
        /*037c*/ 	.word	0x0000bda0


	//   ....[63]....
        /*0380*/ 	.word	0x0000be30


	//   ....[64]....
        /*0384*/ 	.word	0x0000bf20


	//   ....[65]....
        /*0388*/ 	.word	0x0000bfa0


	//   ....[66]....
        /*038c*/ 	.word	0x0000c050


	//   ....[67]....
        /*0390*/ 	.word	0x0000c0d0


	//   ....[68]....
        /*0394*/ 	.word	0x0000c180


	//   ....[69]....
        /*0398*/ 	.word	0x0000c200


	//   ....[70]....
        /*039c*/ 	.word	0x0000c2b0


	//   ....[71]....
        /*03a0*/ 	.word	0x0000c330


	//   ....[72]....
        /*03a4*/ 	.word	0x0000c3e0


	//   ....[73]....
        /*03a8*/ 	.word	0x0000c460


	//   ....[74]....
        /*03ac*/ 	.word	0x0000c500


	//   ....[75]....
        /*03b0*/ 	.word	0x0000c580


	//   ....[76]....
        /*03b4*/ 	.word	0x0000c630


	//   ....[77]....
        /*03b8*/ 	.word	0x0000c690


	//   ....[78]....
        /*03bc*/ 	.word	0x0000c770


	//   ....[79]....
        /*03c0*/ 	.word	0x0000c7d0


	//   ....[80]....
        /*03c4*/ 	.word	0x0000c880


	//   ....[81]....
        /*03c8*/ 	.word	0x0000c8f0


	//   ....[82]....
        /*03cc*/ 	.word	0x0000c9b0


	//   ....[83]....
        /*03d0*/ 	.word	0x0000ca20


	//   ....[84]....
        /*03d4*/ 	.word	0x0000cac0


	//   ....[85]....
        /*03d8*/ 	.word	0x0000ce50


	//----- nvinfo : EIATTR_REG_RECONFIG
	.align		4
.L_1495:
        /*03dc*/ 	.byte	0x01, 0x54
	.zero		2


	//----- nvinfo : EIATTR_SYSCALL_OFFSETS
	.align		4
        /*03e0*/ 	.byte	0x04, 0x46
        /*03e2*/ 	.short	(.L_1497 - .L_1496)


	//   ....[0]....
.L_1496:
        /*03e4*/ 	.word	0x00001260


	//   ....[1]....
        /*03e8*/ 	.word	0x00008720


	//   ....[2]....
        /*03ec*/ 	.word	0x00008860


	//   ....[3]....
        /*03f0*/ 	.word	0x00008950


	//   ....[4]....
        /*03f4*/ 	.word	0x000090a0


	//----- nvinfo : EIATTR_MBARRIER_INSTR_OFFSETS
	.align		4
.L_1497:
        /*03f8*/ 	.byte	0x04, 0x39
        /*03fa*/ 	.short	(.L_1499 - .L_1498)


	//   ....[0]....
.L_1498:
        /*03fc*/ 	.word	0x00000270
        /*0400*/ 	.word	0x000000ff
        /*0404*/ 	.word	0x00030800
        /*0408*/ 	.short	0x0100
        /*040a*/ 	.byte	0x08
	.zero		1


	//   ....[1]....
        /*040c*/ 	.word	0x00000280
        /*0410*/ 	.word	0x000000ff
        /*0414*/ 	.word	0x00030820
        /*0418*/ 	.short	0x0100
        /*041a*/ 	.byte	0x08
	.zero		1


	//   ....[2]....
        /*041c*/ 	.word	0x00000370
        /*0420*/ 	.word	0x000000ff
        /*0424*/ 	.word	0x00030830
        /*0428*/ 	.short	0x0100
        /*042a*/ 	.byte	0x08
	.zero		1


	//   ....[3]....
        /*042c*/ 	.word	0x00000380
        /*0430*/ 	.word	0x000000ff
        /*0434*/ 	.word	0x00030840
        /*0438*/ 	.short	0x0100
        /*043a*/ 	.byte	0x08
	.zero		1


	//   ....[4]....
        /*043c*/ 	.word	0x00000390
        /*0440*/ 	.word	0x000000ff
        /*0444*/ 	.word	0x00030838
        /*0448*/ 	.short	0x0100
        /*044a*/ 	.byte	0x08
	.zero		1


	//   ....[5]....
        /*044c*/ 	.word	0x000003a0
        /*0450*/ 	.word	0x000000ff
        /*0454*/ 	.word	0x00030848
        /*0458*/ 	.short	0x0100
        /*045a*/ 	.byte	0x08
	.zero		1


	//   ....[6]....
        /*045c*/ 	.word	0x000004d0
        /*0460*/ 	.word	0x000000ff
        /*0464*/ 	.word	0x00030850
        /*0468*/ 	.short	0x0100
        /*046a*/ 	.byte	0x08
	.zero		1


	//   ....[7]....
        /*046c*/ 	.word	0x000004e0
        /*0470*/ 	.word	0x000000ff
        /*0474*/ 	.word	0x00030860
        /*0478*/ 	.short	0x0100
        /*047a*/ 	.byte	0x08
	.zero		1


	//   ....[8]....
        /*047c*/ 	.word	0x000004f0
        /*0480*/ 	.word	0x000000ff
        /*0484*/ 	.word	0x00030858
        /*0488*/ 	.short	0x0100
        /*048a*/ 	.byte	0x08
	.zero		1


	//   ....[9]....
        /*048c*/ 	.word	0x00000500
        /*0490*/ 	.word	0x000000ff
        /*0494*/ 	.word	0x00030868
        /*0498*/ 	.short	0x0100
        /*049a*/ 	.byte	0x08
	.zero		1


	//   ....[10]....
        /*049c*/ 	.word	0x000005f0
        /*04a0*/ 	.word	0x000000ff
        /*04a4*/ 	.word	0x00030870
        /*04a8*/ 	.short	0x0100
        /*04aa*/ 	.byte	0x06
	.zero		1


	//   ....[11]....
        /*04ac*/ 	.word	0x00000600
        /*04b0*/ 	.word	0x000000ff
        /*04b4*/ 	.word	0x00030880
        /*04b8*/ 	.short	0x0100
        /*04ba*/ 	.byte	0x06
	.zero		1


	//   ....[12]....
        /*04bc*/ 	.word	0x00000610
        /*04c0*/ 	.word	0x000000ff
        /*04c4*/ 	.word	0x00030878
        /*04c8*/ 	.short	0x0100
        /*04ca*/ 	.byte	0x06
	.zero		1


	//   ....[13]....
        /*04cc*/ 	.word	0x00000620
        /*04d0*/ 	.word	0x000000ff
        /*04d4*/ 	.word	0x00030888
        /*04d8*/ 	.short	0x0100
        /*04da*/ 	.byte	0x06
	.zero		1


	//   ....[14]....
        /*04dc*/ 	.word	0x00000750
        /*04e0*/ 	.word	0x000000ff
        /*04e4*/ 	.word	0x00030890
        /*04e8*/ 	.short	0x0100
        /*04ea*/ 	.byte	0x08
	.zero		1


	//   ....[15]....
        /*04ec*/ 	.word	0x00000760
        /*04f0*/ 	.word	0x000000ff
        /*04f4*/ 	.word	0x000308a0
        /*04f8*/ 	.short	0x0100
        /*04fa*/ 	.byte	0x08
	.zero		1


	//   ....[16]....
        /*04fc*/ 	.word	0x00000770
        /*0500*/ 	.word	0x000000ff
        /*0504*/ 	.word	0x00030898
        /*0508*/ 	.short	0x0100
        /*050a*/ 	.byte	0x08
	.zero		1


	//   ....[17]....
        /*050c*/ 	.word	0x00000780
        /*0510*/ 	.word	0x000000ff
        /*0514*/ 	.word	0x000308a8
        /*0518*/ 	.short	0x0100
        /*051a*/ 	.byte	0x08
	.zero		1


	//   ....[18]....
        /*051c*/ 	.word	0x000008b0
        /*0520*/ 	.word	0x000000ff
        /*0524*/ 	.word	0x000308b0
        /*0528*/ 	.short	0x0100
        /*052a*/ 	.byte	0x08
	.zero		1


	//   ....[19]....
        /*052c*/ 	.word	0x000008c0
        /*0530*/ 	.word	0x000000ff
        /*0534*/ 	.word	0x000308c0
        /*0538*/ 	.short	0x0100
        /*053a*/ 	.byte	0x08
	.zero		1


	//   ....[20]....
        /*053c*/ 	.word	0x000008d0
        /*0540*/ 	.word	0x000000ff
        /*0544*/ 	.word	0x000308b8
        /*0548*/ 	.short	0x0100
        /*054a*/ 	.byte	0x08
	.zero		1


	//   ....[21]....
        /*054c*/ 	.word	0x000008e0
        /*0550*/ 	.word	0x000000ff
        /*0554*/ 	.word	0x000308c8
        /*0558*/ 	.short	0x0100
        /*055a*/ 	.byte	0x08
	.zero		1


	//   ....[22]....
        /*055c*/ 	.word	0x000012c0
        /*0560*/ 	.word	0x000000ff
        /*0564*/ 	.word	0x00030800
        /*0568*/ 	.short	0x010a
        /*056a*/ 	.byte	0x28
	.zero		1


	//   ....[23]....
        /*056c*/ 	.word	0x00001340
        /*0570*/ 	.word	0x00000004
        /*0574*/ 	.word	0x00030830
        /*0578*/ 	.short	0x010a
        /*057a*/ 	.byte	0x3f
	.zero		1


	//   ....[24]....
        /*057c*/ 	.word	0x000013f0
        /*0580*/ 	.word	0x00000004
        /*0584*/ 	.word	0x00030830
        /*0588*/ 	.short	0x010a
        /*058a*/ 	.byte	0x3f
	.zero		1


	//   ....[25]....
        /*058c*/ 	.word	0x00002820
        /*0590*/ 	.word	0x00000004
        /*0594*/ 	.word	0x00000000
        /*0598*/ 	.short	0x0101
        /*059a*/ 	.byte	0x3f
	.zero		1


	//   ....[26]....
        /*059c*/ 	.word	0x00004190
        /*05a0*/ 	.word	0x000000ff
        /*05a4*/ 	.word	0x00030830
        /*05a8*/ 	.short	0x010a
        /*05aa*/ 	.byte	0x06
	.zero		1


	//   ....[27]....
        /*05ac*/ 	.word	0x000041d0
        /*05b0*/ 	.word	0x000000ff
        /*05b4*/ 	.word	0x00030830
        /*05b8*/ 	.short	0x010a
        /*05ba*/ 	.byte	0x06
	.zero		1


	//   ....[28]....
        /*05bc*/ 	.word	0x000043f0
        /*05c0*/ 	.word	0x000000ff
        /*05c4*/ 	.word	0x00030850
        /*05c8*/ 	.short	0x010a
        /*05ca*/ 	.byte	0x06
	.zero		1


	//   ....[29]....
        /*05cc*/ 	.word	0x00004430
        /*05d0*/ 	.word	0x000000ff
        /*05d4*/ 	.word	0x00030850
        /*05d8*/ 	.short	0x010a
        /*05da*/ 	.byte	0x06
	.zero		1


	//   ....[30]....
        /*05dc*/ 	.word	0x00004ba0
        /*05e0*/ 	.word	0x00000003
        /*05e4*/ 	.word	0x00000000
        /*05e8*/ 	.short	0x0101
        /*05ea*/ 	.byte	0x3f
	.zero		1


	//   ....[31]....
        /*05ec*/ 	.word	0x00004bd0
        /*05f0*/ 	.word	0x0000000a
        /*05f4*/ 	.word	0x00000000
        /*05f8*/ 	.short	0x0101
        /*05fa*/ 	.byte	0x3f
	.zero		1


	//   ....[32]....
        /*05fc*/ 	.word	0x00006af0
        /*0600*/ 	.word	0x000000ff
        /*0604*/ 	.word	0x00030850
        /*0608*/ 	.short	0x010a
        /*060a*/ 	.byte	0x0c
	.zero		1


	//   ....[33]....
        /*060c*/ 	.word	0x00006b30
        /*0610*/ 	.word	0x000000ff
        /*0614*/ 	.word	0x00030850
        /*0618*/ 	.short	0x010a
        /*061a*/ 	.byte	0x0c
	.zero		1


	//   ....[34]....
        /*061c*/ 	.word	0x000077f0
        /*0620*/ 	.word	0x00000003
        /*0624*/ 	.word	0x00000000
        /*0628*/ 	.short	0x0101
        /*062a*/ 	.byte	0x3f
	.zero		1


	//   ....[35]....
        /*062c*/ 	.word	0x00008110
        /*0630*/ 	.word	0x000000ff
        /*0634*/ 	.word	0x00000000
        /*0638*/ 	.short	0x0101
        /*063a*/ 	.byte	0x04
	.zero		1


	//   ....[36]....
        /*063c*/ 	.word	0x00008ce0
        /*0640*/ 	.word	0x00000003
        /*0644*/ 	.word	0x00030840
        /*0648*/ 	.short	0x010a
        /*064a*/ 	.byte	0x3f
	.zero		1


	//   ....[37]....
        /*064c*/ 	.word	0x00009b60
        /*0650*/ 	.word	0x000000ff
        /*0654*/ 	.word	0x00030800
        /*0658*/ 	.short	0x0107
        /*065a*/ 	.byte	0x25
	.zero		1


	//   ....[38]....
        /*065c*/ 	.word	0x00009bd0
        /*0660*/ 	.word	0x000000ff
        /*0664*/ 	.word	0x00030800
        /*0668*/ 	.short	0x0101
        /*066a*/ 	.byte	0x25
	.zero		1


	//   ....[39]....
        /*066c*/ 	.word	0x00009c00
        /*0670*/ 	.word	0x000000ff
        /*0674*/ 	.word	0x00030820
        /*0678*/ 	.short	0x010a
        /*067a*/ 	.byte	0x25
	.zero		1


	//   ....[40]....
        /*067c*/ 	.word	0x00009ef0
        /*0680*/ 	.word	0x00000003
        /*0684*/ 	.word	0x00030840
        /*0688*/ 	.short	0x010a
        /*068a*/ 	.byte	0x3f
	.zero		1


	//   ....[41]....
        /*068c*/ 	.word	0x0000a170
        /*0690*/ 	.word	0x00000003
        /*0694*/ 	.word	0x00000060
        /*0698*/ 	.short	0x010a
        /*069a*/ 	.byte	0x3f
	.zero		1


	//   ....[42]....
        /*069c*/ 	.word	0x0000a6b0
        /*06a0*/ 	.word	0x00000003
        /*06a4*/ 	.word	0x00030840
        /*06a8*/ 	.short	0x010a
        /*06aa*/ 	.byte	0x3f
	.zero		1


	//   ....[43]....
        /*06ac*/ 	.word	0x0000a900
        /*06b0*/ 	.word	0x00000005
        /*06b4*/ 	.word	0x00000060
        /*06b8*/ 	.short	0x010a
        /*06ba*/ 	.byte	0x3f
	.zero		1


	//   ....[44]....
        /*06bc*/ 	.word	0x0000ad90
        /*06c0*/ 	.word	0x00000002
        /*06c4*/ 	.word	0x00030840
        /*06c8*/ 	.short	0x010a
        /*06ca*/ 	.byte	0x3f
	.zero		1


	//   ....[45]....
        /*06cc*/ 	.word	0x0000aff0
        /*06d0*/ 	.word	0x00000005
        /*06d4*/ 	.word	0x00000060
        /*06d8*/ 	.short	0x010a
        /*06da*/ 	.byte	0x3f
	.zero		1


	//   ....[46]....
        /*06dc*/ 	.word	0x0000b320
        /*06e0*/ 	.word	0x00000003
        /*06e4*/ 	.word	0x00030860
        /*06e8*/ 	.short	0x010a
        /*06ea*/ 	.byte	0x3f
	.zero		1


	//   ....[47]....
        /*06ec*/ 	.word	0x0000b680
        /*06f0*/ 	.word	0x00000007
        /*06f4*/ 	.word	0x00030820
        /*06f8*/ 	.short	0x010a
        /*06fa*/ 	.byte	0x3f
	.zero		1


	//   ....[48]....
        /*06fc*/ 	.word	0x0000b820
        /*0700*/ 	.word	0x00000005
        /*0704*/ 	.word	0x00000000
        /*0708*/ 	.short	0x010a
        /*070a*/ 	.byte	0x3f
	.zero		1


	//   ....[49]....
        /*070c*/ 	.word	0x0000b890
        /*0710*/ 	.word	0x00000003
        /*0714*/ 	.word	0x00000000
        /*0718*/ 	.short	0x010a
        /*071a*/ 	.byte	0x3f
	.zero		1


	//   ....[50]....
        /*071c*/ 	.word	0x0000b8f0
        /*0720*/ 	.word	0x00000005
        /*0724*/ 	.word	0x00000000
        /*0728*/ 	.short	0x010a
        /*072a*/ 	.byte	0x3f
	.zero		1


	//   ....[51]....
        /*072c*/ 	.word	0x0000b920
        /*0730*/ 	.word	0x00000003
        /*0734*/ 	.word	0x00000000
        /*0738*/ 	.short	0x010a
        /*073a*/ 	.byte	0x3f
	.zero		1


	//   ....[52]....
        /*073c*/ 	.word	0x0000b990
        /*0740*/ 	.word	0x00000003
        /*0744*/ 	.word	0x00030800
        /*0748*/ 	.short	0x010a
        /*074a*/ 	.byte	0x3f
	.zero		1


	//   ....[53]....
        /*074c*/ 	.word	0x0000b9e0
        /*0750*/ 	.word	0x00000004
        /*0754*/ 	.word	0x00030830
        /*0758*/ 	.short	0x010a
        /*075a*/ 	.byte	0x3f
	.zero		1


	//   ....[54]....
        /*075c*/ 	.word	0x0000ba40
        /*0760*/ 	.word	0x00000003
        /*0764*/ 	.word	0x00030830
        /*0768*/ 	.short	0x010a
        /*076a*/ 	.byte	0x3f
	.zero		1


	//   ....[55]....
        /*076c*/ 	.word	0x0000baa0
        /*0770*/ 	.word	0x00000003
        /*0774*/ 	.word	0x00030850
        /*0778*/ 	.short	0x010a
        /*077a*/ 	.byte	0x3f
	.zero		1


	//   ....[56]....
        /*077c*/ 	.word	0x0000bb00
        /*0780*/ 	.word	0x00000005
        /*0784*/ 	.word	0x00030850
        /*0788*/ 	.short	0x010a
        /*078a*/ 	.byte	0x3f
	.zero		1


	//   ....[57]....
        /*078c*/ 	.word	0x0000bca0
        /*0790*/ 	.word	0x00000003
        /*0794*/ 	.word	0x00030840
        /*0798*/ 	.short	0x010a
        /*079a*/ 	.byte	0x3f
	.zero		1


	//   ....[58]....
        /*079c*/ 	.word	0x0000caf0
        /*07a0*/ 	.word	0x00000009
        /*07a4*/ 	.word	0x00030820
        /*07a8*/ 	.short	0x010a
        /*07aa*/ 	.byte	0x3f
	.zero		1


	//   ....[59]....
        /*07ac*/ 	.word	0x0000cb40
        /*07b0*/ 	.word	0x00000003
        /*07b4*/ 	.word	0x00030840
        /*07b8*/ 	.short	0x010a
        /*07ba*/ 	.byte	0x3f
	.zero		1


	//   ....[60]....
        /*07bc*/ 	.word	0x0000cb90
        /*07c0*/ 	.word	0x00000003
        /*07c4*/ 	.word	0x00000060
        /*07c8*/ 	.short	0x010a
        /*07ca*/ 	.byte	0x3f
	.zero		1


	//   ....[61]....
        /*07cc*/ 	.word	0x0000cbe0
        /*07d0*/ 	.word	0x00000003
        /*07d4*/ 	.word	0x00030840
        /*07d8*/ 	.short	0x010a
        /*07da*/ 	.byte	0x3f
	.zero		1


	//   ....[62]....
        /*07dc*/ 	.word	0x0000cc30
        /*07e0*/ 	.word	0x00000005
        /*07e4*/ 	.word	0x00000060
        /*07e8*/ 	.short	0x010a
        /*07ea*/ 	.byte	0x3f
	.zero		1


	//   ....[63]....
        /*07ec*/ 	.word	0x0000cc80
        /*07f0*/ 	.word	0x00000002
        /*07f4*/ 	.word	0x00030840
        /*07f8*/ 	.short	0x010a
        /*07fa*/ 	.byte	0x3f
	.zero		1


	//   ....[64]....
        /*07fc*/ 	.word	0x0000ccd0
        /*0800*/ 	.word	0x00000005
        /*0804*/ 	.word	0x00000060
        /*0808*/ 	.short	0x010a
        /*080a*/ 	.byte	0x3f
	.zero		1


	//   ....[65]....
        /*080c*/ 	.word	0x0000cd20
        /*0810*/ 	.word	0x00000003
        /*0814*/ 	.word	0x00030860
        /*0818*/ 	.short	0x010a
        /*081a*/ 	.byte	0x3f
	.zero		1


	//   ....[66]....
        /*081c*/ 	.word	0x0000cd70
        /*0820*/ 	.word	0x00000007
        /*0824*/ 	.word	0x00030820
        /*0828*/ 	.short	0x010a
        /*082a*/ 	.byte	0x3f
	.zero		1


	//   ....[67]....
        /*082c*/ 	.word	0x0000cf10
        /*0830*/ 	.word	0x00000005
        /*0834*/ 	.word	0x00000000
        /*0838*/ 	.short	0x010a
        /*083a*/ 	.byte	0x3f
	.zero		1


	//   ....[68]....
        /*083c*/ 	.word	0x0000cf60
        /*0840*/ 	.word	0x00000003
        /*0844*/ 	.word	0x00000000
        /*0848*/ 	.short	0x010a
        /*084a*/ 	.byte	0x3f
	.zero		1


	//   ....[69]....
        /*084c*/ 	.word	0x0000cfb0
        /*0850*/ 	.word	0x00000005
        /*0854*/ 	.word	0x00000000
        /*0858*/ 	.short	0x010a
        /*085a*/ 	.byte	0x3f
	.zero		1


	//----- nvinfo : EIATTR_NUM_MBARRIERS
	.align		4
.L_1499:
        /*085c*/ 	.byte	0x03, 0x38
        /*085e*/ 	.short	0x0016


	//----- nvinfo : EIATTR_EXIT_INSTR_OFFSETS
	.align		4
        /*0860*/ 	.byte	0x04, 0x1c
        /*0862*/ 	.short	(.L_1501 - .L_1500)


	//   ....[0]....
.L_1500:
        /*0864*/ 	.word	0x00000a30


	//   ....[1]....
        /*0868*/ 	.word	0x00008220


	//   ....[2]....
        /*086c*/ 	.word	0x0000b970


	//----- nvinfo : EIATTR_MAX_THREADS
	.align		4
.L_1501:
        /*0870*/ 	.byte	0x04, 0x05
        /*0872*/ 	.short	(.L_1503 - .L_1502)
.L_1502:
        /*0874*/ 	.word	0x00000200
        /*0878*/ 	.word	0x00000001
        /*087c*/ 	.word	0x00000001


	//----- nvinfo : EIATTR_CRS_STACK_SIZE
	.align		4
.L_1503:
        /*0880*/ 	.byte	0x04, 0x1e
        /*0882*/ 	.short	(.L_1505 - .L_1504)
.L_1504:
        /*0884*/ 	.word	0x00000000


	//----- nvinfo : EIATTR_CBANK_PARAM_SIZE
	.align		4
.L_1505:
        /*0888*/ 	.byte	0x03, 0x19
        /*088a*/ 	.short	0x0a70


	//----- nvinfo : EIATTR_PARAM_CBANK
	.align		4
        /*088c*/ 	.byte	0x04, 0x0a
        /*088e*/ 	.short	(.L_1507 - .L_1506)
	.align		4
.L_1506:
        /*0890*/ 	.word	index@(.nv.constant0._ZN7cutlass13device_kernelIN5flash11enable_sm90INS1_16FlashAttnFwdSm90INS1_25CollectiveMainloopFwdSm90ILi2EN4cute5tupleIJNS5_1CILi1EEES8_S8_EEENS6_IJNS7_ILi192EEESA_NS7_ILi64EEEEEELi64ENS_6half_tEfNS_4arch4Sm90ELb0ELb0ELb0ELb0ELb0ELb0ELb0ELb0ELb1ELb1ELb0ELb0EEENS1_21CollectiveEpilogueFwdINS6_IJSA_SB_SA_EEES9_SD_SF_Li384ELb0ELb1ELb0ELb0EEENS1_29StaticPersistentTileSchedulerILb0EEEEEEEEEvNT_6ParamsE)
        /*0894*/ 	.short	0x0210
        /*0896*/ 	.short	0x0a70


	//----- nvinfo : EIATTR_SW_WAR
	.align		4
.L_1507:
        /*0898*/ 	.byte	0x04, 0x36
        /*089a*/ 	.short	(.L_1509 - .L_1508)
.L_1508:
        /*089c*/ 	.word	0x00000008
.L_1509:


//--------------------- .nv.info._ZN7cutlass13device_kernelIN5flash11enable_sm90INS1_16FlashAttnFwdSm90INS1_25CollectiveMainloopFwdSm90ILi2EN4cute5tupleIJNS5_1CILi1EEES8_S8_EEENS6_IJNS7_ILi192EEESA_NS7_ILi64EEEEEELi64ENS_6half_tEfNS_4arch4Sm90ELb0ELb0ELb0ELb1ELb0ELb0ELb0ELb0ELb1ELb1ELb0ELb0EEENS1_21CollectiveEpilogueFwdINS6_IJSA_SB_SA_EEES9_SD_SF_Li384ELb1ELb1ELb0ELb0EEENS1_36VarlenDynamicPersistentTileSchedulerILi192ELi192ELi384ELi128ELb0ELb1ELb1ELb0ELb1ELb1EEEEEEEEEvNT_6ParamsE --------------------------
	.section	.nv.info._ZN7cutlass13device_kernelIN5flash11enable_sm90INS1_16FlashAttnFwdSm90INS1_25CollectiveMainloopFwdSm90ILi2EN4cute5tupleIJNS5_1CILi1EEES8_S8_EEENS6_IJNS7_ILi192EEESA_NS7_ILi64EEEEEELi64ENS_6half_tEfNS_4arch4Sm90ELb0ELb0ELb0ELb1ELb0ELb0ELb0ELb0ELb1ELb1ELb0ELb0EEENS1_21CollectiveEpilogueFwdINS6_IJSA_SB_SA_EEES9_SD_SF_Li384ELb1ELb1ELb0ELb0EEENS1_36VarlenDynamicPersistentTileSchedulerILi192ELi192ELi384ELi128ELb0ELb1ELb1ELb0ELb1ELb1EEEEEEEEEvNT_6ParamsE,"",@"SHT_CUDA_INFO"
	.sectionflags	@""
	.align	4


	//----- nvinfo : EIATTR_CUDA_API_VERSION
	.align		4
        /*0000*/ 	.byte	0x04, 0x37
        /*0002*/ 	.short	(.L_1511 - .L_1510)
.L_1510:
        /*0004*/ 	.word	0x00000082


	//----- nvinfo : EIATTR_KPARAM_INFO
	.align		4
.L_1511:
        /*0008*/ 	.byte	0x04, 0x17
        /*000a*/ 	.short	(.L_1513 - .L_1512)
.L_1512:
        /*000c*/ 	.word	0x00000000
        /*0010*/ 	.short	0x0000
        /*0012*/ 	.short	0x0070
        /*0014*/ 	.byte	0x00, 0xf0, 0x01, 0x2a


	//----- nvinfo : EIATTR_SPARSE_MMA_MASK
	.align		4
.L_1513:
        /*0018*/ 	.byte	0x03, 0x50
        /*001a*/ 	.short	0x0000


	//----- nvinfo : EIATTR_MAXREG_COUNT
	.align		4
        /*001c*/ 	.byte	0x03, 0x1b
        /*001e*/ 	.short	0x0080


	//----- nvinfo : EIATTR_NUM_BARRIERS
	.align		4
        /*0020*/ 	.byte	0x02, 0x4c
        /*0022*/ 	.byte	0x10
	.zero		1


	//----- nvinfo : EIATTR_EXTERNS
	.align		4
        /*0024*/ 	.byte	0x04, 0x0f
        /*0026*/ 	.short	(.L_1515 - .L_1514)


	//   ....[0]....
	.align		4
.L_1514:
        /*0028*/ 	.word	index@(__assertfail)


	//----- nvinfo : EIATTR_ANNOTATIONS
	.align		4
.L_1515:
        /*002c*/ 	.byte	0x04, 0x55
        /*002e*/ 	.short	(.L_1517 - .L_1516)


	//   ....[0]....
.L_1516:
        /* <DEDUP_REMOVED lines=24> */


	//----- nvinfo : EIATTR_MERCURY_ISA_VERSION
	.align		4
.L_1517:
        /*0198*/ 	.byte	0x03, 0x5f
        /*019a*/ 	.short	0x0101


	//----- nvinfo : EIATTR_UNUSED_LOAD_BYTE_OFFSET
	.align		4
        /*019c*/ 	.byte	0x04, 0x44
        /*019e*/ 	.short	(.L_1519 - .L_1518)


	//   ....[0]....
.L_1518:
        /*01a0*/ 	.word	0x00000a50
        /*01a4*/ 	.word	0x0000fff0


	//   ....[1]....
        /*01a8*/ 	.word	0x000078a0
        /*01ac*/ 	.word	0x0000fff0


	//----- nvinfo : EIATTR_INT_WARP_WIDE_INSTR_OFFSETS
	.align		4
.L_1519:
        /*01b0*/ 	.byte	0x04, 0x31
        /*01b2*/ 	.short	(.L_1521 - .L_1520)


	//   ....[0]....
.L_1520:
        /*01b4*/ 	.word	0x00000130


	//   ....[1]....
        /*01b8*/ 	.word	0x00000170


	//   ....[2]....
        /*01bc*/ 	.word	0x000001e0


	//   ....[3]....
        /*01c0*/ 	.word	0x0000a220


	//   ....[4]....
        /*01c4*/ 	.word	0x0000a2b0


	//   ....[5]....
        /*01c8*/ 	.word	0x0000d350


	//   ....[6]....
        /*01cc*/ 	.word	0x0000d3e0


	//----- nvinfo : EIATTR_COOP_GROUP_MASK_REGIDS
	.align		4
.L_1521:
        /*01d0*/ 	.byte	0x04, 0x29
        /*01d2*/ 	.short	(.L_1523 - .L_1522)


	//   ....[0]....
.L_1522:
        /*01d4*/ 	.word	0xffffffff


	//   ....[1]....
        /*01d8*/ 	.word	0xffffffff


	//   ....[2]....
        /*01dc*/ 	.word	0xffffffff


	//   ....[3]....
        /*01e0*/ 	.word	0xffffffff


	//   ....[4]....
        /*01e4*/ 	.word	0xffffffff


	//   ....[5]....
        /*01e8*/ 	.word	0xffffffff


	//   ....[6]....
        /*01ec*/ 	.word	0xffffffff


	//   ....[7]....
        /*01f0*/ 	.word	0xffffffff


	//   ....[8]....
        /*01f4*/ 	.word	0xffffffff


	//   ....[9]....
        /*01f8*/ 	.word	0xffffffff


	//   ....[10]....
        /*01fc*/ 	.word	0xffffffff


	//   ....[11]....
        /*0200*/ 	.word	0xffffffff


	//   ....[12]....
        /*0204*/ 	.word	0xffffffff


	//   ....[13]....
        /*0208*/ 	.word	0xffffffff


	//   ....[14]....
        /*020c*/ 	.word	0xffffffff


	//   ....[15]....
        /*0210*/ 	.word	0xffffffff


	//   ....[16]....
        /*0214*/ 	.word	0xffffffff


	//   ....[17]....
        /*0218*/ 	.word	0xffffffff


	//   ....[18]....
        /*021c*/ 	.word	0xffffffff


	//   ....[19]....
        /*0220*/ 	.word	0xffffffff


	//   ....[20]....
        /*0224*/ 	.word	0xffffffff


	//   ....[21]....
        /*0228*/ 	.word	0xffffffff


	//   ....[22]....
        /*022c*/ 	.word	0xffffffff


	//   ....[23]....
        /*0230*/ 	.word	0xffffffff


	//   ....[24]....
        /*0234*/ 	.word	0xffffffff


	//   ....[25]....
        /*0238*/ 	.word	0xffffffff


	//   ....[26]....
        /*023c*/ 	.word	0xffffffff


	//   ....[27]....
        /*0240*/ 	.word	0xffffffff


	//   ....[28]....
        /*0244*/ 	.word	0xffffffff


	//   ....[29]....
        /*0248*/ 	.word	0xffffffff


	//   ....[30]....
        /*024c*/ 	.word	0xffffffff


	//   ....[31]....
        /*0250*/ 	.word	0xffffffff


	//   ....[32]....
        /*0254*/ 	.word	0xffffffff


	//   ....[33]....
        /*0258*/ 	.word	0xffffffff


	//   ....[34]....
        /*025c*/ 	.word	0xffffffff


	//   ....[35]....
        /*0260*/ 	.word	0xffffffff


	//   ....[36]....
        /*0264*/ 	.word	0xffffffff


	//   ....[37]....
        /*0268*/ 	.word	0xffffffff


	//   ....[38]....
        /*026c*/ 	.word	0xffffffff


	//   ....[39]....
        /*0270*/ 	.word	0xffffffff


	//   ....[40]....
        /*0274*/ 	.word	0xffffffff


	//   ....[41]....
        /*0278*/ 	.word	0xffffffff


	//   ....[42]....
        /*027c*/ 	.word	0xffffffff


	//   ....[43]....
        /*0280*/ 	.word	0xffffffff


	//   ....[44]....
        /*0284*/ 	.word	0xffffffff


	//   ....[45]....
        /*0288*/ 	.word	0xffffffff


	//   ....[46]....
        /*028c*/ 	.word	0xffffffff


	//   ....[47]....
        /*0290*/ 	.word	0xffffffff


	//   ....[48]....
        /*0294*/ 	.word	0xffffffff


	//   ....[49]....
        /*0298*/ 	.word	0xffffffff


	//   ....[50]....
        /*029c*/ 	.word	0xffffffff


	//   ....[51]....
        /*02a0*/ 	.word	0xffffffff


	//   ....[52]....
        /*02a4*/ 	.word	0xffffffff


	//   ....[53]....
        /*02a8*/ 	.word	0xffffffff


	//   ....[54]....
        /*02ac*/ 	.word	0xffffffff


	//   ....[55]....
        /*02b0*/ 	.word	0xffffffff


	//   ....[56]....
        /*02b4*/ 	.word	0xffffffff


	//   ....[57]....
        /*02b8*/ 	.word	0xffffffff


	//   ....[58]....
        /*02bc*/ 	.word	0xffffffff


	//   ....[59]....
        /*02c0*/ 	.word	0xffffffff


	//   ....[60]....
        /*02c4*/ 	.word	0xffffffff


	//   ....[61]....
        /*02c8*/ 	.word	0xffffffff


	//   ....[62]....
        /*02cc*/ 	.word	0xffffffff


	//   ....[63]....
        /*02d0*/ 	.word	0xffffffff


	//   ....[64]....
        /*02d4*/ 	.word	0xffffffff


	//   ....[65]....
        /*02d8*/ 	.word	0xffffffff


	//   ....[66]....
        /*02dc*/ 	.word	0xffffffff


	//   ....[67]....
        /*02e0*/ 	.word	0xffffffff


	//   ....[68]....
        /*02e4*/ 	.word	0xffffffff


	//   ....[69]....
        /*02e8*/ 	.word	0xffffffff


	//   ....[70]....
        /*02ec*/ 	.word	0xffffffff


	//   ....[71]....
        /*02f0*/ 	.word	0xffffffff


	//   ....[72]....
        /*02f4*/ 	.word	0xffffffff


	//   ....[73]....
        /*02f8*/ 	.word	0xffffffff


	//   ....[74]....
        /*02fc*/ 	.word	0xffffffff


	//   ....[75]....
        /*0300*/ 	.word	0xffffffff


	//   ....[76]....
        /*0304*/ 	.word	0xffffffff


	//   ....[77]....
        /*0308*/ 	.word	0xffffffff


	//   ....[78]....
        /*030c*/ 	.word	0xffffffff


	//   ....[79]....
        /*0310*/ 	.word	0xffffffff


	//   ....[80]....
        /*0314*/ 	.word	0xffffffff


	//   ....[81]....
        /*0318*/ 	.word	0xffffffff


	//   ....[82]....
        /*031c*/ 	.word	0xffffffff


	//   ....[83]....
        /*0320*/ 	.word	0xffffffff


	//   ....[84]....
        /*0324*/ 	.word	0xffffffff


	//   ....[85]....
        /*0328*/ 	.word	0xffffffff


	//   ....[86]....
        /*032c*/ 	.word	0xffffffff


	//   ....[87]....
        /*0330*/ 	.word	0xffffffff


	//   ....[88]....
        /*0334*/ 	.word	0xffffffff


	//   ....[89]....
        /*0338*/ 	.word	0xffffffff


	//   ....[90]....
        /*033c*/ 	.word	0xffffffff


	//   ....[91]....
        /*0340*/ 	.word	0xffffffff


	//   ....[92]....
        /*0344*/ 	.word	0xffffffff


	//   ....[93]....
        /*0348*/ 	.word	0xffffffff


	//   ....[94]....
        /*034c*/ 	.word	0xffffffff


	//   ....[95]....
        /*0350*/ 	.word	0xffffffff


	//   ....[96]....
        /*0354*/ 	.word	0xffffffff


	//   ....[97]....
        /*0358*/ 	.word	0xffffffff


	//   ....[98]....
        /*035c*/ 	.word	0xffffffff


	//   ....[99]....
        /*0360*/ 	.word	0xffffffff


	//   ....[100]....
        /*0364*/ 	.word	0xffffffff


	//   ....[101]....
        /*0368*/ 	.word	0x0500000f


	//   ....[102]....
        /*036c*/ 	.word	0x0500000f


	//   ....[103]....
        /*0370*/ 	.word	0x0500000f


	//   ....[104]....
        /*0374*/ 	.word	0x0500000f


	//   ....[105]....
        /*0378*/ 	.word	0x0500000f


	//   ....[106]....
        /*037c*/ 	.word	0x0500000f


	//   ....[107]....
        /*0380*/ 	.word	0x0500000f


	//   ....[108]....
        /*0384*/ 	.word	0x0500000f


	//   ....[109]....
        /*0388*/ 	.word	0x0500000f


	//   ....[110]....
        /*038c*/ 	.word	0x0500000f


	//   ....[111]....
        /*0390*/ 	.word	0x0500000f


	//   ....[112]....
        /*0394*/ 	.word	0x0500000f


	//   ....[113]....
        /*0398*/ 	.word	0x0500000f


	//   ....[114]....
        /*039c*/ 	.word	0x0500000f


	//   ....[115]....
        /*03a0*/ 	.word	0x0500000f


	//   ....[116]....
        /*03a4*/ 	.word	0x0500000f


	//   ....[117]....
        /*03a8*/ 	.word	0x0500000f


	//   ....[118]....
        /*03ac*/ 	.word	0x0500000f


	//   ....[119]....
        /*03b0*/ 	.word	0x0500000f


	//   ....[120]....
        /*03b4*/ 	.word	0x0500000f


	//   ....[121]....
        /*03b8*/ 	.word	0x0500000f


	//   ....[122]....
        /*03bc*/ 	.word	0x0500000f


	//   ....[123]....
        /*03c0*/ 	.word	0x0500000f


	//   ....[124]....
        /*03c4*/ 	.word	0x0500000f


	//   ....[125]....
        /*03c8*/ 	.word	0x0500000f


	//   ....[126]....
        /*03cc*/ 	.word	0x0500000f


	//   ....[127]....
        /*03d0*/ 	.word	0x0500000f


	//   ....[128]....
        /*03d4*/ 	.word	0x0500000f


	//   ....[129]....
        /*03d8*/ 	.word	0x0500000f


	//   ....[130]....
        /*03dc*/ 	.word	0x0500000f


	//   ....[131]....
        /*03e0*/ 	.word	0x0500000f


	//   ....[132]....
        /*03e4*/ 	.word	0x0500000f


	//   ....[133]....
        /*03e8*/ 	.word	0x0500000f


	//   ....[134]....
        /*03ec*/ 	.word	0x0500000f


	//   ....[135]....
        /*03f0*/ 	.word	0x0500000f


	//   ....[136]....
        /*03f4*/ 	.word	0x0500000f


	//   ....[137]....
        /*03f8*/ 	.word	0x0500000f


	//   ....[138]....
        /*03fc*/ 	.word	0x0500000f


	//   ....[139]....
        /*0400*/ 	.word	0x0500000f


	//   ....[140]....
        /*0404*/ 	.word	0x0500000f


	//   ....[141]....
        /*0408*/ 	.word	0x0500000f


	//   ....[142]....
        /*040c*/ 	.word	0x0500000f


	//   ....[143]....
        /*0410*/ 	.word	0x0500000f


	//----- nvinfo : EIATTR_COOP_GROUP_INSTR_OFFSETS
	.align		4
.L_1523:
        /*0414*/ 	.byte	0x04, 0x28
        /*0416*/ 	.short	(.L_1525 - .L_1524)


	//   ....[0]....
.L_1524:
        /*0418*/ 	.word	0x00000070


	//   ....[1]....
        /*041c*/ 	.word	0x00000140


	//   ....[2]....
        /*0420*/ 	.word	0x00000190


	//   ....[3]....
        /*0424*/ 	.word	0x000003c0


	//   ....[4]....
        /*0428*/ 	.word	0x00000520


	//   ....[5]....
        /*042c*/ 	.word	0x00000640


	//   ....[6]....
        /*0430*/ 	.word	0x000007a0


	//   ....[7]....
        /*0434*/ 	.word	0x00001470


	//   ....[8]....
        /*0438*/ 	.word	0x000028e0


	//   ....[9]....
        /*043c*/ 	.word	0x000029e0


	//   ....[10]....
        /*0440*/ 	.word	0x00002e60


	//   ....[11]....
        /*0444*/ 	.word	0x00002f90


	//   ....[12]....
        /*0448*/ 	.word	0x00004290


	//   ....[13]....
        /*044c*/ 	.word	0x00005430


	//   ....[14]....
        /*0450*/ 	.word	0x00005490


	//   ....[15]....
        /*0454*/ 	.word	0x000054b0


	//   ....[16]....
        /*0458*/ 	.word	0x000054d0


	//   ....[17]....
        /*045c*/ 	.word	0x00006d80


	//   ....[18]....
        /*0460*/ 	.word	0x00006e90


	//   ....[19]....
        /*0464*/ 	.word	0x00006ed0


	//   ....[20]....
        /*0468*/ 	.word	0x00007040


	//   ....[21]....
        /*046c*/ 	.word	0x00007060


	//   ....[22]....
        /*0470*/ 	.word	0x00008060


	//   ....[23]....
        /*0474*/ 	.word	0x000080a0


	//   ....[24]....
        /*0478*/ 	.word	0x000080d0


	//   ....[25]....
        /*047c*/ 	.word	0x00008100


	//   ....[26]....
        /*0480*/ 	.word	0x00008600


	//   ....[27]....
        /*0484*/ 	.word	0x00008640


	//   ....[28]....
        /*0488*/ 	.word	0x00008670


	//   ....[29]....
        /*048c*/ 	.word	0x000086b0


	//   ....[30]....
        /*0490*/ 	.word	0x000086c0


	//   ....[31]....
        /*0494*/ 	.word	0x000086f0


	//   ....[32]....
        /*0498*/ 	.word	0x00008710


	//   ....[33]....
        /*049c*/ 	.word	0x00008730


	//   ....[34]....
        /*04a0*/ 	.word	0x00009000


	//   ....[35]....
        /*04a4*/ 	.word	0x00009030


	//   ....[36]....
        /*04a8*/ 	.word	0x00009070


	//   ....[37]....
        /*04ac*/ 	.word	0x000090a0


	//   ....[38]....
        /*04b0*/ 	.word	0x000090d0


	//   ....[39]....
        /*04b4*/ 	.word	0x000090e0


	//   ....[40]....
        /*04b8*/ 	.word	0x000090f0


	//   ....[41]....
        /*04bc*/ 	.word	0x00009110


	//   ....[42]....
        /*04c0*/ 	.word	0x00009260


	//   ....[43]....
        /*04c4*/ 	.word	0x00009430


	//   ....[44]....
        /*04c8*/ 	.word	0x00009460


	//   ....[45]....
        /*04cc*/ 	.word	0x00009490


	//   ....[46]....
        /*04d0*/ 	.word	0x000094c0


	//   ....[47]....
        /*04d4*/ 	.word	0x000094f0


	//   ....[48]....
        /*04d8*/ 	.word	0x00009520


	//   ....[49]....
        /*04dc*/ 	.word	0x00009690


	//   ....[50]....
        /*04e0*/ 	.word	0x000096c0


	//   ....[51]....
        /*04e4*/ 	.word	0x000096f0


	//   ....[52]....
        /*04e8*/ 	.word	0x00009720


	//   ....[53]....
        /*04ec*/ 	.word	0x00009750


	//   ....[54]....
        /*04f0*/ 	.word	0x00009780


	//   ....[55]....
        /*04f4*/ 	.word	0x00009810


	//   ....[56]....
        /*04f8*/ 	.word	0x00009840


	//   ....[57]....
        /*04fc*/ 	.word	0x000098c0


	//   ....[58]....
        /*0500*/ 	.word	0x0000a7e0


	//   ....[59]....
        /*0504*/ 	.word	0x0000b3a0


	//   ....[60]....
        /*0508*/ 	.word	0x0000b3b0


	//   ....[61]....
        /*050c*/ 	.word	0x0000b3c0


	//   ....[62]....
        /*0510*/ 	.word	0x0000b3e0


	//   ....[63]....
        /*0514*/ 	.word	0x0000b470


	//   ....[64]....
        /*0518*/ 	.word	0x0000b490


	//   ....[65]....
        /*051c*/ 	.word	0x0000b510


	//   ....[66]....
        /*0520*/ 	.word	0x0000b530


	//   ....[67]....
        /*0524*/ 	.word	0x0000b5b0


	//   ....[68]....
        /*0528*/ 	.word	0x0000b5d0


	//   ....[69]....
        /*052c*/ 	.word	0x0000b650


	//   ....[70]....
        /*0530*/ 	.word	0x0000b670


	//   ....[71]....
        /*0534*/ 	.word	0x0000b6f0


	//   ....[72]....
        /*0538*/ 	.word	0x0000b710


	//   ....[73]....
        /*053c*/ 	.word	0x0000b790


	//   ....[74]....
        /*0540*/ 	.word	0x0000b7b0


	//   ....[75]....
        /*0544*/ 	.word	0x0000b7c0


	//   ....[76]....
        /*0548*/ 	.word	0x0000b830


	//   ....[77]....
        /*054c*/ 	.word	0x0000b880


	//   ....[78]....
        /*0550*/ 	.word	0x0000b920


	//   ....[79]....
        /*0554*/ 	.word	0x0000b940


	//   ....[80]....
        /*0558*/ 	.word	0x0000b960


	//   ....[81]....
        /*055c*/ 	.word	0x0000b9c0


	//   ....[82]....
        /*0560*/ 	.word	0x0000b9f0


	//   ....[83]....
        /*0564*/ 	.word	0x0000d890


	//   ....[84]....
        /*0568*/ 	.word	0x0000d8c0


	//   ....[85]....
        /*056c*/ 	.word	0x0000d8f0


	//   ....[86]....
        /*0570*/ 	.word	0x0000d920


	//   ....[87]....
        /*0574*/ 	.word	0x0000d950


	//   ....[88]....
        /*0578*/ 	.word	0x0000d980


	//   ....[89]....
        /*057c*/ 	.word	0x0000d9b0


	//   ....[90]....
        /*0580*/ 	.word	0x0000d9e0


	//   ....[91]....
        /*0584*/ 	.word	0x0000db60


	//   ....[92]....
        /*0588*/ 	.word	0x0000db90


	//   ....[93]....
        /*058c*/ 	.word	0x0000dbc0


	//   ....[94]....
        /*0590*/ 	.word	0x0000dbf0


	//   ....[95]....
        /*0594*/ 	.word	0x0000dc20


	//   ....[96]....
        /*0598*/ 	.word	0x0000dc50


	//   ....[97]....
        /*059c*/ 	.word	0x0000dd10


	//   ....[98]....
        /*05a0*/ 	.word	0x0000dd30


	//   ....[99]....
        /*05a4*/ 	.word	0x0000dda0


	//   ....[100]....
        /*05a8*/ 	.word	0x0000e210


	//   ....[101]....
        /*05ac*/ 	.word	0x0000e6f0


	//   ....[102]....
        /*05b0*/ 	.word	0x0000e8a0


	//   ....[103]....
        /*05b4*/ 	.word	0x0000e8f0


	//   ....[104]....
        /*05b8*/ 	.word	0x0000e950


	//   ....[105]....
        /*05bc*/ 	.word	0x0000ea40


	//   ....[106]....
        /*05c0*/ 	.word	0x0000eaa0


	//   ....[107]....
        /*05c4*/ 	.word	0x0000eba0


	//   ....[108]....
        /*05c8*/ 	.word	0x0000ec00


	//   ....[109]....
        /*05cc*/ 	.word	0x0000ed00


	//   ....[110]....
        /*05d0*/ 	.word	0x0000ed60


	//   ....[111]....
        /*05d4*/ 	.word	0x0000ee60


	//   ....[112]....
        /*05d8*/ 	.word	0x0000eec0


	//   ....[113]....
        /*05dc*/ 	.word	0x0000efc0


	//   ....[114]....
        /*05e0*/ 	.word	0x0000f020


	//   ....[115]....
        /*05e4*/ 	.word	0x0000f120


	//   ....[116]....
        /*05e8*/ 	.word	0x0000f180


	//   ....[117]....
        /*05ec*/ 	.word	0x0000f230


	//   ....[118]....
        /*05f0*/ 	.word	0x0000f300


	//   ....[119]....
        /*05f4*/ 	.word	0x0000f3c0


	//   ....[120]....
        /*05f8*/ 	.word	0x0000f420


	//   ....[121]....
        /*05fc*/ 	.word	0x0000f4f0


	//   ....[122]....
        /*0600*/ 	.word	0x0000f550


	//   ....[123]....
        /*0604*/ 	.word	0x0000f610


	//   ....[124]....
        /*0608*/ 	.word	0x0000f690


	//   ....[125]....
        /*060c*/ 	.word	0x0000f740


	//   ....[126]....
        /*0610*/ 	.word	0x0000fa50


	//   ....[127]....
        /*0614*/ 	.word	0x0000faf0


	//   ....[128]....
        /*0618*/ 	.word	0x0000fc10


	//   ....[129]....
        /*061c*/ 	.word	0x0000fc80


	//   ....[130]....
        /*0620*/ 	.word	0x0000fcf0


	//   ....[131]....
        /*0624*/ 	.word	0x0000fd60


	//   ....[132]....
        /*0628*/ 	.word	0x0000fdd0


	//   ....[133]....
        /*062c*/ 	.word	0x0000fe50


	//   ....[134]....
        /*0630*/ 	.word	0x0000fee0


	//   ....[135]....
        /*0634*/ 	.word	0x0000ff70


	//   ....[136]....
        /*0638*/ 	.word	0x0000ffe0


	//   ....[137]....
        /*063c*/ 	.word	0x00010050


	//   ....[138]....
        /*0640*/ 	.word	0x000100c0


	//   ....[139]....
        /*0644*/ 	.word	0x00010140


	//   ....[140]....
        /*0648*/ 	.word	0x000101b0


	//   ....[141]....
        /*064c*/ 	.word	0x00010250


	//   ....[142]....
        /*0650*/ 	.word	0x000102e0


	//   ....[143]....
        /*0654*/ 	.word	0x00010400


	//----- nvinfo : EIATTR_REG_RECONFIG
	.align		4
.L_1525:
        /*0658*/ 	.byte	0x01, 0x54
	.zero		2


	//----- nvinfo : EIATTR_SYSCALL_OFFSETS
	.align		4
        /*065c*/ 	.byte	0x04, 0x46
        /*065e*/ 	.short	(.L_1527 - .L_1526)


	//   ....[0]....
.L_1526:
        /*0660*/ 	.word	0x000015f0


	//   ....[1]....
        /*0664*/ 	.word	0x0000a410


	//   ....[2]....
        /*0668*/ 	.word	0x0000a560


	//   ....[3]....
        /*066c*/ 	.word	0x0000a660


	//   ....[4]....
        /*0670*/ 	.word	0x0000ae90


	//----- nvinfo : EIATTR_MBARRIER_INSTR_OFFSETS
	.align		4
.L_1527:
        /*0674*/ 	.byte	0x04, 0x39
        /*0676*/ 	.short	(.L_1529 - .L_1528)


	//   ....[0]....
.L_1528:
        /*0678*/ 	.word	0x00000270
        /*067c*/ 	.word	0x000000ff
        /*0680*/ 	.word	0x00030800
        /*0684*/ 	.short	0x0100
        /*0686*/ 	.byte	0x08
	.zero		1


	//   ....[1]....
        /*0688*/ 	.word	0x00000280
        /*068c*/ 	.word	0x000000ff
        /*0690*/ 	.word	0x00030820
        /*0694*/ 	.short	0x0100
        /*0696*/ 	.byte	0x08
	.zero		1


	//   ....[2]....
        /*0698*/ 	.word	0x00000370
        /*069c*/ 	.word	0x000000ff
        /*06a0*/ 	.word	0x00030830
        /*06a4*/ 	.short	0x0100
        /*06a6*/ 	.byte	0x08
	.zero		1


	//   ....[3]....
        /*06a8*/ 	.word	0x00000380
        /*06ac*/ 	.word	0x000000ff
        /*06b0*/ 	.word	0x00030840
        /*06b4*/ 	.short	0x0100
        /*06b6*/ 	.byte	0x08
	.zero		1


	//   ....[4]....
        /*06b8*/ 	.word	0x00000390
        /*06bc*/ 	.word	0x000000ff
        /*06c0*/ 	.word	0x00030838
        /*06c4*/ 	.short	0x0100
        /*06c6*/ 	.byte	0x08
	.zero		1


	//   ....[5]....
        /*06c8*/ 	.word	0x000003a0
        /*06cc*/ 	.word	0x000000ff
        /*06d0*/ 	.word	0x00030848
        /*06d4*/ 	.short	0x0100
        /*06d6*/ 	.byte	0x08
	.zero		1


	//   ....[6]....
        /*06d8*/ 	.word	0x000004d0
        /*06dc*/ 	.word	0x000000ff
        /*06e0*/ 	.word	0x00030850
        /*06e4*/ 	.short	0x0100
        /*06e6*/ 	.byte	0x08
	.zero		1


	//   ....[7]....
        /*06e8*/ 	.word	0x000004e0
        /*06ec*/ 	.word	0x000000ff
        /*06f0*/ 	.word	0x00030860
        /*06f4*/ 	.short	0x0100
        /*06f6*/ 	.byte	0x08
	.zero		1


	//   ....[8]....
        /*06f8*/ 	.word	0x000004f0
        /*06fc*/ 	.word	0x000000ff
        /*0700*/ 	.word	0x00030858
        /*0704*/ 	.short	0x0100
        /*0706*/ 	.byte	0x08
	.zero		1


	//   ....[9]....
        /*0708*/ 	.word	0x00000500
        /*070c*/ 	.word	0x000000ff
        /*0710*/ 	.word	0x00030868
        /*0714*/ 	.short	0x0100
        /*0716*/ 	.byte	0x08
	.zero		1


	//   ....[10]....
        /*0718*/ 	.word	0x000005f0
        /*071c*/ 	.word	0x000000ff
        /*0720*/ 	.word	0x00030870
        /*0724*/ 	.short	0x0100
        /*0726*/ 	.byte	0x06
	.zero		1


	//   ....[11]....
        /*0728*/ 	.word	0x00000600
        /*072c*/ 	.word	0x000000ff
        /*0730*/ 	.word	0x00030880
        /*0734*/ 	.short	0x0100
        /*0736*/ 	.byte	0x06
	.zero		1


	//   ....[12]....
        /*0738*/ 	.word	0x00000610
        /*073c*/ 	.word	0x000000ff
        /*0740*/ 	.word	0x00030878
        /*0744*/ 	.short	0x0100
        /*0746*/ 	.byte	0x06
	.zero		1


	//   ....[13]....
        /*0748*/ 	.word	0x00000620
        /*074c*/ 	.word	0x000000ff
        /*0750*/ 	.word	0x00030888
        /*0754*/ 	.short	0x0100
        /*0756*/ 	.byte	0x06
	.zero		1


	//   ....[14]....
        /*0758*/ 	.word	0x00000750
        /*075c*/ 	.word	0x000000ff
        /*0760*/ 	.word	0x00030890
        /*0764*/ 	.short	0x0100
        /*0766*/ 	.byte	0x08
	.zero		1


	//   ....[15]....
        /*0768*/ 	.word	0x00000760
        /*076c*/ 	.word	0x000000ff
        /*0770*/ 	.word	0x000308a0
        /*0774*/ 	.short	0x0100
        /*0776*/ 	.byte	0x08
	.zero		1


	//   ....[16]....
        /*0778*/ 	.word	0x00000770
        /*077c*/ 	.word	0x000000ff
        /*0780*/ 	.word	0x00030898
        /*0784*/ 	.short	0x0100
        /*0786*/ 	.byte	0x08
	.zero		1


	//   ....[17]....
        /*0788*/ 	.word	0x00000780
        /*078c*/ 	.word	0x000000ff
        /*0790*/ 	.word	0x000308a8
        /*0794*/ 	.short	0x0100
        /*0796*/ 	.byte	0x08
	.zero		1


	//   ....[18]....
        /*0798*/ 	.word	0x000008b0
        /*079c*/ 	.word	0x000000ff
        /*07a0*/ 	.word	0x000308b0
        /*07a4*/ 	.short	0x0100
        /*07a6*/ 	.byte	0x08
	.zero		1


	//   ....[19]....
        /*07a8*/ 	.word	0x000008c0
        /*07ac*/ 	.word	0x000000ff
        /*07b0*/ 	.word	0x000308c0
        /*07b4*/ 	.short	0x0100
        /*07b6*/ 	.byte	0x08
	.zero		1


	//   ....[20]....
        /*07b8*/ 	.word	0x000008d0
        /*07bc*/ 	.word	0x000000ff
        /*07c0*/ 	.word	0x000308b8
        /*07c4*/ 	.short	0x0100
        /*07c6*/ 	.byte	0x08
	.zero		1


	//   ....[21]....
        /*07c8*/ 	.word	0x000008e0
        /*07cc*/ 	.word	0x000000ff
        /*07d0*/ 	.word	0x000308c8
        /*07d4*/ 	.short	0x0100
        /*07d6*/ 	.byte	0x08
	.zero		1


	//   ....[22]....
        /*07d8*/ 	.word	0x00001670
        /*07dc*/ 	.word	0x000000ff
        /*07e0*/ 	.word	0x00030800
        /*07e4*/ 	.short	0x010a
        /*07e6*/ 	.byte	0x27
	.zero		1


	//   ....[23]....
        /*07e8*/ 	.word	0x000016f0
        /*07ec*/ 	.word	0x00000004
        /*07f0*/ 	.word	0x00030830
        /*07f4*/ 	.short	0x010a
        /*07f6*/ 	.byte	0x3f
	.zero		1


	//   ....[24]....
        /*07f8*/ 	.word	0x00001760
        /*07fc*/ 	.word	0x00000004
        /*0800*/ 	.word	0x00030830
        /*0804*/ 	.short	0x010a
        /*0806*/ 	.byte	0x3f
	.zero		1


	//   ....[25]....
        /*0808*/ 	.word	0x00002f30
        /*080c*/ 	.word	0x00000004
        /*0810*/ 	.word	0x00000000
        /*0814*/ 	.short	0x0101
        /*0816*/ 	.byte	0x3f
	.zero		1


	//   ....[26]....
        /*0818*/ 	.word	0x000044d0
        /*081c*/ 	.word	0x000000ff
        /*0820*/ 	.word	0x00030830
        /*0824*/ 	.short	0x010a
        /*0826*/ 	.byte	0x06
	.zero		1


	//   ....[27]....
        /*0828*/ 	.word	0x00004510
        /*082c*/ 	.word	0x000000ff
        /*0830*/ 	.word	0x00030830
        /*0834*/ 	.short	0x010a
        /*0836*/ 	.byte	0x06
	.zero		1


	//   ....[28]....
        /*0838*/ 	.word	0x00004710
        /*083c*/ 	.word	0x000000ff
        /*0840*/ 	.word	0x00030850
        /*0844*/ 	.short	0x010a
        /*0846*/ 	.byte	0x06
	.zero		1


	//   ....[29]....
        /*0848*/ 	.word	0x00004750
        /*084c*/ 	.word	0x000000ff
        /*0850*/ 	.word	0x00030850
        /*0854*/ 	.short	0x010a
        /*0856*/ 	.byte	0x06
	.zero		1


	//   ....[30]....
        /*0858*/ 	.word	0x00004eb0
        /*085c*/ 	.word	0x00000003
        /*0860*/ 	.word	0x00000000
        /*0864*/ 	.short	0x0101
        /*0866*/ 	.byte	0x3f
	.zero		1


	//   ....[31]....
        /*0868*/ 	.word	0x00004ee0
        /*086c*/ 	.word	0x0000000a
        /*0870*/ 	.word	0x00000000
        /*0874*/ 	.short	0x0101
        /*0876*/ 	.byte	0x3f
	.zero		1


	//   ....[32]....
        /*0878*/ 	.word	0x00006e00
        /*087c*/ 	.word	0x000000ff
        /*0880*/ 	.word	0x00030850
        /*0884*/ 	.short	0x010a
        /*0886*/ 	.byte	0x0c
	.zero		1


	//   ....[33]....
        /*0888*/ 	.word	0x00006e40
        /*088c*/ 	.word	0x000000ff
        /*0890*/ 	.word	0x00030850
        /*0894*/ 	.short	0x010a
        /*0896*/ 	.byte	0x0c
	.zero		1


	//   ....[34]....
        /*0898*/ 	.word	0x00007640
        /*089c*/ 	.word	0x0000000a
        /*08a0*/ 	.word	0x00000000
        /*08a4*/ 	.short	0x0101
        /*08a6*/ 	.byte	0x3f
	.zero		1


	//   ....[35]....
        /*08a8*/ 	.word	0x000086e0
        /*08ac*/ 	.word	0x000000ff
        /*08b0*/ 	.word	0x00000000
        /*08b4*/ 	.short	0x0101
        /*08b6*/ 	.byte	0x04
	.zero		1


	//   ....[36]....
        /*08b8*/ 	.word	0x0000a9f0
        /*08bc*/ 	.word	0x00000000
        /*08c0*/ 	.word	0x00030840
        /*08c4*/ 	.short	0x010a
        /*08c6*/ 	.byte	0x3f
	.zero		1


	//   ....[37]....
        /*08c8*/ 	.word	0x0000bab0
        /*08cc*/ 	.word	0x00000016
        /*08d0*/ 	.word	0x00030800
        /*08d4*/ 	.short	0x0107
        /*08d6*/ 	.byte	0x3f
	.zero		1


	//   ....[38]....
        /*08d8*/ 	.word	0x0000bbb0
        /*08dc*/ 	.word	0x00000016
        /*08e0*/ 	.word	0x00030800
        /*08e4*/ 	.short	0x0101
        /*08e6*/ 	.byte	0x3f
	.zero		1


	//   ....[39]....
        /*08e8*/ 	.word	0x0000bbd0
        /*08ec*/ 	.word	0x00000016
        /*08f0*/ 	.word	0x00030820
        /*08f4*/ 	.short	0x010a
        /*08f6*/ 	.byte	0x3f
	.zero		1


	//   ....[40]....
        /*08f8*/ 	.word	0x0000bef0
        /*08fc*/ 	.word	0x00000002
        /*0900*/ 	.word	0x00030840
        /*0904*/ 	.short	0x010a
        /*0906*/ 	.byte	0x3f
	.zero		1


	//   ....[41]....
        /*0908*/ 	.word	0x0000c170
        /*090c*/ 	.word	0x00000003
        /*0910*/ 	.word	0x00000060
        /*0914*/ 	.short	0x010a
        /*0916*/ 	.byte	0x3f
	.zero		1


	//   ....[42]....
        /*0918*/ 	.word	0x0000c6c0
        /*091c*/ 	.word	0x00000002
        /*0920*/ 	.word	0x00030840
        /*0924*/ 	.short	0x010a
        /*0926*/ 	.byte	0x3f
	.zero		1


	//   ....[43]....
        /*0928*/ 	.word	0x0000c940
        /*092c*/ 	.word	0x0000000a
        /*0930*/ 	.word	0x00000060
        /*0934*/ 	.short	0x010a
        /*0936*/ 	.byte	0x3f
	.zero		1


	//   ....[44]....
        /*0938*/ 	.word	0x0000cdc0
        /*093c*/ 	.word	0x00000002
        /*0940*/ 	.word	0x00030840
        /*0944*/ 	.short	0x010a
        /*0946*/ 	.byte	0x3f
	.zero		1


	//   ....[45]....
        /*0948*/ 	.word	0x0000d050
        /*094c*/ 	.word	0x00000008
        /*0950*/ 	.word	0x00000060
        /*0954*/ 	.short	0x010a
        /*0956*/ 	.byte	0x3f
	.zero		1


	//   ....[46]....
        /*0958*/ 	.word	0x0000d480
        /*095c*/ 	.word	0x00000003
        /*0960*/ 	.word	0x00030860
        /*0964*/ 	.short	0x010a
        /*0966*/ 	.byte	0x3f
	.zero		1


	//   ....[47]....
        /*0968*/ 	.word	0x0000e190
        /*096c*/ 	.word	0x00000009
        /*0970*/ 	.word	0x00030820
        /*0974*/ 	.short	0x010a
        /*0976*/ 	.byte	0x3f
	.zero		1


	//   ....[48]....
        /*0978*/ 	.word	0x0000e330
        /*097c*/ 	.word	0x00000005
        /*0980*/ 	.word	0x00000000
        /*0984*/ 	.short	0x010a
        /*0986*/ 	.byte	0x3f
	.zero		1


	//   ....[49]....
        /*0988*/ 	.word	0x0000e3a0
        /*098c*/ 	.word	0x00000003
        /*0990*/ 	.word	0x00000000
        /*0994*/ 	.short	0x010a
        /*0996*/ 	.byte	0x3f
	.zero		1


	//   ....[50]....
        /*0998*/ 	.word	0x0000e400
        /*099c*/ 	.word	0x00000017
        /*09a0*/ 	.word	0x00000000
        /*09a4*/ 	.short	0x010a
        /*09a6*/ 	.byte	0x3f
	.zero		1


	//   ....[51]....
        /*09a8*/ 	.word	0x0000e430
        /*09ac*/ 	.word	0x00000007
        /*09b0*/ 	.word	0x00000000
        /*09b4*/ 	.short	0x010a
        /*09b6*/ 	.byte	0x3f
	.zero		1


	//   ....[52]....
        /*09b8*/ 	.word	0x0000e4a0
        /*09bc*/ 	.word	0x00000003
        /*09c0*/ 	.word	0x00030800
        /*09c4*/ 	.short	0x010a
        /*09c6*/ 	.byte	0x3f
	.zero		1


	//   ....[53]....
        /*09c8*/ 	.word	0x0000e4f0
        /*09cc*/ 	.word	0x00000004
        /*09d0*/ 	.word	0x00030830
        /*09d4*/ 	.short	0x010a
        /*09d6*/ 	.byte	0x3f
	.zero		1


	//   ....[54]....
        /*09d8*/ 	.word	0x0000e550
        /*09dc*/ 	.word	0x00000003
        /*09e0*/ 	.word	0x00030830
        /*09e4*/ 	.short	0x010a
        /*09e6*/ 	.byte	0x3f
	.zero		1


	//   ....[55]....
        /*09e8*/ 	.word	0x0000e5b0
        /*09ec*/ 	.word	0x00000003
        /*09f0*/ 	.word	0x00030850
        /*09f4*/ 	.short	0x010a
        /*09f6*/ 	.byte	0x3f
	.zero		1


	//   ....[56]....
        /*09f8*/ 	.word	0x0000e610
        /*09fc*/ 	.word	0x00000005
        /*0a00*/ 	.word	0x00030850
        /*0a04*/ 	.short	0x010a
        /*0a06*/ 	.byte	0x3f
	.zero		1


	//   ....[57]....
        /*0a08*/ 	.word	0x0000e7b0
        /*0a0c*/ 	.word	0x00000000
        /*0a10*/ 	.word	0x00030840
        /*0a14*/ 	.short	0x010a
        /*0a16*/ 	.byte	0x3f
	.zero		1


	//   ....[58]....
        /*0a18*/ 	.word	0x0000f770
        /*0a1c*/ 	.word	0x00000016
        /*0a20*/ 	.word	0x00030820
        /*0a24*/ 	.short	0x010a
        /*0a26*/ 	.byte	0x3f
	.zero		1


	//   ....[59]....
        /*0a28*/ 	.word	0x0000f7c0
        /*0a2c*/ 	.word	0x00000002
        /*0a30*/ 	.word	0x00030840
        /*0a34*/ 	.short	0x010a
        /*0a36*/ 	.byte	0x3f
	.zero		1


	//   ....[60]....
        /*0a38*/ 	.word	0x0000f810
        /*0a3c*/ 	.word	0x00000003
        /*0a40*/ 	.word	0x00000060
        /*0a44*/ 	.short	0x010a
        /*0a46*/ 	.byte	0x3f
	.zero		1


	//   ....[61]....
        /*0a48*/ 	.word	0x0000f860
        /*0a4c*/ 	.word	0x00000002
        /*0a50*/ 	.word	0x00030840
        /*0a54*/ 	.short	0x010a
        /*0a56*/ 	.byte	0x3f
	.zero		1


	//   ....[62]....
        /*0a58*/ 	.word	0x0000f8b0
        /*0a5c*/ 	.word	0x0000000a
        /*0a60*/ 	.word	0x00000060
        /*0a64*/ 	.short	0x010a
        /*0a66*/ 	.byte	0x3f
	.zero		1


	//   ....[63]....
        /*0a68*/ 	.word	0x0000f900
        /*0a6c*/ 	.word	0x00000002
        /*0a70*/ 	.word	0x00030840
        /*0a74*/ 	.short	0x010a
        /*0a76*/ 	.byte	0x3f
	.zero		1


	//   ....[64]....
        /*0a78*/ 	.word	0x0000f950
        /*0a7c*/ 	.word	0x00000008
        /*0a80*/ 	.word	0x00000060
        /*0a84*/ 	.short	0x010a
        /*0a86*/ 	.byte	0x3f
	.zero		1


	//   ....[65]....
        /*0a88*/ 	.word	0x0000f9a0
        /*0a8c*/ 	.word	0x00000003
        /*0a90*/ 	.word	0x00030860
        /*0a94*/ 	.short	0x010a
        /*0a96*/ 	.byte	0x3f
	.zero		1


	//   ....[66]....
        /*0a98*/ 	.word	0x00010320
        /*0a9c*/ 	.word	0x00000009
        /*0aa0*/ 	.word	0x00030820
        /*0aa4*/ 	.short	0x010a
        /*0aa6*/ 	.byte	0x3f
	.zero		1


	//   ....[67]....
        /*0aa8*/ 	.word	0x000104c0
        /*0aac*/ 	.word	0x00000005
        /*0ab0*/ 	.word	0x00000000
        /*0ab4*/ 	.short	0x010a
        /*0ab6*/ 	.byte	0x3f
	.zero		1


	//   ....[68]....
        /*0ab8*/ 	.word	0x00010510
        /*0abc*/ 	.word	0x00000003
        /*0ac0*/ 	.word	0x00000000
        /*0ac4*/ 	.short	0x010a
        /*0ac6*/ 	.byte	0x3f
	.zero		1


	//   ....[69]....
        /*0ac8*/ 	.word	0x00010560
        /*0acc*/ 	.word	0x00000017
        /*0ad0*/ 	.word	0x00000000
        /*0ad4*/ 	.short	0x010a
        /*0ad6*/ 	.byte	0x3f
	.zero		1


	//----- nvinfo : EIATTR_NUM_MBARRIERS
	.align		4
.L_1529:
        /*0ad8*/ 	.byte	0x03, 0x38
        /*0ada*/ 	.short	0x0016


	//----- nvinfo : EIATTR_EXIT_INSTR_OFFSETS
	.align		4
        /*0adc*/ 	.byte	0x04, 0x1c
        /*0ade*/ 	.short	(.L_1531 - .L_1530)


	//   ....[0]....
.L_1530:
        /*0ae0*/ 	.word	0x00000a80


	//   ....[1]....
        /*0ae4*/ 	.word	0x00009210


	//   ....[2]....
        /*0ae8*/ 	.word	0x0000e480


	//----- nvinfo : EIATTR_MAX_THREADS
	.align		4
.L_1531:
        /*0aec*/ 	.byte	0x04, 0x05
        /*0aee*/ 	.short	(.L_1533 - .L_1532)
.L_1532:
        /*0af0*/ 	.word	0x00000200
        /*0af4*/ 	.word	0x00000001
        /*0af8*/ 	.word	0x00000001


	//----- nvinfo : EIATTR_CRS_STACK_SIZE
	.align		4
.L_1533:
        /*0afc*/ 	.byte	0x04, 0x1e
        /*0afe*/ 	.short	(.L_1535 - .L_1534)
.L_1534:
        /*0b00*/ 	.word	0x00000000


	//----- nvinfo : EIATTR_CBANK_PARAM_SIZE
	.align		4
.L_1535:
        /*0b04*/ 	.byte	0x03, 0x19
        /*0b06*/ 	.short	0x0af0


	//----- nvinfo : EIATTR_PARAM_CBANK
	.align		4
        /*0b08*/ 	.byte	0x04, 0x0a
        /*0b0a*/ 	.short	(.L_1537 - .L_1536)
	.align		4
.L_1536:
        /*0b0c*/ 	.word	index@(.nv.constant0._ZN7cutlass13device_kernelIN5flash11enable_sm90INS1_16FlashAttnFwdSm90INS1_25CollectiveMainloopFwdSm90ILi2EN4cute5tupleIJNS5_1CILi1EEES8_S8_EEENS6_IJNS7_ILi192EEESA_NS7_ILi64EEEEEELi64ENS_6half_tEfNS_4arch4Sm90ELb0ELb0ELb0ELb1ELb0ELb0ELb0ELb0ELb1ELb1ELb0ELb0EEENS1_21CollectiveEpilogueFwdINS6_IJSA_SB_SA_EEES9_SD_SF_Li384ELb1ELb1ELb0ELb0EEENS1_36VarlenDynamicPersistentTileSchedulerILi192ELi192ELi384ELi128ELb0ELb1ELb1ELb0ELb1ELb1EEEEEEEEEvNT_6ParamsE)
        /*0b10*/ 	.short	0x0210
        /*0b12*/ 	.short	0x0af0


	//----- nvinfo : EIATTR_SW_WAR
	.align		4
.L_1537:
        /*0b14*/ 	.byte	0x04, 0x36
        /*0b16*/ 	.short	(.L_1539 - .L_1538)
.L_1538:
        /*0b18*/ 	.word	0x00000008
.L_1539:


//--------------------- .nv.info._ZN7cutlass13device_kernelIN5flash11enable_sm90INS1_16FlashAttnFwdSm90INS1_25CollectiveMainloopFwdSm90ILi2EN4cute5tupleIJNS5_1CILi1EEES8_S8_EEENS6_IJNS7_ILi192EEESA_NS7_ILi64EEEEEELi64ENS_6half_tEfNS_4arch4Sm90ELb0ELb0ELb0ELb1ELb0ELb1ELb0ELb0ELb1ELb1ELb0ELb0EEENS1_21CollectiveEpilogueFwdINS6_IJSA_SB_SA_EEES9_SD_SF_Li384ELb1ELb1ELb0ELb0EEENS1_36VarlenDynamicPersistentTileSchedulerILi192ELi192ELi384ELi128ELb0ELb1ELb1ELb0ELb1ELb1EEEEEEEEEvNT_6ParamsE --------------------------
	.section	.nv.info._ZN7cutlass13device_kernelIN5flash11enable_sm90INS1_16FlashAttnFwdSm90INS1_25CollectiveMainloopFwdSm90ILi2EN4cute5tupleIJNS5_1CILi1EEES8_S8_EEENS6_IJNS7_ILi192EEESA_NS7_ILi64EEEEEELi64ENS_6half_tEfNS_4arch4Sm90ELb0ELb0ELb0ELb1ELb0ELb1ELb0ELb0ELb1ELb1ELb0ELb0EEENS1_21CollectiveEpilogueFwdINS6_IJSA_SB_SA_EEES9_SD_SF_Li384ELb1ELb1ELb0ELb0EEENS1_36VarlenDynamicPersistentTileSchedulerILi192ELi192ELi384ELi128ELb0ELb1ELb1ELb0ELb1ELb1EEEEEEEEEvNT_6ParamsE,"",@"SHT_CUDA_INFO"
	.sectionflags	@""
	.align	4


	//----- nvinfo : EIATTR_CUDA_API_VERSION
	.align		4
        /*0000*/ 	.byte	0x04, 0x37
        /*0002*/ 	.short	(.L_1541 - .L_1540)
.L_1540:
        /*0004*/ 	.word	0x00000082


	//----- nvinfo : EIATTR_KPARAM_INFO
	.align		4
.L_1541:
        /*0008*/ 	.byte	0x04, 0x17
        /*000a*/ 	.short	(.L_1543 - .L_1542)
.L_1542:
        /*000c*/ 	.word	0x00000000
        /*0010*/ 	.short	0x0000
        /*0012*/ 	.short	0x0070
        /*0014*/ 	.byte	0x00, 0xf0, 0x01, 0x2a


	//----- nvinfo : EIATTR_SPARSE_MMA_MASK
	.align		4
.L_1543:
        /*0018*/ 	.byte	0x03, 0x50
        /*001a*/ 	.short	0x0000


	//----- nvinfo : EIATTR_MAXREG_COUNT
	.align		4
        /*001c*/ 	.byte	0x03, 0x1b
        /*001e*/ 	.short	0x0080


	//----- nvinfo : EIATTR_NUM_BARRIERS
	.align		4
        /*0020*/ 	.byte	0x02, 0x4c
        /*0022*/ 	.byte	0x10
	.zero		1


	//----- nvinfo : EIATTR_EXTERNS
	.align		4
        /*0024*/ 	.byte	0x04, 0x0f
        /*0026*/ 	.short	(.L_1545 - .L_1544)


	//   ....[0]....
	.align		4
.L_1544:
        /*0028*/ 	.word	index@(__assertfail)


	//----- nvinfo : EIATTR_ANNOTATIONS
	.align		4
.L_1545:
        /*002c*/ 	.byte	0x04, 0x55
        /*002e*/ 	.short	(.L_1547 - .L_1546)


	//   ....[0]....
.L_1546:
        /* <DEDUP_REMOVED lines=71> */


	//----- nvinfo : EIATTR_MERCURY_ISA_VERSION
	.align		4
.L_1547:
        /*0490*/ 	.byte	0x03, 0x5f
        /*0492*/ 	.short	0x0101


	//----- nvinfo : EIATTR_UNUSED_LOAD_BYTE_OFFSET
	.align		4
        /*0494*/ 	.byte	0x04, 0x44
        /*0496*/ 	.short	(.L_1549 - .L_1548)


	//   ....[0]....
.L_1548:
        /*0498*/ 	.word	0x00000ad0
        /*049c*/ 	.word	0x0000fff0


	//   ....[1]....
        /*04a0*/ 	.word	0x0000eb20
        /*04a4*/ 	.word	0x0000fff0


	//----- nvinfo : EIATTR_INT_WARP_WIDE_INSTR_OFFSETS
	.align		4
.L_1549:
        /*04a8*/ 	.byte	0x04, 0x31
        /*04aa*/ 	.short	(.L_1551 - .L_1550)


	//   ....[0]....
.L_1550:
        /*04ac*/ 	.word	0x00000180


	//   ....[1]....
        /*04b0*/ 	.word	0x00000220


	//   ....[2]....
        /*04b4*/ 	.word	0x00000290


	//   ....[3]....
        /*04b8*/ 	.word	0x00012270


	//   ....[4]....
        /*04bc*/ 	.word	0x00012300


	//   ....[5]....
        /*04c0*/ 	.word	0x00015430


	//   ....[6]....
        /*04c4*/ 	.word	0x000154c0


	//----- nvinfo : EIATTR_COOP_GROUP_MASK_REGIDS
	.align		4
.L_1551:
        /*04c8*/ 	.byte	0x04, 0x29
        /*04ca*/ 	.short	(.L_1553 - .L_1552)


	//   ....[0]....
.L_1552:
        /*04cc*/ 	.word	0xffffffff


	//   ....[1]....
        /*04d0*/ 	.word	0xffffffff


	//   ....[2]....
        /*04d4*/ 	.word	0xffffffff


	//   ....[3]....
        /*04d8*/ 	.word	0xffffffff


	//   ....[4]....
        /*04dc*/ 	.word	0xffffffff


	//   ....[5]....
        /*04e0*/ 	.word	0xffffffff


	//   ....[6]....
        /*04e4*/ 	.word	0xffffffff


	//   ....[7]....
        /*04e8*/ 	.word	0xffffffff


	//   ....[8]....
        /*04ec*/ 	.word	0xffffffff


	//   ....[9]....
        /*04f0*/ 	.word	0xffffffff


	//   ....[10]....
        /*04f4*/ 	.word	0xffffffff


	//   ....[11]....
        /*04f8*/ 	.word	0xffffffff


	//   ....[12]....
        /*04fc*/ 	.word	0xffffffff


	//   ....[13]....
        /*0500*/ 	.word	0xffffffff


	//   ....[14]....
        /*0504*/ 	.word	0xffffffff


	//   ....[15]....
        /*0508*/ 	.word	0xffffffff


	//   ....[16]....
        /*050c*/ 	.word	0xffffffff


	//   ....[17]....
        /*0510*/ 	.word	0xffffffff


	//   ....[18]....
        /*0514*/ 	.word	0xffffffff


	//   ....[19]....
        /*0518*/ 	.word	0xffffffff


	//   ....[20]....
        /*051c*/ 	.word	0xffffffff


	//   ....[21]....
        /*0520*/ 	.word	0xffffffff


	//   ....[22]....
        /*0524*/ 	.word	0xffffffff


	//   ....[23]....
        /*0528*/ 	.word	0xffffffff


	//   ....[24]....
        /*052c*/ 	.word	0xffffffff


	//   ....[25]....
        /*0530*/ 	.word	0xffffffff


	//   ....[26]....
        /*0534*/ 	.word	0xffffffff


	//   ....[27]....
        /*0538*/ 	.word	0xffffffff


	//   ....[28]....
        /*053c*/ 	.word	0xffffffff


	//   ....[29]....
        /*0540*/ 	.word	0xffffffff


	//   ....[30]....
        /*0544*/ 	.word	0xffffffff


	//   ....[31]....
        /*0548*/ 	.word	0xffffffff


	//   ....[32]....
        /*054c*/ 	.word	0xffffffff


	//   ....[33]....
        /*0550*/ 	.word	0xffffffff


	//   ....[34]....
        /*0554*/ 	.word	0xffffffff


	//   ....[35]....
        /*0558*/ 	.word	0xffffffff


	//   ....[36]....
        /*055c*/ 	.word	0xffffffff


	//   ....[37]....
        /*0560*/ 	.word	0xffffffff


	//   ....[38]....
        /*0564*/ 	.word	0xffffffff


	//   ....[39]....
        /*0568*/ 	.word	0xffffffff


	//   ....[40]....
        /*056c*/ 	.word	0xffffffff


	//   ....[41]....
        /*0570*/ 	.word	0xffffffff


	//   ....[42]....
        /*0574*/ 	.word	0xffffffff


	//   ....[43]....
        /*0578*/ 	.word	0xffffffff


	//   ....[44]....
        /*057c*/ 	.word	0xffffffff


	//   ....[45]....
        /*0580*/ 	.word	0xffffffff


	//   ....[46]....
        /*0584*/ 	.word	0xffffffff


	//   ....[47]....
        /*0588*/ 	.word	0xffffffff


	//   ....[48]....
        /*058c*/ 	.word	0xffffffff


	//   ....[49]....
        /*0590*/ 	.word	0xffffffff


	//   ....[50]....
        /*0594*/ 	.word	0xffffffff


	//   ....[51]....
        /*0598*/ 	.word	0xffffffff


	//   ....[52]....
        /*059c*/ 	.word	0xffffffff


	//   ....[53]....
        /*05a0*/ 	.word	0xffffffff


	//   ....[54]....
        /*05a4*/ 	.word	0xffffffff


	//   ....[55]....
        /*05a8*/ 	.word	0xffffffff


	//   ....[56]....
        /*05ac*/ 	.word	0xffffffff


	//   ....[57]....
        /*05b0*/ 	.word	0xffffffff


	//   ....[58]....
        /*05b4*/ 	.word	0xffffffff


	//   ....[59]....
        /*05b8*/ 	.word	0xffffffff


	//   ....[60]....
        /*05bc*/ 	.word	0xffffffff


	//   ....[61]....
        /*05c0*/ 	.word	0xffffffff


	//   ....[62]....
        /*05c4*/ 	.word	0xffffffff


	//   ....[63]....
        /*05c8*/ 	.word	0xffffffff


	//   ....[64]....
        /*05cc*/ 	.word	0xffffffff


	//   ....[65]....
        /*05d0*/ 	.word	0xffffffff


	//   ....[66]....
        /*05d4*/ 	.word	0xffffffff


	//   ....[67]....
        /*05d8*/ 	.word	0xffffffff


	//   ....[68]....
        /*05dc*/ 	.word	0xffffffff


	//   ....[69]....
        /*05e0*/ 	.word	0xffffffff


	//   ....[70]....
        /*05e4*/ 	.word	0xffffffff


	//   ....[71]....
        /*05e8*/ 	.word	0xffffffff


	//   ....[72]....
        /*05ec*/ 	.word	0xffffffff


	//   ....[73]....
        /*05f0*/ 	.word	0xffffffff


	//   ....[74]....
        /*05f4*/ 	.word	0xffffffff


	//   ....[75]....
        /*05f8*/ 	.word	0xffffffff


	//   ....[76]....
        /*05fc*/ 	.word	0xffffffff


	//   ....[77]....
        /*0600*/ 	.word	0xffffffff


	//   ....[78]....
        /*0604*/ 	.word	0xffffffff


	//   ....[79]....
        /*0608*/ 	.word	0xffffffff


	//   ....[80]....
        /*060c*/ 	.word	0xffffffff


	//   ....[81]....
        /*0610*/ 	.word	0xffffffff


	//   ....[82]....
        /*0614*/ 	.word	0xffffffff


	//   ....[83]....
        /*0618*/ 	.word	0xffffffff


	//   ....[84]....
        /*061c*/ 	.word	0xffffffff


	//   ....[85]....
        /*0620*/ 	.word	0xffffffff


	//   ....[86]....
        /*0624*/ 	.word	0xffffffff


	//   ....[87]....
        /*0628*/ 	.word	0xffffffff


	//   ....[88]....
        /*062c*/ 	.word	0xffffffff


	//   ....[89]....
        /*0630*/ 	.word	0xffffffff


	//   ....[90]....
        /*0634*/ 	.word	0xffffffff


	//   ....[91]....
        /*0638*/ 	.word	0xffffffff


	//   ....[92]....
        /*063c*/ 	.word	0xffffffff


	//   ....[93]....
        /*0640*/ 	.word	0xffffffff


	//   ....[94]....
        /*0644*/ 	.word	0xffffffff


	//   ....[95]....
        /*0648*/ 	.word	0xffffffff


	//   ....[96]....
        /*064c*/ 	.word	0xffffffff


	//   ....[97]....
        /*0650*/ 	.word	0xffffffff


	//   ....[98]....
        /*0654*/ 	.word	0xffffffff


	//   ....[99]....
        /*0658*/ 	.word	0xffffffff


	//   ....[100]....
        /*065c*/ 	.word	0xffffffff


	//   ....[101]....
        /*0660*/ 	.word	0xffffffff


	//   ....[102]....
        /*0664*/ 	.word	0xffffffff


	//   ....[103]....
        /*0668*/ 	.word	0xffffffff


	//   ....[104]....
        /*066c*/ 	.word	0xffffffff


	//   ....[105]....
        /*0670*/ 	.word	0xffffffff


	//   ....[106]....
        /*0674*/ 	.word	0xffffffff


	//   ....[107]....
        /*0678*/ 	.word	0xffffffff


	//   ....[108]....
        /*067c*/ 	.word	0xffffffff


	//   ....[109]....
        /*0680*/ 	.word	0xffffffff


	//   ....[110]....
        /*0684*/ 	.word	0x0500000f


	//   ....[111]....
        /*0688*/ 	.word	0x0500000f


	//   ....[112]....
        /*068c*/ 	.word	0x0500000f


	//   ....[113]....
        /*0690*/ 	.word	0x0500000f


	//   ....[114]....
        /*0694*/ 	.word	0x0500000f


	//   ....[115]....
        /*0698*/ 	.word	0x0500000f


	//   ....[116]....
        /*069c*/ 	.word	0x0500000f


	//   ....[117]....
        /*06a0*/ 	.word	0x0500000f


	//   ....[118]....
        /*06a4*/ 	.word	0x0500000f


	//   ....[119]....
        /*06a8*/ 	.word	0x0500000f


	//   ....[120]....
        /*06ac*/ 	.word	0x0500000f


	//   ....[121]....
        /*06b0*/ 	.word	0x0500000f


	//   ....[122]....
        /*06b4*/ 	.word	0x0500000f


	//   ....[123]....
        /*06b8*/ 	.word	0x0500000f


	//   ....[124]....
        /*06bc*/ 	.word	0x0500000f


	//   ....[125]....
        /*06c0*/ 	.word	0x0500000f


	//   ....[126]....
        /*06c4*/ 	.word	0x0500000f


	//   ....[127]....
        /*06c8*/ 	.word	0x0500000f


	//   ....[128]....
        /*06cc*/ 	.word	0x0500000f


	//   ....[129]....
        /*06d0*/ 	.word	0x0500000f


	//   ....[130]....
        /*06d4*/ 	.word	0x0500000f


	//   ....[131]....
        /*06d8*/ 	.word	0x0500000f


	//   ....[132]....
        /*06dc*/ 	.word	0x0500000f


	//   ....[133]....
        /*06e0*/ 	.word	0x0500000f


	//   ....[134]....
        /*06e4*/ 	.word	0x0500000f


	//   ....[135]....
        /*06e8*/ 	.word	0x0500000f


	//   ....[136]....
        /*06ec*/ 	.word	0x0500000f


	//   ....[137]....
        /*06f0*/ 	.word	0x0500000f


	//   ....[138]....
        /*06f4*/ 	.word	0x0500000f


	//   ....[139]....
        /*06f8*/ 	.word	0x0500000f


	//   ....[140]....
        /*06fc*/ 	.word	0x0500000f


	//   ....[141]....
        /*0700*/ 	.word	0x0500000f


	//   ....[142]....
        /*0704*/ 	.word	0x0500000f


	//   ....[143]....
        /*0708*/ 	.word	0x0500000f


	//   ....[144]....
        /*070c*/ 	.word	0x0500000f


	//   ....[145]....
        /*0710*/ 	.word	0x0500000f


	//   ....[146]....
        /*0714*/ 	.word	0x0500000f


	//   ....[147]....
        /*0718*/ 	.word	0x0500000f


	//   ....[148]....
        /*071c*/ 	.word	0x0500000f


	//   ....[149]....
        /*0720*/ 	.word	0x0500000f


	//   ....[150]....
        /*0724*/ 	.word	0x0500000f


	//   ....[151]....
        /*0728*/ 	.word	0x0500000f


	//   ....[152]....
        /*072c*/ 	.word	0x0500000f


	//   ....[153]....
        /*0730*/ 	.word	0x0500000f


	//   ....[154]....
        /*0734*/ 	.word	0x0500000f


	//   ....[155]....
        /*0738*/ 	.word	0x0500000f


	//   ....[156]....
        /*073c*/ 	.word	0x0500000f


	//   ....[157]....
        /*0740*/ 	.word	0x0500000f


	//   ....[158]....
        /*0744*/ 	.word	0x0500000f


	//   ....[159]....
        /*0748*/ 	.word	0x0500000f


	//   ....[160]....
        /*074c*/ 	.word	0x0500000f


	//   ....[161]....
        /*0750*/ 	.word	0x0500000f


	//   ....[162]....
        /*0754*/ 	.word	0x0500000f


	//   ....[163]....
        /*0758*/ 	.word	0x0500000f


	//   ....[164]....
        /*075c*/ 	.word	0x0500000f


	//   ....[165]....
        /*0760*/ 	.word	0x0500000f


	//   ....[166]....
        /*0764*/ 	.word	0x0500000f


	//   ....[167]....
        /*0768*/ 	.word	0x0500000f


	//   ....[168]....
        /*076c*/ 	.word	0x0500000f


	//   ....[169]....
        /*0770*/ 	.word	0x0500000f


	//   ....[170]....
        /*0774*/ 	.word	0x0500000f


	//----- nvinfo : EIATTR_COOP_GROUP_INSTR_OFFSETS
	.align		4
.L_1553:
        /*0778*/ 	.byte	0x04, 0x28
        /*077a*/ 	.short	(.L_1555 - .L_1554)


	//   ....[0]....
.L_1554:
        /*077c*/ 	.word	0x00000060


	//   ....[1]....
        /*0780*/ 	.word	0x00000190


	//   ....[2]....
        /*0784*/ 	.word	0x00000240


	//   ....[3]....
        /*0788*/ 	.word	0x00000400


	//   ....[4]....
        /*078c*/ 	.word	0x00000560


	//   ....[5]....
        /*0790*/ 	.word	0x00000680


	//   ....[6]....
        /*0794*/ 	.word	0x000007e0


	//   ....[7]....
        /*0798*/ 	.word	0x00005880


	//   ....[8]....
        /*079c*/ 	.word	0x00005e30


	//   ....[9]....
        /*07a0*/ 	.word	0x00005e40


	//   ....[10]....
        /*07a4*/ 	.word	0x00005e50


	//   ....[11]....
        /*07a8*/ 	.word	0x00005e60


	//   ....[12]....
        /*07ac*/ 	.word	0x00006ee0


	//   ....[13]....
        /*07b0*/ 	.word	0x00006ef0


	//   ....[14]....
        /*07b4*/ 	.word	0x00006f00


	//   ....[15]....
        /*07b8*/ 	.word	0x00006f10


	//   ....[16]....
        /*07bc*/ 	.word	0x00008fc0


	//   ....[17]....
        /*07c0*/ 	.word	0x000090c0


	//   ....[18]....
        /*07c4*/ 	.word	0x00009810


	//   ....[19]....
        /*07c8*/ 	.word	0x00009870


	//   ....[20]....
        /*07cc*/ 	.word	0x0000acf0


	//   ....[21]....
        /*07d0*/ 	.word	0x0000b680


	//   ....[22]....
        /*07d4*/ 	.word	0x0000b6a0


	//   ....[23]....
        /*07d8*/ 	.word	0x0000bdb0


	//   ....[24]....
        /*07dc*/ 	.word	0x0000bdd0


	//   ....[25]....
        /*07e0*/ 	.word	0x0000dc40


	//   ....[26]....
        /*07e4*/ 	.word	0x0000dea0


	//   ....[27]....
        /*07e8*/ 	.word	0x0000dee0


	//   ....[28]....
        /*07ec*/ 	.word	0x0000dfd0


	//   ....[29]....
        /*07f0*/ 	.word	0x0000dfe0


	//   ....[30]....
        /*07f4*/ 	.word	0x0000f2e0


	//   ....[31]....
        /*07f8*/ 	.word	0x0000f320


	//   ....[32]....
        /*07fc*/ 	.word	0x0000f340


	//   ....[33]....
        /*0800*/ 	.word	0x0000f370


	//   ....[34]....
        /*0804*/ 	.word	0x0000f810


	//   ....[35]....
        /*0808*/ 	.word	0x0000f840


	//   ....[36]....
        /*080c*/ 	.word	0x0000f880


	//   ....[37]....
        /*0810*/ 	.word	0x0000f8c0


	//   ....[38]....
        /*0814*/ 	.word	0x0000f8e0


	//   ....[39]....
        /*0818*/ 	.word	0x0000f900


	//   ....[40]....
        /*081c*/ 	.word	0x0000f910


	//   ....[41]....
        /*0820*/ 	.word	0x0000f930


	//   ....[42]....
        /*0824*/ 	.word	0x00010140


	//   ....[43]....
        /*0828*/ 	.word	0x00010170


	//   ....[44]....
        /*082c*/ 	.word	0x00010190


	//   ....[45]....
        /*0830*/ 	.word	0x000101c0


	//   ....[46]....
        /*0834*/ 	.word	0x000101f0


	//   ....[47]....
        /*0838*/ 	.word	0x00010200


	//   ....[48]....
        /*083c*/ 	.word	0x00010230


	//   ....[49]....
        /*0840*/ 	.word	0x000102a0


	//   ....[50]....
        /*0844*/ 	.word	0x000103c0


	//   ....[51]....
        /*0848*/ 	.word	0x000105b0


	//   ....[52]....
        /*084c*/ 	.word	0x000105e0


	//   ....[53]....
        /*0850*/ 	.word	0x00010610


	//   ....[54]....
        /*0854*/ 	.word	0x00010640


	//   ....[55]....
        /*0858*/ 	.word	0x00010670


	//   ....[56]....
        /*085c*/ 	.word	0x000106a0


	//   ....[57]....
        /*0860*/ 	.word	0x00010810


	//   ....[58]....
        /*0864*/ 	.word	0x00010840


	//   ....[59]....
        /*0868*/ 	.word	0x00010870


	//   ....[60]....
        /*086c*/ 	.word	0x000108a0


	//   ....[61]....
        /*0870*/ 	.word	0x000108d0


	//   ....[62]....
        /*0874*/ 	.word	0x00010900


	//   ....[63]....
        /*0878*/ 	.word	0x00010990


	//   ....[64]....
        /*087c*/ 	.word	0x000109c0


	//   ....[65]....
        /*0880*/ 	.word	0x00010a40


	//   ....[66]....
        /*0884*/ 	.word	0x00011570


	//   ....[67]....
        /*0888*/ 	.word	0x00012830


	//   ....[68]....
        /*088c*/ 	.word	0x00013440


	//   ....[69]....
        /*0890*/ 	.word	0x00013450


	//   ....[70]....
        /*0894*/ 	.word	0x00013470


	//   ....[71]....
        /*0898*/ 	.word	0x00013500


	//   ....[72]....
        /*089c*/ 	.word	0x00013520


	//   ....[73]....
        /*08a0*/ 	.word	0x000135a0


	//   ....[74]....
        /*08a4*/ 	.word	0x000135c0


	//   ....[75]....
        /*08a8*/ 	.word	0x00013640


	//   ....[76]....
        /*08ac*/ 	.word	0x00013660


	//   ....[77]....
        /*08b0*/ 	.word	0x000136e0


	//   ....[78]....
        /*08b4*/ 	.word	0x00013700


	//   ....[79]....
        /*08b8*/ 	.word	0x00013780


	//   ....[80]....
        /*08bc*/ 	.word	0x000137a0


	//   ....[81]....
        /*08c0*/ 	.word	0x00013820


	//   ....[82]....
        /*08c4*/ 	.word	0x00013840


	//   ....[83]....
        /*08c8*/ 	.word	0x00013850


	//   ....[84]....
        /*08cc*/ 	.word	0x000138c0


	//   ....[85]....
        /*08d0*/ 	.word	0x00013910


	//   ....[86]....
        /*08d4*/ 	.word	0x000139c0


	//   ....[87]....
        /*08d8*/ 	.word	0x000139d0


	//   ....[88]....
        /*08dc*/ 	.word	0x00013a40


	//   ....[89]....
        /*08e0*/ 	.word	0x00013a50


	//   ....[90]....
        /*08e4*/ 	.word	0x00013a90


	//   ....[91]....
        /*08e8*/ 	.word	0x00013ab0


	//   ....[92]....
        /*08ec*/ 	.word	0x00015980


	//   ....[93]....
        /*08f0*/ 	.word	0x000159b0


	//   ....[94]....
        /*08f4*/ 	.word	0x000159f0


	//   ....[95]....
        /*08f8*/ 	.word	0x00015a20


	//   ....[96]....
        /*08fc*/ 	.word	0x00015a50


	//   ....[97]....
        /*0900*/ 	.word	0x00015a80


	//   ....[98]....
        /*0904*/ 	.word	0x00015ab0


	//   ....[99]....
        /*0908*/ 	.word	0x00015ae0


	//   ....[100]....
        /*090c*/ 	.word	0x00015c60


	//   ....[101]....
        /*0910*/ 	.word	0x00015c90


	//   ....[102]....
        /*0914*/ 	.word	0x00015cc0


	//   ....[103]....
        /*0918*/ 	.word	0x00015cf0


	//   ....[104]....
        /*091c*/ 	.word	0x00015d20


	//   ....[105]....
        /*0920*/ 	.word	0x00015d50


	//   ....[106]....
        /*0924*/ 	.word	0x00015e10


	//   ....[107]....
        /*0928*/ 	.word	0x00015e30


	//   ....[108]....
        /*092c*/ 	.word	0x00015ea0


	//   ....[109]....
        /*0930*/ 	.word	0x00016310


	//   ....[110]....
        /*0934*/ 	.word	0x00016770


	//   ....[111]....
        /*0938*/ 	.word	0x00016820


	//   ....[112]....
        /*093c*/ 	.word	0x000168b0


	//   ....[113]....
        /*0940*/ 	.word	0x00016900


	//   ....[114]....
        /*0944*/ 	.word	0x00016950


	//   ....[115]....
        /*0948*/ 	.word	0x00016a30


	//   ....[116]....
        /*094c*/ 	.word	0x00016ac0


	//   ....[117]....
        /*0950*/ 	.word	0x00016b10


	//   ....[118]....
        /*0954*/ 	.word	0x00016b60


	//   ....[119]....
        /*0958*/ 	.word	0x00016d90


	//   ....[120]....
        /*095c*/ 	.word	0x00016e30


	//   ....[121]....
        /*0960*/ 	.word	0x00016e90


	//   ....[122]....
        /*0964*/ 	.word	0x00016f00


	//   ....[123]....
        /*0968*/ 	.word	0x00016f60


	//   ....[124]....
        /*096c*/ 	.word	0x00016fd0


	//   ....[125]....
        /*0970*/ 	.word	0x00017090


	//   ....[126]....
        /*0974*/ 	.word	0x000170f0


	//   ....[127]....
        /*0978*/ 	.word	0x000171b0


	//   ....[128]....
        /*097c*/ 	.word	0x00017490


	//   ....[129]....
        /*0980*/ 	.word	0x00017640


	//   ....[130]....
        /*0984*/ 	.word	0x00017690


	//   ....[131]....
        /*0988*/ 	.word	0x000176f0


	//   ....[132]....
        /*098c*/ 	.word	0x000177e0


	//   ....[133]....
        /*0990*/ 	.word	0x00017840


	//   ....[134]....
        /*0994*/ 	.word	0x00017940


	//   ....[135]....
        /*0998*/ 	.word	0x000179a0


	//   ....[136]....
        /*099c*/ 	.word	0x00017aa0


	//   ....[137]....
        /*09a0*/ 	.word	0x00017b00


	//   ....[138]....
        /*09a4*/ 	.word	0x00017c00


	//   ....[139]....
        /*09a8*/ 	.word	0x00017c60


	//   ....[140]....
        /*09ac*/ 	.word	0x00017d60


	//   ....[141]....
        /*09b0*/ 	.word	0x00017dc0


	//   ....[142]....
        /*09b4*/ 	.word	0x00017ec0


	//   ....[143]....
        /*09b8*/ 	.word	0x00017f20


	//   ....[144]....
        /*09bc*/ 	.word	0x00017fd0


	//   ....[145]....
        /*09c0*/ 	.word	0x000180a0


	//   ....[146]....
        /*09c4*/ 	.word	0x00018170


	//   ....[147]....
        /*09c8*/ 	.word	0x000181d0


	//   ....[148]....
        /*09cc*/ 	.word	0x000182b0


	//   ....[149]....
        /*09d0*/ 	.word	0x00018310


	//   ....[150]....
        /*09d4*/ 	.word	0x000183e0


	//   ....[151]....
        /*09d8*/ 	.word	0x00018440


	//   ....[152]....
        /*09dc*/ 	.word	0x00018500


	//   ....[153]....
        /*09e0*/ 	.word	0x00018820


	//   ....[154]....
        /*09e4*/ 	.word	0x000188c0


	//   ....[155]....
        /*09e8*/ 	.word	0x000189e0


	//   ....[156]....
        /*09ec*/ 	.word	0x00018a50


	//   ....[157]....
        /*09f0*/ 	.word	0x00018ac0


	//   ....[158]....
        /*09f4*/ 	.word	0x00018b30


	//   ....[159]....
        /*09f8*/ 	.word	0x00018ba0


	//   ....[160]....
        /*09fc*/ 	.word	0x00018c20


	//   ....[161]....
        /*0a00*/ 	.word	0x00018cb0


	//   ....[162]....
        /*0a04*/ 	.word	0x00018d40


	//   ....[163]....
        /*0a08*/ 	.word	0x00018db0


	//   ....[164]....
        /*0a0c*/ 	.word	0x00018e20


	//   ....[165]....
        /*0a10*/ 	.word	0x00018e90


	//   ....[166]....
        /*0a14*/ 	.word	0x00018f10


	//   ....[167]....
        /*0a18*/ 	.word	0x00018f80


	//   ....[168]....
        /*0a1c*/ 	.word	0x00019020


	//   ....[169]....
        /*0a20*/ 	.word	0x000190b0


	//   ....[170]....
        /*0a24*/ 	.word	0x000191d0


	//----- nvinfo : EIATTR_REG_RECONFIG
	.align		4
.L_1555:
        /*0a28*/ 	.byte	0x01, 0x54
	.zero		2


	//----- nvinfo : EIATTR_SYSCALL_OFFSETS
	.align		4
        /*0a2c*/ 	.byte	0x04, 0x46
        /*0a2e*/ 	.short	(.L_1557 - .L_1556)


	//   ....[0]....
.L_1556:
        /*0a30*/ 	.word	0x00001970


	//   ....[1]....
        /*0a34*/ 	.word	0x00001ac0


	//   ....[2]....
        /*0a38*/ 	.word	0x00005a10


	//   ....[3]....
        /*0a3c*/ 	.word	0x00005da0


	//   ....[4]....
        /*0a40*/ 	.word	0x00012460


	//   ....[5]....
        /*0a44*/ 	.word	0x000125b0


	//   ....[6]....
        /*0a48*/ 	.word	0x000126b0


	//   ....[7]....
        /*0a4c*/ 	.word	0x00012f30


	//----- nvinfo : EIATTR_MBARRIER_INSTR_OFFSETS
	.align		4
.L_1557:
        /*0a50*/ 	.byte	0x04, 0x39
        /*0a52*/ 	.short	(.L_1559 - .L_1558)


	//   ....[0]....
.L_1558:
        /*0a54*/ 	.word	0x000002b0
        /*0a58*/ 	.word	0x000000ff
        /*0a5c*/ 	.word	0x00030800
        /*0a60*/ 	.short	0x0100
        /*0a62*/ 	.byte	0x08
	.zero		1


	//   ....[1]....
        /*0a64*/ 	.word	0x000002c0
        /*0a68*/ 	.word	0x000000ff
        /*0a6c*/ 	.word	0x00030820
        /*0a70*/ 	.short	0x0100
        /*0a72*/ 	.byte	0x08
	.zero		1


	//   ....[2]....
        /*0a74*/ 	.word	0x000003b0
        /*0a78*/ 	.word	0x000000ff
        /*0a7c*/ 	.word	0x00030830
        /*0a80*/ 	.short	0x0100
        /*0a82*/ 	.byte	0x08
	.zero		1


	//   ....[3]....
        /*0a84*/ 	.word	0x000003c0
        /*0a88*/ 	.word	0x000000ff
        /*0a8c*/ 	.word	0x00030840
        /*0a90*/ 	.short	0x0100
        /*0a92*/ 	.byte	0x08
	.zero		1


	//   ....[4]....
        /*0a94*/ 	.word	0x000003d0
        /*0a98*/ 	.word	0x000000ff
        /*0a9c*/ 	.word	0x00030838
        /*0aa0*/ 	.short	0x0100
        /*0aa2*/ 	.byte	0x08
	.zero		1


	//   ....[5]....
        /*0aa4*/ 	.word	0x000003e0
        /*0aa8*/ 	.word	0x000000ff
        /*0aac*/ 	.word	0x00030848
        /*0ab0*/ 	.short	0x0100
        /*0ab2*/ 	.byte	0x08
	.zero		1


	//   ....[6]....
        /*0ab4*/ 	.word	0x00000510
        /*0ab8*/ 	.word	0x000000ff
        /*0abc*/ 	.word	0x00030850
        /*0ac0*/ 	.short	0x0100
        /*0ac2*/ 	.byte	0x08
	.zero		1


	//   ....[7]....
        /*0ac4*/ 	.word	0x00000520
        /*0ac8*/ 	.word	0x000000ff
        /*0acc*/ 	.word	0x00030860
        /*0ad0*/ 	.short	0x0100
        /*0ad2*/ 	.byte	0x08
	.zero		1


	//   ....[8]....
        /*0ad4*/ 	.word	0x00000530
        /*0ad8*/ 	.word	0x000000ff
        /*0adc*/ 	.word	0x00030858
        /*0ae0*/ 	.short	0x0100
        /*0ae2*/ 	.byte	0x08
	.zero		1


	//   ....[9]....
        /*0ae4*/ 	.word	0x00000540
        /*0ae8*/ 	.word	0x000000ff
        /*0aec*/ 	.word	0x00030868
        /*0af0*/ 	.short	0x0100
        /*0af2*/ 	.byte	0x08
	.zero		1


	//   ....[10]....
        /*0af4*/ 	.word	0x00000630
        /*0af8*/ 	.word	0x000000ff
        /*0afc*/ 	.word	0x00030870
        /*0b00*/ 	.short	0x0100
        /*0b02*/ 	.byte	0x06
	.zero		1


	//   ....[11]....
        /*0b04*/ 	.word	0x00000640
        /*0b08*/ 	.word	0x000000ff
        /*0b0c*/ 	.word	0x00030880
        /*0b10*/ 	.short	0x0100
        /*0b12*/ 	.byte	0x06
	.zero		1


	//   ....[12]....
        /*0b14*/ 	.word	0x00000650
        /*0b18*/ 	.word	0x000000ff
        /*0b1c*/ 	.word	0x00030878
        /*0b20*/ 	.short	0x0100
        /*0b22*/ 	.byte	0x06
	.zero		1


	//   ....[13]....
        /*0b24*/ 	.word	0x00000660
        /*0b28*/ 	.word	0x000000ff
        /*0b2c*/ 	.word	0x00030888
        /*0b30*/ 	.short	0x0100
        /*0b32*/ 	.byte	0x06
	.zero		1


	//   ....[14]....
        /*0b34*/ 	.word	0x00000790
        /*0b38*/ 	.word	0x000000ff
        /*0b3c*/ 	.word	0x00030890
        /*0b40*/ 	.short	0x0100
        /*0b42*/ 	.byte	0x08
	.zero		1


	//   ....[15]....
        /*0b44*/ 	.word	0x000007a0
        /*0b48*/ 	.word	0x000000ff
        /*0b4c*/ 	.word	0x000308a0
        /*0b50*/ 	.short	0x0100
        /*0b52*/ 	.byte	0x08
	.zero		1


	//   ....[16]....
        /*0b54*/ 	.word	0x000007b0
        /*0b58*/ 	.word	0x000000ff
        /*0b5c*/ 	.word	0x00030898
        /*0b60*/ 	.short	0x0100
        /*0b62*/ 	.byte	0x08
	.zero		1


	//   ....[17]....
        /*0b64*/ 	.word	0x000007c0
        /*0b68*/ 	.word	0x000000ff
        /*0b6c*/ 	.word	0x000308a8
        /*0b70*/ 	.short	0x0100
        /*0b72*/ 	.byte	0x08
	.zero		1


	//   ....[18]....
        /*0b74*/ 	.word	0x000008f0
        /*0b78*/ 	.word	0x000000ff
        /*0b7c*/ 	.word	0x000308b0
        /*0b80*/ 	.short	0x0100
        /*0b82*/ 	.byte	0x08
	.zero		1


	//   ....[19]....
        /*0b84*/ 	.word	0x00000900
        /*0b88*/ 	.word	0x000000ff
        /*0b8c*/ 	.word	0x000308c0
        /*0b90*/ 	.short	0x0100
        /*0b92*/ 	.byte	0x08
	.zero		1


	//   ....[20]....
        /*0b94*/ 	.word	0x00000910
        /*0b98*/ 	.word	0x000000ff
        /*0b9c*/ 	.word	0x000308b8
        /*0ba0*/ 	.short	0x0100
        /*0ba2*/ 	.byte	0x08
	.zero		1


	//   ....[21]....
        /*0ba4*/ 	.word	0x00000920
        /*0ba8*/ 	.word	0x000000ff
        /*0bac*/ 	.word	0x000308c8
        /*0bb0*/ 	.short	0x0100
        /*0bb2*/ 	.byte	0x08
	.zero		1


	//   ....[22]....
        /*0bb4*/ 	.word	0x00002cd0
        /*0bb8*/ 	.word	0x00000051
        /*0bbc*/ 	.word	0x00030890
        /*0bc0*/ 	.short	0x010a
        /*0bc2*/ 	.byte	0x3f
	.zero		1


	//   ....[23]....
        /*0bc4*/ 	.word	0x00003ec0
        /*0bc8*/ 	.word	0x00000051
        /*0bcc*/ 	.word	0x00030890
        /*0bd0*/ 	.short	0x010a
        /*0bd2*/ 	.byte	0x3f
	.zero		1


	//   ....[24]....
        /*0bd4*/ 	.word	0x00004f90
        /*0bd8*/ 	.word	0x00000051
        /*0bdc*/ 	.word	0x00030890
        /*0be0*/ 	.short	0x010a
        /*0be2*/ 	.byte	0x3f
	.zero		1


	//   ....[25]....
        /*0be4*/ 	.word	0x000051b0
        /*0be8*/ 	.word	0x0000000c
        /*0bec*/ 	.word	0x00000000
        /*0bf0*/ 	.short	0x0101
        /*0bf2*/ 	.byte	0x3f
	.zero		1


	//   ....[26]....
        /*0bf4*/ 	.word	0x000051f0
        /*0bf8*/ 	.word	0x00000051
        /*0bfc*/ 	.word	0x000308b0
        /*0c00*/ 	.short	0x010a
        /*0c02*/ 	.byte	0x3f
	.zero		1


	//   ....[27]....
        /*0c04*/ 	.word	0x000055b0
        /*0c08*/ 	.word	0x00000051
        /*0c0c*/ 	.word	0x00000000
        /*0c10*/ 	.short	0x0101
        /*0c12*/ 	.byte	0x3f
	.zero		1


	//   ....[28]....
        /*0c14*/ 	.word	0x00005ab0
        /*0c18*/ 	.word	0x00000002
        /*0c1c*/ 	.word	0x00030800
        /*0c20*/ 	.short	0x010a
        /*0c22*/ 	.byte	0x3f
	.zero		1


	//   ....[29]....
        /*0c24*/ 	.word	0x00005b00
        /*0c28*/ 	.word	0x00000002
        /*0c2c*/ 	.word	0x00030800
        /*0c30*/ 	.short	0x010a
        /*0c32*/ 	.byte	0x3f
	.zero		1


	//   ....[30]....
        /*0c34*/ 	.word	0x00006180
        /*0c38*/ 	.word	0x00000002
        /*0c3c*/ 	.word	0x00030800
        /*0c40*/ 	.short	0x010a
        /*0c42*/ 	.byte	0x3f
	.zero		1


	//   ....[31]....
        /*0c44*/ 	.word	0x000070f0
        /*0c48*/ 	.word	0x00000002
        /*0c4c*/ 	.word	0x00030800
        /*0c50*/ 	.short	0x010a
        /*0c52*/ 	.byte	0x3f
	.zero		1


	//   ....[32]....
        /*0c54*/ 	.word	0x00007f90
        /*0c58*/ 	.word	0x00000004
        /*0c5c*/ 	.word	0x00030830
        /*0c60*/ 	.short	0x010a
        /*0c62*/ 	.byte	0x3f
	.zero		1


	//   ....[33]....
        /*0c64*/ 	.word	0x00008070
        /*0c68*/ 	.word	0x00000004
        /*0c6c*/ 	.word	0x00030830
        /*0c70*/ 	.short	0x010a
        /*0c72*/ 	.byte	0x3f
	.zero		1


	//   ....[34]....
        /*0c74*/ 	.word	0x00009a60
        /*0c78*/ 	.word	0x00000004
        /*0c7c*/ 	.word	0x00000000
        /*0c80*/ 	.short	0x0101
        /*0c82*/ 	.byte	0x3f
	.zero		1


	//   ....[35]....
        /*0c84*/ 	.word	0x0000af40
        /*0c88*/ 	.word	0x00000000
        /*0c8c*/ 	.word	0x00030830
        /*0c90*/ 	.short	0x010a
        /*0c92*/ 	.byte	0x3f
	.zero		1


	//   ....[36]....
        /*0c94*/ 	.word	0x0000af90
        /*0c98*/ 	.word	0x00000000
        /*0c9c*/ 	.word	0x00030830
        /*0ca0*/ 	.short	0x010a
        /*0ca2*/ 	.byte	0x3f
	.zero		1


	//   ....[37]....
        /*0ca4*/ 	.word	0x0000b2e0
        /*0ca8*/ 	.word	0x00000003
        /*0cac*/ 	.word	0x00030850
        /*0cb0*/ 	.short	0x010a
        /*0cb2*/ 	.byte	0x3f
	.zero		1


	//   ....[38]....
        /*0cb4*/ 	.word	0x0000b330
        /*0cb8*/ 	.word	0x00000003
        /*0cbc*/ 	.word	0x00030850
        /*0cc0*/ 	.short	0x010a
        /*0cc2*/ 	.byte	0x3f
	.zero		1


	//   ....[39]....
        /*0cc4*/ 	.word	0x0000ca70
        /*0cc8*/ 	.word	0x0000000e
        /*0ccc*/ 	.word	0x00000000
        /*0cd0*/ 	.short	0x0101
        /*0cd2*/ 	.byte	0x3f
	.zero		1


	//   ....[40]....
        /*0cd4*/ 	.word	0x0000ca80
        /*0cd8*/ 	.word	0x0000000d
        /*0cdc*/ 	.word	0x00000000
        /*0ce0*/ 	.short	0x0101
        /*0ce2*/ 	.byte	0x3f
	.zero		1


	//   ....[41]....
        /*0ce4*/ 	.word	0x0000dcc0
        /*0ce8*/ 	.word	0x0000000c
        /*0cec*/ 	.word	0x00030850
        /*0cf0*/ 	.short	0x010a
        /*0cf2*/ 	.byte	0x3f
	.zero		1


	//   ....[42]....
        /*0cf4*/ 	.word	0x0000dd70
        /*0cf8*/ 	.word	0x0000000c
        /*0cfc*/ 	.word	0x00030850
        /*0d00*/ 	.short	0x010a
        /*0d02*/ 	.byte	0x3f
	.zero		1


	//   ....[43]....
        /*0d04*/ 	.word	0x0000e800
        /*0d08*/ 	.word	0x00000008
        /*0d0c*/ 	.word	0x00000000
        /*0d10*/ 	.short	0x0101
        /*0d12*/ 	.byte	0x3f
	.zero		1


	//   ....[44]....
        /*0d14*/ 	.word	0x0000f8d0
        /*0d18*/ 	.word	0x00000000
        /*0d1c*/ 	.word	0x00000000
        /*0d20*/ 	.short	0x0101
        /*0d22*/ 	.byte	0x3f
	.zero		1


	//   ....[45]....
        /*0d24*/ 	.word	0x00011650
        /*0d28*/ 	.word	0x00000016
        /*0d2c*/ 	.word	0x00030820
        /*0d30*/ 	.short	0x010a
        /*0d32*/ 	.byte	0x3f
	.zero		1


	//   ....[46]....
        /*0d34*/ 	.word	0x00011710
        /*0d38*/ 	.word	0x00000006
        /*0d3c*/ 	.word	0x000308a0
        /*0d40*/ 	.short	0x010a
        /*0d42*/ 	.byte	0x3f
	.zero		1


	//   ....[47]....
        /*0d44*/ 	.word	0x00011940
        /*0d48*/ 	.word	0x00000006
        /*0d4c*/ 	.word	0x000308c0
        /*0d50*/ 	.short	0x010a
        /*0d52*/ 	.byte	0x3f
	.zero		1


	//   ....[48]....
        /*0d54*/ 	.word	0x00011cc0
        /*0d58*/ 	.word	0x00000005
        /*0d5c*/ 	.word	0x000308a0
        /*0d60*/ 	.short	0x010a
        /*0d62*/ 	.byte	0x3f
	.zero		1


	//   ....[49]....
        /*0d64*/ 	.word	0x00011ee0
        /*0d68*/ 	.word	0x00000005
        /*0d6c*/ 	.word	0x000308c0
        /*0d70*/ 	.short	0x010a
        /*0d72*/ 	.byte	0x3f
	.zero		1


	//   ....[50]....
        /*0d74*/ 	.word	0x00012a70
        /*0d78*/ 	.word	0x00000000
        /*0d7c*/ 	.word	0x00030840
        /*0d80*/ 	.short	0x010a
        /*0d82*/ 	.byte	0x3f
	.zero		1


	//   ....[51]....
        /*0d84*/ 	.word	0x00013b60
        /*0d88*/ 	.word	0x00000016
        /*0d8c*/ 	.word	0x00030800
        /*0d90*/ 	.short	0x0107
        /*0d92*/ 	.byte	0x3f
	.zero		1


	//   ....[52]....
        /*0d94*/ 	.word	0x00013c60
        /*0d98*/ 	.word	0x00000016
        /*0d9c*/ 	.word	0x00030800
        /*0da0*/ 	.short	0x0101
        /*0da2*/ 	.byte	0x3f
	.zero		1


	//   ....[53]....
        /*0da4*/ 	.word	0x00013c80
        /*0da8*/ 	.word	0x00000016
        /*0dac*/ 	.word	0x00030820
        /*0db0*/ 	.short	0x010a
        /*0db2*/ 	.byte	0x3f
	.zero		1


	//   ....[54]....
        /*0db4*/ 	.word	0x00013fb0
        /*0db8*/ 	.word	0x00000002
        /*0dbc*/ 	.word	0x00030840
        /*0dc0*/ 	.short	0x010a
        /*0dc2*/ 	.byte	0x3f
	.zero		1


	//   ....[55]....
        /*0dc4*/ 	.word	0x00014230
        /*0dc8*/ 	.word	0x00000003
        /*0dcc*/ 	.word	0x00000060
        /*0dd0*/ 	.short	0x010a
        /*0dd2*/ 	.byte	0x3f
	.zero		1


	//   ....[56]....
        /*0dd4*/ 	.word	0x00014790
        /*0dd8*/ 	.word	0x00000002
        /*0ddc*/ 	.word	0x00030840
        /*0de0*/ 	.short	0x010a
        /*0de2*/ 	.byte	0x3f
	.zero		1


	//   ....[57]....
        /*0de4*/ 	.word	0x00014a10
        /*0de8*/ 	.word	0x0000000a
        /*0dec*/ 	.word	0x00000060
        /*0df0*/ 	.short	0x010a
        /*0df2*/ 	.byte	0x3f
	.zero		1


	//   ....[58]....
        /*0df4*/ 	.word	0x00014ea0
        /*0df8*/ 	.word	0x00000002
        /*0dfc*/ 	.word	0x00030840
        /*0e00*/ 	.short	0x010a
        /*0e02*/ 	.byte	0x3f
	.zero		1


	//   ....[59]....
        /*0e04*/ 	.word	0x00015130
        /*0e08*/ 	.word	0x00000007
        /*0e0c*/ 	.word	0x00000060
        /*0e10*/ 	.short	0x010a
        /*0e12*/ 	.byte	0x3f
	.zero		1


	//   ....[60]....
        /*0e14*/ 	.word	0x00015570
        /*0e18*/ 	.word	0x00000003
        /*0e1c*/ 	.word	0x00030860
        /*0e20*/ 	.short	0x010a
        /*0e22*/ 	.byte	0x3f
	.zero		1


	//   ....[61]....
        /*0e24*/ 	.word	0x00016290
        /*0e28*/ 	.word	0x00000009
        /*0e2c*/ 	.word	0x00030820
        /*0e30*/ 	.short	0x010a
        /*0e32*/ 	.byte	0x3f
	.zero		1


	//   ....[62]....
        /*0e34*/ 	.word	0x00016420
        /*0e38*/ 	.word	0x00000005
        /*0e3c*/ 	.word	0x00000000
        /*0e40*/ 	.short	0x010a
        /*0e42*/ 	.byte	0x3f
	.zero		1


	//   ....[63]....
        /*0e44*/ 	.word	0x00016490
        /*0e48*/ 	.word	0x00000003
        /*0e4c*/ 	.word	0x00000000
        /*0e50*/ 	.short	0x010a
        /*0e52*/ 	.byte	0x3f
	.zero		1


	//   ....[64]....
        /*0e54*/ 	.word	0x000164f0
        /*0e58*/ 	.word	0x00000017
        /*0e5c*/ 	.word	0x00000000
        /*0e60*/ 	.short	0x010a
        /*0e62*/ 	.byte	0x3f
	.zero		1


	//   ....[65]....
        /*0e64*/ 	.word	0x00016520
        /*0e68*/ 	.word	0x00000007
        /*0e6c*/ 	.word	0x00000000
        /*0e70*/ 	.short	0x010a
        /*0e72*/ 	.byte	0x3f
	.zero		1


	//   ....[66]....
        /*0e74*/ 	.word	0x00016580
        /*0e78*/ 	.word	0x00000051
        /*0e7c*/ 	.word	0x00030890
        /*0e80*/ 	.short	0x010a
        /*0e82*/ 	.byte	0x3f
	.zero		1


	//   ....[67]....
        /*0e84*/ 	.word	0x000165d0
        /*0e88*/ 	.word	0x00000051
        /*0e8c*/ 	.word	0x00030890
        /*0e90*/ 	.short	0x010a
        /*0e92*/ 	.byte	0x3f
	.zero		1


	//   ....[68]....
        /*0e94*/ 	.word	0x00016620
        /*0e98*/ 	.word	0x00000051
        /*0e9c*/ 	.word	0x00030890
        /*0ea0*/ 	.short	0x010a
        /*0ea2*/ 	.byte	0x3f
	.zero		1


	//   ....[69]....
        /*0ea4*/ 	.word	0x00016670
        /*0ea8*/ 	.word	0x00000051
        /*0eac*/ 	.word	0x000308b0
        /*0eb0*/ 	.short	0x010a
        /*0eb2*/ 	.byte	0x3f
	.zero		1


	//   ....[70]....
        /*0eb4*/ 	.word	0x00016980
        /*0eb8*/ 	.word	0x00000002
        /*0ebc*/ 	.word	0x00030800
        /*0ec0*/ 	.short	0x010a
        /*0ec2*/ 	.byte	0x3f
	.zero		1


	//   ....[71]....
        /*0ec4*/ 	.word	0x00016b90
        /*0ec8*/ 	.word	0x00000002
        /*0ecc*/ 	.word	0x00030800
        /*0ed0*/ 	.short	0x010a
        /*0ed2*/ 	.byte	0x3f
	.zero		1


	//   ....[72]....
        /*0ed4*/ 	.word	0x00016be0
        /*0ed8*/ 	.word	0x00000004
        /*0edc*/ 	.word	0x00030830
        /*0ee0*/ 	.short	0x010a
        /*0ee2*/ 	.byte	0x3f
	.zero		1


	//   ....[73]....
        /*0ee4*/ 	.word	0x00016c30
        /*0ee8*/ 	.word	0x00000000
        /*0eec*/ 	.word	0x00030830
        /*0ef0*/ 	.short	0x010a
        /*0ef2*/ 	.byte	0x3f
	.zero		1


	//   ....[74]....
        /*0ef4*/ 	.word	0x00016c80
        /*0ef8*/ 	.word	0x00000003
        /*0efc*/ 	.word	0x00030850
        /*0f00*/ 	.short	0x010a
        /*0f02*/ 	.byte	0x3f
	.zero		1


	//   ....[75]....
        /*0f04*/ 	.word	0x00016cd0
        /*0f08*/ 	.word	0x0000000c
        /*0f0c*/ 	.word	0x00030850
        /*0f10*/ 	.short	0x010a
        /*0f12*/ 	.byte	0x3f
	.zero		1


	//   ....[76]....
        /*0f14*/ 	.word	0x00017270
        /*0f18*/ 	.word	0x00000016
        /*0f1c*/ 	.word	0x00030820
        /*0f20*/ 	.short	0x010a
        /*0f22*/ 	.byte	0x3f
	.zero		1


	//   ....[77]....
        /*0f24*/ 	.word	0x000172c0
        /*0f28*/ 	.word	0x00000006
        /*0f2c*/ 	.word	0x000308a0
        /*0f30*/ 	.short	0x010a
        /*0f32*/ 	.byte	0x3f
	.zero		1


	//   ....[78]....
        /*0f34*/ 	.word	0x00017310
        /*0f38*/ 	.word	0x00000006
        /*0f3c*/ 	.word	0x000308c0
        /*0f40*/ 	.short	0x010a
        /*0f42*/ 	.byte	0x3f
	.zero		1


	//   ....[79]....
        /*0f44*/ 	.word	0x00017360
        /*0f48*/ 	.word	0x00000005
        /*0f4c*/ 	.word	0x000308a0
        /*0f50*/ 	.short	0x010a
        /*0f52*/ 	.byte	0x3f
	.zero		1


	//   ....[80]....
        /*0f54*/ 	.word	0x000173b0
        /*0f58*/ 	.word	0x00000005
        /*0f5c*/ 	.word	0x000308c0
        /*0f60*/ 	.short	0x010a
        /*0f62*/ 	.byte	0x3f
	.zero		1


	//   ....[81]....
        /*0f64*/ 	.word	0x00017550
        /*0f68*/ 	.word	0x00000000
        /*0f6c*/ 	.word	0x00030840
        /*0f70*/ 	.short	0x010a
        /*0f72*/ 	.byte	0x3f
	.zero		1


	//   ....[82]....
        /*0f74*/ 	.word	0x00018540
        /*0f78*/ 	.word	0x00000016
        /*0f7c*/ 	.word	0x00030820
        /*0f80*/ 	.short	0x010a
        /*0f82*/ 	.byte	0x3f
	.zero		1


	//   ....[83]....
        /*0f84*/ 	.word	0x00018590
        /*0f88*/ 	.word	0x00000002
        /*0f8c*/ 	.word	0x00030840
        /*0f90*/ 	.short	0x010a
        /*0f92*/ 	.byte	0x3f
	.zero		1


	//   ....[84]....
        /*0f94*/ 	.word	0x000185e0
        /*0f98*/ 	.word	0x00000003
        /*0f9c*/ 	.word	0x00000060
        /*0fa0*/ 	.short	0x010a
        /*0fa2*/ 	.byte	0x3f
	.zero		1


	//   ....[85]....
        /*0fa4*/ 	.word	0x00018630
        /*0fa8*/ 	.word	0x00000002
        /*0fac*/ 	.word	0x00030840
        /*0fb0*/ 	.short	0x010a
        /*0fb2*/ 	.byte	0x3f
	.zero		1


	//   ....[86]....
        /*0fb4*/ 	.word	0x00018680
        /*0fb8*/ 	.word	0x0000000a
        /*0fbc*/ 	.word	0x00000060
        /*0fc0*/ 	.short	0x010a
        /*0fc2*/ 	.byte	0x3f
	.zero		1


	//   ....[87]....
        /*0fc4*/ 	.word	0x000186d0
        /*0fc8*/ 	.word	0x00000002
        /*0fcc*/ 	.word	0x00030840
        /*0fd0*/ 	.short	0x010a
        /*0fd2*/ 	.byte	0x3f
	.zero		1


	//   ....[88]....
        /*0fd4*/ 	.word	0x00018720
        /*0fd8*/ 	.word	0x00000007
        /*0fdc*/ 	.word	0x00000060
        /*0fe0*/ 	.short	0x010a
        /*0fe2*/ 	.byte	0x3f
	.zero		1


	//   ....[89]....
        /*0fe4*/ 	.word	0x00018770
        /*0fe8*/ 	.word	0x00000003
        /*0fec*/ 	.word	0x00030860
        /*0ff0*/ 	.short	0x010a
        /*0ff2*/ 	.byte	0x3f
	.zero		1


	//   ....[90]....
        /*0ff4*/ 	.word	0x000190f0
        /*0ff8*/ 	.word	0x00000009
        /*0ffc*/ 	.word	0x00030820
        /*1000*/ 	.short	0x010a
        /*1002*/ 	.byte	0x3f
	.zero		1


	//   ....[91]....
        /*1004*/ 	.word	0x00019290
        /*1008*/ 	.word	0x00000005
        /*100c*/ 	.word	0x00000000
        /*1010*/ 	.short	0x010a
        /*1012*/ 	.byte	0x3f
	.zero		1


	//   ....[92]....
        /*1014*/ 	.word	0x000192e0
        /*1018*/ 	.word	0x00000003
        /*101c*/ 	.word	0x00000000
        /*1020*/ 	.short	0x010a
        /*1022*/ 	.byte	0x3f
	.zero		1


	//   ....[93]....
        /*1024*/ 	.word	0x00019330
        /*1028*/ 	.word	0x00000017
        /*102c*/ 	.word	0x00000000
        /*1030*/ 	.short	0x010a
        /*1032*/ 	.byte	0x3f
	.zero		1


	//----- nvinfo : EIATTR_NUM_MBARRIERS
	.align		4
.L_1559:
        /*1034*/ 	.byte	0x03, 0x38
        /*1036*/ 	.short	0x0016


	//----- nvinfo : EIATTR_EXIT_INSTR_OFFSETS
	.align		4
        /*1038*/ 	.byte	0x04, 0x1c
        /*103a*/ 	.short	(.L_1561 - .L_1560)


	//   ....[0]....
.L_1560:
        /*103c*/ 	.word	0x00016570


	//----- nvinfo : EIATTR_MAX_THREADS
	.align		4
.L_1561:
        /*1040*/ 	.byte	0x04, 0x05
        /*1042*/ 	.short	(.L_1563 - .L_1562)
.L_1562:
        /*1044*/ 	.word	0x00000200
        /*1048*/ 	.word	0x00000001
        /*104c*/ 	.word	0x00000001


	//----- nvinfo : EIATTR_CRS_STACK_SIZE
	.align		4
.L_1563:
        /*1050*/ 	.byte	0x04, 0x1e
        /*1052*/ 	.short	(.L_1565 - .L_1564)
.L_1564:
        /*1054*/ 	.word	0x00000000


	//----- nvinfo : EIATTR_CBANK_PARAM_SIZE
	.align		4
.L_1565:
        /*1058*/ 	.byte	0x03, 0x19
        /*105a*/ 	.short	0x0af0


	//----- nvinfo : EIATTR_PARAM_CBANK
	.align		4
        /*105c*/ 	.byte	0x04, 0x0a
        /*105e*/ 	.short	(.L_1567 - .L_1566)
	.align		4
.L_1566:
        /*1060*/ 	.word	index@(.nv.constant0._ZN7cutlass13device_kernelIN5flash11enable_sm90INS1_16FlashAttnFwdSm90INS1_25CollectiveMainloopFwdSm90ILi2EN4cute5tupleIJNS5_1CILi1EEES8_S8_EEENS6_IJNS7_ILi192EEESA_NS7_ILi64EEEEEELi64ENS_6half_tEfNS_4arch4Sm90ELb0ELb0ELb0ELb1ELb0ELb1ELb0ELb0ELb1ELb1ELb0ELb0EEENS1_21CollectiveEpilogueFwdINS6_IJSA_SB_SA_EEES9_SD_SF_Li384ELb1ELb1ELb0ELb0EEENS1_36VarlenDynamicPersistentTileSchedulerILi192ELi192ELi384ELi128ELb0ELb1ELb1ELb0ELb1ELb1EEEEEEEEEvNT_6ParamsE)
        /*1064*/ 	.short	0x0210
        /*1066*/ 	.short	0x0af0


	//----- nvinfo : EIATTR_SW_WAR
	.align		4
.L_1567:
        /*1068*/ 	.byte	0x04, 0x36
        /*106a*/ 	.short	(.L_1569 - .L_1568)
.L_1568:
        /*106c*/ 	.word	0x00000008
.L_1569:


//--------------------- .nv.info._ZN7cutlass13device_kernelIN5flash11enable_sm90INS1_16FlashAttnFwdSm90INS1_25CollectiveMainloopFwdSm90ILi2EN4cute5tupleIJNS5_1CILi1EEES8_S8_EEENS6_IJNS7_ILi192EEENS7_ILi128EEENS7_ILi64EEEEEELi64ENS_6half_tEfNS_4arch4Sm90ELb0ELb1ELb0ELb0ELb0ELb0ELb0ELb1ELb1ELb1ELb0ELb0EEENS1_21CollectiveEpilogueFwdINS6_IJSA_SC_SB_EEES9_SE_SG_Li384ELb0ELb1ELb0ELb0EEENS1_30DynamicPersistentTileSchedulerILi384ELi128ELb0ELb1ELb1EEEEEEEEEvNT_6ParamsE --------------------------
	.section	.nv.info._ZN7cutlass13device_kernelIN5flash11enable_sm90INS1_16FlashAttnFwdSm90INS1_25CollectiveMainloopFwdSm90ILi2EN4cute5tupleIJNS5_1CILi1EEES8_S8_EEENS6_IJNS7_ILi192EEENS7_ILi128EEENS7_ILi64EEEEEELi64ENS_6half_tEfNS_4arch4Sm90ELb0ELb1ELb0ELb0ELb0ELb0ELb0ELb1ELb1ELb1ELb0ELb0EEENS1_21CollectiveEpilogueFwdINS6_IJSA_SC_SB_EEES9_SE_SG_Li384ELb0ELb1ELb0ELb0EEENS1_30DynamicPersistentTileSchedulerILi384ELi128ELb0ELb1ELb1EEEEEEEEEvNT_6ParamsE,"",@"SHT_CUDA_INFO"
	.sectionflags	@""
	.align	4


	//----- nvinfo : EIATTR_CUDA_API_VERSION
	.align		4
        /*0000*/ 	.byte	0x04, 0x37
        /*0002*/ 	.short	(.L_1571 - .L_1570)
.L_1570:
        /*0004*/ 	.word	0x00000082


	//----- nvinfo : EIATTR_KPARAM_INFO
	.align		4
.L_1571:
        /*0008*/ 	.byte	0x04, 0x17
        /*000a*/ 	.short	(.L_1573 - .L_1572)
.L_1572:
        /*000c*/ 	.word	0x00000000
        /*0010*/ 	.short	0x0000
        /*0012*/ 	.short	0x0070
        /*0014*/ 	.byte	0x00, 0xf0, 0x01, 0x2a


	//----- nvinfo : EIATTR_SPARSE_MMA_MASK
	.align		4
.L_1573:
        /*0018*/ 	.byte	0x03, 0x50
        /*001a*/ 	.short	0x0000


	//----- nvinfo : EIATTR_MAXREG_COUNT
	.align		4
        /*001c*/ 	.byte	0x03, 0x1b
        /*001e*/ 	.short	0x0080


	//----- nvinfo : EIATTR_NUM_BARRIERS
	.align		4
        /*0020*/ 	.byte	0x02, 0x4c
        /*0022*/ 	.byte	0x10
	.zero		1


	//----- nvinfo : EIATTR_EXTERNS
	.align		4
        /*0024*/ 	.byte	0x04, 0x0f
        /*0026*/ 	.short	(.L_1575 - .L_1574)


	//   ....[0]....
	.align		4
.L_1574:
        /*0028*/ 	.word	index@(__assertfail)


	//----- nvinfo : EIATTR_MERCURY_ISA_VERSION
	.align		4
.L_1575:
        /*002c*/ 	.byte	0x03, 0x5f
        /*002e*/ 	.short	0x0101


	//----- nvinfo : EIATTR_INT_WARP_WIDE_INSTR_OFFSETS
	.align		4
        /*0030*/ 	.byte	0x04, 0x31
        /*0032*/ 	.short	(.L_1577 - .L_1576)


	//   ....[0]....
.L_1576:
        /*0034*/ 	.word	0x00000120


	//   ....[1]....
        /*0038*/ 	.word	0x00000160


	//   ....[2]....
        /*003c*/ 	.word	0x000001d0


	//   ....[3]....
        /*0040*/ 	.word	0x0000ecf0


	//   ....[4]....
        /*0044*/ 	.word	0x0000ed80


	//   ....[5]....
        /*0048*/ 	.word	0x00011a20


	//   ....[6]....
        /*004c*/ 	.word	0x00011ab0


	//----- nvinfo : EIATTR_COOP_GROUP_MASK_REGIDS
	.align		4
.L_1577:
        /*0050*/ 	.byte	0x04, 0x29
        /*0052*/ 	.short	(.L_1579 - .L_1578)


	//   ....[0]....
.L_1578:
        /*0054*/ 	.word	0xffffffff


	//   ....[1]....
        /*0058*/ 	.word	0xffffffff


	//   ....[2]....
        /*005c*/ 	.word	0xffffffff


	//   ....[3]....
        /*0060*/ 	.word	0xffffffff


	//   ....[4]....
        /*0064*/ 	.word	0xffffffff


	//   ....[5]....
        /*0068*/ 	.word	0xffffffff


	//   ....[6]....
        /*006c*/ 	.word	0xffffffff


	//   ....[7]....
        /*0070*/ 	.word	0xffffffff


	//   ....[8]....
        /*0074*/ 	.word	0xffffffff


	//   ....[9]....
        /*0078*/ 	.word	0xffffffff


	//   ....[10]....
        /*007c*/ 	.word	0xffffffff


	//   ....[11]....
        /*0080*/ 	.word	0xffffffff


	//   ....[12]....
        /*0084*/ 	.word	0xffffffff


	//   ....[13]....
        /*0088*/ 	.word	0xffffffff


	//   ....[14]....
        /*008c*/ 	.word	0xffffffff


	//   ....[15]....
        /*0090*/ 	.word	0xffffffff


	//   ....[16]....
        /*0094*/ 	.word	0xffffffff


	//   ....[17]....
        /*0098*/ 	.word	0xffffffff


	//   ....[18]....
        /*009c*/ 	.word	0xffffffff


	//   ....[19]....
        /*00a0*/ 	.word	0xffffffff


	//   ....[20]....
        /*00a4*/ 	.word	0xffffffff


	//   ....[21]....
        /*00a8*/ 	.word	0xffffffff


	//   ....[22]....
        /*00ac*/ 	.word	0xffffffff


	//   ....[23]....
        /*00b0*/ 	.word	0xffffffff


	//   ....[24]....
        /*00b4*/ 	.word	0xffffffff


	//   ....[25]....
        /*00b8*/ 	.word	0xffffffff


	//   ....[26]....
        /*00bc*/ 	.word	0xffffffff


	//   ....[27]....
        /*00c0*/ 	.word	0xffffffff


	//   ....[28]....
        /*00c4*/ 	.word	0xffffffff


	//   ....[29]....
        /*00c8*/ 	.word	0xffffffff


	//   ....[30]....
        /*00cc*/ 	.word	0xffffffff


	//   ....[31]....
        /*00d0*/ 	.word	0xffffffff


	//   ....[32]....
        /*00d4*/ 	.word	0xffffffff


	//   ....[33]....
        /*00d8*/ 	.word	0xffffffff


	//   ....[34]....
        /*00dc*/ 	.word	0xffffffff


	//   ....[35]....
        /*00e0*/ 	.word	0xffffffff


	//   ....[36]....
        /*00e4*/ 	.word	0xffffffff


	//   ....[37]....
        /*00e8*/ 	.word	0xffffffff


	//   ....[38]....
        /*00ec*/ 	.word	0xffffffff


	//   ....[39]....
        /*00f0*/ 	.word	0xffffffff


	//   ....[40]....
        /*00f4*/ 	.word	0xffffffff


	//   ....[41]....
        /*00f8*/ 	.word	0xffffffff


	//   ....[42]....
        /*00fc*/ 	.word	0xffffffff


	//   ....[43]....
        /*0100*/ 	.word	0xffffffff


	//   ....[44]....
        /*0104*/ 	.word	0xffffffff


	//   ....[45]....
        /*0108*/ 	.word	0xffffffff


	//   ....[46]....
        /*010c*/ 	.word	0xffffffff


	//   ....[47]....
        /*0110*/ 	.word	0xffffffff


	//   ....[48]....
        /*0114*/ 	.word	0xffffffff


	//   ....[49]....
        /*0118*/ 	.word	0xffffffff


	//   ....[50]....
        /*011c*/ 	.word	0xffffffff


	//   ....[51]....
        /*0120*/ 	.word	0xffffffff


	//   ....[52]....
        /*0124*/ 	.word	0xffffffff


	//   ....[53]....
        /*0128*/ 	.word	0xffffffff


	//   ....[54]....
        /*012c*/ 	.word	0xffffffff


	//   ....[55]....
        /*0130*/ 	.word	0xffffffff


	//   ....[56]....
        /*0134*/ 	.word	0xffffffff


	//   ....[57]....
        /*0138*/ 	.word	0xffffffff


	//   ....[58]....
        /*013c*/ 	.word	0xffffffff


	//   ....[59]....
        /*0140*/ 	.word	0xffffffff


	//   ....[60]....
        /*0144*/ 	.word	0xffffffff


	//   ....[61]....
        /*0148*/ 	.word	0xffffffff


	//   ....[62]....
        /*014c*/ 	.word	0xffffffff


	//   ....[63]....
        /*0150*/ 	.word	0xffffffff


	//   ....[64]....
        /*0154*/ 	.word	0xffffffff


	//   ....[65]....
        /*0158*/ 	.word	0xffffffff


	//   ....[66]....
        /*015c*/ 	.word	0xffffffff


	//   ....[67]....
        /*0160*/ 	.word	0xffffffff


	//   ....[68]....
        /*0164*/ 	.word	0xffffffff


	//   ....[69]....
        /*0168*/ 	.word	0xffffffff


	//   ....[70]....
        /*016c*/ 	.word	0xffffffff


	//   ....[71]....
        /*0170*/ 	.word	0xffffffff


	//   ....[72]....
        /*0174*/ 	.word	0xffffffff


	//   ....[73]....
        /*0178*/ 	.word	0xffffffff


	//   ....[74]....
        /*017c*/ 	.word	0xffffffff


	//   ....[75]....
        /*0180*/ 	.word	0xffffffff


	//   ....[76]....
        /*0184*/ 	.word	0xffffffff


	//   ....[77]....
        /*0188*/ 	.word	0xffffffff


	//   ....[78]....
        /*018c*/ 	.word	0xffffffff


	//   ....[79]....
        /*0190*/ 	.word	0xffffffff


	//   ....[80]....
        /*0194*/ 	.word	0xffffffff


	//   ....[81]....
        /*0198*/ 	.word	0xffffffff


	//   ....[82]....
        /*019c*/ 	.word	0x0500000f


	//   ....[83]....
        /*01a0*/ 	.word	0x0500000f


	//   ....[84]....
        /*01a4*/ 	.word	0x0500000f


	//   ....[85]....
        /*01a8*/ 	.word	0x0500000f


	//   ....[86]....
        /*01ac*/ 	.word	0x0500000f


	//   ....[87]....
        /*01b0*/ 	.word	0x0500000f


	//   ....[88]....
        /*01b4*/ 	.word	0x0500000f


	//   ....[89]....
        /*01b8*/ 	.word	0x0500000f


	//   ....[90]....
        /*01bc*/ 	.word	0x0500000f


	//   ....[91]....
        /*01c0*/ 	.word	0x0500000f


	//   ....[92]....
        /*01c4*/ 	.word	0x0500000f


	//   ....[93]....
        /*01c8*/ 	.word	0x0500000f


	//   ....[94]....
        /*01cc*/ 	.word	0x0500000f


	//   ....[95]....
        /*01d0*/ 	.word	0x0500000f


	//   ....[96]....
        /*01d4*/ 	.word	0x0500000f


	//   ....[97]....
        /*01d8*/ 	.word	0x0500000f


	//   ....[98]....
        /*01dc*/ 	.word	0x0500000f


	//   ....[99]....
        /*01e0*/ 	.word	0x0500000f


	//   ....[100]....
        /*01e4*/ 	.word	0x0500000f


	//   ....[101]....
        /*01e8*/ 	.word	0x0500000f


	//   ....[102]....
        /*01ec*/ 	.word	0x0500000f


	//   ....[103]....
        /*01f0*/ 	.word	0x0500000f


	//   ....[104]....
        /*01f4*/ 	.word	0x0500000f


	//   ....[105]....
        /*01f8*/ 	.word	0x0500000f


	//   ....[106]....
        /*01fc*/ 	.word	0x0500000f


	//   ....[107]....
        /*0200*/ 	.word	0x0500000f


	//   ....[108]....
        /*0204*/ 	.word	0x0500000f


	//----- nvinfo : EIATTR_COOP_GROUP_INSTR_OFFSETS
	.align		4
.L_1579:
        /*0208*/ 	.byte	0x04, 0x28
        /*020a*/ 	.short	(.L_1581 - .L_1580)


	//   ....[0]....
.L_1580:
        /*020c*/ 	.word	0x00000060


	//   ....[1]....
        /*0210*/ 	.word	0x00000130


	//   ....[2]....
        /*0214*/ 	.word	0x00000180


	//   ....[3]....
        /*0218*/ 	.word	0x000003b0


	//   ....[4]....
        /*021c*/ 	.word	0x00000510


	//   ....[5]....
        /*0220*/ 	.word	0x00000630


	//   ....[6]....
        /*0224*/ 	.word	0x00000790


	//   ....[7]....
        /*0228*/ 	.word	0x000016c0


	//   ....[8]....
        /*022c*/ 	.word	0x00001d20


	//   ....[9]....
        /*0230*/ 	.word	0x00002b10


	//   ....[10]....
        /*0234*/ 	.word	0x000032a0


	//   ....[11]....
        /*0238*/ 	.word	0x000033b0


	//   ....[12]....
        /*023c*/ 	.word	0x00003ca0


	//   ....[13]....
        /*0240*/ 	.word	0x00003d00


	//   ....[14]....
        /*0244*/ 	.word	0x00005250


	//   ....[15]....
        /*0248*/ 	.word	0x00005490


	//   ....[16]....
        /*024c*/ 	.word	0x00006080


	//   ....[17]....
        /*0250*/ 	.word	0x00006180


	//   ....[18]....
        /*0254*/ 	.word	0x000069e0


	//   ....[19]....
        /*0258*/ 	.word	0x00006a60


	//   ....[20]....
        /*025c*/ 	.word	0x000081b0


	//   ....[21]....
        /*0260*/ 	.word	0x000081e0


	//   ....[22]....
        /*0264*/ 	.word	0x00008730


	//   ....[23]....
        /*0268*/ 	.word	0x000087b0


	//   ....[24]....
        /*026c*/ 	.word	0x00009d50


	//   ....[25]....
        /*0270*/ 	.word	0x0000a1c0


	//   ....[26]....
        /*0274*/ 	.word	0x0000ada0


	//   ....[27]....
        /*0278*/ 	.word	0x0000aea0


	//   ....[28]....
        /*027c*/ 	.word	0x0000b6d0


	//   ....[29]....
        /*0280*/ 	.word	0x0000b750


	//   ....[30]....
        /*0284*/ 	.word	0x0000c690


	//   ....[31]....
        /*0288*/ 	.word	0x0000c6d0


	//   ....[32]....
        /*028c*/ 	.word	0x0000c7c0


	//   ....[33]....
        /*0290*/ 	.word	0x0000c7d0


	//   ....[34]....
        /*0294*/ 	.word	0x0000d350


	//   ....[35]....
        /*0298*/ 	.word	0x0000d3b0


	//   ....[36]....
        /*029c*/ 	.word	0x0000d3e0


	//   ....[37]....
        /*02a0*/ 	.word	0x0000d460


	//   ....[38]....
        /*02a4*/ 	.word	0x0000d890


	//   ....[39]....
        /*02a8*/ 	.word	0x0000d8d0


	//   ....[40]....
        /*02ac*/ 	.word	0x0000d8f0


	//   ....[41]....
        /*02b0*/ 	.word	0x0000d920


	//   ....[42]....
        /*02b4*/ 	.word	0x0000d940


	//   ....[43]....
        /*02b8*/ 	.word	0x0000d950


	//   ....[44]....
        /*02bc*/ 	.word	0x0000d970


	//   ....[45]....
        /*02c0*/ 	.word	0x0000d990


	//   ....[46]....
        /*02c4*/ 	.word	0x0000e000


	//   ....[47]....
        /*02c8*/ 	.word	0x0000e040


	//   ....[48]....
        /*02cc*/ 	.word	0x0000e080


	//   ....[49]....
        /*02d0*/ 	.word	0x0000e0b0


	//   ....[50]....
        /*02d4*/ 	.word	0x0000e0d0


	//   ....[51]....
        /*02d8*/ 	.word	0x0000e0e0


	//   ....[52]....
        /*02dc*/ 	.word	0x0000e0f0


	//   ....[53]....
        /*02e0*/ 	.word	0x0000e110


	//   ....[54]....
        /*02e4*/ 	.word	0x0000e290


	//   ....[55]....
        /*02e8*/ 	.word	0x0000f2c0


	//   ....[56]....
        /*02ec*/ 	.word	0x0000fcd0


	//   ....[57]....
        /*02f0*/ 	.word	0x0000fce0


	//   ....[58]....
        /*02f4*/ 	.word	0x0000fcf0


	//   ....[59]....
        /*02f8*/ 	.word	0x0000fd20


	//   ....[60]....
        /*02fc*/ 	.word	0x0000fd80


	//   ....[61]....
        /*0300*/ 	.word	0x0000fdc0


	//   ....[62]....
        /*0304*/ 	.word	0x0000fe10


	//   ....[63]....
        /*0308*/ 	.word	0x0000fe70


	//   ....[64]....
        /*030c*/ 	.word	0x0000fe90


	//   ....[65]....
        /*0310*/ 	.word	0x0000feb0


	//   ....[66]....
        /*0314*/ 	.word	0x0000ff00


	//   ....[67]....
        /*0318*/ 	.word	0x0000ff60


	//   ....[68]....
        /*031c*/ 	.word	0x0000ff80


	//   ....[69]....
        /*0320*/ 	.word	0x0000ffa0


	//   ....[70]....
        /*0324*/ 	.word	0x00010000


	//   ....[71]....
        /*0328*/ 	.word	0x00010030


	//   ....[72]....
        /*032c*/ 	.word	0x00010070


	//   ....[73]....
        /*0330*/ 	.word	0x00010090


	//   ....[74]....
        /*0334*/ 	.word	0x000100b0


	//   ....[75]....
        /*0338*/ 	.word	0x00010130


	//   ....[76]....
        /*033c*/ 	.word	0x00010140


	//   ....[77]....
        /*0340*/ 	.word	0x00010160


	//   ....[78]....
        /*0344*/ 	.word	0x00010180


	//   ....[79]....
        /*0348*/ 	.word	0x000101f0


	//   ....[80]....
        /*034c*/ 	.word	0x00011e80


	//   ....[81]....
        /*0350*/ 	.word	0x00012050


	//   ....[82]....
        /*0354*/ 	.word	0x00012670


	//   ....[83]....
        /*0358*/ 	.word	0x000127f0


	//   ....[84]....
        /*035c*/ 	.word	0x00012850


	//   ....[85]....
        /*0360*/ 	.word	0x00012900


	//   ....[86]....
        /*0364*/ 	.word	0x000129a0


	//   ....[87]....
        /*0368*/ 	.word	0x00012a00


	//   ....[88]....
        /*036c*/ 	.word	0x00012af0


	//   ....[89]....
        /*0370*/ 	.word	0x00012b50


	//   ....[90]....
        /*0374*/ 	.word	0x00012c00


	//   ....[91]....
        /*0378*/ 	.word	0x00012c60


	//   ....[92]....
        /*037c*/ 	.word	0x00012d50


	//   ....[93]....
        /*0380*/ 	.word	0x00012db0


	//   ....[94]....
        /*0384*/ 	.word	0x00012e60


	//   ....[95]....
        /*0388*/ 	.word	0x00012ec0


	//   ....[96]....
        /*038c*/ 	.word	0x00012fa0


	//   ....[97]....
        /*0390*/ 	.word	0x00013000


	//   ....[98]....
        /*0394*/ 	.word	0x000130d0


	//   ....[99]....
        /*0398*/ 	.word	0x00013130


	//   ....[100]....
        /*039c*/ 	.word	0x00013200


	//   ....[101]....
        /*03a0*/ 	.word	0x00013260


	//   ....[102]....
        /*03a4*/ 	.word	0x00013310


	//   ....[103]....
        /*03a8*/ 	.word	0x00013370


	//   ....[104]....
        /*03ac*/ 	.word	0x00013420


	//   ....[105]....
        /*03b0*/ 	.word	0x000134a0


	//   ....[106]....
        /*03b4*/ 	.word	0x00013540


	//   ....[107]....
        /*03b8*/ 	.word	0x00013850


	//   ....[108]....
        /*03bc*/ 	.word	0x00013970


	//----- nvinfo : EIATTR_REG_RECONFIG
	.align		4
.L_1581:
        /*03c0*/ 	.byte	0x01, 0x54
	.zero		2


	//----- nvinfo : EIATTR_SYSCALL_OFFSETS
	.align		4
        /*03c4*/ 	.byte	0x04, 0x46
        /*03c6*/ 	.short	(.L_1583 - .L_1582)


	//   ....[0]....
.L_1582:
        /*03c8*/ 	.word	0x000018a0


	//   ....[1]....
        /*03cc*/ 	.word	0x0000eee0


	//   ....[2]....
        /*03d0*/ 	.word	0x0000f030


	//   ....[3]....
        /*03d4*/ 	.word	0x0000f120


	//   ....[4]....
        /*03d8*/ 	.word	0x0000f850


	//----- nvinfo : EIATTR_MBARRIER_INSTR_OFFSETS
	.align		4
.L_1583:
        /*03dc*/ 	.byte	0x04, 0x39
        /*03de*/ 	.short	(.L_1585 - .L_1584)


	//   ....[0]....
.L_1584:
        /*03e0*/ 	.word	0x00000260
        /*03e4*/ 	.word	0x000000ff
        /*03e8*/ 	.word	0x00016800
        /*03ec*/ 	.short	0x0100
        /*03ee*/ 	.byte	0x08
	.zero		1


	//   ....[1]....
        /*03f0*/ 	.word	0x00000270
        /*03f4*/ 	.word	0x000000ff
        /*03f8*/ 	.word	0x00016820
        /*03fc*/ 	.short	0x0100
        /*03fe*/ 	.byte	0x08
	.zero		1


	//   ....[2]....
        /*0400*/ 	.word	0x00000360
        /*0404*/ 	.word	0x000000ff
        /*0408*/ 	.word	0x00016830
        /*040c*/ 	.short	0x0100
        /*040e*/ 	.byte	0x08
	.zero		1


	//   ....[3]....
        /*0410*/ 	.word	0x00000370
        /*0414*/ 	.word	0x000000ff
        /*0418*/ 	.word	0x00016840
        /*041c*/ 	.short	0x0100
        /*041e*/ 	.byte	0x08
	.zero		1


	//   ....[4]....
        /*0420*/ 	.word	0x00000380
        /*0424*/ 	.word	0x000000ff
        /*0428*/ 	.word	0x00016838
        /*042c*/ 	.short	0x0100
        /*042e*/ 	.byte	0x08
	.zero		1


	//   ....[5]....
        /*0430*/ 	.word	0x00000390
        /*0434*/ 	.word	0x000000ff
        /*0438*/ 	.word	0x00016848
        /*043c*/ 	.short	0x0100
        /*043e*/ 	.byte	0x08
	.zero		1


	//   ....[6]....
        /*0440*/ 	.word	0x000004c0
        /*0444*/ 	.word	0x000000ff
        /*0448*/ 	.word	0x00016850
        /*044c*/ 	.short	0x0100
        /*044e*/ 	.byte	0x08
	.zero		1


	//   ....[7]....
        /*0450*/ 	.word	0x000004d0
        /*0454*/ 	.word	0x000000ff
        /*0458*/ 	.word	0x00016860
        /*045c*/ 	.short	0x0100
        /*045e*/ 	.byte	0x08
	.zero		1


	//   ....[8]....
        /*0460*/ 	.word	0x000004e0
        /*0464*/ 	.word	0x000000ff
        /*0468*/ 	.word	0x00016858
        /*046c*/ 	.short	0x0100
        /*046e*/ 	.byte	0x08
	.zero		1


	//   ....[9]....
        /*0470*/ 	.word	0x000004f0
        /*0474*/ 	.word	0x000000ff
        /*0478*/ 	.word	0x00016868
        /*047c*/ 	.short	0x0100
        /*047e*/ 	.byte	0x08
	.zero		1


	//   ....[10]....
        /*0480*/ 	.word	0x000005e0
        /*0484*/ 	.word	0x000000ff
        /*0488*/ 	.word	0x00016870
        /*048c*/ 	.short	0x0100
        /*048e*/ 	.byte	0x06
	.zero		1


	//   ....[11]....
        /*0490*/ 	.word	0x000005f0
        /*0494*/ 	.word	0x000000ff
        /*0498*/ 	.word	0x00016880
        /*049c*/ 	.short	0x0100
        /*049e*/ 	.byte	0x06
	.zero		1


	//   ....[12]....
        /*04a0*/ 	.word	0x00000600
        /*04a4*/ 	.word	0x000000ff
        /*04a8*/ 	.word	0x00016878
        /*04ac*/ 	.short	0x0100
        /*04ae*/ 	.byte	0x06
	.zero		1


	//   ....[13]....
        /*04b0*/ 	.word	0x00000610
        /*04b4*/ 	.word	0x000000ff
        /*04b8*/ 	.word	0x00016888
        /*04bc*/ 	.short	0x0100
        /*04be*/ 	.byte	0x06
	.zero		1


	//   ....[14]....
        /*04c0*/ 	.word	0x00000740
        /*04c4*/ 	.word	0x000000ff
        /*04c8*/ 	.word	0x00016890
        /*04cc*/ 	.short	0x0100
        /*04ce*/ 	.byte	0x08
	.zero		1


	//   ....[15]....
        /*04d0*/ 	.word	0x00000750
        /*04d4*/ 	.word	0x000000ff
        /*04d8*/ 	.word	0x000168a0
        /*04dc*/ 	.short	0x0100
        /*04de*/ 	.byte	0x08
	.zero		1


	//   ....[16]....
        /*04e0*/ 	.word	0x00000760
        /*04e4*/ 	.word	0x000000ff
        /*04e8*/ 	.word	0x00016898
        /*04ec*/ 	.short	0x0100
        /*04ee*/ 	.byte	0x08
	.zero		1


	//   ....[17]....
        /*04f0*/ 	.word	0x00000770
        /*04f4*/ 	.word	0x000000ff
        /*04f8*/ 	.word	0x000168a8
        /*04fc*/ 	.short	0x0100
        /*04fe*/ 	.byte	0x08
	.zero		1


	//   ....[18]....
        /*0500*/ 	.word	0x000008a0
        /*0504*/ 	.word	0x000000ff
        /*0508*/ 	.word	0x000168b0
        /*050c*/ 	.short	0x0100
        /*050e*/ 	.byte	0x08
	.zero		1


	//   ....[19]....
        /*0510*/ 	.word	0x000008b0
        /*0514*/ 	.word	0x000000ff
        /*0518*/ 	.word	0x000168c0
        /*051c*/ 	.short	0x0100
        /*051e*/ 	.byte	0x08
	.zero		1


	//   ....[20]....
        /*0520*/ 	.word	0x000008c0
        /*0524*/ 	.word	0x000000ff
        /*0528*/ 	.word	0x000168b8
        /*052c*/ 	.short	0x0100
        /*052e*/ 	.byte	0x08
	.zero		1


	//   ....[21]....
        /*0530*/ 	.word	0x000008d0
        /*0534*/ 	.word	0x000000ff
        /*0538*/ 	.word	0x000168c8
        /*053c*/ 	.short	0x0100
        /*053e*/ 	.byte	0x08
	.zero		1


	//   ....[22]....
        /*0540*/ 	.word	0x00001920
        /*0544*/ 	.word	0x000000ff
        /*0548*/ 	.word	0x00016800
        /*054c*/ 	.short	0x010a
        /*054e*/ 	.byte	0x2d
	.zero		1


	//   ....[23]....
        /*0550*/ 	.word	0x000019a0
        /*0554*/ 	.word	0x00000005
        /*0558*/ 	.word	0x00016830
        /*055c*/ 	.short	0x010a
        /*055e*/ 	.byte	0x3f
	.zero		1


	//   ....[24]....
        /*0560*/ 	.word	0x00001a00
        /*0564*/ 	.word	0x00000005
        /*0568*/ 	.word	0x00016830
        /*056c*/ 	.short	0x010a
        /*056e*/ 	.byte	0x3f
	.zero		1


	//   ....[25]....
        /*0570*/ 	.word	0x00001dc0
        /*0574*/ 	.word	0x00000000
        /*0578*/ 	.word	0x00000000
        /*057c*/ 	.short	0x0101
        /*057e*/ 	.byte	0x3f
	.zero		1


	//   ....[26]....
        /*0580*/ 	.word	0x00004bd0
        /*0584*/ 	.word	0x000000ff
        /*0588*/ 	.word	0x00016830
        /*058c*/ 	.short	0x010a
        /*058e*/ 	.byte	0x06
	.zero		1


	//   ....[27]....
        /*0590*/ 	.word	0x00004c10
        /*0594*/ 	.word	0x000000ff
        /*0598*/ 	.word	0x00016830
        /*059c*/ 	.short	0x010a
        /*059e*/ 	.byte	0x06
	.zero		1


	//   ....[28]....
        /*05a0*/ 	.word	0x00004df0
        /*05a4*/ 	.word	0x000000ff
        /*05a8*/ 	.word	0x00016850
        /*05ac*/ 	.short	0x010a
        /*05ae*/ 	.byte	0x06
	.zero		1


	//   ....[29]....
        /*05b0*/ 	.word	0x00004e30
        /*05b4*/ 	.word	0x000000ff
        /*05b8*/ 	.word	0x00016850
        /*05bc*/ 	.short	0x010a
        /*05be*/ 	.byte	0x06
	.zero		1


	//   ....[30]....
        /*05c0*/ 	.word	0x000052c0
        /*05c4*/ 	.word	0x0000000a
        /*05c8*/ 	.word	0x00000000
        /*05cc*/ 	.short	0x0101
        /*05ce*/ 	.byte	0x3f
	.zero		1


	//   ....[31]....
        /*05d0*/ 	.word	0x00007000
        /*05d4*/ 	.word	0x0000001f
        /*05d8*/ 	.word	0x00000000
        /*05dc*/ 	.short	0x0101
        /*05de*/ 	.byte	0x3f
	.zero		1


	//   ....[32]....
        /*05e0*/ 	.word	0x00007c20
        /*05e4*/ 	.word	0x000000ff
        /*05e8*/ 	.word	0x00016830
        /*05ec*/ 	.short	0x010a
        /*05ee*/ 	.byte	0x06
	.zero		1


	//   ....[33]....
        /*05f0*/ 	.word	0x00007c60
        /*05f4*/ 	.word	0x000000ff
        /*05f8*/ 	.word	0x00016830
        /*05fc*/ 	.short	0x010a
        /*05fe*/ 	.byte	0x06
	.zero		1


	//   ....[34]....
        /*0600*/ 	.word	0x00007e40
        /*0604*/ 	.word	0x000000ff
        /*0608*/ 	.word	0x00016850
        /*060c*/ 	.short	0x010a
        /*060e*/ 	.byte	0x06
	.zero		1


	//   ....[35]....
        /*0610*/ 	.word	0x00007e80
        /*0614*/ 	.word	0x000000ff
        /*0618*/ 	.word	0x00016850
        /*061c*/ 	.short	0x010a
        /*061e*/ 	.byte	0x06
	.zero		1


	//   ....[36]....
        /*0620*/ 	.word	0x00009140
        /*0624*/ 	.word	0x0000001b
        /*0628*/ 	.word	0x00000000
        /*062c*/ 	.short	0x0101
        /*062e*/ 	.byte	0x3f
	.zero		1


	//   ....[37]....
        /*0630*/ 	.word	0x000092f0
        /*0634*/ 	.word	0x0000001f
        /*0638*/ 	.word	0x00000000
        /*063c*/ 	.short	0x0101
        /*063e*/ 	.byte	0x3f
	.zero		1


	//   ....[38]....
        /*0640*/ 	.word	0x00009940
        /*0644*/ 	.word	0x000000ff
        /*0648*/ 	.word	0x00016830
        /*064c*/ 	.short	0x010a
        /*064e*/ 	.byte	0x06
	.zero		1


	//   ....[39]....
        /*0650*/ 	.word	0x00009980
        /*0654*/ 	.word	0x000000ff
        /*0658*/ 	.word	0x00016830
        /*065c*/ 	.short	0x010a
        /*065e*/ 	.byte	0x06
	.zero		1


	//   ....[40]....
        /*0660*/ 	.word	0x00009b60
        /*0664*/ 	.word	0x000000ff
        /*0668*/ 	.word	0x00016850
        /*066c*/ 	.short	0x010a
        /*066e*/ 	.byte	0x06
	.zero		1


	//   ....[41]....
        /*0670*/ 	.word	0x00009ba0
        /*0674*/ 	.word	0x000000ff
        /*0678*/ 	.word	0x00016850
        /*067c*/ 	.short	0x010a
        /*067e*/ 	.byte	0x06
	.zero		1


	//   ....[42]....
        /*0680*/ 	.word	0x0000a000
        /*0684*/ 	.word	0x0000000a
        /*0688*/ 	.word	0x00000000
        /*068c*/ 	.short	0x0101
        /*068e*/ 	.byte	0x3f
	.zero		1


	//   ....[43]....
        /*0690*/ 	.word	0x0000bc30
        /*0694*/ 	.word	0x0000001f
        /*0698*/ 	.word	0x00000000
        /*069c*/ 	.short	0x0101
        /*069e*/ 	.byte	0x3f
	.zero		1


	//   ....[44]....
        /*06a0*/ 	.word	0x0000c600
        /*06a4*/ 	.word	0x000000ff
        /*06a8*/ 	.word	0x00016850
        /*06ac*/ 	.short	0x010a
        /*06ae*/ 	.byte	0x05
	.zero		1


	//   ....[45]....
        /*06b0*/ 	.word	0x0000c640
        /*06b4*/ 	.word	0x000000ff
        /*06b8*/ 	.word	0x00016850
        /*06bc*/ 	.short	0x010a
        /*06be*/ 	.byte	0x05
	.zero		1


	//   ....[46]....
        /*06c0*/ 	.word	0x0000cb60
        /*06c4*/ 	.word	0x00000006
        /*06c8*/ 	.word	0x00000000
        /*06cc*/ 	.short	0x0101
        /*06ce*/ 	.byte	0x3f
	.zero		1


	//   ....[47]....
        /*06d0*/ 	.word	0x0000d7c0
        /*06d4*/ 	.word	0x00000000
        /*06d8*/ 	.word	0x00000000
        /*06dc*/ 	.short	0x0101
        /*06de*/ 	.byte	0x3f
	.zero		1


	//   ....[48]....
        /*06e0*/ 	.word	0x0000f4f0
        /*06e4*/ 	.word	0x00000003
        /*06e8*/ 	.word	0x00016840
        /*06ec*/ 	.short	0x010a
        /*06ee*/ 	.byte	0x3f
	.zero		1


	//   ....[49]....
        /*06f0*/ 	.word	0x000102c0
        /*06f4*/ 	.word	0x00000011
        /*06f8*/ 	.word	0x00016800
        /*06fc*/ 	.short	0x0107
        /*06fe*/ 	.byte	0x3f
	.zero		1


	//   ....[50]....
        /*0700*/ 	.word	0x00010390
        /*0704*/ 	.word	0x00000011
        /*0708*/ 	.word	0x00016800
        /*070c*/ 	.short	0x0101
        /*070e*/ 	.byte	0x3f
	.zero		1


	//   ....[51]....
        /*0710*/ 	.word	0x000103b0
        /*0714*/ 	.word	0x00000011
        /*0718*/ 	.word	0x00016820
        /*071c*/ 	.short	0x010a
        /*071e*/ 	.byte	0x3f
	.zero		1


	//   ....[52]....
        /*0720*/ 	.word	0x000106d0
        /*0724*/ 	.word	0x00000003
        /*0728*/ 	.word	0x00016840
        /*072c*/ 	.short	0x010a
        /*072e*/ 	.byte	0x3f
	.zero		1


	//   ....[53]....
        /*0730*/ 	.word	0x00010900
        /*0734*/ 	.word	0x00000002
        /*0738*/ 	.word	0x00000060
        /*073c*/ 	.short	0x010a
        /*073e*/ 	.byte	0x3f
	.zero		1


	//   ....[54]....
        /*0740*/ 	.word	0x00010e50
        /*0744*/ 	.word	0x00000003
        /*0748*/ 	.word	0x00016840
        /*074c*/ 	.short	0x010a
        /*074e*/ 	.byte	0x3f
	.zero		1


	//   ....[55]....
        /*0750*/ 	.word	0x00011080
        /*0754*/ 	.word	0x00000005
        /*0758*/ 	.word	0x00000060
        /*075c*/ 	.short	0x010a
        /*075e*/ 	.byte	0x3f
	.zero		1


	//   ....[56]....
        /*0760*/ 	.word	0x00011500
        /*0764*/ 	.word	0x00000002
        /*0768*/ 	.word	0x00016840
        /*076c*/ 	.short	0x010a
        /*076e*/ 	.byte	0x3f
	.zero		1


	//   ....[57]....
        /*0770*/ 	.word	0x00011740
        /*0774*/ 	.word	0x00000005
        /*0778*/ 	.word	0x00000060
        /*077c*/ 	.short	0x010a
        /*077e*/ 	.byte	0x3f
	.zero		1


	//   ....[58]....
        /*0780*/ 	.word	0x00011b50
        /*0784*/ 	.word	0x00000003
        /*0788*/ 	.word	0x00016860
        /*078c*/ 	.short	0x010a
        /*078e*/ 	.byte	0x3f
	.zero		1


	//   ....[59]....
        /*0790*/ 	.word	0x00011fd0
        /*0794*/ 	.word	0x00000009
        /*0798*/ 	.word	0x00016820
        /*079c*/ 	.short	0x010a
        /*079e*/ 	.byte	0x3f
	.zero		1


	//   ....[60]....
        /*07a0*/ 	.word	0x00012170
        /*07a4*/ 	.word	0x00000007
        /*07a8*/ 	.word	0x00000000
        /*07ac*/ 	.short	0x010a
        /*07ae*/ 	.byte	0x3f
	.zero		1


	//   ....[61]....
        /*07b0*/ 	.word	0x000121e0
        /*07b4*/ 	.word	0x00000003
        /*07b8*/ 	.word	0x00000000
        /*07bc*/ 	.short	0x010a
        /*07be*/ 	.byte	0x3f
	.zero		1


	//   ....[62]....
        /*07c0*/ 	.word	0x00012240
        /*07c4*/ 	.word	0x00000005
        /*07c8*/ 	.word	0x00000000
        /*07cc*/ 	.short	0x010a
        /*07ce*/ 	.byte	0x3f
	.zero		1


	//   ....[63]....
        /*07d0*/ 	.word	0x00012270
        /*07d4*/ 	.word	0x00000003
        /*07d8*/ 	.word	0x00000000
        /*07dc*/ 	.short	0x010a
        /*07de*/ 	.byte	0x3f
	.zero		1


	//   ....[64]....
        /*07e0*/ 	.word	0x000122e0
        /*07e4*/ 	.word	0x00000003
        /*07e8*/ 	.word	0x00016800
        /*07ec*/ 	.short	0x010a
        /*07ee*/ 	.byte	0x3f
	.zero		1


	//   ....[65]....
        /*07f0*/ 	.word	0x00012330
        /*07f4*/ 	.word	0x00000005
        /*07f8*/ 	.word	0x00016830
        /*07fc*/ 	.short	0x010a
        /*07fe*/ 	.byte	0x3f
	.zero		1


	//   ....[66]....
        /*0800*/ 	.word	0x00012390
        /*0804*/ 	.word	0x00000007
        /*0808*/ 	.word	0x00016830
        /*080c*/ 	.short	0x010a
        /*080e*/ 	.byte	0x3f
	.zero		1


	//   ....[67]....
        /*0810*/ 	.word	0x000123f0
        /*0814*/ 	.word	0x00000007
        /*0818*/ 	.word	0x00016850
        /*081c*/ 	.short	0x010a
        /*081e*/ 	.byte	0x3f
	.zero		1


	//   ....[68]....
        /*0820*/ 	.word	0x00012450
        /*0824*/ 	.word	0x0000000b
        /*0828*/ 	.word	0x00016830
        /*082c*/ 	.short	0x010a
        /*082e*/ 	.byte	0x3f
	.zero		1


	//   ....[69]....
        /*0830*/ 	.word	0x000124b0
        /*0834*/ 	.word	0x0000000b
        /*0838*/ 	.word	0x00016850
        /*083c*/ 	.short	0x010a
        /*083e*/ 	.byte	0x3f
	.zero		1


	//   ....[70]....
        /*0840*/ 	.word	0x00012510
        /*0844*/ 	.word	0x00000009
        /*0848*/ 	.word	0x00016830
        /*084c*/ 	.short	0x010a
        /*084e*/ 	.byte	0x3f
	.zero		1


	//   ....[71]....
        /*0850*/ 	.word	0x00012570
        /*0854*/ 	.word	0x00000009
        /*0858*/ 	.word	0x00016850
        /*085c*/ 	.short	0x010a
        /*085e*/ 	.byte	0x3f
	.zero		1


	//   ....[72]....
        /*0860*/ 	.word	0x000125d0
        /*0864*/ 	.word	0x00000006
        /*0868*/ 	.word	0x00016850
        /*086c*/ 	.short	0x010a
        /*086e*/ 	.byte	0x3f
	.zero		1


	//   ....[73]....
        /*0870*/ 	.word	0x00012720
        /*0874*/ 	.word	0x00000003
        /*0878*/ 	.word	0x00016840
        /*087c*/ 	.short	0x010a
        /*087e*/ 	.byte	0x3f
	.zero		1


	//   ....[74]....
        /*0880*/ 	.word	0x00013570
        /*0884*/ 	.word	0x00000011
        /*0888*/ 	.word	0x00016820
        /*088c*/ 	.short	0x010a
        /*088e*/ 	.byte	0x3f
	.zero		1


	//   ....[75]....
        /*0890*/ 	.word	0x000135c0
        /*0894*/ 	.word	0x00000003
        /*0898*/ 	.word	0x00016840
        /*089c*/ 	.short	0x010a
        /*089e*/ 	.byte	0x3f
	.zero		1


	//   ....[76]....
        /*08a0*/ 	.word	0x00013610
        /*08a4*/ 	.word	0x00000002
        /*08a8*/ 	.word	0x00000060
        /*08ac*/ 	.short	0x010a
        /*08ae*/ 	.byte	0x3f
	.zero		1


	//   ....[77]....
        /*08b0*/ 	.word	0x00013660
        /*08b4*/ 	.word	0x00000003
        /*08b8*/ 	.word	0x00016840
        /*08bc*/ 	.short	0x010a
        /*08be*/ 	.byte	0x3f
	.zero		1


	//   ....[78]....
        /*08c0*/ 	.word	0x000136b0
        /*08c4*/ 	.word	0x00000005
        /*08c8*/ 	.word	0x00000060
        /*08cc*/ 	.short	0x010a
        /*08ce*/ 	.byte	0x3f
	.zero		1


	//   ....[79]....
        /*08d0*/ 	.word	0x00013700
        /*08d4*/ 	.word	0x00000002
        /*08d8*/ 	.word	0x00016840
        /*08dc*/ 	.short	0x010a
        /*08de*/ 	.byte	0x3f
	.zero		1


	//   ....[80]....
        /*08e0*/ 	.word	0x00013750
        /*08e4*/ 	.word	0x00000005
        /*08e8*/ 	.word	0x00000060
        /*08ec*/ 	.short	0x010a
        /*08ee*/ 	.byte	0x3f
	.zero		1


	//   ....[81]....
        /*08f0*/ 	.word	0x000137a0
        /*08f4*/ 	.word	0x00000003
        /*08f8*/ 	.word	0x00016860
        /*08fc*/ 	.short	0x010a
        /*08fe*/ 	.byte	0x3f
	.zero		1


	//   ....[82]....
        /*0900*/ 	.word	0x00013890
        /*0904*/ 	.word	0x00000009
        /*0908*/ 	.word	0x00016820
        /*090c*/ 	.short	0x010a
        /*090e*/ 	.byte	0x3f
	.zero		1


	//   ....[83]....
        /*0910*/ 	.word	0x00013a30
        /*0914*/ 	.word	0x00000007
        /*0918*/ 	.word	0x00000000
        /*091c*/ 	.short	0x010a
        /*091e*/ 	.byte	0x3f
	.zero		1


	//   ....[84]....
        /*0920*/ 	.word	0x00013a80
        /*0924*/ 	.word	0x00000003
        /*0928*/ 	.word	0x00000000
        /*092c*/ 	.short	0x010a
        /*092e*/ 	.byte	0x3f
	.zero		1


	//   ....[85]....
        /*0930*/ 	.word	0x00013ad0
        /*0934*/ 	.word	0x00000005
        /*0938*/ 	.word	0x00000000
        /*093c*/ 	.short	0x010a
        /*093e*/ 	.byte	0x3f
	.zero		1


	//----- nvinfo : EIATTR_NUM_MBARRIERS
	.align		4
.L_1585:
        /*0940*/ 	.byte	0x03, 0x38
        /*0942*/ 	.short	0x0016


	//----- nvinfo : EIATTR_EXIT_INSTR_OFFSETS
	.align		4
        /*0944*/ 	.byte	0x04, 0x1c
        /*0946*/ 	.short	(.L_1587 - .L_1586)


	//   ....[0]....
.L_1586:
        /*0948*/ 	.word	0x00000a30


	//   ....[1]....
        /*094c*/ 	.word	0x0000e220


	//   ....[2]....
        /*0950*/ 	.word	0x000122c0


	//----- nvinfo : EIATTR_MAX_THREADS
	.align		4
.L_1587:
        /*0954*/ 	.byte	0x04, 0x05
        /*0956*/ 	.short	(.L_1589 - .L_1588)
.L_1588:
        /*0958*/ 	.word	0x00000200
        /*095c*/ 	.word	0x00000001
        /*0960*/ 	.word	0x00000001


	//----- nvinfo : EIATTR_CRS_STACK_SIZE
	.align		4
.L_1589:
        /*0964*/ 	.byte	0x04, 0x1e
        /*0966*/ 	.short	(.L_1591 - .L_1590)
.L_1590:
        /*0968*/ 	.word	0x00000000


	//----- nvinfo : EIATTR_CBANK_PARAM_SIZE
	.align		4
.L_1591:
        /*096c*/ 	.byte	0x03, 0x19
        /*096e*/ 	.short	0x0af0


	//----- nvinfo : EIATTR_PARAM_CBANK
	.align		4
        /*0970*/ 	.byte	0x04, 0x0a
        /*0972*/ 	.short	(.L_1593 - .L_1592)
	.align		4
.L_1592:
        /*0974*/ 	.word	index@(.nv.constant0._ZN7cutlass13device_kernelIN5flash11enable_sm90INS1_16FlashAttnFwdSm90INS1_25CollectiveMainloopFwdSm90ILi2EN4cute5tupleIJNS5_1CILi1EEES8_S8_EEENS6_IJNS7_ILi192EEENS7_ILi128EEENS7_ILi64EEEEEELi64ENS_6half_tEfNS_4arch4Sm90ELb0ELb1ELb0ELb0ELb0ELb0ELb0ELb1ELb1ELb1ELb0ELb0EEENS1_21CollectiveEpilogueFwdINS6_IJSA_SC_SB_EEES9_SE_SG_Li384ELb0ELb1ELb0ELb0EEENS1_30DynamicPersistentTileSchedulerILi384ELi128ELb0ELb1ELb1EEEEEEEEEvNT_6ParamsE)
        /*0978*/ 	.short	0x0210
        /*097a*/ 	.short	0x0af0


	//----- nvinfo : EIATTR_SW_WAR
	.align		4
.L_1593:
        /*097c*/ 	.byte	0x04, 0x36
        /*097e*/ 	.short	(.L_1595 - .L_1594)
.L_1594:
        /*0980*/ 	.word	0x00000008
.L_1595:


//--------------------- .nv.info._ZN7cutlass13device_kernelIN5flash11enable_sm90INS1_16FlashAttnFwdSm90INS1_25CollectiveMainloopFwdSm90ILi2EN4cute5tupleIJNS5_1CILi1EEES8_S8_EEENS6_IJNS7_ILi192EEENS7_ILi128EEENS7_ILi64EEEEEELi64ENS_6half_tEfNS_4arch4Sm90ELb0ELb1ELb0ELb1ELb0ELb0ELb0ELb1ELb1ELb1ELb0ELb0EEENS1_21CollectiveEpilogueFwdINS6_IJSA_SC_SB_EEES9_SE_SG_Li384ELb1ELb1ELb0ELb0EEENS1_36VarlenDynamicPersistentTileSchedulerILi192ELi128ELi384ELi128ELb0ELb1ELb1ELb1ELb0ELb1EEEEEEEEEvNT_6ParamsE --------------------------
	.section	.nv.info._ZN7cutlass13device_kernelIN5flash11enable_sm90INS1_16FlashAttnFwdSm90INS1_25CollectiveMainloopFwdSm90ILi2EN4cute5tupleIJNS5_1CILi1EEES8_S8_EEENS6_IJNS7_ILi192EEENS7_ILi128EEENS7_ILi64EEEEEELi64ENS_6half_tEfNS_4arch4Sm90ELb0ELb1ELb0ELb1ELb0ELb0ELb0ELb1ELb1ELb1ELb0ELb0EEENS1_21CollectiveEpilogueFwdINS6_IJSA_SC_SB_EEES9_SE_SG_Li384ELb1ELb1ELb0ELb0EEENS1_36VarlenDynamicPersistentTileSchedulerILi192ELi128ELi384ELi128ELb0ELb1ELb1ELb1ELb0ELb1EEEEEEEEEvNT_6ParamsE,"",@"SHT_CUDA_INFO"
	.sectionflags	@""
	.align	4


	//----- nvinfo : EIATTR_CUDA_API_VERSION
	.align		4
        /*0000*/ 	.byte	0x04, 0x37
        /*0002*/ 	.short	(.L_1597 - .L_1596)
.L_1596:
        /*0004*/ 	.word	0x00000082


	//----- nvinfo : EIATTR_KPARAM_INFO
	.align		4
.L_1597:
        /*0008*/ 	.byte	0x04, 0x17
        /*000a*/ 	.short	(.L_1599 - .L_1598)
.L_1598:
        /*000c*/ 	.word	0x00000000
        /*0010*/ 	.short	0x0000
        /*0012*/ 	.short	0x0070
        /*0014*/ 	.byte	0x00, 0xf0, 0x01, 0x2a


	//----- nvinfo : EIATTR_SPARSE_MMA_MASK
	.align		4
.L_1599:
        /*0018*/ 	.byte	0x03, 0x50
        /*001a*/ 	.short	0x0000


	//----- nvinfo : EIATTR_MAXREG_COUNT
	.align		4
        /*001c*/ 	.byte	0x03, 0x1b
        /*001e*/ 	.short	0x0080


	//----- nvinfo : EIATTR_NUM_BARRIERS
	.align		4
        /*0020*/ 	.byte	0x02, 0x4c
        /*0022*/ 	.byte	0x10
	.zero		1


	//----- nvinfo : EIATTR_EXTERNS
	.align		4
        /*0024*/ 	.byte	0x04, 0x0f
        /*0026*/ 	.short	(.L_1601 - .L_1600)


	//   ....[0]....
	.align		4
.L_1600:
        /*0028*/ 	.word	index@(__assertfail)


	//----- nvinfo : EIATTR_ANNOTATIONS
	.align		4
.L_1601:
        /*002c*/ 	.byte	0x04, 0x55
        /*002e*/ 	.short	(.L_1603 - .L_1602)


	//   ....[0]....
.L_1602:
        /* <DEDUP_REMOVED lines=23> */


	//----- nvinfo : EIATTR_MERCURY_ISA_VERSION
	.align		4
.L_1603:
        /*0190*/ 	.byte	0x03, 0x5f
        /*0192*/ 	.short	0x0101


	//----- nvinfo : EIATTR_UNUSED_LOAD_BYTE_OFFSET
	.align		4
        /*0194*/ 	.byte	0x04, 0x44
        /*0196*/ 	.short	(.L_1605 - .L_1604)


	//   ....[0]....
.L_1604:
        /*0198*/ 	.word	0x00000a40
        /*019c*/ 	.word	0x0000fff0


	//   ....[1]....
        /*01a0*/ 	.word	0x0000cf00
        /*01a4*/ 	.word	0x0000fff0


	//----- nvinfo : EIATTR_INT_WARP_WIDE_INSTR_OFFSETS
	.align		4
.L_1605:
        /*01a8*/ 	.byte	0x04, 0x31
        /*01aa*/ 	.short	(.L_1607 - .L_1606)


	//   ....[0]....
.L_1606:
        /*01ac*/ 	.word	0x00000130


	//   ....[1]....
        /*01b0*/ 	.word	0x00000170


	//   ....[2]....
        /*01b4*/ 	.word	0x000001e0


	//   ....[3]....
        /*01b8*/ 	.word	0x0000fdc0


	//   ....[4]....
        /*01bc*/ 	.word	0x0000fe50


	//   ....[5]....
        /*01c0*/ 	.word	0x00012e30


	//   ....[6]....
        /*01c4*/ 	.word	0x00012ec0


	//----- nvinfo : EIATTR_COOP_GROUP_MASK_REGIDS
	.align		4
.L_1607:
        /*01c8*/ 	.byte	0x04, 0x29
        /*01ca*/ 	.short	(.L_1609 - .L_1608)


	//   ....[0]....
.L_1608:
        /*01cc*/ 	.word	0xffffffff


	//   ....[1]....
        /*01d0*/ 	.word	0xffffffff


	//   ....[2]....
        /*01d4*/ 	.word	0xffffffff


	//   ....[3]....
        /*01d8*/ 	.word	0xffffffff


	//   ....[4]....
        /*01dc*/ 	.word	0xffffffff


	//   ....[5]....
        /*01e0*/ 	.word	0xffffffff


	//   ....[6]....
        /*01e4*/ 	.word	0xffffffff


	//   ....[7]....
        /*01e8*/ 	.word	0xffffffff


	//   ....[8]....
        /*01ec*/ 	.word	0xffffffff


	//   ....[9]....
        /*01f0*/ 	.word	0xffffffff


	//   ....[10]....
        /*01f4*/ 	.word	0xffffffff


	//   ....[11]....
        /*01f8*/ 	.word	0xffffffff


	//   ....[12]....
        /*01fc*/ 	.word	0xffffffff


	//   ....[13]....
        /*0200*/ 	.word	0xffffffff


	//   ....[14]....
        /*0204*/ 	.word	0xffffffff


	//   ....[15]....
        /*0208*/ 	.word	0xffffffff


	//   ....[16]....
        /*020c*/ 	.word	0xffffffff


	//   ....[17]....
        /*0210*/ 	.word	0xffffffff


	//   ....[18]....
        /*0214*/ 	.word	0xffffffff


	//   ....[19]....
        /*0218*/ 	.word	0xffffffff


	//   ....[20]....
        /*021c*/ 	.word	0xffffffff


	//   ....[21]....
        /*0220*/ 	.word	0xffffffff


	//   ....[22]....
        /*0224*/ 	.word	0xffffffff


	//   ....[23]....
        /*0228*/ 	.word	0xffffffff


	//   ....[24]....
        /*022c*/ 	.word	0xffffffff


	//   ....[25]....
        /*0230*/ 	.word	0xffffffff


	//   ....[26]....
        /*0234*/ 	.word	0xffffffff


	//   ....[27]....
        /*0238*/ 	.word	0xffffffff


	//   ....[28]....
        /*023c*/ 	.word	0xffffffff


	//   ....[29]....
        /*0240*/ 	.word	0xffffffff


	//   ....[30]....
        /*0244*/ 	.word	0xffffffff


	//   ....[31]....
        /*0248*/ 	.word	0xffffffff


	//   ....[32]....
        /*024c*/ 	.word	0xffffffff


	//   ....[33]....
        /*0250*/ 	.word	0xffffffff


	//   ....[34]....
        /*0254*/ 	.word	0xffffffff


	//   ....[35]....
        /*0258*/ 	.word	0xffffffff


	//   ....[36]....
        /*025c*/ 	.word	0xffffffff


	//   ....[37]....
        /*0260*/ 	.word	0xffffffff


	//   ....[38]....
        /*0264*/ 	.word	0xffffffff


	//   ....[39]....
        /*0268*/ 	.word	0xffffffff


	//   ....[40]....
        /*026c*/ 	.word	0xffffffff


	//   ....[41]....
        /*0270*/ 	.word	0xffffffff


	//   ....[42]....
        /*0274*/ 	.word	0xffffffff


	//   ....[43]....
        /*0278*/ 	.word	0xffffffff


	//   ....[44]....
        /*027c*/ 	.word	0xffffffff


	//   ....[45]....
        /*0280*/ 	.word	0xffffffff


	//   ....[46]....
        /*0284*/ 	.word	0xffffffff


	//   ....[47]....
        /*0288*/ 	.word	0xffffffff


	//   ....[48]....
        /*028c*/ 	.word	0xffffffff


	//   ....[49]....
        /*0290*/ 	.word	0xffffffff


	//   ....[50]....
        /*0294*/ 	.word	0xffffffff


	//   ....[51]....
        /*0298*/ 	.word	0xffffffff


	//   ....[52]....
        /*029c*/ 	.word	0xffffffff


	//   ....[53]....
        /*02a0*/ 	.word	0xffffffff


	//   ....[54]....
        /*02a4*/ 	.word	0xffffffff


	//   ....[55]....
        /*02a8*/ 	.word	0xffffffff


	//   ....[56]....
        /*02ac*/ 	.word	0xffffffff


	//   ....[57]....
        /*02b0*/ 	.word	0xffffffff


	//   ....[58]....
        /*02b4*/ 	.word	0xffffffff


	//   ....[59]....
        /*02b8*/ 	.word	0xffffffff


	//   ....[60]....
        /*02bc*/ 	.word	0xffffffff


	//   ....[61]....
        /*02c0*/ 	.word	0xffffffff


	//   ....[62]....
        /*02c4*/ 	.word	0xffffffff


	//   ....[63]....
        /*02c8*/ 	.word	0xffffffff


	//   ....[64]....
        /*02cc*/ 	.word	0xffffffff


	//   ....[65]....
        /*02d0*/ 	.word	0xffffffff


	//   ....[66]....
        /*02d4*/ 	.word	0xffffffff


	//   ....[67]....
        /*02d8*/ 	.word	0xffffffff


	//   ....[68]....
        /*02dc*/ 	.word	0xffffffff


	//   ....[69]....
        /*02e0*/ 	.word	0xffffffff


	//   ....[70]....
        /*02e4*/ 	.word	0xffffffff


	//   ....[71]....
        /*02e8*/ 	.word	0xffffffff


	//   ....[72]....
        /*02ec*/ 	.word	0xffffffff


	//   ....[73]....
        /*02f0*/ 	.word	0xffffffff


	//   ....[74]....
        /*02f4*/ 	.word	0xffffffff


	//   ....[75]....
        /*02f8*/ 	.word	0xffffffff


	//   ....[76]....
        /*02fc*/ 	.word	0xffffffff


	//   ....[77]....
        /*0300*/ 	.word	0xffffffff


	//   ....[78]....
        /*0304*/ 	.word	0xffffffff


	//   ....[79]....
        /*0308*/ 	.word	0xffffffff


	//   ....[80]....
        /*030c*/ 	.word	0xffffffff


	//   ....[81]....
        /*0310*/ 	.word	0xffffffff


	//   ....[82]....
        /*0314*/ 	.word	0xffffffff


	//   ....[83]....
        /*0318*/ 	.word	0xffffffff


	//   ....[84]....
        /*031c*/ 	.word	0xffffffff


	//   ....[85]....
        /*0320*/ 	.word	0xffffffff


	//   ....[86]....
        /*0324*/ 	.word	0xffffffff


	//   ....[87]....
        /*0328*/ 	.word	0xffffffff


	//   ....[88]....
        /*032c*/ 	.word	0xffffffff


	//   ....[89]....
        /*0330*/ 	.word	0xffffffff


	//   ....[90]....
        /*0334*/ 	.word	0xffffffff


	//   ....[91]....
        /*0338*/ 	.word	0xffffffff


	//   ....[92]....
        /*033c*/ 	.word	0xffffffff


	//   ....[93]....
        /*0340*/ 	.word	0xffffffff


	//   ....[94]....
        /*0344*/ 	.word	0xffffffff


	//   ....[95]....
        /*0348*/ 	.word	0xffffffff


	//   ....[96]....
        /*034c*/ 	.word	0xffffffff


	//   ....[97]....
        /*0350*/ 	.word	0xffffffff


	//   ....[98]....
        /*0354*/ 	.word	0xffffffff


	//   ....[99]....
        /*0358*/ 	.word	0xffffffff


	//   ....[100]....
        /*035c*/ 	.word	0xffffffff


	//   ....[101]....
        /*0360*/ 	.word	0xffffffff


	//   ....[102]....
        /*0364*/ 	.word	0xffffffff


	//   ....[103]....
        /*0368*/ 	.word	0xffffffff


	//   ....[104]....
        /*036c*/ 	.word	0xffffffff


	//   ....[105]....
        /*0370*/ 	.word	0xffffffff


	//   ....[106]....
        /*0374*/ 	.word	0xffffffff


	//   ....[107]....
        /*0378*/ 	.word	0xffffffff


	//   ....[108]....
        /*037c*/ 	.word	0xffffffff


	//   ....[109]....
        /*0380*/ 	.word	0xffffffff


	//   ....[110]....
        /*0384*/ 	.word	0xffffffff


	//   ....[111]....
        /*0388*/ 	.word	0xffffffff


	//   ....[112]....
        /*038c*/ 	.word	0xffffffff


	//   ....[113]....
        /*0390*/ 	.word	0x0500000f


	//   ....[114]....
        /*0394*/ 	.word	0x0500000f


	//   ....[115]....
        /*0398*/ 	.word	0x0500000f


	//   ....[116]....
        /*039c*/ 	.word	0x0500000f


	//   ....[117]....
        /*03a0*/ 	.word	0x0500000f


	//   ....[118]....
        /*03a4*/ 	.word	0x0500000f


	//   ....[119]....
        /*03a8*/ 	.word	0x0500000f


	//   ....[120]....
        /*03ac*/ 	.word	0x0500000f


	//   ....[121]....
        /*03b0*/ 	.word	0x0500000f


	//   ....[122]....
        /*03b4*/ 	.word	0x0500000f


	//   ....[123]....
        /*03b8*/ 	.word	0x0500000f


	//   ....[124]....
        /*03bc*/ 	.word	0x0500000f


	//   ....[125]....
        /*03c0*/ 	.word	0x0500000f


	//   ....[126]....
        /*03c4*/ 	.word	0x0500000f


	//   ....[127]....
        /*03c8*/ 	.word	0x0500000f


	//   ....[128]....
        /*03cc*/ 	.word	0x0500000f


	//   ....[129]....
        /*03d0*/ 	.word	0x0500000f


	//   ....[130]....
        /*03d4*/ 	.word	0x0500000f


	//   ....[131]....
        /*03d8*/ 	.word	0x0500000f


	//   ....[132]....
        /*03dc*/ 	.word	0x0500000f


	//   ....[133]....
        /*03e0*/ 	.word	0x0500000f


	//   ....[134]....
        /*03e4*/ 	.word	0x0500000f


	//   ....[135]....
        /*03e8*/ 	.word	0x0500000f


	//   ....[136]....
        /*03ec*/ 	.word	0x0500000f


	//   ....[137]....
        /*03f0*/ 	.word	0x0500000f


	//   ....[138]....
        /*03f4*/ 	.word	0x0500000f


	//   ....[139]....
        /*03f8*/ 	.word	0x0500000f


	//   ....[140]....
        /*03fc*/ 	.word	0x0500000f


	//   ....[141]....
        /*0400*/ 	.word	0x0500000f


	//   ....[142]....
        /*0404*/ 	.word	0x0500000f


	//   ....[143]....
        /*0408*/ 	.word	0x0500000f


	//   ....[144]....
        /*040c*/ 	.word	0x0500000f


	//   ....[145]....
        /*0410*/ 	.word	0x0500000f


	//   ....[146]....
        /*0414*/ 	.word	0x0500000f


	//   ....[147]....
        /*0418*/ 	.word	0x0500000f


	//   ....[148]....
        /*041c*/ 	.word	0x0500000f


	//   ....[149]....
        /*0420*/ 	.word	0x0500000f


	//   ....[150]....
        /*0424*/ 	.word	0x0500000f


	//   ....[151]....
        /*0428*/ 	.word	0x0500000f


	//   ....[152]....
        /*042c*/ 	.word	0x0500000f


	//   ....[153]....
        /*0430*/ 	.word	0x0500000f


	//   ....[154]....
        /*0434*/ 	.word	0x0500000f


	//   ....[155]....
        /*0438*/ 	.word	0x0500000f


	//----- nvinfo : EIATTR_COOP_GROUP_INSTR_OFFSETS
	.align		4
.L_1609:
        /*043c*/ 	.byte	0x04, 0x28
        /*043e*/ 	.short	(.L_1611 - .L_1610)


	//   ....[0]....
.L_1610:
        /*0440*/ 	.word	0x00000070


	//   ....[1]....
        /*0444*/ 	.word	0x00000140


	//   ....[2]....
        /*0448*/ 	.word	0x00000190


	//   ....[3]....
        /*044c*/ 	.word	0x000003c0


	//   ....[4]....
        /*0450*/ 	.word	0x00000520


	//   ....[5]....
        /*0454*/ 	.word	0x00000640


	//   ....[6]....
        /*0458*/ 	.word	0x000007a0


	//   ....[7]....
        /*045c*/ 	.word	0x00001840


	//   ....[8]....
        /*0460*/ 	.word	0x00001e80


	//   ....[9]....
        /*0464*/ 	.word	0x00002160


	//   ....[10]....
        /*0468*/ 	.word	0x000033f0


	//   ....[11]....
        /*046c*/ 	.word	0x00003540


	//   ....[12]....
        /*0470*/ 	.word	0x00003e30


	//   ....[13]....
        /*0474*/ 	.word	0x00003e80


	//   ....[14]....
        /*0478*/ 	.word	0x00005390


	//   ....[15]....
        /*047c*/ 	.word	0x000055f0


	//   ....[16]....
        /*0480*/ 	.word	0x000061a0


	//   ....[17]....
        /*0484*/ 	.word	0x000061c0


	//   ....[18]....
        /*0488*/ 	.word	0x00006b80


	//   ....[19]....
        /*048c*/ 	.word	0x00006c00


	//   ....[20]....
        /*0490*/ 	.word	0x00008320


	//   ....[21]....
        /*0494*/ 	.word	0x00008350


	//   ....[22]....
        /*0498*/ 	.word	0x000088d0


	//   ....[23]....
        /*049c*/ 	.word	0x00008950


	//   ....[24]....
        /*04a0*/ 	.word	0x0000a0b0


	//   ....[25]....
        /*04a4*/ 	.word	0x0000a310


	//   ....[26]....
        /*04a8*/ 	.word	0x0000aee0


	//   ....[27]....
        /*04ac*/ 	.word	0x0000af30


	//   ....[28]....
        /*04b0*/ 	.word	0x0000b870


	//   ....[29]....
        /*04b4*/ 	.word	0x0000b910


	//   ....[30]....
        /*04b8*/ 	.word	0x0000c7e0


	//   ....[31]....
        /*04bc*/ 	.word	0x0000c820


	//   ....[32]....
        /*04c0*/ 	.word	0x0000c900


	//   ....[33]....
        /*04c4*/ 	.word	0x0000c910


	//   ....[34]....
        /*04c8*/ 	.word	0x0000d680


	//   ....[35]....
        /*04cc*/ 	.word	0x0000d6c0


	//   ....[36]....
        /*04d0*/ 	.word	0x0000d700


	//   ....[37]....
        /*04d4*/ 	.word	0x0000d730


	//   ....[38]....
        /*04d8*/ 	.word	0x0000dc10


	//   ....[39]....
        /*04dc*/ 	.word	0x0000dc50


	//   ....[40]....
        /*04e0*/ 	.word	0x0000dc80


	//   ....[41]....
        /*04e4*/ 	.word	0x0000dcb0


	//   ....[42]....
        /*04e8*/ 	.word	0x0000dcd0


	//   ....[43]....
        /*04ec*/ 	.word	0x0000dce0


	//   ....[44]....
        /*04f0*/ 	.word	0x0000dd00


	//   ....[45]....
        /*04f4*/ 	.word	0x0000dd20


	//   ....[46]....
        /*04f8*/ 	.word	0x0000e5c0


	//   ....[47]....
        /*04fc*/ 	.word	0x0000e5f0


	//   ....[48]....
        /*0500*/ 	.word	0x0000e630


	//   ....[49]....
        /*0504*/ 	.word	0x0000e660


	//   ....[50]....
        /*0508*/ 	.word	0x0000e670


	//   ....[51]....
        /*050c*/ 	.word	0x0000e680


	//   ....[52]....
        /*0510*/ 	.word	0x0000e690


	//   ....[53]....
        /*0514*/ 	.word	0x0000e6b0


	//   ....[54]....
        /*0518*/ 	.word	0x0000e810


	//   ....[55]....
        /*051c*/ 	.word	0x0000ea00


	//   ....[56]....
        /*0520*/ 	.word	0x0000ea30


	//   ....[57]....
        /*0524*/ 	.word	0x0000ea60


	//   ....[58]....
        /*0528*/ 	.word	0x0000ea90


	//   ....[59]....
        /*052c*/ 	.word	0x0000eac0


	//   ....[60]....
        /*0530*/ 	.word	0x0000eaf0


	//   ....[61]....
        /*0534*/ 	.word	0x0000ec60


	//   ....[62]....
        /*0538*/ 	.word	0x0000ec90


	//   ....[63]....
        /*053c*/ 	.word	0x0000ecc0


	//   ....[64]....
        /*0540*/ 	.word	0x0000ecf0


	//   ....[65]....
        /*0544*/ 	.word	0x0000ed20


	//   ....[66]....
        /*0548*/ 	.word	0x0000ed50


	//   ....[67]....
        /*054c*/ 	.word	0x0000edf0


	//   ....[68]....
        /*0550*/ 	.word	0x0000ee50


	//   ....[69]....
        /*0554*/ 	.word	0x0000eef0


	//   ....[70]....
        /*0558*/ 	.word	0x00010340


	//   ....[71]....
        /*055c*/ 	.word	0x00010f30


	//   ....[72]....
        /*0560*/ 	.word	0x00010f40


	//   ....[73]....
        /*0564*/ 	.word	0x00010f60


	//   ....[74]....
        /*0568*/ 	.word	0x00010ff0


	//   ....[75]....
        /*056c*/ 	.word	0x00011000


	//   ....[76]....
        /*0570*/ 	.word	0x00011070


	//   ....[77]....
        /*0574*/ 	.word	0x00011080


	//   ....[78]....
        /*0578*/ 	.word	0x000110f0


	//   ....[79]....
        /*057c*/ 	.word	0x00011100


	//   ....[80]....
        /*0580*/ 	.word	0x00011170


	//   ....[81]....
        /*0584*/ 	.word	0x00011180


	//   ....[82]....
        /*0588*/ 	.word	0x000111f0


	//   ....[83]....
        /*058c*/ 	.word	0x00011200


	//   ....[84]....
        /*0590*/ 	.word	0x00011270


	//   ....[85]....
        /*0594*/ 	.word	0x00011280


	//   ....[86]....
        /*0598*/ 	.word	0x00011290


	//   ....[87]....
        /*059c*/ 	.word	0x00011320


	//   ....[88]....
        /*05a0*/ 	.word	0x00011330


	//   ....[89]....
        /*05a4*/ 	.word	0x00011340


	//   ....[90]....
        /*05a8*/ 	.word	0x000113d0


	//   ....[91]....
        /*05ac*/ 	.word	0x00011410


	//   ....[92]....
        /*05b0*/ 	.word	0x00011430


	//   ....[93]....
        /*05b4*/ 	.word	0x00011490


	//   ....[94]....
        /*05b8*/ 	.word	0x000114b0


	//   ....[95]....
        /*05bc*/ 	.word	0x00013390


	//   ....[96]....
        /*05c0*/ 	.word	0x000133e0


	//   ....[97]....
        /*05c4*/ 	.word	0x00013410


	//   ....[98]....
        /*05c8*/ 	.word	0x00013440


	//   ....[99]....
        /*05cc*/ 	.word	0x00013450


	//   ....[100]....
        /*05d0*/ 	.word	0x00013480


	//   ....[101]....
        /*05d4*/ 	.word	0x000134b0


	//   ....[102]....
        /*05d8*/ 	.word	0x000134e0


	//   ....[103]....
        /*05dc*/ 	.word	0x00013660


	//   ....[104]....
        /*05e0*/ 	.word	0x00013690


	//   ....[105]....
        /*05e4*/ 	.word	0x000136c0


	//   ....[106]....
        /*05e8*/ 	.word	0x000136f0


	//   ....[107]....
        /*05ec*/ 	.word	0x00013720


	//   ....[108]....
        /*05f0*/ 	.word	0x00013750


	//   ....[109]....
        /*05f4*/ 	.word	0x00013810


	//   ....[110]....
        /*05f8*/ 	.word	0x00013830


	//   ....[111]....
        /*05fc*/ 	.word	0x000138a0


	//   ....[112]....
        /*0600*/ 	.word	0x00013f40


	//   ....[113]....
        /*0604*/ 	.word	0x000145a0


	//   ....[114]....
        /*0608*/ 	.word	0x00014750


	//   ....[115]....
        /*060c*/ 	.word	0x000147a0


	//   ....[116]....
        /*0610*/ 	.word	0x00014800


	//   ....[117]....
        /*0614*/ 	.word	0x000148e0


	//   ....[118]....
        /*0618*/ 	.word	0x00014940


	//   ....[119]....
        /*061c*/ 	.word	0x00014a20


	//   ....[120]....
        /*0620*/ 	.word	0x00014a80


	//   ....[121]....
        /*0624*/ 	.word	0x00014b60


	//   ....[122]....
        /*0628*/ 	.word	0x00014bc0


	//   ....[123]....
        /*062c*/ 	.word	0x00014ca0


	//   ....[124]....
        /*0630*/ 	.word	0x00014d00


	//   ....[125]....
        /*0634*/ 	.word	0x00014de0


	//   ....[126]....
        /*0638*/ 	.word	0x00014e40


	//   ....[127]....
        /*063c*/ 	.word	0x00014f20


	//   ....[128]....
        /*0640*/ 	.word	0x00014f80


	//   ....[129]....
        /*0644*/ 	.word	0x00015070


	//   ....[130]....
        /*0648*/ 	.word	0x000150e0


	//   ....[131]....
        /*064c*/ 	.word	0x000151a0


	//   ....[132]....
        /*0650*/ 	.word	0x00015200


	//   ....[133]....
        /*0654*/ 	.word	0x000152d0


	//   ....[134]....
        /*0658*/ 	.word	0x00015340


	//   ....[135]....
        /*065c*/ 	.word	0x00015410


	//   ....[136]....
        /*0660*/ 	.word	0x00015470


	//   ....[137]....
        /*0664*/ 	.word	0x00015510


	//   ....[138]....
        /*0668*/ 	.word	0x00015820


	//   ....[139]....
        /*066c*/ 	.word	0x000158c0


	//   ....[140]....
        /*0670*/ 	.word	0x000159e0


	//   ....[141]....
        /*0674*/ 	.word	0x00015a50


	//   ....[142]....
        /*0678*/ 	.word	0x00015ac0


	//   ....[143]....
        /*067c*/ 	.word	0x00015b30


	//   ....[144]....
        /*0680*/ 	.word	0x00015ba0


	//   ....[145]....
        /*0684*/ 	.word	0x00015c20


	//   ....[146]....
        /*0688*/ 	.word	0x00015cb0


	//   ....[147]....
        /*068c*/ 	.word	0x00015d40


	//   ....[148]....
        /*0690*/ 	.word	0x00015db0


	//   ....[149]....
        /*0694*/ 	.word	0x00015e20


	//   ....[150]....
        /*0698*/ 	.word	0x00015e90


	//   ....[151]....
        /*069c*/ 	.word	0x00015f10


	//   ....[152]....
        /*06a0*/ 	.word	0x00015f80


	//   ....[153]....
        /*06a4*/ 	.word	0x00016020


	//   ....[154]....
        /*06a8*/ 	.word	0x000160b0


	//   ....[155]....
        /*06ac*/ 	.word	0x000161d0


	//----- nvinfo : EIATTR_REG_RECONFIG
	.align		4
.L_1611:
        /*06b0*/ 	.byte	0x01, 0x54
	.zero		2


	//----- nvinfo : EIATTR_SYSCALL_OFFSETS
	.align		4
        /*06b4*/ 	.byte	0x04, 0x46
        /*06b6*/ 	.short	(.L_1613 - .L_1612)


	//   ....[0]....
.L_1612:
        /*06b8*/ 	.word	0x00001a20


	//   ....[1]....
        /*06bc*/ 	.word	0x0000ffb0


	//   ....[2]....
        /*06c0*/ 	.word	0x00010100


	//   ....[3]....
        /*06c4*/ 	.word	0x000101f0


	//   ....[4]....
        /*06c8*/ 	.word	0x00010a10


	//----- nvinfo : EIATTR_MBARRIER_INSTR_OFFSETS
	.align		4
.L_1613:
        /*06cc*/ 	.byte	0x04, 0x39
        /*06ce*/ 	.short	(.L_1615 - .L_1614)


	//   ....[0]....
.L_1614:
        /*06d0*/ 	.word	0x00000270
        /*06d4*/ 	.word	0x000000ff
        /*06d8*/ 	.word	0x00016800
        /*06dc*/ 	.short	0x0100
        /*06de*/ 	.byte	0x08
	.zero		1


	//   ....[1]....
        /*06e0*/ 	.word	0x00000280
        /*06e4*/ 	.word	0x000000ff
        /*06e8*/ 	.word	0x00016820
        /*06ec*/ 	.short	0x0100
        /*06ee*/ 	.byte	0x08
	.zero		1


	//   ....[2]....
        /*06f0*/ 	.word	0x00000370
        /*06f4*/ 	.word	0x000000ff
        /*06f8*/ 	.word	0x00016830
        /*06fc*/ 	.short	0x0100
        /*06fe*/ 	.byte	0x08
	.zero		1


	//   ....[3]....
        /*0700*/ 	.word	0x00000380
        /*0704*/ 	.word	0x000000ff
        /*0708*/ 	.word	0x00016840
        /*070c*/ 	.short	0x0100
        /*070e*/ 	.byte	0x08
	.zero		1


	//   ....[4]....
        /*0710*/ 	.word	0x00000390
        /*0714*/ 	.word	0x000000ff
        /*0718*/ 	.word	0x00016838
        /*071c*/ 	.short	0x0100
        /*071e*/ 	.byte	0x08
	.zero		1


	//   ....[5]....
        /*0720*/ 	.word	0x000003a0
        /*0724*/ 	.word	0x000000ff
        /*0728*/ 	.word	0x00016848
        /*072c*/ 	.short	0x0100
        /*072e*/ 	.byte	0x08
	.zero		1


	//   ....[6]....
        /*0730*/ 	.word	0x000004d0
        /*0734*/ 	.word	0x000000ff
        /*0738*/ 	.word	0x00016850
        /*073c*/ 	.short	0x0100
        /*073e*/ 	.byte	0x08
	.zero		1


	//   ....[7]....
        /*0740*/ 	.word	0x000004e0
        /*0744*/ 	.word	0x000000ff
        /*0748*/ 	.word	0x00016860
        /*074c*/ 	.short	0x0100
        /*074e*/ 	.byte	0x08
	.zero		1


	//   ....[8]....
        /*0750*/ 	.word	0x000004f0
        /*0754*/ 	.word	0x000000ff
        /*0758*/ 	.word	0x00016858
        /*075c*/ 	.short	0x0100
        /*075e*/ 	.byte	0x08
	.zero		1


	//   ....[9]....
        /*0760*/ 	.word	0x00000500
        /*0764*/ 	.word	0x000000ff
        /*0768*/ 	.word	0x00016868
        /*076c*/ 	.short	0x0100
        /*076e*/ 	.byte	0x08
	.zero		1


	//   ....[10]....
        /*0770*/ 	.word	0x000005f0
        /*0774*/ 	.word	0x000000ff
        /*0778*/ 	.word	0x00016870
        /*077c*/ 	.short	0x0100
        /*077e*/ 	.byte	0x06
	.zero		1


	//   ....[11]....
        /*0780*/ 	.word	0x00000600
        /*0784*/ 	.word	0x000000ff
        /*0788*/ 	.word	0x00016880
        /*078c*/ 	.short	0x0100
        /*078e*/ 	.byte	0x06
	.zero		1


	//   ....[12]....
        /*0790*/ 	.word	0x00000610
        /*0794*/ 	.word	0x000000ff
        /*0798*/ 	.word	0x00016878
        /*079c*/ 	.short	0x0100
        /*079e*/ 	.byte	0x06
	.zero		1


	//   ....[13]....
        /*07a0*/ 	.word	0x00000620
        /*07a4*/ 	.word	0x000000ff
        /*07a8*/ 	.word	0x00016888
        /*07ac*/ 	.short	0x0100
        /*07ae*/ 	.byte	0x06
	.zero		1


	//   ....[14]....
        /*07b0*/ 	.word	0x00000750
        /*07b4*/ 	.word	0x000000ff
        /*07b8*/ 	.word	0x00016890
        /*07bc*/ 	.short	0x0100
        /*07be*/ 	.byte	0x08
	.zero		1


	//   ....[15]....
        /*07c0*/ 	.word	0x00000760
        /*07c4*/ 	.word	0x000000ff
        /*07c8*/ 	.word	0x000168a0
        /*07cc*/ 	.short	0x0100
        /*07ce*/ 	.byte	0x08
	.zero		1


	//   ....[16]....
        /*07d0*/ 	.word	0x00000770
        /*07d4*/ 	.word	0x000000ff
        /*07d8*/ 	.word	0x00016898
        /*07dc*/ 	.short	0x0100
        /*07de*/ 	.byte	0x08
	.zero		1


	//   ....[17]....
        /*07e0*/ 	.word	0x00000780
        /*07e4*/ 	.word	0x000000ff
        /*07e8*/ 	.word	0x000168a8
        /*07ec*/ 	.short	0x0100
        /*07ee*/ 	.byte	0x08
	.zero		1


	//   ....[18]....
        /*07f0*/ 	.word	0x000008b0
        /*07f4*/ 	.word	0x000000ff
        /*07f8*/ 	.word	0x000168b0
        /*07fc*/ 	.short	0x0100
        /*07fe*/ 	.byte	0x08
	.zero		1


	//   ....[19]....
        /*0800*/ 	.word	0x000008c0
        /*0804*/ 	.word	0x000000ff
        /*0808*/ 	.word	0x000168c0
        /*080c*/ 	.short	0x0100
        /*080e*/ 	.byte	0x08
	.zero		1


	//   ....[20]....
        /*0810*/ 	.word	0x000008d0
        /*0814*/ 	.word	0x000000ff
        /*0818*/ 	.word	0x000168b8
        /*081c*/ 	.short	0x0100
        /*081e*/ 	.byte	0x08
	.zero		1


	//   ....[21]....
        /*0820*/ 	.word	0x000008e0
        /*0824*/ 	.word	0x000000ff
        /*0828*/ 	.word	0x000168c8
        /*082c*/ 	.short	0x0100
        /*082e*/ 	.byte	0x08
	.zero		1


	//   ....[22]....
        /*0830*/ 	.word	0x00001aa0
        /*0834*/ 	.word	0x000000ff
        /*0838*/ 	.word	0x00016800
        /*083c*/ 	.short	0x010a
        /*083e*/ 	.byte	0x2d
	.zero		1


	//   ....[23]....
        /*0840*/ 	.word	0x00001b20
        /*0844*/ 	.word	0x00000005
        /*0848*/ 	.word	0x00016830
        /*084c*/ 	.short	0x010a
        /*084e*/ 	.byte	0x3f
	.zero		1


	//   ....[24]....
        /*0850*/ 	.word	0x00001b80
        /*0854*/ 	.word	0x00000005
        /*0858*/ 	.word	0x00016830
        /*085c*/ 	.short	0x010a
        /*085e*/ 	.byte	0x3f
	.zero		1


	//   ....[25]....
        /*0860*/ 	.word	0x00001f20
        /*0864*/ 	.word	0x00000000
        /*0868*/ 	.word	0x00000000
        /*086c*/ 	.short	0x0101
        /*086e*/ 	.byte	0x3f
	.zero		1


	//   ....[26]....
        /*0870*/ 	.word	0x00004d50
        /*0874*/ 	.word	0x000000ff
        /*0878*/ 	.word	0x00016830
        /*087c*/ 	.short	0x010a
        /*087e*/ 	.byte	0x06
	.zero		1


	//   ....[27]....
        /*0880*/ 	.word	0x00004d90
        /*0884*/ 	.word	0x000000ff
        /*0888*/ 	.word	0x00016830
        /*088c*/ 	.short	0x010a
        /*088e*/ 	.byte	0x06
	.zero		1


	//   ....[28]....
        /*0890*/ 	.word	0x00004f70
        /*0894*/ 	.word	0x000000ff
        /*0898*/ 	.word	0x00016850
        /*089c*/ 	.short	0x010a
        /*089e*/ 	.byte	0x06
	.zero		1


	//   ....[29]....
        /*08a0*/ 	.word	0x00004fb0
        /*08a4*/ 	.word	0x000000ff
        /*08a8*/ 	.word	0x00016850
        /*08ac*/ 	.short	0x010a
        /*08ae*/ 	.byte	0x06
	.zero		1


	//   ....[30]....
        /*08b0*/ 	.word	0x000053f0
        /*08b4*/ 	.word	0x00000008
        /*08b8*/ 	.word	0x00000000
        /*08bc*/ 	.short	0x0101
        /*08be*/ 	.byte	0x3f
	.zero		1


	//   ....[31]....
        /*08c0*/ 	.word	0x00007080
        /*08c4*/ 	.word	0x00000019
        /*08c8*/ 	.word	0x00000000
        /*08cc*/ 	.short	0x0101
        /*08ce*/ 	.byte	0x3f
	.zero		1


	//   ....[32]....
        /*08d0*/ 	.word	0x00007d90
        /*08d4*/ 	.word	0x000000ff
        /*08d8*/ 	.word	0x00016830
        /*08dc*/ 	.short	0x010a
        /*08de*/ 	.byte	0x06
	.zero		1


	//   ....[33]....
        /*08e0*/ 	.word	0x00007dd0
        /*08e4*/ 	.word	0x000000ff
        /*08e8*/ 	.word	0x00016830
        /*08ec*/ 	.short	0x010a
        /*08ee*/ 	.byte	0x06
	.zero		1


	//   ....[34]....
        /*08f0*/ 	.word	0x00007fb0
        /*08f4*/ 	.word	0x000000ff
        /*08f8*/ 	.word	0x00016850
        /*08fc*/ 	.short	0x010a
        /*08fe*/ 	.byte	0x06
	.zero		1


	//   ....[35]....
        /*0900*/ 	.word	0x00007ff0
        /*0904*/ 	.word	0x000000ff
        /*0908*/ 	.word	0x00016850
        /*090c*/ 	.short	0x010a
        /*090e*/ 	.byte	0x06
	.zero		1


	//   ....[36]....
        /*0910*/ 	.word	0x00009250
        /*0914*/ 	.word	0x0000001b
        /*0918*/ 	.word	0x00000000
        /*091c*/ 	.short	0x0101
        /*091e*/ 	.byte	0x3f
	.zero		1


	//   ....[37]....
        /*0920*/ 	.word	0x00009300
        /*0924*/ 	.word	0x0000001f
        /*0928*/ 	.word	0x00000000
        /*092c*/ 	.short	0x0101
        /*092e*/ 	.byte	0x3f
	.zero		1


	//   ....[38]....
        /*0930*/ 	.word	0x00009a90
        /*0934*/ 	.word	0x000000ff
        /*0938*/ 	.word	0x00016830
        /*093c*/ 	.short	0x010a
        /*093e*/ 	.byte	0x06
	.zero		1


	//   ....[39]....
        /*0940*/ 	.word	0x00009ad0
        /*0944*/ 	.word	0x000000ff
        /*0948*/ 	.word	0x00016830
        /*094c*/ 	.short	0x010a
        /*094e*/ 	.byte	0x06
	.zero		1


	//   ....[40]....
        /*0950*/ 	.word	0x00009cb0
        /*0954*/ 	.word	0x000000ff
        /*0958*/ 	.word	0x00016850
        /*095c*/ 	.short	0x010a
        /*095e*/ 	.byte	0x06
	.zero		1


	//   ....[41]....
        /*0960*/ 	.word	0x00009cf0
        /*0964*/ 	.word	0x000000ff
        /*0968*/ 	.word	0x00016850
        /*096c*/ 	.short	0x010a
        /*096e*/ 	.byte	0x06
	.zero		1


	//   ....[42]....
        /*0970*/ 	.word	0x0000a150
        /*0974*/ 	.word	0x0000000a
        /*0978*/ 	.word	0x00000000
        /*097c*/ 	.short	0x0101
        /*097e*/ 	.byte	0x3f
	.zero		1


	//   ....[43]....
        /*0980*/ 	.word	0x0000bd80
        /*0984*/ 	.word	0x00000019
        /*0988*/ 	.word	0x00000000
        /*098c*/ 	.short	0x0101
        /*098e*/ 	.byte	0x3f
	.zero		1


	//   ....[44]....
        /*0990*/ 	.word	0x0000c750
        /*0994*/ 	.word	0x000000ff
        /*0998*/ 	.word	0x00016850
        /*099c*/ 	.short	0x010a
        /*099e*/ 	.byte	0x05
	.zero		1


	//   ....[45]....
        /*09a0*/ 	.word	0x0000c790
        /*09a4*/ 	.word	0x000000ff
        /*09a8*/ 	.word	0x00016850
        /*09ac*/ 	.short	0x010a
        /*09ae*/ 	.byte	0x05
	.zero		1


	//   ....[46]....
        /*09b0*/ 	.word	0x0000cca0
        /*09b4*/ 	.word	0x00000000
        /*09b8*/ 	.word	0x00000000
        /*09bc*/ 	.short	0x0101
        /*09be*/ 	.byte	0x3f
	.zero		1


	//   ....[47]....
        /*09c0*/ 	.word	0x0000db80
        /*09c4*/ 	.word	0x00000000
        /*09c8*/ 	.word	0x00000000
        /*09cc*/ 	.short	0x0101
        /*09ce*/ 	.byte	0x3f
	.zero		1


	//   ....[48]....
        /*09d0*/ 	.word	0x00010590
        /*09d4*/ 	.word	0x00000003
        /*09d8*/ 	.word	0x00016840
        /*09dc*/ 	.short	0x010a
        /*09de*/ 	.byte	0x3f
	.zero		1


	//   ....[49]....
        /*09e0*/ 	.word	0x00011570
        /*09e4*/ 	.word	0x00000016
        /*09e8*/ 	.word	0x00016800
        /*09ec*/ 	.short	0x0107
        /*09ee*/ 	.byte	0x3f
	.zero		1


	//   ....[50]....
        /*09f0*/ 	.word	0x00011670
        /*09f4*/ 	.word	0x00000016
        /*09f8*/ 	.word	0x00016800
        /*09fc*/ 	.short	0x0101
        /*09fe*/ 	.byte	0x3f
	.zero		1


	//   ....[51]....
        /*0a00*/ 	.word	0x00011690
        /*0a04*/ 	.word	0x00000016
        /*0a08*/ 	.word	0x00016820
        /*0a0c*/ 	.short	0x010a
        /*0a0e*/ 	.byte	0x3f
	.zero		1


	//   ....[52]....
        /*0a10*/ 	.word	0x000119b0
        /*0a14*/ 	.word	0x00000002
        /*0a18*/ 	.word	0x00016840
        /*0a1c*/ 	.short	0x010a
        /*0a1e*/ 	.byte	0x3f
	.zero		1


	//   ....[53]....
        /*0a20*/ 	.word	0x00011c30
        /*0a24*/ 	.word	0x00000003
        /*0a28*/ 	.word	0x00000060
        /*0a2c*/ 	.short	0x010a
        /*0a2e*/ 	.byte	0x3f
	.zero		1


	//   ....[54]....
        /*0a30*/ 	.word	0x00012190
        /*0a34*/ 	.word	0x00000002
        /*0a38*/ 	.word	0x00016840
        /*0a3c*/ 	.short	0x010a
        /*0a3e*/ 	.byte	0x3f
	.zero		1


	//   ....[55]....
        /*0a40*/ 	.word	0x00012410
        /*0a44*/ 	.word	0x0000000a
        /*0a48*/ 	.word	0x00000060
        /*0a4c*/ 	.short	0x010a
        /*0a4e*/ 	.byte	0x3f
	.zero		1


	//   ....[56]....
        /*0a50*/ 	.word	0x000128a0
        /*0a54*/ 	.word	0x00000002
        /*0a58*/ 	.word	0x00016840
        /*0a5c*/ 	.short	0x010a
        /*0a5e*/ 	.byte	0x3f
	.zero		1


	//   ....[57]....
        /*0a60*/ 	.word	0x00012b30
        /*0a64*/ 	.word	0x00000007
        /*0a68*/ 	.word	0x00000060
        /*0a6c*/ 	.short	0x010a
        /*0a6e*/ 	.byte	0x3f
	.zero		1


	//   ....[58]....
        /*0a70*/ 	.word	0x00012f70
        /*0a74*/ 	.word	0x00000003
        /*0a78*/ 	.word	0x00016860
        /*0a7c*/ 	.short	0x010a
        /*0a7e*/ 	.byte	0x3f
	.zero		1


	//   ....[59]....
        /*0a80*/ 	.word	0x00013ec0
        /*0a84*/ 	.word	0x00000009
        /*0a88*/ 	.word	0x00016820
        /*0a8c*/ 	.short	0x010a
        /*0a8e*/ 	.byte	0x3f
	.zero		1


	//   ....[60]....
        /*0a90*/ 	.word	0x00014060
        /*0a94*/ 	.word	0x00000005
        /*0a98*/ 	.word	0x00000000
        /*0a9c*/ 	.short	0x010a
        /*0a9e*/ 	.byte	0x3f
	.zero		1


	//   ....[61]....
        /*0aa0*/ 	.word	0x000140d0
        /*0aa4*/ 	.word	0x00000003
        /*0aa8*/ 	.word	0x00000000
        /*0aac*/ 	.short	0x010a
        /*0aae*/ 	.byte	0x3f
	.zero		1


	//   ....[62]....
        /*0ab0*/ 	.word	0x00014130
        /*0ab4*/ 	.word	0x00000017
        /*0ab8*/ 	.word	0x00000000
        /*0abc*/ 	.short	0x010a
        /*0abe*/ 	.byte	0x3f
	.zero		1


	//   ....[63]....
        /*0ac0*/ 	.word	0x00014160
        /*0ac4*/ 	.word	0x00000007
        /*0ac8*/ 	.word	0x00000000
        /*0acc*/ 	.short	0x010a
        /*0ace*/ 	.byte	0x3f
	.zero		1


	//   ....[64]....
        /*0ad0*/ 	.word	0x000141d0
        /*0ad4*/ 	.word	0x00000003
        /*0ad8*/ 	.word	0x00016800
        /*0adc*/ 	.short	0x010a
        /*0ade*/ 	.byte	0x3f
	.zero		1


	//   ....[65]....
        /*0ae0*/ 	.word	0x00014220
        /*0ae4*/ 	.word	0x00000005
        /*0ae8*/ 	.word	0x00016830
        /*0aec*/ 	.short	0x010a
        /*0aee*/ 	.byte	0x3f
	.zero		1


	//   ....[66]....
        /*0af0*/ 	.word	0x00014280
        /*0af4*/ 	.word	0x00000007
        /*0af8*/ 	.word	0x00016830
        /*0afc*/ 	.short	0x010a
        /*0afe*/ 	.byte	0x3f
	.zero		1


	//   ....[67]....
        /*0b00*/ 	.word	0x000142e0
        /*0b04*/ 	.word	0x00000007
        /*0b08*/ 	.word	0x00016850
        /*0b0c*/ 	.short	0x010a
        /*0b0e*/ 	.byte	0x3f
	.zero		1


	//   ....[68]....
        /*0b10*/ 	.word	0x00014340
        /*0b14*/ 	.word	0x00000003
        /*0b18*/ 	.word	0x00016830
        /*0b1c*/ 	.short	0x010a
        /*0b1e*/ 	.byte	0x3f
	.zero		1


	//   ....[69]....
        /*0b20*/ 	.word	0x000143a0
        /*0b24*/ 	.word	0x00000003
        /*0b28*/ 	.word	0x00016850
        /*0b2c*/ 	.short	0x010a
        /*0b2e*/ 	.byte	0x3f
	.zero		1


	//   ....[70]....
        /*0b30*/ 	.word	0x00014400
        /*0b34*/ 	.word	0x00000003
        /*0b38*/ 	.word	0x00016830
        /*0b3c*/ 	.short	0x010a
        /*0b3e*/ 	.byte	0x3f
	.zero		1


	//   ....[71]....
        /*0b40*/ 	.word	0x00014460
        /*0b44*/ 	.word	0x00000003
        /*0b48*/ 	.word	0x00016850
        /*0b4c*/ 	.short	0x010a
        /*0b4e*/ 	.byte	0x3f
	.zero		1


	//   ....[72]....
        /*0b50*/ 	.word	0x000144c0
        /*0b54*/ 	.word	0x00000007
        /*0b58*/ 	.word	0x00016850
        /*0b5c*/ 	.short	0x010a
        /*0b5e*/ 	.byte	0x3f
	.zero		1


	//   ....[73]....
        /*0b60*/ 	.word	0x00014660
        /*0b64*/ 	.word	0x00000003
        /*0b68*/ 	.word	0x00016840
        /*0b6c*/ 	.short	0x010a
        /*0b6e*/ 	.byte	0x3f
	.zero		1


	//   ....[74]....
        /*0b70*/ 	.word	0x00015540
        /*0b74*/ 	.word	0x00000016
        /*0b78*/ 	.word	0x00016820
        /*0b7c*/ 	.short	0x010a
        /*0b7e*/ 	.byte	0x3f
	.zero		1


	//   ....[75]....
        /*0b80*/ 	.word	0x00015590
        /*0b84*/ 	.word	0x00000002
        /*0b88*/ 	.word	0x00016840
        /*0b8c*/ 	.short	0x010a
        /*0b8e*/ 	.byte	0x3f
	.zero		1


	//   ....[76]....
        /*0b90*/ 	.word	0x000155e0
        /*0b94*/ 	.word	0x00000003
        /*0b98*/ 	.word	0x00000060
        /*0b9c*/ 	.short	0x010a
        /*0b9e*/ 	.byte	0x3f
	.zero		1


	//   ....[77]....
        /*0ba0*/ 	.word	0x00015630
        /*0ba4*/ 	.word	0x00000002
        /*0ba8*/ 	.word	0x00016840
        /*0bac*/ 	.short	0x010a
        /*0bae*/ 	.byte	0x3f
	.zero		1


	//   ....[78]....
        /*0bb0*/ 	.word	0x00015680
        /*0bb4*/ 	.word	0x0000000a
        /*0bb8*/ 	.word	0x00000060
        /*0bbc*/ 	.short	0x010a
        /*0bbe*/ 	.byte	0x3f
	.zero		1


	//   ....[79]....
        /*0bc0*/ 	.word	0x000156d0
        /*0bc4*/ 	.word	0x00000002
        /*0bc8*/ 	.word	0x00016840
        /*0bcc*/ 	.short	0x010a
        /*0bce*/ 	.byte	0x3f
	.zero		1


	//   ....[80]....
        /*0bd0*/ 	.word	0x00015720
        /*0bd4*/ 	.word	0x00000007
        /*0bd8*/ 	.word	0x00000060
        /*0bdc*/ 	.short	0x010a
        /*0bde*/ 	.byte	0x3f
	.zero		1


	//   ....[81]....
        /*0be0*/ 	.word	0x00015770
        /*0be4*/ 	.word	0x00000003
        /*0be8*/ 	.word	0x00016860
        /*0bec*/ 	.short	0x010a
        /*0bee*/ 	.byte	0x3f
	.zero		1


	//   ....[82]....
        /*0bf0*/ 	.word	0x000160f0
        /*0bf4*/ 	.word	0x00000009
        /*0bf8*/ 	.word	0x00016820
        /*0bfc*/ 	.short	0x010a
        /*0bfe*/ 	.byte	0x3f
	.zero		1


	//   ....[83]....
        /*0c00*/ 	.word	0x00016290
        /*0c04*/ 	.word	0x00000005
        /*0c08*/ 	.word	0x00000000
        /*0c0c*/ 	.short	0x010a
        /*0c0e*/ 	.byte	0x3f
	.zero		1


	//   ....[84]....
        /*0c10*/ 	.word	0x000162e0
        /*0c14*/ 	.word	0x00000003
        /*0c18*/ 	.word	0x00000000
        /*0c1c*/ 	.short	0x010a
        /*0c1e*/ 	.byte	0x3f
	.zero		1


	//   ....[85]....
        /*0c20*/ 	.word	0x00016330
        /*0c24*/ 	.word	0x00000017
        /*0c28*/ 	.word	0x00000000
        /*0c2c*/ 	.short	0x010a
        /*0c2e*/ 	.byte	0x3f
	.zero		1


	//----- nvinfo : EIATTR_NUM_MBARRIERS
	.align		4
.L_1615:
        /*0c30*/ 	.byte	0x03, 0x38
        /*0c32*/ 	.short	0x0016


	//----- nvinfo : EIATTR_EXIT_INSTR_OFFSETS
	.align		4
        /*0c34*/ 	.byte	0x04, 0x1c
        /*0c36*/ 	.short	(.L_1617 - .L_1616)


	//   ....[0]....
.L_1616:
        /*0c38*/ 	.word	0x00000a80


	//   ....[1]....
        /*0c3c*/ 	.word	0x0000e7c0


	//   ....[2]....
        /*0c40*/ 	.word	0x000141b0


	//----- nvinfo : EIATTR_MAX_THREADS
	.align		4
.L_1617:
        /*0c44*/ 	.byte	0x04, 0x05
        /*0c46*/ 	.short	(.L_1619 - .L_1618)
.L_1618:
        /*0c48*/ 	.word	0x00000200
        /*0c4c*/ 	.word	0x00000001
        /*0c50*/ 	.word	0x00000001


	//----- nvinfo : EIATTR_CRS_STACK_SIZE
	.align		4
.L_1619:
        /*0c54*/ 	.byte	0x04, 0x1e
        /*0c56*/ 	.short	(.L_1621 - .L_1620)
.L_1620:
        /*0c58*/ 	.word	0x00000000


	//----- nvinfo : EIATTR_CBANK_PARAM_SIZE
	.align		4
.L_1621:
        /*0c5c*/ 	.byte	0x03, 0x19
        /*0c5e*/ 	.short	0x0af0


	//----- nvinfo : EIATTR_PARAM_CBANK
	.align		4
        /*0c60*/ 	.byte	0x04, 0x0a
        /*0c62*/ 	.short	(.L_1623 - .L_1622)
	.align		4
.L_1622:
        /*0c64*/ 	.word	index@(.nv.constant0._ZN7cutlass13device_kernelIN5flash11enable_sm90INS1_16FlashAttnFwdSm90INS1_25CollectiveMainloopFwdSm90ILi2EN4cute5tupleIJNS5_1CILi1EEES8_S8_EEENS6_IJNS7_ILi192EEENS7_ILi128EEENS7_ILi64EEEEEELi64ENS_6half_tEfNS_4arch4Sm90ELb0ELb1ELb0ELb1ELb0ELb0ELb0ELb1ELb1ELb1ELb0ELb0EEENS1_21CollectiveEpilogueFwdINS6_IJSA_SC_SB_EEES9_SE_SG_Li384ELb1ELb1ELb0ELb0EEENS1_36VarlenDynamicPersistentTileSchedulerILi192ELi128ELi384ELi128ELb0ELb1ELb1ELb1ELb0ELb1EEEEEEEEEvNT_6ParamsE)
        /*0c68*/ 	.short	0x0210
        /*0c6a*/ 	.short	0x0af0


	//----- nvinfo : EIATTR_SW_WAR
	.align		4
.L_1623:
        /*0c6c*/ 	.byte	0x04, 0x36
        /*0c6e*/ 	.short	(.L_1625 - .L_1624)
.L_1624:
        /*0c70*/ 	.word	0x00000008
.L_1625:


//--------------------- .nv.info._ZN7cutlass13device_kernelIN5flash11enable_sm90INS1_16FlashAttnFwdSm90INS1_25CollectiveMainloopFwdSm90ILi2EN4cute5tupleIJNS5_1CILi1EEES8_S8_EEENS6_IJNS7_ILi192EEENS7_ILi128EEENS7_ILi64EEEEEELi64ENS_6half_tEfNS_4arch4Sm90ELb0ELb1ELb0ELb1ELb0ELb1ELb0ELb1ELb1ELb1ELb0ELb0EEENS1_21CollectiveEpilogueFwdINS6_IJSA_SC_SB_EEES9_SE_SG_Li384ELb1ELb1ELb0ELb0EEENS1_36VarlenDynamicPersistentTileSchedulerILi192ELi128ELi384ELi128ELb0ELb1ELb1ELb1ELb0ELb1EEEEEEEEEvNT_6ParamsE --------------------------
	.section	.nv.info._ZN7cutlass13device_kernelIN5flash11enable_sm90INS1_16FlashAttnFwdSm90INS1_25CollectiveMainloopFwdSm90ILi2EN4cute5tupleIJNS5_1CILi1EEES8_S8_EEENS6_IJNS7_ILi192EEENS7_ILi128EEENS7_ILi64EEEEEELi64ENS_6half_tEfNS_4arch4Sm90ELb0ELb1ELb0ELb1ELb0ELb1ELb0ELb1ELb1ELb1ELb0ELb0EEENS1_21CollectiveEpilogueFwdINS6_IJSA_SC_SB_EEES9_SE_SG_Li384ELb1ELb1ELb0ELb0EEENS1_36VarlenDynamicPersistentTileSchedulerILi192ELi128ELi384ELi128ELb0ELb1ELb1ELb1ELb0ELb1EEEEEEEEEvNT_6ParamsE,"",@"SHT_CUDA_INFO"
	.sectionflags	@""
	.align	4


	//----- nvinfo : EIATTR_CUDA_API_VERSION
	.align		4
        /*0000*/ 	.byte	0x04, 0x37
        /*0002*/ 	.short	(.L_1627 - .L_1626)
.L_1626:
        /*0004*/ 	.word	0x00000082


	//----- nvinfo : EIATTR_KPARAM_INFO
	.align		4
.L_1627:
        /*0008*/ 	.byte	0x04, 0x17
        /*000a*/ 	.short	(.L_1629 - .L_1628)
.L_1628:
        /*000c*/ 	.word	0x00000000
        /*0010*/ 	.short	0x0000
        /*0012*/ 	.short	0x0070
        /*0014*/ 	.byte	0x00, 0xf0, 0x01, 0x2a


	//----- nvinfo : EIATTR_SPARSE_MMA_MASK
	.align		4
.L_1629:
        /*0018*/ 	.byte	0x03, 0x50
        /*001a*/ 	.short	0x0000


	//----- nvinfo : EIATTR_MAXREG_COUNT
	.align		4
        /*001c*/ 	.byte	0x03, 0x1b
        /*001e*/ 	.short	0x0080


	//----- nvinfo : EIATTR_NUM_BARRIERS
	.align		4
        /*0020*/ 	.byte	0x02, 0x4c
        /*0022*/ 	.byte	0x10
	.zero		1


	//----- nvinfo : EIATTR_EXTERNS
	.align		4
        /*0024*/ 	.byte	0x04, 0x0f
        /*0026*/ 	.short	(.L_1631 - .L_1630)


	//   ....[0]....
	.align		4
.L_1630:
        /*0028*/ 	.word	index@(__assertfail)


	//----- nvinfo : EIATTR_ANNOTATIONS
	.align		4
.L_1631:
        /*002c*/ 	.byte	0x04, 0x55
        /*002e*/ 	.short	(.L_1633 - .L_1632)


	//   ....[0]....
.L_1632:
        /* <DEDUP_REMOVED lines=76> */


	//----- nvinfo : EIATTR_MERCURY_ISA_VERSION
	.align		4
.L_1633:
        /*04e0*/ 	.byte	0x03, 0x5f
        /*04e2*/ 	.short	0x0101


	//----- nvinfo : EIATTR_UNUSED_LOAD_BYTE_OFFSET
	.align		4
        /*04e4*/ 	.byte	0x04, 0x44
        /*04e6*/ 	.short	(.L_1635 - .L_1634)


	//   ....[0]....
.L_1634:
        /*04e8*/ 	.word	0x00000ae0
        /*04ec*/ 	.word	0x0000fff0


	//   ....[1]....
        /*04f0*/ 	.word	0x00014f50
        /*04f4*/ 	.word	0x0000fff0


	//----- nvinfo : EIATTR_INT_WARP_WIDE_INSTR_OFFSETS
	.align		4
.L_1635:
        /*04f8*/ 	.byte	0x04, 0x31
        /*04fa*/ 	.short	(.L_1637 - .L_1636)


	//   ....[0]....
.L_1636:
        /*04fc*/ 	.word	0x00000190


	//   ....[1]....
        /*0500*/ 	.word	0x000001d0


	//   ....[2]....
        /*0504*/ 	.word	0x00000240


	//   ....[3]....
        /*0508*/ 	.word	0x000190a0


	//   ....[4]....
        /*050c*/ 	.word	0x00019130


	//   ....[5]....
        /*0510*/ 	.word	0x0001c1b0


	//   ....[6]....
        /*0514*/ 	.word	0x0001c240


	//----- nvinfo : EIATTR_COOP_GROUP_MASK_REGIDS
	.align		4
.L_1637:
        /*0518*/ 	.byte	0x04, 0x29
        /*051a*/ 	.short	(.L_1639 - .L_1638)


	//   ....[0]....
.L_1638:
        /*051c*/ 	.word	0xffffffff


	//   ....[1]....
        /*0520*/ 	.word	0xffffffff


	//   ....[2]....
        /*0524*/ 	.word	0xffffffff


	//   ....[3]....
        /*0528*/ 	.word	0xffffffff


	//   ....[4]....
        /*052c*/ 	.word	0xffffffff


	//   ....[5]....
        /*0530*/ 	.word	0xffffffff


	//   ....[6]....
        /*0534*/ 	.word	0xffffffff


	//   ....[7]....
        /*0538*/ 	.word	0xffffffff


	//   ....[8]....
        /*053c*/ 	.word	0xffffffff


	//   ....[9]....
        /*0540*/ 	.word	0xffffffff


	//   ....[10]....
        /*0544*/ 	.word	0xffffffff


	//   ....[11]....
        /*0548*/ 	.word	0xffffffff


	//   ....[12]....
        /*054c*/ 	.word	0xffffffff


	//   ....[13]....
        /*0550*/ 	.word	0xffffffff


	//   ....[14]....
        /*0554*/ 	.word	0xffffffff


	//   ....[15]....
        /*0558*/ 	.word	0xffffffff


	//   ....[16]....
        /*055c*/ 	.word	0xffffffff


	//   ....[17]....
        /*0560*/ 	.word	0xffffffff


	//   ....[18]....
        /*0564*/ 	.word	0xffffffff


	//   ....[19]....
        /*0568*/ 	.word	0xffffffff


	//   ....[20]....
        /*056c*/ 	.word	0xffffffff


	//   ....[21]....
        /*0570*/ 	.word	0xffffffff


	//   ....[22]....
        /*0574*/ 	.word	0xffffffff


	//   ....[23]....
        /*0578*/ 	.word	0xffffffff


	//   ....[24]....
        /*057c*/ 	.word	0xffffffff


	//   ....[25]....
        /*0580*/ 	.word	0xffffffff


	//   ....[26]....
        /*0584*/ 	.word	0xffffffff


	//   ....[27]....
        /*0588*/ 	.word	0xffffffff


	//   ....[28]....
        /*058c*/ 	.word	0xffffffff


	//   ....[29]....
        /*0590*/ 	.word	0xffffffff


	//   ....[30]....
        /*0594*/ 	.word	0xffffffff


	//   ....[31]....
        /*0598*/ 	.word	0xffffffff


	//   ....[32]....
        /*059c*/ 	.word	0xffffffff


	//   ....[33]....
        /*05a0*/ 	.word	0xffffffff


	//   ....[34]....
        /*05a4*/ 	.word	0xffffffff


	//   ....[35]....
        /*05a8*/ 	.word	0xffffffff


	//   ....[36]....
        /*05ac*/ 	.word	0xffffffff


	//   ....[37]....
        /*05b0*/ 	.word	0xffffffff


	//   ....[38]....
        /*05b4*/ 	.word	0xffffffff


	//   ....[39]....
        /*05b8*/ 	.word	0xffffffff


	//   ....[40]....
        /*05bc*/ 	.word	0xffffffff


	//   ....[41]....
        /*05c0*/ 	.word	0xffffffff


	//   ....[42]....
        /*05c4*/ 	.word	0xffffffff


	//   ....[43]....
        /*05c8*/ 	.word	0xffffffff


	//   ....[44]....
        /*05cc*/ 	.word	0xffffffff


	//   ....[45]....
        /*05d0*/ 	.word	0xffffffff


	//   ....[46]....
        /*05d4*/ 	.word	0xffffffff


	//   ....[47]....
        /*05d8*/ 	.word	0xffffffff


	//   ....[48]....
        /*05dc*/ 	.word	0xffffffff


	//   ....[49]....
        /*05e0*/ 	.word	0xffffffff


	//   ....[50]....
        /*05e4*/ 	.word	0xffffffff


	//   ....[51]....
        /*05e8*/ 	.word	0xffffffff


	//   ....[52]....
        /*05ec*/ 	.word	0xffffffff


	//   ....[53]....
        /*05f0*/ 	.word	0xffffffff


	//   ....[54]....
        /*05f4*/ 	.word	0xffffffff


	//   ....[55]....
        /*05f8*/ 	.word	0xffffffff


	//   ....[56]....
        /*05fc*/ 	.word	0xffffffff


	//   ....[57]....
        /*0600*/ 	.word	0xffffffff


	//   ....[58]....
        /*0604*/ 	.word	0xffffffff


	//   ....[59]....
        /*0608*/ 	.word	0xffffffff


	//   ....[60]....
        /*060c*/ 	.word	0xffffffff


	//   ....[61]....
        /*0610*/ 	.word	0xffffffff


	//   ....[62]....
        /*0614*/ 	.word	0xffffffff


	//   ....[63]....
        /*0618*/ 	.word	0xffffffff


	//   ....[64]....
        /*061c*/ 	.word	0xffffffff


	//   ....[65]....
        /*0620*/ 	.word	0xffffffff


	//   ....[66]....
        /*0624*/ 	.word	0xffffffff


	//   ....[67]....
        /*0628*/ 	.word	0xffffffff


	//   ....[68]....
        /*062c*/ 	.word	0xffffffff


	//   ....[69]....
        /*0630*/ 	.word	0xffffffff


	//   ....[70]....
        /*0634*/ 	.word	0xffffffff


	//   ....[71]....
        /*0638*/ 	.word	0xffffffff


	//   ....[72]....
        /*063c*/ 	.word	0xffffffff


	//   ....[73]....
        /*0640*/ 	.word	0xffffffff


	//   ....[74]....
        /*0644*/ 	.word	0xffffffff


	//   ....[75]....
        /*0648*/ 	.word	0xffffffff


	//   ....[76]....
        /*064c*/ 	.word	0xffffffff


	//   ....[77]....
        /*0650*/ 	.word	0xffffffff


	//   ....[78]....
        /*0654*/ 	.word	0xffffffff


	//   ....[79]....
        /*0658*/ 	.word	0xffffffff


	//   ....[80]....
        /*065c*/ 	.word	0xffffffff


	//   ....[81]....
        /*0660*/ 	.word	0xffffffff


	//   ....[82]....
        /*0664*/ 	.word	0xffffffff


	//   ....[83]....
        /*0668*/ 	.word	0xffffffff


	//   ....[84]....
        /*066c*/ 	.word	0xffffffff


	//   ....[85]....
        /*0670*/ 	.word	0xffffffff


	//   ....[86]....
        /*0674*/ 	.word	0xffffffff


	//   ....[87]....
        /*0678*/ 	.word	0xffffffff


	//   ....[88]....
        /*067c*/ 	.word	0xffffffff


	//   ....[89]....
        /*0680*/ 	.word	0xffffffff


	//   ....[90]....
        /*0684*/ 	.word	0xffffffff


	//   ....[91]....
        /*0688*/ 	.word	0xffffffff


	//   ....[92]....
        /*068c*/ 	.word	0xffffffff


	//   ....[93]....
        /*0690*/ 	.word	0xffffffff


	//   ....[94]....
        /*0694*/ 	.word	0xffffffff


	//   ....[95]....
        /*0698*/ 	.word	0xffffffff


	//   ....[96]....
        /*069c*/ 	.word	0xffffffff


	//   ....[97]....
        /*06a0*/ 	.word	0xffffffff


	//   ....[98]....
        /*06a4*/ 	.word	0xffffffff


	//   ....[99]....
        /*06a8*/ 	.word	0xffffffff


	//   ....[100]....
        /*06ac*/ 	.word	0xffffffff


	//   ....[101]....
        /*06b0*/ 	.word	0xffffffff


	//   ....[102]....
        /*06b4*/ 	.word	0xffffffff


	//   ....[103]....
        /*06b8*/ 	.word	0xffffffff


	//   ....[104]....
        /*06bc*/ 	.word	0xffffffff


	//   ....[105]....
        /*06c0*/ 	.word	0xffffffff


	//   ....[106]....
        /*06c4*/ 	.word	0xffffffff


	//   ....[107]....
        /*06c8*/ 	.word	0xffffffff


	//   ....[108]....
        /*06cc*/ 	.word	0xffffffff


	//   ....[109]....
        /*06d0*/ 	.word	0xffffffff


	//   ....[110]....
        /*06d4*/ 	.word	0xffffffff


	//   ....[111]....
        /*06d8*/ 	.word	0xffffffff


	//   ....[112]....
        /*06dc*/ 	.word	0xffffffff


	//   ....[113]....
        /*06e0*/ 	.word	0xffffffff


	//   ....[114]....
        /*06e4*/ 	.word	0xffffffff


	//   ....[115]....
        /*06e8*/ 	.word	0xffffffff


	//   ....[116]....
        /*06ec*/ 	.word	0xffffffff


	//   ....[117]....
        /*06f0*/ 	.word	0xffffffff


	//   ....[118]....
        /*06f4*/ 	.word	0xffffffff


	//   ....[119]....
        /*06f8*/ 	.word	0xffffffff


	//   ....[120]....
        /*06fc*/ 	.word	0xffffffff


	//   ....[121]....
        /*0700*/ 	.word	0xffffffff


	//   ....[122]....
        /*0704*/ 	.word	0xffffffff


	//   ....[123]....
        /*0708*/ 	.word	0xffffffff


	//   ....[124]....
        /*070c*/ 	.word	0xffffffff


	//   ....[125]....
        /*0710*/ 	.word	0xffffffff


	//   ....[126]....
        /*0714*/ 	.word	0xffffffff


	//   ....[127]....
        /*0718*/ 	.word	0xffffffff


	//   ....[128]....
        /*071c*/ 	.word	0xffffffff


	//   ....[129]....
        /*0720*/ 	.word	0xffffffff


	//   ....[130]....
        /*0724*/ 	.word	0x0500000f


	//   ....[131]....
        /*0728*/ 	.word	0x0500000f


	//   ....[132]....
        /*072c*/ 	.word	0x0500000f


	//   ....[133]....
        /*0730*/ 	.word	0x0500000f


	//   ....[134]....
        /*0734*/ 	.word	0x0500000f


	//   ....[135]....
        /*0738*/ 	.word	0x0500000f


	//   ....[136]....
        /*073c*/ 	.word	0x0500000f


	//   ....[137]....
        /*0740*/ 	.word	0x0500000f


	//   ....[138]....
        /*0744*/ 	.word	0x0500000f


	//   ....[139]....
        /*0748*/ 	.word	0x0500000f


	//   ....[140]....
        /*074c*/ 	.word	0x0500000f


	//   ....[141]....
        /*0750*/ 	.word	0x0500000f


	//   ....[142]....
        /*0754*/ 	.word	0x0500000f


	//   ....[143]....
        /*0758*/ 	.word	0x0500000f


	//   ....[144]....
        /*075c*/ 	.word	0x0500000f


	//   ....[145]....
        /*0760*/ 	.word	0x0500000f


	//   ....[146]....
        /*0764*/ 	.word	0x0500000f


	//   ....[147]....
        /*0768*/ 	.word	0x0500000f


	//   ....[148]....
        /*076c*/ 	.word	0x0500000f


	//   ....[149]....
        /*0770*/ 	.word	0x0500000f


	//   ....[150]....
        /*0774*/ 	.word	0x0500000f


	//   ....[151]....
        /*0778*/ 	.word	0x0500000f


	//   ....[152]....
        /*077c*/ 	.word	0x0500000f


	//   ....[153]....
        /*0780*/ 	.word	0x0500000f


	//   ....[154]....
        /*0784*/ 	.word	0x0500000f


	//   ....[155]....
        /*0788*/ 	.word	0x0500000f


	//   ....[156]....
        /*078c*/ 	.word	0x0500000f


	//   ....[157]....
        /*0790*/ 	.word	0x0500000f


	//   ....[158]....
        /*0794*/ 	.word	0x0500000f


	//   ....[159]....
        /*0798*/ 	.word	0x0500000f


	//   ....[160]....
        /*079c*/ 	.word	0x0500000f


	//   ....[161]....
        /*07a0*/ 	.word	0x0500000f


	//   ....[162]....
        /*07a4*/ 	.word	0x0500000f


	//   ....[163]....
        /*07a8*/ 	.word	0x0500000f


	//   ....[164]....
        /*07ac*/ 	.word	0x0500000f


	//   ....[165]....
        /*07b0*/ 	.word	0x0500000f


	//   ....[166]....
        /*07b4*/ 	.word	0x0500000f


	//   ....[167]....
        /*07b8*/ 	.word	0x0500000f


	//   ....[168]....
        /*07bc*/ 	.word	0x0500000f


	//   ....[169]....
        /*07c0*/ 	.word	0x0500000f


	//   ....[170]....
        /*07c4*/ 	.word	0x0500000f


	//   ....[171]....
        /*07c8*/ 	.word	0x0500000f


	//   ....[172]....
        /*07cc*/ 	.word	0x0500000f


	//   ....[173]....
        /*07d0*/ 	.word	0x0500000f


	//   ....[174]....
        /*07d4*/ 	.word	0x0500000f


	//   ....[175]....
        /*07d8*/ 	.word	0x0500000f


	//   ....[176]....
        /*07dc*/ 	.word	0x0500000f


	//   ....[177]....
        /*07e0*/ 	.word	0x0500000f


	//   ....[178]....
        /*07e4*/ 	.word	0x0500000f


	//   ....[179]....
        /*07e8*/ 	.word	0x0500000f


	//   ....[180]....
        /*07ec*/ 	.word	0x0500000f


	//   ....[181]....
        /*07f0*/ 	.word	0x0500000f


	//   ....[182]....
        /*07f4*/ 	.word	0x0500000f


	//   ....[183]....
        /*07f8*/ 	.word	0x0500000f


	//   ....[184]....
        /*07fc*/ 	.word	0x0500000f


	//   ....[185]....
        /*0800*/ 	.word	0x0500000f


	//   ....[186]....
        /*0804*/ 	.word	0x0500000f


	//   ....[187]....
        /*0808*/ 	.word	0x0500000f


	//   ....[188]....
        /*080c*/ 	.word	0x0500000f


	//   ....[189]....
        /*0810*/ 	.word	0x0500000f


	//   ....[190]....
        /*0814*/ 	.word	0x0500000f


	//   ....[191]....
        /*0818*/ 	.word	0x0500000f


	//   ....[192]....
        /*081c*/ 	.word	0x0500000f


	//   ....[193]....
        /*0820*/ 	.word	0x0500000f


	//   ....[194]....
        /*0824*/ 	.word	0x0500000f


	//   ....[195]....
        /*0828*/ 	.word	0x0500000f


	//   ....[196]....
        /*082c*/ 	.word	0x0500000f


	//   ....[197]....
        /*0830*/ 	.word	0x0500000f


	//   ....[198]....
        /*0834*/ 	.word	0x0500000f


	//----- nvinfo : EIATTR_COOP_GROUP_INSTR_OFFSETS
	.align		4
.L_1639:
        /*0838*/ 	.byte	0x04, 0x28
        /*083a*/ 	.short	(.L_1641 - .L_1640)


	//   ....[0]....
.L_1640:
        /*083c*/ 	.word	0x00000070


	//   ....[1]....
        /*0840*/ 	.word	0x000001a0


	//   ....[2]....
        /*0844*/ 	.word	0x000001f0


	//   ....[3]....
        /*0848*/ 	.word	0x00000420


	//   ....[4]....
        /*084c*/ 	.word	0x00000580


	//   ....[5]....
        /*0850*/ 	.word	0x000006a0


	//   ....[6]....
        /*0854*/ 	.word	0x00000800


	//   ....[7]....
        /*0858*/ 	.word	0x00005f40


	//   ....[8]....
        /*085c*/ 	.word	0x00006710


	//   ....[9]....
        /*0860*/ 	.word	0x00006720


	//   ....[10]....
        /*0864*/ 	.word	0x00006730


	//   ....[11]....
        /*0868*/ 	.word	0x00006740


	//   ....[12]....
        /*086c*/ 	.word	0x00006a60


	//   ....[13]....
        /*0870*/ 	.word	0x00006a70


	//   ....[14]....
        /*0874*/ 	.word	0x00006a80


	//   ....[15]....
        /*0878*/ 	.word	0x00006a90


	//   ....[16]....
        /*087c*/ 	.word	0x00007d90


	//   ....[17]....
        /*0880*/ 	.word	0x00007da0


	//   ....[18]....
        /*0884*/ 	.word	0x00007db0


	//   ....[19]....
        /*0888*/ 	.word	0x00007dc0


	//   ....[20]....
        /*088c*/ 	.word	0x00007ec0


	//   ....[21]....
        /*0890*/ 	.word	0x00007ee0


	//   ....[22]....
        /*0894*/ 	.word	0x00007f70


	//   ....[23]....
        /*0898*/ 	.word	0x00007fa0


	//   ....[24]....
        /*089c*/ 	.word	0x000095a0


	//   ....[25]....
        /*08a0*/ 	.word	0x00009880


	//   ....[26]....
        /*08a4*/ 	.word	0x0000aae0


	//   ....[27]....
        /*08a8*/ 	.word	0x0000abf0


	//   ....[28]....
        /*08ac*/ 	.word	0x0000b4f0


	//   ....[29]....
        /*08b0*/ 	.word	0x0000b560


	//   ....[30]....
        /*08b4*/ 	.word	0x0000cdb0


	//   ....[31]....
        /*08b8*/ 	.word	0x0000d030


	//   ....[32]....
        /*08bc*/ 	.word	0x0000dd00


	//   ....[33]....
        /*08c0*/ 	.word	0x0000de60


	//   ....[34]....
        /*08c4*/ 	.word	0x0000e530


	//   ....[35]....
        /*08c8*/ 	.word	0x0000e5a0


	//   ....[36]....
        /*08cc*/ 	.word	0x0000ff30


	//   ....[37]....
        /*08d0*/ 	.word	0x0000ff50


	//   ....[38]....
        /*08d4*/ 	.word	0x00010470


	//   ....[39]....
        /*08d8*/ 	.word	0x00010590


	//   ....[40]....
        /*08dc*/ 	.word	0x00011f80


	//   ....[41]....
        /*08e0*/ 	.word	0x00012200


	//   ....[42]....
        /*08e4*/ 	.word	0x00012ec0


	//   ....[43]....
        /*08e8*/ 	.word	0x00012f70


	//   ....[44]....
        /*08ec*/ 	.word	0x000136b0


	//   ....[45]....
        /*08f0*/ 	.word	0x000136f0


	//   ....[46]....
        /*08f4*/ 	.word	0x00014740


	//   ....[47]....
        /*08f8*/ 	.word	0x00014780


	//   ....[48]....
        /*08fc*/ 	.word	0x00014860


	//   ....[49]....
        /*0900*/ 	.word	0x00014b10


	//   ....[50]....
        /*0904*/ 	.word	0x00015780


	//   ....[51]....
        /*0908*/ 	.word	0x000157c0


	//   ....[52]....
        /*090c*/ 	.word	0x000157f0


	//   ....[53]....
        /*0910*/ 	.word	0x00015820


	//   ....[54]....
        /*0914*/ 	.word	0x00015c70


	//   ....[55]....
        /*0918*/ 	.word	0x00015cb0


	//   ....[56]....
        /*091c*/ 	.word	0x00015cd0


	//   ....[57]....
        /*0920*/ 	.word	0x00015d10


	//   ....[58]....
        /*0924*/ 	.word	0x00015d30


	//   ....[59]....
        /*0928*/ 	.word	0x00015d50


	//   ....[60]....
        /*092c*/ 	.word	0x00015d70


	//   ....[61]....
        /*0930*/ 	.word	0x00015da0


	//   ....[62]....
        /*0934*/ 	.word	0x000165c0


	//   ....[63]....
        /*0938*/ 	.word	0x000165f0


	//   ....[64]....
        /*093c*/ 	.word	0x00016610


	//   ....[65]....
        /*0940*/ 	.word	0x00016640


	//   ....[66]....
        /*0944*/ 	.word	0x00016670


	//   ....[67]....
        /*0948*/ 	.word	0x00016680


	//   ....[68]....
        /*094c*/ 	.word	0x000166b0


	//   ....[69]....
        /*0950*/ 	.word	0x00016720


	//   ....[70]....
        /*0954*/ 	.word	0x00016840


	//   ....[71]....
        /*0958*/ 	.word	0x00016a30


	//   ....[72]....
        /*095c*/ 	.word	0x00016a60


	//   ....[73]....
        /*0960*/ 	.word	0x00016a90


	//   ....[74]....
        /*0964*/ 	.word	0x00016ac0


	//   ....[75]....
        /*0968*/ 	.word	0x00016af0


	//   ....[76]....
        /*096c*/ 	.word	0x00016b20


	//   ....[77]....
        /*0970*/ 	.word	0x00016c90


	//   ....[78]....
        /*0974*/ 	.word	0x00016cc0


	//   ....[79]....
        /*0978*/ 	.word	0x00016cf0


	//   ....[80]....
        /*097c*/ 	.word	0x00016d20


	//   ....[81]....
        /*0980*/ 	.word	0x00016d50


	//   ....[82]....
        /*0984*/ 	.word	0x00016d80


	//   ....[83]....
        /*0988*/ 	.word	0x00016e20


	//   ....[84]....
        /*098c*/ 	.word	0x00016e80


	//   ....[85]....
        /*0990*/ 	.word	0x00016f20


	//   ....[86]....
        /*0994*/ 	.word	0x00017fb0


	//   ....[87]....
        /*0998*/ 	.word	0x00019630


	//   ....[88]....
        /*099c*/ 	.word	0x0001a230


	//   ....[89]....
        /*09a0*/ 	.word	0x0001a240


	//   ....[90]....
        /*09a4*/ 	.word	0x0001a260


	//   ....[91]....
        /*09a8*/ 	.word	0x0001a2f0


	//   ....[92]....
        /*09ac*/ 	.word	0x0001a300


	//   ....[93]....
        /*09b0*/ 	.word	0x0001a370


	//   ....[94]....
        /*09b4*/ 	.word	0x0001a380


	//   ....[95]....
        /*09b8*/ 	.word	0x0001a3f0


	//   ....[96]....
        /*09bc*/ 	.word	0x0001a400


	//   ....[97]....
        /*09c0*/ 	.word	0x0001a470


	//   ....[98]....
        /*09c4*/ 	.word	0x0001a480


	//   ....[99]....
        /*09c8*/ 	.word	0x0001a4f0


	//   ....[100]....
        /*09cc*/ 	.word	0x0001a500


	//   ....[101]....
        /*09d0*/ 	.word	0x0001a570


	//   ....[102]....
        /*09d4*/ 	.word	0x0001a580


	//   ....[103]....
        /*09d8*/ 	.word	0x0001a590


	//   ....[104]....
        /*09dc*/ 	.word	0x0001a5d0


	//   ....[105]....
        /*09e0*/ 	.word	0x0001a5f0


	//   ....[106]....
        /*09e4*/ 	.word	0x0001a640


	//   ....[107]....
        /*09e8*/ 	.word	0x0001a700


	//   ....[108]....
        /*09ec*/ 	.word	0x0001a710


	//   ....[109]....
        /*09f0*/ 	.word	0x0001a780


	//   ....[110]....
        /*09f4*/ 	.word	0x0001a790


	//   ....[111]....
        /*09f8*/ 	.word	0x0001a7a0


	//   ....[112]....
        /*09fc*/ 	.word	0x0001c710


	//   ....[113]....
        /*0a00*/ 	.word	0x0001c760


	//   ....[114]....
        /*0a04*/ 	.word	0x0001c790


	//   ....[115]....
        /*0a08*/ 	.word	0x0001c7c0


	//   ....[116]....
        /*0a0c*/ 	.word	0x0001c7d0


	//   ....[117]....
        /*0a10*/ 	.word	0x0001c800


	//   ....[118]....
        /*0a14*/ 	.word	0x0001c830


	//   ....[119]....
        /*0a18*/ 	.word	0x0001c860


	//   ....[120]....
        /*0a1c*/ 	.word	0x0001c9e0


	//   ....[121]....
        /*0a20*/ 	.word	0x0001ca10


	//   ....[122]....
        /*0a24*/ 	.word	0x0001ca40


	//   ....[123]....
        /*0a28*/ 	.word	0x0001ca70


	//   ....[124]....
        /*0a2c*/ 	.word	0x0001caa0


	//   ....[125]....
        /*0a30*/ 	.word	0x0001cad0


	//   ....[126]....
        /*0a34*/ 	.word	0x0001cb90


	//   ....[127]....
        /*0a38*/ 	.word	0x0001cbb0


	//   ....[128]....
        /*0a3c*/ 	.word	0x0001cc20


	//   ....[129]....
        /*0a40*/ 	.word	0x0001d2c0


	//   ....[130]....
        /*0a44*/ 	.word	0x0001d720


	//   ....[131]....
        /*0a48*/ 	.word	0x0001d7d0


	//   ....[132]....
        /*0a4c*/ 	.word	0x0001d860


	//   ....[133]....
        /*0a50*/ 	.word	0x0001d8b0


	//   ....[134]....
        /*0a54*/ 	.word	0x0001d900


	//   ....[135]....
        /*0a58*/ 	.word	0x0001d990


	//   ....[136]....
        /*0a5c*/ 	.word	0x0001da20


	//   ....[137]....
        /*0a60*/ 	.word	0x0001da70


	//   ....[138]....
        /*0a64*/ 	.word	0x0001dac0


	//   ....[139]....
        /*0a68*/ 	.word	0x0001dbb0


	//   ....[140]....
        /*0a6c*/ 	.word	0x0001dc60


	//   ....[141]....
        /*0a70*/ 	.word	0x0001dcb0


	//   ....[142]....
        /*0a74*/ 	.word	0x0001dd00


	//   ....[143]....
        /*0a78*/ 	.word	0x0001de90


	//   ....[144]....
        /*0a7c*/ 	.word	0x0001dfc0


	//   ....[145]....
        /*0a80*/ 	.word	0x0001e070


	//   ....[146]....
        /*0a84*/ 	.word	0x0001e0c0


	//   ....[147]....
        /*0a88*/ 	.word	0x0001e430


	//   ....[148]....
        /*0a8c*/ 	.word	0x0001e4d0


	//   ....[149]....
        /*0a90*/ 	.word	0x0001e530


	//   ....[150]....
        /*0a94*/ 	.word	0x0001e5a0


	//   ....[151]....
        /*0a98*/ 	.word	0x0001e600


	//   ....[152]....
        /*0a9c*/ 	.word	0x0001e670


	//   ....[153]....
        /*0aa0*/ 	.word	0x0001e730


	//   ....[154]....
        /*0aa4*/ 	.word	0x0001e790


	//   ....[155]....
        /*0aa8*/ 	.word	0x0001e850


	//   ....[156]....
        /*0aac*/ 	.word	0x0001eb30


	//   ....[157]....
        /*0ab0*/ 	.word	0x0001ed10


	//   ....[158]....
        /*0ab4*/ 	.word	0x0001ed60


	//   ....[159]....
        /*0ab8*/ 	.word	0x0001edc0


	//   ....[160]....
        /*0abc*/ 	.word	0x0001ee90


	//   ....[161]....
        /*0ac0*/ 	.word	0x0001eef0


	//   ....[162]....
        /*0ac4*/ 	.word	0x0001efd0


	//   ....[163]....
        /*0ac8*/ 	.word	0x0001f030


	//   ....[164]....
        /*0acc*/ 	.word	0x0001f110


	//   ....[165]....
        /*0ad0*/ 	.word	0x0001f170


	//   ....[166]....
        /*0ad4*/ 	.word	0x0001f250


	//   ....[167]....
        /*0ad8*/ 	.word	0x0001f2b0


	//   ....[168]....
        /*0adc*/ 	.word	0x0001f390


	//   ....[169]....
        /*0ae0*/ 	.word	0x0001f3f0


	//   ....[170]....
        /*0ae4*/ 	.word	0x0001f4d0


	//   ....[171]....
        /*0ae8*/ 	.word	0x0001f530


	//   ....[172]....
        /*0aec*/ 	.word	0x0001f620


	//   ....[173]....
        /*0af0*/ 	.word	0x0001f690


	//   ....[174]....
        /*0af4*/ 	.word	0x0001f760


	//   ....[175]....
        /*0af8*/ 	.word	0x0001f7c0


	//   ....[176]....
        /*0afc*/ 	.word	0x0001f8b0


	//   ....[177]....
        /*0b00*/ 	.word	0x0001f910


	//   ....[178]....
        /*0b04*/ 	.word	0x0001f9e0


	//   ....[179]....
        /*0b08*/ 	.word	0x0001fa40


	//   ....[180]....
        /*0b0c*/ 	.word	0x0001fb00


	//   ....[181]....
        /*0b10*/ 	.word	0x0001fe10


	//   ....[182]....
        /*0b14*/ 	.word	0x0001feb0


	//   ....[183]....
        /*0b18*/ 	.word	0x0001ffd0


	//   ....[184]....
        /*0b1c*/ 	.word	0x00020040


	//   ....[185]....
        /*0b20*/ 	.word	0x000200b0


	//   ....[186]....
        /*0b24*/ 	.word	0x00020120


	//   ....[187]....
        /*0b28*/ 	.word	0x00020190


	//   ....[188]....
        /*0b2c*/ 	.word	0x00020210


	//   ....[189]....
        /*0b30*/ 	.word	0x000202a0


	//   ....[190]....
        /*0b34*/ 	.word	0x00020330


	//   ....[191]....
        /*0b38*/ 	.word	0x000203a0


	//   ....[192]....
        /*0b3c*/ 	.word	0x00020410


	//   ....[193]....
        /*0b40*/ 	.word	0x00020480


	//   ....[194]....
        /*0b44*/ 	.word	0x00020500


	//   ....[195]....
        /*0b48*/ 	.word	0x00020570


	//   ....[196]....
        /*0b4c*/ 	.word	0x00020610


	//   ....[197]....
        /*0b50*/ 	.word	0x000206a0


	//   ....[198]....
        /*0b54*/ 	.word	0x000207c0


	//----- nvinfo : EIATTR_REG_RECONFIG
	.align		4
.L_1641:
        /*0b58*/ 	.byte	0x01, 0x54
	.zero		2


	//----- nvinfo : EIATTR_SYSCALL_OFFSETS
	.align		4
        /*0b5c*/ 	.byte	0x04, 0x46
        /*0b5e*/ 	.short	(.L_1643 - .L_1642)


	//   ....[0]....
.L_1642:
        /*0b60*/ 	.word	0x00001b90


	//   ....[1]....
        /*0b64*/ 	.word	0x00001ce0


	//   ....[2]....
        /*0b68*/ 	.word	0x00006110


	//   ....[3]....
        /*0b6c*/ 	.word	0x00006430


	//   ....[4]....
        /*0b70*/ 	.word	0x00019290


	//   ....[5]....
        /*0b74*/ 	.word	0x000193e0


	//   ....[6]....
        /*0b78*/ 	.word	0x000194d0


	//   ....[7]....
        /*0b7c*/ 	.word	0x00019d00


	//----- nvinfo : EIATTR_MBARRIER_INSTR_OFFSETS
	.align		4
.L_1643:
        /*0b80*/ 	.byte	0x04, 0x39
        /*0b82*/ 	.short	(.L_1645 - .L_1644)


	//   ....[0]....
.L_1644:
        /*0b84*/ 	.word	0x000002d0
        /*0b88*/ 	.word	0x000000ff
        /*0b8c*/ 	.word	0x00016800
        /*0b90*/ 	.short	0x0100
        /*0b92*/ 	.byte	0x08
	.zero		1


	//   ....[1]....
        /*0b94*/ 	.word	0x000002e0
        /*0b98*/ 	.word	0x000000ff
        /*0b9c*/ 	.word	0x00016820
        /*0ba0*/ 	.short	0x0100
        /*0ba2*/ 	.byte	0x08
	.zero		1


	//   ....[2]....
        /*0ba4*/ 	.word	0x000003d0
        /*0ba8*/ 	.word	0x000000ff
        /*0bac*/ 	.word	0x00016830
        /*0bb0*/ 	.short	0x0100
        /*0bb2*/ 	.byte	0x08
	.zero		1


	//   ....[3]....
        /*0bb4*/ 	.word	0x000003e0
        /*0bb8*/ 	.word	0x000000ff
        /*0bbc*/ 	.word	0x00016840
        /*0bc0*/ 	.short	0x0100
        /*0bc2*/ 	.byte	0x08
	.zero		1


	//   ....[4]....
        /*0bc4*/ 	.word	0x000003f0
        /*0bc8*/ 	.word	0x000000ff
        /*0bcc*/ 	.word	0x00016838
        /*0bd0*/ 	.short	0x0100
        /*0bd2*/ 	.byte	0x08
	.zero		1


	//   ....[5]....
        /*0bd4*/ 	.word	0x00000400
        /*0bd8*/ 	.word	0x000000ff
        /*0bdc*/ 	.word	0x00016848
        /*0be0*/ 	.short	0x0100
        /*0be2*/ 	.byte	0x08
	.zero		1


	//   ....[6]....
        /*0be4*/ 	.word	0x00000530
        /*0be8*/ 	.word	0x000000ff
        /*0bec*/ 	.word	0x00016850
        /*0bf0*/ 	.short	0x0100
        /*0bf2*/ 	.byte	0x08
	.zero		1


	//   ....[7]....
        /*0bf4*/ 	.word	0x00000540
        /*0bf8*/ 	.word	0x000000ff
        /*0bfc*/ 	.word	0x00016860
        /*0c00*/ 	.short	0x0100
        /*0c02*/ 	.byte	0x08
	.zero		1


	//   ....[8]....
        /*0c04*/ 	.word	0x00000550
        /*0c08*/ 	.word	0x000000ff
        /*0c0c*/ 	.word	0x00016858
        /*0c10*/ 	.short	0x0100
        /*0c12*/ 	.byte	0x08
	.zero		1


	//   ....[9]....
        /*0c14*/ 	.word	0x00000560
        /*0c18*/ 	.word	0x000000ff
        /*0c1c*/ 	.word	0x00016868
        /*0c20*/ 	.short	0x0100
        /*0c22*/ 	.byte	0x08
	.zero		1


	//   ....[10]....
        /*0c24*/ 	.word	0x00000650
        /*0c28*/ 	.word	0x000000ff
        /*0c2c*/ 	.word	0x00016870
        /*0c30*/ 	.short	0x0100
        /*0c32*/ 	.byte	0x06
	.zero		1


	//   ....[11]....
        /*0c34*/ 	.word	0x00000660
        /*0c38*/ 	.word	0x000000ff
        /*0c3c*/ 	.word	0x00016880
        /*0c40*/ 	.short	0x0100
        /*0c42*/ 	.byte	0x06
	.zero		1


	//   ....[12]....
        /*0c44*/ 	.word	0x00000670
        /*0c48*/ 	.word	0x000000ff
        /*0c4c*/ 	.word	0x00016878
        /*0c50*/ 	.short	0x0100
        /*0c52*/ 	.byte	0x06
	.zero		1


	//   ....[13]....
        /*0c54*/ 	.word	0x00000680
        /*0c58*/ 	.word	0x000000ff
        /*0c5c*/ 	.word	0x00016888
        /*0c60*/ 	.short	0x0100
        /*0c62*/ 	.byte	0x06
	.zero		1


	//   ....[14]....
        /*0c64*/ 	.word	0x000007b0
        /*0c68*/ 	.word	0x000000ff
        /*0c6c*/ 	.word	0x00016890
        /*0c70*/ 	.short	0x0100
        /*0c72*/ 	.byte	0x08
	.zero		1


	//   ....[15]....
        /*0c74*/ 	.word	0x000007c0
        /*0c78*/ 	.word	0x000000ff
        /*0c7c*/ 	.word	0x000168a0
        /*0c80*/ 	.short	0x0100
        /*0c82*/ 	.byte	0x08
	.zero		1


	//   ....[16]....
        /*0c84*/ 	.word	0x000007d0
        /*0c88*/ 	.word	0x000000ff
        /*0c8c*/ 	.word	0x00016898
        /*0c90*/ 	.short	0x0100
        /*0c92*/ 	.byte	0x08
	.zero		1


	//   ....[17]....
        /*0c94*/ 	.word	0x000007e0
        /*0c98*/ 	.word	0x000000ff
        /*0c9c*/ 	.word	0x000168a8
        /*0ca0*/ 	.short	0x0100
        /*0ca2*/ 	.byte	0x08
	.zero		1


	//   ....[18]....
        /*0ca4*/ 	.word	0x00000910
        /*0ca8*/ 	.word	0x000000ff
        /*0cac*/ 	.word	0x000168b0
        /*0cb0*/ 	.short	0x0100
        /*0cb2*/ 	.byte	0x08
	.zero		1


	//   ....[19]....
        /*0cb4*/ 	.word	0x00000920
        /*0cb8*/ 	.word	0x000000ff
        /*0cbc*/ 	.word	0x000168c0
        /*0cc0*/ 	.short	0x0100
        /*0cc2*/ 	.byte	0x08
	.zero		1


	//   ....[20]....
        /*0cc4*/ 	.word	0x00000930
        /*0cc8*/ 	.word	0x000000ff
        /*0ccc*/ 	.word	0x000168b8
        /*0cd0*/ 	.short	0x0100
        /*0cd2*/ 	.byte	0x08
	.zero		1


	//   ....[21]....
        /*0cd4*/ 	.word	0x00000940
        /*0cd8*/ 	.word	0x000000ff
        /*0cdc*/ 	.word	0x000168c8
        /*0ce0*/ 	.short	0x0100
        /*0ce2*/ 	.byte	0x08
	.zero		1


	//   ....[22]....
        /*0ce4*/ 	.word	0x00002ed0
        /*0ce8*/ 	.word	0x0000004f
        /*0cec*/ 	.word	0x00016890
        /*0cf0*/ 	.short	0x010a
        /*0cf2*/ 	.byte	0x3f
	.zero		1


	//   ....[23]....
        /*0cf4*/ 	.word	0x00004120
        /*0cf8*/ 	.word	0x0000004f
        /*0cfc*/ 	.word	0x00016890
        /*0d00*/ 	.short	0x010a
        /*0d02*/ 	.byte	0x3f
	.zero		1


	//   ....[24]....
        /*0d04*/ 	.word	0x00005230
        /*0d08*/ 	.word	0x0000004f
        /*0d0c*/ 	.word	0x00016890
        /*0d10*/ 	.short	0x010a
        /*0d12*/ 	.byte	0x3f
	.zero		1


	//   ....[25]....
        /*0d14*/ 	.word	0x00005440
        /*0d18*/ 	.word	0x0000000c
        /*0d1c*/ 	.word	0x00000000
        /*0d20*/ 	.short	0x0101
        /*0d22*/ 	.byte	0x3f
	.zero		1


	//   ....[26]....
        /*0d24*/ 	.word	0x00005480
        /*0d28*/ 	.word	0x0000004f
        /*0d2c*/ 	.word	0x000168b0
        /*0d30*/ 	.short	0x010a
        /*0d32*/ 	.byte	0x3f
	.zero		1


	//   ....[27]....
        /*0d34*/ 	.word	0x00005850
        /*0d38*/ 	.word	0x0000004f
        /*0d3c*/ 	.word	0x00000000
        /*0d40*/ 	.short	0x0101
        /*0d42*/ 	.byte	0x3f
	.zero		1


	//   ....[28]....
        /*0d44*/ 	.word	0x000061b0
        /*0d48*/ 	.word	0x00000002
        /*0d4c*/ 	.word	0x00016800
        /*0d50*/ 	.short	0x010a
        /*0d52*/ 	.byte	0x3f
	.zero		1


	//   ....[29]....
        /*0d54*/ 	.word	0x00006200
        /*0d58*/ 	.word	0x00000002
        /*0d5c*/ 	.word	0x00016800
        /*0d60*/ 	.short	0x010a
        /*0d62*/ 	.byte	0x3f
	.zero		1


	//   ....[30]....
        /*0d64*/ 	.word	0x00006d00
        /*0d68*/ 	.word	0x00000002
        /*0d6c*/ 	.word	0x00016800
        /*0d70*/ 	.short	0x010a
        /*0d72*/ 	.byte	0x3f
	.zero		1


	//   ....[31]....
        /*0d74*/ 	.word	0x00008210
        /*0d78*/ 	.word	0x00000002
        /*0d7c*/ 	.word	0x00016800
        /*0d80*/ 	.short	0x010a
        /*0d82*/ 	.byte	0x3f
	.zero		1


	//   ....[32]....
        /*0d84*/ 	.word	0x00009110
        /*0d88*/ 	.word	0x00000007
        /*0d8c*/ 	.word	0x00016830
        /*0d90*/ 	.short	0x010a
        /*0d92*/ 	.byte	0x3f
	.zero		1


	//   ....[33]....
        /*0d94*/ 	.word	0x00009180
        /*0d98*/ 	.word	0x00000007
        /*0d9c*/ 	.word	0x00016830
        /*0da0*/ 	.short	0x010a
        /*0da2*/ 	.byte	0x3f
	.zero		1


	//   ....[34]....
        /*0da4*/ 	.word	0x000096a0
        /*0da8*/ 	.word	0x00000004
        /*0dac*/ 	.word	0x00000000
        /*0db0*/ 	.short	0x0101
        /*0db2*/ 	.byte	0x3f
	.zero		1


	//   ....[35]....
        /*0db4*/ 	.word	0x0000c530
        /*0db8*/ 	.word	0x0000000b
        /*0dbc*/ 	.word	0x00016830
        /*0dc0*/ 	.short	0x010a
        /*0dc2*/ 	.byte	0x3f
	.zero		1


	//   ....[36]....
        /*0dc4*/ 	.word	0x0000c580
        /*0dc8*/ 	.word	0x0000000b
        /*0dcc*/ 	.word	0x00016830
        /*0dd0*/ 	.short	0x010a
        /*0dd2*/ 	.byte	0x3f
	.zero		1


	//   ....[37]....
        /*0dd4*/ 	.word	0x0000c890
        /*0dd8*/ 	.word	0x0000000b
        /*0ddc*/ 	.word	0x00016850
        /*0de0*/ 	.short	0x010a
        /*0de2*/ 	.byte	0x3f
	.zero		1


	//   ....[38]....
        /*0de4*/ 	.word	0x0000c8d0
        /*0de8*/ 	.word	0x0000000b
        /*0dec*/ 	.word	0x00016850
        /*0df0*/ 	.short	0x010a
        /*0df2*/ 	.byte	0x3f
	.zero		1


	//   ....[39]....
        /*0df4*/ 	.word	0x0000ce10
        /*0df8*/ 	.word	0x0000000a
        /*0dfc*/ 	.word	0x00000000
        /*0e00*/ 	.short	0x0101
        /*0e02*/ 	.byte	0x3f
	.zero		1


	//   ....[40]....
        /*0e04*/ 	.word	0x0000e750
        /*0e08*/ 	.word	0x00000022
        /*0e0c*/ 	.word	0x00000000
        /*0e10*/ 	.short	0x0101
        /*0e12*/ 	.byte	0x3f
	.zero		1


	//   ....[41]....
        /*0e14*/ 	.word	0x0000f7f0
        /*0e18*/ 	.word	0x00000000
        /*0e1c*/ 	.word	0x00016830
        /*0e20*/ 	.short	0x010a
        /*0e22*/ 	.byte	0x3f
	.zero		1


	//   ....[42]....
        /*0e24*/ 	.word	0x0000f840
        /*0e28*/ 	.word	0x00000000
        /*0e2c*/ 	.word	0x00016830
        /*0e30*/ 	.short	0x010a
        /*0e32*/ 	.byte	0x3f
	.zero		1


	//   ....[43]....
        /*0e34*/ 	.word	0x0000fb50
        /*0e38*/ 	.word	0x00000003
        /*0e3c*/ 	.word	0x00016850
        /*0e40*/ 	.short	0x010a
        /*0e42*/ 	.byte	0x3f
	.zero		1


	//   ....[44]....
        /*0e44*/ 	.word	0x0000fb90
        /*0e48*/ 	.word	0x00000003
        /*0e4c*/ 	.word	0x00016850
        /*0e50*/ 	.short	0x010a
        /*0e52*/ 	.byte	0x3f
	.zero		1


	//   ....[45]....
        /*0e54*/ 	.word	0x00010c40
        /*0e58*/ 	.word	0x0000002e
        /*0e5c*/ 	.word	0x00000000
        /*0e60*/ 	.short	0x0101
        /*0e62*/ 	.byte	0x3f
	.zero		1


	//   ....[46]....
        /*0e64*/ 	.word	0x00010c60
        /*0e68*/ 	.word	0x00000032
        /*0e6c*/ 	.word	0x00000000
        /*0e70*/ 	.short	0x0101
        /*0e72*/ 	.byte	0x3f
	.zero		1


	//   ....[47]....
        /*0e74*/ 	.word	0x00011720
        /*0e78*/ 	.word	0x00000000
        /*0e7c*/ 	.word	0x00016830
        /*0e80*/ 	.short	0x010a
        /*0e82*/ 	.byte	0x3f
	.zero		1


	//   ....[48]....
        /*0e84*/ 	.word	0x00011770
        /*0e88*/ 	.word	0x00000000
        /*0e8c*/ 	.word	0x00016830
        /*0e90*/ 	.short	0x010a
        /*0e92*/ 	.byte	0x3f
	.zero		1


	//   ....[49]....
        /*0e94*/ 	.word	0x00011a80
        /*0e98*/ 	.word	0x00000003
        /*0e9c*/ 	.word	0x00016850
        /*0ea0*/ 	.short	0x010a
        /*0ea2*/ 	.byte	0x3f
	.zero		1


	//   ....[50]....
        /*0ea4*/ 	.word	0x00011ac0
        /*0ea8*/ 	.word	0x00000003
        /*0eac*/ 	.word	0x00016850
        /*0eb0*/ 	.short	0x010a
        /*0eb2*/ 	.byte	0x3f
	.zero		1


	//   ....[51]....
        /*0eb4*/ 	.word	0x00012040
        /*0eb8*/ 	.word	0x00000003
        /*0ebc*/ 	.word	0x00000000
        /*0ec0*/ 	.short	0x0101
        /*0ec2*/ 	.byte	0x3f
	.zero		1


	//   ....[52]....
        /*0ec4*/ 	.word	0x00013b20
        /*0ec8*/ 	.word	0x00000022
        /*0ecc*/ 	.word	0x00000000
        /*0ed0*/ 	.short	0x0101
        /*0ed2*/ 	.byte	0x3f
	.zero		1


	//   ....[53]....
        /*0ed4*/ 	.word	0x00014630
        /*0ed8*/ 	.word	0x0000000b
        /*0edc*/ 	.word	0x00016850
        /*0ee0*/ 	.short	0x010a
        /*0ee2*/ 	.byte	0x3f
	.zero		1


	//   ....[54]....
        /*0ee4*/ 	.word	0x000146a0
        /*0ee8*/ 	.word	0x0000000b
        /*0eec*/ 	.word	0x00016850
        /*0ef0*/ 	.short	0x010a
        /*0ef2*/ 	.byte	0x3f
	.zero		1


	//   ....[55]....
        /*0ef4*/ 	.word	0x00014c90
        /*0ef8*/ 	.word	0x00000004
        /*0efc*/ 	.word	0x00000000
        /*0f00*/ 	.short	0x0101
        /*0f02*/ 	.byte	0x3f
	.zero		1


	//   ....[56]....
        /*0f04*/ 	.word	0x00015d40
        /*0f08*/ 	.word	0x00000000
        /*0f0c*/ 	.word	0x00000000
        /*0f10*/ 	.short	0x0101
        /*0f12*/ 	.byte	0x3f
	.zero		1


	//   ....[57]....
        /*0f14*/ 	.word	0x00018090
        /*0f18*/ 	.word	0x00000016
        /*0f1c*/ 	.word	0x00016820
        /*0f20*/ 	.short	0x010a
        /*0f22*/ 	.byte	0x3f
	.zero		1


	//   ....[58]....
        /*0f24*/ 	.word	0x00018140
        /*0f28*/ 	.word	0x00000005
        /*0f2c*/ 	.word	0x000168a0
        /*0f30*/ 	.short	0x010a
        /*0f32*/ 	.byte	0x3f
	.zero		1


	//   ....[59]....
        /*0f34*/ 	.word	0x00018380
        /*0f38*/ 	.word	0x00000005
        /*0f3c*/ 	.word	0x000168c0
        /*0f40*/ 	.short	0x010a
        /*0f42*/ 	.byte	0x3f
	.zero		1


	//   ....[60]....
        /*0f44*/ 	.word	0x000186e0
        /*0f48*/ 	.word	0x00000005
        /*0f4c*/ 	.word	0x000168a0
        /*0f50*/ 	.short	0x010a
        /*0f52*/ 	.byte	0x3f
	.zero		1


	//   ....[61]....
        /*0f54*/ 	.word	0x00018900
        /*0f58*/ 	.word	0x00000005
        /*0f5c*/ 	.word	0x000168c0
        /*0f60*/ 	.short	0x010a
        /*0f62*/ 	.byte	0x3f
	.zero		1


	//   ....[62]....
        /*0f64*/ 	.word	0x00019850
        /*0f68*/ 	.word	0x00000000
        /*0f6c*/ 	.word	0x00016840
        /*0f70*/ 	.short	0x010a
        /*0f72*/ 	.byte	0x3f
	.zero		1


	//   ....[63]....
        /*0f74*/ 	.word	0x0001a890
        /*0f78*/ 	.word	0x00000016
        /*0f7c*/ 	.word	0x00016800
        /*0f80*/ 	.short	0x0107
        /*0f82*/ 	.byte	0x3f
	.zero		1


	//   ....[64]....
        /*0f84*/ 	.word	0x0001a990
        /*0f88*/ 	.word	0x00000016
        /*0f8c*/ 	.word	0x00016800
        /*0f90*/ 	.short	0x0101
        /*0f92*/ 	.byte	0x3f
	.zero		1


	//   ....[65]....
        /*0f94*/ 	.word	0x0001a9c0
        /*0f98*/ 	.word	0x00000016
        /*0f9c*/ 	.word	0x00016820
        /*0fa0*/ 	.short	0x010a
        /*0fa2*/ 	.byte	0x3f
	.zero		1


	//   ....[66]....
        /*0fa4*/ 	.word	0x0001ad00
        /*0fa8*/ 	.word	0x00000002
        /*0fac*/ 	.word	0x00016840
        /*0fb0*/ 	.short	0x010a
        /*0fb2*/ 	.byte	0x3f
	.zero		1


	//   ....[67]....
        /*0fb4*/ 	.word	0x0001af80
        /*0fb8*/ 	.word	0x00000003
        /*0fbc*/ 	.word	0x00000060
        /*0fc0*/ 	.short	0x010a
        /*0fc2*/ 	.byte	0x3f
	.zero		1


	//   ....[68]....
        /*0fc4*/ 	.word	0x0001b4f0
        /*0fc8*/ 	.word	0x00000002
        /*0fcc*/ 	.word	0x00016840
        /*0fd0*/ 	.short	0x010a
        /*0fd2*/ 	.byte	0x3f
	.zero		1


	//   ....[69]....
        /*0fd4*/ 	.word	0x0001b770
        /*0fd8*/ 	.word	0x0000000a
        /*0fdc*/ 	.word	0x00000060
        /*0fe0*/ 	.short	0x010a
        /*0fe2*/ 	.byte	0x3f
	.zero		1


	//   ....[70]....
        /*0fe4*/ 	.word	0x0001bc10
        /*0fe8*/ 	.word	0x00000002
        /*0fec*/ 	.word	0x00016840
        /*0ff0*/ 	.short	0x010a
        /*0ff2*/ 	.byte	0x3f
	.zero		1


	//   ....[71]....
        /*0ff4*/ 	.word	0x0001bea0
        /*0ff8*/ 	.word	0x00000005
        /*0ffc*/ 	.word	0x00000060
        /*1000*/ 	.short	0x010a
        /*1002*/ 	.byte	0x3f
	.zero		1


	//   ....[72]....
        /*1004*/ 	.word	0x0001c2f0
        /*1008*/ 	.word	0x00000003
        /*100c*/ 	.word	0x00016860
        /*1010*/ 	.short	0x010a
        /*1012*/ 	.byte	0x3f
	.zero		1


	//   ....[73]....
        /*1014*/ 	.word	0x0001d240
        /*1018*/ 	.word	0x00000009
        /*101c*/ 	.word	0x00016820
        /*1020*/ 	.short	0x010a
        /*1022*/ 	.byte	0x3f
	.zero		1


	//   ....[74]....
        /*1024*/ 	.word	0x0001d3d0
        /*1028*/ 	.word	0x00000005
        /*102c*/ 	.word	0x00000000
        /*1030*/ 	.short	0x010a
        /*1032*/ 	.byte	0x3f
	.zero		1


	//   ....[75]....
        /*1034*/ 	.word	0x0001d440
        /*1038*/ 	.word	0x00000003
        /*103c*/ 	.word	0x00000000
        /*1040*/ 	.short	0x010a
        /*1042*/ 	.byte	0x3f
	.zero		1


	//   ....[76]....
        /*1044*/ 	.word	0x0001d4a0
        /*1048*/ 	.word	0x00000017
        /*104c*/ 	.word	0x00000000
        /*1050*/ 	.short	0x010a
        /*1052*/ 	.byte	0x3f
	.zero		1


	//   ....[77]....
        /*1054*/ 	.word	0x0001d4d0
        /*1058*/ 	.word	0x00000007
        /*105c*/ 	.word	0x00000000
        /*1060*/ 	.short	0x010a
        /*1062*/ 	.byte	0x3f
	.zero		1


	//   ....[78]....
        /*1064*/ 	.word	0x0001d530
        /*1068*/ 	.word	0x0000004f
        /*106c*/ 	.word	0x00016890
        /*1070*/ 	.short	0x010a
        /*1072*/ 	.byte	0x3f
	.zero		1


	//   ....[79]....
        /*1074*/ 	.word	0x0001d580
        /*1078*/ 	.word	0x0000004f
        /*107c*/ 	.word	0x00016890
        /*1080*/ 	.short	0x010a
        /*1082*/ 	.byte	0x3f
	.zero		1


	//   ....[80]....
        /*1084*/ 	.word	0x0001d5d0
        /*1088*/ 	.word	0x0000004f
        /*108c*/ 	.word	0x00016890
        /*1090*/ 	.short	0x010a
        /*1092*/ 	.byte	0x3f
	.zero		1


	//   ....[81]....
        /*1094*/ 	.word	0x0001d620
        /*1098*/ 	.word	0x0000004f
        /*109c*/ 	.word	0x000168b0
        /*10a0*/ 	.short	0x010a
        /*10a2*/ 	.byte	0x3f
	.zero		1


	//   ....[82]....
        /*10a4*/ 	.word	0x0001daf0
        /*10a8*/ 	.word	0x00000002
        /*10ac*/ 	.word	0x00016800
        /*10b0*/ 	.short	0x010a
        /*10b2*/ 	.byte	0x3f
	.zero		1


	//   ....[83]....
        /*10b4*/ 	.word	0x0001e0f0
        /*10b8*/ 	.word	0x00000002
        /*10bc*/ 	.word	0x00016800
        /*10c0*/ 	.short	0x010a
        /*10c2*/ 	.byte	0x3f
	.zero		1


	//   ....[84]....
        /*10c4*/ 	.word	0x0001e140
        /*10c8*/ 	.word	0x00000007
        /*10cc*/ 	.word	0x00016830
        /*10d0*/ 	.short	0x010a
        /*10d2*/ 	.byte	0x3f
	.zero		1


	//   ....[85]....
        /*10d4*/ 	.word	0x0001e190
        /*10d8*/ 	.word	0x0000000b
        /*10dc*/ 	.word	0x00016830
        /*10e0*/ 	.short	0x010a
        /*10e2*/ 	.byte	0x3f
	.zero		1


	//   ....[86]....
        /*10e4*/ 	.word	0x0001e1e0
        /*10e8*/ 	.word	0x0000000b
        /*10ec*/ 	.word	0x00016850
        /*10f0*/ 	.short	0x010a
        /*10f2*/ 	.byte	0x3f
	.zero		1


	//   ....[87]....
        /*10f4*/ 	.word	0x0001e230
        /*10f8*/ 	.word	0x00000000
        /*10fc*/ 	.word	0x00016830
        /*1100*/ 	.short	0x010a
        /*1102*/ 	.byte	0x3f
	.zero		1


	//   ....[88]....
        /*1104*/ 	.word	0x0001e280
        /*1108*/ 	.word	0x00000003
        /*110c*/ 	.word	0x00016850
        /*1110*/ 	.short	0x010a
        /*1112*/ 	.byte	0x3f
	.zero		1


	//   ....[89]....
        /*1114*/ 	.word	0x0001e2d0
        /*1118*/ 	.word	0x00000000
        /*111c*/ 	.word	0x00016830
        /*1120*/ 	.short	0x010a
        /*1122*/ 	.byte	0x3f
	.zero		1


	//   ....[90]....
        /*1124*/ 	.word	0x0001e320
        /*1128*/ 	.word	0x00000003
        /*112c*/ 	.word	0x00016850
        /*1130*/ 	.short	0x010a
        /*1132*/ 	.byte	0x3f
	.zero		1


	//   ....[91]....
        /*1134*/ 	.word	0x0001e370
        /*1138*/ 	.word	0x0000000b
        /*113c*/ 	.word	0x00016850
        /*1140*/ 	.short	0x010a
        /*1142*/ 	.byte	0x3f
	.zero		1


	//   ....[92]....
        /*1144*/ 	.word	0x0001e910
        /*1148*/ 	.word	0x00000016
        /*114c*/ 	.word	0x00016820
        /*1150*/ 	.short	0x010a
        /*1152*/ 	.byte	0x3f
	.zero		1


	//   ....[93]....
        /*1154*/ 	.word	0x0001e960
        /*1158*/ 	.word	0x00000005
        /*115c*/ 	.word	0x000168a0
        /*1160*/ 	.short	0x010a
        /*1162*/ 	.byte	0x3f
	.zero		1


	//   ....[94]....
        /*1164*/ 	.word	0x0001e9b0
        /*1168*/ 	.word	0x00000005
        /*116c*/ 	.word	0x000168c0
        /*1170*/ 	.short	0x010a
        /*1172*/ 	.byte	0x3f
	.zero		1


	//   ....[95]....
        /*1174*/ 	.word	0x0001ea00
        /*1178*/ 	.word	0x00000005
        /*117c*/ 	.word	0x000168a0
        /*1180*/ 	.short	0x010a
        /*1182*/ 	.byte	0x3f
	.zero		1


	//   ....[96]....
        /*1184*/ 	.word	0x0001ea50
        /*1188*/ 	.word	0x00000005
        /*118c*/ 	.word	0x000168c0
        /*1190*/ 	.short	0x010a
        /*1192*/ 	.byte	0x3f
	.zero		1


	//   ....[97]....
        /*1194*/ 	.word	0x0001ebf0
        /*1198*/ 	.word	0x00000000
        /*119c*/ 	.word	0x00016840
        /*11a0*/ 	.short	0x010a
        /*11a2*/ 	.byte	0x3f
	.zero		1


	//   ....[98]....
        /*11a4*/ 	.word	0x0001fb30
        /*11a8*/ 	.word	0x00000016
        /*11ac*/ 	.word	0x00016820
        /*11b0*/ 	.short	0x010a
        /*11b2*/ 	.byte	0x3f
	.zero		1


	//   ....[99]....
        /*11b4*/ 	.word	0x0001fb80
        /*11b8*/ 	.word	0x00000002
        /*11bc*/ 	.word	0x00016840
        /*11c0*/ 	.short	0x010a
        /*11c2*/ 	.byte	0x3f
	.zero		1


	//   ....[100]....
        /*11c4*/ 	.word	0x0001fbd0
        /*11c8*/ 	.word	0x00000003
        /*11cc*/ 	.word	0x00000060
        /*11d0*/ 	.short	0x010a
        /*11d2*/ 	.byte	0x3f
	.zero		1


	//   ....[101]....
        /*11d4*/ 	.word	0x0001fc20
        /*11d8*/ 	.word	0x00000002
        /*11dc*/ 	.word	0x00016840
        /*11e0*/ 	.short	0x010a
        /*11e2*/ 	.byte	0x3f
	.zero		1


	//   ....[102]....
        /*11e4*/ 	.word	0x0001fc70
        /*11e8*/ 	.word	0x0000000a
        /*11ec*/ 	.word	0x00000060
        /*11f0*/ 	.short	0x010a
        /*11f2*/ 	.byte	0x3f
	.zero		1


	//   ....[103]....
        /*11f4*/ 	.word	0x0001fcc0
        /*11f8*/ 	.word	0x00000002
        /*11fc*/ 	.word	0x00016840
        /*1200*/ 	.short	0x010a
        /*1202*/ 	.byte	0x3f
	.zero		1


	//   ....[104]....
        /*1204*/ 	.word	0x0001fd10
        /*1208*/ 	.word	0x00000005
        /*120c*/ 	.word	0x00000060
        /*1210*/ 	.short	0x010a
        /*1212*/ 	.byte	0x3f
	.zero		1


	//   ....[105]....
        /*1214*/ 	.word	0x0001fd60
        /*1218*/ 	.word	0x00000003
        /*121c*/ 	.word	0x00016860
        /*1220*/ 	.short	0x010a
        /*1222*/ 	.byte	0x3f
	.zero		1


	//   ....[106]....
        /*1224*/ 	.word	0x000206e0
        /*1228*/ 	.word	0x00000009
        /*122c*/ 	.word	0x00016820
        /*1230*/ 	.short	0x010a
        /*1232*/ 	.byte	0x3f
	.zero		1


	//   ....[107]....
        /*1234*/ 	.word	0x00020880
        /*1238*/ 	.word	0x00000005
        /*123c*/ 	.word	0x00000000
        /*1240*/ 	.short	0x010a
        /*1242*/ 	.byte	0x3f
	.zero		1


	//   ....[108]....
        /*1244*/ 	.word	0x000208d0
        /*1248*/ 	.word	0x00000003
        /*124c*/ 	.word	0x00000000
        /*1250*/ 	.short	0x010a
        /*1252*/ 	.byte	0x3f
	.zero		1


	//   ....[109]....
        /*1254*/ 	.word	0x00020920
        /*1258*/ 	.word	0x00000017
        /*125c*/ 	.word	0x00000000
        /*1260*/ 	.short	0x010a
        /*1262*/ 	.byte	0x3f
	.zero		1


	//----- nvinfo : EIATTR_NUM_MBARRIERS
	.align		4
.L_1645:
        /*1264*/ 	.byte	0x03, 0x38
        /*1266*/ 	.short	0x0016


	//----- nvinfo : EIATTR_EXIT_INSTR_OFFSETS
	.align		4
        /*1268*/ 	.byte	0x04, 0x1c
        /*126a*/ 	.short	(.L_1647 - .L_1646)


	//   ....[0]....
.L_1646:
        /*126c*/ 	.word	0x0001d520


	//----- nvinfo : EIATTR_MAX_THREADS
	.align		4
.L_1647:
        /*1270*/ 	.byte	0x04, 0x05
        /*1272*/ 	.short	(.L_1649 - .L_1648)
.L_1648:
        /*1274*/ 	.word	0x00000200
        /*1278*/ 	.word	0x00000001
        /*127c*/ 	.word	0x00000001


	//----- nvinfo : EIATTR_CRS_STACK_SIZE
	.align		4
.L_1649:
        /*1280*/ 	.byte	0x04, 0x1e
        /*1282*/ 	.short	(.L_1651 - .L_1650)
.L_1650:
        /*1284*/ 	.word	0x00000000


	//----- nvinfo : EIATTR_CBANK_PARAM_SIZE
	.align		4
.L_1651:
        /*1288*/ 	.byte	0x03, 0x19
        /*128a*/ 	.short	0x0af0


	//----- nvinfo : EIATTR_PARAM_CBANK
	.align		4
        /*128c*/ 	.byte	0x04, 0x0a
        /*128e*/ 	.short	(.L_1653 - .L_1652)
	.align		4
.L_1652:
        /*1290*/ 	.word	index@(.nv.constant0._ZN7cutlass13device_kernelIN5flash11enable_sm90INS1_16FlashAttnFwdSm90INS1_25CollectiveMainloopFwdSm90ILi2EN4cute5tupleIJNS5_1CILi1EEES8_S8_EEENS6_IJNS7_ILi192EEENS7_ILi128EEENS7_ILi64EEEEEELi64ENS_6half_tEfNS_4arch4Sm90ELb0ELb1ELb0ELb1ELb0ELb1ELb0ELb1ELb1ELb1ELb0ELb0EEENS1_21CollectiveEpilogueFwdINS6_IJSA_SC_SB_EEES9_SE_SG_Li384ELb1ELb1ELb0ELb0EEENS1_36VarlenDynamicPersistentTileSchedulerILi192ELi128ELi384ELi128ELb0ELb1ELb1ELb1ELb0ELb1EEEEEEEEEvNT_6ParamsE)
        /*1294*/ 	.short	0x0210
        /*1296*/ 	.short	0x0af0


	//----- nvinfo : EIATTR_SW_WAR
	.align		4
.L_1653:
        /*1298*/ 	.byte	0x04, 0x36
        /*129a*/ 	.short	(.L_1655 - .L_1654)
.L_1654:
        /*129c*/ 	.word	0x00000008
.L_1655:


//--------------------- .nv.info._ZN7cutlass13device_kernelIN5flash11enable_sm90INS1_16FlashAttnFwdSm90INS1_25CollectiveMainloopFwdSm90ILi2EN4cute5tupleIJNS5_1CILi1EEES8_S8_EEENS6_IJNS7_ILi192EEENS7_ILi128EEENS7_ILi64EEEEEELi64ENS_6half_tEfNS_4arch4Sm90ELb1ELb0ELb0ELb0ELb0ELb0ELb0ELb1ELb1ELb1ELb0ELb0EEENS1_21CollectiveEpilogueFwdINS6_IJSA_SC_SB_EEES9_SE_SG_Li384ELb0ELb1ELb0ELb0EEENS1_30DynamicPersistentTileSchedulerILi384ELi128ELb0ELb1ELb1EEEEEEEEEvNT_6ParamsE --------------------------
	.section	.nv.info._ZN7cutlass13device_kernelIN5flash11enable_sm90INS1_16FlashAttnFwdSm90INS1_25CollectiveMainloopFwdSm90ILi2EN4cute5tupleIJNS5_1CILi1EEES8_S8_EEENS6_IJNS7_ILi192EEENS7_ILi128EEENS7_ILi64EEEEEELi64ENS_6half_tEfNS_4arch4Sm90ELb1ELb0ELb0ELb0ELb0ELb0ELb0ELb1ELb1ELb1ELb0ELb0EEENS1_21CollectiveEpilogueFwdINS6_IJSA_SC_SB_EEES9_SE_SG_Li384ELb0ELb1ELb0ELb0EEENS1_30DynamicPersistentTileSchedulerILi384ELi128ELb0ELb1ELb1EEEEEEEEEvNT_6ParamsE,"",@"SHT_CUDA_INFO"
	.sectionflags	@""
	.align	4


	//----- nvinfo : EIATTR_CUDA_API_VERSION
	.align		4
        /*0000*/ 	.byte	0x04, 0x37
        /*0002*/ 	.short	(.L_1657 - .L_1656)
.L_1656:
        /*0004*/ 	.word	0x00000082


	//----- nvinfo : EIATTR_KPARAM_INFO
	.align		4
.L_1657:
        /*0008*/ 	.byte	0x04, 0x17
        /*000a*/ 	.short	(.L_1659 - .L_1658)
.L_1658:
        /*000c*/ 	.word	0x00000000
        /*0010*/ 	.short	0x0000
        /*0012*/ 	.short	0x0070
        /*0014*/ 	.byte	0x00, 0xf0, 0x01, 0x2a


	//----- nvinfo : EIATTR_SPARSE_MMA_MASK
	.align		4
.L_1659:
        /*0018*/ 	.byte	0x03, 0x50
        /*001a*/ 	.short	0x0000


	//----- nvinfo : EIATTR_MAXREG_COUNT
	.align		4
        /*001c*/ 	.byte	0x03, 0x1b
        /*001e*/ 	.short	0x0080


	//----- nvinfo : EIATTR_NUM_BARRIERS
	.align		4
        /*0020*/ 	.byte	0x02, 0x4c
        /*0022*/ 	.byte	0x10
	.zero		1


	//----- nvinfo : EIATTR_EXTERNS
	.align		4
        /*0024*/ 	.byte	0x04, 0x0f
        /*0026*/ 	.short	(.L_1661 - .L_1660)


	//   ....[0]....
	.align		4
.L_1660:
        /*0028*/ 	.word	index@(__assertfail)


	//----- nvinfo : EIATTR_ANNOTATIONS
	.align		4
.L_1661:
        /*002c*/ 	.byte	0x04, 0x55
        /*002e*/ 	.short	(.L_1663 - .L_1662)


	//   ....[0]....
.L_1662:
        /*0030*/ 	.word	0x00000001
        /*0034*/ 	.byte	0x70, 0x97, 0x00, 0x00, 0x01, 0x00, 0x00, 0x00, 0x80, 0x97, 0x00, 0x00, 0x01, 0x00, 0x00, 0x00
        /*0044*/ 	.byte	0x00, 0x98, 0x00, 0x00, 0x01, 0x00, 0x00, 0x00, 0x50, 0xb4, 0x00, 0x00, 0x01, 0x00, 0x00, 0x00
        /*0054*/ 	.byte	0x70, 0xb4, 0x00, 0x00, 0x01, 0x00, 0x00, 0x00, 0xb0, 0xce, 0x00, 0x00, 0x01, 0x00, 0x00, 0x00
        /*0064*/ 	.byte	0x50, 0xd0, 0x00, 0x00


	//----- nvinfo : EIATTR_MERCURY_ISA_VERSION
	.align		4
.L_1663:
        /*0068*/ 	.byte	0x03, 0x5f
        /*006a*/ 	.short	0x0101


	//----- nvinfo : EIATTR_INT_WARP_WIDE_INSTR_OFFSETS
	.align		4
        /*006c*/ 	.byte	0x04, 0x31
        /*006e*/ 	.short	(.L_1665 - .L_1664)


	//   ....[0]....
.L_1664:
        /*0070*/ 	.word	0x00000130


	//   ....[1]....
        /*0074*/ 	.word	0x00000170


	//   ....[2]....
        /*0078*/ 	.word	0x000001e0


	//   ....[3]....
        /*007c*/ 	.word	0x00009e10


	//   ....[4]....
        /*0080*/ 	.word	0x00009ea0


	//   ....[5]....
        /*0084*/ 	.word	0x0000cb20


	//   ....[6]....
        /*0088*/ 	.word	0x0000cbb0


	//----- nvinfo : EIATTR_COOP_GROUP_MASK_REGIDS
	.align		4
.L_1665:
        /*008c*/ 	.byte	0x04, 0x29
        /*008e*/ 	.short	(.L_1667 - .L_1666)


	//   ....[0]....
.L_1666:
        /*0090*/ 	.word	0xffffffff


	//   ....[1]....
        /*0094*/ 	.word	0xffffffff


	//   ....[2]....
        /*0098*/ 	.word	0xffffffff


	//   ....[3]....
        /*009c*/ 	.word	0xffffffff


	//   ....[4]....
        /*00a0*/ 	.word	0xffffffff


	//   ....[5]....
        /*00a4*/ 	.word	0xffffffff


	//   ....[6]....
        /*00a8*/ 	.word	0xffffffff


	//   ....[7]....
        /*00ac*/ 	.word	0xffffffff


	//   ....[8]....
        /*00b0*/ 	.word	0xffffffff


	//   ....[9]....
        /*00b4*/ 	.word	0xffffffff


	//   ....[10]....
        /*00b8*/ 	.word	0xffffffff


	//   ....[11]....
        /*00bc*/ 	.word	0xffffffff


	//   ....[12]....
        /*00c0*/ 	.word	0xffffffff


	//   ....[13]....
        /*00c4*/ 	.word	0xffffffff


	//   ....[14]....
        /*00c8*/ 	.word	0xffffffff


	//   ....[15]....
        /*00cc*/ 	.word	0xffffffff


	//   ....[16]....
        /*00d0*/ 	.word	0xffffffff


	//   ....[17]....
        /*00d4*/ 	.word	0xffffffff


	//   ....[18]....
        /*00d8*/ 	.word	0xffffffff


	//   ....[19]....
        /*00dc*/ 	.word	0xffffffff


	//   ....[20]....
        /*00e0*/ 	.word	0xffffffff


	//   ....[21]....
        /*00e4*/ 	.word	0xffffffff


	//   ....[22]....
        /*00e8*/ 	.word	0xffffffff


	//   ....[23]....
        /*00ec*/ 	.word	0xffffffff


	//   ....[24]....
        /*00f0*/ 	.word	0xffffffff


	//   ....[25]....
        /*00f4*/ 	.word	0xffffffff


	//   ....[26]....
        /*00f8*/ 	.word	0xffffffff


	//   ....[27]....
        /*00fc*/ 	.word	0xffffffff


	//   ....[28]....
        /*0100*/ 	.word	0xffffffff


	//   ....[29]....
        /*0104*/ 	.word	0xffffffff


	//   ....[30]....
        /*0108*/ 	.word	0xffffffff


	//   ....[31]....
        /*010c*/ 	.word	0xffffffff


	//   ....[32]....
        /*0110*/ 	.word	0xffffffff


	//   ....[33]....
        /*0114*/ 	.word	0xffffffff


	//   ....[34]....
        /*0118*/ 	.word	0xffffffff


	//   ....[35]....
        /*011c*/ 	.word	0xffffffff


	//   ....[36]....
        /*0120*/ 	.word	0xffffffff


	//   ....[37]....
        /*0124*/ 	.word	0xffffffff


	//   ....[38]....
        /*0128*/ 	.word	0xffffffff


	//   ....[39]....
        /*012c*/ 	.word	0xffffffff


	//   ....[40]....
        /*0130*/ 	.word	0xffffffff


	//   ....[41]....
        /*0134*/ 	.word	0xffffffff


	//   ....[42]....
        /*0138*/ 	.word	0xffffffff


	//   ....[43]....
        /*013c*/ 	.word	0xffffffff


	//   ....[44]....
        /*0140*/ 	.word	0xffffffff


	//   ....[45]....
        /*0144*/ 	.word	0xffffffff


	//   ....[46]....
        /*0148*/ 	.word	0xffffffff


	//   ....[47]....
        /*014c*/ 	.word	0xffffffff


	//   ....[48]....
        /*0150*/ 	.word	0xffffffff


	//   ....[49]....
        /*0154*/ 	.word	0xffffffff


	//   ....[50]....
        /*0158*/ 	.word	0xffffffff


	//   ....[51]....
        /*015c*/ 	.word	0xffffffff


	//   ....[52]....
        /*0160*/ 	.word	0xffffffff


	//   ....[53]....
        /*0164*/ 	.word	0xffffffff


	//   ....[54]....
        /*0168*/ 	.word	0xffffffff


	//   ....[55]....
        /*016c*/ 	.word	0xffffffff


	//   ....[56]....
        /*0170*/ 	.word	0xffffffff


	//   ....[57]....
        /*0174*/ 	.word	0xffffffff


	//   ....[58]....
        /*0178*/ 	.word	0xffffffff


	//   ....[59]....
        /*017c*/ 	.word	0xffffffff


	//   ....[60]....
        /*0180*/ 	.word	0xffffffff


	//   ....[61]....
        /*0184*/ 	.word	0xffffffff


	//   ....[62]....
        /*0188*/ 	.word	0xffffffff


	//   ....[63]....
        /*018c*/ 	.word	0xffffffff


	//   ....[64]....
        /*0190*/ 	.word	0xffffffff


	//   ....[65]....
        /*0194*/ 	.word	0xffffffff


	//   ....[66]....
        /*0198*/ 	.word	0xffffffff


	//   ....[67]....
        /*019c*/ 	.word	0xffffffff


	//   ....[68]....
        /*01a0*/ 	.word	0xffffffff


	//   ....[69]....
        /*01a4*/ 	.word	0xffffffff


	//   ....[70]....
        /*01a8*/ 	.word	0xffffffff


	//   ....[71]....
        /*01ac*/ 	.word	0xffffffff


	//   ....[72]....
        /*01b0*/ 	.word	0xffffffff


	//   ....[73]....
        /*01b4*/ 	.word	0xffffffff


	//   ....[74]....
        /*01b8*/ 	.word	0xffffffff


	//   ....[75]....
        /*01bc*/ 	.word	0xffffffff


	//   ....[76]....
        /*01c0*/ 	.word	0x0500000f


	//   ....[77]....
        /*01c4*/ 	.word	0x0500000f


	//   ....[78]....
        /*01c8*/ 	.word	0x0500000f


	//   ....[79]....
        /*01cc*/ 	.word	0x0500000f


	//   ....[80]....
        /*01d0*/ 	.word	0x0500000f


	//   ....[81]....
        /*01d4*/ 	.word	0x0500000f


	//   ....[82]....
        /*01d8*/ 	.word	0x0500000f


	//   ....[83]....
        /*01dc*/ 	.word	0x0500000f


	//   ....[84]....
        /*01e0*/ 	.word	0x0500000f


	//   ....[85]....
        /*01e4*/ 	.word	0x0500000f


	//   ....[86]....
        /*01e8*/ 	.word	0x0500000f


	//   ....[87]....
        /*01ec*/ 	.word	0x0500000f


	//   ....[88]....
        /*01f0*/ 	.word	0x0500000f


	//   ....[89]....
        /*01f4*/ 	.word	0x0500000f


	//   ....[90]....
        /*01f8*/ 	.word	0x0500000f


	//   ....[91]....
        /*01fc*/ 	.word	0x0500000f


	//   ....[92]....
        /*0200*/ 	.word	0x0500000f


	//   ....[93]....
        /*0204*/ 	.word	0x0500000f


	//   ....[94]....
        /*0208*/ 	.word	0x0500000f


	//   ....[95]....
        /*020c*/ 	.word	0x0500000f


	//   ....[96]....
        /*0210*/ 	.word	0x0500000f


	//   ....[97]....
        /*0214*/ 	.word	0x0500000f


	//   ....[98]....
        /*0218*/ 	.word	0x0500000f


	//   ....[99]....
        /*021c*/ 	.word	0x0500000f


	//   ....[100]....
        /*0220*/ 	.word	0x0500000f


	//   ....[101]....
        /*0224*/ 	.word	0x0500000f


	//   ....[102]....
        /*0228*/ 	.word	0x0500000f


	//----- nvinfo : EIATTR_COOP_GROUP_INSTR_OFFSETS
	.align		4
.L_1667:
        /*022c*/ 	.byte	0x04, 0x28
        /*022e*/ 	.short	(.L_1669 - .L_1668)


	//   ....[0]....
.L_1668:
        /*0230*/ 	.word	0x00000070


	//   ....[1]....
        /*0234*/ 	.word	0x00000140


	//   ....[2]....
        /*0238*/ 	.word	0x00000190


	//   ....[3]....
        /*023c*/ 	.word	0x000003c0


	//   ....[4]....
        /*0240*/ 	.word	0x00000520


	//   ....[5]....
        /*0244*/ 	.word	0x00000640


	//   ....[6]....
        /*0248*/ 	.word	0x000007a0


	//   ....[7]....
        /*024c*/ 	.word	0x00001350


	//   ....[8]....
        /*0250*/ 	.word	0x00001a10


	//   ....[9]....
        /*0254*/ 	.word	0x00002190


	//   ....[10]....
        /*0258*/ 	.word	0x000021a0


	//   ....[11]....
        /*025c*/ 	.word	0x000021c0


	//   ....[12]....
        /*0260*/ 	.word	0x00002c50


	//   ....[13]....
        /*0264*/ 	.word	0x00002cb0


	//   ....[14]....
        /*0268*/ 	.word	0x00003c20


	//   ....[15]....
        /*026c*/ 	.word	0x00003c60


	//   ....[16]....
        /*0270*/ 	.word	0x00004370


	//   ....[17]....
        /*0274*/ 	.word	0x000044a0


	//   ....[18]....
        /*0278*/ 	.word	0x00004d50


	//   ....[19]....
        /*027c*/ 	.word	0x00004dc0


	//   ....[20]....
        /*0280*/ 	.word	0x00006420


	//   ....[21]....
        /*0284*/ 	.word	0x00006450


	//   ....[22]....
        /*0288*/ 	.word	0x000069b0


	//   ....[23]....
        /*028c*/ 	.word	0x00006a40


	//   ....[24]....
        /*0290*/ 	.word	0x00007b40


	//   ....[25]....
        /*0294*/ 	.word	0x00007b80


	//   ....[26]....
        /*0298*/ 	.word	0x00007c90


	//   ....[27]....
        /*029c*/ 	.word	0x00007ca0


	//   ....[28]....
        /*02a0*/ 	.word	0x00008840


	//   ....[29]....
        /*02a4*/ 	.word	0x00008870


	//   ....[30]....
        /*02a8*/ 	.word	0x000088a0


	//   ....[31]....
        /*02ac*/ 	.word	0x000088d0


	//   ....[32]....
        /*02b0*/ 	.word	0x00008d50


	//   ....[33]....
        /*02b4*/ 	.word	0x00008d90


	//   ....[34]....
        /*02b8*/ 	.word	0x00008db0


	//   ....[35]....
        /*02bc*/ 	.word	0x00008de0


	//   ....[36]....
        /*02c0*/ 	.word	0x00008e00


	//   ....[37]....
        /*02c4*/ 	.word	0x00008e10


	//   ....[38]....
        /*02c8*/ 	.word	0x00008e30


	//   ....[39]....
        /*02cc*/ 	.word	0x00008e50


	//   ....[40]....
        /*02d0*/ 	.word	0x000094b0


	//   ....[41]....
        /*02d4*/ 	.word	0x000094f0


	//   ....[42]....
        /*02d8*/ 	.word	0x00009520


	//   ....[43]....
        /*02dc*/ 	.word	0x00009550


	//   ....[44]....
        /*02e0*/ 	.word	0x00009570


	//   ....[45]....
        /*02e4*/ 	.word	0x00009580


	//   ....[46]....
        /*02e8*/ 	.word	0x00009590


	//   ....[47]....
        /*02ec*/ 	.word	0x000095b0


	//   ....[48]....
        /*02f0*/ 	.word	0x00009730


	//   ....[49]....
        /*02f4*/ 	.word	0x0000a3d0


	//   ....[50]....
        /*02f8*/ 	.word	0x0000add0


	//   ....[51]....
        /*02fc*/ 	.word	0x0000ae00


	//   ....[52]....
        /*0300*/ 	.word	0x0000ae30


	//   ....[53]....
        /*0304*/ 	.word	0x0000aec0


	//   ....[54]....
        /*0308*/ 	.word	0x0000aef0


	//   ....[55]....
        /*030c*/ 	.word	0x0000af00


	//   ....[56]....
        /*0310*/ 	.word	0x0000af40


	//   ....[57]....
        /*0314*/ 	.word	0x0000af70


	//   ....[58]....
        /*0318*/ 	.word	0x0000afe0


	//   ....[59]....
        /*031c*/ 	.word	0x0000aff0


	//   ....[60]....
        /*0320*/ 	.word	0x0000b030


	//   ....[61]....
        /*0324*/ 	.word	0x0000b060


	//   ....[62]....
        /*0328*/ 	.word	0x0000b0d0


	//   ....[63]....
        /*032c*/ 	.word	0x0000b0e0


	//   ....[64]....
        /*0330*/ 	.word	0x0000b100


	//   ....[65]....
        /*0334*/ 	.word	0x0000b130


	//   ....[66]....
        /*0338*/ 	.word	0x0000b190


	//   ....[67]....
        /*033c*/ 	.word	0x0000b1a0


	//   ....[68]....
        /*0340*/ 	.word	0x0000b200


	//   ....[69]....
        /*0344*/ 	.word	0x0000b250


	//   ....[70]....
        /*0348*/ 	.word	0x0000b270


	//   ....[71]....
        /*034c*/ 	.word	0x0000b2b0


	//   ....[72]....
        /*0350*/ 	.word	0x0000b2c0


	//   ....[73]....
        /*0354*/ 	.word	0x0000b310


	//   ....[74]....
        /*0358*/ 	.word	0x0000cf90


	//   ....[75]....
        /*035c*/ 	.word	0x0000d170


	//   ....[76]....
        /*0360*/ 	.word	0x0000d6d0


	//   ....[77]....
        /*0364*/ 	.word	0x0000d830


	//   ....[78]....
        /*0368*/ 	.word	0x0000d890


	//   ....[79]....
        /*036c*/ 	.word	0x0000d950


	//   ....[80]....
        /*0370*/ 	.word	0x0000da00


	//   ....[81]....
        /*0374*/ 	.word	0x0000da80


	//   ....[82]....
        /*0378*/ 	.word	0x0000db20


	//   ....[83]....
        /*037c*/ 	.word	0x0000db80


	//   ....[84]....
        /*0380*/ 	.word	0x0000dc60


	//   ....[85]....
        /*0384*/ 	.word	0x0000dce0


	//   ....[86]....
        /*0388*/ 	.word	0x0000dd80


	//   ....[87]....
        /*038c*/ 	.word	0x0000dde0


	//   ....[88]....
        /*0390*/ 	.word	0x0000dec0


	//   ....[89]....
        /*0394*/ 	.word	0x0000df40


	//   ....[90]....
        /*0398*/ 	.word	0x0000dfe0


	//   ....[91]....
        /*039c*/ 	.word	0x0000e040


	//   ....[92]....
        /*03a0*/ 	.word	0x0000e0f0


	//   ....[93]....
        /*03a4*/ 	.word	0x0000e170


	//   ....[94]....
        /*03a8*/ 	.word	0x0000e250


	//   ....[95]....
        /*03ac*/ 	.word	0x0000e2b0


	//   ....[96]....
        /*03b0*/ 	.word	0x0000e360


	//   ....[97]....
        /*03b4*/ 	.word	0x0000e3c0


	//   ....[98]....
        /*03b8*/ 	.word	0x0000e480


	//   ....[99]....
        /*03bc*/ 	.word	0x0000e500


	//   ....[100]....
        /*03c0*/ 	.word	0x0000e5a0


	//   ....[101]....
        /*03c4*/ 	.word	0x0000e8b0


	//   ....[102]....
        /*03c8*/ 	.word	0x0000e9d0


	//----- nvinfo : EIATTR_REG_RECONFIG
	.align		4
.L_1669:
        /*03cc*/ 	.byte	0x01, 0x54
	.zero		2


	//----- nvinfo : EIATTR_SYSCALL_OFFSETS
	.align		4
        /*03d0*/ 	.byte	0x04, 0x46
        /*03d2*/ 	.short	(.L_1671 - .L_1670)


	//   ....[0]....
.L_1670:
        /*03d4*/ 	.word	0x00001530


	//   ....[1]....
        /*03d8*/ 	.word	0x0000a000


	//   ....[2]....
        /*03dc*/ 	.word	0x0000a150


	//   ....[3]....
        /*03e0*/ 	.word	0x0000a240


	//   ....[4]....
        /*03e4*/ 	.word	0x0000a940


	//----- nvinfo : EIATTR_MBARRIER_INSTR_OFFSETS
	.align		4
.L_1671:
        /*03e8*/ 	.byte	0x04, 0x39
        /*03ea*/ 	.short	(.L_1673 - .L_1672)


	//   ....[0]....
.L_1672:
        /*03ec*/ 	.word	0x00000270
        /*03f0*/ 	.word	0x000000ff
        /*03f4*/ 	.word	0x00016800
        /*03f8*/ 	.short	0x0100
        /*03fa*/ 	.byte	0x08
	.zero		1


	//   ....[1]....
        /*03fc*/ 	.word	0x00000280
        /*0400*/ 	.word	0x000000ff
        /*0404*/ 	.word	0x00016820
        /*0408*/ 	.short	0x0100
        /*040a*/ 	.byte	0x08
	.zero		1


	//   ....[2]....
        /*040c*/ 	.word	0x00000370
        /*0410*/ 	.word	0x000000ff
        /*0414*/ 	.word	0x00016830
        /*0418*/ 	.short	0x0100
        /*041a*/ 	.byte	0x08
	.zero		1


	//   ....[3]....
        /*041c*/ 	.word	0x00000380
        /*0420*/ 	.word	0x000000ff
        /*0424*/ 	.word	0x00016840
        /*0428*/ 	.short	0x0100
        /*042a*/ 	.byte	0x08
	.zero		1


	//   ....[4]....
        /*042c*/ 	.word	0x00000390
        /*0430*/ 	.word	0x000000ff
        /*0434*/ 	.word	0x00016838
        /*0438*/ 	.short	0x0100
        /*043a*/ 	.byte	0x08
	.zero		1


	//   ....[5]....
        /*043c*/ 	.word	0x000003a0
        /*0440*/ 	.word	0x000000ff
        /*0444*/ 	.word	0x00016848
        /*0448*/ 	.short	0x0100
        /*044a*/ 	.byte	0x08
	.zero		1


	//   ....[6]....
        /*044c*/ 	.word	0x000004d0
        /*0450*/ 	.word	0x000000ff
        /*0454*/ 	.word	0x00016850
        /*0458*/ 	.short	0x0100
        /*045a*/ 	.byte	0x08
	.zero		1


	//   ....[7]....
        /*045c*/ 	.word	0x000004e0
        /*0460*/ 	.word	0x000000ff
        /*0464*/ 	.word	0x00016860
        /*0468*/ 	.short	0x0100
        /*046a*/ 	.byte	0x08
	.zero		1


	//   ....[8]....
        /*046c*/ 	.word	0x000004f0
        /*0470*/ 	.word	0x000000ff
        /*0474*/ 	.word	0x00016858
        /*0478*/ 	.short	0x0100
        /*047a*/ 	.byte	0x08
	.zero		1


	//   ....[9]....
        /*047c*/ 	.word	0x00000500
        /*0480*/ 	.word	0x000000ff
        /*0484*/ 	.word	0x00016868
        /*0488*/ 	.short	0x0100
        /*048a*/ 	.byte	0x08
	.zero		1


	//   ....[10]....
        /*048c*/ 	.word	0x000005f0
        /*0490*/ 	.word	0x000000ff
        /*0494*/ 	.word	0x00016870
        /*0498*/ 	.short	0x0100
        /*049a*/ 	.byte	0x06
	.zero		1


	//   ....[11]....
        /*049c*/ 	.word	0x00000600
        /*04a0*/ 	.word	0x000000ff
        /*04a4*/ 	.word	0x00016880
        /*04a8*/ 	.short	0x0100
        /*04aa*/ 	.byte	0x06
	.zero		1


	//   ....[12]....
        /*04ac*/ 	.word	0x00000610
        /*04b0*/ 	.word	0x000000ff
        /*04b4*/ 	.word	0x00016878
        /*04b8*/ 	.short	0x0100
        /*04ba*/ 	.byte	0x06
	.zero		1


	//   ....[13]....
        /*04bc*/ 	.word	0x00000620
        /*04c0*/ 	.word	0x000000ff
        /*04c4*/ 	.word	0x00016888
        /*04c8*/ 	.short	0x0100
        /*04ca*/ 	.byte	0x06
	.zero		1


	//   ....[14]....
        /*04cc*/ 	.word	0x00000750
        /*04d0*/ 	.word	0x000000ff
        /*04d4*/ 	.word	0x00016890
        /*04d8*/ 	.short	0x0100
        /*04da*/ 	.byte	0x08
	.zero		1


	//   ....[15]....
        /*04dc*/ 	.word	0x00000760
        /*04e0*/ 	.word	0x000000ff
        /*04e4*/ 	.word	0x000168a0
        /*04e8*/ 	.short	0x0100
        /*04ea*/ 	.byte	0x08
	.zero		1


	//   ....[16]....
        /*04ec*/ 	.word	0x00000770
        /*04f0*/ 	.word	0x000000ff
        /*04f4*/ 	.word	0x00016898
        /*04f8*/ 	.short	0x0100
        /*04fa*/ 	.byte	0x08
	.zero		1


	//   ....[17]....
        /*04fc*/ 	.word	0x00000780
        /*0500*/ 	.word	0x000000ff
        /*0504*/ 	.word	0x000168a8
        /*0508*/ 	.short	0x0100
        /*050a*/ 	.byte	0x08
	.zero		1


	//   ....[18]....
        /*050c*/ 	.word	0x000008b0
        /*0510*/ 	.word	0x000000ff
        /*0514*/ 	.word	0x000168b0
        /*0518*/ 	.short	0x0100
        /*051a*/ 	.byte	0x08
	.zero		1


	//   ....[19]....
        /*051c*/ 	.word	0x000008c0
        /*0520*/ 	.word	0x000000ff
        /*0524*/ 	.word	0x000168c0
        /*0528*/ 	.short	0x0100
        /*052a*/ 	.byte	0x08
	.zero		1


	//   ....[20]....
        /*052c*/ 	.word	0x000008d0
        /*0530*/ 	.word	0x000000ff
        /*0534*/ 	.word	0x000168b8
        /*0538*/ 	.short	0x0100
        /*053a*/ 	.byte	0x08
	.zero		1


	//   ....[21]....
        /*053c*/ 	.word	0x000008e0
        /*0540*/ 	.word	0x000000ff
        /*0544*/ 	.word	0x000168c8
        /*0548*/ 	.short	0x0100
        /*054a*/ 	.byte	0x08
	.zero		1


	//   ....[22]....
        /*054c*/ 	.word	0x000015b0
        /*0550*/ 	.word	0x000000ff
        /*0554*/ 	.word	0x00016800
        /*0558*/ 	.short	0x010a
        /*055a*/ 	.byte	0x2d
	.zero		1


	//   ....[23]....
        /*055c*/ 	.word	0x00001630
        /*0560*/ 	.word	0x00000002
        /*0564*/ 	.word	0x00016830
        /*0568*/ 	.short	0x010a
        /*056a*/ 	.byte	0x3f
	.zero		1


	//   ....[24]....
        /*056c*/ 	.word	0x00001690
        /*0570*/ 	.word	0x00000002
        /*0574*/ 	.word	0x00016830
        /*0578*/ 	.short	0x010a
        /*057a*/ 	.byte	0x3f
	.zero		1


	//   ....[25]....
        /*057c*/ 	.word	0x00001bd0
        /*0580*/ 	.word	0x00000002
        /*0584*/ 	.word	0x00000000
        /*0588*/ 	.short	0x0101
        /*058a*/ 	.byte	0x3f
	.zero		1


	//   ....[26]....
        /*058c*/ 	.word	0x00003870
        /*0590*/ 	.word	0x000000ff
        /*0594*/ 	.word	0x00016830
        /*0598*/ 	.short	0x010a
        /*059a*/ 	.byte	0x06
	.zero		1


	//   ....[27]....
        /*059c*/ 	.word	0x000038b0
        /*05a0*/ 	.word	0x000000ff
        /*05a4*/ 	.word	0x00016830
        /*05a8*/ 	.short	0x010a
        /*05aa*/ 	.byte	0x06
	.zero		1


	//   ....[28]....
        /*05ac*/ 	.word	0x00003a90
        /*05b0*/ 	.word	0x000000ff
        /*05b4*/ 	.word	0x00016850
        /*05b8*/ 	.short	0x010a
        /*05ba*/ 	.byte	0x06
	.zero		1


	//   ....[29]....
        /*05bc*/ 	.word	0x00003ad0
        /*05c0*/ 	.word	0x000000ff
        /*05c4*/ 	.word	0x00016850
        /*05c8*/ 	.short	0x010a
        /*05ca*/ 	.byte	0x06
	.zero		1


	//   ....[30]....
        /*05cc*/ 	.word	0x00005340
        /*05d0*/ 	.word	0x00000024
        /*05d4*/ 	.word	0x00000000
        /*05d8*/ 	.short	0x0101
        /*05da*/ 	.byte	0x3f
	.zero		1


	//   ....[31]....
        /*05dc*/ 	.word	0x00005600
        /*05e0*/ 	.word	0x00000024
        /*05e4*/ 	.word	0x00000000
        /*05e8*/ 	.short	0x0101
        /*05ea*/ 	.byte	0x3f
	.zero		1


	//   ....[32]....
        /*05ec*/ 	.word	0x00005ea0
        /*05f0*/ 	.word	0x000000ff
        /*05f4*/ 	.word	0x00016830
        /*05f8*/ 	.short	0x010a
        /*05fa*/ 	.byte	0x06
	.zero		1


	//   ....[33]....
        /*05fc*/ 	.word	0x00005ee0
        /*0600*/ 	.word	0x000000ff
        /*0604*/ 	.word	0x00016830
        /*0608*/ 	.short	0x010a
        /*060a*/ 	.byte	0x06
	.zero		1


	//   ....[34]....
        /*060c*/ 	.word	0x000060c0
        /*0610*/ 	.word	0x000000ff
        /*0614*/ 	.word	0x00016850
        /*0618*/ 	.short	0x010a
        /*061a*/ 	.byte	0x06
	.zero		1


	//   ....[35]....
        /*061c*/ 	.word	0x00006100
        /*0620*/ 	.word	0x000000ff
        /*0624*/ 	.word	0x00016850
        /*0628*/ 	.short	0x010a
        /*062a*/ 	.byte	0x06
	.zero		1


	//   ....[36]....
        /*062c*/ 	.word	0x000073d0
        /*0630*/ 	.word	0x0000001f
        /*0634*/ 	.word	0x00000000
        /*0638*/ 	.short	0x0101
        /*063a*/ 	.byte	0x3f
	.zero		1


	//   ....[37]....
        /*063c*/ 	.word	0x00007580
        /*0640*/ 	.word	0x0000001f
        /*0644*/ 	.word	0x00000000
        /*0648*/ 	.short	0x0101
        /*064a*/ 	.byte	0x3f
	.zero		1


	//   ....[38]....
        /*064c*/ 	.word	0x00007ab0
        /*0650*/ 	.word	0x000000ff
        /*0654*/ 	.word	0x00016850
        /*0658*/ 	.short	0x010a
        /*065a*/ 	.byte	0x05
	.zero		1


	//   ....[39]....
        /*065c*/ 	.word	0x00007af0
        /*0660*/ 	.word	0x000000ff
        /*0664*/ 	.word	0x00016850
        /*0668*/ 	.short	0x010a
        /*066a*/ 	.byte	0x05
	.zero		1


	//   ....[40]....
        /*066c*/ 	.word	0x00008020
        /*0670*/ 	.word	0x00000008
        /*0674*/ 	.word	0x00000000
        /*0678*/ 	.short	0x0101
        /*067a*/ 	.byte	0x3f
	.zero		1


	//   ....[41]....
        /*067c*/ 	.word	0x00008c60
        /*0680*/ 	.word	0x00000000
        /*0684*/ 	.word	0x00000000
        /*0688*/ 	.short	0x0101
        /*068a*/ 	.byte	0x3f
	.zero		1


	//   ....[42]....
        /*068c*/ 	.word	0x0000a5f0
        /*0690*/ 	.word	0x00000003
        /*0694*/ 	.word	0x00016840
        /*0698*/ 	.short	0x010a
        /*069a*/ 	.byte	0x3f
	.zero		1


	//   ....[43]....
        /*069c*/ 	.word	0x0000b3e0
        /*06a0*/ 	.word	0x00000011
        /*06a4*/ 	.word	0x00016800
        /*06a8*/ 	.short	0x0107
        /*06aa*/ 	.byte	0x3f
	.zero		1


	//   ....[44]....
        /*06ac*/ 	.word	0x0000b4d0
        /*06b0*/ 	.word	0x00000011
        /*06b4*/ 	.word	0x00016800
        /*06b8*/ 	.short	0x0101
        /*06ba*/ 	.byte	0x3f
	.zero		1


	//   ....[45]....
        /*06bc*/ 	.word	0x0000b4f0
        /*06c0*/ 	.word	0x00000011
        /*06c4*/ 	.word	0x00016820
        /*06c8*/ 	.short	0x010a
        /*06ca*/ 	.byte	0x3f
	.zero		1


	//   ....[46]....
        /*06cc*/ 	.word	0x0000b800
        /*06d0*/ 	.word	0x00000002
        /*06d4*/ 	.word	0x00016840
        /*06d8*/ 	.short	0x010a
        /*06da*/ 	.byte	0x3f
	.zero		1


	//   ....[47]....
        /*06dc*/ 	.word	0x0000ba30
        /*06e0*/ 	.word	0x00000002
        /*06e4*/ 	.word	0x00000060
        /*06e8*/ 	.short	0x010a
        /*06ea*/ 	.byte	0x3f
	.zero		1


	//   ....[48]....
        /*06ec*/ 	.word	0x0000bf60
        /*06f0*/ 	.word	0x00000002
        /*06f4*/ 	.word	0x00016840
        /*06f8*/ 	.short	0x010a
        /*06fa*/ 	.byte	0x3f
	.zero		1


	//   ....[49]....
        /*06fc*/ 	.word	0x0000c190
        /*0700*/ 	.word	0x00000005
        /*0704*/ 	.word	0x00000060
        /*0708*/ 	.short	0x010a
        /*070a*/ 	.byte	0x3f
	.zero		1


	//   ....[50]....
        /*070c*/ 	.word	0x0000c600
        /*0710*/ 	.word	0x00000002
        /*0714*/ 	.word	0x00016840
        /*0718*/ 	.short	0x010a
        /*071a*/ 	.byte	0x3f
	.zero		1


	//   ....[51]....
        /*071c*/ 	.word	0x0000c840
        /*0720*/ 	.word	0x00000005
        /*0724*/ 	.word	0x00000060
        /*0728*/ 	.short	0x010a
        /*072a*/ 	.byte	0x3f
	.zero		1


	//   ....[52]....
        /*072c*/ 	.word	0x0000cc50
        /*0730*/ 	.word	0x00000003
        /*0734*/ 	.word	0x00016860
        /*0738*/ 	.short	0x010a
        /*073a*/ 	.byte	0x3f
	.zero		1


	//   ....[53]....
        /*073c*/ 	.word	0x0000d0f0
        /*0740*/ 	.word	0x00000007
        /*0744*/ 	.word	0x00016820
        /*0748*/ 	.short	0x010a
        /*074a*/ 	.byte	0x3f
	.zero		1


	//   ....[54]....
        /*074c*/ 	.word	0x0000d290
        /*0750*/ 	.word	0x00000005
        /*0754*/ 	.word	0x00000000
        /*0758*/ 	.short	0x010a
        /*075a*/ 	.byte	0x3f
	.zero		1


	//   ....[55]....
        /*075c*/ 	.word	0x0000d300
        /*0760*/ 	.word	0x00000003
        /*0764*/ 	.word	0x00000000
        /*0768*/ 	.short	0x010a
        /*076a*/ 	.byte	0x3f
	.zero		1


	//   ....[56]....
        /*076c*/ 	.word	0x0000d360
        /*0770*/ 	.word	0x00000005
        /*0774*/ 	.word	0x00000000
        /*0778*/ 	.short	0x010a
        /*077a*/ 	.byte	0x3f
	.zero		1


	//   ....[57]....
        /*077c*/ 	.word	0x0000d390
        /*0780*/ 	.word	0x00000003
        /*0784*/ 	.word	0x00000000
        /*0788*/ 	.short	0x010a
        /*078a*/ 	.byte	0x3f
	.zero		1


	//   ....[58]....
        /*078c*/ 	.word	0x0000d400
        /*0790*/ 	.word	0x00000003
        /*0794*/ 	.word	0x00016800
        /*0798*/ 	.short	0x010a
        /*079a*/ 	.byte	0x3f
	.zero		1


	//   ....[59]....
        /*079c*/ 	.word	0x0000d450
        /*07a0*/ 	.word	0x00000002
        /*07a4*/ 	.word	0x00016830
        /*07a8*/ 	.short	0x010a
        /*07aa*/ 	.byte	0x3f
	.zero		1


	//   ....[60]....
        /*07ac*/ 	.word	0x0000d4b0
        /*07b0*/ 	.word	0x00000007
        /*07b4*/ 	.word	0x00016830
        /*07b8*/ 	.short	0x010a
        /*07ba*/ 	.byte	0x3f
	.zero		1


	//   ....[61]....
        /*07bc*/ 	.word	0x0000d510
        /*07c0*/ 	.word	0x00000007
        /*07c4*/ 	.word	0x00016850
        /*07c8*/ 	.short	0x010a
        /*07ca*/ 	.byte	0x3f
	.zero		1


	//   ....[62]....
        /*07cc*/ 	.word	0x0000d570
        /*07d0*/ 	.word	0x00000009
        /*07d4*/ 	.word	0x00016830
        /*07d8*/ 	.short	0x010a
        /*07da*/ 	.byte	0x3f
	.zero		1


	//   ....[63]....
        /*07dc*/ 	.word	0x0000d5d0
        /*07e0*/ 	.word	0x00000009
        /*07e4*/ 	.word	0x00016850
        /*07e8*/ 	.short	0x010a
        /*07ea*/ 	.byte	0x3f
	.zero		1


	//   ....[64]....
        /*07ec*/ 	.word	0x0000d630
        /*07f0*/ 	.word	0x00000005
        /*07f4*/ 	.word	0x00016850
        /*07f8*/ 	.short	0x010a
        /*07fa*/ 	.byte	0x3f
	.zero		1


	//   ....[65]....
        /*07fc*/ 	.word	0x0000d780
        /*0800*/ 	.word	0x00000003
        /*0804*/ 	.word	0x00016840
        /*0808*/ 	.short	0x010a
        /*080a*/ 	.byte	0x3f
	.zero		1


	//   ....[66]....
        /*080c*/ 	.word	0x0000e5d0
        /*0810*/ 	.word	0x00000011
        /*0814*/ 	.word	0x00016820
        /*0818*/ 	.short	0x010a
        /*081a*/ 	.byte	0x3f
	.zero		1


	//   ....[67]....
        /*081c*/ 	.word	0x0000e620
        /*0820*/ 	.word	0x00000002
        /*0824*/ 	.word	0x00016840
        /*0828*/ 	.short	0x010a
        /*082a*/ 	.byte	0x3f
	.zero		1


	//   ....[68]....
        /*082c*/ 	.word	0x0000e670
        /*0830*/ 	.word	0x00000002
        /*0834*/ 	.word	0x00000060
        /*0838*/ 	.short	0x010a
        /*083a*/ 	.byte	0x3f
	.zero		1


	//   ....[69]....
        /*083c*/ 	.word	0x0000e6c0
        /*0840*/ 	.word	0x00000002
        /*0844*/ 	.word	0x00016840
        /*0848*/ 	.short	0x010a
        /*084a*/ 	.byte	0x3f
	.zero		1


	//   ....[70]....
        /*084c*/ 	.word	0x0000e710
        /*0850*/ 	.word	0x00000005
        /*0854*/ 	.word	0x00000060
        /*0858*/ 	.short	0x010a
        /*085a*/ 	.byte	0x3f
	.zero		1


	//   ....[71]....
        /*085c*/ 	.word	0x0000e760
        /*0860*/ 	.word	0x00000002
        /*0864*/ 	.word	0x00016840
        /*0868*/ 	.short	0x010a
        /*086a*/ 	.byte	0x3f
	.zero		1


	//   ....[72]....
        /*086c*/ 	.word	0x0000e7b0
        /*0870*/ 	.word	0x00000005
        /*0874*/ 	.word	0x00000060
        /*0878*/ 	.short	0x010a
        /*087a*/ 	.byte	0x3f
	.zero		1


	//   ....[73]....
        /*087c*/ 	.word	0x0000e800
        /*0880*/ 	.word	0x00000003
        /*0884*/ 	.word	0x00016860
        /*0888*/ 	.short	0x010a
        /*088a*/ 	.byte	0x3f
	.zero		1


	//   ....[74]....
        /*088c*/ 	.word	0x0000e8f0
        /*0890*/ 	.word	0x00000007
        /*0894*/ 	.word	0x00016820
        /*0898*/ 	.short	0x010a
        /*089a*/ 	.byte	0x3f
	.zero		1


	//   ....[75]....
        /*089c*/ 	.word	0x0000ea90
        /*08a0*/ 	.word	0x00000005
        /*08a4*/ 	.word	0x00000000
        /*08a8*/ 	.short	0x010a
        /*08aa*/ 	.byte	0x3f
	.zero		1


	//   ....[76]....
        /*08ac*/ 	.word	0x0000eae0
        /*08b0*/ 	.word	0x00000003
        /*08b4*/ 	.word	0x00000000
        /*08b8*/ 	.short	0x010a
        /*08ba*/ 	.byte	0x3f
	.zero		1


	//   ....[77]....
        /*08bc*/ 	.word	0x0000eb30
        /*08c0*/ 	.word	0x00000005
        /*08c4*/ 	.word	0x00000000
        /*08c8*/ 	.short	0x010a
        /*08ca*/ 	.byte	0x3f
	.zero		1


	//----- nvinfo : EIATTR_NUM_MBARRIERS
	.align		4
.L_1673:
        /*08cc*/ 	.byte	0x03, 0x38
        /*08ce*/ 	.short	0x0016


	//----- nvinfo : EIATTR_EXIT_INSTR_OFFSETS
	.align		4
        /*08d0*/ 	.byte	0x04, 0x1c
        /*08d2*/ 	.short	(.L_1675 - .L_1674)


	//   ....[0]....
.L_1674:
        /*08d4*/ 	.word	0x00000a40


	//   ....[1]....
        /*08d8*/ 	.word	0x000096c0


	//   ....[2]....
        /*08dc*/ 	.word	0x0000d3e0


	//----- nvinfo : EIATTR_MAX_THREADS
	.align		4
.L_1675:
        /*08e0*/ 	.byte	0x04, 0x05
        /*08e2*/ 	.short	(.L_1677 - .L_1676)
.L_1676:
        /*08e4*/ 	.word	0x00000200
        /*08e8*/ 	.word	0x00000001
        /*08ec*/ 	.word	0x00000001


	//----- nvinfo : EIATTR_CRS_STACK_SIZE
	.align		4
.L_1677:
        /*08f0*/ 	.byte	0x04, 0x1e
        /*08f2*/ 	.short	(.L_1679 - .L_1678)
.L_1678:
        /*08f4*/ 	.word	0x00000000


	//----- nvinfo : EIATTR_CBANK_PARAM_SIZE
	.align		4
.L_1679:
        /*08f8*/ 	.byte	0x03, 0x19
        /*08fa*/ 	.short	0x0af0


	//----- nvinfo : EIATTR_PARAM_CBANK
	.align		4
        /*08fc*/ 	.byte	0x04, 0x0a
        /*08fe*/ 	.short	(.L_1681 - .L_1680)
	.align		4
.L_1680:
        /*0900*/ 	.word	index@(.nv.constant0._ZN7cutlass13device_kernelIN5flash11enable_sm90INS1_16FlashAttnFwdSm90INS1_25CollectiveMainloopFwdSm90ILi2EN4cute5tupleIJNS5_1CILi1EEES8_S8_EEENS6_IJNS7_ILi192EEENS7_ILi128EEENS7_ILi64EEEEEELi64ENS_6half_tEfNS_4arch4Sm90ELb1ELb0ELb0ELb0ELb0ELb0ELb0ELb1ELb1ELb1ELb0ELb0EEENS1_21CollectiveEpilogueFwdINS6_IJSA_SC_SB_EEES9_SE_SG_Li384ELb0ELb1ELb0ELb0EEENS1_30DynamicPersistentTileSchedulerILi384ELi128ELb0ELb1ELb1EEEEEEEEEvNT_6ParamsE)
        /*0904*/ 	.short	0x0210
        /*0906*/ 	.short	0x0af0


	//----- nvinfo : EIATTR_SW_WAR
	.align		4
.L_1681:
        /*0908*/ 	.byte	0x04, 0x36
        /*090a*/ 	.short	(.L_1683 - .L_1682)
.L_1682:
        /*090c*/ 	.word	0x00000008
.L_1683:


//--------------------- .nv.info._ZN7cutlass13device_kernelIN5flash11enable_sm90INS1_16FlashAttnFwdSm90INS1_25CollectiveMainloopFwdSm90ILi2EN4cute5tupleIJNS5_1CILi1EEES8_S8_EEENS6_IJNS7_ILi192EEENS7_ILi128EEENS7_ILi64EEEEEELi64ENS_6half_tEfNS_4arch4Sm90ELb1ELb0ELb0ELb1ELb0ELb0ELb0ELb1ELb1ELb1ELb0ELb0EEENS1_21CollectiveEpilogueFwdINS6_IJSA_SC_SB_EEES9_SE_SG_Li384ELb1ELb1ELb0ELb0EEENS1_36VarlenDynamicPersistentTileSchedulerILi192ELi128ELi384ELi128ELb0ELb1ELb1ELb1ELb1ELb1EEEEEEEEEvNT_6ParamsE --------------------------
	.section	.nv.info._ZN7cutlass13device_kernelIN5flash11enable_sm90INS1_16FlashAttnFwdSm90INS1_25CollectiveMainloopFwdSm90ILi2EN4cute5tupleIJNS5_1CILi1EEES8_S8_EEENS6_IJNS7_ILi192EEENS7_ILi128EEENS7_ILi64EEEEEELi64ENS_6half_tEfNS_4arch4Sm90ELb1ELb0ELb0ELb1ELb0ELb0ELb0ELb1ELb1ELb1ELb0ELb0EEENS1_21CollectiveEpilogueFwdINS6_IJSA_SC_SB_EEES9_SE_SG_Li384ELb1ELb1ELb0ELb0EEENS1_36VarlenDynamicPersistentTileSchedulerILi192ELi128ELi384ELi128ELb0ELb1ELb1ELb1ELb1ELb1EEEEEEEEEvNT_6ParamsE,"",@"SHT_CUDA_INFO"
	.sectionflags	@""
	.align	4


	//----- nvinfo : EIATTR_CUDA_API_VERSION
	.align		4
        /*0000*/ 	.byte	0x04, 0x37
        /*0002*/ 	.short	(.L_1685 - .L_1684)
.L_1684:
        /*0004*/ 	.word	0x00000082


	//----- nvinfo : EIATTR_KPARAM_INFO
	.align		4
.L_1685:
        /*0008*/ 	.byte	0x04, 0x17
        /*000a*/ 	.short	(.L_1687 - .L_1686)
.L_1686:
        /*000c*/ 	.word	0x00000000
        /*0010*/ 	.short	0x0000
        /*0012*/ 	.short	0x0070
        /*0014*/ 	.byte	0x00, 0xf0, 0x01, 0x2a


	//----- nvinfo : EIATTR_SPARSE_MMA_MASK
	.align		4
.L_1687:
        /*0018*/ 	.byte	0x03, 0x50
        /*001a*/ 	.short	0x0000


	//----- nvinfo : EIATTR_MAXREG_COUNT
	.align		4
        /*001c*/ 	.byte	0x03, 0x1b
        /*001e*/ 	.short	0x0080


	//----- nvinfo : EIATTR_NUM_BARRIERS
	.align		4
        /*0020*/ 	.byte	0x02, 0x4c
        /*0022*/ 	.byte	0x10
	.zero		1


	//----- nvinfo : EIATTR_EXTERNS
	.align		4
        /*0024*/ 	.byte	0x04, 0x0f
        /*0026*/ 	.short	(.L_1689 - .L_1688)


	//   ....[0]....
	.align		4
.L_1688:
        /*0028*/ 	.word	index@(__assertfail)


	//----- nvinfo : EIATTR_ANNOTATIONS
	.align		4
.L_1689:
        /*002c*/ 	.byte	0x04, 0x55
        /*002e*/ 	.short	(.L_1691 - .L_1690)


	//   ....[0]....
.L_1690:
        /* <DEDUP_REMOVED lines=21> */


	//----- nvinfo : EIATTR_MERCURY_ISA_VERSION
	.align		4
.L_1691:
        /*0170*/ 	.byte	0x03, 0x5f
        /*0172*/ 	.short	0x0101


	//----- nvinfo : EIATTR_UNUSED_LOAD_BYTE_OFFSET
	.align		4
        /*0174*/ 	.byte	0x04, 0x44
        /*0176*/ 	.short	(.L_1693 - .L_1692)


	//   ....[0]....
.L_1692:
        /*0178*/ 	.word	0x00000a40
        /*017c*/ 	.word	0x0000fff0


	//   ....[1]....
        /*0180*/ 	.word	0x000083f0
        /*0184*/ 	.word	0x0000fff0


	//----- nvinfo : EIATTR_INT_WARP_WIDE_INSTR_OFFSETS
	.align		4
.L_1693:
        /*0188*/ 	.byte	0x04, 0x31
        /*018a*/ 	.short	(.L_1695 - .L_1694)


	//   ....[0]....
.L_1694:
        /*018c*/ 	.word	0x00000130


	//   ....[1]....
        /*0190*/ 	.word	0x00000170


	//   ....[2]....
        /*0194*/ 	.word	0x000001e0


	//   ....[3]....
        /*0198*/ 	.word	0x0000af90


	//   ....[4]....
        /*019c*/ 	.word	0x0000b020


	//   ....[5]....
        /*01a0*/ 	.word	0x0000e020


	//   ....[6]....
        /*01a4*/ 	.word	0x0000e0b0


	//----- nvinfo : EIATTR_COOP_GROUP_MASK_REGIDS
	.align		4
.L_1695:
        /*01a8*/ 	.byte	0x04, 0x29
        /*01aa*/ 	.short	(.L_1697 - .L_1696)


	//   ....[0]....
.L_1696:
        /*01ac*/ 	.word	0xffffffff


	//   ....[1]....
        /*01b0*/ 	.word	0xffffffff


	//   ....[2]....
        /*01b4*/ 	.word	0xffffffff


	//   ....[3]....
        /*01b8*/ 	.word	0xffffffff


	//   ....[4]....
        /*01bc*/ 	.word	0xffffffff


	//   ....[5]....
        /*01c0*/ 	.word	0xffffffff


	//   ....[6]....
        /*01c4*/ 	.word	0xffffffff


	//   ....[7]....
        /*01c8*/ 	.word	0xffffffff


	//   ....[8]....
        /*01cc*/ 	.word	0xffffffff


	//   ....[9]....
        /*01d0*/ 	.word	0xffffffff


	//   ....[10]....
        /*01d4*/ 	.word	0xffffffff


	//   ....[11]....
        /*01d8*/ 	.word	0xffffffff


	//   ....[12]....
        /*01dc*/ 	.word	0xffffffff


	//   ....[13]....
        /*01e0*/ 	.word	0xffffffff


	//   ....[14]....
        /*01e4*/ 	.word	0xffffffff


	//   ....[15]....
        /*01e8*/ 	.word	0xffffffff


	//   ....[16]....
        /*01ec*/ 	.word	0xffffffff


	//   ....[17]....
        /*01f0*/ 	.word	0xffffffff


	//   ....[18]....
        /*01f4*/ 	.word	0xffffffff


	//   ....[19]....
        /*01f8*/ 	.word	0xffffffff


	//   ....[20]....
        /*01fc*/ 	.word	0xffffffff


	//   ....[21]....
        /*0200*/ 	.word	0xffffffff


	//   ....[22]....
        /*0204*/ 	.word	0xffffffff


	//   ....[23]....
        /*0208*/ 	.word	0xffffffff


	//   ....[24]....
        /*020c*/ 	.word	0xffffffff


	//   ....[25]....
        /*0210*/ 	.word	0xffffffff


	//   ....[26]....
        /*0214*/ 	.word	0xffffffff


	//   ....[27]....
        /*0218*/ 	.word	0xffffffff


	//   ....[28]....
        /*021c*/ 	.word	0xffffffff


	//   ....[29]....
        /*0220*/ 	.word	0xffffffff


	//   ....[30]....
        /*0224*/ 	.word	0xffffffff


	//   ....[31]....
        /*0228*/ 	.word	0xffffffff


	//   ....[32]....
        /*022c*/ 	.word	0xffffffff


	//   ....[33]....
        /*0230*/ 	.word	0xffffffff


	//   ....[34]....
        /*0234*/ 	.word	0xffffffff


	//   ....[35]....
        /*0238*/ 	.word	0xffffffff


	//   ....[36]....
        /*023c*/ 	.word	0xffffffff


	//   ....[37]....
        /*0240*/ 	.word	0xffffffff


	//   ....[38]....
        /*0244*/ 	.word	0xffffffff


	//   ....[39]....
        /*0248*/ 	.word	0xffffffff


	//   ....[40]....
        /*024c*/ 	.word	0xffffffff


	//   ....[41]....
        /*0250*/ 	.word	0xffffffff


	//   ....[42]....
        /*0254*/ 	.word	0xffffffff


	//   ....[43]....
        /*0258*/ 	.word	0xffffffff


	//   ....[44]....
        /*025c*/ 	.word	0xffffffff


	//   ....[45]....
        /*0260*/ 	.word	0xffffffff


	//   ....[46]....
        /*0264*/ 	.word	0xffffffff


	//   ....[47]....
        /*0268*/ 	.word	0xffffffff


	//   ....[48]....
        /*026c*/ 	.word	0xffffffff


	//   ....[49]....
        /*0270*/ 	.word	0xffffffff


	//   ....[50]....
        /*0274*/ 	.word	0xffffffff


	//   ....[51]....
        /*0278*/ 	.word	0xffffffff


	//   ....[52]....
        /*027c*/ 	.word	0xffffffff


	//   ....[53]....
        /*0280*/ 	.word	0xffffffff


	//   ....[54]....
        /*0284*/ 	.word	0xffffffff


	//   ....[55]....
        /*0288*/ 	.word	0xffffffff


	//   ....[56]....
        /*028c*/ 	.word	0xffffffff


	//   ....[57]....
        /*0290*/ 	.word	0xffffffff


	//   ....[58]....
        /*0294*/ 	.word	0xffffffff


	//   ....[59]....
        /*0298*/ 	.word	0xffffffff


	//   ....[60]....
        /*029c*/ 	.word	0xffffffff


	//   ....[61]....
        /*02a0*/ 	.word	0xffffffff


	//   ....[62]....
        /*02a4*/ 	.word	0xffffffff


	//   ....[63]....
        /*02a8*/ 	.word	0xffffffff


	//   ....[64]....
        /*02ac*/ 	.word	0xffffffff


	//   ....[65]....
        /*02b0*/ 	.word	0xffffffff


	//   ....[66]....
        /*02b4*/ 	.word	0xffffffff


	//   ....[67]....
        /*02b8*/ 	.word	0xffffffff


	//   ....[68]....
        /*02bc*/ 	.word	0xffffffff


	//   ....[69]....
        /*02c0*/ 	.word	0xffffffff


	//   ....[70]....
        /*02c4*/ 	.word	0xffffffff


	//   ....[71]....
        /*02c8*/ 	.word	0xffffffff


	//   ....[72]....
        /*02cc*/ 	.word	0xffffffff


	//   ....[73]....
        /*02d0*/ 	.word	0xffffffff


	//   ....[74]....
        /*02d4*/ 	.word	0xffffffff


	//   ....[75]....
        /*02d8*/ 	.word	0xffffffff


	//   ....[76]....
        /*02dc*/ 	.word	0xffffffff


	//   ....[77]....
        /*02e0*/ 	.word	0xffffffff


	//   ....[78]....
        /*02e4*/ 	.word	0xffffffff


	//   ....[79]....
        /*02e8*/ 	.word	0xffffffff


	//   ....[80]....
        /*02ec*/ 	.word	0xffffffff


	//   ....[81]....
        /*02f0*/ 	.word	0xffffffff


	//   ....[82]....
        /*02f4*/ 	.word	0xffffffff


	//   ....[83]....
        /*02f8*/ 	.word	0xffffffff


	//   ....[84]....
        /*02fc*/ 	.word	0xffffffff


	//   ....[85]....
        /*0300*/ 	.word	0xffffffff


	//   ....[86]....
        /*0304*/ 	.word	0xffffffff


	//   ....[87]....
        /*0308*/ 	.word	0xffffffff


	//   ....[88]....
        /*030c*/ 	.word	0xffffffff


	//   ....[89]....
        /*0310*/ 	.word	0xffffffff


	//   ....[90]....
        /*0314*/ 	.word	0xffffffff


	//   ....[91]....
        /*0318*/ 	.word	0xffffffff


	//   ....[92]....
        /*031c*/ 	.word	0xffffffff


	//   ....[93]....
        /*0320*/ 	.word	0xffffffff


	//   ....[94]....
        /*0324*/ 	.word	0xffffffff


	//   ....[95]....
        /*0328*/ 	.word	0xffffffff


	//   ....[96]....
        /*032c*/ 	.word	0xffffffff


	//   ....[97]....
        /*0330*/ 	.word	0xffffffff


	//   ....[98]....
        /*0334*/ 	.word	0xffffffff


	//   ....[99]....
        /*0338*/ 	.word	0xffffffff


	//   ....[100]....
        /*033c*/ 	.word	0xffffffff


	//   ....[101]....
        /*0340*/ 	.word	0xffffffff


	//   ....[102]....
        /*0344*/ 	.word	0xffffffff


	//   ....[103]....
        /*0348*/ 	.word	0xffffffff


	//   ....[104]....
        /*034c*/ 	.word	0xffffffff


	//   ....[105]....
        /*0350*/ 	.word	0xffffffff


	//   ....[106]....
        /*0354*/ 	.word	0xffffffff


	//   ....[107]....
        /*0358*/ 	.word	0x0500000f


	//   ....[108]....
        /*035c*/ 	.word	0x0500000f


	//   ....[109]....
        /*0360*/ 	.word	0x0500000f


	//   ....[110]....
        /*0364*/ 	.word	0x0500000f


	//   ....[111]....
        /*0368*/ 	.word	0x0500000f


	//   ....[112]....
        /*036c*/ 	.word	0x0500000f


	//   ....[113]....
        /*0370*/ 	.word	0x0500000f


	//   ....[114]....
        /*0374*/ 	.word	0x0500000f


	//   ....[115]....
        /*0378*/ 	.word	0x0500000f


	//   ....[116]....
        /*037c*/ 	.word	0x0500000f


	//   ....[117]....
        /*0380*/ 	.word	0x0500000f


	//   ....[118]....
        /*0384*/ 	.word	0x0500000f


	//   ....[119]....
        /*0388*/ 	.word	0x0500000f


	//   ....[120]....
        /*038c*/ 	.word	0x0500000f


	//   ....[121]....
        /*0390*/ 	.word	0x0500000f


	//   ....[122]....
        /*0394*/ 	.word	0x0500000f


	//   ....[123]....
        /*0398*/ 	.word	0x0500000f


	//   ....[124]....
        /*039c*/ 	.word	0x0500000f


	//   ....[125]....
        /*03a0*/ 	.word	0x0500000f


	//   ....[126]....
        /*03a4*/ 	.word	0x0500000f


	//   ....[127]....
        /*03a8*/ 	.word	0x0500000f


	//   ....[128]....
        /*03ac*/ 	.word	0x0500000f


	//   ....[129]....
        /*03b0*/ 	.word	0x0500000f


	//   ....[130]....
        /*03b4*/ 	.word	0x0500000f


	//   ....[131]....
        /*03b8*/ 	.word	0x0500000f


	//   ....[132]....
        /*03bc*/ 	.word	0x0500000f


	//   ....[133]....
        /*03c0*/ 	.word	0x0500000f


	//   ....[134]....
        /*03c4*/ 	.word	0x0500000f


	//   ....[135]....
        /*03c8*/ 	.word	0x0500000f


	//   ....[136]....
        /*03cc*/ 	.word	0x0500000f


	//   ....[137]....
        /*03d0*/ 	.word	0x0500000f


	//   ....[138]....
        /*03d4*/ 	.word	0x0500000f


	//   ....[139]....
        /*03d8*/ 	.word	0x0500000f


	//   ....[140]....
        /*03dc*/ 	.word	0x0500000f


	//   ....[141]....
        /*03e0*/ 	.word	0x0500000f


	//   ....[142]....
        /*03e4*/ 	.word	0x0500000f


	//   ....[143]....
        /*03e8*/ 	.word	0x0500000f


	//   ....[144]....
        /*03ec*/ 	.word	0x0500000f


	//   ....[145]....
        /*03f0*/ 	.word	0x0500000f


	//   ....[146]....
        /*03f4*/ 	.word	0x0500000f


	//   ....[147]....
        /*03f8*/ 	.word	0x0500000f


	//   ....[148]....
        /*03fc*/ 	.word	0x0500000f


	//   ....[149]....
        /*0400*/ 	.word	0x0500000f


	//----- nvinfo : EIATTR_COOP_GROUP_INSTR_OFFSETS
	.align		4
.L_1697:
        /*0404*/ 	.byte	0x04, 0x28
        /*0406*/ 	.short	(.L_1699 - .L_1698)


	//   ....[0]....
.L_1698:
        /*0408*/ 	.word	0x00000070


	//   ....[1]....
        /*040c*/ 	.word	0x00000140


	//   ....[2]....
        /*0410*/ 	.word	0x00000190


	//   ....[3]....
        /*0414*/ 	.word	0x000003c0


	//   ....[4]....
        /*0418*/ 	.word	0x00000520


	//   ....[5]....
        /*041c*/ 	.word	0x00000640


	//   ....[6]....
        /*0420*/ 	.word	0x000007a0


	//   ....[7]....
        /*0424*/ 	.word	0x00001520


	//   ....[8]....
        /*0428*/ 	.word	0x00001be0


	//   ....[9]....
        /*042c*/ 	.word	0x00002380


	//   ....[10]....
        /*0430*/ 	.word	0x000023b0


	//   ....[11]....
        /*0434*/ 	.word	0x00002430


	//   ....[12]....
        /*0438*/ 	.word	0x00002d70


	//   ....[13]....
        /*043c*/ 	.word	0x00002dd0


	//   ....[14]....
        /*0440*/ 	.word	0x00003d80


	//   ....[15]....
        /*0444*/ 	.word	0x00003dc0


	//   ....[16]....
        /*0448*/ 	.word	0x000044f0


	//   ....[17]....
        /*044c*/ 	.word	0x00004620


	//   ....[18]....
        /*0450*/ 	.word	0x00004ec0


	//   ....[19]....
        /*0454*/ 	.word	0x00004f30


	//   ....[20]....
        /*0458*/ 	.word	0x00006590


	//   ....[21]....
        /*045c*/ 	.word	0x000065c0


	//   ....[22]....
        /*0460*/ 	.word	0x00006b20


	//   ....[23]....
        /*0464*/ 	.word	0x00006bb0


	//   ....[24]....
        /*0468*/ 	.word	0x00007cb0


	//   ....[25]....
        /*046c*/ 	.word	0x00007cf0


	//   ....[26]....
        /*0470*/ 	.word	0x00007e00


	//   ....[27]....
        /*0474*/ 	.word	0x00007e10


	//   ....[28]....
        /*0478*/ 	.word	0x00008b50


	//   ....[29]....
        /*047c*/ 	.word	0x00008b90


	//   ....[30]....
        /*0480*/ 	.word	0x00008bd0


	//   ....[31]....
        /*0484*/ 	.word	0x00008c00


	//   ....[32]....
        /*0488*/ 	.word	0x000090e0


	//   ....[33]....
        /*048c*/ 	.word	0x00009120


	//   ....[34]....
        /*0490*/ 	.word	0x00009150


	//   ....[35]....
        /*0494*/ 	.word	0x00009180


	//   ....[36]....
        /*0498*/ 	.word	0x000091a0


	//   ....[37]....
        /*049c*/ 	.word	0x000091b0


	//   ....[38]....
        /*04a0*/ 	.word	0x000091d0


	//   ....[39]....
        /*04a4*/ 	.word	0x000091f0


	//   ....[40]....
        /*04a8*/ 	.word	0x00009a80


	//   ....[41]....
        /*04ac*/ 	.word	0x00009ab0


	//   ....[42]....
        /*04b0*/ 	.word	0x00009af0


	//   ....[43]....
        /*04b4*/ 	.word	0x00009b20


	//   ....[44]....
        /*04b8*/ 	.word	0x00009b30


	//   ....[45]....
        /*04bc*/ 	.word	0x00009b40


	//   ....[46]....
        /*04c0*/ 	.word	0x00009b50


	//   ....[47]....
        /*04c4*/ 	.word	0x00009b70


	//   ....[48]....
        /*04c8*/ 	.word	0x00009cb0


	//   ....[49]....
        /*04cc*/ 	.word	0x00009e90


	//   ....[50]....
        /*04d0*/ 	.word	0x00009ec0


	//   ....[51]....
        /*04d4*/ 	.word	0x00009ef0


	//   ....[52]....
        /*04d8*/ 	.word	0x00009f20


	//   ....[53]....
        /*04dc*/ 	.word	0x00009f50


	//   ....[54]....
        /*04e0*/ 	.word	0x00009f80


	//   ....[55]....
        /*04e4*/ 	.word	0x0000a0f0


	//   ....[56]....
        /*04e8*/ 	.word	0x0000a120


	//   ....[57]....
        /*04ec*/ 	.word	0x0000a150


	//   ....[58]....
        /*04f0*/ 	.word	0x0000a180


	//   ....[59]....
        /*04f4*/ 	.word	0x0000a1b0


	//   ....[60]....
        /*04f8*/ 	.word	0x0000a1e0


	//   ....[61]....
        /*04fc*/ 	.word	0x0000a280


	//   ....[62]....
        /*0500*/ 	.word	0x0000a2e0


	//   ....[63]....
        /*0504*/ 	.word	0x0000a380


	//   ....[64]....
        /*0508*/ 	.word	0x0000b510


	//   ....[65]....
        /*050c*/ 	.word	0x0000c0c0


	//   ....[66]....
        /*0510*/ 	.word	0x0000c0e0


	//   ....[67]....
        /*0514*/ 	.word	0x0000c100


	//   ....[68]....
        /*0518*/ 	.word	0x0000c1a0


	//   ....[69]....
        /*051c*/ 	.word	0x0000c1b0


	//   ....[70]....
        /*0520*/ 	.word	0x0000c240


	//   ....[71]....
        /*0524*/ 	.word	0x0000c250


	//   ....[72]....
        /*0528*/ 	.word	0x0000c2e0


	//   ....[73]....
        /*052c*/ 	.word	0x0000c2f0


	//   ....[74]....
        /*0530*/ 	.word	0x0000c380


	//   ....[75]....
        /*0534*/ 	.word	0x0000c390


	//   ....[76]....
        /*0538*/ 	.word	0x0000c420


	//   ....[77]....
        /*053c*/ 	.word	0x0000c430


	//   ....[78]....
        /*0540*/ 	.word	0x0000c4c0


	//   ....[79]....
        /*0544*/ 	.word	0x0000c4d0


	//   ....[80]....
        /*0548*/ 	.word	0x0000c4e0


	//   ....[81]....
        /*054c*/ 	.word	0x0000c580


	//   ....[82]....
        /*0550*/ 	.word	0x0000c590


	//   ....[83]....
        /*0554*/ 	.word	0x0000c5a0


	//   ....[84]....
        /*0558*/ 	.word	0x0000c630


	//   ....[85]....
        /*055c*/ 	.word	0x0000c660


	//   ....[86]....
        /*0560*/ 	.word	0x0000c6c0


	//   ....[87]....
        /*0564*/ 	.word	0x0000c6d0


	//   ....[88]....
        /*0568*/ 	.word	0x0000c6f0


	//   ....[89]....
        /*056c*/ 	.word	0x0000e580


	//   ....[90]....
        /*0570*/ 	.word	0x0000e5d0


	//   ....[91]....
        /*0574*/ 	.word	0x0000e600


	//   ....[92]....
        /*0578*/ 	.word	0x0000e630


	//   ....[93]....
        /*057c*/ 	.word	0x0000e640


	//   ....[94]....
        /*0580*/ 	.word	0x0000e670


	//   ....[95]....
        /*0584*/ 	.word	0x0000e6a0


	//   ....[96]....
        /*0588*/ 	.word	0x0000e6d0


	//   ....[97]....
        /*058c*/ 	.word	0x0000e850


	//   ....[98]....
        /*0590*/ 	.word	0x0000e880


	//   ....[99]....
        /*0594*/ 	.word	0x0000e8b0


	//   ....[100]....
        /*0598*/ 	.word	0x0000e8e0


	//   ....[101]....
        /*059c*/ 	.word	0x0000e910


	//   ....[102]....
        /*05a0*/ 	.word	0x0000e940


	//   ....[103]....
        /*05a4*/ 	.word	0x0000ea00


	//   ....[104]....
        /*05a8*/ 	.word	0x0000ea20


	//   ....[105]....
        /*05ac*/ 	.word	0x0000ea90


	//   ....[106]....
        /*05b0*/ 	.word	0x0000f130


	//   ....[107]....
        /*05b4*/ 	.word	0x0000f6d0


	//   ....[108]....
        /*05b8*/ 	.word	0x0000f880


	//   ....[109]....
        /*05bc*/ 	.word	0x0000f8d0


	//   ....[110]....
        /*05c0*/ 	.word	0x0000f930


	//   ....[111]....
        /*05c4*/ 	.word	0x0000fa30


	//   ....[112]....
        /*05c8*/ 	.word	0x0000fa90


	//   ....[113]....
        /*05cc*/ 	.word	0x0000fb90


	//   ....[114]....
        /*05d0*/ 	.word	0x0000fbf0


	//   ....[115]....
        /*05d4*/ 	.word	0x0000fcf0


	//   ....[116]....
        /*05d8*/ 	.word	0x0000fd50


	//   ....[117]....
        /*05dc*/ 	.word	0x0000fe50


	//   ....[118]....
        /*05e0*/ 	.word	0x0000feb0


	//   ....[119]....
        /*05e4*/ 	.word	0x0000ffb0


	//   ....[120]....
        /*05e8*/ 	.word	0x00010010


	//   ....[121]....
        /*05ec*/ 	.word	0x00010100


	//   ....[122]....
        /*05f0*/ 	.word	0x00010160


	//   ....[123]....
        /*05f4*/ 	.word	0x00010210


	//   ....[124]....
        /*05f8*/ 	.word	0x000102e0


	//   ....[125]....
        /*05fc*/ 	.word	0x00010390


	//   ....[126]....
        /*0600*/ 	.word	0x000103f0


	//   ....[127]....
        /*0604*/ 	.word	0x000104c0


	//   ....[128]....
        /*0608*/ 	.word	0x00010530


	//   ....[129]....
        /*060c*/ 	.word	0x000105f0


	//   ....[130]....
        /*0610*/ 	.word	0x00010660


	//   ....[131]....
        /*0614*/ 	.word	0x00010700


	//   ....[132]....
        /*0618*/ 	.word	0x00010a10


	//   ....[133]....
        /*061c*/ 	.word	0x00010ab0


	//   ....[134]....
        /*0620*/ 	.word	0x00010bd0


	//   ....[135]....
        /*0624*/ 	.word	0x00010c40


	//   ....[136]....
        /*0628*/ 	.word	0x00010cb0


	//   ....[137]....
        /*062c*/ 	.word	0x00010d20


	//   ....[138]....
        /*0630*/ 	.word	0x00010d90


	//   ....[139]....
        /*0634*/ 	.word	0x00010e10


	//   ....[140]....
        /*0638*/ 	.word	0x00010ea0


	//   ....[141]....
        /*063c*/ 	.word	0x00010f30


	//   ....[142]....
        /*0640*/ 	.word	0x00010fa0


	//   ....[143]....
        /*0644*/ 	.word	0x00011010


	//   ....[144]....
        /*0648*/ 	.word	0x00011080


	//   ....[145]....
        /*064c*/ 	.word	0x00011100


	//   ....[146]....
        /*0650*/ 	.word	0x00011170


	//   ....[147]....
        /*0654*/ 	.word	0x00011210


	//   ....[148]....
        /*0658*/ 	.word	0x000112a0


	//   ....[149]....
        /*065c*/ 	.word	0x000113c0


	//----- nvinfo : EIATTR_REG_RECONFIG
	.align		4
.L_1699:
        /*0660*/ 	.byte	0x01, 0x54
	.zero		2


	//----- nvinfo : EIATTR_SYSCALL_OFFSETS
	.align		4
        /*0664*/ 	.byte	0x04, 0x46
        /*0666*/ 	.short	(.L_1701 - .L_1700)


	//   ....[0]....
.L_1700:
        /*0668*/ 	.word	0x00001700


	//   ....[1]....
        /*066c*/ 	.word	0x0000b180


	//   ....[2]....
        /*0670*/ 	.word	0x0000b2d0


	//   ....[3]....
        /*0674*/ 	.word	0x0000b3c0


	//   ....[4]....
        /*0678*/ 	.word	0x0000bbb0


	//----- nvinfo : EIATTR_MBARRIER_INSTR_OFFSETS
	.align		4
.L_1701:
        /*067c*/ 	.byte	0x04, 0x39
        /*067e*/ 	.short	(.L_1703 - .L_1702)


	//   ....[0]....
.L_1702:
        /*0680*/ 	.word	0x00000270
        /*0684*/ 	.word	0x000000ff
        /*0688*/ 	.word	0x00016800
        /*068c*/ 	.short	0x0100
        /*068e*/ 	.byte	0x08
	.zero		1


	//   ....[1]....
        /*0690*/ 	.word	0x00000280
        /*0694*/ 	.word	0x000000ff
        /*0698*/ 	.word	0x00016820
        /*069c*/ 	.short	0x0100
        /*069e*/ 	.byte	0x08
	.zero		1


	//   ....[2]....
        /*06a0*/ 	.word	0x00000370
        /*06a4*/ 	.word	0x000000ff
        /*06a8*/ 	.word	0x00016830
        /*06ac*/ 	.short	0x0100
        /*06ae*/ 	.byte	0x08
	.zero		1


	//   ....[3]....
        /*06b0*/ 	.word	0x00000380
        /*06b4*/ 	.word	0x000000ff
        /*06b8*/ 	.word	0x00016840
        /*06bc*/ 	.short	0x0100
        /*06be*/ 	.byte	0x08
	.zero		1


	//   ....[4]....
        /*06c0*/ 	.word	0x00000390
        /*06c4*/ 	.word	0x000000ff
        /*06c8*/ 	.word	0x00016838
        /*06cc*/ 	.short	0x0100
        /*06ce*/ 	.byte	0x08
	.zero		1


	//   ....[5]....
        /*06d0*/ 	.word	0x000003a0
        /*06d4*/ 	.word	0x000000ff
        /*06d8*/ 	.word	0x00016848
        /*06dc*/ 	.short	0x0100
        /*06de*/ 	.byte	0x08
	.zero		1


	//   ....[6]....
        /*06e0*/ 	.word	0x000004d0
        /*06e4*/ 	.word	0x000000ff
        /*06e8*/ 	.word	0x00016850
        /*06ec*/ 	.short	0x0100
        /*06ee*/ 	.byte	0x08
	.zero		1


	//   ....[7]....
        /*06f0*/ 	.word	0x000004e0
        /*06f4*/ 	.word	0x000000ff
        /*06f8*/ 	.word	0x00016860
        /*06fc*/ 	.short	0x0100
        /*06fe*/ 	.byte	0x08
	.zero		1


	//   ....[8]....
        /*0700*/ 	.word	0x000004f0
        /*0704*/ 	.word	0x000000ff
        /*0708*/ 	.word	0x00016858
        /*070c*/ 	.short	0x0100
        /*070e*/ 	.byte	0x08
	.zero		1


	//   ....[9]....
        /*0710*/ 	.word	0x00000500
        /*0714*/ 	.word	0x000000ff
        /*0718*/ 	.word	0x00016868
        /*071c*/ 	.short	0x0100
        /*071e*/ 	.byte	0x08
	.zero		1


	//   ....[10]....
        /*0720*/ 	.word	0x000005f0
        /*0724*/ 	.word	0x000000ff
        /*0728*/ 	.word	0x00016870
        /*072c*/ 	.short	0x0100
        /*072e*/ 	.byte	0x06
	.zero		1


	//   ....[11]....
        /*0730*/ 	.word	0x00000600
        /*0734*/ 	.word	0x000000ff
        /*0738*/ 	.word	0x00016880
        /*073c*/ 	.short	0x0100
        /*073e*/ 	.byte	0x06
	.zero		1


	//   ....[12]....
        /*0740*/ 	.word	0x00000610
        /*0744*/ 	.word	0x000000ff
        /*0748*/ 	.word	0x00016878
        /*074c*/ 	.short	0x0100
        /*074e*/ 	.byte	0x06
	.zero		1


	//   ....[13]....
        /*0750*/ 	.word	0x00000620
        /*0754*/ 	.word	0x000000ff
        /*0758*/ 	.word	0x00016888
        /*075c*/ 	.short	0x0100
        /*075e*/ 	.byte	0x06
	.zero		1


	//   ....[14]....
        /*0760*/ 	.word	0x00000750
        /*0764*/ 	.word	0x000000ff
        /*0768*/ 	.word	0x00016890
        /*076c*/ 	.short	0x0100
        /*076e*/ 	.byte	0x08
	.zero		1


	//   ....[15]....
        /*0770*/ 	.word	0x00000760
        /*0774*/ 	.word	0x000000ff
        /*0778*/ 	.word	0x000168a0
        /*077c*/ 	.short	0x0100
        /*077e*/ 	.byte	0x08
	.zero		1


	//   ....[16]....
        /*0780*/ 	.word	0x00000770
        /*0784*/ 	.word	0x000000ff
        /*0788*/ 	.word	0x00016898
        /*078c*/ 	.short	0x0100
        /*078e*/ 	.byte	0x08
	.zero		1


	//   ....[17]....
        /*0790*/ 	.word	0x00000780
        /*0794*/ 	.word	0x000000ff
        /*0798*/ 	.word	0x000168a8
        /*079c*/ 	.short	0x0100
        /*079e*/ 	.byte	0x08
	.zero		1


	//   ....[18]....
        /*07a0*/ 	.word	0x000008b0
        /*07a4*/ 	.word	0x000000ff
        /*07a8*/ 	.word	0x000168b0
        /*07ac*/ 	.short	0x0100
        /*07ae*/ 	.byte	0x08
	.zero		1


	//   ....[19]....
        /*07b0*/ 	.word	0x000008c0
        /*07b4*/ 	.word	0x000000ff
        /*07b8*/ 	.word	0x000168c0
        /*07bc*/ 	.short	0x0100
        /*07be*/ 	.byte	0x08
	.zero		1


	//   ....[20]....
        /*07c0*/ 	.word	0x000008d0
        /*07c4*/ 	.word	0x000000ff
        /*07c8*/ 	.word	0x000168b8
        /*07cc*/ 	.short	0x0100
        /*07ce*/ 	.byte	0x08
	.zero		1


	//   ....[21]....
        /*07d0*/ 	.word	0x000008e0
        /*07d4*/ 	.word	0x000000ff
        /*07d8*/ 	.word	0x000168c8
        /*07dc*/ 	.short	0x0100
        /*07de*/ 	.byte	0x08
	.zero		1


	//   ....[22]....
        /*07e0*/ 	.word	0x00001780
        /*07e4*/ 	.word	0x000000ff
        /*07e8*/ 	.word	0x00016800
        /*07ec*/ 	.short	0x010a
        /*07ee*/ 	.byte	0x2d
	.zero		1


	//   ....[23]....
        /*07f0*/ 	.word	0x00001800
        /*07f4*/ 	.word	0x00000002
        /*07f8*/ 	.word	0x00016830
        /*07fc*/ 	.short	0x010a
        /*07fe*/ 	.byte	0x3f
	.zero		1


	//   ....[24]....
        /*0800*/ 	.word	0x00001860
        /*0804*/ 	.word	0x00000002
        /*0808*/ 	.word	0x00016830
        /*080c*/ 	.short	0x010a
        /*080e*/ 	.byte	0x3f
	.zero		1


	//   ....[25]....
        /*0810*/ 	.word	0x00001de0
        /*0814*/ 	.word	0x00000002
        /*0818*/ 	.word	0x00000000
        /*081c*/ 	.short	0x0101
        /*081e*/ 	.byte	0x3f
	.zero		1


	//   ....[26]....
        /*0820*/ 	.word	0x000039e0
        /*0824*/ 	.word	0x000000ff
        /*0828*/ 	.word	0x00016830
        /*082c*/ 	.short	0x010a
        /*082e*/ 	.byte	0x06
	.zero		1


	//   ....[27]....
        /*0830*/ 	.word	0x00003a20
        /*0834*/ 	.word	0x000000ff
        /*0838*/ 	.word	0x00016830
        /*083c*/ 	.short	0x010a
        /*083e*/ 	.byte	0x06
	.zero		1


	//   ....[28]....
        /*0840*/ 	.word	0x00003c00
        /*0844*/ 	.word	0x000000ff
        /*0848*/ 	.word	0x00016850
        /*084c*/ 	.short	0x010a
        /*084e*/ 	.byte	0x06
	.zero		1


	//   ....[29]....
        /*0850*/ 	.word	0x00003c40
        /*0854*/ 	.word	0x000000ff
        /*0858*/ 	.word	0x00016850
        /*085c*/ 	.short	0x010a
        /*085e*/ 	.byte	0x06
	.zero		1


	//   ....[30]....
        /*0860*/ 	.word	0x000054b0
        /*0864*/ 	.word	0x00000024
        /*0868*/ 	.word	0x00000000
        /*086c*/ 	.short	0x0101
        /*086e*/ 	.byte	0x3f
	.zero		1


	//   ....[31]....
        /*0870*/ 	.word	0x00005770
        /*0874*/ 	.word	0x00000024
        /*0878*/ 	.word	0x00000000
        /*087c*/ 	.short	0x0101
        /*087e*/ 	.byte	0x3f
	.zero		1


	//   ....[32]....
        /*0880*/ 	.word	0x00006010
        /*0884*/ 	.word	0x000000ff
        /*0888*/ 	.word	0x00016830
        /*088c*/ 	.short	0x010a
        /*088e*/ 	.byte	0x06
	.zero		1


	//   ....[33]....
        /*0890*/ 	.word	0x00006050
        /*0894*/ 	.word	0x000000ff
        /*0898*/ 	.word	0x00016830
        /*089c*/ 	.short	0x010a
        /*089e*/ 	.byte	0x06
	.zero		1


	//   ....[34]....
        /*08a0*/ 	.word	0x00006230
        /*08a4*/ 	.word	0x000000ff
        /*08a8*/ 	.word	0x00016850
        /*08ac*/ 	.short	0x010a
        /*08ae*/ 	.byte	0x06
	.zero		1


	//   ....[35]....
        /*08b0*/ 	.word	0x00006270
        /*08b4*/ 	.word	0x000000ff
        /*08b8*/ 	.word	0x00016850
        /*08bc*/ 	.short	0x010a
        /*08be*/ 	.byte	0x06
	.zero		1


	//   ....[36]....
        /*08c0*/ 	.word	0x00007540
        /*08c4*/ 	.word	0x0000001f
        /*08c8*/ 	.word	0x00000000
        /*08cc*/ 	.short	0x0101
        /*08ce*/ 	.byte	0x3f
	.zero		1


	//   ....[37]....
        /*08d0*/ 	.word	0x000076f0
        /*08d4*/ 	.word	0x0000001f
        /*08d8*/ 	.word	0x00000000
        /*08dc*/ 	.short	0x0101
        /*08de*/ 	.byte	0x3f
	.zero		1


	//   ....[38]....
        /*08e0*/ 	.word	0x00007c20
        /*08e4*/ 	.word	0x000000ff
        /*08e8*/ 	.word	0x00016850
        /*08ec*/ 	.short	0x010a
        /*08ee*/ 	.byte	0x05
	.zero		1


	//   ....[39]....
        /*08f0*/ 	.word	0x00007c60
        /*08f4*/ 	.word	0x000000ff
        /*08f8*/ 	.word	0x00016850
        /*08fc*/ 	.short	0x010a
        /*08fe*/ 	.byte	0x05
	.zero		1


	//   ....[40]....
        /*0900*/ 	.word	0x00008190
        /*0904*/ 	.word	0x00000008
        /*0908*/ 	.word	0x00000000
        /*090c*/ 	.short	0x0101
        /*090e*/ 	.byte	0x3f
	.zero		1


	//   ....[41]....
        /*0910*/ 	.word	0x00009050
        /*0914*/ 	.word	0x00000000
        /*0918*/ 	.word	0x00000000
        /*091c*/ 	.short	0x0101
        /*091e*/ 	.byte	0x3f
	.zero		1


	//   ....[42]....
        /*0920*/ 	.word	0x0000b710
        /*0924*/ 	.word	0x00000003
        /*0928*/ 	.word	0x00016840
        /*092c*/ 	.short	0x010a
        /*092e*/ 	.byte	0x3f
	.zero		1


	//   ....[43]....
        /*0930*/ 	.word	0x0000c7c0
        /*0934*/ 	.word	0x00000016
        /*0938*/ 	.word	0x00016800
        /*093c*/ 	.short	0x0107
        /*093e*/ 	.byte	0x3f
	.zero		1


	//   ....[44]....
        /*0940*/ 	.word	0x0000c8c0
        /*0944*/ 	.word	0x00000016
        /*0948*/ 	.word	0x00016800
        /*094c*/ 	.short	0x0101
        /*094e*/ 	.byte	0x3f
	.zero		1


	//   ....[45]....
        /*0950*/ 	.word	0x0000c8e0
        /*0954*/ 	.word	0x00000016
        /*0958*/ 	.word	0x00016820
        /*095c*/ 	.short	0x010a
        /*095e*/ 	.byte	0x3f
	.zero		1


	//   ....[46]....
        /*0960*/ 	.word	0x0000cbe0
        /*0964*/ 	.word	0x00000002
        /*0968*/ 	.word	0x00016840
        /*096c*/ 	.short	0x010a
        /*096e*/ 	.byte	0x3f
	.zero		1


	//   ....[47]....
        /*0970*/ 	.word	0x0000ce60
        /*0974*/ 	.word	0x00000003
        /*0978*/ 	.word	0x00000060
        /*097c*/ 	.short	0x010a
        /*097e*/ 	.byte	0x3f
	.zero		1


	//   ....[48]....
        /*0980*/ 	.word	0x0000d390
        /*0984*/ 	.word	0x00000002
        /*0988*/ 	.word	0x00016840
        /*098c*/ 	.short	0x010a
        /*098e*/ 	.byte	0x3f
	.zero		1


	//   ....[49]....
        /*0990*/ 	.word	0x0000d610
        /*0994*/ 	.word	0x0000000a
        /*0998*/ 	.word	0x00000060
        /*099c*/ 	.short	0x010a
        /*099e*/ 	.byte	0x3f
	.zero		1


	//   ....[50]....
        /*09a0*/ 	.word	0x0000da90
        /*09a4*/ 	.word	0x00000002
        /*09a8*/ 	.word	0x00016840
        /*09ac*/ 	.short	0x010a
        /*09ae*/ 	.byte	0x3f
	.zero		1


	//   ....[51]....
        /*09b0*/ 	.word	0x0000dd20
        /*09b4*/ 	.word	0x00000008
        /*09b8*/ 	.word	0x00000060
        /*09bc*/ 	.short	0x010a
        /*09be*/ 	.byte	0x3f
	.zero		1


	//   ....[52]....
        /*09c0*/ 	.word	0x0000e160
        /*09c4*/ 	.word	0x00000003
        /*09c8*/ 	.word	0x00016860
        /*09cc*/ 	.short	0x010a
        /*09ce*/ 	.byte	0x3f
	.zero		1


	//   ....[53]....
        /*09d0*/ 	.word	0x0000f0b0
        /*09d4*/ 	.word	0x00000009
        /*09d8*/ 	.word	0x00016820
        /*09dc*/ 	.short	0x010a
        /*09de*/ 	.byte	0x3f
	.zero		1


	//   ....[54]....
        /*09e0*/ 	.word	0x0000f250
        /*09e4*/ 	.word	0x00000006
        /*09e8*/ 	.word	0x00000000
        /*09ec*/ 	.short	0x010a
        /*09ee*/ 	.byte	0x3f
	.zero		1


	//   ....[55]....
        /*09f0*/ 	.word	0x0000f2c0
        /*09f4*/ 	.word	0x00000007
        /*09f8*/ 	.word	0x00000000
        /*09fc*/ 	.short	0x010a
        /*09fe*/ 	.byte	0x3f
	.zero		1


	//   ....[56]....
        /*0a00*/ 	.word	0x0000f320
        /*0a04*/ 	.word	0x00000004
        /*0a08*/ 	.word	0x00000000
        /*0a0c*/ 	.short	0x010a
        /*0a0e*/ 	.byte	0x3f
	.zero		1


	//   ....[57]....
        /*0a10*/ 	.word	0x0000f350
        /*0a14*/ 	.word	0x00000005
        /*0a18*/ 	.word	0x00000000
        /*0a1c*/ 	.short	0x010a
        /*0a1e*/ 	.byte	0x3f
	.zero		1


	//   ....[58]....
        /*0a20*/ 	.word	0x0000f3c0
        /*0a24*/ 	.word	0x00000003
        /*0a28*/ 	.word	0x00016800
        /*0a2c*/ 	.short	0x010a
        /*0a2e*/ 	.byte	0x3f
	.zero		1


	//   ....[59]....
        /*0a30*/ 	.word	0x0000f410
        /*0a34*/ 	.word	0x00000002
        /*0a38*/ 	.word	0x00016830
        /*0a3c*/ 	.short	0x010a
        /*0a3e*/ 	.byte	0x3f
	.zero		1


	//   ....[60]....
        /*0a40*/ 	.word	0x0000f470
        /*0a44*/ 	.word	0x00000007
        /*0a48*/ 	.word	0x00016830
        /*0a4c*/ 	.short	0x010a
        /*0a4e*/ 	.byte	0x3f
	.zero		1


	//   ....[61]....
        /*0a50*/ 	.word	0x0000f4d0
        /*0a54*/ 	.word	0x00000007
        /*0a58*/ 	.word	0x00016850
        /*0a5c*/ 	.short	0x010a
        /*0a5e*/ 	.byte	0x3f
	.zero		1


	//   ....[62]....
        /*0a60*/ 	.word	0x0000f530
        /*0a64*/ 	.word	0x00000009
        /*0a68*/ 	.word	0x00016830
        /*0a6c*/ 	.short	0x010a
        /*0a6e*/ 	.byte	0x3f
	.zero		1


	//   ....[63]....
        /*0a70*/ 	.word	0x0000f590
        /*0a74*/ 	.word	0x00000009
        /*0a78*/ 	.word	0x00016850
        /*0a7c*/ 	.short	0x010a
        /*0a7e*/ 	.byte	0x3f
	.zero		1


	//   ....[64]....
        /*0a80*/ 	.word	0x0000f5f0
        /*0a84*/ 	.word	0x00000005
        /*0a88*/ 	.word	0x00016850
        /*0a8c*/ 	.short	0x010a
        /*0a8e*/ 	.byte	0x3f
	.zero		1


	//   ....[65]....
        /*0a90*/ 	.word	0x0000f790
        /*0a94*/ 	.word	0x00000003
        /*0a98*/ 	.word	0x00016840
        /*0a9c*/ 	.short	0x010a
        /*0a9e*/ 	.byte	0x3f
	.zero		1


	//   ....[66]....
        /*0aa0*/ 	.word	0x00010730
        /*0aa4*/ 	.word	0x00000016
        /*0aa8*/ 	.word	0x00016820
        /*0aac*/ 	.short	0x010a
        /*0aae*/ 	.byte	0x3f
	.zero		1


	//   ....[67]....
        /*0ab0*/ 	.word	0x00010780
        /*0ab4*/ 	.word	0x00000002
        /*0ab8*/ 	.word	0x00016840
        /*0abc*/ 	.short	0x010a
        /*0abe*/ 	.byte	0x3f
	.zero		1


	//   ....[68]....
        /*0ac0*/ 	.word	0x000107d0
        /*0ac4*/ 	.word	0x00000003
        /*0ac8*/ 	.word	0x00000060
        /*0acc*/ 	.short	0x010a
        /*0ace*/ 	.byte	0x3f
	.zero		1


	//   ....[69]....
        /*0ad0*/ 	.word	0x00010820
        /*0ad4*/ 	.word	0x00000002
        /*0ad8*/ 	.word	0x00016840
        /*0adc*/ 	.short	0x010a
        /*0ade*/ 	.byte	0x3f
	.zero		1


	//   ....[70]....
        /*0ae0*/ 	.word	0x00010870
        /*0ae4*/ 	.word	0x0000000a
        /*0ae8*/ 	.word	0x00000060
        /*0aec*/ 	.short	0x010a
        /*0aee*/ 	.byte	0x3f
	.zero		1


	//   ....[71]....
        /*0af0*/ 	.word	0x000108c0
        /*0af4*/ 	.word	0x00000002
        /*0af8*/ 	.word	0x00016840
        /*0afc*/ 	.short	0x010a
        /*0afe*/ 	.byte	0x3f
	.zero		1


	//   ....[72]....
        /*0b00*/ 	.word	0x00010910
        /*0b04*/ 	.word	0x00000008
        /*0b08*/ 	.word	0x00000060
        /*0b0c*/ 	.short	0x010a
        /*0b0e*/ 	.byte	0x3f
	.zero		1


	//   ....[73]....
        /*0b10*/ 	.word	0x00010960
        /*0b14*/ 	.word	0x00000003
        /*0b18*/ 	.word	0x00016860
        /*0b1c*/ 	.short	0x010a
        /*0b1e*/ 	.byte	0x3f
	.zero		1


	//   ....[74]....
        /*0b20*/ 	.word	0x000112e0
        /*0b24*/ 	.word	0x00000009
        /*0b28*/ 	.word	0x00016820
        /*0b2c*/ 	.short	0x010a
        /*0b2e*/ 	.byte	0x3f
	.zero		1


	//   ....[75]....
        /*0b30*/ 	.word	0x00011480
        /*0b34*/ 	.word	0x00000006
        /*0b38*/ 	.word	0x00000000
        /*0b3c*/ 	.short	0x010a
        /*0b3e*/ 	.byte	0x3f
	.zero		1


	//   ....[76]....
        /*0b40*/ 	.word	0x000114d0
        /*0b44*/ 	.word	0x00000007
        /*0b48*/ 	.word	0x00000000
        /*0b4c*/ 	.short	0x010a
        /*0b4e*/ 	.byte	0x3f
	.zero		1


	//   ....[77]....
        /*0b50*/ 	.word	0x00011520
        /*0b54*/ 	.word	0x00000004
        /*0b58*/ 	.word	0x00000000
        /*0b5c*/ 	.short	0x010a
        /*0b5e*/ 	.byte	0x3f
	.zero		1


	//----- nvinfo : EIATTR_NUM_MBARRIERS
	.align		4
.L_1703:
        /*0b60*/ 	.byte	0x03, 0x38
        /*0b62*/ 	.short	0x0016


	//----- nvinfo : EIATTR_EXIT_INSTR_OFFSETS
	.align		4
        /*0b64*/ 	.byte	0x04, 0x1c
        /*0b66*/ 	.short	(.L_1705 - .L_1704)


	//   ....[0]....
.L_1704:
        /*0b68*/ 	.word	0x00000a80


	//   ....[1]....
        /*0b6c*/ 	.word	0x00009c70


	//   ....[2]....
        /*0b70*/ 	.word	0x0000f3a0


	//----- nvinfo : EIATTR_MAX_THREADS
	.align		4
.L_1705:
        /*0b74*/ 	.byte	0x04, 0x05
        /*0b76*/ 	.short	(.L_1707 - .L_1706)
.L_1706:
        /*0b78*/ 	.word	0x00000200
        /*0b7c*/ 	.word	0x00000001
        /*0b80*/ 	.word	0x00000001


	//----- nvinfo : EIATTR_CRS_STACK_SIZE
	.align		4
.L_1707:
        /*0b84*/ 	.byte	0x04, 0x1e
        /*0b86*/ 	.short	(.L_1709 - .L_1708)
.L_1708:
        /*0b88*/ 	.word	0x00000000


	//----- nvinfo : EIATTR_CBANK_PARAM_SIZE
	.align		4
.L_1709:
        /*0b8c*/ 	.byte	0x03, 0x19
        /*0b8e*/ 	.short	0x0af0


	//----- nvinfo : EIATTR_PARAM_CBANK
	.align		4
        /*0b90*/ 	.byte	0x04, 0x0a
        /*0b92*/ 	.short	(.L_1711 - .L_1710)
	.align		4
.L_1710:
        /*0b94*/ 	.word	index@(.nv.constant0._ZN7cutlass13device_kernelIN5flash11enable_sm90INS1_16FlashAttnFwdSm90INS1_25CollectiveMainloopFwdSm90ILi2EN4cute5tupleIJNS5_1CILi1EEES8_S8_EEENS6_IJNS7_ILi192EEENS7_ILi128EEENS7_ILi64EEEEEELi64ENS_6half_tEfNS_4arch4Sm90ELb1ELb0ELb0ELb1ELb0ELb0ELb0ELb1ELb1ELb1ELb0ELb0EEENS1_21CollectiveEpilogueFwdINS6_IJSA_SC_SB_EEES9_SE_SG_Li384ELb1ELb1ELb0ELb0EEENS1_36VarlenDynamicPersistentTileSchedulerILi192ELi128ELi384ELi128ELb0ELb1ELb1ELb1ELb1ELb1EEEEEEEEEvNT_6ParamsE)
        /*0b98*/ 	.short	0x0210
        /*0b9a*/ 	.short	0x0af0


	//----- nvinfo : EIATTR_SW_WAR
	.align		4
.L_1711:
        /*0b9c*/ 	.byte	0x04, 0x36
        /*0b9e*/ 	.short	(.L_1713 - .L_1712)
.L_1712:
        /*0ba0*/ 	.word	0x00000008
.L_1713:


//--------------------- .nv.info._ZN7cutlass13device_kernelIN5flash11enable_sm90INS1_16FlashAttnFwdSm90INS1_25CollectiveMainloopFwdSm90ILi2EN4cute5tupleIJNS5_1CILi1EEES8_S8_EEENS6_IJNS7_ILi192EEENS7_ILi128EEENS7_ILi64EEEEEELi64ENS_6half_tEfNS_4arch4Sm90ELb1ELb0ELb0ELb1ELb0ELb1ELb0ELb1ELb1ELb1ELb0ELb0EEENS1_21CollectiveEpilogueFwdINS6_IJSA_SC_SB_EEES9_SE_SG_Li384ELb1ELb1ELb0ELb0EEENS1_36VarlenDynamicPersistentTileSchedulerILi192ELi128ELi384ELi128ELb0ELb1ELb1ELb1ELb1ELb1EEEEEEEEEvNT_6ParamsE --------------------------
	.section	.nv.info._ZN7cutlass13device_kernelIN5flash11enable_sm90INS1_16FlashAttnFwdSm90INS1_25CollectiveMainloopFwdSm90ILi2EN4cute5tupleIJNS5_1CILi1EEES8_S8_EEENS6_IJNS7_ILi192EEENS7_ILi128EEENS7_ILi64EEEEEELi64ENS_6half_tEfNS_4arch4Sm90ELb1ELb0ELb0ELb1ELb0ELb1ELb0ELb1ELb1ELb1ELb0ELb0EEENS1_21CollectiveEpilogueFwdINS6_IJSA_SC_SB_EEES9_SE_SG_Li384ELb1ELb1ELb0ELb0EEENS1_36VarlenDynamicPersistentTileSchedulerILi192ELi128ELi384ELi128ELb0ELb1ELb1ELb1ELb1ELb1EEEEEEEEEvNT_6ParamsE,"",@"SHT_CUDA_INFO"
	.sectionflags	@""
	.align	4


	//----- nvinfo : EIATTR_CUDA_API_VERSION
	.align		4
        /*0000*/ 	.byte	0x04, 0x37
        /*0002*/ 	.short	(.L_1715 - .L_1714)
.L_1714:
        /*0004*/ 	.word	0x00000082


	//----- nvinfo : EIATTR_KPARAM_INFO
	.align		4
.L_1715:
        /*0008*/ 	.byte	0x04, 0x17
        /*000a*/ 	.short	(.L_1717 - .L_1716)
.L_1716:
        /*000c*/ 	.word	0x00000000
        /*0010*/ 	.short	0x0000
        /*0012*/ 	.short	0x0070
        /*0014*/ 	.byte	0x00, 0xf0, 0x01, 0x2a


	//----- nvinfo : EIATTR_SPARSE_MMA_MASK
	.align		4
.L_1717:
        /*0018*/ 	.byte	0x03, 0x50
        /*001a*/ 	.short	0x0000


	//----- nvinfo : EIATTR_MAXREG_COUNT
	.align		4
        /*001c*/ 	.byte	0x03, 0x1b
        /*001e*/ 	.short	0x0080


	//----- nvinfo : EIATTR_NUM_BARRIERS
	.align		4
        /*0020*/ 	.byte	0x02, 0x4c
        /*0022*/ 	.byte	0x10
	.zero		1


	//----- nvinfo : EIATTR_EXTERNS
	.align		4
        /*0024*/ 	.byte	0x04, 0x0f
        /*0026*/ 	.short	(.L_1719 - .L_1718)


	//   ....[0]....
	.align		4
.L_1718:
        /*0028*/ 	.word	index@(__assertfail)


	//----- nvinfo : EIATTR_ANNOTATIONS
	.align		4
.L_1719:
        /*002c*/ 	.byte	0x04, 0x55
        /*002e*/ 	.short	(.L_1721 - .L_1720)


	//   ....[0]....
.L_1720:
        /* <DEDUP_REMOVED lines=68> */


	//----- nvinfo : EIATTR_MERCURY_ISA_VERSION
	.align		4
.L_1721:
        /*0458*/ 	.byte	0x03, 0x5f
        /*045a*/ 	.short	0x0101


	//----- nvinfo : EIATTR_UNUSED_LOAD_BYTE_OFFSET
	.align		4
        /*045c*/ 	.byte	0x04, 0x44
        /*045e*/ 	.short	(.L_1723 - .L_1722)


	//   ....[0]....
.L_1722:
        /*0460*/ 	.word	0x00000ad0
        /*0464*/ 	.word	0x0000fff0


	//   ....[1]....
        /*0468*/ 	.word	0x0000fe50
        /*046c*/ 	.word	0x0000fff0


	//----- nvinfo : EIATTR_INT_WARP_WIDE_INSTR_OFFSETS
	.align		4
.L_1723:
        /*0470*/ 	.byte	0x04, 0x31
        /*0472*/ 	.short	(.L_1725 - .L_1724)


	//   ....[0]....
.L_1724:
        /*0474*/ 	.word	0x00000180


	//   ....[1]....
        /*0478*/ 	.word	0x00000220


	//   ....[2]....
        /*047c*/ 	.word	0x00000290


	//   ....[3]....
        /*0480*/ 	.word	0x00013960


	//   ....[4]....
        /*0484*/ 	.word	0x000139f0


	//   ....[5]....
        /*0488*/ 	.word	0x00016aa0


	//   ....[6]....
        /*048c*/ 	.word	0x00016b30


	//----- nvinfo : EIATTR_COOP_GROUP_MASK_REGIDS
	.align		4
.L_1725:
        /*0490*/ 	.byte	0x04, 0x29
        /*0492*/ 	.short	(.L_1727 - .L_1726)


	//   ....[0]....
.L_1726:
        /*0494*/ 	.word	0xffffffff


	//   ....[1]....
        /*0498*/ 	.word	0xffffffff


	//   ....[2]....
        /*049c*/ 	.word	0xffffffff


	//   ....[3]....
        /*04a0*/ 	.word	0xffffffff


	//   ....[4]....
        /*04a4*/ 	.word	0xffffffff


	//   ....[5]....
        /*04a8*/ 	.word	0xffffffff


	//   ....[6]....
        /*04ac*/ 	.word	0xffffffff


	//   ....[7]....
        /*04b0*/ 	.word	0xffffffff


	//   ....[8]....
        /*04b4*/ 	.word	0xffffffff


	//   ....[9]....
        /*04b8*/ 	.word	0xffffffff


	//   ....[10]....
        /*04bc*/ 	.word	0xffffffff


	//   ....[11]....
        /*04c0*/ 	.word	0xffffffff


	//   ....[12]....
        /*04c4*/ 	.word	0xffffffff


	//   ....[13]....
        /*04c8*/ 	.word	0xffffffff


	//   ....[14]....
        /*04cc*/ 	.word	0xffffffff


	//   ....[15]....
        /*04d0*/ 	.word	0xffffffff


	//   ....[16]....
        /*04d4*/ 	.word	0xffffffff


	//   ....[17]....
        /*04d8*/ 	.word	0xffffffff


	//   ....[18]....
        /*04dc*/ 	.word	0xffffffff


	//   ....[19]....
        /*04e0*/ 	.word	0xffffffff


	//   ....[20]....
        /*04e4*/ 	.word	0xffffffff


	//   ....[21]....
        /*04e8*/ 	.word	0xffffffff


	//   ....[22]....
        /*04ec*/ 	.word	0xffffffff


	//   ....[23]....
        /*04f0*/ 	.word	0xffffffff


	//   ....[24]....
        /*04f4*/ 	.word	0xffffffff


	//   ....[25]....
        /*04f8*/ 	.word	0xffffffff


	//   ....[26]....
        /*04fc*/ 	.word	0xffffffff


	//   ....[27]....
        /*0500*/ 	.word	0xffffffff


	//   ....[28]....
        /*0504*/ 	.word	0xffffffff


	//   ....[29]....
        /*0508*/ 	.word	0xffffffff


	//   ....[30]....
        /*050c*/ 	.word	0xffffffff


	//   ....[31]....
        /*0510*/ 	.word	0xffffffff


	//   ....[32]....
        /*0514*/ 	.word	0xffffffff


	//   ....[33]....
        /*0518*/ 	.word	0xffffffff


	//   ....[34]....
        /*051c*/ 	.word	0xffffffff


	//   ....[35]....
        /*0520*/ 	.word	0xffffffff


	//   ....[36]....
        /*0524*/ 	.word	0xffffffff


	//   ....[37]....
        /*0528*/ 	.word	0xffffffff


	//   ....[38]....
        /*052c*/ 	.word	0xffffffff


	//   ....[39]....
        /*0530*/ 	.word	0xffffffff


	//   ....[40]....
        /*0534*/ 	.word	0xffffffff


	//   ....[41]....
        /*0538*/ 	.word	0xffffffff


	//   ....[42]....
        /*053c*/ 	.word	0xffffffff


	//   ....[43]....
        /*0540*/ 	.word	0xffffffff


	//   ....[44]....
        /*0544*/ 	.word	0xffffffff


	//   ....[45]....
        /*0548*/ 	.word	0xffffffff


	//   ....[46]....
        /*054c*/ 	.word	0xffffffff


	//   ....[47]....
        /*0550*/ 	.word	0xffffffff


	//   ....[48]....
        /*0554*/ 	.word	0xffffffff


	//   ....[49]....
        /*0558*/ 	.word	0xffffffff


	//   ....[50]....
        /*055c*/ 	.word	0xffffffff


	//   ....[51]....
        /*0560*/ 	.word	0xffffffff


	//   ....[52]....
        /*0564*/ 	.word	0xffffffff


	//   ....[53]....
        /*0568*/ 	.word	0xffffffff


	//   ....[54]....
        /*056c*/ 	.word	0xffffffff


	//   ....[55]....
        /*0570*/ 	.word	0xffffffff


	//   ....[56]....
        /*0574*/ 	.word	0xffffffff


	//   ....[57]....
        /*0578*/ 	.word	0xffffffff


	//   ....[58]....
        /*057c*/ 	.word	0xffffffff


	//   ....[59]....
        /*0580*/ 	.word	0xffffffff


	//   ....[60]....
        /*0584*/ 	.word	0xffffffff


	//   ....[61]....
        /*0588*/ 	.word	0xffffffff


	//   ....[62]....
        /*058c*/ 	.word	0xffffffff


	//   ....[63]....
        /*0590*/ 	.word	0xffffffff


	//   ....[64]....
        /*0594*/ 	.word	0xffffffff


	//   ....[65]....
        /*0598*/ 	.word	0xffffffff


	//   ....[66]....
        /*059c*/ 	.word	0xffffffff


	//   ....[67]....
        /*05a0*/ 	.word	0xffffffff


	//   ....[68]....
        /*05a4*/ 	.word	0xffffffff


	//   ....[69]....
        /*05a8*/ 	.word	0xffffffff


	//   ....[70]....
        /*05ac*/ 	.word	0xffffffff


	//   ....[71]....
        /*05b0*/ 	.word	0xffffffff


	//   ....[72]....
        /*05b4*/ 	.word	0xffffffff


	//   ....[73]....
        /*05b8*/ 	.word	0xffffffff


	//   ....[74]....
        /*05bc*/ 	.word	0xffffffff


	//   ....[75]....
        /*05c0*/ 	.word	0xffffffff


	//   ....[76]....
        /*05c4*/ 	.word	0xffffffff


	//   ....[77]....
        /*05c8*/ 	.word	0xffffffff


	//   ....[78]....
        /*05cc*/ 	.word	0xffffffff


	//   ....[79]....
        /*05d0*/ 	.word	0xffffffff


	//   ....[80]....
        /*05d4*/ 	.word	0xffffffff


	//   ....[81]....
        /*05d8*/ 	.word	0xffffffff


	//   ....[82]....
        /*05dc*/ 	.word	0xffffffff


	//   ....[83]....
        /*05e0*/ 	.word	0xffffffff


	//   ....[84]....
        /*05e4*/ 	.word	0xffffffff


	//   ....[85]....
        /*05e8*/ 	.word	0xffffffff


	//   ....[86]....
        /*05ec*/ 	.word	0xffffffff


	//   ....[87]....
        /*05f0*/ 	.word	0xffffffff


	//   ....[88]....
        /*05f4*/ 	.word	0xffffffff


	//   ....[89]....
        /*05f8*/ 	.word	0xffffffff


	//   ....[90]....
        /*05fc*/ 	.word	0xffffffff


	//   ....[91]....
        /*0600*/ 	.word	0xffffffff


	//   ....[92]....
        /*0604*/ 	.word	0xffffffff


	//   ....[93]....
        /*0608*/ 	.word	0xffffffff


	//   ....[94]....
        /*060c*/ 	.word	0xffffffff


	//   ....[95]....
        /*0610*/ 	.word	0xffffffff


	//   ....[96]....
        /*0614*/ 	.word	0xffffffff


	//   ....[97]....
        /*0618*/ 	.word	0xffffffff


	//   ....[98]....
        /*061c*/ 	.word	0xffffffff


	//   ....[99]....
        /*0620*/ 	.word	0xffffffff


	//   ....[100]....
        /*0624*/ 	.word	0xffffffff


	//   ....[101]....
        /*0628*/ 	.word	0xffffffff


	//   ....[102]....
        /*062c*/ 	.word	0xffffffff


	//   ....[103]....
        /*0630*/ 	.word	0xffffffff


	//   ....[104]....
        /*0634*/ 	.word	0xffffffff


	//   ....[105]....
        /*0638*/ 	.word	0xffffffff


	//   ....[106]....
        /*063c*/ 	.word	0xffffffff


	//   ....[107]....
        /*0640*/ 	.word	0xffffffff


	//   ....[108]....
        /*0644*/ 	.word	0xffffffff


	//   ....[109]....
        /*0648*/ 	.word	0xffffffff


	//   ....[110]....
        /*064c*/ 	.word	0xffffffff


	//   ....[111]....
        /*0650*/ 	.word	0xffffffff


	//   ....[112]....
        /*0654*/ 	.word	0xffffffff


	//   ....[113]....
        /*0658*/ 	.word	0xffffffff


	//   ....[114]....
        /*065c*/ 	.word	0xffffffff


	//   ....[115]....
        /*0660*/ 	.word	0xffffffff


	//   ....[116]....
        /*0664*/ 	.word	0xffffffff


	//   ....[117]....
        /*0668*/ 	.word	0xffffffff


	//   ....[118]....
        /*066c*/ 	.word	0xffffffff


	//   ....[119]....
        /*0670*/ 	.word	0xffffffff


	//   ....[120]....
        /*0674*/ 	.word	0xffffffff


	//   ....[121]....
        /*0678*/ 	.word	0xffffffff


	//   ....[122]....
        /*067c*/ 	.word	0xffffffff


	//   ....[123]....
        /*0680*/ 	.word	0xffffffff


	//   ....[124]....
        /*0684*/ 	.word	0x0500000f


	//   ....[125]....
        /*0688*/ 	.word	0x0500000f


	//   ....[126]....
        /*068c*/ 	.word	0x0500000f


	//   ....[127]....
        /*0690*/ 	.word	0x0500000f


	//   ....[128]....
        /*0694*/ 	.word	0x0500000f


	//   ....[129]....
        /*0698*/ 	.word	0x0500000f


	//   ....[130]....
        /*069c*/ 	.word	0x0500000f


	//   ....[131]....
        /*06a0*/ 	.word	0x0500000f


	//   ....[132]....
        /*06a4*/ 	.word	0x0500000f


	//   ....[133]....
        /*06a8*/ 	.word	0x0500000f


	//   ....[134]....
        /*06ac*/ 	.word	0x0500000f


	//   ....[135]....
        /*06b0*/ 	.word	0x0500000f


	//   ....[136]....
        /*06b4*/ 	.word	0x0500000f


	//   ....[137]....
        /*06b8*/ 	.word	0x0500000f


	//   ....[138]....
        /*06bc*/ 	.word	0x0500000f


	//   ....[139]....
        /*06c0*/ 	.word	0x0500000f


	//   ....[140]....
        /*06c4*/ 	.word	0x0500000f


	//   ....[141]....
        /*06c8*/ 	.word	0x0500000f


	//   ....[142]....
        /*06cc*/ 	.word	0x0500000f


	//   ....[143]....
        /*06d0*/ 	.word	0x0500000f


	//   ....[144]....
        /*06d4*/ 	.word	0x0500000f


	//   ....[145]....
        /*06d8*/ 	.word	0x0500000f


	//   ....[146]....
        /*06dc*/ 	.word	0x0500000f


	//   ....[147]....
        /*06e0*/ 	.word	0x0500000f


	//   ....[148]....
        /*06e4*/ 	.word	0x0500000f


	//   ....[149]....
        /*06e8*/ 	.word	0x0500000f


	//   ....[150]....
        /*06ec*/ 	.word	0x0500000f


	//   ....[151]....
        /*06f0*/ 	.word	0x0500000f


	//   ....[152]....
        /*06f4*/ 	.word	0x0500000f


	//   ....[153]....
        /*06f8*/ 	.word	0x0500000f


	//   ....[154]....
        /*06fc*/ 	.word	0x0500000f


	//   ....[155]....
        /*0700*/ 	.word	0x0500000f


	//   ....[156]....
        /*0704*/ 	.word	0x0500000f


	//   ....[157]....
        /*0708*/ 	.word	0x0500000f


	//   ....[158]....
        /*070c*/ 	.word	0x0500000f


	//   ....[159]....
        /*0710*/ 	.word	0x0500000f


	//   ....[160]....
        /*0714*/ 	.word	0x0500000f


	//   ....[161]....
        /*0718*/ 	.word	0x0500000f


	//   ....[162]....
        /*071c*/ 	.word	0x0500000f


	//   ....[163]....
        /*0720*/ 	.word	0x0500000f


	//   ....[164]....
        /*0724*/ 	.word	0x0500000f


	//   ....[165]....
        /*0728*/ 	.word	0x0500000f


	//   ....[166]....
        /*072c*/ 	.word	0x0500000f


	//   ....[167]....
        /*0730*/ 	.word	0x0500000f


	//   ....[168]....
        /*0734*/ 	.word	0x0500000f


	//   ....[169]....
        /*0738*/ 	.word	0x0500000f


	//   ....[170]....
        /*073c*/ 	.word	0x0500000f


	//   ....[171]....
        /*0740*/ 	.word	0x0500000f


	//   ....[172]....
        /*0744*/ 	.word	0x0500000f


	//   ....[173]....
        /*0748*/ 	.word	0x0500000f


	//   ....[174]....
        /*074c*/ 	.word	0x0500000f


	//   ....[175]....
        /*0750*/ 	.word	0x0500000f


	//   ....[176]....
        /*0754*/ 	.word	0x0500000f


	//   ....[177]....
        /*0758*/ 	.word	0x0500000f


	//   ....[178]....
        /*075c*/ 	.word	0x0500000f


	//   ....[179]....
        /*0760*/ 	.word	0x0500000f


	//   ....[180]....
        /*0764*/ 	.word	0x0500000f


	//   ....[181]....
        /*0768*/ 	.word	0x0500000f


	//   ....[182]....
        /*076c*/ 	.word	0x0500000f


	//   ....[183]....
        /*0770*/ 	.word	0x0500000f


	//   ....[184]....
        /*0774*/ 	.word	0x0500000f


	//   ....[185]....
        /*0778*/ 	.word	0x0500000f


	//   ....[186]....
        /*077c*/ 	.word	0x0500000f


	//   ....[187]....
        /*0780*/ 	.word	0x0500000f


	//   ....[188]....
        /*0784*/ 	.word	0x0500000f


	//   ....[189]....
        /*0788*/ 	.word	0x0500000f


	//   ....[190]....
        /*078c*/ 	.word	0x0500000f


	//   ....[191]....
        /*0790*/ 	.word	0x0500000f


	//   ....[192]....
        /*0794*/ 	.word	0x0500000f


	//----- nvinfo : EIATTR_COOP_GROUP_INSTR_OFFSETS
	.align		4
.L_1727:
        /*0798*/ 	.byte	0x04, 0x28
        /*079a*/ 	.short	(.L_1729 - .L_1728)


	//   ....[0]....
.L_1728:
        /*079c*/ 	.word	0x00000060


	//   ....[1]....
        /*07a0*/ 	.word	0x00000190


	//   ....[2]....
        /*07a4*/ 	.word	0x00000240


	//   ....[3]....
        /*07a8*/ 	.word	0x00000400


	//   ....[4]....
        /*07ac*/ 	.word	0x00000560


	//   ....[5]....
        /*07b0*/ 	.word	0x00000680


	//   ....[6]....
        /*07b4*/ 	.word	0x000007e0


	//   ....[7]....
        /*07b8*/ 	.word	0x00005880


	//   ....[8]....
        /*07bc*/ 	.word	0x00006020


	//   ....[9]....
        /*07c0*/ 	.word	0x00006030


	//   ....[10]....
        /*07c4*/ 	.word	0x00006040


	//   ....[11]....
        /*07c8*/ 	.word	0x00006050


	//   ....[12]....
        /*07cc*/ 	.word	0x00006390


	//   ....[13]....
        /*07d0*/ 	.word	0x000063a0


	//   ....[14]....
        /*07d4*/ 	.word	0x000063b0


	//   ....[15]....
        /*07d8*/ 	.word	0x000063c0


	//   ....[16]....
        /*07dc*/ 	.word	0x000076a0


	//   ....[17]....
        /*07e0*/ 	.word	0x000076b0


	//   ....[18]....
        /*07e4*/ 	.word	0x000076c0


	//   ....[19]....
        /*07e8*/ 	.word	0x000076d0


	//   ....[20]....
        /*07ec*/ 	.word	0x000077d0


	//   ....[21]....
        /*07f0*/ 	.word	0x000077f0


	//   ....[22]....
        /*07f4*/ 	.word	0x00007880


	//   ....[23]....
        /*07f8*/ 	.word	0x000078b0


	//   ....[24]....
        /*07fc*/ 	.word	0x00008e80


	//   ....[25]....
        /*0800*/ 	.word	0x00009560


	//   ....[26]....
        /*0804*/ 	.word	0x00009570


	//   ....[27]....
        /*0808*/ 	.word	0x00009590


	//   ....[28]....
        /*080c*/ 	.word	0x00009e70


	//   ....[29]....
        /*0810*/ 	.word	0x00009e90


	//   ....[30]....
        /*0814*/ 	.word	0x0000b410


	//   ....[31]....
        /*0818*/ 	.word	0x0000bab0


	//   ....[32]....
        /*081c*/ 	.word	0x0000bae0


	//   ....[33]....
        /*0820*/ 	.word	0x0000bb00


	//   ....[34]....
        /*0824*/ 	.word	0x0000c500


	//   ....[35]....
        /*0828*/ 	.word	0x0000c570


	//   ....[36]....
        /*082c*/ 	.word	0x0000ddf0


	//   ....[37]....
        /*0830*/ 	.word	0x0000de10


	//   ....[38]....
        /*0834*/ 	.word	0x0000e4c0


	//   ....[39]....
        /*0838*/ 	.word	0x0000e580


	//   ....[40]....
        /*083c*/ 	.word	0x0000f5f0


	//   ....[41]....
        /*0840*/ 	.word	0x0000f930


	//   ....[42]....
        /*0844*/ 	.word	0x0000f9c0


	//   ....[43]....
        /*0848*/ 	.word	0x0000f9d0


	//   ....[44]....
        /*084c*/ 	.word	0x00010640


	//   ....[45]....
        /*0850*/ 	.word	0x00010680


	//   ....[46]....
        /*0854*/ 	.word	0x000106b0


	//   ....[47]....
        /*0858*/ 	.word	0x000106e0


	//   ....[48]....
        /*085c*/ 	.word	0x00010b40


	//   ....[49]....
        /*0860*/ 	.word	0x00010b80


	//   ....[50]....
        /*0864*/ 	.word	0x00010ba0


	//   ....[51]....
        /*0868*/ 	.word	0x00010bd0


	//   ....[52]....
        /*086c*/ 	.word	0x00010bf0


	//   ....[53]....
        /*0870*/ 	.word	0x00010c10


	//   ....[54]....
        /*0874*/ 	.word	0x00010c40


	//   ....[55]....
        /*0878*/ 	.word	0x00010c70


	//   ....[56]....
        /*087c*/ 	.word	0x00011470


	//   ....[57]....
        /*0880*/ 	.word	0x000114a0


	//   ....[58]....
        /*0884*/ 	.word	0x000114c0


	//   ....[59]....
        /*0888*/ 	.word	0x000114f0


	//   ....[60]....
        /*088c*/ 	.word	0x00011520


	//   ....[61]....
        /*0890*/ 	.word	0x00011530


	//   ....[62]....
        /*0894*/ 	.word	0x00011560


	//   ....[63]....
        /*0898*/ 	.word	0x000115d0


	//   ....[64]....
        /*089c*/ 	.word	0x000116f0


	//   ....[65]....
        /*08a0*/ 	.word	0x000118e0


	//   ....[66]....
        /*08a4*/ 	.word	0x00011910


	//   ....[67]....
        /*08a8*/ 	.word	0x00011940


	//   ....[68]....
        /*08ac*/ 	.word	0x00011970


	//   ....[69]....
        /*08b0*/ 	.word	0x000119a0


	//   ....[70]....
        /*08b4*/ 	.word	0x000119d0


	//   ....[71]....
        /*08b8*/ 	.word	0x00011b40


	//   ....[72]....
        /*08bc*/ 	.word	0x00011b70


	//   ....[73]....
        /*08c0*/ 	.word	0x00011ba0


	//   ....[74]....
        /*08c4*/ 	.word	0x00011bd0


	//   ....[75]....
        /*08c8*/ 	.word	0x00011c00


	//   ....[76]....
        /*08cc*/ 	.word	0x00011c30


	//   ....[77]....
        /*08d0*/ 	.word	0x00011ce0


	//   ....[78]....
        /*08d4*/ 	.word	0x00011d40


	//   ....[79]....
        /*08d8*/ 	.word	0x00011de0


	//   ....[80]....
        /*08dc*/ 	.word	0x00012b70


	//   ....[81]....
        /*08e0*/ 	.word	0x00013f00


	//   ....[82]....
        /*08e4*/ 	.word	0x00014af0


	//   ....[83]....
        /*08e8*/ 	.word	0x00014b00


	//   ....[84]....
        /*08ec*/ 	.word	0x00014b10


	//   ....[85]....
        /*08f0*/ 	.word	0x00014b30


	//   ....[86]....
        /*08f4*/ 	.word	0x00014bc0


	//   ....[87]....
        /*08f8*/ 	.word	0x00014be0


	//   ....[88]....
        /*08fc*/ 	.word	0x00014c60


	//   ....[89]....
        /*0900*/ 	.word	0x00014c80


	//   ....[90]....
        /*0904*/ 	.word	0x00014d00


	//   ....[91]....
        /*0908*/ 	.word	0x00014d20


	//   ....[92]....
        /*090c*/ 	.word	0x00014da0


	//   ....[93]....
        /*0910*/ 	.word	0x00014dc0


	//   ....[94]....
        /*0914*/ 	.word	0x00014e40


	//   ....[95]....
        /*0918*/ 	.word	0x00014e60


	//   ....[96]....
        /*091c*/ 	.word	0x00014ee0


	//   ....[97]....
        /*0920*/ 	.word	0x00014f00


	//   ....[98]....
        /*0924*/ 	.word	0x00014f10


	//   ....[99]....
        /*0928*/ 	.word	0x00014f80


	//   ....[100]....
        /*092c*/ 	.word	0x00014fd0


	//   ....[101]....
        /*0930*/ 	.word	0x00015080


	//   ....[102]....
        /*0934*/ 	.word	0x00015090


	//   ....[103]....
        /*0938*/ 	.word	0x00015100


	//   ....[104]....
        /*093c*/ 	.word	0x00015110


	//   ....[105]....
        /*0940*/ 	.word	0x00015150


	//   ....[106]....
        /*0944*/ 	.word	0x00017000


	//   ....[107]....
        /*0948*/ 	.word	0x00017050


	//   ....[108]....
        /*094c*/ 	.word	0x00017080


	//   ....[109]....
        /*0950*/ 	.word	0x000170b0


	//   ....[110]....
        /*0954*/ 	.word	0x000170c0


	//   ....[111]....
        /*0958*/ 	.word	0x000170f0


	//   ....[112]....
        /*095c*/ 	.word	0x00017120


	//   ....[113]....
        /*0960*/ 	.word	0x00017150


	//   ....[114]....
        /*0964*/ 	.word	0x000172d0


	//   ....[115]....
        /*0968*/ 	.word	0x00017300


	//   ....[116]....
        /*096c*/ 	.word	0x00017330


	//   ....[117]....
        /*0970*/ 	.word	0x00017360


	//   ....[118]....
        /*0974*/ 	.word	0x00017390


	//   ....[119]....
        /*0978*/ 	.word	0x000173c0


	//   ....[120]....
        /*097c*/ 	.word	0x00017480


	//   ....[121]....
        /*0980*/ 	.word	0x000174a0


	//   ....[122]....
        /*0984*/ 	.word	0x00017510


	//   ....[123]....
        /*0988*/ 	.word	0x00017bb0


	//   ....[124]....
        /*098c*/ 	.word	0x00018010


	//   ....[125]....
        /*0990*/ 	.word	0x000180c0


	//   ....[126]....
        /*0994*/ 	.word	0x00018150


	//   ....[127]....
        /*0998*/ 	.word	0x000181a0


	//   ....[128]....
        /*099c*/ 	.word	0x000181f0


	//   ....[129]....
        /*09a0*/ 	.word	0x00018280


	//   ....[130]....
        /*09a4*/ 	.word	0x00018310


	//   ....[131]....
        /*09a8*/ 	.word	0x00018360


	//   ....[132]....
        /*09ac*/ 	.word	0x000183b0


	//   ....[133]....
        /*09b0*/ 	.word	0x000184a0


	//   ....[134]....
        /*09b4*/ 	.word	0x00018550


	//   ....[135]....
        /*09b8*/ 	.word	0x000185a0


	//   ....[136]....
        /*09bc*/ 	.word	0x000185f0


	//   ....[137]....
        /*09c0*/ 	.word	0x00018790


	//   ....[138]....
        /*09c4*/ 	.word	0x000188f0


	//   ....[139]....
        /*09c8*/ 	.word	0x00018960


	//   ....[140]....
        /*09cc*/ 	.word	0x000189b0


	//   ....[141]....
        /*09d0*/ 	.word	0x00018c80


	//   ....[142]....
        /*09d4*/ 	.word	0x00018d20


	//   ....[143]....
        /*09d8*/ 	.word	0x00018d80


	//   ....[144]....
        /*09dc*/ 	.word	0x00018df0


	//   ....[145]....
        /*09e0*/ 	.word	0x00018e50


	//   ....[146]....
        /*09e4*/ 	.word	0x00018ec0


	//   ....[147]....
        /*09e8*/ 	.word	0x00018f90


	//   ....[148]....
        /*09ec*/ 	.word	0x00018fe0


	//   ....[149]....
        /*09f0*/ 	.word	0x000190a0


	//   ....[150]....
        /*09f4*/ 	.word	0x00019380


	//   ....[151]....
        /*09f8*/ 	.word	0x00019530


	//   ....[152]....
        /*09fc*/ 	.word	0x00019580


	//   ....[153]....
        /*0a00*/ 	.word	0x000195e0


	//   ....[154]....
        /*0a04*/ 	.word	0x000196d0


	//   ....[155]....
        /*0a08*/ 	.word	0x00019730


	//   ....[156]....
        /*0a0c*/ 	.word	0x00019830


	//   ....[157]....
        /*0a10*/ 	.word	0x00019890


	//   ....[158]....
        /*0a14*/ 	.word	0x00019990


	//   ....[159]....
        /*0a18*/ 	.word	0x000199f0


	//   ....[160]....
        /*0a1c*/ 	.word	0x00019af0


	//   ....[161]....
        /*0a20*/ 	.word	0x00019b50


	//   ....[162]....
        /*0a24*/ 	.word	0x00019c50


	//   ....[163]....
        /*0a28*/ 	.word	0x00019cb0


	//   ....[164]....
        /*0a2c*/ 	.word	0x00019db0


	//   ....[165]....
        /*0a30*/ 	.word	0x00019e10


	//   ....[166]....
        /*0a34*/ 	.word	0x00019ec0


	//   ....[167]....
        /*0a38*/ 	.word	0x00019f90


	//   ....[168]....
        /*0a3c*/ 	.word	0x0001a060


	//   ....[169]....
        /*0a40*/ 	.word	0x0001a0c0


	//   ....[170]....
        /*0a44*/ 	.word	0x0001a1a0


	//   ....[171]....
        /*0a48*/ 	.word	0x0001a200


	//   ....[172]....
        /*0a4c*/ 	.word	0x0001a2d0


	//   ....[173]....
        /*0a50*/ 	.word	0x0001a330


	//   ....[174]....
        /*0a54*/ 	.word	0x0001a3f0


	//   ....[175]....
        /*0a58*/ 	.word	0x0001a700


	//   ....[176]....
        /*0a5c*/ 	.word	0x0001a7a0


	//   ....[177]....
        /*0a60*/ 	.word	0x0001a8c0


	//   ....[178]....
        /*0a64*/ 	.word	0x0001a930


	//   ....[179]....
        /*0a68*/ 	.word	0x0001a9a0


	//   ....[180]....
        /*0a6c*/ 	.word	0x0001aa10


	//   ....[181]....
        /*0a70*/ 	.word	0x0001aa80


	//   ....[182]....
        /*0a74*/ 	.word	0x0001ab00


	//   ....[183]....
        /*0a78*/ 	.word	0x0001ab90


	//   ....[184]....
        /*0a7c*/ 	.word	0x0001ac20


	//   ....[185]....
        /*0a80*/ 	.word	0x0001ac90


	//   ....[186]....
        /*0a84*/ 	.word	0x0001ad00


	//   ....[187]....
        /*0a88*/ 	.word	0x0001ad70


	//   ....[188]....
        /*0a8c*/ 	.word	0x0001adf0


	//   ....[189]....
        /*0a90*/ 	.word	0x0001ae60


	//   ....[190]....
        /*0a94*/ 	.word	0x0001af00


	//   ....[191]....
        /*0a98*/ 	.word	0x0001af90


	//   ....[192]....
        /*0a9c*/ 	.word	0x0001b0b0


	//----- nvinfo : EIATTR_REG_RECONFIG
	.align		4
.L_1729:
        /*0aa0*/ 	.byte	0x01, 0x54
	.zero		2


	//----- nvinfo : EIATTR_SYSCALL_OFFSETS
	.align		4
        /*0aa4*/ 	.byte	0x04, 0x46
        /*0aa6*/ 	.short	(.L_1731 - .L_1730)


	//   ....[0]....
.L_1730:
        /*0aa8*/ 	.word	0x000018a0


	//   ....[1]....
        /*0aac*/ 	.word	0x000019f0


	//   ....[2]....
        /*0ab0*/ 	.word	0x00005a30


	//   ....[3]....
        /*0ab4*/ 	.word	0x00005d50


	//   ....[4]....
        /*0ab8*/ 	.word	0x00013b50


	//   ....[5]....
        /*0abc*/ 	.word	0x00013ca0


	//   ....[6]....
        /*0ac0*/ 	.word	0x00013da0


	//   ....[7]....
        /*0ac4*/ 	.word	0x000145e0


	//----- nvinfo : EIATTR_MBARRIER_INSTR_OFFSETS
	.align		4
.L_1731:
        /*0ac8*/ 	.byte	0x04, 0x39
        /*0aca*/ 	.short	(.L_1733 - .L_1732)


	//   ....[0]....
.L_1732:
        /*0acc*/ 	.word	0x000002b0
        /*0ad0*/ 	.word	0x000000ff
        /*0ad4*/ 	.word	0x00016800
        /*0ad8*/ 	.short	0x0100
        /*0ada*/ 	.byte	0x08
	.zero		1


	//   ....[1]....
        /*0adc*/ 	.word	0x000002c0
        /*0ae0*/ 	.word	0x000000ff
        /*0ae4*/ 	.word	0x00016820
        /*0ae8*/ 	.short	0x0100
        /*0aea*/ 	.byte	0x08
	.zero		1


	//   ....[2]....
        /*0aec*/ 	.word	0x000003b0
        /*0af0*/ 	.word	0x000000ff
        /*0af4*/ 	.word	0x00016830
        /*0af8*/ 	.short	0x0100
        /*0afa*/ 	.byte	0x08
	.zero		1


	//   ....[3]....
        /*0afc*/ 	.word	0x000003c0
        /*0b00*/ 	.word	0x000000ff
        /*0b04*/ 	.word	0x00016840
        /*0b08*/ 	.short	0x0100
        /*0b0a*/ 	.byte	0x08
	.zero		1


	//   ....[4]....
        /*0b0c*/ 	.word	0x000003d0
        /*0b10*/ 	.word	0x000000ff
        /*0b14*/ 	.word	0x00016838
        /*0b18*/ 	.short	0x0100
        /*0b1a*/ 	.byte	0x08
	.zero		1


	//   ....[5]....
        /*0b1c*/ 	.word	0x000003e0
        /*0b20*/ 	.word	0x000000ff
        /*0b24*/ 	.word	0x00016848
        /*0b28*/ 	.short	0x0100
        /*0b2a*/ 	.byte	0x08
	.zero		1


	//   ....[6]....
        /*0b2c*/ 	.word	0x00000510
        /*0b30*/ 	.word	0x000000ff
        /*0b34*/ 	.word	0x00016850
        /*0b38*/ 	.short	0x0100
        /*0b3a*/ 	.byte	0x08
	.zero		1


	//   ....[7]....
        /*0b3c*/ 	.word	0x00000520
        /*0b40*/ 	.word	0x000000ff
        /*0b44*/ 	.word	0x00016860
        /*0b48*/ 	.short	0x0100
        /*0b4a*/ 	.byte	0x08
	.zero		1


	//   ....[8]....
        /*0b4c*/ 	.word	0x00000530
        /*0b50*/ 	.word	0x000000ff
        /*0b54*/ 	.word	0x00016858
        /*0b58*/ 	.short	0x0100
        /*0b5a*/ 	.byte	0x08
	.zero		1


	//   ....[9]....
        /*0b5c*/ 	.word	0x00000540
        /*0b60*/ 	.word	0x000000ff
        /*0b64*/ 	.word	0x00016868
        /*0b68*/ 	.short	0x0100
        /*0b6a*/ 	.byte	0x08
	.zero		1


	//   ....[10]....
        /*0b6c*/ 	.word	0x00000630
        /*0b70*/ 	.word	0x000000ff
        /*0b74*/ 	.word	0x00016870
        /*0b78*/ 	.short	0x0100
        /*0b7a*/ 	.byte	0x06
	.zero		1


	//   ....[11]....
        /*0b7c*/ 	.word	0x00000640
        /*0b80*/ 	.word	0x000000ff
        /*0b84*/ 	.word	0x00016880
        /*0b88*/ 	.short	0x0100
        /*0b8a*/ 	.byte	0x06
	.zero		1


	//   ....[12]....
        /*0b8c*/ 	.word	0x00000650
        /*0b90*/ 	.word	0x000000ff
        /*0b94*/ 	.word	0x00016878
        /*0b98*/ 	.short	0x0100
        /*0b9a*/ 	.byte	0x06
	.zero		1


	//   ....[13]....
        /*0b9c*/ 	.word	0x00000660
        /*0ba0*/ 	.word	0x000000ff
        /*0ba4*/ 	.word	0x00016888
        /*0ba8*/ 	.short	0x0100
        /*0baa*/ 	.byte	0x06
	.zero		1


	//   ....[14]....
        /*0bac*/ 	.word	0x00000790
        /*0bb0*/ 	.word	0x000000ff
        /*0bb4*/ 	.word	0x00016890
        /*0bb8*/ 	.short	0x0100
        /*0bba*/ 	.byte	0x08
	.zero		1


	//   ....[15]....
        /*0bbc*/ 	.word	0x000007a0
        /*0bc0*/ 	.word	0x000000ff
        /*0bc4*/ 	.word	0x000168a0
        /*0bc8*/ 	.short	0x0100
        /*0bca*/ 	.byte	0x08
	.zero		1


	//   ....[16]....
        /*0bcc*/ 	.word	0x000007b0
        /*0bd0*/ 	.word	0x000000ff
        /*0bd4*/ 	.word	0x00016898
        /*0bd8*/ 	.short	0x0100
        /*0bda*/ 	.byte	0x08
	.zero		1


	//   ....[17]....
        /*0bdc*/ 	.word	0x000007c0
        /*0be0*/ 	.word	0x000000ff
        /*0be4*/ 	.word	0x000168a8
        /*0be8*/ 	.short	0x0100
        /*0bea*/ 	.byte	0x08
	.zero		1


	//   ....[18]....
        /*0bec*/ 	.word	0x000008f0
        /*0bf0*/ 	.word	0x000000ff
        /*0bf4*/ 	.word	0x000168b0
        /*0bf8*/ 	.short	0x0100
        /*0bfa*/ 	.byte	0x08
	.zero		1


	//   ....[19]....
        /*0bfc*/ 	.word	0x00000900
        /*0c00*/ 	.word	0x000000ff
        /*0c04*/ 	.word	0x000168c0
        /*0c08*/ 	.short	0x0100
        /*0c0a*/ 	.byte	0x08
	.zero		1


	//   ....[20]....
        /*0c0c*/ 	.word	0x00000910
        /*0c10*/ 	.word	0x000000ff
        /*0c14*/ 	.word	0x000168b8
        /*0c18*/ 	.short	0x0100
        /*0c1a*/ 	.byte	0x08
	.zero		1


	//   ....[21]....
        /*0c1c*/ 	.word	0x00000920
        /*0c20*/ 	.word	0x000000ff
        /*0c24*/ 	.word	0x000168c8
        /*0c28*/ 	.short	0x0100
        /*0c2a*/ 	.byte	0x08
	.zero		1


	//   ....[22]....
        /*0c2c*/ 	.word	0x00002bb0
        /*0c30*/ 	.word	0x0000004e
        /*0c34*/ 	.word	0x00016890
        /*0c38*/ 	.short	0x010a
        /*0c3a*/ 	.byte	0x3f
	.zero		1


	//   ....[23]....
        /*0c3c*/ 	.word	0x00003db0
        /*0c40*/ 	.word	0x0000004e
        /*0c44*/ 	.word	0x00016890
        /*0c48*/ 	.short	0x010a
        /*0c4a*/ 	.byte	0x3f
	.zero		1


	//   ....[24]....
        /*0c4c*/ 	.word	0x00004ec0
        /*0c50*/ 	.word	0x0000004e
        /*0c54*/ 	.word	0x00016890
        /*0c58*/ 	.short	0x010a
        /*0c5a*/ 	.byte	0x3f
	.zero		1


	//   ....[25]....
        /*0c5c*/ 	.word	0x000050e0
        /*0c60*/ 	.word	0x0000000c
        /*0c64*/ 	.word	0x00000000
        /*0c68*/ 	.short	0x0101
        /*0c6a*/ 	.byte	0x3f
	.zero		1


	//   ....[26]....
        /*0c6c*/ 	.word	0x00005120
        /*0c70*/ 	.word	0x0000004e
        /*0c74*/ 	.word	0x000168b0
        /*0c78*/ 	.short	0x010a
        /*0c7a*/ 	.byte	0x3f
	.zero		1


	//   ....[27]....
        /*0c7c*/ 	.word	0x00005500
        /*0c80*/ 	.word	0x0000004e
        /*0c84*/ 	.word	0x00000000
        /*0c88*/ 	.short	0x0101
        /*0c8a*/ 	.byte	0x3f
	.zero		1


	//   ....[28]....
        /*0c8c*/ 	.word	0x00005ad0
        /*0c90*/ 	.word	0x00000002
        /*0c94*/ 	.word	0x00016800
        /*0c98*/ 	.short	0x010a
        /*0c9a*/ 	.byte	0x3f
	.zero		1


	//   ....[29]....
        /*0c9c*/ 	.word	0x00005b20
        /*0ca0*/ 	.word	0x00000002
        /*0ca4*/ 	.word	0x00016800
        /*0ca8*/ 	.short	0x010a
        /*0caa*/ 	.byte	0x3f
	.zero		1


	//   ....[30]....
        /*0cac*/ 	.word	0x00006630
        /*0cb0*/ 	.word	0x00000002
        /*0cb4*/ 	.word	0x00016800
        /*0cb8*/ 	.short	0x010a
        /*0cba*/ 	.byte	0x3f
	.zero		1


	//   ....[31]....
        /*0cbc*/ 	.word	0x00007b20
        /*0cc0*/ 	.word	0x00000002
        /*0cc4*/ 	.word	0x00016800
        /*0cc8*/ 	.short	0x010a
        /*0cca*/ 	.byte	0x3f
	.zero		1


	//   ....[32]....
        /*0ccc*/ 	.word	0x00008a10
        /*0cd0*/ 	.word	0x00000004
        /*0cd4*/ 	.word	0x00016830
        /*0cd8*/ 	.short	0x010a
        /*0cda*/ 	.byte	0x3f
	.zero		1


	//   ....[33]....
        /*0cdc*/ 	.word	0x00008a80
        /*0ce0*/ 	.word	0x00000004
        /*0ce4*/ 	.word	0x00016830
        /*0ce8*/ 	.short	0x010a
        /*0cea*/ 	.byte	0x3f
	.zero		1


	//   ....[34]....
        /*0cec*/ 	.word	0x0000a150
        /*0cf0*/ 	.word	0x00000004
        /*0cf4*/ 	.word	0x00000000
        /*0cf8*/ 	.short	0x0101
        /*0cfa*/ 	.byte	0x3f
	.zero		1


	//   ....[35]....
        /*0cfc*/ 	.word	0x0000ad60
        /*0d00*/ 	.word	0x00000000
        /*0d04*/ 	.word	0x00016830
        /*0d08*/ 	.short	0x010a
        /*0d0a*/ 	.byte	0x3f
	.zero		1


	//   ....[36]....
        /*0d0c*/ 	.word	0x0000adb0
        /*0d10*/ 	.word	0x00000000
        /*0d14*/ 	.word	0x00016830
        /*0d18*/ 	.short	0x010a
        /*0d1a*/ 	.byte	0x3f
	.zero		1


	//   ....[37]....
        /*0d1c*/ 	.word	0x0000b110
        /*0d20*/ 	.word	0x00000003
        /*0d24*/ 	.word	0x00016850
        /*0d28*/ 	.short	0x010a
        /*0d2a*/ 	.byte	0x3f
	.zero		1


	//   ....[38]....
        /*0d2c*/ 	.word	0x0000b150
        /*0d30*/ 	.word	0x00000003
        /*0d34*/ 	.word	0x00016850
        /*0d38*/ 	.short	0x010a
        /*0d3a*/ 	.byte	0x3f
	.zero		1


	//   ....[39]....
        /*0d3c*/ 	.word	0x0000cb40
        /*0d40*/ 	.word	0x0000001a
        /*0d44*/ 	.word	0x00000000
        /*0d48*/ 	.short	0x0101
        /*0d4a*/ 	.byte	0x3f
	.zero		1


	//   ....[40]....
        /*0d4c*/ 	.word	0x0000cb90
        /*0d50*/ 	.word	0x0000001a
        /*0d54*/ 	.word	0x00000000
        /*0d58*/ 	.short	0x0101
        /*0d5a*/ 	.byte	0x3f
	.zero		1


	//   ....[41]....
        /*0d5c*/ 	.word	0x0000d650
        /*0d60*/ 	.word	0x00000000
        /*0d64*/ 	.word	0x00016830
        /*0d68*/ 	.short	0x010a
        /*0d6a*/ 	.byte	0x3f
	.zero		1


	//   ....[42]....
        /*0d6c*/ 	.word	0x0000d6a0
        /*0d70*/ 	.word	0x00000000
        /*0d74*/ 	.word	0x00016830
        /*0d78*/ 	.short	0x010a
        /*0d7a*/ 	.byte	0x3f
	.zero		1


	//   ....[43]....
        /*0d7c*/ 	.word	0x0000da00
        /*0d80*/ 	.word	0x00000003
        /*0d84*/ 	.word	0x00016850
        /*0d88*/ 	.short	0x010a
        /*0d8a*/ 	.byte	0x3f
	.zero		1


	//   ....[44]....
        /*0d8c*/ 	.word	0x0000da40
        /*0d90*/ 	.word	0x00000003
        /*0d94*/ 	.word	0x00016850
        /*0d98*/ 	.short	0x010a
        /*0d9a*/ 	.byte	0x3f
	.zero		1


	//   ....[45]....
        /*0d9c*/ 	.word	0x0000eb50
        /*0da0*/ 	.word	0x0000002e
        /*0da4*/ 	.word	0x00000000
        /*0da8*/ 	.short	0x0101
        /*0daa*/ 	.byte	0x3f
	.zero		1


	//   ....[46]....
        /*0dac*/ 	.word	0x0000ec70
        /*0db0*/ 	.word	0x0000002f
        /*0db4*/ 	.word	0x00000000
        /*0db8*/ 	.short	0x0101
        /*0dba*/ 	.byte	0x3f
	.zero		1


	//   ....[47]....
        /*0dbc*/ 	.word	0x0000f4e0
        /*0dc0*/ 	.word	0x0000000d
        /*0dc4*/ 	.word	0x00016850
        /*0dc8*/ 	.short	0x010a
        /*0dca*/ 	.byte	0x3f
	.zero		1


	//   ....[48]....
        /*0dcc*/ 	.word	0x0000f550
        /*0dd0*/ 	.word	0x0000000d
        /*0dd4*/ 	.word	0x00016850
        /*0dd8*/ 	.short	0x010a
        /*0dda*/ 	.byte	0x3f
	.zero		1


	//   ....[49]....
        /*0ddc*/ 	.word	0x0000fb20
        /*0de0*/ 	.word	0x00000008
        /*0de4*/ 	.word	0x00000000
        /*0de8*/ 	.short	0x0101
        /*0dea*/ 	.byte	0x3f
	.zero		1


	//   ....[50]....
        /*0dec*/ 	.word	0x00010c20
        /*0df0*/ 	.word	0x00000000
        /*0df4*/ 	.word	0x00000000
        /*0df8*/ 	.short	0x0101
        /*0dfa*/ 	.byte	0x3f
	.zero		1


	//   ....[51]....
        /*0dfc*/ 	.word	0x00012c50
        /*0e00*/ 	.word	0x00000016
        /*0e04*/ 	.word	0x00016820
        /*0e08*/ 	.short	0x010a
        /*0e0a*/ 	.byte	0x3f
	.zero		1


	//   ....[52]....
        /*0e0c*/ 	.word	0x00012d10
        /*0e10*/ 	.word	0x00000005
        /*0e14*/ 	.word	0x000168a0
        /*0e18*/ 	.short	0x010a
        /*0e1a*/ 	.byte	0x3f
	.zero		1


	//   ....[53]....
        /*0e1c*/ 	.word	0x00012f50
        /*0e20*/ 	.word	0x00000005
        /*0e24*/ 	.word	0x000168c0
        /*0e28*/ 	.short	0x010a
        /*0e2a*/ 	.byte	0x3f
	.zero		1


	//   ....[54]....
        /*0e2c*/ 	.word	0x000132e0
        /*0e30*/ 	.word	0x00000005
        /*0e34*/ 	.word	0x000168a0
        /*0e38*/ 	.short	0x010a
        /*0e3a*/ 	.byte	0x3f
	.zero		1


	//   ....[55]....
        /*0e3c*/ 	.word	0x00013500
        /*0e40*/ 	.word	0x00000005
        /*0e44*/ 	.word	0x000168c0
        /*0e48*/ 	.short	0x010a
        /*0e4a*/ 	.byte	0x3f
	.zero		1


	//   ....[56]....
        /*0e4c*/ 	.word	0x00014120
        /*0e50*/ 	.word	0x00000000
        /*0e54*/ 	.word	0x00016840
        /*0e58*/ 	.short	0x010a
        /*0e5a*/ 	.byte	0x3f
	.zero		1


	//   ....[57]....
        /*0e5c*/ 	.word	0x00015210
        /*0e60*/ 	.word	0x00000016
        /*0e64*/ 	.word	0x00016800
        /*0e68*/ 	.short	0x0107
        /*0e6a*/ 	.byte	0x3f
	.zero		1


	//   ....[58]....
        /*0e6c*/ 	.word	0x00015310
        /*0e70*/ 	.word	0x00000016
        /*0e74*/ 	.word	0x00016800
        /*0e78*/ 	.short	0x0101
        /*0e7a*/ 	.byte	0x3f
	.zero		1


	//   ....[59]....
        /*0e7c*/ 	.word	0x00015330
        /*0e80*/ 	.word	0x00000016
        /*0e84*/ 	.word	0x00016820
        /*0e88*/ 	.short	0x010a
        /*0e8a*/ 	.byte	0x3f
	.zero		1


	//   ....[60]....
        /*0e8c*/ 	.word	0x00015640
        /*0e90*/ 	.word	0x00000002
        /*0e94*/ 	.word	0x00016840
        /*0e98*/ 	.short	0x010a
        /*0e9a*/ 	.byte	0x3f
	.zero		1


	//   ....[61]....
        /*0e9c*/ 	.word	0x000158c0
        /*0ea0*/ 	.word	0x00000003
        /*0ea4*/ 	.word	0x00000060
        /*0ea8*/ 	.short	0x010a
        /*0eaa*/ 	.byte	0x3f
	.zero		1


	//   ....[62]....
        /*0eac*/ 	.word	0x00015e00
        /*0eb0*/ 	.word	0x00000002
        /*0eb4*/ 	.word	0x00016840
        /*0eb8*/ 	.short	0x010a
        /*0eba*/ 	.byte	0x3f
	.zero		1


	//   ....[63]....
        /*0ebc*/ 	.word	0x00016080
        /*0ec0*/ 	.word	0x0000000a
        /*0ec4*/ 	.word	0x00000060
        /*0ec8*/ 	.short	0x010a
        /*0eca*/ 	.byte	0x3f
	.zero		1


	//   ....[64]....
        /*0ecc*/ 	.word	0x00016510
        /*0ed0*/ 	.word	0x00000002
        /*0ed4*/ 	.word	0x00016840
        /*0ed8*/ 	.short	0x010a
        /*0eda*/ 	.byte	0x3f
	.zero		1


	//   ....[65]....
        /*0edc*/ 	.word	0x000167a0
        /*0ee0*/ 	.word	0x00000007
        /*0ee4*/ 	.word	0x00000060
        /*0ee8*/ 	.short	0x010a
        /*0eea*/ 	.byte	0x3f
	.zero		1


	//   ....[66]....
        /*0eec*/ 	.word	0x00016be0
        /*0ef0*/ 	.word	0x00000003
        /*0ef4*/ 	.word	0x00016860
        /*0ef8*/ 	.short	0x010a
        /*0efa*/ 	.byte	0x3f
	.zero		1


	//   ....[67]....
        /*0efc*/ 	.word	0x00017b30
        /*0f00*/ 	.word	0x00000009
        /*0f04*/ 	.word	0x00016820
        /*0f08*/ 	.short	0x010a
        /*0f0a*/ 	.byte	0x3f
	.zero		1


	//   ....[68]....
        /*0f0c*/ 	.word	0x00017cc0
        /*0f10*/ 	.word	0x00000006
        /*0f14*/ 	.word	0x00000000
        /*0f18*/ 	.short	0x010a
        /*0f1a*/ 	.byte	0x3f
	.zero		1


	//   ....[69]....
        /*0f1c*/ 	.word	0x00017d30
        /*0f20*/ 	.word	0x00000007
        /*0f24*/ 	.word	0x00000000
        /*0f28*/ 	.short	0x010a
        /*0f2a*/ 	.byte	0x3f
	.zero		1


	//   ....[70]....
        /*0f2c*/ 	.word	0x00017d90
        /*0f30*/ 	.word	0x00000004
        /*0f34*/ 	.word	0x00000000
        /*0f38*/ 	.short	0x010a
        /*0f3a*/ 	.byte	0x3f
	.zero		1


	//   ....[71]....
        /*0f3c*/ 	.word	0x00017dc0
        /*0f40*/ 	.word	0x00000005
        /*0f44*/ 	.word	0x00000000
        /*0f48*/ 	.short	0x010a
        /*0f4a*/ 	.byte	0x3f
	.zero		1


	//   ....[72]....
        /*0f4c*/ 	.word	0x00017e20
        /*0f50*/ 	.word	0x0000004e
        /*0f54*/ 	.word	0x00016890
        /*0f58*/ 	.short	0x010a
        /*0f5a*/ 	.byte	0x3f
	.zero		1


	//   ....[73]....
        /*0f5c*/ 	.word	0x00017e70
        /*0f60*/ 	.word	0x0000004e
        /*0f64*/ 	.word	0x00016890
        /*0f68*/ 	.short	0x010a
        /*0f6a*/ 	.byte	0x3f
	.zero		1


	//   ....[74]....
        /*0f6c*/ 	.word	0x00017ec0
        /*0f70*/ 	.word	0x0000004e
        /*0f74*/ 	.word	0x00016890
        /*0f78*/ 	.short	0x010a
        /*0f7a*/ 	.byte	0x3f
	.zero		1


	//   ....[75]....
        /*0f7c*/ 	.word	0x00017f10
        /*0f80*/ 	.word	0x0000004e
        /*0f84*/ 	.word	0x000168b0
        /*0f88*/ 	.short	0x010a
        /*0f8a*/ 	.byte	0x3f
	.zero		1


	//   ....[76]....
        /*0f8c*/ 	.word	0x000183e0
        /*0f90*/ 	.word	0x00000002
        /*0f94*/ 	.word	0x00016800
        /*0f98*/ 	.short	0x010a
        /*0f9a*/ 	.byte	0x3f
	.zero		1


	//   ....[77]....
        /*0f9c*/ 	.word	0x000189e0
        /*0fa0*/ 	.word	0x00000002
        /*0fa4*/ 	.word	0x00016800
        /*0fa8*/ 	.short	0x010a
        /*0faa*/ 	.byte	0x3f
	.zero		1


	//   ....[78]....
        /*0fac*/ 	.word	0x00018a30
        /*0fb0*/ 	.word	0x00000004
        /*0fb4*/ 	.word	0x00016830
        /*0fb8*/ 	.short	0x010a
        /*0fba*/ 	.byte	0x3f
	.zero		1


	//   ....[79]....
        /*0fbc*/ 	.word	0x00018a80
        /*0fc0*/ 	.word	0x00000000
        /*0fc4*/ 	.word	0x00016830
        /*0fc8*/ 	.short	0x010a
        /*0fca*/ 	.byte	0x3f
	.zero		1


	//   ....[80]....
        /*0fcc*/ 	.word	0x00018ad0
        /*0fd0*/ 	.word	0x00000003
        /*0fd4*/ 	.word	0x00016850
        /*0fd8*/ 	.short	0x010a
        /*0fda*/ 	.byte	0x3f
	.zero		1


	//   ....[81]....
        /*0fdc*/ 	.word	0x00018b20
        /*0fe0*/ 	.word	0x00000000
        /*0fe4*/ 	.word	0x00016830
        /*0fe8*/ 	.short	0x010a
        /*0fea*/ 	.byte	0x3f
	.zero		1


	//   ....[82]....
        /*0fec*/ 	.word	0x00018b70
        /*0ff0*/ 	.word	0x00000003
        /*0ff4*/ 	.word	0x00016850
        /*0ff8*/ 	.short	0x010a
        /*0ffa*/ 	.byte	0x3f
	.zero		1


	//   ....[83]....
        /*0ffc*/ 	.word	0x00018bc0
        /*1000*/ 	.word	0x0000000d
        /*1004*/ 	.word	0x00016850
        /*1008*/ 	.short	0x010a
        /*100a*/ 	.byte	0x3f
	.zero		1


	//   ....[84]....
        /*100c*/ 	.word	0x00019160
        /*1010*/ 	.word	0x00000016
        /*1014*/ 	.word	0x00016820
        /*1018*/ 	.short	0x010a
        /*101a*/ 	.byte	0x3f
	.zero		1


	//   ....[85]....
        /*101c*/ 	.word	0x000191b0
        /*1020*/ 	.word	0x00000005
        /*1024*/ 	.word	0x000168a0
        /*1028*/ 	.short	0x010a
        /*102a*/ 	.byte	0x3f
	.zero		1


	//   ....[86]....
        /*102c*/ 	.word	0x00019200
        /*1030*/ 	.word	0x00000005
        /*1034*/ 	.word	0x000168c0
        /*1038*/ 	.short	0x010a
        /*103a*/ 	.byte	0x3f
	.zero		1


	//   ....[87]....
        /*103c*/ 	.word	0x00019250
        /*1040*/ 	.word	0x00000005
        /*1044*/ 	.word	0x000168a0
        /*1048*/ 	.short	0x010a
        /*104a*/ 	.byte	0x3f
	.zero		1


	//   ....[88]....
        /*104c*/ 	.word	0x000192a0
        /*1050*/ 	.word	0x00000005
        /*1054*/ 	.word	0x000168c0
        /*1058*/ 	.short	0x010a
        /*105a*/ 	.byte	0x3f
	.zero		1


	//   ....[89]....
        /*105c*/ 	.word	0x00019440
        /*1060*/ 	.word	0x00000000
        /*1064*/ 	.word	0x00016840
        /*1068*/ 	.short	0x010a
        /*106a*/ 	.byte	0x3f
	.zero		1


	//   ....[90]....
        /*106c*/ 	.word	0x0001a420
        /*1070*/ 	.word	0x00000016
        /*1074*/ 	.word	0x00016820
        /*1078*/ 	.short	0x010a
        /*107a*/ 	.byte	0x3f
	.zero		1


	//   ....[91]....
        /*107c*/ 	.word	0x0001a470
        /*1080*/ 	.word	0x00000002
        /*1084*/ 	.word	0x00016840
        /*1088*/ 	.short	0x010a
        /*108a*/ 	.byte	0x3f
	.zero		1


	//   ....[92]....
        /*108c*/ 	.word	0x0001a4c0
        /*1090*/ 	.word	0x00000003
        /*1094*/ 	.word	0x00000060
        /*1098*/ 	.short	0x010a
        /*109a*/ 	.byte	0x3f
	.zero		1


	//   ....[93]....
        /*109c*/ 	.word	0x0001a510
        /*10a0*/ 	.word	0x00000002
        /*10a4*/ 	.word	0x00016840
        /*10a8*/ 	.short	0x010a
        /*10aa*/ 	.byte	0x3f
	.zero		1


	//   ....[94]....
        /*10ac*/ 	.word	0x0001a560
        /*10b0*/ 	.word	0x0000000a
        /*10b4*/ 	.word	0x00000060
        /*10b8*/ 	.short	0x010a
        /*10ba*/ 	.byte	0x3f
	.zero		1


	//   ....[95]....
        /*10bc*/ 	.word	0x0001a5b0
        /*10c0*/ 	.word	0x00000002
        /*10c4*/ 	.word	0x00016840
        /*10c8*/ 	.short	0x010a
        /*10ca*/ 	.byte	0x3f
	.zero		1


	//   ....[96]....
        /*10cc*/ 	.word	0x0001a600
        /*10d0*/ 	.word	0x00000007
        /*10d4*/ 	.word	0x00000060
        /*10d8*/ 	.short	0x010a
        /*10da*/ 	.byte	0x3f
	.zero		1


	//   ....[97]....
        /*10dc*/ 	.word	0x0001a650
        /*10e0*/ 	.word	0x00000003
        /*10e4*/ 	.word	0x00016860
        /*10e8*/ 	.short	0x010a
        /*10ea*/ 	.byte	0x3f
	.zero		1


	//   ....[98]....
        /*10ec*/ 	.word	0x0001afd0
        /*10f0*/ 	.word	0x00000009
        /*10f4*/ 	.word	0x00016820
        /*10f8*/ 	.short	0x010a
        /*10fa*/ 	.byte	0x3f
	.zero		1


	//   ....[99]....
        /*10fc*/ 	.word	0x0001b170
        /*1100*/ 	.word	0x00000006
        /*1104*/ 	.word	0x00000000
        /*1108*/ 	.short	0x010a
        /*110a*/ 	.byte	0x3f
	.zero		1


	//   ....[100]....
        /*110c*/ 	.word	0x0001b1c0
        /*1110*/ 	.word	0x00000007
        /*1114*/ 	.word	0x00000000
        /*1118*/ 	.short	0x010a
        /*111a*/ 	.byte	0x3f
	.zero		1


	//   ....[101]....
        /*111c*/ 	.word	0x0001b210
        /*1120*/ 	.word	0x00000004
        /*1124*/ 	.word	0x00000000
        /*1128*/ 	.short	0x010a
        /*112a*/ 	.byte	0x3f
	.zero		1


	//----- nvinfo : EIATTR_NUM_MBARRIERS
	.align		4
.L_1733:
        /*112c*/ 	.byte	0x03, 0x38
        /*112e*/ 	.short	0x0016


	//----- nvinfo : EIATTR_EXIT_INSTR_OFFSETS
	.align		4
        /*1130*/ 	.byte	0x04, 0x1c
        /*1132*/ 	.short	(.L_1735 - .L_1734)


	//   ....[0]....
.L_1734:
        /*1134*/ 	.word	0x00017e10


	//----- nvinfo : EIATTR_MAX_THREADS
	.align		4
.L_1735:
        /*1138*/ 	.byte	0x04, 0x05
        /*113a*/ 	.short	(.L_1737 - .L_1736)
.L_1736:
        /*113c*/ 	.word	0x00000200
        /*1140*/ 	.word	0x00000001
        /*1144*/ 	.word	0x00000001


	//----- nvinfo : EIATTR_CRS_STACK_SIZE
	.align		4
.L_1737:
        /*1148*/ 	.byte	0x04, 0x1e
        /*114a*/ 	.short	(.L_1739 - .L_1738)
.L_1738:
        /*114c*/ 	.word	0x00000000


	//----- nvinfo : EIATTR_CBANK_PARAM_SIZE
	.align		4
.L_1739:
        /*1150*/ 	.byte	0x03, 0x19
        /*1152*/ 	.short	0x0af0


	//----- nvinfo : EIATTR_PARAM_CBANK
	.align		4
        /*1154*/ 	.byte	0x04, 0x0a
        /*1156*/ 	.short	(.L_1741 - .L_1740)
	.align		4
.L_1740:
        /*1158*/ 	.word	index@(.nv.constant0._ZN7cutlass13device_kernelIN5flash11enable_sm90INS1_16FlashAttnFwdSm90INS1_25CollectiveMainloopFwdSm90ILi2EN4cute5tupleIJNS5_1CILi1EEES8_S8_EEENS6_IJNS7_ILi192EEENS7_ILi128EEENS7_ILi64EEEEEELi64ENS_6half_tEfNS_4arch4Sm90ELb1ELb0ELb0ELb1ELb0ELb1ELb0ELb1ELb1ELb1ELb0ELb0EEENS1_21CollectiveEpilogueFwdINS6_IJSA_SC_SB_EEES9_SE_SG_Li384ELb1ELb1ELb0ELb0EEENS1_36VarlenDynamicPersistentTileSchedulerILi192ELi128ELi384ELi128ELb0ELb1ELb1ELb1ELb1ELb1EEEEEEEEEvNT_6ParamsE)
        /*115c*/ 	.short	0x0210
        /*115e*/ 	.short	0x0af0


	//----- nvinfo : EIATTR_SW_WAR
	.align		4
.L_1741:
        /*1160*/ 	.byte	0x04, 0x36
        /*1162*/ 	.short	(.L_1743 - .L_1742)
.L_1742:
        /*1164*/ 	.word	0x00000008
.L_1743:


//--------------------- .nv.callgraph             --------------------------
	.section	.nv.callgraph,"",@"SHT_CUDA_CALLGRAPH"
	.align	4
	.sectionentsize	8
	.align		4
        /*0000*/ 	.word	0x00000000
	.align		4
        /*0004*/ 	.word	0xffffffff
	.align		4
        /*0008*/ 	.word	index@(_ZN7cutlass13device_kernelIN5flash11enable_sm90INS1_16FlashAttnFwdSm90INS1_25CollectiveMainloopFwdSm90ILi2EN4cute5tupleIJNS5_1CILi1EEES8_S8_EEENS6_IJNS7_ILi128EEENS7_ILi80EEENS7_ILi256EEEEEELi256ENS_6half_tEfNS_4arch4Sm90ELb0ELb0ELb0ELb0ELb0ELb0ELb0ELb1ELb1ELb1ELb0ELb0EEENS1_21CollectiveEpilogueFwdINS6_IJSA_SC_SB_EEES9_SE_SG_Li256ELb0ELb1ELb0ELb0EEENS1_29StaticPersistentTileSchedulerILb0EEEEEEEEEvNT_6ParamsE)
	.align		4
        /*000c*/ 	.word	index@(__assertfail)
	.align		4
        /*0010*/ 	.word	index@(_ZN7cutlass13device_kernelIN5flash11enable_sm90INS1_16FlashAttnFwdSm90INS1_25CollectiveMainloopFwdSm90ILi2EN4cute5tupleIJNS5_1CILi2EEENS7_ILi1EEES9_EEENS6_IJNS7_ILi128EEENS7_ILi80EEENS7_ILi256EEEEEELi256ENS_6half_tEfNS_4arch4Sm90ELb0ELb0ELb0ELb0ELb0ELb0ELb0ELb1ELb1ELb1ELb0ELb0EEENS1_21CollectiveEpilogueFwdINS6_IJSB_SD_SC_EEESA_SF_SH_Li256ELb0ELb1ELb0ELb0EEENS1_29StaticPersistentTileSchedulerILb0EEEEEEEEEvNT_6ParamsE)
	.align		4
        /*0014*/ 	.word	index@(__assertfail)
	.align		4
        /*0018*/ 	.word	index@(_ZN7cutlass13device_kernelIN5flash11enable_sm90INS1_16FlashAttnFwdSm90INS1_25CollectiveMainloopFwdSm90ILi2EN4cute5tupleIJNS5_1CILi1EEES8_S8_EEENS6_IJNS7_ILi128EEENS7_ILi80EEENS7_ILi256EEEEEELi256ENS_6half_tEfNS_4arch4Sm90ELb0ELb0ELb0ELb1ELb0ELb0ELb0ELb1ELb1ELb1ELb0ELb0EEENS1_21CollectiveEpilogueFwdINS6_IJSA_SC_SB_EEES9_SE_SG_Li256ELb1ELb1ELb0ELb0EEENS1_36VarlenDynamicPersistentTileSchedulerILi128ELi80ELi256ELi128ELb0ELb1ELb1ELb0ELb1ELb1EEEEEEEEEvNT_6ParamsE)
	.align		4
        /*001c*/ 	.word	index@(__assertfail)
	.align		4
        /*0020*/ 	.word	index@(_ZN7cutlass13device_kernelIN5flash11enable_sm90INS1_16FlashAttnFwdSm90INS1_25CollectiveMainloopFwdSm90ILi2EN4cute5tupleIJNS5_1CILi1EEES8_S8_EEENS6_IJNS7_ILi128EEENS7_ILi80EEENS7_ILi256EEEEEELi256ENS_6half_tEfNS_4arch4Sm90ELb0ELb0ELb0ELb1ELb0ELb1ELb0ELb1ELb1ELb1ELb0ELb0EEENS1_21CollectiveEpilogueFwdINS6_IJSA_SC_SB_EEES9_SE_SG_Li256ELb1ELb1ELb0ELb0EEENS1_36VarlenDynamicPersistentTileSchedulerILi128ELi80ELi256ELi128ELb0ELb1ELb1ELb0ELb1ELb1EEEEEEEEEvNT_6ParamsE)
	.align		4
        /*0024*/ 	.word	index@(__assertfail)
	.align		4
        /*0028*/ 	.word	index@(_ZN7cutlass13device_kernelIN5flash11enable_sm90INS1_16FlashAttnFwdSm90INS1_25CollectiveMainloopFwdSm90ILi2EN4cute5tupleIJNS5_1CILi1EEES8_S8_EEENS6_IJNS7_ILi128EEENS7_ILi64EEENS7_ILi256EEEEEELi256ENS_6half_tEfNS_4arch4Sm90ELb0ELb1ELb0ELb0ELb0ELb0ELb0ELb1ELb1ELb1ELb0ELb0EEENS1_21CollectiveEpilogueFwdINS6_IJSA_SC_SB_EEES9_SE_SG_Li256ELb0ELb1ELb0ELb0EEENS1_30DynamicPersistentTileSchedulerILi256ELi128ELb0ELb1ELb1EEEEEEEEEvNT_6ParamsE)
	.align		4
        /*002c*/ 	.word	index@(__assertfail)
	.align		4
        /*0030*/ 	.word	index@(_ZN7cutlass13device_kernelIN5flash11enable_sm90INS1_16FlashAttnFwdSm90INS1_25CollectiveMainloopFwdSm90ILi2EN4cute5tupleIJNS5_1CILi1EEES8_S8_EEENS6_IJNS7_ILi128EEENS7_ILi64EEENS7_ILi256EEEEEELi256ENS_6half_tEfNS_4arch4Sm90ELb0ELb1ELb0ELb1ELb0ELb0ELb0ELb1ELb1ELb1ELb0ELb0EEENS1_21CollectiveEpilogueFwdINS6_IJSA_SC_SB_EEES9_SE_SG_Li256ELb1ELb1ELb0ELb0EEENS1_36VarlenDynamicPersistentTileSchedulerILi128ELi64ELi256ELi128ELb0ELb1ELb1ELb1ELb0ELb1EEEEEEEEEvNT_6ParamsE)
	.align		4
        /*0034*/ 	.word	index@(__assertfail)
	.align		4
        /*0038*/ 	.word	index@(_ZN7cutlass13device_kernelIN5flash11enable_sm90INS1_16FlashAttnFwdSm90INS1_25CollectiveMainloopFwdSm90ILi2EN4cute5tupleIJNS5_1CILi1EEES8_S8_EEENS6_IJNS7_ILi128EEENS7_ILi64EEENS7_ILi256EEEEEELi256ENS_6half_tEfNS_4arch4Sm90ELb0ELb1ELb0ELb1ELb0ELb1ELb0ELb1ELb1ELb1ELb0ELb0EEENS1_21CollectiveEpilogueFwdINS6_IJSA_SC_SB_EEES9_SE_SG_Li256ELb1ELb1ELb0ELb0EEENS1_36VarlenDynamicPersistentTileSchedulerILi128ELi64ELi256ELi128ELb0ELb1ELb1ELb1ELb0ELb1EEEEEEEEEvNT_6ParamsE)
	.align		4
        /*003c*/ 	.word	index@(__assertfail)
	.align		4
        /*0040*/ 	.word	index@(_ZN7cutlass13device_kernelIN5flash11enable_sm90INS1_16FlashAttnFwdSm90INS1_25CollectiveMainloopFwdSm90ILi2EN4cute5tupleIJNS5_1CILi1EEES8_S8_EEENS6_IJNS7_ILi128EEENS7_ILi80EEENS7_ILi256EEEEEELi256ENS_6half_tEfNS_4arch4Sm90ELb1ELb0ELb0ELb0ELb0ELb0ELb0ELb1ELb1ELb1ELb0ELb0EEENS1_21CollectiveEpilogueFwdINS6_IJSA_SC_SB_EEES9_SE_SG_Li256ELb0ELb1ELb0ELb0EEENS1_30DynamicPersistentTileSchedulerILi256ELi128ELb0ELb1ELb1EEEEEEEEEvNT_6ParamsE)
	.align		4
        /*0044*/ 	.word	index@(__assertfail)
	.align		4
        /*0048*/ 	.word	index@(_ZN7cutlass13device_kernelIN5flash11enable_sm90INS1_16FlashAttnFwdSm90INS1_25CollectiveMainloopFwdSm90ILi2EN4cute5tupleIJNS5_1CILi1EEES8_S8_EEENS6_IJNS7_ILi128EEENS7_ILi80EEENS7_ILi256EEEEEELi256ENS_6half_tEfNS_4arch4Sm90ELb1ELb0ELb0ELb1ELb0ELb0ELb0ELb1ELb1ELb1ELb0ELb0EEENS1_21CollectiveEpilogueFwdINS6_IJSA_SC_SB_EEES9_SE_SG_Li256ELb1ELb1ELb0ELb0EEENS1_36VarlenDynamicPersistentTileSchedulerILi128ELi80ELi256ELi128ELb0ELb1ELb1ELb1ELb1ELb1EEEEEEEEEvNT_6ParamsE)
	.align		4
        /*004c*/ 	.word	index@(__assertfail)
	.align		4
        /*0050*/ 	.word	index@(_ZN7cutlass13device_kernelIN5flash11enable_sm90INS1_16FlashAttnFwdSm90INS1_25CollectiveMainloopFwdSm90ILi2EN4cute5tupleIJNS5_1CILi1EEES8_S8_EEENS6_IJNS7_ILi128EEENS7_ILi80EEENS7_ILi256EEEEEELi256ENS_6half_tEfNS_4arch4Sm90ELb1ELb0ELb0ELb1ELb0ELb1ELb0ELb1ELb1ELb1ELb0ELb0EEENS1_21CollectiveEpilogueFwdINS6_IJSA_SC_SB_EEES9_SE_SG_Li256ELb1ELb1ELb0ELb0EEENS1_36VarlenDynamicPersistentTileSchedulerILi128ELi80ELi256ELi128ELb0ELb1ELb1ELb1ELb1ELb1EEEEEEEEEvNT_6ParamsE)
	.align		4
        /*0054*/ 	.word	index@(__assertfail)
	.align		4
        /*0058*/ 	.word	index@(_ZN7cutlass13device_kernelIN5flash11enable_sm90INS1_16FlashAttnFwdSm90INS1_25CollectiveMainloopFwdSm90ILi2EN4cute5tupleIJNS5_1CILi1EEES8_S8_EEENS6_IJNS7_ILi128EEENS7_ILi112EEENS7_ILi192EEEEEELi192ENS_6half_tEfNS_4arch4Sm90ELb0ELb0ELb0ELb0ELb0ELb0ELb0ELb1ELb1ELb1ELb0ELb0EEENS1_21CollectiveEpilogueFwdINS6_IJSA_SC_SB_EEES9_SE_SG_Li256ELb0ELb1ELb0ELb0EEENS1_29StaticPersistentTileSchedulerILb0EEEEEEEEEvNT_6ParamsE)
	.align		4
        /*005c*/ 	.word	index@(__assertfail)
	.align		4
        /*0060*/ 	.word	index@(_ZN7cutlass13device_kernelIN5flash11enable_sm90INS1_16FlashAttnFwdSm90INS1_25CollectiveMainloopFwdSm90ILi2EN4cute5tupleIJNS5_1CILi2EEENS7_ILi1EEES9_EEENS6_IJNS7_ILi128EEENS7_ILi112EEENS7_ILi192EEEEEELi192ENS_6half_tEfNS_4arch4Sm90ELb0ELb0ELb0ELb0ELb0ELb0ELb0ELb1ELb1ELb1ELb0ELb0EEENS1_21CollectiveEpilogueFwdINS6_IJSB_SD_SC_EEESA_SF_SH_Li256ELb0ELb1ELb0ELb0EEENS1_29StaticPersistentTileSchedulerILb0EEEEEEEEEvNT_6ParamsE)
	.align		4
        /*0064*/ 	.word	index@(__assertfail)
	.align		4
        /*0068*/ 	.word	index@(_ZN7cutlass13device_kernelIN5flash11enable_sm90INS1_16FlashAttnFwdSm90INS1_25CollectiveMainloopFwdSm90ILi2EN4cute5tupleIJNS5_1CILi1EEES8_S8_EEENS6_IJNS7_ILi128EEENS7_ILi112EEENS7_ILi192EEEEEELi192ENS_6half_tEfNS_4arch4Sm90ELb0ELb0ELb0ELb1ELb0ELb0ELb0ELb1ELb1ELb1ELb0ELb0EEENS1_21CollectiveEpilogueFwdINS6_IJSA_SC_SB_EEES9_SE_SG_Li256ELb1ELb1ELb0ELb0EEENS1_36VarlenDynamicPersistentTileSchedulerILi128ELi112ELi256ELi128ELb0ELb1ELb1ELb0ELb1ELb1EEEEEEEEEvNT_6ParamsE)
	.align		4
        /*006c*/ 	.word	index@(__assertfail)
	.align		4
        /*0070*/ 	.word	index@(_ZN7cutlass13device_kernelIN5flash11enable_sm90INS1_16FlashAttnFwdSm90INS1_25CollectiveMainloopFwdSm90ILi2EN4cute5tupleIJNS5_1CILi1EEES8_S8_EEENS6_IJNS7_ILi128EEENS7_ILi112EEENS7_ILi192EEEEEELi192ENS_6half_tEfNS_4arch4Sm90ELb0ELb0ELb0ELb1ELb0ELb1ELb0ELb1ELb1ELb1ELb0ELb0EEENS1_21CollectiveEpilogueFwdINS6_IJSA_SC_SB_EEES9_SE_SG_Li256ELb1ELb1ELb0ELb0EEENS1_36VarlenDynamicPersistentTileSchedulerILi128ELi112ELi256ELi128ELb0ELb1ELb1ELb0ELb1ELb1EEEEEEEEEvNT_6ParamsE)
	.align		4
        /*0074*/ 	.word	index@(__assertfail)
	.align		4
        /*0078*/ 	.word	index@(_ZN7cutlass13device_kernelIN5flash11enable_sm90INS1_16FlashAttnFwdSm90INS1_25CollectiveMainloopFwdSm90ILi2EN4cute5tupleIJNS5_1CILi1EEES8_S8_EEENS6_IJNS7_ILi128EEENS7_ILi96EEENS7_ILi192EEEEEELi192ENS_6half_tEfNS_4arch4Sm90ELb0ELb1ELb0ELb0ELb0ELb0ELb0ELb1ELb1ELb1ELb0ELb0EEENS1_21CollectiveEpilogueFwdINS6_IJSA_SC_SB_EEES9_SE_SG_Li256ELb0ELb1ELb0ELb0EEENS1_30DynamicPersistentTileSchedulerILi256ELi128ELb0ELb1ELb1EEEEEEEEEvNT_6ParamsE)
	.align		4
        /*007c*/ 	.word	index@(__assertfail)
	.align		4
        /*0080*/ 	.word	index@(_ZN7cutlass13device_kernelIN5flash11enable_sm90INS1_16FlashAttnFwdSm90INS1_25CollectiveMainloopFwdSm90ILi2EN4cute5tupleIJNS5_1CILi1EEES8_S8_EEENS6_IJNS7_ILi128EEENS7_ILi96EEENS7_ILi192EEEEEELi192ENS_6half_tEfNS_4arch4Sm90ELb0ELb1ELb0ELb1ELb0ELb0ELb0ELb1ELb1ELb1ELb0ELb0EEENS1_21CollectiveEpilogueFwdINS6_IJSA_SC_SB_EEES9_SE_SG_Li256ELb1ELb1ELb0ELb0EEENS1_36VarlenDynamicPersistentTileSchedulerILi128ELi96ELi256ELi128ELb0ELb1ELb1ELb1ELb0ELb1EEEEEEEEEvNT_6ParamsE)
	.align		4
        /*0084*/ 	.word	index@(__assertfail)
	.align		4
        /*0088*/ 	.word	index@(_ZN7cutlass13device_kernelIN5flash11enable_sm90INS1_16FlashAttnFwdSm90INS1_25CollectiveMainloopFwdSm90ILi2EN4cute5tupleIJNS5_1CILi1EEES8_S8_EEENS6_IJNS7_ILi128EEENS7_ILi96EEENS7_ILi192EEEEEELi192ENS_6half_tEfNS_4arch4Sm90ELb0ELb1ELb0ELb1ELb0ELb1ELb0ELb1ELb1ELb1ELb0ELb0EEENS1_21CollectiveEpilogueFwdINS6_IJSA_SC_SB_EEES9_SE_SG_Li256ELb1ELb1ELb0ELb0EEENS1_36VarlenDynamicPersistentTileSchedulerILi128ELi96ELi256ELi128ELb0ELb1ELb1ELb1ELb0ELb1EEEEEEEEEvNT_6ParamsE)
	.align		4
        /*008c*/ 	.word	index@(__assertfail)
	.align		4
        /*0090*/ 	.word	index@(_ZN7cutlass13device_kernelIN5flash11enable_sm90INS1_16FlashAttnFwdSm90INS1_25CollectiveMainloopFwdSm90ILi2EN4cute5tupleIJNS5_1CILi1EEES8_S8_EEENS6_IJNS7_ILi128EEENS7_ILi112EEENS7_ILi192EEEEEELi192ENS_6half_tEfNS_4arch4Sm90ELb1ELb0ELb0ELb0ELb0ELb0ELb0ELb1ELb1ELb1ELb0ELb0EEENS1_21CollectiveEpilogueFwdINS6_IJSA_SC_SB_EEES9_SE_SG_Li256ELb0ELb1ELb0ELb0EEENS1_30DynamicPersistentTileSchedulerILi256ELi128ELb0ELb1ELb1EEEEEEEEEvNT_6ParamsE)
	.align		4
        /*0094*/ 	.word	index@(__assertfail)
	.align		4
        /*0098*/ 	.word	index@(_ZN7cutlass13device_kernelIN5flash11enable_sm90INS1_16FlashAttnFwdSm90INS1_25CollectiveMainloopFwdSm90ILi2EN4cute5tupleIJNS5_1CILi1EEES8_S8_EEENS6_IJNS7_ILi128EEENS7_ILi112EEENS7_ILi192EEEEEELi192ENS_6half_tEfNS_4arch4Sm90ELb1ELb0ELb0ELb1ELb0ELb0ELb0ELb1ELb1ELb1ELb0ELb0EEENS1_21CollectiveEpilogueFwdINS6_IJSA_SC_SB_EEES9_SE_SG_Li256ELb1ELb1ELb0ELb0EEENS1_36VarlenDynamicPersistentTileSchedulerILi128ELi112ELi256ELi128ELb0ELb1ELb1ELb1ELb1ELb1EEEEEEEEEvNT_6ParamsE)
	.align		4
        /*009c*/ 	.word	index@(__assertfail)
	.align		4
        /*00a0*/ 	.word	index@(_ZN7cutlass13device_kernelIN5flash11enable_sm90INS1_16FlashAttnFwdSm90INS1_25CollectiveMainloopFwdSm90ILi2EN4cute5tupleIJNS5_1CILi1EEES8_S8_EEENS6_IJNS7_ILi128EEENS7_ILi112EEENS7_ILi192EEEEEELi192ENS_6half_tEfNS_4arch4Sm90ELb1ELb0ELb0ELb1ELb0ELb1ELb0ELb1ELb1ELb1ELb0ELb0EEENS1_21CollectiveEpilogueFwdINS6_IJSA_SC_SB_EEES9_SE_SG_Li256ELb1ELb1ELb0ELb0EEENS1_36VarlenDynamicPersistentTileSchedulerILi128ELi112ELi256ELi128ELb0ELb1ELb1ELb1ELb1ELb1EEEEEEEEEvNT_6ParamsE)
	.align		4
        /*00a4*/ 	.word	index@(__assertfail)
	.align		4
        /*00a8*/ 	.word	index@(_ZN7cutlass13device_kernelIN5flash11enable_sm90INS1_16FlashAttnFwdSm90INS1_25CollectiveMainloopFwdSm90ILi2EN4cute5tupleIJNS5_1CILi1EEES8_S8_EEENS6_IJNS7_ILi128EEENS7_ILi176EEESA_EEELi128ENS_6half_tEfNS_4arch4Sm90ELb0ELb0ELb0ELb0ELb0ELb0ELb0ELb1ELb1ELb1ELb0ELb0EEENS1_21CollectiveEpilogueFwdINS6_IJSA_SA_SB_EEES9_SD_SF_Li256ELb0ELb1ELb0ELb0EEENS1_29StaticPersistentTileSchedulerILb0EEEEEEEEEvNT_6ParamsE)
	.align		4
        /*00ac*/ 	.word	index@(__assertfail)
	.align		4
        /*00b0*/ 	.word	index@(_ZN7cutlass13device_kernelIN5flash11enable_sm90INS1_16FlashAttnFwdSm90INS1_25CollectiveMainloopFwdSm90ILi2EN4cute5tupleIJNS5_1CILi2EEENS7_ILi1EEES9_EEENS6_IJNS7_ILi128EEENS7_ILi176EEESB_EEELi128ENS_6half_tEfNS_4arch4Sm90ELb0ELb0ELb0ELb0ELb0ELb0ELb0ELb1ELb1ELb1ELb0ELb0EEENS1_21CollectiveEpilogueFwdINS6_IJSB_SB_SC_EEESA_SE_SG_Li256ELb0ELb1ELb0ELb0EEENS1_29StaticPersistentTileSchedulerILb0EEEEEEEEEvNT_6ParamsE)
	.align		4
        /*00b4*/ 	.word	index@(__assertfail)
	.align		4
        /*00b8*/ 	.word	index@(_ZN7cutlass13device_kernelIN5flash11enable_sm90INS1_16FlashAttnFwdSm90INS1_25CollectiveMainloopFwdSm90ILi2EN4cute5tupleIJNS5_1CILi1EEES8_S8_EEENS6_IJNS7_ILi128EEENS7_ILi176EEESA_EEELi128ENS_6half_tEfNS_4arch4Sm90ELb0ELb0ELb0ELb1ELb0ELb0ELb0ELb1ELb1ELb1ELb0ELb0EEENS1_21CollectiveEpilogueFwdINS6_IJSA_SA_SB_EEES9_SD_SF_Li256ELb1ELb1ELb0ELb0EEENS1_36VarlenDynamicPersistentTileSchedulerILi128ELi176ELi256ELi128ELb0ELb1ELb1ELb0ELb1ELb1EEEEEEEEEvNT_6ParamsE)
	.align		4
        /*00bc*/ 	.word	index@(__assertfail)
	.align		4
        /*00c0*/ 	.word	index@(_ZN7cutlass13device_kernelIN5flash11enable_sm90INS1_16FlashAttnFwdSm90INS1_25CollectiveMainloopFwdSm90ILi2EN4cute5tupleIJNS5_1CILi1EEES8_S8_EEENS6_IJNS7_ILi128EEENS7_ILi176EEESA_EEELi128ENS_6half_tEfNS_4arch4Sm90ELb0ELb0ELb0ELb1ELb0ELb1ELb0ELb1ELb1ELb1ELb0ELb0EEENS1_21CollectiveEpilogueFwdINS6_IJSA_SA_SB_EEES9_SD_SF_Li256ELb1ELb1ELb0ELb0EEENS1_36VarlenDynamicPersistentTileSchedulerILi128ELi176ELi256ELi128ELb0ELb1ELb1ELb0ELb1ELb1EEEEEEEEEvNT_6ParamsE)
	.align		4
        /*00c4*/ 	.word	index@(__assertfail)
	.align		4
        /*00c8*/ 	.word	index@(_ZN7cutlass13device_kernelIN5flash11enable_sm90INS1_16FlashAttnFwdSm90INS1_25CollectiveMainloopFwdSm90ILi2EN4cute5tupleIJNS5_1CILi1EEES8_S8_EEENS6_IJNS7_ILi128EEESA_SA_EEELi128ENS_6half_tEfNS_4arch4Sm90ELb0ELb1ELb0ELb0ELb0ELb0ELb0ELb1ELb1ELb1ELb0ELb0EEENS1_21CollectiveEpilogueFwdISB_S9_SC_SE_Li256ELb0ELb1ELb0ELb0EEENS1_30DynamicPersistentTileSchedulerILi256ELi128ELb0ELb1ELb1EEEEEEEEEvNT_6ParamsE)
	.align		4
        /*00cc*/ 	.word	index@(__assertfail)
	.align		4
        /*00d0*/ 	.word	index@(_ZN7cutlass13device_kernelIN5flash11enable_sm90INS1_16FlashAttnFwdSm90INS1_25CollectiveMainloopFwdSm90ILi2EN4cute5tupleIJNS5_1CILi1EEES8_S8_EEENS6_IJNS7_ILi128EEESA_SA_EEELi128ENS_6half_tEfNS_4arch4Sm90ELb0ELb1ELb0ELb1ELb0ELb0ELb0ELb1ELb1ELb1ELb0ELb0EEENS1_21CollectiveEpilogueFwdISB_S9_SC_SE_Li256ELb1ELb1ELb0ELb0EEENS1_36VarlenDynamicPersistentTileSchedulerILi128ELi128ELi256ELi128ELb0ELb1ELb1ELb1ELb0ELb1EEEEEEEEEvNT_6ParamsE)
	.align		4
        /*00d4*/ 	.word	index@(__assertfail)
	.align		4
        /*00d8*/ 	.word	index@(_ZN7cutlass13device_kernelIN5flash11enable_sm90INS1_16FlashAttnFwdSm90INS1_25CollectiveMainloopFwdSm90ILi2EN4cute5tupleIJNS5_1CILi1EEES8_S8_EEENS6_IJNS7_ILi128EEESA_SA_EEELi128ENS_6half_tEfNS_4arch4Sm90ELb0ELb1ELb0ELb1ELb0ELb1ELb0ELb1ELb1ELb1ELb0ELb0EEENS1_21CollectiveEpilogueFwdISB_S9_SC_SE_Li256ELb1ELb1ELb0ELb0EEENS1_36VarlenDynamicPersistentTileSchedulerILi128ELi128ELi256ELi128ELb0ELb1ELb1ELb1ELb0ELb1EEEEEEEEEvNT_6ParamsE)
	.align		4
        /*00dc*/ 	.word	index@(__assertfail)
	.align		4
        /*00e0*/ 	.word	index@(_ZN7cutlass13device_kernelIN5flash11enable_sm90INS1_16FlashAttnFwdSm90INS1_25CollectiveMainloopFwdSm90ILi2EN4cute5tupleIJNS5_1CILi1EEES8_S8_EEENS6_IJNS7_ILi128EEESA_SA_EEELi128ENS_6half_tEfNS_4arch4Sm90ELb1ELb0ELb0ELb0ELb0ELb0ELb0ELb1ELb1ELb1ELb0ELb0EEENS1_21CollectiveEpilogueFwdISB_S9_SC_SE_Li256ELb0ELb1ELb0ELb0EEENS1_30DynamicPersistentTileSchedulerILi256ELi128ELb0ELb1ELb1EEEEEEEEEvNT_6ParamsE)
	.align		4
        /*00e4*/ 	.word	index@(__assertfail)
	.align		4
        /*00e8*/ 	.word	index@(_ZN7cutlass13device_kernelIN5flash11enable_sm90INS1_16FlashAttnFwdSm90INS1_25CollectiveMainloopFwdSm90ILi2EN4cute5tupleIJNS5_1CILi1EEES8_S8_EEENS6_IJNS7_ILi128EEESA_SA_EEELi128ENS_6half_tEfNS_4arch4Sm90ELb1ELb0ELb0ELb1ELb0ELb0ELb0ELb1ELb1ELb1ELb0ELb0EEENS1_21CollectiveEpilogueFwdISB_S9_SC_SE_Li256ELb1ELb1ELb0ELb0EEENS1_36VarlenDynamicPersistentTileSchedulerILi128ELi128ELi256ELi128ELb0ELb1ELb1ELb1ELb1ELb1EEEEEEEEEvNT_6ParamsE)
	.align		4
        /*00ec*/ 	.word	index@(__assertfail)
	.align		4
        /*00f0*/ 	.word	index@(_ZN7cutlass13device_kernelIN5flash11enable_sm90INS1_16FlashAttnFwdSm90INS1_25CollectiveMainloopFwdSm90ILi2EN4cute5tupleIJNS5_1CILi1EEES8_S8_EEENS6_IJNS7_ILi128EEESA_SA_EEELi128ENS_6half_tEfNS_4arch4Sm90ELb1ELb0ELb0ELb1ELb0ELb1ELb0ELb1ELb1ELb1ELb0ELb0EEENS1_21CollectiveEpilogueFwdISB_S9_SC_SE_Li256ELb1ELb1ELb0ELb0EEENS1_36VarlenDynamicPersistentTileSchedulerILi128ELi128ELi256ELi128ELb0ELb1ELb1ELb1ELb1ELb1EEEEEEEEEvNT_6ParamsE)
	.align		4
        /*00f4*/ 	.word	index@(__assertfail)
	.align		4
        /*00f8*/ 	.word	index@(_ZN7cutlass13device_kernelIN5flash11enable_sm90INS1_16FlashAttnFwdSm90INS1_25CollectiveMainloopFwdSm90ILi2EN4cute5tupleIJNS5_1CILi1EEES8_S8_EEENS6_IJNS7_ILi192EEENS7_ILi144EEENS7_ILi96EEEEEELi96ENS_6half_tEfNS_4arch4Sm90ELb0ELb0ELb0ELb0ELb0ELb0ELb0ELb0ELb1ELb1ELb0ELb0EEENS1_21CollectiveEpilogueFwdINS6_IJSA_SC_SB_EEES9_SE_SG_Li384ELb0ELb1ELb0ELb0EEENS1_29StaticPersistentTileSchedulerILb0EEEEEEEEEvNT_6ParamsE)
	.align		4
        /*00fc*/ 	.word	index@(__assertfail)
	.align		4
        /*0100*/ 	.word	index@(_ZN7cutlass13device_kernelIN5flash11enable_sm90INS1_16FlashAttnFwdSm90INS1_25CollectiveMainloopFwdSm90ILi2EN4cute5tupleIJNS5_1CILi1EEES8_S8_EEENS6_IJNS7_ILi192EEENS7_ILi144EEENS7_ILi96EEEEEELi96ENS_6half_tEfNS_4arch4Sm90ELb0ELb0ELb0ELb1ELb0ELb0ELb0ELb0ELb1ELb1ELb0ELb0EEENS1_21CollectiveEpilogueFwdINS6_IJSA_SC_SB_EEES9_SE_SG_Li384ELb1ELb1ELb0ELb0EEENS1_36VarlenDynamicPersistentTileSchedulerILi192ELi144ELi384ELi128ELb0ELb1ELb1ELb0ELb1ELb1EEEEEEEEEvNT_6ParamsE)
	.align		4
        /*0104*/ 	.word	index@(__assertfail)
	.align		4
        /*0108*/ 	.word	index@(_ZN7cutlass13device_kernelIN5flash11enable_sm90INS1_16FlashAttnFwdSm90INS1_25CollectiveMainloopFwdSm90ILi2EN4cute5tupleIJNS5_1CILi1EEES8_S8_EEENS6_IJNS7_ILi192EEENS7_ILi144EEENS7_ILi96EEEEEELi96ENS_6half_tEfNS_4arch4Sm90ELb0ELb0ELb0ELb1ELb0ELb1ELb0ELb0ELb1ELb1ELb0ELb0EEENS1_21CollectiveEpilogueFwdINS6_IJSA_SC_SB_EEES9_SE_SG_Li384ELb1ELb1ELb0ELb0EEENS1_36VarlenDynamicPersistentTileSchedulerILi192ELi144ELi384ELi128ELb0ELb1ELb1ELb0ELb1ELb1EEEEEEEEEvNT_6ParamsE)
	.align		4
        /*010c*/ 	.word	index@(__assertfail)
	.align		4
        /*0110*/ 	.word	index@(_ZN7cutlass13device_kernelIN5flash11enable_sm90INS1_16FlashAttnFwdSm90INS1_25CollectiveMainloopFwdSm90ILi2EN4cute5tupleIJNS5_1CILi1EEES8_S8_EEENS6_IJNS7_ILi192EEENS7_ILi128EEENS7_ILi96EEEEEELi96ENS_6half_tEfNS_4arch4Sm90ELb0ELb1ELb0ELb0ELb0ELb0ELb0ELb0ELb1ELb1ELb0ELb0EEENS1_21CollectiveEpilogueFwdINS6_IJSA_SC_SB_EEES9_SE_SG_Li384ELb0ELb1ELb0ELb0EEENS1_30DynamicPersistentTileSchedulerILi384ELi128ELb0ELb1ELb1EEEEEEEEEvNT_6ParamsE)
	.align		4
        /*0114*/ 	.word	index@(__assertfail)
	.align		4
        /*0118*/ 	.word	index@(_ZN7cutlass13device_kernelIN5flash11enable_sm90INS1_16FlashAttnFwdSm90INS1_25CollectiveMainloopFwdSm90ILi2EN4cute5tupleIJNS5_1CILi1EEES8_S8_EEENS6_IJNS7_ILi192EEENS7_ILi128EEENS7_ILi96EEEEEELi96ENS_6half_tEfNS_4arch4Sm90ELb0ELb1ELb0ELb1ELb0ELb0ELb0ELb0ELb1ELb1ELb0ELb0EEENS1_21CollectiveEpilogueFwdINS6_IJSA_SC_SB_EEES9_SE_SG_Li384ELb1ELb1ELb0ELb0EEENS1_36VarlenDynamicPersistentTileSchedulerILi192ELi128ELi384ELi128ELb0ELb1ELb1ELb1ELb0ELb1EEEEEEEEEvNT_6ParamsE)
	.align		4
        /*011c*/ 	.word	index@(__assertfail)
	.align		4
        /*0120*/ 	.word	index@(_ZN7cutlass13device_kernelIN5flash11enable_sm90INS1_16FlashAttnFwdSm90INS1_25CollectiveMainloopFwdSm90ILi2EN4cute5tupleIJNS5_1CILi1EEES8_S8_EEENS6_IJNS7_ILi192EEENS7_ILi128EEENS7_ILi96EEEEEELi96ENS_6half_tEfNS_4arch4Sm90ELb0ELb1ELb0ELb1ELb0ELb1ELb0ELb0ELb1ELb1ELb0ELb0EEENS1_21CollectiveEpilogueFwdINS6_IJSA_SC_SB_EEES9_SE_SG_Li384ELb1ELb1ELb0ELb0EEENS1_36VarlenDynamicPersistentTileSchedulerILi192ELi128ELi384ELi128ELb0ELb1ELb1ELb1ELb0ELb1EEEEEEEEEvNT_6ParamsE)
	.align		4
        /*0124*/ 	.word	index@(__assertfail)
	.align		4
        /*0128*/ 	.word	index@(_ZN7cutlass13device_kernelIN5flash11enable_sm90INS1_16FlashAttnFwdSm90INS1_25CollectiveMainloopFwdSm90ILi2EN4cute5tupleIJNS5_1CILi1EEES8_S8_EEENS6_IJNS7_ILi192EEENS7_ILi144EEENS7_ILi96EEEEEELi96ENS_6half_tEfNS_4arch4Sm90ELb1ELb0ELb0ELb0ELb0ELb0ELb0ELb0ELb1ELb1ELb0ELb0EEENS1_21CollectiveEpilogueFwdINS6_IJSA_SC_SB_EEES9_SE_SG_Li384ELb0ELb1ELb0ELb0EEENS1_30DynamicPersistentTileSchedulerILi384ELi128ELb0ELb1ELb1EEEEEEEEEvNT_6ParamsE)
	.align		4
        /*012c*/ 	.word	index@(__assertfail)
	.align		4
        /*0130*/ 	.word	index@(_ZN7cutlass13device_kernelIN5flash11enable_sm90INS1_16FlashAttnFwdSm90INS1_25CollectiveMainloopFwdSm90ILi2EN4cute5tupleIJNS5_1CILi1EEES8_S8_EEENS6_IJNS7_ILi192EEENS7_ILi144EEENS7_ILi96EEEEEELi96ENS_6half_tEfNS_4arch4Sm90ELb1ELb0ELb0ELb1ELb0ELb0ELb0ELb0ELb1ELb1ELb0ELb0EEENS1_21CollectiveEpilogueFwdINS6_IJSA_SC_SB_EEES9_SE_SG_Li384ELb1ELb1ELb0ELb0EEENS1_36VarlenDynamicPersistentTileSchedulerILi192ELi144ELi384ELi128ELb0ELb1ELb1ELb1ELb1ELb1EEEEEEEEEvNT_6ParamsE)
	.align		4
        /*0134*/ 	.word	index@(__assertfail)
	.align		4
        /*0138*/ 	.word	index@(_ZN7cutlass13device_kernelIN5flash11enable_sm90INS1_16FlashAttnFwdSm90INS1_25CollectiveMainloopFwdSm90ILi2EN4cute5tupleIJNS5_1CILi1EEES8_S8_EEENS6_IJNS7_ILi192EEENS7_ILi144EEENS7_ILi96EEEEEELi96ENS_6half_tEfNS_4arch4Sm90ELb1ELb0ELb0ELb1ELb0ELb1ELb0ELb0ELb1ELb1ELb0ELb0EEENS1_21CollectiveEpilogueFwdINS6_IJSA_SC_SB_EEES9_SE_SG_Li384ELb1ELb1ELb0ELb0EEENS1_36VarlenDynamicPersistentTileSchedulerILi192ELi144ELi384ELi128ELb0ELb1ELb1ELb1ELb1ELb1EEEEEEEEEvNT_6ParamsE)
	.align		4
        /*013c*/ 	.word	index@(__assertfail)
	.align		4
        /*0140*/ 	.word	index@(_ZN7cutlass13device_kernelIN5flash11enable_sm90INS1_16FlashAttnFwdSm90INS1_25CollectiveMainloopFwdSm90ILi2EN4cute5tupleIJNS5_1CILi1EEES8_S8_EEENS6_IJNS7_ILi192EEESA_NS7_ILi64EEEEEELi64ENS_6half_tEfNS_4arch4Sm90ELb0ELb0ELb0ELb0ELb0ELb0ELb0ELb0ELb1ELb1ELb0ELb0EEENS1_21CollectiveEpilogueFwdINS6_IJSA_SB_SA_EEES9_SD_SF_Li384ELb0ELb1ELb0ELb0EEENS1_29StaticPersistentTileSchedulerILb0EEEEEEEEEvNT_6ParamsE)
	.align		4
        /*0144*/ 	.word	index@(__assertfail)
	.align		4
        /*0148*/ 	.word	index@(_ZN7cutlass13device_kernelIN5flash11enable_sm90INS1_16FlashAttnFwdSm90INS1_25CollectiveMainloopFwdSm90ILi2EN4cute5tupleIJNS5_1CILi1EEES8_S8_EEENS6_IJNS7_ILi192EEESA_NS7_ILi64EEEEEELi64ENS_6half_tEfNS_4arch4Sm90ELb0ELb0ELb0ELb1ELb0ELb0ELb0ELb0ELb1ELb1ELb0ELb0EEENS1_21CollectiveEpilogueFwdINS6_IJSA_SB_SA_EEES9_SD_SF_Li384ELb1ELb1ELb0ELb0EEENS1_36VarlenDynamicPersistentTileSchedulerILi192ELi192ELi384ELi128ELb0ELb1ELb1ELb0ELb1ELb1EEEEEEEEEvNT_6ParamsE)
	.align		4
        /*014c*/ 	.word	index@(__assertfail)
	.align		4
        /*0150*/ 	.word	index@(_ZN7cutlass13device_kernelIN5flash11enable_sm90INS1_16FlashAttnFwdSm90INS1_25CollectiveMainloopFwdSm90ILi2EN4cute5tupleIJNS5_1CILi1EEES8_S8_EEENS6_IJNS7_ILi192EEESA_NS7_ILi64EEEEEELi64ENS_6half_tEfNS_4arch4Sm90ELb0ELb0ELb0ELb1ELb0ELb1ELb0ELb0ELb1ELb1ELb0ELb0EEENS1_21CollectiveEpilogueFwdINS6_IJSA_SB_SA_EEES9_SD_SF_Li384ELb1ELb1ELb0ELb0EEENS1_36VarlenDynamicPersistentTileSchedulerILi192ELi192ELi384ELi128ELb0ELb1ELb1ELb0ELb1ELb1EEEEEEEEEvNT_6ParamsE)
	.align		4
        /*0154*/ 	.word	index@(__assertfail)
	.align		4
        /*0158*/ 	.word	index@(_ZN7cutlass13device_kernelIN5flash11enable_sm90INS1_16FlashAttnFwdSm90INS1_25CollectiveMainloopFwdSm90ILi2EN4cute5tupleIJNS5_1CILi1EEES8_S8_EEENS6_IJNS7_ILi192EEENS7_ILi128EEENS7_ILi64EEEEEELi64ENS_6half_tEfNS_4arch4Sm90ELb0ELb1ELb0ELb0ELb0ELb0ELb0ELb1ELb1ELb1ELb0ELb0EEENS1_21CollectiveEpilogueFwdINS6_IJSA_SC_SB_EEES9_SE_SG_Li384ELb0ELb1ELb0ELb0EEENS1_30DynamicPersistentTileSchedulerILi384ELi128ELb0ELb1ELb1EEEEEEEEEvNT_6ParamsE)
	.align		4
        /*015c*/ 	.word	index@(__assertfail)
	.align		4
        /*0160*/ 	.word	index@(_ZN7cutlass13device_kernelIN5flash11enable_sm90INS1_16FlashAttnFwdSm90INS1_25CollectiveMainloopFwdSm90ILi2EN4cute5tupleIJNS5_1CILi1EEES8_S8_EEENS6_IJNS7_ILi192EEENS7_ILi128EEENS7_ILi64EEEEEELi64ENS_6half_tEfNS_4arch4Sm90ELb0ELb1ELb0ELb1ELb0ELb0ELb0ELb1ELb1ELb1ELb0ELb0EEENS1_21CollectiveEpilogueFwdINS6_IJSA_SC_SB_EEES9_SE_SG_Li384ELb1ELb1ELb0ELb0EEENS1_36VarlenDynamicPersistentTileSchedulerILi192ELi128ELi384ELi128ELb0ELb1ELb1ELb1ELb0ELb1EEEEEEEEEvNT_6ParamsE)
	.align		4
        /*0164*/ 	.word	index@(__assertfail)
	.align		4
        /*0168*/ 	.word	index@(_ZN7cutlass13device_kernelIN5flash11enable_sm90INS1_16FlashAttnFwdSm90INS1_25CollectiveMainloopFwdSm90ILi2EN4cute5tupleIJNS5_1CILi1EEES8_S8_EEENS6_IJNS7_ILi192EEENS7_ILi128EEENS7_ILi64EEEEEELi64ENS_6half_tEfNS_4arch4Sm90ELb0ELb1ELb0ELb1ELb0ELb1ELb0ELb1ELb1ELb1ELb0ELb0EEENS1_21CollectiveEpilogueFwdINS6_IJSA_SC_SB_EEES9_SE_SG_Li384ELb1ELb1ELb0ELb0EEENS1_36VarlenDynamicPersistentTileSchedulerILi192ELi128ELi384ELi128ELb0ELb1ELb1ELb1ELb0ELb1EEEEEEEEEvNT_6ParamsE)
	.align		4
        /*016c*/ 	.word	index@(__assertfail)
	.align		4
        /*0170*/ 	.word	index@(_ZN7cutlass13device_kernelIN5flash11enable_sm90INS1_16FlashAttnFwdSm90INS1_25CollectiveMainloopFwdSm90ILi2EN4cute5tupleIJNS5_1CILi1EEES8_S8_EEENS6_IJNS7_ILi192EEENS7_ILi128EEENS7_ILi64EEEEEELi64ENS_6half_tEfNS_4arch4Sm90ELb1ELb0ELb0ELb0ELb0ELb0ELb0ELb1ELb1ELb1ELb0ELb0EEENS1_21CollectiveEpilogueFwdINS6_IJSA_SC_SB_EEES9_SE_SG_Li384ELb0ELb1ELb0ELb0EEENS1_30DynamicPersistentTileSchedulerILi384ELi128ELb0ELb1ELb1EEEEEEEEEvNT_6ParamsE)
	.align		4
        /*0174*/ 	.word	index@(__assertfail)
	.align		4
        /*0178*/ 	.word	index@(_ZN7cutlass13device_kernelIN5flash11enable_sm90INS1_16FlashAttnFwdSm90INS1_25CollectiveMainloopFwdSm90ILi2EN4cute5tupleIJNS5_1CILi1EEES8_S8_EEENS6_IJNS7_ILi192EEENS7_ILi128EEENS7_ILi64EEEEEELi64ENS_6half_tEfNS_4arch4Sm90ELb1ELb0ELb0ELb1ELb0ELb0ELb0ELb1ELb1ELb1ELb0ELb0EEENS1_21CollectiveEpilogueFwdINS6_IJSA_SC_SB_EEES9_SE_SG_Li384ELb1ELb1ELb0ELb0EEENS1_36VarlenDynamicPersistentTileSchedulerILi192ELi128ELi384ELi128ELb0ELb1ELb1ELb1ELb1ELb1EEEEEEEEEvNT_6ParamsE)
	.align		4
        /*017c*/ 	.word	index@(__assertfail)
	.align		4
        /*0180*/ 	.word	index@(_ZN7cutlass13device_kernelIN5flash11enable_sm90INS1_16FlashAttnFwdSm90INS1_25CollectiveMainloopFwdSm90ILi2EN4cute5tupleIJNS5_1CILi1EEES8_S8_EEENS6_IJNS7_ILi192EEENS7_ILi128EEENS7_ILi64EEEEEELi64ENS_6half_tEfNS_4arch4Sm90ELb1ELb0ELb0ELb1ELb0ELb1ELb0ELb1ELb1ELb1ELb0ELb0EEENS1_21CollectiveEpilogueFwdINS6_IJSA_SC_SB_EEES9_SE_SG_Li384ELb1ELb1ELb0ELb0EEENS1_36VarlenDynamicPersistentTileSchedulerILi192ELi128ELi384ELi128ELb0ELb1ELb1ELb1ELb1ELb1EEEEEEEEEvNT_6ParamsE)
	.align		4
        /*0184*/ 	.word	index@(__assertfail)
	.align		4
        /*0188*/ 	.word	0x00000000
	.align		4
        /*018c*/ 	.word	0xfffffffe
	.align		4
        /*0190*/ 	.word	0x00000000
	.align		4
        /*0194*/ 	.word	0xfffffffd
	.align		4
        /*0198*/ 	.word	0x00000000
	.align		4
        /*019c*/ 	.word	0xfffffffc


//--------------------- .nv.constant4             --------------------------
	.section	.nv.constant4,"a",@progbits
	.align	8
	.align		8
.nv.constant4:
        /*0000*/ 	.dword	__assertfail
	.align		8
        /*0008*/ 	.dword	__unnamed_1
	.align		8
        /*0010*/ 	.dword	__unnamed_2
	.align		8
        /*0018*/ 	.dword	__unnamed_3
	.align		8
        /*0020*/ 	.dword	__unnamed_4
	.align		8
        /*0028*/ 	.dword	__unnamed_5
	.align		8
        /*0030*/ 	.dword	__unnamed_6
	.align		8
        /*0038*/ 	.dword	__unnamed_7
	.align		8
        /*0040*/ 	.dword	__unnamed_8
	.align		8
        /*0048*/ 	.dword	__unnamed_9
	.align		8
        /*0050*/ 	.dword	__unnamed_10
	.align		8
        /*0058*/ 	.dword	__unnamed_11
	.align		8
        /*0060*/ 	.dword	__unnamed_12
	.align		8
        /*0068*/ 	.dword	__unnamed_13
	.align		8
        /*0070*/ 	.dword	__unnamed_14
	.align		8
        /*0078*/ 	.dword	__unnamed_15
	.align		8
        /*0080*/ 	.dword	__unnamed_16
	.align		8
        /*0088*/ 	.dword	__unnamed_17
	.align		8
        /*0090*/ 	.dword	__unnamed_18
	.align		8
        /*0098*/ 	.dword	__unnamed_19
	.align		8
        /*00a0*/ 	.dword	__unnamed_20
	.align		8
        /*00a8*/ 	.dword	__unnamed_21
	.align		8
        /*00b0*/ 	.dword	__unnamed_22
	.align		8
        /*00b8*/ 	.dword	__unnamed_23
	.align		8
        /*00c0*/ 	.dword	__unnamed_24
	.align		8
        /*00c8*/ 	.dword	__unnamed_25
	.align		8
        /*00d0*/ 	.dword	__unnamed_26
	.align		8
        /*00d8*/ 	.dword	__unnamed_27
	.align		8
        /*00e0*/ 	.dword	__unnamed_28
	.align		8
        /*00e8*/ 	.dword	__unnamed_29
	.align		8
        /*00f0*/ 	.dword	__unnamed_30
	.align		8
        /*00f8*/ 	.dword	__unnamed_31
	.align		8
        /*0100*/ 	.dword	__unnamed_32
	.align		8
        /*0108*/ 	.dword	__unnamed_33
	.align		8
        /*0110*/ 	.dword	__unnamed_34
	.align		8
        /*0118*/ 	.dword	__unnamed_35
	.align		8
        /*0120*/ 	.dword	__unnamed_36
	.align		8
        /*0128*/ 	.dword	__unnamed_37
	.align		8
        /*0130*/ 	.dword	__unnamed_38
	.align		8
        /*0138*/ 	.dword	__unnamed_39
	.align		8
        /*0140*/ 	.dword	__unnamed_40
	.align		8
        /*0148*/ 	.dword	__unnamed_41
	.align		8
        /*0150*/ 	.dword	__unnamed_42
	.align		8
        /*0158*/ 	.dword	__unnamed_43
	.align		8
        /*0160*/ 	.dword	_ZN74_INTERNAL_f4c5edc3_38_flash_fwd_hdimall_fp16_packgqa_sm90_cu_526fb41a_35804cuda3std3__45__cpo5beginE
	.align		8
        /*0168*/ 	.dword	_ZN74_INTERNAL_f4c5edc3_38_flash_fwd_hdimall_fp16_packgqa_sm90_cu_526fb41a_35804cuda3std3__45__cpo3endE
	.align		8
        /*0170*/ 	.dword	_ZN74_INTERNAL_f4c5edc3_38_flash_fwd_hdimall_fp16_packgqa_sm90_cu_526fb41a_35804cuda3std3__45__cpo6cbeginE
	.align		8
        /*0178*/ 	.dword	_ZN74_INTERNAL_f4c5edc3_38_flash_fwd_hdimall_fp16_packgqa_sm90_cu_526fb41a_35804cuda3std3__45__cpo4cendE
	.align		8
        /*0180*/ 	.dword	_ZN74_INTERNAL_f4c5edc3_38_flash_fwd_hdimall_fp16_packgqa_sm90_cu_526fb41a_35804cuda3std3__476_GLOBAL__N__f4c5edc3_38_flash_fwd_hdimall_fp16_packgqa_sm90_cu_526fb41a_35806ignoreE
	.align		8
        /*0188*/ 	.dword	_ZN74_INTERNAL_f4c5edc3_38_flash_fwd_hdimall_fp16_packgqa_sm90_cu_526fb41a_35804cuda3std3__419piecewise_constructE
	.align		8
        /*0190*/ 	.dword	_ZN74_INTERNAL_f4c5edc3_38_flash_fwd_hdimall_fp16_packgqa_sm90_cu_526fb41a_35804cuda3std3__48in_placeE
	.align		8
        /*0198*/ 	.dword	_ZN74_INTERNAL_f4c5edc3_38_flash_fwd_hdimall_fp16_packgqa_sm90_cu_526fb41a_35804cuda3std6ranges3__45__cpo4swapE
	.align		8
        /*01a0*/ 	.dword	_ZN74_INTERNAL_f4c5edc3_38_flash_fwd_hdimall_fp16_packgqa_sm90_cu_526fb41a_35804cuda3std6ranges3__45__cpo9iter_moveE
	.align		8
        /*01a8*/ 	.dword	_ZN74_INTERNAL_f4c5edc3_38_flash_fwd_hdimall_fp16_packgqa_sm90_cu_526fb41a_35804cute7productE
	.align		8
        /*01b0*/ 	.dword	_ZN74_INTERNAL_f4c5edc3_38_flash_fwd_hdimall_fp16_packgqa_sm90_cu_526fb41a_35804cute1_E
	.align		8
        /*01b8*/ 	.dword	$str$23
	.align		8
        /*01c0*/ 	.dword	$str$24


//--------------------- .text._ZN7cutlass13device_kernelIN5flash11enable_sm90INS1_16FlashAttnFwdSm90INS1_25CollectiveMainloopFwdSm90ILi2EN4cute5tupleIJNS5_1CILi1EEES8_S8_EEENS6_IJNS7_ILi128EEENS7_ILi80EEENS7_ILi256EEEEEELi256ENS_6half_tEfNS_4arch4Sm90ELb0ELb0ELb0ELb0ELb0ELb0ELb0ELb1ELb1ELb1ELb0ELb0EEENS1_21CollectiveEpilogueFwdINS6_IJSA_SC_SB_EEES9_SE_SG_Li256ELb0ELb1ELb0ELb0EEENS1_29StaticPersistentTileSchedulerILb0EEEEEEEEEvNT_6ParamsE --------------------------
	.section	.text._ZN7cutlass13device_kernelIN5flash11enable_sm90INS1_16FlashAttnFwdSm90INS1_25CollectiveMainloopFwdSm90ILi2EN4cute5tupleIJNS5_1CILi1EEES8_S8_EEENS6_IJNS7_ILi128EEENS7_ILi80EEENS7_ILi256EEEEEELi256ENS_6half_tEfNS_4arch4Sm90ELb0ELb0ELb0ELb0ELb0ELb0ELb0ELb1ELb1ELb1ELb0ELb0EEENS1_21CollectiveEpilogueFwdINS6_IJSA_SC_SB_EEES9_SE_SG_Li256ELb0ELb1ELb0ELb0EEENS1_29StaticPersistentTileSchedulerILb0EEEEEEEEEvNT_6ParamsE,"ax",@progbits
	.align	128
.text._ZN7cutlass13device_kernelIN5flash11enable_sm90INS1_16FlashAttnFwdSm90INS1_25CollectiveMainloopFwdSm90ILi2EN4cute5tupleIJNS5_1CILi1EEES8_S8_EEENS6_IJNS7_ILi128EEENS7_ILi80EEENS7_ILi256EEEEEELi256ENS_6half_tEfNS_4arch4Sm90ELb0ELb0ELb0ELb0ELb0ELb0ELb0ELb1ELb1ELb1ELb0ELb0EEENS1_21CollectiveEpilogueFwdINS6_IJSA_SC_SB_EEES9_SE_SG_Li256ELb0ELb1ELb0ELb0EEENS1_29StaticPersistentTileSchedulerILb0EEEEEEEEEvNT_6ParamsE:
        .type           _ZN7cutlass13device_kernelIN5flash11enable_sm90INS1_16FlashAttnFwdSm90INS1_25CollectiveMainloopFwdSm90ILi2EN4cute5tupleIJNS5_1CILi1EEES8_S8_EEENS6_IJNS7_ILi128EEENS7_ILi80EEENS7_ILi256EEEEEELi256ENS_6half_tEfNS_4arch4Sm90ELb0ELb0ELb0ELb0ELb0ELb0ELb0ELb1ELb1ELb1ELb0ELb0EEENS1_21CollectiveEpilogueFwdINS6_IJSA_SC_SB_EEES9_SE_SG_Li256ELb0ELb1ELb0ELb0EEENS1_29StaticPersistentTileSchedulerILb0EEEEEEEEEvNT_6ParamsE,@function
        .size           _ZN7cutlass13device_kernelIN5flash11enable_sm90INS1_16FlashAttnFwdSm90INS1_25CollectiveMainloopFwdSm90ILi2EN4cute5tupleIJNS5_1CILi1EEES8_S8_EEENS6_IJNS7_ILi128EEENS7_ILi80EEENS7_ILi256EEEEEELi256ENS_6half_tEfNS_4arch4Sm90ELb0ELb0ELb0ELb0ELb0ELb0ELb0ELb1ELb1ELb1ELb0ELb0EEENS1_21CollectiveEpilogueFwdINS6_IJSA_SC_SB_EEES9_SE_SG_Li256ELb0ELb1ELb0ELb0EEENS1_29StaticPersistentTileSchedulerILb0EEEEEEEEEvNT_6ParamsE,(.L_x_15293 - _ZN7cutlass13device_kernelIN5flash11enable_sm90INS1_16FlashAttnFwdSm90INS1_25CollectiveMainloopFwdSm90ILi2EN4cute5tupleIJNS5_1CILi1EEES8_S8_EEENS6_IJNS7_ILi128EEENS7_ILi80EEENS7_ILi256EEEEEELi256ENS_6half_tEfNS_4arch4Sm90ELb0ELb0ELb0ELb0ELb0ELb0ELb0ELb1ELb1ELb1ELb0ELb0EEENS1_21CollectiveEpilogueFwdINS6_IJSA_SC_SB_EEES9_SE_SG_Li256ELb0ELb1ELb0ELb0EEENS1_29StaticPersistentTileSchedulerILb0EEEEEEEEEvNT_6ParamsE)
        .other          _ZN7cutlass13device_kernelIN5flash11enable_sm90INS1_16FlashAttnFwdSm90INS1_25CollectiveMainloopFwdSm90ILi2EN4cute5tupleIJNS5_1CILi1EEES8_S8_EEENS6_IJNS7_ILi128EEENS7_ILi80EEENS7_ILi256EEEEEELi256ENS_6half_tEfNS_4arch4Sm90ELb0ELb0ELb0ELb0ELb0ELb0ELb0ELb1ELb1ELb1ELb0ELb0EEENS1_21CollectiveEpilogueFwdINS6_IJSA_SC_SB_EEES9_SE_SG_Li256ELb0ELb1ELb0ELb0EEENS1_29StaticPersistentTileSchedulerILb0EEEEEEEEEvNT_6ParamsE,@"STO_CUDA_ENTRY STV_DEFAULT"
_ZN7cutlass13device_kernelIN5flash11enable_sm90INS1_16FlashAttnFwdSm90INS1_25CollectiveMainloopFwdSm90ILi2EN4cute5tupleIJNS5_1CILi1EEES8_S8_EEENS6_IJNS7_ILi128EEENS7_ILi80EEENS7_ILi256EEEEEELi256ENS_6half_tEfNS_4arch4Sm90ELb0ELb0ELb0ELb0ELb0ELb0ELb0ELb1ELb1ELb1ELb0ELb0EEENS1_21CollectiveEpilogueFwdINS6_IJSA_SC_SB_EEES9_SE_SG_Li256ELb0ELb1ELb0ELb0EEENS1_29StaticPersistentTileSchedulerILb0EEEEEEEEEvNT_6ParamsE:
[----:B------:R-:W0:Y:S02]  /*0000*/  LDC R1, c[0x0][0x28] ;  /* 0x00000a00ff017b82 */ /* 0x000e240000000800 */
[----:B0-----:R-:W-:Y:S01]  /*0010*/  VIADD R1, R1, 0xffffffc8 ;  /* 0xffffffc801017836 */ /* 0x001fe20000000000 */
[----:B------:R-:W0:Y:S01]  /*0020*/  S2R R0, SR_TID.X ;  /* 0x0000000000007919 */ /* 0x000e220000002100 */
[----:B------:R-:W-:Y:S01]  /*0030*/  ELECT P0, URZ, PT ;  /* 0x00000000003f782f */ /* 0x000fe20003800000 */
[----:B------:R-:W-:Y:S01]  /*0040*/  BSSY B0, `(.L_x_0) ;  /* 0x000000e000007945 */ /* 0x000fe20003800000 */
[----:B0-----:R-:W-:-:S05]  /*0050*/  SHF.R.U32.HI R2, RZ, 0x5, R0 ;  /* 0x00000005ff027819 */ /* 0x001fca0000011600 */
[----:B------:R-:W0:Y:S02]  /*0060*/  SHFL.IDX PT, R3, R2, RZ, 0x1f ;  /* 0x00001fff02037589 */ /* 0x000e2400000e0000 */
[----:B0-----:R-:W-:Y:S02]  /*0070*/  ISETP.EQ.AND P0, PT, R3, RZ, P0 ;  /* 0x000000ff0300720c */ /* 0x001fe40000702270 */
[----:B------:R-:W-:-:S11]  /*0080*/  SHF.R.U32.HI R3, RZ, 0x7, R0 ;  /* 0x00000007ff037819 */ /* 0x000fd60000011600 */
[----:B------:R-:W-:Y:S05]  /*0090*/  @!P0 BRA `(.L_x_1) ;  /* 0x0000000000208947 */ /* 0x000fea0003800000 */
[----:B------:R-:W-:Y:S02]  /*00a0*/  ULDC.64 UR4, c[0x0][0x198] ;  /* 0x0000660000047ab9 */ /* 0x000fe40000000a00 */
[----:B------:R-:W-:Y:S02]  /*00b0*/  UIADD3 UR6, UP0, UR4, 0x370, URZ ;  /* 0x0000037004067890 */ /* 0x000fe4000ff1e03f */
[----:B------:R-:W-:Y:S02]  /*00c0*/  UIADD3 UR4, UP1, UR4, 0x470, URZ ;  /* 0x0000047004047890 */ /* 0x000fe4000ff3e03f */
[----:B------:R-:W-:Y:S02]  /*00d0*/  UIADD3.X UR7, URZ, UR5, URZ, UP0, !UPT ;  /* 0x000000053f077290 */ /* 0x000fe400087fe43f */
[----:B------:R-:W-:-:S07]  /*00e0*/  UIADD3.X UR5, URZ, UR5, URZ, UP1, !UPT ;  /* 0x000000053f057290 */ /* 0x000fce0008ffe43f */
[----:B------:R0:W-:Y:S02]  /*00f0*/  UTMACCTL.PF [UR6] ;  /* 0x00000000060079b9 */ /* 0x0001e40008040000 */
[----:B------:R0:W-:Y:S02]  /*0100*/  UTMACCTL.PF [UR4] ;  /* 0x00000000040079b9 */ /* 0x0001e40008040000 */
[----:B0-----:R-:W-:Y:S01]  /*0110*/  NOP ;  /* 0x0000000000007918 */ /* 0x001fe20000000000 */
.L_x_1:
[----:B------:R-:W-:Y:S05]  /*0120*/  BSYNC B0 ;  /* 0x0000000000007941 */ /* 0x000fea0003800000 */
.L_x_0:
[----:B------:R-:W-:Y:S01]  /*0130*/  VOTEU.ANY UP0, P0 ;  /* 0x00000000003f7886 */ /* 0x000fe20000000100 */
[----:B------:R-:W0:Y:S01]  /*0140*/  SHFL.IDX PT, R3, R3, RZ, 0x1f ;  /* 0x00001fff03037589 */ /* 0x000e2200000e0000 */
[----:B------:R-:W-:Y:S01]  /*0150*/  UMOV UR4, 0x80 ;  /* 0x0000008000047882 */ /* 0x000fe20000000000 */
[----:B------:R-:W-:Y:S01]  /*0160*/  UMOV UR7, 0x100 ;  /* 0x0000010000077882 */ /* 0x000fe20000000000 */
[----:B------:R-:W-:Y:S01]  /*0170*/  VOTEU.ANY UP1, P0 ;  /* 0x00000000003f7886 */ /* 0x000fe20000020100 */
[----:B------:R-:W1:Y:S01]  /*0180*/  @UP0 S2UR UR8, SR_CgaCtaId ;  /* 0x00000000000809c3 */ /* 0x000e620000008800 */
[----:B------:R-:W2:Y:S01]  /*0190*/  SHFL.IDX PT, R4, R2, RZ, 0x1f ;  /* 0x00001fff02047589 */ /* 0x000ea200000e0000 */
[----:B------:R-:W-:Y:S01]  /*01a0*/  @UP0 UMOV UR6, 0x400 ;  /* 0x0000040000060882 */ /* 0x000fe20000000000 */
[----:B------:R-:W-:-:S04]  /*01b0*/  @UP0 UIADD3 UR4, -UR4, 0x100000, URZ ;  /* 0x0010000004040890 */ /* 0x000fc8000fffe13f */
[----:B------:R-:W-:Y:S02]  /*01c0*/  @UP0 USHF.L.U32 UR5, UR4, 0xb, URZ ;  /* 0x0000000b04050899 */ /* 0x000fe4000800063f */
[----:B------:R-:W-:Y:S01]  /*01d0*/  @UP0 USHF.L.U32 UR4, UR4, 0x1, URZ ;  /* 0x0000000104040899 */ /* 0x000fe2000800063f */
[----:B------:R-:W-:Y:S01]  /*01e0*/  VOTEU.ANY UP2, P0 ;  /* 0x00000000003f7886 */ /* 0x000fe20000040100 */
[----:B0-----:R-:W-:Y:S01]  /*01f0*/  R2UR UR9, R3 ;  /* 0x00000000030972ca */ /* 0x001fe200000e0000 */
[----:B-1----:R-:W-:Y:S01]  /*0200*/  @UP0 ULEA UR8, UR8, UR6, 0x18 ;  /* 0x0000000608080291 */ /* 0x002fe2000f8ec03f */
[----:B--2---:R-:W-:Y:S01]  /*0210*/  ISETP.NE.AND P1, PT, R4, RZ, PT ;  /* 0x000000ff0400720c */ /* 0x004fe20003f25270 */
[----:B------:R-:W-:-:S04]  /*0220*/  @UP0 UIADD3 UR6, -UR7, 0x100000, URZ ;  /* 0x0010000007060890 */ /* 0x000fc8000fffe13f */
[----:B------:R-:W-:Y:S02]  /*0230*/  @UP0 USHF.L.U32 UR7, UR6, 0xb, URZ ;  /* 0x0000000b06070899 */ /* 0x000fe4000800063f */
[----:B------:R-:W-:-:S04]  /*0240*/  @UP0 USHF.L.U32 UR6, UR6, 0x1, URZ ;  /* 0x0000000106060899 */ /* 0x000fc8000800063f */
[----:B------:R-:W-:Y:S01]  /*0250*/  UISETP.NE.AND UP0, UPT, UR9, URZ, UPT ;  /* 0x0000003f0900728c */ /* 0x000fe2000bf05270 */
[----:B------:R-:W0:Y:S02]  /*0260*/  FENCE.VIEW.ASYNC.S ;  /* 0x00000000000073c6 */ /* 0x000e240000000000 */
[----:B0-----:R0:W1:Y:S05]  /*0270*/  @UP1 SYNCS.EXCH.64 URZ, [UR8+0x38800], UR4 ;  /* 0x03880004083f15b2 */ /* 0x00106a0008000100 */
[----:B------:R0:W2:Y:S01]  /*0280*/  @UP2 SYNCS.EXCH.64 URZ, [UR8+0x38820], UR6 ;  /* 0x03882006083f25b2 */ /* 0x0000a20008000100 */
[----:B------:R-:W-:Y:S05]  /*0290*/  @P1 BRA `(.L_x_2) ;  /* 0x0000000000481947 */ /* 0x000fea0003800000 */
[----:B0-----:R-:W0:Y:S01]  /*02a0*/  S2UR UR5, SR_CgaCtaId ;  /* 0x00000000000579c3 */ /* 0x001e220000008800 */
[----:B------:R-:W-:Y:S01]  /*02b0*/  UMOV UR4, 0x400 ;  /* 0x0000040000047882 */ /* 0x000fe20000000000 */
[----:B------:R-:W-:Y:S01]  /*02c0*/  UMOV UR6, 0x1 ;  /* 0x0000000100067882 */ /* 0x000fe20000000000 */
[----:B------:R-:W-:Y:S01]  /*02d0*/  UMOV UR7, 0x2 ;  /* 0x0000000200077882 */ /* 0x000fe20000000000 */
[----:B------:R-:W-:Y:S01]  /*02e0*/  ELECT P0, URZ, PT ;  /* 0x00000000003f782f */ /* 0x000fe20003800000 */
[----:B0-----:R-:W-:Y:S02]  /*02f0*/  ULEA UR8, UR5, UR4, 0x18 ;  /* 0x0000000405087291 */ /* 0x001fe4000f8ec03f */
[----:B------:R-:W-:-:S04]  /*0300*/  UIADD3 UR4, -UR6, 0x100000, URZ ;  /* 0x0010000006047890 */ /* 0x000fc8000fffe13f */
[----:B------:R-:W-:Y:S02]  /*0310*/  USHF.L.U32 UR5, UR4, 0xb, URZ ;  /* 0x0000000b04057899 */ /* 0x000fe4000800063f */
[----:B------:R-:W-:Y:S02]  /*0320*/  USHF.L.U32 UR4, UR4, 0x1, URZ ;  /* 0x0000000104047899 */ /* 0x000fe4000800063f */
[----:B------:R-:W-:-:S04]  /*0330*/  UIADD3 UR6, -UR7, 0x100000, URZ ;  /* 0x0010000007067890 */ /* 0x000fc8000fffe13f */
[----:B------:R-:W-:Y:S02]  /*0340*/  USHF.L.U32 UR7, UR6, 0xb, URZ ;  /* 0x0000000b06077899 */ /* 0x000fe4000800063f */
[----:B------:R-:W-:Y:S01]  /*0350*/  USHF.L.U32 UR6, UR6, 0x1, URZ ;  /* 0x0000000106067899 */ /* 0x000fe2000800063f */
[----:B------:R-:W0:Y:S03]  /*0360*/  FENCE.VIEW.ASYNC.S ;  /* 0x00000000000073c6 */ /* 0x000e260000000000 */
[----:B0-----:R3:W4:Y:S08]  /*0370*/  SYNCS.EXCH.64 URZ, [UR8+0x38830], UR4 ;  /* 0x03883004083f75b2 */ /* 0x0017300008000100 */
[----:B------:R3:W0:Y:S01]  /*0380*/  SYNCS.EXCH.64 URZ, [UR8+0x38840], UR6 ;  /* 0x03884006083f75b2 */ /* 0x0006220008000100 */
[----:B------:R3:W0:Y:S01]  /*0390*/  SYNCS.EXCH.64 URZ, [UR8+0x38838], UR4 ;  /* 0x03883804083f75b2 */ /* 0x0006220008000100 */
[----:B------:R3:W0:Y:S02]  /*03a0*/  SYNCS.EXCH.64 URZ, [UR8+0x38848], UR6 ;  /* 0x03884806083f75b2 */ /* 0x0006240008000100 */
[----:B---3--:R-:W-:Y:S01]  /*03b0*/  NOP ;  /* 0x0000000000007918 */ /* 0x008fe20000000000 */
.L_x_2:
[----:B------:R-:W3:Y:S01]  /*03c0*/  SHFL.IDX PT, R3, R2, RZ, 0x1f ;  /* 0x00001fff02037589 */ /* 0x000ee200000e0000 */
[----:B------:R-:W-:Y:S01]  /*03d0*/  NOP ;  /* 0x0000000000007918 */ /* 0x000fe20000000000 */
[----:B---3--:R-:W-:-:S13]  /*03e0*/  ISETP.NE.AND P0, PT, R3, RZ, PT ;  /* 0x000000ff0300720c */ /* 0x008fda0003f05270 */
        /* <DEDUP_REMOVED lines=14> */
[----:B0-----:R3:W0:Y:S08]  /*04d0*/  SYNCS.EXCH.64 URZ, [UR8+0x38850], UR4 ;  /* 0x03885004083f75b2 */ /* 0x0016300008000100 */
[----:B------:R3:W0:Y:S01]  /*04e0*/  SYNCS.EXCH.64 URZ, [UR8+0x38860], UR6 ;  /* 0x03886006083f75b2 */ /* 0x0006220008000100 */
[----:B------:R3:W0:Y:S01]  /*04f0*/  SYNCS.EXCH.64 URZ, [UR8+0x38858], UR4 ;  /* 0x03885804083f75b2 */ /* 0x0006220008000100 */
[----:B------:R3:W0:Y:S02]  /*0500*/  SYNCS.EXCH.64 URZ, [UR8+0x38868], UR6 ;  /* 0x03886806083f75b2 */ /* 0x0006240008000100 */
[----:B---3--:R-:W-:Y:S01]  /*0510*/  NOP ;  /* 0x0000000000007918 */ /* 0x008fe20000000000 */
.L_x_3:
[----:B------:R-:W3:Y:S01]  /*0520*/  SHFL.IDX PT, R3, R2, RZ, 0x1f ;  /* 0x00001fff02037589 */ /* 0x000ee200000e0000 */
[----:B------:R-:W-:Y:S01]  /*0530*/  NOP ;  /* 0x0000000000007918 */ /* 0x000fe20000000000 */
[----:B---3--:R-:W-:-:S13]  /*0540*/  ISETP.NE.AND P0, PT, R3, RZ, PT ;  /* 0x000000ff0300720c */ /* 0x008fda0003f05270 */
[----:B------:R-:W-:Y:S05]  /*0550*/  @P0 BRA `(.L_x_4) ;  /* 0x0000000000380947 */ /* 0x000fea0003800000 */
[----:B0-----:R-:W0:Y:S01]  /*0560*/  S2UR UR5, SR_CgaCtaId ;  /* 0x00000000000579c3 */ /* 0x001e220000008800 */
[----:B------:R-:W-:Y:S01]  /*0570*/  UMOV UR4, 0x400 ;  /* 0x0000040000047882 */ /* 0x000fe20000000000 */
[----:B------:R-:W-:Y:S01]  /*0580*/  UMOV UR7, 0x1 ;  /* 0x0000000100077882 */ /* 0x000fe20000000000 */
[----:B------:R-:W-:Y:S01]  /*0590*/  ELECT P0, URZ, PT ;  /* 0x00000000003f782f */ /* 0x000fe20003800000 */
[----:B0-----:R-:W-:Y:S02]  /*05a0*/  ULEA UR6, UR5, UR4, 0x18 ;  /* 0x0000000405067291 */ /* 0x001fe4000f8ec03f */
[----:B------:R-:W-:-:S04]  /*05b0*/  UIADD3 UR4, -UR7, 0x100000, URZ ;  /* 0x0010000007047890 */ /* 0x000fc8000fffe13f */
[----:B------:R-:W-:Y:S02]  /*05c0*/  USHF.L.U32 UR5, UR4, 0xb, URZ ;  /* 0x0000000b04057899 */ /* 0x000fe4000800063f */
[----:B------:R-:W-:Y:S01]  /*05d0*/  USHF.L.U32 UR4, UR4, 0x1, URZ ;  /* 0x0000000104047899 */ /* 0x000fe2000800063f */
[----:B------:R-:W0:Y:S11]  /*05e0*/  FENCE.VIEW.ASYNC.S ;  /* 0x00000000000073c6 */ /* 0x000e360000000000 */
[----:B0-----:R3:W0:Y:S01]  /*05f0*/  SYNCS.EXCH.64 URZ, [UR6+0x38870], UR4 ;  /* 0x03887004063f75b2 */ /* 0x0016220008000100 */
[----:B------:R3:W0:Y:S01]  /*0600*/  SYNCS.EXCH.64 URZ, [UR6+0x38880], UR4 ;  /* 0x03888004063f75b2 */ /* 0x0006220008000100 */
[----:B------:R3:W0:Y:S01]  /*0610*/  SYNCS.EXCH.64 URZ, [UR6+0x38878], UR4 ;  /* 0x03887804063f75b2 */ /* 0x0006220008000100 */
[----:B------:R3:W0:Y:S02]  /*0620*/  SYNCS.EXCH.64 URZ, [UR6+0x38888], UR4 ;  /* 0x03888804063f75b2 */ /* 0x0006240008000100 */
[----:B---3--:R-:W-:Y:S01]  /*0630*/  NOP ;  /* 0x0000000000007918 */ /* 0x008fe20000000000 */
.L_x_4:
        /* <DEDUP_REMOVED lines=22> */
.L_x_5:
        /* <DEDUP_REMOVED lines=22> */
.L_x_6:
[----:B0-----:R-:W-:Y:S01]  /*0900*/  UMOV UR4, 0x1 ;  /* 0x0000000100047882 */ /* 0x001fe20000000000 */
[----:B------:R-:W-:Y:S01]  /*0910*/  PLOP3.LUT P0, PT, PT, PT, UP0, 0x80, 0x0 ;  /* 0x000000000000781c */ /* 0x000fe20003f0f008 */
[----:B------:R-:W-:Y:S01]  /*0920*/  USEL UR4, UR4, 0x2, !UP0 ;  /* 0x0000000204047887 */ /* 0x000fe2000c000000 */
[----:B------:R-:W-:-:S05]  /*0930*/  NOP ;  /* 0x0000000000007918 */ /* 0x000fca0000000000 */
[----:B------:R-:W-:-:S05]  /*0940*/  IMAD.U32 R3, RZ, RZ, UR4 ;  /* 0x00000004ff037e24 */ /* 0x000fca000f8e00ff */
[----:B------:R0:W-:Y:S01]  /*0950*/  STL [R1+0x34], R3 ;  /* 0x0000340301007387 */ /* 0x0001e20000100800 */
[----:B-12-4-:R-:W-:Y:S06]  /*0960*/  BAR.SYNC.DEFER_BLOCKING 0x0 ;  /* 0x0000000000007b1d */ /* 0x016fec0000010000 */
[----:B------:R-:W-:Y:S05]  /*0970*/  @!P0 BRA `(.L_x_7) ;  /* 0x000000b4003c8947 */ /* 0x000fea0003800000 */
.L_x_8:
[----:B------:R-:W-:-:S08]  /*0980*/  NOP ;  /* 0x0000000000007918 */ /* 0x000fd00000000000 */
[----:B------:R-:W1:Y:S02]  /*0990*/  USETMAXREG.TRY_ALLOC.CTAPOOL UP0, 0xf0 ;  /* 0x000000f0000079c8 */ /* 0x000e640008000600 */
[----:B-1----:R-:W-:-:S13]  /*09a0*/  PLOP3.LUT P0, PT, PT, PT, UP0, 0x80, 0x0 ;  /* 0x000000000000781c */ /* 0x002fda0003f0f008 */
[----:B------:R-:W-:Y:S05]  /*09b0*/  @!P0 BRA `(.L_x_8) ;  /* 0xfffffffc00f08947 */ /* 0x000fea000383ffff */
[----:B------:R-:W1:Y:S08]  /*09c0*/  S2UR UR4, SR_CTAID.X ;  /* 0x00000000000479c3 */ /* 0x000e700000002500 */
[----:B------:R-:W-:Y:S08]  /*09d0*/  BAR.ARV 0x8, 0x180 ;  /* 0x0206000000007b1d */ /* 0x000ff00000002000 */
[----:B------:R-:W1:Y:S02]  /*09e0*/  LDC R2, c[0x0][0xc34] ;  /* 0x00030d00ff027b82 */ /* 0x000e640000000800 */
[----:B-1----:R-:W-:-:S13]  /*09f0*/  ISETP.LE.AND P0, PT, R2, UR4, PT ;  /* 0x0000000402007c0c */ /* 0x002fda000bf03270 */
[----:B------:R-:W-:Y:S05]  /*0a00*/  @P0 EXIT ;  /* 0x000000000000094d */ /* 0x000fea0003800000 */
[----:B0-----:R-:W2:Y:S01]  /*0a10*/  LDL R3, [R1+0x34] ;  /* 0x0000340001037983 */ /* 0x001ea20000100800 */
[----:B------:R-:W-:Y:S01]  /*0a20*/  VIADD R0, R0, 0xffffff80 ;  /* 0xffffff8000007836 */ /* 0x000fe20000000000 */
[----:B------:R-:W-:Y:S01]  /*0a30*/  UMOV UR60, URZ ;  /* 0x0000003f003c7c82 */ /* 0x000fe20008000000 */
[----:B------:R-:W-:Y:S01]  /*0a40*/  IMAD.U32 R212, RZ, RZ, UR4 ;  /* 0x00000004ffd47e24 */ /* 0x000fe2000f8e00ff */
[----:B------:R-:W-:Y:S02]  /*0a50*/  UMOV UR4, URZ ;  /* 0x0000003f00047c82 */ /* 0x000fe40008000000 */
[----:B------:R-:W-:Y:S02]  /*0a60*/  IMAD.U32 R214, RZ, RZ, UR4 ;  /* 0x00000004ffd67e24 */ /* 0x000fe4000f8e00ff */
[----:B------:R-:W-:Y:S01]  /*0a70*/  IMAD.U32 R16, RZ, RZ, UR4 ;  /* 0x00000004ff107e24 */ /* 0x000fe2000f8e00ff */
[----:B--2---:R-:W-:Y:S02]  /*0a80*/  R2UR UR5, R3 ;  /* 0x00000000030572ca */ /* 0x004fe400000e0000 */
[----:B------:R-:W-:-:S04]  /*0a90*/  SHF.R.S32.HI R3, RZ, 0x1f, R0 ;  /* 0x0000001fff037819 */ /* 0x000fc80000011400 */
[CC--:B------:R-:W-:Y:S02]  /*0aa0*/  LEA.HI R2, R3.reuse, R0.reuse, RZ, 0x7 ;  /* 0x0000000003027211 */ /* 0x0c0fe400078f38ff */
[CC--:B------:R-:W-:Y:S02]  /*0ab0*/  LEA.HI R6, R3.reuse, R0.reuse, RZ, 0x5 ;  /* 0x0000000003067211 */ /* 0x0c0fe400078f28ff */
[----:B------:R-:W-:Y:S02]  /*0ac0*/  LOP3.LUT R5, R2, 0xffffff80, RZ, 0xc0, !PT ;  /* 0xffffff8002057812 */ /* 0x000fe400078ec0ff */
[CC--:B------:R-:W-:Y:S01]  /*0ad0*/  LEA.HI R4, R3.reuse, R0.reuse, RZ, 0x4 ;  /* 0x0000000003047211 */ /* 0x0c0fe200078f20ff */
[----:B------:R-:W-:Y:S01]  /*0ae0*/  IMAD.SHL.U32 R6, R6, 0x20, RZ ;  /* 0x0000002006067824 */ /* 0x000fe200078e00ff */
[CC--:B------:R-:W-:Y:S01]  /*0af0*/  LEA.HI R7, R3.reuse, R0.reuse, RZ, 0x2 ;  /* 0x0000000003077211 */ /* 0x0c0fe200078f10ff */
[----:B------:R-:W-:Y:S01]  /*0b00*/  IMAD.IADD R218, R0, 0x1, -R5 ;  /* 0x0000000100da7824 */ /* 0x000fe200078e0a05 */
[----:B------:R-:W-:Y:S01]  /*0b10*/  LEA.HI R213, R3, R0, RZ, 0x3 ;  /* 0x0000000003d57211 */ /* 0x000fe200078f18ff */
[----:B------:R-:W-:Y:S01]  /*0b20*/  ULOP3.LUT UR5, UR5, 0x1, URZ, 0xfc, !UPT ;  /* 0x0000000105057892 */ /* 0x000fe2000f8efc3f */
[----:B------:R-:W-:-:S02]  /*0b30*/  LOP3.LUT R13, R7, 0xfffffffc, RZ, 0xc0, !PT ;  /* 0xfffffffc070d7812 */ /* 0x000fc400078ec0ff */
[----:B------:R-:W-:Y:S02]  /*0b40*/  SHF.R.S32.HI R5, RZ, 0x1f, R218 ;  /* 0x0000001fff057819 */ /* 0x000fe400000114da */
[----:B------:R-:W-:Y:S01]  /*0b50*/  SHF.R.S32.HI R219, RZ, 0x7, R2 ;  /* 0x00000007ffdb7819 */ /* 0x000fe20000011402 */
[----:B------:R-:W-:Y:S01]  /*0b60*/  IMAD.IADD R13, R0, 0x1, -R13 ;  /* 0x00000001000d7824 */ /* 0x000fe200078e0a0d */
[----:B------:R-:W-:Y:S01]  /*0b70*/  LEA.HI R3, R5, R218, RZ, 0x2 ;  /* 0x000000da05037211 */ /* 0x000fe200078f10ff */
[----:B------:R-:W-:Y:S01]  /*0b80*/  IMAD.U32 R226, RZ, RZ, UR5 ;  /* 0x00000005ffe27e24 */ /* 0x000fe2000f8e00ff */
[----:B------:R-:W-:Y:S02]  /*0b90*/  LOP3.LUT R7, R4, 0x3fffff0, RZ, 0xc0, !PT ;  /* 0x03fffff004077812 */ /* 0x000fe400078ec0ff */
[--C-:B------:R-:W-:Y:S02]  /*0ba0*/  SHF.R.S32.HI R8, RZ, 0x2, R3.reuse ;  /* 0x00000002ff087819 */ /* 0x100fe40000011403 */
[----:B------:R-:W-:Y:S01]  /*0bb0*/  SHF.R.S32.HI R11, RZ, 0x1f, R3 ;  /* 0x0000001fff0b7819 */ /* 0x000fe20000011403 */
[----:B------:R-:W-:Y:S01]  /*0bc0*/  IMAD.IADD R7, R0, 0x1, -R7 ;  /* 0x0000000100077824 */ /* 0x000fe200078e0a07 */
[----:B------:R-:W-:-:S02]  /*0bd0*/  LOP3.LUT R23, R213, 0xfffffff8, RZ, 0xc0, !PT ;  /* 0xfffffff8d5177812 */ /* 0x000fc400078ec0ff */
[----:B------:R-:W-:Y:S02]  /*0be0*/  LEA.HI R11, R11, R8, RZ, 0x3 ;  /* 0x000000080b0b7211 */ /* 0x000fe400078f18ff */
[----:B------:R-:W-:Y:S01]  /*0bf0*/  SHF.R.S32.HI R9, RZ, 0x4, R4 ;  /* 0x00000004ff097819 */ /* 0x000fe20000011404 */
[----:B------:R-:W-:Y:S01]  /*0c00*/  IMAD.IADD R23, R0, 0x1, -R23 ;  /* 0x0000000100177824 */ /* 0x000fe200078e0a17 */
[----:B------:R-:W-:Y:S02]  /*0c10*/  LOP3.LUT R11, R11, 0xfffffff8, RZ, 0xc0, !PT ;  /* 0xfffffff80b0b7812 */ /* 0x000fe400078ec0ff */
[----:B------:R-:W-:Y:S01]  /*0c20*/  LEA.HI R2, R2, R219, RZ, 0x1 ;  /* 0x000000db02027211 */ /* 0x000fe200078f08ff */
[----:B------:R-:W-:Y:S01]  /*0c30*/  IMAD.SHL.U32 R17, R23, 0x8, RZ ;  /* 0x0000000817117824 */ /* 0x000fe200078e00ff */
[----:B------:R-:W-:Y:S01]  /*0c40*/  LEA.HI R5, R5, R218, RZ, 0x5 ;  /* 0x000000da05057211 */ /* 0x000fe200078f28ff */
[----:B------:R-:W-:Y:S01]  /*0c50*/  IMAD.IADD R8, R8, 0x1, -R11 ;  /* 0x0000000108087824 */ /* 0x000fe200078e0a0b */
[----:B------:R-:W-:Y:S01]  /*0c60*/  LEA.HI R4, R4, R9, RZ, 0x1 ;  /* 0x0000000904047211 */ /* 0x000fe200078f08ff */
[----:B------:R-:W-:Y:S01]  /*0c70*/  VIADD R22, R17, 0x40 ;  /* 0x0000004011167836 */ /* 0x000fe20000000000 */
[----:B------:R-:W-:Y:S01]  /*0c80*/  LEA.HI R0, R13, R13, RZ, 0x1 ;  /* 0x0000000d0d007211 */ /* 0x000fe200078f08ff */
[C---:B------:R-:W-:Y:S01]  /*0c90*/  VIADD R19, R17.reuse, 0x80 ;  /* 0x0000008011137836 */ /* 0x040fe20000000000 */
[----:B------:R-:W-:Y:S01]  /*0ca0*/  LOP3.LUT R2, R2, 0x3fffffe, RZ, 0xc0, !PT ;  /* 0x03fffffe02027812 */ /* 0x000fe200078ec0ff */
[----:B------:R-:W-:Y:S01]  /*0cb0*/  VIADD R18, R17, 0xc0 ;  /* 0x000000c011127836 */ /* 0x000fe20000000000 */
[----:B------:R-:W-:-:S02]  /*0cc0*/  SHF.R.S32.HI R5, RZ, 0x5, R5 ;  /* 0x00000005ff057819 */ /* 0x000fc40000011405 */
[----:B------:R-:W-:Y:S01]  /*0cd0*/  LOP3.LUT R6, R6, 0xfffffc00, RZ, 0xc0, !PT ;  /* 0xfffffc0006067812 */ /* 0x000fe200078ec0ff */
[----:B------:R-:W-:Y:S01]  /*0ce0*/  IMAD.IADD R2, R219, 0x1, -R2 ;  /* 0x00000001db027824 */ /* 0x000fe200078e0a02 */
[----:B------:R-:W-:Y:S01]  /*0cf0*/  LOP3.LUT R4, R4, 0x1ffffffe, RZ, 0xc0, !PT ;  /* 0x1ffffffe04047812 */ /* 0x000fe200078ec0ff */
[----:B------:R-:W-:Y:S01]  /*0d00*/  IMAD R5, R5, 0x10, R8 ;  /* 0x0000001005057824 */ /* 0x000fe200078e0208 */
[----:B------:R-:W-:Y:S01]  /*0d10*/  LOP3.LUT R3, R3, 0x7ffffffc, RZ, 0xc0, !PT ;  /* 0x7ffffffc03037812 */ /* 0x000fe200078ec0ff */
[----:B------:R-:W-:Y:S01]  /*0d20*/  IMAD R7, R7, 0x40, R6 ;  /* 0x0000004007077824 */ /* 0x000fe200078e0206 */
[----:B------:R-:W-:Y:S01]  /*0d30*/  LOP3.LUT R0, R0, 0x1ffffffe, RZ, 0xc0, !PT ;  /* 0x1ffffffe00007812 */ /* 0x000fe200078ec0ff */
[----:B------:R-:W-:Y:S01]  /*0d40*/  IMAD.IADD R4, R9, 0x1, -R4 ;  /* 0x0000000109047824 */ /* 0x000fe200078e0a04 */
[----:B------:R-:W-:Y:S01]  /*0d50*/  SHF.R.S32.HI R213, RZ, 0x3, R213 ;  /* 0x00000003ffd57819 */ /* 0x000fe200000114d5 */
[----:B------:R-:W-:Y:S01]  /*0d60*/  IMAD.MOV.U32 R6, RZ, RZ, -0x2 ;  /* 0xfffffffeff067424 */ /* 0x000fe200078e00ff */
[----:B------:R-:W-:Y:S01]  /*0d70*/  SHF.R.S32.HI R229, RZ, 0x1f, R22 ;  /* 0x0000001fffe57819 */ /* 0x000fe20000011416 */
[----:B------:R-:W-:Y:S01]  /*0d80*/  IMAD.IADD R3, R218, 0x1, -R3 ;  /* 0x00000001da037824 */ /* 0x000fe200078e0a03 */
[----:B------:R-:W-:Y:S01]  /*0d90*/  SHF.R.S32.HI R228, RZ, 0x1f, R19 ;  /* 0x0000001fffe47819 */ /* 0x000fe20000011413 */
[----:B------:R-:W-:Y:S01]  /*0da0*/  IMAD.IADD R221, R13, 0x1, -R0 ;  /* 0x000000010ddd7824 */ /* 0x000fe200078e0a00 */
[----:B------:R-:W-:Y:S01]  /*0db0*/  SHF.R.S32.HI R227, RZ, 0x1f, R18 ;  /* 0x0000001fffe37819 */ /* 0x000fe20000011412 */
[----:B------:R-:W-:-:S02]  /*0dc0*/  IMAD R220, R2, 0x40, R5 ;  /* 0x0000004002dc7824 */ /* 0x000fc400078e0205 */
[----:B------:R-:W-:Y:S02]  /*0dd0*/  IMAD R224, R4, 0x8, R7 ;  /* 0x0000000804e07824 */ /* 0x000fe400078e0207 */
[----:B------:R-:W-:Y:S02]  /*0de0*/  IMAD R225, R3, R6, 0x50 ;  /* 0x0000005003e17424 */ /* 0x000fe400078e0206 */
[----:B------:R-:W-:-:S07]  /*0df0*/  IMAD R221, R221, 0x8, R220 ;  /* 0x00000008dddd7824 */ /* 0x000fce00078e02dc */
.L_x_37:
[----:B------:R-:W0:Y:S01]  /*0e00*/  SHFL.IDX PT, R0, R219, RZ, 0x1f ;  /* 0x00001fffdb007589 */ /* 0x000e2200000e0000 */
[----:B-1----:R-:W1:Y:S01]  /*0e10*/  S2UR UR4, SR_CgaCtaId ;  /* 0x00000000000479c3 */ /* 0x002e620000008800 */
[----:B------:R-:W-:Y:S01]  /*0e20*/  ULDC.64 UR6, c[0x0][0x418] ;  /* 0x0001060000067ab9 */ /* 0x000fe20000000a00 */
[----:B------:R-:W-:Y:S01]  /*0e30*/  ULDC UR5, c[0x0][0xc38] ;  /* 0x00030e0000057ab9 */ /* 0x000fe20000000800 */
[----:B------:R-:W-:Y:S01]  /*0e40*/  UISETP.NE.U32.AND UP0, UPT, UR6, URZ, UPT ;  /* 0x0000003f0600728c */ /* 0x000fe2000bf05070 */
[----:B------:R-:W-:Y:S01]  /*0e50*/  R2UR UR13, R212 ;  /* 0x00000000d40d72ca */ /* 0x000fe200000e0000 */
[----:B------:R-:W-:Y:S02]  /*0e60*/  UISETP.NE.AND UP1, UPT, UR5, 0x1, UPT ;  /* 0x000000010500788c */ /* 0x000fe4000bf25270 */
[----:B------:R-:W-:Y:S01]  /*0e70*/  UISETP.NE.AND.EX UP0, UPT, UR7, URZ, UPT, UP0 ;  /* 0x0000003f0700728c */ /* 0x000fe2000bf05300 */
[----:B------:R-:W-:Y:S01]  /*0e80*/  ULDC UR5, c[0x0][0xc44] ;  /* 0x0003110000057ab9 */ /* 0x000fe20000000800 */
[----:B------:R-:W-:Y:S01]  /*0e90*/  UMOV UR36, 0x400 ;  /* 0x0000040000247882 */ /* 0x000fe20000000000 */
[----:B------:R-:W-:Y:S01]  /*0ea0*/  UISETP.NE.AND UP2, UPT, UR5, 0x1, UPT ;  /* 0x000000010500788c */ /* 0x000fe2000bf45270 */
[----:B------:R-:W-:Y:S01]  /*0eb0*/  ULDC UR61, c[0x0][0x424] ;  /* 0x00010900003d7ab9 */ /* 0x000fe20000000800 */
[----:B------:R-:W-:Y:S01]  /*0ec0*/  ULDC UR10, c[0x0][0x2f0] ;  /* 0x0000bc00000a7ab9 */ /* 0x000fe20000000800 */
[----:B------:R-:W-:-:S03]  /*0ed0*/  USEL UR61, UR61, 0x1, UP0 ;  /* 0x000000013d3d7887 */ /* 0x000fc60008000000 */
[----:B------:R-:W-:Y:S01]  /*0ee0*/  @UP1 ULDC UR12, c[0x0][0xc40] ;  /* 0x00031000000c1ab9 */ /* 0x000fe20000000800 */
[----:B------:R-:W-:Y:S01]  /*0ef0*/  UMOV UR14, UR13 ;  /* 0x0000000d000e7c82 */ /* 0x000fe20008000000 */
[----:B------:R-:W-:-:S03]  /*0f00*/  UIMAD UR61, UR61, UR10, URZ ;  /* 0x0000000a3d3d72a4 */ /* 0x000fc6000f8e023f */
[----:B------:R-:W-:Y:S01]  /*0f10*/  @UP2 ULDC.64 UR8, c[0x0][0xc48] ;  /* 0x0003120000082ab9 */ /* 0x000fe20000000a00 */
[----:B0-----:R-:W-:Y:S01]  /*0f20*/  R2UR UR6, R0 ;  /* 0x00000000000672ca */ /* 0x001fe200000e0000 */
[----:B-1----:R-:W-:-:S03]  /*0f30*/  ULEA UR36, UR4, UR36, 0x18 ;  /* 0x0000002404247291 */ /* 0x002fc6000f8ec03f */
[----:B------:R-:W-:Y:S01]  /*0f40*/  @UP1 ULDC UR4, c[0x0][0xc3c] ;  /* 0x00030f0000041ab9 */ /* 0x000fe20000000800 */
[----:B------:R-:W-:Y:S02]  /*0f50*/  UIADD3 UR11, UR36, 0x14400, URZ ;  /* 0x00014400240b7890 */ /* 0x000fe4000fffe03f */
[----:B------:R-:W-:Y:S02]  /*0f60*/  UIMAD.WIDE.U32 UR4, UR13, UR4, URZ ;  /* 0x000000040d0472a5 */ /* 0x000fe4000f8e003f */
[----:B------:R-:W-:Y:S02]  /*0f70*/  ULOP3.LUT UP0, URZ, UR11, 0x9f, URZ, 0xc0, !UPT ;  /* 0x0000009f0b3f7892 */ /* 0x000fe4000f80c03f */
[----:B------:R-:W-:Y:S02]  /*0f80*/  @UP1 USHF.R.U32.HI UR14, URZ, UR12, UR5 ;  /* 0x0000000c3f0e1299 */ /* 0x000fe40008011605 */
[----:B------:R-:W-:Y:S02]  /*0f90*/  ULEA.HI UR7, UR6, UR6, URZ, 0x1 ;  /* 0x0000000606077291 */ /* 0x000fe4000f8f083f */
[----:B------:R-:W-:Y:S01]  /*0fa0*/  UIMAD.WIDE.U32 UR4, UR14, UR8, URZ ;  /* 0x000000080e0472a5 */ /* 0x000fe2000f8e003f */
[----:B------:R-:W-:Y:S01]  /*0fb0*/  PLOP3.LUT P0, PT, PT, PT, UP0, 0x80, 0x0 ;  /* 0x000000000000781c */ /* 0x000fe20003f0f008 */
[----:B------:R-:W-:Y:S01]  /*0fc0*/  ULOP3.LUT UR7, UR7, 0x1e, URZ, 0xc0, !UPT ;  /* 0x0000001e07077892 */ /* 0x000fe2000f8ec03f */
[----:B------:R-:W-:Y:S01]  /*0fd0*/  IMAD.U32 R216, RZ, RZ, UR14 ;  /* 0x0000000effd87e24 */ /* 0x000fe2000f8e00ff */
[----:B------:R-:W-:Y:S01]  /*0fe0*/  UMOV UR10, UR14 ;  /* 0x0000000e000a7c82 */ /* 0x000fe20008000000 */
[----:B------:R-:W-:-:S02]  /*0ff0*/  @UP2 USHF.R.U32.HI UR10, URZ, UR9, UR5 ;  /* 0x000000093f0a2299 */ /* 0x000fc40008011605 */
[----:B------:R-:W-:Y:S02]  /*1000*/  UIADD3 UR7, UR6, -UR7, URZ ;  /* 0x8000000706077290 */ /* 0x000fe4000fffe03f */
[----:B------:R-:W-:Y:S02]  /*1010*/  UIADD3 UR6, UR61, 0x4f, URZ ;  /* 0x0000004f3d067890 */ /* 0x000fe4000fffe03f */
[----:B------:R-:W-:Y:S01]  /*1020*/  ULEA UR8, UR7, UR11, 0xd ;  /* 0x0000000b07087291 */ /* 0x000fe2000f8e683f */
[----:B------:R-:W-:Y:S01]  /*1030*/  MOV R215, UR10 ;  /* 0x0000000a00d77c02 */ /* 0x000fe20008000f00 */
[----:B------:R-:W-:Y:S02]  /*1040*/  UIMAD.WIDE UR6, UR6, 0x66666667, URZ ;  /* 0x66666667060678a5 */ /* 0x000fe4000f8e023f */
[----:B------:R-:W-:Y:S02]  /*1050*/  USHF.R.U32.HI UR8, URZ, 0x4, UR8 ;  /* 0x000000043f087899 */ /* 0x000fe40008011608 */
[----:B------:R-:W-:-:S02]  /*1060*/  USHF.R.U32.HI UR4, URZ, 0x1f, UR7 ;  /* 0x0000001f3f047899 */ /* 0x000fc40008011607 */
[----:B------:R-:W-:Y:S02]  /*1070*/  ULOP3.LUT UR37, UR8, 0x3fff, URZ, 0xc0, !UPT ;  /* 0x00003fff08257892 */ /* 0x000fe4000f8ec03f */
[----:B------:R-:W-:-:S03]  /*1080*/  ULEA.HI.SX32 UR5, UR7, UR4, 0x1b ;  /* 0x0000000407057291 */ /* 0x000fc6000f8fda3f */
[----:B------:R-:W-:Y:S02]  /*1090*/  UMOV UR4, UR13 ;  /* 0x0000000d00047c82 */ /* 0x000fe40008000000 */
[----:B------:R-:W-:Y:S02]  /*10a0*/  IMAD.U32 R217, RZ, RZ, UR4 ;  /* 0x00000004ffd97e24 */ /* 0x000fe4000f8e00ff */
[----:B------:R-:W-:Y:S01]  /*10b0*/  IMAD.U32 R152, RZ, RZ, UR5 ;  /* 0x00000005ff987e24 */ /* 0x000fe2000f8e00ff */
[----:B---3--:R-:W-:Y:S06]  /*10c0*/  @!P0 BRA `(.L_x_9) ;  /* 0x0000000000408947 */ /* 0x008fec0003800000 */
[----:B------:R-:W-:Y:S01]  /*10d0*/  MOV R0, 0x0 ;  /* 0x0000000000007802 */ /* 0x000fe20000000f00 */
[----:B------:R-:W-:Y:S01]  /*10e0*/  ULDC.64 UR4, c[0x4][0x1b8] ;  /* 0x01006e0000047ab9 */ /* 0x000fe20000000a00 */
[----:B------:R-:W-:Y:S01]  /*10f0*/  ULDC.64 UR6, c[0x4][0x138] ;  /* 0x01004e0000067ab9 */ /* 0x000fe20000000a00 */
[----:B------:R-:W-:Y:S01]  /*1100*/  IMAD.U32 R4, RZ, RZ, UR4 ;  /* 0x00000004ff047e24 */ /* 0x000fe2000f8e00ff */
[----:B------:R0:W1:Y:S01]  /*1110*/  LDC.64 R2, c[0x4][R0] ;  /* 0x0100000000027b82 */ /* 0x0000620000000a00 */
[----:B------:R-:W-:Y:S01]  /*1120*/  IMAD.U32 R5, RZ, RZ, UR5 ;  /* 0x00000005ff057e24 */ /* 0x000fe2000f8e00ff */
[----:B------:R-:W-:Y:S01]  /*1130*/  ULDC.64 UR4, c[0x4][0x1c0] ;  /* 0x0100700000047ab9 */ /* 0x000fe20000000a00 */
[----:B------:R-:W-:Y:S02]  /*1140*/  IMAD.U32 R10, RZ, RZ, UR6 ;  /* 0x00000006ff0a7e24 */ /* 0x000fe4000f8e00ff */
[----:B------:R-:W-:Y:S02]  /*1150*/  IMAD.U32 R6, RZ, RZ, UR4 ;  /* 0x00000004ff067e24 */ /* 0x000fe4000f8e00ff */
[----:B------:R-:W-:-:S02]  /*1160*/  IMAD.U32 R7, RZ, RZ, UR5 ;  /* 0x00000005ff077e24 */ /* 0x000fc4000f8e00ff */
[----:B------:R-:W-:Y:S02]  /*1170*/  IMAD.U32 R11, RZ, RZ, UR7 ;  /* 0x00000007ff0b7e24 */ /* 0x000fe4000f8e00ff */
[----:B------:R-:W-:Y:S02]  /*1180*/  IMAD.MOV.U32 R8, RZ, RZ, 0x70 ;  /* 0x00000070ff087424 */ /* 0x000fe400078e00ff */
[----:B------:R-:W-:Y:S02]  /*1190*/  IMAD.MOV.U32 R12, RZ, RZ, 0x1 ;  /* 0x00000001ff0c7424 */ /* 0x000fe400078e00ff */
[----:B0-----:R-:W-:-:S07]  /*11a0*/  IMAD.MOV.U32 R13, RZ, RZ, RZ ;  /* 0x000000ffff0d7224 */ /* 0x001fce00078e00ff */
[----:B------:R-:W-:-:S07]  /*11b0*/  LEPC R20, `(.L_x_9) ;  /* 0x000000001014794e */ /* 0x000fce0000000000 */
[----:B-1----:R-:W-:Y:S05]  /*11c0*/  CALL.ABS.NOINC R2 ;  /* 0x0000000002007343 */ /* 0x002fea0003c00000 */
.L_x_9:
[----:B------:R-:W-:Y:S02]  /*11d0*/  R2UR UR4, R214 ;  /* 0x00000000d60472ca */ /* 0x000fe400000e0000 */
[----:B------:R-:W-:-:S11]  /*11e0*/  R2UR UR5, R226 ;  /* 0x00000000e20572ca */ /* 0x000fd600000e0000 */
[----:B------:R-:W-:Y:S02]  /*11f0*/  ULOP3.LUT UR4, UR4, 0x1, URZ, 0xc0, !UPT ;  /* 0x0000000104047892 */ /* 0x000fe4000f8ec03f */
[----:B------:R-:W-:-:S04]  /*1200*/  IMAD.U32 R2, RZ, RZ, UR5 ;  /* 0x00000005ff027e24 */ /* 0x000fc8000f8e00ff */
[----:B------:R-:W-:Y:S01]  /*1210*/  IMAD.U32 R0, RZ, RZ, UR4 ;  /* 0x00000004ff007e24 */ /* 0x000fe2000f8e00ff */
[----:B------:R-:W-:-:S04]  /*1220*/  ISETP.NE.AND P0, PT, R2, 0x3, PT ;  /* 0x000000030200780c */ /* 0x000fc80003f05270 */
[----:B------:R-:W-:-:S04]  /*1230*/  SHF.L.U32 R0, R0, 0x1f, RZ ;  /* 0x0000001f00007819 */ /* 0x000fc800000006ff */
[----:B------:R-:W0:Y:S02]  /*1240*/  SYNCS.PHASECHK.TRANS64.TRYWAIT P1, [UR36+0x38800], R0 ;  /* 0x03880000ff0075a7 */ /* 0x000e240008020164 */
[----:B0-----:R-:W-:Y:S05]  /*1250*/  @!P1 BRA `(.L_x_10) ;  /* 0x000000f800a09947 */ /* 0x001fea0003800000 */
.L_x_138:
[----:B------:R-:W-:Y:S05]  /*1260*/  @!P0 BRA `(.L_x_11) ;  /* 0x0000000000048947 */ /* 0x000fea0003800000 */
[----:B------:R-:W-:Y:S01]  /*1270*/  BPT.TRAP 0x1 ;  /* 0x000000040000795c */ /* 0x000fe20000300000 */
.L_x_11:
[----:B------:R-:W-:Y:S01]  /*1280*/  R2UR UR4, R16 ;  /* 0x00000000100472ca */ /* 0x000fe200000e0000 */
[----:B0-----:R-:W-:-:S05]  /*1290*/  IMAD.U32 R0, RZ, RZ, UR60 ;  /* 0x0000003cff007e24 */ /* 0x001fca000f8e00ff */
[----:B------:R-:W-:-:S07]  /*12a0*/  LEA R0, R0, UR36, 0x3 ;  /* 0x0000002400007c11 */ /* 0x000fce000f8e18ff */
[----:B------:R-:W-:-:S05]  /*12b0*/  IMAD.U32 R3, RZ, RZ, UR4 ;  /* 0x00000004ff037e24 */ /* 0x000fca000f8e00ff */
[----:B------:R-:W-:-:S04]  /*12c0*/  SHF.L.U32 R3, R3, 0x1f, RZ ;  /* 0x0000001f03037819 */ /* 0x000fc800000006ff */
[----:B------:R0:W1:Y:S01]  /*12d0*/  SYNCS.PHASECHK.TRANS64.TRYWAIT P2, [R0+URZ+0x38830], R3 ;  /* 0x03883003000075a7 */ /* 0x000062000804017f */
[----:B------:R-:W-:Y:S05]  /*12e0*/  @!P0 BRA `(.L_x_12) ;  /* 0x0000000000048947 */ /* 0x000fea0003800000 */
[----:B------:R-:W-:Y:S01]  /*12f0*/  BPT.TRAP 0x1 ;  /* 0x000000040000795c */ /* 0x000fe20000300000 */
.L_x_12:
[----:B------:R-:W2:Y:S01]  /*1300*/  S2R R2, SR_TID.X ;  /* 0x0000000000027919 */ /* 0x000ea20000002100 */
[----:B------:R-:W-:Y:S01]  /*1310*/  IMAD.MOV.U32 R151, RZ, RZ, RZ ;  /* 0x000000ffff977224 */ /* 0x000fe200078e00ff */
[----:B--2---:R-:W-:-:S04]  /*1320*/  LOP3.LUT R2, R2, 0x7f, RZ, 0xc0, !PT ;  /* 0x0000007f02027812 */ /* 0x004fc800078ec0ff */
[----:B------:R-:W-:Y:S01]  /*1330*/  ISETP.NE.AND P1, PT, R2, RZ, PT ;  /* 0x000000ff0200720c */ /* 0x000fe20003f25270 */
[----:B-1----:R-:W-:-:S12]  /*1340*/  @P2 BRA `(.L_x_13) ;  /* 0x0000000000082947 */ /* 0x002fd80003800000 */
[----:B------:R-:W1:Y:S02]  /*1350*/  SYNCS.PHASECHK.TRANS64.TRYWAIT P2, [R0+URZ+0x38830], R3 ;  /* 0x03883003000075a7 */ /* 0x000e64000804017f */
[----:B-1----:R-:W-:Y:S05]  /*1360*/  @!P2 BRA `(.L_x_14) ;  /* 0x000000f80074a947 */ /* 0x002fea0003800000 */
.L_x_13:
[----:B------:R-:W-:Y:S05]  /*1370*/  WARPSYNC.ALL ;  /* 0x0000000000007948 */ /* 0x000fea0003800000 */
[----:B------:R-:W-:Y:S01]  /*1380*/  UIADD3 UR36, UR36, 0x24400, URZ ;  /* 0x0002440024247890 */ /* 0x000fe2000fffe03f */
[----:B------:R-:W-:Y:S01]  /*1390*/  WARPGROUP.ARRIVE ;  /* 0x00000000000079c5 */ /* 0x000fe20000000000 */
[----:B------:R-:W-:Y:S01]  /*13a0*/  ULOP3.LUT UR5, UR37, 0x10000, URZ, 0xfc, !UPT ;  /* 0x0001000025057892 */ /* 0x000fe2000f8efc3f */
[----:B------:R-:W-:Y:S01]  /*13b0*/  VIADD R2, R225, UR61 ;  /* 0x0000003de1027c36 */ /* 0x000fe20008000000 */
[----:B------:R-:W-:Y:S01]  /*13c0*/  USHF.R.U32.HI UR36, URZ, 0x4, UR36 ;  /* 0x000000043f247899 */ /* 0x000fe20008011624 */
[----:B------:R-:W-:Y:S01]  /*13d0*/  P2R R21, PR, RZ, 0x1 ;  /* 0x00000001ff157803 */ /* 0x000fe20000000000 */
[----:B------:R-:W-:Y:S01]  /*13e0*/  UMOV UR9, 0x40000040 ;  /* 0x4000004000097882 */ /* 0x000fe20000000000 */
[----:B------:R-:W-:Y:S01]  /*13f0*/  UMOV UR11, 0x40000040 ;  /* 0x40000040000b7882 */ /* 0x000fe20000000000 */
[----:B------:R-:W-:Y:S01]  /*1400*/  ULOP3.LUT UR36, UR36, 0x3fff, URZ, 0xc0, !UPT ;  /* 0x00003fff24247892 */ /* 0x000fe2000f8ec03f */
[----:B------:R-:W-:Y:S01]  /*1410*/  IMAD.U32 R13, RZ, RZ, UR9 ;  /* 0x00000009ff0d7e24 */ /* 0x000fe2000f8e00ff */
[----:B------:R-:W-:Y:S01]  /*1420*/  UMOV UR8, UR5 ;  /* 0x0000000500087c82 */ /* 0x000fe20008000000 */
[----:B------:R-:W-:Y:S01]  /*1430*/  UMOV UR15, UR9 ;  /* 0x00000009000f7c82 */ /* 0x000fe20008000000 */
[----:B------:R-:W-:Y:S01]  /*1440*/  ULOP3.LUT UR4, UR36, 0x10000, URZ, 0xfc, !UPT ;  /* 0x0001000024047892 */ /* 0x000fe2000f8efc3f */
[----:B------:R-:W-:Y:S01]  /*1450*/  IMAD.U32 R12, RZ, RZ, UR8 ;  /* 0x00000008ff0c7e24 */ /* 0x000fe2000f8e00ff */
[----:B------:R-:W-:Y:S01]  /*1460*/  UMOV UR14, UR8 ;  /* 0x00000008000e7c82 */ /* 0x000fe20008000000 */
[----:B------:R-:W-:Y:S01]  /*1470*/  UIADD3 UR7, UR5, 0x2, URZ ;  /* 0x0000000205077890 */ /* 0x000fe2000fffe03f */
[----:B01----:R-:W-:Y:S01]  /*1480*/  @!P1 VIADD R0, R0, 0x38840 ;  /* 0x0003884000009836 */ /* 0x003fe20000000000 */
[----:B------:R-:W-:Y:S01]  /*1490*/  UMOV UR17, 0x40000040 ;  /* 0x4000004000117882 */ /* 0x000fe20000000000 */
[----:B------:R-:W-:Y:S01]  /*14a0*/  IMAD.U32 R15, RZ, RZ, UR4 ;  /* 0x00000004ff0f7e24 */ /* 0x000fe2000f8e00ff */
[----:B------:R-:W-:Y:S01]  /*14b0*/  UIMAD UR4, UR60, 0xa00, UR4 ;  /* 0x00000a003c0478a4 */ /* 0x000fe2000f8e0204 */
[----:B------:R-:W-:Y:S01]  /*14c0*/  IMAD.U32 R11, RZ, RZ, UR17 ;  /* 0x00000011ff0b7e24 */ /* 0x000fe2000f8e00ff */
[----:B------:R-:W-:Y:S01]  /*14d0*/  UMOV UR19, 0x40000040 ;  /* 0x4000004000137882 */ /* 0x000fe20000000000 */
[----:B------:R-:W-:Y:S01]  /*14e0*/  UMOV UR16, UR7 ;  /* 0x0000000700107c82 */ /* 0x000fe20008000000 */
[----:B------:R-:W-:Y:S01]  /*14f0*/  UIADD3 UR6, UR4, 0x200, URZ ;  /* 0x0000020004067890 */ /* 0x000fe2000fffe03f */
[----:B------:R-:W-:Y:S01]  /*1500*/  IMAD.U32 R10, RZ, RZ, UR16 ;  /* 0x00000010ff0a7e24 */ /* 0x000fe2000f8e00ff */
[----:B------:R-:W-:Y:S01]  /*1510*/  UIADD3 UR12, UR4, 0x2, URZ ;  /* 0x00000002040c7890 */ /* 0x000fe2000fffe03f */
[----:B------:R-:W-:Y:S01]  /*1520*/  @!P1 PRMT R0, RZ, 0x654, R0 ;  /* 0x00000654ff009816 */ /* 0x000fe20000000000 */
[----:B------:R-:W-:Y:S01]  /*1530*/  UMOV UR10, UR4 ;  /* 0x00000004000a7c82 */ /* 0x000fe20008000000 */
[----:B------:R-:W-:Y:S01]  /*1540*/  UIADD3 UR7, UR5, 0x4, URZ ;  /* 0x0000000405077890 */ /* 0x000fe2000fffe03f */
[----:B------:R-:W-:Y:S01]  /*1550*/  HGMMA.64x16x16.F32 R56, gdesc[UR8], RZ, !UPT, gsb0 ;  /* 0x00200000083879f0 */ /* 0x000fe2000c0008ff */
[----:B------:R-:W-:Y:S01]  /*1560*/  UIADD3 UR10, UR4, 0x80, URZ ;  /* 0x00000080040a7890 */ /* 0x000fe2000fffe03f */
[--C-:B------:R-:W-:Y:S01]  /*1570*/  IMAD.MOV.U32 R150, RZ, RZ, R151.reuse ;  /* 0x000000ffff967224 */ /* 0x100fe200078e0097 */
[----:B------:R-:W-:Y:S01]  /*1580*/  UMOV UR8, UR14 ;  /* 0x0000000e00087c82 */ /* 0x000fe20008000000 */
[----:B------:R-:W-:Y:S01]  /*1590*/  UMOV UR9, UR15 ;  /* 0x0000000f00097c82 */ /* 0x000fe20008000000 */
[----:B------:R-:W-:Y:S01]  /*15a0*/  UMOV UR11, 0x40000040 ;  /* 0x40000040000b7882 */ /* 0x000fe20000000000 */
[----:B------:R-:W-:Y:S01]  /*15b0*/  UMOV UR18, UR12 ;  /* 0x0000000c00127c82 */ /* 0x000fe20008000000 */
[----:B------:R-:W-:Y:S01]  /*15c0*/  UIADD3 UR12, UR4, 0x4, URZ ;  /* 0x00000004040c7890 */ /* 0x000fe2000fffe03f */
[--C-:B------:R-:W-:Y:S01]  /*15d0*/  IMAD.MOV.U32 R149, RZ, RZ, R151.reuse ;  /* 0x000000ffff957224 */ /* 0x100fe200078e0097 */
[----:B------:R-:W-:Y:S01]  /*15e0*/  UMOV UR13, 0x40000040 ;  /* 0x40000040000d7882 */ /* 0x000fe20000000000 */
[----:B------:R-:W-:Y:S01]  /*15f0*/  UIADD3 UR20, UR5, 0x404, URZ ;  /* 0x0000040405147890 */ /* 0x000fe2000fffe03f */
[--C-:B------:R-:W-:Y:S01]  /*1600*/  IMAD.MOV.U32 R148, RZ, RZ, R151.reuse ;  /* 0x000000ffff947224 */ /* 0x100fe200078e0097 */
[----:B------:R-:W-:Y:S01]  /*1610*/  UIADD3 UR22, UR4, 0x284, URZ ;  /* 0x0000028404167890 */ /* 0x000fe2000fffe03f */
[--C-:B------:R-:W-:Y:S01]  /*1620*/  IMAD.MOV.U32 R147, RZ, RZ, R151.reuse ;  /* 0x000000ffff937224 */ /* 0x100fe200078e0097 */
[----:B------:R-:W-:Y:S01]  /*1630*/  UMOV UR21, 0x40000040 ;  /* 0x4000004000157882 */ /* 0x000fe20000000000 */
        /* <DEDUP_REMOVED lines=34> */
[----:B------:R-:W-:Y:S01]  /*1860*/  IMAD.MOV.U32 R135, RZ, RZ, R151 ;  /* 0x000000ffff877224 */ /* 0x000fe200078e0097 */
[----:B------:R-:W-:Y:S01]  /*1870*/  UMOV UR45, 0x40000040 ;  /* 0x40000040002d7882 */ /* 0x000fe20000000000 */
[----:B------:R-:W-:Y:S01]  /*1880*/  UMOV UR47, 0x40000040 ;  /* 0x40000040002f7882 */ /* 0x000fe20000000000 */
[----:B------:R-:W-:-:S02]  /*1890*/  WARPGROUP.DEPBAR.LE gsb0, 0x0 ;  /* 0x00008000000079c5 */ /* 0x000fc40000010000 */
[----:B------:R-:W-:Y:S01]  /*18a0*/  WARPGROUP.ARRIVE ;  /* 0x00000000000079c5 */ /* 0x000fe20000000000 */
[----:B------:R-:W-:Y:S01]  /*18b0*/  UIADD3 UR48, UR5, 0xc02, URZ ;  /* 0x00000c0205307890 */ /* 0x000fe2000fffe03f */
[--C-:B------:R-:W-:Y:S01]  /*18c0*/  IMAD.MOV.U32 R134, RZ, RZ, R151.reuse ;  /* 0x000000ffff867224 */ /* 0x100fe200078e0097 */
[----:B------:R-:W-:Y:S01]  /*18d0*/  UIADD3 UR50, UR4, 0x782, URZ ;  /* 0x0000078204327890 */ /* 0x000fe2000fffe03f */
[--C-:B------:R-:W-:Y:S01]  /*18e0*/  IMAD.MOV.U32 R133, RZ, RZ, R151.reuse ;  /* 0x000000ffff857224 */ /* 0x100fe200078e0097 */
[----:B------:R-:W-:Y:S01]  /*18f0*/  UMOV UR49, 0x40000040 ;  /* 0x4000004000317882 */ /* 0x000fe20000000000 */
[----:B------:R-:W-:Y:S01]  /*1900*/  HGMMA.64x16x16.F32 R48, gdesc[UR8], RZ, !UPT, gsb0 ;  /* 0x00200000083079f0 */ /* 0x000fe2000c0008ff */
[----:B------:R-:W-:Y:S01]  /*1910*/  UIADD3 UR10, UR4, 0x100, URZ ;  /* 0x00000100040a7890 */ /* 0x000fe2000fffe03f */
[--C-:B------:R-:W-:Y:S01]  /*1920*/  IMAD.MOV.U32 R132, RZ, RZ, R151.reuse ;  /* 0x000000ffff847224 */ /* 0x100fe200078e0097 */
[----:B------:R-:W-:Y:S01]  /*1930*/  UMOV UR8, UR14 ;  /* 0x0000000e00087c82 */ /* 0x000fe20008000000 */
[----:B------:R-:W-:Y:S01]  /*1940*/  UMOV UR9, UR15 ;  /* 0x0000000f00097c82 */ /* 0x000fe20008000000 */
        /* <DEDUP_REMOVED lines=8> */
[----:B------:R-:W-:Y:S01]  /*19d0*/  UMOV UR57, 0x40000040 ;  /* 0x4000004000397882 */ /* 0x000fe20000000000 */
[----:B------:R-:W-:Y:S01]  /*19e0*/  UMOV UR59, 0x40000040 ;  /* 0x40000040003b7882 */ /* 0x000fe20000000000 */
[----:B------:R-:W-:Y:S01]  /*19f0*/  IMAD.U32 R7, RZ, RZ, UR57 ;  /* 0x00000039ff077e24 */ /* 0x000fe2000f8e00ff */
[----:B------:R-:W-:Y:S01]  /*1a00*/  UISETP.GE.AND UP0, UPT, UR61, 0x51, UPT ;  /* 0x000000513d00788c */ /* 0x000fe2000bf06270 */
[--C-:B------:R-:W-:Y:S01]  /*1a10*/  IMAD.MOV.U32 R129, RZ, RZ, R151.reuse ;  /* 0x000000ffff817224 */ /* 0x100fe200078e0097 */
[-C--:B------:R-:W-:Y:S01]  /*1a20*/  MOV R127, R151.reuse ;  /* 0x00000097007f7202 */ /* 0x080fe20000000f00 */
[--C-:B------:R-:W-:Y:S01]  /*1a30*/  IMAD.MOV.U32 R128, RZ, RZ, R151.reuse ;  /* 0x000000ffff807224 */ /* 0x100fe200078e0097 */
[-C--:B------:R-:W-:Y:S01]  /*1a40*/  MOV R100, R151.reuse ;  /* 0x0000009700647202 */ /* 0x080fe20000000f00 */
[--C-:B------:R-:W-:Y:S01]  /*1a50*/  IMAD.MOV.U32 R126, RZ, RZ, R151.reuse ;  /* 0x000000ffff7e7224 */ /* 0x100fe200078e0097 */
[----:B------:R-:W-:Y:S01]  /*1a60*/  MOV R73, R151 ;  /* 0x0000009700497202 */ /* 0x000fe20000000f00 */
[----:B------:R-:W-:-:S02]  /*1a70*/  IMAD.MOV.U32 R125, RZ, RZ, R151 ;  /* 0x000000ffff7d7224 */ /* 0x000fc400078e0097 */
[--C-:B------:R-:W-:Y:S02]  /*1a80*/  IMAD.MOV.U32 R124, RZ, RZ, R151.reuse ;  /* 0x000000ffff7c7224 */ /* 0x100fe400078e0097 */
[--C-:B------:R-:W-:Y:S02]  /*1a90*/  IMAD.MOV.U32 R123, RZ, RZ, R151.reuse ;  /* 0x000000ffff7b7224 */ /* 0x100fe400078e0097 */
[--C-:B------:R-:W-:Y:S02]  /*1aa0*/  IMAD.MOV.U32 R122, RZ, RZ, R151.reuse ;  /* 0x000000ffff7a7224 */ /* 0x100fe400078e0097 */
[--C-:B------:R-:W-:Y:S02]  /*1ab0*/  IMAD.MOV.U32 R121, RZ, RZ, R151.reuse ;  /* 0x000000ffff797224 */ /* 0x100fe400078e0097 */
[--C-:B------:R-:W-:Y:S02]  /*1ac0*/  IMAD.MOV.U32 R120, RZ, RZ, R151.reuse ;  /* 0x000000ffff787224 */ /* 0x100fe400078e0097 */
        /* <DEDUP_REMOVED lines=8> */
[--C-:B------:R-:W-:Y:S01]  /*1b50*/  IMAD.MOV.U32 R111, RZ, RZ, R151.reuse ;  /* 0x000000ffff6f7224 */ /* 0x100fe200078e0097 */
[----:B------:R-:W-:Y:S02]  /*1b60*/  WARPGROUP.DEPBAR.LE gsb0, 0x0 ;  /* 0x00008000000079c5 */ /* 0x000fe40000010000 */
[----:B------:R-:W-:Y:S01]  /*1b70*/  WARPGROUP.ARRIVE ;  /* 0x00000000000079c5 */ /* 0x000fe20000000000 */
[--C-:B------:R-:W-:Y:S02]  /*1b80*/  IMAD.MOV.U32 R110, RZ, RZ, R151.reuse ;  /* 0x000000ffff6e7224 */ /* 0x100fe400078e0097 */
[--C-:B------:R-:W-:Y:S02]  /*1b90*/  IMAD.MOV.U32 R109, RZ, RZ, R151.reuse ;  /* 0x000000ffff6d7224 */ /* 0x100fe400078e0097 */
[--C-:B------:R-:W-:Y:S01]  /*1ba0*/  IMAD.MOV.U32 R108, RZ, RZ, R151.reuse ;  /* 0x000000ffff6c7224 */ /* 0x100fe200078e0097 */
[----:B------:R-:W-:Y:S01]  /*1bb0*/  HGMMA.64x16x16.F32 R40, gdesc[UR8], RZ, !UPT, gsb0 ;  /* 0x00200000082879f0 */ /* 0x000fe2000c0008ff */
[----:B------:R-:W-:Y:S01]  /*1bc0*/  UIADD3 UR10, UR4, 0x180, URZ ;  /* 0x00000180040a7890 */ /* 0x000fe2000fffe03f */
[--C-:B------:R-:W-:Y:S01]  /*1bd0*/  IMAD.MOV.U32 R107, RZ, RZ, R151.reuse ;  /* 0x000000ffff6b7224 */ /* 0x100fe200078e0097 */
[----:B------:R-:W-:Y:S01]  /*1be0*/  UMOV UR8, UR14 ;  /* 0x0000000e00087c82 */ /* 0x000fe20008000000 */
[----:B------:R-:W-:Y:S01]  /*1bf0*/  UMOV UR9, UR15 ;  /* 0x0000000f00097c82 */ /* 0x000fe20008000000 */
[----:B------:R-:W-:Y:S01]  /*1c00*/  UMOV UR11, 0x40000040 ;  /* 0x40000040000b7882 */ /* 0x000fe20000000000 */
        /* <DEDUP_REMOVED lines=22> */
[--C-:B------:R-:W-:Y:S01]  /*1d70*/  IMAD.MOV.U32 R83, RZ, RZ, R151.reuse ;  /* 0x000000ffff537224 */ /* 0x100fe200078e0097 */
[----:B------:R-:W-:Y:S02]  /*1d80*/  WARPGROUP.DEPBAR.LE gsb0, 0x0 ;  /* 0x00008000000079c5 */ /* 0x000fe40000010000 */
[----:B------:R-:W-:Y:S01]  /*1d90*/  WARPGROUP.ARRIVE ;  /* 0x00000000000079c5 */ /* 0x000fe20000000000 */
[----:B------:R-:W-:-:S02]  /*1da0*/  IMAD.MOV.U32 R82, RZ, RZ, R151 ;  /* 0x000000ffff527224 */ /* 0x000fc400078e0097 */
[--C-:B------:R-:W-:Y:S02]  /*1db0*/  IMAD.MOV.U32 R81, RZ, RZ, R151.reuse ;  /* 0x000000ffff517224 */ /* 0x100fe400078e0097 */
[--C-:B------:R-:W-:Y:S01]  /*1dc0*/  IMAD.MOV.U32 R80, RZ, RZ, R151.reuse ;  /* 0x000000ffff507224 */ /* 0x100fe200078e0097 */
[----:B------:R-:W-:Y:S01]  /*1dd0*/  HGMMA.64x16x16.F32 R32, gdesc[UR8], RZ, !UPT, gsb0 ;  /* 0x00200000082079f0 */ /* 0x000fe2000c0008ff */
[----:B------:R-:W-:Y:S01]  /*1de0*/  UMOV UR8, UR14 ;  /* 0x0000000e00087c82 */ /* 0x000fe20008000000 */
[----:B------:R-:W-:Y:S01]  /*1df0*/  UMOV UR9, UR15 ;  /* 0x0000000f00097c82 */ /* 0x000fe20008000000 */
[----:B------:R-:W-:Y:S01]  /*1e00*/  UMOV UR10, UR6 ;  /* 0x00000006000a7c82 */ /* 0x000fe20008000000 */
[----:B------:R-:W-:Y:S01]  /*1e10*/  UMOV UR11, 0x40000040 ;  /* 0x40000040000b7882 */ /* 0x000fe20000000000 */
[----:B------:R-:W-:Y:S01]  /*1e20*/  UMOV UR14, UR16 ;  /* 0x00000010000e7c82 */ /* 0x000fe20008000000 */
[----:B------:R-:W-:Y:S01]  /*1e30*/  UMOV UR15, UR17 ;  /* 0x00000011000f7c82 */ /* 0x000fe20008000000 */
[----:B------:R-:W-:Y:S01]  /*1e40*/  UIADD3 UR6, UR4, 0x202, URZ ;  /* 0x0000020204067890 */ /* 0x000fe2000fffe03f */
        /* <DEDUP_REMOVED lines=14> */
[----:B------:R-:W-:Y:S01]  /*1f30*/  IMAD.MOV.U32 R64, RZ, RZ, R151 ;  /* 0x000000ffff407224 */ /* 0x000fe200078e0097 */
[----:B------:R-:W-:Y:S02]  /*1f40*/  WARPGROUP.DEPBAR.LE gsb0, 0x0 ;  /* 0x00008000000079c5 */ /* 0x000fe40000010000 */
[----:B------:R-:W-:-:S06]  /*1f50*/  WARPGROUP.ARRIVE ;  /* 0x00000000000079c5 */ /* 0x000fcc0000000000 */
[----:B------:R-:W-:Y:S01]  /*1f60*/  HGMMA.64x16x16.F32 R24, gdesc[UR8], RZ, !UPT, gsb0 ;  /* 0x00200000081879f0 */ /* 0x000fe2000c0008ff */
[----:B------:R-:W-:Y:S01]  /*1f70*/  UIADD3 UR10, UR4, 0x82, URZ ;  /* 0x00000082040a7890 */ /* 0x000fe2000fffe03f */
[----:B------:R-:W-:Y:S01]  /*1f80*/  UMOV UR8, UR14 ;  /* 0x0000000e00087c82 */ /* 0x000fe20008000000 */
[----:B------:R-:W-:Y:S01]  /*1f90*/  UMOV UR9, UR15 ;  /* 0x0000000f00097c82 */ /* 0x000fe20008000000 */
[----:B------:R-:W-:Y:S01]  /*1fa0*/  UMOV UR11, 0x40000040 ;  /* 0x40000040000b7882 */ /* 0x000fe20000000000 */
[----:B------:R-:W-:Y:S02]  /*1fb0*/  WARPGROUP.DEPBAR.LE gsb0, 0x0 ;  /* 0x00008000000079c5 */ /* 0x000fe40000010000 */
[----:B------:R-:W-:-:S06]  /*1fc0*/  WARPGROUP.ARRIVE ;  /* 0x00000000000079c5 */ /* 0x000fcc0000000000 */
[----:B------:R-:W-:Y:S01]  /*1fd0*/  HGMMA.64x16x16.F32 R56, gdesc[UR16], R56, gsb0 ;  /* 0x00200000103879f0 */ /* 0x000fe20008000838 */
[----:B------:R-:W-:Y:S01]  /*1fe0*/  UMOV UR16, UR7 ;  /* 0x0000000700107c82 */ /* 0x000fe20008000000 */
[----:B------:R-:W-:Y:S01]  /*1ff0*/  UMOV UR17, 0x40000040 ;  /* 0x4000004000117882 */ /* 0x000fe20000000000 */
[----:B------:R-:W-:Y:S01]  /*2000*/  UMOV UR18, UR12 ;  /* 0x0000000c00127c82 */ /* 0x000fe20008000000 */
[----:B------:R-:W-:Y:S01]  /*2010*/  UMOV UR19, 0x40000040 ;  /* 0x4000004000137882 */ /* 0x000fe20000000000 */
[----:B------:R-:W-:Y:S01]  /*2020*/  UIADD3 UR7, UR5, 0x6, URZ ;  /* 0x0000000605077890 */ /* 0x000fe2000fffe03f */
[----:B------:R-:W-:Y:S01]  /*2030*/  IMAD.U32 R8, RZ, RZ, UR16 ;  /* 0x00000010ff087e24 */ /* 0x000fe2000f8e00ff */
[----:B------:R-:W-:Y:S01]  /*2040*/  UIADD3 UR12, UR4, 0x6, URZ ;  /* 0x00000006040c7890 */ /* 0x000fe2000fffe03f */
[----:B------:R-:W-:Y:S01]  /*2050*/  IMAD.U32 R9, RZ, RZ, UR17 ;  /* 0x00000011ff097e24 */ /* 0x000fe2000f8e00ff */
[----:B------:R-:W-:Y:S02]  /*2060*/  WARPGROUP.DEPBAR.LE gsb0, 0x0 ;  /* 0x00008000000079c5 */ /* 0x000fe40000010000 */
[----:B------:R-:W-:-:S06]  /*2070*/  WARPGROUP.ARRIVE ;  /* 0x00000000000079c5 */ /* 0x000fcc0000000000 */
[----:B------:R-:W-:Y:S01]  /*2080*/  HGMMA.64x16x16.F32 R48, gdesc[UR8], R48, gsb0 ;  /* 0x00200000083079f0 */ /* 0x000fe20008000830 */
[----:B------:R-:W-:Y:S01]  /*2090*/  UIADD3 UR10, UR4, 0x102, URZ ;  /* 0x00000102040a7890 */ /* 0x000fe2000fffe03f */
[----:B------:R-:W-:Y:S01]  /*20a0*/  UMOV UR8, UR14 ;  /* 0x0000000e00087c82 */ /* 0x000fe20008000000 */
[----:B------:R-:W-:Y:S01]  /*20b0*/  UMOV UR9, UR15 ;  /* 0x0000000f00097c82 */ /* 0x000fe20008000000 */
[----:B------:R-:W-:Y:S01]  /*20c0*/  UMOV UR11, 0x40000040 ;  /* 0x40000040000b7882 */ /* 0x000fe20000000000 */
        /* <DEDUP_REMOVED lines=11> */
[----:B------:R-:W-:Y:S01]  /*2180*/  UMOV UR9, UR15 ;  /* 0x0000000f00097c82 */ /* 0x000fe20008000000 */
[----:B------:R-:W-:Y:S01]  /*2190*/  UMOV UR10, UR6 ;  /* 0x00000006000a7c82 */ /* 0x000fe20008000000 */
[----:B------:R-:W-:Y:S01]  /*21a0*/  UMOV UR11, 0x40000040 ;  /* 0x40000040000b7882 */ /* 0x000fe20000000000 */
[----:B------:R-:W-:Y:S01]  /*21b0*/  UMOV UR14, UR16 ;  /* 0x00000010000e7c82 */ /* 0x000fe20008000000 */
[----:B------:R-:W-:Y:S01]  /*21c0*/  UMOV UR15, UR17 ;  /* 0x00000011000f7c82 */ /* 0x000fe20008000000 */
[----:B------:R-:W-:Y:S01]  /*21d0*/  UIADD3 UR6, UR4, 0x204, URZ ;  /* 0x0000020404067890 */ /* 0x000fe2000fffe03f */
        /* <DEDUP_REMOVED lines=10> */
[----:B------:R-:W-:Y:S02]  /*2280*/  UIADD3 UR16, UR5, 0x402, URZ ;  /* 0x0000040205107890 */ /* 0x000fe4000fffe03f */
[----:B------:R-:W-:Y:S01]  /*2290*/  UIADD3 UR18, UR4, 0x282, URZ ;  /* 0x0000028204127890 */ /* 0x000fe2000fffe03f */
[----:B------:R-:W-:Y:S01]  /*22a0*/  UMOV UR17, 0x40000040 ;  /* 0x4000004000117882 */ /* 0x000fe20000000000 */
        /* <DEDUP_REMOVED lines=22> */
[----:B------:R-:W-:Y:S02]  /*2410*/  UIADD3 UR6, UR4, 0x206, URZ ;  /* 0x0000020604067890 */ /* 0x000fe4000fffe03f */
[----:B------:R-:W-:Y:S01]  /*2420*/  UIADD3 UR14, UR4, 0x280, URZ ;  /* 0x00000280040e7890 */ /* 0x000fe2000fffe03f */
        /* <DEDUP_REMOVED lines=8> */
[----:B------:R-:W-:Y:S02]  /*24b0*/  UIADD3 UR12, UR5, 0x400, URZ ;  /* 0x00000400050c7890 */ /* 0x000fe4000fffe03f */
[----:B------:R-:W-:-:S07]  /*24c0*/  UIADD3 UR7, UR4, 0x786, URZ ;  /* 0x0000078604077890 */ /* 0x000fce000fffe03f */
[----:B------:R-:W-:Y:S01]  /*24d0*/  UMOV UR58, UR7 ;  /* 0x00000007003a7c82 */ /* 0x000fe20008000000 */
[----:B------:R-:W-:Y:S01]  /*24e0*/  UMOV UR7, 0x40000040 ;  /* 0x4000004000077882 */ /* 0x000fe20000000000 */
[----:B------:R-:W-:Y:S02]  /*24f0*/  WARPGROUP.DEPBAR.LE gsb0, 0x0 ;  /* 0x00008000000079c5 */ /* 0x000fe40000010000 */
[----:B------:R-:W-:-:S06]  /*2500*/  WARPGROUP.ARRIVE ;  /* 0x00000000000079c5 */ /* 0x000fcc0000000000 */
[----:B------:R-:W-:Y:S01]  /*2510*/  HGMMA.64x16x16.F32 R56, gdesc[UR8], R56, gsb0 ;  /* 0x00200000083879f0 */ /* 0x000fe20008000838 */
[----:B------:R-:W-:Y:S01]  /*2520*/  UIADD3 UR10, UR4, 0x86, URZ ;  /* 0x00000086040a7890 */ /* 0x000fe2000fffe03f */
        /* <DEDUP_REMOVED lines=14> */
[----:B------:R-:W-:Y:S01]  /*2610*/  UMOV UR10, UR6 ;  /* 0x00000006000a7c82 */ /* 0x000fe20008000000 */
[----:B------:R-:W-:Y:S01]  /*2620*/  UMOV UR11, 0x40000040 ;  /* 0x40000040000b7882 */ /* 0x000fe20000000000 */
[----:B------:R-:W-:Y:S01]  /*2630*/  UIADD3 UR6, UR4, 0x480, URZ ;  /* 0x0000048004067890 */ /* 0x000fe2000fffe03f */
[----:B------:R-:W-:Y:S02]  /*2640*/  WARPGROUP.DEPBAR.LE gsb0, 0x0 ;  /* 0x00008000000079c5 */ /* 0x000fe40000010000 */
[----:B------:R-:W-:-:S06]  /*2650*/  WARPGROUP.ARRIVE ;  /* 0x00000000000079c5 */ /* 0x000fcc0000000000 */
[----:B------:R-:W-:Y:S01]  /*2660*/  HGMMA.64x16x16.F32 R24, gdesc[UR8], R24, gsb0 ;  /* 0x00200000081879f0 */ /* 0x000fe20008000818 */
[----:B------:R-:W-:Y:S02]  /*2670*/  UMOV UR11, UR57 ;  /* 0x00000039000b7c82 */ /* 0x000fe40008000000 */
        /* <DEDUP_REMOVED lines=24> */
[----:B------:R-:W-:-:S13]  /*2800*/  R2UR UR15, R152 ;  /* 0x00000000980f72ca */ /* 0x000fda00000e0000 */
[----:B------:R-:W-:-:S05]  /*2810*/  MOV R3, UR15 ;  /* 0x0000000f00037c02 */ /* 0x000fca0008000f00 */
[----:B------:R-:W-:-:S05]  /*2820*/  IMAD R2, R3, -0x50, R2 ;  /* 0xffffffb003027824 */ /* 0x000fca00078e0202 */
[C---:B------:R-:W-:Y:S02]  /*2830*/  ISETP.GT.AND P6, PT, R2.reuse, RZ, PT ;  /* 0x000000ff0200720c */ /* 0x040fe40003fc4270 */
[C---:B------:R-:W-:Y:S02]  /*2840*/  ISETP.GT.AND P5, PT, R2.reuse, 0x1, PT ;  /* 0x000000010200780c */ /* 0x040fe40003fa4270 */
[C---:B------:R-:W-:Y:S02]  /*2850*/  ISETP.GT.AND P4, PT, R2.reuse, 0x8, PT ;  /* 0x000000080200780c */ /* 0x040fe40003f84270 */
[C---:B------:R-:W-:Y:S02]  /*2860*/  ISETP.GT.AND P3, PT, R2.reuse, 0x9, PT ;  /* 0x000000090200780c */ /* 0x040fe40003f64270 */
[----:B------:R-:W-:Y:S01]  /*2870*/  ISETP.GT.AND P2, PT, R2, 0x10, PT ;  /* 0x000000100200780c */ /* 0x000fe20003f44270 */
        /* <DEDUP_REMOVED lines=23> */
[----:B------:R-:W-:Y:S03]  /*29f0*/  HGMMA.64x16x16.F32 R24, gdesc[UR16], R24, gsb0 ;  /* 0x00200000101879f0 */ /* 0x000fe60008000818 */
        /* <DEDUP_REMOVED lines=188> */
[----:B------:R-:W-:Y:S02]  /*35c0*/  UIADD3 UR6, UR5, 0xc06, URZ ;  /* 0x00000c0605067890 */ /* 0x000fe4000fffe03f */
[----:B------:R-:W-:-:S05]  /*35d0*/  UIADD3 UR5, UR4, 0x984, URZ ;  /* 0x0000098404057890 */ /* 0x000fca000fffe03f */
[----:B------:R-:W-:Y:S01]  /*35e0*/  UMOV UR56, UR6 ;  /* 0x0000000600387c82 */ /* 0x000fe20008000000 */
[----:B------:R-:W-:Y:S01]  /*35f0*/  UIADD3 UR6, UR4, 0x986, URZ ;  /* 0x0000098604067890 */ /* 0x000fe2000fffe03f */
[----:B------:R-:W-:Y:S01]  /*3600*/  IMAD.U32 R6, RZ, RZ, UR56 ;  /* 0x00000038ff067e24 */ /* 0x000fe2000f8e00ff */
[----:B------:R-:W-:Y:S01]  /*3610*/  UMOV UR10, UR56 ;  /* 0x00000038000a7c82 */ /* 0x000fe20008000000 */
        /* <DEDUP_REMOVED lines=35> */
[----:B------:R-:W-:Y:S01]  /*3850*/  WARPGROUP.ARRIVE ;  /* 0x00000000000079c5 */ /* 0x000fe20000000000 */
[----:B------:R-:W-:Y:S02]  /*3860*/  FSEL R56, R56, -INF , P6 ;  /* 0xff80000038387808 */ /* 0x000fe40003000000 */
[----:B------:R-:W-:-:S02]  /*3870*/  FSEL R57, R57, -INF , P5 ;  /* 0xff80000039397808 */ /* 0x000fc40002800000 */
[----:B------:R-:W-:Y:S01]  /*3880*/  FSEL R60, R60, -INF , P4 ;  /* 0xff8000003c3c7808 */ /* 0x000fe20002000000 */
[----:B------:R-:W-:Y:S01]  /*3890*/  HGMMA.64x16x16.F32 R48, gdesc[UR56], R48, gsb0 ;  /* 0x00200000383079f0 */ /* 0x000fe20008000830 */
[----:B------:R-:W-:Y:S01]  /*38a0*/  UIADD3 UR58, UR4, 0x886, URZ ;  /* 0x00000886043a7890 */ /* 0x000fe2000fffe03f */
[----:B------:R-:W-:Y:S01]  /*38b0*/  FMNMX.FTZ R3, R56, R57, !PT ;  /* 0x0000003938037209 */ /* 0x000fe20007810000 */
[----:B------:R-:W-:Y:S01]  /*38c0*/  UMOV UR56, UR10 ;  /* 0x0000000a00387c82 */ /* 0x000fe20008000000 */
[----:B------:R-:W-:Y:S01]  /*38d0*/  UMOV UR57, UR11 ;  /* 0x0000000b00397c82 */ /* 0x000fe20008000000 */
[----:B------:R-:W-:Y:S01]  /*38e0*/  UMOV UR59, 0x40000040 ;  /* 0x40000040003b7882 */ /* 0x000fe20000000000 */
[----:B------:R-:W-:Y:S02]  /*38f0*/  FSEL R61, R61, -INF , P3 ;  /* 0xff8000003d3d7808 */ /* 0x000fe40001800000 */
[----:B------:R-:W-:Y:S02]  /*3900*/  FMNMX.FTZ R4, R60, R3, !PT ;  /* 0x000000033c047209 */ /* 0x000fe40007810000 */
[----:B------:R-:W-:-:S02]  /*3910*/  FSEL R58, R58, -INF , P6 ;  /* 0xff8000003a3a7808 */ /* 0x000fc40003000000 */
[C---:B------:R-:W-:Y:S02]  /*3920*/  ISETP.GT.AND P6, PT, R2.reuse, 0x11, PT ;  /* 0x000000110200780c */ /* 0x040fe40003fc4270 */
[----:B------:R-:W-:Y:S02]  /*3930*/  FMNMX.FTZ R3, R61, R4, !PT ;  /* 0x000000043d037209 */ /* 0x000fe40007810000 */
[----:B------:R-:W-:Y:S02]  /*3940*/  FSEL R59, R59, -INF , P5 ;  /* 0xff8000003b3b7808 */ /* 0x000fe40002800000 */
[----:B------:R-:W-:Y:S02]  /*3950*/  ISETP.GT.AND P5, PT, R2, 0x18, PT ;  /* 0x000000180200780c */ /* 0x000fe40003fa4270 */
[----:B------:R-:W-:Y:S02]  /*3960*/  FSEL R62, R62, -INF , P4 ;  /* 0xff8000003e3e7808 */ /* 0x000fe40002000000 */
[----:B------:R-:W-:-:S02]  /*3970*/  ISETP.GT.AND P4, PT, R2, 0x19, PT ;  /* 0x000000190200780c */ /* 0x000fc40003f84270 */
[----:B------:R-:W-:Y:S02]  /*3980*/  FSEL R63, R63, -INF , P3 ;  /* 0xff8000003f3f7808 */ /* 0x000fe40001800000 */
[----:B------:R-:W-:Y:S01]  /*3990*/  ISETP.GT.AND P3, PT, R2, 0x20, PT ;  /* 0x000000200200780c */ /* 0x000fe20003f64270 */
[----:B------:R-:W-:Y:S02]  /*39a0*/  WARPGROUP.DEPBAR.LE gsb0, 0x0 ;  /* 0x00008000000079c5 */ /* 0x000fe40000010000 */
[----:B------:R-:W-:Y:S01]  /*39b0*/  WARPGROUP.ARRIVE ;  /* 0x00000000000079c5 */ /* 0x000fe20000000000 */
[----:B------:R-:W-:Y:S02]  /*39c0*/  FSEL R48, R48, -INF , P2 ;  /* 0xff80000030307808 */ /* 0x000fe40001000000 */
[----:B------:R-:W-:Y:S02]  /*39d0*/  FSEL R49, R49, -INF , P6 ;  /* 0xff80000031317808 */ /* 0x000fe40003000000 */
[----:B------:R-:W-:Y:S01]  /*39e0*/  FMNMX.FTZ R4, R48, R3, !PT ;  /* 0x0000000330047209 */ /* 0x000fe20007810000 */
[----:B------:R-:W-:Y:S01]  /*39f0*/  HGMMA.64x16x16.F32 R40, gdesc[UR56], R40, gsb0 ;  /* 0x00200000382879f0 */ /* 0x000fe20008000828 */
[----:B------:R-:W-:Y:S01]  /*3a00*/  UIADD3 UR58, UR4, 0x906, URZ ;  /* 0x00000906043a7890 */ /* 0x000fe2000fffe03f */
[----:B------:R-:W-:Y:S01]  /*3a10*/  FSEL R52, R52, -INF , P5 ;  /* 0xff80000034347808 */ /* 0x000fe20002800000 */
[----:B------:R-:W-:Y:S01]  /*3a20*/  UMOV UR56, UR10 ;  /* 0x0000000a00387c82 */ /* 0x000fe20008000000 */
[----:B------:R-:W-:Y:S01]  /*3a30*/  UMOV UR57, UR11 ;  /* 0x0000000b00397c82 */ /* 0x000fe20008000000 */
[----:B------:R-:W-:Y:S01]  /*3a40*/  UMOV UR59, 0x40000040 ;  /* 0x40000040003b7882 */ /* 0x000fe20000000000 */
[----:B------:R-:W-:Y:S01]  /*3a50*/  UMOV UR4, UR10 ;  /* 0x0000000a00047c82 */ /* 0x000fe20008000000 */
[----:B------:R-:W-:Y:S01]  /*3a60*/  FMNMX.FTZ R3, R49, R4, !PT ;  /* 0x0000000431037209 */ /* 0x000fe20007810000 */
[----:B------:R-:W-:Y:S01]  /*3a70*/  ULDC UR10, c[0x0][0x988] ;  /* 0x00026200000a7ab9 */ /* 0x000fe20000000800 */
[----:B------:R-:W-:-:S02]  /*3a80*/  FSEL R53, R53, -INF , P4 ;  /* 0xff80000035357808 */ /* 0x000fc40002000000 */
[----:B------:R-:W-:Y:S02]  /*3a90*/  FMNMX.FTZ R4, R52, R3, !PT ;  /* 0x0000000334047209 */ /* 0x000fe40007810000 */
[----:B------:R-:W-:Y:S02]  /*3aa0*/  FSEL R50, R50, -INF , P2 ;  /* 0xff80000032327808 */ /* 0x000fe40001000000 */
[C---:B------:R-:W-:Y:S02]  /*3ab0*/  ISETP.GT.AND P2, PT, R2.reuse, 0x21, PT ;  /* 0x000000210200780c */ /* 0x040fe40003f44270 */
[----:B------:R-:W-:Y:S02]  /*3ac0*/  FMNMX.FTZ R3, R53, R4, !PT ;  /* 0x0000000435037209 */ /* 0x000fe40007810000 */
[----:B------:R-:W-:Y:S02]  /*3ad0*/  FSEL R51, R51, -INF , P6 ;  /* 0xff80000033337808 */ /* 0x000fe40003000000 */
[----:B------:R-:W-:-:S02]  /*3ae0*/  ISETP.GT.AND P6, PT, R2, 0x28, PT ;  /* 0x000000280200780c */ /* 0x000fc40003fc4270 */
[----:B------:R-:W-:Y:S02]  /*3af0*/  FSEL R54, R54, -INF , P5 ;  /* 0xff80000036367808 */ /* 0x000fe40002800000 */
[C---:B------:R-:W-:Y:S02]  /*3b00*/  ISETP.GT.AND P5, PT, R2.reuse, 0x29, PT ;  /* 0x000000290200780c */ /* 0x040fe40003fa4270 */
[----:B------:R-:W-:Y:S02]  /*3b10*/  FSEL R55, R55, -INF , P4 ;  /* 0xff80000037377808 */ /* 0x000fe40002000000 */
[----:B------:R-:W-:Y:S01]  /*3b20*/  ISETP.GT.AND P4, PT, R2, 0x30, PT ;  /* 0x000000300200780c */ /* 0x000fe20003f84270 */
[----:B------:R-:W-:Y:S02]  /*3b30*/  WARPGROUP.DEPBAR.LE gsb0, 0x0 ;  /* 0x00008000000079c5 */ /* 0x000fe40000010000 */
[----:B------:R-:W-:Y:S01]  /*3b40*/  WARPGROUP.ARRIVE ;  /* 0x00000000000079c5 */ /* 0x000fe20000000000 */
[----:B------:R-:W-:-:S02]  /*3b50*/  FSEL R40, R40, -INF , P3 ;  /* 0xff80000028287808 */ /* 0x000fc40001800000 */
[----:B------:R-:W-:Y:S02]  /*3b60*/  FSEL R41, R41, -INF , P2 ;  /* 0xff80000029297808 */ /* 0x000fe40001000000 */
[----:B------:R-:W-:Y:S01]  /*3b70*/  FMNMX.FTZ R4, R40, R3, !PT ;  /* 0x0000000328047209 */ /* 0x000fe20007810000 */
[----:B------:R-:W-:Y:S01]  /*3b80*/  HGMMA.64x16x16.F32 R32, gdesc[UR56], R32, gsb0 ;  /* 0x00200000382079f0 */ /* 0x000fe20008000820 */
[----:B------:R-:W-:Y:S02]  /*3b90*/  FSEL R44, R44, -INF , P6 ;  /* 0xff8000002c2c7808 */ /* 0x000fe40003000000 */
[----:B------:R-:W-:Y:S02]  /*3ba0*/  FMNMX.FTZ R3, R41, R4, !PT ;  /* 0x0000000429037209 */ /* 0x000fe40007810000 */
[----:B------:R-:W-:Y:S02]  /*3bb0*/  FSEL R45, R45, -INF , P5 ;  /* 0xff8000002d2d7808 */ /* 0x000fe40002800000 */
[----:B------:R-:W-:-:S02]  /*3bc0*/  FMNMX.FTZ R4, R44, R3, !PT ;  /* 0x000000032c047209 */ /* 0x000fc40007810000 */
[----:B------:R-:W-:Y:S02]  /*3bd0*/  FSEL R42, R42, -INF , P3 ;  /* 0xff8000002a2a7808 */ /* 0x000fe40001800000 */
[C---:B------:R-:W-:Y:S02]  /*3be0*/  ISETP.GT.AND P3, PT, R2.reuse, 0x31, PT ;  /* 0x000000310200780c */ /* 0x040fe40003f64270 */
[----:B------:R-:W-:Y:S02]  /*3bf0*/  FMNMX.FTZ R3, R45, R4, !PT ;  /* 0x000000042d037209 */ /* 0x000fe40007810000 */
[----:B------:R-:W-:Y:S02]  /*3c00*/  FSEL R43, R43, -INF , P2 ;  /* 0xff8000002b2b7808 */ /* 0x000fe40001000000 */
[----:B------:R-:W-:Y:S02]  /*3c10*/  ISETP.GT.AND P2, PT, R2, 0x38, PT ;  /* 0x000000380200780c */ /* 0x000fe40003f44270 */
[----:B------:R-:W-:-:S02]  /*3c20*/  FSEL R46, R46, -INF , P6 ;  /* 0xff8000002e2e7808 */ /* 0x000fc40003000000 */
[C---:B------:R-:W-:Y:S02]  /*3c30*/  ISETP.GT.AND P6, PT, R2.reuse, 0x39, PT ;  /* 0x000000390200780c */ /* 0x040fe40003fc4270 */
[----:B------:R-:W-:Y:S02]  /*3c40*/  FSEL R47, R47, -INF , P5 ;  /* 0xff8000002f2f7808 */ /* 0x000fe40002800000 */
[----:B------:R-:W-:Y:S01]  /*3c50*/  ISETP.GT.AND P5, PT, R2, 0x40, PT ;  /* 0x000000400200780c */ /* 0x000fe20003fa4270 */
[----:B------:R-:W-:Y:S02]  /*3c60*/  WARPGROUP.DEPBAR.LE gsb0, 0x0 ;  /* 0x00008000000079c5 */ /* 0x000fe40000010000 */
[----:B------:R-:W-:Y:S01]  /*3c70*/  WARPGROUP.ARRIVE ;  /* 0x00000000000079c5 */ /* 0x000fe20000000000 */
[----:B------:R-:W-:Y:S02]  /*3c80*/  FSEL R32, R32, -INF , P4 ;  /* 0xff80000020207808 */ /* 0x000fe40002000000 */
[----:B------:R-:W-:-:S02]  /*3c90*/  FSEL R33, R33, -INF , P3 ;  /* 0xff80000021217808 */ /* 0x000fc40001800000 */
[----:B------:R-:W-:Y:S01]  /*3ca0*/  FMNMX.FTZ R4, R32, R3, !PT ;  /* 0x0000000320047209 */ /* 0x000fe20007810000 */
[----:B------:R-:W-:Y:S01]  /*3cb0*/  HGMMA.64x16x16.F32 R24, gdesc[UR4], R24, gsb0 ;  /* 0x00200000041879f0 */ /* 0x000fe20008000818 */
[----:B------:R-:W-:Y:S02]  /*3cc0*/  FSEL R36, R36, -INF , P2 ;  /* 0xff80000024247808 */ /* 0x000fe40001000000 */
[----:B------:R-:W-:Y:S02]  /*3cd0*/  FMNMX.FTZ R3, R33, R4, !PT ;  /* 0x0000000421037209 */ /* 0x000fe40007810000 */
        /* <DEDUP_REMOVED lines=9> */
[----:B------:R-:W-:Y:S01]  /*3d70*/  FSEL R39, R39, -INF , P6 ;  /* 0xff80000027277808 */ /* 0x000fe20003000000 */
[----:B------:R-:W-:Y:S02]  /*3d80*/  WARPGROUP.DEPBAR.LE gsb0, 0x0 ;  /* 0x00008000000079c5 */ /* 0x000fe40000010000 */
[----:B------:R-:W-:Y:S01]  /*3d90*/  FSEL R24, R24, -INF , P5 ;  /* 0xff80000018187808 */ /* 0x000fe20002800000 */
[----:B------:R0:W-:Y:S01]  /*3da0*/  @!P1 SYNCS.ARRIVE.TRANS64.RED.A1T0 RZ, [R0+URZ], RZ ;  /* 0x000000ff00ff99a7 */ /* 0x0001e2000810043f */
[----:B------:R-:W-:Y:S02]  /*3db0*/  FSEL R25, R25, -INF , P4 ;  /* 0xff80000019197808 */ /* 0x000fe40002000000 */
[----:B------:R-:W-:Y:S02]  /*3dc0*/  FMNMX.FTZ R4, R24, R3, !PT ;  /* 0x0000000318047209 */ /* 0x000fe40007810000 */
[----:B------:R-:W-:Y:S02]  /*3dd0*/  FSEL R28, R28, -INF , P3 ;  /* 0xff8000001c1c7808 */ /* 0x000fe40001800000 */
[----:B------:R-:W-:-:S02]  /*3de0*/  FMNMX.FTZ R3, R25, R4, !PT ;  /* 0x0000000419037209 */ /* 0x000fc40007810000 */
[----:B------:R-:W-:Y:S02]  /*3df0*/  FSEL R29, R29, -INF , P2 ;  /* 0xff8000001d1d7808 */ /* 0x000fe40001000000 */
[----:B------:R-:W-:Y:S02]  /*3e00*/  FMNMX.FTZ R2, R28, R3, !PT ;  /* 0x000000031c027209 */ /* 0x000fe40007810000 */
[----:B------:R-:W-:Y:S02]  /*3e10*/  FSEL R26, R26, -INF , P5 ;  /* 0xff8000001a1a7808 */ /* 0x000fe40002800000 */
[----:B------:R-:W-:Y:S02]  /*3e20*/  FMNMX.FTZ R5, R29, R2, !PT ;  /* 0x000000021d057209 */ /* 0x000fe40007810000 */
[----:B------:R-:W-:Y:S02]  /*3e30*/  FSEL R27, R27, -INF , P4 ;  /* 0xff8000001b1b7808 */ /* 0x000fe40002000000 */
[----:B------:R-:W-:Y:S01]  /*3e40*/  FSEL R30, R30, -INF , P3 ;  /* 0xff8000001e1e7808 */ /* 0x000fe20001800000 */
[----:B------:R-:W1:Y:S01]  /*3e50*/  SHFL.BFLY PT, R2, R5, 0x2, 0x1f ;  /* 0x0c401f0005027f89 */ /* 0x000e6200000e0000 */
[----:B------:R-:W-:-:S02]  /*3e60*/  FSEL R31, R31, -INF , P2 ;  /* 0xff8000001f1f7808 */ /* 0x000fc40001000000 */
[----:B-1----:R-:W-:-:S05]  /*3e70*/  FMNMX.FTZ R14, R5, R2, !PT ;  /* 0x00000002050e7209 */ /* 0x002fca0007810000 */
[----:B------:R-:W1:Y:S02]  /*3e80*/  SHFL.BFLY PT, R3, R14, 0x1, 0x1f ;  /* 0x0c201f000e037f89 */ /* 0x000e6400000e0000 */
[----:B-1----:R-:W-:Y:S02]  /*3e90*/  FMNMX.FTZ R4, R14, R3, !PT ;  /* 0x000000030e047209 */ /* 0x002fe40007810000 */
[----:B------:R-:W-:Y:S02]  /*3ea0*/  FMNMX.FTZ R3, R58, R59, !PT ;  /* 0x0000003b3a037209 */ /* 0x000fe40007810000 */
[C---:B------:R-:W-:Y:S01]  /*3eb0*/  FSETP.NEU.FTZ.AND P0, PT, R4.reuse, -INF , PT ;  /* 0xff8000000400780b */ /* 0x040fe20003f1d000 */
[----:B------:R-:W-:-:S05]  /*3ec0*/  FMUL.FTZ R2, R4, UR10 ;  /* 0x0000000a04027c20 */ /* 0x000fca0008410000 */
[----:B------:R-:W-:Y:S02]  /*3ed0*/  FSEL R20, R2, RZ, P0 ;  /* 0x000000ff02147208 */ /* 0x000fe40000000000 */
[----:B------:R-:W-:Y:S02]  /*3ee0*/  FMNMX.FTZ R2, R62, R3, !PT ;  /* 0x000000033e027209 */ /* 0x000fe40007810000 */
[----:B------:R-:W-:Y:S01]  /*3ef0*/  ISETP.NE.AND P0, PT, R21, RZ, PT ;  /* 0x000000ff1500720c */ /* 0x000fe20003f05270 */
[--C-:B------:R-:W-:Y:S01]  /*3f00*/  FFMA.FTZ R56, R56, UR10, -R20.reuse ;  /* 0x0000000a38387c23 */ /* 0x100fe20008010814 */
[----:B------:R-:W-:Y:S01]  /*3f10*/  FMNMX.FTZ R3, R63, R2, !PT ;  /* 0x000000023f037209 */ /* 0x000fe20007810000 */
[--C-:B------:R-:W-:Y:S01]  /*3f20*/  FFMA.FTZ R57, R57, UR10, -R20.reuse ;  /* 0x0000000a39397c23 */ /* 0x100fe20008010814 */
[--C-:B------:R-:W-:Y:S01]  /*3f30*/  FFMA.FTZ R60, R60, UR10, -R20.reuse ;  /* 0x0000000a3c3c7c23 */ /* 0x100fe20008010814 */
[--C-:B------:R-:W-:Y:S01]  /*3f40*/  FFMA.FTZ R61, R61, UR10, -R20.reuse ;  /* 0x0000000a3d3d7c23 */ /* 0x100fe20008010814 */
[----:B------:R-:W-:Y:S01]  /*3f50*/  FMNMX.FTZ R2, R50, R3, !PT ;  /* 0x0000000332027209 */ /* 0x000fe20007810000 */
[----:B------:R-:W-:Y:S01]  /*3f60*/  MUFU.EX2 R56, R56 ;  /* 0x0000003800387308 */ /* 0x000fe20000000800 */
[--C-:B------:R-:W-:Y:S01]  /*3f70*/  FFMA.FTZ R48, R48, UR10, -R20.reuse ;  /* 0x0000000a30307c23 */ /* 0x100fe20008010814 */
[--C-:B------:R-:W-:Y:S01]  /*3f80*/  FFMA.FTZ R49, R49, UR10, -R20.reuse ;  /* 0x0000000a31317c23 */ /* 0x100fe20008010814 */
[----:B------:R-:W-:Y:S01]  /*3f90*/  FMNMX.FTZ R3, R51, R2, !PT ;  /* 0x0000000233037209 */ /* 0x000fe20007810000 */
[--C-:B------:R-:W-:Y:S01]  /*3fa0*/  FFMA.FTZ R52, R52, UR10, -R20.reuse ;  /* 0x0000000a34347c23 */ /* 0x100fe20008010814 */
[--C-:B------:R-:W-:Y:S01]  /*3fb0*/  FFMA.FTZ R53, R53, UR10, -R20.reuse ;  /* 0x0000000a35357c23 */ /* 0x100fe20008010814 */
[--C-:B------:R-:W-:Y:S01]  /*3fc0*/  FFMA.FTZ R40, R40, UR10, -R20.reuse ;  /* 0x0000000a28287c23 */ /* 0x100fe20008010814 */
[----:B------:R-:W-:Y:S01]  /*3fd0*/  FMNMX.FTZ R2, R54, R3, !PT ;  /* 0x0000000336027209 */ /* 0x000fe20007810000 */
[----:B------:R-:W1:Y:S01]  /*3fe0*/  MUFU.EX2 R57, R57 ;  /* 0x0000003900397308 */ /* 0x000e620000000800 */
[--C-:B------:R-:W-:Y:S01]  /*3ff0*/  FFMA.FTZ R41, R41, UR10, -R20.reuse ;  /* 0x0000000a29297c23 */ /* 0x100fe20008010814 */
[--C-:B------:R-:W-:Y:S01]  /*4000*/  FFMA.FTZ R44, R44, UR10, -R20.reuse ;  /* 0x0000000a2c2c7c23 */ /* 0x100fe20008010814 */
[----:B------:R-:W-:Y:S01]  /*4010*/  FMNMX.FTZ R3, R55, R2, !PT ;  /* 0x0000000237037209 */ /* 0x000fe20007810000 */
[--C-:B------:R-:W-:Y:S01]  /*4020*/  FFMA.FTZ R45, R45, UR10, -R20.reuse ;  /* 0x0000000a2d2d7c23 */ /* 0x100fe20008010814 */
[--C-:B------:R-:W-:Y:S01]  /*4030*/  FFMA.FTZ R32, R32, UR10, -R20.reuse ;  /* 0x0000000a20207c23 */ /* 0x100fe20008010814 */
[--C-:B------:R-:W-:Y:S01]  /*4040*/  FFMA.FTZ R33, R33, UR10, -R20.reuse ;  /* 0x0000000a21217c23 */ /* 0x100fe20008010814 */
[----:B------:R-:W-:Y:S01]  /*4050*/  FMNMX.FTZ R2, R42, R3, !PT ;  /* 0x000000032a027209 */ /* 0x000fe20007810000 */
[----:B------:R-:W2:Y:S01]  /*4060*/  MUFU.EX2 R60, R60 ;  /* 0x0000003c003c7308 */ /* 0x000ea20000000800 */
[--C-:B------:R-:W-:Y:S01]  /*4070*/  FFMA.FTZ R36, R36, UR10, -R20.reuse ;  /* 0x0000000a24247c23 */ /* 0x100fe20008010814 */
[--C-:B------:R-:W-:Y:S01]  /*4080*/  FFMA.FTZ R37, R37, UR10, -R20.reuse ;  /* 0x0000000a25257c23 */ /* 0x100fe20008010814 */
[----:B------:R-:W-:Y:S01]  /*4090*/  FMNMX.FTZ R3, R43, R2, !PT ;  /* 0x000000022b037209 */ /* 0x000fe20007810000 */
[--C-:B------:R-:W-:Y:S01]  /*40a0*/  FFMA.FTZ R24, R24, UR10, -R20.reuse ;  /* 0x0000000a18187c23 */ /* 0x100fe20008010814 */
[--C-:B------:R-:W-:Y:S01]  /*40b0*/  FFMA.FTZ R25, R25, UR10, -R20.reuse ;  /* 0x0000000a19197c23 */ /* 0x100fe20008010814 */
[--C-:B------:R-:W-:Y:S01]  /*40c0*/  FFMA.FTZ R28, R28, UR10, -R20.reuse ;  /* 0x0000000a1c1c7c23 */ /* 0x100fe20008010814 */
[----:B------:R-:W-:Y:S01]  /*40d0*/  FMNMX.FTZ R2, R46, R3, !PT ;  /* 0x000000032e027209 */ /* 0x000fe20007810000 */
[----:B------:R-:W3:Y:S01]  /*40e0*/  MUFU.EX2 R61, R61 ;  /* 0x0000003d003d7308 */ /* 0x000ee20000000800 */
[----:B-1----:R-:W-:Y:S01]  /*40f0*/  FADD.FTZ R21, R56, R57 ;  /* 0x0000003938157221 */ /* 0x002fe20000010000 */
[----:B------:R-:W-:Y:S01]  /*4100*/  FFMA.FTZ R20, R29, UR10, -R20 ;  /* 0x0000000a1d147c23 */ /* 0x000fe20008010814 */
[----:B------:R-:W-:-:S02]  /*4110*/  FMNMX.FTZ R3, R47, R2, !PT ;  /* 0x000000022f037209 */ /* 0x000fc40007810000 */
[----:B------:R-:W-:Y:S01]  /*4120*/  F2FP.F16.F32.PACK_AB R208, R57, R56 ;  /* 0x0000003839d0723e */ /* 0x000fe200000000ff */
[----:B------:R-:W-:Y:S01]  /*4130*/  IMAD.MOV.U32 R57, RZ, RZ, R151 ;  /* 0x000000ffff397224 */ /* 0x000fe200078e0097 */
[----:B------:R-:W-:Y:S01]  /*4140*/  FMNMX.FTZ R2, R34, R3, !PT ;  /* 0x0000000322027209 */ /* 0x000fe20007810000 */
[----:B------:R-:W1:Y:S01]  /*4150*/  MUFU.EX2 R48, R48 ;  /* 0x0000003000307308 */ /* 0x000e620000000800 */
[----:B--2---:R-:W-:Y:S01]  /*4160*/  FADD.FTZ R14, R60, R21 ;  /* 0x000000153c0e7221 */ /* 0x004fe20000010000 */
[----:B------:R-:W-:Y:S01]  /*4170*/  IMAD.MOV.U32 R56, RZ, RZ, R151 ;  /* 0x000000ffff387224 */ /* 0x000fe200078e0097 */
[----:B------:R-:W-:-:S04]  /*4180*/  FMNMX.FTZ R3, R35, R2, !PT ;  /* 0x0000000223037209 */ /* 0x000fc80007810000 */
[----:B------:R-:W-:Y:S01]  /*4190*/  FMNMX.FTZ R2, R38, R3, !PT ;  /* 0x0000000326027209 */ /* 0x000fe20007810000 */
[----:B------:R-:W2:Y:S01]  /*41a0*/  MUFU.EX2 R49, R49 ;  /* 0x0000003100317308 */ /* 0x000ea20000000800 */
[C---:B---3--:R-:W-:Y:S01]  /*41b0*/  FADD.FTZ R21, R61.reuse, R14 ;  /* 0x0000000e3d157221 */ /* 0x048fe20000010000 */
[----:B------:R-:W-:Y:S01]  /*41c0*/  F2FP.F16.F32.PACK_AB R210, R61, R60 ;  /* 0x0000003c3dd2723e */ /* 0x000fe200000000ff */
[--C-:B------:R-:W-:Y:S01]  /*41d0*/  IMAD.MOV.U32 R61, RZ, RZ, R151.reuse ;  /* 0x000000ffff3d7224 */ /* 0x100fe200078e0097 */
[----:B------:R-:W-:Y:S01]  /*41e0*/  FMNMX.FTZ R3, R39, R2, !PT ;  /* 0x0000000227037209 */ /* 0x000fe20007810000 */
[----:B------:R-:W-:-:S03]  /*41f0*/  IMAD.MOV.U32 R60, RZ, RZ, R151 ;  /* 0x000000ffff3c7224 */ /* 0x000fc600078e0097 */
[----:B------:R-:W-:Y:S01]  /*4200*/  FMNMX.FTZ R2, R26, R3, !PT ;  /* 0x000000031a027209 */ /* 0x000fe20007810000 */
[----:B------:R-:W-:Y:S01]  /*4210*/  MUFU.EX2 R52, R52 ;  /* 0x0000003400347308 */ /* 0x000fe20000000800 */
[----:B-1----:R-:W-:Y:S02]  /*4220*/  FADD.FTZ R14, R48, R21 ;  /* 0x00000015300e7221 */ /* 0x002fe40000010000 */
[----:B------:R-:W-:-:S04]  /*4230*/  FMNMX.FTZ R3, R27, R2, !PT ;  /* 0x000000021b037209 */ /* 0x000fc80007810000 */
[----:B------:R-:W-:Y:S01]  /*4240*/  FMNMX.FTZ R2, R30, R3, !PT ;  /* 0x000000031e027209 */ /* 0x000fe20007810000 */
[----:B------:R-:W1:Y:S01]  /*4250*/  MUFU.EX2 R53, R53 ;  /* 0x0000003500357308 */ /* 0x000e620000000800 */
[C---:B--2---:R-:W-:Y:S01]  /*4260*/  FADD.FTZ R29, R49.reuse, R14 ;  /* 0x0000000e311d7221 */ /* 0x044fe20000010000 */
[----:B------:R-:W-:Y:S01]  /*4270*/  F2FP.F16.F32.PACK_AB R204, R49, R48 ;  /* 0x0000003031cc723e */ /* 0x000fe200000000ff */
[--C-:B------:R-:W-:Y:S01]  /*4280*/  IMAD.MOV.U32 R49, RZ, RZ, R151.reuse ;  /* 0x000000ffff317224 */ /* 0x100fe200078e0097 */
[----:B------:R-:W-:Y:S01]  /*4290*/  FMNMX.FTZ R2, R31, R2, !PT ;  /* 0x000000021f027209 */ /* 0x000fe20007810000 */
[----:B------:R-:W-:-:S03]  /*42a0*/  IMAD.MOV.U32 R48, RZ, RZ, R151 ;  /* 0x000000ffff307224 */ /* 0x000fc600078e0097 */
[----:B------:R-:W-:Y:S01]  /*42b0*/  MUFU.EX2 R40, R40 ;  /* 0x0000002800287308 */ /* 0x000fe20000000800 */
[----:B------:R-:W2:Y:S07]  /*42c0*/  SHFL.BFLY PT, R3, R2, 0x2, 0x1f ;  /* 0x0c401f0002037f89 */ /* 0x000eae00000e0000 */
[----:B------:R-:W3:Y:S01]  /*42d0*/  MUFU.EX2 R41, R41 ;  /* 0x0000002900297308 */ /* 0x000ee20000000800 */
[----:B-1----:R-:W-:-:S07]  /*42e0*/  F2FP.F16.F32.PACK_AB R206, R53, R52 ;  /* 0x0000003435ce723e */ /* 0x002fce00000000ff */
[----:B------:R-:W-:Y:S08]  /*42f0*/  MUFU.EX2 R44, R44 ;  /* 0x0000002c002c7308 */ /* 0x000ff00000000800 */
[----:B------:R-:W1:Y:S01]  /*4300*/  MUFU.EX2 R45, R45 ;  /* 0x0000002d002d7308 */ /* 0x000e620000000800 */
[----:B--2---:R-:W-:Y:S02]  /*4310*/  FMNMX.FTZ R5, R2, R3, !PT ;  /* 0x0000000302057209 */ /* 0x004fe40007810000 */
[----:B---3--:R-:W-:-:S03]  /*4320*/  F2FP.F16.F32.PACK_AB R200, R41, R40 ;  /* 0x0000002829c8723e */ /* 0x008fc600000000ff */
[----:B------:R-:W2:Y:S02]  /*4330*/  SHFL.BFLY PT, R2, R5, 0x1, 0x1f ;  /* 0x0c201f0005027f89 */ /* 0x000ea400000e0000 */
[----:B------:R-:W-:Y:S08]  /*4340*/  MUFU.EX2 R32, R32 ;  /* 0x0000002000207308 */ /* 0x000ff00000000800 */
[----:B------:R-:W3:Y:S01]  /*4350*/  MUFU.EX2 R33, R33 ;  /* 0x0000002100217308 */ /* 0x000ee20000000800 */
[----:B-1----:R-:W-:-:S07]  /*4360*/  F2FP.F16.F32.PACK_AB R202, R45, R44 ;  /* 0x0000002c2dca723e */ /* 0x002fce00000000ff */
[----:B------:R-:W-:Y:S01]  /*4370*/  MUFU.EX2 R36, R36 ;  /* 0x0000002400247308 */ /* 0x000fe20000000800 */
[----:B--2---:R-:W-:-:S07]  /*4380*/  FMNMX.FTZ R3, R5, R2, !PT ;  /* 0x0000000205037209 */ /* 0x004fce0007810000 */
[----:B------:R1:W-:Y:S01]  /*4390*/  MUFU.EX2 R5, R20 ;  /* 0x0000001400057308 */ /* 0x0003e20000000800 */
[----:B---3--:R-:W-:Y:S01]  /*43a0*/  F2FP.F16.F32.PACK_AB R196, R33, R32 ;  /* 0x0000002021c4723e */ /* 0x008fe200000000ff */
[C---:B------:R-:W-:Y:S01]  /*43b0*/  FMUL.FTZ R2, R3.reuse, UR10 ;  /* 0x0000000a03027c20 */ /* 0x040fe20008410000 */
[----:B------:R-:W-:-:S04]  /*43c0*/  FSETP.NEU.FTZ.AND P2, PT, R3, -INF , PT ;  /* 0xff8000000300780b */ /* 0x000fc80003f5d000 */
[----:B------:R-:W-:Y:S01]  /*43d0*/  FSEL R2, R2, RZ, P2 ;  /* 0x000000ff02027208 */ /* 0x000fe20001000000 */
[----:B-1----:R-:W-:Y:S01]  /*43e0*/  FADD.FTZ R20, R52, R29 ;  /* 0x0000001d34147221 */ /* 0x002fe20000010000 */
[----:B------:R-:W1:Y:S01]  /*43f0*/  MUFU.EX2 R37, R37 ;  /* 0x0000002500257308 */ /* 0x000e620000000800 */
[----:B------:R-:W-:Y:S01]  /*4400*/  PLOP3.LUT P2, PT, PT, PT, UP0, 0x80, 0x0 ;  /* 0x000000000000781c */ /* 0x000fe20003f4f008 */
[----:B------:R-:W-:Y:S02]  /*4410*/  IMAD.MOV.U32 R52, RZ, RZ, R151 ;  /* 0x000000ffff347224 */ /* 0x000fe400078e0097 */
[--C-:B------:R-:W-:Y:S01]  /*4420*/  FFMA.FTZ R58, R58, UR10, -R2.reuse ;  /* 0x0000000a3a3a7c23 */ /* 0x100fe20008010802 */
[--C-:B------:R-:W-:Y:S01]  /*4430*/  FFMA.FTZ R59, R59, UR10, -R2.reuse ;  /* 0x0000000a3b3b7c23 */ /* 0x100fe20008010802 */
[--C-:B------:R-:W-:Y:S01]  /*4440*/  FFMA.FTZ R62, R62, UR10, -R2.reuse ;  /* 0x0000000a3e3e7c23 */ /* 0x100fe20008010802 */
[--C-:B------:R-:W-:Y:S01]  /*4450*/  FFMA.FTZ R63, R63, UR10, -R2.reuse ;  /* 0x0000000a3f3f7c23 */ /* 0x100fe20008010802 */
[--C-:B------:R-:W-:Y:S01]  /*4460*/  FFMA.FTZ R50, R50, UR10, -R2.reuse ;  /* 0x0000000a32327c23 */ /* 0x100fe20008010802 */
[--C-:B------:R-:W-:Y:S01]  /*4470*/  FFMA.FTZ R51, R51, UR10, -R2.reuse ;  /* 0x0000000a33337c23 */ /* 0x100fe20008010802 */
[----:B------:R-:W-:Y:S01]  /*4480*/  MUFU.EX2 R58, R58 ;  /* 0x0000003a003a7308 */ /* 0x000fe20000000800 */
[--C-:B------:R-:W-:Y:S01]  /*4490*/  FFMA.FTZ R54, R54, UR10, -R2.reuse ;  /* 0x0000000a36367c23 */ /* 0x100fe20008010802 */
[--C-:B------:R-:W-:Y:S01]  /*44a0*/  FFMA.FTZ R55, R55, UR10, -R2.reuse ;  /* 0x0000000a37377c23 */ /* 0x100fe20008010802 */
[--C-:B------:R-:W-:Y:S01]  /*44b0*/  FFMA.FTZ R42, R42, UR10, -R2.reuse ;  /* 0x0000000a2a2a7c23 */ /* 0x100fe20008010802 */
[----:B------:R-:W-:Y:S01]  /*44c0*/  FFMA.FTZ R43, R43, UR10, -R2 ;  /* 0x0000000a2b2b7c23 */ /* 0x000fe20008010802 */
[----:B------:R-:W-:Y:S01]  /*44d0*/  FADD.FTZ R29, R53, R20 ;  /* 0x00000014351d7221 */ /* 0x000fe20000010000 */
[--C-:B------:R-:W-:Y:S01]  /*44e0*/  FFMA.FTZ R46, R46, UR10, -R2.reuse ;  /* 0x0000000a2e2e7c23 */ /* 0x100fe20008010802 */
[--C-:B------:R-:W-:Y:S01]  /*44f0*/  FFMA.FTZ R47, R47, UR10, -R2.reuse ;  /* 0x0000000a2f2f7c23 */ /* 0x100fe20008010802 */
[----:B------:R-:W2:Y:S01]  /*4500*/  MUFU.EX2 R59, R59 ;  /* 0x0000003b003b7308 */ /* 0x000ea20000000800 */
[----:B------:R-:W-:Y:S01]  /*4510*/  FADD.FTZ R20, R40, R29 ;  /* 0x0000001d28147221 */ /* 0x000fe20000010000 */
[--C-:B------:R-:W-:Y:S01]  /*4520*/  FFMA.FTZ R34, R34, UR10, -R2.reuse ;  /* 0x0000000a22227c23 */ /* 0x100fe20008010802 */
[--C-:B------:R-:W-:Y:S01]  /*4530*/  FFMA.FTZ R35, R35, UR10, -R2.reuse ;  /* 0x0000000a23237c23 */ /* 0x100fe20008010802 */
[----:B------:R-:W-:Y:S01]  /*4540*/  FFMA.FTZ R38, R38, UR10, -R2 ;  /* 0x0000000a26267c23 */ /* 0x000fe20008010802 */
[----:B------:R-:W-:Y:S01]  /*4550*/  FADD.FTZ R29, R41, R20 ;  /* 0x00000014291d7221 */ /* 0x000fe20000010000 */
[--C-:B------:R-:W-:Y:S01]  /*4560*/  FFMA.FTZ R39, R39, UR10, -R2.reuse ;  /* 0x0000000a27277c23 */ /* 0x100fe20008010802 */
[--C-:B------:R-:W-:Y:S01]  /*4570*/  FFMA.FTZ R26, R26, UR10, -R2.reuse ;  /* 0x0000000a1a1a7c23 */ /* 0x100fe20008010802 */
[----:B------:R-:W3:Y:S01]  /*4580*/  MUFU.EX2 R62, R62 ;  /* 0x0000003e003e7308 */ /* 0x000ee20000000800 */
[----:B0-----:R-:W-:Y:S01]  /*4590*/  FADD.FTZ R0, R44, R29 ;  /* 0x0000001d2c007221 */ /* 0x001fe20000010000 */
[--C-:B------:R-:W-:Y:S01]  /*45a0*/  FFMA.FTZ R27, R27, UR10, -R2.reuse ;  /* 0x0000000a1b1b7c23 */ /* 0x100fe20008010802 */
[--C-:B------:R-:W-:Y:S01]  /*45b0*/  FFMA.FTZ R30, R30, UR10, -R2.reuse ;  /* 0x0000000a1e1e7c23 */ /* 0x100fe20008010802 */
[----:B------:R-:W-:Y:S01]  /*45c0*/  FFMA.FTZ R2, R31, UR10, -R2 ;  /* 0x0000000a1f027c23 */ /* 0x000fe20008010802 */
[----:B------:R-:W-:Y:S01]  /*45d0*/  FADD.FTZ R29, R45, R0 ;  /* 0x000000002d1d7221 */ /* 0x000fe20000010000 */
[----:B-1----:R-:W-:Y:S01]  /*45e0*/  F2FP.F16.F32.PACK_AB R198, R37, R36 ;  /* 0x0000002425c6723e */ /* 0x002fe200000000ff */
[----:B------:R-:W-:Y:S01]  /*45f0*/  IMAD.MOV.U32 R53, RZ, RZ, R151 ;  /* 0x000000ffff357224 */ /* 0x000fe200078e0097 */
[----:B------:R-:W0:Y:S01]  /*4600*/  MUFU.EX2 R63, R63 ;  /* 0x0000003f003f7308 */ /* 0x000e220000000800 */
[----:B--2---:R-:W-:Y:S01]  /*4610*/  FADD.FTZ R21, R58, R59 ;  /* 0x0000003b3a157221 */ /* 0x004fe20000010000 */
[----:B------:R-:W-:Y:S01]  /*4620*/  F2FP.F16.F32.PACK_AB R209, R59, R58 ;  /* 0x0000003a3bd1723e */ /* 0x000fe200000000ff */
[----:B------:R-:W-:-:S02]  /*4630*/  IMAD.MOV.U32 R59, RZ, RZ, R151 ;  /* 0x000000ffff3b7224 */ /* 0x000fc400078e0097 */
[--C-:B------:R-:W-:Y:S02]  /*4640*/  IMAD.MOV.U32 R58, RZ, RZ, R151.reuse ;  /* 0x000000ffff3a7224 */ /* 0x100fe400078e0097 */
[----:B------:R-:W-:Y:S01]  /*4650*/  IMAD.MOV.U32 R45, RZ, RZ, R151 ;  /* 0x000000ffff2d7224 */ /* 0x000fe200078e0097 */
[----:B------:R-:W1:Y:S01]  /*4660*/  MUFU.EX2 R50, R50 ;  /* 0x0000003200327308 */ /* 0x000e620000000800 */
[----:B---3--:R-:W-:Y:S01]  /*4670*/  FADD.FTZ R14, R62, R21 ;  /* 0x000000153e0e7221 */ /* 0x008fe20000010000 */
[--C-:B------:R-:W-:Y:S02]  /*4680*/  IMAD.MOV.U32 R44, RZ, RZ, R151.reuse ;  /* 0x000000ffff2c7224 */ /* 0x100fe400078e0097 */
[--C-:B------:R-:W-:Y:S02]  /*4690*/  IMAD.MOV.U32 R41, RZ, RZ, R151.reuse ;  /* 0x000000ffff297224 */ /* 0x100fe400078e0097 */
[--C-:B------:R-:W-:Y:S02]  /*46a0*/  IMAD.MOV.U32 R40, RZ, RZ, R151.reuse ;  /* 0x000000ffff287224 */ /* 0x100fe400078e0097 */
[----:B------:R-:W2:Y:S01]  /*46b0*/  MUFU.EX2 R51, R51 ;  /* 0x0000003300337308 */ /* 0x000ea20000000800 */
[C---:B0-----:R-:W-:Y:S01]  /*46c0*/  FADD.FTZ R21, R63.reuse, R14 ;  /* 0x0000000e3f157221 */ /* 0x041fe20000010000 */
[----:B------:R-:W-:Y:S01]  /*46d0*/  F2FP.F16.F32.PACK_AB R211, R63, R62 ;  /* 0x0000003e3fd3723e */ /* 0x000fe200000000ff */
[----:B------:R-:W-:-:S02]  /*46e0*/  IMAD.MOV.U32 R63, RZ, RZ, R151 ;  /* 0x000000ffff3f7224 */ /* 0x000fc400078e0097 */
[--C-:B------:R-:W-:Y:S02]  /*46f0*/  IMAD.MOV.U32 R62, RZ, RZ, R151.reuse ;  /* 0x000000ffff3e7224 */ /* 0x100fe400078e0097 */
[----:B------:R-:W-:Y:S01]  /*4700*/  IMAD.MOV.U32 R31, RZ, RZ, R151 ;  /* 0x000000ffff1f7224 */ /* 0x000fe200078e0097 */
[----:B------:R-:W0:Y:S01]  /*4710*/  MUFU.EX2 R54, R54 ;  /* 0x0000003600367308 */ /* 0x000e220000000800 */
[----:B-1----:R-:W-:-:S07]  /*4720*/  FADD.FTZ R14, R50, R21 ;  /* 0x00000015320e7221 */ /* 0x002fce0000010000 */
[----:B------:R-:W1:Y:S01]  /*4730*/  MUFU.EX2 R55, R55 ;  /* 0x0000003700377308 */ /* 0x000e620000000800 */
[C---:B--2---:R-:W-:Y:S01]  /*4740*/  FADD.FTZ R21, R51.reuse, R14 ;  /* 0x0000000e33157221 */ /* 0x044fe20000010000 */
[----:B------:R-:W-:Y:S01]  /*4750*/  F2FP.F16.F32.PACK_AB R205, R51, R50 ;  /* 0x0000003233cd723e */ /* 0x000fe200000000ff */
[--C-:B------:R-:W-:Y:S02]  /*4760*/  IMAD.MOV.U32 R51, RZ, RZ, R151.reuse ;  /* 0x000000ffff337224 */ /* 0x100fe400078e0097 */
[----:B------:R-:W-:-:S03]  /*4770*/  IMAD.MOV.U32 R50, RZ, RZ, R151 ;  /* 0x000000ffff327224 */ /* 0x000fc600078e0097 */
[----:B------:R-:W2:Y:S01]  /*4780*/  MUFU.EX2 R42, R42 ;  /* 0x0000002a002a7308 */ /* 0x000ea20000000800 */
[----:B0-----:R-:W-:-:S07]  /*4790*/  FADD.FTZ R14, R54, R21 ;  /* 0x00000015360e7221 */ /* 0x001fce0000010000 */
[----:B------:R-:W0:Y:S01]  /*47a0*/  MUFU.EX2 R43, R43 ;  /* 0x0000002b002b7308 */ /* 0x000e220000000800 */
[C---:B-1----:R-:W-:Y:S01]  /*47b0*/  FADD.FTZ R21, R55.reuse, R14 ;  /* 0x0000000e37157221 */ /* 0x042fe20000010000 */
[----:B------:R-:W-:Y:S01]  /*47c0*/  FADD.FTZ R14, R32, R29 ;  /* 0x0000001d200e7221 */ /* 0x000fe20000010000 */
[----:B------:R-:W-:Y:S01]  /*47d0*/  F2FP.F16.F32.PACK_AB R207, R55, R54 ;  /* 0x0000003637cf723e */ /* 0x000fe200000000ff */
[--C-:B------:R-:W-:Y:S02]  /*47e0*/  IMAD.MOV.U32 R55, RZ, RZ, R151.reuse ;  /* 0x000000ffff377224 */ /* 0x100fe400078e0097 */
[----:B------:R-:W-:Y:S01]  /*47f0*/  FADD.FTZ R29, R33, R14 ;  /* 0x0000000e211d7221 */ /* 0x000fe20000010000 */
[----:B------:R-:W-:Y:S01]  /*4800*/  IMAD.MOV.U32 R54, RZ, RZ, R151 ;  /* 0x000000ffff367224 */ /* 0x000fe200078e0097 */
[----:B------:R-:W1:Y:S01]  /*4810*/  MUFU.EX2 R46, R46 ;  /* 0x0000002e002e7308 */ /* 0x000e620000000800 */
[----:B--2---:R-:W-:Y:S01]  /*4820*/  FADD.FTZ R0, R42, R21 ;  /* 0x000000152a007221 */ /* 0x004fe20000010000 */
[----:B------:R-:W-:Y:S01]  /*4830*/  FADD.FTZ R14, R36, R29 ;  /* 0x0000001d240e7221 */ /* 0x000fe20000010000 */
[----:B------:R-:W-:-:S02]  /*4840*/  IMAD.MOV.U32 R36, RZ, RZ, R151 ;  /* 0x000000ffff247224 */ /* 0x000fc400078e0097 */
[--C-:B------:R-:W-:Y:S02]  /*4850*/  IMAD.MOV.U32 R33, RZ, RZ, R151.reuse ;  /* 0x000000ffff217224 */ /* 0x100fe400078e0097 */
[----:B------:R-:W-:Y:S01]  /*4860*/  FADD.FTZ R29, R37, R14 ;  /* 0x0000000e251d7221 */ /* 0x000fe20000010000 */
[--C-:B------:R-:W-:Y:S01]  /*4870*/  IMAD.MOV.U32 R37, RZ, RZ, R151.reuse ;  /* 0x000000ffff257224 */ /* 0x100fe200078e0097 */
[----:B------:R-:W2:Y:S01]  /*4880*/  MUFU.EX2 R47, R47 ;  /* 0x0000002f002f7308 */ /* 0x000ea20000000800 */
[C---:B0-----:R-:W-:Y:S01]  /*4890*/  FADD.FTZ R21, R43.reuse, R0 ;  /* 0x000000002b157221 */ /* 0x041fe20000010000 */
[----:B------:R-:W-:Y:S01]  /*48a0*/  F2FP.F16.F32.PACK_AB R201, R43, R42 ;  /* 0x0000002a2bc9723e */ /* 0x000fe200000000ff */
[--C-:B------:R-:W-:Y:S02]  /*48b0*/  IMAD.MOV.U32 R43, RZ, RZ, R151.reuse ;  /* 0x000000ffff2b7224 */ /* 0x100fe400078e0097 */
[--C-:B------:R-:W-:Y:S02]  /*48c0*/  IMAD.MOV.U32 R42, RZ, RZ, R151.reuse ;  /* 0x000000ffff2a7224 */ /* 0x100fe400078e0097 */
[----:B------:R-:W-:Y:S01]  /*48d0*/  IMAD.MOV.U32 R32, RZ, RZ, R151 ;  /* 0x000000ffff207224 */ /* 0x000fe200078e0097 */
[----:B------:R-:W0:Y:S01]  /*48e0*/  MUFU.EX2 R34, R34 ;  /* 0x0000002200227308 */ /* 0x000e220000000800 */
[----:B-1----:R-:W-:-:S07]  /*48f0*/  FADD.FTZ R0, R46, R21 ;  /* 0x000000152e007221 */ /* 0x002fce0000010000 */
[----:B------:R-:W1:Y:S01]  /*4900*/  MUFU.EX2 R35, R35 ;  /* 0x0000002300237308 */ /* 0x000e620000000800 */
[C---:B--2---:R-:W-:Y:S01]  /*4910*/  FADD.FTZ R21, R47.reuse, R0 ;  /* 0x000000002f157221 */ /* 0x044fe20000010000 */
[----:B------:R-:W-:Y:S01]  /*4920*/  F2FP.F16.F32.PACK_AB R203, R47, R46 ;  /* 0x0000002e2fcb723e */ /* 0x000fe200000000ff */
[----:B------:R-:W-:Y:S01]  /*4930*/  IMAD.MOV.U32 R47, RZ, RZ, R151 ;  /* 0x000000ffff2f7224 */ /* 0x000fe200078e0097 */
[----:B------:R-:W-:-:S04]  /*4940*/  MOV R46, R151 ;  /* 0x00000097002e7202 */ /* 0x000fc80000000f00 */
[----:B------:R-:W2:Y:S01]  /*4950*/  MUFU.EX2 R24, R24 ;  /* 0x0000001800187308 */ /* 0x000ea20000000800 */
[----:B0-----:R-:W-:-:S07]  /*4960*/  FADD.FTZ R0, R34, R21 ;  /* 0x0000001522007221 */ /* 0x001fce0000010000 */
[----:B------:R-:W0:Y:S01]  /*4970*/  MUFU.EX2 R38, R38 ;  /* 0x0000002600267308 */ /* 0x000e220000000800 */
[C---:B-1----:R-:W-:Y:S01]  /*4980*/  FADD.FTZ R21, R35.reuse, R0 ;  /* 0x0000000023157221 */ /* 0x042fe20000010000 */
[----:B------:R-:W-:Y:S01]  /*4990*/  F2FP.F16.F32.PACK_AB R197, R35, R34 ;  /* 0x0000002223c5723e */ /* 0x000fe200000000ff */
[--C-:B------:R-:W-:Y:S02]  /*49a0*/  IMAD.MOV.U32 R35, RZ, RZ, R151.reuse ;  /* 0x000000ffff237224 */ /* 0x100fe400078e0097 */
[----:B------:R-:W-:-:S03]  /*49b0*/  IMAD.MOV.U32 R34, RZ, RZ, R151 ;  /* 0x000000ffff227224 */ /* 0x000fc600078e0097 */
[----:B------:R-:W1:Y:S01]  /*49c0*/  MUFU.EX2 R25, R25 ;  /* 0x0000001900197308 */ /* 0x000e620000000800 */
[----:B--2---:R-:W-:-:S07]  /*49d0*/  FADD.FTZ R14, R24, R29 ;  /* 0x0000001d180e7221 */ /* 0x004fce0000010000 */
        /* <DEDUP_REMOVED lines=8> */
[C---:B--2---:R-:W-:Y:S01]  /*4a60*/  FADD.FTZ R21, R39.reuse, R0 ;  /* 0x0000000027157221 */ /* 0x044fe20000010000 */
[----:B------:R-:W-:Y:S01]  /*4a70*/  F2FP.F16.F32.PACK_AB R199, R39, R38 ;  /* 0x0000002627c7723e */ /* 0x000fe200000000ff */
[--C-:B------:R-:W-:Y:S02]  /*4a80*/  IMAD.MOV.U32 R39, RZ, RZ, R151.reuse ;  /* 0x000000ffff277224 */ /* 0x100fe400078e0097 */
[----:B------:R-:W-:-:S03]  /*4a90*/  IMAD.MOV.U32 R38, RZ, RZ, R151 ;  /* 0x000000ffff267224 */ /* 0x000fc600078e0097 */
[----:B------:R-:W2:Y:S01]  /*4aa0*/  MUFU.EX2 R27, R27 ;  /* 0x0000001b001b7308 */ /* 0x000ea20000000800 */
[----:B0-----:R-:W-:Y:S01]  /*4ab0*/  FADD.FTZ R14, R28, R29 ;  /* 0x0000001d1c0e7221 */ /* 0x001fe20000010000 */
[C---:B------:R-:W-:Y:S01]  /*4ac0*/  F2FP.F16.F32.PACK_AB R194, R5.reuse, R28 ;  /* 0x0000001c05c2723e */ /* 0x040fe200000000ff */
[--C-:B------:R-:W-:Y:S02]  /*4ad0*/  IMAD.MOV.U32 R29, RZ, RZ, R151.reuse ;  /* 0x000000ffff1d7224 */ /* 0x100fe400078e0097 */
[----:B------:R-:W-:Y:S01]  /*4ae0*/  FADD.FTZ R14, R5, R14 ;  /* 0x0000000e050e7221 */ /* 0x000fe20000010000 */
[----:B------:R-:W-:Y:S02]  /*4af0*/  IMAD.MOV.U32 R28, RZ, RZ, R151 ;  /* 0x000000ffff1c7224 */ /* 0x000fe400078e0097 */
[----:B------:R-:W0:Y:S01]  /*4b00*/  MUFU.EX2 R30, R30 ;  /* 0x0000001e001e7308 */ /* 0x000e220000000800 */
[----:B-1----:R-:W-:-:S07]  /*4b10*/  FADD.FTZ R0, R26, R21 ;  /* 0x000000151a007221 */ /* 0x002fce0000010000 */
[----:B------:R1:W3:Y:S01]  /*4b20*/  MUFU.EX2 R195, R2 ;  /* 0x0000000200c37308 */ /* 0x0002e20000000800 */
[C---:B--2---:R-:W-:Y:S01]  /*4b30*/  FADD.FTZ R5, R27.reuse, R0 ;  /* 0x000000001b057221 */ /* 0x044fe20000010000 */
[----:B------:R-:W-:Y:S01]  /*4b40*/  F2FP.F16.F32.PACK_AB R193, R27, R26 ;  /* 0x0000001a1bc1723e */ /* 0x000fe200000000ff */
[--C-:B------:R-:W-:Y:S02]  /*4b50*/  IMAD.MOV.U32 R27, RZ, RZ, R151.reuse ;  /* 0x000000ffff1b7224 */ /* 0x100fe400078e0097 */
[----:B------:R-:W-:Y:S02]  /*4b60*/  IMAD.MOV.U32 R26, RZ, RZ, R151 ;  /* 0x000000ffff1a7224 */ /* 0x000fe400078e0097 */
[----:B0-----:R-:W-:Y:S01]  /*4b70*/  FADD.FTZ R0, R30, R5 ;  /* 0x000000051e007221 */ /* 0x001fe20000010000 */
[----:B-1----:R-:W-:-:S03]  /*4b80*/  IMAD.MOV.U32 R2, RZ, RZ, 0x3f800000 ;  /* 0x3f800000ff027424 */ /* 0x002fc600078e00ff */
[C---:B---3--:R-:W-:Y:S01]  /*4b90*/  FADD.FTZ R5, R195.reuse, R0 ;  /* 0x00000000c3057221 */ /* 0x048fe20000010000 */
[----:B------:R-:W-:Y:S01]  /*4ba0*/  F2FP.F16.F32.PACK_AB R195, R195, R30 ;  /* 0x0000001ec3c3723e */ /* 0x000fe200000000ff */
[----:B------:R-:W-:Y:S02]  /*4bb0*/  IMAD.MOV.U32 R0, RZ, RZ, 0x3f800000 ;  /* 0x3f800000ff007424 */ /* 0x000fe400078e00ff */
[----:B------:R-:W-:Y:S01]  /*4bc0*/  IMAD.MOV.U32 R30, RZ, RZ, R151 ;  /* 0x000000ffff1e7224 */ /* 0x000fe200078e0097 */
[----:B------:R-:W-:Y:S06]  /*4bd0*/  @!P2 BRA `(.L_x_15) ;  /* 0x0000003c00a8a947 */ /* 0x000fec0003800000 */
[----:B------:R-:W-:Y:S01]  /*4be0*/  R2UR UR4, R152 ;  /* 0x00000000980472ca */ /* 0x000fe200000e0000 */
[----:B------:R-:W-:Y:S01]  /*4bf0*/  IMAD.MOV.U32 R20, RZ, RZ, R3 ;  /* 0x000000ffff147224 */ /* 0x000fe200078e0003 */
[----:B------:R-:W-:Y:S01]  /*4c00*/  CS2R R150, SRZ ;  /* 0x0000000000967805 */ /* 0x000fe2000001ff00 */
[----:B------:R-:W-:Y:S01]  /*4c10*/  IMAD.MOV.U32 R21, RZ, RZ, R4 ;  /* 0x000000ffff157224 */ /* 0x000fe200078e0004 */
[----:B------:R-:W-:Y:S01]  /*4c20*/  CS2R R146, SRZ ;  /* 0x0000000000927805 */ /* 0x000fe2000001ff00 */
[----:B------:R-:W-:Y:S01]  /*4c30*/  IMAD.MOV.U32 R0, RZ, RZ, 0x3f800000 ;  /* 0x3f800000ff007424 */ /* 0x000fe200078e00ff */
[----:B------:R-:W-:Y:S02]  /*4c40*/  CS2R R142, SRZ ;  /* 0x00000000008e7805 */ /* 0x000fe4000001ff00 */
[----:B------:R-:W-:Y:S02]  /*4c50*/  CS2R R138, SRZ ;  /* 0x00000000008a7805 */ /* 0x000fe4000001ff00 */
[----:B------:R-:W-:-:S02]  /*4c60*/  CS2R R134, SRZ ;  /* 0x0000000000867805 */ /* 0x000fc4000001ff00 */
[----:B------:R-:W-:Y:S02]  /*4c70*/  CS2R R130, SRZ ;  /* 0x0000000000827805 */ /* 0x000fe4000001ff00 */
[----:B------:R-:W-:Y:S02]  /*4c80*/  CS2R R126, SRZ ;  /* 0x00000000007e7805 */ /* 0x000fe4000001ff00 */
[----:B------:R-:W-:Y:S02]  /*4c90*/  CS2R R122, SRZ ;  /* 0x00000000007a7805 */ /* 0x000fe4000001ff00 */
[----:B------:R-:W-:Y:S01]  /*4ca0*/  CS2R R118, SRZ ;  /* 0x0000000000767805 */ /* 0x000fe2000001ff00 */
[----:B------:R-:W-:Y:S01]  /*4cb0*/  UIADD3 UR4, UR4, -0x2, URZ ;  /* 0xfffffffe04047890 */ /* 0x000fe2000fffe03f */
[----:B------:R-:W-:Y:S02]  /*4cc0*/  CS2R R114, SRZ ;  /* 0x0000000000727805 */ /* 0x000fe4000001ff00 */
[----:B------:R-:W-:-:S02]  /*4cd0*/  CS2R R110, SRZ ;  /* 0x00000000006e7805 */ /* 0x000fc4000001ff00 */
[----:B------:R-:W-:Y:S02]  /*4ce0*/  CS2R R106, SRZ ;  /* 0x00000000006a7805 */ /* 0x000fe4000001ff00 */
[----:B------:R-:W-:Y:S02]  /*4cf0*/  CS2R R102, SRZ ;  /* 0x0000000000667805 */ /* 0x000fe4000001ff00 */
[----:B------:R-:W-:Y:S01]  /*4d00*/  CS2R R98, SRZ ;  /* 0x0000000000627805 */ /* 0x000fe2000001ff00 */
[----:B------:R-:W-:Y:S01]  /*4d10*/  IMAD.U32 R222, RZ, RZ, UR4 ;  /* 0x00000004ffde7e24 */ /* 0x000fe2000f8e00ff */
[----:B------:R-:W-:Y:S02]  /*4d20*/  R2UR UR4, R16 ;  /* 0x00000000100472ca */ /* 0x000fe400000e0000 */
[----:B------:R-:W-:Y:S02]  /*4d30*/  CS2R R94, SRZ ;  /* 0x00000000005e7805 */ /* 0x000fe4000001ff00 */
[----:B------:R-:W-:-:S02]  /*4d40*/  CS2R R90, SRZ ;  /* 0x00000000005a7805 */ /* 0x000fc4000001ff00 */
[----:B------:R-:W-:Y:S02]  /*4d50*/  CS2R R86, SRZ ;  /* 0x0000000000567805 */ /* 0x000fe4000001ff00 */
[----:B------:R-:W-:Y:S02]  /*4d60*/  CS2R R82, SRZ ;  /* 0x0000000000527805 */ /* 0x000fe4000001ff00 */
[----:B------:R-:W-:Y:S02]  /*4d70*/  CS2R R78, SRZ ;  /* 0x00000000004e7805 */ /* 0x000fe4000001ff00 */
[----:B------:R-:W-:Y:S02]  /*4d80*/  CS2R R74, SRZ ;  /* 0x00000000004a7805 */ /* 0x000fe4000001ff00 */
[----:B------:R-:W-:Y:S02]  /*4d90*/  CS2R R70, SRZ ;  /* 0x0000000000467805 */ /* 0x000fe4000001ff00 */
[----:B------:R-:W-:-:S02]  /*4da0*/  CS2R R66, SRZ ;  /* 0x0000000000427805 */ /* 0x000fc4000001ff00 */
[----:B------:R-:W-:Y:S02]  /*4db0*/  CS2R R62, SRZ ;  /* 0x00000000003e7805 */ /* 0x000fe4000001ff00 */
[----:B------:R-:W-:Y:S02]  /*4dc0*/  CS2R R58, SRZ ;  /* 0x00000000003a7805 */ /* 0x000fe4000001ff00 */
[----:B------:R-:W-:Y:S02]  /*4dd0*/  CS2R R54, SRZ ;  /* 0x0000000000367805 */ /* 0x000fe4000001ff00 */
[----:B------:R-:W-:Y:S02]  /*4de0*/  CS2R R50, SRZ ;  /* 0x0000000000327805 */ /* 0x000fe4000001ff00 */
[----:B------:R-:W-:Y:S02]  /*4df0*/  MOV R230, UR4 ;  /* 0x0000000400e67c02 */ /* 0x000fe40008000f00 */
        /* <DEDUP_REMOVED lines=37> */
[----:B------:R-:W-:Y:S01]  /*5050*/  CS2R R24, SRZ ;  /* 0x0000000000187805 */ /* 0x000fe2000001ff00 */
[----:B------:R-:W-:-:S06]  /*5060*/  UMOV UR61, UR60 ;  /* 0x0000003c003d7c82 */ /* 0x000fcc0008000000 */
.L_x_24:
[----:B------:R-:W-:Y:S01]  /*5070*/  R2UR UR6, R230 ;  /* 0x00000000e60672ca */ /* 0x000fe200000e0000 */
[----:B------:R-:W-:-:S04]  /*5080*/  UIADD3 UR4, UR61, 0x1, URZ ;  /* 0x000000013d047890 */ /* 0x000fc8000fffe03f */
[----:B------:R-:W-:-:S04]  /*5090*/  UISETP.NE.AND UP0, UPT, UR4, 0x2, UPT ;  /* 0x000000020400788c */ /* 0x000fc8000bf05270 */
[----:B------:R-:W-:Y:S02]  /*50a0*/  USEL UR5, URZ, 0x1, UP0 ;  /* 0x000000013f057887 */ /* 0x000fe40008000000 */
[----:B------:R-:W-:Y:S02]  /*50b0*/  USEL UR60, UR4, URZ, UP0 ;  /* 0x0000003f043c7287 */ /* 0x000fe40008000000 */
[----:B------:R-:W-:-:S06]  /*50c0*/  ULOP3.LUT UR4, UR6, UR5, URZ, 0x3c, !UPT ;  /* 0x0000000506047292 */ /* 0x000fcc000f8e3c3f */
[----:B------:R-:W-:Y:S01]  /*50d0*/  IMAD.U32 R16, RZ, RZ, UR4 ;  /* 0x00000004ff107e24 */ /* 0x000fe2000f8e00ff */
[----:B------:R-:W-:Y:S06]  /*50e0*/  @!P0 BRA `(.L_x_16) ;  /* 0x0000000000048947 */ /* 0x000fec0003800000 */
[----:B------:R-:W-:Y:S01]  /*50f0*/  BPT.TRAP 0x1 ;  /* 0x000000040000795c */ /* 0x000fe20000300000 */
.L_x_16:
[----:B------:R-:W0:Y:S01]  /*5100*/  S2UR UR5, SR_CgaCtaId ;  /* 0x00000000000579c3 */ /* 0x000e220000008800 */
[----:B------:R-:W-:Y:S01]  /*5110*/  R2UR UR7, R16 ;  /* 0x00000000100772ca */ /* 0x000fe200000e0000 */
[----:B------:R-:W-:-:S12]  /*5120*/  UMOV UR4, 0x400 ;  /* 0x0000040000047882 */ /* 0x000fd80000000000 */
[----:B------:R-:W-:-:S05]  /*5130*/  IMAD.U32 R3, RZ, RZ, UR7 ;  /* 0x00000007ff037e24 */ /* 0x000fca000f8e00ff */
[----:B------:R-:W-:Y:S01]  /*5140*/  SHF.L.U32 R3, R3, 0x1f, RZ ;  /* 0x0000001f03037819 */ /* 0x000fe200000006ff */
[----:B0-----:R-:W-:-:S06]  /*5150*/  ULEA UR6, UR5, UR4, 0x18 ;  /* 0x0000000405067291 */ /* 0x001fcc000f8ec03f */
[----:B------:R-:W-:Y:S01]  /*5160*/  IMAD.U32 R231, RZ, RZ, UR6 ;  /* 0x00000006ffe77e24 */ /* 0x000fe2000f8e00ff */
[----:B------:R-:W-:-:S06]  /*5170*/  ULEA UR6, UR60, UR6, 0x3 ;  /* 0x000000063c067291 */ /* 0x000fcc000f8e183f */
[----:B------:R-:W-:-:S03]  /*5180*/  IMAD.U32 R223, RZ, RZ, UR6 ;  /* 0x00000006ffdf7e24 */ /* 0x000fc6000f8e00ff */
[----:B------:R0:W1:Y:S01]  /*5190*/  SYNCS.PHASECHK.TRANS64.TRYWAIT P2, [UR6+0x38830], R3 ;  /* 0x03883003ff0075a7 */ /* 0x0000620008040146 */
[----:B------:R-:W-:Y:S05]  /*51a0*/  @!P0 BRA `(.L_x_17) ;  /* 0x0000000000048947 */ /* 0x000fea0003800000 */
[----:B------:R-:W-:Y:S01]  /*51b0*/  BPT.TRAP 0x1 ;  /* 0x000000040000795c */ /* 0x000fe20000300000 */
.L_x_17:
[----:B-1----:R-:W-:Y:S05]  /*51c0*/  @P2 BRA `(.L_x_18) ;  /* 0x00000000000c2947 */ /* 0x002fea0003800000 */
[----:B------:R-:W-:-:S13]  /*51d0*/  R2UR UR4, R223 ;  /* 0x00000000df0472ca */ /* 0x000fda00000e0000 */
[----:B------:R-:W1:Y:S02]  /*51e0*/  SYNCS.PHASECHK.TRANS64.TRYWAIT P2, [UR4+0x38830], R3 ;  /* 0x03883003ff0075a7 */ /* 0x000e640008040144 */
[----:B-1----:R-:W-:Y:S05]  /*51f0*/  @!P2 BRA `(.L_x_19) ;  /* 0x000000b800e4a947 */ /* 0x002fea0003800000 */
.L_x_18:
[----:B------:R-:W-:Y:S01]  /*5200*/  R2UR UR4, R15 ;  /* 0x000000000f0472ca */ /* 0x000fe200000e0000 */
[----:B------:R-:W-:Y:S01]  /*5210*/  WARPGROUP.ARRIVE ;  /* 0x00000000000079c5 */ /* 0x000fe20000000000 */
[----:B------:R-:W-:Y:S01]  /*5220*/  R2UR UR18, R12 ;  /* 0x000000000c1272ca */ /* 0x000fe200000e0000 */
[----:B------:R-:W-:Y:S01]  /*5230*/  UMOV UR59, 0x40000040 ;  /* 0x40000040003b7882 */ /* 0x000fe20000000000 */
        /* <DEDUP_REMOVED lines=9> */
[----:B------:R-:W-:Y:S01]  /*52d0*/  UIMAD UR4, UR60, 0xa00, UR4 ;  /* 0x00000a003c0478a4 */ /* 0x000fe2000f8e0204 */
[-C--:B------:R-:W-:Y:S01]  /*52e0*/  FMUL.FTZ R24, R24, R2.reuse ;  /* 0x0000000218187220 */ /* 0x080fe20000410000 */
[----:B------:R-:W-:Y:S01]  /*52f0*/  UMOV UR56, UR18 ;  /* 0x0000001200387c82 */ /* 0x000fe20008000000 */
[----:B------:R-:W-:Y:S01]  /*5300*/  UMOV UR39, 0x40000040 ;  /* 0x4000004000277882 */ /* 0x000fe20000000000 */
[----:B------:R-:W-:Y:S01]  /*5310*/  UMOV UR57, UR19 ;  /* 0x0000001300397c82 */ /* 0x000fe20008000000 */
[----:B------:R-:W-:Y:S01]  /*5320*/  UIADD3 UR5, UR4, 0x80, URZ ;  /* 0x0000008004057890 */ /* 0x000fe2000fffe03f */
[-C--:B------:R-:W-:Y:S01]  /*5330*/  FMUL.FTZ R25, R25, R2.reuse ;  /* 0x0000000219197220 */ /* 0x080fe20000410000 */
[----:B------:R-:W-:Y:S01]  /*5340*/  UMOV UR58, UR4 ;  /* 0x00000004003a7c82 */ /* 0x000fe20008000000 */
[----:B------:R-:W-:Y:S01]  /*5350*/  UIADD3 UR6, UR4, 0x100, URZ ;  /* 0x0000010004067890 */ /* 0x000fe2000fffe03f */
[----:B------:R-:W-:Y:S01]  /*5360*/  HGMMA.64x16x16.F32 R184, gdesc[UR56], RZ, !UPT, gsb0 ;  /* 0x0020000038b879f0 */ /* 0x000fe2000c0008ff */
[----:B------:R-:W-:Y:S01]  /*5370*/  UMOV UR56, UR18 ;  /* 0x0000001200387c82 */ /* 0x000fe20008000000 */
[----:B------:R-:W-:Y:S01]  /*5380*/  UMOV UR57, UR19 ;  /* 0x0000001300397c82 */ /* 0x000fe20008000000 */
[----:B------:R-:W-:Y:S01]  /*5390*/  UMOV UR58, UR5 ;  /* 0x00000005003a7c82 */ /* 0x000fe20008000000 */
[----:B------:R-:W-:Y:S01]  /*53a0*/  UMOV UR59, 0x40000040 ;  /* 0x40000040003b7882 */ /* 0x000fe20000000000 */
[----:B------:R-:W-:Y:S01]  /*53b0*/  UIADD3 UR5, UR4, 0x180, URZ ;  /* 0x0000018004057890 */ /* 0x000fe2000fffe03f */
[-C--:B------:R-:W-:Y:S01]  /*53c0*/  FMUL.FTZ R28, R28, R2.reuse ;  /* 0x000000021c1c7220 */ /* 0x080fe20000410000 */
        /* <DEDUP_REMOVED lines=12> */
[----:B------:R-:W-:Y:S01]  /*5490*/  UMOV UR43, 0x40000040 ;  /* 0x40000040002b7882 */ /* 0x000fe20000000000 */
        /* <DEDUP_REMOVED lines=31> */
[----:B------:R-:W-:Y:S01]  /*5690*/  FMUL.FTZ R89, R89, R2 ;  /* 0x0000000259597220 */ /* 0x000fe20000410000 */
[----:B------:R-:W-:-:S02]  /*56a0*/  WARPGROUP.DEPBAR.LE gsb0, 0x0 ;  /* 0x00008000000079c5 */ /* 0x000fc40000010000 */
[----:B------:R-:W-:Y:S01]  /*56b0*/  WARPGROUP.ARRIVE ;  /* 0x00000000000079c5 */ /* 0x000fe20000000000 */
[-C--:B------:R-:W-:Y:S01]  /*56c0*/  FMUL.FTZ R92, R92, R2.reuse ;  /* 0x000000025c5c7220 */ /* 0x080fe20000410000 */
[-C--:B------:R-:W-:Y:S01]  /*56d0*/  FMUL.FTZ R93, R93, R2.reuse ;  /* 0x000000025d5d7220 */ /* 0x080fe20000410000 */
[-C--:B------:R-:W-:Y:S01]  /*56e0*/  FMUL.FTZ R96, R96, R2.reuse ;  /* 0x0000000260607220 */ /* 0x080fe20000410000 */
[-C--:B------:R-:W-:Y:S01]  /*56f0*/  FMUL.FTZ R97, R97, R2.reuse ;  /* 0x0000000261617220 */ /* 0x080fe20000410000 */
[-C--:B------:R-:W-:Y:S01]  /*5700*/  FMUL.FTZ R100, R100, R2.reuse ;  /* 0x0000000264647220 */ /* 0x080fe20000410000 */
[----:B------:R-:W-:Y:S01]  /*5710*/  HGMMA.64x16x16.F32 R176, gdesc[UR56], RZ, !UPT, gsb0 ;  /* 0x0020000038b079f0 */ /* 0x000fe2000c0008ff */
[----:B------:R-:W-:Y:S01]  /*5720*/  UMOV UR56, UR18 ;  /* 0x0000001200387c82 */ /* 0x000fe20008000000 */
[----:B------:R-:W-:Y:S01]  /*5730*/  UMOV UR57, UR19 ;  /* 0x0000001300397c82 */ /* 0x000fe20008000000 */
[----:B------:R-:W-:Y:S01]  /*5740*/  UMOV UR58, UR6 ;  /* 0x00000006003a7c82 */ /* 0x000fe20008000000 */
        /* <DEDUP_REMOVED lines=100> */
[----:B------:R-:W-:-:S06]  /*5d90*/  WARPGROUP.ARRIVE ;  /* 0x00000000000079c5 */ /* 0x000fcc0000000000 */
[----:B------:R-:W-:Y:S01]  /*5da0*/  HGMMA.64x16x16.F32 R160, gdesc[UR56], RZ, !UPT, gsb0 ;  /* 0x0020000038a079f0 */ /* 0x000fe2000c0008ff */
        /* <DEDUP_REMOVED lines=21> */
[----:B------:R-:W-:Y:S01]  /*5f00*/  UIADD3 UR5, UR4, 0x182, URZ ;  /* 0x0000018204057890 */ /* 0x000fe2000fffe03f */
        /* <DEDUP_REMOVED lines=65> */
[----:B------:R-:W-:Y:S01]  /*6320*/  UMOV UR11, 0x40000040 ;  /* 0x40000040000b7882 */ /* 0x000fe20000000000 */
[----:B------:R-:W-:Y:S01]  /*6330*/  UIADD3 UR6, UR4, 0x106, URZ ;  /* 0x0000010604067890 */ /* 0x000fe2000fffe03f */
        /* <DEDUP_REMOVED lines=32> */
[----:B------:R-:W-:Y:S02]  /*6540*/  UIADD3 UR10, UR4, 0x986, URZ ;  /* 0x00000986040a7890 */ /* 0x000fe4000fffe03f */
        /* <DEDUP_REMOVED lines=27> */
[----:B------:R-:W-:Y:S02]  /*6700*/  R2UR UR14, R6 ;  /* 0x00000000060e72ca */ /* 0x000fe400000e0000 */
[----:B------:R-:W-:-:S11]  /*6710*/  R2UR UR15, R7 ;  /* 0x00000000070f72ca */ /* 0x000fd600000e0000 */
[----:B------:R-:W-:Y:S02]  /*6720*/  UMOV UR56, UR14 ;  /* 0x0000000e00387c82 */ /* 0x000fe40008000000 */
[----:B------:R-:W-:Y:S01]  /*6730*/  UMOV UR57, UR15 ;  /* 0x0000000f00397c82 */ /* 0x000fe20008000000 */
        /* <DEDUP_REMOVED lines=266> */
[----:B------:R-:W-:-:S03]  /*77e0*/  UIADD3 UR6, UR4, 0x886, URZ ;  /* 0x0000088604067890 */ /* 0x000fc6000fffe03f */
[----:B------:R-:W-:Y:S01]  /*77f0*/  UMOV UR4, UR14 ;  /* 0x0000000e00047c82 */ /* 0x000fe20008000000 */
[----:B------:R-:W-:Y:S02]  /*7800*/  WARPGROUP.DEPBAR.LE gsb0, 0x0 ;  /* 0x00008000000079c5 */ /* 0x000fe40000010000 */
[----:B------:R-:W-:-:S06]  /*7810*/  WARPGROUP.ARRIVE ;  /* 0x00000000000079c5 */ /* 0x000fcc0000000000 */
[----:B------:R-:W-:Y:S03]  /*7820*/  HGMMA.64x16x16.F32 R152, gdesc[UR52], R152, gsb0 ;  /* 0x00200000349879f0 */ /* 0x000fe60008000898 */
        /* <DEDUP_REMOVED lines=16> */
[----:B------:R-:W-:Y:S01]  /*7930*/  UMOV UR7, 0x40000040 ;  /* 0x4000004000077882 */ /* 0x000fe20000000000 */
        /* <DEDUP_REMOVED lines=10> */
[----:B------:R-:W-:Y:S02]  /*79e0*/  WARPGROUP.DEPBAR.LE gsb0, 0x0 ;  /* 0x00008000000079c5 */ /* 0x000fe40000010000 */
[----:B------:R-:W-:-:S06]  /*79f0*/  WARPGROUP.ARRIVE ;  /* 0x00000000000079c5 */ /* 0x000fcc0000000000 */
[----:B------:R-:W-:Y:S03]  /*7a00*/  HGMMA.64x16x16.F32 R152, gdesc[UR4], R152, gsb0 ;  /* 0x00200000049879f0 */ /* 0x000fe60008000898 */
[----:B------:R-:W-:Y:S02]  /*7a10*/  WARPGROUP.DEPBAR.LE gsb0, 0x0 ;  /* 0x00008000000079c5 */ /* 0x000fe40000010000 */
[----:B------:R-:W-:Y:S05]  /*7a20*/  @!P0 BRA `(.L_x_20) ;  /* 0x0000000000048947 */ /* 0x000fea0003800000 */
[----:B------:R-:W-:Y:S01]  /*7a30*/  BPT.TRAP 0x1 ;  /* 0x000000040000795c */ /* 0x000fe20000300000 */
.L_x_20:
[----:B------:R-:W-:Y:S02]  /*7a40*/  R2UR UR4, R231 ;  /* 0x00000000e70472ca */ /* 0x000fe400000e0000 */
[----:B------:R-:W-:-:S11]  /*7a50*/  R2UR UR5, R230 ;  /* 0x00000000e60572ca */ /* 0x000fd600000e0000 */
[----:B------:R-:W-:Y:S02]  /*7a60*/  ULEA UR4, UR61, UR4, 0x3 ;  /* 0x000000043d047291 */ /* 0x000fe4000f8e183f */
[----:B------:R-:W-:-:S05]  /*7a70*/  IMAD.U32 R0, RZ, RZ, UR5 ;  /* 0x00000005ff007e24 */ /* 0x000fca000f8e00ff */
[----:B------:R-:W-:-:S04]  /*7a80*/  SHF.L.U32 R0, R0, 0x1f, RZ ;  /* 0x0000001f00007819 */ /* 0x000fc800000006ff */
[----:B------:R2:W3:Y:S01]  /*7a90*/  SYNCS.PHASECHK.TRANS64.TRYWAIT P2, [UR4+0x38850], R0 ;  /* 0x03885000ff0075a7 */ /* 0x0004e20008040144 */
[----:B------:R-:W-:Y:S05]  /*7aa0*/  @!P0 BRA `(.L_x_21) ;  /* 0x0000000000048947 */ /* 0x000fea0003800000 */
[----:B------:R-:W-:Y:S01]  /*7ab0*/  BPT.TRAP 0x1 ;  /* 0x000000040000795c */ /* 0x000fe20000300000 */
.L_x_21:
[----:B---3--:R-:W-:Y:S05]  /*7ac0*/  @P2 BRA `(.L_x_22) ;  /* 0x0000000000082947 */ /* 0x008fea0003800000 */
[----:B------:R-:W3:Y:S02]  /*7ad0*/  SYNCS.PHASECHK.TRANS64.TRYWAIT P2, [UR4+0x38850], R0 ;  /* 0x03885000ff0075a7 */ /* 0x000ee40008040144 */
[----:B---3--:R-:W-:Y:S05]  /*7ae0*/  @!P2 BRA `(.L_x_23) ;  /* 0x0000009000c4a947 */ /* 0x008fea0003800000 */
.L_x_22:
[----:B------:R-:W-:Y:S01]  /*7af0*/  R2UR UR5, R231 ;  /* 0x00000000e70572ca */ /* 0x000fe200000e0000 */
[----:B------:R-:W-:Y:S01]  /*7b00*/  WARPGROUP.ARRIVE ;  /* 0x00000000000079c5 */ /* 0x000fe20000000000 */
[----:B------:R-:W-:Y:S01]  /*7b10*/  UMOV UR7, 0x40000040 ;  /* 0x4000004000077882 */ /* 0x000fe20000000000 */
[----:B0-2---:R-:W-:Y:S01]  /*7b20*/  FMNMX.FTZ R0, R184, R21, !PT ;  /* 0x00000015b8007209 */ /* 0x005fe20007810000 */
[----:B------:R-:W-:Y:S01]  /*7b30*/  ULDC UR10, c[0x0][0x988] ;  /* 0x00026200000a7ab9 */ /* 0x000fe20000000800 */
[----:B------:R-:W-:Y:S02]  /*7b40*/  R2UR UR11, R223 ;  /* 0x00000000df0b72ca */ /* 0x000fe400000e0000 */
[----:B-1----:R-:W-:-:S04]  /*7b50*/  FMNMX.FTZ R3, R185, R0, !PT ;  /* 0x00000000b9037209 */ /* 0x002fc80007810000 */
[----:B------:R-:W-:Y:S02]  /*7b60*/  FMNMX.FTZ R0, R188, R3, !PT ;  /* 0x00000003bc007209 */ /* 0x000fe40007810000 */
[----:B------:R-:W-:Y:S02]  /*7b70*/  UIADD3 UR5, UR5, 0x400, URZ ;  /* 0x0000040005057890 */ /* 0x000fe4000fffe03f */
[----:B------:R-:W-:Y:S02]  /*7b80*/  FMNMX.FTZ R3, R189, R0, !PT ;  /* 0x00000000bd037209 */ /* 0x000fe40007810000 */
[----:B------:R-:W-:Y:S02]  /*7b90*/  USHF.R.U32.HI UR5, URZ, 0x4, UR5 ;  /* 0x000000043f057899 */ /* 0x000fe40008011605 */
[----:B------:R-:W-:Y:S02]  /*7ba0*/  FMNMX.FTZ R0, R176, R3, !PT ;  /* 0x00000003b0007209 */ /* 0x000fe40007810000 */
[----:B------:R-:W-:-:S02]  /*7bb0*/  ULOP3.LUT UR5, UR5, 0x3fff, URZ, 0xc0, !UPT ;  /* 0x00003fff05057892 */ /* 0x000fc4000f8ec03f */
[----:B------:R-:W-:Y:S02]  /*7bc0*/  FMNMX.FTZ R3, R177, R0, !PT ;  /* 0x00000000b1037209 */ /* 0x000fe40007810000 */
[----:B------:R-:W-:Y:S02]  /*7bd0*/  ULOP3.LUT UR5, UR5, 0x2800000, URZ, 0xfc, !UPT ;  /* 0x0280000005057892 */ /* 0x000fe4000f8efc3f */
[----:B------:R-:W-:Y:S02]  /*7be0*/  FMNMX.FTZ R0, R180, R3, !PT ;  /* 0x00000003b4007209 */ /* 0x000fe40007810000 */
[----:B------:R-:W-:Y:S02]  /*7bf0*/  UIMAD UR5, UR61, 0xa00, UR5 ;  /* 0x00000a003d0578a4 */ /* 0x000fe4000f8e0205 */
[----:B------:R-:W-:Y:S01]  /*7c00*/  FMNMX.FTZ R3, R181, R0, !PT ;  /* 0x00000000b5037209 */ /* 0x000fe20007810000 */
[----:B------:R-:W-:-:S03]  /*7c10*/  UMOV UR61, UR60 ;  /* 0x0000003c003d7c82 */ /* 0x000fc60008000000 */
[----:B------:R-:W-:Y:S01]  /*7c20*/  FMNMX.FTZ R0, R168, R3, !PT ;  /* 0x00000003a8007209 */ /* 0x000fe20007810000 */
[----:B------:R-:W-:Y:S02]  /*7c30*/  UMOV UR6, UR5 ;  /* 0x0000000500067c82 */ /* 0x000fe40008000000 */
[----:B------:R-:W-:Y:S01]  /*7c40*/  HGMMA.64x256x16.F32 R24, R208, gdesc[UR4].tnspB, R24, gsb0 ;  /* 0x43e00004d0187df0 */ /* 0x000fe20008000818 */
[----:B------:R-:W-:Y:S01]  /*7c50*/  UIADD3 UR6, UR5, 0x80, URZ ;  /* 0x0000008005067890 */ /* 0x000fe2000fffe03f */
[----:B------:R-:W-:Y:S01]  /*7c60*/  FMNMX.FTZ R3, R169, R0, !PT ;  /* 0x00000000a9037209 */ /* 0x000fe20007810000 */
[----:B------:R-:W-:-:S03]  /*7c70*/  UMOV UR7, 0x40000040 ;  /* 0x4000004000077882 */ /* 0x000fc60000000000 */
[----:B------:R-:W-:-:S04]  /*7c80*/  FMNMX.FTZ R0, R172, R3, !PT ;  /* 0x00000003ac007209 */ /* 0x000fc80007810000 */
        /* <DEDUP_REMOVED lines=8> */
[----:B------:R-:W-:Y:S02]  /*7d10*/  FMNMX.FTZ R2, R157, R0, !PT ;  /* 0x000000009d027209 */ /* 0x000fe40007810000 */
[----:B------:R-:W-:-:S03]  /*7d20*/  FMNMX.FTZ R0, R186, R20, !PT ;  /* 0x00000014ba007209 */ /* 0x000fc60007810000 */
[----:B------:R-:W0:Y:S01]  /*7d30*/  SHFL.BFLY PT, R3, R2, 0x2, 0x1f ;  /* 0x0c401f0002037f89 */ /* 0x000e2200000e0000 */
[----:B------:R-:W-:Y:S02]  /*7d40*/  WARPGROUP.DEPBAR.LE gsb0, 0x0 ;  /* 0x00008000000079c5 */ /* 0x000fe40000010000 */
[----:B------:R-:W-:-:S06]  /*7d50*/  WARPGROUP.ARRIVE ;  /* 0x00000000000079c5 */ /* 0x000fcc0000000000 */
[----:B------:R-:W-:Y:S01]  /*7d60*/  HGMMA.64x256x16.F32 R24, R204, gdesc[UR4].tnspB, R24, gsb0 ;  /* 0x43e00004cc187df0 */ /* 0x000fe20008000818 */
[----:B------:R-:W-:Y:S01]  /*7d70*/  UIADD3 UR6, UR5, 0x100, URZ ;  /* 0x0000010005067890 */ /* 0x000fe2000fffe03f */
[----:B------:R-:W-:Y:S01]  /*7d80*/  UMOV UR7, 0x40000040 ;  /* 0x4000004000077882 */ /* 0x000fe20000000000 */
[----:B------:R-:W-:Y:S02]  /*7d90*/  WARPGROUP.DEPBAR.LE gsb0, 0x0 ;  /* 0x00008000000079c5 */ /* 0x000fe40000010000 */
[----:B------:R-:W-:-:S15]  /*7da0*/  WARPGROUP.ARRIVE ;  /* 0x00000000000079c5 */ /* 0x000fde0000000000 */
[----:B------:R-:W-:-:S08]  /*7db0*/  NOP ;  /* 0x0000000000007918 */ /* 0x000fd00000000000 */
[----:B------:R-:W-:Y:S01]  /*7dc0*/  HGMMA.64x256x16.F32 R24, R200, gdesc[UR4].tnspB, R24, gsb0 ;  /* 0x43e00004c8187df0 */ /* 0x000fe20008000818 */
[----:B------:R-:W-:Y:S01]  /*7dd0*/  UIADD3 UR6, UR5, 0x180, URZ ;  /* 0x0000018005067890 */ /* 0x000fe2000fffe03f */
[----:B------:R-:W-:Y:S01]  /*7de0*/  UMOV UR7, 0x40000040 ;  /* 0x4000004000077882 */ /* 0x000fe20000000000 */
[----:B------:R-:W-:Y:S02]  /*7df0*/  WARPGROUP.DEPBAR.LE gsb0, 0x0 ;  /* 0x00008000000079c5 */ /* 0x000fe40000010000 */
[----:B------:R-:W-:Y:S01]  /*7e00*/  WARPGROUP.ARRIVE ;  /* 0x00000000000079c5 */ /* 0x000fe20000000000 */
[----:B0-----:R-:W-:-:S15]  /*7e10*/  FMNMX.FTZ R200, R2, R3, !PT ;  /* 0x0000000302c87209 */ /* 0x001fde0007810000 */
[----:B------:R-:W-:-:S07]  /*7e20*/  NOP ;  /* 0x0000000000007918 */ /* 0x000fce0000000000 */
[----:B------:R-:W-:Y:S01]  /*7e30*/  HGMMA.64x256x16.F32 R24, R196, gdesc[UR4].tnspB, R24, gsb0 ;  /* 0x43e00004c4187df0 */ /* 0x000fe20008000818 */
[----:B------:R-:W0:Y:S01]  /*7e40*/  SHFL.BFLY PT, R3, R200, 0x1, 0x1f ;  /* 0x0c201f00c8037f89 */ /* 0x000e2200000e0000 */
[----:B------:R-:W-:Y:S01]  /*7e50*/  UIADD3 UR6, UR5, 0x200, URZ ;  /* 0x0000020005067890 */ /* 0x000fe2000fffe03f */
[----:B------:R-:W-:Y:S01]  /*7e60*/  R2UR UR5, R222 ;  /* 0x00000000de0572ca */ /* 0x000fe200000e0000 */
[----:B------:R-:W-:-:S12]  /*7e70*/  UMOV UR7, 0x40000040 ;  /* 0x4000004000077882 */ /* 0x000fd80000000000 */
[----:B------:R-:W-:Y:S02]  /*7e80*/  ISETP.LT.AND P2, PT, RZ, UR5, PT ;  /* 0x00000005ff007c0c */ /* 0x000fe4000bf41270 */
[----:B0-----:R-:W-:Y:S02]  /*7e90*/  FMNMX.FTZ R4, R200, R3, !PT ;  /* 0x00000003c8047209 */ /* 0x001fe40007810000 */
[----:B------:R-:W-:-:S03]  /*7ea0*/  FMNMX.FTZ R3, R187, R0, !PT ;  /* 0x00000000bb037209 */ /* 0x000fc60007810000 */
[C---:B------:R-:W-:Y:S01]  /*7eb0*/  FMUL.FTZ R0, R4.reuse, UR10 ;  /* 0x0000000a04007c20 */ /* 0x040fe20008410000 */
[----:B------:R-:W-:-:S03]  /*7ec0*/  FADD.FTZ R21, -R4, R21 ;  /* 0x0000001504157221 */ /* 0x000fc60000010100 */
[--C-:B------:R-:W-:Y:S01]  /*7ed0*/  FFMA.FTZ R204, R176, UR10, -R0.reuse ;  /* 0x0000000ab0cc7c23 */ /* 0x100fe20008010800 */
[----:B------:R-:W-:Y:S01]  /*7ee0*/  FMUL.FTZ R21, R21, UR10 ;  /* 0x0000000a15157c20 */ /* 0x000fe20008410000 */
[--C-:B------:R-:W-:Y:S01]  /*7ef0*/  FFMA.FTZ R208, R185, UR10, -R0.reuse ;  /* 0x0000000ab9d07c23 */ /* 0x100fe20008010800 */
[--C-:B------:R-:W-:Y:S01]  /*7f00*/  FFMA.FTZ R185, R177, UR10, -R0.reuse ;  /* 0x0000000ab1b97c23 */ /* 0x100fe20008010800 */
[--C-:B------:R-:W-:Y:S01]  /*7f10*/  FFMA.FTZ R177, R181, UR10, -R0.reuse ;  /* 0x0000000ab5b17c23 */ /* 0x100fe20008010800 */
[----:B------:R0:W-:Y:S01]  /*7f20*/  MUFU.EX2 R2, R21 ;  /* 0x0000001500027308 */ /* 0x0001e20000000800 */
[--C-:B------:R-:W-:Y:S01]  /*7f30*/  FFMA.FTZ R181, R161, UR10, -R0.reuse ;  /* 0x0000000aa1b57c23 */ /* 0x100fe20008010800 */
[--C-:B------:R-:W-:Y:S01]  /*7f40*/  FFMA.FTZ R210, R188, UR10, -R0.reuse ;  /* 0x0000000abcd27c23 */ /* 0x100fe20008010800 */
[--C-:B------:R-:W-:Y:S01]  /*7f50*/  FFMA.FTZ R189, R189, UR10, -R0.reuse ;  /* 0x0000000abdbd7c23 */ /* 0x100fe20008010800 */
[--C-:B------:R-:W-:Y:S01]  /*7f60*/  FFMA.FTZ R206, R180, UR10, -R0.reuse ;  /* 0x0000000ab4ce7c23 */ /* 0x100fe20008010800 */
[--C-:B------:R-:W-:Y:S01]  /*7f70*/  FFMA.FTZ R200, R168, UR10, -R0.reuse ;  /* 0x0000000aa8c87c23 */ /* 0x100fe20008010800 */
[--C-:B------:R-:W-:Y:S01]  /*7f80*/  FFMA.FTZ R169, R169, UR10, -R0.reuse ;  /* 0x0000000aa9a97c23 */ /* 0x100fe20008010800 */
[--C-:B------:R-:W-:Y:S01]  /*7f90*/  FFMA.FTZ R202, R172, UR10, -R0.reuse ;  /* 0x0000000aacca7c23 */ /* 0x100fe20008010800 */
[--C-:B------:R-:W-:Y:S01]  /*7fa0*/  FFMA.FTZ R173, R173, UR10, -R0.reuse ;  /* 0x0000000aadad7c23 */ /* 0x100fe20008010800 */
[--C-:B0-----:R-:W-:Y:S01]  /*7fb0*/  FFMA.FTZ R21, R152, UR10, -R0.reuse ;  /* 0x0000000a98157c23 */ /* 0x101fe20008010800 */
[--C-:B------:R-:W-:Y:S01]  /*7fc0*/  FFMA.FTZ R152, R153, UR10, -R0.reuse ;  /* 0x0000000a99987c23 */ /* 0x100fe20008010800 */
[--C-:B------:R-:W-:Y:S01]  /*7fd0*/  FFMA.FTZ R161, R165, UR10, -R0.reuse ;  /* 0x0000000aa5a17c23 */ /* 0x100fe20008010800 */
[--C-:B------:R-:W-:Y:S01]  /*7fe0*/  FFMA.FTZ R153, R156, UR10, -R0.reuse ;  /* 0x0000000a9c997c23 */ /* 0x100fe20008010800 */
[----:B------:R-:W-:Y:S01]  /*7ff0*/  FFMA.FTZ R157, R157, UR10, -R0 ;  /* 0x0000000a9d9d7c23 */ /* 0x000fe20008010800 */
[----:B------:R-:W-:Y:S08]  /*8000*/  MUFU.EX2 R208, R208 ;  /* 0x000000d000d07308 */ /* 0x000ff00000000800 */
        /* <DEDUP_REMOVED lines=14> */
[----:B------:R-:W-:Y:S01]  /*80f0*/  MUFU.EX2 R153, R153 ;  /* 0x0000009900997308 */ /* 0x000fe20000000800 */
[----:B------:R-:W-:-:S02]  /*8100*/  WARPGROUP.DEPBAR.LE gsb0, 0x0 ;  /* 0x00008000000079c5 */ /* 0x000fc40000010000 */
[----:B------:R-:W-:Y:S01]  /*8110*/  WARPGROUP.ARRIVE ;  /* 0x00000000000079c5 */ /* 0x000fe20000000000 */
[----:B------:R-:W-:Y:S01]  /*8120*/  FMNMX.FTZ R196, R190, R3, !PT ;  /* 0x00000003bec47209 */ /* 0x000fe20007810000 */
[--C-:B------:R-:W-:Y:S01]  /*8130*/  FFMA.FTZ R197, R184, UR10, -R0.reuse ;  /* 0x0000000ab8c57c23 */ /* 0x100fe20008010800 */
[--C-:B------:R-:W-:Y:S02]  /*8140*/  FFMA.FTZ R198, R164, UR10, -R0.reuse ;  /* 0x0000000aa4c67c23 */ /* 0x100fe40008010800 */
[----:B------:R-:W-:Y:S01]  /*8150*/  FMNMX.FTZ R3, R191, R196, !PT ;  /* 0x000000c4bf037209 */ /* 0x000fe20007810000 */
[----:B------:R-:W-:Y:S01]  /*8160*/  HGMMA.64x256x16.F32 R24, R192, gdesc[UR4].tnspB, R24, gsb0 ;  /* 0x43e00004c0187df0 */ /* 0x000fe20008000818 */
[----:B------:R-:W-:Y:S01]  /*8170*/  FFMA.FTZ R196, R160, UR10, -R0 ;  /* 0x0000000aa0c47c23 */ /* 0x000fe20008010800 */
[----:B------:R-:W-:Y:S01]  /*8180*/  MUFU.EX2 R197, R197 ;  /* 0x000000c500c57308 */ /* 0x000fe20000000800 */
[----:B------:R-:W-:-:S04]  /*8190*/  FMNMX.FTZ R184, R178, R3, !PT ;  /* 0x00000003b2b87209 */ /* 0x000fc80007810000 */
[----:B------:R-:W-:-:S03]  /*81a0*/  FMNMX.FTZ R3, R179, R184, !PT ;  /* 0x000000b8b3037209 */ /* 0x000fc60007810000 */
[----:B------:R-:W-:Y:S01]  /*81b0*/  MUFU.EX2 R196, R196 ;  /* 0x000000c400c47308 */ /* 0x000fe20000000800 */
[----:B------:R-:W-:-:S04]  /*81c0*/  FMNMX.FTZ R184, R182, R3, !PT ;  /* 0x00000003b6b87209 */ /* 0x000fc80007810000 */
[----:B------:R-:W-:-:S03]  /*81d0*/  FMNMX.FTZ R3, R183, R184, !PT ;  /* 0x000000b8b7037209 */ /* 0x000fc60007810000 */
[----:B------:R-:W-:Y:S01]  /*81e0*/  MUFU.EX2 R198, R198 ;  /* 0x000000c600c67308 */ /* 0x000fe20000000800 */
        /* <DEDUP_REMOVED lines=11> */
[----:B------:R-:W-:-:S05]  /*82a0*/  FMNMX.FTZ R176, R159, R176, !PT ;  /* 0x000000b09fb07209 */ /* 0x000fca0007810000 */
[----:B------:R-:W0:Y:S02]  /*82b0*/  SHFL.BFLY PT, R3, R176, 0x2, 0x1f ;  /* 0x0c401f00b0037f89 */ /* 0x000e2400000e0000 */
[----:B0-----:R-:W-:-:S05]  /*82c0*/  FMNMX.FTZ R3, R176, R3, !PT ;  /* 0x00000003b0037209 */ /* 0x001fca0007810000 */
[----:B------:R-:W0:Y:S02]  /*82d0*/  SHFL.BFLY PT, R160, R3, 0x1, 0x1f ;  /* 0x0c201f0003a07f89 */ /* 0x000e2400000e0000 */
[----:B0-----:R-:W-:-:S05]  /*82e0*/  FMNMX.FTZ R3, R3, R160, !PT ;  /* 0x000000a003037209 */ /* 0x001fca0007810000 */
[C---:B------:R-:W-:Y:S01]  /*82f0*/  FADD.FTZ R0, -R3.reuse, R20 ;  /* 0x0000001403007221 */ /* 0x040fe20000010100 */
[----:B------:R-:W-:Y:S01]  /*8300*/  FMUL.FTZ R156, R3, UR10 ;  /* 0x0000000a039c7c20 */ /* 0x000fe20008410000 */
[----:B------:R0:W-:Y:S02]  /*8310*/  MUFU.EX2 R20, R157 ;  /* 0x0000009d00147308 */ /* 0x0001e40000000800 */
[----:B------:R-:W-:Y:S01]  /*8320*/  FMUL.FTZ R0, R0, UR10 ;  /* 0x0000000a00007c20 */ /* 0x000fe20008410000 */
[--C-:B------:R-:W-:Y:S01]  /*8330*/  FFMA.FTZ R209, R186, UR10, -R156.reuse ;  /* 0x0000000abad17c23 */ /* 0x100fe2000801089c */
[--C-:B------:R-:W-:Y:S01]  /*8340*/  FFMA.FTZ R160, R187, UR10, -R156.reuse ;  /* 0x0000000abba07c23 */ /* 0x100fe2000801089c */
[--C-:B------:R-:W-:Y:S01]  /*8350*/  FFMA.FTZ R211, R190, UR10, -R156.reuse ;  /* 0x0000000abed37c23 */ /* 0x100fe2000801089c */
[--C-:B------:R-:W-:Y:S01]  /*8360*/  FFMA.FTZ R164, R191, UR10, -R156.reuse ;  /* 0x0000000abfa47c23 */ /* 0x100fe2000801089c */
[----:B------:R-:W-:Y:S01]  /*8370*/  FFMA.FTZ R205, R178, UR10, -R156 ;  /* 0x0000000ab2cd7c23 */ /* 0x000fe2000801089c */
[----:B------:R-:W-:Y:S01]  /*8380*/  MUFU.EX2 R0, R0 ;  /* 0x0000000000007308 */ /* 0x000fe20000000800 */
[----:B0-----:R-:W-:-:S02]  /*8390*/  IMAD.U32 R157, RZ, RZ, UR11 ;  /* 0x0000000bff9d7e24 */ /* 0x001fc4000f8e00ff */
[--C-:B------:R-:W-:Y:S01]  /*83a0*/  FFMA.FTZ R168, R179, UR10, -R156.reuse ;  /* 0x0000000ab3a87c23 */ /* 0x100fe2000801089c */
[--C-:B------:R-:W-:Y:S01]  /*83b0*/  FFMA.FTZ R207, R182, UR10, -R156.reuse ;  /* 0x0000000ab6cf7c23 */ /* 0x100fe2000801089c */
[--C-:B------:R-:W-:Y:S01]  /*83c0*/  FFMA.FTZ R172, R183, UR10, -R156.reuse ;  /* 0x0000000ab7ac7c23 */ /* 0x100fe2000801089c */
[----:B------:R-:W-:Y:S02]  /*83d0*/  @!P1 VIADD R157, R157, 0x38840 ;  /* 0x000388409d9d9836 */ /* 0x000fe40000000000 */
[--C-:B------:R-:W-:Y:S01]  /*83e0*/  FFMA.FTZ R201, R170, UR10, -R156.reuse ;  /* 0x0000000aaac97c23 */ /* 0x100fe2000801089c */
[--C-:B------:R-:W-:Y:S01]  /*83f0*/  FFMA.FTZ R162, R162, UR10, -R156.reuse ;  /* 0x0000000aa2a27c23 */ /* 0x100fe2000801089c */
[----:B------:R-:W0:Y:S01]  /*8400*/  MUFU.EX2 R209, R209 ;  /* 0x000000d100d17308 */ /* 0x000e220000000800 */
[--C-:B------:R-:W-:Y:S01]  /*8410*/  FFMA.FTZ R199, R166, UR10, -R156.reuse ;  /* 0x0000000aa6c77c23 */ /* 0x100fe2000801089c */
[----:B------:R-:W-:Y:S01]  /*8420*/  @!P1 PRMT R157, RZ, 0x654, R157 ;  /* 0x00000654ff9d9816 */ /* 0x000fe2000000009d */
[--C-:B------:R-:W-:Y:S01]  /*8430*/  FFMA.FTZ R170, R171, UR10, -R156.reuse ;  /* 0x0000000aabaa7c23 */ /* 0x100fe2000801089c */
[--C-:B------:R-:W-:Y:S01]  /*8440*/  FFMA.FTZ R203, R174, UR10, -R156.reuse ;  /* 0x0000000aaecb7c23 */ /* 0x100fe2000801089c */
[--C-:B------:R-:W-:Y:S01]  /*8450*/  FFMA.FTZ R174, R175, UR10, -R156.reuse ;  /* 0x0000000aafae7c23 */ /* 0x100fe2000801089c */
[--C-:B------:R-:W-:Y:S01]  /*8460*/  FFMA.FTZ R167, R167, UR10, -R156.reuse ;  /* 0x0000000aa7a77c23 */ /* 0x100fe2000801089c */
[--C-:B------:R-:W-:Y:S01]  /*8470*/  FFMA.FTZ R155, R155, UR10, -R156.reuse ;  /* 0x0000000a9b9b7c23 */ /* 0x100fe2000801089c */
[----:B------:R-:W1:Y:S01]  /*8480*/  MUFU.EX2 R160, R160 ;  /* 0x000000a000a07308 */ /* 0x000e620000000800 */
[----:B------:R-:W-:Y:S01]  /*8490*/  FFMA.FTZ R158, R158, UR10, -R156 ;  /* 0x0000000a9e9e7c23 */ /* 0x000fe2000801089c */
[----:B------:R-:W-:Y:S01]  /*84a0*/  IMAD.U32 R171, RZ, RZ, UR4 ;  /* 0x00000004ffab7e24 */ /* 0x000fe2000f8e00ff */
[----:B------:R-:W-:Y:S01]  /*84b0*/  UIADD3 UR4, UR5, -0x1, URZ ;  /* 0xffffffff05047890 */ /* 0x000fe2000fffe03f */
[----:B------:R-:W-:-:S02]  /*84c0*/  R2UR UR5, R16 ;  /* 0x00000000100572ca */ /* 0x000fc400000e0000 */
[----:B------:R-:W-:Y:S02]  /*84d0*/  @!P1 VIADD R171, R171, 0x38860 ;  /* 0x00038860abab9836 */ /* 0x000fe40000000000 */
[----:B------:R-:W2:Y:S01]  /*84e0*/  MUFU.EX2 R211, R211 ;  /* 0x000000d300d37308 */ /* 0x000ea20000000800 */
[----:B0-----:R-:W-:Y:S01]  /*84f0*/  FFMA.FTZ R165, R0, R5, R209 ;  /* 0x0000000500a57223 */ /* 0x001fe200000100d1 */
[----:B------:R-:W-:Y:S01]  /*8500*/  IMAD.U32 R222, RZ, RZ, UR4 ;  /* 0x00000004ffde7e24 */ /* 0x000fe2000f8e00ff */
[----:B------:R-:W-:-:S05]  /*8510*/  @!P1 PRMT R171, RZ, 0x654, R171 ;  /* 0x00000654ffab9816 */ /* 0x000fca00000000ab */
[----:B------:R-:W0:Y:S01]  /*8520*/  MUFU.EX2 R164, R164 ;  /* 0x000000a400a47308 */ /* 0x000e220000000800 */
[C---:B-1----:R-:W-:Y:S01]  /*8530*/  FADD.FTZ R176, R160.reuse, R165 ;  /* 0x000000a5a0b07221 */ /* 0x042fe20000010000 */
[----:B------:R-:W-:Y:S01]  /*8540*/  F2FP.F16.F32.PACK_AB R209, R160, R209 ;  /* 0x000000d1a0d1723e */ /* 0x000fe200000000ff */
[----:B------:R-:W-:-:S05]  /*8550*/  IMAD.U32 R230, RZ, RZ, UR5 ;  /* 0x00000005ffe67e24 */ /* 0x000fca000f8e00ff */
[----:B------:R-:W1:Y:S08]  /*8560*/  MUFU.EX2 R205, R205 ;  /* 0x000000cd00cd7308 */ /* 0x000e700000000800 */
[----:B------:R-:W3:Y:S08]  /*8570*/  MUFU.EX2 R168, R168 ;  /* 0x000000a800a87308 */ /* 0x000ef00000000800 */
[----:B------:R-:W4:Y:S08]  /*8580*/  MUFU.EX2 R207, R207 ;  /* 0x000000cf00cf7308 */ /* 0x000f300000000800 */
[----:B------:R-:W-:Y:S08]  /*8590*/  MUFU.EX2 R172, R172 ;  /* 0x000000ac00ac7308 */ /* 0x000ff00000000800 */
[----:B------:R5:W-:Y:S08]  /*85a0*/  MUFU.EX2 R5, R162 ;  /* 0x000000a200057308 */ /* 0x000bf00000000800 */
[----:B------:R-:W-:Y:S08]  /*85b0*/  MUFU.EX2 R201, R201 ;  /* 0x000000c900c97308 */ /* 0x000ff00000000800 */
[----:B------:R-:W-:Y:S08]  /*85c0*/  MUFU.EX2 R170, R170 ;  /* 0x000000aa00aa7308 */ /* 0x000ff00000000800 */
[----:B------:R-:W-:Y:S08]  /*85d0*/  MUFU.EX2 R203, R203 ;  /* 0x000000cb00cb7308 */ /* 0x000ff00000000800 */
[----:B------:R-:W-:Y:S08]  /*85e0*/  MUFU.EX2 R174, R174 ;  /* 0x000000ae00ae7308 */ /* 0x000ff00000000800 */
[----:B------:R-:W-:Y:S08]  /*85f0*/  MUFU.EX2 R199, R199 ;  /* 0x000000c700c77308 */ /* 0x000ff00000000800 */
[----:B------:R-:W-:Y:S01]  /*8600*/  MUFU.EX2 R158, R158 ;  /* 0x0000009e009e7308 */ /* 0x000fe20000000800 */
[----:B------:R-:W-:-:S02]  /*8610*/  WARPGROUP.DEPBAR.LE gsb0, 0x0 ;  /* 0x00008000000079c5 */ /* 0x000fc40000010000 */
[----:B------:R2:W-:Y:S05]  /*8620*/  @!P1 SYNCS.ARRIVE.TRANS64.RED.A1T0 RZ, [R157+URZ], RZ ;  /* 0x000000ff9dff99a7 */ /* 0x0005ea000810043f */
[----:B------:R-:W-:Y:S01]  /*8630*/  MUFU.EX2 R193, R155 ;  /* 0x0000009b00c17308 */ /* 0x000fe20000000800 */
[----:B------:R-:W-:Y:S02]  /*8640*/  F2FP.F16.F32.PACK_AB R192, R152, R21 ;  /* 0x0000001598c0723e */ /* 0x000fe400000000ff */
[----:B------:R-:W-:Y:S01]  /*8650*/  F2FP.F16.F32.PACK_AB R194, R20, R153 ;  /* 0x0000009914c2723e */ /* 0x000fe200000000ff */
[----:B--2---:R-:W-:Y:S01]  /*8660*/  FFMA.FTZ R157, R2, R14, R197 ;  /* 0x0000000e029d7223 */ /* 0x004fe200000100c5 */
[----:B------:R-:W-:Y:S01]  /*8670*/  FFMA.FTZ R14, R163, UR10, -R156 ;  /* 0x0000000aa30e7c23 */ /* 0x000fe2000801089c */
[----:B------:R2:W-:Y:S02]  /*8680*/  @!P1 SYNCS.ARRIVE.TRANS64.RED.A1T0 RZ, [R171+URZ], RZ ;  /* 0x000000ffabff99a7 */ /* 0x0005e4000810043f */
[C---:B------:R-:W-:Y:S01]  /*8690*/  FADD.FTZ R157, R208.reuse, R157 ;  /* 0x0000009dd09d7221 */ /* 0x040fe20000010000 */
[----:B------:R-:W-:-:S02]  /*86a0*/  F2FP.F16.F32.PACK_AB R208, R208, R197 ;  /* 0x000000c5d0d0723e */ /* 0x000fc400000000ff */
[----:B------:R-:W2:Y:S01]  /*86b0*/  MUFU.EX2 R14, R14 ;  /* 0x0000000e000e7308 */ /* 0x000ea20000000800 */
[----:B------:R-:W-:Y:S01]  /*86c0*/  FADD.FTZ R178, R210, R157 ;  /* 0x0000009dd2b27221 */ /* 0x000fe20000010000 */
[----:B------:R-:W-:Y:S01]  /*86d0*/  FADD.FTZ R157, R211, R176 ;  /* 0x000000b0d39d7221 */ /* 0x000fe20000010000 */
[C---:B0-----:R-:W-:Y:S02]  /*86e0*/  F2FP.F16.F32.PACK_AB R211, R164.reuse, R211 ;  /* 0x000000d3a4d3723e */ /* 0x041fe400000000ff */
[----:B------:R-:W-:Y:S01]  /*86f0*/  FADD.FTZ R163, R189, R178 ;  /* 0x000000b2bda37221 */ /* 0x000fe20000010000 */
[----:B------:R-:W-:Y:S01]  /*8700*/  FADD.FTZ R166, R164, R157 ;  /* 0x0000009da4a67221 */ /* 0x000fe20000010000 */
[--C-:B------:R-:W-:Y:S01]  /*8710*/  FFMA.FTZ R157, R154, UR10, -R156.reuse ;  /* 0x0000000a9a9d7c23 */ /* 0x100fe2000801089c */
[----:B------:R-:W-:Y:S01]  /*8720*/  FFMA.FTZ R156, R159, UR10, -R156 ;  /* 0x0000000a9f9c7c23 */ /* 0x000fe2000801089c */
[----:B-----5:R-:W-:Y:S01]  /*8730*/  FADD.FTZ R162, R204, R163 ;  /* 0x000000a3cca27221 */ /* 0x020fe20000010000 */
[----:B-1----:R-:W-:Y:S01]  /*8740*/  FADD.FTZ R163, R205, R166 ;  /* 0x000000a6cda37221 */ /* 0x002fe20000010000 */
[----:B------:R0:W-:Y:S01]  /*8750*/  MUFU.EX2 R164, R157 ;  /* 0x0000009d00a47308 */ /* 0x0001e20000000800 */
[----:B------:R-:W-:Y:S01]  /*8760*/  F2FP.F16.F32.PACK_AB R210, R189, R210 ;  /* 0x000000d2bdd2723e */ /* 0x000fe200000000ff */
[C---:B------:R-:W-:Y:S01]  /*8770*/  FADD.FTZ R165, R185.reuse, R162 ;  /* 0x000000a2b9a57221 */ /* 0x040fe20000010000 */
[----:B---3--:R-:W-:Y:S01]  /*8780*/  FADD.FTZ R154, R168, R163 ;  /* 0x000000a3a89a7221 */ /* 0x008fe20000010000 */
[----:B------:R-:W-:-:S02]  /*8790*/  F2FP.F16.F32.PACK_AB R204, R185, R204 ;  /* 0x000000ccb9cc723e */ /* 0x000fc400000000ff */
[----:B------:R-:W-:Y:S01]  /*87a0*/  FADD.FTZ R162, R206, R165 ;  /* 0x000000a5cea27221 */ /* 0x000fe20000010000 */
[----:B----4-:R-:W-:Y:S01]  /*87b0*/  FADD.FTZ R159, R207, R154 ;  /* 0x0000009acf9f7221 */ /* 0x010fe20000010000 */
[----:B------:R-:W-:Y:S01]  /*87c0*/  MUFU.EX2 R156, R156 ;  /* 0x0000009c009c7308 */ /* 0x000fe20000000800 */
[----:B--2---:R-:W-:Y:S01]  /*87d0*/  F2FP.F16.F32.PACK_AB R197, R14, R5 ;  /* 0x000000050ec5723e */ /* 0x004fe200000000ff */
[----:B------:R-:W-:Y:S01]  /*87e0*/  FADD.FTZ R163, R177, R162 ;  /* 0x000000a2b1a37221 */ /* 0x000fe20000010000 */
[----:B------:R-:W-:Y:S01]  /*87f0*/  FADD.FTZ R162, R172, R159 ;  /* 0x0000009faca27221 */ /* 0x000fe20000010000 */
[----:B------:R-:W-:Y:S02]  /*8800*/  F2FP.F16.F32.PACK_AB R205, R168, R205 ;  /* 0x000000cda8cd723e */ /* 0x000fe400000000ff */
[----:B------:R-:W-:Y:S01]  /*8810*/  FADD.FTZ R166, R200, R163 ;  /* 0x000000a3c8a67221 */ /* 0x000fe20000010000 */
[----:B------:R-:W-:Y:S01]  /*8820*/  FADD.FTZ R159, R201, R162 ;  /* 0x000000a2c99f7221 */ /* 0x000fe20000010000 */
[----:B------:R-:W1:Y:S01]  /*8830*/  MUFU.EX2 R154, R167 ;  /* 0x000000a7009a7308 */ /* 0x000e620000000800 */
[----:B------:R-:W-:Y:S01]  /*8840*/  F2FP.F16.F32.PACK_AB R206, R177, R206 ;  /* 0x000000ceb1ce723e */ /* 0x000fe200000000ff */
[----:B------:R-:W-:Y:S01]  /*8850*/  FADD.FTZ R163, R169, R166 ;  /* 0x000000a6a9a37221 */ /* 0x000fe20000010000 */
[----:B------:R-:W-:Y:S01]  /*8860*/  FADD.FTZ R160, R170, R159 ;  /* 0x0000009faaa07221 */ /* 0x000fe20000010000 */
[----:B------:R-:W-:-:S02]  /*8870*/  F2FP.F16.F32.PACK_AB R207, R172, R207 ;  /* 0x000000cfaccf723e */ /* 0x000fc400000000ff */
[----:B------:R-:W-:Y:S01]  /*8880*/  FADD.FTZ R162, R202, R163 ;  /* 0x000000a3caa27221 */ /* 0x000fe20000010000 */
[----:B------:R-:W-:Y:S01]  /*8890*/  FADD.FTZ R159, R203, R160 ;  /* 0x000000a0cb9f7221 */ /* 0x000fe20000010000 */
[----:B------:R-:W-:Y:S02]  /*88a0*/  F2FP.F16.F32.PACK_AB R200, R169, R200 ;  /* 0x000000c8a9c8723e */ /* 0x000fe400000000ff */
[----:B------:R-:W-:Y:S01]  /*88b0*/  FADD.FTZ R163, R173, R162 ;  /* 0x000000a2ada37221 */ /* 0x000fe20000010000 */
[----:B------:R-:W-:Y:S01]  /*88c0*/  FADD.FTZ R160, R174, R159 ;  /* 0x0000009faea07221 */ /* 0x000fe20000010000 */
[----:B------:R-:W-:Y:S02]  /*88d0*/  F2FP.F16.F32.PACK_AB R201, R170, R201 ;  /* 0x000000c9aac9723e */ /* 0x000fe400000000ff */
[----:B------:R-:W-:Y:S01]  /*88e0*/  FADD.FTZ R162, R196, R163 ;  /* 0x000000a3c4a27221 */ /* 0x000fe20000010000 */
[----:B0-----:R-:W-:Y:S01]  /*88f0*/  FADD.FTZ R157, R5, R160 ;  /* 0x000000a0059d7221 */ /* 0x001fe20000010000 */
[----:B------:R-:W-:-:S02]  /*8900*/  F2FP.F16.F32.PACK_AB R202, R173, R202 ;  /* 0x000000caadca723e */ /* 0x000fc400000000ff */
[----:B------:R-:W-:Y:S01]  /*8910*/  FADD.FTZ R159, R181, R162 ;  /* 0x000000a2b59f7221 */ /* 0x000fe20000010000 */
[----:B------:R-:W-:Y:S01]  /*8920*/  FADD.FTZ R160, R14, R157 ;  /* 0x0000009d0ea07221 */ /* 0x000fe20000010000 */
[----:B------:R-:W-:Y:S02]  /*8930*/  F2FP.F16.F32.PACK_AB R203, R174, R203 ;  /* 0x000000cbaecb723e */ /* 0x000fe400000000ff */
[----:B------:R-:W-:Y:S01]  /*8940*/  FADD.FTZ R162, R198, R159 ;  /* 0x0000009fc6a27221 */ /* 0x000fe20000010000 */
[----:B------:R-:W-:Y:S01]  /*8950*/  FADD.FTZ R155, R199, R160 ;  /* 0x000000a0c79b7221 */ /* 0x000fe20000010000 */
[----:B------:R-:W-:Y:S02]  /*8960*/  F2FP.F16.F32.PACK_AB R196, R181, R196 ;  /* 0x000000c4b5c4723e */ /* 0x000fe400000000ff */
[C---:B------:R-:W-:Y:S01]  /*8970*/  FADD.FTZ R162, R161.reuse, R162 ;  /* 0x000000a2a1a27221 */ /* 0x040fe20000010000 */
[----:B-1----:R-:W-:Y:S01]  /*8980*/  FADD.FTZ R155, R154, R155 ;  /* 0x0000009b9a9b7221 */ /* 0x002fe20000010000 */
[----:B------:R-:W-:-:S02]  /*8990*/  F2FP.F16.F32.PACK_AB R198, R161, R198 ;  /* 0x000000c6a1c6723e */ /* 0x000fc400000000ff */
[----:B------:R-:W-:Y:S01]  /*89a0*/  FADD.FTZ R5, R21, R162 ;  /* 0x000000a215057221 */ /* 0x000fe20000010000 */
[----:B------:R-:W-:Y:S01]  /*89b0*/  FADD.FTZ R155, R164, R155 ;  /* 0x0000009ba49b7221 */ /* 0x000fe20000010000 */
[----:B------:R-:W-:Y:S01]  /*89c0*/  F2FP.F16.F32.PACK_AB R199, R154, R199 ;  /* 0x000000c79ac7723e */ /* 0x000fe200000000ff */
[----:B------:R-:W-:Y:S02]  /*89d0*/  IMAD.MOV.U32 R21, RZ, RZ, R4 ;  /* 0x000000ffff157224 */ /* 0x000fe400078e0004 */
[----:B------:R-:W-:Y:S01]  /*89e0*/  FADD.FTZ R14, R152, R5 ;  /* 0x00000005980e7221 */ /* 0x000fe20000010000 */
[C---:B------:R-:W-:Y:S01]  /*89f0*/  FADD.FTZ R155, R193.reuse, R155 ;  /* 0x0000009bc19b7221 */ /* 0x040fe20000010000 */
[----:B------:R-:W-:Y:S02]  /*8a00*/  F2FP.F16.F32.PACK_AB R193, R193, R164 ;  /* 0x000000a4c1c1723e */ /* 0x000fe400000000ff */
[----:B------:R-:W-:Y:S01]  /*8a10*/  FADD.FTZ R5, R153, R14 ;  /* 0x0000000e99057221 */ /* 0x000fe20000010000 */
[----:B------:R-:W-:Y:S01]  /*8a20*/  FADD.FTZ R155, R158, R155 ;  /* 0x0000009b9e9b7221 */ /* 0x000fe20000010000 */
[----:B------:R-:W-:-:S02]  /*8a30*/  F2FP.F16.F32.PACK_AB R195, R156, R158 ;  /* 0x0000009e9cc3723e */ /* 0x000fc400000000ff */
[----:B------:R-:W-:Y:S01]  /*8a40*/  FADD.FTZ R14, R20, R5 ;  /* 0x00000005140e7221 */ /* 0x000fe20000010000 */
[----:B------:R-:W-:Y:S01]  /*8a50*/  FADD.FTZ R5, R156, R155 ;  /* 0x0000009b9c057221 */ /* 0x000fe20000010000 */
[----:B------:R-:W-:Y:S01]  /*8a60*/  IMAD.MOV.U32 R20, RZ, RZ, R3 ;  /* 0x000000ffff147224 */ /* 0x000fe200078e0003 */
[----:B------:R-:W-:Y:S06]  /*8a70*/  @P2 BRA `(.L_x_24) ;  /* 0xffffffc4007c2947 */ /* 0x000fec000383ffff */
.L_x_15:
[----:B------:R-:W-:Y:S06]  /*8a80*/  BAR.ARV 0x8, 0x180 ;  /* 0x0206000000007b1d */ /* 0x000fec0000002000 */
        /* <DEDUP_REMOVED lines=128> */
[----:B------:R-:W-:Y:S06]  /*9290*/  @!P0 BRA `(.L_x_25) ;  /* 0x0000000000048947 */ /* 0x000fec0003800000 */
[----:B------:R-:W-:Y:S01]  /*92a0*/  BPT.TRAP 0x1 ;  /* 0x000000040000795c */ /* 0x000fe20000300000 */
.L_x_25:
[----:B------:R-:W0:Y:S01]  /*92b0*/  S2UR UR5, SR_CgaCtaId ;  /* 0x00000000000579c3 */ /* 0x000e220000008800 */
[----:B------:R-:W-:Y:S01]  /*92c0*/  R2UR UR6, R16 ;  /* 0x00000000100672ca */ /* 0x000fe200000e0000 */
[----:B------:R-:W-:-:S12]  /*92d0*/  UMOV UR4, 0x400 ;  /* 0x0000040000047882 */ /* 0x000fd80000000000 */
[----:B------:R-:W-:-:S05]  /*92e0*/  IMAD.U32 R0, RZ, RZ, UR6 ;  /* 0x00000006ff007e24 */ /* 0x000fca000f8e00ff */
[----:B------:R-:W-:Y:S01]  /*92f0*/  SHF.L.U32 R0, R0, 0x1f, RZ ;  /* 0x0000001f00007819 */ /* 0x000fe200000006ff */
[----:B0-----:R-:W-:-:S04]  /*9300*/  ULEA UR4, UR5, UR4, 0x18 ;  /* 0x0000000405047291 */ /* 0x001fc8000f8ec03f */
[----:B------:R-:W-:-:S09]  /*9310*/  ULEA UR12, UR60, UR4, 0x3 ;  /* 0x000000043c0c7291 */ /* 0x000fd2000f8e183f */
[----:B------:R0:W1:Y:S01]  /*9320*/  SYNCS.PHASECHK.TRANS64.TRYWAIT P2, [UR12+0x38850], R0 ;  /* 0x03885000ff0075a7 */ /* 0x000062000804014c */
[----:B------:R-:W-:Y:S05]  /*9330*/  @!P0 BRA `(.L_x_26) ;  /* 0x0000000000048947 */ /* 0x000fea0003800000 */
[----:B------:R-:W-:Y:S01]  /*9340*/  BPT.TRAP 0x1 ;  /* 0x000000040000795c */ /* 0x000fe20000300000 */
.L_x_26:
[----:B-1----:R-:W-:Y:S05]  /*9350*/  @P2 BRA `(.L_x_27) ;  /* 0x0000000000082947 */ /* 0x002fea0003800000 */
[----:B------:R-:W1:Y:S02]  /*9360*/  SYNCS.PHASECHK.TRANS64.TRYWAIT P0, [UR12+0x38850], R0 ;  /* 0x03885000ff0075a7 */ /* 0x000e64000800014c */
[----:B-1----:R-:W-:Y:S05]  /*9370*/  @!P0 BRA `(.L_x_28) ;  /* 0x0000007800b88947 */ /* 0x002fea0003800000 */
.L_x_27:
[----:B------:R-:W-:Y:S01]  /*9380*/  UIADD3 UR5, UR4, 0x400, URZ ;  /* 0x0000040004057890 */ /* 0x000fe2000fffe03f */
[----:B------:R-:W-:Y:S01]  /*9390*/  WARPGROUP.ARRIVE ;  /* 0x00000000000079c5 */ /* 0x000fe20000000000 */
[----:B------:R-:W-:Y:S01]  /*93a0*/  UMOV UR7, 0x40000040 ;  /* 0x4000004000077882 */ /* 0x000fe20000000000 */
[----:B01----:R-:W0:Y:S01]  /*93b0*/  SHFL.BFLY PT, R0, R5, 0x2, 0x1f ;  /* 0x0c401f0005007f89 */ /* 0x003e2200000e0000 */
[----:B------:R-:W-:Y:S01]  /*93c0*/  USHF.R.U32.HI UR5, URZ, 0x4, UR5 ;  /* 0x000000043f057899 */ /* 0x000fe20008011605 */
[----:B------:R-:W-:Y:S01]  /*93d0*/  IMAD R155, R213, 0x40, R17 ;  /* 0x00000040d59b7824 */ /* 0x000fe200078e0211 */
[----:B------:R-:W-:Y:S01]  /*93e0*/  R2UR UR13, R215 ;  /* 0x00000000d70d72ca */ /* 0x000fe200000e0000 */
[----:B------:R-:W1:Y:S01]  /*93f0*/  SHFL.BFLY PT, R7, R14, 0x2, 0x1f ;  /* 0x0c401f000e077f89 */ /* 0x000e6200000e0000 */
[----:B------:R-:W-:Y:S01]  /*9400*/  ULOP3.LUT UR5, UR5, 0x3fff, URZ, 0xc0, !UPT ;  /* 0x00003fff05057892 */ /* 0x000fe2000f8ec03f */
[----:B------:R-:W-:Y:S01]  /*9410*/  IMAD.MOV.U32 R6, RZ, RZ, RZ ;  /* 0x000000ffff067224 */ /* 0x000fe200078e00ff */
[----:B------:R-:W-:Y:S01]  /*9420*/  R2UR UR14, R216 ;  /* 0x00000000d80e72ca */ /* 0x000fe200000e0000 */
[----:B------:R-:W-:Y:S01]  /*9430*/  IMAD.U32 R13, RZ, RZ, UR10 ;  /* 0x0000000aff0d7e24 */ /* 0x000fe2000f8e00ff */
[----:B------:R-:W-:-:S04]  /*9440*/  ULOP3.LUT UR5, UR5, 0x2800000, URZ, 0xfc, !UPT ;  /* 0x0280000005057892 */ /* 0x000fc8000f8efc3f */
[----:B------:R-:W-:-:S07]  /*9450*/  UIMAD UR8, UR60, 0xa00, UR5 ;  /* 0x00000a003c0878a4 */ /* 0x000fce000f8e0205 */
[----:B------:R-:W-:Y:S01]  /*9460*/  UMOV UR6, UR8 ;  /* 0x0000000800067c82 */ /* 0x000fe20008000000 */
[----:B------:R-:W2:Y:S02]  /*9470*/  S2UR UR5, SR_SWINHI ;  /* 0x00000000000579c3 */ /* 0x000ea40000002f00 */
[----:B--2---:R-:W-:Y:S01]  /*9480*/  HGMMA.64x256x16.F32 R24, R208, gdesc[UR4].tnspB, R24, gsb0 ;  /* 0x43e00004d0187df0 */ /* 0x004fe20008000818 */
[----:B------:R-:W-:Y:S01]  /*9490*/  UIADD3 UR6, UR8, 0x80, URZ ;  /* 0x0000008008067890 */ /* 0x000fe2000fffe03f */
[----:B0-----:R-:W-:Y:S01]  /*94a0*/  FADD.FTZ R2, R0, R5 ;  /* 0x0000000500027221 */ /* 0x001fe20000010000 */
[----:B------:R-:W-:Y:S01]  /*94b0*/  UMOV UR7, 0x40000040 ;  /* 0x4000004000077882 */ /* 0x000fe20000000000 */
[----:B------:R-:W-:Y:S02]  /*94c0*/  IMAD.MOV.U32 R5, RZ, RZ, RZ ;  /* 0x000000ffff057224 */ /* 0x000fe400078e00ff */
[----:B-1----:R-:W-:Y:S01]  /*94d0*/  FADD.FTZ R7, R7, R14 ;  /* 0x0000000e07077221 */ /* 0x002fe20000010000 */
[----:B------:R-:W0:Y:S04]  /*94e0*/  SHFL.BFLY PT, R9, R2, 0x1, 0x1f ;  /* 0x0c201f0002097f89 */ /* 0x000e2800000e0000 */
[----:B------:R-:W1:Y:S01]  /*94f0*/  SHFL.BFLY PT, R0, R7, 0x1, 0x1f ;  /* 0x0c201f0007007f89 */ /* 0x000e6200000e0000 */
[----:B0-----:R-:W-:Y:S01]  /*9500*/  FADD.FTZ R11, R2, R9 ;  /* 0x00000009020b7221 */ /* 0x001fe20000010000 */
[----:B------:R-:W-:-:S02]  /*9510*/  IMAD.MOV.U32 R2, RZ, RZ, -0x800000 ;  /* 0xff800000ff027424 */ /* 0x000fc400078e00ff */
[----:B-1----:R-:W-:Y:S02]  /*9520*/  FADD.FTZ R10, R7, R0 ;  /* 0x00000000070a7221 */ /* 0x002fe40000010000 */
[----:B------:R-:W-:Y:S01]  /*9530*/  FSETP.NE.FTZ.AND P2, PT, R11, RZ, PT ;  /* 0x000000ff0b00720b */ /* 0x000fe20003f55000 */
[----:B------:R-:W-:Y:S01]  /*9540*/  IMAD.U32 R7, RZ, RZ, UR10 ;  /* 0x0000000aff077e24 */ /* 0x000fe2000f8e00ff */
[----:B------:R-:W-:Y:S01]  /*9550*/  ULDC UR10, c[0x0][0xc44] ;  /* 0x00031100000a7ab9 */ /* 0x000fe20000000800 */
[----:B------:R-:W-:Y:S01]  /*9560*/  IMAD.MOV.U32 R0, RZ, RZ, -0x800000 ;  /* 0xff800000ff007424 */ /* 0x000fe200078e00ff */
[----:B------:R-:W-:-:S09]  /*9570*/  FSETP.NE.FTZ.AND P0, PT, R10, RZ, PT ;  /* 0x000000ff0a00720b */ /* 0x000fd20003f15000 */
[----:B------:R-:W0:Y:S01]  /*9580*/  @P2 MUFU.LG2 R9, R11 ;  /* 0x0000000b00092308 */ /* 0x000e220000000c00 */
[----:B------:R-:W-:-:S03]  /*9590*/  @P2 FMUL.FTZ R13, R13, 0.69314718246459960938 ;  /* 0x3f3172180d0d2820 */ /* 0x000fc60000410000 */
[----:B------:R-:W-:-:S04]  /*95a0*/  @P0 FMUL.FTZ R7, R7, 0.69314718246459960938 ;  /* 0x3f31721807070820 */ /* 0x000fc80000410000 */
[----:B------:R-:W1:Y:S08]  /*95b0*/  @P0 MUFU.LG2 R8, R10 ;  /* 0x0000000a00080308 */ /* 0x000e700000000c00 */
[----:B------:R0:W2:Y:S08]  /*95c0*/  @P0 MUFU.RCP R6, R10 ;  /* 0x0000000a00060308 */ /* 0x0000b00000001000 */
[----:B------:R3:W4:Y:S01]  /*95d0*/  @P2 MUFU.RCP R5, R11 ;  /* 0x0000000b00052308 */ /* 0x0007220000001000 */
[----:B0-----:R-:W-:Y:S01]  /*95e0*/  @P2 FMUL.FTZ R10, R9, 0.69314718246459960938 ;  /* 0x3f317218090a2820 */ /* 0x001fe20000410000 */
[----:B-1----:R-:W-:-:S03]  /*95f0*/  @P0 FMUL.FTZ R8, R8, 0.69314718246459960938 ;  /* 0x3f31721808080820 */ /* 0x002fc60000410000 */
[----:B------:R-:W-:Y:S01]  /*9600*/  @P2 FFMA.FTZ R0, R13, R3, R10 ;  /* 0x000000030d002223 */ /* 0x000fe2000001000a */
[----:B------:R-:W-:Y:S01]  /*9610*/  @P0 FFMA.FTZ R2, R7, R4, R8 ;  /* 0x0000000407020223 */ /* 0x000fe20000010008 */
        /* <DEDUP_REMOVED lines=11> */
[----:B------:R-:W-:Y:S01]  /*96d0*/  UIADD3 UR8, UR8, 0x200, URZ ;  /* 0x0000020008087890 */ /* 0x000fe2000fffe03f */
[----:B------:R-:W-:Y:S02]  /*96e0*/  WARPGROUP.DEPBAR.LE gsb0, 0x0 ;  /* 0x00008000000079c5 */ /* 0x000fe40000010000 */
[----:B------:R-:W-:-:S15]  /*96f0*/  WARPGROUP.ARRIVE ;  /* 0x00000000000079c5 */ /* 0x000fde0000000000 */
[----:B------:R-:W-:-:S07]  /*9700*/  NOP ;  /* 0x0000000000007918 */ /* 0x000fce0000000000 */
[----:B------:R-:W-:Y:S01]  /*9710*/  HGMMA.64x256x16.F32 R24, R196, gdesc[UR4].tnspB, R24, gsb0 ;  /* 0x43e00004c4187df0 */ /* 0x000fe20008000818 */
[----:B------:R-:W-:Y:S01]  /*9720*/  UMOV UR6, UR4 ;  /* 0x0000000400067c82 */ /* 0x000fe20008000000 */
[----:B------:R-:W-:Y:S01]  /*9730*/  UMOV UR7, UR5 ;  /* 0x0000000500077c82 */ /* 0x000fe20008000000 */
[----:B------:R-:W-:Y:S01]  /*9740*/  UIADD3 UR5, -UR13, URZ, URZ ;  /* 0x0000003f0d057290 */ /* 0x000fe2000fffe13f */
[----:B------:R-:W-:Y:S01]  /*9750*/  IMAD.U32 R222, RZ, RZ, UR6 ;  /* 0x00000006ffde7e24 */ /* 0x000fe2000f8e00ff */
[----:B------:R-:W-:Y:S01]  /*9760*/  UMOV UR6, UR8 ;  /* 0x0000000800067c82 */ /* 0x000fe20008000000 */
[----:B------:R-:W-:Y:S01]  /*9770*/  IMAD.U32 R223, RZ, RZ, UR7 ;  /* 0x00000007ffdf7e24 */ /* 0x000fe2000f8e00ff */
[----:B------:R-:W-:Y:S01]  /*9780*/  UMOV UR7, 0x40000040 ;  /* 0x4000004000077882 */ /* 0x000fe20000000000 */
[----:B------:R-:W-:Y:S01]  /*9790*/  UIMAD UR10, UR10, UR5, UR14 ;  /* 0x000000050a0a72a4 */ /* 0x000fe2000f8e020e */
[----:B------:R-:W-:Y:S01]  /*97a0*/  IMAD.WIDE R154, R155, 0x2, R222 ;  /* 0x000000029b9a7825 */ /* 0x000fe200078e02de */
[----:B------:R-:W-:-:S02]  /*97b0*/  ULDC.64 UR8, c[0x0][0xb90] ;  /* 0x0002e40000087ab9 */ /* 0x000fc40000000a00 */
[----:B------:R-:W-:Y:S01]  /*97c0*/  USHF.R.S32.HI UR11, URZ, 0x1f, UR10 ;  /* 0x0000001f3f0b7899 */ /* 0x000fe2000801140a */
[----:B------:R-:W-:Y:S01]  /*97d0*/  IMAD.WIDE R222, R224, 0x2, R222 ;  /* 0x00000002e0de7825 */ /* 0x000fe200078e02de */
[----:B------:R-:W-:Y:S02]  /*97e0*/  LOP3.LUT R187, R154, 0x380, RZ, 0xc0, !PT ;  /* 0x000003809abb7812 */ /* 0x000fe400078ec0ff */
[----:B------:R-:W-:Y:S01]  /*97f0*/  UIMAD UR5, UR11, UR8, URZ ;  /* 0x000000080b0572a4 */ /* 0x000fe2000f8e023f */
[----:B------:R-:W-:-:S03]  /*9800*/  IADD3 R211, P4, R222, 0xc060, RZ ;  /* 0x0000c060ded37810 */ /* 0x000fc60007f9e0ff */
[----:B------:R-:W-:Y:S01]  /*9810*/  UIMAD UR5, UR10, UR9, UR5 ;  /* 0x000000090a0572a4 */ /* 0x000fe2000f8e0205 */
[C---:B------:R-:W-:Y:S02]  /*9820*/  IADD3 R169, P3, R222.reuse, 0xc040, RZ ;  /* 0x0000c040dea97810 */ /* 0x040fe40007f7e0ff */
[----:B------:R-:W-:Y:S02]  /*9830*/  LOP3.LUT R210, R211, 0x380, RZ, 0xc0, !PT ;  /* 0x00000380d3d27812 */ /* 0x000fe400078ec0ff */
[----:B------:R-:W-:Y:S01]  /*9840*/  IADD3 R14, P2, R222, 0xc020, RZ ;  /* 0x0000c020de0e7810 */ /* 0x000fe20007f5e0ff */
[--C-:B------:R-:W-:Y:S01]  /*9850*/  IMAD.X R209, RZ, RZ, R223.reuse, P3 ;  /* 0x000000ffffd17224 */ /* 0x100fe200018e06df */
[----:B------:R-:W-:Y:S02]  /*9860*/  SHF.R.U64 R210, R210, 0x3, RZ ;  /* 0x00000003d2d27819 */ /* 0x000fe400000012ff */
[----:B------:R-:W-:Y:S01]  /*9870*/  LOP3.LUT R7, R222, 0x380, RZ, 0xc0, !PT ;  /* 0x00000380de077812 */ /* 0x000fe200078ec0ff */
[--C-:B------:R-:W-:Y:S01]  /*9880*/  IMAD.X R9, RZ, RZ, R223.reuse, P2 ;  /* 0x000000ffff097224 */ /* 0x100fe200010e06df */
[----:B------:R-:W-:Y:S01]  /*9890*/  LOP3.LUT R210, R210, R211, RZ, 0x3c, !PT ;  /* 0x000000d3d2d27212 */ /* 0x000fe200078e3cff */
[----:B------:R-:W-:Y:S01]  /*98a0*/  IMAD.X R211, RZ, RZ, R223, P4 ;  /* 0x000000ffffd37224 */ /* 0x000fe200020e06df */
[----:B------:R-:W-:-:S02]  /*98b0*/  IADD3 R167, P6, R222, 0x8060, RZ ;  /* 0x00008060dea77810 */ /* 0x000fc40007fde0ff */
[C---:B------:R-:W-:Y:S02]  /*98c0*/  IADD3 R12, P5, R222.reuse, 0x20, RZ ;  /* 0x00000020de0c7810 */ /* 0x040fe40007fbe0ff */
[C---:B------:R-:W-:Y:S01]  /*98d0*/  IADD3 R165, P4, R222.reuse, 0x8040, RZ ;  /* 0x00008040dea57810 */ /* 0x040fe20007f9e0ff */
[--C-:B------:R-:W-:Y:S01]  /*98e0*/  IMAD.X R207, RZ, RZ, R223.reuse, P6 ;  /* 0x000000ffffcf7224 */ /* 0x100fe200030e06df */
[C---:B------:R-:W-:Y:S01]  /*98f0*/  IADD3 R163, P3, R222.reuse, 0x8020, RZ ;  /* 0x00008020dea37810 */ /* 0x040fe20007f7e0ff */
[--C-:B------:R-:W-:Y:S01]  /*9900*/  IMAD.X R15, RZ, RZ, R223.reuse, P5 ;  /* 0x000000ffff0f7224 */ /* 0x100fe200028e06df */
[C---:B------:R-:W-:Y:S01]  /*9910*/  IADD3 R161, P2, R222.reuse, 0x8000, RZ ;  /* 0x00008000dea17810 */ /* 0x040fe20007f5e0ff */
[--C-:B------:R-:W-:Y:S01]  /*9920*/  IMAD.X R205, RZ, RZ, R223.reuse, P4 ;  /* 0x000000ffffcd7224 */ /* 0x100fe200020e06df */
[----:B------:R-:W-:Y:S01]  /*9930*/  IADD3 R156, P0, R222, 0xc000, RZ ;  /* 0x0000c000de9c7810 */ /* 0x000fe20007f1e0ff */
[--C-:B------:R-:W-:Y:S01]  /*9940*/  IMAD.X R13, RZ, RZ, R223.reuse, P3 ;  /* 0x000000ffff0d7224 */ /* 0x100fe200018e06df */
[----:B------:R-:W-:Y:S01]  /*9950*/  SHF.R.U64 R7, R7, 0x3, RZ ;  /* 0x0000000307077819 */ /* 0x000fe200000012ff */
[----:B------:R-:W-:Y:S01]  /*9960*/  IMAD.X R203, RZ, RZ, R223, P2 ;  /* 0x000000ffffcb7224 */ /* 0x000fe200010e06df */
[----:B------:R-:W-:-:S02]  /*9970*/  LOP3.LUT R8, R14, 0x380, RZ, 0xc0, !PT ;  /* 0x000003800e087812 */ /* 0x000fc400078ec0ff */
[----:B---3--:R-:W-:Y:S02]  /*9980*/  IADD3.X R11, RZ, R223, RZ, P0, !PT ;  /* 0x000000dfff0b7210 */ /* 0x008fe400007fe4ff */
[C---:B------:R-:W-:Y:S02]  /*9990*/  IADD3 R152, P0, R222.reuse, 0x4060, RZ ;  /* 0x00004060de987810 */ /* 0x040fe40007f1e0ff */
[C---:B------:R-:W-:Y:S02]  /*99a0*/  IADD3 R20, P6, R222.reuse, 0x40, RZ ;  /* 0x00000040de147810 */ /* 0x040fe40007fde0ff */
[C---:B------:R-:W-:Y:S01]  /*99b0*/  IADD3 R159, P5, R222.reuse, 0x4040, RZ ;  /* 0x00004040de9f7810 */ /* 0x040fe20007fbe0ff */
[--C-:B------:R-:W-:Y:S01]  /*99c0*/  IMAD.X R201, RZ, RZ, R223.reuse, P0 ;  /* 0x000000ffffc97224 */ /* 0x100fe200000e06df */
[C---:B------:R-:W-:Y:S01]  /*99d0*/  IADD3 R157, P4, R222.reuse, 0x4020, RZ ;  /* 0x00004020de9d7810 */ /* 0x040fe20007f9e0ff */
[--C-:B------:R-:W-:Y:S01]  /*99e0*/  IMAD.X R153, RZ, RZ, R223.reuse, P6 ;  /* 0x000000ffff997224 */ /* 0x100fe200030e06df */
[C---:B------:R-:W-:Y:S01]  /*99f0*/  IADD3 R4, P3, R222.reuse, 0x4000, RZ ;  /* 0x00004000de047810 */ /* 0x040fe20007f7e0ff */
[----:B------:R-:W-:Y:S01]  /*9a00*/  IMAD.X R21, RZ, RZ, R223, P5 ;  /* 0x000000ffff157224 */ /* 0x000fe200028e06df */
[----:B------:R-:W-:-:S02]  /*9a10*/  IADD3 R3, P2, R222, 0x60, RZ ;  /* 0x00000060de037810 */ /* 0x000fc40007f5e0ff */
[----:B------:R-:W-:Y:S02]  /*9a20*/  LOP3.LUT R222, R7, R222, RZ, 0x3c, !PT ;  /* 0x000000de07de7212 */ /* 0x000fe400078e3cff */
[----:B------:R-:W-:Y:S01]  /*9a30*/  SHF.R.U64 R7, R8, 0x3, RZ ;  /* 0x0000000308077819 */ /* 0x000fe200000012ff */
[----:B------:R-:W-:Y:S01]  /*9a40*/  IMAD.X R191, RZ, RZ, R223, P2 ;  /* 0x000000ffffbf7224 */ /* 0x000fe200010e06df */
[----:B------:R-:W-:Y:S02]  /*9a50*/  LOP3.LUT R10, R156, 0x380, RZ, 0xc0, !PT ;  /* 0x000003809c0a7812 */ /* 0x000fe400078ec0ff */
[----:B------:R-:W-:Y:S02]  /*9a60*/  LOP3.LUT R8, R7, R14, RZ, 0x3c, !PT ;  /* 0x0000000e07087212 */ /* 0x000fe400078e3cff */
[----:B------:R-:W-:Y:S02]  /*9a70*/  SHF.R.U64 R7, R10, 0x3, RZ ;  /* 0x000000030a077819 */ /* 0x000fe400000012ff */
[----:B------:R-:W-:-:S02]  /*9a80*/  LOP3.LUT R14, R167, 0x380, RZ, 0xc0, !PT ;  /* 0x00000380a70e7812 */ /* 0x000fc400078ec0ff */
[----:B------:R-:W-:Y:S02]  /*9a90*/  LOP3.LUT R10, R7, R156, RZ, 0x3c, !PT ;  /* 0x0000009c070a7212 */ /* 0x000fe400078e3cff */
[----:B------:R-:W-:Y:S02]  /*9aa0*/  LOP3.LUT R7, R12, 0x380, RZ, 0xc0, !PT ;  /* 0x000003800c077812 */ /* 0x000fe400078ec0ff */
[----:B------:R-:W-:Y:S02]  /*9ab0*/  LOP3.LUT R158, R169, 0x380, RZ, 0xc0, !PT ;  /* 0x00000380a99e7812 */ /* 0x000fe400078ec0ff */
[----:B------:R-:W-:Y:S02]  /*9ac0*/  LOP3.LUT R156, R165, 0x380, RZ, 0xc0, !PT ;  /* 0x00000380a59c7812 */ /* 0x000fe400078ec0ff */
[----:B------:R-:W-:Y:S02]  /*9ad0*/  SHF.R.U64 R14, R14, 0x3, RZ ;  /* 0x000000030e0e7819 */ /* 0x000fe400000012ff */
[----:B------:R-:W-:-:S02]  /*9ae0*/  SHF.R.U64 R7, R7, 0x3, RZ ;  /* 0x0000000307077819 */ /* 0x000fc400000012ff */
[----:B------:R-:W-:Y:S02]  /*9af0*/  SHF.R.U64 R158, R158, 0x3, RZ ;  /* 0x000000039e9e7819 */ /* 0x000fe400000012ff */
[----:B------:R-:W-:Y:S02]  /*9b00*/  SHF.R.U64 R156, R156, 0x3, RZ ;  /* 0x000000039c9c7819 */ /* 0x000fe400000012ff */
[----:B------:R-:W-:Y:S02]  /*9b10*/  LOP3.LUT R206, R14, R167, RZ, 0x3c, !PT ;  /* 0x000000a70ece7212 */ /* 0x000fe400078e3cff */
[----:B------:R-:W-:Y:S02]  /*9b20*/  LOP3.LUT R14, R7, R12, RZ, 0x3c, !PT ;  /* 0x0000000c070e7212 */ /* 0x000fe400078e3cff */
[----:B------:R-:W-:Y:S02]  /*9b30*/  LOP3.LUT R208, R158, R169, RZ, 0x3c, !PT ;  /* 0x000000a99ed07212 */ /* 0x000fe400078e3cff */
[----:B------:R-:W-:-:S02]  /*9b40*/  LOP3.LUT R204, R156, R165, RZ, 0x3c, !PT ;  /* 0x000000a59ccc7212 */ /* 0x000fc400078e3cff */
[----:B------:R-:W-:Y:S02]  /*9b50*/  LOP3.LUT R7, R152, 0x380, RZ, 0xc0, !PT ;  /* 0x0000038098077812 */ /* 0x000fe400078ec0ff */
[----:B------:R-:W-:Y:S02]  /*9b60*/  LOP3.LUT R158, R163, 0x380, RZ, 0xc0, !PT ;  /* 0x00000380a39e7812 */ /* 0x000fe400078ec0ff */
[----:B------:R-:W-:Y:S02]  /*9b70*/  LOP3.LUT R156, R161, 0x380, RZ, 0xc0, !PT ;  /* 0x00000380a19c7812 */ /* 0x000fe400078ec0ff */
[----:B------:R-:W-:Y:S02]  /*9b80*/  SHF.R.U64 R7, R7, 0x3, RZ ;  /* 0x0000000307077819 */ /* 0x000fe400000012ff */
[----:B------:R-:W-:Y:S02]  /*9b90*/  SHF.R.U64 R158, R158, 0x3, RZ ;  /* 0x000000039e9e7819 */ /* 0x000fe400000012ff */
[----:B------:R-:W-:-:S02]  /*9ba0*/  SHF.R.U64 R156, R156, 0x3, RZ ;  /* 0x000000039c9c7819 */ /* 0x000fc400000012ff */
[----:B------:R-:W-:Y:S02]  /*9bb0*/  LOP3.LUT R200, R7, R152, RZ, 0x3c, !PT ;  /* 0x0000009807c87212 */ /* 0x000fe400078e3cff */
[----:B------:R-:W-:Y:S02]  /*9bc0*/  LOP3.LUT R12, R158, R163, RZ, 0x3c, !PT ;  /* 0x000000a39e0c7212 */ /* 0x000fe400078e3cff */
[----:B------:R-:W-:Y:S02]  /*9bd0*/  LOP3.LUT R202, R156, R161, RZ, 0x3c, !PT ;  /* 0x000000a19cca7212 */ /* 0x000fe400078e3cff */
[----:B------:R-:W-:Y:S02]  /*9be0*/  LOP3.LUT R7, R20, 0x380, RZ, 0xc0, !PT ;  /* 0x0000038014077812 */ /* 0x000fe400078ec0ff */
[----:B------:R-:W-:Y:S02]  /*9bf0*/  LOP3.LUT R158, R159, 0x380, RZ, 0xc0, !PT ;  /* 0x000003809f9e7812 */ /* 0x000fe400078ec0ff */
[----:B------:R-:W-:-:S02]  /*9c00*/  LOP3.LUT R156, R157, 0x380, RZ, 0xc0, !PT ;  /* 0x000003809d9c7812 */ /* 0x000fc400078ec0ff */
[----:B------:R-:W-:Y:S02]  /*9c10*/  SHF.R.U64 R7, R7, 0x3, RZ ;  /* 0x0000000307077819 */ /* 0x000fe400000012ff */
[----:B------:R-:W-:Y:S02]  /*9c20*/  SHF.R.U64 R158, R158, 0x3, RZ ;  /* 0x000000039e9e7819 */ /* 0x000fe400000012ff */
[----:B------:R-:W-:Y:S02]  /*9c30*/  SHF.R.U64 R156, R156, 0x3, RZ ;  /* 0x000000039c9c7819 */ /* 0x000fe400000012ff */
[----:B------:R-:W-:Y:S02]  /*9c40*/  LOP3.LUT R152, R7, R20, RZ, 0x3c, !PT ;  /* 0x0000001407987212 */ /* 0x000fe400078e3cff */
[----:B------:R-:W-:Y:S02]  /*9c50*/  LOP3.LUT R20, R158, R159, RZ, 0x3c, !PT ;  /* 0x0000009f9e147212 */ /* 0x000fe400078e3cff */
[----:B------:R-:W-:-:S02]  /*9c60*/  IADD3 R163, P2, R154, 0x3000, RZ ;  /* 0x000030009aa37810 */ /* 0x000fc40007f5e0ff */
[C---:B------:R-:W-:Y:S02]  /*9c70*/  IADD3 R167, P0, R154.reuse, 0x4000, RZ ;  /* 0x000040009aa77810 */ /* 0x040fe40007f1e0ff */
[----:B------:R-:W-:Y:S02]  /*9c80*/  LOP3.LUT R162, R163, 0x380, RZ, 0xc0, !PT ;  /* 0x00000380a3a27812 */ /* 0x000fe400078ec0ff */
[C---:B------:R-:W-:Y:S02]  /*9c90*/  IADD3 R171, P6, R154.reuse, 0x5000, RZ ;  /* 0x000050009aab7810 */ /* 0x040fe40007fde0ff */
[----:B------:R-:W-:Y:S02]  /*9ca0*/  IADD3 R173, P5, R154, 0x6000, RZ ;  /* 0x000060009aad7810 */ /* 0x000fe40007fbe0ff */
[----:B------:R-:W-:Y:S02]  /*9cb0*/  SHF.R.U64 R162, R162, 0x3, RZ ;  /* 0x00000003a2a27819 */ /* 0x000fe400000012ff */
[----:B------:R-:W-:-:S02]  /*9cc0*/  LOP3.LUT R166, R167, 0x380, RZ, 0xc0, !PT ;  /* 0x00000380a7a67812 */ /* 0x000fc400078ec0ff */
[----:B------:R-:W-:Y:S02]  /*9cd0*/  LOP3.LUT R170, R171, 0x380, RZ, 0xc0, !PT ;  /* 0x00000380abaa7812 */ /* 0x000fe400078ec0ff */
[----:B------:R-:W-:Y:S02]  /*9ce0*/  LOP3.LUT R172, R173, 0x380, RZ, 0xc0, !PT ;  /* 0x00000380adac7812 */ /* 0x000fe400078ec0ff */
[----:B------:R-:W-:Y:S01]  /*9cf0*/  LOP3.LUT R162, R162, R163, RZ, 0x3c, !PT ;  /* 0x000000a3a2a27212 */ /* 0x000fe200078e3cff */
[----:B------:R-:W-:Y:S01]  /*9d00*/  IMAD.X R163, RZ, RZ, R155, P2 ;  /* 0x000000ffffa37224 */ /* 0x000fe200010e069b */
[----:B------:R-:W-:Y:S02]  /*9d10*/  SHF.R.U64 R166, R166, 0x3, RZ ;  /* 0x00000003a6a67819 */ /* 0x000fe400000012ff */
[----:B------:R-:W-:Y:S02]  /*9d20*/  SHF.R.U64 R170, R170, 0x3, RZ ;  /* 0x00000003aaaa7819 */ /* 0x000fe400000012ff */
[----:B------:R-:W-:-:S02]  /*9d30*/  SHF.R.U64 R172, R172, 0x3, RZ ;  /* 0x00000003acac7819 */ /* 0x000fc400000012ff */
[----:B------:R-:W-:Y:S02]  /*9d40*/  IADD3 R185, P2, R154, 0x9000, RZ ;  /* 0x000090009ab97810 */ /* 0x000fe40007f5e0ff */
[----:B------:R-:W-:Y:S02]  /*9d50*/  LOP3.LUT R160, R3, 0x380, RZ, 0xc0, !PT ;  /* 0x0000038003a07812 */ /* 0x000fe400078ec0ff */
[----:B------:R-:W-:Y:S01]  /*9d60*/  LOP3.LUT R166, R166, R167, RZ, 0x3c, !PT ;  /* 0x000000a7a6a67212 */ /* 0x000fe200078e3cff */
[--C-:B------:R-:W-:Y:S01]  /*9d70*/  IMAD.X R167, RZ, RZ, R155.reuse, P0 ;  /* 0x000000ffffa77224 */ /* 0x100fe200000e069b */
[----:B------:R-:W-:Y:S01]  /*9d80*/  LOP3.LUT R170, R170, R171, RZ, 0x3c, !PT ;  /* 0x000000abaaaa7212 */ /* 0x000fe200078e3cff */
[--C-:B------:R-:W-:Y:S01]  /*9d90*/  IMAD.X R171, RZ, RZ, R155.reuse, P6 ;  /* 0x000000ffffab7224 */ /* 0x100fe200030e069b */
[----:B------:R-:W-:Y:S01]  /*9da0*/  LOP3.LUT R172, R172, R173, RZ, 0x3c, !PT ;  /* 0x000000adacac7212 */ /* 0x000fe200078e3cff */
[----:B------:R-:W-:Y:S01]  /*9db0*/  IMAD.X R173, RZ, RZ, R155, P5 ;  /* 0x000000ffffad7224 */ /* 0x000fe200028e069b */
[----:B------:R-:W-:-:S02]  /*9dc0*/  LOP3.LUT R184, R185, 0x380, RZ, 0xc0, !PT ;  /* 0x00000380b9b87812 */ /* 0x000fc400078ec0ff */
[----:B------:R-:W-:Y:S02]  /*9dd0*/  LOP3.LUT R7, R4, 0x380, RZ, 0xc0, !PT ;  /* 0x0000038004077812 */ /* 0x000fe400078ec0ff */
[----:B------:R-:W-:Y:S02]  /*9de0*/  SHF.R.U64 R160, R160, 0x3, RZ ;  /* 0x00000003a0a07819 */ /* 0x000fe400000012ff */
[C---:B------:R-:W-:Y:S02]  /*9df0*/  IADD3 R161, P0, R154.reuse, 0xa000, RZ ;  /* 0x0000a0009aa17810 */ /* 0x040fe40007f1e0ff */
[C---:B------:R-:W-:Y:S02]  /*9e00*/  IADD3 R169, P6, R154.reuse, 0xb000, RZ ;  /* 0x0000b0009aa97810 */ /* 0x040fe40007fde0ff */
[----:B------:R-:W-:Y:S02]  /*9e10*/  IADD3 R175, P5, R154, 0xc000, RZ ;  /* 0x0000c0009aaf7810 */ /* 0x000fe40007fbe0ff */
[----:B------:R-:W-:-:S02]  /*9e20*/  SHF.R.U64 R184, R184, 0x3, RZ ;  /* 0x00000003b8b87819 */ /* 0x000fc400000012ff */
[----:B------:R-:W-:Y:S02]  /*9e30*/  SHF.R.U64 R7, R7, 0x3, RZ ;  /* 0x0000000307077819 */ /* 0x000fe400000012ff */
[----:B------:R-:W-:Y:S02]  /*9e40*/  LOP3.LUT R190, R160, R3, RZ, 0x3c, !PT ;  /* 0x00000003a0be7212 */ /* 0x000fe400078e3cff */
[----:B------:R-:W-:Y:S02]  /*9e50*/  LOP3.LUT R160, R161, 0x380, RZ, 0xc0, !PT ;  /* 0x00000380a1a07812 */ /* 0x000fe400078ec0ff */
[----:B------:R-:W-:Y:S02]  /*9e60*/  LOP3.LUT R168, R169, 0x380, RZ, 0xc0, !PT ;  /* 0x00000380a9a87812 */ /* 0x000fe400078ec0ff */
[----:B------:R-:W-:Y:S02]  /*9e70*/  LOP3.LUT R174, R175, 0x380, RZ, 0xc0, !PT ;  /* 0x00000380afae7812 */ /* 0x000fe400078ec0ff */
[----:B------:R-:W-:Y:S01]  /*9e80*/  MOV R10, R10 ;  /* 0x0000000a000a7202 */ /* 0x000fe20000000f00 */
[----:B------:R-:W-:Y:S01]  /*9e90*/  IMAD.U32 R11, RZ, RZ, UR12 ;  /* 0x0000000cff0b7e24 */ /* 0x000fe2000f8e00ff */
[----:B------:R-:W-:Y:S01]  /*9ea0*/  LOP3.LUT R184, R184, R185, RZ, 0x3c, !PT ;  /* 0x000000b9b8b87212 */ /* 0x000fe200078e3cff */
[----:B------:R-:W-:Y:S01]  /*9eb0*/  IMAD.X R185, RZ, RZ, R155, P2 ;  /* 0x000000ffffb97224 */ /* 0x000fe200010e069b */
[----:B------:R-:W-:Y:S01]  /*9ec0*/  SHF.R.U64 R160, R160, 0x3, RZ ;  /* 0x00000003a0a07819 */ /* 0x000fe200000012ff */
[----:B------:R-:W-:Y:S01]  /*9ed0*/  USHF.R.S32.HI UR12, URZ, 0x1f, UR13 ;  /* 0x0000001f3f0c7899 */ /* 0x000fe2000801140d */
[----:B------:R-:W-:-:S02]  /*9ee0*/  SHF.R.U64 R168, R168, 0x3, RZ ;  /* 0x00000003a8a87819 */ /* 0x000fc400000012ff */
[----:B------:R-:W-:Y:S02]  /*9ef0*/  SHF.R.U64 R174, R174, 0x3, RZ ;  /* 0x00000003aeae7819 */ /* 0x000fe400000012ff */
[----:B------:R-:W-:Y:S02]  /*9f00*/  SHF.R.U64 R187, R187, 0x3, RZ ;  /* 0x00000003bbbb7819 */ /* 0x000fe400000012ff */
[----:B------:R-:W-:Y:S01]  /*9f10*/  MOV R153, R152 ;  /* 0x0000009800997202 */ /* 0x000fe20000000f00 */
[----:B------:R-:W-:Y:S01]  /*9f20*/  @!P1 VIADD R152, R11, 0x38860 ;  /* 0x000388600b989836 */ /* 0x000fe20000000000 */
[----:B------:R-:W-:Y:S01]  /*9f30*/  LOP3.LUT R160, R160, R161, RZ, 0x3c, !PT ;  /* 0x000000a1a0a07212 */ /* 0x000fe200078e3cff */
[--C-:B------:R-:W-:Y:S01]  /*9f40*/  IMAD.X R161, RZ, RZ, R155.reuse, P0 ;  /* 0x000000ffffa17224 */ /* 0x100fe200000e069b */
[----:B------:R-:W-:Y:S01]  /*9f50*/  LOP3.LUT R168, R168, R169, RZ, 0x3c, !PT ;  /* 0x000000a9a8a87212 */ /* 0x000fe200078e3cff */
[--C-:B------:R-:W-:Y:S01]  /*9f60*/  IMAD.X R169, RZ, RZ, R155.reuse, P6 ;  /* 0x000000ffffa97224 */ /* 0x100fe200030e069b */
[----:B------:R-:W-:Y:S01]  /*9f70*/  LOP3.LUT R174, R174, R175, RZ, 0x3c, !PT ;  /* 0x000000afaeae7212 */ /* 0x000fe200078e3cff */
[--C-:B------:R-:W-:Y:S01]  /*9f80*/  IMAD.X R175, RZ, RZ, R155.reuse, P5 ;  /* 0x000000ffffaf7224 */ /* 0x100fe200028e069b */
[----:B------:R-:W-:Y:S01]  /*9f90*/  LOP3.LUT R186, R187, R154, RZ, 0x3c, !PT ;  /* 0x0000009abbba7212 */ /* 0x000fe200078e3cff */
[----:B------:R-:W-:Y:S01]  /*9fa0*/  IMAD.MOV.U32 R187, RZ, RZ, R155 ;  /* 0x000000ffffbb7224 */ /* 0x000fe200078e009b */
[----:B------:R-:W-:-:S02]  /*9fb0*/  MOV R15, R14 ;  /* 0x0000000e000f7202 */ /* 0x000fc40000000f00 */
[----:B------:R-:W-:Y:S02]  /*9fc0*/  MOV R21, R20 ;  /* 0x0000001400157202 */ /* 0x000fe40000000f00 */
[----:B------:R-:W-:Y:S02]  /*9fd0*/  MOV R13, R12 ;  /* 0x0000000c000d7202 */ /* 0x000fe40000000f00 */
[----:B------:R-:W-:Y:S02]  /*9fe0*/  MOV R12, R200 ;  /* 0x000000c8000c7202 */ /* 0x000fe40000000f00 */
[----:B------:R-:W-:Y:S02]  /*9ff0*/  MOV R14, R202 ;  /* 0x000000ca000e7202 */ /* 0x000fe40000000f00 */
[----:B------:R-:W-:Y:S02]  /*a000*/  MOV R8, R8 ;  /* 0x0000000800087202 */ /* 0x000fe40000000f00 */
[----:B------:R-:W-:Y:S01]  /*a010*/  MOV R9, R204 ;  /* 0x000000cc00097202 */ /* 0x000fe20000000f00 */
[----:B------:R-:W-:-:S02]  /*a020*/  WARPGROUP.DEPBAR.LE gsb0, 0x0 ;  /* 0x00008000000079c5 */ /* 0x000fc40000010000 */
[----:B------:R-:W-:Y:S01]  /*a030*/  WARPGROUP.ARRIVE ;  /* 0x00000000000079c5 */ /* 0x000fe20000000000 */
[--C-:B------:R-:W-:Y:S01]  /*a040*/  IMAD.X R199, RZ, RZ, R223.reuse, P4 ;  /* 0x000000ffffc77224 */ /* 0x100fe200020e06df */
[----:B------:R-:W-:Y:S01]  /*a050*/  LOP3.LUT R198, R156, R157, RZ, 0x3c, !PT ;  /* 0x0000009d9cc67212 */ /* 0x000fe200078e3cff */
[----:B------:R-:W-:Y:S01]  /*a060*/  IMAD.X R197, RZ, RZ, R223, P3 ;  /* 0x000000ffffc57224 */ /* 0x000fe200018e06df */
[C---:B------:R-:W-:Y:S02]  /*a070*/  IADD3 R157, P4, R154.reuse, 0x1000, RZ ;  /* 0x000010009a9d7810 */ /* 0x040fe40007f9e0ff */
[----:B------:R-:W-:Y:S01]  /*a080*/  HGMMA.64x256x16.F32 R24, R192, gdesc[UR4].tnspB, R24, gsb0 ;  /* 0x43e00004c0187df0 */ /* 0x000fe20008000818 */
[----:B------:R-:W-:Y:S01]  /*a090*/  IADD3 R159, P3, R154, 0x2000, RZ ;  /* 0x000020009a9f7810 */ /* 0x000fe20007f7e0ff */
[----:B------:R-:W-:Y:S01]  /*a0a0*/  UIMAD.WIDE.U32 UR6, UR10, UR8, URZ ;  /* 0x000000080a0672a5 */ /* 0x000fe2000f8e003f */
[----:B------:R-:W-:Y:S02]  /*a0b0*/  LOP3.LUT R156, R157, 0x380, RZ, 0xc0, !PT ;  /* 0x000003809d9c7812 */ /* 0x000fe400078ec0ff */
[----:B------:R-:W-:Y:S01]  /*a0c0*/  LOP3.LUT R158, R159, 0x380, RZ, 0xc0, !PT ;  /* 0x000003809f9e7812 */ /* 0x000fe200078ec0ff */
[----:B------:R-:W-:Y:S01]  /*a0d0*/  ULDC.64 UR8, c[0x0][0x208] ;  /* 0x0000820000087ab9 */ /* 0x000fe20000000a00 */
[----:B------:R-:W-:Y:S01]  /*a0e0*/  SHF.R.U64 R156, R156, 0x3, RZ ;  /* 0x000000039c9c7819 */ /* 0x000fe200000012ff */
[----:B------:R-:W-:Y:S01]  /*a0f0*/  IMAD.U32 R188, RZ, RZ, UR6 ;  /* 0x00000006ffbc7e24 */ /* 0x000fe2000f8e00ff */
[----:B------:R-:W-:Y:S01]  /*a100*/  SHF.R.U64 R158, R158, 0x3, RZ ;  /* 0x000000039e9e7819 */ /* 0x000fe200000012ff */
[----:B------:R-:W-:Y:S01]  /*a110*/  UIADD3 UR6, UR7, UR5, URZ ;  /* 0x0000000507067290 */ /* 0x000fe2000fffe03f */
[----:B------:R-:W-:Y:S01]  /*a120*/  LOP3.LUT R156, R156, R157, RZ, 0x3c, !PT ;  /* 0x0000009d9c9c7212 */ /* 0x000fe200078e3cff */
[--C-:B------:R-:W-:Y:S01]  /*a130*/  IMAD.X R157, RZ, RZ, R155.reuse, P4 ;  /* 0x000000ffff9d7224 */ /* 0x100fe200020e069b */
[----:B------:R-:W-:Y:S01]  /*a140*/  LOP3.LUT R158, R158, R159, RZ, 0x3c, !PT ;  /* 0x0000009f9e9e7212 */ /* 0x000fe200078e3cff */
[----:B------:R-:W-:Y:S01]  /*a150*/  IMAD.X R159, RZ, RZ, R155, P3 ;  /* 0x000000ffff9f7224 */ /* 0x000fe200018e069b */
[C---:B------:R-:W-:Y:S01]  /*a160*/  IADD3 R177, P4, R154.reuse, 0x7000, RZ ;  /* 0x000070009ab17810 */ /* 0x040fe20007f9e0ff */
[----:B------:R-:W-:Y:S01]  /*a170*/  IMAD.U32 R189, RZ, RZ, UR7 ;  /* 0x00000007ffbd7e24 */ /* 0x000fe2000f8e00ff */
[----:B------:R-:W-:Y:S01]  /*a180*/  IADD3 R181, P3, R154, 0x8000, RZ ;  /* 0x000080009ab57810 */ /* 0x000fe20007f7e0ff */
[----:B------:R-:W-:Y:S01]  /*a190*/  IMAD.U32 R189, RZ, RZ, UR6 ;  /* 0x00000006ffbd7e24 */ /* 0x000fe2000f8e00ff */
[----:B------:R-:W-:Y:S01]  /*a1a0*/  LOP3.LUT R176, R177, 0x380, RZ, 0xc0, !PT ;  /* 0x00000380b1b07812 */ /* 0x000fe200078ec0ff */
[----:B------:R-:W-:Y:S01]  /*a1b0*/  ULDC.64 UR6, c[0x0][0xb88] ;  /* 0x0002e20000067ab9 */ /* 0x000fe20000000a00 */
[----:B------:R-:W-:-:S02]  /*a1c0*/  LOP3.LUT R180, R181, 0x380, RZ, 0xc0, !PT ;  /* 0x00000380b5b47812 */ /* 0x000fc400078ec0ff */
[----:B------:R-:W-:Y:S02]  /*a1d0*/  SHF.R.U64 R176, R176, 0x3, RZ ;  /* 0x00000003b0b07819 */ /* 0x000fe400000012ff */
[----:B------:R-:W-:Y:S02]  /*a1e0*/  SHF.R.U64 R180, R180, 0x3, RZ ;  /* 0x00000003b4b47819 */ /* 0x000fe400000012ff */
[----:B------:R-:W-:Y:S01]  /*a1f0*/  LOP3.LUT R176, R176, R177, RZ, 0x3c, !PT ;  /* 0x000000b1b0b07212 */ /* 0x000fe200078e3cff */
[--C-:B------:R-:W-:Y:S01]  /*a200*/  IMAD.X R177, RZ, RZ, R155.reuse, P4 ;  /* 0x000000ffffb17224 */ /* 0x100fe200020e069b */
[----:B------:R-:W-:Y:S01]  /*a210*/  LOP3.LUT R180, R180, R181, RZ, 0x3c, !PT ;  /* 0x000000b5b4b47212 */ /* 0x000fe200078e3cff */
[----:B------:R-:W-:Y:S01]  /*a220*/  IMAD.X R181, RZ, RZ, R155, P3 ;  /* 0x000000ffffb57224 */ /* 0x000fe200018e069b */
[C---:B------:R-:W-:Y:S02]  /*a230*/  IADD3 R183, P4, R154.reuse, 0xd000, RZ ;  /* 0x0000d0009ab77810 */ /* 0x040fe40007f9e0ff */
[----:B------:R-:W-:-:S02]  /*a240*/  IADD3 R165, P3, R154, 0xe000, RZ ;  /* 0x0000e0009aa57810 */ /* 0x000fc40007f7e0ff */
[----:B------:R-:W-:Y:S02]  /*a250*/  LOP3.LUT R182, R183, 0x380, RZ, 0xc0, !PT ;  /* 0x00000380b7b67812 */ /* 0x000fe400078ec0ff */
[----:B------:R-:W-:Y:S02]  /*a260*/  LOP3.LUT R164, R165, 0x380, RZ, 0xc0, !PT ;  /* 0x00000380a5a47812 */ /* 0x000fe400078ec0ff */
[----:B------:R-:W-:Y:S02]  /*a270*/  LOP3.LUT R196, R7, R4, RZ, 0x3c, !PT ;  /* 0x0000000407c47212 */ /* 0x000fe400078e3cff */
[----:B------:R-:W-:Y:S02]  /*a280*/  SHF.R.U64 R182, R182, 0x3, RZ ;  /* 0x00000003b6b67819 */ /* 0x000fe400000012ff */
[----:B------:R-:W-:Y:S02]  /*a290*/  SHF.R.U64 R164, R164, 0x3, RZ ;  /* 0x00000003a4a47819 */ /* 0x000fe400000012ff */
[----:B------:R-:W-:-:S02]  /*a2a0*/  IADD3 R4, P2, R154, 0xf000, RZ ;  /* 0x0000f0009a047810 */ /* 0x000fc40007f5e0ff */
[----:B------:R-:W-:Y:S02]  /*a2b0*/  LOP3.LUT R182, R182, R183, RZ, 0x3c, !PT ;  /* 0x000000b7b6b67212 */ /* 0x000fe400078e3cff */
[----:B------:R-:W-:Y:S01]  /*a2c0*/  LOP3.LUT R164, R164, R165, RZ, 0x3c, !PT ;  /* 0x000000a5a4a47212 */ /* 0x000fe200078e3cff */
[--C-:B------:R-:W-:Y:S01]  /*a2d0*/  IMAD.X R165, RZ, RZ, R155.reuse, P3 ;  /* 0x000000ffffa57224 */ /* 0x100fe200018e069b */
[----:B------:R-:W-:Y:S01]  /*a2e0*/  IADD3.X R183, RZ, R155, RZ, P4, !PT ;  /* 0x0000009bffb77210 */ /* 0x000fe200027fe4ff */
[----:B------:R-:W-:Y:S01]  /*a2f0*/  IMAD.X R179, RZ, RZ, R155, P2 ;  /* 0x000000ffffb37224 */ /* 0x000fe200010e069b */
[----:B------:R-:W-:Y:S02]  /*a300*/  @!P1 PRMT R155, RZ, 0x654, R152 ;  /* 0x00000654ff9b9816 */ /* 0x000fe40000000098 */
[----:B------:R-:W-:Y:S02]  /*a310*/  MOV R154, R222 ;  /* 0x000000de009a7202 */ /* 0x000fe40000000f00 */
[----:B------:R-:W-:-:S02]  /*a320*/  R2UR UR5, R217 ;  /* 0x00000000d90572ca */ /* 0x000fc400000e0000 */
[----:B------:R-:W-:Y:S02]  /*a330*/  MOV R152, R190 ;  /* 0x000000be00987202 */ /* 0x000fe40000000f00 */
[----:B------:R-:W-:Y:S02]  /*a340*/  MOV R20, R196 ;  /* 0x000000c400147202 */ /* 0x000fe40000000f00 */
[----:B------:R-:W-:Y:S02]  /*a350*/  MOV R11, R198 ;  /* 0x000000c6000b7202 */ /* 0x000fe40000000f00 */
[----:B------:R-:W-:Y:S02]  /*a360*/  LOP3.LUT R3, R4, 0x380, RZ, 0xc0, !PT ;  /* 0x0000038004037812 */ /* 0x000fe400078ec0ff */
[----:B------:R-:W-:Y:S02]  /*a370*/  MOV R7, R208 ;  /* 0x000000d000077202 */ /* 0x000fe40000000f00 */
[----:B------:R-:W-:-:S04]  /*a380*/  SHF.R.U64 R3, R3, 0x3, RZ ;  /* 0x0000000303037819 */ /* 0x000fc800000012ff */
[----:B------:R-:W-:Y:S02]  /*a390*/  LOP3.LUT R178, R3, R4, RZ, 0x3c, !PT ;  /* 0x0000000403b27212 */ /* 0x000fe400078e3cff */
[----:B------:R-:W-:Y:S02]  /*a3a0*/  MOV R3, R206 ;  /* 0x000000ce00037202 */ /* 0x000fe40000000f00 */
[----:B------:R-:W-:Y:S01]  /*a3b0*/  MOV R4, R210 ;  /* 0x000000d200047202 */ /* 0x000fe20000000f00 */
[----:B------:R-:W-:Y:S02]  /*a3c0*/  UIADD3 UR60, UR60, 0x1, URZ ;  /* 0x000000013c3c7890 */ /* 0x000fe4000fffe03f */
[----:B------:R-:W-:Y:S02]  /*a3d0*/  UIADD3 UR4, UR4, 0x38820, URZ ;  /* 0x0003882004047890 */ /* 0x000fe4000fffe03f */
[----:B------:R-:W-:Y:S02]  /*a3e0*/  UISETP.NE.AND UP0, UPT, UR60, 0x2, UPT ;  /* 0x000000023c00788c */ /* 0x000fe4000bf05270 */
[----:B------:R-:W-:Y:S01]  /*a3f0*/  UPRMT UR4, URZ, 0x654, UR4 ;  /* 0x000006543f047896 */ /* 0x000fe20008000004 */
[----:B------:R-:W-:Y:S01]  /*a400*/  BSSY B0, `(.L_x_29) ;  /* 0x000015a000007945 */ /* 0x000fe20003800000 */
[----:B------:R-:W-:Y:S01]  /*a410*/  USEL UR60, UR60, URZ, UP0 ;  /* 0x0000003f3c3c7287 */ /* 0x000fe20008000000 */
[----:B------:R-:W-:-:S02]  /*a420*/  WARPGROUP.DEPBAR.LE gsb0, 0x0 ;  /* 0x00008000000079c5 */ /* 0x000fc40000010000 */
[----:B------:R-:W0:Y:S01]  /*a430*/  LDC R192, c[0x0][0xbe8] ;  /* 0x0002fa00ffc07b82 */ /* 0x000e220000000800 */
[-C--:B--2---:R-:W-:Y:S01]  /*a440*/  FMUL.FTZ R25, R25, R6.reuse ;  /* 0x0000000619197220 */ /* 0x084fe20000410000 */
[-C--:B------:R-:W-:Y:S01]  /*a450*/  FMUL.FTZ R24, R24, R6.reuse ;  /* 0x0000000618187220 */ /* 0x080fe20000410000 */
[-C--:B------:R-:W-:Y:S01]  /*a460*/  FMUL.FTZ R28, R28, R6.reuse ;  /* 0x000000061c1c7220 */ /* 0x080fe20000410000 */
[-C--:B------:R-:W-:Y:S01]  /*a470*/  FMUL.FTZ R33, R33, R6.reuse ;  /* 0x0000000621217220 */ /* 0x080fe20000410000 */
[-C--:B------:R-:W-:Y:S01]  /*a480*/  FMUL.FTZ R32, R32, R6.reuse ;  /* 0x0000000620207220 */ /* 0x080fe20000410000 */
[-C--:B------:R-:W-:Y:S01]  /*a490*/  FMUL.FTZ R37, R37, R6.reuse ;  /* 0x0000000625257220 */ /* 0x080fe20000410000 */
[-C--:B------:R-:W-:Y:S01]  /*a4a0*/  FMUL.FTZ R36, R36, R6.reuse ;  /* 0x0000000624247220 */ /* 0x080fe20000410000 */
[----:B------:R4:W-:Y:S01]  /*a4b0*/  @!P1 SYNCS.ARRIVE.TRANS64.RED.A1T0 RZ, [R155+URZ], RZ ;  /* 0x000000ff9bff99a7 */ /* 0x0009e2000810043f */
[-C--:B------:R-:W-:Y:S01]  /*a4c0*/  FMUL.FTZ R41, R41, R6.reuse ;  /* 0x0000000629297220 */ /* 0x080fe20000410000 */
[-C--:B------:R-:W-:Y:S01]  /*a4d0*/  FMUL.FTZ R40, R40, R6.reuse ;  /* 0x0000000628287220 */ /* 0x080fe20000410000 */
[-C--:B------:R-:W-:Y:S01]  /*a4e0*/  FMUL.FTZ R45, R45, R6.reuse ;  /* 0x000000062d2d7220 */ /* 0x080fe20000410000 */
[-C--:B------:R-:W-:Y:S01]  /*a4f0*/  FMUL.FTZ R44, R44, R6.reuse ;  /* 0x000000062c2c7220 */ /* 0x080fe20000410000 */
[-C--:B------:R-:W-:Y:S01]  /*a500*/  FMUL.FTZ R49, R49, R6.reuse ;  /* 0x0000000631317220 */ /* 0x080fe20000410000 */
[-C--:B------:R-:W-:Y:S01]  /*a510*/  FMUL.FTZ R48, R48, R6.reuse ;  /* 0x0000000630307220 */ /* 0x080fe20000410000 */
[-C--:B------:R-:W-:Y:S01]  /*a520*/  FMUL.FTZ R53, R53, R6.reuse ;  /* 0x0000000635357220 */ /* 0x080fe20000410000 */
[-C--:B----4-:R-:W-:Y:S01]  /*a530*/  FMUL.FTZ R155, R26, R5.reuse ;  /* 0x000000051a9b7220 */ /* 0x090fe20000410000 */
[-C--:B------:R-:W-:Y:S01]  /*a540*/  FMUL.FTZ R26, R29, R6.reuse ;  /* 0x000000061d1a7220 */ /* 0x080fe20000410000 */
[-C--:B------:R-:W-:Y:S01]  /*a550*/  FMUL.FTZ R52, R52, R6.reuse ;  /* 0x0000000634347220 */ /* 0x080fe20000410000 */
[-C--:B------:R-:W-:Y:S01]  /*a560*/  FMUL.FTZ R57, R57, R6.reuse ;  /* 0x0000000639397220 */ /* 0x080fe20000410000 */
[-C--:B------:R-:W-:Y:S01]  /*a570*/  FMUL.FTZ R56, R56, R6.reuse ;  /* 0x0000000638387220 */ /* 0x080fe20000410000 */
[-C--:B------:R-:W-:Y:S01]  /*a580*/  FMUL.FTZ R61, R61, R6.reuse ;  /* 0x000000063d3d7220 */ /* 0x080fe20000410000 */
[-C--:B------:R-:W-:Y:S01]  /*a590*/  FMUL.FTZ R60, R60, R6.reuse ;  /* 0x000000063c3c7220 */ /* 0x080fe20000410000 */
[-C--:B------:R-:W-:Y:S01]  /*a5a0*/  FMUL.FTZ R65, R65, R6.reuse ;  /* 0x0000000641417220 */ /* 0x080fe20000410000 */
[----:B0-----:R-:W-:Y:S01]  /*a5b0*/  ISETP.NE.AND P2, PT, R192, 0x1, PT ;  /* 0x00000001c000780c */ /* 0x001fe20003f45270 */
        /* <DEDUP_REMOVED lines=44> */
[----:B------:R-:W0:Y:S01]  /*a880*/  LDC R148, c[0x0][0xc38] ;  /* 0x00030e00ff947b82 */ /* 0x000e220000000800 */
[-C--:B------:R-:W-:Y:S01]  /*a890*/  FMUL.FTZ R31, R31, R5.reuse ;  /* 0x000000051f1f7220 */ /* 0x080fe20000410000 */
[----:B------:R-:W-:Y:S01]  /*a8a0*/  FMUL.FTZ R30, R30, R5 ;  /* 0x000000051e1e7220 */ /* 0x000fe20000410000 */
[----:B------:R-:W-:Y:S01]  /*a8b0*/  F2FP.F16.F32.PACK_AB R24, R25, R24 ;  /* 0x000000181918723e */ /* 0x000fe200000000ff */
[----:B------:R-:W-:Y:S01]  /*a8c0*/  IMAD R29, RZ, RZ, -UR14 ;  /* 0x8000000eff1d7e24 */ /* 0x000fe2000f8e02ff */
[----:B------:R-:W-:Y:S01]  /*a8d0*/  F2FP.F16.F32.PACK_AB R25, R27, R155 ;  /* 0x0000009b1b19723e */ /* 0x000fe200000000ff */
[-C--:B------:R-:W-:Y:S01]  /*a8e0*/  FMUL.FTZ R35, R35, R5.reuse ;  /* 0x0000000523237220 */ /* 0x080fe20000410000 */
[----:B------:R-:W-:Y:S01]  /*a8f0*/  F2FP.F16.F32.PACK_AB R27, R31, R30 ;  /* 0x0000001e1f1b723e */ /* 0x000fe200000000ff */
[----:B------:R-:W-:Y:S01]  /*a900*/  FMUL.FTZ R34, R34, R5 ;  /* 0x0000000522227220 */ /* 0x000fe20000410000 */
[----:B------:R-:W1:Y:S01]  /*a910*/  @P2 LDC R31, c[0x0][0xbec] ;  /* 0x0002fb00ff1f2b82 */ /* 0x000e620000000800 */
[----:B------:R-:W-:-:S07]  /*a920*/  F2FP.F16.F32.PACK_AB R26, R26, R28 ;  /* 0x0000001c1a1a723e */ /* 0x000fce00000000ff */
[----:B------:R-:W-:Y:S01]  /*a930*/  BAR.SYNC.DEFER_BLOCKING 0x1, 0x100 ;  /* 0x0044000000007b1d */ /* 0x000fe20000010000 */
[----:B------:R-:W-:Y:S01]  /*a940*/  F2FP.F16.F32.PACK_AB R32, R33, R32 ;  /* 0x000000202120723e */ /* 0x000fe200000000ff */
[-C--:B------:R-:W-:Y:S01]  /*a950*/  FMUL.FTZ R39, R39, R5.reuse ;  /* 0x0000000527277220 */ /* 0x080fe20000410000 */
[----:B------:R-:W-:Y:S01]  /*a960*/  F2FP.F16.F32.PACK_AB R33, R35, R34 ;  /* 0x000000222321723e */ /* 0x000fe200000000ff */
[----:B------:R-:W-:Y:S01]  /*a970*/  FMUL.FTZ R38, R38, R5 ;  /* 0x0000000526267220 */ /* 0x000fe20000410000 */
[----:B------:R-:W-:-:S03]  /*a980*/  F2FP.F16.F32.PACK_AB R34, R37, R36 ;  /* 0x000000242522723e */ /* 0x000fc600000000ff */
[----:B------:R-:W2:Y:S01]  /*a990*/  @P2 LDC R30, c[0x0][0xbf0] ;  /* 0x0002fc00ff1e2b82 */ /* 0x000ea20000000800 */
[-C--:B------:R-:W-:Y:S01]  /*a9a0*/  FMUL.FTZ R43, R43, R5.reuse ;  /* 0x000000052b2b7220 */ /* 0x080fe20000410000 */
[-C--:B------:R-:W-:Y:S01]  /*a9b0*/  FMUL.FTZ R42, R42, R5.reuse ;  /* 0x000000052a2a7220 */ /* 0x080fe20000410000 */
[-C--:B------:R-:W-:Y:S01]  /*a9c0*/  FMUL.FTZ R47, R47, R5.reuse ;  /* 0x000000052f2f7220 */ /* 0x080fe20000410000 */
[-C--:B------:R-:W-:Y:S01]  /*a9d0*/  FMUL.FTZ R46, R46, R5.reuse ;  /* 0x000000052e2e7220 */ /* 0x080fe20000410000 */
[-C--:B------:R-:W-:Y:S01]  /*a9e0*/  FMUL.FTZ R28, R51, R5.reuse ;  /* 0x00000005331c7220 */ /* 0x080fe20000410000 */
[----:B------:R-:W-:Y:S01]  /*a9f0*/  FMUL.FTZ R50, R50, R5 ;  /* 0x0000000532327220 */ /* 0x000fe20000410000 */
[----:B0-----:R-:W-:Y:S01]  /*aa00*/  IMAD R29, R148, R29, UR5 ;  /* 0x00000005941d7e24 */ /* 0x001fe2000f8e021d */
[----:B------:R-:W-:Y:S01]  /*aa10*/  F2FP.F16.F32.PACK_AB R35, R39, R38 ;  /* 0x000000262723723e */ /* 0x000fe200000000ff */
[-C--:B------:R-:W-:Y:S01]  /*aa20*/  FMUL.FTZ R51, R55, R5.reuse ;  /* 0x0000000537337220 */ /* 0x080fe20000410000 */
[----:B------:R-:W-:Y:S01]  /*aa30*/  FMUL.FTZ R54, R54, R5 ;  /* 0x0000000536367220 */ /* 0x000fe20000410000 */
[----:B------:R-:W-:-:S02]  /*aa40*/  IMAD R36, R29, 0x80, R221 ;  /* 0x000000801d247824 */ /* 0x000fc400078e02dd */
[-C--:B------:R-:W-:Y:S01]  /*aa50*/  FMUL.FTZ R59, R59, R5.reuse ;  /* 0x000000053b3b7220 */ /* 0x080fe20000410000 */
[-C--:B------:R-:W-:Y:S01]  /*aa60*/  FMUL.FTZ R58, R58, R5.reuse ;  /* 0x000000053a3a7220 */ /* 0x080fe20000410000 */
[-C--:B------:R-:W-:Y:S01]  /*aa70*/  FMUL.FTZ R63, R63, R5.reuse ;  /* 0x000000053f3f7220 */ /* 0x080fe20000410000 */
[----:B------:R-:W-:Y:S01]  /*aa80*/  FMUL.FTZ R62, R62, R5 ;  /* 0x000000053e3e7220 */ /* 0x000fe20000410000 */
[----:B-1----:R-:W-:-:S04]  /*aa90*/  @P2 IMAD.HI.U32 R31, R36, R31, RZ ;  /* 0x0000001f241f2227 */ /* 0x002fc800078e00ff */
[-C--:B------:R-:W-:Y:S01]  /*aaa0*/  FMUL.FTZ R67, R67, R5.reuse ;  /* 0x0000000543437220 */ /* 0x080fe20000410000 */
[----:B------:R0:W-:Y:S01]  /*aab0*/  STSM.16.M88.4 [R154], R24 ;  /* 0x000000189a007844 */ /* 0x0001e20000000200 */
[-C--:B------:R-:W-:Y:S01]  /*aac0*/  FMUL.FTZ R66, R66, R5.reuse ;  /* 0x0000000542427220 */ /* 0x080fe20000410000 */
[-C--:B------:R-:W-:Y:S01]  /*aad0*/  FMUL.FTZ R71, R71, R5.reuse ;  /* 0x0000000547477220 */ /* 0x080fe20000410000 */
[-C--:B------:R-:W-:Y:S01]  /*aae0*/  FMUL.FTZ R70, R70, R5.reuse ;  /* 0x0000000546467220 */ /* 0x080fe20000410000 */
[-C--:B------:R-:W-:Y:S01]  /*aaf0*/  FMUL.FTZ R75, R75, R5.reuse ;  /* 0x000000054b4b7220 */ /* 0x080fe20000410000 */
[-C--:B------:R-:W-:Y:S01]  /*ab00*/  FMUL.FTZ R74, R74, R5.reuse ;  /* 0x000000054a4a7220 */ /* 0x080fe20000410000 */
[----:B------:R-:W-:Y:S01]  /*ab10*/  F2FP.F16.F32.PACK_AB R40, R41, R40 ;  /* 0x000000282928723e */ /* 0x000fe200000000ff */
[-C--:B------:R-:W-:Y:S01]  /*ab20*/  FMUL.FTZ R79, R79, R5.reuse ;  /* 0x000000054f4f7220 */ /* 0x080fe20000410000 */
[-C--:B------:R-:W-:Y:S01]  /*ab30*/  FMUL.FTZ R78, R78, R5.reuse ;  /* 0x000000054e4e7220 */ /* 0x080fe20000410000 */
[----:B------:R-:W-:Y:S01]  /*ab40*/  F2FP.F16.F32.PACK_AB R41, R43, R42 ;  /* 0x0000002a2b29723e */ /* 0x000fe200000000ff */
[----:B------:R1:W-:Y:S01]  /*ab50*/  STSM.16.M88.4 [R15], R32 ;  /* 0x000000200f007844 */ /* 0x0003e20000000200 */
[----:B------:R-:W-:Y:S01]  /*ab60*/  F2FP.F16.F32.PACK_AB R48, R49, R48 ;  /* 0x000000303130723e */ /* 0x000fe200000000ff */
[-C--:B------:R-:W-:Y:S01]  /*ab70*/  FMUL.FTZ R83, R83, R5.reuse ;  /* 0x0000000553537220 */ /* 0x080fe20000410000 */
[----:B------:R-:W-:Y:S01]  /*ab80*/  F2FP.F16.F32.PACK_AB R42, R45, R44 ;  /* 0x0000002c2d2a723e */ /* 0x000fe200000000ff */
[-C--:B------:R-:W-:Y:S01]  /*ab90*/  FMUL.FTZ R82, R82, R5.reuse ;  /* 0x0000000552527220 */ /* 0x080fe20000410000 */
[----:B------:R-:W-:Y:S01]  /*aba0*/  F2FP.F16.F32.PACK_AB R43, R47, R46 ;  /* 0x0000002e2f2b723e */ /* 0x000fe200000000ff */
[----:B0-----:R-:W0:Y:S01]  /*abb0*/  LDC.64 R24, c[0x0][0xb98] ;  /* 0x0002e600ff187b82 */ /* 0x001e220000000a00 */
[--C-:B------:R-:W-:Y:S01]  /*abc0*/  IMAD.MOV.U32 R27, RZ, RZ, R36.reuse ;  /* 0x000000ffff1b7224 */ /* 0x100fe200078e0024 */
[----:B--2---:R-:W-:Y:S01]  /*abd0*/  @P2 SHF.R.U32.HI R27, RZ, R30, R31 ;  /* 0x0000001eff1b2219 */ /* 0x004fe2000001161f */
[-C--:B------:R-:W-:Y:S01]  /*abe0*/  FMUL.FTZ R87, R87, R5.reuse ;  /* 0x0000000557577220 */ /* 0x080fe20000410000 */
[----:B------:R-:W-:Y:S01]  /*abf0*/  F2FP.F16.F32.PACK_AB R49, R28, R50 ;  /* 0x000000321c31723e */ /* 0x000fe200000000ff */
[----:B------:R-:W-:Y:S01]  /*ac00*/  STSM.16.M88.4 [R153], R40 ;  /* 0x0000002899007844 */ /* 0x000fe20000000200 */
[----:B------:R-:W-:Y:S01]  /*ac10*/  F2FP.F16.F32.PACK_AB R56, R57, R56 ;  /* 0x000000383938723e */ /* 0x000fe200000000ff */
[-C--:B------:R-:W-:Y:S01]  /*ac20*/  FMUL.FTZ R86, R86, R5.reuse ;  /* 0x0000000556567220 */ /* 0x080fe20000410000 */
[----:B------:R-:W-:Y:S01]  /*ac30*/  F2FP.F16.F32.PACK_AB R50, R53, R52 ;  /* 0x000000343532723e */ /* 0x000fe200000000ff */
[-C--:B------:R-:W-:Y:S01]  /*ac40*/  FMUL.FTZ R91, R91, R5.reuse ;  /* 0x000000055b5b7220 */ /* 0x080fe20000410000 */
[----:B------:R-:W-:Y:S01]  /*ac50*/  F2FP.F16.F32.PACK_AB R51, R51, R54 ;  /* 0x000000363333723e */ /* 0x000fe200000000ff */
[----:B-1----:R-:W-:Y:S01]  /*ac60*/  IMAD.MOV R15, RZ, RZ, -R27 ;  /* 0x000000ffff0f7224 */ /* 0x002fe200078e0a1b */
[----:B------:R-:W-:Y:S01]  /*ac70*/  F2FP.F16.F32.PACK_AB R57, R59, R58 ;  /* 0x0000003a3b39723e */ /* 0x000fe200000000ff */
[----:B------:R-:W-:Y:S01]  /*ac80*/  FMUL.FTZ R90, R90, R5 ;  /* 0x000000055a5a7220 */ /* 0x000fe20000410000 */
[----:B------:R-:W-:Y:S01]  /*ac90*/  F2FP.F16.F32.PACK_AB R64, R65, R64 ;  /* 0x000000404140723e */ /* 0x000fe200000000ff */
[----:B------:R-:W-:Y:S01]  /*aca0*/  IMAD R15, R192, R15, R36 ;  /* 0x0000000fc00f7224 */ /* 0x000fe200078e0224 */
[----:B------:R-:W-:Y:S01]  /*acb0*/  F2FP.F16.F32.PACK_AB R58, R61, R60 ;  /* 0x0000003c3d3a723e */ /* 0x000fe200000000ff */
[----:B------:R-:W-:Y:S01]  /*acc0*/  STSM.16.M88.4 [R152], R48 ;  /* 0x0000003098007844 */ /* 0x000fe20000000200 */
[----:B------:R-:W-:Y:S01]  /*acd0*/  F2FP.F16.F32.PACK_AB R59, R63, R62 ;  /* 0x0000003e3f3b723e */ /* 0x000fe200000000ff */
[-C--:B------:R-:W-:Y:S01]  /*ace0*/  FMUL.FTZ R95, R95, R5.reuse ;  /* 0x000000055f5f7220 */ /* 0x080fe20000410000 */
[----:B------:R-:W-:Y:S01]  /*acf0*/  F2FP.F16.F32.PACK_AB R65, R67, R66 ;  /* 0x000000424341723e */ /* 0x000fe200000000ff */
[-C--:B------:R-:W-:Y:S01]  /*ad00*/  FMUL.FTZ R94, R94, R5.reuse ;  /* 0x000000055e5e7220 */ /* 0x080fe20000410000 */
[----:B------:R-:W-:Y:S01]  /*ad10*/  F2FP.F16.F32.PACK_AB R72, R73, R72 ;  /* 0x000000484948723e */ /* 0x000fe200000000ff */
[----:B------:R-:W-:Y:S01]  /*ad20*/  STSM.16.M88.4 [R20], R56 ;  /* 0x0000003814007844 */ /* 0x000fe20000000200 */
[C---:B0-----:R-:W-:Y:S01]  /*ad30*/  IMAD R26, R24.reuse, UR12, RZ ;  /* 0x0000000c181a7c24 */ /* 0x041fe2000f8e02ff */
[----:B------:R-:W-:Y:S01]  /*ad40*/  F2FP.F16.F32.PACK_AB R66, R69, R68 ;  /* 0x000000444542723e */ /* 0x000fe200000000ff */
[-C--:B------:R-:W-:Y:S01]  /*ad50*/  FMUL.FTZ R99, R99, R5.reuse ;  /* 0x0000000563637220 */ /* 0x080fe20000410000 */
[----:B------:R-:W-:Y:S01]  /*ad60*/  F2FP.F16.F32.PACK_AB R67, R71, R70 ;  /* 0x000000464743723e */ /* 0x000fe200000000ff */
[----:B------:R-:W-:Y:S01]  /*ad70*/  IMAD R26, R25, UR13, R26 ;  /* 0x0000000d191a7c24 */ /* 0x000fe2000f8e021a */
[----:B------:R-:W-:Y:S01]  /*ad80*/  F2FP.F16.F32.PACK_AB R73, R75, R74 ;  /* 0x0000004a4b49723e */ /* 0x000fe200000000ff */
[----:B------:R-:W-:Y:S01]  /*ad90*/  IMAD.WIDE.U32 R24, R24, UR13, R188 ;  /* 0x0000000d18187c25 */ /* 0x000fe2000f8e00bc */
[----:B------:R-:W-:Y:S01]  /*ada0*/  F2FP.F16.F32.PACK_AB R74, R77, R76 ;  /* 0x0000004c4d4a723e */ /* 0x000fe200000000ff */
[----:B------:R0:W-:Y:S01]  /*adb0*/  STSM.16.M88.4 [R11], R64 ;  /* 0x000000400b007844 */ /* 0x0001e20000000200 */
[----:B------:R-:W-:Y:S01]  /*adc0*/  F2FP.F16.F32.PACK_AB R75, R79, R78 ;  /* 0x0000004e4f4b723e */ /* 0x000fe200000000ff */
[-C--:B------:R-:W-:Y:S01]  /*add0*/  FMUL.FTZ R98, R98, R5.reuse ;  /* 0x0000000562627220 */ /* 0x080fe20000410000 */
[----:B------:R-:W-:Y:S01]  /*ade0*/  IADD3 R24, P0, R27, R24, RZ ;  /* 0x000000181b187210 */ /* 0x000fe20007f1e0ff */
[-C--:B------:R-:W-:Y:S01]  /*adf0*/  FMUL.FTZ R103, R103, R5.reuse ;  /* 0x0000000567677220 */ /* 0x080fe20000410000 */
[-C--:B------:R-:W-:Y:S01]  /*ae00*/  FMUL.FTZ R102, R102, R5.reuse ;  /* 0x0000000566667220 */ /* 0x080fe20000410000 */
[----:B------:R1:W-:Y:S01]  /*ae10*/  STSM.16.M88.4 [R21], R72 ;  /* 0x0000004815007844 */ /* 0x0003e20000000200 */
[----:B------:R-:W-:Y:S01]  /*ae20*/  F2FP.F16.F32.PACK_AB R80, R81, R80 ;  /* 0x000000505150723e */ /* 0x000fe200000000ff */
[-C--:B------:R-:W-:Y:S01]  /*ae30*/  FMUL.FTZ R107, R107, R5.reuse ;  /* 0x000000056b6b7220 */ /* 0x080fe20000410000 */
        /* <DEDUP_REMOVED lines=8> */
[----:B0-----:R-:W-:Y:S01]  /*aec0*/  SHF.R.S32.HI R11, RZ, 0x1f, R15 ;  /* 0x0000001fff0b7819 */ /* 0x001fe2000001140f */
[-C--:B------:R-:W-:Y:S01]  /*aed0*/  FMUL.FTZ R114, R114, R5.reuse ;  /* 0x0000000572727220 */ /* 0x080fe20000410000 */
[----:B------:R-:W-:Y:S01]  /*aee0*/  F2FP.F16.F32.PACK_AB R89, R91, R90 ;  /* 0x0000005a5b59723e */ /* 0x000fe200000000ff */
[-C--:B------:R-:W-:Y:S01]  /*aef0*/  FMUL.FTZ R119, R119, R5.reuse ;  /* 0x0000000577777220 */ /* 0x080fe20000410000 */
[----:B------:R-:W-:Y:S01]  /*af00*/  F2FP.F16.F32.PACK_AB R96, R97, R96 ;  /* 0x000000606160723e */ /* 0x000fe200000000ff */
[----:B------:R-:W-:Y:S01]  /*af10*/  IMAD R20, R11, UR6, RZ ;  /* 0x000000060b147c24 */ /* 0x000fe2000f8e02ff */
[----:B-1----:R-:W-:Y:S01]  /*af20*/  SHF.R.S32.HI R21, RZ, 0x1f, R27 ;  /* 0x0000001fff157819 */ /* 0x002fe2000001141b */
[-C--:B------:R-:W-:Y:S01]  /*af30*/  FMUL.FTZ R118, R118, R5.reuse ;  /* 0x0000000576767220 */ /* 0x080fe20000410000 */
[----:B------:R-:W-:Y:S01]  /*af40*/  F2FP.F16.F32.PACK_AB R90, R93, R92 ;  /* 0x0000005c5d5a723e */ /* 0x000fe200000000ff */
[----:B------:R-:W-:Y:S01]  /*af50*/  FMUL.FTZ R123, R123, R5 ;  /* 0x000000057b7b7220 */ /* 0x000fe20000410000 */
[----:B------:R-:W-:Y:S01]  /*af60*/  IADD3.X R25, R21, R25, R26, P0, !PT ;  /* 0x0000001915197210 */ /* 0x000fe200007fe41a */
        /* <DEDUP_REMOVED lines=8> */
[----:B------:R-:W-:Y:S01]  /*aff0*/  FMUL.FTZ R130, R130, R5 ;  /* 0x0000000582827220 */ /* 0x000fe20000410000 */
[----:B------:R-:W-:-:S02]  /*b000*/  IMAD R21, R15, UR7, R20 ;  /* 0x000000070f157c24 */ /* 0x000fc4000f8e0214 */
[----:B------:R-:W-:Y:S01]  /*b010*/  FMUL.FTZ R135, R135, R5 ;  /* 0x0000000587877220 */ /* 0x000fe20000410000 */
[----:B------:R-:W-:-:S04]  /*b020*/  IMAD.WIDE.U32 R24, R15, UR6, R24 ;  /* 0x000000060f187c25 */ /* 0x000fc8000f8e0018 */
[-C--:B------:R-:W-:Y:S01]  /*b030*/  FMUL.FTZ R134, R134, R5.reuse ;  /* 0x0000000586867220 */ /* 0x080fe20000410000 */
[-C--:B------:R-:W-:Y:S01]  /*b040*/  FMUL.FTZ R139, R139, R5.reuse ;  /* 0x000000058b8b7220 */ /* 0x080fe20000410000 */
[-C--:B------:R-:W-:Y:S01]  /*b050*/  FMUL.FTZ R138, R138, R5.reuse ;  /* 0x000000058a8a7220 */ /* 0x080fe20000410000 */
[----:B------:R-:W-:Y:S01]  /*b060*/  STSM.16.M88.4 [R12], R80 ;  /* 0x000000500c007844 */ /* 0x000fe20000000200 */
[----:B------:R-:W-:Y:S01]  /*b070*/  F2FP.F16.F32.PACK_AB R104, R105, R104 ;  /* 0x000000686968723e */ /* 0x000fe200000000ff */
[-C--:B------:R-:W-:Y:S01]  /*b080*/  FMUL.FTZ R143, R143, R5.reuse ;  /* 0x000000058f8f7220 */ /* 0x080fe20000410000 */
[-C--:B------:R-:W-:Y:S01]  /*b090*/  FMUL.FTZ R142, R142, R5.reuse ;  /* 0x000000058e8e7220 */ /* 0x080fe20000410000 */
[-C--:B------:R-:W-:Y:S01]  /*b0a0*/  FMUL.FTZ R147, R147, R5.reuse ;  /* 0x0000000593937220 */ /* 0x080fe20000410000 */
[-C--:B------:R-:W-:Y:S01]  /*b0b0*/  FMUL.FTZ R146, R146, R5.reuse ;  /* 0x0000000592927220 */ /* 0x080fe20000410000 */
[-C--:B------:R-:W-:Y:S01]  /*b0c0*/  FMUL.FTZ R151, R151, R5.reuse ;  /* 0x0000000597977220 */ /* 0x080fe20000410000 */
[----:B------:R-:W-:Y:S01]  /*b0d0*/  STSM.16.M88.4 [R14], R88 ;  /* 0x000000580e007844 */ /* 0x000fe20000000200 */
[----:B------:R-:W-:Y:S01]  /*b0e0*/  F2FP.F16.F32.PACK_AB R105, R107, R106 ;  /* 0x0000006a6b69723e */ /* 0x000fe200000000ff */
[----:B------:R-:W-:Y:S01]  /*b0f0*/  FMUL.FTZ R5, R150, R5 ;  /* 0x0000000596057220 */ /* 0x000fe20000410000 */
[----:B------:R-:W-:Y:S01]  /*b100*/  F2FP.F16.F32.PACK_AB R112, R113, R112 ;  /* 0x000000707170723e */ /* 0x000fe200000000ff */
[----:B------:R0:W-:Y:S01]  /*b110*/  STSM.16.M88.4 [R13], R96 ;  /* 0x000000600d007844 */ /* 0x0001e20000000200 */
[----:B------:R-:W-:Y:S01]  /*b120*/  F2FP.F16.F32.PACK_AB R106, R109, R108 ;  /* 0x0000006c6d6a723e */ /* 0x000fe200000000ff */
[----:B------:R-:W-:Y:S01]  /*b130*/  ULDC.64 UR6, c[0x0][0xb50] ;  /* 0x0002d40000067ab9 */ /* 0x000fe20000000a00 */
[----:B------:R-:W-:Y:S01]  /*b140*/  F2FP.F16.F32.PACK_AB R107, R111, R110 ;  /* 0x0000006e6f6b723e */ /* 0x000fe200000000ff */
[----:B------:R-:W-:Y:S01]  /*b150*/  IMAD R15, R29, 0x80, R220 ;  /* 0x000000801d0f7824 */ /* 0x000fe200078e02dc */
[----:B------:R-:W-:Y:S01]  /*b160*/  F2FP.F16.F32.PACK_AB R113, R115, R114 ;  /* 0x000000727371723e */ /* 0x000fe200000000ff */
[----:B------:R-:W-:Y:S01]  /*b170*/  ULDC UR5, c[0x0][0xa88] ;  /* 0x0002a20000057ab9 */ /* 0x000fe20000000800 */
[----:B------:R-:W-:Y:S01]  /*b180*/  F2FP.F16.F32.PACK_AB R120, R121, R120 ;  /* 0x000000787978723e */ /* 0x000fe200000000ff */
[----:B------:R-:W-:Y:S01]  /*b190*/  STSM.16.M88.4 [R9], R104 ;  /* 0x0000006809007844 */ /* 0x000fe20000000200 */
[----:B------:R-:W-:Y:S01]  /*b1a0*/  F2FP.F16.F32.PACK_AB R114, R117, R116 ;  /* 0x000000747572723e */ /* 0x000fe200000000ff */
[----:B------:R-:W-:Y:S01]  /*b1b0*/  IMAD R20, R192, UR5, RZ ;  /* 0x00000005c0147c24 */ /* 0x000fe2000f8e02ff */
[----:B------:R-:W-:Y:S01]  /*b1c0*/  F2FP.F16.F32.PACK_AB R115, R119, R118 ;  /* 0x000000767773723e */ /* 0x000fe200000000ff */
[----:B------:R-:W-:Y:S01]  /*b1d0*/  VIADD R11, R15, 0x8 ;  /* 0x000000080f0b7836 */ /* 0x000fe20000000000 */
[----:B------:R-:W-:-:S02]  /*b1e0*/  F2FP.F16.F32.PACK_AB R121, R123, R122 ;  /* 0x0000007a7b79723e */ /* 0x000fc400000000ff */
[----:B------:R-:W-:Y:S01]  /*b1f0*/  F2FP.F16.F32.PACK_AB R128, R129, R128 ;  /* 0x000000808180723e */ /* 0x000fe200000000ff */
[----:B0-----:R-:W-:Y:S01]  /*b200*/  IMAD.IADD R13, R25, 0x1, R21 ;  /* 0x00000001190d7824 */ /* 0x001fe200078e0215 */
[----:B------:R-:W-:Y:S01]  /*b210*/  LEA R12, P3, R24, UR6, 0x2 ;  /* 0x00000006180c7c11 */ /* 0x000fe2000f8610ff */
[----:B------:R0:W-:Y:S01]  /*b220*/  STSM.16.M88.4 [R3], R112 ;  /* 0x0000007003007844 */ /* 0x0001e20000000200 */
[----:B------:R-:W-:Y:S01]  /*b230*/  F2FP.F16.F32.PACK_AB R122, R125, R124 ;  /* 0x0000007c7d7a723e */ /* 0x000fe200000000ff */
[----:B------:R-:W1:Y:S01]  /*b240*/  @P2 LDC R21, c[0x0][0xbf0] ;  /* 0x0002fc00ff152b82 */ /* 0x000e620000000800 */
[----:B------:R-:W-:Y:S01]  /*b250*/  F2FP.F16.F32.PACK_AB R123, R127, R126 ;  /* 0x0000007e7f7b723e */ /* 0x000fe200000000ff */
[----:B------:R-:W-:Y:S01]  /*b260*/  SHFL.IDX PT, R30, R12, RZ, 0x1c1f ;  /* 0x001c1fff0c1e7589 */ /* 0x000fe200000e0000 */
[----:B------:R-:W-:Y:S02]  /*b270*/  F2FP.F16.F32.PACK_AB R129, R131, R130 ;  /* 0x000000828381723e */ /* 0x000fe400000000ff */
[----:B------:R-:W-:Y:S01]  /*b280*/  F2FP.F16.F32.PACK_AB R136, R137, R136 ;  /* 0x000000888988723e */ /* 0x000fe200000000ff */
[----:B------:R-:W-:Y:S01]  /*b290*/  STSM.16.M88.4 [R10], R120 ;  /* 0x000000780a007844 */ /* 0x000fe20000000200 */
[----:B------:R-:W-:-:S02]  /*b2a0*/  F2FP.F16.F32.PACK_AB R130, R133, R132 ;  /* 0x000000848582723e */ /* 0x000fc400000000ff */
[----:B------:R-:W-:Y:S01]  /*b2b0*/  F2FP.F16.F32.PACK_AB R131, R135, R134 ;  /* 0x000000868783723e */ /* 0x000fe200000000ff */
[----:B------:R-:W-:Y:S01]  /*b2c0*/  SHFL.IDX PT, R48, R12, 0x1, 0x1c1f ;  /* 0x003c1f000c307f89 */ /* 0x000fe200000e0000 */
[----:B------:R-:W-:Y:S02]  /*b2d0*/  F2FP.F16.F32.PACK_AB R137, R139, R138 ;  /* 0x0000008a8b89723e */ /* 0x000fe400000000ff */
[----:B------:R-:W-:Y:S01]  /*b2e0*/  F2FP.F16.F32.PACK_AB R144, R145, R144 ;  /* 0x000000909190723e */ /* 0x000fe200000000ff */
[----:B------:R-:W-:Y:S01]  /*b2f0*/  STSM.16.M88.4 [R8], R128 ;  /* 0x0000008008007844 */ /* 0x000fe20000000200 */
[----:B------:R-:W-:Y:S01]  /*b300*/  F2FP.F16.F32.PACK_AB R138, R141, R140 ;  /* 0x0000008c8d8a723e */ /* 0x000fe200000000ff */
[----:B0-----:R-:W0:Y:S01]  /*b310*/  @P2 LDC R3, c[0x0][0xbec] ;  /* 0x0002fb00ff032b82 */ /* 0x001e220000000800 */
[----:B------:R-:W-:Y:S02]  /*b320*/  F2FP.F16.F32.PACK_AB R139, R143, R142 ;  /* 0x0000008e8f8b723e */ /* 0x000fe400000000ff */
[----:B------:R-:W-:-:S02]  /*b330*/  F2FP.F16.F32.PACK_AB R145, R147, R146 ;  /* 0x000000929391723e */ /* 0x000fc400000000ff */
[----:B------:R-:W-:Y:S01]  /*b340*/  F2FP.F16.F32.PACK_AB R146, R149, R6 ;  /* 0x000000069592723e */ /* 0x000fe200000000ff */
[----:B------:R-:W-:Y:S01]  /*b350*/  STSM.16.M88.4 [R7], R136 ;  /* 0x0000008807007844 */ /* 0x000fe20000000200 */
[----:B------:R-:W-:Y:S02]  /*b360*/  F2FP.F16.F32.PACK_AB R147, R151, R5 ;  /* 0x000000059793723e */ /* 0x000fe400000000ff */
[----:B------:R-:W-:Y:S02]  /*b370*/  LEA.HI.X R13, R24, UR7, R13, 0x2, P3 ;  /* 0x00000007180d7c11 */ /* 0x000fe400098f140d */
[----:B------:R-:W-:Y:S01]  /*b380*/  LOP3.LUT P0, RZ, R218, 0x3, RZ, 0xc0, !PT ;  /* 0x00000003daff7812 */ /* 0x000fe2000780c0ff */
[----:B------:R-:W-:Y:S01]  /*b390*/  STSM.16.M88.4 [R4], R144 ;  /* 0x0000009004007844 */ /* 0x000fe20000000200 */
[----:B------:R-:W-:Y:S02]  /*b3a0*/  BAR.SYNC.DEFER_BLOCKING 0x1, 0x100 ;  /* 0x0044000000007b1d */ /* 0x000fe40000010000 */
[----:B------:R-:W-:-:S02]  /*b3b0*/  ISETP.GE.OR P1, PT, R15, R20, P0 ;  /* 0x000000140f00720c */ /* 0x000fc40000726670 */
[----:B------:R-:W-:Y:S02]  /*b3c0*/  ISETP.GE.OR P0, PT, R11, R20, P0 ;  /* 0x000000140b00720c */ /* 0x000fe40000706670 */
[----:B------:R-:W2:Y:S04]  /*b3d0*/  SHFL.IDX PT, R31, R13, RZ, 0x1c1f ;  /* 0x001c1fff0d1f7589 */ /* 0x000ea800000e0000 */
[----:B------:R-:W3:Y:S05]  /*b3e0*/  SHFL.IDX PT, R49, R13, 0x1, 0x1c1f ;  /* 0x003c1f000d317f89 */ /* 0x000eea00000e0000 */
[----:B--2---:R2:W-:Y:S04]  /*b3f0*/  @!P1 ST.E desc[UR8][R30.64], R2 ;  /* 0x000000021e009985 */ /* 0x0045e8000c101908 */
[----:B---3--:R3:W-:Y:S04]  /*b400*/  @!P0 ST.E desc[UR8][R48.64], R0 ;  /* 0x0000000030008985 */ /* 0x0087e8000c101908 */
[----:B------:R4:W5:Y:S01]  /*b410*/  LD.E.128 R12, desc[UR8][R186.64] ;  /* 0x00000008ba0c7980 */ /* 0x000962000c101d00 */
[----:B--2---:R-:W2:Y:S03]  /*b420*/  LDC.64 R30, c[0x0][0xae0] ;  /* 0x0002b800ff1e7b82 */ /* 0x004ea60000000a00 */
[----:B------:R4:W5:Y:S01]  /*b430*/  LD.E.128 R24, desc[UR8][R156.64] ;  /* 0x000000089c187980 */ /* 0x000962000c101d00 */
[----:B---3--:R-:W-:-:S03]  /*b440*/  IMAD R0, R23, 0x20, R213 ;  /* 0x0000002017007824 */ /* 0x008fc600078e02d5 */
[----:B------:R4:W5:Y:S04]  /*b450*/  LD.E.128 R32, desc[UR8][R158.64] ;  /* 0x000000089e207980 */ /* 0x000968000c101d00 */
[----:B------:R4:W5:Y:S01]  /*b460*/  LD.E.128 R36, desc[UR8][R162.64] ;  /* 0x00000008a2247980 */ /* 0x000962000c101d00 */
[----:B------:R-:W-:-:S03]  /*b470*/  IMAD R28, R29, 0x80, R0 ;  /* 0x000000801d1c7824 */ /* 0x000fc600078e0200 */
[----:B------:R4:W5:Y:S04]  /*b480*/  LD.E.128 R44, desc[UR8][R166.64] ;  /* 0x00000008a62c7980 */ /* 0x000968000c101d00 */
        /* <DEDUP_REMOVED lines=10> */
[----:B------:R4:W5:Y:S01]  /*b530*/  LD.E.128 R60, desc[UR8][R178.64] ;  /* 0x00000008b23c7980 */ /* 0x000962000c101d00 */
[----:B------:R-:W-:Y:S01]  /*b540*/  ULDC.64 UR8, c[0x0][0xae8] ;  /* 0x0002ba0000087ab9 */ /* 0x000fe20000000a00 */
[----:B0-----:R-:W-:Y:S01]  /*b550*/  @P2 IMAD.HI.U32 R0, R28, R3, RZ ;  /* 0x000000031c002227 */ /* 0x001fe200078e00ff */
[----:B------:R-:W-:Y:S01]  /*b560*/  UIMAD UR5, UR11, UR8, URZ ;  /* 0x000000080b0572a4 */ /* 0x000fe2000f8e023f */
[----:B------:R-:W-:Y:S01]  /*b570*/  @!PT LDS RZ, [RZ] ;  /* 0x00000000fffff984 */ /* 0x000fe20000000800 */
[----:B------:R-:W-:Y:S01]  /*b580*/  @!PT LDS RZ, [RZ] ;  /* 0x00000000fffff984 */ /* 0x000fe20000000800 */
[----:B------:R-:W-:Y:S01]  /*b590*/  @!PT LDS RZ, [RZ] ;  /* 0x00000000fffff984 */ /* 0x000fe20000000800 */
[----:B------:R-:W-:Y:S01]  /*b5a0*/  @!PT LDS RZ, [RZ] ;  /* 0x00000000fffff984 */ /* 0x000fe20000000800 */
[----:B------:R0:W-:Y:S06]  /*b5b0*/  MEMBAR.ALL.CTA ;  /* 0x0000000000007992 */ /* 0x0001ec0000008000 */
[----:B0-----:R-:W0:Y:S01]  /*b5c0*/  FENCE.VIEW.ASYNC.S ;  /* 0x00000000000073c6 */ /* 0x001e220000000000 */
[----:B------:R-:W-:Y:S01]  /*b5d0*/  UIMAD.WIDE.U32 UR6, UR10, UR8, URZ ;  /* 0x000000080a0672a5 */ /* 0x000fe2000f8e003f */
[----:B------:R-:W-:Y:S01]  /*b5e0*/  IMAD.MOV.U32 R2, RZ, RZ, R28 ;  /* 0x000000ffff027224 */ /* 0x000fe200078e001c */
[----:B------:R-:W-:Y:S01]  /*b5f0*/  UIMAD UR5, UR10, UR9, UR5 ;  /* 0x000000090a0572a4 */ /* 0x000fe2000f8e0205 */
[----:B-1----:R-:W-:Y:S01]  /*b600*/  @P2 SHF.R.U32.HI R2, RZ, R21, R0 ;  /* 0x00000015ff022219 */ /* 0x002fe20000011600 */
[----:B------:R-:W-:Y:S01]  /*b610*/  IMAD R85, R29, 0x80, R213 ;  /* 0x000000801d557824 */ /* 0x000fe200078e02d5 */
[----:B------:R-:W-:Y:S01]  /*b620*/  ULDC.64 UR8, c[0x0][0xaf0] ;  /* 0x0002bc0000087ab9 */ /* 0x000fe20000000a00 */
[----:B------:R-:W-:Y:S01]  /*b630*/  UIADD3 UR7, UR7, UR5, URZ ;  /* 0x0000000507077290 */ /* 0x000fe2000fffe03f */
[--C-:B------:R-:W-:Y:S01]  /*b640*/  SHF.R.S32.HI R3, RZ, 0x1f, R2.reuse ;  /* 0x0000001fff037819 */ /* 0x100fe20000011402 */
[----:B------:R-:W-:Y:S01]  /*b650*/  UIMAD UR5, UR12, UR8, URZ ;  /* 0x000000080c0572a4 */ /* 0x000fe2000f8e023f */
[----:B------:R-:W-:Y:S01]  /*b660*/  IMAD.MOV R21, RZ, RZ, -R2 ;  /* 0x000000ffff157224 */ /* 0x000fe200078e0a02 */
[----:B------:R-:W-:Y:S01]  /*b670*/  UIMAD.WIDE.U32 UR6, UR13, UR8, UR6 ;  /* 0x000000080d0672a5 */ /* 0x000fe2000f8e0006 */
[----:B------:R-:W-:Y:S01]  /*b680*/  R2UR UR10, R212 ;  /* 0x00000000d40a72ca */ /* 0x000fe200000e0000 */
[----:B------:R-:W-:Y:S01]  /*b690*/  UIMAD UR5, UR13, UR9, UR5 ;  /* 0x000000090d0572a4 */ /* 0x000fe2000f8e0205 */
[----:B------:R-:W-:Y:S01]  /*b6a0*/  IMAD R21, R192, R21, R28 ;  /* 0x00000015c0157224 */ /* 0x000fe200078e021c */
[----:B------:R-:W-:Y:S01]  /*b6b0*/  R2UR UR9, R16 ;  /* 0x00000000100972ca */ /* 0x000fe200000e0000 */
[----:B--2---:R-:W-:Y:S01]  /*b6c0*/  IMAD R3, R3, R30, RZ ;  /* 0x0000001e03037224 */ /* 0x004fe200078e02ff */
[----:B------:R-:W-:Y:S01]  /*b6d0*/  UIADD3 UR7, UR7, UR5, URZ ;  /* 0x0000000507077290 */ /* 0x000fe2000fffe03f */
[----:B------:R-:W-:-:S02]  /*b6e0*/  ISETP.GE.AND P2, PT, R85, R20, PT ;  /* 0x000000145500720c */ /* 0x000fc40003f46270 */
[C---:B------:R-:W-:Y:S01]  /*b6f0*/  IMAD R31, R2.reuse, R31, R3 ;  /* 0x0000001f021f7224 */ /* 0x040fe200078e0203 */
[----:B------:R-:W-:Y:S01]  /*b700*/  SHF.R.S32.HI R0, RZ, 0x1f, R21 ;  /* 0x0000001fff007819 */ /* 0x000fe20000011415 */
[----:B------:R-:W-:Y:S01]  /*b710*/  ULDC UR5, c[0x0][0xc] ;  /* 0x0000030000057ab9 */ /* 0x000fe20000000800 */
[----:B------:R-:W-:Y:S01]  /*b720*/  IMAD.WIDE.U32 R2, R2, R30, UR6 ;  /* 0x0000000602027e25 */ /* 0x000fe2000f8e001e */
[----:B------:R-:W-:Y:S01]  /*b730*/  ULDC.64 UR6, c[0x0][0xad8] ;  /* 0x0002b60000067ab9 */ /* 0x000fe20000000a00 */
[----:B------:R-:W-:Y:S01]  /*b740*/  UIADD3 UR10, UR5, UR10, URZ ;  /* 0x0000000a050a7290 */ /* 0x000fe2000fffe03f */
[----:B0-----:R-:W-:Y:S01]  /*b750*/  SYNCS.ARRIVE.TRANS64.RED.A1T0 RZ, [UR4], RZ ;  /* 0x000000ffffff79a7 */ /* 0x001fe20008100404 */
[----:B------:R-:W-:Y:S02]  /*b760*/  IMAD.IADD R3, R3, 0x1, R31 ;  /* 0x0000000103037824 */ /* 0x000fe400078e021f */
[----:B------:R-:W-:Y:S02]  /*b770*/  IMAD R0, R0, UR6, RZ ;  /* 0x0000000600007c24 */ /* 0x000fe4000f8e02ff */
[----:B------:R-:W-:-:S04]  /*b780*/  IMAD.WIDE.U32 R2, R21, UR6, R2 ;  /* 0x0000000615027c25 */ /* 0x000fc8000f8e0002 */
[----:B------:R-:W-:Y:S01]  /*b790*/  IMAD R29, R21, UR7, R0 ;  /* 0x00000007151d7c24 */ /* 0x000fe2000f8e0200 */
[----:B------:R-:W-:Y:S01]  /*b7a0*/  ULDC.64 UR6, c[0x0][0xa80] ;  /* 0x0002a00000067ab9 */ /* 0x000fe20000000a00 */
[----:B------:R-:W-:Y:S01]  /*b7b0*/  VIADD R21, R85, 0x20 ;  /* 0x0000002055157836 */ /* 0x000fe20000000000 */
[----:B------:R-:W-:Y:S01]  /*b7c0*/  LEA R0, P3, R2, UR6, 0x1 ;  /* 0x0000000602007c11 */ /* 0x000fe2000f8608ff */
[----:B------:R-:W-:Y:S01]  /*b7d0*/  IMAD.IADD R3, R3, 0x1, R29 ;  /* 0x0000000103037824 */ /* 0x000fe200078e021d */
[----:B------:R-:W-:Y:S01]  /*b7e0*/  USEL UR6, URZ, 0x1, UP0 ;  /* 0x000000013f067887 */ /* 0x000fe20008000000 */
[----:B------:R-:W-:Y:S01]  /*b7f0*/  IMAD.U32 R212, RZ, RZ, UR10 ;  /* 0x0000000affd47e24 */ /* 0x000fe2000f8e00ff */
[-C--:B------:R-:W-:Y:S01]  /*b800*/  ISETP.GE.AND P1, PT, R21, R20.reuse, PT ;  /* 0x000000141500720c */ /* 0x080fe20003f26270 */
[----:B------:R-:W-:Y:S01]  /*b810*/  VIADD R21, R85, 0x40 ;  /* 0x0000004055157836 */ /* 0x000fe20000000000 */
[----:B------:R-:W-:Y:S01]  /*b820*/  ULOP3.LUT UR9, UR9, UR6, URZ, 0x3c, !UPT ;  /* 0x0000000609097292 */ /* 0x000fe2000f8e3c3f */
[----:B------:R4:W0:Y:S03]  /*b830*/  SHFL.IDX PT, R28, R0, RZ, 0x181f ;  /* 0x00181fff001c7589 */ /* 0x00082600000e0000 */
[----:B------:R-:W-:-:S02]  /*b840*/  ISETP.GE.AND P0, PT, R21, R20, PT ;  /* 0x000000141500720c */ /* 0x000fc40003f06270 */
[----:B------:R-:W-:Y:S01]  /*b850*/  LEA.HI.X R21, R2, UR7, R3, 0x1, P3 ;  /* 0x0000000702157c11 */ /* 0x000fe200098f0c03 */
[----:B------:R-:W-:-:S04]  /*b860*/  IMAD.U32 R16, RZ, RZ, UR9 ;  /* 0x00000009ff107e24 */ /* 0x000fc8000f8e00ff */
[----:B------:R4:W1:Y:S01]  /*b870*/  SHFL.IDX PT, R29, R21, RZ, 0x181f ;  /* 0x00181fff151d7589 */ /* 0x00086200000e0000 */
[----:B------:R-:W-:Y:S05]  /*b880*/  @P2 BRA `(.L_x_30) ;  /* 0x0000000000442947 */ /* 0x000fea0003800000 */
[----:B------:R-:W-:Y:S01]  /*b890*/  ULDC UR4, c[0x0][0xac8] ;  /* 0x0002b20000047ab9 */ /* 0x000fe20000000800 */
[----:B------:R-:W-:Y:S01]  /*b8a0*/  ULDC.64 UR6, c[0x0][0x208] ;  /* 0x0000820000067ab9 */ /* 0x000fe20000000a00 */
[----:B------:R-:W-:Y:S02]  /*b8b0*/  ISETP.GE.AND P4, PT, R22, UR4, PT ;  /* 0x0000000416007c0c */ /* 0x000fe4000bf86270 */
[----:B------:R-:W-:Y:S02]  /*b8c0*/  ISETP.GE.AND P3, PT, R19, UR4, PT ;  /* 0x0000000413007c0c */ /* 0x000fe4000bf66270 */
[----:B------:R-:W-:Y:S02]  /*b8d0*/  ISETP.GE.AND P2, PT, R18, UR4, PT ;  /* 0x0000000412007c0c */ /* 0x000fe4000bf46270 */
[----:B------:R-:W-:-:S07]  /*b8e0*/  ISETP.GE.AND P5, PT, R17, UR4, PT ;  /* 0x0000000411007c0c */ /* 0x000fce000bfa6270 */
[----:B0-----:R-:W-:-:S04]  /*b8f0*/  @!P4 LEA R30, P6, R22, R28, 0x1 ;  /* 0x0000001c161ec211 */ /* 0x001fc800078c08ff */
[----:B-1----:R-:W-:Y:S02]  /*b900*/  @!P4 LEA.HI.X R31, R22, R29, R229, 0x1, P6 ;  /* 0x0000001d161fc211 */ /* 0x002fe400030f0ce5 */
[----:B------:R-:W-:Y:S01]  /*b910*/  @!P3 LEA R80, P6, R19, R28, 0x1 ;  /* 0x0000001c1350b211 */ /* 0x000fe200078c08ff */
[----:B------:R-:W-:-:S03]  /*b920*/  @!P5 IMAD.WIDE R2, R17, 0x2, R28 ;  /* 0x000000021102d825 */ /* 0x000fc600078e021c */
[-C--:B------:R-:W-:Y:S02]  /*b930*/  @!P3 LEA.HI.X R81, R19, R29.reuse, R228, 0x1, P6 ;  /* 0x0000001d1351b211 */ /* 0x080fe400030f0ce4 */
[C---:B------:R-:W-:Y:S01]  /*b940*/  @!P2 LEA R82, P6, R18.reuse, R28, 0x1 ;  /* 0x0000001c1252a211 */ /* 0x040fe200078c08ff */
[----:B-----5:R2:W-:Y:S03]  /*b950*/  @!P5 ST.E.128 desc[UR6][R2.64], R12 ;  /* 0x0000000c0200d985 */ /* 0x0205e6000c101d06 */
[----:B------:R-:W-:Y:S01]  /*b960*/  @!P2 LEA.HI.X R83, R18, R29, R227, 0x1, P6 ;  /* 0x0000001d1253a211 */ /* 0x000fe200030f0ce3 */
[----:B------:R2:W-:Y:S04]  /*b970*/  @!P4 ST.E.128 desc[UR6][R30.64], R44 ;  /* 0x0000002c1e00c985 */ /* 0x0005e8000c101d06 */
[----:B------:R2:W-:Y:S04]  /*b980*/  @!P3 ST.E.128 desc[UR6][R80.64], R68 ;  /* 0x000000445000b985 */ /* 0x0005e8000c101d06 */
[----:B------:R2:W-:Y:S02]  /*b990*/  @!P2 ST.E.128 desc[UR6][R82.64], R76 ;  /* 0x0000004c5200a985 */ /* 0x0005e4000c101d06 */
.L_x_30:
[----:B------:R-:W-:Y:S05]  /*b9a0*/  BSYNC B0 ;  /* 0x0000000000007941 */ /* 0x000fea0003800000 */
.L_x_29:
[----:B--2--5:R2:W3:Y:S01]  /*b9b0*/  SHFL.IDX PT, R13, R21, 0x1, 0x181f ;  /* 0x00381f00150d7f89 */ /* 0x0244e200000e0000 */
[----:B------:R-:W-:Y:S03]  /*b9c0*/  BSSY B0, `(.L_x_31) ;  /* 0x0000014000007945 */ /* 0x000fe60003800000 */
[----:B------:R2:W0:Y:S01]  /*b9d0*/  SHFL.IDX PT, R12, R0, 0x1, 0x181f ;  /* 0x00381f00000c7f89 */ /* 0x00042200000e0000 */
[----:B------:R-:W-:Y:S05]  /*b9e0*/  @P1 BRA `(.L_x_32) ;  /* 0x0000000000441947 */ /* 0x000fea0003800000 */
[----:B------:R-:W-:Y:S01]  /*b9f0*/  ULDC UR4, c[0x0][0xac8] ;  /* 0x0002b20000047ab9 */ /* 0x000fe20000000800 */
[----:B------:R-:W-:Y:S01]  /*ba00*/  ULDC.64 UR6, c[0x0][0x208] ;  /* 0x0000820000067ab9 */ /* 0x000fe20000000a00 */
[----:B------:R-:W-:Y:S02]  /*ba10*/  ISETP.GE.AND P3, PT, R22, UR4, PT ;  /* 0x0000000416007c0c */ /* 0x000fe4000bf66270 */
[----:B------:R-:W-:Y:S02]  /*ba20*/  ISETP.GE.AND P2, PT, R19, UR4, PT ;  /* 0x0000000413007c0c */ /* 0x000fe4000bf46270 */
[----:B------:R-:W-:Y:S02]  /*ba30*/  ISETP.GE.AND P1, PT, R18, UR4, PT ;  /* 0x0000000412007c0c */ /* 0x000fe4000bf26270 */
[----:B------:R-:W-:-:S07]  /*ba40*/  ISETP.GE.AND P4, PT, R17, UR4, PT ;  /* 0x0000000411007c0c */ /* 0x000fce000bf86270 */
[CC--:B0-----:R-:W-:Y:S02]  /*ba50*/  @!P3 LEA R14, P6, R22.reuse, R12.reuse, 0x1 ;  /* 0x0000000c160eb211 */ /* 0x0c1fe400078c08ff */
[-C--:B------:R-:W-:Y:S02]  /*ba60*/  @!P2 LEA R28, P5, R19, R12.reuse, 0x1 ;  /* 0x0000000c131ca211 */ /* 0x080fe400078a08ff */
[-C--:B---3--:R-:W-:Y:S02]  /*ba70*/  @!P3 LEA.HI.X R15, R22, R13.reuse, R229, 0x1, P6 ;  /* 0x0000000d160fb211 */ /* 0x088fe400030f0ce5 */
[C---:B------:R-:W-:Y:S01]  /*ba80*/  @!P1 LEA R30, P6, R18.reuse, R12, 0x1 ;  /* 0x0000000c121e9211 */ /* 0x040fe200078c08ff */
[----:B------:R-:W-:Y:S01]  /*ba90*/  @!P4 IMAD.WIDE R2, R17, 0x2, R12 ;  /* 0x000000021102c825 */ /* 0x000fe200078e020c */
[-C--:B-1----:R-:W-:Y:S02]  /*baa0*/  @!P2 LEA.HI.X R29, R19, R13.reuse, R228, 0x1, P5 ;  /* 0x0000000d131da211 */ /* 0x082fe400028f0ce4 */
[----:B------:R-:W-:-:S02]  /*bab0*/  @!P1 LEA.HI.X R31, R18, R13, R227, 0x1, P6 ;  /* 0x0000000d121f9211 */ /* 0x000fc400030f0ce3 */
[----:B------:R0:W-:Y:S04]  /*bac0*/  @!P4 ST.E.128 desc[UR6][R2.64], R24 ;  /* 0x000000180200c985 */ /* 0x0001e8000c101d06 */
[----:B------:R0:W-:Y:S04]  /*bad0*/  @!P3 ST.E.128 desc[UR6][R14.64], R8 ;  /* 0x000000080e00b985 */ /* 0x0001e8000c101d06 */
[----:B------:R0:W-:Y:S04]  /*bae0*/  @!P2 ST.E.128 desc[UR6][R28.64], R56 ;  /* 0x000000381c00a985 */ /* 0x0001e8000c101d06 */
[----:B------:R0:W-:Y:S02]  /*baf0*/  @!P1 ST.E.128 desc[UR6][R30.64], R72 ;  /* 0x000000481e009985 */ /* 0x0001e4000c101d06 */
.L_x_32:
[----:B------:R-:W-:Y:S05]  /*bb00*/  BSYNC B0 ;  /* 0x0000000000007941 */ /* 0x000fea0003800000 */
.L_x_31:
[----:B0-----:R0:W0:Y:S01]  /*bb10*/  SHFL.IDX PT, R9, R21, 0x2, 0x181f ;  /* 0x00581f0015097f89 */ /* 0x00102200000e0000 */
        /* <DEDUP_REMOVED lines=9> */
[-C--:B0-----:R-:W-:Y:S02]  /*bbb0*/  @!P4 LEA R10, P0, R22, R8.reuse, 0x1 ;  /* 0x00000008160ac211 */ /* 0x081fe400078008ff */
[-C--:B------:R-:W-:Y:S02]  /*bbc0*/  @!P5 LEA R12, P1, R19, R8.reuse, 0x1 ;  /* 0x00000008130cd211 */ /* 0x080fe400078208ff */
[----:B------:R-:W-:Y:S02]  /*bbd0*/  @!P6 LEA R14, P2, R18, R8, 0x1 ;  /* 0x00000008120ee211 */ /* 0x000fe400078408ff */
[----:B------:R-:W-:Y:S01]  /*bbe0*/  @!P3 IMAD.WIDE R2, R17, 0x2, R8 ;  /* 0x000000021102b825 */ /* 0x000fe200078e0208 */
[-C--:B------:R-:W-:Y:S02]  /*bbf0*/  @!P4 LEA.HI.X R11, R22, R9.reuse, R229, 0x1, P0 ;  /* 0x00000009160bc211 */ /* 0x080fe400000f0ce5 */
[-C--:B---3--:R-:W-:Y:S02]  /*bc00*/  @!P5 LEA.HI.X R13, R19, R9.reuse, R228, 0x1, P1 ;  /* 0x00000009130dd211 */ /* 0x088fe400008f0ce4 */
[----:B------:R-:W-:Y:S01]  /*bc10*/  @!P6 LEA.HI.X R15, R18, R9, R227, 0x1, P2 ;  /* 0x00000009120fe211 */ /* 0x000fe200010f0ce3 */
[----:B------:R0:W-:Y:S04]  /*bc20*/  @!P3 ST.E.128 desc[UR6][R2.64], R32 ;  /* 0x000000200200b985 */ /* 0x0001e8000c101d06 */
[----:B------:R0:W-:Y:S04]  /*bc30*/  @!P4 ST.E.128 desc[UR6][R10.64], R40 ;  /* 0x000000280a00c985 */ /* 0x0001e8000c101d06 */
[----:B------:R0:W-:Y:S04]  /*bc40*/  @!P5 ST.E.128 desc[UR6][R12.64], R48 ;  /* 0x000000300c00d985 */ /* 0x0001e8000c101d06 */
[----:B------:R0:W-:Y:S02]  /*bc50*/  @!P6 ST.E.128 desc[UR6][R14.64], R64 ;  /* 0x000000400e00e985 */ /* 0x0001e4000c101d06 */
.L_x_34:
[----:B------:R-:W-:Y:S05]  /*bc60*/  BSYNC B0 ;  /* 0x0000000000007941 */ /* 0x000fea0003800000 */
.L_x_33:
[----:B------:R-:W-:Y:S01]  /*bc70*/  R2UR UR4, R214 ;  /* 0x00000000d60472ca */ /* 0x000fe200000e0000 */
[----:B0-----:R-:W-:Y:S01]  /*bc80*/  VIADD R3, R85, 0x60 ;  /* 0x0000006055037836 */ /* 0x001fe20000000000 */
[----:B------:R0:W0:Y:S01]  /*bc90*/  SHFL.IDX PT, R9, R21, 0x3, 0x181f ;  /* 0x00781f0015097f89 */ /* 0x00002200000e0000 */
[----:B------:R-:W-:Y:S03]  /*bca0*/  BSSY B0, `(.L_x_35) ;  /* 0x0000017000007945 */ /* 0x000fe60003800000 */
[----:B------:R-:W-:Y:S01]  /*bcb0*/  ISETP.GE.AND P0, PT, R3, R20, PT ;  /* 0x000000140300720c */ /* 0x000fe20003f06270 */
[----:B------:R0:W0:Y:S06]  /*bcc0*/  SHFL.IDX PT, R8, R0, 0x3, 0x181f ;  /* 0x00781f0000087f89 */ /* 0x00002c00000e0000 */
[----:B------:R-:W-:-:S06]  /*bcd0*/  UIADD3 UR4, UR4, 0x1, URZ ;  /* 0x0000000104047890 */ /* 0x000fcc000fffe03f */
[----:B------:R-:W-:Y:S01]  /*bce0*/  IMAD.U32 R214, RZ, RZ, UR4 ;  /* 0x00000004ffd67e24 */ /* 0x000fe2000f8e00ff */
[----:B------:R-:W-:Y:S06]  /*bcf0*/  @P0 BRA `(.L_x_36) ;  /* 0x0000000000440947 */ /* 0x000fec0003800000 */
        /* <DEDUP_REMOVED lines=17> */
.L_x_36:
[----:B------:R-:W-:Y:S05]  /*be10*/  BSYNC B0 ;  /* 0x0000000000007941 */ /* 0x000fea0003800000 */
.L_x_35:
[----:B0-2-4-:R-:W0:Y:S01]  /*be20*/  LDC R0, c[0x0][0xc34] ;  /* 0x00030d00ff007b82 */ /* 0x015e220000000800 */
[----:B------:R-:W-:-:S13]  /*be30*/  R2UR UR4, R212 ;  /* 0x00000000d40472ca */ /* 0x000fda00000e0000 */
[----:B0-----:R-:W-:-:S13]  /*be40*/  ISETP.LE.AND P0, PT, R0, UR4, PT ;  /* 0x0000000400007c0c */ /* 0x001fda000bf03270 */
[----:B------:R-:W-:Y:S05]  /*be50*/  @!P0 BRA `(.L_x_37) ;  /* 0xffffff4c00e88947 */ /* 0x000fea000383ffff */
[----:B------:R-:W-:Y:S05]  /*be60*/  EXIT ;  /* 0x000000000000794d */ /* 0x000fea0003800000 */
.L_x_7:
[----:B------:R-:W-:-:S08]  /*be70*/  NOP ;  /* 0x0000000000007918 */ /* 0x000fd00000000000 */
[----:B0-----:R-:W0:-:S00]  /*be80*/  USETMAXREG.DEALLOC.CTAPOOL 0x18 ;  /* 0x00000018000079c8 */ /* 0x001e0000080e0500 */
[----:B------:R-:W1:Y:S01]  /*be90*/  S2UR UR5, SR_CTAID.X ;  /* 0x00000000000579c3 */ /* 0x000e620000002500 */
[----:B0-----:R-:W-:Y:S01]  /*bea0*/  IMAD.MOV.U32 R2, RZ, RZ, 0x1 ;  /* 0x00000001ff027424 */ /* 0x001fe200078e00ff */
[----:B------:R-:W-:-:S06]  /*beb0*/  MOV R18, RZ ;  /* 0x000000ff00127202 */ /* 0x000fcc0000000f00 */
[----:B------:R-:W1:Y:S02]  /*bec0*/  LDC R3, c[0x0][0xc34] ;  /* 0x00030d00ff037b82 */ /* 0x000e640000000800 */
[----:B-1----:R-:W-:Y:S01]  /*bed0*/  ISETP.LE.AND P0, PT, R3, UR5, PT ;  /* 0x0000000503007c0c */ /* 0x002fe2000bf03270 */
[----:B------:R-:W-:-:S05]  /*bee0*/  IMAD.MOV.U32 R3, RZ, RZ, 0x1 ;  /* 0x00000001ff037424 */ /* 0x000fca00078e00ff */
[----:B------:R0:W-:Y:S07]  /*bef0*/  STL [R1], R3 ;  /* 0x0000000301007387 */ /* 0x0001ee0000100800 */
[----:B------:R-:W-:Y:S05]  /*bf00*/  @P0 BRA `(.L_x_38) ;  /* 0x0000004800940947 */ /* 0x000fea0003800000 */
[----:B------:R-:W1:Y:S01]  /*bf10*/  S2UR UR4, SR_CgaCtaId ;  /* 0x00000000000479c3 */ /* 0x000e620000008800 */
[C---:B------:R-:W-:Y:S01]  /*bf20*/  IMAD.SHL.U32 R2, R0.reuse, 0x8, RZ ;  /* 0x0000000800027824 */ /* 0x040fe200078e00ff */
[----:B------:R-:W-:Y:S01]  /*bf30*/  LOP3.LUT R5, R0, 0x7f, RZ, 0xc0, !PT ;  /* 0x0000007f00057812 */ /* 0x000fe200078ec0ff */
[----:B------:R-:W-:Y:S01]  /*bf40*/  UMOV UR36, 0x400 ;  /* 0x0000040000247882 */ /* 0x000fe20000000000 */
[----:B------:R-:W-:Y:S01]  /*bf50*/  IMAD.MOV.U32 R18, RZ, RZ, RZ ;  /* 0x000000ffff127224 */ /* 0x000fe200078e00ff */
[----:B------:R-:W-:Y:S01]  /*bf60*/  ULDC.64 UR38, c[0x0][0x198] ;  /* 0x0000660000267ab9 */ /* 0x000fe20000000a00 */
[C---:B0-----:R-:W-:Y:S01]  /*bf70*/  LOP3.LUT R3, R2.reuse, 0x1f8, RZ, 0xc0, !PT ;  /* 0x000001f802037812 */ /* 0x041fe200078ec0ff */
[----:B------:R-:W-:Y:S01]  /*bf80*/  ULDC UR37, c[0x0][0xc] ;  /* 0x0000030000257ab9 */ /* 0x000fe20000000800 */
[----:B------:R-:W-:Y:S02]  /*bf90*/  LOP3.LUT R2, R2, 0x38, RZ, 0xc0, !PT ;  /* 0x0000003802027812 */ /* 0x000fe400078ec0ff */
[----:B------:R-:W-:Y:S01]  /*bfa0*/  LOP3.LUT R4, R3, 0x38, R0, 0x78, !PT ;  /* 0x0000003803047812 */ /* 0x000fe200078e7800 */
[----:B------:R-:W-:Y:S01]  /*bfb0*/  IMAD.SHL.U32 R3, R5, 0x8, RZ ;  /* 0x0000000805037824 */ /* 0x000fe200078e00ff */
[----:B------:R-:W-:-:S04]  /*bfc0*/  SHF.R.U32.HI R5, RZ, 0x3, R5 ;  /* 0x00000003ff057819 */ /* 0x000fc80000011605 */
[----:B------:R-:W-:Y:S01]  /*bfd0*/  LOP3.LUT R4, R4, 0x200, R3, 0xf8, !PT ;  /* 0x0000020004047812 */ /* 0x000fe200078ef803 */
[----:B------:R-:W-:-:S05]  /*bfe0*/  IMAD.SHL.U32 R3, R0, 0x10, RZ ;  /* 0x0000001000037824 */ /* 0x000fca00078e00ff */
[----:B------:R-:W-:Y:S01]  /*bff0*/  LOP3.LUT R0, R5, 0x70, R3, 0xf8, !PT ;  /* 0x0000007005007812 */ /* 0x000fe200078ef803 */
[----:B------:R-:W-:Y:S01]  /*c000*/  IMAD.U32 R3, RZ, RZ, UR5 ;  /* 0x00000005ff037e24 */ /* 0x000fe2000f8e00ff */
[----:B-1----:R-:W-:Y:S01]  /*c010*/  ULEA UR36, UR4, UR36, 0x18 ;  /* 0x0000002404247291 */ /* 0x002fe2000f8ec03f */
[----:B------:R-:W-:-:S05]  /*c020*/  IMAD.MOV.U32 R0, RZ, RZ, 0x1 ;  /* 0x00000001ff007424 */ /* 0x000fca00078e00ff */
[----:B------:R-:W-:-:S05]  /*c030*/  LEA R4, R4, UR36, 0x1 ;  /* 0x0000002404047c11 */ /* 0x000fca000f8e08ff */
[----:B------:R0:W-:Y:S04]  /*c040*/  STL [R1+0x14], R4 ;  /* 0x0000140401007387 */ /* 0x0001e80000100800 */
[----:B------:R1:W-:Y:S04]  /*c050*/  STL [R1+0x28], R3 ;  /* 0x0000280301007387 */ /* 0x0003e80000100800 */
[----:B------:R2:W-:Y:S01]  /*c060*/  STL [R1], R0 ;  /* 0x0000000001007387 */ /* 0x0005e20000100800 */
[----:B0-----:R-:W-:-:S03]  /*c070*/  LOP3.LUT R4, R2, 0x40, RZ, 0xfc, !PT ;  /* 0x0000004002047812 */ /* 0x001fc600078efcff */
[----:B------:R0:W-:Y:S01]  /*c080*/  STL [R1+0x30], RZ ;  /* 0x000030ff01007387 */ /* 0x0001e20000100800 */
[C---:B-1----:R-:W-:Y:S02]  /*c090*/  LOP3.LUT R3, R2.reuse, 0x80, RZ, 0xfc, !PT ;  /* 0x0000008002037812 */ /* 0x042fe400078efcff */
[----:B--2---:R-:W-:-:S07]  /*c0a0*/  LOP3.LUT R0, R2, 0xc0, RZ, 0xfc, !PT ;  /* 0x000000c002007812 */ /* 0x004fce00078efcff */
.L_x_125:
[----:B------:R-:W2:Y:S01]  /*c0b0*/  LDL R2, [R1+0x28] ;  /* 0x0000280001027983 */ /* 0x000ea20000100800 */
[----:B-1----:R-:W1:Y:S01]  /*c0c0*/  LDC R0, c[0x0][0xc38] ;  /* 0x00030e00ff007b82 */ /* 0x002e620000000800 */
[----:B------:R-:W-:Y:S05]  /*c0d0*/  YIELD ;  /* 0x0000000000007946 */ /* 0x000fea0003800000 */
[----:B------:R-:W-:Y:S02]  /*c0e0*/  ULDC.64 UR4, c[0x0][0x418] ;  /* 0x0001060000047ab9 */ /* 0x000fe40000000a00 */
[----:B------:R-:W3:Y:S01]  /*c0f0*/  LDC R16, c[0x0][0xc44] ;  /* 0x00031100ff107b82 */ /* 0x000ee20000000800 */
[----:B------:R-:W-:-:S03]  /*c100*/  UISETP.NE.U32.AND UP0, UPT, UR4, URZ, UPT ;  /* 0x0000003f0400728c */ /* 0x000fc6000bf05070 */
[----:B------:R-:W-:Y:S01]  /*c110*/  ULDC UR4, c[0x0][0x424] ;  /* 0x0001090000047ab9 */ /* 0x000fe20000000800 */
[----:B------:R-:W-:-:S04]  /*c120*/  UISETP.NE.AND.EX UP0, UPT, UR5, URZ, UPT, UP0 ;  /* 0x0000003f0500728c */ /* 0x000fc8000bf05300 */
[----:B------:R-:W-:Y:S01]  /*c130*/  USEL UR4, UR4, 0x1, UP0 ;  /* 0x0000000104047887 */ /* 0x000fe20008000000 */
[----:B-1----:R-:W-:-:S13]  /*c140*/  ISETP.NE.AND P0, PT, R0, 0x1, PT ;  /* 0x000000010000780c */ /* 0x002fda0003f05270 */
[----:B------:R-:W2:Y:S08]  /*c150*/  @P0 LDC R0, c[0x0][0xc3c] ;  /* 0x00030f00ff000b82 */ /* 0x000eb00000000800 */
[----:B------:R-:W1:Y:S01]  /*c160*/  @P0 LDC R3, c[0x0][0xc40] ;  /* 0x00031000ff030b82 */ /* 0x000e620000000800 */
[----:B--2---:R-:W-:-:S04]  /*c170*/  @P0 IMAD.HI.U32 R0, R2, R0, RZ ;  /* 0x0000000002000227 */ /* 0x004fc800078e00ff */
[----:B------:R-:W-:Y:S01]  /*c180*/  IMAD.MOV.U32 R4, RZ, RZ, R2 ;  /* 0x000000ffff047224 */ /* 0x000fe200078e0002 */
[----:B-1----:R-:W-:Y:S02]  /*c190*/  @P0 SHF.R.U32.HI R4, RZ, R3, R0 ;  /* 0x00000003ff040219 */ /* 0x002fe40000011600 */
[----:B---3--:R-:W-:Y:S01]  /*c1a0*/  ISETP.NE.AND P0, PT, R16, 0x1, PT ;  /* 0x000000011000780c */ /* 0x008fe20003f05270 */
[----:B------:R-:W1:Y:S02]  /*c1b0*/  LDC R0, c[0x0][0x2f0] ;  /* 0x0000bc00ff007b82 */ /* 0x000e640000000800 */
[----:B------:R-:W-:Y:S01]  /*c1c0*/  IMAD.MOV.U32 R19, RZ, RZ, R4 ;  /* 0x000000ffff137224 */ /* 0x000fe200078e0004 */
[----:B------:R-:W-:Y:S09]  /*c1d0*/  STL [R1+0x20], R4 ;  /* 0x0000200401007387 */ /* 0x000ff20000100800 */
[----:B------:R-:W2:Y:S02]  /*c1e0*/  @P0 LDC.64 R2, c[0x0][0xc48] ;  /* 0x00031200ff020b82 */ /* 0x000ea40000000a00 */
[----:B--2---:R-:W-:-:S05]  /*c1f0*/  @P0 IMAD.HI.U32 R2, R4, R2, RZ ;  /* 0x0000000204020227 */ /* 0x004fca00078e00ff */
[----:B------:R-:W-:Y:S01]  /*c200*/  @P0 SHF.R.U32.HI R19, RZ, R3, R2 ;  /* 0x00000003ff130219 */ /* 0x000fe20000011602 */
[----:B-1----:R-:W-:Y:S01]  /*c210*/  IMAD R2, R0, UR4, RZ ;  /* 0x0000000400027c24 */ /* 0x002fe2000f8e02ff */
[----:B------:R-:W-:-:S03]  /*c220*/  UIADD3 UR4, UR36, 0x24400, URZ ;  /* 0x0002440024047890 */ /* 0x000fc6000fffe03f */
[----:B------:R-:W-:Y:S01]  /*c230*/  VIADD R0, R2, 0x4f ;  /* 0x0000004f02007836 */ /* 0x000fe20000000000 */
[----:B------:R-:W-:Y:S01]  /*c240*/  STL [R1+0x18], R19 ;  /* 0x0000181301007387 */ /* 0x000fe20000100800 */
[----:B------:R-:W-:Y:S01]  /*c250*/  ULOP3.LUT UP0, URZ, UR4, 0x3ff, URZ, 0xc0, !UPT ;  /* 0x000003ff043f7892 */ /* 0x000fe2000f80c03f */
[----:B------:R-:W-:Y:S02]  /*c260*/  IMAD.MOV R3, RZ, RZ, -R19 ;  /* 0x000000ffff037224 */ /* 0x000fe400078e0a13 */
[----:B------:R-:W-:Y:S01]  /*c270*/  IMAD.HI R0, R0, 0x66666667, RZ ;  /* 0x6666666700007827 */ /* 0x000fe200078e02ff */
[----:B------:R1:W-:Y:S02]  /*c280*/  STL [R1+0x2c], R2 ;  /* 0x00002c0201007387 */ /* 0x0003e40000100800 */
[----:B------:R-:W-:Y:S01]  /*c290*/  PLOP3.LUT P0, PT, PT, PT, UP0, 0x80, 0x0 ;  /* 0x000000000000781c */ /* 0x000fe20003f0f008 */
[----:B------:R-:W-:Y:S01]  /*c2a0*/  IMAD R16, R16, R3, R4 ;  /* 0x0000000310107224 */ /* 0x000fe200078e0204 */
[----:B-1----:R-:W-:-:S04]  /*c2b0*/  SHF.R.U32.HI R2, RZ, 0x1f, R0 ;  /* 0x0000001fff027819 */ /* 0x002fc80000011600 */
[----:B------:R-:W-:-:S05]  /*c2c0*/  LEA.HI.SX32 R0, R0, R2, 0x1b ;  /* 0x0000000200007211 */ /* 0x000fca00078fdaff */
[----:B------:R1:W-:Y:S02]  /*c2d0*/  STL [R1+0x24], R0 ;  /* 0x0000240001007387 */ /* 0x0003e40000100800 */
[----:B------:R-:W-:Y:S05]  /*c2e0*/  @!P0 BRA `(.L_x_39) ;  /* 0x0000000000408947 */ /* 0x000fea0003800000 */
[----:B------:R-:W-:Y:S01]  /*c2f0*/  MOV R2, 0x0 ;  /* 0x0000000000027802 */ /* 0x000fe20000000f00 */
[----:B------:R-:W-:Y:S01]  /*c300*/  ULDC.64 UR6, c[0x4][0x1b8] ;  /* 0x01006e0000067ab9 */ /* 0x000fe20000000a00 */
[----:B------:R-:W-:Y:S01]  /*c310*/  ULDC.64 UR8, c[0x4][0x1c0] ;  /* 0x0100700000087ab9 */ /* 0x000fe20000000a00 */
[----:B------:R-:W-:Y:S01]  /*c320*/  ULDC.64 UR4, c[0x4][0x118] ;  /* 0x0100460000047ab9 */ /* 0x000fe20000000a00 */
[----:B------:R-:W-:Y:S02]  /*c330*/  IMAD.U32 R4, RZ, RZ, UR6 ;  /* 0x00000006ff047e24 */ /* 0x000fe4000f8e00ff */
[----:B------:R-:W2:Y:S01]  /*c340*/  LDC.64 R2, c[0x4][R2] ;  /* 0x0100000002027b82 */ /* 0x000ea20000000a00 */
[----:B------:R-:W-:Y:S02]  /*c350*/  IMAD.U32 R5, RZ, RZ, UR7 ;  /* 0x00000007ff057e24 */ /* 0x000fe4000f8e00ff */
[----:B------:R-:W-:Y:S02]  /*c360*/  IMAD.U32 R6, RZ, RZ, UR8 ;  /* 0x00000008ff067e24 */ /* 0x000fe4000f8e00ff */
[----:B------:R-:W-:-:S02]  /*c370*/  IMAD.U32 R7, RZ, RZ, UR9 ;  /* 0x00000009ff077e24 */ /* 0x000fc4000f8e00ff */
[----:B------:R-:W-:Y:S02]  /*c380*/  IMAD.U32 R10, RZ, RZ, UR4 ;  /* 0x00000004ff0a7e24 */ /* 0x000fe4000f8e00ff */
[----:B------:R-:W-:Y:S02]  /*c390*/  IMAD.U32 R11, RZ, RZ, UR5 ;  /* 0x00000005ff0b7e24 */ /* 0x000fe4000f8e00ff */
[----:B------:R-:W-:Y:S02]  /*c3a0*/  IMAD.MOV.U32 R8, RZ, RZ, 0x70 ;  /* 0x00000070ff087424 */ /* 0x000fe400078e00ff */
[----:B------:R-:W-:Y:S02]  /*c3b0*/  IMAD.MOV.U32 R12, RZ, RZ, 0x1 ;  /* 0x00000001ff0c7424 */ /* 0x000fe400078e00ff */
[----:B------:R-:W-:-:S07]  /*c3c0*/  IMAD.MOV.U32 R13, RZ, RZ, RZ ;  /* 0x000000ffff0d7224 */ /* 0x000fce00078e00ff */
[----:B------:R-:W-:-:S07]  /*c3d0*/  LEPC R20, `(.L_x_39) ;  /* 0x000000001014794e */ /* 0x000fce0000000000 */
[----:B012---:R-:W-:Y:S05]  /*c3e0*/  CALL.ABS.NOINC R2 ;  /* 0x0000000002007343 */ /* 0x007fea0003c00000 */
.L_x_39:
[----:B------:R-:W-:-:S04]  /*c3f0*/  UIADD3 UR4, UR36, 0x400, URZ ;  /* 0x0000040024047890 */ /* 0x000fc8000fffe03f */
[----:B------:R-:W-:-:S06]  /*c400*/  ULOP3.LUT UP0, URZ, UR4, 0x3ff, URZ, 0xc0, !UPT ;  /* 0x000003ff043f7892 */ /* 0x000fcc000f80c03f */
[----:B------:R-:W-:-:S13]  /*c410*/  PLOP3.LUT P0, PT, PT, PT, UP0, 0x80, 0x0 ;  /* 0x000000000000781c */ /* 0x000fda0003f0f008 */
[----:B------:R-:W-:Y:S05]  /*c420*/  @!P0 BRA `(.L_x_40) ;  /* 0x00000000007c8947 */ /* 0x000fea0003800000 */
[----:B------:R-:W-:Y:S01]  /*c430*/  MOV R17, 0x0 ;  /* 0x0000000000117802 */ /* 0x000fe20000000f00 */
[----:B------:R-:W-:Y:S01]  /*c440*/  ULDC.64 UR6, c[0x4][0x1b8] ;  /* 0x01006e0000067ab9 */ /* 0x000fe20000000a00 */
[----:B------:R-:W-:Y:S01]  /*c450*/  ULDC.64 UR8, c[0x4][0x1c0] ;  /* 0x0100700000087ab9 */ /* 0x000fe20000000a00 */
[----:B------:R-:W-:Y:S01]  /*c460*/  ULDC.64 UR4, c[0x4][0x120] ;  /* 0x0100480000047ab9 */ /* 0x000fe20000000a00 */
[----:B------:R2:W3:Y:S01]  /*c470*/  LDC.64 R2, c[0x4][R17] ;  /* 0x0100000011027b82 */ /* 0x0004e20000000a00 */
[----:B------:R-:W-:Y:S01]  /*c480*/  IMAD.U32 R4, RZ, RZ, UR6 ;  /* 0x00000006ff047e24 */ /* 0x000fe2000f8e00ff */
[----:B------:R-:W-:Y:S01]  /*c490*/  MOV R8, 0x70 ;  /* 0x0000007000087802 */ /* 0x000fe20000000f00 */
[----:B------:R-:W-:Y:S02]  /*c4a0*/  IMAD.U32 R5, RZ, RZ, UR7 ;  /* 0x00000007ff057e24 */ /* 0x000fe4000f8e00ff */
[----:B------:R-:W-:Y:S02]  /*c4b0*/  IMAD.U32 R6, RZ, RZ, UR8 ;  /* 0x00000008ff067e24 */ /* 0x000fe4000f8e00ff */
[----:B------:R-:W-:-:S02]  /*c4c0*/  IMAD.U32 R7, RZ, RZ, UR9 ;  /* 0x00000009ff077e24 */ /* 0x000fc4000f8e00ff */
[----:B------:R-:W-:Y:S02]  /*c4d0*/  IMAD.U32 R10, RZ, RZ, UR4 ;  /* 0x00000004ff0a7e24 */ /* 0x000fe4000f8e00ff */
[----:B------:R-:W-:Y:S02]  /*c4e0*/  IMAD.U32 R11, RZ, RZ, UR5 ;  /* 0x00000005ff0b7e24 */ /* 0x000fe4000f8e00ff */
[----:B------:R-:W-:Y:S02]  /*c4f0*/  IMAD.MOV.U32 R12, RZ, RZ, 0x1 ;  /* 0x00000001ff0c7424 */ /* 0x000fe400078e00ff */
[----:B--2---:R-:W-:-:S07]  /*c500*/  IMAD.MOV.U32 R13, RZ, RZ, RZ ;  /* 0x000000ffff0d7224 */ /* 0x004fce00078e00ff */
[----:B------:R-:W-:-:S07]  /*c510*/  LEPC R20, `(.L_x_41) ;  /* 0x000000001014794e */ /* 0x000fce0000000000 */
[----:B01-3--:R-:W-:Y:S05]  /*c520*/  CALL.ABS.NOINC R2 ;  /* 0x0000000002007343 */ /* 0x00bfea0003c00000 */
.L_x_41:
[----:B------:R0:W1:Y:S01]  /*c530*/  LDC.64 R2, c[0x4][R17] ;  /* 0x0100000011027b82 */ /* 0x0000620000000a00 */
[----:B------:R-:W-:Y:S01]  /*c540*/  ULDC.64 UR6, c[0x4][0x1b8] ;  /* 0x01006e0000067ab9 */ /* 0x000fe20000000a00 */
[----:B------:R-:W-:Y:S01]  /*c550*/  ULDC.64 UR8, c[0x4][0x1c0] ;  /* 0x0100700000087ab9 */ /* 0x000fe20000000a00 */
[----:B------:R-:W-:Y:S01]  /*c560*/  ULDC.64 UR4, c[0x4][0x128] ;  /* 0x01004a0000047ab9 */ /* 0x000fe20000000a00 */
[----:B------:R-:W-:Y:S02]  /*c570*/  IMAD.U32 R4, RZ, RZ, UR6 ;  /* 0x00000006ff047e24 */ /* 0x000fe4000f8e00ff */
[----:B------:R-:W-:Y:S02]  /*c580*/  IMAD.U32 R5, RZ, RZ, UR7 ;  /* 0x00000007ff057e24 */ /* 0x000fe4000f8e00ff */
[----:B------:R-:W-:Y:S02]  /*c590*/  IMAD.U32 R6, RZ, RZ, UR8 ;  /* 0x00000008ff067e24 */ /* 0x000fe4000f8e00ff */
[----:B------:R-:W-:-:S02]  /*c5a0*/  IMAD.U32 R7, RZ, RZ, UR9 ;  /* 0x00000009ff077e24 */ /* 0x000fc4000f8e00ff */
[----:B------:R-:W-:Y:S02]  /*c5b0*/  IMAD.U32 R10, RZ, RZ, UR4 ;  /* 0x00000004ff0a7e24 */ /* 0x000fe4000f8e00ff */
[----:B------:R-:W-:Y:S02]  /*c5c0*/  IMAD.U32 R11, RZ, RZ, UR5 ;  /* 0x00000005ff0b7e24 */ /* 0x000fe4000f8e00ff */
[----:B------:R-:W-:Y:S02]  /*c5d0*/  IMAD.MOV.U32 R8, RZ, RZ, 0x70 ;  /* 0x00000070ff087424 */ /* 0x000fe400078e00ff */
[----:B------:R-:W-:Y:S02]  /*c5e0*/  IMAD.MOV.U32 R12, RZ, RZ, 0x1 ;  /* 0x00000001ff0c7424 */ /* 0x000fe400078e00ff */
[----:B0-----:R-:W-:-:S07]  /*c5f0*/  IMAD.MOV.U32 R13, RZ, RZ, RZ ;  /* 0x000000ffff0d7224 */ /* 0x001fce00078e00ff */
[----:B------:R-:W-:-:S07]  /*c600*/  LEPC R20, `(.L_x_40) ;  /* 0x000000001014794e */ /* 0x000fce0000000000 */
[----:B-1----:R-:W-:Y:S05]  /*c610*/  CALL.ABS.NOINC R2 ;  /* 0x0000000002007343 */ /* 0x002fea0003c00000 */
.L_x_40:
[----:B------:R-:W-:Y:S01]  /*c620*/  ULDC.64 UR4, c[0x0][0x9f8] ;  /* 0x00027e0000047ab9 */ /* 0x000fe20000000a00 */
[----:B------:R-:W2:Y:S01]  /*c630*/  LDL R17, [R1+0x24] ;  /* 0x0000240001117983 */ /* 0x000ea20000100800 */
[----:B------:R-:W-:Y:S01]  /*c640*/  ISETP.NE.U32.AND P0, PT, RZ, UR4, PT ;  /* 0x00000004ff007c0c */ /* 0x000fe2000bf05070 */
[----:B------:R-:W-:-:S03]  /*c650*/  ULDC.64 UR6, c[0x0][0x208] ;  /* 0x0000820000067ab9 */ /* 0x000fc60000000a00 */
[----:B------:R-:W-:-:S13]  /*c660*/  ISETP.NE.AND.EX P0, PT, RZ, UR5, PT, P0 ;  /* 0x00000005ff007c0c */ /* 0x000fda000bf05300 */
[----:B------:R-:W3:Y:S02]  /*c670*/  @P0 LDC.64 R2, c[0x0][0x9f8] ;  /* 0x00027e00ff020b82 */ /* 0x000ee40000000a00 */
[----:B---3--:R-:W-:-:S05]  /*c680*/  @P0 IMAD.WIDE R2, R19, 0x4, R2 ;  /* 0x0000000413020825 */ /* 0x008fca00078e0202 */
[----:B------:R3:W4:Y:S01]  /*c690*/  @P0 LDG.E R19, desc[UR6][R2.64] ;  /* 0x0000000602130981 */ /* 0x000722000c1e1900 */
[----:B------:R-:W-:Y:S01]  /*c6a0*/  UMOV UR4, 0xffffffff ;  /* 0xffffffff00047882 */ /* 0x000fe20000000000 */
[----:B---3--:R-:W3:Y:S02]  /*c6b0*/  LDC.64 R2, c[0x0][0x418] ;  /* 0x00010600ff027b82 */ /* 0x008ee40000000a00 */
[----:B---3--:R-:W-:-:S04]  /*c6c0*/  ISETP.NE.U32.AND P0, PT, R2, RZ, PT ;  /* 0x000000ff0200720c */ /* 0x008fc80003f05070 */
[----:B------:R-:W-:-:S04]  /*c6d0*/  ISETP.NE.AND.EX P1, PT, R3, RZ, PT, P0 ;  /* 0x000000ff0300720c */ /* 0x000fc80003f25300 */
[----:B-1----:R-:W-:Y:S01]  /*c6e0*/  P2R R0, PR, RZ, 0x2 ;  /* 0x00000002ff007803 */ /* 0x002fe20000000000 */
[----:B--2---:R-:W-:-:S05]  /*c6f0*/  VIADD R8, R17, 0xffffffff ;  /* 0xffffffff11087836 */ /* 0x004fca0000000000 */
[----:B------:R1:W-:Y:S04]  /*c700*/  STL [R1+0x1c], R8 ;  /* 0x00001c0801007387 */ /* 0x0003e80000100800 */
[----:B------:R1:W-:Y:S01]  /*c710*/  STL [R1+0x10], R0 ;  /* 0x0000100001007387 */ /* 0x0003e20000100800 */
[----:B----4-:R-:W-:Y:S02]  /*c720*/  SHF.R.S32.HI R7, RZ, 0x1f, R19 ;  /* 0x0000001fff077819 */ /* 0x010fe40000011413 */
[----:B------:R-:W-:-:S03]  /*c730*/  SEL R17, R19, RZ, !P1 ;  /* 0x000000ff13117207 */ /* 0x000fc60004800000 */
[----:B------:R1:W-:Y:S01]  /*c740*/  STL [R1+0x8], R7 ;  /* 0x0000080701007387 */ /* 0x0003e20000100800 */
[----:B------:R-:W-:Y:S05]  /*c750*/  BRA.DIV UR4, `(.L_x_42) ;  /* 0x0000004604d87947 */ /* 0x000fea000b800000 */
[----:B-1----:R-:W1:Y:S02]  /*c760*/  S2R R0, SR_TID.X ;  /* 0x0000000000007919 */ /* 0x002e640000002100 */
[----:B-1----:R-:W-:-:S04]  /*c770*/  SHF.R.U32.HI R0, RZ, 0x5, R0 ;  /* 0x00000005ff007819 */ /* 0x002fc80000011600 */
[----:B------:R-:W-:-:S05]  /*c780*/  LOP3.LUT R0, R0, 0x3, RZ, 0xc0, !PT ;  /* 0x0000000300007812 */ /* 0x000fca00078ec0ff */
[----:B------:R1:W2:Y:S02]  /*c790*/  SHFL.IDX PT, R14, R0, RZ, 0x1f ;  /* 0x00001fff000e7589 */ /* 0x0002a400000e0000 */
.L_x_141:
[----:B------:R-:W-:Y:S02]  /*c7a0*/  PLOP3.LUT P2, PT, PT, PT, PT, 0x8, 0x0 ;  /* 0x000000000000781c */ /* 0x000fe40003f4e170 */
[----:B--2---:R-:W-:Y:S02]  /*c7b0*/  ISETP.NE.AND P0, PT, R14, RZ, PT ;  /* 0x000000ff0e00720c */ /* 0x004fe40003f05270 */
[----:B-1----:R-:W-:-:S05]  /*c7c0*/  P2R R0, PR, RZ, 0x4 ;  /* 0x00000004ff007803 */ /* 0x002fca0000000000 */
[----:B------:R1:W-:Y:S06]  /*c7d0*/  STL [R1+0xc], R0 ;  /* 0x00000c0001007387 */ /* 0x0003ec0000100800 */
[----:B------:R-:W-:Y:S05]  /*c7e0*/  @P0 BRA `(.L_x_43) ;  /* 0x0000000400380947 */ /* 0x000fea0003800000 */
[----:B------:R-:W-:-:S03]  /*c7f0*/  UMOV UR4, 0xffffffff ;  /* 0xffffffff00047882 */ /* 0x000fc60000000000 */
[----:B------:R-:W-:Y:S05]  /*c800*/  BRA.DIV UR4, `(.L_x_44) ;  /* 0x0000004604e07947 */ /* 0x000fea000b800000 */
[----:B------:R-:W-:-:S13]  /*c810*/  ELECT P6, URZ, PT ;  /* 0x00000000003f782f */ /* 0x000fda00038c0000 */
.L_x_144:
[----:B------:R-:W-:Y:S05]  /*c820*/  @!P6 BRA `(.L_x_43) ;  /* 0x000000040028e947 */ /* 0x000fea0003800000 */
[----:B------:R2:W-:Y:S01]  /*c830*/  STL [R1+0x4], R8 ;  /* 0x0000040801007387 */ /* 0x0005e20000100800 */
[----:B------:R-:W-:Y:S01]  /*c840*/  IMAD.MOV.U32 R17, RZ, RZ, R19 ;  /* 0x000000ffff117224 */ /* 0x000fe200078e0013 */
[----:B------:R-:W-:Y:S06]  /*c850*/  @!P1 BRA `(.L_x_45) ;  /* 0x0000000000509947 */ /* 0x000fec0003800000 */
[----:B------:R-:W3:Y:S01]  /*c860*/  LDC R6, c[0x0][0x43c] ;  /* 0x00010f00ff067b82 */ /* 0x000ee20000000800 */
[----:B-1----:R-:W-:Y:S01]  /*c870*/  IMAD.MOV.U32 R0, RZ, RZ, R8 ;  /* 0x000000ffff007224 */ /* 0x002fe200078e0008 */
[----:B------:R-:W-:Y:S01]  /*c880*/  ULDC.64 UR4, c[0x0][0x428] ;  /* 0x00010a0000047ab9 */ /* 0x000fe20000000a00 */
[----:B------:R-:W-:Y:S01]  /*c890*/  ULDC.64 UR6, c[0x0][0x208] ;  /* 0x0000820000067ab9 */ /* 0x000fe20000000a00 */
[----:B---3--:R-:W-:-:S13]  /*c8a0*/  ISETP.NE.AND P0, PT, R6, 0x1, PT ;  /* 0x000000010600780c */ /* 0x008fda0003f05270 */
[----:B------:R-:W1:Y:S02]  /*c8b0*/  @P0 LDC.64 R4, c[0x0][0x440] ;  /* 0x00011000ff040b82 */ /* 0x000e640000000a00 */
[----:B-1----:R-:W-:-:S05]  /*c8c0*/  @P0 IMAD.HI.U32 R4, R8, R4, RZ ;  /* 0x0000000408040227 */ /* 0x002fca00078e00ff */
[----:B------:R-:W-:-:S04]  /*c8d0*/  @P0 SHF.R.U32.HI R0, RZ, R5, R4 ;  /* 0x00000005ff000219 */ /* 0x000fc80000011604 */
[--C-:B------:R-:W-:Y:S01]  /*c8e0*/  SHF.R.S32.HI R5, RZ, 0x1f, R0.reuse ;  /* 0x0000001fff057819 */ /* 0x100fe20000011400 */
[----:B------:R-:W-:-:S04]  /*c8f0*/  IMAD.MOV R4, RZ, RZ, -R0 ;  /* 0x000000ffff047224 */ /* 0x000fc800078e0a00 */
[----:B------:R-:W-:Y:S02]  /*c900*/  IMAD R6, R6, R4, R8 ;  /* 0x0000000406067224 */ /* 0x000fe400078e0208 */
[----:B------:R-:W-:-:S03]  /*c910*/  IMAD.MOV.U32 R4, RZ, RZ, R0 ;  /* 0x000000ffff047224 */ /* 0x000fc600078e0000 */
[----:B------:R1:W-:Y:S01]  /*c920*/  STL [R1+0x4], R6 ;  /* 0x0000040601007387 */ /* 0x0003e20000100800 */
[----:B------:R-:W-:-:S03]  /*c930*/  IMAD.WIDE.U32 R4, R19, UR4, R4 ;  /* 0x0000000413047c25 */ /* 0x000fc6000f8e0004 */
[----:B------:R-:W-:Y:S01]  /*c940*/  LEA R2, P0, R4, R2, 0x2 ;  /* 0x0000000204027211 */ /* 0x000fe200078010ff */
[----:B-1----:R-:W-:-:S04]  /*c950*/  IMAD R6, R7, UR4, RZ ;  /* 0x0000000407067c24 */ /* 0x002fc8000f8e02ff */
[----:B------:R-:W-:-:S04]  /*c960*/  IMAD R0, R19, UR5, R6 ;  /* 0x0000000513007c24 */ /* 0x000fc8000f8e0206 */
[----:B------:R-:W-:-:S05]  /*c970*/  IMAD.IADD R0, R5, 0x1, R0 ;  /* 0x0000000105007824 */ /* 0x000fca00078e0200 */
[----:B------:R-:W-:-:S05]  /*c980*/  LEA.HI.X R3, R4, R3, R0, 0x2, P0 ;  /* 0x0000000304037211 */ /* 0x000fca00000f1400 */
[----:B------:R3:W5:Y:S02]  /*c990*/  LDG.E R17, desc[UR6][R2.64] ;  /* 0x0000000602117981 */ /* 0x000764000c1e1900 */
.L_x_45:
[----:B---3--:R-:W3:Y:S01]  /*c9a0*/  LDL R2, [R1] ;  /* 0x0000000001027983 */ /* 0x008ee20000100800 */
[----:B-1----:R-:W-:Y:S02]  /*c9b0*/  LEA R0, R18, UR36, 0x3 ;  /* 0x0000002412007c11 */ /* 0x002fe4000f8e18ff */
[----:B---3--:R-:W-:-:S04]  /*c9c0*/  SHF.L.U32 R2, R2, 0x1f, RZ ;  /* 0x0000001f02027819 */ /* 0x008fc800000006ff */
[----:B------:R-:W1:Y:S02]  /*c9d0*/  SYNCS.PHASECHK.TRANS64.TRYWAIT P0, [R0+URZ+0x38840], R2 ;  /* 0x03884002000075a7 */ /* 0x000e64000800017f */
[----:B-1----:R-:W-:Y:S05]  /*c9e0*/  @!P0 BRA `(.L_x_46) ;  /* 0x0000004400888947 */ /* 0x002fea0003800000 */
.L_x_145:
[----:B------:R-:W3:Y:S02]  /*c9f0*/  S2R R3, SR_TID.X ;  /* 0x0000000000037919 */ /* 0x000ee40000002100 */
[----:B---3--:R-:W-:-:S04]  /*ca00*/  LOP3.LUT R3, R3, 0x7f, RZ, 0xc0, !PT ;  /* 0x0000007f03037812 */ /* 0x008fc800078ec0ff */
[----:B------:R-:W-:-:S13]  /*ca10*/  ISETP.NE.AND P0, PT, R3, RZ, PT ;  /* 0x000000ff0300720c */ /* 0x000fda0003f05270 */
[----:B------:R-:W-:Y:S05]  /*ca20*/  @P0 BRA `(.L_x_47) ;  /* 0x00000000001c0947 */ /* 0x000fea0003800000 */
[----:B------:R-:W3:Y:S01]  /*ca30*/  S2R R3, SR_TID.X ;  /* 0x0000000000037919 */ /* 0x000ee20000002100 */
[----:B-1----:R-:W-:-:S04]  /*ca40*/  IMAD.MOV.U32 R2, RZ, RZ, 0xa000 ;  /* 0x0000a000ff027424 */ /* 0x002fc800078e00ff */
[----:B------:R4:W-:Y:S01]  /*ca50*/  SYNCS.ARRIVE.TRANS64 RZ, [R0+URZ+0x38830], R2 ;  /* 0x0388300200ff79a7 */ /* 0x0009e2000800003f */
[----:B---3--:R-:W-:-:S04]  /*ca60*/  LOP3.LUT R3, R3, 0x1f, RZ, 0xc0, !PT ;  /* 0x0000001f03037812 */ /* 0x008fc800078ec0ff */
[----:B------:R-:W-:-:S13]  /*ca70*/  ISETP.NE.AND P0, PT, R3, RZ, PT ;  /* 0x000000ff0300720c */ /* 0x000fda0003f05270 */
[----:B----4-:R-:W-:Y:S05]  /*ca80*/  @!P0 BRA `(.L_x_47) ;  /* 0x0000000000048947 */ /* 0x010fea0003800000 */
[----:B------:R-:W-:Y:S01]  /*ca90*/  BPT.TRAP 0x1 ;  /* 0x000000040000795c */ /* 0x000fe20000300000 */
.L_x_47:
[----:B-1----:R-:W3:Y:S01]  /*caa0*/  LDL R2, [R1+0x4] ;  /* 0x0000040001027983 */ /* 0x002ee20000100800 */
[----:B------:R-:W-:Y:S01]  /*cab0*/  R2UR UR14, R18 ;  /* 0x00000000120e72ca */ /* 0x000fe200000e0000 */
[----:B------:R-:W-:Y:S01]  /*cac0*/  UIADD3 UR4, UP0, UR38, 0x370, URZ ;  /* 0x0000037026047890 */ /* 0x000fe2000ff1e03f */
[----:B------:R-:W-:Y:S01]  /*cad0*/  R2UR UR9, R0 ;  /* 0x00000000000972ca */ /* 0x000fe200000e0000 */
[----:B------:R-:W-:Y:S01]  /*cae0*/  UMOV UR10, URZ ;  /* 0x0000003f000a7c82 */ /* 0x000fe20008000000 */
[----:B------:R-:W-:Y:S01]  /*caf0*/  R2UR UR12, R16 ;  /* 0x00000000100c72ca */ /* 0x000fe200000e0000 */
[----:B------:R-:W-:Y:S01]  /*cb00*/  UIADD3.X UR5, URZ, UR39, URZ, UP0, !UPT ;  /* 0x000000273f057290 */ /* 0x000fe200087fe43f */
[----:B-----5:R-:W-:Y:S01]  /*cb10*/  R2UR UR13, R17 ;  /* 0x00000000110d72ca */ /* 0x020fe200000e0000 */
[----:B------:R-:W-:Y:S01]  /*cb20*/  UMOV UR6, 0x0 ;  /* 0x0000000000067882 */ /* 0x000fe20000000000 */
[----:B------:R-:W-:Y:S01]  /*cb30*/  UMOV UR7, 0x14f00000 ;  /* 0x14f0000000077882 */ /* 0x000fe20000000000 */
[----:B------:R-:W-:Y:S01]  /*cb40*/  UMOV UR16, 0x40 ;  /* 0x0000004000107882 */ /* 0x000fe20000000000 */
[----:B------:R-:W-:-:S03]  /*cb50*/  PLOP3.LUT P0, PT, PT, PT, PT, 0x80, 0x0 ;  /* 0x000000000000781c */ /* 0x000fc60003f0f070 */
[----:B------:R-:W-:Y:S01]  /*cb60*/  UIMAD UR14, UR14, 0xa000, UR36 ;  /* 0x0000a0000e0e78a4 */ /* 0x000fe2000f8e0224 */
[----:B------:R-:W-:Y:S01]  /*cb70*/  P2R R0, PR, RZ, 0x1 ;  /* 0x00000001ff007803 */ /* 0x000fe20000000000 */
[----:B------:R-:W-:Y:S02]  /*cb80*/  UIADD3 UR9, UR9, 0x38830, URZ ;  /* 0x0003883009097890 */ /* 0x000fe4000fffe03f */
[----:B------:R-:W-:Y:S02]  /*cb90*/  UIADD3 UR8, UR14, 0x24400, URZ ;  /* 0x000244000e087890 */ /* 0x000fe4000fffe03f */
[----:B------:R-:W-:Y:S01]  /*cba0*/  UIADD3 UR15, UR14, 0x26c00, URZ ;  /* 0x00026c000e0f7890 */ /* 0x000fe2000fffe03f */
[----:B------:R4:W-:Y:S01]  /*cbb0*/  STL [R1+0xc], R0 ;  /* 0x00000c0001007387 */ /* 0x0009e20000100800 */
[----:B------:R-:W-:Y:S02]  /*cbc0*/  UIADD3 UR17, UR14, 0x29400, URZ ;  /* 0x000294000e117890 */ /* 0x000fe4000fffe03f */
[----:B------:R-:W-:-:S03]  /*cbd0*/  UIADD3 UR18, UR14, 0x2bc00, URZ ;  /* 0x0002bc000e127890 */ /* 0x000fc6000fffe03f */
[----:B------:R-:W-:Y:S01]  /*cbe0*/  UMOV UR14, 0x80 ;  /* 0x00000080000e7882 */ /* 0x000fe20000000000 */
[----:B---3--:R-:W-:-:S13]  /*cbf0*/  R2UR UR11, R2 ;  /* 0x00000000020b72ca */ /* 0x008fda00000e0000 */
[----:B------:R-:W-:-:S09]  /*cc00*/  UIMAD UR11, UR11, 0x50, URZ ;  /* 0x000000500b0b78a4 */ /* 0x000fd2000f8e023f */
[----:B------:R1:W-:Y:S02]  /*cc10*/  UTMALDG.4D [UR8], [UR4], desc[UR6] ;  /* 0x00000608040075b4 */ /* 0x0003e40008019000 */
[----:B-1----:R-:W-:Y:S01]  /*cc20*/  UMOV UR8, UR15 ;  /* 0x0000000f00087c82 */ /* 0x002fe20008000000 */
[----:B------:R-:W-:Y:S02]  /*cc30*/  UMOV UR10, UR16 ;  /* 0x00000010000a7c82 */ /* 0x000fe40008000000 */
[----:B------:R1:W-:Y:S02]  /*cc40*/  UTMALDG.4D [UR8], [UR4], desc[UR6] ;  /* 0x00000608040075b4 */ /* 0x0003e40008019000 */
[----:B-1----:R-:W-:Y:S01]  /*cc50*/  UMOV UR8, UR17 ;  /* 0x0000001100087c82 */ /* 0x002fe20008000000 */
[----:B------:R-:W-:Y:S01]  /*cc60*/  UMOV UR10, UR14 ;  /* 0x0000000e000a7c82 */ /* 0x000fe20008000000 */
[----:B------:R-:W-:Y:S01]  /*cc70*/  UMOV UR14, 0xc0 ;  /* 0x000000c0000e7882 */ /* 0x000fe20000000000 */
[----:B------:R1:W-:Y:S02]  /*cc80*/  UTMALDG.4D [UR8], [UR4], desc[UR6] ;  /* 0x00000608040075b4 */ /* 0x0003e40008019000 */
[----:B-1----:R-:W-:Y:S01]  /*cc90*/  UMOV UR8, UR18 ;  /* 0x0000001200087c82 */ /* 0x002fe20008000000 */
[----:B------:R-:W-:-:S02]  /*cca0*/  UMOV UR10, UR14 ;  /* 0x0000000e000a7c82 */ /* 0x000fc40008000000 */
[----:B------:R4:W-:Y:S02]  /*ccb0*/  UTMALDG.4D [UR8], [UR4], desc[UR6] ;  /* 0x00000608040075b4 */ /* 0x0009e40008019000 */
[----:B----4-:R-:W-:Y:S01]  /*ccc0*/  NOP ;  /* 0x0000000000007918 */ /* 0x010fe20000000000 */
.L_x_43:
[----:B------:R-:W-:Y:S05]  /*ccd0*/  WARPSYNC.ALL ;  /* 0x0000000000007948 */ /* 0x000fea0003800000 */
[----:B------:R-:W-:Y:S01]  /*cce0*/  UIADD3 UR4, UR36, 0x14400, URZ ;  /* 0x0001440024047890 */ /* 0x000fe2000fffe03f */
[----:B------:R-:W-:Y:S03]  /*ccf0*/  BAR.SYNC.DEFER_BLOCKING 0x8, 0x180 ;  /* 0x0206000000007b1d */ /* 0x000fe60000010000 */
[----:B------:R-:W-:-:S06]  /*cd00*/  ULOP3.LUT UP0, URZ, UR4, 0x3ff, URZ, 0xc0, !UPT ;  /* 0x000003ff043f7892 */ /* 0x000fcc000f80c03f */
[----:B------:R-:W-:-:S13]  /*cd10*/  PLOP3.LUT P0, PT, PT, PT, UP0, 0x80, 0x0 ;  /* 0x000000000000781c */ /* 0x000fda0003f0f008 */
[----:B------:R-:W-:Y:S05]  /*cd20*/  @!P0 BRA `(.L_x_48) ;  /* 0x0000000000408947 */ /* 0x000fea0003800000 */
[----:B------:R-:W-:Y:S01]  /*cd30*/  MOV R2, 0x0 ;  /* 0x0000000000027802 */ /* 0x000fe20000000f00 */
[----:B------:R-:W-:Y:S01]  /*cd40*/  ULDC.64 UR6, c[0x4][0x1b8] ;  /* 0x01006e0000067ab9 */ /* 0x000fe20000000a00 */
[----:B------:R-:W-:Y:S01]  /*cd50*/  ULDC.64 UR8, c[0x4][0x1c0] ;  /* 0x0100700000087ab9 */ /* 0x000fe20000000a00 */
[----:B------:R-:W-:Y:S01]  /*cd60*/  ULDC.64 UR4, c[0x4][0x130] ;  /* 0x01004c0000047ab9 */ /* 0x000fe20000000a00 */
[----:B------:R-:W-:Y:S01]  /*cd70*/  IMAD.U32 R4, RZ, RZ, UR6 ;  /* 0x00000006ff047e24 */ /* 0x000fe2000f8e00ff */
[----:B------:R-:W-:Y:S01]  /*cd80*/  MOV R13, RZ ;  /* 0x000000ff000d7202 */ /* 0x000fe20000000f00 */
[----:B------:R-:W3:Y:S01]  /*cd90*/  LDC.64 R2, c[0x4][R2] ;  /* 0x0100000002027b82 */ /* 0x000ee20000000a00 */
[----:B------:R-:W-:Y:S02]  /*cda0*/  IMAD.U32 R5, RZ, RZ, UR7 ;  /* 0x00000007ff057e24 */ /* 0x000fe4000f8e00ff */
[----:B------:R-:W-:Y:S02]  /*cdb0*/  IMAD.U32 R6, RZ, RZ, UR8 ;  /* 0x00000008ff067e24 */ /* 0x000fe4000f8e00ff */
[----:B------:R-:W-:-:S02]  /*cdc0*/  IMAD.U32 R7, RZ, RZ, UR9 ;  /* 0x00000009ff077e24 */ /* 0x000fc4000f8e00ff */
[----:B------:R-:W-:Y:S02]  /*cdd0*/  IMAD.U32 R10, RZ, RZ, UR4 ;  /* 0x00000004ff0a7e24 */ /* 0x000fe4000f8e00ff */
[----:B------:R-:W-:Y:S02]  /*cde0*/  IMAD.U32 R11, RZ, RZ, UR5 ;  /* 0x00000005ff0b7e24 */ /* 0x000fe4000f8e00ff */
[----:B--2---:R-:W-:Y:S02]  /*cdf0*/  IMAD.MOV.U32 R8, RZ, RZ, 0x70 ;  /* 0x00000070ff087424 */ /* 0x004fe400078e00ff */
[----:B------:R-:W-:-:S07]  /*ce00*/  IMAD.MOV.U32 R12, RZ, RZ, 0x1 ;  /* 0x00000001ff0c7424 */ /* 0x000fce00078e00ff */
[----:B------:R-:W-:-:S07]  /*ce10*/  LEPC R20, `(.L_x_48) ;  /* 0x000000001014794e */ /* 0x000fce0000000000 */
[----:B01-3--:R-:W-:Y:S05]  /*ce20*/  CALL.ABS.NOINC R2 ;  /* 0x0000000002007343 */ /* 0x00bfea0003c00000 */
.L_x_48:
[----:B------:R-:W3:Y:S01]  /*ce30*/  LDL.LU R4, [R1+0x18] ;  /* 0x0000180001047983 */ /* 0x000ee20000300800 */
[----:B-1----:R-:W-:Y:S01]  /*ce40*/  SHF.R.S32.HI R0, RZ, 0x1f, R16 ;  /* 0x0000001fff007819 */ /* 0x002fe20000011410 */
[----:B------:R-:W-:Y:S01]  /*ce50*/  ULDC.64 UR4, c[0x0][0x2d8] ;  /* 0x0000b60000047ab9 */ /* 0x000fe20000000a00 */
[----:B--2---:R-:W1:Y:S01]  /*ce60*/  LDC R8, c[0x0][0x448] ;  /* 0x00011200ff087b82 */ /* 0x004e620000000800 */
[----:B------:R-:W2:Y:S01]  /*ce70*/  LDL.LU R7, [R1+0x20] ;  /* 0x0000200001077983 */ /* 0x000ea20000300800 */
[----:B------:R-:W-:-:S03]  /*ce80*/  ULDC.64 UR6, c[0x0][0x280] ;  /* 0x0000a00000067ab9 */ /* 0x000fc60000000a00 */
[----:B------:R-:W4:Y:S01]  /*ce90*/  LDL R5, [R1+0x28] ;  /* 0x0000280001057983 */ /* 0x000f220000100800 */
[----:B------:R-:W-:Y:S02]  /*cea0*/  IMAD R0, R0, UR4, RZ ;  /* 0x0000000400007c24 */ /* 0x000fe4000f8e02ff */
[C---:B------:R-:W-:Y:S01]  /*ceb0*/  IMAD.WIDE.U32 R2, R16.reuse, UR4, RZ ;  /* 0x0000000410027c25 */ /* 0x040fe2000f8e00ff */
[----:B------:R-:W0:Y:S03]  /*cec0*/  S2R R10, SR_TID.X ;  /* 0x00000000000a7919 */ /* 0x000e260000002100 */
[----:B------:R-:W-:Y:S01]  /*ced0*/  IMAD R0, R16, UR5, R0 ;  /* 0x0000000510007c24 */ /* 0x000fe2000f8e0200 */
[----:B------:R-:W-:-:S03]  /*cee0*/  ULDC.64 UR4, c[0x0][0x2e0] ;  /* 0x0000b80000047ab9 */ /* 0x000fc60000000a00 */
[----:B------:R-:W-:Y:S01]  /*cef0*/  IMAD.IADD R3, R3, 0x1, R0 ;  /* 0x0000000103037824 */ /* 0x000fe200078e0200 */
[----:B-1----:R-:W-:-:S13]  /*cf00*/  ISETP.NE.AND P0, PT, R8, 0x1, PT ;  /* 0x000000010800780c */ /* 0x002fda0003f05270 */
[----:B------:R-:W1:Y:S01]  /*cf10*/  @P0 LDC R6, c[0x0][0x44c] ;  /* 0x00011300ff060b82 */ /* 0x000e620000000800 */
[----:B0-----:R-:W-:-:S05]  /*cf20*/  IMAD.SHL.U32 R10, R10, 0x8, RZ ;  /* 0x000000080a0a7824 */ /* 0x001fca00078e00ff */
[----:B------:R-:W-:Y:S02]  /*cf30*/  LOP3.LUT R10, R10, 0x38, RZ, 0xc0, !PT ;  /* 0x000000380a0a7812 */ /* 0x000fe400078ec0ff */
[----:B---3--:R-:W-:Y:S01]  /*cf40*/  SHF.R.S32.HI R0, RZ, 0x1f, R4 ;  /* 0x0000001fff007819 */ /* 0x008fe20000011404 */
[----:B------:R-:W-:-:S04]  /*cf50*/  IMAD.WIDE.U32 R2, R4, UR4, R2 ;  /* 0x0000000404027c25 */ /* 0x000fc8000f8e0002 */
[----:B------:R-:W-:Y:S01]  /*cf60*/  IMAD R0, R0, UR4, RZ ;  /* 0x0000000400007c24 */ /* 0x000fe2000f8e02ff */
[----:B------:R-:W-:-:S03]  /*cf70*/  ULDC UR4, c[0x0][0xc38] ;  /* 0x00030e0000047ab9 */ /* 0x000fc60000000800 */
[----:B------:R-:W-:Y:S02]  /*cf80*/  IMAD R0, R4, UR5, R0 ;  /* 0x0000000504007c24 */ /* 0x000fe4000f8e0200 */
[----:B------:R-:W0:Y:S02]  /*cf90*/  S2R R4, SR_TID.X ;  /* 0x0000000000047919 */ /* 0x000e240000002100 */
[----:B------:R-:W-:Y:S02]  /*cfa0*/  IMAD.IADD R3, R3, 0x1, R0 ;  /* 0x0000000103037824 */ /* 0x000fe400078e0200 */
[----:B--2---:R-:W-:Y:S02]  /*cfb0*/  IMAD.MOV R0, RZ, RZ, -R7 ;  /* 0x000000ffff007224 */ /* 0x004fe400078e0a07 */
[----:B------:R-:W2:Y:S02]  /*cfc0*/  @P0 LDC R7, c[0x0][0x450] ;  /* 0x00011400ff070b82 */ /* 0x000ea40000000800 */
[----:B----4-:R-:W-:Y:S01]  /*cfd0*/  IMAD R0, R0, UR4, R5 ;  /* 0x0000000400007c24 */ /* 0x010fe2000f8e0205 */
[----:B------:R-:W-:-:S03]  /*cfe0*/  ULDC.64 UR4, c[0x0][0x2d0] ;  /* 0x0000b40000047ab9 */ /* 0x000fc60000000a00 */
[----:B------:R-:W-:Y:S01]  /*cff0*/  IMAD.SHL.U32 R5, R0, 0x80, RZ ;  /* 0x0000008000057824 */ /* 0x000fe200078e00ff */
[----:B0-----:R-:W-:-:S04]  /*d000*/  LOP3.LUT R4, R4, 0x7f, RZ, 0xc0, !PT ;  /* 0x0000007f04047812 */ /* 0x001fc800078ec0ff */
[----:B------:R-:W-:Y:S02]  /*d010*/  SHF.R.U32.HI R9, RZ, 0x3, R4 ;  /* 0x00000003ff097819 */ /* 0x000fe40000011604 */
[----:B------:R-:W0:Y:S02]  /*d020*/  S2R R4, SR_TID.X ;  /* 0x0000000000047919 */ /* 0x000e240000002100 */
[----:B0-----:R-:W-:-:S05]  /*d030*/  IMAD.SHL.U32 R4, R4, 0x10, RZ ;  /* 0x0000001004047824 */ /* 0x001fca00078e00ff */
[----:B------:R-:W-:Y:S02]  /*d040*/  LOP3.LUT R4, R9, 0x70, R4, 0xf8, !PT ;  /* 0x0000007009047812 */ /* 0x000fe400078ef804 */
[----:B------:R-:W0:Y:S02]  /*d050*/  S2R R9, SR_TID.X ;  /* 0x0000000000097919 */ /* 0x000e240000002100 */
[----:B------:R-:W-:-:S05]  /*d060*/  LOP3.LUT R0, R4, R5, RZ, 0xfc, !PT ;  /* 0x0000000504007212 */ /* 0x000fca00078efcff */
[----:B-1----:R-:W-:-:S04]  /*d070*/  @P0 IMAD.HI.U32 R6, R0, R6, RZ ;  /* 0x0000000600060227 */ /* 0x002fc800078e00ff */
[----:B------:R-:W-:Y:S01]  /*d080*/  IMAD.MOV.U32 R4, RZ, RZ, R0 ;  /* 0x000000ffff047224 */ /* 0x000fe200078e0000 */
[----:B--2---:R-:W-:-:S05]  /*d090*/  @P0 SHF.R.U32.HI R4, RZ, R7, R6 ;  /* 0x00000007ff040219 */ /* 0x004fca0000011606 */
[----:B------:R-:W-:Y:S02]  /*d0a0*/  IMAD.MOV R6, RZ, RZ, -R4 ;  /* 0x000000ffff067224 */ /* 0x000fe400078e0a04 */
[----:B------:R-:W-:-:S04]  /*d0b0*/  IMAD.WIDE.U32 R2, R4, UR4, R2 ;  /* 0x0000000404027c25 */ /* 0x000fc8000f8e0002 */
[----:B------:R-:W-:Y:S01]  /*d0c0*/  IMAD R0, R8, R6, R0 ;  /* 0x0000000608007224 */ /* 0x000fe200078e0200 */
[----:B------:R-:W-:-:S05]  /*d0d0*/  SHF.R.S32.HI R6, RZ, 0x1f, R4 ;  /* 0x0000001fff067819 */ /* 0x000fca0000011404 */
[----:B------:R-:W-:Y:S02]  /*d0e0*/  IMAD R6, R6, UR4, RZ ;  /* 0x0000000406067c24 */ /* 0x000fe4000f8e02ff */
[----:B0-----:R-:W-:Y:S02]  /*d0f0*/  IMAD.SHL.U32 R9, R9, 0x8, RZ ;  /* 0x0000000809097824 */ /* 0x001fe400078e00ff */
[----:B------:R-:W-:Y:S01]  /*d100*/  IMAD R6, R4, UR5, R6 ;  /* 0x0000000504067c24 */ /* 0x000fe2000f8e0206 */
[----:B------:R-:W-:Y:S01]  /*d110*/  SHF.R.S32.HI R4, RZ, 0x1f, R0 ;  /* 0x0000001fff047819 */ /* 0x000fe20000011400 */
[----:B------:R-:W-:Y:S01]  /*d120*/  ULDC.64 UR4, c[0x0][0x2c8] ;  /* 0x0000b20000047ab9 */ /* 0x000fe20000000a00 */
[----:B------:R-:W-:Y:S01]  /*d130*/  LOP3.LUT R9, R9, 0x38, RZ, 0xc0, !PT ;  /* 0x0000003809097812 */ /* 0x000fe200078ec0ff */
[----:B------:R-:W-:Y:S02]  /*d140*/  IMAD.IADD R3, R3, 0x1, R6 ;  /* 0x0000000103037824 */ /* 0x000fe400078e0206 */
[----:B------:R-:W-:Y:S01]  /*d150*/  IMAD R4, R4, UR4, RZ ;  /* 0x0000000404047c24 */ /* 0x000fe2000f8e02ff */
[C---:B------:R-:W-:Y:S01]  /*d160*/  LOP3.LUT R12, R9.reuse, 0x40, RZ, 0xfc, !PT ;  /* 0x00000040090c7812 */ /* 0x040fe200078efcff */
[C---:B------:R-:W-:Y:S01]  /*d170*/  IMAD.WIDE.U32 R2, R0.reuse, UR4, R2 ;  /* 0x0000000400027c25 */ /* 0x040fe2000f8e0002 */
[C---:B------:R-:W-:Y:S01]  /*d180*/  LOP3.LUT R11, R9.reuse, 0x80, RZ, 0xfc, !PT ;  /* 0x00000080090b7812 */ /* 0x040fe200078efcff */
[----:B------:R-:W-:Y:S01]  /*d190*/  ULDC UR4, c[0x0][0x2b8] ;  /* 0x0000ae0000047ab9 */ /* 0x000fe20000000800 */
[----:B------:R-:W-:Y:S01]  /*d1a0*/  LOP3.LUT R9, R9, 0xc0, RZ, 0xfc, !PT ;  /* 0x000000c009097812 */ /* 0x000fe200078efcff */
[----:B------:R-:W-:Y:S01]  /*d1b0*/  IMAD R0, R0, UR5, R4 ;  /* 0x0000000500007c24 */ /* 0x000fe2000f8e0204 */
[----:B------:R-:W-:-:S02]  /*d1c0*/  ISETP.GE.AND P0, PT, R10, UR4, PT ;  /* 0x000000040a007c0c */ /* 0x000fc4000bf06270 */
[----:B------:R-:W-:Y:S02]  /*d1d0*/  ISETP.GE.AND P3, PT, R9, UR4, PT ;  /* 0x0000000409007c0c */ /* 0x000fe4000bf66270 */
[----:B------:R0:W5:Y:S01]  /*d1e0*/  LDL R9, [R1+0x14] ;  /* 0x0000140001097983 */ /* 0x0001620000100800 */
[----:B------:R-:W-:Y:S01]  /*d1f0*/  IMAD.IADD R0, R3, 0x1, R0 ;  /* 0x0000000103007824 */ /* 0x000fe200078e0200 */
[----:B------:R-:W-:Y:S02]  /*d200*/  LEA R4, P4, R2, UR6, 0x1 ;  /* 0x0000000602047c11 */ /* 0x000fe4000f8808ff */
[----:B------:R-:W-:Y:S02]  /*d210*/  ISETP.GE.AND P1, PT, R12, UR4, PT ;  /* 0x000000040c007c0c */ /* 0x000fe4000bf26270 */
[----:B------:R-:W-:Y:S01]  /*d220*/  ISETP.GE.AND P2, PT, R11, UR4, PT ;  /* 0x000000040b007c0c */ /* 0x000fe2000bf46270 */
[----:B------:R-:W-:Y:S01]  /*d230*/  UMOV UR4, 0xffffffff ;  /* 0xffffffff00047882 */ /* 0x000fe20000000000 */
[----:B------:R-:W-:-:S02]  /*d240*/  LEA.HI.X R3, R2, UR7, R0, 0x1, P4 ;  /* 0x0000000702037c11 */ /* 0x000fc4000a0f0c00 */
[----:B0-----:R-:W-:Y:S09]  /*d250*/  BRA.DIV UR4, `(.L_x_49) ;  /* 0x0000003e04807947 */ /* 0x001ff2000b800000 */
[----:B------:R-:W0:Y:S01]  /*d260*/  S2R R7, SR_TID.X ;  /* 0x0000000000077919 */ /* 0x000e220000002100 */
[----:B------:R-:W-:Y:S01]  /*d270*/  ULDC UR4, c[0x0][0x288] ;  /* 0x0000a20000047ab9 */ /* 0x000fe20000000800 */
[----:B------:R-:W-:Y:S01]  /*d280*/  ULDC.64 UR6, c[0x0][0x208] ;  /* 0x0000820000067ab9 */ /* 0x000fe20000000a00 */
[----:B------:R-:W-:Y:S01]  /*d290*/  IMAD R2, R8, UR4, RZ ;  /* 0x0000000408027c24 */ /* 0x000fe2000f8e02ff */
[----:B------:R-:W1:Y:S01]  /*d2a0*/  SHFL.IDX PT, R6, R4, RZ, 0x181f ;  /* 0x00181fff04067589 */ /* 0x000e6200000e0000 */
[----:B0-----:R-:W-:-:S04]  /*d2b0*/  LOP3.LUT R7, R7, 0x7f, RZ, 0xc0, !PT ;  /* 0x0000007f07077812 */ /* 0x001fc800078ec0ff */
[----:B------:R-:W-:Y:S02]  /*d2c0*/  SHF.R.U32.HI R11, RZ, 0x3, R7 ;  /* 0x00000003ff0b7819 */ /* 0x000fe40000011607 */
[----:B------:R-:W0:Y:S03]  /*d2d0*/  SHFL.IDX PT, R7, R3, RZ, 0x181f ;  /* 0x00181fff03077589 */ /* 0x000e2600000e0000 */
[----:B------:R-:W-:-:S04]  /*d2e0*/  IMAD.IADD R0, R11, 0x1, R5 ;  /* 0x000000010b007824 */ /* 0x000fc800078e0205 */
[C---:B------:R-:W-:Y:S01]  /*d2f0*/  VIADD R5, R0.reuse, 0x10 ;  /* 0x0000001000057836 */ /* 0x040fe20000000000 */
[----:B------:R-:W-:-:S13]  /*d300*/  ISETP.GE.AND P4, PT, R0, R2, PT ;  /* 0x000000020000720c */ /* 0x000fda0003f86270 */
[----:B-1----:R-:W-:-:S05]  /*d310*/  @!P4 LEA R6, P5, R10, R6, 0x1 ;  /* 0x000000060a06c211 */ /* 0x002fca00078a08ff */
[----:B0-----:R-:W-:-:S05]  /*d320*/  @!P4 IMAD.X R7, RZ, RZ, R7, P5 ;  /* 0x000000ffff07c224 */ /* 0x001fca00028e0607 */
[----:B------:R-:W-:Y:S01]  /*d330*/  @!PT LDS RZ, [RZ] ;  /* 0x00000000fffff984 */ /* 0x000fe20000000800 */
[----:B-----5:R-:W-:Y:S04]  /*d340*/  @!P4 LDGSTS.E.BYPASS.LTC128B.128 [R9+0x14400], desc[UR6][R6.64], !P0 ;  /* 0x144000000609cfae */ /* 0x020fe8000c101d46 */
[----:B------:R-:W-:Y:S04]  /*d350*/  @!P4 LDGSTS.E.BYPASS.LTC128B.128 [R9+0x18400], desc[UR6][R6.64+0x80], !P1 ;  /* 0x184000800609cfae */ /* 0x000fe8000c901d46 */
[----:B------:R-:W-:Y:S04]  /*d360*/  @!P4 LDGSTS.E.BYPASS.LTC128B.128 [R9+0x1c400], desc[UR6][R6.64+0x100], !P2 ;  /* 0x1c4001000609cfae */ /* 0x000fe8000d101d46 */
[----:B------:R0:W-:Y:S01]  /*d370*/  @!P4 LDGSTS.E.BYPASS.LTC128B.128 [R9+0x20400], desc[UR6][R6.64+0x180], !P3 ;  /* 0x204001800609cfae */ /* 0x0001e2000d901d46 */
[----:B------:R-:W-:-:S03]  /*d380*/  ISETP.GE.AND P4, PT, R5, R2, PT ;  /* 0x000000020500720c */ /* 0x000fc60003f86270 */
[----:B------:R-:W-:Y:S04]  /*d390*/  SHFL.IDX PT, R5, R3, 0x1, 0x181f ;  /* 0x00381f0003057f89 */ /* 0x000fe800000e0000 */
[----:B0-----:R-:W0:Y:S06]  /*d3a0*/  SHFL.IDX PT, R6, R4, 0x1, 0x181f ;  /* 0x00381f0004067f89 */ /* 0x001e2c00000e0000 */
[----:B0-----:R-:W-:-:S05]  /*d3b0*/  @!P4 LEA R6, P5, R10, R6, 0x1 ;  /* 0x000000060a06c211 */ /* 0x001fca00078a08ff */
[----:B------:R-:W-:-:S04]  /*d3c0*/  @!P4 IMAD.X R5, RZ, RZ, R5, P5 ;  /* 0x000000ffff05c224 */ /* 0x000fc800028e0605 */
[----:B------:R-:W-:Y:S02]  /*d3d0*/  @!P4 IMAD.MOV.U32 R7, RZ, RZ, R5 ;  /* 0x000000ffff07c224 */ /* 0x000fe400078e0005 */
[----:B------:R-:W-:-:S03]  /*d3e0*/  VIADD R5, R0, 0x20 ;  /* 0x0000002000057836 */ /* 0x000fc60000000000 */
[----:B------:R-:W-:Y:S04]  /*d3f0*/  @!P4 LDGSTS.E.BYPASS.LTC128B.128 [R9+0x14c00], desc[UR6][R6.64], !P0 ;  /* 0x14c000000609cfae */ /* 0x000fe8000c101d46 */
        /* <DEDUP_REMOVED lines=39> */
[----:B0-----:R-:W-:-:S04]  /*d670*/  @!P4 LEA R6, P5, R10, R6, 0x1 ;  /* 0x000000060a06c211 */ /* 0x001fc800078a08ff */
[----:B------:R-:W-:-:S05]  /*d680*/  @!P4 IADD3.X R5, RZ, R5, RZ, P5, !PT ;  /* 0x00000005ff05c210 */ /* 0x000fca0002ffe4ff */
        /* <DEDUP_REMOVED lines=12> */
[----:B------:R0:W1:Y:S04]  /*d750*/  SHFL.IDX PT, R5, R3, 0x7, 0x181f ;  /* 0x00f81f0003057f89 */ /* 0x00006800000e0000 */
[----:B------:R0:W-:Y:S04]  /*d760*/  @!P4 LDGSTS.E.BYPASS.LTC128B.128 [R9+0x17400], desc[UR6][R6.64], !P0 ;  /* 0x174000000609cfae */ /* 0x0001e8000c101d46 */
[----:B------:R0:W-:Y:S04]  /*d770*/  @!P4 LDGSTS.E.BYPASS.LTC128B.128 [R9+0x1b400], desc[UR6][R6.64+0x80], !P1 ;  /* 0x1b4000800609cfae */ /* 0x0001e8000c901d46 */
[----:B------:R0:W-:Y:S04]  /*d780*/  @!P4 LDGSTS.E.BYPASS.LTC128B.128 [R9+0x1f400], desc[UR6][R6.64+0x100], !P2 ;  /* 0x1f4001000609cfae */ /* 0x0001e8000d101d46 */
[----:B------:R0:W-:Y:S04]  /*d790*/  @!P4 LDGSTS.E.BYPASS.LTC128B.128 [R9+0x23400], desc[UR6][R6.64+0x180], !P3 ;  /* 0x234001800609cfae */ /* 0x0001e8000d901d46 */
[----:B------:R0:W2:Y:S02]  /*d7a0*/  SHFL.IDX PT, R3, R4, 0x7, 0x181f ;  /* 0x00f81f0004037f89 */ /* 0x0000a400000e0000 */
.L_x_162:
[----:B------:R-:W-:Y:S01]  /*d7b0*/  VIADD R0, R0, 0x70 ;  /* 0x0000007000007836 */ /* 0x000fe20000000000 */
[----:B------:R-:W-:Y:S04]  /*d7c0*/  BSSY B0, `(.L_x_50) ;  /* 0x000000d000007945 */ /* 0x000fe80003800000 */
[----:B------:R-:W-:-:S13]  /*d7d0*/  ISETP.GE.AND P4, PT, R0, R2, PT ;  /* 0x000000020000720c */ /* 0x000fda0003f86270 */
[----:B------:R-:W-:Y:S05]  /*d7e0*/  @P4 BRA `(.L_x_51) ;  /* 0x0000000000284947 */ /* 0x000fea0003800000 */
[----:B--2---:R-:W-:Y:S01]  /*d7f0*/  LEA R2, P4, R10, R3, 0x1 ;  /* 0x000000030a027211 */ /* 0x004fe200078808ff */
[----:B------:R-:W-:-:S04]  /*d800*/  ULDC.64 UR4, c[0x0][0x208] ;  /* 0x0000820000047ab9 */ /* 0x000fc80000000a00 */
[----:B01----:R-:W-:-:S05]  /*d810*/  IMAD.X R3, RZ, RZ, R5, P4 ;  /* 0x000000ffff037224 */ /* 0x003fca00020e0605 */
[----:B------:R-:W-:Y:S01]  /*d820*/  @!PT LDS RZ, [RZ] ;  /* 0x00000000fffff984 */ /* 0x000fe20000000800 */
[----:B------:R-:W-:Y:S01]  /*d830*/  @!PT LDS RZ, [RZ] ;  /* 0x00000000fffff984 */ /* 0x000fe20000000800 */
[----:B------:R-:W-:Y:S01]  /*d840*/  @!PT LDS RZ, [RZ] ;  /* 0x00000000fffff984 */ /* 0x000fe20000000800 */
[----:B------:R3:W-:Y:S04]  /*d850*/  LDGSTS.E.BYPASS.LTC128B.128 [R9+0x17c00], desc[UR4][R2.64], !P0 ;  /* 0x17c0000002097fae */ /* 0x0007e8000c101d44 */
[----:B------:R3:W-:Y:S04]  /*d860*/  LDGSTS.E.BYPASS.LTC128B.128 [R9+0x1bc00], desc[UR4][R2.64+0x80], !P1 ;  /* 0x1bc0008002097fae */ /* 0x0007e8000c901d44 */
[----:B------:R3:W-:Y:S04]  /*d870*/  LDGSTS.E.BYPASS.LTC128B.128 [R9+0x1fc00], desc[UR4][R2.64+0x100], !P2 ;  /* 0x1fc0010002097fae */ /* 0x0007e8000d101d44 */
[----:B------:R3:W-:Y:S02]  /*d880*/  LDGSTS.E.BYPASS.LTC128B.128 [R9+0x23c00], desc[UR4][R2.64+0x180], !P3 ;  /* 0x23c0018002097fae */ /* 0x0007e4000d901d44 */
.L_x_51:
[----:B------:R-:W-:Y:S05]  /*d890*/  BSYNC B0 ;  /* 0x0000000000007941 */ /* 0x000fea0003800000 */
.L_x_50:
[----:B---3--:R-:W3:Y:S01]  /*d8a0*/  LDL R2, [R1+0x30] ;  /* 0x0000300001027983 */ /* 0x008ee20000100800 */
[----:B------:R-:W-:Y:S01]  /*d8b0*/  NOP ;  /* 0x0000000000007918 */ /* 0x000fe20000000000 */
[----:B------:R-:W-:Y:S02]  /*d8c0*/  SYNCS.ARRIVE.TRANS64.RED.A0T1 RZ, [UR36+0x38800], RZ ;  /* 0x038800ffffff79a7 */ /* 0x000fe40008200424 */
[----:B------:R-:W-:Y:S01]  /*d8d0*/  ARRIVES.LDGSTSBAR.64.TRANSCNT [UR36+0x38800] ;  /* 0x03880000ff0079b0 */ /* 0x000fe20008000aa4 */
[----:B---3--:R-:W-:-:S04]  /*d8e0*/  LOP3.LUT R0, R2, 0x1, RZ, 0xc, !PT ;  /* 0x0000000102007812 */ /* 0x008fc800078e0cff */
[----:B------:R-:W-:Y:S01]  /*d8f0*/  SHF.L.U32 R0, R0, 0x1f, RZ ;  /* 0x0000001f00007819 */ /* 0x000fe200000006ff */
[----:B------:R-:W-:Y:S01]  /*d900*/  NOP ;  /* 0x0000000000007918 */ /* 0x000fe20000000000 */
[----:B------:R-:W3:Y:S01]  /*d910*/  LDL.LU R2, [R1+0x2c] ;  /* 0x00002c0001027983 */ /* 0x000ee20000300800 */
[----:B------:R-:W-:Y:S01]  /*d920*/  SYNCS.ARRIVE.TRANS64.A1T0 RZ, [UR36+0x38800], RZ ;  /* 0x038800ffffff79a7 */ /* 0x000fe20008100024 */
[----:B------:R-:W-:Y:S01]  /*d930*/  BSSY B0, `(.L_x_52) ;  /* 0x0000005000007945 */ /* 0x000fe20003800000 */
[----:B------:R-:W-:Y:S01]  /*d940*/  IMAD.U32 R12, RZ, RZ, UR36 ;  /* 0x00000024ff0c7e24 */ /* 0x000fe2000f8e00ff */
[----:B------:R-:W4:Y:S01]  /*d950*/  SYNCS.PHASECHK.TRANS64.TRYWAIT P0, [UR36+0x38820], R0 ;  /* 0x03882000ff0075a7 */ /* 0x000f220008000164 */
[----:B---3--:R-:W-:Y:S01]  /*d960*/  ISETP.GE.AND P1, PT, R2, 0x51, PT ;  /* 0x000000510200780c */ /* 0x008fe20003f26270 */
[----:B----4-:R-:W-:-:S12]  /*d970*/  @!P0 BRA `(.L_x_53) ;  /* 0x0000004000a08947 */ /* 0x010fd80003800000 */
.L_x_163:
[----:B------:R-:W-:Y:S05]  /*d980*/  BSYNC B0 ;  /* 0x0000000000007941 */ /* 0x000fea0003800000 */
.L_x_52:
[----:B------:R-:W-:Y:S01]  /*d990*/  VIADD R10, R12, 0x38800 ;  /* 0x000388000c0a7836 */ /* 0x000fe20000000000 */
[----:B------:R-:W-:Y:S06]  /*d9a0*/  @!P1 BRA `(.L_x_54) ;  /* 0x00000028003c9947 */ /* 0x000fec0003800000 */
[----:B------:R-:W0:Y:S01]  /*d9b0*/  LDL R2, [R1+0x24] ;  /* 0x0000240001027983 */ /* 0x000e220000100800 */
[----:B---3--:R-:W-:Y:S02]  /*d9c0*/  IMAD.MOV.U32 R0, RZ, RZ, 0x1 ;  /* 0x00000001ff007424 */ /* 0x008fe400078e00ff */
[----:B0-----:R-:W-:-:S05]  /*d9d0*/  IMAD.MOV R9, RZ, RZ, -R2 ;  /* 0x000000ffff097224 */ /* 0x001fca00078e0a02 */
[----:B------:R-:W-:-:S05]  /*d9e0*/  VIADDMNMX R9, R9, R0, 0xffffffff, !PT ;  /* 0xffffffff09097446 */ /* 0x000fca0007800100 */
[----:B------:R-:W-:-:S05]  /*d9f0*/  IMAD.IADD R0, R2, 0x1, R9 ;  /* 0x0000000102007824 */ /* 0x000fca00078e0209 */
[----:B------:R-:W-:-:S04]  /*da00*/  LOP3.LUT R0, R0, 0x1, RZ, 0xc0, !PT ;  /* 0x0000000100007812 */ /* 0x000fc800078ec0ff */
[----:B------:R-:W-:Y:S01]  /*da10*/  ISETP.NE.U32.AND P0, PT, R0, 0x1, PT ;  /* 0x000000010000780c */ /* 0x000fe20003f05070 */
[----:B------:R-:W-:-:S12]  /*da20*/  VIADD R0, R2, 0xfffffffe ;  /* 0xfffffffe02007836 */ /* 0x000fd80000000000 */
[----:B------:R-:W-:Y:S05]  /*da30*/  @P0 BRA `(.L_x_55) ;  /* 0x0000000c00600947 */ /* 0x000fea0003800000 */
[----:B--2---:R-:W2:Y:S04]  /*da40*/  LDL R3, [R1+0xc] ;  /* 0x00000c0001037983 */ /* 0x004ea80000100800 */
[----:B------:R-:W3:Y:S01]  /*da50*/  LDL R2, [R1] ;  /* 0x0000000001027983 */ /* 0x000ee20000100800 */
[----:B------:R-:W-:Y:S01]  /*da60*/  VIADD R4, R18, 0x1 ;  /* 0x0000000112047836 */ /* 0x000fe20000000000 */
[----:B------:R-:W-:Y:S04]  /*da70*/  BSSY B0, `(.L_x_56) ;  /* 0x00000d0000007945 */ /* 0x000fe80003800000 */
[----:B------:R-:W-:-:S04]  /*da80*/  ISETP.NE.AND P0, PT, R4, 0x2, PT ;  /* 0x000000020400780c */ /* 0x000fc80003f05270 */
[----:B------:R-:W-:Y:S02]  /*da90*/  SEL R8, RZ, 0x1, P0 ;  /* 0x00000001ff087807 */ /* 0x000fe40000000000 */
[----:B------:R-:W-:Y:S02]  /*daa0*/  SEL R4, R4, RZ, P0 ;  /* 0x000000ff04047207 */ /* 0x000fe40000000000 */
[----:B--2---:R-:W-:Y:S02]  /*dab0*/  ISETP.NE.AND P2, PT, R3, RZ, PT ;  /* 0x000000ff0300720c */ /* 0x004fe40003f45270 */
[----:B---3--:R-:W-:-:S11]  /*dac0*/  LOP3.LUT R8, R2, R8, RZ, 0x3c, !PT ;  /* 0x0000000802087212 */ /* 0x008fd600078e3cff */
[----:B------:R-:W-:Y:S05]  /*dad0*/  @!P2 BRA `(.L_x_57) ;  /* 0x0000000c0024a947 */ /* 0x000fea0003800000 */
[----:B------:R-:W2:Y:S01]  /*dae0*/  LDL R2, [R1+0x10] ;  /* 0x0000100001027983 */ /* 0x000ea20000100800 */
[----:B------:R-:W-:Y:S01]  /*daf0*/  IMAD.MOV.U32 R6, RZ, RZ, R17 ;  /* 0x000000ffff067224 */ /* 0x000fe200078e0011 */
[----:B--2---:R-:W-:-:S13]  /*db00*/  ISETP.NE.AND P2, PT, R2, RZ, PT ;  /* 0x000000ff0200720c */ /* 0x004fda0003f45270 */
[----:B------:R-:W-:Y:S05]  /*db10*/  @!P2 BRA `(.L_x_58) ;  /* 0x000000000050a947 */ /* 0x000fea0003800000 */
[----:B------:R-:W2:Y:S01]  /*db20*/  LDL R7, [R1+0x8] ;  /* 0x0000080001077983 */ /* 0x000ea20000100800 */
[----:B------:R-:W0:Y:S01]  /*db30*/  LDC R6, c[0x0][0x43c] ;  /* 0x00010f00ff067b82 */ /* 0x000e220000000800 */
[----:B------:R-:W-:Y:S01]  /*db40*/  ULDC.64 UR4, c[0x0][0x428] ;  /* 0x00010a0000047ab9 */ /* 0x000fe20000000a00 */
[----:B------:R-:W-:Y:S01]  /*db50*/  ULDC.64 UR6, c[0x0][0x208] ;  /* 0x0000820000067ab9 */ /* 0x000fe20000000a00 */
[----:B0-----:R-:W-:-:S13]  /*db60*/  ISETP.NE.AND P0, PT, R6, 0x1, PT ;  /* 0x000000010600780c */ /* 0x001fda0003f05270 */
[----:B------:R-:W1:Y:S02]  /*db70*/  @P0 LDC.64 R2, c[0x0][0x440] ;  /* 0x00011000ff020b82 */ /* 0x000e640000000a00 */
[----:B-1----:R-:W-:-:S04]  /*db80*/  @P0 IMAD.HI.U32 R5, R0, R2, RZ ;  /* 0x0000000200050227 */ /* 0x002fc800078e00ff */
[----:B------:R-:W-:Y:S01]  /*db90*/  IMAD.MOV.U32 R2, RZ, RZ, R0 ;  /* 0x000000ffff027224 */ /* 0x000fe200078e0000 */
[----:B------:R-:W-:-:S05]  /*dba0*/  @P0 SHF.R.U32.HI R2, RZ, R3, R5 ;  /* 0x00000003ff020219 */ /* 0x000fca0000011605 */
[----:B------:R-:W-:-:S04]  /*dbb0*/  IMAD.MOV R3, RZ, RZ, -R2 ;  /* 0x000000ffff037224 */ /* 0x000fc800078e0a02 */
[----:B------:R-:W-:Y:S01]  /*dbc0*/  IMAD R0, R6, R3, R0 ;  /* 0x0000000306007224 */ /* 0x000fe200078e0200 */
[----:B------:R-:W-:-:S03]  /*dbd0*/  SHF.R.S32.HI R3, RZ, 0x1f, R2 ;  /* 0x0000001fff037819 */ /* 0x000fc60000011402 */
[----:B------:R-:W-:-:S04]  /*dbe0*/  IMAD.WIDE.U32 R2, R19, UR4, R2 ;  /* 0x0000000413027c25 */ /* 0x000fc8000f8e0002 */
[----:B--2---:R-:W-:-:S04]  /*dbf0*/  IMAD R5, R7, UR4, RZ ;  /* 0x0000000407057c24 */ /* 0x004fc8000f8e02ff */
[----:B------:R-:W-:Y:S01]  /*dc00*/  IMAD R5, R19, UR5, R5 ;  /* 0x0000000513057c24 */ /* 0x000fe2000f8e0205 */
[----:B------:R-:W-:Y:S02]  /*dc10*/  ULDC.64 UR4, c[0x0][0x418] ;  /* 0x0001060000047ab9 */ /* 0x000fe40000000a00 */
[----:B------:R-:W-:Y:S01]  /*dc20*/  LEA R6, P0, R2, UR4, 0x2 ;  /* 0x0000000402067c11 */ /* 0x000fe2000f8010ff */
[----:B------:R-:W-:-:S05]  /*dc30*/  IMAD.IADD R3, R5, 0x1, R3 ;  /* 0x0000000105037824 */ /* 0x000fca00078e0203 */
[----:B------:R-:W-:-:S05]  /*dc40*/  LEA.HI.X R7, R2, UR5, R3, 0x2, P0 ;  /* 0x0000000502077c11 */ /* 0x000fca00080f1403 */
[----:B------:R0:W5:Y:S02]  /*dc50*/  LDG.E R6, desc[UR6][R6.64] ;  /* 0x0000000606067981 */ /* 0x000164000c1e1900 */
.L_x_58:
[----:B------:R-:W-:Y:S01]  /*dc60*/  LEA R3, R4, UR36, 0x3 ;  /* 0x0000002404037c11 */ /* 0x000fe2000f8e18ff */
[----:B------:R-:W-:Y:S01]  /*dc70*/  BSSY B1, `(.L_x_59) ;  /* 0x0000004000017945 */ /* 0x000fe20003800000 */
[----:B------:R-:W-:-:S04]  /*dc80*/  SHF.L.U32 R2, R8, 0x1f, RZ ;  /* 0x0000001f08027819 */ /* 0x000fc800000006ff */
[----:B------:R-:W2:Y:S02]  /*dc90*/  SYNCS.PHASECHK.TRANS64.TRYWAIT P0, [R3+URZ+0x38840], R2 ;  /* 0x03884002030075a7 */ /* 0x000ea4000800017f */
[----:B--2---:R-:W-:Y:S05]  /*dca0*/  @!P0 BRA `(.L_x_60) ;  /* 0x0000003c00e88947 */ /* 0x004fea0003800000 */
.L_x_164:
[----:B------:R-:W-:Y:S05]  /*dcb0*/  BSYNC B1 ;  /* 0x0000000000017941 */ /* 0x000fea0003800000 */
.L_x_59:
[----:B-1----:R-:W1:Y:S01]  /*dcc0*/  S2R R5, SR_TID.X ;  /* 0x0000000000057919 */ /* 0x002e620000002100 */
[----:B------:R-:W-:Y:S01]  /*dcd0*/  BSSY B1, `(.L_x_61) ;  /* 0x000000b000017945 */ /* 0x000fe20003800000 */
[----:B-1----:R-:W-:-:S04]  /*dce0*/  LOP3.LUT R5, R5, 0x7f, RZ, 0xc0, !PT ;  /* 0x0000007f05057812 */ /* 0x002fc800078ec0ff */
[----:B------:R-:W-:-:S13]  /*dcf0*/  ISETP.NE.AND P1, PT, R5, RZ, PT ;  /* 0x000000ff0500720c */ /* 0x000fda0003f25270 */
[----:B------:R-:W-:Y:S05]  /*dd00*/  @P1 BRA `(.L_x_62) ;  /* 0x00000000001c1947 */ /* 0x000fea0003800000 */
[----:B------:R-:W1:Y:S01]  /*dd10*/  S2R R5, SR_TID.X ;  /* 0x0000000000057919 */ /* 0x000e620000002100 */
[----:B--2---:R-:W-:-:S04]  /*dd20*/  IMAD.MOV.U32 R2, RZ, RZ, 0xa000 ;  /* 0x0000a000ff027424 */ /* 0x004fc800078e00ff */
[----:B------:R3:W-:Y:S01]  /*dd30*/  SYNCS.ARRIVE.TRANS64 RZ, [R3+URZ+0x38830], R2 ;  /* 0x0388300203ff79a7 */ /* 0x0007e2000800003f */
[----:B-1----:R-:W-:-:S04]  /*dd40*/  LOP3.LUT R5, R5, 0x1f, RZ, 0xc0, !PT ;  /* 0x0000001f05057812 */ /* 0x002fc800078ec0ff */
[----:B------:R-:W-:-:S13]  /*dd50*/  ISETP.NE.AND P0, PT, R5, RZ, PT ;  /* 0x000000ff0500720c */ /* 0x000fda0003f05270 */
[----:B---3--:R-:W-:Y:S05]  /*dd60*/  @!P0 BRA `(.L_x_62) ;  /* 0x0000000000048947 */ /* 0x008fea0003800000 */
[----:B------:R-:W-:Y:S01]  /*dd70*/  BPT.TRAP 0x1 ;  /* 0x000000040000795c */ /* 0x000fe20000300000 */
.L_x_62:
[----:B------:R-:W-:Y:S05]  /*dd80*/  BSYNC B1 ;  /* 0x0000000000017941 */ /* 0x000fea0003800000 */
.L_x_61:
[----:B------:R-:W-:Y:S01]  /*dd90*/  IMAD.MOV.U32 R11, RZ, RZ, RZ ;  /* 0x000000ffff0b7224 */ /* 0x000fe200078e00ff */
[----:B------:R-:W-:Y:S01]  /*dda0*/  UIADD3 UR4, UP0, UR38, 0x370, URZ ;  /* 0x0000037026047890 */ /* 0x000fe2000ff1e03f */
[----:B------:R-:W-:Y:S01]  /*ddb0*/  IMAD R5, R4, 0xa000, R12 ;  /* 0x0000a00004057824 */ /* 0x000fe200078e020c */
[----:B------:R-:W-:Y:S01]  /*ddc0*/  PLOP3.LUT P0, PT, PT, PT, PT, 0x80, 0x0 ;  /* 0x000000000000781c */ /* 0x000fe20003f0f070 */
[----:B--2---:R-:W-:Y:S01]  /*ddd0*/  VIADD R3, R3, 0x38830 ;  /* 0x0003883003037836 */ /* 0x004fe20000000000 */
[----:B------:R-:W-:Y:S01]  /*dde0*/  R2UR UR10, R11 ;  /* 0x000000000b0a72ca */ /* 0x000fe200000e0000 */
[----:B------:R-:W-:Y:S01]  /*ddf0*/  IMAD R2, R0, 0x50, RZ ;  /* 0x0000005000027824 */ /* 0x000fe200078e02ff */
[----:B------:R-:W-:Y:S01]  /*de00*/  UIADD3.X UR5, URZ, UR39, URZ, UP0, !UPT ;  /* 0x000000273f057290 */ /* 0x000fe200087fe43f */
[----:B0-----:R-:W-:Y:S01]  /*de10*/  VIADD R7, R5, 0x24400 ;  /* 0x0002440005077836 */ /* 0x001fe20000000000 */
[----:B------:R-:W-:Y:S01]  /*de20*/  UMOV UR6, 0x0 ;  /* 0x0000000000067882 */ /* 0x000fe20000000000 */
[----:B------:R-:W-:-:S10]  /*de30*/  UMOV UR7, 0x14f00000 ;  /* 0x14f0000000077882 */ /* 0x000fd40000000000 */
.L_x_63:
[----:B------:R-:W-:-:S13]  /*de40*/  @P0 ELECT P2, URZ, PT ;  /* 0x00000000003f082f */ /* 0x000fda0003840000 */
[----:B-----5:R-:W-:Y:S02]  /*de50*/  @P2 R2UR UR13, R6 ;  /* 0x00000000060d22ca */ /* 0x020fe400000e0000 */
[----:B------:R-:W-:Y:S02]  /*de60*/  @P2 R2UR UR12, R16 ;  /* 0x00000000100c22ca */ /* 0x000fe400000e0000 */
[----:B------:R-:W-:Y:S02]  /*de70*/  @P2 R2UR UR11, R2 ;  /* 0x00000000020b22ca */ /* 0x000fe400000e0000 */
[----:B------:R-:W-:Y:S02]  /*de80*/  @P2 R2UR UR9, R3 ;  /* 0x00000000030922ca */ /* 0x000fe400000e0000 */
[----:B------:R-:W-:Y:S02]  /*de90*/  @P2 R2UR UR8, R7 ;  /* 0x00000000070822ca */ /* 0x000fe400000e0000 */
[----:B------:R-:W-:-:S02]  /*dea0*/  @P2 PLOP3.LUT P0, PT, P2, PT, PT, 0x8, 0x0 ;  /* 0x000000000000281c */ /* 0x000fc4000170e170 */
[----:B------:R-:W-:-:S09]  /*deb0*/  PLOP3.LUT P2, PT, PT, PT, PT, 0x8, 0x0 ;  /* 0x000000000000781c */ /* 0x000fd20003f4e170 */
[----:B------:R0:W-:Y:S02]  /*dec0*/  UTMALDG.4D [UR8], [UR4], desc[UR6] ;  /* 0x00000608040075b4 */ /* 0x0001e40008019000 */
[----:B0-----:R-:W-:Y:S05]  /*ded0*/  @P0 BRA.U.ANY `(.L_x_63) ;  /* 0xfffffffd00d80947 */ /* 0x001fea000393ffff */
[----:B------:R-:W-:Y:S01]  /*dee0*/  IMAD.MOV.U32 R21, RZ, RZ, 0x40 ;  /* 0x00000040ff157424 */ /* 0x000fe200078e00ff */
[----:B------:R-:W-:Y:S01]  /*def0*/  PLOP3.LUT P0, PT, PT, PT, PT, 0x80, 0x0 ;  /* 0x000000000000781c */ /* 0x000fe20003f0f070 */
[----:B------:R-:W-:Y:S01]  /*df00*/  VIADD R7, R5, 0x26c00 ;  /* 0x00026c0005077836 */ /* 0x000fe20000000000 */
[----:B------:R-:W-:Y:S01]  /*df10*/  UMOV UR6, 0x0 ;  /* 0x0000000000067882 */ /* 0x000fe20000000000 */
[----:B------:R-:W-:Y:S01]  /*df20*/  UMOV UR7, 0x14f00000 ;  /* 0x14f0000000077882 */ /* 0x000fe20000000000 */
[----:B------:R-:W-:-:S15]  /*df30*/  R2UR UR10, R21 ;  /* 0x00000000150a72ca */ /* 0x000fde00000e0000 */
.L_x_64:
[----:B------:R-:W-:-:S13]  /*df40*/  @P0 ELECT P2, URZ, PT ;  /* 0x00000000003f082f */ /* 0x000fda0003840000 */
[----:B------:R-:W-:Y:S02]  /*df50*/  @P2 R2UR UR13, R6 ;  /* 0x00000000060d22ca */ /* 0x000fe400000e0000 */
        /* <DEDUP_REMOVED lines=14> */
.L_x_65:
        /* <DEDUP_REMOVED lines=12> */
[----:B------:R-:W-:Y:S01]  /*e100*/  UMOV UR6, 0x0 ;  /* 0x0000000000067882 */ /* 0x000fe20000000000 */
[----:B------:R-:W-:Y:S01]  /*e110*/  IADD3 R5, R5, 0x2bc00, RZ ;  /* 0x0002bc0005057810 */ /* 0x000fe20007ffe0ff */
[----:B------:R-:W-:Y:S01]  /*e120*/  UMOV UR7, 0x14f00000 ;  /* 0x14f0000000077882 */ /* 0x000fe20000000000 */
[----:B------:R-:W-:-:S15]  /*e130*/  R2UR UR10, R13 ;  /* 0x000000000d0a72ca */ /* 0x000fde00000e0000 */
.L_x_66:
        /* <DEDUP_REMOVED lines=10> */
[----:B------:R-:W2:Y:S01]  /*e1e0*/  LDL.LU R7, [R1] ;  /* 0x0000000001077983 */ /* 0x000ea20000300800 */
[----:B------:R-:W-:Y:S01]  /*e1f0*/  IMAD R3, R18, 0x8, R10 ;  /* 0x0000000812037824 */ /* 0x000fe200078e020a */
[----:B------:R-:W-:Y:S01]  /*e200*/  BSSY B1, `(.L_x_67) ;  /* 0x0000004000017945 */ /* 0x000fe20003800000 */
[----:B--2---:R-:W-:-:S04]  /*e210*/  SHF.L.U32 R2, R7, 0x1f, RZ ;  /* 0x0000001f07027819 */ /* 0x004fc800000006ff */
[----:B------:R-:W0:Y:S02]  /*e220*/  SYNCS.PHASECHK.TRANS64.TRYWAIT P0, [R3+URZ+0x60], R2 ;  /* 0x00006002030075a7 */ /* 0x000e24000800017f */
[----:B0-----:R-:W-:Y:S05]  /*e230*/  @!P0 BRA `(.L_x_68) ;  /* 0x0000003800988947 */ /* 0x001fea0003800000 */
.L_x_165:
[----:B------:R-:W-:Y:S05]  /*e240*/  BSYNC B1 ;  /* 0x0000000000017941 */ /* 0x000fea0003800000 */
.L_x_67:
[----:B------:R-:W-:Y:S01]  /*e250*/  BSSY B1, `(.L_x_69) ;  /* 0x000000c000017945 */ /* 0x000fe20003800000 */
[----:B------:R-:W-:Y:S02]  /*e260*/  IMAD.MOV.U32 R14, RZ, RZ, 0x0 ;  /* 0x00000000ff0e7424 */ /* 0x000fe400078e00ff */
[----:B------:R-:W-:Y:S01]  /*e270*/  IMAD.MOV.U32 R15, RZ, RZ, 0x14f00000 ;  /* 0x14f00000ff0f7424 */ /* 0x000fe200078e00ff */
[----:B------:R-:W-:Y:S06]  /*e280*/  @P1 BRA `(.L_x_70) ;  /* 0x0000000000201947 */ /* 0x000fec0003800000 */
[----:B------:R-:W1:Y:S01]  /*e290*/  S2R R5, SR_TID.X ;  /* 0x0000000000057919 */ /* 0x000e620000002100 */
[----:B0-----:R-:W-:Y:S01]  /*e2a0*/  LEA R2, R18, UR36, 0x3 ;  /* 0x0000002412027c11 */ /* 0x001fe2000f8e18ff */
[----:B------:R-:W-:-:S04]  /*e2b0*/  IMAD.MOV.U32 R3, RZ, RZ, 0xa000 ;  /* 0x0000a000ff037424 */ /* 0x000fc800078e00ff */
[----:B------:R2:W-:Y:S01]  /*e2c0*/  SYNCS.ARRIVE.TRANS64 RZ, [R2+URZ+0x38850], R3 ;  /* 0x0388500302ff79a7 */ /* 0x0005e2000800003f */
[----:B-1----:R-:W-:-:S04]  /*e2d0*/  LOP3.LUT R5, R5, 0x1f, RZ, 0xc0, !PT ;  /* 0x0000001f05057812 */ /* 0x002fc800078ec0ff */
[----:B------:R-:W-:-:S13]  /*e2e0*/  ISETP.NE.AND P0, PT, R5, RZ, PT ;  /* 0x000000ff0500720c */ /* 0x000fda0003f05270 */
[----:B--2---:R-:W-:Y:S05]  /*e2f0*/  @!P0 BRA `(.L_x_70) ;  /* 0x0000000000048947 */ /* 0x004fea0003800000 */
[----:B------:R-:W-:Y:S01]  /*e300*/  BPT.TRAP 0x1 ;  /* 0x000000040000795c */ /* 0x000fe20000300000 */
.L_x_70:
[----:B------:R-:W-:Y:S05]  /*e310*/  BSYNC B1 ;  /* 0x0000000000017941 */ /* 0x000fea0003800000 */
.L_x_69:
[----:B------:R-:W2:Y:S01]  /*e320*/  LDL.LU R5, [R1+0x4] ;  /* 0x0000040001057983 */ /* 0x000ea20000300800 */
[----:B------:R-:W-:Y:S01]  /*e330*/  R2UR UR10, R11 ;  /* 0x000000000b0a72ca */ /* 0x000fe200000e0000 */
[----:B0-----:R-:W-:Y:S01]  /*e340*/  IMAD R3, R18, 0xa000, R12 ;  /* 0x0000a00012037824 */ /* 0x001fe200078e020c */
[----:B------:R-:W-:Y:S01]  /*e350*/  R2UR UR6, R14 ;  /* 0x000000000e0672ca */ /* 0x000fe200000e0000 */
[----:B------:R-:W-:Y:S01]  /*e360*/  UIADD3 UR4, UP0, UR38, 0x470, URZ ;  /* 0x0000047026047890 */ /* 0x000fe2000ff1e03f */
[----:B------:R-:W-:Y:S01]  /*e370*/  R2UR UR7, R15 ;  /* 0x000000000f0772ca */ /* 0x000fe200000e0000 */
[----:B------:R-:W-:Y:S01]  /*e380*/  VIADD R7, R3, 0x400 ;  /* 0x0000040003077836 */ /* 0x000fe20000000000 */
[----:B------:R-:W-:Y:S01]  /*e390*/  LEA R2, R18, UR36, 0x3 ;  /* 0x0000002412027c11 */ /* 0x000fe2000f8e18ff */
[----:B------:R-:W-:Y:S01]  /*e3a0*/  UIADD3.X UR5, URZ, UR39, URZ, UP0, !UPT ;  /* 0x000000273f057290 */ /* 0x000fe200087fe43f */
[----:B------:R-:W-:-:S03]  /*e3b0*/  PLOP3.LUT P0, PT, PT, PT, PT, 0x80, 0x0 ;  /* 0x000000000000781c */ /* 0x000fc60003f0f070 */
[----:B------:R-:W-:Y:S02]  /*e3c0*/  VIADD R2, R2, 0x38850 ;  /* 0x0003885002027836 */ /* 0x000fe40000000000 */
[----:B--2---:R-:W-:-:S08]  /*e3d0*/  IMAD R5, R5, 0x50, RZ ;  /* 0x0000005005057824 */ /* 0x004fd000078e02ff */
.L_x_71:
        /* <DEDUP_REMOVED lines=10> */
[----:B------:R-:W-:Y:S01]  /*e480*/  R2UR UR10, R21 ;  /* 0x00000000150a72ca */ /* 0x000fe200000e0000 */
[----:B------:R-:W-:Y:S01]  /*e490*/  VIADD R7, R3, 0x2c00 ;  /* 0x00002c0003077836 */ /* 0x000fe20000000000 */
[----:B------:R-:W-:Y:S02]  /*e4a0*/  R2UR UR6, R14 ;  /* 0x000000000e0672ca */ /* 0x000fe400000e0000 */
[----:B------:R-:W-:Y:S02]  /*e4b0*/  R2UR UR7, R15 ;  /* 0x000000000f0772ca */ /* 0x000fe400000e0000 */
[----:B------:R-:W-:-:S13]  /*e4c0*/  PLOP3.LUT P0, PT, PT, PT, PT, 0x80, 0x0 ;  /* 0x000000000000781c */ /* 0x000fda0003f0f070 */
.L_x_72:
        /* <DEDUP_REMOVED lines=15> */
.L_x_73:
        /* <DEDUP_REMOVED lines=15> */
.L_x_74:
        /* <DEDUP_REMOVED lines=10> */
[----:B------:R0:W-:Y:S01]  /*e750*/  STL [R1+0x4], R0 ;  /* 0x0000040001007387 */ /* 0x0001e20000100800 */
[----:B------:R-:W-:-:S07]  /*e760*/  IMAD.MOV.U32 R17, RZ, RZ, R6 ;  /* 0x000000ffff117224 */ /* 0x000fce00078e0006 */
.L_x_57:
[----:B------:R-:W-:Y:S05]  /*e770*/  BSYNC B0 ;  /* 0x0000000000007941 */ /* 0x000fea0003800000 */
.L_x_56:
[----:B0-----:R-:W2:Y:S01]  /*e780*/  LDL.LU R0, [R1+0x24] ;  /* 0x0000240001007983 */ /* 0x001ea20000300800 */
[----:B------:R-:W-:-:S03]  /*e790*/  IMAD.MOV.U32 R18, RZ, RZ, R4 ;  /* 0x000000ffff127224 */ /* 0x000fc600078e0004 */
[----:B------:R0:W-:Y:S02]  /*e7a0*/  STL [R1], R8 ;  /* 0x0000000801007387 */ /* 0x0001e40000100800 */
[----:B0-2---:R-:W-:-:S07]  /*e7b0*/  VIADD R0, R0, 0xfffffffd ;  /* 0xfffffffd00007836 */ /* 0x005fce0000000000 */
.L_x_55:
[----:B------:R-:W3:Y:S01]  /*e7c0*/  LDL.LU R2, [R1+0x1c] ;  /* 0x00001c0001027983 */ /* 0x000ee20000300800 */
[----:B------:R-:W-:Y:S01]  /*e7d0*/  IMAD.MOV R9, RZ, RZ, -R9 ;  /* 0x000000ffff097224 */ /* 0x000fe200078e0a09 */
[----:B------:R-:W-:Y:S04]  /*e7e0*/  BSSY B0, `(.L_x_54) ;  /* 0x00001ab000007945 */ /* 0x000fe80003800000 */
[----:B---3--:R-:W-:-:S13]  /*e7f0*/  ISETP.NE.AND P0, PT, R2, R9, PT ;  /* 0x000000090200720c */ /* 0x008fda0003f05270 */
[----:B------:R-:W-:Y:S05]  /*e800*/  @!P0 BRA `(.L_x_75) ;  /* 0x0000001800a08947 */ /* 0x000fea0003800000 */
[----:B------:R-:W-:-:S07]  /*e810*/  IMAD.MOV.U32 R4, RZ, RZ, R17 ;  /* 0x000000ffff047224 */ /* 0x000fce00078e0011 */
.L_x_114:
[----:B--2---:R-:W2:Y:S04]  /*e820*/  LDL R3, [R1+0xc] ;  /* 0x00000c0001037983 */ /* 0x004ea80000100800 */
[----:B---3--:R-:W3:Y:S01]  /*e830*/  LDL R2, [R1] ;  /* 0x0000000001027983 */ /* 0x008ee20000100800 */
[----:B------:R-:W-:Y:S01]  /*e840*/  VIADD R6, R18, 0x1 ;  /* 0x0000000112067836 */ /* 0x000fe20000000000 */
[----:B------:R-:W-:Y:S04]  /*e850*/  BSSY B1, `(.L_x_76) ;  /* 0x00000ce000017945 */ /* 0x000fe80003800000 */
[----:B------:R-:W-:-:S04]  /*e860*/  ISETP.NE.AND P0, PT, R6, 0x2, PT ;  /* 0x000000020600780c */ /* 0x000fc80003f05270 */
[----:B------:R-:W-:Y:S02]  /*e870*/  SEL R7, RZ, 0x1, P0 ;  /* 0x00000001ff077807 */ /* 0x000fe40000000000 */
[----:B------:R-:W-:Y:S02]  /*e880*/  SEL R6, R6, RZ, P0 ;  /* 0x000000ff06067207 */ /* 0x000fe40000000000 */
[----:B--2---:R-:W-:Y:S02]  /*e890*/  ISETP.NE.AND P1, PT, R3, RZ, PT ;  /* 0x000000ff0300720c */ /* 0x004fe40003f25270 */
[----:B---3--:R-:W-:-:S11]  /*e8a0*/  LOP3.LUT R7, R2, R7, RZ, 0x3c, !PT ;  /* 0x0000000702077212 */ /* 0x008fd600078e3cff */
[----:B0-----:R-:W-:Y:S05]  /*e8b0*/  @!P1 BRA `(.L_x_77) ;  /* 0x0000000c001c9947 */ /* 0x001fea0003800000 */
[----:B------:R-:W2:Y:S01]  /*e8c0*/  LDL R2, [R1+0x10] ;  /* 0x0000100001027983 */ /* 0x000ea20000100800 */
[----:B------:R-:W-:Y:S01]  /*e8d0*/  IMAD.MOV.U32 R8, RZ, RZ, R0 ;  /* 0x000000ffff087224 */ /* 0x000fe200078e0000 */
[----:B--2---:R-:W-:-:S13]  /*e8e0*/  ISETP.NE.AND P1, PT, R2, RZ, PT ;  /* 0x000000ff0200720c */ /* 0x004fda0003f25270 */
[----:B------:R-:W-:Y:S05]  /*e8f0*/  @!P1 BRA `(.L_x_78) ;  /* 0x0000000000509947 */ /* 0x000fea0003800000 */
[----:B------:R-:W2:Y:S01]  /*e900*/  LDL R9, [R1+0x8] ;  /* 0x0000080001097983 */ /* 0x000ea20000100800 */
[----:B-1----:R-:W0:Y:S01]  /*e910*/  LDC R5, c[0x0][0x43c] ;  /* 0x00010f00ff057b82 */ /* 0x002e220000000800 */
[----:B------:R-:W-:Y:S01]  /*e920*/  ULDC.64 UR4, c[0x0][0x428] ;  /* 0x00010a0000047ab9 */ /* 0x000fe20000000a00 */
[----:B------:R-:W-:Y:S01]  /*e930*/  ULDC.64 UR6, c[0x0][0x208] ;  /* 0x0000820000067ab9 */ /* 0x000fe20000000a00 */
[----:B0-----:R-:W-:-:S13]  /*e940*/  ISETP.NE.AND P0, PT, R5, 0x1, PT ;  /* 0x000000010500780c */ /* 0x001fda0003f05270 */
[----:B------:R-:W0:Y:S02]  /*e950*/  @P0 LDC.64 R2, c[0x0][0x440] ;  /* 0x00011000ff020b82 */ /* 0x000e240000000a00 */
[----:B0-----:R-:W-:-:S04]  /*e960*/  @P0 IMAD.HI.U32 R4, R0, R2, RZ ;  /* 0x0000000200040227 */ /* 0x001fc800078e00ff */
[----:B------:R-:W-:Y:S01]  /*e970*/  IMAD.MOV.U32 R2, RZ, RZ, R0 ;  /* 0x000000ffff027224 */ /* 0x000fe200078e0000 */
[----:B------:R-:W-:-:S04]  /*e980*/  @P0 SHF.R.U32.HI R2, RZ, R3, R4 ;  /* 0x00000003ff020219 */ /* 0x000fc80000011604 */
[--C-:B------:R-:W-:Y:S01]  /*e990*/  SHF.R.S32.HI R3, RZ, 0x1f, R2.reuse ;  /* 0x0000001fff037819 */ /* 0x100fe20000011402 */
[--C-:B------:R-:W-:Y:S02]  /*e9a0*/  IMAD.MOV R8, RZ, RZ, -R2.reuse ;  /* 0x000000ffff087224 */ /* 0x100fe400078e0a02 */
[----:B------:R-:W-:-:S04]  /*e9b0*/  IMAD.WIDE.U32 R2, R19, UR4, R2 ;  /* 0x0000000413027c25 */ /* 0x000fc8000f8e0002 */
[----:B------:R-:W-:Y:S02]  /*e9c0*/  IMAD R8, R5, R8, R0 ;  /* 0x0000000805087224 */ /* 0x000fe400078e0200 */
[----:B--2---:R-:W-:-:S04]  /*e9d0*/  IMAD R4, R9, UR4, RZ ;  /* 0x0000000409047c24 */ /* 0x004fc8000f8e02ff */
[----:B------:R-:W-:Y:S01]  /*e9e0*/  IMAD R4, R19, UR5, R4 ;  /* 0x0000000513047c24 */ /* 0x000fe2000f8e0204 */
[----:B------:R-:W-:-:S03]  /*e9f0*/  ULDC.64 UR4, c[0x0][0x418] ;  /* 0x0001060000047ab9 */ /* 0x000fc60000000a00 */
[----:B------:R-:W-:Y:S01]  /*ea00*/  IMAD.IADD R3, R4, 0x1, R3 ;  /* 0x0000000104037824 */ /* 0x000fe200078e0203 */
[----:B------:R-:W-:-:S04]  /*ea10*/  LEA R4, P0, R2, UR4, 0x2 ;  /* 0x0000000402047c11 */ /* 0x000fc8000f8010ff */
[----:B------:R-:W-:-:S05]  /*ea20*/  LEA.HI.X R5, R2, UR5, R3, 0x2, P0 ;  /* 0x0000000502057c11 */ /* 0x000fca00080f1403 */
[----:B------:R0:W5:Y:S04]  /*ea30*/  LDG.E R4, desc[UR6][R4.64] ;  /* 0x0000000604047981 */ /* 0x000168000c1e1900 */
.L_x_78:
[----:B------:R-:W-:Y:S01]  /*ea40*/  LEA R3, R6, UR36, 0x3 ;  /* 0x0000002406037c11 */ /* 0x000fe2000f8e18ff */
[----:B------:R-:W-:Y:S01]  /*ea50*/  BSSY B2, `(.L_x_79) ;  /* 0x0000004000027945 */ /* 0x000fe20003800000 */
[----:B------:R-:W-:-:S04]  /*ea60*/  SHF.L.U32 R2, R7, 0x1f, RZ ;  /* 0x0000001f07027819 */ /* 0x000fc800000006ff */
[----:B------:R-:W2:Y:S02]  /*ea70*/  SYNCS.PHASECHK.TRANS64.TRYWAIT P0, [R3+URZ+0x38840], R2 ;  /* 0x03884002030075a7 */ /* 0x000ea4000800017f */
[----:B--2---:R-:W-:Y:S05]  /*ea80*/  @!P0 BRA `(.L_x_80) ;  /* 0x0000003000988947 */ /* 0x004fea0003800000 */
.L_x_166:
[----:B------:R-:W-:Y:S05]  /*ea90*/  BSYNC B2 ;  /* 0x0000000000027941 */ /* 0x000fea0003800000 */
.L_x_79:
[----:B01----:R-:W0:Y:S01]  /*eaa0*/  S2R R5, SR_TID.X ;  /* 0x0000000000057919 */ /* 0x003e220000002100 */
[----:B------:R-:W-:Y:S01]  /*eab0*/  BSSY B2, `(.L_x_81) ;  /* 0x000000b000027945 */ /* 0x000fe20003800000 */
[----:B0-----:R-:W-:-:S04]  /*eac0*/  LOP3.LUT R5, R5, 0x7f, RZ, 0xc0, !PT ;  /* 0x0000007f05057812 */ /* 0x001fc800078ec0ff */
[----:B------:R-:W-:-:S13]  /*ead0*/  ISETP.NE.AND P1, PT, R5, RZ, PT ;  /* 0x000000ff0500720c */ /* 0x000fda0003f25270 */
[----:B------:R-:W-:Y:S05]  /*eae0*/  @P1 BRA `(.L_x_82) ;  /* 0x00000000001c1947 */ /* 0x000fea0003800000 */
[----:B------:R-:W0:Y:S01]  /*eaf0*/  S2R R5, SR_TID.X ;  /* 0x0000000000057919 */ /* 0x000e220000002100 */
[----:B--2---:R-:W-:-:S04]  /*eb00*/  IMAD.MOV.U32 R2, RZ, RZ, 0xa000 ;  /* 0x0000a000ff027424 */ /* 0x004fc800078e00ff */
[----:B------:R1:W-:Y:S01]  /*eb10*/  SYNCS.ARRIVE.TRANS64 RZ, [R3+URZ+0x38830], R2 ;  /* 0x0388300203ff79a7 */ /* 0x0003e2000800003f */
[----:B0-----:R-:W-:-:S04]  /*eb20*/  LOP3.LUT R5, R5, 0x1f, RZ, 0xc0, !PT ;  /* 0x0000001f05057812 */ /* 0x001fc800078ec0ff */
[----:B------:R-:W-:-:S13]  /*eb30*/  ISETP.NE.AND P0, PT, R5, RZ, PT ;  /* 0x000000ff0500720c */ /* 0x000fda0003f05270 */
[----:B-1----:R-:W-:Y:S05]  /*eb40*/  @!P0 BRA `(.L_x_82) ;  /* 0x0000000000048947 */ /* 0x002fea0003800000 */
[----:B------:R-:W-:Y:S01]  /*eb50*/  BPT.TRAP 0x1 ;  /* 0x000000040000795c */ /* 0x000fe20000300000 */
.L_x_82:
[----:B------:R-:W-:Y:S05]  /*eb60*/  BSYNC B2 ;  /* 0x0000000000027941 */ /* 0x000fea0003800000 */
.L_x_81:
        /* <DEDUP_REMOVED lines=8> */
[----:B------:R-:W-:Y:S01]  /*ebf0*/  VIADD R9, R5, 0x24400 ;  /* 0x0002440005097836 */ /* 0x000fe20000000000 */
[----:B------:R-:W-:Y:S01]  /*ec00*/  UMOV UR6, 0x0 ;  /* 0x0000000000067882 */ /* 0x000fe20000000000 */
[----:B------:R-:W-:-:S10]  /*ec10*/  UMOV UR7, 0x14f00000 ;  /* 0x14f0000000077882 */ /* 0x000fd40000000000 */
.L_x_83:
        /* <DEDUP_REMOVED lines=16> */
.L_x_84:
        /* <DEDUP_REMOVED lines=16> */
.L_x_85:
        /* <DEDUP_REMOVED lines=16> */
.L_x_86:
        /* <DEDUP_REMOVED lines=16> */
.L_x_167:
[----:B------:R-:W-:Y:S05]  /*f020*/  BSYNC B2 ;  /* 0x0000000000027941 */ /* 0x000fea0003800000 */
.L_x_87:
[----:B------:R-:W-:Y:S01]  /*f030*/  BSSY B2, `(.L_x_89) ;  /* 0x000000b000027945 */ /* 0x000fe20003800000 */
[----:B0-----:R-:W-:Y:S02]  /*f040*/  IMAD.MOV.U32 R2, RZ, RZ, 0x0 ;  /* 0x00000000ff027424 */ /* 0x001fe400078e00ff */
[----:B------:R-:W-:Y:S01]  /*f050*/  IMAD.MOV.U32 R3, RZ, RZ, 0x14f00000 ;  /* 0x14f00000ff037424 */ /* 0x000fe200078e00ff */
[----:B------:R-:W-:Y:S06]  /*f060*/  @P1 BRA `(.L_x_90) ;  /* 0x00000000001c1947 */ /* 0x000fec0003800000 */
[----:B------:R-:W-:-:S04]  /*f070*/  IMAD.MOV.U32 R9, RZ, RZ, 0xa000 ;  /* 0x0000a000ff097424 */ /* 0x000fc800078e00ff */
[----:B------:R0:W-:Y:S02]  /*f080*/  SYNCS.ARRIVE.TRANS64 RZ, [R5+URZ+0x50], R9 ;  /* 0x0000500905ff79a7 */ /* 0x0001e4000800003f */
[----:B0-----:R-:W0:Y:S02]  /*f090*/  S2R R9, SR_TID.X ;  /* 0x0000000000097919 */ /* 0x001e240000002100 */
[----:B0-----:R-:W-:-:S04]  /*f0a0*/  LOP3.LUT R9, R9, 0x1f, RZ, 0xc0, !PT ;  /* 0x0000001f09097812 */ /* 0x001fc800078ec0ff */
[----:B------:R-:W-:-:S13]  /*f0b0*/  ISETP.NE.AND P0, PT, R9, RZ, PT ;  /* 0x000000ff0900720c */ /* 0x000fda0003f05270 */
[----:B------:R-:W-:Y:S05]  /*f0c0*/  @!P0 BRA `(.L_x_90) ;  /* 0x0000000000048947 */ /* 0x000fea0003800000 */
[----:B------:R-:W-:Y:S01]  /*f0d0*/  BPT.TRAP 0x1 ;  /* 0x000000040000795c */ /* 0x000fe20000300000 */
.L_x_90:
[----:B------:R-:W-:Y:S05]  /*f0e0*/  BSYNC B2 ;  /* 0x0000000000027941 */ /* 0x000fea0003800000 */
.L_x_89:
[----:B------:R-:W2:Y:S01]  /*f0f0*/  LDL.LU R9, [R1+0x4] ;  /* 0x0000040001097983 */ /* 0x000ea20000300800 */
[----:B------:R-:W-:Y:S01]  /*f100*/  R2UR UR6, R2 ;  /* 0x00000000020672ca */ /* 0x000fe200000e0000 */
[----:B------:R-:W-:Y:S01]  /*f110*/  IMAD R18, R18, 0xa000, R12 ;  /* 0x0000a00012127824 */ /* 0x000fe200078e020c */
[----:B------:R-:W-:Y:S01]  /*f120*/  R2UR UR7, R3 ;  /* 0x00000000030772ca */ /* 0x000fe200000e0000 */
[----:B------:R-:W-:Y:S01]  /*f130*/  UIADD3 UR4, UP0, UR38, 0x470, URZ ;  /* 0x0000047026047890 */ /* 0x000fe2000ff1e03f */
[----:B------:R-:W-:Y:S01]  /*f140*/  R2UR UR10, R11 ;  /* 0x000000000b0a72ca */ /* 0x000fe200000e0000 */
[----:B------:R-:W-:Y:S01]  /*f150*/  VIADD R5, R5, 0x50 ;  /* 0x0000005005057836 */ /* 0x000fe20000000000 */
[----:B------:R-:W-:Y:S01]  /*f160*/  PLOP3.LUT P0, PT, PT, PT, PT, 0x80, 0x0 ;  /* 0x000000000000781c */ /* 0x000fe20003f0f070 */
[----:B------:R-:W-:Y:S01]  /*f170*/  VIADD R11, R18, 0x400 ;  /* 0x00000400120b7836 */ /* 0x000fe20000000000 */
[----:B------:R-:W-:Y:S01]  /*f180*/  UIADD3.X UR5, URZ, UR39, URZ, UP0, !UPT ;  /* 0x000000273f057290 */ /* 0x000fe200087fe43f */
[----:B--2---:R-:W-:-:S11]  /*f190*/  IMAD R9, R9, 0x50, RZ ;  /* 0x0000005009097824 */ /* 0x004fd600078e02ff */
.L_x_91:
        /* <DEDUP_REMOVED lines=15> */
.L_x_92:
        /* <DEDUP_REMOVED lines=15> */
.L_x_93:
        /* <DEDUP_REMOVED lines=15> */
.L_x_94:
        /* <DEDUP_REMOVED lines=12> */
.L_x_77:
[----:B------:R-:W-:Y:S05]  /*f530*/  BSYNC B1 ;  /* 0x0000000000017941 */ /* 0x000fea0003800000 */
.L_x_76:
[----:B------:R-:W2:Y:S01]  /*f540*/  LDL R2, [R1+0xc] ;  /* 0x00000c0001027983 */ /* 0x000ea20000100800 */
[----:B------:R-:W-:Y:S01]  /*f550*/  VIADD R18, R6, 0x1 ;  /* 0x0000000106127836 */ /* 0x000fe20000000000 */
[----:B------:R-:W-:Y:S04]  /*f560*/  BSSY B1, `(.L_x_95) ;  /* 0x00000cf000017945 */ /* 0x000fe80003800000 */
[----:B------:R-:W-:-:S04]  /*f570*/  ISETP.NE.AND P0, PT, R18, 0x2, PT ;  /* 0x000000021200780c */ /* 0x000fc80003f05270 */
[----:B------:R-:W-:Y:S02]  /*f580*/  SEL R18, R18, RZ, P0 ;  /* 0x000000ff12127207 */ /* 0x000fe40000000000 */
[----:B--2---:R-:W-:Y:S02]  /*f590*/  ISETP.NE.AND P1, PT, R2, RZ, PT ;  /* 0x000000ff0200720c */ /* 0x004fe40003f25270 */
[----:B------:R-:W-:-:S04]  /*f5a0*/  SEL R2, RZ, 0x1, P0 ;  /* 0x00000001ff027807 */ /* 0x000fc80000000000 */
[----:B------:R-:W-:-:S05]  /*f5b0*/  LOP3.LUT R9, R7, R2, RZ, 0x3c, !PT ;  /* 0x0000000207097212 */ /* 0x000fca00078e3cff */
[----:B------:R2:W-:Y:S02]  /*f5c0*/  STL [R1], R9 ;  /* 0x0000000901007387 */ /* 0x0005e40000100800 */
[----:B------:R-:W-:Y:S05]  /*f5d0*/  @!P1 BRA `(.L_x_96) ;  /* 0x0000000c001c9947 */ /* 0x000fea0003800000 */
[----:B------:R-:W3:Y:S01]  /*f5e0*/  LDL R3, [R1+0x10] ;  /* 0x0000100001037983 */ /* 0x000ee20000100800 */
[----:B0-----:R-:W-:Y:S01]  /*f5f0*/  VIADD R8, R0, 0xffffffff ;  /* 0xffffffff00087836 */ /* 0x001fe20000000000 */
[----:B---3--:R-:W-:-:S13]  /*f600*/  ISETP.NE.AND P1, PT, R3, RZ, PT ;  /* 0x000000ff0300720c */ /* 0x008fda0003f25270 */
[----:B------:R-:W-:Y:S05]  /*f610*/  @!P1 BRA `(.L_x_97) ;  /* 0x0000000000509947 */ /* 0x000fea0003800000 */
[----:B------:R-:W3:Y:S01]  /*f620*/  LDL R11, [R1+0x8] ;  /* 0x00000800010b7983 */ /* 0x000ee20000100800 */
[----:B-1----:R-:W0:Y:S01]  /*f630*/  LDC R5, c[0x0][0x43c] ;  /* 0x00010f00ff057b82 */ /* 0x002e220000000800 */
[----:B------:R-:W-:Y:S01]  /*f640*/  ULDC.64 UR4, c[0x0][0x428] ;  /* 0x00010a0000047ab9 */ /* 0x000fe20000000a00 */
[----:B------:R-:W-:Y:S01]  /*f650*/  ULDC.64 UR6, c[0x0][0x208] ;  /* 0x0000820000067ab9 */ /* 0x000fe20000000a00 */
[----:B0-----:R-:W-:-:S13]  /*f660*/  ISETP.NE.AND P0, PT, R5, 0x1, PT ;  /* 0x000000010500780c */ /* 0x001fda0003f05270 */
[----:B------:R-:W0:Y:S02]  /*f670*/  @P0 LDC.64 R2, c[0x0][0x440] ;  /* 0x00011000ff020b82 */ /* 0x000e240000000a00 */
[----:B0-----:R-:W-:-:S04]  /*f680*/  @P0 IMAD.HI.U32 R4, R8, R2, RZ ;  /* 0x0000000208040227 */ /* 0x001fc800078e00ff */
[----:B------:R-:W-:Y:S01]  /*f690*/  IMAD.MOV.U32 R2, RZ, RZ, R8 ;  /* 0x000000ffff027224 */ /* 0x000fe200078e0008 */
[----:B------:R-:W-:-:S05]  /*f6a0*/  @P0 SHF.R.U32.HI R2, RZ, R3, R4 ;  /* 0x00000003ff020219 */ /* 0x000fca0000011604 */
[----:B------:R-:W-:-:S04]  /*f6b0*/  IMAD.MOV R3, RZ, RZ, -R2 ;  /* 0x000000ffff037224 */ /* 0x000fc800078e0a02 */
[----:B------:R-:W-:Y:S01]  /*f6c0*/  IMAD R8, R5, R3, R8 ;  /* 0x0000000305087224 */ /* 0x000fe200078e0208 */
[----:B------:R-:W-:-:S03]  /*f6d0*/  SHF.R.S32.HI R3, RZ, 0x1f, R2 ;  /* 0x0000001fff037819 */ /* 0x000fc60000011402 */
[----:B------:R-:W-:-:S04]  /*f6e0*/  IMAD.WIDE.U32 R2, R19, UR4, R2 ;  /* 0x0000000413027c25 */ /* 0x000fc8000f8e0002 */
[----:B---3--:R-:W-:-:S04]  /*f6f0*/  IMAD R4, R11, UR4, RZ ;  /* 0x000000040b047c24 */ /* 0x008fc8000f8e02ff */
[----:B------:R-:W-:Y:S01]  /*f700*/  IMAD R4, R19, UR5, R4 ;  /* 0x0000000513047c24 */ /* 0x000fe2000f8e0204 */
[----:B------:R-:W-:-:S03]  /*f710*/  ULDC.64 UR4, c[0x0][0x418] ;  /* 0x0001060000047ab9 */ /* 0x000fc60000000a00 */
[----:B------:R-:W-:Y:S01]  /*f720*/  IMAD.IADD R3, R4, 0x1, R3 ;  /* 0x0000000104037824 */ /* 0x000fe200078e0203 */
[----:B------:R-:W-:-:S04]  /*f730*/  LEA R4, P0, R2, UR4, 0x2 ;  /* 0x0000000402047c11 */ /* 0x000fc8000f8010ff */
[----:B------:R-:W-:-:S05]  /*f740*/  LEA.HI.X R5, R2, UR5, R3, 0x2, P0 ;  /* 0x0000000502057c11 */ /* 0x000fca00080f1403 */
[----:B------:R0:W5:Y:S04]  /*f750*/  LDG.E R4, desc[UR6][R4.64] ;  /* 0x0000000604047981 */ /* 0x000168000c1e1900 */
.L_x_97:
[----:B------:R-:W-:Y:S01]  /*f760*/  LEA R2, R18, UR36, 0x3 ;  /* 0x0000002412027c11 */ /* 0x000fe2000f8e18ff */
[----:B------:R-:W-:Y:S01]  /*f770*/  BSSY B2, `(.L_x_98) ;  /* 0x0000004000027945 */ /* 0x000fe20003800000 */
[----:B------:R-:W-:-:S04]  /*f780*/  SHF.L.U32 R3, R9, 0x1f, RZ ;  /* 0x0000001f09037819 */ /* 0x000fc800000006ff */
[----:B------:R-:W3:Y:S02]  /*f790*/  SYNCS.PHASECHK.TRANS64.TRYWAIT P0, [R2+URZ+0x38840], R3 ;  /* 0x03884003020075a7 */ /* 0x000ee4000800017f */
[----:B---3--:R-:W-:Y:S05]  /*f7a0*/  @!P0 BRA `(.L_x_99) ;  /* 0x0000002400788947 */ /* 0x008fea0003800000 */
.L_x_168:
[----:B------:R-:W-:Y:S05]  /*f7b0*/  BSYNC B2 ;  /* 0x0000000000027941 */ /* 0x000fea0003800000 */
.L_x_98:
[----:B01----:R-:W0:Y:S01]  /*f7c0*/  S2R R5, SR_TID.X ;  /* 0x0000000000057919 */ /* 0x003e220000002100 */
[----:B------:R-:W-:Y:S01]  /*f7d0*/  BSSY B2, `(.L_x_100) ;  /* 0x000000b000027945 */ /* 0x000fe20003800000 */
[----:B0-----:R-:W-:-:S04]  /*f7e0*/  LOP3.LUT R5, R5, 0x7f, RZ, 0xc0, !PT ;  /* 0x0000007f05057812 */ /* 0x001fc800078ec0ff */
[----:B------:R-:W-:-:S13]  /*f7f0*/  ISETP.NE.AND P1, PT, R5, RZ, PT ;  /* 0x000000ff0500720c */ /* 0x000fda0003f25270 */
[----:B------:R-:W-:Y:S05]  /*f800*/  @P1 BRA `(.L_x_101) ;  /* 0x00000000001c1947 */ /* 0x000fea0003800000 */
[----:B------:R-:W0:Y:S01]  /*f810*/  S2R R5, SR_TID.X ;  /* 0x0000000000057919 */ /* 0x000e220000002100 */
[----:B---3--:R-:W-:-:S04]  /*f820*/  IMAD.MOV.U32 R3, RZ, RZ, 0xa000 ;  /* 0x0000a000ff037424 */ /* 0x008fc800078e00ff */
[----:B------:R1:W-:Y:S01]  /*f830*/  SYNCS.ARRIVE.TRANS64 RZ, [R2+URZ+0x38830], R3 ;  /* 0x0388300302ff79a7 */ /* 0x0003e2000800003f */
[----:B0-----:R-:W-:-:S04]  /*f840*/  LOP3.LUT R5, R5, 0x1f, RZ, 0xc0, !PT ;  /* 0x0000001f05057812 */ /* 0x001fc800078ec0ff */
[----:B------:R-:W-:-:S13]  /*f850*/  ISETP.NE.AND P0, PT, R5, RZ, PT ;  /* 0x000000ff0500720c */ /* 0x000fda0003f05270 */
[----:B-1----:R-:W-:Y:S05]  /*f860*/  @!P0 BRA `(.L_x_101) ;  /* 0x0000000000048947 */ /* 0x002fea0003800000 */
[----:B------:R-:W-:Y:S01]  /*f870*/  BPT.TRAP 0x1 ;  /* 0x000000040000795c */ /* 0x000fe20000300000 */
.L_x_101:
[----:B------:R-:W-:Y:S05]  /*f880*/  BSYNC B2 ;  /* 0x0000000000027941 */ /* 0x000fea0003800000 */
.L_x_100:
[----:B------:R-:W-:Y:S01]  /*f890*/  IMAD.MOV.U32 R11, RZ, RZ, RZ ;  /* 0x000000ffff0b7224 */ /* 0x000fe200078e00ff */
[----:B------:R-:W-:Y:S01]  /*f8a0*/  UIADD3 UR4, UP0, UR38, 0x370, URZ ;  /* 0x0000037026047890 */ /* 0x000fe2000ff1e03f */
[C---:B---3--:R-:W-:Y:S01]  /*f8b0*/  IMAD R3, R18.reuse, 0x8, R10 ;  /* 0x0000000812037824 */ /* 0x048fe200078e020a */
[----:B------:R-:W-:Y:S01]  /*f8c0*/  PLOP3.LUT P0, PT, PT, PT, PT, 0x80, 0x0 ;  /* 0x000000000000781c */ /* 0x000fe20003f0f070 */
[----:B------:R-:W-:Y:S01]  /*f8d0*/  IMAD R5, R18, 0xa000, R12 ;  /* 0x0000a00012057824 */ /* 0x000fe200078e020c */
[----:B------:R-:W-:Y:S01]  /*f8e0*/  R2UR UR10, R11 ;  /* 0x000000000b0a72ca */ /* 0x000fe200000e0000 */
[----:B------:R-:W-:Y:S01]  /*f8f0*/  VIADD R3, R3, 0x30 ;  /* 0x0000003003037836 */ /* 0x000fe20000000000 */
[----:B------:R-:W-:Y:S01]  /*f900*/  UIADD3.X UR5, URZ, UR39, URZ, UP0, !UPT ;  /* 0x000000273f057290 */ /* 0x000fe200087fe43f */
[----:B------:R-:W-:Y:S01]  /*f910*/  IMAD R2, R8, 0x50, RZ ;  /* 0x0000005008027824 */ /* 0x000fe200078e02ff */
[----:B------:R-:W-:Y:S01]  /*f920*/  UMOV UR6, 0x0 ;  /* 0x0000000000067882 */ /* 0x000fe20000000000 */
[----:B--2---:R-:W-:Y:S01]  /*f930*/  VIADD R9, R5, 0x24400 ;  /* 0x0002440005097836 */ /* 0x004fe20000000000 */
[----:B------:R-:W-:-:S09]  /*f940*/  UMOV UR7, 0x14f00000 ;  /* 0x14f0000000077882 */ /* 0x000fd20000000000 */
.L_x_102:
        /* <DEDUP_REMOVED lines=16> */
.L_x_103:
        /* <DEDUP_REMOVED lines=16> */
.L_x_104:
        /* <DEDUP_REMOVED lines=10> */
[----:B------:R-:W-:Y:S01]  /*fbf0*/  MOV R13, 0xc0 ;  /* 0x000000c0000d7802 */ /* 0x000fe20000000f00 */
[----:B------:R-:W-:Y:S01]  /*fc00*/  VIADD R5, R5, 0x2bc00 ;  /* 0x0002bc0005057836 */ /* 0x000fe20000000000 */
[----:B------:R-:W-:Y:S01]  /*fc10*/  PLOP3.LUT P0, PT, PT, PT, PT, 0x80, 0x0 ;  /* 0x000000000000781c */ /* 0x000fe20003f0f070 */
[----:B------:R-:W-:Y:S01]  /*fc20*/  UMOV UR6, 0x0 ;  /* 0x0000000000067882 */ /* 0x000fe20000000000 */
[----:B------:R-:W-:Y:S01]  /*fc30*/  R2UR UR10, R13 ;  /* 0x000000000d0a72ca */ /* 0x000fe200000e0000 */
[----:B------:R-:W-:-:S14]  /*fc40*/  UMOV UR7, 0x14f00000 ;  /* 0x14f0000000077882 */ /* 0x000fdc0000000000 */
.L_x_105:
        /* <DEDUP_REMOVED lines=10> */
[----:B------:R-:W-:Y:S01]  /*fcf0*/  SHF.L.U32 R7, R7, 0x1f, RZ ;  /* 0x0000001f07077819 */ /* 0x000fe200000006ff */
[----:B------:R-:W-:Y:S01]  /*fd00*/  IMAD R5, R6, 0x8, R10 ;  /* 0x0000000806057824 */ /* 0x000fe200078e020a */
[----:B------:R-:W-:Y:S03]  /*fd10*/  BSSY B2, `(.L_x_106) ;  /* 0x0000003000027945 */ /* 0x000fe60003800000 */
[----:B------:R-:W0:Y:S02]  /*fd20*/  SYNCS.PHASECHK.TRANS64.TRYWAIT P0, [R5+URZ+0x60], R7 ;  /* 0x00006007050075a7 */ /* 0x000e24000800017f */
[----:B0-----:R-:W-:Y:S05]  /*fd30*/  @!P0 BRA `(.L_x_107) ;  /* 0x0000002000288947 */ /* 0x001fea0003800000 */
.L_x_169:
[----:B------:R-:W-:Y:S05]  /*fd40*/  BSYNC B2 ;  /* 0x0000000000027941 */ /* 0x000fea0003800000 */
.L_x_106:
[----:B------:R-:W-:Y:S01]  /*fd50*/  BSSY B2, `(.L_x_108) ;  /* 0x000000b000027945 */ /* 0x000fe20003800000 */
[----:B------:R-:W-:Y:S02]  /*fd60*/  IMAD.MOV.U32 R2, RZ, RZ, 0x0 ;  /* 0x00000000ff027424 */ /* 0x000fe400078e00ff */
[----:B------:R-:W-:Y:S01]  /*fd70*/  IMAD.MOV.U32 R3, RZ, RZ, 0x14f00000 ;  /* 0x14f00000ff037424 */ /* 0x000fe200078e00ff */
[----:B------:R-:W-:Y:S06]  /*fd80*/  @P1 BRA `(.L_x_109) ;  /* 0x00000000001c1947 */ /* 0x000fec0003800000 */
[----:B------:R-:W1:Y:S01]  /*fd90*/  S2R R9, SR_TID.X ;  /* 0x0000000000097919 */ /* 0x000e620000002100 */
[----:B0-----:R-:W-:-:S04]  /*fda0*/  IMAD.MOV.U32 R7, RZ, RZ, 0xa000 ;  /* 0x0000a000ff077424 */ /* 0x001fc800078e00ff */
[----:B------:R2:W-:Y:S01]  /*fdb0*/  SYNCS.ARRIVE.TRANS64 RZ, [R5+URZ+0x50], R7 ;  /* 0x0000500705ff79a7 */ /* 0x0005e2000800003f */
[----:B-1----:R-:W-:-:S04]  /*fdc0*/  LOP3.LUT R9, R9, 0x1f, RZ, 0xc0, !PT ;  /* 0x0000001f09097812 */ /* 0x002fc800078ec0ff */
[----:B------:R-:W-:-:S13]  /*fdd0*/  ISETP.NE.AND P0, PT, R9, RZ, PT ;  /* 0x000000ff0900720c */ /* 0x000fda0003f05270 */
[----:B--2---:R-:W-:Y:S05]  /*fde0*/  @!P0 BRA `(.L_x_109) ;  /* 0x0000000000048947 */ /* 0x004fea0003800000 */
[----:B------:R-:W-:Y:S01]  /*fdf0*/  BPT.TRAP 0x1 ;  /* 0x000000040000795c */ /* 0x000fe20000300000 */
.L_x_109:
[----:B------:R-:W-:Y:S05]  /*fe00*/  BSYNC B2 ;  /* 0x0000000000027941 */ /* 0x000fea0003800000 */
.L_x_108:
[----:B0-----:R-:W2:Y:S01]  /*fe10*/  LDL.LU R7, [R1+0x4] ;  /* 0x0000040001077983 */ /* 0x001ea20000300800 */
        /* <DEDUP_REMOVED lines=10> */
.L_x_110:
        /* <DEDUP_REMOVED lines=15> */
.L_x_111:
        /* <DEDUP_REMOVED lines=15> */
.L_x_112:
        /* <DEDUP_REMOVED lines=15> */
.L_x_113:
        /* <DEDUP_REMOVED lines=12> */
.L_x_96:
[----:B------:R-:W-:Y:S05]  /*10250*/  BSYNC B1 ;  /* 0x0000000000017941 */ /* 0x000fea0003800000 */
.L_x_95:
[C---:B------:R-:W-:Y:S01]  /*10260*/  ISETP.GT.AND P0, PT, R0.reuse, 0x1, PT ;  /* 0x000000010000780c */ /* 0x040fe20003f04270 */
[----:B------:R-:W-:-:S12]  /*10270*/  VIADD R0, R0, 0xfffffffe ;  /* 0xfffffffe00007836 */ /* 0x000fd80000000000 */
[----:B------:R-:W-:Y:S05]  /*10280*/  @P0 BRA `(.L_x_114) ;  /* 0xffffffe400640947 */ /* 0x000fea000383ffff */
.L_x_75:
[----:B------:R-:W-:Y:S05]  /*10290*/  BSYNC B0 ;  /* 0x0000000000007941 */ /* 0x000fea0003800000 */
.L_x_54:
[----:B---3--:R-:W3:Y:S01]  /*102a0*/  LDL.LU R0, [R1+0xc] ;  /* 0x00000c0001007983 */ /* 0x008ee20000300800 */
[----:B------:R-:W-:Y:S01]  /*102b0*/  BSSY B0, `(.L_x_115) ;  /* 0x0000059000007945 */ /* 0x000fe20003800000 */
[----:B---3--:R-:W-:-:S13]  /*102c0*/  ISETP.NE.AND P0, PT, R0, RZ, PT ;  /* 0x000000ff0000720c */ /* 0x008fda0003f05270 */
[----:B------:R-:W-:Y:S05]  /*102d0*/  @!P0 BRA `(.L_x_116) ;  /* 0x0000000400588947 */ /* 0x000fea0003800000 */
[----:B0-2---:R-:W2:Y:S01]  /*102e0*/  LDL R3, [R1] ;  /* 0x0000000001037983 */ /* 0x005ea20000100800 */
[----:B------:R-:W-:Y:S01]  /*102f0*/  LEA R2, R18, UR36, 0x3 ;  /* 0x0000002412027c11 */ /* 0x000fe2000f8e18ff */
[----:B------:R-:W-:Y:S01]  /*10300*/  BSSY B1, `(.L_x_117) ;  /* 0x0000007000017945 */ /* 0x000fe20003800000 */
[----:B------:R-:W0:Y:S02]  /*10310*/  S2R R0, SR_TID.X ;  /* 0x0000000000007919 */ /* 0x000e240000002100 */
[----:B0-----:R-:W-:-:S04]  /*10320*/  LOP3.LUT R0, R0, 0x7f, RZ, 0xc0, !PT ;  /* 0x0000007f00007812 */ /* 0x001fc800078ec0ff */
[----:B------:R-:W-:Y:S02]  /*10330*/  ISETP.NE.AND P1, PT, R0, RZ, PT ;  /* 0x000000ff0000720c */ /* 0x000fe40003f25270 */
[----:B--2---:R-:W-:-:S04]  /*10340*/  SHF.L.U32 R3, R3, 0x1f, RZ ;  /* 0x0000001f03037819 */ /* 0x004fc800000006ff */
[----:B------:R-:W0:Y:S02]  /*10350*/  SYNCS.PHASECHK.TRANS64.TRYWAIT P0, [R2+URZ+0x38860], R3 ;  /* 0x03886003020075a7 */ /* 0x000e24000800017f */
[----:B0-----:R-:W-:Y:S05]  /*10360*/  @!P0 BRA `(.L_x_118) ;  /* 0x0000001800b08947 */ /* 0x001fea0003800000 */
.L_x_170:
[----:B------:R-:W-:Y:S05]  /*10370*/  BSYNC B1 ;  /* 0x0000000000017941 */ /* 0x000fea0003800000 */
.L_x_117:
[----:B------:R-:W-:Y:S04]  /*10380*/  BSSY B1, `(.L_x_119) ;  /* 0x0000009000017945 */ /* 0x000fe80003800000 */
[----:B------:R-:W-:Y:S05]  /*10390*/  @P1 BRA `(.L_x_120) ;  /* 0x00000000001c1947 */ /* 0x000fea0003800000 */
[----:B------:R-:W2:Y:S01]  /*103a0*/  S2R R0, SR_TID.X ;  /* 0x0000000000007919 */ /* 0x000ea20000002100 */
[----:B0-----:R-:W-:-:S04]  /*103b0*/  IMAD.MOV.U32 R3, RZ, RZ, 0xa000 ;  /* 0x0000a000ff037424 */ /* 0x001fc800078e00ff */
[----:B------:R3:W-:Y:S01]  /*103c0*/  SYNCS.ARRIVE.TRANS64 RZ, [R2+URZ+0x38850], R3 ;  /* 0x0388500302ff79a7 */ /* 0x0007e2000800003f */
[----:B--2---:R-:W-:-:S04]  /*103d0*/  LOP3.LUT R0, R0, 0x1f, RZ, 0xc0, !PT ;  /* 0x0000001f00007812 */ /* 0x004fc800078ec0ff */
[----:B------:R-:W-:-:S13]  /*103e0*/  ISETP.NE.AND P0, PT, R0, RZ, PT ;  /* 0x000000ff0000720c */ /* 0x000fda0003f05270 */
[----:B---3--:R-:W-:Y:S05]  /*103f0*/  @!P0 BRA `(.L_x_120) ;  /* 0x0000000000048947 */ /* 0x008fea0003800000 */
[----:B------:R-:W-:Y:S01]  /*10400*/  BPT.TRAP 0x1 ;  /* 0x000000040000795c */ /* 0x000fe20000300000 */
.L_x_120:
[----:B------:R-:W-:Y:S05]  /*10410*/  BSYNC B1 ;  /* 0x0000000000017941 */ /* 0x000fea0003800000 */
.L_x_119:
[----:B------:R-:W2:Y:S01]  /*10420*/  LDL R0, [R1+0x4] ;  /* 0x0000040001007983 */ /* 0x000ea20000100800 */
[----:B------:R-:W-:Y:S01]  /*10430*/  IMAD R12, R18, 0xa000, R12 ;  /* 0x0000a000120c7824 */ /* 0x000fe200078e020c */
[----:B------:R-:W-:Y:S01]  /*10440*/  UIADD3 UR4, UP0, UR38, 0x470, URZ ;  /* 0x0000047026047890 */ /* 0x000fe2000ff1e03f */
[----:B------:R-:W-:Y:S01]  /*10450*/  PLOP3.LUT P0, PT, PT, PT, PT, 0x80, 0x0 ;  /* 0x000000000000781c */ /* 0x000fe20003f0f070 */
[----:B0-----:R-:W-:Y:S01]  /*10460*/  VIADD R2, R2, 0x38850 ;  /* 0x0003885002027836 */ /* 0x001fe20000000000 */
[----:B------:R-:W-:Y:S01]  /*10470*/  UMOV UR6, 0x0 ;  /* 0x0000000000067882 */ /* 0x000fe20000000000 */
[----:B------:R-:W-:Y:S01]  /*10480*/  VIADD R3, R12, 0x400 ;  /* 0x000004000c037836 */ /* 0x000fe20000000000 */
[----:B------:R-:W-:Y:S01]  /*10490*/  UIADD3.X UR5, URZ, UR39, URZ, UP0, !UPT ;  /* 0x000000273f057290 */ /* 0x000fe200087fe43f */
[----:B------:R-:W-:Y:S01]  /*104a0*/  UMOV UR7, 0x14f00000 ;  /* 0x14f0000000077882 */ /* 0x000fe20000000000 */
[----:B------:R-:W-:Y:S01]  /*104b0*/  UMOV UR10, URZ ;  /* 0x0000003f000a7c82 */ /* 0x000fe20008000000 */
[----:B--2---:R-:W-:-:S09]  /*104c0*/  IMAD R0, R0, 0x50, RZ ;  /* 0x0000005000007824 */ /* 0x004fd200078e02ff */
.L_x_121:
        /* <DEDUP_REMOVED lines=10> */
[----:B------:R-:W-:Y:S01]  /*10570*/  PLOP3.LUT P0, PT, PT, PT, PT, 0x80, 0x0 ;  /* 0x000000000000781c */ /* 0x000fe20003f0f070 */
[----:B------:R-:W-:Y:S01]  /*10580*/  VIADD R3, R12, 0x2c00 ;  /* 0x00002c000c037836 */ /* 0x000fe20000000000 */
[----:B------:R-:W-:Y:S01]  /*10590*/  UMOV UR6, 0x0 ;  /* 0x0000000000067882 */ /* 0x000fe20000000000 */
[----:B------:R-:W-:Y:S01]  /*105a0*/  UMOV UR7, 0x14f00000 ;  /* 0x14f0000000077882 */ /* 0x000fe20000000000 */
[----:B------:R-:W-:-:S09]  /*105b0*/  UMOV UR10, 0x40 ;  /* 0x00000040000a7882 */ /* 0x000fd20000000000 */
.L_x_122:
        /* <DEDUP_REMOVED lines=15> */
.L_x_123:
        /* <DEDUP_REMOVED lines=15> */
.L_x_124:
        /* <DEDUP_REMOVED lines=9> */
[----:B---3--:R-:W-:Y:S05]  /*10830*/  @P0 BRA.U.ANY `(.L_x_124) ;  /* 0xfffffffd00d80947 */ /* 0x008fea000393ffff */
.L_x_116:
[----:B------:R-:W-:Y:S05]  /*10840*/  BSYNC B0 ;  /* 0x0000000000007941 */ /* 0x000fea0003800000 */
.L_x_115:
[----:B-1----:R-:W3:Y:S01]  /*10850*/  LDL.LU R5, [R1+0x28] ;  /* 0x0000280001057983 */ /* 0x002ee20000300800 */
[----:B------:R-:W-:Y:S01]  /*10860*/  VIADD R18, R18, 0x1 ;  /* 0x0000000112127836 */ /* 0x000fe20000000000 */
[----:B------:R-:W-:Y:S02]  /*10870*/  ULDC UR4, c[0x0][0xc34] ;  /* 0x00030d0000047ab9 */ /* 0x000fe40000000800 */
[----:B0-----:R-:W4:Y:S04]  /*10880*/  LDL.LU R4, [R1] ;  /* 0x0000000001047983 */ /* 0x001f280000300800 */
[----:B--2---:R-:W2:Y:S01]  /*10890*/  LDL.LU R3, [R1+0x30] ;  /* 0x0000300001037983 */ /* 0x004ea20000300800 */
[----:B------:R-:W-:-:S04]  /*108a0*/  ISETP.NE.AND P0, PT, R18, 0x2, PT ;  /* 0x000000021200780c */ /* 0x000fc80003f05270 */
[----:B------:R-:W-:Y:S02]  /*108b0*/  SEL R0, RZ, 0x1, P0 ;  /* 0x00000001ff007807 */ /* 0x000fe40000000000 */
[----:B------:R-:W-:Y:S01]  /*108c0*/  SEL R18, R18, RZ, P0 ;  /* 0x000000ff12127207 */ /* 0x000fe20000000000 */
[----:B---3--:R-:W-:Y:S01]  /*108d0*/  VIADD R5, R5, UR37 ;  /* 0x0000002505057c36 */ /* 0x008fe20008000000 */
[----:B----4-:R-:W-:-:S04]  /*108e0*/  LOP3.LUT R4, R4, R0, RZ, 0x3c, !PT ;  /* 0x0000000004047212 */ /* 0x010fc800078e3cff */
[----:B------:R1:W-:Y:S01]  /*108f0*/  STL [R1+0x28], R5 ;  /* 0x0000280501007387 */ /* 0x0003e20000100800 */
[----:B------:R-:W-:Y:S01]  /*10900*/  ISETP.GE.AND P1, PT, R5, UR4, PT ;  /* 0x0000000405007c0c */ /* 0x000fe2000bf26270 */
[----:B--2---:R-:W-:-:S05]  /*10910*/  VIADD R3, R3, 0x1 ;  /* 0x0000000103037836 */ /* 0x004fca0000000000 */
[----:B------:R1:W-:Y:S04]  /*10920*/  STL [R1+0x30], R3 ;  /* 0x0000300301007387 */ /* 0x0003e80000100800 */
[----:B------:R1:W-:Y:S03]  /*10930*/  STL [R1], R4 ;  /* 0x0000000401007387 */ /* 0x0003e60000100800 */
[----:B------:R-:W-:Y:S05]  /*10940*/  @!P1 BRA `(.L_x_125) ;  /* 0xffffffb400d89947 */ /* 0x000fea000383ffff */
[----:B------:R-:W-:-:S07]  /*10950*/  LOP3.LUT R2, R3, 0x1, RZ, 0xc, !PT ;  /* 0x0000000103027812 */ /* 0x000fce00078e0cff */
.L_x_38:
[----:B01----:R-:W0:Y:S01]  /*10960*/  S2R R3, SR_CgaCtaId ;  /* 0x0000000000037919 */ /* 0x003e220000008800 */
[----:B------:R-:W-:Y:S01]  /*10970*/  MOV R0, 0x400 ;  /* 0x0000040000007802 */ /* 0x000fe20000000f00 */
[----:B------:R-:W-:Y:S03]  /*10980*/  BSSY B0, `(.L_x_126) ;  /* 0x0000005000007945 */ /* 0x000fe60003800000 */
[----:B0-----:R-:W-:Y:S02]  /*10990*/  LEA R0, R3, R0, 0x18 ;  /* 0x0000000003007211 */ /* 0x001fe400078ec0ff */
[----:B------:R-:W-:-:S04]  /*109a0*/  SHF.L.U32 R3, R2, 0x1f, RZ ;  /* 0x0000001f02037819 */ /* 0x000fc800000006ff */
[----:B------:R-:W0:Y:S02]  /*109b0*/  SYNCS.PHASECHK.TRANS64.TRYWAIT P0, [R0+URZ+0x38820], R3 ;  /* 0x03882003000075a7 */ /* 0x000e24000800017f */
[----:B0-----:R-:W-:Y:S05]  /*109c0*/  @!P0 BRA `(.L_x_127) ;  /* 0x00000014002c8947 */ /* 0x001fea0003800000 */
.L_x_171:
[----:B------:R-:W-:Y:S05]  /*109d0*/  BSYNC B0 ;  /* 0x0000000000007941 */ /* 0x000fea0003800000 */
.L_x_126:
[----:B------:R-:W-:-:S03]  /*109e0*/  UMOV UR4, 0xffffffff ;  /* 0xffffffff00047882 */ /* 0x000fc60000000000 */
[----:B------:R-:W-:Y:S05]  /*109f0*/  BRA.DIV UR4, `(.L_x_128) ;  /* 0x0000001604347947 */ /* 0x000fea000b800000 */
[----:B------:R-:W1:Y:S02]  /*10a00*/  S2R R2, SR_TID.X ;  /* 0x0000000000027919 */ /* 0x000e640000002100 */
[----:B-1----:R-:W-:-:S04]  /*10a10*/  SHF.R.U32.HI R2, RZ, 0x5, R2 ;  /* 0x00000005ff027819 */ /* 0x002fc80000011602 */
[----:B------:R-:W-:-:S05]  /*10a20*/  LOP3.LUT R2, R2, 0x3, RZ, 0xc0, !PT ;  /* 0x0000000302027812 */ /* 0x000fca00078ec0ff */
[----:B------:R1:W2:Y:S02]  /*10a30*/  SHFL.IDX PT, R14, R2, RZ, 0x1f ;  /* 0x00001fff020e7589 */ /* 0x0002a400000e0000 */
.L_x_174:
[----:B--2---:R-:W-:Y:S01]  /*10a40*/  ISETP.NE.AND P0, PT, R14, RZ, PT ;  /* 0x000000ff0e00720c */ /* 0x004fe20003f05270 */
[----:B------:R-:W-:-:S12]  /*10a50*/  BSSY B0, `(.L_x_129) ;  /* 0x0000027000007945 */ /* 0x000fd80003800000 */
[----:B------:R-:W-:Y:S05]  /*10a60*/  @P0 BRA `(.L_x_130) ;  /* 0x0000000000940947 */ /* 0x000fea0003800000 */
[----:B------:R-:W-:-:S03]  /*10a70*/  UMOV UR4, 0xffffffff ;  /* 0xffffffff00047882 */ /* 0x000fc60000000000 */
[----:B------:R-:W-:Y:S05]  /*10a80*/  BRA.DIV UR4, `(.L_x_131) ;  /* 0x0000001604447947 */ /* 0x000fea000b800000 */
[----:B------:R-:W-:-:S13]  /*10a90*/  ELECT P6, URZ, PT ;  /* 0x00000000003f782f */ /* 0x000fda00038c0000 */
.L_x_177:
[----:B------:R-:W-:Y:S05]  /*10aa0*/  @!P6 BRA `(.L_x_130) ;  /* 0x000000000084e947 */ /* 0x000fea0003800000 */
[----:B-1----:R-:W2:Y:S02]  /*10ab0*/  LDL R2, [R1+0x34] ;  /* 0x0000340001027983 */ /* 0x002ea40000100800 */
[----:B--2---:R-:W-:-:S13]  /*10ac0*/  R2UR UR4, R2 ;  /* 0x00000000020472ca */ /* 0x004fda00000e0000 */
[----:B------:R-:W-:-:S06]  /*10ad0*/  ULOP3.LUT UR4, UR4, 0x2, URZ, 0xfc, !UPT ;  /* 0x0000000204047892 */ /* 0x000fcc000f8efc3f */
[----:B------:R-:W-:-:S05]  /*10ae0*/  IMAD.U32 R2, RZ, RZ, UR4 ;  /* 0x00000004ff027e24 */ /* 0x000fca000f8e00ff */
[----:B------:R-:W-:-:S13]  /*10af0*/  ISETP.NE.AND P2, PT, R2, 0x3, PT ;  /* 0x000000030200780c */ /* 0x000fda0003f45270 */
[----:B------:R-:W-:Y:S05]  /*10b00*/  @!P2 BRA `(.L_x_132) ;  /* 0x000000000004a947 */ /* 0x000fea0003800000 */
[----:B------:R-:W-:Y:S01]  /*10b10*/  BPT.TRAP 0x1 ;  /* 0x000000040000795c */ /* 0x000fe20000300000 */
.L_x_132:
[----:B------:R-:W2:Y:S01]  /*10b20*/  LDL.LU R7, [R1] ;  /* 0x0000000001077983 */ /* 0x000ea20000300800 */
[----:B0-----:R-:W-:Y:S02]  /*10b30*/  VIADD R3, R0, 0x38840 ;  /* 0x0003884000037836 */ /* 0x001fe40000000000 */
[C---:B------:R-:W-:Y:S02]  /*10b40*/  VIADD R2, R18.reuse, 0x1 ;  /* 0x0000000112027836 */ /* 0x040fe40000000000 */
[----:B------:R-:W-:-:S03]  /*10b50*/  IMAD R6, R18, 0x8, R3 ;  /* 0x0000000812067824 */ /* 0x000fc600078e0203 */
[----:B------:R-:W-:-:S04]  /*10b60*/  ISETP.NE.AND P1, PT, R2, 0x2, PT ;  /* 0x000000020200780c */ /* 0x000fc80003f25270 */
[----:B------:R-:W-:Y:S02]  /*10b70*/  SEL R4, RZ, 0x1, P1 ;  /* 0x00000001ff047807 */ /* 0x000fe40000800000 */
[C---:B--2---:R-:W-:Y:S02]  /*10b80*/  SHF.L.U32 R5, R7.reuse, 0x1f, RZ ;  /* 0x0000001f07057819 */ /* 0x044fe400000006ff */
[----:B------:R-:W-:Y:S02]  /*10b90*/  LOP3.LUT R7, R7, R4, RZ, 0x3c, !PT ;  /* 0x0000000407077212 */ /* 0x000fe400078e3cff */
[----:B------:R-:W0:Y:S01]  /*10ba0*/  SYNCS.PHASECHK.TRANS64.TRYWAIT P0, [R6+URZ], R5 ;  /* 0x00000005060075a7 */ /* 0x000e22000800017f */
[----:B------:R-:W-:Y:S02]  /*10bb0*/  SEL R4, R2, RZ, P1 ;  /* 0x000000ff02047207 */ /* 0x000fe40000800000 */
[----:B------:R-:W-:-:S03]  /*10bc0*/  SHF.L.U32 R2, R7, 0x1f, RZ ;  /* 0x0000001f07027819 */ /* 0x000fc600000006ff */
[----:B------:R-:W-:Y:S01]  /*10bd0*/  IMAD R3, R4, 0x8, R3 ;  /* 0x0000000804037824 */ /* 0x000fe200078e0203 */
[----:B0-----:R-:W-:Y:S06]  /*10be0*/  @!P0 BRA `(.L_x_133) ;  /* 0x00000014000c8947 */ /* 0x001fec0003800000 */
.L_x_178:
[----:B------:R-:W1:Y:S02]  /*10bf0*/  SYNCS.PHASECHK.TRANS64.TRYWAIT P0, [R3+URZ], R2 ;  /* 0x00000002030075a7 */ /* 0x000e64000800017f */
[----:B-1----:R-:W-:Y:S05]  /*10c00*/  @!P0 BRA `(.L_x_134) ;  /* 0x0000001400188947 */ /* 0x002fea0003800000 */
.L_x_179:
[----:B------:R-:W-:Y:S05]  /*10c10*/  @!P2 BRA `(.L_x_135) ;  /* 0x000000000004a947 */ /* 0x000fea0003800000 */
[----:B------:R-:W-:Y:S01]  /*10c20*/  BPT.TRAP 0x1 ;  /* 0x000000040000795c */ /* 0x000fe20000300000 */
.L_x_135:
[----:B-1----:R-:W-:-:S05]  /*10c30*/  IADD3 R3, R0, 0x38860, RZ ;  /* 0x0003886000037810 */ /* 0x002fca0007ffe0ff */
[----:B------:R-:W-:-:S04]  /*10c40*/  IMAD R18, R18, 0x8, R3 ;  /* 0x0000000812127824 */ /* 0x000fc800078e0203 */
[----:B------:R-:W1:Y:S02]  /*10c50*/  SYNCS.PHASECHK.TRANS64.TRYWAIT P0, [R18+URZ], R5 ;  /* 0x00000005120075a7 */ /* 0x000e64000800017f */
[----:B-1----:R-:W-:Y:S05]  /*10c60*/  @!P0 BRA `(.L_x_136) ;  /* 0x0000001400148947 */ /* 0x002fea0003800000 */
.L_x_180:
[----:B------:R-:W-:-:S07]  /*10c70*/  IMAD R3, R4, 0x8, R3 ;  /* 0x0000000804037824 */ /* 0x000fce00078e0203 */
.L_x_137:
[----:B--2---:R2:W3:Y:S02]  /*10c80*/  SYNCS.PHASECHK.TRANS64.TRYWAIT P0, [R3+URZ], R2 ;  /* 0x00000002030075a7 */ /* 0x0044e4000800017f */
[----:B---3--:R-:W-:Y:S05]  /*10c90*/  @!P0 NANOSLEEP.SYNCS 0x989680 ;  /* 0x009896800000895d */ /* 0x008fea0003900000 */
[----:B------:R-:W3:Y:S02]  /*10ca0*/  @!P0 SYNCS.PHASECHK.TRANS64 P0, [R3+URZ], R2 ;  /* 0x00000002030085a7 */ /* 0x000ee4000800007f */
[----:B---3--:R-:W-:Y:S05]  /*10cb0*/  @!P0 BRA `(.L_x_137) ;  /* 0xfffffffc00f08947 */ /* 0x008fea000383ffff */
.L_x_130:
[----:B------:R-:W-:Y:S05]  /*10cc0*/  BSYNC B0 ;  /* 0x0000000000007941 */ /* 0x000fea0003800000 */
.L_x_129:
[----:B------:R-:W-:Y:S05]  /*10cd0*/  EXIT ;  /* 0x000000000000794d */ /* 0x000fea0003800000 */
.L_x_10:
[----:B0-----:R-:W-:-:S04]  /*10ce0*/  IMAD.U32 R3, RZ, RZ, UR36 ;  /* 0x00000024ff037e24 */ /* 0x001fc8000f8e00ff */
[----:B------:R0:W1:Y:S03]  /*10cf0*/  SYNCS.PHASECHK.TRANS64.TRYWAIT P1, [R3+URZ+0x38800], R0 ;  /* 0x03880000030075a7 */ /* 0x000066000802017f */
[----:B-1----:R-:W-:Y:S05]  /*10d00*/  @!P1 NANOSLEEP.SYNCS 0x989680 ;  /* 0x009896800000995d */ /* 0x002fea0003900000 */
[----:B------:R-:W1:Y:S02]  /*10d10*/  @!P1 SYNCS.PHASECHK.TRANS64 P1, [R3+URZ+0x38800], R0 ;  /* 0x03880000030095a7 */ /* 0x000e64000802007f */
[----:B-1----:R-:W-:Y:S05]  /*10d20*/  @!P1 BRA `(.L_x_10) ;  /* 0xfffffffc00ec9947 */ /* 0x002fea000383ffff */
[----:B------:R-:W-:Y:S05]  /*10d30*/  BRA `(.L_x_138) ;  /* 0xffffff0400487947 */ /* 0x000fea000383ffff */
.L_x_14:
[----:B-1----:R1:W2:Y:S02]  /*10d40*/  SYNCS.PHASECHK.TRANS64.TRYWAIT P2, [R0+URZ+0x38830], R3 ;  /* 0x03883003000075a7 */ /* 0x0022a4000804017f */
[----:B--2---:R-:W-:Y:S05]  /*10d50*/  @!P2 NANOSLEEP.SYNCS 0x989680 ;  /* 0x009896800000a95d */ /* 0x004fea0003900000 */
[----:B------:R-:W2:Y:S02]  /*10d60*/  @!P2 SYNCS.PHASECHK.TRANS64 P2, [R0+URZ+0x38830], R3 ;  /* 0x038830030000a5a7 */ /* 0x000ea4000804007f */
[----:B--2---:R-:W-:Y:S05]  /*10d70*/  @!P2 BRA `(.L_x_14) ;  /* 0xfffffffc00f0a947 */ /* 0x004fea000383ffff */
[----:B------:R-:W-:Y:S05]  /*10d80*/  BRA `(.L_x_13) ;  /* 0xffffff0400787947 */ /* 0x000fea000383ffff */
.L_x_19:
[----:B------:R-:W-:-:S13]  /*10d90*/  R2UR UR4, R223 ;  /* 0x00000000df0472ca */ /* 0x000fda00000e0000 */
[----:B-1----:R-:W-:-:S04]  /*10da0*/  IMAD.U32 R4, RZ, RZ, UR4 ;  /* 0x00000004ff047e24 */ /* 0x002fc8000f8e00ff */
[----:B------:R1:W2:Y:S03]  /*10db0*/  SYNCS.PHASECHK.TRANS64.TRYWAIT P2, [R4+URZ+0x38830], R3 ;  /* 0x03883003040075a7 */ /* 0x0002a6000804017f */
[----:B--2---:R-:W-:Y:S05]  /*10dc0*/  @!P2 NANOSLEEP.SYNCS 0x989680 ;  /* 0x009896800000a95d */ /* 0x004fea0003900000 */
[----:B------:R-:W2:Y:S02]  /*10dd0*/  @!P2 SYNCS.PHASECHK.TRANS64 P2, [R4+URZ+0x38830], R3 ;  /* 0x038830030400a5a7 */ /* 0x000ea4000804007f */
[----:B--2---:R-:W-:Y:S05]  /*10de0*/  @!P2 BRA `(.L_x_19) ;  /* 0xfffffffc00e8a947 */ /* 0x004fea000383ffff */
[----:B------:R-:W-:Y:S05]  /*10df0*/  BRA `(.L_x_18) ;  /* 0xffffff4400007947 */ /* 0x000fea000383ffff */
.L_x_23:
[----:B01----:R-:W-:-:S04]  /*10e00*/  IMAD.U32 R3, RZ, RZ, UR4 ;  /* 0x00000004ff037e24 */ /* 0x003fc8000f8e00ff */
[----:B------:R0:W1:Y:S03]  /*10e10*/  SYNCS.PHASECHK.TRANS64.TRYWAIT P2, [R3+URZ+0x38850], R0 ;  /* 0x03885000030075a7 */ /* 0x000066000804017f */
[----:B-1----:R-:W-:Y:S05]  /*10e20*/  @!P2 NANOSLEEP.SYNCS 0x989680 ;  /* 0x009896800000a95d */ /* 0x002fea0003900000 */
[----:B------:R-:W1:Y:S02]  /*10e30*/  @!P2 SYNCS.PHASECHK.TRANS64 P2, [R3+URZ+0x38850], R0 ;  /* 0x038850000300a5a7 */ /* 0x000e64000804007f */
[----:B-1----:R-:W-:Y:S05]  /*10e40*/  @!P2 BRA `(.L_x_23) ;  /* 0xfffffffc00eca947 */ /* 0x002fea000383ffff */
[----:B------:R-:W-:Y:S05]  /*10e50*/  BRA `(.L_x_22) ;  /* 0xffffff6c00247947 */ /* 0x000fea000383ffff */
.L_x_28:
[----:B-1----:R-:W-:-:S04]  /*10e60*/  IMAD.U32 R7, RZ, RZ, UR12 ;  /* 0x0000000cff077e24 */ /* 0x002fc8000f8e00ff */
[----:B------:R1:W2:Y:S03]  /*10e70*/  SYNCS.PHASECHK.TRANS64.TRYWAIT P0, [R7+URZ+0x38850], R0 ;  /* 0x03885000070075a7 */ /* 0x0002a6000800017f */
[----:B--2---:R-:W-:Y:S05]  /*10e80*/  @!P0 NANOSLEEP.SYNCS 0x989680 ;  /* 0x009896800000895d */ /* 0x004fea0003900000 */
[----:B------:R-:W2:Y:S02]  /*10e90*/  @!P0 SYNCS.PHASECHK.TRANS64 P0, [R7+URZ+0x38850], R0 ;  /* 0x03885000070085a7 */ /* 0x000ea4000800007f */
[----:B--2---:R-:W-:Y:S05]  /*10ea0*/  @!P0 BRA `(.L_x_28) ;  /* 0xfffffffc00ec8947 */ /* 0x004fea000383ffff */
[----:B------:R-:W-:Y:S05]  /*10eb0*/  BRA `(.L_x_27) ;  /* 0xffffff8400307947 */ /* 0x000fea000383ffff */
.L_x_42:
[----:B-1----:R-:W1:Y:S01]  /*10ec0*/  S2R R0, SR_TID.X ;  /* 0x0000000000007919 */ /* 0x002e620000002100 */
[----:B------:R-:W-:Y:S01]  /*10ed0*/  BSSY B0, `(.L_x_139) ;  /* 0x000000a000007945 */ /* 0x000fe20003800000 */
[----:B------:R-:W-:Y:S02]  /*10ee0*/  IMAD.MOV.U32 R12, RZ, RZ, RZ ;  /* 0x000000ffff0c7224 */ /* 0x000fe400078e00ff */
[----:B------:R-:W-:Y:S02]  /*10ef0*/  IMAD.MOV.U32 R11, RZ, RZ, 0x1f ;  /* 0x0000001fff0b7424 */ /* 0x000fe400078e00ff */
[----:B------:R-:W-:Y:S01]  /*10f00*/  IMAD.MOV.U32 R15, RZ, RZ, -0x1 ;  /* 0xffffffffff0f7424 */ /* 0x000fe200078e00ff */
[----:B-1----:R-:W-:-:S04]  /*10f10*/  SHF.R.U32.HI R0, RZ, 0x5, R0 ;  /* 0x00000005ff007819 */ /* 0x002fc80000011600 */
[----:B------:R-:W-:-:S05]  /*10f20*/  LOP3.LUT R0, R0, 0x3, RZ, 0xc0, !PT ;  /* 0x0000000300007812 */ /* 0x000fca00078ec0ff */
[----:B------:R-:W-:-:S07]  /*10f30*/  IMAD.MOV.U32 R13, RZ, RZ, R0 ;  /* 0x000000ffff0d7224 */ /* 0x000fce00078e0000 */
[----:B0-----:R-:W-:Y:S05]  /*10f40*/  WARPSYNC.COLLECTIVE R15, `(.L_x_140) ;  /* 0x000000000f087348 */ /* 0x001fea0003c00000 */
[----:B------:R1:W2:Y:S02]  /*10f50*/  SHFL.IDX P6, R14, R13, R12, R11 ;  /* 0x0000000c0d0e7389 */ /* 0x0002a400000c000b */
[----:B012---:R-:W-:Y:S01]  /*10f60*/  ENDCOLLECTIVE ;  /* 0x000000000000791b */ /* 0x007fe20003800000 */
.L_x_140:
[----:B------:R-:W-:Y:S05]  /*10f70*/  BSYNC B0 ;  /* 0x0000000000007941 */ /* 0x000fea0003800000 */
.L_x_139:
[----:B------:R-:W-:Y:S05]  /*10f80*/  BRA `(.L_x_141) ;  /* 0xffffffb800047947 */ /* 0x000fea000383ffff */
.L_x_44:
[----:B------:R-:W-:Y:S01]  /*10f90*/  BSSY B0, `(.L_x_142) ;  /* 0x0000006000007945 */ /* 0x000fe20003800000 */
[----:B------:R-:W-:-:S07]  /*10fa0*/  IMAD.MOV.U32 R15, RZ, RZ, -0x1 ;  /* 0xffffffffff0f7424 */ /* 0x000fce00078e00ff */
[----:B01----:R-:W-:Y:S05]  /*10fb0*/  WARPSYNC.COLLECTIVE R15, `(.L_x_143) ;  /* 0x000000000f0c7348 */ /* 0x003fea0003c00000 */
[----:B------:R-:W-:Y:S02]  /*10fc0*/  ELECT P6, UR62, PT ;  /* 0x00000000003e782f */ /* 0x000fe400038c0000 */
[----:B------:R-:W-:Y:S01]  /*10fd0*/  MOV R14, UR62 ;  /* 0x0000003e000e7c02 */ /* 0x000fe20008000f00 */
[----:B01----:R-:W-:Y:S10]  /*10fe0*/  ENDCOLLECTIVE ;  /* 0x000000000000791b */ /* 0x003ff40003800000 */
.L_x_143:
[----:B------:R-:W-:Y:S05]  /*10ff0*/  BSYNC B0 ;  /* 0x0000000000007941 */ /* 0x000fea0003800000 */
.L_x_142:
[----:B------:R-:W-:Y:S05]  /*11000*/  BRA `(.L_x_144) ;  /* 0xffffffb800047947 */ /* 0x000fea000383ffff */
.L_x_46:
[----:B-1----:R1:W3:Y:S02]  /*11010*/  SYNCS.PHASECHK.TRANS64.TRYWAIT P0, [R0+URZ+0x38840], R2 ;  /* 0x03884002000075a7 */ /* 0x0022e4000800017f */
[----:B---3--:R-:W-:Y:S05]  /*11020*/  @!P0 NANOSLEEP.SYNCS 0x989680 ;  /* 0x009896800000895d */ /* 0x008fea0003900000 */
[----:B------:R-:W3:Y:S02]  /*11030*/  @!P0 SYNCS.PHASECHK.TRANS64 P0, [R0+URZ+0x38840], R2 ;  /* 0x03884002000085a7 */ /* 0x000ee4000800007f */
[----:B---3--:R-:W-:Y:S05]  /*11040*/  @!P0 BRA `(.L_x_46) ;  /* 0xfffffffc00f08947 */ /* 0x008fea000383ffff */
[----:B------:R-:W-:Y:S05]  /*11050*/  BRA `(.L_x_145) ;  /* 0xffffffb800647947 */ /* 0x000fea000383ffff */
.L_x_49:
[----:B------:R-:W-:Y:S01]  /*11060*/  IMAD.MOV.U32 R13, RZ, RZ, R3 ;  /* 0x000000ffff0d7224 */ /* 0x000fe200078e0003 */
[----:B------:R-:W0:Y:S01]  /*11070*/  S2R R6, SR_TID.X ;  /* 0x0000000000067919 */ /* 0x000e220000002100 */
[----:B------:R-:W-:Y:S02]  /*11080*/  IMAD.MOV.U32 R12, RZ, RZ, RZ ;  /* 0x000000ffff0c7224 */ /* 0x000fe400078e00ff */
[----:B------:R-:W-:Y:S02]  /*11090*/  IMAD.MOV.U32 R11, RZ, RZ, 0x181f ;  /* 0x0000181fff0b7424 */ /* 0x000fe400078e00ff */
[----:B------:R-:W-:-:S07]  /*110a0*/  IMAD.MOV.U32 R15, RZ, RZ, -0x1 ;  /* 0xffffffffff0f7424 */ /* 0x000fce00078e00ff */
[----:B0----5:R-:W-:Y:S05]  /*110b0*/  WARPSYNC.COLLECTIVE R15, `(.L_x_146) ;  /* 0x000000000f087348 */ /* 0x021fea0003c00000 */
[----:B------:R1:W2:Y:S02]  /*110c0*/  SHFL.IDX P6, R14, R13, R12, R11 ;  /* 0x0000000c0d0e7389 */ /* 0x0002a400000c000b */
[----:B012--5:R-:W-:Y:S01]  /*110d0*/  ENDCOLLECTIVE ;  /* 0x000000000000791b */ /* 0x027fe20003800000 */
.L_x_146:
[----:B------:R-:W-:Y:S01]  /*110e0*/  IMAD.MOV.U32 R13, RZ, RZ, R4 ;  /* 0x000000ffff0d7224 */ /* 0x000fe200078e0004 */
[----:B------:R-:W-:Y:S01]  /*110f0*/  LOP3.LUT R6, R6, 0x7f, RZ, 0xc0, !PT ;  /* 0x0000007f06067812 */ /* 0x000fe200078ec0ff */
[----:B------:R-:W-:-:S07]  /*11100*/  IMAD.MOV.U32 R7, RZ, RZ, R14 ;  /* 0x000000ffff077224 */ /* 0x000fce00078e000e */
[----:B------:R-:W-:Y:S05]  /*11110*/  WARPSYNC.COLLECTIVE R15, `(.L_x_147) ;  /* 0x000000000f087348 */ /* 0x000fea0003c00000 */
[----:B------:R0:W1:Y:S02]  /*11120*/  SHFL.IDX P6, R14, R13, R12, R11 ;  /* 0x0000000c0d0e7389 */ /* 0x00006400000c000b */
[----:B01----:R-:W-:Y:S01]  /*11130*/  ENDCOLLECTIVE ;  /* 0x000000000000791b */ /* 0x003fe20003800000 */
.L_x_147:
[----:B------:R-:W-:Y:S01]  /*11140*/  SHF.R.U32.HI R0, RZ, 0x3, R6 ;  /* 0x00000003ff007819 */ /* 0x000fe20000011606 */
[----:B------:R-:W-:Y:S01]  /*11150*/  ULDC UR4, c[0x0][0x288] ;  /* 0x0000a20000047ab9 */ /* 0x000fe20000000800 */
[----:B------:R-:W-:Y:S01]  /*11160*/  ULDC.64 UR6, c[0x0][0x208] ;  /* 0x0000820000067ab9 */ /* 0x000fe20000000a00 */
[----:B------:R-:W-:Y:S02]  /*11170*/  IMAD R2, R8, UR4, RZ ;  /* 0x0000000408027c24 */ /* 0x000fe4000f8e02ff */
[----:B------:R-:W-:-:S04]  /*11180*/  IMAD.IADD R0, R0, 0x1, R5 ;  /* 0x0000000100007824 */ /* 0x000fc800078e0205 */
[C---:B------:R-:W-:Y:S01]  /*11190*/  VIADD R5, R0.reuse, 0x10 ;  /* 0x0000001000057836 */ /* 0x040fe20000000000 */
[----:B------:R-:W-:Y:S01]  /*111a0*/  ISETP.GE.AND P4, PT, R0, R2, PT ;  /* 0x000000020000720c */ /* 0x000fe20003f86270 */
[----:B------:R-:W-:Y:S02]  /*111b0*/  IMAD.MOV.U32 R13, RZ, RZ, R3 ;  /* 0x000000ffff0d7224 */ /* 0x000fe400078e0003 */
[----:B------:R-:W-:Y:S02]  /*111c0*/  IMAD.MOV.U32 R12, RZ, RZ, 0x1 ;  /* 0x00000001ff0c7424 */ /* 0x000fe400078e00ff */
[----:B------:R-:W-:-:S08]  /*111d0*/  IMAD.MOV.U32 R6, RZ, RZ, R14 ;  /* 0x000000ffff067224 */ /* 0x000fd000078e000e */
[----:B------:R-:W-:-:S05]  /*111e0*/  @!P4 LEA R6, P5, R10, R6, 0x1 ;  /* 0x000000060a06c211 */ /* 0x000fca00078a08ff */
[----:B------:R-:W-:-:S05]  /*111f0*/  @!P4 IMAD.X R7, RZ, RZ, R7, P5 ;  /* 0x000000ffff07c224 */ /* 0x000fca00028e0607 */
[----:B------:R-:W-:Y:S01]  /*11200*/  @!PT LDS RZ, [RZ] ;  /* 0x00000000fffff984 */ /* 0x000fe20000000800 */
[----:B------:R-:W-:Y:S01]  /*11210*/  @!PT LDS RZ, [RZ] ;  /* 0x00000000fffff984 */ /* 0x000fe20000000800 */
[----:B------:R-:W-:Y:S01]  /*11220*/  @!PT LDS RZ, [RZ] ;  /* 0x00000000fffff984 */ /* 0x000fe20000000800 */
[----:B------:R0:W-:Y:S04]  /*11230*/  @!P4 LDGSTS.E.BYPASS.LTC128B.128 [R9+0x14400], desc[UR6][R6.64], !P0 ;  /* 0x144000000609cfae */ /* 0x0001e8000c101d46 */
[----:B------:R0:W-:Y:S04]  /*11240*/  @!P4 LDGSTS.E.BYPASS.LTC128B.128 [R9+0x18400], desc[UR6][R6.64+0x80], !P1 ;  /* 0x184000800609cfae */ /* 0x0001e8000c901d46 */
[----:B------:R0:W-:Y:S04]  /*11250*/  @!P4 LDGSTS.E.BYPASS.LTC128B.128 [R9+0x1c400], desc[UR6][R6.64+0x100], !P2 ;  /* 0x1c4001000609cfae */ /* 0x0001e8000d101d46 */
[----:B------:R0:W-:Y:S01]  /*11260*/  @!P4 LDGSTS.E.BYPASS.LTC128B.128 [R9+0x20400], desc[UR6][R6.64+0x180], !P3 ;  /* 0x204001800609cfae */ /* 0x0001e2000d901d46 */
[----:B------:R-:W-:-:S13]  /*11270*/  ISETP.GE.AND P4, PT, R5, R2, PT ;  /* 0x000000020500720c */ /* 0x000fda0003f86270 */
[----:B0-----:R-:W-:Y:S05]  /*11280*/  WARPSYNC.COLLECTIVE R15, `(.L_x_148) ;  /* 0x000000000f087348 */ /* 0x001fea0003c00000 */
[----:B------:R1:W2:Y:S02]  /*11290*/  SHFL.IDX P6, R14, R13, R12, R11 ;  /* 0x0000000c0d0e7389 */ /* 0x0002a400000c000b */
[----:B012---:R-:W-:Y:S01]  /*112a0*/  ENDCOLLECTIVE ;  /* 0x000000000000791b */ /* 0x007fe20003800000 */
.L_x_148:
[----:B------:R-:W-:Y:S02]  /*112b0*/  IMAD.MOV.U32 R13, RZ, RZ, R4 ;  /* 0x000000ffff0d7224 */ /* 0x000fe400078e0004 */
[----:B------:R-:W-:-:S07]  /*112c0*/  IMAD.MOV.U32 R5, RZ, RZ, R14 ;  /* 0x000000ffff057224 */ /* 0x000fce00078e000e */
[----:B------:R-:W-:Y:S05]  /*112d0*/  WARPSYNC.COLLECTIVE R15, `(.L_x_149) ;  /* 0x000000000f087348 */ /* 0x000fea0003c00000 */
[----:B------:R0:W1:Y:S02]  /*112e0*/  SHFL.IDX P6, R14, R13, R12, R11 ;  /* 0x0000000c0d0e7389 */ /* 0x00006400000c000b */
[----:B01----:R-:W-:Y:S01]  /*112f0*/  ENDCOLLECTIVE ;  /* 0x000000000000791b */ /* 0x003fe20003800000 */
.L_x_149:
[----:B------:R-:W-:Y:S01]  /*11300*/  ULDC.64 UR4, c[0x0][0x208] ;  /* 0x0000820000047ab9 */ /* 0x000fe20000000a00 */
[----:B------:R-:W-:Y:S02]  /*11310*/  IMAD.MOV.U32 R13, RZ, RZ, R3 ;  /* 0x000000ffff0d7224 */ /* 0x000fe400078e0003 */
[----:B------:R-:W-:Y:S02]  /*11320*/  IMAD.MOV.U32 R12, RZ, RZ, 0x2 ;  /* 0x00000002ff0c7424 */ /* 0x000fe400078e00ff */
[----:B------:R-:W-:-:S05]  /*11330*/  IMAD.MOV.U32 R6, RZ, RZ, R14 ;  /* 0x000000ffff067224 */ /* 0x000fca00078e000e */
[----:B------:R-:W-:-:S04]  /*11340*/  @!P4 LEA R6, P5, R10, R6, 0x1 ;  /* 0x000000060a06c211 */ /* 0x000fc800078a08ff */
[----:B------:R-:W-:-:S05]  /*11350*/  @!P4 IADD3.X R5, RZ, R5, RZ, P5, !PT ;  /* 0x00000005ff05c210 */ /* 0x000fca0002ffe4ff */
[----:B------:R-:W-:Y:S02]  /*11360*/  @!P4 IMAD.MOV.U32 R7, RZ, RZ, R5 ;  /* 0x000000ffff07c224 */ /* 0x000fe400078e0005 */
[----:B------:R-:W-:-:S03]  /*11370*/  VIADD R5, R0, 0x20 ;  /* 0x0000002000057836 */ /* 0x000fc60000000000 */
        /* <DEDUP_REMOVED lines=11> */
.L_x_150:
[----:B------:R-:W-:Y:S02]  /*11430*/  IMAD.MOV.U32 R13, RZ, RZ, R4 ;  /* 0x000000ffff0d7224 */ /* 0x000fe400078e0004 */
[----:B------:R-:W-:-:S07]  /*11440*/  IMAD.MOV.U32 R5, RZ, RZ, R14 ;  /* 0x000000ffff057224 */ /* 0x000fce00078e000e */
[----:B------:R-:W-:Y:S05]  /*11450*/  WARPSYNC.COLLECTIVE R15, `(.L_x_151) ;  /* 0x000000000f087348 */ /* 0x000fea0003c00000 */
[----:B------:R0:W1:Y:S02]  /*11460*/  SHFL.IDX P6, R14, R13, R12, R11 ;  /* 0x0000000c0d0e7389 */ /* 0x00006400000c000b */
[----:B01----:R-:W-:Y:S01]  /*11470*/  ENDCOLLECTIVE ;  /* 0x000000000000791b */ /* 0x003fe20003800000 */
.L_x_151:
[----:B------:R-:W-:Y:S01]  /*11480*/  ULDC.64 UR4, c[0x0][0x208] ;  /* 0x0000820000047ab9 */ /* 0x000fe20000000a00 */
[----:B------:R-:W-:Y:S02]  /*11490*/  IMAD.MOV.U32 R13, RZ, RZ, R3 ;  /* 0x000000ffff0d7224 */ /* 0x000fe400078e0003 */
[----:B------:R-:W-:Y:S02]  /*114a0*/  IMAD.MOV.U32 R12, RZ, RZ, 0x3 ;  /* 0x00000003ff0c7424 */ /* 0x000fe400078e00ff */
[----:B------:R-:W-:-:S05]  /*114b0*/  IMAD.MOV.U32 R6, RZ, RZ, R14 ;  /* 0x000000ffff067224 */ /* 0x000fca00078e000e */
[----:B------:R-:W-:-:S05]  /*114c0*/  @!P4 LEA R6, P5, R10, R6, 0x1 ;  /* 0x000000060a06c211 */ /* 0x000fca00078a08ff */
[----:B------:R-:W-:-:S04]  /*114d0*/  @!P4 IMAD.X R5, RZ, RZ, R5, P5 ;  /* 0x000000ffff05c224 */ /* 0x000fc800028e0605 */
        /* <DEDUP_REMOVED lines=13> */
.L_x_152:
[----:B------:R-:W-:Y:S02]  /*115b0*/  IMAD.MOV.U32 R13, RZ, RZ, R4 ;  /* 0x000000ffff0d7224 */ /* 0x000fe400078e0004 */
[----:B------:R-:W-:-:S07]  /*115c0*/  IMAD.MOV.U32 R5, RZ, RZ, R14 ;  /* 0x000000ffff057224 */ /* 0x000fce00078e000e */
[----:B------:R-:W-:Y:S05]  /*115d0*/  WARPSYNC.COLLECTIVE R15, `(.L_x_153) ;  /* 0x000000000f087348 */ /* 0x000fea0003c00000 */
[----:B------:R0:W1:Y:S02]  /*115e0*/  SHFL.IDX P6, R14, R13, R12, R11 ;  /* 0x0000000c0d0e7389 */ /* 0x00006400000c000b */
[----:B01----:R-:W-:Y:S01]  /*115f0*/  ENDCOLLECTIVE ;  /* 0x000000000000791b */ /* 0x003fe20003800000 */
.L_x_153:
        /* <DEDUP_REMOVED lines=19> */
.L_x_154:
[----:B------:R-:W-:Y:S02]  /*11730*/  IMAD.MOV.U32 R13, RZ, RZ, R4 ;  /* 0x000000ffff0d7224 */ /* 0x000fe400078e0004 */
[----:B------:R-:W-:-:S07]  /*11740*/  IMAD.MOV.U32 R5, RZ, RZ, R14 ;  /* 0x000000ffff057224 */ /* 0x000fce00078e000e */
[----:B------:R-:W-:Y:S05]  /*11750*/  WARPSYNC.COLLECTIVE R15, `(.L_x_155) ;  /* 0x000000000f087348 */ /* 0x000fea0003c00000 */
[----:B------:R0:W1:Y:S02]  /*11760*/  SHFL.IDX P6, R14, R13, R12, R11 ;  /* 0x0000000c0d0e7389 */ /* 0x00006400000c000b */
[----:B01----:R-:W-:Y:S01]  /*11770*/  ENDCOLLECTIVE ;  /* 0x000000000000791b */ /* 0x003fe20003800000 */
.L_x_155:
[----:B------:R-:W-:Y:S01]  /*11780*/  ULDC.64 UR4, c[0x0][0x208] ;  /* 0x0000820000047ab9 */ /* 0x000fe20000000a00 */
[----:B------:R-:W-:Y:S01]  /*11790*/  MOV R13, R3 ;  /* 0x00000003000d7202 */ /* 0x000fe20000000f00 */
        /* <DEDUP_REMOVED lines=17> */
.L_x_156:
[----:B------:R-:W-:Y:S02]  /*118b0*/  IMAD.MOV.U32 R13, RZ, RZ, R4 ;  /* 0x000000ffff0d7224 */ /* 0x000fe400078e0004 */
[----:B------:R-:W-:-:S07]  /*118c0*/  IMAD.MOV.U32 R5, RZ, RZ, R14 ;  /* 0x000000ffff057224 */ /* 0x000fce00078e000e */
[----:B------:R-:W-:Y:S05]  /*118d0*/  WARPSYNC.COLLECTIVE R15, `(.L_x_157) ;  /* 0x000000000f087348 */ /* 0x000fea0003c00000 */
[----:B------:R0:W1:Y:S02]  /*118e0*/  SHFL.IDX P6, R14, R13, R12, R11 ;  /* 0x0000000c0d0e7389 */ /* 0x00006400000c000b */
[----:B01----:R-:W-:Y:S01]  /*118f0*/  ENDCOLLECTIVE ;  /* 0x000000000000791b */ /* 0x003fe20003800000 */
.L_x_157:
        /* <DEDUP_REMOVED lines=19> */
.L_x_158:
[----:B------:R-:W-:Y:S02]  /*11a30*/  IMAD.MOV.U32 R13, RZ, RZ, R4 ;  /* 0x000000ffff0d7224 */ /* 0x000fe400078e0004 */
[----:B------:R-:W-:-:S07]  /*11a40*/  IMAD.MOV.U32 R5, RZ, RZ, R14 ;  /* 0x000000ffff057224 */ /* 0x000fce00078e000e */
[----:B------:R-:W-:Y:S05]  /*11a50*/  WARPSYNC.COLLECTIVE R15, `(.L_x_159) ;  /* 0x000000000f087348 */ /* 0x000fea0003c00000 */
[----:B------:R0:W1:Y:S02]  /*11a60*/  SHFL.IDX P6, R14, R13, R12, R11 ;  /* 0x0000000c0d0e7389 */ /* 0x00006400000c000b */
[----:B01----:R-:W-:Y:S01]  /*11a70*/  ENDCOLLECTIVE ;  /* 0x000000000000791b */ /* 0x003fe20003800000 */
.L_x_159:
[----:B------:R-:W-:Y:S01]  /*11a80*/  ULDC.64 UR4, c[0x0][0x208] ;  /* 0x0000820000047ab9 */ /* 0x000fe20000000a00 */
[----:B------:R-:W-:Y:S02]  /*11a90*/  IMAD.MOV.U32 R13, RZ, RZ, R3 ;  /* 0x000000ffff0d7224 */ /* 0x000fe400078e0003 */
[----:B------:R-:W-:Y:S02]  /*11aa0*/  IMAD.MOV.U32 R12, RZ, RZ, 0x7 ;  /* 0x00000007ff0c7424 */ /* 0x000fe400078e00ff */
[----:B------:R-:W-:-:S05]  /*11ab0*/  IMAD.MOV.U32 R6, RZ, RZ, R14 ;  /* 0x000000ffff067224 */ /* 0x000fca00078e000e */
[----:B------:R-:W-:-:S05]  /*11ac0*/  @!P4 LEA R6, P5, R10, R6, 0x1 ;  /* 0x000000060a06c211 */ /* 0x000fca00078a08ff */
[----:B------:R-:W-:-:S04]  /*11ad0*/  @!P4 IMAD.X R5, RZ, RZ, R5, P5 ;  /* 0x000000ffff05c224 */ /* 0x000fc800028e0605 */
[----:B------:R-:W-:-:S05]  /*11ae0*/  @!P4 IMAD.MOV.U32 R7, RZ, RZ, R5 ;  /* 0x000000ffff07c224 */ /* 0x000fca00078e0005 */
[----:B------:R-:W-:Y:S01]  /*11af0*/  @!PT LDS RZ, [RZ] ;  /* 0x00000000fffff984 */ /* 0x000fe20000000800 */
[----:B------:R-:W-:Y:S01]  /*11b00*/  @!PT LDS RZ, [RZ] ;  /* 0x00000000fffff984 */ /* 0x000fe20000000800 */
[----:B------:R-:W-:Y:S01]  /*11b10*/  @!PT LDS RZ, [RZ] ;  /* 0x00000000fffff984 */ /* 0x000fe20000000800 */
[----:B------:R0:W-:Y:S04]  /*11b20*/  @!P4 LDGSTS.E.BYPASS.LTC128B.128 [R9+0x17400], desc[UR4][R6.64], !P0 ;  /* 0x174000000609cfae */ /* 0x0001e8000c101d44 */
[----:B------:R0:W-:Y:S04]  /*11b30*/  @!P4 LDGSTS.E.BYPASS.LTC128B.128 [R9+0x1b400], desc[UR4][R6.64+0x80], !P1 ;  /* 0x1b4000800609cfae */ /* 0x0001e8000c901d44 */
[----:B------:R0:W-:Y:S04]  /*11b40*/  @!P4 LDGSTS.E.BYPASS.LTC128B.128 [R9+0x1f400], desc[UR4][R6.64+0x100], !P2 ;  /* 0x1f4001000609cfae */ /* 0x0001e8000d101d44 */
[----:B------:R0:W-:Y:S02]  /*11b50*/  @!P4 LDGSTS.E.BYPASS.LTC128B.128 [R9+0x23400], desc[UR4][R6.64+0x180], !P3 ;  /* 0x234001800609cfae */ /* 0x0001e4000d901d44 */
[----:B0-----:R-:W-:Y:S05]  /*11b60*/  WARPSYNC.COLLECTIVE R15, `(.L_x_160) ;  /* 0x000000000f087348 */ /* 0x001fea0003c00000 */
[----:B------:R1:W2:Y:S02]  /*11b70*/  SHFL.IDX P6, R14, R13, R12, R11 ;  /* 0x0000000c0d0e7389 */ /* 0x0002a400000c000b */
[----:B012---:R-:W-:Y:S01]  /*11b80*/  ENDCOLLECTIVE ;  /* 0x000000000000791b */ /* 0x007fe20003800000 */
.L_x_160:
[----:B------:R-:W-:Y:S02]  /*11b90*/  IMAD.MOV.U32 R13, RZ, RZ, R4 ;  /* 0x000000ffff0d7224 */ /* 0x000fe400078e0004 */
[----:B------:R-:W-:-:S07]  /*11ba0*/  IMAD.MOV.U32 R5, RZ, RZ, R14 ;  /* 0x000000ffff057224 */ /* 0x000fce00078e000e */
[----:B------:R-:W-:Y:S05]  /*11bb0*/  WARPSYNC.COLLECTIVE R15, `(.L_x_161) ;  /* 0x000000000f087348 */ /* 0x000fea0003c00000 */
[----:B------:R0:W1:Y:S02]  /*11bc0*/  SHFL.IDX P6, R14, R13, R12, R11 ;  /* 0x0000000c0d0e7389 */ /* 0x00006400000c000b */
[----:B01----:R-:W-:Y:S01]  /*11bd0*/  ENDCOLLECTIVE ;  /* 0x000000000000791b */ /* 0x003fe20003800000 */
.L_x_161:
[----:B------:R-:W-:Y:S01]  /*11be0*/  IMAD.MOV.U32 R3, RZ, RZ, R14 ;  /* 0x000000ffff037224 */ /* 0x000fe200078e000e */
[----:B------:R-:W-:Y:S06]  /*11bf0*/  BRA `(.L_x_162) ;  /* 0xffffffb800ec7947 */ /* 0x000fec000383ffff */
.L_x_53:
[----:B---3--:R3:W4:Y:S02]  /*11c00*/  SYNCS.PHASECHK.TRANS64.TRYWAIT P0, [R12+URZ+0x38820], R0 ;  /* 0x038820000c0075a7 */ /* 0x008724000800017f */
[----:B----4-:R-:W-:Y:S05]  /*11c10*/  @!P0 NANOSLEEP.SYNCS 0x989680 ;  /* 0x009896800000895d */ /* 0x010fea0003900000 */
[----:B------:R-:W4:Y:S02]  /*11c20*/  @!P0 SYNCS.PHASECHK.TRANS64 P0, [R12+URZ+0x38820], R0 ;  /* 0x038820000c0085a7 */ /* 0x000f24000800007f */
[----:B----4-:R-:W-:Y:S05]  /*11c30*/  @!P0 BRA `(.L_x_53) ;  /* 0xfffffffc00f08947 */ /* 0x010fea000383ffff */
[----:B------:R-:W-:Y:S05]  /*11c40*/  BRA `(.L_x_163) ;  /* 0xffffffbc004c7947 */ /* 0x000fea000383ffff */
.L_x_60:
[----:B--2---:R2:W3:Y:S02]  /*11c50*/  SYNCS.PHASECHK.TRANS64.TRYWAIT P0, [R3+URZ+0x38840], R2 ;  /* 0x03884002030075a7 */ /* 0x0044e4000800017f */
[----:B---3--:R-:W-:Y:S05]  /*11c60*/  @!P0 NANOSLEEP.SYNCS 0x989680 ;  /* 0x009896800000895d */ /* 0x008fea0003900000 */
[----:B------:R-:W3:Y:S02]  /*11c70*/  @!P0 SYNCS.PHASECHK.TRANS64 P0, [R3+URZ+0x38840], R2 ;  /* 0x03884002030085a7 */ /* 0x000ee4000800007f */
[----:B---3--:R-:W-:Y:S05]  /*11c80*/  @!P0 BRA `(.L_x_60) ;  /* 0xfffffffc00f08947 */ /* 0x008fea000383ffff */
[----:B------:R-:W-:Y:S05]  /*11c90*/  BRA `(.L_x_164) ;  /* 0xffffffc000047947 */ /* 0x000fea000383ffff */
.L_x_68:
[----:B0-----:R0:W1:Y:S02]  /*11ca0*/  SYNCS.PHASECHK.TRANS64.TRYWAIT P0, [R3+URZ+0x60], R2 ;  /* 0x00006002030075a7 */ /* 0x001064000800017f */
[----:B-1----:R-:W-:Y:S05]  /*11cb0*/  @!P0 NANOSLEEP.SYNCS 0x989680 ;  /* 0x009896800000895d */ /* 0x002fea0003900000 */
[----:B------:R-:W1:Y:S02]  /*11cc0*/  @!P0 SYNCS.PHASECHK.TRANS64 P0, [R3+URZ+0x60], R2 ;  /* 0x00006002030085a7 */ /* 0x000e64000800007f */
[----:B-1----:R-:W-:Y:S05]  /*11cd0*/  @!P0 BRA `(.L_x_68) ;  /* 0xfffffffc00f08947 */ /* 0x002fea000383ffff */
[----:B------:R-:W-:Y:S05]  /*11ce0*/  BRA `(.L_x_165) ;  /* 0xffffffc400547947 */ /* 0x000fea000383ffff */
.L_x_80:
[----:B--2---:R2:W3:Y:S02]  /*11cf0*/  SYNCS.PHASECHK.TRANS64.TRYWAIT P0, [R3+URZ+0x38840], R2 ;  /* 0x03884002030075a7 */ /* 0x0044e4000800017f */
[----:B---3--:R-:W-:Y:S05]  /*11d00*/  @!P0 NANOSLEEP.SYNCS 0x989680 ;  /* 0x009896800000895d */ /* 0x008fea0003900000 */
[----:B------:R-:W3:Y:S02]  /*11d10*/  @!P0 SYNCS.PHASECHK.TRANS64 P0, [R3+URZ+0x38840], R2 ;  /* 0x03884002030085a7 */ /* 0x000ee4000800007f */
[----:B---3--:R-:W-:Y:S05]  /*11d20*/  @!P0 BRA `(.L_x_80) ;  /* 0xfffffffc00f08947 */ /* 0x008fea000383ffff */
[----:B------:R-:W-:Y:S05]  /*11d30*/  BRA `(.L_x_166) ;  /* 0xffffffcc00547947 */ /* 0x000fea000383ffff */
.L_x_88:
[----:B0-----:R0:W1:Y:S02]  /*11d40*/  SYNCS.PHASECHK.TRANS64.TRYWAIT P0, [R5+URZ+0x60], R2 ;  /* 0x00006002050075a7 */ /* 0x001064000800017f */
[----:B-1----:R-:W-:Y:S05]  /*11d50*/  @!P0 NANOSLEEP.SYNCS 0x989680 ;  /* 0x009896800000895d */ /* 0x002fea0003900000 */
[----:B------:R-:W1:Y:S02]  /*11d60*/  @!P0 SYNCS.PHASECHK.TRANS64 P0, [R5+URZ+0x60], R2 ;  /* 0x00006002050085a7 */ /* 0x000e64000800007f */
[----:B-1----:R-:W-:Y:S05]  /*11d70*/  @!P0 BRA `(.L_x_88) ;  /* 0xfffffffc00f08947 */ /* 0x002fea000383ffff */
[----:B------:R-:W-:Y:S05]  /*11d80*/  BRA `(.L_x_167) ;  /* 0xffffffd000a47947 */ /* 0x000fea000383ffff */
.L_x_99:
[----:B---3--:R3:W4:Y:S02]  /*11d90*/  SYNCS.PHASECHK.TRANS64.TRYWAIT P0, [R2+URZ+0x38840], R3 ;  /* 0x03884003020075a7 */ /* 0x008724000800017f */
[----:B----4-:R-:W-:Y:S05]  /*11da0*/  @!P0 NANOSLEEP.SYNCS 0x989680 ;  /* 0x009896800000895d */ /* 0x010fea0003900000 */
[----:B------:R-:W4:Y:S02]  /*11db0*/  @!P0 SYNCS.PHASECHK.TRANS64 P0, [R2+URZ+0x38840], R3 ;  /* 0x03884003020085a7 */ /* 0x000f24000800007f */
[----:B----4-:R-:W-:Y:S05]  /*11dc0*/  @!P0 BRA `(.L_x_99) ;  /* 0xfffffffc00f08947 */ /* 0x010fea000383ffff */
[----:B------:R-:W-:Y:S05]  /*11dd0*/  BRA `(.L_x_168) ;  /* 0xffffffd800747947 */ /* 0x000fea000383ffff */
.L_x_107:
[----:B0-----:R0:W1:Y:S02]  /*11de0*/  SYNCS.PHASECHK.TRANS64.TRYWAIT P0, [R5+URZ+0x60], R7 ;  /* 0x00006007050075a7 */ /* 0x001064000800017f */
[----:B-1----:R-:W-:Y:S05]  /*11df0*/  @!P0 NANOSLEEP.SYNCS 0x989680 ;  /* 0x009896800000895d */ /* 0x002fea0003900000 */
[----:B------:R-:W1:Y:S02]  /*11e00*/  @!P0 SYNCS.PHASECHK.TRANS64 P0, [R5+URZ+0x60], R7 ;  /* 0x00006007050085a7 */ /* 0x000e64000800007f */
[----:B-1----:R-:W-:Y:S05]  /*11e10*/  @!P0 BRA `(.L_x_107) ;  /* 0xfffffffc00f08947 */ /* 0x002fea000383ffff */
[----:B------:R-:W-:Y:S05]  /*11e20*/  BRA `(.L_x_169) ;  /* 0xffffffdc00c47947 */ /* 0x000fea000383ffff */
.L_x_118:
[----:B0-----:R0:W2:Y:S02]  /*11e30*/  SYNCS.PHASECHK.TRANS64.TRYWAIT P0, [R2+URZ+0x38860], R3 ;  /* 0x03886003020075a7 */ /* 0x0010a4000800017f */
[----:B--2---:R-:W-:Y:S05]  /*11e40*/  @!P0 NANOSLEEP.SYNCS 0x989680 ;  /* 0x009896800000895d */ /* 0x004fea0003900000 */
[----:B------:R-:W2:Y:S02]  /*11e50*/  @!P0 SYNCS.PHASECHK.TRANS64 P0, [R2+URZ+0x38860], R3 ;  /* 0x03886003020085a7 */ /* 0x000ea4000800007f */
[----:B--2---:R-:W-:Y:S05]  /*11e60*/  @!P0 BRA `(.L_x_118) ;  /* 0xfffffffc00f08947 */ /* 0x004fea000383ffff */
[----:B------:R-:W-:Y:S05]  /*11e70*/  BRA `(.L_x_170) ;  /* 0xffffffe4003c7947 */ /* 0x000fea000383ffff */
.L_x_127:
[----:B0-----:R0:W1:Y:S02]  /*11e80*/  SYNCS.PHASECHK.TRANS64.TRYWAIT P0, [R0+URZ+0x38820], R3 ;  /* 0x03882003000075a7 */ /* 0x001064000800017f */
[----:B-1----:R-:W-:Y:S05]  /*11e90*/  @!P0 NANOSLEEP.SYNCS 0x989680 ;  /* 0x009896800000895d */ /* 0x002fea0003900000 */
[----:B------:R-:W1:Y:S02]  /*11ea0*/  @!P0 SYNCS.PHASECHK.TRANS64 P0, [R0+URZ+0x38820], R3 ;  /* 0x03882003000085a7 */ /* 0x000e64000800007f */
[----:B-1----:R-:W-:Y:S05]  /*11eb0*/  @!P0 BRA `(.L_x_127) ;  /* 0xfffffffc00f08947 */ /* 0x002fea000383ffff */
[----:B------:R-:W-:Y:S05]  /*11ec0*/  BRA `(.L_x_171) ;  /* 0xffffffe800c07947 */ /* 0x000fea000383ffff */
.L_x_128:
[----:B------:R-:W1:Y:S01]  /*11ed0*/  S2R R2, SR_TID.X ;  /* 0x0000000000027919 */ /* 0x000e620000002100 */
        /* <DEDUP_REMOVED lines=10> */
.L_x_173:
[----:B------:R-:W-:Y:S05]  /*11f80*/  BSYNC B0 ;  /* 0x0000000000007941 */ /* 0x000fea0003800000 */
.L_x_172:
[----:B------:R-:W-:Y:S05]  /*11f90*/  BRA `(.L_x_174) ;  /* 0xffffffe800a87947 */ /* 0x000fea000383ffff */
.L_x_131:
[----:B------:R-:W-:Y:S01]  /*11fa0*/  BSSY B1, `(.L_x_175) ;  /* 0x0000006000017945 */ /* 0x000fe20003800000 */
[----:B------:R-:W-:-:S07]  /*11fb0*/  IMAD.MOV.U32 R15, RZ, RZ, -0x1 ;  /* 0xffffffffff0f7424 */ /* 0x000fce00078e00ff */
[----:B01----:R-:W-:Y:S05]  /*11fc0*/  WARPSYNC.COLLECTIVE R15, `(.L_x_176) ;  /* 0x000000000f0c7348 */ /* 0x003fea0003c00000 */
[----:B------:R-:W-:Y:S02]  /*11fd0*/  ELECT P6, UR62, PT ;  /* 0x00000000003e782f */ /* 0x000fe400038c0000 */
[----:B------:R-:W-:Y:S01]  /*11fe0*/  MOV R14, UR62 ;  /* 0x0000003e000e7c02 */ /* 0x000fe20008000f00 */
[----:B01----:R-:W-:Y:S10]  /*11ff0*/  ENDCOLLECTIVE ;  /* 0x000000000000791b */ /* 0x003ff40003800000 */
.L_x_176:
[----:B------:R-:W-:Y:S05]  /*12000*/  BSYNC B1 ;  /* 0x0000000000017941 */ /* 0x000fea0003800000 */
.L_x_175:
[----:B------:R-:W-:Y:S05]  /*12010*/  BRA `(.L_x_177) ;  /* 0xffffffe800a07947 */ /* 0x000fea000383ffff */
.L_x_133:
[----:B0-----:R0:W1:Y:S02]  /*12020*/  SYNCS.PHASECHK.TRANS64.TRYWAIT P0, [R6+URZ], R5 ;  /* 0x00000005060075a7 */ /* 0x001064000800017f */
[----:B-1----:R-:W-:Y:S05]  /*12030*/  @!P0 NANOSLEEP.SYNCS 0x989680 ;  /* 0x009896800000895d */ /* 0x002fea0003900000 */
[----:B------:R-:W1:Y:S02]  /*12040*/  @!P0 SYNCS.PHASECHK.TRANS64 P0, [R6+URZ], R5 ;  /* 0x00000005060085a7 */ /* 0x000e64000800007f */
[----:B-1----:R-:W-:Y:S05]  /*12050*/  @!P0 BRA `(.L_x_133) ;  /* 0xfffffffc00f08947 */ /* 0x002fea000383ffff */
[----:B------:R-:W-:Y:S05]  /*12060*/  BRA `(.L_x_178) ;  /* 0xffffffe800e07947 */ /* 0x000fea000383ffff */
.L_x_134:
[----:B-1----:R1:W2:Y:S02]  /*12070*/  SYNCS.PHASECHK.TRANS64.TRYWAIT P0, [R3+URZ], R2 ;  /* 0x00000002030075a7 */ /* 0x0022a4000800017f */
[----:B--2---:R-:W-:Y:S05]  /*12080*/  @!P0 NANOSLEEP.SYNCS 0x989680 ;  /* 0x009896800000895d */ /* 0x004fea0003900000 */
[----:B------:R-:W2:Y:S02]  /*12090*/  @!P0 SYNCS.PHASECHK.TRANS64 P0, [R3+URZ], R2 ;  /* 0x00000002030085a7 */ /* 0x000ea4000800007f */
[----:B--2---:R-:W-:Y:S05]  /*120a0*/  @!P0 BRA `(.L_x_134) ;  /* 0xfffffffc00f08947 */ /* 0x004fea000383ffff */
[----:B------:R-:W-:Y:S05]  /*120b0*/  BRA `(.L_x_179) ;  /* 0xffffffe800d47947 */ /* 0x000fea000383ffff */
.L_x_136:
[----:B-1----:R1:W2:Y:S02]  /*120c0*/  SYNCS.PHASECHK.TRANS64.TRYWAIT P0, [R18+URZ], R5 ;  /* 0x00000005120075a7 */ /* 0x0022a4000800017f */
[----:B--2---:R-:W-:Y:S05]  /*120d0*/  @!P0 NANOSLEEP.SYNCS 0x989680 ;  /* 0x009896800000895d */ /* 0x004fea0003900000 */
[----:B------:R-:W2:Y:S02]  /*120e0*/  @!P0 SYNCS.PHASECHK.TRANS64 P0, [R18+URZ], R5 ;  /* 0x00000005120085a7 */ /* 0x000ea4000800007f */
[----:B--2---:R-:W-:Y:S05]  /*120f0*/  @!P0 BRA `(.L_x_136) ;  /* 0xfffffffc00f08947 */ /* 0x004fea000383ffff */
[----:B------:R-:W-:Y:S05]  /*12100*/  BRA `(.L_x_180) ;  /* 0xffffffe800d87947 */ /* 0x000fea000383ffff */
.L_x_181:
[----:B------:R-:W-:-:S00]  /*12110*/  BRA `(.L_x_181) ;  /* 0xfffffffc00fc7947 */ /* 0x000fc0000383ffff */
[----:B------:R-:W-:-:S00]  /*12120*/  NOP ;  /* 0x0000000000007918 */ /* 0x000fc00000000000 */
        /* <DEDUP_REMOVED lines=13> */
.L_x_15293:


//--------------------- .text._ZN7cutlass13device_kernelIN5flash11enable_sm90INS1_16FlashAttnFwdSm90INS1_25CollectiveMainloopFwdSm90ILi2EN4cute5tupleIJNS5_1CILi2EEENS7_ILi1EEES9_EEENS6_IJNS7_ILi128EEENS7_ILi80EEENS7_ILi256EEEEEELi256ENS_6half_tEfNS_4arch4Sm90ELb0ELb0ELb0ELb0ELb0ELb0ELb0ELb1ELb1ELb1ELb0ELb0EEENS1_21CollectiveEpilogueFwdINS6_IJSB_SD_SC_EEESA_SF_SH_Li256ELb0ELb1ELb0ELb0EEENS1_29StaticPersistentTileSchedulerILb0EEEEEEEEEvNT_6ParamsE --------------------------
	.section	.text._ZN7cutlass13device_kernelIN5flash11enable_sm90INS1_16FlashAttnFwdSm90INS1_25CollectiveMainloopFwdSm90ILi2EN4cute5tupleIJNS5_1CILi2EEENS7_ILi1EEES9_EEENS6_IJNS7_ILi128EEENS7_ILi80EEENS7_ILi256EEEEEELi256ENS_6half_tEfNS_4arch4Sm90ELb0ELb0ELb0ELb0ELb0ELb0ELb0ELb1ELb1ELb1ELb0ELb0EEENS1_21CollectiveEpilogueFwdINS6_IJSB_SD_SC_EEESA_SF_SH_Li256ELb0ELb1ELb0ELb0EEENS1_29StaticPersistentTileSchedulerILb0EEEEEEEEEvNT_6ParamsE,"ax",@progbits
	.align	128
.text._ZN7cutlass13device_kernelIN5flash11enable_sm90INS1_16FlashAttnFwdSm90INS1_25CollectiveMainloopFwdSm90ILi2EN4cute5tupleIJNS5_1CILi2EEENS7_ILi1EEES9_EEENS6_IJNS7_ILi128EEENS7_ILi80EEENS7_ILi256EEEEEELi256ENS_6half_tEfNS_4arch4Sm90ELb0ELb0ELb0ELb0ELb0ELb0ELb0ELb1ELb1ELb1ELb0ELb0EEENS1_21CollectiveEpilogueFwdINS6_IJSB_SD_SC_EEESA_SF_SH_Li256ELb0ELb1ELb0ELb0EEENS1_29StaticPersistentTileSchedulerILb0EEEEEEEEEvNT_6ParamsE:
        .type           _ZN7cutlass13device_kernelIN5flash11enable_sm90INS1_16FlashAttnFwdSm90INS1_25CollectiveMainloopFwdSm90ILi2EN4cute5tupleIJNS5_1CILi2EEENS7_ILi1EEES9_EEENS6_IJNS7_ILi128EEENS7_ILi80EEENS7_ILi256EEEEEELi256ENS_6half_tEfNS_4arch4Sm90ELb0ELb0ELb0ELb0ELb0ELb0ELb0ELb1ELb1ELb1ELb0ELb0EEENS1_21CollectiveEpilogueFwdINS6_IJSB_SD_SC_EEESA_SF_SH_Li256ELb0ELb1ELb0ELb0EEENS1_29StaticPersistentTileSchedulerILb0EEEEEEEEEvNT_6ParamsE,@function
        .size           _ZN7cutlass13device_kernelIN5flash11enable_sm90INS1_16FlashAttnFwdSm90INS1_25CollectiveMainloopFwdSm90ILi2EN4cute5tupleIJNS5_1CILi2EEENS7_ILi1EEES9_EEENS6_IJNS7_ILi128EEENS7_ILi80EEENS7_ILi256EEEEEELi256ENS_6half_tEfNS_4arch4Sm90ELb0ELb0ELb0ELb0ELb0ELb0ELb0ELb1ELb1ELb1ELb0ELb0EEENS1_21CollectiveEpilogueFwdINS6_IJSB_SD_SC_EEESA_SF_SH_Li256ELb0ELb1ELb0ELb0EEENS1_29StaticPersistentTileSchedulerILb0EEEEEEEEEvNT_6ParamsE,(.L_x_15294 - _ZN7cutlass13device_kernelIN5flash11enable_sm90INS1_16FlashAttnFwdSm90INS1_25CollectiveMainloopFwdSm90ILi2EN4cute5tupleIJNS5_1CILi2EEENS7_ILi1EEES9_EEENS6_IJNS7_ILi128EEENS7_ILi80EEENS7_ILi256EEEEEELi256ENS_6half_tEfNS_4arch4Sm90ELb0ELb0ELb0ELb0ELb0ELb0ELb0ELb1ELb1ELb1ELb0ELb0EEENS1_21CollectiveEpilogueFwdINS6_IJSB_SD_SC_EEESA_SF_SH_Li256ELb0ELb1ELb0ELb0EEENS1_29StaticPersistentTileSchedulerILb0EEEEEEEEEvNT_6ParamsE)
        .other          _ZN7cutlass13device_kernelIN5flash11enable_sm90INS1_16FlashAttnFwdSm90INS1_25CollectiveMainloopFwdSm90ILi2EN4cute5tupleIJNS5_1CILi2EEENS7_ILi1EEES9_EEENS6_IJNS7_ILi128EEENS7_ILi80EEENS7_ILi256EEEEEELi256ENS_6half_tEfNS_4arch4Sm90ELb0ELb0ELb0ELb0ELb0ELb0ELb0ELb1ELb1ELb1ELb0ELb0EEENS1_21CollectiveEpilogueFwdINS6_IJSB_SD_SC_EEESA_SF_SH_Li256ELb0ELb1ELb0ELb0EEENS1_29StaticPersistentTileSchedulerILb0EEEEEEEEEvNT_6ParamsE,@"STO_CUDA_ENTRY STV_DEFAULT"
_ZN7cutlass13device_kernelIN5flash11enable_sm90INS1_16FlashAttnFwdSm90INS1_25CollectiveMainloopFwdSm90ILi2EN4cute5tupleIJNS5_1CILi2EEENS7_ILi1EEES9_EEENS6_IJNS7_ILi128EEENS7_ILi80EEENS7_ILi256EEEEEELi256ENS_6half_tEfNS_4arch4Sm90ELb0ELb0ELb0ELb0ELb0ELb0ELb0ELb1ELb1ELb1ELb0ELb0EEENS1_21CollectiveEpilogueFwdINS6_IJSB_SD_SC_EEESA_SF_SH_Li256ELb0ELb1ELb0ELb0EEENS1_29StaticPersistentTileSchedulerILb0EEEEEEEEEvNT_6ParamsE:
        /* <DEDUP_REMOVED lines=18> */
.L_x_183:
[----:B------:R-:W-:Y:S05]  /*0120*/  BSYNC B0 ;  /* 0x0000000000007941 */ /* 0x000fea0003800000 */
.L_x_182:
        /* <DEDUP_REMOVED lines=41> */
.L_x_184:
[----:B0-----:R-:W0:Y:S01]  /*03c0*/  S2UR UR4, SR_CTAID.Y ;  /* 0x00000000000479c3 */ /* 0x001e220000002600 */
[----:B------:R-:W3:Y:S01]  /*03d0*/  SHFL.IDX PT, R8, R2, RZ, 0x1f ;  /* 0x00001fff02087589 */ /* 0x000ee200000e0000 */
[----:B------:R-:W-:Y:S01]  /*03e0*/  ULDC UR5, c[0x0][0x154] ;  /* 0x0000550000057ab9 */ /* 0x000fe20000000800 */
[----:B------:R-:W-:-:S05]  /*03f0*/  NOP ;  /* 0x0000000000007918 */ /* 0x000fca0000000000 */
[----:B------:R-:W5:Y:S08]  /*0400*/  S2UR UR6, SR_CTAID.X ;  /* 0x00000000000679c3 */ /* 0x000f700000002500 */
[----:B------:R-:W1:Y:S01]  /*0410*/  LDC R7, c[0x0][0x148] ;  /* 0x00005200ff077b82 */ /* 0x000e620000000800 */
[----:B0-----:R-:W-:Y:S02]  /*0420*/  I2FP.F32.U32 R3, UR4 ;  /* 0x0000000400037c45 */ /* 0x001fe40008201000 */
[----:B---3--:R-:W-:-:S03]  /*0430*/  ISETP.NE.AND P0, PT, R8, RZ, PT ;  /* 0x000000ff0800720c */ /* 0x008fc60003f05270 */
[----:B------:R-:W-:Y:S01]  /*0440*/  FMUL R6, R3, UR5 ;  /* 0x0000000503067c20 */ /* 0x000fe20008400000 */
[----:B------:R-:W-:Y:S02]  /*0450*/  SHF.R.S32.HI R3, RZ, 0x1f, R0 ;  /* 0x0000001fff037819 */ /* 0x000fe40000011400 */
[----:B-----5:R-:W-:Y:S02]  /*0460*/  I2FP.F32.U32 R5, UR6 ;  /* 0x0000000600057c45 */ /* 0x020fe40008201000 */
[----:B------:R-:W-:Y:S01]  /*0470*/  LEA.HI R3, R3, R0, RZ, 0x7 ;  /* 0x0000000003037211 */ /* 0x000fe200078f38ff */
[----:B------:R-:W0:Y:S02]  /*0480*/  F2I.U32.TRUNC.NTZ R6, R6 ;  /* 0x0000000600067305 */ /* 0x000e24000020f000 */
[----:B0-----:R-:W-:-:S04]  /*0490*/  IMAD.MOV R12, RZ, RZ, -R6 ;  /* 0x000000ffff0c7224 */ /* 0x001fc800078e0a06 */
[----:B-1----:R-:W-:Y:S01]  /*04a0*/  IMAD R12, R7, R12, UR4 ;  /* 0x00000004070c7e24 */ /* 0x002fe2000f8e020c */
[----:B------:R-:W-:Y:S02]  /*04b0*/  ULDC UR4, c[0x0][0x150] ;  /* 0x0000540000047ab9 */ /* 0x000fe40000000800 */
[----:B------:R-:W-:Y:S01]  /*04c0*/  FMUL R10, R5, UR4 ;  /* 0x00000004050a7c20 */ /* 0x000fe20008400000 */
[----:B------:R-:W-:Y:S06]  /*04d0*/  @P0 BRA `(.L_x_185) ;  /* 0x0000000000480947 */ /* 0x000fec0003800000 */
[----:B------:R-:W0:Y:S01]  /*04e0*/  S2UR UR5, SR_CgaCtaId ;  /* 0x00000000000579c3 */ /* 0x000e220000008800 */
        /* <DEDUP_REMOVED lines=12> */
[----:B0-----:R0:W1:Y:S08]  /*05b0*/  SYNCS.EXCH.64 URZ, [UR8+0x38850], UR4 ;  /* 0x03885004083f75b2 */ /* 0x0010700008000100 */
[----:B------:R0:W3:Y:S01]  /*05c0*/  SYNCS.EXCH.64 URZ, [UR8+0x38860], UR6 ;  /* 0x03886006083f75b2 */ /* 0x0000e20008000100 */
[----:B------:R0:W0:Y:S01]  /*05d0*/  SYNCS.EXCH.64 URZ, [UR8+0x38858], UR4 ;  /* 0x03885804083f75b2 */ /* 0x0000220008000100 */
[----:B------:R0:W0:Y:S01]  /*05e0*/  SYNCS.EXCH.64 URZ, [UR8+0x38868], UR6 ;  /* 0x03886806083f75b2 */ /* 0x0000220008000100 */
[----:B------:R-:W-:Y:S01]  /*05f0*/  NOP ;  /* 0x0000000000007918 */ /* 0x000fe20000000000 */
.L_x_185:
[----:B------:R-:W5:Y:S01]  /*0600*/  SHFL.IDX PT, R7, R2, RZ, 0x1f ;  /* 0x00001fff02077589 */ /* 0x000f6200000e0000 */
[----:B------:R-:W-:Y:S01]  /*0610*/  LOP3.LUT R3, R3, 0xffffff80, RZ, 0xc0, !PT ;  /* 0xffffff8003037812 */ /* 0x000fe200078ec0ff */
[----:B------:R-:W0:Y:S01]  /*0620*/  LDC R11, c[0x0][0x144] ;  /* 0x00005100ff0b7b82 */ /* 0x000e220000000800 */
[----:B------:R-:W0:Y:S01]  /*0630*/  F2I.U32.TRUNC.NTZ R10, R10 ;  /* 0x0000000a000a7305 */ /* 0x000e22000020f000 */
[----:B------:R-:W-:Y:S01]  /*0640*/  SHF.R.S32.HI R9, RZ, 0x1f, R8 ;  /* 0x0000001fff097819 */ /* 0x000fe20000011408 */
[----:B------:R-:W-:Y:S01]  /*0650*/  NOP ;  /* 0x0000000000007918 */ /* 0x000fe20000000000 */
[----:B------:R-:W-:-:S05]  /*0660*/  IMAD.IADD R3, R0, 0x1, -R3 ;  /* 0x0000000100037824 */ /* 0x000fca00078e0a03 */
[----:B------:R-:W-:-:S04]  /*0670*/  SHF.R.S32.HI R6, RZ, 0x1f, R3 ;  /* 0x0000001fff067819 */ /* 0x000fc80000011403 */
[----:B------:R-:W-:-:S04]  /*0680*/  LEA.HI R6, R6, R3, RZ, 0x3 ;  /* 0x0000000306067211 */ /* 0x000fc800078f18ff */
[--C-:B------:R-:W-:Y:S02]  /*0690*/  SHF.R.S32.HI R5, RZ, 0x3, R6.reuse ;  /* 0x00000003ff057819 */ /* 0x100fe40000011406 */
[----:B------:R-:W-:Y:S02]  /*06a0*/  SHF.R.S32.HI R6, RZ, 0x1f, R6 ;  /* 0x0000001fff067819 */ /* 0x000fe40000011406 */
[----:B-----5:R-:W-:Y:S02]  /*06b0*/  ISETP.NE.AND P0, PT, R7, RZ, PT ;  /* 0x000000ff0700720c */ /* 0x020fe40003f05270 */
[----:B------:R-:W-:Y:S02]  /*06c0*/  LEA.HI R6, R6, R5, RZ, 0x2 ;  /* 0x0000000506067211 */ /* 0x000fe400078f10ff */
[----:B------:R-:W-:Y:S02]  /*06d0*/  SHF.R.S32.HI R7, RZ, 0x1f, R4 ;  /* 0x0000001fff077819 */ /* 0x000fe40000011404 */
[----:B------:R-:W-:-:S02]  /*06e0*/  LOP3.LUT R6, R6, 0xfffffffc, RZ, 0xc0, !PT ;  /* 0xfffffffc06067812 */ /* 0x000fc400078ec0ff */
[----:B------:R-:W-:-:S05]  /*06f0*/  LEA.HI R7, R7, R4, RZ, 0x2 ;  /* 0x0000000407077211 */ /* 0x000fca00078f10ff */
[----:B------:R-:W-:Y:S05]  /*0700*/  @P0 BRA `(.L_x_186) ;  /* 0x0000000000480947 */ /* 0x000fea0003800000 */
[----:B0-----:R-:W0:Y:S01]  /*0710*/  S2UR UR5, SR_CgaCtaId ;  /* 0x00000000000579c3 */ /* 0x001e220000008800 */
[----:B------:R-:W-:Y:S01]  /*0720*/  UMOV UR4, 0x400 ;  /* 0x0000040000047882 */ /* 0x000fe20000000000 */
[----:B------:R-:W-:Y:S01]  /*0730*/  UMOV UR6, 0x1 ;  /* 0x0000000100067882 */ /* 0x000fe20000000000 */
[----:B------:R-:W-:Y:S01]  /*0740*/  UMOV UR9, 0x2 ;  /* 0x0000000200097882 */ /* 0x000fe20000000000 */
[----:B------:R-:W-:-:S04]  /*0750*/  UIADD3 UR6, -UR6, 0x100000, URZ ;  /* 0x0010000006067890 */ /* 0x000fc8000fffe13f */
[----:B------:R-:W-:Y:S02]  /*0760*/  USHF.L.U32 UR7, UR6, 0xb, URZ ;  /* 0x0000000b06077899 */ /* 0x000fe4000800063f */
[----:B------:R-:W-:Y:S01]  /*0770*/  USHF.L.U32 UR6, UR6, 0x1, URZ ;  /* 0x0000000106067899 */ /* 0x000fe2000800063f */
[----:B------:R-:W-:Y:S01]  /*0780*/  ELECT P0, URZ, PT ;  /* 0x00000000003f782f */ /* 0x000fe20003800000 */
[----:B0-----:R-:W-:Y:S02]  /*0790*/  ULEA UR8, UR5, UR4, 0x18 ;  /* 0x0000000405087291 */ /* 0x001fe4000f8ec03f */
[----:B------:R-:W-:-:S04]  /*07a0*/  UIADD3 UR4, -UR9, 0x100000, URZ ;  /* 0x0010000009047890 */ /* 0x000fc8000fffe13f */
[----:B------:R-:W-:Y:S02]  /*07b0*/  USHF.L.U32 UR5, UR4, 0xb, URZ ;  /* 0x0000000b04057899 */ /* 0x000fe4000800063f */
[----:B------:R-:W-:Y:S01]  /*07c0*/  USHF.L.U32 UR4, UR4, 0x1, URZ ;  /* 0x0000000104047899 */ /* 0x000fe2000800063f */
[----:B------:R-:W0:Y:S03]  /*07d0*/  FENCE.VIEW.ASYNC.S ;  /* 0x00000000000073c6 */ /* 0x000e260000000000 */
[----:B0-----:R0:W0:Y:S08]  /*07e0*/  SYNCS.EXCH.64 URZ, [UR8+0x38870], UR6 ;  /* 0x03887006083f75b2 */ /* 0x0010300008000100 */
[----:B------:R0:W0:Y:S01]  /*07f0*/  SYNCS.EXCH.64 URZ, [UR8+0x38880], UR4 ;  /* 0x03888004083f75b2 */ /* 0x0000220008000100 */
[----:B------:R0:W0:Y:S01]  /*0800*/  SYNCS.EXCH.64 URZ, [UR8+0x38878], UR6 ;  /* 0x03887806083f75b2 */ /* 0x0000220008000100 */
[----:B------:R0:W0:Y:S01]  /*0810*/  SYNCS.EXCH.64 URZ, [UR8+0x38888], UR4 ;  /* 0x03888804083f75b2 */ /* 0x0000220008000100 */
[----:B------:R-:W-:Y:S01]  /*0820*/  NOP ;  /* 0x0000000000007918 */ /* 0x000fe20000000000 */
.L_x_186:
[----:B------:R-:W5:Y:S01]  /*0830*/  SHFL.IDX PT, R13, R2, RZ, 0x1f ;  /* 0x00001fff020d7589 */ /* 0x000f6200000e0000 */
[----:B0-----:R-:W0:Y:S01]  /*0840*/  S2UR UR4, SR_CTAID.X ;  /* 0x00000000000479c3 */ /* 0x001e220000002500 */
[----:B------:R-:W-:Y:S01]  /*0850*/  LOP3.LUT R7, R7, 0x3ffffffc, RZ, 0xc0, !PT ;  /* 0x3ffffffc07077812 */ /* 0x000fe200078ec0ff */
[----:B------:R-:W-:Y:S01]  /*0860*/  IMAD.IADD R6, R5, 0x1, -R6 ;  /* 0x0000000105067824 */ /* 0x000fe200078e0a06 */
[----:B------:R-:W-:Y:S01]  /*0870*/  LEA.HI R9, R9, R8, RZ, 0x2 ;  /* 0x0000000809097211 */ /* 0x000fe200078f10ff */
[----:B------:R-:W-:Y:S01]  /*0880*/  IMAD.MOV R10, RZ, RZ, -R10 ;  /* 0x000000ffff0a7224 */ /* 0x000fe200078e0a0a */
[----:B------:R-:W-:Y:S01]  /*0890*/  NOP ;  /* 0x0000000000007918 */ /* 0x000fe20000000000 */
[----:B------:R-:W-:Y:S01]  /*08a0*/  IMAD.IADD R7, R4, 0x1, -R7 ;  /* 0x0000000104077824 */ /* 0x000fe200078e0a07 */
[----:B------:R-:W-:-:S03]  /*08b0*/  LOP3.LUT R9, R9, 0x3ffffffc, RZ, 0xc0, !PT ;  /* 0x3ffffffc09097812 */ /* 0x000fc600078ec0ff */
[--C-:B------:R-:W-:Y:S02]  /*08c0*/  IMAD R7, R7, 0x4, R6.reuse ;  /* 0x0000000407077824 */ /* 0x100fe400078e0206 */
[----:B------:R-:W-:Y:S02]  /*08d0*/  IMAD.IADD R9, R8, 0x1, -R9 ;  /* 0x0000000108097824 */ /* 0x000fe400078e0a09 */
[----:B------:R-:W1:Y:S01]  /*08e0*/  LDC R8, c[0x0][0x140] ;  /* 0x00005000ff087b82 */ /* 0x000e620000000800 */
[----:B------:R-:W-:Y:S01]  /*08f0*/  LEA.HI R4, R7, R7, RZ, 0x1 ;  /* 0x0000000707047211 */ /* 0x000fe200078f08ff */
[----:B------:R-:W-:-:S03]  /*0900*/  IMAD R9, R9, 0x4, R6 ;  /* 0x0000000409097824 */ /* 0x000fc600078e0206 */
[----:B------:R-:W-:Y:S02]  /*0910*/  LOP3.LUT R4, R4, 0xfffffffe, RZ, 0xc0, !PT ;  /* 0xfffffffe04047812 */ /* 0x000fe400078ec0ff */
[----:B------:R-:W-:Y:S02]  /*0920*/  LEA.HI R5, R9, R9, RZ, 0x1 ;  /* 0x0000000909057211 */ /* 0x000fe400078f08ff */
[----:B-----5:R-:W-:Y:S01]  /*0930*/  ISETP.NE.AND P0, PT, R13, RZ, PT ;  /* 0x000000ff0d00720c */ /* 0x020fe20003f05270 */
[----:B0-----:R-:W-:Y:S02]  /*0940*/  IMAD R11, R11, R10, UR4 ;  /* 0x000000040b0b7e24 */ /* 0x001fe4000f8e020a */
[----:B------:R-:W-:-:S05]  /*0950*/  IMAD.IADD R4, R7, 0x1, -R4 ;  /* 0x0000000107047824 */ /* 0x000fca00078e0a04 */
[----:B------:R-:W-:Y:S02]  /*0960*/  ISETP.NE.AND P5, PT, R4, R11, PT ;  /* 0x0000000b0400720c */ /* 0x000fe40003fa5270 */
[----:B------:R-:W-:-:S05]  /*0970*/  LOP3.LUT R4, R5, 0xfffffffe, RZ, 0xc0, !PT ;  /* 0xfffffffe05047812 */ /* 0x000fca00078ec0ff */
[----:B------:R-:W-:Y:S01]  /*0980*/  IMAD.IADD R4, R9, 0x1, -R4 ;  /* 0x0000000109047824 */ /* 0x000fe200078e0a04 */
        /* <DEDUP_REMOVED lines=19> */
.L_x_187:
[----:B------:R-:W5:Y:S01]  /*0ac0*/  SHFL.IDX PT, R6, R2, RZ, 0x1f ;  /* 0x00001fff02067589 */ /* 0x000f6200000e0000 */
[----:B------:R-:W-:Y:S01]  /*0ad0*/  ISETP.NE.AND P2, PT, R4, R11, PT ;  /* 0x0000000b0400720c */ /* 0x000fe20003f45270 */
[----:B------:R-:W-:Y:S01]  /*0ae0*/  IMAD.SHL.U32 R4, R7, 0x4, RZ ;  /* 0x0000000407047824 */ /* 0x000fe200078e00ff */
[----:B------:R-:W-:Y:S01]  /*0af0*/  LOP3.LUT P0, RZ, R3, 0x7, RZ, 0xc0, !PT ;  /* 0x0000000703ff7812 */ /* 0x000fe2000780c0ff */
[----:B------:R-:W-:Y:S01]  /*0b00*/  IMAD.SHL.U32 R22, R9, 0x4, RZ ;  /* 0x0000000409167824 */ /* 0x000fe200078e00ff */
[----:B-1----:R-:W-:Y:S01]  /*0b10*/  ISETP.EQ.U32.AND P1, PT, R8, 0x1, PT ;  /* 0x000000010800780c */ /* 0x002fe20003f22070 */
[----:B------:R-:W-:Y:S01]  /*0b20*/  IMAD.MOV.U32 R19, RZ, RZ, 0x1 ;  /* 0x00000001ff137424 */ /* 0x000fe200078e00ff */
[----:B------:R-:W-:Y:S01]  /*0b30*/  LOP3.LUT R23, R7, 0xc, R4, 0x78, !PT ;  /* 0x0000000c07177812 */ /* 0x000fe200078e7804 */
[----:B------:R-:W-:Y:S01]  /*0b40*/  IMAD.MOV.U32 R18, RZ, RZ, 0x1 ;  /* 0x00000001ff127424 */ /* 0x000fe200078e00ff */
[----:B------:R-:W-:Y:S01]  /*0b50*/  LOP3.LUT R22, R9, 0xc, R22, 0x78, !PT ;  /* 0x0000000c09167812 */ /* 0x000fe200078e7816 */
[----:B------:R-:W-:Y:S01]  /*0b60*/  NOP ;  /* 0x0000000000007918 */ /* 0x000fe20000000000 */
[----:B------:R-:W-:-:S02]  /*0b70*/  @P5 LEA.HI R4, R23, R23, RZ, 0x1 ;  /* 0x0000001717045211 */ /* 0x000fc400078f08ff */
[----:B------:R-:W-:Y:S02]  /*0b80*/  ISETP.LT.U32.AND P4, PT, R23, 0x2, !P0 ;  /* 0x000000021700780c */ /* 0x000fe40004781070 */
[----:B------:R-:W-:Y:S02]  /*0b90*/  @P5 SHF.R.S32.HI R4, RZ, 0x1, R4 ;  /* 0x00000001ff045819 */ /* 0x000fe40000011404 */
[----:B------:R-:W-:Y:S02]  /*0ba0*/  @P2 LEA.HI R5, R22, R22, RZ, 0x1 ;  /* 0x0000001616052211 */ /* 0x000fe400078f08ff */
[----:B------:R-:W-:Y:S02]  /*0bb0*/  @P5 ISETP.NE.AND P6, PT, R4, R12, PT ;  /* 0x0000000c0400520c */ /* 0x000fe40003fc5270 */
[----:B------:R-:W-:Y:S02]  /*0bc0*/  SEL R4, RZ, 0x1, !P4 ;  /* 0x00000001ff047807 */ /* 0x000fe40006000000 */
[----:B------:R-:W-:-:S02]  /*0bd0*/  @P2 SHF.R.S32.HI R5, RZ, 0x1, R5 ;  /* 0x00000001ff052819 */ /* 0x000fc40000011405 */
[----:B-----5:R-:W-:Y:S02]  /*0be0*/  ISETP.NE.AND P4, PT, R6, RZ, PT ;  /* 0x000000ff0600720c */ /* 0x020fe40003f85270 */
[----:B------:R-:W-:Y:S02]  /*0bf0*/  @P2 ISETP.NE.AND P3, PT, R5, R12, PT ;  /* 0x0000000c0500220c */ /* 0x000fe40003f65270 */
[----:B------:R-:W-:Y:S02]  /*0c00*/  @P5 SEL R19, RZ, 0x1, P6 ;  /* 0x00000001ff135807 */ /* 0x000fe40003000000 */
[----:B------:R-:W-:Y:S02]  /*0c10*/  ISETP.LT.U32.AND P0, PT, R22, 0x2, !P0 ;  /* 0x000000021600780c */ /* 0x000fe40004701070 */
[----:B------:R-:W-:Y:S02]  /*0c20*/  LOP3.LUT R19, R19, R4, RZ, 0xc0, !PT ;  /* 0x0000000413137212 */ /* 0x000fe400078ec0ff */
[----:B------:R-:W-:-:S02]  /*0c30*/  SEL R3, RZ, 0x1, !P0 ;  /* 0x00000001ff037807 */ /* 0x000fc40004000000 */
[----:B------:R-:W-:Y:S01]  /*0c40*/  @P2 SEL R18, RZ, 0x1, P3 ;  /* 0x00000001ff122807 */ /* 0x000fe20001800000 */
[----:B------:R-:W-:Y:S06]  /*0c50*/  @P4 BRA `(.L_x_188) ;  /* 0x0000000000484947 */ /* 0x000fec0003800000 */
        /* <DEDUP_REMOVED lines=17> */
[----:B-1----:R-:W-:Y:S01]  /*0d70*/  NOP ;  /* 0x0000000000007918 */ /* 0x002fe20000000000 */
.L_x_188:
[----:B------:R-:W-:Y:S01]  /*0d80*/  LOP3.LUT R18, R18, R3, RZ, 0xc0, !PT ;  /* 0x0000000312127212 */ /* 0x000fe200078ec0ff */
[----:B------:R-:W-:Y:S01]  /*0d90*/  NOP ;  /* 0x0000000000007918 */ /* 0x000fe20000000000 */
[----:B------:R-:W-:Y:S05]  /*0da0*/  @!P1 BRA `(.L_x_189) ;  /* 0x0000000000089947 */ /* 0x000fea0003800000 */
[----:B0-234-:R-:W-:Y:S01]  /*0db0*/  UCGABAR_ARV ;  /* 0x00000000000079c7 */ /* 0x01dfe20008000000 */
[----:B------:R-:W-:Y:S05]  /*0dc0*/  BRA `(.L_x_190) ;  /* 0x0000000000047947 */ /* 0x000fea0003800000 */
.L_x_189:
[----:B0-234-:R-:W-:Y:S01]  /*0dd0*/  NOP ;  /* 0x0000000000007918 */ /* 0x01dfe20000000000 */
.L_x_190:
[----:B------:R-:W-:Y:S05]  /*0de0*/  @!P1 BRA `(.L_x_191) ;  /* 0x00000000000c9947 */ /* 0x000fea0003800000 */
[----:B------:R-:W-:Y:S01]  /*0df0*/  UCGABAR_WAIT ;  /* 0x0000000000007dc7 */ /* 0x000fe20008000000 */
[----:B------:R-:W-:Y:S01]  /*0e00*/  CCTL.IVALL ;  /* 0x00000000ff00798f */ /* 0x000fe20002000000 */
[----:B------:R-:W-:Y:S05]  /*0e10*/  BRA `(.L_x_192) ;  /* 0x0000000000047947 */ /* 0x000fea0003800000 */
.L_x_191:
[----:B------:R-:W-:Y:S06]  /*0e20*/  BAR.SYNC.DEFER_BLOCKING 0x0 ;  /* 0x0000000000007b1d */ /* 0x000fec0000010000 */
.L_x_192:
[----:B------:R-:W-:Y:S01]  /*0e30*/  UMOV UR4, 0x1 ;  /* 0x0000000100047882 */ /* 0x000fe20000000000 */
[----:B------:R-:W-:Y:S01]  /*0e40*/  PLOP3.LUT P0, PT, PT, PT, UP0, 0x80, 0x0 ;  /* 0x000000000000781c */ /* 0x000fe20003f0f008 */
[----:B------:R-:W-:-:S06]  /*0e50*/  USEL UR4, UR4, 0x2, !UP0 ;  /* 0x0000000204047887 */ /* 0x000fcc000c000000 */
[----:B------:R-:W-:-:S05]  /*0e60*/  IMAD.U32 R3, RZ, RZ, UR4 ;  /* 0x00000004ff037e24 */ /* 0x000fca000f8e00ff */
[----:B------:R0:W-:Y:S01]  /*0e70*/  STL [R1+0x30], R3 ;  /* 0x0000300301007387 */ /* 0x0001e20000100800 */
[----:B------:R-:W-:Y:S05]  /*0e80*/  @!P0 BRA `(.L_x_193) ;  /* 0x000000b000508947 */ /* 0x000fea0003800000 */
.L_x_194:
        /* <DEDUP_REMOVED lines=72> */
.L_x_227:
        /* <DEDUP_REMOVED lines=35> */
[----:B------:R-:W-:Y:S01]  /*1540*/  IMAD.U32 R218, RZ, RZ, UR10 ;  /* 0x0000000affda7e24 */ /* 0x000fe2000f8e00ff */
        /* <DEDUP_REMOVED lines=8> */
[----:B--2---:R-:W-:Y:S06]  /*15d0*/  @!P0 BRA `(.L_x_195) ;  /* 0x0000000000408947 */ /* 0x004fec0003800000 */
        /* <DEDUP_REMOVED lines=16> */
.L_x_195:
        /* <DEDUP_REMOVED lines=9> */
.L_x_336:
[----:B------:R-:W-:Y:S05]  /*1770*/  @!P0 BRA `(.L_x_197) ;  /* 0x0000000000048947 */ /* 0x000fea0003800000 */
[----:B------:R-:W-:Y:S01]  /*1780*/  BPT.TRAP 0x1 ;  /* 0x000000040000795c */ /* 0x000fe20000300000 */
.L_x_197:
        /* <DEDUP_REMOVED lines=8> */
.L_x_198:
[----:B-1----:R-:W-:Y:S05]  /*1810*/  @P1 BRA `(.L_x_199) ;  /* 0x0000000000081947 */ /* 0x002fea0003800000 */
[----:B------:R-:W1:Y:S02]  /*1820*/  SYNCS.PHASECHK.TRANS64.TRYWAIT P1, [R0+URZ+0x38830], R3 ;  /* 0x03883003000075a7 */ /* 0x000e64000802017f */
[----:B-1----:R-:W-:Y:S05]  /*1830*/  @!P1 BRA `(.L_x_200) ;  /* 0x000000fc00689947 */ /* 0x002fea0003800000 */
.L_x_199:
[----:B------:R-:W-:Y:S05]  /*1840*/  WARPSYNC.ALL ;  /* 0x0000000000007948 */ /* 0x000fea0003800000 */
[----:B------:R-:W-:Y:S01]  /*1850*/  UIADD3 UR36, UR36, 0x24400, URZ ;  /* 0x0002440024247890 */ /* 0x000fe2000fffe03f */
[----:B------:R-:W-:Y:S01]  /*1860*/  WARPGROUP.ARRIVE ;  /* 0x00000000000079c5 */ /* 0x000fe20000000000 */
[----:B------:R-:W-:Y:S02]  /*1870*/  ULOP3.LUT UR5, UR37, 0x10000, URZ, 0xfc, !UPT ;  /* 0x0001000025057892 */ /* 0x000fe4000f8efc3f */
[----:B------:R-:W-:Y:S01]  /*1880*/  USHF.R.U32.HI UR36, URZ, 0x4, UR36 ;  /* 0x000000043f247899 */ /* 0x000fe20008011624 */
[----:B------:R-:W-:Y:S01]  /*1890*/  UMOV UR17, 0x40000040 ;  /* 0x4000004000117882 */ /* 0x000fe20000000000 */
[----:B------:R-:W-:-:S02]  /*18a0*/  UMOV UR19, 0x40000040 ;  /* 0x4000004000137882 */ /* 0x000fc40000000000 */
[----:B------:R-:W-:Y:S01]  /*18b0*/  ULOP3.LUT UR36, UR36, 0x3fff, URZ, 0xc0, !UPT ;  /* 0x00003fff24247892 */ /* 0x000fe2000f8ec03f */
[----:B------:R-:W-:Y:S01]  /*18c0*/  IMAD.U32 R13, RZ, RZ, UR17 ;  /* 0x00000011ff0d7e24 */ /* 0x000fe2000f8e00ff */
[----:B------:R-:W-:Y:S01]  /*18d0*/  UMOV UR16, UR5 ;  /* 0x0000000500107c82 */ /* 0x000fe20008000000 */
[----:B------:R-:W-:Y:S01]  /*18e0*/  UMOV UR9, UR17 ;  /* 0x0000001100097c82 */ /* 0x000fe20008000000 */
[----:B------:R-:W-:Y:S01]  /*18f0*/  ULOP3.LUT UR4, UR36, 0x10000, URZ, 0xfc, !UPT ;  /* 0x0001000024047892 */ /* 0x000fe2000f8efc3f */
[----:B------:R-:W-:Y:S01]  /*1900*/  IMAD.U32 R12, RZ, RZ, UR16 ;  /* 0x00000010ff0c7e24 */ /* 0x000fe2000f8e00ff */
[----:B------:R-:W-:Y:S01]  /*1910*/  UMOV UR8, UR16 ;  /* 0x0000001000087c82 */ /* 0x000fe20008000000 */
[----:B------:R-:W-:Y:S01]  /*1920*/  UMOV UR11, 0x40000040 ;  /* 0x40000040000b7882 */ /* 0x000fe20000000000 */
[----:B------:R-:W-:Y:S01]  /*1930*/  UMOV UR12, UR16 ;  /* 0x00000010000c7c82 */ /* 0x000fe20008000000 */
[----:B------:R-:W-:Y:S01]  /*1940*/  UMOV UR13, UR17 ;  /* 0x00000011000d7c82 */ /* 0x000fe20008000000 */
[----:B------:R-:W-:Y:S01]  /*1950*/  IMAD.U32 R15, RZ, RZ, UR4 ;  /* 0x00000004ff0f7e24 */ /* 0x000fe2000f8e00ff */
[----:B------:R-:W-:Y:S01]  /*1960*/  UIMAD UR4, UR60, 0xa00, UR4 ;  /* 0x00000a003c0478a4 */ /* 0x000fe2000f8e0204 */
[----:B------:R-:W-:Y:S01]  /*1970*/  UMOV UR15, 0x40000040 ;  /* 0x40000040000f7882 */ /* 0x000fe20000000000 */
[----:B------:R-:W-:-:S02]  /*1980*/  UMOV UR23, 0x40000040 ;  /* 0x4000004000177882 */ /* 0x000fc40000000000 */
[----:B------:R-:W-:Y:S02]  /*1990*/  UIADD3 UR10, UR4, 0x80, URZ ;  /* 0x00000080040a7890 */ /* 0x000fe4000fffe03f */
[----:B------:R-:W-:Y:S02]  /*19a0*/  UIADD3 UR14, UR4, 0x100, URZ ;  /* 0x00000100040e7890 */ /* 0x000fe4000fffe03f */
[----:B------:R-:W-:Y:S01]  /*19b0*/  UMOV UR18, UR4 ;  /* 0x0000000400127c82 */ /* 0x000fe20008000000 */
[----:B------:R-:W-:Y:S01]  /*19c0*/  UIADD3 UR6, UR4, 0x180, URZ ;  /* 0x0000018004067890 */ /* 0x000fe2000fffe03f */
[----:B------:R-:W-:Y:S01]  /*19d0*/  HGMMA.64x16x16.F32 R56, gdesc[UR16], RZ, !UPT, gsb0 ;  /* 0x00200000103879f0 */ /* 0x000fe2000c0008ff */
[----:B------:R-:W-:Y:S01]  /*19e0*/  UIADD3 UR7, UR4, 0x200, URZ ;  /* 0x0000020004077890 */ /* 0x000fe2000fffe03f */
[----:B------:R-:W-:Y:S01]  /*19f0*/  UMOV UR19, 0x40000040 ;  /* 0x4000004000137882 */ /* 0x000fe20000000000 */
[----:B------:R-:W-:Y:S02]  /*1a00*/  UIADD3 UR22, UR4, 0x382, URZ ;  /* 0x0000038204167890 */ /* 0x000fe4000fffe03f */
[----:B------:R-:W-:Y:S01]  /*1a10*/  UIADD3 UR26, UR4, 0x384, URZ ;  /* 0x00000384041a7890 */ /* 0x000fe2000fffe03f */
[----:B------:R-:W-:Y:S01]  /*1a20*/  UMOV UR27, 0x40000040 ;  /* 0x40000040001b7882 */ /* 0x000fe20000000000 */
        /* <DEDUP_REMOVED lines=16> */
[----:B------:R-:W-:-:S02]  /*1b30*/  WARPGROUP.DEPBAR.LE gsb0, 0x0 ;  /* 0x00008000000079c5 */ /* 0x000fc40000010000 */
[----:B------:R-:W-:-:S06]  /*1b40*/  WARPGROUP.ARRIVE ;  /* 0x00000000000079c5 */ /* 0x000fcc0000000000 */
[----:B------:R-:W-:Y:S01]  /*1b50*/  HGMMA.64x16x16.F32 R48, gdesc[UR8], RZ, !UPT, gsb0 ;  /* 0x00200000083079f0 */ /* 0x000fe2000c0008ff */
[----:B------:R-:W-:Y:S01]  /*1b60*/  UMOV UR8, UR16 ;  /* 0x0000001000087c82 */ /* 0x000fe20008000000 */
[----:B------:R-:W-:Y:S01]  /*1b70*/  UMOV UR9, UR17 ;  /* 0x0000001100097c82 */ /* 0x000fe20008000000 */
[----:B------:R-:W-:Y:S01]  /*1b80*/  UMOV UR10, UR6 ;  /* 0x00000006000a7c82 */ /* 0x000fe20008000000 */
[----:B------:R-:W-:Y:S01]  /*1b90*/  UMOV UR11, 0x40000040 ;  /* 0x40000040000b7882 */ /* 0x000fe20000000000 */
[----:B------:R-:W-:Y:S01]  /*1ba0*/  UIADD3 UR6, UR5, 0x2, URZ ;  /* 0x0000000205067890 */ /* 0x000fe2000fffe03f */
[----:B------:R-:W-:Y:S02]  /*1bb0*/  WARPGROUP.DEPBAR.LE gsb0, 0x0 ;  /* 0x00008000000079c5 */ /* 0x000fe40000010000 */
[----:B------:R-:W-:-:S06]  /*1bc0*/  WARPGROUP.ARRIVE ;  /* 0x00000000000079c5 */ /* 0x000fcc0000000000 */
[----:B------:R-:W-:Y:S01]  /*1bd0*/  HGMMA.64x16x16.F32 R40, gdesc[UR12], RZ, !UPT, gsb0 ;  /* 0x002000000c2879f0 */ /* 0x000fe2000c0008ff */
[----:B------:R-:W-:Y:S01]  /*1be0*/  UIADD3 UR14, UR4, 0x102, URZ ;  /* 0x00000102040e7890 */ /* 0x000fe2000fffe03f */
[----:B------:R-:W-:Y:S01]  /*1bf0*/  UMOV UR15, 0x40000040 ;  /* 0x40000040000f7882 */ /* 0x000fe20000000000 */
[----:B------:R-:W-:Y:S02]  /*1c00*/  WARPGROUP.DEPBAR.LE gsb0, 0x0 ;  /* 0x00008000000079c5 */ /* 0x000fe40000010000 */
[----:B------:R-:W-:-:S06]  /*1c10*/  WARPGROUP.ARRIVE ;  /* 0x00000000000079c5 */ /* 0x000fcc0000000000 */
[----:B------:R-:W-:Y:S01]  /*1c20*/  HGMMA.64x16x16.F32 R32, gdesc[UR8], RZ, !UPT, gsb0 ;  /* 0x00200000082079f0 */ /* 0x000fe2000c0008ff */
[----:B------:R-:W-:Y:S01]  /*1c30*/  UMOV UR8, UR16 ;  /* 0x0000001000087c82 */ /* 0x000fe20008000000 */
[----:B------:R-:W-:Y:S01]  /*1c40*/  UMOV UR9, UR17 ;  /* 0x0000001100097c82 */ /* 0x000fe20008000000 */
[----:B------:R-:W-:Y:S01]  /*1c50*/  UMOV UR10, UR7 ;  /* 0x00000007000a7c82 */ /* 0x000fe20008000000 */
[----:B------:R-:W-:Y:S01]  /*1c60*/  UMOV UR11, 0x40000040 ;  /* 0x40000040000b7882 */ /* 0x000fe20000000000 */
[----:B------:R-:W-:Y:S01]  /*1c70*/  UMOV UR16, UR6 ;  /* 0x0000000600107c82 */ /* 0x000fe20008000000 */
[----:B------:R-:W-:Y:S01]  /*1c80*/  UIADD3 UR6, UR4, 0x2, URZ ;  /* 0x0000000204067890 */ /* 0x000fe2000fffe03f */
[----:B------:R-:W-:Y:S01]  /*1c90*/  IMAD.U32 R10, RZ, RZ, UR16 ;  /* 0x00000010ff0a7e24 */ /* 0x000fe2000f8e00ff */
[----:B------:R-:W-:Y:S01]  /*1ca0*/  UMOV UR17, 0x40000040 ;  /* 0x4000004000117882 */ /* 0x000fe20000000000 */
[----:B------:R-:W-:Y:S01]  /*1cb0*/  UMOV UR12, UR16 ;  /* 0x00000010000c7c82 */ /* 0x000fe20008000000 */
[----:B------:R-:W-:Y:S01]  /*1cc0*/  UMOV UR13, UR17 ;  /* 0x00000011000d7c82 */ /* 0x000fe20008000000 */
[----:B------:R-:W-:Y:S01]  /*1cd0*/  UIADD3 UR7, UR4, 0x202, URZ ;  /* 0x0000020204077890 */ /* 0x000fe2000fffe03f */
[----:B------:R-:W-:Y:S01]  /*1ce0*/  IMAD.U32 R11, RZ, RZ, UR17 ;  /* 0x00000011ff0b7e24 */ /* 0x000fe2000f8e00ff */
[----:B------:R-:W-:Y:S01]  /*1cf0*/  UMOV UR18, UR6 ;  /* 0x0000000600127c82 */ /* 0x000fe20008000000 */
[----:B------:R-:W-:Y:S01]  /*1d00*/  UIADD3 UR6, UR4, 0x182, URZ ;  /* 0x0000018204067890 */ /* 0x000fe2000fffe03f */
[----:B------:R-:W-:-:S02]  /*1d10*/  WARPGROUP.DEPBAR.LE gsb0, 0x0 ;  /* 0x00008000000079c5 */ /* 0x000fc40000010000 */
        /* <DEDUP_REMOVED lines=9> */
[----:B------:R-:W-:Y:S02]  /*1db0*/  UMOV UR19, 0x40000040 ;  /* 0x4000004000137882 */ /* 0x000fe40000000000 */
        /* <DEDUP_REMOVED lines=66> */
[----:B------:R-:W-:Y:S02]  /*21e0*/  UIADD3 UR8, UR5, 0x6, URZ ;  /* 0x0000000605087890 */ /* 0x000fe4000fffe03f */
[----:B------:R-:W-:Y:S01]  /*21f0*/  UIADD3 UR10, UR4, 0x6, URZ ;  /* 0x00000006040a7890 */ /* 0x000fe2000fffe03f */
[----:B------:R-:W-:Y:S01]  /*2200*/  UMOV UR9, 0x40000040 ;  /* 0x4000004000097882 */ /* 0x000fe20000000000 */
[----:B------:R-:W-:Y:S01]  /*2210*/  UMOV UR11, 0x40000040 ;  /* 0x40000040000b7882 */ /* 0x000fe20000000000 */
        /* <DEDUP_REMOVED lines=23> */
[----:B01----:R-:W-:Y:S02]  /*2390*/  MOV R3, UR12 ;  /* 0x0000000c00037c02 */ /* 0x003fe40008000f00 */
[----:B------:R-:W-:Y:S01]  /*23a0*/  MOV R2, UR13 ;  /* 0x0000000d00027c02 */ /* 0x000fe20008000f00 */
[----:B------:R-:W-:-:S02]  /*23b0*/  WARPGROUP.DEPBAR.LE gsb0, 0x0 ;  /* 0x00008000000079c5 */ /* 0x000fc40000010000 */
        /* <DEDUP_REMOVED lines=30> */
[----:B------:R-:W-:Y:S02]  /*25a0*/  MOV R4, UR17 ;  /* 0x0000001100047c02 */ /* 0x000fe40008000f00 */
        /* <DEDUP_REMOVED lines=10> */
[----:B------:R-:W-:Y:S01]  /*2650*/  UMOV UR13, 0x40000040 ;  /* 0x40000040000d7882 */ /* 0x000fe20000000000 */
[----:B------:R-:W-:Y:S01]  /*2660*/  UMOV UR15, 0x40000040 ;  /* 0x40000040000f7882 */ /* 0x000fe20000000000 */
[----:B------:R-:W-:Y:S01]  /*2670*/  IMAD.U32 R7, RZ, RZ, UR13 ;  /* 0x0000000dff077e24 */ /* 0x000fe2000f8e00ff */
        /* <DEDUP_REMOVED lines=257> */
[----:B------:R-:W-:-:S07]  /*3690*/  UIADD3 UR5, UR5, 0xc06, URZ ;  /* 0x00000c0605057890 */ /* 0x000fce000fffe03f */
[----:B------:R-:W-:Y:S01]  /*36a0*/  UMOV UR12, UR5 ;  /* 0x00000005000c7c82 */ /* 0x000fe20008000000 */
[----:B------:R-:W-:Y:S01]  /*36b0*/  UIADD3 UR5, UR4, 0x786, URZ ;  /* 0x0000078604057890 */ /* 0x000fe2000fffe03f */
[----:B------:R-:W-:Y:S01]  /*36c0*/  IMAD.U32 R6, RZ, RZ, UR12 ;  /* 0x0000000cff067e24 */ /* 0x000fe2000f8e00ff */
[----:B------:R-:W-:-:S05]  /*36d0*/  UMOV UR16, UR12 ;  /* 0x0000000c00107c82 */ /* 0x000fca0008000000 */
        /* <DEDUP_REMOVED lines=40> */
[----:B------:R-:W-:-:S07]  /*3960*/  UIADD3 UR7, UR4, 0x806, URZ ;  /* 0x0000080604077890 */ /* 0x000fce000fffe03f */
        /* <DEDUP_REMOVED lines=11> */
[----:B------:R-:W-:Y:S01]  /*3a20*/  UMOV UR5, UR15 ;  /* 0x0000000f00057c82 */ /* 0x000fe20008000000 */
[----:B------:R-:W-:Y:S02]  /*3a30*/  R2UR UR13, R2 ;  /* 0x00000000020d72ca */ /* 0x000fe400000e0000 */
[----:B------:R-:W-:Y:S01]  /*3a40*/  R2UR UR12, R3 ;  /* 0x00000000030c72ca */ /* 0x000fe200000e0000 */
[----:B------:R-:W-:Y:S02]  /*3a50*/  WARPGROUP.DEPBAR.LE gsb0, 0x0 ;  /* 0x00008000000079c5 */ /* 0x000fe40000010000 */
[----:B------:R-:W-:-:S06]  /*3a60*/  WARPGROUP.ARRIVE ;  /* 0x00000000000079c5 */ /* 0x000fcc0000000000 */
[----:B------:R-:W-:Y:S01]  /*3a70*/  HGMMA.64x16x16.F32 R48, gdesc[UR16], R48, gsb0 ;  /* 0x00200000103079f0 */ /* 0x000fe20008000830 */
[----:B------:R-:W-:Y:S02]  /*3a80*/  R2UR UR17, R4 ;  /* 0x00000000041172ca */ /* 0x000fe400000e0000 */
[----:B------:R-:W-:Y:S01]  /*3a90*/  R2UR UR16, R5 ;  /* 0x00000000051072ca */ /* 0x000fe200000e0000 */
        /* <DEDUP_REMOVED lines=16> */
.L_x_201:
[----:B------:R-:W-:Y:S01]  /*3ba0*/  R2UR UR4, R152 ;  /* 0x00000000980472ca */ /* 0x000fe200000e0000 */
[----:B------:R-:W-:Y:S01]  /*3bb0*/  VIADD R2, R227, UR61 ;  /* 0x0000003de3027c36 */ /* 0x000fe20008000000 */
[----:B------:R-:W-:Y:S01]  /*3bc0*/  ULDC UR5, c[0x0][0x988] ;  /* 0x0002620000057ab9 */ /* 0x000fe20000000800 */
[----:B------:R-:W-:Y:S01]  /*3bd0*/  P2R R21, PR, RZ, 0x1 ;  /* 0x00000001ff157803 */ /* 0x000fe20000000000 */
[----:B------:R-:W-:Y:S01]  /*3be0*/  UISETP.GE.AND UP0, UPT, UR61, 0x51, UPT ;  /* 0x000000513d00788c */ /* 0x000fe2000bf06270 */
[----:B------:R-:W-:Y:S02]  /*3bf0*/  CS2R R150, SRZ ;  /* 0x0000000000967805 */ /* 0x000fe4000001ff00 */
[----:B------:R-:W-:Y:S02]  /*3c00*/  CS2R R148, SRZ ;  /* 0x0000000000947805 */ /* 0x000fe4000001ff00 */
[----:B------:R-:W-:Y:S02]  /*3c10*/  CS2R R146, SRZ ;  /* 0x0000000000927805 */ /* 0x000fe4000001ff00 */
[----:B------:R-:W-:-:S02]  /*3c20*/  CS2R R144, SRZ ;  /* 0x0000000000907805 */ /* 0x000fc4000001ff00 */
[----:B------:R-:W-:Y:S02]  /*3c30*/  CS2R R142, SRZ ;  /* 0x00000000008e7805 */ /* 0x000fe4000001ff00 */
[----:B------:R-:W-:Y:S02]  /*3c40*/  CS2R R140, SRZ ;  /* 0x00000000008c7805 */ /* 0x000fe4000001ff00 */
[----:B------:R-:W-:Y:S02]  /*3c50*/  CS2R R138, SRZ ;  /* 0x00000000008a7805 */ /* 0x000fe4000001ff00 */
[----:B------:R-:W-:Y:S01]  /*3c60*/  CS2R R136, SRZ ;  /* 0x0000000000887805 */ /* 0x000fe2000001ff00 */
[----:B------:R-:W-:Y:S01]  /*3c70*/  IMAD.U32 R3, RZ, RZ, UR4 ;  /* 0x00000004ff037e24 */ /* 0x000fe2000f8e00ff */
[----:B------:R-:W-:Y:S02]  /*3c80*/  CS2R R134, SRZ ;  /* 0x0000000000867805 */ /* 0x000fe4000001ff00 */
[----:B------:R-:W-:-:S02]  /*3c90*/  CS2R R132, SRZ ;  /* 0x0000000000847805 */ /* 0x000fc4000001ff00 */
[----:B------:R-:W-:Y:S01]  /*3ca0*/  CS2R R130, SRZ ;  /* 0x0000000000827805 */ /* 0x000fe2000001ff00 */
[----:B------:R-:W-:Y:S01]  /*3cb0*/  IMAD R2, R3, -0x50, R2 ;  /* 0xffffffb003027824 */ /* 0x000fe200078e0202 */
[----:B------:R-:W-:Y:S02]  /*3cc0*/  CS2R R128, SRZ ;  /* 0x0000000000807805 */ /* 0x000fe4000001ff00 */
[----:B------:R-:W-:Y:S02]  /*3cd0*/  CS2R R126, SRZ ;  /* 0x00000000007e7805 */ /* 0x000fe4000001ff00 */
[----:B------:R-:W-:Y:S02]  /*3ce0*/  CS2R R124, SRZ ;  /* 0x00000000007c7805 */ /* 0x000fe4000001ff00 */
[----:B------:R-:W-:Y:S02]  /*3cf0*/  CS2R R122, SRZ ;  /* 0x00000000007a7805 */ /* 0x000fe4000001ff00 */
[----:B------:R-:W-:-:S02]  /*3d00*/  ISETP.GT.AND P2, PT, R2, RZ, PT ;  /* 0x000000ff0200720c */ /* 0x000fc40003f44270 */
[----:B------:R-:W-:Y:S02]  /*3d10*/  CS2R R120, SRZ ;  /* 0x0000000000787805 */ /* 0x000fe4000001ff00 */
[C---:B------:R-:W-:Y:S02]  /*3d20*/  ISETP.GT.AND P1, PT, R2.reuse, 0x1, PT ;  /* 0x000000010200780c */ /* 0x040fe40003f24270 */
[----:B------:R-:W-:Y:S02]  /*3d30*/  CS2R R118, SRZ ;  /* 0x0000000000767805 */ /* 0x000fe4000001ff00 */
[----:B------:R-:W-:Y:S02]  /*3d40*/  ISETP.GT.AND P6, PT, R2, 0x8, PT ;  /* 0x000000080200780c */ /* 0x000fe40003fc4270 */
[----:B------:R-:W-:Y:S02]  /*3d50*/  CS2R R116, SRZ ;  /* 0x0000000000747805 */ /* 0x000fe4000001ff00 */
[----:B------:R-:W-:-:S02]  /*3d60*/  FSEL R56, R56, -INF , P2 ;  /* 0xff80000038387808 */ /* 0x000fc40001000000 */
[----:B------:R-:W-:Y:S02]  /*3d70*/  CS2R R114, SRZ ;  /* 0x0000000000727805 */ /* 0x000fe4000001ff00 */
[----:B------:R-:W-:Y:S02]  /*3d80*/  FSEL R57, R57, -INF , P1 ;  /* 0xff80000039397808 */ /* 0x000fe40000800000 */
[----:B------:R-:W-:Y:S02]  /*3d90*/  CS2R R112, SRZ ;  /* 0x0000000000707805 */ /* 0x000fe4000001ff00 */
[----:B------:R-:W-:Y:S02]  /*3da0*/  ISETP.GT.AND P5, PT, R2, 0x9, PT ;  /* 0x000000090200780c */ /* 0x000fe40003fa4270 */
[----:B------:R-:W-:Y:S02]  /*3db0*/  CS2R R110, SRZ ;  /* 0x00000000006e7805 */ /* 0x000fe4000001ff00 */
[----:B------:R-:W-:-:S02]  /*3dc0*/  FSEL R60, R60, -INF , P6 ;  /* 0xff8000003c3c7808 */ /* 0x000fc40003000000 */
[----:B------:R-:W-:Y:S02]  /*3dd0*/  CS2R R108, SRZ ;  /* 0x00000000006c7805 */ /* 0x000fe4000001ff00 */
[----:B------:R-:W-:Y:S02]  /*3de0*/  FMNMX.FTZ R3, R56, R57, !PT ;  /* 0x0000003938037209 */ /* 0x000fe40007810000 */
        /* <DEDUP_REMOVED lines=13> */
[----:B------:R-:W-:Y:S02]  /*3ec0*/  FSEL R58, R58, -INF , P2 ;  /* 0xff8000003a3a7808 */ /* 0x000fe40001000000 */
[----:B------:R-:W-:Y:S02]  /*3ed0*/  CS2R R92, SRZ ;  /* 0x00000000005c7805 */ /* 0x000fe4000001ff00 */
[----:B------:R-:W-:-:S02]  /*3ee0*/  ISETP.GT.AND P2, PT, R2, 0x18, PT ;  /* 0x000000180200780c */ /* 0x000fc40003f44270 */
[----:B------:R-:W-:Y:S02]  /*3ef0*/  CS2R R90, SRZ ;  /* 0x00000000005a7805 */ /* 0x000fe4000001ff00 */
[----:B------:R-:W-:Y:S02]  /*3f00*/  FSEL R49, R49, -INF , P3 ;  /* 0xff80000031317808 */ /* 0x000fe40001800000 */
[----:B------:R-:W-:Y:S02]  /*3f10*/  CS2R R88, SRZ ;  /* 0x0000000000587805 */ /* 0x000fe4000001ff00 */
[----:B------:R-:W-:Y:S02]  /*3f20*/  FMNMX.FTZ R4, R48, R3, !PT ;  /* 0x0000000330047209 */ /* 0x000fe40007810000 */
[----:B------:R-:W-:Y:S02]  /*3f30*/  CS2R R86, SRZ ;  /* 0x0000000000567805 */ /* 0x000fe4000001ff00 */
[----:B------:R-:W-:-:S02]  /*3f40*/  FSEL R59, R59, -INF , P1 ;  /* 0xff8000003b3b7808 */ /* 0x000fc40000800000 */
[----:B------:R-:W-:Y:S02]  /*3f50*/  CS2R R84, SRZ ;  /* 0x0000000000547805 */ /* 0x000fe4000001ff00 */
[----:B------:R-:W-:Y:S02]  /*3f60*/  ISETP.GT.AND P1, PT, R2, 0x19, PT ;  /* 0x000000190200780c */ /* 0x000fe40003f24270 */
[----:B------:R-:W-:Y:S02]  /*3f70*/  CS2R R82, SRZ ;  /* 0x0000000000527805 */ /* 0x000fe4000001ff00 */
[----:B------:R-:W-:Y:S02]  /*3f80*/  FSEL R52, R52, -INF , P2 ;  /* 0xff80000034347808 */ /* 0x000fe40001000000 */
[----:B------:R-:W-:Y:S02]  /*3f90*/  CS2R R80, SRZ ;  /* 0x0000000000507805 */ /* 0x000fe4000001ff00 */
[----:B------:R-:W-:-:S02]  /*3fa0*/  FMNMX.FTZ R3, R49, R4, !PT ;  /* 0x0000000431037209 */ /* 0x000fc40007810000 */
        /* <DEDUP_REMOVED lines=16> */
[----:B------:R-:W-:Y:S02]  /*40b0*/  FSEL R50, R50, -INF , P4 ;  /* 0xff80000032327808 */ /* 0x000fe40002000000 */
[----:B------:R-:W-:-:S02]  /*40c0*/  ISETP.GT.AND P4, PT, R2, 0x28, PT ;  /* 0x000000280200780c */ /* 0x000fc40003f84270 */
[----:B------:R-:W-:Y:S02]  /*40d0*/  FSEL R41, R41, -INF , P5 ;  /* 0xff80000029297808 */ /* 0x000fe40002800000 */
[----:B------:R-:W-:Y:S02]  /*40e0*/  FMNMX.FTZ R4, R40, R3, !PT ;  /* 0x0000000328047209 */ /* 0x000fe40007810000 */
[----:B------:R-:W-:Y:S02]  /*40f0*/  FSEL R51, R51, -INF , P3 ;  /* 0xff80000033337808 */ /* 0x000fe40001800000 */
[----:B------:R-:W-:Y:S02]  /*4100*/  ISETP.GT.AND P3, PT, R2, 0x29, PT ;  /* 0x000000290200780c */ /* 0x000fe40003f64270 */
[----:B------:R-:W-:Y:S02]  /*4110*/  FSEL R44, R44, -INF , P4 ;  /* 0xff8000002c2c7808 */ /* 0x000fe40002000000 */
[----:B------:R-:W-:-:S02]  /*4120*/  FMNMX.FTZ R3, R41, R4, !PT ;  /* 0x0000000429037209 */ /* 0x000fc40007810000 */
[----:B------:R-:W-:Y:S02]  /*4130*/  FSEL R54, R54, -INF , P2 ;  /* 0xff80000036367808 */ /* 0x000fe40001000000 */
[----:B------:R-:W-:Y:S02]  /*4140*/  ISETP.GT.AND P2, PT, R2, 0x30, PT ;  /* 0x000000300200780c */ /* 0x000fe40003f44270 */
[----:B------:R-:W-:Y:S02]  /*4150*/  FSEL R45, R45, -INF , P3 ;  /* 0xff8000002d2d7808 */ /* 0x000fe40001800000 */
        /* <DEDUP_REMOVED lines=30> */
[----:B------:R-:W-:Y:S02]  /*4340*/  FMNMX.FTZ R2, R28, R3, !PT ;  /* 0x000000031c027209 */ /* 0x000fe40007810000 */
[----:B------:R-:W-:Y:S02]  /*4350*/  FSEL R38, R38, -INF , P6 ;  /* 0xff80000026267808 */ /* 0x000fe40003000000 */
[----:B------:R-:W-:-:S02]  /*4360*/  FMNMX.FTZ R5, R29, R2, !PT ;  /* 0x000000021d057209 */ /* 0x000fc40007810000 */
[----:B------:R-:W-:Y:S02]  /*4370*/  FSEL R39, R39, -INF , P5 ;  /* 0xff80000027277808 */ /* 0x000fe40002800000 */
[----:B------:R-:W-:Y:S01]  /*4380*/  FSEL R26, R26, -INF , P4 ;  /* 0xff8000001a1a7808 */ /* 0x000fe20002000000 */
[----:B------:R-:W0:Y:S01]  /*4390*/  SHFL.BFLY PT, R2, R5, 0x2, 0x1f ;  /* 0x0c401f0005027f89 */ /* 0x000e2200000e0000 */
[----:B------:R-:W-:Y:S02]  /*43a0*/  FSEL R27, R27, -INF , P3 ;  /* 0xff8000001b1b7808 */ /* 0x000fe40001800000 */
[----:B------:R-:W-:Y:S02]  /*43b0*/  FSEL R30, R30, -INF , P2 ;  /* 0xff8000001e1e7808 */ /* 0x000fe40001000000 */
[----:B------:R-:W-:Y:S02]  /*43c0*/  FSEL R31, R31, -INF , P1 ;  /* 0xff8000001f1f7808 */ /* 0x000fe40000800000 */
[----:B0-----:R-:W-:-:S05]  /*43d0*/  FMNMX.FTZ R14, R5, R2, !PT ;  /* 0x00000002050e7209 */ /* 0x001fca0007810000 */
[----:B------:R-:W0:Y:S02]  /*43e0*/  SHFL.BFLY PT, R3, R14, 0x1, 0x1f ;  /* 0x0c201f000e037f89 */ /* 0x000e2400000e0000 */
[----:B0-----:R-:W-:Y:S02]  /*43f0*/  FMNMX.FTZ R4, R14, R3, !PT ;  /* 0x000000030e047209 */ /* 0x001fe40007810000 */
        /* <DEDUP_REMOVED lines=20> */
[----:B------:R-:W0:Y:S01]  /*4540*/  MUFU.EX2 R57, R57 ;  /* 0x0000003900397308 */ /* 0x000e220000000800 */
        /* <DEDUP_REMOVED lines=16> */
[----:B0-----:R-:W-:Y:S01]  /*4650*/  FADD.FTZ R21, R56, R57 ;  /* 0x0000003938157221 */ /* 0x001fe20000010000 */
[----:B------:R-:W-:Y:S01]  /*4660*/  FFMA.FTZ R20, R29, UR5, -R20 ;  /* 0x000000051d147c23 */ /* 0x000fe20008010814 */
[----:B------:R-:W-:-:S02]  /*4670*/  FMNMX.FTZ R3, R47, R2, !PT ;  /* 0x000000022f037209 */ /* 0x000fc40007810000 */
[----:B------:R-:W-:Y:S02]  /*4680*/  F2FP.F16.F32.PACK_AB R208, R57, R56 ;  /* 0x0000003839d0723e */ /* 0x000fe400000000ff */
[----:B------:R-:W-:Y:S02]  /*4690*/  CS2R R56, SRZ ;  /* 0x0000000000387805 */ /* 0x000fe4000001ff00 */
[----:B------:R-:W-:Y:S01]  /*46a0*/  FMNMX.FTZ R2, R34, R3, !PT ;  /* 0x0000000322027209 */ /* 0x000fe20007810000 */
[----:B------:R-:W0:Y:S01]  /*46b0*/  MUFU.EX2 R48, R48 ;  /* 0x0000003000307308 */ /* 0x000e220000000800 */
[----:B-1----:R-:W-:Y:S02]  /*46c0*/  FADD.FTZ R14, R60, R21 ;  /* 0x000000153c0e7221 */ /* 0x002fe40000010000 */
[----:B------:R-:W-:-:S04]  /*46d0*/  FMNMX.FTZ R3, R35, R2, !PT ;  /* 0x0000000223037209 */ /* 0x000fc80007810000 */
[----:B------:R-:W-:Y:S01]  /*46e0*/  FMNMX.FTZ R2, R38, R3, !PT ;  /* 0x0000000326027209 */ /* 0x000fe20007810000 */
[----:B------:R-:W1:Y:S01]  /*46f0*/  MUFU.EX2 R49, R49 ;  /* 0x0000003100317308 */ /* 0x000e620000000800 */
[C---:B--2---:R-:W-:Y:S01]  /*4700*/  FADD.FTZ R21, R61.reuse, R14 ;  /* 0x0000000e3d157221 */ /* 0x044fe20000010000 */
[----:B------:R-:W-:Y:S02]  /*4710*/  F2FP.F16.F32.PACK_AB R210, R61, R60 ;  /* 0x0000003c3dd2723e */ /* 0x000fe400000000ff */
[----:B------:R-:W-:Y:S02]  /*4720*/  CS2R R60, SRZ ;  /* 0x00000000003c7805 */ /* 0x000fe4000001ff00 */
[----:B------:R-:W-:-:S04]  /*4730*/  FMNMX.FTZ R3, R39, R2, !PT ;  /* 0x0000000227037209 */ /* 0x000fc80007810000 */
[----:B------:R-:W-:Y:S01]  /*4740*/  FMNMX.FTZ R2, R26, R3, !PT ;  /* 0x000000031a027209 */ /* 0x000fe20007810000 */
[----:B------:R-:W-:Y:S01]  /*4750*/  MUFU.EX2 R52, R52 ;  /* 0x0000003400347308 */ /* 0x000fe20000000800 */
[----:B0-----:R-:W-:Y:S02]  /*4760*/  FADD.FTZ R14, R48, R21 ;  /* 0x00000015300e7221 */ /* 0x001fe40000010000 */
[----:B------:R-:W-:-:S04]  /*4770*/  FMNMX.FTZ R3, R27, R2, !PT ;  /* 0x000000021b037209 */ /* 0x000fc80007810000 */
[----:B------:R-:W-:Y:S01]  /*4780*/  FMNMX.FTZ R2, R30, R3, !PT ;  /* 0x000000031e027209 */ /* 0x000fe20007810000 */
[----:B------:R-:W0:Y:S01]  /*4790*/  MUFU.EX2 R53, R53 ;  /* 0x0000003500357308 */ /* 0x000e220000000800 */
[C---:B-1----:R-:W-:Y:S01]  /*47a0*/  FADD.FTZ R29, R49.reuse, R14 ;  /* 0x0000000e311d7221 */ /* 0x042fe20000010000 */
[----:B------:R-:W-:Y:S02]  /*47b0*/  F2FP.F16.F32.PACK_AB R204, R49, R48 ;  /* 0x0000003031cc723e */ /* 0x000fe400000000ff */
[----:B------:R-:W-:Y:S02]  /*47c0*/  CS2R R48, SRZ ;  /* 0x0000000000307805 */ /* 0x000fe4000001ff00 */
[----:B------:R-:W-:Y:S02]  /*47d0*/  FMNMX.FTZ R2, R31, R2, !PT ;  /* 0x000000021f027209 */ /* 0x000fe40007810000 */
[----:B------:R-:W-:Y:S03]  /*47e0*/  MUFU.EX2 R40, R40 ;  /* 0x0000002800287308 */ /* 0x000fe60000000800 */
[----:B------:R-:W1:Y:S05]  /*47f0*/  SHFL.BFLY PT, R3, R2, 0x2, 0x1f ;  /* 0x0c401f0002037f89 */ /* 0x000e6a00000e0000 */
[----:B------:R-:W2:Y:S01]  /*4800*/  MUFU.EX2 R41, R41 ;  /* 0x0000002900297308 */ /* 0x000ea20000000800 */
[----:B0-----:R-:W-:-:S07]  /*4810*/  F2FP.F16.F32.PACK_AB R206, R53, R52 ;  /* 0x0000003435ce723e */ /* 0x001fce00000000ff */
[----:B------:R-:W-:Y:S08]  /*4820*/  MUFU.EX2 R44, R44 ;  /* 0x0000002c002c7308 */ /* 0x000ff00000000800 */
[----:B------:R-:W0:Y:S01]  /*4830*/  MUFU.EX2 R45, R45 ;  /* 0x0000002d002d7308 */ /* 0x000e220000000800 */
[----:B-1----:R-:W-:Y:S02]  /*4840*/  FMNMX.FTZ R5, R2, R3, !PT ;  /* 0x0000000302057209 */ /* 0x002fe40007810000 */
[----:B--2---:R-:W-:-:S03]  /*4850*/  F2FP.F16.F32.PACK_AB R200, R41, R40 ;  /* 0x0000002829c8723e */ /* 0x004fc600000000ff */
[----:B------:R-:W1:Y:S02]  /*4860*/  SHFL.BFLY PT, R2, R5, 0x1, 0x1f ;  /* 0x0c201f0005027f89 */ /* 0x000e6400000e0000 */
[----:B------:R-:W-:Y:S08]  /*4870*/  MUFU.EX2 R32, R32 ;  /* 0x0000002000207308 */ /* 0x000ff00000000800 */
[----:B------:R-:W2:Y:S01]  /*4880*/  MUFU.EX2 R33, R33 ;  /* 0x0000002100217308 */ /* 0x000ea20000000800 */
[----:B0-----:R-:W-:-:S07]  /*4890*/  F2FP.F16.F32.PACK_AB R202, R45, R44 ;  /* 0x0000002c2dca723e */ /* 0x001fce00000000ff */
[----:B------:R-:W-:Y:S01]  /*48a0*/  MUFU.EX2 R36, R36 ;  /* 0x0000002400247308 */ /* 0x000fe20000000800 */
[----:B-1----:R-:W-:-:S07]  /*48b0*/  FMNMX.FTZ R3, R5, R2, !PT ;  /* 0x0000000205037209 */ /* 0x002fce0007810000 */
[----:B------:R0:W-:Y:S01]  /*48c0*/  MUFU.EX2 R5, R20 ;  /* 0x0000001400057308 */ /* 0x0001e20000000800 */
[----:B--2---:R-:W-:Y:S01]  /*48d0*/  F2FP.F16.F32.PACK_AB R196, R33, R32 ;  /* 0x0000002021c4723e */ /* 0x004fe200000000ff */
[C---:B------:R-:W-:Y:S01]  /*48e0*/  FMUL.FTZ R2, R3.reuse, UR5 ;  /* 0x0000000503027c20 */ /* 0x040fe20008410000 */
[----:B------:R-:W-:-:S04]  /*48f0*/  FSETP.NEU.FTZ.AND P1, PT, R3, -INF , PT ;  /* 0xff8000000300780b */ /* 0x000fc80003f3d000 */
[----:B------:R-:W-:Y:S01]  /*4900*/  FSEL R2, R2, RZ, P1 ;  /* 0x000000ff02027208 */ /* 0x000fe20000800000 */
[----:B0-----:R-:W-:Y:S01]  /*4910*/  FADD.FTZ R20, R52, R29 ;  /* 0x0000001d34147221 */ /* 0x001fe20000010000 */
[----:B------:R-:W-:Y:S01]  /*4920*/  ISETP.NE.AND P1, PT, R19, RZ, PT ;  /* 0x000000ff1300720c */ /* 0x000fe20003f25270 */
[----:B------:R-:W-:Y:S02]  /*4930*/  MUFU.EX2 R37, R37 ;  /* 0x0000002500257308 */ /* 0x000fe40000000800 */
        /* <DEDUP_REMOVED lines=13> */
[----:B------:R-:W-:Y:S01]  /*4a10*/  @P1 VIADD R0, R0, 0x38840 ;  /* 0x0003884000001836 */ /* 0x000fe20000000000 */
[----:B------:R-:W0:Y:S01]  /*4a20*/  MUFU.EX2 R59, R59 ;  /* 0x0000003b003b7308 */ /* 0x000e220000000800 */
[----:B------:R-:W-:Y:S01]  /*4a30*/  FADD.FTZ R20, R40, R29 ;  /* 0x0000001d28147221 */ /* 0x000fe20000010000 */
[--C-:B------:R-:W-:Y:S01]  /*4a40*/  FFMA.FTZ R47, R47, UR5, -R2.reuse ;  /* 0x000000052f2f7c23 */ /* 0x100fe20008010802 */
[----:B------:R-:W-:Y:S01]  /*4a50*/  FFMA.FTZ R34, R34, UR5, -R2 ;  /* 0x0000000522227c23 */ /* 0x000fe20008010802 */
[----:B------:R-:W-:Y:S01]  /*4a60*/  @P1 PRMT R0, R23, 0x654, R0 ;  /* 0x0000065417001816 */ /* 0x000fe20000000000 */
[----:B------:R-:W-:Y:S01]  /*4a70*/  FADD.FTZ R29, R41, R20 ;  /* 0x00000014291d7221 */ /* 0x000fe20000010000 */
[--C-:B------:R-:W-:Y:S01]  /*4a80*/  FFMA.FTZ R35, R35, UR5, -R2.reuse ;  /* 0x0000000523237c23 */ /* 0x100fe20008010802 */
[--C-:B------:R-:W-:Y:S01]  /*4a90*/  FFMA.FTZ R38, R38, UR5, -R2.reuse ;  /* 0x0000000526267c23 */ /* 0x100fe20008010802 */
[----:B------:R-:W1:Y:S01]  /*4aa0*/  MUFU.EX2 R62, R62 ;  /* 0x0000003e003e7308 */ /* 0x000e620000000800 */
[----:B------:R2:W-:Y:S01]  /*4ab0*/  @P1 SYNCS.ARRIVE.TRANS64.RED.A1T0 RZ, [R0+URZ], RZ ;  /* 0x000000ff00ff19a7 */ /* 0x0005e2000810043f */
[--C-:B------:R-:W-:Y:S01]  /*4ac0*/  FFMA.FTZ R39, R39, UR5, -R2.reuse ;  /* 0x0000000527277c23 */ /* 0x100fe20008010802 */
[--C-:B------:R-:W-:Y:S01]  /*4ad0*/  FFMA.FTZ R26, R26, UR5, -R2.reuse ;  /* 0x000000051a1a7c23 */ /* 0x100fe20008010802 */
[--C-:B------:R-:W-:Y:S01]  /*4ae0*/  FFMA.FTZ R27, R27, UR5, -R2.reuse ;  /* 0x000000051b1b7c23 */ /* 0x100fe20008010802 */
[--C-:B------:R-:W-:Y:S01]  /*4af0*/  FFMA.FTZ R30, R30, UR5, -R2.reuse ;  /* 0x000000051e1e7c23 */ /* 0x100fe20008010802 */
[----:B------:R-:W-:Y:S01]  /*4b00*/  FFMA.FTZ R2, R31, UR5, -R2 ;  /* 0x000000051f027c23 */ /* 0x000fe20008010802 */
[----:B------:R-:W-:Y:S01]  /*4b10*/  PLOP3.LUT P1, PT, PT, PT, UP0, 0x80, 0x0 ;  /* 0x000000000000781c */ /* 0x000fe20003f2f008 */
[----:B------:R-:W3:Y:S01]  /*4b20*/  MUFU.EX2 R63, R63 ;  /* 0x0000003f003f7308 */ /* 0x000ee20000000800 */
[----:B0-----:R-:W-:Y:S01]  /*4b30*/  FADD.FTZ R21, R58, R59 ;  /* 0x0000003b3a157221 */ /* 0x001fe20000010000 */
[----:B--2---:R-:W-:Y:S01]  /*4b40*/  FADD.FTZ R0, R44, R29 ;  /* 0x0000001d2c007221 */ /* 0x004fe20000010000 */
[----:B------:R-:W-:-:S02]  /*4b50*/  F2FP.F16.F32.PACK_AB R198, R37, R36 ;  /* 0x0000002425c6723e */ /* 0x000fc400000000ff */
[----:B------:R-:W-:Y:S02]  /*4b60*/  CS2R R52, SRZ ;  /* 0x0000000000347805 */ /* 0x000fe4000001ff00 */
[----:B------:R-:W-:Y:S01]  /*4b70*/  F2FP.F16.F32.PACK_AB R209, R59, R58 ;  /* 0x0000003a3bd1723e */ /* 0x000fe200000000ff */
[----:B------:R-:W-:Y:S01]  /*4b80*/  FADD.FTZ R29, R45, R0 ;  /* 0x000000002d1d7221 */ /* 0x000fe20000010000 */
[----:B------:R-:W-:Y:S01]  /*4b90*/  CS2R R58, SRZ ;  /* 0x00000000003a7805 */ /* 0x000fe2000001ff00 */
[----:B------:R-:W0:Y:S01]  /*4ba0*/  MUFU.EX2 R50, R50 ;  /* 0x0000003200327308 */ /* 0x000e220000000800 */
[----:B-1----:R-:W-:Y:S01]  /*4bb0*/  FADD.FTZ R14, R62, R21 ;  /* 0x000000153e0e7221 */ /* 0x002fe20000010000 */
[----:B------:R-:W-:Y:S02]  /*4bc0*/  CS2R R44, SRZ ;  /* 0x00000000002c7805 */ /* 0x000fe4000001ff00 */
[----:B------:R-:W-:-:S04]  /*4bd0*/  CS2R R40, SRZ ;  /* 0x0000000000287805 */ /* 0x000fc8000001ff00 */
[----:B------:R-:W1:Y:S01]  /*4be0*/  MUFU.EX2 R51, R51 ;  /* 0x0000003300337308 */ /* 0x000e620000000800 */
[C---:B---3--:R-:W-:Y:S01]  /*4bf0*/  FADD.FTZ R21, R63.reuse, R14 ;  /* 0x0000000e3f157221 */ /* 0x048fe20000010000 */
[----:B------:R-:W-:Y:S02]  /*4c00*/  F2FP.F16.F32.PACK_AB R211, R63, R62 ;  /* 0x0000003e3fd3723e */ /* 0x000fe400000000ff */
[----:B------:R-:W-:-:S04]  /*4c10*/  CS2R R62, SRZ ;  /* 0x00000000003e7805 */ /* 0x000fc8000001ff00 */
[----:B------:R-:W2:Y:S01]  /*4c20*/  MUFU.EX2 R54, R54 ;  /* 0x0000003600367308 */ /* 0x000ea20000000800 */
[----:B0-----:R-:W-:-:S07]  /*4c30*/  FADD.FTZ R14, R50, R21 ;  /* 0x00000015320e7221 */ /* 0x001fce0000010000 */
[----:B------:R-:W0:Y:S01]  /*4c40*/  MUFU.EX2 R55, R55 ;  /* 0x0000003700377308 */ /* 0x000e220000000800 */
[C---:B-1----:R-:W-:Y:S01]  /*4c50*/  FADD.FTZ R21, R51.reuse, R14 ;  /* 0x0000000e33157221 */ /* 0x042fe20000010000 */
[----:B------:R-:W-:Y:S02]  /*4c60*/  F2FP.F16.F32.PACK_AB R205, R51, R50 ;  /* 0x0000003233cd723e */ /* 0x000fe400000000ff */
[----:B------:R-:W-:-:S04]  /*4c70*/  CS2R R50, SRZ ;  /* 0x0000000000327805 */ /* 0x000fc8000001ff00 */
[----:B------:R-:W1:Y:S01]  /*4c80*/  MUFU.EX2 R42, R42 ;  /* 0x0000002a002a7308 */ /* 0x000e620000000800 */
[----:B--2---:R-:W-:-:S07]  /*4c90*/  FADD.FTZ R14, R54, R21 ;  /* 0x00000015360e7221 */ /* 0x004fce0000010000 */
[----:B------:R-:W2:Y:S01]  /*4ca0*/  MUFU.EX2 R43, R43 ;  /* 0x0000002b002b7308 */ /* 0x000ea20000000800 */
[C---:B0-----:R-:W-:Y:S01]  /*4cb0*/  FADD.FTZ R21, R55.reuse, R14 ;  /* 0x0000000e37157221 */ /* 0x041fe20000010000 */
[----:B------:R-:W-:Y:S01]  /*4cc0*/  FADD.FTZ R14, R32, R29 ;  /* 0x0000001d200e7221 */ /* 0x000fe20000010000 */
[----:B------:R-:W-:Y:S02]  /*4cd0*/  F2FP.F16.F32.PACK_AB R207, R55, R54 ;  /* 0x0000003637cf723e */ /* 0x000fe400000000ff */
[----:B------:R-:W-:Y:S01]  /*4ce0*/  CS2R R54, SRZ ;  /* 0x0000000000367805 */ /* 0x000fe2000001ff00 */
[----:B------:R-:W-:Y:S01]  /*4cf0*/  FADD.FTZ R29, R33, R14 ;  /* 0x0000000e211d7221 */ /* 0x000fe20000010000 */
[----:B------:R-:W-:Y:S01]  /*4d00*/  CS2R R32, SRZ ;  /* 0x0000000000207805 */ /* 0x000fe2000001ff00 */
[----:B------:R-:W0:Y:S01]  /*4d10*/  MUFU.EX2 R46, R46 ;  /* 0x0000002e002e7308 */ /* 0x000e220000000800 */
[----:B-1----:R-:W-:Y:S01]  /*4d20*/  FADD.FTZ R0, R42, R21 ;  /* 0x000000152a007221 */ /* 0x002fe20000010000 */
[----:B------:R-:W-:-:S04]  /*4d30*/  FADD.FTZ R14, R36, R29 ;  /* 0x0000001d240e7221 */ /* 0x000fc80000010000 */
[----:B------:R-:W-:Y:S01]  /*4d40*/  FADD.FTZ R29, R37, R14 ;  /* 0x0000000e251d7221 */ /* 0x000fe20000010000 */
[----:B------:R-:W-:Y:S01]  /*4d50*/  CS2R R36, SRZ ;  /* 0x0000000000247805 */ /* 0x000fe2000001ff00 */
[----:B------:R-:W1:Y:S01]  /*4d60*/  MUFU.EX2 R47, R47 ;  /* 0x0000002f002f7308 */ /* 0x000e620000000800 */
[C---:B--2---:R-:W-:Y:S01]  /*4d70*/  FADD.FTZ R21, R43.reuse, R0 ;  /* 0x000000002b157221 */ /* 0x044fe20000010000 */
        /* <DEDUP_REMOVED lines=12> */
[----:B------:R-:W-:Y:S02]  /*4e40*/  F2FP.F16.F32.PACK_AB R197, R35, R34 ;  /* 0x0000002223c5723e */ /* 0x000fe400000000ff */
[----:B------:R-:W-:-:S04]  /*4e50*/  CS2R R34, SRZ ;  /* 0x0000000000227805 */ /* 0x000fc8000001ff00 */
[----:B------:R-:W0:Y:S01]  /*4e60*/  MUFU.EX2 R25, R25 ;  /* 0x0000001900197308 */ /* 0x000e220000000800 */
[----:B-1----:R-:W-:-:S07]  /*4e70*/  FADD.FTZ R14, R24, R29 ;  /* 0x0000001d180e7221 */ /* 0x002fce0000010000 */
[----:B------:R-:W1:Y:S01]  /*4e80*/  MUFU.EX2 R39, R39 ;  /* 0x0000002700277308 */ /* 0x000e620000000800 */
[----:B--2---:R-:W-:-:S07]  /*4e90*/  FADD.FTZ R0, R38, R21 ;  /* 0x0000001526007221 */ /* 0x004fce0000010000 */
[----:B------:R-:W2:Y:S01]  /*4ea0*/  MUFU.EX2 R28, R28 ;  /* 0x0000001c001c7308 */ /* 0x000ea20000000800 */
[C---:B0-----:R-:W-:Y:S01]  /*4eb0*/  FADD.FTZ R29, R25.reuse, R14 ;  /* 0x0000000e191d7221 */ /* 0x041fe20000010000 */
[----:B------:R-:W-:Y:S02]  /*4ec0*/  F2FP.F16.F32.PACK_AB R192, R25, R24 ;  /* 0x0000001819c0723e */ /* 0x000fe400000000ff */
[----:B------:R-:W-:-:S04]  /*4ed0*/  CS2R R24, SRZ ;  /* 0x0000000000187805 */ /* 0x000fc8000001ff00 */
[----:B------:R-:W0:Y:S01]  /*4ee0*/  MUFU.EX2 R26, R26 ;  /* 0x0000001a001a7308 */ /* 0x000e220000000800 */
[C---:B-1----:R-:W-:Y:S01]  /*4ef0*/  FADD.FTZ R21, R39.reuse, R0 ;  /* 0x0000000027157221 */ /* 0x042fe20000010000 */
[----:B------:R-:W-:Y:S02]  /*4f00*/  F2FP.F16.F32.PACK_AB R199, R39, R38 ;  /* 0x0000002627c7723e */ /* 0x000fe400000000ff */
[----:B------:R-:W-:-:S04]  /*4f10*/  CS2R R38, SRZ ;  /* 0x0000000000267805 */ /* 0x000fc8000001ff00 */
[----:B------:R-:W1:Y:S01]  /*4f20*/  MUFU.EX2 R27, R27 ;  /* 0x0000001b001b7308 */ /* 0x000e620000000800 */
[----:B--2---:R-:W-:Y:S01]  /*4f30*/  FADD.FTZ R14, R28, R29 ;  /* 0x0000001d1c0e7221 */ /* 0x004fe20000010000 */
[C---:B------:R-:W-:Y:S02]  /*4f40*/  F2FP.F16.F32.PACK_AB R194, R5.reuse, R28 ;  /* 0x0000001c05c2723e */ /* 0x040fe400000000ff */
[----:B------:R-:W-:Y:S01]  /*4f50*/  CS2R R28, SRZ ;  /* 0x00000000001c7805 */ /* 0x000fe2000001ff00 */
[----:B------:R-:W-:-:S03]  /*4f60*/  FADD.FTZ R14, R5, R14 ;  /* 0x0000000e050e7221 */ /* 0x000fc60000010000 */
[----:B------:R-:W2:Y:S01]  /*4f70*/  MUFU.EX2 R30, R30 ;  /* 0x0000001e001e7308 */ /* 0x000ea20000000800 */
[----:B0-----:R-:W-:-:S07]  /*4f80*/  FADD.FTZ R0, R26, R21 ;  /* 0x000000151a007221 */ /* 0x001fce0000010000 */
[----:B------:R0:W3:Y:S01]  /*4f90*/  MUFU.EX2 R195, R2 ;  /* 0x0000000200c37308 */ /* 0x0000e20000000800 */
[C---:B-1----:R-:W-:Y:S01]  /*4fa0*/  FADD.FTZ R5, R27.reuse, R0 ;  /* 0x000000001b057221 */ /* 0x042fe20000010000 */
[----:B------:R-:W-:Y:S02]  /*4fb0*/  F2FP.F16.F32.PACK_AB R193, R27, R26 ;  /* 0x0000001a1bc1723e */ /* 0x000fe400000000ff */
[----:B------:R-:W-:Y:S01]  /*4fc0*/  CS2R R26, SRZ ;  /* 0x00000000001a7805 */ /* 0x000fe2000001ff00 */
[----:B--2---:R-:W-:Y:S01]  /*4fd0*/  FADD.FTZ R0, R30, R5 ;  /* 0x000000051e007221 */ /* 0x004fe20000010000 */
[----:B0-----:R-:W-:-:S03]  /*4fe0*/  IMAD.MOV.U32 R2, RZ, RZ, 0x3f800000 ;  /* 0x3f800000ff027424 */ /* 0x001fc600078e00ff */
[C---:B---3--:R-:W-:Y:S01]  /*4ff0*/  FADD.FTZ R5, R195.reuse, R0 ;  /* 0x00000000c3057221 */ /* 0x048fe20000010000 */
[----:B------:R-:W-:Y:S01]  /*5000*/  F2FP.F16.F32.PACK_AB R195, R195, R30 ;  /* 0x0000001ec3c3723e */ /* 0x000fe200000000ff */
[----:B------:R-:W-:Y:S01]  /*5010*/  IMAD.MOV.U32 R0, RZ, RZ, 0x3f800000 ;  /* 0x3f800000ff007424 */ /* 0x000fe200078e00ff */
[----:B------:R-:W-:Y:S01]  /*5020*/  CS2R R30, SRZ ;  /* 0x00000000001e7805 */ /* 0x000fe2000001ff00 */
[----:B------:R-:W-:Y:S06]  /*5030*/  @!P1 BRA `(.L_x_202) ;  /* 0x0000003800c89947 */ /* 0x000fec0003800000 */
[----:B------:R-:W-:Y:S01]  /*5040*/  R2UR UR4, R152 ;  /* 0x00000000980472ca */ /* 0x000fe200000e0000 */
[----:B------:R-:W-:Y:S01]  /*5050*/  IMAD.MOV.U32 R232, RZ, RZ, R3 ;  /* 0x000000ffffe87224 */ /* 0x000fe200078e0003 */
[----:B------:R-:W-:Y:S01]  /*5060*/  UMOV UR61, UR60 ;  /* 0x0000003c003d7c82 */ /* 0x000fe20008000000 */
[----:B------:R-:W-:Y:S02]  /*5070*/  IMAD.MOV.U32 R21, RZ, RZ, R4 ;  /* 0x000000ffff157224 */ /* 0x000fe400078e0004 */
[----:B------:R-:W-:Y:S02]  /*5080*/  IMAD.MOV.U32 R0, RZ, RZ, 0x3f800000 ;  /* 0x3f800000ff007424 */ /* 0x000fe400078e00ff */
[----:B------:R-:W-:-:S06]  /*5090*/  IMAD.MOV.U32 R151, RZ, RZ, RZ ;  /* 0x000000ffff977224 */ /* 0x000fcc00078e00ff */
[----:B------:R-:W-:-:S06]  /*50a0*/  UIADD3 UR4, UR4, -0x2, URZ ;  /* 0xfffffffe04047890 */ /* 0x000fcc000fffe03f */
[----:B------:R-:W-:Y:S01]  /*50b0*/  IMAD.U32 R20, RZ, RZ, UR4 ;  /* 0x00000004ff147e24 */ /* 0x000fe2000f8e00ff */
[----:B------:R-:W-:-:S13]  /*50c0*/  R2UR UR4, R16 ;  /* 0x00000000100472ca */ /* 0x000fda00000e0000 */
[----:B------:R-:W-:-:S07]  /*50d0*/  IMAD.U32 R234, RZ, RZ, UR4 ;  /* 0x00000004ffea7e24 */ /* 0x000fce000f8e00ff */
.L_x_213:
        /* <DEDUP_REMOVED lines=9> */
.L_x_203:
        /* <DEDUP_REMOVED lines=12> */
.L_x_204:
[----:B-1----:R-:W-:Y:S05]  /*5230*/  @P1 BRA `(.L_x_205) ;  /* 0x00000000000c1947 */ /* 0x002fea0003800000 */
[----:B------:R-:W-:-:S13]  /*5240*/  R2UR UR4, R233 ;  /* 0x00000000e90472ca */ /* 0x000fda00000e0000 */
[----:B------:R-:W1:Y:S02]  /*5250*/  SYNCS.PHASECHK.TRANS64.TRYWAIT P1, [UR4+0x38830], R3 ;  /* 0x03883003ff0075a7 */ /* 0x000e640008020144 */
[----:B-1----:R-:W-:Y:S05]  /*5260*/  @!P1 BRA `(.L_x_206) ;  /* 0x000000c000f09947 */ /* 0x002fea0003800000 */
.L_x_205:
        /* <DEDUP_REMOVED lines=51> */
[----:B------:R-:W-:Y:S01]  /*55a0*/  UMOV UR7, 0x40000040 ;  /* 0x4000004000077882 */ /* 0x000fe20000000000 */
        /* <DEDUP_REMOVED lines=143> */
[----:B-1----:R-:W-:-:S06]  /*5ea0*/  WARPGROUP.ARRIVE ;  /* 0x00000000000079c5 */ /* 0x002fcc0000000000 */
        /* <DEDUP_REMOVED lines=421> */
[----:B------:R-:W-:-:S03]  /*7900*/  UIADD3 UR6, UR4, 0x906, URZ ;  /* 0x0000090604067890 */ /* 0x000fc6000fffe03f */
        /* <DEDUP_REMOVED lines=25> */
.L_x_207:
[----:B------:R-:W-:Y:S02]  /*7aa0*/  R2UR UR4, R4 ;  /* 0x00000000040472ca */ /* 0x000fe400000e0000 */
[----:B------:R-:W-:-:S11]  /*7ab0*/  R2UR UR5, R234 ;  /* 0x00000000ea0572ca */ /* 0x000fd600000e0000 */
[----:B------:R-:W-:Y:S02]  /*7ac0*/  ULEA UR4, UR61, UR4, 0x3 ;  /* 0x000000043d047291 */ /* 0x000fe4000f8e183f */
[----:B------:R-:W-:-:S05]  /*7ad0*/  IMAD.U32 R0, RZ, RZ, UR5 ;  /* 0x00000005ff007e24 */ /* 0x000fca000f8e00ff */
[----:B------:R-:W-:-:S04]  /*7ae0*/  SHF.L.U32 R0, R0, 0x1f, RZ ;  /* 0x0000001f00007819 */ /* 0x000fc800000006ff */
[----:B------:R1:W2:Y:S01]  /*7af0*/  SYNCS.PHASECHK.TRANS64.TRYWAIT P1, [UR4+0x38850], R0 ;  /* 0x03885000ff0075a7 */ /* 0x0002a20008020144 */
[----:B------:R-:W-:Y:S05]  /*7b00*/  @!P0 BRA `(.L_x_208) ;  /* 0x0000000000048947 */ /* 0x000fea0003800000 */
[----:B------:R-:W-:Y:S01]  /*7b10*/  BPT.TRAP 0x1 ;  /* 0x000000040000795c */ /* 0x000fe20000300000 */
.L_x_208:
[----:B--2---:R-:W-:Y:S05]  /*7b20*/  @P1 BRA `(.L_x_209) ;  /* 0x0000000000081947 */ /* 0x004fea0003800000 */
[----:B------:R-:W2:Y:S02]  /*7b30*/  SYNCS.PHASECHK.TRANS64.TRYWAIT P1, [UR4+0x38850], R0 ;  /* 0x03885000ff0075a7 */ /* 0x000ea40008020144 */
[----:B--2---:R-:W-:Y:S05]  /*7b40*/  @!P1 BRA `(.L_x_210) ;  /* 0x0000009800d49947 */ /* 0x004fea0003800000 */
.L_x_209:
[----:B------:R-:W-:Y:S01]  /*7b50*/  R2UR UR5, R4 ;  /* 0x00000000040572ca */ /* 0x000fe200000e0000 */
[----:B------:R-:W-:Y:S01]  /*7b60*/  WARPGROUP.ARRIVE ;  /* 0x00000000000079c5 */ /* 0x000fe20000000000 */
[----:B------:R-:W-:-:S11]  /*7b70*/  UMOV UR7, 0x40000040 ;  /* 0x4000004000077882 */ /* 0x000fd60000000000 */
[----:B------:R-:W-:-:S04]  /*7b80*/  UIADD3 UR5, UR5, 0x400, URZ ;  /* 0x0000040005057890 */ /* 0x000fc8000fffe03f */
[----:B------:R-:W-:-:S04]  /*7b90*/  USHF.R.U32.HI UR5, URZ, 0x4, UR5 ;  /* 0x000000043f057899 */ /* 0x000fc80008011605 */
[----:B------:R-:W-:-:S04]  /*7ba0*/  ULOP3.LUT UR5, UR5, 0x3fff, URZ, 0xc0, !UPT ;  /* 0x00003fff05057892 */ /* 0x000fc8000f8ec03f */
[----:B------:R-:W-:-:S04]  /*7bb0*/  ULOP3.LUT UR5, UR5, 0x2800000, URZ, 0xfc, !UPT ;  /* 0x0280000005057892 */ /* 0x000fc8000f8efc3f */
[----:B------:R-:W-:-:S07]  /*7bc0*/  UIMAD UR5, UR61, 0xa00, UR5 ;  /* 0x00000a003d0578a4 */ /* 0x000fce000f8e0205 */
[----:B------:R-:W-:Y:S02]  /*7bd0*/  UMOV UR6, UR5 ;  /* 0x0000000500067c82 */ /* 0x000fe40008000000 */
        /* <DEDUP_REMOVED lines=24> */
[----:B------:R-:W-:Y:S03]  /*7d60*/  HGMMA.64x256x16.F32 R24, R192, gdesc[UR4].tnspB, R24, gsb0 ;  /* 0x43e00004c0187df0 */ /* 0x000fe60008000818 */
[----:B------:R-:W-:Y:S02]  /*7d70*/  WARPGROUP.DEPBAR.LE gsb0, 0x0 ;  /* 0x00008000000079c5 */ /* 0x000fe40000010000 */
[----:B------:R-:W-:Y:S05]  /*7d80*/  @!P0 BRA `(.L_x_211) ;  /* 0x0000000000048947 */ /* 0x000fea0003800000 */
[----:B------:R-:W-:Y:S01]  /*7d90*/  BPT.TRAP 0x1 ;  /* 0x000000040000795c */ /* 0x000fe20000300000 */
.L_x_211:
[----:B01----:R-:W-:Y:S01]  /*7da0*/  FMNMX.FTZ R0, R184, R21, !PT ;  /* 0x00000015b8007209 */ /* 0x003fe20007810000 */
[----:B------:R-:W-:Y:S01]  /*7db0*/  ULDC UR5, c[0x0][0x988] ;  /* 0x0002620000057ab9 */ /* 0x000fe20000000800 */
[----:B------:R-:W-:Y:S02]  /*7dc0*/  FMNMX.FTZ R2, R186, R232, !PT ;  /* 0x000000e8ba027209 */ /* 0x000fe40007810000 */
[----:B------:R-:W-:Y:S02]  /*7dd0*/  FMNMX.FTZ R3, R185, R0, !PT ;  /* 0x00000000b9037209 */ /* 0x000fe40007810000 */
[----:B------:R-:W-:Y:S02]  /*7de0*/  FMNMX.FTZ R193, R187, R2, !PT ;  /* 0x00000002bbc17209 */ /* 0x000fe40007810000 */
[----:B------:R-:W-:Y:S02]  /*7df0*/  FMNMX.FTZ R0, R188, R3, !PT ;  /* 0x00000003bc007209 */ /* 0x000fe40007810000 */
[----:B------:R-:W-:-:S02]  /*7e00*/  FMNMX.FTZ R2, R190, R193, !PT ;  /* 0x000000c1be027209 */ /* 0x000fc40007810000 */
[----:B------:R-:W-:Y:S02]  /*7e10*/  FMNMX.FTZ R3, R189, R0, !PT ;  /* 0x00000000bd037209 */ /* 0x000fe40007810000 */
        /* <DEDUP_REMOVED lines=33> */
[----:B------:R-:W-:Y:S01]  /*8030*/  R2UR UR6, R233 ;  /* 0x00000000e90672ca */ /* 0x000fe200000e0000 */
[----:B------:R-:W0:Y:S01]  /*8040*/  SHFL.BFLY PT, R3, R0, 0x2, 0x1f ;  /* 0x0c401f0000037f89 */ /* 0x000e2200000e0000 */
[----:B------:R-:W-:-:S03]  /*8050*/  ISETP.NE.AND P1, PT, R19, RZ, PT ;  /* 0x000000ff1300720c */ /* 0x000fc60003f25270 */
[----:B------:R-:W1:Y:S01]  /*8060*/  SHFL.BFLY PT, R193, R2, 0x2, 0x1f ;  /* 0x0c401f0002c17f89 */ /* 0x000e6200000e0000 */
[----:B0-----:R-:W-:Y:S02]  /*8070*/  FMNMX.FTZ R192, R0, R3, !PT ;  /* 0x0000000300c07209 */ /* 0x001fe40007810000 */
[----:B-1----:R-:W-:-:S03]  /*8080*/  FMNMX.FTZ R194, R2, R193, !PT ;  /* 0x000000c102c27209 */ /* 0x002fc60007810000 */
[----:B------:R-:W0:Y:S04]  /*8090*/  SHFL.BFLY PT, R3, R192, 0x1, 0x1f ;  /* 0x0c201f00c0037f89 */ /* 0x000e2800000e0000 */
[----:B------:R-:W1:Y:S01]  /*80a0*/  SHFL.BFLY PT, R193, R194, 0x1, 0x1f ;  /* 0x0c201f00c2c17f89 */ /* 0x000e6200000e0000 */
[----:B0-----:R-:W-:Y:S02]  /*80b0*/  FMNMX.FTZ R4, R192, R3, !PT ;  /* 0x00000003c0047209 */ /* 0x001fe40007810000 */
[----:B-1----:R-:W-:-:S03]  /*80c0*/  FMNMX.FTZ R3, R194, R193, !PT ;  /* 0x000000c1c2037209 */ /* 0x002fc60007810000 */
[C---:B------:R-:W-:Y:S01]  /*80d0*/  FMUL.FTZ R193, R4.reuse, UR5 ;  /* 0x0000000504c17c20 */ /* 0x040fe20008410000 */
[----:B------:R-:W-:-:S03]  /*80e0*/  FADD.FTZ R21, -R4, R21 ;  /* 0x0000001504157221 */ /* 0x000fc60000010100 */
[--C-:B------:R-:W-:Y:S01]  /*80f0*/  FFMA.FTZ R192, R152, UR5, -R193.reuse ;  /* 0x0000000598c07c23 */ /* 0x100fe200080108c1 */
[C---:B------:R-:W-:Y:S01]  /*8100*/  FADD.FTZ R0, -R3.reuse, R232 ;  /* 0x000000e803007221 */ /* 0x040fe20000010100 */
[----:B------:R-:W-:Y:S01]  /*8110*/  FMUL.FTZ R152, R3, UR5 ;  /* 0x0000000503987c20 */ /* 0x000fe20008410000 */
[----:B------:R-:W-:Y:S01]  /*8120*/  FMUL.FTZ R195, R21, UR5 ;  /* 0x0000000515c37c20 */ /* 0x000fe20008410000 */
[--C-:B------:R-:W-:Y:S01]  /*8130*/  FFMA.FTZ R21, R184, UR5, -R193.reuse ;  /* 0x00000005b8157c23 */ /* 0x100fe200080108c1 */
[----:B------:R-:W-:Y:S01]  /*8140*/  FMUL.FTZ R0, R0, UR5 ;  /* 0x0000000500007c20 */ /* 0x000fe20008410000 */
        /* <DEDUP_REMOVED lines=8> */
[--C-:B------:R-:W-:Y:S01]  /*81d0*/  FFMA.FTZ R196, R160, UR5, -R193.reuse ;  /* 0x00000005a0c47c23 */ /* 0x100fe200080108c1 */
[--C-:B------:R-:W-:Y:S01]  /*81e0*/  FFMA.FTZ R160, R191, UR5, -R152.reuse ;  /* 0x00000005bfa07c23 */ /* 0x100fe20008010898 */
[--C-:B------:R-:W-:Y:S01]  /*81f0*/  FFMA.FTZ R204, R176, UR5, -R193.reuse ;  /* 0x00000005b0cc7c23 */ /* 0x100fe200080108c1 */
[--C-:B------:R-:W-:Y:S01]  /*8200*/  FFMA.FTZ R205, R178, UR5, -R152.reuse ;  /* 0x00000005b2cd7c23 */ /* 0x100fe20008010898 */
[----:B------:R-:W0:Y:S01]  /*8210*/  MUFU.EX2 R21, R21 ;  /* 0x0000001500157308 */ /* 0x000e220000000800 */
[--C-:B------:R-:W-:Y:S01]  /*8220*/  FFMA.FTZ R185, R177, UR5, -R193.reuse ;  /* 0x00000005b1b97c23 */ /* 0x100fe200080108c1 */
        /* <DEDUP_REMOVED lines=9> */
[----:B------:R-:W-:Y:S01]  /*82c0*/  FFMA.FTZ R200, R168, UR5, -R193 ;  /* 0x00000005a8c87c23 */ /* 0x000fe200080108c1 */
[--C-:B------:R-:W-:Y:S01]  /*82d0*/  FFMA.FTZ R168, R183, UR5, -R152.reuse ;  /* 0x00000005b7a87c23 */ /* 0x100fe20008010898 */
[--C-:B------:R-:W-:Y:S01]  /*82e0*/  FFMA.FTZ R203, R174, UR5, -R152.reuse ;  /* 0x00000005aecb7c23 */ /* 0x100fe20008010898 */
[--C-:B------:R-:W-:Y:S01]  /*82f0*/  FFMA.FTZ R201, R170, UR5, -R152.reuse ;  /* 0x00000005aac97c23 */ /* 0x100fe20008010898 */
[--C-:B------:R-:W-:Y:S01]  /*8300*/  FFMA.FTZ R197, R162, UR5, -R152.reuse ;  /* 0x00000005a2c57c23 */ /* 0x100fe20008010898 */
[----:B------:R-:W1:Y:S01]  /*8310*/  MUFU.EX2 R209, R209 ;  /* 0x000000d100d17308 */ /* 0x000e620000000800 */
[----:B0-----:R-:W-:Y:S01]  /*8320*/  FFMA.FTZ R165, R2, R14, R21 ;  /* 0x0000000e02a57223 */ /* 0x001fe20000010015 */
        /* <DEDUP_REMOVED lines=8> */
[----:B------:R-:W-:Y:S01]  /*83b0*/  FFMA.FTZ R157, R157, UR5, -R193 ;  /* 0x000000059d9d7c23 */ /* 0x000fe200080108c1 */
[--C-:B------:R-:W-:Y:S01]  /*83c0*/  FFMA.FTZ R193, R154, UR5, -R152.reuse ;  /* 0x000000059ac17c23 */ /* 0x100fe20008010898 */
[----:B------:R-:W-:-:S04]  /*83d0*/  FFMA.FTZ R195, R158, UR5, -R152 ;  /* 0x000000059ec37c23 */ /* 0x000fc80008010898 */
[----:B------:R-:W2:Y:S01]  /*83e0*/  MUFU.EX2 R156, R156 ;  /* 0x0000009c009c7308 */ /* 0x000ea20000000800 */
[----:B-1----:R-:W-:-:S07]  /*83f0*/  FFMA.FTZ R5, R0, R5, R209 ;  /* 0x0000000500057223 */ /* 0x002fce00000100d1 */
[----:B------:R-:W1:Y:S01]  /*8400*/  MUFU.EX2 R210, R210 ;  /* 0x000000d200d27308 */ /* 0x000e620000000800 */
[----:B0-----:R-:W-:-:S07]  /*8410*/  FADD.FTZ R165, R208, R165 ;  /* 0x000000a5d0a57221 */ /* 0x001fce0000010000 */
[----:B------:R-:W0:Y:S01]  /*8420*/  MUFU.EX2 R211, R211 ;  /* 0x000000d300d37308 */ /* 0x000e220000000800 */
[----:B--2---:R-:W-:-:S07]  /*8430*/  FADD.FTZ R14, R156, R5 ;  /* 0x000000059c0e7221 */ /* 0x004fce0000010000 */
[----:B------:R-:W2:Y:S01]  /*8440*/  MUFU.EX2 R189, R189 ;  /* 0x000000bd00bd7308 */ /* 0x000ea20000000800 */
[----:B-1----:R-:W-:-:S07]  /*8450*/  FADD.FTZ R174, R210, R165 ;  /* 0x000000a5d2ae7221 */ /* 0x002fce0000010000 */
        /* <DEDUP_REMOVED lines=11> */
[----:B-1----:R-:W-:Y:S01]  /*8510*/  FADD.FTZ R163, R185, R166 ;  /* 0x000000a6b9a37221 */ /* 0x002fe20000010000 */
[----:B------:R-:W-:-:S06]  /*8520*/  FFMA.FTZ R166, R167, UR5, -R152 ;  /* 0x00000005a7a67c23 */ /* 0x000fcc0008010898 */
        /* <DEDUP_REMOVED lines=15> */
[----:B--2---:R-:W-:Y:S01]  /*8620*/  FADD.FTZ R163, R177, R154 ;  /* 0x0000009ab1a37221 */ /* 0x004fe20000010000 */
[--C-:B------:R-:W-:Y:S01]  /*8630*/  FFMA.FTZ R154, R155, UR5, -R152.reuse ;  /* 0x000000059b9a7c23 */ /* 0x100fe20008010898 */
[----:B------:R-:W-:-:S05]  /*8640*/  FFMA.FTZ R152, R159, UR5, -R152 ;  /* 0x000000059f987c23 */ /* 0x000fca0008010898 */
[----:B------:R-:W2:Y:S01]  /*8650*/  MUFU.EX2 R203, R203 ;  /* 0x000000cb00cb7308 */ /* 0x000ea20000000800 */
[----:B-1----:R-:W-:-:S07]  /*8660*/  FADD.FTZ R14, R170, R5 ;  /* 0x00000005aa0e7221 */ /* 0x002fce0000010000 */
[----:B------:R-:W1:Y:S01]  /*8670*/  MUFU.EX2 R173, R173 ;  /* 0x000000ad00ad7308 */ /* 0x000e620000000800 */
[----:B0-----:R-:W-:Y:S01]  /*8680*/  FADD.FTZ R174, R202, R163 ;  /* 0x000000a3caae7221 */ /* 0x001fe20000010000 */
[----:B------:R-:W-:-:S06]  /*8690*/  IMAD.U32 R163, RZ, RZ, UR6 ;  /* 0x00000006ffa37e24 */ /* 0x000fcc000f8e00ff */
        /* <DEDUP_REMOVED lines=10> */
[----:B------:R-:W-:-:S05]  /*8740*/  @P1 VIADD R14, R163, 0x38840 ;  /* 0x00038840a30e1836 */ /* 0x000fca0000000000 */
[----:B------:R-:W-:Y:S01]  /*8750*/  @P1 PRMT R14, R23, 0x654, R14 ;  /* 0x00000654170e1816 */ /* 0x000fe2000000000e */
[----:B------:R-:W1:Y:S01]  /*8760*/  MUFU.EX2 R198, R198 ;  /* 0x000000c600c67308 */ /* 0x000e620000000800 */
[----:B0-----:R-:W-:Y:S02]  /*8770*/  FADD.FTZ R155, R169, R158 ;  /* 0x0000009ea99b7221 */ /* 0x001fe40000010000 */
[----:B------:R0:W-:Y:S05]  /*8780*/  @P1 SYNCS.ARRIVE.TRANS64.RED.A1T0 RZ, [R14+URZ], RZ ;  /* 0x000000ff0eff19a7 */ /* 0x0001ea000810043f */
[----:B------:R-:W3:Y:S01]  /*8790*/  MUFU.EX2 R199, R199 ;  /* 0x000000c700c77308 */ /* 0x000ee20000000800 */
[----:B--2---:R-:W-:-:S07]  /*87a0*/  FADD.FTZ R158, R162, R5 ;  /* 0x00000005a29e7221 */ /* 0x004fce0000010000 */
[----:B------:R-:W2:Y:S01]  /*87b0*/  MUFU.EX2 R161, R161 ;  /* 0x000000a100a17308 */ /* 0x000ea20000000800 */
[----:B-1----:R-:W-:-:S07]  /*87c0*/  FADD.FTZ R174, R198, R155 ;  /* 0x0000009bc6ae7221 */ /* 0x002fce0000010000 */
[----:B------:R-:W0:Y:S01]  /*87d0*/  MUFU.EX2 R166, R166 ;  /* 0x000000a600a67308 */ /* 0x000e220000000800 */
[----:B---3--:R-:W-:-:S07]  /*87e0*/  FADD.FTZ R5, R199, R158 ;  /* 0x0000009ec7057221 */ /* 0x008fce0000010000 */
[----:B------:R-:W1:Y:S01]  /*87f0*/  MUFU.EX2 R192, R192 ;  /* 0x000000c000c07308 */ /* 0x000e620000000800 */
[----:B--2---:R-:W-:-:S07]  /*8800*/  FADD.FTZ R155, R161, R174 ;  /* 0x000000aea19b7221 */ /* 0x004fce0000010000 */
[----:B------:R-:W2:Y:S01]  /*8810*/  MUFU.EX2 R193, R193 ;  /* 0x000000c100c17308 */ /* 0x000ea20000000800 */
[----:B0-----:R-:W-:-:S07]  /*8820*/  FADD.FTZ R14, R166, R5 ;  /* 0x00000005a60e7221 */ /* 0x001fce0000010000 */
[----:B------:R-:W0:Y:S01]  /*8830*/  MUFU.EX2 R153, R153 ;  /* 0x0000009900997308 */ /* 0x000e220000000800 */
[----:B-1----:R-:W-:-:S07]  /*8840*/  FADD.FTZ R158, R192, R155 ;  /* 0x0000009bc09e7221 */ /* 0x002fce0000010000 */
        /* <DEDUP_REMOVED lines=9> */
[----:B0-----:R-:W-:Y:S01]  /*88e0*/  FADD.FTZ R5, R195, R14 ;  /* 0x0000000ec3057221 */ /* 0x001fe20000010000 */
[----:B-1----:R-:W-:-:S03]  /*88f0*/  FADD.FTZ R14, R157, R158 ;  /* 0x0000009e9d0e7221 */ /* 0x002fc60000010000 */
[----:B--2---:R-:W-:Y:S01]  /*8900*/  FADD.FTZ R5, R152, R5 ;  /* 0x0000000598057221 */ /* 0x004fe20000010000 */
[----:B------:R-:W-:Y:S06]  /*8910*/  @!P0 BRA `(.L_x_212) ;  /* 0x0000000000048947 */ /* 0x000fec0003800000 */
[----:B------:R-:W-:Y:S01]  /*8920*/  BPT.TRAP 0x1 ;  /* 0x000000040000795c */ /* 0x000fe20000300000 */
.L_x_212:
[----:B------:R-:W-:Y:S01]  /*8930*/  ISETP.NE.AND P1, PT, R18, RZ, PT ;  /* 0x000000ff1200720c */ /* 0x000fe20003f25270 */
[----:B------:R-:W-:Y:S01]  /*8940*/  IMAD.U32 R155, RZ, RZ, UR4 ;  /* 0x00000004ff9b7e24 */ /* 0x000fe2000f8e00ff */
[----:B------:R-:W-:Y:S01]  /*8950*/  R2UR UR6, R20 ;  /* 0x00000000140672ca */ /* 0x000fe200000e0000 */
[----:B------:R-:W-:Y:S01]  /*8960*/  UMOV UR61, UR60 ;  /* 0x0000003c003d7c82 */ /* 0x000fe20008000000 */
[----:B------:R-:W-:Y:S01]  /*8970*/  F2FP.F16.F32.PACK_AB R208, R208, R21 ;  /* 0x00000015d0d0723e */ /* 0x000fe200000000ff */
[----:B------:R-:W-:Y:S01]  /*8980*/  IMAD.MOV.U32 R232, RZ, RZ, R3 ;  /* 0x000000ffffe87224 */ /* 0x000fe200078e0003 */
[----:B------:R-:W-:Y:S01]  /*8990*/  F2FP.F16.F32.PACK_AB R209, R156, R209 ;  /* 0x000000d19cd1723e */ /* 0x000fe200000000ff */
[----:B------:R-:W-:Y:S01]  /*89a0*/  IMAD.MOV.U32 R21, RZ, RZ, R4 ;  /* 0x000000ffff157224 */ /* 0x000fe200078e0004 */
[----:B------:R-:W-:Y:S02]  /*89b0*/  F2FP.F16.F32.PACK_AB R210, R189, R210 ;  /* 0x000000d2bdd2723e */ /* 0x000fe400000000ff */
[----:B------:R-:W-:-:S02]  /*89c0*/  F2FP.F16.F32.PACK_AB R211, R160, R211 ;  /* 0x000000d3a0d3723e */ /* 0x000fc400000000ff */
[----:B------:R-:W-:Y:S01]  /*89d0*/  F2FP.F16.F32.PACK_AB R204, R185, R204 ;  /* 0x000000ccb9cc723e */ /* 0x000fe200000000ff */
[----:B------:R-:W-:Y:S01]  /*89e0*/  @P1 VIADD R155, R155, 0x38860 ;  /* 0x000388609b9b1836 */ /* 0x000fe20000000000 */
[----:B------:R-:W-:Y:S01]  /*89f0*/  F2FP.F16.F32.PACK_AB R205, R164, R205 ;  /* 0x000000cda4cd723e */ /* 0x000fe200000000ff */
[----:B------:R-:W-:Y:S01]  /*8a00*/  UIADD3 UR4, UR6, -0x1, URZ ;  /* 0xffffffff06047890 */ /* 0x000fe2000fffe03f */
[----:B------:R-:W-:Y:S02]  /*8a10*/  F2FP.F16.F32.PACK_AB R206, R181, R206 ;  /* 0x000000ceb5ce723e */ /* 0x000fe400000000ff */
[----:B------:R-:W-:Y:S02]  /*8a20*/  @P1 PRMT R155, R22, 0x654, R155 ;  /* 0x00000654169b1816 */ /* 0x000fe4000000009b */
[----:B------:R-:W-:Y:S01]  /*8a30*/  F2FP.F16.F32.PACK_AB R207, R168, R207 ;  /* 0x000000cfa8cf723e */ /* 0x000fe200000000ff */
[----:B------:R-:W-:Y:S01]  /*8a40*/  IMAD.U32 R20, RZ, RZ, UR4 ;  /* 0x00000004ff147e24 */ /* 0x000fe2000f8e00ff */
[----:B------:R0:W-:Y:S01]  /*8a50*/  @P1 SYNCS.ARRIVE.TRANS64.RED.A1T0 RZ, [R155+URZ], RZ ;  /* 0x000000ff9bff19a7 */ /* 0x0001e2000810043f */
[----:B------:R-:W-:-:S02]  /*8a60*/  ISETP.LT.AND P1, PT, RZ, UR6, PT ;  /* 0x00000006ff007c0c */ /* 0x000fc4000bf21270 */
[----:B------:R-:W-:Y:S02]  /*8a70*/  R2UR UR6, R16 ;  /* 0x00000000100672ca */ /* 0x000fe400000e0000 */
[----:B------:R-:W-:Y:S02]  /*8a80*/  F2FP.F16.F32.PACK_AB R200, R177, R200 ;  /* 0x000000c8b1c8723e */ /* 0x000fe400000000ff */
[----:B------:R-:W-:Y:S02]  /*8a90*/  F2FP.F16.F32.PACK_AB R201, R170, R201 ;  /* 0x000000c9aac9723e */ /* 0x000fe400000000ff */
[----:B------:R-:W-:Y:S02]  /*8aa0*/  F2FP.F16.F32.PACK_AB R202, R173, R202 ;  /* 0x000000caadca723e */ /* 0x000fe400000000ff */
[----:B------:R-:W-:Y:S02]  /*8ab0*/  F2FP.F16.F32.PACK_AB R203, R172, R203 ;  /* 0x000000cbaccb723e */ /* 0x000fe400000000ff */
[----:B------:R-:W-:-:S02]  /*8ac0*/  F2FP.F16.F32.PACK_AB R196, R169, R196 ;  /* 0x000000c4a9c4723e */ /* 0x000fc400000000ff */
[----:B------:R-:W-:Y:S01]  /*8ad0*/  F2FP.F16.F32.PACK_AB R197, R162, R197 ;  /* 0x000000c5a2c5723e */ /* 0x000fe200000000ff */
[----:B------:R-:W-:Y:S01]  /*8ae0*/  IMAD.U32 R234, RZ, RZ, UR6 ;  /* 0x00000006ffea7e24 */ /* 0x000fe2000f8e00ff */
[----:B------:R-:W-:Y:S02]  /*8af0*/  F2FP.F16.F32.PACK_AB R198, R161, R198 ;  /* 0x000000c6a1c6723e */ /* 0x000fe400000000ff */
[----:B------:R-:W-:Y:S02]  /*8b00*/  F2FP.F16.F32.PACK_AB R199, R166, R199 ;  /* 0x000000c7a6c7723e */ /* 0x000fe400000000ff */
[----:B------:R-:W-:Y:S02]  /*8b10*/  F2FP.F16.F32.PACK_AB R192, R153, R192 ;  /* 0x000000c099c0723e */ /* 0x000fe400000000ff */
[----:B------:R-:W-:Y:S02]  /*8b20*/  F2FP.F16.F32.PACK_AB R193, R154, R193 ;  /* 0x000000c19ac1723e */ /* 0x000fe400000000ff */
[----:B------:R-:W-:-:S02]  /*8b30*/  F2FP.F16.F32.PACK_AB R194, R157, R194 ;  /* 0x000000c29dc2723e */ /* 0x000fc400000000ff */
[----:B------:R-:W-:Y:S01]  /*8b40*/  F2FP.F16.F32.PACK_AB R195, R152, R195 ;  /* 0x000000c398c3723e */ /* 0x000fe200000000ff */
[----:B0-----:R-:W-:Y:S06]  /*8b50*/  @P1 BRA `(.L_x_213) ;  /* 0xffffffc400601947 */ /* 0x001fec000383ffff */
.L_x_202:
        /* <DEDUP_REMOVED lines=131> */
.L_x_214:
        /* <DEDUP_REMOVED lines=10> */
.L_x_215:
[----:B-1----:R-:W-:Y:S05]  /*9430*/  @P1 BRA `(.L_x_216) ;  /* 0x0000000000081947 */ /* 0x002fea0003800000 */
[----:B------:R-:W1:Y:S02]  /*9440*/  SYNCS.PHASECHK.TRANS64.TRYWAIT P1, [UR9+0x38850], R0 ;  /* 0x03885000ff0075a7 */ /* 0x000e640008020149 */
[----:B-1----:R-:W-:Y:S05]  /*9450*/  @!P1 BRA `(.L_x_217) ;  /* 0x0000008000a89947 */ /* 0x002fea0003800000 */
.L_x_216:
[----:B------:R-:W-:Y:S01]  /*9460*/  UIADD3 UR6, UR4, 0x400, URZ ;  /* 0x0000040004067890 */ /* 0x000fe2000fffe03f */
[----:B------:R-:W-:Y:S01]  /*9470*/  WARPGROUP.ARRIVE ;  /* 0x00000000000079c5 */ /* 0x000fe20000000000 */
[----:B------:R-:W-:Y:S01]  /*9480*/  UMOV UR7, 0x40000040 ;  /* 0x4000004000077882 */ /* 0x000fe20000000000 */
[----:B-1----:R-:W1:Y:S01]  /*9490*/  SHFL.BFLY PT, R7, R14, 0x2, 0x1f ;  /* 0x0c401f000e077f89 */ /* 0x002e6200000e0000 */
[----:B------:R-:W-:Y:S01]  /*94a0*/  USHF.R.U32.HI UR6, URZ, 0x4, UR6 ;  /* 0x000000043f067899 */ /* 0x000fe20008011606 */
[----:B------:R-:W-:Y:S02]  /*94b0*/  IMAD.MOV.U32 R6, RZ, RZ, RZ ;  /* 0x000000ffff067224 */ /* 0x000fe400078e00ff */
[----:B0-----:R-:W0:Y:S01]  /*94c0*/  SHFL.BFLY PT, R0, R5, 0x2, 0x1f ;  /* 0x0c401f0005007f89 */ /* 0x001e2200000e0000 */
[----:B------:R-:W-:Y:S01]  /*94d0*/  ULOP3.LUT UR6, UR6, 0x3fff, URZ, 0xc0, !UPT ;  /* 0x00003fff06067892 */ /* 0x000fe2000f8ec03f */
[----:B------:R-:W-:-:S03]  /*94e0*/  IMAD.U32 R13, RZ, RZ, UR5 ;  /* 0x00000005ff0d7e24 */ /* 0x000fc6000f8e00ff */
[----:B------:R-:W-:-:S04]  /*94f0*/  ULOP3.LUT UR6, UR6, 0x2800000, URZ, 0xfc, !UPT ;  /* 0x0280000006067892 */ /* 0x000fc8000f8efc3f */
[----:B------:R-:W-:-:S07]  /*9500*/  UIMAD UR8, UR60, 0xa00, UR6 ;  /* 0x00000a003c0878a4 */ /* 0x000fce000f8e0206 */
[----:B------:R-:W-:Y:S02]  /*9510*/  UMOV UR6, UR8 ;  /* 0x0000000800067c82 */ /* 0x000fe40008000000 */
[----:B------:R-:W-:Y:S01]  /*9520*/  HGMMA.64x256x16.F32 R24, R208, gdesc[UR4].tnspB, R24, gsb0 ;  /* 0x43e00004d0187df0 */ /* 0x000fe20008000818 */
[----:B------:R-:W-:Y:S01]  /*9530*/  UIADD3 UR6, UR8, 0x80, URZ ;  /* 0x0000008008067890 */ /* 0x000fe2000fffe03f */
[----:B-1----:R-:W-:Y:S01]  /*9540*/  FADD.FTZ R7, R7, R14 ;  /* 0x0000000e07077221 */ /* 0x002fe20000010000 */
[----:B------:R-:W-:Y:S01]  /*9550*/  UMOV UR7, 0x40000040 ;  /* 0x4000004000077882 */ /* 0x000fe20000000000 */
[----:B0-----:R-:W-:Y:S01]  /*9560*/  FADD.FTZ R2, R0, R5 ;  /* 0x0000000500027221 */ /* 0x001fe20000010000 */
[----:B------:R-:W-:Y:S02]  /*9570*/  IMAD.MOV.U32 R5, RZ, RZ, RZ ;  /* 0x000000ffff057224 */ /* 0x000fe400078e00ff */
[----:B------:R-:W0:Y:S04]  /*9580*/  SHFL.BFLY PT, R0, R7, 0x1, 0x1f ;  /* 0x0c201f0007007f89 */ /* 0x000e2800000e0000 */
[----:B------:R-:W1:Y:S01]  /*9590*/  SHFL.BFLY PT, R9, R2, 0x1, 0x1f ;  /* 0x0c201f0002097f89 */ /* 0x000e6200000e0000 */
[----:B0-----:R-:W-:Y:S01]  /*95a0*/  FADD.FTZ R11, R7, R0 ;  /* 0x00000000070b7221 */ /* 0x001fe20000010000 */
[----:B------:R-:W-:-:S02]  /*95b0*/  IMAD.U32 R7, RZ, RZ, UR5 ;  /* 0x00000005ff077e24 */ /* 0x000fc4000f8e00ff */
[----:B------:R-:W-:Y:S02]  /*95c0*/  IMAD.MOV.U32 R0, RZ, RZ, -0x800000 ;  /* 0xff800000ff007424 */ /* 0x000fe400078e00ff */
[----:B-1----:R-:W-:Y:S01]  /*95d0*/  FADD.FTZ R12, R2, R9 ;  /* 0x00000009020c7221 */ /* 0x002fe20000010000 */
[----:B------:R-:W-:Y:S01]  /*95e0*/  FSETP.NE.FTZ.AND P1, PT, R11, RZ, PT ;  /* 0x000000ff0b00720b */ /* 0x000fe20003f35000 */
[----:B------:R-:W-:-:S03]  /*95f0*/  IMAD.MOV.U32 R2, RZ, RZ, -0x800000 ;  /* 0xff800000ff027424 */ /* 0x000fc600078e00ff */
[----:B------:R-:W-:-:S09]  /*9600*/  FSETP.NE.FTZ.AND P2, PT, R12, RZ, PT ;  /* 0x000000ff0c00720b */ /* 0x000fd20003f55000 */
[----:B------:R-:W0:Y:S01]  /*9610*/  @P1 MUFU.LG2 R8, R11 ;  /* 0x0000000b00081308 */ /* 0x000e220000000c00 */
[----:B------:R-:W-:-:S03]  /*9620*/  @P1 FMUL.FTZ R7, R7, 0.69314718246459960938 ;  /* 0x3f31721807071820 */ /* 0x000fc60000410000 */
[----:B------:R-:W-:-:S04]  /*9630*/  @P2 FMUL.FTZ R13, R13, 0.69314718246459960938 ;  /* 0x3f3172180d0d2820 */ /* 0x000fc80000410000 */
[----:B------:R-:W1:Y:S08]  /*9640*/  @P2 MUFU.LG2 R9, R12 ;  /* 0x0000000c00092308 */ /* 0x000e700000000c00 */
[----:B------:R2:W3:Y:S01]  /*9650*/  @P1 MUFU.RCP R6, R11 ;  /* 0x0000000b00061308 */ /* 0x0004e20000001000 */
[----:B0-----:R-:W-:-:S04]  /*9660*/  @P1 FMUL.FTZ R8, R8, 0.69314718246459960938 ;  /* 0x3f31721808081820 */ /* 0x001fc80000410000 */
[----:B------:R-:W-:-:S03]  /*9670*/  @P1 FFMA.FTZ R2, R7, R4, R8 ;  /* 0x0000000407021223 */ /* 0x000fc60000010008 */
[----:B------:R2:W0:Y:S01]  /*9680*/  @P2 MUFU.RCP R5, R12 ;  /* 0x0000000c00052308 */ /* 0x0004220000001000 */
[----:B-1----:R-:W-:-:S04]  /*9690*/  @P2 FMUL.FTZ R10, R9, 0.69314718246459960938 ;  /* 0x3f317218090a2820 */ /* 0x002fc80000410000 */
        /* <DEDUP_REMOVED lines=18> */
[----:B------:R-:W-:Y:S01]  /*97c0*/  UMOV UR7, 0x40000040 ;  /* 0x4000004000077882 */ /* 0x000fe20000000000 */
[----:B------:R-:W-:Y:S02]  /*97d0*/  WARPGROUP.DEPBAR.LE gsb0, 0x0 ;  /* 0x00008000000079c5 */ /* 0x000fe40000010000 */
[----:B------:R-:W-:-:S15]  /*97e0*/  WARPGROUP.ARRIVE ;  /* 0x00000000000079c5 */ /* 0x000fde0000000000 */
[----:B------:R-:W-:-:S08]  /*97f0*/  NOP ;  /* 0x0000000000007918 */ /* 0x000fd00000000000 */
[----:B------:R-:W-:Y:S03]  /*9800*/  HGMMA.64x256x16.F32 R24, R192, gdesc[UR4].tnspB, R24, gsb0 ;  /* 0x43e00004c0187df0 */ /* 0x000fe60008000818 */
[----:B------:R-:W-:Y:S02]  /*9810*/  WARPGROUP.DEPBAR.LE gsb0, 0x0 ;  /* 0x00008000000079c5 */ /* 0x000fe40000010000 */
[----:B0-23--:R-:W-:Y:S05]  /*9820*/  @!P0 BRA `(.L_x_218) ;  /* 0x0000000000048947 */ /* 0x00dfea0003800000 */
[----:B------:R-:W-:Y:S01]  /*9830*/  BPT.TRAP 0x1 ;  /* 0x000000040000795c */ /* 0x000fe20000300000 */
.L_x_218:
[----:B------:R-:W0:Y:S01]  /*9840*/  S2UR UR5, SR_SWINHI ;  /* 0x00000000000579c3 */ /* 0x000e220000002f00 */
[----:B------:R-:W-:Y:S01]  /*9850*/  ISETP.NE.AND P0, PT, R18, RZ, PT ;  /* 0x000000ff1200720c */ /* 0x000fe20003f05270 */
[----:B------:R-:W-:Y:S02]  /*9860*/  IMAD.U32 R7, RZ, RZ, UR9 ;  /* 0x00000009ff077e24 */ /* 0x000fe4000f8e00ff */
        /* <DEDUP_REMOVED lines=11> */
[----:B------:R-:W-:-:S02]  /*9920*/  @P0 VIADD R7, R7, 0x38860 ;  /* 0x0003886007070836 */ /* 0x000fc40000000000 */
[-C--:B------:R-:W-:Y:S01]  /*9930*/  FMUL.FTZ R185, R125, R6.reuse ;  /* 0x000000067db97220 */ /* 0x080fe20000410000 */
[----:B------:R-:W-:Y:S01]  /*9940*/  FMUL.FTZ R184, R129, R6 ;  /* 0x0000000681b87220 */ /* 0x000fe20000410000 */
[-C--:B------:R-:W-:Y:S01]  /*9950*/  FMUL.FTZ R27, R27, R5.reuse ;  /* 0x000000051b1b7220 */ /* 0x080fe20000410000 */
[-C--:B------:R-:W-:Y:S01]  /*9960*/  FMUL.FTZ R26, R26, R5.reuse ;  /* 0x000000051a1a7220 */ /* 0x080fe20000410000 */
[----:B------:R-:W-:Y:S01]  /*9970*/  @P0 PRMT R7, R22, 0x654, R7 ;  /* 0x0000065416070816 */ /* 0x000fe20000000007 */
[-C--:B------:R-:W-:Y:S01]  /*9980*/  FMUL.FTZ R3, R31, R5.reuse ;  /* 0x000000051f037220 */ /* 0x080fe20000410000 */
[-C--:B------:R-:W-:Y:S01]  /*9990*/  FMUL.FTZ R21, R30, R5.reuse ;  /* 0x000000051e157220 */ /* 0x080fe20000410000 */
[-C--:B------:R-:W-:Y:S01]  /*99a0*/  FMUL.FTZ R35, R35, R5.reuse ;  /* 0x0000000523237220 */ /* 0x080fe20000410000 */
[-C--:B------:R-:W-:Y:S01]  /*99b0*/  FMUL.FTZ R34, R34, R5.reuse ;  /* 0x0000000522227220 */ /* 0x080fe20000410000 */
[----:B------:R-:W-:Y:S01]  /*99c0*/  UMOV UR6, UR4 ;  /* 0x0000000400067c82 */ /* 0x000fe20008000000 */
[----:B0-----:R-:W-:Y:S01]  /*99d0*/  UMOV UR7, UR5 ;  /* 0x0000000500077c82 */ /* 0x001fe20008000000 */
[----:B------:R-:W-:Y:S01]  /*99e0*/  FMUL.FTZ R39, R39, R5 ;  /* 0x0000000527277220 */ /* 0x000fe20000410000 */
[----:B------:R-:W-:-:S02]  /*99f0*/  IMAD.U32 R164, RZ, RZ, UR6 ;  /* 0x00000006ffa47e24 */ /* 0x000fc4000f8e00ff */
[-C--:B------:R-:W-:Y:S01]  /*9a00*/  FMUL.FTZ R38, R38, R5.reuse ;  /* 0x0000000526267220 */ /* 0x080fe20000410000 */
[----:B------:R-:W-:Y:S02]  /*9a10*/  IMAD.U32 R165, RZ, RZ, UR7 ;  /* 0x00000007ffa57e24 */ /* 0x000fe4000f8e00ff */
[-C--:B------:R-:W-:Y:S01]  /*9a20*/  FMUL.FTZ R43, R43, R5.reuse ;  /* 0x000000052b2b7220 */ /* 0x080fe20000410000 */
[-C--:B------:R-:W-:Y:S01]  /*9a30*/  FMUL.FTZ R42, R42, R5.reuse ;  /* 0x000000052a2a7220 */ /* 0x080fe20000410000 */
[----:B------:R-:W-:Y:S01]  /*9a40*/  FMUL.FTZ R47, R47, R5 ;  /* 0x000000052f2f7220 */ /* 0x000fe20000410000 */
[----:B------:R-:W-:-:S04]  /*9a50*/  IMAD.WIDE R12, R226, 0x2, R164 ;  /* 0x00000002e20c7825 */ /* 0x000fc800078e02a4 */
[-C--:B------:R-:W-:Y:S01]  /*9a60*/  FMUL.FTZ R46, R46, R5.reuse ;  /* 0x000000052e2e7220 */ /* 0x080fe20000410000 */
[-C--:B------:R-:W-:Y:S01]  /*9a70*/  FMUL.FTZ R51, R51, R5.reuse ;  /* 0x0000000533337220 */ /* 0x080fe20000410000 */
[-C--:B------:R-:W-:Y:S01]  /*9a80*/  FMUL.FTZ R50, R50, R5.reuse ;  /* 0x0000000532327220 */ /* 0x080fe20000410000 */
[-C--:B------:R-:W-:Y:S01]  /*9a90*/  FMUL.FTZ R55, R55, R5.reuse ;  /* 0x0000000537377220 */ /* 0x080fe20000410000 */
[----:B------:R-:W-:Y:S01]  /*9aa0*/  IADD3 R11, P3, R12, 0xc060, RZ ;  /* 0x0000c0600c0b7810 */ /* 0x000fe20007f7e0ff */
[-C--:B------:R-:W-:Y:S01]  /*9ab0*/  FMUL.FTZ R54, R54, R5.reuse ;  /* 0x0000000536367220 */ /* 0x080fe20000410000 */
[-C--:B------:R-:W-:Y:S01]  /*9ac0*/  FMUL.FTZ R59, R59, R5.reuse ;  /* 0x000000053b3b7220 */ /* 0x080fe20000410000 */
[-C--:B------:R-:W-:Y:S01]  /*9ad0*/  FMUL.FTZ R58, R58, R5.reuse ;  /* 0x000000053a3a7220 */ /* 0x080fe20000410000 */
[----:B------:R-:W-:Y:S01]  /*9ae0*/  LOP3.LUT R4, R11, 0x380, RZ, 0xc0, !PT ;  /* 0x000003800b047812 */ /* 0x000fe200078ec0ff */
        /* <DEDUP_REMOVED lines=49> */
[----:B------:R0:W-:Y:S01]  /*9e00*/  @P0 SYNCS.ARRIVE.TRANS64.RED.A1T0 RZ, [R7+URZ], RZ ;  /* 0x000000ff07ff09a7 */ /* 0x0001e2000810043f */
[----:B------:R-:W-:Y:S01]  /*9e10*/  IMAD.X R5, RZ, RZ, R13, P3 ;  /* 0x000000ffff057224 */ /* 0x000fe200018e060d */
[----:B------:R-:W-:Y:S01]  /*9e20*/  SHF.R.U64 R4, R4, 0x3, RZ ;  /* 0x0000000304047819 */ /* 0x000fe200000012ff */
[----:B------:R-:W-:Y:S01]  /*9e30*/  IMAD R9, R220, 0x40, R17 ;  /* 0x00000040dc097824 */ /* 0x000fe200078e0211 */
[C---:B------:R-:W-:Y:S01]  /*9e40*/  IADD3 R115, P4, R12.reuse, 0xc040, RZ ;  /* 0x0000c0400c737810 */ /* 0x040fe20007f9e0ff */
[----:B------:R-:W-:Y:S01]  /*9e50*/  FMUL.FTZ R199, R53, R6 ;  /* 0x0000000635c77220 */ /* 0x000fe20000410000 */
[C---:B------:R-:W-:Y:S01]  /*9e60*/  IADD3 R111, P5, R12.reuse, 0xc020, RZ ;  /* 0x0000c0200c6f7810 */ /* 0x040fe20007fbe0ff */
[----:B------:R-:W-:Y:S01]  /*9e70*/  IMAD.WIDE R164, R9, 0x2, R164 ;  /* 0x0000000209a47825 */ /* 0x000fe200078e02a4 */
[----:B------:R-:W-:-:S03]  /*9e80*/  IADD3 R107, P6, R12, 0xc000, RZ ;  /* 0x0000c0000c6b7810 */ /* 0x000fc60007fde0ff */
[-C--:B------:R-:W-:Y:S01]  /*9e90*/  FMUL.FTZ R198, R57, R6.reuse ;  /* 0x0000000639c67220 */ /* 0x080fe20000410000 */
[C---:B------:R-:W-:Y:S01]  /*9ea0*/  IADD3 R69, P0, R12.reuse, 0x8060, RZ ;  /* 0x000080600c457810 */ /* 0x040fe20007f1e0ff */
[----:B------:R-:W-:Y:S01]  /*9eb0*/  FMUL.FTZ R197, R61, R6 ;  /* 0x000000063dc57220 */ /* 0x000fe20000410000 */
[C---:B------:R-:W-:Y:S01]  /*9ec0*/  IADD3 R31, P1, R12.reuse, 0x20, RZ ;  /* 0x000000200c1f7810 */ /* 0x040fe20007f3e0ff */
[--C-:B0-----:R-:W-:Y:S01]  /*9ed0*/  IMAD.X R7, RZ, RZ, R13.reuse, P4 ;  /* 0x000000ffff077224 */ /* 0x101fe200020e060d */
[C---:B------:R-:W-:Y:S01]  /*9ee0*/  IADD3 R56, P2, R12.reuse, 0x8040, RZ ;  /* 0x000080400c387810 */ /* 0x040fe20007f5e0ff */
[--C-:B------:R-:W-:Y:S01]  /*9ef0*/  IMAD.X R9, RZ, RZ, R13.reuse, P5 ;  /* 0x000000ffff097224 */ /* 0x100fe200028e060d */
[C---:B------:R-:W-:Y:S01]  /*9f00*/  IADD3 R65, P3, R12.reuse, 0x8020, RZ ;  /* 0x000080200c417810 */ /* 0x040fe20007f7e0ff */
[--C-:B------:R-:W-:Y:S01]  /*9f10*/  IMAD.X R135, RZ, RZ, R13.reuse, P0 ;  /* 0x000000ffff877224 */ /* 0x100fe200000e060d */
[----:B------:R-:W-:Y:S01]  /*9f20*/  LOP3.LUT R131, R12, 0x380, RZ, 0xc0, !PT ;  /* 0x000003800c837812 */ /* 0x000fe200078ec0ff */
[--C-:B------:R-:W-:Y:S01]  /*9f30*/  IMAD.X R139, RZ, RZ, R13.reuse, P1 ;  /* 0x000000ffff8b7224 */ /* 0x100fe200008e060d */
[----:B------:R-:W-:Y:S01]  /*9f40*/  LOP3.LUT R4, R4, R11, RZ, 0x3c, !PT ;  /* 0x0000000b04047212 */ /* 0x000fe200078e3cff */
[--C-:B------:R-:W-:Y:S01]  /*9f50*/  IMAD.X R11, RZ, RZ, R13.reuse, P6 ;  /* 0x000000ffff0b7224 */ /* 0x100fe200030e060d */
[C---:B------:R-:W-:Y:S01]  /*9f60*/  IADD3 R30, P4, R12.reuse, 0x8000, RZ ;  /* 0x000080000c1e7810 */ /* 0x040fe20007f9e0ff */
        /* <DEDUP_REMOVED lines=14> */
[----:B------:R-:W-:-:S02]  /*a050*/  IMAD.X R161, RZ, RZ, R13, P2 ;  /* 0x000000ffffa17224 */ /* 0x000fc400010e060d */
[----:B------:R-:W-:Y:S01]  /*a060*/  FMUL.FTZ R183, R52, R6 ;  /* 0x0000000634b77220 */ /* 0x000fe20000410000 */
[--C-:B------:R-:W-:Y:S01]  /*a070*/  IMAD.X R163, RZ, RZ, R13.reuse, P3 ;  /* 0x000000ffffa37224 */ /* 0x100fe200018e060d */
[----:B------:R-:W-:Y:S01]  /*a080*/  LOP3.LUT R130, R131, R12, RZ, 0x3c, !PT ;  /* 0x0000000c83827212 */ /* 0x000fe200078e3cff */
[----:B------:R-:W-:Y:S01]  /*a090*/  IMAD.MOV.U32 R131, RZ, RZ, R13 ;  /* 0x000000ffff837224 */ /* 0x000fe200078e000d */
[----:B------:R-:W-:Y:S01]  /*a0a0*/  LOP3.LUT R13, R56, 0x380, RZ, 0xc0, !PT ;  /* 0x00000380380d7812 */ /* 0x000fe200078ec0ff */
[-C--:B------:R-:W-:Y:S01]  /*a0b0*/  FMUL.FTZ R25, R25, R6.reuse ;  /* 0x0000000619197220 */ /* 0x080fe20000410000 */
[----:B------:R-:W-:Y:S01]  /*a0c0*/  LOP3.LUT R12, R31, 0x380, RZ, 0xc0, !PT ;  /* 0x000003801f0c7812 */ /* 0x000fe200078ec0ff */
[-C--:B------:R-:W-:Y:S01]  /*a0d0*/  FMUL.FTZ R24, R24, R6.reuse ;  /* 0x0000000618187220 */ /* 0x080fe20000410000 */
[----:B------:R-:W-:Y:S01]  /*a0e0*/  SHF.R.U64 R13, R13, 0x3, RZ ;  /* 0x000000030d0d7819 */ /* 0x000fe200000012ff */
[-C--:B------:R-:W-:Y:S01]  /*a0f0*/  FMUL.FTZ R29, R29, R6.reuse ;  /* 0x000000061d1d7220 */ /* 0x080fe20000410000 */
[----:B------:R-:W-:Y:S01]  /*a100*/  SHF.R.U64 R12, R12, 0x3, RZ ;  /* 0x000000030c0c7819 */ /* 0x000fe200000012ff */
[----:B------:R-:W-:Y:S01]  /*a110*/  FMUL.FTZ R28, R28, R6 ;  /* 0x000000061c1c7220 */ /* 0x000fe20000410000 */
[----:B------:R-:W-:Y:S01]  /*a120*/  LOP3.LUT R142, R13, R56, RZ, 0x3c, !PT ;  /* 0x000000380d8e7212 */ /* 0x000fe200078e3cff */
[-C--:B------:R-:W-:Y:S01]  /*a130*/  FMUL.FTZ R33, R33, R6.reuse ;  /* 0x0000000621217220 */ /* 0x080fe20000410000 */
[----:B------:R-:W-:Y:S01]  /*a140*/  LOP3.LUT R13, R30, 0x380, RZ, 0xc0, !PT ;  /* 0x000003801e0d7812 */ /* 0x000fe200078ec0ff */
[-C--:B------:R-:W-:Y:S01]  /*a150*/  FMUL.FTZ R32, R32, R6.reuse ;  /* 0x0000000620207220 */ /* 0x080fe20000410000 */
[----:B------:R-:W-:Y:S01]  /*a160*/  LOP3.LUT R138, R12, R31, RZ, 0x3c, !PT ;  /* 0x0000001f0c8a7212 */ /* 0x000fe200078e3cff */
[-C--:B------:R-:W-:Y:S01]  /*a170*/  FMUL.FTZ R36, R36, R6.reuse ;  /* 0x0000000624247220 */ /* 0x080fe20000410000 */
[----:B------:R-:W-:Y:S01]  /*a180*/  SHF.R.U64 R13, R13, 0x3, RZ ;  /* 0x000000030d0d7819 */ /* 0x000fe200000012ff */
[-C--:B------:R-:W-:Y:S01]  /*a190*/  FMUL.FTZ R41, R41, R6.reuse ;  /* 0x0000000629297220 */ /* 0x080fe20000410000 */
[----:B------:R-:W-:Y:S01]  /*a1a0*/  LOP3.LUT R12, R61, 0x380, RZ, 0xc0, !PT ;  /* 0x000003803d0c7812 */ /* 0x000fe200078ec0ff */
[----:B------:R-:W-:Y:S01]  /*a1b0*/  FMUL.FTZ R40, R40, R6 ;  /* 0x0000000628287220 */ /* 0x000fe20000410000 */
[----:B------:R-:W-:Y:S01]  /*a1c0*/  LOP3.LUT R150, R13, R30, RZ, 0x3c, !PT ;  /* 0x0000001e0d967212 */ /* 0x000fe200078e3cff */
[-C--:B------:R-:W-:Y:S01]  /*a1d0*/  FMUL.FTZ R44, R44, R6.reuse ;  /* 0x000000062c2c7220 */ /* 0x080fe20000410000 */
[----:B------:R-:W-:Y:S01]  /*a1e0*/  LOP3.LUT R30, R57, 0x380, RZ, 0xc0, !PT ;  /* 0x00000380391e7812 */ /* 0x000fe200078ec0ff */
[-C--:B------:R-:W-:Y:S01]  /*a1f0*/  FMUL.FTZ R49, R49, R6.reuse ;  /* 0x0000000631317220 */ /* 0x080fe20000410000 */
[----:B------:R-:W-:Y:S01]  /*a200*/  LOP3.LUT R52, R65, 0x380, RZ, 0xc0, !PT ;  /* 0x0000038041347812 */ /* 0x000fe200078ec0ff */
[-C--:B------:R-:W-:Y:S01]  /*a210*/  FMUL.FTZ R48, R48, R6.reuse ;  /* 0x0000000630307220 */ /* 0x080fe20000410000 */
[----:B------:R-:W-:Y:S01]  /*a220*/  SHF.R.U64 R12, R12, 0x3, RZ ;  /* 0x000000030c0c7819 */ /* 0x000fe200000012ff */
[-C--:B------:R-:W-:Y:S01]  /*a230*/  FMUL.FTZ R181, R60, R6.reuse ;  /* 0x000000063cb57220 */ /* 0x080fe20000410000 */
[----:B------:R-:W-:Y:S01]  /*a240*/  LOP3.LUT R13, R20, 0x380, RZ, 0xc0, !PT ;  /* 0x00000380140d7812 */ /* 0x000fe200078ec0ff */
[-C--:B------:R-:W-:Y:S01]  /*a250*/  FMUL.FTZ R180, R64, R6.reuse ;  /* 0x0000000640b47220 */ /* 0x080fe20000410000 */
[----:B------:R-:W-:Y:S01]  /*a260*/  SHF.R.U64 R30, R30, 0x3, RZ ;  /* 0x000000031e1e7819 */ /* 0x000fe200000012ff */
[-C--:B------:R-:W-:Y:S01]  /*a270*/  FMUL.FTZ R179, R68, R6.reuse ;  /* 0x0000000644b37220 */ /* 0x080fe20000410000 */
[----:B------:R-:W-:Y:S01]  /*a280*/  SHF.R.U64 R52, R52, 0x3, RZ ;  /* 0x0000000334347819 */ /* 0x000fe200000012ff */
[-C--:B------:R-:W-:Y:S01]  /*a290*/  FMUL.FTZ R73, R73, R6.reuse ;  /* 0x0000000649497220 */ /* 0x080fe20000410000 */
[----:B------:R-:W-:Y:S01]  /*a2a0*/  LOP3.LUT R152, R12, R61, RZ, 0x3c, !PT ;  /* 0x0000003d0c987212 */ /* 0x000fe200078e3cff */
[-C--:B------:R-:W-:Y:S01]  /*a2b0*/  FMUL.FTZ R72, R72, R6.reuse ;  /* 0x0000000648487220 */ /* 0x080fe20000410000 */
[----:B------:R-:W-:Y:S01]  /*a2c0*/  LOP3.LUT R12, R53, 0x380, RZ, 0xc0, !PT ;  /* 0x00000380350c7812 */ /* 0x000fe200078ec0ff */
[-C--:B------:R-:W-:Y:S01]  /*a2d0*/  FMUL.FTZ R76, R76, R6.reuse ;  /* 0x000000064c4c7220 */ /* 0x080fe20000410000 */
[----:B------:R-:W-:Y:S01]  /*a2e0*/  SHF.R.U64 R13, R13, 0x3, RZ ;  /* 0x000000030d0d7819 */ /* 0x000fe200000012ff */
[-C--:B------:R-:W-:Y:S01]  /*a2f0*/  FMUL.FTZ R81, R81, R6.reuse ;  /* 0x0000000651517220 */ /* 0x080fe20000410000 */
[----:B------:R-:W-:Y:S01]  /*a300*/  LOP3.LUT R156, R30, R57, RZ, 0x3c, !PT ;  /* 0x000000391e9c7212 */ /* 0x000fe200078e3cff */
[-C--:B------:R-:W-:Y:S01]  /*a310*/  FMUL.FTZ R80, R80, R6.reuse ;  /* 0x0000000650507220 */ /* 0x080fe20000410000 */
[----:B------:R-:W-:Y:S01]  /*a320*/  IADD3 R30, P3, R164, 0x1000, RZ ;  /* 0x00001000a41e7810 */ /* 0x000fe20007f7e0ff */
[-C--:B------:R-:W-:Y:S01]  /*a330*/  FMUL.FTZ R84, R84, R6.reuse ;  /* 0x0000000654547220 */ /* 0x080fe20000410000 */
[----:B------:R-:W-:Y:S01]  /*a340*/  LOP3.LUT R31, R14, 0x380, RZ, 0xc0, !PT ;  /* 0x000003800e1f7812 */ /* 0x000fe200078ec0ff */
[-C--:B------:R-:W-:Y:S01]  /*a350*/  FMUL.FTZ R89, R89, R6.reuse ;  /* 0x0000000659597220 */ /* 0x080fe20000410000 */
[----:B------:R-:W-:Y:S01]  /*a360*/  LOP3.LUT R146, R52, R65, RZ, 0x3c, !PT ;  /* 0x0000004134927212 */ /* 0x000fe200078e3cff */
[-C--:B------:R-:W-:Y:S01]  /*a370*/  FMUL.FTZ R88, R88, R6.reuse ;  /* 0x0000000658587220 */ /* 0x080fe20000410000 */
[----:B------:R-:W-:Y:S01]  /*a380*/  SHF.R.U64 R12, R12, 0x3, RZ ;  /* 0x000000030c0c7819 */ /* 0x000fe200000012ff */
[----:B------:R-:W-:Y:S01]  /*a390*/  FMUL.FTZ R92, R92, R6 ;  /* 0x000000065c5c7220 */ /* 0x000fe20000410000 */
[----:B------:R-:W-:Y:S01]  /*a3a0*/  LOP3.LUT R158, R13, R20, RZ, 0x3c, !PT ;  /* 0x000000140d9e7212 */ /* 0x000fe200078e3cff */
[-C--:B------:R-:W-:Y:S01]  /*a3b0*/  FMUL.FTZ R97, R97, R6.reuse ;  /* 0x0000000661617220 */ /* 0x080fe20000410000 */
[----:B------:R-:W-:Y:S01]  /*a3c0*/  LOP3.LUT R52, R15, 0x380, RZ, 0xc0, !PT ;  /* 0x000003800f347812 */ /* 0x000fe200078ec0ff */
[-C--:B------:R-:W-:Y:S01]  /*a3d0*/  FMUL.FTZ R96, R96, R6.reuse ;  /* 0x0000000660607220 */ /* 0x080fe20000410000 */
[----:B------:R-:W-:Y:S01]  /*a3e0*/  IADD3 R20, P4, R164, 0x2000, RZ ;  /* 0x00002000a4147810 */ /* 0x000fe20007f9e0ff */
[-C--:B------:R-:W-:Y:S01]  /*a3f0*/  FMUL.FTZ R100, R100, R6.reuse ;  /* 0x0000000664647220 */ /* 0x080fe20000410000 */
[----:B------:R-:W-:Y:S01]  /*a400*/  LOP3.LUT R13, R30, 0x380, RZ, 0xc0, !PT ;  /* 0x000003801e0d7812 */ /* 0x000fe200078ec0ff */
[-C--:B------:R-:W-:Y:S01]  /*a410*/  FMUL.FTZ R104, R104, R6.reuse ;  /* 0x0000000668687220 */ /* 0x080fe20000410000 */
[----:B------:R-:W-:Y:S01]  /*a420*/  SHF.R.U64 R31, R31, 0x3, RZ ;  /* 0x000000031f1f7819 */ /* 0x000fe200000012ff */
[-C--:B------:R-:W-:Y:S01]  /*a430*/  FMUL.FTZ R108, R108, R6.reuse ;  /* 0x000000066c6c7220 */ /* 0x080fe20000410000 */
[----:B------:R-:W-:Y:S01]  /*a440*/  LOP3.LUT R154, R12, R53, RZ, 0x3c, !PT ;  /* 0x000000350c9a7212 */ /* 0x000fe200078e3cff */
[-C--:B------:R-:W-:Y:S01]  /*a450*/  FMUL.FTZ R112, R112, R6.reuse ;  /* 0x0000000670707220 */ /* 0x080fe20000410000 */
[----:B------:R-:W-:Y:S01]  /*a460*/  SHF.R.U64 R52, R52, 0x3, RZ ;  /* 0x0000000334347819 */ /* 0x000fe200000012ff */
[-C--:B------:R-:W-:Y:S01]  /*a470*/  FMUL.FTZ R116, R116, R6.reuse ;  /* 0x0000000674747220 */ /* 0x080fe20000410000 */
[----:B------:R-:W-:Y:S01]  /*a480*/  LOP3.LUT R12, R20, 0x380, RZ, 0xc0, !PT ;  /* 0x00000380140c7812 */ /* 0x000fe200078ec0ff */
[-C--:B------:R-:W-:Y:S01]  /*a490*/  FMUL.FTZ R120, R120, R6.reuse ;  /* 0x0000000678787220 */ /* 0x080fe20000410000 */
[----:B------:R-:W-:Y:S01]  /*a4a0*/  SHF.R.U64 R13, R13, 0x3, RZ ;  /* 0x000000030d0d7819 */ /* 0x000fe200000012ff */
[----:B------:R-:W-:Y:S01]  /*a4b0*/  FMUL.FTZ R124, R124, R6 ;  /* 0x000000067c7c7220 */ /* 0x000fe20000410000 */
[----:B------:R-:W-:Y:S01]  /*a4c0*/  LOP3.LUT R162, R31, R14, RZ, 0x3c, !PT ;  /* 0x0000000e1fa27212 */ /* 0x000fe200078e3cff */
[-C--:B------:R-:W-:Y:S01]  /*a4d0*/  FMUL.FTZ R128, R128, R6.reuse ;  /* 0x0000000680807220 */ /* 0x080fe20000410000 */
[----:B------:R-:W-:Y:S01]  /*a4e0*/  IADD3 R31, P5, R164, 0x3000, RZ ;  /* 0x00003000a41f7810 */ /* 0x000fe20007fbe0ff */
        /* <DEDUP_REMOVED lines=17> */
[----:B------:R-:W-:Y:S01]  /*a600*/  LOP3.LUT R30, R30, R31, RZ, 0x3c, !PT ;  /* 0x0000001f1e1e7212 */ /* 0x000fe200078e3cff */
[--C-:B------:R-:W-:Y:S01]  /*a610*/  IMAD.X R31, RZ, RZ, R165.reuse, P5 ;  /* 0x000000ffff1f7224 */ /* 0x100fe200028e06a5 */
[----:B------:R-:W-:Y:S01]  /*a620*/  IADD3 R111, P2, R164, 0x7000, RZ ;  /* 0x00007000a46f7810 */ /* 0x000fe20007f5e0ff */
[----:B------:R-:W-:Y:S01]  /*a630*/  FMUL.FTZ R148, R148, R6 ;  /* 0x0000000694947220 */ /* 0x000fe20000410000 */
[----:B------:R-:W-:Y:S01]  /*a640*/  IADD3 R53, P5, R164, 0xa000, RZ ;  /* 0x0000a000a4357810 */ /* 0x000fe20007fbe0ff */
[----:B------:R-:W0:Y:S01]  /*a650*/  LDC R200, c[0x0][0xbe8] ;  /* 0x0002fa00ffc87b82 */ /* 0x000e220000000800 */
[----:B------:R-:W-:Y:S01]  /*a660*/  LOP3.LUT R6, R115, 0x380, RZ, 0xc0, !PT ;  /* 0x0000038073067812 */ /* 0x000fe200078ec0ff */
[--C-:B------:R-:W-:Y:S01]  /*a670*/  IMAD.X R13, RZ, RZ, R165.reuse, P3 ;  /* 0x000000ffff0d7224 */ /* 0x100fe200018e06a5 */
[----:B------:R-:W-:Y:S01]  /*a680*/  LOP3.LUT R14, R15, R20, RZ, 0x3c, !PT ;  /* 0x000000140f0e7212 */ /* 0x000fe200078e3cff */
[----:B------:R-:W-:Y:S01]  /*a690*/  ULDC UR10, c[0x0][0xc44] ;  /* 0x00031100000a7ab9 */ /* 0x000fe20000000800 */
[----:B------:R-:W-:Y:S01]  /*a6a0*/  LOP3.LUT R110, R111, 0x380, RZ, 0xc0, !PT ;  /* 0x000003806f6e7812 */ /* 0x000fe200078ec0ff */
[----:B------:R-:W-:Y:S01]  /*a6b0*/  ULDC.64 UR8, c[0x0][0xb90] ;  /* 0x0002e40000087ab9 */ /* 0x000fe20000000a00 */
[----:B------:R-:W-:Y:S01]  /*a6c0*/  LOP3.LUT R20, R53, 0x380, RZ, 0xc0, !PT ;  /* 0x0000038035147812 */ /* 0x000fe200078ec0ff */
[----:B------:R-:W-:Y:S01]  /*a6d0*/  IMAD.X R15, RZ, RZ, R165, P4 ;  /* 0x000000ffff0f7224 */ /* 0x000fe200020e06a5 */
[----:B------:R-:W-:-:S02]  /*a6e0*/  SHF.R.U64 R6, R6, 0x3, RZ ;  /* 0x0000000306067819 */ /* 0x000fc400000012ff */
[----:B------:R-:W-:Y:S02]  /*a6f0*/  SHF.R.U64 R110, R110, 0x3, RZ ;  /* 0x000000036e6e7819 */ /* 0x000fe400000012ff */
[----:B------:R-:W-:Y:S02]  /*a700*/  SHF.R.U64 R20, R20, 0x3, RZ ;  /* 0x0000000314147819 */ /* 0x000fe400000012ff */
[----:B------:R-:W-:Y:S02]  /*a710*/  LOP3.LUT R6, R6, R115, RZ, 0x3c, !PT ;  /* 0x0000007306067212 */ /* 0x000fe400078e3cff */
[----:B------:R-:W-:Y:S01]  /*a720*/  LOP3.LUT R110, R110, R111, RZ, 0x3c, !PT ;  /* 0x0000006f6e6e7212 */ /* 0x000fe200078e3cff */
[----:B------:R-:W-:Y:S01]  /*a730*/  IMAD.X R111, RZ, RZ, R165, P2 ;  /* 0x000000ffff6f7224 */ /* 0x000fe200010e06a5 */
[----:B------:R-:W-:Y:S02]  /*a740*/  IADD3 R115, P3, R164, 0x8000, RZ ;  /* 0x00008000a4737810 */ /* 0x000fe40007f7e0ff */
[----:B------:R-:W-:-:S02]  /*a750*/  LOP3.LUT R20, R20, R53, RZ, 0x3c, !PT ;  /* 0x0000003514147212 */ /* 0x000fc400078e3cff */
[----:B------:R-:W-:Y:S02]  /*a760*/  IADD3 R53, P2, R164, 0xe000, RZ ;  /* 0x0000e000a4357810 */ /* 0x000fe40007f5e0ff */
[----:B------:R-:W-:Y:S02]  /*a770*/  LOP3.LUT R114, R115, 0x380, RZ, 0xc0, !PT ;  /* 0x0000038073727812 */ /* 0x000fe400078ec0ff */
[----:B------:R-:W-:Y:S02]  /*a780*/  LOP3.LUT R52, R53, 0x380, RZ, 0xc0, !PT ;  /* 0x0000038035347812 */ /* 0x000fe400078ec0ff */
[----:B------:R-:W-:Y:S02]  /*a790*/  SHF.R.U64 R114, R114, 0x3, RZ ;  /* 0x0000000372727819 */ /* 0x000fe400000012ff */
[----:B------:R-:W-:Y:S02]  /*a7a0*/  SHF.R.U64 R52, R52, 0x3, RZ ;  /* 0x0000000334347819 */ /* 0x000fe400000012ff */
[----:B------:R-:W-:-:S02]  /*a7b0*/  F2FP.F16.F32.PACK_AB R24, R25, R24 ;  /* 0x000000181918723e */ /* 0x000fc400000000ff */
[----:B------:R-:W-:Y:S01]  /*a7c0*/  LOP3.LUT R114, R114, R115, RZ, 0x3c, !PT ;  /* 0x0000007372727212 */ /* 0x000fe200078e3cff */
[--C-:B------:R-:W-:Y:S01]  /*a7d0*/  IMAD.X R115, RZ, RZ, R165.reuse, P3 ;  /* 0x000000ffff737224 */ /* 0x100fe200018e06a5 */
[----:B------:R-:W-:Y:S02]  /*a7e0*/  F2FP.F16.F32.PACK_AB R25, R27, R26 ;  /* 0x0000001a1b19723e */ /* 0x000fe400000000ff */
[----:B------:R-:W-:Y:S01]  /*a7f0*/  LOP3.LUT R52, R52, R53, RZ, 0x3c, !PT ;  /* 0x0000003534347212 */ /* 0x000fe200078e3cff */
[--C-:B------:R-:W-:Y:S01]  /*a800*/  IMAD.X R53, RZ, RZ, R165.reuse, P2 ;  /* 0x000000ffff357224 */ /* 0x100fe200010e06a5 */
[----:B------:R-:W-:Y:S02]  /*a810*/  MOV R201, R130 ;  /* 0x0000008200c97202 */ /* 0x000fe40000000f00 */
[----:B------:R-:W-:Y:S02]  /*a820*/  F2FP.F16.F32.PACK_AB R26, R29, R28 ;  /* 0x0000001c1d1a723e */ /* 0x000fe400000000ff */
[----:B------:R-:W-:Y:S01]  /*a830*/  F2FP.F16.F32.PACK_AB R27, R3, R21 ;  /* 0x00000015031b723e */ /* 0x000fe200000000ff */
[----:B------:R-:W-:Y:S01]  /*a840*/  BAR.SYNC.DEFER_BLOCKING 0x1, 0x100 ;  /* 0x0044000000007b1d */ /* 0x000fe20000010000 */
[----:B------:R-:W-:Y:S01]  /*a850*/  IADD3 R130, P3, R164, 0xf000, RZ ;  /* 0x0000f000a4827810 */ /* 0x000fe20007f7e0ff */
[----:B------:R-:W-:Y:S01]  /*a860*/  IMAD.X R21, RZ, RZ, R165, P5 ;  /* 0x000000ffff157224 */ /* 0x000fe200028e06a5 */
[----:B0-----:R-:W-:-:S02]  /*a870*/  ISETP.NE.AND P2, PT, R200, 0x1, PT ;  /* 0x00000001c800780c */ /* 0x001fc40003f45270 */
[----:B------:R-:W-:Y:S01]  /*a880*/  LOP3.LUT R3, R130, 0x380, RZ, 0xc0, !PT ;  /* 0x0000038082037812 */ /* 0x000fe200078ec0ff */
[----:B------:R-:W-:Y:S01]  /*a890*/  IMAD.X R131, RZ, RZ, R165, P3 ;  /* 0x000000ffff837224 */ /* 0x000fe200018e06a5 */
[----:B------:R-:W-:Y:S02]  /*a8a0*/  R2UR UR14, R218 ;  /* 0x00000000da0e72ca */ /* 0x000fe400000e0000 */
[----:B------:R-:W-:Y:S02]  /*a8b0*/  SHF.R.U64 R3, R3, 0x3, RZ ;  /* 0x0000000303037819 */ /* 0x000fe400000012ff */
[----:B------:R-:W-:Y:S02]  /*a8c0*/  R2UR UR13, R219 ;  /* 0x00000000db0d72ca */ /* 0x000fe400000e0000 */
[----:B------:R-:W-:Y:S02]  /*a8d0*/  LOP3.LUT R130, R3, R130, RZ, 0x3c, !PT ;  /* 0x0000008203827212 */ /* 0x000fe400078e3cff */
[----:B------:R-:W-:-:S02]  /*a8e0*/  LOP3.LUT R60, R69, 0x380, RZ, 0xc0, !PT ;  /* 0x00000380453c7812 */ /* 0x000fc400078ec0ff */
[----:B------:R-:W-:Y:S02]  /*a8f0*/  MOV R3, R4 ;  /* 0x0000000400037202 */ /* 0x000fe40000000f00 */
[----:B------:R-:W0:Y:S01]  /*a900*/  @P2 LDC R4, c[0x0][0xbec] ;  /* 0x0002fb00ff042b82 */ /* 0x000e220000000800 */
[----:B------:R-:W-:Y:S01]  /*a910*/  R2UR UR12, R217 ;  /* 0x00000000d90c72ca */ /* 0x000fe200000e0000 */
[----:B------:R-:W-:Y:S01]  /*a920*/  UIADD3 UR5, -UR14, URZ, URZ ;  /* 0x0000003f0e057290 */ /* 0x000fe2000fffe13f */
[----:B------:R-:W-:Y:S01]  /*a930*/  SHF.R.U64 R60, R60, 0x3, RZ ;  /* 0x000000033c3c7819 */ /* 0x000fe200000012ff */
[----:B------:R1:W-:Y:S02]  /*a940*/  STSM.16.M88.4 [R201], R24 ;  /* 0x00000018c9007844 */ /* 0x0003e40000000200 */
[----:B------:R-:W-:Y:S01]  /*a950*/  UIMAD UR10, UR10, UR5, UR13 ;  /* 0x000000050a0a72a4 */ /* 0x000fe2000f8e020d */
[----:B------:R-:W-:Y:S01]  /*a960*/  LOP3.LUT R134, R60, R69, RZ, 0x3c, !PT ;  /* 0x000000453c867212 */ /* 0x000fe200078e3cff */
[----:B------:R-:W2:Y:S01]  /*a970*/  @P2 LDC R5, c[0x0][0xbf0] ;  /* 0x0002fc00ff052b82 */ /* 0x000ea20000000800 */
[----:B------:R-:W-:Y:S01]  /*a980*/  IADD3 R65, P0, R164, 0x5000, RZ ;  /* 0x00005000a4417810 */ /* 0x000fe20007f1e0ff */
[----:B------:R-:W-:Y:S01]  /*a990*/  USHF.R.S32.HI UR11, URZ, 0x1f, UR10 ;  /* 0x0000001f3f0b7899 */ /* 0x000fe2000801140a */
[----:B------:R-:W-:Y:S01]  /*a9a0*/  MOV R134, R134 ;  /* 0x0000008600867202 */ /* 0x000fe20000000f00 */
[----:B------:R-:W-:Y:S01]  /*a9b0*/  IMAD R135, RZ, RZ, -UR13 ;  /* 0x8000000dff877e24 */ /* 0x000fe2000f8e02ff */
[----:B------:R-:W-:Y:S01]  /*a9c0*/  F2FP.F16.F32.PACK_AB R40, R41, R40 ;  /* 0x000000282928723e */ /* 0x000fe200000000ff */
[----:B------:R-:W-:Y:S01]  /*a9d0*/  UIMAD UR5, UR11, UR8, URZ ;  /* 0x000000080b0572a4 */ /* 0x000fe2000f8e023f */
[----:B------:R-:W-:Y:S01]  /*a9e0*/  F2FP.F16.F32.PACK_AB R41, R43, R42 ;  /* 0x0000002a2b29723e */ /* 0x000fe200000000ff */
[----:B------:R-:W-:Y:S01]  /*a9f0*/  UIMAD.WIDE.U32 UR6, UR10, UR8, URZ ;  /* 0x000000080a0672a5 */ /* 0x000fe2000f8e003f */
[----:B------:R-:W-:Y:S01]  /*aa00*/  LOP3.LUT R64, R65, 0x380, RZ, 0xc0, !PT ;  /* 0x0000038041407812 */ /* 0x000fe200078ec0ff */
[----:B------:R-:W-:Y:S01]  /*aa10*/  UIMAD UR5, UR10, UR9, UR5 ;  /* 0x000000090a0572a4 */ /* 0x000fe2000f8e0205 */
[----:B------:R-:W-:-:S02]  /*aa20*/  F2FP.F16.F32.PACK_AB R43, R47, R46 ;  /* 0x0000002e2f2b723e */ /* 0x000fc400000000ff */
[----:B-1----:R-:W-:Y:S01]  /*aa30*/  MOV R26, R6 ;  /* 0x00000006001a7202 */ /* 0x002fe20000000f00 */
[----:B------:R-:W1:Y:S01]  /*aa40*/  LDC.64 R24, c[0x0][0xb98] ;  /* 0x0002e600ff187b82 */ /* 0x000e620000000a00 */
[----:B------:R-:W-:Y:S01]  /*aa50*/  LOP3.LUT R10, R107, 0x380, RZ, 0xc0, !PT ;  /* 0x000003806b0a7812 */ /* 0x000fe200078ec0ff */
[----:B------:R-:W-:Y:S01]  /*aa60*/  IMAD.U32 R126, RZ, RZ, UR6 ;  /* 0x00000006ff7e7e24 */ /* 0x000fe2000f8e00ff */
[----:B------:R-:W-:Y:S01]  /*aa70*/  SHF.R.U64 R64, R64, 0x3, RZ ;  /* 0x0000000340407819 */ /* 0x000fe200000012ff */
[----:B------:R-:W-:Y:S01]  /*aa80*/  UIADD3 UR6, UR7, UR5, URZ ;  /* 0x0000000507067290 */ /* 0x000fe2000fffe03f */
[----:B------:R-:W-:Y:S01]  /*aa90*/  SHF.R.U64 R10, R10, 0x3, RZ ;  /* 0x000000030a0a7819 */ /* 0x000fe200000012ff */
[----:B------:R-:W-:Y:S01]  /*aaa0*/  IMAD.U32 R127, RZ, RZ, UR7 ;  /* 0x00000007ff7f7e24 */ /* 0x000fe2000f8e00ff */
[----:B------:R-:W-:Y:S01]  /*aab0*/  F2FP.F16.F32.PACK_AB R32, R33, R32 ;  /* 0x000000202120723e */ /* 0x000fe200000000ff */
[----:B------:R-:W3:Y:S01]  /*aac0*/  LDC R6, c[0x0][0xc38] ;  /* 0x00030e00ff067b82 */ /* 0x000ee20000000800 */
[----:B------:R-:W-:Y:S01]  /*aad0*/  F2FP.F16.F32.PACK_AB R33, R35, R34 ;  /* 0x000000222321723e */ /* 0x000fe200000000ff */
[----:B------:R-:W-:Y:S01]  /*aae0*/  IMAD.U32 R127, RZ, RZ, UR6 ;  /* 0x00000006ff7f7e24 */ /* 0x000fe2000f8e00ff */
[----:B------:R-:W-:Y:S01]  /*aaf0*/  LOP3.LUT R64, R64, R65, RZ, 0x3c, !PT ;  /* 0x0000004140407212 */ /* 0x000fe200078e3cff */
[----:B------:R-:W-:Y:S01]  /*ab00*/  IMAD.X R65, RZ, RZ, R165, P0 ;  /* 0x000000ffff417224 */ /* 0x000fe200000e06a5 */
[----:B------:R-:W-:Y:S01]  /*ab10*/  MOV R138, R138 ;  /* 0x0000008a008a7202 */ /* 0x000fe20000000f00 */
[----:B------:R-:W-:Y:S01]  /*ab20*/  ULDC.64 UR6, c[0x0][0xb88] ;  /* 0x0002e20000067ab9 */ /* 0x000fe20000000a00 */
[----:B------:R-:W-:Y:S01]  /*ab30*/  F2FP.F16.F32.PACK_AB R34, R178, R36 ;  /* 0x00000024b222723e */ /* 0x000fe200000000ff */
[----:B------:R-:W-:Y:S01]  /*ab40*/  ULDC UR5, c[0x0][0xa88] ;  /* 0x0002a20000057ab9 */ /* 0x000fe20000000800 */
[----:B------:R-:W-:Y:S01]  /*ab50*/  F2FP.F16.F32.PACK_AB R35, R39, R38 ;  /* 0x000000262723723e */ /* 0x000fe200000000ff */
[----:B------:R-:W-:Y:S01]  /*ab60*/  ULDC.64 UR8, c[0x0][0x208] ;  /* 0x0000820000087ab9 */ /* 0x000fe20000000a00 */
[----:B------:R-:W-:-:S02]  /*ab70*/  LOP3.LUT R10, R10, R107, RZ, 0x3c, !PT ;  /* 0x0000006b0a0a7212 */ /* 0x000fc400078e3cff */
[C---:B------:R-:W-:Y:S01]  /*ab80*/  IADD3 R107, P0, R164.reuse, 0xc000, RZ ;  /* 0x0000c000a46b7810 */ /* 0x040fe20007f1e0ff */
[----:B------:R1:W-:Y:S01]  /*ab90*/  STSM.16.M88.4 [R138], R32 ;  /* 0x000000208a007844 */ /* 0x0003e20000000200 */
[C---:B------:R-:W-:Y:S02]  /*aba0*/  IADD3 R57, P6, R164.reuse, 0x4000, RZ ;  /* 0x00004000a4397810 */ /* 0x040fe40007fde0ff */
[----:B------:R-:W-:Y:S02]  /*abb0*/  IADD3 R69, P1, R164, 0x6000, RZ ;  /* 0x00006000a4457810 */ /* 0x000fe40007f3e0ff */
[----:B------:R-:W-:Y:S02]  /*abc0*/  LOP3.LUT R106, R107, 0x380, RZ, 0xc0, !PT ;  /* 0x000003806b6a7812 */ /* 0x000fe400078ec0ff */
[----:B------:R-:W-:Y:S02]  /*abd0*/  LOP3.LUT R56, R57, 0x380, RZ, 0xc0, !PT ;  /* 0x0000038039387812 */ /* 0x000fe400078ec0ff */
[----:B------:R-:W-:Y:S01]  /*abe0*/  LOP3.LUT R68, R69, 0x380, RZ, 0xc0, !PT ;  /* 0x0000038045447812 */ /* 0x000fe200078ec0ff */
[----:B---3--:R-:W-:Y:S01]  /*abf0*/  IMAD R135, R6, R135, UR12 ;  /* 0x0000000c06877e24 */ /* 0x008fe2000f8e0287 */
[----:B------:R-:W-:Y:S01]  /*ac00*/  USHF.R.S32.HI UR12, URZ, 0x1f, UR14 ;  /* 0x0000001f3f0c7899 */ /* 0x000fe2000801140e */
[----:B------:R-:W-:-:S02]  /*ac10*/  F2FP.F16.F32.PACK_AB R48, R49, R48 ;  /* 0x000000303130723e */ /* 0x000fc400000000ff */
[----:B------:R-:W-:Y:S01]  /*ac20*/  IMAD R47, R135, 0x80, R225 ;  /* 0x00000080872f7824 */ /* 0x000fe200078e02e1 */
[----:B------:R-:W-:Y:S02]  /*ac30*/  MOV R154, R154 ;  /* 0x0000009a009a7202 */ /* 0x000fe40000000f00 */
[----:B-1----:R-:W-:Y:S01]  /*ac40*/  IMAD R32, R24, UR12, RZ ;  /* 0x0000000c18207c24 */ /* 0x002fe2000f8e02ff */
[----:B------:R-:W-:Y:S01]  /*ac50*/  F2FP.F16.F32.PACK_AB R42, R177, R44 ;  /* 0x0000002cb12a723e */ /* 0x000fe200000000ff */
[----:B0-----:R-:W-:Y:S01]  /*ac60*/  @P2 IMAD.HI.U32 R4, R47, R4, RZ ;  /* 0x000000042f042227 */ /* 0x001fe200078e00ff */
[----:B------:R-:W-:Y:S02]  /*ac70*/  F2FP.F16.F32.PACK_AB R49, R51, R50 ;  /* 0x000000323331723e */ /* 0x000fe400000000ff */
[----:B------:R-:W-:Y:S01]  /*ac80*/  LOP3.LUT R29, R164, 0x380, RZ, 0xc0, !PT ;  /* 0x00000380a41d7812 */ /* 0x000fe200078ec0ff */
[----:B------:R-:W-:Y:S01]  /*ac90*/  IMAD.MOV.U32 R39, RZ, RZ, R47 ;  /* 0x000000ffff277224 */ /* 0x000fe200078e002f */
[----:B--2---:R-:W-:Y:S01]  /*aca0*/  @P2 SHF.R.U32.HI R39, RZ, R5, R4 ;  /* 0x00000005ff272219 */ /* 0x004fe20000011604 */
[----:B------:R-:W-:Y:S01]  /*acb0*/  IMAD R32, R25, UR14, R32 ;  /* 0x0000000e19207c24 */ /* 0x000fe2000f8e0220 */
[----:B------:R-:W-:Y:S01]  /*acc0*/  MOV R162, R162 ;  /* 0x000000a200a27202 */ /* 0x000fe20000000f00 */
[----:B------:R-:W-:Y:S01]  /*acd0*/  IMAD.WIDE.U32 R24, R24, UR14, R126 ;  /* 0x0000000e18187c25 */ /* 0x000fe2000f8e007e */
[----:B------:R-:W-:Y:S01]  /*ace0*/  F2FP.F16.F32.PACK_AB R50, R199, R183 ;  /* 0x000000b7c732723e */ /* 0x000fe200000000ff */
[----:B------:R-:W-:Y:S01]  /*acf0*/  STSM.16.M88.4 [R154], R40 ;  /* 0x000000289a007844 */ /* 0x000fe20000000200 */
[----:B------:R-:W-:Y:S01]  /*ad00*/  F2FP.F16.F32.PACK_AB R51, R55, R54 ;  /* 0x000000363733723e */ /* 0x000fe200000000ff */
[----:B------:R-:W-:Y:S01]  /*ad10*/  IMAD.MOV R33, RZ, RZ, -R39 ;  /* 0x000000ffff217224 */ /* 0x000fe200078e0a27 */
[----:B------:R-:W-:-:S02]  /*ad20*/  SHF.R.U64 R106, R106, 0x3, RZ ;  /* 0x000000036a6a7819 */ /* 0x000fc400000012ff */
[----:B------:R-:W-:Y:S01]  /*ad30*/  MOV R160, R160 ;  /* 0x000000a000a07202 */ /* 0x000fe20000000f00 */
[----:B------:R-:W-:Y:S01]  /*ad40*/  IMAD R33, R200, R33, R47 ;  /* 0x00000021c8217224 */ /* 0x000fe200078e022f */
[----:B------:R-:W-:Y:S01]  /*ad50*/  F2FP.F16.F32.PACK_AB R4, R198, R182 ;  /* 0x000000b6c604723e */ /* 0x000fe200000000ff */
[----:B------:R-:W-:Y:S01]  /*ad60*/  STSM.16.M88.4 [R162], R48 ;  /* 0x00000030a2007844 */ /* 0x000fe20000000200 */
[----:B------:R-:W-:Y:S02]  /*ad70*/  F2FP.F16.F32.PACK_AB R5, R59, R58 ;  /* 0x0000003a3b05723e */ /* 0x000fe400000000ff */
[----:B------:R-:W-:Y:S02]  /*ad80*/  F2FP.F16.F32.PACK_AB R6, R197, R181 ;  /* 0x000000b5c506723e */ /* 0x000fe400000000ff */
[----:B------:R-:W-:Y:S02]  /*ad90*/  F2FP.F16.F32.PACK_AB R7, R63, R62 ;  /* 0x0000003e3f07723e */ /* 0x000fe400000000ff */
[----:B------:R-:W-:-:S02]  /*ada0*/  SHF.R.U64 R56, R56, 0x3, RZ ;  /* 0x0000000338387819 */ /* 0x000fc400000012ff */
[----:B------:R-:W-:Y:S01]  /*adb0*/  SHF.R.U64 R68, R68, 0x3, RZ ;  /* 0x0000000344447819 */ /* 0x000fe200000012ff */
[----:B------:R0:W-:Y:S01]  /*adc0*/  STSM.16.M88.4 [R160], R4 ;  /* 0x00000004a0007844 */ /* 0x0001e20000000200 */
[----:B------:R-:W-:Y:S02]  /*add0*/  SHF.R.U64 R29, R29, 0x3, RZ ;  /* 0x000000031d1d7819 */ /* 0x000fe400000012ff */
[----:B------:R-:W-:Y:S01]  /*ade0*/  LOP3.LUT R106, R106, R107, RZ, 0x3c, !PT ;  /* 0x0000006b6a6a7212 */ /* 0x000fe200078e3cff */
[--C-:B------:R-:W-:Y:S01]  /*adf0*/  IMAD.X R107, RZ, RZ, R165.reuse, P0 ;  /* 0x000000ffff6b7224 */ /* 0x100fe200000e06a5 */
[----:B------:R-:W-:Y:S01]  /*ae00*/  LOP3.LUT R56, R56, R57, RZ, 0x3c, !PT ;  /* 0x0000003938387212 */ /* 0x000fe200078e3cff */
[--C-:B------:R-:W-:Y:S01]  /*ae10*/  IMAD.X R57, RZ, RZ, R165.reuse, P6 ;  /* 0x000000ffff397224 */ /* 0x100fe200030e06a5 */
[----:B------:R-:W-:Y:S01]  /*ae20*/  LOP3.LUT R68, R68, R69, RZ, 0x3c, !PT ;  /* 0x0000004544447212 */ /* 0x000fe200078e3cff */
[----:B------:R-:W-:Y:S01]  /*ae30*/  IMAD.X R69, RZ, RZ, R165, P1 ;  /* 0x000000ffff457224 */ /* 0x000fe200008e06a5 */
[----:B------:R-:W-:-:S02]  /*ae40*/  IADD3 R123, P4, R164, 0x9000, RZ ;  /* 0x00009000a47b7810 */ /* 0x000fc40007f9e0ff */
[C---:B------:R-:W-:Y:S02]  /*ae50*/  IADD3 R61, P6, R164.reuse, 0xb000, RZ ;  /* 0x0000b000a43d7810 */ /* 0x040fe40007fde0ff */
[----:B------:R-:W-:Y:S02]  /*ae60*/  IADD3 R119, P1, R164, 0xd000, RZ ;  /* 0x0000d000a4777810 */ /* 0x000fe40007f3e0ff */
[----:B------:R-:W-:Y:S01]  /*ae70*/  LOP3.LUT R28, R29, R164, RZ, 0x3c, !PT ;  /* 0x000000a41d1c7212 */ /* 0x000fe200078e3cff */
[----:B------:R-:W-:Y:S01]  /*ae80*/  IMAD.MOV.U32 R29, RZ, RZ, R165 ;  /* 0x000000ffff1d7224 */ /* 0x000fe200078e00a5 */
[----:B0-----:R-:W-:Y:S02]  /*ae90*/  SHF.R.S32.HI R5, RZ, 0x1f, R39 ;  /* 0x0000001fff057819 */ /* 0x001fe40000011427 */
[----:B------:R-:W-:Y:S02]  /*aea0*/  SHF.R.S32.HI R6, RZ, 0x1f, R33 ;  /* 0x0000001fff067819 */ /* 0x000fe40000011421 */
[----:B------:R-:W-:Y:S01]  /*aeb0*/  IADD3 R4, P0, R39, R24, RZ ;  /* 0x0000001827047210 */ /* 0x000fe20007f1e0ff */
[----:B------:R-:W-:Y:S01]  /*aec0*/  IMAD R24, R200, UR5, RZ ;  /* 0x00000005c8187c24 */ /* 0x000fe2000f8e02ff */
[----:B------:R-:W-:Y:S01]  /*aed0*/  MOV R27, R8 ;  /* 0x00000008001b7202 */ /* 0x000fe20000000f00 */
[----:B------:R-:W-:Y:S01]  /*aee0*/  IMAD R6, R6, UR6, RZ ;  /* 0x0000000606067c24 */ /* 0x000fe2000f8e02ff */
[----:B------:R-:W-:-:S02]  /*aef0*/  MOV R164, R10 ;  /* 0x0000000a00a47202 */ /* 0x000fc40000000f00 */
[----:B------:R-:W-:Y:S02]  /*af00*/  MOV R158, R158 ;  /* 0x0000009e009e7202 */ /* 0x000fe40000000f00 */
[----:B------:R-:W-:Y:S02]  /*af10*/  F2FP.F16.F32.PACK_AB R8, R196, R180 ;  /* 0x000000b4c408723e */ /* 0x000fe400000000ff */
[----:B------:R-:W-:Y:S02]  /*af20*/  F2FP.F16.F32.PACK_AB R9, R67, R66 ;  /* 0x000000424309723e */ /* 0x000fe400000000ff */
[----:B------:R-:W-:Y:S02]  /*af30*/  F2FP.F16.F32.PACK_AB R10, R195, R179 ;  /* 0x000000b3c30a723e */ /* 0x000fe400000000ff */
[----:B------:R-:W-:Y:S02]  /*af40*/  F2FP.F16.F32.PACK_AB R11, R71, R70 ;  /* 0x00000046470b723e */ /* 0x000fe400000000ff */
[----:B------:R-:W-:-:S02]  /*af50*/  IADD3.X R5, R5, R25, R32, P0, !PT ;  /* 0x0000001905057210 */ /* 0x000fc400007fe420 */
[----:B------:R-:W-:Y:S01]  /*af60*/  LOP3.LUT R118, R119, 0x380, RZ, 0xc0, !PT ;  /* 0x0000038077767812 */ /* 0x000fe200078ec0ff */
[----:B------:R0:W-:Y:S01]  /*af70*/  STSM.16.M88.4 [R158], R8 ;  /* 0x000000089e007844 */ /* 0x0001e20000000200 */
[----:B------:R-:W-:Y:S01]  /*af80*/  F2FP.F16.F32.PACK_AB R72, R73, R72 ;  /* 0x000000484948723e */ /* 0x000fe200000000ff */
[----:B------:R-:W-:Y:S01]  /*af90*/  IMAD.WIDE.U32 R4, R33, UR6, R4 ;  /* 0x0000000621047c25 */ /* 0x000fe2000f8e0004 */
[----:B------:R-:W-:Y:S02]  /*afa0*/  SHF.R.U64 R118, R118, 0x3, RZ ;  /* 0x0000000376767819 */ /* 0x000fe400000012ff */
[----:B------:R-:W-:Y:S02]  /*afb0*/  F2FP.F16.F32.PACK_AB R73, R75, R74 ;  /* 0x0000004a4b49723e */ /* 0x000fe400000000ff */
[----:B------:R-:W-:Y:S02]  /*afc0*/  F2FP.F16.F32.PACK_AB R80, R81, R80 ;  /* 0x000000505150723e */ /* 0x000fe400000000ff */
[----:B------:R-:W-:-:S02]  /*afd0*/  MOV R156, R156 ;  /* 0x0000009c009c7202 */ /* 0x000fc40000000f00 */
[----:B------:R-:W-:Y:S02]  /*afe0*/  F2FP.F16.F32.PACK_AB R74, R194, R76 ;  /* 0x0000004cc24a723e */ /* 0x000fe400000000ff */
[----:B------:R-:W-:Y:S02]  /*aff0*/  F2FP.F16.F32.PACK_AB R75, R79, R78 ;  /* 0x0000004e4f4b723e */ /* 0x000fe400000000ff */
[----:B------:R-:W-:Y:S01]  /*b000*/  F2FP.F16.F32.PACK_AB R81, R83, R82 ;  /* 0x000000525351723e */ /* 0x000fe200000000ff */
[----:B0-----:R-:W-:Y:S01]  /*b010*/  IMAD R9, R33, UR7, R6 ;  /* 0x0000000721097c24 */ /* 0x001fe2000f8e0206 */
[----:B------:R-:W-:Y:S01]  /*b020*/  ULDC.64 UR6, c[0x0][0xb50] ;  /* 0x0002d40000067ab9 */ /* 0x000fe20000000a00 */
[----:B------:R-:W-:Y:S01]  /*b030*/  IMAD R11, R135, 0x80, R224 ;  /* 0x00000080870b7824 */ /* 0x000fe200078e02e0 */
[----:B------:R-:W-:Y:S01]  /*b040*/  F2FP.F16.F32.PACK_AB R88, R89, R88 ;  /* 0x000000585958723e */ /* 0x000fe200000000ff */
[----:B------:R-:W-:Y:S01]  /*b050*/  IMAD.IADD R5, R5, 0x1, R9 ;  /* 0x0000000105057824 */ /* 0x000fe200078e0209 */
[----:B------:R-:W-:Y:S01]  /*b060*/  LOP3.LUT P0, RZ, R222, 0x3, RZ, 0xc0, !PT ;  /* 0x00000003deff7812 */ /* 0x000fe2000780c0ff */
[----:B------:R-:W-:Y:S01]  /*b070*/  VIADD R7, R11, 0x8 ;  /* 0x000000080b077836 */ /* 0x000fe20000000000 */
[----:B------:R-:W-:Y:S01]  /*b080*/  MOV R152, R152 ;  /* 0x0000009800987202 */ /* 0x000fe20000000f00 */
[----:B------:R-:W-:Y:S01]  /*b090*/  STSM.16.M88.4 [R156], R72 ;  /* 0x000000489c007844 */ /* 0x000fe20000000200 */
[----:B------:R-:W-:-:S02]  /*b0a0*/  F2FP.F16.F32.PACK_AB R82, R193, R84 ;  /* 0x00000054c152723e */ /* 0x000fc400000000ff */
[----:B------:R-:W-:Y:S02]  /*b0b0*/  F2FP.F16.F32.PACK_AB R83, R87, R86 ;  /* 0x000000565753723e */ /* 0x000fe400000000ff */
[----:B------:R-:W-:Y:S02]  /*b0c0*/  F2FP.F16.F32.PACK_AB R89, R91, R90 ;  /* 0x0000005a5b59723e */ /* 0x000fe400000000ff */
[----:B------:R-:W-:Y:S01]  /*b0d0*/  F2FP.F16.F32.PACK_AB R96, R97, R96 ;  /* 0x000000606160723e */ /* 0x000fe200000000ff */
[----:B------:R-:W-:Y:S01]  /*b0e0*/  STSM.16.M88.4 [R152], R80 ;  /* 0x0000005098007844 */ /* 0x000fe20000000200 */
[----:B------:R-:W-:Y:S02]  /*b0f0*/  LEA R8, P3, R4, UR6, 0x2 ;  /* 0x0000000604087c11 */ /* 0x000fe4000f8610ff */
[----:B------:R-:W-:Y:S01]  /*b100*/  LOP3.LUT R118, R118, R119, RZ, 0x3c, !PT ;  /* 0x0000007776767212 */ /* 0x000fe200078e3cff */
[----:B------:R-:W-:Y:S01]  /*b110*/  IMAD.X R119, RZ, RZ, R165, P1 ;  /* 0x000000ffff777224 */ /* 0x000fe200008e06a5 */
[----:B------:R-:W-:Y:S01]  /*b120*/  MOV R150, R150 ;  /* 0x0000009600967202 */ /* 0x000fe20000000f00 */
[----:B------:R-:W-:Y:S01]  /*b130*/  SHFL.IDX PT, R44, R8, RZ, 0x1c1f ;  /* 0x001c1fff082c7589 */ /* 0x000fe200000e0000 */
[----:B------:R-:W-:-:S02]  /*b140*/  F2FP.F16.F32.PACK_AB R90, R192, R92 ;  /* 0x0000005cc05a723e */ /* 0x000fc400000000ff */
[----:B------:R-:W-:Y:S01]  /*b150*/  F2FP.F16.F32.PACK_AB R91, R95, R94 ;  /* 0x0000005e5f5b723e */ /* 0x000fe200000000ff */
[----:B------:R-:W-:Y:S01]  /*b160*/  SHFL.IDX PT, R46, R8, 0x1, 0x1c1f ;  /* 0x003c1f00082e7f89 */ /* 0x000fe200000e0000 */
[----:B------:R-:W-:Y:S02]  /*b170*/  F2FP.F16.F32.PACK_AB R97, R99, R98 ;  /* 0x000000626361723e */ /* 0x000fe400000000ff */
[----:B------:R-:W-:Y:S01]  /*b180*/  MOV R146, R146 ;  /* 0x0000009200927202 */ /* 0x000fe20000000f00 */
[----:B------:R-:W-:Y:S01]  /*b190*/  STSM.16.M88.4 [R150], R88 ;  /* 0x0000005896007844 */ /* 0x000fe20000000200 */
[----:B------:R-:W-:Y:S02]  /*b1a0*/  F2FP.F16.F32.PACK_AB R98, R191, R100 ;  /* 0x00000064bf62723e */ /* 0x000fe400000000ff */
[----:B------:R-:W-:Y:S02]  /*b1b0*/  F2FP.F16.F32.PACK_AB R99, R103, R102 ;  /* 0x000000666763723e */ /* 0x000fe400000000ff */
[----:B------:R-:W-:-:S02]  /*b1c0*/  MOV R142, R142 ;  /* 0x0000008e008e7202 */ /* 0x000fc40000000f00 */
[----:B------:R-:W-:Y:S01]  /*b1d0*/  F2FP.F16.F32.PACK_AB R36, R190, R104 ;  /* 0x00000068be24723e */ /* 0x000fe200000000ff */
[----:B------:R-:W-:Y:S01]  /*b1e0*/  STSM.16.M88.4 [R146], R96 ;  /* 0x0000006092007844 */ /* 0x000fe20000000200 */
[----:B------:R-:W-:Y:S02]  /*b1f0*/  F2FP.F16.F32.PACK_AB R37, R37, R45 ;  /* 0x0000002d2525723e */ /* 0x000fe400000000ff */
[----:B------:R-:W-:Y:S02]  /*b200*/  F2FP.F16.F32.PACK_AB R38, R189, R108 ;  /* 0x0000006cbd26723e */ /* 0x000fe400000000ff */
[----:B------:R-:W-:Y:S02]  /*b210*/  F2FP.F16.F32.PACK_AB R39, R77, R85 ;  /* 0x000000554d27723e */ /* 0x000fe400000000ff */
[-C--:B------:R-:W-:Y:S02]  /*b220*/  ISETP.GE.OR P1, PT, R11, R24.reuse, P0 ;  /* 0x000000180b00720c */ /* 0x080fe40000726670 */
[----:B------:R-:W-:Y:S01]  /*b230*/  ISETP.GE.OR P0, PT, R7, R24, P0 ;  /* 0x000000180700720c */ /* 0x000fe20000706670 */
[----:B------:R-:W-:Y:S01]  /*b240*/  STSM.16.M88.4 [R142], R36 ;  /* 0x000000248e007844 */ /* 0x000fe20000000200 */
[----:B------:R-:W-:-:S02]  /*b250*/  LEA.HI.X R9, R4, UR7, R5, 0x2, P3 ;  /* 0x0000000704097c11 */ /* 0x000fc400098f1405 */
[----:B------:R-:W-:Y:S02]  /*b260*/  F2FP.F16.F32.PACK_AB R92, R188, R112 ;  /* 0x00000070bc5c723e */ /* 0x000fe400000000ff */
[----:B------:R-:W-:Y:S01]  /*b270*/  F2FP.F16.F32.PACK_AB R93, R93, R101 ;  /* 0x000000655d5d723e */ /* 0x000fe200000000ff */
[----:B------:R-:W0:Y:S01]  /*b280*/  SHFL.IDX PT, R45, R9, RZ, 0x1c1f ;  /* 0x001c1fff092d7589 */ /* 0x000e2200000e0000 */
[----:B------:R-:W-:Y:S02]  /*b290*/  F2FP.F16.F32.PACK_AB R94, R187, R116 ;  /* 0x00000074bb5e723e */ /* 0x000fe400000000ff */
[----:B------:R-:W-:Y:S01]  /*b2a0*/  F2FP.F16.F32.PACK_AB R95, R105, R109 ;  /* 0x0000006d695f723e */ /* 0x000fe200000000ff */
[----:B------:R-:W1:Y:S01]  /*b2b0*/  SHFL.IDX PT, R47, R9, 0x1, 0x1c1f ;  /* 0x003c1f00092f7f89 */ /* 0x000e6200000e0000 */
[----:B------:R-:W-:Y:S02]  /*b2c0*/  F2FP.F16.F32.PACK_AB R4, R186, R120 ;  /* 0x00000078ba04723e */ /* 0x000fe400000000ff */
[----:B------:R-:W-:Y:S01]  /*b2d0*/  F2FP.F16.F32.PACK_AB R5, R113, R117 ;  /* 0x000000757105723e */ /* 0x000fe200000000ff */
[----:B------:R-:W-:Y:S01]  /*b2e0*/  STSM.16.M88.4 [R134], R92 ;  /* 0x0000005c86007844 */ /* 0x000fe20000000200 */
[----:B------:R-:W-:-:S02]  /*b2f0*/  F2FP.F16.F32.PACK_AB R6, R185, R124 ;  /* 0x0000007cb906723e */ /* 0x000fc400000000ff */
[----:B------:R-:W-:Y:S02]  /*b300*/  F2FP.F16.F32.PACK_AB R7, R121, R125 ;  /* 0x0000007d7907723e */ /* 0x000fe400000000ff */
[----:B------:R-:W-:Y:S02]  /*b310*/  F2FP.F16.F32.PACK_AB R184, R184, R128 ;  /* 0x00000080b8b8723e */ /* 0x000fe400000000ff */
[----:B------:R-:W-:Y:S01]  /*b320*/  F2FP.F16.F32.PACK_AB R185, R129, R166 ;  /* 0x000000a681b9723e */ /* 0x000fe200000000ff */
[----:B------:R-:W-:Y:S01]  /*b330*/  STSM.16.M88.4 [R164], R4 ;  /* 0x00000004a4007844 */ /* 0x000fe20000000200 */
[----:B------:R-:W-:Y:S02]  /*b340*/  F2FP.F16.F32.PACK_AB R186, R133, R132 ;  /* 0x0000008485ba723e */ /* 0x000fe400000000ff */
[----:B------:R-:W-:Y:S02]  /*b350*/  F2FP.F16.F32.PACK_AB R187, R167, R168 ;  /* 0x000000a8a7bb723e */ /* 0x000fe400000000ff */
[----:B------:R-:W-:-:S02]  /*b360*/  F2FP.F16.F32.PACK_AB R169, R169, R170 ;  /* 0x000000aaa9a9723e */ /* 0x000fc400000000ff */
[----:B------:R-:W-:Y:S01]  /*b370*/  F2FP.F16.F32.PACK_AB R168, R137, R136 ;  /* 0x0000008889a8723e */ /* 0x000fe200000000ff */
[----:B------:R-:W-:Y:S01]  /*b380*/  STSM.16.M88.4 [R27], R184 ;  /* 0x000000b81b007844 */ /* 0x000fe20000000200 */
[----:B------:R-:W-:Y:S02]  /*b390*/  F2FP.F16.F32.PACK_AB R170, R141, R140 ;  /* 0x0000008c8daa723e */ /* 0x000fe400000000ff */
[----:B------:R-:W-:Y:S02]  /*b3a0*/  F2FP.F16.F32.PACK_AB R171, R171, R172 ;  /* 0x000000acabab723e */ /* 0x000fe400000000ff */
[----:B------:R-:W-:Y:S02]  /*b3b0*/  F2FP.F16.F32.PACK_AB R173, R173, R174 ;  /* 0x000000aeadad723e */ /* 0x000fe400000000ff */
[----:B------:R-:W-:Y:S01]  /*b3c0*/  F2FP.F16.F32.PACK_AB R172, R145, R144 ;  /* 0x0000009091ac723e */ /* 0x000fe200000000ff */
[----:B------:R-:W-:Y:S01]  /*b3d0*/  STSM.16.M88.4 [R26], R168 ;  /* 0x000000a81a007844 */ /* 0x000fe20000000200 */
[----:B------:R-:W-:-:S02]  /*b3e0*/  F2FP.F16.F32.PACK_AB R174, R149, R148 ;  /* 0x0000009495ae723e */ /* 0x000fc400000000ff */
[----:B------:R-:W-:Y:S02]  /*b3f0*/  F2FP.F16.F32.PACK_AB R175, R175, R176 ;  /* 0x000000b0afaf723e */ /* 0x000fe400000000ff */
[----:B------:R-:W-:Y:S02]  /*b400*/  LOP3.LUT R122, R123, 0x380, RZ, 0xc0, !PT ;  /* 0x000003807b7a7812 */ /* 0x000fe400078ec0ff */
[----:B------:R-:W-:Y:S01]  /*b410*/  LOP3.LUT R60, R61, 0x380, RZ, 0xc0, !PT ;  /* 0x000003803d3c7812 */ /* 0x000fe200078ec0ff */
[----:B------:R2:W-:Y:S01]  /*b420*/  STSM.16.M88.4 [R3], R172 ;  /* 0x000000ac03007844 */ /* 0x0005e20000000200 */
[----:B------:R-:W-:Y:S02]  /*b430*/  SHF.R.U64 R122, R122, 0x3, RZ ;  /* 0x000000037a7a7819 */ /* 0x000fe400000012ff */
[----:B------:R-:W-:Y:S01]  /*b440*/  SHF.R.U64 R60, R60, 0x3, RZ ;  /* 0x000000033c3c7819 */ /* 0x000fe200000012ff */
[----:B------:R-:W-:Y:S01]  /*b450*/  BAR.SYNC.DEFER_BLOCKING 0x1, 0x100 ;  /* 0x0044000000007b1d */ /* 0x000fe20000010000 */
[----:B------:R-:W-:Y:S01]  /*b460*/  LOP3.LUT R122, R122, R123, RZ, 0x3c, !PT ;  /* 0x0000007b7a7a7212 */ /* 0x000fe200078e3cff */
[--C-:B------:R-:W-:Y:S01]  /*b470*/  IMAD.X R123, RZ, RZ, R165.reuse, P4 ;  /* 0x000000ffff7b7224 */ /* 0x100fe200020e06a5 */
[----:B------:R-:W-:Y:S01]  /*b480*/  LOP3.LUT R60, R60, R61, RZ, 0x3c, !PT ;  /* 0x0000003d3c3c7212 */ /* 0x000fe200078e3cff */
[----:B------:R-:W-:-:S04]  /*b490*/  IMAD.X R61, RZ, RZ, R165, P6 ;  /* 0x000000ffff3d7224 */ /* 0x000fc800030e06a5 */
[----:B--2---:R-:W2:Y:S01]  /*b4a0*/  @P2 LDC R3, c[0x0][0xbec] ;  /* 0x0002fb00ff032b82 */ /* 0x004ea20000000800 */
[----:B0-----:R-:W-:Y:S04]  /*b4b0*/  @!P1 ST.E desc[UR8][R44.64], R2 ;  /* 0x000000022c009985 */ /* 0x001fe8000c101908 */
[----:B-1----:R0:W-:Y:S04]  /*b4c0*/  @!P0 ST.E desc[UR8][R46.64], R0 ;  /* 0x000000002e008985 */ /* 0x0021e8000c101908 */
[----:B------:R1:W5:Y:S04]  /*b4d0*/  LD.E.128 R32, desc[UR8][R12.64] ;  /* 0x000000080c207980 */ /* 0x000368000c101d00 */
[----:B------:R3:W5:Y:S01]  /*b4e0*/  LD.E.128 R36, desc[UR8][R14.64] ;  /* 0x000000080e247980 */ /* 0x000762000c101d00 */
[----:B0-----:R-:W-:-:S03]  /*b4f0*/  IMAD R0, R215, 0x20, R220 ;  /* 0x00000020d7007824 */ /* 0x001fc600078e02dc */
[----:B------:R0:W5:Y:S01]  /*b500*/  LD.E.128 R8, desc[UR8][R28.64] ;  /* 0x000000081c087980 */ /* 0x000162000c101d00 */
[----:B-1----:R-:W1:Y:S03]  /*b510*/  @P2 LDC R13, c[0x0][0xbf0] ;  /* 0x0002fc00ff0d2b82 */ /* 0x002e660000000800 */
[----:B------:R0:W5:Y:S04]  /*b520*/  LD.E.128 R40, desc[UR8][R30.64] ;  /* 0x000000081e287980 */ /* 0x000168000c101d00 */
[----:B------:R-:W5:Y:S01]  /*b530*/  LD.E.128 R56, desc[UR8][R56.64] ;  /* 0x0000000838387980 */ /* 0x000f62000c101d00 */
[----:B---3--:R-:W3:Y:S03]  /*b540*/  LDC.64 R14, c[0x0][0xae0] ;  /* 0x0002b800ff0e7b82 */ /* 0x008ee60000000a00 */
[----:B------:R-:W5:Y:S01]  /*b550*/  LD.E.128 R64, desc[UR8][R64.64] ;  /* 0x0000000840407980 */ /* 0x000f62000c101d00 */
[----:B------:R-:W-:-:S03]  /*b560*/  IMAD R12, R135, 0x80, R0 ;  /* 0x00000080870c7824 */ /* 0x000fc600078e0200 */
[----:B------:R-:W5:Y:S04]  /*b570*/  LD.E.128 R68, desc[UR8][R68.64] ;  /* 0x0000000844447980 */ /* 0x000f68000c101d00 */
[----:B------:R-:W5:Y:S04]  /*b580*/  LD.E.128 R108, desc[UR8][R110.64] ;  /* 0x000000086e6c7980 */ /* 0x000f68000c101d00 */
[----:B------:R-:W5:Y:S04]  /*b590*/  LD.E.128 R112, desc[UR8][R114.64] ;  /* 0x0000000872707980 */ /* 0x000f68000c101d00 */
[----:B------:R-:W5:Y:S04]  /*b5a0*/  LD.E.128 R120, desc[UR8][R122.64] ;  /* 0x000000087a787980 */ /* 0x000f68000c101d00 */
[----:B------:R0:W5:Y:S04]  /*b5b0*/  LD.E.128 R4, desc[UR8][R20.64] ;  /* 0x0000000814047980 */ /* 0x000168000c101d00 */
[----:B------:R-:W5:Y:S04]  /*b5c0*/  LD.E.128 R60, desc[UR8][R60.64] ;  /* 0x000000083c3c7980 */ /* 0x000f68000c101d00 */
[----:B------:R-:W5:Y:S04]  /*b5d0*/  LD.E.128 R104, desc[UR8][R106.64] ;  /* 0x000000086a687980 */ /* 0x000f68000c101d00 */
[----:B------:R-:W5:Y:S04]  /*b5e0*/  LD.E.128 R116, desc[UR8][R118.64] ;  /* 0x0000000876747980 */ /* 0x000f68000c101d00 */
[----:B------:R-:W5:Y:S04]  /*b5f0*/  LD.E.128 R52, desc[UR8][R52.64] ;  /* 0x0000000834347980 */ /* 0x000f68000c101d00 */
[----:B------:R-:W5:Y:S01]  /*b600*/  LD.E.128 R128, desc[UR8][R130.64] ;  /* 0x0000000882807980 */ /* 0x000f62000c101d00 */
[----:B------:R-:W-:-:S02]  /*b610*/  ULDC.64 UR8, c[0x0][0xae8] ;  /* 0x0002ba0000087ab9 */ /* 0x000fc40000000a00 */
[----:B------:R-:W-:Y:S01]  /*b620*/  UIMAD UR5, UR11, UR8, URZ ;  /* 0x000000080b0572a4 */ /* 0x000fe2000f8e023f */
[----:B--2---:R-:W-:Y:S01]  /*b630*/  @P2 IMAD.HI.U32 R2, R12, R3, RZ ;  /* 0x000000030c022227 */ /* 0x004fe200078e00ff */
[----:B------:R-:W-:Y:S01]  /*b640*/  UIMAD.WIDE.U32 UR6, UR10, UR8, URZ ;  /* 0x000000080a0672a5 */ /* 0x000fe2000f8e003f */
[----:B------:R-:W-:Y:S01]  /*b650*/  R2UR UR13, R216 ;  /* 0x00000000d80d72ca */ /* 0x000fe200000e0000 */
[----:B------:R-:W-:Y:S01]  /*b660*/  UIMAD UR5, UR10, UR9, UR5 ;  /* 0x000000090a0572a4 */ /* 0x000fe2000f8e0205 */
[----:B------:R-:W-:Y:S01]  /*b670*/  IMAD.MOV.U32 R0, RZ, RZ, R12 ;  /* 0x000000ffff007224 */ /* 0x000fe200078e000c */
[----:B------:R-:W-:Y:S01]  /*b680*/  @!PT LDS RZ, [RZ] ;  /* 0x00000000fffff984 */ /* 0x000fe20000000800 */
[----:B------:R-:W-:Y:S01]  /*b690*/  @!PT LDS RZ, [RZ] ;  /* 0x00000000fffff984 */ /* 0x000fe20000000800 */
[----:B------:R-:W-:Y:S01]  /*b6a0*/  @!PT LDS RZ, [RZ] ;  /* 0x00000000fffff984 */ /* 0x000fe20000000800 */
[----:B------:R-:W-:Y:S01]  /*b6b0*/  @!PT LDS RZ, [RZ] ;  /* 0x00000000fffff984 */ /* 0x000fe20000000800 */
[----:B------:R2:W-:Y:S06]  /*b6c0*/  MEMBAR.ALL.CTA ;  /* 0x0000000000007992 */ /* 0x0005ec0000008000 */
[----:B--2---:R-:W2:Y:S01]  /*b6d0*/  FENCE.VIEW.ASYNC.S ;  /* 0x00000000000073c6 */ /* 0x004ea20000000000 */
[----:B------:R-:W-:Y:S01]  /*b6e0*/  ULDC.64 UR8, c[0x0][0xaf0] ;  /* 0x0002bc0000087ab9 */ /* 0x000fe20000000a00 */
[----:B------:R-:W-:Y:S01]  /*b6f0*/  UIADD3 UR7, UR7, UR5, URZ ;  /* 0x0000000507077290 */ /* 0x000fe2000fffe03f */
[----:B-1----:R-:W-:Y:S01]  /*b700*/  @P2 SHF.R.U32.HI R0, RZ, R13, R2 ;  /* 0x0000000dff002219 */ /* 0x002fe20000011602 */
[----:B------:R-:W-:-:S02]  /*b710*/  UIMAD UR5, UR12, UR8, URZ ;  /* 0x000000080c0572a4 */ /* 0x000fc4000f8e023f */
[----:B------:R-:W-:Y:S01]  /*b720*/  UIMAD.WIDE.U32 UR6, UR14, UR8, UR6 ;  /* 0x000000080e0672a5 */ /* 0x000fe2000f8e0006 */
[--C-:B------:R-:W-:Y:S01]  /*b730*/  SHF.R.S32.HI R3, RZ, 0x1f, R0.reuse ;  /* 0x0000001fff037819 */ /* 0x100fe20000011400 */
[----:B------:R-:W-:Y:S01]  /*b740*/  UIMAD UR5, UR14, UR9, UR5 ;  /* 0x000000090e0572a4 */ /* 0x000fe2000f8e0205 */
[----:B------:R-:W-:Y:S01]  /*b750*/  IMAD.MOV R13, RZ, RZ, -R0 ;  /* 0x000000ffff0d7224 */ /* 0x000fe200078e0a00 */
[----:B------:R-:W-:Y:S01]  /*b760*/  R2UR UR12, R16 ;  /* 0x00000000100c72ca */ /* 0x000fe200000e0000 */
[----:B------:R-:W-:Y:S01]  /*b770*/  ULDC.64 UR8, c[0x0][0xad8] ;  /* 0x0002b60000087ab9 */ /* 0x000fe20000000a00 */
[----:B------:R-:W-:Y:S01]  /*b780*/  UIADD3 UR7, UR7, UR5, URZ ;  /* 0x0000000507077290 */ /* 0x000fe2000fffe03f */
[-C--:B---3--:R-:W-:Y:S01]  /*b790*/  IMAD R3, R3, R14.reuse, RZ ;  /* 0x0000000e03037224 */ /* 0x088fe200078e02ff */
[----:B------:R-:W-:Y:S01]  /*b7a0*/  UIADD3 UR60, UR60, 0x1, URZ ;  /* 0x000000013c3c7890 */ /* 0x000fe2000fffe03f */
[----:B------:R-:W-:Y:S01]  /*b7b0*/  IMAD R13, R200, R13, R12 ;  /* 0x0000000dc80d7224 */ /* 0x000fe200078e020c */
[----:B------:R-:W-:Y:S01]  /*b7c0*/  UIADD3 UR4, UR4, 0x38820, URZ ;  /* 0x0003882004047890 */ /* 0x000fe2000fffe03f */
[C---:B------:R-:W-:Y:S01]  /*b7d0*/  IMAD R15, R0.reuse, R15, R3 ;  /* 0x0000000f000f7224 */ /* 0x040fe200078e0203 */
[----:B------:R-:W-:Y:S01]  /*b7e0*/  ULDC.64 UR10, c[0x0][0xa80] ;  /* 0x0002a000000a7ab9 */ /* 0x000fe20000000a00 */
[----:B------:R-:W-:Y:S01]  /*b7f0*/  IMAD.WIDE.U32 R2, R0, R14, UR6 ;  /* 0x0000000600027e25 */ /* 0x000fe2000f8e000e */
[----:B------:R-:W-:-:S03]  /*b800*/  SHF.R.S32.HI R0, RZ, 0x1f, R13 ;  /* 0x0000001fff007819 */ /* 0x000fc6000001140d */
[----:B------:R-:W-:Y:S02]  /*b810*/  IMAD.IADD R3, R3, 0x1, R15 ;  /* 0x0000000103037824 */ /* 0x000fe400078e020f */
[----:B------:R-:W-:Y:S02]  /*b820*/  IMAD R0, R0, UR8, RZ ;  /* 0x0000000800007c24 */ /* 0x000fe4000f8e02ff */
[----:B------:R-:W-:Y:S01]  /*b830*/  IMAD R135, R135, 0x80, R220 ;  /* 0x0000008087877824 */ /* 0x000fe200078e02dc */
[----:B------:R-:W-:Y:S01]  /*b840*/  ULDC UR5, c[0x0][0xc] ;  /* 0x0000030000057ab9 */ /* 0x000fe20000000800 */
[C---:B------:R-:W-:Y:S01]  /*b850*/  IMAD R15, R13.reuse, UR9, R0 ;  /* 0x000000090d0f7c24 */ /* 0x040fe2000f8e0200 */
[----:B------:R-:W-:Y:S01]  /*b860*/  UISETP.NE.AND UP0, UPT, UR60, 0x2, UPT ;  /* 0x000000023c00788c */ /* 0x000fe2000bf05270 */
[----:B------:R-:W-:Y:S01]  /*b870*/  IMAD.WIDE.U32 R2, R13, UR8, R2 ;  /* 0x000000080d027c25 */ /* 0x000fe2000f8e0002 */
[----:B------:R-:W-:Y:S01]  /*b880*/  UMOV UR6, 0x1 ;  /* 0x0000000100067882 */ /* 0x000fe20000000000 */
[----:B------:R-:W-:Y:S01]  /*b890*/  UIADD3 UR13, UR5, UR13, URZ ;  /* 0x0000000d050d7290 */ /* 0x000fe2000fffe03f */
[----:B------:R-:W-:Y:S01]  /*b8a0*/  ISETP.GE.AND P2, PT, R135, R24, PT ;  /* 0x000000188700720c */ /* 0x000fe20003f46270 */
[----:B------:R-:W-:Y:S01]  /*b8b0*/  UPRMT UR5, URZ, 0x654, UR4 ;  /* 0x000006543f057896 */ /* 0x000fe20008000004 */
[----:B------:R-:W-:Y:S01]  /*b8c0*/  IMAD.IADD R15, R3, 0x1, R15 ;  /* 0x00000001030f7824 */ /* 0x000fe200078e020f */
[----:B------:R-:W-:Y:S01]  /*b8d0*/  UPRMT UR4, UR6, 0x654, UR4 ;  /* 0x0000065406047896 */ /* 0x000fe20008000004 */
[----:B------:R-:W-:Y:S01]  /*b8e0*/  LEA R0, P0, R2, UR10, 0x1 ;  /* 0x0000000a02007c11 */ /* 0x000fe2000f8008ff */
[----:B------:R-:W-:Y:S01]  /*b8f0*/  USEL UR6, URZ, 0x1, UP0 ;  /* 0x000000013f067887 */ /* 0x000fe20008000000 */
[----:B------:R-:W-:-:S02]  /*b900*/  VIADD R13, R135, 0x20 ;  /* 0x00000020870d7836 */ /* 0x000fc40000000000 */
[----:B------:R-:W-:Y:S01]  /*b910*/  LEA.HI.X R25, R2, UR11, R15, 0x1, P0 ;  /* 0x0000000b02197c11 */ /* 0x000fe200080f0c0f */
[----:B------:R-:W-:Y:S01]  /*b920*/  ULOP3.LUT UR12, UR12, UR6, URZ, 0x3c, !UPT ;  /* 0x000000060c0c7292 */ /* 0x000fe2000f8e3c3f */
[----:B------:R-:W-:Y:S01]  /*b930*/  VIADD R3, R135, 0x40 ;  /* 0x0000004087037836 */ /* 0x000fe20000000000 */
[-C--:B------:R-:W-:Y:S01]  /*b940*/  ISETP.GE.AND P1, PT, R13, R24.reuse, PT ;  /* 0x000000180d00720c */ /* 0x080fe20003f26270 */
[----:B--2---:R-:W-:Y:S01]  /*b950*/  SYNCS.ARRIVE.TRANS64.RED.A1T0 RZ, [UR5], RZ ;  /* 0x000000ffffff79a7 */ /* 0x004fe20008100405 */
[----:B------:R-:W-:Y:S01]  /*b960*/  IMAD.U32 R216, RZ, RZ, UR13 ;  /* 0x0000000dffd87e24 */ /* 0x000fe2000f8e00ff */
[----:B------:R-:W-:Y:S01]  /*b970*/  USEL UR60, UR60, URZ, UP0 ;  /* 0x0000003f3c3c7287 */ /* 0x000fe20008000000 */
[----:B------:R0:W1:Y:S01]  /*b980*/  SHFL.IDX PT, R12, R0, RZ, 0x181f ;  /* 0x00181fff000c7589 */ /* 0x00006200000e0000 */
[----:B------:R-:W-:Y:S01]  /*b990*/  IMAD.U32 R16, RZ, RZ, UR12 ;  /* 0x0000000cff107e24 */ /* 0x000fe2000f8e00ff */
[----:B------:R-:W-:Y:S02]  /*b9a0*/  BSSY B0, `(.L_x_219) ;  /* 0x0000016000007945 */ /* 0x000fe40003800000 */
[----:B------:R0:W2:Y:S01]  /*b9b0*/  SHFL.IDX PT, R13, R25, RZ, 0x181f ;  /* 0x00181fff190d7589 */ /* 0x0000a200000e0000 */
[----:B------:R-:W-:Y:S01]  /*b9c0*/  SYNCS.ARRIVE.TRANS64.RED.A1T0 RZ, [UR4], RZ ;  /* 0x000000ffffff79a7 */ /* 0x000fe20008100404 */
[----:B------:R-:W-:Y:S01]  /*b9d0*/  ISETP.GE.AND P0, PT, R3, R24, PT ;  /* 0x000000180300720c */ /* 0x000fe20003f06270 */
[----:B------:R-:W-:-:S12]  /*b9e0*/  @P2 BRA `(.L_x_220) ;  /* 0x0000000000442947 */ /* 0x000fd80003800000 */
[----:B------:R-:W-:Y:S01]  /*b9f0*/  ULDC UR4, c[0x0][0xac8] ;  /* 0x0002b20000047ab9 */ /* 0x000fe20000000800 */
[----:B------:R-:W-:Y:S01]  /*ba00*/  ULDC.64 UR6, c[0x0][0x208] ;  /* 0x0000820000067ab9 */ /* 0x000fe20000000a00 */
[----:B------:R-:W-:Y:S02]  /*ba10*/  ISETP.GE.AND P4, PT, R214, UR4, PT ;  /* 0x00000004d6007c0c */ /* 0x000fe4000bf86270 */
[----:B------:R-:W-:Y:S02]  /*ba20*/  ISETP.GE.AND P3, PT, R213, UR4, PT ;  /* 0x00000004d5007c0c */ /* 0x000fe4000bf66270 */
[----:B------:R-:W-:Y:S02]  /*ba30*/  ISETP.GE.AND P2, PT, R212, UR4, PT ;  /* 0x00000004d4007c0c */ /* 0x000fe4000bf46270 */
[----:B------:R-:W-:-:S07]  /*ba40*/  ISETP.GE.AND P5, PT, R17, UR4, PT ;  /* 0x0000000411007c0c */ /* 0x000fce000bfa6270 */
[----:B-1----:R-:W-:-:S04]  /*ba50*/  @!P4 LEA R14, P6, R214, R12, 0x1 ;  /* 0x0000000cd60ec211 */ /* 0x002fc800078c08ff */
[----:B--2---:R-:W-:Y:S02]  /*ba60*/  @!P4 LEA.HI.X R15, R214, R13, R231, 0x1, P6 ;  /* 0x0000000dd60fc211 */ /* 0x004fe400030f0ce7 */
[----:B0-----:R-:W-:Y:S01]  /*ba70*/  @!P3 LEA R20, P6, R213, R12, 0x1 ;  /* 0x0000000cd514b211 */ /* 0x001fe200078c08ff */
        /* <DEDUP_REMOVED lines=8> */
.L_x_220:
[----:B------:R-:W-:Y:S05]  /*bb00*/  BSYNC B0 ;  /* 0x0000000000007941 */ /* 0x000fea0003800000 */
.L_x_219:
[----:B---3-5:R3:W4:Y:S01]  /*bb10*/  SHFL.IDX PT, R9, R25, 0x1, 0x181f ;  /* 0x00381f0019097f89 */ /* 0x02872200000e0000 */
        /* <DEDUP_REMOVED lines=10> */
[-C--:B-1----:R-:W-:Y:S02]  /*bbc0*/  @!P2 LEA R12, P5, R213, R8.reuse, 0x1 ;  /* 0x00000008d50ca211 */ /* 0x082fe400078a08ff */
[-C--:B----4-:R-:W-:Y:S02]  /*bbd0*/  @!P3 LEA.HI.X R11, R214, R9.reuse, R231, 0x1, P6 ;  /* 0x00000009d60bb211 */ /* 0x090fe400030f0ce7 */
[C---:B------:R-:W-:Y:S01]  /*bbe0*/  @!P1 LEA R14, P6, R212.reuse, R8, 0x1 ;  /* 0x00000008d40e9211 */ /* 0x040fe200078c08ff */
[----:B------:R-:W-:Y:S01]  /*bbf0*/  @!P4 IMAD.WIDE R2, R17, 0x2, R8 ;  /* 0x000000021102c825 */ /* 0x000fe200078e0208 */
[-C--:B--2---:R-:W-:Y:S02]  /*bc00*/  @!P2 LEA.HI.X R13, R213, R9.reuse, R230, 0x1, P5 ;  /* 0x00000009d50da211 */ /* 0x084fe400028f0ce6 */
[----:B------:R-:W-:-:S02]  /*bc10*/  @!P1 LEA.HI.X R15, R212, R9, R229, 0x1, P6 ;  /* 0x00000009d40f9211 */ /* 0x000fc400030f0ce5 */
[----:B------:R0:W-:Y:S04]  /*bc20*/  @!P4 ST.E.128 desc[UR6][R2.64], R32 ;  /* 0x000000200200c985 */ /* 0x0001e8000c101d06 */
[----:B------:R0:W-:Y:S04]  /*bc30*/  @!P3 ST.E.128 desc[UR6][R10.64], R64 ;  /* 0x000000400a00b985 */ /* 0x0001e8000c101d06 */
[----:B------:R0:W-:Y:S04]  /*bc40*/  @!P2 ST.E.128 desc[UR6][R12.64], R120 ;  /* 0x000000780c00a985 */ /* 0x0001e8000c101d06 */
[----:B------:R0:W-:Y:S02]  /*bc50*/  @!P1 ST.E.128 desc[UR6][R14.64], R116 ;  /* 0x000000740e009985 */ /* 0x0001e4000c101d06 */
.L_x_222:
[----:B------:R-:W-:Y:S05]  /*bc60*/  BSYNC B0 ;  /* 0x0000000000007941 */ /* 0x000fea0003800000 */
.L_x_221:
[----:B----4-:R4:W1:Y:S01]  /*bc70*/  SHFL.IDX PT, R9, R25, 0x2, 0x181f ;  /* 0x00581f0019097f89 */ /* 0x01086200000e0000 */
[----:B------:R-:W-:Y:S03]  /*bc80*/  BSSY B0, `(.L_x_223) ;  /* 0x0000014000007945 */ /* 0x000fe60003800000 */
[----:B0-----:R4:W0:Y:S01]  /*bc90*/  SHFL.IDX PT, R8, R0, 0x2, 0x181f ;  /* 0x00581f0000087f89 */ /* 0x00182200000e0000 */
        /* <DEDUP_REMOVED lines=8> */
[-C--:B-1----:R-:W-:Y:S02]  /*bd20*/  @!P5 LEA R12, P1, R213, R8.reuse, 0x1 ;  /* 0x00000008d50cd211 */ /* 0x082fe400078208ff */
[----:B------:R-:W-:Y:S02]  /*bd30*/  @!P6 LEA R14, P2, R212, R8, 0x1 ;  /* 0x00000008d40ee211 */ /* 0x000fe400078408ff */
[----:B------:R-:W-:Y:S01]  /*bd40*/  @!P3 IMAD.WIDE R2, R17, 0x2, R8 ;  /* 0x000000021102b825 */ /* 0x000fe200078e0208 */
[-C--:B------:R-:W-:Y:S02]  /*bd50*/  @!P4 LEA.HI.X R11, R214, R9.reuse, R231, 0x1, P0 ;  /* 0x00000009d60bc211 */ /* 0x080fe400000f0ce7 */
[-C--:B--2---:R-:W-:Y:S02]  /*bd60*/  @!P5 LEA.HI.X R13, R213, R9.reuse, R230, 0x1, P1 ;  /* 0x00000009d50dd211 */ /* 0x084fe400008f0ce6 */
[----:B------:R-:W-:Y:S01]  /*bd70*/  @!P6 LEA.HI.X R15, R212, R9, R229, 0x1, P2 ;  /* 0x00000009d40fe211 */ /* 0x000fe200010f0ce5 */
[----:B------:R0:W-:Y:S04]  /*bd80*/  @!P3 ST.E.128 desc[UR6][R2.64], R36 ;  /* 0x000000240200b985 */ /* 0x0001e8000c101d06 */
[----:B------:R0:W-:Y:S04]  /*bd90*/  @!P4 ST.E.128 desc[UR6][R10.64], R68 ;  /* 0x000000440a00c985 */ /* 0x0001e8000c101d06 */
[----:B------:R0:W-:Y:S04]  /*bda0*/  @!P5 ST.E.128 desc[UR6][R12.64], R4 ;  /* 0x000000040c00d985 */ /* 0x0001e8000c101d06 */
[----:B------:R0:W-:Y:S02]  /*bdb0*/  @!P6 ST.E.128 desc[UR6][R14.64], R52 ;  /* 0x000000340e00e985 */ /* 0x0001e4000c101d06 */
.L_x_224:
[----:B------:R-:W-:Y:S05]  /*bdc0*/  BSYNC B0 ;  /* 0x0000000000007941 */ /* 0x000fea0003800000 */
.L_x_223:
        /* <DEDUP_REMOVED lines=20> */
[-C--:B-1----:R-:W-:Y:S02]  /*bf10*/  @!P5 LEA.HI.X R9, R213, R5.reuse, R230, 0x1, P1 ;  /* 0x00000005d509d211 */ /* 0x082fe400008f0ce6 */
[----:B------:R-:W-:Y:S01]  /*bf20*/  @!P6 LEA.HI.X R11, R212, R5, R229, 0x1, P2 ;  /* 0x00000005d40be211 */ /* 0x000fe200010f0ce5 */
[----:B------:R0:W-:Y:S04]  /*bf30*/  @!P3 ST.E.128 desc[UR6][R2.64], R40 ;  /* 0x000000280200b985 */ /* 0x0001e8000c101d06 */
[----:B------:R0:W-:Y:S04]  /*bf40*/  @!P4 ST.E.128 desc[UR6][R6.64], R108 ;  /* 0x0000006c0600c985 */ /* 0x0001e8000c101d06 */
[----:B------:R0:W-:Y:S04]  /*bf50*/  @!P5 ST.E.128 desc[UR6][R8.64], R60 ;  /* 0x0000003c0800d985 */ /* 0x0001e8000c101d06 */
[----:B------:R0:W-:Y:S02]  /*bf60*/  @!P6 ST.E.128 desc[UR6][R10.64], R128 ;  /* 0x000000800a00e985 */ /* 0x0001e4000c101d06 */
.L_x_226:
[----:B------:R-:W-:Y:S05]  /*bf70*/  BSYNC B0 ;  /* 0x0000000000007941 */ /* 0x000fea0003800000 */
.L_x_225:
[----:B0--34-:R-:W0:Y:S01]  /*bf80*/  LDC R0, c[0x0][0xc34] ;  /* 0x00030d00ff007b82 */ /* 0x019e220000000800 */
[----:B------:R-:W-:-:S13]  /*bf90*/  R2UR UR4, R216 ;  /* 0x00000000d80472ca */ /* 0x000fda00000e0000 */
[----:B0-----:R-:W-:-:S13]  /*bfa0*/  ISETP.LE.AND P0, PT, R0, UR4, PT ;  /* 0x0000000400007c0c */ /* 0x001fda000bf03270 */
[----:B------:R-:W-:Y:S05]  /*bfb0*/  @!P0 BRA `(.L_x_227) ;  /* 0xffffff5000d48947 */ /* 0x000fea000383ffff */
[----:B------:R-:W-:Y:S05]  /*bfc0*/  EXIT ;  /* 0x000000000000794d */ /* 0x000fea0003800000 */
.L_x_193:
[----:B------:R-:W-:-:S08]  /*bfd0*/  NOP ;  /* 0x0000000000007918 */ /* 0x000fd00000000000 */
[----:B0-----:R-:W0:-:S00]  /*bfe0*/  USETMAXREG.DEALLOC.CTAPOOL 0x18 ;  /* 0x00000018000079c8 */ /* 0x001e0000080e0500 */
[----:B------:R-:W1:Y:S01]  /*bff0*/  S2UR UR4, SR_CTAID.X ;  /* 0x00000000000479c3 */ /* 0x000e620000002500 */
[----:B0-----:R-:W-:Y:S02]  /*c000*/  IMAD.MOV.U32 R2, RZ, RZ, 0x1 ;  /* 0x00000001ff027424 */ /* 0x001fe400078e00ff */
[----:B------:R-:W-:-:S05]  /*c010*/  IMAD.MOV.U32 R19, RZ, RZ, RZ ;  /* 0x000000ffff137224 */ /* 0x000fca00078e00ff */
[----:B------:R-:W1:Y:S02]  /*c020*/  LDC R3, c[0x0][0xc34] ;  /* 0x00030d00ff037b82 */ /* 0x000e640000000800 */
[----:B-1----:R-:W-:Y:S01]  /*c030*/  ISETP.LE.AND P0, PT, R3, UR4, PT ;  /* 0x0000000403007c0c */ /* 0x002fe2000bf03270 */
[----:B------:R-:W-:-:S05]  /*c040*/  IMAD.MOV.U32 R3, RZ, RZ, 0x1 ;  /* 0x00000001ff037424 */ /* 0x000fca00078e00ff */
[----:B------:R0:W-:Y:S07]  /*c050*/  STL [R1], R3 ;  /* 0x0000000301007387 */ /* 0x0001ee0000100800 */
[----:B------:R-:W-:Y:S05]  /*c060*/  @P0 BRA `(.L_x_228) ;  /* 0x0000005000640947 */ /* 0x000fea0003800000 */
[----:B------:R-:W2:Y:S01]  /*c070*/  LDL R4, [R1+0x30] ;  /* 0x0000300001047983 */ /* 0x000ea20000100800 */
[----:B------:R-:W1:Y:S01]  /*c080*/  S2UR UR4, SR_CgaCtaId ;  /* 0x00000000000479c3 */ /* 0x000e620000008800 */
[C---:B------:R-:W-:Y:S01]  /*c090*/  IMAD.SHL.U32 R2, R0.reuse, 0x8, RZ ;  /* 0x0000000800027824 */ /* 0x040fe200078e00ff */
[C---:B------:R-:W-:Y:S01]  /*c0a0*/  LOP3.LUT R5, R0.reuse, 0x7f, RZ, 0xc0, !PT ;  /* 0x0000007f00057812 */ /* 0x040fe200078ec0ff */
[----:B------:R-:W-:Y:S01]  /*c0b0*/  UMOV UR36, 0x400 ;  /* 0x0000040000247882 */ /* 0x000fe20000000000 */
[----:B------:R-:W-:Y:S01]  /*c0c0*/  LOP3.LUT P0, RZ, R0, 0x1f, RZ, 0xc0, !PT ;  /* 0x0000001f00ff7812 */ /* 0x000fe2000780c0ff */
[----:B------:R-:W-:Y:S01]  /*c0d0*/  IMAD.MOV.U32 R19, RZ, RZ, RZ ;  /* 0x000000ffff137224 */ /* 0x000fe200078e00ff */
[----:B0-----:R-:W-:Y:S01]  /*c0e0*/  LOP3.LUT R3, R2, 0x1f8, RZ, 0xc0, !PT ;  /* 0x000001f802037812 */ /* 0x001fe200078ec0ff */
[----:B------:R-:W-:Y:S01]  /*c0f0*/  ULDC.64 UR38, c[0x0][0x198] ;  /* 0x0000660000267ab9 */ /* 0x000fe20000000a00 */
[C---:B------:R-:W-:Y:S01]  /*c100*/  ISETP.NE.AND P1, PT, R5.reuse, RZ, PT ;  /* 0x000000ff0500720c */ /* 0x040fe20003f25270 */
[----:B------:R-:W-:Y:S01]  /*c110*/  ULDC UR40, c[0x0][0xc] ;  /* 0x0000030000287ab9 */ /* 0x000fe20000000800 */
[----:B------:R-:W-:-:S02]  /*c120*/  ISETP.NE.OR P0, PT, R5, RZ, !P0 ;  /* 0x000000ff0500720c */ /* 0x000fc40004705670 */
[----:B------:R-:W-:Y:S02]  /*c130*/  LOP3.LUT R18, R18, 0xfffffffe, RZ, 0xc0, !PT ;  /* 0xfffffffe12127812 */ /* 0x000fe400078ec0ff */
[----:B------:R-:W-:-:S07]  /*c140*/  LOP3.LUT R2, R2, 0x38, RZ, 0xc0, !PT ;  /* 0x0000003802027812 */ /* 0x000fce00078ec0ff */
[----:B------:R-:W-:Y:S01]  /*c150*/  @P1 LOP3.LUT R18, R18, 0x1, RZ, 0xfc, !PT ;  /* 0x0000000112121812 */ /* 0x000fe200078efcff */
[----:B-1----:R-:W-:-:S03]  /*c160*/  ULEA UR36, UR4, UR36, 0x18 ;  /* 0x0000002404247291 */ /* 0x002fc6000f8ec03f */
[----:B------:R-:W-:-:S04]  /*c170*/  LOP3.LUT R18, R18, 0xfffffffd, RZ, 0xc0, !PT ;  /* 0xfffffffd12127812 */ /* 0x000fc800078ec0ff */
[----:B------:R-:W-:Y:S02]  /*c180*/  @P0 LOP3.LUT R18, R18, 0x2, RZ, 0xfc, !PT ;  /* 0x0000000212120812 */ /* 0x000fe400078efcff */
[----:B--2---:R-:W-:Y:S02]  /*c190*/  R2UR UR5, R4 ;  /* 0x00000000040572ca */ /* 0x004fe400000e0000 */
[----:B------:R-:W-:Y:S01]  /*c1a0*/  LOP3.LUT R4, R3, 0x38, R0, 0x78, !PT ;  /* 0x0000003803047812 */ /* 0x000fe200078e7800 */
[----:B------:R-:W-:Y:S02]  /*c1b0*/  IMAD.SHL.U32 R3, R5, 0x8, RZ ;  /* 0x0000000805037824 */ /* 0x000fe400078e00ff */
[----:B------:R-:W-:-:S03]  /*c1c0*/  IMAD.SHL.U32 R0, R0, 0x10, RZ ;  /* 0x0000001000007824 */ /* 0x000fc600078e00ff */
[----:B------:R-:W-:Y:S02]  /*c1d0*/  LOP3.LUT R3, R4, 0x200, R3, 0xf8, !PT ;  /* 0x0000020004037812 */ /* 0x000fe400078ef803 */
[----:B------:R-:W-:-:S03]  /*c1e0*/  SHF.R.U32.HI R4, RZ, 0x3, R5 ;  /* 0x00000003ff047819 */ /* 0x000fc60000011605 */
[----:B------:R-:W-:Y:S01]  /*c1f0*/  ULOP3.LUT UR37, UR5, 0x2, URZ, 0xfc, !UPT ;  /* 0x0000000205257892 */ /* 0x000fe2000f8efc3f */
[----:B------:R-:W0:Y:S01]  /*c200*/  S2UR UR5, SR_CTAID.X ;  /* 0x00000000000579c3 */ /* 0x000e220000002500 */
[----:B------:R-:W-:Y:S02]  /*c210*/  LOP3.LUT R4, R4, 0x70, R0, 0xf8, !PT ;  /* 0x0000007004047812 */ /* 0x000fe400078ef800 */
[----:B------:R-:W-:Y:S02]  /*c220*/  LEA R0, R3, UR36, 0x1 ;  /* 0x0000002403007c11 */ /* 0x000fe4000f8e08ff */
[----:B------:R-:W-:-:S03]  /*c230*/  LOP3.LUT R4, R2, 0x40, RZ, 0xfc, !PT ;  /* 0x0000004002047812 */ /* 0x000fc600078efcff */
[----:B------:R1:W-:Y:S02]  /*c240*/  STL [R1+0x10], R0 ;  /* 0x0000100001007387 */ /* 0x0003e40000100800 */
[----:B-1----:R-:W-:Y:S02]  /*c250*/  IMAD.MOV.U32 R0, RZ, RZ, 0x1 ;  /* 0x00000001ff007424 */ /* 0x002fe400078e00ff */
[----:B0-----:R-:W-:-:S05]  /*c260*/  IMAD.U32 R3, RZ, RZ, UR5 ;  /* 0x00000005ff037e24 */ /* 0x001fca000f8e00ff */
[----:B------:R0:W-:Y:S04]  /*c270*/  STL [R1+0x24], R3 ;  /* 0x0000240301007387 */ /* 0x0001e80000100800 */
[----:B------:R-:W-:Y:S04]  /*c280*/  STL [R1+0x2c], RZ ;  /* 0x00002cff01007387 */ /* 0x000fe80000100800 */
[----:B------:R1:W-:Y:S01]  /*c290*/  STL [R1], R0 ;  /* 0x0000000001007387 */ /* 0x0003e20000100800 */
[C---:B0-----:R-:W-:Y:S02]  /*c2a0*/  LOP3.LUT R3, R2.reuse, 0x80, RZ, 0xfc, !PT ;  /* 0x0000008002037812 */ /* 0x041fe400078efcff */
[----:B-1----:R-:W-:-:S07]  /*c2b0*/  LOP3.LUT R0, R2, 0xc0, RZ, 0xfc, !PT ;  /* 0x000000c002007812 */ /* 0x002fce00078efcff */
.L_x_323:
[----:B------:R-:W2:Y:S01]  /*c2c0*/  LDL R2, [R1+0x24] ;  /* 0x0000240001027983 */ /* 0x000ea20000100800 */
[----:B0-----:R-:W0:Y:S01]  /*c2d0*/  LDC R0, c[0x0][0xc38] ;  /* 0x00030e00ff007b82 */ /* 0x001e220000000800 */
[----:B------:R-:W-:Y:S05]  /*c2e0*/  YIELD ;  /* 0x0000000000007946 */ /* 0x000fea0003800000 */
[----:B------:R-:W-:Y:S02]  /*c2f0*/  ULDC.64 UR4, c[0x0][0x418] ;  /* 0x0001060000047ab9 */ /* 0x000fe40000000a00 */
[----:B------:R-:W1:Y:S01]  /*c300*/  LDC R16, c[0x0][0xc44] ;  /* 0x00031100ff107b82 */ /* 0x000e620000000800 */
[----:B------:R-:W-:-:S03]  /*c310*/  UISETP.NE.U32.AND UP0, UPT, UR4, URZ, UPT ;  /* 0x0000003f0400728c */ /* 0x000fc6000bf05070 */
[----:B------:R-:W-:Y:S01]  /*c320*/  ULDC UR4, c[0x0][0x424] ;  /* 0x0001090000047ab9 */ /* 0x000fe20000000800 */
[----:B------:R-:W-:-:S04]  /*c330*/  UISETP.NE.AND.EX UP0, UPT, UR5, URZ, UPT, UP0 ;  /* 0x0000003f0500728c */ /* 0x000fc8000bf05300 */
[----:B------:R-:W-:Y:S01]  /*c340*/  USEL UR4, UR4, 0x1, UP0 ;  /* 0x0000000104047887 */ /* 0x000fe20008000000 */
[----:B0-----:R-:W-:Y:S02]  /*c350*/  ISETP.NE.AND P0, PT, R0, 0x1, PT ;  /* 0x000000010000780c */ /* 0x001fe40003f05270 */
[----:B-1----:R-:W-:-:S11]  /*c360*/  ISETP.NE.AND P1, PT, R16, 0x1, PT ;  /* 0x000000011000780c */ /* 0x002fd60003f25270 */
[----:B------:R-:W2:Y:S08]  /*c370*/  @P0 LDC R0, c[0x0][0xc3c] ;  /* 0x00030f00ff000b82 */ /* 0x000eb00000000800 */
[----:B------:R-:W0:Y:S01]  /*c380*/  @P0 LDC R3, c[0x0][0xc40] ;  /* 0x00031000ff030b82 */ /* 0x000e220000000800 */
[----:B--2---:R-:W-:-:S04]  /*c390*/  @P0 IMAD.HI.U32 R0, R2, R0, RZ ;  /* 0x0000000002000227 */ /* 0x004fc800078e00ff */
[----:B------:R-:W-:Y:S01]  /*c3a0*/  IMAD.MOV.U32 R4, RZ, RZ, R2 ;  /* 0x000000ffff047224 */ /* 0x000fe200078e0002 */
[----:B0-----:R-:W-:Y:S02]  /*c3b0*/  @P0 SHF.R.U32.HI R4, RZ, R3, R0 ;  /* 0x00000003ff040219 */ /* 0x001fe40000011600 */
[----:B------:R-:W0:Y:S03]  /*c3c0*/  @P1 LDC.64 R2, c[0x0][0xc48] ;  /* 0x00031200ff021b82 */ /* 0x000e260000000a00 */
[----:B------:R-:W-:Y:S01]  /*c3d0*/  IMAD.MOV.U32 R5, RZ, RZ, R4 ;  /* 0x000000ffff057224 */ /* 0x000fe200078e0004 */
[----:B------:R-:W-:Y:S04]  /*c3e0*/  STL [R1+0x1c], R4 ;  /* 0x00001c0401007387 */ /* 0x000fe80000100800 */
[----:B------:R-:W1:Y:S01]  /*c3f0*/  LDC R0, c[0x0][0x2f0] ;  /* 0x0000bc00ff007b82 */ /* 0x000e620000000800 */
[----:B0-----:R-:W-:-:S05]  /*c400*/  @P1 IMAD.HI.U32 R2, R4, R2, RZ ;  /* 0x0000000204021227 */ /* 0x001fca00078e00ff */
[----:B------:R-:W-:Y:S01]  /*c410*/  @P1 SHF.R.U32.HI R5, RZ, R3, R2 ;  /* 0x00000003ff051219 */ /* 0x000fe20000011602 */
[----:B-1----:R-:W-:Y:S01]  /*c420*/  IMAD R0, R0, UR4, RZ ;  /* 0x0000000400007c24 */ /* 0x002fe2000f8e02ff */
[----:B------:R-:W-:-:S03]  /*c430*/  UIADD3 UR4, UR36, 0x24400, URZ ;  /* 0x0002440024047890 */ /* 0x000fc6000fffe03f */
[----:B------:R-:W-:Y:S01]  /*c440*/  STL [R1+0x14], R5 ;  /* 0x0000140501007387 */ /* 0x000fe20000100800 */
[----:B------:R-:W-:Y:S01]  /*c450*/  IMAD.MOV R3, RZ, RZ, -R5 ;  /* 0x000000ffff037224 */ /* 0x000fe200078e0a05 */
[----:B------:R-:W-:Y:S02]  /*c460*/  ULOP3.LUT UP0, URZ, UR4, 0x3ff, URZ, 0xc0, !UPT ;  /* 0x000003ff043f7892 */ /* 0x000fe4000f80c03f */
[----:B------:R0:W-:Y:S01]  /*c470*/  STL [R1+0x28], R0 ;  /* 0x0000280001007387 */ /* 0x0001e20000100800 */
[----:B------:R-:W-:-:S03]  /*c480*/  IMAD R16, R16, R3, R4 ;  /* 0x0000000310107224 */ /* 0x000fc600078e0204 */
[----:B------:R-:W-:Y:S01]  /*c490*/  PLOP3.LUT P0, PT, PT, PT, UP0, 0x80, 0x0 ;  /* 0x000000000000781c */ /* 0x000fe20003f0f008 */
[----:B0-----:R-:W-:-:S04]  /*c4a0*/  VIADD R0, R0, 0x4f ;  /* 0x0000004f00007836 */ /* 0x001fc80000000000 */
[----:B------:R-:W-:-:S05]  /*c4b0*/  IMAD.HI R0, R0, 0x66666667, RZ ;  /* 0x6666666700007827 */ /* 0x000fca00078e02ff */
[----:B------:R-:W-:-:S04]  /*c4c0*/  SHF.R.U32.HI R2, RZ, 0x1f, R0 ;  /* 0x0000001fff027819 */ /* 0x000fc80000011600 */
[----:B------:R-:W-:-:S05]  /*c4d0*/  LEA.HI.SX32 R0, R0, R2, 0x1b ;  /* 0x0000000200007211 */ /* 0x000fca00078fdaff */
[----:B------:R0:W-:Y:S01]  /*c4e0*/  STL [R1+0x20], R0 ;  /* 0x0000200001007387 */ /* 0x0001e20000100800 */
[----:B------:R-:W-:Y:S05]  /*c4f0*/  @!P0 BRA `(.L_x_229) ;  /* 0x0000000000408947 */ /* 0x000fea0003800000 */
[----:B------:R-:W-:Y:S01]  /*c500*/  MOV R2, 0x0 ;  /* 0x0000000000027802 */ /* 0x000fe20000000f00 */
[----:B------:R-:W-:Y:S01]  /*c510*/  ULDC.64 UR6, c[0x4][0x1b8] ;  /* 0x01006e0000067ab9 */ /* 0x000fe20000000a00 */
[----:B------:R-:W-:Y:S01]  /*c520*/  ULDC.64 UR8, c[0x4][0x1c0] ;  /* 0x0100700000087ab9 */ /* 0x000fe20000000a00 */
[----:B------:R-:W-:Y:S01]  /*c530*/  ULDC.64 UR4, c[0x4][0x118] ;  /* 0x0100460000047ab9 */ /* 0x000fe20000000a00 */
[----:B------:R-:W-:Y:S02]  /*c540*/  IMAD.U32 R4, RZ, RZ, UR6 ;  /* 0x00000006ff047e24 */ /* 0x000fe4000f8e00ff */
[----:B------:R-:W1:Y:S01]  /*c550*/  LDC.64 R2, c[0x4][R2] ;  /* 0x0100000002027b82 */ /* 0x000e620000000a00 */
        /* <DEDUP_REMOVED lines=9> */
[----:B01----:R-:W-:Y:S05]  /*c5f0*/  CALL.ABS.NOINC R2 ;  /* 0x0000000002007343 */ /* 0x003fea0003c00000 */
.L_x_229:
        /* <DEDUP_REMOVED lines=8> */
[----:B------:R1:W2:Y:S01]  /*c680*/  LDC.64 R2, c[0x4][R17] ;  /* 0x0100000011027b82 */ /* 0x0002a20000000a00 */
        /* <DEDUP_REMOVED lines=8> */
[----:B-1----:R-:W-:-:S07]  /*c710*/  IMAD.MOV.U32 R13, RZ, RZ, RZ ;  /* 0x000000ffff0d7224 */ /* 0x002fce00078e00ff */
[----:B------:R-:W-:-:S07]  /*c720*/  LEPC R20, `(.L_x_231) ;  /* 0x000000001014794e */ /* 0x000fce0000000000 */
[----:B0-2---:R-:W-:Y:S05]  /*c730*/  CALL.ABS.NOINC R2 ;  /* 0x0000000002007343 */ /* 0x005fea0003c00000 */
.L_x_231:
        /* <DEDUP_REMOVED lines=15> */
.L_x_230:
[----:B------:R-:W2:Y:S01]  /*c830*/  LDL R2, [R1+0x20] ;  /* 0x0000200001027983 */ /* 0x000ea20000100800 */
[----:B------:R-:W-:-:S03]  /*c840*/  ULDC.64 UR4, c[0x0][0x9f8] ;  /* 0x00027e0000047ab9 */ /* 0x000fc60000000a00 */
[----:B0-----:R-:W3:Y:S01]  /*c850*/  LDL R0, [R1+0x14] ;  /* 0x0000140001007983 */ /* 0x001ee20000100800 */
[----:B------:R-:W-:Y:S01]  /*c860*/  ISETP.NE.U32.AND P0, PT, RZ, UR4, PT ;  /* 0x00000004ff007c0c */ /* 0x000fe2000bf05070 */
[----:B------:R-:W-:-:S03]  /*c870*/  ULDC.64 UR6, c[0x0][0x208] ;  /* 0x0000820000067ab9 */ /* 0x000fc60000000a00 */
[----:B------:R-:W-:Y:S01]  /*c880*/  ISETP.NE.AND.EX P0, PT, RZ, UR5, PT, P0 ;  /* 0x00000005ff007c0c */ /* 0x000fe2000bf05300 */
[----:B--2---:R-:W-:-:S12]  /*c890*/  IMAD.MOV.U32 R17, RZ, RZ, R2 ;  /* 0x000000ffff117224 */ /* 0x004fd800078e0002 */
[----:B------:R-:W3:Y:S02]  /*c8a0*/  @P0 LDC.64 R2, c[0x0][0x9f8] ;  /* 0x00027e00ff020b82 */ /* 0x000ee40000000a00 */
[----:B---3--:R-:W-:-:S05]  /*c8b0*/  @P0 IMAD.WIDE R2, R0, 0x4, R2 ;  /* 0x0000000400020825 */ /* 0x008fca00078e0202 */
[----:B------:R0:W2:Y:S01]  /*c8c0*/  @P0 LDG.E R0, desc[UR6][R2.64] ;  /* 0x0000000602000981 */ /* 0x0000a2000c1e1900 */
[----:B------:R-:W-:Y:S01]  /*c8d0*/  VIADD R9, R17, 0xffffffff ;  /* 0xffffffff11097836 */ /* 0x000fe20000000000 */
[----:B------:R-:W-:Y:S01]  /*c8e0*/  UMOV UR4, 0xffffffff ;  /* 0xffffffff00047882 */ /* 0x000fe20000000000 */
[----:B------:R-:W-:-:S03]  /*c8f0*/  LOP3.LUT R18, R18, 0xfffffffb, RZ, 0xc0, !PT ;  /* 0xfffffffb12127812 */ /* 0x000fc600078ec0ff */
[----:B------:R1:W-:Y:S01]  /*c900*/  STL [R1+0x18], R9 ;  /* 0x0000180901007387 */ /* 0x0003e20000100800 */
[----:B0-----:R-:W0:Y:S02]  /*c910*/  LDC.64 R2, c[0x0][0x418] ;  /* 0x00010600ff027b82 */ /* 0x001e240000000a00 */
[----:B0-----:R-:W-:-:S04]  /*c920*/  ISETP.NE.U32.AND P0, PT, R2, RZ, PT ;  /* 0x000000ff0200720c */ /* 0x001fc80003f05070 */
[----:B------:R-:W-:-:S13]  /*c930*/  ISETP.NE.AND.EX P1, PT, R3, RZ, PT, P0 ;  /* 0x000000ff0300720c */ /* 0x000fda0003f25300 */
[----:B------:R-:W-:Y:S02]  /*c940*/  @P1 LOP3.LUT R18, R18, 0x4, RZ, 0xfc, !PT ;  /* 0x0000000412121812 */ /* 0x000fe400078efcff */
[----:B--2---:R-:W-:Y:S01]  /*c950*/  SHF.R.S32.HI R8, RZ, 0x1f, R0 ;  /* 0x0000001fff087819 */ /* 0x004fe20000011400 */
[----:B------:R1:W-:Y:S01]  /*c960*/  STL [R1+0x8], R0 ;  /* 0x0000080001007387 */ /* 0x0003e20000100800 */
[----:B------:R-:W-:-:S03]  /*c970*/  SEL R17, R0, RZ, !P1 ;  /* 0x000000ff00117207 */ /* 0x000fc60004800000 */
[----:B------:R1:W-:Y:S01]  /*c980*/  STL [R1+0xc], R8 ;  /* 0x00000c0801007387 */ /* 0x0003e20000100800 */
[----:B------:R-:W-:Y:S05]  /*c990*/  BRA.DIV UR4, `(.L_x_232) ;  /* 0x0000004e04707947 */ /* 0x000fea000b800000 */
[----:B------:R-:W0:Y:S02]  /*c9a0*/  S2R R4, SR_TID.X ;  /* 0x0000000000047919 */ /* 0x000e240000002100 */
[----:B0-----:R-:W-:-:S04]  /*c9b0*/  SHF.R.U32.HI R4, RZ, 0x5, R4 ;  /* 0x00000005ff047819 */ /* 0x001fc80000011604 */
[----:B------:R-:W-:-:S05]  /*c9c0*/  LOP3.LUT R4, R4, 0x3, RZ, 0xc0, !PT ;  /* 0x0000000304047812 */ /* 0x000fca00078ec0ff */
[----:B------:R0:W2:Y:S02]  /*c9d0*/  SHFL.IDX PT, R14, R4, RZ, 0x1f ;  /* 0x00001fff040e7589 */ /* 0x0000a400000e0000 */
.L_x_339:
[----:B--2---:R-:W-:Y:S02]  /*c9e0*/  ISETP.NE.AND P0, PT, R14, RZ, PT ;  /* 0x000000ff0e00720c */ /* 0x004fe40003f05270 */
[----:B------:R-:W-:Y:S02]  /*c9f0*/  PLOP3.LUT P2, PT, PT, PT, PT, 0x8, 0x0 ;  /* 0x000000000000781c */ /* 0x000fe40003f4e170 */
[----:B------:R-:W-:-:S11]  /*ca00*/  LOP3.LUT R18, R18, 0xfffffff7, RZ, 0xc0, !PT ;  /* 0xfffffff712127812 */ /* 0x000fd600078ec0ff */
[----:B------:R-:W-:Y:S01]  /*ca10*/  @P2 LOP3.LUT R18, R18, 0x8, RZ, 0xfc, !PT ;  /* 0x0000000812122812 */ /* 0x000fe200078efcff */
[----:B------:R-:W-:Y:S06]  /*ca20*/  @P0 BRA `(.L_x_233) ;  /* 0x0000000400600947 */ /* 0x000fec0003800000 */
[----:B------:R-:W-:-:S03]  /*ca30*/  UMOV UR4, 0xffffffff ;  /* 0xffffffff00047882 */ /* 0x000fc60000000000 */
[----:B------:R-:W-:Y:S05]  /*ca40*/  BRA.DIV UR4, `(.L_x_234) ;  /* 0x0000004e04787947 */ /* 0x000fea000b800000 */
[----:B------:R-:W-:-:S13]  /*ca50*/  ELECT P6, URZ, PT ;  /* 0x00000000003f782f */ /* 0x000fda00038c0000 */
.L_x_342:
[----:B------:R-:W-:Y:S05]  /*ca60*/  @!P6 BRA `(.L_x_233) ;  /* 0x000000040050e947 */ /* 0x000fea0003800000 */
[----:B------:R2:W-:Y:S01]  /*ca70*/  STL [R1+0x4], R9 ;  /* 0x0000040901007387 */ /* 0x0005e20000100800 */
[----:B------:R-:W-:Y:S05]  /*ca80*/  @!P1 BRA `(.L_x_235) ;  /* 0x00000000004c9947 */ /* 0x000fea0003800000 */
[----:B------:R-:W3:Y:S01]  /*ca90*/  LDC R7, c[0x0][0x43c] ;  /* 0x00010f00ff077b82 */ /* 0x000ee20000000800 */
[----:B------:R-:W-:Y:S01]  /*caa0*/  ULDC.64 UR4, c[0x0][0x428] ;  /* 0x00010a0000047ab9 */ /* 0x000fe20000000a00 */
[----:B------:R-:W-:Y:S01]  /*cab0*/  ULDC.64 UR6, c[0x0][0x208] ;  /* 0x0000820000067ab9 */ /* 0x000fe20000000a00 */
[----:B---3--:R-:W-:-:S13]  /*cac0*/  ISETP.NE.AND P0, PT, R7, 0x1, PT ;  /* 0x000000010700780c */ /* 0x008fda0003f05270 */
[----:B0-----:R-:W0:Y:S02]  /*cad0*/  @P0 LDC.64 R4, c[0x0][0x440] ;  /* 0x00011000ff040b82 */ /* 0x001e240000000a00 */
[----:B0-----:R-:W-:-:S04]  /*cae0*/  @P0 IMAD.HI.U32 R6, R9, R4, RZ ;  /* 0x0000000409060227 */ /* 0x001fc800078e00ff */
[----:B------:R-:W-:Y:S01]  /*caf0*/  IMAD.MOV.U32 R4, RZ, RZ, R9 ;  /* 0x000000ffff047224 */ /* 0x000fe200078e0009 */
[----:B------:R-:W-:-:S05]  /*cb00*/  @P0 SHF.R.U32.HI R4, RZ, R5, R6 ;  /* 0x00000005ff040219 */ /* 0x000fca0000011606 */
[----:B------:R-:W-:-:S04]  /*cb10*/  IMAD.MOV R5, RZ, RZ, -R4 ;  /* 0x000000ffff057224 */ /* 0x000fc800078e0a04 */
[----:B------:R-:W-:Y:S01]  /*cb20*/  IMAD R6, R7, R5, R9 ;  /* 0x0000000507067224 */ /* 0x000fe200078e0209 */
[----:B------:R-:W-:-:S04]  /*cb30*/  SHF.R.S32.HI R5, RZ, 0x1f, R4 ;  /* 0x0000001fff057819 */ /* 0x000fc80000011404 */
[----:B------:R0:W-:Y:S01]  /*cb40*/  STL [R1+0x4], R6 ;  /* 0x0000040601007387 */ /* 0x0001e20000100800 */
[----:B------:R-:W-:-:S03]  /*cb50*/  IMAD.WIDE.U32 R4, R0, UR4, R4 ;  /* 0x0000000400047c25 */ /* 0x000fc6000f8e0004 */
[----:B------:R-:W-:Y:S01]  /*cb60*/  LEA R2, P0, R4, R2, 0x2 ;  /* 0x0000000204027211 */ /* 0x000fe200078010ff */
[----:B0-----:R-:W-:-:S04]  /*cb70*/  IMAD R6, R8, UR4, RZ ;  /* 0x0000000408067c24 */ /* 0x001fc8000f8e02ff */
[----:B-1----:R-:W-:-:S04]  /*cb80*/  IMAD R0, R0, UR5, R6 ;  /* 0x0000000500007c24 */ /* 0x002fc8000f8e0206 */
[----:B------:R-:W-:-:S05]  /*cb90*/  IMAD.IADD R0, R5, 0x1, R0 ;  /* 0x0000000105007824 */ /* 0x000fca00078e0200 */
[----:B------:R-:W-:-:S05]  /*cba0*/  LEA.HI.X R3, R4, R3, R0, 0x2, P0 ;  /* 0x0000000304037211 */ /* 0x000fca00000f1400 */
[----:B------:R3:W5:Y:S02]  /*cbb0*/  LDG.E R0, desc[UR6][R2.64] ;  /* 0x0000000602007981 */ /* 0x000764000c1e1900 */
.L_x_235:
[----:B---3--:R-:W3:Y:S01]  /*cbc0*/  LDL R3, [R1] ;  /* 0x0000000001037983 */ /* 0x008ee20000100800 */
[----:B------:R-:W-:Y:S02]  /*cbd0*/  LEA R2, R19, UR36, 0x3 ;  /* 0x0000002413027c11 */ /* 0x000fe4000f8e18ff */
[----:B---3--:R-:W-:-:S04]  /*cbe0*/  SHF.L.U32 R3, R3, 0x1f, RZ ;  /* 0x0000001f03037819 */ /* 0x008fc800000006ff */
[----:B------:R-:W3:Y:S02]  /*cbf0*/  SYNCS.PHASECHK.TRANS64.TRYWAIT P0, [R2+URZ+0x38840], R3 ;  /* 0x03884003020075a7 */ /* 0x000ee4000800017f */
[----:B---3--:R-:W-:Y:S05]  /*cc00*/  @!P0 BRA `(.L_x_236) ;  /* 0x0000004c00288947 */ /* 0x008fea0003800000 */
.L_x_343:
[----:B0-----:R-:W0:Y:S01]  /*cc10*/  S2R R4, SR_TID.X ;  /* 0x0000000000047919 */ /* 0x001e220000002100 */
[----:B------:R-:W-:-:S04]  /*cc20*/  UPRMT UR4, UR37, 0x9910, URZ ;  /* 0x0000991025047896 */ /* 0x000fc8000800003f */
[----:B------:R-:W-:Y:S01]  /*cc30*/  UISETP.NE.AND UP0, UPT, UR4, 0x2, UPT ;  /* 0x000000020400788c */ /* 0x000fe2000bf05270 */
[----:B0-----:R-:W-:-:S04]  /*cc40*/  LOP3.LUT R4, R4, 0x7f, RZ, 0xc0, !PT ;  /* 0x0000007f04047812 */ /* 0x001fc800078ec0ff */
[----:B------:R-:W-:-:S13]  /*cc50*/  ISETP.NE.AND P0, PT, R4, RZ, PT ;  /* 0x000000ff0400720c */ /* 0x000fda0003f05270 */
[----:B---3--:R-:W-:-:S04]  /*cc60*/  @!P0 IMAD.MOV.U32 R3, RZ, RZ, 0xa000 ;  /* 0x0000a000ff038424 */ /* 0x008fc800078e00ff */
[----:B------:R0:W-:Y:S01]  /*cc70*/  @!P0 SYNCS.ARRIVE.TRANS64 RZ, [R2+URZ+0x38830], R3 ;  /* 0x0388300302ff89a7 */ /* 0x0001e2000800003f */
[----:B------:R-:W-:-:S13]  /*cc80*/  PLOP3.LUT P0, PT, PT, PT, UP0, 0x80, 0x0 ;  /* 0x000000000000781c */ /* 0x000fda0003f0f008 */
[----:B0-----:R-:W-:Y:S05]  /*cc90*/  @P0 BRA `(.L_x_237) ;  /* 0x0000000000040947 */ /* 0x001fea0003800000 */
[----:B------:R-:W-:Y:S01]  /*cca0*/  BPT.TRAP 0x1 ;  /* 0x000000040000795c */ /* 0x000fe20000300000 */
.L_x_237:
[----:B------:R-:W-:-:S13]  /*ccb0*/  LOP3.LUT P0, RZ, R18, 0x2, RZ, 0xc0, !PT ;  /* 0x0000000212ff7812 */ /* 0x000fda000780c0ff */
[----:B------:R-:W-:Y:S05]  /*ccc0*/  @P0 BRA `(.L_x_238) ;  /* 0x0000000000040947 */ /* 0x000fea0003800000 */
[----:B------:R-:W-:Y:S01]  /*ccd0*/  BPT.TRAP 0x1 ;  /* 0x000000040000795c */ /* 0x000fe20000300000 */
.L_x_238:
[----:B------:R-:W3:Y:S01]  /*cce0*/  LDL R4, [R1+0x4] ;  /* 0x0000040001047983 */ /* 0x000ee20000100800 */
[----:B------:R-:W-:Y:S01]  /*ccf0*/  R2UR UR9, R2 ;  /* 0x00000000020972ca */ /* 0x000fe200000e0000 */
[----:B------:R-:W-:Y:S01]  /*cd00*/  UIADD3 UR4, UP0, UR38, 0x370, URZ ;  /* 0x0000037026047890 */ /* 0x000fe2000ff1e03f */
[----:B------:R-:W-:Y:S01]  /*cd10*/  R2UR UR12, R16 ;  /* 0x00000000100c72ca */ /* 0x000fe200000e0000 */
[----:B------:R-:W0:Y:S01]  /*cd20*/  S2R R5, SR_CgaCtaId ;  /* 0x0000000000057919 */ /* 0x000e220000008800 */
[----:B-----5:R-:W-:Y:S01]  /*cd30*/  R2UR UR13, R0 ;  /* 0x00000000000d72ca */ /* 0x020fe200000e0000 */
[----:B------:R-:W-:Y:S01]  /*cd40*/  UMOV UR10, URZ ;  /* 0x0000003f000a7c82 */ /* 0x000fe20008000000 */
[----:B------:R-:W-:Y:S01]  /*cd50*/  UMOV UR19, 0x30000 ;  /* 0x0003000000137882 */ /* 0x000fe20000000000 */
[----:B------:R-:W4:Y:S01]  /*cd60*/  S2R R3, SR_CgaCtaId ;  /* 0x0000000000037919 */ /* 0x000f220000008800 */
[----:B------:R-:W-:Y:S01]  /*cd70*/  UMOV UR6, 0x0 ;  /* 0x0000000000067882 */ /* 0x000fe20000000000 */
[----:B------:R-:W-:Y:S01]  /*cd80*/  UMOV UR7, 0x14f00000 ;  /* 0x14f0000000077882 */ /* 0x000fe20000000000 */
[----:B------:R-:W-:Y:S01]  /*cd90*/  UMOV UR16, 0x40 ;  /* 0x0000004000107882 */ /* 0x000fe20000000000 */
[----:B------:R-:W-:Y:S01]  /*cda0*/  PLOP3.LUT P0, PT, PT, PT, PT, 0x80, 0x0 ;  /* 0x000000000000781c */ /* 0x000fe20003f0f070 */
[----:B------:R-:W-:Y:S01]  /*cdb0*/  IMAD.MOV.U32 R17, RZ, RZ, R0 ;  /* 0x000000ffff117224 */ /* 0x000fe200078e0000 */
[----:B------:R-:W-:Y:S01]  /*cdc0*/  UIADD3 UR9, UR9, 0x38830, URZ ;  /* 0x0003883009097890 */ /* 0x000fe2000fffe03f */
[----:B------:R-:W-:-:S10]  /*cdd0*/  LOP3.LUT R18, R18, 0xfffffff7, RZ, 0xc0, !PT ;  /* 0xfffffff712127812 */ /* 0x000fd400078ec0ff */
[----:B------:R-:W-:Y:S02]  /*cde0*/  @P0 LOP3.LUT R18, R18, 0x8, RZ, 0xfc, !PT ;  /* 0x0000000812120812 */ /* 0x000fe400078efcff */
[----:B0-----:R-:W-:Y:S02]  /*cdf0*/  LOP3.LUT R5, R5, 0x1, RZ, 0xc0, !PT ;  /* 0x0000000105057812 */ /* 0x001fe400078ec0ff */
[----:B----4-:R-:W-:-:S03]  /*ce00*/  LOP3.LUT R3, R3, 0x1, RZ, 0xc0, !PT ;  /* 0x0000000103037812 */ /* 0x010fc600078ec0ff */
[----:B------:R-:W-:-:S04]  /*ce10*/  IMAD R5, R5, 0xa00, RZ ;  /* 0x00000a0005057824 */ /* 0x000fc800078e02ff */
[----:B------:R-:W-:Y:S02]  /*ce20*/  IMAD R2, R19, 0x5000, R5 ;  /* 0x0000500013027824 */ /* 0x000fe400078e0205 */
[----:B------:R-:W-:-:S03]  /*ce30*/  IMAD R3, R3, 0x28, RZ ;  /* 0x0000002803037824 */ /* 0x000fc600078e02ff */
[----:B------:R-:W-:Y:S02]  /*ce40*/  R2UR UR5, R2 ;  /* 0x00000000020572ca */ /* 0x000fe400000e0000 */
[----:B------:R-:W-:-:S11]  /*ce50*/  R2UR UR8, R3 ;  /* 0x00000000030872ca */ /* 0x000fd600000e0000 */
[----:B------:R-:W-:Y:S02]  /*ce60*/  ULEA UR14, UR5, UR36, 0x1 ;  /* 0x00000024050e7291 */ /* 0x000fe4000f8e083f */
[----:B------:R-:W-:Y:S02]  /*ce70*/  UIADD3.X UR5, URZ, UR39, URZ, UP0, !UPT ;  /* 0x000000273f057290 */ /* 0x000fe400087fe43f */
[----:B------:R-:W-:Y:S02]  /*ce80*/  UIADD3 UR15, UR14, 0x26c00, URZ ;  /* 0x00026c000e0f7890 */ /* 0x000fe4000fffe03f */
[----:B------:R-:W-:Y:S02]  /*ce90*/  UIADD3 UR17, UR14, 0x29400, URZ ;  /* 0x000294000e117890 */ /* 0x000fe4000fffe03f */
[----:B------:R-:W-:Y:S01]  /*cea0*/  UIADD3 UR18, UR14, 0x2bc00, URZ ;  /* 0x0002bc000e127890 */ /* 0x000fe2000fffe03f */
[----:B---3--:R-:W-:-:S13]  /*ceb0*/  R2UR UR11, R4 ;  /* 0x00000000040b72ca */ /* 0x008fda00000e0000 */
[----:B------:R-:W-:Y:S02]  /*cec0*/  UIMAD UR11, UR11, 0x50, UR8 ;  /* 0x000000500b0b78a4 */ /* 0x000fe4000f8e0208 */
[----:B------:R-:W-:-:S03]  /*ced0*/  UIADD3 UR8, UR14, 0x24400, URZ ;  /* 0x000244000e087890 */ /* 0x000fc6000fffe03f */
[----:B------:R-:W-:-:S06]  /*cee0*/  UMOV UR14, 0x80 ;  /* 0x00000080000e7882 */ /* 0x000fcc0000000000 */
[----:B------:R0:W-:Y:S02]  /*cef0*/  UTMALDG.4D.MULTICAST [UR8], [UR4], UR19, desc[UR6] ;  /* 0x00000608040073b4 */ /* 0x0001e40008019813 */
[----:B0-----:R-:W-:Y:S01]  /*cf00*/  UMOV UR8, UR15 ;  /* 0x0000000f00087c82 */ /* 0x001fe20008000000 */
[----:B------:R-:W-:Y:S02]  /*cf10*/  UMOV UR10, UR16 ;  /* 0x00000010000a7c82 */ /* 0x000fe40008000000 */
[----:B------:R0:W-:Y:S02]  /*cf20*/  UTMALDG.4D.MULTICAST [UR8], [UR4], UR19, desc[UR6] ;  /* 0x00000608040073b4 */ /* 0x0001e40008019813 */
[----:B0-----:R-:W-:Y:S01]  /*cf30*/  UMOV UR8, UR17 ;  /* 0x0000001100087c82 */ /* 0x001fe20008000000 */
[----:B------:R-:W-:Y:S01]  /*cf40*/  UMOV UR10, UR14 ;  /* 0x0000000e000a7c82 */ /* 0x000fe20008000000 */
[----:B------:R-:W-:Y:S01]  /*cf50*/  UMOV UR14, 0xc0 ;  /* 0x000000c0000e7882 */ /* 0x000fe20000000000 */
[----:B------:R0:W-:Y:S02]  /*cf60*/  UTMALDG.4D.MULTICAST [UR8], [UR4], UR19, desc[UR6] ;  /* 0x00000608040073b4 */ /* 0x0001e40008019813 */
[----:B0-----:R-:W-:Y:S01]  /*cf70*/  UMOV UR8, UR18 ;  /* 0x0000001200087c82 */ /* 0x001fe20008000000 */
[----:B------:R-:W-:-:S02]  /*cf80*/  UMOV UR10, UR14 ;  /* 0x0000000e000a7c82 */ /* 0x000fc40008000000 */
[----:B------:R3:W-:Y:S02]  /*cf90*/  UTMALDG.4D.MULTICAST [UR8], [UR4], UR19, desc[UR6] ;  /* 0x00000608040073b4 */ /* 0x0007e40008019813 */
[----:B---3--:R-:W-:Y:S01]  /*cfa0*/  NOP ;  /* 0x0000000000007918 */ /* 0x008fe20000000000 */
.L_x_233:
        /* <DEDUP_REMOVED lines=10> */
[----:B0-----:R-:W-:Y:S02]  /*d050*/  IMAD.U32 R4, RZ, RZ, UR6 ;  /* 0x00000006ff047e24 */ /* 0x001fe4000f8e00ff */
[----:B------:R-:W0:Y:S01]  /*d060*/  LDC.64 R2, c[0x4][R2] ;  /* 0x0100000002027b82 */ /* 0x000e220000000a00 */
[----:B------:R-:W-:Y:S02]  /*d070*/  IMAD.U32 R5, RZ, RZ, UR7 ;  /* 0x00000007ff057e24 */ /* 0x000fe4000f8e00ff */
[----:B------:R-:W-:Y:S02]  /*d080*/  IMAD.U32 R6, RZ, RZ, UR8 ;  /* 0x00000008ff067e24 */ /* 0x000fe4000f8e00ff */
[----:B------:R-:W-:-:S02]  /*d090*/  IMAD.U32 R7, RZ, RZ, UR9 ;  /* 0x00000009ff077e24 */ /* 0x000fc4000f8e00ff */
[----:B------:R-:W-:Y:S02]  /*d0a0*/  IMAD.U32 R10, RZ, RZ, UR4 ;  /* 0x00000004ff0a7e24 */ /* 0x000fe4000f8e00ff */
[----:B------:R-:W-:Y:S02]  /*d0b0*/  IMAD.U32 R11, RZ, RZ, UR5 ;  /* 0x00000005ff0b7e24 */ /* 0x000fe4000f8e00ff */
[----:B-1----:R-:W-:Y:S02]  /*d0c0*/  IMAD.MOV.U32 R8, RZ, RZ, 0x70 ;  /* 0x00000070ff087424 */ /* 0x002fe400078e00ff */
[----:B------:R-:W-:Y:S02]  /*d0d0*/  IMAD.MOV.U32 R12, RZ, RZ, 0x1 ;  /* 0x00000001ff0c7424 */ /* 0x000fe400078e00ff */
[----:B------:R-:W-:-:S07]  /*d0e0*/  IMAD.MOV.U32 R13, RZ, RZ, RZ ;  /* 0x000000ffff0d7224 */ /* 0x000fce00078e00ff */
[----:B------:R-:W-:-:S07]  /*d0f0*/  LEPC R20, `(.L_x_239) ;  /* 0x000000001014794e */ /* 0x000fce0000000000 */
[----:B0-2---:R-:W-:Y:S05]  /*d100*/  CALL.ABS.NOINC R2 ;  /* 0x0000000002007343 */ /* 0x005fea0003c00000 */
.L_x_239:
[----:B0-----:R-:W3:Y:S01]  /*d110*/  LDL.LU R4, [R1+0x14] ;  /* 0x0000140001047983 */ /* 0x001ee20000300800 */
[----:B-1----:R-:W-:Y:S01]  /*d120*/  SHF.R.S32.HI R0, RZ, 0x1f, R16 ;  /* 0x0000001fff007819 */ /* 0x002fe20000011410 */
[----:B------:R-:W-:Y:S01]  /*d130*/  ULDC.64 UR4, c[0x0][0x2d8] ;  /* 0x0000b60000047ab9 */ /* 0x000fe20000000a00 */
[----:B------:R-:W0:Y:S01]  /*d140*/  LDC R8, c[0x0][0x448] ;  /* 0x00011200ff087b82 */ /* 0x000e220000000800 */
[----:B------:R-:W4:Y:S04]  /*d150*/  LDL.LU R7, [R1+0x1c] ;  /* 0x00001c0001077983 */ /* 0x000f280000300800 */
[----:B------:R-:W5:Y:S01]  /*d160*/  LDL R5, [R1+0x24] ;  /* 0x0000240001057983 */ /* 0x000f620000100800 */
[----:B------:R-:W-:Y:S02]  /*d170*/  IMAD R0, R0, UR4, RZ ;  /* 0x0000000400007c24 */ /* 0x000fe4000f8e02ff */
[C---:B------:R-:W-:Y:S01]  /*d180*/  IMAD.WIDE.U32 R2, R16.reuse, UR4, RZ ;  /* 0x0000000410027c25 */ /* 0x040fe2000f8e00ff */
[----:B------:R-:W1:Y:S03]  /*d190*/  S2R R10, SR_TID.X ;  /* 0x00000000000a7919 */ /* 0x000e660000002100 */
[----:B------:R-:W-:Y:S01]  /*d1a0*/  IMAD R0, R16, UR5, R0 ;  /* 0x0000000510007c24 */ /* 0x000fe2000f8e0200 */
[----:B------:R-:W-:-:S03]  /*d1b0*/  ULDC.64 UR4, c[0x0][0x2e0] ;  /* 0x0000b80000047ab9 */ /* 0x000fc60000000a00 */
[----:B------:R-:W-:Y:S01]  /*d1c0*/  IMAD.IADD R3, R3, 0x1, R0 ;  /* 0x0000000103037824 */ /* 0x000fe200078e0200 */
[----:B0-----:R-:W-:-:S13]  /*d1d0*/  ISETP.NE.AND P0, PT, R8, 0x1, PT ;  /* 0x000000010800780c */ /* 0x001fda0003f05270 */
[----:B------:R-:W0:Y:S01]  /*d1e0*/  @P0 LDC R6, c[0x0][0x44c] ;  /* 0x00011300ff060b82 */ /* 0x000e220000000800 */
[----:B-1----:R-:W-:-:S05]  /*d1f0*/  IMAD.SHL.U32 R10, R10, 0x8, RZ ;  /* 0x000000080a0a7824 */ /* 0x002fca00078e00ff */
[----:B------:R-:W-:-:S04]  /*d200*/  LOP3.LUT R10, R10, 0x38, RZ, 0xc0, !PT ;  /* 0x000000380a0a7812 */ /* 0x000fc800078ec0ff */
[C---:B------:R-:W-:Y:S02]  /*d210*/  LOP3.LUT R12, R10.reuse, 0x40, RZ, 0xfc, !PT ;  /* 0x000000400a0c7812 */ /* 0x040fe400078efcff */
[C---:B------:R-:W-:Y:S02]  /*d220*/  LOP3.LUT R11, R10.reuse, 0x80, RZ, 0xfc, !PT ;  /* 0x000000800a0b7812 */ /* 0x040fe400078efcff */
[----:B------:R-:W-:Y:S02]  /*d230*/  LOP3.LUT R10, R10, 0xc0, RZ, 0xfc, !PT ;  /* 0x000000c00a0a7812 */ /* 0x000fe400078efcff */
[----:B---3--:R-:W-:Y:S01]  /*d240*/  SHF.R.S32.HI R0, RZ, 0x1f, R4 ;  /* 0x0000001fff007819 */ /* 0x008fe20000011404 */
[----:B------:R-:W-:-:S04]  /*d250*/  IMAD.WIDE.U32 R2, R4, UR4, R2 ;  /* 0x0000000404027c25 */ /* 0x000fc8000f8e0002 */
[----:B------:R-:W-:Y:S01]  /*d260*/  IMAD R0, R0, UR4, RZ ;  /* 0x0000000400007c24 */ /* 0x000fe2000f8e02ff */
[----:B------:R-:W-:-:S03]  /*d270*/  ULDC UR4, c[0x0][0xc38] ;  /* 0x00030e0000047ab9 */ /* 0x000fc60000000800 */
[----:B------:R-:W-:Y:S02]  /*d280*/  IMAD R0, R4, UR5, R0 ;  /* 0x0000000504007c24 */ /* 0x000fe4000f8e0200 */
[----:B------:R-:W1:Y:S02]  /*d290*/  S2R R4, SR_TID.X ;  /* 0x0000000000047919 */ /* 0x000e640000002100 */
[----:B------:R-:W-:Y:S02]  /*d2a0*/  IMAD.IADD R3, R3, 0x1, R0 ;  /* 0x0000000103037824 */ /* 0x000fe400078e0200 */
[----:B----4-:R-:W-:Y:S02]  /*d2b0*/  IMAD.MOV R0, RZ, RZ, -R7 ;  /* 0x000000ffff007224 */ /* 0x010fe400078e0a07 */
[----:B------:R-:W3:Y:S02]  /*d2c0*/  @P0 LDC R7, c[0x0][0x450] ;  /* 0x00011400ff070b82 */ /* 0x000ee40000000800 */
[----:B-----5:R-:W-:Y:S01]  /*d2d0*/  IMAD R0, R0, UR4, R5 ;  /* 0x0000000400007c24 */ /* 0x020fe2000f8e0205 */
[----:B------:R-:W-:-:S03]  /*d2e0*/  ULDC.64 UR4, c[0x0][0x2d0] ;  /* 0x0000b40000047ab9 */ /* 0x000fc60000000a00 */
[----:B------:R-:W-:Y:S01]  /*d2f0*/  IMAD.SHL.U32 R5, R0, 0x80, RZ ;  /* 0x0000008000057824 */ /* 0x000fe200078e00ff */
[----:B-1----:R-:W-:-:S04]  /*d300*/  LOP3.LUT R4, R4, 0x7f, RZ, 0xc0, !PT ;  /* 0x0000007f04047812 */ /* 0x002fc800078ec0ff */
[----:B--2---:R-:W-:Y:S02]  /*d310*/  SHF.R.U32.HI R9, RZ, 0x3, R4 ;  /* 0x00000003ff097819 */ /* 0x004fe40000011604 */
[----:B------:R-:W1:Y:S02]  /*d320*/  S2R R4, SR_TID.X ;  /* 0x0000000000047919 */ /* 0x000e640000002100 */
[----:B-1----:R-:W-:-:S05]  /*d330*/  IMAD.SHL.U32 R4, R4, 0x10, RZ ;  /* 0x0000001004047824 */ /* 0x002fca00078e00ff */
[----:B------:R-:W-:Y:S02]  /*d340*/  LOP3.LUT R4, R9, 0x70, R4, 0xf8, !PT ;  /* 0x0000007009047812 */ /* 0x000fe400078ef804 */
[----:B------:R-:W1:Y:S02]  /*d350*/  S2R R9, SR_TID.X ;  /* 0x0000000000097919 */ /* 0x000e640000002100 */
[----:B------:R-:W-:-:S05]  /*d360*/  LOP3.LUT R0, R4, R5, RZ, 0xfc, !PT ;  /* 0x0000000504007212 */ /* 0x000fca00078efcff */
[----:B0-----:R-:W-:-:S04]  /*d370*/  @P0 IMAD.HI.U32 R6, R0, R6, RZ ;  /* 0x0000000600060227 */ /* 0x001fc800078e00ff */
[----:B------:R-:W-:Y:S01]  /*d380*/  IMAD.MOV.U32 R4, RZ, RZ, R0 ;  /* 0x000000ffff047224 */ /* 0x000fe200078e0000 */
[----:B---3--:R-:W-:-:S05]  /*d390*/  @P0 SHF.R.U32.HI R4, RZ, R7, R6 ;  /* 0x00000007ff040219 */ /* 0x008fca0000011606 */
[----:B------:R-:W-:Y:S02]  /*d3a0*/  IMAD.MOV R6, RZ, RZ, -R4 ;  /* 0x000000ffff067224 */ /* 0x000fe400078e0a04 */
[----:B------:R-:W-:-:S04]  /*d3b0*/  IMAD.WIDE.U32 R2, R4, UR4, R2 ;  /* 0x0000000404027c25 */ /* 0x000fc8000f8e0002 */
[----:B------:R-:W-:Y:S01]  /*d3c0*/  IMAD R0, R8, R6, R0 ;  /* 0x0000000608007224 */ /* 0x000fe200078e0200 */
[----:B------:R-:W-:-:S05]  /*d3d0*/  SHF.R.S32.HI R6, RZ, 0x1f, R4 ;  /* 0x0000001fff067819 */ /* 0x000fca0000011404 */
[----:B------:R-:W-:Y:S02]  /*d3e0*/  IMAD R6, R6, UR4, RZ ;  /* 0x0000000406067c24 */ /* 0x000fe4000f8e02ff */
[----:B-1----:R-:W-:Y:S02]  /*d3f0*/  IMAD.SHL.U32 R9, R9, 0x8, RZ ;  /* 0x0000000809097824 */ /* 0x002fe400078e00ff */
[----:B------:R-:W-:Y:S01]  /*d400*/  IMAD R6, R4, UR5, R6 ;  /* 0x0000000504067c24 */ /* 0x000fe2000f8e0206 */
[----:B------:R-:W-:Y:S01]  /*d410*/  SHF.R.S32.HI R4, RZ, 0x1f, R0 ;  /* 0x0000001fff047819 */ /* 0x000fe20000011400 */
[----:B------:R-:W-:Y:S01]  /*d420*/  ULDC.64 UR4, c[0x0][0x2c8] ;  /* 0x0000b20000047ab9 */ /* 0x000fe20000000a00 */
[----:B------:R-:W-:Y:S01]  /*d430*/  LOP3.LUT R9, R9, 0x38, RZ, 0xc0, !PT ;  /* 0x0000003809097812 */ /* 0x000fe200078ec0ff */
[----:B------:R-:W-:Y:S02]  /*d440*/  IMAD.IADD R3, R3, 0x1, R6 ;  /* 0x0000000103037824 */ /* 0x000fe400078e0206 */
[----:B------:R-:W-:-:S02]  /*d450*/  IMAD R4, R4, UR4, RZ ;  /* 0x0000000404047c24 */ /* 0x000fc4000f8e02ff */
[----:B------:R-:W-:-:S04]  /*d460*/  IMAD.WIDE.U32 R2, R0, UR4, R2 ;  /* 0x0000000400027c25 */ /* 0x000fc8000f8e0002 */
[----:B------:R-:W-:Y:S01]  /*d470*/  IMAD R4, R0, UR5, R4 ;  /* 0x0000000500047c24 */ /* 0x000fe2000f8e0204 */
[----:B------:R-:W-:-:S03]  /*d480*/  ULDC.64 UR4, c[0x0][0x280] ;  /* 0x0000a00000047ab9 */ /* 0x000fc60000000a00 */
[----:B------:R-:W-:Y:S01]  /*d490*/  IMAD.IADD R3, R3, 0x1, R4 ;  /* 0x0000000103037824 */ /* 0x000fe200078e0204 */
[C---:B------:R-:W-:Y:S01]  /*d4a0*/  LEA R4, P0, R2.reuse, UR4, 0x1 ;  /* 0x0000000402047c11 */ /* 0x040fe2000f8008ff */
[----:B------:R-:W-:Y:S02]  /*d4b0*/  ULDC UR4, c[0x0][0x2b8] ;  /* 0x0000ae0000047ab9 */ /* 0x000fe40000000800 */
[----:B------:R-:W-:Y:S02]  /*d4c0*/  ISETP.GE.AND P4, PT, R9, UR4, PT ;  /* 0x0000000409007c0c */ /* 0x000fe4000bf86270 */
[----:B------:R-:W-:Y:S01]  /*d4d0*/  LEA.HI.X R3, R2, UR5, R3, 0x1, P0 ;  /* 0x0000000502037c11 */ /* 0x000fe200080f0c03 */
[----:B------:R-:W-:Y:S01]  /*d4e0*/  UMOV UR5, 0xffffffff ;  /* 0xffffffff00057882 */ /* 0x000fe20000000000 */
[----:B------:R-:W-:Y:S02]  /*d4f0*/  ISETP.GE.AND P3, PT, R12, UR4, PT ;  /* 0x000000040c007c0c */ /* 0x000fe4000bf66270 */
[----:B------:R-:W-:-:S02]  /*d500*/  ISETP.GE.AND P0, PT, R11, UR4, PT ;  /* 0x000000040b007c0c */ /* 0x000fc4000bf06270 */
[----:B------:R-:W-:Y:S01]  /*d510*/  ISETP.GE.AND P1, PT, R10, UR4, PT ;  /* 0x000000040a007c0c */ /* 0x000fe2000bf26270 */
[----:B------:R-:W-:-:S12]  /*d520*/  BRA.DIV UR5, `(.L_x_240) ;  /* 0x0000004205f47947 */ /* 0x000fd8000b800000 */
[----:B------:R-:W2:Y:S01]  /*d530*/  LDL R10, [R1+0x10] ;  /* 0x00001000010a7983 */ /* 0x000ea20000100800 */
[----:B------:R-:W-:Y:S01]  /*d540*/  ULDC UR4, c[0x0][0x288] ;  /* 0x0000a20000047ab9 */ /* 0x000fe20000000800 */
[----:B------:R-:W0:Y:S02]  /*d550*/  S2R R6, SR_TID.X ;  /* 0x0000000000067919 */ /* 0x000e240000002100 */
[----:B------:R-:W1:Y:S01]  /*d560*/  SHFL.IDX PT, R7, R4, RZ, 0x181f ;  /* 0x00181fff04077589 */ /* 0x000e6200000e0000 */
[----:B------:R-:W-:Y:S01]  /*d570*/  IMAD R2, R8, UR4, RZ ;  /* 0x0000000408027c24 */ /* 0x000fe2000f8e02ff */
[----:B0-----:R-:W-:-:S04]  /*d580*/  LOP3.LUT R6, R6, 0x7f, RZ, 0xc0, !PT ;  /* 0x0000007f06067812 */ /* 0x001fc800078ec0ff */
[----:B------:R-:W-:Y:S02]  /*d590*/  SHF.R.U32.HI R11, RZ, 0x3, R6 ;  /* 0x00000003ff0b7819 */ /* 0x000fe40000011606 */
[----:B------:R-:W0:Y:S03]  /*d5a0*/  SHFL.IDX PT, R6, R3, RZ, 0x181f ;  /* 0x00181fff03067589 */ /* 0x000e2600000e0000 */
[----:B------:R-:W-:-:S05]  /*d5b0*/  IMAD.IADD R0, R11, 0x1, R5 ;  /* 0x000000010b007824 */ /* 0x000fca00078e0205 */
[----:B------:R-:W-:-:S13]  /*d5c0*/  ISETP.GE.AND P2, PT, R0, R2, PT ;  /* 0x000000020000720c */ /* 0x000fda0003f46270 */
[----:B-1----:R-:W-:-:S05]  /*d5d0*/  @!P2 LEA R7, P5, R9, R7, 0x1 ;  /* 0x000000070907a211 */ /* 0x002fca00078a08ff */
[----:B0-----:R-:W-:-:S05]  /*d5e0*/  @!P2 IMAD.X R6, RZ, RZ, R6, P5 ;  /* 0x000000ffff06a224 */ /* 0x001fca00028e0606 */
[----:B------:R-:W-:-:S04]  /*d5f0*/  @!P2 LOP3.LUT R7, R7, R6, RZ, 0x3c, !PT ;  /* 0x000000060707a212 */ /* 0x000fc800078e3cff */
[----:B------:R-:W-:Y:S01]  /*d600*/  @!P2 LOP3.LUT R6, R7, R6, RZ, 0x3c, !PT ;  /* 0x000000060706a212 */ /* 0x000fe200078e3cff */
[----:B------:R-:W-:-:S03]  /*d610*/  ULDC.64 UR6, c[0x0][0x208] ;  /* 0x0000820000067ab9 */ /* 0x000fc60000000a00 */
[----:B------:R-:W-:Y:S01]  /*d620*/  @!P2 LOP3.LUT R7, R7, R6, RZ, 0x3c, !PT ;  /* 0x000000060707a212 */ /* 0x000fe200078e3cff */
[----:B------:R-:W-:-:S04]  /*d630*/  VIADD R5, R0, 0x10 ;  /* 0x0000001000057836 */ /* 0x000fc80000000000 */
[----:B------:R-:W-:Y:S01]  /*d640*/  @!PT LDS RZ, [RZ] ;  /* 0x00000000fffff984 */ /* 0x000fe20000000800 */
[----:B--2---:R-:W-:Y:S04]  /*d650*/  @!P2 LDGSTS.E.BYPASS.LTC128B.128 [R10+0x14400], desc[UR6][R6.64], !P4 ;  /* 0x14400000060aafae */ /* 0x004fe8000e101d46 */
[----:B------:R-:W-:Y:S04]  /*d660*/  @!P2 LDGSTS.E.BYPASS.LTC128B.128 [R10+0x18400], desc[UR6][R6.64+0x80], !P3 ;  /* 0x18400080060aafae */ /* 0x000fe8000d901d46 */
[----:B------:R-:W-:Y:S04]  /*d670*/  @!P2 LDGSTS.E.BYPASS.LTC128B.128 [R10+0x1c400], desc[UR6][R6.64+0x100], !P0 ;  /* 0x1c400100060aafae */ /* 0x000fe8000c101d46 */
[----:B------:R0:W-:Y:S01]  /*d680*/  @!P2 LDGSTS.E.BYPASS.LTC128B.128 [R10+0x20400], desc[UR6][R6.64+0x180], !P1 ;  /* 0x20400180060aafae */ /* 0x0001e2000c901d46 */
[----:B------:R-:W-:-:S03]  /*d690*/  ISETP.GE.AND P2, PT, R5, R2, PT ;  /* 0x000000020500720c */ /* 0x000fc60003f46270 */
[----:B0-----:R-:W0:Y:S04]  /*d6a0*/  SHFL.IDX PT, R7, R4, 0x1, 0x181f ;  /* 0x00381f0004077f89 */ /* 0x001e2800000e0000 */
[----:B------:R-:W1:Y:S06]  /*d6b0*/  SHFL.IDX PT, R6, R3, 0x1, 0x181f ;  /* 0x00381f0003067f89 */ /* 0x000e6c00000e0000 */
[----:B0-----:R-:W-:-:S05]  /*d6c0*/  @!P2 LEA R7, P5, R9, R7, 0x1 ;  /* 0x000000070907a211 */ /* 0x001fca00078a08ff */
[----:B-1----:R-:W-:-:S05]  /*d6d0*/  @!P2 IMAD.X R6, RZ, RZ, R6, P5 ;  /* 0x000000ffff06a224 */ /* 0x002fca00028e0606 */
[----:B------:R-:W-:-:S04]  /*d6e0*/  @!P2 LOP3.LUT R7, R7, R6, RZ, 0x3c, !PT ;  /* 0x000000060707a212 */ /* 0x000fc800078e3cff */
[----:B------:R-:W-:-:S04]  /*d6f0*/  @!P2 LOP3.LUT R6, R7, R6, RZ, 0x3c, !PT ;  /* 0x000000060706a212 */ /* 0x000fc800078e3cff */
[----:B------:R-:W-:-:S05]  /*d700*/  @!P2 LOP3.LUT R7, R7, R6, RZ, 0x3c, !PT ;  /* 0x000000060707a212 */ /* 0x000fca00078e3cff */
[----:B------:R-:W-:Y:S04]  /*d710*/  @!P2 LDGSTS.E.BYPASS.LTC128B.128 [R10+0x14c00], desc[UR6][R6.64], !P4 ;  /* 0x14c00000060aafae */ /* 0x000fe8000e101d46 */
[----:B------:R-:W-:Y:S04]  /*d720*/  @!P2 LDGSTS.E.BYPASS.LTC128B.128 [R10+0x18c00], desc[UR6][R6.64+0x80], !P3 ;  /* 0x18c00080060aafae */ /* 0x000fe8000d901d46 */
[----:B------:R-:W-:Y:S04]  /*d730*/  @!P2 LDGSTS.E.BYPASS.LTC128B.128 [R10+0x1cc00], desc[UR6][R6.64+0x100], !P0 ;  /* 0x1cc00100060aafae */ /* 0x000fe8000c101d46 */
[----:B------:R0:W-:Y:S01]  /*d740*/  @!P2 LDGSTS.E.BYPASS.LTC128B.128 [R10+0x20c00], desc[UR6][R6.64+0x180], !P1 ;  /* 0x20c00180060aafae */ /* 0x0001e2000c901d46 */
[----:B------:R-:W-:-:S03]  /*d750*/  VIADD R5, R0, 0x20 ;  /* 0x0000002000057836 */ /* 0x000fc60000000000 */
[----:B0-----:R-:W0:Y:S04]  /*d760*/  SHFL.IDX PT, R7, R4, 0x2, 0x181f ;  /* 0x00581f0004077f89 */ /* 0x001e2800000e0000 */
[----:B------:R-:W1:Y:S01]  /*d770*/  SHFL.IDX PT, R6, R3, 0x2, 0x181f ;  /* 0x00581f0003067f89 */ /* 0x000e6200000e0000 */
[----:B------:R-:W-:-:S13]  /*d780*/  ISETP.GE.AND P2, PT, R5, R2, PT ;  /* 0x000000020500720c */ /* 0x000fda0003f46270 */
        /* <DEDUP_REMOVED lines=56> */
[----:B------:R-:W-:Y:S01]  /*db10*/  @!P2 LOP3.LUT R7, R7, R6, RZ, 0x3c, !PT ;  /* 0x000000060707a212 */ /* 0x000fe200078e3cff */
[----:B------:R0:W1:Y:S04]  /*db20*/  SHFL.IDX PT, R5, R3, 0x7, 0x181f ;  /* 0x00f81f0003057f89 */ /* 0x00006800000e0000 */
[----:B------:R0:W-:Y:S04]  /*db30*/  @!P2 LDGSTS.E.BYPASS.LTC128B.128 [R10+0x17400], desc[UR6][R6.64], !P4 ;  /* 0x17400000060aafae */ /* 0x0001e8000e101d46 */
[----:B------:R0:W-:Y:S04]  /*db40*/  @!P2 LDGSTS.E.BYPASS.LTC128B.128 [R10+0x1b400], desc[UR6][R6.64+0x80], !P3 ;  /* 0x1b400080060aafae */ /* 0x0001e8000d901d46 */
[----:B------:R0:W-:Y:S04]  /*db50*/  @!P2 LDGSTS.E.BYPASS.LTC128B.128 [R10+0x1f400], desc[UR6][R6.64+0x100], !P0 ;  /* 0x1f400100060aafae */ /* 0x0001e8000c101d46 */
[----:B------:R0:W-:Y:S04]  /*db60*/  @!P2 LDGSTS.E.BYPASS.LTC128B.128 [R10+0x23400], desc[UR6][R6.64+0x180], !P1 ;  /* 0x23400180060aafae */ /* 0x0001e8000c901d46 */
[----:B------:R0:W2:Y:S02]  /*db70*/  SHFL.IDX PT, R3, R4, 0x7, 0x181f ;  /* 0x00f81f0004037f89 */ /* 0x0000a400000e0000 */
.L_x_360:
[----:B------:R-:W-:Y:S01]  /*db80*/  VIADD R0, R0, 0x70 ;  /* 0x0000007000007836 */ /* 0x000fe20000000000 */
[----:B------:R-:W-:Y:S04]  /*db90*/  BSSY B0, `(.L_x_241) ;  /* 0x000000e000007945 */ /* 0x000fe80003800000 */
[----:B------:R-:W-:-:S13]  /*dba0*/  ISETP.GE.AND P2, PT, R0, R2, PT ;  /* 0x000000020000720c */ /* 0x000fda0003f46270 */
[----:B------:R-:W-:Y:S05]  /*dbb0*/  @P2 BRA `(.L_x_242) ;  /* 0x00000000002c2947 */ /* 0x000fea0003800000 */
[----:B0-----:R-:W3:Y:S01]  /*dbc0*/  LDL R4, [R1+0x10] ;  /* 0x0000100001047983 */ /* 0x001ee20000100800 */
[----:B--2---:R-:W-:Y:S01]  /*dbd0*/  LEA R2, P2, R9, R3, 0x1 ;  /* 0x0000000309027211 */ /* 0x004fe200078408ff */
[----:B------:R-:W-:-:S04]  /*dbe0*/  ULDC.64 UR4, c[0x0][0x208] ;  /* 0x0000820000047ab9 */ /* 0x000fc80000000a00 */
[----:B-1----:R-:W-:-:S05]  /*dbf0*/  IMAD.X R3, RZ, RZ, R5, P2 ;  /* 0x000000ffff037224 */ /* 0x002fca00010e0605 */
[----:B------:R-:W-:Y:S01]  /*dc00*/  @!PT LDS RZ, [RZ] ;  /* 0x00000000fffff984 */ /* 0x000fe20000000800 */
[----:B------:R-:W-:Y:S01]  /*dc10*/  @!PT LDS RZ, [RZ] ;  /* 0x00000000fffff984 */ /* 0x000fe20000000800 */
[----:B------:R-:W-:Y:S01]  /*dc20*/  @!PT LDS RZ, [RZ] ;  /* 0x00000000fffff984 */ /* 0x000fe20000000800 */
[----:B---3--:R3:W-:Y:S04]  /*dc30*/  LDGSTS.E.BYPASS.LTC128B.128 [R4+0x17c00], desc[UR4][R2.64], !P4 ;  /* 0x17c0000002047fae */ /* 0x0087e8000e101d44 */
[----:B------:R3:W-:Y:S04]  /*dc40*/  LDGSTS.E.BYPASS.LTC128B.128 [R4+0x1bc00], desc[UR4][R2.64+0x80], !P3 ;  /* 0x1bc0008002047fae */ /* 0x0007e8000d901d44 */
[----:B------:R3:W-:Y:S04]  /*dc50*/  LDGSTS.E.BYPASS.LTC128B.128 [R4+0x1fc00], desc[UR4][R2.64+0x100], !P0 ;  /* 0x1fc0010002047fae */ /* 0x0007e8000c101d44 */
[----:B------:R3:W-:Y:S02]  /*dc60*/  LDGSTS.E.BYPASS.LTC128B.128 [R4+0x23c00], desc[UR4][R2.64+0x180], !P1 ;  /* 0x23c0018002047fae */ /* 0x0007e4000c901d44 */
.L_x_242:
[----:B------:R-:W-:Y:S05]  /*dc70*/  BSYNC B0 ;  /* 0x0000000000007941 */ /* 0x000fea0003800000 */
.L_x_241:
        /* <DEDUP_REMOVED lines=10> */
[----:B------:R-:W4:Y:S01]  /*dd20*/  SYNCS.PHASECHK.TRANS64.TRYWAIT P0, [UR36+0x38820], R0 ;  /* 0x03882000ff0075a7 */ /* 0x000f220008000164 */
[----:B---3--:R-:W-:Y:S02]  /*dd30*/  ISETP.GE.AND P1, PT, R2, 0x51, PT ;  /* 0x000000510200780c */ /* 0x008fe40003f26270 */
[----:B----4-:R-:W-:Y:S11]  /*dd40*/  @!P0 BRA `(.L_x_244) ;  /* 0x0000004800148947 */ /* 0x010ff60003800000 */
.L_x_361:
[----:B------:R-:W-:Y:S05]  /*dd50*/  BSYNC B0 ;  /* 0x0000000000007941 */ /* 0x000fea0003800000 */
.L_x_243:
[----:B------:R-:W-:Y:S05]  /*dd60*/  @!P1 BRA `(.L_x_245) ;  /* 0x0000002c00449947 */ /* 0x000fea0003800000 */
[----:B---3--:R-:W3:Y:S01]  /*dd70*/  LDL R2, [R1+0x20] ;  /* 0x0000200001027983 */ /* 0x008ee20000100800 */
[----:B------:R-:W-:Y:S02]  /*dd80*/  IMAD.MOV.U32 R0, RZ, RZ, 0x1 ;  /* 0x00000001ff007424 */ /* 0x000fe400078e00ff */
[----:B---3--:R-:W-:-:S05]  /*dd90*/  IMAD.MOV R9, RZ, RZ, -R2 ;  /* 0x000000ffff097224 */ /* 0x008fca00078e0a02 */
[----:B------:R-:W-:-:S05]  /*dda0*/  VIADDMNMX R9, R9, R0, 0xffffffff, !PT ;  /* 0xffffffff09097446 */ /* 0x000fca0007800100 */
[----:B------:R-:W-:-:S05]  /*ddb0*/  IMAD.IADD R0, R2, 0x1, R9 ;  /* 0x0000000102007824 */ /* 0x000fca00078e0209 */
[----:B------:R-:W-:-:S04]  /*ddc0*/  LOP3.LUT R0, R0, 0x1, RZ, 0xc0, !PT ;  /* 0x0000000100007812 */ /* 0x000fc800078ec0ff */
[----:B------:R-:W-:Y:S01]  /*ddd0*/  ISETP.NE.U32.AND P0, PT, R0, 0x1, PT ;  /* 0x000000010000780c */ /* 0x000fe20003f05070 */
[----:B------:R-:W-:-:S12]  /*dde0*/  VIADD R0, R2, 0xfffffffe ;  /* 0xfffffffe02007836 */ /* 0x000fd80000000000 */
[----:B------:R-:W-:Y:S05]  /*ddf0*/  @P0 BRA `(.L_x_246) ;  /* 0x0000000c00b40947 */ /* 0x000fea0003800000 */
[----:B------:R-:W3:Y:S01]  /*de00*/  LDL R2, [R1] ;  /* 0x0000000001027983 */ /* 0x000ee20000100800 */
[----:B------:R-:W-:Y:S01]  /*de10*/  LOP3.LUT P2, RZ, R18, 0x8, RZ, 0xc0, !PT ;  /* 0x0000000812ff7812 */ /* 0x000fe2000784c0ff */
[----:B0-----:R-:W-:Y:S01]  /*de20*/  VIADD R4, R19, 0x1 ;  /* 0x0000000113047836 */ /* 0x001fe20000000000 */
[----:B------:R-:W-:Y:S04]  /*de30*/  BSSY B0, `(.L_x_247) ;  /* 0x00000e5000007945 */ /* 0x000fe80003800000 */
[----:B------:R-:W-:-:S04]  /*de40*/  ISETP.NE.AND P0, PT, R4, 0x2, PT ;  /* 0x000000020400780c */ /* 0x000fc80003f05270 */
[----:B------:R-:W-:Y:S02]  /*de50*/  SEL R8, RZ, 0x1, P0 ;  /* 0x00000001ff087807 */ /* 0x000fe40000000000 */
[----:B------:R-:W-:Y:S02]  /*de60*/  SEL R4, R4, RZ, P0 ;  /* 0x000000ff04047207 */ /* 0x000fe40000000000 */
[----:B---3--:R-:W-:Y:S01]  /*de70*/  LOP3.LUT R8, R2, R8, RZ, 0x3c, !PT ;  /* 0x0000000802087212 */ /* 0x008fe200078e3cff */
[----:B------:R-:W-:Y:S06]  /*de80*/  @!P2 BRA `(.L_x_248) ;  /* 0x0000000c007ca947 */ /* 0x000fec0003800000 */
[----:B------:R-:W-:Y:S01]  /*de90*/  LOP3.LUT P2, RZ, R18, 0x4, RZ, 0xc0, !PT ;  /* 0x0000000412ff7812 */ /* 0x000fe2000784c0ff */
[----:B------:R-:W-:-:S12]  /*dea0*/  IMAD.MOV.U32 R6, RZ, RZ, R17 ;  /* 0x000000ffff067224 */ /* 0x000fd800078e0011 */
[----:B------:R-:W-:Y:S05]  /*deb0*/  @!P2 BRA `(.L_x_249) ;  /* 0x000000000054a947 */ /* 0x000fea0003800000 */
[----:B------:R-:W3:Y:S01]  /*dec0*/  LDL R10, [R1+0xc] ;  /* 0x00000c00010a7983 */ /* 0x000ee20000100800 */
[----:B------:R-:W0:Y:S01]  /*ded0*/  LDC R6, c[0x0][0x43c] ;  /* 0x00010f00ff067b82 */ /* 0x000e220000000800 */
[----:B------:R-:W-:Y:S02]  /*dee0*/  ULDC.64 UR4, c[0x0][0x428] ;  /* 0x00010a0000047ab9 */ /* 0x000fe40000000a00 */
[----:B------:R-:W4:Y:S01]  /*def0*/  LDL R7, [R1+0x8] ;  /* 0x0000080001077983 */ /* 0x000f220000100800 */
[----:B------:R-:W-:Y:S01]  /*df00*/  ULDC.64 UR6, c[0x0][0x208] ;  /* 0x0000820000067ab9 */ /* 0x000fe20000000a00 */
[----:B0-----:R-:W-:-:S13]  /*df10*/  ISETP.NE.AND P0, PT, R6, 0x1, PT ;  /* 0x000000010600780c */ /* 0x001fda0003f05270 */
[----:B--2---:R-:W1:Y:S02]  /*df20*/  @P0 LDC.64 R2, c[0x0][0x440] ;  /* 0x00011000ff020b82 */ /* 0x004e640000000a00 */
[----:B-1----:R-:W-:-:S04]  /*df30*/  @P0 IMAD.HI.U32 R5, R0, R2, RZ ;  /* 0x0000000200050227 */ /* 0x002fc800078e00ff */
[----:B------:R-:W-:Y:S01]  /*df40*/  IMAD.MOV.U32 R2, RZ, RZ, R0 ;  /* 0x000000ffff027224 */ /* 0x000fe200078e0000 */
[----:B------:R-:W-:-:S05]  /*df50*/  @P0 SHF.R.U32.HI R2, RZ, R3, R5 ;  /* 0x00000003ff020219 */ /* 0x000fca0000011605 */
[----:B------:R-:W-:-:S04]  /*df60*/  IMAD.MOV R3, RZ, RZ, -R2 ;  /* 0x000000ffff037224 */ /* 0x000fc800078e0a02 */
[----:B------:R-:W-:Y:S01]  /*df70*/  IMAD R0, R6, R3, R0 ;  /* 0x0000000306007224 */ /* 0x000fe200078e0200 */
[----:B------:R-:W-:Y:S01]  /*df80*/  SHF.R.S32.HI R3, RZ, 0x1f, R2 ;  /* 0x0000001fff037819 */ /* 0x000fe20000011402 */
[----:B---3--:R-:W-:-:S04]  /*df90*/  IMAD R5, R10, UR4, RZ ;  /* 0x000000040a057c24 */ /* 0x008fc8000f8e02ff */
[C---:B----4-:R-:W-:Y:S02]  /*dfa0*/  IMAD R5, R7.reuse, UR5, R5 ;  /* 0x0000000507057c24 */ /* 0x050fe4000f8e0205 */
[----:B------:R-:W-:Y:S01]  /*dfb0*/  IMAD.WIDE.U32 R2, R7, UR4, R2 ;  /* 0x0000000407027c25 */ /* 0x000fe2000f8e0002 */
[----:B------:R-:W-:-:S03]  /*dfc0*/  ULDC.64 UR4, c[0x0][0x418] ;  /* 0x0001060000047ab9 */ /* 0x000fc60000000a00 */
[----:B------:R-:W-:Y:S01]  /*dfd0*/  IMAD.IADD R3, R5, 0x1, R3 ;  /* 0x0000000105037824 */ /* 0x000fe200078e0203 */
[----:B------:R-:W-:-:S04]  /*dfe0*/  LEA R6, P0, R2, UR4, 0x2 ;  /* 0x0000000402067c11 */ /* 0x000fc8000f8010ff */
[----:B------:R-:W-:-:S05]  /*dff0*/  LEA.HI.X R7, R2, UR5, R3, 0x2, P0 ;  /* 0x0000000502077c11 */ /* 0x000fca00080f1403 */
[----:B------:R0:W5:Y:S04]  /*e000*/  LDG.E R6, desc[UR6][R6.64] ;  /* 0x0000000606067981 */ /* 0x000168000c1e1900 */
.L_x_249:
[----:B--2---:R-:W-:Y:S01]  /*e010*/  LEA R3, R4, UR36, 0x3 ;  /* 0x0000002404037c11 */ /* 0x004fe2000f8e18ff */
[----:B------:R-:W-:Y:S01]  /*e020*/  BSSY B1, `(.L_x_250) ;  /* 0x0000004000017945 */ /* 0x000fe20003800000 */
[----:B------:R-:W-:-:S04]  /*e030*/  SHF.L.U32 R2, R8, 0x1f, RZ ;  /* 0x0000001f08027819 */ /* 0x000fc800000006ff */
[----:B------:R-:W2:Y:S02]  /*e040*/  SYNCS.PHASECHK.TRANS64.TRYWAIT P0, [R3+URZ+0x38840], R2 ;  /* 0x03884002030075a7 */ /* 0x000ea4000800017f */
[----:B--2---:R-:W-:Y:S05]  /*e050*/  @!P0 BRA `(.L_x_251) ;  /* 0x0000004400688947 */ /* 0x004fea0003800000 */
.L_x_362:
[----:B------:R-:W-:Y:S05]  /*e060*/  BSYNC B1 ;  /* 0x0000000000017941 */ /* 0x000fea0003800000 */
.L_x_250:
[----:B-1----:R-:W1:Y:S01]  /*e070*/  S2R R5, SR_TID.X ;  /* 0x0000000000057919 */ /* 0x002e620000002100 */
[----:B------:R-:W-:Y:S01]  /*e080*/  UPRMT UR4, UR37, 0x9910, URZ ;  /* 0x0000991025047896 */ /* 0x000fe2000800003f */
[----:B-1----:R-:W-:-:S04]  /*e090*/  LOP3.LUT R5, R5, 0x7f, RZ, 0xc0, !PT ;  /* 0x0000007f05057812 */ /* 0x002fc800078ec0ff */
[----:B------:R-:W-:-:S13]  /*e0a0*/  ISETP.NE.AND P0, PT, R5, RZ, PT ;  /* 0x000000ff0500720c */ /* 0x000fda0003f05270 */
[----:B--2---:R-:W-:-:S04]  /*e0b0*/  @!P0 IMAD.MOV.U32 R2, RZ, RZ, 0xa000 ;  /* 0x0000a000ff028424 */ /* 0x004fc800078e00ff */
[----:B------:R1:W-:Y:S02]  /*e0c0*/  @!P0 SYNCS.ARRIVE.TRANS64 RZ, [R3+URZ+0x38830], R2 ;  /* 0x0388300203ff89a7 */ /* 0x0003e4000800003f */
[----:B-1----:R-:W-:-:S05]  /*e0d0*/  IMAD.U32 R2, RZ, RZ, UR4 ;  /* 0x00000004ff027e24 */ /* 0x002fca000f8e00ff */
[----:B------:R-:W-:-:S13]  /*e0e0*/  ISETP.NE.AND P1, PT, R2, 0x2, PT ;  /* 0x000000020200780c */ /* 0x000fda0003f25270 */
[----:B------:R-:W-:Y:S05]  /*e0f0*/  @P1 BRA `(.L_x_252) ;  /* 0x0000000000041947 */ /* 0x000fea0003800000 */
[----:B------:R-:W-:Y:S01]  /*e100*/  BPT.TRAP 0x1 ;  /* 0x000000040000795c */ /* 0x000fe20000300000 */
.L_x_252:
[----:B------:R-:W-:Y:S01]  /*e110*/  LOP3.LUT P0, RZ, R18, 0x2, RZ, 0xc0, !PT ;  /* 0x0000000212ff7812 */ /* 0x000fe2000780c0ff */
[----:B------:R-:W-:-:S12]  /*e120*/  BSSY B1, `(.L_x_253) ;  /* 0x0000003000017945 */ /* 0x000fd80003800000 */
[----:B------:R-:W-:Y:S05]  /*e130*/  @P0 BRA `(.L_x_254) ;  /* 0x0000000000040947 */ /* 0x000fea0003800000 */
[----:B------:R-:W-:Y:S01]  /*e140*/  BPT.TRAP 0x1 ;  /* 0x000000040000795c */ /* 0x000fe20000300000 */
.L_x_254:
[----:B------:R-:W-:Y:S05]  /*e150*/  BSYNC B1 ;  /* 0x0000000000017941 */ /* 0x000fea0003800000 */
.L_x_253:
[----:B------:R-:W1:Y:S01]  /*e160*/  S2R R2, SR_CgaCtaId ;  /* 0x0000000000027919 */ /* 0x000e620000008800 */
[----:B------:R-:W-:Y:S01]  /*e170*/  IMAD.MOV.U32 R10, RZ, RZ, RZ ;  /* 0x000000ffff0a7224 */ /* 0x000fe200078e00ff */
[----:B------:R-:W-:Y:S01]  /*e180*/  UIADD3 UR4, UP0, UR38, 0x370, URZ ;  /* 0x0000037026047890 */ /* 0x000fe2000ff1e03f */
[----:B------:R-:W-:Y:S01]  /*e190*/  PLOP3.LUT P0, PT, PT, PT, PT, 0x80, 0x0 ;  /* 0x000000000000781c */ /* 0x000fe20003f0f070 */
[----:B------:R-:W-:Y:S01]  /*e1a0*/  VIADD R3, R3, 0x38830 ;  /* 0x0003883003037836 */ /* 0x000fe20000000000 */
[----:B------:R-:W-:Y:S01]  /*e1b0*/  UMOV UR6, 0x30000 ;  /* 0x0003000000067882 */ /* 0x000fe20000000000 */
[----:B------:R-:W-:Y:S01]  /*e1c0*/  R2UR UR10, R10 ;  /* 0x000000000a0a72ca */ /* 0x000fe200000e0000 */
[----:B------:R-:W-:Y:S01]  /*e1d0*/  UIADD3.X UR5, URZ, UR39, URZ, UP0, !UPT ;  /* 0x000000273f057290 */ /* 0x000fe200087fe43f */
[----:B------:R-:W-:Y:S01]  /*e1e0*/  UMOV UR14, 0x0 ;  /* 0x00000000000e7882 */ /* 0x000fe20000000000 */
[----:B------:R-:W-:Y:S01]  /*e1f0*/  UMOV UR15, 0x14f00000 ;  /* 0x14f00000000f7882 */ /* 0x000fe20000000000 */
[----:B-1----:R-:W-:-:S05]  /*e200*/  LOP3.LUT R2, R2, 0x1, RZ, 0xc0, !PT ;  /* 0x0000000102027812 */ /* 0x002fca00078ec0ff */
[----:B------:R-:W-:-:S04]  /*e210*/  IMAD R2, R2, 0xa00, RZ ;  /* 0x00000a0002027824 */ /* 0x000fc800078e02ff */
[----:B------:R-:W-:Y:S02]  /*e220*/  IMAD R5, R4, 0x5000, R2 ;  /* 0x0000500004057824 */ /* 0x000fe400078e0202 */
[----:B------:R-:W1:Y:S03]  /*e230*/  S2R R2, SR_CgaCtaId ;  /* 0x0000000000027919 */ /* 0x000e660000008800 */
[----:B------:R-:W-:-:S05]  /*e240*/  LEA R5, R5, UR36, 0x1 ;  /* 0x0000002405057c11 */ /* 0x000fca000f8e08ff */
[----:B0-----:R-:W-:Y:S01]  /*e250*/  VIADD R7, R5, 0x24400 ;  /* 0x0002440005077836 */ /* 0x001fe20000000000 */
[----:B-1----:R-:W-:-:S05]  /*e260*/  LOP3.LUT R2, R2, 0x1, RZ, 0xc0, !PT ;  /* 0x0000000102027812 */ /* 0x002fca00078ec0ff */
[----:B------:R-:W-:-:S04]  /*e270*/  IMAD R2, R2, 0x28, RZ ;  /* 0x0000002802027824 */ /* 0x000fc800078e02ff */
[----:B------:R-:W-:-:S07]  /*e280*/  IMAD R2, R0, 0x50, R2 ;  /* 0x0000005000027824 */ /* 0x000fce00078e0202 */
.L_x_255:
        /* <DEDUP_REMOVED lines=8> */
[----:B------:R0:W-:Y:S02]  /*e310*/  UTMALDG.4D.MULTICAST [UR8], [UR4], UR6, desc[UR14] ;  /* 0x00000e08040073b4 */ /* 0x0001e40008019806 */
[----:B0-----:R-:W-:Y:S05]  /*e320*/  @P0 BRA.U.ANY `(.L_x_255) ;  /* 0xfffffffd00d80947 */ /* 0x001fea000393ffff */
[----:B------:R-:W-:Y:S01]  /*e330*/  IMAD.MOV.U32 R13, RZ, RZ, 0x40 ;  /* 0x00000040ff0d7424 */ /* 0x000fe200078e00ff */
[----:B------:R-:W-:Y:S01]  /*e340*/  PLOP3.LUT P0, PT, PT, PT, PT, 0x80, 0x0 ;  /* 0x000000000000781c */ /* 0x000fe20003f0f070 */
[----:B------:R-:W-:Y:S01]  /*e350*/  VIADD R7, R5, 0x26c00 ;  /* 0x00026c0005077836 */ /* 0x000fe20000000000 */
[----:B------:R-:W-:Y:S01]  /*e360*/  UMOV UR6, 0x30000 ;  /* 0x0003000000067882 */ /* 0x000fe20000000000 */
[----:B------:R-:W-:Y:S01]  /*e370*/  UMOV UR14, 0x0 ;  /* 0x00000000000e7882 */ /* 0x000fe20000000000 */
[----:B------:R-:W-:Y:S01]  /*e380*/  R2UR UR10, R13 ;  /* 0x000000000d0a72ca */ /* 0x000fe200000e0000 */
[----:B------:R-:W-:-:S14]  /*e390*/  UMOV UR15, 0x14f00000 ;  /* 0x14f00000000f7882 */ /* 0x000fdc0000000000 */
.L_x_256:
        /* <DEDUP_REMOVED lines=17> */
.L_x_257:
        /* <DEDUP_REMOVED lines=17> */
.L_x_258:
        /* <DEDUP_REMOVED lines=10> */
[----:B------:R-:W2:Y:S01]  /*e660*/  LDL.LU R7, [R1] ;  /* 0x0000000001077983 */ /* 0x000ea20000300800 */
[----:B------:R-:W-:Y:S01]  /*e670*/  LEA R2, R19, UR36, 0x3 ;  /* 0x0000002413027c11 */ /* 0x000fe2000f8e18ff */
[----:B------:R-:W-:Y:S01]  /*e680*/  BSSY B1, `(.L_x_259) ;  /* 0x0000004000017945 */ /* 0x000fe20003800000 */
[----:B--2---:R-:W-:-:S04]  /*e690*/  SHF.L.U32 R3, R7, 0x1f, RZ ;  /* 0x0000001f07037819 */ /* 0x004fc800000006ff */
[----:B------:R-:W0:Y:S02]  /*e6a0*/  SYNCS.PHASECHK.TRANS64.TRYWAIT P0, [R2+URZ+0x38860], R3 ;  /* 0x03886003020075a7 */ /* 0x000e24000800017f */
[----:B0-----:R-:W-:Y:S05]  /*e6b0*/  @!P0 BRA `(.L_x_260) ;  /* 0x0000003c00e48947 */ /* 0x001fea0003800000 */
.L_x_363:
[----:B------:R-:W-:Y:S05]  /*e6c0*/  BSYNC B1 ;  /* 0x0000000000017941 */ /* 0x000fea0003800000 */
.L_x_259:
[----:B------:R-:W1:Y:S02]  /*e6d0*/  S2R R5, SR_TID.X ;  /* 0x0000000000057919 */ /* 0x000e640000002100 */
[----:B-1----:R-:W-:-:S04]  /*e6e0*/  LOP3.LUT R5, R5, 0x7f, RZ, 0xc0, !PT ;  /* 0x0000007f05057812 */ /* 0x002fc800078ec0ff */
[----:B------:R-:W-:-:S13]  /*e6f0*/  ISETP.NE.AND P0, PT, R5, RZ, PT ;  /* 0x000000ff0500720c */ /* 0x000fda0003f05270 */
[----:B0-----:R-:W-:-:S04]  /*e700*/  @!P0 IMAD.MOV.U32 R3, RZ, RZ, 0xa000 ;  /* 0x0000a000ff038424 */ /* 0x001fc800078e00ff */
[----:B------:R0:W-:Y:S01]  /*e710*/  @!P0 SYNCS.ARRIVE.TRANS64 RZ, [R2+URZ+0x38850], R3 ;  /* 0x0388500302ff89a7 */ /* 0x0001e2000800003f */
[----:B------:R-:W-:Y:S05]  /*e720*/  @P1 BRA `(.L_x_261) ;  /* 0x0000000000041947 */ /* 0x000fea0003800000 */
[----:B------:R-:W-:Y:S01]  /*e730*/  BPT.TRAP 0x1 ;  /* 0x000000040000795c */ /* 0x000fe20000300000 */
.L_x_261:
[----:B------:R-:W-:Y:S01]  /*e740*/  LOP3.LUT P0, RZ, R18, 0x2, RZ, 0xc0, !PT ;  /* 0x0000000212ff7812 */ /* 0x000fe2000780c0ff */
[----:B------:R-:W-:-:S12]  /*e750*/  BSSY B1, `(.L_x_262) ;  /* 0x0000003000017945 */ /* 0x000fd80003800000 */
[----:B------:R-:W-:Y:S05]  /*e760*/  @P0 BRA `(.L_x_263) ;  /* 0x0000000000040947 */ /* 0x000fea0003800000 */
[----:B------:R-:W-:Y:S01]  /*e770*/  BPT.TRAP 0x1 ;  /* 0x000000040000795c */ /* 0x000fe20000300000 */
.L_x_263:
[----:B------:R-:W-:Y:S05]  /*e780*/  BSYNC B1 ;  /* 0x0000000000017941 */ /* 0x000fea0003800000 */
.L_x_262:
[----:B------:R-:W2:Y:S01]  /*e790*/  LDL.LU R5, [R1+0x4] ;  /* 0x0000040001057983 */ /* 0x000ea20000300800 */
[----:B0-----:R-:W0:Y:S01]  /*e7a0*/  S2R R3, SR_CgaCtaId ;  /* 0x0000000000037919 */ /* 0x001e220000008800 */
[----:B------:R-:W1:Y:S01]  /*e7b0*/  S2R R7, SR_CgaCtaId ;  /* 0x0000000000077919 */ /* 0x000e620000008800 */
[----:B------:R-:W-:Y:S01]  /*e7c0*/  R2UR UR10, R10 ;  /* 0x000000000a0a72ca */ /* 0x000fe200000e0000 */
[----:B------:R-:W-:Y:S01]  /*e7d0*/  UIADD3 UR4, UP0, UR38, 0x470, URZ ;  /* 0x0000047026047890 */ /* 0x000fe2000ff1e03f */
[----:B------:R-:W-:Y:S01]  /*e7e0*/  PLOP3.LUT P0, PT, PT, PT, PT, 0x80, 0x0 ;  /* 0x000000000000781c */ /* 0x000fe20003f0f070 */
[----:B------:R-:W-:Y:S01]  /*e7f0*/  VIADD R2, R2, 0x38850 ;  /* 0x0003885002027836 */ /* 0x000fe20000000000 */
[----:B------:R-:W-:Y:S01]  /*e800*/  UMOV UR6, 0x30000 ;  /* 0x0003000000067882 */ /* 0x000fe20000000000 */
[----:B------:R-:W-:Y:S01]  /*e810*/  UIADD3.X UR5, URZ, UR39, URZ, UP0, !UPT ;  /* 0x000000273f057290 */ /* 0x000fe200087fe43f */
[----:B0-----:R-:W-:-:S05]  /*e820*/  LOP3.LUT R3, R3, 0x1, RZ, 0xc0, !PT ;  /* 0x0000000103037812 */ /* 0x001fca00078ec0ff */
[----:B------:R-:W-:Y:S01]  /*e830*/  IMAD R3, R3, 0xa00, RZ ;  /* 0x00000a0003037824 */ /* 0x000fe200078e02ff */
[----:B-1----:R-:W-:-:S03]  /*e840*/  LOP3.LUT R7, R7, 0x1, RZ, 0xc0, !PT ;  /* 0x0000000107077812 */ /* 0x002fc600078ec0ff */
[----:B------:R-:W-:Y:S02]  /*e850*/  IMAD R3, R19, 0x5000, R3 ;  /* 0x0000500013037824 */ /* 0x000fe400078e0203 */
[----:B------:R-:W-:-:S03]  /*e860*/  IMAD R7, R7, 0x28, RZ ;  /* 0x0000002807077824 */ /* 0x000fc600078e02ff */
[----:B------:R-:W-:Y:S01]  /*e870*/  LEA R3, R3, UR36, 0x1 ;  /* 0x0000002403037c11 */ /* 0x000fe2000f8e08ff */
[----:B------:R-:W-:Y:S01]  /*e880*/  UMOV UR14, 0x0 ;  /* 0x00000000000e7882 */ /* 0x000fe20000000000 */
[----:B------:R-:W-:Y:S01]  /*e890*/  UMOV UR15, 0x14f00000 ;  /* 0x14f00000000f7882 */ /* 0x000fe20000000000 */
[----:B--2---:R-:W-:Y:S02]  /*e8a0*/  IMAD R5, R5, 0x50, R7 ;  /* 0x0000005005057824 */ /* 0x004fe400078e0207 */
[----:B------:R-:W-:-:S07]  /*e8b0*/  VIADD R7, R3, 0x400 ;  /* 0x0000040003077836 */ /* 0x000fce0000000000 */
.L_x_264:
        /* <DEDUP_REMOVED lines=10> */
[----:B------:R-:W-:Y:S01]  /*e960*/  R2UR UR10, R13 ;  /* 0x000000000d0a72ca */ /* 0x000fe200000e0000 */
[----:B------:R-:W-:Y:S01]  /*e970*/  VIADD R7, R3, 0x2c00 ;  /* 0x00002c0003077836 */ /* 0x000fe20000000000 */
[----:B------:R-:W-:Y:S01]  /*e980*/  PLOP3.LUT P0, PT, PT, PT, PT, 0x80, 0x0 ;  /* 0x000000000000781c */ /* 0x000fe20003f0f070 */
[----:B------:R-:W-:Y:S01]  /*e990*/  UMOV UR6, 0x30000 ;  /* 0x0003000000067882 */ /* 0x000fe20000000000 */
[----:B------:R-:W-:Y:S01]  /*e9a0*/  UMOV UR14, 0x0 ;  /* 0x00000000000e7882 */ /* 0x000fe20000000000 */
[----:B------:R-:W-:-:S10]  /*e9b0*/  UMOV UR15, 0x14f00000 ;  /* 0x14f00000000f7882 */ /* 0x000fd40000000000 */
.L_x_265:
        /* <DEDUP_REMOVED lines=16> */
.L_x_266:
        /* <DEDUP_REMOVED lines=16> */
.L_x_267:
        /* <DEDUP_REMOVED lines=10> */
[----:B------:R0:W-:Y:S01]  /*ec60*/  STL [R1+0x4], R0 ;  /* 0x0000040001007387 */ /* 0x0001e20000100800 */
[----:B------:R-:W-:-:S07]  /*ec70*/  IMAD.MOV.U32 R17, RZ, RZ, R6 ;  /* 0x000000ffff117224 */ /* 0x000fce00078e0006 */
.L_x_248:
[----:B------:R-:W-:Y:S05]  /*ec80*/  BSYNC B0 ;  /* 0x0000000000007941 */ /* 0x000fea0003800000 */
.L_x_247:
[----:B0-----:R-:W3:Y:S01]  /*ec90*/  LDL.LU R0, [R1+0x20] ;  /* 0x0000200001007983 */ /* 0x001ee20000300800 */
[----:B------:R-:W-:-:S03]  /*eca0*/  IMAD.MOV.U32 R19, RZ, RZ, R4 ;  /* 0x000000ffff137224 */ /* 0x000fc600078e0004 */
[----:B------:R4:W-:Y:S02]  /*ecb0*/  STL [R1], R8 ;  /* 0x0000000801007387 */ /* 0x0009e40000100800 */
[----:B---34-:R-:W-:-:S07]  /*ecc0*/  VIADD R0, R0, 0xfffffffd ;  /* 0xfffffffd00007836 */ /* 0x018fce0000000000 */
.L_x_246:
[----:B------:R-:W3:Y:S01]  /*ecd0*/  LDL.LU R2, [R1+0x18] ;  /* 0x0000180001027983 */ /* 0x000ee20000300800 */
[----:B------:R-:W-:Y:S01]  /*ece0*/  IMAD.MOV R9, RZ, RZ, -R9 ;  /* 0x000000ffff097224 */ /* 0x000fe200078e0a09 */
[----:B------:R-:W-:Y:S04]  /*ecf0*/  BSSY B0, `(.L_x_245) ;  /* 0x00001d8000007945 */ /* 0x000fe80003800000 */
[----:B---3--:R-:W-:-:S13]  /*ed00*/  ISETP.NE.AND P0, PT, R2, R9, PT ;  /* 0x000000090200720c */ /* 0x008fda0003f05270 */
[----:B------:R-:W-:Y:S05]  /*ed10*/  @!P0 BRA `(.L_x_268) ;  /* 0x0000001c00548947 */ /* 0x000fea0003800000 */
[----:B0-----:R-:W-:-:S07]  /*ed20*/  IMAD.MOV.U32 R6, RZ, RZ, R17 ;  /* 0x000000ffff067224 */ /* 0x001fce00078e0011 */
.L_x_311:
[----:B---3--:R-:W3:Y:S01]  /*ed30*/  LDL R2, [R1] ;  /* 0x0000000001027983 */ /* 0x008ee20000100800 */
[----:B------:R-:W-:Y:S01]  /*ed40*/  LOP3.LUT P1, RZ, R18, 0x8, RZ, 0xc0, !PT ;  /* 0x0000000812ff7812 */ /* 0x000fe2000782c0ff */
[----:B------:R-:W-:Y:S01]  /*ed50*/  VIADD R4, R19, 0x1 ;  /* 0x0000000113047836 */ /* 0x000fe20000000000 */
[----:B------:R-:W-:Y:S04]  /*ed60*/  BSSY B1, `(.L_x_269) ;  /* 0x00000e5000017945 */ /* 0x000fe80003800000 */
[----:B------:R-:W-:-:S04]  /*ed70*/  ISETP.NE.AND P0, PT, R4, 0x2, PT ;  /* 0x000000020400780c */ /* 0x000fc80003f05270 */
[----:B-1----:R-:W-:Y:S02]  /*ed80*/  SEL R5, RZ, 0x1, P0 ;  /* 0x00000001ff057807 */ /* 0x002fe40000000000 */
[----:B------:R-:W-:Y:S02]  /*ed90*/  SEL R4, R4, RZ, P0 ;  /* 0x000000ff04047207 */ /* 0x000fe40000000000 */
[----:B---3--:R-:W-:Y:S01]  /*eda0*/  LOP3.LUT R5, R2, R5, RZ, 0x3c, !PT ;  /* 0x0000000502057212 */ /* 0x008fe200078e3cff */
[----:B0-----:R-:W-:Y:S06]  /*edb0*/  @!P1 BRA `(.L_x_270) ;  /* 0x0000000c007c9947 */ /* 0x001fec0003800000 */
        /* <DEDUP_REMOVED lines=9> */
[----:B--2---:R-:W0:Y:S02]  /*ee50*/  @P0 LDC.64 R2, c[0x0][0x440] ;  /* 0x00011000ff020b82 */ /* 0x004e240000000a00 */
[----:B0-----:R-:W-:-:S04]  /*ee60*/  @P0 IMAD.HI.U32 R6, R0, R2, RZ ;  /* 0x0000000200060227 */ /* 0x001fc800078e00ff */
        /* <DEDUP_REMOVED lines=13> */
.L_x_271:
[----:B--2---:R-:W-:Y:S01]  /*ef40*/  LEA R3, R4, UR36, 0x3 ;  /* 0x0000002404037c11 */ /* 0x004fe2000f8e18ff */
[----:B------:R-:W-:Y:S01]  /*ef50*/  BSSY B2, `(.L_x_272) ;  /* 0x0000004000027945 */ /* 0x000fe20003800000 */
[----:B------:R-:W-:-:S04]  /*ef60*/  SHF.L.U32 R2, R5, 0x1f, RZ ;  /* 0x0000001f05027819 */ /* 0x000fc800000006ff */
[----:B------:R-:W1:Y:S02]  /*ef70*/  SYNCS.PHASECHK.TRANS64.TRYWAIT P0, [R3+URZ+0x38840], R2 ;  /* 0x03884002030075a7 */ /* 0x000e64000800017f */
[----:B-1----:R-:W-:Y:S05]  /*ef80*/  @!P0 BRA `(.L_x_273) ;  /* 0x0000003400c48947 */ /* 0x002fea0003800000 */
.L_x_364:
[----:B------:R-:W-:Y:S05]  /*ef90*/  BSYNC B2 ;  /* 0x0000000000027941 */ /* 0x000fea0003800000 */
.L_x_272:
[----:B0-----:R-:W0:Y:S01]  /*efa0*/  S2R R7, SR_TID.X ;  /* 0x0000000000077919 */ /* 0x001e220000002100 */
[----:B------:R-:W-:Y:S01]  /*efb0*/  UPRMT UR4, UR37, 0x9910, URZ ;  /* 0x0000991025047896 */ /* 0x000fe2000800003f */
[----:B0-----:R-:W-:-:S04]  /*efc0*/  LOP3.LUT R7, R7, 0x7f, RZ, 0xc0, !PT ;  /* 0x0000007f07077812 */ /* 0x001fc800078ec0ff */
[----:B------:R-:W-:-:S13]  /*efd0*/  ISETP.NE.AND P0, PT, R7, RZ, PT ;  /* 0x000000ff0700720c */ /* 0x000fda0003f05270 */
[----:B-1----:R-:W-:-:S04]  /*efe0*/  @!P0 IMAD.MOV.U32 R2, RZ, RZ, 0xa000 ;  /* 0x0000a000ff028424 */ /* 0x002fc800078e00ff */
[----:B------:R0:W-:Y:S02]  /*eff0*/  @!P0 SYNCS.ARRIVE.TRANS64 RZ, [R3+URZ+0x38830], R2 ;  /* 0x0388300203ff89a7 */ /* 0x0001e4000800003f */
[----:B0-----:R-:W-:-:S05]  /*f000*/  IMAD.U32 R2, RZ, RZ, UR4 ;  /* 0x00000004ff027e24 */ /* 0x001fca000f8e00ff */
[----:B------:R-:W-:-:S13]  /*f010*/  ISETP.NE.AND P1, PT, R2, 0x2, PT ;  /* 0x000000020200780c */ /* 0x000fda0003f25270 */
[----:B------:R-:W-:Y:S05]  /*f020*/  @P1 BRA `(.L_x_274) ;  /* 0x0000000000041947 */ /* 0x000fea0003800000 */
[----:B------:R-:W-:Y:S01]  /*f030*/  BPT.TRAP 0x1 ;  /* 0x000000040000795c */ /* 0x000fe20000300000 */
.L_x_274:
[----:B------:R-:W-:Y:S01]  /*f040*/  LOP3.LUT P0, RZ, R18, 0x2, RZ, 0xc0, !PT ;  /* 0x0000000212ff7812 */ /* 0x000fe2000780c0ff */
[----:B------:R-:W-:-:S12]  /*f050*/  BSSY B2, `(.L_x_275) ;  /* 0x0000003000027945 */ /* 0x000fd80003800000 */
[----:B------:R-:W-:Y:S05]  /*f060*/  @P0 BRA `(.L_x_276) ;  /* 0x0000000000040947 */ /* 0x000fea0003800000 */
[----:B------:R-:W-:Y:S01]  /*f070*/  BPT.TRAP 0x1 ;  /* 0x000000040000795c */ /* 0x000fe20000300000 */
.L_x_276:
[----:B------:R-:W-:Y:S05]  /*f080*/  BSYNC B2 ;  /* 0x0000000000027941 */ /* 0x000fea0003800000 */
.L_x_275:
[----:B------:R-:W0:Y:S01]  /*f090*/  S2R R2, SR_CgaCtaId ;  /* 0x0000000000027919 */ /* 0x000e220000008800 */
        /* <DEDUP_REMOVED lines=9> */
[----:B0-----:R-:W-:-:S05]  /*f130*/  LOP3.LUT R2, R2, 0x1, RZ, 0xc0, !PT ;  /* 0x0000000102027812 */ /* 0x001fca00078ec0ff */
[----:B------:R-:W-:-:S04]  /*f140*/  IMAD R2, R2, 0xa00, RZ ;  /* 0x00000a0002027824 */ /* 0x000fc800078e02ff */
[----:B------:R-:W-:Y:S02]  /*f150*/  IMAD R7, R4, 0x5000, R2 ;  /* 0x0000500004077824 */ /* 0x000fe400078e0202 */
[----:B------:R-:W0:Y:S03]  /*f160*/  S2R R2, SR_CgaCtaId ;  /* 0x0000000000027919 */ /* 0x000e260000008800 */
[----:B------:R-:W-:-:S05]  /*f170*/  LEA R7, R7, UR36, 0x1 ;  /* 0x0000002407077c11 */ /* 0x000fca000f8e08ff */
[----:B------:R-:W-:Y:S01]  /*f180*/  VIADD R9, R7, 0x24400 ;  /* 0x0002440007097836 */ /* 0x000fe20000000000 */
[----:B0-----:R-:W-:-:S05]  /*f190*/  LOP3.LUT R2, R2, 0x1, RZ, 0xc0, !PT ;  /* 0x0000000102027812 */ /* 0x001fca00078ec0ff */
[----:B------:R-:W-:-:S04]  /*f1a0*/  IMAD R2, R2, 0x28, RZ ;  /* 0x0000002802027824 */ /* 0x000fc800078e02ff */
[----:B------:R-:W-:-:S07]  /*f1b0*/  IMAD R2, R8, 0x50, R2 ;  /* 0x0000005008027824 */ /* 0x000fce00078e0202 */
.L_x_277:
        /* <DEDUP_REMOVED lines=17> */
.L_x_278:
        /* <DEDUP_REMOVED lines=17> */
.L_x_279:
        /* <DEDUP_REMOVED lines=17> */
.L_x_280:
        /* <DEDUP_REMOVED lines=16> */
.L_x_365:
[----:B------:R-:W-:Y:S05]  /*f5f0*/  BSYNC B2 ;  /* 0x0000000000027941 */ /* 0x000fea0003800000 */
.L_x_281:
[----:B------:R-:W1:Y:S02]  /*f600*/  S2R R7, SR_TID.X ;  /* 0x0000000000077919 */ /* 0x000e640000002100 */
[----:B-1----:R-:W-:-:S04]  /*f610*/  LOP3.LUT R7, R7, 0x7f, RZ, 0xc0, !PT ;  /* 0x0000007f07077812 */ /* 0x002fc800078ec0ff */
[----:B------:R-:W-:-:S13]  /*f620*/  ISETP.NE.AND P0, PT, R7, RZ, PT ;  /* 0x000000ff0700720c */ /* 0x000fda0003f05270 */
[----:B0-----:R-:W-:-:S04]  /*f630*/  @!P0 IMAD.MOV.U32 R3, RZ, RZ, 0xa000 ;  /* 0x0000a000ff038424 */ /* 0x001fc800078e00ff */
[----:B------:R0:W-:Y:S01]  /*f640*/  @!P0 SYNCS.ARRIVE.TRANS64 RZ, [R2+URZ+0x38850], R3 ;  /* 0x0388500302ff89a7 */ /* 0x0001e2000800003f */
[----:B------:R-:W-:Y:S05]  /*f650*/  @P1 BRA `(.L_x_283) ;  /* 0x0000000000041947 */ /* 0x000fea0003800000 */
[----:B------:R-:W-:Y:S01]  /*f660*/  BPT.TRAP 0x1 ;  /* 0x000000040000795c */ /* 0x000fe20000300000 */
.L_x_283:
[----:B------:R-:W-:Y:S01]  /*f670*/  LOP3.LUT P0, RZ, R18, 0x2, RZ, 0xc0, !PT ;  /* 0x0000000212ff7812 */ /* 0x000fe2000780c0ff */
[----:B------:R-:W-:-:S12]  /*f680*/  BSSY B2, `(.L_x_284) ;  /* 0x0000003000027945 */ /* 0x000fd80003800000 */
[----:B------:R-:W-:Y:S05]  /*f690*/  @P0 BRA `(.L_x_285) ;  /* 0x0000000000040947 */ /* 0x000fea0003800000 */
[----:B------:R-:W-:Y:S01]  /*f6a0*/  BPT.TRAP 0x1 ;  /* 0x000000040000795c */ /* 0x000fe20000300000 */
.L_x_285:
[----:B------:R-:W-:Y:S05]  /*f6b0*/  BSYNC B2 ;  /* 0x0000000000027941 */ /* 0x000fea0003800000 */
.L_x_284:
        /* <DEDUP_REMOVED lines=19> */
.L_x_286:
        /* <DEDUP_REMOVED lines=16> */
.L_x_287:
        /* <DEDUP_REMOVED lines=16> */
.L_x_288:
        /* <DEDUP_REMOVED lines=16> */
.L_x_289:
        /* <DEDUP_REMOVED lines=12> */
.L_x_270:
[----:B------:R-:W-:Y:S05]  /*fbb0*/  BSYNC B1 ;  /* 0x0000000000017941 */ /* 0x000fea0003800000 */
.L_x_269:
[----:B------:R-:W-:Y:S01]  /*fbc0*/  VIADD R19, R4, 0x1 ;  /* 0x0000000104137836 */ /* 0x000fe20000000000 */
[----:B------:R-:W-:Y:S01]  /*fbd0*/  LOP3.LUT P1, RZ, R18, 0x8, RZ, 0xc0, !PT ;  /* 0x0000000812ff7812 */ /* 0x000fe2000782c0ff */
[----:B------:R-:W-:Y:S03]  /*fbe0*/  BSSY B1, `(.L_x_290) ;  /* 0x00000e5000017945 */ /* 0x000fe60003800000 */
[----:B------:R-:W-:-:S04]  /*fbf0*/  ISETP.NE.AND P0, PT, R19, 0x2, PT ;  /* 0x000000021300780c */ /* 0x000fc80003f05270 */
[----:B------:R-:W-:Y:S02]  /*fc00*/  SEL R2, RZ, 0x1, P0 ;  /* 0x00000001ff027807 */ /* 0x000fe40000000000 */
[----:B------:R-:W-:Y:S02]  /*fc10*/  SEL R19, R19, RZ, P0 ;  /* 0x000000ff13137207 */ /* 0x000fe40000000000 */
[----:B------:R-:W-:-:S05]  /*fc20*/  LOP3.LUT R9, R5, R2, RZ, 0x3c, !PT ;  /* 0x0000000205097212 */ /* 0x000fca00078e3cff */
[----:B------:R1:W-:Y:S01]  /*fc30*/  STL [R1], R9 ;  /* 0x0000000901007387 */ /* 0x0003e20000100800 */
[----:B------:R-:W-:Y:S05]  /*fc40*/  @!P1 BRA `(.L_x_291) ;  /* 0x0000000c00789947 */ /* 0x000fea0003800000 */
[----:B------:R-:W-:Y:S01]  /*fc50*/  LOP3.LUT P1, RZ, R18, 0x4, RZ, 0xc0, !PT ;  /* 0x0000000412ff7812 */ /* 0x000fe2000782c0ff */
[----:B0-----:R-:W-:-:S12]  /*fc60*/  VIADD R8, R0, 0xffffffff ;  /* 0xffffffff00087836 */ /* 0x001fd80000000000 */
        /* <DEDUP_REMOVED lines=22> */
.L_x_292:
[----:B--2---:R-:W-:Y:S01]  /*fdd0*/  LEA R3, R19, UR36, 0x3 ;  /* 0x0000002413037c11 */ /* 0x004fe2000f8e18ff */
[----:B------:R-:W-:Y:S01]  /*fde0*/  BSSY B2, `(.L_x_293) ;  /* 0x0000004000027945 */ /* 0x000fe20003800000 */
[----:B------:R-:W-:-:S04]  /*fdf0*/  SHF.L.U32 R2, R9, 0x1f, RZ ;  /* 0x0000001f09027819 */ /* 0x000fc800000006ff */
[----:B------:R-:W2:Y:S02]  /*fe00*/  SYNCS.PHASECHK.TRANS64.TRYWAIT P0, [R3+URZ+0x38840], R2 ;  /* 0x03884002030075a7 */ /* 0x000ea4000800017f */
[----:B--2---:R-:W-:Y:S05]  /*fe10*/  @!P0 BRA `(.L_x_294) ;  /* 0x0000002800488947 */ /* 0x004fea0003800000 */
.L_x_366:
[----:B------:R-:W-:Y:S05]  /*fe20*/  BSYNC B2 ;  /* 0x0000000000027941 */ /* 0x000fea0003800000 */
.L_x_293:
[----:B0-----:R-:W0:Y:S01]  /*fe30*/  S2R R7, SR_TID.X ;  /* 0x0000000000077919 */ /* 0x001e220000002100 */
[----:B------:R-:W-:Y:S01]  /*fe40*/  UPRMT UR4, UR37, 0x9910, URZ ;  /* 0x0000991025047896 */ /* 0x000fe2000800003f */
[----:B0-----:R-:W-:-:S04]  /*fe50*/  LOP3.LUT R7, R7, 0x7f, RZ, 0xc0, !PT ;  /* 0x0000007f07077812 */ /* 0x001fc800078ec0ff */
[----:B------:R-:W-:-:S13]  /*fe60*/  ISETP.NE.AND P0, PT, R7, RZ, PT ;  /* 0x000000ff0700720c */ /* 0x000fda0003f05270 */
[----:B--2---:R-:W-:-:S04]  /*fe70*/  @!P0 IMAD.MOV.U32 R2, RZ, RZ, 0xa000 ;  /* 0x0000a000ff028424 */ /* 0x004fc800078e00ff */
[----:B------:R0:W-:Y:S02]  /*fe80*/  @!P0 SYNCS.ARRIVE.TRANS64 RZ, [R3+URZ+0x38830], R2 ;  /* 0x0388300203ff89a7 */ /* 0x0001e4000800003f */
[----:B0-----:R-:W-:-:S05]  /*fe90*/  IMAD.U32 R2, RZ, RZ, UR4 ;  /* 0x00000004ff027e24 */ /* 0x001fca000f8e00ff */
[----:B------:R-:W-:-:S13]  /*fea0*/  ISETP.NE.AND P1, PT, R2, 0x2, PT ;  /* 0x000000020200780c */ /* 0x000fda0003f25270 */
[----:B------:R-:W-:Y:S05]  /*feb0*/  @P1 BRA `(.L_x_295) ;  /* 0x0000000000041947 */ /* 0x000fea0003800000 */
[----:B------:R-:W-:Y:S01]  /*fec0*/  BPT.TRAP 0x1 ;  /* 0x000000040000795c */ /* 0x000fe20000300000 */
.L_x_295:
[----:B------:R-:W-:Y:S01]  /*fed0*/  LOP3.LUT P0, RZ, R18, 0x2, RZ, 0xc0, !PT ;  /* 0x0000000212ff7812 */ /* 0x000fe2000780c0ff */
[----:B------:R-:W-:-:S12]  /*fee0*/  BSSY B2, `(.L_x_296) ;  /* 0x0000003000027945 */ /* 0x000fd80003800000 */
[----:B------:R-:W-:Y:S05]  /*fef0*/  @P0 BRA `(.L_x_297) ;  /* 0x0000000000040947 */ /* 0x000fea0003800000 */
[----:B------:R-:W-:Y:S01]  /*ff00*/  BPT.TRAP 0x1 ;  /* 0x000000040000795c */ /* 0x000fe20000300000 */
.L_x_297:
[----:B------:R-:W-:Y:S05]  /*ff10*/  BSYNC B2 ;  /* 0x0000000000027941 */ /* 0x000fea0003800000 */
.L_x_296:
        /* <DEDUP_REMOVED lines=15> */
[----:B-1----:R-:W-:Y:S01]  /*10010*/  VIADD R9, R7, 0x24400 ;  /* 0x0002440007097836 */ /* 0x002fe20000000000 */
[----:B0-----:R-:W-:-:S05]  /*10020*/  LOP3.LUT R2, R2, 0x1, RZ, 0xc0, !PT ;  /* 0x0000000102027812 */ /* 0x001fca00078ec0ff */
[----:B------:R-:W-:-:S04]  /*10030*/  IMAD R2, R2, 0x28, RZ ;  /* 0x0000002802027824 */ /* 0x000fc800078e02ff */
[----:B------:R-:W-:-:S07]  /*10040*/  IMAD R2, R8, 0x50, R2 ;  /* 0x0000005008027824 */ /* 0x000fce00078e0202 */
.L_x_298:
        /* <DEDUP_REMOVED lines=17> */
.L_x_299:
        /* <DEDUP_REMOVED lines=17> */
.L_x_300:
        /* <DEDUP_REMOVED lines=17> */
.L_x_301:
        /* <DEDUP_REMOVED lines=10> */
[----:B------:R-:W-:Y:S01]  /*10420*/  SHF.L.U32 R5, R5, 0x1f, RZ ;  /* 0x0000001f05057819 */ /* 0x000fe200000006ff */
[----:B------:R-:W-:Y:S01]  /*10430*/  BSSY B2, `(.L_x_302) ;  /* 0x0000004000027945 */ /* 0x000fe20003800000 */
[----:B------:R-:W-:-:S04]  /*10440*/  LEA R2, R4, UR36, 0x3 ;  /* 0x0000002404027c11 */ /* 0x000fc8000f8e18ff */
[----:B------:R-:W0:Y:S02]  /*10450*/  SYNCS.PHASECHK.TRANS64.TRYWAIT P0, [R2+URZ+0x38860], R5 ;  /* 0x03886005020075a7 */ /* 0x000e24000800017f */
[----:B0-----:R-:W-:Y:S05]  /*10460*/  @!P0 BRA `(.L_x_303) ;  /* 0x0000002000c88947 */ /* 0x001fea0003800000 */
.L_x_367:
[----:B------:R-:W-:Y:S05]  /*10470*/  BSYNC B2 ;  /* 0x0000000000027941 */ /* 0x000fea0003800000 */
.L_x_302:
[----:B------:R-:W1:Y:S02]  /*10480*/  S2R R3, SR_TID.X ;  /* 0x0000000000037919 */ /* 0x000e640000002100 */
[----:B-1----:R-:W-:-:S04]  /*10490*/  LOP3.LUT R3, R3, 0x7f, RZ, 0xc0, !PT ;  /* 0x0000007f03037812 */ /* 0x002fc800078ec0ff */
[----:B------:R-:W-:-:S13]  /*104a0*/  ISETP.NE.AND P0, PT, R3, RZ, PT ;  /* 0x000000ff0300720c */ /* 0x000fda0003f05270 */
[----:B------:R-:W-:-:S04]  /*104b0*/  @!P0 IMAD.MOV.U32 R3, RZ, RZ, 0xa000 ;  /* 0x0000a000ff038424 */ /* 0x000fc800078e00ff */
[----:B------:R1:W-:Y:S01]  /*104c0*/  @!P0 SYNCS.ARRIVE.TRANS64 RZ, [R2+URZ+0x38850], R3 ;  /* 0x0388500302ff89a7 */ /* 0x0003e2000800003f */
[----:B------:R-:W-:Y:S05]  /*104d0*/  @P1 BRA `(.L_x_304) ;  /* 0x0000000000041947 */ /* 0x000fea0003800000 */
[----:B------:R-:W-:Y:S01]  /*104e0*/  BPT.TRAP 0x1 ;  /* 0x000000040000795c */ /* 0x000fe20000300000 */
.L_x_304:
[----:B------:R-:W-:Y:S01]  /*104f0*/  LOP3.LUT P0, RZ, R18, 0x2, RZ, 0xc0, !PT ;  /* 0x0000000212ff7812 */ /* 0x000fe2000780c0ff */
[----:B------:R-:W-:-:S12]  /*10500*/  BSSY B2, `(.L_x_305) ;  /* 0x0000003000027945 */ /* 0x000fd80003800000 */
[----:B------:R-:W-:Y:S05]  /*10510*/  @P0 BRA `(.L_x_306) ;  /* 0x0000000000040947 */ /* 0x000fea0003800000 */
[----:B------:R-:W-:Y:S01]  /*10520*/  BPT.TRAP 0x1 ;  /* 0x000000040000795c */ /* 0x000fe20000300000 */
.L_x_306:
[----:B------:R-:W-:Y:S05]  /*10530*/  BSYNC B2 ;  /* 0x0000000000027941 */ /* 0x000fea0003800000 */
.L_x_305:
[----:B0-----:R-:W2:Y:S01]  /*10540*/  LDL.LU R5, [R1+0x4] ;  /* 0x0000040001057983 */ /* 0x001ea20000300800 */
[----:B-1----:R-:W0:Y:S01]  /*10550*/  S2R R3, SR_CgaCtaId ;  /* 0x0000000000037919 */ /* 0x002e220000008800 */
        /* <DEDUP_REMOVED lines=17> */
.L_x_307:
        /* <DEDUP_REMOVED lines=16> */
.L_x_308:
        /* <DEDUP_REMOVED lines=16> */
.L_x_309:
        /* <DEDUP_REMOVED lines=16> */
.L_x_310:
        /* <DEDUP_REMOVED lines=12> */
.L_x_291:
[----:B------:R-:W-:Y:S05]  /*10a30*/  BSYNC B1 ;  /* 0x0000000000017941 */ /* 0x000fea0003800000 */
.L_x_290:
[C---:B------:R-:W-:Y:S01]  /*10a40*/  ISETP.GT.AND P0, PT, R0.reuse, 0x1, PT ;  /* 0x000000010000780c */ /* 0x040fe20003f04270 */
[----:B------:R-:W-:-:S12]  /*10a50*/  VIADD R0, R0, 0xfffffffe ;  /* 0xfffffffe00007836 */ /* 0x000fd80000000000 */
[----:B------:R-:W-:Y:S05]  /*10a60*/  @P0 BRA `(.L_x_311) ;  /* 0xffffffe000b00947 */ /* 0x000fea000383ffff */
.L_x_268:
[----:B------:R-:W-:Y:S05]  /*10a70*/  BSYNC B0 ;  /* 0x0000000000007941 */ /* 0x000fea0003800000 */
.L_x_245:
[----:B------:R-:W-:Y:S01]  /*10a80*/  LOP3.LUT P0, RZ, R18, 0x8, RZ, 0xc0, !PT ;  /* 0x0000000812ff7812 */ /* 0x000fe2000780c0ff */
[----:B------:R-:W-:-:S12]  /*10a90*/  BSSY B0, `(.L_x_312) ;  /* 0x0000065000007945 */ /* 0x000fd80003800000 */
[----:B------:R-:W-:Y:S05]  /*10aa0*/  @!P0 BRA `(.L_x_313) ;  /* 0x00000004008c8947 */ /* 0x000fea0003800000 */
[----:B---3--:R-:W3:Y:S01]  /*10ab0*/  LDL R2, [R1] ;  /* 0x0000000001027983 */ /* 0x008ee20000100800 */
[----:B------:R-:W-:Y:S01]  /*10ac0*/  LEA R0, R19, UR36, 0x3 ;  /* 0x0000002413007c11 */ /* 0x000fe2000f8e18ff */
[----:B------:R-:W-:Y:S01]  /*10ad0*/  BSSY B1, `(.L_x_314) ;  /* 0x0000004000017945 */ /* 0x000fe20003800000 */
[----:B---3--:R-:W-:-:S04]  /*10ae0*/  SHF.L.U32 R2, R2, 0x1f, RZ ;  /* 0x0000001f02027819 */ /* 0x008fc800000006ff */
[----:B------:R-:W3:Y:S02]  /*10af0*/  SYNCS.PHASECHK.TRANS64.TRYWAIT P0, [R0+URZ+0x38860], R2 ;  /* 0x03886002000075a7 */ /* 0x000ee4000800017f */
[----:B---3--:R-:W-:Y:S05]  /*10b00*/  @!P0 BRA `(.L_x_315) ;  /* 0x0000001c00348947 */ /* 0x008fea0003800000 */
.L_x_368:
[----:B------:R-:W-:Y:S05]  /*10b10*/  BSYNC B1 ;  /* 0x0000000000017941 */ /* 0x000fea0003800000 */
.L_x_314:
[----:B0-2---:R-:W0:Y:S01]  /*10b20*/  S2R R3, SR_TID.X ;  /* 0x0000000000037919 */ /* 0x005e220000002100 */
        /* <DEDUP_REMOVED lines=9> */
.L_x_316:
[----:B------:R-:W-:Y:S01]  /*10bc0*/  LOP3.LUT P0, RZ, R18, 0x2, RZ, 0xc0, !PT ;  /* 0x0000000212ff7812 */ /* 0x000fe2000780c0ff */
[----:B------:R-:W-:-:S12]  /*10bd0*/  BSSY B1, `(.L_x_317) ;  /* 0x0000003000017945 */ /* 0x000fd80003800000 */
[----:B------:R-:W-:Y:S05]  /*10be0*/  @P0 BRA `(.L_x_318) ;  /* 0x0000000000040947 */ /* 0x000fea0003800000 */
[----:B------:R-:W-:Y:S01]  /*10bf0*/  BPT.TRAP 0x1 ;  /* 0x000000040000795c */ /* 0x000fe20000300000 */
.L_x_318:
[----:B------:R-:W-:Y:S05]  /*10c00*/  BSYNC B1 ;  /* 0x0000000000017941 */ /* 0x000fea0003800000 */
.L_x_317:
[----:B------:R-:W2:Y:S01]  /*10c10*/  LDL R3, [R1+0x4] ;  /* 0x0000040001037983 */ /* 0x000ea20000100800 */
[----:B------:R-:W0:Y:S01]  /*10c20*/  S2R R2, SR_CgaCtaId ;  /* 0x0000000000027919 */ /* 0x000e220000008800 */
[----:B------:R-:W3:Y:S01]  /*10c30*/  S2R R4, SR_CgaCtaId ;  /* 0x0000000000047919 */ /* 0x000ee20000008800 */
[----:B------:R-:W-:Y:S01]  /*10c40*/  UIADD3 UR4, UP0, UR38, 0x470, URZ ;  /* 0x0000047026047890 */ /* 0x000fe2000ff1e03f */
[----:B------:R-:W-:Y:S01]  /*10c50*/  PLOP3.LUT P0, PT, PT, PT, PT, 0x80, 0x0 ;  /* 0x000000000000781c */ /* 0x000fe20003f0f070 */
[----:B------:R-:W-:Y:S01]  /*10c60*/  VIADD R0, R0, 0x38850 ;  /* 0x0003885000007836 */ /* 0x000fe20000000000 */
[----:B------:R-:W-:Y:S01]  /*10c70*/  UMOV UR6, 0x30000 ;  /* 0x0003000000067882 */ /* 0x000fe20000000000 */
[----:B------:R-:W-:Y:S01]  /*10c80*/  UIADD3.X UR5, URZ, UR39, URZ, UP0, !UPT ;  /* 0x000000273f057290 */ /* 0x000fe200087fe43f */
[----:B0-----:R-:W-:Y:S02]  /*10c90*/  LOP3.LUT R2, R2, 0x1, RZ, 0xc0, !PT ;  /* 0x0000000102027812 */ /* 0x001fe400078ec0ff */
[----:B---3--:R-:W-:-:S03]  /*10ca0*/  LOP3.LUT R4, R4, 0x1, RZ, 0xc0, !PT ;  /* 0x0000000104047812 */ /* 0x008fc600078ec0ff */
[----:B------:R-:W-:-:S04]  /*10cb0*/  IMAD R2, R2, 0xa00, RZ ;  /* 0x00000a0002027824 */ /* 0x000fc800078e02ff */
[----:B------:R-:W-:Y:S02]  /*10cc0*/  IMAD R2, R19, 0x5000, R2 ;  /* 0x0000500013027824 */ /* 0x000fe400078e0202 */
[----:B------:R-:W-:-:S03]  /*10cd0*/  IMAD R4, R4, 0x28, RZ ;  /* 0x0000002804047824 */ /* 0x000fc600078e02ff */
[----:B------:R-:W-:Y:S01]  /*10ce0*/  LEA R2, R2, UR36, 0x1 ;  /* 0x0000002402027c11 */ /* 0x000fe2000f8e08ff */
[----:B------:R-:W-:Y:S01]  /*10cf0*/  UMOV UR14, 0x0 ;  /* 0x00000000000e7882 */ /* 0x000fe20000000000 */
[----:B------:R-:W-:Y:S01]  /*10d00*/  UMOV UR15, 0x14f00000 ;  /* 0x14f00000000f7882 */ /* 0x000fe20000000000 */
[----:B------:R-:W-:Y:S01]  /*10d10*/  UMOV UR10, URZ ;  /* 0x0000003f000a7c82 */ /* 0x000fe20008000000 */
[----:B--2---:R-:W-:Y:S02]  /*10d20*/  IMAD R3, R3, 0x50, R4 ;  /* 0x0000005003037824 */ /* 0x004fe400078e0204 */
[----:B------:R-:W-:-:S07]  /*10d30*/  VIADD R4, R2, 0x400 ;  /* 0x0000040002047836 */ /* 0x000fce0000000000 */
.L_x_319:
        /* <DEDUP_REMOVED lines=10> */
[----:B------:R-:W-:Y:S01]  /*10de0*/  PLOP3.LUT P0, PT, PT, PT, PT, 0x80, 0x0 ;  /* 0x000000000000781c */ /* 0x000fe20003f0f070 */
[----:B------:R-:W-:Y:S01]  /*10df0*/  VIADD R4, R2, 0x2c00 ;  /* 0x00002c0002047836 */ /* 0x000fe20000000000 */
[----:B------:R-:W-:Y:S01]  /*10e00*/  UMOV UR6, 0x30000 ;  /* 0x0003000000067882 */ /* 0x000fe20000000000 */
[----:B------:R-:W-:Y:S01]  /*10e10*/  UMOV UR14, 0x0 ;  /* 0x00000000000e7882 */ /* 0x000fe20000000000 */
[----:B------:R-:W-:Y:S01]  /*10e20*/  UMOV UR15, 0x14f00000 ;  /* 0x14f00000000f7882 */ /* 0x000fe20000000000 */
[----:B------:R-:W-:-:S08]  /*10e30*/  UMOV UR10, 0x40 ;  /* 0x00000040000a7882 */ /* 0x000fd00000000000 */
.L_x_320:
        /* <DEDUP_REMOVED lines=16> */
.L_x_321:
        /* <DEDUP_REMOVED lines=16> */
.L_x_322:
        /* <DEDUP_REMOVED lines=9> */
[----:B----4-:R-:W-:Y:S05]  /*110d0*/  @P0 BRA.U.ANY `(.L_x_322) ;  /* 0xfffffffd00d80947 */ /* 0x010fea000393ffff */
.L_x_313:
[----:B------:R-:W-:Y:S05]  /*110e0*/  BSYNC B0 ;  /* 0x0000000000007941 */ /* 0x000fea0003800000 */
.L_x_312:
[----:B0-----:R-:W4:Y:S01]  /*110f0*/  LDL.LU R6, [R1+0x24] ;  /* 0x0000240001067983 */ /* 0x001f220000300800 */
[----:B------:R-:W-:Y:S01]  /*11100*/  VIADD R19, R19, 0x1 ;  /* 0x0000000113137836 */ /* 0x000fe20000000000 */
[----:B------:R-:W-:Y:S02]  /*11110*/  ULDC UR4, c[0x0][0xc34] ;  /* 0x00030d0000047ab9 */ /* 0x000fe40000000800 */
[----:B-1----:R-:W5:Y:S04]  /*11120*/  LDL.LU R5, [R1] ;  /* 0x0000000001057983 */ /* 0x002f680000300800 */
[----:B------:R-:W2:Y:S01]  /*11130*/  LDL.LU R4, [R1+0x2c] ;  /* 0x00002c0001047983 */ /* 0x000ea20000300800 */
[----:B------:R-:W-:-:S04]  /*11140*/  ISETP.NE.AND P0, PT, R19, 0x2, PT ;  /* 0x000000021300780c */ /* 0x000fc80003f05270 */
[----:B---3--:R-:W-:Y:S02]  /*11150*/  SEL R0, RZ, 0x1, P0 ;  /* 0x00000001ff007807 */ /* 0x008fe40000000000 */
[----:B------:R-:W-:Y:S01]  /*11160*/  SEL R19, R19, RZ, P0 ;  /* 0x000000ff13137207 */ /* 0x000fe20000000000 */
[----:B----4-:R-:W-:Y:S01]  /*11170*/  VIADD R6, R6, UR40 ;  /* 0x0000002806067c36 */ /* 0x010fe20008000000 */
[----:B-----5:R-:W-:-:S04]  /*11180*/  LOP3.LUT R5, R5, R0, RZ, 0x3c, !PT ;  /* 0x0000000005057212 */ /* 0x020fc800078e3cff */
[----:B------:R0:W-:Y:S01]  /*11190*/  STL [R1+0x24], R6 ;  /* 0x0000240601007387 */ /* 0x0001e20000100800 */
[----:B------:R-:W-:Y:S01]  /*111a0*/  ISETP.GE.AND P1, PT, R6, UR4, PT ;  /* 0x0000000406007c0c */ /* 0x000fe2000bf26270 */
[----:B--2---:R-:W-:-:S05]  /*111b0*/  VIADD R4, R4, 0x1 ;  /* 0x0000000104047836 */ /* 0x004fca0000000000 */
[----:B------:R0:W-:Y:S04]  /*111c0*/  STL [R1+0x2c], R4 ;  /* 0x00002c0401007387 */ /* 0x0001e80000100800 */
[----:B------:R0:W-:Y:S03]  /*111d0*/  STL [R1], R5 ;  /* 0x0000000501007387 */ /* 0x0001e60000100800 */
[----:B------:R-:W-:Y:S05]  /*111e0*/  @!P1 BRA `(.L_x_323) ;  /* 0xffffffb000349947 */ /* 0x000fea000383ffff */
[----:B------:R-:W-:-:S07]  /*111f0*/  LOP3.LUT R2, R4, 0x1, RZ, 0xc, !PT ;  /* 0x0000000104027812 */ /* 0x000fce00078e0cff */
.L_x_228:
[----:B0-----:R-:W0:Y:S01]  /*11200*/  S2R R3, SR_CgaCtaId ;  /* 0x0000000000037919 */ /* 0x001e220000008800 */
[----:B------:R-:W-:Y:S01]  /*11210*/  MOV R0, 0x400 ;  /* 0x0000040000007802 */ /* 0x000fe20000000f00 */
[----:B------:R-:W-:Y:S03]  /*11220*/  BSSY B0, `(.L_x_324) ;  /* 0x0000005000007945 */ /* 0x000fe60003800000 */
[----:B0-----:R-:W-:Y:S02]  /*11230*/  LEA R0, R3, R0, 0x18 ;  /* 0x0000000003007211 */ /* 0x001fe400078ec0ff */
[----:B------:R-:W-:-:S04]  /*11240*/  SHF.L.U32 R3, R2, 0x1f, RZ ;  /* 0x0000001f02037819 */ /* 0x000fc800000006ff */
[----:B------:R-:W0:Y:S02]  /*11250*/  SYNCS.PHASECHK.TRANS64.TRYWAIT P0, [R0+URZ+0x38820], R3 ;  /* 0x03882003000075a7 */ /* 0x000e24000800017f */
[----:B0-----:R-:W-:Y:S05]  /*11260*/  @!P0 BRA `(.L_x_325) ;  /* 0x0000001400708947 */ /* 0x001fea0003800000 */
.L_x_369:
[----:B------:R-:W-:Y:S05]  /*11270*/  BSYNC B0 ;  /* 0x0000000000007941 */ /* 0x000fea0003800000 */
.L_x_324:
[----:B------:R-:W-:-:S03]  /*11280*/  UMOV UR4, 0xffffffff ;  /* 0xffffffff00047882 */ /* 0x000fc60000000000 */
[----:B------:R-:W-:Y:S05]  /*11290*/  BRA.DIV UR4, `(.L_x_326) ;  /* 0x0000001604787947 */ /* 0x000fea000b800000 */
[----:B------:R-:W1:Y:S02]  /*112a0*/  S2R R2, SR_TID.X ;  /* 0x0000000000027919 */ /* 0x000e640000002100 */
[----:B-1----:R-:W-:-:S04]  /*112b0*/  SHF.R.U32.HI R2, RZ, 0x5, R2 ;  /* 0x00000005ff027819 */ /* 0x002fc80000011602 */
[----:B------:R-:W-:-:S05]  /*112c0*/  LOP3.LUT R2, R2, 0x3, RZ, 0xc0, !PT ;  /* 0x0000000302027812 */ /* 0x000fca00078ec0ff */
[----:B------:R1:W2:Y:S02]  /*112d0*/  SHFL.IDX PT, R14, R2, RZ, 0x1f ;  /* 0x00001fff020e7589 */ /* 0x0002a400000e0000 */
.L_x_372:
[----:B--2---:R-:W-:Y:S01]  /*112e0*/  ISETP.NE.AND P0, PT, R14, RZ, PT ;  /* 0x000000ff0e00720c */ /* 0x004fe20003f05270 */
[----:B------:R-:W-:-:S12]  /*112f0*/  BSSY B0, `(.L_x_327) ;  /* 0x0000027000007945 */ /* 0x000fd80003800000 */
[----:B------:R-:W-:Y:S05]  /*11300*/  @P0 BRA `(.L_x_328) ;  /* 0x0000000000940947 */ /* 0x000fea0003800000 */
[----:B------:R-:W-:-:S03]  /*11310*/  UMOV UR4, 0xffffffff ;  /* 0xffffffff00047882 */ /* 0x000fc60000000000 */
[----:B------:R-:W-:Y:S05]  /*11320*/  BRA.DIV UR4, `(.L_x_329) ;  /* 0x0000001604887947 */ /* 0x000fea000b800000 */
[----:B------:R-:W-:-:S13]  /*11330*/  ELECT P6, URZ, PT ;  /* 0x00000000003f782f */ /* 0x000fda00038c0000 */
.L_x_375:
        /* <DEDUP_REMOVED lines=8> */
.L_x_330:
[----:B------:R-:W2:Y:S01]  /*113c0*/  LDL.LU R7, [R1] ;  /* 0x0000000001077983 */ /* 0x000ea20000300800 */
[----:B------:R-:W-:Y:S02]  /*113d0*/  VIADD R2, R0, 0x38840 ;  /* 0x0003884000027836 */ /* 0x000fe40000000000 */
[C---:B0-----:R-:W-:Y:S02]  /*113e0*/  VIADD R3, R19.reuse, 0x1 ;  /* 0x0000000113037836 */ /* 0x041fe40000000000 */
[----:B------:R-:W-:-:S03]  /*113f0*/  IMAD R6, R19, 0x8, R2 ;  /* 0x0000000813067824 */ /* 0x000fc600078e0202 */
[----:B------:R-:W-:-:S04]  /*11400*/  ISETP.NE.AND P1, PT, R3, 0x2, PT ;  /* 0x000000020300780c */ /* 0x000fc80003f25270 */
[----:B------:R-:W-:Y:S02]  /*11410*/  SEL R4, RZ, 0x1, P1 ;  /* 0x00000001ff047807 */ /* 0x000fe40000800000 */
[----:B------:R-:W-:Y:S02]  /*11420*/  SEL R3, R3, RZ, P1 ;  /* 0x000000ff03037207 */ /* 0x000fe40000800000 */
[C---:B--2---:R-:W-:Y:S02]  /*11430*/  SHF.L.U32 R5, R7.reuse, 0x1f, RZ ;  /* 0x0000001f07057819 */ /* 0x044fe400000006ff */
[----:B------:R-:W-:Y:S01]  /*11440*/  LOP3.LUT R4, R7, R4, RZ, 0x3c, !PT ;  /* 0x0000000407047212 */ /* 0x000fe200078e3cff */
[----:B------:R-:W-:Y:S01]  /*11450*/  IMAD R7, R3, 0x8, R2 ;  /* 0x0000000803077824 */ /* 0x000fe200078e0202 */
[----:B------:R-:W0:Y:S02]  /*11460*/  SYNCS.PHASECHK.TRANS64.TRYWAIT P0, [R6+URZ], R5 ;  /* 0x00000005060075a7 */ /* 0x000e24000800017f */
[----:B------:R-:W-:Y:S01]  /*11470*/  SHF.L.U32 R2, R4, 0x1f, RZ ;  /* 0x0000001f04027819 */ /* 0x000fe200000006ff */
[----:B0-----:R-:W-:Y:S06]  /*11480*/  @!P0 BRA `(.L_x_331) ;  /* 0x0000001400508947 */ /* 0x001fec0003800000 */
.L_x_376:
[----:B------:R-:W1:Y:S02]  /*11490*/  SYNCS.PHASECHK.TRANS64.TRYWAIT P0, [R7+URZ], R2 ;  /* 0x00000002070075a7 */ /* 0x000e64000800017f */
[----:B-1----:R-:W-:Y:S05]  /*114a0*/  @!P0 BRA `(.L_x_332) ;  /* 0x00000014005c8947 */ /* 0x002fea0003800000 */
.L_x_377:
[----:B------:R-:W-:Y:S05]  /*114b0*/  @!P2 BRA `(.L_x_333) ;  /* 0x000000000004a947 */ /* 0x000fea0003800000 */
[----:B------:R-:W-:Y:S01]  /*114c0*/  BPT.TRAP 0x1 ;  /* 0x000000040000795c */ /* 0x000fe20000300000 */
.L_x_333:
[----:B------:R-:W-:-:S04]  /*114d0*/  VIADD R0, R0, 0x38860 ;  /* 0x0003886000007836 */ /* 0x000fc80000000000 */
[----:B------:R-:W-:-:S04]  /*114e0*/  IMAD R4, R19, 0x8, R0 ;  /* 0x0000000813047824 */ /* 0x000fc800078e0200 */
[----:B------:R-:W2:Y:S02]  /*114f0*/  SYNCS.PHASECHK.TRANS64.TRYWAIT P0, [R4+URZ], R5 ;  /* 0x00000005040075a7 */ /* 0x000ea4000800017f */
[----:B--2---:R-:W-:Y:S05]  /*11500*/  @!P0 BRA `(.L_x_334) ;  /* 0x0000001400588947 */ /* 0x004fea0003800000 */
.L_x_378:
[----:B------:R-:W-:-:S07]  /*11510*/  IMAD R3, R3, 0x8, R0 ;  /* 0x0000000803037824 */ /* 0x000fce00078e0200 */
.L_x_335:
[----:B---3--:R3:W4:Y:S02]  /*11520*/  SYNCS.PHASECHK.TRANS64.TRYWAIT P0, [R3+URZ], R2 ;  /* 0x00000002030075a7 */ /* 0x008724000800017f */
[----:B----4-:R-:W-:Y:S05]  /*11530*/  @!P0 NANOSLEEP.SYNCS 0x989680 ;  /* 0x009896800000895d */ /* 0x010fea0003900000 */
[----:B------:R-:W4:Y:S02]  /*11540*/  @!P0 SYNCS.PHASECHK.TRANS64 P0, [R3+URZ], R2 ;  /* 0x00000002030085a7 */ /* 0x000f24000800007f */
[----:B----4-:R-:W-:Y:S05]  /*11550*/  @!P0 BRA `(.L_x_335) ;  /* 0xfffffffc00f08947 */ /* 0x010fea000383ffff */
.L_x_328:
[----:B------:R-:W-:Y:S05]  /*11560*/  BSYNC B0 ;  /* 0x0000000000007941 */ /* 0x000fea0003800000 */
.L_x_327:
[----:B------:R-:W-:Y:S05]  /*11570*/  EXIT ;  /* 0x000000000000794d */ /* 0x000fea0003800000 */
.L_x_196:
[----:B0-----:R-:W-:-:S04]  /*11580*/  IMAD.U32 R3, RZ, RZ, UR36 ;  /* 0x00000024ff037e24 */ /* 0x001fc8000f8e00ff */
[----:B------:R0:W1:Y:S03]  /*11590*/  SYNCS.PHASECHK.TRANS64.TRYWAIT P1, [R3+URZ+0x38800], R0 ;  /* 0x03880000030075a7 */ /* 0x000066000802017f */
[----:B-1----:R-:W-:Y:S05]  /*115a0*/  @!P1 NANOSLEEP.SYNCS 0x989680 ;  /* 0x009896800000995d */ /* 0x002fea0003900000 */
[----:B------:R-:W1:Y:S02]  /*115b0*/  @!P1 SYNCS.PHASECHK.TRANS64 P1, [R3+URZ+0x38800], R0 ;  /* 0x03880000030095a7 */ /* 0x000e64000802007f */
[----:B-1----:R-:W-:Y:S05]  /*115c0*/  @!P1 BRA `(.L_x_196) ;  /* 0xfffffffc00ec9947 */ /* 0x002fea000383ffff */
[----:B------:R-:W-:Y:S05]  /*115d0*/  BRA `(.L_x_336) ;  /* 0xffffff0000647947 */ /* 0x000fea000383ffff */
.L_x_200:
[----:B-1----:R1:W2:Y:S02]  /*115e0*/  SYNCS.PHASECHK.TRANS64.TRYWAIT P1, [R0+URZ+0x38830], R3 ;  /* 0x03883003000075a7 */ /* 0x0022a4000802017f */
[----:B--2---:R-:W-:Y:S05]  /*115f0*/  @!P1 NANOSLEEP.SYNCS 0x989680 ;  /* 0x009896800000995d */ /* 0x004fea0003900000 */
[----:B------:R-:W2:Y:S02]  /*11600*/  @!P1 SYNCS.PHASECHK.TRANS64 P1, [R0+URZ+0x38830], R3 ;  /* 0x03883003000095a7 */ /* 0x000ea4000802007f */
[----:B--2---:R-:W-:Y:S05]  /*11610*/  @!P1 BRA `(.L_x_200) ;  /* 0xfffffffc00f09947 */ /* 0x004fea000383ffff */
[----:B------:R-:W-:Y:S05]  /*11620*/  BRA `(.L_x_199) ;  /* 0xffffff0000847947 */ /* 0x000fea000383ffff */
.L_x_206:
[----:B------:R-:W-:-:S13]  /*11630*/  R2UR UR4, R233 ;  /* 0x00000000e90472ca */ /* 0x000fda00000e0000 */
[----:B-1----:R-:W-:-:S04]  /*11640*/  IMAD.U32 R152, RZ, RZ, UR4 ;  /* 0x00000004ff987e24 */ /* 0x002fc8000f8e00ff */
[----:B------:R1:W2:Y:S03]  /*11650*/  SYNCS.PHASECHK.TRANS64.TRYWAIT P1, [R152+URZ+0x38830], R3 ;  /* 0x03883003980075a7 */ /* 0x0002a6000802017f */
[----:B--2---:R-:W-:Y:S05]  /*11660*/  @!P1 NANOSLEEP.SYNCS 0x989680 ;  /* 0x009896800000995d */ /* 0x004fea0003900000 */
[----:B------:R-:W2:Y:S02]  /*11670*/  @!P1 SYNCS.PHASECHK.TRANS64 P1, [R152+URZ+0x38830], R3 ;  /* 0x03883003980095a7 */ /* 0x000ea4000802007f */
[----:B--2---:R-:W-:Y:S05]  /*11680*/  @!P1 BRA `(.L_x_206) ;  /* 0xfffffffc00e89947 */ /* 0x004fea000383ffff */
[----:B------:R-:W-:Y:S05]  /*11690*/  BRA `(.L_x_205) ;  /* 0xffffff3800f47947 */ /* 0x000fea000383ffff */
.L_x_210:
[----:B0-----:R-:W-:-:S04]  /*116a0*/  IMAD.U32 R3, RZ, RZ, UR4 ;  /* 0x00000004ff037e24 */ /* 0x001fc8000f8e00ff */
[----:B------:R0:W2:Y:S03]  /*116b0*/  SYNCS.PHASECHK.TRANS64.TRYWAIT P1, [R3+URZ+0x38850], R0 ;  /* 0x03885000030075a7 */ /* 0x0000a6000802017f */
[----:B--2---:R-:W-:Y:S05]  /*116c0*/  @!P1 NANOSLEEP.SYNCS 0x989680 ;  /* 0x009896800000995d */ /* 0x004fea0003900000 */
[----:B------:R-:W2:Y:S02]  /*116d0*/  @!P1 SYNCS.PHASECHK.TRANS64 P1, [R3+URZ+0x38850], R0 ;  /* 0x03885000030095a7 */ /* 0x000ea4000802007f */
[----:B--2---:R-:W-:Y:S05]  /*116e0*/  @!P1 BRA `(.L_x_210) ;  /* 0xfffffffc00ec9947 */ /* 0x004fea000383ffff */
[----:B------:R-:W-:Y:S05]  /*116f0*/  BRA `(.L_x_209) ;  /* 0xffffff6400147947 */ /* 0x000fea000383ffff */
.L_x_217:
[----:B-1----:R-:W-:-:S04]  /*11700*/  IMAD.U32 R7, RZ, RZ, UR9 ;  /* 0x00000009ff077e24 */ /* 0x002fc8000f8e00ff */
[----:B------:R1:W2:Y:S03]  /*11710*/  SYNCS.PHASECHK.TRANS64.TRYWAIT P1, [R7+URZ+0x38850], R0 ;  /* 0x03885000070075a7 */ /* 0x0002a6000802017f */
[----:B--2---:R-:W-:Y:S05]  /*11720*/  @!P1 NANOSLEEP.SYNCS 0x989680 ;  /* 0x009896800000995d */ /* 0x004fea0003900000 */
[----:B------:R-:W2:Y:S02]  /*11730*/  @!P1 SYNCS.PHASECHK.TRANS64 P1, [R7+URZ+0x38850], R0 ;  /* 0x03885000070095a7 */ /* 0x000ea4000802007f */
[----:B--2---:R-:W-:Y:S05]  /*11740*/  @!P1 BRA `(.L_x_217) ;  /* 0xfffffffc00ec9947 */ /* 0x004fea000383ffff */
[----:B------:R-:W-:Y:S05]  /*11750*/  BRA `(.L_x_216) ;  /* 0xffffff7c00407947 */ /* 0x000fea000383ffff */
.L_x_232:
[----:B------:R-:W0:Y:S01]  /*11760*/  S2R R5, SR_TID.X ;  /* 0x0000000000057919 */ /* 0x000e220000002100 */
[----:B------:R-:W-:Y:S01]  /*11770*/  BSSY B0, `(.L_x_337) ;  /* 0x000000a000007945 */ /* 0x000fe20003800000 */
[----:B------:R-:W-:Y:S02]  /*11780*/  IMAD.MOV.U32 R12, RZ, RZ, RZ ;  /* 0x000000ffff0c7224 */ /* 0x000fe400078e00ff */
[----:B------:R-:W-:Y:S02]  /*11790*/  IMAD.MOV.U32 R11, RZ, RZ, 0x1f ;  /* 0x0000001fff0b7424 */ /* 0x000fe400078e00ff */
[----:B------:R-:W-:Y:S01]  /*117a0*/  IMAD.MOV.U32 R15, RZ, RZ, -0x1 ;  /* 0xffffffffff0f7424 */ /* 0x000fe200078e00ff */
[----:B0-----:R-:W-:-:S04]  /*117b0*/  SHF.R.U32.HI R5, RZ, 0x5, R5 ;  /* 0x00000005ff057819 */ /* 0x001fc80000011605 */
[----:B------:R-:W-:-:S05]  /*117c0*/  LOP3.LUT R5, R5, 0x3, RZ, 0xc0, !PT ;  /* 0x0000000305057812 */ /* 0x000fca00078ec0ff */
[----:B------:R-:W-:-:S07]  /*117d0*/  IMAD.MOV.U32 R13, RZ, RZ, R5 ;  /* 0x000000ffff0d7224 */ /* 0x000fce00078e0005 */
[----:B-1----:R-:W-:Y:S05]  /*117e0*/  WARPSYNC.COLLECTIVE R15, `(.L_x_338) ;  /* 0x000000000f087348 */ /* 0x002fea0003c00000 */
[----:B------:R0:W2:Y:S02]  /*117f0*/  SHFL.IDX P6, R14, R13, R12, R11 ;  /* 0x0000000c0d0e7389 */ /* 0x0000a400000c000b */
[----:B012---:R-:W-:Y:S01]  /*11800*/  ENDCOLLECTIVE ;  /* 0x000000000000791b */ /* 0x007fe20003800000 */
.L_x_338:
[----:B------:R-:W-:Y:S05]  /*11810*/  BSYNC B0 ;  /* 0x0000000000007941 */ /* 0x000fea0003800000 */
.L_x_337:
[----:B------:R-:W-:Y:S05]  /*11820*/  BRA `(.L_x_339) ;  /* 0xffffffb0006c7947 */ /* 0x000fea000383ffff */
.L_x_234:
[----:B------:R-:W-:Y:S01]  /*11830*/  BSSY B0, `(.L_x_340) ;  /* 0x0000006000007945 */ /* 0x000fe20003800000 */
[----:B------:R-:W-:-:S07]  /*11840*/  IMAD.MOV.U32 R15, RZ, RZ, -0x1 ;  /* 0xffffffffff0f7424 */ /* 0x000fce00078e00ff */
[----:B01----:R-:W-:Y:S05]  /*11850*/  WARPSYNC.COLLECTIVE R15, `(.L_x_341) ;  /* 0x000000000f0c7348 */ /* 0x003fea0003c00000 */
[----:B------:R-:W-:Y:S02]  /*11860*/  ELECT P6, UR62, PT ;  /* 0x00000000003e782f */ /* 0x000fe400038c0000 */
[----:B------:R-:W-:Y:S01]  /*11870*/  MOV R14, UR62 ;  /* 0x0000003e000e7c02 */ /* 0x000fe20008000f00 */
[----:B01----:R-:W-:Y:S10]  /*11880*/  ENDCOLLECTIVE ;  /* 0x000000000000791b */ /* 0x003ff40003800000 */
.L_x_341:
[----:B------:R-:W-:Y:S05]  /*11890*/  BSYNC B0 ;  /* 0x0000000000007941 */ /* 0x000fea0003800000 */
.L_x_340:
[----:B------:R-:W-:Y:S05]  /*118a0*/  BRA `(.L_x_342) ;  /* 0xffffffb0006c7947 */ /* 0x000fea000383ffff */
.L_x_236:
[----:B---3--:R3:W4:Y:S02]  /*118b0*/  SYNCS.PHASECHK.TRANS64.TRYWAIT P0, [R2+URZ+0x38840], R3 ;  /* 0x03884003020075a7 */ /* 0x008724000800017f */
[----:B----4-:R-:W-:Y:S05]  /*118c0*/  @!P0 NANOSLEEP.SYNCS 0x989680 ;  /* 0x009896800000895d */ /* 0x010fea0003900000 */
[----:B------:R-:W4:Y:S02]  /*118d0*/  @!P0 SYNCS.PHASECHK.TRANS64 P0, [R2+URZ+0x38840], R3 ;  /* 0x03884003020085a7 */ /* 0x000f24000800007f */
[----:B----4-:R-:W-:Y:S05]  /*118e0*/  @!P0 BRA `(.L_x_236) ;  /* 0xfffffffc00f08947 */ /* 0x010fea000383ffff */
[----:B------:R-:W-:Y:S05]  /*118f0*/  BRA `(.L_x_343) ;  /* 0xffffffb000c47947 */ /* 0x000fea000383ffff */
.L_x_240:
[----:B------:R0:W5:Y:S01]  /*11900*/  LDL R10, [R1+0x10] ;  /* 0x00001000010a7983 */ /* 0x0001620000100800 */
[----:B------:R-:W-:Y:S02]  /*11910*/  IMAD.MOV.U32 R13, RZ, RZ, R3 ;  /* 0x000000ffff0d7224 */ /* 0x000fe400078e0003 */
[----:B------:R-:W-:Y:S01]  /*11920*/  IMAD.MOV.U32 R12, RZ, RZ, RZ ;  /* 0x000000ffff0c7224 */ /* 0x000fe200078e00ff */
[----:B------:R-:W1:Y:S01]  /*11930*/  S2R R7, SR_TID.X ;  /* 0x0000000000077919 */ /* 0x000e620000002100 */
[----:B------:R-:W-:Y:S02]  /*11940*/  IMAD.MOV.U32 R11, RZ, RZ, 0x181f ;  /* 0x0000181fff0b7424 */ /* 0x000fe400078e00ff */
[----:B------:R-:W-:-:S07]  /*11950*/  IMAD.MOV.U32 R15, RZ, RZ, -0x1 ;  /* 0xffffffffff0f7424 */ /* 0x000fce00078e00ff */
[----:B01---5:R-:W-:Y:S05]  /*11960*/  WARPSYNC.COLLECTIVE R15, `(.L_x_344) ;  /* 0x000000000f087348 */ /* 0x023fea0003c00000 */
[----:B------:R2:W3:Y:S02]  /*11970*/  SHFL.IDX P6, R14, R13, R12, R11 ;  /* 0x0000000c0d0e7389 */ /* 0x0004e400000c000b */
[----:B0123-5:R-:W-:Y:S01]  /*11980*/  ENDCOLLECTIVE ;  /* 0x000000000000791b */ /* 0x02ffe20003800000 */
.L_x_344:
[----:B------:R-:W-:Y:S02]  /*11990*/  IMAD.MOV.U32 R13, RZ, RZ, R4 ;  /* 0x000000ffff0d7224 */ /* 0x000fe400078e0004 */
[----:B------:R-:W-:Y:S01]  /*119a0*/  IMAD.MOV.U32 R6, RZ, RZ, R14 ;  /* 0x000000ffff067224 */ /* 0x000fe200078e000e */
[----:B------:R-:W-:-:S07]  /*119b0*/  LOP3.LUT R7, R7, 0x7f, RZ, 0xc0, !PT ;  /* 0x0000007f07077812 */ /* 0x000fce00078ec0ff */
[----:B------:R-:W-:Y:S05]  /*119c0*/  WARPSYNC.COLLECTIVE R15, `(.L_x_345) ;  /* 0x000000000f087348 */ /* 0x000fea0003c00000 */
[----:B------:R0:W1:Y:S02]  /*119d0*/  SHFL.IDX P6, R14, R13, R12, R11 ;  /* 0x0000000c0d0e7389 */ /* 0x00006400000c000b */
[----:B01----:R-:W-:Y:S01]  /*119e0*/  ENDCOLLECTIVE ;  /* 0x000000000000791b */ /* 0x003fe20003800000 */
.L_x_345:
[----:B------:R-:W-:Y:S01]  /*119f0*/  ULDC UR4, c[0x0][0x288] ;  /* 0x0000a20000047ab9 */ /* 0x000fe20000000800 */
[----:B------:R-:W-:Y:S01]  /*11a00*/  ULDC.64 UR6, c[0x0][0x208] ;  /* 0x0000820000067ab9 */ /* 0x000fe20000000a00 */
[----:B------:R-:W-:Y:S01]  /*11a10*/  SHF.R.U32.HI R0, RZ, 0x3, R7 ;  /* 0x00000003ff007819 */ /* 0x000fe20000011607 */
[----:B------:R-:W-:-:S04]  /*11a20*/  IMAD R2, R8, UR4, RZ ;  /* 0x0000000408027c24 */ /* 0x000fc8000f8e02ff */
        /* <DEDUP_REMOVED lines=8> */
[----:B------:R-:W-:-:S04]  /*11ab0*/  @!P2 LOP3.LUT R7, R7, R6, RZ, 0x3c, !PT ;  /* 0x000000060707a212 */ /* 0x000fc800078e3cff */
[----:B------:R-:W-:-:S04]  /*11ac0*/  @!P2 LOP3.LUT R6, R7, R6, RZ, 0x3c, !PT ;  /* 0x000000060706a212 */ /* 0x000fc800078e3cff */
[----:B------:R-:W-:-:S05]  /*11ad0*/  @!P2 LOP3.LUT R7, R7, R6, RZ, 0x3c, !PT ;  /* 0x000000060707a212 */ /* 0x000fca00078e3cff */
[----:B------:R-:W-:Y:S01]  /*11ae0*/  @!PT LDS RZ, [RZ] ;  /* 0x00000000fffff984 */ /* 0x000fe20000000800 */
[----:B------:R-:W-:Y:S01]  /*11af0*/  @!PT LDS RZ, [RZ] ;  /* 0x00000000fffff984 */ /* 0x000fe20000000800 */
[----:B------:R-:W-:Y:S01]  /*11b00*/  @!PT LDS RZ, [RZ] ;  /* 0x00000000fffff984 */ /* 0x000fe20000000800 */
[----:B------:R0:W-:Y:S04]  /*11b10*/  @!P2 LDGSTS.E.BYPASS.LTC128B.128 [R10+0x14400], desc[UR6][R6.64], !P4 ;  /* 0x14400000060aafae */ /* 0x0001e8000e101d46 */
[----:B------:R0:W-:Y:S04]  /*11b20*/  @!P2 LDGSTS.E.BYPASS.LTC128B.128 [R10+0x18400], desc[UR6][R6.64+0x80], !P3 ;  /* 0x18400080060aafae */ /* 0x0001e8000d901d46 */
[----:B------:R0:W-:Y:S04]  /*11b30*/  @!P2 LDGSTS.E.BYPASS.LTC128B.128 [R10+0x1c400], desc[UR6][R6.64+0x100], !P0 ;  /* 0x1c400100060aafae */ /* 0x0001e8000c101d46 */
[----:B------:R0:W-:Y:S01]  /*11b40*/  @!P2 LDGSTS.E.BYPASS.LTC128B.128 [R10+0x20400], desc[UR6][R6.64+0x180], !P1 ;  /* 0x20400180060aafae */ /* 0x0001e2000c901d46 */
[----:B------:R-:W-:Y:S01]  /*11b50*/  ISETP.GE.AND P2, PT, R5, R2, PT ;  /* 0x000000020500720c */ /* 0x000fe20003f46270 */
[----:B------:R-:W-:-:S12]  /*11b60*/  VIADD R5, R0, 0x20 ;  /* 0x0000002000057836 */ /* 0x000fd80000000000 */
[----:B0-----:R-:W-:Y:S05]  /*11b70*/  WARPSYNC.COLLECTIVE R15, `(.L_x_346) ;  /* 0x000000000f087348 */ /* 0x001fea0003c00000 */
[----:B------:R1:W2:Y:S02]  /*11b80*/  SHFL.IDX P6, R14, R13, R12, R11 ;  /* 0x0000000c0d0e7389 */ /* 0x0002a400000c000b */
[----:B012---:R-:W-:Y:S01]  /*11b90*/  ENDCOLLECTIVE ;  /* 0x000000000000791b */ /* 0x007fe20003800000 */
.L_x_346:
[----:B------:R-:W-:Y:S02]  /*11ba0*/  IMAD.MOV.U32 R13, RZ, RZ, R4 ;  /* 0x000000ffff0d7224 */ /* 0x000fe400078e0004 */
[----:B------:R-:W-:-:S07]  /*11bb0*/  IMAD.MOV.U32 R6, RZ, RZ, R14 ;  /* 0x000000ffff067224 */ /* 0x000fce00078e000e */
[----:B------:R-:W-:Y:S05]  /*11bc0*/  WARPSYNC.COLLECTIVE R15, `(.L_x_347) ;  /* 0x000000000f087348 */ /* 0x000fea0003c00000 */
[----:B------:R0:W1:Y:S02]  /*11bd0*/  SHFL.IDX P6, R14, R13, R12, R11 ;  /* 0x0000000c0d0e7389 */ /* 0x00006400000c000b */
[----:B01----:R-:W-:Y:S01]  /*11be0*/  ENDCOLLECTIVE ;  /* 0x000000000000791b */ /* 0x003fe20003800000 */
.L_x_347:
[----:B------:R-:W-:Y:S01]  /*11bf0*/  ULDC.64 UR4, c[0x0][0x208] ;  /* 0x0000820000047ab9 */ /* 0x000fe20000000a00 */
[----:B------:R-:W-:Y:S02]  /*11c00*/  IMAD.MOV.U32 R13, RZ, RZ, R3 ;  /* 0x000000ffff0d7224 */ /* 0x000fe400078e0003 */
[----:B------:R-:W-:Y:S02]  /*11c10*/  IMAD.MOV.U32 R12, RZ, RZ, 0x2 ;  /* 0x00000002ff0c7424 */ /* 0x000fe400078e00ff */
[----:B------:R-:W-:-:S05]  /*11c20*/  IMAD.MOV.U32 R7, RZ, RZ, R14 ;  /* 0x000000ffff077224 */ /* 0x000fca00078e000e */
        /* <DEDUP_REMOVED lines=17> */
.L_x_348:
[----:B------:R-:W-:Y:S02]  /*11d40*/  IMAD.MOV.U32 R13, RZ, RZ, R4 ;  /* 0x000000ffff0d7224 */ /* 0x000fe400078e0004 */
[----:B------:R-:W-:-:S07]  /*11d50*/  IMAD.MOV.U32 R6, RZ, RZ, R14 ;  /* 0x000000ffff067224 */ /* 0x000fce00078e000e */
[----:B------:R-:W-:Y:S05]  /*11d60*/  WARPSYNC.COLLECTIVE R15, `(.L_x_349) ;  /* 0x000000000f087348 */ /* 0x000fea0003c00000 */
[----:B------:R0:W1:Y:S02]  /*11d70*/  SHFL.IDX P6, R14, R13, R12, R11 ;  /* 0x0000000c0d0e7389 */ /* 0x00006400000c000b */
[----:B01----:R-:W-:Y:S01]  /*11d80*/  ENDCOLLECTIVE ;  /* 0x000000000000791b */ /* 0x003fe20003800000 */
.L_x_349:
        /* <DEDUP_REMOVED lines=21> */
.L_x_350:
[----:B------:R-:W-:Y:S02]  /*11ee0*/  IMAD.MOV.U32 R13, RZ, RZ, R4 ;  /* 0x000000ffff0d7224 */ /* 0x000fe400078e0004 */
[----:B------:R-:W-:-:S07]  /*11ef0*/  IMAD.MOV.U32 R6, RZ, RZ, R14 ;  /* 0x000000ffff067224 */ /* 0x000fce00078e000e */
[----:B------:R-:W-:Y:S05]  /*11f00*/  WARPSYNC.COLLECTIVE R15, `(.L_x_351) ;  /* 0x000000000f087348 */ /* 0x000fea0003c00000 */
[----:B------:R0:W1:Y:S02]  /*11f10*/  SHFL.IDX P6, R14, R13, R12, R11 ;  /* 0x0000000c0d0e7389 */ /* 0x00006400000c000b */
[----:B01----:R-:W-:Y:S01]  /*11f20*/  ENDCOLLECTIVE ;  /* 0x000000000000791b */ /* 0x003fe20003800000 */
.L_x_351:
        /* <DEDUP_REMOVED lines=21> */
.L_x_352:
[----:B------:R-:W-:Y:S02]  /*12080*/  IMAD.MOV.U32 R13, RZ, RZ, R4 ;  /* 0x000000ffff0d7224 */ /* 0x000fe400078e0004 */
[----:B------:R-:W-:-:S07]  /*12090*/  IMAD.MOV.U32 R6, RZ, RZ, R14 ;  /* 0x000000ffff067224 */ /* 0x000fce00078e000e */
[----:B------:R-:W-:Y:S05]  /*120a0*/  WARPSYNC.COLLECTIVE R15, `(.L_x_353) ;  /* 0x000000000f087348 */ /* 0x000fea0003c00000 */
[----:B------:R0:W1:Y:S02]  /*120b0*/  SHFL.IDX P6, R14, R13, R12, R11 ;  /* 0x0000000c0d0e7389 */ /* 0x00006400000c000b */
[----:B01----:R-:W-:Y:S01]  /*120c0*/  ENDCOLLECTIVE ;  /* 0x000000000000791b */ /* 0x003fe20003800000 */
.L_x_353:
        /* <DEDUP_REMOVED lines=21> */
.L_x_354:
[----:B------:R-:W-:Y:S02]  /*12220*/  IMAD.MOV.U32 R13, RZ, RZ, R4 ;  /* 0x000000ffff0d7224 */ /* 0x000fe400078e0004 */
[----:B------:R-:W-:-:S07]  /*12230*/  IMAD.MOV.U32 R6, RZ, RZ, R14 ;  /* 0x000000ffff067224 */ /* 0x000fce00078e000e */
[----:B------:R-:W-:Y:S05]  /*12240*/  WARPSYNC.COLLECTIVE R15, `(.L_x_355) ;  /* 0x000000000f087348 */ /* 0x000fea0003c00000 */
[----:B------:R0:W1:Y:S02]  /*12250*/  SHFL.IDX P6, R14, R13, R12, R11 ;  /* 0x0000000c0d0e7389 */ /* 0x00006400000c000b */
[----:B01----:R-:W-:Y:S01]  /*12260*/  ENDCOLLECTIVE ;  /* 0x000000000000791b */ /* 0x003fe20003800000 */
.L_x_355:
        /* <DEDUP_REMOVED lines=20> */
.L_x_356:
[----:B------:R-:W-:Y:S02]  /*123b0*/  IMAD.MOV.U32 R13, RZ, RZ, R4 ;  /* 0x000000ffff0d7224 */ /* 0x000fe400078e0004 */
[----:B------:R-:W-:-:S07]  /*123c0*/  IMAD.MOV.U32 R6, RZ, RZ, R14 ;  /* 0x000000ffff067224 */ /* 0x000fce00078e000e */
[----:B------:R-:W-:Y:S05]  /*123d0*/  WARPSYNC.COLLECTIVE R15, `(.L_x_357) ;  /* 0x000000000f087348 */ /* 0x000fea0003c00000 */
[----:B------:R0:W1:Y:S02]  /*123e0*/  SHFL.IDX P6, R14, R13, R12, R11 ;  /* 0x0000000c0d0e7389 */ /* 0x00006400000c000b */
[----:B01----:R-:W-:Y:S01]  /*123f0*/  ENDCOLLECTIVE ;  /* 0x000000000000791b */ /* 0x003fe20003800000 */
.L_x_357:
        /* <DEDUP_REMOVED lines=19> */
.L_x_358:
[----:B------:R-:W-:Y:S02]  /*12530*/  IMAD.MOV.U32 R13, RZ, RZ, R4 ;  /* 0x000000ffff0d7224 */ /* 0x000fe400078e0004 */
[----:B------:R-:W-:-:S07]  /*12540*/  IMAD.MOV.U32 R5, RZ, RZ, R14 ;  /* 0x000000ffff057224 */ /* 0x000fce00078e000e */
[----:B------:R-:W-:Y:S05]  /*12550*/  WARPSYNC.COLLECTIVE R15, `(.L_x_359) ;  /* 0x000000000f087348 */ /* 0x000fea0003c00000 */
[----:B------:R0:W1:Y:S02]  /*12560*/  SHFL.IDX P6, R14, R13, R12, R11 ;  /* 0x0000000c0d0e7389 */ /* 0x00006400000c000b */
[----:B01----:R-:W-:Y:S01]  /*12570*/  ENDCOLLECTIVE ;  /* 0x000000000000791b */ /* 0x003fe20003800000 */
.L_x_359:
[----:B------:R-:W-:Y:S01]  /*12580*/  IMAD.MOV.U32 R3, RZ, RZ, R14 ;  /* 0x000000ffff037224 */ /* 0x000fe200078e000e */
[----:B------:R-:W-:Y:S06]  /*12590*/  BRA `(.L_x_360) ;  /* 0xffffffb400787947 */ /* 0x000fec000383ffff */
.L_x_244:
[----:B---3--:R-:W-:-:S04]  /*125a0*/  IMAD.U32 R2, RZ, RZ, UR36 ;  /* 0x00000024ff027e24 */ /* 0x008fc8000f8e00ff */
[----:B------:R3:W4:Y:S03]  /*125b0*/  SYNCS.PHASECHK.TRANS64.TRYWAIT P0, [R2+URZ+0x38820], R0 ;  /* 0x03882000020075a7 */ /* 0x000726000800017f */
[----:B----4-:R-:W-:Y:S05]  /*125c0*/  @!P0 NANOSLEEP.SYNCS 0x989680 ;  /* 0x009896800000895d */ /* 0x010fea0003900000 */
[----:B------:R-:W4:Y:S02]  /*125d0*/  @!P0 SYNCS.PHASECHK.TRANS64 P0, [R2+URZ+0x38820], R0 ;  /* 0x03882000020085a7 */ /* 0x000f24000800007f */
[----:B----4-:R-:W-:Y:S05]  /*125e0*/  @!P0 BRA `(.L_x_244) ;  /* 0xfffffffc00ec8947 */ /* 0x010fea000383ffff */
[----:B------:R-:W-:Y:S05]  /*125f0*/  BRA `(.L_x_361) ;  /* 0xffffffb400d47947 */ /* 0x000fea000383ffff */
.L_x_251:
[----:B--2---:R2:W3:Y:S02]  /*12600*/  SYNCS.PHASECHK.TRANS64.TRYWAIT P0, [R3+URZ+0x38840], R2 ;  /* 0x03884002030075a7 */ /* 0x0044e4000800017f */
[----:B---3--:R-:W-:Y:S05]  /*12610*/  @!P0 NANOSLEEP.SYNCS 0x989680 ;  /* 0x009896800000895d */ /* 0x008fea0003900000 */
[----:B------:R-:W3:Y:S02]  /*12620*/  @!P0 SYNCS.PHASECHK.TRANS64 P0, [R3+URZ+0x38840], R2 ;  /* 0x03884002030085a7 */ /* 0x000ee4000800007f */
[----:B---3--:R-:W-:Y:S05]  /*12630*/  @!P0 BRA `(.L_x_251) ;  /* 0xfffffffc00f08947 */ /* 0x008fea000383ffff */
[----:B------:R-:W-:Y:S05]  /*12640*/  BRA `(.L_x_362) ;  /* 0xffffffb800847947 */ /* 0x000fea000383ffff */
.L_x_260:
[----:B0-----:R0:W1:Y:S02]  /*12650*/  SYNCS.PHASECHK.TRANS64.TRYWAIT P0, [R2+URZ+0x38860], R3 ;  /* 0x03886003020075a7 */ /* 0x001064000800017f */
[----:B-1----:R-:W-:Y:S05]  /*12660*/  @!P0 NANOSLEEP.SYNCS 0x989680 ;  /* 0x009896800000895d */ /* 0x002fea0003900000 */
[----:B------:R-:W1:Y:S02]  /*12670*/  @!P0 SYNCS.PHASECHK.TRANS64 P0, [R2+URZ+0x38860], R3 ;  /* 0x03886003020085a7 */ /* 0x000e64000800007f */
[----:B-1----:R-:W-:Y:S05]  /*12680*/  @!P0 BRA `(.L_x_260) ;  /* 0xfffffffc00f08947 */ /* 0x002fea000383ffff */
[----:B------:R-:W-:Y:S05]  /*12690*/  BRA `(.L_x_363) ;  /* 0xffffffc000087947 */ /* 0x000fea000383ffff */
.L_x_273:
[----:B-1----:R1:W2:Y:S02]  /*126a0*/  SYNCS.PHASECHK.TRANS64.TRYWAIT P0, [R3+URZ+0x38840], R2 ;  /* 0x03884002030075a7 */ /* 0x0022a4000800017f */
[----:B--2---:R-:W-:Y:S05]  /*126b0*/  @!P0 NANOSLEEP.SYNCS 0x989680 ;  /* 0x009896800000895d */ /* 0x004fea0003900000 */
[----:B------:R-:W2:Y:S02]  /*126c0*/  @!P0 SYNCS.PHASECHK.TRANS64 P0, [R3+URZ+0x38840], R2 ;  /* 0x03884002030085a7 */ /* 0x000ea4000800007f */
[----:B--2---:R-:W-:Y:S05]  /*126d0*/  @!P0 BRA `(.L_x_273) ;  /* 0xfffffffc00f08947 */ /* 0x004fea000383ffff */
[----:B------:R-:W-:Y:S05]  /*126e0*/  BRA `(.L_x_364) ;  /* 0xffffffc800287947 */ /* 0x000fea000383ffff */
.L_x_282:
[----:B0-----:R0:W1:Y:S02]  /*126f0*/  SYNCS.PHASECHK.TRANS64.TRYWAIT P0, [R2+URZ+0x38860], R3 ;  /* 0x03886003020075a7 */ /* 0x001064000800017f */
[----:B-1----:R-:W-:Y:S05]  /*12700*/  @!P0 NANOSLEEP.SYNCS 0x989680 ;  /* 0x009896800000895d */ /* 0x002fea0003900000 */
[----:B------:R-:W1:Y:S02]  /*12710*/  @!P0 SYNCS.PHASECHK.TRANS64 P0, [R2+URZ+0x38860], R3 ;  /* 0x03886003020085a7 */ /* 0x000e64000800007f */
[----:B-1----:R-:W-:Y:S05]  /*12720*/  @!P0 BRA `(.L_x_282) ;  /* 0xfffffffc00f08947 */ /* 0x002fea000383ffff */
[----:B------:R-:W-:Y:S05]  /*12730*/  BRA `(.L_x_365) ;  /* 0xffffffcc00ac7947 */ /* 0x000fea000383ffff */
.L_x_294:
[----:B--2---:R2:W3:Y:S02]  /*12740*/  SYNCS.PHASECHK.TRANS64.TRYWAIT P0, [R3+URZ+0x38840], R2 ;  /* 0x03884002030075a7 */ /* 0x0044e4000800017f */
[----:B---3--:R-:W-:Y:S05]  /*12750*/  @!P0 NANOSLEEP.SYNCS 0x989680 ;  /* 0x009896800000895d */ /* 0x008fea0003900000 */
[----:B------:R-:W3:Y:S02]  /*12760*/  @!P0 SYNCS.PHASECHK.TRANS64 P0, [R3+URZ+0x38840], R2 ;  /* 0x03884002030085a7 */ /* 0x000ee4000800007f */
[----:B---3--:R-:W-:Y:S05]  /*12770*/  @!P0 BRA `(.L_x_294) ;  /* 0xfffffffc00f08947 */ /* 0x008fea000383ffff */
[----:B------:R-:W-:Y:S05]  /*12780*/  BRA `(.L_x_366) ;  /* 0xffffffd400a47947 */ /* 0x000fea000383ffff */
.L_x_303:
[----:B0-----:R0:W1:Y:S02]  /*12790*/  SYNCS.PHASECHK.TRANS64.TRYWAIT P0, [R2+URZ+0x38860], R5 ;  /* 0x03886005020075a7 */ /* 0x001064000800017f */
[----:B-1----:R-:W-:Y:S05]  /*127a0*/  @!P0 NANOSLEEP.SYNCS 0x989680 ;  /* 0x009896800000895d */ /* 0x002fea0003900000 */
[----:B------:R-:W1:Y:S02]  /*127b0*/  @!P0 SYNCS.PHASECHK.TRANS64 P0, [R2+URZ+0x38860], R5 ;  /* 0x03886005020085a7 */ /* 0x000e64000800007f */
[----:B-1----:R-:W-:Y:S05]  /*127c0*/  @!P0 BRA `(.L_x_303) ;  /* 0xfffffffc00f08947 */ /* 0x002fea000383ffff */
[----:B------:R-:W-:Y:S05]  /*127d0*/  BRA `(.L_x_367) ;  /* 0xffffffdc00247947 */ /* 0x000fea000383ffff */
.L_x_315:
[----:B---3--:R3:W4:Y:S02]  /*127e0*/  SYNCS.PHASECHK.TRANS64.TRYWAIT P0, [R0+URZ+0x38860], R2 ;  /* 0x03886002000075a7 */ /* 0x008724000800017f */
[----:B----4-:R-:W-:Y:S05]  /*127f0*/  @!P0 NANOSLEEP.SYNCS 0x989680 ;  /* 0x009896800000895d */ /* 0x010fea0003900000 */
[----:B------:R-:W4:Y:S02]  /*12800*/  @!P0 SYNCS.PHASECHK.TRANS64 P0, [R0+URZ+0x38860], R2 ;  /* 0x03886002000085a7 */ /* 0x000f24000800007f */
[----:B----4-:R-:W-:Y:S05]  /*12810*/  @!P0 BRA `(.L_x_315) ;  /* 0xfffffffc00f08947 */ /* 0x010fea000383ffff */
[----:B------:R-:W-:Y:S05]  /*12820*/  BRA `(.L_x_368) ;  /* 0xffffffe000b87947 */ /* 0x000fea000383ffff */
.L_x_325:
[----:B0-----:R0:W1:Y:S02]  /*12830*/  SYNCS.PHASECHK.TRANS64.TRYWAIT P0, [R0+URZ+0x38820], R3 ;  /* 0x03882003000075a7 */ /* 0x001064000800017f */
[----:B-1----:R-:W-:Y:S05]  /*12840*/  @!P0 NANOSLEEP.SYNCS 0x989680 ;  /* 0x009896800000895d */ /* 0x002fea0003900000 */
[----:B------:R-:W1:Y:S02]  /*12850*/  @!P0 SYNCS.PHASECHK.TRANS64 P0, [R0+URZ+0x38820], R3 ;  /* 0x03882003000085a7 */ /* 0x000e64000800007f */
[----:B-1----:R-:W-:Y:S05]  /*12860*/  @!P0 BRA `(.L_x_325) ;  /* 0xfffffffc00f08947 */ /* 0x002fea000383ffff */
[----:B------:R-:W-:Y:S05]  /*12870*/  BRA `(.L_x_369) ;  /* 0xffffffe8007c7947 */ /* 0x000fea000383ffff */
.L_x_326:
        /* <DEDUP_REMOVED lines=11> */
.L_x_371:
[----:B------:R-:W-:Y:S05]  /*12930*/  BSYNC B0 ;  /* 0x0000000000007941 */ /* 0x000fea0003800000 */
.L_x_370:
[----:B------:R-:W-:Y:S05]  /*12940*/  BRA `(.L_x_372) ;  /* 0xffffffe800647947 */ /* 0x000fea000383ffff */
.L_x_329:
[----:B------:R-:W-:Y:S01]  /*12950*/  BSSY B1, `(.L_x_373) ;  /* 0x0000006000017945 */ /* 0x000fe20003800000 */
[----:B------:R-:W-:-:S07]  /*12960*/  IMAD.MOV.U32 R15, RZ, RZ, -0x1 ;  /* 0xffffffffff0f7424 */ /* 0x000fce00078e00ff */
[----:B01----:R-:W-:Y:S05]  /*12970*/  WARPSYNC.COLLECTIVE R15, `(.L_x_374) ;  /* 0x000000000f0c7348 */ /* 0x003fea0003c00000 */
[----:B------:R-:W-:Y:S02]  /*12980*/  ELECT P6, UR62, PT ;  /* 0x00000000003e782f */ /* 0x000fe400038c0000 */
[----:B------:R-:W-:Y:S01]  /*12990*/  MOV R14, UR62 ;  /* 0x0000003e000e7c02 */ /* 0x000fe20008000f00 */
[----:B01----:R-:W-:Y:S10]  /*129a0*/  ENDCOLLECTIVE ;  /* 0x000000000000791b */ /* 0x003ff40003800000 */
.L_x_374:
[----:B------:R-:W-:Y:S05]  /*129b0*/  BSYNC B1 ;  /* 0x0000000000017941 */ /* 0x000fea0003800000 */
.L_x_373:
[----:B------:R-:W-:Y:S05]  /*129c0*/  BRA `(.L_x_375) ;  /* 0xffffffe8005c7947 */ /* 0x000fea000383ffff */
.L_x_331:
[----:B0-----:R0:W1:Y:S02]  /*129d0*/  SYNCS.PHASECHK.TRANS64.TRYWAIT P0, [R6+URZ], R5 ;  /* 0x00000005060075a7 */ /* 0x001064000800017f */
[----:B-1----:R-:W-:Y:S05]  /*129e0*/  @!P0 NANOSLEEP.SYNCS 0x989680 ;  /* 0x009896800000895d */ /* 0x002fea0003900000 */
[----:B------:R-:W1:Y:S02]  /*129f0*/  @!P0 SYNCS.PHASECHK.TRANS64 P0, [R6+URZ], R5 ;  /* 0x00000005060085a7 */ /* 0x000e64000800007f */
[----:B-1----:R-:W-:Y:S05]  /*12a00*/  @!P0 BRA `(.L_x_331) ;  /* 0xfffffffc00f08947 */ /* 0x002fea000383ffff */
[----:B------:R-:W-:Y:S05]  /*12a10*/  BRA `(.L_x_376) ;  /* 0xffffffe8009c7947 */ /* 0x000fea000383ffff */
.L_x_332:
[----:B-1----:R1:W2:Y:S02]  /*12a20*/  SYNCS.PHASECHK.TRANS64.TRYWAIT P0, [R7+URZ], R2 ;  /* 0x00000002070075a7 */ /* 0x0022a4000800017f */
[----:B--2---:R-:W-:Y:S05]  /*12a30*/  @!P0 NANOSLEEP.SYNCS 0x989680 ;  /* 0x009896800000895d */ /* 0x004fea0003900000 */
[----:B------:R-:W2:Y:S02]  /*12a40*/  @!P0 SYNCS.PHASECHK.TRANS64 P0, [R7+URZ], R2 ;  /* 0x00000002070085a7 */ /* 0x000ea4000800007f */
[----:B--2---:R-:W-:Y:S05]  /*12a50*/  @!P0 BRA `(.L_x_332) ;  /* 0xfffffffc00f08947 */ /* 0x004fea000383ffff */
[----:B------:R-:W-:Y:S05]  /*12a60*/  BRA `(.L_x_377) ;  /* 0xffffffe800907947 */ /* 0x000fea000383ffff */
.L_x_334:
[----:B--2---:R2:W3:Y:S02]  /*12a70*/  SYNCS.PHASECHK.TRANS64.TRYWAIT P0, [R4+URZ], R5 ;  /* 0x00000005040075a7 */ /* 0x0044e4000800017f */
[----:B---3--:R-:W-:Y:S05]  /*12a80*/  @!P0 NANOSLEEP.SYNCS 0x989680 ;  /* 0x009896800000895d */ /* 0x008fea0003900000 */
[----:B------:R-:W3:Y:S02]  /*12a90*/  @!P0 SYNCS.PHASECHK.TRANS64 P0, [R4+URZ], R5 ;  /* 0x00000005040085a7 */ /* 0x000ee4000800007f */
[----:B---3--:R-:W-:Y:S05]  /*12aa0*/  @!P0 BRA `(.L_x_334) ;  /* 0xfffffffc00f08947 */ /* 0x008fea000383ffff */
[----:B------:R-:W-:Y:S05]  /*12ab0*/  BRA `(.L_x_378) ;  /* 0xffffffe800947947 */ /* 0x000fea000383ffff */
.L_x_379:
        /* <DEDUP_REMOVED lines=12> */
.L_x_15294:


//--------------------- .text._ZN7cutlass13device_kernelIN5flash11enable_sm90INS1_16FlashAttnFwdSm90INS1_25CollectiveMainloopFwdSm90ILi2EN4cute5tupleIJNS5_1CILi1EEES8_S8_EEENS6_IJNS7_ILi128EEENS7_ILi80EEENS7_ILi256EEEEEELi256ENS_6half_tEfNS_4arch4Sm90ELb0ELb0ELb0ELb1ELb0ELb0ELb0ELb1ELb1ELb1ELb0ELb0EEENS1_21CollectiveEpilogueFwdINS6_IJSA_SC_SB_EEES9_SE_SG_Li256ELb1ELb1ELb0ELb0EEENS1_36VarlenDynamicPersistentTileSchedulerILi128ELi80ELi256ELi128ELb0ELb1ELb1ELb0ELb1ELb1EEEEEEEEEvNT_6ParamsE --------------------------
	.section	.text._ZN7cutlass13device_kernelIN5flash11enable_sm90INS1_16FlashAttnFwdSm90INS1_25CollectiveMainloopFwdSm90ILi2EN4cute5tupleIJNS5_1CILi1EEES8_S8_EEENS6_IJNS7_ILi128EEENS7_ILi80EEENS7_ILi256EEEEEELi256ENS_6half_tEfNS_4arch4Sm90ELb0ELb0ELb0ELb1ELb0ELb0ELb0ELb1ELb1ELb1ELb0ELb0EEENS1_21CollectiveEpilogueFwdINS6_IJSA_SC_SB_EEES9_SE_SG_Li256ELb1ELb1ELb0ELb0EEENS1_36VarlenDynamicPersistentTileSchedulerILi128ELi80ELi256ELi128ELb0ELb1ELb1ELb0ELb1ELb1EEEEEEEEEvNT_6ParamsE,"ax",@progbits
	.align	128
.text._ZN7cutlass13device_kernelIN5flash11enable_sm90INS1_16FlashAttnFwdSm90INS1_25CollectiveMainloopFwdSm90ILi2EN4cute5tupleIJNS5_1CILi1EEES8_S8_EEENS6_IJNS7_ILi128EEENS7_ILi80EEENS7_ILi256EEEEEELi256ENS_6half_tEfNS_4arch4Sm90ELb0ELb0ELb0ELb1ELb0ELb0ELb0ELb1ELb1ELb1ELb0ELb0EEENS1_21CollectiveEpilogueFwdINS6_IJSA_SC_SB_EEES9_SE_SG_Li256ELb1ELb1ELb0ELb0EEENS1_36VarlenDynamicPersistentTileSchedulerILi128ELi80ELi256ELi128ELb0ELb1ELb1ELb0ELb1ELb1EEEEEEEEEvNT_6ParamsE:
        .type           _ZN7cutlass13device_kernelIN5flash11enable_sm90INS1_16FlashAttnFwdSm90INS1_25CollectiveMainloopFwdSm90ILi2EN4cute5tupleIJNS5_1CILi1EEES8_S8_EEENS6_IJNS7_ILi128EEENS7_ILi80EEENS7_ILi256EEEEEELi256ENS_6half_tEfNS_4arch4Sm90ELb0ELb0ELb0ELb1ELb0ELb0ELb0ELb1ELb1ELb1ELb0ELb0EEENS1_21CollectiveEpilogueFwdINS6_IJSA_SC_SB_EEES9_SE_SG_Li256ELb1ELb1ELb0ELb0EEENS1_36VarlenDynamicPersistentTileSchedulerILi128ELi80ELi256ELi128ELb0ELb1ELb1ELb0ELb1ELb1EEEEEEEEEvNT_6ParamsE,@function
        .size           _ZN7cutlass13device_kernelIN5flash11enable_sm90INS1_16FlashAttnFwdSm90INS1_25CollectiveMainloopFwdSm90ILi2EN4cute5tupleIJNS5_1CILi1EEES8_S8_EEENS6_IJNS7_ILi128EEENS7_ILi80EEENS7_ILi256EEEEEELi256ENS_6half_tEfNS_4arch4Sm90ELb0ELb0ELb0ELb1ELb0ELb0ELb0ELb1ELb1ELb1ELb0ELb0EEENS1_21CollectiveEpilogueFwdINS6_IJSA_SC_SB_EEES9_SE_SG_Li256ELb1ELb1ELb0ELb0EEENS1_36VarlenDynamicPersistentTileSchedulerILi128ELi80ELi256ELi128ELb0ELb1ELb1ELb0ELb1ELb1EEEEEEEEEvNT_6ParamsE,(.L_x_15295 - _ZN7cutlass13device_kernelIN5flash11enable_sm90INS1_16FlashAttnFwdSm90INS1_25CollectiveMainloopFwdSm90ILi2EN4cute5tupleIJNS5_1CILi1EEES8_S8_EEENS6_IJNS7_ILi128EEENS7_ILi80EEENS7_ILi256EEEEEELi256ENS_6half_tEfNS_4arch4Sm90ELb0ELb0ELb0ELb1ELb0ELb0ELb0ELb1ELb1ELb1ELb0ELb0EEENS1_21CollectiveEpilogueFwdINS6_IJSA_SC_SB_EEES9_SE_SG_Li256ELb1ELb1ELb0ELb0EEENS1_36VarlenDynamicPersistentTileSchedulerILi128ELi80ELi256ELi128ELb0ELb1ELb1ELb0ELb1ELb1EEEEEEEEEvNT_6ParamsE)
        .other          _ZN7cutlass13device_kernelIN5flash11enable_sm90INS1_16FlashAttnFwdSm90INS1_25CollectiveMainloopFwdSm90ILi2EN4cute5tupleIJNS5_1CILi1EEES8_S8_EEENS6_IJNS7_ILi128EEENS7_ILi80EEENS7_ILi256EEEEEELi256ENS_6half_tEfNS_4arch4Sm90ELb0ELb0ELb0ELb1ELb0ELb0ELb0ELb1ELb1ELb1ELb0ELb0EEENS1_21CollectiveEpilogueFwdINS6_IJSA_SC_SB_EEES9_SE_SG_Li256ELb1ELb1ELb0ELb0EEENS1_36VarlenDynamicPersistentTileSchedulerILi128ELi80ELi256ELi128ELb0ELb1ELb1ELb0ELb1ELb1EEEEEEEEEvNT_6ParamsE,@"STO_CUDA_ENTRY STV_DEFAULT"
_ZN7cutlass13device_kernelIN5flash11enable_sm90INS1_16FlashAttnFwdSm90INS1_25CollectiveMainloopFwdSm90ILi2EN4cute5tupleIJNS5_1CILi1EEES8_S8_EEENS6_IJNS7_ILi128EEENS7_ILi80EEENS7_ILi256EEEEEELi256ENS_6half_tEfNS_4arch4Sm90ELb0ELb0ELb0ELb1ELb0ELb0ELb0ELb1ELb1ELb1ELb0ELb0EEENS1_21CollectiveEpilogueFwdINS6_IJSA_SC_SB_EEES9_SE_SG_Li256ELb1ELb1ELb0ELb0EEENS1_36VarlenDynamicPersistentTileSchedulerILi128ELi80ELi256ELi128ELb0ELb1ELb1ELb0ELb1ELb1EEEEEEEEEvNT_6ParamsE:
        /* <DEDUP_REMOVED lines=18> */
.L_x_381:
[----:B------:R-:W-:Y:S05]  /*0120*/  BSYNC B0 ;  /* 0x0000000000007941 */ /* 0x000fea0003800000 */
.L_x_380:
        /* <DEDUP_REMOVED lines=41> */
.L_x_382:
        /* <DEDUP_REMOVED lines=22> */
.L_x_383:
        /* <DEDUP_REMOVED lines=18> */
.L_x_384:
        /* <DEDUP_REMOVED lines=22> */
.L_x_385:
        /* <DEDUP_REMOVED lines=22> */
.L_x_386:
        /* <DEDUP_REMOVED lines=8> */
.L_x_388:
[----:B------:R-:W-:-:S08]  /*0980*/  NOP ;  /* 0x0000000000007918 */ /* 0x000fd00000000000 */
[----:B------:R-:W1:Y:S02]  /*0990*/  USETMAXREG.TRY_ALLOC.CTAPOOL UP0, 0xf0 ;  /* 0x000000f0000079c8 */ /* 0x000e640008000600 */
[----:B-1----:R-:W-:-:S13]  /*09a0*/  PLOP3.LUT P0, PT, PT, PT, UP0, 0x80, 0x0 ;  /* 0x000000000000781c */ /* 0x002fda0003f0f008 */
[----:B------:R-:W-:Y:S05]  /*09b0*/  @!P0 BRA `(.L_x_388) ;  /* 0xfffffffc00f08947 */ /* 0x000fea000383ffff */
[----:B------:R-:W1:Y:S08]  /*09c0*/  S2UR UR5, SR_CgaCtaId ;  /* 0x00000000000579c3 */ /* 0x000e700000008800 */
[----:B------:R-:W-:Y:S06]  /*09d0*/  BAR.ARV 0x8, 0x180 ;  /* 0x0206000000007b1d */ /* 0x000fec0000002000 */
[----:B------:R-:W-:-:S02]  /*09e0*/  UMOV UR4, 0x400 ;  /* 0x0000040000047882 */ /* 0x000fc40000000000 */
[----:B------:R-:W-:Y:S01]  /*09f0*/  BAR.SYNC.DEFER_BLOCKING 0x5, 0x180 ;  /* 0x0146000000007b1d */ /* 0x000fe20000010000 */
[----:B-1----:R-:W-:-:S09]  /*0a00*/  ULEA UR4, UR5, UR4, 0x18 ;  /* 0x0000000405047291 */ /* 0x002fd2000f8ec03f */
[----:B------:R-:W1:Y:S01]  /*0a10*/  LDS.128 R12, [UR4+0x388d0] ;  /* 0x0388d004ff0c7984 */ /* 0x000e620008000c00 */
[----:B------:R-:W-:Y:S01]  /*0a20*/  ULDC UR4, c[0x0][0xc3c] ;  /* 0x00030f0000047ab9 */ /* 0x000fe20000000800 */
[----:B------:R-:W-:Y:S06]  /*0a30*/  BAR.ARV 0x4, 0x180 ;  /* 0x0106000000007b1d */ /* 0x000fec0000002000 */
[----:B-1----:R-:W-:-:S13]  /*0a40*/  ISETP.GE.AND P0, PT, R15, UR4, PT ;  /* 0x000000040f007c0c */ /* 0x002fda000bf06270 */
[----:B------:R-:W-:Y:S05]  /*0a50*/  @P0 EXIT ;  /* 0x000000000000094d */ /* 0x000fea0003800000 */
[----:B0-----:R-:W2:Y:S01]  /*0a60*/  LDL R2, [R1+0x5c] ;  /* 0x00005c0001027983 */ /* 0x001ea20000100800 */
[----:B------:R-:W-:Y:S01]  /*0a70*/  R2UR UR6, R13 ;  /* 0x000000000d0672ca */ /* 0x000fe200000e0000 */
[----:B------:R-:W-:Y:S01]  /*0a80*/  IMAD.MOV.U32 R219, RZ, RZ, RZ ;  /* 0x000000ffffdb7224 */ /* 0x000fe200078e00ff */
[----:B------:R-:W-:Y:S01]  /*0a90*/  R2UR UR5, R14 ;  /* 0x000000000e0572ca */ /* 0x000fe200000e0000 */
[----:B------:R-:W0:Y:S01]  /*0aa0*/  S2R R0, SR_TID.X ;  /* 0x0000000000007919 */ /* 0x000e220000002100 */
[----:B------:R-:W-:Y:S01]  /*0ab0*/  CS2R R16, SRZ ;  /* 0x0000000000107805 */ /* 0x000fe2000001ff00 */
[----:B0-----:R-:W-:-:S05]  /*0ac0*/  VIADD R231, R0, 0xffffff80 ;  /* 0xffffff8000e77836 */ /* 0x001fca0000000000 */
[----:B------:R-:W-:-:S04]  /*0ad0*/  SHF.R.S32.HI R0, RZ, 0x1f, R231 ;  /* 0x0000001fff007819 */ /* 0x000fc800000114e7 */
[CC--:B------:R-:W-:Y:S02]  /*0ae0*/  LEA.HI R3, R0.reuse, R231.reuse, RZ, 0x4 ;  /* 0x000000e700037211 */ /* 0x0c0fe400078f20ff */
[----:B------:R-:W-:Y:S02]  /*0af0*/  LEA.HI R4, R0, R231, RZ, 0x5 ;  /* 0x000000e700047211 */ /* 0x000fe400078f28ff */
[----:B------:R-:W-:-:S03]  /*0b00*/  SHF.R.S32.HI R6, RZ, 0x4, R3 ;  /* 0x00000004ff067819 */ /* 0x000fc60000011403 */
[----:B------:R-:W-:Y:S01]  /*0b10*/  IMAD.SHL.U32 R5, R4, 0x20, RZ ;  /* 0x0000002004057824 */ /* 0x000fe200078e00ff */
[C---:B------:R-:W-:Y:S02]  /*0b20*/  LOP3.LUT R4, R3.reuse, 0x3fffff0, RZ, 0xc0, !PT ;  /* 0x03fffff003047812 */ /* 0x040fe400078ec0ff */
[----:B------:R-:W-:Y:S02]  /*0b30*/  LEA.HI R3, R3, R6, RZ, 0x1 ;  /* 0x0000000603037211 */ /* 0x000fe400078f08ff */
[----:B------:R-:W-:Y:S01]  /*0b40*/  LOP3.LUT R5, R5, 0xfffffc00, RZ, 0xc0, !PT ;  /* 0xfffffc0005057812 */ /* 0x000fe200078ec0ff */
[----:B------:R-:W-:Y:S01]  /*0b50*/  IMAD.IADD R4, R231, 0x1, -R4 ;  /* 0x00000001e7047824 */ /* 0x000fe200078e0a04 */
[----:B------:R-:W-:-:S03]  /*0b60*/  LOP3.LUT R3, R3, 0x1ffffffe, RZ, 0xc0, !PT ;  /* 0x1ffffffe03037812 */ /* 0x000fc600078ec0ff */
[----:B------:R-:W-:Y:S01]  /*0b70*/  IMAD R4, R4, 0x40, R5 ;  /* 0x0000004004047824 */ /* 0x000fe200078e0205 */
[----:B------:R-:W-:Y:S01]  /*0b80*/  LEA.HI R5, R0, R231, RZ, 0x2 ;  /* 0x000000e700057211 */ /* 0x000fe200078f10ff */
[----:B------:R-:W-:Y:S02]  /*0b90*/  IMAD.IADD R3, R6, 0x1, -R3 ;  /* 0x0000000106037824 */ /* 0x000fe400078e0a03 */
[----:B------:R-:W-:Y:S02]  /*0ba0*/  IMAD.MOV.U32 R6, RZ, RZ, -0x2 ;  /* 0xfffffffeff067424 */ /* 0x000fe400078e00ff */
[----:B------:R-:W-:Y:S01]  /*0bb0*/  IMAD R225, R3, 0x8, R4 ;  /* 0x0000000803e17824 */ /* 0x000fe200078e0204 */
[----:B------:R-:W-:-:S05]  /*0bc0*/  LOP3.LUT R4, R5, 0xfffffffc, RZ, 0xc0, !PT ;  /* 0xfffffffc05047812 */ /* 0x000fca00078ec0ff */
[----:B------:R-:W-:-:S05]  /*0bd0*/  IMAD.IADD R4, R231, 0x1, -R4 ;  /* 0x00000001e7047824 */ /* 0x000fca00078e0a04 */
[----:B------:R-:W-:-:S04]  /*0be0*/  LEA.HI R3, R4, R4, RZ, 0x1 ;  /* 0x0000000404037211 */ /* 0x000fc800078f08ff */
[----:B------:R-:W-:-:S05]  /*0bf0*/  LOP3.LUT R3, R3, 0x1ffffffe, RZ, 0xc0, !PT ;  /* 0x1ffffffe03037812 */ /* 0x000fca00078ec0ff */
[----:B------:R-:W-:Y:S01]  /*0c00*/  IMAD.IADD R3, R4, 0x1, -R3 ;  /* 0x0000000104037824 */ /* 0x000fe200078e0a03 */
[----:B--2---:R-:W-:Y:S02]  /*0c10*/  R2UR UR4, R2 ;  /* 0x00000000020472ca */ /* 0x004fe400000e0000 */
[CC--:B------:R-:W-:Y:S02]  /*0c20*/  LEA.HI R2, R0.reuse, R231.reuse, RZ, 0x7 ;  /* 0x000000e700027211 */ /* 0x0c0fe400078f38ff */
[----:B------:R-:W-:Y:S02]  /*0c30*/  LEA.HI R0, R0, R231, RZ, 0x3 ;  /* 0x000000e700007211 */ /* 0x000fe400078f18ff */
[C---:B------:R-:W-:Y:S02]  /*0c40*/  LOP3.LUT R220, R2.reuse, 0xffffff80, RZ, 0xc0, !PT ;  /* 0xffffff8002dc7812 */ /* 0x040fe400078ec0ff */
[----:B------:R-:W-:Y:S02]  /*0c50*/  SHF.R.S32.HI R221, RZ, 0x7, R2 ;  /* 0x00000007ffdd7819 */ /* 0x000fe40000011402 */
[----:B------:R-:W-:Y:S01]  /*0c60*/  SHF.R.S32.HI R217, RZ, 0x3, R0 ;  /* 0x00000003ffd97819 */ /* 0x000fe20000011400 */
[----:B------:R-:W-:Y:S01]  /*0c70*/  IMAD.IADD R220, R231, 0x1, -R220 ;  /* 0x00000001e7dc7824 */ /* 0x000fe200078e0adc */
[----:B------:R-:W-:Y:S01]  /*0c80*/  LEA.HI R2, R2, R221, RZ, 0x1 ;  /* 0x000000dd02027211 */ /* 0x000fe200078f08ff */
[----:B------:R-:W-:-:S03]  /*0c90*/  ULOP3.LUT UR4, UR4, 0x1, URZ, 0xfc, !UPT ;  /* 0x0000000104047892 */ /* 0x000fc6000f8efc3f */
[----:B------:R-:W-:Y:S02]  /*0ca0*/  SHF.R.S32.HI R7, RZ, 0x1f, R220 ;  /* 0x0000001fff077819 */ /* 0x000fe400000114dc */
[----:B------:R-:W-:Y:S01]  /*0cb0*/  LOP3.LUT R2, R2, 0x3fffffe, RZ, 0xc0, !PT ;  /* 0x03fffffe02027812 */ /* 0x000fe200078ec0ff */
[----:B------:R-:W-:Y:S01]  /*0cc0*/  IMAD.U32 R226, RZ, RZ, UR4 ;  /* 0x00000004ffe27e24 */ /* 0x000fe2000f8e00ff */
[CC--:B------:R-:W-:Y:S02]  /*0cd0*/  LEA.HI R8, R7.reuse, R220.reuse, RZ, 0x2 ;  /* 0x000000dc07087211 */ /* 0x0c0fe400078f10ff */
[----:B------:R-:W-:Y:S01]  /*0ce0*/  LEA.HI R7, R7, R220, RZ, 0x5 ;  /* 0x000000dc07077211 */ /* 0x000fe200078f28ff */
[----:B------:R-:W-:Y:S01]  /*0cf0*/  IMAD.IADD R222, R221, 0x1, -R2 ;  /* 0x00000001ddde7824 */ /* 0x000fe200078e0a02 */
[--C-:B------:R-:W-:Y:S02]  /*0d00*/  SHF.R.S32.HI R9, RZ, 0x2, R8.reuse ;  /* 0x00000002ff097819 */ /* 0x100fe40000011408 */
[----:B------:R-:W-:-:S02]  /*0d10*/  SHF.R.S32.HI R10, RZ, 0x1f, R8 ;  /* 0x0000001fff0a7819 */ /* 0x000fc40000011408 */
[----:B------:R-:W-:Y:S02]  /*0d20*/  LOP3.LUT R2, R0, 0xfffffff8, RZ, 0xc0, !PT ;  /* 0xfffffff800027812 */ /* 0x000fe400078ec0ff */
[----:B------:R-:W-:Y:S02]  /*0d30*/  LEA.HI R10, R10, R9, RZ, 0x3 ;  /* 0x000000090a0a7211 */ /* 0x000fe400078f18ff */
[----:B------:R-:W-:Y:S01]  /*0d40*/  SHF.R.S32.HI R7, RZ, 0x5, R7 ;  /* 0x00000005ff077819 */ /* 0x000fe20000011407 */
[----:B------:R-:W-:Y:S01]  /*0d50*/  IMAD.IADD R213, R231, 0x1, -R2 ;  /* 0x00000001e7d57824 */ /* 0x000fe200078e0a02 */
[----:B------:R-:W-:Y:S02]  /*0d60*/  LOP3.LUT R10, R10, 0xfffffff8, RZ, 0xc0, !PT ;  /* 0xfffffff80a0a7812 */ /* 0x000fe400078ec0ff */
[----:B------:R-:W-:Y:S01]  /*0d70*/  LOP3.LUT R5, R8, 0x7ffffffc, RZ, 0xc0, !PT ;  /* 0x7ffffffc08057812 */ /* 0x000fe200078ec0ff */
[----:B------:R-:W-:Y:S02]  /*0d80*/  IMAD.SHL.U32 R18, R213, 0x8, RZ ;  /* 0x00000008d5127824 */ /* 0x000fe400078e00ff */
[----:B------:R-:W-:-:S02]  /*0d90*/  IMAD.IADD R10, R9, 0x1, -R10 ;  /* 0x00000001090a7824 */ /* 0x000fc400078e0a0a */
[C---:B------:R-:W-:Y:S01]  /*0da0*/  VIADD R23, R18.reuse, 0x40 ;  /* 0x0000004012177836 */ /* 0x040fe20000000000 */
[----:B------:R-:W-:Y:S01]  /*0db0*/  SHF.R.S32.HI R230, RZ, 0x1f, R18 ;  /* 0x0000001fffe67819 */ /* 0x000fe20000011412 */
[----:B------:R-:W-:Y:S02]  /*0dc0*/  IMAD R7, R7, 0x10, R10 ;  /* 0x0000001007077824 */ /* 0x000fe400078e020a */
[C---:B------:R-:W-:Y:S01]  /*0dd0*/  VIADD R22, R18.reuse, 0x80 ;  /* 0x0000008012167836 */ /* 0x040fe20000000000 */
[----:B------:R-:W-:Y:S01]  /*0de0*/  SHF.R.S32.HI R229, RZ, 0x1f, R23 ;  /* 0x0000001fffe57819 */ /* 0x000fe20000011417 */
[----:B------:R-:W-:Y:S02]  /*0df0*/  VIADD R212, R18, 0xc0 ;  /* 0x000000c012d47836 */ /* 0x000fe40000000000 */
[----:B------:R-:W-:Y:S01]  /*0e00*/  IMAD.IADD R5, R220, 0x1, -R5 ;  /* 0x00000001dc057824 */ /* 0x000fe200078e0a05 */
[----:B------:R-:W-:Y:S01]  /*0e10*/  SHF.R.S32.HI R228, RZ, 0x1f, R22 ;  /* 0x0000001fffe47819 */ /* 0x000fe20000011416 */
[----:B------:R-:W-:Y:S01]  /*0e20*/  IMAD R222, R222, 0x40, R7 ;  /* 0x00000040dede7824 */ /* 0x000fe200078e0207 */
[----:B------:R-:W-:Y:S01]  /*0e30*/  SHF.R.S32.HI R227, RZ, 0x1f, R212 ;  /* 0x0000001fffe37819 */ /* 0x000fe200000114d4 */
[----:B------:R-:W-:-:S02]  /*0e40*/  IMAD R223, R5, R6, 0x50 ;  /* 0x0000005005df7424 */ /* 0x000fc400078e0206 */
[----:B------:R-:W-:Y:S02]  /*0e50*/  IMAD.MOV.U32 R7, RZ, RZ, R15 ;  /* 0x000000ffff077224 */ /* 0x000fe400078e000f */
[----:B------:R-:W-:-:S07]  /*0e60*/  IMAD R224, R3, 0x8, R222 ;  /* 0x0000000803e07824 */ /* 0x000fce00078e02de */
.L_x_431:
[----:B0-23--:R-:W0:Y:S01]  /*0e70*/  LDC.64 R2, c[0x0][0xc88] ;  /* 0x00032200ff027b82 */ /* 0x00de220000000a00 */
[----:B------:R-:W-:Y:S01]  /*0e80*/  ULDC.64 UR12, c[0x0][0x208] ;  /* 0x00008200000c7ab9 */ /* 0x000fe20000000a00 */
[----:B------:R-:W-:Y:S01]  /*0e90*/  ULDC.64 UR8, c[0x0][0xa28] ;  /* 0x00028a0000087ab9 */ /* 0x000fe20000000a00 */
[----:B------:R-:W-:Y:S01]  /*0ea0*/  ULDC.64 UR10, c[0x0][0xa20] ;  /* 0x00028800000a7ab9 */ /* 0x000fe20000000a00 */
[----:B0-----:R-:W-:-:S06]  /*0eb0*/  IMAD.WIDE R2, R7, 0x4, R2 ;  /* 0x0000000407027825 */ /* 0x001fcc00078e0202 */
[----:B------:R-:W2:Y:S01]  /*0ec0*/  LDG.E R2, desc[UR12][R2.64] ;  /* 0x0000000c02027981 */ /* 0x000ea2000c1e1900 */
[----:B------:R-:W-:Y:S02]  /*0ed0*/  UISETP.NE.U32.AND UP0, UPT, UR8, URZ, UPT ;  /* 0x0000003f0800728c */ /* 0x000fe4000bf05070 */
[----:B------:R-:W-:Y:S02]  /*0ee0*/  UISETP.NE.U32.AND UP1, UPT, UR10, URZ, UPT ;  /* 0x0000003f0a00728c */ /* 0x000fe4000bf25070 */
[----:B------:R-:W-:Y:S02]  /*0ef0*/  UISETP.NE.AND.EX UP0, UPT, UR9, URZ, UPT, UP0 ;  /* 0x0000003f0900728c */ /* 0x000fe4000bf05300 */
[----:B------:R-:W-:-:S04]  /*0f00*/  UISETP.NE.AND.EX UP1, UPT, UR11, URZ, UPT, UP1 ;  /* 0x0000003f0b00728c */ /* 0x000fc8000bf25310 */
[----:B------:R-:W-:Y:S02]  /*0f10*/  PLOP3.LUT P0, PT, PT, PT, UP0, 0x80, 0x0 ;  /* 0x000000000000781c */ /* 0x000fe40003f0f008 */
[----:B------:R-:W-:Y:S02]  /*0f20*/  PLOP3.LUT P1, PT, PT, PT, UP1, 0x80, 0x0 ;  /* 0x000000000000781c */ /* 0x000fe40003f2f018 */
[----:B--2---:R-:W-:-:S13]  /*0f30*/  R2UR UR4, R2 ;  /* 0x00000000020472ca */ /* 0x004fda00000e0000 */
[----:B------:R-:W-:Y:S02]  /*0f40*/  USHF.R.S32.HI UR7, URZ, 0x1f, UR4 ;  /* 0x0000001f3f077899 */ /* 0x000fe40008011404 */
[----:B------:R-:W-:Y:S01]  /*0f50*/  IMAD.U32 R216, RZ, RZ, UR4 ;  /* 0x00000004ffd87e24 */ /* 0x000fe2000f8e00ff */
[----:B------:R-:W-:Y:S02]  /*0f60*/  @UP0 ULEA UR8, UP2, UR4, UR8, 0x2 ;  /* 0x0000000804080291 */ /* 0x000fe4000f84103f */
[----:B------:R-:W-:Y:S02]  /*0f70*/  @UP1 ULEA UR10, UP3, UR4, UR10, 0x2 ;  /* 0x0000000a040a1291 */ /* 0x000fe4000f86103f */
[----:B------:R-:W-:Y:S01]  /*0f80*/  @UP0 ULEA.HI.X UR9, UR4, UR9, UR7, 0x2, UP2 ;  /* 0x0000000904090291 */ /* 0x000fe200090f1407 */
[----:B------:R-:W-:Y:S01]  /*0f90*/  IMAD.U32 R215, RZ, RZ, UR6 ;  /* 0x00000006ffd77e24 */ /* 0x000fe2000f8e00ff */
[----:B------:R-:W-:Y:S01]  /*0fa0*/  @UP1 ULEA.HI.X UR11, UR4, UR11, UR7, 0x2, UP3 ;  /* 0x0000000b040b1291 */ /* 0x000fe200098f1407 */
[----:B------:R-:W-:Y:S01]  /*0fb0*/  IMAD.U32 R2, RZ, RZ, UR8 ;  /* 0x00000008ff027e24 */ /* 0x000fe2000f8e00ff */
[----:B------:R-:W-:Y:S01]  /*0fc0*/  ULDC UR6, c[0x0][0x2f0] ;  /* 0x0000bc0000067ab9 */ /* 0x000fe20000000800 */
[----:B------:R-:W-:Y:S01]  /*0fd0*/  IMAD.U32 R4, RZ, RZ, UR10 ;  /* 0x0000000aff047e24 */ /* 0x000fe2000f8e00ff */
[----:B------:R-:W-:Y:S01]  /*0fe0*/  ULDC UR4, c[0x0][0x424] ;  /* 0x0001090000047ab9 */ /* 0x000fe20000000800 */
[----:B------:R-:W-:Y:S01]  /*0ff0*/  IMAD.U32 R3, RZ, RZ, UR9 ;  /* 0x00000009ff037e24 */ /* 0x000fe2000f8e00ff */
[----:B------:R-:W-:Y:S01]  /*1000*/  ULDC.64 UR8, c[0x0][0x418] ;  /* 0x0001060000087ab9 */ /* 0x000fe20000000a00 */
[----:B------:R-:W-:Y:S01]  /*1010*/  IMAD.U32 R5, RZ, RZ, UR11 ;  /* 0x0000000bff057e24 */ /* 0x000fe2000f8e00ff */
[----:B------:R-:W-:Y:S01]  /*1020*/  UMOV UR60, URZ ;  /* 0x0000003f003c7c82 */ /* 0x000fe20008000000 */
[----:B------:R-:W-:Y:S01]  /*1030*/  IMAD.U32 R218, RZ, RZ, UR7 ;  /* 0x00000007ffda7e24 */ /* 0x000fe2000f8e00ff */
[----:B------:R-:W2:Y:S04]  /*1040*/  @P0 LDG.E R2, desc[UR12][R2.64] ;  /* 0x0000000c02020981 */ /* 0x000ea8000c1e1900 */
[----:B------:R-:W3:Y:S01]  /*1050*/  @P1 LDG.E R4, desc[UR12][R4.64] ;  /* 0x0000000c04041981 */ /* 0x000ee2000c1e1900 */
[----:B------:R-:W-:Y:S01]  /*1060*/  UISETP.NE.U32.AND UP0, UPT, UR8, URZ, UPT ;  /* 0x0000003f0800728c */ /* 0x000fe2000bf05070 */
[----:B------:R-:W-:Y:S01]  /*1070*/  IMAD.MOV.U32 R0, RZ, RZ, RZ ;  /* 0x000000ffff007224 */ /* 0x000fe200078e00ff */
[----:B------:R-:W-:-:S02]  /*1080*/  CS2R R150, SRZ ;  /* 0x0000000000967805 */ /* 0x000fc4000001ff00 */
[----:B------:R-:W-:Y:S01]  /*1090*/  CS2R R148, SRZ ;  /* 0x0000000000947805 */ /* 0x000fe2000001ff00 */
[----:B------:R-:W-:Y:S01]  /*10a0*/  UISETP.NE.AND.EX UP0, UPT, UR9, URZ, UPT, UP0 ;  /* 0x0000003f0900728c */ /* 0x000fe2000bf05300 */
[----:B------:R-:W-:Y:S02]  /*10b0*/  CS2R R146, SRZ ;  /* 0x0000000000927805 */ /* 0x000fe4000001ff00 */
[----:B------:R-:W-:Y:S02]  /*10c0*/  CS2R R144, SRZ ;  /* 0x0000000000907805 */ /* 0x000fe4000001ff00 */
[----:B------:R-:W-:Y:S01]  /*10d0*/  CS2R R142, SRZ ;  /* 0x00000000008e7805 */ /* 0x000fe2000001ff00 */
[----:B------:R-:W-:Y:S01]  /*10e0*/  USEL UR4, UR4, 0x1, UP0 ;  /* 0x0000000104047887 */ /* 0x000fe20008000000 */
[----:B------:R-:W-:Y:S02]  /*10f0*/  CS2R R140, SRZ ;  /* 0x00000000008c7805 */ /* 0x000fe4000001ff00 */
[----:B------:R-:W-:-:S02]  /*1100*/  CS2R R138, SRZ ;  /* 0x00000000008a7805 */ /* 0x000fc4000001ff00 */
[----:B------:R-:W-:Y:S01]  /*1110*/  CS2R R136, SRZ ;  /* 0x0000000000887805 */ /* 0x000fe2000001ff00 */
[----:B------:R-:W-:Y:S01]  /*1120*/  UIMAD UR4, UR4, UR6, URZ ;  /* 0x00000006040472a4 */ /* 0x000fe2000f8e023f */
        /* <DEDUP_REMOVED lines=19> */
[----:B------:R-:W-:Y:S01]  /*1260*/  CS2R R96, SRZ ;  /* 0x0000000000607805 */ /* 0x000fe2000001ff00 */
[----:B------:R-:W-:Y:S01]  /*1270*/  IMAD.MOV.U32 R163, RZ, RZ, RZ ;  /* 0x000000ffffa37224 */ /* 0x000fe200078e00ff */
[----:B------:R-:W-:Y:S02]  /*1280*/  CS2R R86, SRZ ;  /* 0x0000000000567805 */ /* 0x000fe4000001ff00 */
[----:B------:R-:W-:Y:S02]  /*1290*/  CS2R R92, SRZ ;  /* 0x00000000005c7805 */ /* 0x000fe4000001ff00 */
[----:B------:R-:W-:-:S02]  /*12a0*/  CS2R R90, SRZ ;  /* 0x00000000005a7805 */ /* 0x000fc4000001ff00 */
[----:B------:R-:W-:Y:S02]  /*12b0*/  CS2R R88, SRZ ;  /* 0x0000000000587805 */ /* 0x000fe4000001ff00 */
[----:B------:R-:W-:Y:S02]  /*12c0*/  CS2R R82, SRZ ;  /* 0x0000000000527805 */ /* 0x000fe4000001ff00 */
[----:B-1----:R-:W-:Y:S02]  /*12d0*/  CS2R R84, SRZ ;  /* 0x0000000000547805 */ /* 0x002fe4000001ff00 */
[----:B------:R-:W-:Y:S01]  /*12e0*/  CS2R R80, SRZ ;  /* 0x0000000000507805 */ /* 0x000fe2000001ff00 */
[----:B------:R-:W-:Y:S01]  /*12f0*/  IMAD.MOV.U32 R19, RZ, RZ, RZ ;  /* 0x000000ffff137224 */ /* 0x000fe200078e00ff */
        /* <DEDUP_REMOVED lines=18> */
[----:B------:R-:W-:Y:S02]  /*1420*/  IMAD.MOV.U32 R160, RZ, RZ, RZ ;  /* 0x000000ffffa07224 */ /* 0x000fe400078e00ff */
[----:B------:R-:W-:Y:S02]  /*1430*/  IMAD.MOV.U32 R41, RZ, RZ, RZ ;  /* 0x000000ffff297224 */ /* 0x000fe400078e00ff */
[----:B------:R-:W-:Y:S01]  /*1440*/  IMAD.U32 R214, RZ, RZ, UR5 ;  /* 0x00000005ffd67e24 */ /* 0x000fe2000f8e00ff */
[----:B--2---:R-:W-:-:S02]  /*1450*/  @P0 R2UR UR60, R2 ;  /* 0x00000000023c02ca */ /* 0x004fc400000e0000 */
[----:B------:R-:W-:Y:S02]  /*1460*/  CS2R R2, SRZ ;  /* 0x0000000000027805 */ /* 0x000fe4000001ff00 */
[----:B------:R-:W-:Y:S02]  /*1470*/  PLOP3.LUT P0, PT, PT, PT, PT, 0x80, 0x0 ;  /* 0x000000000000781c */ /* 0x000fe40003f0f070 */
[----:B---3--:R-:W-:Y:S01]  /*1480*/  @P1 R2UR UR4, R4 ;  /* 0x00000000040412ca */ /* 0x008fe200000e0000 */
[----:B----4-:R-:W-:-:S14]  /*1490*/  @P1 BRA `(.L_x_389) ;  /* 0x00000000003c1947 */ /* 0x010fdc0003800000 */
[----:B------:R-:W-:Y:S02]  /*14a0*/  ULDC.64 UR6, c[0x0][0xa08] ;  /* 0x0002820000067ab9 */ /* 0x000fe40000000a00 */
[----:B------:R-:W-:-:S04]  /*14b0*/  ISETP.NE.U32.AND P1, PT, RZ, UR6, PT ;  /* 0x00000006ff007c0c */ /* 0x000fc8000bf25070 */
[----:B------:R-:W-:-:S13]  /*14c0*/  ISETP.NE.AND.EX P1, PT, RZ, UR7, PT, P1 ;  /* 0x00000007ff007c0c */ /* 0x000fda000bf25310 */
[----:B------:R-:W-:Y:S05]  /*14d0*/  @!P1 BRA `(.L_x_389) ;  /* 0x00000000002c9947 */ /* 0x000fea0003800000 */
[----:B------:R-:W-:Y:S01]  /*14e0*/  R2UR UR8, R216 ;  /* 0x00000000d80872ca */ /* 0x000fe200000e0000 */
[----:B------:R-:W-:Y:S01]  /*14f0*/  ULDC.64 UR4, c[0x0][0xa08] ;  /* 0x0002820000047ab9 */ /* 0x000fe20000000a00 */
[----:B------:R-:W-:-:S11]  /*1500*/  ULDC.64 UR6, c[0x0][0x208] ;  /* 0x0000820000067ab9 */ /* 0x000fd60000000a00 */
[----:B------:R-:W-:-:S06]  /*1510*/  UIMAD.WIDE UR4, UR8, 0x4, UR4 ;  /* 0x00000004080478a5 */ /* 0x000fcc000f8e0204 */
[----:B------:R-:W-:Y:S02]  /*1520*/  IMAD.U32 R4, RZ, RZ, UR4 ;  /* 0x00000004ff047e24 */ /* 0x000fe4000f8e00ff */
[----:B------:R-:W-:-:S05]  /*1530*/  IMAD.U32 R5, RZ, RZ, UR5 ;  /* 0x00000005ff057e24 */ /* 0x000fca000f8e00ff */
[----:B------:R-:W2:Y:S04]  /*1540*/  LDG.E R7, desc[UR6][R4.64] ;  /* 0x0000000604077981 */ /* 0x000ea8000c1e1900 */
[----:B------:R-:W3:Y:S01]  /*1550*/  LDG.E R6, desc[UR6][R4.64+0x4] ;  /* 0x0000040604067981 */ /* 0x000ee2000c1e1900 */
[----:B--2---:R-:W-:Y:S02]  /*1560*/  R2UR UR4, R7 ;  /* 0x00000000070472ca */ /* 0x004fe400000e0000 */
[----:B---3--:R-:W-:-:S13]  /*1570*/  R2UR UR5, R6 ;  /* 0x00000000060572ca */ /* 0x008fda00000e0000 */
[----:B------:R-:W-:-:S12]  /*1580*/  UIADD3 UR4, -UR4, UR5, URZ ;  /* 0x0000000504047290 */ /* 0x000fd8000fffe13f */
.L_x_389:
[----:B------:R-:W-:Y:S01]  /*1590*/  UIADD3 UR60, -UR60, UR4, URZ ;  /* 0x000000043c3c7290 */ /* 0x000fe2000fffe13f */
[----:B------:R-:W-:Y:S01]  /*15a0*/  IMAD.MOV.U32 R40, RZ, RZ, RZ ;  /* 0x000000ffff287224 */ /* 0x000fe200078e00ff */
[----:B------:R-:W-:Y:S01]  /*15b0*/  CS2R R34, SRZ ;  /* 0x0000000000227805 */ /* 0x000fe2000001ff00 */
[----:B------:R-:W-:Y:S01]  /*15c0*/  IMAD.MOV.U32 R161, RZ, RZ, RZ ;  /* 0x000000ffffa17224 */ /* 0x000fe200078e00ff */
[----:B------:R-:W-:Y:S01]  /*15d0*/  UISETP.GE.AND UP0, UPT, UR60, 0x1, UPT ;  /* 0x000000013c00788c */ /* 0x000fe2000bf06270 */
[----:B------:R-:W-:Y:S01]  /*15e0*/  CS2R R36, SRZ ;  /* 0x0000000000247805 */ /* 0x000fe2000001ff00 */
[----:B------:R-:W-:Y:S01]  /*15f0*/  UIADD3 UR4, UR60, 0x4f, URZ ;  /* 0x0000004f3c047890 */ /* 0x000fe2000fffe03f */
[----:B------:R-:W-:Y:S01]  /*1600*/  IMAD.MOV.U32 R162, RZ, RZ, RZ ;  /* 0x000000ffffa27224 */ /* 0x000fe200078e00ff */
[----:B------:R-:W-:Y:S01]  /*1610*/  CS2R R32, SRZ ;  /* 0x0000000000207805 */ /* 0x000fe2000001ff00 */
[----:B------:R-:W-:Y:S01]  /*1620*/  IMAD.MOV.U32 R8, RZ, RZ, RZ ;  /* 0x000000ffff087224 */ /* 0x000fe200078e00ff */
[----:B------:R-:W-:Y:S01]  /*1630*/  PLOP3.LUT P1, PT, PT, PT, UP0, 0x80, 0x0 ;  /* 0x000000000000781c */ /* 0x000fe20003f2f008 */
[----:B------:R-:W-:Y:S01]  /*1640*/  UIMAD.WIDE UR4, UR4, 0x66666667, URZ ;  /* 0x66666667040478a5 */ /* 0x000fe2000f8e023f */
[----:B------:R-:W-:-:S02]  /*1650*/  CS2R R26, SRZ ;  /* 0x00000000001a7805 */ /* 0x000fc4000001ff00 */
[----:B------:R-:W-:Y:S01]  /*1660*/  CS2R R28, SRZ ;  /* 0x00000000001c7805 */ /* 0x000fe2000001ff00 */
[----:B------:R-:W-:Y:S01]  /*1670*/  IMAD.MOV.U32 R10, RZ, RZ, RZ ;  /* 0x000000ffff0a7224 */ /* 0x000fe200078e00ff */
[----:B------:R-:W-:Y:S01]  /*1680*/  USHF.R.U32.HI UR61, URZ, 0x1f, UR5 ;  /* 0x0000001f3f3d7899 */ /* 0x000fe20008011605 */
[----:B------:R-:W-:-:S03]  /*1690*/  CS2R R24, SRZ ;  /* 0x0000000000187805 */ /* 0x000fc6000001ff00 */
[----:B------:R-:W-:-:S03]  /*16a0*/  ULEA.HI.SX32 UR61, UR5, UR61, 0x1b ;  /* 0x0000003d053d7291 */ /* 0x000fc6000f8fda3f */
[----:B------:R-:W-:Y:S09]  /*16b0*/  @!P1 BRA `(.L_x_390) ;  /* 0x0000008c00f89947 */ /* 0x000ff20003800000 */
[----:B------:R-:W0:Y:S01]  /*16c0*/  SHFL.IDX PT, R0, R221, RZ, 0x1f ;  /* 0x00001fffdd007589 */ /* 0x000e2200000e0000 */
[----:B------:R-:W1:Y:S01]  /*16d0*/  S2UR UR7, SR_CgaCtaId ;  /* 0x00000000000779c3 */ /* 0x000e620000008800 */
[----:B------:R-:W-:Y:S01]  /*16e0*/  UMOV UR6, 0x400 ;  /* 0x0000040000067882 */ /* 0x000fe20000000000 */
[----:B0-----:R-:W-:Y:S01]  /*16f0*/  R2UR UR4, R0 ;  /* 0x00000000000472ca */ /* 0x001fe200000e0000 */
[----:B-1----:R-:W-:-:S04]  /*1700*/  ULEA UR6, UR7, UR6, 0x18 ;  /* 0x0000000607067291 */ /* 0x002fc8000f8ec03f */
[----:B------:R-:W-:-:S04]  /*1710*/  UIADD3 UR6, UR6, 0x14400, URZ ;  /* 0x0001440006067890 */ /* 0x000fc8000fffe03f */
[----:B------:R-:W-:-:S04]  /*1720*/  ULOP3.LUT UP0, URZ, UR6, 0x9f, URZ, 0xc0, !UPT ;  /* 0x0000009f063f7892 */ /* 0x000fc8000f80c03f */
[----:B------:R-:W-:Y:S02]  /*1730*/  ULEA.HI UR5, UR4, UR4, URZ, 0x1 ;  /* 0x0000000404057291 */ /* 0x000fe4000f8f083f */
[----:B------:R-:W-:Y:S02]  /*1740*/  PLOP3.LUT P0, PT, PT, PT, UP0, 0x80, 0x0 ;  /* 0x000000000000781c */ /* 0x000fe40003f0f008 */
[----:B------:R-:W-:-:S04]  /*1750*/  ULOP3.LUT UR5, UR5, 0x1e, URZ, 0xc0, !UPT ;  /* 0x0000001e05057892 */ /* 0x000fc8000f8ec03f */
[----:B------:R-:W-:-:S04]  /*1760*/  UIADD3 UR5, UR4, -UR5, URZ ;  /* 0x8000000504057290 */ /* 0x000fc8000fffe03f */
[----:B------:R-:W-:-:S04]  /*1770*/  ULEA UR5, UR5, UR6, 0xd ;  /* 0x0000000605057291 */ /* 0x000fc8000f8e683f */
[----:B------:R-:W-:-:S04]  /*1780*/  USHF.R.U32.HI UR5, URZ, 0x4, UR5 ;  /* 0x000000043f057899 */ /* 0x000fc80008011605 */
[----:B------:R-:W-:Y:S01]  /*1790*/  ULOP3.LUT UR36, UR5, 0x3fff, URZ, 0xc0, !UPT ;  /* 0x00003fff05247892 */ /* 0x000fe2000f8ec03f */
[----:B------:R-:W-:Y:S11]  /*17a0*/  @!P0 BRA `(.L_x_391) ;  /* 0x0000000000408947 */ /* 0x000ff60003800000 */
        /* <DEDUP_REMOVED lines=16> */
.L_x_391:
[----:B------:R-:W0:Y:S01]  /*18b0*/  S2UR UR5, SR_CgaCtaId ;  /* 0x00000000000579c3 */ /* 0x000e220000008800 */
[----:B------:R-:W-:Y:S01]  /*18c0*/  LEA.HI R0, R219, R219, RZ, 0x1 ;  /* 0x000000dbdb007211 */ /* 0x000fe200078f08ff */
[----:B------:R-:W-:Y:S01]  /*18d0*/  UMOV UR4, 0x400 ;  /* 0x0000040000047882 */ /* 0x000fe20000000000 */
[----:B------:R-:W-:Y:S01]  /*18e0*/  R2UR UR6, R226 ;  /* 0x00000000e20672ca */ /* 0x000fe200000e0000 */
[----:B------:R-:W-:Y:S01]  /*18f0*/  BSSY B0, `(.L_x_392) ;  /* 0x000000a000007945 */ /* 0x000fe20003800000 */
[----:B------:R-:W-:-:S05]  /*1900*/  LOP3.LUT R0, R0, 0xfffffffe, RZ, 0xc0, !PT ;  /* 0xfffffffe00007812 */ /* 0x000fca00078ec0ff */
[----:B------:R-:W-:-:S05]  /*1910*/  IMAD.IADD R0, R219, 0x1, -R0 ;  /* 0x00000001db007824 */ /* 0x000fca00078e0a00 */
[----:B------:R-:W-:Y:S01]  /*1920*/  SHF.L.U32 R0, R0, 0x1f, RZ ;  /* 0x0000001f00007819 */ /* 0x000fe200000006ff */
[----:B------:R-:W-:-:S05]  /*1930*/  IMAD.U32 R2, RZ, RZ, UR6 ;  /* 0x00000006ff027e24 */ /* 0x000fca000f8e00ff */
[----:B------:R-:W-:Y:S01]  /*1940*/  ISETP.NE.AND P0, PT, R2, 0x3, PT ;  /* 0x000000030200780c */ /* 0x000fe20003f05270 */
[----:B0-----:R-:W-:-:S06]  /*1950*/  ULEA UR4, UR5, UR4, 0x18 ;  /* 0x0000000405047291 */ /* 0x001fcc000f8ec03f */
[----:B------:R-:W-:-:S04]  /*1960*/  IMAD.U32 R5, RZ, RZ, UR4 ;  /* 0x00000004ff057e24 */ /* 0x000fc8000f8e00ff */
[----:B------:R-:W0:Y:S02]  /*1970*/  SYNCS.PHASECHK.TRANS64.TRYWAIT P1, [R5+URZ+0x38800], R0 ;  /* 0x03880000050075a7 */ /* 0x000e24000802017f */
[----:B0-----:R-:W-:Y:S05]  /*1980*/  @!P1 BRA `(.L_x_393) ;  /* 0x0000012800cc9947 */ /* 0x001fea0003800000 */
.L_x_567:
[----:B------:R-:W-:Y:S05]  /*1990*/  BSYNC B0 ;  /* 0x0000000000007941 */ /* 0x000fea0003800000 */
.L_x_392:
[----:B------:R-:W-:Y:S05]  /*19a0*/  @!P0 BRA `(.L_x_394) ;  /* 0x0000000000048947 */ /* 0x000fea0003800000 */
[----:B------:R-:W-:Y:S01]  /*19b0*/  BPT.TRAP 0x1 ;  /* 0x000000040000795c */ /* 0x000fe20000300000 */
.L_x_394:
[----:B0-----:R-:W-:Y:S01]  /*19c0*/  IMAD R0, R16, 0x8, R5 ;  /* 0x0000000810007824 */ /* 0x001fe200078e0205 */
[----:B------:R-:W-:-:S04]  /*19d0*/  SHF.L.U32 R3, R17, 0x1f, RZ ;  /* 0x0000001f11037819 */ /* 0x000fc800000006ff */
[----:B------:R0:W1:Y:S01]  /*19e0*/  SYNCS.PHASECHK.TRANS64.TRYWAIT P2, [R0+URZ+0x38830], R3 ;  /* 0x03883003000075a7 */ /* 0x000062000804017f */
[----:B------:R-:W-:Y:S05]  /*19f0*/  @!P0 BRA `(.L_x_395) ;  /* 0x0000000000048947 */ /* 0x000fea0003800000 */
[----:B------:R-:W-:Y:S01]  /*1a00*/  BPT.TRAP 0x1 ;  /* 0x000000040000795c */ /* 0x000fe20000300000 */
.L_x_395:
[----:B------:R-:W2:Y:S01]  /*1a10*/  S2R R2, SR_TID.X ;  /* 0x0000000000027919 */ /* 0x000ea20000002100 */
[----:B------:R-:W-:Y:S01]  /*1a20*/  IMAD.MOV.U32 R151, RZ, RZ, RZ ;  /* 0x000000ffff977224 */ /* 0x000fe200078e00ff */
[----:B--2---:R-:W-:Y:S01]  /*1a30*/  LOP3.LUT P1, RZ, R2, 0x7f, RZ, 0xc0, !PT ;  /* 0x0000007f02ff7812 */ /* 0x004fe2000782c0ff */
[----:B-1----:R-:W-:-:S12]  /*1a40*/  @P2 BRA `(.L_x_396) ;  /* 0x0000000000082947 */ /* 0x002fd80003800000 */
[----:B------:R-:W1:Y:S02]  /*1a50*/  SYNCS.PHASECHK.TRANS64.TRYWAIT P2, [R0+URZ+0x38830], R3 ;  /* 0x03883003000075a7 */ /* 0x000e64000804017f */
[----:B-1----:R-:W-:Y:S05]  /*1a60*/  @!P2 BRA `(.L_x_397) ;  /* 0x0000012800a8a947 */ /* 0x002fea0003800000 */
.L_x_396:
[----:B------:R-:W-:Y:S05]  /*1a70*/  WARPSYNC.ALL ;  /* 0x0000000000007948 */ /* 0x000fea0003800000 */
[----:B------:R-:W-:Y:S01]  /*1a80*/  R2UR UR4, R5 ;  /* 0x00000000050472ca */ /* 0x000fe200000e0000 */
[----:B------:R-:W-:Y:S01]  /*1a90*/  ULOP3.LUT UR5, UR36, 0x10000, URZ, 0xfc, !UPT ;  /* 0x0001000024057892 */ /* 0x000fe2000f8efc3f */
[----:B------:R-:W-:Y:S01]  /*1aa0*/  R2UR UR6, R16 ;  /* 0x00000000100672ca */ /* 0x000fe200000e0000 */
[----:B------:R-:W-:Y:S01]  /*1ab0*/  WARPGROUP.ARRIVE ;  /* 0x00000000000079c5 */ /* 0x000fe20000000000 */
[----:B------:R-:W-:Y:S01]  /*1ac0*/  UMOV UR9, 0x40000040 ;  /* 0x4000004000097882 */ /* 0x000fe20000000000 */
[----:B------:R-:W-:Y:S01]  /*1ad0*/  UMOV UR11, 0x40000040 ;  /* 0x40000040000b7882 */ /* 0x000fe20000000000 */
[----:B------:R-:W-:Y:S01]  /*1ae0*/  UMOV UR15, UR9 ;  /* 0x00000009000f7c82 */ /* 0x000fe20008000000 */
[----:B------:R-:W-:Y:S01]  /*1af0*/  IMAD.U32 R13, RZ, RZ, UR9 ;  /* 0x00000009ff0d7e24 */ /* 0x000fe2000f8e00ff */
[----:B------:R-:W-:Y:S01]  /*1b00*/  UMOV UR8, UR5 ;  /* 0x0000000500087c82 */ /* 0x000fe20008000000 */
[----:B------:R-:W-:Y:S01]  /*1b10*/  UMOV UR17, 0x40000040 ;  /* 0x4000004000117882 */ /* 0x000fe20000000000 */
[----:B------:R-:W-:Y:S01]  /*1b20*/  UMOV UR14, UR8 ;  /* 0x00000008000e7c82 */ /* 0x000fe20008000000 */
[----:B------:R-:W-:Y:S01]  /*1b30*/  IMAD.U32 R12, RZ, RZ, UR8 ;  /* 0x00000008ff0c7e24 */ /* 0x000fe2000f8e00ff */
[----:B------:R-:W-:Y:S01]  /*1b40*/  UMOV UR19, 0x40000040 ;  /* 0x4000004000137882 */ /* 0x000fe20000000000 */
[----:B------:R-:W-:Y:S01]  /*1b50*/  UIADD3 UR4, UR4, 0x24400, URZ ;  /* 0x0002440004047890 */ /* 0x000fe2000fffe03f */
[----:B------:R-:W-:Y:S01]  /*1b60*/  IMAD.U32 R11, RZ, RZ, UR17 ;  /* 0x00000011ff0b7e24 */ /* 0x000fe2000f8e00ff */
[----:B------:R-:W-:Y:S01]  /*1b70*/  UMOV UR13, 0x40000040 ;  /* 0x40000040000d7882 */ /* 0x000fe20000000000 */
[----:B------:R-:W-:Y:S01]  /*1b80*/  UIADD3 UR20, UR5, 0x404, URZ ;  /* 0x0000040405147890 */ /* 0x000fe2000fffe03f */
[----:B------:R-:W-:Y:S01]  /*1b90*/  VIADD R2, R223, UR60 ;  /* 0x0000003cdf027c36 */ /* 0x000fe20008000000 */
[----:B------:R-:W-:Y:S01]  /*1ba0*/  USHF.R.U32.HI UR4, URZ, 0x4, UR4 ;  /* 0x000000043f047899 */ /* 0x000fe20008011604 */
[----:B01----:R-:W-:Y:S01]  /*1bb0*/  IMAD.U32 R3, RZ, RZ, UR61 ;  /* 0x0000003dff037e24 */ /* 0x003fe2000f8e00ff */
[----:B------:R-:W-:Y:S01]  /*1bc0*/  UMOV UR21, 0x40000040 ;  /* 0x4000004000157882 */ /* 0x000fe20000000000 */
[----:B------:R-:W-:Y:S01]  /*1bd0*/  UMOV UR23, 0x40000040 ;  /* 0x4000004000177882 */ /* 0x000fe20000000000 */
[----:B------:R-:W-:Y:S01]  /*1be0*/  ULOP3.LUT UR4, UR4, 0x3fff, URZ, 0xc0, !UPT ;  /* 0x00003fff04047892 */ /* 0x000fe2000f8ec03f */
[----:B------:R-:W-:Y:S01]  /*1bf0*/  IMAD R2, R3, -0x50, R2 ;  /* 0xffffffb003027824 */ /* 0x000fe200078e0202 */
[----:B------:R-:W-:Y:S01]  /*1c00*/  UIADD3 UR24, UR5, 0x406, URZ ;  /* 0x0000040605187890 */ /* 0x000fe2000fffe03f */
[----:B------:R-:W-:Y:S01]  /*1c10*/  P2R R21, PR, RZ, 0x1 ;  /* 0x00000001ff157803 */ /* 0x000fe20000000000 */
[----:B------:R-:W-:Y:S01]  /*1c20*/  ULOP3.LUT UR7, UR4, 0x10000, URZ, 0xfc, !UPT ;  /* 0x0001000004077892 */ /* 0x000fe2000f8efc3f */
[----:B------:R-:W-:Y:S01]  /*1c30*/  @!P1 VIADD R0, R0, 0x38840 ;  /* 0x0003884000009836 */ /* 0x000fe20000000000 */
[----:B------:R-:W-:Y:S01]  /*1c40*/  UMOV UR25, 0x40000040 ;  /* 0x4000004000197882 */ /* 0x000fe20000000000 */
[----:B------:R-:W-:Y:S01]  /*1c50*/  UMOV UR27, 0x40000040 ;  /* 0x40000040001b7882 */ /* 0x000fe20000000000 */
[----:B------:R-:W-:Y:S01]  /*1c60*/  UIMAD UR4, UR6, 0xa00, UR7 ;  /* 0x00000a00060478a4 */ /* 0x000fe2000f8e0207 */
[C---:B------:R-:W-:Y:S01]  /*1c70*/  ISETP.GT.AND P6, PT, R2.reuse, RZ, PT ;  /* 0x000000ff0200720c */ /* 0x040fe20003fc4270 */
[----:B------:R-:W-:Y:S01]  /*1c80*/  IMAD.U32 R19, RZ, RZ, UR7 ;  /* 0x00000007ff137e24 */ /* 0x000fe2000f8e00ff */
[----:B------:R-:W-:Y:S01]  /*1c90*/  UIADD3 UR7, UR5, 0x2, URZ ;  /* 0x0000000205077890 */ /* 0x000fe2000fffe03f */
[C---:B------:R-:W-:Y:S01]  /*1ca0*/  ISETP.GT.AND P5, PT, R2.reuse, 0x1, PT ;  /* 0x000000010200780c */ /* 0x040fe20003fa4270 */
[----:B------:R-:W-:Y:S01]  /*1cb0*/  UIADD3 UR6, UR4, 0x200, URZ ;  /* 0x0000020004067890 */ /* 0x000fe2000fffe03f */
[C---:B------:R-:W-:Y:S01]  /*1cc0*/  ISETP.GT.AND P4, PT, R2.reuse, 0x8, PT ;  /* 0x000000080200780c */ /* 0x040fe20003f84270 */
[----:B------:R-:W-:Y:S01]  /*1cd0*/  UMOV UR10, UR4 ;  /* 0x00000004000a7c82 */ /* 0x000fe20008000000 */
[----:B------:R-:W-:Y:S01]  /*1ce0*/  UIADD3 UR12, UR4, 0x2, URZ ;  /* 0x00000002040c7890 */ /* 0x000fe2000fffe03f */
[----:B------:R-:W-:Y:S01]  /*1cf0*/  HGMMA.64x16x16.F32 R56, gdesc[UR8], RZ, !UPT, gsb0 ;  /* 0x00200000083879f0 */ /* 0x000fe2000c0008ff */
[----:B------:R-:W-:Y:S01]  /*1d00*/  UIADD3 UR10, UR4, 0x80, URZ ;  /* 0x00000080040a7890 */ /* 0x000fe2000fffe03f */
[C---:B------:R-:W-:Y:S01]  /*1d10*/  ISETP.GT.AND P3, PT, R2.reuse, 0x9, PT ;  /* 0x000000090200780c */ /* 0x040fe20003f64270 */
[----:B------:R-:W-:Y:S01]  /*1d20*/  UMOV UR8, UR14 ;  /* 0x0000000e00087c82 */ /* 0x000fe20008000000 */
[----:B------:R-:W-:Y:S01]  /*1d30*/  UMOV UR9, UR15 ;  /* 0x0000000f00097c82 */ /* 0x000fe20008000000 */
[----:B------:R-:W-:Y:S01]  /*1d40*/  UMOV UR11, 0x40000040 ;  /* 0x40000040000b7882 */ /* 0x000fe20000000000 */
[----:B------:R-:W-:Y:S01]  /*1d50*/  UMOV UR16, UR7 ;  /* 0x0000000700107c82 */ /* 0x000fe20008000000 */
[----:B------:R-:W-:Y:S01]  /*1d60*/  UMOV UR18, UR12 ;  /* 0x0000000c00127c82 */ /* 0x000fe20008000000 */
[----:B------:R-:W-:Y:S01]  /*1d70*/  UIADD3 UR7, UR5, 0x4, URZ ;  /* 0x0000000405077890 */ /* 0x000fe2000fffe03f */
[----:B------:R-:W-:Y:S01]  /*1d80*/  IMAD.U32 R10, RZ, RZ, UR16 ;  /* 0x00000010ff0a7e24 */ /* 0x000fe2000f8e00ff */
[----:B------:R-:W-:Y:S01]  /*1d90*/  UIADD3 UR12, UR4, 0x4, URZ ;  /* 0x00000004040c7890 */ /* 0x000fe2000fffe03f */
[----:B------:R-:W-:Y:S01]  /*1da0*/  ISETP.GT.AND P2, PT, R2, 0x10, PT ;  /* 0x000000100200780c */ /* 0x000fe20003f44270 */
[----:B------:R-:W-:Y:S01]  /*1db0*/  UIADD3 UR22, UR4, 0x284, URZ ;  /* 0x0000028404167890 */ /* 0x000fe2000fffe03f */
[----:B------:R-:W-:Y:S01]  /*1dc0*/  @!P1 PRMT R0, RZ, 0x654, R0 ;  /* 0x00000654ff009816 */ /* 0x000fe20000000000 */
[----:B------:R-:W-:Y:S01]  /*1dd0*/  UIADD3 UR26, UR4, 0x286, URZ ;  /* 0x00000286041a7890 */ /* 0x000fe2000fffe03f */
[--C-:B------:R-:W-:Y:S01]  /*1de0*/  IMAD.MOV.U32 R150, RZ, RZ, R151.reuse ;  /* 0x000000ffff967224 */ /* 0x100fe200078e0097 */
        /* <DEDUP_REMOVED lines=50> */
[----:B------:R-:W-:Y:S01]  /*2110*/  UMOV UR57, 0x40000040 ;  /* 0x4000004000397882 */ /* 0x000fe20000000000 */
[----:B------:R-:W-:Y:S01]  /*2120*/  UMOV UR59, 0x40000040 ;  /* 0x40000040003b7882 */ /* 0x000fe20000000000 */
[----:B------:R-:W-:Y:S01]  /*2130*/  IMAD.U32 R7, RZ, RZ, UR57 ;  /* 0x00000039ff077e24 */ /* 0x000fe2000f8e00ff */
[----:B------:R-:W-:Y:S01]  /*2140*/  UISETP.GE.AND UP0, UPT, UR60, 0x51, UPT ;  /* 0x000000513c00788c */ /* 0x000fe2000bf06270 */
        /* <DEDUP_REMOVED lines=514> */
[----:B------:R-:W-:-:S02]  /*4170*/  FMNMX.FTZ R3, R49, R4, !PT ;  /* 0x0000000431037209 */ /* 0x000fc40007810000 */
[----:B------:R-:W-:Y:S02]  /*4180*/  FSEL R53, R53, -INF , P4 ;  /* 0xff80000035357808 */ /* 0x000fe40002000000 */
[----:B------:R-:W-:Y:S02]  /*4190*/  FMNMX.FTZ R4, R52, R3, !PT ;  /* 0x0000000334047209 */ /* 0x000fe40007810000 */
[----:B------:R-:W-:Y:S02]  /*41a0*/  FSEL R50, R50, -INF , P2 ;  /* 0xff80000032327808 */ /* 0x000fe40001000000 */
[----:B------:R-:W-:Y:S02]  /*41b0*/  ISETP.GT.AND P2, PT, R2, 0x21, PT ;  /* 0x000000210200780c */ /* 0x000fe40003f44270 */
[----:B------:R-:W-:Y:S02]  /*41c0*/  FMNMX.FTZ R3, R53, R4, !PT ;  /* 0x0000000435037209 */ /* 0x000fe40007810000 */
[----:B------:R-:W-:-:S02]  /*41d0*/  FSEL R51, R51, -INF , P6 ;  /* 0xff80000033337808 */ /* 0x000fc40003000000 */
[----:B------:R-:W-:Y:S02]  /*41e0*/  ISETP.GT.AND P6, PT, R2, 0x28, PT ;  /* 0x000000280200780c */ /* 0x000fe40003fc4270 */
        /* <DEDUP_REMOVED lines=29> */
[----:B------:R-:W-:Y:S01]  /*43c0*/  FSEL R36, R36, -INF , P2 ;  /* 0xff80000024247808 */ /* 0x000fe20001000000 */
[----:B------:R-:W-:Y:S01]  /*43d0*/  ULDC UR5, c[0x0][0x988] ;  /* 0x0002620000057ab9 */ /* 0x000fe20000000800 */
        /* <DEDUP_REMOVED lines=26> */
[----:B-1----:R-:W-:Y:S02]  /*4580*/  FMNMX.FTZ R15, R14, R3, !PT ;  /* 0x000000030e0f7209 */ /* 0x002fe40007810000 */
[----:B------:R-:W-:-:S03]  /*4590*/  FMNMX.FTZ R3, R58, R59, !PT ;  /* 0x0000003b3a037209 */ /* 0x000fc60007810000 */
[----:B------:R-:W1:Y:S02]  /*45a0*/  SHFL.BFLY PT, R4, R15, 0x1, 0x1f ;  /* 0x0c201f000f047f89 */ /* 0x000e6400000e0000 */
[----:B-1----:R-:W-:-:S04]  /*45b0*/  FMNMX.FTZ R4, R15, R4, !PT ;  /* 0x000000040f047209 */ /* 0x002fc80007810000 */
        /* <DEDUP_REMOVED lines=36> */
[----:B-1----:R-:W-:Y:S01]  /*4800*/  FADD.FTZ R15, R56, R57 ;  /* 0x00000039380f7221 */ /* 0x002fe20000010000 */
[----:B------:R-:W-:Y:S01]  /*4810*/  FFMA.FTZ R20, R29, UR5, -R20 ;  /* 0x000000051d147c23 */ /* 0x000fe20008010814 */
[----:B------:R-:W-:-:S02]  /*4820*/  FMNMX.FTZ R3, R47, R2, !PT ;  /* 0x000000022f037209 */ /* 0x000fc40007810000 */
[----:B------:R-:W-:Y:S01]  /*4830*/  F2FP.F16.F32.PACK_AB R208, R57, R56 ;  /* 0x0000003839d0723e */ /* 0x000fe200000000ff */
[--C-:B------:R-:W-:Y:S01]  /*4840*/  IMAD.MOV.U32 R57, RZ, RZ, R151.reuse ;  /* 0x000000ffff397224 */ /* 0x100fe200078e0097 */
[----:B------:R-:W-:Y:S01]  /*4850*/  FMNMX.FTZ R2, R34, R3, !PT ;  /* 0x0000000322027209 */ /* 0x000fe20007810000 */
[----:B------:R-:W-:Y:S01]  /*4860*/  MUFU.EX2 R48, R48 ;  /* 0x0000003000307308 */ /* 0x000fe20000000800 */
[----:B------:R-:W-:Y:S02]  /*4870*/  IMAD.MOV.U32 R56, RZ, RZ, R151 ;  /* 0x000000ffff387224 */ /* 0x000fe400078e0097 */
[----:B------:R-:W-:-:S04]  /*4880*/  FMNMX.FTZ R3, R35, R2, !PT ;  /* 0x0000000223037209 */ /* 0x000fc80007810000 */
[----:B------:R-:W-:Y:S01]  /*4890*/  FMNMX.FTZ R2, R38, R3, !PT ;  /* 0x0000000326027209 */ /* 0x000fe20007810000 */
[----:B------:R-:W1:Y:S01]  /*48a0*/  MUFU.EX2 R49, R49 ;  /* 0x0000003100317308 */ /* 0x000e620000000800 */
[----:B--2---:R-:W-:Y:S02]  /*48b0*/  F2FP.F16.F32.PACK_AB R210, R61, R60 ;  /* 0x0000003c3dd2723e */ /* 0x004fe400000000ff */
[----:B------:R-:W-:-:S04]  /*48c0*/  FMNMX.FTZ R3, R39, R2, !PT ;  /* 0x0000000227037209 */ /* 0x000fc80007810000 */
[----:B------:R-:W-:Y:S01]  /*48d0*/  FMNMX.FTZ R2, R26, R3, !PT ;  /* 0x000000031a027209 */ /* 0x000fe20007810000 */
[----:B------:R-:W-:Y:S03]  /*48e0*/  MUFU.EX2 R52, R52 ;  /* 0x0000003400347308 */ /* 0x000fe60000000800 */
[----:B------:R-:W-:-:S04]  /*48f0*/  FMNMX.FTZ R3, R27, R2, !PT ;  /* 0x000000021b037209 */ /* 0x000fc80007810000 */
[----:B------:R-:W-:Y:S01]  /*4900*/  FMNMX.FTZ R2, R30, R3, !PT ;  /* 0x000000031e027209 */ /* 0x000fe20007810000 */
[----:B------:R-:W2:Y:S01]  /*4910*/  MUFU.EX2 R53, R53 ;  /* 0x0000003500357308 */ /* 0x000ea20000000800 */
[----:B-1----:R-:W-:Y:S02]  /*4920*/  F2FP.F16.F32.PACK_AB R204, R49, R48 ;  /* 0x0000003031cc723e */ /* 0x002fe400000000ff */
[----:B------:R-:W-:-:S05]  /*4930*/  FMNMX.FTZ R2, R31, R2, !PT ;  /* 0x000000021f027209 */ /* 0x000fca0007810000 */
[----:B------:R-:W1:Y:S01]  /*4940*/  SHFL.BFLY PT, R3, R2, 0x2, 0x1f ;  /* 0x0c401f0002037f89 */ /* 0x000e6200000e0000 */
[----:B------:R-:W-:Y:S08]  /*4950*/  MUFU.EX2 R40, R40 ;  /* 0x0000002800287308 */ /* 0x000ff00000000800 */
[----:B------:R-:W3:Y:S01]  /*4960*/  MUFU.EX2 R41, R41 ;  /* 0x0000002900297308 */ /* 0x000ee20000000800 */
[----:B--2---:R-:W-:-:S07]  /*4970*/  F2FP.F16.F32.PACK_AB R206, R53, R52 ;  /* 0x0000003435ce723e */ /* 0x004fce00000000ff */
[----:B------:R-:W-:Y:S01]  /*4980*/  MUFU.EX2 R44, R44 ;  /* 0x0000002c002c7308 */ /* 0x000fe20000000800 */
[----:B-1----:R-:W-:-:S07]  /*4990*/  FMNMX.FTZ R14, R2, R3, !PT ;  /* 0x00000003020e7209 */ /* 0x002fce0007810000 */
[----:B------:R-:W-:Y:S01]  /*49a0*/  MUFU.EX2 R21, R20 ;  /* 0x0000001400157308 */ /* 0x000fe20000000800 */
[----:B---3--:R-:W-:Y:S01]  /*49b0*/  F2FP.F16.F32.PACK_AB R200, R41, R40 ;  /* 0x0000002829c8723e */ /* 0x008fe200000000ff */
[----:B------:R-:W1:Y:S06]  /*49c0*/  SHFL.BFLY PT, R3, R14, 0x1, 0x1f ;  /* 0x0c201f000e037f89 */ /* 0x000e6c00000e0000 */
[----:B------:R-:W2:Y:S08]  /*49d0*/  MUFU.EX2 R45, R45 ;  /* 0x0000002d002d7308 */ /* 0x000eb00000000800 */
[----:B------:R-:W-:Y:S08]  /*49e0*/  MUFU.EX2 R32, R32 ;  /* 0x0000002000207308 */ /* 0x000ff00000000800 */
[----:B------:R-:W3:Y:S01]  /*49f0*/  MUFU.EX2 R33, R33 ;  /* 0x0000002100217308 */ /* 0x000ee20000000800 */
[----:B--2---:R-:W-:-:S02]  /*4a00*/  F2FP.F16.F32.PACK_AB R202, R45, R44 ;  /* 0x0000002c2dca723e */ /* 0x004fc400000000ff */
[----:B-1----:R-:W-:Y:S01]  /*4a10*/  FMNMX.FTZ R3, R14, R3, !PT ;  /* 0x000000030e037209 */ /* 0x002fe20007810000 */
[----:B------:R-:W-:Y:S01]  /*4a20*/  FADD.FTZ R14, R60, R15 ;  /* 0x0000000f3c0e7221 */ /* 0x000fe20000010000 */
[--C-:B------:R-:W-:Y:S02]  /*4a30*/  IMAD.MOV.U32 R60, RZ, RZ, R151.reuse ;  /* 0x000000ffff3c7224 */ /* 0x100fe400078e0097 */
[C---:B------:R-:W-:Y:S01]  /*4a40*/  FSETP.NEU.FTZ.AND P2, PT, R3.reuse, -INF , PT ;  /* 0xff8000000300780b */ /* 0x040fe20003f5d000 */
[----:B------:R-:W-:Y:S01]  /*4a50*/  FMUL.FTZ R2, R3, UR5 ;  /* 0x0000000503027c20 */ /* 0x000fe20008410000 */
[----:B------:R-:W-:Y:S01]  /*4a60*/  FADD.FTZ R15, R61, R14 ;  /* 0x0000000e3d0f7221 */ /* 0x000fe20000010000 */
[----:B------:R-:W-:Y:S01]  /*4a70*/  MUFU.EX2 R36, R36 ;  /* 0x0000002400247308 */ /* 0x000fe20000000800 */
[----:B------:R-:W-:Y:S02]  /*4a80*/  IMAD.MOV.U32 R61, RZ, RZ, R151 ;  /* 0x000000ffff3d7224 */ /* 0x000fe400078e0097 */
[----:B------:R-:W-:Y:S01]  /*4a90*/  FSEL R2, R2, RZ, P2 ;  /* 0x000000ff02027208 */ /* 0x000fe20001000000 */
[----:B------:R-:W-:Y:S01]  /*4aa0*/  FADD.FTZ R14, R48, R15 ;  /* 0x0000000f300e7221 */ /* 0x000fe20000010000 */
[----:B------:R-:W-:Y:S01]  /*4ab0*/  PLOP3.LUT P2, PT, PT, PT, UP0, 0x80, 0x0 ;  /* 0x000000000000781c */ /* 0x000fe20003f4f008 */
[----:B------:R-:W-:Y:S01]  /*4ac0*/  IMAD.MOV.U32 R48, RZ, RZ, R151 ;  /* 0x000000ffff307224 */ /* 0x000fe200078e0097 */
[----:B---3--:R-:W-:Y:S01]  /*4ad0*/  F2FP.F16.F32.PACK_AB R196, R33, R32 ;  /* 0x0000002021c4723e */ /* 0x008fe200000000ff */
        /* <DEDUP_REMOVED lines=8> */
[----:B------:R-:W-:Y:S01]  /*4b60*/  FFMA.FTZ R55, R55, UR5, -R2 ;  /* 0x0000000537377c23 */ /* 0x000fe20008010802 */
[----:B------:R-:W-:Y:S01]  /*4b70*/  FADD.FTZ R29, R49, R14 ;  /* 0x0000000e311d7221 */ /* 0x000fe20000010000 */
[--C-:B------:R-:W-:Y:S01]  /*4b80*/  FFMA.FTZ R42, R42, UR5, -R2.reuse ;  /* 0x000000052a2a7c23 */ /* 0x100fe20008010802 */
[--C-:B------:R-:W-:Y:S01]  /*4b90*/  FFMA.FTZ R43, R43, UR5, -R2.reuse ;  /* 0x000000052b2b7c23 */ /* 0x100fe20008010802 */
[--C-:B------:R-:W-:Y:S01]  /*4ba0*/  FFMA.FTZ R46, R46, UR5, -R2.reuse ;  /* 0x000000052e2e7c23 */ /* 0x100fe20008010802 */
[----:B------:R-:W-:Y:S01]  /*4bb0*/  FADD.FTZ R20, R52, R29 ;  /* 0x0000001d34147221 */ /* 0x000fe20000010000 */
[----:B------:R-:W1:Y:S01]  /*4bc0*/  MUFU.EX2 R59, R59 ;  /* 0x0000003b003b7308 */ /* 0x000e620000000800 */
[--C-:B------:R-:W-:Y:S01]  /*4bd0*/  FFMA.FTZ R47, R47, UR5, -R2.reuse ;  /* 0x000000052f2f7c23 */ /* 0x100fe20008010802 */
[----:B------:R-:W-:Y:S01]  /*4be0*/  FFMA.FTZ R34, R34, UR5, -R2 ;  /* 0x0000000522227c23 */ /* 0x000fe20008010802 */
[----:B------:R-:W-:Y:S01]  /*4bf0*/  FADD.FTZ R29, R53, R20 ;  /* 0x00000014351d7221 */ /* 0x000fe20000010000 */
[--C-:B------:R-:W-:Y:S01]  /*4c00*/  FFMA.FTZ R35, R35, UR5, -R2.reuse ;  /* 0x0000000523237c23 */ /* 0x100fe20008010802 */
[--C-:B------:R-:W-:Y:S01]  /*4c10*/  FFMA.FTZ R38, R38, UR5, -R2.reuse ;  /* 0x0000000526267c23 */ /* 0x100fe20008010802 */
[--C-:B------:R-:W-:Y:S01]  /*4c20*/  FFMA.FTZ R39, R39, UR5, -R2.reuse ;  /* 0x0000000527277c23 */ /* 0x100fe20008010802 */
[----:B------:R-:W-:Y:S01]  /*4c30*/  FADD.FTZ R20, R40, R29 ;  /* 0x0000001d28147221 */ /* 0x000fe20000010000 */
[----:B------:R-:W2:Y:S01]  /*4c40*/  MUFU.EX2 R62, R62 ;  /* 0x0000003e003e7308 */ /* 0x000ea20000000800 */
[--C-:B------:R-:W-:Y:S01]  /*4c50*/  FFMA.FTZ R26, R26, UR5, -R2.reuse ;  /* 0x000000051a1a7c23 */ /* 0x100fe20008010802 */
[----:B------:R-:W-:Y:S01]  /*4c60*/  FFMA.FTZ R27, R27, UR5, -R2 ;  /* 0x000000051b1b7c23 */ /* 0x000fe20008010802 */
[----:B------:R-:W-:Y:S01]  /*4c70*/  FADD.FTZ R29, R41, R20 ;  /* 0x00000014291d7221 */ /* 0x000fe20000010000 */
[--C-:B------:R-:W-:Y:S01]  /*4c80*/  FFMA.FTZ R30, R30, UR5, -R2.reuse ;  /* 0x000000051e1e7c23 */ /* 0x100fe20008010802 */
[----:B------:R-:W-:Y:S01]  /*4c90*/  FFMA.FTZ R2, R31, UR5, -R2 ;  /* 0x000000051f027c23 */ /* 0x000fe20008010802 */
[----:B------:R-:W-:-:S02]  /*4ca0*/  IMAD.MOV.U32 R53, RZ, RZ, R151 ;  /* 0x000000ffff357224 */ /* 0x000fc400078e0097 */
[----:B0-----:R-:W-:Y:S01]  /*4cb0*/  FADD.FTZ R0, R44, R29 ;  /* 0x0000001d2c007221 */ /* 0x001fe20000010000 */
[----:B------:R-:W0:Y:S01]  /*4cc0*/  MUFU.EX2 R63, R63 ;  /* 0x0000003f003f7308 */ /* 0x000e220000000800 */
[----:B-1----:R-:W-:Y:S01]  /*4cd0*/  FADD.FTZ R15, R58, R59 ;  /* 0x0000003b3a0f7221 */ /* 0x002fe20000010000 */
[----:B------:R-:W-:Y:S01]  /*4ce0*/  F2FP.F16.F32.PACK_AB R209, R59, R58 ;  /* 0x0000003a3bd1723e */ /* 0x000fe200000000ff */
[----:B------:R-:W-:Y:S01]  /*4cf0*/  FADD.FTZ R29, R45, R0 ;  /* 0x000000002d1d7221 */ /* 0x000fe20000010000 */
[--C-:B------:R-:W-:Y:S02]  /*4d00*/  IMAD.MOV.U32 R59, RZ, RZ, R151.reuse ;  /* 0x000000ffff3b7224 */ /* 0x100fe400078e0097 */
[----:B------:R-:W-:Y:S02]  /*4d10*/  IMAD.MOV.U32 R58, RZ, RZ, R151 ;  /* 0x000000ffff3a7224 */ /* 0x000fe400078e0097 */
[----:B------:R-:W1:Y:S01]  /*4d20*/  MUFU.EX2 R50, R50 ;  /* 0x0000003200327308 */ /* 0x000e620000000800 */
[----:B--2---:R-:W-:Y:S01]  /*4d30*/  FADD.FTZ R14, R62, R15 ;  /* 0x0000000f3e0e7221 */ /* 0x004fe20000010000 */
[----:B------:R-:W-:-:S02]  /*4d40*/  IMAD.MOV.U32 R52, RZ, RZ, R151 ;  /* 0x000000ffff347224 */ /* 0x000fc400078e0097 */
[--C-:B------:R-:W-:Y:S02]  /*4d50*/  IMAD.MOV.U32 R49, RZ, RZ, R151.reuse ;  /* 0x000000ffff317224 */ /* 0x100fe400078e0097 */
[--C-:B------:R-:W-:Y:S02]  /*4d60*/  IMAD.MOV.U32 R45, RZ, RZ, R151.reuse ;  /* 0x000000ffff2d7224 */ /* 0x100fe400078e0097 */
[----:B------:R-:W2:Y:S01]  /*4d70*/  MUFU.EX2 R51, R51 ;  /* 0x0000003300337308 */ /* 0x000ea20000000800 */
[C---:B0-----:R-:W-:Y:S01]  /*4d80*/  FADD.FTZ R15, R63.reuse, R14 ;  /* 0x0000000e3f0f7221 */ /* 0x041fe20000010000 */
[----:B------:R-:W-:Y:S01]  /*4d90*/  F2FP.F16.F32.PACK_AB R211, R63, R62 ;  /* 0x0000003e3fd3723e */ /* 0x000fe200000000ff */
[--C-:B------:R-:W-:Y:S02]  /*4da0*/  IMAD.MOV.U32 R63, RZ, RZ, R151.reuse ;  /* 0x000000ffff3f7224 */ /* 0x100fe400078e0097 */
[--C-:B------:R-:W-:Y:S02]  /*4db0*/  IMAD.MOV.U32 R62, RZ, RZ, R151.reuse ;  /* 0x000000ffff3e7224 */ /* 0x100fe400078e0097 */
[----:B------:R-:W-:Y:S01]  /*4dc0*/  IMAD.MOV.U32 R44, RZ, RZ, R151 ;  /* 0x000000ffff2c7224 */ /* 0x000fe200078e0097 */
[----:B------:R-:W0:Y:S01]  /*4dd0*/  MUFU.EX2 R54, R54 ;  /* 0x0000003600367308 */ /* 0x000e220000000800 */
[----:B-1----:R-:W-:Y:S01]  /*4de0*/  FADD.FTZ R14, R50, R15 ;  /* 0x0000000f320e7221 */ /* 0x002fe20000010000 */
[----:B------:R-:W-:-:S02]  /*4df0*/  IMAD.MOV.U32 R41, RZ, RZ, R151 ;  /* 0x000000ffff297224 */ /* 0x000fc400078e0097 */
[--C-:B------:R-:W-:Y:S02]  /*4e00*/  IMAD.MOV.U32 R40, RZ, RZ, R151.reuse ;  /* 0x000000ffff287224 */ /* 0x100fe400078e0097 */
[--C-:B------:R-:W-:Y:S02]  /*4e10*/  IMAD.MOV.U32 R31, RZ, RZ, R151.reuse ;  /* 0x000000ffff1f7224 */ /* 0x100fe400078e0097 */
        /* <DEDUP_REMOVED lines=18> */
[----:B------:R-:W-:-:S03]  /*4f40*/  IMAD.MOV.U32 R32, RZ, RZ, R151 ;  /* 0x000000ffff207224 */ /* 0x000fc600078e0097 */
[----:B------:R-:W2:Y:S01]  /*4f50*/  MUFU.EX2 R47, R47 ;  /* 0x0000002f002f7308 */ /* 0x000ea20000000800 */
[C---:B0-----:R-:W-:Y:S01]  /*4f60*/  FADD.FTZ R15, R43.reuse, R0 ;  /* 0x000000002b0f7221 */ /* 0x041fe20000010000 */
[----:B------:R-:W-:Y:S01]  /*4f70*/  F2FP.F16.F32.PACK_AB R201, R43, R42 ;  /* 0x0000002a2bc9723e */ /* 0x000fe200000000ff */
[--C-:B------:R-:W-:Y:S02]  /*4f80*/  IMAD.MOV.U32 R43, RZ, RZ, R151.reuse ;  /* 0x000000ffff2b7224 */ /* 0x100fe400078e0097 */
[----:B------:R-:W-:-:S03]  /*4f90*/  IMAD.MOV.U32 R42, RZ, RZ, R151 ;  /* 0x000000ffff2a7224 */ /* 0x000fc600078e0097 */
        /* <DEDUP_REMOVED lines=15> */
[----:B--2---:R-:W-:-:S07]  /*5090*/  FADD.FTZ R14, R24, R29 ;  /* 0x0000001d180e7221 */ /* 0x004fce0000010000 */
[----:B------:R-:W2:Y:S01]  /*50a0*/  MUFU.EX2 R38, R38 ;  /* 0x0000002600267308 */ /* 0x000ea20000000800 */
[C---:B0-----:R-:W-:Y:S01]  /*50b0*/  FADD.FTZ R15, R35.reuse, R0 ;  /* 0x00000000230f7221 */ /* 0x041fe20000010000 */
[----:B------:R-:W-:Y:S01]  /*50c0*/  F2FP.F16.F32.PACK_AB R197, R35, R34 ;  /* 0x0000002223c5723e */ /* 0x000fe200000000ff */
[--C-:B------:R-:W-:Y:S02]  /*50d0*/  IMAD.MOV.U32 R35, RZ, RZ, R151.reuse ;  /* 0x000000ffff237224 */ /* 0x100fe400078e0097 */
[----:B------:R-:W-:-:S03]  /*50e0*/  IMAD.MOV.U32 R34, RZ, RZ, R151 ;  /* 0x000000ffff227224 */ /* 0x000fc600078e0097 */
        /* <DEDUP_REMOVED lines=8> */
[----:B0-----:R-:W-:Y:S01]  /*5170*/  FADD.FTZ R14, R28, R29 ;  /* 0x0000001d1c0e7221 */ /* 0x001fe20000010000 */
[C---:B------:R-:W-:Y:S01]  /*5180*/  F2FP.F16.F32.PACK_AB R194, R21.reuse, R28 ;  /* 0x0000001c15c2723e */ /* 0x040fe200000000ff */
[----:B------:R-:W-:Y:S02]  /*5190*/  IMAD.MOV.U32 R28, RZ, RZ, R151 ;  /* 0x000000ffff1c7224 */ /* 0x000fe400078e0097 */
[----:B------:R-:W-:-:S03]  /*51a0*/  FADD.FTZ R15, R21, R14 ;  /* 0x0000000e150f7221 */ /* 0x000fc60000010000 */
[----:B------:R-:W0:Y:S01]  /*51b0*/  MUFU.EX2 R27, R27 ;  /* 0x0000001b001b7308 */ /* 0x000e220000000800 */
[C---:B-1----:R-:W-:Y:S01]  /*51c0*/  FADD.FTZ R29, R39.reuse, R0 ;  /* 0x00000000271d7221 */ /* 0x042fe20000010000 */
[----:B------:R-:W-:Y:S01]  /*51d0*/  F2FP.F16.F32.PACK_AB R199, R39, R38 ;  /* 0x0000002627c7723e */ /* 0x000fe200000000ff */
[--C-:B------:R-:W-:Y:S02]  /*51e0*/  IMAD.MOV.U32 R39, RZ, RZ, R151.reuse ;  /* 0x000000ffff277224 */ /* 0x100fe400078e0097 */
[----:B------:R-:W-:-:S03]  /*51f0*/  IMAD.MOV.U32 R38, RZ, RZ, R151 ;  /* 0x000000ffff267224 */ /* 0x000fc600078e0097 */
[----:B------:R-:W1:Y:S01]  /*5200*/  MUFU.EX2 R30, R30 ;  /* 0x0000001e001e7308 */ /* 0x000e620000000800 */
[----:B--2---:R-:W-:Y:S01]  /*5210*/  FADD.FTZ R0, R26, R29 ;  /* 0x0000001d1a007221 */ /* 0x004fe20000010000 */
[----:B------:R-:W-:-:S06]  /*5220*/  IMAD.MOV.U32 R29, RZ, RZ, R151 ;  /* 0x000000ffff1d7224 */ /* 0x000fcc00078e0097 */
[----:B------:R2:W3:Y:S01]  /*5230*/  MUFU.EX2 R195, R2 ;  /* 0x0000000200c37308 */ /* 0x0004e20000000800 */
[C---:B0-----:R-:W-:Y:S01]  /*5240*/  FADD.FTZ R21, R27.reuse, R0 ;  /* 0x000000001b157221 */ /* 0x041fe20000010000 */
[----:B------:R-:W-:Y:S01]  /*5250*/  F2FP.F16.F32.PACK_AB R193, R27, R26 ;  /* 0x0000001a1bc1723e */ /* 0x000fe200000000ff */
[----:B------:R-:W-:Y:S02]  /*5260*/  IMAD.MOV.U32 R0, RZ, RZ, 0x3f800000 ;  /* 0x3f800000ff007424 */ /* 0x000fe400078e00ff */
[--C-:B------:R-:W-:Y:S02]  /*5270*/  IMAD.MOV.U32 R27, RZ, RZ, R151.reuse ;  /* 0x000000ffff1b7224 */ /* 0x100fe400078e0097 */
[----:B------:R-:W-:Y:S02]  /*5280*/  IMAD.MOV.U32 R26, RZ, RZ, R151 ;  /* 0x000000ffff1a7224 */ /* 0x000fe400078e0097 */
[----:B-1----:R-:W-:Y:S01]  /*5290*/  FADD.FTZ R14, R30, R21 ;  /* 0x000000151e0e7221 */ /* 0x002fe20000010000 */
[----:B--2---:R-:W-:-:S03]  /*52a0*/  IMAD.MOV.U32 R2, RZ, RZ, 0x3f800000 ;  /* 0x3f800000ff027424 */ /* 0x004fc600078e00ff */
[C---:B---3--:R-:W-:Y:S01]  /*52b0*/  FADD.FTZ R14, R195.reuse, R14 ;  /* 0x0000000ec30e7221 */ /* 0x048fe20000010000 */
[----:B------:R-:W-:Y:S01]  /*52c0*/  F2FP.F16.F32.PACK_AB R195, R195, R30 ;  /* 0x0000001ec3c3723e */ /* 0x000fe200000000ff */
[----:B------:R-:W-:Y:S01]  /*52d0*/  IMAD.MOV.U32 R30, RZ, RZ, R151 ;  /* 0x000000ffff1e7224 */ /* 0x000fe200078e0097 */
[----:B------:R-:W-:Y:S06]  /*52e0*/  @!P2 BRA `(.L_x_398) ;  /* 0x0000003c0088a947 */ /* 0x000fec0003800000 */
[----:B------:R-:W-:Y:S01]  /*52f0*/  R2UR UR60, R16 ;  /* 0x00000000103c72ca */ /* 0x000fe200000e0000 */
[----:B------:R-:W-:Y:S01]  /*5300*/  UIADD3 UR4, UR61, -0x2, URZ ;  /* 0xfffffffe3d047890 */ /* 0x000fe2000fffe03f */
[----:B------:R-:W-:Y:S01]  /*5310*/  IMAD.MOV.U32 R20, RZ, RZ, R3 ;  /* 0x000000ffff147224 */ /* 0x000fe200078e0003 */
[----:B------:R-:W-:Y:S01]  /*5320*/  CS2R R150, SRZ ;  /* 0x0000000000967805 */ /* 0x000fe2000001ff00 */
[----:B------:R-:W-:Y:S01]  /*5330*/  IMAD.MOV.U32 R21, RZ, RZ, R4 ;  /* 0x000000ffff157224 */ /* 0x000fe200078e0004 */
[----:B------:R-:W-:Y:S01]  /*5340*/  CS2R R146, SRZ ;  /* 0x0000000000927805 */ /* 0x000fe2000001ff00 */
[----:B------:R-:W-:Y:S01]  /*5350*/  IMAD.MOV.U32 R232, RZ, RZ, R17 ;  /* 0x000000ffffe87224 */ /* 0x000fe200078e0011 */
[----:B------:R-:W-:Y:S01]  /*5360*/  CS2R R142, SRZ ;  /* 0x00000000008e7805 */ /* 0x000fe2000001ff00 */
[----:B------:R-:W-:Y:S01]  /*5370*/  IMAD.U32 R233, RZ, RZ, UR4 ;  /* 0x00000004ffe97e24 */ /* 0x000fe2000f8e00ff */
[----:B------:R-:W-:Y:S01]  /*5380*/  CS2R R138, SRZ ;  /* 0x00000000008a7805 */ /* 0x000fe2000001ff00 */
[----:B------:R-:W-:Y:S01]  /*5390*/  IMAD.MOV.U32 R0, RZ, RZ, 0x3f800000 ;  /* 0x3f800000ff007424 */ /* 0x000fe200078e00ff */
        /* <DEDUP_REMOVED lines=59> */
[----:B------:R-:W-:-:S07]  /*5750*/  CS2R R24, SRZ ;  /* 0x0000000000187805 */ /* 0x000fce000001ff00 */
.L_x_407:
[----:B------:R-:W-:-:S04]  /*5760*/  UIADD3 UR4, UR60, 0x1, URZ ;  /* 0x000000013c047890 */ /* 0x000fc8000fffe03f */
[----:B------:R-:W-:-:S04]  /*5770*/  UISETP.NE.AND UP0, UPT, UR4, 0x2, UPT ;  /* 0x000000020400788c */ /* 0x000fc8000bf05270 */
[----:B------:R-:W-:Y:S02]  /*5780*/  USEL UR5, URZ, 0x1, UP0 ;  /* 0x000000013f057887 */ /* 0x000fe40008000000 */
[----:B------:R-:W-:-:S04]  /*5790*/  USEL UR4, UR4, URZ, UP0 ;  /* 0x0000003f04047287 */ /* 0x000fc80008000000 */
[----:B------:R-:W-:Y:S02]  /*57a0*/  LOP3.LUT R17, R232, UR5, RZ, 0x3c, !PT ;  /* 0x00000005e8117c12 */ /* 0x000fe4000f8e3cff */
[----:B------:R-:W-:Y:S01]  /*57b0*/  IMAD.U32 R16, RZ, RZ, UR4 ;  /* 0x00000004ff107e24 */ /* 0x000fe2000f8e00ff */
[----:B------:R-:W-:Y:S06]  /*57c0*/  @!P0 BRA `(.L_x_399) ;  /* 0x0000000000048947 */ /* 0x000fec0003800000 */
[----:B------:R-:W-:Y:S01]  /*57d0*/  BPT.TRAP 0x1 ;  /* 0x000000040000795c */ /* 0x000fe20000300000 */
.L_x_399:
[----:B------:R-:W0:Y:S01]  /*57e0*/  S2UR UR6, SR_CgaCtaId ;  /* 0x00000000000679c3 */ /* 0x000e220000008800 */
[----:B------:R-:W-:Y:S01]  /*57f0*/  UMOV UR5, 0x400 ;  /* 0x0000040000057882 */ /* 0x000fe20000000000 */
[----:B------:R-:W-:Y:S01]  /*5800*/  SHF.L.U32 R3, R17, 0x1f, RZ ;  /* 0x0000001f11037819 */ /* 0x000fe200000006ff */
[----:B0-----:R-:W-:-:S06]  /*5810*/  ULEA UR5, UR6, UR5, 0x18 ;  /* 0x0000000506057291 */ /* 0x001fcc000f8ec03f */
[----:B------:R-:W-:-:S05]  /*5820*/  IMAD.U32 R5, RZ, RZ, UR5 ;  /* 0x00000005ff057e24 */ /* 0x000fca000f8e00ff */
[----:B------:R-:W-:-:S13]  /*5830*/  R2UR UR61, R5 ;  /* 0x00000000053d72ca */ /* 0x000fda00000e0000 */
[----:B------:R-:W-:-:S09]  /*5840*/  ULEA UR61, UR4, UR61, 0x3 ;  /* 0x0000003d043d7291 */ /* 0x000fd2000f8e183f */
[----:B------:R0:W1:Y:S01]  /*5850*/  SYNCS.PHASECHK.TRANS64.TRYWAIT P2, [UR61+0x38830], R3 ;  /* 0x03883003ff0075a7 */ /* 0x000062000804017d */
[----:B------:R-:W-:Y:S05]  /*5860*/  @!P0 BRA `(.L_x_400) ;  /* 0x0000000000048947 */ /* 0x000fea0003800000 */
[----:B------:R-:W-:Y:S01]  /*5870*/  BPT.TRAP 0x1 ;  /* 0x000000040000795c */ /* 0x000fe20000300000 */
.L_x_400:
[----:B-1----:R-:W-:Y:S05]  /*5880*/  @P2 BRA `(.L_x_401) ;  /* 0x0000000000082947 */ /* 0x002fea0003800000 */
[----:B------:R-:W1:Y:S02]  /*5890*/  SYNCS.PHASECHK.TRANS64.TRYWAIT P2, [UR61+0x38830], R3 ;  /* 0x03883003ff0075a7 */ /* 0x000e64000804017d */
[----:B-1----:R-:W-:Y:S05]  /*58a0*/  @!P2 BRA `(.L_x_402) ;  /* 0x000000ec002ca947 */ /* 0x002fea0003800000 */
.L_x_401:
        /* <DEDUP_REMOVED lines=645> */
.L_x_403:
[----:B------:R-:W-:Y:S02]  /*8100*/  R2UR UR4, R5 ;  /* 0x00000000050472ca */ /* 0x000fe400000e0000 */
[----:B------:R-:W-:-:S11]  /*8110*/  SHF.L.U32 R0, R232, 0x1f, RZ ;  /* 0x0000001fe8007819 */ /* 0x000fd600000006ff */
[----:B------:R-:W-:-:S09]  /*8120*/  ULEA UR4, UR60, UR4, 0x3 ;  /* 0x000000043c047291 */ /* 0x000fd2000f8e183f */
[----:B------:R2:W3:Y:S01]  /*8130*/  SYNCS.PHASECHK.TRANS64.TRYWAIT P2, [UR4+0x38850], R0 ;  /* 0x03885000ff0075a7 */ /* 0x0004e20008040144 */
[----:B------:R-:W-:Y:S05]  /*8140*/  @!P0 BRA `(.L_x_404) ;  /* 0x0000000000048947 */ /* 0x000fea0003800000 */
[----:B------:R-:W-:Y:S01]  /*8150*/  BPT.TRAP 0x1 ;  /* 0x000000040000795c */ /* 0x000fe20000300000 */
.L_x_404:
[----:B---3--:R-:W-:Y:S05]  /*8160*/  @P2 BRA `(.L_x_405) ;  /* 0x0000000000082947 */ /* 0x008fea0003800000 */
[----:B------:R-:W3:Y:S02]  /*8170*/  SYNCS.PHASECHK.TRANS64.TRYWAIT P2, [UR4+0x38850], R0 ;  /* 0x03885000ff0075a7 */ /* 0x000ee40008040144 */
[----:B---3--:R-:W-:Y:S05]  /*8180*/  @!P2 BRA `(.L_x_406) ;  /* 0x000000c4000ca947 */ /* 0x008fea0003800000 */
.L_x_405:
[----:B------:R-:W-:Y:S01]  /*8190*/  R2UR UR5, R5 ;  /* 0x00000000050572ca */ /* 0x000fe200000e0000 */
[----:B------:R-:W-:Y:S01]  /*81a0*/  WARPGROUP.ARRIVE ;  /* 0x00000000000079c5 */ /* 0x000fe20000000000 */
[----:B------:R-:W-:Y:S01]  /*81b0*/  UMOV UR7, 0x40000040 ;  /* 0x4000004000077882 */ /* 0x000fe20000000000 */
[----:B0-2---:R-:W-:Y:S01]  /*81c0*/  FMNMX.FTZ R0, R184, R21, !PT ;  /* 0x00000015b8007209 */ /* 0x005fe20007810000 */
[----:B------:R-:W-:Y:S01]  /*81d0*/  ULDC UR10, c[0x0][0x988] ;  /* 0x00026200000a7ab9 */ /* 0x000fe20000000800 */
[----:B------:R-:W-:Y:S01]  /*81e0*/  VOTEU.ALL UP0, P1 ;  /* 0x00000000003f7886 */ /* 0x000fe20000800000 */
[----:B------:R-:W-:Y:S01]  /*81f0*/  IMAD.MOV.U32 R232, RZ, RZ, R17 ;  /* 0x000000ffffe87224 */ /* 0x000fe200078e0011 */
[----:B-1----:R-:W-:-:S03]  /*8200*/  FMNMX.FTZ R3, R185, R0, !PT ;  /* 0x00000000b9037209 */ /* 0x002fc60007810000 */
[----:B------:R-:W-:Y:S01]  /*8210*/  @!UP0 UIADD3 UR61, UR61, 0x38840, URZ ;  /* 0x000388403d3d8890 */ /* 0x000fe2000fffe03f */
[----:B------:R-:W-:Y:S01]  /*8220*/  FMNMX.FTZ R0, R188, R3, !PT ;  /* 0x00000003bc007209 */ /* 0x000fe20007810000 */
[----:B------:R-:W-:Y:S02]  /*8230*/  @!UP0 UIADD3 UR4, UR4, 0x38860, URZ ;  /* 0x0003886004048890 */ /* 0x000fe4000fffe03f */
[----:B------:R-:W-:Y:S01]  /*8240*/  UIADD3 UR5, UR5, 0x400, URZ ;  /* 0x0000040005057890 */ /* 0x000fe2000fffe03f */
[----:B------:R-:W-:Y:S01]  /*8250*/  FMNMX.FTZ R3, R189, R0, !PT ;  /* 0x00000000bd037209 */ /* 0x000fe20007810000 */
[----:B------:R-:W-:Y:S02]  /*8260*/  @!UP0 UPRMT UR61, URZ, 0x654, UR61 ;  /* 0x000006543f3d8896 */ /* 0x000fe4000800003d */
[----:B------:R-:W-:Y:S01]  /*8270*/  USHF.R.U32.HI UR5, URZ, 0x4, UR5 ;  /* 0x000000043f057899 */ /* 0x000fe20008011605 */
[----:B------:R-:W-:Y:S01]  /*8280*/  FMNMX.FTZ R0, R176, R3, !PT ;  /* 0x00000003b0007209 */ /* 0x000fe20007810000 */
[----:B------:R-:W-:-:S02]  /*8290*/  @!UP0 UPRMT UR4, URZ, 0x654, UR4 ;  /* 0x000006543f048896 */ /* 0x000fc40008000004 */
[----:B------:R-:W-:Y:S01]  /*82a0*/  ULOP3.LUT UR5, UR5, 0x3fff, URZ, 0xc0, !UPT ;  /* 0x00003fff05057892 */ /* 0x000fe2000f8ec03f */
[----:B------:R-:W-:-:S03]  /*82b0*/  FMNMX.FTZ R3, R177, R0, !PT ;  /* 0x00000000b1037209 */ /* 0x000fc60007810000 */
[----:B------:R-:W-:Y:S01]  /*82c0*/  ULOP3.LUT UR5, UR5, 0x2800000, URZ, 0xfc, !UPT ;  /* 0x0280000005057892 */ /* 0x000fe2000f8efc3f */
[----:B------:R-:W-:-:S03]  /*82d0*/  FMNMX.FTZ R0, R180, R3, !PT ;  /* 0x00000003b4007209 */ /* 0x000fc60007810000 */
[----:B------:R-:W-:Y:S01]  /*82e0*/  UIMAD UR60, UR60, 0xa00, UR5 ;  /* 0x00000a003c3c78a4 */ /* 0x000fe2000f8e0205 */
[----:B------:R-:W-:Y:S02]  /*82f0*/  FMNMX.FTZ R3, R181, R0, !PT ;  /* 0x00000000b5037209 */ /* 0x000fe40007810000 */
[----:B------:R-:W-:Y:S01]  /*8300*/  UMOV UR5, UR10 ;  /* 0x0000000a00057c82 */ /* 0x000fe20008000000 */
[----:B------:R-:W-:Y:S02]  /*8310*/  R2UR UR10, R233 ;  /* 0x00000000e90a72ca */ /* 0x000fe400000e0000 */
[----:B------:R-:W-:Y:S01]  /*8320*/  FMNMX.FTZ R0, R168, R3, !PT ;  /* 0x00000003a8007209 */ /* 0x000fe20007810000 */
[----:B------:R-:W-:Y:S02]  /*8330*/  UMOV UR6, UR60 ;  /* 0x0000003c00067c82 */ /* 0x000fe40008000000 */
[----:B------:R-:W-:Y:S01]  /*8340*/  HGMMA.64x256x16.F32 R24, R208, gdesc[UR4].tnspB, R24, gsb0 ;  /* 0x43e00004d0187df0 */ /* 0x000fe20008000818 */
[----:B------:R-:W-:Y:S01]  /*8350*/  UIADD3 UR6, UR60, 0x80, URZ ;  /* 0x000000803c067890 */ /* 0x000fe2000fffe03f */
[----:B------:R-:W-:Y:S01]  /*8360*/  FMNMX.FTZ R3, R169, R0, !PT ;  /* 0x00000000a9037209 */ /* 0x000fe20007810000 */
[----:B------:R-:W-:-:S03]  /*8370*/  UMOV UR7, 0x40000040 ;  /* 0x4000004000077882 */ /* 0x000fc60000000000 */
[----:B------:R-:W-:Y:S02]  /*8380*/  FMNMX.FTZ R0, R172, R3, !PT ;  /* 0x00000003ac007209 */ /* 0x000fe40007810000 */
[----:B------:R-:W-:Y:S02]  /*8390*/  ISETP.LT.AND P2, PT, RZ, UR10, PT ;  /* 0x0000000aff007c0c */ /* 0x000fe4000bf41270 */
        /* <DEDUP_REMOVED lines=24> */
[----:B------:R-:W-:Y:S01]  /*8520*/  WARPGROUP.ARRIVE ;  /* 0x00000000000079c5 */ /* 0x000fe20000000000 */
[----:B0-----:R-:W-:-:S15]  /*8530*/  FMNMX.FTZ R200, R2, R3, !PT ;  /* 0x0000000302c87209 */ /* 0x001fde0007810000 */
[----:B------:R-:W-:-:S06]  /*8540*/  NOP ;  /* 0x0000000000007918 */ /* 0x000fcc0000000000 */
[----:B------:R-:W-:Y:S01]  /*8550*/  HGMMA.64x256x16.F32 R24, R196, gdesc[UR4].tnspB, R24, gsb0 ;  /* 0x43e00004c4187df0 */ /* 0x000fe20008000818 */
[----:B------:R-:W0:Y:S01]  /*8560*/  SHFL.BFLY PT, R3, R200, 0x1, 0x1f ;  /* 0x0c201f00c8037f89 */ /* 0x000e2200000e0000 */
[----:B------:R-:W-:Y:S01]  /*8570*/  UMOV UR6, UR60 ;  /* 0x0000003c00067c82 */ /* 0x000fe20008000000 */
[----:B------:R-:W-:Y:S01]  /*8580*/  UMOV UR7, 0x40000040 ;  /* 0x4000004000077882 */ /* 0x000fe20000000000 */
[----:B------:R-:W-:Y:S02]  /*8590*/  R2UR UR60, R16 ;  /* 0x00000000103c72ca */ /* 0x000fe400000e0000 */
        /* <DEDUP_REMOVED lines=40> */
[----:B------:R-:W-:Y:S01]  /*8820*/  FMNMX.FTZ R196, R190, R3, !PT ;  /* 0x00000003bec47209 */ /* 0x000fe20007810000 */
[--C-:B------:R-:W-:Y:S01]  /*8830*/  FFMA.FTZ R197, R184, UR5, -R0.reuse ;  /* 0x00000005b8c57c23 */ /* 0x100fe20008010800 */
[----:B------:R-:W-:Y:S01]  /*8840*/  WARPGROUP.ARRIVE ;  /* 0x00000000000079c5 */ /* 0x000fe20000000000 */
[--C-:B------:R-:W-:Y:S01]  /*8850*/  FFMA.FTZ R198, R164, UR5, -R0.reuse ;  /* 0x00000005a4c67c23 */ /* 0x100fe20008010800 */
[----:B------:R-:W-:Y:S01]  /*8860*/  FMNMX.FTZ R3, R191, R196, !PT ;  /* 0x000000c4bf037209 */ /* 0x000fe20007810000 */
[----:B------:R-:W-:Y:S02]  /*8870*/  FFMA.FTZ R196, R160, UR5, -R0 ;  /* 0x00000005a0c47c23 */ /* 0x000fe40008010800 */
[----:B------:R-:W0:Y:S01]  /*8880*/  MUFU.EX2 R197, R197 ;  /* 0x000000c500c57308 */ /* 0x000e220000000800 */
[----:B------:R-:W-:Y:S01]  /*8890*/  FMNMX.FTZ R184, R178, R3, !PT ;  /* 0x00000003b2b87209 */ /* 0x000fe20007810000 */
[----:B------:R-:W-:Y:S03]  /*88a0*/  HGMMA.64x256x16.F32 R24, R192, gdesc[UR4].tnspB, R24, gsb0 ;  /* 0x43e00004c0187df0 */ /* 0x000fe60008000818 */
[----:B------:R-:W-:-:S03]  /*88b0*/  FMNMX.FTZ R3, R179, R184, !PT ;  /* 0x000000b8b3037209 */ /* 0x000fc60007810000 */
[----:B------:R-:W-:Y:S01]  /*88c0*/  MUFU.EX2 R196, R196 ;  /* 0x000000c400c47308 */ /* 0x000fe20000000800 */
[----:B------:R-:W-:-:S04]  /*88d0*/  FMNMX.FTZ R184, R182, R3, !PT ;  /* 0x00000003b6b87209 */ /* 0x000fc80007810000 */
[----:B------:R-:W-:-:S03]  /*88e0*/  FMNMX.FTZ R3, R183, R184, !PT ;  /* 0x000000b8b7037209 */ /* 0x000fc60007810000 */
[----:B------:R-:W-:Y:S01]  /*88f0*/  MUFU.EX2 R198, R198 ;  /* 0x000000c600c67308 */ /* 0x000fe20000000800 */
[----:B------:R-:W-:Y:S01]  /*8900*/  FMNMX.FTZ R184, R170, R3, !PT ;  /* 0x00000003aab87209 */ /* 0x000fe20007810000 */
[----:B0-----:R-:W-:-:S03]  /*8910*/  FFMA.FTZ R15, R2, R15, R197 ;  /* 0x0000000f020f7223 */ /* 0x001fc600000100c5 */
[----:B------:R-:W-:Y:S01]  /*8920*/  FMNMX.FTZ R3, R171, R184, !PT ;  /* 0x000000b8ab037209 */ /* 0x000fe20007810000 */
[C---:B------:R-:W-:Y:S01]  /*8930*/  FADD.FTZ R15, R208.reuse, R15 ;  /* 0x0000000fd00f7221 */ /* 0x040fe20000010000 */
[----:B------:R-:W-:Y:S02]  /*8940*/  F2FP.F16.F32.PACK_AB R208, R208, R197 ;  /* 0x000000c5d0d0723e */ /* 0x000fe400000000ff */
        /* <DEDUP_REMOVED lines=29> */
[----:B------:R-:W-:Y:S01]  /*8b20*/  FADD.FTZ R174, R210, R15 ;  /* 0x0000000fd2ae7221 */ /* 0x000fe20000010000 */
[--C-:B------:R-:W-:Y:S01]  /*8b30*/  FFMA.FTZ R201, R170, UR5, -R156.reuse ;  /* 0x00000005aac97c23 */ /* 0x100fe2000801089c */
[----:B------:R-:W1:Y:S01]  /*8b40*/  MUFU.EX2 R209, R209 ;  /* 0x000000d100d17308 */ /* 0x000e620000000800 */
[--C-:B------:R-:W-:Y:S01]  /*8b50*/  FFMA.FTZ R170, R171, UR5, -R156.reuse ;  /* 0x00000005abaa7c23 */ /* 0x100fe2000801089c */
[----:B0-----:R-:W-:Y:S01]  /*8b60*/  FFMA.FTZ R157, R162, UR5, -R156 ;  /* 0x00000005a29d7c23 */ /* 0x001fe2000801089c */
[----:B------:R-:W-:Y:S01]  /*8b70*/  FADD.FTZ R171, R189, R174 ;  /* 0x000000aebdab7221 */ /* 0x000fe20000010000 */
[--C-:B------:R-:W-:Y:S01]  /*8b80*/  FFMA.FTZ R175, R175, UR5, -R156.reuse ;  /* 0x00000005afaf7c23 */ /* 0x100fe2000801089c */
[--C-:B------:R-:W-:Y:S01]  /*8b90*/  FFMA.FTZ R163, R163, UR5, -R156.reuse ;  /* 0x00000005a3a37c23 */ /* 0x100fe2000801089c */
[--C-:B------:R-:W-:Y:S01]  /*8ba0*/  FFMA.FTZ R167, R167, UR5, -R156.reuse ;  /* 0x00000005a7a77c23 */ /* 0x100fe2000801089c */
[----:B------:R-:W-:Y:S01]  /*8bb0*/  FADD.FTZ R174, R204, R171 ;  /* 0x000000abccae7221 */ /* 0x000fe20000010000 */
[----:B------:R-:W0:Y:S01]  /*8bc0*/  MUFU.EX2 R160, R160 ;  /* 0x000000a000a07308 */ /* 0x000e220000000800 */
[--C-:B------:R-:W-:Y:S01]  /*8bd0*/  FFMA.FTZ R154, R154, UR5, -R156.reuse ;  /* 0x000000059a9a7c23 */ /* 0x100fe2000801089c */
[--C-:B------:R-:W-:Y:S01]  /*8be0*/  FFMA.FTZ R155, R155, UR5, -R156.reuse ;  /* 0x000000059b9b7c23 */ /* 0x100fe2000801089c */
[--C-:B------:R-:W-:Y:S01]  /*8bf0*/  FFMA.FTZ R158, R158, UR5, -R156.reuse ;  /* 0x000000059e9e7c23 */ /* 0x100fe2000801089c */
[----:B------:R-:W-:Y:S01]  /*8c00*/  FFMA.FTZ R156, R159, UR5, -R156 ;  /* 0x000000059f9c7c23 */ /* 0x000fe2000801089c */
[----:B------:R-:W-:Y:S01]  /*8c10*/  FADD.FTZ R159, R177, R174 ;  /* 0x000000aeb19f7221 */ /* 0x000fe20000010000 */
[----:B------:R-:W-:-:S02]  /*8c20*/  F2FP.F16.F32.PACK_AB R210, R189, R210 ;  /* 0x000000d2bdd2723e */ /* 0x000fc400000000ff */
[----:B------:R-:W2:Y:S01]  /*8c30*/  MUFU.EX2 R211, R211 ;  /* 0x000000d300d37308 */ /* 0x000ea20000000800 */
[----:B-1----:R-:W-:Y:S01]  /*8c40*/  FFMA.FTZ R165, R0, R14, R209 ;  /* 0x0000000e00a57223 */ /* 0x002fe200000100d1 */
[----:B------:R-:W-:-:S06]  /*8c50*/  F2FP.F16.F32.PACK_AB R204, R177, R204 ;  /* 0x000000ccb1cc723e */ /* 0x000fcc00000000ff */
[----:B------:R-:W1:Y:S01]  /*8c60*/  MUFU.EX2 R164, R164 ;  /* 0x000000a400a47308 */ /* 0x000e620000000800 */
[C---:B0-----:R-:W-:Y:S01]  /*8c70*/  FADD.FTZ R166, R160.reuse, R165 ;  /* 0x000000a5a0a67221 */ /* 0x041fe20000010000 */
[----:B------:R-:W-:-:S06]  /*8c80*/  F2FP.F16.F32.PACK_AB R209, R160, R209 ;  /* 0x000000d1a0d1723e */ /* 0x000fcc00000000ff */
[----:B------:R-:W0:Y:S01]  /*8c90*/  MUFU.EX2 R205, R205 ;  /* 0x000000cd00cd7308 */ /* 0x000e220000000800 */
[----:B--2---:R-:W-:-:S07]  /*8ca0*/  FADD.FTZ R165, R211, R166 ;  /* 0x000000a6d3a57221 */ /* 0x004fce0000010000 */
[----:B------:R-:W2:Y:S01]  /*8cb0*/  MUFU.EX2 R168, R168 ;  /* 0x000000a800a87308 */ /* 0x000ea20000000800 */
[C---:B-1----:R-:W-:Y:S01]  /*8cc0*/  FADD.FTZ R166, R164.reuse, R165 ;  /* 0x000000a5a4a67221 */ /* 0x042fe20000010000 */
[----:B------:R-:W-:-:S06]  /*8cd0*/  F2FP.F16.F32.PACK_AB R211, R164, R211 ;  /* 0x000000d3a4d3723e */ /* 0x000fcc00000000ff */
[----:B------:R-:W1:Y:S08]  /*8ce0*/  MUFU.EX2 R207, R207 ;  /* 0x000000cf00cf7308 */ /* 0x000e700000000800 */
[----:B------:R-:W3:Y:S08]  /*8cf0*/  MUFU.EX2 R172, R172 ;  /* 0x000000ac00ac7308 */ /* 0x000ef00000000800 */
[----:B------:R-:W4:Y:S08]  /*8d00*/  MUFU.EX2 R201, R201 ;  /* 0x000000c900c97308 */ /* 0x000f300000000800 */
[----:B------:R0:W-:Y:S08]  /*8d10*/  MUFU.EX2 R14, R157 ;  /* 0x0000009d000e7308 */ /* 0x0001f00000000800 */
[----:B------:R-:W5:Y:S01]  /*8d20*/  MUFU.EX2 R170, R170 ;  /* 0x000000aa00aa7308 */ /* 0x000f620000000800 */
[----:B0-----:R-:W-:Y:S01]  /*8d30*/  FADD.FTZ R157, R205, R166 ;  /* 0x000000a6cd9d7221 */ /* 0x001fe20000010000 */
[----:B------:R-:W-:Y:S01]  /*8d40*/  FADD.FTZ R166, R206, R159 ;  /* 0x0000009fcea67221 */ /* 0x000fe20000010000 */
[----:B--2---:R-:W-:-:S02]  /*8d50*/  F2FP.F16.F32.PACK_AB R205, R168, R205 ;  /* 0x000000cda8cd723e */ /* 0x004fc400000000ff */
[----:B------:R-:W-:Y:S01]  /*8d60*/  FADD.FTZ R160, R168, R157 ;  /* 0x0000009da8a07221 */ /* 0x000fe20000010000 */
[C---:B------:R-:W-:Y:S01]  /*8d70*/  FADD.FTZ R159, R185.reuse, R166 ;  /* 0x000000a6b99f7221 */ /* 0x040fe20000010000 */
[----:B------:R-:W-:Y:S01]  /*8d80*/  F2FP.F16.F32.PACK_AB R206, R185, R206 ;  /* 0x000000ceb9ce723e */ /* 0x000fe200000000ff */
[----:B------:R-:W0:Y:S01]  /*8d90*/  MUFU.EX2 R203, R203 ;  /* 0x000000cb00cb7308 */ /* 0x000e220000000800 */
[----:B-1----:R-:W-:Y:S01]  /*8da0*/  FADD.FTZ R157, R207, R160 ;  /* 0x000000a0cf9d7221 */ /* 0x002fe20000010000 */
[----:B------:R-:W-:Y:S01]  /*8db0*/  FADD.FTZ R166, R200, R159 ;  /* 0x0000009fc8a67221 */ /* 0x000fe20000010000 */
[C---:B---3--:R-:W-:Y:S02]  /*8dc0*/  F2FP.F16.F32.PACK_AB R207, R172.reuse, R207 ;  /* 0x000000cfaccf723e */ /* 0x048fe400000000ff */
[----:B------:R-:W-:Y:S01]  /*8dd0*/  FADD.FTZ R164, R172, R157 ;  /* 0x0000009daca47221 */ /* 0x000fe20000010000 */
[C---:B------:R-:W-:Y:S01]  /*8de0*/  FADD.FTZ R159, R169.reuse, R166 ;  /* 0x000000a6a99f7221 */ /* 0x040fe20000010000 */
[----:B------:R-:W-:Y:S01]  /*8df0*/  F2FP.F16.F32.PACK_AB R200, R169, R200 ;  /* 0x000000c8a9c8723e */ /* 0x000fe200000000ff */
[----:B------:R-:W1:Y:S01]  /*8e00*/  MUFU.EX2 R162, R175 ;  /* 0x000000af00a27308 */ /* 0x000e620000000800 */
[----:B----4-:R-:W-:Y:S01]  /*8e10*/  FADD.FTZ R157, R201, R164 ;  /* 0x000000a4c99d7221 */ /* 0x010fe20000010000 */
[----:B------:R-:W-:Y:S01]  /*8e20*/  FADD.FTZ R166, R202, R159 ;  /* 0x0000009fcaa67221 */ /* 0x000fe20000010000 */
[----:B-----5:R-:W-:-:S02]  /*8e30*/  F2FP.F16.F32.PACK_AB R201, R170, R201 ;  /* 0x000000c9aac9723e */ /* 0x020fc400000000ff */
[----:B------:R-:W-:Y:S01]  /*8e40*/  FADD.FTZ R164, R170, R157 ;  /* 0x0000009daaa47221 */ /* 0x000fe20000010000 */
[C---:B------:R-:W-:Y:S01]  /*8e50*/  FADD.FTZ R159, R173.reuse, R166 ;  /* 0x000000a6ad9f7221 */ /* 0x040fe20000010000 */
[----:B------:R-:W-:Y:S01]  /*8e60*/  F2FP.F16.F32.PACK_AB R202, R173, R202 ;  /* 0x000000caadca723e */ /* 0x000fe200000000ff */
[----:B------:R-:W2:Y:S01]  /*8e70*/  MUFU.EX2 R15, R163 ;  /* 0x000000a3000f7308 */ /* 0x000ea20000000800 */
[----:B0-----:R-:W-:-:S07]  /*8e80*/  FADD.FTZ R157, R203, R164 ;  /* 0x000000a4cb9d7221 */ /* 0x001fce0000010000 */
[----:B------:R-:W0:Y:S01]  /*8e90*/  MUFU.EX2 R199, R199 ;  /* 0x000000c700c77308 */ /* 0x000e220000000800 */
[C---:B-1----:R-:W-:Y:S01]  /*8ea0*/  FADD.FTZ R157, R162.reuse, R157 ;  /* 0x0000009da29d7221 */ /* 0x042fe20000010000 */
[----:B------:R-:W-:-:S03]  /*8eb0*/  F2FP.F16.F32.PACK_AB R203, R162, R203 ;  /* 0x000000cba2cb723e */ /* 0x000fc600000000ff */
[----:B------:R-:W-:-:S03]  /*8ec0*/  FADD.FTZ R162, R14, R157 ;  /* 0x0000009d0ea27221 */ /* 0x000fc60000010000 */
[----:B------:R-:W1:Y:S01]  /*8ed0*/  MUFU.EX2 R160, R167 ;  /* 0x000000a700a07308 */ /* 0x000e620000000800 */
[C---:B--2---:R-:W-:Y:S01]  /*8ee0*/  FADD.FTZ R162, R15.reuse, R162 ;  /* 0x000000a20fa27221 */ /* 0x044fe20000010000 */
[----:B------:R-:W-:-:S06]  /*8ef0*/  F2FP.F16.F32.PACK_AB R197, R15, R14 ;  /* 0x0000000e0fc5723e */ /* 0x000fcc00000000ff */
[----:B------:R2:W3:Y:S01]  /*8f00*/  MUFU.EX2 R168, R154 ;  /* 0x0000009a00a87308 */ /* 0x0004e20000000800 */
[----:B0-----:R-:W-:Y:S01]  /*8f10*/  FADD.FTZ R15, R199, R162 ;  /* 0x000000a2c70f7221 */ /* 0x001fe20000010000 */
[----:B------:R-:W-:Y:S02]  /*8f20*/  WARPGROUP.DEPBAR.LE gsb0, 0x0 ;  /* 0x00008000000079c5 */ /* 0x000fe40000010000 */
[----:B------:R-:W-:Y:S01]  /*8f30*/  @!P1 SYNCS.ARRIVE.TRANS64.RED.A1T0 RZ, [UR61], RZ ;  /* 0x000000ffffff99a7 */ /* 0x000fe2000810043d */
[----:B------:R-:W-:Y:S02]  /*8f40*/  F2FP.F16.F32.PACK_AB R192, R152, R21 ;  /* 0x0000001598c0723e */ /* 0x000fe400000000ff */
[----:B------:R-:W-:Y:S01]  /*8f50*/  F2FP.F16.F32.PACK_AB R194, R20, R153 ;  /* 0x0000009914c2723e */ /* 0x000fe200000000ff */
[----:B------:R0:W4:Y:S01]  /*8f60*/  MUFU.EX2 R193, R155 ;  /* 0x0000009b00c17308 */ /* 0x0001220000000800 */
[----:B--2---:R-:W-:Y:S01]  /*8f70*/  FADD.FTZ R154, R196, R159 ;  /* 0x0000009fc49a7221 */ /* 0x004fe20000010000 */
[C---:B-1----:R-:W-:Y:S01]  /*8f80*/  FADD.FTZ R15, R160.reuse, R15 ;  /* 0x0000000fa00f7221 */ /* 0x042fe20000010000 */
[C---:B------:R-:W-:Y:S01]  /*8f90*/  F2FP.F16.F32.PACK_AB R196, R181.reuse, R196 ;  /* 0x000000c4b5c4723e */ /* 0x040fe200000000ff */
[----:B------:R-:W-:Y:S01]  /*8fa0*/  @!P1 SYNCS.ARRIVE.TRANS64.RED.A1T0 RZ, [UR4], RZ ;  /* 0x000000ffffff99a7 */ /* 0x000fe20008100404 */
[----:B------:R-:W-:Y:S01]  /*8fb0*/  FADD.FTZ R157, R181, R154 ;  /* 0x0000009ab59d7221 */ /* 0x000fe20000010000 */
[----:B------:R-:W-:Y:S01]  /*8fc0*/  UIADD3 UR4, UR10, -0x1, URZ ;  /* 0xffffffff0a047890 */ /* 0x000fe2000fffe03f */
[----:B------:R-:W-:Y:S01]  /*8fd0*/  F2FP.F16.F32.PACK_AB R199, R160, R199 ;  /* 0x000000c7a0c7723e */ /* 0x000fe200000000ff */
[----:B------:R-:W1:Y:S01]  /*8fe0*/  MUFU.EX2 R158, R158 ;  /* 0x0000009e009e7308 */ /* 0x000e620000000800 */
[----:B------:R-:W-:Y:S01]  /*8ff0*/  FADD.FTZ R154, R198, R157 ;  /* 0x0000009dc69a7221 */ /* 0x000fe20000010000 */
[----:B---3--:R-:W-:Y:S01]  /*9000*/  FADD.FTZ R15, R168, R15 ;  /* 0x0000000fa80f7221 */ /* 0x008fe20000010000 */
[----:B------:R-:W-:Y:S01]  /*9010*/  F2FP.F16.F32.PACK_AB R198, R161, R198 ;  /* 0x000000c6a1c6723e */ /* 0x000fe200000000ff */
[----:B------:R-:W-:-:S02]  /*9020*/  IMAD.U32 R233, RZ, RZ, UR4 ;  /* 0x00000004ffe97e24 */ /* 0x000fc4000f8e00ff */
[----:B------:R-:W-:Y:S02]  /*9030*/  FADD.FTZ R154, R161, R154 ;  /* 0x0000009aa19a7221 */ /* 0x000fe40000010000 */
[----:B------:R-:W2:Y:S02]  /*9040*/  MUFU.EX2 R195, R156 ;  /* 0x0000009c00c37308 */ /* 0x000ea40000000800 */
[----:B0-----:R-:W-:Y:S01]  /*9050*/  FADD.FTZ R155, R21, R154 ;  /* 0x0000009a159b7221 */ /* 0x001fe20000010000 */
[C---:B----4-:R-:W-:Y:S01]  /*9060*/  FADD.FTZ R15, R193.reuse, R15 ;  /* 0x0000000fc10f7221 */ /* 0x050fe20000010000 */
[----:B------:R-:W-:Y:S02]  /*9070*/  F2FP.F16.F32.PACK_AB R193, R193, R168 ;  /* 0x000000a8c1c1723e */ /* 0x000fe400000000ff */
[----:B------:R-:W-:-:S04]  /*9080*/  FADD.FTZ R14, R152, R155 ;  /* 0x0000009b980e7221 */ /* 0x000fc80000010000 */
[----:B------:R-:W-:Y:S01]  /*9090*/  FADD.FTZ R21, R153, R14 ;  /* 0x0000000e99157221 */ /* 0x000fe20000010000 */
[----:B-1----:R-:W-:-:S03]  /*90a0*/  FADD.FTZ R14, R158, R15 ;  /* 0x0000000f9e0e7221 */ /* 0x002fc60000010000 */
[----:B------:R-:W-:Y:S01]  /*90b0*/  FADD.FTZ R15, R20, R21 ;  /* 0x00000015140f7221 */ /* 0x000fe20000010000 */
[----:B------:R-:W-:Y:S02]  /*90c0*/  IMAD.MOV.U32 R20, RZ, RZ, R3 ;  /* 0x000000ffff147224 */ /* 0x000fe400078e0003 */
[----:B------:R-:W-:Y:S02]  /*90d0*/  IMAD.MOV.U32 R21, RZ, RZ, R4 ;  /* 0x000000ffff157224 */ /* 0x000fe400078e0004 */
[C---:B--2---:R-:W-:Y:S01]  /*90e0*/  FADD.FTZ R14, R195.reuse, R14 ;  /* 0x0000000ec30e7221 */ /* 0x044fe20000010000 */
[----:B------:R-:W-:Y:S01]  /*90f0*/  F2FP.F16.F32.PACK_AB R195, R195, R158 ;  /* 0x0000009ec3c3723e */ /* 0x000fe200000000ff */
[----:B------:R-:W-:Y:S06]  /*9100*/  @P2 BRA `(.L_x_407) ;  /* 0xffffffc400942947 */ /* 0x000fec000383ffff */
.L_x_398:
        /* <DEDUP_REMOVED lines=131> */
.L_x_408:
[----:B------:R-:W-:Y:S01]  /*9940*/  IMAD R11, R16, 0x8, R5 ;  /* 0x00000008100b7824 */ /* 0x000fe200078e0205 */
[----:B------:R-:W-:-:S04]  /*9950*/  SHF.L.U32 R0, R17, 0x1f, RZ ;  /* 0x0000001f11007819 */ /* 0x000fc800000006ff */
[----:B------:R0:W1:Y:S01]  /*9960*/  SYNCS.PHASECHK.TRANS64.TRYWAIT P2, [R11+URZ+0x38850], R0 ;  /* 0x038850000b0075a7 */ /* 0x000062000804017f */
[----:B------:R-:W-:Y:S05]  /*9970*/  @!P0 BRA `(.L_x_409) ;  /* 0x0000000000048947 */ /* 0x000fea0003800000 */
[----:B------:R-:W-:Y:S01]  /*9980*/  BPT.TRAP 0x1 ;  /* 0x000000040000795c */ /* 0x000fe20000300000 */
.L_x_409:
[----:B-1----:R-:W-:Y:S05]  /*9990*/  @P2 BRA `(.L_x_410) ;  /* 0x0000000000082947 */ /* 0x002fea0003800000 */
[----:B------:R-:W1:Y:S02]  /*99a0*/  SYNCS.PHASECHK.TRANS64.TRYWAIT P0, [R11+URZ+0x38850], R0 ;  /* 0x038850000b0075a7 */ /* 0x000e64000800017f */
[----:B-1----:R-:W-:Y:S05]  /*99b0*/  @!P0 BRA `(.L_x_411) ;  /* 0x000000ac00188947 */ /* 0x002fea0003800000 */
.L_x_410:
[----:B------:R-:W-:Y:S05]  /*99c0*/  WARPSYNC.ALL ;  /* 0x0000000000007948 */ /* 0x000fea0003800000 */
[----:B------:R-:W-:Y:S01]  /*99d0*/  VIADD R5, R5, 0x400 ;  /* 0x0000040005057836 */ /* 0x000fe20000000000 */
[----:B------:R-:W-:Y:S01]  /*99e0*/  WARPGROUP.ARRIVE ;  /* 0x00000000000079c5 */ /* 0x000fe20000000000 */
[----:B------:R-:W-:Y:S01]  /*99f0*/  IMAD.MOV.U32 R7, RZ, RZ, 0x40000040 ;  /* 0x40000040ff077424 */ /* 0x000fe200078e00ff */
[----:B01----:R-:W0:Y:S01]  /*9a00*/  SHFL.BFLY PT, R0, R15, 0x2, 0x1f ;  /* 0x0c401f000f007f89 */ /* 0x003e2200000e0000 */
[----:B------:R-:W-:Y:S01]  /*9a10*/  IMAD.MOV.U32 R9, RZ, RZ, 0x40000040 ;  /* 0x40000040ff097424 */ /* 0x000fe200078e00ff */
[----:B------:R-:W-:Y:S01]  /*9a20*/  SHF.R.U32.HI R5, RZ, 0x4, R5 ;  /* 0x00000004ff057819 */ /* 0x000fe20000011605 */
[----:B------:R-:W-:Y:S01]  /*9a30*/  @!P1 VIADD R11, R11, 0x38860 ;  /* 0x000388600b0b9836 */ /* 0x000fe20000000000 */
[----:B------:R-:W-:Y:S01]  /*9a40*/  R2UR UR7, R7 ;  /* 0x00000000070772ca */ /* 0x000fe200000e0000 */
[----:B------:R-:W-:Y:S01]  /*9a50*/  IMAD.MOV.U32 R7, RZ, RZ, 0x40000040 ;  /* 0x40000040ff077424 */ /* 0x000fe200078e00ff */
[----:B------:R-:W-:Y:S01]  /*9a60*/  LOP3.LUT R5, R5, 0x3fff, RZ, 0xc0, !PT ;  /* 0x00003fff05057812 */ /* 0x000fe200078ec0ff */
[----:B------:R-:W-:Y:S01]  /*9a70*/  IMAD.U32 R13, RZ, RZ, UR5 ;  /* 0x00000005ff0d7e24 */ /* 0x000fe2000f8e00ff */
[----:B------:R-:W-:Y:S01]  /*9a80*/  @!P1 PRMT R11, RZ, 0x654, R11 ;  /* 0x00000654ff0b9816 */ /* 0x000fe2000000000b */
[----:B------:R-:W-:Y:S01]  /*9a90*/  VIADD R219, R219, 0x1 ;  /* 0x00000001dbdb7836 */ /* 0x000fe20000000000 */
[----:B------:R-:W-:-:S05]  /*9aa0*/  LOP3.LUT R5, R5, 0x2800000, RZ, 0xfc, !PT ;  /* 0x0280000005057812 */ /* 0x000fca00078efcff */
[C---:B------:R-:W-:Y:S02]  /*9ab0*/  IMAD R6, R16.reuse, 0xa00, R5 ;  /* 0x00000a0010067824 */ /* 0x040fe400078e0205 */
[----:B------:R-:W1:Y:S01]  /*9ac0*/  SHFL.BFLY PT, R5, R14, 0x2, 0x1f ;  /* 0x0c401f000e057f89 */ /* 0x000e6200000e0000 */
[----:B------:R-:W-:Y:S02]  /*9ad0*/  VIADD R16, R16, 0x1 ;  /* 0x0000000110107836 */ /* 0x000fe40000000000 */
[C---:B------:R-:W-:Y:S01]  /*9ae0*/  R2UR UR6, R6.reuse ;  /* 0x00000000060672ca */ /* 0x040fe200000e0000 */
[----:B------:R-:W-:Y:S02]  /*9af0*/  VIADD R8, R6, 0x80 ;  /* 0x0000008006087836 */ /* 0x000fe40000000000 */
[----:B------:R-:W-:Y:S01]  /*9b00*/  ISETP.NE.AND P2, PT, R16, 0x2, PT ;  /* 0x000000021000780c */ /* 0x000fe20003f45270 */
[----:B0-----:R-:W-:-:S03]  /*9b10*/  FADD.FTZ R0, R0, R15 ;  /* 0x0000000f00007221 */ /* 0x001fc60000010000 */
[----:B------:R-:W-:-:S06]  /*9b20*/  SEL R16, R16, RZ, P2 ;  /* 0x000000ff10107207 */ /* 0x000fcc0001000000 */
[----:B------:R-:W-:Y:S01]  /*9b30*/  HGMMA.64x256x16.F32 R24, R208, gdesc[UR4].tnspB, R24, gsb0 ;  /* 0x43e00004d0187df0 */ /* 0x000fe20008000818 */
[----:B------:R-:W-:Y:S01]  /*9b40*/  R2UR UR6, R8 ;  /* 0x00000000080672ca */ /* 0x000fe200000e0000 */
[----:B------:R-:W-:Y:S01]  /*9b50*/  VIADD R8, R6, 0x100 ;  /* 0x0000010006087836 */ /* 0x000fe20000000000 */
[----:B------:R-:W-:Y:S01]  /*9b60*/  R2UR UR7, R9 ;  /* 0x00000000090772ca */ /* 0x000fe200000e0000 */
[----:B------:R-:W-:Y:S02]  /*9b70*/  IMAD.MOV.U32 R9, RZ, RZ, 0x40000040 ;  /* 0x40000040ff097424 */ /* 0x000fe400078e00ff */
[----:B-1----:R-:W-:Y:S02]  /*9b80*/  FADD.FTZ R2, R5, R14 ;  /* 0x0000000e05027221 */ /* 0x002fe40000010000 */
[----:B------:R-:W0:Y:S02]  /*9b90*/  SHFL.BFLY PT, R5, R0, 0x1, 0x1f ;  /* 0x0c201f0000057f89 */ /* 0x000e2400000e0000 */
[----:B0-----:R-:W-:Y:S01]  /*9ba0*/  FADD.FTZ R10, R0, R5 ;  /* 0x00000005000a7221 */ /* 0x001fe20000010000 */
[----:B------:R-:W-:Y:S01]  /*9bb0*/  IMAD.MOV.U32 R5, RZ, RZ, RZ ;  /* 0x000000ffff057224 */ /* 0x000fe200078e00ff */
[----:B------:R-:W-:-:S03]  /*9bc0*/  SEL R0, RZ, 0x1, P2 ;  /* 0x00000001ff007807 */ /* 0x000fc60001000000 */
[----:B------:R-:W-:Y:S02]  /*9bd0*/  FSETP.NE.FTZ.AND P0, PT, R10, RZ, PT ;  /* 0x000000ff0a00720b */ /* 0x000fe40003f15000 */
[----:B------:R-:W-:Y:S01]  /*9be0*/  LOP3.LUT R17, R17, R0, RZ, 0x3c, !PT ;  /* 0x0000000011117212 */ /* 0x000fe200078e3cff */
[----:B------:R-:W-:Y:S01]  /*9bf0*/  IMAD.MOV.U32 R0, RZ, RZ, -0x800000 ;  /* 0xff800000ff007424 */ /* 0x000fe200078e00ff */
[----:B------:R-:W-:Y:S02]  /*9c00*/  WARPGROUP.DEPBAR.LE gsb0, 0x0 ;  /* 0x00008000000079c5 */ /* 0x000fe40000010000 */
[----:B------:R-:W-:-:S07]  /*9c10*/  WARPGROUP.ARRIVE ;  /* 0x00000000000079c5 */ /* 0x000fce0000000000 */
[----:B------:R-:W-:Y:S01]  /*9c20*/  HGMMA.64x256x16.F32 R24, R204, gdesc[UR4].tnspB, R24, gsb0 ;  /* 0x43e00004cc187df0 */ /* 0x000fe20008000818 */
[----:B------:R-:W-:Y:S01]  /*9c30*/  R2UR UR6, R8 ;  /* 0x00000000080672ca */ /* 0x000fe200000e0000 */
[C---:B------:R-:W-:Y:S01]  /*9c40*/  VIADD R8, R6.reuse, 0x180 ;  /* 0x0000018006087836 */ /* 0x040fe20000000000 */
[----:B------:R-:W-:Y:S01]  /*9c50*/  R2UR UR7, R9 ;  /* 0x00000000090772ca */ /* 0x000fe200000e0000 */
[----:B------:R-:W-:Y:S02]  /*9c60*/  IMAD.MOV.U32 R9, RZ, RZ, 0x40000040 ;  /* 0x40000040ff097424 */ /* 0x000fe400078e00ff */
[----:B------:R-:W-:Y:S01]  /*9c70*/  VIADD R6, R6, 0x200 ;  /* 0x0000020006067836 */ /* 0x000fe20000000000 */
[----:B------:R-:W-:Y:S02]  /*9c80*/  WARPGROUP.DEPBAR.LE gsb0, 0x0 ;  /* 0x00008000000079c5 */ /* 0x000fe40000010000 */
[----:B------:R-:W-:-:S15]  /*9c90*/  WARPGROUP.ARRIVE ;  /* 0x00000000000079c5 */ /* 0x000fde0000000000 */
[----:B------:R-:W-:-:S04]  /*9ca0*/  NOP ;  /* 0x0000000000007918 */ /* 0x000fc80000000000 */
[----:B------:R-:W-:Y:S01]  /*9cb0*/  HGMMA.64x256x16.F32 R24, R200, gdesc[UR4].tnspB, R24, gsb0 ;  /* 0x43e00004c8187df0 */ /* 0x000fe20008000818 */
[----:B------:R-:W-:Y:S02]  /*9cc0*/  R2UR UR6, R8 ;  /* 0x00000000080672ca */ /* 0x000fe400000e0000 */
[----:B------:R-:W-:Y:S01]  /*9cd0*/  R2UR UR7, R9 ;  /* 0x00000000090772ca */ /* 0x000fe200000e0000 */
[----:B------:R-:W0:Y:S02]  /*9ce0*/  @P0 MUFU.LG2 R8, R10 ;  /* 0x0000000a00080308 */ /* 0x000e240000000c00 */
[----:B0-----:R-:W-:Y:S01]  /*9cf0*/  @P0 FMUL.FTZ R8, R8, 0.69314718246459960938 ;  /* 0x3f31721808080820 */ /* 0x001fe20000410000 */
[----:B------:R-:W-:Y:S02]  /*9d00*/  WARPGROUP.DEPBAR.LE gsb0, 0x0 ;  /* 0x00008000000079c5 */ /* 0x000fe40000010000 */
[----:B------:R-:W-:-:S15]  /*9d10*/  WARPGROUP.ARRIVE ;  /* 0x00000000000079c5 */ /* 0x000fde0000000000 */
[----:B------:R-:W-:-:S04]  /*9d20*/  NOP ;  /* 0x0000000000007918 */ /* 0x000fc80000000000 */
[----:B------:R-:W-:Y:S01]  /*9d30*/  HGMMA.64x256x16.F32 R24, R196, gdesc[UR4].tnspB, R24, gsb0 ;  /* 0x43e00004c4187df0 */ /* 0x000fe20008000818 */
[----:B------:R-:W-:Y:S01]  /*9d40*/  R2UR UR6, R6 ;  /* 0x00000000060672ca */ /* 0x000fe200000e0000 */
[----:B------:R-:W-:Y:S01]  /*9d50*/  IMAD.MOV.U32 R6, RZ, RZ, RZ ;  /* 0x000000ffff067224 */ /* 0x000fe200078e00ff */
[----:B------:R-:W-:Y:S02]  /*9d60*/  R2UR UR7, R7 ;  /* 0x00000000070772ca */ /* 0x000fe400000e0000 */
[----:B------:R-:W0:Y:S03]  /*9d70*/  SHFL.BFLY PT, R7, R2, 0x1, 0x1f ;  /* 0x0c201f0002077f89 */ /* 0x000e2600000e0000 */
[----:B------:R-:W-:Y:S01]  /*9d80*/  @P0 MUFU.RCP R6, R10 ;  /* 0x0000000a00060308 */ /* 0x000fe20000001000 */
[----:B0-----:R-:W-:Y:S01]  /*9d90*/  FADD.FTZ R12, R2, R7 ;  /* 0x00000007020c7221 */ /* 0x001fe20000010000 */
[----:B------:R-:W-:-:S02]  /*9da0*/  IMAD.U32 R7, RZ, RZ, UR5 ;  /* 0x00000005ff077e24 */ /* 0x000fc4000f8e00ff */
[----:B------:R-:W-:Y:S02]  /*9db0*/  IMAD.MOV.U32 R2, RZ, RZ, -0x800000 ;  /* 0xff800000ff027424 */ /* 0x000fe400078e00ff */
[----:B------:R-:W-:Y:S01]  /*9dc0*/  FSETP.NE.FTZ.AND P3, PT, R12, RZ, PT ;  /* 0x000000ff0c00720b */ /* 0x000fe20003f75000 */
[----:B------:R-:W-:-:S04]  /*9dd0*/  @P0 FMUL.FTZ R7, R7, 0.69314718246459960938 ;  /* 0x3f31721807070820 */ /* 0x000fc80000410000 */
[----:B------:R-:W-:Y:S01]  /*9de0*/  @P0 FFMA.FTZ R0, R7, R4, R8 ;  /* 0x0000000407000223 */ /* 0x000fe20000010008 */
[----:B------:R-:W-:-:S07]  /*9df0*/  PLOP3.LUT P0, PT, PT, PT, PT, 0x8, 0x0 ;  /* 0x000000000000781c */ /* 0x000fce0003f0e170 */
[----:B------:R-:W0:Y:S01]  /*9e00*/  @P3 MUFU.LG2 R9, R12 ;  /* 0x0000000c00093308 */ /* 0x000e220000000c00 */
[----:B------:R-:W-:-:S07]  /*9e10*/  @P3 FMUL.FTZ R13, R13, 0.69314718246459960938 ;  /* 0x3f3172180d0d3820 */ /* 0x000fce0000410000 */
[----:B------:R-:W1:Y:S01]  /*9e20*/  @P3 MUFU.RCP R5, R12 ;  /* 0x0000000c00053308 */ /* 0x000e620000001000 */
[----:B0-----:R-:W-:-:S04]  /*9e30*/  @P3 FMUL.FTZ R10, R9, 0.69314718246459960938 ;  /* 0x3f317218090a3820 */ /* 0x001fc80000410000 */
[----:B------:R-:W-:Y:S01]  /*9e40*/  @P3 FFMA.FTZ R2, R13, R3, R10 ;  /* 0x000000030d023223 */ /* 0x000fe2000001000a */
[----:B------:R-:W-:Y:S02]  /*9e50*/  WARPGROUP.DEPBAR.LE gsb0, 0x0 ;  /* 0x00008000000079c5 */ /* 0x000fe40000010000 */
[----:B------:R-:W-:-:S06]  /*9e60*/  WARPGROUP.ARRIVE ;  /* 0x00000000000079c5 */ /* 0x000fcc0000000000 */
[----:B------:R-:W-:Y:S03]  /*9e70*/  HGMMA.64x256x16.F32 R24, R192, gdesc[UR4].tnspB, R24, gsb0 ;  /* 0x43e00004c0187df0 */ /* 0x000fe60008000818 */
[----:B------:R-:W-:Y:S02]  /*9e80*/  WARPGROUP.DEPBAR.LE gsb0, 0x0 ;  /* 0x00008000000079c5 */ /* 0x000fe40000010000 */
[----:B------:R0:W-:Y:S01]  /*9e90*/  @!P1 SYNCS.ARRIVE.TRANS64.RED.A1T0 RZ, [R11+URZ], RZ ;  /* 0x000000ff0bff99a7 */ /* 0x0001e2000810043f */
[-C--:B-1----:R-:W-:Y:S01]  /*9ea0*/  FMUL.FTZ R3, R83, R5.reuse ;  /* 0x0000000553037220 */ /* 0x082fe20000410000 */
        /* <DEDUP_REMOVED lines=126> */
[----:B0-----:R-:W-:-:S07]  /*a690*/  FMUL.FTZ R151, R151, R5 ;  /* 0x0000000597977220 */ /* 0x001fce0000410000 */
.L_x_390:
[----:B------:R-:W0:Y:S01]  /*a6a0*/  S2R R5, SR_CgaCtaId ;  /* 0x0000000000057919 */ /* 0x000e220000008800 */
[----:B------:R-:W-:Y:S01]  /*a6b0*/  MOV R170, 0x400 ;  /* 0x0000040000aa7802 */ /* 0x000fe20000000f00 */
[----:B------:R-:W-:Y:S01]  /*a6c0*/  BSSY B0, `(.L_x_412) ;  /* 0x00002fa000007945 */ /* 0x000fe20003800000 */
[----:B------:R-:W-:Y:S02]  /*a6d0*/  BAR.SYNC.DEFER_BLOCKING 0x5, 0x180 ;  /* 0x0146000000007b1d */ /* 0x000fe40000010000 */
[----:B0-----:R-:W-:-:S05]  /*a6e0*/  LEA R170, R5, R170, 0x18 ;  /* 0x000000aa05aa7211 */ /* 0x001fca00078ec0ff */
[----:B------:R-:W0:Y:S02]  /*a6f0*/  LDS.128 R4, [R170+0x388d0] ;  /* 0x0388d000aa047984 */ /* 0x000e240000000c00 */
[----:B0-----:R-:W-:Y:S02]  /*a700*/  R2UR UR6, R5 ;  /* 0x00000000050672ca */ /* 0x001fe400000e0000 */
[----:B------:R-:W-:Y:S01]  /*a710*/  R2UR UR5, R6 ;  /* 0x00000000060572ca */ /* 0x000fe200000e0000 */
[----:B------:R-:W-:Y:S06]  /*a720*/  BAR.ARV 0x4, 0x180 ;  /* 0x0106000000007b1d */ /* 0x000fec0000002000 */
[----:B------:R-:W-:Y:S08]  /*a730*/  @P0 BRA `(.L_x_413) ;  /* 0x0000002000180947 */ /* 0x000ff00003800000 */
[----:B------:R-:W0:Y:S01]  /*a740*/  S2R R9, SR_SWINHI ;  /* 0x0000000000097919 */ /* 0x000e220000002f00 */
[----:B------:R-:W-:Y:S01]  /*a750*/  F2FP.F16.F32.PACK_AB R24, R25, R24 ;  /* 0x000000181918723e */ /* 0x000fe200000000ff */
[----:B------:R-:W-:Y:S01]  /*a760*/  ULDC.64 UR8, c[0x0][0xc00] ;  /* 0x0003000000087ab9 */ /* 0x000fe20000000a00 */
[----:B------:R-:W-:Y:S01]  /*a770*/  F2FP.F16.F32.PACK_AB R25, R10, R26 ;  /* 0x0000001a0a19723e */ /* 0x000fe200000000ff */
[----:B------:R-:W-:Y:S01]  /*a780*/  UISETP.NE.U32.AND UP0, UPT, UR8, URZ, UPT ;  /* 0x0000003f0800728c */ /* 0x000fe2000bf05070 */
[----:B------:R-:W-:Y:S01]  /*a790*/  F2FP.F16.F32.PACK_AB R32, R33, R32 ;  /* 0x000000202120723e */ /* 0x000fe200000000ff */
[----:B------:R-:W-:Y:S01]  /*a7a0*/  ULDC.64 UR10, c[0x0][0x208] ;  /* 0x00008200000a7ab9 */ /* 0x000fe20000000a00 */
[----:B------:R-:W-:Y:S01]  /*a7b0*/  F2FP.F16.F32.PACK_AB R26, R29, R28 ;  /* 0x0000001c1d1a723e */ /* 0x000fe200000000ff */
[----:B------:R-:W-:Y:S01]  /*a7c0*/  UISETP.NE.AND.EX UP0, UPT, UR9, URZ, UPT, UP0 ;  /* 0x0000003f0900728c */ /* 0x000fe2000bf05300 */
[----:B------:R-:W-:Y:S02]  /*a7d0*/  F2FP.F16.F32.PACK_AB R27, R8, R27 ;  /* 0x0000001b081b723e */ /* 0x000fe400000000ff */
[----:B------:R-:W-:Y:S01]  /*a7e0*/  F2FP.F16.F32.PACK_AB R33, R162, R34 ;  /* 0x00000022a221723e */ /* 0x000fe200000000ff */
[----:B------:R-:W-:Y:S01]  /*a7f0*/  ULDC.64 UR8, c[0x0][0xc00] ;  /* 0x0003000000087ab9 */ /* 0x000fe20000000a00 */
[----:B------:R-:W-:-:S02]  /*a800*/  F2FP.F16.F32.PACK_AB R40, R41, R40 ;  /* 0x000000282928723e */ /* 0x000fc400000000ff */
[----:B------:R-:W-:Y:S02]  /*a810*/  F2FP.F16.F32.PACK_AB R34, R37, R36 ;  /* 0x000000242522723e */ /* 0x000fe400000000ff */
[----:B------:R-:W-:Y:S02]  /*a820*/  F2FP.F16.F32.PACK_AB R35, R161, R35 ;  /* 0x00000023a123723e */ /* 0x000fe400000000ff */
[----:B------:R-:W-:Y:S02]  /*a830*/  F2FP.F16.F32.PACK_AB R41, R160, R42 ;  /* 0x0000002aa029723e */ /* 0x000fe400000000ff */
[----:B------:R-:W-:Y:S02]  /*a840*/  F2FP.F16.F32.PACK_AB R48, R49, R48 ;  /* 0x000000303130723e */ /* 0x000fe400000000ff */
[----:B------:R-:W-:Y:S02]  /*a850*/  F2FP.F16.F32.PACK_AB R42, R45, R44 ;  /* 0x0000002c2d2a723e */ /* 0x000fe400000000ff */
[----:B------:R-:W-:-:S02]  /*a860*/  F2FP.F16.F32.PACK_AB R43, R159, R43 ;  /* 0x0000002b9f2b723e */ /* 0x000fc400000000ff */
[----:B------:R-:W-:Y:S02]  /*a870*/  F2FP.F16.F32.PACK_AB R49, R158, R50 ;  /* 0x000000329e31723e */ /* 0x000fe400000000ff */
[----:B------:R-:W-:Y:S02]  /*a880*/  F2FP.F16.F32.PACK_AB R56, R57, R56 ;  /* 0x000000383938723e */ /* 0x000fe400000000ff */
[----:B------:R-:W-:Y:S02]  /*a890*/  F2FP.F16.F32.PACK_AB R50, R53, R52 ;  /* 0x000000343532723e */ /* 0x000fe400000000ff */
[----:B------:R-:W-:Y:S02]  /*a8a0*/  MOV R4, R170 ;  /* 0x000000aa00047202 */ /* 0x000fe40000000f00 */
[----:B0-----:R-:W-:Y:S02]  /*a8b0*/  MOV R5, R9 ;  /* 0x0000000900057202 */ /* 0x001fe40000000f00 */
[----:B------:R-:W-:-:S02]  /*a8c0*/  F2FP.F16.F32.PACK_AB R51, R157, R51 ;  /* 0x000000339d33723e */ /* 0x000fc400000000ff */
[----:B------:R-:W-:Y:S01]  /*a8d0*/  F2FP.F16.F32.PACK_AB R57, R156, R58 ;  /* 0x0000003a9c39723e */ /* 0x000fe200000000ff */
[----:B------:R-:W-:Y:S01]  /*a8e0*/  IMAD.WIDE R106, R225, 0x2, R4 ;  /* 0x00000002e16a7825 */ /* 0x000fe200078e0204 */
[----:B------:R-:W-:Y:S02]  /*a8f0*/  F2FP.F16.F32.PACK_AB R64, R65, R64 ;  /* 0x000000404140723e */ /* 0x000fe400000000ff */
[----:B------:R-:W-:Y:S02]  /*a900*/  F2FP.F16.F32.PACK_AB R58, R61, R60 ;  /* 0x0000003c3d3a723e */ /* 0x000fe400000000ff */
[C---:B------:R-:W-:Y:S02]  /*a910*/  IADD3 R173, P1, R106.reuse, 0x20, RZ ;  /* 0x000000206aad7810 */ /* 0x040fe40007f3e0ff */
[C---:B------:R-:W-:Y:S02]  /*a920*/  IADD3 R175, P0, R106.reuse, 0x40, RZ ;  /* 0x000000406aaf7810 */ /* 0x040fe40007f1e0ff */
[C---:B------:R-:W-:Y:S01]  /*a930*/  IADD3 R181, P6, R106.reuse, 0x4020, RZ ;  /* 0x000040206ab57810 */ /* 0x040fe20007fde0ff */
[--C-:B------:R-:W-:Y:S01]  /*a940*/  IMAD.X R13, RZ, RZ, R107.reuse, P1 ;  /* 0x000000ffff0d7224 */ /* 0x100fe200008e066b */
[C---:B------:R-:W-:Y:S01]  /*a950*/  IADD3 R177, P4, R106.reuse, 0x60, RZ ;  /* 0x000000606ab17810 */ /* 0x040fe20007f9e0ff */
[--C-:B------:R-:W-:Y:S01]  /*a960*/  IMAD.X R15, RZ, RZ, R107.reuse, P0 ;  /* 0x000000ffff0f7224 */ /* 0x100fe200000e066b */
[C---:B------:R-:W-:Y:S01]  /*a970*/  LOP3.LUT R9, R106.reuse, 0x380, RZ, 0xc0, !PT ;  /* 0x000003806a097812 */ /* 0x040fe200078ec0ff */
[--C-:B------:R-:W-:Y:S01]  /*a980*/  IMAD.X R39, RZ, RZ, R107.reuse, P6 ;  /* 0x000000ffff277224 */ /* 0x100fe200030e066b */
[C---:B------:R-:W-:Y:S01]  /*a990*/  IADD3 R179, P3, R106.reuse, 0x4000, RZ ;  /* 0x000040006ab37810 */ /* 0x040fe20007f7e0ff */
[----:B------:R-:W-:Y:S01]  /*a9a0*/  IMAD.X R21, RZ, RZ, R107, P4 ;  /* 0x000000ffff157224 */ /* 0x000fe200020e066b */
[----:B------:R-:W-:-:S02]  /*a9b0*/  IADD3 R183, P5, R106, 0x4040, RZ ;  /* 0x000040406ab77810 */ /* 0x000fc40007fbe0ff */
[C---:B------:R-:W-:Y:S01]  /*a9c0*/  IADD3 R185, P2, R106.reuse, 0x4060, RZ ;  /* 0x000040606ab97810 */ /* 0x040fe20007f5e0ff */
[--C-:B------:R-:W-:Y:S01]  /*a9d0*/  IMAD.X R31, RZ, RZ, R107.reuse, P3 ;  /* 0x000000ffff1f7224 */ /* 0x100fe200018e066b */
[C---:B------:R-:W-:Y:S01]  /*a9e0*/  IADD3 R187, P1, R106.reuse, 0x8000, RZ ;  /* 0x000080006abb7810 */ /* 0x040fe20007f3e0ff */
[--C-:B------:R-:W-:Y:S01]  /*a9f0*/  IMAD.X R47, RZ, RZ, R107.reuse, P5 ;  /* 0x000000ffff2f7224 */ /* 0x100fe200028e066b */
[----:B------:R-:W-:Y:S01]  /*aa00*/  LOP3.LUT R12, R173, 0x380, RZ, 0xc0, !PT ;  /* 0x00000380ad0c7812 */ /* 0x000fe200078ec0ff */
[--C-:B------:R-:W-:Y:S01]  /*aa10*/  IMAD.X R55, RZ, RZ, R107.reuse, P2 ;  /* 0x000000ffff377224 */ /* 0x100fe200010e066b */
[----:B------:R-:W-:Y:S01]  /*aa20*/  LOP3.LUT R14, R175, 0x380, RZ, 0xc0, !PT ;  /* 0x00000380af0e7812 */ /* 0x000fe200078ec0ff */
[----:B------:R-:W-:Y:S01]  /*aa30*/  IMAD.X R63, RZ, RZ, R107, P1 ;  /* 0x000000ffff3f7224 */ /* 0x000fe200008e066b */
[----:B------:R-:W-:Y:S02]  /*aa40*/  LOP3.LUT R20, R177, 0x380, RZ, 0xc0, !PT ;  /* 0x00000380b1147812 */ /* 0x000fe400078ec0ff */
[----:B------:R-:W-:-:S02]  /*aa50*/  IADD3 R195, P6, R106, 0xc000, RZ ;  /* 0x0000c0006ac37810 */ /* 0x000fc40007fde0ff */
[----:B------:R-:W-:Y:S02]  /*aa60*/  SHF.R.U64 R9, R9, 0x3, RZ ;  /* 0x0000000309097819 */ /* 0x000fe400000012ff */
[----:B------:R-:W-:Y:S01]  /*aa70*/  LOP3.LUT R30, R179, 0x380, RZ, 0xc0, !PT ;  /* 0x00000380b31e7812 */ /* 0x000fe200078ec0ff */
[--C-:B------:R-:W-:Y:S01]  /*aa80*/  IMAD.X R99, RZ, RZ, R107.reuse, P6 ;  /* 0x000000ffff637224 */ /* 0x100fe200030e066b */
[----:B------:R-:W-:Y:S02]  /*aa90*/  IADD3 R189, P0, R106, 0x8020, RZ ;  /* 0x000080206abd7810 */ /* 0x000fe40007f1e0ff */
[----:B------:R-:W-:Y:S02]  /*aaa0*/  SHF.R.U64 R12, R12, 0x3, RZ ;  /* 0x000000030c0c7819 */ /* 0x000fe400000012ff */
[----:B------:R-:W-:Y:S01]  /*aab0*/  LOP3.LUT R38, R181, 0x380, RZ, 0xc0, !PT ;  /* 0x00000380b5267812 */ /* 0x000fe200078ec0ff */
[----:B------:R-:W-:Y:S01]  /*aac0*/  IMAD.X R71, RZ, RZ, R107, P0 ;  /* 0x000000ffff477224 */ /* 0x000fe200000e066b */
[----:B------:R-:W-:-:S02]  /*aad0*/  IADD3 R191, P4, R106, 0x8040, RZ ;  /* 0x000080406abf7810 */ /* 0x000fc40007f9e0ff */
[----:B------:R-:W-:Y:S02]  /*aae0*/  SHF.R.U64 R14, R14, 0x3, RZ ;  /* 0x000000030e0e7819 */ /* 0x000fe400000012ff */
[----:B------:R-:W-:Y:S01]  /*aaf0*/  LOP3.LUT R46, R183, 0x380, RZ, 0xc0, !PT ;  /* 0x00000380b72e7812 */ /* 0x000fe200078ec0ff */
[--C-:B------:R-:W-:Y:S01]  /*ab00*/  IMAD.X R79, RZ, RZ, R107.reuse, P4 ;  /* 0x000000ffff4f7224 */ /* 0x100fe200020e066b */
[C---:B------:R-:W-:Y:S02]  /*ab10*/  IADD3 R193, P3, R106.reuse, 0x8060, RZ ;  /* 0x000080606ac17810 */ /* 0x040fe40007f7e0ff */
[C---:B------:R-:W-:Y:S02]  /*ab20*/  IADD3 R6, P5, R106.reuse, 0xc020, RZ ;  /* 0x0000c0206a067810 */ /* 0x040fe40007fbe0ff */
[C---:B------:R-:W-:Y:S01]  /*ab30*/  IADD3 R171, P2, R106.reuse, 0xc040, RZ ;  /* 0x0000c0406aab7810 */ /* 0x040fe20007f5e0ff */
[--C-:B------:R-:W-:Y:S01]  /*ab40*/  IMAD.X R95, RZ, RZ, R107.reuse, P3 ;  /* 0x000000ffff5f7224 */ /* 0x100fe200018e066b */
[----:B------:R-:W-:Y:S01]  /*ab50*/  IADD3 R172, P1, R106, 0xc060, RZ ;  /* 0x0000c0606aac7810 */ /* 0x000fe20007f3e0ff */
[----:B------:R-:W-:Y:S01]  /*ab60*/  IMAD.X R103, RZ, RZ, R107, P5 ;  /* 0x000000ffff677224 */ /* 0x000fe200028e066b */
[----:B------:R-:W-:-:S02]  /*ab70*/  SHF.R.U64 R20, R20, 0x3, RZ ;  /* 0x0000000314147819 */ /* 0x000fc400000012ff */
[----:B------:R-:W-:Y:S01]  /*ab80*/  LOP3.LUT R54, R185, 0x380, RZ, 0xc0, !PT ;  /* 0x00000380b9367812 */ /* 0x000fe200078ec0ff */
[--C-:B------:R-:W-:Y:S01]  /*ab90*/  IMAD.X R11, RZ, RZ, R107.reuse, P1 ;  /* 0x000000ffff0b7224 */ /* 0x100fe200008e066b */
[----:B------:R-:W-:Y:S01]  /*aba0*/  LOP3.LUT R106, R9, R106, RZ, 0x3c, !PT ;  /* 0x0000006a096a7212 */ /* 0x000fe200078e3cff */
[----:B------:R-:W-:Y:S01]  /*abb0*/  IMAD.X R9, RZ, RZ, R107, P2 ;  /* 0x000000ffff097224 */ /* 0x000fe200010e066b */
[----:B------:R-:W-:Y:S02]  /*abc0*/  SHF.R.U64 R30, R30, 0x3, RZ ;  /* 0x000000031e1e7819 */ /* 0x000fe400000012ff */
[----:B------:R-:W-:Y:S02]  /*abd0*/  LOP3.LUT R62, R187, 0x380, RZ, 0xc0, !PT ;  /* 0x00000380bb3e7812 */ /* 0x000fe400078ec0ff */
[----:B------:R-:W-:Y:S02]  /*abe0*/  LOP3.LUT R98, R195, 0x380, RZ, 0xc0, !PT ;  /* 0x00000380c3627812 */ /* 0x000fe400078ec0ff */
[----:B------:R-:W-:-:S02]  /*abf0*/  LOP3.LUT R12, R12, R173, RZ, 0x3c, !PT ;  /* 0x000000ad0c0c7212 */ /* 0x000fc400078e3cff */
[----:B------:R-:W-:Y:S02]  /*ac00*/  SHF.R.U64 R38, R38, 0x3, RZ ;  /* 0x0000000326267819 */ /* 0x000fe400000012ff */
[----:B------:R-:W-:Y:S02]  /*ac10*/  LOP3.LUT R70, R189, 0x380, RZ, 0xc0, !PT ;  /* 0x00000380bd467812 */ /* 0x000fe400078ec0ff */
[----:B------:R-:W-:Y:S02]  /*ac20*/  LOP3.LUT R14, R14, R175, RZ, 0x3c, !PT ;  /* 0x000000af0e0e7212 */ /* 0x000fe400078e3cff */
[----:B------:R-:W-:Y:S02]  /*ac30*/  SHF.R.U64 R46, R46, 0x3, RZ ;  /* 0x000000032e2e7819 */ /* 0x000fe400000012ff */
[----:B------:R-:W-:Y:S02]  /*ac40*/  LOP3.LUT R78, R191, 0x380, RZ, 0xc0, !PT ;  /* 0x00000380bf4e7812 */ /* 0x000fe400078ec0ff */
[----:B------:R-:W-:-:S02]  /*ac50*/  LOP3.LUT R20, R20, R177, RZ, 0x3c, !PT ;  /* 0x000000b114147212 */ /* 0x000fc400078e3cff */
[----:B------:R-:W-:Y:S02]  /*ac60*/  SHF.R.U64 R54, R54, 0x3, RZ ;  /* 0x0000000336367819 */ /* 0x000fe400000012ff */
[----:B------:R-:W-:Y:S02]  /*ac70*/  LOP3.LUT R94, R193, 0x380, RZ, 0xc0, !PT ;  /* 0x00000380c15e7812 */ /* 0x000fe400078ec0ff */
[----:B------:R-:W-:Y:S02]  /*ac80*/  LOP3.LUT R10, R6, 0x380, RZ, 0xc0, !PT ;  /* 0x00000380060a7812 */ /* 0x000fe400078ec0ff */
[----:B------:R-:W-:Y:S02]  /*ac90*/  LOP3.LUT R30, R30, R179, RZ, 0x3c, !PT ;  /* 0x000000b31e1e7212 */ /* 0x000fe400078e3cff */
[----:B------:R-:W-:Y:S02]  /*aca0*/  SHF.R.U64 R62, R62, 0x3, RZ ;  /* 0x000000033e3e7819 */ /* 0x000fe400000012ff */
[----:B------:R-:W-:-:S02]  /*acb0*/  SHF.R.U64 R98, R98, 0x3, RZ ;  /* 0x0000000362627819 */ /* 0x000fc400000012ff */
[----:B------:R-:W-:Y:S01]  /*acc0*/  MOV R106, R106 ;  /* 0x0000006a006a7202 */ /* 0x000fe20000000f00 */
[----:B------:R-:W-:Y:S01]  /*acd0*/  BAR.SYNC.DEFER_BLOCKING 0x1, 0x100 ;  /* 0x0044000000007b1d */ /* 0x000fe20000010000 */
[----:B------:R-:W-:Y:S02]  /*ace0*/  LOP3.LUT R102, R171, 0x380, RZ, 0xc0, !PT ;  /* 0x00000380ab667812 */ /* 0x000fe400078ec0ff */
[----:B------:R-:W-:Y:S02]  /*acf0*/  LOP3.LUT R38, R38, R181, RZ, 0x3c, !PT ;  /* 0x000000b526267212 */ /* 0x000fe400078e3cff */
[----:B------:R-:W-:Y:S02]  /*ad00*/  SHF.R.U64 R70, R70, 0x3, RZ ;  /* 0x0000000346467819 */ /* 0x000fe400000012ff */
[----:B------:R-:W-:Y:S02]  /*ad10*/  LOP3.LUT R107, R172, 0x380, RZ, 0xc0, !PT ;  /* 0x00000380ac6b7812 */ /* 0x000fe400078ec0ff */
[----:B------:R-:W-:-:S02]  /*ad20*/  MOV R13, R12 ;  /* 0x0000000c000d7202 */ /* 0x000fc40000000f00 */
[----:B------:R-:W-:Y:S02]  /*ad30*/  LOP3.LUT R46, R46, R183, RZ, 0x3c, !PT ;  /* 0x000000b72e2e7212 */ /* 0x000fe400078e3cff */
[----:B------:R-:W-:Y:S02]  /*ad40*/  SHF.R.U64 R78, R78, 0x3, RZ ;  /* 0x000000034e4e7819 */ /* 0x000fe400000012ff */
[----:B------:R-:W-:Y:S02]  /*ad50*/  MOV R14, R14 ;  /* 0x0000000e000e7202 */ /* 0x000fe40000000f00 */
[----:B------:R-:W-:Y:S02]  /*ad60*/  LOP3.LUT R54, R54, R185, RZ, 0x3c, !PT ;  /* 0x000000b936367212 */ /* 0x000fe400078e3cff */
[----:B------:R-:W-:Y:S02]  /*ad70*/  SHF.R.U64 R94, R94, 0x3, RZ ;  /* 0x000000035e5e7819 */ /* 0x000fe400000012ff */
[----:B------:R-:W-:-:S02]  /*ad80*/  SHF.R.U64 R29, R10, 0x3, RZ ;  /* 0x000000030a1d7819 */ /* 0x000fc400000012ff */
[----:B------:R-:W-:Y:S01]  /*ad90*/  MOV R20, R20 ;  /* 0x0000001400147202 */ /* 0x000fe20000000f00 */
[----:B------:R-:W-:Y:S01]  /*ada0*/  STSM.16.M88.4 [R106], R24 ;  /* 0x000000186a007844 */ /* 0x000fe20000000200 */
[----:B------:R-:W-:Y:S02]  /*adb0*/  LOP3.LUT R62, R62, R187, RZ, 0x3c, !PT ;  /* 0x000000bb3e3e7212 */ /* 0x000fe400078e3cff */
[----:B------:R-:W-:Y:S01]  /*adc0*/  LOP3.LUT R98, R98, R195, RZ, 0x3c, !PT ;  /* 0x000000c362627212 */ /* 0x000fe200078e3cff */
[----:B------:R-:W-:Y:S01]  /*add0*/  STSM.16.M88.4 [R13], R32 ;  /* 0x000000200d007844 */ /* 0x000fe20000000200 */
[----:B------:R-:W-:Y:S02]  /*ade0*/  SHF.R.U64 R10, R102, 0x3, RZ ;  /* 0x00000003660a7819 */ /* 0x000fe400000012ff */
[----:B------:R-:W-:Y:S01]  /*adf0*/  MOV R30, R30 ;  /* 0x0000001e001e7202 */ /* 0x000fe20000000f00 */
[----:B------:R-:W-:Y:S01]  /*ae00*/  STSM.16.M88.4 [R14], R40 ;  /* 0x000000280e007844 */ /* 0x000fe20000000200 */
[----:B------:R-:W-:-:S02]  /*ae10*/  F2FP.F16.F32.PACK_AB R59, R155, R59 ;  /* 0x0000003b9b3b723e */ /* 0x000fc400000000ff */
[----:B------:R-:W-:Y:S01]  /*ae20*/  F2FP.F16.F32.PACK_AB R65, R154, R66 ;  /* 0x000000429a41723e */ /* 0x000fe200000000ff */
[----:B------:R-:W-:Y:S01]  /*ae30*/  STSM.16.M88.4 [R20], R48 ;  /* 0x0000003014007844 */ /* 0x000fe20000000200 */
[----:B------:R-:W-:Y:S02]  /*ae40*/  F2FP.F16.F32.PACK_AB R72, R73, R72 ;  /* 0x000000484948723e */ /* 0x000fe400000000ff */
[----:B------:R-:W-:Y:S01]  /*ae50*/  LOP3.LUT R70, R70, R189, RZ, 0x3c, !PT ;  /* 0x000000bd46467212 */ /* 0x000fe200078e3cff */
[----:B------:R-:W-:Y:S01]  /*ae60*/  STSM.16.M88.4 [R30], R56 ;  /* 0x000000381e007844 */ /* 0x000fe20000000200 */
[----:B------:R-:W-:Y:S02]  /*ae70*/  SHF.R.U64 R107, R107, 0x3, RZ ;  /* 0x000000036b6b7819 */ /* 0x000fe400000012ff */
[----:B------:R-:W-:Y:S02]  /*ae80*/  MOV R38, R38 ;  /* 0x0000002600267202 */ /* 0x000fe40000000f00 */
[----:B------:R-:W-:-:S02]  /*ae90*/  F2FP.F16.F32.PACK_AB R66, R69, R68 ;  /* 0x000000444542723e */ /* 0x000fc400000000ff */
[----:B------:R-:W-:Y:S02]  /*aea0*/  F2FP.F16.F32.PACK_AB R67, R153, R67 ;  /* 0x000000439943723e */ /* 0x000fe400000000ff */
[----:B------:R-:W-:Y:S02]  /*aeb0*/  F2FP.F16.F32.PACK_AB R73, R152, R74 ;  /* 0x0000004a9849723e */ /* 0x000fe400000000ff */
[----:B------:R-:W-:Y:S01]  /*aec0*/  F2FP.F16.F32.PACK_AB R80, R81, R80 ;  /* 0x000000505150723e */ /* 0x000fe200000000ff */
[----:B------:R-:W-:Y:S01]  /*aed0*/  STSM.16.M88.4 [R38], R64 ;  /* 0x0000004026007844 */ /* 0x000fe20000000200 */
[----:B------:R-:W-:Y:S02]  /*aee0*/  LOP3.LUT R78, R78, R191, RZ, 0x3c, !PT ;  /* 0x000000bf4e4e7212 */ /* 0x000fe400078e3cff */
[----:B------:R-:W-:Y:S02]  /*aef0*/  MOV R46, R46 ;  /* 0x0000002e002e7202 */ /* 0x000fe40000000f00 */
[----:B------:R-:W-:-:S02]  /*af00*/  F2FP.F16.F32.PACK_AB R74, R77, R76 ;  /* 0x0000004c4d4a723e */ /* 0x000fc400000000ff */
[----:B------:R-:W-:Y:S02]  /*af10*/  F2FP.F16.F32.PACK_AB R75, R19, R75 ;  /* 0x0000004b134b723e */ /* 0x000fe400000000ff */
[----:B------:R-:W-:Y:S02]  /*af20*/  F2FP.F16.F32.PACK_AB R81, R3, R82 ;  /* 0x000000520351723e */ /* 0x000fe400000000ff */
[----:B------:R-:W-:Y:S01]  /*af30*/  LOP3.LUT R94, R94, R193, RZ, 0x3c, !PT ;  /* 0x000000c15e5e7212 */ /* 0x000fe200078e3cff */
[----:B------:R-:W-:Y:S01]  /*af40*/  STSM.16.M88.4 [R46], R72 ;  /* 0x000000482e007844 */ /* 0x000fe20000000200 */
[----:B------:R-:W-:Y:S02]  /*af50*/  MOV R54, R54 ;  /* 0x0000003600367202 */ /* 0x000fe40000000f00 */
[----:B------:R-:W-:Y:S02]  /*af60*/  F2FP.F16.F32.PACK_AB R82, R85, R84 ;  /* 0x000000545552723e */ /* 0x000fe400000000ff */
[----:B------:R-:W-:-:S02]  /*af70*/  F2FP.F16.F32.PACK_AB R83, R83, R86 ;  /* 0x000000565353723e */ /* 0x000fc400000000ff */
[----:B------:R-:W-:Y:S02]  /*af80*/  LOP3.LUT R8, R10, R171, RZ, 0x3c, !PT ;  /* 0x000000ab0a087212 */ /* 0x000fe400078e3cff */
[----:B------:R-:W-:Y:S01]  /*af90*/  MOV R62, R62 ;  /* 0x0000003e003e7202 */ /* 0x000fe20000000f00 */
[----:B------:R0:W-:Y:S01]  /*afa0*/  STSM.16.M88.4 [R54], R80 ;  /* 0x0000005036007844 */ /* 0x0001e20000000200 */
[----:B------:R-:W-:Y:S02]  /*afb0*/  MOV R12, R98 ;  /* 0x00000062000c7202 */ /* 0x000fe40000000f00 */
[----:B------:R-:W-:Y:S02]  /*afc0*/  F2FP.F16.F32.PACK_AB R84, R89, R88 ;  /* 0x000000585954723e */ /* 0x000fe400000000ff */
[----:B------:R-:W-:Y:S02]  /*afd0*/  F2FP.F16.F32.PACK_AB R85, R91, R90 ;  /* 0x0000005a5b55723e */ /* 0x000fe400000000ff */
[----:B------:R-:W-:-:S02]  /*afe0*/  F2FP.F16.F32.PACK_AB R86, R93, R92 ;  /* 0x0000005c5d56723e */ /* 0x000fc400000000ff */
[----:B------:R-:W-:Y:S02]  /*aff0*/  F2FP.F16.F32.PACK_AB R87, R163, R87 ;  /* 0x00000057a357723e */ /* 0x000fe400000000ff */
[----:B------:R-:W-:Y:S02]  /*b000*/  F2FP.F16.F32.PACK_AB R96, R97, R96 ;  /* 0x000000606160723e */ /* 0x000fe400000000ff */
[----:B------:R-:W-:Y:S01]  /*b010*/  LOP3.LUT R102, R29, R6, RZ, 0x3c, !PT ;  /* 0x000000061d667212 */ /* 0x000fe200078e3cff */
[----:B------:R1:W-:Y:S01]  /*b020*/  STSM.16.M88.4 [R62], R84 ;  /* 0x000000543e007844 */ /* 0x0003e20000000200 */
[----:B------:R-:W-:Y:S01]  /*b030*/  LOP3.LUT R10, R107, R172, RZ, 0x3c, !PT ;  /* 0x000000ac6b0a7212 */ /* 0x000fe200078e3cff */
[----:B0-----:R-:W0:Y:S01]  /*b040*/  LDC R80, c[0x0][0xbe8] ;  /* 0x0002fa00ff507b82 */ /* 0x001e220000000800 */
[----:B------:R-:W-:Y:S02]  /*b050*/  MOV R70, R70 ;  /* 0x0000004600467202 */ /* 0x000fe40000000f00 */
[----:B------:R-:W-:-:S02]  /*b060*/  F2FP.F16.F32.PACK_AB R97, R165, R164 ;  /* 0x000000a4a561723e */ /* 0x000fc400000000ff */
[----:B------:R-:W-:Y:S02]  /*b070*/  F2FP.F16.F32.PACK_AB R98, R101, R100 ;  /* 0x000000646562723e */ /* 0x000fe400000000ff */
[----:B------:R-:W-:Y:S02]  /*b080*/  F2FP.F16.F32.PACK_AB R99, R167, R166 ;  /* 0x000000a6a763723e */ /* 0x000fe400000000ff */
[----:B------:R-:W-:Y:S02]  /*b090*/  F2FP.F16.F32.PACK_AB R104, R105, R104 ;  /* 0x000000686968723e */ /* 0x000fe400000000ff */
[----:B------:R-:W-:Y:S01]  /*b0a0*/  F2FP.F16.F32.PACK_AB R112, R113, R112 ;  /* 0x000000707170723e */ /* 0x000fe200000000ff */
[----:B------:R1:W-:Y:S01]  /*b0b0*/  STSM.16.M88.4 [R70], R96 ;  /* 0x0000006046007844 */ /* 0x0003e20000000200 */
        /* <DEDUP_REMOVED lines=11> */
[----:B------:R-:W-:Y:S01]  /*b170*/  F2FP.F16.F32.PACK_AB R128, R129, R128 ;  /* 0x000000808180723e */ /* 0x000fe200000000ff */
[----:B------:R1:W-:Y:S01]  /*b180*/  STSM.16.M88.4 [R94], R112 ;  /* 0x000000705e007844 */ /* 0x0003e20000000200 */
[----:B------:R-:W-:Y:S02]  /*b190*/  F2FP.F16.F32.PACK_AB R122, R125, R124 ;  /* 0x0000007c7d7a723e */ /* 0x000fe400000000ff */
[----:B------:R-:W-:Y:S02]  /*b1a0*/  F2FP.F16.F32.PACK_AB R123, R127, R126 ;  /* 0x0000007e7f7b723e */ /* 0x000fe400000000ff */
[----:B------:R-:W-:-:S02]  /*b1b0*/  F2FP.F16.F32.PACK_AB R129, R131, R130 ;  /* 0x000000828381723e */ /* 0x000fc400000000ff */
[----:B------:R-:W-:Y:S01]  /*b1c0*/  F2FP.F16.F32.PACK_AB R136, R137, R136 ;  /* 0x000000888988723e */ /* 0x000fe200000000ff */
[----:B------:R1:W-:Y:S01]  /*b1d0*/  STSM.16.M88.4 [R12], R120 ;  /* 0x000000780c007844 */ /* 0x0003e20000000200 */
[----:B------:R-:W-:Y:S02]  /*b1e0*/  MOV R102, R102 ;  /* 0x0000006600667202 */ /* 0x000fe40000000f00 */
[----:B------:R-:W-:Y:S02]  /*b1f0*/  F2FP.F16.F32.PACK_AB R130, R133, R132 ;  /* 0x000000848582723e */ /* 0x000fe400000000ff */
[----:B------:R-:W-:Y:S02]  /*b200*/  F2FP.F16.F32.PACK_AB R131, R135, R134 ;  /* 0x000000868783723e */ /* 0x000fe400000000ff */
[----:B------:R-:W-:Y:S02]  /*b210*/  F2FP.F16.F32.PACK_AB R137, R139, R138 ;  /* 0x0000008a8b89723e */ /* 0x000fe400000000ff */
[----:B------:R-:W-:Y:S01]  /*b220*/  F2FP.F16.F32.PACK_AB R144, R145, R144 ;  /* 0x000000909190723e */ /* 0x000fe200000000ff */
[----:B------:R1:W-:Y:S01]  /*b230*/  STSM.16.M88.4 [R102], R128 ;  /* 0x0000008066007844 */ /* 0x0003e20000000200 */
[----:B------:R-:W-:-:S02]  /*b240*/  MOV R6, R8 ;  /* 0x0000000800067202 */ /* 0x000fc40000000f00 */
[----:B------:R-:W-:Y:S02]  /*b250*/  F2FP.F16.F32.PACK_AB R138, R141, R140 ;  /* 0x0000008c8d8a723e */ /* 0x000fe400000000ff */
[----:B------:R-:W-:Y:S02]  /*b260*/  F2FP.F16.F32.PACK_AB R139, R143, R142 ;  /* 0x0000008e8f8b723e */ /* 0x000fe400000000ff */
[----:B------:R-:W-:Y:S02]  /*b270*/  F2FP.F16.F32.PACK_AB R145, R147, R146 ;  /* 0x000000929391723e */ /* 0x000fe400000000ff */
[----:B------:R-:W-:Y:S01]  /*b280*/  MOV R10, R10 ;  /* 0x0000000a000a7202 */ /* 0x000fe20000000f00 */
[----:B------:R1:W-:Y:S01]  /*b290*/  STSM.16.M88.4 [R6], R136 ;  /* 0x0000008806007844 */ /* 0x0003e20000000200 */
[----:B------:R-:W-:Y:S02]  /*b2a0*/  F2FP.F16.F32.PACK_AB R146, R149, R148 ;  /* 0x000000949592723e */ /* 0x000fe400000000ff */
[----:B------:R-:W-:-:S02]  /*b2b0*/  F2FP.F16.F32.PACK_AB R147, R151, R150 ;  /* 0x000000969793723e */ /* 0x000fc400000000ff */
[----:B------:R-:W-:Y:S02]  /*b2c0*/  R2UR UR4, R216 ;  /* 0x00000000d80472ca */ /* 0x000fe400000e0000 */
[----:B------:R-:W-:Y:S01]  /*b2d0*/  PLOP3.LUT P0, PT, PT, PT, UP0, 0x80, 0x0 ;  /* 0x000000000000781c */ /* 0x000fe20003f0f008 */
[----:B------:R1:W-:Y:S01]  /*b2e0*/  STSM.16.M88.4 [R10], R144 ;  /* 0x000000900a007844 */ /* 0x0003e20000000200 */
[----:B------:R-:W-:Y:S02]  /*b2f0*/  R2UR UR7, R218 ;  /* 0x00000000da0772ca */ /* 0x000fe400000e0000 */
[----:B------:R-:W-:-:S07]  /*b300*/  R2UR UR12, R215 ;  /* 0x00000000d70c72ca */ /* 0x000fce00000e0000 */
[----:B------:R-:W-:-:S06]  /*b310*/  UIMAD.WIDE UR8, UR4, 0x4, UR8 ;  /* 0x00000004040878a5 */ /* 0x000fcc000f8e0208 */
[----:B------:R-:W-:Y:S02]  /*b320*/  IMAD.U32 R8, RZ, RZ, UR8 ;  /* 0x00000008ff087e24 */ /* 0x000fe4000f8e00ff */
[----:B------:R-:W-:Y:S01]  /*b330*/  IMAD.U32 R9, RZ, RZ, UR9 ;  /* 0x00000009ff097e24 */ /* 0x000fe2000f8e00ff */
[----:B------:R-:W-:Y:S01]  /*b340*/  BAR.SYNC.DEFER_BLOCKING 0x1, 0x100 ;  /* 0x0044000000007b1d */ /* 0x000fe20000010000 */
[----:B0-----:R-:W-:-:S05]  /*b350*/  ISETP.NE.AND P1, PT, R80, 0x1, PT ;  /* 0x000000015000780c */ /* 0x001fca0003f25270 */
[----:B------:R-:W-:Y:S01]  /*b360*/  ULDC.64 UR8, c[0x0][0xc08] ;  /* 0x0003020000087ab9 */ /* 0x000fe20000000a00 */
[----:B------:R-:W2:Y:S01]  /*b370*/  @P0 LDG.E R3, desc[UR10][R8.64] ;  /* 0x0000000a08030981 */ /* 0x000ea2000c1e1900 */
[----:B------:R-:W-:-:S06]  /*b380*/  UISETP.NE.U32.AND UP1, UPT, UR8, URZ, UPT ;  /* 0x0000003f0800728c */ /* 0x000fcc000bf25070 */
[----:B------:R-:W0:Y:S01]  /*b390*/  @P1 LDC R11, c[0x0][0xbec] ;  /* 0x0002fb00ff0b1b82 */ /* 0x000e220000000800 */
[----:B------:R-:W-:Y:S01]  /*b3a0*/  IMAD.U32 R15, RZ, RZ, UR12 ;  /* 0x0000000cff0f7e24 */ /* 0x000fe2000f8e00ff */
[----:B------:R-:W-:-:S06]  /*b3b0*/  UISETP.NE.AND.EX UP1, UPT, UR9, URZ, UPT, UP1 ;  /* 0x0000003f0900728c */ /* 0x000fcc000bf25310 */
[----:B------:R-:W3:Y:S01]  /*b3c0*/  @P1 LDC R13, c[0x0][0xbf0] ;  /* 0x0002fc00ff0d1b82 */ /* 0x000ee20000000800 */
[----:B------:R-:W-:-:S04]  /*b3d0*/  PLOP3.LUT P2, PT, PT, PT, UP1, 0x80, 0x0 ;  /* 0x000000000000781c */ /* 0x000fc80003f4f018 */
[----:B------:R-:W-:-:S04]  /*b3e0*/  @UP1 ULEA UR8, UP2, UR4, UR8, 0x2 ;  /* 0x0000000804081291 */ /* 0x000fc8000f84103f */
[----:B------:R-:W-:Y:S02]  /*b3f0*/  @UP1 ULEA.HI.X UR9, UR4, UR9, UR7, 0x2, UP2 ;  /* 0x0000000904091291 */ /* 0x000fe400090f1407 */
[----:B------:R-:W-:Y:S01]  /*b400*/  IMAD.U32 R20, RZ, RZ, UR8 ;  /* 0x00000008ff147e24 */ /* 0x000fe2000f8e00ff */
[----:B------:R-:W-:Y:S01]  /*b410*/  ULDC UR7, c[0x0][0xa88] ;  /* 0x0002a20000077ab9 */ /* 0x000fe20000000800 */
[----:B------:R-:W-:Y:S02]  /*b420*/  UMOV UR4, URZ ;  /* 0x0000003f00047c82 */ /* 0x000fe40008000000 */
[----:B------:R-:W-:Y:S01]  /*b430*/  IMAD.U32 R21, RZ, RZ, UR9 ;  /* 0x00000009ff157e24 */ /* 0x000fe2000f8e00ff */
[----:B--2---:R-:W-:Y:S01]  /*b440*/  @P0 R2UR UR4, R3 ;  /* 0x00000000030402ca */ /* 0x004fe200000e0000 */
[----:B------:R-:W-:-:S06]  /*b450*/  IMAD.U32 R3, RZ, RZ, UR7 ;  /* 0x00000007ff037e24 */ /* 0x000fcc000f8e00ff */
[----:B------:R1:W5:Y:S01]  /*b460*/  @P2 LDG.E R3, desc[UR10][R20.64] ;  /* 0x0000000a14032981 */ /* 0x000362000c1e1900 */
[----:B0--3--:R-:W-:Y:S07]  /*b470*/  @P2 BRA `(.L_x_414) ;  /* 0x0000000000142947 */ /* 0x009fee0003800000 */
[----:B------:R-:W-:Y:S05]  /*b480*/  @!P0 BRA `(.L_x_414) ;  /* 0x0000000000108947 */ /* 0x000fea0003800000 */
[----:B------:R-:W-:Y:S02]  /*b490*/  ULDC.64 UR8, c[0x0][0x208] ;  /* 0x0000820000087ab9 */ /* 0x000fe40000000a00 */
[----:B-1----:R-:W2:Y:S04]  /*b4a0*/  LDG.E R6, desc[UR8][R8.64] ;  /* 0x0000000808067981 */ /* 0x002ea8000c1e1900 */
[----:B-----5:R-:W2:Y:S02]  /*b4b0*/  LDG.E R3, desc[UR8][R8.64+0x4] ;  /* 0x0000040808037981 */ /* 0x020ea4000c1e1900 */
[----:B--2---:R-:W-:-:S07]  /*b4c0*/  IMAD.IADD R3, R3, 0x1, -R6 ;  /* 0x0000000103037824 */ /* 0x004fce00078e0a06 */
.L_x_414:
[----:B------:R-:W-:Y:S01]  /*b4d0*/  R2UR UR18, R214 ;  /* 0x00000000d61272ca */ /* 0x000fe200000e0000 */
[----:B------:R-:W-:Y:S01]  /*b4e0*/  ULDC.64 UR12, c[0x0][0xb90] ;  /* 0x0002e400000c7ab9 */ /* 0x000fe20000000a00 */
[----:B------:R-:W-:Y:S01]  /*b4f0*/  R2UR UR16, R218 ;  /* 0x00000000da1072ca */ /* 0x000fe200000e0000 */
[----:B------:R-:W-:Y:S01]  /*b500*/  USHF.R.S32.HI UR11, URZ, 0x1f, UR4 ;  /* 0x0000001f3f0b7899 */ /* 0x000fe20008011404 */
[----:B------:R-:W-:Y:S01]  /*b510*/  R2UR UR15, R216 ;  /* 0x00000000d80f72ca */ /* 0x000fe200000e0000 */
[----:B-1----:R-:W-:Y:S01]  /*b520*/  IMAD R10, R15, 0x80, R224 ;  /* 0x000000800f0a7824 */ /* 0x002fe200078e02e0 */
[----:B------:R-:W-:Y:S01]  /*b530*/  UMOV UR10, UR4 ;  /* 0x00000004000a7c82 */ /* 0x000fe20008000000 */
[----:B------:R-:W-:Y:S01]  /*b540*/  IMAD R9, R217, 0x40, R18 ;  /* 0x00000040d9097824 */ /* 0x000fe200078e0212 */
[----:B------:R-:W-:Y:S01]  /*b550*/  R2UR UR17, R215 ;  /* 0x00000000d71172ca */ /* 0x000fe200000e0000 */
[----:B------:R-:W-:Y:S01]  /*b560*/  @P1 IMAD.HI.U32 R6, R10, R11, RZ ;  /* 0x0000000b0a061227 */ /* 0x000fe200078e00ff */
[----:B------:R-:W0:Y:S01]  /*b570*/  @P1 LDC R19, c[0x0][0xbf0] ;  /* 0x0002fc00ff131b82 */ /* 0x000e220000000800 */
[----:B------:R-:W-:-:S02]  /*b580*/  ULDC.64 UR20, c[0x0][0x208] ;  /* 0x0000820000147ab9 */ /* 0x000fc40000000a00 */
[----:B------:R-:W-:Y:S01]  /*b590*/  USHF.R.S32.HI UR14, URZ, 0x1f, UR18 ;  /* 0x0000001f3f0e7899 */ /* 0x000fe20008011412 */
[----:B------:R-:W-:Y:S01]  /*b5a0*/  IMAD.MOV.U32 R8, RZ, RZ, R10 ;  /* 0x000000ffff087224 */ /* 0x000fe200078e000a */
[----:B------:R-:W-:Y:S01]  /*b5b0*/  UIMAD.WIDE.U32 UR8, UR18, UR12, UR10 ;  /* 0x0000000c120872a5 */ /* 0x000fe2000f8e000a */
[----:B------:R-:W-:Y:S01]  /*b5c0*/  @P1 SHF.R.U32.HI R8, RZ, R13, R6 ;  /* 0x0000000dff081219 */ /* 0x000fe20000011606 */
[----:B------:R-:W-:Y:S01]  /*b5d0*/  UIMAD UR7, UR14, UR12, URZ ;  /* 0x0000000c0e0772a4 */ /* 0x000fe2000f8e023f */
[----:B------:R-:W-:Y:S01]  /*b5e0*/  IMAD.WIDE R4, R9, 0x2, R4 ;  /* 0x0000000209047825 */ /* 0x000fe200078e0204 */
[----:B------:R-:W-:Y:S01]  /*b5f0*/  USEL UR16, UR16, URZ, !UP0 ;  /* 0x0000003f10107287 */ /* 0x000fe2000c000000 */
[--C-:B------:R-:W-:Y:S01]  /*b600*/  SHF.R.S32.HI R6, RZ, 0x1f, R8.reuse ;  /* 0x0000001fff067819 */ /* 0x100fe20000011408 */
[----:B------:R-:W-:Y:S01]  /*b610*/  UIMAD UR7, UR18, UR13, UR7 ;  /* 0x0000000d120772a4 */ /* 0x000fe2000f8e0207 */
[----:B------:R-:W-:Y:S01]  /*b620*/  IMAD.MOV R11, RZ, RZ, -R8 ;  /* 0x000000ffff0b7224 */ /* 0x000fe200078e0a08 */
[----:B------:R-:W-:Y:S01]  /*b630*/  USEL UR15, UR15, URZ, !UP0 ;  /* 0x0000003f0f0f7287 */ /* 0x000fe2000c000000 */
[----:B------:R-:W-:Y:S01]  /*b640*/  IADD3 R33, P3, R4, 0x4000, RZ ;  /* 0x0000400004217810 */ /* 0x000fe20007f7e0ff */
[----:B------:R-:W-:Y:S01]  /*b650*/  ULDC.64 UR12, c[0x0][0xb98] ;  /* 0x0002e600000c7ab9 */ /* 0x000fe20000000a00 */
[----:B------:R-:W-:Y:S01]  /*b660*/  UIADD3 UR9, UR9, UR7, URZ ;  /* 0x0000000709097290 */ /* 0x000fe2000fffe03f */
[----:B------:R-:W-:Y:S01]  /*b670*/  IMAD R11, R80, R11, R10 ;  /* 0x0000000b500b7224 */ /* 0x000fe200078e020a */
[----:B------:R-:W-:Y:S01]  /*b680*/  UIMAD UR7, UR16, UR12, URZ ;  /* 0x0000000c100772a4 */ /* 0x000fe2000f8e023f */
[----:B------:R-:W-:Y:S01]  /*b690*/  IADD3 R13, P5, R4, 0x1000, RZ ;  /* 0x00001000040d7810 */ /* 0x000fe20007fbe0ff */
[----:B------:R-:W-:Y:S01]  /*b6a0*/  UIMAD.WIDE.U32 UR8, UR15, UR12, UR8 ;  /* 0x0000000c0f0872a5 */ /* 0x000fe2000f8e0008 */
[----:B------:R-:W-:Y:S01]  /*b6b0*/  LOP3.LUT R32, R33, 0x380, RZ, 0xc0, !PT ;  /* 0x0000038021207812 */ /* 0x000fe200078ec0ff */
[----:B------:R-:W-:Y:S01]  /*b6c0*/  UIMAD UR7, UR15, UR13, UR7 ;  /* 0x0000000d0f0772a4 */ /* 0x000fe2000f8e0207 */
[----:B------:R-:W-:Y:S01]  /*b6d0*/  LOP3.LUT R12, R13, 0x380, RZ, 0xc0, !PT ;  /* 0x000003800d0c7812 */ /* 0x000fe200078ec0ff */
[----:B-----5:R-:W-:Y:S01]  /*b6e0*/  IMAD R83, R3, R80, RZ ;  /* 0x0000005003537224 */ /* 0x020fe200078e02ff */
[----:B------:R-:W-:Y:S01]  /*b6f0*/  SHF.R.U64 R32, R32, 0x3, RZ ;  /* 0x0000000320207819 */ /* 0x000fe200000012ff */
[----:B------:R-:W-:Y:S01]  /*b700*/  ULDC.64 UR12, c[0x0][0xaa0] ;  /* 0x0002a800000c7ab9 */ /* 0x000fe20000000a00 */
[----:B------:R-:W-:Y:S01]  /*b710*/  IADD3 R8, P0, R8, UR8, RZ ;  /* 0x0000000808087c10 */ /* 0x000fe2000ff1e0ff */
[----:B------:R-:W-:Y:S01]  /*b720*/  IMAD.U32 R9, RZ, RZ, UR7 ;  /* 0x00000007ff097e24 */ /* 0x000fe2000f8e00ff */
[----:B------:R-:W-:-:S02]  /*b730*/  SHF.R.U64 R12, R12, 0x3, RZ ;  /* 0x000000030c0c7819 */ /* 0x000fc400000012ff */
[----:B------:R-:W-:Y:S01]  /*b740*/  LOP3.LUT R32, R32, R33, RZ, 0x3c, !PT ;  /* 0x0000002120207212 */ /* 0x000fe200078e3cff */
[----:B------:R-:W-:Y:S01]  /*b750*/  IMAD.X R33, RZ, RZ, R5, P3 ;  /* 0x000000ffff217224 */ /* 0x000fe200018e0605 */
[----:B------:R-:W-:Y:S01]  /*b760*/  IADD3.X R9, R6, UR9, R9, P0, !PT ;  /* 0x0000000906097c10 */ /* 0x000fe200087fe409 */
[----:B------:R-:W-:Y:S01]  /*b770*/  ULDC.64 UR8, c[0x0][0xb88] ;  /* 0x0002e20000087ab9 */ /* 0x000fe20000000a00 */
[----:B------:R-:W-:Y:S02]  /*b780*/  SHF.R.S32.HI R6, RZ, 0x1f, R11 ;  /* 0x0000001fff067819 */ /* 0x000fe4000001140b */
[C---:B------:R-:W-:Y:S01]  /*b790*/  IADD3 R29, P0, R4.reuse, 0x3000, RZ ;  /* 0x00003000041d7810 */ /* 0x040fe20007f1e0ff */
[----:B------:R-:W-:Y:S01]  /*b7a0*/  IMAD.WIDE.U32 R8, R11, UR8, R8 ;  /* 0x000000080b087c25 */ /* 0x000fe2000f8e0008 */
[----:B------:R-:W-:Y:S02]  /*b7b0*/  IADD3 R37, P2, R4, 0x5000, RZ ;  /* 0x0000500004257810 */ /* 0x000fe40007f5e0ff */
[----:B------:R-:W-:Y:S01]  /*b7c0*/  LOP3.LUT R28, R29, 0x380, RZ, 0xc0, !PT ;  /* 0x000003801d1c7812 */ /* 0x000fe200078ec0ff */
[----:B------:R-:W-:Y:S01]  /*b7d0*/  IMAD R6, R6, UR8, RZ ;  /* 0x0000000806067c24 */ /* 0x000fe2000f8e02ff */
[----:B------:R-:W-:-:S02]  /*b7e0*/  IADD3 R53, P3, R4, 0xa000, RZ ;  /* 0x0000a00004357810 */ /* 0x000fc40007f7e0ff */
[----:B------:R-:W-:Y:S02]  /*b7f0*/  IADD3 R25, P4, R4, 0x2000, RZ ;  /* 0x0000200004197810 */ /* 0x000fe40007f9e0ff */
[----:B------:R-:W-:Y:S01]  /*b800*/  LOP3.LUT R12, R12, R13, RZ, 0x3c, !PT ;  /* 0x0000000d0c0c7212 */ /* 0x000fe200078e3cff */
[----:B------:R-:W-:Y:S01]  /*b810*/  IMAD R13, R11, UR9, R6 ;  /* 0x000000090b0d7c24 */ /* 0x000fe2000f8e0206 */
[----:B------:R-:W-:Y:S01]  /*b820*/  SHF.R.U64 R28, R28, 0x3, RZ ;  /* 0x000000031c1c7819 */ /* 0x000fe200000012ff */
[----:B------:R-:W-:Y:S01]  /*b830*/  ULDC.64 UR8, c[0x0][0xb50] ;  /* 0x0002d40000087ab9 */ /* 0x000fe20000000a00 */
[----:B------:R-:W-:Y:S01]  /*b840*/  LOP3.LUT R36, R37, 0x380, RZ, 0xc0, !PT ;  /* 0x0000038025247812 */ /* 0x000fe200078ec0ff */
[----:B------:R-:W-:Y:S01]  /*b850*/  IMAD.IADD R9, R9, 0x1, R13 ;  /* 0x0000000109097824 */ /* 0x000fe200078e020d */
[----:B------:R-:W-:Y:S01]  /*b860*/  LOP3.LUT R52, R53, 0x380, RZ, 0xc0, !PT ;  /* 0x0000038035347812 */ /* 0x000fe200078ec0ff */
[----:B------:R-:W-:Y:S01]  /*b870*/  IMAD.X R13, RZ, RZ, R5, P5 ;  /* 0x000000ffff0d7224 */ /* 0x000fe200028e0605 */
[----:B------:R-:W-:-:S02]  /*b880*/  LOP3.LUT R24, R25, 0x380, RZ, 0xc0, !PT ;  /* 0x0000038019187812 */ /* 0x000fc400078ec0ff */
[----:B------:R-:W-:Y:S02]  /*b890*/  LEA R10, P6, R8, UR8, 0x2 ;  /* 0x00000008080a7c11 */ /* 0x000fe4000f8c10ff */
[----:B------:R-:W-:Y:S01]  /*b8a0*/  LOP3.LUT R28, R28, R29, RZ, 0x3c, !PT ;  /* 0x0000001d1c1c7212 */ /* 0x000fe200078e3cff */
[----:B------:R-:W-:Y:S01]  /*b8b0*/  IMAD.X R29, RZ, RZ, R5, P0 ;  /* 0x000000ffff1d7224 */ /* 0x000fe200000e0605 */
[----:B------:R-:W-:Y:S01]  /*b8c0*/  SHF.R.U64 R36, R36, 0x3, RZ ;  /* 0x0000000324247819 */ /* 0x000fe200000012ff */
[----:B------:R-:W-:Y:S01]  /*b8d0*/  SHFL.IDX PT, R20, R10, RZ, 0x1c1f ;  /* 0x001c1fff0a147589 */ /* 0x000fe200000e0000 */
[----:B------:R-:W-:Y:S02]  /*b8e0*/  SHF.R.U64 R52, R52, 0x3, RZ ;  /* 0x0000000334347819 */ /* 0x000fe400000012ff */
[----:B------:R-:W-:Y:S01]  /*b8f0*/  SHF.R.U64 R24, R24, 0x3, RZ ;  /* 0x0000000318187819 */ /* 0x000fe200000012ff */
[----:B------:R-:W-:Y:S01]  /*b900*/  SHFL.IDX PT, R54, R10, 0x1, 0x1c1f ;  /* 0x003c1f000a367f89 */ /* 0x000fe200000e0000 */
[----:B------:R-:W-:-:S02]  /*b910*/  IADD3 R49, P0, R4, 0x9000, RZ ;  /* 0x0000900004317810 */ /* 0x000fc40007f1e0ff */
[----:B------:R-:W-:Y:S01]  /*b920*/  LEA.HI.X R11, R8, UR9, R9, 0x2, P6 ;  /* 0x00000009080b7c11 */ /* 0x000fe2000b0f1409 */
[----:B------:R-:W-:Y:S01]  /*b930*/  IMAD.U32 R9, RZ, RZ, UR17 ;  /* 0x00000011ff097e24 */ /* 0x000fe2000f8e00ff */
[----:B------:R-:W-:Y:S01]  /*b940*/  LOP3.LUT R36, R36, R37, RZ, 0x3c, !PT ;  /* 0x0000002524247212 */ /* 0x000fe200078e3cff */
[--C-:B------:R-:W-:Y:S01]  /*b950*/  IMAD.X R37, RZ, RZ, R5.reuse, P2 ;  /* 0x000000ffff257224 */ /* 0x100fe200010e0605 */
[----:B------:R-:W-:Y:S01]  /*b960*/  LOP3.LUT R52, R52, R53, RZ, 0x3c, !PT ;  /* 0x0000003534347212 */ /* 0x000fe200078e3cff */
[--C-:B------:R-:W-:Y:S01]  /*b970*/  IMAD.X R53, RZ, RZ, R5.reuse, P3 ;  /* 0x000000ffff357224 */ /* 0x100fe200018e0605 */
[----:B------:R-:W-:Y:S01]  /*b980*/  LOP3.LUT R24, R24, R25, RZ, 0x3c, !PT ;  /* 0x0000001918187212 */ /* 0x000fe200078e3cff */
[--C-:B------:R-:W-:Y:S01]  /*b990*/  IMAD.X R25, RZ, RZ, R5.reuse, P4 ;  /* 0x000000ffff197224 */ /* 0x100fe200020e0605 */
[----:B------:R-:W-:Y:S01]  /*b9a0*/  LOP3.LUT R48, R49, 0x380, RZ, 0xc0, !PT ;  /* 0x0000038031307812 */ /* 0x000fe200078ec0ff */
[----:B------:R-:W1:Y:S01]  /*b9b0*/  SHFL.IDX PT, R21, R11, RZ, 0x1c1f ;  /* 0x001c1fff0b157589 */ /* 0x000e6200000e0000 */
[C---:B------:R-:W-:Y:S01]  /*b9c0*/  IADD3 R57, P2, R4.reuse, 0xb000, RZ ;  /* 0x0000b00004397810 */ /* 0x040fe20007f5e0ff */
[----:B------:R-:W-:Y:S01]  /*b9d0*/  IMAD R14, R9, 0x80, R222 ;  /* 0x00000080090e7824 */ /* 0x000fe200078e02de */
[C---:B------:R-:W-:Y:S01]  /*b9e0*/  IADD3 R8, P3, R4.reuse, 0xf000, RZ ;  /* 0x0000f00004087810 */ /* 0x040fe20007f7e0ff */
[----:B------:R-:W2:Y:S01]  /*b9f0*/  SHFL.IDX PT, R55, R11, 0x1, 0x1c1f ;  /* 0x003c1f000b377f89 */ /* 0x000ea200000e0000 */
[----:B------:R-:W-:Y:S01]  /*ba00*/  IADD3 R41, P6, R4, 0x6000, RZ ;  /* 0x0000600004297810 */ /* 0x000fe20007fde0ff */
[----:B------:R-:W-:Y:S01]  /*ba10*/  VIADD R6, R14, 0x8 ;  /* 0x000000080e067836 */ /* 0x000fe20000000000 */
[C---:B------:R-:W-:Y:S01]  /*ba20*/  IADD3 R45, P5, R4.reuse, 0x7000, RZ ;  /* 0x00007000042d7810 */ /* 0x040fe20007fbe0ff */
[----:B------:R-:W-:Y:S01]  /*ba30*/  UIMAD UR7, UR11, UR12, URZ ;  /* 0x0000000c0b0772a4 */ /* 0x000fe2000f8e023f */
[----:B------:R-:W-:Y:S01]  /*ba40*/  IADD3 R69, P4, R4, 0x8000, RZ ;  /* 0x0000800004457810 */ /* 0x000fe20007f9e0ff */
[----:B------:R-:W-:Y:S01]  /*ba50*/  UIMAD.WIDE.U32 UR8, UR4, UR12, URZ ;  /* 0x0000000c040872a5 */ /* 0x000fe2000f8e003f */
[----:B------:R-:W-:Y:S01]  /*ba60*/  SHF.R.U64 R48, R48, 0x3, RZ ;  /* 0x0000000330307819 */ /* 0x000fe200000012ff */
[----:B------:R-:W-:Y:S01]  /*ba70*/  IMAD.X R61, RZ, RZ, R5, P3 ;  /* 0x000000ffff3d7224 */ /* 0x000fe200018e0605 */
[----:B------:R-:W-:Y:S01]  /*ba80*/  LOP3.LUT R56, R57, 0x380, RZ, 0xc0, !PT ;  /* 0x0000038039387812 */ /* 0x000fe200078ec0ff */
[----:B------:R-:W-:Y:S01]  /*ba90*/  ULDC.64 UR10, c[0x0][0xae8] ;  /* 0x0002ba00000a7ab9 */ /* 0x000fe20000000a00 */
[----:B------:R-:W-:-:S02]  /*baa0*/  LOP3.LUT R3, R8, 0x380, RZ, 0xc0, !PT ;  /* 0x0000038008037812 */ /* 0x000fc400078ec0ff */
[----:B------:R-:W-:Y:S02]  /*bab0*/  LOP3.LUT R40, R41, 0x380, RZ, 0xc0, !PT ;  /* 0x0000038029287812 */ /* 0x000fe400078ec0ff */
[----:B------:R-:W-:Y:S02]  /*bac0*/  LOP3.LUT R44, R45, 0x380, RZ, 0xc0, !PT ;  /* 0x000003802d2c7812 */ /* 0x000fe400078ec0ff */
[----:B------:R-:W-:Y:S02]  /*bad0*/  LOP3.LUT R68, R69, 0x380, RZ, 0xc0, !PT ;  /* 0x0000038045447812 */ /* 0x000fe400078ec0ff */
[----:B------:R-:W-:Y:S01]  /*bae0*/  LOP3.LUT R48, R48, R49, RZ, 0x3c, !PT ;  /* 0x0000003130307212 */ /* 0x000fe200078e3cff */
[----:B------:R-:W-:Y:S01]  /*baf0*/  IMAD.X R49, RZ, RZ, R5, P0 ;  /* 0x000000ffff317224 */ /* 0x000fe200000e0605 */
[----:B------:R-:W-:Y:S02]  /*bb00*/  SHF.R.U64 R56, R56, 0x3, RZ ;  /* 0x0000000338387819 */ /* 0x000fe400000012ff */
[----:B------:R-:W-:-:S02]  /*bb10*/  SHF.R.U64 R3, R3, 0x3, RZ ;  /* 0x0000000303037819 */ /* 0x000fc400000012ff */
[----:B------:R-:W-:Y:S02]  /*bb20*/  SHF.R.U64 R40, R40, 0x3, RZ ;  /* 0x0000000328287819 */ /* 0x000fe400000012ff */
[----:B------:R-:W-:Y:S02]  /*bb30*/  SHF.R.U64 R44, R44, 0x3, RZ ;  /* 0x000000032c2c7819 */ /* 0x000fe400000012ff */
[----:B------:R-:W-:Y:S02]  /*bb40*/  SHF.R.U64 R68, R68, 0x3, RZ ;  /* 0x0000000344447819 */ /* 0x000fe400000012ff */
[----:B------:R-:W-:Y:S02]  /*bb50*/  LOP3.LUT P0, RZ, R220, 0x3, RZ, 0xc0, !PT ;  /* 0x00000003dcff7812 */ /* 0x000fe4000780c0ff */
[----:B------:R-:W-:Y:S01]  /*bb60*/  LOP3.LUT R56, R56, R57, RZ, 0x3c, !PT ;  /* 0x0000003938387212 */ /* 0x000fe200078e3cff */
[----:B------:R-:W-:Y:S01]  /*bb70*/  IMAD.X R57, RZ, RZ, R5, P2 ;  /* 0x000000ffff397224 */ /* 0x000fe200010e0605 */
[----:B------:R-:W-:-:S02]  /*bb80*/  LOP3.LUT R60, R3, R8, RZ, 0x3c, !PT ;  /* 0x00000008033c7212 */ /* 0x000fc400078e3cff */
[----:B------:R-:W-:Y:S01]  /*bb90*/  LOP3.LUT R40, R40, R41, RZ, 0x3c, !PT ;  /* 0x0000002928287212 */ /* 0x000fe200078e3cff */
[----:B------:R-:W3:Y:S01]  /*bba0*/  @P1 LDC R3, c[0x0][0xbec] ;  /* 0x0002fb00ff031b82 */ /* 0x000ee20000000800 */
[----:B------:R-:W-:Y:S01]  /*bbb0*/  LOP3.LUT R44, R44, R45, RZ, 0x3c, !PT ;  /* 0x0000002d2c2c7212 */ /* 0x000fe200078e3cff */
[--C-:B------:R-:W-:Y:S01]  /*bbc0*/  IMAD.X R41, RZ, RZ, R5.reuse, P6 ;  /* 0x000000ffff297224 */ /* 0x100fe200030e0605 */
[----:B------:R-:W-:Y:S01]  /*bbd0*/  LOP3.LUT R68, R68, R69, RZ, 0x3c, !PT ;  /* 0x0000004544447212 */ /* 0x000fe200078e3cff */
[--C-:B------:R-:W-:Y:S01]  /*bbe0*/  IMAD.X R45, RZ, RZ, R5.reuse, P5 ;  /* 0x000000ffff2d7224 */ /* 0x100fe200028e0605 */
[-C--:B------:R-:W-:Y:S01]  /*bbf0*/  ISETP.GE.OR P2, PT, R14, R83.reuse, P0 ;  /* 0x000000530e00720c */ /* 0x080fe20000746670 */
[----:B------:R-:W-:Y:S01]  /*bc00*/  IMAD.X R69, RZ, RZ, R5, P4 ;  /* 0x000000ffff457224 */ /* 0x000fe200020e0605 */
[----:B------:R-:W-:Y:S02]  /*bc10*/  ISETP.GE.OR P0, PT, R6, R83, P0 ;  /* 0x000000530600720c */ /* 0x000fe40000706670 */
[----:B------:R-:W-:-:S02]  /*bc20*/  IADD3 R77, P6, R4, 0xc000, RZ ;  /* 0x0000c000044d7810 */ /* 0x000fc40007fde0ff */
[C---:B------:R-:W-:Y:S02]  /*bc30*/  IADD3 R73, P5, R4.reuse, 0xd000, RZ ;  /* 0x0000d00004497810 */ /* 0x040fe40007fbe0ff */
[C---:B------:R-:W-:Y:S02]  /*bc40*/  IADD3 R65, P4, R4.reuse, 0xe000, RZ ;  /* 0x0000e00004417810 */ /* 0x040fe40007f9e0ff */
[----:B------:R-:W-:Y:S02]  /*bc50*/  LOP3.LUT R9, R4, 0x380, RZ, 0xc0, !PT ;  /* 0x0000038004097812 */ /* 0x000fe400078ec0ff */
[----:B------:R-:W-:Y:S01]  /*bc60*/  LOP3.LUT R76, R77, 0x380, RZ, 0xc0, !PT ;  /* 0x000003804d4c7812 */ /* 0x000fe200078ec0ff */
[----:B-1----:R1:W-:Y:S01]  /*bc70*/  @!P2 ST.E desc[UR20][R20.64], R0 ;  /* 0x000000001400a985 */ /* 0x0023e2000c101914 */
[----:B------:R-:W-:Y:S02]  /*bc80*/  LOP3.LUT R72, R73, 0x380, RZ, 0xc0, !PT ;  /* 0x0000038049487812 */ /* 0x000fe400078ec0ff */
[----:B------:R-:W-:Y:S01]  /*bc90*/  LOP3.LUT R64, R65, 0x380, RZ, 0xc0, !PT ;  /* 0x0000038041407812 */ /* 0x000fe200078ec0ff */
[----:B------:R-:W-:Y:S01]  /*bca0*/  UIMAD UR7, UR4, UR13, UR7 ;  /* 0x0000000d040772a4 */ /* 0x000fe2000f8e0207 */
[----:B------:R-:W-:Y:S01]  /*bcb0*/  SHF.R.U64 R9, R9, 0x3, RZ ;  /* 0x0000000309097819 */ /* 0x000fe200000012ff */
[----:B--2---:R2:W-:Y:S01]  /*bcc0*/  @!P0 ST.E desc[UR20][R54.64], R2 ;  /* 0x0000000236008985 */ /* 0x0045e2000c101914 */
[----:B------:R-:W-:-:S02]  /*bcd0*/  SHF.R.U64 R76, R76, 0x3, RZ ;  /* 0x000000034c4c7819 */ /* 0x000fc400000012ff */
[----:B------:R-:W-:Y:S02]  /*bce0*/  SHF.R.U64 R72, R72, 0x3, RZ ;  /* 0x0000000348487819 */ /* 0x000fe400000012ff */
[----:B------:R-:W-:Y:S01]  /*bcf0*/  SHF.R.U64 R64, R64, 0x3, RZ ;  /* 0x0000000340407819 */ /* 0x000fe200000012ff */
[----:B-1----:R-:W-:Y:S01]  /*bd00*/  IMAD R0, R213, 0x20, R217 ;  /* 0x00000020d5007824 */ /* 0x002fe200078e02d9 */
[----:B------:R-:W-:Y:S01]  /*bd10*/  LOP3.LUT R4, R9, R4, RZ, 0x3c, !PT ;  /* 0x0000000409047212 */ /* 0x000fe200078e3cff */
[----:B------:R-:W-:Y:S01]  /*bd20*/  UIADD3 UR9, UR9, UR7, URZ ;  /* 0x0000000709097290 */ /* 0x000fe2000fffe03f */
[----:B------:R-:W-:Y:S01]  /*bd30*/  LOP3.LUT R76, R76, R77, RZ, 0x3c, !PT ;  /* 0x0000004d4c4c7212 */ /* 0x000fe200078e3cff */
[--C-:B------:R-:W-:Y:S01]  /*bd40*/  IMAD.X R77, RZ, RZ, R5.reuse, P6 ;  /* 0x000000ffff4d7224 */ /* 0x100fe200030e0605 */
[----:B------:R-:W-:Y:S01]  /*bd50*/  LOP3.LUT R72, R72, R73, RZ, 0x3c, !PT ;  /* 0x0000004948487212 */ /* 0x000fe200078e3cff */
[--C-:B------:R-:W-:Y:S01]  /*bd60*/  IMAD.X R73, RZ, RZ, R5.reuse, P5 ;  /* 0x000000ffff497224 */ /* 0x100fe200028e0605 */
[----:B------:R-:W-:Y:S01]  /*bd70*/  LOP3.LUT R64, R64, R65, RZ, 0x3c, !PT ;  /* 0x0000004140407212 */ /* 0x000fe200078e3cff */
[----:B------:R-:W-:Y:S01]  /*bd80*/  IMAD.X R65, RZ, RZ, R5, P4 ;  /* 0x000000ffff417224 */ /* 0x000fe200020e0605 */
[----:B------:R1:W5:Y:S01]  /*bd90*/  LD.E.128 R8, desc[UR20][R4.64] ;  /* 0x0000001404087980 */ /* 0x000362000c101d00 */
[----:B------:R-:W-:-:S02]  /*bda0*/  UIMAD UR4, UR14, UR10, URZ ;  /* 0x0000000a0e0472a4 */ /* 0x000fc4000f8e023f */
[----:B------:R-:W-:Y:S01]  /*bdb0*/  UIMAD.WIDE.U32 UR8, UR18, UR10, UR8 ;  /* 0x0000000a120872a5 */ /* 0x000fe2000f8e0008 */
[----:B------:R-:W5:Y:S01]  /*bdc0*/  LD.E.128 R12, desc[UR20][R12.64] ;  /* 0x000000140c0c7980 */ /* 0x000f62000c101d00 */
[----:B------:R-:W-:-:S03]  /*bdd0*/  UIMAD UR4, UR18, UR11, UR4 ;  /* 0x0000000b120472a4 */ /* 0x000fc6000f8e0204 */
[----:B------:R-:W-:Y:S01]  /*bde0*/  ULDC.64 UR10, c[0x0][0xaf0] ;  /* 0x0002bc00000a7ab9 */ /* 0x000fe20000000a00 */
[----:B------:R-:W5:Y:S01]  /*bdf0*/  LD.E.128 R24, desc[UR20][R24.64] ;  /* 0x0000001418187980 */ /* 0x000f62000c101d00 */
[----:B-1----:R-:W-:-:S03]  /*be00*/  IMAD.U32 R5, RZ, RZ, UR17 ;  /* 0x00000011ff057e24 */ /* 0x002fc6000f8e00ff */
[----:B------:R-:W5:Y:S01]  /*be10*/  LD.E.128 R28, desc[UR20][R28.64] ;  /* 0x000000141c1c7980 */ /* 0x000f62000c101d00 */
[----:B------:R-:W-:Y:S01]  /*be20*/  IMAD R4, R5, 0x80, R0 ;  /* 0x0000008005047824 */ /* 0x000fe200078e0200 */
[----:B------:R-:W-:Y:S02]  /*be30*/  UIADD3 UR9, UR9, UR4, URZ ;  /* 0x0000000409097290 */ /* 0x000fe4000fffe03f */
[----:B------:R-:W5:Y:S01]  /*be40*/  LD.E.128 R32, desc[UR20][R32.64] ;  /* 0x0000001420207980 */ /* 0x000f62000c101d00 */
[----:B---3--:R-:W-:Y:S01]  /*be50*/  @P1 IMAD.HI.U32 R0, R4, R3, RZ ;  /* 0x0000000304001227 */ /* 0x008fe200078e00ff */
[----:B------:R-:W-:Y:S02]  /*be60*/  UIMAD UR4, UR16, UR10, URZ ;  /* 0x0000000a100472a4 */ /* 0x000fe4000f8e023f */
[----:B------:R-:W-:Y:S01]  /*be70*/  UIMAD.WIDE.U32 UR8, UR15, UR10, UR8 ;  /* 0x0000000a0f0872a5 */ /* 0x000fe2000f8e0008 */
[----:B------:R-:W-:Y:S01]  /*be80*/  IMAD.MOV.U32 R5, RZ, RZ, R4 ;  /* 0x000000ffff057224 */ /* 0x000fe200078e0004 */
[----:B0-----:R-:W-:Y:S01]  /*be90*/  @P1 SHF.R.U32.HI R5, RZ, R19, R0 ;  /* 0x00000013ff051219 */ /* 0x001fe20000011600 */
[----:B------:R-:W-:Y:S01]  /*bea0*/  UIMAD UR4, UR15, UR11, UR4 ;  /* 0x0000000b0f0472a4 */ /* 0x000fe2000f8e0204 */
[----:B------:R-:W5:Y:S02]  /*beb0*/  LD.E.128 R36, desc[UR20][R36.64] ;  /* 0x0000001424247980 */ /* 0x000f64000c101d00 */
[--C-:B------:R-:W-:Y:S01]  /*bec0*/  SHF.R.S32.HI R0, RZ, 0x1f, R5.reuse ;  /* 0x0000001fff007819 */ /* 0x100fe20000011405 */
[----:B------:R-:W-:Y:S01]  /*bed0*/  UIADD3 UR4, UR9, UR4, URZ ;  /* 0x0000000409047290 */ /* 0x000fe2000fffe03f */
[----:B------:R-:W-:Y:S01]  /*bee0*/  IMAD.MOV R19, RZ, RZ, -R5 ;  /* 0x000000ffff137224 */ /* 0x000fe200078e0a05 */
[----:B------:R-:W5:Y:S01]  /*bef0*/  LD.E.128 R40, desc[UR20][R40.64] ;  /* 0x0000001428287980 */ /* 0x000f62000c101d00 */
[----:B--2---:R-:W-:-:S02]  /*bf00*/  IMAD.U32 R2, RZ, RZ, UR8 ;  /* 0x00000008ff027e24 */ /* 0x004fc4000f8e00ff */
[----:B------:R-:W-:Y:S01]  /*bf10*/  IMAD.U32 R3, RZ, RZ, UR9 ;  /* 0x00000009ff037e24 */ /* 0x000fe2000f8e00ff */
[----:B------:R-:W-:Y:S01]  /*bf20*/  ULDC.64 UR8, c[0x0][0xae0] ;  /* 0x0002b80000087ab9 */ /* 0x000fe20000000a00 */
[----:B------:R-:W-:Y:S01]  /*bf30*/  IMAD R19, R80, R19, R4 ;  /* 0x0000001350137224 */ /* 0x000fe200078e0204 */
[----:B------:R-:W5:Y:S01]  /*bf40*/  LD.E.128 R44, desc[UR20][R44.64] ;  /* 0x000000142c2c7980 */ /* 0x000f62000c101d00 */
[----:B------:R-:W-:Y:S02]  /*bf50*/  IMAD R0, R0, UR8, RZ ;  /* 0x0000000800007c24 */ /* 0x000fe4000f8e02ff */
[----:B------:R-:W-:Y:S01]  /*bf60*/  IMAD.U32 R3, RZ, RZ, UR4 ;  /* 0x00000004ff037e24 */ /* 0x000fe2000f8e00ff */
[----:B------:R-:W5:Y:S01]  /*bf70*/  LD.E.128 R68, desc[UR20][R68.64] ;  /* 0x0000001444447980 */ /* 0x000f62000c101d00 */
[C---:B------:R-:W-:Y:S01]  /*bf80*/  IMAD R21, R5.reuse, UR9, R0 ;  /* 0x0000000905157c24 */ /* 0x040fe2000f8e0200 */
[----:B------:R-:W-:Y:S02]  /*bf90*/  SHF.R.S32.HI R0, RZ, 0x1f, R19 ;  /* 0x0000001fff007819 */ /* 0x000fe40000011413 */
[----:B------:R-:W5:Y:S01]  /*bfa0*/  LD.E.128 R48, desc[UR20][R48.64] ;  /* 0x0000001430307980 */ /* 0x000f62000c101d00 */
[----:B------:R-:W-:Y:S01]  /*bfb0*/  IMAD.WIDE.U32 R2, R5, UR8, R2 ;  /* 0x0000000805027c25 */ /* 0x000fe2000f8e0002 */
[----:B------:R-:W-:-:S02]  /*bfc0*/  ULDC.64 UR8, c[0x0][0xad8] ;  /* 0x0002b60000087ab9 */ /* 0x000fc40000000a00 */
[----:B------:R-:W5:Y:S04]  /*bfd0*/  LD.E.128 R52, desc[UR20][R52.64] ;  /* 0x0000001434347980 */ /* 0x000f68000c101d00 */
[----:B------:R-:W5:Y:S04]  /*bfe0*/  LD.E.128 R56, desc[UR20][R56.64] ;  /* 0x0000001438387980 */ /* 0x000f68000c101d00 */
[----:B------:R-:W5:Y:S04]  /*bff0*/  LD.E.128 R76, desc[UR20][R76.64] ;  /* 0x000000144c4c7980 */ /* 0x000f68000c101d00 */
[----:B------:R-:W5:Y:S04]  /*c000*/  LD.E.128 R72, desc[UR20][R72.64] ;  /* 0x0000001448487980 */ /* 0x000f68000c101d00 */
[----:B------:R-:W5:Y:S04]  /*c010*/  LD.E.128 R64, desc[UR20][R64.64] ;  /* 0x0000001440407980 */ /* 0x000f68000c101d00 */
[----:B------:R-:W5:Y:S01]  /*c020*/  LD.E.128 R60, desc[UR20][R60.64] ;  /* 0x000000143c3c7980 */ /* 0x000f62000c101d00 */
[----:B------:R-:W-:Y:S01]  /*c030*/  IMAD.U32 R82, RZ, RZ, UR17 ;  /* 0x00000011ff527e24 */ /* 0x000fe2000f8e00ff */
[----:B------:R-:W-:Y:S01]  /*c040*/  BSSY B1, `(.L_x_415) ;  /* 0x000002d000017945 */ /* 0x000fe20003800000 */
[----:B------:R-:W-:Y:S01]  /*c050*/  IMAD.IADD R3, R3, 0x1, R21 ;  /* 0x0000000103037824 */ /* 0x000fe200078e0215 */
[----:B------:R-:W-:Y:S01]  /*c060*/  @!PT LDS RZ, [RZ] ;  /* 0x00000000fffff984 */ /* 0x000fe20000000800 */
[----:B------:R-:W-:Y:S01]  /*c070*/  @!PT LDS RZ, [RZ] ;  /* 0x00000000fffff984 */ /* 0x000fe20000000800 */
[----:B------:R-:W-:Y:S01]  /*c080*/  @!PT LDS RZ, [RZ] ;  /* 0x00000000fffff984 */ /* 0x000fe20000000800 */
[----:B------:R-:W-:Y:S01]  /*c090*/  @!PT LDS RZ, [RZ] ;  /* 0x00000000fffff984 */ /* 0x000fe20000000800 */
[----:B------:R0:W-:Y:S06]  /*c0a0*/  MEMBAR.ALL.CTA ;  /* 0x0000000000007992 */ /* 0x0001ec0000008000 */
[----:B0-----:R-:W0:Y:S01]  /*c0b0*/  FENCE.VIEW.ASYNC.S ;  /* 0x00000000000073c6 */ /* 0x001e220000000000 */
[----:B------:R-:W-:-:S02]  /*c0c0*/  IMAD R4, R0, UR8, RZ ;  /* 0x0000000800047c24 */ /* 0x000fc4000f8e02ff */
[----:B------:R-:W-:Y:S02]  /*c0d0*/  IMAD R82, R82, 0x80, R217 ;  /* 0x0000008052527824 */ /* 0x000fe400078e02d9 */
[C---:B------:R-:W-:Y:S02]  /*c0e0*/  IMAD R5, R19.reuse, UR9, R4 ;  /* 0x0000000913057c24 */ /* 0x040fe4000f8e0204 */
[----:B------:R-:W-:Y:S01]  /*c0f0*/  IMAD.WIDE.U32 R2, R19, UR8, R2 ;  /* 0x0000000813027c25 */ /* 0x000fe2000f8e0002 */
[----:B------:R-:W-:Y:S01]  /*c100*/  ISETP.GE.AND P2, PT, R82, R83, PT ;  /* 0x000000535200720c */ /* 0x000fe20003f46270 */
[----:B------:R-:W-:Y:S02]  /*c110*/  ULDC.64 UR8, c[0x0][0xa80] ;  /* 0x0002a00000087ab9 */ /* 0x000fe40000000a00 */
[----:B------:R-:W-:Y:S01]  /*c120*/  IMAD.IADD R3, R3, 0x1, R5 ;  /* 0x0000000103037824 */ /* 0x000fe200078e0205 */
[----:B------:R-:W-:Y:S01]  /*c130*/  LEA R6, P3, R2, UR8, 0x1 ;  /* 0x0000000802067c11 */ /* 0x000fe2000f8608ff */
[----:B------:R-:W-:-:S02]  /*c140*/  VIADD R170, R170, 0x38820 ;  /* 0x00038820aaaa7836 */ /* 0x000fc40000000000 */
[----:B------:R-:W-:Y:S01]  /*c150*/  VIADD R0, R82, 0x20 ;  /* 0x0000002052007836 */ /* 0x000fe20000000000 */
[----:B------:R-:W-:Y:S01]  /*c160*/  LEA.HI.X R19, R2, UR9, R3, 0x1, P3 ;  /* 0x0000000902137c11 */ /* 0x000fe200098f0c03 */
[----:B0-----:R0:W1:Y:S01]  /*c170*/  SHFL.IDX PT, R85, R6, RZ, 0x181f ;  /* 0x00181fff06557589 */ /* 0x00106200000e0000 */
[----:B------:R-:W-:Y:S02]  /*c180*/  PRMT R170, RZ, 0x654, R170 ;  /* 0x00000654ffaa7816 */ /* 0x000fe400000000aa */
[-C--:B------:R-:W-:Y:S01]  /*c190*/  ISETP.GE.AND P1, PT, R0, R83.reuse, PT ;  /* 0x000000530000720c */ /* 0x080fe20003f26270 */
[----:B------:R-:W-:Y:S01]  /*c1a0*/  VIADD R0, R82, 0x40 ;  /* 0x0000004052007836 */ /* 0x000fe20000000000 */
[----:B------:R0:W2:Y:S01]  /*c1b0*/  SHFL.IDX PT, R81, R19, RZ, 0x181f ;  /* 0x00181fff13517589 */ /* 0x0000a200000e0000 */
[----:B------:R0:W-:Y:S03]  /*c1c0*/  SYNCS.ARRIVE.TRANS64.RED.A1T0 RZ, [R170+URZ], RZ ;  /* 0x000000ffaaff79a7 */ /* 0x0001e6000810043f */
        /* <DEDUP_REMOVED lines=10> */
[----:B------:R-:W-:-:S03]  /*c270*/  @!P4 LEA R4, P6, R23, R85, 0x1 ;  /* 0x000000551704c211 */ /* 0x000fc600078c08ff */
[----:B-----5:R3:W-:Y:S01]  /*c280*/  @!P5 ST.E.128 desc[UR8][R2.64], R8 ;  /* 0x000000080200d985 */ /* 0x0207e2000c101d08 */
[----:B------:R-:W-:Y:S02]  /*c290*/  @!P4 LEA.HI.X R5, R23, R81, R229, 0x1, P6 ;  /* 0x000000511705c211 */ /* 0x000fe400030f0ce5 */
[----:B------:R-:W-:-:S03]  /*c2a0*/  @!P3 LEA R20, P6, R22, R85, 0x1 ;  /* 0x000000551614b211 */ /* 0x000fc600078c08ff */
[----:B------:R3:W-:Y:S01]  /*c2b0*/  @!P4 ST.E.128 desc[UR8][R4.64], R32 ;  /* 0x000000200400c985 */ /* 0x0007e2000c101d08 */
[----:B------:R-:W-:Y:S02]  /*c2c0*/  @!P3 LEA.HI.X R21, R22, R81, R228, 0x1, P6 ;  /* 0x000000511615b211 */ /* 0x000fe400030f0ce4 */
[----:B------:R-:W-:-:S03]  /*c2d0*/  @!P2 LEA R80, P6, R212, R85, 0x1 ;  /* 0x00000055d450a211 */ /* 0x000fc600078c08ff */
[----:B------:R3:W-:Y:S01]  /*c2e0*/  @!P3 ST.E.128 desc[UR8][R20.64], R68 ;  /* 0x000000441400b985 */ /* 0x0007e2000c101d08 */
[----:B------:R-:W-:-:S05]  /*c2f0*/  @!P2 LEA.HI.X R81, R212, R81, R227, 0x1, P6 ;  /* 0x00000051d451a211 */ /* 0x000fca00030f0ce3 */
[----:B------:R3:W-:Y:S04]  /*c300*/  @!P2 ST.E.128 desc[UR8][R80.64], R76 ;  /* 0x0000004c5000a985 */ /* 0x0007e8000c101d08 */
.L_x_416:
[----:B------:R-:W-:Y:S05]  /*c310*/  BSYNC B1 ;  /* 0x0000000000017941 */ /* 0x000fea0003800000 */
.L_x_415:
        /* <DEDUP_REMOVED lines=11> */
[C---:B------:R-:W-:Y:S02]  /*c3d0*/  @!P3 LEA R4, P5, R23.reuse, R9, 0x1 ;  /* 0x000000091704b211 */ /* 0x040fe400078a08ff */
[----:B----4-:R-:W-:Y:S02]  /*c3e0*/  @!P4 LEA.HI.X R3, R18, R11, R230, 0x1, P6 ;  /* 0x0000000b1203c211 */ /* 0x010fe400030f0ce6 */
[----:B------:R-:W-:Y:S02]  /*c3f0*/  @!P2 LEA R8, P6, R22, R9, 0x1 ;  /* 0x000000091608a211 */ /* 0x000fe400078c08ff */
[----:B------:R-:W-:Y:S01]  /*c400*/  @!P3 LEA.HI.X R5, R23, R11, R229, 0x1, P5 ;  /* 0x0000000b1705b211 */ /* 0x000fe200028f0ce5 */
[----:B------:R0:W-:Y:S01]  /*c410*/  @!P4 ST.E.128 desc[UR8][R2.64], R12 ;  /* 0x0000000c0200c985 */ /* 0x0001e2000c101d08 */
[----:B------:R-:W-:-:S02]  /*c420*/  @!P1 LEA R10, P5, R212, R9, 0x1 ;  /* 0x00000009d40a9211 */ /* 0x000fc400078a08ff */
[-C--:B------:R-:W-:Y:S01]  /*c430*/  @!P2 LEA.HI.X R9, R22, R11.reuse, R228, 0x1, P6 ;  /* 0x0000000b1609a211 */ /* 0x080fe200030f0ce4 */
[----:B------:R0:W-:Y:S01]  /*c440*/  @!P3 ST.E.128 desc[UR8][R4.64], R36 ;  /* 0x000000240400b985 */ /* 0x0001e2000c101d08 */
[----:B------:R-:W-:-:S03]  /*c450*/  @!P1 LEA.HI.X R11, R212, R11, R227, 0x1, P5 ;  /* 0x0000000bd40b9211 */ /* 0x000fc600028f0ce3 */
[----:B------:R0:W-:Y:S04]  /*c460*/  @!P2 ST.E.128 desc[UR8][R8.64], R48 ;  /* 0x000000300800a985 */ /* 0x0001e8000c101d08 */
[----:B------:R0:W-:Y:S02]  /*c470*/  @!P1 ST.E.128 desc[UR8][R10.64], R72 ;  /* 0x000000480a009985 */ /* 0x0001e4000c101d08 */
.L_x_418:
[----:B------:R-:W-:Y:S05]  /*c480*/  BSYNC B1 ;  /* 0x0000000000017941 */ /* 0x000fea0003800000 */
.L_x_417:
[----:B0---4-:R0:W4:Y:S01]  /*c490*/  SHFL.IDX PT, R11, R19, 0x2, 0x181f ;  /* 0x00581f00130b7f89 */ /* 0x01112200000e0000 */
        /* <DEDUP_REMOVED lines=10> */
[CC--:B------:R-:W-:Y:S02]  /*c540*/  @!P2 LEA R4, P5, R23.reuse, R5.reuse, 0x1 ;  /* 0x000000051704a211 */ /* 0x0c0fe400078a08ff */
[----:B------:R-:W-:Y:S02]  /*c550*/  @!P1 LEA R8, P4, R22, R5, 0x1 ;  /* 0x0000000516089211 */ /* 0x000fe400078808ff */
[----:B----4-:R-:W-:Y:S02]  /*c560*/  @!P3 LEA.HI.X R3, R18, R11, R230, 0x1, P6 ;  /* 0x0000000b1203b211 */ /* 0x010fe400030f0ce6 */
[----:B------:R-:W-:Y:S02]  /*c570*/  @!P0 LEA R10, P6, R212, R5, 0x1 ;  /* 0x00000005d40a8211 */ /* 0x000fe400078c08ff */
[-C--:B------:R-:W-:Y:S01]  /*c580*/  @!P2 LEA.HI.X R5, R23, R11.reuse, R229, 0x1, P5 ;  /* 0x0000000b1705a211 */ /* 0x080fe200028f0ce5 */
[----:B------:R0:W-:Y:S01]  /*c590*/  @!P3 ST.E.128 desc[UR8][R2.64], R24 ;  /* 0x000000180200b985 */ /* 0x0001e2000c101d08 */
[----:B------:R-:W-:-:S02]  /*c5a0*/  @!P1 LEA.HI.X R9, R22, R11, R228, 0x1, P4 ;  /* 0x0000000b16099211 */ /* 0x000fc400020f0ce4 */
[----:B------:R-:W-:Y:S01]  /*c5b0*/  @!P0 LEA.HI.X R11, R212, R11, R227, 0x1, P6 ;  /* 0x0000000bd40b8211 */ /* 0x000fe200030f0ce3 */
[----:B------:R0:W-:Y:S04]  /*c5c0*/  @!P2 ST.E.128 desc[UR8][R4.64], R40 ;  /* 0x000000280400a985 */ /* 0x0001e8000c101d08 */
[----:B------:R0:W-:Y:S04]  /*c5d0*/  @!P1 ST.E.128 desc[UR8][R8.64], R52 ;  /* 0x0000003408009985 */ /* 0x0001e8000c101d08 */
[----:B------:R0:W-:Y:S02]  /*c5e0*/  @!P0 ST.E.128 desc[UR8][R10.64], R64 ;  /* 0x000000400a008985 */ /* 0x0001e4000c101d08 */
.L_x_420:
[----:B------:R-:W-:Y:S05]  /*c5f0*/  BSYNC B1 ;  /* 0x0000000000017941 */ /* 0x000fea0003800000 */
.L_x_419:
[----:B------:R-:W-:Y:S01]  /*c600*/  VIADD R0, R82, 0x60 ;  /* 0x0000006052007836 */ /* 0x000fe20000000000 */
[----:B0--3--:R-:W0:Y:S04]  /*c610*/  SHFL.IDX PT, R19, R19, 0x3, 0x181f ;  /* 0x00781f0013137f89 */ /* 0x009e2800000e0000 */
[----:B------:R-:W-:Y:S01]  /*c620*/  ISETP.GE.AND P0, PT, R0, R83, PT ;  /* 0x000000530000720c */ /* 0x000fe20003f06270 */
[----:B----4-:R3:W4:-:S12]  /*c630*/  SHFL.IDX PT, R11, R6, 0x3, 0x181f ;  /* 0x00781f00060b7f89 */ /* 0x01071800000e0000 */
[----:B---3--:R-:W-:Y:S05]  /*c640*/  @P0 BRA `(.L_x_421) ;  /* 0x0000001000040947 */ /* 0x008fea0003800000 */
[----:B------:R-:W-:Y:S01]  /*c650*/  ULDC UR4, c[0x0][0xac8] ;  /* 0x0002b20000047ab9 */ /* 0x000fe20000000800 */
[----:B------:R-:W-:Y:S01]  /*c660*/  ULDC.64 UR8, c[0x0][0x208] ;  /* 0x0000820000087ab9 */ /* 0x000fe20000000a00 */
[----:B------:R-:W-:Y:S02]  /*c670*/  ISETP.GE.AND P3, PT, R18, UR4, PT ;  /* 0x0000000412007c0c */ /* 0x000fe4000bf66270 */
[----:B------:R-:W-:Y:S02]  /*c680*/  ISETP.GE.AND P4, PT, R23, UR4, PT ;  /* 0x0000000417007c0c */ /* 0x000fe4000bf86270 */
[----:B------:R-:W-:-:S09]  /*c690*/  ISETP.GE.AND P5, PT, R22, UR4, PT ;  /* 0x0000000416007c0c */ /* 0x000fd2000bfa6270 */
[CC--:B----4-:R-:W-:Y:S02]  /*c6a0*/  @!P3 LEA R2, P0, R18.reuse, R11.reuse, 0x1 ;  /* 0x0000000b1202b211 */ /* 0x0d0fe400078008ff */
[C---:B------:R-:W-:Y:S02]  /*c6b0*/  @!P4 LEA R4, P1, R23.reuse, R11, 0x1 ;  /* 0x0000000b1704c211 */ /* 0x040fe400078208ff */
[----:B0-----:R-:W-:Y:S02]  /*c6c0*/  @!P3 LEA.HI.X R3, R18, R19, R230, 0x1, P0 ;  /* 0x000000131203b211 */ /* 0x001fe400000f0ce6 */
[----:B------:R-:W-:Y:S02]  /*c6d0*/  ISETP.GE.AND P0, PT, R212, UR4, PT ;  /* 0x00000004d4007c0c */ /* 0x000fe4000bf06270 */
[----:B------:R-:W-:Y:S01]  /*c6e0*/  @!P5 LEA R8, P2, R22, R11, 0x1 ;  /* 0x0000000b1608d211 */ /* 0x000fe200078408ff */
[----:B------:R3:W-:Y:S01]  /*c6f0*/  @!P3 ST.E.128 desc[UR8][R2.64], R28 ;  /* 0x0000001c0200b985 */ /* 0x0007e2000c101d08 */
[----:B------:R-:W-:-:S02]  /*c700*/  @!P4 LEA.HI.X R5, R23, R19, R229, 0x1, P1 ;  /* 0x000000131705c211 */ /* 0x000fc400008f0ce5 */
[----:B------:R-:W-:-:S03]  /*c710*/  @!P5 LEA.HI.X R9, R22, R19, R228, 0x1, P2 ;  /* 0x000000131609d211 */ /* 0x000fc600010f0ce4 */
[----:B------:R3:W-:Y:S04]  /*c720*/  @!P4 ST.E.128 desc[UR8][R4.64], R44 ;  /* 0x0000002c0400c985 */ /* 0x0007e8000c101d08 */
[----:B------:R3:W-:Y:S01]  /*c730*/  @!P5 ST.E.128 desc[UR8][R8.64], R56 ;  /* 0x000000380800d985 */ /* 0x0007e2000c101d08 */
[----:B------:R-:W-:Y:S05]  /*c740*/  @P0 BRA `(.L_x_421) ;  /* 0x0000000c00c40947 */ /* 0x000fea0003800000 */
[----:B---3--:R-:W-:Y:S01]  /*c750*/  LEA R2, P0, R212, R11, 0x1 ;  /* 0x0000000bd4027211 */ /* 0x008fe200078008ff */
[----:B------:R-:W-:-:S03]  /*c760*/  ULDC.64 UR8, c[0x0][0x208] ;  /* 0x0000820000087ab9 */ /* 0x000fc60000000a00 */
[----:B------:R-:W-:-:S05]  /*c770*/  LEA.HI.X R3, R212, R19, R227, 0x1, P0 ;  /* 0x00000013d4037211 */ /* 0x000fca00000f0ce3 */
[----:B------:R0:W-:Y:S01]  /*c780*/  ST.E.128 desc[UR8][R2.64], R60 ;  /* 0x0000003c02007985 */ /* 0x0001e2000c101d08 */
[----:B------:R-:W-:Y:S05]  /*c790*/  BRA `(.L_x_421) ;  /* 0x0000000c00b07947 */ /* 0x000fea0003800000 */
.L_x_413:
[----:B------:R-:W-:Y:S01]  /*c7a0*/  R2UR UR4, R216 ;  /* 0x00000000d80472ca */ /* 0x000fe200000e0000 */
[----:B------:R-:W-:Y:S01]  /*c7b0*/  ULDC.64 UR10, c[0x0][0xc00] ;  /* 0x00030000000a7ab9 */ /* 0x000fe20000000a00 */
[----:B------:R-:W-:Y:S01]  /*c7c0*/  R2UR UR7, R218 ;  /* 0x00000000da0772ca */ /* 0x000fe200000e0000 */
[----:B------:R-:W-:Y:S01]  /*c7d0*/  UISETP.NE.U32.AND UP0, UPT, UR10, URZ, UPT ;  /* 0x0000003f0a00728c */ /* 0x000fe2000bf05070 */
[----:B------:R-:W0:Y:S01]  /*c7e0*/  LDC R13, c[0x0][0xbe8] ;  /* 0x0002fa00ff0d7b82 */ /* 0x000e220000000800 */
[----:B------:R-:W-:Y:S01]  /*c7f0*/  ULDC.64 UR14, c[0x0][0x208] ;  /* 0x00008200000e7ab9 */ /* 0x000fe20000000a00 */
[----:B------:R-:W-:Y:S01]  /*c800*/  R2UR UR12, R214 ;  /* 0x00000000d60c72ca */ /* 0x000fe200000e0000 */
[----:B------:R-:W-:-:S06]  /*c810*/  UISETP.NE.AND.EX UP0, UPT, UR11, URZ, UPT, UP0 ;  /* 0x0000003f0b00728c */ /* 0x000fcc000bf05300 */
[----:B------:R-:W-:Y:S01]  /*c820*/  USHF.L.U32 UR8, UR4, 0x2, URZ ;  /* 0x0000000204087899 */ /* 0x000fe2000800063f */
[----:B------:R-:W-:Y:S01]  /*c830*/  PLOP3.LUT P2, PT, PT, PT, UP0, 0x80, 0x0 ;  /* 0x000000000000781c */ /* 0x000fe20003f4f008 */
[----:B------:R-:W-:Y:S02]  /*c840*/  USHF.L.U64.HI UR9, UR4, 0x2, UR7 ;  /* 0x0000000204097899 */ /* 0x000fe40008010207 */
[----:B------:R-:W-:-:S04]  /*c850*/  UIADD3 UR4, UP1, UR8, UR10, URZ ;  /* 0x0000000a08047290 */ /* 0x000fc8000ff3e03f */
[----:B------:R-:W-:Y:S02]  /*c860*/  UIADD3.X UR7, UR9, UR11, URZ, UP1, !UPT ;  /* 0x0000000b09077290 */ /* 0x000fe40008ffe43f */
[----:B------:R-:W-:Y:S01]  /*c870*/  IMAD.U32 R2, RZ, RZ, UR4 ;  /* 0x00000004ff027e24 */ /* 0x000fe2000f8e00ff */
[----:B------:R-:W-:-:S03]  /*c880*/  ULDC.64 UR10, c[0x0][0xc08] ;  /* 0x00030200000a7ab9 */ /* 0x000fc60000000a00 */
[----:B------:R-:W-:-:S05]  /*c890*/  IMAD.U32 R3, RZ, RZ, UR7 ;  /* 0x00000007ff037e24 */ /* 0x000fca000f8e00ff */
[----:B------:R-:W2:Y:S01]  /*c8a0*/  @P2 LDG.E R6, desc[UR14][R2.64] ;  /* 0x0000000e02062981 */ /* 0x000ea2000c1e1900 */
[----:B------:R-:W-:Y:S01]  /*c8b0*/  UISETP.NE.U32.AND UP1, UPT, UR10, URZ, UPT ;  /* 0x0000003f0a00728c */ /* 0x000fe2000bf25070 */
[----:B0-----:R-:W-:Y:S01]  /*c8c0*/  ISETP.NE.AND P0, PT, R13, 0x1, PT ;  /* 0x000000010d00780c */ /* 0x001fe20003f05270 */
[----:B------:R-:W-:Y:S02]  /*c8d0*/  ULDC UR4, c[0x0][0xa88] ;  /* 0x0002a20000047ab9 */ /* 0x000fe40000000800 */
[----:B------:R-:W-:Y:S01]  /*c8e0*/  UISETP.NE.AND.EX UP1, UPT, UR11, URZ, UPT, UP1 ;  /* 0x0000003f0b00728c */ /* 0x000fe2000bf25310 */
[----:B------:R-:W-:Y:S01]  /*c8f0*/  IMAD.U32 R0, RZ, RZ, UR4 ;  /* 0x00000004ff007e24 */ /* 0x000fe2000f8e00ff */
[----:B------:R-:W-:-:S04]  /*c900*/  UMOV UR4, URZ ;  /* 0x0000003f00047c82 */ /* 0x000fc80008000000 */
[----:B------:R-:W-:-:S04]  /*c910*/  PLOP3.LUT P3, PT, PT, PT, UP1, 0x80, 0x0 ;  /* 0x000000000000781c */ /* 0x000fc80003f6f018 */
[----:B------:R-:W0:Y:S01]  /*c920*/  @P0 LDC R11, c[0x0][0xbec] ;  /* 0x0002fb00ff0b0b82 */ /* 0x000e220000000800 */
[----:B------:R-:W-:-:S04]  /*c930*/  @UP1 UIADD3 UR8, UP2, UR8, UR10, URZ ;  /* 0x0000000a08081290 */ /* 0x000fc8000ff5e03f */
[----:B------:R-:W-:Y:S02]  /*c940*/  @UP1 UIADD3.X UR9, UR9, UR11, URZ, UP2, !UPT ;  /* 0x0000000b09091290 */ /* 0x000fe400097fe43f */
[----:B------:R-:W-:-:S04]  /*c950*/  IMAD.U32 R4, RZ, RZ, UR8 ;  /* 0x00000008ff047e24 */ /* 0x000fc8000f8e00ff */
[----:B------:R-:W-:Y:S01]  /*c960*/  IMAD.U32 R5, RZ, RZ, UR9 ;  /* 0x00000009ff057e24 */ /* 0x000fe2000f8e00ff */
[----:B------:R-:W-:Y:S01]  /*c970*/  USHF.R.S32.HI UR11, URZ, 0x1f, UR12 ;  /* 0x0000001f3f0b7899 */ /* 0x000fe2000801140c */
[----:B------:R-:W-:-:S03]  /*c980*/  ISETP.GE.AND P1, PT, R231, 0x80, PT ;  /* 0x00000080e700780c */ /* 0x000fc60003f26270 */
[----:B------:R1:W5:Y:S01]  /*c990*/  @P3 LDG.E R0, desc[UR14][R4.64] ;  /* 0x0000000e04003981 */ /* 0x000362000c1e1900 */
[----:B--2---:R-:W-:-:S13]  /*c9a0*/  @P2 R2UR UR4, R6 ;  /* 0x00000000060422ca */ /* 0x004fda00000e0000 */
[----:B------:R-:W-:Y:S01]  /*c9b0*/  USHF.R.S32.HI UR10, URZ, 0x1f, UR4 ;  /* 0x0000001f3f0a7899 */ /* 0x000fe20008011404 */
[----:B01----:R-:W-:Y:S11]  /*c9c0*/  @P3 BRA `(.L_x_422) ;  /* 0x0000000000143947 */ /* 0x003ff60003800000 */
[----:B------:R-:W-:Y:S05]  /*c9d0*/  @!P2 BRA `(.L_x_422) ;  /* 0x000000000010a947 */ /* 0x000fea0003800000 */
[----:B------:R-:W-:Y:S02]  /*c9e0*/  ULDC.64 UR8, c[0x0][0x208] ;  /* 0x0000820000087ab9 */ /* 0x000fe40000000a00 */
[----:B------:R-:W2:Y:S04]  /*c9f0*/  LDG.E R5, desc[UR8][R2.64] ;  /* 0x0000000802057981 */ /* 0x000ea8000c1e1900 */
[----:B-----5:R-:W2:Y:S02]  /*ca00*/  LDG.E R0, desc[UR8][R2.64+0x4] ;  /* 0x0000040802007981 */ /* 0x020ea4000c1e1900 */
[----:B--2---:R-:W-:-:S07]  /*ca10*/  IMAD.IADD R0, R0, 0x1, -R5 ;  /* 0x0000000100007824 */ /* 0x004fce00078e0a05 */
.L_x_422:
[----:B------:R-:W-:Y:S01]  /*ca20*/  R2UR UR8, R216 ;  /* 0x00000000d80872ca */ /* 0x000fe200000e0000 */
[----:B------:R-:W-:Y:S01]  /*ca30*/  BSSY B1, `(.L_x_423) ;  /* 0x0000032000017945 */ /* 0x000fe20003800000 */
[----:B------:R-:W-:-:S11]  /*ca40*/  R2UR UR7, R218 ;  /* 0x00000000da0772ca */ /* 0x000fd600000e0000 */
[----:B------:R-:W-:Y:S02]  /*ca50*/  USEL UR12, UR8, URZ, !UP0 ;  /* 0x0000003f080c7287 */ /* 0x000fe4000c000000 */
[----:B------:R-:W-:Y:S01]  /*ca60*/  USEL UR13, UR7, URZ, !UP0 ;  /* 0x0000003f070d7287 */ /* 0x000fe2000c000000 */
[----:B------:R-:W-:Y:S11]  /*ca70*/  @P1 BRA `(.L_x_424) ;  /* 0x0000000000b41947 */ /* 0x000ff60003800000 */
[----:B------:R-:W0:Y:S01]  /*ca80*/  S2R R3, SR_TID.X ;  /* 0x0000000000037919 */ /* 0x000e220000002100 */
[----:B------:R-:W1:Y:S01]  /*ca90*/  LDC R9, c[0x0][0xbe8] ;  /* 0x0002fa00ff097b82 */ /* 0x000e620000000800 */
[----:B------:R-:W-:-:S13]  /*caa0*/  R2UR UR7, R215 ;  /* 0x00000000d70772ca */ /* 0x000fda00000e0000 */
[----:B------:R-:W-:-:S04]  /*cab0*/  IMAD.U32 R2, RZ, RZ, UR7 ;  /* 0x00000007ff027e24 */ /* 0x000fc8000f8e00ff */
[----:B0-----:R-:W-:Y:S02]  /*cac0*/  IMAD R2, R2, 0x80, R3 ;  /* 0x0000008002027824 */ /* 0x001fe400078e0203 */
[----:B-1---5:R-:W-:Y:S02]  /*cad0*/  IMAD R3, R0, R9, RZ ;  /* 0x0000000900037224 */ /* 0x022fe400078e02ff */
[----:B------:R-:W-:-:S05]  /*cae0*/  VIADD R4, R2, 0xffffff80 ;  /* 0xffffff8002047836 */ /* 0x000fca0000000000 */
[----:B------:R-:W-:-:S13]  /*caf0*/  ISETP.GE.AND P1, PT, R4, R3, PT ;  /* 0x000000030400720c */ /* 0x000fda0003f26270 */
[----:B------:R-:W-:Y:S05]  /*cb00*/  @P1 BRA `(.L_x_424) ;  /* 0x0000000000901947 */ /* 0x000fea0003800000 */
[----:B------:R-:W-:Y:S01]  /*cb10*/  ISETP.NE.AND P1, PT, R9, 0x1, PT ;  /* 0x000000010900780c */ /* 0x000fe20003f25270 */
[----:B------:R-:W-:Y:S01]  /*cb20*/  ULDC.64 UR14, c[0x0][0xb90] ;  /* 0x0002e400000e7ab9 */ /* 0x000fe20000000a00 */
[----:B------:R-:W-:Y:S01]  /*cb30*/  R2UR UR16, R214 ;  /* 0x00000000d61072ca */ /* 0x000fe200000e0000 */
[----:B------:R-:W-:Y:S01]  /*cb40*/  UIMAD UR7, UR11, UR14, URZ ;  /* 0x0000000e0b0772a4 */ /* 0x000fe2000f8e023f */
[----:B------:R-:W-:Y:S01]  /*cb50*/  IMAD.MOV.U32 R2, RZ, RZ, R4 ;  /* 0x000000ffff027224 */ /* 0x000fe200078e0004 */
[----:B------:R-:W-:Y:S01]  /*cb60*/  UMOV UR8, UR4 ;  /* 0x0000000400087c82 */ /* 0x000fe20008000000 */
[----:B------:R-:W-:-:S07]  /*cb70*/  UMOV UR9, UR10 ;  /* 0x0000000a00097c82 */ /* 0x000fce0008000000 */
[----:B------:R-:W0:Y:S02]  /*cb80*/  @P1 LDC R3, c[0x0][0xbec] ;  /* 0x0002fb00ff031b82 */ /* 0x000e240000000800 */
[----:B------:R-:W-:Y:S02]  /*cb90*/  UIMAD.WIDE.U32 UR8, UR16, UR14, UR8 ;  /* 0x0000000e100872a5 */ /* 0x000fe4000f8e0008 */
[----:B------:R-:W-:-:S03]  /*cba0*/  UIMAD UR7, UR16, UR15, UR7 ;  /* 0x0000000f100772a4 */ /* 0x000fc6000f8e0207 */
[----:B------:R-:W-:Y:S01]  /*cbb0*/  ULDC.64 UR14, c[0x0][0xb98] ;  /* 0x0002e600000e7ab9 */ /* 0x000fe20000000a00 */
[----:B------:R-:W1:Y:S01]  /*cbc0*/  @P1 LDC R6, c[0x0][0xbf0] ;  /* 0x0002fc00ff061b82 */ /* 0x000e620000000800 */
[----:B------:R-:W-:Y:S02]  /*cbd0*/  UIADD3 UR9, UR9, UR7, URZ ;  /* 0x0000000709097290 */ /* 0x000fe4000fffe03f */
[----:B------:R-:W-:Y:S02]  /*cbe0*/  UIMAD UR7, UR13, UR14, URZ ;  /* 0x0000000e0d0772a4 */ /* 0x000fe4000f8e023f */
[----:B------:R-:W-:Y:S02]  /*cbf0*/  UIMAD.WIDE.U32 UR8, UR12, UR14, UR8 ;  /* 0x0000000e0c0872a5 */ /* 0x000fe4000f8e0008 */
[----:B------:R-:W-:Y:S01]  /*cc00*/  UIMAD UR7, UR12, UR15, UR7 ;  /* 0x0000000f0c0772a4 */ /* 0x000fe2000f8e0207 */
[----:B------:R-:W-:Y:S02]  /*cc10*/  ULDC.64 UR16, c[0x0][0x208] ;  /* 0x0000820000107ab9 */ /* 0x000fe40000000a00 */
[----:B------:R-:W-:Y:S01]  /*cc20*/  ULDC.64 UR14, c[0x0][0xb88] ;  /* 0x0002e200000e7ab9 */ /* 0x000fe20000000a00 */
[----:B0-----:R-:W-:-:S05]  /*cc30*/  @P1 IMAD.HI.U32 R3, R4, R3, RZ ;  /* 0x0000000304031227 */ /* 0x001fca00078e00ff */
[----:B-1----:R-:W-:Y:S01]  /*cc40*/  @P1 SHF.R.U32.HI R2, RZ, R6, R3 ;  /* 0x00000006ff021219 */ /* 0x002fe20000011603 */
[----:B------:R-:W-:-:S03]  /*cc50*/  IMAD.U32 R6, RZ, RZ, UR7 ;  /* 0x00000007ff067e24 */ /* 0x000fc6000f8e00ff */
[--C-:B------:R-:W-:Y:S01]  /*cc60*/  SHF.R.S32.HI R3, RZ, 0x1f, R2.reuse ;  /* 0x0000001fff037819 */ /* 0x100fe20000011402 */
[----:B------:R-:W-:Y:S01]  /*cc70*/  IMAD.MOV R5, RZ, RZ, -R2 ;  /* 0x000000ffff057224 */ /* 0x000fe200078e0a02 */
[----:B------:R-:W-:-:S03]  /*cc80*/  IADD3 R2, P1, R2, UR8, RZ ;  /* 0x0000000802027c10 */ /* 0x000fc6000ff3e0ff */
[----:B------:R-:W-:Y:S01]  /*cc90*/  IMAD R5, R9, R5, R4 ;  /* 0x0000000509057224 */ /* 0x000fe200078e0204 */
[----:B------:R-:W-:Y:S01]  /*cca0*/  IADD3.X R3, R3, UR9, R6, P1, !PT ;  /* 0x0000000903037c10 */ /* 0x000fe20008ffe406 */
[----:B------:R-:W-:-:S03]  /*ccb0*/  ULDC.64 UR8, c[0x0][0xb50] ;  /* 0x0002d40000087ab9 */ /* 0x000fc60000000a00 */
[----:B------:R-:W-:Y:S01]  /*ccc0*/  SHF.R.S32.HI R4, RZ, 0x1f, R5 ;  /* 0x0000001fff047819 */ /* 0x000fe20000011405 */
[----:B------:R-:W-:-:S04]  /*ccd0*/  IMAD.WIDE.U32 R2, R5, UR14, R2 ;  /* 0x0000000e05027c25 */ /* 0x000fc8000f8e0002 */
[----:B------:R-:W-:-:S04]  /*cce0*/  IMAD R4, R4, UR14, RZ ;  /* 0x0000000e04047c24 */ /* 0x000fc8000f8e02ff */
[----:B------:R-:W-:Y:S01]  /*ccf0*/  IMAD R9, R5, UR15, R4 ;  /* 0x0000000f05097c24 */ /* 0x000fe2000f8e0204 */
[----:B------:R-:W-:-:S03]  /*cd00*/  LEA R4, P1, R2, UR8, 0x2 ;  /* 0x0000000802047c11 */ /* 0x000fc6000f8210ff */
[----:B------:R-:W-:-:S05]  /*cd10*/  IMAD.IADD R3, R3, 0x1, R9 ;  /* 0x0000000103037824 */ /* 0x000fca00078e0209 */
[----:B------:R-:W-:Y:S01]  /*cd20*/  LEA.HI.X R5, R2, UR9, R3, 0x2, P1 ;  /* 0x0000000902057c11 */ /* 0x000fe200088f1403 */
[----:B------:R-:W-:-:S05]  /*cd30*/  IMAD.MOV.U32 R3, RZ, RZ, -0x800000 ;  /* 0xff800000ff037424 */ /* 0x000fca00078e00ff */
[----:B------:R0:W-:Y:S02]  /*cd40*/  STG.E desc[UR16][R4.64], R3 ;  /* 0x0000000304007986 */ /* 0x0001e4000c101910 */
.L_x_424:
[----:B------:R-:W-:Y:S05]  /*cd50*/  BSYNC B1 ;  /* 0x0000000000017941 */ /* 0x000fea0003800000 */
.L_x_423:
[----:B------:R-:W-:Y:S01]  /*cd60*/  R2UR UR16, R215 ;  /* 0x00000000d71072ca */ /* 0x000fe200000e0000 */
[----:B0-----:R-:W0:Y:S01]  /*cd70*/  @P0 LDC R3, c[0x0][0xbf0] ;  /* 0x0002fc00ff030b82 */ /* 0x001e220000000800 */
[----:B------:R-:W-:Y:S01]  /*cd80*/  ULDC.64 UR14, c[0x0][0xaa0] ;  /* 0x0002a800000e7ab9 */ /* 0x000fe20000000a00 */
[----:B------:R-:W-:Y:S01]  /*cd90*/  R2UR UR17, R214 ;  /* 0x00000000d61172ca */ /* 0x000fe200000e0000 */
[----:B------:R-:W-:Y:S01]  /*cda0*/  UIMAD UR7, UR10, UR14, URZ ;  /* 0x0000000e0a0772a4 */ /* 0x000fe2000f8e023f */
[----:B------:R-:W-:Y:S01]  /*cdb0*/  IMAD R2, R213, 0x20, R217 ;  /* 0x00000020d5027824 */ /* 0x000fe200078e02d9 */
[----:B------:R-:W-:Y:S01]  /*cdc0*/  UIMAD.WIDE.U32 UR8, UR4, UR14, URZ ;  /* 0x0000000e040872a5 */ /* 0x000fe2000f8e003f */
[----:B------:R-:W-:Y:S01]  /*cdd0*/  BSSY B1, `(.L_x_425) ;  /* 0x0000043000017945 */ /* 0x000fe20003800000 */
[----:B------:R-:W-:-:S03]  /*cde0*/  UIMAD UR7, UR4, UR15, UR7 ;  /* 0x0000000f040772a4 */ /* 0x000fc6000f8e0207 */
[----:B------:R-:W-:Y:S01]  /*cdf0*/  ULDC.64 UR14, c[0x0][0xae8] ;  /* 0x0002ba00000e7ab9 */ /* 0x000fe20000000a00 */
[----:B------:R-:W-:Y:S01]  /*ce00*/  UIADD3 UR9, UR9, UR7, URZ ;  /* 0x0000000709097290 */ /* 0x000fe2000fffe03f */
[----:B------:R-:W-:Y:S01]  /*ce10*/  IMAD.U32 R5, RZ, RZ, UR16 ;  /* 0x00000010ff057e24 */ /* 0x000fe2000f8e00ff */
[----:B------:R-:W-:Y:S02]  /*ce20*/  UIMAD UR4, UR11, UR14, URZ ;  /* 0x0000000e0b0472a4 */ /* 0x000fe4000f8e023f */
[----:B------:R-:W-:Y:S01]  /*ce30*/  UIMAD.WIDE.U32 UR8, UR17, UR14, UR8 ;  /* 0x0000000e110872a5 */ /* 0x000fe2000f8e0008 */
[----:B------:R-:W-:Y:S01]  /*ce40*/  IMAD R6, R5, 0x80, R2 ;  /* 0x0000008005067824 */ /* 0x000fe200078e0202 */
[----:B------:R-:W-:Y:S01]  /*ce50*/  UIMAD UR4, UR17, UR15, UR4 ;  /* 0x0000000f110472a4 */ /* 0x000fe2000f8e0204 */
[----:B------:R-:W-:Y:S02]  /*ce60*/  ULDC.64 UR10, c[0x0][0xaf0] ;  /* 0x0002bc00000a7ab9 */ /* 0x000fe40000000a00 */
[----:B------:R-:W-:Y:S01]  /*ce70*/  @P0 IMAD.HI.U32 R2, R6, R11, RZ ;  /* 0x0000000b06020227 */ /* 0x000fe200078e00ff */
[----:B------:R-:W-:-:S02]  /*ce80*/  UIADD3 UR9, UR9, UR4, URZ ;  /* 0x0000000409097290 */ /* 0x000fc4000fffe03f */
[----:B------:R-:W-:Y:S01]  /*ce90*/  UIMAD UR4, UR13, UR10, URZ ;  /* 0x0000000a0d0472a4 */ /* 0x000fe2000f8e023f */
[----:B------:R-:W-:Y:S01]  /*cea0*/  IMAD.MOV.U32 R5, RZ, RZ, R6 ;  /* 0x000000ffff057224 */ /* 0x000fe200078e0006 */
[----:B0-----:R-:W-:Y:S01]  /*ceb0*/  @P0 SHF.R.U32.HI R5, RZ, R3, R2 ;  /* 0x00000003ff050219 */ /* 0x001fe20000011602 */
[----:B------:R-:W-:Y:S02]  /*cec0*/  UIMAD.WIDE.U32 UR8, UR12, UR10, UR8 ;  /* 0x0000000a0c0872a5 */ /* 0x000fe4000f8e0008 */
[----:B------:R-:W-:Y:S01]  /*ced0*/  UIMAD UR4, UR12, UR11, UR4 ;  /* 0x0000000b0c0472a4 */ /* 0x000fe2000f8e0204 */
[--C-:B------:R-:W-:Y:S01]  /*cee0*/  SHF.R.S32.HI R2, RZ, 0x1f, R5.reuse ;  /* 0x0000001fff027819 */ /* 0x100fe20000011405 */
[----:B------:R-:W-:Y:S01]  /*cef0*/  IMAD.MOV R9, RZ, RZ, -R5 ;  /* 0x000000ffff097224 */ /* 0x000fe200078e0a05 */
[----:B------:R-:W-:Y:S01]  /*cf00*/  ULDC.64 UR10, c[0x0][0xae0] ;  /* 0x0002b800000a7ab9 */ /* 0x000fe20000000a00 */
[----:B------:R-:W-:Y:S02]  /*cf10*/  UIADD3 UR4, UR9, UR4, URZ ;  /* 0x0000000409047290 */ /* 0x000fe4000fffe03f */
[----:B------:R-:W-:-:S02]  /*cf20*/  IMAD.U32 R3, RZ, RZ, UR9 ;  /* 0x00000009ff037e24 */ /* 0x000fc4000f8e00ff */
[----:B------:R-:W-:Y:S02]  /*cf30*/  IMAD R4, R2, UR10, RZ ;  /* 0x0000000a02047c24 */ /* 0x000fe4000f8e02ff */
[----:B------:R-:W-:Y:S02]  /*cf40*/  IMAD R9, R13, R9, R6 ;  /* 0x000000090d097224 */ /* 0x000fe400078e0206 */
[----:B------:R-:W-:Y:S01]  /*cf50*/  IMAD.U32 R2, RZ, RZ, UR8 ;  /* 0x00000008ff027e24 */ /* 0x000fe2000f8e00ff */
[----:B------:R-:W-:Y:S01]  /*cf60*/  ULDC.64 UR8, c[0x0][0xad8] ;  /* 0x0002b60000087ab9 */ /* 0x000fe20000000a00 */
[----:B------:R-:W-:Y:S02]  /*cf70*/  IMAD.U32 R3, RZ, RZ, UR4 ;  /* 0x00000004ff037e24 */ /* 0x000fe4000f8e00ff */
[C---:B------:R-:W-:Y:S01]  /*cf80*/  IMAD R11, R5.reuse, UR11, R4 ;  /* 0x0000000b050b7c24 */ /* 0x040fe2000f8e0204 */
[----:B------:R-:W-:Y:S01]  /*cf90*/  SHF.R.S32.HI R4, RZ, 0x1f, R9 ;  /* 0x0000001fff047819 */ /* 0x000fe20000011409 */
[----:B------:R-:W-:-:S04]  /*cfa0*/  IMAD.WIDE.U32 R2, R5, UR10, R2 ;  /* 0x0000000a05027c25 */ /* 0x000fc8000f8e0002 */
[----:B------:R-:W-:Y:S02]  /*cfb0*/  IMAD.U32 R6, RZ, RZ, UR16 ;  /* 0x00000010ff067e24 */ /* 0x000fe4000f8e00ff */
[----:B------:R-:W-:Y:S02]  /*cfc0*/  IMAD.IADD R3, R3, 0x1, R11 ;  /* 0x0000000103037824 */ /* 0x000fe400078e020b */
[----:B------:R-:W-:Y:S02]  /*cfd0*/  IMAD R4, R4, UR8, RZ ;  /* 0x0000000804047c24 */ /* 0x000fe4000f8e02ff */
[----:B------:R-:W-:Y:S02]  /*cfe0*/  IMAD R6, R6, 0x80, R217 ;  /* 0x0000008006067824 */ /* 0x000fe400078e02d9 */
[----:B-----5:R-:W-:Y:S02]  /*cff0*/  IMAD R13, R0, R13, RZ ;  /* 0x0000000d000d7224 */ /* 0x020fe400078e02ff */
[----:B------:R-:W-:-:S02]  /*d000*/  IMAD R5, R9, UR9, R4 ;  /* 0x0000000909057c24 */ /* 0x000fc4000f8e0204 */
[----:B------:R-:W-:Y:S01]  /*d010*/  IMAD.WIDE.U32 R2, R9, UR8, R2 ;  /* 0x0000000809027c25 */ /* 0x000fe2000f8e0002 */
[----:B------:R-:W-:Y:S01]  /*d020*/  ISETP.GE.AND P2, PT, R6, R13, PT ;  /* 0x0000000d0600720c */ /* 0x000fe20003f46270 */
[----:B------:R-:W-:Y:S02]  /*d030*/  ULDC.64 UR8, c[0x0][0xa80] ;  /* 0x0002a00000087ab9 */ /* 0x000fe40000000a00 */
[----:B------:R-:W-:Y:S01]  /*d040*/  IMAD.IADD R3, R3, 0x1, R5 ;  /* 0x0000000103037824 */ /* 0x000fe200078e0205 */
[----:B------:R-:W-:Y:S01]  /*d050*/  LEA R4, P3, R2, UR8, 0x1 ;  /* 0x0000000802047c11 */ /* 0x000fe2000f8608ff */
[----:B------:R-:W-:-:S03]  /*d060*/  VIADD R0, R6, 0x20 ;  /* 0x0000002006007836 */ /* 0x000fc60000000000 */
[----:B------:R-:W-:Y:S01]  /*d070*/  LEA.HI.X R5, R2, UR9, R3, 0x1, P3 ;  /* 0x0000000902057c11 */ /* 0x000fe200098f0c03 */
[----:B------:R0:W1:Y:S01]  /*d080*/  SHFL.IDX PT, R9, R4, RZ, 0x181f ;  /* 0x00181fff04097589 */ /* 0x00006200000e0000 */
[-C--:B------:R-:W-:Y:S01]  /*d090*/  ISETP.GE.AND P1, PT, R0, R13.reuse, PT ;  /* 0x0000000d0000720c */ /* 0x080fe20003f26270 */
[----:B------:R-:W-:Y:S02]  /*d0a0*/  VIADD R0, R6, 0x40 ;  /* 0x0000004006007836 */ /* 0x000fe40000000000 */
[----:B------:R0:W2:Y:S03]  /*d0b0*/  SHFL.IDX PT, R3, R5, RZ, 0x181f ;  /* 0x00181fff05037589 */ /* 0x0000a600000e0000 */
        /* <DEDUP_REMOVED lines=11> */
[----:B------:R3:W-:Y:S01]  /*d170*/  @!P5 ST.E.128 desc[UR8][R10.64], RZ ;  /* 0x000000ff0a00d985 */ /* 0x0007e2000c101d08 */
[----:B------:R-:W-:Y:S02]  /*d180*/  @!P4 LEA.HI.X R15, R23, R3, R229, 0x1, P6 ;  /* 0x00000003170fc211 */ /* 0x000fe400030f0ce5 */
[----:B------:R-:W-:-:S03]  /*d190*/  @!P3 LEA R20, P6, R22, R9, 0x1 ;  /* 0x000000091614b211 */ /* 0x000fc600078c08ff */
[----:B------:R3:W-:Y:S01]  /*d1a0*/  @!P4 ST.E.128 desc[UR8][R14.64], RZ ;  /* 0x000000ff0e00c985 */ /* 0x0007e2000c101d08 */
[----:B------:R-:W-:Y:S02]  /*d1b0*/  @!P3 LEA.HI.X R21, R22, R3, R228, 0x1, P6 ;  /* 0x000000031615b211 */ /* 0x000fe400030f0ce4 */
[----:B------:R-:W-:-:S03]  /*d1c0*/  @!P2 LEA R2, P6, R212, R9, 0x1 ;  /* 0x00000009d402a211 */ /* 0x000fc600078c08ff */
[----:B------:R3:W-:Y:S01]  /*d1d0*/  @!P3 ST.E.128 desc[UR8][R20.64], RZ ;  /* 0x000000ff1400b985 */ /* 0x0007e2000c101d08 */
[----:B------:R-:W-:-:S05]  /*d1e0*/  @!P2 LEA.HI.X R3, R212, R3, R227, 0x1, P6 ;  /* 0x00000003d403a211 */ /* 0x000fca00030f0ce3 */
[----:B------:R3:W-:Y:S04]  /*d1f0*/  @!P2 ST.E.128 desc[UR8][R2.64], RZ ;  /* 0x000000ff0200a985 */ /* 0x0007e8000c101d08 */
.L_x_426:
[----:B------:R-:W-:Y:S05]  /*d200*/  BSYNC B1 ;  /* 0x0000000000017941 */ /* 0x000fea0003800000 */
.L_x_425:
[----:B--23--:R2:W3:Y:S01]  /*d210*/  SHFL.IDX PT, R3, R5, 0x1, 0x181f ;  /* 0x00381f0005037f89 */ /* 0x00c4e200000e0000 */
[----:B------:R-:W-:Y:S03]  /*d220*/  BSSY B1, `(.L_x_427) ;  /* 0x0000015000017945 */ /* 0x000fe60003800000 */
[----:B-1----:R2:W1:Y:S01]  /*d230*/  SHFL.IDX PT, R9, R4, 0x1, 0x181f ;  /* 0x00381f0004097f89 */ /* 0x00246200000e0000 */
[----:B------:R-:W-:Y:S05]  /*d240*/  @P1 BRA `(.L_x_428) ;  /* 0x0000000000481947 */ /* 0x000fea0003800000 */
[----:B------:R-:W-:Y:S01]  /*d250*/  ULDC UR4, c[0x0][0xac8] ;  /* 0x0002b20000047ab9 */ /* 0x000fe20000000800 */
[----:B------:R-:W-:Y:S01]  /*d260*/  ULDC.64 UR8, c[0x0][0x208] ;  /* 0x0000820000087ab9 */ /* 0x000fe20000000a00 */
[----:B------:R-:W-:Y:S02]  /*d270*/  ISETP.GE.AND P4, PT, R18, UR4, PT ;  /* 0x0000000412007c0c */ /* 0x000fe4000bf86270 */
[----:B------:R-:W-:Y:S02]  /*d280*/  ISETP.GE.AND P3, PT, R23, UR4, PT ;  /* 0x0000000417007c0c */ /* 0x000fe4000bf66270 */
[----:B------:R-:W-:Y:S02]  /*d290*/  ISETP.GE.AND P2, PT, R22, UR4, PT ;  /* 0x0000000416007c0c */ /* 0x000fe4000bf46270 */
[----:B------:R-:W-:-:S07]  /*d2a0*/  ISETP.GE.AND P1, PT, R212, UR4, PT ;  /* 0x00000004d4007c0c */ /* 0x000fce000bf26270 */
[CC--:B-1----:R-:W-:Y:S02]  /*d2b0*/  @!P4 LEA R10, P6, R18.reuse, R9.reuse, 0x1 ;  /* 0x00000009120ac211 */ /* 0x0c2fe400078c08ff */
[C---:B------:R-:W-:Y:S02]  /*d2c0*/  @!P3 LEA R14, P5, R23.reuse, R9, 0x1 ;  /* 0x00000009170eb211 */ /* 0x040fe400078a08ff */
[----:B---3--:R-:W-:Y:S02]  /*d2d0*/  @!P4 LEA.HI.X R11, R18, R3, R230, 0x1, P6 ;  /* 0x00000003120bc211 */ /* 0x008fe400030f0ce6 */
[----:B------:R-:W-:Y:S02]  /*d2e0*/  @!P2 LEA R8, P6, R22, R9, 0x1 ;  /* 0x000000091608a211 */ /* 0x000fe400078c08ff */
[----:B------:R-:W-:Y:S01]  /*d2f0*/  @!P3 LEA.HI.X R15, R23, R3, R229, 0x1, P5 ;  /* 0x00000003170fb211 */ /* 0x000fe200028f0ce5 */
[----:B------:R4:W-:Y:S01]  /*d300*/  @!P4 ST.E.128 desc[UR8][R10.64], RZ ;  /* 0x000000ff0a00c985 */ /* 0x0009e2000c101d08 */
[----:B------:R-:W-:-:S02]  /*d310*/  @!P1 LEA R2, P5, R212, R9, 0x1 ;  /* 0x00000009d4029211 */ /* 0x000fc400078a08ff */
[-C--:B------:R-:W-:Y:S01]  /*d320*/  @!P2 LEA.HI.X R9, R22, R3.reuse, R228, 0x1, P6 ;  /* 0x000000031609a211 */ /* 0x080fe200030f0ce4 */
[----:B------:R4:W-:Y:S01]  /*d330*/  @!P3 ST.E.128 desc[UR8][R14.64], RZ ;  /* 0x000000ff0e00b985 */ /* 0x0009e2000c101d08 */
[----:B------:R-:W-:-:S03]  /*d340*/  @!P1 LEA.HI.X R3, R212, R3, R227, 0x1, P5 ;  /* 0x00000003d4039211 */ /* 0x000fc600028f0ce3 */
[----:B------:R4:W-:Y:S04]  /*d350*/  @!P2 ST.E.128 desc[UR8][R8.64], RZ ;  /* 0x000000ff0800a985 */ /* 0x0009e8000c101d08 */
[----:B------:R4:W-:Y:S02]  /*d360*/  @!P1 ST.E.128 desc[UR8][R2.64], RZ ;  /* 0x000000ff02009985 */ /* 0x0009e4000c101d08 */
.L_x_428:
[----:B------:R-:W-:Y:S05]  /*d370*/  BSYNC B1 ;  /* 0x0000000000017941 */ /* 0x000fea0003800000 */
.L_x_427:
[----:B---34-:R3:W4:Y:S01]  /*d380*/  SHFL.IDX PT, R3, R5, 0x2, 0x181f ;  /* 0x00581f0005037f89 */ /* 0x01872200000e0000 */
        /* <DEDUP_REMOVED lines=9> */
[-C--:B-1----:R-:W-:Y:S02]  /*d420*/  @!P3 LEA R10, P6, R18, R9.reuse, 0x1 ;  /* 0x00000009120ab211 */ /* 0x082fe400078c08ff */
[CC--:B------:R-:W-:Y:S02]  /*d430*/  @!P2 LEA R8, P5, R23.reuse, R9.reuse, 0x1 ;  /* 0x000000091708a211 */ /* 0x0c0fe400078a08ff */
[----:B------:R-:W-:Y:S02]  /*d440*/  @!P1 LEA R14, P4, R22, R9, 0x1 ;  /* 0x00000009160e9211 */ /* 0x000fe400078808ff */
[----:B----4-:R-:W-:Y:S02]  /*d450*/  @!P3 LEA.HI.X R11, R18, R3, R230, 0x1, P6 ;  /* 0x00000003120bb211 */ /* 0x010fe400030f0ce6 */
[----:B------:R-:W-:Y:S02]  /*d460*/  @!P0 LEA R2, P6, R212, R9, 0x1 ;  /* 0x00000009d4028211 */ /* 0x000fe400078c08ff */
[-C--:B------:R-:W-:Y:S01]  /*d470*/  @!P2 LEA.HI.X R9, R23, R3.reuse, R229, 0x1, P5 ;  /* 0x000000031709a211 */ /* 0x080fe200028f0ce5 */
[----:B------:R1:W-:Y:S01]  /*d480*/  @!P3 ST.E.128 desc[UR8][R10.64], RZ ;  /* 0x000000ff0a00b985 */ /* 0x0003e2000c101d08 */
[----:B------:R-:W-:-:S02]  /*d490*/  @!P1 LEA.HI.X R15, R22, R3, R228, 0x1, P4 ;  /* 0x00000003160f9211 */ /* 0x000fc400020f0ce4 */
[----:B------:R-:W-:Y:S01]  /*d4a0*/  @!P0 LEA.HI.X R3, R212, R3, R227, 0x1, P6 ;  /* 0x00000003d4038211 */ /* 0x000fe200030f0ce3 */
[----:B------:R1:W-:Y:S04]  /*d4b0*/  @!P2 ST.E.128 desc[UR8][R8.64], RZ ;  /* 0x000000ff0800a985 */ /* 0x0003e8000c101d08 */
[----:B------:R1:W-:Y:S04]  /*d4c0*/  @!P1 ST.E.128 desc[UR8][R14.64], RZ ;  /* 0x000000ff0e009985 */ /* 0x0003e8000c101d08 */
[----:B------:R1:W-:Y:S02]  /*d4d0*/  @!P0 ST.E.128 desc[UR8][R2.64], RZ ;  /* 0x000000ff02008985 */ /* 0x0003e4000c101d08 */
.L_x_430:
[----:B------:R-:W-:Y:S05]  /*d4e0*/  BSYNC B1 ;  /* 0x0000000000017941 */ /* 0x000fea0003800000 */
.L_x_429:
[----:B------:R-:W-:Y:S01]  /*d4f0*/  VIADD R0, R6, 0x60 ;  /* 0x0000006006007836 */ /* 0x000fe20000000000 */
[----:B0-23--:R-:W0:Y:S04]  /*d500*/  SHFL.IDX PT, R5, R5, 0x3, 0x181f ;  /* 0x00781f0005057f89 */ /* 0x00de2800000e0000 */
[----:B------:R-:W-:Y:S01]  /*d510*/  ISETP.GE.AND P0, PT, R0, R13, PT ;  /* 0x0000000d0000720c */ /* 0x000fe20003f06270 */
[----:B-1--4-:R1:W2:-:S12]  /*d520*/  SHFL.IDX PT, R3, R4, 0x3, 0x181f ;  /* 0x00781f0004037f89 */ /* 0x01229800000e0000 */
[----:B-1----:R-:W-:Y:S05]  /*d530*/  @P0 BRA `(.L_x_421) ;  /* 0x0000000000480947 */ /* 0x002fea0003800000 */
[----:B------:R-:W-:Y:S01]  /*d540*/  ULDC UR4, c[0x0][0xac8] ;  /* 0x0002b20000047ab9 */ /* 0x000fe20000000800 */
[----:B------:R-:W-:Y:S01]  /*d550*/  ULDC.64 UR8, c[0x0][0x208] ;  /* 0x0000820000087ab9 */ /* 0x000fe20000000a00 */
[----:B------:R-:W-:Y:S02]  /*d560*/  ISETP.GE.AND P3, PT, R18, UR4, PT ;  /* 0x0000000412007c0c */ /* 0x000fe4000bf66270 */
[----:B------:R-:W-:Y:S02]  /*d570*/  ISETP.GE.AND P2, PT, R23, UR4, PT ;  /* 0x0000000417007c0c */ /* 0x000fe4000bf46270 */
[----:B------:R-:W-:Y:S02]  /*d580*/  ISETP.GE.AND P1, PT, R22, UR4, PT ;  /* 0x0000000416007c0c */ /* 0x000fe4000bf26270 */
[----:B------:R-:W-:-:S07]  /*d590*/  ISETP.GE.AND P0, PT, R212, UR4, PT ;  /* 0x00000004d4007c0c */ /* 0x000fce000bf06270 */
[-C--:B--2---:R-:W-:Y:S02]  /*d5a0*/  @!P3 LEA R8, P6, R18, R3.reuse, 0x1 ;  /* 0x000000031208b211 */ /* 0x084fe400078c08ff */
[CC--:B------:R-:W-:Y:S02]  /*d5b0*/  @!P2 LEA R10, P5, R23.reuse, R3.reuse, 0x1 ;  /* 0x00000003170aa211 */ /* 0x0c0fe400078a08ff */
[----:B------:R-:W-:Y:S02]  /*d5c0*/  @!P1 LEA R12, P4, R22, R3, 0x1 ;  /* 0x00000003160c9211 */ /* 0x000fe400078808ff */
[----:B0-----:R-:W-:Y:S02]  /*d5d0*/  @!P3 LEA.HI.X R9, R18, R5, R230, 0x1, P6 ;  /* 0x000000051209b211 */ /* 0x001fe400030f0ce6 */
        /* <DEDUP_REMOVED lines=8> */
.L_x_421:
[----:B------:R-:W-:Y:S05]  /*d660*/  BSYNC B0 ;  /* 0x0000000000007941 */ /* 0x000fea0003800000 */
.L_x_412:
[----:B------:R-:W-:Y:S02]  /*d670*/  ULDC UR4, c[0x0][0xc3c] ;  /* 0x00030f0000047ab9 */ /* 0x000fe40000000800 */
[----:B------:R-:W-:-:S13]  /*d680*/  ISETP.GE.AND P0, PT, R7, UR4, PT ;  /* 0x0000000407007c0c */ /* 0x000fda000bf06270 */
[----:B------:R-:W-:Y:S05]  /*d690*/  @!P0 BRA `(.L_x_431) ;  /* 0xffffff3400f48947 */ /* 0x000fea000383ffff */
[----:B------:R-:W-:Y:S05]  /*d6a0*/  EXIT ;  /* 0x000000000000794d */ /* 0x000fea0003800000 */
.L_x_387:
[----:B------:R-:W-:-:S08]  /*d6b0*/  NOP ;  /* 0x0000000000007918 */ /* 0x000fd00000000000 */
[----:B0-----:R-:W0:-:S00]  /*d6c0*/  USETMAXREG.DEALLOC.CTAPOOL 0x18 ;  /* 0x00000018000079c8 */ /* 0x001e0000080e0500 */
[----:B0-----:R-:W-:-:S06]  /*d6d0*/  LOP3.LUT R0, R0, 0x3, RZ, 0xc0, !PT ;  /* 0x0000000300007812 */ /* 0x001fcc00078ec0ff */
[----:B------:R-:W0:Y:S02]  /*d6e0*/  SHFL.IDX PT, R0, R0, RZ, 0x1f ;  /* 0x00001fff00007589 */ /* 0x000e2400000e0000 */
[----:B0-----:R-:W-:Y:S01]  /*d6f0*/  ISETP.NE.AND P0, PT, R0, RZ, PT ;  /* 0x000000ff0000720c */ /* 0x001fe20003f05270 */
[----:B------:R-:W-:-:S03]  /*d700*/  IMAD.MOV.U32 R0, RZ, RZ, RZ ;  /* 0x000000ffff007224 */ /* 0x000fc600078e00ff */
[----:B------:R-:W-:-:S05]  /*d710*/  P2R R2, PR, RZ, 0x1 ;  /* 0x00000001ff027803 */ /* 0x000fca0000000000 */
[----:B------:R0:W-:Y:S04]  /*d720*/  STL [R1+0x58], R2 ;  /* 0x0000580201007387 */ /* 0x0001e80000100800 */
[----:B------:R-:W-:Y:S05]  /*d730*/  @!P0 BRA `(.L_x_432) ;  /* 0x00000000001c8947 */ /* 0x000fea0003800000 */
[----:B------:R-:W1:Y:S08]  /*d740*/  S2UR UR5, SR_CgaCtaId ;  /* 0x00000000000579c3 */ /* 0x000e700000008800 */
[----:B------:R-:W-:Y:S06]  /*d750*/  BAR.SYNC.DEFER_BLOCKING 0x5, 0x180 ;  /* 0x0146000000007b1d */ /* 0x000fec0000010000 */
[----:B------:R-:W-:-:S02]  /*d760*/  UMOV UR4, 0x400 ;  /* 0x0000040000047882 */ /* 0x000fc40000000000 */
[----:B-1----:R-:W-:-:S09]  /*d770*/  ULEA UR4, UR5, UR4, 0x18 ;  /* 0x0000000405047291 */ /* 0x002fd2000f8ec03f */
[----:B------:R-:W1:Y:S01]  /*d780*/  LDS.128 R16, [UR4+0x388d0] ;  /* 0x0388d004ff107984 */ /* 0x000e620008000c00 */
[----:B------:R-:W-:Y:S06]  /*d790*/  BAR.ARV 0x4, 0x180 ;  /* 0x0106000000007b1d */ /* 0x000fec0000002000 */
[----:B------:R-:W-:Y:S05]  /*d7a0*/  BRA `(.L_x_433) ;  /* 0x0000000800047947 */ /* 0x000fea0003800000 */
.L_x_432:
[----:B0-----:R-:W0:Y:S01]  /*d7b0*/  S2R R2, SR_TID.X ;  /* 0x0000000000027919 */ /* 0x001e220000002100 */
[----:B------:R-:W-:Y:S01]  /*d7c0*/  ULDC UR4, c[0x0][0xc3c] ;  /* 0x00030f0000047ab9 */ /* 0x000fe20000000800 */
[----:B------:R-:W-:Y:S01]  /*d7d0*/  ULDC.64 UR6, c[0x0][0x208] ;  /* 0x0000820000067ab9 */ /* 0x000fe20000000a00 */
[----:B------:R-:W-:Y:S01]  /*d7e0*/  ULDC UR5, c[0x0][0xc38] ;  /* 0x00030e0000057ab9 */ /* 0x000fe20000000800 */
[----:B0-----:R-:W-:-:S04]  /*d7f0*/  LOP3.LUT R5, R2, 0x1f, RZ, 0xc0, !PT ;  /* 0x0000001f02057812 */ /* 0x001fc800078ec0ff */
[----:B------:R-:W-:-:S04]  /*d800*/  ISETP.NE.AND P0, PT, R5, 0x1f, PT ;  /* 0x0000001f0500780c */ /* 0x000fc80003f05270 */
[----:B------:R-:W-:-:S13]  /*d810*/  ISETP.GE.OR P1, PT, R5, UR4, !P0 ;  /* 0x0000000405007c0c */ /* 0x000fda000c726670 */
[----:B------:R-:W0:Y:S02]  /*d820*/  @!P1 LDC.64 R2, c[0x0][0xc80] ;  /* 0x00032000ff029b82 */ /* 0x000e240000000a00 */
[----:B0-----:R-:W-:-:S05]  /*d830*/  @!P1 IMAD.WIDE.U32 R2, R5, 0x4, R2 ;  /* 0x0000000405029825 */ /* 0x001fca00078e0002 */
[----:B------:R-:W2:Y:S01]  /*d840*/  @!P1 LDG.E R0, desc[UR6][R2.64] ;  /* 0x0000000602009981 */ /* 0x000ea2000c1e1900 */
[C---:B------:R-:W-:Y:S01]  /*d850*/  ISETP.NE.AND P1, PT, R5.reuse, RZ, PT ;  /* 0x000000ff0500720c */ /* 0x040fe20003f25270 */
[----:B------:R-:W0:Y:S01]  /*d860*/  S2UR UR6, SR_CTAID.X ;  /* 0x00000000000679c3 */ /* 0x000e220000002500 */
[C---:B------:R-:W-:Y:S01]  /*d870*/  ISETP.GE.U32.AND P2, PT, R5.reuse, 0x2, PT ;  /* 0x000000020500780c */ /* 0x040fe20003f46070 */
[----:B------:R-:W-:Y:S01]  /*d880*/  UMOV UR4, URZ ;  /* 0x0000003f00047c82 */ /* 0x000fe20008000000 */
[C---:B------:R-:W-:Y:S01]  /*d890*/  ISETP.GE.U32.AND P3, PT, R5.reuse, 0x4, PT ;  /* 0x000000040500780c */ /* 0x040fe20003f66070 */
[----:B------:R-:W-:Y:S01]  /*d8a0*/  IMAD.MOV.U32 R16, RZ, RZ, RZ ;  /* 0x000000ffff107224 */ /* 0x000fe200078e00ff */
[C---:B------:R-:W-:Y:S02]  /*d8b0*/  ISETP.GE.U32.AND P4, PT, R5.reuse, 0x8, PT ;  /* 0x000000080500780c */ /* 0x040fe40003f86070 */
[----:B------:R-:W-:Y:S01]  /*d8c0*/  ISETP.GE.U32.AND P5, PT, R5, 0x10, PT ;  /* 0x000000100500780c */ /* 0x000fe20003fa6070 */
[----:B--2---:R-:W1:Y:S02]  /*d8d0*/  SHFL.UP PT, R4, R0, 0x1, RZ ;  /* 0x0420000000047989 */ /* 0x004e6400000e00ff */
[----:B-1----:R-:W-:-:S05]  /*d8e0*/  SEL R7, R4, RZ, P1 ;  /* 0x000000ff04077207 */ /* 0x002fca0000800000 */
[----:B------:R-:W-:-:S05]  /*d8f0*/  IMAD.IADD R7, R0, 0x1, R7 ;  /* 0x0000000100077824 */ /* 0x000fca00078e0207 */
[----:B------:R-:W1:Y:S02]  /*d900*/  SHFL.UP PT, R4, R7, 0x2, RZ ;  /* 0x0440000007047989 */ /* 0x000e6400000e00ff */
        /* <DEDUP_REMOVED lines=11> */
[----:B------:R-:W1:Y:S02]  /*d9c0*/  SHFL.IDX PT, R4, R2, 0x1f, 0x1f ;  /* 0x03e01f0002047f89 */ /* 0x000e6400000e0000 */
[----:B-1----:R-:W-:-:S04]  /*d9d0*/  IMAD R4, R4, UR5, RZ ;  /* 0x0000000504047c24 */ /* 0x002fc8000f8e02ff */
[----:B------:R-:W-:Y:S01]  /*d9e0*/  IMAD.MOV.U32 R7, RZ, RZ, R4 ;  /* 0x000000ffff077224 */ /* 0x000fe200078e0004 */
[----:B0-----:R-:W-:-:S13]  /*d9f0*/  ISETP.GT.AND P6, PT, R4, UR6, PT ;  /* 0x0000000604007c0c */ /* 0x001fda000bfc4270 */
[----:B------:R-:W-:Y:S05]  /*da00*/  @P6 BRA `(.L_x_434) ;  /* 0x0000000000a46947 */ /* 0x000fea0003800000 */
[----:B------:R-:W0:Y:S01]  /*da10*/  LDC R6, c[0x0][0xc3c] ;  /* 0x00030f00ff067b82 */ /* 0x000e220000000800 */
[----:B------:R-:W-:Y:S01]  /*da20*/  IMAD.MOV.U32 R4, RZ, RZ, R7 ;  /* 0x000000ffff047224 */ /* 0x000fe200078e0007 */
[----:B------:R-:W-:Y:S01]  /*da30*/  UMOV UR4, URZ ;  /* 0x0000003f00047c82 */ /* 0x000fe20008000000 */
[----:B------:R-:W-:Y:S01]  /*da40*/  ULDC UR7, c[0x0][0xc3c] ;  /* 0x00030f0000077ab9 */ /* 0x000fe20000000800 */
[----:B------:R-:W-:-:S05]  /*da50*/  ULDC UR5, c[0x0][0xc38] ;  /* 0x00030e0000057ab9 */ /* 0x000fca0000000800 */
.L_x_438:
[----:B------:R-:W-:Y:S01]  /*da60*/  UIADD3 UR4, UR4, 0x1f, URZ ;  /* 0x0000001f04047890 */ /* 0x000fe2000fffe03f */
[----:B------:R-:W-:-:S05]  /*da70*/  IMAD.U32 R19, RZ, RZ, UR7 ;  /* 0x00000007ff137e24 */ /* 0x000fca000f8e00ff */
[----:B0-----:R-:W-:-:S13]  /*da80*/  ISETP.LE.AND P6, PT, R6, UR4, PT ;  /* 0x0000000406007c0c */ /* 0x001fda000bfc3270 */
[----:B------:R-:W-:Y:S05]  /*da90*/  @P6 BRA `(.L_x_435) ;  /* 0x0000000400246947 */ /* 0x000fea0003800000 */
[----:B------:R-:W-:Y:S01]  /*daa0*/  VIADD R7, R5, UR4 ;  /* 0x0000000405077c36 */ /* 0x000fe20008000000 */
[----:B------:R-:W-:Y:S01]  /*dab0*/  BSSY B0, `(.L_x_436) ;  /* 0x0000008000007945 */ /* 0x000fe20003800000 */
[----:B------:R-:W-:-:S03]  /*dac0*/  IMAD.MOV.U32 R0, RZ, RZ, RZ ;  /* 0x000000ffff007224 */ /* 0x000fc600078e00ff */
[----:B------:R-:W-:-:S13]  /*dad0*/  ISETP.GE.OR P6, PT, R7, R6, !P0 ;  /* 0x000000060700720c */ /* 0x000fda00047c6670 */
[----:B------:R-:W-:Y:S05]  /*dae0*/  @P6 BRA `(.L_x_437) ;  /* 0x0000000000106947 */ /* 0x000fea0003800000 */
[----:B------:R-:W0:Y:S01]  /*daf0*/  LDC.64 R2, c[0x0][0xc80] ;  /* 0x00032000ff027b82 */ /* 0x000e220000000a00 */
[----:B------:R-:W-:Y:S01]  /*db00*/  ULDC.64 UR8, c[0x0][0x208] ;  /* 0x0000820000087ab9 */ /* 0x000fe20000000a00 */
[----:B0-----:R-:W-:-:S05]  /*db10*/  IMAD.WIDE R2, R7, 0x4, R2 ;  /* 0x0000000407027825 */ /* 0x001fca00078e0202 */
[----:B------:R0:W5:Y:S02]  /*db20*/  LDG.E R0, desc[UR8][R2.64] ;  /* 0x0000000802007981 */ /* 0x000164000c1e1900 */
.L_x_437:
[----:B------:R-:W-:Y:S05]  /*db30*/  BSYNC B0 ;  /* 0x0000000000007941 */ /* 0x000fea0003800000 */
.L_x_436:
[----:B0----5:R-:W0:Y:S02]  /*db40*/  SHFL.UP PT, R2, R0, 0x1, RZ ;  /* 0x0420000000027989 */ /* 0x021e2400000e00ff */
[----:B0-----:R-:W-:-:S05]  /*db50*/  SEL R3, R2, RZ, P1 ;  /* 0x000000ff02037207 */ /* 0x001fca0000800000 */
[----:B------:R-:W-:-:S05]  /*db60*/  IMAD.IADD R3, R0, 0x1, R3 ;  /* 0x0000000100037824 */ /* 0x000fca00078e0203 */
[----:B------:R-:W0:Y:S02]  /*db70*/  SHFL.UP PT, R2, R3, 0x2, RZ ;  /* 0x0440000003027989 */ /* 0x000e2400000e00ff */
        /* <DEDUP_REMOVED lines=11> */
[----:B------:R-:W0:Y:S02]  /*dc30*/  SHFL.IDX PT, R3, R9, 0x1f, 0x1f ;  /* 0x03e01f0009037f89 */ /* 0x000e2400000e0000 */
[----:B0-----:R-:W-:-:S04]  /*dc40*/  IMAD R3, R3, UR5, RZ ;  /* 0x0000000503037c24 */ /* 0x001fc8000f8e02ff */
[----:B------:R-:W-:-:S05]  /*dc50*/  IMAD.IADD R4, R3, 0x1, R4 ;  /* 0x0000000103047824 */ /* 0x000fca00078e0204 */
[----:B------:R-:W-:-:S13]  /*dc60*/  ISETP.GT.AND P6, PT, R4, UR6, PT ;  /* 0x0000000604007c0c */ /* 0x000fda000bfc4270 */
[----:B------:R-:W-:Y:S05]  /*dc70*/  @!P6 BRA `(.L_x_438) ;  /* 0xfffffffc0078e947 */ /* 0x000fea000383ffff */
[----:B------:R-:W-:Y:S02]  /*dc80*/  IMAD.MOV.U32 R2, RZ, RZ, R9 ;  /* 0x000000ffff027224 */ /* 0x000fe400078e0009 */
[----:B------:R-:W-:-:S07]  /*dc90*/  IMAD.MOV.U32 R7, RZ, RZ, R3 ;  /* 0x000000ffff077224 */ /* 0x000fce00078e0003 */
.L_x_434:
[----:B------:R-:W-:-:S04]  /*dca0*/  IMAD.IADD R7, R4, 0x1, -R7 ;  /* 0x0000000104077824 */ /* 0x000fc800078e0a07 */
[----:B------:R-:W-:-:S05]  /*dcb0*/  IMAD R3, R2, UR5, R7 ;  /* 0x0000000502037c24 */ /* 0x000fca000f8e0207 */
[----:B------:R-:W-:-:S13]  /*dcc0*/  ISETP.GT.AND P0, PT, R3, UR6, PT ;  /* 0x0000000603007c0c */ /* 0x000fda000bf04270 */
[----:B------:R-:W-:-:S04]  /*dcd0*/  VOTE.ANY R6, PT, !P0 ;  /* 0x0000000000067806 */ /* 0x000fc800040e0100 */
[----:B------:R-:W0:Y:S01]  /*dce0*/  POPC R19, R6 ;  /* 0x0000000600137309 */ /* 0x000e220000000000 */
[----:B------:R-:W-:Y:S01]  /*dcf0*/  ISETP.NE.AND P0, PT, R6, RZ, PT ;  /* 0x000000ff0600720c */ /* 0x000fe20003f05270 */
[----:B0-----:R-:W0:Y:S02]  /*dd00*/  SHFL.IDX PT, R0, R0, R19, 0x1f ;  /* 0x00001f1300007589 */ /* 0x001e2400000e0000 */
[----:B0-----:R-:W-:-:S04]  /*dd10*/  IABS R4, R0 ;  /* 0x0000000000047213 */ /* 0x001fc80000000000 */
[----:B------:R-:W0:Y:S08]  /*dd20*/  I2F.RP R8, R4 ;  /* 0x0000000400087306 */ /* 0x000e300000209400 */
[----:B0-----:R-:W0:Y:S02]  /*dd30*/  MUFU.RCP R8, R8 ;  /* 0x0000000800087308 */ /* 0x001e240000001000 */
[----:B0-----:R-:W-:-:S06]  /*dd40*/  VIADD R3, R8, 0xffffffe ;  /* 0x0ffffffe08037836 */ /* 0x001fcc0000000000 */
[----:B------:R-:W0:Y:S02]  /*dd50*/  F2I.FTZ.U32.TRUNC.NTZ R3, R3 ;  /* 0x0000000300037305 */ /* 0x000e24000021f000 */
[----:B0-----:R-:W-:Y:S01]  /*dd60*/  IMAD.MOV R11, RZ, RZ, -R3 ;  /* 0x000000ffff0b7224 */ /* 0x001fe200078e0a03 */
[----:B------:R-:W-:Y:S06]  /*dd70*/  @!P0 BRA `(.L_x_439) ;  /* 0x0000000000088947 */ /* 0x000fec0003800000 */
[----:B------:R-:W-:-:S05]  /*dd80*/  VIADD R9, R19, 0xffffffff ;  /* 0xffffffff13097836 */ /* 0x000fca0000000000 */
[----:B------:R0:W1:Y:S02]  /*dd90*/  SHFL.IDX PT, R16, R2, R9, 0x1f ;  /* 0x00001f0902107589 */ /* 0x00006400000e0000 */
.L_x_439:
[----:B-1----:R-:W-:Y:S01]  /*dda0*/  IMAD R16, R16, UR5, R7 ;  /* 0x0000000510107c24 */ /* 0x002fe2000f8e0207 */
[----:B------:R-:W-:Y:S01]  /*ddb0*/  IABS R6, R0 ;  /* 0x0000000000067213 */ /* 0x000fe20000000000 */
[----:B------:R-:W-:Y:S02]  /*ddc0*/  IMAD R7, R11, R4, RZ ;  /* 0x000000040b077224 */ /* 0x000fe400078e02ff */
[----:B0-----:R-:W-:Y:S01]  /*ddd0*/  IMAD.MOV.U32 R2, RZ, RZ, RZ ;  /* 0x000000ffff027224 */ /* 0x001fe200078e00ff */
[----:B------:R-:W-:Y:S01]  /*dde0*/  IADD3 R17, -R16, UR6, RZ ;  /* 0x0000000610117c10 */ /* 0x000fe2000fffe1ff */
[----:B------:R-:W-:Y:S02]  /*ddf0*/  IMAD.MOV R6, RZ, RZ, -R6 ;  /* 0x000000ffff067224 */ /* 0x000fe400078e0a06 */
[----:B------:R-:W-:Y:S01]  /*de00*/  IMAD.HI.U32 R2, R3, R7, R2 ;  /* 0x0000000703027227 */ /* 0x000fe200078e0002 */
[----:B------:R-:W-:-:S03]  /*de10*/  IABS R3, R17 ;  /* 0x0000001100037213 */ /* 0x000fc60000000000 */
[----:B------:R-:W-:Y:S02]  /*de20*/  VIADD R19, R19, UR4 ;  /* 0x0000000413137c36 */ /* 0x000fe40008000000 */
[----:B------:R-:W-:-:S04]  /*de30*/  IMAD.HI.U32 R2, R2, R3, RZ ;  /* 0x0000000302027227 */ /* 0x000fc800078e00ff */
[----:B------:R-:W-:-:S05]  /*de40*/  IMAD R3, R2, R6, R3 ;  /* 0x0000000602037224 */ /* 0x000fca00078e0203 */
[----:B------:R-:W-:-:S13]  /*de50*/  ISETP.GT.U32.AND P1, PT, R4, R3, PT ;  /* 0x000000030400720c */ /* 0x000fda0003f24070 */
[----:B------:R-:W-:Y:S02]  /*de60*/  @!P1 IMAD.IADD R3, R3, 0x1, -R4 ;  /* 0x0000000103039824 */ /* 0x000fe400078e0a04 */
[----:B------:R-:W-:Y:S01]  /*de70*/  @!P1 VIADD R2, R2, 0x1 ;  /* 0x0000000102029836 */ /* 0x000fe20000000000 */
[----:B------:R-:W-:Y:S02]  /*de80*/  ISETP.NE.AND P1, PT, R0, RZ, PT ;  /* 0x000000ff0000720c */ /* 0x000fe40003f25270 */
[----:B------:R-:W-:Y:S02]  /*de90*/  ISETP.GE.U32.AND P0, PT, R3, R4, PT ;  /* 0x000000040300720c */ /* 0x000fe40003f06070 */
[----:B------:R-:W-:-:S04]  /*dea0*/  LOP3.LUT R3, R17, R0, RZ, 0x3c, !PT ;  /* 0x0000000011037212 */ /* 0x000fc800078e3cff */
[----:B------:R-:W-:-:S07]  /*deb0*/  ISETP.GE.AND P2, PT, R3, RZ, PT ;  /* 0x000000ff0300720c */ /* 0x000fce0003f46270 */
[----:B------:R-:W-:-:S06]  /*dec0*/  @P0 VIADD R2, R2, 0x1 ;  /* 0x0000000102020836 */ /* 0x000fcc0000000000 */
[----:B------:R-:W-:Y:S01]  /*ded0*/  @!P2 IMAD.MOV R2, RZ, RZ, -R2 ;  /* 0x000000ffff02a224 */ /* 0x000fe200078e0a02 */
[----:B------:R-:W-:-:S05]  /*dee0*/  @!P1 LOP3.LUT R2, RZ, R0, RZ, 0x33, !PT ;  /* 0x00000000ff029212 */ /* 0x000fca00078e33ff */
[--C-:B------:R-:W-:Y:S02]  /*def0*/  IMAD.MOV R3, RZ, RZ, -R2.reuse ;  /* 0x000000ffff037224 */ /* 0x100fe400078e0a02 */
[----:B------:R-:W-:Y:S02]  /*df00*/  IMAD.MOV.U32 R18, RZ, RZ, R2 ;  /* 0x000000ffff127224 */ /* 0x000fe400078e0002 */
[----:B------:R-:W-:Y:S01]  /*df10*/  IMAD R17, R0, R3, R17 ;  /* 0x0000000300117224 */ /* 0x000fe200078e0211 */
[----:B------:R-:W-:Y:S06]  /*df20*/  BRA `(.L_x_440) ;  /* 0x00000000000c7947 */ /* 0x000fec0003800000 */
.L_x_435:
[----:B------:R-:W-:Y:S02]  /*df30*/  IMAD.MOV.U32 R17, RZ, RZ, RZ ;  /* 0x000000ffff117224 */ /* 0x000fe400078e00ff */
[----:B------:R-:W-:Y:S02]  /*df40*/  IMAD.U32 R16, RZ, RZ, UR6 ;  /* 0x00000006ff107e24 */ /* 0x000fe4000f8e00ff */
[----:B------:R-:W-:-:S07]  /*df50*/  IMAD.MOV.U32 R18, RZ, RZ, RZ ;  /* 0x000000ffff127224 */ /* 0x000fce00078e00ff */
.L_x_440:
[----:B------:R-:W-:-:S13]  /*df60*/  ISETP.NE.AND P0, PT, R5, RZ, PT ;  /* 0x000000ff0500720c */ /* 0x000fda0003f05270 */
[----:B------:R-:W0:Y:S01]  /*df70*/  @!P0 S2R R3, SR_CgaCtaId ;  /* 0x0000000000038919 */ /* 0x000e220000008800 */
[----:B------:R-:W-:-:S04]  /*df80*/  @!P0 MOV R0, 0x400 ;  /* 0x0000040000008802 */ /* 0x000fc80000000f00 */
[----:B0-----:R-:W-:-:S05]  /*df90*/  @!P0 LEA R0, R3, R0, 0x18 ;  /* 0x0000000003008211 */ /* 0x001fca00078ec0ff */
[----:B------:R0:W-:Y:S01]  /*dfa0*/  @!P0 STS.128 [R0+0x388d0], R16 ;  /* 0x0388d01000008388 */ /* 0x0001e20000000c00 */
[----:B------:R-:W-:Y:S06]  /*dfb0*/  BAR.ARV 0x5, 0x180 ;  /* 0x0146000000007b1d */ /* 0x000fec0000002000 */
.L_x_433:
[----:B0-----:R-:W-:Y:S01]  /*dfc0*/  IMAD.MOV.U32 R0, RZ, RZ, 0x1 ;  /* 0x00000001ff007424 */ /* 0x001fe200078e00ff */
[----:B------:R0:W-:Y:S01]  /*dfd0*/  STL [R1+0x50], RZ ;  /* 0x000050ff01007387 */ /* 0x0001e20000100800 */
[----:B------:R-:W-:Y:S02]  /*dfe0*/  ULDC UR4, c[0x0][0xc3c] ;  /* 0x00030f0000047ab9 */ /* 0x000fe40000000800 */
[----:B-1----:R-:W-:Y:S01]  /*dff0*/  ISETP.GE.AND P0, PT, R19, UR4, PT ;  /* 0x0000000413007c0c */ /* 0x002fe2000bf06270 */
[----:B------:R0:W-:Y:S04]  /*e000*/  STL [R1+0x10], R0 ;  /* 0x0000100001007387 */ /* 0x0001e80000100800 */
[----:B------:R0:W-:Y:S08]  /*e010*/  STL [R1+0x8], RZ ;  /* 0x000008ff01007387 */ /* 0x0001f00000100800 */
[----:B0-----:R-:W-:Y:S05]  /*e020*/  @P0 BRA `(.L_x_441) ;  /* 0x0000006000280947 */ /* 0x001fea0003800000 */
[----:B------:R-:W0:Y:S01]  /*e030*/  S2R R5, SR_TID.X ;  /* 0x0000000000057919 */ /* 0x000e220000002100 */
[----:B------:R-:W1:Y:S01]  /*e040*/  S2UR UR5, SR_CgaCtaId ;  /* 0x00000000000579c3 */ /* 0x000e620000008800 */
[----:B------:R-:W-:Y:S01]  /*e050*/  UMOV UR4, 0x400 ;  /* 0x0000040000047882 */ /* 0x000fe20000000000 */
[----:B------:R-:W-:Y:S01]  /*e060*/  BSSY B8, `(.L_x_441) ;  /* 0x0000606000087945 */ /* 0x000fe20003800000 */
[----:B------:R-:W-:Y:S01]  /*e070*/  ULDC UR38, c[0x0][0xc] ;  /* 0x0000030000267ab9 */ /* 0x000fe20000000800 */
[----:B------:R-:W-:Y:S01]  /*e080*/  ULDC.64 UR36, c[0x0][0x198] ;  /* 0x0000660000247ab9 */ /* 0x000fe20000000a00 */
[----:B-1----:R-:W-:Y:S01]  /*e090*/  ULEA UR4, UR5, UR4, 0x18 ;  /* 0x0000000405047291 */ /* 0x002fe2000f8ec03f */
[C---:B0-----:R-:W-:Y:S01]  /*e0a0*/  IMAD.SHL.U32 R0, R5.reuse, 0x8, RZ ;  /* 0x0000000805007824 */ /* 0x041fe200078e00ff */
[----:B------:R-:W-:-:S04]  /*e0b0*/  LOP3.LUT R4, R5, 0x7f, RZ, 0xc0, !PT ;  /* 0x0000007f05047812 */ /* 0x000fc800078ec0ff */
[C---:B------:R-:W-:Y:S02]  /*e0c0*/  LOP3.LUT R2, R0.reuse, 0x1f8, RZ, 0xc0, !PT ;  /* 0x000001f800027812 */ /* 0x040fe400078ec0ff */
[----:B------:R-:W-:Y:S02]  /*e0d0*/  LOP3.LUT R0, R0, 0x38, RZ, 0xc0, !PT ;  /* 0x0000003800007812 */ /* 0x000fe400078ec0ff */
[----:B------:R-:W-:Y:S01]  /*e0e0*/  LOP3.LUT R3, R2, 0x38, R5, 0x78, !PT ;  /* 0x0000003802037812 */ /* 0x000fe200078e7805 */
[----:B------:R-:W-:-:S05]  /*e0f0*/  IMAD.SHL.U32 R2, R4, 0x8, RZ ;  /* 0x0000000804027824 */ /* 0x000fca00078e00ff */
[----:B------:R-:W-:Y:S01]  /*e100*/  LOP3.LUT R3, R3, 0x200, R2, 0xf8, !PT ;  /* 0x0000020003037812 */ /* 0x000fe200078ef802 */
[----:B------:R-:W-:Y:S01]  /*e110*/  IMAD.SHL.U32 R2, R5, 0x10, RZ ;  /* 0x0000001005027824 */ /* 0x000fe200078e00ff */
[----:B------:R-:W-:Y:S01]  /*e120*/  SHF.R.U32.HI R5, RZ, 0x3, R4 ;  /* 0x00000003ff057819 */ /* 0x000fe20000011604 */
[----:B------:R-:W-:-:S03]  /*e130*/  IMAD.U32 R4, RZ, RZ, UR4 ;  /* 0x00000004ff047e24 */ /* 0x000fc6000f8e00ff */
[----:B------:R-:W-:Y:S01]  /*e140*/  LOP3.LUT R2, R5, 0x70, R2, 0xf8, !PT ;  /* 0x0000007005027812 */ /* 0x000fe200078ef802 */
[----:B------:R-:W-:Y:S01]  /*e150*/  IMAD R3, R3, 0x2, R4 ;  /* 0x0000000203037824 */ /* 0x000fe200078e0204 */
[----:B------:R-:W-:Y:S01]  /*e160*/  STL [R1+0x4], R4 ;  /* 0x0000040401007387 */ /* 0x000fe20000100800 */
[----:B------:R-:W-:-:S03]  /*e170*/  IMAD.MOV.U32 R2, RZ, RZ, 0x1 ;  /* 0x00000001ff027424 */ /* 0x000fc600078e00ff */
[----:B------:R0:W-:Y:S04]  /*e180*/  STL [R1+0x24], R3 ;  /* 0x0000240301007387 */ /* 0x0001e80000100800 */
[----:B------:R-:W-:Y:S04]  /*e190*/  STL [R1+0x8], RZ ;  /* 0x000008ff01007387 */ /* 0x000fe80000100800 */
[----:B------:R1:W-:Y:S01]  /*e1a0*/  STL [R1+0x10], R2 ;  /* 0x0000100201007387 */ /* 0x0003e20000100800 */
[----:B0-----:R-:W-:-:S03]  /*e1b0*/  LOP3.LUT R3, R0, 0x40, RZ, 0xfc, !PT ;  /* 0x0000004000037812 */ /* 0x001fc600078efcff */
[----:B------:R0:W-:Y:S01]  /*e1c0*/  STL [R1+0x50], RZ ;  /* 0x000050ff01007387 */ /* 0x0001e20000100800 */
[C---:B-1----:R-:W-:Y:S02]  /*e1d0*/  LOP3.LUT R2, R0.reuse, 0x80, RZ, 0xfc, !PT ;  /* 0x0000008000027812 */ /* 0x042fe400078efcff */
[----:B------:R-:W-:-:S07]  /*e1e0*/  LOP3.LUT R0, R0, 0xc0, RZ, 0xfc, !PT ;  /* 0x000000c000007812 */ /* 0x000fce00078efcff */
.L_x_554:
[----:B-1----:R-:W1:Y:S01]  /*e1f0*/  LDC.64 R2, c[0x0][0xc88] ;  /* 0x00032200ff027b82 */ /* 0x002e620000000a00 */
[----:B------:R-:W-:Y:S01]  /*e200*/  ULDC.64 UR4, c[0x0][0x208] ;  /* 0x0000820000047ab9 */ /* 0x000fe20000000a00 */
[----:B-1----:R-:W-:-:S05]  /*e210*/  IMAD.WIDE R2, R19, 0x4, R2 ;  /* 0x0000000413027825 */ /* 0x002fca00078e0202 */
[----:B--2---:R-:W2:Y:S01]  /*e220*/  LDG.E R11, desc[UR4][R2.64] ;  /* 0x00000004020b7981 */ /* 0x004ea2000c1e1900 */
[----:B------:R-:W-:Y:S05]  /*e230*/  YIELD ;  /* 0x0000000000007946 */ /* 0x000fea0003800000 */
[----:B------:R-:W-:Y:S01]  /*e240*/  ULDC.64 UR4, c[0x0][0xa28] ;  /* 0x00028a0000047ab9 */ /* 0x000fe20000000a00 */
[----:B---3--:R-:W-:Y:S01]  /*e250*/  IMAD.MOV.U32 R0, RZ, RZ, RZ ;  /* 0x000000ffff007224 */ /* 0x008fe200078e00ff */
[----:B------:R-:W-:Y:S01]  /*e260*/  ISETP.NE.U32.AND P0, PT, RZ, UR4, PT ;  /* 0x00000004ff007c0c */ /* 0x000fe2000bf05070 */
[----:B------:R-:W-:Y:S01]  /*e270*/  ULDC.64 UR10, c[0x0][0x208] ;  /* 0x00008200000a7ab9 */ /* 0x000fe20000000a00 */
[----:B------:R-:W-:Y:S01]  /*e280*/  IMAD.MOV.U32 R6, RZ, RZ, RZ ;  /* 0x000000ffff067224 */ /* 0x000fe200078e00ff */
[----:B------:R-:W-:Y:S01]  /*e290*/  ULDC.64 UR6, c[0x0][0xa18] ;  /* 0x0002860000067ab9 */ /* 0x000fe20000000a00 */
[----:B------:R-:W-:Y:S01]  /*e2a0*/  ISETP.NE.AND.EX P0, PT, RZ, UR5, PT, P0 ;  /* 0x00000005ff007c0c */ /* 0x000fe2000bf05300 */
[----:B------:R-:W-:Y:S01]  /*e2b0*/  ULDC.64 UR8, c[0x0][0xa08] ;  /* 0x0002820000087ab9 */ /* 0x000fe20000000a00 */
[----:B--2---:R-:W-:Y:S01]  /*e2c0*/  SHF.R.S32.HI R4, RZ, 0x1f, R11 ;  /* 0x0000001fff047819 */ /* 0x004fe2000001140b */
[----:B------:R-:W-:-:S10]  /*e2d0*/  IMAD.SHL.U32 R10, R11, 0x4, RZ ;  /* 0x000000040b0a7824 */ /* 0x000fd400078e00ff */
[C---:B------:R-:W-:Y:S01]  /*e2e0*/  @P0 LEA R2, P1, R11.reuse, UR4, 0x2 ;  /* 0x000000040b020c11 */ /* 0x040fe2000f8210ff */
[----:B------:R-:W-:Y:S03]  /*e2f0*/  STL [R1+0x28], R11 ;  /* 0x0000280b01007387 */ /* 0x000fe60000100800 */
[C-C-:B------:R-:W-:Y:S01]  /*e300*/  @P0 LEA.HI.X R3, R11.reuse, UR5, R4.reuse, 0x2, P1 ;  /* 0x000000050b030c11 */ /* 0x140fe200088f1404 */
[----:B------:R-:W-:Y:S01]  /*e310*/  ULDC.64 UR4, c[0x0][0xa00] ;  /* 0x0002800000047ab9 */ /* 0x000fe20000000a00 */
[----:B------:R-:W-:Y:S01]  /*e320*/  SHF.L.U64.HI R9, R11, 0x2, R4 ;  /* 0x000000020b097819 */ /* 0x000fe20000010204 */
[----:B------:R1:W-:Y:S01]  /*e330*/  STL [R1+0x38], R4 ;  /* 0x0000380401007387 */ /* 0x0003e20000100800 */
[----:B------:R-:W-:-:S03]  /*e340*/  ISETP.NE.U32.AND P1, PT, RZ, UR4, PT ;  /* 0x00000004ff007c0c */ /* 0x000fc6000bf25070 */
[----:B-----5:R2:W5:Y:S01]  /*e350*/  @P0 LDG.E R0, desc[UR10][R2.64] ;  /* 0x0000000a02000981 */ /* 0x020562000c1e1900 */
[----:B------:R-:W-:Y:S01]  /*e360*/  ISETP.NE.AND.EX P1, PT, RZ, UR5, PT, P1 ;  /* 0x00000005ff007c0c */ /* 0x000fe2000bf25310 */
[----:B------:R-:W-:Y:S01]  /*e370*/  IMAD.MOV.U32 R8, RZ, RZ, RZ ;  /* 0x000000ffff087224 */ /* 0x000fe200078e00ff */
[----:B------:R-:W-:Y:S01]  /*e380*/  ISETP.NE.U32.AND P2, PT, RZ, UR6, PT ;  /* 0x00000006ff007c0c */ /* 0x000fe2000bf45070 */
[----:B------:R-:W-:Y:S01]  /*e390*/  STL [R1], R10 ;  /* 0x0000000a01007387 */ /* 0x000fe20000100800 */
[----:B------:R-:W-:Y:S02]  /*e3a0*/  ISETP.NE.U32.AND P0, PT, RZ, UR8, PT ;  /* 0x00000008ff007c0c */ /* 0x000fe4000bf05070 */
[----:B------:R-:W-:Y:S01]  /*e3b0*/  ISETP.NE.AND.EX P2, PT, RZ, UR7, PT, P2 ;  /* 0x00000007ff007c0c */ /* 0x000fe2000bf45320 */
[----:B------:R-:W-:Y:S01]  /*e3c0*/  STL [R1+0x1c], R9 ;  /* 0x00001c0901007387 */ /* 0x000fe20000100800 */
[----:B------:R-:W-:Y:S02]  /*e3d0*/  ISETP.NE.AND.EX P0, PT, RZ, UR9, PT, P0 ;  /* 0x00000009ff007c0c */ /* 0x000fe4000bf05300 */
[----:B--2---:R-:W-:-:S02]  /*e3e0*/  IADD3 R2, P3, R10, UR4, RZ ;  /* 0x000000040a027c10 */ /* 0x004fc4000ff7e0ff */
[----:B-1----:R-:W-:Y:S02]  /*e3f0*/  IADD3 R4, P4, R10, UR8, RZ ;  /* 0x000000080a047c10 */ /* 0x002fe4000ff9e0ff */
[C---:B------:R-:W-:Y:S01]  /*e400*/  IADD3.X R3, R9.reuse, UR5, RZ, P3, !PT ;  /* 0x0000000509037c10 */ /* 0x040fe20009ffe4ff */
[----:B------:R-:W-:Y:S01]  /*e410*/  ULDC UR4, c[0x0][0x288] ;  /* 0x0000a20000047ab9 */ /* 0x000fe20000000800 */
[----:B------:R-:W-:-:S03]  /*e420*/  IADD3.X R5, R9, UR9, RZ, P4, !PT ;  /* 0x0000000909057c10 */ /* 0x000fc6000a7fe4ff */
[----:B------:R-:W2:Y:S01]  /*e430*/  @P1 LDG.E R6, desc[UR10][R2.64] ;  /* 0x0000000a02061981 */ /* 0x000ea2000c1e1900 */
[----:B------:R-:W-:Y:S01]  /*e440*/  IMAD.U32 R12, RZ, RZ, UR4 ;  /* 0x00000004ff0c7e24 */ /* 0x000fe2000f8e00ff */
[----:B------:R-:W-:Y:S02]  /*e450*/  ULDC.64 UR4, c[0x0][0x418] ;  /* 0x0001060000047ab9 */ /* 0x000fe40000000a00 */
[----:B------:R-:W5:Y:S04]  /*e460*/  @P0 LDG.E R8, desc[UR10][R4.64] ;  /* 0x0000000a04080981 */ /* 0x000f68000c1e1900 */
[----:B--2---:R1:W-:Y:S02]  /*e470*/  STL [R1+0x34], R6 ;  /* 0x0000340601007387 */ /* 0x0043e40000100800 */
[----:B-1----:R-:W-:-:S04]  /*e480*/  @P2 IADD3 R6, P3, R10, UR6, RZ ;  /* 0x000000060a062c10 */ /* 0x002fc8000ff7e0ff */
[----:B------:R-:W-:-:S05]  /*e490*/  @P2 IADD3.X R7, R9, UR7, RZ, P3, !PT ;  /* 0x0000000709072c10 */ /* 0x000fca0009ffe4ff */
[----:B------:R1:W2:Y:S01]  /*e4a0*/  @P2 LDG.E R12, desc[UR10][R6.64] ;  /* 0x0000000a060c2981 */ /* 0x0002a2000c1e1900 */
[----:B------:R-:W-:-:S03]  /*e4b0*/  UISETP.NE.U32.AND UP0, UPT, UR4, URZ, UPT ;  /* 0x0000003f0400728c */ /* 0x000fc6000bf05070 */
[----:B------:R-:W-:Y:S01]  /*e4c0*/  ULDC UR4, c[0x0][0x424] ;  /* 0x0001090000047ab9 */ /* 0x000fe20000000800 */
[----:B------:R-:W-:-:S03]  /*e4d0*/  UISETP.NE.AND.EX UP0, UPT, UR5, URZ, UPT, UP0 ;  /* 0x0000003f0500728c */ /* 0x000fc6000bf05300 */
[----:B------:R-:W-:Y:S01]  /*e4e0*/  ULDC UR5, c[0x0][0x2f0] ;  /* 0x0000bc0000057ab9 */ /* 0x000fe20000000800 */
[----:B------:R-:W-:-:S04]  /*e4f0*/  USEL UR4, UR4, 0x1, UP0 ;  /* 0x0000000104047887 */ /* 0x000fc80008000000 */
[----:B------:R-:W-:-:S06]  /*e500*/  UIMAD UR4, UR4, UR5, URZ ;  /* 0x00000005040472a4 */ /* 0x000fcc000f8e023f */
[----:B-1----:R-:W-:Y:S01]  /*e510*/  IMAD.U32 R6, RZ, RZ, UR4 ;  /* 0x00000004ff067e24 */ /* 0x002fe2000f8e00ff */
[----:B--2---:R1:W-:Y:S01]  /*e520*/  STL [R1+0x3c], R12 ;  /* 0x00003c0c01007387 */ /* 0x0043e20000100800 */
[----:B------:R-:W-:Y:S05]  /*e530*/  @P2 BRA `(.L_x_442) ;  /* 0x0000000000182947 */ /* 0x000fea0003800000 */
[----:B------:R-:W-:Y:S05]  /*e540*/  @!P1 BRA `(.L_x_442) ;  /* 0x0000000000149947 */ /* 0x000fea0003800000 */
[----:B------:R-:W-:Y:S02]  /*e550*/  ULDC.64 UR4, c[0x0][0x208] ;  /* 0x0000820000047ab9 */ /* 0x000fe40000000a00 */
[----:B------:R-:W2:Y:S04]  /*e560*/  LDG.E R7, desc[UR4][R2.64] ;  /* 0x0000000402077981 */ /* 0x000ea8000c1e1900 */
[----:B------:R-:W2:Y:S02]  /*e570*/  LDG.E R2, desc[UR4][R2.64+0x4] ;  /* 0x0000040402027981 */ /* 0x000ea4000c1e1900 */
[----:B--2---:R-:W-:-:S05]  /*e580*/  IMAD.IADD R2, R2, 0x1, -R7 ;  /* 0x0000000102027824 */ /* 0x004fca00078e0a07 */
[----:B------:R2:W-:Y:S02]  /*e590*/  STL [R1+0x3c], R2 ;  /* 0x00003c0201007387 */ /* 0x0005e40000100800 */
.L_x_442:
[----:B--2---:R-:W-:Y:S01]  /*e5a0*/  IMAD.MOV.U32 R2, RZ, RZ, R11 ;  /* 0x000000ffff027224 */ /* 0x004fe200078e000b */
[----:B------:R-:W-:Y:S01]  /*e5b0*/  ULDC.64 UR4, c[0x0][0xa20] ;  /* 0x0002880000047ab9 */ /* 0x000fe20000000a00 */
[----:B-----5:R-:W-:Y:S01]  /*e5c0*/  IMAD.IADD R3, R8, 0x1, R0 ;  /* 0x0000000108037824 */ /* 0x020fe200078e0200 */
[----:B------:R-:W-:Y:S02]  /*e5d0*/  ISETP.NE.U32.AND P1, PT, RZ, UR4, PT ;  /* 0x00000004ff007c0c */ /* 0x000fe4000bf25070 */
[----:B------:R2:W-:Y:S02]  /*e5e0*/  STL [R1+0xc], R2 ;  /* 0x00000c0201007387 */ /* 0x0005e40000100800 */
[----:B------:R-:W-:Y:S02]  /*e5f0*/  ISETP.NE.AND.EX P1, PT, RZ, UR5, PT, P1 ;  /* 0x00000005ff007c0c */ /* 0x000fe4000bf25310 */
[----:B------:R2:W-:Y:S11]  /*e600*/  STL [R1+0x18], R3 ;  /* 0x0000180301007387 */ /* 0x0005f60000100800 */
[----:B--2---:R-:W-:Y:S05]  /*e610*/  @!P1 BRA `(.L_x_443) ;  /* 0x0000000000149947 */ /* 0x004fea0003800000 */
[----:B------:R-:W-:Y:S01]  /*e620*/  IADD3 R6, P0, R10, UR4, RZ ;  /* 0x000000040a067c10 */ /* 0x000fe2000ff1e0ff */
[----:B------:R-:W-:-:S03]  /*e630*/  ULDC.64 UR6, c[0x0][0x208] ;  /* 0x0000820000067ab9 */ /* 0x000fc60000000a00 */
[----:B------:R-:W-:-:S05]  /*e640*/  IADD3.X R7, R9, UR5, RZ, P0, !PT ;  /* 0x0000000509077c10 */ /* 0x000fca00087fe4ff */
[----:B------:R2:W5:Y:S01]  /*e650*/  LDG.E R6, desc[UR6][R6.64] ;  /* 0x0000000606067981 */ /* 0x000562000c1e1900 */
[----:B------:R-:W-:Y:S05]  /*e660*/  BRA `(.L_x_444) ;  /* 0x0000000000147947 */ /* 0x000fea0003800000 */
.L_x_443:
[----:B------:R-:W-:Y:S05]  /*e670*/  @!P0 BRA `(.L_x_444) ;  /* 0x0000000000108947 */ /* 0x000fea0003800000 */
[----:B------:R-:W-:Y:S02]  /*e680*/  ULDC.64 UR4, c[0x0][0x208] ;  /* 0x0000820000047ab9 */ /* 0x000fe40000000a00 */
[----:B------:R-:W2:Y:S04]  /*e690*/  LDG.E R6, desc[UR4][R4.64] ;  /* 0x0000000404067981 */ /* 0x000ea8000c1e1900 */
[----:B------:R-:W2:Y:S02]  /*e6a0*/  LDG.E R4, desc[UR4][R4.64+0x4] ;  /* 0x0000040404047981 */ /* 0x000ea4000c1e1900 */
[----:B--2---:R-:W-:-:S07]  /*e6b0*/  IMAD.IADD R6, R4, 0x1, -R6 ;  /* 0x0000000104067824 */ /* 0x004fce00078e0a06 */
.L_x_444:
[----:B-----5:R-:W-:Y:S01]  /*e6c0*/  IMAD.IADD R2, R6, 0x1, -R0 ;  /* 0x0000000106027824 */ /* 0x020fe200078e0a00 */
[----:B------:R-:W-:Y:S03]  /*e6d0*/  BSSY B7, `(.L_x_445) ;  /* 0x00004fa000077945 */ /* 0x000fe60003800000 */
[C---:B------:R-:W-:Y:S01]  /*e6e0*/  VIADD R0, R2.reuse, 0x4f ;  /* 0x0000004f02007836 */ /* 0x040fe20000000000 */
[----:B------:R3:W-:Y:S01]  /*e6f0*/  STL [R1+0x40], R2 ;  /* 0x0000400201007387 */ /* 0x0007e20000100800 */
[----:B------:R-:W-:Y:S02]  /*e700*/  ISETP.GT.AND P0, PT, R2, RZ, PT ;  /* 0x000000ff0200720c */ /* 0x000fe40003f04270 */
[----:B------:R-:W-:-:S05]  /*e710*/  IMAD.HI R0, R0, 0x66666667, RZ ;  /* 0x6666666700007827 */ /* 0x000fca00078e02ff */
[----:B---3--:R-:W-:-:S04]  /*e720*/  SHF.R.U32.HI R2, RZ, 0x1f, R0 ;  /* 0x0000001fff027819 */ /* 0x008fc80000011600 */
[----:B------:R-:W-:-:S05]  /*e730*/  LEA.HI.SX32 R0, R0, R2, 0x1b ;  /* 0x0000000200007211 */ /* 0x000fca00078fdaff */
[----:B------:R3:W-:Y:S01]  /*e740*/  STL [R1+0x30], R0 ;  /* 0x0000300001007387 */ /* 0x0007e20000100800 */
[----:B------:R-:W-:Y:S05]  /*e750*/  @P0 BRA `(.L_x_446) ;  /* 0x0000000000480947 */ /* 0x000fea0003800000 */
[----:B------:R-:W4:Y:S02]  /*e760*/  S2R R3, SR_TID.X ;  /* 0x0000000000037919 */ /* 0x000f240000002100 */
[----:B----4-:R-:W-:-:S04]  /*e770*/  LOP3.LUT R3, R3, 0x7f, RZ, 0xc0, !PT ;  /* 0x0000007f03037812 */ /* 0x010fc800078ec0ff */
[----:B------:R-:W-:-:S13]  /*e780*/  ISETP.NE.AND P0, PT, R3, RZ, PT ;  /* 0x000000ff0300720c */ /* 0x000fda0003f05270 */
[----:B------:R-:W-:Y:S05]  /*e790*/  @P0 BRA `(.L_x_447) ;  /* 0x0000004c00b40947 */ /* 0x000fea0003800000 */
[----:B------:R-:W4:Y:S01]  /*e7a0*/  S2R R3, SR_LANEID ;  /* 0x0000000000037919 */ /* 0x000f220000000000 */
[----:B------:R-:W-:Y:S01]  /*e7b0*/  VOTEU.ANY UR4, UPT, PT ;  /* 0x0000000000047886 */ /* 0x000fe200038e0100 */
[----:B------:R-:W5:Y:S01]  /*e7c0*/  LDC.64 R4, c[0x0][0xc60] ;  /* 0x00031800ff047b82 */ /* 0x000f620000000a00 */
[----:B---3--:R-:W4:Y:S01]  /*e7d0*/  FLO.U32 R0, UR4 ;  /* 0x0000000400007d00 */ /* 0x008f2200080e0000 */
[----:B------:R-:W-:-:S07]  /*e7e0*/  ULDC.64 UR6, c[0x0][0x208] ;  /* 0x0000820000067ab9 */ /* 0x000fce0000000a00 */
[----:B------:R-:W5:Y:S01]  /*e7f0*/  POPC R2, UR4 ;  /* 0x0000000400027d09 */ /* 0x000f620008000000 */
[----:B----4-:R-:W-:-:S13]  /*e800*/  ISETP.EQ.U32.AND P0, PT, R0, R3, PT ;  /* 0x000000030000720c */ /* 0x010fda0003f02070 */
[----:B-----5:R-:W3:Y:S01]  /*e810*/  @P0 ATOMG.E.ADD.STRONG.GPU PT, R5, desc[UR6][R4.64], R2 ;  /* 0x00000002040509a8 */ /* 0x020ee200081ee1c6 */
[----:B------:R-:W4:Y:S02]  /*e820*/  S2R R3, SR_LTMASK ;  /* 0x0000000000037919 */ /* 0x000f240000003900 */
[----:B----4-:R-:W-:-:S06]  /*e830*/  LOP3.LUT R3, R3, UR4, RZ, 0xc0, !PT ;  /* 0x0000000403037c12 */ /* 0x010fcc000f8ec0ff */
[----:B------:R-:W4:Y:S01]  /*e840*/  POPC R3, R3 ;  /* 0x0000000300037309 */ /* 0x000f220000000000 */
[----:B---3--:R-:W4:Y:S02]  /*e850*/  SHFL.IDX PT, R0, R5, R0, 0x1f ;  /* 0x00001f0005007589 */ /* 0x008f2400000e0000 */
[----:B----4-:R-:W-:Y:S01]  /*e860*/  IADD3 R16, R0, UR38, R3 ;  /* 0x0000002600107c10 */ /* 0x010fe2000fffe003 */
[----:B------:R-:W-:Y:S06]  /*e870*/  BRA `(.L_x_447) ;  /* 0x0000004c007c7947 */ /* 0x000fec0003800000 */
.L_x_446:
[----:B---3--:R-:W3:Y:S01]  /*e880*/  LDL R0, [R1+0x4] ;  /* 0x0000040001007983 */ /* 0x008ee20000100800 */
[----:B------:R-:W-:Y:S01]  /*e890*/  BSSY B6, `(.L_x_448) ;  /* 0x0000014000067945 */ /* 0x000fe20003800000 */
[----:B---3--:R-:W-:-:S05]  /*e8a0*/  VIADD R0, R0, 0x24400 ;  /* 0x0002440000007836 */ /* 0x008fca0000000000 */
[----:B------:R-:W-:-:S13]  /*e8b0*/  LOP3.LUT P0, RZ, R0, 0x3ff, RZ, 0xc0, !PT ;  /* 0x000003ff00ff7812 */ /* 0x000fda000780c0ff */
[----:B------:R-:W-:Y:S05]  /*e8c0*/  @!P0 BRA `(.L_x_449) ;  /* 0x0000000000408947 */ /* 0x000fea0003800000 */
[----:B------:R-:W-:Y:S01]  /*e8d0*/  MOV R2, 0x0 ;  /* 0x0000000000027802 */ /* 0x000fe20000000f00 */
[----:B------:R-:W-:Y:S01]  /*e8e0*/  ULDC.64 UR6, c[0x4][0x1b8] ;  /* 0x01006e0000067ab9 */ /* 0x000fe20000000a00 */
[----:B------:R-:W-:Y:S01]  /*e8f0*/  ULDC.64 UR8, c[0x4][0x1c0] ;  /* 0x0100700000087ab9 */ /* 0x000fe20000000a00 */
[----:B------:R-:W-:Y:S01]  /*e900*/  ULDC.64 UR4, c[0x4][0x118] ;  /* 0x0100460000047ab9 */ /* 0x000fe20000000a00 */
[----:B------:R-:W-:Y:S02]  /*e910*/  IMAD.U32 R4, RZ, RZ, UR6 ;  /* 0x00000006ff047e24 */ /* 0x000fe4000f8e00ff */
[----:B------:R-:W3:Y:S01]  /*e920*/  LDC.64 R2, c[0x4][R2] ;  /* 0x0100000002027b82 */ /* 0x000ee20000000a00 */
[----:B------:R-:W-:Y:S02]  /*e930*/  IMAD.U32 R5, RZ, RZ, UR7 ;  /* 0x00000007ff057e24 */ /* 0x000fe4000f8e00ff */
[----:B------:R-:W-:Y:S02]  /*e940*/  IMAD.U32 R6, RZ, RZ, UR8 ;  /* 0x00000008ff067e24 */ /* 0x000fe4000f8e00ff */
[----:B--2---:R-:W-:-:S02]  /*e950*/  IMAD.U32 R7, RZ, RZ, UR9 ;  /* 0x00000009ff077e24 */ /* 0x004fc4000f8e00ff */
[----:B------:R-:W-:Y:S02]  /*e960*/  IMAD.U32 R10, RZ, RZ, UR4 ;  /* 0x00000004ff0a7e24 */ /* 0x000fe4000f8e00ff */
[----:B------:R-:W-:Y:S02]  /*e970*/  IMAD.U32 R11, RZ, RZ, UR5 ;  /* 0x00000005ff0b7e24 */ /* 0x000fe4000f8e00ff */
[----:B------:R-:W-:Y:S02]  /*e980*/  IMAD.MOV.U32 R8, RZ, RZ, 0x70 ;  /* 0x00000070ff087424 */ /* 0x000fe400078e00ff */
[----:B-1----:R-:W-:Y:S02]  /*e990*/  IMAD.MOV.U32 R12, RZ, RZ, 0x1 ;  /* 0x00000001ff0c7424 */ /* 0x002fe400078e00ff */
[----:B------:R-:W-:-:S07]  /*e9a0*/  IMAD.MOV.U32 R13, RZ, RZ, RZ ;  /* 0x000000ffff0d7224 */ /* 0x000fce00078e00ff */
[----:B------:R-:W-:-:S07]  /*e9b0*/  LEPC R20, `(.L_x_449) ;  /* 0x000000001014794e */ /* 0x000fce0000000000 */
[----:B0--3--:R-:W-:Y:S05]  /*e9c0*/  CALL.ABS.NOINC R2 ;  /* 0x0000000002007343 */ /* 0x009fea0003c00000 */
.L_x_449:
[----:B------:R-:W-:Y:S05]  /*e9d0*/  BSYNC B6 ;  /* 0x0000000000067941 */ /* 0x000fea0003800000 */
.L_x_448:
[----:B------:R-:W3:Y:S01]  /*e9e0*/  LDL R2, [R1+0x4] ;  /* 0x0000040001027983 */ /* 0x000ee20000100800 */
        /* <DEDUP_REMOVED lines=8> */
[----:B------:R3:W4:Y:S01]  /*ea70*/  LDC.64 R2, c[0x4][R0] ;  /* 0x0100000000027b82 */ /* 0x0007220000000a00 */
[----:B------:R-:W-:Y:S02]  /*ea80*/  IMAD.U32 R4, RZ, RZ, UR6 ;  /* 0x00000006ff047e24 */ /* 0x000fe4000f8e00ff */
[----:B------:R-:W-:Y:S02]  /*ea90*/  IMAD.U32 R5, RZ, RZ, UR7 ;  /* 0x00000007ff057e24 */ /* 0x000fe4000f8e00ff */
[----:B------:R-:W-:Y:S02]  /*eaa0*/  IMAD.U32 R6, RZ, RZ, UR8 ;  /* 0x00000008ff067e24 */ /* 0x000fe4000f8e00ff */
[----:B--2---:R-:W-:-:S02]  /*eab0*/  IMAD.U32 R7, RZ, RZ, UR9 ;  /* 0x00000009ff077e24 */ /* 0x004fc4000f8e00ff */
[----:B------:R-:W-:Y:S02]  /*eac0*/  IMAD.U32 R10, RZ, RZ, UR4 ;  /* 0x00000004ff0a7e24 */ /* 0x000fe4000f8e00ff */
[----:B------:R-:W-:Y:S02]  /*ead0*/  IMAD.U32 R11, RZ, RZ, UR5 ;  /* 0x00000005ff0b7e24 */ /* 0x000fe4000f8e00ff */
[----:B------:R-:W-:Y:S02]  /*eae0*/  IMAD.MOV.U32 R8, RZ, RZ, 0x70 ;  /* 0x00000070ff087424 */ /* 0x000fe400078e00ff */
[----:B-1----:R-:W-:Y:S02]  /*eaf0*/  IMAD.MOV.U32 R12, RZ, RZ, 0x1 ;  /* 0x00000001ff0c7424 */ /* 0x002fe400078e00ff */
[----:B---3--:R-:W-:-:S07]  /*eb00*/  IMAD.MOV.U32 R13, RZ, RZ, RZ ;  /* 0x000000ffff0d7224 */ /* 0x008fce00078e00ff */
[----:B------:R-:W-:-:S07]  /*eb10*/  LEPC R20, `(.L_x_452) ;  /* 0x000000001014794e */ /* 0x000fce0000000000 */
[----:B0---4-:R-:W-:Y:S05]  /*eb20*/  CALL.ABS.NOINC R2 ;  /* 0x0000000002007343 */ /* 0x011fea0003c00000 */
.L_x_452:
[----:B------:R-:W-:Y:S01]  /*eb30*/  MOV R2, 0x0 ;  /* 0x0000000000027802 */ /* 0x000fe20000000f00 */
[----:B------:R-:W-:Y:S01]  /*eb40*/  ULDC.64 UR6, c[0x4][0x1b8] ;  /* 0x01006e0000067ab9 */ /* 0x000fe20000000a00 */
[----:B------:R-:W-:Y:S01]  /*eb50*/  ULDC.64 UR8, c[0x4][0x1c0] ;  /* 0x0100700000087ab9 */ /* 0x000fe20000000a00 */
[----:B------:R-:W-:Y:S01]  /*eb60*/  ULDC.64 UR4, c[0x4][0x128] ;  /* 0x01004a0000047ab9 */ /* 0x000fe20000000a00 */
[----:B------:R-:W-:Y:S02]  /*eb70*/  IMAD.U32 R4, RZ, RZ, UR6 ;  /* 0x00000006ff047e24 */ /* 0x000fe4000f8e00ff */
[----:B------:R-:W0:Y:S01]  /*eb80*/  LDC.64 R2, c[0x4][R2] ;  /* 0x0100000002027b82 */ /* 0x000e220000000a00 */
        /* <DEDUP_REMOVED lines=9> */
[----:B0-----:R-:W-:Y:S05]  /*ec20*/  CALL.ABS.NOINC R2 ;  /* 0x0000000002007343 */ /* 0x001fea0003c00000 */
.L_x_451:
[----:B------:R-:W-:Y:S05]  /*ec30*/  BSYNC B6 ;  /* 0x0000000000067941 */ /* 0x000fea0003800000 */
.L_x_450:
[----:B------:R-:W3:Y:S01]  /*ec40*/  LDL.LU R2, [R1] ;  /* 0x0000000001027983 */ /* 0x000ee20000300800 */
[----:B------:R-:W-:-:S03]  /*ec50*/  ULDC.64 UR4, c[0x0][0x9f8] ;  /* 0x00027e0000047ab9 */ /* 0x000fc60000000a00 */
[----:B------:R-:W4:Y:S04]  /*ec60*/  LDL.LU R4, [R1+0x1c] ;  /* 0x00001c0001047983 */ /* 0x000f280000300800 */
[----:B--2---:R-:W2:Y:S01]  /*ec70*/  LDL R7, [R1+0xc] ;  /* 0x00000c0001077983 */ /* 0x004ea20000100800 */
[----:B------:R-:W-:Y:S01]  /*ec80*/  ISETP.NE.U32.AND P0, PT, RZ, UR4, PT ;  /* 0x00000004ff007c0c */ /* 0x000fe2000bf05070 */
[----:B------:R-:W-:Y:S02]  /*ec90*/  ULDC.64 UR6, c[0x0][0x208] ;  /* 0x0000820000067ab9 */ /* 0x000fe40000000a00 */
[----:B------:R-:W5:Y:S01]  /*eca0*/  LDL R0, [R1+0x30] ;  /* 0x0000300001007983 */ /* 0x000f620000100800 */
[----:B------:R-:W-:-:S13]  /*ecb0*/  ISETP.NE.AND.EX P0, PT, RZ, UR5, PT, P0 ;  /* 0x00000005ff007c0c */ /* 0x000fda000bf05300 */
[----:B---3--:R-:W-:-:S04]  /*ecc0*/  @P0 IADD3 R2, P1, R2, UR4, RZ ;  /* 0x0000000402020c10 */ /* 0x008fc8000ff3e0ff */
[----:B----4-:R-:W-:Y:S01]  /*ecd0*/  @P0 IADD3.X R3, R4, UR5, RZ, P1, !PT ;  /* 0x0000000504030c10 */ /* 0x010fe20008ffe4ff */
[----:B------:R-:W-:-:S04]  /*ece0*/  ULDC.64 UR4, c[0x0][0xa08] ;  /* 0x0002820000047ab9 */ /* 0x000fc80000000a00 */
[----:B--2---:R2:W3:Y:S01]  /*ecf0*/  @P0 LDG.E R7, desc[UR6][R2.64] ;  /* 0x0000000602070981 */ /* 0x0044e2000c1e1900 */
[----:B-----5:R-:W-:Y:S01]  /*ed00*/  VIADD R9, R0, 0xffffffff ;  /* 0xffffffff00097836 */ /* 0x020fe20000000000 */
[----:B--2---:R-:W2:Y:S01]  /*ed10*/  LDC.64 R2, c[0x0][0x418] ;  /* 0x00010600ff027b82 */ /* 0x004ea20000000a00 */
[----:B---3--:R-:W-:Y:S01]  /*ed20*/  SHF.R.S32.HI R8, RZ, 0x1f, R7 ;  /* 0x0000001fff087819 */ /* 0x008fe20000011407 */
[----:B------:R3:W-:Y:S04]  /*ed30*/  @P0 STL [R1+0xc], R7 ;  /* 0x00000c0701000387 */ /* 0x0007e80000100800 */
[----:B------:R3:W-:Y:S04]  /*ed40*/  STL [R1+0x2c], R9 ;  /* 0x00002c0901007387 */ /* 0x0007e80000100800 */
[----:B------:R3:W-:Y:S01]  /*ed50*/  STL [R1+0x1c], R8 ;  /* 0x00001c0801007387 */ /* 0x0007e20000100800 */
[----:B--2---:R-:W-:Y:S01]  /*ed60*/  LOP3.LUT P0, RZ, R2, UR4, RZ, 0xfc, !PT ;  /* 0x0000000402ff7c12 */ /* 0x004fe2000f80fcff */
[----:B------:R-:W-:-:S03]  /*ed70*/  UMOV UR4, 0xffffffff ;  /* 0xffffffff00047882 */ /* 0x000fc60000000000 */
[----:B------:R-:W-:-:S04]  /*ed80*/  LOP3.LUT P0, RZ, R3, UR5, RZ, 0xfc, P0 ;  /* 0x0000000503ff7c12 */ /* 0x000fc8000800fcff */
[----:B------:R-:W-:Y:S01]  /*ed90*/  SEL R0, R7, RZ, !P0 ;  /* 0x000000ff07007207 */ /* 0x000fe20004000000 */
[----:B---3--:R-:W-:Y:S08]  /*eda0*/  BRA.DIV UR4, `(.L_x_453) ;  /* 0x0000005a04307947 */ /* 0x008ff0000b800000 */
[----:B------:R-:W2:Y:S02]  /*edb0*/  S2R R4, SR_TID.X ;  /* 0x0000000000047919 */ /* 0x000ea40000002100 */
[----:B--2---:R-:W-:-:S04]  /*edc0*/  SHF.R.U32.HI R4, RZ, 0x5, R4 ;  /* 0x00000005ff047819 */ /* 0x004fc80000011604 */
[----:B------:R-:W-:-:S05]  /*edd0*/  LOP3.LUT R4, R4, 0x3, RZ, 0xc0, !PT ;  /* 0x0000000304047812 */ /* 0x000fca00078ec0ff */
[----:B------:R2:W3:Y:S02]  /*ede0*/  SHFL.IDX PT, R14, R4, RZ, 0x1f ;  /* 0x00001fff040e7589 */ /* 0x0004e400000e0000 */
.L_x_570:
[----:B------:R-:W-:Y:S01]  /*edf0*/  PLOP3.LUT P1, PT, PT, PT, PT, 0x8, 0x0 ;  /* 0x000000000000781c */ /* 0x000fe20003f2e170 */
[----:B------:R4:W-:Y:S01]  /*ee00*/  STL [R1], R0 ;  /* 0x0000000001007387 */ /* 0x0009e20000100800 */
[----:B---3--:R-:W-:Y:S02]  /*ee10*/  ISETP.NE.AND P0, PT, R14, RZ, PT ;  /* 0x000000ff0e00720c */ /* 0x008fe40003f05270 */
[----:B----4-:R-:W-:-:S05]  /*ee20*/  P2R R0, PR, RZ, 0x2 ;  /* 0x00000002ff007803 */ /* 0x010fca0000000000 */
[----:B------:R3:W-:Y:S06]  /*ee30*/  STL [R1+0x20], R0 ;  /* 0x0000200001007387 */ /* 0x0007ec0000100800 */
[----:B------:R-:W-:Y:S05]  /*ee40*/  @P0 BRA `(.L_x_454) ;  /* 0x00000004005c0947 */ /* 0x000fea0003800000 */
[----:B------:R-:W-:-:S03]  /*ee50*/  UMOV UR4, 0xffffffff ;  /* 0xffffffff00047882 */ /* 0x000fc60000000000 */
[----:B------:R-:W-:Y:S05]  /*ee60*/  BRA.DIV UR4, `(.L_x_455) ;  /* 0x0000005a04347947 */ /* 0x000fea000b800000 */
[----:B------:R-:W-:-:S13]  /*ee70*/  ELECT P6, URZ, PT ;  /* 0x00000000003f782f */ /* 0x000fda00038c0000 */
.L_x_573:
[----:B------:R-:W-:Y:S05]  /*ee80*/  @!P6 BRA `(.L_x_454) ;  /* 0x00000004004ce947 */ /* 0x000fea0003800000 */
[----:B------:R4:W-:Y:S01]  /*ee90*/  STL [R1+0x14], R9 ;  /* 0x0000140901007387 */ /* 0x0009e20000100800 */
[----:B------:R-:W-:-:S04]  /*eea0*/  ISETP.NE.U32.AND P0, PT, R2, RZ, PT ;  /* 0x000000ff0200720c */ /* 0x000fc80003f05070 */
[----:B------:R-:W-:-:S13]  /*eeb0*/  ISETP.NE.AND.EX P0, PT, R3, RZ, PT, P0 ;  /* 0x000000ff0300720c */ /* 0x000fda0003f05300 */
[----:B----4-:R-:W-:Y:S05]  /*eec0*/  @!P0 BRA `(.L_x_456) ;  /* 0x0000000000548947 */ /* 0x010fea0003800000 */
[----:B------:R-:W4:Y:S01]  /*eed0*/  LDC R6, c[0x0][0x43c] ;  /* 0x00010f00ff067b82 */ /* 0x000f220000000800 */
[----:B---3--:R-:W-:Y:S01]  /*eee0*/  IMAD.MOV.U32 R0, RZ, RZ, R9 ;  /* 0x000000ffff007224 */ /* 0x008fe200078e0009 */
[----:B------:R-:W-:Y:S01]  /*eef0*/  ULDC.64 UR4, c[0x0][0x428] ;  /* 0x00010a0000047ab9 */ /* 0x000fe20000000a00 */
[----:B------:R-:W-:Y:S01]  /*ef00*/  ULDC.64 UR6, c[0x0][0x208] ;  /* 0x0000820000067ab9 */ /* 0x000fe20000000a00 */
[----:B----4-:R-:W-:-:S13]  /*ef10*/  ISETP.NE.AND P0, PT, R6, 0x1, PT ;  /* 0x000000010600780c */ /* 0x010fda0003f05270 */
[----:B--2---:R-:W2:Y:S02]  /*ef20*/  @P0 LDC.64 R4, c[0x0][0x440] ;  /* 0x00011000ff040b82 */ /* 0x004ea40000000a00 */
[----:B--2---:R-:W-:-:S05]  /*ef30*/  @P0 IMAD.HI.U32 R4, R9, R4, RZ ;  /* 0x0000000409040227 */ /* 0x004fca00078e00ff */
        /* <DEDUP_REMOVED lines=8> */
[----:B--2---:R-:W-:-:S04]  /*efc0*/  IMAD R6, R8, UR4, RZ ;  /* 0x0000000408067c24 */ /* 0x004fc8000f8e02ff */
[----:B------:R-:W-:-:S04]  /*efd0*/  IMAD R0, R7, UR5, R6 ;  /* 0x0000000507007c24 */ /* 0x000fc8000f8e0206 */
[----:B------:R-:W-:-:S05]  /*efe0*/  IMAD.IADD R0, R5, 0x1, R0 ;  /* 0x0000000105007824 */ /* 0x000fca00078e0200 */
[----:B------:R-:W-:-:S05]  /*eff0*/  LEA.HI.X R3, R4, R3, R0, 0x2, P0 ;  /* 0x0000000304037211 */ /* 0x000fca00000f1400 */
[----:B------:R-:W2:Y:S04]  /*f000*/  LDG.E R0, desc[UR6][R2.64] ;  /* 0x0000000602007981 */ /* 0x000ea8000c1e1900 */
[----:B--2---:R4:W-:Y:S02]  /*f010*/  STL [R1], R0 ;  /* 0x0000000001007387 */ /* 0x0049e40000100800 */
.L_x_456:
[----:B------:R-:W5:Y:S04]  /*f020*/  LDL R7, [R1+0x4] ;  /* 0x0000040001077983 */ /* 0x000f680000100800 */
[----:B---34-:R-:W5:Y:S04]  /*f030*/  LDL R0, [R1+0x8] ;  /* 0x0000080001007983 */ /* 0x018f680000100800 */
[----:B------:R-:W3:Y:S01]  /*f040*/  LDL R2, [R1+0x10] ;  /* 0x0000100001027983 */ /* 0x000ee20000100800 */
[----:B-----5:R-:W-:Y:S01]  /*f050*/  IMAD R0, R0, 0x8, R7 ;  /* 0x0000000800007824 */ /* 0x020fe200078e0207 */
[----:B---3--:R-:W-:-:S04]  /*f060*/  SHF.L.U32 R2, R2, 0x1f, RZ ;  /* 0x0000001f02027819 */ /* 0x008fc800000006ff */
[----:B------:R-:W3:Y:S02]  /*f070*/  SYNCS.PHASECHK.TRANS64.TRYWAIT P0, [R0+URZ+0x38840], R2 ;  /* 0x03884002000075a7 */ /* 0x000ee4000800017f */
[----:B---3--:R-:W-:Y:S05]  /*f080*/  @!P0 BRA `(.L_x_457) ;  /* 0x0000005400cc8947 */ /* 0x008fea0003800000 */
.L_x_574:
[----:B------:R-:W4:Y:S02]  /*f090*/  S2R R3, SR_TID.X ;  /* 0x0000000000037919 */ /* 0x000f240000002100 */
[----:B----4-:R-:W-:-:S04]  /*f0a0*/  LOP3.LUT R3, R3, 0x7f, RZ, 0xc0, !PT ;  /* 0x0000007f03037812 */ /* 0x010fc800078ec0ff */
[----:B------:R-:W-:-:S13]  /*f0b0*/  ISETP.NE.AND P0, PT, R3, RZ, PT ;  /* 0x000000ff0300720c */ /* 0x000fda0003f05270 */
[----:B------:R-:W-:Y:S05]  /*f0c0*/  @P0 BRA `(.L_x_458) ;  /* 0x00000000001c0947 */ /* 0x000fea0003800000 */
[----:B------:R-:W4:Y:S01]  /*f0d0*/  S2R R3, SR_TID.X ;  /* 0x0000000000037919 */ /* 0x000f220000002100 */
[----:B---3--:R-:W-:-:S04]  /*f0e0*/  IMAD.MOV.U32 R2, RZ, RZ, 0xa000 ;  /* 0x0000a000ff027424 */ /* 0x008fc800078e00ff */
[----:B------:R3:W-:Y:S01]  /*f0f0*/  SYNCS.ARRIVE.TRANS64 RZ, [R0+URZ+0x38830], R2 ;  /* 0x0388300200ff79a7 */ /* 0x0007e2000800003f */
[----:B----4-:R-:W-:-:S04]  /*f100*/  LOP3.LUT R3, R3, 0x1f, RZ, 0xc0, !PT ;  /* 0x0000001f03037812 */ /* 0x010fc800078ec0ff */
[----:B------:R-:W-:-:S13]  /*f110*/  ISETP.NE.AND P0, PT, R3, RZ, PT ;  /* 0x000000ff0300720c */ /* 0x000fda0003f05270 */
[----:B---3--:R-:W-:Y:S05]  /*f120*/  @!P0 BRA `(.L_x_458) ;  /* 0x0000000000048947 */ /* 0x008fea0003800000 */
[----:B------:R-:W-:Y:S01]  /*f130*/  BPT.TRAP 0x1 ;  /* 0x000000040000795c */ /* 0x000fe20000300000 */
.L_x_458:
[----:B------:R-:W4:Y:S04]  /*f140*/  LDL R6, [R1+0x4] ;  /* 0x0000040001067983 */ /* 0x000f280000100800 */
[----:B------:R-:W4:Y:S04]  /*f150*/  LDL R5, [R1+0x8] ;  /* 0x0000080001057983 */ /* 0x000f280000100800 */
[----:B--2---:R-:W2:Y:S04]  /*f160*/  LDL R4, [R1+0x14] ;  /* 0x0000140001047983 */ /* 0x004ea80000100800 */
[----:B------:R-:W5:Y:S04]  /*f170*/  LDL R3, [R1+0x18] ;  /* 0x0000180001037983 */ /* 0x000f680000100800 */
[----:B---3--:R-:W3:Y:S01]  /*f180*/  LDL R2, [R1] ;  /* 0x0000000001027983 */ /* 0x008ee20000100800 */
[----:B------:R-:W-:Y:S01]  /*f190*/  R2UR UR9, R0 ;  /* 0x00000000000972ca */ /* 0x000fe200000e0000 */
[----:B------:R-:W-:Y:S01]  /*f1a0*/  UIADD3 UR4, UP0, UR36, 0x370, URZ ;  /* 0x0000037024047890 */ /* 0x000fe2000ff1e03f */
[----:B------:R-:W-:Y:S01]  /*f1b0*/  R2UR UR12, R18 ;  /* 0x00000000120c72ca */ /* 0x000fe200000e0000 */
[----:B------:R-:W-:Y:S01]  /*f1c0*/  UMOV UR10, URZ ;  /* 0x0000003f000a7c82 */ /* 0x000fe20008000000 */
[----:B------:R-:W-:Y:S01]  /*f1d0*/  UMOV UR6, 0x0 ;  /* 0x0000000000067882 */ /* 0x000fe20000000000 */
[----:B------:R-:W-:Y:S01]  /*f1e0*/  UMOV UR7, 0x14f00000 ;  /* 0x14f0000000077882 */ /* 0x000fe20000000000 */
[----:B------:R-:W-:Y:S01]  /*f1f0*/  UMOV UR16, 0x40 ;  /* 0x0000004000107882 */ /* 0x000fe20000000000 */
[----:B------:R-:W-:-:S06]  /*f200*/  PLOP3.LUT P0, PT, PT, PT, PT, 0x80, 0x0 ;  /* 0x000000000000781c */ /* 0x000fcc0003f0f070 */
[----:B------:R-:W-:Y:S01]  /*f210*/  UIADD3 UR9, UR9, 0x38830, URZ ;  /* 0x0003883009097890 */ /* 0x000fe2000fffe03f */
[----:B----4-:R-:W-:Y:S01]  /*f220*/  IMAD R0, R5, 0xa000, R6 ;  /* 0x0000a00005007824 */ /* 0x010fe200078e0206 */
[----:B--2---:R-:W-:-:S04]  /*f230*/  R2UR UR11, R4 ;  /* 0x00000000040b72ca */ /* 0x004fc800000e0000 */
[----:B------:R-:W-:Y:S02]  /*f240*/  R2UR UR14, R0 ;  /* 0x00000000000e72ca */ /* 0x000fe400000e0000 */
[----:B-----5:R-:W-:Y:S02]  /*f250*/  R2UR UR5, R3 ;  /* 0x00000000030572ca */ /* 0x020fe400000e0000 */
[----:B------:R-:W-:Y:S02]  /*f260*/  P2R R0, PR, RZ, 0x1 ;  /* 0x00000001ff007803 */ /* 0x000fe40000000000 */
[----:B---3--:R-:W-:-:S03]  /*f270*/  R2UR UR13, R2 ;  /* 0x00000000020d72ca */ /* 0x008fc600000e0000 */
[----:B------:R4:W-:Y:S04]  /*f280*/  STL [R1+0x20], R0 ;  /* 0x0000200001007387 */ /* 0x0009e80000100800 */
[----:B------:R-:W-:Y:S02]  /*f290*/  UIADD3 UR8, UR14, 0x24400, URZ ;  /* 0x000244000e087890 */ /* 0x000fe4000fffe03f */
[----:B------:R-:W-:Y:S02]  /*f2a0*/  UIMAD UR11, UR11, 0x50, UR5 ;  /* 0x000000500b0b78a4 */ /* 0x000fe4000f8e0205 */
[----:B------:R-:W-:Y:S02]  /*f2b0*/  UIADD3.X UR5, URZ, UR37, URZ, UP0, !UPT ;  /* 0x000000253f057290 */ /* 0x000fe400087fe43f */
[----:B------:R-:W-:-:S02]  /*f2c0*/  UIADD3 UR15, UR14, 0x26c00, URZ ;  /* 0x00026c000e0f7890 */ /* 0x000fc4000fffe03f */
[----:B------:R-:W-:Y:S02]  /*f2d0*/  UIADD3 UR17, UR14, 0x29400, URZ ;  /* 0x000294000e117890 */ /* 0x000fe4000fffe03f */
[----:B------:R-:W-:-:S03]  /*f2e0*/  UIADD3 UR18, UR14, 0x2bc00, URZ ;  /* 0x0002bc000e127890 */ /* 0x000fc6000fffe03f */
[----:B------:R2:W-:Y:S01]  /*f2f0*/  UTMALDG.4D [UR8], [UR4], desc[UR6] ;  /* 0x00000608040075b4 */ /* 0x0005e20008019000 */
[----:B------:R-:W-:Y:S01]  /*f300*/  UMOV UR14, 0x80 ;  /* 0x00000080000e7882 */ /* 0x000fe20000000000 */
[----:B--2---:R-:W-:Y:S01]  /*f310*/  UMOV UR8, UR15 ;  /* 0x0000000f00087c82 */ /* 0x004fe20008000000 */
[----:B------:R-:W-:Y:S02]  /*f320*/  UMOV UR10, UR16 ;  /* 0x00000010000a7c82 */ /* 0x000fe40008000000 */
[----:B------:R2:W-:Y:S02]  /*f330*/  UTMALDG.4D [UR8], [UR4], desc[UR6] ;  /* 0x00000608040075b4 */ /* 0x0005e40008019000 */
[----:B--2---:R-:W-:Y:S01]  /*f340*/  UMOV UR8, UR17 ;  /* 0x0000001100087c82 */ /* 0x004fe20008000000 */
[----:B------:R-:W-:Y:S01]  /*f350*/  UMOV UR10, UR14 ;  /* 0x0000000e000a7c82 */ /* 0x000fe20008000000 */
[----:B------:R-:W-:Y:S01]  /*f360*/  UMOV UR14, 0xc0 ;  /* 0x000000c0000e7882 */ /* 0x000fe20000000000 */
[----:B------:R2:W-:Y:S02]  /*f370*/  UTMALDG.4D [UR8], [UR4], desc[UR6] ;  /* 0x00000608040075b4 */ /* 0x0005e40008019000 */
[----:B--2---:R-:W-:Y:S01]  /*f380*/  UMOV UR8, UR18 ;  /* 0x0000001200087c82 */ /* 0x004fe20008000000 */
[----:B------:R-:W-:-:S02]  /*f390*/  UMOV UR10, UR14 ;  /* 0x0000000e000a7c82 */ /* 0x000fc40008000000 */
[----:B------:R4:W-:Y:S02]  /*f3a0*/  UTMALDG.4D [UR8], [UR4], desc[UR6] ;  /* 0x00000608040075b4 */ /* 0x0009e40008019000 */
[----:B----4-:R-:W-:Y:S01]  /*f3b0*/  NOP ;  /* 0x0000000000007918 */ /* 0x010fe20000000000 */
.L_x_454:
[----:B------:R-:W4:Y:S04]  /*f3c0*/  LDL R2, [R1+0x4] ;  /* 0x0000040001027983 */ /* 0x000f280000100800 */
[----:B------:R-:W3:Y:S04]  /*f3d0*/  LDL.LU R3, [R1+0x34] ;  /* 0x0000340001037983 */ /* 0x000ee80000300800 */
[----:B------:R-:W5:Y:S04]  /*f3e0*/  LDL.LU R5, [R1+0x28] ;  /* 0x0000280001057983 */ /* 0x000f680000300800 */
[----:B--2---:R-:W2:Y:S01]  /*f3f0*/  LDL.LU R4, [R1+0x38] ;  /* 0x0000380001047983 */ /* 0x004ea20000300800 */
[----:B------:R-:W-:Y:S05]  /*f400*/  WARPSYNC.ALL ;  /* 0x0000000000007948 */ /* 0x000fea0003800000 */
[----:B------:R-:W-:Y:S01]  /*f410*/  ULDC.64 UR4, c[0x0][0x298] ;  /* 0x0000a60000047ab9 */ /* 0x000fe20000000a00 */
[----:B------:R-:W-:Y:S01]  /*f420*/  ULDC.64 UR6, c[0x0][0xa00] ;  /* 0x0002800000067ab9 */ /* 0x000fe20000000a00 */
[----:B------:R-:W-:Y:S01]  /*f430*/  BSSY B6, `(.L_x_459) ;  /* 0x0000024000067945 */ /* 0x000fe20003800000 */
[----:B------:R-:W-:Y:S01]  /*f440*/  BAR.SYNC.DEFER_BLOCKING 0x8, 0x180 ;  /* 0x0206000000007b1d */ /* 0x000fe20000010000 */
[----:B------:R-:W-:-:S04]  /*f450*/  ISETP.NE.U32.AND P0, PT, RZ, UR6, PT ;  /* 0x00000006ff007c0c */ /* 0x000fc8000bf05070 */
[----:B------:R-:W-:Y:S01]  /*f460*/  ISETP.NE.AND.EX P0, PT, RZ, UR7, PT, P0 ;  /* 0x00000007ff007c0c */ /* 0x000fe2000bf05300 */
[----:B----4-:R-:W-:Y:S01]  /*f470*/  VIADD R2, R2, 0x14400 ;  /* 0x0001440002027836 */ /* 0x010fe20000000000 */
[----:B---3--:R-:W-:-:S04]  /*f480*/  SHF.R.S32.HI R0, RZ, 0x1f, R3 ;  /* 0x0000001fff007819 */ /* 0x008fc80000011403 */
[----:B------:R-:W-:Y:S02]  /*f490*/  LOP3.LUT P1, RZ, R2, 0x3ff, RZ, 0xc0, !PT ;  /* 0x000003ff02ff7812 */ /* 0x000fe4000782c0ff */
[----:B-----5:R-:W-:Y:S01]  /*f4a0*/  SEL R5, R5, RZ, !P0 ;  /* 0x000000ff05057207 */ /* 0x020fe20004000000 */
[----:B------:R-:W-:Y:S01]  /*f4b0*/  IMAD R0, R0, UR4, RZ ;  /* 0x0000000400007c24 */ /* 0x000fe2000f8e02ff */
[----:B--2---:R-:W-:-:S03]  /*f4c0*/  SEL R4, R4, RZ, !P0 ;  /* 0x000000ff04047207 */ /* 0x004fc60004000000 */
[C---:B------:R-:W-:Y:S02]  /*f4d0*/  IMAD R0, R3.reuse, UR5, R0 ;  /* 0x0000000503007c24 */ /* 0x040fe4000f8e0200 */
[----:B------:R-:W-:-:S05]  /*f4e0*/  IMAD.WIDE.U32 R2, R3, UR4, RZ ;  /* 0x0000000403027c25 */ /* 0x000fca000f8e00ff */
[----:B------:R2:W-:Y:S04]  /*f4f0*/  STL.64 [R1+0x48], R2 ;  /* 0x0000480201007387 */ /* 0x0005e80000100a00 */
[----:B------:R3:W-:Y:S04]  /*f500*/  STL [R1+0x28], R5 ;  /* 0x0000280501007387 */ /* 0x0007e80000100800 */
[----:B------:R3:W-:Y:S01]  /*f510*/  STL [R1+0x54], R4 ;  /* 0x0000540401007387 */ /* 0x0007e20000100800 */
[----:B--2---:R-:W-:Y:S01]  /*f520*/  IMAD.IADD R2, R3, 0x1, R0 ;  /* 0x0000000103027824 */ /* 0x004fe200078e0200 */
[----:B------:R-:W-:-:S05]  /*f530*/  SHF.R.S32.HI R0, RZ, 0x1f, R18 ;  /* 0x0000001fff007819 */ /* 0x000fca0000011412 */
[----:B------:R3:W-:Y:S04]  /*f540*/  STL [R1+0x38], R0 ;  /* 0x0000380001007387 */ /* 0x0007e80000100800 */
[----:B------:R3:W-:Y:S01]  /*f550*/  STL [R1+0x34], R2 ;  /* 0x0000340201007387 */ /* 0x0007e20000100800 */
[----:B------:R-:W-:Y:S05]  /*f560*/  @!P1 BRA `(.L_x_460) ;  /* 0x0000000000409947 */ /* 0x000fea0003800000 */
[----:B---3--:R-:W-:Y:S01]  /*f570*/  MOV R2, 0x0 ;  /* 0x0000000000027802 */ /* 0x008fe20000000f00 */
        /* <DEDUP_REMOVED lines=11> */
[----:B-1----:R-:W-:Y:S02]  /*f630*/  IMAD.MOV.U32 R12, RZ, RZ, 0x1 ;  /* 0x00000001ff0c7424 */ /* 0x002fe400078e00ff */
[----:B------:R-:W-:-:S07]  /*f640*/  IMAD.MOV.U32 R13, RZ, RZ, RZ ;  /* 0x000000ffff0d7224 */ /* 0x000fce00078e00ff */
[----:B------:R-:W-:-:S07]  /*f650*/  LEPC R20, `(.L_x_460) ;  /* 0x000000001014794e */ /* 0x000fce0000000000 */
[----:B0-2---:R-:W-:Y:S05]  /*f660*/  CALL.ABS.NOINC R2 ;  /* 0x0000000002007343 */ /* 0x005fea0003c00000 */
.L_x_460:
[----:B------:R-:W-:Y:S05]  /*f670*/  BSYNC B6 ;  /* 0x0000000000067941 */ /* 0x000fea0003800000 */
.L_x_459:
[----:B---3--:R-:W2:Y:S01]  /*f680*/  LDL.LU R4, [R1+0x34] ;  /* 0x0000340001047983 */ /* 0x008ea20000300800 */
[----:B------:R-:W3:Y:S01]  /*f690*/  LDC R7, c[0x0][0x448] ;  /* 0x00011200ff077b82 */ /* 0x000ee20000000800 */
[----:B------:R-:W-:Y:S01]  /*f6a0*/  ULDC.64 UR4, c[0x0][0x2d8] ;  /* 0x0000b60000047ab9 */ /* 0x000fe20000000a00 */
[----:B------:R-:W-:Y:S01]  /*f6b0*/  IMAD.SHL.U32 R17, R17, 0x80, RZ ;  /* 0x0000008011117824 */ /* 0x000fe200078e00ff */
[----:B------:R-:W2:Y:S01]  /*f6c0*/  LDL.LU.64 R2, [R1+0x48] ;  /* 0x0000480001027983 */ /* 0x000ea20000300a00 */
[----:B------:R-:W-:-:S03]  /*f6d0*/  ULDC.64 UR6, c[0x0][0x280] ;  /* 0x0000a00000067ab9 */ /* 0x000fc60000000a00 */
[----:B------:R-:W4:Y:S04]  /*f6e0*/  LDL.LU R0, [R1+0x38] ;  /* 0x0000380001007983 */ /* 0x000f280000300800 */
[----:B------:R-:W4:Y:S04]  /*f6f0*/  LDL.LU R6, [R1+0x54] ;  /* 0x0000540001067983 */ /* 0x000f280000300800 */
[----:B------:R-:W4:Y:S01]  /*f700*/  LDL.LU R5, [R1+0x28] ;  /* 0x0000280001057983 */ /* 0x000f220000300800 */
[----:B------:R-:W0:Y:S01]  /*f710*/  S2R R9, SR_TID.X ;  /* 0x0000000000097919 */ /* 0x000e220000002100 */
[----:B------:R-:W1:Y:S01]  /*f720*/  S2R R8, SR_TID.X ;  /* 0x0000000000087919 */ /* 0x000e620000002100 */
[----:B---3--:R-:W-:Y:S01]  /*f730*/  ISETP.NE.AND P0, PT, R7, 0x1, PT ;  /* 0x000000010700780c */ /* 0x008fe20003f05270 */
[----:B0-----:R-:W-:-:S02]  /*f740*/  IMAD.SHL.U32 R9, R9, 0x8, RZ ;  /* 0x0000000809097824 */ /* 0x001fc400078e00ff */
[----:B-1----:R-:W-:-:S03]  /*f750*/  IMAD.SHL.U32 R10, R8, 0x8, RZ ;  /* 0x00000008080a7824 */ /* 0x002fc600078e00ff */
[----:B------:R-:W-:-:S04]  /*f760*/  LOP3.LUT R9, R9, 0x38, RZ, 0xc0, !PT ;  /* 0x0000003809097812 */ /* 0x000fc800078ec0ff */
[C---:B------:R-:W-:Y:S02]  /*f770*/  LOP3.LUT R12, R9.reuse, 0x40, RZ, 0xfc, !PT ;  /* 0x00000040090c7812 */ /* 0x040fe400078efcff */
[C---:B------:R-:W-:Y:S02]  /*f780*/  LOP3.LUT R11, R9.reuse, 0x80, RZ, 0xfc, !PT ;  /* 0x00000080090b7812 */ /* 0x040fe400078efcff */
[----:B------:R-:W-:Y:S02]  /*f790*/  LOP3.LUT R9, R9, 0xc0, RZ, 0xfc, !PT ;  /* 0x000000c009097812 */ /* 0x000fe400078efcff */
[----:B------:R-:W-:Y:S01]  /*f7a0*/  LOP3.LUT R10, R10, 0x38, RZ, 0xc0, !PT ;  /* 0x000000380a0a7812 */ /* 0x000fe200078ec0ff */
[----:B--2---:R-:W-:Y:S02]  /*f7b0*/  IMAD.MOV.U32 R3, RZ, RZ, R4 ;  /* 0x000000ffff037224 */ /* 0x004fe400078e0004 */
[----:B------:R-:W0:Y:S01]  /*f7c0*/  S2R R4, SR_TID.X ;  /* 0x0000000000047919 */ /* 0x000e220000002100 */
[----:B----4-:R-:W-:-:S02]  /*f7d0*/  IMAD R0, R0, UR4, RZ ;  /* 0x0000000400007c24 */ /* 0x010fc4000f8e02ff */
[----:B------:R-:W-:-:S04]  /*f7e0*/  IMAD.WIDE.U32 R2, R18, UR4, R2 ;  /* 0x0000000412027c25 */ /* 0x000fc8000f8e0002 */
[----:B------:R-:W-:Y:S01]  /*f7f0*/  IMAD R0, R18, UR5, R0 ;  /* 0x0000000512007c24 */ /* 0x000fe2000f8e0200 */
[----:B------:R-:W-:-:S03]  /*f800*/  ULDC.64 UR4, c[0x0][0x2e0] ;  /* 0x0000b80000047ab9 */ /* 0x000fc60000000a00 */
[----:B------:R-:W-:Y:S02]  /*f810*/  IMAD.IADD R3, R3, 0x1, R0 ;  /* 0x0000000103037824 */ /* 0x000fe400078e0200 */
[----:B------:R-:W-:Y:S02]  /*f820*/  IMAD R0, R6, UR4, RZ ;  /* 0x0000000406007c24 */ /* 0x000fe4000f8e02ff */
[C---:B------:R-:W-:Y:S01]  /*f830*/  IMAD.WIDE.U32 R2, R5.reuse, UR4, R2 ;  /* 0x0000000405027c25 */ /* 0x040fe2000f8e0002 */
[----:B------:R-:W1:Y:S03]  /*f840*/  @P0 LDC R6, c[0x0][0x450] ;  /* 0x00011400ff060b82 */ /* 0x000e660000000800 */
[----:B------:R-:W-:Y:S01]  /*f850*/  IMAD R0, R5, UR5, R0 ;  /* 0x0000000505007c24 */ /* 0x000fe2000f8e0200 */
[----:B------:R-:W-:-:S03]  /*f860*/  ULDC.64 UR4, c[0x0][0x2d0] ;  /* 0x0000b40000047ab9 */ /* 0x000fc60000000a00 */
[----:B------:R-:W-:Y:S01]  /*f870*/  IMAD.IADD R3, R3, 0x1, R0 ;  /* 0x0000000103037824 */ /* 0x000fe200078e0200 */
[C---:B0-----:R-:W-:Y:S01]  /*f880*/  LOP3.LUT R5, R4.reuse, 0x7f, RZ, 0xc0, !PT ;  /* 0x0000007f04057812 */ /* 0x041fe200078ec0ff */
[----:B------:R-:W-:-:S03]  /*f890*/  IMAD.SHL.U32 R4, R4, 0x10, RZ ;  /* 0x0000001004047824 */ /* 0x000fc600078e00ff */
[----:B------:R-:W-:-:S04]  /*f8a0*/  SHF.R.U32.HI R5, RZ, 0x3, R5 ;  /* 0x00000003ff057819 */ /* 0x000fc80000011605 */
[----:B------:R-:W-:Y:S02]  /*f8b0*/  LOP3.LUT R4, R5, 0x70, R4, 0xf8, !PT ;  /* 0x0000007005047812 */ /* 0x000fe400078ef804 */
[----:B------:R-:W0:Y:S02]  /*f8c0*/  @P0 LDC R5, c[0x0][0x44c] ;  /* 0x00011300ff050b82 */ /* 0x000e240000000800 */
[----:B------:R-:W-:-:S05]  /*f8d0*/  LOP3.LUT R0, R4, R17, RZ, 0xfc, !PT ;  /* 0x0000001104007212 */ /* 0x000fca00078efcff */
[----:B------:R-:W-:Y:S02]  /*f8e0*/  IMAD.MOV.U32 R4, RZ, RZ, R0 ;  /* 0x000000ffff047224 */ /* 0x000fe400078e0000 */
[----:B0-----:R-:W-:-:S05]  /*f8f0*/  @P0 IMAD.HI.U32 R5, R0, R5, RZ ;  /* 0x0000000500050227 */ /* 0x001fca00078e00ff */
[----:B-1----:R-:W-:-:S05]  /*f900*/  @P0 SHF.R.U32.HI R4, RZ, R6, R5 ;  /* 0x00000006ff040219 */ /* 0x002fca0000011605 */
[----:B------:R-:W-:Y:S02]  /*f910*/  IMAD.MOV R5, RZ, RZ, -R4 ;  /* 0x000000ffff057224 */ /* 0x000fe400078e0a04 */
[----:B------:R-:W-:-:S04]  /*f920*/  IMAD.WIDE.U32 R2, R4, UR4, R2 ;  /* 0x0000000404027c25 */ /* 0x000fc8000f8e0002 */
[----:B------:R-:W-:Y:S01]  /*f930*/  IMAD R0, R7, R5, R0 ;  /* 0x0000000507007224 */ /* 0x000fe200078e0200 */
[----:B------:R-:W-:-:S05]  /*f940*/  SHF.R.S32.HI R5, RZ, 0x1f, R4 ;  /* 0x0000001fff057819 */ /* 0x000fca0000011404 */
[----:B------:R-:W-:-:S04]  /*f950*/  IMAD R5, R5, UR4, RZ ;  /* 0x0000000405057c24 */ /* 0x000fc8000f8e02ff */
[----:B------:R-:W-:Y:S01]  /*f960*/  IMAD R4, R4, UR5, R5 ;  /* 0x0000000504047c24 */ /* 0x000fe2000f8e0205 */
[----:B------:R-:W-:-:S03]  /*f970*/  ULDC.64 UR4, c[0x0][0x2c8] ;  /* 0x0000b20000047ab9 */ /* 0x000fc60000000a00 */
[----:B------:R-:W-:Y:S01]  /*f980*/  IMAD.IADD R3, R3, 0x1, R4 ;  /* 0x0000000103037824 */ /* 0x000fe200078e0204 */
[----:B------:R-:W-:Y:S01]  /*f990*/  SHF.R.S32.HI R4, RZ, 0x1f, R0 ;  /* 0x0000001fff047819 */ /* 0x000fe20000011400 */
[----:B------:R-:W-:-:S04]  /*f9a0*/  IMAD.WIDE.U32 R2, R0, UR4, R2 ;  /* 0x0000000400027c25 */ /* 0x000fc8000f8e0002 */
[----:B------:R-:W-:Y:S01]  /*f9b0*/  IMAD R4, R4, UR4, RZ ;  /* 0x0000000404047c24 */ /* 0x000fe2000f8e02ff */
[----:B------:R-:W-:Y:S02]  /*f9c0*/  ULDC UR4, c[0x0][0x2b8] ;  /* 0x0000ae0000047ab9 */ /* 0x000fe40000000800 */
[----:B------:R-:W-:Y:S01]  /*f9d0*/  ISETP.GE.AND P3, PT, R9, UR4, PT ;  /* 0x0000000409007c0c */ /* 0x000fe2000bf66270 */
[----:B------:R-:W-:Y:S01]  /*f9e0*/  IMAD R0, R0, UR5, R4 ;  /* 0x0000000500007c24 */ /* 0x000fe2000f8e0204 */
[----:B------:R0:W5:Y:S01]  /*f9f0*/  LDL R9, [R1+0x24] ;  /* 0x0000240001097983 */ /* 0x0001620000100800 */
[----:B------:R-:W-:Y:S02]  /*fa00*/  LEA R4, P4, R2, UR6, 0x1 ;  /* 0x0000000602047c11 */ /* 0x000fe4000f8808ff */
[----:B------:R-:W-:Y:S01]  /*fa10*/  IMAD.IADD R0, R3, 0x1, R0 ;  /* 0x0000000103007824 */ /* 0x000fe200078e0200 */
[----:B------:R-:W-:Y:S02]  /*fa20*/  ISETP.GE.AND P0, PT, R10, UR4, PT ;  /* 0x000000040a007c0c */ /* 0x000fe4000bf06270 */
[----:B------:R-:W-:-:S02]  /*fa30*/  ISETP.GE.AND P1, PT, R12, UR4, PT ;  /* 0x000000040c007c0c */ /* 0x000fc4000bf26270 */
[----:B------:R-:W-:Y:S01]  /*fa40*/  ISETP.GE.AND P2, PT, R11, UR4, PT ;  /* 0x000000040b007c0c */ /* 0x000fe2000bf46270 */
[----:B------:R-:W-:Y:S01]  /*fa50*/  UMOV UR4, 0xffffffff ;  /* 0xffffffff00047882 */ /* 0x000fe20000000000 */
[----:B------:R-:W-:Y:S02]  /*fa60*/  LEA.HI.X R0, R2, UR7, R0, 0x1, P4 ;  /* 0x0000000702007c11 */ /* 0x000fe4000a0f0c00 */
[----:B0-----:R-:W-:Y:S09]  /*fa70*/  BRA.DIV UR4, `(.L_x_461) ;  /* 0x0000004e04647947 */ /* 0x001ff2000b800000 */
[----:B------:R-:W0:Y:S02]  /*fa80*/  S2R R6, SR_TID.X ;  /* 0x0000000000067919 */ /* 0x000e240000002100 */
[----:B0-----:R-:W-:Y:S02]  /*fa90*/  LOP3.LUT R8, R6, 0x7f, RZ, 0xc0, !PT ;  /* 0x0000007f06087812 */ /* 0x001fe400078ec0ff */
[----:B------:R-:W2:Y:S01]  /*faa0*/  LDL.LU R6, [R1+0x3c] ;  /* 0x00003c0001067983 */ /* 0x000ea20000300800 */
[----:B------:R-:W-:Y:S01]  /*fab0*/  ULDC.64 UR4, c[0x0][0x208] ;  /* 0x0000820000047ab9 */ /* 0x000fe20000000a00 */
[----:B------:R-:W-:-:S05]  /*fac0*/  SHF.R.U32.HI R8, RZ, 0x3, R8 ;  /* 0x00000003ff087819 */ /* 0x000fca0000011608 */
[----:B------:R-:W-:Y:S02]  /*fad0*/  IMAD.IADD R2, R8, 0x1, R17 ;  /* 0x0000000108027824 */ /* 0x000fe400078e0211 */
[----:B------:R-:W-:Y:S02]  /*fae0*/  SHFL.IDX PT, R8, R0, 0x6, 0x181f ;  /* 0x00d81f0000087f89 */ /* 0x000fe400000e0000 */
[----:B------:R-:W-:Y:S02]  /*faf0*/  VIADD R5, R2, 0x10 ;  /* 0x0000001002057836 */ /* 0x000fe40000000000 */
[----:B--2---:R-:W-:Y:S02]  /*fb00*/  IMAD R3, R6, R7, RZ ;  /* 0x0000000706037224 */ /* 0x004fe400078e02ff */
[----:B------:R-:W0:Y:S03]  /*fb10*/  SHFL.IDX PT, R7, R4, RZ, 0x181f ;  /* 0x00181fff04077589 */ /* 0x000e2600000e0000 */
[----:B------:R-:W-:Y:S01]  /*fb20*/  ISETP.GE.AND P5, PT, R2, R3, PT ;  /* 0x000000030200720c */ /* 0x000fe20003fa6270 */
[----:B------:R-:W1:-:S12]  /*fb30*/  SHFL.IDX PT, R6, R0, RZ, 0x181f ;  /* 0x00181fff00067589 */ /* 0x000e5800000e0000 */
[----:B0-----:R-:W-:-:S05]  /*fb40*/  @!P5 LEA R7, P4, R10, R7, 0x1 ;  /* 0x000000070a07d211 */ /* 0x001fca00078808ff */
[----:B-1----:R-:W-:-:S05]  /*fb50*/  @!P5 IMAD.X R6, RZ, RZ, R6, P4 ;  /* 0x000000ffff06d224 */ /* 0x002fca00020e0606 */
[----:B------:R-:W-:-:S04]  /*fb60*/  @!P5 LOP3.LUT R7, R7, R6, RZ, 0x3c, !PT ;  /* 0x000000060707d212 */ /* 0x000fc800078e3cff */
[----:B------:R-:W-:-:S04]  /*fb70*/  @!P5 LOP3.LUT R6, R7, R6, RZ, 0x3c, !PT ;  /* 0x000000060706d212 */ /* 0x000fc800078e3cff */
[----:B------:R-:W-:-:S05]  /*fb80*/  @!P5 LOP3.LUT R7, R7, R6, RZ, 0x3c, !PT ;  /* 0x000000060707d212 */ /* 0x000fca00078e3cff */
[----:B-----5:R-:W-:Y:S04]  /*fb90*/  @!P5 LDGSTS.E.BYPASS.LTC128B.128 [R9+0x14400], desc[UR4][R6.64], !P0 ;  /* 0x144000000609dfae */ /* 0x020fe8000c101d44 */
[----:B------:R-:W-:Y:S04]  /*fba0*/  @!P5 LDGSTS.E.BYPASS.LTC128B.128 [R9+0x18400], desc[UR4][R6.64+0x80], !P1 ;  /* 0x184000800609dfae */ /* 0x000fe8000c901d44 */
[----:B------:R-:W-:Y:S04]  /*fbb0*/  @!P5 LDGSTS.E.BYPASS.LTC128B.128 [R9+0x1c400], desc[UR4][R6.64+0x100], !P2 ;  /* 0x1c4001000609dfae */ /* 0x000fe8000d101d44 */
[----:B------:R0:W-:Y:S01]  /*fbc0*/  @!P5 LDGSTS.E.BYPASS.LTC128B.128 [R9+0x20400], desc[UR4][R6.64+0x180], !P3 ;  /* 0x204001800609dfae */ /* 0x0001e2000d901d44 */
[----:B------:R-:W-:-:S03]  /*fbd0*/  ISETP.GE.AND P5, PT, R5, R3, PT ;  /* 0x000000030500720c */ /* 0x000fc60003fa6270 */
[----:B------:R-:W1:Y:S04]  /*fbe0*/  SHFL.IDX PT, R5, R4, 0x1, 0x181f ;  /* 0x00381f0004057f89 */ /* 0x000e6800000e0000 */
[----:B0-----:R-:W0:Y:S06]  /*fbf0*/  SHFL.IDX PT, R6, R0, 0x1, 0x181f ;  /* 0x00381f0000067f89 */ /* 0x001e2c00000e0000 */
[----:B-1----:R-:W-:-:S05]  /*fc00*/  @!P5 LEA R5, P4, R10, R5, 0x1 ;  /* 0x000000050a05d211 */ /* 0x002fca00078808ff */
[----:B0-----:R-:W-:-:S04]  /*fc10*/  @!P5 IMAD.X R6, RZ, RZ, R6, P4 ;  /* 0x000000ffff06d224 */ /* 0x001fc800020e0606 */
[----:B------:R-:W-:Y:S02]  /*fc20*/  @!P5 IMAD.MOV.U32 R7, RZ, RZ, R6 ;  /* 0x000000ffff07d224 */ /* 0x000fe400078e0006 */
[----:B------:R-:W-:Y:S02]  /*fc30*/  @!P5 IMAD.MOV.U32 R6, RZ, RZ, R5 ;  /* 0x000000ffff06d224 */ /* 0x000fe400078e0005 */
[----:B------:R-:W-:-:S03]  /*fc40*/  VIADD R5, R2, 0x20 ;  /* 0x0000002002057836 */ /* 0x000fc60000000000 */
[----:B------:R-:W-:Y:S04]  /*fc50*/  @!P5 LDGSTS.E.BYPASS.LTC128B.128 [R9+0x14c00], desc[UR4][R6.64], !P0 ;  /* 0x14c000000609dfae */ /* 0x000fe8000c101d44 */
        /* <DEDUP_REMOVED lines=53> */
[----:B------:R-:W2:Y:S06]  /*ffb0*/  SHFL.IDX PT, R4, R4, 0x7, 0x181f ;  /* 0x00f81f0004047f89 */ /* 0x000eac00000e0000 */
[----:B-1----:R-:W-:-:S05]  /*ffc0*/  @!P5 LEA R5, P4, R10, R5, 0x1 ;  /* 0x000000050a05d211 */ /* 0x002fca00078808ff */
[----:B0-----:R-:W-:-:S04]  /*ffd0*/  @!P5 IMAD.X R6, RZ, RZ, R8, P4 ;  /* 0x000000ffff06d224 */ /* 0x001fc800020e0608 */
[----:B------:R-:W-:Y:S02]  /*ffe0*/  @!P5 IMAD.MOV.U32 R7, RZ, RZ, R6 ;  /* 0x000000ffff07d224 */ /* 0x000fe400078e0006 */
[----:B------:R-:W-:Y:S02]  /*fff0*/  @!P5 IMAD.MOV.U32 R6, RZ, RZ, R5 ;  /* 0x000000ffff06d224 */ /* 0x000fe400078e0005 */
[----:B------:R0:W1:Y:S04]  /*10000*/  SHFL.IDX PT, R5, R0, 0x7, 0x181f ;  /* 0x00f81f0000057f89 */ /* 0x00006800000e0000 */
[----:B------:R0:W-:Y:S04]  /*10010*/  @!P5 LDGSTS.E.BYPASS.LTC128B.128 [R9+0x17400], desc[UR4][R6.64], !P0 ;  /* 0x174000000609dfae */ /* 0x0001e8000c101d44 */
[----:B------:R0:W-:Y:S04]  /*10020*/  @!P5 LDGSTS.E.BYPASS.LTC128B.128 [R9+0x1b400], desc[UR4][R6.64+0x80], !P1 ;  /* 0x1b4000800609dfae */ /* 0x0001e8000c901d44 */
[----:B------:R0:W-:Y:S04]  /*10030*/  @!P5 LDGSTS.E.BYPASS.LTC128B.128 [R9+0x1f400], desc[UR4][R6.64+0x100], !P2 ;  /* 0x1f4001000609dfae */ /* 0x0001e8000d101d44 */
[----:B--2---:R0:W-:Y:S02]  /*10040*/  @!P5 LDGSTS.E.BYPASS.LTC128B.128 [R9+0x23400], desc[UR4][R6.64+0x180], !P3 ;  /* 0x234001800609dfae */ /* 0x0041e4000d901d44 */
.L_x_591:
[----:B------:R-:W-:Y:S01]  /*10050*/  VIADD R2, R2, 0x70 ;  /* 0x0000007002027836 */ /* 0x000fe20000000000 */
[----:B------:R-:W-:Y:S04]  /*10060*/  BSSY B0, `(.L_x_462) ;  /* 0x000000d000007945 */ /* 0x000fe80003800000 */
[----:B------:R-:W-:-:S13]  /*10070*/  ISETP.GE.AND P4, PT, R2, R3, PT ;  /* 0x000000030200720c */ /* 0x000fda0003f86270 */
[----:B------:R-:W-:Y:S05]  /*10080*/  @P4 BRA `(.L_x_463) ;  /* 0x0000000000284947 */ /* 0x000fea0003800000 */
[----:B------:R-:W-:Y:S01]  /*10090*/  LEA R2, P4, R10, R4, 0x1 ;  /* 0x000000040a027211 */ /* 0x000fe200078808ff */
[----:B------:R-:W-:-:S04]  /*100a0*/  ULDC.64 UR4, c[0x0][0x208] ;  /* 0x0000820000047ab9 */ /* 0x000fc80000000a00 */
[----:B-1----:R-:W-:-:S05]  /*100b0*/  IMAD.X R3, RZ, RZ, R5, P4 ;  /* 0x000000ffff037224 */ /* 0x002fca00020e0605 */
[----:B------:R-:W-:Y:S01]  /*100c0*/  @!PT LDS RZ, [RZ] ;  /* 0x00000000fffff984 */ /* 0x000fe20000000800 */
[----:B------:R-:W-:Y:S01]  /*100d0*/  @!PT LDS RZ, [RZ] ;  /* 0x00000000fffff984 */ /* 0x000fe20000000800 */
[----:B------:R-:W-:Y:S01]  /*100e0*/  @!PT LDS RZ, [RZ] ;  /* 0x00000000fffff984 */ /* 0x000fe20000000800 */
[----:B------:R2:W-:Y:S04]  /*100f0*/  LDGSTS.E.BYPASS.LTC128B.128 [R9+0x17c00], desc[UR4][R2.64], !P0 ;  /* 0x17c0000002097fae */ /* 0x0005e8000c101d44 */
[----:B------:R2:W-:Y:S04]  /*10100*/  LDGSTS.E.BYPASS.LTC128B.128 [R9+0x1bc00], desc[UR4][R2.64+0x80], !P1 ;  /* 0x1bc0008002097fae */ /* 0x0005e8000c901d44 */
[----:B------:R2:W-:Y:S04]  /*10110*/  LDGSTS.E.BYPASS.LTC128B.128 [R9+0x1fc00], desc[UR4][R2.64+0x100], !P2 ;  /* 0x1fc0010002097fae */ /* 0x0005e8000d101d44 */
[----:B------:R2:W-:Y:S02]  /*10120*/  LDGSTS.E.BYPASS.LTC128B.128 [R9+0x23c00], desc[UR4][R2.64+0x180], !P3 ;  /* 0x23c0018002097fae */ /* 0x0005e4000d901d44 */
.L_x_463:
[----:B------:R-:W-:Y:S05]  /*10130*/  BSYNC B0 ;  /* 0x0000000000007941 */ /* 0x000fea0003800000 */
.L_x_462:
[----:B0-2---:R-:W2:Y:S01]  /*10140*/  LDL R9, [R1+0x4] ;  /* 0x0000040001097983 */ /* 0x005ea20000100800 */
[----:B------:R-:W-:Y:S01]  /*10150*/  PLOP3.LUT P0, PT, PT, PT, PT, 0x80, 0x0 ;  /* 0x000000000000781c */ /* 0x000fe20003f0f070 */
[----:B------:R-:W-:Y:S01]  /*10160*/  NOP ;  /* 0x0000000000007918 */ /* 0x000fe20000000000 */
[----:B--2---:R-:W-:-:S11]  /*10170*/  VIADD R6, R9, 0x38800 ;  /* 0x0003880009067836 */ /* 0x004fd60000000000 */
.L_x_464:
[----:B------:R-:W2:Y:S01]  /*10180*/  LDL R2, [R1+0x4] ;  /* 0x0000040001027983 */ /* 0x000ea20000100800 */
[----:B------:R-:W-:Y:S02]  /*10190*/  PLOP3.LUT P1, PT, P1, P0, PT, 0xa2, 0x0 ;  /* 0x000000000000781c */ /* 0x000fe40000f21472 */
[----:B--2---:R-:W-:-:S08]  /*101a0*/  @P0 R2UR P1, UR4, R2 ;  /* 0x00000000020402ca */ /* 0x004fd00000020000 */
[----:B------:R-:W-:-:S05]  /*101b0*/  @P0 PLOP3.LUT P0, PT, P1, PT, PT, 0x80, 0x0 ;  /* 0x000000000000081c */ /* 0x000fca0000f0f070 */
[----:B------:R-:W-:Y:S01]  /*101c0*/  @!P1 SYNCS.ARRIVE.TRANS64.RED.A0T1 RZ, [UR4+0x38800], RZ ;  /* 0x038800ffffff99a7 */ /* 0x000fe20008200404 */
[----:B------:R-:W-:Y:S07]  /*101d0*/  @!P1 ARRIVES.LDGSTSBAR.64.TRANSCNT [UR4+0x38800] ;  /* 0x03880000ff0099b0 */ /* 0x000fee0008000a84 */
[----:B------:R-:W-:Y:S05]  /*101e0*/  @P0 BRA.U.ANY `(.L_x_464) ;  /* 0xfffffffd00e40947 */ /* 0x000fea000393ffff */
[----:B------:R-:W2:Y:S02]  /*101f0*/  LDL.LU R3, [R1+0x50] ;  /* 0x0000500001037983 */ /* 0x000ea40000300800 */
[----:B--2---:R-:W-:-:S05]  /*10200*/  VIADD R3, R3, 0x1 ;  /* 0x0000000103037836 */ /* 0x004fca0000000000 */
[----:B------:R0:W-:Y:S01]  /*10210*/  STL [R1+0x50], R3 ;  /* 0x0000500301007387 */ /* 0x0001e20000100800 */
[----:B------:R-:W-:-:S04]  /*10220*/  LEA.HI R0, R3, R3, RZ, 0x1 ;  /* 0x0000000303007211 */ /* 0x000fc800078f08ff */
[----:B------:R-:W-:-:S05]  /*10230*/  LOP3.LUT R0, R0, 0xfffffffe, RZ, 0xc0, !PT ;  /* 0xfffffffe00007812 */ /* 0x000fca00078ec0ff */
[----:B------:R-:W-:-:S05]  /*10240*/  IMAD.IADD R0, R3, 0x1, -R0 ;  /* 0x0000000103007824 */ /* 0x000fca00078e0a00 */
[----:B------:R-:W-:Y:S01]  /*10250*/  SHF.L.U32 R0, R0, 0x1f, RZ ;  /* 0x0000001f00007819 */ /* 0x000fe200000006ff */
[----:B------:R-:W-:Y:S01]  /*10260*/  NOP ;  /* 0x0000000000007918 */ /* 0x000fe20000000000 */
[----:B------:R0:W-:Y:S01]  /*10270*/  SYNCS.ARRIVE.TRANS64.A1T0 RZ, [R2+URZ+0x38800], RZ ;  /* 0x038800ff02ff79a7 */ /* 0x0001e2000810003f */
[----:B------:R-:W-:Y:S01]  /*10280*/  BSSY B0, `(.L_x_465) ;  /* 0x0000003000007945 */ /* 0x000fe20003800000 */
[----:B------:R-:W2:Y:S03]  /*10290*/  SYNCS.PHASECHK.TRANS64.TRYWAIT P0, [R2+URZ+0x38820], R0 ;  /* 0x03882000020075a7 */ /* 0x000ea6000800017f */
[----:B0-2---:R-:W-:Y:S05]  /*102a0*/  @!P0 BRA `(.L_x_466) ;  /* 0x0000005000608947 */ /* 0x005fea0003800000 */
.L_x_592:
[----:B------:R-:W-:Y:S05]  /*102b0*/  BSYNC B0 ;  /* 0x0000000000007941 */ /* 0x000fea0003800000 */
.L_x_465:
[----:B0-----:R-:W2:Y:S01]  /*102c0*/  LDL.LU R2, [R1+0x40] ;  /* 0x0000400001027983 */ /* 0x001ea20000300800 */
[----:B------:R-:W-:Y:S01]  /*102d0*/  BSSY B0, `(.L_x_467) ;  /* 0x00002bb000007945 */ /* 0x000fe20003800000 */
[----:B--2---:R-:W-:-:S13]  /*102e0*/  ISETP.GE.AND P0, PT, R2, 0x51, PT ;  /* 0x000000510200780c */ /* 0x004fda0003f06270 */
[----:B------:R-:W-:Y:S05]  /*102f0*/  @!P0 BRA `(.L_x_468) ;  /* 0x0000002800e08947 */ /* 0x000fea0003800000 */
[----:B------:R-:W2:Y:S01]  /*10300*/  LDL R2, [R1+0x30] ;  /* 0x0000300001027983 */ /* 0x000ea20000100800 */
[----:B------:R-:W-:Y:S01]  /*10310*/  IMAD.MOV.U32 R0, RZ, RZ, 0x1 ;  /* 0x00000001ff007424 */ /* 0x000fe200078e00ff */
[----:B------:R-:W-:Y:S01]  /*10320*/  BSSY B2, `(.L_x_469) ;  /* 0x00000ef000027945 */ /* 0x000fe20003800000 */
[----:B--2---:R-:W-:-:S05]  /*10330*/  IMAD.MOV R9, RZ, RZ, -R2 ;  /* 0x000000ffff097224 */ /* 0x004fca00078e0a02 */
[----:B------:R-:W-:-:S05]  /*10340*/  VIADDMNMX R9, R9, R0, 0xffffffff, !PT ;  /* 0xffffffff09097446 */ /* 0x000fca0007800100 */
[----:B------:R-:W-:-:S05]  /*10350*/  IMAD.IADD R0, R2, 0x1, R9 ;  /* 0x0000000102007824 */ /* 0x000fca00078e0209 */
[----:B------:R-:W-:-:S04]  /*10360*/  LOP3.LUT R0, R0, 0x1, RZ, 0xc0, !PT ;  /* 0x0000000100007812 */ /* 0x000fc800078ec0ff */
[----:B------:R-:W-:Y:S01]  /*10370*/  ISETP.NE.U32.AND P0, PT, R0, 0x1, PT ;  /* 0x000000010000780c */ /* 0x000fe20003f05070 */
[----:B------:R-:W-:-:S12]  /*10380*/  VIADD R0, R2, 0xfffffffe ;  /* 0xfffffffe02007836 */ /* 0x000fd80000000000 */
[----:B------:R-:W-:Y:S05]  /*10390*/  @P0 BRA `(.L_x_470) ;  /* 0x0000000c009c0947 */ /* 0x000fea0003800000 */
[----:B------:R-:W2:Y:S04]  /*103a0*/  LDL R4, [R1+0x20] ;  /* 0x0000200001047983 */ /* 0x000ea80000100800 */
[----:B------:R-:W3:Y:S04]  /*103b0*/  LDL R3, [R1+0x8] ;  /* 0x0000080001037983 */ /* 0x000ee80000100800 */
[----:B------:R-:W4:Y:S01]  /*103c0*/  LDL R2, [R1+0x10] ;  /* 0x0000100001027983 */ /* 0x000f220000100800 */
[----:B------:R-:W-:Y:S01]  /*103d0*/  BSSY B1, `(.L_x_471) ;  /* 0x00000df000017945 */ /* 0x000fe20003800000 */
[----:B--2---:R-:W-:Y:S01]  /*103e0*/  ISETP.NE.AND P1, PT, R4, RZ, PT ;  /* 0x000000ff0400720c */ /* 0x004fe20003f25270 */
[----:B---3--:R-:W-:-:S05]  /*103f0*/  VIADD R8, R3, 0x1 ;  /* 0x0000000103087836 */ /* 0x008fca0000000000 */
[----:B------:R-:W-:-:S04]  /*10400*/  ISETP.NE.AND P0, PT, R8, 0x2, PT ;  /* 0x000000020800780c */ /* 0x000fc80003f05270 */
[----:B------:R-:W-:Y:S02]  /*10410*/  SEL R10, RZ, 0x1, P0 ;  /* 0x00000001ff0a7807 */ /* 0x000fe40000000000 */
[----:B------:R-:W-:Y:S02]  /*10420*/  SEL R8, R8, RZ, P0 ;  /* 0x000000ff08087207 */ /* 0x000fe40000000000 */
[----:B----4-:R-:W-:Y:S01]  /*10430*/  LOP3.LUT R10, R2, R10, RZ, 0x3c, !PT ;  /* 0x0000000a020a7212 */ /* 0x010fe200078e3cff */
[----:B------:R-:W-:Y:S06]  /*10440*/  @!P1 BRA `(.L_x_472) ;  /* 0x0000000c005c9947 */ /* 0x000fec0003800000 */
[----:B-1----:R0:W5:Y:S01]  /*10450*/  LDL R5, [R1] ;  /* 0x0000000001057983 */ /* 0x0021620000100800 */
[----:B------:R-:W-:Y:S02]  /*10460*/  ULDC.64 UR4, c[0x0][0x418] ;  /* 0x0001060000047ab9 */ /* 0x000fe40000000a00 */
[----:B------:R-:W-:-:S04]  /*10470*/  ISETP.NE.U32.AND P0, PT, RZ, UR4, PT ;  /* 0x00000004ff007c0c */ /* 0x000fc8000bf05070 */
[----:B------:R-:W-:-:S13]  /*10480*/  ISETP.NE.AND.EX P0, PT, RZ, UR5, PT, P0 ;  /* 0x00000005ff007c0c */ /* 0x000fda000bf05300 */
[----:B0-----:R-:W-:Y:S05]  /*10490*/  @!P0 BRA `(.L_x_473) ;  /* 0x0000000000508947 */ /* 0x001fea0003800000 */
[----:B------:R-:W2:Y:S01]  /*104a0*/  LDL R11, [R1+0x1c] ;  /* 0x00001c00010b7983 */ /* 0x000ea20000100800 */
[----:B-----5:R-:W0:Y:S01]  /*104b0*/  LDC R5, c[0x0][0x43c] ;  /* 0x00010f00ff057b82 */ /* 0x020e220000000800 */
[----:B------:R-:W-:Y:S02]  /*104c0*/  ULDC.64 UR6, c[0x0][0x428] ;  /* 0x00010a0000067ab9 */ /* 0x000fe40000000a00 */
[----:B------:R-:W3:Y:S01]  /*104d0*/  LDL R7, [R1+0xc] ;  /* 0x00000c0001077983 */ /* 0x000ee20000100800 */
        /* <DEDUP_REMOVED lines=8> */
[----:B------:R-:W-:Y:S01]  /*10560*/  SHF.R.S32.HI R3, RZ, 0x1f, R2 ;  /* 0x0000001fff037819 */ /* 0x000fe20000011402 */
[----:B--2---:R-:W-:-:S04]  /*10570*/  IMAD R4, R11, UR6, RZ ;  /* 0x000000060b047c24 */ /* 0x004fc8000f8e02ff */
[C---:B---3--:R-:W-:Y:S02]  /*10580*/  IMAD R4, R7.reuse, UR7, R4 ;  /* 0x0000000707047c24 */ /* 0x048fe4000f8e0204 */
[----:B------:R-:W-:-:S04]  /*10590*/  IMAD.WIDE.U32 R2, R7, UR6, R2 ;  /* 0x0000000607027c25 */ /* 0x000fc8000f8e0002 */
[----:B------:R-:W-:Y:S01]  /*105a0*/  IMAD.IADD R3, R4, 0x1, R3 ;  /* 0x0000000104037824 */ /* 0x000fe200078e0203 */
[----:B------:R-:W-:-:S04]  /*105b0*/  LEA R4, P0, R2, UR4, 0x2 ;  /* 0x0000000402047c11 */ /* 0x000fc8000f8010ff */
[----:B------:R-:W-:-:S06]  /*105c0*/  LEA.HI.X R5, R2, UR5, R3, 0x2, P0 ;  /* 0x0000000502057c11 */ /* 0x000fcc00080f1403 */
[----:B------:R0:W5:Y:S03]  /*105d0*/  LDG.E R5, desc[UR8][R4.64] ;  /* 0x0000000804057981 */ /* 0x000166000c1e1900 */
.L_x_473:
[----:B------:R-:W2:Y:S01]  /*105e0*/  LDL R2, [R1+0x4] ;  /* 0x0000040001027983 */ /* 0x000ea20000100800 */
[----:B------:R-:W-:Y:S01]  /*105f0*/  BSSY B3, `(.L_x_474) ;  /* 0x0000005000037945 */ /* 0x000fe20003800000 */
[----:B--2---:R-:W-:Y:S01]  /*10600*/  IMAD R3, R8, 0x8, R2 ;  /* 0x0000000808037824 */ /* 0x004fe200078e0202 */
[----:B------:R-:W-:-:S04]  /*10610*/  SHF.L.U32 R2, R10, 0x1f, RZ ;  /* 0x0000001f0a027819 */ /* 0x000fc800000006ff */
[----:B------:R-:W1:Y:S02]  /*10620*/  SYNCS.PHASECHK.TRANS64.TRYWAIT P0, [R3+URZ+0x38840], R2 ;  /* 0x03884002030075a7 */ /* 0x000e64000800017f */
[----:B-1----:R-:W-:Y:S05]  /*10630*/  @!P0 BRA `(.L_x_475) ;  /* 0x0000004c00948947 */ /* 0x002fea0003800000 */
.L_x_593:
[----:B------:R-:W-:Y:S05]  /*10640*/  BSYNC B3 ;  /* 0x0000000000037941 */ /* 0x000fea0003800000 */
.L_x_474:
[----:B0-----:R-:W0:Y:S01]  /*10650*/  S2R R4, SR_TID.X ;  /* 0x0000000000047919 */ /* 0x001e220000002100 */
[----:B------:R-:W-:Y:S01]  /*10660*/  BSSY B3, `(.L_x_476) ;  /* 0x000000b000037945 */ /* 0x000fe20003800000 */
[----:B0-----:R-:W-:-:S04]  /*10670*/  LOP3.LUT R4, R4, 0x7f, RZ, 0xc0, !PT ;  /* 0x0000007f04047812 */ /* 0x001fc800078ec0ff */
[----:B------:R-:W-:-:S13]  /*10680*/  ISETP.NE.AND P1, PT, R4, RZ, PT ;  /* 0x000000ff0400720c */ /* 0x000fda0003f25270 */
[----:B------:R-:W-:Y:S05]  /*10690*/  @P1 BRA `(.L_x_477) ;  /* 0x00000000001c1947 */ /* 0x000fea0003800000 */
[----:B------:R-:W0:Y:S01]  /*106a0*/  S2R R4, SR_TID.X ;  /* 0x0000000000047919 */ /* 0x000e220000002100 */
[----:B-1----:R-:W-:-:S04]  /*106b0*/  IMAD.MOV.U32 R2, RZ, RZ, 0xa000 ;  /* 0x0000a000ff027424 */ /* 0x002fc800078e00ff */
[----:B------:R2:W-:Y:S01]  /*106c0*/  SYNCS.ARRIVE.TRANS64 RZ, [R3+URZ+0x38830], R2 ;  /* 0x0388300203ff79a7 */ /* 0x0005e2000800003f */
[----:B0-----:R-:W-:-:S04]  /*106d0*/  LOP3.LUT R4, R4, 0x1f, RZ, 0xc0, !PT ;  /* 0x0000001f04047812 */ /* 0x001fc800078ec0ff */
[----:B------:R-:W-:-:S13]  /*106e0*/  ISETP.NE.AND P0, PT, R4, RZ, PT ;  /* 0x000000ff0400720c */ /* 0x000fda0003f05270 */
[----:B--2---:R-:W-:Y:S05]  /*106f0*/  @!P0 BRA `(.L_x_477) ;  /* 0x0000000000048947 */ /* 0x004fea0003800000 */
[----:B------:R-:W-:Y:S01]  /*10700*/  BPT.TRAP 0x1 ;  /* 0x000000040000795c */ /* 0x000fe20000300000 */
.L_x_477:
[----:B------:R-:W-:Y:S05]  /*10710*/  BSYNC B3 ;  /* 0x0000000000037941 */ /* 0x000fea0003800000 */
.L_x_476:
[----:B------:R-:W2:Y:S04]  /*10720*/  LDL R4, [R1+0x4] ;  /* 0x0000040001047983 */ /* 0x000ea80000100800 */
[----:B-1----:R-:W3:Y:S01]  /*10730*/  LDL R2, [R1+0x18] ;  /* 0x0000180001027983 */ /* 0x002ee20000100800 */
        /* <DEDUP_REMOVED lines=8> */
[----:B--2---:R-:W-:-:S02]  /*107c0*/  IMAD R4, R8, 0xa000, R4 ;  /* 0x0000a00008047824 */ /* 0x004fc400078e0204 */
[----:B---3--:R-:W-:Y:S02]  /*107d0*/  IMAD R2, R0, 0x50, R2 ;  /* 0x0000005000027824 */ /* 0x008fe400078e0202 */
[----:B------:R-:W-:-:S08]  /*107e0*/  VIADD R7, R4, 0x24400 ;  /* 0x0002440004077836 */ /* 0x000fd00000000000 */
.L_x_478:
        /* <DEDUP_REMOVED lines=16> */
.L_x_479:
        /* <DEDUP_REMOVED lines=16> */
.L_x_480:
        /* <DEDUP_REMOVED lines=16> */
.L_x_481:
        /* <DEDUP_REMOVED lines=10> */
[----:B------:R-:W2:Y:S04]  /*10b90*/  LDL.LU R12, [R1+0x10] ;  /* 0x00001000010c7983 */ /* 0x000ea80000300800 */
[----:B------:R-:W3:Y:S01]  /*10ba0*/  LDL R7, [R1+0x8] ;  /* 0x0000080001077983 */ /* 0x000ee20000100800 */
[----:B------:R-:W-:Y:S01]  /*10bb0*/  BSSY B3, `(.L_x_482) ;  /* 0x0000005000037945 */ /* 0x000fe20003800000 */
[----:B--2---:R-:W-:Y:S01]  /*10bc0*/  SHF.L.U32 R2, R12, 0x1f, RZ ;  /* 0x0000001f0c027819 */ /* 0x004fe200000006ff */
[----:B---3--:R-:W-:-:S04]  /*10bd0*/  IMAD R3, R7, 0x8, R6 ;  /* 0x0000000807037824 */ /* 0x008fc800078e0206 */
[----:B------:R-:W0:Y:S02]  /*10be0*/  SYNCS.PHASECHK.TRANS64.TRYWAIT P0, [R3+URZ+0x60], R2 ;  /* 0x00006002030075a7 */ /* 0x000e24000800017f */
[----:B0-----:R-:W-:Y:S05]  /*10bf0*/  @!P0 BRA `(.L_x_483) ;  /* 0x0000004800388947 */ /* 0x001fea0003800000 */
.L_x_594:
[----:B------:R-:W-:Y:S05]  /*10c00*/  BSYNC B3 ;  /* 0x0000000000037941 */ /* 0x000fea0003800000 */
.L_x_482:
[----:B------:R-:W-:Y:S01]  /*10c10*/  BSSY B3, `(.L_x_484) ;  /* 0x000000e000037945 */ /* 0x000fe20003800000 */
[----:B------:R-:W-:Y:S02]  /*10c20*/  IMAD.MOV.U32 R12, RZ, RZ, 0x0 ;  /* 0x00000000ff0c7424 */ /* 0x000fe400078e00ff */
[----:B------:R-:W-:Y:S01]  /*10c30*/  IMAD.MOV.U32 R13, RZ, RZ, 0x14f00000 ;  /* 0x14f00000ff0d7424 */ /* 0x000fe200078e00ff */
[----:B------:R-:W-:Y:S06]  /*10c40*/  @P1 BRA `(.L_x_485) ;  /* 0x0000000000281947 */ /* 0x000fec0003800000 */
[----:B0-----:R-:W2:Y:S04]  /*10c50*/  LDL R3, [R1+0x4] ;  /* 0x0000040001037983 */ /* 0x001ea80000100800 */
[----:B------:R-:W2:Y:S01]  /*10c60*/  LDL R7, [R1+0x8] ;  /* 0x0000080001077983 */ /* 0x000ea20000100800 */
[----:B------:R-:W0:Y:S02]  /*10c70*/  S2R R4, SR_TID.X ;  /* 0x0000000000047919 */ /* 0x000e240000002100 */
[----:B0-----:R-:W-:-:S04]  /*10c80*/  LOP3.LUT R4, R4, 0x1f, RZ, 0xc0, !PT ;  /* 0x0000001f04047812 */ /* 0x001fc800078ec0ff */
[----:B------:R-:W-:Y:S01]  /*10c90*/  ISETP.NE.AND P0, PT, R4, RZ, PT ;  /* 0x000000ff0400720c */ /* 0x000fe20003f05270 */
[----:B--2---:R-:W-:Y:S02]  /*10ca0*/  IMAD R2, R7, 0x8, R3 ;  /* 0x0000000807027824 */ /* 0x004fe400078e0203 */
[----:B------:R-:W-:-:S04]  /*10cb0*/  IMAD.MOV.U32 R3, RZ, RZ, 0xa000 ;  /* 0x0000a000ff037424 */ /* 0x000fc800078e00ff */
[----:B------:R1:W-:Y:S06]  /*10cc0*/  SYNCS.ARRIVE.TRANS64 RZ, [R2+URZ+0x38850], R3 ;  /* 0x0388500302ff79a7 */ /* 0x0003ec000800003f */
[----:B------:R-:W-:Y:S05]  /*10cd0*/  @!P0 BRA `(.L_x_485) ;  /* 0x0000000000048947 */ /* 0x000fea0003800000 */
[----:B------:R-:W-:Y:S01]  /*10ce0*/  BPT.TRAP 0x1 ;  /* 0x000000040000795c */ /* 0x000fe20000300000 */
.L_x_485:
[----:B------:R-:W-:Y:S05]  /*10cf0*/  BSYNC B3 ;  /* 0x0000000000037941 */ /* 0x000fea0003800000 */
.L_x_484:
[----:B01----:R-:W2:Y:S01]  /*10d00*/  LDL.LU R2, [R1+0x8] ;  /* 0x0000080001027983 */ /* 0x003ea20000300800 */
[----:B------:R-:W-:-:S03]  /*10d10*/  R2UR UR10, R11 ;  /* 0x000000000b0a72ca */ /* 0x000fc600000e0000 */
[----:B------:R-:W3:Y:S04]  /*10d20*/  LDL R7, [R1+0x18] ;  /* 0x0000180001077983 */ /* 0x000ee80000100800 */
[----:B------:R-:W3:Y:S04]  /*10d30*/  LDL.LU R4, [R1+0x14] ;  /* 0x0000140001047983 */ /* 0x000ee80000300800 */
[----:B------:R-:W2:Y:S01]  /*10d40*/  LDL R11, [R1+0x4] ;  /* 0x00000400010b7983 */ /* 0x000ea20000100800 */
[----:B------:R-:W-:Y:S01]  /*10d50*/  R2UR UR6, R12 ;  /* 0x000000000c0672ca */ /* 0x000fe200000e0000 */
[----:B------:R-:W-:Y:S01]  /*10d60*/  UIADD3 UR4, UP0, UR36, 0x470, URZ ;  /* 0x0000047024047890 */ /* 0x000fe2000ff1e03f */
[----:B------:R-:W-:-:S02]  /*10d70*/  R2UR UR7, R13 ;  /* 0x000000000d0772ca */ /* 0x000fc400000e0000 */
[----:B------:R-:W-:Y:S01]  /*10d80*/  PLOP3.LUT P0, PT, PT, PT, PT, 0x80, 0x0 ;  /* 0x000000000000781c */ /* 0x000fe20003f0f070 */
[----:B------:R-:W-:Y:S01]  /*10d90*/  UIADD3.X UR5, URZ, UR37, URZ, UP0, !UPT ;  /* 0x000000253f057290 */ /* 0x000fe200087fe43f */
[----:B---3--:R-:W-:Y:S02]  /*10da0*/  IMAD R4, R4, 0x50, R7 ;  /* 0x0000005004047824 */ /* 0x008fe400078e0207 */
[C-C-:B--2---:R-:W-:Y:S02]  /*10db0*/  IMAD R3, R2.reuse, 0x8, R11.reuse ;  /* 0x0000000802037824 */ /* 0x144fe400078e020b */
[----:B------:R-:W-:Y:S02]  /*10dc0*/  IMAD R2, R2, 0xa000, R11 ;  /* 0x0000a00002027824 */ /* 0x000fe400078e020b */
[----:B------:R-:W-:Y:S02]  /*10dd0*/  VIADD R3, R3, 0x38850 ;  /* 0x0003885003037836 */ /* 0x000fe40000000000 */
[----:B------:R-:W-:-:S07]  /*10de0*/  VIADD R7, R2, 0x400 ;  /* 0x0000040002077836 */ /* 0x000fce0000000000 */
.L_x_486:
[----:B------:R-:W2:Y:S01]  /*10df0*/  LDL R11, [R1] ;  /* 0x00000000010b7983 */ /* 0x000ea20000100800 */
[----:B------:R-:W-:-:S13]  /*10e00*/  @P0 ELECT P1, URZ, PT ;  /* 0x00000000003f082f */ /* 0x000fda0003820000 */
[----:B------:R-:W-:Y:S02]  /*10e10*/  @P1 R2UR UR12, R18 ;  /* 0x00000000120c12ca */ /* 0x000fe400000e0000 */
[----:B------:R-:W-:Y:S02]  /*10e20*/  @P1 R2UR UR11, R4 ;  /* 0x00000000040b12ca */ /* 0x000fe400000e0000 */
[----:B------:R-:W-:Y:S02]  /*10e30*/  @P1 R2UR UR9, R3 ;  /* 0x00000000030912ca */ /* 0x000fe400000e0000 */
[----:B------:R-:W-:Y:S02]  /*10e40*/  @P1 R2UR UR8, R7 ;  /* 0x00000000070812ca */ /* 0x000fe400000e0000 */
[----:B------:R-:W-:Y:S02]  /*10e50*/  @P1 PLOP3.LUT P0, PT, P1, PT, PT, 0x8, 0x0 ;  /* 0x000000000000181c */ /* 0x000fe40000f0e170 */
[----:B--2---:R-:W-:-:S02]  /*10e60*/  @P1 R2UR UR13, R11 ;  /* 0x000000000b0d12ca */ /* 0x004fc400000e0000 */
[----:B------:R-:W-:-:S11]  /*10e70*/  PLOP3.LUT P1, PT, PT, PT, PT, 0x8, 0x0 ;  /* 0x000000000000781c */ /* 0x000fd60003f2e170 */
[----:B------:R0:W-:Y:S02]  /*10e80*/  UTMALDG.4D [UR8], [UR4], desc[UR6] ;  /* 0x00000608040075b4 */ /* 0x0001e40008019000 */
[----:B0-----:R-:W-:Y:S05]  /*10e90*/  @P0 BRA.U.ANY `(.L_x_486) ;  /* 0xfffffffd00d40947 */ /* 0x001fea000393ffff */
[----:B------:R-:W-:Y:S01]  /*10ea0*/  R2UR UR10, R17 ;  /* 0x00000000110a72ca */ /* 0x000fe200000e0000 */
[----:B------:R-:W-:Y:S01]  /*10eb0*/  VIADD R7, R2, 0x2c00 ;  /* 0x00002c0002077836 */ /* 0x000fe20000000000 */
[----:B------:R-:W-:Y:S02]  /*10ec0*/  R2UR UR6, R12 ;  /* 0x000000000c0672ca */ /* 0x000fe400000e0000 */
[----:B------:R-:W-:Y:S02]  /*10ed0*/  R2UR UR7, R13 ;  /* 0x000000000d0772ca */ /* 0x000fe400000e0000 */
[----:B------:R-:W-:-:S13]  /*10ee0*/  PLOP3.LUT P0, PT, PT, PT, PT, 0x80, 0x0 ;  /* 0x000000000000781c */ /* 0x000fda0003f0f070 */
.L_x_487:
        /* <DEDUP_REMOVED lines=16> */
.L_x_488:
        /* <DEDUP_REMOVED lines=16> */
.L_x_489:
        /* <DEDUP_REMOVED lines=11> */
[----:B------:R0:W-:Y:S04]  /*111a0*/  STL [R1], R5 ;  /* 0x0000000501007387 */ /* 0x0001e80000100800 */
[----:B------:R0:W-:Y:S02]  /*111b0*/  STL [R1+0x14], R0 ;  /* 0x0000140001007387 */ /* 0x0001e40000100800 */
.L_x_472:
[----:B------:R-:W-:Y:S05]  /*111c0*/  BSYNC B1 ;  /* 0x0000000000017941 */ /* 0x000fea0003800000 */
.L_x_471:
[----:B0-----:R-:W2:Y:S04]  /*111d0*/  LDL.LU R0, [R1+0x30] ;  /* 0x0000300001007983 */ /* 0x001ea80000300800 */
[----:B------:R0:W-:Y:S04]  /*111e0*/  STL [R1+0x8], R8 ;  /* 0x0000080801007387 */ /* 0x0001e80000100800 */
[----:B------:R0:W-:Y:S02]  /*111f0*/  STL [R1+0x10], R10 ;  /* 0x0000100a01007387 */ /* 0x0001e40000100800 */
[----:B0-2---:R-:W-:-:S07]  /*11200*/  VIADD R0, R0, 0xfffffffd ;  /* 0xfffffffd00007836 */ /* 0x005fce0000000000 */
.L_x_470:
[----:B------:R-:W-:Y:S05]  /*11210*/  BSYNC B2 ;  /* 0x0000000000027941 */ /* 0x000fea0003800000 */
.L_x_469:
[----:B------:R-:W2:Y:S01]  /*11220*/  LDL.LU R2, [R1+0x2c] ;  /* 0x00002c0001027983 */ /* 0x000ea20000300800 */
[----:B------:R-:W-:-:S05]  /*11230*/  IMAD.MOV R9, RZ, RZ, -R9 ;  /* 0x000000ffff097224 */ /* 0x000fca00078e0a09 */
[----:B--2---:R-:W-:-:S13]  /*11240*/  ISETP.NE.AND P0, PT, R2, R9, PT ;  /* 0x000000090200720c */ /* 0x004fda0003f05270 */
[----:B------:R-:W-:Y:S05]  /*11250*/  @!P0 BRA `(.L_x_468) ;  /* 0x0000001c00088947 */ /* 0x000fea0003800000 */
[----:B------:R0:W5:Y:S02]  /*11260*/  LDL R8, [R1] ;  /* 0x0000000001087983 */ /* 0x0001640000100800 */
.L_x_528:
[----:B--2---:R-:W2:Y:S04]  /*11270*/  LDL R4, [R1+0x20] ;  /* 0x0000200001047983 */ /* 0x004ea80000100800 */
[----:B---3--:R-:W3:Y:S04]  /*11280*/  LDL R3, [R1+0x8] ;  /* 0x0000080001037983 */ /* 0x008ee80000100800 */
[----:B------:R-:W4:Y:S01]  /*11290*/  LDL R2, [R1+0x10] ;  /* 0x0000100001027983 */ /* 0x000f220000100800 */
[----:B------:R-:W-:Y:S05]  /*112a0*/  YIELD ;  /* 0x0000000000007946 */ /* 0x000fea0003800000 */
[----:B------:R-:W-:Y:S01]  /*112b0*/  BSSY B1, `(.L_x_490) ;  /* 0x00000db000017945 */ /* 0x000fe20003800000 */
[----:B--2---:R-:W-:Y:S01]  /*112c0*/  ISETP.NE.AND P1, PT, R4, RZ, PT ;  /* 0x000000ff0400720c */ /* 0x004fe20003f25270 */
[----:B---3--:R-:W-:-:S05]  /*112d0*/  VIADD R4, R3, 0x1 ;  /* 0x0000000103047836 */ /* 0x008fca0000000000 */
[----:B------:R-:W-:-:S04]  /*112e0*/  ISETP.NE.AND P0, PT, R4, 0x2, PT ;  /* 0x000000020400780c */ /* 0x000fc80003f05270 */
[----:B-1----:R-:W-:Y:S02]  /*112f0*/  SEL R5, RZ, 0x1, P0 ;  /* 0x00000001ff057807 */ /* 0x002fe40000000000 */
[----:B------:R-:W-:Y:S02]  /*11300*/  SEL R4, R4, RZ, P0 ;  /* 0x000000ff04047207 */ /* 0x000fe40000000000 */
[----:B----4-:R-:W-:Y:S01]  /*11310*/  LOP3.LUT R5, R2, R5, RZ, 0x3c, !PT ;  /* 0x0000000502057212 */ /* 0x010fe200078e3cff */
[----:B------:R-:W-:Y:S06]  /*11320*/  @!P1 BRA `(.L_x_491) ;  /* 0x0000000c004c9947 */ /* 0x000fec0003800000 */
[----:B------:R-:W-:Y:S01]  /*11330*/  ULDC.64 UR4, c[0x0][0x418] ;  /* 0x0001060000047ab9 */ /* 0x000fe20000000a00 */
[----:B------:R-:W-:Y:S01]  /*11340*/  IMAD.MOV.U32 R7, RZ, RZ, R0 ;  /* 0x000000ffff077224 */ /* 0x000fe200078e0000 */
[----:B------:R-:W-:-:S04]  /*11350*/  ISETP.NE.U32.AND P0, PT, RZ, UR4, PT ;  /* 0x00000004ff007c0c */ /* 0x000fc8000bf05070 */
[----:B------:R-:W-:-:S13]  /*11360*/  ISETP.NE.AND.EX P0, PT, RZ, UR5, PT, P0 ;  /* 0x00000005ff007c0c */ /* 0x000fda000bf05300 */
[----:B------:R-:W-:Y:S05]  /*11370*/  @!P0 BRA `(.L_x_492) ;  /* 0x0000000000508947 */ /* 0x000fea0003800000 */
[----:B------:R-:W2:Y:S01]  /*11380*/  LDL R10, [R1+0x1c] ;  /* 0x00001c00010a7983 */ /* 0x000ea20000100800 */
[----:B-----5:R-:W1:Y:S01]  /*11390*/  LDC R8, c[0x0][0x43c] ;  /* 0x00010f00ff087b82 */ /* 0x020e620000000800 */
[----:B------:R-:W-:Y:S02]  /*113a0*/  ULDC.64 UR6, c[0x0][0x428] ;  /* 0x00010a0000067ab9 */ /* 0x000fe40000000a00 */
[----:B------:R-:W3:Y:S01]  /*113b0*/  LDL R9, [R1+0xc] ;  /* 0x00000c0001097983 */ /* 0x000ee20000100800 */
[----:B------:R-:W-:Y:S01]  /*113c0*/  ULDC.64 UR8, c[0x0][0x208] ;  /* 0x0000820000087ab9 */ /* 0x000fe20000000a00 */
[----:B-1----:R-:W-:-:S13]  /*113d0*/  ISETP.NE.AND P0, PT, R8, 0x1, PT ;  /* 0x000000010800780c */ /* 0x002fda0003f05270 */
[----:B------:R-:W1:Y:S02]  /*113e0*/  @P0 LDC.64 R2, c[0x0][0x440] ;  /* 0x00011000ff020b82 */ /* 0x000e640000000a00 */
[----:B-1----:R-:W-:-:S04]  /*113f0*/  @P0 IMAD.HI.U32 R7, R0, R2, RZ ;  /* 0x0000000200070227 */ /* 0x002fc800078e00ff */
[----:B------:R-:W-:Y:S01]  /*11400*/  IMAD.MOV.U32 R2, RZ, RZ, R0 ;  /* 0x000000ffff027224 */ /* 0x000fe200078e0000 */
[----:B------:R-:W-:-:S04]  /*11410*/  @P0 SHF.R.U32.HI R2, RZ, R3, R7 ;  /* 0x00000003ff020219 */ /* 0x000fc80000011607 */
[--C-:B------:R-:W-:Y:S01]  /*11420*/  SHF.R.S32.HI R3, RZ, 0x1f, R2.reuse ;  /* 0x0000001fff037819 */ /* 0x100fe20000011402 */
[----:B------:R-:W-:-:S04]  /*11430*/  IMAD.MOV R7, RZ, RZ, -R2 ;  /* 0x000000ffff077224 */ /* 0x000fc800078e0a02 */
[----:B------:R-:W-:Y:S02]  /*11440*/  IMAD R7, R8, R7, R0 ;  /* 0x0000000708077224 */ /* 0x000fe400078e0200 */
[----:B--2---:R-:W-:-:S04]  /*11450*/  IMAD R8, R10, UR6, RZ ;  /* 0x000000060a087c24 */ /* 0x004fc8000f8e02ff */
[C---:B---3--:R-:W-:Y:S02]  /*11460*/  IMAD R8, R9.reuse, UR7, R8 ;  /* 0x0000000709087c24 */ /* 0x048fe4000f8e0208 */
[----:B------:R-:W-:-:S04]  /*11470*/  IMAD.WIDE.U32 R2, R9, UR6, R2 ;  /* 0x0000000609027c25 */ /* 0x000fc8000f8e0002 */
[----:B------:R-:W-:Y:S01]  /*11480*/  IMAD.IADD R3, R8, 0x1, R3 ;  /* 0x0000000108037824 */ /* 0x000fe200078e0203 */
[----:B------:R-:W-:-:S04]  /*11490*/  LEA R8, P0, R2, UR4, 0x2 ;  /* 0x0000000402087c11 */ /* 0x000fc8000f8010ff */
[----:B------:R-:W-:-:S05]  /*114a0*/  LEA.HI.X R9, R2, UR5, R3, 0x2, P0 ;  /* 0x0000000502097c11 */ /* 0x000fca00080f1403 */
[----:B------:R1:W5:Y:S04]  /*114b0*/  LDG.E R8, desc[UR8][R8.64] ;  /* 0x0000000808087981 */ /* 0x000368000c1e1900 */
.L_x_492:
[----:B------:R-:W2:Y:S01]  /*114c0*/  LDL R2, [R1+0x4] ;  /* 0x0000040001027983 */ /* 0x000ea20000100800 */
[----:B------:R-:W-:Y:S01]  /*114d0*/  BSSY B2, `(.L_x_493) ;  /* 0x0000005000027945 */ /* 0x000fe20003800000 */
[----:B--2---:R-:W-:Y:S01]  /*114e0*/  IMAD R3, R4, 0x8, R2 ;  /* 0x0000000804037824 */ /* 0x004fe200078e0202 */
[----:B------:R-:W-:-:S04]  /*114f0*/  SHF.L.U32 R2, R5, 0x1f, RZ ;  /* 0x0000001f05027819 */ /* 0x000fc800000006ff */
[----:B------:R-:W2:Y:S02]  /*11500*/  SYNCS.PHASECHK.TRANS64.TRYWAIT P0, [R3+URZ+0x38840], R2 ;  /* 0x03884002030075a7 */ /* 0x000ea4000800017f */
[----:B--2---:R-:W-:Y:S05]  /*11510*/  @!P0 BRA `(.L_x_494) ;  /* 0x0000004000048947 */ /* 0x004fea0003800000 */
.L_x_595:
[----:B------:R-:W-:Y:S05]  /*11520*/  BSYNC B2 ;  /* 0x0000000000027941 */ /* 0x000fea0003800000 */
.L_x_493:
        /* <DEDUP_REMOVED lines=12> */
.L_x_496:
[----:B------:R-:W-:Y:S05]  /*115f0*/  BSYNC B2 ;  /* 0x0000000000027941 */ /* 0x000fea0003800000 */
.L_x_495:
[----:B------:R-:W3:Y:S04]  /*11600*/  LDL R9, [R1+0x4] ;  /* 0x0000040001097983 */ /* 0x000ee80000100800 */
[----:B--2---:R-:W2:Y:S01]  /*11610*/  LDL R2, [R1+0x18] ;  /* 0x0000180001027983 */ /* 0x004ea20000100800 */
        /* <DEDUP_REMOVED lines=8> */
[----:B---3--:R-:W-:-:S02]  /*116a0*/  IMAD R9, R4, 0xa000, R9 ;  /* 0x0000a00004097824 */ /* 0x008fc400078e0209 */
[----:B--2---:R-:W-:Y:S02]  /*116b0*/  IMAD R2, R7, 0x50, R2 ;  /* 0x0000005007027824 */ /* 0x004fe400078e0202 */
[----:B------:R-:W-:-:S08]  /*116c0*/  VIADD R10, R9, 0x24400 ;  /* 0x00024400090a7836 */ /* 0x000fd00000000000 */
.L_x_497:
        /* <DEDUP_REMOVED lines=9> */
[----:B-1----:R-:W-:Y:S05]  /*11760*/  @P0 BRA.U.ANY `(.L_x_497) ;  /* 0xfffffffd00d80947 */ /* 0x002fea000393ffff */
[----:B------:R-:W-:Y:S01]  /*11770*/  IMAD.MOV.U32 R17, RZ, RZ, 0x40 ;  /* 0x00000040ff117424 */ /* 0x000fe200078e00ff */
[----:B------:R-:W-:Y:S01]  /*11780*/  PLOP3.LUT P0, PT, PT, PT, PT, 0x80, 0x0 ;  /* 0x000000000000781c */ /* 0x000fe20003f0f070 */
[----:B------:R-:W-:Y:S01]  /*11790*/  VIADD R10, R9, 0x26c00 ;  /* 0x00026c00090a7836 */ /* 0x000fe20000000000 */
[----:B------:R-:W-:Y:S01]  /*117a0*/  UMOV UR6, 0x0 ;  /* 0x0000000000067882 */ /* 0x000fe20000000000 */
[----:B------:R-:W-:Y:S01]  /*117b0*/  UMOV UR7, 0x14f00000 ;  /* 0x14f0000000077882 */ /* 0x000fe20000000000 */
[----:B------:R-:W-:-:S15]  /*117c0*/  R2UR UR10, R17 ;  /* 0x00000000110a72ca */ /* 0x000fde00000e0000 */
.L_x_498:
        /* <DEDUP_REMOVED lines=16> */
.L_x_499:
        /* <DEDUP_REMOVED lines=16> */
.L_x_500:
        /* <DEDUP_REMOVED lines=10> */
[----:B------:R-:W2:Y:S04]  /*11a70*/  LDL.LU R12, [R1+0x10] ;  /* 0x00001000010c7983 */ /* 0x000ea80000300800 */
[----:B------:R-:W3:Y:S01]  /*11a80*/  LDL R10, [R1+0x8] ;  /* 0x00000800010a7983 */ /* 0x000ee20000100800 */
[----:B------:R-:W-:Y:S01]  /*11a90*/  BSSY B2, `(.L_x_501) ;  /* 0x0000005000027945 */ /* 0x000fe20003800000 */
[----:B--2---:R-:W-:Y:S01]  /*11aa0*/  SHF.L.U32 R3, R12, 0x1f, RZ ;  /* 0x0000001f0c037819 */ /* 0x004fe200000006ff */
[----:B---3--:R-:W-:-:S04]  /*11ab0*/  IMAD R2, R10, 0x8, R6 ;  /* 0x000000080a027824 */ /* 0x008fc800078e0206 */
[----:B------:R-:W1:Y:S02]  /*11ac0*/  SYNCS.PHASECHK.TRANS64.TRYWAIT P0, [R2+URZ+0x60], R3 ;  /* 0x00006003020075a7 */ /* 0x000e64000800017f */
[----:B-1----:R-:W-:Y:S05]  /*11ad0*/  @!P0 BRA `(.L_x_502) ;  /* 0x0000003800a88947 */ /* 0x002fea0003800000 */
.L_x_596:
[----:B------:R-:W-:Y:S05]  /*11ae0*/  BSYNC B2 ;  /* 0x0000000000027941 */ /* 0x000fea0003800000 */
.L_x_501:
[----:B------:R-:W-:Y:S01]  /*11af0*/  BSSY B2, `(.L_x_503) ;  /* 0x000000b000027945 */ /* 0x000fe20003800000 */
[----:B------:R-:W-:Y:S02]  /*11b00*/  IMAD.MOV.U32 R12, RZ, RZ, 0x0 ;  /* 0x00000000ff0c7424 */ /* 0x000fe400078e00ff */
[----:B------:R-:W-:Y:S01]  /*11b10*/  IMAD.MOV.U32 R13, RZ, RZ, 0x14f00000 ;  /* 0x14f00000ff0d7424 */ /* 0x000fe200078e00ff */
[----:B------:R-:W-:Y:S06]  /*11b20*/  @P1 BRA `(.L_x_504) ;  /* 0x00000000001c1947 */ /* 0x000fec0003800000 */
[----:B------:R-:W2:Y:S01]  /*11b30*/  S2R R9, SR_TID.X ;  /* 0x0000000000097919 */ /* 0x000ea20000002100 */
[----:B-1----:R-:W-:-:S04]  /*11b40*/  IMAD.MOV.U32 R3, RZ, RZ, 0xa000 ;  /* 0x0000a000ff037424 */ /* 0x002fc800078e00ff */
[----:B------:R3:W-:Y:S01]  /*11b50*/  SYNCS.ARRIVE.TRANS64 RZ, [R2+URZ+0x50], R3 ;  /* 0x0000500302ff79a7 */ /* 0x0007e2000800003f */
[----:B--2---:R-:W-:-:S04]  /*11b60*/  LOP3.LUT R9, R9, 0x1f, RZ, 0xc0, !PT ;  /* 0x0000001f09097812 */ /* 0x004fc800078ec0ff */
[----:B------:R-:W-:-:S13]  /*11b70*/  ISETP.NE.AND P0, PT, R9, RZ, PT ;  /* 0x000000ff0900720c */ /* 0x000fda0003f05270 */
[----:B---3--:R-:W-:Y:S05]  /*11b80*/  @!P0 BRA `(.L_x_504) ;  /* 0x0000000000048947 */ /* 0x008fea0003800000 */
[----:B------:R-:W-:Y:S01]  /*11b90*/  BPT.TRAP 0x1 ;  /* 0x000000040000795c */ /* 0x000fe20000300000 */
.L_x_504:
[----:B------:R-:W-:Y:S05]  /*11ba0*/  BSYNC B2 ;  /* 0x0000000000027941 */ /* 0x000fea0003800000 */
.L_x_503:
[----:B-1----:R-:W2:Y:S01]  /*11bb0*/  LDL.LU R3, [R1+0x8] ;  /* 0x0000080001037983 */ /* 0x002ea20000300800 */
[----:B------:R-:W-:-:S03]  /*11bc0*/  R2UR UR10, R11 ;  /* 0x000000000b0a72ca */ /* 0x000fc600000e0000 */
[----:B------:R-:W3:Y:S04]  /*11bd0*/  LDL R10, [R1+0x18] ;  /* 0x00001800010a7983 */ /* 0x000ee80000100800 */
[----:B------:R-:W3:Y:S04]  /*11be0*/  LDL.LU R9, [R1+0x14] ;  /* 0x0000140001097983 */ /* 0x000ee80000300800 */
[----:B------:R-:W2:Y:S01]  /*11bf0*/  LDL R11, [R1+0x4] ;  /* 0x00000400010b7983 */ /* 0x000ea20000100800 */
[----:B------:R-:W-:Y:S01]  /*11c00*/  R2UR UR6, R12 ;  /* 0x000000000c0672ca */ /* 0x000fe200000e0000 */
[----:B------:R-:W-:Y:S01]  /*11c10*/  UIADD3 UR4, UP0, UR36, 0x470, URZ ;  /* 0x0000047024047890 */ /* 0x000fe2000ff1e03f */
[----:B------:R-:W-:Y:S01]  /*11c20*/  R2UR UR7, R13 ;  /* 0x000000000d0772ca */ /* 0x000fe200000e0000 */
[----:B------:R-:W-:Y:S01]  /*11c30*/  VIADD R2, R2, 0x50 ;  /* 0x0000005002027836 */ /* 0x000fe20000000000 */
[----:B------:R-:W-:Y:S01]  /*11c40*/  PLOP3.LUT P0, PT, PT, PT, PT, 0x80, 0x0 ;  /* 0x000000000000781c */ /* 0x000fe20003f0f070 */
[----:B------:R-:W-:Y:S01]  /*11c50*/  UIADD3.X UR5, URZ, UR37, URZ, UP0, !UPT ;  /* 0x000000253f057290 */ /* 0x000fe200087fe43f */
[----:B---3--:R-:W-:-:S02]  /*11c60*/  IMAD R9, R9, 0x50, R10 ;  /* 0x0000005009097824 */ /* 0x008fc400078e020a */
[----:B--2---:R-:W-:-:S04]  /*11c70*/  IMAD R3, R3, 0xa000, R11 ;  /* 0x0000a00003037824 */ /* 0x004fc800078e020b */
[----:B------:R-:W-:-:S07]  /*11c80*/  VIADD R10, R3, 0x400 ;  /* 0x00000400030a7836 */ /* 0x000fce0000000000 */
.L_x_505:
        /* <DEDUP_REMOVED lines=10> */
[----:B-1----:R-:W-:Y:S05]  /*11d30*/  @P0 BRA.U.ANY `(.L_x_505) ;  /* 0xfffffffd00d40947 */ /* 0x002fea000393ffff */
[----:B------:R-:W-:Y:S01]  /*11d40*/  R2UR UR10, R17 ;  /* 0x00000000110a72ca */ /* 0x000fe200000e0000 */
[----:B------:R-:W-:Y:S01]  /*11d50*/  VIADD R10, R3, 0x2c00 ;  /* 0x00002c00030a7836 */ /* 0x000fe20000000000 */
[----:B------:R-:W-:Y:S02]  /*11d60*/  R2UR UR6, R12 ;  /* 0x000000000c0672ca */ /* 0x000fe400000e0000 */
[----:B------:R-:W-:Y:S02]  /*11d70*/  R2UR UR7, R13 ;  /* 0x000000000d0772ca */ /* 0x000fe400000e0000 */
[----:B------:R-:W-:-:S13]  /*11d80*/  PLOP3.LUT P0, PT, PT, PT, PT, 0x80, 0x0 ;  /* 0x000000000000781c */ /* 0x000fda0003f0f070 */
.L_x_506:
        /* <DEDUP_REMOVED lines=16> */
.L_x_507:
        /* <DEDUP_REMOVED lines=16> */
.L_x_508:
        /* <DEDUP_REMOVED lines=11> */
[----:B------:R1:W-:Y:S04]  /*12040*/  STL [R1+0x14], R7 ;  /* 0x0000140701007387 */ /* 0x0003e80000100800 */
[----:B------:R1:W-:Y:S02]  /*12050*/  STL [R1], R8 ;  /* 0x0000000801007387 */ /* 0x0003e40000100800 */
.L_x_491:
[----:B------:R-:W-:Y:S05]  /*12060*/  BSYNC B1 ;  /* 0x0000000000017941 */ /* 0x000fea0003800000 */
.L_x_490:
        /* <DEDUP_REMOVED lines=8> */
[----:B------:R2:W-:Y:S04]  /*120f0*/  STL [R1+0x10], R10 ;  /* 0x0000100a01007387 */ /* 0x0005e80000100800 */
[----:B------:R2:W-:Y:S01]  /*12100*/  STL [R1+0x8], R11 ;  /* 0x0000080b01007387 */ /* 0x0005e20000100800 */
[----:B------:R-:W-:Y:S05]  /*12110*/  @!P1 BRA `(.L_x_510) ;  /* 0x0000000c00489947 */ /* 0x000fea0003800000 */
[----:B------:R-:W-:Y:S01]  /*12120*/  ULDC.64 UR4, c[0x0][0x418] ;  /* 0x0001060000047ab9 */ /* 0x000fe20000000a00 */
[----:B-1----:R-:W-:Y:S01]  /*12130*/  VIADD R7, R0, 0xffffffff ;  /* 0xffffffff00077836 */ /* 0x002fe20000000000 */
[----:B------:R-:W-:-:S04]  /*12140*/  ISETP.NE.U32.AND P0, PT, RZ, UR4, PT ;  /* 0x00000004ff007c0c */ /* 0x000fc8000bf05070 */
[----:B------:R-:W-:-:S13]  /*12150*/  ISETP.NE.AND.EX P0, PT, RZ, UR5, PT, P0 ;  /* 0x00000005ff007c0c */ /* 0x000fda000bf05300 */
[----:B------:R-:W-:Y:S05]  /*12160*/  @!P0 BRA `(.L_x_511) ;  /* 0x0000000000508947 */ /* 0x000fea0003800000 */
[----:B------:R-:W3:Y:S01]  /*12170*/  LDL R13, [R1+0x1c] ;  /* 0x00001c00010d7983 */ /* 0x000ee20000100800 */
[----:B------:R-:W1:Y:S01]  /*12180*/  LDC R9, c[0x0][0x43c] ;  /* 0x00010f00ff097b82 */ /* 0x000e620000000800 */
[----:B------:R-:W-:Y:S02]  /*12190*/  ULDC.64 UR6, c[0x0][0x428] ;  /* 0x00010a0000067ab9 */ /* 0x000fe40000000a00 */
[----:B------:R-:W4:Y:S01]  /*121a0*/  LDL R12, [R1+0xc] ;  /* 0x00000c00010c7983 */ /* 0x000f220000100800 */
[----:B------:R-:W-:Y:S01]  /*121b0*/  ULDC.64 UR8, c[0x0][0x208] ;  /* 0x0000820000087ab9 */ /* 0x000fe20000000a00 */
[----:B-1----:R-:W-:-:S13]  /*121c0*/  ISETP.NE.AND P0, PT, R9, 0x1, PT ;  /* 0x000000010900780c */ /* 0x002fda0003f05270 */
[----:B------:R-:W1:Y:S02]  /*121d0*/  @P0 LDC.64 R2, c[0x0][0x440] ;  /* 0x00011000ff020b82 */ /* 0x000e640000000a00 */
[----:B-1---5:R-:W-:-:S04]  /*121e0*/  @P0 IMAD.HI.U32 R8, R7, R2, RZ ;  /* 0x0000000207080227 */ /* 0x022fc800078e00ff */
[----:B------:R-:W-:Y:S01]  /*121f0*/  IMAD.MOV.U32 R2, RZ, RZ, R7 ;  /* 0x000000ffff027224 */ /* 0x000fe200078e0007 */
[----:B------:R-:W-:-:S05]  /*12200*/  @P0 SHF.R.U32.HI R2, RZ, R3, R8 ;  /* 0x00000003ff020219 */ /* 0x000fca0000011608 */
[----:B------:R-:W-:-:S04]  /*12210*/  IMAD.MOV R3, RZ, RZ, -R2 ;  /* 0x000000ffff037224 */ /* 0x000fc800078e0a02 */
[----:B------:R-:W-:Y:S01]  /*12220*/  IMAD R7, R9, R3, R7 ;  /* 0x0000000309077224 */ /* 0x000fe200078e0207 */
[----:B------:R-:W-:Y:S01]  /*12230*/  SHF.R.S32.HI R3, RZ, 0x1f, R2 ;  /* 0x0000001fff037819 */ /* 0x000fe20000011402 */
[----:B---3--:R-:W-:-:S04]  /*12240*/  IMAD R8, R13, UR6, RZ ;  /* 0x000000060d087c24 */ /* 0x008fc8000f8e02ff */
[C---:B----4-:R-:W-:Y:S02]  /*12250*/  IMAD R8, R12.reuse, UR7, R8 ;  /* 0x000000070c087c24 */ /* 0x050fe4000f8e0208 */
[----:B------:R-:W-:-:S04]  /*12260*/  IMAD.WIDE.U32 R2, R12, UR6, R2 ;  /* 0x000000060c027c25 */ /* 0x000fc8000f8e0002 */
[----:B------:R-:W-:Y:S01]  /*12270*/  IMAD.IADD R3, R8, 0x1, R3 ;  /* 0x0000000108037824 */ /* 0x000fe200078e0203 */
[----:B------:R-:W-:-:S04]  /*12280*/  LEA R8, P0, R2, UR4, 0x2 ;  /* 0x0000000402087c11 */ /* 0x000fc8000f8010ff */
[----:B------:R-:W-:-:S05]  /*12290*/  LEA.HI.X R9, R2, UR5, R3, 0x2, P0 ;  /* 0x0000000502097c11 */ /* 0x000fca00080f1403 */
[----:B------:R1:W5:Y:S04]  /*122a0*/  LDG.E R8, desc[UR8][R8.64] ;  /* 0x0000000808087981 */ /* 0x000368000c1e1900 */
.L_x_511:
[----:B------:R-:W3:Y:S01]  /*122b0*/  LDL R2, [R1+0x4] ;  /* 0x0000040001027983 */ /* 0x000ee20000100800 */
[----:B------:R-:W-:Y:S01]  /*122c0*/  SHF.L.U32 R3, R10, 0x1f, RZ ;  /* 0x0000001f0a037819 */ /* 0x000fe200000006ff */
[----:B------:R-:W-:Y:S01]  /*122d0*/  BSSY B2, `(.L_x_512) ;  /* 0x0000004000027945 */ /* 0x000fe20003800000 */
[----:B---3--:R-:W-:-:S04]  /*122e0*/  IMAD R2, R11, 0x8, R2 ;  /* 0x000000080b027824 */ /* 0x008fc800078e0202 */
[----:B------:R-:W3:Y:S02]  /*122f0*/  SYNCS.PHASECHK.TRANS64.TRYWAIT P0, [R2+URZ+0x38840], R3 ;  /* 0x03884003020075a7 */ /* 0x000ee4000800017f */
[----:B---3--:R-:W-:Y:S05]  /*12300*/  @!P0 BRA `(.L_x_513) ;  /* 0x0000003000b08947 */ /* 0x008fea0003800000 */
.L_x_597:
[----:B------:R-:W-:Y:S05]  /*12310*/  BSYNC B2 ;  /* 0x0000000000027941 */ /* 0x000fea0003800000 */
.L_x_512:
[----:B-1----:R-:W1:Y:S01]  /*12320*/  S2R R9, SR_TID.X ;  /* 0x0000000000097919 */ /* 0x002e620000002100 */
[----:B------:R-:W-:Y:S01]  /*12330*/  BSSY B2, `(.L_x_514) ;  /* 0x000000b000027945 */ /* 0x000fe20003800000 */
[----:B-1----:R-:W-:-:S04]  /*12340*/  LOP3.LUT R9, R9, 0x7f, RZ, 0xc0, !PT ;  /* 0x0000007f09097812 */ /* 0x002fc800078ec0ff */
[----:B------:R-:W-:-:S13]  /*12350*/  ISETP.NE.AND P1, PT, R9, RZ, PT ;  /* 0x000000ff0900720c */ /* 0x000fda0003f25270 */
[----:B------:R-:W-:Y:S05]  /*12360*/  @P1 BRA `(.L_x_515) ;  /* 0x00000000001c1947 */ /* 0x000fea0003800000 */
[----:B------:R-:W1:Y:S01]  /*12370*/  S2R R9, SR_TID.X ;  /* 0x0000000000097919 */ /* 0x000e620000002100 */
[----:B---3--:R-:W-:-:S04]  /*12380*/  IMAD.MOV.U32 R3, RZ, RZ, 0xa000 ;  /* 0x0000a000ff037424 */ /* 0x008fc800078e00ff */
[----:B------:R4:W-:Y:S01]  /*12390*/  SYNCS.ARRIVE.TRANS64 RZ, [R2+URZ+0x38830], R3 ;  /* 0x0388300302ff79a7 */ /* 0x0009e2000800003f */
[----:B-1----:R-:W-:-:S04]  /*123a0*/  LOP3.LUT R9, R9, 0x1f, RZ, 0xc0, !PT ;  /* 0x0000001f09097812 */ /* 0x002fc800078ec0ff */
[----:B------:R-:W-:-:S13]  /*123b0*/  ISETP.NE.AND P0, PT, R9, RZ, PT ;  /* 0x000000ff0900720c */ /* 0x000fda0003f05270 */
[----:B----4-:R-:W-:Y:S05]  /*123c0*/  @!P0 BRA `(.L_x_515) ;  /* 0x0000000000048947 */ /* 0x010fea0003800000 */
[----:B------:R-:W-:Y:S01]  /*123d0*/  BPT.TRAP 0x1 ;  /* 0x000000040000795c */ /* 0x000fe20000300000 */
.L_x_515:
[----:B------:R-:W-:Y:S05]  /*123e0*/  BSYNC B2 ;  /* 0x0000000000027941 */ /* 0x000fea0003800000 */
.L_x_514:
[----:B------:R-:W4:Y:S04]  /*123f0*/  LDL R9, [R1+0x8] ;  /* 0x0000080001097983 */ /* 0x000f280000100800 */
[----:B--2---:R-:W2:Y:S04]  /*12400*/  LDL R10, [R1+0x4] ;  /* 0x00000400010a7983 */ /* 0x004ea80000100800 */
[----:B---3--:R-:W3:Y:S01]  /*12410*/  LDL R2, [R1+0x18] ;  /* 0x0000180001027983 */ /* 0x008ee20000100800 */
[----:B------:R-:W-:-:S05]  /*12420*/  IMAD.MOV.U32 R12, RZ, RZ, RZ ;  /* 0x000000ffff0c7224 */ /* 0x000fca00078e00ff */
[----:B------:R-:W-:Y:S01]  /*12430*/  R2UR UR10, R12 ;  /* 0x000000000c0a72ca */ /* 0x000fe200000e0000 */
[----:B------:R-:W-:Y:S01]  /*12440*/  UIADD3 UR4, UP0, UR36, 0x370, URZ ;  /* 0x0000037024047890 */ /* 0x000fe2000ff1e03f */
[----:B------:R-:W-:Y:S01]  /*12450*/  PLOP3.LUT P0, PT, PT, PT, PT, 0x80, 0x0 ;  /* 0x000000000000781c */ /* 0x000fe20003f0f070 */
[----:B------:R-:W-:Y:S01]  /*12460*/  UMOV UR6, 0x0 ;  /* 0x0000000000067882 */ /* 0x000fe20000000000 */
[----:B------:R-:W-:Y:S01]  /*12470*/  UMOV UR7, 0x14f00000 ;  /* 0x14f0000000077882 */ /* 0x000fe20000000000 */
[----:B------:R-:W-:Y:S01]  /*12480*/  UIADD3.X UR5, URZ, UR37, URZ, UP0, !UPT ;  /* 0x000000253f057290 */ /* 0x000fe200087fe43f */
[C---:B----4-:R-:W-:Y:S02]  /*12490*/  IMAD R3, R9.reuse, 0x8, R6 ;  /* 0x0000000809037824 */ /* 0x050fe400078e0206 */
[----:B--2---:R-:W-:Y:S02]  /*124a0*/  IMAD R9, R9, 0xa000, R10 ;  /* 0x0000a00009097824 */ /* 0x004fe400078e020a */
[----:B------:R-:W-:-:S02]  /*124b0*/  VIADD R3, R3, 0x30 ;  /* 0x0000003003037836 */ /* 0x000fc40000000000 */
[----:B---3--:R-:W-:Y:S02]  /*124c0*/  IMAD R2, R7, 0x50, R2 ;  /* 0x0000005007027824 */ /* 0x008fe400078e0202 */
[----:B------:R-:W-:-:S07]  /*124d0*/  VIADD R10, R9, 0x24400 ;  /* 0x00024400090a7836 */ /* 0x000fce0000000000 */
.L_x_516:
        /* <DEDUP_REMOVED lines=16> */
.L_x_517:
        /* <DEDUP_REMOVED lines=16> */
.L_x_518:
        /* <DEDUP_REMOVED lines=16> */
.L_x_519:
        /* <DEDUP_REMOVED lines=10> */
[----:B------:R-:W-:Y:S01]  /*12880*/  SHF.L.U32 R5, R5, 0x1f, RZ ;  /* 0x0000001f05057819 */ /* 0x000fe200000006ff */
[----:B------:R-:W-:Y:S01]  /*12890*/  IMAD R2, R4, 0x8, R6 ;  /* 0x0000000804027824 */ /* 0x000fe200078e0206 */
[----:B------:R-:W-:Y:S03]  /*128a0*/  BSSY B2, `(.L_x_520) ;  /* 0x0000003000027945 */ /* 0x000fe60003800000 */
[----:B------:R-:W1:Y:S02]  /*128b0*/  SYNCS.PHASECHK.TRANS64.TRYWAIT P0, [R2+URZ+0x60], R5 ;  /* 0x00006005020075a7 */ /* 0x000e64000800017f */
[----:B-1----:R-:W-:Y:S05]  /*128c0*/  @!P0 BRA `(.L_x_521) ;  /* 0x0000002c00548947 */ /* 0x002fea0003800000 */
.L_x_598:
[----:B------:R-:W-:Y:S05]  /*128d0*/  BSYNC B2 ;  /* 0x0000000000027941 */ /* 0x000fea0003800000 */
.L_x_520:
[----:B------:R-:W-:Y:S01]  /*128e0*/  BSSY B2, `(.L_x_522) ;  /* 0x000000b000027945 */ /* 0x000fe20003800000 */
[----:B------:R-:W-:Y:S02]  /*128f0*/  IMAD.MOV.U32 R10, RZ, RZ, 0x0 ;  /* 0x00000000ff0a7424 */ /* 0x000fe400078e00ff */
[----:B------:R-:W-:Y:S01]  /*12900*/  IMAD.MOV.U32 R11, RZ, RZ, 0x14f00000 ;  /* 0x14f00000ff0b7424 */ /* 0x000fe200078e00ff */
[----:B------:R-:W-:Y:S06]  /*12910*/  @P1 BRA `(.L_x_523) ;  /* 0x00000000001c1947 */ /* 0x000fec0003800000 */
[----:B------:R-:W2:Y:S02]  /*12920*/  S2R R3, SR_TID.X ;  /* 0x0000000000037919 */ /* 0x000ea40000002100 */
[----:B--2---:R-:W-:Y:S01]  /*12930*/  LOP3.LUT R9, R3, 0x1f, RZ, 0xc0, !PT ;  /* 0x0000001f03097812 */ /* 0x004fe200078ec0ff */
[----:B------:R-:W-:-:S03]  /*12940*/  IMAD.MOV.U32 R3, RZ, RZ, 0xa000 ;  /* 0x0000a000ff037424 */ /* 0x000fc600078e00ff */
[----:B------:R-:W-:Y:S01]  /*12950*/  ISETP.NE.AND P0, PT, R9, RZ, PT ;  /* 0x000000ff0900720c */ /* 0x000fe20003f05270 */
[----:B------:R2:W-:-:S12]  /*12960*/  SYNCS.ARRIVE.TRANS64 RZ, [R2+URZ+0x50], R3 ;  /* 0x0000500302ff79a7 */ /* 0x0005d8000800003f */
[----:B--2---:R-:W-:Y:S05]  /*12970*/  @!P0 BRA `(.L_x_523) ;  /* 0x0000000000048947 */ /* 0x004fea0003800000 */
[----:B------:R-:W-:Y:S01]  /*12980*/  BPT.TRAP 0x1 ;  /* 0x000000040000795c */ /* 0x000fe20000300000 */
.L_x_523:
[----:B------:R-:W-:Y:S05]  /*12990*/  BSYNC B2 ;  /* 0x0000000000027941 */ /* 0x000fea0003800000 */
.L_x_522:
[----:B------:R-:W2:Y:S04]  /*129a0*/  LDL R9, [R1+0x4] ;  /* 0x0000040001097983 */ /* 0x000ea80000100800 */
[----:B-1----:R-:W3:Y:S04]  /*129b0*/  LDL R5, [R1+0x18] ;  /* 0x0000180001057983 */ /* 0x002ee80000100800 */
[----:B------:R-:W3:Y:S01]  /*129c0*/  LDL.LU R3, [R1+0x14] ;  /* 0x0000140001037983 */ /* 0x000ee20000300800 */
[----:B------:R-:W-:Y:S01]  /*129d0*/  R2UR UR10, R12 ;  /* 0x000000000c0a72ca */ /* 0x000fe200000e0000 */
[----:B------:R-:W-:Y:S01]  /*129e0*/  UIADD3 UR4, UP0, UR36, 0x470, URZ ;  /* 0x0000047024047890 */ /* 0x000fe2000ff1e03f */
[----:B------:R-:W-:Y:S01]  /*129f0*/  R2UR UR6, R10 ;  /* 0x000000000a0672ca */ /* 0x000fe200000e0000 */
[----:B------:R-:W-:Y:S01]  /*12a00*/  VIADD R2, R2, 0x50 ;  /* 0x0000005002027836 */ /* 0x000fe20000000000 */
[----:B------:R-:W-:Y:S01]  /*12a10*/  R2UR UR7, R11 ;  /* 0x000000000b0772ca */ /* 0x000fe200000e0000 */
[----:B------:R-:W-:Y:S01]  /*12a20*/  UIADD3.X UR5, URZ, UR37, URZ, UP0, !UPT ;  /* 0x000000253f057290 */ /* 0x000fe200087fe43f */
[----:B------:R-:W-:Y:S01]  /*12a30*/  PLOP3.LUT P0, PT, PT, PT, PT, 0x80, 0x0 ;  /* 0x000000000000781c */ /* 0x000fe20003f0f070 */
[----:B--2---:R-:W-:-:S02]  /*12a40*/  IMAD R4, R4, 0xa000, R9 ;  /* 0x0000a00004047824 */ /* 0x004fc400078e0209 */
[----:B---3--:R-:W-:Y:S02]  /*12a50*/  IMAD R3, R3, 0x50, R5 ;  /* 0x0000005003037824 */ /* 0x008fe400078e0205 */
[----:B------:R-:W-:-:S08]  /*12a60*/  VIADD R5, R4, 0x400 ;  /* 0x0000040004057836 */ /* 0x000fd00000000000 */
.L_x_524:
        /* <DEDUP_REMOVED lines=16> */
.L_x_525:
        /* <DEDUP_REMOVED lines=16> */
.L_x_526:
        /* <DEDUP_REMOVED lines=16> */
.L_x_527:
        /* <DEDUP_REMOVED lines=13> */
.L_x_510:
[----:B------:R-:W-:Y:S05]  /*12e40*/  BSYNC B1 ;  /* 0x0000000000017941 */ /* 0x000fea0003800000 */
.L_x_509:
[C---:B------:R-:W-:Y:S01]  /*12e50*/  ISETP.GT.AND P0, PT, R0.reuse, 0x1, PT ;  /* 0x000000010000780c */ /* 0x040fe20003f04270 */
[----:B------:R-:W-:-:S12]  /*12e60*/  VIADD R0, R0, 0xfffffffe ;  /* 0xfffffffe00007836 */ /* 0x000fd80000000000 */
[----:B------:R-:W-:Y:S05]  /*12e70*/  @P0 BRA `(.L_x_528) ;  /* 0xffffffe000fc0947 */ /* 0x000fea000383ffff */
.L_x_468:
[----:B------:R-:W-:Y:S05]  /*12e80*/  BSYNC B0 ;  /* 0x0000000000007941 */ /* 0x000fea0003800000 */
.L_x_467:
[----:B------:R-:W4:Y:S01]  /*12e90*/  S2R R2, SR_TID.X ;  /* 0x0000000000027919 */ /* 0x000f220000002100 */
[----:B------:R-:W-:Y:S01]  /*12ea0*/  BSSY B0, `(.L_x_529) ;  /* 0x0000011000007945 */ /* 0x000fe20003800000 */
[----:B----4-:R-:W-:-:S04]  /*12eb0*/  LOP3.LUT R3, R2, 0x7f, RZ, 0xc0, !PT ;  /* 0x0000007f02037812 */ /* 0x010fc800078ec0ff */
[----:B------:R-:W-:-:S13]  /*12ec0*/  ISETP.NE.AND P0, PT, R3, RZ, PT ;  /* 0x000000ff0300720c */ /* 0x000fda0003f05270 */
[----:B------:R-:W-:Y:S05]  /*12ed0*/  @P0 BRA `(.L_x_530) ;  /* 0x0000000000340947 */ /* 0x000fea0003800000 */
[----:B------:R-:W4:Y:S01]  /*12ee0*/  S2R R2, SR_LANEID ;  /* 0x0000000000027919 */ /* 0x000f220000000000 */
[----:B------:R-:W-:Y:S01]  /*12ef0*/  VOTEU.ANY UR4, UPT, PT ;  /* 0x0000000000047886 */ /* 0x000fe200038e0100 */
[----:B-1----:R-:W1:Y:S01]  /*12f00*/  LDC.64 R4, c[0x0][0xc60] ;  /* 0x00031800ff047b82 */ /* 0x002e620000000a00 */
[----:B------:R-:W4:Y:S01]  /*12f10*/  FLO.U32 R0, UR4 ;  /* 0x0000000400007d00 */ /* 0x000f2200080e0000 */
[----:B------:R-:W-:Y:S01]  /*12f20*/  ULDC.64 UR6, c[0x0][0x208] ;  /* 0x0000820000067ab9 */ /* 0x000fe20000000a00 */
[----:B----4-:R-:W-:-:S06]  /*12f30*/  ISETP.EQ.U32.AND P0, PT, R0, R2, PT ;  /* 0x000000020000720c */ /* 0x010fcc0003f02070 */
[----:B------:R-:W1:Y:S07]  /*12f40*/  POPC R2, UR4 ;  /* 0x0000000400027d09 */ /* 0x000e6e0008000000 */
[----:B-1----:R-:W4:Y:S04]  /*12f50*/  @P0 ATOMG.E.ADD.STRONG.GPU PT, R2, desc[UR6][R4.64], R2 ;  /* 0x00000002040209a8 */ /* 0x002f2800081ee1c6 */
[----:B----4-:R1:W4:Y:S02]  /*12f60*/  SHFL.IDX PT, R2, R2, R0, 0x1f ;  /* 0x00001f0002027589 */ /* 0x01032400000e0000 */
[----:B-1----:R-:W1:Y:S02]  /*12f70*/  S2R R0, SR_LTMASK ;  /* 0x0000000000007919 */ /* 0x002e640000003900 */
[----:B-1----:R-:W-:-:S06]  /*12f80*/  LOP3.LUT R0, R0, UR4, RZ, 0xc0, !PT ;  /* 0x0000000400007c12 */ /* 0x002fcc000f8ec0ff */
[----:B------:R-:W4:Y:S02]  /*12f90*/  POPC R0, R0 ;  /* 0x0000000000007309 */ /* 0x000f240000000000 */
[----:B----4-:R-:W-:-:S07]  /*12fa0*/  IADD3 R16, R2, UR38, R0 ;  /* 0x0000002602107c10 */ /* 0x010fce000fffe000 */
.L_x_530:
[----:B------:R-:W-:Y:S05]  /*12fb0*/  BSYNC B0 ;  /* 0x0000000000007941 */ /* 0x000fea0003800000 */
.L_x_529:
[----:B------:R-:W4:Y:S01]  /*12fc0*/  LDL.LU R0, [R1+0x20] ;  /* 0x0000200001007983 */ /* 0x000f220000300800 */
[----:B------:R-:W-:Y:S01]  /*12fd0*/  BSSY B0, `(.L_x_531) ;  /* 0x0000060000007945 */ /* 0x000fe20003800000 */
[----:B----4-:R-:W-:-:S13]  /*12fe0*/  ISETP.NE.AND P0, PT, R0, RZ, PT ;  /* 0x000000ff0000720c */ /* 0x010fda0003f05270 */
[----:B------:R-:W-:Y:S05]  /*12ff0*/  @!P0 BRA `(.L_x_532) ;  /* 0x0000000400748947 */ /* 0x000fea0003800000 */
[----:B------:R-:W4:Y:S04]  /*13000*/  LDL R4, [R1+0x4] ;  /* 0x0000040001047983 */ /* 0x000f280000100800 */
[----:B------:R-:W4:Y:S04]  /*13010*/  LDL R2, [R1+0x8] ;  /* 0x0000080001027983 */ /* 0x000f280000100800 */
[----:B------:R-:W2:Y:S01]  /*13020*/  LDL R0, [R1+0x10] ;  /* 0x0000100001007983 */ /* 0x000ea20000100800 */
[----:B------:R-:W-:Y:S01]  /*13030*/  BSSY B1, `(.L_x_533) ;  /* 0x0000006000017945 */ /* 0x000fe20003800000 */
[----:B------:R-:W-:Y:S01]  /*13040*/  ISETP.NE.AND P1, PT, R3, RZ, PT ;  /* 0x000000ff0300720c */ /* 0x000fe20003f25270 */
[----:B----4-:R-:W-:Y:S01]  /*13050*/  IMAD R2, R2, 0x8, R4 ;  /* 0x0000000802027824 */ /* 0x010fe200078e0204 */
[----:B--2---:R-:W-:-:S04]  /*13060*/  SHF.L.U32 R0, R0, 0x1f, RZ ;  /* 0x0000001f00007819 */ /* 0x004fc800000006ff */
[----:B------:R-:W2:Y:S02]  /*13070*/  SYNCS.PHASECHK.TRANS64.TRYWAIT P0, [R2+URZ+0x38860], R0 ;  /* 0x03886000020075a7 */ /* 0x000ea4000800017f */
[----:B--2---:R-:W-:Y:S05]  /*13080*/  @!P0 BRA `(.L_x_534) ;  /* 0x0000002400788947 */ /* 0x004fea0003800000 */
.L_x_599:
[----:B------:R-:W-:Y:S05]  /*13090*/  BSYNC B1 ;  /* 0x0000000000017941 */ /* 0x000fea0003800000 */
.L_x_533:
[----:B------:R-:W-:Y:S04]  /*130a0*/  BSSY B1, `(.L_x_535) ;  /* 0x0000009000017945 */ /* 0x000fe80003800000 */
[----:B------:R-:W-:Y:S05]  /*130b0*/  @P1 BRA `(.L_x_536) ;  /* 0x00000000001c1947 */ /* 0x000fea0003800000 */
[----:B------:R-:W4:Y:S01]  /*130c0*/  S2R R3, SR_TID.X ;  /* 0x0000000000037919 */ /* 0x000f220000002100 */
[----:B--2---:R-:W-:-:S04]  /*130d0*/  IMAD.MOV.U32 R0, RZ, RZ, 0xa000 ;  /* 0x0000a000ff007424 */ /* 0x004fc800078e00ff */
[----:B------:R2:W-:Y:S01]  /*130e0*/  SYNCS.ARRIVE.TRANS64 RZ, [R2+URZ+0x38850], R0 ;  /* 0x0388500002ff79a7 */ /* 0x0005e2000800003f */
[----:B----4-:R-:W-:-:S04]  /*130f0*/  LOP3.LUT R3, R3, 0x1f, RZ, 0xc0, !PT ;  /* 0x0000001f03037812 */ /* 0x010fc800078ec0ff */
[----:B------:R-:W-:-:S13]  /*13100*/  ISETP.NE.AND P0, PT, R3, RZ, PT ;  /* 0x000000ff0300720c */ /* 0x000fda0003f05270 */
[----:B--2---:R-:W-:Y:S05]  /*13110*/  @!P0 BRA `(.L_x_536) ;  /* 0x0000000000048947 */ /* 0x004fea0003800000 */
[----:B------:R-:W-:Y:S01]  /*13120*/  BPT.TRAP 0x1 ;  /* 0x000000040000795c */ /* 0x000fe20000300000 */
.L_x_536:
[----:B------:R-:W-:Y:S05]  /*13130*/  BSYNC B1 ;  /* 0x0000000000017941 */ /* 0x000fea0003800000 */
.L_x_535:
[----:B-1----:R-:W4:Y:S04]  /*13140*/  LDL R5, [R1+0x4] ;  /* 0x0000040001057983 */ /* 0x002f280000100800 */
[----:B--2---:R-:W4:Y:S04]  /*13150*/  LDL R0, [R1+0x8] ;  /* 0x0000080001007983 */ /* 0x004f280000100800 */
[----:B------:R-:W2:Y:S04]  /*13160*/  LDL.LU R4, [R1+0x18] ;  /* 0x0000180001047983 */ /* 0x000ea80000300800 */
[----:B------:R-:W2:Y:S01]  /*13170*/  LDL R3, [R1+0x14] ;  /* 0x0000140001037983 */ /* 0x000ea20000100800 */
[----:B------:R-:W-:Y:S01]  /*13180*/  UIADD3 UR4, UP0, UR36, 0x470, URZ ;  /* 0x0000047024047890 */ /* 0x000fe2000ff1e03f */
[----:B------:R-:W-:Y:S01]  /*13190*/  PLOP3.LUT P0, PT, PT, PT, PT, 0x80, 0x0 ;  /* 0x000000000000781c */ /* 0x000fe20003f0f070 */
[----:B------:R-:W-:Y:S01]  /*131a0*/  VIADD R2, R2, 0x38850 ;  /* 0x0003885002027836 */ /* 0x000fe20000000000 */
[----:B------:R-:W-:Y:S01]  /*131b0*/  UMOV UR6, 0x0 ;  /* 0x0000000000067882 */ /* 0x000fe20000000000 */
[----:B------:R-:W-:Y:S01]  /*131c0*/  UIADD3.X UR5, URZ, UR37, URZ, UP0, !UPT ;  /* 0x000000253f057290 */ /* 0x000fe200087fe43f */
[----:B------:R-:W-:Y:S01]  /*131d0*/  UMOV UR7, 0x14f00000 ;  /* 0x14f0000000077882 */ /* 0x000fe20000000000 */
[----:B------:R-:W-:Y:S01]  /*131e0*/  UMOV UR10, URZ ;  /* 0x0000003f000a7c82 */ /* 0x000fe20008000000 */
[----:B----4-:R-:W-:-:S02]  /*131f0*/  IMAD R0, R0, 0xa000, R5 ;  /* 0x0000a00000007824 */ /* 0x010fc400078e0205 */
[----:B--2---:R-:W-:Y:S02]  /*13200*/  IMAD R3, R3, 0x50, R4 ;  /* 0x0000005003037824 */ /* 0x004fe400078e0204 */
[----:B------:R-:W-:-:S07]  /*13210*/  VIADD R4, R0, 0x400 ;  /* 0x0000040000047836 */ /* 0x000fce0000000000 */
.L_x_537:
        /* <DEDUP_REMOVED lines=11> */
[----:B------:R-:W-:Y:S01]  /*132d0*/  PLOP3.LUT P0, PT, PT, PT, PT, 0x80, 0x0 ;  /* 0x000000000000781c */ /* 0x000fe20003f0f070 */
[----:B------:R-:W-:Y:S01]  /*132e0*/  VIADD R4, R0, 0x2c00 ;  /* 0x00002c0000047836 */ /* 0x000fe20000000000 */
[----:B------:R-:W-:Y:S01]  /*132f0*/  UMOV UR6, 0x0 ;  /* 0x0000000000067882 */ /* 0x000fe20000000000 */
[----:B------:R-:W-:Y:S01]  /*13300*/  UMOV UR7, 0x14f00000 ;  /* 0x14f0000000077882 */ /* 0x000fe20000000000 */
[----:B------:R-:W-:-:S09]  /*13310*/  UMOV UR10, 0x40 ;  /* 0x00000040000a7882 */ /* 0x000fd20000000000 */
.L_x_538:
        /* <DEDUP_REMOVED lines=16> */
.L_x_539:
        /* <DEDUP_REMOVED lines=16> */
.L_x_540:
        /* <DEDUP_REMOVED lines=10> */
[----:B----4-:R-:W-:Y:S05]  /*135c0*/  @P0 BRA.U.ANY `(.L_x_540) ;  /* 0xfffffffd00d40947 */ /* 0x010fea000393ffff */
.L_x_532:
[----:B------:R-:W-:Y:S05]  /*135d0*/  BSYNC B0 ;  /* 0x0000000000007941 */ /* 0x000fea0003800000 */
.L_x_531:
[----:B-1----:R-:W4:Y:S04]  /*135e0*/  LDL.LU R5, [R1+0x8] ;  /* 0x0000080001057983 */ /* 0x002f280000300800 */
[----:B------:R-:W2:Y:S01]  /*135f0*/  LDL.LU R4, [R1+0x10] ;  /* 0x0000100001047983 */ /* 0x000ea20000300800 */
[----:B----4-:R-:W-:-:S05]  /*13600*/  VIADD R0, R5, 0x1 ;  /* 0x0000000105007836 */ /* 0x010fca0000000000 */
[----:B------:R-:W-:-:S04]  /*13610*/  ISETP.NE.AND P0, PT, R0, 0x2, PT ;  /* 0x000000020000780c */ /* 0x000fc80003f05270 */
[----:B------:R-:W-:Y:S02]  /*13620*/  SEL R2, RZ, 0x1, P0 ;  /* 0x00000001ff027807 */ /* 0x000fe40000000000 */
[----:B------:R-:W-:Y:S02]  /*13630*/  SEL R0, R0, RZ, P0 ;  /* 0x000000ff00007207 */ /* 0x000fe40000000000 */
[----:B--2---:R-:W-:-:S03]  /*13640*/  LOP3.LUT R4, R4, R2, RZ, 0x3c, !PT ;  /* 0x0000000204047212 */ /* 0x004fc600078e3cff */
[----:B------:R1:W-:Y:S04]  /*13650*/  STL [R1+0x8], R0 ;  /* 0x0000080001007387 */ /* 0x0003e80000100800 */
[----:B------:R1:W-:Y:S02]  /*13660*/  STL [R1+0x10], R4 ;  /* 0x0000100401007387 */ /* 0x0003e40000100800 */
.L_x_447:
[----:B------:R-:W-:Y:S05]  /*13670*/  BSYNC B7 ;  /* 0x0000000000077941 */ /* 0x000fea0003800000 */
.L_x_445:
[----:B-1-3--:R-:W3:Y:S02]  /*13680*/  LDL R0, [R1+0x58] ;  /* 0x0000580001007983 */ /* 0x00aee40000100800 */
[----:B---3--:R-:W-:-:S13]  /*13690*/  ISETP.NE.AND P0, PT, R0, RZ, PT ;  /* 0x000000ff0000720c */ /* 0x008fda0003f05270 */
[----:B------:R-:W-:Y:S05]  /*136a0*/  @!P0 BRA `(.L_x_541) ;  /* 0x0000000000288947 */ /* 0x000fea0003800000 */
[----:B------:R-:W-:Y:S05]  /*136b0*/  WARPSYNC.ALL ;  /* 0x0000000000007948 */ /* 0x000fea0003800000 */
[----:B------:R-:W1:Y:S08]  /*136c0*/  S2UR UR5, SR_CgaCtaId ;  /* 0x00000000000579c3 */ /* 0x000e700000008800 */
[----:B------:R-:W-:Y:S06]  /*136d0*/  BAR.SYNC.DEFER_BLOCKING 0x5, 0x180 ;  /* 0x0146000000007b1d */ /* 0x000fec0000010000 */
[----:B------:R-:W-:-:S02]  /*136e0*/  UMOV UR4, 0x400 ;  /* 0x0000040000047882 */ /* 0x000fc40000000000 */
[----:B-1----:R-:W-:-:S06]  /*136f0*/  ULEA UR4, UR5, UR4, 0x18 ;  /* 0x0000000405047291 */ /* 0x002fcc000f8ec03f */
[----:B------:R-:W-:-:S05]  /*13700*/  IMAD.U32 R0, RZ, RZ, UR4 ;  /* 0x00000004ff007e24 */ /* 0x000fca000f8e00ff */
[----:B------:R3:W4:Y:S04]  /*13710*/  LDS.128 R16, [R0+0x388d0] ;  /* 0x0388d00000107984 */ /* 0x0007280000000c00 */
[----:B------:R3:W-:Y:S01]  /*13720*/  STL [R1+0x4], R0 ;  /* 0x0000040001007387 */ /* 0x0007e20000100800 */
[----:B------:R-:W-:Y:S06]  /*13730*/  BAR.ARV 0x4, 0x180 ;  /* 0x0106000000007b1d */ /* 0x000fec0000002000 */
[----:B------:R-:W-:Y:S05]  /*13740*/  BRA `(.L_x_542) ;  /* 0x0000000800507947 */ /* 0x000fea0003800000 */
.L_x_541:
[----:B------:R-:W2:Y:S01]  /*13750*/  S2R R0, SR_TID.X ;  /* 0x0000000000007919 */ /* 0x000ea20000002100 */
[----:B------:R-:W-:Y:S01]  /*13760*/  UMOV UR4, 0xffffffff ;  /* 0xffffffff00047882 */ /* 0x000fe20000000000 */
[----:B--2---:R-:W-:-:S04]  /*13770*/  LOP3.LUT R7, R0, 0x1f, RZ, 0xc0, !PT ;  /* 0x0000001f00077812 */ /* 0x004fc800078ec0ff */
[----:B------:R-:W-:Y:S01]  /*13780*/  ISETP.NE.AND P0, PT, R7, 0x1f, PT ;  /* 0x0000001f0700780c */ /* 0x000fe20003f05270 */
[----:B------:R-:W-:-:S12]  /*13790*/  BRA.DIV UR4, `(.L_x_543) ;  /* 0x0000001e04c87947 */ /* 0x000fd8000b800000 */
[----:B------:R-:W-:Y:S01]  /*137a0*/  IMAD.IADD R0, R19, 0x1, R7 ;  /* 0x0000000113007824 */ /* 0x000fe200078e0207 */
[----:B------:R-:W-:Y:S01]  /*137b0*/  ULDC UR4, c[0x0][0xc3c] ;  /* 0x00030f0000047ab9 */ /* 0x000fe20000000800 */
[----:B------:R-:W-:-:S03]  /*137c0*/  ULDC.64 UR6, c[0x0][0x208] ;  /* 0x0000820000067ab9 */ /* 0x000fc60000000a00 */
[----:B------:R-:W-:-:S13]  /*137d0*/  ISETP.GE.OR P1, PT, R0, UR4, !P0 ;  /* 0x0000000400007c0c */ /* 0x000fda000c726670 */
[----:B------:R-:W1:Y:S02]  /*137e0*/  @!P1 LDC.64 R2, c[0x0][0xc80] ;  /* 0x00032000ff029b82 */ /* 0x000e640000000a00 */
[----:B-1----:R-:W-:-:S06]  /*137f0*/  @!P1 IMAD.WIDE R2, R0, 0x4, R2 ;  /* 0x0000000400029825 */ /* 0x002fcc00078e0202 */
[----:B------:R1:W2:Y:S01]  /*13800*/  @!P1 LDG.E R3, desc[UR6][R2.64] ;  /* 0x0000000602039981 */ /* 0x0002a2000c1e1900 */
[C---:B------:R-:W-:Y:S02]  /*13810*/  ISETP.GE.U32.AND P2, PT, R7.reuse, 0x2, PT ;  /* 0x000000020700780c */ /* 0x040fe40003f46070 */
[C---:B------:R-:W-:Y:S01]  /*13820*/  ISETP.GE.U32.AND P3, PT, R7.reuse, 0x4, PT ;  /* 0x000000040700780c */ /* 0x040fe20003f66070 */
[----:B------:R-:W-:Y:S01]  /*13830*/  SHFL.IDX PT, R0, R16, RZ, 0x1f ;  /* 0x00001fff10007589 */ /* 0x000fe200000e0000 */
[C---:B------:R-:W-:Y:S02]  /*13840*/  ISETP.GE.U32.AND P4, PT, R7.reuse, 0x8, PT ;  /* 0x000000080700780c */ /* 0x040fe40003f86070 */
[C---:B------:R-:W-:Y:S01]  /*13850*/  ISETP.GE.U32.AND P5, PT, R7.reuse, 0x10, PT ;  /* 0x000000100700780c */ /* 0x040fe20003fa6070 */
[----:B------:R-:W-:Y:S01]  /*13860*/  SHFL.IDX PT, R4, R16, 0x1, 0x1f ;  /* 0x00201f0010047f89 */ /* 0x000fe200000e0000 */
[----:B-1----:R-:W-:Y:S02]  /*13870*/  IMAD.MOV.U32 R2, RZ, RZ, RZ ;  /* 0x000000ffff027224 */ /* 0x002fe400078e00ff */
[----:B--2---:R-:W-:Y:S01]  /*13880*/  @!P1 IMAD.MOV.U32 R2, RZ, RZ, R3 ;  /* 0x000000ffff029224 */ /* 0x004fe200078e0003 */
[----:B------:R-:W-:-:S04]  /*13890*/  ISETP.NE.AND P1, PT, R7, RZ, PT ;  /* 0x000000ff0700720c */ /* 0x000fc80003f25270 */
        /* <DEDUP_REMOVED lines=15> */
[----:B------:R1:W2:Y:S02]  /*13990*/  SHFL.IDX PT, R6, R3, 0x1f, 0x1f ;  /* 0x03e01f0003067f89 */ /* 0x0002a400000e0000 */
.L_x_609:
[----:B------:R-:W-:Y:S02]  /*139a0*/  ULDC UR4, c[0x0][0xc38] ;  /* 0x00030e0000047ab9 */ /* 0x000fe40000000800 */
[----:B------:R-:W-:-:S04]  /*139b0*/  IMAD.U32 R16, RZ, RZ, UR4 ;  /* 0x00000004ff107e24 */ /* 0x000fc8000f8e00ff */
[----:B--2---:R-:W-:-:S04]  /*139c0*/  IMAD R6, R6, R16, RZ ;  /* 0x0000001006067224 */ /* 0x004fc800078e02ff */
[----:B------:R-:W-:-:S05]  /*139d0*/  IMAD.IADD R4, R4, 0x1, R6 ;  /* 0x0000000104047824 */ /* 0x000fca00078e0206 */
[----:B------:R-:W-:-:S13]  /*139e0*/  ISETP.GT.AND P6, PT, R4, R0, PT ;  /* 0x000000000400720c */ /* 0x000fda0003fc4270 */
[----:B------:R-:W-:Y:S05]  /*139f0*/  @P6 BRA `(.L_x_544) ;  /* 0x0000000000a06947 */ /* 0x000fea0003800000 */
.L_x_549:
[----:B------:R-:W2:Y:S01]  /*13a00*/  LDC R2, c[0x0][0xc3c] ;  /* 0x00030f00ff027b82 */ /* 0x000ea20000000800 */
[----:B------:R-:W-:-:S05]  /*13a10*/  VIADD R19, R19, 0x1f ;  /* 0x0000001f13137836 */ /* 0x000fca0000000000 */
[----:B--2---:R-:W-:-:S13]  /*13a20*/  ISETP.GE.AND P6, PT, R19, R2, PT ;  /* 0x000000021300720c */ /* 0x004fda0003fc6270 */
[----:B------:R-:W-:Y:S05]  /*13a30*/  @P6 BRA `(.L_x_545) ;  /* 0x0000000400486947 */ /* 0x000fea0003800000 */
[----:B-1----:R-:W1:Y:S01]  /*13a40*/  S2R R3, SR_TID.X ;  /* 0x0000000000037919 */ /* 0x002e620000002100 */
[----:B------:R-:W-:Y:S01]  /*13a50*/  BSSY B0, `(.L_x_546) ;  /* 0x000000a000007945 */ /* 0x000fe20003800000 */
[----:B-1----:R-:W-:-:S05]  /*13a60*/  LOP3.LUT R3, R3, 0x1f, RZ, 0xc0, !PT ;  /* 0x0000001f03037812 */ /* 0x002fca00078ec0ff */
[----:B------:R-:W-:-:S05]  /*13a70*/  IMAD.IADD R5, R19, 0x1, R3 ;  /* 0x0000000113057824 */ /* 0x000fca00078e0203 */
[----:B------:R-:W-:Y:S01]  /*13a80*/  ISETP.GE.OR P6, PT, R5, R2, !P0 ;  /* 0x000000020500720c */ /* 0x000fe200047c6670 */
[----:B------:R-:W-:-:S12]  /*13a90*/  IMAD.MOV.U32 R2, RZ, RZ, RZ ;  /* 0x000000ffff027224 */ /* 0x000fd800078e00ff */
[----:B------:R-:W-:Y:S05]  /*13aa0*/  @P6 BRA `(.L_x_547) ;  /* 0x0000000000106947 */ /* 0x000fea0003800000 */
[----:B------:R-:W1:Y:S01]  /*13ab0*/  LDC.64 R2, c[0x0][0xc80] ;  /* 0x00032000ff027b82 */ /* 0x000e620000000a00 */
[----:B------:R-:W-:Y:S01]  /*13ac0*/  ULDC.64 UR4, c[0x0][0x208] ;  /* 0x0000820000047ab9 */ /* 0x000fe20000000a00 */
[----:B-1----:R-:W-:-:S06]  /*13ad0*/  IMAD.WIDE R2, R5, 0x4, R2 ;  /* 0x0000000405027825 */ /* 0x002fcc00078e0202 */
[----:B------:R1:W5:Y:S02]  /*13ae0*/  LDG.E R2, desc[UR4][R2.64] ;  /* 0x0000000402027981 */ /* 0x000364000c1e1900 */
.L_x_547:
[----:B------:R-:W-:Y:S05]  /*13af0*/  BSYNC B0 ;  /* 0x0000000000007941 */ /* 0x000fea0003800000 */
.L_x_546:
[----:B------:R-:W-:-:S03]  /*13b00*/  UMOV UR4, 0xffffffff ;  /* 0xffffffff00047882 */ /* 0x000fc60000000000 */
[----:B------:R-:W-:Y:S05]  /*13b10*/  BRA.DIV UR4, `(.L_x_548) ;  /* 0x0000002204287947 */ /* 0x000fea000b800000 */
[----:B-1---5:R-:W1:Y:S02]  /*13b20*/  SHFL.UP PT, R3, R2, 0x1, RZ ;  /* 0x0420000002037989 */ /* 0x022e6400000e00ff */
        /* <DEDUP_REMOVED lines=15> */
.L_x_617:
[----:B------:R-:W-:Y:S02]  /*13c20*/  ULDC UR4, c[0x0][0xc38] ;  /* 0x00030e0000047ab9 */ /* 0x000fe40000000800 */
[----:B------:R-:W-:-:S04]  /*13c30*/  IMAD.U32 R16, RZ, RZ, UR4 ;  /* 0x00000004ff107e24 */ /* 0x000fc8000f8e00ff */
[----:B--2---:R-:W-:-:S04]  /*13c40*/  IMAD R6, R6, R16, RZ ;  /* 0x0000001006067224 */ /* 0x004fc800078e02ff */
[----:B------:R-:W-:-:S05]  /*13c50*/  IMAD.IADD R4, R6, 0x1, R4 ;  /* 0x0000000106047824 */ /* 0x000fca00078e0204 */
[----:B------:R-:W-:-:S13]  /*13c60*/  ISETP.GT.AND P6, PT, R4, R0, PT ;  /* 0x000000000400720c */ /* 0x000fda0003fc4270 */
[----:B------:R-:W-:Y:S05]  /*13c70*/  @!P6 BRA `(.L_x_549) ;  /* 0xfffffffc0060e947 */ /* 0x000fea000383ffff */
.L_x_544:
[----:B------:R-:W-:Y:S01]  /*13c80*/  IMAD.IADD R6, R4, 0x1, -R6 ;  /* 0x0000000104067824 */ /* 0x000fe200078e0a06 */
[----:B------:R-:W-:-:S03]  /*13c90*/  UMOV UR4, 0xffffffff ;  /* 0xffffffff00047882 */ /* 0x000fc60000000000 */
[----:B------:R-:W-:-:S05]  /*13ca0*/  IMAD R4, R3, R16, R6 ;  /* 0x0000001003047224 */ /* 0x000fca00078e0206 */
[----:B------:R-:W-:Y:S01]  /*13cb0*/  ISETP.GT.AND P6, PT, R4, R0, PT ;  /* 0x000000000400720c */ /* 0x000fe20003fc4270 */
[----:B------:R-:W-:-:S12]  /*13cc0*/  BRA.DIV UR4, `(.L_x_550) ;  /* 0x0000002204947947 */ /* 0x000fd8000b800000 */
[----:B------:R-:W-:-:S04]  /*13cd0*/  VOTE.ANY R5, PT, !P6 ;  /* 0x0000000000057806 */ /* 0x000fc800070e0100 */
[----:B------:R-:W2:Y:S02]  /*13ce0*/  POPC R4, R5 ;  /* 0x0000000500047309 */ /* 0x000ea40000000000 */
[----:B--2---:R2:W3:Y:S02]  /*13cf0*/  SHFL.IDX PT, R17, R2, R4, 0x1f ;  /* 0x00001f0402117589 */ /* 0x0044e400000e0000 */
.L_x_621:
[----:B------:R-:W-:Y:S01]  /*13d00*/  ISETP.NE.AND P0, PT, R5, RZ, PT ;  /* 0x000000ff0500720c */ /* 0x000fe20003f05270 */
[----:B--2---:R-:W-:-:S12]  /*13d10*/  IMAD.MOV.U32 R2, RZ, RZ, RZ ;  /* 0x000000ffff027224 */ /* 0x004fd800078e00ff */
[----:B------:R-:W-:Y:S05]  /*13d20*/  @!P0 BRA `(.L_x_551) ;  /* 0x0000000000108947 */ /* 0x000fea0003800000 */
[----:B------:R-:W-:Y:S01]  /*13d30*/  UMOV UR4, 0xffffffff ;  /* 0xffffffff00047882 */ /* 0x000fe20000000000 */
[----:B------:R-:W-:Y:S02]  /*13d40*/  VIADD R12, R4, 0xffffffff ;  /* 0xffffffff040c7836 */ /* 0x000fe40000000000 */
[----:B------:R-:W-:Y:S05]  /*13d50*/  BRA.DIV UR4, `(.L_x_552) ;  /* 0x0000002204b87947 */ /* 0x000fea000b800000 */
[----:B------:R2:W4:Y:S02]  /*13d60*/  SHFL.IDX PT, R2, R3, R12, 0x1f ;  /* 0x00001f0c03027589 */ /* 0x00052400000e0000 */
.L_x_551:
[----:B---3--:R-:W-:Y:S01]  /*13d70*/  IABS R5, R17 ;  /* 0x0000001100057213 */ /* 0x008fe20000000000 */
[----:B----4-:R-:W-:Y:S02]  /*13d80*/  IMAD R16, R2, R16, R6 ;  /* 0x0000001002107224 */ /* 0x010fe400078e0206 */
[----:B------:R-:W-:Y:S01]  /*13d90*/  IMAD.IADD R19, R4, 0x1, R19 ;  /* 0x0000000104137824 */ /* 0x000fe200078e0213 */
[----:B------:R-:W3:Y:S01]  /*13da0*/  I2F.RP R2, R5 ;  /* 0x0000000500027306 */ /* 0x000ee20000209400 */
[----:B------:R-:W-:-:S07]  /*13db0*/  IMAD.IADD R0, R0, 0x1, -R16 ;  /* 0x0000000100007824 */ /* 0x000fce00078e0a10 */
[----:B---3--:R-:W3:Y:S02]  /*13dc0*/  MUFU.RCP R2, R2 ;  /* 0x0000000200027308 */ /* 0x008ee40000001000 */
[----:B---3--:R-:W-:-:S06]  /*13dd0*/  VIADD R2, R2, 0xffffffe ;  /* 0x0ffffffe02027836 */ /* 0x008fcc0000000000 */
[----:B-12---:R-:W1:Y:S02]  /*13de0*/  F2I.FTZ.U32.TRUNC.NTZ R3, R2 ;  /* 0x0000000200037305 */ /* 0x006e64000021f000 */
[----:B-1----:R-:W-:-:S04]  /*13df0*/  IMAD.MOV R2, RZ, RZ, -R3 ;  /* 0x000000ffff027224 */ /* 0x002fc800078e0a03 */
[----:B------:R-:W-:Y:S02]  /*13e00*/  IMAD R6, R2, R5, RZ ;  /* 0x0000000502067224 */ /* 0x000fe400078e02ff */
[----:B------:R-:W-:-:S04]  /*13e10*/  IMAD.MOV.U32 R2, RZ, RZ, RZ ;  /* 0x000000ffff027224 */ /* 0x000fc800078e00ff */
[----:B------:R-:W-:Y:S01]  /*13e20*/  IMAD.HI.U32 R2, R3, R6, R2 ;  /* 0x0000000603027227 */ /* 0x000fe200078e0002 */
[----:B------:R-:W-:Y:S02]  /*13e30*/  IABS R6, R17 ;  /* 0x0000001100067213 */ /* 0x000fe40000000000 */
[----:B------:R-:W-:-:S03]  /*13e40*/  IABS R3, R0 ;  /* 0x0000000000037213 */ /* 0x000fc60000000000 */
[----:B------:R-:W-:Y:S02]  /*13e50*/  IMAD.MOV R6, RZ, RZ, -R6 ;  /* 0x000000ffff067224 */ /* 0x000fe400078e0a06 */
        /* <DEDUP_REMOVED lines=16> */
.L_x_545:
[----:B------:R-:W-:Y:S01]  /*13f60*/  UMOV UR4, URZ ;  /* 0x0000003f00047c82 */ /* 0x000fe20008000000 */
[----:B------:R-:W-:Y:S01]  /*13f70*/  UMOV UR5, URZ ;  /* 0x0000003f00057c82 */ /* 0x000fe20008000000 */
[----:B------:R-:W-:Y:S01]  /*13f80*/  ULDC UR6, c[0x0][0xc3c] ;  /* 0x00030f0000067ab9 */ /* 0x000fe20000000800 */
[----:B------:R-:W-:Y:S02]  /*13f90*/  IMAD.MOV.U32 R16, RZ, RZ, R0 ;  /* 0x000000ffff107224 */ /* 0x000fe400078e0000 */
[----:B------:R-:W-:Y:S02]  /*13fa0*/  IMAD.U32 R17, RZ, RZ, UR4 ;  /* 0x00000004ff117e24 */ /* 0x000fe4000f8e00ff */
[----:B------:R-:W-:Y:S02]  /*13fb0*/  IMAD.U32 R18, RZ, RZ, UR5 ;  /* 0x00000005ff127e24 */ /* 0x000fe4000f8e00ff */
[----:B------:R-:W-:-:S07]  /*13fc0*/  IMAD.U32 R19, RZ, RZ, UR6 ;  /* 0x00000006ff137e24 */ /* 0x000fce000f8e00ff */
.L_x_553:
[----:B-1----:R1:W2:Y:S01]  /*13fd0*/  LDL R3, [R1+0x4] ;  /* 0x0000040001037983 */ /* 0x0022a20000100800 */
[----:B------:R-:W3:Y:S01]  /*13fe0*/  S2R R0, SR_TID.X ;  /* 0x0000000000007919 */ /* 0x000ee20000002100 */
[----:B------:R-:W-:Y:S05]  /*13ff0*/  WARPSYNC.ALL ;  /* 0x0000000000007948 */ /* 0x000fea0003800000 */
[----:B---3--:R-:W-:Y:S01]  /*14000*/  LOP3.LUT R0, R0, 0x1f, RZ, 0xc0, !PT ;  /* 0x0000001f00007812 */ /* 0x008fe200078ec0ff */
[----:B------:R-:W-:Y:S03]  /*14010*/  BAR.SYNC.DEFER_BLOCKING 0x4, 0x180 ;  /* 0x0106000000007b1d */ /* 0x000fe60000010000 */
[----:B------:R-:W-:-:S13]  /*14020*/  ISETP.NE.AND P0, PT, R0, RZ, PT ;  /* 0x000000ff0000720c */ /* 0x000fda0003f05270 */
[----:B------:R-:W2:Y:S01]  /*14030*/  @!P0 S2R R0, SR_CgaCtaId ;  /* 0x0000000000008919 */ /* 0x000ea20000008800 */
[----:B------:R-:W-:-:S04]  /*14040*/  @!P0 MOV R2, 0x400 ;  /* 0x0000040000028802 */ /* 0x000fc80000000f00 */
[----:B--2---:R-:W-:-:S05]  /*14050*/  @!P0 LEA R3, R0, R2, 0x18 ;  /* 0x0000000200038211 */ /* 0x004fca00078ec0ff */
[----:B------:R1:W-:Y:S04]  /*14060*/  @!P0 STS.128 [R3+0x388d0], R16 ;  /* 0x0388d01003008388 */ /* 0x0003e80000000c00 */
[----:B------:R1:W-:Y:S01]  /*14070*/  @!P0 STL [R1+0x4], R3 ;  /* 0x0000040301008387 */ /* 0x0003e20000100800 */
[----:B------:R-:W-:Y:S06]  /*14080*/  BAR.ARV 0x5, 0x180 ;  /* 0x0146000000007b1d */ /* 0x000fec0000002000 */
.L_x_542:
[----:B------:R-:W-:Y:S02]  /*14090*/  ULDC UR4, c[0x0][0xc3c] ;  /* 0x00030f0000047ab9 */ /* 0x000fe40000000800 */
[----:B----4-:R-:W-:-:S13]  /*140a0*/  ISETP.GE.AND P0, PT, R19, UR4, PT ;  /* 0x0000000413007c0c */ /* 0x010fda000bf06270 */
[----:B------:R-:W-:Y:S05]  /*140b0*/  @!P0 BRA `(.L_x_554) ;  /* 0xffffffa0004c8947 */ /* 0x000fea000383ffff */
[----:B------:R-:W-:Y:S05]  /*140c0*/  BSYNC B8 ;  /* 0x0000000000087941 */ /* 0x000fea0003800000 */
.L_x_441:
[----:B---3--:R-:W3:Y:S01]  /*140d0*/  LDL.LU R0, [R1+0x50] ;  /* 0x0000500001007983 */ /* 0x008ee20000300800 */
[----:B------:R-:W-:Y:S01]  /*140e0*/  BSSY B0, `(.L_x_555) ;  /* 0x000000b000007945 */ /* 0x000fe20003800000 */
[----:B------:R-:W4:Y:S01]  /*140f0*/  S2R R5, SR_CgaCtaId ;  /* 0x0000000000057919 */ /* 0x000f220000008800 */
[----:B---3--:R-:W-:-:S05]  /*14100*/  VIADD R0, R0, 0x1 ;  /* 0x0000000100007836 */ /* 0x008fca0000000000 */
[----:B------:R-:W-:-:S04]  /*14110*/  LEA.HI R2, R0, R0, RZ, 0x1 ;  /* 0x0000000000027211 */ /* 0x000fc800078f08ff */
[----:B-1----:R-:W-:-:S05]  /*14120*/  LOP3.LUT R3, R2, 0xfffffffe, RZ, 0xc0, !PT ;  /* 0xfffffffe02037812 */ /* 0x002fca00078ec0ff */
[----:B------:R-:W-:Y:S01]  /*14130*/  IMAD.IADD R3, R0, 0x1, -R3 ;  /* 0x0000000100037824 */ /* 0x000fe200078e0a03 */
[----:B------:R-:W-:-:S04]  /*14140*/  MOV R0, 0x400 ;  /* 0x0000040000007802 */ /* 0x000fc80000000f00 */
[----:B----4-:R-:W-:Y:S02]  /*14150*/  LEA R0, R5, R0, 0x18 ;  /* 0x0000000005007211 */ /* 0x010fe400078ec0ff */
[----:B------:R-:W-:-:S04]  /*14160*/  SHF.L.U32 R3, R3, 0x1f, RZ ;  /* 0x0000001f03037819 */ /* 0x000fc800000006ff */
[----:B------:R-:W1:Y:S02]  /*14170*/  SYNCS.PHASECHK.TRANS64.TRYWAIT P0, [R0+URZ+0x38820], R3 ;  /* 0x03882003000075a7 */ /* 0x000e64000800017f */
[----:B-1----:R-:W-:Y:S05]  /*14180*/  @!P0 BRA `(.L_x_556) ;  /* 0x0000001c00d48947 */ /* 0x002fea0003800000 */
.L_x_624:
[----:B------:R-:W-:Y:S05]  /*14190*/  BSYNC B0 ;  /* 0x0000000000007941 */ /* 0x000fea0003800000 */
.L_x_555:
[----:B------:R-:W-:-:S03]  /*141a0*/  UMOV UR4, 0xffffffff ;  /* 0xffffffff00047882 */ /* 0x000fc60000000000 */
[----:B------:R-:W-:Y:S05]  /*141b0*/  BRA.DIV UR4, `(.L_x_557) ;  /* 0x0000001e04dc7947 */ /* 0x000fea000b800000 */
[----:B------:R-:W3:Y:S02]  /*141c0*/  S2R R2, SR_TID.X ;  /* 0x0000000000027919 */ /* 0x000ee40000002100 */
[----:B---3--:R-:W-:-:S04]  /*141d0*/  SHF.R.U32.HI R2, RZ, 0x5, R2 ;  /* 0x00000005ff027819 */ /* 0x008fc80000011602 */
[----:B------:R-:W-:-:S05]  /*141e0*/  LOP3.LUT R2, R2, 0x3, RZ, 0xc0, !PT ;  /* 0x0000000302027812 */ /* 0x000fca00078ec0ff */
[----:B------:R3:W4:Y:S02]  /*141f0*/  SHFL.IDX PT, R14, R2, RZ, 0x1f ;  /* 0x00001fff020e7589 */ /* 0x00072400000e0000 */
.L_x_627:
[----:B----4-:R-:W-:Y:S01]  /*14200*/  ISETP.NE.AND P0, PT, R14, RZ, PT ;  /* 0x000000ff0e00720c */ /* 0x010fe20003f05270 */
[----:B------:R-:W-:-:S12]  /*14210*/  BSSY B0, `(.L_x_558) ;  /* 0x0000029000007945 */ /* 0x000fd80003800000 */
[----:B------:R-:W-:Y:S05]  /*14220*/  @P0 BRA `(.L_x_559) ;  /* 0x00000000009c0947 */ /* 0x000fea0003800000 */
[----:B------:R-:W-:-:S03]  /*14230*/  UMOV UR4, 0xffffffff ;  /* 0xffffffff00047882 */ /* 0x000fc60000000000 */
[----:B------:R-:W-:Y:S05]  /*14240*/  BRA.DIV UR4, `(.L_x_560) ;  /* 0x0000001e04ec7947 */ /* 0x000fea000b800000 */
[----:B------:R-:W-:-:S13]  /*14250*/  ELECT P6, URZ, PT ;  /* 0x00000000003f782f */ /* 0x000fda00038c0000 */
.L_x_630:
[----:B------:R-:W-:Y:S05]  /*14260*/  @!P6 BRA `(.L_x_559) ;  /* 0x00000000008ce947 */ /* 0x000fea0003800000 */
[----:B---3--:R-:W3:Y:S02]  /*14270*/  LDL R2, [R1+0x5c] ;  /* 0x00005c0001027983 */ /* 0x008ee40000100800 */
[----:B---3--:R-:W-:-:S13]  /*14280*/  R2UR UR4, R2 ;  /* 0x00000000020472ca */ /* 0x008fda00000e0000 */
[----:B------:R-:W-:-:S06]  /*14290*/  ULOP3.LUT UR4, UR4, 0x2, URZ, 0xfc, !UPT ;  /* 0x0000000204047892 */ /* 0x000fcc000f8efc3f */
[----:B------:R-:W-:-:S05]  /*142a0*/  IMAD.U32 R2, RZ, RZ, UR4 ;  /* 0x00000004ff027e24 */ /* 0x000fca000f8e00ff */
[----:B------:R-:W-:-:S13]  /*142b0*/  ISETP.NE.AND P2, PT, R2, 0x3, PT ;  /* 0x000000030200780c */ /* 0x000fda0003f45270 */
[----:B------:R-:W-:Y:S05]  /*142c0*/  @!P2 BRA `(.L_x_561) ;  /* 0x000000000004a947 */ /* 0x000fea0003800000 */
[----:B------:R-:W-:Y:S01]  /*142d0*/  BPT.TRAP 0x1 ;  /* 0x000000040000795c */ /* 0x000fe20000300000 */
.L_x_561:
[----:B-1----:R-:W3:Y:S04]  /*142e0*/  LDL R3, [R1+0x8] ;  /* 0x0000080001037983 */ /* 0x002ee80000100800 */
[----:B--2---:R-:W2:Y:S01]  /*142f0*/  LDL.LU R7, [R1+0x10] ;  /* 0x0000100001077983 */ /* 0x004ea20000300800 */
[----:B------:R-:W-:-:S04]  /*14300*/  VIADD R2, R0, 0x38840 ;  /* 0x0003884000027836 */ /* 0x000fc80000000000 */
[C---:B---3--:R-:W-:Y:S02]  /*14310*/  IMAD R6, R3.reuse, 0x8, R2 ;  /* 0x0000000803067824 */ /* 0x048fe400078e0202 */
[----:B------:R-:W-:Y:S01]  /*14320*/  VIADD R3, R3, 0x1 ;  /* 0x0000000103037836 */ /* 0x000fe20000000000 */
[----:B--2---:R-:W-:-:S04]  /*14330*/  SHF.L.U32 R5, R7, 0x1f, RZ ;  /* 0x0000001f07057819 */ /* 0x004fc800000006ff */
[C---:B------:R-:W-:Y:S01]  /*14340*/  ISETP.NE.AND P1, PT, R3.reuse, 0x2, PT ;  /* 0x000000020300780c */ /* 0x040fe20003f25270 */
[----:B------:R-:W1:Y:S03]  /*14350*/  SYNCS.PHASECHK.TRANS64.TRYWAIT P0, [R6+URZ], R5 ;  /* 0x00000005060075a7 */ /* 0x000e66000800017f */
[----:B------:R-:W-:Y:S02]  /*14360*/  SEL R4, RZ, 0x1, P1 ;  /* 0x00000001ff047807 */ /* 0x000fe40000800000 */
[----:B------:R-:W-:Y:S02]  /*14370*/  SEL R3, R3, RZ, P1 ;  /* 0x000000ff03037207 */ /* 0x000fe40000800000 */
[----:B------:R-:W-:-:S03]  /*14380*/  LOP3.LUT R4, R7, R4, RZ, 0x3c, !PT ;  /* 0x0000000407047212 */ /* 0x000fc600078e3cff */
[----:B------:R-:W-:Y:S01]  /*14390*/  IMAD R7, R3, 0x8, R2 ;  /* 0x0000000803077824 */ /* 0x000fe200078e0202 */
[----:B------:R-:W-:Y:S01]  /*143a0*/  SHF.L.U32 R2, R4, 0x1f, RZ ;  /* 0x0000001f04027819 */ /* 0x000fe200000006ff */
[----:B-1----:R-:W-:Y:S06]  /*143b0*/  @!P0 BRA `(.L_x_562) ;  /* 0x0000001c00b08947 */ /* 0x002fec0003800000 */
.L_x_631:
[----:B------:R-:W2:Y:S02]  /*143c0*/  SYNCS.PHASECHK.TRANS64.TRYWAIT P0, [R7+URZ], R2 ;  /* 0x00000002070075a7 */ /* 0x000ea4000800017f */
[----:B--2---:R-:W-:Y:S05]  /*143d0*/  @!P0 BRA `(.L_x_563) ;  /* 0x0000001c00bc8947 */ /* 0x004fea0003800000 */
.L_x_632:
[----:B------:R-:W-:Y:S05]  /*143e0*/  @!P2 BRA `(.L_x_564) ;  /* 0x000000000004a947 */ /* 0x000fea0003800000 */
[----:B------:R-:W-:Y:S01]  /*143f0*/  BPT.TRAP 0x1 ;  /* 0x000000040000795c */ /* 0x000fe20000300000 */
.L_x_564:
[----:B------:R-:W3:Y:S01]  /*14400*/  LDL.LU R4, [R1+0x8] ;  /* 0x0000080001047983 */ /* 0x000ee20000300800 */
[----:B------:R-:W-:-:S04]  /*14410*/  VIADD R0, R0, 0x38860 ;  /* 0x0003886000007836 */ /* 0x000fc80000000000 */
[----:B---3--:R-:W-:-:S04]  /*14420*/  IMAD R4, R4, 0x8, R0 ;  /* 0x0000000804047824 */ /* 0x008fc800078e0200 */
[----:B------:R-:W3:Y:S02]  /*14430*/  SYNCS.PHASECHK.TRANS64.TRYWAIT P0, [R4+URZ], R5 ;  /* 0x00000005040075a7 */ /* 0x000ee4000800017f */
[----:B---3--:R-:W-:Y:S05]  /*14440*/  @!P0 BRA `(.L_x_565) ;  /* 0x0000001c00b48947 */ /* 0x008fea0003800000 */
.L_x_633:
[----:B------:R-:W-:-:S07]  /*14450*/  IMAD R3, R3, 0x8, R0 ;  /* 0x0000000803037824 */ /* 0x000fce00078e0200 */
.L_x_566:
[----:B----4-:R4:W0:Y:S02]  /*14460*/  SYNCS.PHASECHK.TRANS64.TRYWAIT P0, [R3+URZ], R2 ;  /* 0x00000002030075a7 */ /* 0x010824000800017f */
[----:B0-----:R-:W-:Y:S05]  /*14470*/  @!P0 NANOSLEEP.SYNCS 0x989680 ;  /* 0x009896800000895d */ /* 0x001fea0003900000 */
[----:B------:R-:W0:Y:S02]  /*14480*/  @!P0 SYNCS.PHASECHK.TRANS64 P0, [R3+URZ], R2 ;  /* 0x00000002030085a7 */ /* 0x000e24000800007f */
[----:B0-----:R-:W-:Y:S05]  /*14490*/  @!P0 BRA `(.L_x_566) ;  /* 0xfffffffc00f08947 */ /* 0x001fea000383ffff */
.L_x_559:
[----:B------:R-:W-:Y:S05]  /*144a0*/  BSYNC B0 ;  /* 0x0000000000007941 */ /* 0x000fea0003800000 */
.L_x_558:
[----:B------:R-:W-:Y:S05]  /*144b0*/  EXIT ;  /* 0x000000000000794d */ /* 0x000fea0003800000 */
.L_x_393:
[----:B0-----:R0:W1:Y:S02]  /*144c0*/  SYNCS.PHASECHK.TRANS64.TRYWAIT P1, [R5+URZ+0x38800], R0 ;  /* 0x03880000050075a7 */ /* 0x001064000802017f */
[----:B-1----:R-:W-:Y:S05]  /*144d0*/  @!P1 NANOSLEEP.SYNCS 0x989680 ;  /* 0x009896800000995d */ /* 0x002fea0003900000 */
[----:B------:R-:W1:Y:S02]  /*144e0*/  @!P1 SYNCS.PHASECHK.TRANS64 P1, [R5+URZ+0x38800], R0 ;  /* 0x03880000050095a7 */ /* 0x000e64000802007f */
[----:B-1----:R-:W-:Y:S05]  /*144f0*/  @!P1 BRA `(.L_x_393) ;  /* 0xfffffffc00f09947 */ /* 0x002fea000383ffff */
[----:B------:R-:W-:Y:S05]  /*14500*/  BRA `(.L_x_567) ;  /* 0xfffffed400207947 */ /* 0x000fea000383ffff */
.L_x_397:
[----:B-1----:R1:W2:Y:S02]  /*14510*/  SYNCS.PHASECHK.TRANS64.TRYWAIT P2, [R0+URZ+0x38830], R3 ;  /* 0x03883003000075a7 */ /* 0x0022a4000804017f */
[----:B--2---:R-:W-:Y:S05]  /*14520*/  @!P2 NANOSLEEP.SYNCS 0x989680 ;  /* 0x009896800000a95d */ /* 0x004fea0003900000 */
[----:B------:R-:W2:Y:S02]  /*14530*/  @!P2 SYNCS.PHASECHK.TRANS64 P2, [R0+URZ+0x38830], R3 ;  /* 0x038830030000a5a7 */ /* 0x000ea4000804007f */
[----:B--2---:R-:W-:Y:S05]  /*14540*/  @!P2 BRA `(.L_x_397) ;  /* 0xfffffffc00f0a947 */ /* 0x004fea000383ffff */
[----:B------:R-:W-:Y:S05]  /*14550*/  BRA `(.L_x_396) ;  /* 0xfffffed400447947 */ /* 0x000fea000383ffff */
.L_x_402:
[----:B-1----:R-:W-:-:S04]  /*14560*/  IMAD.U32 R4, RZ, RZ, UR61 ;  /* 0x0000003dff047e24 */ /* 0x002fc8000f8e00ff */
[----:B------:R1:W2:Y:S03]  /*14570*/  SYNCS.PHASECHK.TRANS64.TRYWAIT P2, [R4+URZ+0x38830], R3 ;  /* 0x03883003040075a7 */ /* 0x0002a6000804017f */
[----:B--2---:R-:W-:Y:S05]  /*14580*/  @!P2 NANOSLEEP.SYNCS 0x989680 ;  /* 0x009896800000a95d */ /* 0x004fea0003900000 */
[----:B------:R-:W2:Y:S02]  /*14590*/  @!P2 SYNCS.PHASECHK.TRANS64 P2, [R4+URZ+0x38830], R3 ;  /* 0x038830030400a5a7 */ /* 0x000ea4000804007f */
[----:B--2---:R-:W-:Y:S05]  /*145a0*/  @!P2 BRA `(.L_x_402) ;  /* 0xfffffffc00eca947 */ /* 0x004fea000383ffff */
[----:B------:R-:W-:Y:S05]  /*145b0*/  BRA `(.L_x_401) ;  /* 0xffffff1000bc7947 */ /* 0x000fea000383ffff */
.L_x_406:
[----:B01----:R-:W-:-:S04]  /*145c0*/  IMAD.U32 R3, RZ, RZ, UR4 ;  /* 0x00000004ff037e24 */ /* 0x003fc8000f8e00ff */
[----:B------:R0:W1:Y:S03]  /*145d0*/  SYNCS.PHASECHK.TRANS64.TRYWAIT P2, [R3+URZ+0x38850], R0 ;  /* 0x03885000030075a7 */ /* 0x000066000804017f */
[----:B-1----:R-:W-:Y:S05]  /*145e0*/  @!P2 NANOSLEEP.SYNCS 0x989680 ;  /* 0x009896800000a95d */ /* 0x002fea0003900000 */
[----:B------:R-:W1:Y:S02]  /*145f0*/  @!P2 SYNCS.PHASECHK.TRANS64 P2, [R3+URZ+0x38850], R0 ;  /* 0x038850000300a5a7 */ /* 0x000e64000804007f */
[----:B-1----:R-:W-:Y:S05]  /*14600*/  @!P2 BRA `(.L_x_406) ;  /* 0xfffffffc00eca947 */ /* 0x002fea000383ffff */
[----:B------:R-:W-:Y:S05]  /*14610*/  BRA `(.L_x_405) ;  /* 0xffffff3800dc7947 */ /* 0x000fea000383ffff */
.L_x_411:
[----:B-1----:R1:W2:Y:S02]  /*14620*/  SYNCS.PHASECHK.TRANS64.TRYWAIT P0, [R11+URZ+0x38850], R0 ;  /* 0x038850000b0075a7 */ /* 0x0022a4000800017f */
[----:B--2---:R-:W-:Y:S05]  /*14630*/  @!P0 NANOSLEEP.SYNCS 0x989680 ;  /* 0x009896800000895d */ /* 0x004fea0003900000 */
[----:B------:R-:W2:Y:S02]  /*14640*/  @!P0 SYNCS.PHASECHK.TRANS64 P0, [R11+URZ+0x38850], R0 ;  /* 0x038850000b0085a7 */ /* 0x000ea4000800007f */
[----:B--2---:R-:W-:Y:S05]  /*14650*/  @!P0 BRA `(.L_x_411) ;  /* 0xfffffffc00f08947 */ /* 0x004fea000383ffff */
[----:B------:R-:W-:Y:S05]  /*14660*/  BRA `(.L_x_410) ;  /* 0xffffff5000d47947 */ /* 0x000fea000383ffff */
.L_x_453:
[----:B------:R-:W2:Y:S01]  /*14670*/  S2R R4, SR_TID.X ;  /* 0x0000000000047919 */ /* 0x000ea20000002100 */
[----:B------:R-:W-:Y:S01]  /*14680*/  BSSY B0, `(.L_x_568) ;  /* 0x000000a000007945 */ /* 0x000fe20003800000 */
[----:B-1----:R-:W-:Y:S02]  /*14690*/  IMAD.MOV.U32 R12, RZ, RZ, RZ ;  /* 0x000000ffff0c7224 */ /* 0x002fe400078e00ff */
[----:B------:R-:W-:Y:S02]  /*146a0*/  IMAD.MOV.U32 R11, RZ, RZ, 0x1f ;  /* 0x0000001fff0b7424 */ /* 0x000fe400078e00ff */
[----:B------:R-:W-:Y:S01]  /*146b0*/  IMAD.MOV.U32 R15, RZ, RZ, -0x1 ;  /* 0xffffffffff0f7424 */ /* 0x000fe200078e00ff */
[----:B--2---:R-:W-:-:S04]  /*146c0*/  SHF.R.U32.HI R4, RZ, 0x5, R4 ;  /* 0x00000005ff047819 */ /* 0x004fc80000011604 */
[----:B------:R-:W-:-:S05]  /*146d0*/  LOP3.LUT R4, R4, 0x3, RZ, 0xc0, !PT ;  /* 0x0000000304047812 */ /* 0x000fca00078ec0ff */
[----:B------:R-:W-:-:S07]  /*146e0*/  IMAD.MOV.U32 R13, RZ, RZ, R4 ;  /* 0x000000ffff0d7224 */ /* 0x000fce00078e0004 */
[----:B0-----:R-:W-:Y:S05]  /*146f0*/  WARPSYNC.COLLECTIVE R15, `(.L_x_569) ;  /* 0x000000000f087348 */ /* 0x001fea0003c00000 */
[----:B------:R1:W2:Y:S02]  /*14700*/  SHFL.IDX P6, R14, R13, R12, R11 ;  /* 0x0000000c0d0e7389 */ /* 0x0002a400000c000b */
[----:B012---:R-:W-:Y:S01]  /*14710*/  ENDCOLLECTIVE ;  /* 0x000000000000791b */ /* 0x007fe20003800000 */
.L_x_569:
[----:B------:R-:W-:Y:S05]  /*14720*/  BSYNC B0 ;  /* 0x0000000000007941 */ /* 0x000fea0003800000 */
.L_x_568:
[----:B------:R-:W-:Y:S05]  /*14730*/  BRA `(.L_x_570) ;  /* 0xffffffa400ac7947 */ /* 0x000fea000383ffff */
.L_x_455:
[----:B------:R-:W-:Y:S01]  /*14740*/  BSSY B0, `(.L_x_571) ;  /* 0x0000006000007945 */ /* 0x000fe20003800000 */
[----:B------:R-:W-:-:S07]  /*14750*/  IMAD.MOV.U32 R15, RZ, RZ, -0x1 ;  /* 0xffffffffff0f7424 */ /* 0x000fce00078e00ff */
[----:B0123--:R-:W-:Y:S05]  /*14760*/  WARPSYNC.COLLECTIVE R15, `(.L_x_572) ;  /* 0x000000000f0c7348 */ /* 0x00ffea0003c00000 */
[----:B------:R-:W-:Y:S02]  /*14770*/  ELECT P6, UR62, PT ;  /* 0x00000000003e782f */ /* 0x000fe400038c0000 */
[----:B------:R-:W-:Y:S01]  /*14780*/  MOV R14, UR62 ;  /* 0x0000003e000e7c02 */ /* 0x000fe20008000f00 */
[----:B0123--:R-:W-:Y:S10]  /*14790*/  ENDCOLLECTIVE ;  /* 0x000000000000791b */ /* 0x00fff40003800000 */
.L_x_572:
[----:B------:R-:W-:Y:S05]  /*147a0*/  BSYNC B0 ;  /* 0x0000000000007941 */ /* 0x000fea0003800000 */
.L_x_571:
[----:B------:R-:W-:Y:S05]  /*147b0*/  BRA `(.L_x_573) ;  /* 0xffffffa400b07947 */ /* 0x000fea000383ffff */
.L_x_457:
[----:B---3--:R3:W4:Y:S02]  /*147c0*/  SYNCS.PHASECHK.TRANS64.TRYWAIT P0, [R0+URZ+0x38840], R2 ;  /* 0x03884002000075a7 */ /* 0x008724000800017f */
[----:B----4-:R-:W-:Y:S05]  /*147d0*/  @!P0 NANOSLEEP.SYNCS 0x989680 ;  /* 0x009896800000895d */ /* 0x010fea0003900000 */
[----:B------:R-:W4:Y:S02]  /*147e0*/  @!P0 SYNCS.PHASECHK.TRANS64 P0, [R0+URZ+0x38840], R2 ;  /* 0x03884002000085a7 */ /* 0x000f24000800007f */
[----:B----4-:R-:W-:Y:S05]  /*147f0*/  @!P0 BRA `(.L_x_457) ;  /* 0xfffffffc00f08947 */ /* 0x010fea000383ffff */
[----:B------:R-:W-:Y:S05]  /*14800*/  BRA `(.L_x_574) ;  /* 0xffffffa800207947 */ /* 0x000fea000383ffff */
.L_x_461:
[----:B------:R-:W2:Y:S01]  /*14810*/  LDL.LU R11, [R1+0x3c] ;  /* 0x00003c00010b7983 */ /* 0x000ea20000300800 */
[----:B------:R-:W-:Y:S01]  /*14820*/  IMAD.MOV.U32 R13, RZ, RZ, R0 ;  /* 0x000000ffff0d7224 */ /* 0x000fe200078e0000 */
[----:B------:R-:W-:Y:S01]  /*14830*/  LOP3.LUT R8, R8, 0x7f, RZ, 0xc0, !PT ;  /* 0x0000007f08087812 */ /* 0x000fe200078ec0ff */
[----:B------:R-:W-:Y:S02]  /*14840*/  IMAD.MOV.U32 R12, RZ, RZ, RZ ;  /* 0x000000ffff0c7224 */ /* 0x000fe400078e00ff */
[----:B------:R-:W-:Y:S01]  /*14850*/  IMAD.MOV.U32 R15, RZ, RZ, -0x1 ;  /* 0xffffffffff0f7424 */ /* 0x000fe200078e00ff */
[----:B------:R-:W-:-:S05]  /*14860*/  SHF.R.U32.HI R5, RZ, 0x3, R8 ;  /* 0x00000003ff057819 */ /* 0x000fca0000011608 */
[----:B------:R-:W-:-:S04]  /*14870*/  IMAD.IADD R2, R5, 0x1, R17 ;  /* 0x0000000105027824 */ /* 0x000fc800078e0211 */
[----:B------:R-:W-:Y:S02]  /*14880*/  VIADD R5, R2, 0x10 ;  /* 0x0000001002057836 */ /* 0x000fe40000000000 */
[----:B--2---:R-:W-:Y:S02]  /*14890*/  IMAD R3, R11, R7, RZ ;  /* 0x000000070b037224 */ /* 0x004fe400078e02ff */
[----:B------:R-:W-:-:S03]  /*148a0*/  IMAD.MOV.U32 R11, RZ, RZ, 0x181f ;  /* 0x0000181fff0b7424 */ /* 0x000fc600078e00ff */
[----:B------:R-:W-:-:S13]  /*148b0*/  ISETP.GE.AND P5, PT, R2, R3, PT ;  /* 0x000000030200720c */ /* 0x000fda0003fa6270 */
[----:B-----5:R-:W-:Y:S05]  /*148c0*/  WARPSYNC.COLLECTIVE R15, `(.L_x_575) ;  /* 0x000000000f087348 */ /* 0x020fea0003c00000 */
[----:B------:R0:W1:Y:S02]  /*148d0*/  SHFL.IDX P6, R14, R13, R12, R11 ;  /* 0x0000000c0d0e7389 */ /* 0x00006400000c000b */
[----:B01---5:R-:W-:Y:S01]  /*148e0*/  ENDCOLLECTIVE ;  /* 0x000000000000791b */ /* 0x023fe20003800000 */
.L_x_575:
[----:B------:R-:W-:Y:S02]  /*148f0*/  IMAD.MOV.U32 R13, RZ, RZ, R4 ;  /* 0x000000ffff0d7224 */ /* 0x000fe400078e0004 */
[----:B------:R-:W-:-:S07]  /*14900*/  IMAD.MOV.U32 R6, RZ, RZ, R14 ;  /* 0x000000ffff067224 */ /* 0x000fce00078e000e */
[----:B------:R-:W-:Y:S05]  /*14910*/  WARPSYNC.COLLECTIVE R15, `(.L_x_576) ;  /* 0x000000000f087348 */ /* 0x000fea0003c00000 */
[----:B------:R0:W1:Y:S02]  /*14920*/  SHFL.IDX P6, R14, R13, R12, R11 ;  /* 0x0000000c0d0e7389 */ /* 0x00006400000c000b */
[----:B01----:R-:W-:Y:S01]  /*14930*/  ENDCOLLECTIVE ;  /* 0x000000000000791b */ /* 0x003fe20003800000 */
.L_x_576:
        /* <DEDUP_REMOVED lines=20> */
.L_x_577:
[----:B------:R-:W-:Y:S02]  /*14a80*/  IMAD.MOV.U32 R13, RZ, RZ, R4 ;  /* 0x000000ffff0d7224 */ /* 0x000fe400078e0004 */
[----:B------:R-:W-:-:S07]  /*14a90*/  IMAD.MOV.U32 R6, RZ, RZ, R14 ;  /* 0x000000ffff067224 */ /* 0x000fce00078e000e */
[----:B------:R-:W-:Y:S05]  /*14aa0*/  WARPSYNC.COLLECTIVE R15, `(.L_x_578) ;  /* 0x000000000f087348 */ /* 0x000fea0003c00000 */
[----:B------:R0:W1:Y:S02]  /*14ab0*/  SHFL.IDX P6, R14, R13, R12, R11 ;  /* 0x0000000c0d0e7389 */ /* 0x00006400000c000b */
[----:B01----:R-:W-:Y:S01]  /*14ac0*/  ENDCOLLECTIVE ;  /* 0x000000000000791b */ /* 0x003fe20003800000 */
.L_x_578:
[----:B------:R-:W-:Y:S01]  /*14ad0*/  ULDC.64 UR4, c[0x0][0x208] ;  /* 0x0000820000047ab9 */ /* 0x000fe20000000a00 */
[----:B------:R-:W-:Y:S02]  /*14ae0*/  IMAD.MOV.U32 R13, RZ, RZ, R0 ;  /* 0x000000ffff0d7224 */ /* 0x000fe400078e0000 */
[----:B------:R-:W-:Y:S02]  /*14af0*/  IMAD.MOV.U32 R12, RZ, RZ, 0x2 ;  /* 0x00000002ff0c7424 */ /* 0x000fe400078e00ff */
[----:B------:R-:W-:-:S05]  /*14b00*/  IMAD.MOV.U32 R5, RZ, RZ, R14 ;  /* 0x000000ffff057224 */ /* 0x000fca00078e000e */
[----:B------:R-:W-:-:S05]  /*14b10*/  @!P5 LEA R5, P4, R10, R5, 0x1 ;  /* 0x000000050a05d211 */ /* 0x000fca00078808ff */
[----:B------:R-:W-:-:S04]  /*14b20*/  @!P5 IMAD.X R6, RZ, RZ, R6, P4 ;  /* 0x000000ffff06d224 */ /* 0x000fc800020e0606 */
[----:B------:R-:W-:Y:S02]  /*14b30*/  @!P5 IMAD.MOV.U32 R7, RZ, RZ, R6 ;  /* 0x000000ffff07d224 */ /* 0x000fe400078e0006 */
        /* <DEDUP_REMOVED lines=13> */
.L_x_579:
[----:B------:R-:W-:Y:S02]  /*14c10*/  IMAD.MOV.U32 R13, RZ, RZ, R4 ;  /* 0x000000ffff0d7224 */ /* 0x000fe400078e0004 */
[----:B------:R-:W-:-:S07]  /*14c20*/  IMAD.MOV.U32 R6, RZ, RZ, R14 ;  /* 0x000000ffff067224 */ /* 0x000fce00078e000e */
[----:B------:R-:W-:Y:S05]  /*14c30*/  WARPSYNC.COLLECTIVE R15, `(.L_x_580) ;  /* 0x000000000f087348 */ /* 0x000fea0003c00000 */
[----:B------:R0:W1:Y:S02]  /*14c40*/  SHFL.IDX P6, R14, R13, R12, R11 ;  /* 0x0000000c0d0e7389 */ /* 0x00006400000c000b */
[----:B01----:R-:W-:Y:S01]  /*14c50*/  ENDCOLLECTIVE ;  /* 0x000000000000791b */ /* 0x003fe20003800000 */
.L_x_580:
        /* <DEDUP_REMOVED lines=20> */
.L_x_581:
[----:B------:R-:W-:Y:S02]  /*14da0*/  IMAD.MOV.U32 R13, RZ, RZ, R4 ;  /* 0x000000ffff0d7224 */ /* 0x000fe400078e0004 */
[----:B------:R-:W-:-:S07]  /*14db0*/  IMAD.MOV.U32 R6, RZ, RZ, R14 ;  /* 0x000000ffff067224 */ /* 0x000fce00078e000e */
[----:B------:R-:W-:Y:S05]  /*14dc0*/  WARPSYNC.COLLECTIVE R15, `(.L_x_582) ;  /* 0x000000000f087348 */ /* 0x000fea0003c00000 */
[----:B------:R0:W1:Y:S02]  /*14dd0*/  SHFL.IDX P6, R14, R13, R12, R11 ;  /* 0x0000000c0d0e7389 */ /* 0x00006400000c000b */
[----:B01----:R-:W-:Y:S01]  /*14de0*/  ENDCOLLECTIVE ;  /* 0x000000000000791b */ /* 0x003fe20003800000 */
.L_x_582:
        /* <DEDUP_REMOVED lines=20> */
.L_x_583:
[----:B------:R-:W-:Y:S02]  /*14f30*/  IMAD.MOV.U32 R13, RZ, RZ, R4 ;  /* 0x000000ffff0d7224 */ /* 0x000fe400078e0004 */
[----:B------:R-:W-:-:S07]  /*14f40*/  IMAD.MOV.U32 R6, RZ, RZ, R14 ;  /* 0x000000ffff067224 */ /* 0x000fce00078e000e */
[----:B------:R-:W-:Y:S05]  /*14f50*/  WARPSYNC.COLLECTIVE R15, `(.L_x_584) ;  /* 0x000000000f087348 */ /* 0x000fea0003c00000 */
[----:B------:R0:W1:Y:S02]  /*14f60*/  SHFL.IDX P6, R14, R13, R12, R11 ;  /* 0x0000000c0d0e7389 */ /* 0x00006400000c000b */
[----:B01----:R-:W-:Y:S01]  /*14f70*/  ENDCOLLECTIVE ;  /* 0x000000000000791b */ /* 0x003fe20003800000 */
.L_x_584:
        /* <DEDUP_REMOVED lines=20> */
.L_x_585:
[----:B------:R-:W-:Y:S02]  /*150c0*/  IMAD.MOV.U32 R13, RZ, RZ, R4 ;  /* 0x000000ffff0d7224 */ /* 0x000fe400078e0004 */
[----:B------:R-:W-:-:S07]  /*150d0*/  IMAD.MOV.U32 R6, RZ, RZ, R14 ;  /* 0x000000ffff067224 */ /* 0x000fce00078e000e */
[----:B------:R-:W-:Y:S05]  /*150e0*/  WARPSYNC.COLLECTIVE R15, `(.L_x_586) ;  /* 0x000000000f087348 */ /* 0x000fea0003c00000 */
[----:B------:R0:W1:Y:S02]  /*150f0*/  SHFL.IDX P6, R14, R13, R12, R11 ;  /* 0x0000000c0d0e7389 */ /* 0x00006400000c000b */
[----:B01----:R-:W-:Y:S01]  /*15100*/  ENDCOLLECTIVE ;  /* 0x000000000000791b */ /* 0x003fe20003800000 */
.L_x_586:
[----:B------:R-:W-:Y:S01]  /*15110*/  ULDC.64 UR4, c[0x0][0x208] ;  /* 0x0000820000047ab9 */ /* 0x000fe20000000a00 */
[----:B------:R-:W-:Y:S02]  /*15120*/  IMAD.MOV.U32 R13, RZ, RZ, R0 ;  /* 0x000000ffff0d7224 */ /* 0x000fe400078e0000 */
[----:B------:R-:W-:Y:S02]  /*15130*/  IMAD.MOV.U32 R12, RZ, RZ, 0x6 ;  /* 0x00000006ff0c7424 */ /* 0x000fe400078e00ff */
[----:B------:R-:W-:-:S05]  /*15140*/  IMAD.MOV.U32 R5, RZ, RZ, R14 ;  /* 0x000000ffff057224 */ /* 0x000fca00078e000e */
[----:B------:R-:W-:-:S05]  /*15150*/  @!P5 LEA R5, P4, R10, R5, 0x1 ;  /* 0x000000050a05d211 */ /* 0x000fca00078808ff */
[----:B------:R-:W-:-:S04]  /*15160*/  @!P5 IMAD.X R6, RZ, RZ, R6, P4 ;  /* 0x000000ffff06d224 */ /* 0x000fc800020e0606 */
[----:B------:R-:W-:Y:S02]  /*15170*/  @!P5 IMAD.MOV.U32 R7, RZ, RZ, R6 ;  /* 0x000000ffff07d224 */ /* 0x000fe400078e0006 */
        /* <DEDUP_REMOVED lines=11> */
.L_x_587:
[----:B------:R-:W-:-:S05]  /*15230*/  VIADD R6, R2, 0x60 ;  /* 0x0000006002067836 */ /* 0x000fca0000000000 */
[----:B------:R-:W-:Y:S01]  /*15240*/  ISETP.GE.AND P5, PT, R6, R3, PT ;  /* 0x000000030600720c */ /* 0x000fe20003fa6270 */
[----:B------:R-:W-:Y:S02]  /*15250*/  IMAD.MOV.U32 R13, RZ, RZ, R4 ;  /* 0x000000ffff0d7224 */ /* 0x000fe400078e0004 */
[----:B------:R-:W-:-:S10]  /*15260*/  IMAD.MOV.U32 R8, RZ, RZ, R14 ;  /* 0x000000ffff087224 */ /* 0x000fd400078e000e */
[----:B------:R-:W-:Y:S05]  /*15270*/  WARPSYNC.COLLECTIVE R15, `(.L_x_588) ;  /* 0x000000000f087348 */ /* 0x000fea0003c00000 */
[----:B------:R0:W1:Y:S02]  /*15280*/  SHFL.IDX P6, R14, R13, R12, R11 ;  /* 0x0000000c0d0e7389 */ /* 0x00006400000c000b */
[----:B01----:R-:W-:Y:S01]  /*15290*/  ENDCOLLECTIVE ;  /* 0x000000000000791b */ /* 0x003fe20003800000 */
.L_x_588:
        /* <DEDUP_REMOVED lines=18> */
.L_x_589:
[----:B------:R-:W-:Y:S02]  /*153c0*/  IMAD.MOV.U32 R13, RZ, RZ, R4 ;  /* 0x000000ffff0d7224 */ /* 0x000fe400078e0004 */
[----:B------:R-:W-:-:S07]  /*153d0*/  IMAD.MOV.U32 R5, RZ, RZ, R14 ;  /* 0x000000ffff057224 */ /* 0x000fce00078e000e */
[----:B------:R-:W-:Y:S05]  /*153e0*/  WARPSYNC.COLLECTIVE R15, `(.L_x_590) ;  /* 0x000000000f087348 */ /* 0x000fea0003c00000 */
[----:B------:R0:W1:Y:S02]  /*153f0*/  SHFL.IDX P6, R14, R13, R12, R11 ;  /* 0x0000000c0d0e7389 */ /* 0x00006400000c000b */
[----:B01----:R-:W-:Y:S01]  /*15400*/  ENDCOLLECTIVE ;  /* 0x000000000000791b */ /* 0x003fe20003800000 */
.L_x_590:
[----:B------:R-:W-:Y:S01]  /*15410*/  IMAD.MOV.U32 R4, RZ, RZ, R14 ;  /* 0x000000ffff047224 */ /* 0x000fe200078e000e */
[----:B------:R-:W-:Y:S06]  /*15420*/  BRA `(.L_x_591) ;  /* 0xffffffac00087947 */ /* 0x000fec000383ffff */
.L_x_466:
[----:B0-----:R-:W2:Y:S02]  /*15430*/  LDL R2, [R1+0x4] ;  /* 0x0000040001027983 */ /* 0x001ea40000100800 */
[----:B--2---:R0:W2:Y:S02]  /*15440*/  SYNCS.PHASECHK.TRANS64.TRYWAIT P0, [R2+URZ+0x38820], R0 ;  /* 0x03882000020075a7 */ /* 0x0040a4000800017f */
[----:B--2---:R-:W-:Y:S05]  /*15450*/  @!P0 NANOSLEEP.SYNCS 0x989680 ;  /* 0x009896800000895d */ /* 0x004fea0003900000 */
[----:B------:R-:W2:Y:S02]  /*15460*/  @!P0 SYNCS.PHASECHK.TRANS64 P0, [R2+URZ+0x38820], R0 ;  /* 0x03882000020085a7 */ /* 0x000ea4000800007f */
[----:B--2---:R-:W-:Y:S05]  /*15470*/  @!P0 BRA `(.L_x_466) ;  /* 0xfffffffc00ec8947 */ /* 0x004fea000383ffff */
[----:B------:R-:W-:Y:S05]  /*15480*/  BRA `(.L_x_592) ;  /* 0xffffffac00887947 */ /* 0x000fea000383ffff */
.L_x_475:
[----:B-1----:R1:W2:Y:S02]  /*15490*/  SYNCS.PHASECHK.TRANS64.TRYWAIT P0, [R3+URZ+0x38840], R2 ;  /* 0x03884002030075a7 */ /* 0x0022a4000800017f */
[----:B--2---:R-:W-:Y:S05]  /*154a0*/  @!P0 NANOSLEEP.SYNCS 0x989680 ;  /* 0x009896800000895d */ /* 0x004fea0003900000 */
[----:B------:R-:W2:Y:S02]  /*154b0*/  @!P0 SYNCS.PHASECHK.TRANS64 P0, [R3+URZ+0x38840], R2 ;  /* 0x03884002030085a7 */ /* 0x000ea4000800007f */
[----:B--2---:R-:W-:Y:S05]  /*154c0*/  @!P0 BRA `(.L_x_475) ;  /* 0xfffffffc00f08947 */ /* 0x004fea000383ffff */
[----:B------:R-:W-:Y:S05]  /*154d0*/  BRA `(.L_x_593) ;  /* 0xffffffb000587947 */ /* 0x000fea000383ffff */
.L_x_483:
[----:B0-----:R0:W1:Y:S02]  /*154e0*/  SYNCS.PHASECHK.TRANS64.TRYWAIT P0, [R3+URZ+0x60], R2 ;  /* 0x00006002030075a7 */ /* 0x001064000800017f */
[----:B-1----:R-:W-:Y:S05]  /*154f0*/  @!P0 NANOSLEEP.SYNCS 0x989680 ;  /* 0x009896800000895d */ /* 0x002fea0003900000 */
[----:B------:R-:W1:Y:S02]  /*15500*/  @!P0 SYNCS.PHASECHK.TRANS64 P0, [R3+URZ+0x60], R2 ;  /* 0x00006002030085a7 */ /* 0x000e64000800007f */
[----:B-1----:R-:W-:Y:S05]  /*15510*/  @!P0 BRA `(.L_x_483) ;  /* 0xfffffffc00f08947 */ /* 0x002fea000383ffff */
[----:B------:R-:W-:Y:S05]  /*15520*/  BRA `(.L_x_594) ;  /* 0xffffffb400b47947 */ /* 0x000fea000383ffff */
.L_x_494:
[----:B--2---:R2:W3:Y:S02]  /*15530*/  SYNCS.PHASECHK.TRANS64.TRYWAIT P0, [R3+URZ+0x38840], R2 ;  /* 0x03884002030075a7 */ /* 0x0044e4000800017f */
[----:B---3--:R-:W-:Y:S05]  /*15540*/  @!P0 NANOSLEEP.SYNCS 0x989680 ;  /* 0x009896800000895d */ /* 0x008fea0003900000 */
[----:B------:R-:W3:Y:S02]  /*15550*/  @!P0 SYNCS.PHASECHK.TRANS64 P0, [R3+URZ+0x38840], R2 ;  /* 0x03884002030085a7 */ /* 0x000ee4000800007f */
[----:B---3--:R-:W-:Y:S05]  /*15560*/  @!P0 BRA `(.L_x_494) ;  /* 0xfffffffc00f08947 */ /* 0x008fea000383ffff */
[----:B------:R-:W-:Y:S05]  /*15570*/  BRA `(.L_x_595) ;  /* 0xffffffbc00e87947 */ /* 0x000fea000383ffff */
.L_x_502:
[----:B-1----:R1:W2:Y:S02]  /*15580*/  SYNCS.PHASECHK.TRANS64.TRYWAIT P0, [R2+URZ+0x60], R3 ;  /* 0x00006003020075a7 */ /* 0x0022a4000800017f */
[----:B--2---:R-:W-:Y:S05]  /*15590*/  @!P0 NANOSLEEP.SYNCS 0x989680 ;  /* 0x009896800000895d */ /* 0x004fea0003900000 */
[----:B------:R-:W2:Y:S02]  /*155a0*/  @!P0 SYNCS.PHASECHK.TRANS64 P0, [R2+URZ+0x60], R3 ;  /* 0x00006003020085a7 */ /* 0x000ea4000800007f */
[----:B--2---:R-:W-:Y:S05]  /*155b0*/  @!P0 BRA `(.L_x_502) ;  /* 0xfffffffc00f08947 */ /* 0x004fea000383ffff */
[----:B------:R-:W-:Y:S05]  /*155c0*/  BRA `(.L_x_596) ;  /* 0xffffffc400447947 */ /* 0x000fea000383ffff */
.L_x_513:
[----:B---3--:R3:W4:Y:S02]  /*155d0*/  SYNCS.PHASECHK.TRANS64.TRYWAIT P0, [R2+URZ+0x38840], R3 ;  /* 0x03884003020075a7 */ /* 0x008724000800017f */
[----:B----4-:R-:W-:Y:S05]  /*155e0*/  @!P0 NANOSLEEP.SYNCS 0x989680 ;  /* 0x009896800000895d */ /* 0x010fea0003900000 */
[----:B------:R-:W4:Y:S02]  /*155f0*/  @!P0 SYNCS.PHASECHK.TRANS64 P0, [R2+URZ+0x38840], R3 ;  /* 0x03884003020085a7 */ /* 0x000f24000800007f */
[----:B----4-:R-:W-:Y:S05]  /*15600*/  @!P0 BRA `(.L_x_513) ;  /* 0xfffffffc00f08947 */ /* 0x010fea000383ffff */
[----:B------:R-:W-:Y:S05]  /*15610*/  BRA `(.L_x_597) ;  /* 0xffffffcc003c7947 */ /* 0x000fea000383ffff */
.L_x_521:
[----:B-1----:R1:W2:Y:S02]  /*15620*/  SYNCS.PHASECHK.TRANS64.TRYWAIT P0, [R2+URZ+0x60], R5 ;  /* 0x00006005020075a7 */ /* 0x0022a4000800017f */
[----:B--2---:R-:W-:Y:S05]  /*15630*/  @!P0 NANOSLEEP.SYNCS 0x989680 ;  /* 0x009896800000895d */ /* 0x004fea0003900000 */
[----:B------:R-:W2:Y:S02]  /*15640*/  @!P0 SYNCS.PHASECHK.TRANS64 P0, [R2+URZ+0x60], R5 ;  /* 0x00006005020085a7 */ /* 0x000ea4000800007f */
[----:B--2---:R-:W-:Y:S05]  /*15650*/  @!P0 BRA `(.L_x_521) ;  /* 0xfffffffc00f08947 */ /* 0x004fea000383ffff */
[----:B------:R-:W-:Y:S05]  /*15660*/  BRA `(.L_x_598) ;  /* 0xffffffd000987947 */ /* 0x000fea000383ffff */
.L_x_534:
[----:B--2---:R2:W4:Y:S02]  /*15670*/  SYNCS.PHASECHK.TRANS64.TRYWAIT P0, [R2+URZ+0x38860], R0 ;  /* 0x03886000020075a7 */ /* 0x004524000800017f */
[----:B----4-:R-:W-:Y:S05]  /*15680*/  @!P0 NANOSLEEP.SYNCS 0x989680 ;  /* 0x009896800000895d */ /* 0x010fea0003900000 */
[----:B------:R-:W4:Y:S02]  /*15690*/  @!P0 SYNCS.PHASECHK.TRANS64 P0, [R2+URZ+0x38860], R0 ;  /* 0x03886000020085a7 */ /* 0x000f24000800007f */
[----:B----4-:R-:W-:Y:S05]  /*156a0*/  @!P0 BRA `(.L_x_534) ;  /* 0xfffffffc00f08947 */ /* 0x010fea000383ffff */
[----:B------:R-:W-:Y:S05]  /*156b0*/  BRA `(.L_x_599) ;  /* 0xffffffd800747947 */ /* 0x000fea000383ffff */
.L_x_543:
[----:B------:R-:W-:Y:S01]  /*156c0*/  BSSY B0, `(.L_x_600) ;  /* 0x0000008000007945 */ /* 0x000fe20003800000 */
[----:B------:R-:W-:Y:S02]  /*156d0*/  IMAD.MOV.U32 R13, RZ, RZ, R16 ;  /* 0x000000ffff0d7224 */ /* 0x000fe400078e0010 */
[----:B------:R-:W-:Y:S02]  /*156e0*/  IMAD.MOV.U32 R12, RZ, RZ, RZ ;  /* 0x000000ffff0c7224 */ /* 0x000fe400078e00ff */
[----:B------:R-:W-:Y:S02]  /*156f0*/  IMAD.MOV.U32 R11, RZ, RZ, 0x1f ;  /* 0x0000001fff0b7424 */ /* 0x000fe400078e00ff */
[----:B------:R-:W-:-:S07]  /*15700*/  IMAD.MOV.U32 R15, RZ, RZ, -0x1 ;  /* 0xffffffffff0f7424 */ /* 0x000fce00078e00ff */
[----:B0----5:R-:W-:Y:S05]  /*15710*/  WARPSYNC.COLLECTIVE R15, `(.L_x_601) ;  /* 0x000000000f087348 */ /* 0x021fea0003c00000 */
[----:B------:R1:W2:Y:S02]  /*15720*/  SHFL.IDX P6, R14, R13, R12, R11 ;  /* 0x0000000c0d0e7389 */ /* 0x0002a400000c000b */
[----:B012--5:R-:W-:Y:S01]  /*15730*/  ENDCOLLECTIVE ;  /* 0x000000000000791b */ /* 0x027fe20003800000 */
.L_x_601:
[----:B------:R-:W-:Y:S05]  /*15740*/  BSYNC B0 ;  /* 0x0000000000007941 */ /* 0x000fea0003800000 */
.L_x_600:
[----:B------:R-:W-:Y:S02]  /*15750*/  IMAD.MOV.U32 R13, RZ, RZ, R16 ;  /* 0x000000ffff0d7224 */ /* 0x000fe400078e0010 */
[----:B------:R-:W-:Y:S02]  /*15760*/  IMAD.MOV.U32 R12, RZ, RZ, 0x1 ;  /* 0x00000001ff0c7424 */ /* 0x000fe400078e00ff */
[----:B------:R-:W-:Y:S02]  /*15770*/  IMAD.MOV.U32 R11, RZ, RZ, 0x1f ;  /* 0x0000001fff0b7424 */ /* 0x000fe400078e00ff */
[----:B------:R-:W-:Y:S02]  /*15780*/  IMAD.MOV.U32 R15, RZ, RZ, -0x1 ;  /* 0xffffffffff0f7424 */ /* 0x000fe400078e00ff */
[----:B------:R-:W-:Y:S02]  /*15790*/  IMAD.IADD R5, R19, 0x1, R7 ;  /* 0x0000000113057824 */ /* 0x000fe400078e0207 */
[----:B------:R-:W-:-:S07]  /*157a0*/  IMAD.MOV.U32 R0, RZ, RZ, R14 ;  /* 0x000000ffff007224 */ /* 0x000fce00078e000e */
[----:B------:R-:W-:Y:S05]  /*157b0*/  WARPSYNC.COLLECTIVE R15, `(.L_x_602) ;  /* 0x000000000f087348 */ /* 0x000fea0003c00000 */
[----:B------:R0:W1:Y:S02]  /*157c0*/  SHFL.IDX P6, R14, R13, R12, R11 ;  /* 0x0000000c0d0e7389 */ /* 0x00006400000c000b */
[----:B01----:R-:W-:Y:S01]  /*157d0*/  ENDCOLLECTIVE ;  /* 0x000000000000791b */ /* 0x003fe20003800000 */
.L_x_602:
[----:B------:R-:W-:Y:S01]  /*157e0*/  ULDC UR4, c[0x0][0xc3c] ;  /* 0x00030f0000047ab9 */ /* 0x000fe20000000800 */
[----:B------:R-:W-:Y:S01]  /*157f0*/  ULDC.64 UR6, c[0x0][0x208] ;  /* 0x0000820000067ab9 */ /* 0x000fe20000000a00 */
[----:B------:R-:W-:-:S13]  /*15800*/  ISETP.GE.OR P1, PT, R5, UR4, !P0 ;  /* 0x0000000405007c0c */ /* 0x000fda000c726670 */
[----:B------:R-:W0:Y:S01]  /*15810*/  @!P1 LDC.64 R2, c[0x0][0xc80] ;  /* 0x00032000ff029b82 */ /* 0x000e220000000a00 */
[----:B------:R-:W-:Y:S02]  /*15820*/  IMAD.MOV.U32 R11, RZ, RZ, RZ ;  /* 0x000000ffff0b7224 */ /* 0x000fe400078e00ff */
[----:B------:R-:W-:Y:S02]  /*15830*/  IMAD.MOV.U32 R4, RZ, RZ, R14 ;  /* 0x000000ffff047224 */ /* 0x000fe400078e000e */
[----:B0-----:R-:W-:-:S06]  /*15840*/  @!P1 IMAD.WIDE R2, R5, 0x4, R2 ;  /* 0x0000000405029825 */ /* 0x001fcc00078e0202 */
[----:B------:R0:W2:Y:S01]  /*15850*/  @!P1 LDG.E R3, desc[UR6][R2.64] ;  /* 0x0000000602039981 */ /* 0x0000a2000c1e1900 */
[C---:B------:R-:W-:Y:S02]  /*15860*/  ISETP.GE.U32.AND P2, PT, R7.reuse, 0x2, PT ;  /* 0x000000020700780c */ /* 0x040fe40003f46070 */
[C---:B------:R-:W-:Y:S02]  /*15870*/  ISETP.GE.U32.AND P3, PT, R7.reuse, 0x4, PT ;  /* 0x000000040700780c */ /* 0x040fe40003f66070 */
[C---:B------:R-:W-:Y:S02]  /*15880*/  ISETP.GE.U32.AND P4, PT, R7.reuse, 0x8, PT ;  /* 0x000000080700780c */ /* 0x040fe40003f86070 */
[C---:B------:R-:W-:Y:S01]  /*15890*/  ISETP.GE.U32.AND P5, PT, R7.reuse, 0x10, PT ;  /* 0x000000100700780c */ /* 0x040fe20003fa6070 */
[----:B0-----:R-:W-:Y:S02]  /*158a0*/  IMAD.MOV.U32 R2, RZ, RZ, RZ ;  /* 0x000000ffff027224 */ /* 0x001fe400078e00ff */
[----:B--2---:R-:W-:Y:S01]  /*158b0*/  @!P1 IMAD.MOV.U32 R2, RZ, RZ, R3 ;  /* 0x000000ffff029224 */ /* 0x004fe200078e0003 */
[----:B------:R-:W-:-:S03]  /*158c0*/  ISETP.NE.AND P1, PT, R7, RZ, PT ;  /* 0x000000ff0700720c */ /* 0x000fc60003f25270 */
[----:B------:R-:W-:-:S10]  /*158d0*/  IMAD.MOV.U32 R13, RZ, RZ, R2 ;  /* 0x000000ffff0d7224 */ /* 0x000fd400078e0002 */
[----:B------:R-:W-:Y:S05]  /*158e0*/  WARPSYNC.COLLECTIVE R15, `(.L_x_603) ;  /* 0x000000000f087348 */ /* 0x000fea0003c00000 */
[----:B------:R0:W1:Y:S02]  /*158f0*/  SHFL.UP P6, R14, R13, R12, R11 ;  /* 0x0400000c0d0e7389 */ /* 0x00006400000c000b */
[----:B01----:R-:W-:Y:S01]  /*15900*/  ENDCOLLECTIVE ;  /* 0x000000000000791b */ /* 0x003fe20003800000 */
.L_x_603:
[----:B------:R-:W-:Y:S02]  /*15910*/  IMAD.MOV.U32 R12, RZ, RZ, 0x2 ;  /* 0x00000002ff0c7424 */ /* 0x000fe400078e00ff */
[----:B------:R-:W-:-:S05]  /*15920*/  IMAD.MOV.U32 R3, RZ, RZ, R14 ;  /* 0x000000ffff037224 */ /* 0x000fca00078e000e */
[----:B------:R-:W-:-:S05]  /*15930*/  SEL R3, R3, RZ, P1 ;  /* 0x000000ff03037207 */ /* 0x000fca0000800000 */
[----:B------:R-:W-:-:S04]  /*15940*/  IMAD.IADD R3, R2, 0x1, R3 ;  /* 0x0000000102037824 */ /* 0x000fc800078e0203 */
[----:B------:R-:W-:-:S07]  /*15950*/  IMAD.MOV.U32 R13, RZ, RZ, R3 ;  /* 0x000000ffff0d7224 */ /* 0x000fce00078e0003 */
[----:B------:R-:W-:Y:S05]  /*15960*/  WARPSYNC.COLLECTIVE R15, `(.L_x_604) ;  /* 0x000000000f087348 */ /* 0x000fea0003c00000 */
[----:B------:R0:W1:Y:S02]  /*15970*/  SHFL.UP P6, R14, R13, R12, R11 ;  /* 0x0400000c0d0e7389 */ /* 0x00006400000c000b */
[----:B01----:R-:W-:Y:S01]  /*15980*/  ENDCOLLECTIVE ;  /* 0x000000000000791b */ /* 0x003fe20003800000 */
.L_x_604:
        /* <DEDUP_REMOVED lines=8> */
.L_x_605:
        /* <DEDUP_REMOVED lines=8> */
.L_x_606:
        /* <DEDUP_REMOVED lines=8> */
.L_x_607:
[----:B------:R-:W-:Y:S02]  /*15b10*/  IMAD.MOV.U32 R12, RZ, RZ, 0x1f ;  /* 0x0000001fff0c7424 */ /* 0x000fe400078e00ff */
[----:B------:R-:W-:Y:S02]  /*15b20*/  IMAD.MOV.U32 R11, RZ, RZ, 0x1f ;  /* 0x0000001fff0b7424 */ /* 0x000fe400078e00ff */
[----:B------:R-:W-:-:S05]  /*15b30*/  IMAD.MOV.U32 R5, RZ, RZ, R14 ;  /* 0x000000ffff057224 */ /* 0x000fca00078e000e */
[----:B------:R-:W-:-:S05]  /*15b40*/  SEL R5, R5, RZ, P5 ;  /* 0x000000ff05057207 */ /* 0x000fca0002800000 */
[----:B------:R-:W-:-:S04]  /*15b50*/  IMAD.IADD R3, R3, 0x1, R5 ;  /* 0x0000000103037824 */ /* 0x000fc800078e0205 */
[----:B------:R-:W-:-:S07]  /*15b60*/  IMAD.MOV.U32 R13, RZ, RZ, R3 ;  /* 0x000000ffff0d7224 */ /* 0x000fce00078e0003 */
[----:B------:R-:W-:Y:S05]  /*15b70*/  WARPSYNC.COLLECTIVE R15, `(.L_x_608) ;  /* 0x000000000f087348 */ /* 0x000fea0003c00000 */
[----:B------:R0:W1:Y:S02]  /*15b80*/  SHFL.IDX P6, R14, R13, R12, R11 ;  /* 0x0000000c0d0e7389 */ /* 0x00006400000c000b */
[----:B01----:R-:W-:Y:S01]  /*15b90*/  ENDCOLLECTIVE ;  /* 0x000000000000791b */ /* 0x003fe20003800000 */
.L_x_608:
[----:B------:R-:W-:Y:S01]  /*15ba0*/  IMAD.MOV.U32 R6, RZ, RZ, R14 ;  /* 0x000000ffff067224 */ /* 0x000fe200078e000e */
[----:B------:R-:W-:Y:S06]  /*15bb0*/  BRA `(.L_x_609) ;  /* 0xffffffdc00787947 */ /* 0x000fec000383ffff */
.L_x_548:
[----:B------:R-:W-:Y:S01]  /*15bc0*/  BSSY B0, `(.L_x_610) ;  /* 0x0000008000007945 */ /* 0x000fe20003800000 */
[----:B-----5:R-:W-:Y:S02]  /*15bd0*/  IMAD.MOV.U32 R13, RZ, RZ, R2 ;  /* 0x000000ffff0d7224 */ /* 0x020fe400078e0002 */
[----:B------:R-:W-:Y:S02]  /*15be0*/  IMAD.MOV.U32 R12, RZ, RZ, 0x1 ;  /* 0x00000001ff0c7424 */ /* 0x000fe400078e00ff */
[----:B------:R-:W-:Y:S02]  /*15bf0*/  IMAD.MOV.U32 R11, RZ, RZ, RZ ;  /* 0x000000ffff0b7224 */ /* 0x000fe400078e00ff */
[----:B------:R-:W-:-:S07]  /*15c00*/  IMAD.MOV.U32 R15, RZ, RZ, -0x1 ;  /* 0xffffffffff0f7424 */ /* 0x000fce00078e00ff */
[----:B01----:R-:W-:Y:S05]  /*15c10*/  WARPSYNC.COLLECTIVE R15, `(.L_x_611) ;  /* 0x000000000f087348 */ /* 0x003fea0003c00000 */
[----:B------:R2:W3:Y:S02]  /*15c20*/  SHFL.UP P6, R14, R13, R12, R11 ;  /* 0x0400000c0d0e7389 */ /* 0x0004e400000c000b */
[----:B0123--:R-:W-:Y:S01]  /*15c30*/  ENDCOLLECTIVE ;  /* 0x000000000000791b */ /* 0x00ffe20003800000 */
.L_x_611:
[----:B------:R-:W-:Y:S05]  /*15c40*/  BSYNC B0 ;  /* 0x0000000000007941 */ /* 0x000fea0003800000 */
.L_x_610:
[----:B------:R-:W-:Y:S02]  /*15c50*/  IMAD.MOV.U32 R3, RZ, RZ, R14 ;  /* 0x000000ffff037224 */ /* 0x000fe400078e000e */
[----:B------:R-:W-:Y:S02]  /*15c60*/  IMAD.MOV.U32 R12, RZ, RZ, 0x2 ;  /* 0x00000002ff0c7424 */ /* 0x000fe400078e00ff */
[----:B------:R-:W-:Y:S01]  /*15c70*/  IMAD.MOV.U32 R11, RZ, RZ, RZ ;  /* 0x000000ffff0b7224 */ /* 0x000fe200078e00ff */
[----:B------:R-:W-:Y:S01]  /*15c80*/  SEL R3, R3, RZ, P1 ;  /* 0x000000ff03037207 */ /* 0x000fe20000800000 */
[----:B------:R-:W-:-:S04]  /*15c90*/  IMAD.MOV.U32 R15, RZ, RZ, -0x1 ;  /* 0xffffffffff0f7424 */ /* 0x000fc800078e00ff */
[----:B------:R-:W-:-:S04]  /*15ca0*/  IMAD.IADD R3, R2, 0x1, R3 ;  /* 0x0000000102037824 */ /* 0x000fc800078e0203 */
[----:B------:R-:W-:-:S07]  /*15cb0*/  IMAD.MOV.U32 R13, RZ, RZ, R3 ;  /* 0x000000ffff0d7224 */ /* 0x000fce00078e0003 */
[----:B------:R-:W-:Y:S05]  /*15cc0*/  WARPSYNC.COLLECTIVE R15, `(.L_x_612) ;  /* 0x000000000f087348 */ /* 0x000fea0003c00000 */
[----:B------:R0:W1:Y:S02]  /*15cd0*/  SHFL.UP P6, R14, R13, R12, R11 ;  /* 0x0400000c0d0e7389 */ /* 0x00006400000c000b */
[----:B01----:R-:W-:Y:S01]  /*15ce0*/  ENDCOLLECTIVE ;  /* 0x000000000000791b */ /* 0x003fe20003800000 */
.L_x_612:
        /* <DEDUP_REMOVED lines=8> */
.L_x_613:
        /* <DEDUP_REMOVED lines=8> */
.L_x_614:
        /* <DEDUP_REMOVED lines=8> */
.L_x_615:
        /* <DEDUP_REMOVED lines=9> */
.L_x_616:
[----:B------:R-:W-:Y:S01]  /*15f00*/  IMAD.MOV.U32 R6, RZ, RZ, R14 ;  /* 0x000000ffff067224 */ /* 0x000fe200078e000e */
[----:B------:R-:W-:Y:S06]  /*15f10*/  BRA `(.L_x_617) ;  /* 0xffffffdc00407947 */ /* 0x000fec000383ffff */
.L_x_550:
[----:B------:R-:W-:Y:S01]  /*15f20*/  BSSY B0, `(.L_x_618) ;  /* 0x0000006000007945 */ /* 0x000fe20003800000 */
[----:B------:R-:W-:Y:S01]  /*15f30*/  PLOP3.LUT P6, PT, P6, PT, PT, 0x8, 0x0 ;  /* 0x000000000000781c */ /* 0x000fe200037ce170 */
[----:B------:R-:W-:-:S12]  /*15f40*/  IMAD.MOV.U32 R15, RZ, RZ, -0x1 ;  /* 0xffffffffff0f7424 */ /* 0x000fd800078e00ff */
[----:B01---5:R-:W-:Y:S05]  /*15f50*/  WARPSYNC.COLLECTIVE R15, `(.L_x_619) ;  /* 0x000000000f087348 */ /* 0x023fea0003c00000 */
[----:B------:R-:W-:Y:S01]  /*15f60*/  VOTE.ANY R14, PT, P6 ;  /* 0x00000000000e7806 */ /* 0x000fe200030e0100 */
[----:B01---5:R-:W-:Y:S06]  /*15f70*/  ENDCOLLECTIVE ;  /* 0x000000000000791b */ /* 0x023fec0003800000 */
.L_x_619:
[----:B------:R-:W-:Y:S05]  /*15f80*/  BSYNC B0 ;  /* 0x0000000000007941 */ /* 0x000fea0003800000 */
.L_x_618:
[----:B------:R-:W-:Y:S02]  /*15f90*/  IMAD.MOV.U32 R5, RZ, RZ, R14 ;  /* 0x000000ffff057224 */ /* 0x000fe400078e000e */
[----:B------:R-:W-:Y:S02]  /*15fa0*/  IMAD.MOV.U32 R13, RZ, RZ, R2 ;  /* 0x000000ffff0d7224 */ /* 0x000fe400078e0002 */
[----:B------:R-:W0:Y:S01]  /*15fb0*/  POPC R4, R5 ;  /* 0x0000000500047309 */ /* 0x000e220000000000 */
[----:B------:R-:W-:Y:S02]  /*15fc0*/  IMAD.MOV.U32 R11, RZ, RZ, 0x1f ;  /* 0x0000001fff0b7424 */ /* 0x000fe400078e00ff */
[----:B------:R-:W-:Y:S02]  /*15fd0*/  IMAD.MOV.U32 R15, RZ, RZ, -0x1 ;  /* 0xffffffffff0f7424 */ /* 0x000fe400078e00ff */
[----:B0-----:R-:W-:-:S07]  /*15fe0*/  IMAD.MOV.U32 R12, RZ, RZ, R4 ;  /* 0x000000ffff0c7224 */ /* 0x001fce00078e0004 */
[----:B------:R-:W-:Y:S05]  /*15ff0*/  WARPSYNC.COLLECTIVE R15, `(.L_x_620) ;  /* 0x000000000f087348 */ /* 0x000fea0003c00000 */
[----:B------:R0:W1:Y:S02]  /*16000*/  SHFL.IDX P6, R14, R13, R12, R11 ;  /* 0x0000000c0d0e7389 */ /* 0x00006400000c000b */
[----:B01----:R-:W-:Y:S01]  /*16010*/  ENDCOLLECTIVE ;  /* 0x000000000000791b */ /* 0x003fe20003800000 */
.L_x_620:
[----:B------:R-:W-:Y:S01]  /*16020*/  IMAD.MOV.U32 R17, RZ, RZ, R14 ;  /* 0x000000ffff117224 */ /* 0x000fe200078e000e */
[----:B------:R-:W-:Y:S06]  /*16030*/  BRA `(.L_x_621) ;  /* 0xffffffdc00307947 */ /* 0x000fec000383ffff */
.L_x_552:
[----:B------:R-:W-:Y:S01]  /*16040*/  BSSY B0, `(.L_x_622) ;  /* 0x0000007000007945 */ /* 0x000fe20003800000 */
[----:B------:R-:W-:Y:S02]  /*16050*/  IMAD.MOV.U32 R13, RZ, RZ, R3 ;  /* 0x000000ffff0d7224 */ /* 0x000fe400078e0003 */
[----:B------:R-:W-:Y:S02]  /*16060*/  IMAD.MOV.U32 R11, RZ, RZ, 0x1f ;  /* 0x0000001fff0b7424 */ /* 0x000fe400078e00ff */
[----:B------:R-:W-:-:S07]  /*16070*/  IMAD.MOV.U32 R15, RZ, RZ, -0x1 ;  /* 0xffffffffff0f7424 */ /* 0x000fce00078e00ff */
[----:B01-3-5:R-:W-:Y:S05]  /*16080*/  WARPSYNC.COLLECTIVE R15, `(.L_x_623) ;  /* 0x000000000f087348 */ /* 0x02bfea0003c00000 */
[----:B------:R2:W4:Y:S02]  /*16090*/  SHFL.IDX P6, R14, R13, R12, R11 ;  /* 0x0000000c0d0e7389 */ /* 0x00052400000c000b */
[----:B012345:R-:W-:Y:S01]  /*160a0*/  ENDCOLLECTIVE ;  /* 0x000000000000791b */ /* 0x03ffe20003800000 */
.L_x_623:
[----:B------:R-:W-:Y:S05]  /*160b0*/  BSYNC B0 ;  /* 0x0000000000007941 */ /* 0x000fea0003800000 */
.L_x_622:
[----:B------:R-:W-:Y:S01]  /*160c0*/  IMAD.MOV.U32 R2, RZ, RZ, R14 ;  /* 0x000000ffff027224 */ /* 0x000fe200078e000e */
[----:B------:R-:W-:Y:S06]  /*160d0*/  BRA `(.L_x_551) ;  /* 0xffffffdc00247947 */ /* 0x000fec000383ffff */
.L_x_556:
[----:B-1----:R1:W3:Y:S02]  /*160e0*/  SYNCS.PHASECHK.TRANS64.TRYWAIT P0, [R0+URZ+0x38820], R3 ;  /* 0x03882003000075a7 */ /* 0x0022e4000800017f */
[----:B---3--:R-:W-:Y:S05]  /*160f0*/  @!P0 NANOSLEEP.SYNCS 0x989680 ;  /* 0x009896800000895d */ /* 0x008fea0003900000 */
[----:B------:R-:W3:Y:S02]  /*16100*/  @!P0 SYNCS.PHASECHK.TRANS64 P0, [R0+URZ+0x38820], R3 ;  /* 0x03882003000085a7 */ /* 0x000ee4000800007f */
[----:B---3--:R-:W-:Y:S05]  /*16110*/  @!P0 BRA `(.L_x_556) ;  /* 0xfffffffc00f08947 */ /* 0x008fea000383ffff */
[----:B------:R-:W-:Y:S05]  /*16120*/  BRA `(.L_x_624) ;  /* 0xffffffe000187947 */ /* 0x000fea000383ffff */
.L_x_557:
[----:B------:R-:W3:Y:S01]  /*16130*/  S2R R2, SR_TID.X ;  /* 0x0000000000027919 */ /* 0x000ee20000002100 */
[----:B------:R-:W-:Y:S01]  /*16140*/  BSSY B0, `(.L_x_625) ;  /* 0x000000a000007945 */ /* 0x000fe20003800000 */
[----:B------:R-:W-:Y:S02]  /*16150*/  IMAD.MOV.U32 R12, RZ, RZ, RZ ;  /* 0x000000ffff0c7224 */ /* 0x000fe400078e00ff */
[----:B------:R-:W-:Y:S02]  /*16160*/  IMAD.MOV.U32 R11, RZ, RZ, 0x1f ;  /* 0x0000001fff0b7424 */ /* 0x000fe400078e00ff */
[----:B------:R-:W-:Y:S01]  /*16170*/  IMAD.MOV.U32 R15, RZ, RZ, -0x1 ;  /* 0xffffffffff0f7424 */ /* 0x000fe200078e00ff */
[----:B---3--:R-:W-:-:S04]  /*16180*/  SHF.R.U32.HI R2, RZ, 0x5, R2 ;  /* 0x00000005ff027819 */ /* 0x008fc80000011602 */
[----:B------:R-:W-:-:S05]  /*16190*/  LOP3.LUT R2, R2, 0x3, RZ, 0xc0, !PT ;  /* 0x0000000302027812 */ /* 0x000fca00078ec0ff */
[----:B------:R-:W-:-:S07]  /*161a0*/  IMAD.MOV.U32 R13, RZ, RZ, R2 ;  /* 0x000000ffff0d7224 */ /* 0x000fce00078e0002 */
[----:B012--5:R-:W-:Y:S05]  /*161b0*/  WARPSYNC.COLLECTIVE R15, `(.L_x_626) ;  /* 0x000000000f087348 */ /* 0x027fea0003c00000 */
[----:B------:R3:W4:Y:S02]  /*161c0*/  SHFL.IDX P6, R14, R13, R12, R11 ;  /* 0x0000000c0d0e7389 */ /* 0x00072400000c000b */
[----:B012345:R-:W-:Y:S01]  /*161d0*/  ENDCOLLECTIVE ;  /* 0x000000000000791b */ /* 0x03ffe20003800000 */
.L_x_626:
[----:B------:R-:W-:Y:S05]  /*161e0*/  BSYNC B0 ;  /* 0x0000000000007941 */ /* 0x000fea0003800000 */
.L_x_625:
[----:B------:R-:W-:Y:S05]  /*161f0*/  BRA `(.L_x_627) ;  /* 0xffffffe000007947 */ /* 0x000fea000383ffff */
.L_x_560:
[----:B------:R-:W-:Y:S01]  /*16200*/  BSSY B1, `(.L_x_628) ;  /* 0x0000006000017945 */ /* 0x000fe20003800000 */
[----:B------:R-:W-:-:S07]  /*16210*/  IMAD.MOV.U32 R15, RZ, RZ, -0x1 ;  /* 0xffffffffff0f7424 */ /* 0x000fce00078e00ff */
[----:B0123-5:R-:W-:Y:S05]  /*16220*/  WARPSYNC.COLLECTIVE R15, `(.L_x_629) ;  /* 0x000000000f0c7348 */ /* 0x02ffea0003c00000 */
[----:B------:R-:W-:Y:S02]  /*16230*/  ELECT P6, UR62, PT ;  /* 0x00000000003e782f */ /* 0x000fe400038c0000 */
[----:B------:R-:W-:Y:S01]  /*16240*/  MOV R14, UR62 ;  /* 0x0000003e000e7c02 */ /* 0x000fe20008000f00 */
[----:B0123-5:R-:W-:Y:S10]  /*16250*/  ENDCOLLECTIVE ;  /* 0x000000000000791b */ /* 0x02fff40003800000 */
.L_x_629:
[----:B------:R-:W-:Y:S05]  /*16260*/  BSYNC B1 ;  /* 0x0000000000017941 */ /* 0x000fea0003800000 */
.L_x_628:
[----:B------:R-:W-:Y:S05]  /*16270*/  BRA `(.L_x_630) ;  /* 0xffffffdc00f87947 */ /* 0x000fea000383ffff */
.L_x_562:
[----:B-1----:R1:W2:Y:S02]  /*16280*/  SYNCS.PHASECHK.TRANS64.TRYWAIT P0, [R6+URZ], R5 ;  /* 0x00000005060075a7 */ /* 0x0022a4000800017f */
[----:B--2---:R-:W-:Y:S05]  /*16290*/  @!P0 NANOSLEEP.SYNCS 0x989680 ;  /* 0x009896800000895d */ /* 0x004fea0003900000 */
[----:B------:R-:W2:Y:S02]  /*162a0*/  @!P0 SYNCS.PHASECHK.TRANS64 P0, [R6+URZ], R5 ;  /* 0x00000005060085a7 */ /* 0x000ea4000800007f */
[----:B--2---:R-:W-:Y:S05]  /*162b0*/  @!P0 BRA `(.L_x_562) ;  /* 0xfffffffc00f08947 */ /* 0x004fea000383ffff */
[----:B------:R-:W-:Y:S05]  /*162c0*/  BRA `(.L_x_631) ;  /* 0xffffffe0003c7947 */ /* 0x000fea000383ffff */
.L_x_563:
[----:B--2---:R2:W3:Y:S02]  /*162d0*/  SYNCS.PHASECHK.TRANS64.TRYWAIT P0, [R7+URZ], R2 ;  /* 0x00000002070075a7 */ /* 0x0044e4000800017f */
[----:B---3--:R-:W-:Y:S05]  /*162e0*/  @!P0 NANOSLEEP.SYNCS 0x989680 ;  /* 0x009896800000895d */ /* 0x008fea0003900000 */
[----:B------:R-:W3:Y:S02]  /*162f0*/  @!P0 SYNCS.PHASECHK.TRANS64 P0, [R7+URZ], R2 ;  /* 0x00000002070085a7 */ /* 0x000ee4000800007f */
[----:B---3--:R-:W-:Y:S05]  /*16300*/  @!P0 BRA `(.L_x_563) ;  /* 0xfffffffc00f08947 */ /* 0x008fea000383ffff */
[----:B------:R-:W-:Y:S05]  /*16310*/  BRA `(.L_x_632) ;  /* 0xffffffe000307947 */ /* 0x000fea000383ffff */
.L_x_565:
[----:B---3--:R3:W4:Y:S02]  /*16320*/  SYNCS.PHASECHK.TRANS64.TRYWAIT P0, [R4+URZ], R5 ;  /* 0x00000005040075a7 */ /* 0x008724000800017f */
[----:B----4-:R-:W-:Y:S05]  /*16330*/  @!P0 NANOSLEEP.SYNCS 0x989680 ;  /* 0x009896800000895d */ /* 0x010fea0003900000 */
[----:B------:R-:W4:Y:S02]  /*16340*/  @!P0 SYNCS.PHASECHK.TRANS64 P0, [R4+URZ], R5 ;  /* 0x00000005040085a7 */ /* 0x000f24000800007f */
[----:B----4-:R-:W-:Y:S05]  /*16350*/  @!P0 BRA `(.L_x_565) ;  /* 0xfffffffc00f08947 */ /* 0x010fea000383ffff */
[----:B------:R-:W-:Y:S05]  /*16360*/  BRA `(.L_x_633) ;  /* 0xffffffe000387947 */ /* 0x000fea000383ffff */
.L_x_634:
        /* <DEDUP_REMOVED lines=9> */
.L_x_15295:


//--------------------- .text._ZN7cutlass13device_kernelIN5flash11enable_sm90INS1_16FlashAttnFwdSm90INS1_25CollectiveMainloopFwdSm90ILi2EN4cute5tupleIJNS5_1CILi1EEES8_S8_EEENS6_IJNS7_ILi128EEENS7_ILi80EEENS7_ILi256EEEEEELi256ENS_6half_tEfNS_4arch4Sm90ELb0ELb0ELb0ELb1ELb0ELb1ELb0ELb1ELb1ELb1ELb0ELb0EEENS1_21CollectiveEpilogueFwdINS6_IJSA_SC_SB_EEES9_SE_SG_Li256ELb1ELb1ELb0ELb0EEENS1_36VarlenDynamicPersistentTileSchedulerILi128ELi80ELi256ELi128ELb0ELb1ELb1ELb0ELb1ELb1EEEEEEEEEvNT_6ParamsE --------------------------
	.section	.text._ZN7cutlass13device_kernelIN5flash11enable_sm90INS1_16FlashAttnFwdSm90INS1_25CollectiveMainloopFwdSm90ILi2EN4cute5tupleIJNS5_1CILi1EEES8_S8_EEENS6_IJNS7_ILi128EEENS7_ILi80EEENS7_ILi256EEEEEELi256ENS_6half_tEfNS_4arch4Sm90ELb0ELb0ELb0ELb1ELb0ELb1ELb0ELb1ELb1ELb1ELb0ELb0EEENS1_21CollectiveEpilogueFwdINS6_IJSA_SC_SB_EEES9_SE_SG_Li256ELb1ELb1ELb0ELb0EEENS1_36VarlenDynamicPersistentTileSchedulerILi128ELi80ELi256ELi128ELb0ELb1ELb1ELb0ELb1ELb1EEEEEEEEEvNT_6ParamsE,"ax",@progbits
	.align	128
.text._ZN7cutlass13device_kernelIN5flash11enable_sm90INS1_16FlashAttnFwdSm90INS1_25CollectiveMainloopFwdSm90ILi2EN4cute5tupleIJNS5_1CILi1EEES8_S8_EEENS6_IJNS7_ILi128EEENS7_ILi80EEENS7_ILi256EEEEEELi256ENS_6half_tEfNS_4arch4Sm90ELb0ELb0ELb0ELb1ELb0ELb1ELb0ELb1ELb1ELb1ELb0ELb0EEENS1_21CollectiveEpilogueFwdINS6_IJSA_SC_SB_EEES9_SE_SG_Li256ELb1ELb1ELb0ELb0EEENS1_36VarlenDynamicPersistentTileSchedulerILi128ELi80ELi256ELi128ELb0ELb1ELb1ELb0ELb1ELb1EEEEEEEEEvNT_6ParamsE:
        .type           _ZN7cutlass13device_kernelIN5flash11enable_sm90INS1_16FlashAttnFwdSm90INS1_25CollectiveMainloopFwdSm90ILi2EN4cute5tupleIJNS5_1CILi1EEES8_S8_EEENS6_IJNS7_ILi128EEENS7_ILi80EEENS7_ILi256EEEEEELi256ENS_6half_tEfNS_4arch4Sm90ELb0ELb0ELb0ELb1ELb0ELb1ELb0ELb1ELb1ELb1ELb0ELb0EEENS1_21CollectiveEpilogueFwdINS6_IJSA_SC_SB_EEES9_SE_SG_Li256ELb1ELb1ELb0ELb0EEENS1_36VarlenDynamicPersistentTileSchedulerILi128ELi80ELi256ELi128ELb0ELb1ELb1ELb0ELb1ELb1EEEEEEEEEvNT_6ParamsE,@function
        .size           _ZN7cutlass13device_kernelIN5flash11enable_sm90INS1_16FlashAttnFwdSm90INS1_25CollectiveMainloopFwdSm90ILi2EN4cute5tupleIJNS5_1CILi1EEES8_S8_EEENS6_IJNS7_ILi128EEENS7_ILi80EEENS7_ILi256EEEEEELi256ENS_6half_tEfNS_4arch4Sm90ELb0ELb0ELb0ELb1ELb0ELb1ELb0ELb1ELb1ELb1ELb0ELb0EEENS1_21CollectiveEpilogueFwdINS6_IJSA_SC_SB_EEES9_SE_SG_Li256ELb1ELb1ELb0ELb0EEENS1_36VarlenDynamicPersistentTileSchedulerILi128ELi80ELi256ELi128ELb0ELb1ELb1ELb0ELb1ELb1EEEEEEEEEvNT_6ParamsE,(.L_x_15296 - _ZN7cutlass13device_kernelIN5flash11enable_sm90INS1_16FlashAttnFwdSm90INS1_25CollectiveMainloopFwdSm90ILi2EN4cute5tupleIJNS5_1CILi1EEES8_S8_EEENS6_IJNS7_ILi128EEENS7_ILi80EEENS7_ILi256EEEEEELi256ENS_6half_tEfNS_4arch4Sm90ELb0ELb0ELb0ELb1ELb0ELb1ELb0ELb1ELb1ELb1ELb0ELb0EEENS1_21CollectiveEpilogueFwdINS6_IJSA_SC_SB_EEES9_SE_SG_Li256ELb1ELb1ELb0ELb0EEENS1_36VarlenDynamicPersistentTileSchedulerILi128ELi80ELi256ELi128ELb0ELb1ELb1ELb0ELb1ELb1EEEEEEEEEvNT_6ParamsE)
        .other          _ZN7cutlass13device_kernelIN5flash11enable_sm90INS1_16FlashAttnFwdSm90INS1_25CollectiveMainloopFwdSm90ILi2EN4cute5tupleIJNS5_1CILi1EEES8_S8_EEENS6_IJNS7_ILi128EEENS7_ILi80EEENS7_ILi256EEEEEELi256ENS_6half_tEfNS_4arch4Sm90ELb0ELb0ELb0ELb1ELb0ELb1ELb0ELb1ELb1ELb1ELb0ELb0EEENS1_21CollectiveEpilogueFwdINS6_IJSA_SC_SB_EEES9_SE_SG_Li256ELb1ELb1ELb0ELb0EEENS1_36VarlenDynamicPersistentTileSchedulerILi128ELi80ELi256ELi128ELb0ELb1ELb1ELb0ELb1ELb1EEEEEEEEEvNT_6ParamsE,@"STO_CUDA_ENTRY STV_DEFAULT"
_ZN7cutlass13device_kernelIN5flash11enable_sm90INS1_16FlashAttnFwdSm90INS1_25CollectiveMainloopFwdSm90ILi2EN4cute5tupleIJNS5_1CILi1EEES8_S8_EEENS6_IJNS7_ILi128EEENS7_ILi80EEENS7_ILi256EEEEEELi256ENS_6half_tEfNS_4arch4Sm90ELb0ELb0ELb0ELb1ELb0ELb1ELb0ELb1ELb1ELb1ELb0ELb0EEENS1_21CollectiveEpilogueFwdINS6_IJSA_SC_SB_EEES9_SE_SG_Li256ELb1ELb1ELb0ELb0EEENS1_36VarlenDynamicPersistentTileSchedulerILi128ELi80ELi256ELi128ELb0ELb1ELb1ELb0ELb1ELb1EEEEEEEEEvNT_6ParamsE:
        /* <DEDUP_REMOVED lines=13> */
[----:B------:R-:W-:Y:S02]  /*00d0*/  UIADD3 UR10, UP2, UR4, 0x570, URZ ;  /* 0x00000570040a7890 */ /* 0x000fe4000ff5e03f */
[----:B------:R-:W-:Y:S02]  /*00e0*/  UIADD3 UR4, UP3, UR4, 0x670, URZ ;  /* 0x0000067004047890 */ /* 0x000fe4000ff7e03f */
[----:B------:R-:W-:-:S02]  /*00f0*/  UIADD3.X UR7, URZ, UR5, URZ, UP0, !UPT ;  /* 0x000000053f077290 */ /* 0x000fc400087fe43f */
[----:B------:R-:W-:Y:S02]  /*0100*/  UIADD3.X UR9, URZ, UR5, URZ, UP1, !UPT ;  /* 0x000000053f097290 */ /* 0x000fe40008ffe43f */
[----:B------:R-:W-:Y:S02]  /*0110*/  UIADD3.X UR11, URZ, UR5, URZ, UP2, !UPT ;  /* 0x000000053f0b7290 */ /* 0x000fe400097fe43f */
[----:B------:R-:W-:-:S03]  /*0120*/  UIADD3.X UR5, URZ, UR5, URZ, UP3, !UPT ;  /* 0x000000053f057290 */ /* 0x000fc60009ffe43f */
[----:B------:R0:W-:Y:S02]  /*0130*/  UTMACCTL.PF [UR6] ;  /* 0x00000000060079b9 */ /* 0x0001e40008040000 */
[----:B------:R0:W-:Y:S02]  /*0140*/  UTMACCTL.PF [UR8] ;  /* 0x00000000080079b9 */ /* 0x0001e40008040000 */
[----:B------:R0:W-:Y:S02]  /*0150*/  UTMACCTL.PF [UR10] ;  /* 0x000000000a0079b9 */ /* 0x0001e40008040000 */
[----:B------:R0:W-:Y:S02]  /*0160*/  UTMACCTL.PF [UR4] ;  /* 0x00000000040079b9 */ /* 0x0001e40008040000 */
[----:B0-----:R-:W-:Y:S01]  /*0170*/  NOP ;  /* 0x0000000000007918 */ /* 0x001fe20000000000 */
.L_x_636:
[----:B------:R-:W-:Y:S05]  /*0180*/  BSYNC B0 ;  /* 0x0000000000007941 */ /* 0x000fea0003800000 */
.L_x_635:
        /* <DEDUP_REMOVED lines=41> */
.L_x_637:
        /* <DEDUP_REMOVED lines=22> */
.L_x_638:
        /* <DEDUP_REMOVED lines=18> */
.L_x_639:
        /* <DEDUP_REMOVED lines=22> */
.L_x_640:
        /* <DEDUP_REMOVED lines=22> */
.L_x_641:
[----:B------:R-:W-:Y:S01]  /*0960*/  PLOP3.LUT P0, PT, PT, PT, UP0, 0x80, 0x0 ;  /* 0x000000000000781c */ /* 0x000fe20003f0f008 */
[----:B------:R-:W-:Y:S01]  /*0970*/  UMOV UR60, 0x1 ;  /* 0x00000001003c7882 */ /* 0x000fe20000000000 */
[----:B------:R-:W-:Y:S01]  /*0980*/  NOP ;  /* 0x0000000000007918 */ /* 0x000fe20000000000 */
[----:B------:R-:W-:Y:S01]  /*0990*/  USEL UR60, UR60, 0x2, !UP0 ;  /* 0x000000023c3c7887 */ /* 0x000fe2000c000000 */
[----:B------:R-:W-:Y:S01]  /*09a0*/  BSSY B9, `(.L_x_642) ;  /* 0x0002795000097945 */ /* 0x000fe20003800000 */
[----:B012-4-:R-:W-:Y:S08]  /*09b0*/  BAR.SYNC.DEFER_BLOCKING 0x0 ;  /* 0x0000000000007b1d */ /* 0x017ff00000010000 */
[----:B------:R-:W-:Y:S05]  /*09c0*/  @!P0 BRA `(.L_x_643) ;  /* 0x000001ec00b08947 */ /* 0x000fea0003800000 */
.L_x_644:
[----:B------:R-:W-:-:S08]  /*09d0*/  NOP ;  /* 0x0000000000007918 */ /* 0x000fd00000000000 */
[----:B------:R-:W0:Y:S02]  /*09e0*/  USETMAXREG.TRY_ALLOC.CTAPOOL UP0, 0xf0 ;  /* 0x000000f0000079c8 */ /* 0x000e240008000600 */
[----:B0-----:R-:W-:-:S13]  /*09f0*/  PLOP3.LUT P0, PT, PT, PT, UP0, 0x80, 0x0 ;  /* 0x000000000000781c */ /* 0x001fda0003f0f008 */
[----:B------:R-:W-:Y:S05]  /*0a00*/  @!P0 BRA `(.L_x_644) ;  /* 0xfffffffc00f08947 */ /* 0x000fea000383ffff */
[----:B------:R-:W0:Y:S08]  /*0a10*/  S2UR UR5, SR_CgaCtaId ;  /* 0x00000000000579c3 */ /* 0x000e300000008800 */
[----:B------:R-:W-:Y:S06]  /*0a20*/  BAR.ARV 0x8, 0x180 ;  /* 0x0206000000007b1d */ /* 0x000fec0000002000 */
[----:B------:R-:W-:-:S02]  /*0a30*/  UMOV UR4, 0x400 ;  /* 0x0000040000047882 */ /* 0x000fc40000000000 */
[----:B------:R-:W-:Y:S01]  /*0a40*/  BAR.SYNC.DEFER_BLOCKING 0x5, 0x180 ;  /* 0x0146000000007b1d */ /* 0x000fe20000010000 */
[----:B0-----:R-:W-:-:S06]  /*0a50*/  ULEA UR4, UR5, UR4, 0x18 ;  /* 0x0000000405047291 */ /* 0x001fcc000f8ec03f */
[----:B------:R-:W-:Y:S01]  /*0a60*/  IMAD.U32 R18, RZ, RZ, UR4 ;  /* 0x00000004ff127e24 */ /* 0x000fe2000f8e00ff */
[----:B------:R-:W-:-:S04]  /*0a70*/  ULDC UR4, c[0x0][0xc3c] ;  /* 0x00030f0000047ab9 */ /* 0x000fc80000000800 */
[----:B------:R-:W0:Y:S01]  /*0a80*/  LDS.128 R120, [R18+0x388d0] ;  /* 0x0388d00012787984 */ /* 0x000e220000000c00 */
[----:B------:R-:W-:Y:S06]  /*0a90*/  BAR.ARV 0x4, 0x180 ;  /* 0x0106000000007b1d */ /* 0x000fec0000002000 */
[----:B0-----:R-:W-:-:S13]  /*0aa0*/  ISETP.GE.AND P0, PT, R123, UR4, PT ;  /* 0x000000047b007c0c */ /* 0x001fda000bf06270 */
[----:B------:R-:W-:Y:S05]  /*0ab0*/  @P0 BRA `(.L_x_645) ;  /* 0x00000278000c0947 */ /* 0x000fea0003800000 */
[----:B------:R-:W-:Y:S01]  /*0ac0*/  VIADD R12, R0, 0xffffff80 ;  /* 0xffffff80000c7836 */ /* 0x000fe20000000000 */
[----:B------:R-:W-:Y:S01]  /*0ad0*/  R2UR UR4, R18 ;  /* 0x00000000120472ca */ /* 0x000fe200000e0000 */
[----:B------:R-:W-:Y:S01]  /*0ae0*/  ULOP3.LUT UR5, UR60, 0x1, URZ, 0xfc, !UPT ;  /* 0x000000013c057892 */ /* 0x000fe2000f8efc3f */
[----:B------:R-:W-:Y:S01]  /*0af0*/  IMAD.MOV.U32 R236, RZ, RZ, RZ ;  /* 0x000000ffffec7224 */ /* 0x000fe200078e00ff */
[----:B------:R-:W-:Y:S02]  /*0b00*/  CS2R R220, SRZ ;  /* 0x0000000000dc7805 */ /* 0x000fe4000001ff00 */
[----:B------:R-:W-:Y:S01]  /*0b10*/  SHF.R.S32.HI R0, RZ, 0x1f, R12 ;  /* 0x0000001fff007819 */ /* 0x000fe2000001140c */
[----:B------:R-:W-:Y:S02]  /*0b20*/  IMAD.MOV.U32 R19, RZ, RZ, RZ ;  /* 0x000000ffff137224 */ /* 0x000fe400078e00ff */
[----:B------:R-:W-:Y:S01]  /*0b30*/  IMAD.MOV.U32 R217, RZ, RZ, RZ ;  /* 0x000000ffffd97224 */ /* 0x000fe200078e00ff */
[----:B------:R-:W-:-:S02]  /*0b40*/  LEA.HI R2, R0, R12, RZ, 0x7 ;  /* 0x0000000c00027211 */ /* 0x000fc400078f38ff */
[-C--:B------:R-:W-:Y:S02]  /*0b50*/  LEA.HI R3, R0, R12.reuse, RZ, 0x4 ;  /* 0x0000000c00037211 */ /* 0x080fe400078f20ff */
[----:B------:R-:W-:Y:S01]  /*0b60*/  LOP3.LUT R6, R2, 0xffffff80, RZ, 0xc0, !PT ;  /* 0xffffff8002067812 */ /* 0x000fe200078ec0ff */
[----:B------:R-:W-:Y:S01]  /*0b70*/  UIADD3 UR4, UR4, 0x14400, URZ ;  /* 0x0001440004047890 */ /* 0x000fe2000fffe03f */
[CC--:B------:R-:W-:Y:S02]  /*0b80*/  LEA.HI R4, R0.reuse, R12.reuse, RZ, 0x5 ;  /* 0x0000000c00047211 */ /* 0x0c0fe400078f28ff */
[----:B------:R-:W-:Y:S01]  /*0b90*/  LEA.HI R8, R0, R12, RZ, 0x2 ;  /* 0x0000000c00087211 */ /* 0x000fe200078f10ff */
[----:B------:R-:W-:Y:S01]  /*0ba0*/  IMAD.IADD R13, R12, 0x1, -R6 ;  /* 0x000000010c0d7824 */ /* 0x000fe200078e0a06 */
[----:B------:R-:W-:Y:S02]  /*0bb0*/  SHF.R.S32.HI R6, RZ, 0x4, R3 ;  /* 0x00000004ff067819 */ /* 0x000fe40000011403 */
[----:B------:R-:W-:-:S02]  /*0bc0*/  SHF.L.U32 R5, R4, 0x5, RZ ;  /* 0x0000000504057819 */ /* 0x000fc400000006ff */
[C---:B------:R-:W-:Y:S02]  /*0bd0*/  LOP3.LUT R4, R3.reuse, 0x3fffff0, RZ, 0xc0, !PT ;  /* 0x03fffff003047812 */ /* 0x040fe400078ec0ff */
[----:B------:R-:W-:Y:S02]  /*0be0*/  LEA.HI R3, R3, R6, RZ, 0x1 ;  /* 0x0000000603037211 */ /* 0x000fe400078f08ff */
[----:B------:R-:W-:Y:S01]  /*0bf0*/  LOP3.LUT R5, R5, 0xfffffc00, RZ, 0xc0, !PT ;  /* 0xfffffc0005057812 */ /* 0x000fe200078ec0ff */
[----:B------:R-:W-:Y:S01]  /*0c00*/  IMAD.IADD R4, R12, 0x1, -R4 ;  /* 0x000000010c047824 */ /* 0x000fe200078e0a04 */
[----:B------:R-:W-:Y:S02]  /*0c10*/  LOP3.LUT R3, R3, 0x1ffffffe, RZ, 0xc0, !PT ;  /* 0x1ffffffe03037812 */ /* 0x000fe400078ec0ff */
[----:B------:R-:W-:Y:S01]  /*0c20*/  LOP3.LUT R9, R8, 0xfffffffc, RZ, 0xc0, !PT ;  /* 0xfffffffc08097812 */ /* 0x000fe200078ec0ff */
[----:B------:R-:W-:Y:S01]  /*0c30*/  IMAD R4, R4, 0x40, R5 ;  /* 0x0000004004047824 */ /* 0x000fe200078e0205 */
[----:B------:R-:W-:Y:S01]  /*0c40*/  SHF.R.S32.HI R7, RZ, 0x1f, R13 ;  /* 0x0000001fff077819 */ /* 0x000fe2000001140d */
[----:B------:R-:W-:Y:S01]  /*0c50*/  IMAD.IADD R3, R6, 0x1, -R3 ;  /* 0x0000000106037824 */ /* 0x000fe200078e0a03 */
[----:B------:R-:W-:-:S02]  /*0c60*/  IADD3 R9, R12, -R9, RZ ;  /* 0x800000090c097210 */ /* 0x000fc40007ffe0ff */
[----:B------:R-:W-:Y:S01]  /*0c70*/  LEA.HI R8, R7, R13, RZ, 0x2 ;  /* 0x0000000d07087211 */ /* 0x000fe200078f10ff */
[----:B------:R-:W-:Y:S01]  /*0c80*/  IMAD R3, R3, 0x8, R4 ;  /* 0x0000000803037824 */ /* 0x000fe200078e0204 */
[----:B------:R-:W-:Y:S02]  /*0c90*/  LEA.HI R11, R9, R9, RZ, 0x1 ;  /* 0x00000009090b7211 */ /* 0x000fe400078f08ff */
[--C-:B------:R-:W-:Y:S02]  /*0ca0*/  SHF.R.S32.HI R5, RZ, 0x2, R8.reuse ;  /* 0x00000002ff057819 */ /* 0x100fe40000011408 */
[----:B------:R-:W-:Y:S01]  /*0cb0*/  SHF.R.S32.HI R10, RZ, 0x1f, R8 ;  /* 0x0000001fff0a7819 */ /* 0x000fe20000011408 */
[----:B------:R0:W-:Y:S01]  /*0cc0*/  STL [R1+0x94], R3 ;  /* 0x0000940301007387 */ /* 0x0001e20000100800 */
[----:B------:R-:W-:Y:S02]  /*0cd0*/  LOP3.LUT R6, R11, 0x1ffffffe, RZ, 0xc0, !PT ;  /* 0x1ffffffe0b067812 */ /* 0x000fe400078ec0ff */
[----:B------:R-:W-:-:S02]  /*0ce0*/  LEA.HI R10, R10, R5, RZ, 0x3 ;  /* 0x000000050a0a7211 */ /* 0x000fc400078f18ff */
[----:B------:R-:W-:Y:S01]  /*0cf0*/  SHF.R.S32.HI R11, RZ, 0x7, R2 ;  /* 0x00000007ff0b7819 */ /* 0x000fe20000011402 */
[----:B------:R-:W-:Y:S01]  /*0d00*/  IMAD.IADD R6, R9, 0x1, -R6 ;  /* 0x0000000109067824 */ /* 0x000fe200078e0a06 */
[----:B------:R-:W-:Y:S02]  /*0d10*/  LOP3.LUT R10, R10, 0xfffffff8, RZ, 0xc0, !PT ;  /* 0xfffffff80a0a7812 */ /* 0x000fe400078ec0ff */
[----:B------:R-:W-:Y:S02]  /*0d20*/  LEA.HI R7, R7, R13, RZ, 0x5 ;  /* 0x0000000d07077211 */ /* 0x000fe400078f28ff */
[CC--:B0-----:R-:W-:Y:S02]  /*0d30*/  LEA.HI R3, R0.reuse, R12.reuse, RZ, 0x6 ;  /* 0x0000000c00037211 */ /* 0x0c1fe400078f30ff */
[----:B------:R-:W-:Y:S02]  /*0d40*/  LEA.HI R0, R0, R12, RZ, 0x3 ;  /* 0x0000000c00007211 */ /* 0x000fe400078f18ff */
[----:B------:R-:W-:Y:S01]  /*0d50*/  LEA.HI R2, R2, R11, RZ, 0x1 ;  /* 0x0000000b02027211 */ /* 0x000fe200078f08ff */
[----:B------:R-:W-:Y:S01]  /*0d60*/  IMAD.SHL.U32 R3, R3, 0x8, RZ ;  /* 0x0000000803037824 */ /* 0x000fe200078e00ff */
[----:B------:R-:W-:-:S02]  /*0d70*/  LOP3.LUT R232, R0, 0xfffffff8, RZ, 0xc0, !PT ;  /* 0xfffffff800e87812 */ /* 0x000fc400078ec0ff */
[----:B------:R-:W-:Y:S02]  /*0d80*/  LOP3.LUT R8, R8, 0x7ffffffc, RZ, 0xc0, !PT ;  /* 0x7ffffffc08087812 */ /* 0x000fe400078ec0ff */
[----:B------:R-:W-:Y:S01]  /*0d90*/  SHF.R.S32.HI R212, RZ, 0x3, R0 ;  /* 0x00000003ffd47819 */ /* 0x000fe20000011400 */
[----:B------:R-:W-:Y:S01]  /*0da0*/  IMAD.IADD R232, R12, 0x1, -R232 ;  /* 0x000000010ce87824 */ /* 0x000fe200078e0ae8 */
[----:B------:R-:W-:Y:S01]  /*0db0*/  IADD3 R10, R5, -R10, RZ ;  /* 0x8000000a050a7210 */ /* 0x000fe20007ffe0ff */
[----:B------:R-:W-:Y:S01]  /*0dc0*/  IMAD.MOV.U32 R5, RZ, RZ, -0x2 ;  /* 0xfffffffeff057424 */ /* 0x000fe200078e00ff */
[----:B------:R-:W-:Y:S01]  /*0dd0*/  SHF.R.S32.HI R7, RZ, 0x5, R7 ;  /* 0x00000005ff077819 */ /* 0x000fe20000011407 */
[----:B------:R-:W-:Y:S01]  /*0de0*/  IMAD.IADD R8, R13, 0x1, -R8 ;  /* 0x000000010d087824 */ /* 0x000fe200078e0a08 */
[----:B------:R-:W-:Y:S01]  /*0df0*/  LOP3.LUT R2, R2, 0x3fffffe, RZ, 0xc0, !PT ;  /* 0x03fffffe02027812 */ /* 0x000fe200078ec0ff */
[----:B------:R-:W-:Y:S01]  /*0e00*/  VIADD R9, R212, 0x20 ;  /* 0x00000020d4097836 */ /* 0x000fe20000000000 */
[----:B------:R-:W-:Y:S01]  /*0e10*/  SHF.L.U32 R22, R232, 0x2, RZ ;  /* 0x00000002e8167819 */ /* 0x000fe200000006ff */
[----:B------:R-:W-:Y:S01]  /*0e20*/  IMAD R7, R7, 0x10, R10 ;  /* 0x0000001007077824 */ /* 0x000fe200078e020a */
[----:B------:R-:W-:Y:S01]  /*0e30*/  IADD3 R2, R11, -R2, RZ ;  /* 0x800000020b027210 */ /* 0x000fe20007ffe0ff */
[----:B------:R-:W-:Y:S01]  /*0e40*/  IMAD R4, R8, R5, 0x50 ;  /* 0x0000005008047424 */ /* 0x000fe200078e0205 */
[----:B------:R-:W-:Y:S01]  /*0e50*/  SHF.R.S32.HI R0, RZ, 0x1f, R9 ;  /* 0x0000001fff007819 */ /* 0x000fe20000011409 */
[----:B------:R-:W-:Y:S01]  /*0e60*/  VIADD R8, R212, 0x40 ;  /* 0x00000040d4087836 */ /* 0x000fe20000000000 */
[----:B------:R-:W-:Y:S01]  /*0e70*/  IADD3 R214, R22, 0x40, RZ ;  /* 0x0000004016d67810 */ /* 0x000fe20007ffe0ff */
[----:B------:R-:W-:Y:S01]  /*0e80*/  IMAD R10, R2, 0x40, R7 ;  /* 0x00000040020a7824 */ /* 0x000fe200078e0207 */
[----:B------:R0:W-:Y:S01]  /*0e90*/  STL [R1+0x8c], R4 ;  /* 0x00008c0401007387 */ /* 0x0001e20000100800 */
[----:B------:R-:W-:Y:S01]  /*0ea0*/  VIADD R7, R212, 0x60 ;  /* 0x00000060d4077836 */ /* 0x000fe20000000000 */
[----:B------:R-:W-:Y:S01]  /*0eb0*/  LEA.HI R0, R0, R9, RZ, 0x3 ;  /* 0x0000000900007211 */ /* 0x000fe200078f18ff */
[----:B------:R-:W-:Y:S01]  /*0ec0*/  IMAD.IADD R213, R22, 0x1, R214 ;  /* 0x0000000116d57824 */ /* 0x000fe200078e02d6 */
[----:B------:R-:W-:Y:S01]  /*0ed0*/  SHF.R.S32.HI R2, RZ, 0x1f, R8 ;  /* 0x0000001fff027819 */ /* 0x000fe20000011408 */
[----:B------:R-:W-:Y:S01]  /*0ee0*/  IMAD.SHL.U32 R223, R9, 0x40, RZ ;  /* 0x0000004009df7824 */ /* 0x000fe200078e00ff */
[----:B------:R-:W-:Y:S01]  /*0ef0*/  SHF.R.S32.HI R5, RZ, 0x1f, R7 ;  /* 0x0000001fff057819 */ /* 0x000fe20000011407 */
[----:B------:R-:W-:Y:S01]  /*0f00*/  IMAD.SHL.U32 R0, R0, 0x40, RZ ;  /* 0x0000004000007824 */ /* 0x000fe200078e00ff */
[----:B------:R-:W-:Y:S01]  /*0f10*/  LEA.HI R2, R2, R8, RZ, 0x3 ;  /* 0x0000000802027211 */ /* 0x000fe200078f18ff */
[----:B------:R-:W-:Y:S01]  /*0f20*/  IMAD.SHL.U32 R222, R8, 0x40, RZ ;  /* 0x0000004008de7824 */ /* 0x000fe200078e00ff */
[----:B------:R-:W-:Y:S01]  /*0f30*/  LEA.HI R5, R5, R7, RZ, 0x3 ;  /* 0x0000000705057211 */ /* 0x000fe200078f18ff */
[----:B0-----:R-:W-:Y:S01]  /*0f40*/  IMAD.SHL.U32 R4, R7, 0x40, RZ ;  /* 0x0000004007047824 */ /* 0x001fe200078e00ff */
[----:B------:R-:W-:Y:S01]  /*0f50*/  LOP3.LUT R226, R0, 0xfffffe00, RZ, 0xc0, !PT ;  /* 0xfffffe0000e27812 */ /* 0x000fe200078ec0ff */
[----:B------:R-:W-:Y:S01]  /*0f60*/  IMAD.SHL.U32 R2, R2, 0x40, RZ ;  /* 0x0000004002027824 */ /* 0x000fe200078e00ff */
[----:B------:R-:W-:Y:S01]  /*0f70*/  SHF.L.U32 R5, R5, 0x6, RZ ;  /* 0x0000000605057819 */ /* 0x000fe200000006ff */
[----:B------:R-:W-:Y:S01]  /*0f80*/  STL [R1+0x88], R10 ;  /* 0x0000880a01007387 */ /* 0x000fe20000100800 */
[----:B------:R-:W-:Y:S01]  /*0f90*/  LOP3.LUT R15, R4, 0x1c0, RZ, 0xc0, !PT ;  /* 0x000001c0040f7812 */ /* 0x000fe200078ec0ff */
[----:B------:R-:W-:Y:S01]  /*0fa0*/  VIADD R216, R22, 0x60 ;  /* 0x0000006016d87836 */ /* 0x000fe20000000000 */
[----:B------:R-:W-:-:S02]  /*0fb0*/  SHF.R.S32.HI R4, RZ, 0x1f, R213 ;  /* 0x0000001fff047819 */ /* 0x000fc400000114d5 */
[----:B------:R-:W-:Y:S02]  /*0fc0*/  LOP3.LUT R225, R2, 0xfffffe00, RZ, 0xc0, !PT ;  /* 0xfffffe0002e17812 */ /* 0x000fe400078ec0ff */
[CC--:B------:R-:W-:Y:S02]  /*0fd0*/  LEA.HI R0, R4.reuse, R213.reuse, RZ, 0x6 ;  /* 0x000000d504007211 */ /* 0x0c0fe400078f30ff */
[----:B------:R-:W-:Y:S02]  /*0fe0*/  LEA.HI R4, R4, R213, RZ, 0x3 ;  /* 0x000000d504047211 */ /* 0x000fe400078f18ff */
[----:B------:R-:W-:Y:S01]  /*0ff0*/  SHF.L.U32 R16, R212, 0x6, RZ ;  /* 0x00000006d4107819 */ /* 0x000fe200000006ff */
[----:B------:R-:W-:Y:S01]  /*1000*/  IMAD.SHL.U32 R2, R0, 0x80, RZ ;  /* 0x0000008000027824 */ /* 0x000fe200078e00ff */
[----:B------:R-:W-:Y:S02]  /*1010*/  LOP3.LUT R0, R4, 0x38, RZ, 0xc0, !PT ;  /* 0x0000003804007812 */ /* 0x000fe400078ec0ff */
[----:B------:R-:W-:-:S02]  /*1020*/  LOP3.LUT R227, R3, 0xfffffe00, RZ, 0xc0, !PT ;  /* 0xfffffe0003e37812 */ /* 0x000fc400078ec0ff */
[----:B------:R-:W-:Y:S02]  /*1030*/  LOP3.LUT R11, R5, 0xfffffe00, RZ, 0xc0, !PT ;  /* 0xfffffe00050b7812 */ /* 0x000fe400078ec0ff */
[----:B------:R-:W-:Y:S02]  /*1040*/  LOP3.LUT R3, R16, 0x1c0, RZ, 0xc0, !PT ;  /* 0x000001c010037812 */ /* 0x000fe400078ec0ff */
[----:B------:R-:W-:Y:S01]  /*1050*/  LOP3.LUT R223, R223, 0x1c0, RZ, 0xc0, !PT ;  /* 0x000001c0dfdf7812 */ /* 0x000fe200078ec0ff */
[----:B------:R-:W-:Y:S01]  /*1060*/  STL [R1+0x68], R11 ;  /* 0x0000680b01007387 */ /* 0x000fe20000100800 */
[----:B------:R-:W-:Y:S02]  /*1070*/  LOP3.LUT R222, R222, 0x1c0, RZ, 0xc0, !PT ;  /* 0x000001c0dede7812 */ /* 0x000fe400078ec0ff */
[----:B------:R-:W-:Y:S01]  /*1080*/  LOP3.LUT R5, R0, 0x1c0, R16, 0xf8, !PT ;  /* 0x000001c000057812 */ /* 0x000fe200078ef810 */
[----:B------:R-:W-:Y:S01]  /*1090*/  IMAD.SHL.U32 R16, R232, 0x8, RZ ;  /* 0x00000008e8107824 */ /* 0x000fe200078e00ff */
[----:B------:R-:W-:-:S02]  /*10a0*/  MOV R0, UR5 ;  /* 0x0000000500007c02 */ /* 0x000fc40008000f00 */
[----:B------:R-:W-:Y:S01]  /*10b0*/  SHF.R.S32.HI R0, RZ, 0x1f, R212 ;  /* 0x0000001fff007819 */ /* 0x000fe200000114d4 */
[----:B------:R-:W-:Y:S01]  /*10c0*/  IMAD.U32 R0, RZ, RZ, UR4 ;  /* 0x00000004ff007e24 */ /* 0x000fe2000f8e00ff */
[----:B------:R-:W-:Y:S01]  /*10d0*/  SHF.R.U32.HI R228, RZ, 0x3, R3 ;  /* 0x00000003ffe47819 */ /* 0x000fe20000011603 */
[C---:B------:R-:W-:Y:S01]  /*10e0*/  VIADD R218, R16.reuse, 0x80 ;  /* 0x0000008010da7836 */ /* 0x040fe20000000000 */
[----:B------:R-:W-:Y:S01]  /*10f0*/  SHF.R.U32.HI R14, RZ, 0x3, R223 ;  /* 0x00000003ff0e7819 */ /* 0x000fe200000116df */
[----:B------:R-:W-:Y:S01]  /*1100*/  VIADD R219, R16, 0xc0 ;  /* 0x000000c010db7836 */ /* 0x000fe20000000000 */
[----:B------:R-:W-:Y:S01]  /*1110*/  SHF.R.U32.HI R13, RZ, 0x3, R222 ;  /* 0x00000003ff0d7819 */ /* 0x000fe200000116de */
[----:B------:R0:W-:Y:S01]  /*1120*/  STL [R1+0x64], R0 ;  /* 0x0000640001007387 */ /* 0x0001e20000100800 */
[----:B------:R-:W-:Y:S02]  /*1130*/  SHF.R.U32.HI R12, RZ, 0x3, R15 ;  /* 0x00000003ff0c7819 */ /* 0x000fe4000001160f */
[----:B------:R-:W-:-:S02]  /*1140*/  LOP3.LUT R7, R223, 0x38, R4, 0xf8, !PT ;  /* 0x00000038df077812 */ /* 0x000fc400078ef804 */
[--C-:B------:R-:W-:Y:S02]  /*1150*/  LOP3.LUT R8, R222, 0x38, R4.reuse, 0xf8, !PT ;  /* 0x00000038de087812 */ /* 0x100fe400078ef804 */
[----:B------:R-:W-:Y:S02]  /*1160*/  LOP3.LUT R9, R15, 0x38, R4, 0xf8, !PT ;  /* 0x000000380f097812 */ /* 0x000fe400078ef804 */
[----:B------:R-:W-:Y:S02]  /*1170*/  LOP3.LUT R229, R3, 0x38, R16, 0xf8, !PT ;  /* 0x0000003803e57812 */ /* 0x000fe400078ef810 */
[----:B------:R-:W-:Y:S02]  /*1180*/  LOP3.LUT R2, R2, 0xffffe000, RZ, 0xc0, !PT ;  /* 0xffffe00002027812 */ /* 0x000fe400078ec0ff */
[----:B------:R-:W-:Y:S02]  /*1190*/  LOP3.LUT R7, R7, R14, RZ, 0x3c, !PT ;  /* 0x0000000e07077212 */ /* 0x000fe400078e3cff */
[----:B------:R-:W-:-:S02]  /*11a0*/  LOP3.LUT R8, R8, R13, RZ, 0x3c, !PT ;  /* 0x0000000d08087212 */ /* 0x000fc400078e3cff */
[----:B------:R-:W-:Y:S02]  /*11b0*/  LOP3.LUT R9, R9, R12, RZ, 0x3c, !PT ;  /* 0x0000000c09097212 */ /* 0x000fe400078e3cff */
[----:B------:R-:W-:Y:S02]  /*11c0*/  LOP3.LUT R5, R5, R228, RZ, 0x3c, !PT ;  /* 0x000000e405057212 */ /* 0x000fe400078e3cff */
[--C-:B------:R-:W-:Y:S02]  /*11d0*/  LOP3.LUT R3, R223, 0x38, R16.reuse, 0xf8, !PT ;  /* 0x00000038df037812 */ /* 0x100fe400078ef810 */
[----:B0-----:R-:W-:Y:S02]  /*11e0*/  LOP3.LUT R0, R222, 0x38, R16, 0xf8, !PT ;  /* 0x00000038de007812 */ /* 0x001fe400078ef810 */
[-C--:B------:R-:W-:Y:S02]  /*11f0*/  IADD3 R7, R7, R2.reuse, R226 ;  /* 0x0000000207077210 */ /* 0x080fe40007ffe0e2 */
[----:B------:R-:W-:-:S02]  /*1200*/  IADD3 R8, R8, R2, R225 ;  /* 0x0000000208087210 */ /* 0x000fc40007ffe0e1 */
[-C--:B------:R-:W-:Y:S02]  /*1210*/  IADD3 R9, R9, R2.reuse, R11 ;  /* 0x0000000209097210 */ /* 0x080fe40007ffe00b */
[----:B------:R-:W-:Y:S02]  /*1220*/  IADD3 R5, R5, R2, R227 ;  /* 0x0000000205057210 */ /* 0x000fe40007ffe0e3 */
[----:B------:R-:W-:Y:S02]  /*1230*/  LOP3.LUT R3, R226, R3, R14, 0xf6, !PT ;  /* 0x00000003e2037212 */ /* 0x000fe400078ef60e */
[----:B------:R-:W-:Y:S02]  /*1240*/  LOP3.LUT R2, R15, 0x38, R16, 0xf8, !PT ;  /* 0x000000380f027812 */ /* 0x000fe400078ef810 */
[----:B------:R-:W-:Y:S02]  /*1250*/  LOP3.LUT R0, R225, R0, R13, 0xf6, !PT ;  /* 0x00000000e1007212 */ /* 0x000fe400078ef60d */
[----:B------:R-:W-:-:S02]  /*1260*/  SHF.R.S32.HI R234, RZ, 0x3, R4 ;  /* 0x00000003ffea7819 */ /* 0x000fc40000011404 */
[----:B------:R-:W-:Y:S02]  /*1270*/  LOP3.LUT R235, R4, 0xfffffff8, RZ, 0xc0, !PT ;  /* 0xfffffff804eb7812 */ /* 0x000fe400078ec0ff */
[----:B------:R-:W-:Y:S02]  /*1280*/  LEA R4, R3, UR4, 0x1 ;  /* 0x0000000403047c11 */ /* 0x000fe4000f8e08ff */
[----:B------:R-:W-:Y:S02]  /*1290*/  LOP3.LUT R2, R11, R2, R12, 0xf6, !PT ;  /* 0x000000020b027212 */ /* 0x000fe400078ef60c */
[----:B------:R-:W-:Y:S01]  /*12a0*/  LEA R0, R0, UR4, 0x1 ;  /* 0x0000000400007c11 */ /* 0x000fe2000f8e08ff */
[----:B------:R-:W-:Y:S01]  /*12b0*/  STL [R1+0x80], R4 ;  /* 0x0000800401007387 */ /* 0x000fe20000100800 */
[----:B------:R-:W-:Y:S02]  /*12c0*/  LEA R3, R2, UR4, 0x1 ;  /* 0x0000000402037c11 */ /* 0x000fe4000f8e08ff */
[----:B------:R-:W-:Y:S01]  /*12d0*/  LEA R2, R6, R10, 0x3 ;  /* 0x0000000a06027211 */ /* 0x000fe200078e18ff */
[----:B------:R0:W-:Y:S01]  /*12e0*/  STL [R1+0x78], R0 ;  /* 0x0000780001007387 */ /* 0x0001e20000100800 */
[----:B------:R-:W-:-:S02]  /*12f0*/  SHF.R.S32.HI R17, RZ, 0x1f, R16 ;  /* 0x0000001fff117819 */ /* 0x000fc40000011410 */
[----:B------:R-:W-:Y:S01]  /*1300*/  IADD3 R215, R22, 0x20, RZ ;  /* 0x0000002016d77810 */ /* 0x000fe20007ffe0ff */
[----:B------:R1:W-:Y:S01]  /*1310*/  STL [R1+0x70], R3 ;  /* 0x0000700301007387 */ /* 0x0003e20000100800 */
[----:B------:R-:W-:-:S03]  /*1320*/  LOP3.LUT R229, R227, R229, R228, 0xf6, !PT ;  /* 0x000000e5e3e57212 */ /* 0x000fc600078ef6e4 */
[----:B------:R2:W-:Y:S01]  /*1330*/  STL [R1+0x90], R2 ;  /* 0x0000900201007387 */ /* 0x0005e20000100800 */
[----:B0-----:R-:W-:Y:S02]  /*1340*/  LEA R0, R7, UR4, 0x1 ;  /* 0x0000000407007c11 */ /* 0x001fe4000f8e08ff */
[----:B-1----:R-:W-:-:S03]  /*1350*/  LEA R3, R8, UR4, 0x1 ;  /* 0x0000000408037c11 */ /* 0x002fc6000f8e08ff */
[----:B------:R0:W-:Y:S01]  /*1360*/  STL [R1+0x7c], R0 ;  /* 0x00007c0001007387 */ /* 0x0001e20000100800 */
[----:B--2---:R-:W-:-:S03]  /*1370*/  LEA R2, R9, UR4, 0x1 ;  /* 0x0000000409027c11 */ /* 0x004fc6000f8e08ff */
[----:B------:R1:W-:Y:S01]  /*1380*/  STL [R1+0x74], R3 ;  /* 0x0000740301007387 */ /* 0x0003e20000100800 */
[----:B0-----:R-:W-:-:S05]  /*1390*/  LEA R0, R5, UR4, 0x1 ;  /* 0x0000000405007c11 */ /* 0x001fca000f8e08ff */
[----:B------:R1:W-:Y:S04]  /*13a0*/  STL [R1+0x84], R0 ;  /* 0x0000840001007387 */ /* 0x0003e80000100800 */
[----:B------:R1:W-:Y:S02]  /*13b0*/  STL [R1+0x6c], R2 ;  /* 0x00006c0201007387 */ /* 0x0003e40000100800 */
.L_x_870:
[----:B0-----:R-:W0:Y:S01]  /*13c0*/  LDC.64 R230, c[0x0][0xc88] ;  /* 0x00032200ffe67b82 */ /* 0x001e220000000a00 */
[----:B------:R-:W-:Y:S01]  /*13d0*/  ULDC.64 UR10, c[0x0][0x208] ;  /* 0x00008200000a7ab9 */ /* 0x000fe20000000a00 */
[----:B------:R-:W-:Y:S01]  /*13e0*/  ULDC.64 UR4, c[0x0][0xa28] ;  /* 0x00028a0000047ab9 */ /* 0x000fe20000000a00 */
[----:B------:R-:W-:Y:S01]  /*13f0*/  ULDC.64 UR8, c[0x0][0xa18] ;  /* 0x0002860000087ab9 */ /* 0x000fe20000000a00 */
[----:B------:R-:W-:Y:S01]  /*1400*/  ULDC.64 UR6, c[0x0][0xa08] ;  /* 0x0002820000067ab9 */ /* 0x000fe20000000a00 */
[----:B0-----:R-:W-:-:S06]  /*1410*/  IMAD.WIDE R230, R123, 0x4, R230 ;  /* 0x000000047be67825 */ /* 0x001fcc00078e02e6 */
[----:B------:R0:W1:Y:S01]  /*1420*/  LDG.E R230, desc[UR10][R230.64] ;  /* 0x0000000ae6e67981 */ /* 0x000062000c1e1900 */
[----:B------:R-:W-:Y:S01]  /*1430*/  ISETP.NE.U32.AND P2, PT, RZ, UR4, PT ;  /* 0x00000004ff007c0c */ /* 0x000fe2000bf45070 */
[----:B------:R-:W-:Y:S01]  /*1440*/  IMAD.MOV.U32 R9, RZ, RZ, RZ ;  /* 0x000000ffff097224 */ /* 0x000fe200078e00ff */
[----:B------:R-:W-:Y:S01]  /*1450*/  ISETP.NE.U32.AND P1, PT, RZ, UR8, PT ;  /* 0x00000008ff007c0c */ /* 0x000fe2000bf25070 */
[----:B------:R-:W-:Y:S01]  /*1460*/  IMAD.MOV.U32 R113, RZ, RZ, RZ ;  /* 0x000000ffff717224 */ /* 0x000fe200078e00ff */
[----:B------:R-:W-:Y:S02]  /*1470*/  ISETP.NE.AND.EX P2, PT, RZ, UR5, PT, P2 ;  /* 0x00000005ff007c0c */ /* 0x000fe4000bf45320 */
[----:B------:R-:W-:Y:S02]  /*1480*/  ISETP.NE.AND.EX P1, PT, RZ, UR9, PT, P1 ;  /* 0x00000009ff007c0c */ /* 0x000fe4000bf25310 */
[----:B------:R-:W-:-:S04]  /*1490*/  ISETP.NE.U32.AND P0, PT, RZ, UR6, PT ;  /* 0x00000006ff007c0c */ /* 0x000fc8000bf05070 */
[----:B------:R-:W-:Y:S01]  /*14a0*/  ISETP.NE.AND.EX P0, PT, RZ, UR7, PT, P0 ;  /* 0x00000007ff007c0c */ /* 0x000fe2000bf05300 */
[----:B------:R-:W-:Y:S02]  /*14b0*/  IMAD.MOV.U32 R237, RZ, RZ, R121 ;  /* 0x000000ffffed7224 */ /* 0x000fe400078e0079 */
[----:B0-----:R-:W-:Y:S01]  /*14c0*/  IMAD.MOV.U32 R231, RZ, RZ, R122 ;  /* 0x000000ffffe77224 */ /* 0x001fe200078e007a */
[----:B-1----:R-:W-:Y:S01]  /*14d0*/  SHF.R.S32.HI R0, RZ, 0x1f, R230 ;  /* 0x0000001fff007819 */ /* 0x002fe200000114e6 */
[C---:B------:R-:W-:Y:S01]  /*14e0*/  IMAD.SHL.U32 R233, R230.reuse, 0x4, RZ ;  /* 0x00000004e6e97824 */ /* 0x040fe200078e00ff */
[C---:B------:R-:W-:Y:S01]  /*14f0*/  @P2 LEA R2, P3, R230.reuse, UR4, 0x2 ;  /* 0x00000004e6022c11 */ /* 0x040fe2000f8610ff */
[----:B------:R-:W-:Y:S01]  /*1500*/  ULDC UR4, c[0x0][0x288] ;  /* 0x0000a20000047ab9 */ /* 0x000fe20000000800 */
[C-C-:B------:R-:W-:Y:S01]  /*1510*/  SHF.L.U64.HI R27, R230.reuse, 0x2, R0.reuse ;  /* 0x00000002e61b7819 */ /* 0x140fe20000010200 */
[----:B------:R0:W-:Y:S01]  /*1520*/  STL [R1+0x60], R0 ;  /* 0x0000600001007387 */ /* 0x0001e20000100800 */
[----:B----4-:R-:W-:-:S02]  /*1530*/  @P2 LEA.HI.X R3, R230, UR5, R0, 0x2, P3 ;  /* 0x00000005e6032c11 */ /* 0x010fc400098f1400 */
[----:B------:R-:W-:Y:S01]  /*1540*/  MOV R177, UR4 ;  /* 0x0000000400b17c02 */ /* 0x000fe20008000f00 */
[----:B------:R-:W-:Y:S01]  /*1550*/  ULDC.64 UR4, c[0x0][0x418] ;  /* 0x0001060000047ab9 */ /* 0x000fe20000000a00 */
[C---:B------:R-:W-:Y:S01]  /*1560*/  IADD3 R6, P4, R233.reuse, UR6, RZ ;  /* 0x00000006e9067c10 */ /* 0x040fe2000ff9e0ff */
[----:B------:R-:W-:Y:S01]  /*1570*/  UISETP.NE.U32.AND UP0, UPT, UR4, URZ, UPT ;  /* 0x0000003f0400728c */ /* 0x000fe2000bf05070 */
[----:B------:R0:W5:Y:S01]  /*1580*/  @P2 LDG.E R9, desc[UR10][R2.64] ;  /* 0x0000000a02092981 */ /* 0x000162000c1e1900 */
[----:B--23--:R-:W-:Y:S01]  /*1590*/  @P1 IADD3 R4, P2, R233, UR8, RZ ;  /* 0x00000008e9041c10 */ /* 0x00cfe2000ff5e0ff */
[----:B------:R-:W-:Y:S01]  /*15a0*/  ULDC UR4, c[0x0][0x424] ;  /* 0x0001090000047ab9 */ /* 0x000fe20000000800 */
[----:B------:R-:W-:Y:S01]  /*15b0*/  UISETP.NE.AND.EX UP0, UPT, UR5, URZ, UPT, UP0 ;  /* 0x0000003f0500728c */ /* 0x000fe2000bf05300 */
[C---:B------:R-:W-:Y:S01]  /*15c0*/  IADD3.X R7, R27.reuse, UR7, RZ, P4, !PT ;  /* 0x000000071b077c10 */ /* 0x040fe2000a7fe4ff */
[----:B------:R-:W-:Y:S01]  /*15d0*/  ULDC.64 UR6, c[0x0][0xa20] ;  /* 0x0002880000067ab9 */ /* 0x000fe20000000a00 */
[----:B------:R-:W-:Y:S01]  /*15e0*/  @P1 IADD3.X R5, R27, UR9, RZ, P2, !PT ;  /* 0x000000091b051c10 */ /* 0x000fe200097fe4ff */
[----:B------:R-:W-:Y:S01]  /*15f0*/  USEL UR4, UR4, 0x1, UP0 ;  /* 0x0000000104047887 */ /* 0x000fe20008000000 */
[----:B------:R-:W-:Y:S01]  /*1600*/  ISETP.NE.U32.AND P2, PT, RZ, UR6, PT ;  /* 0x00000006ff007c0c */ /* 0x000fe2000bf45070 */
[----:B------:R-:W-:Y:S01]  /*1610*/  ULDC UR5, c[0x0][0x2f0] ;  /* 0x0000bc0000057ab9 */ /* 0x000fe20000000800 */
[----:B------:R0:W5:Y:S01]  /*1620*/  @P0 LDG.E R113, desc[UR10][R6.64] ;  /* 0x0000000a06710981 */ /* 0x000162000c1e1900 */
[----:B------:R-:W-:Y:S01]  /*1630*/  UIMAD UR4, UR4, UR5, URZ ;  /* 0x00000005040472a4 */ /* 0x000fe2000f8e023f */
[----:B------:R-:W-:-:S02]  /*1640*/  ISETP.NE.AND.EX P2, PT, RZ, UR7, PT, P2 ;  /* 0x00000007ff007c0c */ /* 0x000fc4000bf45320 */
[----:B------:R0:W5:Y:S01]  /*1650*/  @P1 LDG.E R177, desc[UR10][R4.64] ;  /* 0x0000000a04b11981 */ /* 0x000162000c1e1900 */
[----:B------:R-:W-:Y:S01]  /*1660*/  ULDC UR5, c[0x0][0x348] ;  /* 0x0000d20000057ab9 */ /* 0x000fe20000000800 */
[----:B------:R-:W-:Y:S01]  /*1670*/  IMAD.MOV.U32 R25, RZ, RZ, R230 ;  /* 0x000000ffff197224 */ /* 0x000fe200078e00e6 */
[----:B------:R-:W-:Y:S08]  /*1680*/  @P1 BRA `(.L_x_646) ;  /* 0x0000000000281947 */ /* 0x000ff00003800000 */
[----:B------:R-:W-:Y:S02]  /*1690*/  ULDC.64 UR8, c[0x0][0xa00] ;  /* 0x0002800000087ab9 */ /* 0x000fe40000000a00 */
[----:B------:R-:W-:-:S04]  /*16a0*/  ISETP.NE.U32.AND P1, PT, RZ, UR8, PT ;  /* 0x00000008ff007c0c */ /* 0x000fc8000bf25070 */
[----:B------:R-:W-:-:S13]  /*16b0*/  ISETP.NE.AND.EX P1, PT, RZ, UR9, PT, P1 ;  /* 0x00000009ff007c0c */ /* 0x000fda000bf25310 */
[----:B------:R-:W-:Y:S05]  /*16c0*/  @!P1 BRA `(.L_x_646) ;  /* 0x0000000000189947 */ /* 0x000fea0003800000 */
[----:B0-----:R-:W0:Y:S01]  /*16d0*/  LDC.64 R2, c[0x0][0xa00] ;  /* 0x00028000ff027b82 */ /* 0x001e220000000a00 */
[----:B------:R-:W-:Y:S01]  /*16e0*/  ULDC.64 UR8, c[0x0][0x208] ;  /* 0x0000820000087ab9 */ /* 0x000fe20000000a00 */
[----:B0-----:R-:W-:-:S05]  /*16f0*/  IMAD.WIDE R2, R25, 0x4, R2 ;  /* 0x0000000419027825 */ /* 0x001fca00078e0202 */
[----:B-----5:R-:W2:Y:S04]  /*1700*/  LDG.E R177, desc[UR8][R2.64] ;  /* 0x0000000802b17981 */ /* 0x020ea8000c1e1900 */
[----:B------:R-:W2:Y:S02]  /*1710*/  LDG.E R0, desc[UR8][R2.64+0x4] ;  /* 0x0000040802007981 */ /* 0x000ea4000c1e1900 */
[----:B--2---:R-:W-:-:S07]  /*1720*/  IADD3 R177, -R177, R0, RZ ;  /* 0x00000000b1b17210 */ /* 0x004fce0007ffe1ff */
.L_x_646:
[----:B0-----:R-:W-:Y:S02]  /*1730*/  IMAD.U32 R2, RZ, RZ, UR5 ;  /* 0x00000005ff027e24 */ /* 0x001fe4000f8e00ff */
[----:B------:R-:W-:Y:S01]  /*1740*/  IMAD.U32 R26, RZ, RZ, UR4 ;  /* 0x00000004ff1a7e24 */ /* 0x000fe2000f8e00ff */
[----:B------:R-:W-:Y:S06]  /*1750*/  @!P2 BRA `(.L_x_647) ;  /* 0x000000000014a947 */ /* 0x000fec0003800000 */
[----:B------:R-:W-:Y:S01]  /*1760*/  IADD3 R4, P0, R233, UR6, RZ ;  /* 0x00000006e9047c10 */ /* 0x000fe2000ff1e0ff */
[----:B------:R-:W-:-:S03]  /*1770*/  ULDC.64 UR4, c[0x0][0x208] ;  /* 0x0000820000047ab9 */ /* 0x000fc60000000a00 */
[----:B------:R-:W-:-:S05]  /*1780*/  IADD3.X R5, R27, UR7, RZ, P0, !PT ;  /* 0x000000071b057c10 */ /* 0x000fca00087fe4ff */
[----:B------:R0:W5:Y:S01]  /*1790*/  LDG.E R26, desc[UR4][R4.64] ;  /* 0x00000004041a7981 */ /* 0x000162000c1e1900 */
[----:B------:R-:W-:Y:S05]  /*17a0*/  BRA `(.L_x_648) ;  /* 0x0000000000147947 */ /* 0x000fea0003800000 */
.L_x_647:
[----:B------:R-:W-:Y:S05]  /*17b0*/  @!P0 BRA `(.L_x_648) ;  /* 0x0000000000108947 */ /* 0x000fea0003800000 */
[----:B------:R-:W-:Y:S02]  /*17c0*/  ULDC.64 UR4, c[0x0][0x208] ;  /* 0x0000820000047ab9 */ /* 0x000fe40000000a00 */
[----:B------:R-:W2:Y:S04]  /*17d0*/  LDG.E R3, desc[UR4][R6.64] ;  /* 0x0000000406037981 */ /* 0x000ea8000c1e1900 */
[----:B------:R-:W2:Y:S02]  /*17e0*/  LDG.E R26, desc[UR4][R6.64+0x4] ;  /* 0x00000404061a7981 */ /* 0x000ea4000c1e1900 */
[----:B--2---:R-:W-:-:S07]  /*17f0*/  IMAD.IADD R26, R26, 0x1, -R3 ;  /* 0x000000011a1a7824 */ /* 0x004fce00078e0a03 */
.L_x_648:
[----:B------:R-:W-:Y:S01]  /*1800*/  ULDC.64 UR4, c[0x0][0xa10] ;  /* 0x0002840000047ab9 */ /* 0x000fe20000000a00 */
[----:B------:R-:W-:Y:S01]  /*1810*/  ULDC.64 UR6, c[0x0][0x208] ;  /* 0x0000820000067ab9 */ /* 0x000fe20000000a00 */
[----:B------:R-:W-:-:S04]  /*1820*/  ISETP.NE.U32.AND P0, PT, RZ, UR4, PT ;  /* 0x00000004ff007c0c */ /* 0x000fc8000bf05070 */
[----:B------:R-:W-:Y:S01]  /*1830*/  ISETP.NE.AND.EX P0, PT, RZ, UR5, PT, P0 ;  /* 0x00000005ff007c0c */ /* 0x000fe2000bf05300 */
[----:B-----5:R-:W-:Y:S01]  /*1840*/  IMAD.IADD R9, R26, 0x1, -R9 ;  /* 0x000000011a097824 */ /* 0x020fe200078e0a09 */
[----:B------:R-:W-:-:S11]  /*1850*/  ULDC.64 UR4, c[0x0][0xa30] ;  /* 0x00028c0000047ab9 */ /* 0x000fd60000000a00 */
[----:B0-----:R-:W0:Y:S02]  /*1860*/  @P0 LDC.64 R4, c[0x0][0xa10] ;  /* 0x00028400ff040b82 */ /* 0x001e240000000a00 */
[----:B0-----:R-:W-:-:S05]  /*1870*/  @P0 IMAD.WIDE R4, R25, 0x4, R4 ;  /* 0x0000000419040825 */ /* 0x001fca00078e0204 */
[----:B------:R-:W2:Y:S04]  /*1880*/  @P0 LDG.E R0, desc[UR6][R4.64] ;  /* 0x0000000604000981 */ /* 0x000ea8000c1e1900 */
[----:B------:R0:W2:Y:S01]  /*1890*/  @P0 LDG.E R3, desc[UR6][R4.64+0x4] ;  /* 0x0000040604030981 */ /* 0x0000a2000c1e1900 */
[----:B------:R-:W-:Y:S02]  /*18a0*/  ISETP.NE.U32.AND P1, PT, RZ, UR4, PT ;  /* 0x00000004ff007c0c */ /* 0x000fe4000bf25070 */
[----:B------:R-:W-:Y:S02]  /*18b0*/  MOV R144, R26 ;  /* 0x0000001a00907202 */ /* 0x000fe40000000f00 */
[----:B------:R-:W-:Y:S01]  /*18c0*/  ISETP.NE.AND.EX P1, PT, RZ, UR5, PT, P1 ;  /* 0x00000005ff007c0c */ /* 0x000fe2000bf25310 */
[----:B0-----:R-:W-:-:S05]  /*18d0*/  IMAD.MOV R4, RZ, RZ, -R9 ;  /* 0x000000ffff047224 */ /* 0x001fca00078e0a09 */
[----:B------:R-:W-:-:S07]  /*18e0*/  VIMNMX R4, RZ, R4, !PT ;  /* 0x00000004ff047248 */ /* 0x000fce0007fe0100 */
[----:B------:R-:W-:-:S04]  /*18f0*/  @P1 IADD3 R6, P2, R233, UR4, RZ ;  /* 0x00000004e9061c10 */ /* 0x000fc8000ff5e0ff */
[----:B------:R-:W-:Y:S02]  /*1900*/  @P1 IADD3.X R7, R27, UR5, RZ, P2, !PT ;  /* 0x000000051b071c10 */ /* 0x000fe400097fe4ff */
[----:B------:R-:W-:-:S03]  /*1910*/  PLOP3.LUT P2, PT, PT, PT, PT, 0x80, 0x0 ;  /* 0x000000000000781c */ /* 0x000fc60003f4f070 */
[----:B------:R0:W5:Y:S01]  /*1920*/  @P1 LDG.E R144, desc[UR6][R6.64] ;  /* 0x0000000606901981 */ /* 0x000162000c1e1900 */
[----:B--2---:R-:W-:-:S04]  /*1930*/  @P0 IMAD.IADD R2, R3, 0x1, -R0 ;  /* 0x0000000103020824 */ /* 0x004fc800078e0a00 */
[----:B------:R-:W-:-:S05]  /*1940*/  IMAD.IADD R178, R9, 0x1, R2 ;  /* 0x0000000109b27824 */ /* 0x000fca00078e0202 */
[----:B------:R-:W-:-:S05]  /*1950*/  IADD3 R0, R178, 0x4f, RZ ;  /* 0x0000004fb2007810 */ /* 0x000fca0007ffe0ff */
[----:B------:R-:W-:-:S05]  /*1960*/  IMAD.HI R0, R0, 0x66666667, RZ ;  /* 0x6666666700007827 */ /* 0x000fca00078e02ff */
[----:B------:R-:W-:-:S04]  /*1970*/  SHF.R.U32.HI R179, RZ, 0x1f, R0 ;  /* 0x0000001fffb37819 */ /* 0x000fc80000011600 */
[----:B------:R-:W-:-:S05]  /*1980*/  LEA.HI.SX32 R179, R0, R179, 0x1b ;  /* 0x000000b300b37211 */ /* 0x000fca00078fdaff */
[----:B------:R-:W-:-:S05]  /*1990*/  IMAD R3, R179, 0x50, -R9 ;  /* 0x00000050b3037824 */ /* 0x000fca00078e0a09 */
[----:B------:R-:W-:-:S04]  /*19a0*/  VIMNMX R3, R3, R2, PT ;  /* 0x0000000203037248 */ /* 0x000fc80003fe0100 */
[----:B------:R-:W-:Y:S01]  /*19b0*/  ISETP.GT.AND P0, PT, R3, R4, PT ;  /* 0x000000040300720c */ /* 0x000fe20003f04270 */
[----:B------:R-:W-:-:S05]  /*19c0*/  IMAD.WIDE.U32 R4, R4, -0x33333333, RZ ;  /* 0xcccccccd04047825 */ /* 0x000fca00078e00ff */
[----:B------:R-:W-:-:S05]  /*19d0*/  SHF.R.U32.HI R119, RZ, 0x6, R5 ;  /* 0x00000006ff777819 */ /* 0x000fca0000011605 */
[----:B------:R-:W-:Y:S02]  /*19e0*/  IMAD.MOV.U32 R24, RZ, RZ, R119 ;  /* 0x000000ffff187224 */ /* 0x000fe400078e0077 */
[----:B------:R-:W-:-:S04]  /*19f0*/  @P0 VIADD R0, R3, 0x4f ;  /* 0x0000004f03000836 */ /* 0x000fc80000000000 */
[----:B------:R-:W-:-:S05]  /*1a00*/  @P0 IMAD.HI R0, R0, 0x66666667, RZ ;  /* 0x6666666700000827 */ /* 0x000fca00078e02ff */
[----:B------:R-:W-:-:S04]  /*1a10*/  @P0 SHF.R.U32.HI R3, RZ, 0x1f, R0 ;  /* 0x0000001fff030819 */ /* 0x000fc80000011600 */
[----:B------:R-:W-:-:S04]  /*1a20*/  @P0 LEA.HI.SX32 R24, R0, R3, 0x1b ;  /* 0x0000000300180211 */ /* 0x000fc800078fdaff */
[----:B------:R-:W-:-:S13]  /*1a30*/  ISETP.GT.AND P0, PT, R24, R119, PT ;  /* 0x000000771800720c */ /* 0x000fda0003f04270 */
[----:B0-----:R-:W-:Y:S05]  /*1a40*/  @!P0 BRA `(.L_x_649) ;  /* 0x0000008c00f48947 */ /* 0x001fea0003800000 */
[----:B------:R-:W-:Y:S01]  /*1a50*/  IADD3 R0, R18, 0x24400, RZ ;  /* 0x0002440012007810 */ /* 0x000fe20007ffe0ff */
[----:B------:R-:W-:Y:S03]  /*1a60*/  BSSY B6, `(.L_x_650) ;  /* 0x0000013000067945 */ /* 0x000fe60003800000 */
[----:B------:R-:W-:-:S13]  /*1a70*/  LOP3.LUT P0, RZ, R0, 0x3ff, RZ, 0xc0, !PT ;  /* 0x000003ff00ff7812 */ /* 0x000fda000780c0ff */
[----:B------:R-:W-:Y:S05]  /*1a80*/  @!P0 BRA `(.L_x_651) ;  /* 0x0000000000408947 */ /* 0x000fea0003800000 */
[----:B------:R-:W-:Y:S01]  /*1a90*/  MOV R0, 0x0 ;  /* 0x0000000000007802 */ /* 0x000fe20000000f00 */
[----:B------:R-:W-:Y:S01]  /*1aa0*/  ULDC.64 UR4, c[0x4][0x1b8] ;  /* 0x01006e0000047ab9 */ /* 0x000fe20000000a00 */
[----:B------:R-:W-:Y:S01]  /*1ab0*/  ULDC.64 UR6, c[0x4][0x128] ;  /* 0x01004a0000067ab9 */ /* 0x000fe20000000a00 */
[----:B------:R-:W-:Y:S01]  /*1ac0*/  IMAD.U32 R4, RZ, RZ, UR4 ;  /* 0x00000004ff047e24 */ /* 0x000fe2000f8e00ff */
[----:B------:R0:W1:Y:S01]  /*1ad0*/  LDC.64 R14, c[0x4][R0] ;  /* 0x01000000000e7b82 */ /* 0x0000620000000a00 */
[----:B------:R-:W-:Y:S01]  /*1ae0*/  IMAD.U32 R5, RZ, RZ, UR5 ;  /* 0x00000005ff057e24 */ /* 0x000fe2000f8e00ff */
[----:B------:R-:W-:Y:S01]  /*1af0*/  ULDC.64 UR4, c[0x4][0x1c0] ;  /* 0x0100700000047ab9 */ /* 0x000fe20000000a00 */
[----:B------:R-:W-:Y:S01]  /*1b00*/  IMAD.U32 R10, RZ, RZ, UR6 ;  /* 0x00000006ff0a7e24 */ /* 0x000fe2000f8e00ff */
[----:B------:R-:W-:Y:S01]  /*1b10*/  MOV R7, UR5 ;  /* 0x0000000500077c02 */ /* 0x000fe20008000f00 */
[----:B------:R-:W-:Y:S01]  /*1b20*/  IMAD.U32 R6, RZ, RZ, UR4 ;  /* 0x00000004ff067e24 */ /* 0x000fe2000f8e00ff */
[----:B------:R-:W-:Y:S01]  /*1b30*/  MOV R12, 0x1 ;  /* 0x00000001000c7802 */ /* 0x000fe20000000f00 */
[----:B------:R-:W-:-:S02]  /*1b40*/  IMAD.U32 R11, RZ, RZ, UR7 ;  /* 0x00000007ff0b7e24 */ /* 0x000fc4000f8e00ff */
[----:B------:R-:W-:Y:S02]  /*1b50*/  IMAD.MOV.U32 R8, RZ, RZ, 0x70 ;  /* 0x00000070ff087424 */ /* 0x000fe400078e00ff */
[----:B0-----:R-:W-:-:S07]  /*1b60*/  IMAD.MOV.U32 R13, RZ, RZ, RZ ;  /* 0x000000ffff0d7224 */ /* 0x001fce00078e00ff */
[----:B------:R-:W-:-:S07]  /*1b70*/  LEPC R20, `(.L_x_651) ;  /* 0x000000001014794e */ /* 0x000fce0000000000 */
[----:B-1---5:R-:W-:Y:S05]  /*1b80*/  CALL.ABS.NOINC R14 ;  /* 0x000000000e007343 */ /* 0x022fea0003c00000 */
.L_x_651:
[----:B------:R-:W-:Y:S05]  /*1b90*/  BSYNC B6 ;  /* 0x0000000000067941 */ /* 0x000fea0003800000 */
.L_x_650:
[----:B------:R-:W-:Y:S01]  /*1ba0*/  VIADD R0, R18, 0x400 ;  /* 0x0000040012007836 */ /* 0x000fe20000000000 */
[----:B------:R-:W-:Y:S04]  /*1bb0*/  BSSY B6, `(.L_x_652) ;  /* 0x0000013000067945 */ /* 0x000fe80003800000 */
[----:B------:R-:W-:-:S13]  /*1bc0*/  LOP3.LUT P0, RZ, R0, 0x3ff, RZ, 0xc0, !PT ;  /* 0x000003ff00ff7812 */ /* 0x000fda000780c0ff */
[----:B------:R-:W-:Y:S05]  /*1bd0*/  @!P0 BRA `(.L_x_653) ;  /* 0x0000000000408947 */ /* 0x000fea0003800000 */
[----:B------:R-:W-:Y:S01]  /*1be0*/  MOV R0, 0x0 ;  /* 0x0000000000007802 */ /* 0x000fe20000000f00 */
[----:B------:R-:W-:Y:S01]  /*1bf0*/  ULDC.64 UR4, c[0x4][0x1b8] ;  /* 0x01006e0000047ab9 */ /* 0x000fe20000000a00 */
[----:B------:R-:W-:Y:S01]  /*1c00*/  ULDC.64 UR6, c[0x4][0x128] ;  /* 0x01004a0000067ab9 */ /* 0x000fe20000000a00 */
[----:B------:R-:W-:Y:S01]  /*1c10*/  IMAD.U32 R4, RZ, RZ, UR4 ;  /* 0x00000004ff047e24 */ /* 0x000fe2000f8e00ff */
[----:B------:R0:W1:Y:S01]  /*1c20*/  LDC.64 R14, c[0x4][R0] ;  /* 0x01000000000e7b82 */ /* 0x0000620000000a00 */
[----:B------:R-:W-:Y:S01]  /*1c30*/  MOV R5, UR5 ;  /* 0x0000000500057c02 */ /* 0x000fe20008000f00 */
[----:B------:R-:W-:Y:S01]  /*1c40*/  ULDC.64 UR4, c[0x4][0x1c0] ;  /* 0x0100700000047ab9 */ /* 0x000fe20000000a00 */
[----:B------:R-:W-:Y:S01]  /*1c50*/  IMAD.U32 R10, RZ, RZ, UR6 ;  /* 0x00000006ff0a7e24 */ /* 0x000fe2000f8e00ff */
[----:B------:R-:W-:Y:S01]  /*1c60*/  MOV R11, UR7 ;  /* 0x00000007000b7c02 */ /* 0x000fe20008000f00 */
[----:B------:R-:W-:Y:S02]  /*1c70*/  IMAD.U32 R6, RZ, RZ, UR4 ;  /* 0x00000004ff067e24 */ /* 0x000fe4000f8e00ff */
[----:B------:R-:W-:-:S02]  /*1c80*/  IMAD.U32 R7, RZ, RZ, UR5 ;  /* 0x00000005ff077e24 */ /* 0x000fc4000f8e00ff */
[----:B------:R-:W-:Y:S02]  /*1c90*/  IMAD.MOV.U32 R8, RZ, RZ, 0x70 ;  /* 0x00000070ff087424 */ /* 0x000fe400078e00ff */
[----:B------:R-:W-:Y:S02]  /*1ca0*/  IMAD.MOV.U32 R12, RZ, RZ, 0x1 ;  /* 0x00000001ff0c7424 */ /* 0x000fe400078e00ff */
[----:B0-----:R-:W-:-:S07]  /*1cb0*/  IMAD.MOV.U32 R13, RZ, RZ, RZ ;  /* 0x000000ffff0d7224 */ /* 0x001fce00078e00ff */
[----:B------:R-:W-:-:S07]  /*1cc0*/  LEPC R20, `(.L_x_653) ;  /* 0x000000001014794e */ /* 0x000fce0000000000 */
[----:B-1---5:R-:W-:Y:S05]  /*1cd0*/  CALL.ABS.NOINC R14 ;  /* 0x000000000e007343 */ /* 0x022fea0003c00000 */
.L_x_653:
[----:B------:R-:W-:Y:S05]  /*1ce0*/  BSYNC B6 ;  /* 0x0000000000067941 */ /* 0x000fea0003800000 */
.L_x_652:
[----:B------:R-:W-:Y:S01]  /*1cf0*/  ULDC.64 UR4, c[0x0][0x9f8] ;  /* 0x00027e0000047ab9 */ /* 0x000fe20000000a00 */
[----:B------:R-:W-:Y:S01]  /*1d00*/  ULDC.64 UR6, c[0x0][0x208] ;  /* 0x0000820000067ab9 */ /* 0x000fe20000000a00 */
[----:B------:R-:W-:Y:S01]  /*1d10*/  ISETP.NE.U32.AND P0, PT, RZ, UR4, PT ;  /* 0x00000004ff007c0c */ /* 0x000fe2000bf05070 */
[----:B------:R-:W0:Y:S01]  /*1d20*/  LDC.64 R98, c[0x0][0x300] ;  /* 0x0000c000ff627b82 */ /* 0x000e220000000a00 */
[----:B------:R-:W-:Y:S01]  /*1d30*/  IADD3 R113, R113, R26, RZ ;  /* 0x0000001a71717210 */ /* 0x000fe20007ffe0ff */
[----:B------:R-:W-:Y:S01]  /*1d40*/  ULDC.64 UR8, c[0x0][0xa08] ;  /* 0x0002820000087ab9 */ /* 0x000fe20000000a00 */
[----:B------:R-:W-:Y:S02]  /*1d50*/  ISETP.NE.AND.EX P0, PT, RZ, UR5, PT, P0 ;  /* 0x00000005ff007c0c */ /* 0x000fe4000bf05300 */
[----:B------:R-:W-:-:S03]  /*1d60*/  SHF.R.S32.HI R9, RZ, 0x1f, R122 ;  /* 0x0000001fff097819 */ /* 0x000fc6000001147a */
[----:B------:R-:W1:Y:S08]  /*1d70*/  LDC R118, c[0x0][0x3f4] ;  /* 0x0000fd00ff767b82 */ /* 0x000e700000000800 */
[----:B------:R-:W-:Y:S01]  /*1d80*/  @P0 IADD3 R4, P1, R233, UR4, RZ ;  /* 0x00000004e9040c10 */ /* 0x000fe2000ff3e0ff */
[----:B------:R-:W2:Y:S03]  /*1d90*/  LDC.64 R104, c[0x0][0x408] ;  /* 0x00010200ff687b82 */ /* 0x000ea60000000a00 */
[----:B------:R-:W-:Y:S01]  /*1da0*/  @P0 IADD3.X R5, R27, UR5, RZ, P1, !PT ;  /* 0x000000051b050c10 */ /* 0x000fe20008ffe4ff */
[----:B------:R-:W-:-:S04]  /*1db0*/  ULDC.64 UR4, c[0x0][0x330] ;  /* 0x0000cc0000047ab9 */ /* 0x000fc80000000a00 */
[----:B------:R3:W4:Y:S01]  /*1dc0*/  @P0 LDG.E R25, desc[UR6][R4.64] ;  /* 0x0000000604190981 */ /* 0x000722000c1e1900 */
[----:B------:R-:W-:Y:S01]  /*1dd0*/  SHF.R.S32.HI R3, RZ, 0x1f, R113 ;  /* 0x0000001fff037819 */ /* 0x000fe20000011471 */
[----:B------:R-:W-:Y:S01]  /*1de0*/  ULDC UR6, c[0x0][0x2f4] ;  /* 0x0000bd0000067ab9 */ /* 0x000fe20000000800 */
[----:B------:R-:W-:Y:S01]  /*1df0*/  IMAD R11, R9, UR4, RZ ;  /* 0x00000004090b7c24 */ /* 0x000fe2000f8e02ff */
[----:B------:R-:W-:Y:S01]  /*1e00*/  ISETP.GE.AND P1, PT, R213, UR6, PT ;  /* 0x00000006d5007c0c */ /* 0x000fe2000bf26270 */
[----:B------:R-:W-:Y:S01]  /*1e10*/  IMAD.WIDE.U32 R6, R122, UR4, R16 ;  /* 0x000000047a067c25 */ /* 0x000fe2000f8e0010 */
[----:B------:R-:W-:Y:S01]  /*1e20*/  ISETP.GE.AND P0, PT, R16, UR6, PT ;  /* 0x0000000610007c0c */ /* 0x000fe2000bf06270 */
[----:B------:R-:W1:Y:S01]  /*1e30*/  LDC.64 R110, c[0x0][0x3f8] ;  /* 0x0000fe00ff6e7b82 */ /* 0x000e620000000a00 */
[----:B------:R-:W-:Y:S01]  /*1e40*/  SEL R8, RZ, 0xffffffff, P1 ;  /* 0xffffffffff087807 */ /* 0x000fe20000800000 */
[-C--:B0-----:R-:W-:Y:S01]  /*1e50*/  IMAD R0, R3, R98.reuse, RZ ;  /* 0x0000006203007224 */ /* 0x081fe200078e02ff */
[----:B------:R-:W-:Y:S01]  /*1e60*/  ISETP.GE.AND P1, PT, R218, UR6, PT ;  /* 0x00000006da007c0c */ /* 0x000fe2000bf26270 */
[----:B------:R-:W-:Y:S01]  /*1e70*/  IMAD R13, R122, UR5, R11 ;  /* 0x000000057a0d7c24 */ /* 0x000fe2000f8e020b */
[----:B------:R-:W-:Y:S01]  /*1e80*/  ULDC.64 UR4, c[0x0][0x308] ;  /* 0x0000c20000047ab9 */ /* 0x000fe20000000a00 */
[C---:B------:R-:W-:Y:S01]  /*1e90*/  IMAD R11, R113.reuse, R99, R0 ;  /* 0x00000063710b7224 */ /* 0x040fe200078e0200 */
[----:B------:R-:W-:Y:S01]  /*1ea0*/  SEL R0, RZ, 0x1, P0 ;  /* 0x00000001ff007807 */ /* 0x000fe20000000000 */
[----:B---3--:R-:W-:Y:S01]  /*1eb0*/  IMAD.WIDE.U32 R4, R113, R98, RZ ;  /* 0x0000006271047225 */ /* 0x008fe200078e00ff */
[----:B------:R-:W-:Y:S01]  /*1ec0*/  ISETP.NE.U32.AND P0, PT, RZ, UR8, PT ;  /* 0x00000008ff007c0c */ /* 0x000fe2000bf05070 */
[----:B------:R-:W0:Y:S01]  /*1ed0*/  S2R R149, SR_TID.X ;  /* 0x0000000000957919 */ /* 0x000e220000002100 */
[----:B------:R-:W-:Y:S01]  /*1ee0*/  SHF.R.S32.HI R20, RZ, 0x1f, R212 ;  /* 0x0000001fff147819 */ /* 0x000fe200000114d4 */
[----:B------:R-:W-:Y:S01]  /*1ef0*/  IMAD.IADD R7, R7, 0x1, R13 ;  /* 0x0000000107077824 */ /* 0x000fe200078e020d */
[----:B------:R-:W-:Y:S01]  /*1f00*/  ISETP.NE.AND.EX P0, PT, RZ, UR9, PT, P0 ;  /* 0x00000009ff007c0c */ /* 0x000fe2000bf05300 */
[----:B------:R-:W-:Y:S01]  /*1f10*/  IMAD.SHL.U32 R13, R8, 0x2, RZ ;  /* 0x00000002080d7824 */ /* 0x000fe200078e00ff */
[----:B------:R-:W-:Y:S01]  /*1f20*/  ULDC.64 UR8, c[0x0][0x338] ;  /* 0x0000ce0000087ab9 */ /* 0x000fe20000000a00 */
[----:B------:R-:W-:Y:S01]  /*1f30*/  IMAD R9, R9, UR4, RZ ;  /* 0x0000000409097c24 */ /* 0x000fe2000f8e02ff */
[----:B------:R-:W-:Y:S01]  /*1f40*/  SHF.R.S32.HI R23, RZ, 0x1f, R22 ;  /* 0x0000001fff177819 */ /* 0x000fe20000011416 */
[----:B------:R-:W-:Y:S01]  /*1f50*/  IMAD.IADD R5, R5, 0x1, R11 ;  /* 0x0000000105057824 */ /* 0x000fe200078e020b */
[----:B------:R-:W-:Y:S01]  /*1f60*/  LOP3.LUT R0, R13, 0x2, R0, 0xe2, !PT ;  /* 0x000000020d007812 */ /* 0x000fe200078ee200 */
[C---:B------:R-:W-:Y:S01]  /*1f70*/  IMAD R11, R122.reuse, UR5, R9 ;  /* 0x000000057a0b7c24 */ /* 0x040fe2000f8e0209 */
[----:B------:R-:W-:Y:S01]  /*1f80*/  SEL R9, RZ, 0x4, P1 ;  /* 0x00000004ff097807 */ /* 0x000fe20000800000 */
[----:B------:R-:W-:Y:S01]  /*1f90*/  IMAD.WIDE.U32 R4, R122, UR4, R4 ;  /* 0x000000047a047c25 */ /* 0x000fe2000f8e0004 */
[----:B------:R-:W-:Y:S01]  /*1fa0*/  ULDC.64 UR4, c[0x0][0x310] ;  /* 0x0000c40000047ab9 */ /* 0x000fe20000000a00 */
[----:B------:R-:W-:-:S02]  /*1fb0*/  SHF.R.U32.HI R28, RZ, 0x3, R223 ;  /* 0x00000003ff1c7819 */ /* 0x000fc400000116df */
[----:B------:R-:W-:Y:S01]  /*1fc0*/  LOP3.LUT R9, R0, R9, RZ, 0xfc, !PT ;  /* 0x0000000900097212 */ /* 0x000fe200078efcff */
[CC--:B--2---:R-:W-:Y:S01]  /*1fd0*/  IMAD.WIDE.U32 R100, R212.reuse, R104.reuse, R22 ;  /* 0x00000068d4647225 */ /* 0x0c4fe200078e0016 */
[----:B------:R-:W-:Y:S02]  /*1fe0*/  IADD3 R5, R5, R11, RZ ;  /* 0x0000000b05057210 */ /* 0x000fe40007ffe0ff */
[----:B------:R-:W-:Y:S01]  /*1ff0*/  SHF.R.U32.HI R21, RZ, 0x3, R222 ;  /* 0x00000003ff157819 */ /* 0x000fe200000116de */
[----:B------:R-:W-:Y:S01]  /*2000*/  IMAD.WIDE.U32 R102, R212, R104, R16 ;  /* 0x00000068d4667225 */ /* 0x000fe200078e0010 */
[----:B------:R-:W-:Y:S02]  /*2010*/  ISETP.GE.AND P2, PT, R219, UR6, PT ;  /* 0x00000006db007c0c */ /* 0x000fe4000bf46270 */
[----:B------:R-:W-:Y:S01]  /*2020*/  SHF.L.U64.HI R128, R98, 0x5, R99 ;  /* 0x0000000562807819 */ /* 0x000fe20000010263 */
[----:B-1----:R-:W-:Y:S01]  /*2030*/  IMAD.WIDE.U32 R106, R212, R110, R22 ;  /* 0x0000006ed46a7225 */ /* 0x002fe200078e0016 */
[----:B------:R-:W-:-:S02]  /*2040*/  SHF.L.U64.HI R130, R98, 0x6, R99 ;  /* 0x0000000662827819 */ /* 0x000fc40000010263 */
[----:B------:R-:W-:Y:S01]  /*2050*/  SHF.L.U32 R131, R98, 0x6, RZ ;  /* 0x0000000662837819 */ /* 0x000fe200000006ff */
[----:B------:R-:W-:Y:S01]  /*2060*/  IMAD.WIDE.U32 R108, R212, R110, R16 ;  /* 0x0000006ed46c7225 */ /* 0x000fe200078e0010 */
[C---:B------:R-:W-:Y:S02]  /*2070*/  SHF.L.U64.HI R30, R110.reuse, 0x5, R111 ;  /* 0x000000056e1e7819 */ /* 0x040fe4000001026f */
[----:B------:R-:W-:Y:S01]  /*2080*/  SHF.L.U32 R27, R110, 0x6, RZ ;  /* 0x000000066e1b7819 */ /* 0x000fe200000006ff */
[C---:B------:R-:W-:Y:S01]  /*2090*/  IMAD.SHL.U32 R29, R212.reuse, 0x40, RZ ;  /* 0x00000040d41d7824 */ /* 0x040fe200078e00ff */
[----:B------:R-:W-:Y:S01]  /*20a0*/  IADD3 R112, P3, R212, R113, RZ ;  /* 0x00000071d4707210 */ /* 0x000fe20007f7e0ff */
[----:B------:R-:W-:Y:S01]  /*20b0*/  IMAD.SHL.U32 R129, R98, 0x20, RZ ;  /* 0x0000002062817824 */ /* 0x000fe200078e00ff */
[C-C-:B------:R-:W-:Y:S01]  /*20c0*/  SHF.L.U64.HI R34, R104.reuse, 0x5, R105.reuse ;  /* 0x0000000568227819 */ /* 0x140fe20000010269 */
[----:B------:R-:W-:Y:S01]  /*20d0*/  IMAD R127, R105, 0x50, RZ ;  /* 0x00000050697f7824 */ /* 0x000fe200078e02ff */
[C---:B------:R-:W-:Y:S01]  /*20e0*/  SHF.L.U64.HI R33, R104.reuse, 0x6, R105 ;  /* 0x0000000668217819 */ /* 0x040fe20000010269 */
[----:B------:R-:W-:Y:S01]  /*20f0*/  IMAD.SHL.U32 R32, R104, 0x20, RZ ;  /* 0x0000002068207824 */ /* 0x000fe200078e00ff */
[----:B------:R-:W-:Y:S01]  /*2100*/  IADD3.X R113, R20, R3, RZ, P3, !PT ;  /* 0x0000000314717210 */ /* 0x000fe20001ffe4ff */
[----:B------:R-:W-:Y:S01]  /*2110*/  IMAD.SHL.U32 R31, R104, 0x40, RZ ;  /* 0x00000040681f7824 */ /* 0x000fe200078e00ff */
[----:B------:R-:W-:-:S02]  /*2120*/  LOP3.LUT R26, R9, 0x1, RZ, 0xc0, !PT ;  /* 0x00000001091a7812 */ /* 0x000fc400078ec0ff */
[----:B0-----:R-:W-:Y:S02]  /*2130*/  LEA.HI R149, R149, 0x8, RZ, 0x19 ;  /* 0x0000000895957811 */ /* 0x001fe400078fc8ff */
[----:B----4-:R-:W-:Y:S02]  /*2140*/  SHF.R.S32.HI R8, RZ, 0x1f, R25 ;  /* 0x0000001fff087819 */ /* 0x010fe40000011419 */
[----:B------:R-:W-:Y:S02]  /*2150*/  SEL R97, R25, RZ, !P0 ;  /* 0x000000ff19617207 */ /* 0x000fe40004000000 */
[----:B------:R-:W-:Y:S02]  /*2160*/  SEL R8, R8, RZ, !P0 ;  /* 0x000000ff08087207 */ /* 0x000fe40004000000 */
[----:B------:R-:W-:Y:S01]  /*2170*/  ISETP.GE.AND P0, PT, R16, R118, PT ;  /* 0x000000761000720c */ /* 0x000fe20003f06270 */
[----:B------:R-:W-:-:S04]  /*2180*/  IMAD.WIDE.U32 R94, R97, UR8, R6 ;  /* 0x00000008615e7c25 */ /* 0x000fc8000f8e0006 */
[C---:B------:R-:W-:Y:S02]  /*2190*/  IMAD R0, R8.reuse, UR8, RZ ;  /* 0x0000000808007c24 */ /* 0x040fe4000f8e02ff */
[----:B------:R-:W-:Y:S02]  /*21a0*/  IMAD R8, R8, UR4, RZ ;  /* 0x0000000408087c24 */ /* 0x000fe4000f8e02ff */
[C---:B------:R-:W-:Y:S02]  /*21b0*/  IMAD R37, R97.reuse, UR9, R0 ;  /* 0x0000000961257c24 */ /* 0x040fe4000f8e0200 */
[C---:B------:R-:W-:Y:S02]  /*21c0*/  IMAD R11, R97.reuse, UR5, R8 ;  /* 0x00000005610b7c24 */ /* 0x040fe4000f8e0208 */
[----:B------:R-:W-:-:S04]  /*21d0*/  IMAD.WIDE.U32 R96, R97, UR4, R4 ;  /* 0x0000000461607c25 */ /* 0x000fc8000f8e0004 */
[-C--:B------:R-:W-:Y:S02]  /*21e0*/  IMAD R6, R20, R98.reuse, RZ ;  /* 0x0000006214067224 */ /* 0x080fe400078e02ff */
[----:B------:R-:W-:-:S04]  /*21f0*/  IMAD.WIDE.U32 R4, R212, R98, R16 ;  /* 0x00000062d4047225 */ /* 0x000fc800078e0010 */
[----:B------:R-:W-:Y:S01]  /*2200*/  IMAD R35, R212, R99, R6 ;  /* 0x00000063d4237224 */ /* 0x000fe200078e0206 */
[----:B------:R-:W-:Y:S01]  /*2210*/  IADD3 R93, P1, R96, R4, RZ ;  /* 0x00000004605d7210 */ /* 0x000fe20007f3e0ff */
[----:B------:R-:W-:Y:S02]  /*2220*/  IMAD.IADD R92, R97, 0x1, R11 ;  /* 0x00000001615c7824 */ /* 0x000fe400078e020b */
[----:B------:R-:W-:-:S03]  /*2230*/  IMAD R0, R20, R104, RZ ;  /* 0x0000006814007224 */ /* 0x000fc600078e02ff */
[----:B------:R-:W-:Y:S01]  /*2240*/  IADD3.X R35, R92, R5, R35, P1, !PT ;  /* 0x000000055c237210 */ /* 0x000fe20000ffe423 */
[----:B------:R-:W-:Y:S01]  /*2250*/  IMAD R7, R212, R105, R0 ;  /* 0x00000069d4077224 */ /* 0x000fe200078e0200 */
[----:B------:R-:W-:Y:S01]  /*2260*/  SEL R5, R118, RZ, P0 ;  /* 0x000000ff76057207 */ /* 0x000fe20000000000 */
[----:B------:R-:W-:Y:S01]  /*2270*/  IMAD R0, R20, R110, RZ ;  /* 0x0000006e14007224 */ /* 0x000fe200078e02ff */
[----:B------:R-:W-:Y:S01]  /*2280*/  ISETP.GE.AND P1, PT, R213, R118, PT ;  /* 0x00000076d500720c */ /* 0x000fe20003f26270 */
[----:B------:R-:W-:Y:S01]  /*2290*/  IMAD.IADD R101, R101, 0x1, R7 ;  /* 0x0000000165657824 */ /* 0x000fe200078e0207 */
[----:B------:R-:W-:Y:S01]  /*22a0*/  IADD3 R5, R16, R5, RZ ;  /* 0x0000000510057210 */ /* 0x000fe20007ffe0ff */
[----:B------:R-:W-:Y:S01]  /*22b0*/  IMAD.IADD R103, R7, 0x1, R103 ;  /* 0x0000000107677824 */ /* 0x000fe200078e0267 */
[----:B------:R-:W-:Y:S01]  /*22c0*/  SEL R4, R118, RZ, P1 ;  /* 0x000000ff76047207 */ /* 0x000fe20000800000 */
[----:B------:R-:W-:Y:S01]  /*22d0*/  IMAD R7, R212, R111, R0 ;  /* 0x0000006fd4077224 */ /* 0x000fe200078e0200 */
[----:B------:R-:W-:Y:S01]  /*22e0*/  SHF.R.S32.HI R0, RZ, 0x1f, R5 ;  /* 0x0000001fff007819 */ /* 0x000fe20000011405 */
[----:B-----5:R-:W-:-:S03]  /*22f0*/  IMAD.WIDE.U32 R100, R144, R104, R100 ;  /* 0x0000006890647225 */ /* 0x020fc600078e0064 */
[CC--:B------:R-:W-:Y:S01]  /*2300*/  LEA.HI R13, R0.reuse, R5.reuse, RZ, 0x3 ;  /* 0x00000005000d7211 */ /* 0x0c0fe200078f18ff */
[----:B------:R-:W-:Y:S01]  /*2310*/  IMAD.IADD R107, R107, 0x1, R7 ;  /* 0x000000016b6b7824 */ /* 0x000fe200078e0207 */
[----:B------:R-:W-:Y:S01]  /*2320*/  LEA.HI R0, R0, R5, RZ, 0x6 ;  /* 0x0000000500007211 */ /* 0x000fe200078f30ff */
[----:B------:R-:W-:Y:S01]  /*2330*/  IMAD.IADD R5, R213, 0x1, R4 ;  /* 0x00000001d5057824 */ /* 0x000fe200078e0204 */
[----:B------:R-:W-:Y:S01]  /*2340*/  LOP3.LUT R6, R223, 0x38, R13, 0xf8, !PT ;  /* 0x00000038df067812 */ /* 0x000fe200078ef80d */
[----:B------:R-:W-:Y:S01]  /*2350*/  IMAD.IADD R109, R7, 0x1, R109 ;  /* 0x00000001076d7824 */ /* 0x000fe200078e026d */
[----:B------:R-:W-:Y:S01]  /*2360*/  SHF.R.S32.HI R4, RZ, 0x6, R0 ;  /* 0x00000006ff047819 */ /* 0x000fe20000011400 */
[----:B------:R-:W-:Y:S01]  /*2370*/  IMAD.WIDE.U32 R106, R144, R110, R106 ;  /* 0x0000006e906a7225 */ /* 0x000fe200078e006a */
[----:B------:R-:W-:Y:S02]  /*2380*/  SHF.R.S32.HI R0, RZ, 0x1f, R5 ;  /* 0x0000001fff007819 */ /* 0x000fe40000011405 */
[----:B------:R-:W-:Y:S01]  /*2390*/  LOP3.LUT R8, R6, R28, RZ, 0x3c, !PT ;  /* 0x0000001c06087212 */ /* 0x000fe200078e3cff */
[----:B------:R-:W-:Y:S01]  /*23a0*/  IMAD R135, R4, 0x1400, R226 ;  /* 0x0000140004877824 */ /* 0x000fe200078e02e2 */
[-C--:B------:R-:W-:Y:S01]  /*23b0*/  LEA.HI R6, R0, R5.reuse, RZ, 0x6 ;  /* 0x0000000500067211 */ /* 0x080fe200078f30ff */
[----:B------:R-:W-:Y:S01]  /*23c0*/  IMAD R133, R4, 0x1400, R225 ;  /* 0x0000140004857824 */ /* 0x000fe200078e02e1 */
[----:B------:R-:W-:Y:S01]  /*23d0*/  LEA.HI R11, R0, R5, RZ, 0x3 ;  /* 0x00000005000b7211 */ /* 0x000fe200078f18ff */
[----:B------:R-:W-:Y:S01]  /*23e0*/  IMAD R143, R4, 0x1400, R227 ;  /* 0x00001400048f7824 */ /* 0x000fe200078e02e3 */
[----:B------:R-:W-:Y:S01]  /*23f0*/  LOP3.LUT R0, R13, 0x38, RZ, 0xc0, !PT ;  /* 0x000000380d007812 */ /* 0x000fe200078ec0ff */
[----:B------:R-:W-:Y:S01]  /*2400*/  IMAD.WIDE.U32 R108, R144, R110, R108 ;  /* 0x0000006e906c7225 */ /* 0x000fe200078e006c */
[----:B------:R-:W-:-:S02]  /*2410*/  LOP3.LUT R7, R222, 0x38, R13, 0xf8, !PT ;  /* 0x00000038de077812 */ /* 0x000fc400078ef80d */
[----:B------:R-:W-:Y:S01]  /*2420*/  LOP3.LUT R5, R0, 0x1c0, R29, 0xf8, !PT ;  /* 0x000001c000057812 */ /* 0x000fe200078ef81d */
[----:B------:R-:W-:Y:S01]  /*2430*/  IMAD.WIDE.U32 R102, R144, R104, R102 ;  /* 0x0000006890667225 */ /* 0x000fe200078e0066 */
[----:B------:R-:W-:Y:S02]  /*2440*/  IADD3 R135, R135, R8, RZ ;  /* 0x0000000887877210 */ /* 0x000fe40007ffe0ff */
[-C--:B------:R-:W-:Y:S01]  /*2450*/  LOP3.LUT R10, R7, R21.reuse, RZ, 0x3c, !PT ;  /* 0x00000015070a7212 */ /* 0x080fe200078e3cff */
[----:B------:R-:W-:Y:S01]  /*2460*/  VIADD R4, R212, 0x40 ;  /* 0x00000040d4047836 */ /* 0x000fe20000000000 */
[----:B------:R-:W-:Y:S01]  /*2470*/  SHF.R.S32.HI R8, RZ, 0x6, R6 ;  /* 0x00000006ff087819 */ /* 0x000fe20000011406 */
[----:B------:R-:W-:Y:S01]  /*2480*/  IMAD.SHL.U32 R118, R118, 0x2, RZ ;  /* 0x0000000276767824 */ /* 0x000fe200078e00ff */
[----:B------:R-:W-:Y:S01]  /*2490*/  LOP3.LUT R0, R5, R228, RZ, 0x3c, !PT ;  /* 0x000000e405007212 */ /* 0x000fe200078e3cff */
[----:B------:R-:W-:Y:S01]  /*24a0*/  IMAD.IADD R133, R133, 0x1, R10 ;  /* 0x0000000185857824 */ /* 0x000fe200078e020a */
[----:B------:R-:W-:Y:S01]  /*24b0*/  LOP3.LUT R12, R222, 0x38, R11, 0xf8, !PT ;  /* 0x00000038de0c7812 */ /* 0x000fe200078ef80b */
[C---:B------:R-:W-:Y:S01]  /*24c0*/  IMAD R132, R8.reuse, 0x1400, R225 ;  /* 0x0000140008847824 */ /* 0x040fe200078e02e1 */
[----:B------:R-:W-:Y:S01]  /*24d0*/  SHF.R.S32.HI R5, RZ, 0x1f, R144 ;  /* 0x0000001fff057819 */ /* 0x000fe20000011490 */
[----:B------:R-:W-:Y:S01]  /*24e0*/  IMAD.IADD R143, R143, 0x1, R0 ;  /* 0x000000018f8f7824 */ /* 0x000fe200078e0200 */
[----:B------:R-:W-:Y:S01]  /*24f0*/  LOP3.LUT R6, R11, 0x38, RZ, 0xc0, !PT ;  /* 0x000000380b067812 */ /* 0x000fe200078ec0ff */
[----:B------:R-:W-:Y:S01]  /*2500*/  IMAD R134, R8, 0x1400, R226 ;  /* 0x0000140008867824 */ /* 0x000fe200078e02e2 */
[----:B------:R-:W-:Y:S01]  /*2510*/  LOP3.LUT R10, R223, 0x38, R11, 0xf8, !PT ;  /* 0x00000038df0a7812 */ /* 0x000fe200078ef80b */
[----:B------:R-:W-:Y:S01]  /*2520*/  IMAD R0, R5, R104, RZ ;  /* 0x0000006805007224 */ /* 0x000fe200078e02ff */
[----:B------:R-:W-:Y:S01]  /*2530*/  LOP3.LUT R21, R12, R21, RZ, 0x3c, !PT ;  /* 0x000000150c157212 */ /* 0x000fe200078e3cff */
[----:B------:R-:W-:Y:S01]  /*2540*/  IMAD R142, R8, 0x1400, R227 ;  /* 0x00001400088e7824 */ /* 0x000fe200078e02e3 */
[----:B------:R-:W-:Y:S01]  /*2550*/  LOP3.LUT R7, R6, 0x1c0, R29, 0xf8, !PT ;  /* 0x000001c006077812 */ /* 0x000fe200078ef81d */
[----:B------:R-:W-:Y:S01]  /*2560*/  VIADD R6, R212, 0x20 ;  /* 0x00000020d4067836 */ /* 0x000fe20000000000 */
[----:B------:R-:W-:Y:S01]  /*2570*/  LOP3.LUT R15, R10, R28, RZ, 0x3c, !PT ;  /* 0x0000001c0a0f7212 */ /* 0x000fe200078e3cff */
[----:B------:R-:W-:Y:S01]  /*2580*/  IMAD.SHL.U32 R28, R110, 0x20, RZ ;  /* 0x000000206e1c7824 */ /* 0x000fe200078e00ff */
[----:B------:R-:W-:Y:S01]  /*2590*/  IADD3 R132, R132, R21, RZ ;  /* 0x0000001584847210 */ /* 0x000fe20007ffe0ff */
[----:B------:R-:W-:Y:S01]  /*25a0*/  IMAD R21, R144, R105, R0 ;  /* 0x0000006990157224 */ /* 0x000fe200078e0200 */
[----:B------:R-:W-:Y:S01]  /*25b0*/  LOP3.LUT R7, R7, R228, RZ, 0x3c, !PT ;  /* 0x000000e407077212 */ /* 0x000fe200078e3cff */
[----:B------:R-:W-:Y:S01]  /*25c0*/  IMAD R0, R5, R110, RZ ;  /* 0x0000006e05007224 */ /* 0x000fe200078e02ff */
[----:B------:R-:W-:Y:S01]  /*25d0*/  SHF.L.U64.HI R29, R110, 0x6, R111 ;  /* 0x000000066e1d7819 */ /* 0x000fe2000001026f */
[----:B------:R-:W-:Y:S01]  /*25e0*/  IMAD.IADD R134, R134, 0x1, R15 ;  /* 0x0000000186867824 */ /* 0x000fe200078e020f */
[----:B------:R-:W-:Y:S01]  /*25f0*/  SHF.R.S32.HI R14, RZ, 0x3, R13 ;  /* 0x00000003ff0e7819 */ /* 0x000fe2000001140d */
[----:B------:R-:W-:Y:S01]  /*2600*/  IMAD R15, R144, R111, R0 ;  /* 0x0000006f900f7224 */ /* 0x000fe200078e0200 */
[----:B------:R-:W-:Y:S01]  /*2610*/  SEL R0, RZ, 0x8, P2 ;  /* 0x00000008ff007807 */ /* 0x000fe20001000000 */
[----:B------:R-:W-:Y:S01]  /*2620*/  IMAD.IADD R142, R142, 0x1, R7 ;  /* 0x000000018e8e7824 */ /* 0x000fe200078e0207 */
[----:B------:R-:W-:Y:S01]  /*2630*/  SHF.R.S32.HI R12, RZ, 0x3, R11 ;  /* 0x00000003ff0c7819 */ /* 0x000fe2000001140b */
[----:B------:R-:W-:Y:S01]  /*2640*/  IMAD R7, R99, 0x50, RZ ;  /* 0x0000005063077824 */ /* 0x000fe200078e02ff */
[----:B------:R-:W-:Y:S01]  /*2650*/  LOP3.LUT R0, R9, R0, RZ, 0xfc, !PT ;  /* 0x0000000009007212 */ /* 0x000fe200078efcff */
[----:B------:R-:W-:Y:S01]  /*2660*/  IMAD R5, R111, 0x50, RZ ;  /* 0x000000506f057824 */ /* 0x000fe200078e02ff */
[----:B------:R-:W-:Y:S01]  /*2670*/  LOP3.LUT R13, R13, 0xfffffff8, RZ, 0xc0, !PT ;  /* 0xfffffff80d0d7812 */ /* 0x000fe200078ec0ff */
[----:B------:R-:W-:Y:S01]  /*2680*/  IMAD.WIDE.U32 R98, R98, 0x50, RZ ;  /* 0x0000005062627825 */ /* 0x000fe200078e00ff */
[----:B------:R-:W-:-:S02]  /*2690*/  LOP3.LUT R11, R11, 0xfffffff8, RZ, 0xc0, !PT ;  /* 0xfffffff80b0b7812 */ /* 0x000fc400078ec0ff */
[----:B------:R-:W-:Y:S01]  /*26a0*/  SHF.R.S32.HI R147, RZ, 0x1f, R6 ;  /* 0x0000001fff937819 */ /* 0x000fe20000011406 */
[----:B------:R-:W-:Y:S01]  /*26b0*/  IMAD.WIDE.U32 R110, R110, 0x50, RZ ;  /* 0x000000506e6e7825 */ /* 0x000fe200078e00ff */
[----:B------:R-:W-:Y:S02]  /*26c0*/  IADD3 R25, R101, R21, RZ ;  /* 0x0000001565197210 */ /* 0x000fe40007ffe0ff */
[----:B------:R-:W-:Y:S01]  /*26d0*/  SHF.R.S32.HI R146, RZ, 0x1f, R4 ;  /* 0x0000001fff927819 */ /* 0x000fe20000011404 */
[----:B------:R-:W-:Y:S01]  /*26e0*/  IMAD.WIDE.U32 R104, R104, 0x50, RZ ;  /* 0x0000005068687825 */ /* 0x000fe200078e00ff */
[C---:B------:R-:W-:Y:S02]  /*26f0*/  LOP3.LUT R10, R0.reuse, 0x2, RZ, 0xc0, !PT ;  /* 0x00000002000a7812 */ /* 0x040fe400078ec0ff */
[C---:B------:R-:W-:Y:S01]  /*2700*/  LOP3.LUT R9, R0.reuse, 0x4, RZ, 0xc0, !PT ;  /* 0x0000000400097812 */ /* 0x040fe200078ec0ff */
[----:B------:R-:W-:Y:S01]  /*2710*/  IMAD.IADD R120, R99, 0x1, R7 ;  /* 0x0000000163787824 */ /* 0x000fe200078e0207 */
[----:B------:R-:W-:Y:S01]  /*2720*/  LOP3.LUT R8, R0, 0x8, RZ, 0xc0, !PT ;  /* 0x0000000800087812 */ /* 0x000fe200078ec0ff */
[----:B------:R-:W-:Y:S01]  /*2730*/  IMAD.IADD R126, R111, 0x1, R5 ;  /* 0x000000016f7e7824 */ /* 0x000fe200078e0205 */
[----:B------:R-:W-:Y:S01]  /*2740*/  SHF.R.S32.HI R7, RZ, 0x1f, R13 ;  /* 0x0000001fff077819 */ /* 0x000fe2000001140d */
[----:B------:R-:W-:Y:S01]  /*2750*/  IMAD.IADD R20, R107, 0x1, R15 ;  /* 0x000000016b147824 */ /* 0x000fe200078e020f */
[----:B------:R-:W-:Y:S01]  /*2760*/  SHF.R.S32.HI R6, RZ, 0x1f, R11 ;  /* 0x0000001fff067819 */ /* 0x000fe2000001140b */
[----:B------:R-:W-:Y:S01]  /*2770*/  IMAD.IADD R127, R105, 0x1, R127 ;  /* 0x00000001697f7824 */ /* 0x000fe200078e027f */
[----:B------:R-:W-:Y:S01]  /*2780*/  IADD3 R5, R95, R37, RZ ;  /* 0x000000255f057210 */ /* 0x000fe20007ffe0ff */
[----:B------:R-:W-:-:S02]  /*2790*/  IMAD.IADD R21, R21, 0x1, R103 ;  /* 0x0000000115157824 */ /* 0x000fc400078e0267 */
[----:B------:R-:W-:-:S07]  /*27a0*/  IMAD.IADD R15, R15, 0x1, R109 ;  /* 0x000000010f0f7824 */ /* 0x000fce00078e026d */
.L_x_761:
[----:B--2---:R-:W2:Y:S01]  /*27b0*/  LDL.LU R39, [R1+0x8] ;  /* 0x0000080001277983 */ /* 0x004ea20000300800 */
[----:B------:R-:W-:Y:S01]  /*27c0*/  VIADD R41, R24, 0xffffffff ;  /* 0xffffffff18297836 */ /* 0x000fe20000000000 */
[----:B------:R-:W0:Y:S01]  /*27d0*/  LDC.64 R116, c[0x0][0x2e8] ;  /* 0x0000ba00ff747b82 */ /* 0x000e220000000a00 */
[----:B------:R-:W-:Y:S05]  /*27e0*/  YIELD ;  /* 0x0000000000007946 */ /* 0x000fea0003800000 */
[----:B------:R-:W-:Y:S01]  /*27f0*/  SHF.R.S32.HI R38, RZ, 0x1f, R41 ;  /* 0x0000001fff267819 */ /* 0x000fe20000011429 */
[-C--:B------:R-:W-:Y:S01]  /*2800*/  IMAD R3, R120, R41.reuse, RZ ;  /* 0x0000002978037224 */ /* 0x080fe200078e02ff */
[----:B------:R-:W1:Y:S01]  /*2810*/  LDC R115, c[0x0][0x3f4] ;  /* 0x0000fd00ff737b82 */ /* 0x000e620000000800 */
[----:B------:R-:W-:Y:S01]  /*2820*/  IMAD.WIDE.U32 R124, R98, R41, RZ ;  /* 0x00000029627c7225 */ /* 0x000fe200078e00ff */
[----:B------:R-:W-:Y:S03]  /*2830*/  BSSY B0, `(.L_x_654) ;  /* 0x00007a0000007945 */ /* 0x000fe60003800000 */
[----:B------:R-:W-:Y:S01]  /*2840*/  IMAD R3, R38, R98, R3 ;  /* 0x0000006226037224 */ /* 0x000fe200078e0203 */
[----:B------:R-:W-:-:S02]  /*2850*/  IADD3 R0, P3, P4, R93, R124, R131 ;  /* 0x0000007c5d007210 */ /* 0x000fc40007c7e083 */
[-C--:B------:R-:W-:Y:S01]  /*2860*/  IADD3 R36, P2, R93, R124.reuse, RZ ;  /* 0x0000007c5d247210 */ /* 0x080fe20007f5e0ff */
[----:B------:R-:W-:Y:S01]  /*2870*/  IMAD.IADD R88, R125, 0x1, R3 ;  /* 0x000000017d587824 */ /* 0x000fe200078e0203 */
[----:B------:R-:W-:-:S03]  /*2880*/  IADD3 R4, P5, P6, R93, R124, R129 ;  /* 0x0000007c5d047210 */ /* 0x000fc60007ebe081 */
[----:B------:R-:W-:Y:S01]  /*2890*/  IMAD.X R37, R88, 0x1, R35, P2 ;  /* 0x0000000158257824 */ /* 0x000fe200010e0623 */
[----:B------:R-:W-:Y:S02]  /*28a0*/  IADD3.X R3, R35, R88, R130, P3, P4 ;  /* 0x0000005823037210 */ /* 0x000fe40001fe8482 */
[----:B------:R-:W-:Y:S02]  /*28b0*/  ISETP.GT.AND P3, PT, R41, R119, PT ;  /* 0x000000772900720c */ /* 0x000fe40003f64270 */
[C---:B0-----:R-:W-:Y:S02]  /*28c0*/  LEA R48, P2, R0.reuse, R116, 0x1 ;  /* 0x0000007400307211 */ /* 0x041fe400078408ff */
[----:B------:R-:W-:Y:S02]  /*28d0*/  IADD3.X R24, R35, R88, R128, P5, P6 ;  /* 0x0000005823187210 */ /* 0x000fe40002fec480 */
[----:B------:R-:W-:Y:S01]  /*28e0*/  LEA.HI.X R49, R0, R117, R3, 0x1, P2 ;  /* 0x0000007500317211 */ /* 0x000fe200010f0c03 */
[----:B------:R-:W-:Y:S01]  /*28f0*/  IMAD R3, R19, 0x5000, R229 ;  /* 0x0000500013037824 */ /* 0x000fe200078e02e5 */
[----:B-1----:R-:W-:-:S02]  /*2900*/  ISETP.GE.AND P2, PT, R115, 0x1, PT ;  /* 0x000000017300780c */ /* 0x002fc40003f46270 */
[-C--:B------:R-:W-:Y:S02]  /*2910*/  LEA R50, P5, R4, R116.reuse, 0x1 ;  /* 0x0000007404327211 */ /* 0x080fe400078a08ff */
[----:B------:R-:W-:Y:S02]  /*2920*/  LEA R56, P6, R36, R116, 0x1 ;  /* 0x0000007424387211 */ /* 0x000fe400078c08ff */
[-C--:B------:R-:W-:Y:S01]  /*2930*/  LEA.HI.X R51, R4, R117.reuse, R24, 0x1, P5 ;  /* 0x0000007504337211 */ /* 0x080fe200028f0c18 */
[----:B------:R-:W-:Y:S01]  /*2940*/  IMAD.MOV.U32 R24, RZ, RZ, R41 ;  /* 0x000000ffff187224 */ /* 0x000fe200078e0029 */
[----:B------:R-:W-:Y:S02]  /*2950*/  LEA.HI.X R57, R36, R117, R37, 0x1, P6 ;  /* 0x0000007524397211 */ /* 0x000fe400030f0c25 */
[----:B------:R-:W-:Y:S02]  /*2960*/  LEA R4, R3, R18, 0x1 ;  /* 0x0000001203047211 */ /* 0x000fe400078e08ff */
[----:B--2---:R-:W-:-:S04]  /*2970*/  LOP3.LUT R39, R39, 0xfffffffd, RZ, 0xc0, !PT ;  /* 0xfffffffd27277812 */ /* 0x004fc800078ec0ff */
[----:B------:R-:W-:-:S05]  /*2980*/  @P3 LOP3.LUT R39, R39, 0x2, RZ, 0xfc, !PT ;  /* 0x0000000227273812 */ /* 0x000fca00078efcff */
[----:B------:R0:W-:Y:S01]  /*2990*/  STL [R1+0x8], R39 ;  /* 0x0000082701007387 */ /* 0x0001e20000100800 */
[----:B------:R-:W-:Y:S05]  /*29a0*/  @!P2 BRA `(.L_x_655) ;  /* 0x000000740020a947 */ /* 0x000fea0003800000 */
[----:B------:R-:W-:Y:S01]  /*29b0*/  ULDC.U8 UR4, c[0x0][0x410] ;  /* 0x0001040000047ab9 */ /* 0x000fe20000000000 */
[-C--:B------:R-:W-:Y:S01]  /*29c0*/  IMAD R3, R126, R41.reuse, RZ ;  /* 0x000000297e037224 */ /* 0x080fe200078e02ff */
[----:B------:R-:W-:Y:S01]  /*29d0*/  ISETP.NE.AND P2, PT, RZ, UR4, PT ;  /* 0x00000004ff007c0c */ /* 0x000fe2000bf45270 */
[-C--:B0-----:R-:W-:Y:S02]  /*29e0*/  IMAD R39, R127, R41.reuse, RZ ;  /* 0x000000297f277224 */ /* 0x081fe400078e02ff */
[----:B------:R-:W-:Y:S02]  /*29f0*/  IMAD R37, R38, R110, R3 ;  /* 0x0000006e26257224 */ /* 0x000fe400078e0203 */
[----:B------:R-:W-:Y:S02]  /*2a00*/  IMAD R3, R24, -0x50, R2 ;  /* 0xffffffb018037824 */ /* 0x000fe400078e0202 */
[----:B------:R-:W-:Y:S02]  /*2a10*/  IMAD R39, R38, R104, R39 ;  /* 0x0000006826277224 */ /* 0x000fe400078e0227 */
[----:B------:R-:W-:Y:S01]  /*2a20*/  IMAD.WIDE.U32 R86, R110, R41, RZ ;  /* 0x000000296e567225 */ /* 0x000fe200078e00ff */
[----:B------:R-:W-:-:S03]  /*2a30*/  VIMNMX R3, R3, 0x50, PT ;  /* 0x0000005003037848 */ /* 0x000fc60003fe0100 */
[----:B------:R-:W-:-:S04]  /*2a40*/  IMAD.WIDE.U32 R84, R104, R41, RZ ;  /* 0x0000002968547225 */ /* 0x000fc800078e00ff */
[----:B------:R-:W-:Y:S02]  /*2a50*/  IMAD.IADD R0, R87, 0x1, R37 ;  /* 0x0000000157007824 */ /* 0x000fe400078e0225 */
[----:B------:R-:W-:Y:S01]  /*2a60*/  IMAD.IADD R114, R85, 0x1, R39 ;  /* 0x0000000155727824 */ /* 0x000fe200078e0227 */
[----:B------:R-:W-:Y:S06]  /*2a70*/  @!P2 BRA `(.L_x_656) ;  /* 0x000000340058a947 */ /* 0x000fec0003800000 */
[----:B------:R-:W-:Y:S01]  /*2a80*/  ISETP.GE.AND P3, PT, R212, R3, PT ;  /* 0x00000003d400720c */ /* 0x000fe20003f66270 */
[----:B------:R-:W-:Y:S01]  /*2a90*/  BSSY B1, `(.L_x_657) ;  /* 0x000002a000017945 */ /* 0x000fe20003800000 */
        /* <DEDUP_REMOVED lines=9> */
[----:B------:R-:W-:Y:S06]  /*2b30*/  @P3 BRA `(.L_x_658) ;  /* 0x00000000007c3947 */ /* 0x000fec0003800000 */
[----:B------:R-:W-:Y:S01]  /*2b40*/  IADD3 R37, P2, R106, R86, RZ ;  /* 0x000000566a257210 */ /* 0x000fe20007f5e0ff */
[----:B------:R-:W-:Y:S01]  /*2b50*/  ULDC.64 UR4, c[0x0][0x3e8] ;  /* 0x0000fa0000047ab9 */ /* 0x000fe20000000a00 */
[----:B------:R-:W-:Y:S02]  /*2b60*/  IADD3 R39, P4, R100, R84, RZ ;  /* 0x0000005464277210 */ /* 0x000fe40007f9e0ff */
[----:B------:R-:W-:Y:S02]  /*2b70*/  CS2R R122, SRZ ;  /* 0x00000000007a7805 */ /* 0x000fe4000001ff00 */
[----:B------:R-:W-:Y:S02]  /*2b80*/  IADD3.X R38, R0, R20, RZ, P2, !PT ;  /* 0x0000001400267210 */ /* 0x000fe400017fe4ff */
[----:B------:R-:W-:Y:S02]  /*2b90*/  CS2R R124, SRZ ;  /* 0x00000000007c7805 */ /* 0x000fe4000001ff00 */
[C---:B------:R-:W-:Y:S01]  /*2ba0*/  LEA R36, P2, R37.reuse, UR4, 0x1 ;  /* 0x0000000425247c11 */ /* 0x040fe2000f8408ff */
[----:B------:R-:W-:Y:S01]  /*2bb0*/  IMAD.X R40, R114, 0x1, R25, P4 ;  /* 0x0000000172287824 */ /* 0x000fe200020e0619 */
[-C--:B------:R-:W-:Y:S01]  /*2bc0*/  ISETP.GE.AND P5, PT, R22, R115.reuse, PT ;  /* 0x000000731600720c */ /* 0x080fe20003fa6270 */
[----:B------:R-:W-:Y:S01]  /*2bd0*/  ULDC.64 UR6, c[0x0][0x208] ;  /* 0x0000820000067ab9 */ /* 0x000fe20000000a00 */
[----:B------:R-:W-:Y:S01]  /*2be0*/  LEA.HI.X R37, R37, UR5, R38, 0x1, P2 ;  /* 0x0000000525257c11 */ /* 0x000fe200090f0c26 */
[----:B------:R-:W-:Y:S01]  /*2bf0*/  ULDC.64 UR4, c[0x0][0x400] ;  /* 0x0001000000047ab9 */ /* 0x000fe20000000a00 */
[----:B------:R-:W-:-:S02]  /*2c00*/  ISETP.GE.AND P4, PT, R215, R115, PT ;  /* 0x00000073d700720c */ /* 0x000fc40003f86270 */
[----:B------:R-:W-:-:S04]  /*2c10*/  LEA R38, P2, R39, UR4, 0x1 ;  /* 0x0000000427267c11 */ /* 0x000fc8000f8408ff */
[----:B------:R-:W-:Y:S02]  /*2c20*/  LEA.HI.X R39, R39, UR5, R40, 0x1, P2 ;  /* 0x0000000527277c11 */ /* 0x000fe400090f0c28 */
[-C--:B------:R-:W-:Y:S01]  /*2c30*/  ISETP.GE.AND P2, PT, R214, R115.reuse, PT ;  /* 0x00000073d600720c */ /* 0x080fe20003f46270 */
[----:B------:R0:W5:Y:S04]  /*2c40*/  @!P5 LDG.E.64 R122, desc[UR6][R36.64] ;  /* 0x00000006247ad981 */ /* 0x000168000c1e1b00 */
[----:B------:R0:W5:Y:S01]  /*2c50*/  @!P5 LDG.E.64 R124, desc[UR6][R38.64] ;  /* 0x00000006267cd981 */ /* 0x000162000c1e1b00 */
[----:B------:R-:W-:Y:S02]  /*2c60*/  ISETP.GE.AND P5, PT, R216, R115, PT ;  /* 0x00000073d800720c */ /* 0x000fe40003fa6270 */
[----:B------:R-:W-:-:S02]  /*2c70*/  CS2R R90, SRZ ;  /* 0x00000000005a7805 */ /* 0x000fc4000001ff00 */
[----:B------:R-:W-:Y:S02]  /*2c80*/  CS2R R82, SRZ ;  /* 0x0000000000527805 */ /* 0x000fe4000001ff00 */
[----:B------:R-:W-:Y:S02]  /*2c90*/  CS2R R78, SRZ ;  /* 0x00000000004e7805 */ /* 0x000fe4000001ff00 */
[----:B------:R-:W-:Y:S02]  /*2ca0*/  CS2R R116, SRZ ;  /* 0x0000000000747805 */ /* 0x000fe4000001ff00 */
[----:B------:R-:W-:Y:S02]  /*2cb0*/  CS2R R88, SRZ ;  /* 0x0000000000587805 */ /* 0x000fe4000001ff00 */
[----:B------:R-:W-:Y:S01]  /*2cc0*/  CS2R R80, SRZ ;  /* 0x0000000000507805 */ /* 0x000fe2000001ff00 */
[----:B------:R0:W5:Y:S04]  /*2cd0*/  @!P4 LDG.E.64 R90, desc[UR6][R36.64+0x40] ;  /* 0x00004006245ac981 */ /* 0x000168000c1e1b00 */
[----:B------:R0:W5:Y:S04]  /*2ce0*/  @!P2 LDG.E.64 R82, desc[UR6][R36.64+0x80] ;  /* 0x000080062452a981 */ /* 0x000168000c1e1b00 */
[----:B------:R0:W5:Y:S04]  /*2cf0*/  @!P5 LDG.E.64 R78, desc[UR6][R36.64+0xc0] ;  /* 0x0000c006244ed981 */ /* 0x000168000c1e1b00 */
[----:B------:R0:W5:Y:S04]  /*2d00*/  @!P4 LDG.E.64 R116, desc[UR6][R38.64+0x40] ;  /* 0x000040062674c981 */ /* 0x000168000c1e1b00 */
[----:B------:R0:W5:Y:S04]  /*2d10*/  @!P2 LDG.E.64 R88, desc[UR6][R38.64+0x80] ;  /* 0x000080062658a981 */ /* 0x000168000c1e1b00 */
[----:B------:R0:W5:Y:S02]  /*2d20*/  @!P5 LDG.E.64 R80, desc[UR6][R38.64+0xc0] ;  /* 0x0000c0062650d981 */ /* 0x000164000c1e1b00 */
.L_x_658:
[----:B------:R-:W-:Y:S05]  /*2d30*/  BSYNC B1 ;  /* 0x0000000000017941 */ /* 0x000fea0003800000 */
.L_x_657:
[----:B0----5:R-:W-:Y:S01]  /*2d40*/  IMAD.MOV.U32 R36, RZ, RZ, R78 ;  /* 0x000000ffff247224 */ /* 0x021fe200078e004e */
[----:B------:R-:W-:Y:S01]  /*2d50*/  MOV R38, R82 ;  /* 0x0000005200267202 */ /* 0x000fe20000000f00 */
[----:B------:R-:W-:Y:S01]  /*2d60*/  IMAD.MOV.U32 R37, RZ, RZ, R79 ;  /* 0x000000ffff257224 */ /* 0x000fe200078e004f */
[----:B------:R-:W-:Y:S01]  /*2d70*/  BSSY B1, `(.L_x_659) ;  /* 0x0000041000017945 */ /* 0x000fe20003800000 */
[----:B------:R-:W-:Y:S01]  /*2d80*/  VIADD R39, R212, 0x20 ;  /* 0x00000020d4277836 */ /* 0x000fe20000000000 */
[----:B------:R-:W-:Y:S01]  /*2d90*/  PRMT R162, R162, 0x5410, R36 ;  /* 0x00005410a2a27816 */ /* 0x000fe20000000024 */
[----:B------:R-:W-:Y:S01]  /*2da0*/  IMAD.MOV.U32 R36, RZ, RZ, R83 ;  /* 0x000000ffff247224 */ /* 0x000fe200078e0053 */
[----:B------:R-:W-:Y:S01]  /*2db0*/  PRMT R155, R37, 0x7610, R155 ;  /* 0x00007610259b7816 */ /* 0x000fe2000000009b */
[----:B------:R-:W-:Y:S01]  /*2dc0*/  IMAD.MOV.U32 R37, RZ, RZ, R90 ;  /* 0x000000ffff257224 */ /* 0x000fe200078e005a */
[----:B------:R-:W-:Y:S02]  /*2dd0*/  ISETP.GE.AND P4, PT, R39, R3, PT ;  /* 0x000000032700720c */ /* 0x000fe40003f86270 */
[----:B------:R-:W-:-:S02]  /*2de0*/  CS2R R66, SRZ ;  /* 0x0000000000427805 */ /* 0x000fc4000001ff00 */
[----:B------:R-:W-:Y:S01]  /*2df0*/  PRMT R163, R38, 0x5410, R36 ;  /* 0x0000541026a37816 */ /* 0x000fe20000000024 */
[----:B------:R-:W-:Y:S01]  /*2e00*/  IMAD.MOV.U32 R36, RZ, RZ, R91 ;  /* 0x000000ffff247224 */ /* 0x000fe200078e005b */
[----:B------:R-:W-:Y:S02]  /*2e10*/  MOV R38, R122 ;  /* 0x0000007a00267202 */ /* 0x000fe40000000f00 */
[----:B------:R-:W-:Y:S02]  /*2e20*/  CS2R R70, SRZ ;  /* 0x0000000000467805 */ /* 0x000fe4000001ff00 */
[----:B------:R-:W-:Y:S02]  /*2e30*/  CS2R R74, SRZ ;  /* 0x00000000004a7805 */ /* 0x000fe4000001ff00 */
[----:B------:R-:W-:Y:S02]  /*2e40*/  CS2R R64, SRZ ;  /* 0x0000000000407805 */ /* 0x000fe4000001ff00 */
[----:B------:R-:W-:Y:S01]  /*2e50*/  PRMT R164, R37, 0x5410, R36 ;  /* 0x0000541025a47816 */ /* 0x000fe20000000024 */
[----:B------:R-:W-:Y:S01]  /*2e60*/  IMAD.MOV.U32 R37, RZ, RZ, R123 ;  /* 0x000000ffff257224 */ /* 0x000fe200078e007b */
[----:B------:R-:W-:Y:S01]  /*2e70*/  CS2R R68, SRZ ;  /* 0x0000000000447805 */ /* 0x000fe2000001ff00 */
[----:B------:R-:W-:Y:S01]  /*2e80*/  IMAD.MOV.U32 R36, RZ, RZ, R80 ;  /* 0x000000ffff247224 */ /* 0x000fe200078e0050 */
[----:B------:R-:W-:-:S02]  /*2e90*/  CS2R R72, SRZ ;  /* 0x0000000000487805 */ /* 0x000fc4000001ff00 */
[----:B------:R-:W-:Y:S02]  /*2ea0*/  CS2R R76, SRZ ;  /* 0x00000000004c7805 */ /* 0x000fe4000001ff00 */
[----:B------:R-:W-:Y:S01]  /*2eb0*/  PRMT R151, R38, 0x5410, R37 ;  /* 0x0000541026977816 */ /* 0x000fe20000000025 */
[----:B------:R-:W-:Y:S01]  /*2ec0*/  IMAD.MOV.U32 R37, RZ, RZ, R81 ;  /* 0x000000ffff257224 */ /* 0x000fe200078e0051 */
[----:B------:R-:W-:Y:S01]  /*2ed0*/  PRMT R162, R36, 0x7610, R162 ;  /* 0x0000761024a27816 */ /* 0x000fe200000000a2 */
[----:B------:R-:W-:Y:S01]  /*2ee0*/  IMAD.MOV.U32 R36, RZ, RZ, R89 ;  /* 0x000000ffff247224 */ /* 0x000fe200078e0059 */
[----:B------:R-:W-:Y:S02]  /*2ef0*/  MOV R38, R88 ;  /* 0x0000005800267202 */ /* 0x000fe40000000f00 */
[----:B------:R-:W-:Y:S01]  /*2f00*/  PRMT R161, R161, 0x5410, R37 ;  /* 0x00005410a1a17816 */ /* 0x000fe20000000025 */
[----:B------:R-:W-:Y:S01]  /*2f10*/  IMAD.MOV.U32 R37, RZ, RZ, R116 ;  /* 0x000000ffff257224 */ /* 0x000fe200078e0074 */
[----:B------:R-:W-:Y:S01]  /*2f20*/  PRMT R165, R38, 0x5410, R36 ;  /* 0x0000541026a57816 */ /* 0x000fe20000000024 */
[----:B------:R-:W-:Y:S01]  /*2f30*/  IMAD.MOV.U32 R36, RZ, RZ, R117 ;  /* 0x000000ffff247224 */ /* 0x000fe200078e0075 */
[----:B------:R-:W-:-:S04]  /*2f40*/  MOV R38, R124 ;  /* 0x0000007c00267202 */ /* 0x000fc80000000f00 */
[----:B------:R-:W-:Y:S01]  /*2f50*/  PRMT R166, R37, 0x5410, R36 ;  /* 0x0000541025a67816 */ /* 0x000fe20000000024 */
[----:B------:R-:W-:-:S05]  /*2f60*/  IMAD.MOV.U32 R37, RZ, RZ, R125 ;  /* 0x000000ffff257224 */ /* 0x000fca00078e007d */
[----:B------:R-:W-:Y:S01]  /*2f70*/  PRMT R153, R38, 0x5410, R37 ;  /* 0x0000541026997816 */ /* 0x000fe20000000025 */
[----:B------:R-:W-:Y:S06]  /*2f80*/  @P4 BRA `(.L_x_660) ;  /* 0x00000000007c4947 */ /* 0x000fec0003800000 */
[----:B------:R-:W-:Y:S01]  /*2f90*/  IADD3 R37, P2, P5, R106, R86, R28 ;  /* 0x000000566a257210 */ /* 0x000fe20007d5e01c */
[----:B------:R-:W-:Y:S01]  /*2fa0*/  ULDC.64 UR4, c[0x0][0x3e8] ;  /* 0x0000fa0000047ab9 */ /* 0x000fe20000000a00 */
[----:B------:R-:W-:Y:S01]  /*2fb0*/  ULDC.64 UR6, c[0x0][0x400] ;  /* 0x0001000000067ab9 */ /* 0x000fe20000000a00 */
[----:B------:R-:W-:Y:S02]  /*2fc0*/  CS2R R74, SRZ ;  /* 0x00000000004a7805 */ /* 0x000fe4000001ff00 */
[----:B------:R-:W-:Y:S02]  /*2fd0*/  IADD3.X R42, R20, R0, R30, P2, P5 ;  /* 0x00000000142a7210 */ /* 0x000fe400017ea41e */
[----:B------:R-:W-:Y:S02]  /*2fe0*/  CS2R R70, SRZ ;  /* 0x0000000000467805 */ /* 0x000fe4000001ff00 */
[----:B------:R-:W-:Y:S02]  /*2ff0*/  IADD3 R39, P2, P5, R100, R84, R32 ;  /* 0x0000005464277210 */ /* 0x000fe40007d5e020 */
[----:B------:R-:W-:-:S02]  /*3000*/  CS2R R76, SRZ ;  /* 0x00000000004c7805 */ /* 0x000fc4000001ff00 */
[----:B------:R-:W-:Y:S01]  /*3010*/  CS2R R72, SRZ ;  /* 0x0000000000487805 */ /* 0x000fe2000001ff00 */
[----:B------:R-:W-:Y:S01]  /*3020*/  ULDC.64 UR8, c[0x0][0x208] ;  /* 0x0000820000087ab9 */ /* 0x000fe20000000a00 */
[----:B------:R-:W-:Y:S02]  /*3030*/  IADD3.X R40, R25, R114, R34, P2, P5 ;  /* 0x0000007219287210 */ /* 0x000fe400017ea422 */
[----:B------:R-:W-:Y:S02]  /*3040*/  LEA R36, P2, R37, UR4, 0x1 ;  /* 0x0000000425247c11 */ /* 0x000fe4000f8408ff */
[----:B------:R-:W-:Y:S02]  /*3050*/  LEA R38, P5, R39, UR6, 0x1 ;  /* 0x0000000627267c11 */ /* 0x000fe4000f8a08ff */
[----:B------:R-:W-:Y:S02]  /*3060*/  LEA.HI.X R37, R37, UR5, R42, 0x1, P2 ;  /* 0x0000000525257c11 */ /* 0x000fe400090f0c2a */
[----:B------:R-:W-:-:S02]  /*3070*/  LEA.HI.X R39, R39, UR7, R40, 0x1, P5 ;  /* 0x0000000727277c11 */ /* 0x000fc4000a8f0c28 */
[-C--:B------:R-:W-:Y:S02]  /*3080*/  ISETP.GE.AND P2, PT, R22, R115.reuse, PT ;  /* 0x000000731600720c */ /* 0x080fe40003f46270 */
[----:B------:R-:W-:Y:S02]  /*3090*/  ISETP.GE.AND P5, PT, R215, R115, PT ;  /* 0x00000073d700720c */ /* 0x000fe40003fa6270 */
[----:B------:R-:W-:Y:S02]  /*30a0*/  CS2R R66, SRZ ;  /* 0x0000000000427805 */ /* 0x000fe4000001ff00 */
[----:B------:R-:W-:Y:S02]  /*30b0*/  CS2R R62, SRZ ;  /* 0x00000000003e7805 */ /* 0x000fe4000001ff00 */
[----:B------:R-:W-:-:S05]  /*30c0*/  CS2R R68, SRZ ;  /* 0x0000000000447805 */ /* 0x000fca000001ff00 */
[----:B------:R0:W5:Y:S04]  /*30d0*/  @!P2 LDG.E.64 R74, desc[UR8][R36.64] ;  /* 0x00000008244aa981 */ /* 0x000168000c1e1b00 */
[----:B------:R0:W5:Y:S01]  /*30e0*/  @!P2 LDG.E.64 R76, desc[UR8][R38.64] ;  /* 0x00000008264ca981 */ /* 0x000162000c1e1b00 */
[----:B------:R-:W-:-:S03]  /*30f0*/  ISETP.GE.AND P2, PT, R214, R115, PT ;  /* 0x00000073d600720c */ /* 0x000fc60003f46270 */
[----:B------:R0:W5:Y:S04]  /*3100*/  @!P5 LDG.E.64 R70, desc[UR8][R36.64+0x40] ;  /* 0x000040082446d981 */ /* 0x000168000c1e1b00 */
[----:B------:R0:W5:Y:S01]  /*3110*/  @!P5 LDG.E.64 R72, desc[UR8][R38.64+0x40] ;  /* 0x000040082648d981 */ /* 0x000162000c1e1b00 */
[----:B------:R-:W-:Y:S02]  /*3120*/  ISETP.GE.AND P5, PT, R216, R115, PT ;  /* 0x00000073d800720c */ /* 0x000fe40003fa6270 */
[----:B------:R-:W-:-:S03]  /*3130*/  CS2R R64, SRZ ;  /* 0x0000000000407805 */ /* 0x000fc6000001ff00 */
[----:B------:R0:W5:Y:S04]  /*3140*/  @!P2 LDG.E.64 R66, desc[UR8][R36.64+0x80] ;  /* 0x000080082442a981 */ /* 0x000168000c1e1b00 */
[----:B------:R0:W5:Y:S04]  /*3150*/  @!P2 LDG.E.64 R68, desc[UR8][R38.64+0x80] ;  /* 0x000080082644a981 */ /* 0x000168000c1e1b00 */
[----:B------:R0:W5:Y:S04]  /*3160*/  @!P5 LDG.E.64 R62, desc[UR8][R36.64+0xc0] ;  /* 0x0000c008243ed981 */ /* 0x000168000c1e1b00 */
[----:B------:R0:W5:Y:S02]  /*3170*/  @!P5 LDG.E.64 R64, desc[UR8][R38.64+0xc0] ;  /* 0x0000c0082640d981 */ /* 0x000164000c1e1b00 */
.L_x_660:
[----:B------:R-:W-:Y:S05]  /*3180*/  BSYNC B1 ;  /* 0x0000000000017941 */ /* 0x000fea0003800000 */
.L_x_659:
[----:B0-----:R-:W-:Y:S01]  /*3190*/  VIADD R36, R212, 0x40 ;  /* 0x00000040d4247836 */ /* 0x001fe20000000000 */
[----:B------:R-:W-:Y:S01]  /*31a0*/  BSSY B1, `(.L_x_661) ;  /* 0x000002b000017945 */ /* 0x000fe20003800000 */
[----:B------:R-:W-:Y:S02]  /*31b0*/  CS2R R40, SRZ ;  /* 0x0000000000287805 */ /* 0x000fe4000001ff00 */
[----:B------:R-:W-:Y:S02]  /*31c0*/  CS2R R46, SRZ ;  /* 0x00000000002e7805 */ /* 0x000fe4000001ff00 */
[----:B------:R-:W-:Y:S02]  /*31d0*/  CS2R R52, SRZ ;  /* 0x0000000000347805 */ /* 0x000fe4000001ff00 */
[----:B------:R-:W-:Y:S02]  /*31e0*/  ISETP.GE.AND P5, PT, R36, R3, PT ;  /* 0x000000032400720c */ /* 0x000fe40003fa6270 */
[----:B------:R-:W-:-:S02]  /*31f0*/  CS2R R58, SRZ ;  /* 0x00000000003a7805 */ /* 0x000fc4000001ff00 */
[----:B------:R-:W-:Y:S02]  /*3200*/  CS2R R42, SRZ ;  /* 0x00000000002a7805 */ /* 0x000fe4000001ff00 */
[----:B------:R-:W-:Y:S02]  /*3210*/  CS2R R44, SRZ ;  /* 0x00000000002c7805 */ /* 0x000fe4000001ff00 */
[----:B------:R-:W-:Y:S02]  /*3220*/  CS2R R54, SRZ ;  /* 0x0000000000367805 */ /* 0x000fe4000001ff00 */
[----:B-----5:R-:W-:Y:S02]  /*3230*/  MOV R136, R62 ;  /* 0x0000003e00887202 */ /* 0x020fe40000000f00 */
[----:B------:R-:W-:Y:S01]  /*3240*/  CS2R R60, SRZ ;  /* 0x00000000003c7805 */ /* 0x000fe2000001ff00 */
[----:B------:R-:W-:Y:S06]  /*3250*/  @P5 BRA `(.L_x_662) ;  /* 0x00000000007c5947 */ /* 0x000fec0003800000 */
[----:B------:R-:W-:Y:S01]  /*3260*/  IADD3 R86, P2, P6, R106, R27, R86 ;  /* 0x0000001b6a567210 */ /* 0x000fe20007e5e056 */
[----:B------:R-:W-:Y:S01]  /*3270*/  ULDC.64 UR4, c[0x0][0x3e8] ;  /* 0x0000fa0000047ab9 */ /* 0x000fe20000000a00 */
[----:B------:R-:W-:Y:S01]  /*3280*/  ULDC.64 UR6, c[0x0][0x400] ;  /* 0x0001000000067ab9 */ /* 0x000fe20000000a00 */
[----:B------:R-:W-:Y:S02]  /*3290*/  CS2R R58, SRZ ;  /* 0x00000000003a7805 */ /* 0x000fe4000001ff00 */
[----:B------:R-:W-:Y:S02]  /*32a0*/  IADD3.X R37, R20, R29, R0, P2, P6 ;  /* 0x0000001d14257210 */ /* 0x000fe400017ec400 */
[----:B------:R-:W-:Y:S02]  /*32b0*/  CS2R R60, SRZ ;  /* 0x00000000003c7805 */ /* 0x000fe4000001ff00 */
[----:B------:R-:W-:Y:S01]  /*32c0*/  IADD3 R84, P2, P6, R100, R31, R84 ;  /* 0x0000001f64547210 */ /* 0x000fe20007e5e054 */
[----:B------:R-:W-:-:S03]  /*32d0*/  ULDC.64 UR8, c[0x0][0x208] ;  /* 0x0000820000087ab9 */ /* 0x000fc60000000a00 */
[----:B------:R-:W-:Y:S02]  /*32e0*/  IADD3.X R39, R25, R33, R114, P2, P6 ;  /* 0x0000002119277210 */ /* 0x000fe400017ec472 */
[----:B------:R-:W-:-:S04]  /*32f0*/  LEA R36, P2, R86, UR4, 0x1 ;  /* 0x0000000456247c11 */ /* 0x000fc8000f8408ff */
[----:B------:R-:W-:Y:S02]  /*3300*/  LEA.HI.X R37, R86, UR5, R37, 0x1, P2 ;  /* 0x0000000556257c11 */ /* 0x000fe400090f0c25 */
[----:B------:R-:W-:-:S04]  /*3310*/  LEA R38, P2, R84, UR6, 0x1 ;  /* 0x0000000654267c11 */ /* 0x000fc8000f8408ff */
[----:B------:R-:W-:Y:S02]  /*3320*/  LEA.HI.X R39, R84, UR7, R39, 0x1, P2 ;  /* 0x0000000754277c11 */ /* 0x000fe400090f0c27 */
[----:B------:R-:W-:Y:S02]  /*3330*/  ISETP.GE.AND P2, PT, R22, R115, PT ;  /* 0x000000731600720c */ /* 0x000fe40003f46270 */
[----:B------:R-:W-:Y:S02]  /*3340*/  CS2R R52, SRZ ;  /* 0x0000000000347805 */ /* 0x000fe4000001ff00 */
[----:B------:R-:W-:-:S09]  /*3350*/  CS2R R54, SRZ ;  /* 0x0000000000367805 */ /* 0x000fd2000001ff00 */
[----:B------:R0:W5:Y:S04]  /*3360*/  @!P2 LDG.E.64 R58, desc[UR8][R36.64] ;  /* 0x00000008243aa981 */ /* 0x000168000c1e1b00 */
[----:B------:R0:W5:Y:S01]  /*3370*/  @!P2 LDG.E.64 R60, desc[UR8][R38.64] ;  /* 0x00000008263ca981 */ /* 0x000162000c1e1b00 */
        /* <DEDUP_REMOVED lines=10> */
[----:B------:R-:W-:-:S13]  /*3420*/  ISETP.GE.AND P2, PT, R216, R115, PT ;  /* 0x00000073d800720c */ /* 0x000fda0003f46270 */
[----:B------:R0:W5:Y:S04]  /*3430*/  @!P2 LDG.E.64 R40, desc[UR8][R36.64+0xc0] ;  /* 0x0000c0082428a981 */ /* 0x000168000c1e1b00 */
[----:B------:R0:W5:Y:S02]  /*3440*/  @!P2 LDG.E.64 R42, desc[UR8][R38.64+0xc0] ;  /* 0x0000c008262aa981 */ /* 0x000164000c1e1b00 */
.L_x_662:
[----:B------:R-:W-:Y:S05]  /*3450*/  BSYNC B1 ;  /* 0x0000000000017941 */ /* 0x000fea0003800000 */
.L_x_661:
[----:B0-----:R-:W-:Y:S01]  /*3460*/  IMAD.MOV.U32 R36, RZ, RZ, R66 ;  /* 0x000000ffff247224 */ /* 0x001fe200078e0042 */
[----:B------:R-:W-:Y:S01]  /*3470*/  MOV R38, R70 ;  /* 0x0000004600267202 */ /* 0x000fe20000000f00 */
[----:B------:R-:W-:Y:S01]  /*3480*/  IMAD.MOV.U32 R37, RZ, RZ, R67 ;  /* 0x000000ffff257224 */ /* 0x000fe200078e0043 */
[----:B------:R-:W-:Y:S01]  /*3490*/  PRMT R139, R136, 0x7610, R139 ;  /* 0x00007610888b7816 */ /* 0x000fe2000000008b */
[----:B------:R-:W-:Y:S01]  /*34a0*/  IMAD.MOV.U32 R0, RZ, RZ, R63 ;  /* 0x000000ffff007224 */ /* 0x000fe200078e003f */
[----:B------:R-:W-:Y:S01]  /*34b0*/  PRMT R154, R38, 0x7610, R154 ;  /* 0x00007610269a7816 */ /* 0x000fe2000000009a */
[----:B------:R-:W-:Y:S01]  /*34c0*/  IMAD.MOV.U32 R38, RZ, RZ, R75 ;  /* 0x000000ffff267224 */ /* 0x000fe200078e004b */
[----:B------:R-:W-:Y:S01]  /*34d0*/  PRMT R141, R36, 0x5410, R37 ;  /* 0x00005410248d7816 */ /* 0x000fe20000000025 */
[----:B------:R-:W-:Y:S01]  /*34e0*/  IMAD.MOV.U32 R36, RZ, RZ, R71 ;  /* 0x000000ffff247224 */ /* 0x000fe200078e0047 */
[----:B------:R-:W-:Y:S01]  /*34f0*/  PRMT R139, R139, 0x5410, R0 ;  /* 0x000054108b8b7816 */ /* 0x000fe20000000000 */
[----:B------:R-:W-:Y:S01]  /*3500*/  IMAD.MOV.U32 R37, RZ, RZ, R74 ;  /* 0x000000ffff257224 */ /* 0x000fe200078e004a */
[----:B------:R-:W-:Y:S01]  /*3510*/  MOV R0, R64 ;  /* 0x0000004000007202 */ /* 0x000fe20000000f00 */
[----:B------:R-:W-:Y:S01]  /*3520*/  ULOP3.LUT UR4, UR60, 0x1, URZ, 0xfc, !UPT ;  /* 0x000000013c047892 */ /* 0x000fe2000f8efc3f */
[----:B------:R-:W-:Y:S01]  /*3530*/  PRMT R154, R154, 0x5410, R36 ;  /* 0x000054109a9a7816 */ /* 0x000fe20000000024 */
[----:B------:R-:W-:Y:S01]  /*3540*/  IMAD.MOV.U32 R36, RZ, RZ, R69 ;  /* 0x000000ffff247224 */ /* 0x000fe200078e0045 */
[----:B------:R-:W-:Y:S01]  /*3550*/  PRMT R158, R37, 0x7610, R158 ;  /* 0x00007610259e7816 */ /* 0x000fe2000000009e */
[----:B------:R-:W-:Y:S01]  /*3560*/  IMAD.MOV.U32 R37, RZ, RZ, R68 ;  /* 0x000000ffff257224 */ /* 0x000fe200078e0044 */
[----:B------:R-:W-:Y:S01]  /*3570*/  PRMT R140, R0, 0x7610, R140 ;  /* 0x00007610008c7816 */ /* 0x000fe2000000008c */
[----:B------:R-:W-:Y:S01]  /*3580*/  UISETP.NE.AND UP0, UPT, UR4, 0x3, UPT ;  /* 0x000000030400788c */ /* 0x000fe2000bf05270 */
[----:B------:R-:W-:-:S02]  /*3590*/  MOV R0, R72 ;  /* 0x0000004800007202 */ /* 0x000fc40000000f00 */
[----:B------:R-:W-:Y:S01]  /*35a0*/  PRMT R157, R157, 0x5410, R38 ;  /* 0x000054109d9d7816 */ /* 0x000fe20000000026 */
[----:B------:R-:W-:Y:S01]  /*35b0*/  IMAD.MOV.U32 R38, RZ, RZ, R65 ;  /* 0x000000ffff267224 */ /* 0x000fe200078e0041 */
[----:B------:R-:W-:Y:S01]  /*35c0*/  PRMT R152, R37, 0x5410, R36 ;  /* 0x0000541025987816 */ /* 0x000fe20000000024 */
[----:B------:R-:W-:Y:S01]  /*35d0*/  IMAD.MOV.U32 R37, RZ, RZ, R76 ;  /* 0x000000ffff257224 */ /* 0x000fe200078e004c */
[----:B------:R-:W-:Y:S01]  /*35e0*/  PRMT R156, R156, 0x5410, R0 ;  /* 0x000054109c9c7816 */ /* 0x000fe20000000000 */
[----:B------:R-:W-:Y:S01]  /*35f0*/  IMAD.MOV.U32 R36, RZ, RZ, R77 ;  /* 0x000000ffff247224 */ /* 0x000fe200078e004d */
[----:B-----5:R-:W-:Y:S02]  /*3600*/  MOV R0, R40 ;  /* 0x0000002800007202 */ /* 0x020fe40000000f00 */
[----:B------:R-:W-:Y:S01]  /*3610*/  PRMT R140, R140, 0x5410, R38 ;  /* 0x000054108c8c7816 */ /* 0x000fe20000000026 */
[----:B------:R-:W-:Y:S01]  /*3620*/  IMAD.MOV.U32 R38, RZ, RZ, R73 ;  /* 0x000000ffff267224 */ /* 0x000fe200078e0049 */
[----:B------:R-:W-:Y:S01]  /*3630*/  PRMT R160, R37, 0x7610, R160 ;  /* 0x0000761025a07816 */ /* 0x000fe200000000a0 */
[----:B------:R-:W-:Y:S01]  /*3640*/  IMAD.MOV.U32 R37, RZ, RZ, R46 ;  /* 0x000000ffff257224 */ /* 0x000fe200078e002e */
[----:B------:R-:W-:Y:S01]  /*3650*/  PRMT R161, R36, 0x7610, R161 ;  /* 0x0000761024a17816 */ /* 0x000fe200000000a1 */
[----:B------:R-:W-:Y:S01]  /*3660*/  IMAD.MOV.U32 R36, RZ, RZ, R47 ;  /* 0x000000ffff247224 */ /* 0x000fe200078e002f */
[----:B------:R-:W-:-:S02]  /*3670*/  PRMT R84, R0, 0x7610, R84 ;  /* 0x0000761000547816 */ /* 0x000fc40000000054 */
[----:B------:R-:W-:Y:S02]  /*3680*/  MOV R0, R52 ;  /* 0x0000003400007202 */ /* 0x000fe40000000f00 */
[----:B------:R-:W-:Y:S01]  /*3690*/  PRMT R158, R158, 0x5410, R38 ;  /* 0x000054109e9e7816 */ /* 0x000fe20000000026 */
[----:B------:R-:W-:Y:S01]  /*36a0*/  IMAD.MOV.U32 R38, RZ, RZ, R41 ;  /* 0x000000ffff267224 */ /* 0x000fe200078e0029 */
[----:B------:R-:W-:Y:S01]  /*36b0*/  PRMT R86, R37, 0x5410, R36 ;  /* 0x0000541025567816 */ /* 0x000fe20000000024 */
[----:B------:R-:W-:Y:S01]  /*36c0*/  IMAD.MOV.U32 R37, RZ, RZ, R58 ;  /* 0x000000ffff257224 */ /* 0x000fe200078e003a */
[----:B------:R-:W-:Y:S01]  /*36d0*/  PRMT R136, R0, 0x7610, R136 ;  /* 0x0000761000887816 */ /* 0x000fe20000000088 */
[----:B------:R-:W-:Y:S01]  /*36e0*/  IMAD.MOV.U32 R36, RZ, RZ, R59 ;  /* 0x000000ffff247224 */ /* 0x000fe200078e003b */
[----:B------:R-:W-:Y:S02]  /*36f0*/  MOV R0, R42 ;  /* 0x0000002a00007202 */ /* 0x000fe40000000f00 */
[----:B------:R-:W-:-:S02]  /*3700*/  PLOP3.LUT P2, PT, PT, PT, UP0, 0x80, 0x0 ;  /* 0x000000000000781c */ /* 0x000fc40003f4f008 */
        /* <DEDUP_REMOVED lines=14> */
[----:B------:R-:W-:-:S02]  /*37f0*/  MOV R0, R54 ;  /* 0x0000003600007202 */ /* 0x000fc40000000f00 */
[----:B------:R-:W-:Y:S02]  /*3800*/  PRMT R160, R160, 0x5410, R38 ;  /* 0x00005410a0a07816 */ /* 0x000fe40000000026 */
[----:B------:R-:W-:Y:S02]  /*3810*/  PRMT R157, R0, 0x7610, R157 ;  /* 0x00007610009d7816 */ /* 0x000fe4000000009d */
[----:B------:R-:W-:Y:S01]  /*3820*/  PRMT R159, R36, 0x5410, R37 ;  /* 0x00005410249f7816 */ /* 0x000fe20000000025 */
[----:B------:R-:W-:Y:S06]  /*3830*/  @!P2 BRA `(.L_x_663) ;  /* 0x000000000004a947 */ /* 0x000fec0003800000 */
[----:B------:R-:W-:Y:S01]  /*3840*/  BPT.TRAP 0x1 ;  /* 0x000000040000795c */ /* 0x000fe20000300000 */
.L_x_663:
[----:B------:R-:W-:Y:S01]  /*3850*/  LEA R0, R19, R18, 0x3 ;  /* 0x0000001213007211 */ /* 0x000fe200078e18ff */
[----:B------:R-:W-:Y:S01]  /*3860*/  BSSY B1, `(.L_x_664) ;  /* 0x0000004000017945 */ /* 0x000fe20003800000 */
[----:B------:R-:W-:-:S04]  /*3870*/  SHF.L.U32 R114, R217, 0x1f, RZ ;  /* 0x0000001fd9727819 */ /* 0x000fc800000006ff */
[----:B------:R-:W0:Y:S02]  /*3880*/  SYNCS.PHASECHK.TRANS64.TRYWAIT P6, [R0+URZ+0x38890], R114 ;  /* 0x03889072000075a7 */ /* 0x000e2400080c017f */
[----:B0-----:R-:W-:Y:S05]  /*3890*/  @!P6 BRA `(.L_x_665) ;  /* 0x00000248009ce947 */ /* 0x001fea0003800000 */
.L_x_1052:
[----:B------:R-:W-:Y:S05]  /*38a0*/  BSYNC B1 ;  /* 0x0000000000017941 */ /* 0x000fea0003800000 */
.L_x_664:
[----:B------:R-:W-:Y:S04]  /*38b0*/  BSSY B1, `(.L_x_666) ;  /* 0x00000cf000017945 */ /* 0x000fe80003800000 */
[----:B------:R-:W-:Y:S05]  /*38c0*/  @P3 BRA `(.L_x_667) ;  /* 0x0000000c00343947 */ /* 0x000fea0003800000 */
[----:B------:R-:W-:Y:S01]  /*38d0*/  ISETP.NE.AND P3, PT, R26, RZ, PT ;  /* 0x000000ff1a00720c */ /* 0x000fe20003f65270 */
[----:B------:R-:W-:-:S12]  /*38e0*/  BSSY B2, `(.L_x_668) ;  /* 0x0000032000027945 */ /* 0x000fd80003800000 */
[----:B------:R-:W-:Y:S05]  /*38f0*/  @!P3 BRA `(.L_x_669) ;  /* 0x0000000000c0b947 */ /* 0x000fea0003800000 */
[----:B------:R1:W2:Y:S01]  /*3900*/  LDS.128 R36, [R4+0x24400] ;  /* 0x0244000004247984 */ /* 0x0002a20000000c00 */
[----:B------:R-:W-:Y:S01]  /*3910*/  ISETP.GE.AND P3, PT, R22, R115, PT ;  /* 0x000000731600720c */ /* 0x000fe20003f66270 */
[----:B------:R-:W-:-:S12]  /*3920*/  BSSY B3, `(.L_x_670) ;  /* 0x000002b000037945 */ /* 0x000fd80003800000 */
[----:B-1----:R-:W-:Y:S05]  /*3930*/  @P3 BRA `(.L_x_671) ;  /* 0x0000000000a43947 */ /* 0x002fea0003800000 */
[--C-:B------:R-:W-:Y:S01]  /*3940*/  SHF.R.U64 R137, R122, 0x10, R123.reuse ;  /* 0x000000107a897819 */ /* 0x100fe2000000127b */
[--C-:B--2---:R-:W-:Y:S01]  /*3950*/  HADD2.F32 R138, -RZ, R37.reuse.H1_H1 ;  /* 0x30000025ff8a7230 */ /* 0x104fe20000004100 */
[----:B------:R-:W-:Y:S01]  /*3960*/  SHF.R.U32.HI R122, RZ, 0x10, R123 ;  /* 0x00000010ff7a7819 */ /* 0x000fe2000001167b */
[----:B------:R-:W-:Y:S01]  /*3970*/  HADD2.F32 R150, -RZ, R37.H0_H0 ;  /* 0x20000025ff967230 */ /* 0x000fe20000004100 */
[--C-:B------:R-:W-:Y:S01]  /*3980*/  SHF.R.U64 R123, R124, 0x10, R125.reuse ;  /* 0x000000107c7b7819 */ /* 0x100fe2000000127d */
[--C-:B------:R-:W-:Y:S01]  /*3990*/  HADD2.F32 R124, -RZ, R39.reuse.H1_H1 ;  /* 0x30000027ff7c7230 */ /* 0x100fe20000004100 */
[----:B------:R-:W-:Y:S01]  /*39a0*/  SHF.R.U32.HI R125, RZ, 0x10, R125 ;  /* 0x00000010ff7d7819 */ /* 0x000fe2000001167d */
[----:B------:R-:W-:Y:S02]  /*39b0*/  HADD2.F32 R148, -RZ, R39.H0_H0 ;  /* 0x20000027ff947230 */ /* 0x000fe40000004100 */
[----:B------:R-:W-:Y:S02]  /*39c0*/  HADD2.F32 R145, -RZ, R123.H0_H0 ;  /* 0x2000007bff917230 */ /* 0x000fe40000004100 */
[----:B------:R-:W-:-:S02]  /*39d0*/  HADD2.F32 R125, -RZ, R125.H0_H0 ;  /* 0x2000007dff7d7230 */ /* 0x000fc40000004100 */
[----:B------:R-:W-:Y:S02]  /*39e0*/  HADD2.F32 R137, -RZ, R137.H0_H0 ;  /* 0x20000089ff897230 */ /* 0x000fe40000004100 */
[----:B------:R-:W-:Y:S01]  /*39f0*/  FMUL.FTZ R37, R138, R145 ;  /* 0x000000918a257220 */ /* 0x000fe20000410000 */
[----:B------:R-:W-:Y:S02]  /*3a00*/  HADD2.F32 R123, -RZ, R122.H0_H0 ;  /* 0x2000007aff7b7230 */ /* 0x000fe40000004100 */
[----:B------:R-:W-:Y:S01]  /*3a10*/  FMUL.FTZ R39, R124, R125 ;  /* 0x0000007d7c277220 */ /* 0x000fe20000410000 */
[----:B------:R-:W-:Y:S01]  /*3a20*/  FMUL.FTZ R145, R150, R145 ;  /* 0x0000009196917220 */ /* 0x000fe20000410000 */
[----:B------:R-:W-:Y:S01]  /*3a30*/  FMUL.FTZ R125, R148, R125 ;  /* 0x0000007d947d7220 */ /* 0x000fe20000410000 */
[----:B------:R-:W-:Y:S01]  /*3a40*/  FFMA.FTZ R37, R150, R137, -R37 ;  /* 0x0000008996257223 */ /* 0x000fe20000010825 */
[----:B------:R-:W-:Y:S01]  /*3a50*/  FFMA.FTZ R39, R148, R123, -R39 ;  /* 0x0000007b94277223 */ /* 0x000fe20000010827 */
[----:B------:R-:W-:Y:S01]  /*3a60*/  FFMA.FTZ R122, R138, R137, R145 ;  /* 0x000000898a7a7223 */ /* 0x000fe20000010091 */
[----:B------:R-:W-:Y:S01]  /*3a70*/  FFMA.FTZ R124, R124, R123, R125 ;  /* 0x0000007b7c7c7223 */ /* 0x000fe2000001007d */
[----:B------:R-:W-:-:S02]  /*3a80*/  HADD2.F32 R125, -RZ, R153.H0_H0 ;  /* 0x20000099ff7d7230 */ /* 0x000fc40000004100 */
[--C-:B------:R-:W-:Y:S01]  /*3a90*/  HADD2.F32 R138, -RZ, R36.reuse.H1_H1 ;  /* 0x30000024ff8a7230 */ /* 0x100fe20000004100 */
[----:B------:R-:W-:Y:S01]  /*3aa0*/  F2FP.F16.F32.PACK_AB R37, R122, R37 ;  /* 0x000000257a25723e */ /* 0x000fe200000000ff */
[----:B------:R-:W-:Y:S01]  /*3ab0*/  HADD2.F32 R148, -RZ, R36.H0_H0 ;  /* 0x20000024ff947230 */ /* 0x000fe20000004100 */
[----:B------:R-:W-:Y:S01]  /*3ac0*/  F2FP.F16.F32.PACK_AB R39, R124, R39 ;  /* 0x000000277c27723e */ /* 0x000fe200000000ff */
[----:B------:R-:W-:Y:S02]  /*3ad0*/  HADD2.F32 R123, -RZ, R153.H1_H1 ;  /* 0x30000099ff7b7230 */ /* 0x000fe40000004100 */
[-C--:B------:R-:W-:Y:S01]  /*3ae0*/  FMUL.FTZ R145, R138, R125.reuse ;  /* 0x0000007d8a917220 */ /* 0x080fe20000410000 */
[----:B------:R-:W-:Y:S02]  /*3af0*/  HADD2.F32 R36, -RZ, R38.H1_H1 ;  /* 0x30000026ff247230 */ /* 0x000fe40000004100 */
[----:B------:R-:W-:Y:S01]  /*3b00*/  FMUL.FTZ R153, R148, R125 ;  /* 0x0000007d94997220 */ /* 0x000fe20000410000 */
[----:B------:R-:W-:-:S02]  /*3b10*/  HADD2.F32 R137, -RZ, R151.H0_H0 ;  /* 0x20000097ff897230 */ /* 0x000fc40000004100 */
[----:B------:R-:W-:Y:S02]  /*3b20*/  HADD2.F32 R38, -RZ, R38.H0_H0 ;  /* 0x20000026ff267230 */ /* 0x000fe40000004100 */
[----:B------:R-:W-:Y:S01]  /*3b30*/  FMUL.FTZ R125, R36, R123 ;  /* 0x0000007b247d7220 */ /* 0x000fe20000410000 */
[----:B------:R-:W-:Y:S02]  /*3b40*/  HADD2.F32 R151, -RZ, R151.H1_H1 ;  /* 0x30000097ff977230 */ /* 0x000fe40000004100 */
[-C--:B------:R-:W-:Y:S01]  /*3b50*/  FFMA.FTZ R145, R148, R137.reuse, -R145 ;  /* 0x0000008994917223 */ /* 0x080fe20000010891 */
[----:B------:R-:W-:Y:S01]  /*3b60*/  FFMA.FTZ R138, R138, R137, R153 ;  /* 0x000000898a8a7223 */ /* 0x000fe20000010099 */
[C---:B------:R-:W-:Y:S01]  /*3b70*/  FMUL.FTZ R123, R38.reuse, R123 ;  /* 0x0000007b267b7220 */ /* 0x040fe20000410000 */
[----:B------:R-:W-:-:S03]  /*3b80*/  FFMA.FTZ R125, R38, R151, -R125 ;  /* 0x00000097267d7223 */ /* 0x000fc6000001087d */
[----:B------:R-:W-:Y:S01]  /*3b90*/  FFMA.FTZ R36, R36, R151, R123 ;  /* 0x0000009724247223 */ /* 0x000fe2000001007b */
[----:B------:R-:W-:-:S04]  /*3ba0*/  F2FP.F16.F32.PACK_AB R138, R138, R145 ;  /* 0x000000918a8a723e */ /* 0x000fc800000000ff */
[----:B------:R-:W-:Y:S01]  /*3bb0*/  F2FP.F16.F32.PACK_AB R38, R36, R125 ;  /* 0x0000007d2426723e */ /* 0x000fe200000000ff */
[----:B------:R-:W-:-:S07]  /*3bc0*/  IMAD.MOV.U32 R36, RZ, RZ, R138 ;  /* 0x000000ffff247224 */ /* 0x000fce00078e008a */
.L_x_671:
[----:B------:R-:W-:Y:S05]  /*3bd0*/  BSYNC B3 ;  /* 0x0000000000037941 */ /* 0x000fea0003800000 */
.L_x_670:
[----:B------:R-:W-:Y:S02]  /*3be0*/  ULDC.64 UR4, c[0x0][0x208] ;  /* 0x0000820000047ab9 */ /* 0x000fe40000000a00 */
[----:B--2---:R1:W-:Y:S03]  /*3bf0*/  STG.E.128 desc[UR4][R56.64], R36 ;  /* 0x0000002438007986 */ /* 0x0043e6000c101d04 */
.L_x_669:
[----:B------:R-:W-:Y:S05]  /*3c00*/  BSYNC B2 ;  /* 0x0000000000027941 */ /* 0x000fea0003800000 */
.L_x_668:
[----:B------:R-:W-:Y:S01]  /*3c10*/  ISETP.NE.AND P3, PT, R10, RZ, PT ;  /* 0x000000ff0a00720c */ /* 0x000fe20003f65270 */
[----:B------:R-:W-:-:S12]  /*3c20*/  BSSY B2, `(.L_x_672) ;  /* 0x0000032000027945 */ /* 0x000fd80003800000 */
[----:B------:R-:W-:Y:S05]  /*3c30*/  @!P3 BRA `(.L_x_673) ;  /* 0x0000000000c0b947 */ /* 0x000fea0003800000 */
[----:B-1----:R1:W2:Y:S01]  /*3c40*/  LDS.128 R36, [R4+0x26c00] ;  /* 0x026c000004247984 */ /* 0x0022a20000000c00 */
[----:B------:R-:W-:Y:S01]  /*3c50*/  ISETP.GE.AND P3, PT, R215, R115, PT ;  /* 0x00000073d700720c */ /* 0x000fe20003f66270 */
[----:B------:R-:W-:-:S12]  /*3c60*/  BSSY B3, `(.L_x_674) ;  /* 0x000002b000037945 */ /* 0x000fd80003800000 */
[----:B-1----:R-:W-:Y:S05]  /*3c70*/  @P3 BRA `(.L_x_675) ;  /* 0x0000000000a43947 */ /* 0x002fea0003800000 */
[----:B------:R-:W-:Y:S01]  /*3c80*/  SHF.R.U64 R122, R90, 0x10, R91 ;  /* 0x000000105a7a7819 */ /* 0x000fe2000000125b */
[----:B--2---:R-:W-:Y:S01]  /*3c90*/  HADD2.F32 R124, -RZ, R39.H0_H0 ;  /* 0x20000027ff7c7230 */ /* 0x004fe20000004100 */
[----:B------:R-:W-:Y:S01]  /*3ca0*/  SHF.R.U32.HI R123, RZ, 0x10, R117 ;  /* 0x00000010ff7b7819 */ /* 0x000fe20000011675 */
[----:B------:R-:W-:Y:S01]  /*3cb0*/  HADD2.F32 R137, -RZ, R164.H1_H1 ;  /* 0x300000a4ff897230 */ /* 0x000fe20000004100 */
[----:B------:R-:W-:Y:S01]  /*3cc0*/  SHF.R.U32.HI R90, RZ, 0x10, R91 ;  /* 0x00000010ff5a7819 */ /* 0x000fe2000001165b */
[----:B------:R-:W-:Y:S01]  /*3cd0*/  HADD2.F32 R122, -RZ, R122.H0_H0 ;  /* 0x2000007aff7a7230 */ /* 0x000fe20000004100 */
[----:B------:R-:W-:Y:S01]  /*3ce0*/  SHF.R.U64 R91, R116, 0x10, R117 ;  /* 0x00000010745b7819 */ /* 0x000fe20000001275 */
[----:B------:R-:W-:Y:S02]  /*3cf0*/  HADD2.F32 R123, -RZ, R123.H0_H0 ;  /* 0x2000007bff7b7230 */ /* 0x000fe40000004100 */
[----:B------:R-:W-:Y:S02]  /*3d00*/  HADD2.F32 R116, -RZ, R39.H1_H1 ;  /* 0x30000027ff747230 */ /* 0x000fe40000004100 */
[----:B------:R-:W-:-:S02]  /*3d10*/  HADD2.F32 R138, -RZ, R91.H0_H0 ;  /* 0x2000005bff8a7230 */ /* 0x000fc40000004100 */
[--C-:B------:R-:W-:Y:S02]  /*3d20*/  HADD2.F32 R91, -RZ, R37.reuse.H1_H1 ;  /* 0x30000025ff5b7230 */ /* 0x100fe40000004100 */
[-C--:B------:R-:W-:Y:S01]  /*3d30*/  FMUL.FTZ R39, R116, R123.reuse ;  /* 0x0000007b74277220 */ /* 0x080fe20000410000 */
[----:B------:R-:W-:Y:S02]  /*3d40*/  HADD2.F32 R37, -RZ, R37.H0_H0 ;  /* 0x20000025ff257230 */ /* 0x000fe40000004100 */
[C---:B------:R-:W-:Y:S01]  /*3d50*/  FMUL.FTZ R123, R124.reuse, R123 ;  /* 0x0000007b7c7b7220 */ /* 0x040fe20000410000 */
[----:B------:R-:W-:Y:S02]  /*3d60*/  HADD2.F32 R117, -RZ, R90.H0_H0 ;  /* 0x2000005aff757230 */ /* 0x000fe40000004100 */
[-C--:B------:R-:W-:Y:S01]  /*3d70*/  FMUL.FTZ R90, R91, R138.reuse ;  /* 0x0000008a5b5a7220 */ /* 0x080fe20000410000 */
[----:B------:R-:W-:Y:S02]  /*3d80*/  FMUL.FTZ R138, R37, R138 ;  /* 0x0000008a258a7220 */ /* 0x000fe40000410000 */
[-C--:B------:R-:W-:Y:S01]  /*3d90*/  FFMA.FTZ R39, R124, R117.reuse, -R39 ;  /* 0x000000757c277223 */ /* 0x080fe20000010827 */
[----:B------:R-:W-:Y:S01]  /*3da0*/  FFMA.FTZ R116, R116, R117, R123 ;  /* 0x0000007574747223 */ /* 0x000fe2000001007b */
[----:B------:R-:W-:-:S02]  /*3db0*/  HADD2.F32 R117, -RZ, R166.H0_H0 ;  /* 0x200000a6ff757230 */ /* 0x000fc40000004100 */
[-C--:B------:R-:W-:Y:S01]  /*3dc0*/  FFMA.FTZ R37, R37, R122.reuse, -R90 ;  /* 0x0000007a25257223 */ /* 0x080fe2000001085a */
[--C-:B------:R-:W-:Y:S02]  /*3dd0*/  HADD2.F32 R123, -RZ, R36.reuse.H1_H1 ;  /* 0x30000024ff7b7230 */ /* 0x100fe40000004100 */
[----:B------:R-:W-:Y:S01]  /*3de0*/  FFMA.FTZ R90, R91, R122, R138 ;  /* 0x0000007a5b5a7223 */ /* 0x000fe2000001008a */
[----:B------:R-:W-:Y:S01]  /*3df0*/  HADD2.F32 R124, -RZ, R36.H0_H0 ;  /* 0x20000024ff7c7230 */ /* 0x000fe20000004100 */
[----:B------:R-:W-:Y:S01]  /*3e00*/  F2FP.F16.F32.PACK_AB R39, R116, R39 ;  /* 0x000000277427723e */ /* 0x000fe200000000ff */
[----:B------:R-:W-:Y:S02]  /*3e10*/  HADD2.F32 R91, -RZ, R166.H1_H1 ;  /* 0x300000a6ff5b7230 */ /* 0x000fe40000004100 */
[-C--:B------:R-:W-:Y:S01]  /*3e20*/  FMUL.FTZ R125, R123, R117.reuse ;  /* 0x000000757b7d7220 */ /* 0x080fe20000410000 */
[----:B------:R-:W-:Y:S02]  /*3e30*/  HADD2.F32 R36, -RZ, R38.H1_H1 ;  /* 0x30000026ff247230 */ /* 0x000fe40000004100 */
[----:B------:R-:W-:Y:S01]  /*3e40*/  FMUL.FTZ R138, R124, R117 ;  /* 0x000000757c8a7220 */ /* 0x000fe20000410000 */
[----:B------:R-:W-:Y:S01]  /*3e50*/  HADD2.F32 R122, -RZ, R164.H0_H0 ;  /* 0x200000a4ff7a7230 */ /* 0x000fe20000004100 */
[----:B------:R-:W-:Y:S01]  /*3e60*/  F2FP.F16.F32.PACK_AB R37, R90, R37 ;  /* 0x000000255a25723e */ /* 0x000fe200000000ff */
[----:B------:R-:W-:-:S02]  /*3e70*/  HADD2.F32 R38, -RZ, R38.H0_H0 ;  /* 0x20000026ff267230 */ /* 0x000fc40000004100 */
[-C--:B------:R-:W-:Y:S01]  /*3e80*/  FMUL.FTZ R117, R36, R91.reuse ;  /* 0x0000005b24757220 */ /* 0x080fe20000410000 */
        /* <DEDUP_REMOVED lines=8> */
.L_x_675:
[----:B------:R-:W-:Y:S05]  /*3f10*/  BSYNC B3 ;  /* 0x0000000000037941 */ /* 0x000fea0003800000 */
.L_x_674:
[----:B------:R-:W-:Y:S02]  /*3f20*/  ULDC.64 UR4, c[0x0][0x208] ;  /* 0x0000820000047ab9 */ /* 0x000fe40000000a00 */
[----:B--2---:R2:W-:Y:S03]  /*3f30*/  STG.E.128 desc[UR4][R56.64+0x80], R36 ;  /* 0x0000802438007986 */ /* 0x0045e6000c101d04 */
.L_x_673:
[----:B------:R-:W-:Y:S05]  /*3f40*/  BSYNC B2 ;  /* 0x0000000000027941 */ /* 0x000fea0003800000 */
.L_x_672:
[----:B------:R-:W-:Y:S01]  /*3f50*/  ISETP.NE.AND P3, PT, R9, RZ, PT ;  /* 0x000000ff0900720c */ /* 0x000fe20003f65270 */
[----:B------:R-:W-:-:S12]  /*3f60*/  BSSY B2, `(.L_x_676) ;  /* 0x0000032000027945 */ /* 0x000fd80003800000 */
[----:B------:R-:W-:Y:S05]  /*3f70*/  @!P3 BRA `(.L_x_677) ;  /* 0x0000000000c0b947 */ /* 0x000fea0003800000 */
[----:B-12---:R1:W2:Y:S01]  /*3f80*/  LDS.128 R36, [R4+0x29400] ;  /* 0x0294000004247984 */ /* 0x0062a20000000c00 */
        /* <DEDUP_REMOVED lines=30> */
[--C-:B------:R-:W-:Y:S02]  /*4170*/  HADD2.F32 R36, -RZ, R38.reuse.H1_H1 ;  /* 0x30000026ff247230 */ /* 0x100fe40000004100 */
        /* <DEDUP_REMOVED lines=13> */
.L_x_679:
[----:B------:R-:W-:Y:S05]  /*4250*/  BSYNC B3 ;  /* 0x0000000000037941 */ /* 0x000fea0003800000 */
.L_x_678:
[----:B------:R-:W-:Y:S02]  /*4260*/  ULDC.64 UR4, c[0x0][0x208] ;  /* 0x0000820000047ab9 */ /* 0x000fe40000000a00 */
[----:B--2---:R3:W-:Y:S03]  /*4270*/  STG.E.128 desc[UR4][R56.64+0x100], R36 ;  /* 0x0001002438007986 */ /* 0x0047e6000c101d04 */
.L_x_677:
[----:B------:R-:W-:Y:S05]  /*4280*/  BSYNC B2 ;  /* 0x0000000000027941 */ /* 0x000fea0003800000 */
.L_x_676:
[----:B------:R-:W-:-:S13]  /*4290*/  ISETP.NE.AND P3, PT, R8, RZ, PT ;  /* 0x000000ff0800720c */ /* 0x000fda0003f65270 */
[----:B------:R-:W-:Y:S05]  /*42a0*/  @!P3 BRA `(.L_x_667) ;  /* 0x0000000000bcb947 */ /* 0x000fea0003800000 */
[----:B-123--:R1:W2:Y:S01]  /*42b0*/  LDS.128 R36, [R4+0x2bc00] ;  /* 0x02bc000004247984 */ /* 0x00e2a20000000c00 */
        /* <DEDUP_REMOVED lines=8> */
[----:B------:R-:W-:Y:S01]  /*4340*/  HADD2.F32 R80, -RZ, R80.H0_H0 ;  /* 0x20000050ff507230 */ /* 0x000fe20000004100 */
[----:B------:R-:W-:Y:S01]  /*4350*/  SHF.R.U32.HI R79, RZ, 0x10, R79 ;  /* 0x00000010ff4f7819 */ /* 0x000fe2000001164f */
[----:B------:R-:W-:Y:S02]  /*4360*/  HADD2.F32 R81, -RZ, R81.H0_H0 ;  /* 0x20000051ff517230 */ /* 0x000fe40000004100 */
[--C-:B------:R-:W-:Y:S02]  /*4370*/  HADD2.F32 R82, -RZ, R39.reuse.H1_H1 ;  /* 0x30000027ff527230 */ /* 0x100fe40000004100 */
[----:B------:R-:W-:Y:S01]  /*4380*/  FMUL.FTZ R90, R83, R80 ;  /* 0x00000050535a7220 */ /* 0x000fe20000410000 */
[----:B------:R-:W-:-:S02]  /*4390*/  HADD2.F32 R88, -RZ, R39.H0_H0 ;  /* 0x20000027ff587230 */ /* 0x000fc40000004100 */
[C---:B------:R-:W-:Y:S01]  /*43a0*/  FMUL.FTZ R80, R37.reuse, R80 ;  /* 0x0000005025507220 */ /* 0x040fe20000410000 */
[----:B------:R-:W-:Y:S02]  /*43b0*/  HADD2.F32 R78, -RZ, R78.H0_H0 ;  /* 0x2000004eff4e7230 */ /* 0x000fe40000004100 */
[-C--:B------:R-:W-:Y:S01]  /*43c0*/  FMUL.FTZ R39, R82, R81.reuse ;  /* 0x0000005152277220 */ /* 0x080fe20000410000 */
[----:B------:R-:W-:Y:S02]  /*43d0*/  HADD2.F32 R79, -RZ, R79.H0_H0 ;  /* 0x2000004fff4f7230 */ /* 0x000fe40000004100 */
[----:B------:R-:W-:Y:S01]  /*43e0*/  FMUL.FTZ R81, R88, R81 ;  /* 0x0000005158517220 */ /* 0x000fe20000410000 */
[----:B------:R-:W-:Y:S02]  /*43f0*/  HADD2.F32 R91, -RZ, R155.H0_H0 ;  /* 0x2000009bff5b7230 */ /* 0x000fe40000004100 */
[-C--:B------:R-:W-:Y:S01]  /*4400*/  FFMA.FTZ R90, R37, R78.reuse, -R90 ;  /* 0x0000004e255a7223 */ /* 0x080fe2000001085a */
[----:B------:R-:W-:Y:S01]  /*4410*/  FFMA.FTZ R83, R83, R78, R80 ;  /* 0x0000004e53537223 */ /* 0x000fe20000010050 */
[----:B------:R-:W-:Y:S01]  /*4420*/  FFMA.FTZ R82, R82, R79, R81 ;  /* 0x0000004f52527223 */ /* 0x000fe20000010051 */
[----:B------:R-:W-:-:S02]  /*4430*/  HADD2.F32 R78, -RZ, R36.H1_H1 ;  /* 0x30000024ff4e7230 */ /* 0x000fc40000004100 */
[----:B------:R-:W-:Y:S01]  /*4440*/  FFMA.FTZ R39, R88, R79, -R39 ;  /* 0x0000004f58277223 */ /* 0x000fe20000010827 */
[----:B------:R-:W-:Y:S02]  /*4450*/  HADD2.F32 R81, -RZ, R162.H0_H0 ;  /* 0x200000a2ff517230 */ /* 0x000fe40000004100 */
[----:B------:R-:W-:Y:S02]  /*4460*/  HADD2.F32 R36, -RZ, R36.H0_H0 ;  /* 0x20000024ff247230 */ /* 0x000fe40000004100 */
[----:B------:R-:W-:Y:S02]  /*4470*/  HADD2.F32 R37, -RZ, R161.H1_H1 ;  /* 0x300000a1ff257230 */ /* 0x000fe40000004100 */
[-C--:B------:R-:W-:Y:S01]  /*4480*/  FMUL.FTZ R89, R78, R81.reuse ;  /* 0x000000514e597220 */ /* 0x080fe20000410000 */
[--C-:B------:R-:W-:Y:S02]  /*4490*/  HADD2.F32 R80, -RZ, R38.reuse.H1_H1 ;  /* 0x30000026ff507230 */ /* 0x100fe40000004100 */
[----:B------:R-:W-:Y:S01]  /*44a0*/  FMUL.FTZ R117, R36, R81 ;  /* 0x0000005124757220 */ /* 0x000fe20000410000 */
[----:B------:R-:W-:Y:S01]  /*44b0*/  HADD2.F32 R38, -RZ, R38.H0_H0 ;  /* 0x20000026ff267230 */ /* 0x000fe20000004100 */
[----:B------:R-:W-:Y:S01]  /*44c0*/  F2FP.F16.F32.PACK_AB R39, R82, R39 ;  /* 0x000000275227723e */ /* 0x000fe200000000ff */
[----:B------:R-:W-:-:S02]  /*44d0*/  HADD2.F32 R79, -RZ, R162.H1_H1 ;  /* 0x300000a2ff4f7230 */ /* 0x000fc40000004100 */
[-C--:B------:R-:W-:Y:S01]  /*44e0*/  FMUL.FTZ R81, R80, R37.reuse ;  /* 0x0000002550517220 */ /* 0x080fe20000410000 */
[----:B------:R-:W-:Y:S02]  /*44f0*/  FMUL.FTZ R37, R38, R37 ;  /* 0x0000002526257220 */ /* 0x000fe40000410000 */
[-C--:B------:R-:W-:Y:S01]  /*4500*/  FFMA.FTZ R89, R36, R79.reuse, -R89 ;  /* 0x0000004f24597223 */ /* 0x080fe20000010859 */
[----:B------:R-:W-:Y:S01]  /*4510*/  FFMA.FTZ R78, R78, R79, R117 ;  /* 0x0000004f4e4e7223 */ /* 0x000fe20000010075 */
[-C--:B------:R-:W-:Y:S01]  /*4520*/  FFMA.FTZ R81, R38, R91.reuse, -R81 ;  /* 0x0000005b26517223 */ /* 0x080fe20000010851 */
[----:B------:R-:W-:Y:S01]  /*4530*/  FFMA.FTZ R80, R80, R91, R37 ;  /* 0x0000005b50507223 */ /* 0x000fe20000010025 */
[----:B------:R-:W-:Y:S02]  /*4540*/  F2FP.F16.F32.PACK_AB R37, R83, R90 ;  /* 0x0000005a5325723e */ /* 0x000fe400000000ff */
[----:B------:R-:W-:Y:S02]  /*4550*/  F2FP.F16.F32.PACK_AB R36, R78, R89 ;  /* 0x000000594e24723e */ /* 0x000fe400000000ff */
[----:B------:R-:W-:-:S07]  /*4560*/  F2FP.F16.F32.PACK_AB R38, R80, R81 ;  /* 0x000000515026723e */ /* 0x000fce00000000ff */
.L_x_681:
[----:B------:R-:W-:Y:S05]  /*4570*/  BSYNC B2 ;  /* 0x0000000000027941 */ /* 0x000fea0003800000 */
.L_x_680:
[----:B------:R-:W-:Y:S02]  /*4580*/  ULDC.64 UR4, c[0x0][0x208] ;  /* 0x0000820000047ab9 */ /* 0x000fe40000000a00 */
[----:B--2---:R4:W-:Y:S03]  /*4590*/  STG.E.128 desc[UR4][R56.64+0x180], R36 ;  /* 0x0001802438007986 */ /* 0x0049e6000c101d04 */
.L_x_667:
[----:B------:R-:W-:Y:S05]  /*45a0*/  BSYNC B1 ;  /* 0x0000000000017941 */ /* 0x000fea0003800000 */
.L_x_666:
[----:B------:R-:W-:Y:S04]  /*45b0*/  BSSY B1, `(.L_x_682) ;  /* 0x00000d2000017945 */ /* 0x000fe80003800000 */
[----:B------:R-:W-:Y:S05]  /*45c0*/  @P4 BRA `(.L_x_683) ;  /* 0x0000000c00404947 */ /* 0x000fea0003800000 */
[----:B------:R-:W-:Y:S01]  /*45d0*/  ISETP.NE.AND P3, PT, R26, RZ, PT ;  /* 0x000000ff1a00720c */ /* 0x000fe20003f65270 */
[----:B------:R-:W-:-:S12]  /*45e0*/  BSSY B2, `(.L_x_684) ;  /* 0x0000033000027945 */ /* 0x000fd80003800000 */
[----:B------:R-:W-:Y:S05]  /*45f0*/  @!P3 BRA `(.L_x_685) ;  /* 0x0000000000c4b947 */ /* 0x000fea0003800000 */
[----:B-1234-:R1:W2:Y:S01]  /*4600*/  LDS.128 R36, [R4+0x25400] ;  /* 0x0254000004247984 */ /* 0x01e2a20000000c00 */
[----:B------:R-:W-:Y:S01]  /*4610*/  ISETP.GE.AND P3, PT, R22, R115, PT ;  /* 0x000000731600720c */ /* 0x000fe20003f66270 */
[----:B------:R-:W-:-:S12]  /*4620*/  BSSY B3, `(.L_x_686) ;  /* 0x000002c000037945 */ /* 0x000fd80003800000 */
[----:B-1----:R-:W-:Y:S05]  /*4630*/  @P3 BRA `(.L_x_687) ;  /* 0x0000000000a83947 */ /* 0x002fea0003800000 */
[----:B------:R-:W-:Y:S01]  /*4640*/  SHF.R.U64 R56, R74, 0x10, R75 ;  /* 0x000000104a387819 */ /* 0x000fe2000000124b */
[----:B--2---:R-:W-:Y:S01]  /*4650*/  HADD2.F32 R78, -RZ, R37.H0_H0 ;  /* 0x20000025ff4e7230 */ /* 0x004fe20000004100 */
[----:B------:R-:W-:Y:S01]  /*4660*/  SHF.R.U64 R57, R76, 0x10, R77 ;  /* 0x000000104c397819 */ /* 0x000fe2000000124d */
[----:B------:R-:W-:Y:S01]  /*4670*/  HADD2.F32 R161, -RZ, R161.H0_H0 ;  /* 0x200000a1ffa17230 */ /* 0x000fe20000004100 */
[----:B------:R-:W-:Y:S02]  /*4680*/  SHF.R.U32.HI R74, RZ, 0x10, R75 ;  /* 0x00000010ff4a7819 */ /* 0x000fe4000001164b */
[----:B------:R-:W-:Y:S01]  /*4690*/  SHF.R.U32.HI R76, RZ, 0x10, R77 ;  /* 0x00000010ff4c7819 */ /* 0x000fe2000001164d */
[----:B------:R-:W-:Y:S01]  /*46a0*/  HADD2.F32 R77, -RZ, R57.H0_H0 ;  /* 0x20000039ff4d7230 */ /* 0x000fe20000004100 */
[----:B------:R-:W-:Y:S01]  /*46b0*/  MOV R75, R39 ;  /* 0x00000027004b7202 */ /* 0x000fe20000000f00 */
[----:B------:R-:W-:Y:S02]  /*46c0*/  HADD2.F32 R39, -RZ, R56.H0_H0 ;  /* 0x20000038ff277230 */ /* 0x000fe40000004100 */
[----:B------:R-:W-:-:S02]  /*46d0*/  HADD2.F32 R56, -RZ, R37.H1_H1 ;  /* 0x30000025ff387230 */ /* 0x000fc40000004100 */
[----:B------:R-:W-:Y:S02]  /*46e0*/  HADD2.F32 R76, -RZ, R76.H0_H0 ;  /* 0x2000004cff4c7230 */ /* 0x000fe40000004100 */
[--C-:B------:R-:W-:Y:S02]  /*46f0*/  HADD2.F32 R57, -RZ, R75.reuse.H1_H1 ;  /* 0x3000004bff397230 */ /* 0x100fe40000004100 */
[-C--:B------:R-:W-:Y:S01]  /*4700*/  FMUL.FTZ R37, R56, R77.reuse ;  /* 0x0000004d38257220 */ /* 0x080fe20000410000 */
[----:B------:R-:W-:Y:S02]  /*4710*/  HADD2.F32 R75, -RZ, R75.H0_H0 ;  /* 0x2000004bff4b7230 */ /* 0x000fe40000004100 */
[C---:B------:R-:W-:Y:S01]  /*4720*/  FMUL.FTZ R77, R78.reuse, R77 ;  /* 0x0000004d4e4d7220 */ /* 0x040fe20000410000 */
[----:B------:R-:W-:Y:S02]  /*4730*/  HADD2.F32 R74, -RZ, R74.H0_H0 ;  /* 0x2000004aff4a7230 */ /* 0x000fe40000004100 */
[-C--:B------:R-:W-:Y:S01]  /*4740*/  FMUL.FTZ R80, R57, R76.reuse ;  /* 0x0000004c39507220 */ /* 0x080fe20000410000 */
[-C--:B------:R-:W-:Y:S01]  /*4750*/  FFMA.FTZ R37, R78, R39.reuse, -R37 ;  /* 0x000000274e257223 */ /* 0x080fe20000010825 */
[C---:B------:R-:W-:Y:S01]  /*4760*/  FMUL.FTZ R76, R75.reuse, R76 ;  /* 0x0000004c4b4c7220 */ /* 0x040fe20000410000 */
[----:B------:R-:W-:Y:S01]  /*4770*/  FFMA.FTZ R56, R56, R39, R77 ;  /* 0x0000002738387223 */ /* 0x000fe2000001004d */
[----:B------:R-:W-:Y:S01]  /*4780*/  FFMA.FTZ R39, R75, R74, -R80 ;  /* 0x0000004a4b277223 */ /* 0x000fe20000010850 */
[----:B------:R-:W-:-:S02]  /*4790*/  HADD2.F32 R77, -RZ, R160.H0_H0 ;  /* 0x200000a0ff4d7230 */ /* 0x000fc40000004100 */
[----:B------:R-:W-:Y:S01]  /*47a0*/  FFMA.FTZ R74, R57, R74, R76 ;  /* 0x0000004a394a7223 */ /* 0x000fe2000001004c */
[--C-:B------:R-:W-:Y:S01]  /*47b0*/  HADD2.F32 R76, -RZ, R36.reuse.H1_H1 ;  /* 0x30000024ff4c7230 */ /* 0x100fe20000004100 */
[----:B------:R-:W-:Y:S01]  /*47c0*/  F2FP.F16.F32.PACK_AB R37, R56, R37 ;  /* 0x000000253825723e */ /* 0x000fe200000000ff */
[----:B------:R-:W-:Y:S02]  /*47d0*/  HADD2.F32 R78, -RZ, R36.H0_H0 ;  /* 0x20000024ff4e7230 */ /* 0x000fe40000004100 */
[----:B------:R-:W-:Y:S02]  /*47e0*/  HADD2.F32 R36, -RZ, R38.H1_H1 ;  /* 0x30000026ff247230 */ /* 0x000fe40000004100 */
[-C--:B------:R-:W-:Y:S01]  /*47f0*/  FMUL.FTZ R79, R76, R77.reuse ;  /* 0x0000004d4c4f7220 */ /* 0x080fe20000410000 */
[----:B------:R-:W-:Y:S02]  /*4800*/  HADD2.F32 R57, -RZ, R158.H0_H0 ;  /* 0x2000009eff397230 */ /* 0x000fe40000004100 */
[----:B------:R-:W-:Y:S01]  /*4810*/  FMUL.FTZ R77, R78, R77 ;  /* 0x0000004d4e4d7220 */ /* 0x000fe20000410000 */
[----:B------:R-:W-:-:S02]  /*4820*/  HADD2.F32 R38, -RZ, R38.H0_H0 ;  /* 0x20000026ff267230 */ /* 0x000fc40000004100 */
[----:B------:R-:W-:Y:S01]  /*4830*/  FMUL.FTZ R81, R36, R161 ;  /* 0x000000a124517220 */ /* 0x000fe20000410000 */
[----:B------:R-:W-:Y:S02]  /*4840*/  HADD2.F32 R75, -RZ, R157.H1_H1 ;  /* 0x3000009dff4b7230 */ /* 0x000fe40000004100 */
[-C--:B------:R-:W-:Y:S01]  /*4850*/  FFMA.FTZ R79, R78, R57.reuse, -R79 ;  /* 0x000000394e4f7223 */ /* 0x080fe2000001084f */
[----:B------:R-:W-:Y:S01]  /*4860*/  FFMA.FTZ R76, R76, R57, R77 ;  /* 0x000000394c4c7223 */ /* 0x000fe2000001004d */
[----:B------:R-:W-:Y:S01]  /*4870*/  FMUL.FTZ R161, R38, R161 ;  /* 0x000000a126a17220 */ /* 0x000fe20000410000 */
[----:B------:R-:W-:Y:S01]  /*4880*/  F2FP.F16.F32.PACK_AB R39, R74, R39 ;  /* 0x000000274a27723e */ /* 0x000fe200000000ff */
[-C--:B------:R-:W-:Y:S02]  /*4890*/  FFMA.FTZ R81, R38, R75.reuse, -R81 ;  /* 0x0000004b26517223 */ /* 0x080fe40000010851 */
[----:B------:R-:W-:Y:S01]  /*48a0*/  FFMA.FTZ R36, R36, R75, R161 ;  /* 0x0000004b24247223 */ /* 0x000fe200000100a1 */
[----:B------:R-:W-:-:S04]  /*48b0*/  F2FP.F16.F32.PACK_AB R76, R76, R79 ;  /* 0x0000004f4c4c723e */ /* 0x000fc800000000ff */
[----:B------:R-:W-:Y:S01]  /*48c0*/  F2FP.F16.F32.PACK_AB R38, R36, R81 ;  /* 0x000000512426723e */ /* 0x000fe200000000ff */
[----:B------:R-:W-:-:S07]  /*48d0*/  IMAD.MOV.U32 R36, RZ, RZ, R76 ;  /* 0x000000ffff247224 */ /* 0x000fce00078e004c */
.L_x_687:
[----:B------:R-:W-:Y:S05]  /*48e0*/  BSYNC B3 ;  /* 0x0000000000037941 */ /* 0x000fea0003800000 */
.L_x_686:
[----:B------:R-:W-:Y:S02]  /*48f0*/  ULDC.64 UR4, c[0x0][0x208] ;  /* 0x0000820000047ab9 */ /* 0x000fe40000000a00 */
[----:B--2---:R1:W-:Y:S03]  /*4900*/  STG.E.128 desc[UR4][R50.64], R36 ;  /* 0x0000002432007986 */ /* 0x0043e6000c101d04 */
.L_x_685:
[----:B------:R-:W-:Y:S05]  /*4910*/  BSYNC B2 ;  /* 0x0000000000027941 */ /* 0x000fea0003800000 */
.L_x_684:
        /* <DEDUP_REMOVED lines=8> */
[----:B--2---:R-:W-:Y:S01]  /*49a0*/  IMAD.MOV.U32 R57, RZ, RZ, R39 ;  /* 0x000000ffff397224 */ /* 0x004fe200078e0027 */
[--C-:B------:R-:W-:Y:S01]  /*49b0*/  SHF.R.U64 R70, R72, 0x10, R73.reuse ;  /* 0x0000001048467819 */ /* 0x100fe20000001249 */
[----:B------:R-:W-:Y:S01]  /*49c0*/  IMAD.MOV.U32 R56, RZ, RZ, R36 ;  /* 0x000000ffff387224 */ /* 0x000fe200078e0024 */
[----:B------:R-:W-:Y:S01]  /*49d0*/  SHF.R.U32.HI R74, RZ, 0x10, R73 ;  /* 0x00000010ff4a7819 */ /* 0x000fe20000011649 */
[--C-:B------:R-:W-:Y:S01]  /*49e0*/  HADD2.F32 R39, -RZ, R37.reuse.H1_H1 ;  /* 0x30000025ff277230 */ /* 0x100fe20000004100 */
[----:B------:R-:W-:Y:S01]  /*49f0*/  SHF.R.U32.HI R75, RZ, 0x10, R71 ;  /* 0x00000010ff4b7819 */ /* 0x000fe20000011647 */
[----:B------:R-:W-:Y:S02]  /*4a00*/  HADD2.F32 R73, -RZ, R70.H0_H0 ;  /* 0x20000046ff497230 */ /* 0x000fe40000004100 */
[----:B------:R-:W-:Y:S02]  /*4a10*/  HADD2.F32 R36, -RZ, R37.H0_H0 ;  /* 0x20000025ff247230 */ /* 0x000fe40000004100 */
[----:B------:R-:W-:-:S02]  /*4a20*/  HADD2.F32 R70, -RZ, R57.H1_H1 ;  /* 0x30000039ff467230 */ /* 0x000fc40000004100 */
[-C--:B------:R-:W-:Y:S01]  /*4a30*/  FMUL.FTZ R37, R39, R73.reuse ;  /* 0x0000004927257220 */ /* 0x080fe20000410000 */
[----:B------:R-:W-:Y:S02]  /*4a40*/  HADD2.F32 R74, -RZ, R74.H0_H0 ;  /* 0x2000004aff4a7230 */ /* 0x000fe40000004100 */
[----:B------:R-:W-:Y:S02]  /*4a50*/  HADD2.F32 R57, -RZ, R57.H0_H0 ;  /* 0x20000039ff397230 */ /* 0x000fe40000004100 */
[----:B------:R-:W-:Y:S02]  /*4a60*/  HADD2.F32 R71, -RZ, R76.H0_H0 ;  /* 0x2000004cff477230 */ /* 0x000fe40000004100 */
[----:B------:R-:W-:Y:S01]  /*4a70*/  FMUL.FTZ R76, R36, R73 ;  /* 0x00000049244c7220 */ /* 0x000fe20000410000 */
[----:B------:R-:W-:Y:S02]  /*4a80*/  HADD2.F32 R72, -RZ, R75.H0_H0 ;  /* 0x2000004bff487230 */ /* 0x000fe40000004100 */
[-C--:B------:R-:W-:Y:S01]  /*4a90*/  FMUL.FTZ R78, R70, R74.reuse ;  /* 0x0000004a464e7220 */ /* 0x080fe20000410000 */
[----:B------:R-:W-:Y:S01]  /*4aa0*/  FMUL.FTZ R73, R57, R74 ;  /* 0x0000004a39497220 */ /* 0x000fe20000410000 */
[-C--:B------:R-:W-:Y:S01]  /*4ab0*/  FFMA.FTZ R36, R36, R71.reuse, -R37 ;  /* 0x0000004724247223 */ /* 0x080fe20000010825 */
[----:B------:R-:W-:Y:S01]  /*4ac0*/  FFMA.FTZ R37, R39, R71, R76 ;  /* 0x0000004727257223 */ /* 0x000fe2000001004c */
[-C--:B------:R-:W-:Y:S01]  /*4ad0*/  FFMA.FTZ R39, R57, R72.reuse, -R78 ;  /* 0x0000004839277223 */ /* 0x080fe2000001084e */
[----:B------:R-:W-:Y:S01]  /*4ae0*/  FFMA.FTZ R74, R70, R72, R73 ;  /* 0x00000048464a7223 */ /* 0x000fe20000010049 */
[----:B------:R-:W-:-:S02]  /*4af0*/  HADD2.F32 R72, -RZ, R156.H1_H1 ;  /* 0x3000009cff487230 */ /* 0x000fc40000004100 */
[----:B------:R-:W-:Y:S01]  /*4b00*/  HADD2.F32 R75, -RZ, R158.H1_H1 ;  /* 0x3000009eff4b7230 */ /* 0x000fe20000004100 */
[----:B------:R-:W-:Y:S01]  /*4b10*/  F2FP.F16.F32.PACK_AB R37, R37, R36 ;  /* 0x000000242525723e */ /* 0x000fe200000000ff */
[----:B------:R-:W-:Y:S01]  /*4b20*/  HADD2.F32 R57, -RZ, R56.H1_H1 ;  /* 0x30000038ff397230 */ /* 0x000fe20000004100 */
[----:B------:R-:W-:Y:S01]  /*4b30*/  F2FP.F16.F32.PACK_AB R39, R74, R39 ;  /* 0x000000274a27723e */ /* 0x000fe200000000ff */
[----:B------:R-:W-:Y:S02]  /*4b40*/  HADD2.F32 R70, -RZ, R38.H1_H1 ;  /* 0x30000026ff467230 */ /* 0x000fe40000004100 */
[----:B------:R-:W-:Y:S02]  /*4b50*/  HADD2.F32 R56, -RZ, R56.H0_H0 ;  /* 0x20000038ff387230 */ /* 0x000fe40000004100 */
[----:B------:R-:W-:Y:S01]  /*4b60*/  FMUL.FTZ R77, R57, R72 ;  /* 0x00000048394d7220 */ /* 0x000fe20000410000 */
[----:B------:R-:W-:Y:S02]  /*4b70*/  HADD2.F32 R38, -RZ, R38.H0_H0 ;  /* 0x20000026ff267230 */ /* 0x000fe40000004100 */
[----:B------:R-:W-:Y:S01]  /*4b80*/  FMUL.FTZ R79, R70, R75 ;  /* 0x0000004b464f7220 */ /* 0x000fe20000410000 */
[----:B------:R-:W-:-:S02]  /*4b90*/  HADD2.F32 R71, -RZ, R154.H0_H0 ;  /* 0x2000009aff477230 */ /* 0x000fc40000004100 */
[----:B------:R-:W-:Y:S01]  /*4ba0*/  FMUL.FTZ R72, R56, R72 ;  /* 0x0000004838487220 */ /* 0x000fe20000410000 */
[----:B------:R-:W-:Y:S02]  /*4bb0*/  HADD2.F32 R73, -RZ, R154.H1_H1 ;  /* 0x3000009aff497230 */ /* 0x000fe40000004100 */
[----:B------:R-:W-:Y:S01]  /*4bc0*/  FMUL.FTZ R75, R38, R75 ;  /* 0x0000004b264b7220 */ /* 0x000fe20000410000 */
[-C--:B------:R-:W-:Y:S01]  /*4bd0*/  FFMA.FTZ R77, R56, R71.reuse, -R77 ;  /* 0x00000047384d7223 */ /* 0x080fe2000001084d */
[----:B------:R-:W-:Y:S01]  /*4be0*/  FFMA.FTZ R72, R57, R71, R72 ;  /* 0x0000004739487223 */ /* 0x000fe20000010048 */
[-C--:B------:R-:W-:Y:S01]  /*4bf0*/  FFMA.FTZ R79, R38, R73.reuse, -R79 ;  /* 0x00000049264f7223 */ /* 0x080fe2000001084f */
[----:B------:R-:W-:-:S03]  /*4c00*/  FFMA.FTZ R70, R70, R73, R75 ;  /* 0x0000004946467223 */ /* 0x000fc6000001004b */
[----:B------:R-:W-:Y:S02]  /*4c10*/  F2FP.F16.F32.PACK_AB R36, R72, R77 ;  /* 0x0000004d4824723e */ /* 0x000fe400000000ff */
[----:B------:R-:W-:-:S07]  /*4c20*/  F2FP.F16.F32.PACK_AB R38, R70, R79 ;  /* 0x0000004f4626723e */ /* 0x000fce00000000ff */
.L_x_691:
[----:B------:R-:W-:Y:S05]  /*4c30*/  BSYNC B3 ;  /* 0x0000000000037941 */ /* 0x000fea0003800000 */
.L_x_690:
[----:B------:R-:W-:Y:S02]  /*4c40*/  ULDC.64 UR4, c[0x0][0x208] ;  /* 0x0000820000047ab9 */ /* 0x000fe40000000a00 */
[----:B--2---:R1:W-:Y:S03]  /*4c50*/  STG.E.128 desc[UR4][R50.64+0x80], R36 ;  /* 0x0000802432007986 */ /* 0x0043e6000c101d04 */
.L_x_689:
[----:B------:R-:W-:Y:S05]  /*4c60*/  BSYNC B2 ;  /* 0x0000000000027941 */ /* 0x000fea0003800000 */
.L_x_688:
[----:B------:R-:W-:Y:S01]  /*4c70*/  ISETP.NE.AND P3, PT, R9, RZ, PT ;  /* 0x000000ff0900720c */ /* 0x000fe20003f65270 */
[----:B------:R-:W-:-:S12]  /*4c80*/  BSSY B2, `(.L_x_692) ;  /* 0x0000032000027945 */ /* 0x000fd80003800000 */
[----:B------:R-:W-:Y:S05]  /*4c90*/  @!P3 BRA `(.L_x_693) ;  /* 0x0000000000c0b947 */ /* 0x000fea0003800000 */
[----:B-1234-:R1:W2:Y:S01]  /*4ca0*/  LDS.128 R36, [R4+0x2a400] ;  /* 0x02a4000004247984 */ /* 0x01e2a20000000c00 */
        /* <DEDUP_REMOVED lines=10> */
[----:B------:R-:W-:Y:S01]  /*4d50*/  HADD2.F32 R68, -RZ, R71.H0_H0 ;  /* 0x20000047ff447230 */ /* 0x000fe20000004100 */
[----:B------:R-:W-:Y:S01]  /*4d60*/  MOV R56, R38 ;  /* 0x0000002600387202 */ /* 0x000fe20000000f00 */
[----:B------:R-:W-:Y:S02]  /*4d70*/  HADD2.F32 R67, -RZ, R67.H0_H0 ;  /* 0x20000043ff437230 */ /* 0x000fe40000004100 */
[----:B------:R-:W-:-:S02]  /*4d80*/  HADD2.F32 R70, -RZ, R70.H0_H0 ;  /* 0x20000046ff467230 */ /* 0x000fc40000004100 */
[--C-:B------:R-:W-:Y:S02]  /*4d90*/  HADD2.F32 R38, -RZ, R37.reuse.H1_H1 ;  /* 0x30000025ff267230 */ /* 0x100fe40000004100 */
[----:B------:R-:W-:Y:S02]  /*4da0*/  HADD2.F32 R37, -RZ, R37.H0_H0 ;  /* 0x20000025ff257230 */ /* 0x000fe40000004100 */
[-C--:B------:R-:W-:Y:S01]  /*4db0*/  FMUL.FTZ R74, R57, R70.reuse ;  /* 0x00000046394a7220 */ /* 0x080fe20000410000 */
[----:B------:R-:W-:Y:S01]  /*4dc0*/  FMUL.FTZ R70, R39, R70 ;  /* 0x0000004627467220 */ /* 0x000fe20000410000 */
[-C--:B------:R-:W-:Y:S01]  /*4dd0*/  FMUL.FTZ R72, R38, R67.reuse ;  /* 0x0000004326487220 */ /* 0x080fe20000410000 */
[----:B------:R-:W-:Y:S02]  /*4de0*/  FMUL.FTZ R67, R37, R67 ;  /* 0x0000004325437220 */ /* 0x000fe40000410000 */
[----:B------:R-:W-:Y:S01]  /*4df0*/  FFMA.FTZ R73, R57, R68, R70 ;  /* 0x0000004439497223 */ /* 0x000fe20000010046 */
[----:B------:R-:W-:Y:S01]  /*4e00*/  FFMA.FTZ R72, R37, R66, -R72 ;  /* 0x0000004225487223 */ /* 0x000fe20000010848 */
[----:B------:R-:W-:-:S02]  /*4e10*/  HADD2.F32 R37, -RZ, R36.H1_H1 ;  /* 0x30000024ff257230 */ /* 0x000fc40000004100 */
[----:B------:R-:W-:Y:S01]  /*4e20*/  FFMA.FTZ R71, R38, R66, R67 ;  /* 0x0000004226477223 */ /* 0x000fe20000010043 */
[----:B------:R-:W-:Y:S02]  /*4e30*/  HADD2.F32 R57, -RZ, R152.H0_H0 ;  /* 0x20000098ff397230 */ /* 0x000fe40000004100 */
[----:B------:R-:W-:Y:S01]  /*4e40*/  FFMA.FTZ R74, R39, R68, -R74 ;  /* 0x00000044274a7223 */ /* 0x000fe2000001084a */
[----:B------:R-:W-:Y:S02]  /*4e50*/  HADD2.F32 R36, -RZ, R36.H0_H0 ;  /* 0x20000024ff247230 */ /* 0x000fe40000004100 */
[----:B------:R-:W-:Y:S02]  /*4e60*/  HADD2.F32 R67, -RZ, R152.H1_H1 ;  /* 0x30000098ff437230 */ /* 0x000fe40000004100 */
[-C--:B------:R-:W-:Y:S01]  /*4e70*/  FMUL.FTZ R69, R37, R57.reuse ;  /* 0x0000003925457220 */ /* 0x080fe20000410000 */
[--C-:B------:R-:W-:Y:S02]  /*4e80*/  HADD2.F32 R38, -RZ, R56.reuse.H1_H1 ;  /* 0x30000038ff267230 */ /* 0x100fe40000004100 */
[----:B------:R-:W-:Y:S01]  /*4e90*/  FMUL.FTZ R66, R36, R57 ;  /* 0x0000003924427220 */ /* 0x000fe20000410000 */
[----:B------:R-:W-:-:S02]  /*4ea0*/  HADD2.F32 R56, -RZ, R56.H0_H0 ;  /* 0x20000038ff387230 */ /* 0x000fc40000004100 */
[--C-:B------:R-:W-:Y:S02]  /*4eb0*/  HADD2.F32 R39, -RZ, R141.reuse.H0_H0 ;  /* 0x2000008dff277230 */ /* 0x100fe40000004100 */
[-C--:B------:R-:W-:Y:S01]  /*4ec0*/  FMUL.FTZ R57, R38, R67.reuse ;  /* 0x0000004326397220 */ /* 0x080fe20000410000 */
[----:B------:R-:W-:Y:S02]  /*4ed0*/  HADD2.F32 R141, -RZ, R141.H1_H1 ;  /* 0x3000008dff8d7230 */ /* 0x000fe40000004100 */
[----:B------:R-:W-:Y:S01]  /*4ee0*/  FMUL.FTZ R67, R56, R67 ;  /* 0x0000004338437220 */ /* 0x000fe20000410000 */
[-C--:B------:R-:W-:Y:S01]  /*4ef0*/  FFMA.FTZ R69, R36, R39.reuse, -R69 ;  /* 0x0000002724457223 */ /* 0x080fe20000010845 */
[----:B------:R-:W-:Y:S01]  /*4f00*/  FFMA.FTZ R66, R37, R39, R66 ;  /* 0x0000002725427223 */ /* 0x000fe20000010042 */
[-C--:B------:R-:W-:Y:S01]  /*4f10*/  FFMA.FTZ R57, R56, R141.reuse, -R57 ;  /* 0x0000008d38397223 */ /* 0x080fe20000010839 */
[----:B------:R-:W-:Y:S01]  /*4f20*/  FFMA.FTZ R38, R38, R141, R67 ;  /* 0x0000008d26267223 */ /* 0x000fe20000010043 */
[----:B------:R-:W-:-:S02]  /*4f30*/  F2FP.F16.F32.PACK_AB R37, R71, R72 ;  /* 0x000000484725723e */ /* 0x000fc400000000ff */
[----:B------:R-:W-:Y:S02]  /*4f40*/  F2FP.F16.F32.PACK_AB R39, R73, R74 ;  /* 0x0000004a4927723e */ /* 0x000fe400000000ff */
[----:B------:R-:W-:Y:S02]  /*4f50*/  F2FP.F16.F32.PACK_AB R36, R66, R69 ;  /* 0x000000454224723e */ /* 0x000fe400000000ff */
[----:B------:R-:W-:-:S07]  /*4f60*/  F2FP.F16.F32.PACK_AB R38, R38, R57 ;  /* 0x000000392626723e */ /* 0x000fce00000000ff */
.L_x_695:
[----:B------:R-:W-:Y:S05]  /*4f70*/  BSYNC B3 ;  /* 0x0000000000037941 */ /* 0x000fea0003800000 */
.L_x_694:
[----:B------:R-:W-:Y:S02]  /*4f80*/  ULDC.64 UR4, c[0x0][0x208] ;  /* 0x0000820000047ab9 */ /* 0x000fe40000000a00 */
[----:B--2---:R1:W-:Y:S03]  /*4f90*/  STG.E.128 desc[UR4][R50.64+0x100], R36 ;  /* 0x0001002432007986 */ /* 0x0043e6000c101d04 */
.L_x_693:
[----:B------:R-:W-:Y:S05]  /*4fa0*/  BSYNC B2 ;  /* 0x0000000000027941 */ /* 0x000fea0003800000 */
.L_x_692:
[----:B------:R-:W-:-:S13]  /*4fb0*/  ISETP.NE.AND P3, PT, R8, RZ, PT ;  /* 0x000000ff0800720c */ /* 0x000fda0003f65270 */
[----:B------:R-:W-:Y:S05]  /*4fc0*/  @!P3 BRA `(.L_x_683) ;  /* 0x0000000000c0b947 */ /* 0x000fea0003800000 */
[----:B-1234-:R1:W2:Y:S01]  /*4fd0*/  LDS.128 R36, [R4+0x2cc00] ;  /* 0x02cc000004247984 */ /* 0x01e2a20000000c00 */
[----:B------:R-:W-:Y:S01]  /*4fe0*/  ISETP.GE.AND P3, PT, R216, R115, PT ;  /* 0x00000073d800720c */ /* 0x000fe20003f66270 */
[----:B------:R-:W-:-:S12]  /*4ff0*/  BSSY B2, `(.L_x_696) ;  /* 0x000002b000027945 */ /* 0x000fd80003800000 */
[----:B-1----:R-:W-:Y:S05]  /*5000*/  @P3 BRA `(.L_x_697) ;  /* 0x0000000000a43947 */ /* 0x002fea0003800000 */
[--C-:B------:R-:W-:Y:S01]  /*5010*/  SHF.R.U64 R62, R62, 0x10, R63.reuse ;  /* 0x000000103e3e7819 */ /* 0x100fe2000000123f */
[----:B--2---:R-:W-:Y:S01]  /*5020*/  IMAD.MOV.U32 R56, RZ, RZ, R38 ;  /* 0x000000ffff387224 */ /* 0x004fe200078e0026 */
[----:B------:R-:W-:Y:S01]  /*5030*/  SHF.R.U32.HI R67, RZ, 0x10, R63 ;  /* 0x00000010ff437819 */ /* 0x000fe2000001163f */
[----:B------:R-:W-:Y:S01]  /*5040*/  HADD2.F32 R38, -RZ, R37.H1_H1 ;  /* 0x30000025ff267230 */ /* 0x000fe20000004100 */
[--C-:B------:R-:W-:Y:S01]  /*5050*/  SHF.R.U64 R63, R64, 0x10, R65.reuse ;  /* 0x00000010403f7819 */ /* 0x100fe20000001241 */
[--C-:B------:R-:W-:Y:S01]  /*5060*/  HADD2.F32 R57, -RZ, R39.reuse.H1_H1 ;  /* 0x30000027ff397230 */ /* 0x100fe20000004100 */
[----:B------:R-:W-:Y:S01]  /*5070*/  SHF.R.U32.HI R66, RZ, 0x10, R65 ;  /* 0x00000010ff427819 */ /* 0x000fe20000011641 */
[----:B------:R-:W-:Y:S02]  /*5080*/  HADD2.F32 R39, -RZ, R39.H0_H0 ;  /* 0x20000027ff277230 */ /* 0x000fe40000004100 */
[----:B------:R-:W-:Y:S02]  /*5090*/  HADD2.F32 R63, -RZ, R63.H0_H0 ;  /* 0x2000003fff3f7230 */ /* 0x000fe40000004100 */
[----:B------:R-:W-:-:S02]  /*50a0*/  HADD2.F32 R66, -RZ, R66.H0_H0 ;  /* 0x20000042ff427230 */ /* 0x000fc40000004100 */
[----:B------:R-:W-:Y:S02]  /*50b0*/  HADD2.F32 R37, -RZ, R37.H0_H0 ;  /* 0x20000025ff257230 */ /* 0x000fe40000004100 */
[-C--:B------:R-:W-:Y:S01]  /*50c0*/  FMUL.FTZ R68, R38, R63.reuse ;  /* 0x0000003f26447220 */ /* 0x080fe20000410000 */
[----:B------:R-:W-:Y:S02]  /*50d0*/  HADD2.F32 R62, -RZ, R62.H0_H0 ;  /* 0x2000003eff3e7230 */ /* 0x000fe40000004100 */
[-C--:B------:R-:W-:Y:S01]  /*50e0*/  FMUL.FTZ R70, R57, R66.reuse ;  /* 0x0000004239467220 */ /* 0x080fe20000410000 */
[----:B------:R-:W-:Y:S02]  /*50f0*/  HADD2.F32 R64, -RZ, R67.H0_H0 ;  /* 0x20000043ff407230 */ /* 0x000fe40000004100 */
[----:B------:R-:W-:Y:S01]  /*5100*/  FMUL.FTZ R66, R39, R66 ;  /* 0x0000004227427220 */ /* 0x000fe20000410000 */
[C---:B------:R-:W-:Y:S01]  /*5110*/  FMUL.FTZ R63, R37.reuse, R63 ;  /* 0x0000003f253f7220 */ /* 0x040fe20000410000 */
[----:B------:R-:W-:Y:S01]  /*5120*/  FFMA.FTZ R68, R37, R62, -R68 ;  /* 0x0000003e25447223 */ /* 0x000fe20000010844 */
[----:B------:R-:W-:-:S02]  /*5130*/  HADD2.F32 R37, -RZ, R36.H1_H1 ;  /* 0x30000024ff257230 */ /* 0x000fc40000004100 */
[----:B------:R-:W-:Y:S01]  /*5140*/  FFMA.FTZ R69, R57, R64, R66 ;  /* 0x0000004039457223 */ /* 0x000fe20000010042 */
[----:B------:R-:W-:Y:S01]  /*5150*/  FFMA.FTZ R67, R38, R62, R63 ;  /* 0x0000003e26437223 */ /* 0x000fe2000001003f */
[----:B------:R-:W-:Y:S02]  /*5160*/  HADD2.F32 R57, -RZ, R140.H0_H0 ;  /* 0x2000008cff397230 */ /* 0x000fe40000004100 */
[----:B------:R-:W-:Y:S01]  /*5170*/  FFMA.FTZ R70, R39, R64, -R70 ;  /* 0x0000004027467223 */ /* 0x000fe20000010846 */
[----:B------:R-:W-:Y:S02]  /*5180*/  HADD2.F32 R36, -RZ, R36.H0_H0 ;  /* 0x20000024ff247230 */ /* 0x000fe40000004100 */
[----:B------:R-:W-:Y:S02]  /*5190*/  HADD2.F32 R63, -RZ, R140.H1_H1 ;  /* 0x3000008cff3f7230 */ /* 0x000fe40000004100 */
[----:B------:R-:W-:Y:S01]  /*51a0*/  FMUL.FTZ R65, R37, R57 ;  /* 0x0000003925417220 */ /* 0x000fe20000410000 */
[----:B------:R-:W-:-:S02]  /*51b0*/  HADD2.F32 R38, -RZ, R56.H1_H1 ;  /* 0x30000038ff267230 */ /* 0x000fc40000004100 */
[----:B------:R-:W-:Y:S01]  /*51c0*/  FMUL.FTZ R62, R36, R57 ;  /* 0x00000039243e7220 */ /* 0x000fe20000410000 */
[----:B------:R-:W-:Y:S02]  /*51d0*/  HADD2.F32 R56, -RZ, R56.H0_H0 ;  /* 0x20000038ff387230 */ /* 0x000fe40000004100 */
        /* <DEDUP_REMOVED lines=12> */
.L_x_697:
[----:B------:R-:W-:Y:S05]  /*52a0*/  BSYNC B2 ;  /* 0x0000000000027941 */ /* 0x000fea0003800000 */
.L_x_696:
[----:B------:R-:W-:Y:S02]  /*52b0*/  ULDC.64 UR4, c[0x0][0x208] ;  /* 0x0000820000047ab9 */ /* 0x000fe40000000a00 */
[----:B--2---:R1:W-:Y:S03]  /*52c0*/  STG.E.128 desc[UR4][R50.64+0x180], R36 ;  /* 0x0001802432007986 */ /* 0x0043e6000c101d04 */
.L_x_683:
[----:B------:R-:W-:Y:S05]  /*52d0*/  BSYNC B1 ;  /* 0x0000000000017941 */ /* 0x000fea0003800000 */
.L_x_682:
        /* <DEDUP_REMOVED lines=13> */
[----:B------:R-:W-:Y:S01]  /*53b0*/  HADD2.F32 R57, -RZ, R57.H0_H0 ;  /* 0x20000039ff397230 */ /* 0x000fe20000004100 */
[----:B------:R-:W-:Y:S01]  /*53c0*/  SHF.R.U32.HI R58, RZ, 0x10, R59 ;  /* 0x00000010ff3a7819 */ /* 0x000fe2000001163b */
[----:B------:R-:W-:Y:S02]  /*53d0*/  HADD2.F32 R60, -RZ, R60.H0_H0 ;  /* 0x2000003cff3c7230 */ /* 0x000fe40000004100 */
[--C-:B------:R-:W-:Y:S02]  /*53e0*/  HADD2.F32 R51, -RZ, R39.reuse.H1_H1 ;  /* 0x30000027ff337230 */ /* 0x100fe40000004100 */
[----:B------:R-:W-:Y:S01]  /*53f0*/  FMUL.FTZ R62, R38, R57 ;  /* 0x00000039263e7220 */ /* 0x000fe20000410000 */
[----:B------:R-:W-:-:S02]  /*5400*/  HADD2.F32 R39, -RZ, R39.H0_H0 ;  /* 0x20000027ff277230 */ /* 0x000fc40000004100 */
[----:B------:R-:W-:Y:S02]  /*5410*/  HADD2.F32 R37, -RZ, R37.H0_H0 ;  /* 0x20000025ff257230 */ /* 0x000fe40000004100 */
[-C--:B------:R-:W-:Y:S01]  /*5420*/  FMUL.FTZ R64, R51, R60.reuse ;  /* 0x0000003c33407220 */ /* 0x080fe20000410000 */
[----:B------:R-:W-:Y:S02]  /*5430*/  HADD2.F32 R56, -RZ, R56.H0_H0 ;  /* 0x20000038ff387230 */ /* 0x000fe40000004100 */
[----:B------:R-:W-:Y:S01]  /*5440*/  FMUL.FTZ R60, R39, R60 ;  /* 0x0000003c273c7220 */ /* 0x000fe20000410000 */
[----:B------:R-:W-:Y:S02]  /*5450*/  HADD2.F32 R58, -RZ, R58.H0_H0 ;  /* 0x2000003aff3a7230 */ /* 0x000fe40000004100 */
[C---:B------:R-:W-:Y:S01]  /*5460*/  FMUL.FTZ R57, R37.reuse, R57 ;  /* 0x0000003925397220 */ /* 0x040fe20000410000 */
[----:B------:R-:W-:Y:S02]  /*5470*/  HADD2.F32 R155, -RZ, R155.H1_H1 ;  /* 0x3000009bff9b7230 */ /* 0x000fe40000004100 */
[----:B------:R-:W-:Y:S01]  /*5480*/  FFMA.FTZ R62, R37, R56, -R62 ;  /* 0x00000038253e7223 */ /* 0x000fe2000001083e */
[----:B------:R-:W-:-:S02]  /*5490*/  HADD2.F32 R37, -RZ, R36.H1_H1 ;  /* 0x30000024ff257230 */ /* 0x000fc40000004100 */
[----:B------:R-:W-:Y:S01]  /*54a0*/  FFMA.FTZ R63, R51, R58, R60 ;  /* 0x0000003a333f7223 */ /* 0x000fe2000001003c */
[----:B------:R-:W-:Y:S01]  /*54b0*/  FFMA.FTZ R61, R38, R56, R57 ;  /* 0x00000038263d7223 */ /* 0x000fe20000010039 */
[----:B------:R-:W-:Y:S02]  /*54c0*/  HADD2.F32 R51, -RZ, R159.H1_H1 ;  /* 0x3000009fff337230 */ /* 0x000fe40000004100 */
[----:B------:R-:W-:Y:S01]  /*54d0*/  FFMA.FTZ R64, R39, R58, -R64 ;  /* 0x0000003a27407223 */ /* 0x000fe20000010840 */
[----:B------:R-:W-:Y:S02]  /*54e0*/  HADD2.F32 R36, -RZ, R36.H0_H0 ;  /* 0x20000024ff247230 */ /* 0x000fe40000004100 */
[----:B------:R-:W-:Y:S02]  /*54f0*/  HADD2.F32 R57, -RZ, R160.H1_H1 ;  /* 0x300000a0ff397230 */ /* 0x000fe40000004100 */
[----:B------:R-:W-:Y:S01]  /*5500*/  FMUL.FTZ R59, R37, R51 ;  /* 0x00000033253b7220 */ /* 0x000fe20000410000 */
[----:B------:R-:W-:-:S02]  /*5510*/  HADD2.F32 R38, -RZ, R50.H1_H1 ;  /* 0x30000032ff267230 */ /* 0x000fc40000004100 */
[C---:B------:R-:W-:Y:S01]  /*5520*/  FMUL.FTZ R56, R36.reuse, R51 ;  /* 0x0000003324387220 */ /* 0x040fe20000410000 */
[----:B------:R-:W-:Y:S02]  /*5530*/  HADD2.F32 R50, -RZ, R50.H0_H0 ;  /* 0x20000032ff327230 */ /* 0x000fe40000004100 */
[----:B------:R-:W-:Y:S01]  /*5540*/  FFMA.FTZ R59, R36, R155, -R59 ;  /* 0x0000009b243b7223 */ /* 0x000fe2000001083b */
[----:B------:R-:W-:Y:S02]  /*5550*/  HADD2.F32 R39, -RZ, R156.H0_H0 ;  /* 0x2000009cff277230 */ /* 0x000fe40000004100 */
[----:B------:R-:W-:Y:S01]  /*5560*/  FMUL.FTZ R51, R38, R57 ;  /* 0x0000003926337220 */ /* 0x000fe20000410000 */
[----:B------:R-:W-:Y:S01]  /*5570*/  FFMA.FTZ R56, R37, R155, R56 ;  /* 0x0000009b25387223 */ /* 0x000fe20000010038 */
[C---:B------:R-:W-:Y:S01]  /*5580*/  FMUL.FTZ R57, R50.reuse, R57 ;  /* 0x0000003932397220 */ /* 0x040fe20000410000 */
[----:B------:R-:W-:Y:S01]  /*5590*/  F2FP.F16.F32.PACK_AB R37, R61, R62 ;  /* 0x0000003e3d25723e */ /* 0x000fe200000000ff */
[----:B------:R-:W-:-:S02]  /*55a0*/  FFMA.FTZ R51, R50, R39, -R51 ;  /* 0x0000002732337223 */ /* 0x000fc40000010833 */
[----:B------:R-:W-:Y:S01]  /*55b0*/  FFMA.FTZ R38, R38, R39, R57 ;  /* 0x0000002726267223 */ /* 0x000fe20000010039 */
[----:B------:R-:W-:Y:S02]  /*55c0*/  F2FP.F16.F32.PACK_AB R39, R63, R64 ;  /* 0x000000403f27723e */ /* 0x000fe400000000ff */
[----:B------:R-:W-:Y:S02]  /*55d0*/  F2FP.F16.F32.PACK_AB R36, R56, R59 ;  /* 0x0000003b3824723e */ /* 0x000fe400000000ff */
[----:B------:R-:W-:-:S07]  /*55e0*/  F2FP.F16.F32.PACK_AB R38, R38, R51 ;  /* 0x000000332626723e */ /* 0x000fce00000000ff */
.L_x_702:
[----:B------:R-:W-:Y:S05]  /*55f0*/  BSYNC B2 ;  /* 0x0000000000027941 */ /* 0x000fea0003800000 */
.L_x_701:
[----:B------:R-:W-:Y:S02]  /*5600*/  ULDC.64 UR4, c[0x0][0x208] ;  /* 0x0000820000047ab9 */ /* 0x000fe40000000a00 */
[----:B--2---:R1:W-:Y:S03]  /*5610*/  STG.E.128 desc[UR4][R48.64], R36 ;  /* 0x0000002430007986 */ /* 0x0043e6000c101d04 */
.L_x_700:
[----:B------:R-:W-:Y:S05]  /*5620*/  BSYNC B1 ;  /* 0x0000000000017941 */ /* 0x000fea0003800000 */
.L_x_699:
        /* <DEDUP_REMOVED lines=10> */
[--C-:B------:R-:W-:Y:S01]  /*56d0*/  HADD2.F32 R38, -RZ, R37.reuse.H1_H1 ;  /* 0x30000025ff267230 */ /* 0x100fe20000004100 */
[--C-:B------:R-:W-:Y:S01]  /*56e0*/  SHF.R.U64 R53, R54, 0x10, R55.reuse ;  /* 0x0000001036357819 */ /* 0x100fe20000001237 */
[----:B------:R-:W-:Y:S01]  /*56f0*/  HADD2.F32 R37, -RZ, R37.H0_H0 ;  /* 0x20000025ff257230 */ /* 0x000fe20000004100 */
[----:B------:R-:W-:Y:S01]  /*5700*/  SHF.R.U32.HI R56, RZ, 0x10, R55 ;  /* 0x00000010ff387819 */ /* 0x000fe20000011637 */
[----:B------:R-:W-:Y:S02]  /*5710*/  HADD2.F32 R52, -RZ, R52.H0_H0 ;  /* 0x20000034ff347230 */ /* 0x000fe40000004100 */
[----:B------:R-:W-:Y:S02]  /*5720*/  HADD2.F32 R53, -RZ, R53.H0_H0 ;  /* 0x20000035ff357230 */ /* 0x000fe40000004100 */
[----:B------:R-:W-:-:S02]  /*5730*/  HADD2.F32 R56, -RZ, R56.H0_H0 ;  /* 0x20000038ff387230 */ /* 0x000fc40000004100 */
[--C-:B------:R-:W-:Y:S02]  /*5740*/  HADD2.F32 R51, -RZ, R39.reuse.H1_H1 ;  /* 0x30000027ff337230 */ /* 0x100fe40000004100 */
[CC--:B------:R-:W-:Y:S01]  /*5750*/  FMUL.FTZ R58, R38.reuse, R53.reuse ;  /* 0x00000035263a7220 */ /* 0x0c0fe20000410000 */
[----:B------:R-:W-:Y:S02]  /*5760*/  HADD2.F32 R39, -RZ, R39.H0_H0 ;  /* 0x20000027ff277230 */ /* 0x000fe40000004100 */
[----:B------:R-:W-:Y:S01]  /*5770*/  FMUL.FTZ R53, R37, R53 ;  /* 0x0000003525357220 */ /* 0x000fe20000410000 */
[----:B------:R-:W-:Y:S02]  /*5780*/  HADD2.F32 R54, -RZ, R57.H0_H0 ;  /* 0x20000039ff367230 */ /* 0x000fe40000004100 */
[----:B------:R-:W-:Y:S01]  /*5790*/  FMUL.FTZ R60, R51, R56 ;  /* 0x00000038333c7220 */ /* 0x000fe20000410000 */
[-C--:B------:R-:W-:Y:S01]  /*57a0*/  FFMA.FTZ R58, R37, R52.reuse, -R58 ;  /* 0x00000034253a7223 */ /* 0x080fe2000001083a */
[----:B------:R-:W-:Y:S01]  /*57b0*/  FFMA.FTZ R55, R38, R52, R53 ;  /* 0x0000003426377223 */ /* 0x000fe20000010035 */
[----:B------:R-:W-:Y:S01]  /*57c0*/  FMUL.FTZ R56, R39, R56 ;  /* 0x0000003827387220 */ /* 0x000fe20000410000 */
[----:B------:R-:W-:-:S02]  /*57d0*/  HADD2.F32 R159, -RZ, R159.H0_H0 ;  /* 0x2000009fff9f7230 */ /* 0x000fc40000004100 */
[-C--:B------:R-:W-:Y:S01]  /*57e0*/  FFMA.FTZ R60, R39, R54.reuse, -R60 ;  /* 0x00000036273c7223 */ /* 0x080fe2000001083c */
[----:B------:R-:W-:Y:S02]  /*57f0*/  HADD2.F32 R37, -RZ, R36.H1_H1 ;  /* 0x30000024ff257230 */ /* 0x000fe40000004100 */
[----:B------:R-:W-:Y:S01]  /*5800*/  FFMA.FTZ R59, R51, R54, R56 ;  /* 0x00000036333b7223 */ /* 0x000fe20000010038 */
[----:B------:R-:W-:Y:S02]  /*5810*/  HADD2.F32 R38, -RZ, R50.H1_H1 ;  /* 0x30000032ff267230 */ /* 0x000fe40000004100 */
[----:B------:R-:W-:Y:S02]  /*5820*/  HADD2.F32 R157, -RZ, R157.H0_H0 ;  /* 0x2000009dff9d7230 */ /* 0x000fe40000004100 */
[----:B------:R-:W-:Y:S02]  /*5830*/  HADD2.F32 R36, -RZ, R36.H0_H0 ;  /* 0x20000024ff247230 */ /* 0x000fe40000004100 */
[----:B------:R-:W-:Y:S01]  /*5840*/  FMUL.FTZ R57, R38, R159 ;  /* 0x0000009f26397220 */ /* 0x000fe20000410000 */
[----:B------:R-:W-:-:S02]  /*5850*/  HADD2.F32 R50, -RZ, R50.H0_H0 ;  /* 0x20000032ff327230 */ /* 0x000fc40000004100 */
[CC--:B------:R-:W-:Y:S01]  /*5860*/  FMUL.FTZ R53, R37.reuse, R157.reuse ;  /* 0x0000009d25357220 */ /* 0x0c0fe20000410000 */
[--C-:B------:R-:W-:Y:S02]  /*5870*/  HADD2.F32 R39, -RZ, R136.reuse.H0_H0 ;  /* 0x20000088ff277230 */ /* 0x100fe40000004100 */
[----:B------:R-:W-:Y:S01]  /*5880*/  FMUL.FTZ R52, R36, R157 ;  /* 0x0000009d24347220 */ /* 0x000fe20000410000 */
        /* <DEDUP_REMOVED lines=10> */
.L_x_706:
[----:B------:R-:W-:Y:S05]  /*5930*/  BSYNC B2 ;  /* 0x0000000000027941 */ /* 0x000fea0003800000 */
.L_x_705:
[----:B------:R-:W-:Y:S02]  /*5940*/  ULDC.64 UR4, c[0x0][0x208] ;  /* 0x0000820000047ab9 */ /* 0x000fe40000000a00 */
[----:B--2---:R1:W-:Y:S03]  /*5950*/  STG.E.128 desc[UR4][R48.64+0x80], R36 ;  /* 0x0000802430007986 */ /* 0x0043e6000c101d04 */
.L_x_704:
[----:B------:R-:W-:Y:S05]  /*5960*/  BSYNC B1 ;  /* 0x0000000000017941 */ /* 0x000fea0003800000 */
.L_x_703:
[----:B------:R-:W-:Y:S01]  /*5970*/  ISETP.NE.AND P3, PT, R9, RZ, PT ;  /* 0x000000ff0900720c */ /* 0x000fe20003f65270 */
[----:B------:R-:W-:-:S12]  /*5980*/  BSSY B1, `(.L_x_707) ;  /* 0x0000032000017945 */ /* 0x000fd80003800000 */
[----:B------:R-:W-:Y:S05]  /*5990*/  @!P3 BRA `(.L_x_708) ;  /* 0x0000000000c0b947 */ /* 0x000fea0003800000 */
[----:B-1234-:R1:W2:Y:S01]  /*59a0*/  LDS.128 R36, [R4+0x2b400] ;  /* 0x02b4000004247984 */ /* 0x01e2a20000000c00 */
[----:B------:R-:W-:Y:S01]  /*59b0*/  ISETP.GE.AND P3, PT, R214, R115, PT ;  /* 0x00000073d600720c */ /* 0x000fe20003f66270 */
[----:B------:R-:W-:-:S12]  /*59c0*/  BSSY B2, `(.L_x_709) ;  /* 0x000002b000027945 */ /* 0x000fd80003800000 */
[----:B-1----:R-:W-:Y:S05]  /*59d0*/  @P3 BRA `(.L_x_710) ;  /* 0x0000000000a43947 */ /* 0x002fea0003800000 */
[--C-:B------:R-:W-:Y:S02]  /*59e0*/  SHF.R.U64 R46, R46, 0x10, R47.reuse ;  /* 0x000000102e2e7819 */ /* 0x100fe4000000122f */
[----:B------:R-:W-:Y:S02]  /*59f0*/  SHF.R.U32.HI R50, RZ, 0x10, R47 ;  /* 0x00000010ff327819 */ /* 0x000fe4000001162f */
[--C-:B------:R-:W-:Y:S01]  /*5a00*/  SHF.R.U64 R47, R44, 0x10, R45.reuse ;  /* 0x000000102c2f7819 */ /* 0x100fe2000000122d */
[----:B------:R-:W-:Y:S01]  /*5a10*/  HADD2.F32 R46, -RZ, R46.H0_H0 ;  /* 0x2000002eff2e7230 */ /* 0x000fe20000004100 */
[----:B--2---:R-:W-:Y:S01]  /*5a20*/  MOV R44, R38 ;  /* 0x00000026002c7202 */ /* 0x004fe20000000f00 */
[----:B------:R-:W-:Y:S01]  /*5a30*/  HADD2.F32 R38, -RZ, R37.H1_H1 ;  /* 0x30000025ff267230 */ /* 0x000fe20000004100 */
[----:B------:R-:W-:Y:S01]  /*5a40*/  SHF.R.U32.HI R52, RZ, 0x10, R45 ;  /* 0x00000010ff347819 */ /* 0x000fe2000001162d */
[----:B------:R-:W-:Y:S02]  /*5a50*/  HADD2.F32 R47, -RZ, R47.H0_H0 ;  /* 0x2000002fff2f7230 */ /* 0x000fe40000004100 */
[----:B------:R-:W-:-:S02]  /*5a60*/  HADD2.F32 R37, -RZ, R37.H0_H0 ;  /* 0x20000025ff257230 */ /* 0x000fc40000004100 */
[----:B------:R-:W-:Y:S02]  /*5a70*/  HADD2.F32 R52, -RZ, R52.H0_H0 ;  /* 0x20000034ff347230 */ /* 0x000fe40000004100 */
[CC--:B------:R-:W-:Y:S01]  /*5a80*/  FMUL.FTZ R54, R38.reuse, R47.reuse ;  /* 0x0000002f26367220 */ /* 0x0c0fe20000410000 */
[--C-:B------:R-:W-:Y:S02]  /*5a90*/  HADD2.F32 R45, -RZ, R39.reuse.H1_H1 ;  /* 0x30000027ff2d7230 */ /* 0x100fe40000004100 */
[C---:B------:R-:W-:Y:S01]  /*5aa0*/  FMUL.FTZ R47, R37.reuse, R47 ;  /* 0x0000002f252f7220 */ /* 0x040fe20000410000 */
[----:B------:R-:W-:Y:S02]  /*5ab0*/  HADD2.F32 R39, -RZ, R39.H0_H0 ;  /* 0x20000027ff277230 */ /* 0x000fe40000004100 */
[-C--:B------:R-:W-:Y:S01]  /*5ac0*/  FFMA.FTZ R54, R37, R46.reuse, -R54 ;  /* 0x0000002e25367223 */ /* 0x080fe20000010836 */
[----:B------:R-:W-:Y:S02]  /*5ad0*/  HADD2.F32 R50, -RZ, R50.H0_H0 ;  /* 0x20000032ff327230 */ /* 0x000fe40000004100 */
[----:B------:R-:W-:Y:S01]  /*5ae0*/  FFMA.FTZ R51, R38, R46, R47 ;  /* 0x0000002e26337223 */ /* 0x000fe2000001002f */
[----:B------:R-:W-:Y:S01]  /*5af0*/  FMUL.FTZ R56, R45, R52 ;  /* 0x000000342d387220 */ /* 0x000fe20000410000 */
[----:B------:R-:W-:-:S02]  /*5b00*/  HADD2.F32 R46, -RZ, R87.H0_H0 ;  /* 0x20000057ff2e7230 */ /* 0x000fc40000004100 */
[C---:B------:R-:W-:Y:S01]  /*5b10*/  FMUL.FTZ R52, R39.reuse, R52 ;  /* 0x0000003427347220 */ /* 0x040fe20000410000 */
[----:B------:R-:W-:Y:S02]  /*5b20*/  HADD2.F32 R87, -RZ, R87.H1_H1 ;  /* 0x30000057ff577230 */ /* 0x000fe40000004100 */
[-C--:B------:R-:W-:Y:S01]  /*5b30*/  FFMA.FTZ R56, R39, R50.reuse, -R56 ;  /* 0x0000003227387223 */ /* 0x080fe20000010838 */
[----:B------:R-:W-:Y:S02]  /*5b40*/  HADD2.F32 R37, -RZ, R36.H1_H1 ;  /* 0x30000024ff257230 */ /* 0x000fe40000004100 */
[----:B------:R-:W-:Y:S01]  /*5b50*/  FFMA.FTZ R55, R45, R50, R52 ;  /* 0x000000322d377223 */ /* 0x000fe20000010034 */
[----:B------:R-:W-:Y:S02]  /*5b60*/  HADD2.F32 R38, -RZ, R44.H1_H1 ;  /* 0x3000002cff267230 */ /* 0x000fe40000004100 */
[----:B------:R-:W-:Y:S02]  /*5b70*/  HADD2.F32 R36, -RZ, R36.H0_H0 ;  /* 0x20000024ff247230 */ /* 0x000fe40000004100 */
[----:B------:R-:W-:Y:S01]  /*5b80*/  FMUL.FTZ R47, R37, R46 ;  /* 0x0000002e252f7220 */ /* 0x000fe20000410000 */
[----:B------:R-:W-:-:S02]  /*5b90*/  HADD2.F32 R44, -RZ, R44.H0_H0 ;  /* 0x2000002cff2c7230 */ /* 0x000fc40000004100 */
[-C--:B------:R-:W-:Y:S01]  /*5ba0*/  FMUL.FTZ R53, R38, R87.reuse ;  /* 0x0000005726357220 */ /* 0x080fe20000410000 */
        /* <DEDUP_REMOVED lines=12> */
.L_x_710:
[----:B------:R-:W-:Y:S05]  /*5c70*/  BSYNC B2 ;  /* 0x0000000000027941 */ /* 0x000fea0003800000 */
.L_x_709:
[----:B------:R-:W-:Y:S02]  /*5c80*/  ULDC.64 UR4, c[0x0][0x208] ;  /* 0x0000820000047ab9 */ /* 0x000fe40000000a00 */
[----:B--2---:R1:W-:Y:S03]  /*5c90*/  STG.E.128 desc[UR4][R48.64+0x100], R36 ;  /* 0x0001002430007986 */ /* 0x0043e6000c101d04 */
.L_x_708:
[----:B------:R-:W-:Y:S05]  /*5ca0*/  BSYNC B1 ;  /* 0x0000000000017941 */ /* 0x000fea0003800000 */
.L_x_707:
        /* <DEDUP_REMOVED lines=18> */
[C---:B------:R-:W-:Y:S01]  /*5dd0*/  FMUL.FTZ R43, R37.reuse, R43 ;  /* 0x0000002b252b7220 */ /* 0x040fe20000410000 */
[----:B------:R-:W-:Y:S02]  /*5de0*/  HADD2.F32 R39, -RZ, R39.H0_H0 ;  /* 0x20000027ff277230 */ /* 0x000fe40000004100 */
[-C--:B------:R-:W-:Y:S01]  /*5df0*/  FFMA.FTZ R50, R37, R42.reuse, -R50 ;  /* 0x0000002a25327223 */ /* 0x080fe20000010832 */
[----:B------:R-:W-:Y:S01]  /*5e00*/  FFMA.FTZ R45, R38, R42, R43 ;  /* 0x0000002a262d7223 */ /* 0x000fe2000001002b */
[----:B------:R-:W-:Y:S02]  /*5e10*/  HADD2.F32 R44, -RZ, R44.H0_H0 ;  /* 0x2000002cff2c7230 */ /* 0x000fe40000004100 */
        /* <DEDUP_REMOVED lines=24> */
.L_x_712:
[----:B------:R-:W-:Y:S05]  /*5fa0*/  BSYNC B1 ;  /* 0x0000000000017941 */ /* 0x000fea0003800000 */
.L_x_711:
[----:B------:R-:W-:Y:S02]  /*5fb0*/  ULDC.64 UR4, c[0x0][0x208] ;  /* 0x0000820000047ab9 */ /* 0x000fe40000000a00 */
[----:B--2---:R1:W-:Y:S01]  /*5fc0*/  STG.E.128 desc[UR4][R48.64+0x180], R36 ;  /* 0x0001802430007986 */ /* 0x0043e2000c101d04 */
[----:B------:R-:W-:Y:S05]  /*5fd0*/  BRA `(.L_x_698) ;  /* 0x0000004000947947 */ /* 0x000fea0003800000 */
.L_x_656:
        /* <DEDUP_REMOVED lines=14> */
[----:B------:R-:W-:Y:S01]  /*60c0*/  IADD3 R36, P5, R102, R84, RZ ;  /* 0x0000005466247210 */ /* 0x000fe20007fbe0ff */
[----:B------:R-:W-:Y:S01]  /*60d0*/  ULDC.64 UR6, c[0x0][0x400] ;  /* 0x0001000000067ab9 */ /* 0x000fe20000000a00 */
[----:B------:R-:W-:Y:S01]  /*60e0*/  LEA R52, P3, R38, UR4, 0x1 ;  /* 0x0000000426347c11 */ /* 0x000fe2000f8608ff */
[----:B------:R-:W-:Y:S01]  /*60f0*/  IMAD.X R39, R0, 0x1, R15, P2 ;  /* 0x0000000100277824 */ /* 0x000fe200010e060f */
[----:B------:R-:W-:Y:S01]  /*6100*/  LEA R56, P2, R36, UR6, 0x1 ;  /* 0x0000000624387c11 */ /* 0x000fe2000f8408ff */
[----:B------:R-:W-:Y:S01]  /*6110*/  IMAD.X R37, R114, 0x1, R21, P5 ;  /* 0x0000000172257824 */ /* 0x000fe200028e0615 */
[----:B------:R-:W-:Y:S02]  /*6120*/  ISETP.GE.AND P5, PT, R213, R115, PT ;  /* 0x00000073d500720c */ /* 0x000fe40003fa6270 */
[----:B------:R-:W-:-:S02]  /*6130*/  CS2R R42, SRZ ;  /* 0x00000000002a7805 */ /* 0x000fc4000001ff00 */
[----:B------:R-:W-:Y:S02]  /*6140*/  LEA.HI.X R53, R38, UR5, R39, 0x1, P3 ;  /* 0x0000000526357c11 */ /* 0x000fe400098f0c27 */
[----:B------:R-:W-:Y:S02]  /*6150*/  CS2R R40, SRZ ;  /* 0x0000000000287805 */ /* 0x000fe4000001ff00 */
[----:B------:R-:W-:Y:S02]  /*6160*/  ISETP.GE.AND P3, PT, R16, R115, PT ;  /* 0x000000731000720c */ /* 0x000fe40003f66270 */
[----:B------:R-:W-:Y:S02]  /*6170*/  CS2R R38, SRZ ;  /* 0x0000000000267805 */ /* 0x000fe4000001ff00 */
[----:B------:R-:W-:Y:S02]  /*6180*/  LEA.HI.X R57, R36, UR7, R37, 0x1, P2 ;  /* 0x0000000724397c11 */ /* 0x000fe400090f0c25 */
[----:B------:R-:W-:-:S02]  /*6190*/  CS2R R36, SRZ ;  /* 0x0000000000247805 */ /* 0x000fc4000001ff00 */
[----:B------:R-:W-:Y:S02]  /*61a0*/  CS2R R50, SRZ ;  /* 0x0000000000327805 */ /* 0x000fe4000001ff00 */
[----:B------:R-:W-:Y:S02]  /*61b0*/  CS2R R48, SRZ ;  /* 0x0000000000307805 */ /* 0x000fe4000001ff00 */
[----:B------:R-:W-:Y:S02]  /*61c0*/  CS2R R46, SRZ ;  /* 0x00000000002e7805 */ /* 0x000fe4000001ff00 */
[----:B------:R-:W-:Y:S01]  /*61d0*/  CS2R R44, SRZ ;  /* 0x00000000002c7805 */ /* 0x000fe2000001ff00 */
[----:B------:R-:W-:Y:S02]  /*61e0*/  ULDC.64 UR8, c[0x0][0x208] ;  /* 0x0000820000087ab9 */ /* 0x000fe40000000a00 */
[----:B------:R0:W5:Y:S04]  /*61f0*/  @!P5 LDG.E.128 R36, desc[UR8][R52.64+0x80] ;  /* 0x000080083424d981 */ /* 0x000168000c1e1d00 */
[----:B------:R0:W5:Y:S04]  /*6200*/  @!P3 LDG.E.128 R40, desc[UR8][R52.64] ;  /* 0x000000083428b981 */ /* 0x000168000c1e1d00 */
[----:B------:R0:W5:Y:S04]  /*6210*/  @!P3 LDG.E.128 R48, desc[UR8][R56.64] ;  /* 0x000000083830b981 */ /* 0x000168000c1e1d00 */
[----:B------:R0:W5:Y:S02]  /*6220*/  @!P5 LDG.E.128 R44, desc[UR8][R56.64+0x80] ;  /* 0x00008008382cd981 */ /* 0x000164000c1e1d00 */
.L_x_714:
[----:B------:R-:W-:Y:S05]  /*6230*/  BSYNC B1 ;  /* 0x0000000000017941 */ /* 0x000fea0003800000 */
.L_x_713:
[----:B0-----:R-:W2:Y:S01]  /*6240*/  LDL.LU R57, [R1+0x8] ;  /* 0x0000080001397983 */ /* 0x001ea20000300800 */
[----:B-----5:R-:W-:Y:S01]  /*6250*/  MOV R52, R38 ;  /* 0x0000002600347202 */ /* 0x020fe20000000f00 */
[----:B------:R-:W-:Y:S01]  /*6260*/  IMAD.MOV.U32 R53, RZ, RZ, R39 ;  /* 0x000000ffff357224 */ /* 0x000fe200078e0027 */
[----:B------:R-:W-:Y:S01]  /*6270*/  BSSY B1, `(.L_x_715) ;  /* 0x0000043000017945 */ /* 0x000fe20003800000 */
[----:B------:R-:W-:Y:S01]  /*6280*/  IMAD.MOV.U32 R56, RZ, RZ, R36 ;  /* 0x000000ffff387224 */ /* 0x000fe200078e0024 */
[----:B------:R-:W-:Y:S01]  /*6290*/  PRMT R174, R174, 0x5410, R52 ;  /* 0x00005410aeae7816 */ /* 0x000fe20000000034 */
[----:B------:R-:W-:Y:S01]  /*62a0*/  IMAD.MOV.U32 R52, RZ, RZ, R37 ;  /* 0x000000ffff347224 */ /* 0x000fe200078e0025 */
[----:B------:R-:W-:Y:S01]  /*62b0*/  PRMT R176, R176, 0x5410, R53 ;  /* 0x00005410b0b07816 */ /* 0x000fe20000000035 */
[----:B------:R-:W-:Y:S01]  /*62c0*/  VIADD R58, R212, 0x20 ;  /* 0x00000020d43a7836 */ /* 0x000fe20000000000 */
[----:B------:R-:W-:Y:S02]  /*62d0*/  MOV R53, R42 ;  /* 0x0000002a00357202 */ /* 0x000fe40000000f00 */
[----:B------:R-:W-:-:S02]  /*62e0*/  CS2R R62, SRZ ;  /* 0x00000000003e7805 */ /* 0x000fc4000001ff00 */
[----:B------:R-:W-:Y:S01]  /*62f0*/  PRMT R175, R175, 0x5410, R56 ;  /* 0x00005410afaf7816 */ /* 0x000fe20000000038 */
[----:B------:R-:W-:Y:S01]  /*6300*/  IMAD.MOV.U32 R56, RZ, RZ, R40 ;  /* 0x000000ffff387224 */ /* 0x000fe200078e0028 */
[----:B------:R-:W-:Y:S01]  /*6310*/  PRMT R180, R180, 0x5410, R52 ;  /* 0x00005410b4b47816 */ /* 0x000fe20000000034 */
[----:B------:R-:W-:Y:S01]  /*6320*/  IMAD.MOV.U32 R52, RZ, RZ, R43 ;  /* 0x000000ffff347224 */ /* 0x000fe200078e002b */
[----:B------:R-:W-:Y:S01]  /*6330*/  PRMT R181, R53, 0x7610, R181 ;  /* 0x0000761035b57816 */ /* 0x000fe200000000b5 */
[----:B------:R-:W-:Y:S01]  /*6340*/  IMAD.MOV.U32 R53, RZ, RZ, R41 ;  /* 0x000000ffff357224 */ /* 0x000fe200078e0029 */
[----:B------:R-:W-:Y:S02]  /*6350*/  ISETP.GE.AND P2, PT, R58, R3, PT ;  /* 0x000000033a00720c */ /* 0x000fe40003f46270 */
[----:B------:R-:W-:Y:S02]  /*6360*/  CS2R R58, SRZ ;  /* 0x00000000003a7805 */ /* 0x000fe4000001ff00 */
[----:B------:R-:W-:Y:S01]  /*6370*/  PRMT R162, R52, 0x5410, R56 ;  /* 0x0000541034a27816 */ /* 0x000fe20000000038 */
[----:B------:R-:W-:Y:S01]  /*6380*/  IMAD.MOV.U32 R56, RZ, RZ, R44 ;  /* 0x000000ffff387224 */ /* 0x000fe200078e002c */
[----:B------:R-:W-:-:S02]  /*6390*/  MOV R52, R46 ;  /* 0x0000002e00347202 */ /* 0x000fc40000000f00 */
[----:B------:R-:W-:Y:S02]  /*63a0*/  CS2R R60, SRZ ;  /* 0x00000000003c7805 */ /* 0x000fe4000001ff00 */
[----:B------:R-:W-:Y:S01]  /*63b0*/  PRMT R161, R53, 0x7610, R161 ;  /* 0x0000761035a17816 */ /* 0x000fe200000000a1 */
[----:B------:R-:W-:Y:S01]  /*63c0*/  IMAD.MOV.U32 R53, RZ, RZ, R47 ;  /* 0x000000ffff357224 */ /* 0x000fe200078e002f */
[----:B------:R-:W-:Y:S01]  /*63d0*/  PRMT R174, R52, 0x7610, R174 ;  /* 0x0000761034ae7816 */ /* 0x000fe200000000ae */
[----:B------:R-:W-:Y:S01]  /*63e0*/  IMAD.MOV.U32 R52, RZ, RZ, R45 ;  /* 0x000000ffff347224 */ /* 0x000fe200078e002d */
[----:B------:R-:W-:Y:S01]  /*63f0*/  PRMT R175, R56, 0x7610, R175 ;  /* 0x0000761038af7816 */ /* 0x000fe200000000af */
[----:B------:R-:W-:Y:S01]  /*6400*/  IMAD.MOV.U32 R56, RZ, RZ, R48 ;  /* 0x000000ffff387224 */ /* 0x000fe200078e0030 */
[----:B------:R-:W-:Y:S02]  /*6410*/  PRMT R176, R53, 0x7610, R176 ;  /* 0x0000761035b07816 */ /* 0x000fe400000000b0 */
[----:B------:R-:W-:-:S02]  /*6420*/  CS2R R66, SRZ ;  /* 0x0000000000427805 */ /* 0x000fc4000001ff00 */
[----:B------:R-:W-:Y:S02]  /*6430*/  MOV R53, R50 ;  /* 0x0000003200357202 */ /* 0x000fe40000000f00 */
[----:B------:R-:W-:Y:S02]  /*6440*/  CS2R R64, SRZ ;  /* 0x0000000000407805 */ /* 0x000fe4000001ff00 */
[----:B------:R-:W-:Y:S01]  /*6450*/  PRMT R180, R52, 0x7610, R180 ;  /* 0x0000761034b47816 */ /* 0x000fe200000000b4 */
[----:B------:R-:W-:Y:S01]  /*6460*/  IMAD.MOV.U32 R52, RZ, RZ, R51 ;  /* 0x000000ffff347224 */ /* 0x000fe200078e0033 */
[----:B------:R-:W-:Y:S02]  /*6470*/  PRMT R181, R181, 0x5410, R53 ;  /* 0x00005410b5b57816 */ /* 0x000fe40000000035 */
[----:B------:R-:W-:Y:S02]  /*6480*/  MOV R53, R49 ;  /* 0x0000003100357202 */ /* 0x000fe40000000f00 */
[----:B------:R-:W-:-:S02]  /*6490*/  PRMT R163, R52, 0x5410, R56 ;  /* 0x0000541034a37816 */ /* 0x000fc40000000038 */
[----:B------:R-:W-:Y:S02]  /*64a0*/  PRMT R160, R53, 0x7610, R160 ;  /* 0x0000761035a07816 */ /* 0x000fe400000000a0 */
[----:B------:R-:W-:Y:S02]  /*64b0*/  CS2R R52, SRZ ;  /* 0x0000000000347805 */ /* 0x000fe4000001ff00 */
[----:B--2---:R-:W-:-:S04]  /*64c0*/  LOP3.LUT R57, R57, 0xfffffffe, RZ, 0xc0, !PT ;  /* 0xfffffffe39397812 */ /* 0x004fc800078ec0ff */
[----:B------:R-:W-:-:S05]  /*64d0*/  @P2 LOP3.LUT R57, R57, 0x1, RZ, 0xfc, !PT ;  /* 0x0000000139392812 */ /* 0x000fca00078efcff */
[----:B------:R0:W-:Y:S02]  /*64e0*/  STL [R1+0x8], R57 ;  /* 0x0000083901007387 */ /* 0x0001e40000100800 */
[----:B0-----:R-:W-:Y:S01]  /*64f0*/  CS2R R56, SRZ ;  /* 0x0000000000387805 */ /* 0x001fe2000001ff00 */
        /* <DEDUP_REMOVED lines=9> */
[----:B------:R-:W-:Y:S02]  /*6590*/  CS2R R64, SRZ ;  /* 0x0000000000407805 */ /* 0x000fe4000001ff00 */
[----:B------:R-:W-:Y:S02]  /*65a0*/  CS2R R62, SRZ ;  /* 0x00000000003e7805 */ /* 0x000fe4000001ff00 */
[----:B------:R-:W-:Y:S02]  /*65b0*/  IADD3.X R53, R21, R114, R34, P2, P3 ;  /* 0x0000007215357210 */ /* 0x000fe400017e6422 */
[----:B------:R-:W-:Y:S02]  /*65c0*/  CS2R R60, SRZ ;  /* 0x00000000003c7805 */ /* 0x000fe4000001ff00 */
[----:B------:R-:W-:Y:S01]  /*65d0*/  LEA R68, P3, R54, UR4, 0x1 ;  /* 0x0000000436447c11 */ /* 0x000fe2000f8608ff */
[----:B------:R-:W-:Y:S01]  /*65e0*/  ULDC.64 UR8, c[0x0][0x208] ;  /* 0x0000820000087ab9 */ /* 0x000fe20000000a00 */
[----:B------:R-:W-:-:S02]  /*65f0*/  LEA R70, P2, R52, UR6, 0x1 ;  /* 0x0000000634467c11 */ /* 0x000fc4000f8408ff */
[----:B------:R-:W-:Y:S02]  /*6600*/  LEA.HI.X R69, R54, UR5, R55, 0x1, P3 ;  /* 0x0000000536457c11 */ /* 0x000fe400098f0c37 */
[----:B------:R-:W-:Y:S02]  /*6610*/  CS2R R54, SRZ ;  /* 0x0000000000367805 */ /* 0x000fe4000001ff00 */
[----:B------:R-:W-:Y:S02]  /*6620*/  LEA.HI.X R71, R52, UR7, R53, 0x1, P2 ;  /* 0x0000000734477c11 */ /* 0x000fe400090f0c35 */
[----:B------:R-:W-:Y:S02]  /*6630*/  CS2R R52, SRZ ;  /* 0x0000000000347805 */ /* 0x000fe4000001ff00 */
[-C--:B------:R-:W-:Y:S02]  /*6640*/  ISETP.GE.AND P3, PT, R16, R115.reuse, PT ;  /* 0x000000731000720c */ /* 0x080fe40003f66270 */
[----:B------:R-:W-:-:S11]  /*6650*/  ISETP.GE.AND P2, PT, R213, R115, PT ;  /* 0x00000073d500720c */ /* 0x000fd60003f46270 */
[----:B------:R0:W5:Y:S04]  /*6660*/  @!P3 LDG.E.128 R56, desc[UR8][R68.64] ;  /* 0x000000084438b981 */ /* 0x000168000c1e1d00 */
[----:B------:R0:W5:Y:S04]  /*6670*/  @!P2 LDG.E.128 R52, desc[UR8][R68.64+0x80] ;  /* 0x000080084434a981 */ /* 0x000168000c1e1d00 */
[----:B------:R0:W5:Y:S04]  /*6680*/  @!P3 LDG.E.128 R64, desc[UR8][R70.64] ;  /* 0x000000084640b981 */ /* 0x000168000c1e1d00 */
[----:B------:R0:W5:Y:S02]  /*6690*/  @!P2 LDG.E.128 R60, desc[UR8][R70.64+0x80] ;  /* 0x00008008463ca981 */ /* 0x000164000c1e1d00 */
.L_x_716:
[----:B------:R-:W-:Y:S05]  /*66a0*/  BSYNC B1 ;  /* 0x0000000000017941 */ /* 0x000fea0003800000 */
.L_x_715:
        /* <DEDUP_REMOVED lines=9> */
[----:B------:R-:W-:Y:S01]  /*6740*/  CS2R R82, SRZ ;  /* 0x0000000000527805 */ /* 0x000fe2000001ff00 */
[----:B-----5:R-:W-:Y:S01]  /*6750*/  IMAD.MOV.U32 R89, RZ, RZ, R54 ;  /* 0x000000ffff597224 */ /* 0x020fe200078e0036 */
[----:B------:R-:W-:-:S03]  /*6760*/  CS2R R80, SRZ ;  /* 0x0000000000507805 */ /* 0x000fc6000001ff00 */
[----:B------:R-:W-:Y:S05]  /*6770*/  @P3 BRA `(.L_x_718) ;  /* 0x0000000000543947 */ /* 0x000fea0003800000 */
[----:B------:R-:W-:Y:S01]  /*6780*/  IADD3 R86, P2, P5, R108, R27, R86 ;  /* 0x0000001b6c567210 */ /* 0x000fe20007d5e056 */
[----:B------:R-:W-:Y:S01]  /*6790*/  ULDC.64 UR4, c[0x0][0x3e8] ;  /* 0x0000fa0000047ab9 */ /* 0x000fe20000000a00 */
[----:B------:R-:W-:Y:S01]  /*67a0*/  ULDC.64 UR6, c[0x0][0x400] ;  /* 0x0001000000067ab9 */ /* 0x000fe20000000a00 */
[----:B------:R-:W-:Y:S01]  /*67b0*/  ULDC.64 UR8, c[0x0][0x208] ;  /* 0x0000820000087ab9 */ /* 0x000fe20000000a00 */
[----:B------:R-:W-:Y:S02]  /*67c0*/  IADD3.X R71, R15, R29, R0, P2, P5 ;  /* 0x0000001d0f477210 */ /* 0x000fe400017ea400 */
[----:B------:R-:W-:-:S04]  /*67d0*/  IADD3 R0, P2, P5, R102, R31, R84 ;  /* 0x0000001f66007210 */ /* 0x000fc80007d5e054 */
[----:B------:R-:W-:Y:S02]  /*67e0*/  IADD3.X R69, R21, R33, R114, P2, P5 ;  /* 0x0000002115457210 */ /* 0x000fe400017ea472 */
[----:B------:R-:W-:-:S04]  /*67f0*/  LEA R84, P2, R86, UR4, 0x1 ;  /* 0x0000000456547c11 */ /* 0x000fc8000f8408ff */
[----:B------:R-:W-:Y:S02]  /*6800*/  LEA.HI.X R85, R86, UR5, R71, 0x1, P2 ;  /* 0x0000000556557c11 */ /* 0x000fe400090f0c47 */
[----:B------:R-:W-:-:S04]  /*6810*/  LEA R86, P2, R0, UR6, 0x1 ;  /* 0x0000000600567c11 */ /* 0x000fc8000f8408ff */
[----:B------:R-:W-:Y:S02]  /*6820*/  LEA.HI.X R87, R0, UR7, R69, 0x1, P2 ;  /* 0x0000000700577c11 */ /* 0x000fe400090f0c45 */
[----:B------:R-:W-:Y:S02]  /*6830*/  ISETP.GE.AND P2, PT, R16, R115, PT ;  /* 0x000000731000720c */ /* 0x000fe40003f46270 */
[----:B------:R-:W-:Y:S02]  /*6840*/  CS2R R70, SRZ ;  /* 0x0000000000467805 */ /* 0x000fe4000001ff00 */
[----:B------:R-:W-:Y:S02]  /*6850*/  CS2R R68, SRZ ;  /* 0x0000000000447805 */ /* 0x000fe4000001ff00 */
[----:B------:R-:W-:Y:S02]  /*6860*/  CS2R R78, SRZ ;  /* 0x00000000004e7805 */ /* 0x000fe4000001ff00 */
[----:B------:R-:W-:-:S05]  /*6870*/  CS2R R76, SRZ ;  /* 0x00000000004c7805 */ /* 0x000fca000001ff00 */
[----:B------:R0:W5:Y:S04]  /*6880*/  @!P2 LDG.E.128 R72, desc[UR8][R84.64] ;  /* 0x000000085448a981 */ /* 0x000168000c1e1d00 */
[----:B------:R0:W5:Y:S01]  /*6890*/  @!P2 LDG.E.128 R80, desc[UR8][R86.64] ;  /* 0x000000085650a981 */ /* 0x000162000c1e1d00 */
[----:B------:R-:W-:-:S13]  /*68a0*/  ISETP.GE.AND P2, PT, R213, R115, PT ;  /* 0x00000073d500720c */ /* 0x000fda0003f46270 */
[----:B------:R0:W5:Y:S04]  /*68b0*/  @!P2 LDG.E.128 R68, desc[UR8][R84.64+0x80] ;  /* 0x000080085444a981 */ /* 0x000168000c1e1d00 */
[----:B------:R0:W5:Y:S02]  /*68c0*/  @!P2 LDG.E.128 R76, desc[UR8][R86.64+0x80] ;  /* 0x00008008564ca981 */ /* 0x000164000c1e1d00 */
.L_x_718:
[----:B------:R-:W-:Y:S05]  /*68d0*/  BSYNC B1 ;  /* 0x0000000000017941 */ /* 0x000fea0003800000 */
.L_x_717:
[----:B------:R-:W-:Y:S01]  /*68e0*/  IMAD.MOV.U32 R0, RZ, RZ, R55 ;  /* 0x000000ffff007224 */ /* 0x000fe200078e0037 */
[----:B------:R-:W-:Y:S01]  /*68f0*/  PRMT R166, R89, 0x7610, R166 ;  /* 0x0000761059a67816 */ /* 0x000fe200000000a6 */
        /* <DEDUP_REMOVED lines=11> */
[----:B------:R-:W-:-:S02]  /*69b0*/  PRMT R172, R85, 0x7610, R172 ;  /* 0x0000761055ac7816 */ /* 0x000fc400000000ac */
[----:B------:R-:W-:Y:S01]  /*69c0*/  PRMT R170, R84, 0x5410, R0 ;  /* 0x0000541054aa7816 */ /* 0x000fe20000000000 */
[----:B------:R-:W-:Y:S01]  /*69d0*/  IMAD.MOV.U32 R84, RZ, RZ, R61 ;  /* 0x000000ffff547224 */ /* 0x000fe200078e003d */
[----:B------:R-:W-:Y:S01]  /*69e0*/  PRMT R168, R86, 0x7610, R168 ;  /* 0x0000761056a87816 */ /* 0x000fe200000000a8 */
[----:B------:R-:W-:Y:S01]  /*69f0*/  IMAD.MOV.U32 R0, RZ, RZ, R66 ;  /* 0x000000ffff007224 */ /* 0x000fe200078e0042 */
[----:B------:R-:W-:Y:S01]  /*6a00*/  MOV R85, R60 ;  /* 0x0000003c00557202 */ /* 0x000fe20000000f00 */
[----:B------:R-:W-:Y:S01]  /*6a10*/  IMAD.MOV.U32 R86, RZ, RZ, R63 ;  /* 0x000000ffff567224 */ /* 0x000fe200078e003f */
[----:B------:R-:W-:Y:S02]  /*6a20*/  UISETP.NE.AND UP0, UPT, UR4, 0x3, UPT ;  /* 0x000000030400788c */ /* 0x000fe4000bf05270 */
[----:B------:R-:W-:Y:S01]  /*6a30*/  PRMT R169, R85, 0x5410, R84 ;  /* 0x0000541055a97816 */ /* 0x000fe20000000054 */
[----:B------:R-:W-:Y:S01]  /*6a40*/  IMAD.MOV.U32 R84, RZ, RZ, R65 ;  /* 0x000000ffff547224 */ /* 0x000fe200078e0041 */
[----:B------:R-:W-:Y:S01]  /*6a50*/  PRMT R173, R173, 0x5410, R0 ;  /* 0x00005410adad7816 */ /* 0x000fe20000000000 */
[----:B-----5:R-:W-:Y:S01]  /*6a60*/  IMAD.MOV.U32 R0, RZ, RZ, R70 ;  /* 0x000000ffff007224 */ /* 0x020fe200078e0046 */
[----:B------:R-:W-:Y:S01]  /*6a70*/  PRMT R168, R168, 0x5410, R86 ;  /* 0x00005410a8a87816 */ /* 0x000fe20000000056 */
[----:B------:R-:W-:Y:S01]  /*6a80*/  IMAD.MOV.U32 R86, RZ, RZ, R67 ;  /* 0x000000ffff567224 */ /* 0x000fe200078e0043 */
[----:B------:R-:W-:-:S02]  /*6a90*/  MOV R85, R64 ;  /* 0x0000004000557202 */ /* 0x000fc40000000f00 */
[----:B------:R-:W-:Y:S01]  /*6aa0*/  PRMT R173, R84, 0x7610, R173 ;  /* 0x0000761054ad7816 */ /* 0x000fe200000000ad */
[----:B------:R-:W-:Y:S01]  /*6ab0*/  IMAD.MOV.U32 R84, RZ, RZ, R69 ;  /* 0x000000ffff547224 */ /* 0x000fe200078e0045 */
[----:B------:R-:W-:Y:S01]  /*6ac0*/  PRMT R152, R0, 0x7610, R152 ;  /* 0x0000761000987816 */ /* 0x000fe20000000098 */
[----:B------:R-:W-:Y:S01]  /*6ad0*/  IMAD.MOV.U32 R0, RZ, RZ, R74 ;  /* 0x000000ffff007224 */ /* 0x000fe200078e004a */
[----:B------:R-:W-:Y:S01]  /*6ae0*/  PRMT R172, R172, 0x5410, R86 ;  /* 0x00005410acac7816 */ /* 0x000fe20000000056 */
[----:B------:R-:W-:Y:S01]  /*6af0*/  IMAD.MOV.U32 R86, RZ, RZ, R71 ;  /* 0x000000ffff567224 */ /* 0x000fe200078e0047 */
[----:B------:R-:W-:Y:S02]  /*6b00*/  PRMT R171, R85, 0x7610, R171 ;  /* 0x0000761055ab7816 */ /* 0x000fe400000000ab */
[----:B------:R-:W-:Y:S02]  /*6b10*/  MOV R85, R68 ;  /* 0x0000004400557202 */ /* 0x000fe40000000f00 */
[----:B------:R-:W-:Y:S01]  /*6b20*/  PRMT R150, R150, 0x5410, R84 ;  /* 0x0000541096967816 */ /* 0x000fe20000000054 */
[----:B------:R-:W-:Y:S01]  /*6b30*/  IMAD.MOV.U32 R84, RZ, RZ, R73 ;  /* 0x000000ffff547224 */ /* 0x000fe200078e0049 */
[----:B------:R-:W-:Y:S01]  /*6b40*/  PRMT R154, R0, 0x7610, R154 ;  /* 0x00007610009a7816 */ /* 0x000fe2000000009a */
[----:B------:R-:W-:Y:S01]  /*6b50*/  IMAD.MOV.U32 R0, RZ, RZ, R78 ;  /* 0x000000ffff007224 */ /* 0x000fe200078e004e */
[----:B------:R-:W-:Y:S01]  /*6b60*/  PRMT R151, R85, 0x5410, R86 ;  /* 0x0000541055977816 */ /* 0x000fe20000000056 */
[----:B------:R-:W-:Y:S01]  /*6b70*/  IMAD.MOV.U32 R86, RZ, RZ, R75 ;  /* 0x000000ffff567224 */ /* 0x000fe200078e004b */
[----:B------:R-:W-:-:S02]  /*6b80*/  MOV R85, R72 ;  /* 0x0000004800557202 */ /* 0x000fc40000000f00 */
[----:B------:R-:W-:Y:S02]  /*6b90*/  PLOP3.LUT P2, PT, PT, PT, UP0, 0x80, 0x0 ;  /* 0x000000000000781c */ /* 0x000fe40003f4f008 */
        /* <DEDUP_REMOVED lines=13> */
[----:B------:R-:W-:Y:S01]  /*6c70*/  PRMT R165, R84, 0x5410, R0 ;  /* 0x0000541054a57816 */ /* 0x000fe20000000000 */
[----:B------:R-:W-:Y:S06]  /*6c80*/  @!P2 BRA `(.L_x_719) ;  /* 0x000000000004a947 */ /* 0x000fec0003800000 */
[----:B------:R-:W-:Y:S01]  /*6c90*/  BPT.TRAP 0x1 ;  /* 0x000000040000795c */ /* 0x000fe20000300000 */
.L_x_719:
[----:B------:R-:W-:Y:S01]  /*6ca0*/  IMAD R0, R19, 0x8, R18 ;  /* 0x0000000813007824 */ /* 0x000fe200078e0212 */
[----:B------:R-:W-:Y:S01]  /*6cb0*/  SHF.L.U32 R114, R217, 0x1f, RZ ;  /* 0x0000001fd9727819 */ /* 0x000fe200000006ff */
[----:B------:R-:W0:Y:S01]  /*6cc0*/  LDC R145, c[0x0][0x2f4] ;  /* 0x0000bd00ff917b82 */ /* 0x000e220000000800 */
[----:B------:R-:W-:Y:S02]  /*6cd0*/  BSSY B1, `(.L_x_720) ;  /* 0x0000004000017945 */ /* 0x000fe40003800000 */
[----:B------:R-:W1:Y:S05]  /*6ce0*/  SYNCS.PHASECHK.TRANS64.TRYWAIT P5, [R0+URZ+0x38890], R114 ;  /* 0x03889072000075a7 */ /* 0x000e6a00080a017f */
[----:B------:R-:W2:Y:S01]  /*6cf0*/  LDC.64 R122, c[0x0][0x300] ;  /* 0x0000c000ff7a7b82 */ /* 0x000ea20000000a00 */
[----:B-1----:R-:W-:Y:S05]  /*6d00*/  @!P5 BRA `(.L_x_721) ;  /* 0x000002140094d947 */ /* 0x002fea0003800000 */
.L_x_1053:
[----:B------:R-:W-:Y:S05]  /*6d10*/  BSYNC B1 ;  /* 0x0000000000017941 */ /* 0x000fea0003800000 */
.L_x_720:
[----:B------:R-:W-:Y:S01]  /*6d20*/  BSSY B1, `(.L_x_722) ;  /* 0x000010e000017945 */ /* 0x000fe20003800000 */
[----:B0-----:R-:W-:Y:S01]  /*6d30*/  IMAD.IADD R148, R145, 0x1, -R118 ;  /* 0x0000000191947824 */ /* 0x001fe200078e0a76 */
[----:B------:R-:W-:Y:S02]  /*6d40*/  MOV R125, R88 ;  /* 0x00000058007d7202 */ /* 0x000fe40000000f00 */
[----:B------:R-:W-:Y:S05]  /*6d50*/  @P4 BRA `(.L_x_723) ;  /* 0x0000001000284947 */ /* 0x000fea0003800000 */
[----:B------:R-:W-:Y:S01]  /*6d60*/  ISETP.NE.AND P4, PT, R26, RZ, PT ;  /* 0x000000ff1a00720c */ /* 0x000fe20003f85270 */
[-C--:B--2---:R-:W-:Y:S01]  /*6d70*/  IMAD.WIDE.U32 R136, R212, R122.reuse, R124 ;  /* 0x0000007ad4887225 */ /* 0x084fe200078e007c */
[----:B------:R-:W-:Y:S01]  /*6d80*/  SHF.R.S32.HI R84, RZ, 0x1f, R212 ;  /* 0x0000001fff547819 */ /* 0x000fe200000114d4 */
[----:B------:R-:W-:Y:S04]  /*6d90*/  BSSY B2, `(.L_x_724) ;  /* 0x0000085000027945 */ /* 0x000fe80003800000 */
[----:B------:R-:W-:-:S04]  /*6da0*/  IMAD R84, R84, R122, RZ ;  /* 0x0000007a54547224 */ /* 0x000fc800078e02ff */
[----:B------:R-:W-:-:S04]  /*6db0*/  IMAD R84, R212, R123, R84 ;  /* 0x0000007bd4547224 */ /* 0x000fc800078e0254 */
[----:B------:R-:W-:Y:S01]  /*6dc0*/  IMAD.IADD R156, R84, 0x1, R137 ;  /* 0x00000001549c7824 */ /* 0x000fe200078e0289 */
[----:B------:R-:W-:Y:S06]  /*6dd0*/  @!P4 BRA `(.L_x_725) ;  /* 0x000000080000c947 */ /* 0x000fec0003800000 */
[----:B------:R-:W-:Y:S01]  /*6de0*/  SEL R84, R118, R148, !P0 ;  /* 0x0000009476547207 */ /* 0x000fe20004000000 */
[----:B------:R-:W-:Y:S01]  /*6df0*/  IMAD.SHL.U32 R90, R212, 0x40, RZ ;  /* 0x00000040d45a7824 */ /* 0x000fe200078e00ff */
[----:B------:R-:W-:Y:S02]  /*6e00*/  BSSY B3, `(.L_x_726) ;  /* 0x000007a000037945 */ /* 0x000fe40003800000 */
[----:B------:R-:W-:-:S04]  /*6e10*/  SHF.R.S32.HI R85, RZ, 0x1f, R84 ;  /* 0x0000001fff557819 */ /* 0x000fc80000011454 */
[----:B------:R-:W-:-:S04]  /*6e20*/  LEA.HI R85, R85, R84, RZ, 0x4 ;  /* 0x0000005455557211 */ /* 0x000fc800078f20ff */
[----:B------:R-:W-:-:S05]  /*6e30*/  LEA.HI.SX32 R86, R85, R14, 0x1c ;  /* 0x0000000e55567211 */ /* 0x000fca00078fe2ff */
[----:B------:R-:W-:-:S05]  /*6e40*/  IMAD.SHL.U32 R85, R86, 0x8, RZ ;  /* 0x0000000856557824 */ /* 0x000fca00078e00ff */
[----:B------:R-:W-:-:S13]  /*6e50*/  ISETP.GE.AND P4, PT, R85, R145, PT ;  /* 0x000000915500720c */ /* 0x000fda0003f86270 */
[--C-:B------:R-:W-:Y:S02]  /*6e60*/  @!P4 SHF.R.S32.HI R84, RZ, 0x1f, R85.reuse ;  /* 0x0000001fff54c819 */ /* 0x100fe40000011455 */
[----:B------:R-:W-:Y:S02]  /*6e70*/  @!P4 IADD3 R87, P5, P6, R96, R136, R85 ;  /* 0x000000886057c210 */ /* 0x000fe40007ebe055 */
[----:B------:R-:W-:Y:S02]  /*6e80*/  LOP3.LUT R85, R85, 0x38, RZ, 0xc0, !PT ;  /* 0x0000003855557812 */ /* 0x000fe400078ec0ff */
[----:B------:R-:W-:Y:S02]  /*6e90*/  @!P4 IADD3.X R84, R92, R156, R84, P5, P6 ;  /* 0x0000009c5c54c210 */ /* 0x000fe40002fec454 */
[----:B------:R-:W-:Y:S02]  /*6ea0*/  IADD3 R88, P5, P6, R96, R136, R13 ;  /* 0x0000008860587210 */ /* 0x000fe40007ebe00d */
[----:B------:R-:W-:-:S02]  /*6eb0*/  LOP3.LUT R85, R85, 0x1c0, R90, 0xf8, !PT ;  /* 0x000001c055557812 */ /* 0x000fc400078ef85a */
[----:B------:R-:W-:Y:S02]  /*6ec0*/  IADD3.X R89, R92, R156, R7, P5, P6 ;  /* 0x0000009c5c597210 */ /* 0x000fe40002fec407 */
[C---:B------:R-:W-:Y:S02]  /*6ed0*/  LEA R138, P5, R88.reuse, R116, 0x1 ;  /* 0x00000074588a7211 */ /* 0x040fe400078a08ff */
[----:B------:R-:W-:Y:S02]  /*6ee0*/  LOP3.LUT R85, R85, R228, RZ, 0x3c, !PT ;  /* 0x000000e455557212 */ /* 0x000fe400078e3cff */
[----:B------:R-:W-:Y:S02]  /*6ef0*/  LEA.HI.X R139, R88, R117, R89, 0x1, P5 ;  /* 0x00000075588b7211 */ /* 0x000fe400028f0c59 */
[----:B------:R-:W-:-:S04]  /*6f00*/  @!P4 LEA R140, P5, R87, R116, 0x1 ;  /* 0x00000074578cc211 */ /* 0x000fc800078a08ff */
[----:B------:R-:W-:Y:S02]  /*6f10*/  @!P4 LEA.HI.X R141, R87, R117, R84, 0x1, P5 ;  /* 0x00000075578dc211 */ /* 0x000fe400028f0c54 */
[----:B------:R-:W-:Y:S02]  /*6f20*/  SHF.R.S32.HI R84, RZ, 0x1f, R86 ;  /* 0x0000001fff547819 */ /* 0x000fe40000011456 */
[----:B------:R-:W-:Y:S02]  /*6f30*/  ISETP.GE.AND P5, PT, R16, R115, PT ;  /* 0x000000731000720c */ /* 0x000fe40003fa6270 */
[----:B------:R-:W-:-:S04]  /*6f40*/  LEA.HI R84, R84, R86, RZ, 0x3 ;  /* 0x0000005654547211 */ /* 0x000fc800078f18ff */
[----:B------:R-:W-:-:S05]  /*6f50*/  SHF.R.S32.HI R84, RZ, 0x3, R84 ;  /* 0x00000003ff547819 */ /* 0x000fca0000011454 */
[----:B------:R-:W-:-:S05]  /*6f60*/  IMAD R84, R84, 0x1400, R227 ;  /* 0x0000140054547824 */ /* 0x000fca00078e02e3 */
[----:B------:R-:W-:-:S05]  /*6f70*/  IADD3 R84, R84, R85, RZ ;  /* 0x0000005554547210 */ /* 0x000fca0007ffe0ff */
[C---:B------:R-:W-:Y:S02]  /*6f80*/  IMAD R88, R19.reuse, 0x5000, R84 ;  /* 0x0000500013587824 */ /* 0x040fe400078e0254 */
[----:B------:R-:W-:Y:S02]  /*6f90*/  IMAD R84, R19, 0x5000, R143 ;  /* 0x0000500013547824 */ /* 0x000fe400078e028f */
[--C-:B------:R-:W-:Y:S02]  /*6fa0*/  IMAD R88, R88, 0x2, R18.reuse ;  /* 0x0000000258587824 */ /* 0x100fe400078e0212 */
[----:B------:R-:W-:-:S04]  /*6fb0*/  IMAD R84, R84, 0x2, R18 ;  /* 0x0000000254547824 */ /* 0x000fc800078e0212 */
[----:B------:R-:W0:Y:S04]  /*6fc0*/  LDS.128 R88, [R88+0x24400] ;  /* 0x0244000058587984 */ /* 0x000e280000000c00 */
[----:B------:R-:W2:Y:S01]  /*6fd0*/  LDS.128 R84, [R84+0x24400] ;  /* 0x0244000054547984 */ /* 0x000ea20000000c00 */
[----:B------:R-:W-:Y:S05]  /*6fe0*/  @P5 BRA `(.L_x_727) ;  /* 0x00000004006c5947 */ /* 0x000fea0003800000 */
[----:B0-----:R-:W-:Y:S01]  /*6ff0*/  IMAD.MOV.U32 R159, RZ, RZ, R89 ;  /* 0x000000ffff9f7224 */ /* 0x001fe200078e0059 */
[----:B--2---:R-:W-:Y:S01]  /*7000*/  MOV R89, R85 ;  /* 0x0000005500597202 */ /* 0x004fe20000000f00 */
[----:B------:R-:W-:Y:S01]  /*7010*/  HADD2.F32 R160, -RZ, R160.H0_H0 ;  /* 0x200000a0ffa07230 */ /* 0x000fe20000004100 */
[----:B------:R-:W-:Y:S01]  /*7020*/  SHF.R.U64 R40, R40, 0x10, R41 ;  /* 0x0000001028287819 */ /* 0x000fe20000001229 */
[----:B------:R-:W-:Y:S01]  /*7030*/  HADD2.F32 R85, -RZ, R161.H0_H0 ;  /* 0x200000a1ff557230 */ /* 0x000fe20000004100 */
[----:B------:R-:W-:Y:S01]  /*7040*/  SHF.R.U64 R50, R50, 0x10, R51 ;  /* 0x0000001032327819 */ /* 0x000fe20000001233 */
[----:B------:R-:W-:Y:S01]  /*7050*/  HADD2.F32 R157, -RZ, R159.H0_H0 ;  /* 0x2000009fff9d7230 */ /* 0x000fe20000004100 */
[----:B------:R-:W-:Y:S01]  /*7060*/  SHF.R.U64 R42, R42, 0x10, R43 ;  /* 0x000000102a2a7819 */ /* 0x000fe2000000122b */
[--C-:B------:R-:W-:Y:S02]  /*7070*/  HADD2.F32 R158, -RZ, R89.reuse.H0_H0 ;  /* 0x20000059ff9e7230 */ /* 0x100fe40000004100 */
[----:B------:R-:W-:-:S02]  /*7080*/  HADD2.F32 R89, -RZ, R89.H1_H1 ;  /* 0x30000059ff597230 */ /* 0x000fc40000004100 */
[CC--:B------:R-:W-:Y:S01]  /*7090*/  FMUL.FTZ R161, R157.reuse, R160.reuse ;  /* 0x000000a09da17220 */ /* 0x0c0fe20000410000 */
[----:B------:R-:W-:Y:S02]  /*70a0*/  HADD2.F32 R40, -RZ, R40.H0_H0 ;  /* 0x20000028ff287230 */ /* 0x000fe40000004100 */
[C---:B------:R-:W-:Y:S01]  /*70b0*/  FMUL.FTZ R160, R158.reuse, R160 ;  /* 0x000000a09ea07220 */ /* 0x040fe20000410000 */
[----:B------:R-:W-:Y:S02]  /*70c0*/  HADD2.F32 R50, -RZ, R50.H0_H0 ;  /* 0x20000032ff327230 */ /* 0x000fe40000004100 */
[-C--:B------:R-:W-:Y:S01]  /*70d0*/  FFMA.FTZ R158, R158, R85.reuse, -R161 ;  /* 0x000000559e9e7223 */ /* 0x080fe200000108a1 */
[----:B------:R-:W-:Y:S02]  /*70e0*/  HADD2.F32 R42, -RZ, R42.H0_H0 ;  /* 0x2000002aff2a7230 */ /* 0x000fe40000004100 */
[----:B------:R-:W-:Y:S01]  /*70f0*/  FFMA.FTZ R157, R157, R85, R160 ;  /* 0x000000559d9d7223 */ /* 0x000fe200000100a0 */
[----:B------:R-:W-:Y:S01]  /*7100*/  SHF.R.U32.HI R160, RZ, 0x10, R49 ;  /* 0x00000010ffa07819 */ /* 0x000fe20000011631 */
[----:B------:R-:W-:Y:S01]  /*7110*/  HADD2.F32 R85, -RZ, R159.H1_H1 ;  /* 0x3000009fff557230 */ /* 0x000fe20000004100 */
[----:B------:R-:W-:Y:S01]  /*7120*/  SHF.R.U32.HI R159, RZ, 0x10, R41 ;  /* 0x00000010ff9f7819 */ /* 0x000fe20000011629 */
[----:B------:R-:W-:Y:S01]  /*7130*/  IMAD.MOV.U32 R41, RZ, RZ, R91 ;  /* 0x000000ffff297224 */ /* 0x000fe200078e005b */
[----:B------:R-:W-:Y:S01]  /*7140*/  SHF.R.U64 R49, R48, 0x10, R49 ;  /* 0x0000001030317819 */ /* 0x000fe20000001231 */
[----:B------:R-:W-:-:S02]  /*7150*/  HADD2.F32 R160, -RZ, R160.H0_H0 ;  /* 0x200000a0ffa07230 */ /* 0x000fc40000004100 */
[----:B------:R-:W-:Y:S02]  /*7160*/  HADD2.F32 R159, -RZ, R159.H0_H0 ;  /* 0x2000009fff9f7230 */ /* 0x000fe40000004100 */
[----:B------:R-:W-:Y:S02]  /*7170*/  IMAD.MOV.U32 R48, RZ, RZ, R87 ;  /* 0x000000ffff307224 */ /* 0x000fe400078e0057 */
[-C--:B------:R-:W-:Y:S01]  /*7180*/  FMUL.FTZ R161, R85, R160.reuse ;  /* 0x000000a055a17220 */ /* 0x080fe20000410000 */
[----:B------:R-:W-:Y:S01]  /*7190*/  FMUL.FTZ R160, R89, R160 ;  /* 0x000000a059a07220 */ /* 0x000fe20000410000 */
[----:B------:R-:W-:Y:S02]  /*71a0*/  HADD2.F32 R91, -RZ, R41.H0_H0 ;  /* 0x20000029ff5b7230 */ /* 0x000fe40000004100 */
[----:B------:R-:W-:Y:S02]  /*71b0*/  HADD2.F32 R87, -RZ, R48.H0_H0 ;  /* 0x20000030ff577230 */ /* 0x000fe40000004100 */
[----:B------:R-:W-:Y:S01]  /*71c0*/  FFMA.FTZ R85, R85, R159, R160 ;  /* 0x0000009f55557223 */ /* 0x000fe200000100a0 */
[----:B------:R-:W-:-:S02]  /*71d0*/  HADD2.F32 R160, -RZ, R163.H0_H0 ;  /* 0x200000a3ffa07230 */ /* 0x000fc40000004100 */
[----:B------:R-:W-:Y:S01]  /*71e0*/  FFMA.FTZ R89, R89, R159, -R161 ;  /* 0x0000009f59597223 */ /* 0x000fe200000108a1 */
[----:B------:R-:W-:Y:S02]  /*71f0*/  HADD2.F32 R159, -RZ, R162.H0_H0 ;  /* 0x200000a2ff9f7230 */ /* 0x000fe40000004100 */
[----:B------:R-:W-:Y:S02]  /*7200*/  HADD2.F32 R41, -RZ, R41.H1_H1 ;  /* 0x30000029ff297230 */ /* 0x000fe40000004100 */
[-C--:B------:R-:W-:Y:S01]  /*7210*/  FMUL.FTZ R161, R91, R160.reuse ;  /* 0x000000a05ba17220 */ /* 0x080fe20000410000 */
[----:B------:R-:W-:Y:S01]  /*7220*/  FMUL.FTZ R160, R87, R160 ;  /* 0x000000a057a07220 */ /* 0x000fe20000410000 */
[----:B------:R-:W-:Y:S01]  /*7230*/  HADD2.F32 R48, -RZ, R48.H1_H1 ;  /* 0x30000030ff307230 */ /* 0x000fe20000004100 */
[----:B------:R-:W-:Y:S01]  /*7240*/  F2FP.F16.F32.PACK_AB R89, R89, R158 ;  /* 0x0000009e5959723e */ /* 0x000fe200000000ff */
[-C--:B------:R-:W-:Y:S01]  /*7250*/  FFMA.FTZ R87, R87, R159.reuse, -R161 ;  /* 0x0000009f57577223 */ /* 0x080fe200000108a1 */
[----:B------:R-:W-:Y:S01]  /*7260*/  FFMA.FTZ R160, R91, R159, R160 ;  /* 0x0000009f5ba07223 */ /* 0x000fe200000100a0 */
[----:B------:R-:W-:Y:S01]  /*7270*/  SHF.R.U32.HI R159, RZ, 0x10, R51 ;  /* 0x00000010ff9f7819 */ /* 0x000fe20000011633 */
[----:B------:R-:W-:Y:S01]  /*7280*/  HADD2.F32 R163, -RZ, R163.H1_H1 ;  /* 0x300000a3ffa37230 */ /* 0x000fe20000004100 */
[----:B------:R-:W-:Y:S01]  /*7290*/  SHF.R.U32.HI R91, RZ, 0x10, R43 ;  /* 0x00000010ff5b7819 */ /* 0x000fe2000001162b */
[----:B------:R-:W-:Y:S01]  /*72a0*/  HADD2.F32 R49, -RZ, R49.H0_H0 ;  /* 0x20000031ff317230 */ /* 0x000fe20000004100 */
[----:B------:R-:W-:Y:S01]  /*72b0*/  F2FP.F16.F32.PACK_AB R157, R85, R157 ;  /* 0x0000009d559d723e */ /* 0x000fe200000000ff */
[----:B------:R-:W-:Y:S01]  /*72c0*/  HADD2.F32 R159, -RZ, R159.H0_H0 ;  /* 0x2000009fff9f7230 */ /* 0x000fe20000004100 */
[----:B------:R-:W-:Y:S01]  /*72d0*/  MOV R85, R89 ;  /* 0x0000005900557202 */ /* 0x000fe20000000f00 */
[----:B------:R-:W-:-:S02]  /*72e0*/  HADD2.F32 R91, -RZ, R91.H0_H0 ;  /* 0x2000005bff5b7230 */ /* 0x000fc40000004100 */
[----:B------:R-:W-:Y:S02]  /*72f0*/  HADD2.F32 R51, -RZ, R181.H0_H0 ;  /* 0x200000b5ff337230 */ /* 0x000fe40000004100 */
[CC--:B------:R-:W-:Y:S01]  /*7300*/  FMUL.FTZ R161, R41.reuse, R159.reuse ;  /* 0x0000009f29a17220 */ /* 0x0c0fe20000410000 */
[C---:B------:R-:W-:Y:S01]  /*7310*/  FMUL.FTZ R159, R48.reuse, R159 ;  /* 0x0000009f309f7220 */ /* 0x040fe20000410000 */
[----:B------:R-:W-:Y:S02]  /*7320*/  IMAD.MOV.U32 R89, RZ, RZ, R157 ;  /* 0x000000ffff597224 */ /* 0x000fe400078e009d */
[-C--:B------:R-:W-:Y:S01]  /*7330*/  FFMA.FTZ R48, R48, R91.reuse, -R161 ;  /* 0x0000005b30307223 */ /* 0x080fe200000108a1 */
[----:B------:R-:W-:Y:S01]  /*7340*/  FFMA.FTZ R41, R41, R91, R159 ;  /* 0x0000005b29297223 */ /* 0x000fe2000001009f */
[----:B------:R-:W-:Y:S02]  /*7350*/  HADD2.F32 R91, -RZ, R88.H0_H0 ;  /* 0x20000058ff5b7230 */ /* 0x000fe40000004100 */
[----:B------:R-:W-:Y:S01]  /*7360*/  HADD2.F32 R161, -RZ, R84.H0_H0 ;  /* 0x20000054ffa17230 */ /* 0x000fe20000004100 */
[----:B------:R-:W-:Y:S01]  /*7370*/  F2FP.F16.F32.PACK_AB R87, R48, R87 ;  /* 0x000000573057723e */ /* 0x000fe200000000ff */
[----:B------:R-:W-:-:S02]  /*7380*/  HADD2.F32 R159, -RZ, R162.H1_H1 ;  /* 0x300000a2ff9f7230 */ /* 0x000fc40000004100 */
[-C--:B------:R-:W-:Y:S01]  /*7390*/  FMUL.FTZ R162, R91, R163.reuse ;  /* 0x000000a35ba27220 */ /* 0x080fe20000410000 */
[----:B------:R-:W-:Y:S02]  /*73a0*/  HADD2.F32 R88, -RZ, R88.H1_H1 ;  /* 0x30000058ff587230 */ /* 0x000fe40000004100 */
[C---:B------:R-:W-:Y:S01]  /*73b0*/  FMUL.FTZ R163, R161.reuse, R163 ;  /* 0x000000a3a1a37220 */ /* 0x040fe20000410000 */
[----:B------:R-:W-:Y:S02]  /*73c0*/  HADD2.F32 R84, -RZ, R84.H1_H1 ;  /* 0x30000054ff547230 */ /* 0x000fe40000004100 */
[-C--:B------:R-:W-:Y:S01]  /*73d0*/  FFMA.FTZ R162, R161, R159.reuse, -R162 ;  /* 0x0000009fa1a27223 */ /* 0x080fe200000108a2 */
[----:B------:R-:W-:Y:S01]  /*73e0*/  F2FP.F16.F32.PACK_AB R41, R41, R160 ;  /* 0x000000a02929723e */ /* 0x000fe200000000ff */
[----:B------:R-:W-:Y:S01]  /*73f0*/  FFMA.FTZ R163, R91, R159, R163 ;  /* 0x0000009f5ba37223 */ /* 0x000fe200000100a3 */
[-C--:B------:R-:W-:Y:S01]  /*7400*/  FMUL.FTZ R91, R88, R49.reuse ;  /* 0x00000031585b7220 */ /* 0x080fe20000410000 */
[----:B------:R-:W-:Y:S01]  /*7410*/  FMUL.FTZ R49, R84, R49 ;  /* 0x0000003154317220 */ /* 0x000fe20000410000 */
[----:B------:R-:W-:-:S02]  /*7420*/  HADD2.F32 R159, -RZ, R181.H1_H1 ;  /* 0x300000b5ff9f7230 */ /* 0x000fc40000004100 */
[-C--:B------:R-:W-:Y:S01]  /*7430*/  FFMA.FTZ R91, R84, R40.reuse, -R91 ;  /* 0x00000028545b7223 */ /* 0x080fe2000001085b */
[----:B------:R-:W-:Y:S01]  /*7440*/  FFMA.FTZ R49, R88, R40, R49 ;  /* 0x0000002858317223 */ /* 0x000fe20000010031 */
[----:B------:R-:W-:Y:S02]  /*7450*/  HADD2.F32 R40, -RZ, R90.H0_H0 ;  /* 0x2000005aff287230 */ /* 0x000fe40000004100 */
[----:B------:R-:W-:Y:S01]  /*7460*/  HADD2.F32 R84, -RZ, R86.H0_H0 ;  /* 0x20000056ff547230 */ /* 0x000fe20000004100 */
[----:B------:R-:W-:Y:S01]  /*7470*/  F2FP.F16.F32.PACK_AB R91, R91, R162 ;  /* 0x000000a25b5b723e */ /* 0x000fe200000000ff */
[----:B------:R-:W-:Y:S02]  /*7480*/  HADD2.F32 R90, -RZ, R90.H1_H1 ;  /* 0x3000005aff5a7230 */ /* 0x000fe40000004100 */
[-C--:B------:R-:W-:Y:S01]  /*7490*/  FMUL.FTZ R88, R40, R159.reuse ;  /* 0x0000009f28587220 */ /* 0x080fe20000410000 */
[----:B------:R-:W-:Y:S02]  /*74a0*/  HADD2.F32 R86, -RZ, R86.H1_H1 ;  /* 0x30000056ff567230 */ /* 0x000fe40000004100 */
[C---:B------:R-:W-:Y:S01]  /*74b0*/  FMUL.FTZ R159, R84.reuse, R159 ;  /* 0x0000009f549f7220 */ /* 0x040fe20000410000 */
[----:B------:R-:W-:Y:S01]  /*74c0*/  F2FP.F16.F32.PACK_AB R49, R49, R163 ;  /* 0x000000a33131723e */ /* 0x000fe200000000ff */
[----:B------:R-:W-:Y:S01]  /*74d0*/  FFMA.FTZ R88, R84, R51, -R88 ;  /* 0x0000003354587223 */ /* 0x000fe20000010858 */
[----:B------:R-:W-:-:S02]  /*74e0*/  IMAD.MOV.U32 R84, RZ, RZ, R91 ;  /* 0x000000ffff547224 */ /* 0x000fc400078e005b */
[----:B------:R-:W-:Y:S01]  /*74f0*/  FFMA.FTZ R159, R40, R51, R159 ;  /* 0x00000033289f7223 */ /* 0x000fe2000001009f */
[-C--:B------:R-:W-:Y:S01]  /*7500*/  FMUL.FTZ R40, R90, R50.reuse ;  /* 0x000000325a287220 */ /* 0x080fe20000410000 */
[C---:B------:R-:W-:Y:S01]  /*7510*/  FMUL.FTZ R50, R86.reuse, R50 ;  /* 0x0000003256327220 */ /* 0x040fe20000410000 */
[----:B------:R-:W-:Y:S02]  /*7520*/  IMAD.MOV.U32 R91, RZ, RZ, R41 ;  /* 0x000000ffff5b7224 */ /* 0x000fe400078e0029 */
[-C--:B------:R-:W-:Y:S01]  /*7530*/  FFMA.FTZ R40, R86, R42.reuse, -R40 ;  /* 0x0000002a56287223 */ /* 0x080fe20000010828 */
[----:B------:R-:W-:-:S04]  /*7540*/  FFMA.FTZ R50, R90, R42, R50 ;  /* 0x0000002a5a327223 */ /* 0x000fc80000010032 */
[----:B------:R-:W-:Y:S01]  /*7550*/  F2FP.F16.F32.PACK_AB R40, R40, R88 ;  /* 0x000000582828723e */ /* 0x000fe200000000ff */
[----:B------:R-:W-:Y:S01]  /*7560*/  IMAD.MOV.U32 R88, RZ, RZ, R49 ;  /* 0x000000ffff587224 */ /* 0x000fe200078e0031 */
[----:B------:R-:W-:-:S03]  /*7570*/  F2FP.F16.F32.PACK_AB R50, R50, R159 ;  /* 0x0000009f3232723e */ /* 0x000fc600000000ff */
[----:B------:R-:W-:Y:S01]  /*7580*/  IMAD.MOV.U32 R86, RZ, RZ, R40 ;  /* 0x000000ffff567224 */ /* 0x000fe200078e0028 */
[----:B------:R-:W-:-:S07]  /*7590*/  MOV R90, R50 ;  /* 0x00000032005a7202 */ /* 0x000fce0000000f00 */
.L_x_727:
[----:B------:R-:W-:Y:S05]  /*75a0*/  BSYNC B3 ;  /* 0x0000000000037941 */ /* 0x000fea0003800000 */
.L_x_726:
[----:B------:R-:W-:Y:S02]  /*75b0*/  ULDC.64 UR4, c[0x0][0x208] ;  /* 0x0000820000047ab9 */ /* 0x000fe40000000a00 */
[----:B--2---:R2:W-:Y:S04]  /*75c0*/  STG.E.128 desc[UR4][R138.64], R84 ;  /* 0x000000548a007986 */ /* 0x0045e8000c101d04 */
[----:B0-----:R2:W-:Y:S02]  /*75d0*/  @!P4 STG.E.128 desc[UR4][R140.64], R88 ;  /* 0x000000588c00c986 */ /* 0x0015e4000c101d04 */
.L_x_725:
[----:B------:R-:W-:Y:S05]  /*75e0*/  BSYNC B2 ;  /* 0x0000000000027941 */ /* 0x000fea0003800000 */
.L_x_724:
[----:B------:R-:W-:-:S13]  /*75f0*/  ISETP.NE.AND P4, PT, R10, RZ, PT ;  /* 0x000000ff0a00720c */ /* 0x000fda0003f85270 */
[----:B------:R-:W-:Y:S05]  /*7600*/  @!P4 BRA `(.L_x_723) ;  /* 0x0000000400fcc947 */ /* 0x000fea0003800000 */
[----:B------:R-:W-:Y:S01]  /*7610*/  SEL R40, R118, R148, !P1 ;  /* 0x0000009476287207 */ /* 0x000fe20004800000 */
[----:B------:R-:W-:Y:S01]  /*7620*/  IMAD.SHL.U32 R49, R212, 0x40, RZ ;  /* 0x00000040d4317824 */ /* 0x000fe200078e00ff */
[----:B------:R-:W-:Y:S01]  /*7630*/  IADD3 R43, P4, P5, R96, R136, R11 ;  /* 0x00000088602b7210 */ /* 0x000fe20007d9e00b */
[----:B------:R-:W-:Y:S01]  /*7640*/  BSSY B2, `(.L_x_728) ;  /* 0x0000078000027945 */ /* 0x000fe20003800000 */
[----:B------:R-:W-:Y:S02]  /*7650*/  SHF.R.S32.HI R41, RZ, 0x1f, R40 ;  /* 0x0000001fff297819 */ /* 0x000fe40000011428 */
[----:B------:R-:W-:Y:S02]  /*7660*/  IADD3.X R42, R92, R156, R6, P4, P5 ;  /* 0x0000009c5c2a7210 */ /* 0x000fe400027ea406 */
        /* <DEDUP_REMOVED lines=8> */
[----:B--2---:R-:W-:Y:S02]  /*76f0*/  LEA R84, P5, R43, R116, 0x1 ;  /* 0x000000742b547211 */ /* 0x004fe400078a08ff */
[----:B------:R-:W-:-:S02]  /*7700*/  LOP3.LUT R40, R40, 0x1c0, R49, 0xf8, !PT ;  /* 0x000001c028287812 */ /* 0x000fc400078ef831 */
[----:B------:R-:W-:Y:S02]  /*7710*/  LEA.HI.X R85, R43, R117, R42, 0x1, P5 ;  /* 0x000000752b557211 */ /* 0x000fe400028f0c2a */
[----:B------:R-:W-:Y:S02]  /*7720*/  SHF.R.S32.HI R42, RZ, 0x1f, R41 ;  /* 0x0000001fff2a7819 */ /* 0x000fe40000011429 */
[----:B------:R-:W-:Y:S02]  /*7730*/  LOP3.LUT R40, R40, R228, RZ, 0x3c, !PT ;  /* 0x000000e428287212 */ /* 0x000fe400078e3cff */
[----:B------:R-:W-:Y:S02]  /*7740*/  LEA.HI R42, R42, R41, RZ, 0x3 ;  /* 0x000000292a2a7211 */ /* 0x000fe400078f18ff */
[----:B------:R-:W-:Y:S02]  /*7750*/  @!P4 LEA R86, P5, R136, R116, 0x1 ;  /* 0x000000748856c211 */ /* 0x000fe400078a08ff */
[----:B------:R-:W-:-:S02]  /*7760*/  SHF.R.S32.HI R42, RZ, 0x3, R42 ;  /* 0x00000003ff2a7819 */ /* 0x000fc4000001142a */
[----:B------:R-:W-:Y:S02]  /*7770*/  @!P4 LEA.HI.X R87, R136, R117, R156, 0x1, P5 ;  /* 0x000000758857c211 */ /* 0x000fe400028f0c9c */
[----:B------:R-:W-:Y:S01]  /*7780*/  ISETP.GE.AND P5, PT, R213, R115, PT ;  /* 0x00000073d500720c */ /* 0x000fe20003fa6270 */
[----:B------:R-:W-:-:S05]  /*7790*/  IMAD R42, R42, 0x1400, R227 ;  /* 0x000014002a2a7824 */ /* 0x000fca00078e02e3 */
[----:B------:R-:W-:Y:S01]  /*77a0*/  IADD3 R42, R42, R40, RZ ;  /* 0x000000282a2a7210 */ /* 0x000fe20007ffe0ff */
[----:B------:R-:W-:-:S04]  /*77b0*/  IMAD R40, R19, 0x5000, R142 ;  /* 0x0000500013287824 */ /* 0x000fc800078e028e */
[----:B------:R-:W-:Y:S02]  /*77c0*/  IMAD R48, R19, 0x5000, R42 ;  /* 0x0000500013307824 */ /* 0x000fe400078e022a */
[--C-:B------:R-:W-:Y:S02]  /*77d0*/  IMAD R40, R40, 0x2, R18.reuse ;  /* 0x0000000228287824 */ /* 0x100fe400078e0212 */
[----:B------:R-:W-:-:S04]  /*77e0*/  IMAD R48, R48, 0x2, R18 ;  /* 0x0000000230307824 */ /* 0x000fc800078e0212 */
[----:B------:R-:W0:Y:S04]  /*77f0*/  LDS.128 R40, [R40+0x24400] ;  /* 0x0244000028287984 */ /* 0x000e280000000c00 */
[----:B------:R-:W2:Y:S01]  /*7800*/  LDS.128 R48, [R48+0x24400] ;  /* 0x0244000030307984 */ /* 0x000ea20000000c00 */
[----:B------:R-:W-:Y:S05]  /*7810*/  @P5 BRA `(.L_x_729) ;  /* 0x0000000400685947 */ /* 0x000fea0003800000 */
[--C-:B------:R-:W-:Y:S01]  /*7820*/  SHF.R.U64 R36, R36, 0x10, R37.reuse ;  /* 0x0000001024247819 */ /* 0x100fe20000001225 */
[----:B------:R-:W-:Y:S01]  /*7830*/  HADD2.F32 R89, -RZ, R180.H1_H1 ;  /* 0x300000b4ff597230 */ /* 0x000fe20000004100 */
[----:B------:R-:W-:Y:S02]  /*7840*/  SHF.R.U32.HI R88, RZ, 0x10, R37 ;  /* 0x00000010ff587819 */ /* 0x000fe40000011625 */
[--C-:B------:R-:W-:Y:S02]  /*7850*/  SHF.R.U64 R37, R44, 0x10, R45.reuse ;  /* 0x000000102c257819 */ /* 0x100fe4000000122d */
[----:B------:R-:W-:Y:S01]  /*7860*/  SHF.R.U32.HI R44, RZ, 0x10, R45 ;  /* 0x00000010ff2c7819 */ /* 0x000fe2000001162d */
[----:B------:R-:W-:Y:S01]  /*7870*/  HADD2.F32 R136, -RZ, R88.H0_H0 ;  /* 0x20000058ff887230 */ /* 0x000fe20000004100 */
[--C-:B------:R-:W-:Y:S01]  /*7880*/  SHF.R.U64 R45, R46, 0x10, R47.reuse ;  /* 0x000000102e2d7819 */ /* 0x100fe2000000122f */
[----:B------:R-:W-:Y:S01]  /*7890*/  HADD2.F32 R37, -RZ, R37.H0_H0 ;  /* 0x20000025ff257230 */ /* 0x000fe20000004100 */
[----:B------:R-:W-:Y:S01]  /*78a0*/  SHF.R.U32.HI R46, RZ, 0x10, R47 ;  /* 0x00000010ff2e7819 */ /* 0x000fe2000001162f */
[----:B--2---:R-:W-:Y:S01]  /*78b0*/  IMAD.MOV.U32 R47, RZ, RZ, R49 ;  /* 0x000000ffff2f7224 */ /* 0x004fe200078e0031 */
[----:B------:R-:W-:Y:S01]  /*78c0*/  MOV R49, R51 ;  /* 0x0000003300317202 */ /* 0x000fe20000000f00 */
[----:B------:R-:W-:Y:S01]  /*78d0*/  IMAD.MOV.U32 R51, RZ, RZ, R50 ;  /* 0x000000ffff337224 */ /* 0x000fe200078e0032 */
[--C-:B------:R-:W-:Y:S01]  /*78e0*/  SHF.R.U64 R38, R38, 0x10, R39.reuse ;  /* 0x0000001026267819 */ /* 0x100fe20000001227 */
[----:B------:R-:W-:Y:S01]  /*78f0*/  HADD2.F32 R50, -RZ, R180.H0_H0 ;  /* 0x200000b4ff327230 */ /* 0x000fe20000004100 */
[----:B------:R-:W-:Y:S01]  /*7900*/  SHF.R.U32.HI R39, RZ, 0x10, R39 ;  /* 0x00000010ff277819 */ /* 0x000fe20000011627 */
[----:B------:R-:W-:-:S02]  /*7910*/  HADD2.F32 R90, -RZ, R47.H0_H0 ;  /* 0x2000002fff5a7230 */ /* 0x000fc40000004100 */
[----:B------:R-:W-:Y:S02]  /*7920*/  HADD2.F32 R91, -RZ, R47.H1_H1 ;  /* 0x3000002fff5b7230 */ /* 0x000fe40000004100 */
[--C-:B0-----:R-:W-:Y:S02]  /*7930*/  HADD2.F32 R47, -RZ, R41.reuse.H0_H0 ;  /* 0x20000029ff2f7230 */ /* 0x101fe40000004100 */
[-C--:B------:R-:W-:Y:S01]  /*7940*/  FMUL.FTZ R88, R90, R50.reuse ;  /* 0x000000325a587220 */ /* 0x080fe20000410000 */
[----:B------:R-:W-:Y:S02]  /*7950*/  HADD2.F32 R44, -RZ, R44.H0_H0 ;  /* 0x2000002cff2c7230 */ /* 0x000fe40000004100 */
[----:B------:R-:W-:Y:S02]  /*7960*/  HADD2.F32 R41, -RZ, R41.H1_H1 ;  /* 0x30000029ff297230 */ /* 0x000fe40000004100 */
[C---:B------:R-:W-:Y:S01]  /*7970*/  FMUL.FTZ R137, R47.reuse, R50 ;  /* 0x000000322f897220 */ /* 0x040fe20000410000 */
[----:B------:R-:W-:Y:S01]  /*7980*/  FFMA.FTZ R88, R47, R89, -R88 ;  /* 0x000000592f587223 */ /* 0x000fe20000010858 */
[----:B------:R-:W-:Y:S01]  /*7990*/  FMUL.FTZ R50, R91, R44 ;  /* 0x0000002c5b327220 */ /* 0x000fe20000410000 */
[----:B------:R-:W-:-:S02]  /*79a0*/  HADD2.F32 R46, -RZ, R46.H0_H0 ;  /* 0x2000002eff2e7230 */ /* 0x000fc40000004100 */
[----:B------:R-:W-:Y:S01]  /*79b0*/  FFMA.FTZ R137, R90, R89, R137 ;  /* 0x000000595a897223 */ /* 0x000fe20000010089 */
[C---:B------:R-:W-:Y:S01]  /*79c0*/  FMUL.FTZ R44, R41.reuse, R44 ;  /* 0x0000002c292c7220 */ /* 0x040fe20000410000 */
[-C--:B------:R-:W-:Y:S01]  /*79d0*/  FFMA.FTZ R50, R41, R136.reuse, -R50 ;  /* 0x0000008829327223 */ /* 0x080fe20000010832 */
[--C-:B------:R-:W-:Y:S02]  /*79e0*/  HADD2.F32 R89, -RZ, R49.reuse.H0_H0 ;  /* 0x20000031ff597230 */ /* 0x100fe40000004100 */
[----:B------:R-:W-:Y:S02]  /*79f0*/  HADD2.F32 R90, -RZ, R49.H1_H1 ;  /* 0x30000031ff5a7230 */ /* 0x000fe40000004100 */
[----:B------:R-:W-:Y:S01]  /*7a00*/  FFMA.FTZ R44, R91, R136, R44 ;  /* 0x000000885b2c7223 */ /* 0x000fe2000001002c */
[----:B------:R-:W-:Y:S01]  /*7a10*/  HADD2.F32 R41, -RZ, R176.H0_H0 ;  /* 0x200000b0ff297230 */ /* 0x000fe20000004100 */
[----:B------:R-:W-:Y:S01]  /*7a20*/  F2FP.F16.F32.PACK_AB R50, R50, R88 ;  /* 0x000000583232723e */ /* 0x000fe200000000ff */
[----:B------:R-:W-:-:S02]  /*7a30*/  HADD2.F32 R49, -RZ, R43.H0_H0 ;  /* 0x2000002bff317230 */ /* 0x000fc40000004100 */
[----:B------:R-:W-:Y:S02]  /*7a40*/  HADD2.F32 R91, -RZ, R39.H0_H0 ;  /* 0x20000027ff5b7230 */ /* 0x000fe40000004100 */
[-C--:B------:R-:W-:Y:S01]  /*7a50*/  FMUL.FTZ R39, R89, R41.reuse ;  /* 0x0000002959277220 */ /* 0x080fe20000410000 */
[----:B------:R-:W-:Y:S02]  /*7a60*/  HADD2.F32 R47, -RZ, R176.H1_H1 ;  /* 0x300000b0ff2f7230 */ /* 0x000fe40000004100 */
[C---:B------:R-:W-:Y:S01]  /*7a70*/  FMUL.FTZ R136, R49.reuse, R41 ;  /* 0x0000002931887220 */ /* 0x040fe20000410000 */
[----:B------:R-:W-:Y:S02]  /*7a80*/  HADD2.F32 R43, -RZ, R43.H1_H1 ;  /* 0x3000002bff2b7230 */ /* 0x000fe40000004100 */
[-C--:B------:R-:W-:Y:S01]  /*7a90*/  FMUL.FTZ R41, R90, R46.reuse ;  /* 0x0000002e5a297220 */ /* 0x080fe20000410000 */
[----:B------:R-:W-:Y:S02]  /*7aa0*/  HADD2.F32 R45, -RZ, R45.H0_H0 ;  /* 0x2000002dff2d7230 */ /* 0x000fe40000004100 */
[-C--:B------:R-:W-:Y:S01]  /*7ab0*/  FFMA.FTZ R39, R49, R47.reuse, -R39 ;  /* 0x0000002f31277223 */ /* 0x080fe20000010827 */
[----:B------:R-:W-:Y:S01]  /*7ac0*/  FFMA.FTZ R136, R89, R47, R136 ;  /* 0x0000002f59887223 */ /* 0x000fe20000010088 */
[C---:B------:R-:W-:Y:S01]  /*7ad0*/  FMUL.FTZ R46, R43.reuse, R46 ;  /* 0x0000002e2b2e7220 */ /* 0x040fe20000410000 */
[----:B------:R-:W-:Y:S01]  /*7ae0*/  FFMA.FTZ R41, R43, R91, -R41 ;  /* 0x0000005b2b297223 */ /* 0x000fe20000010829 */
[----:B------:R-:W-:Y:S01]  /*7af0*/  HADD2.F32 R43, -RZ, R175.H0_H0 ;  /* 0x200000afff2b7230 */ /* 0x000fe20000004100 */
[----:B------:R-:W-:Y:S01]  /*7b00*/  F2FP.F16.F32.PACK_AB R44, R44, R137 ;  /* 0x000000892c2c723e */ /* 0x000fe200000000ff */
[----:B------:R-:W-:-:S02]  /*7b10*/  HADD2.F32 R89, -RZ, R48.H0_H0 ;  /* 0x20000030ff597230 */ /* 0x000fc40000004100 */
[----:B------:R-:W-:Y:S01]  /*7b20*/  FFMA.FTZ R46, R90, R91, R46 ;  /* 0x0000005b5a2e7223 */ /* 0x000fe2000001002e */
[----:B------:R-:W-:Y:S01]  /*7b30*/  HADD2.F32 R49, -RZ, R40.H0_H0 ;  /* 0x20000028ff317230 */ /* 0x000fe20000004100 */
[----:B------:R-:W-:Y:S01]  /*7b40*/  F2FP.F16.F32.PACK_AB R39, R41, R39 ;  /* 0x000000272927723e */ /* 0x000fe200000000ff */
[----:B------:R-:W-:Y:S02]  /*7b50*/  HADD2.F32 R48, -RZ, R48.H1_H1 ;  /* 0x30000030ff307230 */ /* 0x000fe40000004100 */
[----:B------:R-:W-:Y:S02]  /*7b60*/  HADD2.F32 R40, -RZ, R40.H1_H1 ;  /* 0x30000028ff287230 */ /* 0x000fe40000004100 */
[-C--:B------:R-:W-:Y:S01]  /*7b70*/  FMUL.FTZ R91, R49, R43.reuse ;  /* 0x0000002b315b7220 */ /* 0x080fe20000410000 */
[----:B------:R-:W-:Y:S02]  /*7b80*/  HADD2.F32 R90, -RZ, R36.H0_H0 ;  /* 0x20000024ff5a7230 */ /* 0x000fe40000004100 */
[----:B------:R-:W-:Y:S01]  /*7b90*/  FMUL.FTZ R36, R89, R43 ;  /* 0x0000002b59247220 */ /* 0x000fe20000410000 */
[----:B------:R-:W-:-:S02]  /*7ba0*/  HADD2.F32 R47, -RZ, R175.H1_H1 ;  /* 0x300000afff2f7230 */ /* 0x000fc40000004100 */
[-C--:B------:R-:W-:Y:S01]  /*7bb0*/  FMUL.FTZ R43, R48, R37.reuse ;  /* 0x00000025302b7220 */ /* 0x080fe20000410000 */
[----:B------:R-:W-:Y:S01]  /*7bc0*/  FMUL.FTZ R37, R40, R37 ;  /* 0x0000002528257220 */ /* 0x000fe20000410000 */
[----:B------:R-:W-:Y:S01]  /*7bd0*/  F2FP.F16.F32.PACK_AB R46, R46, R136 ;  /* 0x000000882e2e723e */ /* 0x000fe200000000ff */
[----:B------:R-:W-:Y:S02]  /*7be0*/  IMAD.MOV.U32 R41, RZ, RZ, R50 ;  /* 0x000000ffff297224 */ /* 0x000fe400078e0032 */
[-C--:B------:R-:W-:Y:S01]  /*7bf0*/  FFMA.FTZ R36, R49, R47.reuse, -R36 ;  /* 0x0000002f31247223 */ /* 0x080fe20000010824 */
[----:B------:R-:W-:Y:S01]  /*7c00*/  FFMA.FTZ R91, R89, R47, R91 ;  /* 0x0000002f595b7223 */ /* 0x000fe2000001005b */
[-C--:B------:R-:W-:Y:S01]  /*7c10*/  FFMA.FTZ R48, R48, R90.reuse, R37 ;  /* 0x0000005a30307223 */ /* 0x080fe20000010025 */
[----:B------:R-:W-:Y:S02]  /*7c20*/  HADD2.F32 R37, -RZ, R174.H0_H0 ;  /* 0x200000aeff257230 */ /* 0x000fe40000004100 */
[----:B------:R-:W-:Y:S01]  /*7c30*/  FFMA.FTZ R43, R40, R90, -R43 ;  /* 0x0000005a282b7223 */ /* 0x000fe2000001082b */
[----:B------:R-:W-:-:S02]  /*7c40*/  HADD2.F32 R49, -RZ, R51.H0_H0 ;  /* 0x20000033ff317230 */ /* 0x000fc40000004100 */
[--C-:B------:R-:W-:Y:S01]  /*7c50*/  HADD2.F32 R47, -RZ, R42.reuse.H0_H0 ;  /* 0x2000002aff2f7230 */ /* 0x100fe20000004100 */
[----:B------:R-:W-:Y:S01]  /*7c60*/  F2FP.F16.F32.PACK_AB R48, R48, R91 ;  /* 0x0000005b3030723e */ /* 0x000fe200000000ff */
[----:B------:R-:W-:Y:S01]  /*7c70*/  HADD2.F32 R51, -RZ, R51.H1_H1 ;  /* 0x30000033ff337230 */ /* 0x000fe20000004100 */
[----:B------:R-:W-:Y:S01]  /*7c80*/  F2FP.F16.F32.PACK_AB R36, R43, R36 ;  /* 0x000000242b24723e */ /* 0x000fe200000000ff */
[----:B------:R-:W-:Y:S02]  /*7c90*/  HADD2.F32 R42, -RZ, R42.H1_H1 ;  /* 0x3000002aff2a7230 */ /* 0x000fe40000004100 */
[-C--:B------:R-:W-:Y:S01]  /*7ca0*/  FMUL.FTZ R90, R47, R37.reuse ;  /* 0x000000252f5a7220 */ /* 0x080fe20000410000 */
[----:B------:R-:W-:Y:S02]  /*7cb0*/  HADD2.F32 R89, -RZ, R38.H0_H0 ;  /* 0x20000026ff597230 */ /* 0x000fe40000004100 */
[----:B------:R-:W-:Y:S01]  /*7cc0*/  FMUL.FTZ R38, R49, R37 ;  /* 0x0000002531267220 */ /* 0x000fe20000410000 */
[----:B------:R-:W-:-:S02]  /*7cd0*/  HADD2.F32 R40, -RZ, R174.H1_H1 ;  /* 0x300000aeff287230 */ /* 0x000fc40000004100 */
[-C--:B------:R-:W-:Y:S01]  /*7ce0*/  FMUL.FTZ R37, R51, R45.reuse ;  /* 0x0000002d33257220 */ /* 0x080fe20000410000 */
[C---:B------:R-:W-:Y:S01]  /*7cf0*/  FMUL.FTZ R45, R42.reuse, R45 ;  /* 0x0000002d2a2d7220 */ /* 0x040fe20000410000 */
[----:B------:R-:W-:Y:S02]  /*7d00*/  IMAD.MOV.U32 R43, RZ, RZ, R39 ;  /* 0x000000ffff2b7224 */ /* 0x000fe400078e0027 */
[-C--:B------:R-:W-:Y:S01]  /*7d10*/  FFMA.FTZ R38, R47, R40.reuse, -R38 ;  /* 0x000000282f267223 */ /* 0x080fe20000010826 */
[----:B------:R-:W-:Y:S01]  /*7d20*/  FFMA.FTZ R90, R49, R40, R90 ;  /* 0x00000028315a7223 */ /* 0x000fe2000001005a */
[-C--:B------:R-:W-:Y:S01]  /*7d30*/  FFMA.FTZ R37, R42, R89.reuse, -R37 ;  /* 0x000000592a257223 */ /* 0x080fe20000010825 */
[----:B------:R-:W-:Y:S01]  /*7d40*/  FFMA.FTZ R45, R51, R89, R45 ;  /* 0x00000059332d7223 */ /* 0x000fe2000001002d */
[----:B------:R-:W-:Y:S01]  /*7d50*/  IMAD.MOV.U32 R40, RZ, RZ, R36 ;  /* 0x000000ffff287224 */ /* 0x000fe200078e0024 */
[----:B------:R-:W-:Y:S02]  /*7d60*/  MOV R49, R44 ;  /* 0x0000002c00317202 */ /* 0x000fe40000000f00 */
[----:B------:R-:W-:-:S02]  /*7d70*/  F2FP.F16.F32.PACK_AB R37, R37, R38 ;  /* 0x000000262525723e */ /* 0x000fc400000000ff */
[----:B------:R-:W-:Y:S02]  /*7d80*/  F2FP.F16.F32.PACK_AB R45, R45, R90 ;  /* 0x0000005a2d2d723e */ /* 0x000fe400000000ff */
[----:B------:R-:W-:Y:S01]  /*7d90*/  MOV R51, R46 ;  /* 0x0000002e00337202 */ /* 0x000fe20000000f00 */
[----:B------:R-:W-:Y:S02]  /*7da0*/  IMAD.MOV.U32 R42, RZ, RZ, R37 ;  /* 0x000000ffff2a7224 */ /* 0x000fe400078e0025 */
[----:B------:R-:W-:-:S07]  /*7db0*/  IMAD.MOV.U32 R50, RZ, RZ, R45 ;  /* 0x000000ffff327224 */ /* 0x000fce00078e002d */
.L_x_729:
[----:B------:R-:W-:Y:S05]  /*7dc0*/  BSYNC B2 ;  /* 0x0000000000027941 */ /* 0x000fea0003800000 */
.L_x_728:
[----:B------:R-:W-:Y:S02]  /*7dd0*/  ULDC.64 UR4, c[0x0][0x208] ;  /* 0x0000820000047ab9 */ /* 0x000fe40000000a00 */
[----:B0-----:R0:W-:Y:S04]  /*7de0*/  STG.E.128 desc[UR4][R84.64], R40 ;  /* 0x0000002854007986 */ /* 0x0011e8000c101d04 */
[----:B--2---:R0:W-:Y:S02]  /*7df0*/  @!P4 STG.E.128 desc[UR4][R86.64], R48 ;  /* 0x000000305600c986 */ /* 0x0041e4000c101d04 */
.L_x_723:
[----:B------:R-:W-:Y:S05]  /*7e00*/  BSYNC B1 ;  /* 0x0000000000017941 */ /* 0x000fea0003800000 */
.L_x_722:
[----:B------:R-:W3:Y:S01]  /*7e10*/  LDL R36, [R1+0x8] ;  /* 0x0000080001247983 */ /* 0x000ee20000100800 */
[----:B------:R-:W-:Y:S01]  /*7e20*/  BSSY B1, `(.L_x_730) ;  /* 0x00000fe000017945 */ /* 0x000fe20003800000 */
[----:B---3--:R-:W-:-:S13]  /*7e30*/  LOP3.LUT P4, RZ, R36, 0x1, RZ, 0xc0, !PT ;  /* 0x0000000124ff7812 */ /* 0x008fda000788c0ff */
[----:B------:R-:W-:Y:S05]  /*7e40*/  @P4 BRA `(.L_x_731) ;  /* 0x0000000c00ec4947 */ /* 0x000fea0003800000 */
[----:B------:R-:W-:Y:S01]  /*7e50*/  ISETP.NE.AND P4, PT, R26, RZ, PT ;  /* 0x000000ff1a00720c */ /* 0x000fe20003f85270 */
[----:B------:R-:W-:Y:S01]  /*7e60*/  VIADD R37, R212, 0x20 ;  /* 0x00000020d4257836 */ /* 0x000fe20000000000 */
[----:B------:R-:W-:Y:S01]  /*7e70*/  BSSY B2, `(.L_x_732) ;  /* 0x000007f000027945 */ /* 0x000fe20003800000 */
[-C--:B--2---:R-:W-:Y:S02]  /*7e80*/  IMAD R36, R147, R122.reuse, RZ ;  /* 0x0000007a93247224 */ /* 0x084fe400078e02ff */
[----:B------:R-:W-:-:S04]  /*7e90*/  IMAD.WIDE.U32 R44, R37, R122, R124 ;  /* 0x0000007a252c7225 */ /* 0x000fc800078e007c */
[----:B------:R-:W-:-:S04]  /*7ea0*/  IMAD R37, R37, R123, R36 ;  /* 0x0000007b25257224 */ /* 0x000fc800078e0224 */
[----:B0-----:R-:W-:Y:S01]  /*7eb0*/  IMAD.IADD R50, R45, 0x1, R37 ;  /* 0x000000012d327824 */ /* 0x001fe200078e0225 */
[----:B------:R-:W-:Y:S06]  /*7ec0*/  @!P4 BRA `(.L_x_733) ;  /* 0x0000000400e4c947 */ /* 0x000fec0003800000 */
[----:B------:R-:W-:Y:S01]  /*7ed0*/  SEL R36, R118, R148, !P0 ;  /* 0x0000009476247207 */ /* 0x000fe20004000000 */
[----:B------:R-:W-:Y:S01]  /*7ee0*/  BSSY B3, `(.L_x_734) ;  /* 0x0000074000037945 */ /* 0x000fe20003800000 */
[----:B------:R-:W-:Y:S02]  /*7ef0*/  IADD3 R39, P4, P5, R96, R44, R13 ;  /* 0x0000002c60277210 */ /* 0x000fe40007d9e00d */
[----:B------:R-:W-:Y:S02]  /*7f00*/  SHF.R.S32.HI R37, RZ, 0x1f, R36 ;  /* 0x0000001fff257819 */ /* 0x000fe40000011424 */
[----:B------:R-:W-:Y:S02]  /*7f10*/  IADD3.X R41, R92, R50, R7, P4, P5 ;  /* 0x000000325c297210 */ /* 0x000fe400027ea407 */
[----:B------:R-:W-:Y:S02]  /*7f20*/  LEA.HI R37, R37, R36, RZ, 0x4 ;  /* 0x0000002425257211 */ /* 0x000fe400078f20ff */
[----:B------:R-:W-:-:S02]  /*7f30*/  SHF.R.U32.HI R43, RZ, 0x3, R223 ;  /* 0x00000003ff2b7819 */ /* 0x000fc400000116df */
[----:B------:R-:W-:-:S04]  /*7f40*/  LEA.HI.SX32 R38, R37, R14, 0x1c ;  /* 0x0000000e25267211 */ /* 0x000fc800078fe2ff */
[----:B------:R-:W-:Y:S01]  /*7f50*/  SHF.R.S32.HI R42, RZ, 0x1f, R38 ;  /* 0x0000001fff2a7819 */ /* 0x000fe20000011426 */
[----:B------:R-:W-:-:S03]  /*7f60*/  IMAD.SHL.U32 R40, R38, 0x8, RZ ;  /* 0x0000000826287824 */ /* 0x000fc600078e00ff */
[----:B------:R-:W-:Y:S02]  /*7f70*/  LEA.HI R38, R42, R38, RZ, 0x3 ;  /* 0x000000262a267211 */ /* 0x000fe400078f18ff */
[----:B------:R-:W-:Y:S02]  /*7f80*/  ISETP.GE.AND P4, PT, R40, R145, PT ;  /* 0x000000912800720c */ /* 0x000fe40003f86270 */
[----:B------:R-:W-:-:S05]  /*7f90*/  SHF.R.S32.HI R38, RZ, 0x3, R38 ;  /* 0x00000003ff267819 */ /* 0x000fca0000011426 */
[----:B------:R-:W-:-:S06]  /*7fa0*/  IMAD R38, R38, 0x1400, R226 ;  /* 0x0000140026267824 */ /* 0x000fcc00078e02e2 */
[--C-:B------:R-:W-:Y:S02]  /*7fb0*/  @!P4 SHF.R.S32.HI R36, RZ, 0x1f, R40.reuse ;  /* 0x0000001fff24c819 */ /* 0x100fe40000011428 */
[--C-:B------:R-:W-:Y:S02]  /*7fc0*/  @!P4 IADD3 R37, P5, P6, R96, R44, R40.reuse ;  /* 0x0000002c6025c210 */ /* 0x100fe40007ebe028 */
[----:B------:R-:W-:Y:S02]  /*7fd0*/  LOP3.LUT R40, R223, 0x38, R40, 0xf8, !PT ;  /* 0x00000038df287812 */ /* 0x000fe400078ef828 */
[----:B------:R-:W-:Y:S02]  /*7fe0*/  @!P4 IADD3.X R36, R92, R50, R36, P5, P6 ;  /* 0x000000325c24c210 */ /* 0x000fe40002fec424 */
[----:B------:R-:W-:Y:S02]  /*7ff0*/  LOP3.LUT R40, R40, R43, RZ, 0x3c, !PT ;  /* 0x0000002b28287212 */ /* 0x000fe400078e3cff */
[----:B------:R-:W-:-:S02]  /*8000*/  LEA R46, P5, R39, R116, 0x1 ;  /* 0x00000074272e7211 */ /* 0x000fc400078a08ff */
[----:B------:R-:W-:Y:S01]  /*8010*/  IADD3 R40, R38, R40, RZ ;  /* 0x0000002826287210 */ /* 0x000fe20007ffe0ff */
[----:B------:R-:W-:Y:S01]  /*8020*/  IMAD R38, R19, 0x5000, R135 ;  /* 0x0000500013267824 */ /* 0x000fe200078e0287 */
[-C--:B------:R-:W-:Y:S02]  /*8030*/  LEA.HI.X R47, R39, R117.reuse, R41, 0x1, P5 ;  /* 0x00000075272f7211 */ /* 0x080fe400028f0c29 */
[----:B------:R-:W-:Y:S01]  /*8040*/  @!P4 LEA R48, P5, R37, R116, 0x1 ;  /* 0x000000742530c211 */ /* 0x000fe200078a08ff */
[----:B------:R-:W-:Y:S02]  /*8050*/  IMAD R40, R19, 0x5000, R40 ;  /* 0x0000500013287824 */ /* 0x000fe400078e0228 */
[----:B------:R-:W-:Y:S01]  /*8060*/  IMAD R38, R38, 0x2, R18 ;  /* 0x0000000226267824 */ /* 0x000fe200078e0212 */
[----:B------:R-:W-:Y:S01]  /*8070*/  @!P4 LEA.HI.X R49, R37, R117, R36, 0x1, P5 ;  /* 0x000000752531c211 */ /* 0x000fe200028f0c24 */
[----:B------:R-:W-:Y:S01]  /*8080*/  IMAD R40, R40, 0x2, R18 ;  /* 0x0000000228287824 */ /* 0x000fe200078e0212 */
[----:B------:R-:W-:-:S03]  /*8090*/  ISETP.GE.AND P5, PT, R16, R115, PT ;  /* 0x000000731000720c */ /* 0x000fc60003fa6270 */
[----:B------:R-:W0:Y:S04]  /*80a0*/  LDS.128 R36, [R38+0x24400] ;  /* 0x0244000026247984 */ /* 0x000e280000000c00 */
[----:B------:R-:W2:Y:S06]  /*80b0*/  LDS.128 R40, [R40+0x24400] ;  /* 0x0244000028287984 */ /* 0x000eac0000000c00 */
[----:B------:R-:W-:Y:S05]  /*80c0*/  @P5 BRA `(.L_x_735) ;  /* 0x0000000400545947 */ /* 0x000fea0003800000 */
[--C-:B------:R-:W-:Y:S01]  /*80d0*/  SHF.R.U64 R51, R56, 0x10, R57.reuse ;  /* 0x0000001038337819 */ /* 0x100fe20000001239 */
[--C-:B--2---:R-:W-:Y:S01]  /*80e0*/  HADD2.F32 R85, -RZ, R41.reuse.H0_H0 ;  /* 0x20000029ff557230 */ /* 0x104fe20000004100 */
[----:B------:R-:W-:Y:S01]  /*80f0*/  SHF.R.U32.HI R57, RZ, 0x10, R57 ;  /* 0x00000010ff397819 */ /* 0x000fe20000011639 */
[----:B------:R-:W-:Y:S01]  /*8100*/  HADD2.F32 R86, -RZ, R41.H1_H1 ;  /* 0x30000029ff567230 */ /* 0x000fe20000004100 */
[--C-:B------:R-:W-:Y:S01]  /*8110*/  SHF.R.U64 R56, R64, 0x10, R65.reuse ;  /* 0x0000001040387819 */ /* 0x100fe20000001241 */
[----:B------:R-:W-:Y:S01]  /*8120*/  HADD2.F32 R84, -RZ, R173.H0_H0 ;  /* 0x200000adff547230 */ /* 0x000fe20000004100 */
[----:B------:R-:W-:Y:S01]  /*8130*/  SHF.R.U32.HI R64, RZ, 0x10, R65 ;  /* 0x00000010ff407819 */ /* 0x000fe20000011641 */
[----:B0-----:R-:W-:Y:S01]  /*8140*/  HADD2.F32 R41, -RZ, R37.H0_H0 ;  /* 0x20000025ff297230 */ /* 0x001fe20000004100 */
[--C-:B------:R-:W-:Y:S01]  /*8150*/  SHF.R.U64 R65, R66, 0x10, R67.reuse ;  /* 0x0000001042417819 */ /* 0x100fe20000001243 */
[----:B------:R-:W-:Y:S01]  /*8160*/  HADD2.F32 R87, -RZ, R57.H0_H0 ;  /* 0x20000039ff577230 */ /* 0x000fe20000004100 */
[----:B------:R-:W-:Y:S01]  /*8170*/  SHF.R.U32.HI R66, RZ, 0x10, R67 ;  /* 0x00000010ff427819 */ /* 0x000fe20000011643 */
[----:B------:R-:W-:-:S02]  /*8180*/  HADD2.F32 R67, -RZ, R172.H0_H0 ;  /* 0x200000acff437230 */ /* 0x000fc40000004100 */
[-C--:B------:R-:W-:Y:S01]  /*8190*/  FMUL.FTZ R57, R85, R84.reuse ;  /* 0x0000005455397220 */ /* 0x080fe20000410000 */
[----:B------:R-:W-:Y:S02]  /*81a0*/  HADD2.F32 R64, -RZ, R64.H0_H0 ;  /* 0x20000040ff407230 */ /* 0x000fe40000004100 */
[C---:B------:R-:W-:Y:S01]  /*81b0*/  FMUL.FTZ R88, R41.reuse, R84 ;  /* 0x0000005429587220 */ /* 0x040fe20000410000 */
[----:B------:R-:W-:Y:S01]  /*81c0*/  HADD2.F32 R37, -RZ, R37.H1_H1 ;  /* 0x30000025ff257230 */ /* 0x000fe20000004100 */
[----:B------:R-:W-:Y:S01]  /*81d0*/  SHF.R.U64 R58, R58, 0x10, R59 ;  /* 0x000000103a3a7819 */ /* 0x000fe2000000123b */
[-C--:B------:R-:W-:Y:S01]  /*81e0*/  FFMA.FTZ R57, R41, R67.reuse, -R57 ;  /* 0x0000004329397223 */ /* 0x080fe20000010839 */
[----:B------:R-:W-:Y:S01]  /*81f0*/  SHF.R.U32.HI R59, RZ, 0x10, R59 ;  /* 0x00000010ff3b7819 */ /* 0x000fe2000001163b */
[----:B------:R-:W-:Y:S01]  /*8200*/  FFMA.FTZ R88, R85, R67, R88 ;  /* 0x0000004355587223 */ /* 0x000fe20000010058 */
[----:B------:R-:W-:Y:S01]  /*8210*/  FMUL.FTZ R84, R86, R64 ;  /* 0x0000004056547220 */ /* 0x000fe20000410000 */
[----:B------:R-:W-:-:S02]  /*8220*/  HADD2.F32 R172, -RZ, R172.H1_H1 ;  /* 0x300000acffac7230 */ /* 0x000fc40000004100 */
[C---:B------:R-:W-:Y:S01]  /*8230*/  FMUL.FTZ R64, R37.reuse, R64 ;  /* 0x0000004025407220 */ /* 0x040fe20000410000 */
[--C-:B------:R-:W-:Y:S02]  /*8240*/  HADD2.F32 R41, -RZ, R43.reuse.H0_H0 ;  /* 0x2000002bff297230 */ /* 0x100fe40000004100 */
[-C--:B------:R-:W-:Y:S01]  /*8250*/  FFMA.FTZ R84, R37, R87.reuse, -R84 ;  /* 0x0000005725547223 */ /* 0x080fe20000010854 */
[----:B------:R-:W-:Y:S02]  /*8260*/  HADD2.F32 R67, -RZ, R43.H1_H1 ;  /* 0x3000002bff437230 */ /* 0x000fe40000004100 */
[----:B------:R-:W-:Y:S01]  /*8270*/  FFMA.FTZ R64, R86, R87, R64 ;  /* 0x0000005756407223 */ /* 0x000fe20000010040 */
[----:B------:R-:W-:Y:S02]  /*8280*/  HADD2.F32 R43, -RZ, R39.H0_H0 ;  /* 0x20000027ff2b7230 */ /* 0x000fe40000004100 */
[----:B------:R-:W-:Y:S01]  /*8290*/  HADD2.F32 R66, -RZ, R66.H0_H0 ;  /* 0x20000042ff427230 */ /* 0x000fe20000004100 */
[----:B------:R-:W-:Y:S01]  /*82a0*/  F2FP.F16.F32.PACK_AB R57, R84, R57 ;  /* 0x000000395439723e */ /* 0x000fe200000000ff */
[----:B------:R-:W-:-:S02]  /*82b0*/  HADD2.F32 R85, -RZ, R59.H0_H0 ;  /* 0x2000003bff557230 */ /* 0x000fc40000004100 */
[-C--:B------:R-:W-:Y:S01]  /*82c0*/  FMUL.FTZ R59, R41, R172.reuse ;  /* 0x000000ac293b7220 */ /* 0x080fe20000410000 */
[----:B------:R-:W-:Y:S02]  /*82d0*/  HADD2.F32 R37, -RZ, R170.H1_H1 ;  /* 0x300000aaff257230 */ /* 0x000fe40000004100 */
[----:B------:R-:W-:Y:S01]  /*82e0*/  FMUL.FTZ R172, R43, R172 ;  /* 0x000000ac2bac7220 */ /* 0x000fe20000410000 */
        /* <DEDUP_REMOVED lines=14> */
[-C--:B------:R-:W-:Y:S01]  /*83d0*/  FMUL.FTZ R43, R41, R37.reuse ;  /* 0x00000025292b7220 */ /* 0x080fe20000410000 */
[----:B------:R-:W-:Y:S02]  /*83e0*/  HADD2.F32 R170, -RZ, R170.H0_H0 ;  /* 0x200000aaffaa7230 */ /* 0x000fe40000004100 */
[----:B------:R-:W-:Y:S01]  /*83f0*/  FMUL.FTZ R67, R39, R37 ;  /* 0x0000002527437220 */ /* 0x000fe20000410000 */
[----:B------:R-:W-:Y:S02]  /*8400*/  HADD2.F32 R36, -RZ, R36.H1_H1 ;  /* 0x30000024ff247230 */ /* 0x000fe40000004100 */
[----:B------:R-:W-:Y:S01]  /*8410*/  FMUL.FTZ R37, R40, R56 ;  /* 0x0000003828257220 */ /* 0x000fe20000410000 */
[----:B------:R-:W-:-:S02]  /*8420*/  HADD2.F32 R51, -RZ, R51.H0_H0 ;  /* 0x20000033ff337230 */ /* 0x000fc40000004100 */
[----:B------:R-:W-:Y:S01]  /*8430*/  FFMA.FTZ R43, R39, R170, -R43 ;  /* 0x000000aa272b7223 */ /* 0x000fe2000001082b */
[----:B------:R-:W-:Y:S02]  /*8440*/  HADD2.F32 R39, -RZ, R42.H0_H0 ;  /* 0x2000002aff277230 */ /* 0x000fe40000004100 */
[C---:B------:R-:W-:Y:S01]  /*8450*/  FMUL.FTZ R56, R36.reuse, R56 ;  /* 0x0000003824387220 */ /* 0x040fe20000410000 */
[----:B------:R-:W-:Y:S02]  /*8460*/  HADD2.F32 R173, -RZ, R173.H1_H1 ;  /* 0x300000adffad7230 */ /* 0x000fe40000004100 */
[----:B------:R-:W-:Y:S01]  /*8470*/  FFMA.FTZ R37, R36, R51, -R37 ;  /* 0x0000003324257223 */ /* 0x000fe20000010825 */
[----:B------:R-:W-:Y:S02]  /*8480*/  HADD2.F32 R65, -RZ, R65.H0_H0 ;  /* 0x20000041ff417230 */ /* 0x000fe40000004100 */
[----:B------:R-:W-:Y:S01]  /*8490*/  FFMA.FTZ R67, R41, R170, R67 ;  /* 0x000000aa29437223 */ /* 0x000fe20000010043 */
[----:B------:R-:W-:-:S02]  /*84a0*/  HADD2.F32 R36, -RZ, R38.H0_H0 ;  /* 0x20000026ff247230 */ /* 0x000fc40000004100 */
[----:B------:R-:W-:Y:S01]  /*84b0*/  FFMA.FTZ R56, R40, R51, R56 ;  /* 0x0000003328387223 */ /* 0x000fe20000010038 */
[----:B------:R-:W-:Y:S02]  /*84c0*/  HADD2.F32 R42, -RZ, R42.H1_H1 ;  /* 0x3000002aff2a7230 */ /* 0x000fe40000004100 */
[-C--:B------:R-:W-:Y:S01]  /*84d0*/  FMUL.FTZ R40, R39, R173.reuse ;  /* 0x000000ad27287220 */ /* 0x080fe20000410000 */
[----:B------:R-:W-:Y:S02]  /*84e0*/  HADD2.F32 R38, -RZ, R38.H1_H1 ;  /* 0x30000026ff267230 */ /* 0x000fe40000004100 */
[----:B------:R-:W-:Y:S01]  /*84f0*/  FMUL.FTZ R173, R36, R173 ;  /* 0x000000ad24ad7220 */ /* 0x000fe20000410000 */
[----:B------:R-:W-:Y:S02]  /*8500*/  HADD2.F32 R171, -RZ, R171.H1_H1 ;  /* 0x300000abffab7230 */ /* 0x000fe40000004100 */
[----:B------:R-:W-:Y:S01]  /*8510*/  FMUL.FTZ R41, R42, R65 ;  /* 0x000000412a297220 */ /* 0x000fe20000410000 */
[----:B------:R-:W-:-:S02]  /*8520*/  HADD2.F32 R58, -RZ, R58.H0_H0 ;  /* 0x2000003aff3a7230 */ /* 0x000fc40000004100 */
[----:B------:R-:W-:Y:S01]  /*8530*/  FMUL.FTZ R65, R38, R65 ;  /* 0x0000004126417220 */ /* 0x000fe20000410000 */
[----:B------:R-:W-:Y:S01]  /*8540*/  F2FP.F16.F32.PACK_AB R66, R66, R172 ;  /* 0x000000ac4242723e */ /* 0x000fe200000000ff */
[-C--:B------:R-:W-:Y:S01]  /*8550*/  FFMA.FTZ R40, R36, R171.reuse, -R40 ;  /* 0x000000ab24287223 */ /* 0x080fe20000010828 */
[----:B------:R-:W-:Y:S01]  /*8560*/  FFMA.FTZ R173, R39, R171, R173 ;  /* 0x000000ab27ad7223 */ /* 0x000fe200000100ad */
[-C--:B------:R-:W-:Y:S01]  /*8570*/  FFMA.FTZ R41, R38, R58.reuse, -R41 ;  /* 0x0000003a26297223 */ /* 0x080fe20000010829 */
[----:B------:R-:W-:Y:S01]  /*8580*/  FFMA.FTZ R65, R42, R58, R65 ;  /* 0x0000003a2a417223 */ /* 0x000fe20000010041 */
[----:B------:R-:W-:Y:S01]  /*8590*/  F2FP.F16.F32.PACK_AB R67, R56, R67 ;  /* 0x000000433843723e */ /* 0x000fe200000000ff */
[----:B------:R-:W-:Y:S01]  /*85a0*/  IMAD.MOV.U32 R39, RZ, RZ, R59 ;  /* 0x000000ffff277224 */ /* 0x000fe200078e003b */
[----:B------:R-:W-:Y:S01]  /*85b0*/  F2FP.F16.F32.PACK_AB R36, R37, R43 ;  /* 0x0000002b2524723e */ /* 0x000fe200000000ff */
[----:B------:R-:W-:Y:S01]  /*85c0*/  IMAD.MOV.U32 R37, RZ, RZ, R57 ;  /* 0x000000ffff257224 */ /* 0x000fe200078e0039 */
[----:B------:R-:W-:Y:S01]  /*85d0*/  F2FP.F16.F32.PACK_AB R38, R41, R40 ;  /* 0x000000282926723e */ /* 0x000fe200000000ff */
[----:B------:R-:W-:Y:S01]  /*85e0*/  IMAD.MOV.U32 R41, RZ, RZ, R64 ;  /* 0x000000ffff297224 */ /* 0x000fe200078e0040 */
[----:B------:R-:W-:Y:S01]  /*85f0*/  F2FP.F16.F32.PACK_AB R42, R65, R173 ;  /* 0x000000ad412a723e */ /* 0x000fe200000000ff */
[----:B------:R-:W-:Y:S01]  /*8600*/  IMAD.MOV.U32 R43, RZ, RZ, R66 ;  /* 0x000000ffff2b7224 */ /* 0x000fe200078e0042 */
[----:B------:R-:W-:-:S07]  /*8610*/  MOV R40, R67 ;  /* 0x0000004300287202 */ /* 0x000fce0000000f00 */
.L_x_735:
[----:B------:R-:W-:Y:S05]  /*8620*/  BSYNC B3 ;  /* 0x0000000000037941 */ /* 0x000fea0003800000 */
.L_x_734:
[----:B------:R-:W-:Y:S02]  /*8630*/  ULDC.64 UR4, c[0x0][0x208] ;  /* 0x0000820000047ab9 */ /* 0x000fe40000000a00 */
[----:B0-----:R0:W-:Y:S04]  /*8640*/  STG.E.128 desc[UR4][R46.64], R36 ;  /* 0x000000242e007986 */ /* 0x0011e8000c101d04 */
[----:B--2---:R0:W-:Y:S02]  /*8650*/  @!P4 STG.E.128 desc[UR4][R48.64], R40 ;  /* 0x000000283000c986 */ /* 0x0041e4000c101d04 */
.L_x_733:
[----:B------:R-:W-:Y:S05]  /*8660*/  BSYNC B2 ;  /* 0x0000000000027941 */ /* 0x000fea0003800000 */
.L_x_732:
[----:B------:R-:W-:-:S13]  /*8670*/  ISETP.NE.AND P4, PT, R10, RZ, PT ;  /* 0x000000ff0a00720c */ /* 0x000fda0003f85270 */
[----:B------:R-:W-:Y:S05]  /*8680*/  @!P4 BRA `(.L_x_731) ;  /* 0x0000000400dcc947 */ /* 0x000fea0003800000 */
[----:B0-----:R-:W-:Y:S01]  /*8690*/  SEL R36, R118, R148, !P1 ;  /* 0x0000009476247207 */ /* 0x001fe20004800000 */
[----:B------:R-:W-:Y:S01]  /*86a0*/  BSSY B2, `(.L_x_736) ;  /* 0x0000072000027945 */ /* 0x000fe20003800000 */
[----:B------:R-:W-:Y:S02]  /*86b0*/  IADD3 R40, P4, P5, R96, R44, R11 ;  /* 0x0000002c60287210 */ /* 0x000fe40007d9e00b */
[----:B------:R-:W-:Y:S02]  /*86c0*/  SHF.R.S32.HI R37, RZ, 0x1f, R36 ;  /* 0x0000001fff257819 */ /* 0x000fe40000011424 */
[----:B------:R-:W-:Y:S02]  /*86d0*/  IADD3.X R41, R92, R50, R6, P4, P5 ;  /* 0x000000325c297210 */ /* 0x000fe400027ea406 */
[----:B------:R-:W-:Y:S02]  /*86e0*/  LEA.HI R37, R37, R36, RZ, 0x4 ;  /* 0x0000002425257211 */ /* 0x000fe400078f20ff */
[----:B------:R-:W-:-:S02]  /*86f0*/  SHF.R.U32.HI R43, RZ, 0x3, R223 ;  /* 0x00000003ff2b7819 */ /* 0x000fc400000116df */
[----:B------:R-:W-:-:S04]  /*8700*/  LEA.HI.SX32 R37, R37, R12, 0x1c ;  /* 0x0000000c25257211 */ /* 0x000fc800078fe2ff */
[----:B------:R-:W-:Y:S02]  /*8710*/  SHF.L.U32 R36, R37, 0x3, RZ ;  /* 0x0000000325247819 */ /* 0x000fe400000006ff */
[----:B------:R-:W-:Y:S02]  /*8720*/  SHF.R.S32.HI R42, RZ, 0x1f, R37 ;  /* 0x0000001fff2a7819 */ /* 0x000fe40000011425 */
[----:B------:R-:W-:Y:S02]  /*8730*/  ISETP.GE.AND P4, PT, R36, R145, PT ;  /* 0x000000912400720c */ /* 0x000fe40003f86270 */
[----:B------:R-:W-:-:S04]  /*8740*/  LEA.HI R42, R42, R37, RZ, 0x3 ;  /* 0x000000252a2a7211 */ /* 0x000fc800078f18ff */
[----:B------:R-:W-:-:S05]  /*8750*/  SHF.R.S32.HI R37, RZ, 0x3, R42 ;  /* 0x00000003ff257819 */ /* 0x000fca000001142a */
[----:B------:R-:W-:Y:S02]  /*8760*/  IMAD R37, R37, 0x1400, R226 ;  /* 0x0000140025257824 */ /* 0x000fe400078e02e2 */
[--C-:B------:R-:W-:Y:S02]  /*8770*/  @!P4 SHF.R.S32.HI R39, RZ, 0x1f, R36.reuse ;  /* 0x0000001fff27c819 */ /* 0x100fe40000011424 */
[--C-:B------:R-:W-:Y:S02]  /*8780*/  @!P4 IADD3 R38, P5, P6, R96, R44, R36.reuse ;  /* 0x0000002c6026c210 */ /* 0x100fe40007ebe024 */
[----:B------:R-:W-:Y:S02]  /*8790*/  LOP3.LUT R36, R223, 0x38, R36, 0xf8, !PT ;  /* 0x00000038df247812 */ /* 0x000fe400078ef824 */
[----:B------:R-:W-:Y:S02]  /*87a0*/  @!P4 IADD3.X R50, R92, R50, R39, P5, P6 ;  /* 0x000000325c32c210 */ /* 0x000fe40002fec427 */
[----:B------:R-:W-:-:S02]  /*87b0*/  LOP3.LUT R36, R36, R43, RZ, 0x3c, !PT ;  /* 0x0000002b24247212 */ /* 0x000fc400078e3cff */
[----:B------:R-:W-:-:S03]  /*87c0*/  LEA R44, P5, R40, R116, 0x1 ;  /* 0x00000074282c7211 */ /* 0x000fc600078a08ff */
[----:B------:R-:W-:Y:S01]  /*87d0*/  IMAD.IADD R36, R37, 0x1, R36 ;  /* 0x0000000125247824 */ /* 0x000fe200078e0224 */
[-C--:B------:R-:W-:Y:S01]  /*87e0*/  LEA.HI.X R45, R40, R117.reuse, R41, 0x1, P5 ;  /* 0x00000075282d7211 */ /* 0x080fe200028f0c29 */
[C---:B------:R-:W-:Y:S01]  /*87f0*/  IMAD R37, R19.reuse, 0x5000, R134 ;  /* 0x0000500013257824 */ /* 0x040fe200078e0286 */
[C---:B------:R-:W-:Y:S01]  /*8800*/  @!P4 LEA R46, P5, R38.reuse, R116, 0x1 ;  /* 0x00000074262ec211 */ /* 0x040fe200078a08ff */
        /* <DEDUP_REMOVED lines=9> */
[----:B------:R-:W-:Y:S01]  /*88a0*/  HADD2.F32 R57, -RZ, R169.H1_H1 ;  /* 0x300000a9ff397230 */ /* 0x000fe20000004100 */
[----:B--2---:R-:W-:Y:S01]  /*88b0*/  MOV R56, R41 ;  /* 0x0000002900387202 */ /* 0x004fe20000000f00 */
[--C-:B0-----:R-:W-:Y:S01]  /*88c0*/  HADD2.F32 R58, -RZ, R37.reuse.H0_H0 ;  /* 0x20000025ff3a7230 */ /* 0x101fe20000004100 */
[----:B------:R-:W-:Y:S01]  /*88d0*/  SHF.R.U32.HI R60, RZ, 0x10, R61 ;  /* 0x00000010ff3c7819 */ /* 0x000fe2000001163d */
[----:B------:R-:W-:Y:S01]  /*88e0*/  IMAD.MOV.U32 R41, RZ, RZ, R39 ;  /* 0x000000ffff297224 */ /* 0x000fe200078e0027 */
[--C-:B------:R-:W-:Y:S01]  /*88f0*/  SHF.R.U64 R48, R52, 0x10, R53.reuse ;  /* 0x0000001034307819 */ /* 0x100fe20000001235 */
[--C-:B------:R-:W-:Y:S01]  /*8900*/  HADD2.F32 R64, -RZ, R56.reuse.H0_H0 ;  /* 0x20000038ff407230 */ /* 0x100fe20000004100 */
[----:B------:R-:W-:Y:S01]  /*8910*/  SHF.R.U32.HI R52, RZ, 0x10, R53 ;  /* 0x00000010ff347819 */ /* 0x000fe20000011635 */
[----:B------:R-:W-:Y:S01]  /*8920*/  HADD2.F32 R56, -RZ, R56.H1_H1 ;  /* 0x30000038ff387230 */ /* 0x000fe20000004100 */
[--C-:B------:R-:W-:Y:S01]  /*8930*/  SHF.R.U64 R50, R54, 0x10, R55.reuse ;  /* 0x0000001036327819 */ /* 0x100fe20000001237 */
[----:B------:R-:W-:Y:S01]  /*8940*/  HADD2.F32 R60, -RZ, R60.H0_H0 ;  /* 0x2000003cff3c7230 */ /* 0x000fe20000004100 */
[----:B------:R-:W-:Y:S01]  /*8950*/  SHF.R.U32.HI R54, RZ, 0x10, R55 ;  /* 0x00000010ff367819 */ /* 0x000fe20000011637 */
[----:B------:R-:W-:-:S02]  /*8960*/  HADD2.F32 R53, -RZ, R37.H1_H1 ;  /* 0x30000025ff357230 */ /* 0x000fc40000004100 */
[-C--:B------:R-:W-:Y:S01]  /*8970*/  FMUL.FTZ R37, R64, R57.reuse ;  /* 0x0000003940257220 */ /* 0x080fe20000410000 */
[----:B------:R-:W-:Y:S02]  /*8980*/  HADD2.F32 R39, -RZ, R167.H1_H1 ;  /* 0x300000a7ff277230 */ /* 0x000fe40000004100 */
[----:B------:R-:W-:Y:S01]  /*8990*/  FMUL.FTZ R57, R58, R57 ;  /* 0x000000393a397220 */ /* 0x000fe20000410000 */
[----:B------:R-:W-:Y:S02]  /*89a0*/  HADD2.F32 R55, -RZ, R52.H0_H0 ;  /* 0x20000034ff377230 */ /* 0x000fe40000004100 */
[-C--:B------:R-:W-:Y:S01]  /*89b0*/  FMUL.FTZ R52, R56, R60.reuse ;  /* 0x0000003c38347220 */ /* 0x080fe20000410000 */
[C---:B------:R-:W-:Y:S01]  /*89c0*/  FMUL.FTZ R59, R53.reuse, R60 ;  /* 0x0000003c353b7220 */ /* 0x040fe20000410000 */
[----:B------:R-:W-:Y:S01]  /*89d0*/  SHF.R.U64 R51, R62, 0x10, R63 ;  /* 0x000000103e337819 */ /* 0x000fe2000000123f */
[-C--:B------:R-:W-:Y:S01]  /*89e0*/  FFMA.FTZ R37, R58, R39.reuse, -R37 ;  /* 0x000000273a257223 */ /* 0x080fe20000010825 */
[----:B------:R-:W-:Y:S01]  /*89f0*/  SHF.R.U32.HI R62, RZ, 0x10, R63 ;  /* 0x00000010ff3e7819 */ /* 0x000fe2000001163f */
[----:B------:R-:W-:Y:S01]  /*8a00*/  FFMA.FTZ R39, R64, R39, R57 ;  /* 0x0000002740277223 */ /* 0x000fe20000010039 */
[-C--:B------:R-:W-:Y:S01]  /*8a10*/  FFMA.FTZ R52, R53, R55.reuse, -R52 ;  /* 0x0000003735347223 */ /* 0x080fe20000010834 */
[----:B------:R-:W-:Y:S01]  /*8a20*/  FFMA.FTZ R56, R56, R55, R59 ;  /* 0x0000003738387223 */ /* 0x000fe2000001003b */
[----:B------:R-:W-:-:S02]  /*8a30*/  HADD2.F32 R64, -RZ, R168.H1_H1 ;  /* 0x300000a8ff407230 */ /* 0x000fc40000004100 */
[--C-:B------:R-:W-:Y:S01]  /*8a40*/  HADD2.F32 R55, -RZ, R43.reuse.H0_H0 ;  /* 0x2000002bff377230 */ /* 0x100fe20000004100 */
[----:B------:R-:W-:Y:S01]  /*8a50*/  F2FP.F16.F32.PACK_AB R37, R52, R37 ;  /* 0x000000253425723e */ /* 0x000fe200000000ff */
[----:B------:R-:W-:Y:S02]  /*8a60*/  HADD2.F32 R58, -RZ, R43.H1_H1 ;  /* 0x3000002bff3a7230 */ /* 0x000fe40000004100 */
[--C-:B------:R-:W-:Y:S02]  /*8a70*/  HADD2.F32 R43, -RZ, R41.reuse.H0_H0 ;  /* 0x20000029ff2b7230 */ /* 0x100fe40000004100 */
[----:B------:R-:W-:Y:S02]  /*8a80*/  HADD2.F32 R62, -RZ, R62.H0_H0 ;  /* 0x2000003eff3e7230 */ /* 0x000fe40000004100 */
[----:B------:R-:W-:Y:S02]  /*8a90*/  HADD2.F32 R53, -RZ, R41.H1_H1 ;  /* 0x30000029ff357230 */ /* 0x000fe40000004100 */
[----:B------:R-:W-:-:S02]  /*8aa0*/  HADD2.F32 R60, -RZ, R166.H1_H1 ;  /* 0x300000a6ff3c7230 */ /* 0x000fc40000004100 */
[----:B------:R-:W-:Y:S01]  /*8ab0*/  FMUL.FTZ R66, R58, R62 ;  /* 0x0000003e3a427220 */ /* 0x000fe20000410000 */
[----:B------:R-:W-:Y:S02]  /*8ac0*/  HADD2.F32 R57, -RZ, R54.H0_H0 ;  /* 0x20000036ff397230 */ /* 0x000fe40000004100 */
[-C--:B------:R-:W-:Y:S01]  /*8ad0*/  FMUL.FTZ R54, R55, R64.reuse ;  /* 0x0000004037367220 */ /* 0x080fe20000410000 */
[----:B------:R-:W-:Y:S01]  /*8ae0*/  FMUL.FTZ R64, R43, R64 ;  /* 0x000000402b407220 */ /* 0x000fe20000410000 */
[----:B------:R-:W-:Y:S01]  /*8af0*/  FMUL.FTZ R59, R53, R62 ;  /* 0x0000003e353b7220 */ /* 0x000fe20000410000 */
[----:B------:R-:W-:Y:S02]  /*8b00*/  HADD2.F32 R62, -RZ, R169.H0_H0 ;  /* 0x200000a9ff3e7230 */ /* 0x000fe40000004100 */
[-C--:B------:R-:W-:Y:S01]  /*8b10*/  FFMA.FTZ R41, R43, R60.reuse, -R54 ;  /* 0x0000003c2b297223 */ /* 0x080fe20000010836 */
[----:B------:R-:W-:Y:S01]  /*8b20*/  FFMA.FTZ R43, R55, R60, R64 ;  /* 0x0000003c372b7223 */ /* 0x000fe20000010040 */
[----:B------:R-:W-:-:S02]  /*8b30*/  HADD2.F32 R64, -RZ, R49.H0_H0 ;  /* 0x20000031ff407230 */ /* 0x000fc40000004100 */
[-C--:B------:R-:W-:Y:S01]  /*8b40*/  FFMA.FTZ R54, R53, R57.reuse, -R66 ;  /* 0x0000003935367223 */ /* 0x080fe20000010842 */
[----:B------:R-:W-:Y:S01]  /*8b50*/  FFMA.FTZ R58, R58, R57, R59 ;  /* 0x000000393a3a7223 */ /* 0x000fe2000001003b */
[----:B------:R-:W-:Y:S02]  /*8b60*/  HADD2.F32 R55, -RZ, R40.H0_H0 ;  /* 0x20000028ff377230 */ /* 0x000fe40000004100 */
[----:B------:R-:W-:Y:S01]  /*8b70*/  HADD2.F32 R49, -RZ, R36.H0_H0 ;  /* 0x20000024ff317230 */ /* 0x000fe20000004100 */
[----:B------:R-:W-:Y:S01]  /*8b80*/  F2FP.F16.F32.PACK_AB R54, R54, R41 ;  /* 0x000000293636723e */ /* 0x000fe200000000ff */
[----:B------:R-:W-:Y:S01]  /*8b90*/  HADD2.F32 R57, -RZ, R40.H1_H1 ;  /* 0x30000028ff397230 */ /* 0x000fe20000004100 */
[----:B------:R-:W-:Y:S01]  /*8ba0*/  F2FP.F16.F32.PACK_AB R41, R56, R39 ;  /* 0x000000273829723e */ /* 0x000fe200000000ff */
[----:B------:R-:W-:Y:S02]  /*8bb0*/  HADD2.F32 R53, -RZ, R36.H1_H1 ;  /* 0x30000024ff357230 */ /* 0x000fe40000004100 */
[----:B------:R-:W-:Y:S01]  /*8bc0*/  FMUL.FTZ R36, R55, R62 ;  /* 0x0000003e37247220 */ /* 0x000fe20000410000 */
[----:B------:R-:W-:-:S02]  /*8bd0*/  HADD2.F32 R60, -RZ, R167.H0_H0 ;  /* 0x200000a7ff3c7230 */ /* 0x000fc40000004100 */
[----:B------:R-:W-:Y:S01]  /*8be0*/  FMUL.FTZ R40, R49, R62 ;  /* 0x0000003e31287220 */ /* 0x000fe20000410000 */
[----:B------:R-:W-:Y:S02]  /*8bf0*/  HADD2.F32 R48, -RZ, R48.H0_H0 ;  /* 0x20000030ff307230 */ /* 0x000fe40000004100 */
[-C--:B------:R-:W-:Y:S01]  /*8c00*/  FMUL.FTZ R62, R57, R64.reuse ;  /* 0x00000040393e7220 */ /* 0x080fe20000410000 */
[----:B------:R-:W-:Y:S01]  /*8c10*/  FMUL.FTZ R64, R53, R64 ;  /* 0x0000004035407220 */ /* 0x000fe20000410000 */
[----:B------:R-:W-:Y:S01]  /*8c20*/  FFMA.FTZ R36, R49, R60, -R36 ;  /* 0x0000003c31247223 */ /* 0x000fe20000010824 */
[----:B------:R-:W-:Y:S02]  /*8c30*/  HADD2.F32 R168, -RZ, R168.H0_H0 ;  /* 0x200000a8ffa87230 */ /* 0x000fe40000004100 */
[-C--:B------:R-:W-:Y:S01]  /*8c40*/  FFMA.FTZ R49, R53, R48.reuse, -R62 ;  /* 0x0000003035317223 */ /* 0x080fe2000001083e */
[----:B------:R-:W-:Y:S01]  /*8c50*/  FFMA.FTZ R53, R57, R48, R64 ;  /* 0x0000003039357223 */ /* 0x000fe20000010040 */
[----:B------:R-:W-:-:S02]  /*8c60*/  HADD2.F32 R57, -RZ, R51.H0_H0 ;  /* 0x20000033ff397230 */ /* 0x000fc40000004100 */
[----:B------:R-:W-:Y:S01]  /*8c70*/  FFMA.FTZ R40, R55, R60, R40 ;  /* 0x0000003c37287223 */ /* 0x000fe20000010028 */
[----:B------:R-:W-:Y:S01]  /*8c80*/  HADD2.F32 R51, -RZ, R42.H0_H0 ;  /* 0x2000002aff337230 */ /* 0x000fe20000004100 */
        /* <DEDUP_REMOVED lines=8> */
[-C--:B------:R-:W-:Y:S01]  /*8d10*/  FMUL.FTZ R61, R42, R57.reuse ;  /* 0x000000392a3d7220 */ /* 0x080fe20000410000 */
[----:B------:R-:W-:Y:S02]  /*8d20*/  HADD2.F32 R55, -RZ, R50.H0_H0 ;  /* 0x20000032ff377230 */ /* 0x000fe40000004100 */
[----:B------:R-:W-:Y:S01]  /*8d30*/  FMUL.FTZ R57, R38, R57 ;  /* 0x0000003926397220 */ /* 0x000fe20000410000 */
[----:B------:R-:W-:Y:S01]  /*8d40*/  F2FP.F16.F32.PACK_AB R40, R53, R40 ;  /* 0x000000283528723e */ /* 0x000fe200000000ff */
[-C--:B------:R-:W-:Y:S01]  /*8d50*/  FFMA.FTZ R59, R48, R166.reuse, -R59 ;  /* 0x000000a6303b7223 */ /* 0x080fe2000001083b */
[----:B------:R-:W-:Y:S01]  /*8d60*/  FFMA.FTZ R168, R51, R166, R168 ;  /* 0x000000a633a87223 */ /* 0x000fe200000100a8 */
[-C--:B------:R-:W-:Y:S01]  /*8d70*/  FFMA.FTZ R38, R38, R55.reuse, -R61 ;  /* 0x0000003726267223 */ /* 0x080fe2000001083d */
[----:B------:R-:W-:Y:S01]  /*8d80*/  FFMA.FTZ R57, R42, R55, R57 ;  /* 0x000000372a397223 */ /* 0x000fe20000010039 */
[----:B------:R-:W-:-:S03]  /*8d90*/  IMAD.MOV.U32 R39, RZ, RZ, R54 ;  /* 0x000000ffff277224 */ /* 0x000fc600078e0036 */
[----:B------:R-:W-:Y:S02]  /*8da0*/  F2FP.F16.F32.PACK_AB R38, R38, R59 ;  /* 0x0000003b2626723e */ /* 0x000fe400000000ff */
[----:B------:R-:W-:-:S07]  /*8db0*/  F2FP.F16.F32.PACK_AB R42, R57, R168 ;  /* 0x000000a8392a723e */ /* 0x000fce00000000ff */
.L_x_737:
[----:B------:R-:W-:Y:S05]  /*8dc0*/  BSYNC B2 ;  /* 0x0000000000027941 */ /* 0x000fea0003800000 */
.L_x_736:
[----:B------:R-:W-:Y:S02]  /*8dd0*/  ULDC.64 UR4, c[0x0][0x208] ;  /* 0x0000820000047ab9 */ /* 0x000fe40000000a00 */
[----:B0-----:R3:W-:Y:S04]  /*8de0*/  STG.E.128 desc[UR4][R44.64], R36 ;  /* 0x000000242c007986 */ /* 0x0017e8000c101d04 */
[----:B--2---:R3:W-:Y:S02]  /*8df0*/  @!P4 STG.E.128 desc[UR4][R46.64], R40 ;  /* 0x000000282e00c986 */ /* 0x0047e4000c101d04 */
.L_x_731:
[----:B------:R-:W-:Y:S05]  /*8e00*/  BSYNC B1 ;  /* 0x0000000000017941 */ /* 0x000fea0003800000 */
.L_x_730:
[----:B0--3--:R-:W-:Y:S02]  /*8e10*/  VIADD R37, R212, 0x40 ;  /* 0x00000040d4257836 */ /* 0x009fe40000000000 */
[-C--:B--2---:R-:W-:Y:S02]  /*8e20*/  IMAD R36, R146, R122.reuse, RZ ;  /* 0x0000007a92247224 */ /* 0x084fe400078e02ff */
[----:B------:R-:W-:-:S04]  /*8e30*/  IMAD.WIDE.U32 R124, R37, R122, R124 ;  /* 0x0000007a257c7225 */ /* 0x000fc800078e007c */
[----:B------:R-:W-:Y:S01]  /*8e40*/  IMAD R49, R37, R123, R36 ;  /* 0x0000007b25317224 */ /* 0x000fe200078e0224 */
[----:B------:R-:W-:Y:S06]  /*8e50*/  @P3 BRA `(.L_x_698) ;  /* 0x0000001000f43947 */ /* 0x000fec0003800000 */
[----:B------:R-:W-:Y:S01]  /*8e60*/  ISETP.NE.AND P3, PT, R26, RZ, PT ;  /* 0x000000ff1a00720c */ /* 0x000fe20003f65270 */
[----:B------:R-:W-:Y:S01]  /*8e70*/  BSSY B1, `(.L_x_738) ;  /* 0x000007b000017945 */ /* 0x000fe20003800000 */
[----:B------:R-:W-:-:S11]  /*8e80*/  IADD3 R49, R125, R49, RZ ;  /* 0x000000317d317210 */ /* 0x000fd60007ffe0ff */
[----:B------:R-:W-:Y:S05]  /*8e90*/  @!P3 BRA `(.L_x_739) ;  /* 0x0000000400e0b947 */ /* 0x000fea0003800000 */
[----:B------:R-:W-:Y:S01]  /*8ea0*/  SEL R36, R118, R148, !P0 ;  /* 0x0000009476247207 */ /* 0x000fe20004000000 */
[----:B------:R-:W-:Y:S01]  /*8eb0*/  BSSY B2, `(.L_x_740) ;  /* 0x0000073000027945 */ /* 0x000fe20003800000 */
[----:B------:R-:W-:Y:S02]  /*8ec0*/  SHF.R.U32.HI R39, RZ, 0x3, R222 ;  /* 0x00000003ff277819 */ /* 0x000fe400000116de */
[----:B------:R-:W-:Y:S02]  /*8ed0*/  SHF.R.S32.HI R37, RZ, 0x1f, R36 ;  /* 0x0000001fff257819 */ /* 0x000fe40000011424 */
[----:B------:R-:W-:Y:S02]  /*8ee0*/  IADD3 R38, P4, P5, R96, R124, R13 ;  /* 0x0000007c60267210 */ /* 0x000fe40007d9e00d */
[----:B------:R-:W-:-:S04]  /*8ef0*/  LEA.HI R37, R37, R36, RZ, 0x4 ;  /* 0x0000002425257211 */ /* 0x000fc800078f20ff */
[----:B------:R-:W-:-:S04]  /*8f00*/  LEA.HI.SX32 R37, R37, R14, 0x1c ;  /* 0x0000000e25257211 */ /* 0x000fc800078fe2ff */
[----:B------:R-:W-:Y:S01]  /*8f10*/  SHF.R.S32.HI R36, RZ, 0x1f, R37 ;  /* 0x0000001fff247819 */ /* 0x000fe20000011425 */
[----:B------:R-:W-:-:S03]  /*8f20*/  IMAD.SHL.U32 R47, R37, 0x8, RZ ;  /* 0x00000008252f7824 */ /* 0x000fc600078e00ff */
[----:B------:R-:W-:Y:S02]  /*8f30*/  LEA.HI R36, R36, R37, RZ, 0x3 ;  /* 0x0000002524247211 */ /* 0x000fe400078f18ff */
[----:B------:R-:W-:Y:S02]  /*8f40*/  ISETP.GE.AND P3, PT, R47, R145, PT ;  /* 0x000000912f00720c */ /* 0x000fe40003f66270 */
[----:B------:R-:W-:Y:S02]  /*8f50*/  SHF.R.S32.HI R40, RZ, 0x3, R36 ;  /* 0x00000003ff287819 */ /* 0x000fe40000011424 */
[----:B------:R-:W-:-:S03]  /*8f60*/  LOP3.LUT R36, R222, 0x38, R47, 0xf8, !PT ;  /* 0x00000038de247812 */ /* 0x000fc600078ef82f */
[----:B------:R-:W-:Y:S01]  /*8f70*/  IMAD R37, R40, 0x1400, R225 ;  /* 0x0000140028257824 */ /* 0x000fe200078e02e1 */
[----:B------:R-:W-:Y:S02]  /*8f80*/  LOP3.LUT R36, R36, R39, RZ, 0x3c, !PT ;  /* 0x0000002724247212 */ /* 0x000fe400078e3cff */
[----:B------:R-:W-:Y:S02]  /*8f90*/  IADD3.X R39, R92, R49, R7, P4, P5 ;  /* 0x000000315c277210 */ /* 0x000fe400027ea407 */
[C---:B------:R-:W-:Y:S01]  /*8fa0*/  LEA R44, P4, R38.reuse, R116, 0x1 ;  /* 0x00000074262c7211 */ /* 0x040fe200078808ff */
[----:B------:R-:W-:Y:S01]  /*8fb0*/  IMAD.IADD R36, R37, 0x1, R36 ;  /* 0x0000000125247824 */ /* 0x000fe200078e0224 */
[----:B------:R-:W-:Y:S01]  /*8fc0*/  @!P3 SHF.R.S32.HI R48, RZ, 0x1f, R47 ;  /* 0x0000001fff30b819 */ /* 0x000fe2000001142f */
[C---:B------:R-:W-:Y:S01]  /*8fd0*/  IMAD R37, R19.reuse, 0x5000, R133 ;  /* 0x0000500013257824 */ /* 0x040fe200078e0285 */
[----:B------:R-:W-:Y:S01]  /*8fe0*/  LEA.HI.X R45, R38, R117, R39, 0x1, P4 ;  /* 0x00000075262d7211 */ /* 0x000fe200020f0c27 */
[----:B------:R-:W-:Y:S01]  /*8ff0*/  IMAD R39, R19, 0x5000, R36 ;  /* 0x0000500013277824 */ /* 0x000fe200078e0224 */
[----:B------:R-:W-:Y:S01]  /*9000*/  @!P3 IADD3 R47, P4, P5, R96, R124, R47 ;  /* 0x0000007c602fb210 */ /* 0x000fe20007d9e02f */
[----:B------:R-:W-:-:S03]  /*9010*/  IMAD R37, R37, 0x2, R18 ;  /* 0x0000000225257824 */ /* 0x000fc600078e0212 */
[----:B------:R-:W-:Y:S02]  /*9020*/  LEA R40, R39, R18, 0x1 ;  /* 0x0000001227287211 */ /* 0x000fe400078e08ff */
[----:B------:R-:W-:Y:S01]  /*9030*/  @!P3 IADD3.X R48, R92, R49, R48, P4, P5 ;  /* 0x000000315c30b210 */ /* 0x000fe200027ea430 */
[----:B------:R-:W0:Y:S01]  /*9040*/  LDS.128 R36, [R37+0x24400] ;  /* 0x0244000025247984 */ /* 0x000e220000000c00 */
[----:B------:R-:W-:Y:S02]  /*9050*/  ISETP.GE.AND P5, PT, R16, R115, PT ;  /* 0x000000731000720c */ /* 0x000fe40003fa6270 */
[C---:B------:R-:W-:Y:S01]  /*9060*/  @!P3 LEA R46, P4, R47.reuse, R116, 0x1 ;  /* 0x000000742f2eb211 */ /* 0x040fe200078808ff */
[----:B------:R-:W2:Y:S03]  /*9070*/  LDS.128 R40, [R40+0x24400] ;  /* 0x0244000028287984 */ /* 0x000ea60000000c00 */
[----:B------:R-:W-:-:S07]  /*9080*/  @!P3 LEA.HI.X R47, R47, R117, R48, 0x1, P4 ;  /* 0x000000752f2fb211 */ /* 0x000fce00020f0c30 */
[----:B------:R-:W-:Y:S05]  /*9090*/  @P5 BRA `(.L_x_741) ;  /* 0x0000000400505947 */ /* 0x000fea0003800000 */
[----:B--2---:R-:W-:Y:S01]  /*90a0*/  IMAD.MOV.U32 R53, RZ, RZ, R41 ;  /* 0x000000ffff357224 */ /* 0x004fe200078e0029 */
[----:B------:R-:W-:Y:S01]  /*90b0*/  SHF.R.U32.HI R59, RZ, 0x10, R81 ;  /* 0x00000010ff3b7819 */ /* 0x000fe20000011651 */
[----:B------:R-:W-:Y:S01]  /*90c0*/  IMAD.MOV.U32 R55, RZ, RZ, R43 ;  /* 0x000000ffff377224 */ /* 0x000fe200078e002b */
[----:B------:R-:W-:Y:S01]  /*90d0*/  SHF.R.U32.HI R57, RZ, 0x10, R73 ;  /* 0x00000010ff397819 */ /* 0x000fe20000011649 */
[----:B0-----:R-:W-:Y:S01]  /*90e0*/  IMAD.MOV.U32 R41, RZ, RZ, R39 ;  /* 0x000000ffff297224 */ /* 0x001fe200078e0027 */
[--C-:B------:R-:W-:Y:S01]  /*90f0*/  SHF.R.U64 R52, R82, 0x10, R83.reuse ;  /* 0x0000001052347819 */ /* 0x100fe20000001253 */
[----:B------:R-:W-:Y:S01]  /*9100*/  HADD2.F32 R58, -RZ, R165.H1_H1 ;  /* 0x300000a5ff3a7230 */ /* 0x000fe20000004100 */
[----:B------:R-:W-:Y:S01]  /*9110*/  SHF.R.U32.HI R82, RZ, 0x10, R83 ;  /* 0x00000010ff527819 */ /* 0x000fe20000011653 */
[----:B------:R-:W-:Y:S01]  /*9120*/  HADD2.F32 R43, -RZ, R53.H0_H0 ;  /* 0x20000035ff2b7230 */ /* 0x000fe20000004100 */
[--C-:B------:R-:W-:Y:S01]  /*9130*/  SHF.R.U64 R50, R74, 0x10, R75.reuse ;  /* 0x000000104a327819 */ /* 0x100fe2000000124b */
[----:B------:R-:W-:Y:S01]  /*9140*/  HADD2.F32 R39, -RZ, R37.H0_H0 ;  /* 0x20000025ff277230 */ /* 0x000fe20000004100 */
[----:B------:R-:W-:Y:S01]  /*9150*/  SHF.R.U32.HI R74, RZ, 0x10, R75 ;  /* 0x00000010ff4a7819 */ /* 0x000fe2000001164b */
[----:B------:R-:W-:-:S02]  /*9160*/  HADD2.F32 R59, -RZ, R59.H0_H0 ;  /* 0x2000003bff3b7230 */ /* 0x000fc40000004100 */
[-C--:B------:R-:W-:Y:S01]  /*9170*/  FMUL.FTZ R60, R43, R58.reuse ;  /* 0x0000003a2b3c7220 */ /* 0x080fe20000410000 */
[----:B------:R-:W-:Y:S02]  /*9180*/  HADD2.F32 R54, -RZ, R37.H1_H1 ;  /* 0x30000025ff367230 */ /* 0x000fe40000004100 */
[C---:B------:R-:W-:Y:S01]  /*9190*/  FMUL.FTZ R58, R39.reuse, R58 ;  /* 0x0000003a273a7220 */ /* 0x040fe20000410000 */
[----:B------:R-:W-:Y:S01]  /*91a0*/  HADD2.F32 R56, -RZ, R155.H1_H1 ;  /* 0x3000009bff387230 */ /* 0x000fe20000004100 */
[----:B------:R-:W-:Y:S01]  /*91b0*/  SHF.R.U64 R51, R80, 0x10, R81 ;  /* 0x0000001050337819 */ /* 0x000fe20000001251 */
[----:B------:R-:W-:Y:S02]  /*91c0*/  HADD2.F32 R53, -RZ, R53.H1_H1 ;  /* 0x30000035ff357230 */ /* 0x000fe40000004100 */
[-C--:B------:R-:W-:Y:S01]  /*91d0*/  FMUL.FTZ R62, R54, R59.reuse ;  /* 0x0000003b363e7220 */ /* 0x080fe20000410000 */
[----:B------:R-:W-:Y:S02]  /*91e0*/  HADD2.F32 R57, -RZ, R57.H0_H0 ;  /* 0x20000039ff397230 */ /* 0x000fe40000004100 */
[-C--:B------:R-:W-:Y:S01]  /*91f0*/  FFMA.FTZ R37, R39, R56.reuse, -R60 ;  /* 0x0000003827257223 */ /* 0x080fe2000001083c */
[----:B------:R-:W-:Y:S01]  /*9200*/  FFMA.FTZ R39, R43, R56, R58 ;  /* 0x000000382b277223 */ /* 0x000fe2000001003a */
[----:B------:R-:W-:Y:S01]  /*9210*/  FMUL.FTZ R61, R53, R59 ;  /* 0x0000003b353d7220 */ /* 0x000fe20000410000 */
[----:B------:R-:W-:-:S02]  /*9220*/  HADD2.F32 R43, -RZ, R41.H0_H0 ;  /* 0x20000029ff2b7230 */ /* 0x000fc40000004100 */
[-C--:B------:R-:W-:Y:S01]  /*9230*/  FFMA.FTZ R56, R53, R57.reuse, R62 ;  /* 0x0000003935387223 */ /* 0x080fe2000001003e */
[----:B------:R-:W-:Y:S02]  /*9240*/  HADD2.F32 R62, -RZ, R164.H1_H1 ;  /* 0x300000a4ff3e7230 */ /* 0x000fe40000004100 */
[----:B------:R-:W-:Y:S01]  /*9250*/  FFMA.FTZ R54, R54, R57, -R61 ;  /* 0x0000003936367223 */ /* 0x000fe2000001083d */
[--C-:B------:R-:W-:Y:S01]  /*9260*/  HADD2.F32 R53, -RZ, R55.reuse.H0_H0 ;  /* 0x20000037ff357230 */ /* 0x100fe20000004100 */
[----:B------:R-:W-:Y:S01]  /*9270*/  SHF.R.U64 R48, R72, 0x10, R73 ;  /* 0x0000001048307819 */ /* 0x000fe20000001249 */
[----:B------:R-:W-:Y:S02]  /*9280*/  HADD2.F32 R55, -RZ, R55.H1_H1 ;  /* 0x30000037ff377230 */ /* 0x000fe40000004100 */
[----:B------:R-:W-:Y:S02]  /*9290*/  HADD2.F32 R82, -RZ, R82.H0_H0 ;  /* 0x20000052ff527230 */ /* 0x000fe40000004100 */
[----:B------:R-:W-:Y:S01]  /*92a0*/  FMUL.FTZ R64, R53, R62 ;  /* 0x0000003e35407220 */ /* 0x000fe20000410000 */
[----:B------:R-:W-:-:S02]  /*92b0*/  HADD2.F32 R60, -RZ, R154.H1_H1 ;  /* 0x3000009aff3c7230 */ /* 0x000fc40000004100 */
[----:B------:R-:W-:Y:S01]  /*92c0*/  FMUL.FTZ R62, R43, R62 ;  /* 0x0000003e2b3e7220 */ /* 0x000fe20000410000 */
[----:B------:R-:W-:Y:S02]  /*92d0*/  HADD2.F32 R58, -RZ, R41.H1_H1 ;  /* 0x30000029ff3a7230 */ /* 0x000fe40000004100 */
[----:B------:R-:W-:Y:S01]  /*92e0*/  FMUL.FTZ R57, R55, R82 ;  /* 0x0000005237397220 */ /* 0x000fe20000410000 */
[----:B------:R-:W-:Y:S02]  /*92f0*/  HADD2.F32 R74, -RZ, R74.H0_H0 ;  /* 0x2000004aff4a7230 */ /* 0x000fe40000004100 */
[-C--:B------:R-:W-:Y:S01]  /*9300*/  FFMA.FTZ R41, R43, R60.reuse, -R64 ;  /* 0x0000003c2b297223 */ /* 0x080fe20000010840 */
[----:B------:R-:W-:Y:S01]  /*9310*/  FFMA.FTZ R43, R53, R60, R62 ;  /* 0x0000003c352b7223 */ /* 0x000fe2000001003e */
[C---:B------:R-:W-:Y:S01]  /*9320*/  FMUL.FTZ R82, R58.reuse, R82 ;  /* 0x000000523a527220 */ /* 0x040fe20000410000 */
[----:B------:R-:W-:Y:S02]  /*9330*/  HADD2.F32 R53, -RZ, R40.H0_H0 ;  /* 0x20000028ff357230 */ /* 0x000fe40000004100 */
[----:B------:R-:W-:Y:S01]  /*9340*/  FFMA.FTZ R58, R58, R74, -R57 ;  /* 0x0000004a3a3a7223 */ /* 0x000fe20000010839 */
[----:B------:R-:W-:-:S02]  /*9350*/  HADD2.F32 R57, -RZ, R51.H0_H0 ;  /* 0x20000033ff397230 */ /* 0x000fc40000004100 */
[----:B------:R-:W-:Y:S01]  /*9360*/  FFMA.FTZ R60, R55, R74, R82 ;  /* 0x0000004a373c7223 */ /* 0x000fe20000010052 */
[----:B------:R-:W-:Y:S01]  /*9370*/  HADD2.F32 R51, -RZ, R36.H0_H0 ;  /* 0x20000024ff337230 */ /* 0x000fe20000004100 */
[----:B------:R-:W-:Y:S01]  /*9380*/  F2FP.F16.F32.PACK_AB R37, R54, R37 ;  /* 0x000000253625723e */ /* 0x000fe200000000ff */
[----:B------:R-:W-:Y:S01]  /*9390*/  HADD2.F32 R40, -RZ, R40.H1_H1 ;  /* 0x30000028ff287230 */ /* 0x000fe20000004100 */
[----:B------:R-:W-:Y:S01]  /*93a0*/  F2FP.F16.F32.PACK_AB R58, R58, R41 ;  /* 0x000000293a3a723e */ /* 0x000fe200000000ff */
[----:B------:R-:W-:Y:S01]  /*93b0*/  HADD2.F32 R36, -RZ, R36.H1_H1 ;  /* 0x30000024ff247230 */ /* 0x000fe20000004100 */
[----:B------:R-:W-:Y:S01]  /*93c0*/  F2FP.F16.F32.PACK_AB R41, R56, R39 ;  /* 0x000000273829723e */ /* 0x000fe200000000ff */
[----:B------:R-:W-:Y:S02]  /*93d0*/  HADD2.F32 R55, -RZ, R48.H0_H0 ;  /* 0x20000030ff377230 */ /* 0x000fe40000004100 */
[----:B------:R-:W-:Y:S01]  /*93e0*/  FMUL.FTZ R59, R40, R57 ;  /* 0x00000039283b7220 */ /* 0x000fe20000410000 */
[----:B------:R-:W-:-:S02]  /*93f0*/  HADD2.F32 R64, -RZ, R165.H0_H0 ;  /* 0x200000a5ff407230 */ /* 0x000fc40000004100 */
[C---:B------:R-:W-:Y:S01]  /*9400*/  FMUL.FTZ R57, R36.reuse, R57 ;  /* 0x0000003924397220 */ /* 0x040fe20000410000 */
[----:B------:R-:W-:Y:S02]  /*9410*/  HADD2.F32 R62, -RZ, R155.H0_H0 ;  /* 0x2000009bff3e7230 */ /* 0x000fe40000004100 */
[-C--:B------:R-:W-:Y:S01]  /*9420*/  FFMA.FTZ R59, R36, R55.reuse, -R59 ;  /* 0x00000037243b7223 */ /* 0x080fe2000001083b */
[----:B------:R-:W-:Y:S02]  /*9430*/  HADD2.F32 R36, -RZ, R38.H0_H0 ;  /* 0x20000026ff247230 */ /* 0x000fe40000004100 */
[----:B------:R-:W-:Y:S01]  /*9440*/  FFMA.FTZ R61, R40, R55, R57 ;  /* 0x00000037283d7223 */ /* 0x000fe20000010039 */
[-C--:B------:R-:W-:Y:S01]  /*9450*/  FMUL.FTZ R48, R53, R64.reuse ;  /* 0x0000004035307220 */ /* 0x080fe20000410000 */
[----:B------:R-:W-:Y:S02]  /*9460*/  HADD2.F32 R40, -RZ, R42.H0_H0 ;  /* 0x2000002aff287230 */ /* 0x000fe40000004100 */
[----:B------:R-:W-:Y:S01]  /*9470*/  FMUL.FTZ R64, R51, R64 ;  /* 0x0000004033407220 */ /* 0x000fe20000410000 */
[----:B------:R-:W-:-:S02]  /*9480*/  HADD2.F32 R55, -RZ, R164.H0_H0 ;  /* 0x200000a4ff377230 */ /* 0x000fc40000004100 */
[-C--:B------:R-:W-:Y:S01]  /*9490*/  FFMA.FTZ R48, R51, R62.reuse, -R48 ;  /* 0x0000003e33307223 */ /* 0x080fe20000010830 */
[----:B------:R-:W-:Y:S02]  /*94a0*/  HADD2.F32 R57, -RZ, R52.H0_H0 ;  /* 0x20000034ff397230 */ /* 0x000fe40000004100 */
[----:B------:R-:W-:Y:S01]  /*94b0*/  FFMA.FTZ R64, R53, R62, R64 ;  /* 0x0000003e35407223 */ /* 0x000fe20000010040 */
        /* <DEDUP_REMOVED lines=13> */
[----:B------:R-:W-:Y:S02]  /*9590*/  F2FP.F16.F32.PACK_AB R36, R59, R48 ;  /* 0x000000303b24723e */ /* 0x000fe400000000ff */
[----:B------:R-:W-:-:S02]  /*95a0*/  F2FP.F16.F32.PACK_AB R40, R61, R64 ;  /* 0x000000403d28723e */ /* 0x000fc400000000ff */
[----:B------:R-:W-:Y:S02]  /*95b0*/  F2FP.F16.F32.PACK_AB R38, R38, R63 ;  /* 0x0000003f2626723e */ /* 0x000fe400000000ff */
[----:B------:R-:W-:Y:S02]  /*95c0*/  F2FP.F16.F32.PACK_AB R42, R42, R55 ;  /* 0x000000372a2a723e */ /* 0x000fe400000000ff */
[----:B------:R-:W-:-:S07]  /*95d0*/  MOV R39, R58 ;  /* 0x0000003a00277202 */ /* 0x000fce0000000f00 */
.L_x_741:
[----:B------:R-:W-:Y:S05]  /*95e0*/  BSYNC B2 ;  /* 0x0000000000027941 */ /* 0x000fea0003800000 */
.L_x_740:
[----:B------:R-:W-:Y:S02]  /*95f0*/  ULDC.64 UR4, c[0x0][0x208] ;  /* 0x0000820000047ab9 */ /* 0x000fe40000000a00 */
[----:B0-----:R0:W-:Y:S04]  /*9600*/  STG.E.128 desc[UR4][R44.64], R36 ;  /* 0x000000242c007986 */ /* 0x0011e8000c101d04 */
[----:B--2---:R0:W-:Y:S02]  /*9610*/  @!P3 STG.E.128 desc[UR4][R46.64], R40 ;  /* 0x000000282e00b986 */ /* 0x0041e4000c101d04 */
.L_x_739:
[----:B------:R-:W-:Y:S05]  /*9620*/  BSYNC B1 ;  /* 0x0000000000017941 */ /* 0x000fea0003800000 */
.L_x_738:
[----:B------:R-:W-:-:S13]  /*9630*/  ISETP.NE.AND P3, PT, R10, RZ, PT ;  /* 0x000000ff0a00720c */ /* 0x000fda0003f65270 */
[----:B------:R-:W-:Y:S05]  /*9640*/  @!P3 BRA `(.L_x_698) ;  /* 0x0000000800f8b947 */ /* 0x000fea0003800000 */
[----:B------:R-:W-:Y:S01]  /*9650*/  SEL R148, R118, R148, !P1 ;  /* 0x0000009476947207 */ /* 0x000fe20004800000 */
[----:B------:R-:W-:Y:S01]  /*9660*/  BSSY B1, `(.L_x_742) ;  /* 0x0000070000017945 */ /* 0x000fe20003800000 */
[----:B0-----:R-:W-:Y:S02]  /*9670*/  SHF.R.U32.HI R39, RZ, 0x3, R222 ;  /* 0x00000003ff277819 */ /* 0x001fe400000116de */
[----:B------:R-:W-:Y:S02]  /*9680*/  SHF.R.S32.HI R37, RZ, 0x1f, R148 ;  /* 0x0000001fff257819 */ /* 0x000fe40000011494 */
[----:B------:R-:W-:Y:S02]  /*9690*/  IADD3 R45, P3, P4, R96, R124, R11 ;  /* 0x0000007c602d7210 */ /* 0x000fe40007c7e00b */
[----:B------:R-:W-:Y:S02]  /*96a0*/  LEA.HI R37, R37, R148, RZ, 0x4 ;  /* 0x0000009425257211 */ /* 0x000fe400078f20ff */
[----:B------:R-:W-:-:S02]  /*96b0*/  IADD3.X R46, R92, R49, R6, P3, P4 ;  /* 0x000000315c2e7210 */ /* 0x000fc40001fe8406 */
[----:B------:R-:W-:Y:S02]  /*96c0*/  LEA.HI.SX32 R37, R37, R12, 0x1c ;  /* 0x0000000c25257211 */ /* 0x000fe400078fe2ff */
[----:B------:R-:W-:Y:S02]  /*96d0*/  ISETP.GE.AND P4, PT, R213, R115, PT ;  /* 0x00000073d500720c */ /* 0x000fe40003f86270 */
[----:B------:R-:W-:Y:S01]  /*96e0*/  SHF.R.S32.HI R36, RZ, 0x1f, R37 ;  /* 0x0000001fff247819 */ /* 0x000fe20000011425 */
[----:B------:R-:W-:Y:S01]  /*96f0*/  IMAD.SHL.U32 R47, R37, 0x8, RZ ;  /* 0x00000008252f7824 */ /* 0x000fe200078e00ff */
[C---:B------:R-:W-:Y:S02]  /*9700*/  LEA R44, P3, R45.reuse, R116, 0x1 ;  /* 0x000000742d2c7211 */ /* 0x040fe400078608ff */
[----:B------:R-:W-:Y:S02]  /*9710*/  LEA.HI R36, R36, R37, RZ, 0x3 ;  /* 0x0000002524247211 */ /* 0x000fe400078f18ff */
[----:B------:R-:W-:-:S02]  /*9720*/  LEA.HI.X R45, R45, R117, R46, 0x1, P3 ;  /* 0x000000752d2d7211 */ /* 0x000fc400018f0c2e */
[----:B------:R-:W-:Y:S02]  /*9730*/  SHF.R.S32.HI R38, RZ, 0x3, R36 ;  /* 0x00000003ff267819 */ /* 0x000fe40000011424 */
[----:B------:R-:W-:-:S03]  /*9740*/  LOP3.LUT R36, R222, 0x38, R47, 0xf8, !PT ;  /* 0x00000038de247812 */ /* 0x000fc600078ef82f */
[----:B------:R-:W-:Y:S01]  /*9750*/  IMAD R37, R38, 0x1400, R225 ;  /* 0x0000140026257824 */ /* 0x000fe200078e02e1 */
[----:B------:R-:W-:-:S05]  /*9760*/  LOP3.LUT R36, R36, R39, RZ, 0x3c, !PT ;  /* 0x0000002724247212 */ /* 0x000fca00078e3cff */
[----:B------:R-:W-:Y:S02]  /*9770*/  IMAD.IADD R36, R37, 0x1, R36 ;  /* 0x0000000125247824 */ /* 0x000fe400078e0224 */
[C---:B------:R-:W-:Y:S02]  /*9780*/  IMAD R37, R19.reuse, 0x5000, R132 ;  /* 0x0000500013257824 */ /* 0x040fe400078e0284 */
[----:B------:R-:W-:Y:S02]  /*9790*/  IMAD R39, R19, 0x5000, R36 ;  /* 0x0000500013277824 */ /* 0x000fe400078e0224 */
[----:B------:R-:W-:-:S03]  /*97a0*/  IMAD R37, R37, 0x2, R18 ;  /* 0x0000000225257824 */ /* 0x000fc600078e0212 */
[----:B------:R-:W-:-:S03]  /*97b0*/  LEA R40, R39, R18, 0x1 ;  /* 0x0000001227287211 */ /* 0x000fc600078e08ff */
[----:B------:R-:W0:Y:S04]  /*97c0*/  LDS.128 R36, [R37+0x24400] ;  /* 0x0244000025247984 */ /* 0x000e280000000c00 */
[----:B------:R-:W2:Y:S01]  /*97d0*/  LDS.128 R40, [R40+0x24400] ;  /* 0x0244000028287984 */ /* 0x000ea20000000c00 */
[----:B------:R-:W-:Y:S05]  /*97e0*/  @P4 BRA `(.L_x_743) ;  /* 0x00000004005c4947 */ /* 0x000fea0003800000 */
[----:B0-----:R-:W-:Y:S01]  /*97f0*/  IMAD.MOV.U32 R52, RZ, RZ, R36 ;  /* 0x000000ffff347224 */ /* 0x001fe200078e0024 */
[----:B------:R-:W-:Y:S01]  /*9800*/  SHF.R.U32.HI R58, RZ, 0x10, R77 ;  /* 0x00000010ff3a7819 */ /* 0x000fe2000001164d */
[----:B--2---:R-:W-:Y:S01]  /*9810*/  IMAD.MOV.U32 R36, RZ, RZ, R41 ;  /* 0x000000ffff247224 */ /* 0x004fe200078e0029 */
[----:B------:R-:W-:Y:S01]  /*9820*/  SHF.R.U32.HI R56, RZ, 0x10, R69 ;  /* 0x00000010ff387819 */ /* 0x000fe20000011645 */
[----:B------:R-:W-:Y:S01]  /*9830*/  IMAD.MOV.U32 R53, RZ, RZ, R40 ;  /* 0x000000ffff357224 */ /* 0x000fe200078e0028 */
[----:B------:R-:W-:Y:S01]  /*9840*/  MOV R41, R39 ;  /* 0x0000002700297202 */ /* 0x000fe20000000f00 */
[----:B------:R-:W-:Y:S01]  /*9850*/  IMAD.MOV.U32 R54, RZ, RZ, R43 ;  /* 0x000000ffff367224 */ /* 0x000fe200078e002b */
[----:B------:R-:W-:Y:S01]  /*9860*/  SHF.R.U32.HI R59, RZ, 0x10, R79 ;  /* 0x00000010ff3b7819 */ /* 0x000fe2000001164f */
[----:B------:R-:W-:Y:S01]  /*9870*/  HADD2.F32 R57, -RZ, R153.H1_H1 ;  /* 0x30000099ff397230 */ /* 0x000fe20000004100 */
[--C-:B------:R-:W-:Y:S01]  /*9880*/  SHF.R.U64 R46, R70, 0x10, R71.reuse ;  /* 0x00000010462e7819 */ /* 0x100fe20000001247 */
[--C-:B------:R-:W-:Y:S01]  /*9890*/  HADD2.F32 R40, -RZ, R36.reuse.H0_H0 ;  /* 0x20000024ff287230 */ /* 0x100fe20000004100 */
[----:B------:R-:W-:Y:S01]  /*98a0*/  SHF.R.U32.HI R70, RZ, 0x10, R71 ;  /* 0x00000010ff467819 */ /* 0x000fe20000011647 */
[----:B------:R-:W-:Y:S01]  /*98b0*/  HADD2.F32 R43, -RZ, R36.H1_H1 ;  /* 0x30000024ff2b7230 */ /* 0x000fe20000004100 */
[----:B------:R-:W-:Y:S01]  /*98c0*/  SHF.R.U64 R51, R76, 0x10, R77 ;  /* 0x000000104c337819 */ /* 0x000fe2000000124d */
[--C-:B------:R-:W-:Y:S01]  /*98d0*/  HADD2.F32 R36, -RZ, R37.reuse.H0_H0 ;  /* 0x20000025ff247230 */ /* 0x100fe20000004100 */
[----:B------:R-:W-:Y:S01]  /*98e0*/  SHF.R.U64 R50, R68, 0x10, R69 ;  /* 0x0000001044327819 */ /* 0x000fe20000001245 */
[----:B------:R-:W-:Y:S01]  /*98f0*/  HADD2.F32 R58, -RZ, R58.H0_H0 ;  /* 0x2000003aff3a7230 */ /* 0x000fe20000004100 */
[----:B------:R-:W-:Y:S01]  /*9900*/  SHF.R.U64 R48, R78, 0x10, R79 ;  /* 0x000000104e307819 */ /* 0x000fe2000000124f */
[----:B------:R-:W-:-:S02]  /*9910*/  HADD2.F32 R39, -RZ, R37.H1_H1 ;  /* 0x30000025ff277230 */ /* 0x000fc40000004100 */
[-C--:B------:R-:W-:Y:S01]  /*9920*/  FMUL.FTZ R37, R40, R57.reuse ;  /* 0x0000003928257220 */ /* 0x080fe20000410000 */
[----:B------:R-:W-:Y:S02]  /*9930*/  HADD2.F32 R55, -RZ, R150.H1_H1 ;  /* 0x30000096ff377230 */ /* 0x000fe40000004100 */
[C---:B------:R-:W-:Y:S01]  /*9940*/  FMUL.FTZ R57, R36.reuse, R57 ;  /* 0x0000003924397220 */ /* 0x040fe20000410000 */
[----:B------:R-:W-:Y:S02]  /*9950*/  HADD2.F32 R56, -RZ, R56.H0_H0 ;  /* 0x20000038ff387230 */ /* 0x000fe40000004100 */
[-C--:B------:R-:W-:Y:S01]  /*9960*/  FMUL.FTZ R60, R43, R58.reuse ;  /* 0x0000003a2b3c7220 */ /* 0x080fe20000410000 */
[----:B------:R-:W-:Y:S01]  /*9970*/  FMUL.FTZ R58, R39, R58 ;  /* 0x0000003a273a7220 */ /* 0x000fe20000410000 */
[-C--:B------:R-:W-:Y:S01]  /*9980*/  FFMA.FTZ R36, R36, R55.reuse, -R37 ;  /* 0x0000003724247223 */ /* 0x080fe20000010825 */
[----:B------:R-:W-:Y:S01]  /*9990*/  FFMA.FTZ R37, R40, R55, R57 ;  /* 0x0000003728257223 */ /* 0x000fe20000010039 */
[----:B------:R-:W-:-:S02]  /*99a0*/  HADD2.F32 R55, -RZ, R54.H0_H0 ;  /* 0x20000036ff377230 */ /* 0x000fc40000004100 */
[-C--:B------:R-:W-:Y:S01]  /*99b0*/  FFMA.FTZ R40, R43, R56.reuse, R58 ;  /* 0x000000382b287223 */ /* 0x080fe2000001003a */
[----:B------:R-:W-:Y:S02]  /*99c0*/  HADD2.F32 R58, -RZ, R152.H1_H1 ;  /* 0x30000098ff3a7230 */ /* 0x000fe40000004100 */
[----:B------:R-:W-:Y:S01]  /*99d0*/  FFMA.FTZ R39, R39, R56, -R60 ;  /* 0x0000003827277223 */ /* 0x000fe2000001083c */
[----:B------:R-:W-:Y:S02]  /*99e0*/  HADD2.F32 R43, -RZ, R41.H0_H0 ;  /* 0x20000029ff2b7230 */ /* 0x000fe40000004100 */
[----:B------:R-:W-:Y:S02]  /*99f0*/  HADD2.F32 R54, -RZ, R54.H1_H1 ;  /* 0x30000036ff367230 */ /* 0x000fe40000004100 */
[-C--:B------:R-:W-:Y:S01]  /*9a00*/  FMUL.FTZ R60, R55, R58.reuse ;  /* 0x0000003a373c7220 */ /* 0x080fe20000410000 */
[----:B------:R-:W-:Y:S02]  /*9a10*/  HADD2.F32 R59, -RZ, R59.H0_H0 ;  /* 0x2000003bff3b7230 */ /* 0x000fe40000004100 */
[----:B------:R-:W-:Y:S01]  /*9a20*/  FMUL.FTZ R58, R43, R58 ;  /* 0x0000003a2b3a7220 */ /* 0x000fe20000410000 */
[----:B------:R-:W-:Y:S01]  /*9a30*/  HADD2.F32 R56, -RZ, R151.H1_H1 ;  /* 0x30000097ff387230 */ /* 0x000fe20000004100 */
[----:B------:R-:W-:Y:S01]  /*9a40*/  F2FP.F16.F32.PACK_AB R39, R39, R36 ;  /* 0x000000242727723e */ /* 0x000fe200000000ff */
[----:B------:R-:W-:-:S02]  /*9a50*/  HADD2.F32 R41, -RZ, R41.H1_H1 ;  /* 0x30000029ff297230 */ /* 0x000fc40000004100 */
[CC--:B------:R-:W-:Y:S01]  /*9a60*/  FMUL.FTZ R64, R54.reuse, R59.reuse ;  /* 0x0000003b36407220 */ /* 0x0c0fe20000410000 */
[----:B------:R-:W-:Y:S02]  /*9a70*/  HADD2.F32 R57, -RZ, R70.H0_H0 ;  /* 0x20000046ff397230 */ /* 0x000fe40000004100 */
[-C--:B------:R-:W-:Y:S01]  /*9a80*/  FFMA.FTZ R61, R43, R56.reuse, -R60 ;  /* 0x000000382b3d7223 */ /* 0x080fe2000001083c */
[----:B------:R-:W-:Y:S01]  /*9a90*/  FFMA.FTZ R62, R55, R56, R58 ;  /* 0x00000038373e7223 */ /* 0x000fe2000001003a */
[C---:B------:R-:W-:Y:S01]  /*9aa0*/  FMUL.FTZ R59, R41.reuse, R59 ;  /* 0x0000003b293b7220 */ /* 0x040fe20000410000 */
[----:B------:R-:W-:Y:S02]  /*9ab0*/  HADD2.F32 R56, -RZ, R153.H0_H0 ;  /* 0x20000099ff387230 */ /* 0x000fe40000004100 */
[-C--:B------:R-:W-:Y:S01]  /*9ac0*/  FFMA.FTZ R64, R41, R57.reuse, -R64 ;  /* 0x0000003929407223 */ /* 0x080fe20000010840 */
[----:B------:R-:W-:Y:S02]  /*9ad0*/  HADD2.F32 R43, -RZ, R53.H0_H0 ;  /* 0x20000035ff2b7230 */ /* 0x000fe40000004100 */
[----:B------:R-:W-:Y:S01]  /*9ae0*/  FFMA.FTZ R63, R54, R57, R59 ;  /* 0x00000039363f7223 */ /* 0x000fe2000001003b */
[----:B------:R-:W-:-:S02]  /*9af0*/  HADD2.F32 R41, -RZ, R52.H0_H0 ;  /* 0x20000034ff297230 */ /* 0x000fc40000004100 */
[----:B------:R-:W-:Y:S02]  /*9b00*/  HADD2.F32 R51, -RZ, R51.H0_H0 ;  /* 0x20000033ff337230 */ /* 0x000fe40000004100 */
[-C--:B------:R-:W-:Y:S01]  /*9b10*/  FMUL.FTZ R58, R43, R56.reuse ;  /* 0x000000382b3a7220 */ /* 0x080fe20000410000 */
[----:B------:R-:W-:Y:S02]  /*9b20*/  HADD2.F32 R52, -RZ, R52.H1_H1 ;  /* 0x30000034ff347230 */ /* 0x000fe40000004100 */
[----:B------:R-:W-:Y:S01]  /*9b30*/  FMUL.FTZ R56, R41, R56 ;  /* 0x0000003829387220 */ /* 0x000fe20000410000 */
[----:B------:R-:W-:Y:S01]  /*9b40*/  HADD2.F32 R54, -RZ, R151.H0_H0 ;  /* 0x20000097ff367230 */ /* 0x000fe20000004100 */
[----:B------:R-:W-:Y:S01]  /*9b50*/  F2FP.F16.F32.PACK_AB R61, R64, R61 ;  /* 0x0000003d403d723e */ /* 0x000fe200000000ff */
[----:B------:R-:W-:Y:S02]  /*9b60*/  HADD2.F32 R53, -RZ, R53.H1_H1 ;  /* 0x30000035ff357230 */ /* 0x000fe40000004100 */
[----:B------:R-:W-:Y:S01]  /*9b70*/  FMUL.FTZ R60, R52, R51 ;  /* 0x00000033343c7220 */ /* 0x000fe20000410000 */
[----:B------:R-:W-:-:S02]  /*9b80*/  HADD2.F32 R50, -RZ, R50.H0_H0 ;  /* 0x20000032ff327230 */ /* 0x000fc40000004100 */
[-C--:B------:R-:W-:Y:S01]  /*9b90*/  FFMA.FTZ R56, R43, R54.reuse, R56 ;  /* 0x000000362b387223 */ /* 0x080fe20000010038 */
[----:B------:R-:W-:Y:S01]  /*9ba0*/  FFMA.FTZ R58, R41, R54, -R58 ;  /* 0x00000036293a7223 */ /* 0x000fe2000001083a */
[C---:B------:R-:W-:Y:S01]  /*9bb0*/  FMUL.FTZ R55, R53.reuse, R51 ;  /* 0x0000003335377220 */ /* 0x040fe20000410000 */
[----:B------:R-:W-:Y:S02]  /*9bc0*/  HADD2.F32 R43, -RZ, R42.H0_H0 ;  /* 0x2000002aff2b7230 */ /* 0x000fe40000004100 */
[-C--:B------:R-:W-:Y:S01]  /*9bd0*/  FFMA.FTZ R57, R53, R50.reuse, R60 ;  /* 0x0000003235397223 */ /* 0x080fe2000001003c */
[----:B------:R-:W-:Y:S02]  /*9be0*/  HADD2.F32 R150, -RZ, R150.H0_H0 ;  /* 0x20000096ff967230 */ /* 0x000fe40000004100 */
[----:B------:R-:W-:Y:S01]  /*9bf0*/  FFMA.FTZ R55, R52, R50, -R55 ;  /* 0x0000003234377223 */ /* 0x000fe20000010837 */
[----:B------:R-:W-:Y:S02]  /*9c00*/  HADD2.F32 R53, -RZ, R48.H0_H0 ;  /* 0x20000030ff357230 */ /* 0x000fe40000004100 */
[----:B------:R-:W-:-:S02]  /*9c10*/  HADD2.F32 R41, -RZ, R38.H0_H0 ;  /* 0x20000026ff297230 */ /* 0x000fc40000004100 */
[----:B------:R-:W-:Y:S01]  /*9c20*/  HADD2.F32 R42, -RZ, R42.H1_H1 ;  /* 0x3000002aff2a7230 */ /* 0x000fe20000004100 */
[----:B------:R-:W-:Y:S01]  /*9c30*/  F2FP.F16.F32.PACK_AB R36, R55, R58 ;  /* 0x0000003a3724723e */ /* 0x000fe200000000ff */
[----:B------:R-:W-:Y:S02]  /*9c40*/  HADD2.F32 R38, -RZ, R38.H1_H1 ;  /* 0x30000026ff267230 */ /* 0x000fe40000004100 */
[----:B------:R-:W-:Y:S02]  /*9c50*/  HADD2.F32 R51, -RZ, R46.H0_H0 ;  /* 0x2000002eff337230 */ /* 0x000fe40000004100 */
[-C--:B------:R-:W-:Y:S01]  /*9c60*/  FMUL.FTZ R46, R43, R150.reuse ;  /* 0x000000962b2e7220 */ /* 0x080fe20000410000 */
[----:B------:R-:W-:Y:S02]  /*9c70*/  HADD2.F32 R152, -RZ, R152.H0_H0 ;  /* 0x20000098ff987230 */ /* 0x000fe40000004100 */
[-C--:B------:R-:W-:Y:S01]  /*9c80*/  FMUL.FTZ R59, R42, R53.reuse ;  /* 0x000000352a3b7220 */ /* 0x080fe20000410000 */
[C---:B------:R-:W-:Y:S01]  /*9c90*/  FMUL.FTZ R150, R41.reuse, R150 ;  /* 0x0000009629967220 */ /* 0x040fe20000410000 */
[----:B------:R-:W-:Y:S01]  /*9ca0*/  FMUL.FTZ R53, R38, R53 ;  /* 0x0000003526357220 */ /* 0x000fe20000410000 */
[----:B------:R-:W-:-:S02]  /*9cb0*/  FFMA.FTZ R46, R41, R152, -R46 ;  /* 0x00000098292e7223 */ /* 0x000fc4000001082e */
[----:B------:R-:W-:Y:S01]  /*9cc0*/  FFMA.FTZ R150, R43, R152, R150 ;  /* 0x000000982b967223 */ /* 0x000fe20000010096 */
[-C--:B------:R-:W-:Y:S01]  /*9cd0*/  FFMA.FTZ R59, R38, R51.reuse, -R59 ;  /* 0x00000033263b7223 */ /* 0x080fe2000001083b */
[----:B------:R-:W-:Y:S01]  /*9ce0*/  FFMA.FTZ R53, R42, R51, R53 ;  /* 0x000000332a357223 */ /* 0x000fe20000010035 */
[----:B------:R-:W-:Y:S01]  /*9cf0*/  F2FP.F16.F32.PACK_AB R41, R40, R37 ;  /* 0x000000252829723e */ /* 0x000fe200000000ff */
[----:B------:R-:W-:Y:S01]  /*9d00*/  IMAD.MOV.U32 R37, RZ, RZ, R39 ;  /* 0x000000ffff257224 */ /* 0x000fe200078e0027 */
[----:B------:R-:W-:Y:S01]  /*9d10*/  F2FP.F16.F32.PACK_AB R43, R63, R62 ;  /* 0x0000003e3f2b723e */ /* 0x000fe200000000ff */
[----:B------:R-:W-:Y:S01]  /*9d20*/  IMAD.MOV.U32 R39, RZ, RZ, R61 ;  /* 0x000000ffff277224 */ /* 0x000fe200078e003d */
[----:B------:R-:W-:Y:S02]  /*9d30*/  F2FP.F16.F32.PACK_AB R40, R57, R56 ;  /* 0x000000383928723e */ /* 0x000fe400000000ff */
[----:B------:R-:W-:Y:S02]  /*9d40*/  F2FP.F16.F32.PACK_AB R38, R59, R46 ;  /* 0x0000002e3b26723e */ /* 0x000fe400000000ff */
[----:B------:R-:W-:-:S07]  /*9d50*/  F2FP.F16.F32.PACK_AB R42, R53, R150 ;  /* 0x00000096352a723e */ /* 0x000fce00000000ff */
.L_x_743:
[----:B------:R-:W-:Y:S05]  /*9d60*/  BSYNC B1 ;  /* 0x0000000000017941 */ /* 0x000fea0003800000 */
.L_x_742:
[----:B------:R-:W-:Y:S01]  /*9d70*/  ISETP.GE.AND P3, PT, R47, R145, PT ;  /* 0x000000912f00720c */ /* 0x000fe20003f66270 */
[----:B------:R-:W-:Y:S02]  /*9d80*/  ULDC.64 UR4, c[0x0][0x208] ;  /* 0x0000820000047ab9 */ /* 0x000fe40000000a00 */
[----:B0-----:R0:W-:Y:S10]  /*9d90*/  STG.E.128 desc[UR4][R44.64], R36 ;  /* 0x000000242c007986 */ /* 0x0011f4000c101d04 */
[----:B------:R-:W-:Y:S05]  /*9da0*/  @P3 BRA `(.L_x_698) ;  /* 0x0000000400203947 */ /* 0x000fea0003800000 */
[--C-:B------:R-:W-:Y:S01]  /*9db0*/  IADD3 R124, P3, P4, R96, R124, R47.reuse ;  /* 0x0000007c607c7210 */ /* 0x100fe20007c7e02f */
[----:B------:R-:W-:Y:S01]  /*9dc0*/  ULDC.64 UR4, c[0x0][0x208] ;  /* 0x0000820000047ab9 */ /* 0x000fe20000000a00 */
[----:B------:R-:W-:-:S04]  /*9dd0*/  SHF.R.S32.HI R47, RZ, 0x1f, R47 ;  /* 0x0000001fff2f7819 */ /* 0x000fc8000001142f */
[----:B------:R-:W-:Y:S02]  /*9de0*/  IADD3.X R49, R92, R49, R47, P3, P4 ;  /* 0x000000315c317210 */ /* 0x000fe40001fe842f */
[----:B------:R-:W-:-:S04]  /*9df0*/  LEA R116, P3, R124, R116, 0x1 ;  /* 0x000000747c747211 */ /* 0x000fc800078608ff */
[----:B------:R-:W-:-:S05]  /*9e00*/  LEA.HI.X R117, R124, R117, R49, 0x1, P3 ;  /* 0x000000757c757211 */ /* 0x000fca00018f0c31 */
[----:B--2---:R2:W-:Y:S01]  /*9e10*/  STG.E.128 desc[UR4][R116.64], R40 ;  /* 0x0000002874007986 */ /* 0x0045e2000c101d04 */
[----:B------:R-:W-:Y:S05]  /*9e20*/  BRA `(.L_x_698) ;  /* 0x0000000400007947 */ /* 0x000fea0003800000 */
.L_x_655:
[----:B------:R-:W-:-:S04]  /*9e30*/  ULOP3.LUT UR4, UR60, 0x1, URZ, 0xfc, !UPT ;  /* 0x000000013c047892 */ /* 0x000fc8000f8efc3f */
[----:B------:R-:W-:-:S06]  /*9e40*/  UISETP.NE.AND UP0, UPT, UR4, 0x3, UPT ;  /* 0x000000030400788c */ /* 0x000fcc000bf05270 */
[----:B------:R-:W-:-:S13]  /*9e50*/  PLOP3.LUT P2, PT, PT, PT, UP0, 0x80, 0x0 ;  /* 0x000000000000781c */ /* 0x000fda0003f4f008 */
[----:B------:R-:W-:Y:S05]  /*9e60*/  @!P2 BRA `(.L_x_744) ;  /* 0x000000000004a947 */ /* 0x000fea0003800000 */
[----:B------:R-:W-:Y:S01]  /*9e70*/  BPT.TRAP 0x1 ;  /* 0x000000040000795c */ /* 0x000fe20000300000 */
.L_x_744:
[----:B------:R-:W-:Y:S01]  /*9e80*/  LEA R0, R19, R18, 0x3 ;  /* 0x0000001213007211 */ /* 0x000fe200078e18ff */
[----:B------:R-:W-:Y:S01]  /*9e90*/  IMAD R3, R24, -0x50, R2 ;  /* 0xffffffb018037824 */ /* 0x000fe200078e0202 */
[----:B------:R-:W-:Y:S01]  /*9ea0*/  SHF.L.U32 R114, R217, 0x1f, RZ ;  /* 0x0000001fd9727819 */ /* 0x000fe200000006ff */
[----:B------:R-:W-:Y:S03]  /*9eb0*/  BSSY B1, `(.L_x_745) ;  /* 0x0000005000017945 */ /* 0x000fe60003800000 */
[----:B------:R-:W1:Y:S01]  /*9ec0*/  SYNCS.PHASECHK.TRANS64.TRYWAIT P3, [R0+URZ+0x38890], R114 ;  /* 0x03889072000075a7 */ /* 0x000e62000806017f */
[----:B------:R-:W-:-:S04]  /*9ed0*/  VIMNMX R3, R3, 0x50, PT ;  /* 0x0000005003037848 */ /* 0x000fc80003fe0100 */
[----:B------:R-:W-:Y:S01]  /*9ee0*/  ISETP.GE.AND P4, PT, R212, R3, PT ;  /* 0x00000003d400720c */ /* 0x000fe20003f86270 */
[----:B-1----:R-:W-:-:S12]  /*9ef0*/  @!P3 BRA `(.L_x_746) ;  /* 0x000001e4002cb947 */ /* 0x002fd80003800000 */
.L_x_1054:
[----:B------:R-:W-:Y:S05]  /*9f00*/  BSYNC B1 ;  /* 0x0000000000017941 */ /* 0x000fea0003800000 */
.L_x_745:
[----:B------:R-:W-:Y:S04]  /*9f10*/  BSSY B1, `(.L_x_747) ;  /* 0x000000f000017945 */ /* 0x000fe80003800000 */
[----:B------:R-:W-:Y:S05]  /*9f20*/  @P4 BRA `(.L_x_748) ;  /* 0x0000000000344947 */ /* 0x000fea0003800000 */
[----:B------:R-:W-:Y:S01]  /*9f30*/  ISETP.NE.AND P5, PT, R26, RZ, PT ;  /* 0x000000ff1a00720c */ /* 0x000fe20003fa5270 */
[----:B------:R-:W-:Y:S01]  /*9f40*/  ULDC.64 UR4, c[0x0][0x208] ;  /* 0x0000820000047ab9 */ /* 0x000fe20000000a00 */
[----:B------:R-:W-:Y:S02]  /*9f50*/  ISETP.NE.AND P4, PT, R10, RZ, PT ;  /* 0x000000ff0a00720c */ /* 0x000fe40003f85270 */
[----:B------:R-:W-:-:S09]  /*9f60*/  ISETP.NE.AND P3, PT, R9, RZ, PT ;  /* 0x000000ff0900720c */ /* 0x000fd20003f65270 */
[----:B0-----:R-:W0:Y:S04]  /*9f70*/  @P5 LDS.128 R36, [R4+0x24400] ;  /* 0x0244000004245984 */ /* 0x001e280000000c00 */
[----:B------:R-:W2:Y:S04]  /*9f80*/  @P3 LDS.128 R40, [R4+0x29400] ;  /* 0x0294000004283984 */ /* 0x000ea80000000c00 */
[----:B0-----:R-:W-:Y:S01]  /*9f90*/  @P5 STG.E.128 desc[UR4][R56.64], R36 ;  /* 0x0000002438005986 */ /* 0x001fe2000c101d04 */
[----:B------:R-:W-:-:S03]  /*9fa0*/  ISETP.NE.AND P5, PT, R8, RZ, PT ;  /* 0x000000ff0800720c */ /* 0x000fc60003fa5270 */
[----:B------:R-:W0:Y:S04]  /*9fb0*/  @P4 LDS.128 R36, [R4+0x26c00] ;  /* 0x026c000004244984 */ /* 0x000e280000000c00 */
[----:B--2---:R-:W-:Y:S06]  /*9fc0*/  @P3 STG.E.128 desc[UR4][R56.64+0x100], R40 ;  /* 0x0001002838003986 */ /* 0x004fec000c101d04 */
[----:B------:R-:W2:Y:S04]  /*9fd0*/  @P5 LDS.128 R44, [R4+0x2bc00] ;  /* 0x02bc0000042c5984 */ /* 0x000ea80000000c00 */
[----:B0-----:R3:W-:Y:S04]  /*9fe0*/  @P4 STG.E.128 desc[UR4][R56.64+0x80], R36 ;  /* 0x0000802438004986 */ /* 0x0017e8000c101d04 */
[----:B--2---:R3:W-:Y:S02]  /*9ff0*/  @P5 STG.E.128 desc[UR4][R56.64+0x180], R44 ;  /* 0x0001802c38005986 */ /* 0x0047e4000c101d04 */
.L_x_748:
[----:B------:R-:W-:Y:S05]  /*a000*/  BSYNC B1 ;  /* 0x0000000000017941 */ /* 0x000fea0003800000 */
.L_x_747:
[----:B---3--:R-:W-:Y:S01]  /*a010*/  VIADD R36, R212, 0x20 ;  /* 0x00000020d4247836 */ /* 0x008fe20000000000 */
[----:B------:R-:W-:Y:S04]  /*a020*/  BSSY B1, `(.L_x_749) ;  /* 0x0000010000017945 */ /* 0x000fe80003800000 */
[----:B------:R-:W-:-:S13]  /*a030*/  ISETP.GE.AND P3, PT, R36, R3, PT ;  /* 0x000000032400720c */ /* 0x000fda0003f66270 */
        /* <DEDUP_REMOVED lines=14> */
.L_x_750:
[----:B------:R-:W-:Y:S05]  /*a120*/  BSYNC B1 ;  /* 0x0000000000017941 */ /* 0x000fea0003800000 */
.L_x_749:
[----:B---3--:R-:W-:-:S05]  /*a130*/  VIADD R36, R212, 0x40 ;  /* 0x00000040d4247836 */ /* 0x008fca0000000000 */
        /* <DEDUP_REMOVED lines=15> */
.L_x_698:
[----:B------:R-:W-:Y:S05]  /*a230*/  BSYNC B0 ;  /* 0x0000000000007941 */ /* 0x000fea0003800000 */
.L_x_654:
[----:B01234-:R-:W0:Y:S01]  /*a240*/  S2R R36, SR_TID.X ;  /* 0x0000000000247919 */ /* 0x01fe220000002100 */
[----:B------:R-:W-:Y:S01]  /*a250*/  @!PT LDS RZ, [RZ] ;  /* 0x00000000fffff984 */ /* 0x000fe20000000800 */
[----:B------:R-:W-:Y:S01]  /*a260*/  @!PT LDS RZ, [RZ] ;  /* 0x00000000fffff984 */ /* 0x000fe20000000800 */
[----:B------:R-:W-:Y:S01]  /*a270*/  @!PT LDS RZ, [RZ] ;  /* 0x00000000fffff984 */ /* 0x000fe20000000800 */
[----:B------:R-:W-:Y:S01]  /*a280*/  @!PT LDS RZ, [RZ] ;  /* 0x00000000fffff984 */ /* 0x000fe20000000800 */
[----:B------:R1:W-:Y:S06]  /*a290*/  MEMBAR.ALL.CTA ;  /* 0x0000000000007992 */ /* 0x0003ec0000008000 */
[----:B-1----:R-:W1:Y:S01]  /*a2a0*/  FENCE.VIEW.ASYNC.S ;  /* 0x00000000000073c6 */ /* 0x002e620000000000 */
[----:B------:R-:W-:Y:S05]  /*a2b0*/  WARPSYNC.ALL ;  /* 0x0000000000007948 */ /* 0x000fea0003800000 */
[----:B------:R-:W-:Y:S01]  /*a2c0*/  BSSY B0, `(.L_x_751) ;  /* 0x0000009000007945 */ /* 0x000fe20003800000 */
[----:B0-----:R-:W-:Y:S01]  /*a2d0*/  LOP3.LUT R36, R36, 0x7f, RZ, 0xc0, !PT ;  /* 0x0000007f24247812 */ /* 0x001fe200078ec0ff */
[----:B-1----:R0:W-:Y:S03]  /*a2e0*/  BAR.SYNC.DEFER_BLOCKING R149, 0x80 ;  /* 0x000200950000751d */ /* 0x0021e60000010000 */
[----:B------:R-:W-:-:S13]  /*a2f0*/  ISETP.NE.AND P3, PT, R36, RZ, PT ;  /* 0x000000ff2400720c */ /* 0x000fda0003f65270 */
[----:B------:R-:W-:-:S05]  /*a300*/  @!P3 VIADD R36, R0, 0x388a0 ;  /* 0x000388a00024b836 */ /* 0x000fca0000000000 */
[----:B------:R-:W-:-:S04]  /*a310*/  @!P3 PRMT R36, RZ, 0x654, R36 ;  /* 0x00000654ff24b816 */ /* 0x000fc80000000024 */
[----:B------:R0:W-:Y:S01]  /*a320*/  @!P3 SYNCS.ARRIVE.TRANS64.RED.A1T0 RZ, [R36+URZ], RZ ;  /* 0x000000ff24ffb9a7 */ /* 0x0001e2000810043f */
[----:B------:R-:W-:Y:S05]  /*a330*/  @!P2 BRA `(.L_x_752) ;  /* 0x000000000004a947 */ /* 0x000fea0003800000 */
[----:B------:R-:W-:Y:S01]  /*a340*/  BPT.TRAP 0x1 ;  /* 0x000000040000795c */ /* 0x000fe20000300000 */
.L_x_752:
[----:B------:R-:W-:Y:S05]  /*a350*/  BSYNC B0 ;  /* 0x0000000000007941 */ /* 0x000fea0003800000 */
.L_x_751:
[----:B------:R-:W1:Y:S01]  /*a360*/  SYNCS.PHASECHK.TRANS64.TRYWAIT P2, [R0+URZ+0x388b0], R114 ;  /* 0x0388b072000075a7 */ /* 0x000e62000804017f */
[----:B------:R-:W-:Y:S01]  /*a370*/  ULDC UR61, c[0x0][0x2f4] ;  /* 0x0000bd00003d7ab9 */ /* 0x000fe20000000800 */
[----:B------:R-:W-:Y:S01]  /*a380*/  ULDC.64 UR56, c[0x0][0x328] ;  /* 0x0000ca0000387ab9 */ /* 0x000fe20000000a00 */
[----:B------:R-:W-:Y:S01]  /*a390*/  ULDC.64 UR58, c[0x0][0x318] ;  /* 0x0000c600003a7ab9 */ /* 0x000fe20000000a00 */
[----:B------:R-:W-:Y:S01]  /*a3a0*/  BSSY B0, `(.L_x_753) ;  /* 0x0000004000007945 */ /* 0x000fe20003800000 */
[----:B------:R-:W-:Y:S01]  /*a3b0*/  ISETP.GE.AND P4, PT, R212, R3, PT ;  /* 0x00000003d400720c */ /* 0x000fe20003f86270 */
[----:B------:R-:W-:Y:S02]  /*a3c0*/  IMAD.WIDE R48, R24, 0x50, R112 ;  /* 0x0000005018307825 */ /* 0x000fe400078e0270 */
[----:B-1----:R-:W-:Y:S10]  /*a3d0*/  @!P2 BRA `(.L_x_754) ;  /* 0x000001e00008a947 */ /* 0x002ff40003800000 */
.L_x_1055:
[----:B------:R-:W-:Y:S05]  /*a3e0*/  BSYNC B0 ;  /* 0x0000000000007941 */ /* 0x000fea0003800000 */
.L_x_753:
[----:B------:R-:W-:Y:S04]  /*a3f0*/  BSSY B0, `(.L_x_755) ;  /* 0x0000017000007945 */ /* 0x000fe80003800000 */
[----:B------:R-:W-:Y:S05]  /*a400*/  @P4 BRA `(.L_x_756) ;  /* 0x0000000000544947 */ /* 0x000fea0003800000 */
[----:B------:R-:W-:Y:S01]  /*a410*/  ISETP.GE.AND P5, PT, R16, UR61, PT ;  /* 0x0000003d10007c0c */ /* 0x000fe2000bfa6270 */
[----:B------:R-:W-:Y:S01]  /*a420*/  IMAD R43, R49, UR56, RZ ;  /* 0x00000038312b7c24 */ /* 0x000fe2000f8e02ff */
[----:B------:R-:W-:Y:S01]  /*a430*/  MOV R40, R94 ;  /* 0x0000005e00287202 */ /* 0x000fe20000000f00 */
[----:B------:R-:W-:Y:S01]  /*a440*/  IMAD.MOV.U32 R41, RZ, RZ, R5 ;  /* 0x000000ffff297224 */ /* 0x000fe200078e0005 */
[----:B------:R-:W-:Y:S01]  /*a450*/  ULDC.64 UR4, c[0x0][0x208] ;  /* 0x0000820000047ab9 */ /* 0x000fe20000000a00 */
[C---:B------:R-:W-:Y:S01]  /*a460*/  IMAD R43, R48.reuse, UR57, R43 ;  /* 0x00000039302b7c24 */ /* 0x040fe2000f8e022b */
[----:B------:R-:W-:Y:S01]  /*a470*/  ISETP.GE.AND P4, PT, R213, UR61, PT ;  /* 0x0000003dd5007c0c */ /* 0x000fe2000bf86270 */
[----:B------:R-:W-:-:S04]  /*a480*/  IMAD.WIDE.U32 R40, R48, UR56, R40 ;  /* 0x0000003830287c25 */ /* 0x000fc8000f8e0028 */
[----:B------:R-:W-:Y:S01]  /*a490*/  IMAD.IADD R41, R41, 0x1, R43 ;  /* 0x0000000129297824 */ /* 0x000fe200078e022b */
[C---:B------:R-:W-:Y:S01]  /*a4a0*/  LEA R50, P2, R40.reuse, UR58, 0x1 ;  /* 0x0000003a28327c11 */ /* 0x040fe2000f8408ff */
[----:B0-----:R-:W0:Y:S03]  /*a4b0*/  @!P5 LDS.128 R36, [R4+0x400] ;  /* 0x000400000424d984 */ /* 0x001e260000000c00 */
[----:B------:R-:W-:Y:S02]  /*a4c0*/  LEA.HI.X R51, R40, UR59, R41, 0x1, P2 ;  /* 0x0000003b28337c11 */ /* 0x000fe400090f0c29 */
[----:B------:R-:W-:-:S13]  /*a4d0*/  ISETP.GE.AND P2, PT, R218, UR61, PT ;  /* 0x0000003dda007c0c */ /* 0x000fda000bf46270 */
[----:B------:R-:W2:Y:S04]  /*a4e0*/  @!P2 LDS.128 R40, [R4+0x5400] ;  /* 0x005400000428a984 */ /* 0x000ea80000000c00 */
[----:B0-----:R-:W-:Y:S01]  /*a4f0*/  @!P5 STG.E.128 desc[UR4][R50.64], R36 ;  /* 0x000000243200d986 */ /* 0x001fe2000c101d04 */
[----:B------:R-:W-:-:S03]  /*a500*/  ISETP.GE.AND P5, PT, R219, UR61, PT ;  /* 0x0000003ddb007c0c */ /* 0x000fc6000bfa6270 */
[----:B------:R-:W0:Y:S10]  /*a510*/  @!P4 LDS.128 R36, [R4+0x2c00] ;  /* 0x002c00000424c984 */ /* 0x000e340000000c00 */
[----:B------:R-:W3:Y:S04]  /*a520*/  @!P5 LDS.128 R44, [R4+0x7c00] ;  /* 0x007c0000042cd984 */ /* 0x000ee80000000c00 */
[----:B--2---:R2:W-:Y:S04]  /*a530*/  @!P2 STG.E.128 desc[UR4][R50.64+0x100], R40 ;  /* 0x000100283200a986 */ /* 0x0045e8000c101d04 */
[----:B0-----:R2:W-:Y:S04]  /*a540*/  @!P4 STG.E.128 desc[UR4][R50.64+0x80], R36 ;  /* 0x000080243200c986 */ /* 0x0015e8000c101d04 */
[----:B---3--:R2:W-:Y:S02]  /*a550*/  @!P5 STG.E.128 desc[UR4][R50.64+0x180], R44 ;  /* 0x0001802c3200d986 */ /* 0x0085e4000c101d04 */
.L_x_756:
[----:B------:R-:W-:Y:S05]  /*a560*/  BSYNC B0 ;  /* 0x0000000000007941 */ /* 0x000fea0003800000 */
.L_x_755:
[----:B0-2---:R-:W-:Y:S01]  /*a570*/  VIADD R36, R212, 0x20 ;  /* 0x00000020d4247836 */ /* 0x005fe20000000000 */
[----:B------:R-:W-:Y:S04]  /*a580*/  BSSY B0, `(.L_x_757) ;  /* 0x000001a000007945 */ /* 0x000fe80003800000 */
[----:B------:R-:W-:-:S13]  /*a590*/  ISETP.GE.AND P2, PT, R36, R3, PT ;  /* 0x000000032400720c */ /* 0x000fda0003f46270 */
[----:B------:R-:W-:Y:S05]  /*a5a0*/  @P2 BRA `(.L_x_758) ;  /* 0x00000000005c2947 */ /* 0x000fea0003800000 */
[----:B------:R-:W-:Y:S01]  /*a5b0*/  ISETP.GE.AND P2, PT, R16, UR61, PT ;  /* 0x0000003d10007c0c */ /* 0x000fe2000bf46270 */
[----:B------:R-:W-:Y:S01]  /*a5c0*/  IMAD.MOV.U32 R41, RZ, RZ, R5 ;  /* 0x000000ffff297224 */ /* 0x000fe200078e0005 */
[----:B------:R-:W-:Y:S01]  /*a5d0*/  IADD3 R43, P4, R48, 0x20, RZ ;  /* 0x00000020302b7810 */ /* 0x000fe20007f9e0ff */
[----:B------:R-:W-:Y:S01]  /*a5e0*/  ULDC.64 UR4, c[0x0][0x208] ;  /* 0x0000820000047ab9 */ /* 0x000fe20000000a00 */
[----:B------:R-:W-:Y:S02]  /*a5f0*/  ISETP.GE.AND P5, PT, R213, UR61, PT ;  /* 0x0000003dd5007c0c */ /* 0x000fe4000bfa6270 */
[----:B------:R-:W-:-:S05]  /*a600*/  IADD3.X R40, RZ, R49, RZ, P4, !PT ;  /* 0x00000031ff287210 */ /* 0x000fca00027fe4ff */
[----:B------:R-:W-:Y:S02]  /*a610*/  IMAD R42, R40, UR56, RZ ;  /* 0x00000038282a7c24 */ /* 0x000fe4000f8e02ff */
[----:B------:R-:W0:Y:S01]  /*a620*/  @!P2 LDS.128 R36, [R4+0x1400] ;  /* 0x001400000424a984 */ /* 0x000e220000000c00 */
[----:B------:R-:W-:-:S04]  /*a630*/  IMAD.MOV.U32 R40, RZ, RZ, R94 ;  /* 0x000000ffff287224 */ /* 0x000fc800078e005e */
[----:B------:R-:W-:-:S04]  /*a640*/  IMAD.WIDE.U32 R40, R43, UR56, R40 ;  /* 0x000000382b287c25 */ /* 0x000fc8000f8e0028 */
[----:B------:R-:W-:Y:S01]  /*a650*/  IMAD R43, R43, UR57, R42 ;  /* 0x000000392b2b7c24 */ /* 0x000fe2000f8e022a */
[----:B------:R-:W-:-:S03]  /*a660*/  LEA R50, P4, R40, UR58, 0x1 ;  /* 0x0000003a28327c11 */ /* 0x000fc6000f8808ff */
[----:B------:R-:W-:-:S05]  /*a670*/  IMAD.IADD R41, R41, 0x1, R43 ;  /* 0x0000000129297824 */ /* 0x000fca00078e022b */
        /* <DEDUP_REMOVED lines=10> */
.L_x_758:
[----:B------:R-:W-:Y:S05]  /*a720*/  BSYNC B0 ;  /* 0x0000000000007941 */ /* 0x000fea0003800000 */
.L_x_757:
[----:B--2---:R-:W-:Y:S01]  /*a730*/  IADD3 R36, R212, 0x40, RZ ;  /* 0x00000040d4247810 */ /* 0x004fe20007ffe0ff */
[----:B------:R-:W-:Y:S03]  /*a740*/  BSSY B0, `(.L_x_759) ;  /* 0x000001a000007945 */ /* 0x000fe60003800000 */
[----:B------:R-:W-:-:S13]  /*a750*/  ISETP.GE.AND P2, PT, R36, R3, PT ;  /* 0x000000032400720c */ /* 0x000fda0003f46270 */
[----:B------:R-:W-:Y:S05]  /*a760*/  @P2 BRA `(.L_x_760) ;  /* 0x00000000005c2947 */ /* 0x000fea0003800000 */
[----:B------:R-:W-:Y:S01]  /*a770*/  ISETP.GE.AND P2, PT, R16, UR61, PT ;  /* 0x0000003d10007c0c */ /* 0x000fe2000bf46270 */
[----:B------:R-:W-:Y:S01]  /*a780*/  IMAD.MOV.U32 R40, RZ, RZ, R94 ;  /* 0x000000ffff287224 */ /* 0x000fe200078e005e */
[----:B------:R-:W-:Y:S01]  /*a790*/  IADD3 R3, P4, R48, 0x40, RZ ;  /* 0x0000004030037810 */ /* 0x000fe20007f9e0ff */
[----:B------:R-:W-:Y:S01]  /*a7a0*/  IMAD.MOV.U32 R41, RZ, RZ, R5 ;  /* 0x000000ffff297224 */ /* 0x000fe200078e0005 */
[----:B------:R-:W-:Y:S01]  /*a7b0*/  ULDC.64 UR4, c[0x0][0x208] ;  /* 0x0000820000047ab9 */ /* 0x000fe20000000a00 */
[----:B------:R-:W-:Y:S02]  /*a7c0*/  ISETP.GE.AND P5, PT, R213, UR61, PT ;  /* 0x0000003dd5007c0c */ /* 0x000fe4000bfa6270 */
[----:B------:R-:W-:Y:S02]  /*a7d0*/  IMAD.X R48, RZ, RZ, R49, P4 ;  /* 0x000000ffff307224 */ /* 0x000fe400020e0631 */
[----:B------:R-:W-:-:S04]  /*a7e0*/  IMAD.WIDE.U32 R40, R3, UR56, R40 ;  /* 0x0000003803287c25 */ /* 0x000fc8000f8e0028 */
[----:B------:R-:W0:Y:S01]  /*a7f0*/  @!P2 LDS.128 R36, [R4+0x2400] ;  /* 0x002400000424a984 */ /* 0x000e220000000c00 */
[----:B------:R-:W-:-:S04]  /*a800*/  IMAD R48, R48, UR56, RZ ;  /* 0x0000003830307c24 */ /* 0x000fc8000f8e02ff */
[----:B------:R-:W-:Y:S01]  /*a810*/  IMAD R3, R3, UR57, R48 ;  /* 0x0000003903037c24 */ /* 0x000fe2000f8e0230 */
[----:B------:R-:W-:-:S04]  /*a820*/  LEA R48, P4, R40, UR58, 0x1 ;  /* 0x0000003a28307c11 */ /* 0x000fc8000f8808ff */
[----:B------:R-:W-:-:S04]  /*a830*/  IADD3 R3, R41, R3, RZ ;  /* 0x0000000329037210 */ /* 0x000fc80007ffe0ff */
[----:B------:R-:W-:Y:S02]  /*a840*/  LEA.HI.X R49, R40, UR59, R3, 0x1, P4 ;  /* 0x0000003b28317c11 */ /* 0x000fe4000a0f0c03 */
[----:B------:R-:W-:Y:S01]  /*a850*/  ISETP.GE.AND P4, PT, R218, UR61, PT ;  /* 0x0000003dda007c0c */ /* 0x000fe2000bf86270 */
[----:B------:R-:W2:Y:S04]  /*a860*/  @!P5 LDS.128 R40, [R4+0x4c00] ;  /* 0x004c00000428d984 */ /* 0x000ea80000000c00 */
[----:B0-----:R-:W-:Y:S01]  /*a870*/  @!P2 STG.E.128 desc[UR4][R48.64], R36 ;  /* 0x000000243000a986 */ /* 0x001fe2000c101d04 */
[----:B------:R-:W-:-:S07]  /*a880*/  ISETP.GE.AND P2, PT, R219, UR61, PT ;  /* 0x0000003ddb007c0c */ /* 0x000fce000bf46270 */
[----:B------:R-:W0:Y:S06]  /*a890*/  @!P4 LDS.128 R36, [R4+0x7400] ;  /* 0x007400000424c984 */ /* 0x000e2c0000000c00 */
[----:B------:R-:W3:Y:S04]  /*a8a0*/  @!P2 LDS.128 R44, [R4+0x9c00] ;  /* 0x009c0000042ca984 */ /* 0x000ee80000000c00 */
[----:B--2---:R2:W-:Y:S04]  /*a8b0*/  @!P5 STG.E.128 desc[UR4][R48.64+0x80], R40 ;  /* 0x000080283000d986 */ /* 0x0045e8000c101d04 */
[----:B0-----:R2:W-:Y:S04]  /*a8c0*/  @!P4 STG.E.128 desc[UR4][R48.64+0x100], R36 ;  /* 0x000100243000c986 */ /* 0x0015e8000c101d04 */
[----:B---3--:R2:W-:Y:S02]  /*a8d0*/  @!P2 STG.E.128 desc[UR4][R48.64+0x180], R44 ;  /* 0x0001802c3000a986 */ /* 0x0085e4000c101d04 */
.L_x_760:
[----:B------:R-:W-:Y:S05]  /*a8e0*/  BSYNC B0 ;  /* 0x0000000000007941 */ /* 0x000fea0003800000 */
.L_x_759:
[----:B------:R-:W3:Y:S01]  /*a8f0*/  LDL R3, [R1+0x8] ;  /* 0x0000080001037983 */ /* 0x000ee20000100800 */
[----:B-1----:R-:W-:Y:S01]  /*a900*/  @!P3 VIADD R0, R0, 0x388c0 ;  /* 0x000388c00000b836 */ /* 0x002fe20000000000 */
[----:B------:R-:W-:Y:S01]  /*a910*/  PLOP3.LUT P2, PT, PT, PT, PT, 0x8, 0x0 ;  /* 0x000000000000781c */ /* 0x000fe20003f4e170 */
[----:B------:R-:W-:Y:S01]  /*a920*/  VIADD R19, R19, 0x1 ;  /* 0x0000000113137836 */ /* 0x000fe20000000000 */
[----:B------:R-:W-:Y:S01]  /*a930*/  @!PT LDS RZ, [RZ] ;  /* 0x00000000fffff984 */ /* 0x000fe20000000800 */
[----:B------:R-:W-:Y:S01]  /*a940*/  @!PT LDS RZ, [RZ] ;  /* 0x00000000fffff984 */ /* 0x000fe20000000800 */
[----:B------:R-:W-:Y:S01]  /*a950*/  @!PT LDS RZ, [RZ] ;  /* 0x00000000fffff984 */ /* 0x000fe20000000800 */
[----:B------:R-:W-:Y:S01]  /*a960*/  @!PT LDS RZ, [RZ] ;  /* 0x00000000fffff984 */ /* 0x000fe20000000800 */
[----:B------:R0:W-:Y:S06]  /*a970*/  MEMBAR.ALL.CTA ;  /* 0x0000000000007992 */ /* 0x0001ec0000008000 */
[----:B0-----:R-:W0:Y:S01]  /*a980*/  FENCE.VIEW.ASYNC.S ;  /* 0x00000000000073c6 */ /* 0x001e220000000000 */
[----:B------:R-:W-:Y:S01]  /*a990*/  @!P3 PRMT R0, RZ, 0x654, R0 ;  /* 0x00000654ff00b816 */ /* 0x000fe20000000000 */
[----:B0-----:R0:W-:Y:S06]  /*a9a0*/  BAR.SYNC.DEFER_BLOCKING R149, 0x80 ;  /* 0x000200950000751d */ /* 0x0011ec0000010000 */
[----:B------:R1:W-:Y:S01]  /*a9b0*/  @!P3 SYNCS.ARRIVE.TRANS64.RED.A1T0 RZ, [R0+URZ], RZ ;  /* 0x000000ff00ffb9a7 */ /* 0x0003e2000810043f */
[----:B------:R-:W-:-:S04]  /*a9c0*/  ISETP.NE.AND P3, PT, R19, 0x2, PT ;  /* 0x000000021300780c */ /* 0x000fc80003f65270 */
[----:B------:R-:W-:Y:S02]  /*a9d0*/  SEL R19, R19, RZ, P3 ;  /* 0x000000ff13137207 */ /* 0x000fe40001800000 */
[----:B-1----:R-:W-:-:S04]  /*a9e0*/  SEL R0, RZ, 0x1, P3 ;  /* 0x00000001ff007807 */ /* 0x002fc80001800000 */
[----:B------:R-:W-:Y:S02]  /*a9f0*/  LOP3.LUT R217, R217, R0, RZ, 0x3c, !PT ;  /* 0x00000000d9d97212 */ /* 0x000fe400078e3cff */
[----:B---3--:R-:W-:-:S13]  /*aa00*/  LOP3.LUT P4, RZ, R3, 0x2, RZ, 0xc0, !PT ;  /* 0x0000000203ff7812 */ /* 0x008fda000788c0ff */
[----:B0-----:R-:W-:Y:S05]  /*aa10*/  @P4 BRA `(.L_x_761) ;  /* 0xffffff7c00644947 */ /* 0x001fea000383ffff */
.L_x_649:
[----:B------:R-:W-:Y:S01]  /*aa20*/  BSSY B0, `(.L_x_762) ;  /* 0x0000049000007945 */ /* 0x000fe20003800000 */
[----:B------:R-:W-:Y:S02]  /*aa30*/  ISETP.GE.AND P1, PT, R178, 0x1, PT ;  /* 0x00000001b200780c */ /* 0x000fe40003f26270 */
[----:B------:R-:W-:Y:S02]  /*aa40*/  CS2R R2, SRZ ;  /* 0x0000000000027805 */ /* 0x000fe4000001ff00 */
[----:B------:R-:W-:Y:S01]  /*aa50*/  PLOP3.LUT P0, PT, PT, PT, PT, 0x80, 0x0 ;  /* 0x000000000000781c */ /* 0x000fe20003f0f070 */
[----:B------:R-:W-:Y:S01]  /*aa60*/  IMAD.MOV.U32 R0, RZ, RZ, RZ ;  /* 0x000000ffff007224 */ /* 0x000fe200078e00ff */
[----:B------:R-:W-:Y:S02]  /*aa70*/  CS2R R150, SRZ ;  /* 0x0000000000967805 */ /* 0x000fe4000001ff00 */
[----:B------:R-:W-:Y:S02]  /*aa80*/  CS2R R148, SRZ ;  /* 0x0000000000947805 */ /* 0x000fe4000001ff00 */
[----:B------:R-:W-:-:S02]  /*aa90*/  CS2R R146, SRZ ;  /* 0x0000000000927805 */ /* 0x000fc4000001ff00 */
[----:B------:R-:W-:Y:S02]  /*aaa0*/  MOV R145, RZ ;  /* 0x000000ff00917202 */ /* 0x000fe40000000f00 */
        /* <DEDUP_REMOVED lines=26> */
[----:B--2---:R-:W-:Y:S02]  /*ac50*/  CS2R R46, SRZ ;  /* 0x00000000002e7805 */ /* 0x004fe4000001ff00 */
        /* <DEDUP_REMOVED lines=28> */
[----:B------:R-:W-:Y:S01]  /*ae20*/  CS2R R8, SRZ ;  /* 0x0000000000087805 */ /* 0x000fe2000001ff00 */
[----:B------:R-:W-:Y:S01]  /*ae30*/  IMAD.MOV.U32 R7, RZ, RZ, RZ ;  /* 0x000000ffff077224 */ /* 0x000fe200078e00ff */
[----:B------:R-:W-:Y:S02]  /*ae40*/  CS2R R4, SRZ ;  /* 0x0000000000047805 */ /* 0x000fe4000001ff00 */
[----:B------:R-:W-:Y:S02]  /*ae50*/  MOV R31, RZ ;  /* 0x000000ff001f7202 */ /* 0x000fe40000000f00 */
[----:B------:R-:W-:Y:S02]  /*ae60*/  CS2R R26, SRZ ;  /* 0x00000000001a7805 */ /* 0x000fe4000001ff00 */
[----:B------:R-:W-:Y:S01]  /*ae70*/  CS2R R28, SRZ ;  /* 0x00000000001c7805 */ /* 0x000fe2000001ff00 */
[----:B------:R-:W-:Y:S06]  /*ae80*/  @P2 BRA `(.L_x_763) ;  /* 0x0000000000082947 */ /* 0x000fec0003800000 */
[----:B------:R-:W0:Y:S02]  /*ae90*/  FENCE.VIEW.ASYNC.G ;  /* 0x00000000000073c6 */ /* 0x000e240000000100 */
[----:B0-----:R-:W-:Y:S06]  /*aea0*/  BAR.ARV 0xc, 0x180 ;  /* 0x0306000000007b1d */ /* 0x001fec0000002000 */
.L_x_763:
[----:B------:R-:W-:Y:S05]  /*aeb0*/  BSYNC B0 ;  /* 0x0000000000007941 */ /* 0x000fea0003800000 */
.L_x_762:
[----:B------:R-:W-:Y:S01]  /*aec0*/  CS2R R24, SRZ ;  /* 0x0000000000187805 */ /* 0x000fe2000001ff00 */
[----:B------:R-:W-:Y:S06]  /*aed0*/  @!P1 BRA `(.L_x_764) ;  /* 0x0000011800d49947 */ /* 0x000fec0003800000 */
[----:B------:R-:W2:Y:S01]  /*aee0*/  LDL R20, [R1+0x64] ;  /* 0x0000640001147983 */ /* 0x000ea20000100800 */
[----:B------:R-:W0:Y:S02]  /*aef0*/  S2R R21, SR_TID.X ;  /* 0x0000000000157919 */ /* 0x000e240000002100 */
[----:B0-----:R-:W-:-:S05]  /*af00*/  VIADD R21, R21, 0xffffff80 ;  /* 0xffffff8015157836 */ /* 0x001fca0000000000 */
[----:B------:R-:W-:-:S04]  /*af10*/  SHF.R.S32.HI R6, RZ, 0x1f, R21 ;  /* 0x0000001fff067819 */ /* 0x000fc80000011415 */
[----:B------:R-:W-:-:S04]  /*af20*/  LEA.HI R6, R6, R21, RZ, 0x7 ;  /* 0x0000001506067211 */ /* 0x000fc800078f38ff */
[----:B------:R-:W-:-:S05]  /*af30*/  SHF.R.S32.HI R6, RZ, 0x7, R6 ;  /* 0x00000007ff067819 */ /* 0x000fca0000011406 */
[----:B------:R-:W0:Y:S02]  /*af40*/  SHFL.IDX PT, R0, R6, RZ, 0x1f ;  /* 0x00001fff06007589 */ /* 0x000e2400000e0000 */
[----:B0-----:R-:W-:-:S04]  /*af50*/  LEA.HI R2, R0, R0, RZ, 0x1 ;  /* 0x0000000000027211 */ /* 0x001fc800078f08ff */
[----:B------:R-:W-:-:S05]  /*af60*/  LOP3.LUT R3, R2, 0x1e, RZ, 0xc0, !PT ;  /* 0x0000001e02037812 */ /* 0x000fca00078ec0ff */
[----:B------:R-:W-:Y:S01]  /*af70*/  IMAD.IADD R3, R0, 0x1, -R3 ;  /* 0x0000000100037824 */ /* 0x000fe200078e0a03 */
[----:B--2---:R-:W-:-:S13]  /*af80*/  R2UR UR4, R20 ;  /* 0x00000000140472ca */ /* 0x004fda00000e0000 */
[----:B------:R-:W-:-:S06]  /*af90*/  ULOP3.LUT UP0, URZ, UR4, 0x9f, URZ, 0xc0, !UPT ;  /* 0x0000009f043f7892 */ /* 0x000fcc000f80c03f */
[----:B------:R-:W-:Y:S02]  /*afa0*/  PLOP3.LUT P0, PT, PT, PT, UP0, 0x80, 0x0 ;  /* 0x000000000000781c */ /* 0x000fe40003f0f008 */
[----:B------:R-:W-:-:S04]  /*afb0*/  LEA R3, R3, UR4, 0xd ;  /* 0x0000000403037c11 */ /* 0x000fc8000f8e68ff */
[----:B------:R-:W-:-:S04]  /*afc0*/  SHF.R.U32.HI R2, RZ, 0x4, R3 ;  /* 0x00000004ff027819 */ /* 0x000fc80000011603 */
[----:B------:R-:W-:-:S03]  /*afd0*/  LOP3.LUT R2, R2, 0x3fff, RZ, 0xc0, !PT ;  /* 0x00003fff02027812 */ /* 0x000fc600078ec0ff */
        /* <DEDUP_REMOVED lines=17> */
.L_x_765:
[----:B------:R-:W-:Y:S02]  /*b0f0*/  ULDC UR4, c[0x0][0x3f4] ;  /* 0x0000fd0000047ab9 */ /* 0x000fe40000000800 */
[----:B------:R-:W-:-:S13]  /*b100*/  ISETP.LT.AND P0, PT, RZ, UR4, PT ;  /* 0x00000004ff007c0c */ /* 0x000fda000bf01270 */
[----:B------:R-:W-:Y:S05]  /*b110*/  @P0 BRA `(.L_x_766) ;  /* 0x00000000003c0947 */ /* 0x000fea0003800000 */
[----:B------:R-:W-:-:S04]  /*b120*/  LEA.HI R0, R236, R236, RZ, 0x1 ;  /* 0x000000ecec007211 */ /* 0x000fc800078f08ff */
[----:B------:R-:W-:-:S04]  /*b130*/  LOP3.LUT R3, R0, 0xfffffffe, RZ, 0xc0, !PT ;  /* 0xfffffffe00037812 */ /* 0x000fc800078ec0ff */
[----:B------:R-:W-:-:S04]  /*b140*/  IADD3 R3, R236, -R3, RZ ;  /* 0x80000003ec037210 */ /* 0x000fc80007ffe0ff */
[----:B------:R-:W-:-:S04]  /*b150*/  SHF.L.U32 R3, R3, 0x1f, RZ ;  /* 0x0000001f03037819 */ /* 0x000fc800000006ff */
[----:B------:R0:W1:Y:S03]  /*b160*/  SYNCS.PHASECHK.TRANS64.TRYWAIT P0, [R18+URZ+0x38800], R3 ;  /* 0x03880003120075a7 */ /* 0x000066000800017f */
[----:B-1----:R-:W-:Y:S05]  /*b170*/  @!P0 NANOSLEEP.SYNCS 0x989680 ;  /* 0x009896800000895d */ /* 0x002fea0003900000 */
[----:B------:R-:W1:Y:S01]  /*b180*/  @!P0 SYNCS.PHASECHK.TRANS64 P0, [R18+URZ+0x38800], R3 ;  /* 0x03880003120085a7 */ /* 0x000e62000800007f */
[----:B------:R-:W-:Y:S04]  /*b190*/  BSSY B0, `(.L_x_767) ;  /* 0x0000006000007945 */ /* 0x000fe80003800000 */
[----:B-1----:R-:W-:Y:S05]  /*b1a0*/  @P0 BRA `(.L_x_768) ;  /* 0x0000000000100947 */ /* 0x002fea0003800000 */
.L_x_769:
[----:B-1----:R1:W2:Y:S02]  /*b1b0*/  SYNCS.PHASECHK.TRANS64.TRYWAIT P0, [R18+URZ+0x38800], R3 ;  /* 0x03880003120075a7 */ /* 0x0022a4000800017f */
[----:B--2---:R-:W-:Y:S05]  /*b1c0*/  @!P0 NANOSLEEP.SYNCS 0x989680 ;  /* 0x009896800000895d */ /* 0x004fea0003900000 */
[----:B------:R-:W2:Y:S02]  /*b1d0*/  @!P0 SYNCS.PHASECHK.TRANS64 P0, [R18+URZ+0x38800], R3 ;  /* 0x03880003120085a7 */ /* 0x000ea4000800007f */
[----:B--2---:R-:W-:Y:S05]  /*b1e0*/  @!P0 BRA `(.L_x_769) ;  /* 0xfffffffc00f08947 */ /* 0x004fea000383ffff */
.L_x_768:
[----:B------:R-:W-:Y:S05]  /*b1f0*/  BSYNC B0 ;  /* 0x0000000000007941 */ /* 0x000fea0003800000 */
.L_x_767:
[----:B------:R-:W-:Y:S05]  /*b200*/  BRA `(.L_x_770) ;  /* 0x0000006800f47947 */ /* 0x000fea0003800000 */
.L_x_766:
[----:B------:R-:W2:Y:S01]  /*b210*/  LDL R29, [R1+0x64] ;  /* 0x00006400011d7983 */ /* 0x000ea20000100800 */
[----:B-----5:R-:W-:Y:S01]  /*b220*/  SHF.R.S32.HI R0, RZ, 0x1f, R144 ;  /* 0x0000001fff007819 */ /* 0x020fe20000011490 */
[----:B------:R-:W-:Y:S01]  /*b230*/  ULDC.64 UR4, c[0x0][0x3f8] ;  /* 0x0000fe0000047ab9 */ /* 0x000fe20000000a00 */
[----:B------:R-:W-:Y:S01]  /*b240*/  ULDC.64 UR6, c[0x0][0x408] ;  /* 0x0001020000067ab9 */ /* 0x000fe20000000a00 */
[----:B------:R-:W-:-:S04]  /*b250*/  IMAD.WIDE.U32 R4, R144, UR4, RZ ;  /* 0x0000000490047c25 */ /* 0x000fc8000f8e00ff */
[C---:B------:R-:W-:Y:S02]  /*b260*/  IMAD R3, R0.reuse, UR4, RZ ;  /* 0x0000000400037c24 */ /* 0x040fe4000f8e02ff */
[----:B------:R-:W-:Y:S02]  /*b270*/  IMAD R7, R0, UR6, RZ ;  /* 0x0000000600077c24 */ /* 0x000fe4000f8e02ff */
[C---:B------:R-:W-:Y:S01]  /*b280*/  IMAD R3, R144.reuse, UR5, R3 ;  /* 0x0000000590037c24 */ /* 0x040fe2000f8e0203 */
[----:B------:R-:W-:Y:S01]  /*b290*/  ULDC.64 UR4, c[0x0][0x3e8] ;  /* 0x0000fa0000047ab9 */ /* 0x000fe20000000a00 */
[----:B------:R-:W-:Y:S01]  /*b2a0*/  IMAD R7, R144, UR7, R7 ;  /* 0x0000000790077c24 */ /* 0x000fe2000f8e0207 */
[----:B------:R-:W-:Y:S01]  /*b2b0*/  LEA R24, P0, R4, UR4, 0x1 ;  /* 0x0000000404187c11 */ /* 0x000fe2000f8008ff */
[----:B------:R-:W-:Y:S01]  /*b2c0*/  IMAD.WIDE.U32 R26, R144, UR6, RZ ;  /* 0x00000006901a7c25 */ /* 0x000fe2000f8e00ff */
[----:B------:R-:W-:-:S03]  /*b2d0*/  ULDC.64 UR6, c[0x0][0x400] ;  /* 0x0001000000067ab9 */ /* 0x000fc60000000a00 */
[----:B------:R-:W-:Y:S01]  /*b2e0*/  IMAD.IADD R25, R3, 0x1, R5 ;  /* 0x0000000103197824 */ /* 0x000fe200078e0205 */
[----:B------:R-:W-:Y:S01]  /*b2f0*/  LEA R28, P1, R26, UR6, 0x1 ;  /* 0x000000061a1c7c11 */ /* 0x000fe2000f8208ff */
[----:B------:R-:W-:-:S03]  /*b300*/  IMAD.IADD R3, R7, 0x1, R27 ;  /* 0x0000000107037824 */ /* 0x000fc600078e021b */
[----:B------:R-:W-:Y:S02]  /*b310*/  LEA.HI.X R25, R4, UR5, R25, 0x1, P0 ;  /* 0x0000000504197c11 */ /* 0x000fe400080f0c19 */
[----:B------:R-:W-:Y:S02]  /*b320*/  LEA.HI.X R26, R26, UR7, R3, 0x1, P1 ;  /* 0x000000071a1a7c11 */ /* 0x000fe400088f0c03 */
[----:B--2---:R-:W-:-:S13]  /*b330*/  R2UR UR8, R29 ;  /* 0x000000001d0872ca */ /* 0x004fda00000e0000 */
[----:B------:R-:W-:-:S06]  /*b340*/  ULOP3.LUT UP0, URZ, UR8, 0x3ff, URZ, 0xc0, !UPT ;  /* 0x000003ff083f7892 */ /* 0x000fcc000f80c03f */
[----:B------:R-:W-:-:S13]  /*b350*/  PLOP3.LUT P2, PT, PT, PT, UP0, 0x80, 0x0 ;  /* 0x000000000000781c */ /* 0x000fda0003f4f008 */
        /* <DEDUP_REMOVED lines=16> */
[----:B-1----:R-:W-:Y:S05]  /*b460*/  CALL.ABS.NOINC R14 ;  /* 0x000000000e007343 */ /* 0x002fea0003c00000 */
.L_x_771:
[----:B------:R-:W-:Y:S01]  /*b470*/  ULDC.U8 UR4, c[0x0][0x410] ;  /* 0x0001040000047ab9 */ /* 0x000fe20000000000 */
[----:B------:R-:W-:Y:S01]  /*b480*/  R2UR UR5, R29 ;  /* 0x000000001d0572ca */ /* 0x000fe200000e0000 */
[----:B------:R-:W-:Y:S01]  /*b490*/  BSSY B0, `(.L_x_772) ;  /* 0x000068c000007945 */ /* 0x000fe20003800000 */
[----:B------:R-:W-:Y:S02]  /*b4a0*/  ISETP.NE.AND P0, PT, RZ, UR4, PT ;  /* 0x00000004ff007c0c */ /* 0x000fe4000bf05270 */
[----:B------:R-:W-:-:S09]  /*b4b0*/  LEA R6, R121, R212, 0x7 ;  /* 0x000000d479067211 */ /* 0x000fd200078e38ff */
[----:B------:R-:W-:Y:S02]  /*b4c0*/  LEA R0, R229, UR5, 0x1 ;  /* 0x00000005e5007c11 */ /* 0x000fe4000f8e08ff */
[----:B------:R-:W-:Y:S05]  /*b4d0*/  @!P0 BRA `(.L_x_773) ;  /* 0x0000003000b08947 */ /* 0x000fea0003800000 */
[----:B------:R-:W-:-:S03]  /*b4e0*/  UMOV UR4, 0xffffffff ;  /* 0xffffffff00047882 */ /* 0x000fc60000000000 */
[----:B------:R-:W-:Y:S05]  /*b4f0*/  BRA.DIV UR4, `(.L_x_774) ;  /* 0x000001ce04d47947 */ /* 0x000fea000b800000 */
[----:B------:R0:W1:Y:S04]  /*b500*/  SHFL.IDX PT, R3, R25, RZ, 0x181f ;  /* 0x00181fff19037589 */ /* 0x00006800000e0000 */
[----:B------:R0:W2:Y:S04]  /*b510*/  SHFL.IDX PT, R4, R24, RZ, 0x181f ;  /* 0x00181fff18047589 */ /* 0x0000a800000e0000 */
[----:B------:R0:W3:Y:S04]  /*b520*/  SHFL.IDX PT, R5, R26, RZ, 0x181f ;  /* 0x00181fff1a057589 */ /* 0x0000e800000e0000 */
[----:B------:R0:W4:Y:S02]  /*b530*/  SHFL.IDX PT, R14, R28, RZ, 0x181f ;  /* 0x00181fff1c0e7589 */ /* 0x00012400000e0000 */
.L_x_1061:
[----:B------:R-:W-:Y:S01]  /*b540*/  ULDC UR4, c[0x0][0x448] ;  /* 0x0001120000047ab9 */ /* 0x000fe20000000800 */
[----:B------:R-:W-:Y:S01]  /*b550*/  BSSY B1, `(.L_x_775) ;  /* 0x000003d000017945 */ /* 0x000fe20003800000 */
[----:B------:R-:W-:Y:S01]  /*b560*/  IMAD R44, R177, UR4, RZ ;  /* 0x00000004b12c7c24 */ /* 0x000fe2000f8e02ff */
[----:B------:R-:W-:Y:S02]  /*b570*/  CS2R R12, SRZ ;  /* 0x00000000000c7805 */ /* 0x000fe4000001ff00 */
[----:B------:R-:W-:Y:S02]  /*b580*/  CS2R R20, SRZ ;  /* 0x0000000000147805 */ /* 0x000fe4000001ff00 */
[----:B0-----:R-:W-:Y:S02]  /*b590*/  CS2R R24, SRZ ;  /* 0x0000000000187805 */ /* 0x001fe4000001ff00 */
[----:B------:R-:W-:Y:S02]  /*b5a0*/  CS2R R26, SRZ ;  /* 0x00000000001a7805 */ /* 0x000fe4000001ff00 */
[----:B------:R-:W-:Y:S01]  /*b5b0*/  ISETP.GE.AND P0, PT, R6, R44, PT ;  /* 0x0000002c0600720c */ /* 0x000fe20003f06270 */
[----:B------:R-:W-:Y:S01]  /*b5c0*/  IMAD R44, R121, -0x80, R44 ;  /* 0xffffff80792c7824 */ /* 0x000fe200078e022c */
[----:B------:R-:W-:-:S02]  /*b5d0*/  CS2R R8, SRZ ;  /* 0x0000000000087805 */ /* 0x000fc4000001ff00 */
[----:B------:R-:W-:Y:S02]  /*b5e0*/  CS2R R10, SRZ ;  /* 0x00000000000a7805 */ /* 0x000fe4000001ff00 */
[----:B------:R-:W-:Y:S02]  /*b5f0*/  CS2R R28, SRZ ;  /* 0x00000000001c7805 */ /* 0x000fe4000001ff00 */
[----:B------:R-:W-:-:S05]  /*b600*/  CS2R R6, SRZ ;  /* 0x0000000000067805 */ /* 0x000fca000001ff00 */
[----:B------:R-:W-:Y:S05]  /*b610*/  @P0 BRA `(.L_x_776) ;  /* 0x0000000000c00947 */ /* 0x000fea0003800000 */
[----:B------:R-:W-:Y:S01]  /*b620*/  ULDC UR4, c[0x0][0x3f4] ;  /* 0x0000fd0000047ab9 */ /* 0x000fe20000000800 */
[C---:B------:R-:W-:Y:S01]  /*b630*/  IMAD.SHL.U32 R35, R215.reuse, 0x2, RZ ;  /* 0x00000002d7237824 */ /* 0x040fe200078e00ff */
[----:B------:R-:W-:Y:S01]  /*b640*/  ISETP.GE.AND P2, PT, R215, UR4, PT ;  /* 0x00000004d7007c0c */ /* 0x000fe2000bf46270 */
[C---:B------:R-:W-:Y:S01]  /*b650*/  IMAD.SHL.U32 R39, R214.reuse, 0x2, RZ ;  /* 0x00000002d6277824 */ /* 0x040fe200078e00ff */
[----:B------:R-:W-:Y:S01]  /*b660*/  ISETP.GE.AND P1, PT, R214, UR4, PT ;  /* 0x00000004d6007c0c */ /* 0x000fe2000bf26270 */
[C---:B------:R-:W-:Y:S01]  /*b670*/  IMAD.SHL.U32 R43, R216.reuse, 0x2, RZ ;  /* 0x00000002d82b7824 */ /* 0x040fe200078e00ff */
[----:B------:R-:W-:Y:S02]  /*b680*/  ISETP.GE.AND P0, PT, R216, UR4, PT ;  /* 0x00000004d8007c0c */ /* 0x000fe4000bf06270 */
[----:B------:R-:W-:Y:S02]  /*b690*/  CS2R R26, SRZ ;  /* 0x00000000001a7805 */ /* 0x000fe4000001ff00 */
[----:B------:R-:W-:-:S02]  /*b6a0*/  ISETP.GE.AND P3, PT, R22, UR4, PT ;  /* 0x0000000416007c0c */ /* 0x000fc4000bf66270 */
[----:B------:R-:W-:Y:S02]  /*b6b0*/  CS2R R6, SRZ ;  /* 0x0000000000067805 */ /* 0x000fe4000001ff00 */
[----:B------:R-:W-:Y:S02]  /*b6c0*/  SHF.R.S32.HI R8, RZ, 0x1f, R215 ;  /* 0x0000001fff087819 */ /* 0x000fe400000114d7 */
[----:B------:R-:W-:Y:S02]  /*b6d0*/  CS2R R24, SRZ ;  /* 0x0000000000187805 */ /* 0x000fe4000001ff00 */
[----:B------:R-:W-:Y:S01]  /*b6e0*/  SHF.R.S32.HI R9, RZ, 0x1f, R214 ;  /* 0x0000001fff097819 */ /* 0x000fe200000114d6 */
[----:B------:R-:W-:Y:S01]  /*b6f0*/  ULDC.64 UR6, c[0x0][0x208] ;  /* 0x0000820000067ab9 */ /* 0x000fe20000000a00 */
[----:B------:R-:W-:Y:S02]  /*b700*/  SHF.L.U64.HI R8, R215, 0x1, R8 ;  /* 0x00000001d7087819 */ /* 0x000fe40000010208 */
[----:B------:R-:W-:-:S02]  /*b710*/  SHF.L.U64.HI R10, R214, 0x1, R9 ;  /* 0x00000001d60a7819 */ /* 0x000fc40000010209 */
[----:B----4-:R-:W-:Y:S02]  /*b720*/  @!P2 IADD3 R34, P6, R14, R35, RZ ;  /* 0x000000230e22a210 */ /* 0x010fe40007fde0ff */
[C---:B--2---:R-:W-:Y:S01]  /*b730*/  @!P1 IADD3 R36, P5, R4.reuse, R39, RZ ;  /* 0x0000002704249210 */ /* 0x044fe20007fbe0ff */
[----:B-1----:R-:W-:Y:S01]  /*b740*/  @!P3 IMAD.MOV.U32 R9, RZ, RZ, R3 ;  /* 0x000000ffff09b224 */ /* 0x002fe200078e0003 */
[----:B------:R-:W-:Y:S01]  /*b750*/  @!P2 IADD3 R32, P4, R4, R35, RZ ;  /* 0x000000230420a210 */ /* 0x000fe20007f9e0ff */
[----:B---3--:R-:W-:Y:S01]  /*b760*/  @!P2 IMAD.X R35, R5, 0x1, R8, P6 ;  /* 0x000000010523a824 */ /* 0x008fe200030e0608 */
[----:B------:R-:W-:Y:S01]  /*b770*/  SHF.R.S32.HI R11, RZ, 0x1f, R216 ;  /* 0x0000001fff0b7819 */ /* 0x000fe200000114d8 */
[C---:B------:R-:W-:Y:S01]  /*b780*/  @!P1 IMAD.X R37, R3.reuse, 0x1, R10, P5 ;  /* 0x0000000103259824 */ /* 0x040fe200028e060a */
[----:B------:R-:W-:Y:S02]  /*b790*/  @!P2 IADD3.X R33, R3, R8, RZ, P4, !PT ;  /* 0x000000080321a210 */ /* 0x000fe400027fe4ff */
[----:B------:R-:W-:-:S02]  /*b7a0*/  SHF.L.U64.HI R12, R216, 0x1, R11 ;  /* 0x00000001d80c7819 */ /* 0x000fc4000001020b */
[-C--:B------:R-:W-:Y:S02]  /*b7b0*/  @!P0 IADD3 R40, P6, R4, R43.reuse, RZ ;  /* 0x0000002b04288210 */ /* 0x080fe40007fde0ff */
[----:B------:R-:W-:Y:S02]  /*b7c0*/  CS2R R28, SRZ ;  /* 0x00000000001c7805 */ /* 0x000fe4000001ff00 */
[C---:B------:R-:W-:Y:S02]  /*b7d0*/  @!P0 IADD3 R42, P5, R14.reuse, R43, RZ ;  /* 0x0000002b0e2a8210 */ /* 0x040fe40007fbe0ff */
[----:B------:R-:W-:Y:S02]  /*b7e0*/  CS2R R20, SRZ ;  /* 0x0000000000147805 */ /* 0x000fe4000001ff00 */
[----:B------:R-:W-:Y:S01]  /*b7f0*/  @!P3 MOV R8, R4 ;  /* 0x000000040008b202 */ /* 0x000fe20000000f00 */
[----:B------:R-:W-:Y:S01]  /*b800*/  @!P3 IMAD.MOV.U32 R4, RZ, RZ, R14 ;  /* 0x000000ffff04b224 */ /* 0x000fe200078e000e */
[----:B------:R-:W-:Y:S01]  /*b810*/  @!P1 IADD3 R38, P4, R14, R39, RZ ;  /* 0x000000270e269210 */ /* 0x000fe20007f9e0ff */
[----:B------:R-:W-:Y:S01]  /*b820*/  @!P0 IMAD.X R41, R3, 0x1, R12, P6 ;  /* 0x0000000103298824 */ /* 0x000fe200030e060c */
[----:B------:R0:W5:Y:S01]  /*b830*/  @!P2 LD.E.64 R24, desc[UR6][R32.64] ;  /* 0x000000062018a980 */ /* 0x000162000c101b00 */
[----:B------:R-:W-:Y:S01]  /*b840*/  @!P3 IMAD.WIDE R14, R22, 0x2, R8 ;  /* 0x00000002160eb825 */ /* 0x000fe200078e0208 */
[----:B------:R-:W-:-:S02]  /*b850*/  @!P1 IADD3.X R39, R5, R10, RZ, P4, !PT ;  /* 0x0000000a05279210 */ /* 0x000fc400027fe4ff */
[----:B------:R-:W-:Y:S02]  /*b860*/  CS2R R10, SRZ ;  /* 0x00000000000a7805 */ /* 0x000fe4000001ff00 */
[----:B------:R-:W-:Y:S01]  /*b870*/  CS2R R8, SRZ ;  /* 0x0000000000087805 */ /* 0x000fe2000001ff00 */
[----:B------:R-:W-:Y:S01]  /*b880*/  @!P0 IMAD.X R43, R5, 0x1, R12, P5 ;  /* 0x00000001052b8824 */ /* 0x000fe200028e060c */
[----:B------:R-:W-:Y:S01]  /*b890*/  CS2R R12, SRZ ;  /* 0x00000000000c7805 */ /* 0x000fe2000001ff00 */
[----:B------:R-:W-:Y:S01]  /*b8a0*/  @!P3 IMAD.WIDE R30, R22, 0x2, R4 ;  /* 0x00000002161eb825 */ /* 0x000fe200078e0204 */
[----:B------:R0:W5:Y:S04]  /*b8b0*/  @!P3 LD.E.64 R26, desc[UR6][R14.64] ;  /* 0x000000060e1ab980 */ /* 0x000168000c101b00 */
[----:B------:R0:W5:Y:S04]  /*b8c0*/  @!P3 LD.E.64 R6, desc[UR6][R30.64] ;  /* 0x000000061e06b980 */ /* 0x000168000c101b00 */
[----:B------:R0:W5:Y:S04]  /*b8d0*/  @!P2 LD.E.64 R28, desc[UR6][R34.64] ;  /* 0x00000006221ca980 */ /* 0x000168000c101b00 */
[----:B------:R0:W5:Y:S04]  /*b8e0*/  @!P1 LD.E.64 R20, desc[UR6][R36.64] ;  /* 0x0000000624149980 */ /* 0x000168000c101b00 */
[----:B------:R0:W5:Y:S04]  /*b8f0*/  @!P1 LD.E.64 R10, desc[UR6][R38.64] ;  /* 0x00000006260a9980 */ /* 0x000168000c101b00 */
[----:B------:R0:W5:Y:S04]  /*b900*/  @!P0 LD.E.64 R12, desc[UR6][R40.64] ;  /* 0x00000006280c8980 */ /* 0x000168000c101b00 */
[----:B------:R0:W5:Y:S02]  /*b910*/  @!P0 LD.E.64 R8, desc[UR6][R42.64] ;  /* 0x000000062a088980 */ /* 0x000164000c101b00 */
.L_x_776:
[----:B------:R-:W-:Y:S05]  /*b920*/  BSYNC B1 ;  /* 0x0000000000017941 */ /* 0x000fea0003800000 */
.L_x_775:
[----:B-1----:R-:W-:Y:S01]  /*b930*/  LEA.HI R3, R236, R236, RZ, 0x1 ;  /* 0x000000ecec037211 */ /* 0x002fe200078f08ff */
[----:B0----5:R-:W-:Y:S01]  /*b940*/  IMAD.MOV.U32 R30, RZ, RZ, R24 ;  /* 0x000000ffff1e7224 */ /* 0x021fe200078e0018 */
[----:B------:R-:W-:Y:S01]  /*b950*/  SHF.R.U64 R40, R24, 0x10, R25 ;  /* 0x0000001018287819 */ /* 0x000fe20000001219 */
[----:B------:R-:W-:Y:S01]  /*b960*/  IMAD.MOV.U32 R15, RZ, RZ, R20 ;  /* 0x000000ffff0f7224 */ /* 0x000fe200078e0014 */
[----:B------:R-:W-:Y:S01]  /*b970*/  LOP3.LUT R3, R3, 0xfffffffe, RZ, 0xc0, !PT ;  /* 0xfffffffe03037812 */ /* 0x000fe200078ec0ff */
[----:B------:R-:W-:Y:S01]  /*b980*/  IMAD.MOV.U32 R24, RZ, RZ, R21 ;  /* 0x000000ffff187224 */ /* 0x000fe200078e0015 */
[----:B------:R-:W-:Y:S01]  /*b990*/  MOV R31, R25 ;  /* 0x00000019001f7202 */ /* 0x000fe20000000f00 */
[----:B----4-:R-:W-:Y:S01]  /*b9a0*/  IMAD.MOV.U32 R14, RZ, RZ, R13 ;  /* 0x000000ffff0e7224 */ /* 0x010fe200078e000d */
[----:B------:R-:W-:Y:S01]  /*b9b0*/  SHF.R.U32.HI R41, RZ, 0x10, R25 ;  /* 0x00000010ff297819 */ /* 0x000fe20000011619 */
[----:B------:R-:W-:Y:S01]  /*b9c0*/  IMAD.IADD R3, R236, 0x1, -R3 ;  /* 0x00000001ec037824 */ /* 0x000fe200078e0a03 */
[----:B------:R-:W-:Y:S01]  /*b9d0*/  MOV R37, R7 ;  /* 0x0000000700257202 */ /* 0x000fe20000000f00 */
[----:B------:R-:W-:Y:S01]  /*b9e0*/  IMAD.MOV.U32 R36, RZ, RZ, R6 ;  /* 0x000000ffff247224 */ /* 0x000fe200078e0006 */
[----:B------:R-:W-:Y:S01]  /*b9f0*/  SHF.R.U64 R47, R6, 0x10, R7 ;  /* 0x00000010062f7819 */ /* 0x000fe20000001207 */
[----:B------:R-:W-:Y:S01]  /*ba00*/  IMAD.MOV.U32 R25, RZ, RZ, R28 ;  /* 0x000000ffff197224 */ /* 0x000fe200078e001c */
[----:B---3--:R-:W-:Y:S01]  /*ba10*/  SHF.L.U32 R5, R3, 0x1f, RZ ;  /* 0x0000001f03057819 */ /* 0x008fe200000006ff */
[----:B------:R-:W-:Y:S01]  /*ba20*/  IMAD.MOV.U32 R33, RZ, RZ, R27 ;  /* 0x000000ffff217224 */ /* 0x000fe200078e001b */
[----:B------:R-:W-:Y:S01]  /*ba30*/  SHF.R.U32.HI R48, RZ, 0x10, R7 ;  /* 0x00000010ff307819 */ /* 0x000fe20000011607 */
[----:B------:R-:W-:Y:S01]  /*ba40*/  IMAD.MOV.U32 R7, RZ, RZ, R10 ;  /* 0x000000ffff077224 */ /* 0x000fe200078e000a */
[----:B------:R-:W0:Y:S01]  /*ba50*/  SYNCS.PHASECHK.TRANS64.TRYWAIT P0, [R18+URZ+0x38800], R5 ;  /* 0x03880005120075a7 */ /* 0x000e22000800017f */
[----:B--2---:R-:W-:Y:S01]  /*ba60*/  MOV R4, R12 ;  /* 0x0000000c00047202 */ /* 0x004fe20000000f00 */
[----:B------:R-:W-:Y:S01]  /*ba70*/  IMAD.MOV.U32 R34, RZ, RZ, R11 ;  /* 0x000000ffff227224 */ /* 0x000fe200078e000b */
[----:B------:R-:W-:Y:S01]  /*ba80*/  MOV R35, R29 ;  /* 0x0000001d00237202 */ /* 0x000fe20000000f00 */
[----:B------:R-:W-:Y:S01]  /*ba90*/  IMAD.MOV.U32 R6, RZ, RZ, R9 ;  /* 0x000000ffff067224 */ /* 0x000fe200078e0009 */
[----:B------:R-:W-:Y:S01]  /*baa0*/  SHF.R.U64 R51, R10, 0x10, R11 ;  /* 0x000000100a337819 */ /* 0x000fe2000000120b */
[----:B------:R-:W-:Y:S01]  /*bab0*/  BSSY B1, `(.L_x_777) ;  /* 0x0000020000017945 */ /* 0x000fe20003800000 */
[----:B------:R-:W-:-:S02]  /*bac0*/  MOV R32, R26 ;  /* 0x0000001a00207202 */ /* 0x000fc40000000f00 */
[--C-:B------:R-:W-:Y:S02]  /*bad0*/  SHF.R.U64 R38, R26, 0x10, R27.reuse ;  /* 0x000000101a267819 */ /* 0x100fe4000000121b */
[----:B------:R-:W-:Y:S02]  /*bae0*/  SHF.R.U32.HI R39, RZ, 0x10, R27 ;  /* 0x00000010ff277819 */ /* 0x000fe4000001161b */
[--C-:B------:R-:W-:Y:S02]  /*baf0*/  SHF.R.U64 R42, R20, 0x10, R21.reuse ;  /* 0x00000010142a7819 */ /* 0x100fe40000001215 */
[----:B------:R-:W-:Y:S02]  /*bb00*/  SHF.R.U32.HI R43, RZ, 0x10, R21 ;  /* 0x00000010ff2b7819 */ /* 0x000fe40000011615 */
[--C-:B------:R-:W-:Y:S02]  /*bb10*/  SHF.R.U64 R45, R12, 0x10, R13.reuse ;  /* 0x000000100c2d7819 */ /* 0x100fe4000000120d */
[----:B------:R-:W-:-:S02]  /*bb20*/  SHF.R.U32.HI R46, RZ, 0x10, R13 ;  /* 0x00000010ff2e7819 */ /* 0x000fc4000001160d */
[--C-:B------:R-:W-:Y:S02]  /*bb30*/  SHF.R.U64 R49, R28, 0x10, R29.reuse ;  /* 0x000000101c317819 */ /* 0x100fe4000000121d */
[----:B------:R-:W-:Y:S02]  /*bb40*/  SHF.R.U32.HI R50, RZ, 0x10, R29 ;  /* 0x00000010ff327819 */ /* 0x000fe4000001161d */
[----:B------:R-:W-:Y:S02]  /*bb50*/  SHF.R.U32.HI R11, RZ, 0x10, R11 ;  /* 0x00000010ff0b7819 */ /* 0x000fe4000001160b */
[----:B------:R-:W-:Y:S02]  /*bb60*/  MOV R10, R8 ;  /* 0x00000008000a7202 */ /* 0x000fe40000000f00 */
[----:B------:R-:W-:Y:S02]  /*bb70*/  VIMNMX R3, R44, 0x80, PT ;  /* 0x000000802c037848 */ /* 0x000fe40003fe0100 */
[----:B------:R-:W-:-:S02]  /*bb80*/  SHF.R.U64 R52, R8, 0x10, R9 ;  /* 0x0000001008347819 */ /* 0x000fc40000001209 */
[----:B------:R-:W-:Y:S02]  /*bb90*/  PRMT R12, R15, 0x5410, R24 ;  /* 0x000054100f0c7816 */ /* 0x000fe40000000018 */
[----:B------:R-:W-:Y:S02]  /*bba0*/  SHF.R.U32.HI R53, RZ, 0x10, R9 ;  /* 0x00000010ff357819 */ /* 0x000fe40000011609 */
[----:B------:R-:W-:Y:S02]  /*bbb0*/  PRMT R8, R4, 0x5410, R14 ;  /* 0x0000541004087816 */ /* 0x000fe4000000000e */
[----:B------:R-:W-:Y:S02]  /*bbc0*/  PRMT R24, R25, 0x5410, R35 ;  /* 0x0000541019187816 */ /* 0x000fe40000000023 */
[----:B------:R-:W-:Y:S02]  /*bbd0*/  PRMT R26, R32, 0x5410, R33 ;  /* 0x00005410201a7816 */ /* 0x000fe40000000021 */
[----:B------:R-:W-:-:S02]  /*bbe0*/  PRMT R27, R38, 0x5410, R39 ;  /* 0x00005410261b7816 */ /* 0x000fc40000000027 */
[----:B------:R-:W-:Y:S02]  /*bbf0*/  PRMT R20, R30, 0x5410, R31 ;  /* 0x000054101e147816 */ /* 0x000fe4000000001f */
[----:B------:R-:W-:Y:S02]  /*bc00*/  PRMT R21, R40, 0x5410, R41 ;  /* 0x0000541028157816 */ /* 0x000fe40000000029 */
[----:B------:R-:W-:Y:S02]  /*bc10*/  PRMT R13, R42, 0x5410, R43 ;  /* 0x000054102a0d7816 */ /* 0x000fe4000000002b */
[----:B------:R-:W-:Y:S02]  /*bc20*/  PRMT R9, R45, 0x5410, R46 ;  /* 0x000054102d097816 */ /* 0x000fe4000000002e */
[----:B------:R-:W-:Y:S02]  /*bc30*/  PRMT R28, R36, 0x5410, R37 ;  /* 0x00005410241c7816 */ /* 0x000fe40000000025 */
[----:B------:R-:W-:-:S02]  /*bc40*/  PRMT R29, R47, 0x5410, R48 ;  /* 0x000054102f1d7816 */ /* 0x000fc40000000030 */
[----:B------:R-:W-:Y:S02]  /*bc50*/  PRMT R25, R49, 0x5410, R50 ;  /* 0x0000541031197816 */ /* 0x000fe40000000032 */
[----:B------:R-:W-:Y:S02]  /*bc60*/  ISETP.GE.AND P1, PT, R212, R3, PT ;  /* 0x00000003d400720c */ /* 0x000fe40003f26270 */
[----:B------:R-:W-:Y:S02]  /*bc70*/  PRMT R14, R7, 0x5410, R34 ;  /* 0x00005410070e7816 */ /* 0x000fe40000000022 */
[----:B------:R-:W-:Y:S02]  /*bc80*/  PRMT R15, R51, 0x5410, R11 ;  /* 0x00005410330f7816 */ /* 0x000fe4000000000b */
[----:B------:R-:W-:Y:S01]  /*bc90*/  PRMT R10, R10, 0x5410, R6 ;  /* 0x000054100a0a7816 */ /* 0x000fe20000000006 */
[----:B0-----:R-:W-:Y:S06]  /*bca0*/  @!P0 BRA `(.L_x_778) ;  /* 0x000001c800588947 */ /* 0x001fec0003800000 */
.L_x_1062:
[----:B------:R-:W-:Y:S05]  /*bcb0*/  BSYNC B1 ;  /* 0x0000000000017941 */ /* 0x000fea0003800000 */
.L_x_777:
[----:B------:R-:W-:Y:S01]  /*bcc0*/  BSSY B1, `(.L_x_779) ;  /* 0x00000aa000017945 */ /* 0x000fe20003800000 */
[----:B------:R-:W-:-:S03]  /*bcd0*/  PRMT R11, R52, 0x5410, R53 ;  /* 0x00005410340b7816 */ /* 0x000fc60000000035 */
[----:B------:R-:W-:Y:S05]  /*bce0*/  @P1 BRA `(.L_x_780) ;  /* 0x00000008009c1947 */ /* 0x000fea0003800000 */
[----:B0-----:R-:W0:Y:S01]  /*bcf0*/  LDC R5, c[0x0][0x3f4] ;  /* 0x0000fd00ff057b82 */ /* 0x001e220000000800 */
[----:B------:R-:W-:Y:S01]  /*bd00*/  BSSY B2, `(.L_x_781) ;  /* 0x000002c000027945 */ /* 0x000fe20003800000 */
[-C--:B0-----:R-:W-:Y:S02]  /*bd10*/  ISETP.GE.AND P0, PT, R22, R5.reuse, PT ;  /* 0x000000051600720c */ /* 0x081fe40003f06270 */
[-C--:B------:R-:W-:Y:S02]  /*bd20*/  ISETP.GE.AND P1, PT, R215, R5.reuse, PT ;  /* 0x00000005d700720c */ /* 0x080fe40003f26270 */
[-C--:B------:R-:W-:Y:S02]  /*bd30*/  ISETP.GE.AND P2, PT, R214, R5.reuse, PT ;  /* 0x00000005d600720c */ /* 0x080fe40003f46270 */
[----:B------:R-:W-:-:S07]  /*bd40*/  ISETP.GE.AND P3, PT, R216, R5, PT ;  /* 0x00000005d800720c */ /* 0x000fce0003f66270 */
[----:B------:R-:W-:Y:S06]  /*bd50*/  @P0 BRA `(.L_x_782) ;  /* 0x0000000000980947 */ /* 0x000fec0003800000 */
[----:B------:R-:W0:Y:S01]  /*bd60*/  LDS.128 R4, [R0] ;  /* 0x0000000000047984 */ /* 0x000e220000000c00 */
[----:B------:R-:W-:Y:S02]  /*bd70*/  HADD2.F32 R37, -RZ, R28.H0_H0 ;  /* 0x2000001cff257230 */ /* 0x000fe40000004100 */
[----:B------:R-:W-:Y:S02]  /*bd80*/  HADD2.F32 R35, -RZ, R26.H0_H0 ;  /* 0x2000001aff237230 */ /* 0x000fe40000004100 */
[----:B------:R-:W-:Y:S02]  /*bd90*/  HADD2.F32 R34, -RZ, R27.H0_H0 ;  /* 0x2000001bff227230 */ /* 0x000fe40000004100 */
[----:B------:R-:W-:Y:S02]  /*bda0*/  HADD2.F32 R36, -RZ, R29.H0_H0 ;  /* 0x2000001dff247230 */ /* 0x000fe40000004100 */
[--C-:B0-----:R-:W-:Y:S02]  /*bdb0*/  HADD2.F32 R30, -RZ, R4.reuse.H0_H0 ;  /* 0x20000004ff1e7230 */ /* 0x101fe40000004100 */
[----:B------:R-:W-:-:S02]  /*bdc0*/  HADD2.F32 R4, -RZ, R4.H1_H1 ;  /* 0x30000004ff047230 */ /* 0x000fc40000004100 */
[--C-:B------:R-:W-:Y:S02]  /*bdd0*/  HADD2.F32 R31, -RZ, R5.reuse.H0_H0 ;  /* 0x20000005ff1f7230 */ /* 0x100fe40000004100 */
[----:B------:R-:W-:Y:S02]  /*bde0*/  HADD2.F32 R5, -RZ, R5.H1_H1 ;  /* 0x30000005ff057230 */ /* 0x000fe40000004100 */
[C---:B------:R-:W-:Y:S01]  /*bdf0*/  FMUL.FTZ R39, R4.reuse, R37 ;  /* 0x0000002504277220 */ /* 0x040fe20000410000 */
[-C--:B------:R-:W-:Y:S01]  /*be00*/  FMUL.FTZ R4, R4, R35.reuse ;  /* 0x0000002304047220 */ /* 0x080fe20000410000 */
[--C-:B------:R-:W-:Y:S02]  /*be10*/  HADD2.F32 R32, -RZ, R6.reuse.H0_H0 ;  /* 0x20000006ff207230 */ /* 0x100fe40000004100 */
[----:B------:R-:W-:Y:S02]  /*be20*/  HADD2.F32 R33, -RZ, R7.H0_H0 ;  /* 0x20000007ff217230 */ /* 0x000fe40000004100 */
[C---:B------:R-:W-:Y:S01]  /*be30*/  FMUL.FTZ R40, R5.reuse, R36 ;  /* 0x0000002405287220 */ /* 0x040fe20000410000 */
[C---:B------:R-:W-:Y:S01]  /*be40*/  FFMA.FTZ R39, R30.reuse, R35, -R39 ;  /* 0x000000231e277223 */ /* 0x040fe20000010827 */
[----:B------:R-:W-:Y:S01]  /*be50*/  FFMA.FTZ R38, R30, R37, R4 ;  /* 0x000000251e267223 */ /* 0x000fe20000010004 */
[----:B------:R-:W-:Y:S01]  /*be60*/  FMUL.FTZ R42, R5, R34 ;  /* 0x00000022052a7220 */ /* 0x000fe20000410000 */
[----:B------:R-:W-:-:S02]  /*be70*/  HADD2.F32 R6, -RZ, R6.H1_H1 ;  /* 0x30000006ff067230 */ /* 0x000fc40000004100 */
[C---:B------:R-:W-:Y:S01]  /*be80*/  FFMA.FTZ R40, R31.reuse, R34, -R40 ;  /* 0x000000221f287223 */ /* 0x040fe20000010828 */
[----:B------:R-:W-:Y:S02]  /*be90*/  HADD2.F32 R7, -RZ, R7.H1_H1 ;  /* 0x30000007ff077230 */ /* 0x000fe40000004100 */
[----:B------:R-:W-:Y:S01]  /*bea0*/  FFMA.FTZ R31, R31, R36, R42 ;  /* 0x000000241f1f7223 */ /* 0x000fe2000001002a */
[----:B------:R-:W-:Y:S02]  /*beb0*/  HADD2.F32 R35, -RZ, R28.H1_H1 ;  /* 0x3000001cff237230 */ /* 0x000fe40000004100 */
[----:B------:R-:W-:Y:S02]  /*bec0*/  HADD2.F32 R5, -RZ, R26.H1_H1 ;  /* 0x3000001aff057230 */ /* 0x000fe40000004100 */
[----:B------:R-:W-:Y:S02]  /*bed0*/  HADD2.F32 R30, -RZ, R29.H1_H1 ;  /* 0x3000001dff1e7230 */ /* 0x000fe40000004100 */
[----:B------:R-:W-:Y:S01]  /*bee0*/  FMUL.FTZ R37, R6, R35 ;  /* 0x0000002306257220 */ /* 0x000fe20000410000 */
[----:B------:R-:W-:-:S02]  /*bef0*/  HADD2.F32 R4, -RZ, R27.H1_H1 ;  /* 0x3000001bff047230 */ /* 0x000fc40000004100 */
[-C--:B------:R-:W-:Y:S01]  /*bf00*/  FMUL.FTZ R34, R6, R5.reuse ;  /* 0x0000000506227220 */ /* 0x080fe20000410000 */
[C---:B------:R-:W-:Y:S01]  /*bf10*/  FMUL.FTZ R36, R7.reuse, R30 ;  /* 0x0000001e07247220 */ /* 0x040fe20000410000 */
[C---:B------:R-:W-:Y:S01]  /*bf20*/  FFMA.FTZ R6, R32.reuse, R5, -R37 ;  /* 0x0000000520067223 */ /* 0x040fe20000010825 */
[-C--:B------:R-:W-:Y:S01]  /*bf30*/  FMUL.FTZ R41, R7, R4.reuse ;  /* 0x0000000407297220 */ /* 0x080fe20000410000 */
[----:B------:R-:W-:Y:S01]  /*bf40*/  FFMA.FTZ R35, R32, R35, R34 ;  /* 0x0000002320237223 */ /* 0x000fe20000010022 */
[C---:B------:R-:W-:Y:S01]  /*bf50*/  FFMA.FTZ R7, R33.reuse, R4, -R36 ;  /* 0x0000000421077223 */ /* 0x040fe20000010824 */
[----:B------:R-:W-:Y:S01]  /*bf60*/  F2FP.F16.F32.PACK_AB R4, R38, R39 ;  /* 0x000000272604723e */ /* 0x000fe200000000ff */
[----:B------:R-:W-:Y:S01]  /*bf70*/  FFMA.FTZ R30, R33, R30, R41 ;  /* 0x0000001e211e7223 */ /* 0x000fe20000010029 */
[----:B------:R-:W-:Y:S02]  /*bf80*/  F2FP.F16.F32.PACK_AB R5, R31, R40 ;  /* 0x000000281f05723e */ /* 0x000fe400000000ff */
[----:B------:R-:W-:-:S02]  /*bf90*/  F2FP.F16.F32.PACK_AB R6, R35, R6 ;  /* 0x000000062306723e */ /* 0x000fc400000000ff */
[----:B------:R-:W-:-:S05]  /*bfa0*/  F2FP.F16.F32.PACK_AB R7, R30, R7 ;  /* 0x000000071e07723e */ /* 0x000fca00000000ff */
[----:B------:R0:W-:Y:S02]  /*bfb0*/  STS.128 [R0], R4 ;  /* 0x0000000400007388 */ /* 0x0001e40000000c00 */
.L_x_782:
[----:B------:R-:W-:Y:S05]  /*bfc0*/  BSYNC B2 ;  /* 0x0000000000027941 */ /* 0x000fea0003800000 */
.L_x_781:
[----:B------:R-:W-:Y:S04]  /*bfd0*/  BSSY B2, `(.L_x_783) ;  /* 0x0000028000027945 */ /* 0x000fe80003800000 */
[----:B------:R-:W-:Y:S05]  /*bfe0*/  @P1 BRA `(.L_x_784) ;  /* 0x0000000000981947 */ /* 0x000fea0003800000 */
[----:B0-----:R-:W0:Y:S01]  /*bff0*/  LDS.128 R4, [R0+0x4000] ;  /* 0x0040000000047984 */ /* 0x001e220000000c00 */
        /* <DEDUP_REMOVED lines=36> */
[----:B------:R1:W-:Y:S02]  /*c240*/  STS.128 [R0+0x4000], R4 ;  /* 0x0040000400007388 */ /* 0x0003e40000000c00 */
.L_x_784:
[----:B------:R-:W-:Y:S05]  /*c250*/  BSYNC B2 ;  /* 0x0000000000027941 */ /* 0x000fea0003800000 */
.L_x_783:
[----:B------:R-:W-:Y:S04]  /*c260*/  BSSY B2, `(.L_x_785) ;  /* 0x0000028000027945 */ /* 0x000fe80003800000 */
[----:B------:R-:W-:Y:S05]  /*c270*/  @P2 BRA `(.L_x_786) ;  /* 0x0000000000982947 */ /* 0x000fea0003800000 */
[----:B01----:R-:W0:Y:S01]  /*c280*/  LDS.128 R4, [R0+0x8000] ;  /* 0x0080000000047984 */ /* 0x003e220000000c00 */
        /* <DEDUP_REMOVED lines=37> */
.L_x_786:
[----:B------:R-:W-:Y:S05]  /*c4e0*/  BSYNC B2 ;  /* 0x0000000000027941 */ /* 0x000fea0003800000 */
.L_x_785:
[----:B------:R-:W-:Y:S05]  /*c4f0*/  @P3 BRA `(.L_x_780) ;  /* 0x0000000000983947 */ /* 0x000fea0003800000 */
[----:B012---:R-:W0:Y:S01]  /*c500*/  LDS.128 R4, [R0+0xc000] ;  /* 0x00c0000000047984 */ /* 0x007e220000000c00 */
        /* <DEDUP_REMOVED lines=37> */
.L_x_780:
[----:B------:R-:W-:Y:S05]  /*c760*/  BSYNC B1 ;  /* 0x0000000000017941 */ /* 0x000fea0003800000 */
.L_x_779:
[----:B0123--:R-:W-:Y:S01]  /*c770*/  VIADD R4, R212, 0x20 ;  /* 0x00000020d4047836 */ /* 0x00ffe20000000000 */
[----:B------:R-:W-:Y:S04]  /*c780*/  BSSY B1, `(.L_x_787) ;  /* 0x00000aa000017945 */ /* 0x000fe80003800000 */
[----:B------:R-:W-:-:S13]  /*c790*/  ISETP.GE.AND P0, PT, R4, R3, PT ;  /* 0x000000030400720c */ /* 0x000fda0003f06270 */
[----:B------:R-:W-:Y:S05]  /*c7a0*/  @P0 BRA `(.L_x_788) ;  /* 0x00000008009c0947 */ /* 0x000fea0003800000 */
[----:B------:R-:W0:Y:S01]  /*c7b0*/  LDC R5, c[0x0][0x3f4] ;  /* 0x0000fd00ff057b82 */ /* 0x000e220000000800 */
[----:B------:R-:W-:Y:S01]  /*c7c0*/  BSSY B2, `(.L_x_789) ;  /* 0x000002c000027945 */ /* 0x000fe20003800000 */
[-C--:B0-----:R-:W-:Y:S02]  /*c7d0*/  ISETP.GE.AND P0, PT, R22, R5.reuse, PT ;  /* 0x000000051600720c */ /* 0x081fe40003f06270 */
[-C--:B------:R-:W-:Y:S02]  /*c7e0*/  ISETP.GE.AND P1, PT, R215, R5.reuse, PT ;  /* 0x00000005d700720c */ /* 0x080fe40003f26270 */
[-C--:B------:R-:W-:Y:S02]  /*c7f0*/  ISETP.GE.AND P2, PT, R214, R5.reuse, PT ;  /* 0x00000005d600720c */ /* 0x080fe40003f46270 */
[----:B------:R-:W-:-:S07]  /*c800*/  ISETP.GE.AND P3, PT, R216, R5, PT ;  /* 0x00000005d800720c */ /* 0x000fce0003f66270 */
[----:B------:R-:W-:Y:S06]  /*c810*/  @P0 BRA `(.L_x_790) ;  /* 0x0000000000980947 */ /* 0x000fec0003800000 */
[----:B------:R-:W0:Y:S01]  /*c820*/  LDS.128 R4, [R0+0x1000] ;  /* 0x0010000000047984 */ /* 0x000e220000000c00 */
[----:B------:R-:W-:Y:S02]  /*c830*/  HADD2.F32 R36, -RZ, R26.H0_H0 ;  /* 0x2000001aff247230 */ /* 0x000fe40000004100 */
[--C-:B------:R-:W-:Y:S02]  /*c840*/  HADD2.F32 R38, -RZ, R28.reuse.H0_H0 ;  /* 0x2000001cff267230 */ /* 0x100fe40000004100 */
[----:B------:R-:W-:Y:S02]  /*c850*/  HADD2.F32 R41, -RZ, R29.H0_H0 ;  /* 0x2000001dff297230 */ /* 0x000fe40000004100 */
[----:B------:R-:W-:Y:S02]  /*c860*/  HADD2.F32 R39, -RZ, R27.H0_H0 ;  /* 0x2000001bff277230 */ /* 0x000fe40000004100 */
[----:B------:R-:W-:Y:S02]  /*c870*/  HADD2.F32 R40, -RZ, R28.H1_H1 ;  /* 0x3000001cff287230 */ /* 0x000fe40000004100 */
[----:B------:R-:W-:-:S02]  /*c880*/  HADD2.F32 R43, -RZ, R29.H1_H1 ;  /* 0x3000001dff2b7230 */ /* 0x000fc40000004100 */
[--C-:B0-----:R-:W-:Y:S02]  /*c890*/  HADD2.F32 R30, -RZ, R4.reuse.H0_H0 ;  /* 0x20000004ff1e7230 */ /* 0x101fe40000004100 */
[----:B------:R-:W-:Y:S02]  /*c8a0*/  HADD2.F32 R4, -RZ, R4.H1_H1 ;  /* 0x30000004ff047230 */ /* 0x000fe40000004100 */
[--C-:B------:R-:W-:Y:S02]  /*c8b0*/  HADD2.F32 R31, -RZ, R5.reuse.H0_H0 ;  /* 0x20000005ff1f7230 */ /* 0x100fe40000004100 */
[----:B------:R-:W-:Y:S02]  /*c8c0*/  HADD2.F32 R5, -RZ, R5.H1_H1 ;  /* 0x30000005ff057230 */ /* 0x000fe40000004100 */
[-C--:B------:R-:W-:Y:S01]  /*c8d0*/  FMUL.FTZ R35, R38, R4.reuse ;  /* 0x0000000426237220 */ /* 0x080fe20000410000 */
[----:B------:R-:W-:Y:S01]  /*c8e0*/  FMUL.FTZ R37, R36, R4 ;  /* 0x0000000424257220 */ /* 0x000fe20000410000 */
[----:B------:R-:W-:-:S02]  /*c8f0*/  HADD2.F32 R32, -RZ, R6.H0_H0 ;  /* 0x20000006ff207230 */ /* 0x000fc40000004100 */
[-C--:B------:R-:W-:Y:S01]  /*c900*/  FMUL.FTZ R34, R41, R5.reuse ;  /* 0x0000000529227220 */ /* 0x080fe20000410000 */
[-C--:B------:R-:W-:Y:S01]  /*c910*/  FFMA.FTZ R4, R36, R30.reuse, -R35 ;  /* 0x0000001e24047223 */ /* 0x080fe20000010823 */
[----:B------:R-:W-:Y:S01]  /*c920*/  FFMA.FTZ R37, R38, R30, R37 ;  /* 0x0000001e26257223 */ /* 0x000fe20000010025 */
[C---:B------:R-:W-:Y:S01]  /*c930*/  FMUL.FTZ R30, R39.reuse, R5 ;  /* 0x00000005271e7220 */ /* 0x040fe20000410000 */
[--C-:B------:R-:W-:Y:S02]  /*c940*/  HADD2.F32 R33, -RZ, R7.reuse.H0_H0 ;  /* 0x20000007ff217230 */ /* 0x100fe40000004100 */
[-C--:B------:R-:W-:Y:S01]  /*c950*/  FFMA.FTZ R5, R39, R31.reuse, -R34 ;  /* 0x0000001f27057223 */ /* 0x080fe20000010822 */
[----:B------:R-:W-:Y:S02]  /*c960*/  HADD2.F32 R6, -RZ, R6.H1_H1 ;  /* 0x30000006ff067230 */ /* 0x000fe40000004100 */
[----:B------:R-:W-:Y:S01]  /*c970*/  FFMA.FTZ R30, R41, R31, R30 ;  /* 0x0000001f291e7223 */ /* 0x000fe2000001001e */
[----:B------:R-:W-:Y:S01]  /*c980*/  HADD2.F32 R7, -RZ, R7.H1_H1 ;  /* 0x30000007ff077230 */ /* 0x000fe20000004100 */
[----:B------:R-:W-:Y:S01]  /*c990*/  F2FP.F16.F32.PACK_AB R4, R37, R4 ;  /* 0x000000042504723e */ /* 0x000fe200000000ff */
[----:B------:R-:W-:-:S02]  /*c9a0*/  HADD2.F32 R38, -RZ, R26.H1_H1 ;  /* 0x3000001aff267230 */ /* 0x000fc40000004100 */
[-C--:B------:R-:W-:Y:S01]  /*c9b0*/  FMUL.FTZ R31, R40, R6.reuse ;  /* 0x00000006281f7220 */ /* 0x080fe20000410000 */
[----:B------:R-:W-:Y:S02]  /*c9c0*/  HADD2.F32 R39, -RZ, R27.H1_H1 ;  /* 0x3000001bff277230 */ /* 0x000fe40000004100 */
[----:B------:R-:W-:Y:S01]  /*c9d0*/  FMUL.FTZ R34, R43, R7 ;  /* 0x000000072b227220 */ /* 0x000fe20000410000 */
[----:B------:R-:W-:Y:S01]  /*c9e0*/  F2FP.F16.F32.PACK_AB R5, R30, R5 ;  /* 0x000000051e05723e */ /* 0x000fe200000000ff */
[C---:B------:R-:W-:Y:S01]  /*c9f0*/  FMUL.FTZ R35, R38.reuse, R6 ;  /* 0x0000000626237220 */ /* 0x040fe20000410000 */
[-C--:B------:R-:W-:Y:S01]  /*ca00*/  FFMA.FTZ R6, R38, R32.reuse, -R31 ;  /* 0x0000002026067223 */ /* 0x080fe2000001081f */
[C---:B------:R-:W-:Y:S01]  /*ca10*/  FMUL.FTZ R36, R39.reuse, R7 ;  /* 0x0000000727247220 */ /* 0x040fe20000410000 */
[-C--:B------:R-:W-:Y:S01]  /*ca20*/  FFMA.FTZ R7, R39, R33.reuse, -R34 ;  /* 0x0000002127077223 */ /* 0x080fe20000010822 */
[----:B------:R-:W-:Y:S02]  /*ca30*/  FFMA.FTZ R35, R40, R32, R35 ;  /* 0x0000002028237223 */ /* 0x000fe40000010023 */
[----:B------:R-:W-:-:S03]  /*ca40*/  FFMA.FTZ R36, R43, R33, R36 ;  /* 0x000000212b247223 */ /* 0x000fc60000010024 */
[----:B------:R-:W-:Y:S02]  /*ca50*/  F2FP.F16.F32.PACK_AB R6, R35, R6 ;  /* 0x000000062306723e */ /* 0x000fe400000000ff */
[----:B------:R-:W-:-:S05]  /*ca60*/  F2FP.F16.F32.PACK_AB R7, R36, R7 ;  /* 0x000000072407723e */ /* 0x000fca00000000ff */
[----:B------:R0:W-:Y:S02]  /*ca70*/  STS.128 [R0+0x1000], R4 ;  /* 0x0010000400007388 */ /* 0x0001e40000000c00 */
.L_x_790:
[----:B------:R-:W-:Y:S05]  /*ca80*/  BSYNC B2 ;  /* 0x0000000000027941 */ /* 0x000fea0003800000 */
.L_x_789:
[----:B------:R-:W-:Y:S04]  /*ca90*/  BSSY B2, `(.L_x_791) ;  /* 0x0000028000027945 */ /* 0x000fe80003800000 */
[----:B------:R-:W-:Y:S05]  /*caa0*/  @P1 BRA `(.L_x_792) ;  /* 0x0000000000981947 */ /* 0x000fea0003800000 */
[----:B0-----:R-:W0:Y:S01]  /*cab0*/  LDS.128 R4, [R0+0x5000] ;  /* 0x0050000000047984 */ /* 0x001e220000000c00 */
        /* <DEDUP_REMOVED lines=37> */
.L_x_792:
[----:B------:R-:W-:Y:S05]  /*cd10*/  BSYNC B2 ;  /* 0x0000000000027941 */ /* 0x000fea0003800000 */
.L_x_791:
[----:B------:R-:W-:Y:S04]  /*cd20*/  BSSY B2, `(.L_x_793) ;  /* 0x0000028000027945 */ /* 0x000fe80003800000 */
[----:B------:R-:W-:Y:S05]  /*cd30*/  @P2 BRA `(.L_x_794) ;  /* 0x0000000000982947 */ /* 0x000fea0003800000 */
[----:B01----:R-:W0:Y:S01]  /*cd40*/  LDS.128 R4, [R0+0x9000] ;  /* 0x0090000000047984 */ /* 0x003e220000000c00 */
        /* <DEDUP_REMOVED lines=37> */
.L_x_794:
[----:B------:R-:W-:Y:S05]  /*cfa0*/  BSYNC B2 ;  /* 0x0000000000027941 */ /* 0x000fea0003800000 */
.L_x_793:
[----:B------:R-:W-:Y:S05]  /*cfb0*/  @P3 BRA `(.L_x_788) ;  /* 0x0000000000983947 */ /* 0x000fea0003800000 */
[----:B012---:R-:W0:Y:S01]  /*cfc0*/  LDS.128 R4, [R0+0xd000] ;  /* 0x00d0000000047984 */ /* 0x007e220000000c00 */
        /* <DEDUP_REMOVED lines=37> */
.L_x_788:
[----:B------:R-:W-:Y:S05]  /*d220*/  BSYNC B1 ;  /* 0x0000000000017941 */ /* 0x000fea0003800000 */
.L_x_787:
[----:B0123--:R-:W-:Y:S01]  /*d230*/  IADD3 R4, R212, 0x40, RZ ;  /* 0x00000040d4047810 */ /* 0x00ffe20007ffe0ff */
[----:B------:R-:W-:Y:S03]  /*d240*/  BSSY B1, `(.L_x_795) ;  /* 0x00000aa000017945 */ /* 0x000fe60003800000 */
        /* <DEDUP_REMOVED lines=47> */
.L_x_798:
[----:B------:R-:W-:Y:S05]  /*d540*/  BSYNC B2 ;  /* 0x0000000000027941 */ /* 0x000fea0003800000 */
.L_x_797:
        /* <DEDUP_REMOVED lines=40> */
.L_x_800:
[----:B------:R-:W-:Y:S05]  /*d7d0*/  BSYNC B2 ;  /* 0x0000000000027941 */ /* 0x000fea0003800000 */
.L_x_799:
        /* <DEDUP_REMOVED lines=40> */
.L_x_802:
[----:B------:R-:W-:Y:S05]  /*da60*/  BSYNC B2 ;  /* 0x0000000000027941 */ /* 0x000fea0003800000 */
.L_x_801:
        /* <DEDUP_REMOVED lines=39> */
.L_x_796:
[----:B------:R-:W-:Y:S05]  /*dce0*/  BSYNC B1 ;  /* 0x0000000000017941 */ /* 0x000fea0003800000 */
.L_x_795:
[----:B0123--:R-:W-:-:S05]  /*dcf0*/  VIADD R4, R212, 0x60 ;  /* 0x00000060d4047836 */ /* 0x00ffca0000000000 */
        /* <DEDUP_REMOVED lines=18> */
[-C--:B------:R-:W-:Y:S01]  /*de20*/  FMUL.FTZ R34, R37, R4.reuse ;  /* 0x0000000425227220 */ /* 0x080fe20000410000 */
[C---:B------:R-:W-:Y:S01]  /*de30*/  FMUL.FTZ R36, R35.reuse, R4 ;  /* 0x0000000423247220 */ /* 0x040fe20000410000 */
[----:B------:R-:W-:Y:S02]  /*de40*/  HADD2.F32 R31, -RZ, R6.H0_H0 ;  /* 0x20000006ff1f7230 */ /* 0x000fe40000004100 */
[----:B------:R-:W-:Y:S01]  /*de50*/  FMUL.FTZ R33, R40, R5 ;  /* 0x0000000528217220 */ /* 0x000fe20000410000 */
[----:B------:R-:W-:Y:S01]  /*de60*/  FFMA.FTZ R4, R35, R3, -R34 ;  /* 0x0000000323047223 */ /* 0x000fe20000010822 */
[----:B------:R-:W-:-:S02]  /*de70*/  HADD2.F32 R32, -RZ, R7.H0_H0 ;  /* 0x20000007ff207230 */ /* 0x000fc40000004100 */
[----:B------:R-:W-:Y:S01]  /*de80*/  FFMA.FTZ R3, R37, R3, R36 ;  /* 0x0000000325037223 */ /* 0x000fe20000010024 */
[C---:B------:R-:W-:Y:S01]  /*de90*/  FMUL.FTZ R35, R38.reuse, R5 ;  /* 0x0000000526237220 */ /* 0x040fe20000410000 */
[----:B------:R-:W-:Y:S02]  /*dea0*/  HADD2.F32 R6, -RZ, R6.H1_H1 ;  /* 0x30000006ff067230 */ /* 0x000fe40000004100 */
[-C--:B------:R-:W-:Y:S01]  /*deb0*/  FFMA.FTZ R5, R38, R30.reuse, -R33 ;  /* 0x0000001e26057223 */ /* 0x080fe20000010821 */
[----:B------:R-:W-:Y:S02]  /*dec0*/  HADD2.F32 R7, -RZ, R7.H1_H1 ;  /* 0x30000007ff077230 */ /* 0x000fe40000004100 */
[----:B------:R-:W-:Y:S01]  /*ded0*/  FFMA.FTZ R30, R40, R30, R35 ;  /* 0x0000001e281e7223 */ /* 0x000fe20000010023 */
[----:B------:R-:W-:Y:S01]  /*dee0*/  HADD2.F32 R37, -RZ, R28.H1_H1 ;  /* 0x3000001cff257230 */ /* 0x000fe20000004100 */
[----:B------:R-:W-:Y:S01]  /*def0*/  F2FP.F16.F32.PACK_AB R4, R3, R4 ;  /* 0x000000040304723e */ /* 0x000fe200000000ff */
[----:B------:R-:W-:-:S02]  /*df00*/  HADD2.F32 R36, -RZ, R29.H1_H1 ;  /* 0x3000001dff247230 */ /* 0x000fc40000004100 */
[----:B------:R-:W-:Y:S02]  /*df10*/  HADD2.F32 R33, -RZ, R26.H1_H1 ;  /* 0x3000001aff217230 */ /* 0x000fe40000004100 */
[-C--:B------:R-:W-:Y:S01]  /*df20*/  FMUL.FTZ R26, R37, R6.reuse ;  /* 0x00000006251a7220 */ /* 0x080fe20000410000 */
[----:B------:R-:W-:Y:S02]  /*df30*/  HADD2.F32 R34, -RZ, R27.H1_H1 ;  /* 0x3000001bff227230 */ /* 0x000fe40000004100 */
[----:B------:R-:W-:Y:S01]  /*df40*/  FMUL.FTZ R27, R36, R7 ;  /* 0x00000007241b7220 */ /* 0x000fe20000410000 */
[----:B------:R-:W-:Y:S01]  /*df50*/  F2FP.F16.F32.PACK_AB R5, R30, R5 ;  /* 0x000000051e05723e */ /* 0x000fe200000000ff */
[C---:B------:R-:W-:Y:S01]  /*df60*/  FMUL.FTZ R28, R33.reuse, R6 ;  /* 0x00000006211c7220 */ /* 0x040fe20000410000 */
[----:B------:R-:W-:Y:S01]  /*df70*/  FFMA.FTZ R6, R33, R31, -R26 ;  /* 0x0000001f21067223 */ /* 0x000fe2000001081a */
[C---:B------:R-:W-:Y:S01]  /*df80*/  FMUL.FTZ R29, R34.reuse, R7 ;  /* 0x00000007221d7220 */ /* 0x040fe20000410000 */
[----:B------:R-:W-:Y:S01]  /*df90*/  FFMA.FTZ R7, R34, R32, -R27 ;  /* 0x0000002022077223 */ /* 0x000fe2000001081b */
[----:B------:R-:W-:-:S02]  /*dfa0*/  FFMA.FTZ R31, R37, R31, R28 ;  /* 0x0000001f251f7223 */ /* 0x000fc4000001001c */
[----:B------:R-:W-:-:S03]  /*dfb0*/  FFMA.FTZ R32, R36, R32, R29 ;  /* 0x0000002024207223 */ /* 0x000fc6000001001d */
[----:B------:R-:W-:Y:S02]  /*dfc0*/  F2FP.F16.F32.PACK_AB R6, R31, R6 ;  /* 0x000000061f06723e */ /* 0x000fe400000000ff */
[----:B------:R-:W-:-:S05]  /*dfd0*/  F2FP.F16.F32.PACK_AB R7, R32, R7 ;  /* 0x000000072007723e */ /* 0x000fca00000000ff */
[----:B------:R0:W-:Y:S02]  /*dfe0*/  STS.128 [R0+0x3000], R4 ;  /* 0x0030000400007388 */ /* 0x0001e40000000c00 */
.L_x_805:
[----:B------:R-:W-:Y:S05]  /*dff0*/  BSYNC B1 ;  /* 0x0000000000017941 */ /* 0x000fea0003800000 */
.L_x_804:
        /* <DEDUP_REMOVED lines=40> */
.L_x_807:
[----:B------:R-:W-:Y:S05]  /*e280*/  BSYNC B1 ;  /* 0x0000000000017941 */ /* 0x000fea0003800000 */
.L_x_806:
        /* <DEDUP_REMOVED lines=40> */
.L_x_809:
[----:B------:R-:W-:Y:S05]  /*e510*/  BSYNC B1 ;  /* 0x0000000000017941 */ /* 0x000fea0003800000 */
.L_x_808:
        /* <DEDUP_REMOVED lines=38> */
[----:B------:R3:W-:Y:S01]  /*e780*/  STS.128 [R0+0xf000], R4 ;  /* 0x00f0000400007388 */ /* 0x0007e20000000c00 */
[----:B------:R-:W-:Y:S05]  /*e790*/  BRA `(.L_x_803) ;  /* 0x00000034006c7947 */ /* 0x000fea0003800000 */
.L_x_773:
[----:B------:R-:W-:-:S03]  /*e7a0*/  UMOV UR4, 0xffffffff ;  /* 0xffffffff00047882 */ /* 0x000fc60000000000 */
[----:B------:R-:W-:Y:S05]  /*e7b0*/  BRA.DIV UR4, `(.L_x_810) ;  /* 0x0000019e04a87947 */ /* 0x000fea000b800000 */
[----:B------:R0:W1:Y:S04]  /*e7c0*/  SHFL.IDX PT, R3, R25, RZ, 0x181f ;  /* 0x00181fff19037589 */ /* 0x00006800000e0000 */
[----:B------:R0:W2:Y:S04]  /*e7d0*/  SHFL.IDX PT, R20, R24, RZ, 0x181f ;  /* 0x00181fff18147589 */ /* 0x0000a800000e0000 */
[----:B------:R0:W3:Y:S04]  /*e7e0*/  SHFL.IDX PT, R21, R26, RZ, 0x181f ;  /* 0x00181fff1a157589 */ /* 0x0000e800000e0000 */
[----:B------:R-:W4:Y:S02]  /*e7f0*/  SHFL.IDX PT, R28, R28, RZ, 0x181f ;  /* 0x00181fff1c1c7589 */ /* 0x000f2400000e0000 */
.L_x_1068:
[----:B------:R-:W-:Y:S01]  /*e800*/  ULDC UR4, c[0x0][0x448] ;  /* 0x0001120000047ab9 */ /* 0x000fe20000000800 */
[----:B------:R-:W-:Y:S01]  /*e810*/  BSSY B1, `(.L_x_811) ;  /* 0x0000029000017945 */ /* 0x000fe20003800000 */
[----:B------:R-:W-:Y:S01]  /*e820*/  IMAD R34, R177, UR4, RZ ;  /* 0x00000004b1227c24 */ /* 0x000fe2000f8e02ff */
[----:B------:R-:W-:Y:S02]  /*e830*/  CS2R R4, SRZ ;  /* 0x0000000000047805 */ /* 0x000fe4000001ff00 */
[----:B------:R-:W-:Y:S02]  /*e840*/  CS2R R8, SRZ ;  /* 0x0000000000087805 */ /* 0x000fe4000001ff00 */
[----:B------:R-:W-:Y:S02]  /*e850*/  CS2R R10, SRZ ;  /* 0x00000000000a7805 */ /* 0x000fe4000001ff00 */
[----:B------:R-:W-:Y:S02]  /*e860*/  CS2R R12, SRZ ;  /* 0x00000000000c7805 */ /* 0x000fe4000001ff00 */
[----:B------:R-:W-:Y:S01]  /*e870*/  ISETP.GE.AND P0, PT, R6, R34, PT ;  /* 0x000000220600720c */ /* 0x000fe20003f06270 */
[----:B------:R-:W-:Y:S01]  /*e880*/  IMAD R34, R121, -0x80, R34 ;  /* 0xffffff8079227824 */ /* 0x000fe200078e0222 */
[----:B------:R-:W-:-:S02]  /*e890*/  CS2R R6, SRZ ;  /* 0x0000000000067805 */ /* 0x000fc4000001ff00 */
[----:B------:R-:W-:Y:S02]  /*e8a0*/  CS2R R14, SRZ ;  /* 0x00000000000e7805 */ /* 0x000fe4000001ff00 */
[----:B0-----:R-:W-:Y:S02]  /*e8b0*/  CS2R R24, SRZ ;  /* 0x0000000000187805 */ /* 0x001fe4000001ff00 */
[----:B------:R-:W-:-:S05]  /*e8c0*/  CS2R R26, SRZ ;  /* 0x00000000001a7805 */ /* 0x000fca000001ff00 */
[----:B------:R-:W-:Y:S05]  /*e8d0*/  @P0 BRA `(.L_x_812) ;  /* 0x0000000000700947 */ /* 0x000fea0003800000 */
[----:B------:R-:W-:Y:S01]  /*e8e0*/  ULDC UR4, c[0x0][0x3f4] ;  /* 0x0000fd0000047ab9 */ /* 0x000fe20000000800 */
[----:B--2---:R-:W-:Y:S01]  /*e8f0*/  IMAD.MOV.U32 R4, RZ, RZ, R20 ;  /* 0x000000ffff047224 */ /* 0x004fe200078e0014 */
[----:B------:R-:W-:Y:S02]  /*e900*/  ISETP.GE.AND P2, PT, R16, UR4, PT ;  /* 0x0000000410007c0c */ /* 0x000fe4000bf46270 */
[----:B------:R-:W-:Y:S02]  /*e910*/  CS2R R24, SRZ ;  /* 0x0000000000187805 */ /* 0x000fe4000001ff00 */
[----:B------:R-:W-:Y:S02]  /*e920*/  ISETP.GE.AND P3, PT, R213, UR4, PT ;  /* 0x00000004d5007c0c */ /* 0x000fe4000bf66270 */
[----:B------:R-:W-:Y:S02]  /*e930*/  CS2R R26, SRZ ;  /* 0x00000000001a7805 */ /* 0x000fe4000001ff00 */
[----:B-1----:R-:W-:Y:S01]  /*e940*/  MOV R5, R3 ;  /* 0x0000000300057202 */ /* 0x002fe20000000f00 */
[----:B------:R-:W-:Y:S01]  /*e950*/  ULDC.64 UR6, c[0x0][0x208] ;  /* 0x0000820000067ab9 */ /* 0x000fe20000000a00 */
[----:B---3--:R-:W-:-:S03]  /*e960*/  MOV R29, R21 ;  /* 0x00000015001d7202 */ /* 0x008fc60000000f00 */
[C---:B------:R-:W-:Y:S01]  /*e970*/  @!P2 IMAD.SHL.U32 R9, R16.reuse, 0x2, RZ ;  /* 0x000000021009a824 */ /* 0x040fe200078e00ff */
[----:B------:R-:W-:-:S03]  /*e980*/  @!P2 SHF.L.U64.HI R6, R16, 0x1, R17 ;  /* 0x000000011006a819 */ /* 0x000fc60000010211 */
[----:B------:R-:W-:Y:S01]  /*e990*/  @!P3 IMAD.SHL.U32 R7, R234, 0x8, RZ ;  /* 0x00000008ea07b824 */ /* 0x000fe200078e00ff */
[----:B------:R-:W-:-:S03]  /*e9a0*/  @!P2 IADD3 R32, P0, R20, R9, RZ ;  /* 0x000000091420a210 */ /* 0x000fc60007f1e0ff */
[C---:B------:R-:W-:Y:S01]  /*e9b0*/  @!P3 IMAD.WIDE R30, R7.reuse, 0x2, R4 ;  /* 0x00000002071eb825 */ /* 0x040fe200078e0204 */
[----:B----4-:R-:W-:Y:S02]  /*e9c0*/  @!P2 IADD3 R20, P1, R28, R9, RZ ;  /* 0x000000091c14a210 */ /* 0x010fe40007f3e0ff */
[----:B------:R-:W-:Y:S02]  /*e9d0*/  CS2R R8, SRZ ;  /* 0x0000000000087805 */ /* 0x000fe4000001ff00 */
[----:B------:R-:W-:Y:S01]  /*e9e0*/  CS2R R10, SRZ ;  /* 0x00000000000a7805 */ /* 0x000fe2000001ff00 */
[----:B------:R-:W-:Y:S01]  /*e9f0*/  @!P3 IMAD.WIDE R28, R7, 0x2, R28 ;  /* 0x00000002071cb825 */ /* 0x000fe200078e021c */
[----:B------:R-:W-:Y:S02]  /*ea00*/  CS2R R12, SRZ ;  /* 0x00000000000c7805 */ /* 0x000fe4000001ff00 */
[----:B------:R-:W-:Y:S02]  /*ea10*/  CS2R R14, SRZ ;  /* 0x00000000000e7805 */ /* 0x000fe4000001ff00 */
[----:B------:R-:W-:Y:S01]  /*ea20*/  CS2R R4, SRZ ;  /* 0x0000000000047805 */ /* 0x000fe2000001ff00 */
[--C-:B------:R-:W-:Y:S01]  /*ea30*/  @!P2 IMAD.X R33, R3, 0x1, R6.reuse, P0 ;  /* 0x000000010321a824 */ /* 0x100fe200000e0606 */
[----:B------:R0:W5:Y:S01]  /*ea40*/  @!P3 LD.E.128 R24, desc[UR6][R30.64] ;  /* 0x000000061e18b980 */ /* 0x000162000c101d00 */
[----:B------:R-:W-:Y:S01]  /*ea50*/  @!P2 IMAD.X R21, R21, 0x1, R6, P1 ;  /* 0x000000011515a824 */ /* 0x000fe200008e0606 */
[----:B------:R-:W-:-:S02]  /*ea60*/  CS2R R6, SRZ ;  /* 0x0000000000067805 */ /* 0x000fc4000001ff00 */
[----:B------:R0:W5:Y:S04]  /*ea70*/  @!P3 LD.E.128 R8, desc[UR6][R28.64] ;  /* 0x000000061c08b980 */ /* 0x000168000c101d00 */
[----:B------:R0:W5:Y:S04]  /*ea80*/  @!P2 LD.E.128 R12, desc[UR6][R32.64] ;  /* 0x00000006200ca980 */ /* 0x000168000c101d00 */
[----:B------:R0:W5:Y:S02]  /*ea90*/  @!P2 LD.E.128 R4, desc[UR6][R20.64] ;  /* 0x000000061404a980 */ /* 0x000164000c101d00 */
.L_x_812:
[----:B------:R-:W-:Y:S05]  /*eaa0*/  BSYNC B1 ;  /* 0x0000000000017941 */ /* 0x000fea0003800000 */
.L_x_811:
[----:B-1----:R-:W-:Y:S01]  /*eab0*/  LEA.HI R3, R236, R236, RZ, 0x1 ;  /* 0x000000ecec037211 */ /* 0x002fe200078f08ff */
[----:B0---45:R-:W-:Y:S01]  /*eac0*/  IMAD.MOV.U32 R28, RZ, RZ, R13 ;  /* 0x000000ffff1c7224 */ /* 0x031fe200078e000d */
[----:B--2---:R-:W-:Y:S01]  /*ead0*/  MOV R20, R5 ;  /* 0x0000000500147202 */ /* 0x004fe20000000f00 */
[----:B------:R-:W-:Y:S01]  /*eae0*/  IMAD.MOV.U32 R30, RZ, RZ, R4 ;  /* 0x000000ffff1e7224 */ /* 0x000fe200078e0004 */
[----:B------:R-:W-:Y:S01]  /*eaf0*/  LOP3.LUT R3, R3, 0xfffffffe, RZ, 0xc0, !PT ;  /* 0xfffffffe03037812 */ /* 0x000fe200078ec0ff */
[----:B------:R-:W-:Y:S01]  /*eb00*/  IMAD.MOV.U32 R32, RZ, RZ, R6 ;  /* 0x000000ffff207224 */ /* 0x000fe200078e0006 */
[----:B------:R-:W-:Y:S01]  /*eb10*/  SHF.R.U64 R41, R4, 0x10, R5 ;  /* 0x0000001004297819 */ /* 0x000fe20000001205 */
[----:B------:R-:W-:Y:S01]  /*eb20*/  IMAD.MOV.U32 R31, RZ, RZ, R27 ;  /* 0x000000ffff1f7224 */ /* 0x000fe200078e001b */
[----:B------:R-:W-:Y:S01]  /*eb30*/  SHF.R.U32.HI R42, RZ, 0x10, R5 ;  /* 0x00000010ff2a7819 */ /* 0x000fe20000011605 */
[----:B------:R-:W-:Y:S01]  /*eb40*/  IMAD.IADD R3, R236, 0x1, -R3 ;  /* 0x00000001ec037824 */ /* 0x000fe200078e0a03 */
[----:B---3--:R-:W-:Y:S01]  /*eb50*/  MOV R21, R12 ;  /* 0x0000000c00157202 */ /* 0x008fe20000000f00 */
[----:B------:R-:W-:Y:S01]  /*eb60*/  BSSY B1, `(.L_x_813) ;  /* 0x000002d000017945 */ /* 0x000fe20003800000 */
[----:B------:R-:W-:Y:S01]  /*eb70*/  SHF.R.U64 R29, R12, 0x10, R13 ;  /* 0x000000100c1d7819 */ /* 0x000fe2000000120d */
[----:B------:R-:W-:Y:S01]  /*eb80*/  IMAD.MOV.U32 R12, RZ, RZ, R14 ;  /* 0x000000ffff0c7224 */ /* 0x000fe200078e000e */
[----:B------:R-:W-:-:S02]  /*eb90*/  SHF.L.U32 R5, R3, 0x1f, RZ ;  /* 0x0000001f03057819 */ /* 0x000fc400000006ff */
[----:B------:R-:W-:Y:S02]  /*eba0*/  SHF.R.U32.HI R33, RZ, 0x10, R13 ;  /* 0x00000010ff217819 */ /* 0x000fe4000001160d */
[----:B------:R-:W0:Y:S01]  /*ebb0*/  SYNCS.PHASECHK.TRANS64.TRYWAIT P0, [R18+URZ+0x38800], R5 ;  /* 0x03880005120075a7 */ /* 0x000e22000800017f */
[----:B------:R-:W-:Y:S02]  /*ebc0*/  MOV R13, R15 ;  /* 0x0000000f000d7202 */ /* 0x000fe40000000f00 */
[--C-:B------:R-:W-:Y:S01]  /*ebd0*/  SHF.R.U64 R35, R14, 0x10, R15.reuse ;  /* 0x000000100e237819 */ /* 0x100fe2000000120f */
[----:B------:R-:W-:Y:S01]  /*ebe0*/  IMAD.MOV.U32 R14, RZ, RZ, R24 ;  /* 0x000000ffff0e7224 */ /* 0x000fe200078e0018 */
[----:B------:R-:W-:Y:S01]  /*ebf0*/  SHF.R.U32.HI R36, RZ, 0x10, R15 ;  /* 0x00000010ff247819 */ /* 0x000fe2000001160f */
[----:B------:R-:W-:Y:S01]  /*ec00*/  IMAD.MOV.U32 R15, RZ, RZ, R25 ;  /* 0x000000ffff0f7224 */ /* 0x000fe200078e0019 */
[----:B------:R-:W-:Y:S01]  /*ec10*/  SHF.R.U64 R43, R6, 0x10, R7 ;  /* 0x00000010062b7819 */ /* 0x000fe20000001207 */
[----:B------:R-:W-:Y:S01]  /*ec20*/  IMAD.MOV.U32 R6, RZ, RZ, R8 ;  /* 0x000000ffff067224 */ /* 0x000fe200078e0008 */
[----:B------:R-:W-:-:S02]  /*ec30*/  SHF.R.U64 R37, R24, 0x10, R25 ;  /* 0x0000001018257819 */ /* 0x000fc40000001219 */
[----:B------:R-:W-:Y:S02]  /*ec40*/  SHF.R.U32.HI R38, RZ, 0x10, R25 ;  /* 0x00000010ff267819 */ /* 0x000fe40000011619 */
[----:B------:R-:W-:Y:S02]  /*ec50*/  MOV R4, R7 ;  /* 0x0000000700047202 */ /* 0x000fe40000000f00 */
[----:B------:R-:W-:Y:S01]  /*ec60*/  SHF.R.U32.HI R44, RZ, 0x10, R7 ;  /* 0x00000010ff2c7819 */ /* 0x000fe20000011607 */
[--C-:B------:R-:W-:Y:S01]  /*ec70*/  IMAD.MOV.U32 R7, RZ, RZ, R9.reuse ;  /* 0x000000ffff077224 */ /* 0x100fe200078e0009 */
[----:B------:R-:W-:Y:S01]  /*ec80*/  SHF.R.U64 R45, R8, 0x10, R9 ;  /* 0x00000010082d7819 */ /* 0x000fe20000001209 */
[----:B------:R-:W-:Y:S01]  /*ec90*/  IMAD.MOV.U32 R8, RZ, RZ, R11 ;  /* 0x000000ffff087224 */ /* 0x000fe200078e000b */
[----:B------:R-:W-:Y:S02]  /*eca0*/  MOV R25, R26 ;  /* 0x0000001a00197202 */ /* 0x000fe40000000f00 */
[----:B------:R-:W-:-:S02]  /*ecb0*/  SHF.R.U64 R39, R26, 0x10, R27 ;  /* 0x000000101a277819 */ /* 0x000fc4000000121b */
[----:B------:R-:W-:Y:S02]  /*ecc0*/  SHF.R.U32.HI R40, RZ, 0x10, R27 ;  /* 0x00000010ff287819 */ /* 0x000fe4000001161b */
[----:B------:R-:W-:Y:S02]  /*ecd0*/  SHF.R.U32.HI R9, RZ, 0x10, R9 ;  /* 0x00000010ff097819 */ /* 0x000fe40000011609 */
[----:B------:R-:W-:Y:S02]  /*ece0*/  MOV R24, R10 ;  /* 0x0000000a00187202 */ /* 0x000fe40000000f00 */
[----:B------:R-:W-:Y:S02]  /*ecf0*/  PRMT R26, R21, 0x5410, R28 ;  /* 0x00005410151a7816 */ /* 0x000fe4000000001c */
[----:B------:R-:W-:Y:S02]  /*ed00*/  VIMNMX R3, R34, 0x80, PT ;  /* 0x0000008022037848 */ /* 0x000fe40003fe0100 */
[----:B------:R-:W-:-:S02]  /*ed10*/  PRMT R28, R12, 0x5410, R13 ;  /* 0x000054100c1c7816 */ /* 0x000fc4000000000d */
[----:B------:R-:W-:Y:S02]  /*ed20*/  PRMT R12, R14, 0x5410, R15 ;  /* 0x000054100e0c7816 */ /* 0x000fe4000000000f */
[----:B------:R-:W-:Y:S02]  /*ed30*/  SHF.R.U64 R10, R10, 0x10, R11 ;  /* 0x000000100a0a7819 */ /* 0x000fe4000000120b */
[----:B------:R-:W-:Y:S02]  /*ed40*/  PRMT R27, R29, 0x5410, R33 ;  /* 0x000054101d1b7816 */ /* 0x000fe40000000021 */
[----:B------:R-:W-:Y:S02]  /*ed50*/  PRMT R14, R25, 0x5410, R31 ;  /* 0x00005410190e7816 */ /* 0x000fe4000000001f */
[----:B------:R-:W-:Y:S02]  /*ed60*/  PRMT R30, R30, 0x5410, R20 ;  /* 0x000054101e1e7816 */ /* 0x000fe40000000014 */
[----:B------:R-:W-:-:S02]  /*ed70*/  SHF.R.U32.HI R11, RZ, 0x10, R11 ;  /* 0x00000010ff0b7819 */ /* 0x000fc4000001160b */
[----:B------:R-:W-:Y:S02]  /*ed80*/  PRMT R29, R35, 0x5410, R36 ;  /* 0x00005410231d7816 */ /* 0x000fe40000000024 */
[----:B------:R-:W-:Y:S02]  /*ed90*/  PRMT R13, R37, 0x5410, R38 ;  /* 0x00005410250d7816 */ /* 0x000fe40000000026 */
[----:B------:R-:W-:Y:S02]  /*eda0*/  PRMT R15, R39, 0x5410, R40 ;  /* 0x00005410270f7816 */ /* 0x000fe40000000028 */
[----:B------:R-:W-:Y:S02]  /*edb0*/  PRMT R31, R41, 0x5410, R42 ;  /* 0x00005410291f7816 */ /* 0x000fe4000000002a */
[----:B------:R-:W-:Y:S02]  /*edc0*/  PRMT R32, R32, 0x5410, R4 ;  /* 0x0000541020207816 */ /* 0x000fe40000000004 */
[----:B------:R-:W-:-:S02]  /*edd0*/  PRMT R33, R43, 0x5410, R44 ;  /* 0x000054102b217816 */ /* 0x000fc4000000002c */
[----:B------:R-:W-:Y:S02]  /*ede0*/  ISETP.GE.AND P1, PT, R212, R3, PT ;  /* 0x00000003d400720c */ /* 0x000fe40003f26270 */
[----:B------:R-:W-:Y:S02]  /*edf0*/  PRMT R20, R6, 0x5410, R7 ;  /* 0x0000541006147816 */ /* 0x000fe40000000007 */
[----:B------:R-:W-:Y:S02]  /*ee00*/  PRMT R21, R45, 0x5410, R9 ;  /* 0x000054102d157816 */ /* 0x000fe40000000009 */
[----:B------:R-:W-:Y:S01]  /*ee10*/  PRMT R24, R24, 0x5410, R8 ;  /* 0x0000541018187816 */ /* 0x000fe20000000008 */
[----:B0-----:R-:W-:Y:S06]  /*ee20*/  @!P0 BRA `(.L_x_814) ;  /* 0x0000019800808947 */ /* 0x001fec0003800000 */
.L_x_1069:
[----:B------:R-:W-:Y:S05]  /*ee30*/  BSYNC B1 ;  /* 0x0000000000017941 */ /* 0x000fea0003800000 */
.L_x_813:
[----:B------:R-:W-:Y:S01]  /*ee40*/  BSSY B1, `(.L_x_815) ;  /* 0x00000ba000017945 */ /* 0x000fe20003800000 */
[----:B------:R-:W-:-:S03]  /*ee50*/  PRMT R25, R10, 0x5410, R11 ;  /* 0x000054100a197816 */ /* 0x000fc6000000000b */
[----:B------:R-:W-:Y:S05]  /*ee60*/  @P1 BRA `(.L_x_816) ;  /* 0x0000000800dc1947 */ /* 0x000fea0003800000 */
[----:B------:R-:W1:Y:S01]  /*ee70*/  LDC R51, c[0x0][0x3f4] ;  /* 0x0000fd00ff337b82 */ /* 0x000e620000000800 */
[----:B------:R-:W-:Y:S01]  /*ee80*/  BSSY B2, `(.L_x_817) ;  /* 0x000005c000027945 */ /* 0x000fe20003800000 */
[----:B------:R-:W-:Y:S01]  /*ee90*/  IMAD.SHL.U32 R53, R212, 0x40, RZ ;  /* 0x00000040d4357824 */ /* 0x000fe200078e00ff */
[-C--:B-1----:R-:W-:Y:S02]  /*eea0*/  ISETP.GE.AND P0, PT, R16, R51.reuse, PT ;  /* 0x000000331000720c */ /* 0x082fe40003f06270 */
[----:B------:R-:W-:-:S11]  /*eeb0*/  ISETP.GE.AND P1, PT, R213, R51, PT ;  /* 0x00000033d500720c */ /* 0x000fd60003f26270 */
[----:B------:R-:W-:Y:S05]  /*eec0*/  @P0 BRA `(.L_x_818) ;  /* 0x00000004005c0947 */ /* 0x000fea0003800000 */
[----:B------:R-:W-:Y:S01]  /*eed0*/  LEA.HI R4, R51, R232, RZ, 0x1d ;  /* 0x000000e833047211 */ /* 0x000fe200078fe8ff */
[----:B------:R-:W-:Y:S02]  /*eee0*/  HADD2.F32 R44, -RZ, R26.H0_H0 ;  /* 0x2000001aff2c7230 */ /* 0x000fe40000004100 */
[--C-:B------:R-:W-:Y:S01]  /*eef0*/  HADD2.F32 R46, -RZ, R30.reuse.H0_H0 ;  /* 0x2000001eff2e7230 */ /* 0x100fe20000004100 */
[----:B------:R-:W-:Y:S01]  /*ef00*/  SHF.R.S32.HI R7, RZ, 0x1f, R4 ;  /* 0x0000001fff077819 */ /* 0x000fe20000011404 */
[----:B------:R-:W-:Y:S01]  /*ef10*/  HADD2.F32 R43, -RZ, R31.H0_H0 ;  /* 0x2000001fff2b7230 */ /* 0x000fe20000004100 */
[----:B0-----:R-:W-:Y:S01]  /*ef20*/  SHF.L.U32 R5, R4, 0x3, RZ ;  /* 0x0000000304057819 */ /* 0x001fe200000006ff */
[----:B------:R-:W-:Y:S01]  /*ef30*/  HADD2.F32 R45, -RZ, R30.H1_H1 ;  /* 0x3000001eff2d7230 */ /* 0x000fe20000004100 */
[----:B------:R-:W-:Y:S02]  /*ef40*/  LEA.HI R7, R7, R4, RZ, 0x3 ;  /* 0x0000000407077211 */ /* 0x000fe400078f18ff */
[----:B------:R-:W-:-:S03]  /*ef50*/  LOP3.LUT R5, R5, 0x38, RZ, 0xc0, !PT ;  /* 0x0000003805057812 */ /* 0x000fc600078ec0ff */
[----:B------:R-:W-:Y:S01]  /*ef60*/  IMAD.SHL.U32 R7, R7, 0x400, RZ ;  /* 0x0000040007077824 */ /* 0x000fe200078e00ff */
[----:B------:R-:W-:-:S04]  /*ef70*/  LOP3.LUT R5, R5, 0x1c0, R53, 0xf8, !PT ;  /* 0x000001c005057812 */ /* 0x000fc800078ef835 */
[----:B------:R-:W-:Y:S02]  /*ef80*/  LOP3.LUT R9, R5, R228, RZ, 0x3c, !PT ;  /* 0x000000e405097212 */ /* 0x000fe400078e3cff */
[----:B------:R-:W-:Y:S02]  /*ef90*/  LOP3.LUT R8, R7, 0x7fffe000, RZ, 0xc0, !PT ;  /* 0x7fffe00007087812 */ /* 0x000fe400078ec0ff */
[----:B------:R-:W0:Y:S02]  /*efa0*/  LDS.128 R4, [R0] ;  /* 0x0000000000047984 */ /* 0x000e240000000c00 */
[----:B------:R-:W-:-:S05]  /*efb0*/  IADD3 R9, R9, R8, R227 ;  /* 0x0000000809097210 */ /* 0x000fca0007ffe0e3 */
[----:B------:R-:W-:-:S05]  /*efc0*/  IMAD R34, R9, 0x2, R18 ;  /* 0x0000000209227824 */ /* 0x000fca00078e0212 */
[----:B------:R-:W1:Y:S01]  /*efd0*/  LDS.128 R8, [R34+0x14400] ;  /* 0x0144000022087984 */ /* 0x000e620000000c00 */
[--C-:B0-----:R-:W-:Y:S02]  /*efe0*/  HADD2.F32 R35, -RZ, R4.reuse.H0_H0 ;  /* 0x20000004ff237230 */ /* 0x101fe40000004100 */
[----:B------:R-:W-:Y:S02]  /*eff0*/  HADD2.F32 R4, -RZ, R4.H1_H1 ;  /* 0x30000004ff047230 */ /* 0x000fe40000004100 */
[--C-:B------:R-:W-:Y:S02]  /*f000*/  HADD2.F32 R36, -RZ, R5.reuse.H0_H0 ;  /* 0x20000005ff247230 */ /* 0x100fe40000004100 */
[----:B------:R-:W-:Y:S02]  /*f010*/  HADD2.F32 R5, -RZ, R5.H1_H1 ;  /* 0x30000005ff057230 */ /* 0x000fe40000004100 */
[--C-:B------:R-:W-:Y:S02]  /*f020*/  HADD2.F32 R37, -RZ, R6.reuse.H0_H0 ;  /* 0x20000006ff257230 */ /* 0x100fe40000004100 */
[----:B------:R-:W-:-:S02]  /*f030*/  HADD2.F32 R6, -RZ, R6.H1_H1 ;  /* 0x30000006ff067230 */ /* 0x000fc40000004100 */
[--C-:B-1----:R-:W-:Y:S02]  /*f040*/  HADD2.F32 R39, -RZ, R8.reuse.H0_H0 ;  /* 0x20000008ff277230 */ /* 0x102fe40000004100 */
[----:B------:R-:W-:Y:S02]  /*f050*/  HADD2.F32 R8, -RZ, R8.H1_H1 ;  /* 0x30000008ff087230 */ /* 0x000fe40000004100 */
[----:B------:R-:W-:Y:S02]  /*f060*/  HADD2.F32 R40, -RZ, R9.H0_H0 ;  /* 0x20000009ff287230 */ /* 0x000fe40000004100 */
[C---:B------:R-:W-:Y:S01]  /*f070*/  FMUL.FTZ R48, R39.reuse, R46 ;  /* 0x0000002e27307220 */ /* 0x040fe20000410000 */
[-C--:B------:R-:W-:Y:S01]  /*f080*/  FMUL.FTZ R50, R39, R44.reuse ;  /* 0x0000002c27327220 */ /* 0x080fe20000410000 */
[----:B------:R-:W-:Y:S02]  /*f090*/  HADD2.F32 R39, -RZ, R27.H0_H0 ;  /* 0x2000001bff277230 */ /* 0x000fe40000004100 */
[----:B------:R-:W-:Y:S01]  /*f0a0*/  FMUL.FTZ R47, R8, R43 ;  /* 0x0000002b082f7220 */ /* 0x000fe20000410000 */
[C---:B------:R-:W-:Y:S01]  /*f0b0*/  FFMA.FTZ R48, R35.reuse, R44, -R48 ;  /* 0x0000002c23307223 */ /* 0x040fe20000010830 */
[----:B------:R-:W-:Y:S01]  /*f0c0*/  FFMA.FTZ R50, R35, R46, R50 ;  /* 0x0000002e23327223 */ /* 0x000fe20000010032 */
[----:B------:R-:W-:-:S02]  /*f0d0*/  HADD2.F32 R35, -RZ, R26.H1_H1 ;  /* 0x3000001aff237230 */ /* 0x000fc40000004100 */
[-C--:B------:R-:W-:Y:S01]  /*f0e0*/  FMUL.FTZ R49, R8, R39.reuse ;  /* 0x0000002708317220 */ /* 0x080fe20000410000 */
[----:B------:R-:W-:Y:S01]  /*f0f0*/  FFMA.FTZ R47, R4, R39, -R47 ;  /* 0x00000027042f7223 */ /* 0x000fe2000001082f */
[C---:B------:R-:W-:Y:S01]  /*f100*/  FMUL.FTZ R39, R40.reuse, R45 ;  /* 0x0000002d28277220 */ /* 0x040fe20000410000 */
[----:B------:R-:W-:Y:S02]  /*f110*/  HADD2.F32 R9, -RZ, R9.H1_H1 ;  /* 0x30000009ff097230 */ /* 0x000fe40000004100 */
[----:B------:R-:W-:Y:S01]  /*f120*/  FMUL.FTZ R40, R40, R35 ;  /* 0x0000002328287220 */ /* 0x000fe20000410000 */
[----:B------:R-:W-:Y:S02]  /*f130*/  HADD2.F32 R44, -RZ, R31.H1_H1 ;  /* 0x3000001fff2c7230 */ /* 0x000fe40000004100 */
[----:B------:R-:W-:Y:S01]  /*f140*/  FFMA.FTZ R49, R4, R43, R49 ;  /* 0x0000002b04317223 */ /* 0x000fe20000010031 */
[----:B------:R-:W-:Y:S02]  /*f150*/  HADD2.F32 R4, -RZ, R27.H1_H1 ;  /* 0x3000001bff047230 */ /* 0x000fe40000004100 */
[C---:B------:R-:W-:Y:S01]  /*f160*/  FFMA.FTZ R39, R36.reuse, R35, -R39 ;  /* 0x0000002324277223 */ /* 0x040fe20000010827 */
[----:B------:R-:W-:Y:S01]  /*f170*/  FFMA.FTZ R40, R36, R45, R40 ;  /* 0x0000002d24287223 */ /* 0x000fe20000010028 */
[----:B------:R-:W-:-:S02]  /*f180*/  HADD2.F32 R41, -RZ, R10.H0_H0 ;  /* 0x2000000aff297230 */ /* 0x000fc40000004100 */
[C---:B------:R-:W-:Y:S01]  /*f190*/  FMUL.FTZ R46, R9.reuse, R44 ;  /* 0x0000002c092e7220 */ /* 0x040fe20000410000 */
[----:B------:R-:W-:Y:S02]  /*f1a0*/  HADD2.F32 R8, -RZ, R28.H0_H0 ;  /* 0x2000001cff087230 */ /* 0x000fe40000004100 */
[-C--:B------:R-:W-:Y:S01]  /*f1b0*/  FMUL.FTZ R52, R9, R4.reuse ;  /* 0x0000000409347220 */ /* 0x080fe20000410000 */
[----:B------:R-:W-:Y:S02]  /*f1c0*/  HADD2.F32 R36, -RZ, R32.H0_H0 ;  /* 0x20000020ff247230 */ /* 0x000fe40000004100 */
[----:B------:R-:W-:Y:S01]  /*f1d0*/  FFMA.FTZ R46, R5, R4, -R46 ;  /* 0x00000004052e7223 */ /* 0x000fe2000001082e */
[----:B------:R-:W-:Y:S02]  /*f1e0*/  HADD2.F32 R10, -RZ, R10.H1_H1 ;  /* 0x3000000aff0a7230 */ /* 0x000fe40000004100 */
[----:B------:R-:W-:Y:S01]  /*f1f0*/  FMUL.FTZ R45, R41, R8 ;  /* 0x00000008292d7220 */ /* 0x000fe20000410000 */
[----:B------:R-:W-:-:S02]  /*f200*/  HADD2.F32 R35, -RZ, R33.H0_H0 ;  /* 0x20000021ff237230 */ /* 0x000fc40000004100 */
[----:B------:R-:W-:Y:S01]  /*f210*/  FMUL.FTZ R4, R41, R36 ;  /* 0x0000002429047220 */ /* 0x000fe20000410000 */
[----:B------:R-:W-:Y:S02]  /*f220*/  HADD2.F32 R9, -RZ, R29.H0_H0 ;  /* 0x2000001dff097230 */ /* 0x000fe40000004100 */
[----:B------:R-:W-:Y:S01]  /*f230*/  FFMA.FTZ R41, R5, R44, R52 ;  /* 0x0000002c05297223 */ /* 0x000fe20000010034 */
[C---:B------:R-:W-:Y:S01]  /*f240*/  FFMA.FTZ R45, R37.reuse, R36, R45 ;  /* 0x00000024252d7223 */ /* 0x040fe2000001002d */
[C---:B------:R-:W-:Y:S01]  /*f250*/  FMUL.FTZ R5, R10.reuse, R35 ;  /* 0x000000230a057220 */ /* 0x040fe20000410000 */
[----:B------:R-:W-:Y:S01]  /*f260*/  FFMA.FTZ R43, R37, R8, -R4 ;  /* 0x00000008252b7223 */ /* 0x000fe20000010804 */
[-C--:B------:R-:W-:Y:S01]  /*f270*/  FMUL.FTZ R37, R10, R9.reuse ;  /* 0x000000090a257220 */ /* 0x080fe20000410000 */
[----:B------:R-:W-:Y:S02]  /*f280*/  HADD2.F32 R42, -RZ, R11.H0_H0 ;  /* 0x2000000bff2a7230 */ /* 0x000fe40000004100 */
[----:B------:R-:W-:Y:S01]  /*f290*/  FFMA.FTZ R10, R6, R9, -R5 ;  /* 0x00000009060a7223 */ /* 0x000fe20000010805 */
[----:B------:R-:W-:-:S02]  /*f2a0*/  HADD2.F32 R9, -RZ, R32.H1_H1 ;  /* 0x30000020ff097230 */ /* 0x000fc40000004100 */
[----:B------:R-:W-:Y:S01]  /*f2b0*/  FFMA.FTZ R36, R6, R35, R37 ;  /* 0x0000002306247223 */ /* 0x000fe20000010025 */
[----:B------:R-:W-:Y:S02]  /*f2c0*/  HADD2.F32 R5, -RZ, R28.H1_H1 ;  /* 0x3000001cff057230 */ /* 0x000fe40000004100 */
[----:B------:R-:W-:Y:S02]  /*f2d0*/  HADD2.F32 R11, -RZ, R11.H1_H1 ;  /* 0x3000000bff0b7230 */ /* 0x000fe40000004100 */
[C---:B------:R-:W-:Y:S01]  /*f2e0*/  FMUL.FTZ R35, R42.reuse, R9 ;  /* 0x000000092a237220 */ /* 0x040fe20000410000 */
[----:B------:R-:W-:Y:S02]  /*f2f0*/  HADD2.F32 R8, -RZ, R33.H1_H1 ;  /* 0x30000021ff087230 */ /* 0x000fe40000004100 */
[----:B------:R-:W-:Y:S01]  /*f300*/  FMUL.FTZ R42, R42, R5 ;  /* 0x000000052a2a7220 */ /* 0x000fe20000410000 */
[----:B------:R-:W-:Y:S02]  /*f310*/  HADD2.F32 R4, -RZ, R29.H1_H1 ;  /* 0x3000001dff047230 */ /* 0x000fe40000004100 */
[----:B------:R-:W-:-:S02]  /*f320*/  HADD2.F32 R38, -RZ, R7.H0_H0 ;  /* 0x20000007ff267230 */ /* 0x000fc40000004100 */
[C---:B------:R-:W-:Y:S01]  /*f330*/  FMUL.FTZ R6, R11.reuse, R8 ;  /* 0x000000080b067220 */ /* 0x040fe20000410000 */
[----:B------:R-:W-:Y:S02]  /*f340*/  HADD2.F32 R7, -RZ, R7.H1_H1 ;  /* 0x30000007ff077230 */ /* 0x000fe40000004100 */
[-C--:B------:R-:W-:Y:S01]  /*f350*/  FMUL.FTZ R37, R11, R4.reuse ;  /* 0x000000040b257220 */ /* 0x080fe20000410000 */
[C---:B------:R-:W-:Y:S01]  /*f360*/  FFMA.FTZ R35, R38.reuse, R5, -R35 ;  /* 0x0000000526237223 */ /* 0x040fe20000010823 */
[----:B------:R-:W-:Y:S01]  /*f370*/  FFMA.FTZ R11, R38, R9, R42 ;  /* 0x00000009260b7223 */ /* 0x000fe2000001002a */
[C---:B------:R-:W-:Y:S01]  /*f380*/  FFMA.FTZ R38, R7.reuse, R4, -R6 ;  /* 0x0000000407267223 */ /* 0x040fe20000010806 */
[----:B------:R-:W-:Y:S01]  /*f390*/  FFMA.FTZ R42, R7, R8, R37 ;  /* 0x00000008072a7223 */ /* 0x000fe20000010025 */
[----:B------:R-:W-:Y:S02]  /*f3a0*/  F2FP.F16.F32.PACK_AB R4, R47, R48 ;  /* 0x000000302f04723e */ /* 0x000fe400000000ff */
[----:B------:R-:W-:-:S02]  /*f3b0*/  F2FP.F16.F32.PACK_AB R5, R46, R39 ;  /* 0x000000272e05723e */ /* 0x000fc400000000ff */
[----:B------:R-:W-:Y:S02]  /*f3c0*/  F2FP.F16.F32.PACK_AB R6, R10, R43 ;  /* 0x0000002b0a06723e */ /* 0x000fe400000000ff */
[----:B------:R-:W-:Y:S02]  /*f3d0*/  F2FP.F16.F32.PACK_AB R7, R38, R35 ;  /* 0x000000232607723e */ /* 0x000fe400000000ff */
[----:B------:R-:W-:Y:S02]  /*f3e0*/  F2FP.F16.F32.PACK_AB R8, R49, R50 ;  /* 0x000000323108723e */ /* 0x000fe400000000ff */
[----:B------:R-:W-:Y:S01]  /*f3f0*/  F2FP.F16.F32.PACK_AB R9, R41, R40 ;  /* 0x000000282909723e */ /* 0x000fe200000000ff */
[----:B------:R1:W-:Y:S01]  /*f400*/  STS.128 [R0], R4 ;  /* 0x0000000400007388 */ /* 0x0003e20000000c00 */
[----:B------:R-:W-:Y:S02]  /*f410*/  F2FP.F16.F32.PACK_AB R10, R36, R45 ;  /* 0x0000002d240a723e */ /* 0x000fe400000000ff */
[----:B------:R-:W-:-:S05]  /*f420*/  F2FP.F16.F32.PACK_AB R11, R42, R11 ;  /* 0x0000000b2a0b723e */ /* 0x000fca00000000ff */
[----:B------:R1:W-:Y:S02]  /*f430*/  STS.128 [R34+0x14400], R8 ;  /* 0x0144000822007388 */ /* 0x0003e40000000c00 */
.L_x_818:
[----:B------:R-:W-:Y:S05]  /*f440*/  BSYNC B2 ;  /* 0x0000000000027941 */ /* 0x000fea0003800000 */
.L_x_817:
[----:B------:R-:W-:Y:S05]  /*f450*/  @P1 BRA `(.L_x_816) ;  /* 0x0000000400601947 */ /* 0x000fea0003800000 */
[----:B------:R-:W2:Y:S01]  /*f460*/  LDL R50, [R1+0x84] ;  /* 0x0000840001327983 */ /* 0x000ea20000100800 */
[----:B-1----:R-:W-:Y:S01]  /*f470*/  LEA.HI R0, R51, R234, RZ, 0x1d ;  /* 0x000000ea33007211 */ /* 0x002fe200078fe8ff */
[----:B------:R-:W-:Y:S02]  /*f480*/  HADD2.F32 R45, -RZ, R20.H0_H0 ;  /* 0x20000014ff2d7230 */ /* 0x000fe40000004100 */
[----:B------:R-:W-:Y:S01]  /*f490*/  HADD2.F32 R43, -RZ, R12.H0_H0 ;  /* 0x2000000cff2b7230 */ /* 0x000fe20000004100 */
[----:B0-----:R-:W-:Y:S01]  /*f4a0*/  SHF.R.S32.HI R5, RZ, 0x1f, R0 ;  /* 0x0000001fff057819 */ /* 0x001fe20000011400 */
[----:B------:R-:W-:Y:S01]  /*f4b0*/  HADD2.F32 R47, -RZ, R21.H0_H0 ;  /* 0x20000015ff2f7230 */ /* 0x000fe20000004100 */
[----:B------:R-:W-:Y:S02]  /*f4c0*/  SHF.L.U32 R4, R0, 0x3, RZ ;  /* 0x0000000300047819 */ /* 0x000fe400000006ff */
[----:B------:R-:W-:Y:S02]  /*f4d0*/  LEA.HI R0, R5, R0, RZ, 0x3 ;  /* 0x0000000005007211 */ /* 0x000fe400078f18ff */
[----:B------:R-:W-:-:S03]  /*f4e0*/  LOP3.LUT R4, R4, 0x38, RZ, 0xc0, !PT ;  /* 0x0000003804047812 */ /* 0x000fc600078ec0ff */
[----:B------:R-:W-:Y:S01]  /*f4f0*/  IMAD.SHL.U32 R0, R0, 0x400, RZ ;  /* 0x0000040000007824 */ /* 0x000fe200078e00ff */
[----:B------:R-:W-:-:S04]  /*f500*/  LOP3.LUT R5, R4, 0x1c0, R53, 0xf8, !PT ;  /* 0x000001c004057812 */ /* 0x000fc800078ef835 */
[----:B------:R-:W-:Y:S02]  /*f510*/  LOP3.LUT R8, R5, R228, RZ, 0x3c, !PT ;  /* 0x000000e405087212 */ /* 0x000fe400078e3cff */
[----:B------:R-:W-:-:S04]  /*f520*/  LOP3.LUT R0, R0, 0x7fffe000, RZ, 0xc0, !PT ;  /* 0x7fffe00000007812 */ /* 0x000fc800078ec0ff */
[----:B------:R-:W-:-:S05]  /*f530*/  IADD3 R9, R8, R0, R227 ;  /* 0x0000000008097210 */ /* 0x000fca0007ffe0e3 */
[----:B------:R-:W-:-:S05]  /*f540*/  IMAD R0, R9, 0x2, R18 ;  /* 0x0000000209007824 */ /* 0x000fca00078e0212 */
[----:B------:R-:W0:Y:S02]  /*f550*/  LDS.128 R8, [R0+0x14400] ;  /* 0x0144000000087984 */ /* 0x000e240000000c00 */
[--C-:B0-----:R-:W-:Y:S02]  /*f560*/  HADD2.F32 R38, -RZ, R8.reuse.H0_H0 ;  /* 0x20000008ff267230 */ /* 0x101fe40000004100 */
[----:B------:R-:W-:Y:S02]  /*f570*/  HADD2.F32 R8, -RZ, R8.H1_H1 ;  /* 0x30000008ff087230 */ /* 0x000fe40000004100 */
[----:B------:R-:W-:Y:S02]  /*f580*/  HADD2.F32 R39, -RZ, R9.H0_H0 ;  /* 0x20000009ff277230 */ /* 0x000fe40000004100 */
[C---:B------:R-:W-:Y:S01]  /*f590*/  FMUL.FTZ R49, R38.reuse, R45 ;  /* 0x0000002d26317220 */ /* 0x040fe20000410000 */
[----:B------:R-:W-:Y:S01]  /*f5a0*/  FMUL.FTZ R51, R38, R43 ;  /* 0x0000002b26337220 */ /* 0x000fe20000410000 */
[----:B------:R-:W-:-:S02]  /*f5b0*/  HADD2.F32 R38, -RZ, R20.H1_H1 ;  /* 0x30000014ff267230 */ /* 0x000fc40000004100 */
[----:B------:R-:W-:Y:S01]  /*f5c0*/  FMUL.FTZ R53, R8, R47 ;  /* 0x0000002f08357220 */ /* 0x000fe20000410000 */
[----:B------:R-:W-:Y:S02]  /*f5d0*/  HADD2.F32 R9, -RZ, R9.H1_H1 ;  /* 0x30000009ff097230 */ /* 0x000fe40000004100 */
[--C-:B------:R-:W-:Y:S02]  /*f5e0*/  HADD2.F32 R40, -RZ, R10.reuse.H0_H0 ;  /* 0x2000000aff287230 */ /* 0x100fe40000004100 */
[----:B------:R-:W-:Y:S01]  /*f5f0*/  FMUL.FTZ R46, R39, R38 ;  /* 0x00000026272e7220 */ /* 0x000fe20000410000 */
[----:B------:R-:W-:Y:S02]  /*f600*/  HADD2.F32 R10, -RZ, R10.H1_H1 ;  /* 0x3000000aff0a7230 */ /* 0x000fe40000004100 */
[--C-:B------:R-:W-:Y:S02]  /*f610*/  HADD2.F32 R41, -RZ, R11.reuse.H0_H0 ;  /* 0x2000000bff297230 */ /* 0x100fe40000004100 */
[----:B------:R-:W-:Y:S01]  /*f620*/  HADD2.F32 R11, -RZ, R11.H1_H1 ;  /* 0x3000000bff0b7230 */ /* 0x000fe20000004100 */
[----:B--2---:R-:W0:Y:S02]  /*f630*/  LDS.128 R4, [R50] ;  /* 0x0000000032047984 */ /* 0x004e240000000c00 */
[----:B0-----:R-:W-:-:S02]  /*f640*/  HADD2.F32 R34, -RZ, R4.H0_H0 ;  /* 0x20000004ff227230 */ /* 0x001fc40000004100 */
[----:B------:R-:W-:Y:S02]  /*f650*/  HADD2.F32 R4, -RZ, R4.H1_H1 ;  /* 0x30000004ff047230 */ /* 0x000fe40000004100 */
[----:B------:R-:W-:Y:S02]  /*f660*/  HADD2.F32 R35, -RZ, R5.H0_H0 ;  /* 0x20000005ff237230 */ /* 0x000fe40000004100 */
[C---:B------:R-:W-:Y:S01]  /*f670*/  FFMA.FTZ R49, R34.reuse, R43, -R49 ;  /* 0x0000002b22317223 */ /* 0x040fe20000010831 */
[----:B------:R-:W-:Y:S02]  /*f680*/  HADD2.F32 R43, -RZ, R13.H0_H0 ;  /* 0x2000000dff2b7230 */ /* 0x000fe40000004100 */
[----:B------:R-:W-:Y:S01]  /*f690*/  FFMA.FTZ R51, R34, R45, R51 ;  /* 0x0000002d22337223 */ /* 0x000fe20000010033 */
[----:B------:R-:W-:Y:S02]  /*f6a0*/  HADD2.F32 R34, -RZ, R12.H1_H1 ;  /* 0x3000000cff227230 */ /* 0x000fe40000004100 */
[----:B------:R-:W-:-:S02]  /*f6b0*/  HADD2.F32 R5, -RZ, R5.H1_H1 ;  /* 0x30000005ff057230 */ /* 0x000fc40000004100 */
[-C--:B------:R-:W-:Y:S01]  /*f6c0*/  FMUL.FTZ R45, R8, R43.reuse ;  /* 0x0000002b082d7220 */ /* 0x080fe20000410000 */
[C---:B------:R-:W-:Y:S01]  /*f6d0*/  FFMA.FTZ R42, R4.reuse, R43, -R53 ;  /* 0x0000002b042a7223 */ /* 0x040fe20000010835 */
[----:B------:R-:W-:Y:S01]  /*f6e0*/  FMUL.FTZ R39, R39, R34 ;  /* 0x0000002227277220 */ /* 0x000fe20000410000 */
[----:B------:R-:W-:Y:S02]  /*f6f0*/  HADD2.F32 R8, -RZ, R21.H1_H1 ;  /* 0x30000015ff087230 */ /* 0x000fe40000004100 */
[----:B------:R-:W-:Y:S01]  /*f700*/  FFMA.FTZ R44, R4, R47, R45 ;  /* 0x0000002f042c7223 */ /* 0x000fe2000001002d */
[----:B------:R-:W-:Y:S02]  /*f710*/  HADD2.F32 R4, -RZ, R13.H1_H1 ;  /* 0x3000000dff047230 */ /* 0x000fe40000004100 */
[C---:B------:R-:W-:Y:S01]  /*f720*/  FFMA.FTZ R38, R35.reuse, R38, R39 ;  /* 0x0000002623267223 */ /* 0x040fe20000010027 */
[----:B------:R-:W-:Y:S02]  /*f730*/  HADD2.F32 R39, -RZ, R24.H0_H0 ;  /* 0x20000018ff277230 */ /* 0x000fe40000004100 */
[----:B------:R-:W-:Y:S01]  /*f740*/  FFMA.FTZ R46, R35, R34, -R46 ;  /* 0x00000022232e7223 */ /* 0x000fe2000001082e */
[----:B------:R-:W-:-:S02]  /*f750*/  HADD2.F32 R36, -RZ, R6.H0_H0 ;  /* 0x20000006ff247230 */ /* 0x000fc40000004100 */
[C---:B------:R-:W-:Y:S01]  /*f760*/  FMUL.FTZ R34, R9.reuse, R8 ;  /* 0x0000000809227220 */ /* 0x040fe20000410000 */
[----:B------:R-:W-:Y:S02]  /*f770*/  HADD2.F32 R35, -RZ, R14.H0_H0 ;  /* 0x2000000eff237230 */ /* 0x000fe40000004100 */
[-C--:B------:R-:W-:Y:S01]  /*f780*/  FMUL.FTZ R48, R9, R4.reuse ;  /* 0x0000000409307220 */ /* 0x080fe20000410000 */
[----:B------:R-:W-:Y:S02]  /*f790*/  HADD2.F32 R43, -RZ, R25.H0_H0 ;  /* 0x20000019ff2b7230 */ /* 0x000fe40000004100 */
[C---:B------:R-:W-:Y:S01]  /*f7a0*/  FMUL.FTZ R53, R40.reuse, R39 ;  /* 0x0000002728357220 */ /* 0x040fe20000410000 */
[----:B------:R-:W-:Y:S02]  /*f7b0*/  HADD2.F32 R9, -RZ, R15.H0_H0 ;  /* 0x2000000fff097230 */ /* 0x000fe40000004100 */
[C---:B------:R-:W-:Y:S01]  /*f7c0*/  FFMA.FTZ R45, R5.reuse, R4, -R34 ;  /* 0x00000004052d7223 */ /* 0x040fe20000010822 */
[-C--:B------:R-:W-:Y:S01]  /*f7d0*/  FMUL.FTZ R40, R40, R35.reuse ;  /* 0x0000002328287220 */ /* 0x080fe20000410000 */
[----:B------:R-:W-:Y:S01]  /*f7e0*/  FFMA.FTZ R47, R5, R8, R48 ;  /* 0x00000008052f7223 */ /* 0x000fe20000010030 */
[----:B------:R-:W-:Y:S01]  /*f7f0*/  FFMA.FTZ R53, R36, R35, -R53 ;  /* 0x0000002324357223 */ /* 0x000fe20000010835 */
[----:B------:R-:W-:-:S02]  /*f800*/  HADD2.F32 R6, -RZ, R6.H1_H1 ;  /* 0x30000006ff067230 */ /* 0x000fc40000004100 */
[C---:B------:R-:W-:Y:S01]  /*f810*/  FMUL.FTZ R5, R10.reuse, R43 ;  /* 0x0000002b0a057220 */ /* 0x040fe20000410000 */
[----:B------:R-:W-:Y:S01]  /*f820*/  FMUL.FTZ R35, R10, R9 ;  /* 0x000000090a237220 */ /* 0x000fe20000410000 */
[----:B------:R-:W-:Y:S02]  /*f830*/  HADD2.F32 R10, -RZ, R24.H1_H1 ;  /* 0x30000018ff0a7230 */ /* 0x000fe40000004100 */
[----:B------:R-:W-:Y:S01]  /*f840*/  FFMA.FTZ R40, R36, R39, R40 ;  /* 0x0000002724287223 */ /* 0x000fe20000010028 */
[----:B------:R-:W-:Y:S02]  /*f850*/  HADD2.F32 R34, -RZ, R25.H1_H1 ;  /* 0x30000019ff227230 */ /* 0x000fe40000004100 */
[C---:B------:R-:W-:Y:S01]  /*f860*/  FFMA.FTZ R36, R6.reuse, R9, -R5 ;  /* 0x0000000906247223 */ /* 0x040fe20000010805 */
[----:B------:R-:W-:Y:S02]  /*f870*/  HADD2.F32 R4, -RZ, R14.H1_H1 ;  /* 0x3000000eff047230 */ /* 0x000fe40000004100 */
[----:B------:R-:W-:Y:S01]  /*f880*/  FFMA.FTZ R35, R6, R43, R35 ;  /* 0x0000002b06237223 */ /* 0x000fe20000010023 */
[----:B------:R-:W-:-:S02]  /*f890*/  HADD2.F32 R8, -RZ, R15.H1_H1 ;  /* 0x3000000fff087230 */ /* 0x000fc40000004100 */
[----:B------:R-:W-:Y:S01]  /*f8a0*/  FMUL.FTZ R6, R41, R10 ;  /* 0x0000000a29067220 */ /* 0x000fe20000410000 */
[--C-:B------:R-:W-:Y:S02]  /*f8b0*/  HADD2.F32 R37, -RZ, R7.reuse.H0_H0 ;  /* 0x20000007ff257230 */ /* 0x100fe40000004100 */
[----:B------:R-:W-:Y:S01]  /*f8c0*/  FMUL.FTZ R48, R11, R34 ;  /* 0x000000220b307220 */ /* 0x000fe20000410000 */
[----:B------:R-:W-:Y:S02]  /*f8d0*/  HADD2.F32 R7, -RZ, R7.H1_H1 ;  /* 0x30000007ff077230 */ /* 0x000fe40000004100 */
[----:B------:R-:W-:Y:S01]  /*f8e0*/  FMUL.FTZ R41, R41, R4 ;  /* 0x0000000429297220 */ /* 0x000fe20000410000 */
[----:B------:R-:W-:Y:S01]  /*f8f0*/  FMUL.FTZ R5, R11, R8 ;  /* 0x000000080b057220 */ /* 0x000fe20000410000 */
[----:B------:R-:W-:Y:S01]  /*f900*/  FFMA.FTZ R11, R37, R4, -R6 ;  /* 0x00000004250b7223 */ /* 0x000fe20000010806 */
[----:B------:R-:W-:Y:S01]  /*f910*/  F2FP.F16.F32.PACK_AB R4, R42, R49 ;  /* 0x000000312a04723e */ /* 0x000fe200000000ff */
[----:B------:R-:W-:Y:S01]  /*f920*/  FFMA.FTZ R48, R7, R8, -R48 ;  /* 0x0000000807307223 */ /* 0x000fe20000010830 */
[----:B------:R-:W-:Y:S01]  /*f930*/  FFMA.FTZ R41, R37, R10, R41 ;  /* 0x0000000a25297223 */ /* 0x000fe20000010029 */
[----:B------:R-:W-:Y:S01]  /*f940*/  FFMA.FTZ R34, R7, R34, R5 ;  /* 0x0000002207227223 */ /* 0x000fe20000010005 */
        /* <DEDUP_REMOVED lines=9> */
.L_x_816:
[----:B------:R-:W-:Y:S05]  /*f9e0*/  BSYNC B1 ;  /* 0x0000000000017941 */ /* 0x000fea0003800000 */
.L_x_815:
[----:B-12---:R-:W-:Y:S01]  /*f9f0*/  IADD3 R0, R212, 0x20, RZ ;  /* 0x00000020d4007810 */ /* 0x006fe20007ffe0ff */
[----:B------:R-:W-:Y:S03]  /*fa00*/  BSSY B1, `(.L_x_819) ;  /* 0x00000b9000017945 */ /* 0x000fe60003800000 */
[----:B------:R-:W-:-:S13]  /*fa10*/  ISETP.GE.AND P0, PT, R0, R3, PT ;  /* 0x000000030000720c */ /* 0x000fda0003f06270 */
[----:B------:R-:W-:Y:S05]  /*fa20*/  @P0 BRA `(.L_x_820) ;  /* 0x0000000800d80947 */ /* 0x000fea0003800000 */
[----:B------:R-:W1:Y:S01]  /*fa30*/  LDC R51, c[0x0][0x3f4] ;  /* 0x0000fd00ff337b82 */ /* 0x000e620000000800 */
[----:B------:R-:W-:Y:S01]  /*fa40*/  BSSY B2, `(.L_x_821) ;  /* 0x000005c000027945 */ /* 0x000fe20003800000 */
[----:B------:R-:W-:Y:S02]  /*fa50*/  SHF.R.U32.HI R54, RZ, 0x3, R223 ;  /* 0x00000003ff367819 */ /* 0x000fe400000116df */
[-C--:B-1----:R-:W-:Y:S02]  /*fa60*/  ISETP.GE.AND P0, PT, R16, R51.reuse, PT ;  /* 0x000000331000720c */ /* 0x082fe40003f06270 */
[----:B------:R-:W-:-:S11]  /*fa70*/  ISETP.GE.AND P1, PT, R213, R51, PT ;  /* 0x00000033d500720c */ /* 0x000fd60003f26270 */
[----:B------:R-:W-:Y:S05]  /*fa80*/  @P0 BRA `(.L_x_822) ;  /* 0x00000004005c0947 */ /* 0x000fea0003800000 */
[----:B------:R-:W2:Y:S01]  /*fa90*/  LDL R52, [R1+0x80] ;  /* 0x0000800001347983 */ /* 0x000ea20000100800 */
[----:B------:R-:W-:Y:S01]  /*faa0*/  LEA.HI R0, R51, R232, RZ, 0x1d ;  /* 0x000000e833007211 */ /* 0x000fe200078fe8ff */
[----:B------:R-:W-:Y:S02]  /*fab0*/  HADD2.F32 R42, -RZ, R26.H0_H0 ;  /* 0x2000001aff2a7230 */ /* 0x000fe40000004100 */
[--C-:B------:R-:W-:Y:S01]  /*fac0*/  HADD2.F32 R44, -RZ, R30.reuse.H0_H0 ;  /* 0x2000001eff2c7230 */ /* 0x100fe20000004100 */
[----:B0-----:R-:W-:Y:S01]  /*fad0*/  SHF.R.S32.HI R5, RZ, 0x1f, R0 ;  /* 0x0000001fff057819 */ /* 0x001fe20000011400 */
[----:B------:R-:W-:Y:S02]  /*fae0*/  IMAD.SHL.U32 R4, R0, 0x8, RZ ;  /* 0x0000000800047824 */ /* 0x000fe400078e00ff */
[----:B------:R-:W-:Y:S01]  /*faf0*/  HADD2.F32 R46, -RZ, R31.H0_H0 ;  /* 0x2000001fff2e7230 */ /* 0x000fe20000004100 */
[----:B------:R-:W-:Y:S01]  /*fb00*/  LEA.HI R5, R5, R0, RZ, 0x3 ;  /* 0x0000000005057211 */ /* 0x000fe200078f18ff */
[----:B------:R-:W-:Y:S01]  /*fb10*/  HADD2.F32 R55, -RZ, R30.H1_H1 ;  /* 0x3000001eff377230 */ /* 0x000fe20000004100 */
[----:B------:R-:W-:Y:S01]  /*fb20*/  LOP3.LUT R0, R223, 0x38, R4, 0xf8, !PT ;  /* 0x00000038df007812 */ /* 0x000fe200078ef804 */
[----:B------:R-:W-:-:S02]  /*fb30*/  HADD2.F32 R53, -RZ, R26.H1_H1 ;  /* 0x3000001aff357230 */ /* 0x000fc40000004100 */
[----:B------:R-:W-:Y:S01]  /*fb40*/  IMAD.SHL.U32 R5, R5, 0x400, RZ ;  /* 0x0000040005057824 */ /* 0x000fe200078e00ff */
[----:B------:R-:W-:Y:S01]  /*fb50*/  LOP3.LUT R9, R0, R54, RZ, 0x3c, !PT ;  /* 0x0000003600097212 */ /* 0x000fe200078e3cff */
[----:B------:R-:W-:Y:S02]  /*fb60*/  HADD2.F32 R57, -RZ, R31.H1_H1 ;  /* 0x3000001fff397230 */ /* 0x000fe40000004100 */
[----:B------:R-:W-:Y:S01]  /*fb70*/  HADD2.F32 R50, -RZ, R33.H0_H0 ;  /* 0x20000021ff327230 */ /* 0x000fe20000004100 */
[----:B------:R-:W-:Y:S01]  /*fb80*/  LOP3.LUT R0, R5, 0x7fffe000, RZ, 0xc0, !PT ;  /* 0x7fffe00005007812 */ /* 0x000fe200078ec0ff */
[----:B------:R-:W-:-:S03]  /*fb90*/  HADD2.F32 R48, -RZ, R32.H0_H0 ;  /* 0x20000020ff307230 */ /* 0x000fc60000004100 */
[----:B------:R-:W-:-:S04]  /*fba0*/  IADD3 R9, R9, R0, R226 ;  /* 0x0000000009097210 */ /* 0x000fc80007ffe0e2 */
[----:B------:R-:W-:-:S05]  /*fbb0*/  LEA R0, R9, R18, 0x1 ;  /* 0x0000001209007211 */ /* 0x000fca00078e08ff */
[----:B------:R-:W0:Y:S02]  /*fbc0*/  LDS.128 R8, [R0+0x14400] ;  /* 0x0144000000087984 */ /* 0x000e240000000c00 */
[--C-:B0-----:R-:W-:Y:S02]  /*fbd0*/  HADD2.F32 R38, -RZ, R8.reuse.H0_H0 ;  /* 0x20000008ff267230 */ /* 0x101fe40000004100 */
[----:B------:R-:W-:Y:S02]  /*fbe0*/  HADD2.F32 R8, -RZ, R8.H1_H1 ;  /* 0x30000008ff087230 */ /* 0x000fe40000004100 */
[----:B------:R-:W-:Y:S02]  /*fbf0*/  HADD2.F32 R39, -RZ, R9.H0_H0 ;  /* 0x20000009ff277230 */ /* 0x000fe40000004100 */
[-C--:B------:R-:W-:Y:S01]  /*fc00*/  FMUL.FTZ R43, R44, R38.reuse ;  /* 0x000000262c2b7220 */ /* 0x080fe20000410000 */
[----:B------:R-:W-:Y:S01]  /*fc10*/  FMUL.FTZ R45, R42, R38 ;  /* 0x000000262a2d7220 */ /* 0x000fe20000410000 */
[----:B------:R-:W-:-:S02]  /*fc20*/  HADD2.F32 R38, -RZ, R27.H0_H0 ;  /* 0x2000001bff267230 */ /* 0x000fc40000004100 */
[-C--:B------:R-:W-:Y:S01]  /*fc30*/  FMUL.FTZ R47, R46, R8.reuse ;  /* 0x000000082e2f7220 */ /* 0x080fe20000410000 */
        /* <DEDUP_REMOVED lines=10> */
[----:B------:R-:W-:Y:S01]  /*fce0*/  FFMA.FTZ R43, R42, R34, -R43 ;  /* 0x000000222a2b7223 */ /* 0x000fe2000001082b */
[-C--:B------:R-:W-:Y:S01]  /*fcf0*/  FMUL.FTZ R42, R53, R39.reuse ;  /* 0x00000027352a7220 */ /* 0x080fe20000410000 */
[----:B------:R-:W-:Y:S01]  /*fd00*/  FFMA.FTZ R8, R38, R4, -R47 ;  /* 0x0000000426087223 */ /* 0x000fe2000001082f */
[----:B------:R-:W-:Y:S01]  /*fd10*/  FMUL.FTZ R38, R55, R39 ;  /* 0x0000002737267220 */ /* 0x000fe20000410000 */
[----:B------:R-:W-:Y:S02]  /*fd20*/  HADD2.F32 R39, -RZ, R27.H1_H1 ;  /* 0x3000001bff277230 */ /* 0x000fe40000004100 */
[----:B------:R-:W-:Y:S01]  /*fd30*/  FFMA.FTZ R45, R44, R34, R45 ;  /* 0x000000222c2d7223 */ /* 0x000fe2000001002d */
[----:B------:R-:W-:-:S02]  /*fd40*/  HADD2.F32 R5, -RZ, R5.H1_H1 ;  /* 0x30000005ff057230 */ /* 0x000fc40000004100 */
[----:B------:R-:W-:Y:S01]  /*fd50*/  FFMA.FTZ R34, R46, R4, R49 ;  /* 0x000000042e227223 */ /* 0x000fe20000010031 */
[-C--:B------:R-:W-:Y:S01]  /*fd60*/  FMUL.FTZ R4, R57, R9.reuse ;  /* 0x0000000939047220 */ /* 0x080fe20000410000 */
[----:B------:R-:W-:Y:S01]  /*fd70*/  FMUL.FTZ R44, R39, R9 ;  /* 0x00000009272c7220 */ /* 0x000fe20000410000 */
[--C-:B------:R-:W-:Y:S02]  /*fd80*/  HADD2.F32 R36, -RZ, R6.reuse.H0_H0 ;  /* 0x20000006ff247230 */ /* 0x100fe40000004100 */
[----:B------:R-:W-:Y:S01]  /*fd90*/  FFMA.FTZ R38, R53, R35, -R38 ;  /* 0x0000002335267223 */ /* 0x000fe20000010826 */
[----:B------:R-:W-:Y:S01]  /*fda0*/  FFMA.FTZ R9, R39, R5, -R4 ;  /* 0x0000000527097223 */ /* 0x000fe20000010804 */
[----:B------:R-:W-:Y:S01]  /*fdb0*/  FFMA.FTZ R42, R55, R35, R42 ;  /* 0x00000023372a7223 */ /* 0x000fe2000001002a */
[----:B------:R-:W-:Y:S02]  /*fdc0*/  HADD2.F32 R4, -RZ, R29.H0_H0 ;  /* 0x2000001dff047230 */ /* 0x000fe40000004100 */
[----:B------:R-:W-:Y:S01]  /*fdd0*/  FFMA.FTZ R35, R57, R5, R44 ;  /* 0x0000000539237223 */ /* 0x000fe2000001002c */
[----:B------:R-:W-:-:S02]  /*fde0*/  HADD2.F32 R6, -RZ, R6.H1_H1 ;  /* 0x30000006ff067230 */ /* 0x000fc40000004100 */
[-C--:B------:R-:W-:Y:S01]  /*fdf0*/  FMUL.FTZ R5, R50, R10.reuse ;  /* 0x0000000a32057220 */ /* 0x080fe20000410000 */
[----:B------:R-:W-:Y:S02]  /*fe00*/  HADD2.F32 R46, -RZ, R28.H0_H0 ;  /* 0x2000001cff2e7230 */ /* 0x000fe40000004100 */
[----:B------:R-:W-:Y:S01]  /*fe10*/  FMUL.FTZ R49, R4, R10 ;  /* 0x0000000a04317220 */ /* 0x000fe20000410000 */
[----:B------:R-:W-:Y:S01]  /*fe20*/  FMUL.FTZ R39, R48, R40 ;  /* 0x0000002830277220 */ /* 0x000fe20000410000 */
[----:B------:R-:W-:Y:S01]  /*fe30*/  FFMA.FTZ R10, R4, R6, -R5 ;  /* 0x00000006040a7223 */ /* 0x000fe20000010805 */
[----:B------:R-:W-:Y:S02]  /*fe40*/  HADD2.F32 R55, -RZ, R32.H1_H1 ;  /* 0x30000020ff377230 */ /* 0x000fe40000004100 */
[C---:B------:R-:W-:Y:S01]  /*fe50*/  FMUL.FTZ R47, R46.reuse, R40 ;  /* 0x000000282e2f7220 */ /* 0x040fe20000410000 */
[----:B------:R-:W-:Y:S02]  /*fe60*/  HADD2.F32 R57, -RZ, R33.H1_H1 ;  /* 0x30000021ff397230 */ /* 0x000fe40000004100 */
[----:B------:R-:W-:Y:S01]  /*fe70*/  FFMA.FTZ R39, R46, R36, -R39 ;  /* 0x000000242e277223 */ /* 0x000fe20000010827 */
[----:B------:R-:W-:-:S02]  /*fe80*/  HADD2.F32 R5, -RZ, R28.H1_H1 ;  /* 0x3000001cff057230 */ /* 0x000fc40000004100 */
[----:B------:R-:W-:Y:S01]  /*fe90*/  FFMA.FTZ R47, R48, R36, R47 ;  /* 0x00000024302f7223 */ /* 0x000fe2000001002f */
[----:B------:R-:W-:Y:S02]  /*fea0*/  HADD2.F32 R53, -RZ, R29.H1_H1 ;  /* 0x3000001dff357230 */ /* 0x000fe40000004100 */
[----:B------:R-:W-:Y:S01]  /*feb0*/  FFMA.FTZ R36, R50, R6, R49 ;  /* 0x0000000632247223 */ /* 0x000fe20000010031 */
[--C-:B------:R-:W-:Y:S02]  /*fec0*/  HADD2.F32 R37, -RZ, R7.reuse.H0_H0 ;  /* 0x20000007ff257230 */ /* 0x100fe40000004100 */
[----:B------:R-:W-:Y:S01]  /*fed0*/  FMUL.FTZ R4, R55, R41 ;  /* 0x0000002937047220 */ /* 0x000fe20000410000 */
[----:B------:R-:W-:Y:S02]  /*fee0*/  HADD2.F32 R7, -RZ, R7.H1_H1 ;  /* 0x30000007ff077230 */ /* 0x000fe40000004100 */
[----:B------:R-:W-:Y:S01]  /*fef0*/  FMUL.FTZ R40, R57, R11 ;  /* 0x0000000b39287220 */ /* 0x000fe20000410000 */
[----:B------:R-:W-:Y:S01]  /*ff00*/  FMUL.FTZ R6, R5, R41 ;  /* 0x0000002905067220 */ /* 0x000fe20000410000 */
[----:B------:R-:W-:Y:S01]  /*ff10*/  FMUL.FTZ R44, R53, R11 ;  /* 0x0000000b352c7220 */ /* 0x000fe20000410000 */
[----:B------:R-:W-:Y:S01]  /*ff20*/  FFMA.FTZ R11, R5, R37, -R4 ;  /* 0x00000025050b7223 */ /* 0x000fe20000010804 */
[----:B------:R-:W-:Y:S01]  /*ff30*/  FFMA.FTZ R40, R53, R7, -R40 ;  /* 0x0000000735287223 */ /* 0x000fe20000010828 */
[----:B------:R-:W-:Y:S01]  /*ff40*/  FFMA.FTZ R37, R55, R37, R6 ;  /* 0x0000002537257223 */ /* 0x000fe20000010006 */
[----:B------:R-:W-:Y:S01]  /*ff50*/  FFMA.FTZ R44, R57, R7, R44 ;  /* 0x00000007392c7223 */ /* 0x000fe2000001002c */
[----:B------:R-:W-:-:S02]  /*ff60*/  F2FP.F16.F32.PACK_AB R4, R8, R43 ;  /* 0x0000002b0804723e */ /* 0x000fc400000000ff */
[----:B------:R-:W-:Y:S02]  /*ff70*/  F2FP.F16.F32.PACK_AB R5, R9, R38 ;  /* 0x000000260905723e */ /* 0x000fe400000000ff */
[----:B------:R-:W-:Y:S02]  /*ff80*/  F2FP.F16.F32.PACK_AB R6, R10, R39 ;  /* 0x000000270a06723e */ /* 0x000fe400000000ff */
[----:B------:R-:W-:Y:S02]  /*ff90*/  F2FP.F16.F32.PACK_AB R7, R40, R11 ;  /* 0x0000000b2807723e */ /* 0x000fe400000000ff */
[----:B------:R-:W-:Y:S02]  /*ffa0*/  F2FP.F16.F32.PACK_AB R8, R34, R45 ;  /* 0x0000002d2208723e */ /* 0x000fe400000000ff */
[----:B------:R-:W-:Y:S01]  /*ffb0*/  F2FP.F16.F32.PACK_AB R9, R35, R42 ;  /* 0x0000002a2309723e */ /* 0x000fe200000000ff */
[----:B------:R1:W-:Y:S01]  /*ffc0*/  STS.128 [R52], R4 ;  /* 0x0000000434007388 */ /* 0x0003e20000000c00 */
[----:B------:R-:W-:-:S02]  /*ffd0*/  F2FP.F16.F32.PACK_AB R10, R36, R47 ;  /* 0x0000002f240a723e */ /* 0x000fc400000000ff */
[----:B------:R-:W-:-:S05]  /*ffe0*/  F2FP.F16.F32.PACK_AB R11, R44, R37 ;  /* 0x000000252c0b723e */ /* 0x000fca00000000ff */
[----:B------:R1:W-:Y:S02]  /*fff0*/  STS.128 [R0+0x14400], R8 ;  /* 0x0144000800007388 */ /* 0x0003e40000000c00 */
.L_x_822:
[----:B------:R-:W-:Y:S05]  /*10000*/  BSYNC B2 ;  /* 0x0000000000027941 */ /* 0x000fea0003800000 */
.L_x_821:
[----:B------:R-:W-:Y:S05]  /*10010*/  @P1 BRA `(.L_x_820) ;  /* 0x00000004005c1947 */ /* 0x000fea0003800000 */
[----:B-1----:R-:W0:Y:S01]  /*10020*/  LDL R52, [R1+0x7c] ;  /* 0x00007c0001347983 */ /* 0x002e220000100800 */
[----:B------:R-:W-:Y:S01]  /*10030*/  LEA.HI R51, R51, R234, RZ, 0x1d ;  /* 0x000000ea33337211 */ /* 0x000fe200078fe8ff */
[----:B------:R-:W-:Y:S02]  /*10040*/  HADD2.F32 R42, -RZ, R12.H0_H0 ;  /* 0x2000000cff2a7230 */ /* 0x000fe40000004100 */
[--C-:B------:R-:W-:Y:S01]  /*10050*/  HADD2.F32 R44, -RZ, R20.reuse.H0_H0 ;  /* 0x20000014ff2c7230 */ /* 0x100fe20000004100 */
[----:B------:R-:W-:Y:S01]  /*10060*/  SHF.R.S32.HI R4, RZ, 0x1f, R51 ;  /* 0x0000001fff047819 */ /* 0x000fe20000011433 */
        /* <DEDUP_REMOVED lines=14> */
[----:B------:R-:W1:Y:S02]  /*10150*/  LDS.128 R8, [R0+0x14400] ;  /* 0x0144000000087984 */ /* 0x000e640000000c00 */
[--C-:B-1----:R-:W-:Y:S02]  /*10160*/  HADD2.F32 R38, -RZ, R8.reuse.H0_H0 ;  /* 0x20000008ff267230 */ /* 0x102fe40000004100 */
        /* <DEDUP_REMOVED lines=12> */
[----:B0-----:R-:W0:Y:S02]  /*10230*/  LDS.128 R4, [R52] ;  /* 0x0000000034047984 */ /* 0x001e240000000c00 */
        /* <DEDUP_REMOVED lines=53> */
.L_x_820:
[----:B------:R-:W-:Y:S05]  /*10590*/  BSYNC B1 ;  /* 0x0000000000017941 */ /* 0x000fea0003800000 */
.L_x_819:
[----:B-12---:R-:W-:Y:S01]  /*105a0*/  VIADD R0, R212, 0x40 ;  /* 0x00000040d4007836 */ /* 0x006fe20000000000 */
[----:B------:R-:W-:Y:S04]  /*105b0*/  BSSY B1, `(.L_x_823) ;  /* 0x00000b9000017945 */ /* 0x000fe80003800000 */
        /* <DEDUP_REMOVED lines=12> */
[----:B------:R-:W-:Y:S01]  /*10680*/  SHF.R.S32.HI R7, RZ, 0x1f, R0 ;  /* 0x0000001fff077819 */ /* 0x000fe20000011400 */
[----:B0-----:R-:W-:Y:S02]  /*10690*/  IMAD.SHL.U32 R5, R0, 0x8, RZ ;  /* 0x0000000800057824 */ /* 0x001fe400078e00ff */
[--C-:B------:R-:W-:Y:S01]  /*106a0*/  HADD2.F32 R46, -RZ, R31.reuse.H0_H0 ;  /* 0x2000001fff2e7230 */ /* 0x100fe20000004100 */
[----:B------:R-:W-:Y:S01]  /*106b0*/  LEA.HI R7, R7, R0, RZ, 0x3 ;  /* 0x0000000007077211 */ /* 0x000fe200078f18ff */
[----:B------:R-:W-:Y:S01]  /*106c0*/  HADD2.F32 R55, -RZ, R30.H1_H1 ;  /* 0x3000001eff377230 */ /* 0x000fe20000004100 */
[----:B------:R-:W-:Y:S01]  /*106d0*/  LOP3.LUT R0, R222, 0x38, R5, 0xf8, !PT ;  /* 0x00000038de007812 */ /* 0x000fe200078ef805 */
[----:B------:R-:W-:Y:S01]  /*106e0*/  HADD2.F32 R53, -RZ, R26.H1_H1 ;  /* 0x3000001aff357230 */ /* 0x000fe20000004100 */
[----:B------:R-:W-:Y:S01]  /*106f0*/  SHF.L.U32 R7, R7, 0xa, RZ ;  /* 0x0000000a07077819 */ /* 0x000fe200000006ff */
[----:B------:R-:W-:Y:S01]  /*10700*/  HADD2.F32 R57, -RZ, R31.H1_H1 ;  /* 0x3000001fff397230 */ /* 0x000fe20000004100 */
[----:B------:R-:W-:Y:S01]  /*10710*/  LOP3.LUT R0, R0, R54, RZ, 0x3c, !PT ;  /* 0x0000003600007212 */ /* 0x000fe200078e3cff */
[----:B------:R-:W-:Y:S01]  /*10720*/  HADD2.F32 R50, -RZ, R33.H0_H0 ;  /* 0x20000021ff327230 */ /* 0x000fe20000004100 */
[----:B------:R-:W-:Y:S01]  /*10730*/  LOP3.LUT R9, R7, 0x7fffe000, RZ, 0xc0, !PT ;  /* 0x7fffe00007097812 */ /* 0x000fe200078ec0ff */
[----:B------:R-:W-:-:S03]  /*10740*/  HADD2.F32 R48, -RZ, R32.H0_H0 ;  /* 0x20000020ff307230 */ /* 0x000fc60000004100 */
[----:B------:R-:W-:-:S05]  /*10750*/  IADD3 R9, R0, R9, R225 ;  /* 0x0000000900097210 */ /* 0x000fca0007ffe0e1 */
[----:B------:R-:W-:-:S05]  /*10760*/  IMAD R0, R9, 0x2, R18 ;  /* 0x0000000209007824 */ /* 0x000fca00078e0212 */
        /* <DEDUP_REMOVED lines=68> */
.L_x_826:
[----:B------:R-:W-:Y:S05]  /*10bb0*/  BSYNC B2 ;  /* 0x0000000000027941 */ /* 0x000fea0003800000 */
.L_x_825:
[----:B------:R-:W-:Y:S05]  /*10bc0*/  @P1 BRA `(.L_x_824) ;  /* 0x00000004005c1947 */ /* 0x000fea0003800000 */
[----:B-1----:R-:W2:Y:S01]  /*10bd0*/  LDL R52, [R1+0x74] ;  /* 0x0000740001347983 */ /* 0x002ea20000100800 */
        /* <DEDUP_REMOVED lines=11> */
[----:B------:R-:W-:Y:S01]  /*10c90*/  HADD2.F32 R50, -RZ, R25.H0_H0 ;  /* 0x20000019ff327230 */ /* 0x000fe20000004100 */
[----:B------:R-:W-:Y:S01]  /*10ca0*/  LOP3.LUT R0, R0, R54, RZ, 0x3c, !PT ;  /* 0x0000003600007212 */ /* 0x000fe200078e3cff */
[----:B------:R-:W-:Y:S01]  /*10cb0*/  HADD2.F32 R48, -RZ, R24.H0_H0 ;  /* 0x20000018ff307230 */ /* 0x000fe20000004100 */
[----:B------:R-:W-:Y:S01]  /*10cc0*/  LOP3.LUT R9, R51, 0x7fffe000, RZ, 0xc0, !PT ;  /* 0x7fffe00033097812 */ /* 0x000fe200078ec0ff */
[----:B------:R-:W-:-:S03]  /*10cd0*/  HADD2.F32 R51, -RZ, R12.H1_H1 ;  /* 0x3000000cff337230 */ /* 0x000fc60000004100 */
        /* <DEDUP_REMOVED lines=70> */
.L_x_824:
[----:B------:R-:W-:Y:S05]  /*11140*/  BSYNC B1 ;  /* 0x0000000000017941 */ /* 0x000fea0003800000 */
.L_x_823:
[----:B-12---:R-:W-:-:S05]  /*11150*/  VIADD R0, R212, 0x60 ;  /* 0x00000060d4007836 */ /* 0x006fca0000000000 */
[----:B------:R-:W-:-:S13]  /*11160*/  ISETP.GE.AND P0, PT, R0, R3, PT ;  /* 0x000000030000720c */ /* 0x000fda0003f06270 */
[----:B------:R-:W-:Y:S05]  /*11170*/  @P0 BRA `(.L_x_803) ;  /* 0x0000000800f40947 */ /* 0x000fea0003800000 */
[----:B------:R1:W5:Y:S01]  /*11180*/  LDL R48, [R1+0x68] ;  /* 0x0000680001307983 */ /* 0x0003620000100800 */
[----:B------:R-:W2:Y:S01]  /*11190*/  LDC R47, c[0x0][0x3f4] ;  /* 0x0000fd00ff2f7b82 */ /* 0x000ea20000000800 */
[C---:B------:R-:W-:Y:S01]  /*111a0*/  IADD3 R50, R212.reuse, 0x60, RZ ;  /* 0x00000060d4327810 */ /* 0x040fe20007ffe0ff */
[----:B------:R-:W-:Y:S01]  /*111b0*/  VIADD R52, R212, 0x60 ;  /* 0x00000060d4347836 */ /* 0x000fe20000000000 */
[----:B------:R-:W-:Y:S03]  /*111c0*/  BSSY B1, `(.L_x_827) ;  /* 0x0000060000017945 */ /* 0x000fe60003800000 */
[----:B------:R-:W-:Y:S01]  /*111d0*/  IMAD.SHL.U32 R50, R50, 0x40, RZ ;  /* 0x0000004032327824 */ /* 0x000fe200078e00ff */
[----:B------:R-:W-:-:S04]  /*111e0*/  SHF.L.U32 R52, R52, 0x6, RZ ;  /* 0x0000000634347819 */ /* 0x000fc800000006ff */
[----:B------:R-:W-:Y:S02]  /*111f0*/  LOP3.LUT R50, R50, 0x1c0, RZ, 0xc0, !PT ;  /* 0x000001c032327812 */ /* 0x000fe400078ec0ff */
[----:B------:R-:W-:Y:S02]  /*11200*/  LOP3.LUT R52, R52, 0x1c0, RZ, 0xc0, !PT ;  /* 0x000001c034347812 */ /* 0x000fe400078ec0ff */
[----:B------:R-:W-:Y:S02]  /*11210*/  SHF.R.U32.HI R50, RZ, 0x3, R50 ;  /* 0x00000003ff327819 */ /* 0x000fe40000011632 */
[-C--:B--2---:R-:W-:Y:S02]  /*11220*/  ISETP.GE.AND P0, PT, R16, R47.reuse, PT ;  /* 0x0000002f1000720c */ /* 0x084fe40003f06270 */
[----:B------:R-:W-:-:S11]  /*11230*/  ISETP.GE.AND P1, PT, R213, R47, PT ;  /* 0x0000002fd500720c */ /* 0x000fd60003f26270 */
[----:B-1----:R-:W-:Y:S05]  /*11240*/  @P0 BRA `(.L_x_828) ;  /* 0x00000004005c0947 */ /* 0x002fea0003800000 */
[----:B------:R-:W2:Y:S01]  /*11250*/  LDL R53, [R1+0x70] ;  /* 0x0000700001357983 */ /* 0x000ea20000100800 */
[----:B------:R-:W-:Y:S01]  /*11260*/  LEA.HI R0, R47, R232, RZ, 0x1d ;  /* 0x000000e82f007211 */ /* 0x000fe200078fe8ff */
[----:B------:R-:W-:Y:S02]  /*11270*/  HADD2.F32 R44, -RZ, R30.H0_H0 ;  /* 0x2000001eff2c7230 */ /* 0x000fe40000004100 */
[----:B------:R-:W-:Y:S01]  /*11280*/  HADD2.F32 R42, -RZ, R26.H0_H0 ;  /* 0x2000001aff2a7230 */ /* 0x000fe20000004100 */
        /* <DEDUP_REMOVED lines=10> */
[--C-:B------:R-:W-:Y:S01]  /*11330*/  HADD2.F32 R51, -RZ, R32.reuse.H0_H0 ;  /* 0x20000020ff337230 */ /* 0x100fe20000004100 */
[----:B------:R-:W-:Y:S01]  /*11340*/  LOP3.LUT R3, R5, 0x7fffe000, RZ, 0xc0, !PT ;  /* 0x7fffe00005037812 */ /* 0x000fe200078ec0ff */
[----:B------:R-:W-:-:S03]  /*11350*/  HADD2.F32 R32, -RZ, R32.H1_H1 ;  /* 0x30000020ff207230 */ /* 0x000fc60000004100 */
[----:B-----5:R-:W-:-:S04]  /*11360*/  IADD3 R3, R0, R3, R48 ;  /* 0x0000000300037210 */ /* 0x020fc80007ffe030 */
[----:B------:R-:W-:-:S05]  /*11370*/  LEA R3, R3, R18, 0x1 ;  /* 0x0000001203037211 */ /* 0x000fca00078e08ff */
[----:B------:R-:W0:Y:S02]  /*11380*/  LDS.128 R8, [R3+0x14400] ;  /* 0x0144000003087984 */ /* 0x000e240000000c00 */
[--C-:B0-----:R-:W-:Y:S02]  /*11390*/  HADD2.F32 R37, -RZ, R8.reuse.H0_H0 ;  /* 0x20000008ff257230 */ /* 0x101fe40000004100 */
[----:B------:R-:W-:Y:S02]  /*113a0*/  HADD2.F32 R8, -RZ, R8.H1_H1 ;  /* 0x30000008ff087230 */ /* 0x000fe40000004100 */
[--C-:B------:R-:W-:Y:S02]  /*113b0*/  HADD2.F32 R38, -RZ, R9.reuse.H0_H0 ;  /* 0x20000009ff267230 */ /* 0x100fe40000004100 */
[-C--:B------:R-:W-:Y:S01]  /*113c0*/  FMUL.FTZ R41, R44, R37.reuse ;  /* 0x000000252c297220 */ /* 0x080fe20000410000 */
[----:B------:R-:W-:Y:S01]  /*113d0*/  FMUL.FTZ R37, R42, R37 ;  /* 0x000000252a257220 */ /* 0x000fe20000410000 */
[----:B------:R-:W-:Y:S01]  /*113e0*/  FMUL.FTZ R43, R46, R8 ;  /* 0x000000082e2b7220 */ /* 0x000fe20000410000 */
[----:B------:R-:W-:-:S02]  /*113f0*/  HADD2.F32 R9, -RZ, R9.H1_H1 ;  /* 0x30000009ff097230 */ /* 0x000fc40000004100 */
[----:B------:R-:W-:Y:S01]  /*11400*/  FMUL.FTZ R31, R26, R38 ;  /* 0x000000261a1f7220 */ /* 0x000fe20000410000 */
[--C-:B------:R-:W-:Y:S02]  /*11410*/  HADD2.F32 R39, -RZ, R10.reuse.H0_H0 ;  /* 0x2000000aff277230 */ /* 0x100fe40000004100 */
[----:B------:R-:W-:Y:S02]  /*11420*/  HADD2.F32 R10, -RZ, R10.H1_H1 ;  /* 0x3000000aff0a7230 */ /* 0x000fe40000004100 */
[--C-:B------:R-:W-:Y:S02]  /*11430*/  HADD2.F32 R40, -RZ, R11.reuse.H0_H0 ;  /* 0x2000000bff287230 */ /* 0x100fe40000004100 */
[----:B------:R-:W-:Y:S01]  /*11440*/  HADD2.F32 R11, -RZ, R11.H1_H1 ;  /* 0x3000000bff0b7230 */ /* 0x000fe20000004100 */
[----:B--2---:R-:W0:Y:S02]  /*11450*/  LDS.128 R4, [R53] ;  /* 0x0000000035047984 */ /* 0x004e240000000c00 */
[----:B0-----:R-:W-:-:S02]  /*11460*/  HADD2.F32 R0, -RZ, R4.H0_H0 ;  /* 0x20000004ff007230 */ /* 0x001fc40000004100 */
[----:B------:R-:W-:Y:S02]  /*11470*/  HADD2.F32 R4, -RZ, R4.H1_H1 ;  /* 0x30000004ff047230 */ /* 0x000fe40000004100 */
[----:B------:R-:W-:Y:S02]  /*11480*/  HADD2.F32 R34, -RZ, R5.H0_H0 ;  /* 0x20000005ff227230 */ /* 0x000fe40000004100 */
[-C--:B------:R-:W-:Y:S01]  /*11490*/  FFMA.FTZ R41, R42, R0.reuse, -R41 ;  /* 0x000000002a297223 */ /* 0x080fe20000010829 */
[----:B------:R-:W-:Y:S02]  /*114a0*/  HADD2.F32 R42, -RZ, R27.H0_H0 ;  /* 0x2000001bff2a7230 */ /* 0x000fe40000004100 */
[----:B------:R-:W-:Y:S01]  /*114b0*/  FFMA.FTZ R37, R44, R0, R37 ;  /* 0x000000002c257223 */ /* 0x000fe20000010025 */
[----:B------:R-:W-:Y:S02]  /*114c0*/  HADD2.F32 R5, -RZ, R5.H1_H1 ;  /* 0x30000005ff057230 */ /* 0x000fe40000004100 */
[----:B------:R-:W-:Y:S01]  /*114d0*/  FFMA.FTZ R31, R30, R34, R31 ;  /* 0x000000221e1f7223 */ /* 0x000fe2000001001f */
[----:B------:R-:W-:-:S02]  /*114e0*/  HADD2.F32 R27, -RZ, R27.H1_H1 ;  /* 0x3000001bff1b7230 */ /* 0x000fc40000004100 */
[C---:B------:R-:W-:Y:S01]  /*114f0*/  FMUL.FTZ R45, R42.reuse, R8 ;  /* 0x000000082a2d7220 */ /* 0x040fe20000410000 */
[----:B------:R-:W-:Y:S01]  /*11500*/  FFMA.FTZ R0, R42, R4, -R43 ;  /* 0x000000042a007223 */ /* 0x000fe2000001082b */
[----:B------:R-:W-:Y:S01]  /*11510*/  FMUL.FTZ R43, R30, R38 ;  /* 0x000000261e2b7220 */ /* 0x000fe20000410000 */
[----:B------:R-:W-:Y:S02]  /*11520*/  HADD2.F32 R35, -RZ, R6.H0_H0 ;  /* 0x20000006ff237230 */ /* 0x000fe40000004100 */
[----:B------:R-:W-:Y:S01]  /*11530*/  FFMA.FTZ R8, R46, R4, R45 ;  /* 0x000000042e087223 */ /* 0x000fe2000001002d */
[-C--:B------:R-:W-:Y:S01]  /*11540*/  FMUL.FTZ R4, R49, R9.reuse ;  /* 0x0000000931047220 */ /* 0x080fe20000410000 */
[----:B------:R-:W-:Y:S02]  /*11550*/  HADD2.F32 R45, -RZ, R28.H0_H0 ;  /* 0x2000001cff2d7230 */ /* 0x000fe40000004100 */
[----:B------:R-:W-:Y:S01]  /*11560*/  FFMA.FTZ R43, R26, R34, -R43 ;  /* 0x000000221a2b7223 */ /* 0x000fe2000001082b */
[C---:B------:R-:W-:Y:S01]  /*11570*/  FMUL.FTZ R30, R27.reuse, R9 ;  /* 0x000000091b1e7220 */ /* 0x040fe20000410000 */
[----:B------:R-:W-:Y:S01]  /*11580*/  FFMA.FTZ R26, R27, R5, -R4 ;  /* 0x000000051b1a7223 */ /* 0x000fe20000010804 */
[----:B------:R-:W-:-:S02]  /*11590*/  HADD2.F32 R42, -RZ, R33.H0_H0 ;  /* 0x20000021ff2a7230 */ /* 0x000fc40000004100 */
[-C--:B------:R-:W-:Y:S01]  /*115a0*/  FMUL.FTZ R4, R51, R39.reuse ;  /* 0x0000002733047220 */ /* 0x080fe20000410000 */
[----:B------:R-:W-:Y:S01]  /*115b0*/  FMUL.FTZ R34, R45, R39 ;  /* 0x000000272d227220 */ /* 0x000fe20000410000 */
[----:B------:R-:W-:Y:S02]  /*115c0*/  HADD2.F32 R38, -RZ, R29.H0_H0 ;  /* 0x2000001dff267230 */ /* 0x000fe40000004100 */
[----:B------:R-:W-:Y:S01]  /*115d0*/  FFMA.FTZ R30, R49, R5, R30 ;  /* 0x00000005311e7223 */ /* 0x000fe2000001001e */
[----:B------:R-:W-:Y:S02]  /*115e0*/  HADD2.F32 R6, -RZ, R6.H1_H1 ;  /* 0x30000006ff067230 */ /* 0x000fe40000004100 */
[----:B------:R-:W-:Y:S01]  /*115f0*/  FMUL.FTZ R5, R42, R10 ;  /* 0x0000000a2a057220 */ /* 0x000fe20000410000 */
[-C--:B------:R-:W-:Y:S01]  /*11600*/  FFMA.FTZ R27, R45, R35.reuse, -R4 ;  /* 0x000000232d1b7223 */ /* 0x080fe20000010804 */
[----:B------:R-:W-:Y:S01]  /*11610*/  FFMA.FTZ R34, R51, R35, R34 ;  /* 0x0000002333227223 */ /* 0x000fe20000010022 */
[----:B------:R-:W-:-:S02]  /*11620*/  HADD2.F32 R35, -RZ, R33.H1_H1 ;  /* 0x30000021ff237230 */ /* 0x000fc40000004100 */
[C---:B------:R-:W-:Y:S01]  /*11630*/  FMUL.FTZ R9, R38.reuse, R10 ;  /* 0x0000000a26097220 */ /* 0x040fe20000410000 */
[----:B------:R-:W-:Y:S02]  /*11640*/  HADD2.F32 R28, -RZ, R28.H1_H1 ;  /* 0x3000001cff1c7230 */ /* 0x000fe40000004100 */
[----:B------:R-:W-:Y:S01]  /*11650*/  FFMA.FTZ R10, R38, R6, -R5 ;  /* 0x00000006260a7223 */ /* 0x000fe20000010805 */
[----:B------:R-:W-:Y:S02]  /*11660*/  HADD2.F32 R33, -RZ, R29.H1_H1 ;  /* 0x3000001dff217230 */ /* 0x000fe40000004100 */
[----:B------:R-:W-:Y:S01]  /*11670*/  FMUL.FTZ R5, R32, R40 ;  /* 0x0000002820057220 */ /* 0x000fe20000410000 */
[--C-:B------:R-:W-:Y:S02]  /*11680*/  HADD2.F32 R36, -RZ, R7.reuse.H0_H0 ;  /* 0x20000007ff247230 */ /* 0x100fe40000004100 */
[----:B------:R-:W-:Y:S01]  /*11690*/  FFMA.FTZ R29, R42, R6, R9 ;  /* 0x000000062a1d7223 */ /* 0x000fe20000010009 */
[----:B------:R-:W-:-:S02]  /*116a0*/  HADD2.F32 R7, -RZ, R7.H1_H1 ;  /* 0x30000007ff077230 */ /* 0x000fc40000004100 */
[-C--:B------:R-:W-:Y:S01]  /*116b0*/  FMUL.FTZ R4, R35, R11.reuse ;  /* 0x0000000b23047220 */ /* 0x080fe20000410000 */
[C---:B------:R-:W-:Y:S01]  /*116c0*/  FMUL.FTZ R9, R28.reuse, R40 ;  /* 0x000000281c097220 */ /* 0x040fe20000410000 */
[C---:B------:R-:W-:Y:S01]  /*116d0*/  FMUL.FTZ R6, R33.reuse, R11 ;  /* 0x0000000b21067220 */ /* 0x040fe20000410000 */
[-C--:B------:R-:W-:Y:S01]  /*116e0*/  FFMA.FTZ R11, R28, R36.reuse, -R5 ;  /* 0x000000241c0b7223 */ /* 0x080fe20000010805 */
[-C--:B------:R-:W-:Y:S01]  /*116f0*/  FFMA.FTZ R28, R33, R7.reuse, -R4 ;  /* 0x00000007211c7223 */ /* 0x080fe20000010804 */
[----:B------:R-:W-:Y:S01]  /*11700*/  FFMA.FTZ R36, R32, R36, R9 ;  /* 0x0000002420247223 */ /* 0x000fe20000010009 */
[----:B------:R-:W-:Y:S01]  /*11710*/  FFMA.FTZ R33, R35, R7, R6 ;  /* 0x0000000723217223 */ /* 0x000fe20000010006 */
[----:B------:R-:W-:Y:S02]  /*11720*/  F2FP.F16.F32.PACK_AB R4, R0, R41 ;  /* 0x000000290004723e */ /* 0x000fe400000000ff */
[----:B------:R-:W-:Y:S02]  /*11730*/  F2FP.F16.F32.PACK_AB R5, R26, R43 ;  /* 0x0000002b1a05723e */ /* 0x000fe400000000ff */
[----:B------:R-:W-:-:S02]  /*11740*/  F2FP.F16.F32.PACK_AB R6, R10, R27 ;  /* 0x0000001b0a06723e */ /* 0x000fc400000000ff */
[----:B------:R-:W-:Y:S02]  /*11750*/  F2FP.F16.F32.PACK_AB R7, R28, R11 ;  /* 0x0000000b1c07723e */ /* 0x000fe400000000ff */
[----:B------:R-:W-:Y:S02]  /*11760*/  F2FP.F16.F32.PACK_AB R8, R8, R37 ;  /* 0x000000250808723e */ /* 0x000fe400000000ff */
[----:B------:R-:W-:Y:S01]  /*11770*/  F2FP.F16.F32.PACK_AB R9, R30, R31 ;  /* 0x0000001f1e09723e */ /* 0x000fe200000000ff */
[----:B------:R1:W-:Y:S01]  /*11780*/  STS.128 [R53], R4 ;  /* 0x0000000435007388 */ /* 0x0003e20000000c00 */
[----:B------:R-:W-:Y:S02]  /*11790*/  F2FP.F16.F32.PACK_AB R10, R29, R34 ;  /* 0x000000221d0a723e */ /* 0x000fe400000000ff */
[----:B------:R-:W-:-:S05]  /*117a0*/  F2FP.F16.F32.PACK_AB R11, R33, R36 ;  /* 0x00000024210b723e */ /* 0x000fca00000000ff */
[----:B------:R1:W-:Y:S02]  /*117b0*/  STS.128 [R3+0x14400], R8 ;  /* 0x0144000803007388 */ /* 0x0003e40000000c00 */
.L_x_828:
[----:B------:R-:W-:Y:S05]  /*117c0*/  BSYNC B1 ;  /* 0x0000000000017941 */ /* 0x000fea0003800000 */
.L_x_827:
[----:B------:R-:W-:Y:S05]  /*117d0*/  @P1 BRA `(.L_x_803) ;  /* 0x00000004005c1947 */ /* 0x000fea0003800000 */
[----:B------:R-:W0:Y:S01]  /*117e0*/  LDL R40, [R1+0x6c] ;  /* 0x00006c0001287983 */ /* 0x000e220000100800 */
[----:B------:R-:W-:Y:S01]  /*117f0*/  LEA.HI R47, R47, R234, RZ, 0x1d ;  /* 0x000000ea2f2f7211 */ /* 0x000fe200078fe8ff */
[----:B------:R-:W-:Y:S02]  /*11800*/  HADD2.F32 R36, -RZ, R20.H0_H0 ;  /* 0x20000014ff247230 */ /* 0x000fe40000004100 */
[----:B------:R-:W-:Y:S01]  /*11810*/  HADD2.F32 R34, -RZ, R12.H0_H0 ;  /* 0x2000000cff227230 */ /* 0x000fe20000004100 */
[----:B-1----:R-:W-:Y:S01]  /*11820*/  SHF.R.S32.HI R4, RZ, 0x1f, R47 ;  /* 0x0000001fff047819 */ /* 0x002fe2000001142f */
        /* <DEDUP_REMOVED lines=14> */
[----:B------:R-:W1:Y:S02]  /*11910*/  LDS.128 R8, [R3+0x14400] ;  /* 0x0144000003087984 */ /* 0x000e640000000c00 */
[--C-:B-1----:R-:W-:Y:S02]  /*11920*/  HADD2.F32 R29, -RZ, R8.reuse.H0_H0 ;  /* 0x20000008ff1d7230 */ /* 0x102fe40000004100 */
        /* <DEDUP_REMOVED lines=11> */
[----:B0-----:R-:W0:Y:S02]  /*119e0*/  LDS.128 R4, [R40] ;  /* 0x0000000028047984 */ /* 0x001e240000000c00 */
        /* <DEDUP_REMOVED lines=54> */
.L_x_803:
[----:B------:R-:W-:Y:S05]  /*11d50*/  BSYNC B0 ;  /* 0x0000000000007941 */ /* 0x000fea0003800000 */
.L_x_772:
[----:B------:R-:W-:Y:S01]  /*11d60*/  @!PT LDS RZ, [RZ] ;  /* 0x00000000fffff984 */ /* 0x000fe20000000800 */
[----:B------:R-:W-:Y:S01]  /*11d70*/  @!PT LDS RZ, [RZ] ;  /* 0x00000000fffff984 */ /* 0x000fe20000000800 */
[----:B------:R-:W-:Y:S01]  /*11d80*/  @!PT LDS RZ, [RZ] ;  /* 0x00000000fffff984 */ /* 0x000fe20000000800 */
[----:B------:R-:W-:Y:S01]  /*11d90*/  @!PT LDS RZ, [RZ] ;  /* 0x00000000fffff984 */ /* 0x000fe20000000800 */
[----:B------:R0:W-:Y:S06]  /*11da0*/  MEMBAR.ALL.CTA ;  /* 0x0000000000007992 */ /* 0x0001ec0000008000 */
[----:B0-----:R-:W0:Y:S01]  /*11db0*/  FENCE.VIEW.ASYNC.S ;  /* 0x00000000000073c6 */ /* 0x001e220000000000 */
[----:B------:R-:W-:Y:S05]  /*11dc0*/  WARPSYNC.ALL ;  /* 0x0000000000007948 */ /* 0x000fea0003800000 */
[----:B0-----:R-:W-:Y:S06]  /*11dd0*/  BAR.SYNC.DEFER_BLOCKING 0xd, 0x100 ;  /* 0x0344000000007b1d */ /* 0x001fec0000010000 */
.L_x_770:
[----:B------:R-:W-:-:S06]  /*11de0*/  ULOP3.LUT UR4, UR60, 0x1, URZ, 0xfc, !UPT ;  /* 0x000000013c047892 */ /* 0x000fcc000f8efc3f */
[----:B-123--:R-:W-:-:S05]  /*11df0*/  IMAD.U32 R0, RZ, RZ, UR4 ;  /* 0x00000004ff007e24 */ /* 0x00efca000f8e00ff */
[----:B------:R-:W-:-:S13]  /*11e00*/  ISETP.NE.AND P0, PT, R0, 0x3, PT ;  /* 0x000000030000780c */ /* 0x000fda0003f05270 */
[----:B------:R-:W-:Y:S05]  /*11e10*/  @!P0 BRA `(.L_x_829) ;  /* 0x0000000000048947 */ /* 0x000fea0003800000 */
[----:B------:R-:W-:Y:S01]  /*11e20*/  BPT.TRAP 0x1 ;  /* 0x000000040000795c */ /* 0x000fe20000300000 */
.L_x_829:
[----:B------:R-:W-:Y:S01]  /*11e30*/  IMAD R0, R220, 0x8, R18 ;  /* 0x00000008dc007824 */ /* 0x000fe200078e0212 */
[----:B0---4-:R-:W-:-:S04]  /*11e40*/  SHF.L.U32 R3, R221, 0x1f, RZ ;  /* 0x0000001fdd037819 */ /* 0x011fc800000006ff */
[----:B------:R0:W1:Y:S01]  /*11e50*/  SYNCS.PHASECHK.TRANS64.TRYWAIT P2, [R0+URZ+0x38830], R3 ;  /* 0x03883003000075a7 */ /* 0x000062000804017f */
[----:B------:R-:W-:Y:S05]  /*11e60*/  @!P0 BRA `(.L_x_830) ;  /* 0x0000000000048947 */ /* 0x000fea0003800000 */
[----:B------:R-:W-:Y:S01]  /*11e70*/  BPT.TRAP 0x1 ;  /* 0x000000040000795c */ /* 0x000fe20000300000 */
.L_x_830:
[----:B------:R-:W2:Y:S01]  /*11e80*/  S2R R4, SR_TID.X ;  /* 0x0000000000047919 */ /* 0x000ea20000002100 */
[----:B------:R-:W-:Y:S02]  /*11e90*/  MOV R151, RZ ;  /* 0x000000ff00977202 */ /* 0x000fe40000000f00 */
[----:B--2---:R-:W-:-:S04]  /*11ea0*/  LOP3.LUT R4, R4, 0x7f, RZ, 0xc0, !PT ;  /* 0x0000007f04047812 */ /* 0x004fc800078ec0ff */
[----:B------:R-:W-:Y:S01]  /*11eb0*/  ISETP.NE.AND P1, PT, R4, RZ, PT ;  /* 0x000000ff0400720c */ /* 0x000fe20003f25270 */
[----:B-1----:R-:W-:-:S12]  /*11ec0*/  @P2 BRA `(.L_x_831) ;  /* 0x0000000000082947 */ /* 0x002fd80003800000 */
[----:B------:R-:W1:Y:S02]  /*11ed0*/  SYNCS.PHASECHK.TRANS64.TRYWAIT P2, [R0+URZ+0x38830], R3 ;  /* 0x03883003000075a7 */ /* 0x000e64000804017f */
[----:B-1----:R-:W-:Y:S05]  /*11ee0*/  @!P2 BRA `(.L_x_832) ;  /* 0x000001680064a947 */ /* 0x002fea0003800000 */
.L_x_831:
[----:B------:R-:W-:Y:S05]  /*11ef0*/  WARPSYNC.ALL ;  /* 0x0000000000007948 */ /* 0x000fea0003800000 */
[----:B01----:R-:W-:Y:S01]  /*11f00*/  VIADD R3, R18, 0x24400 ;  /* 0x0002440012037836 */ /* 0x003fe20000000000 */
[----:B------:R-:W-:Y:S01]  /*11f10*/  R2UR UR12, R2 ;  /* 0x00000000020c72ca */ /* 0x000fe200000e0000 */
[----:B------:R-:W-:Y:S01]  /*11f20*/  WARPGROUP.ARRIVE ;  /* 0x00000000000079c5 */ /* 0x000fe20000000000 */
[----:B------:R-:W-:Y:S01]  /*11f30*/  UMOV UR9, 0x40000040 ;  /* 0x4000004000097882 */ /* 0x000fe20000000000 */
[----:B------:R-:W-:Y:S01]  /*11f40*/  IMAD.MOV.U32 R5, RZ, RZ, 0x40000040 ;  /* 0x40000040ff057424 */ /* 0x000fe200078e00ff */
[----:B------:R-:W-:Y:S01]  /*11f50*/  SHF.R.U32.HI R3, RZ, 0x4, R3 ;  /* 0x00000004ff037819 */ /* 0x000fe20000011603 */
[----:B------:R-:W-:Y:S01]  /*11f60*/  UMOV UR5, UR9 ;  /* 0x0000000900057c82 */ /* 0x000fe20008000000 */
[----:B------:R-:W-:Y:S01]  /*11f70*/  IMAD.MOV.U32 R7, RZ, RZ, 0x40000040 ;  /* 0x40000040ff077424 */ /* 0x000fe200078e00ff */
[----:B------:R-:W-:Y:S01]  /*11f80*/  UMOV UR17, 0x40000040 ;  /* 0x4000004000117882 */ /* 0x000fe20000000000 */
[----:B------:R-:W-:-:S02]  /*11f90*/  LOP3.LUT R3, R3, 0x3fff, RZ, 0xc0, !PT ;  /* 0x00003fff03037812 */ /* 0x000fc400078ec0ff */
[----:B------:R-:W-:Y:S01]  /*11fa0*/  R2UR UR7, R5 ;  /* 0x00000000050772ca */ /* 0x000fe200000e0000 */
[----:B------:R-:W-:Y:S01]  /*11fb0*/  IMAD.MOV.U32 R5, RZ, RZ, 0x40000040 ;  /* 0x40000040ff057424 */ /* 0x000fe200078e00ff */
[----:B------:R-:W-:Y:S01]  /*11fc0*/  LOP3.LUT R224, R3, 0x10000, RZ, 0xfc, !PT ;  /* 0x0001000003e07812 */ /* 0x000fe200078efcff */
[----:B------:R-:W-:Y:S01]  /*11fd0*/  IMAD.MOV.U32 R3, RZ, RZ, 0x40000040 ;  /* 0x40000040ff037424 */ /* 0x000fe200078e00ff */
[----:B------:R-:W-:Y:S01]  /*11fe0*/  ULOP3.LUT UR12, UR12, 0x10000, URZ, 0xfc, !UPT ;  /* 0x000100000c0c7892 */ /* 0x000fe2000f8efc3f */
[----:B------:R-:W-:Y:S02]  /*11ff0*/  MOV R9, UR9 ;  /* 0x0000000900097c02 */ /* 0x000fe40008000f00 */
[----:B------:R-:W-:Y:S01]  /*12000*/  IMAD R2, R220, 0xa00, R224 ;  /* 0x00000a00dc027824 */ /* 0x000fe200078e02e0 */
[----:B------:R-:W-:Y:S02]  /*12010*/  R2UR UR11, R3 ;  /* 0x00000000030b72ca */ /* 0x000fe400000e0000 */
[----:B------:R-:W-:Y:S01]  /*12020*/  P2R R12, PR, RZ, 0x1 ;  /* 0x00000001ff0c7803 */ /* 0x000fe20000000000 */
[----:B------:R-:W-:Y:S01]  /*12030*/  UMOV UR8, UR12 ;  /* 0x0000000c00087c82 */ /* 0x000fe20008000000 */
[C---:B------:R-:W-:Y:S01]  /*12040*/  R2UR UR10, R2.reuse ;  /* 0x00000000020a72ca */ /* 0x040fe200000e0000 */
[----:B------:R-:W-:Y:S01]  /*12050*/  UMOV UR4, UR8 ;  /* 0x0000000800047c82 */ /* 0x000fe20008000000 */
[C---:B------:R-:W-:Y:S01]  /*12060*/  IADD3 R4, R2.reuse, 0x80, RZ ;  /* 0x0000008002047810 */ /* 0x040fe20007ffe0ff */
[----:B------:R-:W-:-:S02]  /*12070*/  VIADD R6, R2, 0x200 ;  /* 0x0000020002067836 */ /* 0x000fc40000000000 */
[----:B------:R-:W-:Y:S01]  /*12080*/  IMAD.U32 R8, RZ, RZ, UR8 ;  /* 0x00000008ff087e24 */ /* 0x000fe2000f8e00ff */
[----:B------:R-:W-:Y:S01]  /*12090*/  R2UR UR6, R4 ;  /* 0x00000000040672ca */ /* 0x000fe200000e0000 */
[----:B------:R-:W-:-:S03]  /*120a0*/  VIADD R4, R2, 0x100 ;  /* 0x0000010002047836 */ /* 0x000fc60000000000 */
[----:B------:R0:W-:Y:S03]  /*120b0*/  STL.64 [R1+0x58], R8 ;  /* 0x0000580801007387 */ /* 0x0001e60000100a00 */
[----:B------:R-:W-:Y:S01]  /*120c0*/  HGMMA.64x16x16.F32 R56, gdesc[UR8], RZ, !UPT, gsb0 ;  /* 0x00200000083879f0 */ /* 0x000fe2000c0008ff */
[----:B------:R-:W-:Y:S01]  /*120d0*/  R2UR UR10, R6 ;  /* 0x00000000060a72ca */ /* 0x000fe200000e0000 */
[----:B------:R-:W-:Y:S01]  /*120e0*/  VIADD R6, R2, 0x202 ;  /* 0x0000020202067836 */ /* 0x000fe20000000000 */
[----:B------:R-:W-:Y:S01]  /*120f0*/  R2UR UR11, R7 ;  /* 0x00000000070b72ca */ /* 0x000fe200000e0000 */
[----:B------:R-:W-:Y:S01]  /*12100*/  IMAD.MOV.U32 R7, RZ, RZ, 0x40000040 ;  /* 0x40000040ff077424 */ /* 0x000fe200078e00ff */
[----:B0-----:R-:W-:Y:S01]  /*12110*/  MOV R9, UR17 ;  /* 0x0000001100097c02 */ /* 0x001fe20008000f00 */
[----:B------:R-:W-:Y:S02]  /*12120*/  WARPGROUP.DEPBAR.LE gsb0, 0x0 ;  /* 0x00008000000079c5 */ /* 0x000fe40000010000 */
[----:B-----5:R-:W-:-:S06]  /*12130*/  WARPGROUP.ARRIVE ;  /* 0x00000000000079c5 */ /* 0x020fcc0000000000 */
[----:B------:R-:W-:Y:S01]  /*12140*/  HGMMA.64x16x16.F32 R48, gdesc[UR4], RZ, !UPT, gsb0 ;  /* 0x00200000043079f0 */ /* 0x000fe2000c0008ff */
[----:B------:R-:W-:Y:S01]  /*12150*/  R2UR UR6, R4 ;  /* 0x00000000040672ca */ /* 0x000fe200000e0000 */
[----:B------:R-:W-:Y:S01]  /*12160*/  UMOV UR4, UR8 ;  /* 0x0000000800047c82 */ /* 0x000fe20008000000 */
[----:B------:R-:W-:Y:S01]  /*12170*/  R2UR UR7, R5 ;  /* 0x00000000050772ca */ /* 0x000fe200000e0000 */
[----:B------:R-:W-:Y:S01]  /*12180*/  UMOV UR5, UR9 ;  /* 0x0000000900057c82 */ /* 0x000fe20008000000 */
[----:B------:R-:W-:Y:S01]  /*12190*/  IMAD.MOV.U32 R5, RZ, RZ, 0x40000040 ;  /* 0x40000040ff057424 */ /* 0x000fe200078e00ff */
[----:B------:R-:W-:Y:S01]  /*121a0*/  IADD3 R4, R2, 0x180, RZ ;  /* 0x0000018002047810 */ /* 0x000fe20007ffe0ff */
[----:B------:R-:W-:Y:S02]  /*121b0*/  WARPGROUP.DEPBAR.LE gsb0, 0x0 ;  /* 0x00008000000079c5 */ /* 0x000fe40000010000 */
[----:B------:R-:W-:-:S07]  /*121c0*/  WARPGROUP.ARRIVE ;  /* 0x00000000000079c5 */ /* 0x000fce0000000000 */
[----:B------:R-:W-:Y:S01]  /*121d0*/  HGMMA.64x16x16.F32 R40, gdesc[UR4], RZ, !UPT, gsb0 ;  /* 0x00200000042879f0 */ /* 0x000fe2000c0008ff */
[----:B------:R-:W-:Y:S01]  /*121e0*/  R2UR UR6, R4 ;  /* 0x00000000040672ca */ /* 0x000fe200000e0000 */
[----:B------:R-:W-:Y:S01]  /*121f0*/  UMOV UR4, UR8 ;  /* 0x0000000800047c82 */ /* 0x000fe20008000000 */
[----:B------:R-:W-:Y:S01]  /*12200*/  R2UR UR7, R5 ;  /* 0x00000000050772ca */ /* 0x000fe200000e0000 */
[----:B------:R-:W-:Y:S01]  /*12210*/  UMOV UR5, UR9 ;  /* 0x0000000900057c82 */ /* 0x000fe20008000000 */
[----:B------:R-:W-:Y:S01]  /*12220*/  IMAD.MOV.U32 R5, RZ, RZ, 0x40000040 ;  /* 0x40000040ff057424 */ /* 0x000fe200078e00ff */
[----:B------:R-:W-:-:S04]  /*12230*/  IADD3 R4, R2, 0x2, RZ ;  /* 0x0000000202047810 */ /* 0x000fc80007ffe0ff */
[----:B------:R-:W-:Y:S02]  /*12240*/  R2UR UR18, R4 ;  /* 0x00000000041272ca */ /* 0x000fe400000e0000 */
[----:B------:R-:W-:Y:S01]  /*12250*/  R2UR UR19, R5 ;  /* 0x00000000051372ca */ /* 0x000fe200000e0000 */
[----:B------:R-:W-:Y:S01]  /*12260*/  IMAD.MOV.U32 R5, RZ, RZ, 0x40000040 ;  /* 0x40000040ff057424 */ /* 0x000fe200078e00ff */
[----:B------:R-:W-:Y:S01]  /*12270*/  IADD3 R4, R2, 0x82, RZ ;  /* 0x0000008202047810 */ /* 0x000fe20007ffe0ff */
[----:B------:R-:W-:Y:S02]  /*12280*/  WARPGROUP.DEPBAR.LE gsb0, 0x0 ;  /* 0x00008000000079c5 */ /* 0x000fe40000010000 */
[----:B------:R-:W-:-:S06]  /*12290*/  WARPGROUP.ARRIVE ;  /* 0x00000000000079c5 */ /* 0x000fcc0000000000 */
[----:B------:R-:W-:Y:S01]  /*122a0*/  HGMMA.64x16x16.F32 R32, gdesc[UR4], RZ, !UPT, gsb0 ;  /* 0x00200000042079f0 */ /* 0x000fe2000c0008ff */
[----:B------:R-:W-:Y:S01]  /*122b0*/  UIADD3 UR4, UR12, 0x2, URZ ;  /* 0x000000020c047890 */ /* 0x000fe2000fffe03f */
[----:B------:R-:W-:Y:S01]  /*122c0*/  R2UR UR6, R4 ;  /* 0x00000000040672ca */ /* 0x000fe200000e0000 */
[----:B------:R-:W-:Y:S01]  /*122d0*/  VIADD R4, R2, 0x102 ;  /* 0x0000010202047836 */ /* 0x000fe20000000000 */
[----:B------:R-:W-:Y:S01]  /*122e0*/  R2UR UR7, R5 ;  /* 0x00000000050772ca */ /* 0x000fe200000e0000 */
[----:B------:R-:W-:-:S03]  /*122f0*/  IMAD.MOV.U32 R5, RZ, RZ, 0x40000040 ;  /* 0x40000040ff057424 */ /* 0x000fc600078e00ff */
[----:B------:R-:W-:Y:S02]  /*12300*/  UMOV UR16, UR4 ;  /* 0x0000000400107c82 */ /* 0x000fe40008000000 */
[----:B------:R-:W-:-:S05]  /*12310*/  IMAD.U32 R8, RZ, RZ, UR16 ;  /* 0x00000010ff087e24 */ /* 0x000fca000f8e00ff */
[----:B------:R0:W-:Y:S01]  /*12320*/  STL.64 [R1+0x50], R8 ;  /* 0x0000500801007387 */ /* 0x0001e20000100a00 */
[----:B------:R-:W-:Y:S02]  /*12330*/  WARPGROUP.DEPBAR.LE gsb0, 0x0 ;  /* 0x00008000000079c5 */ /* 0x000fe40000010000 */
[----:B------:R-:W-:-:S06]  /*12340*/  WARPGROUP.ARRIVE ;  /* 0x00000000000079c5 */ /* 0x000fcc0000000000 */
[----:B------:R-:W-:Y:S01]  /*12350*/  HGMMA.64x16x16.F32 R24, gdesc[UR8], RZ, !UPT, gsb0 ;  /* 0x00200000081879f0 */ /* 0x000fe2000c0008ff */
[----:B------:R-:W-:Y:S01]  /*12360*/  UMOV UR8, UR16 ;  /* 0x0000001000087c82 */ /* 0x000fe20008000000 */
[----:B------:R-:W-:Y:S01]  /*12370*/  UMOV UR9, UR17 ;  /* 0x0000001100097c82 */ /* 0x000fe20008000000 */
[----:B------:R-:W-:Y:S01]  /*12380*/  UMOV UR4, UR8 ;  /* 0x0000000800047c82 */ /* 0x000fe20008000000 */
[----:B------:R-:W-:Y:S01]  /*12390*/  UMOV UR5, UR9 ;  /* 0x0000000900057c82 */ /* 0x000fe20008000000 */
[----:B------:R-:W-:Y:S01]  /*123a0*/  R2UR UR10, R6 ;  /* 0x00000000060a72ca */ /* 0x000fe200000e0000 */
[----:B------:R-:W-:Y:S01]  /*123b0*/  VIADD R6, R2, 0x204 ;  /* 0x0000020402067836 */ /* 0x000fe20000000000 */
[----:B------:R-:W-:Y:S01]  /*123c0*/  R2UR UR11, R7 ;  /* 0x00000000070b72ca */ /* 0x000fe200000e0000 */
[----:B------:R-:W-:Y:S01]  /*123d0*/  IMAD.MOV.U32 R7, RZ, RZ, 0x40000040 ;  /* 0x40000040ff077424 */ /* 0x000fe200078e00ff */
[----:B------:R-:W-:Y:S02]  /*123e0*/  WARPGROUP.DEPBAR.LE gsb0, 0x0 ;  /* 0x00008000000079c5 */ /* 0x000fe40000010000 */
[----:B------:R-:W-:-:S06]  /*123f0*/  WARPGROUP.ARRIVE ;  /* 0x00000000000079c5 */ /* 0x000fcc0000000000 */
[----:B------:R-:W-:Y:S01]  /*12400*/  HGMMA.64x16x16.F32 R56, gdesc[UR16], R56, gsb0 ;  /* 0x00200000103879f0 */ /* 0x000fe20008000838 */
[----:B------:R-:W-:Y:S02]  /*12410*/  UMOV UR17, 0x40000040 ;  /* 0x4000004000117882 */ /* 0x000fe40000000000 */
[----:B0-----:R-:W-:Y:S01]  /*12420*/  MOV R9, UR17 ;  /* 0x0000001100097c02 */ /* 0x001fe20008000f00 */
[----:B------:R-:W-:Y:S02]  /*12430*/  WARPGROUP.DEPBAR.LE gsb0, 0x0 ;  /* 0x00008000000079c5 */ /* 0x000fe40000010000 */
[----:B------:R-:W-:-:S06]  /*12440*/  WARPGROUP.ARRIVE ;  /* 0x00000000000079c5 */ /* 0x000fcc0000000000 */
[----:B------:R-:W-:Y:S01]  /*12450*/  HGMMA.64x16x16.F32 R48, gdesc[UR4], R48, gsb0 ;  /* 0x00200000043079f0 */ /* 0x000fe20008000830 */
        /* <DEDUP_REMOVED lines=8> */
[----:B------:R-:W-:Y:S01]  /*124e0*/  HGMMA.64x16x16.F32 R40, gdesc[UR4], R40, gsb0 ;  /* 0x00200000042879f0 */ /* 0x000fe20008000828 */
        /* <DEDUP_REMOVED lines=12> */
[----:B------:R-:W-:Y:S01]  /*125b0*/  HGMMA.64x16x16.F32 R32, gdesc[UR4], R32, gsb0 ;  /* 0x00200000042079f0 */ /* 0x000fe20008000820 */
        /* <DEDUP_REMOVED lines=10> */
[----:B------:R-:W-:Y:S01]  /*12660*/  HGMMA.64x16x16.F32 R24, gdesc[UR8], R24, gsb0 ;  /* 0x00200000081879f0 */ /* 0x000fe20008000818 */
        /* <DEDUP_REMOVED lines=12> */
[----:B------:R-:W-:Y:S01]  /*12730*/  UMOV UR15, UR17 ;  /* 0x00000011000f7c82 */ /* 0x000fe20008000000 */
        /* <DEDUP_REMOVED lines=28> */
[----:B------:R-:W-:Y:S01]  /*12900*/  UMOV UR5, UR15 ;  /* 0x0000000f00057c82 */ /* 0x000fe20008000000 */
[----:B------:R-:W-:Y:S01]  /*12910*/  R2UR UR7, R5 ;  /* 0x00000000050772ca */ /* 0x000fe200000e0000 */
[----:B------:R-:W-:Y:S02]  /*12920*/  VIADD R4, R2, 0x106 ;  /* 0x0000010602047836 */ /* 0x000fe40000000000 */
[----:B------:R-:W-:Y:S01]  /*12930*/  IMAD.MOV.U32 R5, RZ, RZ, 0x40000040 ;  /* 0x40000040ff057424 */ /* 0x000fe200078e00ff */
[----:B------:R-:W-:Y:S02]  /*12940*/  UMOV UR16, UR4 ;  /* 0x0000000400107c82 */ /* 0x000fe40008000000 */
[----:B------:R-:W-:Y:S01]  /*12950*/  UMOV UR14, UR16 ;  /* 0x00000010000e7c82 */ /* 0x000fe20008000000 */
[----:B------:R-:W-:Y:S01]  /*12960*/  IMAD.U32 R8, RZ, RZ, UR16 ;  /* 0x00000010ff087e24 */ /* 0x000fe2000f8e00ff */
[----:B------:R-:W-:-:S04]  /*12970*/  UMOV UR4, UR14 ;  /* 0x0000000e00047c82 */ /* 0x000fc80008000000 */
[----:B------:R0:W-:Y:S01]  /*12980*/  STL.64 [R1+0x40], R8 ;  /* 0x0000400801007387 */ /* 0x0001e20000100a00 */
[----:B------:R-:W-:Y:S02]  /*12990*/  WARPGROUP.DEPBAR.LE gsb0, 0x0 ;  /* 0x00008000000079c5 */ /* 0x000fe40000010000 */
[----:B------:R-:W-:-:S06]  /*129a0*/  WARPGROUP.ARRIVE ;  /* 0x00000000000079c5 */ /* 0x000fcc0000000000 */
[----:B------:R-:W-:Y:S01]  /*129b0*/  HGMMA.64x16x16.F32 R24, gdesc[UR8], R24, gsb0 ;  /* 0x00200000081879f0 */ /* 0x000fe20008000818 */
[----:B------:R-:W-:Y:S01]  /*129c0*/  UMOV UR8, UR14 ;  /* 0x0000000e00087c82 */ /* 0x000fe20008000000 */
[----:B------:R-:W-:Y:S01]  /*129d0*/  UMOV UR9, UR15 ;  /* 0x0000000f00097c82 */ /* 0x000fe20008000000 */
        /* <DEDUP_REMOVED lines=25> */
[----:B------:R-:W-:Y:S01]  /*12b70*/  R2UR UR6, R6 ;  /* 0x00000000060672ca */ /* 0x000fe200000e0000 */
[----:B------:R-:W-:Y:S01]  /*12b80*/  UMOV UR4, UR14 ;  /* 0x0000000e00047c82 */ /* 0x000fe20008000000 */
[----:B------:R-:W-:Y:S01]  /*12b90*/  R2UR UR7, R7 ;  /* 0x00000000070772ca */ /* 0x000fe200000e0000 */
[----:B------:R-:W-:Y:S01]  /*12ba0*/  UMOV UR5, UR15 ;  /* 0x0000000f00057c82 */ /* 0x000fe20008000000 */
[----:B------:R-:W-:Y:S02]  /*12bb0*/  VIADD R6, R2, 0x480 ;  /* 0x0000048002067836 */ /* 0x000fe40000000000 */
[----:B------:R-:W-:Y:S01]  /*12bc0*/  IMAD.MOV.U32 R7, RZ, RZ, 0x40000040 ;  /* 0x40000040ff077424 */ /* 0x000fe200078e00ff */
        /* <DEDUP_REMOVED lines=11> */
[----:B------:R-:W-:-:S05]  /*12c80*/  IMAD.U32 R8, RZ, RZ, UR16 ;  /* 0x00000010ff087e24 */ /* 0x000fca000f8e00ff */
[----:B------:R0:W-:Y:S01]  /*12c90*/  STL.64 [R1+0x38], R8 ;  /* 0x0000380801007387 */ /* 0x0001e20000100a00 */
        /* <DEDUP_REMOVED lines=241> */
[----:B------:R-:W-:Y:S01]  /*13bb0*/  IMAD.U32 R8, RZ, RZ, UR16 ;  /* 0x00000010ff087e24 */ /* 0x000fe2000f8e00ff */
[----:B------:R-:W-:Y:S01]  /*13bc0*/  UIADD3 UR52, UR12, 0x806, URZ ;  /* 0x000008060c347890 */ /* 0x000fe2000fffe03f */
[----:B------:R-:W-:Y:S01]  /*13bd0*/  UMOV UR53, 0x40000040 ;  /* 0x4000004000357882 */ /* 0x000fe20000000000 */
[----:B------:R-:W-:Y:S02]  /*13be0*/  UIADD3 UR48, UR12, 0xc00, URZ ;  /* 0x00000c000c307890 */ /* 0x000fe4000fffe03f */
[----:B------:R0:W-:Y:S01]  /*13bf0*/  STL.64 [R1+0x10], R8 ;  /* 0x0000100801007387 */ /* 0x0001e20000100a00 */
[----:B------:R-:W-:Y:S01]  /*13c00*/  UMOV UR49, 0x40000040 ;  /* 0x4000004000317882 */ /* 0x000fe20000000000 */
[----:B------:R-:W-:Y:S01]  /*13c10*/  UIADD3 UR44, UR12, 0xc02, URZ ;  /* 0x00000c020c2c7890 */ /* 0x000fe2000fffe03f */
[----:B------:R-:W-:Y:S01]  /*13c20*/  UMOV UR45, 0x40000040 ;  /* 0x40000040002d7882 */ /* 0x000fe20000000000 */
[----:B------:R-:W-:Y:S01]  /*13c30*/  UIADD3 UR40, UR12, 0xc04, URZ ;  /* 0x00000c040c287890 */ /* 0x000fe2000fffe03f */
[----:B------:R-:W-:Y:S01]  /*13c40*/  UMOV UR41, 0x40000040 ;  /* 0x4000004000297882 */ /* 0x000fe20000000000 */
[----:B0-----:R-:W2:Y:S01]  /*13c50*/  LDL R8, [R1+0x8c] ;  /* 0x00008c0001087983 */ /* 0x001ea20000100800 */
[----:B------:R-:W-:-:S02]  /*13c60*/  WARPGROUP.DEPBAR.LE gsb0, 0x0 ;  /* 0x00008000000079c5 */ /* 0x000fc40000010000 */
        /* <DEDUP_REMOVED lines=11> */
[----:B------:R-:W-:Y:S02]  /*13d20*/  UMOV UR17, 0x40000040 ;  /* 0x4000004000117882 */ /* 0x000fe40000000000 */
[----:B------:R-:W-:Y:S02]  /*13d30*/  WARPGROUP.DEPBAR.LE gsb0, 0x0 ;  /* 0x00008000000079c5 */ /* 0x000fe40000010000 */
[----:B------:R-:W-:Y:S01]  /*13d40*/  WARPGROUP.ARRIVE ;  /* 0x00000000000079c5 */ /* 0x000fe20000000000 */
[----:B------:R-:W-:Y:S01]  /*13d50*/  UMOV UR15, UR17 ;  /* 0x00000011000f7c82 */ /* 0x000fe20008000000 */
[----:B------:R-:W-:Y:S01]  /*13d60*/  VIADD R6, R2, 0x704 ;  /* 0x0000070402067836 */ /* 0x000fe20000000000 */
[----:B------:R-:W-:Y:S01]  /*13d70*/  UIADD3 UR36, UR12, 0xc06, URZ ;  /* 0x00000c060c247890 */ /* 0x000fe2000fffe03f */
[----:B------:R-:W-:Y:S01]  /*13d80*/  IMAD.MOV.U32 R7, RZ, RZ, 0x40000040 ;  /* 0x40000040ff077424 */ /* 0x000fe200078e00ff */
[----:B------:R-:W-:Y:S01]  /*13d90*/  UMOV UR37, 0x40000040 ;  /* 0x4000004000257882 */ /* 0x000fe20000000000 */
[----:B------:R-:W-:Y:S01]  /*13da0*/  HGMMA.64x16x16.F32 R48, gdesc[UR4], R48, gsb0 ;  /* 0x00200000043079f0 */ /* 0x000fe20008000830 */
[----:B------:R-:W-:Y:S01]  /*13db0*/  R2UR UR6, R4 ;  /* 0x00000000040672ca */ /* 0x000fe200000e0000 */
[----:B------:R-:W-:Y:S01]  /*13dc0*/  UMOV UR4, UR8 ;  /* 0x0000000800047c82 */ /* 0x000fe20008000000 */
[----:B------:R-:W-:Y:S01]  /*13dd0*/  R2UR UR7, R5 ;  /* 0x00000000050772ca */ /* 0x000fe200000e0000 */
[----:B------:R-:W-:Y:S01]  /*13de0*/  UMOV UR5, UR9 ;  /* 0x0000000900057c82 */ /* 0x000fe20008000000 */
[----:B------:R-:W-:Y:S01]  /*13df0*/  IMAD.MOV.U32 R5, RZ, RZ, 0x40000040 ;  /* 0x40000040ff057424 */ /* 0x000fe200078e00ff */
[----:B------:R-:W-:-:S02]  /*13e00*/  IADD3 R4, R2, 0x682, RZ ;  /* 0x0000068202047810 */ /* 0x000fc40007ffe0ff */
[----:B------:R-:W-:Y:S02]  /*13e10*/  MOV R3, 0x40000040 ;  /* 0x4000004000037802 */ /* 0x000fe40000000f00 */
[----:B------:R-:W-:Y:S01]  /*13e20*/  MOV R11, UR17 ;  /* 0x00000011000b7c02 */ /* 0x000fe20008000f00 */
        /* <DEDUP_REMOVED lines=17> */
[----:B------:R-:W-:Y:S02]  /*13f40*/  R2UR UR6, R4 ;  /* 0x00000000040672ca */ /* 0x000fe400000e0000 */
[----:B------:R-:W-:-:S04]  /*13f50*/  R2UR UR7, R5 ;  /* 0x00000000050772ca */ /* 0x000fc800000e0000 */
[----:B------:R-:W-:Y:S01]  /*13f60*/  UMOV UR16, UR4 ;  /* 0x0000000400107c82 */ /* 0x000fe20008000000 */
[----:B------:R-:W-:Y:S02]  /*13f70*/  WARPGROUP.DEPBAR.LE gsb0, 0x0 ;  /* 0x00008000000079c5 */ /* 0x000fe40000010000 */
[----:B------:R-:W-:Y:S01]  /*13f80*/  WARPGROUP.ARRIVE ;  /* 0x00000000000079c5 */ /* 0x000fe20000000000 */
[----:B------:R-:W-:Y:S01]  /*13f90*/  UMOV UR14, UR16 ;  /* 0x00000010000e7c82 */ /* 0x000fe20008000000 */
[----:B------:R-:W-:Y:S01]  /*13fa0*/  UMOV UR5, UR15 ;  /* 0x0000000f00057c82 */ /* 0x000fe20008000000 */
[----:B------:R-:W-:Y:S02]  /*13fb0*/  VIADD R4, R2, 0x604 ;  /* 0x0000060402047836 */ /* 0x000fe40000000000 */
[----:B------:R-:W-:Y:S01]  /*13fc0*/  IMAD.MOV.U32 R5, RZ, RZ, 0x40000040 ;  /* 0x40000040ff057424 */ /* 0x000fe200078e00ff */
[----:B------:R-:W-:Y:S01]  /*13fd0*/  HGMMA.64x16x16.F32 R24, gdesc[UR8], R24, gsb0 ;  /* 0x00200000081879f0 */ /* 0x000fe20008000818 */
[----:B------:R-:W-:-:S02]  /*13fe0*/  IMAD.U32 R10, RZ, RZ, UR16 ;  /* 0x00000010ff0a7e24 */ /* 0x000fc4000f8e00ff */
[----:B------:R-:W-:Y:S02]  /*13ff0*/  WARPGROUP.DEPBAR.LE gsb0, 0x0 ;  /* 0x00008000000079c5 */ /* 0x000fe40000010000 */
[----:B------:R-:W-:-:S06]  /*14000*/  WARPGROUP.ARRIVE ;  /* 0x00000000000079c5 */ /* 0x000fcc0000000000 */
[----:B------:R-:W-:Y:S01]  /*14010*/  HGMMA.64x16x16.F32 R56, gdesc[UR16], R56, gsb0 ;  /* 0x00200000103879f0 */ /* 0x000fe20008000838 */
[----:B------:R-:W-:Y:S02]  /*14020*/  UMOV UR4, UR14 ;  /* 0x0000000e00047c82 */ /* 0x000fe40008000000 */
[----:B------:R-:W-:Y:S02]  /*14030*/  WARPGROUP.DEPBAR.LE gsb0, 0x0 ;  /* 0x00008000000079c5 */ /* 0x000fe40000010000 */
[----:B------:R-:W-:-:S06]  /*14040*/  WARPGROUP.ARRIVE ;  /* 0x00000000000079c5 */ /* 0x000fcc0000000000 */
[----:B------:R-:W-:Y:S01]  /*14050*/  HGMMA.64x16x16.F32 R48, gdesc[UR4], R48, gsb0 ;  /* 0x00200000043079f0 */ /* 0x000fe20008000830 */
[----:B------:R-:W-:Y:S02]  /*14060*/  R2UR UR6, R4 ;  /* 0x00000000040672ca */ /* 0x000fe400000e0000 */
[----:B------:R-:W-:Y:S01]  /*14070*/  R2UR UR7, R5 ;  /* 0x00000000050772ca */ /* 0x000fe200000e0000 */
[----:B------:R-:W-:Y:S01]  /*14080*/  UMOV UR4, UR14 ;  /* 0x0000000e00047c82 */ /* 0x000fe20008000000 */
[----:B------:R-:W-:Y:S01]  /*14090*/  UMOV UR5, UR15 ;  /* 0x0000000f00057c82 */ /* 0x000fe20008000000 */
[----:B------:R-:W-:Y:S02]  /*140a0*/  WARPGROUP.DEPBAR.LE gsb0, 0x0 ;  /* 0x00008000000079c5 */ /* 0x000fe40000010000 */
[----:B------:R-:W-:-:S08]  /*140b0*/  WARPGROUP.ARRIVE ;  /* 0x00000000000079c5 */ /* 0x000fd00000000000 */
[----:B------:R-:W-:Y:S01]  /*140c0*/  HGMMA.64x16x16.F32 R40, gdesc[UR4], R40, gsb0 ;  /* 0x00200000042879f0 */ /* 0x000fe20008000828 */
[----:B------:R-:W-:Y:S01]  /*140d0*/  IMAD.MOV.U32 R5, RZ, RZ, 0x40000040 ;  /* 0x40000040ff057424 */ /* 0x000fe200078e00ff */
[----:B------:R-:W-:-:S04]  /*140e0*/  IADD3 R4, R2, 0x684, RZ ;  /* 0x0000068402047810 */ /* 0x000fc80007ffe0ff */
[----:B------:R-:W-:Y:S02]  /*140f0*/  R2UR UR10, R4 ;  /* 0x00000000040a72ca */ /* 0x000fe400000e0000 */
[----:B------:R-:W-:Y:S01]  /*14100*/  R2UR UR11, R5 ;  /* 0x00000000050b72ca */ /* 0x000fe200000e0000 */
[----:B------:R-:W-:Y:S01]  /*14110*/  UMOV UR8, UR14 ;  /* 0x0000000e00087c82 */ /* 0x000fe20008000000 */
[----:B------:R-:W-:Y:S01]  /*14120*/  UMOV UR9, UR15 ;  /* 0x0000000f00097c82 */ /* 0x000fe20008000000 */
[----:B------:R-:W-:Y:S02]  /*14130*/  WARPGROUP.DEPBAR.LE gsb0, 0x0 ;  /* 0x00008000000079c5 */ /* 0x000fe40000010000 */
[----:B------:R-:W-:-:S08]  /*14140*/  WARPGROUP.ARRIVE ;  /* 0x00000000000079c5 */ /* 0x000fd00000000000 */
        /* <DEDUP_REMOVED lines=12> */
[----:B------:R-:W-:Y:S02]  /*14210*/  WARPGROUP.DEPBAR.LE gsb0, 0x0 ;  /* 0x00008000000079c5 */ /* 0x000fe40000010000 */
[----:B------:R-:W-:-:S10]  /*14220*/  WARPGROUP.ARRIVE ;  /* 0x00000000000079c5 */ /* 0x000fd40000000000 */
        /* <DEDUP_REMOVED lines=10> */
[----:B------:R-:W-:Y:S01]  /*142d0*/  VIADD R4, R2, 0x606 ;  /* 0x0000060602047836 */ /* 0x000fe20000000000 */
[----:B------:R-:W-:-:S04]  /*142e0*/  MOV R5, 0x40000040 ;  /* 0x4000004000057802 */ /* 0x000fc80000000f00 */
        /* <DEDUP_REMOVED lines=16> */
[----:B------:R-:W-:Y:S02]  /*143f0*/  VIADD R6, R2, 0x706 ;  /* 0x0000070602067836 */ /* 0x000fe40000000000 */
[----:B------:R-:W-:-:S03]  /*14400*/  IMAD.MOV.U32 R7, RZ, RZ, 0x40000040 ;  /* 0x40000040ff077424 */ /* 0x000fc600078e00ff */
        /* <DEDUP_REMOVED lines=11> */
[----:B------:R-:W-:Y:S02]  /*144c0*/  WARPGROUP.DEPBAR.LE gsb0, 0x0 ;  /* 0x00008000000079c5 */ /* 0x000fe40000010000 */
[----:B------:R-:W-:-:S10]  /*144d0*/  WARPGROUP.ARRIVE ;  /* 0x00000000000079c5 */ /* 0x000fd40000000000 */
        /* <DEDUP_REMOVED lines=28> */
[----:B------:R-:W-:Y:S02]  /*146a0*/  IADD3 R6, R2, 0x980, RZ ;  /* 0x0000098002067810 */ /* 0x000fe40007ffe0ff */
[----:B------:R-:W-:Y:S02]  /*146b0*/  MOV R7, 0x40000040 ;  /* 0x4000004000077802 */ /* 0x000fe40000000f00 */
[----:B------:R-:W-:Y:S02]  /*146c0*/  R2UR UR6, R6 ;  /* 0x00000000060672ca */ /* 0x000fe400000e0000 */
[----:B------:R-:W-:Y:S01]  /*146d0*/  R2UR UR7, R7 ;  /* 0x00000000070772ca */ /* 0x000fe200000e0000 */
[----:B------:R-:W-:Y:S01]  /*146e0*/  UMOV UR4, UR48 ;  /* 0x0000003000047c82 */ /* 0x000fe20008000000 */
[----:B------:R-:W-:Y:S01]  /*146f0*/  UMOV UR5, UR49 ;  /* 0x0000003100057c82 */ /* 0x000fe20008000000 */
[----:B------:R-:W-:-:S02]  /*14700*/  WARPGROUP.DEPBAR.LE gsb0, 0x0 ;  /* 0x00008000000079c5 */ /* 0x000fc40000010000 */
[----:B------:R-:W-:-:S08]  /*14710*/  WARPGROUP.ARRIVE ;  /* 0x00000000000079c5 */ /* 0x000fd00000000000 */
[----:B------:R-:W-:Y:S01]  /*14720*/  HGMMA.64x16x16.F32 R24, gdesc[UR4], R24, gsb0 ;  /* 0x00200000041879f0 */ /* 0x000fe20008000818 */
[----:B------:R-:W-:Y:S02]  /*14730*/  VIADD R4, R2, 0x782 ;  /* 0x0000078202047836 */ /* 0x000fe40000000000 */
[----:B------:R-:W-:-:S03]  /*14740*/  IMAD.MOV.U32 R5, RZ, RZ, 0x40000040 ;  /* 0x40000040ff057424 */ /* 0x000fc600078e00ff */
[----:B------:R-:W-:Y:S02]  /*14750*/  R2UR UR46, R4 ;  /* 0x00000000042e72ca */ /* 0x000fe400000e0000 */
[----:B------:R-:W-:Y:S01]  /*14760*/  R2UR UR47, R5 ;  /* 0x00000000052f72ca */ /* 0x000fe200000e0000 */
[----:B------:R-:W-:Y:S02]  /*14770*/  WARPGROUP.DEPBAR.LE gsb0, 0x0 ;  /* 0x00008000000079c5 */ /* 0x000fe40000010000 */
[----:B------:R-:W-:-:S10]  /*14780*/  WARPGROUP.ARRIVE ;  /* 0x00000000000079c5 */ /* 0x000fd40000000000 */
        /* <DEDUP_REMOVED lines=87> */
[----:B------:R-:W-:Y:S01]  /*14d00*/  VIADD R4, R2, 0x806 ;  /* 0x0000080602047836 */ /* 0x000fe20000000000 */
[----:B------:R-:W-:Y:S01]  /*14d10*/  UMOV UR4, UR36 ;  /* 0x0000002400047c82 */ /* 0x000fe20008000000 */
[----:B------:R-:W-:Y:S01]  /*14d20*/  IMAD.MOV.U32 R5, RZ, RZ, 0x40000040 ;  /* 0x40000040ff057424 */ /* 0x000fe200078e00ff */
[----:B------:R-:W-:Y:S01]  /*14d30*/  UMOV UR5, UR37 ;  /* 0x0000002500057c82 */ /* 0x000fe20008000000 */
[----:B------:R0:W-:Y:S01]  /*14d40*/  STL.64 [R1], R10 ;  /* 0x0000000a01007387 */ /* 0x0001e20000100a00 */
[----:B------:R-:W-:Y:S01]  /*14d50*/  R2UR UR6, R4 ;  /* 0x00000000040672ca */ /* 0x000fe200000e0000 */
[----:B------:R-:W-:Y:S01]  /*14d60*/  @!P1 VIADD R0, R0, 0x38840 ;  /* 0x0003884000009836 */ /* 0x000fe20000000000 */
[----:B------:R-:W-:Y:S01]  /*14d70*/  R2UR UR7, R5 ;  /* 0x00000000050772ca */ /* 0x000fe200000e0000 */
[----:B------:R-:W-:Y:S01]  /*14d80*/  ULDC UR38, c[0x0][0x988] ;  /* 0x0002620000267ab9 */ /* 0x000fe20000000800 */
[----:B------:R-:W-:-:S02]  /*14d90*/  WARPGROUP.DEPBAR.LE gsb0, 0x0 ;  /* 0x00008000000079c5 */ /* 0x000fc40000010000 */
[----:B------:R-:W-:-:S09]  /*14da0*/  WARPGROUP.ARRIVE ;  /* 0x00000000000079c5 */ /* 0x000fd20000000000 */
        /* <DEDUP_REMOVED lines=19> */
[----:B--2---:R-:W-:Y:S02]  /*14ee0*/  IMAD.IADD R4, R8, 0x1, R178 ;  /* 0x0000000108047824 */ /* 0x004fe400078e02b2 */
[----:B------:R-:W-:Y:S02]  /*14ef0*/  VIADD R2, R2, 0x986 ;  /* 0x0000098602027836 */ /* 0x000fe40000000000 */
[----:B------:R-:W-:Y:S01]  /*14f00*/  IMAD R4, R179, -0x50, R4 ;  /* 0xffffffb0b3047824 */ /* 0x000fe200078e0204 */
[----:B------:R-:W-:Y:S02]  /*14f10*/  R2UR UR7, R3 ;  /* 0x00000000030772ca */ /* 0x000fe400000e0000 */
[----:B------:R-:W-:Y:S02]  /*14f20*/  R2UR UR6, R2 ;  /* 0x00000000020672ca */ /* 0x000fe400000e0000 */
[----:B------:R-:W-:-:S02]  /*14f30*/  ISETP.GT.AND P6, PT, R4, RZ, PT ;  /* 0x000000ff0400720c */ /* 0x000fc40003fc4270 */
[C---:B------:R-:W-:Y:S02]  /*14f40*/  ISETP.GT.AND P5, PT, R4.reuse, 0x1, PT ;  /* 0x000000010400780c */ /* 0x040fe40003fa4270 */
[----:B------:R-:W-:Y:S02]  /*14f50*/  ISETP.GT.AND P4, PT, R4, 0x8, PT ;  /* 0x000000080400780c */ /* 0x000fe40003f84270 */
[----:B------:R-:W-:Y:S02]  /*14f60*/  FSEL R65, R56, -INF , P6 ;  /* 0xff80000038417808 */ /* 0x000fe40003000000 */
[----:B------:R-:W-:Y:S02]  /*14f70*/  FSEL R57, R57, -INF , P5 ;  /* 0xff80000039397808 */ /* 0x000fe40002800000 */
[----:B------:R-:W-:Y:S02]  /*14f80*/  ISETP.GT.AND P3, PT, R4, 0x9, PT ;  /* 0x000000090400780c */ /* 0x000fe40003f64270 */
[----:B------:R-:W-:-:S02]  /*14f90*/  FSEL R67, R60, -INF , P4 ;  /* 0xff8000003c437808 */ /* 0x000fc40002000000 */
[----:B------:R-:W-:Y:S01]  /*14fa0*/  FMNMX.FTZ R2, R65, R57, !PT ;  /* 0x0000003941027209 */ /* 0x000fe20007810000 */
[----:B------:R-:W-:Y:S01]  /*14fb0*/  UMOV UR4, UR36 ;  /* 0x0000002400047c82 */ /* 0x000fe20008000000 */
[----:B------:R-:W-:Y:S01]  /*14fc0*/  UMOV UR5, UR37 ;  /* 0x0000002500057c82 */ /* 0x000fe20008000000 */
[----:B------:R-:W-:Y:S02]  /*14fd0*/  ISETP.GT.AND P2, PT, R4, 0x10, PT ;  /* 0x000000100400780c */ /* 0x000fe40003f44270 */
[----:B------:R-:W-:Y:S02]  /*14fe0*/  FSEL R61, R61, -INF , P3 ;  /* 0xff8000003d3d7808 */ /* 0x000fe40001800000 */
[----:B------:R-:W-:Y:S02]  /*14ff0*/  FMNMX.FTZ R2, R67, R2, !PT ;  /* 0x0000000243027209 */ /* 0x000fe40007810000 */
[----:B------:R-:W-:Y:S02]  /*15000*/  FSEL R3, R58, -INF , P6 ;  /* 0xff8000003a037808 */ /* 0x000fe40003000000 */
[----:B------:R-:W-:-:S02]  /*15010*/  ISETP.GT.AND P6, PT, R4, 0x11, PT ;  /* 0x000000110400780c */ /* 0x000fc40003fc4270 */
[----:B------:R-:W-:Y:S02]  /*15020*/  FSEL R69, R48, -INF , P2 ;  /* 0xff80000030457808 */ /* 0x000fe40001000000 */
[----:B------:R-:W-:Y:S01]  /*15030*/  FMNMX.FTZ R2, R61, R2, !PT ;  /* 0x000000023d027209 */ /* 0x000fe20007810000 */
[----:B------:R-:W-:Y:S02]  /*15040*/  WARPGROUP.DEPBAR.LE gsb0, 0x0 ;  /* 0x00008000000079c5 */ /* 0x000fe40000010000 */
[----:B------:R-:W-:-:S06]  /*15050*/  WARPGROUP.ARRIVE ;  /* 0x00000000000079c5 */ /* 0x000fcc0000000000 */
[----:B------:R-:W-:Y:S01]  /*15060*/  HGMMA.64x16x16.F32 R24, gdesc[UR4], R24, gsb0 ;  /* 0x00200000041879f0 */ /* 0x000fe20008000818 */
[----:B------:R-:W-:Y:S01]  /*15070*/  FSEL R59, R59, -INF , P5 ;  /* 0xff8000003b3b7808 */ /* 0x000fe20002800000 */
[----:B------:R-:W-:Y:S01]  /*15080*/  ULDC UR4, c[0x0][0x988] ;  /* 0x0002620000047ab9 */ /* 0x000fe20000000800 */
        /* <DEDUP_REMOVED lines=19> */
[----:B0-----:R-:W-:Y:S02]  /*151c0*/  FSEL R11, R54, -INF , P5 ;  /* 0xff800000360b7808 */ /* 0x001fe40002800000 */
        /* <DEDUP_REMOVED lines=37> */
[----:B------:R-:W-:-:S04]  /*15420*/  FMNMX.FTZ R2, R87, R2, !PT ;  /* 0x0000000257027209 */ /* 0x000fc80007810000 */
[----:B------:R-:W-:-:S05]  /*15430*/  FMNMX.FTZ R6, R89, R2, !PT ;  /* 0x0000000259067209 */ /* 0x000fca0007810000 */
[----:B------:R-:W0:Y:S02]  /*15440*/  SHFL.BFLY PT, R5, R6, 0x2, 0x1f ;  /* 0x0c401f0006057f89 */ /* 0x000e2400000e0000 */
[----:B0-----:R-:W-:-:S05]  /*15450*/  FMNMX.FTZ R8, R6, R5, !PT ;  /* 0x0000000506087209 */ /* 0x001fca0007810000 */
[----:B------:R-:W0:Y:S01]  /*15460*/  SHFL.BFLY PT, R5, R8, 0x1, 0x1f ;  /* 0x0c201f0008057f89 */ /* 0x000e2200000e0000 */
[----:B------:R-:W-:Y:S01]  /*15470*/  IMAD.U32 R2, RZ, RZ, UR4 ;  /* 0x00000004ff027e24 */ /* 0x000fe2000f8e00ff */
[----:B0-----:R-:W-:-:S04]  /*15480*/  FMNMX.FTZ R5, R8, R5, !PT ;  /* 0x0000000508057209 */ /* 0x001fc80007810000 */
[C---:B------:R-:W-:Y:S01]  /*15490*/  FSETP.NEU.FTZ.AND P0, PT, R5.reuse, -INF , PT ;  /* 0xff8000000500780b */ /* 0x040fe20003f1d000 */
[----:B------:R-:W-:-:S05]  /*154a0*/  FMUL.FTZ R4, R5, R2 ;  /* 0x0000000205047220 */ /* 0x000fca0000410000 */
[----:B------:R-:W-:Y:S02]  /*154b0*/  FSEL R10, R4, RZ, P0 ;  /* 0x000000ff040a7208 */ /* 0x000fe40000000000 */
        /* <DEDUP_REMOVED lines=13> */
[----:B------:R-:W-:Y:S02]  /*15590*/  FSEL R39, R39, -INF , P6 ;  /* 0xff80000027277808 */ /* 0x000fe40003000000 */
[----:B------:R-:W-:Y:S01]  /*155a0*/  FMNMX.FTZ R4, R25, R4, !PT ;  /* 0x0000000419047209 */ /* 0x000fe20007810000 */
[----:B------:R-:W-:Y:S01]  /*155b0*/  FFMA.FTZ R29, R57, R2, -R10 ;  /* 0x00000002391d7223 */ /* 0x000fe2000001080a */
[----:B------:R-:W-:Y:S02]  /*155c0*/  FSEL R57, R26, -INF , P5 ;  /* 0xff8000001a397808 */ /* 0x000fe40002800000 */
[----:B------:R-:W-:Y:S02]  /*155d0*/  FMNMX.FTZ R4, R39, R4, !PT ;  /* 0x0000000427047209 */ /* 0x000fe40007810000 */
[----:B------:R-:W-:-:S02]  /*155e0*/  FSEL R27, R27, -INF , P4 ;  /* 0xff8000001b1b7808 */ /* 0x000fc40002000000 */
[----:B------:R-:W-:Y:S01]  /*155f0*/  FMNMX.FTZ R4, R57, R4, !PT ;  /* 0x0000000439047209 */ /* 0x000fe20007810000 */
[----:B------:R-:W-:Y:S01]  /*15600*/  FFMA.FTZ R33, R61, R2, -R10 ;  /* 0x000000023d217223 */ /* 0x000fe2000001080a */
[----:B------:R-:W-:Y:S02]  /*15610*/  FSEL R61, R30, -INF , P3 ;  /* 0xff8000001e3d7808 */ /* 0x000fe40001800000 */
[----:B------:R-:W-:Y:S02]  /*15620*/  FMNMX.FTZ R4, R27, R4, !PT ;  /* 0x000000041b047209 */ /* 0x000fe40007810000 */
[----:B------:R-:W-:Y:S02]  /*15630*/  FSEL R31, R31, -INF , P2 ;  /* 0xff8000001f1f7808 */ /* 0x000fe40001000000 */
[----:B------:R-:W-:-:S04]  /*15640*/  FMNMX.FTZ R4, R61, R4, !PT ;  /* 0x000000043d047209 */ /* 0x000fc80007810000 */
[----:B------:R-:W-:Y:S01]  /*15650*/  FMNMX.FTZ R4, R31, R4, !PT ;  /* 0x000000041f047209 */ /* 0x000fe20007810000 */
[----:B------:R-:W-:-:S04]  /*15660*/  FFMA.FTZ R6, R49, R2, -R10 ;  /* 0x0000000231067223 */ /* 0x000fc8000001080a */
[----:B------:R-:W0:Y:S02]  /*15670*/  SHFL.BFLY PT, R49, R4, 0x2, 0x1f ;  /* 0x0c401f0004317f89 */ /* 0x000e2400000e0000 */
[----:B0-----:R-:W-:-:S05]  /*15680*/  FMNMX.FTZ R49, R4, R49, !PT ;  /* 0x0000003104317209 */ /* 0x001fca0007810000 */
[----:B------:R-:W0:Y:S01]  /*15690*/  SHFL.BFLY PT, R4, R49, 0x1, 0x1f ;  /* 0x0c201f0031047f89 */ /* 0x000e2200000e0000 */
[-CC-:B------:R-:W-:Y:S02]  /*156a0*/  FFMA.FTZ R208, R65, R2.reuse, -R10.reuse ;  /* 0x0000000241d07223 */ /* 0x180fe4000001080a */
[----:B------:R1:W-:Y:S01]  /*156b0*/  MUFU.EX2 R65, R6 ;  /* 0x0000000600417308 */ /* 0x0003e20000000800 */
[-CC-:B------:R-:W-:Y:S01]  /*156c0*/  FFMA.FTZ R210, R67, R2.reuse, -R10.reuse ;  /* 0x0000000243d27223 */ /* 0x180fe2000001080a */
[----:B------:R-:W-:-:S06]  /*156d0*/  FFMA.FTZ R204, R69, R2, -R10 ;  /* 0x0000000245cc7223 */ /* 0x000fcc000001080a */
[----:B------:R-:W-:Y:S01]  /*156e0*/  MUFU.EX2 R208, R208 ;  /* 0x000000d000d07308 */ /* 0x000fe20000000800 */
[----:B0-----:R-:W-:-:S07]  /*156f0*/  FMNMX.FTZ R4, R49, R4, !PT ;  /* 0x0000000431047209 */ /* 0x001fce0007810000 */
[----:B------:R-:W0:Y:S01]  /*15700*/  MUFU.EX2 R29, R29 ;  /* 0x0000001d001d7308 */ /* 0x000e220000000800 */
[C---:B------:R-:W-:Y:S01]  /*15710*/  FSETP.NEU.FTZ.AND P2, PT, R4.reuse, -INF , PT ;  /* 0xff8000000400780b */ /* 0x040fe20003f5d000 */
[----:B-1----:R-:W-:-:S05]  /*15720*/  FMUL.FTZ R6, R4, R2 ;  /* 0x0000000204067220 */ /* 0x002fca0000410000 */
[----:B------:R-:W-:Y:S01]  /*15730*/  FSEL R6, R6, RZ, P2 ;  /* 0x000000ff06067208 */ /* 0x000fe20001000000 */
[----:B------:R-:W1:Y:S04]  /*15740*/  MUFU.EX2 R210, R210 ;  /* 0x000000d200d27308 */ /* 0x000e680000000800 */
[-CC-:B------:R-:W-:Y:S01]  /*15750*/  FFMA.FTZ R3, R3, R2.reuse, -R6.reuse ;  /* 0x0000000203037223 */ /* 0x180fe20000010806 */
[----:B------:R-:W-:-:S03]  /*15760*/  FFMA.FTZ R59, R59, R2, -R6 ;  /* 0x000000023b3b7223 */ /* 0x000fc60000010806 */
[----:B------:R-:W2:Y:S01]  /*15770*/  MUFU.EX2 R33, R33 ;  /* 0x0000002100217308 */ /* 0x000ea20000000800 */
[-C--:B------:R-:W-:Y:S01]  /*15780*/  FFMA.FTZ R7, R7, R2.reuse, -R6 ;  /* 0x0000000207077223 */ /* 0x080fe20000010806 */
[-CC-:B------:R-:W-:Y:S01]  /*15790*/  FFMA.FTZ R37, R37, R2.reuse, -R10.reuse ;  /* 0x0000000225257223 */ /* 0x180fe2000001080a */
[----:B------:R-:W-:-:S05]  /*157a0*/  FFMA.FTZ R71, R71, R2, -R10 ;  /* 0x0000000247477223 */ /* 0x000fca000001080a */
[----:B------:R-:W3:Y:S01]  /*157b0*/  MUFU.EX2 R204, R204 ;  /* 0x000000cc00cc7308 */ /* 0x000ee20000000800 */
[-CC-:B------:R-:W-:Y:S01]  /*157c0*/  FFMA.FTZ R63, R63, R2.reuse, -R6.reuse ;  /* 0x000000023f3f7223 */ /* 0x180fe20000010806 */
[----:B------:R-:W-:-:S06]  /*157d0*/  FFMA.FTZ R9, R9, R2, -R6 ;  /* 0x0000000209097223 */ /* 0x000fcc0000010806 */
[----:B------:R-:W-:Y:S01]  /*157e0*/  MUFU.EX2 R3, R3 ;  /* 0x0000000300037308 */ /* 0x000fe20000000800 */
[----:B------:R-:W-:-:S07]  /*157f0*/  ISETP.NE.AND P0, PT, R12, RZ, PT ;  /* 0x000000ff0c00720c */ /* 0x000fce0003f05270 */
[----:B------:R-:W4:Y:S01]  /*15800*/  MUFU.EX2 R8, R59 ;  /* 0x0000003b00087308 */ /* 0x000f220000000800 */
[-CC-:B------:R-:W-:Y:S01]  /*15810*/  FFMA.FTZ R53, R53, R2.reuse, -R10.reuse ;  /* 0x0000000235357223 */ /* 0x180fe2000001080a */
[----:B------:R-:W-:-:S06]  /*15820*/  FFMA.FTZ R73, R73, R2, -R10 ;  /* 0x0000000249497223 */ /* 0x000fcc000001080a */
[----:B------:R0:W-:Y:S08]  /*15830*/  MUFU.EX2 R198, R37 ;  /* 0x0000002500c67308 */ /* 0x0001f00000000800 */
[----:B------:R-:W4:Y:S01]  /*15840*/  MUFU.EX2 R7, R7 ;  /* 0x0000000700077308 */ /* 0x000f220000000800 */
[----:B0-----:R-:W-:-:S04]  /*15850*/  FADD.FTZ R37, R208, R29 ;  /* 0x0000001dd0257221 */ /* 0x001fc80000010000 */
[----:B-1----:R-:W-:-:S03]  /*15860*/  FADD.FTZ R28, R210, R37 ;  /* 0x00000025d21c7221 */ /* 0x002fc60000010000 */
[----:B------:R-:W0:Y:S01]  /*15870*/  MUFU.EX2 R71, R71 ;  /* 0x0000004700477308 */ /* 0x000e220000000800 */
[----:B------:R-:W-:Y:S01]  /*15880*/  FFMA.FTZ R51, R51, R2, -R6 ;  /* 0x0000000233337223 */ /* 0x000fe20000010806 */
[----:B--2---:R-:W-:-:S06]  /*15890*/  FADD.FTZ R37, R33, R28 ;  /* 0x0000001c21257221 */ /* 0x004fcc0000010000 */
[----:B------:R-:W1:Y:S01]  /*158a0*/  MUFU.EX2 R12, R63 ;  /* 0x0000003f000c7308 */ /* 0x000e620000000800 */
[-C--:B------:R-:W-:Y:S01]  /*158b0*/  FFMA.FTZ R11, R11, R2.reuse, -R6 ;  /* 0x000000020b0b7223 */ /* 0x080fe20000010806 */
[----:B------:R-:W-:Y:S01]  /*158c0*/  FFMA.FTZ R41, R41, R2, -R10 ;  /* 0x0000000229297223 */ /* 0x000fe2000001080a */
[----:B---3--:R-:W-:-:S05]  /*158d0*/  FADD.FTZ R30, R204, R37 ;  /* 0x00000025cc1e7221 */ /* 0x008fca0000010000 */
[----:B------:R-:W2:Y:S01]  /*158e0*/  MUFU.EX2 R206, R53 ;  /* 0x0000003500ce7308 */ /* 0x000ea20000000800 */
[----:B------:R-:W-:Y:S01]  /*158f0*/  FFMA.FTZ R75, R75, R2, -R10 ;  /* 0x000000024b4b7223 */ /* 0x000fe2000001080a */
[----:B----4-:R-:W-:-:S06]  /*15900*/  FADD.FTZ R28, R3, R8 ;  /* 0x00000008031c7221 */ /* 0x010fcc0000010000 */
[----:B------:R-:W-:Y:S01]  /*15910*/  MUFU.EX2 R9, R9 ;  /* 0x0000000900097308 */ /* 0x000fe20000000800 */
[----:B------:R-:W-:Y:S01]  /*15920*/  FFMA.FTZ R55, R55, R2, -R6 ;  /* 0x0000000237377223 */ /* 0x000fe20000010806 */
[----:B------:R-:W-:-:S06]  /*15930*/  FADD.FTZ R30, R65, R30 ;  /* 0x0000001e411e7221 */ /* 0x000fcc0000010000 */
[----:B------:R-:W3:Y:S01]  /*15940*/  MUFU.EX2 R73, R73 ;  /* 0x0000004900497308 */ /* 0x000ee20000000800 */
[----:B------:R-:W-:Y:S01]  /*15950*/  FADD.FTZ R37, R7, R28 ;  /* 0x0000001c07257221 */ /* 0x000fe20000010000 */
[----:B------:R-:W-:-:S06]  /*15960*/  FFMA.FTZ R13, R13, R2, -R6 ;  /* 0x000000020d0d7223 */ /* 0x000fcc0000010806 */
[----:B------:R-:W-:Y:S01]  /*15970*/  MUFU.EX2 R14, R51 ;  /* 0x00000033000e7308 */ /* 0x000fe20000000800 */
[-C--:B------:R-:W-:Y:S01]  /*15980*/  FFMA.FTZ R45, R45, R2.reuse, -R10 ;  /* 0x000000022d2d7223 */ /* 0x080fe2000001080a */
[----:B------:R-:W-:-:S06]  /*15990*/  FFMA.FTZ R21, R21, R2, -R6 ;  /* 0x0000000215157223 */ /* 0x000fcc0000010806 */
[----:B------:R0:W4:Y:S01]  /*159a0*/  MUFU.EX2 R200, R41 ;  /* 0x0000002900c87308 */ /* 0x0001220000000800 */
[----:B------:R-:W-:-:S07]  /*159b0*/  FFMA.FTZ R77, R77, R2, -R10 ;  /* 0x000000024d4d7223 */ /* 0x000fce000001080a */
[----:B------:R-:W4:Y:S01]  /*159c0*/  MUFU.EX2 R11, R11 ;  /* 0x0000000b000b7308 */ /* 0x000f220000000800 */
[----:B0-----:R-:W-:Y:S01]  /*159d0*/  FADD.FTZ R41, R71, R30 ;  /* 0x0000001e47297221 */ /* 0x001fe20000010000 */
[----:B-1----:R-:W-:Y:S01]  /*159e0*/  FADD.FTZ R30, R12, R37 ;  /* 0x000000250c1e7221 */ /* 0x002fe20000010000 */
[----:B------:R-:W-:-:S05]  /*159f0*/  FFMA.FTZ R43, R43, R2, -R6 ;  /* 0x000000022b2b7223 */ /* 0x000fca0000010806 */
[----:B------:R-:W-:Y:S01]  /*15a00*/  MUFU.EX2 R75, R75 ;  /* 0x0000004b004b7308 */ /* 0x000fe20000000800 */
[----:B--2---:R-:W-:Y:S01]  /*15a10*/  FADD.FTZ R32, R206, R41 ;  /* 0x00000029ce207221 */ /* 0x004fe20000010000 */
[----:B------:R-:W-:-:S06]  /*15a20*/  FFMA.FTZ R15, R15, R2, -R6 ;  /* 0x000000020f0f7223 */ /* 0x000fcc0000010806 */
[----:B------:R-:W0:Y:S01]  /*15a30*/  MUFU.EX2 R20, R55 ;  /* 0x0000003700147308 */ /* 0x000e220000000800 */
[----:B------:R-:W-:Y:S01]  /*15a40*/  FFMA.FTZ R79, R79, R2, -R10 ;  /* 0x000000024f4f7223 */ /* 0x000fe2000001080a */
[----:B---3--:R-:W-:-:S06]  /*15a50*/  FADD.FTZ R37, R73, R32 ;  /* 0x0000002049257221 */ /* 0x008fcc0000010000 */
[----:B------:R-:W-:Y:S01]  /*15a60*/  MUFU.EX2 R202, R45 ;  /* 0x0000002d00ca7308 */ /* 0x000fe20000000800 */
[----:B------:R-:W-:-:S07]  /*15a70*/  FFMA.FTZ R81, R81, R2, -R10 ;  /* 0x0000000251517223 */ /* 0x000fce000001080a */
[----:B------:R-:W1:Y:S01]  /*15a80*/  MUFU.EX2 R13, R13 ;  /* 0x0000000d000d7308 */ /* 0x000e620000000800 */
[----:B------:R-:W-:-:S07]  /*15a90*/  FFMA.FTZ R35, R35, R2, -R6 ;  /* 0x0000000223237223 */ /* 0x000fce0000010806 */
[----:B------:R2:W-:Y:S01]  /*15aa0*/  MUFU.EX2 R197, R21 ;  /* 0x0000001500c57308 */ /* 0x0005e20000000800 */
[----:B------:R-:W-:Y:S01]  /*15ab0*/  FFMA.FTZ R47, R47, R2, -R6 ;  /* 0x000000022f2f7223 */ /* 0x000fe20000010806 */
[----:B----4-:R-:W-:Y:S01]  /*15ac0*/  FADD.FTZ R32, R200, R37 ;  /* 0x00000025c8207221 */ /* 0x010fe20000010000 */
[----:B--2---:R-:W-:-:S05]  /*15ad0*/  FADD.FTZ R21, R9, R30 ;  /* 0x0000001e09157221 */ /* 0x004fca0000010000 */
[----:B------:R-:W2:Y:S01]  /*15ae0*/  MUFU.EX2 R77, R77 ;  /* 0x0000004d004d7308 */ /* 0x000ea20000000800 */
[----:B------:R-:W-:-:S07]  /*15af0*/  FADD.FTZ R30, R14, R21 ;  /* 0x000000150e1e7221 */ /* 0x000fce0000010000 */
[----:B------:R-:W3:Y:S01]  /*15b00*/  MUFU.EX2 R24, R43 ;  /* 0x0000002b00187308 */ /* 0x000ee20000000800 */
[----:B------:R-:W-:Y:S01]  /*15b10*/  FADD.FTZ R21, R11, R30 ;  /* 0x0000001e0b157221 */ /* 0x000fe20000010000 */
[----:B------:R-:W-:-:S06]  /*15b20*/  FFMA.FTZ R83, R83, R2, -R10 ;  /* 0x0000000253537223 */ /* 0x000fcc000001080a */
[----:B------:R-:W4:Y:S01]  /*15b30*/  MUFU.EX2 R196, R79 ;  /* 0x0000004f00c47308 */ /* 0x000f220000000800 */
[----:B0-----:R-:W-:-:S07]  /*15b40*/  FADD.FTZ R30, R20, R21 ;  /* 0x00000015141e7221 */ /* 0x001fce0000010000 */
[----:B------:R-:W0:Y:S01]  /*15b50*/  MUFU.EX2 R15, R15 ;  /* 0x0000000f000f7308 */ /* 0x000e220000000800 */
[----:B-1----:R-:W-:-:S07]  /*15b60*/  FADD.FTZ R21, R13, R30 ;  /* 0x0000001e0d157221 */ /* 0x002fce0000010000 */
[----:B------:R-:W1:Y:S01]  /*15b70*/  MUFU.EX2 R81, R81 ;  /* 0x0000005100517308 */ /* 0x000e620000000800 */
[----:B------:R-:W-:-:S07]  /*15b80*/  FFMA.FTZ R25, R25, R2, -R6 ;  /* 0x0000000219197223 */ /* 0x000fce0000010806 */
[----:B------:R2:W-:Y:S01]  /*15b90*/  MUFU.EX2 R28, R35 ;  /* 0x00000023001c7308 */ /* 0x0005e20000000800 */
[----:B------:R-:W-:-:S07]  /*15ba0*/  FFMA.FTZ R85, R85, R2, -R10 ;  /* 0x0000000255557223 */ /* 0x000fce000001080a */
[----:B------:R-:W1:Y:S01]  /*15bb0*/  MUFU.EX2 R26, R47 ;  /* 0x0000002f001a7308 */ /* 0x000e620000000800 */
[----:B--2---:R-:W-:-:S04]  /*15bc0*/  FADD.FTZ R35, R75, R32 ;  /* 0x000000204b237221 */ /* 0x004fc80000010000 */
[----:B------:R-:W-:Y:S01]  /*15bd0*/  FADD.FTZ R32, R202, R35 ;  /* 0x00000023ca207221 */ /* 0x000fe20000010000 */
[-C--:B------:R-:W-:Y:S02]  /*15be0*/  FFMA.FTZ R87, R87, R2.reuse, -R10 ;  /* 0x0000000257577223 */ /* 0x080fe4000001080a */
[----:B------:R-:W2:Y:S01]  /*15bf0*/  MUFU.EX2 R83, R83 ;  /* 0x0000005300537308 */ /* 0x000ea20000000800 */
[----:B------:R-:W-:Y:S01]  /*15c00*/  FADD.FTZ R35, R77, R32 ;  /* 0x000000204d237221 */ /* 0x000fe20000010000 */
[----:B---3--:R-:W-:Y:S01]  /*15c10*/  FADD.FTZ R30, R24, R21 ;  /* 0x00000015181e7221 */ /* 0x008fe20000010000 */
[----:B------:R-:W-:Y:S01]  /*15c20*/  @!P1 PRMT R0, RZ, 0x654, R0 ;  /* 0x00000654ff009816 */ /* 0x000fe20000000000 */
[-CC-:B------:R-:W-:Y:S01]  /*15c30*/  FFMA.FTZ R39, R39, R2.reuse, -R6.reuse ;  /* 0x0000000227277223 */ /* 0x180fe20000010806 */
[-CC-:B------:R-:W-:Y:S01]  /*15c40*/  FFMA.FTZ R57, R57, R2.reuse, -R6.reuse ;  /* 0x0000000239397223 */ /* 0x180fe20000010806 */
[-CC-:B------:R-:W-:Y:S01]  /*15c50*/  FFMA.FTZ R27, R27, R2.reuse, -R6.reuse ;  /* 0x000000021b1b7223 */ /* 0x180fe20000010806 */
[-CC-:B------:R-:W-:Y:S01]  /*15c60*/  FFMA.FTZ R61, R61, R2.reuse, -R6.reuse ;  /* 0x000000023d3d7223 */ /* 0x180fe20000010806 */
[----:B------:R-:W3:Y:S01]  /*15c70*/  MUFU.EX2 R192, R85 ;  /* 0x0000005500c07308 */ /* 0x000ee20000000800 */
[-C--:B------:R-:W-:Y:S01]  /*15c80*/  FFMA.FTZ R31, R31, R2.reuse, -R6 ;  /* 0x000000021f1f7223 */ /* 0x080fe20000010806 */
[----:B----4-:R-:W-:Y:S01]  /*15c90*/  FADD.FTZ R6, R196, R35 ;  /* 0x00000023c4067221 */ /* 0x010fe20000010000 */
[----:B------:R-:W-:Y:S01]  /*15ca0*/  FFMA.FTZ R10, R89, R2, -R10 ;  /* 0x00000002590a7223 */ /* 0x000fe2000001080a */
[----:B0-----:R-:W-:Y:S01]  /*15cb0*/  FADD.FTZ R21, R15, R30 ;  /* 0x0000001e0f157221 */ /* 0x001fe20000010000 */
[----:B------:R0:W-:Y:S03]  /*15cc0*/  @!P1 SYNCS.ARRIVE.TRANS64.RED.A1T0 RZ, [R0+URZ], RZ ;  /* 0x000000ff00ff99a7 */ /* 0x0001e6000810043f */
[----:B------:R-:W4:Y:S01]  /*15cd0*/  MUFU.EX2 R25, R25 ;  /* 0x0000001900197308 */ /* 0x000f220000000800 */
[----:B------:R-:W-:Y:S01]  /*15ce0*/  F2FP.F16.F32.PACK_AB R208, R29, R208 ;  /* 0x000000d01dd0723e */ /* 0x000fe200000000ff */
[----:B-1----:R-:W-:Y:S01]  /*15cf0*/  FADD.FTZ R29, R81, R6 ;  /* 0x00000006511d7221 */ /* 0x002fe20000010000 */
[----:B------:R-:W-:-:S05]  /*15d00*/  FADD.FTZ R30, R26, R21 ;  /* 0x000000151a1e7221 */ /* 0x000fca0000010000 */
[----:B------:R-:W1:Y:S01]  /*15d10*/  MUFU.EX2 R87, R87 ;  /* 0x0000005700577308 */ /* 0x000e620000000800 */
[----:B------:R-:W-:Y:S01]  /*15d20*/  FADD.FTZ R32, R198, R29 ;  /* 0x0000001dc6207221 */ /* 0x000fe20000010000 */
[----:B------:R-:W-:-:S06]  /*15d30*/  FADD.FTZ R21, R197, R30 ;  /* 0x0000001ec5157221 */ /* 0x000fcc0000010000 */
[----:B0-----:R-:W0:Y:S01]  /*15d40*/  MUFU.EX2 R0, R39 ;  /* 0x0000002700007308 */ /* 0x001e220000000800 */
[----:B--2---:R-:W-:Y:S01]  /*15d50*/  FADD.FTZ R29, R83, R32 ;  /* 0x00000020531d7221 */ /* 0x004fe20000010000 */
[----:B------:R-:W-:-:S06]  /*15d60*/  FADD.FTZ R30, R28, R21 ;  /* 0x000000151c1e7221 */ /* 0x000fcc0000010000 */
[----:B------:R-:W2:Y:S08]  /*15d70*/  MUFU.EX2 R10, R10 ;  /* 0x0000000a000a7308 */ /* 0x000eb00000000800 */
[----:B------:R-:W2:Y:S01]  /*15d80*/  MUFU.EX2 R57, R57 ;  /* 0x0000003900397308 */ /* 0x000ea20000000800 */
[----:B---3--:R-:W-:Y:S01]  /*15d90*/  FADD.FTZ R32, R192, R29 ;  /* 0x0000001dc0207221 */ /* 0x008fe20000010000 */
[----:B----4-:R-:W-:-:S06]  /*15da0*/  FADD.FTZ R21, R25, R30 ;  /* 0x0000001e19157221 */ /* 0x010fcc0000010000 */
[----:B------:R1:W3:Y:S01]  /*15db0*/  MUFU.EX2 R6, R27 ;  /* 0x0000001b00067308 */ /* 0x0002e20000000800 */
[----:B------:R-:W-:-:S07]  /*15dc0*/  ISETP.GE.AND P2, PT, R178, 0x51, PT ;  /* 0x00000051b200780c */ /* 0x000fce0003f46270 */
[----:B------:R-:W4:Y:S01]  /*15dd0*/  MUFU.EX2 R61, R61 ;  /* 0x0000003d003d7308 */ /* 0x000f220000000800 */
[----:B-1----:R-:W-:Y:S01]  /*15de0*/  FADD.FTZ R27, R87, R32 ;  /* 0x00000020571b7221 */ /* 0x002fe20000010000 */
[----:B0-----:R-:W-:-:S06]  /*15df0*/  FADD.FTZ R32, R0, R21 ;  /* 0x0000001500207221 */ /* 0x001fcc0000010000 */
[----:B------:R-:W0:Y:S01]  /*15e00*/  MUFU.EX2 R30, R31 ;  /* 0x0000001f001e7308 */ /* 0x000e220000000800 */
[----:B--2---:R-:W-:Y:S01]  /*15e10*/  FADD.FTZ R21, R10, R27 ;  /* 0x0000001b0a157221 */ /* 0x004fe20000010000 */
[----:B------:R-:W-:Y:S01]  /*15e20*/  FADD.FTZ R27, R57, R32 ;  /* 0x00000020391b7221 */ /* 0x000fe20000010000 */
[----:B------:R-:W-:-:S03]  /*15e30*/  F2FP.F16.F32.PACK_AB R209, R8, R3 ;  /* 0x0000000308d1723e */ /* 0x000fc600000000ff */
[----:B---3--:R-:W-:Y:S01]  /*15e40*/  FADD.FTZ R8, R6, R27 ;  /* 0x0000001b06087221 */ /* 0x008fe20000010000 */
[----:B------:R-:W-:Y:S03]  /*15e50*/  BSSY B0, `(.L_x_833) ;  /* 0x0000563000007945 */ /* 0x000fe60003800000 */
[----:B----4-:R-:W-:Y:S01]  /*15e60*/  FADD.FTZ R3, R61, R8 ;  /* 0x000000083d037221 */ /* 0x010fe20000010000 */
[----:B------:R-:W-:Y:S01]  /*15e70*/  F2FP.F16.F32.PACK_AB R207, R20, R11 ;  /* 0x0000000b14cf723e */ /* 0x000fe200000000ff */
[--C-:B------:R-:W-:Y:S01]  /*15e80*/  IMAD.MOV.U32 R150, RZ, RZ, R151.reuse ;  /* 0x000000ffff967224 */ /* 0x100fe200078e0097 */
[----:B------:R-:W-:Y:S01]  /*15e90*/  F2FP.F16.F32.PACK_AB R210, R33, R210 ;  /* 0x000000d221d2723e */ /* 0x000fe200000000ff */
[--C-:B------:R-:W-:Y:S01]  /*15ea0*/  IMAD.MOV.U32 R148, RZ, RZ, R151.reuse ;  /* 0x000000ffff947224 */ /* 0x100fe200078e0097 */
[----:B------:R-:W-:Y:S01]  /*15eb0*/  F2FP.F16.F32.PACK_AB R204, R65, R204 ;  /* 0x000000cc41cc723e */ /* 0x000fe200000000ff */
[----:B------:R-:W-:Y:S01]  /*15ec0*/  IMAD.MOV.U32 R147, RZ, RZ, R151 ;  /* 0x000000ffff937224 */ /* 0x000fe200078e0097 */
[----:B------:R-:W-:Y:S01]  /*15ed0*/  F2FP.F16.F32.PACK_AB R206, R206, R71 ;  /* 0x00000047cece723e */ /* 0x000fe200000000ff */
[----:B0-----:R-:W-:Y:S01]  /*15ee0*/  FADD.FTZ R20, R30, R3 ;  /* 0x000000031e147221 */ /* 0x001fe20000010000 */
[----:B------:R-:W-:Y:S01]  /*15ef0*/  F2FP.F16.F32.PACK_AB R200, R200, R73 ;  /* 0x00000049c8c8723e */ /* 0x000fe200000000ff */
[----:B------:R-:W-:Y:S01]  /*15f00*/  IMAD.MOV.U32 R3, RZ, RZ, 0x3f800000 ;  /* 0x3f800000ff037424 */ /* 0x000fe200078e00ff */
[----:B------:R-:W-:Y:S01]  /*15f10*/  F2FP.F16.F32.PACK_AB R202, R202, R75 ;  /* 0x0000004bcaca723e */ /* 0x000fe200000000ff */
[--C-:B------:R-:W-:Y:S01]  /*15f20*/  IMAD.MOV.U32 R145, RZ, RZ, R151.reuse ;  /* 0x000000ffff917224 */ /* 0x100fe200078e0097 */
        /* <DEDUP_REMOVED lines=24> */
[----:B------:R-:W-:Y:S01]  /*160b0*/  MOV R0, 0x3f800000 ;  /* 0x3f80000000007802 */ /* 0x000fe20000000f00 */
[--C-:B------:R-:W-:Y:S01]  /*160c0*/  IMAD.MOV.U32 R126, RZ, RZ, R151.reuse ;  /* 0x000000ffff7e7224 */ /* 0x100fe200078e0097 */
[-C--:B------:R-:W-:Y:S01]  /*160d0*/  MOV R149, R151.reuse ;  /* 0x0000009700957202 */ /* 0x080fe20000000f00 */
        /* <DEDUP_REMOVED lines=109> */
[----:B------:R-:W-:Y:S06]  /*167b0*/  @!P2 BRA `(.L_x_834) ;  /* 0x0000004c0030a947 */ /* 0x000fec0003800000 */
[----:B------:R-:W-:Y:S01]  /*167c0*/  IADD3 R6, R179, -0x2, RZ ;  /* 0xfffffffeb3067810 */ /* 0x000fe20007ffe0ff */
[----:B------:R-:W-:Y:S01]  /*167d0*/  IMAD.MOV.U32 R7, RZ, RZ, R4 ;  /* 0x000000ffff077224 */ /* 0x000fe200078e0004 */
[----:B------:R-:W-:Y:S01]  /*167e0*/  MOV R9, R221 ;  /* 0x000000dd00097202 */ /* 0x000fe20000000f00 */
[----:B------:R-:W-:Y:S01]  /*167f0*/  IMAD.MOV.U32 R8, RZ, RZ, R5 ;  /* 0x000000ffff087224 */ /* 0x000fe200078e0005 */
[----:B------:R-:W-:Y:S01]  /*16800*/  CS2R R150, SRZ ;  /* 0x0000000000967805 */ /* 0x000fe2000001ff00 */
[----:B------:R-:W-:Y:S01]  /*16810*/  IMAD.MOV.U32 R10, RZ, RZ, R220 ;  /* 0x000000ffff0a7224 */ /* 0x000fe200078e00dc */
[----:B------:R-:W-:Y:S01]  /*16820*/  CS2R R146, SRZ ;  /* 0x0000000000927805 */ /* 0x000fe2000001ff00 */
[----:B------:R-:W-:Y:S01]  /*16830*/  IMAD.MOV.U32 R0, RZ, RZ, 0x3f800000 ;  /* 0x3f800000ff007424 */ /* 0x000fe200078e00ff */
        /* <DEDUP_REMOVED lines=61> */
[----:B------:R-:W-:-:S07]  /*16c10*/  CS2R R24, SRZ ;  /* 0x0000000000187805 */ /* 0x000fce000001ff00 */
.L_x_845:
[----:B------:R-:W-:-:S04]  /*16c20*/  IADD3 R2, R10, 0x1, RZ ;  /* 0x000000010a027810 */ /* 0x000fc80007ffe0ff */
[----:B------:R-:W-:-:S04]  /*16c30*/  ISETP.NE.AND P2, PT, R2, 0x2, PT ;  /* 0x000000020200780c */ /* 0x000fc80003f45270 */
[----:B------:R-:W-:Y:S02]  /*16c40*/  SEL R2, R2, RZ, P2 ;  /* 0x000000ff02027207 */ /* 0x000fe40001000000 */
[----:B------:R-:W-:-:S03]  /*16c50*/  SEL R221, RZ, 0x1, P2 ;  /* 0x00000001ffdd7807 */ /* 0x000fc60001000000 */
[----:B------:R-:W-:Y:S01]  /*16c60*/  IMAD.MOV.U32 R220, RZ, RZ, R2 ;  /* 0x000000ffffdc7224 */ /* 0x000fe200078e0002 */
[----:B------:R-:W-:Y:S01]  /*16c70*/  LOP3.LUT R221, R9, R221, RZ, 0x3c, !PT ;  /* 0x000000dd09dd7212 */ /* 0x000fe200078e3cff */
[----:B------:R-:W-:Y:S06]  /*16c80*/  @!P0 BRA `(.L_x_835) ;  /* 0x0000000000048947 */ /* 0x000fec0003800000 */
[----:B------:R-:W-:Y:S01]  /*16c90*/  BPT.TRAP 0x1 ;  /* 0x000000040000795c */ /* 0x000fe20000300000 */
.L_x_835:
[----:B------:R-:W-:Y:S01]  /*16ca0*/  IMAD R11, R2, 0x8, R18 ;  /* 0x00000008020b7824 */ /* 0x000fe200078e0212 */
[----:B------:R-:W-:-:S04]  /*16cb0*/  SHF.L.U32 R4, R221, 0x1f, RZ ;  /* 0x0000001fdd047819 */ /* 0x000fc800000006ff */
[----:B------:R0:W1:Y:S01]  /*16cc0*/  SYNCS.PHASECHK.TRANS64.TRYWAIT P2, [R11+URZ+0x38830], R4 ;  /* 0x038830040b0075a7 */ /* 0x000062000804017f */
[----:B------:R-:W-:Y:S05]  /*16cd0*/  @!P0 BRA `(.L_x_836) ;  /* 0x0000000000048947 */ /* 0x000fea0003800000 */
[----:B------:R-:W-:Y:S01]  /*16ce0*/  BPT.TRAP 0x1 ;  /* 0x000000040000795c */ /* 0x000fe20000300000 */
.L_x_836:
[----:B------:R-:W-:Y:S01]  /*16cf0*/  IMAD R2, R220, 0xa00, R224 ;  /* 0x00000a00dc027824 */ /* 0x000fe200078e02e0 */
[----:B------:R-:W-:Y:S03]  /*16d00*/  BSSY B1, `(.L_x_837) ;  /* 0x0000006000017945 */ /* 0x000fe60003800000 */
[C---:B------:R-:W-:Y:S01]  /*16d10*/  VIADD R14, R2.reuse, 0x100 ;  /* 0x00000100020e7836 */ /* 0x040fe20000000000 */
[----:B------:R-:W-:Y:S01]  /*16d20*/  IADD3 R12, R2, 0x80, RZ ;  /* 0x00000080020c7810 */ /* 0x000fe20007ffe0ff */
[----:B-1----:R-:W-:Y:S06]  /*16d30*/  @P2 BRA `(.L_x_838) ;  /* 0x0000000000082947 */ /* 0x002fec0003800000 */
[----:B------:R-:W1:Y:S02]  /*16d40*/  SYNCS.PHASECHK.TRANS64.TRYWAIT P2, [R11+URZ+0x38830], R4 ;  /* 0x038830040b0075a7 */ /* 0x000e64000804017f */
[----:B-1----:R-:W-:Y:S05]  /*16d50*/  @!P2 BRA `(.L_x_839) ;  /* 0x0000011800dca947 */ /* 0x002fea0003800000 */
.L_x_838:
[----:B------:R-:W-:Y:S05]  /*16d60*/  BSYNC B1 ;  /* 0x0000000000017941 */ /* 0x000fea0003800000 */
.L_x_837:
[----:B------:R-:W2:Y:S04]  /*16d70*/  LDL.64 R152, [R1+0x50] ;  /* 0x0000500001987983 */ /* 0x000ea80000100a00 */
[----:B------:R-:W3:Y:S01]  /*16d80*/  LDL.64 R154, [R1+0x58] ;  /* 0x00005800019a7983 */ /* 0x000ee20000100a00 */
[----:B01----:R-:W-:Y:S01]  /*16d90*/  IMAD.MOV.U32 R4, RZ, RZ, R2 ;  /* 0x000000ffff047224 */ /* 0x003fe200078e0002 */
[----:B------:R-:W-:-:S04]  /*16da0*/  MOV R5, 0x40000040 ;  /* 0x4000004000057802 */ /* 0x000fc80000000f00 */
[----:B------:R-:W-:Y:S02]  /*16db0*/  R2UR UR14, R4 ;  /* 0x00000000040e72ca */ /* 0x000fe400000e0000 */
[----:B------:R-:W-:Y:S01]  /*16dc0*/  R2UR UR15, R5 ;  /* 0x00000000050f72ca */ /* 0x000fe200000e0000 */
[----:B------:R-:W-:Y:S01]  /*16dd0*/  WARPGROUP.ARRIVE ;  /* 0x00000000000079c5 */ /* 0x000fe20000000000 */
[----:B------:R-:W-:Y:S01]  /*16de0*/  IMAD.MOV.U32 R13, RZ, RZ, 0x40000040 ;  /* 0x40000040ff0d7424 */ /* 0x000fe200078e00ff */
[----:B------:R-:W-:-:S04]  /*16df0*/  R2UR UR10, R12 ;  /* 0x000000000c0a72ca */ /* 0x000fc800000e0000 */
[----:B------:R-:W-:Y:S01]  /*16e00*/  R2UR UR11, R13 ;  /* 0x000000000d0b72ca */ /* 0x000fe200000e0000 */
[----:B------:R-:W-:Y:S01]  /*16e10*/  IMAD.MOV.U32 R15, RZ, RZ, 0x40000040 ;  /* 0x40000040ff0f7424 */ /* 0x000fe200078e00ff */
[----:B------:R-:W-:-:S04]  /*16e20*/  R2UR UR6, R14 ;  /* 0x000000000e0672ca */ /* 0x000fc800000e0000 */
[----:B------:R-:W-:Y:S01]  /*16e30*/  R2UR UR7, R15 ;  /* 0x000000000f0772ca */ /* 0x000fe200000e0000 */
[----:B------:R-:W-:Y:S01]  /*16e40*/  VIADD R4, R2, 0x180 ;  /* 0x0000018002047836 */ /* 0x000fe20000000000 */
[----:B------:R-:W-:-:S04]  /*16e50*/  R2UR UR23, R5 ;  /* 0x00000000051772ca */ /* 0x000fc800000e0000 */
[----:B------:R-:W-:Y:S02]  /*16e60*/  R2UR UR22, R4 ;  /* 0x00000000041672ca */ /* 0x000fe400000e0000 */
[----:B--2---:R-:W-:Y:S02]  /*16e70*/  R2UR UR30, R152 ;  /* 0x00000000981e72ca */ /* 0x004fe400000e0000 */
[----:B------:R-:W-:Y:S02]  /*16e80*/  R2UR UR31, R153 ;  /* 0x00000000991f72ca */ /* 0x000fe400000e0000 */
[----:B------:R-:W2:Y:S01]  /*16e90*/  LDL.64 R152, [R1+0x48] ;  /* 0x0000480001987983 */ /* 0x000ea20000100a00 */
[----:B---3--:R-:W-:Y:S02]  /*16ea0*/  R2UR UR16, R154 ;  /* 0x000000009a1072ca */ /* 0x008fe400000e0000 */
[----:B------:R-:W-:-:S11]  /*16eb0*/  R2UR UR17, R155 ;  /* 0x000000009b1172ca */ /* 0x000fd600000e0000 */
[----:B------:R-:W-:Y:S02]  /*16ec0*/  UMOV UR12, UR16 ;  /* 0x00000010000c7c82 */ /* 0x000fe40008000000 */
[----:B------:R-:W-:Y:S02]  /*16ed0*/  UMOV UR13, UR17 ;  /* 0x00000011000d7c82 */ /* 0x000fe40008000000 */
[----:B------:R-:W-:Y:S01]  /*16ee0*/  HGMMA.64x16x16.F32 R184, gdesc[UR12], RZ, !UPT, gsb0 ;  /* 0x002000000cb879f0 */ /* 0x000fe2000c0008ff */
[----:B------:R-:W-:Y:S01]  /*16ef0*/  UMOV UR8, UR16 ;  /* 0x0000001000087c82 */ /* 0x000fe20008000000 */
[----:B------:R-:W-:Y:S01]  /*16f00*/  UMOV UR9, UR17 ;  /* 0x0000001100097c82 */ /* 0x000fe20008000000 */
[----:B------:R-:W-:Y:S02]  /*16f10*/  WARPGROUP.DEPBAR.LE gsb0, 0x0 ;  /* 0x00008000000079c5 */ /* 0x000fe40000010000 */
[----:B------:R-:W-:-:S06]  /*16f20*/  WARPGROUP.ARRIVE ;  /* 0x00000000000079c5 */ /* 0x000fcc0000000000 */
        /* <DEDUP_REMOVED lines=8> */
[----:B------:R-:W-:Y:S01]  /*16fb0*/  IADD3 R12, R2, 0x200, RZ ;  /* 0x00000200020c7810 */ /* 0x000fe20007ffe0ff */
[----:B------:R-:W-:Y:S02]  /*16fc0*/  WARPGROUP.DEPBAR.LE gsb0, 0x0 ;  /* 0x00008000000079c5 */ /* 0x000fe40000010000 */
[----:B------:R-:W-:-:S06]  /*16fd0*/  WARPGROUP.ARRIVE ;  /* 0x00000000000079c5 */ /* 0x000fcc0000000000 */
[----:B------:R-:W-:Y:S01]  /*16fe0*/  HGMMA.64x16x16.F32 R160, gdesc[UR20], RZ, !UPT, gsb0 ;  /* 0x0020000014a079f0 */ /* 0x000fe2000c0008ff */
[----:B------:R-:W-:Y:S02]  /*16ff0*/  R2UR UR18, R12 ;  /* 0x000000000c1272ca */ /* 0x000fe400000e0000 */
[----:B------:R-:W-:Y:S01]  /*17000*/  R2UR UR19, R13 ;  /* 0x000000000d1372ca */ /* 0x000fe200000e0000 */
[----:B------:R-:W-:Y:S01]  /*17010*/  VIADD R4, R2, 0x2 ;  /* 0x0000000202047836 */ /* 0x000fe20000000000 */
[----:B------:R-:W-:Y:S02]  /*17020*/  WARPGROUP.DEPBAR.LE gsb0, 0x0 ;  /* 0x00008000000079c5 */ /* 0x000fe40000010000 */
[----:B--2---:R-:W-:Y:S02]  /*17030*/  R2UR UR28, R152 ;  /* 0x00000000981c72ca */ /* 0x004fe400000e0000 */
[----:B------:R-:W-:Y:S02]  /*17040*/  R2UR UR29, R153 ;  /* 0x00000000991d72ca */ /* 0x000fe400000e0000 */
[----:B------:R-:W-:-:S06]  /*17050*/  WARPGROUP.ARRIVE ;  /* 0x00000000000079c5 */ /* 0x000fcc0000000000 */
[----:B------:R-:W-:Y:S01]  /*17060*/  HGMMA.64x16x16.F32 R152, gdesc[UR16], RZ, !UPT, gsb0 ;  /* 0x00200000109879f0 */ /* 0x000fe2000c0008ff */
[----:B------:R-:W-:Y:S02]  /*17070*/  MOV R5, 0x40000040 ;  /* 0x4000004000057802 */ /* 0x000fe40000000f00 */
        /* <DEDUP_REMOVED lines=13> */
[----:B------:R-:W-:Y:S02]  /*17150*/  VIADD R14, R2, 0x102 ;  /* 0x00000102020e7836 */ /* 0x000fe40000000000 */
[----:B------:R-:W-:Y:S01]  /*17160*/  IMAD.MOV.U32 R15, RZ, RZ, 0x40000040 ;  /* 0x40000040ff0f7424 */ /* 0x000fe200078e00ff */
[----:B------:R-:W-:Y:S01]  /*17170*/  UMOV UR8, UR30 ;  /* 0x0000001e00087c82 */ /* 0x000fe20008000000 */
[----:B------:R-:W-:Y:S01]  /*17180*/  UMOV UR9, UR31 ;  /* 0x0000001f00097c82 */ /* 0x000fe20008000000 */
[----:B------:R-:W-:-:S02]  /*17190*/  WARPGROUP.DEPBAR.LE gsb0, 0x0 ;  /* 0x00008000000079c5 */ /* 0x000fc40000010000 */
[----:B------:R-:W-:Y:S01]  /*171a0*/  WARPGROUP.ARRIVE ;  /* 0x00000000000079c5 */ /* 0x000fe20000000000 */
[----:B------:R-:W-:Y:S02]  /*171b0*/  IADD3 R4, R2, 0x182, RZ ;  /* 0x0000018202047810 */ /* 0x000fe40007ffe0ff */
[----:B------:R-:W-:Y:S01]  /*171c0*/  MOV R5, 0x40000040 ;  /* 0x4000004000057802 */ /* 0x000fe20000000f00 */
[----:B------:R-:W-:Y:S01]  /*171d0*/  UMOV UR4, UR30 ;  /* 0x0000001e00047c82 */ /* 0x000fe20008000000 */
[----:B------:R-:W-:Y:S01]  /*171e0*/  UMOV UR5, UR31 ;  /* 0x0000001f00057c82 */ /* 0x000fe20008000000 */
[----:B------:R-:W-:Y:S01]  /*171f0*/  HGMMA.64x16x16.F32 R176, gdesc[UR24], R176, gsb0 ;  /* 0x0020000018b079f0 */ /* 0x000fe200080008b0 */
[----:B------:R-:W-:Y:S01]  /*17200*/  R2UR UR10, R14 ;  /* 0x000000000e0a72ca */ /* 0x000fe200000e0000 */
[----:B------:R-:W-:Y:S01]  /*17210*/  UMOV UR20, UR30 ;  /* 0x0000001e00147c82 */ /* 0x000fe20008000000 */
[----:B------:R-:W-:Y:S01]  /*17220*/  R2UR UR11, R15 ;  /* 0x000000000f0b72ca */ /* 0x000fe200000e0000 */
[----:B------:R-:W-:Y:S01]  /*17230*/  UMOV UR21, UR31 ;  /* 0x0000001f00157c82 */ /* 0x000fe20008000000 */
[----:B------:R-:W-:Y:S01]  /*17240*/  R2UR UR6, R4 ;  /* 0x00000000040672ca */ /* 0x000fe200000e0000 */
[----:B------:R-:W-:Y:S01]  /*17250*/  UMOV UR16, UR28 ;  /* 0x0000001c00107c82 */ /* 0x000fe20008000000 */
[----:B------:R-:W-:Y:S01]  /*17260*/  UMOV UR17, UR29 ;  /* 0x0000001d00117c82 */ /* 0x000fe20008000000 */
[----:B------:R-:W-:Y:S01]  /*17270*/  UMOV UR12, UR28 ;  /* 0x0000001c000c7c82 */ /* 0x000fe20008000000 */
[----:B------:R-:W-:Y:S01]  /*17280*/  UMOV UR13, UR29 ;  /* 0x0000001d000d7c82 */ /* 0x000fe20008000000 */
[----:B------:R-:W2:Y:S01]  /*17290*/  LDL.64 R12, [R1+0x38] ;  /* 0x00003800010c7983 */ /* 0x000ea20000100a00 */
[----:B------:R-:W-:-:S02]  /*172a0*/  WARPGROUP.DEPBAR.LE gsb0, 0x0 ;  /* 0x00008000000079c5 */ /* 0x000fc40000010000 */
[----:B------:R-:W-:Y:S01]  /*172b0*/  WARPGROUP.ARRIVE ;  /* 0x00000000000079c5 */ /* 0x000fe20000000000 */
[----:B------:R-:W-:Y:S01]  /*172c0*/  R2UR UR7, R5 ;  /* 0x00000000050772ca */ /* 0x000fe200000e0000 */
[----:B------:R-:W3:Y:S04]  /*172d0*/  LDL.64 R14, [R1+0x40] ;  /* 0x00004000010e7983 */ /* 0x000ee80000100a00 */
[----:B------:R-:W-:Y:S01]  /*172e0*/  HGMMA.64x16x16.F32 R168, gdesc[UR8], R168, gsb0 ;  /* 0x0020000008a879f0 */ /* 0x000fe200080008a8 */
[----:B------:R-:W-:Y:S02]  /*172f0*/  VIADD R4, R2, 0x202 ;  /* 0x0000020202047836 */ /* 0x000fe40000000000 */
[----:B------:R-:W-:Y:S01]  /*17300*/  IMAD.MOV.U32 R5, RZ, RZ, 0x40000040 ;  /* 0x40000040ff057424 */ /* 0x000fe200078e00ff */
[----:B------:R-:W-:-:S02]  /*17310*/  WARPGROUP.DEPBAR.LE gsb0, 0x0 ;  /* 0x00008000000079c5 */ /* 0x000fc40000010000 */
[----:B------:R-:W-:-:S06]  /*17320*/  WARPGROUP.ARRIVE ;  /* 0x00000000000079c5 */ /* 0x000fcc0000000000 */
[----:B------:R-:W-:Y:S01]  /*17330*/  HGMMA.64x16x16.F32 R160, gdesc[UR4], R160, gsb0 ;  /* 0x0020000004a079f0 */ /* 0x000fe200080008a0 */
[----:B------:R-:W-:Y:S02]  /*17340*/  R2UR UR22, R4 ;  /* 0x00000000041672ca */ /* 0x000fe400000e0000 */
[----:B------:R-:W-:Y:S01]  /*17350*/  R2UR UR23, R5 ;  /* 0x00000000051772ca */ /* 0x000fe200000e0000 */
[----:B------:R-:W-:Y:S01]  /*17360*/  IMAD.MOV.U32 R5, RZ, RZ, 0x40000040 ;  /* 0x40000040ff057424 */ /* 0x000fe200078e00ff */
[----:B------:R-:W-:Y:S02]  /*17370*/  WARPGROUP.DEPBAR.LE gsb0, 0x0 ;  /* 0x00008000000079c5 */ /* 0x000fe40000010000 */
[----:B------:R-:W-:-:S09]  /*17380*/  WARPGROUP.ARRIVE ;  /* 0x00000000000079c5 */ /* 0x000fd20000000000 */
[----:B------:R-:W-:Y:S01]  /*17390*/  HGMMA.64x16x16.F32 R152, gdesc[UR20], R152, gsb0 ;  /* 0x00200000149879f0 */ /* 0x000fe20008000898 */
[----:B------:R-:W-:Y:S02]  /*173a0*/  IADD3 R4, R2, 0x4, RZ ;  /* 0x0000000402047810 */ /* 0x000fe40007ffe0ff */
        /* <DEDUP_REMOVED lines=40> */
[----:B------:R-:W-:Y:S01]  /*17630*/  IMAD.MOV.U32 R5, RZ, RZ, 0x40000040 ;  /* 0x40000040ff057424 */ /* 0x000fe200078e00ff */
[----:B---3--:R-:W-:Y:S02]  /*17640*/  R2UR UR30, R14 ;  /* 0x000000000e1e72ca */ /* 0x008fe400000e0000 */
[----:B------:R-:W-:Y:S02]  /*17650*/  R2UR UR31, R15 ;  /* 0x000000000f1f72ca */ /* 0x000fe400000e0000 */
[----:B------:R-:W-:Y:S01]  /*17660*/  R2UR UR22, R4 ;  /* 0x00000000041672ca */ /* 0x000fe200000e0000 */
[----:B------:R-:W3:Y:S01]  /*17670*/  LDL.64 R14, [R1+0x30] ;  /* 0x00003000010e7983 */ /* 0x000ee20000100a00 */
[----:B------:R-:W-:-:S07]  /*17680*/  R2UR UR23, R5 ;  /* 0x00000000051772ca */ /* 0x000fce00000e0000 */
[----:B------:R-:W-:Y:S02]  /*17690*/  UMOV UR20, UR30 ;  /* 0x0000001e00147c82 */ /* 0x000fe40008000000 */
[----:B------:R-:W-:Y:S01]  /*176a0*/  UMOV UR21, UR31 ;  /* 0x0000001f00157c82 */ /* 0x000fe20008000000 */
[----:B------:R-:W-:Y:S02]  /*176b0*/  WARPGROUP.DEPBAR.LE gsb0, 0x0 ;  /* 0x00008000000079c5 */ /* 0x000fe40000010000 */
[----:B------:R-:W-:-:S06]  /*176c0*/  WARPGROUP.ARRIVE ;  /* 0x00000000000079c5 */ /* 0x000fcc0000000000 */
        /* <DEDUP_REMOVED lines=38> */
[----:B------:R-:W-:Y:S02]  /*17930*/  MOV R5, 0x40000040 ;  /* 0x4000004000057802 */ /* 0x000fe40000000f00 */
[----:B--2---:R-:W-:Y:S02]  /*17940*/  R2UR UR28, R12 ;  /* 0x000000000c1c72ca */ /* 0x004fe400000e0000 */
[----:B------:R-:W-:Y:S02]  /*17950*/  R2UR UR29, R13 ;  /* 0x000000000d1d72ca */ /* 0x000fe400000e0000 */
[----:B------:R-:W-:Y:S01]  /*17960*/  R2UR UR26, R4 ;  /* 0x00000000041a72ca */ /* 0x000fe200000e0000 */
[----:B------:R-:W2:Y:S01]  /*17970*/  LDL.64 R12, [R1+0x28] ;  /* 0x00002800010c7983 */ /* 0x000ea20000100a00 */
[----:B------:R-:W-:-:S07]  /*17980*/  R2UR UR27, R5 ;  /* 0x00000000051b72ca */ /* 0x000fce00000e0000 */
[----:B------:R-:W-:Y:S02]  /*17990*/  UMOV UR24, UR28 ;  /* 0x0000001c00187c82 */ /* 0x000fe40008000000 */
[----:B------:R-:W-:Y:S01]  /*179a0*/  UMOV UR25, UR29 ;  /* 0x0000001d00197c82 */ /* 0x000fe20008000000 */
[----:B------:R-:W-:Y:S02]  /*179b0*/  WARPGROUP.DEPBAR.LE gsb0, 0x0 ;  /* 0x00008000000079c5 */ /* 0x000fe40000010000 */
[----:B------:R-:W-:-:S06]  /*179c0*/  WARPGROUP.ARRIVE ;  /* 0x00000000000079c5 */ /* 0x000fcc0000000000 */
        /* <DEDUP_REMOVED lines=38> */
[----:B------:R-:W-:Y:S02]  /*17c30*/  IADD3 R4, R2, 0x282, RZ ;  /* 0x0000028202047810 */ /* 0x000fe40007ffe0ff */
        /* <DEDUP_REMOVED lines=144> */
[----:B--2---:R-:W-:Y:S02]  /*18540*/  R2UR UR28, R12 ;  /* 0x000000000c1c72ca */ /* 0x004fe400000e0000 */
[----:B------:R-:W-:Y:S02]  /*18550*/  R2UR UR29, R13 ;  /* 0x000000000d1d72ca */ /* 0x000fe400000e0000 */
[----:B------:R-:W-:Y:S01]  /*18560*/  R2UR UR26, R4 ;  /* 0x00000000041a72ca */ /* 0x000fe200000e0000 */
[----:B------:R-:W2:Y:S01]  /*18570*/  LDL.64 R12, [R1] ;  /* 0x00000000010c7983 */ /* 0x000ea20000100a00 */
        /* <DEDUP_REMOVED lines=46> */
[----:B------:R-:W-:Y:S02]  /*18860*/  R2UR UR14, R4 ;  /* 0x00000000040e72ca */ /* 0x000fe400000e0000 */
        /* <DEDUP_REMOVED lines=445> */
.L_x_840:
[----:B------:R-:W-:Y:S01]  /*1a440*/  SHF.L.U32 R0, R9, 0x1f, RZ ;  /* 0x0000001f09007819 */ /* 0x000fe200000006ff */
[----:B------:R-:W-:-:S04]  /*1a450*/  IMAD R9, R10, 0x8, R18 ;  /* 0x000000080a097824 */ /* 0x000fc800078e0212 */
[----:B------:R0:W1:Y:S01]  /*1a460*/  SYNCS.PHASECHK.TRANS64.TRYWAIT P2, [R9+URZ+0x38850], R0 ;  /* 0x03885000090075a7 */ /* 0x000062000804017f */
[----:B------:R-:W-:Y:S05]  /*1a470*/  @!P0 BRA `(.L_x_841) ;  /* 0x0000000000048947 */ /* 0x000fea0003800000 */
[----:B------:R-:W-:Y:S01]  /*1a480*/  BPT.TRAP 0x1 ;  /* 0x000000040000795c */ /* 0x000fe20000300000 */
.L_x_841:
[----:B------:R-:W-:Y:S04]  /*1a490*/  BSSY B1, `(.L_x_842) ;  /* 0x0000004000017945 */ /* 0x000fe80003800000 */
[----:B-1----:R-:W-:Y:S05]  /*1a4a0*/  @P2 BRA `(.L_x_843) ;  /* 0x0000000000082947 */ /* 0x002fea0003800000 */
[----:B------:R-:W1:Y:S02]  /*1a4b0*/  SYNCS.PHASECHK.TRANS64.TRYWAIT P2, [R9+URZ+0x38850], R0 ;  /* 0x03885000090075a7 */ /* 0x000e64000804017f */
[----:B-1----:R-:W-:Y:S05]  /*1a4c0*/  @!P2 BRA `(.L_x_844) ;  /* 0x000000e40014a947 */ /* 0x002fea0003800000 */
.L_x_843:
[----:B------:R-:W-:Y:S05]  /*1a4d0*/  BSYNC B1 ;  /* 0x0000000000017941 */ /* 0x000fea0003800000 */
.L_x_842:
[----:B01----:R-:W-:Y:S01]  /*1a4e0*/  IADD3 R0, R18, 0x400, RZ ;  /* 0x0000040012007810 */ /* 0x003fe20007ffe0ff */
[----:B------:R-:W-:Y:S01]  /*1a4f0*/  IMAD.MOV.U32 R3, RZ, RZ, 0x40000040 ;  /* 0x40000040ff037424 */ /* 0x000fe200078e00ff */
[----:B------:R-:W-:Y:S01]  /*1a500*/  WARPGROUP.ARRIVE ;  /* 0x00000000000079c5 */ /* 0x000fe20000000000 */
[----:B------:R-:W-:Y:S01]  /*1a510*/  MOV R5, 0x40000040 ;  /* 0x4000004000057802 */ /* 0x000fe20000000f00 */
[----:B------:R-:W-:Y:S01]  /*1a520*/  @!P1 VIADD R11, R11, 0x38840 ;  /* 0x000388400b0b9836 */ /* 0x000fe20000000000 */
[----:B------:R-:W-:Y:S02]  /*1a530*/  SHF.R.U32.HI R0, RZ, 0x4, R0 ;  /* 0x00000004ff007819 */ /* 0x000fe40000011600 */
[----:B------:R-:W-:Y:S02]  /*1a540*/  R2UR UR7, R3 ;  /* 0x00000000030772ca */ /* 0x000fe400000e0000 */
[----:B------:R-:W-:Y:S02]  /*1a550*/  LOP3.LUT R0, R0, 0x3fff, RZ, 0xc0, !PT ;  /* 0x00003fff00007812 */ /* 0x000fe400078ec0ff */
[----:B------:R-:W-:-:S02]  /*1a560*/  MOV R3, 0x40000040 ;  /* 0x4000004000037802 */ /* 0x000fc40000000f00 */
[----:B------:R-:W-:Y:S02]  /*1a570*/  LOP3.LUT R0, R0, 0x2800000, RZ, 0xfc, !PT ;  /* 0x0280000000007812 */ /* 0x000fe400078efcff */
[----:B------:R-:W-:Y:S02]  /*1a580*/  @!P1 IADD3 R9, R9, 0x38860, RZ ;  /* 0x0003886009099810 */ /* 0x000fe40007ffe0ff */
[----:B------:R-:W-:Y:S01]  /*1a590*/  ISETP.GT.AND P2, PT, R6, RZ, PT ;  /* 0x000000ff0600720c */ /* 0x000fe20003f44270 */
[----:B------:R-:W-:Y:S01]  /*1a5a0*/  IMAD R2, R10, 0xa00, R0 ;  /* 0x00000a000a027824 */ /* 0x000fe200078e0200 */
[----:B------:R-:W-:Y:S01]  /*1a5b0*/  FMNMX.FTZ R0, R184, R8, !PT ;  /* 0x00000008b8007209 */ /* 0x000fe20007810000 */
[----:B------:R-:W-:Y:S01]  /*1a5c0*/  VIADD R6, R6, 0xffffffff ;  /* 0xffffffff06067836 */ /* 0x000fe20000000000 */
[----:B------:R-:W-:Y:S01]  /*1a5d0*/  @!P1 PRMT R9, RZ, 0x654, R9 ;  /* 0x00000654ff099816 */ /* 0x000fe20000000009 */
[C---:B------:R-:W-:Y:S01]  /*1a5e0*/  VIADD R4, R2.reuse, 0x80 ;  /* 0x0000008002047836 */ /* 0x040fe20000000000 */
[----:B------:R-:W-:-:S02]  /*1a5f0*/  R2UR UR6, R2 ;  /* 0x00000000020672ca */ /* 0x000fc400000e0000 */
[----:B------:R-:W-:-:S04]  /*1a600*/  FMNMX.FTZ R0, R185, R0, !PT ;  /* 0x00000000b9007209 */ /* 0x000fc80007810000 */
[----:B------:R-:W-:-:S04]  /*1a610*/  FMNMX.FTZ R0, R188, R0, !PT ;  /* 0x00000000bc007209 */ /* 0x000fc80007810000 */
[----:B------:R-:W-:-:S03]  /*1a620*/  FMNMX.FTZ R0, R189, R0, !PT ;  /* 0x00000000bd007209 */ /* 0x000fc60007810000 */
[----:B------:R-:W-:Y:S01]  /*1a630*/  HGMMA.64x256x16.F32 R24, R208, gdesc[UR4].tnspB, R24, gsb0 ;  /* 0x43e00004d0187df0 */ /* 0x000fe20008000818 */
[----:B------:R-:W-:Y:S01]  /*1a640*/  R2UR UR6, R4 ;  /* 0x00000000040672ca */ /* 0x000fe200000e0000 */
[----:B------:R-:W-:Y:S01]  /*1a650*/  VIADD R4, R2, 0x100 ;  /* 0x0000010002047836 */ /* 0x000fe20000000000 */
[----:B------:R-:W-:Y:S01]  /*1a660*/  R2UR UR7, R5 ;  /* 0x00000000050772ca */ /* 0x000fe200000e0000 */
[----:B------:R-:W-:Y:S01]  /*1a670*/  IMAD.MOV.U32 R5, RZ, RZ, 0x40000040 ;  /* 0x40000040ff057424 */ /* 0x000fe200078e00ff */
        /* <DEDUP_REMOVED lines=14> */
[----:B------:R-:W-:Y:S01]  /*1a760*/  FMNMX.FTZ R0, R156, R0, !PT ;  /* 0x000000009c007209 */ /* 0x000fe20007810000 */
[----:B------:R-:W-:Y:S02]  /*1a770*/  WARPGROUP.DEPBAR.LE gsb0, 0x0 ;  /* 0x00008000000079c5 */ /* 0x000fe40000010000 */
[----:B------:R-:W-:-:S06]  /*1a780*/  WARPGROUP.ARRIVE ;  /* 0x00000000000079c5 */ /* 0x000fcc0000000000 */
[----:B------:R-:W-:Y:S01]  /*1a790*/  HGMMA.64x256x16.F32 R24, R204, gdesc[UR4].tnspB, R24, gsb0 ;  /* 0x43e00004cc187df0 */ /* 0x000fe20008000818 */
[----:B------:R-:W-:Y:S02]  /*1a7a0*/  R2UR UR6, R4 ;  /* 0x00000000040672ca */ /* 0x000fe400000e0000 */
[----:B------:R-:W-:Y:S01]  /*1a7b0*/  R2UR UR7, R5 ;  /* 0x00000000050772ca */ /* 0x000fe200000e0000 */
[----:B------:R-:W-:Y:S01]  /*1a7c0*/  IMAD.MOV.U32 R5, RZ, RZ, 0x40000040 ;  /* 0x40000040ff057424 */ /* 0x000fe200078e00ff */
[C---:B------:R-:W-:Y:S01]  /*1a7d0*/  IADD3 R4, R2.reuse, 0x180, RZ ;  /* 0x0000018002047810 */ /* 0x040fe20007ffe0ff */
[----:B------:R-:W-:Y:S01]  /*1a7e0*/  VIADD R2, R2, 0x200 ;  /* 0x0000020002027836 */ /* 0x000fe20000000000 */
[----:B------:R-:W-:Y:S02]  /*1a7f0*/  WARPGROUP.DEPBAR.LE gsb0, 0x0 ;  /* 0x00008000000079c5 */ /* 0x000fe40000010000 */
[----:B------:R-:W-:-:S15]  /*1a800*/  WARPGROUP.ARRIVE ;  /* 0x00000000000079c5 */ /* 0x000fde0000000000 */
[----:B------:R-:W-:-:S04]  /*1a810*/  NOP ;  /* 0x0000000000007918 */ /* 0x000fc80000000000 */
[----:B------:R-:W-:Y:S01]  /*1a820*/  HGMMA.64x256x16.F32 R24, R200, gdesc[UR4].tnspB, R24, gsb0 ;  /* 0x43e00004c8187df0 */ /* 0x000fe20008000818 */
[----:B------:R-:W-:Y:S02]  /*1a830*/  R2UR UR6, R4 ;  /* 0x00000000040672ca */ /* 0x000fe400000e0000 */
[----:B------:R-:W-:Y:S02]  /*1a840*/  R2UR UR7, R5 ;  /* 0x00000000050772ca */ /* 0x000fe400000e0000 */
[----:B------:R-:W-:-:S05]  /*1a850*/  FMNMX.FTZ R5, R157, R0, !PT ;  /* 0x000000009d057209 */ /* 0x000fca0007810000 */
[----:B------:R-:W0:Y:S02]  /*1a860*/  SHFL.BFLY PT, R0, R5, 0x2, 0x1f ;  /* 0x0c401f0005007f89 */ /* 0x000e2400000e0000 */
[----:B0-----:R-:W-:-:S05]  /*1a870*/  FMNMX.FTZ R5, R5, R0, !PT ;  /* 0x0000000005057209 */ /* 0x001fca0007810000 */
[----:B------:R-:W0:Y:S02]  /*1a880*/  SHFL.BFLY PT, R0, R5, 0x1, 0x1f ;  /* 0x0c201f0005007f89 */ /* 0x000e2400000e0000 */
[----:B0-----:R-:W-:Y:S02]  /*1a890*/  FMNMX.FTZ R5, R5, R0, !PT ;  /* 0x0000000005057209 */ /* 0x001fe40007810000 */
        /* <DEDUP_REMOVED lines=24> */
[----:B------:R-:W-:Y:S01]  /*1aa20*/  FADD.FTZ R0, -R4, R7 ;  /* 0x0000000704007221 */ /* 0x000fe20000010100 */
[----:B------:R-:W-:Y:S02]  /*1aa30*/  WARPGROUP.DEPBAR.LE gsb0, 0x0 ;  /* 0x00008000000079c5 */ /* 0x000fe40000010000 */
[----:B------:R-:W-:-:S06]  /*1aa40*/  WARPGROUP.ARRIVE ;  /* 0x00000000000079c5 */ /* 0x000fcc0000000000 */
[----:B------:R-:W-:Y:S01]  /*1aa50*/  HGMMA.64x256x16.F32 R24, R196, gdesc[UR4].tnspB, R24, gsb0 ;  /* 0x43e00004c4187df0 */ /* 0x000fe20008000818 */
[----:B------:R-:W-:Y:S01]  /*1aa60*/  R2UR UR6, R2 ;  /* 0x00000000020672ca */ /* 0x000fe200000e0000 */
[----:B------:R-:W-:Y:S01]  /*1aa70*/  IMAD.U32 R2, RZ, RZ, UR38 ;  /* 0x00000026ff027e24 */ /* 0x000fe2000f8e00ff */
[----:B------:R-:W-:Y:S01]  /*1aa80*/  R2UR UR7, R3 ;  /* 0x00000000030772ca */ /* 0x000fe200000e0000 */
[C---:B------:R-:W-:Y:S02]  /*1aa90*/  FADD.FTZ R3, -R5.reuse, R8 ;  /* 0x0000000805037221 */ /* 0x040fe40000010100 */
[-C--:B------:R-:W-:Y:S01]  /*1aaa0*/  FMUL.FTZ R13, R5, R2.reuse ;  /* 0x00000002050d7220 */ /* 0x080fe20000410000 */
[-C--:B------:R-:W-:Y:S01]  /*1aab0*/  FMUL.FTZ R0, R0, R2.reuse ;  /* 0x0000000200007220 */ /* 0x080fe20000410000 */
[-C--:B------:R-:W-:Y:S02]  /*1aac0*/  FMUL.FTZ R3, R3, R2.reuse ;  /* 0x0000000203037220 */ /* 0x080fe40000410000 */
[-CC-:B------:R-:W-:Y:S01]  /*1aad0*/  FFMA.FTZ R208, R184, R2.reuse, -R13.reuse ;  /* 0x00000002b8d07223 */ /* 0x180fe2000001080d */
        /* <DEDUP_REMOVED lines=10> */
[----:B------:R-:W-:Y:S01]  /*1ab80*/  FFMA.FTZ R15, R173, R2, -R13 ;  /* 0x00000002ad0f7223 */ /* 0x000fe2000001080d */
[----:B------:R-:W-:Y:S01]  /*1ab90*/  MUFU.EX2 R3, R3 ;  /* 0x0000000300037308 */ /* 0x000fe20000000800 */
[----:B------:R-:W-:-:S07]  /*1aba0*/  @!P1 PRMT R168, RZ, 0x654, R11 ;  /* 0x00000654ffa89816 */ /* 0x000fce000000000b */
[----:B------:R-:W0:Y:S08]  /*1abb0*/  MUFU.EX2 R208, R208 ;  /* 0x000000d000d07308 */ /* 0x000e300000000800 */
[----:B------:R-:W-:Y:S08]  /*1abc0*/  MUFU.EX2 R0, R0 ;  /* 0x0000000000007308 */ /* 0x000ff00000000800 */
[----:B------:R-:W1:Y:S01]  /*1abd0*/  MUFU.EX2 R8, R8 ;  /* 0x0000000800087308 */ /* 0x000e620000000800 */
[----:B0-----:R-:W-:-:S07]  /*1abe0*/  FFMA.FTZ R21, R3, R21, R208 ;  /* 0x0000001503157223 */ /* 0x001fce00000100d0 */
[----:B------:R-:W0:Y:S08]  /*1abf0*/  MUFU.EX2 R210, R210 ;  /* 0x000000d200d27308 */ /* 0x000e300000000800 */
[----:B------:R-:W2:Y:S01]  /*1ac00*/  MUFU.EX2 R184, R184 ;  /* 0x000000b800b87308 */ /* 0x000ea20000000800 */
[C---:B-1----:R-:W-:Y:S01]  /*1ac10*/  FADD.FTZ R21, R8.reuse, R21 ;  /* 0x0000001508157221 */ /* 0x042fe20000010000 */
[----:B------:R-:W-:Y:S01]  /*1ac20*/  F2FP.F16.F32.PACK_AB R208, R8, R208 ;  /* 0x000000d008d0723e */ /* 0x000fe200000000ff */
[----:B------:R-:W-:-:S05]  /*1ac30*/  IMAD.MOV.U32 R8, RZ, RZ, R5 ;  /* 0x000000ffff087224 */ /* 0x000fca00078e0005 */
[----:B------:R-:W1:Y:S01]  /*1ac40*/  MUFU.EX2 R204, R204 ;  /* 0x000000cc00cc7308 */ /* 0x000e620000000800 */
[----:B0-----:R-:W-:-:S07]  /*1ac50*/  FADD.FTZ R21, R210, R21 ;  /* 0x00000015d2157221 */ /* 0x001fce0000010000 */
[----:B------:R-:W0:Y:S01]  /*1ac60*/  MUFU.EX2 R10, R10 ;  /* 0x0000000a000a7308 */ /* 0x000e220000000800 */
[C---:B--2---:R-:W-:Y:S01]  /*1ac70*/  FADD.FTZ R21, R184.reuse, R21 ;  /* 0x00000015b8157221 */ /* 0x044fe20000010000 */
[----:B------:R-:W-:-:S06]  /*1ac80*/  F2FP.F16.F32.PACK_AB R210, R184, R210 ;  /* 0x000000d2b8d2723e */ /* 0x000fcc00000000ff */
[----:B------:R-:W2:Y:S01]  /*1ac90*/  MUFU.EX2 R206, R206 ;  /* 0x000000ce00ce7308 */ /* 0x000ea20000000800 */
[----:B-1----:R-:W-:-:S07]  /*1aca0*/  FADD.FTZ R21, R204, R21 ;  /* 0x00000015cc157221 */ /* 0x002fce0000010000 */
[----:B------:R-:W1:Y:S01]  /*1acb0*/  MUFU.EX2 R12, R12 ;  /* 0x0000000c000c7308 */ /* 0x000e620000000800 */
[C---:B0-----:R-:W-:Y:S01]  /*1acc0*/  FADD.FTZ R21, R10.reuse, R21 ;  /* 0x000000150a157221 */ /* 0x041fe20000010000 */
[----:B------:R-:W-:Y:S02]  /*1acd0*/  F2FP.F16.F32.PACK_AB R204, R10, R204 ;  /* 0x000000cc0acc723e */ /* 0x000fe400000000ff */
[----:B------:R-:W-:-:S04]  /*1ace0*/  MOV R10, R220 ;  /* 0x000000dc000a7202 */ /* 0x000fc80000000f00 */
[----:B------:R-:W0:Y:S01]  /*1acf0*/  MUFU.EX2 R200, R200 ;  /* 0x000000c800c87308 */ /* 0x000e220000000800 */
[----:B--2---:R-:W-:-:S07]  /*1ad00*/  FADD.FTZ R21, R206, R21 ;  /* 0x00000015ce157221 */ /* 0x004fce0000010000 */
[----:B------:R-:W2:Y:S01]  /*1ad10*/  MUFU.EX2 R14, R14 ;  /* 0x0000000e000e7308 */ /* 0x000ea20000000800 */
[C---:B-1----:R-:W-:Y:S01]  /*1ad20*/  FADD.FTZ R21, R12.reuse, R21 ;  /* 0x000000150c157221 */ /* 0x042fe20000010000 */
[----:B------:R-:W-:-:S06]  /*1ad30*/  F2FP.F16.F32.PACK_AB R206, R12, R206 ;  /* 0x000000ce0cce723e */ /* 0x000fcc00000000ff */
[----:B------:R-:W1:Y:S01]  /*1ad40*/  MUFU.EX2 R202, R202 ;  /* 0x000000ca00ca7308 */ /* 0x000e620000000800 */
[----:B0-----:R-:W-:-:S07]  /*1ad50*/  FADD.FTZ R21, R200, R21 ;  /* 0x00000015c8157221 */ /* 0x001fce0000010000 */
[----:B------:R-:W0:Y:S01]  /*1ad60*/  MUFU.EX2 R15, R15 ;  /* 0x0000000f000f7308 */ /* 0x000e220000000800 */
[C---:B--2---:R-:W-:Y:S01]  /*1ad70*/  FADD.FTZ R21, R14.reuse, R21 ;  /* 0x000000150e157221 */ /* 0x044fe20000010000 */
[----:B------:R-:W-:-:S03]  /*1ad80*/  F2FP.F16.F32.PACK_AB R200, R14, R200 ;  /* 0x000000c80ec8723e */ /* 0x000fc600000000ff */
[----:B-1----:R-:W-:-:S04]  /*1ad90*/  FADD.FTZ R21, R202, R21 ;  /* 0x00000015ca157221 */ /* 0x002fc80000010000 */
[C---:B0-----:R-:W-:Y:S01]  /*1ada0*/  FADD.FTZ R21, R15.reuse, R21 ;  /* 0x000000150f157221 */ /* 0x041fe20000010000 */
[----:B------:R-:W-:Y:S01]  /*1adb0*/  F2FP.F16.F32.PACK_AB R202, R15, R202 ;  /* 0x000000ca0fca723e */ /* 0x000fe200000000ff */
[----:B------:R-:W-:Y:S02]  /*1adc0*/  WARPGROUP.DEPBAR.LE gsb0, 0x0 ;  /* 0x00008000000079c5 */ /* 0x000fe40000010000 */
[----:B------:R-:W-:Y:S01]  /*1add0*/  WARPGROUP.ARRIVE ;  /* 0x00000000000079c5 */ /* 0x000fe20000000000 */
[-CC-:B------:R-:W-:Y:S01]  /*1ade0*/  FFMA.FTZ R196, R160, R2.reuse, -R13.reuse ;  /* 0x00000002a0c47223 */ /* 0x180fe2000001080d */
[-CC-:B------:R-:W-:Y:S01]  /*1adf0*/  FFMA.FTZ R160, R161, R2.reuse, -R13.reuse ;  /* 0x00000002a1a07223 */ /* 0x180fe2000001080d */
[-CC-:B------:R-:W-:Y:S01]  /*1ae00*/  FFMA.FTZ R198, R164, R2.reuse, -R13.reuse ;  /* 0x00000002a4c67223 */ /* 0x180fe2000001080d */
[----:B------:R-:W-:Y:S02]  /*1ae10*/  FFMA.FTZ R161, R165, R2, -R13 ;  /* 0x00000002a5a17223 */ /* 0x000fe4000001080d */
[----:B------:R-:W-:Y:S01]  /*1ae20*/  HGMMA.64x256x16.F32 R24, R192, gdesc[UR4].tnspB, R24, gsb0 ;  /* 0x43e00004c0187df0 */ /* 0x000fe20008000818 */
[----:B------:R-:W0:Y:S08]  /*1ae30*/  MUFU.EX2 R196, R196 ;  /* 0x000000c400c47308 */ /* 0x000e300000000800 */
[----:B------:R-:W1:Y:S08]  /*1ae40*/  MUFU.EX2 R160, R160 ;  /* 0x000000a000a07308 */ /* 0x000e700000000800 */
[----:B------:R-:W2:Y:S01]  /*1ae50*/  MUFU.EX2 R198, R198 ;  /* 0x000000c600c67308 */ /* 0x000ea20000000800 */
[----:B0-----:R-:W-:-:S07]  /*1ae60*/  FADD.FTZ R21, R196, R21 ;  /* 0x00000015c4157221 */ /* 0x001fce0000010000 */
[----:B------:R-:W0:Y:S01]  /*1ae70*/  MUFU.EX2 R161, R161 ;  /* 0x000000a100a17308 */ /* 0x000e220000000800 */
[C---:B-1----:R-:W-:Y:S01]  /*1ae80*/  FADD.FTZ R21, R160.reuse, R21 ;  /* 0x00000015a0157221 */ /* 0x042fe20000010000 */
[----:B------:R-:W-:-:S03]  /*1ae90*/  F2FP.F16.F32.PACK_AB R196, R160, R196 ;  /* 0x000000c4a0c4723e */ /* 0x000fc600000000ff */
[----:B--2---:R-:W-:-:S04]  /*1aea0*/  FADD.FTZ R21, R198, R21 ;  /* 0x00000015c6157221 */ /* 0x004fc80000010000 */
[C---:B0-----:R-:W-:Y:S01]  /*1aeb0*/  FADD.FTZ R21, R161.reuse, R21 ;  /* 0x00000015a1157221 */ /* 0x041fe20000010000 */
[----:B------:R-:W-:Y:S01]  /*1aec0*/  F2FP.F16.F32.PACK_AB R198, R161, R198 ;  /* 0x000000c6a1c6723e */ /* 0x000fe200000000ff */
[----:B------:R-:W-:Y:S02]  /*1aed0*/  WARPGROUP.DEPBAR.LE gsb0, 0x0 ;  /* 0x00008000000079c5 */ /* 0x000fe40000010000 */
[-CC-:B------:R-:W-:Y:S01]  /*1aee0*/  FFMA.FTZ R192, R152, R2.reuse, -R13.reuse ;  /* 0x0000000298c07223 */ /* 0x180fe2000001080d */
[-CC-:B------:R-:W-:Y:S01]  /*1aef0*/  FFMA.FTZ R152, R153, R2.reuse, -R13.reuse ;  /* 0x0000000299987223 */ /* 0x180fe2000001080d */
[-CC-:B------:R-:W-:Y:S01]  /*1af00*/  FFMA.FTZ R194, R156, R2.reuse, -R13.reuse ;  /* 0x000000029cc27223 */ /* 0x180fe2000001080d */
[-C--:B------:R-:W-:Y:S01]  /*1af10*/  FFMA.FTZ R13, R157, R2.reuse, -R13 ;  /* 0x000000029d0d7223 */ /* 0x080fe2000001080d */
[----:B------:R-:W-:Y:S02]  /*1af20*/  @!P1 SYNCS.ARRIVE.TRANS64.RED.A1T0 RZ, [R168+URZ], RZ ;  /* 0x000000ffa8ff99a7 */ /* 0x000fe4000810043f */
[----:B------:R-:W0:Y:S01]  /*1af30*/  MUFU.EX2 R192, R192 ;  /* 0x000000c000c07308 */ /* 0x000e220000000800 */
[----:B------:R1:W-:Y:S07]  /*1af40*/  @!P1 SYNCS.ARRIVE.TRANS64.RED.A1T0 RZ, [R9+URZ], RZ ;  /* 0x000000ff09ff99a7 */ /* 0x0003ee000810043f */
[----:B------:R2:W-:Y:S08]  /*1af50*/  MUFU.EX2 R7, R13 ;  /* 0x0000000d00077308 */ /* 0x0005f00000000800 */
[----:B------:R-:W-:Y:S01]  /*1af60*/  MUFU.EX2 R152, R152 ;  /* 0x0000009800987308 */ /* 0x000fe20000000800 */
[----:B--2---:R-:W-:Y:S01]  /*1af70*/  FMUL.FTZ R13, R4, R2 ;  /* 0x00000002040d7220 */ /* 0x004fe20000410000 */
[----:B0-----:R-:W-:-:S03]  /*1af80*/  FADD.FTZ R21, R192, R21 ;  /* 0x00000015c0157221 */ /* 0x001fc60000010000 */
[-CC-:B------:R-:W-:Y:S01]  /*1af90*/  FFMA.FTZ R209, R186, R2.reuse, -R13.reuse ;  /* 0x00000002bad17223 */ /* 0x180fe2000001080d */
[-CC-:B------:R-:W-:Y:S01]  /*1afa0*/  FFMA.FTZ R153, R187, R2.reuse, -R13.reuse ;  /* 0x00000002bb997223 */ /* 0x180fe2000001080d */
[-CC-:B------:R-:W-:Y:S01]  /*1afb0*/  FFMA.FTZ R211, R190, R2.reuse, -R13.reuse ;  /* 0x00000002bed37223 */ /* 0x180fe2000001080d */
[-CC-:B------:R-:W-:Y:S01]  /*1afc0*/  FFMA.FTZ R157, R191, R2.reuse, -R13.reuse ;  /* 0x00000002bf9d7223 */ /* 0x180fe2000001080d */
[-CC-:B------:R-:W-:Y:S01]  /*1afd0*/  FFMA.FTZ R205, R178, R2.reuse, -R13.reuse ;  /* 0x00000002b2cd7223 */ /* 0x180fe2000001080d */
[-CC-:B------:R-:W-:Y:S01]  /*1afe0*/  FFMA.FTZ R164, R179, R2.reuse, -R13.reuse ;  /* 0x00000002b3a47223 */ /* 0x180fe2000001080d */
[----:B------:R-:W0:Y:S01]  /*1aff0*/  MUFU.EX2 R209, R209 ;  /* 0x000000d100d17308 */ /* 0x000e220000000800 */
[-CC-:B------:R-:W-:Y:S01]  /*1b000*/  FFMA.FTZ R207, R182, R2.reuse, -R13.reuse ;  /* 0x00000002b6cf7223 */ /* 0x180fe2000001080d */
[-CC-:B------:R-:W-:Y:S01]  /*1b010*/  FFMA.FTZ R156, R183, R2.reuse, -R13.reuse ;  /* 0x00000002b79c7223 */ /* 0x180fe2000001080d */
[-CC-:B------:R-:W-:Y:S01]  /*1b020*/  FFMA.FTZ R201, R170, R2.reuse, -R13.reuse ;  /* 0x00000002aac97223 */ /* 0x180fe2000001080d */
[-CC-:B------:R-:W-:Y:S01]  /*1b030*/  FFMA.FTZ R165, R171, R2.reuse, -R13.reuse ;  /* 0x00000002aba57223 */ /* 0x180fe2000001080d */
[-CC-:B------:R-:W-:Y:S01]  /*1b040*/  FFMA.FTZ R203, R174, R2.reuse, -R13.reuse ;  /* 0x00000002aecb7223 */ /* 0x180fe2000001080d */
[-CC-:B------:R-:W-:Y:S01]  /*1b050*/  FFMA.FTZ R175, R175, R2.reuse, -R13.reuse ;  /* 0x00000002afaf7223 */ /* 0x180fe2000001080d */
[-CC-:B------:R-:W-:Y:S01]  /*1b060*/  FFMA.FTZ R197, R162, R2.reuse, -R13.reuse ;  /* 0x00000002a2c57223 */ /* 0x180fe2000001080d */
[----:B------:R-:W2:Y:S01]  /*1b070*/  MUFU.EX2 R153, R153 ;  /* 0x0000009900997308 */ /* 0x000ea20000000800 */
[-CC-:B------:R-:W-:Y:S01]  /*1b080*/  FFMA.FTZ R163, R163, R2.reuse, -R13.reuse ;  /* 0x00000002a3a37223 */ /* 0x180fe2000001080d */
[-CC-:B------:R-:W-:Y:S01]  /*1b090*/  FFMA.FTZ R199, R166, R2.reuse, -R13.reuse ;  /* 0x00000002a6c77223 */ /* 0x180fe2000001080d */
[-CC-:B------:R-:W-:Y:S01]  /*1b0a0*/  FFMA.FTZ R167, R167, R2.reuse, -R13.reuse ;  /* 0x00000002a7a77223 */ /* 0x180fe2000001080d */
[-CC-:B------:R-:W-:Y:S01]  /*1b0b0*/  FFMA.FTZ R193, R154, R2.reuse, -R13.reuse ;  /* 0x000000029ac17223 */ /* 0x180fe2000001080d */
[-CC-:B------:R-:W-:Y:S01]  /*1b0c0*/  FFMA.FTZ R155, R155, R2.reuse, -R13.reuse ;  /* 0x000000029b9b7223 */ /* 0x180fe2000001080d */
[-CC-:B------:R-:W-:Y:S01]  /*1b0d0*/  FFMA.FTZ R158, R158, R2.reuse, -R13.reuse ;  /* 0x000000029e9e7223 */ /* 0x180fe2000001080d */
[----:B------:R-:W-:Y:S01]  /*1b0e0*/  FFMA.FTZ R159, R159, R2, -R13 ;  /* 0x000000029f9f7223 */ /* 0x000fe2000001080d */
[----:B------:R-:W3:Y:S01]  /*1b0f0*/  MUFU.EX2 R211, R211 ;  /* 0x000000d300d37308 */ /* 0x000ee20000000800 */
[----:B0-----:R-:W-:Y:S01]  /*1b100*/  FFMA.FTZ R20, R0, R20, R209 ;  /* 0x0000001400147223 */ /* 0x001fe200000100d1 */
[C---:B------:R-:W-:Y:S01]  /*1b110*/  FADD.FTZ R21, R152.reuse, R21 ;  /* 0x0000001598157221 */ /* 0x040fe20000010000 */
[----:B------:R-:W-:-:S05]  /*1b120*/  F2FP.F16.F32.PACK_AB R192, R152, R192 ;  /* 0x000000c098c0723e */ /* 0x000fca00000000ff */
[----:B------:R-:W0:Y:S01]  /*1b130*/  MUFU.EX2 R157, R157 ;  /* 0x0000009d009d7308 */ /* 0x000e220000000800 */
[C---:B--2---:R-:W-:Y:S01]  /*1b140*/  FADD.FTZ R20, R153.reuse, R20 ;  /* 0x0000001499147221 */ /* 0x044fe20000010000 */
[----:B------:R-:W-:-:S06]  /*1b150*/  F2FP.F16.F32.PACK_AB R209, R153, R209 ;  /* 0x000000d199d1723e */ /* 0x000fcc00000000ff */
[----:B------:R-:W2:Y:S01]  /*1b160*/  MUFU.EX2 R205, R205 ;  /* 0x000000cd00cd7308 */ /* 0x000ea20000000800 */
[----:B---3--:R-:W-:-:S07]  /*1b170*/  FADD.FTZ R20, R211, R20 ;  /* 0x00000014d3147221 */ /* 0x008fce0000010000 */
[----:B------:R-:W3:Y:S01]  /*1b180*/  MUFU.EX2 R164, R164 ;  /* 0x000000a400a47308 */ /* 0x000ee20000000800 */
[C---:B0-----:R-:W-:Y:S01]  /*1b190*/  FADD.FTZ R20, R157.reuse, R20 ;  /* 0x000000149d147221 */ /* 0x041fe20000010000 */
[----:B------:R-:W-:-:S06]  /*1b1a0*/  F2FP.F16.F32.PACK_AB R211, R157, R211 ;  /* 0x000000d39dd3723e */ /* 0x000fcc00000000ff */
[----:B------:R-:W0:Y:S01]  /*1b1b0*/  MUFU.EX2 R207, R207 ;  /* 0x000000cf00cf7308 */ /* 0x000e220000000800 */
[----:B--2---:R-:W-:-:S07]  /*1b1c0*/  FADD.FTZ R20, R205, R20 ;  /* 0x00000014cd147221 */ /* 0x004fce0000010000 */
[----:B------:R-:W2:Y:S01]  /*1b1d0*/  MUFU.EX2 R156, R156 ;  /* 0x0000009c009c7308 */ /* 0x000ea20000000800 */
[C---:B---3--:R-:W-:Y:S01]  /*1b1e0*/  FADD.FTZ R20, R164.reuse, R20 ;  /* 0x00000014a4147221 */ /* 0x048fe20000010000 */
[----:B------:R-:W-:-:S06]  /*1b1f0*/  F2FP.F16.F32.PACK_AB R205, R164, R205 ;  /* 0x000000cda4cd723e */ /* 0x000fcc00000000ff */
[----:B------:R-:W3:Y:S01]  /*1b200*/  MUFU.EX2 R201, R201 ;  /* 0x000000c900c97308 */ /* 0x000ee20000000800 */
[----:B0-----:R-:W-:-:S07]  /*1b210*/  FADD.FTZ R20, R207, R20 ;  /* 0x00000014cf147221 */ /* 0x001fce0000010000 */
        /* <DEDUP_REMOVED lines=10> */
[----:B-1----:R-:W1:Y:S01]  /*1b2c0*/  MUFU.EX2 R9, R163 ;  /* 0x000000a300097308 */ /* 0x002e620000000800 */
[C---:B---3--:R-:W-:Y:S01]  /*1b2d0*/  FADD.FTZ R20, R11.reuse, R20 ;  /* 0x000000140b147221 */ /* 0x048fe20000010000 */
[----:B------:R-:W-:-:S06]  /*1b2e0*/  F2FP.F16.F32.PACK_AB R203, R11, R203 ;  /* 0x000000cb0bcb723e */ /* 0x000fcc00000000ff */
[----:B------:R-:W2:Y:S01]  /*1b2f0*/  MUFU.EX2 R199, R199 ;  /* 0x000000c700c77308 */ /* 0x000ea20000000800 */
[----:B0-----:R-:W-:-:S07]  /*1b300*/  FADD.FTZ R20, R197, R20 ;  /* 0x00000014c5147221 */ /* 0x001fce0000010000 */
[----:B------:R-:W0:Y:S01]  /*1b310*/  MUFU.EX2 R13, R167 ;  /* 0x000000a7000d7308 */ /* 0x000e220000000800 */
[C---:B-1----:R-:W-:Y:S01]  /*1b320*/  FADD.FTZ R20, R9.reuse, R20 ;  /* 0x0000001409147221 */ /* 0x042fe20000010000 */
[----:B------:R-:W-:Y:S01]  /*1b330*/  F2FP.F16.F32.PACK_AB R197, R9, R197 ;  /* 0x000000c509c5723e */ /* 0x000fe200000000ff */
[----:B------:R-:W-:-:S05]  /*1b340*/  IMAD.MOV.U32 R9, RZ, RZ, R221 ;  /* 0x000000ffff097224 */ /* 0x000fca00078e00dd */
[----:B------:R-:W1:Y:S01]  /*1b350*/  MUFU.EX2 R193, R193 ;  /* 0x000000c100c17308 */ /* 0x000e620000000800 */
[----:B--2---:R-:W-:-:S07]  /*1b360*/  FADD.FTZ R20, R199, R20 ;  /* 0x00000014c7147221 */ /* 0x004fce0000010000 */
[----:B------:R-:W2:Y:S01]  /*1b370*/  MUFU.EX2 R155, R155 ;  /* 0x0000009b009b7308 */ /* 0x000ea20000000800 */
[C---:B0-----:R-:W-:Y:S01]  /*1b380*/  FADD.FTZ R20, R13.reuse, R20 ;  /* 0x000000140d147221 */ /* 0x041fe20000010000 */
[----:B------:R-:W-:-:S06]  /*1b390*/  F2FP.F16.F32.PACK_AB R199, R13, R199 ;  /* 0x000000c70dc7723e */ /* 0x000fcc00000000ff */
[----:B------:R-:W0:Y:S01]  /*1b3a0*/  MUFU.EX2 R194, R194 ;  /* 0x000000c200c27308 */ /* 0x000e220000000800 */
[----:B-1----:R-:W-:-:S07]  /*1b3b0*/  FADD.FTZ R20, R193, R20 ;  /* 0x00000014c1147221 */ /* 0x002fce0000010000 */
[----:B------:R-:W1:Y:S01]  /*1b3c0*/  MUFU.EX2 R158, R158 ;  /* 0x0000009e009e7308 */ /* 0x000e620000000800 */
[C---:B--2---:R-:W-:Y:S01]  /*1b3d0*/  FADD.FTZ R20, R155.reuse, R20 ;  /* 0x000000149b147221 */ /* 0x044fe20000010000 */
[----:B------:R-:W-:-:S06]  /*1b3e0*/  F2FP.F16.F32.PACK_AB R193, R155, R193 ;  /* 0x000000c19bc1723e */ /* 0x000fcc00000000ff */
[----:B------:R-:W2:Y:S01]  /*1b3f0*/  MUFU.EX2 R159, R159 ;  /* 0x0000009f009f7308 */ /* 0x000ea20000000800 */
[----:B0-----:R-:W-:Y:S01]  /*1b400*/  FADD.FTZ R21, R194, R21 ;  /* 0x00000015c2157221 */ /* 0x001fe20000010000 */
[----:B------:R-:W-:-:S03]  /*1b410*/  F2FP.F16.F32.PACK_AB R194, R7, R194 ;  /* 0x000000c207c2723e */ /* 0x000fc600000000ff */
[----:B------:R-:W-:Y:S01]  /*1b420*/  FADD.FTZ R21, R7, R21 ;  /* 0x0000001507157221 */ /* 0x000fe20000010000 */
[----:B------:R-:W-:Y:S02]  /*1b430*/  IMAD.MOV.U32 R7, RZ, RZ, R4 ;  /* 0x000000ffff077224 */ /* 0x000fe400078e0004 */
[----:B-1----:R-:W-:-:S04]  /*1b440*/  FADD.FTZ R20, R158, R20 ;  /* 0x000000149e147221 */ /* 0x002fc80000010000 */
[C---:B--2---:R-:W-:Y:S01]  /*1b450*/  FADD.FTZ R20, R159.reuse, R20 ;  /* 0x000000149f147221 */ /* 0x044fe20000010000 */
[----:B------:R-:W-:Y:S01]  /*1b460*/  F2FP.F16.F32.PACK_AB R195, R159, R158 ;  /* 0x0000009e9fc3723e */ /* 0x000fe200000000ff */
[----:B------:R-:W-:Y:S06]  /*1b470*/  @P2 BRA `(.L_x_845) ;  /* 0xffffffb400e82947 */ /* 0x000fec000383ffff */
.L_x_834:
[----:B------:R-:W-:Y:S05]  /*1b480*/  BSYNC B0 ;  /* 0x0000000000007941 */ /* 0x000fea0003800000 */
.L_x_833:
        /* <DEDUP_REMOVED lines=131> */
.L_x_846:
[----:B------:R-:W-:Y:S02]  /*1bcc0*/  LEA R0, R220, R18, 0x3 ;  /* 0x00000012dc007211 */ /* 0x000fe400078e18ff */
[----:B------:R-:W-:-:S04]  /*1bcd0*/  SHF.L.U32 R6, R221, 0x1f, RZ ;  /* 0x0000001fdd067819 */ /* 0x000fc800000006ff */
[----:B------:R0:W1:Y:S01]  /*1bce0*/  SYNCS.PHASECHK.TRANS64.TRYWAIT P2, [R0+URZ+0x38850], R6 ;  /* 0x03885006000075a7 */ /* 0x000062000804017f */
[----:B------:R-:W-:Y:S05]  /*1bcf0*/  @!P0 BRA `(.L_x_847) ;  /* 0x0000000000048947 */ /* 0x000fea0003800000 */
[----:B------:R-:W-:Y:S01]  /*1bd00*/  BPT.TRAP 0x1 ;  /* 0x000000040000795c */ /* 0x000fe20000300000 */
.L_x_847:
[----:B------:R-:W-:Y:S01]  /*1bd10*/  VIADD R18, R18, 0x400 ;  /* 0x0000040012127836 */ /* 0x000fe20000000000 */
[----:B------:R-:W-:Y:S04]  /*1bd20*/  BSSY B0, `(.L_x_848) ;  /* 0x0000008000007945 */ /* 0x000fe80003800000 */
[----:B------:R-:W-:-:S04]  /*1bd30*/  SHF.R.U32.HI R18, RZ, 0x4, R18 ;  /* 0x00000004ff127819 */ /* 0x000fc80000011612 */
[----:B------:R-:W-:-:S04]  /*1bd40*/  LOP3.LUT R18, R18, 0x3fff, RZ, 0xc0, !PT ;  /* 0x00003fff12127812 */ /* 0x000fc800078ec0ff */
[----:B------:R-:W-:-:S05]  /*1bd50*/  LOP3.LUT R3, R18, 0x2800000, RZ, 0xfc, !PT ;  /* 0x0280000012037812 */ /* 0x000fca00078efcff */
[----:B------:R-:W-:Y:S01]  /*1bd60*/  IMAD R3, R220, 0xa00, R3 ;  /* 0x00000a00dc037824 */ /* 0x000fe200078e0203 */
[----:B-1----:R-:W-:Y:S06]  /*1bd70*/  @P2 BRA `(.L_x_849) ;  /* 0x0000000000082947 */ /* 0x002fec0003800000 */
[----:B------:R-:W1:Y:S02]  /*1bd80*/  SYNCS.PHASECHK.TRANS64.TRYWAIT P0, [R0+URZ+0x38850], R6 ;  /* 0x03885006000075a7 */ /* 0x000e64000800017f */
[----:B-1----:R-:W-:Y:S05]  /*1bd90*/  @!P0 BRA `(.L_x_850) ;  /* 0x000000c800f48947 */ /* 0x002fea0003800000 */
.L_x_849:
[----:B------:R-:W-:Y:S05]  /*1bda0*/  BSYNC B0 ;  /* 0x0000000000007941 */ /* 0x000fea0003800000 */
.L_x_848:
[----:B01----:R-:W-:Y:S01]  /*1bdb0*/  IMAD.MOV.U32 R6, RZ, RZ, R3 ;  /* 0x000000ffff067224 */ /* 0x003fe200078e0003 */
[----:B------:R-:W-:Y:S01]  /*1bdc0*/  MOV R7, 0x40000040 ;  /* 0x4000004000077802 */ /* 0x000fe20000000f00 */
[----:B------:R-:W-:Y:S01]  /*1bdd0*/  WARPGROUP.ARRIVE ;  /* 0x00000000000079c5 */ /* 0x000fe20000000000 */
[----:B------:R-:W-:Y:S01]  /*1bde0*/  IADD3 R220, R220, 0x1, RZ ;  /* 0x00000001dcdc7810 */ /* 0x000fe20007ffe0ff */
[----:B------:R-:W-:Y:S01]  /*1bdf0*/  @!P1 VIADD R12, R0, 0x38860 ;  /* 0x00038860000c9836 */ /* 0x000fe20000000000 */
[----:B------:R-:W-:Y:S01]  /*1be00*/  R2UR UR6, R6 ;  /* 0x00000000060672ca */ /* 0x000fe200000e0000 */
[----:B------:R-:W-:Y:S01]  /*1be10*/  VIADD R6, R3, 0x80 ;  /* 0x0000008003067836 */ /* 0x000fe20000000000 */
[----:B------:R-:W-:Y:S01]  /*1be20*/  R2UR UR7, R7 ;  /* 0x00000000070772ca */ /* 0x000fe200000e0000 */
[----:B------:R-:W-:Y:S01]  /*1be30*/  IMAD.MOV.U32 R7, RZ, RZ, 0x40000040 ;  /* 0x40000040ff077424 */ /* 0x000fe200078e00ff */
[----:B------:R-:W-:Y:S02]  /*1be40*/  ISETP.NE.AND P2, PT, R220, 0x2, PT ;  /* 0x00000002dc00780c */ /* 0x000fe40003f45270 */
[----:B------:R-:W-:-:S02]  /*1be50*/  @!P1 PRMT R12, RZ, 0x654, R12 ;  /* 0x00000654ff0c9816 */ /* 0x000fc4000000000c */
[----:B------:R-:W-:Y:S02]  /*1be60*/  MOV R0, 0xff800000 ;  /* 0xff80000000007802 */ /* 0x000fe40000000f00 */
[----:B------:R-:W-:Y:S02]  /*1be70*/  IADD3 R236, R236, 0x1, RZ ;  /* 0x00000001ecec7810 */ /* 0x000fe40007ffe0ff */
[----:B------:R-:W-:-:S03]  /*1be80*/  SEL R220, R220, RZ, P2 ;  /* 0x000000ffdcdc7207 */ /* 0x000fc60001000000 */
[----:B------:R-:W-:Y:S01]  /*1be90*/  HGMMA.64x256x16.F32 R24, R208, gdesc[UR4].tnspB, R24, gsb0 ;  /* 0x43e00004d0187df0 */ /* 0x000fe20008000818 */
[----:B------:R-:W-:Y:S02]  /*1bea0*/  R2UR UR6, R6 ;  /* 0x00000000060672ca */ /* 0x000fe400000e0000 */
[----:B------:R-:W-:Y:S01]  /*1beb0*/  R2UR UR7, R7 ;  /* 0x00000000070772ca */ /* 0x000fe200000e0000 */
[----:B------:R-:W-:Y:S01]  /*1bec0*/  IMAD.MOV.U32 R7, RZ, RZ, 0x40000040 ;  /* 0x40000040ff077424 */ /* 0x000fe200078e00ff */
[----:B------:R-:W-:Y:S01]  /*1bed0*/  IADD3 R6, R3, 0x100, RZ ;  /* 0x0000010003067810 */ /* 0x000fe20007ffe0ff */
[----:B------:R-:W-:Y:S02]  /*1bee0*/  WARPGROUP.DEPBAR.LE gsb0, 0x0 ;  /* 0x00008000000079c5 */ /* 0x000fe40000010000 */
[----:B------:R-:W-:-:S15]  /*1bef0*/  WARPGROUP.ARRIVE ;  /* 0x00000000000079c5 */ /* 0x000fde0000000000 */
[----:B------:R-:W-:-:S05]  /*1bf00*/  NOP ;  /* 0x0000000000007918 */ /* 0x000fca0000000000 */
[----:B------:R-:W-:Y:S01]  /*1bf10*/  HGMMA.64x256x16.F32 R24, R204, gdesc[UR4].tnspB, R24, gsb0 ;  /* 0x43e00004cc187df0 */ /* 0x000fe20008000818 */
[----:B------:R-:W-:Y:S01]  /*1bf20*/  R2UR UR6, R6 ;  /* 0x00000000060672ca */ /* 0x000fe200000e0000 */
[----:B------:R-:W-:Y:S01]  /*1bf30*/  VIADD R6, R3, 0x180 ;  /* 0x0000018003067836 */ /* 0x000fe20000000000 */
[----:B------:R-:W-:Y:S02]  /*1bf40*/  R2UR UR7, R7 ;  /* 0x00000000070772ca */ /* 0x000fe400000e0000 */
[----:B------:R-:W-:Y:S01]  /*1bf50*/  MOV R7, 0x40000040 ;  /* 0x4000004000077802 */ /* 0x000fe20000000f00 */
[----:B------:R-:W-:Y:S02]  /*1bf60*/  WARPGROUP.DEPBAR.LE gsb0, 0x0 ;  /* 0x00008000000079c5 */ /* 0x000fe40000010000 */
[----:B------:R-:W-:-:S15]  /*1bf70*/  WARPGROUP.ARRIVE ;  /* 0x00000000000079c5 */ /* 0x000fde0000000000 */
[----:B------:R-:W-:-:S05]  /*1bf80*/  NOP ;  /* 0x0000000000007918 */ /* 0x000fca0000000000 */
[----:B------:R-:W-:Y:S01]  /*1bf90*/  HGMMA.64x256x16.F32 R24, R200, gdesc[UR4].tnspB, R24, gsb0 ;  /* 0x43e00004c8187df0 */ /* 0x000fe20008000818 */
[----:B------:R-:W-:Y:S01]  /*1bfa0*/  R2UR UR6, R6 ;  /* 0x00000000060672ca */ /* 0x000fe200000e0000 */
[----:B------:R-:W-:Y:S01]  /*1bfb0*/  VIADD R6, R3, 0x200 ;  /* 0x0000020003067836 */ /* 0x000fe20000000000 */
[----:B------:R-:W-:Y:S01]  /*1bfc0*/  R2UR UR7, R7 ;  /* 0x00000000070772ca */ /* 0x000fe200000e0000 */
[----:B------:R-:W-:Y:S01]  /*1bfd0*/  IMAD.MOV.U32 R7, RZ, RZ, 0x40000040 ;  /* 0x40000040ff077424 */ /* 0x000fe200078e00ff */
[----:B------:R-:W0:Y:S02]  /*1bfe0*/  SHFL.BFLY PT, R3, R20, 0x2, 0x1f ;  /* 0x0c401f0014037f89 */ /* 0x000e2400000e0000 */
[----:B0-----:R-:W-:Y:S01]  /*1bff0*/  FADD.FTZ R8, R3, R20 ;  /* 0x0000001403087221 */ /* 0x001fe20000010000 */
[----:B------:R-:W-:Y:S02]  /*1c000*/  WARPGROUP.DEPBAR.LE gsb0, 0x0 ;  /* 0x00008000000079c5 */ /* 0x000fe40000010000 */
[----:B------:R-:W-:-:S15]  /*1c010*/  WARPGROUP.ARRIVE ;  /* 0x00000000000079c5 */ /* 0x000fde0000000000 */
[----:B------:R-:W-:-:S03]  /*1c020*/  NOP ;  /* 0x0000000000007918 */ /* 0x000fc60000000000 */
[----:B------:R-:W-:Y:S01]  /*1c030*/  HGMMA.64x256x16.F32 R24, R196, gdesc[UR4].tnspB, R24, gsb0 ;  /* 0x43e00004c4187df0 */ /* 0x000fe20008000818 */
[----:B------:R-:W-:Y:S02]  /*1c040*/  R2UR UR6, R6 ;  /* 0x00000000060672ca */ /* 0x000fe400000e0000 */
[----:B------:R-:W-:Y:S01]  /*1c050*/  R2UR UR7, R7 ;  /* 0x00000000070772ca */ /* 0x000fe200000e0000 */
[----:B------:R-:W0:Y:S04]  /*1c060*/  SHFL.BFLY PT, R6, R21, 0x2, 0x1f ;  /* 0x0c401f0015067f89 */ /* 0x000e2800000e0000 */
[----:B------:R-:W1:Y:S01]  /*1c070*/  SHFL.BFLY PT, R7, R8, 0x1, 0x1f ;  /* 0x0c201f0008077f89 */ /* 0x000e6200000e0000 */
[----:B0-----:R-:W-:Y:S01]  /*1c080*/  FADD.FTZ R6, R6, R21 ;  /* 0x0000001506067221 */ /* 0x001fe20000010000 */
[----:B-1----:R-:W-:-:S04]  /*1c090*/  FADD.FTZ R14, R8, R7 ;  /* 0x00000007080e7221 */ /* 0x002fc80000010000 */
[----:B------:R-:W0:Y:S01]  /*1c0a0*/  SHFL.BFLY PT, R3, R6, 0x1, 0x1f ;  /* 0x0c201f0006037f89 */ /* 0x000e2200000e0000 */
[----:B------:R-:W-:Y:S01]  /*1c0b0*/  IMAD.MOV.U32 R7, RZ, RZ, RZ ;  /* 0x000000ffff077224 */ /* 0x000fe200078e00ff */
[----:B------:R-:W-:-:S13]  /*1c0c0*/  FSETP.NE.FTZ.AND P3, PT, R14, RZ, PT ;  /* 0x000000ff0e00720b */ /* 0x000fda0003f75000 */
[----:B------:R-:W1:Y:S01]  /*1c0d0*/  @P3 MUFU.LG2 R10, R14 ;  /* 0x0000000e000a3308 */ /* 0x000e620000000c00 */
[----:B0-----:R-:W-:Y:S01]  /*1c0e0*/  FADD.FTZ R13, R6, R3 ;  /* 0x00000003060d7221 */ /* 0x001fe20000010000 */
[----:B------:R-:W-:Y:S01]  /*1c0f0*/  SEL R6, RZ, 0x1, P2 ;  /* 0x00000001ff067807 */ /* 0x000fe20001000000 */
[----:B------:R-:W-:-:S03]  /*1c100*/  IMAD.MOV.U32 R3, RZ, RZ, -0x800000 ;  /* 0xff800000ff037424 */ /* 0x000fc600078e00ff */
[----:B------:R-:W-:Y:S02]  /*1c110*/  FSETP.NE.FTZ.AND P0, PT, R13, RZ, PT ;  /* 0x000000ff0d00720b */ /* 0x000fe40003f15000 */
[----:B------:R-:W-:Y:S01]  /*1c120*/  LOP3.LUT R221, R221, R6, RZ, 0x3c, !PT ;  /* 0x00000006dddd7212 */ /* 0x000fe200078e3cff */
[----:B------:R-:W-:Y:S02]  /*1c130*/  IMAD.MOV.U32 R6, RZ, RZ, RZ ;  /* 0x000000ffff067224 */ /* 0x000fe400078e00ff */
[----:B-1----:R-:W-:-:S04]  /*1c140*/  @P3 FMUL.FTZ R11, R10, 0.69314718246459960938 ;  /* 0x3f3172180a0b3820 */ /* 0x002fc80000410000 */
[----:B------:R-:W-:Y:S04]  /*1c150*/  @P3 MUFU.RCP R6, R14 ;  /* 0x0000000e00063308 */ /* 0x000fe80000001000 */
[C---:B------:R-:W-:Y:S01]  /*1c160*/  @P0 FMUL.FTZ R8, R2.reuse, 0.69314718246459960938 ;  /* 0x3f31721802080820 */ /* 0x040fe20000410000 */
[----:B------:R-:W-:-:S03]  /*1c170*/  @P3 FMUL.FTZ R2, R2, 0.69314718246459960938 ;  /* 0x3f31721802023820 */ /* 0x000fc60000410000 */
[----:B------:R-:W0:Y:S01]  /*1c180*/  @P0 MUFU.LG2 R9, R13 ;  /* 0x0000000d00090308 */ /* 0x000e220000000c00 */
[----:B------:R-:W-:-:S07]  /*1c190*/  @P3 FFMA.FTZ R3, R2, R4, R11 ;  /* 0x0000000402033223 */ /* 0x000fce000001000b */
[----:B------:R-:W1:Y:S01]  /*1c1a0*/  @P0 MUFU.RCP R7, R13 ;  /* 0x0000000d00070308 */ /* 0x000e620000001000 */
[----:B0-----:R-:W-:-:S04]  /*1c1b0*/  @P0 FMUL.FTZ R9, R9, 0.69314718246459960938 ;  /* 0x3f31721809090820 */ /* 0x001fc80000410000 */
[----:B------:R-:W-:Y:S01]  /*1c1c0*/  @P0 FFMA.FTZ R0, R8, R5, R9 ;  /* 0x0000000508000223 */ /* 0x000fe20000010009 */
[----:B------:R-:W-:Y:S01]  /*1c1d0*/  PLOP3.LUT P0, PT, PT, PT, PT, 0x8, 0x0 ;  /* 0x000000000000781c */ /* 0x000fe20003f0e170 */
        /* <DEDUP_REMOVED lines=15> */
[-C--:B0-----:R-:W-:Y:S01]  /*1c2d0*/  FMUL.FTZ R12, R40, R7.reuse ;  /* 0x00000007280c7220 */ /* 0x081fe20000410000 */
        /* <DEDUP_REMOVED lines=116> */
[----:B------:R-:W-:-:S07]  /*1ca20*/  FMUL.FTZ R151, R151, R6 ;  /* 0x0000000697977220 */ /* 0x000fce0000410000 */
.L_x_764:
[----:B------:R-:W0:Y:S08]  /*1ca30*/  S2UR UR5, SR_CgaCtaId ;  /* 0x00000000000579c3 */ /* 0x000e300000008800 */
[----:B------:R-:W-:Y:S06]  /*1ca40*/  BAR.SYNC.DEFER_BLOCKING 0x5, 0x180 ;  /* 0x0146000000007b1d */ /* 0x000fec0000010000 */
[----:B------:R-:W-:Y:S01]  /*1ca50*/  UMOV UR4, 0x400 ;  /* 0x0000040000047882 */ /* 0x000fe20000000000 */
[----:B------:R-:W-:Y:S01]  /*1ca60*/  BSSY B0, `(.L_x_851) ;  /* 0x00002de000007945 */ /* 0x000fe20003800000 */
[----:B0-----:R-:W-:-:S06]  /*1ca70*/  ULEA UR4, UR5, UR4, 0x18 ;  /* 0x0000000405047291 */ /* 0x001fcc000f8ec03f */
[----:B------:R-:W-:-:S05]  /*1ca80*/  IMAD.U32 R18, RZ, RZ, UR4 ;  /* 0x00000004ff127e24 */ /* 0x000fca000f8e00ff */
[----:B------:R0:W1:Y:S01]  /*1ca90*/  LDS.128 R120, [R18+0x388d0] ;  /* 0x0388d00012787984 */ /* 0x0000620000000c00 */
[----:B------:R-:W-:Y:S06]  /*1caa0*/  BAR.ARV 0x4, 0x180 ;  /* 0x0106000000007b1d */ /* 0x000fec0000002000 */
[----:B------:R-:W-:Y:S05]  /*1cab0*/  @P0 BRA `(.L_x_852) ;  /* 0x0000001c00fc0947 */ /* 0x000fea0003800000 */
[----:B------:R-:W2:Y:S04]  /*1cac0*/  LDL R6, [R1+0x94] ;  /* 0x0000940001067983 */ /* 0x000ea80000100800 */
[----:B-1----:R-:W3:Y:S01]  /*1cad0*/  LDL R120, [R1+0x60] ;  /* 0x0000600001787983 */ /* 0x002ee20000100800 */
[----:B------:R-:W1:Y:S01]  /*1cae0*/  S2R R95, SR_SWINHI ;  /* 0x00000000005f7919 */ /* 0x000e620000002f00 */
[----:B------:R-:W-:Y:S01]  /*1caf0*/  F2FP.F16.F32.PACK_AB R24, R25, R24 ;  /* 0x000000181918723e */ /* 0x000fe200000000ff */
[----:B------:R-:W-:Y:S01]  /*1cb00*/  ULDC.64 UR4, c[0x0][0xc00] ;  /* 0x0003000000047ab9 */ /* 0x000fe20000000a00 */
[----:B------:R-:W-:Y:S02]  /*1cb10*/  MOV R20, R18 ;  /* 0x0000001200147202 */ /* 0x000fe40000000f00 */
[----:B-1----:R-:W-:-:S02]  /*1cb20*/  MOV R21, R95 ;  /* 0x0000005f00157202 */ /* 0x002fc40000000f00 */
        /* <DEDUP_REMOVED lines=20> */
[----:B------:R-:W-:Y:S01]  /*1cc70*/  F2FP.F16.F32.PACK_AB R139, R143, R142 ;  /* 0x0000008e8f8b723e */ /* 0x000fe200000000ff */
[----:B------:R-:W-:Y:S01]  /*1cc80*/  ULDC.64 UR6, c[0x0][0x208] ;  /* 0x0000820000067ab9 */ /* 0x000fe20000000a00 */
[----:B------:R-:W-:Y:S01]  /*1cc90*/  BAR.SYNC.DEFER_BLOCKING 0x1, 0x100 ;  /* 0x0044000000007b1d */ /* 0x000fe20000010000 */
[----:B--2---:R-:W-:-:S03]  /*1cca0*/  IMAD.WIDE R94, R6, 0x2, R20 ;  /* 0x00000002065e7825 */ /* 0x004fc600078e0214 */
[C---:B------:R-:W-:Y:S02]  /*1ccb0*/  IADD3 R99, P1, R94.reuse, 0x20, RZ ;  /* 0x000000205e637810 */ /* 0x040fe40007f3e0ff */
[----:B------:R-:W-:Y:S02]  /*1ccc0*/  IADD3 R112, P2, R94, 0x4060, RZ ;  /* 0x000040605e707810 */ /* 0x000fe40007f5e0ff */
[----:B------:R-:W-:Y:S02]  /*1ccd0*/  LOP3.LUT R98, R99, 0x380, RZ, 0xc0, !PT ;  /* 0x0000038063627812 */ /* 0x000fe400078ec0ff */
[----:B------:R-:W-:Y:S02]  /*1cce0*/  LOP3.LUT R113, R112, 0x380, RZ, 0xc0, !PT ;  /* 0x0000038070717812 */ /* 0x000fe400078ec0ff */
[----:B------:R-:W-:Y:S02]  /*1ccf0*/  SHF.R.U64 R98, R98, 0x3, RZ ;  /* 0x0000000362627819 */ /* 0x000fe400000012ff */
[----:B------:R-:W-:-:S02]  /*1cd00*/  SHF.R.U64 R113, R113, 0x3, RZ ;  /* 0x0000000371717819 */ /* 0x000fc400000012ff */
[----:B------:R-:W-:Y:S01]  /*1cd10*/  LOP3.LUT R98, R98, R99, RZ, 0x3c, !PT ;  /* 0x0000006362627212 */ /* 0x000fe200078e3cff */
[--C-:B------:R-:W-:Y:S01]  /*1cd20*/  IMAD.X R99, RZ, RZ, R95.reuse, P1 ;  /* 0x000000ffff637224 */ /* 0x100fe200008e065f */
[----:B------:R-:W-:Y:S02]  /*1cd30*/  IADD3 R114, P1, R94, 0x8000, RZ ;  /* 0x000080005e727810 */ /* 0x000fe40007f3e0ff */
[----:B------:R-:W-:Y:S01]  /*1cd40*/  LOP3.LUT R112, R113, R112, RZ, 0x3c, !PT ;  /* 0x0000007071707212 */ /* 0x000fe200078e3cff */
[----:B------:R-:W-:Y:S01]  /*1cd50*/  IMAD.X R113, RZ, RZ, R95, P2 ;  /* 0x000000ffff717224 */ /* 0x000fe200010e065f */
[----:B------:R-:W-:Y:S02]  /*1cd60*/  LOP3.LUT R115, R114, 0x380, RZ, 0xc0, !PT ;  /* 0x0000038072737812 */ /* 0x000fe400078ec0ff */
[----:B------:R-:W-:Y:S02]  /*1cd70*/  IADD3 R30, P2, R94, 0xc040, RZ ;  /* 0x0000c0405e1e7810 */ /* 0x000fe40007f5e0ff */
[----:B------:R-:W-:-:S02]  /*1cd80*/  SHF.R.U64 R115, R115, 0x3, RZ ;  /* 0x0000000373737819 */ /* 0x000fc400000012ff */
[----:B------:R-:W-:Y:S02]  /*1cd90*/  LOP3.LUT R6, R30, 0x380, RZ, 0xc0, !PT ;  /* 0x000003801e067812 */ /* 0x000fe400078ec0ff */
[C---:B------:R-:W-:Y:S02]  /*1cda0*/  IADD3 R103, P0, R94.reuse, 0x40, RZ ;  /* 0x000000405e677810 */ /* 0x040fe40007f1e0ff */
[C---:B------:R-:W-:Y:S02]  /*1cdb0*/  IADD3 R104, P4, R94.reuse, 0x60, RZ ;  /* 0x000000605e687810 */ /* 0x040fe40007f9e0ff */
[C---:B------:R-:W-:Y:S02]  /*1cdc0*/  IADD3 R107, P3, R94.reuse, 0x4000, RZ ;  /* 0x000040005e6b7810 */ /* 0x040fe40007f7e0ff */
[C---:B------:R-:W-:Y:S02]  /*1cdd0*/  IADD3 R108, P6, R94.reuse, 0x4020, RZ ;  /* 0x000040205e6c7810 */ /* 0x040fe40007fde0ff */
[----:B------:R-:W-:-:S02]  /*1cde0*/  IADD3 R110, P5, R94, 0x4040, RZ ;  /* 0x000040405e6e7810 */ /* 0x000fc40007fbe0ff */
[----:B------:R-:W-:Y:S01]  /*1cdf0*/  LOP3.LUT R114, R115, R114, RZ, 0x3c, !PT ;  /* 0x0000007273727212 */ /* 0x000fe200078e3cff */
[----:B------:R-:W-:Y:S01]  /*1ce00*/  IMAD.X R115, RZ, RZ, R95, P1 ;  /* 0x000000ffff737224 */ /* 0x000fe200008e065f */
[----:B------:R-:W-:Y:S02]  /*1ce10*/  SHF.R.U64 R6, R6, 0x3, RZ ;  /* 0x0000000306067819 */ /* 0x000fe400000012ff */
[C---:B------:R-:W-:Y:S02]  /*1ce20*/  LOP3.LUT R130, R94.reuse, 0x380, RZ, 0xc0, !PT ;  /* 0x000003805e827812 */ /* 0x040fe400078ec0ff */
[----:B------:R-:W-:Y:S02]  /*1ce30*/  IADD3 R4, P1, R94, 0xc060, RZ ;  /* 0x0000c0605e047810 */ /* 0x000fe40007f3e0ff */
[----:B------:R-:W-:Y:S02]  /*1ce40*/  LOP3.LUT R102, R103, 0x380, RZ, 0xc0, !PT ;  /* 0x0000038067667812 */ /* 0x000fe400078ec0ff */
[----:B------:R-:W-:-:S02]  /*1ce50*/  LOP3.LUT R105, R104, 0x380, RZ, 0xc0, !PT ;  /* 0x0000038068697812 */ /* 0x000fc400078ec0ff */
[----:B------:R-:W-:Y:S02]  /*1ce60*/  LOP3.LUT R106, R107, 0x380, RZ, 0xc0, !PT ;  /* 0x000003806b6a7812 */ /* 0x000fe400078ec0ff */
[----:B------:R-:W-:Y:S02]  /*1ce70*/  LOP3.LUT R109, R108, 0x380, RZ, 0xc0, !PT ;  /* 0x000003806c6d7812 */ /* 0x000fe400078ec0ff */
[----:B------:R-:W-:Y:S02]  /*1ce80*/  LOP3.LUT R111, R110, 0x380, RZ, 0xc0, !PT ;  /* 0x000003806e6f7812 */ /* 0x000fe400078ec0ff */
[----:B------:R-:W-:Y:S02]  /*1ce90*/  LOP3.LUT R30, R6, R30, RZ, 0x3c, !PT ;  /* 0x0000001e061e7212 */ /* 0x000fe400078e3cff */
[----:B------:R-:W-:Y:S02]  /*1cea0*/  SHF.R.U64 R130, R130, 0x3, RZ ;  /* 0x0000000382827819 */ /* 0x000fe400000012ff */
[----:B------:R-:W-:-:S02]  /*1ceb0*/  LOP3.LUT R6, R4, 0x380, RZ, 0xc0, !PT ;  /* 0x0000038004067812 */ /* 0x000fc400078ec0ff */
[----:B------:R-:W-:Y:S02]  /*1cec0*/  SHF.R.U64 R102, R102, 0x3, RZ ;  /* 0x0000000366667819 */ /* 0x000fe400000012ff */
[----:B------:R-:W-:Y:S02]  /*1ced0*/  SHF.R.U64 R105, R105, 0x3, RZ ;  /* 0x0000000369697819 */ /* 0x000fe400000012ff */
[----:B------:R-:W-:Y:S02]  /*1cee0*/  SHF.R.U64 R106, R106, 0x3, RZ ;  /* 0x000000036a6a7819 */ /* 0x000fe400000012ff */
[----:B------:R-:W-:Y:S02]  /*1cef0*/  SHF.R.U64 R109, R109, 0x3, RZ ;  /* 0x000000036d6d7819 */ /* 0x000fe400000012ff */
[----:B------:R-:W-:Y:S02]  /*1cf00*/  SHF.R.U64 R111, R111, 0x3, RZ ;  /* 0x000000036f6f7819 */ /* 0x000fe400000012ff */
[----:B------:R-:W-:-:S02]  /*1cf10*/  LOP3.LUT R130, R130, R94, RZ, 0x3c, !PT ;  /* 0x0000005e82827212 */ /* 0x000fc400078e3cff */
[----:B------:R-:W-:Y:S02]  /*1cf20*/  MOV R131, R95 ;  /* 0x0000005f00837202 */ /* 0x000fe40000000f00 */
[----:B------:R-:W-:Y:S02]  /*1cf30*/  SHF.R.U64 R6, R6, 0x3, RZ ;  /* 0x0000000306067819 */ /* 0x000fe400000012ff */
[----:B------:R-:W-:Y:S02]  /*1cf40*/  LOP3.LUT R102, R102, R103, RZ, 0x3c, !PT ;  /* 0x0000006766667212 */ /* 0x000fe400078e3cff */
[----:B------:R-:W-:Y:S01]  /*1cf50*/  LOP3.LUT R104, R105, R104, RZ, 0x3c, !PT ;  /* 0x0000006869687212 */ /* 0x000fe200078e3cff */
[--C-:B------:R-:W-:Y:S01]  /*1cf60*/  IMAD.X R105, RZ, RZ, R95.reuse, P4 ;  /* 0x000000ffff697224 */ /* 0x100fe200020e065f */
[----:B------:R-:W-:Y:S01]  /*1cf70*/  LOP3.LUT R106, R106, R107, RZ, 0x3c, !PT ;  /* 0x0000006b6a6a7212 */ /* 0x000fe200078e3cff */
[----:B------:R-:W-:Y:S01]  /*1cf80*/  IMAD.X R107, RZ, RZ, R95, P3 ;  /* 0x000000ffff6b7224 */ /* 0x000fe200018e065f */
[----:B------:R-:W-:-:S02]  /*1cf90*/  LOP3.LUT R108, R109, R108, RZ, 0x3c, !PT ;  /* 0x0000006c6d6c7212 */ /* 0x000fc400078e3cff */
[----:B------:R-:W-:Y:S01]  /*1cfa0*/  LOP3.LUT R110, R111, R110, RZ, 0x3c, !PT ;  /* 0x0000006e6f6e7212 */ /* 0x000fe200078e3cff */
[----:B------:R-:W-:Y:S01]  /*1cfb0*/  IMAD.X R111, RZ, RZ, R95, P5 ;  /* 0x000000ffff6f7224 */ /* 0x000fe200028e065f */
[-C--:B------:R-:W-:Y:S02]  /*1cfc0*/  IADD3.X R103, RZ, R95.reuse, RZ, P0, !PT ;  /* 0x0000005fff677210 */ /* 0x080fe400007fe4ff */
[----:B------:R-:W-:Y:S02]  /*1cfd0*/  IADD3.X R109, RZ, R95, RZ, P6, !PT ;  /* 0x0000005fff6d7210 */ /* 0x000fe400037fe4ff */
[C---:B------:R-:W-:Y:S02]  /*1cfe0*/  IADD3 R116, P0, R94.reuse, 0x8020, RZ ;  /* 0x000080205e747810 */ /* 0x040fe40007f1e0ff */
[C---:B------:R-:W-:Y:S02]  /*1cff0*/  IADD3 R118, P4, R94.reuse, 0x8040, RZ ;  /* 0x000080405e767810 */ /* 0x040fe40007f9e0ff */
[----:B------:R-:W-:-:S02]  /*1d000*/  IADD3 R124, P3, R94, 0x8060, RZ ;  /* 0x000080605e7c7810 */ /* 0x000fc40007f7e0ff */
[C---:B------:R-:W-:Y:S02]  /*1d010*/  IADD3 R126, P6, R94.reuse, 0xc000, RZ ;  /* 0x0000c0005e7e7810 */ /* 0x040fe40007fde0ff */
[----:B------:R-:W-:Y:S02]  /*1d020*/  IADD3 R128, P5, R94, 0xc020, RZ ;  /* 0x0000c0205e807810 */ /* 0x000fe40007fbe0ff */
[----:B------:R-:W-:Y:S02]  /*1d030*/  MOV R130, R130 ;  /* 0x0000008200827202 */ /* 0x000fe40000000f00 */
[----:B------:R-:W-:Y:S02]  /*1d040*/  LOP3.LUT R94, R6, R4, RZ, 0x3c, !PT ;  /* 0x00000004065e7212 */ /* 0x000fe400078e3cff */
[----:B------:R-:W-:Y:S02]  /*1d050*/  MOV R98, R98 ;  /* 0x0000006200627202 */ /* 0x000fe40000000f00 */
[----:B------:R-:W-:-:S02]  /*1d060*/  F2FP.F16.F32.PACK_AB R4, R33, R8 ;  /* 0x000000082104723e */ /* 0x000fc400000000ff */
[----:B------:R-:W-:Y:S02]  /*1d070*/  F2FP.F16.F32.PACK_AB R6, R37, R10 ;  /* 0x0000000a2506723e */ /* 0x000fe400000000ff */
[----:B------:R-:W-:Y:S02]  /*1d080*/  MOV R102, R102 ;  /* 0x0000006600667202 */ /* 0x000fe40000000f00 */
[----:B------:R-:W-:Y:S02]  /*1d090*/  F2FP.F16.F32.PACK_AB R8, R41, R12 ;  /* 0x0000000c2908723e */ /* 0x000fe400000000ff */
[----:B------:R-:W-:Y:S01]  /*1d0a0*/  F2FP.F16.F32.PACK_AB R10, R45, R14 ;  /* 0x0000000e2d0a723e */ /* 0x000fe200000000ff */
[----:B------:R-:W-:Y:S01]  /*1d0b0*/  STSM.16.M88.4 [R130], R24 ;  /* 0x0000001882007844 */ /* 0x000fe20000000200 */
[----:B------:R-:W-:-:S03]  /*1d0c0*/  LOP3.LUT R117, R116, 0x380, RZ, 0xc0, !PT ;  /* 0x0000038074757812 */ /* 0x000fc600078ec0ff */
[----:B------:R-:W-:Y:S01]  /*1d0d0*/  STSM.16.M88.4 [R98], R4 ;  /* 0x0000000462007844 */ /* 0x000fe20000000200 */
[----:B------:R-:W-:Y:S02]  /*1d0e0*/  LOP3.LUT R119, R118, 0x380, RZ, 0xc0, !PT ;  /* 0x0000038076777812 */ /* 0x000fe400078ec0ff */
[----:B------:R-:W-:Y:S01]  /*1d0f0*/  LOP3.LUT R125, R124, 0x380, RZ, 0xc0, !PT ;  /* 0x000003807c7d7812 */ /* 0x000fe200078ec0ff */
[----:B------:R1:W-:Y:S01]  /*1d100*/  STSM.16.M88.4 [R102], R8 ;  /* 0x0000000866007844 */ /* 0x0003e20000000200 */
[----:B------:R-:W-:Y:S01]  /*1d110*/  SHF.R.U64 R117, R117, 0x3, RZ ;  /* 0x0000000375757819 */ /* 0x000fe200000012ff */
[----:B------:R-:W-:Y:S01]  /*1d120*/  IMAD.X R31, RZ, RZ, R95, P2 ;  /* 0x000000ffff1f7224 */ /* 0x000fe200010e065f */
[----:B------:R-:W-:Y:S02]  /*1d130*/  SHF.R.U64 R119, R119, 0x3, RZ ;  /* 0x0000000377777819 */ /* 0x000fe400000012ff */
[----:B------:R-:W-:Y:S02]  /*1d140*/  SHF.R.U64 R125, R125, 0x3, RZ ;  /* 0x000000037d7d7819 */ /* 0x000fe400000012ff */
[----:B------:R-:W-:-:S02]  /*1d150*/  MOV R104, R104 ;  /* 0x0000006800687202 */ /* 0x000fc40000000f00 */
[----:B------:R-:W-:Y:S02]  /*1d160*/  F2FP.F16.F32.PACK_AB R12, R49, R48 ;  /* 0x00000030310c723e */ /* 0x000fe400000000ff */
[----:B------:R-:W-:Y:S02]  /*1d170*/  F2FP.F16.F32.PACK_AB R14, R53, R157 ;  /* 0x0000009d350e723e */ /* 0x000fe400000000ff */
[----:B-1----:R-:W-:Y:S02]  /*1d180*/  F2FP.F16.F32.PACK_AB R11, R79, R78 ;  /* 0x0000004e4f0b723e */ /* 0x002fe400000000ff */
[----:B------:R-:W1:Y:S01]  /*1d190*/  LDC R78, c[0x0][0xbe8] ;  /* 0x0002fa00ff4e7b82 */ /* 0x000e620000000800 */
[----:B------:R-:W-:Y:S01]  /*1d1a0*/  LOP3.LUT R116, R117, R116, RZ, 0x3c, !PT ;  /* 0x0000007475747212 */ /* 0x000fe200078e3cff */
[----:B------:R-:W-:Y:S01]  /*1d1b0*/  IMAD.X R117, RZ, RZ, R95, P0 ;  /* 0x000000ffff757224 */ /* 0x000fe200000e065f */
[----:B------:R-:W-:Y:S02]  /*1d1c0*/  MOV R106, R106 ;  /* 0x0000006a006a7202 */ /* 0x000fe40000000f00 */
[----:B------:R-:W-:-:S02]  /*1d1d0*/  F2FP.F16.F32.PACK_AB R24, R57, R158 ;  /* 0x0000009e3918723e */ /* 0x000fc400000000ff */
[----:B------:R-:W-:Y:S02]  /*1d1e0*/  F2FP.F16.F32.PACK_AB R25, R59, R58 ;  /* 0x0000003a3b19723e */ /* 0x000fe400000000ff */
[----:B------:R-:W-:Y:S02]  /*1d1f0*/  F2FP.F16.F32.PACK_AB R26, R61, R159 ;  /* 0x0000009f3d1a723e */ /* 0x000fe400000000ff */
[----:B------:R-:W-:Y:S02]  /*1d200*/  F2FP.F16.F32.PACK_AB R27, R63, R62 ;  /* 0x0000003e3f1b723e */ /* 0x000fe400000000ff */
[----:B------:R-:W-:Y:S02]  /*1d210*/  MOV R108, R108 ;  /* 0x0000006c006c7202 */ /* 0x000fe40000000f00 */
[----:B------:R-:W-:Y:S02]  /*1d220*/  F2FP.F16.F32.PACK_AB R4, R65, R160 ;  /* 0x000000a04104723e */ /* 0x000fe400000000ff */
[----:B------:R-:W-:-:S02]  /*1d230*/  F2FP.F16.F32.PACK_AB R5, R67, R66 ;  /* 0x000000424305723e */ /* 0x000fc400000000ff */
[----:B------:R-:W-:Y:S02]  /*1d240*/  F2FP.F16.F32.PACK_AB R6, R69, R161 ;  /* 0x000000a14506723e */ /* 0x000fe400000000ff */
[----:B------:R-:W-:Y:S02]  /*1d250*/  F2FP.F16.F32.PACK_AB R7, R71, R70 ;  /* 0x000000464707723e */ /* 0x000fe400000000ff */
[----:B------:R-:W-:Y:S02]  /*1d260*/  LOP3.LUT R118, R119, R118, RZ, 0x3c, !PT ;  /* 0x0000007677767212 */ /* 0x000fe400078e3cff */
[----:B------:R-:W-:Y:S02]  /*1d270*/  LOP3.LUT R127, R126, 0x380, RZ, 0xc0, !PT ;  /* 0x000003807e7f7812 */ /* 0x000fe400078ec0ff */
[----:B------:R-:W-:Y:S01]  /*1d280*/  LOP3.LUT R124, R125, R124, RZ, 0x3c, !PT ;  /* 0x0000007c7d7c7212 */ /* 0x000fe200078e3cff */
[----:B------:R-:W-:Y:S01]  /*1d290*/  IMAD.X R125, RZ, RZ, R95, P3 ;  /* 0x000000ffff7d7224 */ /* 0x000fe200018e065f */
[----:B------:R-:W-:-:S02]  /*1d2a0*/  MOV R110, R110 ;  /* 0x0000006e006e7202 */ /* 0x000fc40000000f00 */
[----:B------:R-:W-:Y:S02]  /*1d2b0*/  F2FP.F16.F32.PACK_AB R8, R73, R162 ;  /* 0x000000a24908723e */ /* 0x000fe400000000ff */
[----:B------:R-:W-:Y:S02]  /*1d2c0*/  F2FP.F16.F32.PACK_AB R9, R75, R74 ;  /* 0x0000004a4b09723e */ /* 0x000fe400000000ff */
[----:B------:R-:W-:Y:S01]  /*1d2d0*/  F2FP.F16.F32.PACK_AB R10, R77, R163 ;  /* 0x000000a34d0a723e */ /* 0x000fe200000000ff */
[----:B------:R-:W-:Y:S01]  /*1d2e0*/  STSM.16.M88.4 [R104], R12 ;  /* 0x0000000c68007844 */ /* 0x000fe20000000200 */
[----:B------:R-:W-:Y:S02]  /*1d2f0*/  LOP3.LUT R129, R128, 0x380, RZ, 0xc0, !PT ;  /* 0x0000038080817812 */ /* 0x000fe400078ec0ff */
[----:B------:R-:W-:Y:S02]  /*1d300*/  IADD3.X R119, RZ, R95, RZ, P4, !PT ;  /* 0x0000005fff777210 */ /* 0x000fe400027fe4ff */
[----:B------:R-:W-:Y:S01]  /*1d310*/  MOV R37, R30 ;  /* 0x0000001e00257202 */ /* 0x000fe20000000f00 */
[----:B------:R-:W-:Y:S01]  /*1d320*/  STSM.16.M88.4 [R106], R24 ;  /* 0x000000186a007844 */ /* 0x000fe20000000200 */
[----:B------:R-:W-:-:S02]  /*1d330*/  MOV R112, R112 ;  /* 0x0000007000707202 */ /* 0x000fc40000000f00 */
[----:B------:R-:W-:Y:S02]  /*1d340*/  F2FP.F16.F32.PACK_AB R30, R85, R165 ;  /* 0x000000a5551e723e */ /* 0x000fe400000000ff */
[----:B------:R-:W-:Y:S01]  /*1d350*/  F2FP.F16.F32.PACK_AB R31, R87, R86 ;  /* 0x00000056571f723e */ /* 0x000fe200000000ff */
[----:B------:R2:W-:Y:S01]  /*1d360*/  STSM.16.M88.4 [R108], R4 ;  /* 0x000000046c007844 */ /* 0x0005e20000000200 */
[----:B------:R-:W-:Y:S02]  /*1d370*/  MOV R114, R114 ;  /* 0x0000007200727202 */ /* 0x000fe40000000f00 */
[----:B------:R-:W-:Y:S02]  /*1d380*/  F2FP.F16.F32.PACK_AB R48, R89, R166 ;  /* 0x000000a65930723e */ /* 0x000fe400000000ff */
[----:B------:R-:W-:Y:S01]  /*1d390*/  F2FP.F16.F32.PACK_AB R49, R91, R90 ;  /* 0x0000005a5b31723e */ /* 0x000fe200000000ff */
[----:B------:R4:W-:Y:S01]  /*1d3a0*/  STSM.16.M88.4 [R110], R8 ;  /* 0x000000086e007844 */ /* 0x0009e20000000200 */
[----:B------:R-:W-:-:S02]  /*1d3b0*/  SHF.R.U64 R127, R127, 0x3, RZ ;  /* 0x000000037f7f7819 */ /* 0x000fc400000012ff */
[----:B------:R-:W-:Y:S02]  /*1d3c0*/  MOV R116, R116 ;  /* 0x0000007400747202 */ /* 0x000fe40000000f00 */
[----:B------:R-:W-:Y:S02]  /*1d3d0*/  F2FP.F16.F32.PACK_AB R33, R38, R36 ;  /* 0x000000242621723e */ /* 0x000fe400000000ff */
[----:B------:R-:W-:Y:S02]  /*1d3e0*/  SHF.R.U64 R129, R129, 0x3, RZ ;  /* 0x0000000381817819 */ /* 0x000fe400000012ff */
[----:B------:R-:W-:Y:S02]  /*1d3f0*/  MOV R118, R118 ;  /* 0x0000007600767202 */ /* 0x000fe40000000f00 */
[----:B--2---:R-:W-:Y:S02]  /*1d400*/  F2FP.F16.F32.PACK_AB R4, R96, R170 ;  /* 0x000000aa6004723e */ /* 0x004fe400000000ff */
[----:B------:R-:W-:-:S02]  /*1d410*/  F2FP.F16.F32.PACK_AB R5, R46, R44 ;  /* 0x0000002c2e05723e */ /* 0x000fc400000000ff */
[----:B------:R-:W-:Y:S02]  /*1d420*/  F2FP.F16.F32.PACK_AB R6, R100, R171 ;  /* 0x000000ab6406723e */ /* 0x000fe400000000ff */
[----:B------:R-:W-:Y:S01]  /*1d430*/  F2FP.F16.F32.PACK_AB R7, R54, R52 ;  /* 0x000000343607723e */ /* 0x000fe200000000ff */
[----:B------:R-:W-:Y:S01]  /*1d440*/  STSM.16.M88.4 [R112], R28 ;  /* 0x0000001c70007844 */ /* 0x000fe20000000200 */
[----:B------:R-:W-:Y:S02]  /*1d450*/  MOV R124, R124 ;  /* 0x0000007c007c7202 */ /* 0x000fe40000000f00 */
[----:B----4-:R-:W-:Y:S02]  /*1d460*/  F2FP.F16.F32.PACK_AB R8, R152, R172 ;  /* 0x000000ac9808723e */ /* 0x010fe400000000ff */
[----:B------:R-:W-:Y:S02]  /*1d470*/  F2FP.F16.F32.PACK_AB R9, R60, R56 ;  /* 0x000000383c09723e */ /* 0x000fe400000000ff */
[----:B------:R-:W-:-:S02]  /*1d480*/  F2FP.F16.F32.PACK_AB R10, R153, R173 ;  /* 0x000000ad990a723e */ /* 0x000fc400000000ff */
[----:B------:R-:W-:Y:S01]  /*1d490*/  F2FP.F16.F32.PACK_AB R11, R68, R64 ;  /* 0x00000040440b723e */ /* 0x000fe200000000ff */
[----:B------:R-:W-:Y:S01]  /*1d4a0*/  STSM.16.M88.4 [R114], R48 ;  /* 0x0000003072007844 */ /* 0x000fe20000000200 */
[----:B------:R-:W-:Y:S01]  /*1d4b0*/  LOP3.LUT R126, R127, R126, RZ, 0x3c, !PT ;  /* 0x0000007e7f7e7212 */ /* 0x000fe200078e3cff */
[--C-:B------:R-:W-:Y:S01]  /*1d4c0*/  IMAD.X R127, RZ, RZ, R95.reuse, P6 ;  /* 0x000000ffff7f7224 */ /* 0x100fe200030e065f */
[----:B------:R-:W-:Y:S01]  /*1d4d0*/  LOP3.LUT R128, R129, R128, RZ, 0x3c, !PT ;  /* 0x0000008081807212 */ /* 0x000fe200078e3cff */
[----:B------:R-:W-:Y:S01]  /*1d4e0*/  STSM.16.M88.4 [R116], R32 ;  /* 0x0000002074007844 */ /* 0x000fe20000000200 */
[----:B------:R-:W-:Y:S01]  /*1d4f0*/  IADD3.X R129, RZ, R95, RZ, P5, !PT ;  /* 0x0000005fff817210 */ /* 0x000fe20002ffe4ff */
[----:B------:R-:W-:Y:S02]  /*1d500*/  IMAD.X R95, RZ, RZ, R95, P1 ;  /* 0x000000ffff5f7224 */ /* 0x000fe400008e065f */
[----:B------:R-:W-:Y:S01]  /*1d510*/  STSM.16.M88.4 [R118], R4 ;  /* 0x0000000476007844 */ /* 0x000fe20000000200 */
[----:B------:R-:W-:-:S03]  /*1d520*/  MOV R126, R126 ;  /* 0x0000007e007e7202 */ /* 0x000fc60000000f00 */
[----:B------:R3:W-:Y:S01]  /*1d530*/  STSM.16.M88.4 [R124], R8 ;  /* 0x000000087c007844 */ /* 0x0007e20000000200 */
[----:B------:R-:W-:Y:S02]  /*1d540*/  F2FP.F16.F32.PACK_AB R12, R154, R174 ;  /* 0x000000ae9a0c723e */ /* 0x000fe400000000ff */
[----:B------:R-:W-:Y:S02]  /*1d550*/  F2FP.F16.F32.PACK_AB R13, R76, R72 ;  /* 0x000000484c0d723e */ /* 0x000fe400000000ff */
[----:B------:R-:W-:Y:S02]  /*1d560*/  F2FP.F16.F32.PACK_AB R14, R155, R175 ;  /* 0x000000af9b0e723e */ /* 0x000fe400000000ff */
[----:B------:R-:W-:Y:S02]  /*1d570*/  F2FP.F16.F32.PACK_AB R15, R84, R80 ;  /* 0x00000050540f723e */ /* 0x000fe400000000ff */
[----:B------:R-:W-:Y:S02]  /*1d580*/  ISETP.NE.U32.AND P0, PT, RZ, UR4, PT ;  /* 0x00000004ff007c0c */ /* 0x000fe4000bf05070 */
[----:B------:R-:W-:-:S02]  /*1d590*/  MOV R128, R128 ;  /* 0x0000008000807202 */ /* 0x000fc40000000f00 */
[----:B------:R-:W-:Y:S02]  /*1d5a0*/  F2FP.F16.F32.PACK_AB R157, R92, R88 ;  /* 0x000000585c9d723e */ /* 0x000fe400000000ff */
[----:B---3--:R-:W-:Y:S02]  /*1d5b0*/  SHF.L.U64.HI R9, R230, 0x2, R120 ;  /* 0x00000002e6097819 */ /* 0x008fe40000010278 */
[----:B------:R-:W-:Y:S02]  /*1d5c0*/  IADD3 R10, P1, R233, UR4, RZ ;  /* 0x00000004e90a7c10 */ /* 0x000fe4000ff3e0ff */
[----:B------:R-:W-:Y:S02]  /*1d5d0*/  F2FP.F16.F32.PACK_AB R158, R133, R132 ;  /* 0x00000084859e723e */ /* 0x000fe400000000ff */
[----:B------:R-:W-:Y:S02]  /*1d5e0*/  F2FP.F16.F32.PACK_AB R159, R135, R134 ;  /* 0x00000086879f723e */ /* 0x000fe400000000ff */
[----:B------:R-:W-:-:S02]  /*1d5f0*/  IADD3.X R11, R9, UR5, RZ, P1, !PT ;  /* 0x00000005090b7c10 */ /* 0x000fc40008ffe4ff */
[----:B------:R-:W-:Y:S02]  /*1d600*/  MOV R94, R94 ;  /* 0x0000005e005e7202 */ /* 0x000fe40000000f00 */
[----:B------:R-:W-:Y:S02]  /*1d610*/  F2FP.F16.F32.PACK_AB R4, R145, R2 ;  /* 0x000000029104723e */ /* 0x000fe400000000ff */
[----:B------:R-:W-:Y:S02]  /*1d620*/  F2FP.F16.F32.PACK_AB R5, R147, R146 ;  /* 0x000000929305723e */ /* 0x000fe400000000ff */
[----:B------:R-:W-:Y:S02]  /*1d630*/  F2FP.F16.F32.PACK_AB R6, R149, R148 ;  /* 0x000000949506723e */ /* 0x000fe400000000ff */
[----:B------:R-:W-:Y:S02]  /*1d640*/  F2FP.F16.F32.PACK_AB R7, R151, R150 ;  /* 0x000000969707723e */ /* 0x000fe400000000ff */
[----:B-1----:R-:W-:Y:S01]  /*1d650*/  ISETP.NE.AND P1, PT, R78, 0x1, PT ;  /* 0x000000014e00780c */ /* 0x002fe20003f25270 */
[----:B------:R1:W-:Y:S01]  /*1d660*/  STSM.16.M88.4 [R126], R12 ;  /* 0x0000000c7e007844 */ /* 0x0003e20000000200 */
[----:B------:R-:W-:Y:S01]  /*1d670*/  ISETP.NE.AND.EX P0, PT, RZ, UR5, PT, P0 ;  /* 0x00000005ff007c0c */ /* 0x000fe2000bf05300 */
[----:B------:R-:W-:-:S02]  /*1d680*/  ULDC.64 UR4, c[0x0][0xc08] ;  /* 0x0003020000047ab9 */ /* 0x000fc40000000a00 */
[----:B------:R-:W-:Y:S01]  /*1d690*/  STSM.16.M88.4 [R128], R156 ;  /* 0x0000009c80007844 */ /* 0x000fe20000000200 */
[----:B------:R-:W-:-:S03]  /*1d6a0*/  ISETP.NE.U32.AND P2, PT, RZ, UR4, PT ;  /* 0x00000004ff007c0c */ /* 0x000fc6000bf45070 */
[----:B------:R-:W-:Y:S01]  /*1d6b0*/  STSM.16.M88.4 [R37], R136 ;  /* 0x0000008825007844 */ /* 0x000fe20000000200 */
[----:B------:R-:W-:-:S03]  /*1d6c0*/  ISETP.NE.AND.EX P2, PT, RZ, UR5, PT, P2 ;  /* 0x00000005ff007c0c */ /* 0x000fc6000bf45320 */
[----:B------:R2:W-:Y:S01]  /*1d6d0*/  STSM.16.M88.4 [R94], R4 ;  /* 0x000000045e007844 */ /* 0x0005e20000000200 */
[----:B------:R-:W3:Y:S08]  /*1d6e0*/  @P1 LDC R2, c[0x0][0xbec] ;  /* 0x0002fb00ff021b82 */ /* 0x000ef00000000800 */
[----:B-1----:R-:W1:Y:S08]  /*1d6f0*/  @P1 LDC R15, c[0x0][0xbf0] ;  /* 0x0002fc00ff0f1b82 */ /* 0x002e700000000800 */
[----:B------:R-:W-:Y:S01]  /*1d700*/  BAR.SYNC.DEFER_BLOCKING 0x1, 0x100 ;  /* 0x0044000000007b1d */ /* 0x000fe20000010000 */
[----:B------:R-:W-:-:S02]  /*1d710*/  @P2 IADD3 R8, P3, R233, UR4, RZ ;  /* 0x00000004e9082c10 */ /* 0x000fc4000ff7e0ff */
[----:B------:R-:W-:-:S03]  /*1d720*/  MOV R76, RZ ;  /* 0x000000ff004c7202 */ /* 0x000fc60000000f00 */
[----:B------:R-:W-:Y:S01]  /*1d730*/  ULDC UR4, c[0x0][0xa88] ;  /* 0x0002a20000047ab9 */ /* 0x000fe20000000800 */
[----:B------:R-:W-:Y:S01]  /*1d740*/  @P2 IADD3.X R9, R9, UR5, RZ, P3, !PT ;  /* 0x0000000509092c10 */ /* 0x000fe20009ffe4ff */
[----:B--2---:R-:W-:Y:S01]  /*1d750*/  IMAD.U32 R7, RZ, RZ, UR4 ;  /* 0x00000004ff077e24 */ /* 0x004fe2000f8e00ff */
[----:B------:R2:W5:Y:S05]  /*1d760*/  @P0 LDG.E R76, desc[UR6][R10.64] ;  /* 0x000000060a4c0981 */ /* 0x00056a000c1e1900 */
[----:B------:R2:W5:Y:S01]  /*1d770*/  @P2 LDG.E R7, desc[UR6][R8.64] ;  /* 0x0000000608072981 */ /* 0x000562000c1e1900 */
[----:B------:R-:W-:Y:S05]  /*1d780*/  @P2 BRA `(.L_x_853) ;  /* 0x0000000000142947 */ /* 0x000fea0003800000 */
[----:B------:R-:W-:Y:S05]  /*1d790*/  @!P0 BRA `(.L_x_853) ;  /* 0x0000000000108947 */ /* 0x000fea0003800000 */
[----:B------:R-:W-:Y:S02]  /*1d7a0*/  ULDC.64 UR4, c[0x0][0x208] ;  /* 0x0000820000047ab9 */ /* 0x000fe40000000a00 */
[----:B------:R-:W4:Y:S04]  /*1d7b0*/  LDG.E R4, desc[UR4][R10.64] ;  /* 0x000000040a047981 */ /* 0x000f28000c1e1900 */
[----:B-----5:R-:W4:Y:S02]  /*1d7c0*/  LDG.E R7, desc[UR4][R10.64+0x4] ;  /* 0x000004040a077981 */ /* 0x020f24000c1e1900 */
[----:B----4-:R-:W-:-:S07]  /*1d7d0*/  IMAD.IADD R7, R7, 0x1, -R4 ;  /* 0x0000000107077824 */ /* 0x010fce00078e0a04 */
.L_x_853:
[----:B------:R-:W4:Y:S01]  /*1d7e0*/  LDL R4, [R1+0x90] ;  /* 0x0000900001047983 */ /* 0x000f220000100800 */
[----:B------:R-:W-:Y:S01]  /*1d7f0*/  SHF.R.S32.HI R80, RZ, 0x1f, R231 ;  /* 0x0000001fff507819 */ /* 0x000fe200000114e7 */
[----:B------:R-:W-:Y:S01]  /*1d800*/  ULDC.64 UR4, c[0x0][0xb90] ;  /* 0x0002e40000047ab9 */ /* 0x000fe20000000a00 */
[----:B-----5:R-:W-:Y:S01]  /*1d810*/  SHF.R.S32.HI R77, RZ, 0x1f, R76 ;  /* 0x0000001fff4d7819 */ /* 0x020fe2000001144c */
[----:B--2---:R-:W2:Y:S01]  /*1d820*/  LDL R10, [R1+0x88] ;  /* 0x00008800010a7983 */ /* 0x004ea20000100800 */
[----:B------:R-:W-:Y:S01]  /*1d830*/  IMAD.SHL.U32 R6, R212, 0x40, RZ ;  /* 0x00000040d4067824 */ /* 0x000fe200078e00ff */
[----:B------:R-:W-:Y:S02]  /*1d840*/  SEL R79, R120, RZ, !P0 ;  /* 0x000000ff784f7207 */ /* 0x000fe40004000000 */
[----:B------:R-:W-:Y:S01]  /*1d850*/  SEL R230, R230, RZ, !P0 ;  /* 0x000000ffe6e67207 */ /* 0x000fe20004000000 */
[----:B------:R-:W0:Y:S01]  /*1d860*/  S2R R14, SR_TID.X ;  /* 0x00000000000e7919 */ /* 0x000e220000002100 */
[----:B------:R-:W-:Y:S01]  /*1d870*/  IADD3 R11, R16, R6, RZ ;  /* 0x00000006100b7210 */ /* 0x000fe20007ffe0ff */
[----:B------:R-:W-:Y:S01]  /*1d880*/  ULDC.64 UR6, c[0x0][0x208] ;  /* 0x0000820000067ab9 */ /* 0x000fe20000000a00 */
[----:B------:R-:W2:Y:S03]  /*1d890*/  @P1 LDC R81, c[0x0][0xbec] ;  /* 0x0002fb00ff511b82 */ /* 0x000ea60000000800 */
[----:B------:R-:W-:-:S03]  /*1d8a0*/  IMAD.WIDE R20, R11, 0x2, R20 ;  /* 0x000000020b147825 */ /* 0x000fc600078e0214 */
[----:B------:R-:W-:-:S04]  /*1d8b0*/  IADD3 R33, P2, R20, 0x5000, RZ ;  /* 0x0000500014217810 */ /* 0x000fc80007f5e0ff */
[----:B------:R-:W-:-:S04]  /*1d8c0*/  LOP3.LUT R32, R33, 0x380, RZ, 0xc0, !PT ;  /* 0x0000038021207812 */ /* 0x000fc800078ec0ff */
[----:B------:R-:W-:Y:S02]  /*1d8d0*/  SHF.R.U64 R32, R32, 0x3, RZ ;  /* 0x0000000320207819 */ /* 0x000fe400000012ff */
[----:B------:R-:W-:Y:S01]  /*1d8e0*/  IADD3 R29, P3, R20, 0x4000, RZ ;  /* 0x00004000141d7810 */ /* 0x000fe20007f7e0ff */
[----:B0-----:R-:W-:Y:S01]  /*1d8f0*/  VIADD R14, R14, 0xffffff80 ;  /* 0xffffff800e0e7836 */ /* 0x001fe20000000000 */
[----:B------:R-:W-:Y:S01]  /*1d900*/  LOP3.LUT R32, R32, R33, RZ, 0x3c, !PT ;  /* 0x0000002120207212 */ /* 0x000fe200078e3cff */
[----:B------:R-:W-:Y:S01]  /*1d910*/  IMAD.X R33, RZ, RZ, R21, P2 ;  /* 0x000000ffff217224 */ /* 0x000fe200010e0615 */
[----:B------:R-:W-:Y:S02]  /*1d920*/  IADD3 R57, P2, R20, 0xb000, RZ ;  /* 0x0000b00014397810 */ /* 0x000fe40007f5e0ff */
[----:B------:R-:W-:Y:S02]  /*1d930*/  LOP3.LUT R28, R29, 0x380, RZ, 0xc0, !PT ;  /* 0x000003801d1c7812 */ /* 0x000fe400078ec0ff */
[----:B------:R-:W-:-:S02]  /*1d940*/  LOP3.LUT R56, R57, 0x380, RZ, 0xc0, !PT ;  /* 0x0000038039387812 */ /* 0x000fc400078ec0ff */
[----:B------:R-:W-:Y:S02]  /*1d950*/  SHF.R.U64 R28, R28, 0x3, RZ ;  /* 0x000000031c1c7819 */ /* 0x000fe400000012ff */
[----:B------:R-:W-:Y:S02]  /*1d960*/  SHF.R.U64 R56, R56, 0x3, RZ ;  /* 0x0000000338387819 */ /* 0x000fe400000012ff */
[----:B------:R-:W-:Y:S01]  /*1d970*/  LOP3.LUT R28, R28, R29, RZ, 0x3c, !PT ;  /* 0x0000001d1c1c7212 */ /* 0x000fe200078e3cff */
[----:B------:R-:W-:Y:S01]  /*1d980*/  IMAD.X R29, RZ, RZ, R21, P3 ;  /* 0x000000ffff1d7224 */ /* 0x000fe200018e0615 */
[C---:B------:R-:W-:Y:S02]  /*1d990*/  IADD3 R53, P3, R20.reuse, 0xa000, RZ ;  /* 0x0000a00014357810 */ /* 0x040fe40007f7e0ff */
[----:B------:R-:W-:Y:S02]  /*1d9a0*/  IADD3 R37, P6, R20, 0x6000, RZ ;  /* 0x0000600014257810 */ /* 0x000fe40007fde0ff */
[----:B------:R-:W-:-:S02]  /*1d9b0*/  LOP3.LUT R56, R56, R57, RZ, 0x3c, !PT ;  /* 0x0000003938387212 */ /* 0x000fc400078e3cff */
[----:B------:R-:W-:Y:S02]  /*1d9c0*/  IADD3.X R57, RZ, R21, RZ, P2, !PT ;  /* 0x00000015ff397210 */ /* 0x000fe400017fe4ff */
[----:B------:R-:W-:Y:S02]  /*1d9d0*/  LOP3.LUT R52, R53, 0x380, RZ, 0xc0, !PT ;  /* 0x0000038035347812 */ /* 0x000fe400078ec0ff */
[----:B------:R-:W-:Y:S02]  /*1d9e0*/  LOP3.LUT R36, R37, 0x380, RZ, 0xc0, !PT ;  /* 0x0000038025247812 */ /* 0x000fe400078ec0ff */
[----:B------:R-:W-:Y:S02]  /*1d9f0*/  SHF.R.U64 R52, R52, 0x3, RZ ;  /* 0x0000000334347819 */ /* 0x000fe400000012ff */
[----:B------:R-:W-:Y:S02]  /*1da00*/  SHF.R.U64 R36, R36, 0x3, RZ ;  /* 0x0000000324247819 */ /* 0x000fe400000012ff */
[----:B------:R-:W-:Y:S01]  /*1da10*/  LOP3.LUT R52, R52, R53, RZ, 0x3c, !PT ;  /* 0x0000003534347212 */ /* 0x000fe200078e3cff */
[----:B------:R-:W-:Y:S01]  /*1da20*/  IMAD.X R53, RZ, RZ, R21, P3 ;  /* 0x000000ffff357224 */ /* 0x000fe200018e0615 */
[----:B------:R-:W-:-:S02]  /*1da30*/  LOP3.LUT R36, R36, R37, RZ, 0x3c, !PT ;  /* 0x0000002524247212 */ /* 0x000fc400078e3cff */
[----:B------:R-:W-:Y:S02]  /*1da40*/  IADD3.X R37, RZ, R21, RZ, P6, !PT ;  /* 0x00000015ff257210 */ /* 0x000fe400037fe4ff */
[----:B------:R-:W-:-:S04]  /*1da50*/  IADD3 R61, P6, R20, 0xc000, RZ ;  /* 0x0000c000143d7810 */ /* 0x000fc80007fde0ff */
[----:B------:R-:W-:-:S04]  /*1da60*/  LOP3.LUT R60, R61, 0x380, RZ, 0xc0, !PT ;  /* 0x000003803d3c7812 */ /* 0x000fc800078ec0ff */
[----:B------:R-:W-:-:S04]  /*1da70*/  SHF.R.U64 R60, R60, 0x3, RZ ;  /* 0x000000033c3c7819 */ /* 0x000fc800000012ff */
[----:B------:R-:W-:Y:S01]  /*1da80*/  LOP3.LUT R60, R60, R61, RZ, 0x3c, !PT ;  /* 0x0000003d3c3c7212 */ /* 0x000fe200078e3cff */
[----:B------:R-:W-:Y:S01]  /*1da90*/  IMAD.X R61, RZ, RZ, R21, P6 ;  /* 0x000000ffff3d7224 */ /* 0x000fe200030e0615 */
[C---:B------:R-:W-:Y:S01]  /*1daa0*/  LEA R85, R237.reuse, R212, 0x7 ;  /* 0x000000d4ed557211 */ /* 0x040fe200078e38ff */
[----:B------:R-:W-:Y:S01]  /*1dab0*/  BSSY B1, `(.L_x_854) ;  /* 0x00000b7000017945 */ /* 0x000fe20003800000 */
[----:B------:R-:W-:Y:S02]  /*1dac0*/  SHF.R.S32.HI R84, RZ, 0x1f, R235 ;  /* 0x0000001fff547819 */ /* 0x000fe400000114eb */
[----:B------:R-:W-:Y:S02]  /*1dad0*/  SHF.R.S32.HI R87, RZ, 0x1f, R218 ;  /* 0x0000001fff577819 */ /* 0x000fe400000114da */
[----:B------:R-:W-:Y:S02]  /*1dae0*/  SHF.R.S32.HI R86, RZ, 0x1f, R219 ;  /* 0x0000001fff567819 */ /* 0x000fe400000114db */
[----:B----4-:R-:W-:Y:S01]  /*1daf0*/  LEA R25, R237, R4, 0x7 ;  /* 0x00000004ed197211 */ /* 0x010fe200078e38ff */
[----:B------:R-:W-:-:S04]  /*1db00*/  IMAD R4, R80, UR4, RZ ;  /* 0x0000000450047c24 */ /* 0x000fc8000f8e02ff */
[----:B---3--:R-:W-:-:S04]  /*1db10*/  @P1 IMAD.HI.U32 R2, R25, R2, RZ ;  /* 0x0000000219021227 */ /* 0x008fc800078e00ff */
[----:B------:R-:W-:Y:S01]  /*1db20*/  IMAD.MOV.U32 R9, RZ, RZ, R25 ;  /* 0x000000ffff097224 */ /* 0x000fe200078e0019 */
[----:B-1----:R-:W-:Y:S01]  /*1db30*/  @P1 SHF.R.U32.HI R9, RZ, R15, R2 ;  /* 0x0000000fff091219 */ /* 0x002fe20000011602 */
[C---:B------:R-:W-:Y:S02]  /*1db40*/  IMAD R13, R231.reuse, UR5, R4 ;  /* 0x00000005e70d7c24 */ /* 0x040fe4000f8e0204 */
[----:B------:R-:W-:Y:S01]  /*1db50*/  IMAD.WIDE.U32 R4, R231, UR4, R76 ;  /* 0x00000004e7047c25 */ /* 0x000fe2000f8e004c */
[----:B------:R-:W-:-:S03]  /*1db60*/  ULDC.64 UR4, c[0x0][0xb98] ;  /* 0x0002e60000047ab9 */ /* 0x000fc60000000a00 */
[----:B------:R-:W-:Y:S02]  /*1db70*/  IMAD.IADD R5, R5, 0x1, R13 ;  /* 0x0000000105057824 */ /* 0x000fe400078e020d */
[----:B------:R-:W-:Y:S02]  /*1db80*/  IMAD.MOV R15, RZ, RZ, -R9 ;  /* 0x000000ffff0f7224 */ /* 0x000fe400078e0a09 */
[----:B------:R-:W-:Y:S02]  /*1db90*/  IMAD R13, R79, UR4, RZ ;  /* 0x000000044f0d7c24 */ /* 0x000fe4000f8e02ff */
[----:B------:R-:W-:-:S04]  /*1dba0*/  IMAD.WIDE.U32 R4, R230, UR4, R4 ;  /* 0x00000004e6047c25 */ /* 0x000fc8000f8e0004 */
[----:B------:R-:W-:Y:S01]  /*1dbb0*/  IMAD R11, R78, R15, R25 ;  /* 0x0000000f4e0b7224 */ /* 0x000fe200078e0219 */
[----:B------:R-:W-:Y:S01]  /*1dbc0*/  IADD3 R4, P0, R9, R4, RZ ;  /* 0x0000000409047210 */ /* 0x000fe20007f1e0ff */
[----:B------:R-:W-:Y:S01]  /*1dbd0*/  IMAD R6, R230, UR5, R13 ;  /* 0x00000005e6067c24 */ /* 0x000fe2000f8e020d */
[----:B------:R-:W-:Y:S01]  /*1dbe0*/  SHF.R.S32.HI R13, RZ, 0x1f, R9 ;  /* 0x0000001fff0d7819 */ /* 0x000fe20000011409 */
[----:B------:R-:W-:Y:S01]  /*1dbf0*/  ULDC.64 UR4, c[0x0][0xb88] ;  /* 0x0002e20000047ab9 */ /* 0x000fe20000000a00 */
[----:B------:R-:W-:Y:S02]  /*1dc00*/  SHF.R.S32.HI R2, RZ, 0x1f, R11 ;  /* 0x0000001fff027819 */ /* 0x000fe4000001140b */
[----:B------:R-:W-:-:S03]  /*1dc10*/  IADD3.X R5, R13, R5, R6, P0, !PT ;  /* 0x000000050d057210 */ /* 0x000fc600007fe406 */
[----:B------:R-:W-:Y:S02]  /*1dc20*/  IMAD R2, R2, UR4, RZ ;  /* 0x0000000402027c24 */ /* 0x000fe4000f8e02ff */
[----:B------:R-:W-:-:S04]  /*1dc30*/  IMAD.WIDE.U32 R4, R11, UR4, R4 ;  /* 0x000000040b047c25 */ /* 0x000fc8000f8e0004 */
[----:B------:R-:W-:Y:S01]  /*1dc40*/  IMAD R15, R11, UR5, R2 ;  /* 0x000000050b0f7c24 */ /* 0x000fe2000f8e0202 */
[----:B------:R-:W-:Y:S02]  /*1dc50*/  ULDC.64 UR4, c[0x0][0xb50] ;  /* 0x0002d40000047ab9 */ /* 0x000fe40000000a00 */
[----:B------:R-:W-:Y:S02]  /*1dc60*/  LEA R6, P0, R4, UR4, 0x2 ;  /* 0x0000000404067c11 */ /* 0x000fe4000f8010ff */
[----:B------:R-:W-:-:S04]  /*1dc70*/  IADD3 R5, R5, R15, RZ ;  /* 0x0000000f05057210 */ /* 0x000fc80007ffe0ff */
[----:B------:R-:W-:Y:S02]  /*1dc80*/  LEA.HI.X R4, R4, UR5, R5, 0x2, P0 ;  /* 0x0000000504047c11 */ /* 0x000fe400080f1405 */
[C---:B------:R-:W-:Y:S02]  /*1dc90*/  IADD3 R9, P5, R20.reuse, 0x1000, RZ ;  /* 0x0000100014097810 */ /* 0x040fe40007fbe0ff */
[C---:B------:R-:W-:Y:S01]  /*1dca0*/  IADD3 R13, P4, R20.reuse, 0x2000, RZ ;  /* 0x00002000140d7810 */ /* 0x040fe20007f9e0ff */
[----:B------:R-:W-:Y:S01]  /*1dcb0*/  SHFL.IDX PT, R50, R6, RZ, 0x1c1f ;  /* 0x001c1fff06327589 */ /* 0x000fe200000e0000 */
[----:B------:R-:W-:Y:S01]  /*1dcc0*/  IADD3 R25, P0, R20, 0x3000, RZ ;  /* 0x0000300014197810 */ /* 0x000fe20007f1e0ff */
[----:B------:R-:W-:Y:S01]  /*1dcd0*/  IMAD R2, R7, R78, RZ ;  /* 0x0000004e07027224 */ /* 0x000fe200078e02ff */
[----:B--2---:R-:W-:Y:S01]  /*1dce0*/  LEA R15, R237, R10, 0x7 ;  /* 0x0000000aed0f7211 */ /* 0x004fe200078e38ff */
[----:B------:R-:W-:Y:S01]  /*1dcf0*/  SHFL.IDX PT, R54, R6, 0x1, 0x1c1f ;  /* 0x003c1f0006367f89 */ /* 0x000fe200000e0000 */
[----:B------:R-:W-:Y:S01]  /*1dd00*/  LOP3.LUT R24, R25, 0x380, RZ, 0xc0, !PT ;  /* 0x0000038019187812 */ /* 0x000fe200078ec0ff */
[----:B------:R-:W-:Y:S01]  /*1dd10*/  ULDC.64 UR4, c[0x0][0xaa0] ;  /* 0x0002a80000047ab9 */ /* 0x000fe20000000a00 */
[----:B------:R-:W-:-:S02]  /*1dd20*/  SHF.R.S32.HI R10, RZ, 0x1f, R14 ;  /* 0x0000001fff0a7819 */ /* 0x000fc4000001140e */
[----:B------:R-:W-:Y:S02]  /*1dd30*/  SHF.R.U64 R24, R24, 0x3, RZ ;  /* 0x0000000318187819 */ /* 0x000fe400000012ff */
[----:B------:R-:W-:Y:S02]  /*1dd40*/  LEA.HI R10, R10, R14, RZ, 0x7 ;  /* 0x0000000e0a0a7211 */ /* 0x000fe400078f38ff */
[----:B------:R-:W-:Y:S02]  /*1dd50*/  LOP3.LUT R24, R24, R25, RZ, 0x3c, !PT ;  /* 0x0000001918187212 */ /* 0x000fe400078e3cff */
[----:B------:R-:W-:Y:S02]  /*1dd60*/  IADD3.X R25, RZ, R21, RZ, P0, !PT ;  /* 0x00000015ff197210 */ /* 0x000fe400007fe4ff */
[----:B------:R-:W-:Y:S02]  /*1dd70*/  IADD3 R49, P0, R20, 0x9000, RZ ;  /* 0x0000900014317810 */ /* 0x000fe40007f1e0ff */
[----:B------:R-:W-:-:S02]  /*1dd80*/  LOP3.LUT R10, R10, 0xffffff80, RZ, 0xc0, !PT ;  /* 0xffffff800a0a7812 */ /* 0x000fc400078ec0ff */
[----:B------:R-:W-:Y:S01]  /*1dd90*/  LOP3.LUT R48, R49, 0x380, RZ, 0xc0, !PT ;  /* 0x0000038031307812 */ /* 0x000fe200078ec0ff */
[----:B------:R-:W0:Y:S01]  /*1dda0*/  SHFL.IDX PT, R51, R4, RZ, 0x1c1f ;  /* 0x001c1fff04337589 */ /* 0x000e2200000e0000 */
[----:B------:R-:W-:Y:S02]  /*1ddb0*/  LOP3.LUT R8, R9, 0x380, RZ, 0xc0, !PT ;  /* 0x0000038009087812 */ /* 0x000fe400078ec0ff */
[----:B------:R-:W-:Y:S01]  /*1ddc0*/  LOP3.LUT R12, R13, 0x380, RZ, 0xc0, !PT ;  /* 0x000003800d0c7812 */ /* 0x000fe200078ec0ff */
[----:B------:R-:W1:Y:S01]  /*1ddd0*/  SHFL.IDX PT, R55, R4, 0x1, 0x1c1f ;  /* 0x003c1f0004377f89 */ /* 0x000e6200000e0000 */
[----:B------:R-:W-:Y:S01]  /*1dde0*/  SHF.R.U64 R48, R48, 0x3, RZ ;  /* 0x0000000330307819 */ /* 0x000fe200000012ff */
[----:B------:R-:W-:Y:S01]  /*1ddf0*/  IMAD.IADD R10, R14, 0x1, -R10 ;  /* 0x000000010e0a7824 */ /* 0x000fe200078e0a0a */
[----:B------:R-:W-:Y:S02]  /*1de00*/  SHF.R.U64 R8, R8, 0x3, RZ ;  /* 0x0000000308087819 */ /* 0x000fe400000012ff */
[----:B------:R-:W-:-:S02]  /*1de10*/  SHF.R.U64 R12, R12, 0x3, RZ ;  /* 0x000000030c0c7819 */ /* 0x000fc400000012ff */
[----:B------:R-:W-:Y:S01]  /*1de20*/  LOP3.LUT R48, R48, R49, RZ, 0x3c, !PT ;  /* 0x0000003130307212 */ /* 0x000fe200078e3cff */
[----:B------:R-:W-:Y:S01]  /*1de30*/  VIADD R5, R15, 0x8 ;  /* 0x000000080f057836 */ /* 0x000fe20000000000 */
[----:B------:R-:W-:Y:S02]  /*1de40*/  IADD3.X R49, RZ, R21, RZ, P0, !PT ;  /* 0x00000015ff317210 */ /* 0x000fe400007fe4ff */
[----:B------:R-:W-:Y:S01]  /*1de50*/  LOP3.LUT R8, R8, R9, RZ, 0x3c, !PT ;  /* 0x0000000908087212 */ /* 0x000fe200078e3cff */
[--C-:B------:R-:W-:Y:S01]  /*1de60*/  IMAD.X R9, RZ, RZ, R21.reuse, P5 ;  /* 0x000000ffff097224 */ /* 0x100fe200028e0615 */
[----:B------:R-:W-:Y:S01]  /*1de70*/  LOP3.LUT R12, R12, R13, RZ, 0x3c, !PT ;  /* 0x0000000d0c0c7212 */ /* 0x000fe200078e3cff */
[----:B------:R-:W-:Y:S01]  /*1de80*/  IMAD.X R13, RZ, RZ, R21, P4 ;  /* 0x000000ffff0d7224 */ /* 0x000fe200020e0615 */
[----:B------:R-:W-:Y:S02]  /*1de90*/  LOP3.LUT P0, RZ, R10, 0x3, RZ, 0xc0, !PT ;  /* 0x000000030aff7812 */ /* 0x000fe4000780c0ff */
[----:B------:R-:W-:-:S02]  /*1dea0*/  IADD3 R41, P5, R20, 0x7000, RZ ;  /* 0x0000700014297810 */ /* 0x000fc40007fbe0ff */
[----:B------:R-:W-:Y:S02]  /*1deb0*/  IADD3 R45, P4, R20, 0x8000, RZ ;  /* 0x00008000142d7810 */ /* 0x000fe40007f9e0ff */
[-C--:B------:R-:W-:Y:S02]  /*1dec0*/  ISETP.GE.OR P2, PT, R15, R2.reuse, P0 ;  /* 0x000000020f00720c */ /* 0x080fe40000746670 */
[----:B------:R-:W-:Y:S02]  /*1ded0*/  ISETP.GE.OR P0, PT, R5, R2, P0 ;  /* 0x000000020500720c */ /* 0x000fe40000706670 */
[----:B------:R-:W-:Y:S02]  /*1dee0*/  LOP3.LUT R40, R41, 0x380, RZ, 0xc0, !PT ;  /* 0x0000038029287812 */ /* 0x000fe400078ec0ff */
[----:B------:R-:W-:Y:S02]  /*1def0*/  LOP3.LUT R44, R45, 0x380, RZ, 0xc0, !PT ;  /* 0x000003802d2c7812 */ /* 0x000fe400078ec0ff */
[----:B------:R-:W-:-:S02]  /*1df00*/  SHF.R.U64 R40, R40, 0x3, RZ ;  /* 0x0000000328287819 */ /* 0x000fc400000012ff */
[----:B------:R-:W-:Y:S02]  /*1df10*/  SHF.R.U64 R44, R44, 0x3, RZ ;  /* 0x000000032c2c7819 */ /* 0x000fe400000012ff */
[----:B------:R-:W-:Y:S01]  /*1df20*/  LOP3.LUT R40, R40, R41, RZ, 0x3c, !PT ;  /* 0x0000002928287212 */ /* 0x000fe200078e3cff */
[--C-:B------:R-:W-:Y:S01]  /*1df30*/  IMAD.X R41, RZ, RZ, R21.reuse, P5 ;  /* 0x000000ffff297224 */ /* 0x100fe200028e0615 */
[----:B------:R-:W-:Y:S01]  /*1df40*/  LOP3.LUT R44, R44, R45, RZ, 0x3c, !PT ;  /* 0x0000002d2c2c7212 */ /* 0x000fe200078e3cff */
[----:B------:R-:W-:Y:S01]  /*1df50*/  IMAD.X R45, RZ, RZ, R21, P4 ;  /* 0x000000ffff2d7224 */ /* 0x000fe200020e0615 */
[C---:B------:R-:W-:Y:S01]  /*1df60*/  IADD3 R7, P3, R20.reuse, 0xf000, RZ ;  /* 0x0000f00014077810 */ /* 0x040fe20007f7e0ff */
[----:B0-----:R-:W-:Y:S01]  /*1df70*/  @!P2 ST.E desc[UR6][R50.64], R0 ;  /* 0x000000003200a985 */ /* 0x001fe2000c101906 */
[C---:B------:R-:W-:Y:S02]  /*1df80*/  IADD3 R65, P5, R20.reuse, 0xd000, RZ ;  /* 0x0000d00014417810 */ /* 0x040fe40007fbe0ff */
[----:B------:R-:W-:-:S02]  /*1df90*/  IADD3 R69, P4, R20, 0xe000, RZ ;  /* 0x0000e00014457810 */ /* 0x000fc40007f9e0ff */
[----:B------:R-:W-:Y:S01]  /*1dfa0*/  LOP3.LUT R11, R20, 0x380, RZ, 0xc0, !PT ;  /* 0x00000380140b7812 */ /* 0x000fe200078ec0ff */
[----:B-1----:R0:W-:Y:S01]  /*1dfb0*/  @!P0 ST.E desc[UR6][R54.64], R3 ;  /* 0x0000000336008985 */ /* 0x0021e2000c101906 */
[----:B------:R-:W-:Y:S02]  /*1dfc0*/  LOP3.LUT R4, R7, 0x380, RZ, 0xc0, !PT ;  /* 0x0000038007047812 */ /* 0x000fe400078ec0ff */
[----:B------:R-:W-:Y:S01]  /*1dfd0*/  LOP3.LUT R64, R65, 0x380, RZ, 0xc0, !PT ;  /* 0x0000038041407812 */ /* 0x000fe200078ec0ff */
[----:B------:R-:W-:Y:S01]  /*1dfe0*/  IMAD.X R73, RZ, RZ, R21, P3 ;  /* 0x000000ffff497224 */ /* 0x000fe200018e0615 */
[----:B------:R-:W-:Y:S01]  /*1dff0*/  LOP3.LUT R68, R69, 0x380, RZ, 0xc0, !PT ;  /* 0x0000038045447812 */ /* 0x000fe200078ec0ff */
[----:B------:R-:W5:Y:S01]  /*1e000*/  LD.E.128 R12, desc[UR6][R12.64] ;  /* 0x000000060c0c7980 */ /* 0x000f62000c101d00 */
[----:B------:R-:W-:Y:S01]  /*1e010*/  SHF.R.U64 R11, R11, 0x3, RZ ;  /* 0x000000030b0b7819 */ /* 0x000fe200000012ff */
[----:B0-----:R-:W-:Y:S01]  /*1e020*/  IMAD R3, R77, UR4, RZ ;  /* 0x000000044d037c24 */ /* 0x001fe2000f8e02ff */
[----:B------:R-:W-:Y:S01]  /*1e030*/  LEA R0, R232, R212, 0x5 ;  /* 0x000000d4e8007211 */ /* 0x000fe200078e28ff */
[----:B------:R-:W0:Y:S01]  /*1e040*/  @P1 LDC R77, c[0x0][0xbf0] ;  /* 0x0002fc00ff4d1b82 */ /* 0x000e220000000800 */
[----:B------:R-:W-:Y:S01]  /*1e050*/  SHF.R.U64 R4, R4, 0x3, RZ ;  /* 0x0000000304047819 */ /* 0x000fe200000012ff */
[----:B------:R-:W5:Y:S01]  /*1e060*/  LD.E.128 R24, desc[UR6][R24.64] ;  /* 0x0000000618187980 */ /* 0x000f62000c101d00 */
[----:B------:R-:W-:-:S02]  /*1e070*/  SHF.R.U64 R64, R64, 0x3, RZ ;  /* 0x0000000340407819 */ /* 0x000fc400000012ff */
[----:B------:R-:W-:Y:S01]  /*1e080*/  SHF.R.U64 R68, R68, 0x3, RZ ;  /* 0x0000000344447819 */ /* 0x000fe200000012ff */
[----:B------:R-:W5:Y:S01]  /*1e090*/  LD.E.128 R28, desc[UR6][R28.64] ;  /* 0x000000061c1c7980 */ /* 0x000f62000c101d00 */
[----:B------:R-:W-:Y:S02]  /*1e0a0*/  LOP3.LUT R20, R11, R20, RZ, 0x3c, !PT ;  /* 0x000000140b147212 */ /* 0x000fe400078e3cff */
[----:B------:R-:W-:Y:S01]  /*1e0b0*/  LOP3.LUT R64, R64, R65, RZ, 0x3c, !PT ;  /* 0x0000004140407212 */ /* 0x000fe200078e3cff */
[----:B------:R-:W-:Y:S01]  /*1e0c0*/  IMAD.X R65, RZ, RZ, R21, P5 ;  /* 0x000000ffff417224 */ /* 0x000fe200028e0615 */
[----:B------:R-:W-:Y:S01]  /*1e0d0*/  LOP3.LUT R68, R68, R69, RZ, 0x3c, !PT ;  /* 0x0000004544447212 */ /* 0x000fe200078e3cff */
[----:B------:R-:W-:Y:S01]  /*1e0e0*/  IMAD R3, R76, UR5, R3 ;  /* 0x000000054c037c24 */ /* 0x000fe2000f8e0203 */
[----:B------:R-:W-:Y:S01]  /*1e0f0*/  LOP3.LUT R72, R4, R7, RZ, 0x3c, !PT ;  /* 0x0000000704487212 */ /* 0x000fe200078e3cff */
[----:B------:R-:W5:Y:S01]  /*1e100*/  LD.E.128 R8, desc[UR6][R8.64] ;  /* 0x0000000608087980 */ /* 0x000f62000c101d00 */
[----:B------:R-:W-:-:S03]  /*1e110*/  IADD3.X R69, RZ, R21, RZ, P4, !PT ;  /* 0x00000015ff457210 */ /* 0x000fc600027fe4ff */
[----:B------:R1:W5:Y:S04]  /*1e120*/  LD.E.128 R4, desc[UR6][R20.64] ;  /* 0x0000000614047980 */ /* 0x000368000c101d00 */
[----:B------:R-:W5:Y:S04]  /*1e130*/  LD.E.128 R32, desc[UR6][R32.64] ;  /* 0x0000000620207980 */ /* 0x000f68000c101d00 */
[----:B------:R-:W5:Y:S01]  /*1e140*/  LD.E.128 R36, desc[UR6][R36.64] ;  /* 0x0000000624247980 */ /* 0x000f62000c101d00 */
[----:B-1----:R-:W-:Y:S01]  /*1e150*/  IMAD.WIDE.U32 R20, R76, UR4, RZ ;  /* 0x000000044c147c25 */ /* 0x002fe2000f8e00ff */
[----:B------:R-:W-:-:S02]  /*1e160*/  ULDC.64 UR4, c[0x0][0xae8] ;  /* 0x0002ba0000047ab9 */ /* 0x000fc40000000a00 */
[----:B------:R-:W5:Y:S01]  /*1e170*/  LD.E.128 R40, desc[UR6][R40.64] ;  /* 0x0000000628287980 */ /* 0x000f62000c101d00 */
[----:B------:R-:W-:Y:S02]  /*1e180*/  IMAD.IADD R21, R21, 0x1, R3 ;  /* 0x0000000115157824 */ /* 0x000fe400078e0203 */
[----:B------:R-:W-:Y:S01]  /*1e190*/  IMAD R80, R80, UR4, RZ ;  /* 0x0000000450507c24 */ /* 0x000fe2000f8e02ff */
[----:B------:R-:W5:Y:S01]  /*1e1a0*/  LD.E.128 R44, desc[UR6][R44.64] ;  /* 0x000000062c2c7980 */ /* 0x000f62000c101d00 */
[----:B------:R-:W-:Y:S02]  /*1e1b0*/  IMAD R76, R237, 0x80, R0 ;  /* 0x00000080ed4c7824 */ /* 0x000fe400078e0200 */
[C---:B------:R-:W-:Y:S01]  /*1e1c0*/  IMAD R3, R231.reuse, UR5, R80 ;  /* 0x00000005e7037c24 */ /* 0x040fe2000f8e0250 */
[----:B------:R-:W5:Y:S01]  /*1e1d0*/  LD.E.128 R48, desc[UR6][R48.64] ;  /* 0x0000000630307980 */ /* 0x000f62000c101d00 */
[----:B------:R-:W-:Y:S01]  /*1e1e0*/  IMAD.WIDE.U32 R20, R231, UR4, R20 ;  /* 0x00000004e7147c25 */ /* 0x000fe2000f8e0014 */
[----:B------:R-:W-:-:S02]  /*1e1f0*/  ULDC.64 UR4, c[0x0][0xaf0] ;  /* 0x0002bc0000047ab9 */ /* 0x000fc40000000a00 */
[----:B------:R-:W5:Y:S01]  /*1e200*/  LD.E.128 R52, desc[UR6][R52.64] ;  /* 0x0000000634347980 */ /* 0x000f62000c101d00 */
[----:B------:R-:W-:-:S03]  /*1e210*/  @P1 IMAD.HI.U32 R0, R76, R81, RZ ;  /* 0x000000514c001227 */ /* 0x000fc600078e00ff */
[----:B------:R-:W5:Y:S01]  /*1e220*/  LD.E.128 R56, desc[UR6][R56.64] ;  /* 0x0000000638387980 */ /* 0x000f62000c101d00 */
[----:B------:R-:W-:Y:S01]  /*1e230*/  IMAD.IADD R21, R21, 0x1, R3 ;  /* 0x0000000115157824 */ /* 0x000fe200078e0203 */
[----:B------:R-:W-:Y:S01]  /*1e240*/  MOV R3, R76 ;  /* 0x0000004c00037202 */ /* 0x000fe20000000f00 */
[----:B------:R-:W-:Y:S01]  /*1e250*/  IMAD R79, R79, UR4, RZ ;  /* 0x000000044f4f7c24 */ /* 0x000fe2000f8e02ff */
[----:B0-----:R-:W-:Y:S01]  /*1e260*/  @P1 SHF.R.U32.HI R3, RZ, R77, R0 ;  /* 0x0000004dff031219 */ /* 0x001fe20000011600 */
[----:B------:R-:W5:Y:S02]  /*1e270*/  LD.E.128 R60, desc[UR6][R60.64] ;  /* 0x000000063c3c7980 */ /* 0x000f64000c101d00 */
[C---:B------:R-:W-:Y:S01]  /*1e280*/  IMAD R79, R230.reuse, UR5, R79 ;  /* 0x00000005e64f7c24 */ /* 0x040fe2000f8e024f */
[--C-:B------:R-:W-:Y:S01]  /*1e290*/  SHF.R.S32.HI R0, RZ, 0x1f, R3.reuse ;  /* 0x0000001fff007819 */ /* 0x100fe20000011403 */
[----:B------:R-:W-:Y:S01]  /*1e2a0*/  IMAD.MOV R77, RZ, RZ, -R3 ;  /* 0x000000ffff4d7224 */ /* 0x000fe200078e0a03 */
[----:B------:R-:W5:Y:S01]  /*1e2b0*/  LD.E.128 R64, desc[UR6][R64.64] ;  /* 0x0000000640407980 */ /* 0x000f62000c101d00 */
[----:B------:R-:W-:Y:S01]  /*1e2c0*/  IMAD.WIDE.U32 R230, R230, UR4, R20 ;  /* 0x00000004e6e67c25 */ /* 0x000fe2000f8e0014 */
[----:B------:R-:W-:-:S02]  /*1e2d0*/  ULDC.64 UR4, c[0x0][0xae0] ;  /* 0x0002b80000047ab9 */ /* 0x000fc40000000a00 */
[----:B------:R-:W5:Y:S01]  /*1e2e0*/  LD.E.128 R68, desc[UR6][R68.64] ;  /* 0x0000000644447980 */ /* 0x000f62000c101d00 */
[----:B------:R-:W-:Y:S02]  /*1e2f0*/  IMAD R0, R0, UR4, RZ ;  /* 0x0000000400007c24 */ /* 0x000fe4000f8e02ff */
[----:B------:R-:W-:Y:S01]  /*1e300*/  IMAD R77, R78, R77, R76 ;  /* 0x0000004d4e4d7224 */ /* 0x000fe200078e024c */
[----:B------:R-:W5:Y:S01]  /*1e310*/  LD.E.128 R72, desc[UR6][R72.64] ;  /* 0x0000000648487980 */ /* 0x000f62000c101d00 */
[----:B------:R-:W-:Y:S02]  /*1e320*/  IMAD.IADD R231, R231, 0x1, R79 ;  /* 0x00000001e7e77824 */ /* 0x000fe400078e024f */
[C---:B------:R-:W-:Y:S01]  /*1e330*/  IMAD R79, R3.reuse, UR5, R0 ;  /* 0x00000005034f7c24 */ /* 0x040fe2000f8e0200 */
[----:B------:R-:W-:Y:S01]  /*1e340*/  @!PT LDS RZ, [RZ] ;  /* 0x00000000fffff984 */ /* 0x000fe20000000800 */
[----:B------:R-:W-:Y:S01]  /*1e350*/  @!PT LDS RZ, [RZ] ;  /* 0x00000000fffff984 */ /* 0x000fe20000000800 */
[----:B------:R-:W-:Y:S01]  /*1e360*/  @!PT LDS RZ, [RZ] ;  /* 0x00000000fffff984 */ /* 0x000fe20000000800 */
[----:B------:R-:W-:Y:S01]  /*1e370*/  @!PT LDS RZ, [RZ] ;  /* 0x00000000fffff984 */ /* 0x000fe20000000800 */
[----:B------:R0:W-:Y:S06]  /*1e380*/  MEMBAR.ALL.CTA ;  /* 0x0000000000007992 */ /* 0x0001ec0000008000 */
[----:B0-----:R-:W0:Y:S01]  /*1e390*/  FENCE.VIEW.ASYNC.S ;  /* 0x00000000000073c6 */ /* 0x001e220000000000 */
[----:B------:R-:W-:Y:S01]  /*1e3a0*/  SHF.R.S32.HI R0, RZ, 0x1f, R77 ;  /* 0x0000001fff007819 */ /* 0x000fe2000001144d */
[----:B------:R-:W-:Y:S01]  /*1e3b0*/  IMAD.WIDE.U32 R20, R3, UR4, R230 ;  /* 0x0000000403147c25 */ /* 0x000fe2000f8e00e6 */
[----:B------:R-:W-:-:S03]  /*1e3c0*/  ULDC.64 UR4, c[0x0][0xad8] ;  /* 0x0002b60000047ab9 */ /* 0x000fc60000000a00 */
[----:B------:R-:W-:Y:S02]  /*1e3d0*/  IMAD.IADD R21, R21, 0x1, R79 ;  /* 0x0000000115157824 */ /* 0x000fe400078e024f */
[----:B------:R-:W-:Y:S02]  /*1e3e0*/  IMAD R0, R0, UR4, RZ ;  /* 0x0000000400007c24 */ /* 0x000fe4000f8e02ff */
[----:B------:R-:W-:Y:S01]  /*1e3f0*/  IMAD.WIDE.U32 R20, R77, UR4, R20 ;  /* 0x000000044d147c25 */ /* 0x000fe2000f8e0014 */
[----:B------:R-:W-:-:S03]  /*1e400*/  ISETP.GE.AND P2, PT, R85, R2, PT ;  /* 0x000000025500720c */ /* 0x000fc60003f46270 */
[----:B------:R-:W-:Y:S01]  /*1e410*/  IMAD R79, R77, UR5, R0 ;  /* 0x000000054d4f7c24 */ /* 0x000fe2000f8e0200 */
[----:B------:R-:W-:Y:S01]  /*1e420*/  ULDC.64 UR4, c[0x0][0xa80] ;  /* 0x0002a00000047ab9 */ /* 0x000fe20000000a00 */
[----:B------:R-:W-:Y:S02]  /*1e430*/  IADD3 R0, R18, 0x38820, RZ ;  /* 0x0003882012007810 */ /* 0x000fe40007ffe0ff */
[----:B------:R-:W-:Y:S01]  /*1e440*/  IMAD.IADD R21, R21, 0x1, R79 ;  /* 0x0000000115157824 */ /* 0x000fe200078e024f */
[C---:B------:R-:W-:Y:S01]  /*1e450*/  LEA R82, P3, R20.reuse, UR4, 0x1 ;  /* 0x0000000414527c11 */ /* 0x040fe2000f8608ff */
[----:B------:R-:W-:Y:S01]  /*1e460*/  VIADD R3, R85, 0x20 ;  /* 0x0000002055037836 */ /* 0x000fe20000000000 */
[----:B------:R-:W-:Y:S02]  /*1e470*/  PRMT R0, RZ, 0x654, R0 ;  /* 0x00000654ff007816 */ /* 0x000fe40000000000 */
[----:B------:R-:W-:Y:S02]  /*1e480*/  LEA.HI.X R83, R20, UR5, R21, 0x1, P3 ;  /* 0x0000000514537c11 */ /* 0x000fe400098f0c15 */
[-C--:B------:R-:W-:Y:S01]  /*1e490*/  ISETP.GE.AND P1, PT, R3, R2.reuse, PT ;  /* 0x000000020300720c */ /* 0x080fe20003f26270 */
[----:B------:R-:W-:Y:S01]  /*1e4a0*/  VIADD R3, R85, 0x40 ;  /* 0x0000004055037836 */ /* 0x000fe20000000000 */
[----:B0-----:R0:W-:Y:S01]  /*1e4b0*/  SYNCS.ARRIVE.TRANS64.RED.A1T0 RZ, [R0+URZ], RZ ;  /* 0x000000ff00ff79a7 */ /* 0x0011e2000810043f */
[----:B------:R1:W2:Y:S03]  /*1e4c0*/  SHFL.IDX PT, R80, R82, RZ, 0x181f ;  /* 0x00181fff52507589 */ /* 0x0002a600000e0000 */
[----:B------:R-:W-:Y:S01]  /*1e4d0*/  ISETP.GE.AND P0, PT, R3, R2, PT ;  /* 0x000000020300720c */ /* 0x000fe20003f06270 */
[----:B0-----:R1:W0:Y:S01]  /*1e4e0*/  SHFL.IDX PT, R0, R83, RZ, 0x181f ;  /* 0x00181fff53007589 */ /* 0x00122200000e0000 */
[----:B------:R-:W-:Y:S11]  /*1e4f0*/  @P2 BRA `(.L_x_855) ;  /* 0x0000000000482947 */ /* 0x000ff60003800000 */
[----:B------:R-:W-:Y:S01]  /*1e500*/  ULDC UR4, c[0x0][0xac8] ;  /* 0x0002b20000047ab9 */ /* 0x000fe20000000800 */
[----:B------:R-:W-:Y:S01]  /*1e510*/  ULDC.64 UR6, c[0x0][0x208] ;  /* 0x0000820000067ab9 */ /* 0x000fe20000000a00 */
[----:B------:R-:W-:Y:S02]  /*1e520*/  ISETP.GE.AND P5, PT, R16, UR4, PT ;  /* 0x0000000410007c0c */ /* 0x000fe4000bfa6270 */
[----:B------:R-:W-:Y:S02]  /*1e530*/  ISETP.GE.AND P4, PT, R213, UR4, PT ;  /* 0x00000004d5007c0c */ /* 0x000fe4000bf86270 */
[----:B------:R-:W-:Y:S02]  /*1e540*/  ISETP.GE.AND P3, PT, R218, UR4, PT ;  /* 0x00000004da007c0c */ /* 0x000fe4000bf66270 */
[----:B------:R-:W-:-:S07]  /*1e550*/  ISETP.GE.AND P2, PT, R219, UR4, PT ;  /* 0x00000004db007c0c */ /* 0x000fce000bf46270 */
[----:B--2---:R-:W-:-:S04]  /*1e560*/  @!P5 LEA R20, P6, R16, R80, 0x1 ;  /* 0x000000501014d211 */ /* 0x004fc800078c08ff */
[----:B0-----:R-:W-:Y:S02]  /*1e570*/  @!P5 LEA.HI.X R21, R16, R0, R17, 0x1, P6 ;  /* 0x000000001015d211 */ /* 0x001fe400030f0c11 */
        /* <DEDUP_REMOVED lines=10> */
.L_x_855:
[----:B------:R-:W-:Y:S05]  /*1e620*/  BSYNC B1 ;  /* 0x0000000000017941 */ /* 0x000fea0003800000 */
.L_x_854:
[----:B0-----:R0:W4:Y:S01]  /*1e630*/  SHFL.IDX PT, R0, R83, 0x1, 0x181f ;  /* 0x00381f0053007f89 */ /* 0x00112200000e0000 */
[----:B------:R-:W-:Y:S03]  /*1e640*/  BSSY B1, `(.L_x_856) ;  /* 0x0000015000017945 */ /* 0x000fe60003800000 */
[----:B---3-5:R0:W3:Y:S01]  /*1e650*/  SHFL.IDX PT, R28, R82, 0x1, 0x181f ;  /* 0x00381f00521c7f89 */ /* 0x0280e200000e0000 */
[----:B------:R-:W-:Y:S05]  /*1e660*/  @P1 BRA `(.L_x_857) ;  /* 0x0000000000481947 */ /* 0x000fea0003800000 */
[----:B------:R-:W-:Y:S01]  /*1e670*/  ULDC UR4, c[0x0][0xac8] ;  /* 0x0002b20000047ab9 */ /* 0x000fe20000000800 */
[----:B------:R-:W-:Y:S01]  /*1e680*/  ULDC.64 UR6, c[0x0][0x208] ;  /* 0x0000820000067ab9 */ /* 0x000fe20000000a00 */
[----:B------:R-:W-:Y:S02]  /*1e690*/  ISETP.GE.AND P4, PT, R16, UR4, PT ;  /* 0x0000000410007c0c */ /* 0x000fe4000bf86270 */
[----:B------:R-:W-:Y:S02]  /*1e6a0*/  ISETP.GE.AND P3, PT, R213, UR4, PT ;  /* 0x00000004d5007c0c */ /* 0x000fe4000bf66270 */
[----:B------:R-:W-:Y:S02]  /*1e6b0*/  ISETP.GE.AND P2, PT, R218, UR4, PT ;  /* 0x00000004da007c0c */ /* 0x000fe4000bf46270 */
[----:B------:R-:W-:-:S07]  /*1e6c0*/  ISETP.GE.AND P1, PT, R219, UR4, PT ;  /* 0x00000004db007c0c */ /* 0x000fce000bf26270 */
[CC--:B---3--:R-:W-:Y:S02]  /*1e6d0*/  @!P4 LEA R4, P6, R16.reuse, R28.reuse, 0x1 ;  /* 0x0000001c1004c211 */ /* 0x0c8fe400078c08ff */
        /* <DEDUP_REMOVED lines=11> */
.L_x_857:
[----:B------:R-:W-:Y:S05]  /*1e790*/  BSYNC B1 ;  /* 0x0000000000017941 */ /* 0x000fea0003800000 */
.L_x_856:
[----:B----4-:R4:W0:Y:S01]  /*1e7a0*/  SHFL.IDX PT, R0, R83, 0x2, 0x181f ;  /* 0x00581f0053007f89 */ /* 0x01082200000e0000 */
[----:B------:R-:W-:Y:S03]  /*1e7b0*/  BSSY B1, `(.L_x_858) ;  /* 0x0000015000017945 */ /* 0x000fe60003800000 */
[----:B---3--:R4:W3:Y:S01]  /*1e7c0*/  SHFL.IDX PT, R10, R82, 0x2, 0x181f ;  /* 0x00581f00520a7f89 */ /* 0x0088e200000e0000 */
[----:B------:R-:W-:Y:S05]  /*1e7d0*/  @P0 BRA `(.L_x_859) ;  /* 0x0000000000480947 */ /* 0x000fea0003800000 */
[----:B------:R-:W-:Y:S01]  /*1e7e0*/  ULDC UR4, c[0x0][0xac8] ;  /* 0x0002b20000047ab9 */ /* 0x000fe20000000800 */
[----:B------:R-:W-:Y:S01]  /*1e7f0*/  ULDC.64 UR6, c[0x0][0x208] ;  /* 0x0000820000067ab9 */ /* 0x000fe20000000a00 */
[----:B------:R-:W-:Y:S02]  /*1e800*/  ISETP.GE.AND P3, PT, R16, UR4, PT ;  /* 0x0000000410007c0c */ /* 0x000fe4000bf66270 */
[----:B------:R-:W-:Y:S02]  /*1e810*/  ISETP.GE.AND P2, PT, R213, UR4, PT ;  /* 0x00000004d5007c0c */ /* 0x000fe4000bf46270 */
[----:B------:R-:W-:Y:S02]  /*1e820*/  ISETP.GE.AND P1, PT, R218, UR4, PT ;  /* 0x00000004da007c0c */ /* 0x000fe4000bf26270 */
[----:B------:R-:W-:-:S07]  /*1e830*/  ISETP.GE.AND P0, PT, R219, UR4, PT ;  /* 0x00000004db007c0c */ /* 0x000fce000bf06270 */
[-C--:B---3--:R-:W-:Y:S02]  /*1e840*/  @!P3 LEA R4, P6, R16, R10.reuse, 0x1 ;  /* 0x0000000a1004b211 */ /* 0x088fe400078c08ff */
[-C--:B------:R-:W-:Y:S02]  /*1e850*/  @!P2 LEA R6, P5, R235, R10.reuse, 0x1 ;  /* 0x0000000aeb06a211 */ /* 0x080fe400078a08ff */
[----:B------:R-:W-:Y:S02]  /*1e860*/  @!P1 LEA R8, P4, R218, R10, 0x1 ;  /* 0x0000000ada089211 */ /* 0x000fe400078808ff */
[----:B0-----:R-:W-:Y:S02]  /*1e870*/  @!P3 LEA.HI.X R5, R16, R0, R17, 0x1, P6 ;  /* 0x000000001005b211 */ /* 0x001fe400030f0c11 */
        /* <DEDUP_REMOVED lines=8> */
.L_x_859:
[----:B------:R-:W-:Y:S05]  /*1e900*/  BSYNC B1 ;  /* 0x0000000000017941 */ /* 0x000fea0003800000 */
.L_x_858:
[----:B------:R-:W-:Y:S01]  /*1e910*/  IADD3 R3, R85, 0x60, RZ ;  /* 0x0000006055037810 */ /* 0x000fe20007ffe0ff */
[----:B01--4-:R-:W0:Y:S03]  /*1e920*/  SHFL.IDX PT, R83, R83, 0x3, 0x181f ;  /* 0x00781f0053537f89 */ /* 0x013e2600000e0000 */
[----:B------:R-:W-:Y:S01]  /*1e930*/  ISETP.GE.AND P0, PT, R3, R2, PT ;  /* 0x000000020300720c */ /* 0x000fe20003f06270 */
[----:B------:R-:W1:-:S12]  /*1e940*/  SHFL.IDX PT, R82, R82, 0x3, 0x181f ;  /* 0x00781f0052527f89 */ /* 0x000e5800000e0000 */
[----:B------:R-:W-:Y:S05]  /*1e950*/  @P0 BRA `(.L_x_860) ;  /* 0x0000000c00b80947 */ /* 0x000fea0003800000 */
[----:B------:R-:W-:Y:S01]  /*1e960*/  ULDC UR4, c[0x0][0xac8] ;  /* 0x0002b20000047ab9 */ /* 0x000fe20000000800 */
[----:B------:R-:W-:Y:S01]  /*1e970*/  ULDC.64 UR6, c[0x0][0x208] ;  /* 0x0000820000067ab9 */ /* 0x000fe20000000a00 */
[----:B------:R-:W-:Y:S02]  /*1e980*/  ISETP.GE.AND P3, PT, R16, UR4, PT ;  /* 0x0000000410007c0c */ /* 0x000fe4000bf66270 */
[----:B------:R-:W-:Y:S02]  /*1e990*/  ISETP.GE.AND P4, PT, R213, UR4, PT ;  /* 0x00000004d5007c0c */ /* 0x000fe4000bf86270 */
[----:B------:R-:W-:-:S09]  /*1e9a0*/  ISETP.GE.AND P5, PT, R218, UR4, PT ;  /* 0x00000004da007c0c */ /* 0x000fd2000bfa6270 */
[CC--:B-1----:R-:W-:Y:S02]  /*1e9b0*/  @!P3 LEA R2, P0, R16.reuse, R82.reuse, 0x1 ;  /* 0x000000521002b211 */ /* 0x0c2fe400078008ff */
[-C--:B------:R-:W-:Y:S02]  /*1e9c0*/  @!P4 LEA R4, P1, R235, R82.reuse, 0x1 ;  /* 0x00000052eb04c211 */ /* 0x080fe400078208ff */
[-C--:B0-----:R-:W-:Y:S02]  /*1e9d0*/  @!P3 LEA.HI.X R3, R16, R83.reuse, R17, 0x1, P0 ;  /* 0x000000531003b211 */ /* 0x081fe400000f0c11 */
        /* <DEDUP_REMOVED lines=8> */
[----:B0-----:R-:W-:Y:S01]  /*1ea60*/  LEA R2, P0, R219, R82, 0x1 ;  /* 0x00000052db027211 */ /* 0x001fe200078008ff */
[----:B------:R-:W-:-:S03]  /*1ea70*/  ULDC.64 UR4, c[0x0][0x208] ;  /* 0x0000820000047ab9 */ /* 0x000fc60000000a00 */
[----:B------:R-:W-:-:S05]  /*1ea80*/  LEA.HI.X R3, R219, R83, R86, 0x1, P0 ;  /* 0x00000053db037211 */ /* 0x000fca00000f0c56 */
[----:B------:R0:W-:Y:S01]  /*1ea90*/  ST.E.128 desc[UR4][R2.64], R72 ;  /* 0x0000004802007985 */ /* 0x0001e2000c101d04 */
[----:B------:R-:W-:Y:S05]  /*1eaa0*/  BRA `(.L_x_860) ;  /* 0x0000000c00647947 */ /* 0x000fea0003800000 */
.L_x_852:
[----:B------:R-:W2:Y:S01]  /*1eab0*/  LDL R7, [R1+0x60] ;  /* 0x0000600001077983 */ /* 0x000ea20000100800 */
[----:B------:R-:W-:Y:S01]  /*1eac0*/  ULDC.64 UR4, c[0x0][0xc00] ;  /* 0x0003000000047ab9 */ /* 0x000fe20000000a00 */
[----:B------:R-:W3:Y:S01]  /*1ead0*/  LDC R21, c[0x0][0xbe8] ;  /* 0x0002fa00ff157b82 */ /* 0x000ee20000000800 */
[----:B------:R-:W-:Y:S01]  /*1eae0*/  ISETP.NE.U32.AND P0, PT, RZ, UR4, PT ;  /* 0x00000004ff007c0c */ /* 0x000fe2000bf05070 */
[----:B------:R-:W-:Y:S01]  /*1eaf0*/  IMAD.MOV.U32 R6, RZ, RZ, RZ ;  /* 0x000000ffff067224 */ /* 0x000fe200078e00ff */
[----:B------:R-:W-:Y:S01]  /*1eb00*/  IADD3 R2, P1, R233, UR4, RZ ;  /* 0x00000004e9027c10 */ /* 0x000fe2000ff3e0ff */
[----:B------:R-:W-:Y:S01]  /*1eb10*/  ULDC.64 UR6, c[0x0][0x208] ;  /* 0x0000820000067ab9 */ /* 0x000fe20000000a00 */
[----:B------:R-:W-:Y:S01]  /*1eb20*/  ISETP.NE.AND.EX P0, PT, RZ, UR5, PT, P0 ;  /* 0x00000005ff007c0c */ /* 0x000fe2000bf05300 */
[----:B------:R-:W4:Y:S02]  /*1eb30*/  S2R R8, SR_TID.X ;  /* 0x0000000000087919 */ /* 0x000f240000002100 */
[----:B----4-:R-:W-:-:S04]  /*1eb40*/  IADD3 R8, R8, -0x80, RZ ;  /* 0xffffff8008087810 */ /* 0x010fc80007ffe0ff */
[----:B------:R-:W-:Y:S02]  /*1eb50*/  ISETP.GE.AND P3, PT, R8, 0x80, PT ;  /* 0x000000800800780c */ /* 0x000fe40003f66270 */
[----:B--2---:R-:W-:-:S04]  /*1eb60*/  SHF.L.U64.HI R0, R230, 0x2, R7 ;  /* 0x00000002e6007819 */ /* 0x004fc80000010207 */
[----:B------:R-:W-:Y:S01]  /*1eb70*/  IADD3.X R3, R0, UR5, RZ, P1, !PT ;  /* 0x0000000500037c10 */ /* 0x000fe20008ffe4ff */
[----:B------:R-:W-:Y:S02]  /*1eb80*/  ULDC.64 UR4, c[0x0][0xc08] ;  /* 0x0003020000047ab9 */ /* 0x000fe40000000a00 */
[----:B------:R-:W-:Y:S02]  /*1eb90*/  ISETP.NE.U32.AND P1, PT, RZ, UR4, PT ;  /* 0x00000004ff007c0c */ /* 0x000fe4000bf25070 */
[----:B------:R2:W5:Y:S02]  /*1eba0*/  @P0 LDG.E R6, desc[UR6][R2.64] ;  /* 0x0000000602060981 */ /* 0x000564000c1e1900 */
[----:B------:R-:W-:-:S13]  /*1ebb0*/  ISETP.NE.AND.EX P1, PT, RZ, UR5, PT, P1 ;  /* 0x00000005ff007c0c */ /* 0x000fda000bf25310 */
[----:B------:R-:W-:Y:S01]  /*1ebc0*/  @P1 IADD3 R4, P2, R233, UR4, RZ ;  /* 0x00000004e9041c10 */ /* 0x000fe2000ff5e0ff */
[----:B------:R-:W-:-:S03]  /*1ebd0*/  ULDC UR4, c[0x0][0xa88] ;  /* 0x0002a20000047ab9 */ /* 0x000fc60000000800 */
[----:B------:R-:W-:Y:S01]  /*1ebe0*/  @P1 IADD3.X R5, R0, UR5, RZ, P2, !PT ;  /* 0x0000000500051c10 */ /* 0x000fe200097fe4ff */
[----:B------:R-:W-:Y:S01]  /*1ebf0*/  IMAD.U32 R0, RZ, RZ, UR4 ;  /* 0x00000004ff007e24 */ /* 0x000fe2000f8e00ff */
[----:B---3--:R-:W-:-:S05]  /*1ec00*/  ISETP.NE.AND P2, PT, R21, 0x1, PT ;  /* 0x000000011500780c */ /* 0x008fca0003f45270 */
[----:B------:R2:W5:Y:S08]  /*1ec10*/  @P1 LDG.E R0, desc[UR6][R4.64] ;  /* 0x0000000604001981 */ /* 0x000570000c1e1900 */
[----:B------:R-:W3:Y:S08]  /*1ec20*/  @P2 LDC R20, c[0x0][0xbec] ;  /* 0x0002fb00ff142b82 */ /* 0x000ef00000000800 */
[----:B------:R-:W4:Y:S01]  /*1ec30*/  @P2 LDC R25, c[0x0][0xbf0] ;  /* 0x0002fc00ff192b82 */ /* 0x000f220000000800 */
[----:B--2---:R-:W-:Y:S05]  /*1ec40*/  @P1 BRA `(.L_x_861) ;  /* 0x0000000000141947 */ /* 0x004fea0003800000 */
[----:B------:R-:W-:Y:S05]  /*1ec50*/  @!P0 BRA `(.L_x_861) ;  /* 0x0000000000108947 */ /* 0x000fea0003800000 */
[----:B------:R-:W-:Y:S02]  /*1ec60*/  ULDC.64 UR4, c[0x0][0x208] ;  /* 0x0000820000047ab9 */ /* 0x000fe40000000a00 */
[----:B------:R-:W2:Y:S04]  /*1ec70*/  LDG.E R5, desc[UR4][R2.64] ;  /* 0x0000000402057981 */ /* 0x000ea8000c1e1900 */
[----:B-----5:R-:W2:Y:S02]  /*1ec80*/  LDG.E R0, desc[UR4][R2.64+0x4] ;  /* 0x0000040402007981 */ /* 0x020ea4000c1e1900 */
[----:B--2---:R-:W-:-:S07]  /*1ec90*/  IMAD.IADD R0, R0, 0x1, -R5 ;  /* 0x0000000100007824 */ /* 0x004fce00078e0a05 */
.L_x_861:
[----:B------:R-:W-:Y:S01]  /*1eca0*/  BSSY B1, `(.L_x_862) ;  /* 0x000002f000017945 */ /* 0x000fe20003800000 */
[----:B------:R-:W-:Y:S02]  /*1ecb0*/  SHF.R.S32.HI R12, RZ, 0x1f, R231 ;  /* 0x0000001fff0c7819 */ /* 0x000fe400000114e7 */
[----:B------:R-:W-:Y:S02]  /*1ecc0*/  SEL R13, R230, RZ, !P0 ;  /* 0x000000ffe60d7207 */ /* 0x000fe40004000000 */
[----:B------:R-:W-:Y:S02]  /*1ecd0*/  SEL R14, R7, RZ, !P0 ;  /* 0x000000ff070e7207 */ /* 0x000fe40004000000 */
[----:B-----5:R-:W-:Y:S01]  /*1ece0*/  SHF.R.S32.HI R11, RZ, 0x1f, R6 ;  /* 0x0000001fff0b7819 */ /* 0x020fe20000011406 */
[----:B------:R-:W-:Y:S06]  /*1ecf0*/  @P3 BRA `(.L_x_863) ;  /* 0x0000000000a43947 */ /* 0x000fec0003800000 */
[----:B------:R-:W2:Y:S01]  /*1ed00*/  S2R R2, SR_TID.X ;  /* 0x0000000000027919 */ /* 0x000ea20000002100 */
[----:B------:R-:W5:Y:S02]  /*1ed10*/  LDC R9, c[0x0][0xbe8] ;  /* 0x0002fa00ff097b82 */ /* 0x000f640000000800 */
[----:B-----5:R-:W-:Y:S02]  /*1ed20*/  IMAD R3, R0, R9, RZ ;  /* 0x0000000900037224 */ /* 0x020fe400078e02ff */
[----:B--2---:R-:W-:-:S05]  /*1ed30*/  IMAD R2, R237, 0x80, R2 ;  /* 0x00000080ed027824 */ /* 0x004fca00078e0202 */
[----:B------:R-:W-:-:S04]  /*1ed40*/  IADD3 R10, R2, -0x80, RZ ;  /* 0xffffff80020a7810 */ /* 0x000fc80007ffe0ff */
[----:B------:R-:W-:-:S13]  /*1ed50*/  ISETP.GE.AND P0, PT, R10, R3, PT ;  /* 0x000000030a00720c */ /* 0x000fda0003f06270 */
[----:B------:R-:W-:Y:S05]  /*1ed60*/  @P0 BRA `(.L_x_863) ;  /* 0x0000000000880947 */ /* 0x000fea0003800000 */
[----:B------:R-:W-:Y:S01]  /*1ed70*/  ISETP.NE.AND P0, PT, R9, 0x1, PT ;  /* 0x000000010900780c */ /* 0x000fe20003f05270 */
[----:B------:R-:W-:Y:S01]  /*1ed80*/  ULDC.64 UR4, c[0x0][0xb90] ;  /* 0x0002e40000047ab9 */ /* 0x000fe20000000a00 */
[----:B------:R-:W-:Y:S01]  /*1ed90*/  MOV R3, R11 ;  /* 0x0000000b00037202 */ /* 0x000fe20000000f00 */
[----:B------:R-:W-:Y:S01]  /*1eda0*/  IMAD R8, R12, UR4, RZ ;  /* 0x000000040c087c24 */ /* 0x000fe2000f8e02ff */
[----:B------:R-:W-:Y:S01]  /*1edb0*/  ULDC.64 UR6, c[0x0][0x208] ;  /* 0x0000820000067ab9 */ /* 0x000fe20000000a00 */
[----:B------:R-:W-:Y:S02]  /*1edc0*/  IMAD.MOV.U32 R2, RZ, RZ, R6 ;  /* 0x000000ffff027224 */ /* 0x000fe400078e0006 */
[----:B------:R-:W-:Y:S02]  /*1edd0*/  IMAD.MOV.U32 R5, RZ, RZ, R10 ;  /* 0x000000ffff057224 */ /* 0x000fe400078e000a */
[----:B------:R-:W-:-:S04]  /*1ede0*/  IMAD.WIDE.U32 R2, R231, UR4, R2 ;  /* 0x00000004e7027c25 */ /* 0x000fc8000f8e0002 */
[----:B------:R-:W2:Y:S08]  /*1edf0*/  @P0 LDC R7, c[0x0][0xbec] ;  /* 0x0002fb00ff070b82 */ /* 0x000eb00000000800 */
[----:B------:R-:W5:Y:S01]  /*1ee00*/  @P0 LDC R15, c[0x0][0xbf0] ;  /* 0x0002fc00ff0f0b82 */ /* 0x000f620000000800 */
[----:B--2---:R-:W-:-:S04]  /*1ee10*/  @P0 IMAD.HI.U32 R4, R10, R7, RZ ;  /* 0x000000070a040227 */ /* 0x004fc800078e00ff */
[----:B------:R-:W-:Y:S01]  /*1ee20*/  IMAD R7, R231, UR5, R8 ;  /* 0x00000005e7077c24 */ /* 0x000fe2000f8e0208 */
[----:B------:R-:W-:Y:S01]  /*1ee30*/  ULDC.64 UR4, c[0x0][0xb98] ;  /* 0x0002e60000047ab9 */ /* 0x000fe20000000a00 */
[----:B-----5:R-:W-:Y:S02]  /*1ee40*/  @P0 SHF.R.U32.HI R5, RZ, R15, R4 ;  /* 0x0000000fff050219 */ /* 0x020fe40000011604 */
[----:B------:R-:W-:Y:S02]  /*1ee50*/  IMAD.IADD R3, R3, 0x1, R7 ;  /* 0x0000000103037824 */ /* 0x000fe400078e0207 */
[----:B------:R-:W-:Y:S02]  /*1ee60*/  IMAD R4, R14, UR4, RZ ;  /* 0x000000040e047c24 */ /* 0x000fe4000f8e02ff */
[----:B------:R-:W-:Y:S02]  /*1ee70*/  IMAD.MOV R7, RZ, RZ, -R5 ;  /* 0x000000ffff077224 */ /* 0x000fe400078e0a05 */
[----:B------:R-:W-:-:S04]  /*1ee80*/  IMAD.WIDE.U32 R2, R13, UR4, R2 ;  /* 0x000000040d027c25 */ /* 0x000fc8000f8e0002 */
[----:B------:R-:W-:Y:S01]  /*1ee90*/  IMAD R7, R9, R7, R10 ;  /* 0x0000000709077224 */ /* 0x000fe200078e020a */
[----:B------:R-:W-:Y:S01]  /*1eea0*/  SHF.R.S32.HI R9, RZ, 0x1f, R5 ;  /* 0x0000001fff097819 */ /* 0x000fe20000011405 */
[----:B------:R-:W-:Y:S01]  /*1eeb0*/  IMAD R8, R13, UR5, R4 ;  /* 0x000000050d087c24 */ /* 0x000fe2000f8e0204 */
[----:B------:R-:W-:Y:S01]  /*1eec0*/  IADD3 R2, P0, R5, R2, RZ ;  /* 0x0000000205027210 */ /* 0x000fe20007f1e0ff */
        /* <DEDUP_REMOVED lines=9> */
[----:B------:R-:W-:Y:S01]  /*1ef60*/  LEA.HI.X R5, R2, UR5, R3, 0x2, P0 ;  /* 0x0000000502057c11 */ /* 0x000fe200080f1403 */
[----:B------:R-:W-:-:S05]  /*1ef70*/  IMAD.MOV.U32 R3, RZ, RZ, -0x800000 ;  /* 0xff800000ff037424 */ /* 0x000fca00078e00ff */
[----:B------:R2:W-:Y:S02]  /*1ef80*/  STG.E desc[UR6][R4.64], R3 ;  /* 0x0000000304007986 */ /* 0x0005e4000c101906 */
.L_x_863:
[----:B------:R-:W-:Y:S05]  /*1ef90*/  BSYNC B1 ;  /* 0x0000000000017941 */ /* 0x000fea0003800000 */
.L_x_862:
[----:B------:R-:W-:Y:S01]  /*1efa0*/  ULDC.64 UR4, c[0x0][0xaa0] ;  /* 0x0002a80000047ab9 */ /* 0x000fe20000000a00 */
[----:B--2---:R-:W-:Y:S01]  /*1efb0*/  IMAD R4, R232, 0x20, R212 ;  /* 0x00000020e8047824 */ /* 0x004fe200078e02d4 */
[----:B------:R-:W-:Y:S01]  /*1efc0*/  BSSY B1, `(.L_x_864) ;  /* 0x0000042000017945 */ /* 0x000fe20003800000 */
[----:B------:R-:W-:Y:S01]  /*1efd0*/  IMAD R3, R11, UR4, RZ ;  /* 0x000000040b037c24 */ /* 0x000fe2000f8e02ff */
[----:B------:R-:W-:Y:S01]  /*1efe0*/  SHF.R.S32.HI R8, RZ, 0x1f, R219 ;  /* 0x0000001fff087819 */ /* 0x000fe200000114db */
[----:B------:R-:W-:Y:S02]  /*1eff0*/  IMAD R9, R237, 0x80, R4 ;  /* 0x00000080ed097824 */ /* 0x000fe400078e0204 */
[C---:B------:R-:W-:Y:S02]  /*1f000*/  IMAD R5, R6.reuse, UR5, R3 ;  /* 0x0000000506057c24 */ /* 0x040fe4000f8e0203 */
[----:B------:R-:W-:Y:S01]  /*1f010*/  IMAD.WIDE.U32 R2, R6, UR4, RZ ;  /* 0x0000000406027c25 */ /* 0x000fe2000f8e00ff */
[----:B------:R-:W-:-:S03]  /*1f020*/  ULDC.64 UR4, c[0x0][0xae8] ;  /* 0x0002ba0000047ab9 */ /* 0x000fc60000000a00 */
[----:B------:R-:W-:Y:S01]  /*1f030*/  IMAD R6, R12, UR4, RZ ;  /* 0x000000040c067c24 */ /* 0x000fe2000f8e02ff */
[----:B------:R-:W-:Y:S01]  /*1f040*/  IADD3 R3, R3, R5, RZ ;  /* 0x0000000503037210 */ /* 0x000fe20007ffe0ff */
[----:B---3--:R-:W-:-:S04]  /*1f050*/  @P2 IMAD.HI.U32 R4, R9, R20, RZ ;  /* 0x0000001409042227 */ /* 0x008fc800078e00ff */
[C---:B------:R-:W-:Y:S02]  /*1f060*/  IMAD R7, R231.reuse, UR5, R6 ;  /* 0x00000005e7077c24 */ /* 0x040fe4000f8e0206 */
[----:B------:R-:W-:Y:S01]  /*1f070*/  IMAD.WIDE.U32 R2, R231, UR4, R2 ;  /* 0x00000004e7027c25 */ /* 0x000fe2000f8e0002 */
[----:B------:R-:W-:-:S03]  /*1f080*/  ULDC.64 UR4, c[0x0][0xaf0] ;  /* 0x0002bc0000047ab9 */ /* 0x000fc60000000a00 */
[----:B------:R-:W-:Y:S01]  /*1f090*/  IMAD.MOV.U32 R5, RZ, RZ, R9 ;  /* 0x000000ffff057224 */ /* 0x000fe200078e0009 */
[----:B------:R-:W-:Y:S01]  /*1f0a0*/  IADD3 R3, R3, R7, RZ ;  /* 0x0000000703037210 */ /* 0x000fe20007ffe0ff */
[----:B------:R-:W-:Y:S01]  /*1f0b0*/  IMAD R6, R14, UR4, RZ ;  /* 0x000000040e067c24 */ /* 0x000fe2000f8e02ff */
[----:B----4-:R-:W-:-:S03]  /*1f0c0*/  @P2 SHF.R.U32.HI R5, RZ, R25, R4 ;  /* 0x00000019ff052219 */ /* 0x010fc60000011604 */
[C---:B------:R-:W-:Y:S01]  /*1f0d0*/  IMAD R7, R13.reuse, UR5, R6 ;  /* 0x000000050d077c24 */ /* 0x040fe2000f8e0206 */
[----:B------:R-:W-:Y:S01]  /*1f0e0*/  SHF.R.S32.HI R4, RZ, 0x1f, R5 ;  /* 0x0000001fff047819 */ /* 0x000fe20000011405 */
[----:B------:R-:W-:Y:S01]  /*1f0f0*/  IMAD.WIDE.U32 R2, R13, UR4, R2 ;  /* 0x000000040d027c25 */ /* 0x000fe2000f8e0002 */
[----:B------:R-:W-:-:S03]  /*1f100*/  ULDC.64 UR4, c[0x0][0xae0] ;  /* 0x0002b80000047ab9 */ /* 0x000fc60000000a00 */
[----:B------:R-:W-:Y:S02]  /*1f110*/  IMAD.MOV R6, RZ, RZ, -R5 ;  /* 0x000000ffff067224 */ /* 0x000fe400078e0a05 */
[----:B------:R-:W-:Y:S02]  /*1f120*/  IMAD.IADD R3, R3, 0x1, R7 ;  /* 0x0000000103037824 */ /* 0x000fe400078e0207 */
[----:B------:R-:W-:Y:S02]  /*1f130*/  IMAD R4, R4, UR4, RZ ;  /* 0x0000000404047c24 */ /* 0x000fe4000f8e02ff */
[----:B------:R-:W-:Y:S02]  /*1f140*/  IMAD R7, R21, R6, R9 ;  /* 0x0000000615077224 */ /* 0x000fe400078e0209 */
[C---:B------:R-:W-:Y:S02]  /*1f150*/  IMAD R9, R5.reuse, UR5, R4 ;  /* 0x0000000505097c24 */ /* 0x040fe4000f8e0204 */
[----:B------:R-:W-:Y:S01]  /*1f160*/  IMAD.WIDE.U32 R2, R5, UR4, R2 ;  /* 0x0000000405027c25 */ /* 0x000fe2000f8e0002 */
[----:B------:R-:W-:Y:S01]  /*1f170*/  SHF.R.S32.HI R4, RZ, 0x1f, R7 ;  /* 0x0000001fff047819 */ /* 0x000fe20000011407 */
[----:B------:R-:W-:-:S02]  /*1f180*/  ULDC.64 UR4, c[0x0][0xad8] ;  /* 0x0002b60000047ab9 */ /* 0x000fc40000000a00 */
[----:B------:R-:W-:Y:S01]  /*1f190*/  IMAD R6, R237, 0x80, R212 ;  /* 0x00000080ed067824 */ /* 0x000fe200078e02d4 */
[----:B------:R-:W-:Y:S01]  /*1f1a0*/  IADD3 R3, R3, R9, RZ ;  /* 0x0000000903037210 */ /* 0x000fe20007ffe0ff */
[----:B------:R-:W-:Y:S01]  /*1f1b0*/  IMAD R4, R4, UR4, RZ ;  /* 0x0000000404047c24 */ /* 0x000fe2000f8e02ff */
[----:B------:R-:W-:Y:S01]  /*1f1c0*/  SHF.R.S32.HI R9, RZ, 0x1f, R218 ;  /* 0x0000001fff097819 */ /* 0x000fe200000114da */
[----:B------:R-:W-:Y:S02]  /*1f1d0*/  IMAD R21, R0, R21, RZ ;  /* 0x0000001500157224 */ /* 0x000fe400078e02ff */
[C---:B------:R-:W-:Y:S02]  /*1f1e0*/  IMAD R5, R7.reuse, UR5, R4 ;  /* 0x0000000507057c24 */ /* 0x040fe4000f8e0204 */
[----:B------:R-:W-:Y:S01]  /*1f1f0*/  IMAD.WIDE.U32 R2, R7, UR4, R2 ;  /* 0x0000000407027c25 */ /* 0x000fe2000f8e0002 */
[----:B------:R-:W-:Y:S01]  /*1f200*/  ISETP.GE.AND P2, PT, R6, R21, PT ;  /* 0x000000150600720c */ /* 0x000fe20003f46270 */
[----:B------:R-:W-:-:S02]  /*1f210*/  ULDC.64 UR4, c[0x0][0xa80] ;  /* 0x0002a00000047ab9 */ /* 0x000fc40000000a00 */
[----:B------:R-:W-:Y:S01]  /*1f220*/  IMAD.IADD R3, R3, 0x1, R5 ;  /* 0x0000000103037824 */ /* 0x000fe200078e0205 */
[----:B------:R-:W-:Y:S01]  /*1f230*/  LEA R4, P3, R2, UR4, 0x1 ;  /* 0x0000000402047c11 */ /* 0x000fe2000f8608ff */
[----:B------:R-:W-:-:S03]  /*1f240*/  VIADD R0, R6, 0x20 ;  /* 0x0000002006007836 */ /* 0x000fc60000000000 */
[----:B------:R-:W-:Y:S02]  /*1f250*/  LEA.HI.X R5, R2, UR5, R3, 0x1, P3 ;  /* 0x0000000502057c11 */ /* 0x000fe400098f0c03 */
[----:B------:R-:W-:Y:S01]  /*1f260*/  ISETP.GE.AND P1, PT, R0, R21, PT ;  /* 0x000000150000720c */ /* 0x000fe20003f26270 */
[----:B------:R2:W3:Y:S01]  /*1f270*/  SHFL.IDX PT, R2, R4, RZ, 0x181f ;  /* 0x00181fff04027589 */ /* 0x0004e200000e0000 */
[----:B------:R-:W-:-:S03]  /*1f280*/  IADD3 R0, R6, 0x40, RZ ;  /* 0x0000004006007810 */ /* 0x000fc60007ffe0ff */
[----:B------:R2:W4:Y:S01]  /*1f290*/  SHFL.IDX PT, R3, R5, RZ, 0x181f ;  /* 0x00181fff05037589 */ /* 0x00052200000e0000 */
        /* <DEDUP_REMOVED lines=8> */
[----:B---3--:R-:W-:-:S04]  /*1f320*/  @!P5 LEA R10, P6, R16, R2, 0x1 ;  /* 0x00000002100ad211 */ /* 0x008fc800078c08ff */
[-C--:B----4-:R-:W-:Y:S02]  /*1f330*/  @!P5 LEA.HI.X R11, R16, R3.reuse, R17, 0x1, P6 ;  /* 0x00000003100bd211 */ /* 0x090fe400030f0c11 */
[-C--:B------:R-:W-:Y:S01]  /*1f340*/  @!P3 LEA R12, P6, R218, R2.reuse, 0x1 ;  /* 0x00000002da0cb211 */ /* 0x080fe200078c08ff */
[----:B------:R-:W-:Y:S02]  /*1f350*/  @!P4 IMAD.SHL.U32 R7, R234, 0x8, RZ ;  /* 0x00000008ea07c824 */ /* 0x000fe400078e00ff */
[----:B------:R3:W-:Y:S01]  /*1f360*/  @!P5 ST.E.128 desc[UR6][R10.64], RZ ;  /* 0x000000ff0a00d985 */ /* 0x0007e2000c101d06 */
[----:B------:R-:W-:Y:S02]  /*1f370*/  @!P3 LEA.HI.X R13, R218, R3, R9, 0x1, P6 ;  /* 0x00000003da0db211 */ /* 0x000fe400030f0c09 */
[----:B------:R-:W-:-:S04]  /*1f380*/  @!P2 LEA R14, P6, R219, R2, 0x1 ;  /* 0x00000002db0ea211 */ /* 0x000fc800078c08ff */
[----:B------:R-:W-:Y:S01]  /*1f390*/  @!P2 LEA.HI.X R15, R219, R3, R8, 0x1, P6 ;  /* 0x00000003db0fa211 */ /* 0x000fe200030f0c08 */
[----:B------:R-:W-:-:S05]  /*1f3a0*/  @!P4 IMAD.WIDE R2, R7, 0x2, R2 ;  /* 0x000000020702c825 */ /* 0x000fca00078e0202 */
[----:B------:R3:W-:Y:S04]  /*1f3b0*/  @!P4 ST.E.128 desc[UR6][R2.64], RZ ;  /* 0x000000ff0200c985 */ /* 0x0007e8000c101d06 */
[----:B------:R3:W-:Y:S04]  /*1f3c0*/  @!P3 ST.E.128 desc[UR6][R12.64], RZ ;  /* 0x000000ff0c00b985 */ /* 0x0007e8000c101d06 */
[----:B------:R3:W-:Y:S02]  /*1f3d0*/  @!P2 ST.E.128 desc[UR6][R14.64], RZ ;  /* 0x000000ff0e00a985 */ /* 0x0007e4000c101d06 */
.L_x_865:
[----:B------:R-:W-:Y:S05]  /*1f3e0*/  BSYNC B1 ;  /* 0x0000000000017941 */ /* 0x000fea0003800000 */
.L_x_864:
[----:B---34-:R3:W4:Y:S01]  /*1f3f0*/  SHFL.IDX PT, R3, R5, 0x1, 0x181f ;  /* 0x00381f0005037f89 */ /* 0x01872200000e0000 */
        /* <DEDUP_REMOVED lines=10> */
[----:B------:R-:W-:Y:S02]  /*1f4a0*/  @!P3 SHF.L.U32 R7, R234, 0x3, RZ ;  /* 0x00000003ea07b819 */ /* 0x000fe400000006ff */
[-C--:B----4-:R-:W-:Y:S02]  /*1f4b0*/  @!P4 LEA.HI.X R11, R16, R3.reuse, R17, 0x1, P6 ;  /* 0x00000003100bc211 */ /* 0x090fe400030f0c11 */
[CC--:B------:R-:W-:Y:S02]  /*1f4c0*/  @!P2 LEA R12, P5, R218.reuse, R2.reuse, 0x1 ;  /* 0x00000002da0ca211 */ /* 0x0c0fe400078a08ff */
[----:B------:R-:W-:Y:S01]  /*1f4d0*/  @!P1 LEA R14, P6, R219, R2, 0x1 ;  /* 0x00000002db0e9211 */ /* 0x000fe200078c08ff */
[----:B------:R0:W-:Y:S01]  /*1f4e0*/  @!P4 ST.E.128 desc[UR6][R10.64], RZ ;  /* 0x000000ff0a00c985 */ /* 0x0001e2000c101d06 */
[----:B------:R-:W-:-:S02]  /*1f4f0*/  @!P2 LEA.HI.X R13, R218, R3, R9, 0x1, P5 ;  /* 0x00000003da0da211 */ /* 0x000fc400028f0c09 */
[----:B------:R-:W-:Y:S01]  /*1f500*/  @!P1 LEA.HI.X R15, R219, R3, R8, 0x1, P6 ;  /* 0x00000003db0f9211 */ /* 0x000fe200030f0c08 */
[----:B------:R-:W-:-:S05]  /*1f510*/  @!P3 IMAD.WIDE R2, R7, 0x2, R2 ;  /* 0x000000020702b825 */ /* 0x000fca00078e0202 */
[----:B------:R0:W-:Y:S04]  /*1f520*/  @!P3 ST.E.128 desc[UR6][R2.64], RZ ;  /* 0x000000ff0200b985 */ /* 0x0001e8000c101d06 */
[----:B------:R0:W-:Y:S04]  /*1f530*/  @!P2 ST.E.128 desc[UR6][R12.64], RZ ;  /* 0x000000ff0c00a985 */ /* 0x0001e8000c101d06 */
[----:B------:R0:W-:Y:S02]  /*1f540*/  @!P1 ST.E.128 desc[UR6][R14.64], RZ ;  /* 0x000000ff0e009985 */ /* 0x0001e4000c101d06 */
.L_x_867:
[----:B------:R-:W-:Y:S05]  /*1f550*/  BSYNC B1 ;  /* 0x0000000000017941 */ /* 0x000fea0003800000 */
.L_x_866:
        /* <DEDUP_REMOVED lines=12> */
[C---:B------:R-:W-:Y:S02]  /*1f620*/  @!P6 LEA R14, P2, R219.reuse, R2, 0x1 ;  /* 0x00000002db0ee211 */ /* 0x040fe400078408ff */
[----:B------:R-:W-:Y:S01]  /*1f630*/  @!P4 IMAD.SHL.U32 R7, R234, 0x8, RZ ;  /* 0x00000008ea07c824 */ /* 0x000fe200078e00ff */
[-C--:B----4-:R-:W-:Y:S02]  /*1f640*/  @!P3 LEA.HI.X R11, R16, R3.reuse, R17, 0x1, P0 ;  /* 0x00000003100bb211 */ /* 0x090fe400000f0c11 */
[-C--:B------:R-:W-:Y:S02]  /*1f650*/  @!P5 LEA.HI.X R13, R218, R3.reuse, R9, 0x1, P1 ;  /* 0x00000003da0dd211 */ /* 0x080fe400008f0c09 */
[----:B------:R-:W-:Y:S01]  /*1f660*/  @!P6 LEA.HI.X R15, R219, R3, R8, 0x1, P2 ;  /* 0x00000003db0fe211 */ /* 0x000fe200010f0c08 */
[----:B------:R-:W-:Y:S01]  /*1f670*/  @!P4 IMAD.WIDE R2, R7, 0x2, R2 ;  /* 0x000000020702c825 */ /* 0x000fe200078e0202 */
[----:B------:R0:W-:Y:S04]  /*1f680*/  @!P3 ST.E.128 desc[UR6][R10.64], RZ ;  /* 0x000000ff0a00b985 */ /* 0x0001e8000c101d06 */
[----:B------:R0:W-:Y:S04]  /*1f690*/  @!P4 ST.E.128 desc[UR6][R2.64], RZ ;  /* 0x000000ff0200c985 */ /* 0x0001e8000c101d06 */
[----:B------:R0:W-:Y:S04]  /*1f6a0*/  @!P5 ST.E.128 desc[UR6][R12.64], RZ ;  /* 0x000000ff0c00d985 */ /* 0x0001e8000c101d06 */
[----:B------:R0:W-:Y:S02]  /*1f6b0*/  @!P6 ST.E.128 desc[UR6][R14.64], RZ ;  /* 0x000000ff0e00e985 */ /* 0x0001e4000c101d06 */
.L_x_869:
[----:B------:R-:W-:Y:S05]  /*1f6c0*/  BSYNC B1 ;  /* 0x0000000000017941 */ /* 0x000fea0003800000 */
.L_x_868:
[----:B------:R-:W-:Y:S01]  /*1f6d0*/  VIADD R0, R6, 0x60 ;  /* 0x0000006006007836 */ /* 0x000fe20000000000 */
[----:B0---4-:R0:W4:Y:S04]  /*1f6e0*/  SHFL.IDX PT, R3, R5, 0x3, 0x181f ;  /* 0x00781f0005037f89 */ /* 0x01112800000e0000 */
[----:B------:R-:W-:Y:S01]  /*1f6f0*/  ISETP.GE.AND P0, PT, R0, R21, PT ;  /* 0x000000150000720c */ /* 0x000fe20003f06270 */
[----:B------:R0:W0:-:S12]  /*1f700*/  SHFL.IDX PT, R2, R4, 0x3, 0x181f ;  /* 0x00781f0004027f89 */ /* 0x00001800000e0000 */
        /* <DEDUP_REMOVED lines=10> */
[----:B--23--:R-:W-:Y:S02]  /*1f7b0*/  @!P4 SHF.L.U32 R5, R234, 0x3, RZ ;  /* 0x00000003ea05c819 */ /* 0x00cfe400000006ff */
[-C--:B----4-:R-:W-:Y:S02]  /*1f7c0*/  @!P3 LEA.HI.X R7, R16, R3.reuse, R17, 0x1, P0 ;  /* 0x000000031007b211 */ /* 0x090fe400000f0c11 */
[----:B------:R-:W-:-:S02]  /*1f7d0*/  @!P5 LEA.HI.X R11, R218, R3, R9, 0x1, P1 ;  /* 0x00000003da0bd211 */ /* 0x000fc400008f0c09 */
[----:B------:R-:W-:Y:S01]  /*1f7e0*/  @!P6 LEA.HI.X R13, R219, R3, R8, 0x1, P2 ;  /* 0x00000003db0de211 */ /* 0x000fe200010f0c08 */
[----:B------:R-:W-:Y:S01]  /*1f7f0*/  @!P4 IMAD.WIDE R2, R5, 0x2, R2 ;  /* 0x000000020502c825 */ /* 0x000fe200078e0202 */
[----:B------:R0:W-:Y:S04]  /*1f800*/  @!P3 ST.E.128 desc[UR6][R6.64], RZ ;  /* 0x000000ff0600b985 */ /* 0x0001e8000c101d06 */
[----:B------:R0:W-:Y:S04]  /*1f810*/  @!P4 ST.E.128 desc[UR6][R2.64], RZ ;  /* 0x000000ff0200c985 */ /* 0x0001e8000c101d06 */
[----:B------:R0:W-:Y:S04]  /*1f820*/  @!P5 ST.E.128 desc[UR6][R10.64], RZ ;  /* 0x000000ff0a00d985 */ /* 0x0001e8000c101d06 */
[----:B------:R0:W-:Y:S02]  /*1f830*/  @!P6 ST.E.128 desc[UR6][R12.64], RZ ;  /* 0x000000ff0c00e985 */ /* 0x0001e4000c101d06 */
.L_x_860:
[----:B------:R-:W-:Y:S05]  /*1f840*/  BSYNC B0 ;  /* 0x0000000000007941 */ /* 0x000fea0003800000 */
.L_x_851:
[----:B------:R-:W-:Y:S02]  /*1f850*/  ULDC UR4, c[0x0][0xc3c] ;  /* 0x00030f0000047ab9 */ /* 0x000fe40000000800 */
[----:B-1----:R-:W-:-:S13]  /*1f860*/  ISETP.GE.AND P0, PT, R123, UR4, PT ;  /* 0x000000047b007c0c */ /* 0x002fda000bf06270 */
[----:B------:R-:W-:Y:S05]  /*1f870*/  @!P0 BRA `(.L_x_870) ;  /* 0xfffffe1800d08947 */ /* 0x000fea000383ffff */
[----:B------:R-:W-:Y:S05]  /*1f880*/  BRA `(.L_x_645) ;  /* 0x0000008800987947 */ /* 0x000fea0003800000 */
.L_x_643:
[----:B------:R-:W-:-:S08]  /*1f890*/  NOP ;  /* 0x0000000000007918 */ /* 0x000fd00000000000 */
[----:B------:R-:W0:-:S00]  /*1f8a0*/  USETMAXREG.DEALLOC.CTAPOOL 0x18 ;  /* 0x00000018000079c8 */ /* 0x000e0000080e0500 */
[----:B0-----:R-:W2:Y:S01]  /*1f8b0*/  LDL.LU R3, [R1+0x8] ;  /* 0x0000080001037983 */ /* 0x001ea20000300800 */
[----:B------:R-:W-:Y:S01]  /*1f8c0*/  LOP3.LUT R2, R2, 0x3, RZ, 0xc0, !PT ;  /* 0x0000000302027812 */ /* 0x000fe200078ec0ff */
[----:B------:R-:W-:-:S05]  /*1f8d0*/  IMAD.MOV.U32 R4, RZ, RZ, RZ ;  /* 0x000000ffff047224 */ /* 0x000fca00078e00ff */
[----:B------:R-:W0:Y:S02]  /*1f8e0*/  SHFL.IDX PT, R2, R2, RZ, 0x1f ;  /* 0x00001fff02027589 */ /* 0x000e2400000e0000 */
[----:B0-----:R-:W-:Y:S02]  /*1f8f0*/  ISETP.NE.AND P0, PT, R2, RZ, PT ;  /* 0x000000ff0200720c */ /* 0x001fe40003f05270 */
[----:B--2---:R-:W-:-:S11]  /*1f900*/  LOP3.LUT R3, R3, 0xffffffef, RZ, 0xc0, !PT ;  /* 0xffffffef03037812 */ /* 0x004fd600078ec0ff */
[----:B------:R-:W-:-:S05]  /*1f910*/  @P0 LOP3.LUT R3, R3, 0x10, RZ, 0xfc, !PT ;  /* 0x0000001003030812 */ /* 0x000fca00078efcff */
[----:B------:R0:W-:Y:S01]  /*1f920*/  STL [R1+0x8], R3 ;  /* 0x0000080301007387 */ /* 0x0001e20000100800 */
        /* <DEDUP_REMOVED lines=8> */
.L_x_871:
[----:B------:R-:W-:Y:S01]  /*1f9b0*/  LOP3.LUT R5, R0, 0x1f, RZ, 0xc0, !PT ;  /* 0x0000001f00057812 */ /* 0x000fe200078ec0ff */
[----:B------:R-:W-:Y:S01]  /*1f9c0*/  ULDC UR4, c[0x0][0xc3c] ;  /* 0x00030f0000047ab9 */ /* 0x000fe20000000800 */
[----:B------:R-:W-:Y:S01]  /*1f9d0*/  ULDC.64 UR6, c[0x0][0x208] ;  /* 0x0000820000067ab9 */ /* 0x000fe20000000a00 */
[----:B------:R-:W-:Y:S01]  /*1f9e0*/  ULDC UR5, c[0x0][0xc38] ;  /* 0x00030e0000057ab9 */ /* 0x000fe20000000800 */
[----:B------:R-:W-:-:S04]  /*1f9f0*/  ISETP.NE.AND P0, PT, R5, 0x1f, PT ;  /* 0x0000001f0500780c */ /* 0x000fc80003f05270 */
[----:B------:R-:W-:-:S13]  /*1fa00*/  ISETP.GE.OR P1, PT, R5, UR4, !P0 ;  /* 0x0000000405007c0c */ /* 0x000fda000c726670 */
[----:B0-----:R-:W0:Y:S02]  /*1fa10*/  @!P1 LDC.64 R2, c[0x0][0xc80] ;  /* 0x00032000ff029b82 */ /* 0x001e240000000a00 */
        /* <DEDUP_REMOVED lines=14> */
[----:B-1----:R-:W-:-:S04]  /*1fb00*/  SEL R6, R6, RZ, P2 ;  /* 0x000000ff06067207 */ /* 0x002fc80001000000 */
[----:B------:R-:W-:-:S05]  /*1fb10*/  IADD3 R6, R7, R6, RZ ;  /* 0x0000000607067210 */ /* 0x000fca0007ffe0ff */
[----:B------:R-:W1:Y:S02]  /*1fb20*/  SHFL.UP PT, R8, R6, 0x4, RZ ;  /* 0x0480000006087989 */ /* 0x000e6400000e00ff */
[----:B-1----:R-:W-:-:S05]  /*1fb30*/  SEL R3, R8, RZ, P3 ;  /* 0x000000ff08037207 */ /* 0x002fca0001800000 */
[----:B------:R-:W-:-:S05]  /*1fb40*/  IMAD.IADD R3, R6, 0x1, R3 ;  /* 0x0000000106037824 */ /* 0x000fca00078e0203 */
[----:B------:R-:W1:Y:S02]  /*1fb50*/  SHFL.UP PT, R2, R3, 0x8, RZ ;  /* 0x0500000003027989 */ /* 0x000e6400000e00ff */
[----:B-1----:R-:W-:-:S05]  /*1fb60*/  SEL R2, R2, RZ, P4 ;  /* 0x000000ff02027207 */ /* 0x002fca0002000000 */
[----:B------:R-:W-:-:S05]  /*1fb70*/  IMAD.IADD R7, R3, 0x1, R2 ;  /* 0x0000000103077824 */ /* 0x000fca00078e0202 */
[----:B------:R-:W1:Y:S02]  /*1fb80*/  SHFL.UP PT, R2, R7, 0x10, RZ ;  /* 0x0600000007027989 */ /* 0x000e6400000e00ff */
[----:B-1----:R-:W-:-:S04]  /*1fb90*/  SEL R2, R2, RZ, P5 ;  /* 0x000000ff02027207 */ /* 0x002fc80002800000 */
[----:B------:R-:W-:-:S05]  /*1fba0*/  IADD3 R2, R7, R2, RZ ;  /* 0x0000000207027210 */ /* 0x000fca0007ffe0ff */
[----:B------:R-:W1:Y:S02]  /*1fbb0*/  SHFL.IDX PT, R6, R2, 0x1f, 0x1f ;  /* 0x03e01f0002067f89 */ /* 0x000e6400000e0000 */
[----:B-1----:R-:W-:-:S04]  /*1fbc0*/  IMAD R6, R6, UR5, RZ ;  /* 0x0000000506067c24 */ /* 0x002fc8000f8e02ff */
[----:B------:R-:W-:Y:S01]  /*1fbd0*/  IMAD.MOV.U32 R3, RZ, RZ, R6 ;  /* 0x000000ffff037224 */ /* 0x000fe200078e0006 */
[----:B0-----:R-:W-:-:S13]  /*1fbe0*/  ISETP.GT.AND P6, PT, R6, UR6, PT ;  /* 0x0000000606007c0c */ /* 0x001fda000bfc4270 */
[----:B------:R-:W-:Y:S05]  /*1fbf0*/  @P6 BRA `(.L_x_873) ;  /* 0x0000000000a06947 */ /* 0x000fea0003800000 */
[----:B------:R-:W0:Y:S01]  /*1fc00*/  LDC R7, c[0x0][0xc3c] ;  /* 0x00030f00ff077b82 */ /* 0x000e220000000800 */
[----:B------:R-:W-:Y:S01]  /*1fc10*/  MOV R6, R3 ;  /* 0x0000000300067202 */ /* 0x000fe20000000f00 */
[----:B------:R-:W-:Y:S01]  /*1fc20*/  UMOV UR4, URZ ;  /* 0x0000003f00047c82 */ /* 0x000fe20008000000 */
[----:B------:R-:W-:Y:S01]  /*1fc30*/  ULDC UR7, c[0x0][0xc3c] ;  /* 0x00030f0000077ab9 */ /* 0x000fe20000000800 */
[----:B------:R-:W-:-:S05]  /*1fc40*/  ULDC UR5, c[0x0][0xc38] ;  /* 0x00030e0000057ab9 */ /* 0x000fca0000000800 */
.L_x_877:
[----:B------:R-:W-:Y:S01]  /*1fc50*/  UIADD3 UR4, UR4, 0x1f, URZ ;  /* 0x0000001f04047890 */ /* 0x000fe2000fffe03f */
[----:B------:R-:W-:-:S05]  /*1fc60*/  IMAD.U32 R19, RZ, RZ, UR7 ;  /* 0x00000007ff137e24 */ /* 0x000fca000f8e00ff */
[----:B0-----:R-:W-:-:S13]  /*1fc70*/  ISETP.LE.AND P6, PT, R7, UR4, PT ;  /* 0x0000000407007c0c */ /* 0x001fda000bfc3270 */
[----:B------:R-:W-:Y:S05]  /*1fc80*/  @P6 BRA `(.L_x_874) ;  /* 0x0000000400206947 */ /* 0x000fea0003800000 */
[----:B------:R-:W-:Y:S01]  /*1fc90*/  VIADD R8, R5, UR4 ;  /* 0x0000000405087c36 */ /* 0x000fe20008000000 */
[----:B------:R-:W-:Y:S01]  /*1fca0*/  BSSY B0, `(.L_x_875) ;  /* 0x0000008000007945 */ /* 0x000fe20003800000 */
[----:B------:R-:W-:-:S03]  /*1fcb0*/  MOV R4, RZ ;  /* 0x000000ff00047202 */ /* 0x000fc60000000f00 */
[----:B------:R-:W-:-:S13]  /*1fcc0*/  ISETP.GE.OR P6, PT, R8, R7, !P0 ;  /* 0x000000070800720c */ /* 0x000fda00047c6670 */
[----:B------:R-:W-:Y:S05]  /*1fcd0*/  @P6 BRA `(.L_x_876) ;  /* 0x0000000000106947 */ /* 0x000fea0003800000 */
[----:B------:R-:W0:Y:S01]  /*1fce0*/  LDC.64 R2, c[0x0][0xc80] ;  /* 0x00032000ff027b82 */ /* 0x000e220000000a00 */
[----:B------:R-:W-:Y:S01]  /*1fcf0*/  ULDC.64 UR8, c[0x0][0x208] ;  /* 0x0000820000087ab9 */ /* 0x000fe20000000a00 */
[----:B0-----:R-:W-:-:S05]  /*1fd00*/  IMAD.WIDE R2, R8, 0x4, R2 ;  /* 0x0000000408027825 */ /* 0x001fca00078e0202 */
[----:B------:R0:W5:Y:S02]  /*1fd10*/  LDG.E R4, desc[UR8][R2.64] ;  /* 0x0000000802047981 */ /* 0x000164000c1e1900 */
.L_x_876:
[----:B------:R-:W-:Y:S05]  /*1fd20*/  BSYNC B0 ;  /* 0x0000000000007941 */ /* 0x000fea0003800000 */
.L_x_875:
[----:B0----5:R-:W0:Y:S02]  /*1fd30*/  SHFL.UP PT, R2, R4, 0x1, RZ ;  /* 0x0420000004027989 */ /* 0x021e2400000e00ff */
[----:B0-----:R-:W-:-:S05]  /*1fd40*/  SEL R3, R2, RZ, P1 ;  /* 0x000000ff02037207 */ /* 0x001fca0000800000 */
[----:B------:R-:W-:-:S05]  /*1fd50*/  IMAD.IADD R3, R4, 0x1, R3 ;  /* 0x0000000104037824 */ /* 0x000fca00078e0203 */
[----:B------:R-:W0:Y:S02]  /*1fd60*/  SHFL.UP PT, R2, R3, 0x2, RZ ;  /* 0x0440000003027989 */ /* 0x000e2400000e00ff */
[----:B0-----:R-:W-:-:S05]  /*1fd70*/  SEL R2, R2, RZ, P2 ;  /* 0x000000ff02027207 */ /* 0x001fca0001000000 */
[----:B------:R-:W-:-:S05]  /*1fd80*/  IMAD.IADD R2, R3, 0x1, R2 ;  /* 0x0000000103027824 */ /* 0x000fca00078e0202 */
[----:B------:R-:W0:Y:S02]  /*1fd90*/  SHFL.UP PT, R8, R2, 0x4, RZ ;  /* 0x0480000002087989 */ /* 0x000e2400000e00ff */
[----:B0-----:R-:W-:-:S04]  /*1fda0*/  SEL R9, R8, RZ, P3 ;  /* 0x000000ff08097207 */ /* 0x001fc80001800000 */
[----:B------:R-:W-:-:S05]  /*1fdb0*/  IADD3 R9, R2, R9, RZ ;  /* 0x0000000902097210 */ /* 0x000fca0007ffe0ff */
[----:B------:R-:W0:Y:S02]  /*1fdc0*/  SHFL.UP PT, R8, R9, 0x8, RZ ;  /* 0x0500000009087989 */ /* 0x000e2400000e00ff */
[----:B0-----:R-:W-:-:S05]  /*1fdd0*/  SEL R8, R8, RZ, P4 ;  /* 0x000000ff08087207 */ /* 0x001fca0002000000 */
[----:B------:R-:W-:-:S05]  /*1fde0*/  IMAD.IADD R8, R9, 0x1, R8 ;  /* 0x0000000109087824 */ /* 0x000fca00078e0208 */
[----:B------:R-:W0:Y:S02]  /*1fdf0*/  SHFL.UP PT, R10, R8, 0x10, RZ ;  /* 0x06000000080a7989 */ /* 0x000e2400000e00ff */
[----:B0-----:R-:W-:-:S05]  /*1fe00*/  SEL R11, R10, RZ, P5 ;  /* 0x000000ff0a0b7207 */ /* 0x001fca0002800000 */
[----:B------:R-:W-:-:S05]  /*1fe10*/  IMAD.IADD R11, R8, 0x1, R11 ;  /* 0x00000001080b7824 */ /* 0x000fca00078e020b */
[----:B------:R-:W0:Y:S02]  /*1fe20*/  SHFL.IDX PT, R3, R11, 0x1f, 0x1f ;  /* 0x03e01f000b037f89 */ /* 0x000e2400000e0000 */
[----:B0-----:R-:W-:-:S05]  /*1fe30*/  IMAD R3, R3, UR5, RZ ;  /* 0x0000000503037c24 */ /* 0x001fca000f8e02ff */
[----:B------:R-:W-:-:S04]  /*1fe40*/  IADD3 R6, R3, R6, RZ ;  /* 0x0000000603067210 */ /* 0x000fc80007ffe0ff */
[----:B------:R-:W-:-:S13]  /*1fe50*/  ISETP.GT.AND P6, PT, R6, UR6, PT ;  /* 0x0000000606007c0c */ /* 0x000fda000bfc4270 */
[----:B------:R-:W-:Y:S05]  /*1fe60*/  @!P6 BRA `(.L_x_877) ;  /* 0xfffffffc0078e947 */ /* 0x000fea000383ffff */
[----:B------:R-:W-:-:S07]  /*1fe70*/  IMAD.MOV.U32 R2, RZ, RZ, R11 ;  /* 0x000000ffff027224 */ /* 0x000fce00078e000b */
.L_x_873:
        /* <DEDUP_REMOVED lines=10> */
[----:B0-----:R-:W-:-:S06]  /*1ff20*/  IADD3 R3, R9, 0xffffffe, RZ ;  /* 0x0ffffffe09037810 */ /* 0x001fcc0007ffe0ff */
[----:B------:R-:W0:Y:S02]  /*1ff30*/  F2I.FTZ.U32.TRUNC.NTZ R3, R3 ;  /* 0x0000000300037305 */ /* 0x000e24000021f000 */
[----:B0-----:R-:W-:Y:S01]  /*1ff40*/  IMAD.MOV R11, RZ, RZ, -R3 ;  /* 0x000000ffff0b7224 */ /* 0x001fe200078e0a03 */
[----:B------:R-:W-:Y:S06]  /*1ff50*/  @!P0 BRA `(.L_x_878) ;  /* 0x0000000000088947 */ /* 0x000fec0003800000 */
[----:B------:R-:W-:-:S05]  /*1ff60*/  VIADD R9, R19, 0xffffffff ;  /* 0xffffffff13097836 */ /* 0x000fca0000000000 */
[----:B------:R0:W1:Y:S02]  /*1ff70*/  SHFL.IDX PT, R16, R2, R9, 0x1f ;  /* 0x00001f0902107589 */ /* 0x00006400000e0000 */
.L_x_878:
[----:B-1----:R-:W-:Y:S01]  /*1ff80*/  IMAD R16, R16, UR5, R7 ;  /* 0x0000000510107c24 */ /* 0x002fe2000f8e0207 */
[----:B0-----:R-:W-:Y:S01]  /*1ff90*/  MOV R2, RZ ;  /* 0x000000ff00027202 */ /* 0x001fe20000000f00 */
[----:B------:R-:W-:Y:S02]  /*1ffa0*/  IMAD R7, R11, R6, RZ ;  /* 0x000000060b077224 */ /* 0x000fe400078e02ff */
[----:B------:R-:W-:Y:S01]  /*1ffb0*/  VIADD R19, R19, UR4 ;  /* 0x0000000413137c36 */ /* 0x000fe20008000000 */
[----:B------:R-:W-:Y:S01]  /*1ffc0*/  IADD3 R9, -R16, UR6, RZ ;  /* 0x0000000610097c10 */ /* 0x000fe2000fffe1ff */
[----:B------:R-:W-:Y:S01]  /*1ffd0*/  IMAD.HI.U32 R2, R3, R7, R2 ;  /* 0x0000000703027227 */ /* 0x000fe200078e0002 */
[----:B------:R-:W-:Y:S02]  /*1ffe0*/  IABS R7, R4 ;  /* 0x0000000400077213 */ /* 0x000fe40000000000 */
[----:B------:R-:W-:-:S03]  /*1fff0*/  IABS R3, R9 ;  /* 0x0000000900037213 */ /* 0x000fc60000000000 */
[----:B------:R-:W-:Y:S02]  /*20000*/  IMAD.MOV R7, RZ, RZ, -R7 ;  /* 0x000000ffff077224 */ /* 0x000fe400078e0a07 */
[----:B------:R-:W-:-:S04]  /*20010*/  IMAD.HI.U32 R2, R2, R3, RZ ;  /* 0x0000000302027227 */ /* 0x000fc800078e00ff */
[----:B------:R-:W-:-:S05]  /*20020*/  IMAD R3, R2, R7, R3 ;  /* 0x0000000702037224 */ /* 0x000fca00078e0203 */
[----:B------:R-:W-:-:S13]  /*20030*/  ISETP.GT.U32.AND P1, PT, R6, R3, PT ;  /* 0x000000030600720c */ /* 0x000fda0003f24070 */
[----:B------:R-:W-:Y:S01]  /*20040*/  @!P1 IMAD.IADD R3, R3, 0x1, -R6 ;  /* 0x0000000103039824 */ /* 0x000fe200078e0a06 */
[----:B------:R-:W-:Y:S02]  /*20050*/  @!P1 IADD3 R2, R2, 0x1, RZ ;  /* 0x0000000102029810 */ /* 0x000fe40007ffe0ff */
[----:B------:R-:W-:Y:S02]  /*20060*/  ISETP.NE.AND P1, PT, R4, RZ, PT ;  /* 0x000000ff0400720c */ /* 0x000fe40003f25270 */
[----:B------:R-:W-:Y:S02]  /*20070*/  ISETP.GE.U32.AND P0, PT, R3, R6, PT ;  /* 0x000000060300720c */ /* 0x000fe40003f06070 */
[----:B------:R-:W-:-:S04]  /*20080*/  LOP3.LUT R3, R9, R4, RZ, 0x3c, !PT ;  /* 0x0000000409037212 */ /* 0x000fc800078e3cff */
[----:B------:R-:W-:-:S07]  /*20090*/  ISETP.GE.AND P2, PT, R3, RZ, PT ;  /* 0x000000ff0300720c */ /* 0x000fce0003f46270 */
[----:B------:R-:W-:-:S06]  /*200a0*/  @P0 VIADD R2, R2, 0x1 ;  /* 0x0000000102020836 */ /* 0x000fcc0000000000 */
[----:B------:R-:W-:Y:S01]  /*200b0*/  @!P2 IMAD.MOV R2, RZ, RZ, -R2 ;  /* 0x000000ffff02a224 */ /* 0x000fe200078e0a02 */
[----:B------:R-:W-:-:S04]  /*200c0*/  @!P1 LOP3.LUT R2, RZ, R4, RZ, 0x33, !PT ;  /* 0x00000004ff029212 */ /* 0x000fc800078e33ff */
[----:B------:R-:W-:Y:S01]  /*200d0*/  IADD3 R17, -R2, RZ, RZ ;  /* 0x000000ff02117210 */ /* 0x000fe20007ffe1ff */
[----:B------:R-:W-:-:S04]  /*200e0*/  IMAD.MOV.U32 R18, RZ, RZ, R2 ;  /* 0x000000ffff127224 */ /* 0x000fc800078e0002 */
[----:B------:R-:W-:Y:S01]  /*200f0*/  IMAD R17, R4, R17, R9 ;  /* 0x0000001104117224 */ /* 0x000fe200078e0209 */
[----:B------:R-:W-:Y:S06]  /*20100*/  BRA `(.L_x_879) ;  /* 0x00000000000c7947 */ /* 0x000fec0003800000 */
.L_x_874:
[----:B------:R-:W-:Y:S01]  /*20110*/  MOV R17, RZ ;  /* 0x000000ff00117202 */ /* 0x000fe20000000f00 */
[----:B------:R-:W-:Y:S02]  /*20120*/  IMAD.U32 R16, RZ, RZ, UR6 ;  /* 0x00000006ff107e24 */ /* 0x000fe4000f8e00ff */
[----:B------:R-:W-:-:S07]  /*20130*/  IMAD.MOV.U32 R18, RZ, RZ, RZ ;  /* 0x000000ffff127224 */ /* 0x000fce00078e00ff */
.L_x_879:
[----:B------:R-:W-:-:S13]  /*20140*/  ISETP.NE.AND P0, PT, R5, RZ, PT ;  /* 0x000000ff0500720c */ /* 0x000fda0003f05270 */
[----:B------:R-:W0:Y:S01]  /*20150*/  @!P0 S2R R3, SR_CgaCtaId ;  /* 0x0000000000038919 */ /* 0x000e220000008800 */
[----:B------:R-:W-:-:S04]  /*20160*/  @!P0 MOV R2, 0x400 ;  /* 0x0000040000028802 */ /* 0x000fc80000000f00 */
[----:B0-----:R-:W-:-:S05]  /*20170*/  @!P0 LEA R2, R3, R2, 0x18 ;  /* 0x0000000203028211 */ /* 0x001fca00078ec0ff */
[----:B------:R2:W-:Y:S01]  /*20180*/  @!P0 STS.128 [R2+0x388d0], R16 ;  /* 0x0388d01002008388 */ /* 0x0005e20000000c00 */
[----:B------:R-:W-:Y:S06]  /*20190*/  BAR.ARV 0x5, 0x180 ;  /* 0x0146000000007b1d */ /* 0x000fec0000002000 */
.L_x_872:
[----:B--2---:R-:W-:Y:S01]  /*201a0*/  MOV R2, 0x1 ;  /* 0x0000000100027802 */ /* 0x004fe20000000f00 */
[----:B------:R2:W-:Y:S01]  /*201b0*/  STL [R1+0xc], RZ ;  /* 0x00000cff01007387 */ /* 0x0005e20000100800 */
[----:B------:R-:W-:Y:S02]  /*201c0*/  ULDC UR4, c[0x0][0xc3c] ;  /* 0x00030f0000047ab9 */ /* 0x000fe40000000800 */
[----:B-1----:R-:W-:Y:S01]  /*201d0*/  ISETP.GE.AND P0, PT, R19, UR4, PT ;  /* 0x0000000413007c0c */ /* 0x002fe2000bf06270 */
[----:B------:R2:W-:Y:S04]  /*201e0*/  STL [R1+0x14], R2 ;  /* 0x0000140201007387 */ /* 0x0005e80000100800 */
[----:B------:R2:W-:Y:S08]  /*201f0*/  STL [R1+0x54], RZ ;  /* 0x000054ff01007387 */ /* 0x0005f00000100800 */
[----:B--2---:R-:W-:Y:S05]  /*20200*/  @P0 BRA `(.L_x_880) ;  /* 0x0000007c00500947 */ /* 0x004fea0003800000 */
[----:B------:R-:W2:Y:S01]  /*20210*/  LDL.LU R5, [R1+0x8] ;  /* 0x0000080001057983 */ /* 0x000ea20000300800 */
[C---:B------:R-:W-:Y:S01]  /*20220*/  IMAD.SHL.U32 R2, R0.reuse, 0x8, RZ ;  /* 0x0000000800027824 */ /* 0x040fe200078e00ff */
[----:B------:R-:W1:Y:S01]  /*20230*/  S2UR UR5, SR_CgaCtaId ;  /* 0x00000000000579c3 */ /* 0x000e620000008800 */
[----:B------:R-:W-:Y:S01]  /*20240*/  LOP3.LUT R7, R0, 0x7f, RZ, 0xc0, !PT ;  /* 0x0000007f00077812 */ /* 0x000fe200078ec0ff */
[----:B------:R-:W-:Y:S01]  /*20250*/  UMOV UR4, 0x400 ;  /* 0x0000040000047882 */ /* 0x000fe20000000000 */
[----:B------:R-:W-:Y:S01]  /*20260*/  BSSY B8, `(.L_x_880) ;  /* 0x00007ce000087945 */ /* 0x000fe20003800000 */
[C---:B0-----:R-:W-:Y:S01]  /*20270*/  LOP3.LUT R3, R2.reuse, 0x1f8, RZ, 0xc0, !PT ;  /* 0x000001f802037812 */ /* 0x041fe200078ec0ff */
[----:B------:R-:W-:Y:S01]  /*20280*/  ULDC.64 UR38, c[0x0][0x198] ;  /* 0x0000660000267ab9 */ /* 0x000fe20000000a00 */
[----:B------:R-:W-:Y:S01]  /*20290*/  ISETP.NE.AND P1, PT, R7, RZ, PT ;  /* 0x000000ff0700720c */ /* 0x000fe20003f25270 */
[----:B------:R-:W-:Y:S01]  /*202a0*/  ULOP3.LUT UR37, UR60, 0x2, URZ, 0xfc, !UPT ;  /* 0x000000023c257892 */ /* 0x000fe2000f8efc3f */
[----:B------:R-:W-:Y:S01]  /*202b0*/  LOP3.LUT R4, R3, 0x38, R0, 0x78, !PT ;  /* 0x0000003803047812 */ /* 0x000fe200078e7800 */
[----:B------:R-:W-:Y:S01]  /*202c0*/  IMAD.SHL.U32 R3, R7, 0x8, RZ ;  /* 0x0000000807037824 */ /* 0x000fe200078e00ff */
[----:B------:R-:W-:Y:S01]  /*202d0*/  SHF.R.U32.HI R6, RZ, 0x3, R7 ;  /* 0x00000003ff067819 */ /* 0x000fe20000011607 */
[----:B------:R-:W-:Y:S01]  /*202e0*/  ULDC UR36, c[0x0][0xc] ;  /* 0x0000030000247ab9 */ /* 0x000fe20000000800 */
[----:B------:R-:W-:-:S02]  /*202f0*/  LOP3.LUT R2, R2, 0x38, RZ, 0xc0, !PT ;  /* 0x0000003802027812 */ /* 0x000fc400078ec0ff */
[----:B------:R-:W-:Y:S02]  /*20300*/  LOP3.LUT R3, R4, 0x200, R3, 0xf8, !PT ;  /* 0x0000020004037812 */ /* 0x000fe400078ef803 */
[C---:B------:R-:W-:Y:S02]  /*20310*/  LOP3.LUT P0, R4, R0.reuse, 0x1f, RZ, 0xc0, !PT ;  /* 0x0000001f00047812 */ /* 0x040fe4000780c0ff */
[----:B------:R-:W-:-:S03]  /*20320*/  SHF.L.U32 R0, R0, 0x4, RZ ;  /* 0x0000000400007819 */ /* 0x000fc600000006ff */
[----:B------:R0:W-:Y:S01]  /*20330*/  STL [R1+0x30], R4 ;  /* 0x0000300401007387 */ /* 0x0001e20000100800 */
[----:B------:R-:W-:Y:S01]  /*20340*/  LOP3.LUT R6, R6, 0x70, R0, 0xf8, !PT ;  /* 0x0000007006067812 */ /* 0x000fe200078ef800 */
[----:B-1----:R-:W-:-:S06]  /*20350*/  ULEA UR4, UR5, UR4, 0x18 ;  /* 0x0000000405047291 */ /* 0x002fcc000f8ec03f */
[----:B0-----:R-:W-:-:S04]  /*20360*/  IMAD.U32 R4, RZ, RZ, UR4 ;  /* 0x00000004ff047e24 */ /* 0x001fc8000f8e00ff */
[----:B------:R-:W-:Y:S01]  /*20370*/  IMAD R0, R3, 0x2, R4 ;  /* 0x0000000203007824 */ /* 0x000fe200078e0204 */
[----:B------:R0:W-:Y:S01]  /*20380*/  STL [R1+0x4], R4 ;  /* 0x0000040401007387 */ /* 0x0001e20000100800 */
[----:B------:R-:W-:-:S03]  /*20390*/  LOP3.LUT R3, R2, 0x80, RZ, 0xfc, !PT ;  /* 0x0000008002037812 */ /* 0x000fc600078efcff */
[----:B------:R1:W-:Y:S04]  /*203a0*/  STL [R1+0x2c], R0 ;  /* 0x00002c0001007387 */ /* 0x0003e80000100800 */
[----:B------:R-:W-:Y:S01]  /*203b0*/  STL [R1+0x20], RZ ;  /* 0x000020ff01007387 */ /* 0x000fe20000100800 */
[----:B0-----:R-:W-:Y:S02]  /*203c0*/  LOP3.LUT R4, R2, 0x40, RZ, 0xfc, !PT ;  /* 0x0000004002047812 */ /* 0x001fe400078efcff */
[----:B-1----:R-:W-:Y:S02]  /*203d0*/  MOV R0, 0x1 ;  /* 0x0000000100007802 */ /* 0x002fe40000000f00 */
[----:B--2---:R-:W-:-:S04]  /*203e0*/  LOP3.LUT R5, R5, 0xfffffffd, RZ, 0xc0, !PT ;  /* 0xfffffffd05057812 */ /* 0x004fc800078ec0ff */
[----:B------:R-:W-:-:S04]  /*203f0*/  @P1 LOP3.LUT R5, R5, 0x2, RZ, 0xfc, !PT ;  /* 0x0000000205051812 */ /* 0x000fc800078efcff */
[----:B------:R-:W-:-:S04]  /*20400*/  LOP3.LUT R5, R5, 0xfffffffe, RZ, 0xc0, !PT ;  /* 0xfffffffe05057812 */ /* 0x000fc800078ec0ff */
[----:B------:R-:W-:Y:S02]  /*20410*/  @P0 LOP3.LUT R5, R5, 0x1, RZ, 0xfc, !PT ;  /* 0x0000000105050812 */ /* 0x000fe400078efcff */
[----:B------:R-:W-:Y:S02]  /*20420*/  ISETP.NE.OR P0, PT, R7, RZ, !P0 ;  /* 0x000000ff0700720c */ /* 0x000fe40004705670 */
[----:B------:R-:W-:-:S11]  /*20430*/  LOP3.LUT R5, R5, 0xfffffff7, RZ, 0xc0, !PT ;  /* 0xfffffff705057812 */ /* 0x000fd600078ec0ff */
[----:B------:R-:W-:-:S05]  /*20440*/  @P0 LOP3.LUT R5, R5, 0x8, RZ, 0xfc, !PT ;  /* 0x0000000805050812 */ /* 0x000fca00078efcff */
[----:B------:R-:W-:Y:S04]  /*20450*/  STL [R1+0x8], R5 ;  /* 0x0000080501007387 */ /* 0x000fe80000100800 */
[----:B------:R-:W-:Y:S04]  /*20460*/  STL [R1+0x24], R0 ;  /* 0x0000240001007387 */ /* 0x000fe80000100800 */
[----:B------:R-:W-:Y:S04]  /*20470*/  STL [R1+0x54], RZ ;  /* 0x000054ff01007387 */ /* 0x000fe80000100800 */
[----:B------:R-:W-:Y:S04]  /*20480*/  STL [R1+0xc], RZ ;  /* 0x00000cff01007387 */ /* 0x000fe80000100800 */
[----:B------:R0:W-:Y:S02]  /*20490*/  STL [R1+0x14], R0 ;  /* 0x0000140001007387 */ /* 0x0001e40000100800 */
[----:B0-----:R-:W-:-:S07]  /*204a0*/  LOP3.LUT R0, R2, 0xc0, RZ, 0xfc, !PT ;  /* 0x000000c002007812 */ /* 0x001fce00078efcff */
.L_x_1041:
[----:B01----:R-:W0:Y:S01]  /*204b0*/  LDC.64 R2, c[0x0][0xc88] ;  /* 0x00032200ff027b82 */ /* 0x003e220000000a00 */
[----:B------:R-:W-:Y:S01]  /*204c0*/  ULDC.64 UR4, c[0x0][0x208] ;  /* 0x0000820000047ab9 */ /* 0x000fe20000000a00 */
[----:B0-----:R-:W-:-:S05]  /*204d0*/  IMAD.WIDE R2, R19, 0x4, R2 ;  /* 0x0000000413027825 */ /* 0x001fca00078e0202 */
[----:B--2---:R-:W2:Y:S01]  /*204e0*/  LDG.E R15, desc[UR4][R2.64] ;  /* 0x00000004020f7981 */ /* 0x004ea2000c1e1900 */
[----:B------:R-:W-:Y:S05]  /*204f0*/  YIELD ;  /* 0x0000000000007946 */ /* 0x000fea0003800000 */
[----:B------:R-:W-:Y:S01]  /*20500*/  ULDC.64 UR4, c[0x0][0xa28] ;  /* 0x00028a0000047ab9 */ /* 0x000fe20000000a00 */
[----:B------:R-:W-:Y:S01]  /*20510*/  ULDC.64 UR10, c[0x0][0xa18] ;  /* 0x00028600000a7ab9 */ /* 0x000fe20000000a00 */
[----:B------:R-:W-:Y:S01]  /*20520*/  ISETP.NE.U32.AND P0, PT, RZ, UR4, PT ;  /* 0x00000004ff007c0c */ /* 0x000fe2000bf05070 */
[----:B------:R-:W-:Y:S01]  /*20530*/  ULDC.64 UR6, c[0x0][0xa08] ;  /* 0x0002820000067ab9 */ /* 0x000fe20000000a00 */
[----:B------:R-:W-:Y:S01]  /*20540*/  ISETP.NE.U32.AND P3, PT, RZ, UR10, PT ;  /* 0x0000000aff007c0c */ /* 0x000fe2000bf65070 */
[----:B------:R-:W-:Y:S01]  /*20550*/  IMAD.MOV.U32 R0, RZ, RZ, RZ ;  /* 0x000000ffff007224 */ /* 0x000fe200078e00ff */
[----:B------:R-:W-:Y:S01]  /*20560*/  ISETP.NE.AND.EX P0, PT, RZ, UR5, PT, P0 ;  /* 0x00000005ff007c0c */ /* 0x000fe2000bf05300 */
[----:B------:R-:W-:Y:S01]  /*20570*/  ULDC.64 UR12, c[0x0][0x208] ;  /* 0x00008200000c7ab9 */ /* 0x000fe20000000a00 */
[----:B------:R-:W-:Y:S01]  /*20580*/  ISETP.NE.AND.EX P3, PT, RZ, UR11, PT, P3 ;  /* 0x0000000bff007c0c */ /* 0x000fe2000bf65330 */
[----:B------:R-:W-:Y:S01]  /*20590*/  ULDC.64 UR8, c[0x0][0xa10] ;  /* 0x0002840000087ab9 */ /* 0x000fe20000000a00 */
[----:B------:R-:W-:-:S02]  /*205a0*/  MOV R12, RZ ;  /* 0x000000ff000c7202 */ /* 0x000fc40000000f00 */
[----:B--2---:R-:W-:Y:S01]  /*205b0*/  SHF.R.S32.HI R4, RZ, 0x1f, R15 ;  /* 0x0000001fff047819 */ /* 0x004fe2000001140f */
[----:B------:R-:W-:-:S06]  /*205c0*/  IMAD.SHL.U32 R14, R15, 0x4, RZ ;  /* 0x000000040f0e7824 */ /* 0x000fcc00078e00ff */
[C---:B------:R-:W-:Y:S01]  /*205d0*/  @P0 LEA R2, P1, R15.reuse, UR4, 0x2 ;  /* 0x000000040f020c11 */ /* 0x040fe2000f8210ff */
[----:B------:R-:W-:Y:S01]  /*205e0*/  STL [R1+0x34], R15 ;  /* 0x0000340f01007387 */ /* 0x000fe20000100800 */
[C-C-:B------:R-:W-:Y:S02]  /*205f0*/  SHF.L.U64.HI R13, R15.reuse, 0x2, R4.reuse ;  /* 0x000000020f0d7819 */ /* 0x140fe40000010204 */
[----:B------:R-:W-:Y:S01]  /*20600*/  @P0 LEA.HI.X R3, R15, UR5, R4, 0x2, P1 ;  /* 0x000000050f030c11 */ /* 0x000fe200088f1404 */
[----:B------:R-:W-:Y:S01]  /*20610*/  ULDC.64 UR4, c[0x0][0xa00] ;  /* 0x0002800000047ab9 */ /* 0x000fe20000000a00 */
[C---:B------:R-:W-:Y:S01]  /*20620*/  @P3 IADD3 R8, P1, R14.reuse, UR10, RZ ;  /* 0x0000000a0e083c10 */ /* 0x040fe2000ff3e0ff */
[----:B------:R0:W-:Y:S03]  /*20630*/  STL [R1+0x48], R4 ;  /* 0x0000480401007387 */ /* 0x0001e60000100800 */
[----:B------:R-:W-:Y:S01]  /*20640*/  @P3 IADD3.X R9, R13, UR11, RZ, P1, !PT ;  /* 0x0000000b0d093c10 */ /* 0x000fe20008ffe4ff */
[----:B------:R1:W5:Y:S01]  /*20650*/  @P0 LDG.E R0, desc[UR12][R2.64] ;  /* 0x0000000c02000981 */ /* 0x000362000c1e1900 */
[----:B------:R-:W-:-:S02]  /*20660*/  IADD3 R6, P1, R14, UR6, RZ ;  /* 0x000000060e067c10 */ /* 0x000fc4000ff3e0ff */
[----:B------:R-:W-:Y:S02]  /*20670*/  CS2R R10, SRZ ;  /* 0x00000000000a7805 */ /* 0x000fe4000001ff00 */
[----:B------:R-:W-:Y:S01]  /*20680*/  ISETP.NE.U32.AND P2, PT, RZ, UR6, PT ;  /* 0x00000006ff007c0c */ /* 0x000fe2000bf45070 */
[----:B------:R-:W-:Y:S01]  /*20690*/  STL [R1], R14 ;  /* 0x0000000e01007387 */ /* 0x000fe20000100800 */
[----:B------:R-:W-:Y:S02]  /*206a0*/  IADD3.X R7, R13, UR7, RZ, P1, !PT ;  /* 0x000000070d077c10 */ /* 0x000fe40008ffe4ff */
[----:B------:R-:W-:Y:S01]  /*206b0*/  ISETP.NE.U32.AND P1, PT, RZ, UR4, PT ;  /* 0x00000004ff007c0c */ /* 0x000fe2000bf25070 */
[----:B------:R-:W-:Y:S01]  /*206c0*/  STL [R1+0x28], R13 ;  /* 0x0000280d01007387 */ /* 0x000fe20000100800 */
[----:B------:R-:W-:Y:S02]  /*206d0*/  ISETP.NE.AND.EX P2, PT, RZ, UR7, PT, P2 ;  /* 0x00000007ff007c0c */ /* 0x000fe4000bf45320 */
[----:B------:R-:W-:-:S02]  /*206e0*/  ISETP.NE.AND.EX P1, PT, RZ, UR5, PT, P1 ;  /* 0x00000005ff007c0c */ /* 0x000fc4000bf25310 */
[----:B-1----:R-:W-:-:S04]  /*206f0*/  IADD3 R2, P0, R14, UR4, RZ ;  /* 0x000000040e027c10 */ /* 0x002fc8000ff1e0ff */
[----:B------:R-:W-:Y:S01]  /*20700*/  IADD3.X R3, R13, UR5, RZ, P0, !PT ;  /* 0x000000050d037c10 */ /* 0x000fe200087fe4ff */
[----:B------:R-:W-:Y:S01]  /*20710*/  ULDC UR4, c[0x0][0x288] ;  /* 0x0000a20000047ab9 */ /* 0x000fe20000000800 */
[----:B0-----:R-:W-:-:S03]  /*20720*/  IADD3 R4, P0, R14, UR8, RZ ;  /* 0x000000080e047c10 */ /* 0x001fc6000ff1e0ff */
[----:B------:R-:W5:Y:S01]  /*20730*/  @P2 LDG.E R11, desc[UR12][R6.64] ;  /* 0x0000000c060b2981 */ /* 0x000f62000c1e1900 */
[----:B------:R-:W-:Y:S02]  /*20740*/  IADD3.X R5, R13, UR9, RZ, P0, !PT ;  /* 0x000000090d057c10 */ /* 0x000fe400087fe4ff */
[----:B------:R-:W-:Y:S01]  /*20750*/  ISETP.NE.U32.AND P0, PT, RZ, UR8, PT ;  /* 0x00000008ff007c0c */ /* 0x000fe2000bf05070 */
[----:B------:R-:W2:Y:S03]  /*20760*/  @P1 LDG.E R12, desc[UR12][R2.64] ;  /* 0x0000000c020c1981 */ /* 0x000ea6000c1e1900 */
[----:B------:R-:W-:-:S13]  /*20770*/  ISETP.NE.AND.EX P0, PT, RZ, UR9, PT, P0 ;  /* 0x00000009ff007c0c */ /* 0x000fda000bf05300 */
[----:B------:R-:W5:Y:S04]  /*20780*/  @P0 LDG.E R10, desc[UR12][R4.64] ;  /* 0x0000000c040a0981 */ /* 0x000f68000c1e1900 */
[----:B--2---:R0:W-:Y:S02]  /*20790*/  STL [R1+0x40], R12 ;  /* 0x0000400c01007387 */ /* 0x0041e40000100800 */
[----:B0-----:R-:W-:Y:S01]  /*207a0*/  IMAD.U32 R12, RZ, RZ, UR4 ;  /* 0x00000004ff0c7e24 */ /* 0x001fe2000f8e00ff */
[----:B------:R-:W-:-:S05]  /*207b0*/  ULDC.64 UR4, c[0x0][0x418] ;  /* 0x0001060000047ab9 */ /* 0x000fca0000000a00 */
[----:B------:R0:W2:Y:S01]  /*207c0*/  @P3 LDG.E R12, desc[UR12][R8.64] ;  /* 0x0000000c080c3981 */ /* 0x0000a2000c1e1900 */
[----:B------:R-:W-:-:S03]  /*207d0*/  UISETP.NE.U32.AND UP0, UPT, UR4, URZ, UPT ;  /* 0x0000003f0400728c */ /* 0x000fc6000bf05070 */
[----:B------:R-:W-:Y:S01]  /*207e0*/  ULDC UR4, c[0x0][0x424] ;  /* 0x0001090000047ab9 */ /* 0x000fe20000000800 */
[----:B------:R-:W-:-:S03]  /*207f0*/  UISETP.NE.AND.EX UP0, UPT, UR5, URZ, UPT, UP0 ;  /* 0x0000003f0500728c */ /* 0x000fc6000bf05300 */
[----:B------:R-:W-:Y:S01]  /*20800*/  ULDC UR5, c[0x0][0x2f0] ;  /* 0x0000bc0000057ab9 */ /* 0x000fe20000000800 */
[----:B------:R-:W-:-:S04]  /*20810*/  USEL UR4, UR4, 0x1, UP0 ;  /* 0x0000000104047887 */ /* 0x000fc80008000000 */
[----:B------:R-:W-:-:S03]  /*20820*/  UIMAD UR4, UR4, UR5, URZ ;  /* 0x00000005040472a4 */ /* 0x000fc6000f8e023f */
[----:B------:R-:W-:Y:S02]  /*20830*/  ULDC UR5, c[0x0][0x348] ;  /* 0x0000d20000057ab9 */ /* 0x000fe40000000800 */
[----:B0-----:R-:W-:Y:S01]  /*20840*/  IMAD.U32 R9, RZ, RZ, UR5 ;  /* 0x00000005ff097e24 */ /* 0x001fe2000f8e00ff */
[----:B------:R-:W-:Y:S01]  /*20850*/  MOV R8, UR4 ;  /* 0x0000000400087c02 */ /* 0x000fe20008000f00 */
[----:B--2---:R0:W-:Y:S01]  /*20860*/  STL [R1+0x50], R12 ;  /* 0x0000500c01007387 */ /* 0x0041e20000100800 */
[----:B----4-:R-:W-:Y:S05]  /*20870*/  @P3 BRA `(.L_x_881) ;  /* 0x0000000000183947 */ /* 0x010fea0003800000 */
[----:B------:R-:W-:Y:S05]  /*20880*/  @!P1 BRA `(.L_x_881) ;  /* 0x0000000000149947 */ /* 0x000fea0003800000 */
[----:B------:R-:W-:Y:S02]  /*20890*/  ULDC.64 UR4, c[0x0][0x208] ;  /* 0x0000820000047ab9 */ /* 0x000fe40000000a00 */
[----:B0-----:R-:W2:Y:S04]  /*208a0*/  LDG.E R12, desc[UR4][R2.64] ;  /* 0x00000004020c7981 */ /* 0x001ea8000c1e1900 */
[----:B------:R-:W2:Y:S02]  /*208b0*/  LDG.E R2, desc[UR4][R2.64+0x4] ;  /* 0x0000040402027981 */ /* 0x000ea4000c1e1900 */
[----:B--2---:R-:W-:-:S05]  /*208c0*/  IMAD.IADD R2, R2, 0x1, -R12 ;  /* 0x0000000102027824 */ /* 0x004fca00078e0a0c */
[----:B------:R1:W-:Y:S02]  /*208d0*/  STL [R1+0x50], R2 ;  /* 0x0000500201007387 */ /* 0x0003e40000100800 */
.L_x_881:
[----:B0-----:R-:W-:Y:S01]  /*208e0*/  MOV R12, R15 ;  /* 0x0000000f000c7202 */ /* 0x001fe20000000f00 */
[----:B-1---5:R-:W-:Y:S01]  /*208f0*/  IMAD.IADD R2, R11, 0x1, R0 ;  /* 0x000000010b027824 */ /* 0x022fe200078e0200 */
[----:B------:R-:W-:Y:S02]  /*20900*/  ULDC.64 UR4, c[0x0][0xa20] ;  /* 0x0002880000047ab9 */ /* 0x000fe40000000a00 */
[----:B------:R-:W-:Y:S01]  /*20910*/  ISETP.NE.U32.AND P1, PT, RZ, UR4, PT ;  /* 0x00000004ff007c0c */ /* 0x000fe2000bf25070 */
[----:B------:R0:W-:Y:S03]  /*20920*/  STL [R1+0x10], R12 ;  /* 0x0000100c01007387 */ /* 0x0001e60000100800 */
[----:B------:R-:W-:Y:S01]  /*20930*/  ISETP.NE.AND.EX P1, PT, RZ, UR5, PT, P1 ;  /* 0x00000005ff007c0c */ /* 0x000fe2000bf25310 */
[----:B------:R0:W-:-:S12]  /*20940*/  STL [R1+0x1c], R2 ;  /* 0x00001c0201007387 */ /* 0x0001d80000100800 */
[----:B0-----:R-:W-:Y:S05]  /*20950*/  @!P1 BRA `(.L_x_882) ;  /* 0x0000000000149947 */ /* 0x001fea0003800000 */
[----:B------:R-:W-:Y:S01]  /*20960*/  IADD3 R2, P1, R14, UR4, RZ ;  /* 0x000000040e027c10 */ /* 0x000fe2000ff3e0ff */
[----:B------:R-:W-:-:S03]  /*20970*/  ULDC.64 UR6, c[0x0][0x208] ;  /* 0x0000820000067ab9 */ /* 0x000fc60000000a00 */
[----:B------:R-:W-:-:S05]  /*20980*/  IADD3.X R3, R13, UR5, RZ, P1, !PT ;  /* 0x000000050d037c10 */ /* 0x000fca0008ffe4ff */
[----:B------:R0:W5:Y:S01]  /*20990*/  LDG.E R8, desc[UR6][R2.64] ;  /* 0x0000000602087981 */ /* 0x000162000c1e1900 */
[----:B------:R-:W-:Y:S05]  /*209a0*/  BRA `(.L_x_883) ;  /* 0x0000000000147947 */ /* 0x000fea0003800000 */
.L_x_882:
[----:B------:R-:W-:Y:S05]  /*209b0*/  @!P2 BRA `(.L_x_883) ;  /* 0x000000000010a947 */ /* 0x000fea0003800000 */
[----:B------:R-:W-:Y:S02]  /*209c0*/  ULDC.64 UR4, c[0x0][0x208] ;  /* 0x0000820000047ab9 */ /* 0x000fe40000000a00 */
[----:B------:R-:W2:Y:S04]  /*209d0*/  LDG.E R8, desc[UR4][R6.64] ;  /* 0x0000000406087981 */ /* 0x000ea8000c1e1900 */
[----:B------:R-:W2:Y:S02]  /*209e0*/  LDG.E R6, desc[UR4][R6.64+0x4] ;  /* 0x0000040406067981 */ /* 0x000ea4000c1e1900 */
[----:B--2---:R-:W-:-:S07]  /*209f0*/  IMAD.IADD R8, R6, 0x1, -R8 ;  /* 0x0000000106087824 */ /* 0x004fce00078e0a08 */
.L_x_883:
[----:B------:R-:W-:Y:S01]  /*20a00*/  ULDC.64 UR4, c[0x0][0x208] ;  /* 0x0000820000047ab9 */ /* 0x000fe20000000a00 */
[----:B-----5:R-:W-:Y:S01]  /*20a10*/  IMAD.IADD R0, R8, 0x1, -R0 ;  /* 0x0000000108007824 */ /* 0x020fe200078e0a00 */
[----:B0-----:R-:W2:Y:S04]  /*20a20*/  @P0 LDG.E R2, desc[UR4][R4.64] ;  /* 0x0000000404020981 */ /* 0x001ea8000c1e1900 */
[----:B------:R-:W2:Y:S01]  /*20a30*/  @P0 LDG.E R4, desc[UR4][R4.64+0x4] ;  /* 0x0000040404040981 */ /* 0x000ea2000c1e1900 */
[----:B------:R-:W-:Y:S01]  /*20a40*/  BSSY B0, `(.L_x_884) ;  /* 0x00001a5000007945 */ /* 0x000fe20003800000 */
[----:B------:R-:W-:Y:S02]  /*20a50*/  PLOP3.LUT P5, PT, PT, PT, PT, 0x80, 0x0 ;  /* 0x000000000000781c */ /* 0x000fe40003faf070 */
[----:B--2---:R-:W-:-:S05]  /*20a60*/  @P0 IADD3 R9, -R2, R4, RZ ;  /* 0x0000000402090210 */ /* 0x004fca0007ffe1ff */
[----:B------:R-:W-:-:S04]  /*20a70*/  IMAD.IADD R3, R0, 0x1, R9 ;  /* 0x0000000100037824 */ /* 0x000fc800078e0209 */
[----:B------:R-:W-:Y:S01]  /*20a80*/  VIADD R2, R3, 0x4f ;  /* 0x0000004f03027836 */ /* 0x000fe20000000000 */
[----:B------:R0:W-:Y:S03]  /*20a90*/  STL [R1+0x4c], R3 ;  /* 0x00004c0301007387 */ /* 0x0001e60000100800 */
[----:B------:R-:W-:-:S05]  /*20aa0*/  IMAD.HI R2, R2, 0x66666667, RZ ;  /* 0x6666666702027827 */ /* 0x000fca00078e02ff */
[----:B0-----:R-:W-:-:S04]  /*20ab0*/  SHF.R.U32.HI R3, RZ, 0x1f, R2 ;  /* 0x0000001fff037819 */ /* 0x001fc80000011602 */
[----:B------:R-:W-:-:S05]  /*20ac0*/  LEA.HI.SX32 R4, R2, R3, 0x1b ;  /* 0x0000000302047211 */ /* 0x000fca00078fdaff */
[----:B------:R-:W-:Y:S01]  /*20ad0*/  IMAD R2, R4, 0x50, -R0 ;  /* 0x0000005004027824 */ /* 0x000fe200078e0a00 */
[----:B------:R-:W-:Y:S01]  /*20ae0*/  IADD3 R0, -R0, RZ, RZ ;  /* 0x000000ff00007210 */ /* 0x000fe20007ffe1ff */
[----:B------:R0:W-:Y:S03]  /*20af0*/  STL [R1+0x38], R4 ;  /* 0x0000380401007387 */ /* 0x0001e60000100800 */
[----:B------:R-:W-:Y:S02]  /*20b00*/  VIMNMX R9, R2, R9, PT ;  /* 0x0000000902097248 */ /* 0x000fe40003fe0100 */
[----:B------:R-:W-:-:S04]  /*20b10*/  VIMNMX R0, RZ, R0, !PT ;  /* 0x00000000ff007248 */ /* 0x000fc80007fe0100 */
[----:B------:R-:W-:Y:S01]  /*20b20*/  ISETP.GT.AND P1, PT, R9, R0, PT ;  /* 0x000000000900720c */ /* 0x000fe20003f24270 */
[----:B0-----:R-:W-:-:S12]  /*20b30*/  IMAD.WIDE.U32 R4, R0, -0x33333333, RZ ;  /* 0xcccccccd00047825 */ /* 0x001fd800078e00ff */
[----:B------:R-:W-:Y:S01]  /*20b40*/  @P1 VIADD R2, R9, 0x4f ;  /* 0x0000004f09021836 */ /* 0x000fe20000000000 */
[----:B------:R-:W-:-:S03]  /*20b50*/  SHF.R.U32.HI R9, RZ, 0x6, R5 ;  /* 0x00000006ff097819 */ /* 0x000fc60000011605 */
[----:B------:R-:W-:-:S04]  /*20b60*/  @P1 IMAD.HI R0, R2, 0x66666667, RZ ;  /* 0x6666666702001827 */ /* 0x000fc800078e02ff */
[----:B------:R-:W-:Y:S01]  /*20b70*/  IMAD.MOV.U32 R7, RZ, RZ, R9 ;  /* 0x000000ffff077224 */ /* 0x000fe200078e0009 */
[----:B------:R-:W-:-:S04]  /*20b80*/  @P1 SHF.R.U32.HI R2, RZ, 0x1f, R0 ;  /* 0x0000001fff021819 */ /* 0x000fc80000011600 */
[----:B------:R-:W-:-:S04]  /*20b90*/  @P1 LEA.HI.SX32 R7, R0, R2, 0x1b ;  /* 0x0000000200071211 */ /* 0x000fc800078fdaff */
[----:B------:R-:W-:-:S13]  /*20ba0*/  ISETP.GT.AND P1, PT, R7, R9, PT ;  /* 0x000000090700720c */ /* 0x000fda0003f24270 */
[----:B------:R-:W-:Y:S05]  /*20bb0*/  @!P1 BRA `(.L_x_885) ;  /* 0x0000001800349947 */ /* 0x000fea0003800000 */
[----:B------:R-:W-:Y:S01]  /*20bc0*/  UMOV UR4, 0xffffffff ;  /* 0xffffffff00047882 */ /* 0x000fe20000000000 */
[----:B------:R-:W-:Y:S02]  /*20bd0*/  SEL R0, R12, RZ, !P0 ;  /* 0x000000ff0c007207 */ /* 0x000fe40004000000 */
[----:B------:R-:W-:Y:S05]  /*20be0*/  BRA.DIV UR4, `(.L_x_886) ;  /* 0x0000007e04747947 */ /* 0x000fea000b800000 */
[----:B------:R-:W0:Y:S02]  /*20bf0*/  S2R R2, SR_TID.X ;  /* 0x0000000000027919 */ /* 0x000e240000002100 */
[----:B0-----:R-:W-:-:S04]  /*20c00*/  SHF.R.U32.HI R2, RZ, 0x5, R2 ;  /* 0x00000005ff027819 */ /* 0x001fc80000011602 */
[----:B------:R-:W-:-:S05]  /*20c10*/  LOP3.LUT R2, R2, 0x3, RZ, 0xc0, !PT ;  /* 0x0000000302027812 */ /* 0x000fca00078ec0ff */
[----:B------:R0:W1:Y:S02]  /*20c20*/  SHFL.IDX PT, R14, R2, RZ, 0x1f ;  /* 0x00001fff020e7589 */ /* 0x00006400000e0000 */
.L_x_1072:
[----:B-1----:R-:W-:Y:S02]  /*20c30*/  ISETP.NE.AND P0, PT, R14, RZ, PT ;  /* 0x000000ff0e00720c */ /* 0x002fe40003f05270 */
[----:B------:R-:W-:-:S11]  /*20c40*/  PLOP3.LUT P2, PT, PT, PT, PT, 0x8, 0x0 ;  /* 0x000000000000781c */ /* 0x000fd60003f4e170 */
[----:B------:R-:W-:Y:S05]  /*20c50*/  @P0 BRA `(.L_x_887) ;  /* 0x00000000000c0947 */ /* 0x000fea0003800000 */
[----:B------:R-:W-:-:S03]  /*20c60*/  UMOV UR4, 0xffffffff ;  /* 0xffffffff00047882 */ /* 0x000fc60000000000 */
[----:B------:R-:W-:Y:S05]  /*20c70*/  BRA.DIV UR4, `(.L_x_888) ;  /* 0x0000007e04847947 */ /* 0x000fea000b800000 */
[----:B------:R-:W-:-:S13]  /*20c80*/  ELECT P2, URZ, PT ;  /* 0x00000000003f782f */ /* 0x000fda0003840000 */
.L_x_887:
[----:B0-----:R-:W2:Y:S04]  /*20c90*/  LDL R2, [R1+0x54] ;  /* 0x0000540001027983 */ /* 0x001ea80000100800 */
[----:B------:R-:W3:Y:S01]  /*20ca0*/  LDL R4, [R1+0x4] ;  /* 0x0000040001047983 */ /* 0x000ee20000100800 */
[----:B------:R-:W-:Y:S01]  /*20cb0*/  BSSY B1, `(.L_x_889) ;  /* 0x0000008000017945 */ /* 0x000fe20003800000 */
[----:B--2---:R-:W-:-:S04]  /*20cc0*/  IADD3 R2, R2, 0x1, RZ ;  /* 0x0000000102027810 */ /* 0x004fc80007ffe0ff */
[----:B------:R-:W-:-:S04]  /*20cd0*/  LEA.HI R3, R2, R2, RZ, 0x1 ;  /* 0x0000000202037211 */ /* 0x000fc800078f08ff */
[----:B------:R-:W-:-:S05]  /*20ce0*/  LOP3.LUT R3, R3, 0xfffffffe, RZ, 0xc0, !PT ;  /* 0xfffffffe03037812 */ /* 0x000fca00078ec0ff */
[----:B------:R-:W-:-:S05]  /*20cf0*/  IMAD.IADD R2, R2, 0x1, -R3 ;  /* 0x0000000102027824 */ /* 0x000fca00078e0a03 */
[----:B------:R-:W-:-:S04]  /*20d00*/  SHF.L.U32 R2, R2, 0x1f, RZ ;  /* 0x0000001f02027819 */ /* 0x000fc800000006ff */
[----:B---3--:R-:W0:Y:S02]  /*20d10*/  SYNCS.PHASECHK.TRANS64.TRYWAIT P0, [R4+URZ+0x38820], R2 ;  /* 0x03882002040075a7 */ /* 0x008e24000800017f */
[----:B0-----:R-:W-:Y:S05]  /*20d20*/  @!P0 BRA `(.L_x_890) ;  /* 0x0000007c007c8947 */ /* 0x001fea0003800000 */
.L_x_1075:
[----:B------:R-:W-:Y:S05]  /*20d30*/  BSYNC B1 ;  /* 0x0000000000017941 */ /* 0x000fea0003800000 */
.L_x_889:
[----:B------:R-:W-:Y:S04]  /*20d40*/  BSSY B1, `(.L_x_891) ;  /* 0x00000ad000017945 */ /* 0x000fe80003800000 */
[----:B------:R-:W-:Y:S05]  /*20d50*/  @!P2 BRA `(.L_x_892) ;  /* 0x0000000800aca947 */ /* 0x000fea0003800000 */
[----:B------:R-:W2:Y:S04]  /*20d60*/  LDL R6, [R1+0x4] ;  /* 0x0000040001067983 */ /* 0x000ea80000100800 */
[----:B------:R-:W2:Y:S04]  /*20d70*/  LDL R5, [R1+0x20] ;  /* 0x0000200001057983 */ /* 0x000ea80000100800 */
[----:B------:R-:W3:Y:S01]  /*20d80*/  LDL R4, [R1+0x24] ;  /* 0x0000240001047983 */ /* 0x000ee20000100800 */
[----:B------:R-:W-:Y:S01]  /*20d90*/  BSSY B2, `(.L_x_893) ;  /* 0x0000008000027945 */ /* 0x000fe20003800000 */
[----:B0-----:R-:W0:Y:S02]  /*20da0*/  S2R R3, SR_TID.X ;  /* 0x0000000000037919 */ /* 0x001e240000002100 */
[----:B0-----:R-:W-:-:S04]  /*20db0*/  LOP3.LUT R3, R3, 0x7f, RZ, 0xc0, !PT ;  /* 0x0000007f03037812 */ /* 0x001fc800078ec0ff */
[----:B------:R-:W-:Y:S01]  /*20dc0*/  ISETP.NE.AND P4, PT, R3, RZ, PT ;  /* 0x000000ff0300720c */ /* 0x000fe20003f85270 */
[----:B--2---:R-:W-:Y:S01]  /*20dd0*/  IMAD R6, R5, 0x8, R6 ;  /* 0x0000000805067824 */ /* 0x004fe200078e0206 */
[----:B---3--:R-:W-:-:S04]  /*20de0*/  SHF.L.U32 R8, R4, 0x1f, RZ ;  /* 0x0000001f04087819 */ /* 0x008fc800000006ff */
[----:B------:R-:W0:Y:S02]  /*20df0*/  SYNCS.PHASECHK.TRANS64.TRYWAIT P0, [R6+URZ+0x388a0], R8 ;  /* 0x0388a008060075a7 */ /* 0x000e24000800017f */
[----:B0-----:R-:W-:Y:S05]  /*20e00*/  @!P0 BRA `(.L_x_894) ;  /* 0x0000007c005c8947 */ /* 0x001fea0003800000 */
.L_x_1076:
[----:B------:R-:W-:Y:S05]  /*20e10*/  BSYNC B2 ;  /* 0x0000000000027941 */ /* 0x000fea0003800000 */
.L_x_893:
[----:B------:R-:W-:Y:S04]  /*20e20*/  BSSY B2, `(.L_x_895) ;  /* 0x0000008000027945 */ /* 0x000fe80003800000 */
[----:B------:R-:W-:Y:S05]  /*20e30*/  @P4 BRA `(.L_x_896) ;  /* 0x0000000000184947 */ /* 0x000fea0003800000 */
[----:B------:R-:W2:Y:S02]  /*20e40*/  LDL R2, [R1+0x8] ;  /* 0x0000080001027983 */ /* 0x000ea40000100800 */
[----:B--2---:R-:W-:Y:S02]  /*20e50*/  LOP3.LUT P0, RZ, R2, 0x1, RZ, 0xc0, !PT ;  /* 0x0000000102ff7812 */ /* 0x004fe4000780c0ff */
[----:B------:R-:W-:-:S04]  /*20e60*/  MOV R2, 0xa000 ;  /* 0x0000a00000027802 */ /* 0x000fc80000000f00 */
[----:B------:R1:W-:Y:S07]  /*20e70*/  SYNCS.ARRIVE.TRANS64 RZ, [R6+URZ+0x38890], R2 ;  /* 0x0388900206ff79a7 */ /* 0x0003ee000800003f */
[----:B------:R-:W-:Y:S05]  /*20e80*/  @!P0 BRA `(.L_x_896) ;  /* 0x0000000000048947 */ /* 0x000fea0003800000 */
[----:B------:R-:W-:Y:S01]  /*20e90*/  BPT.TRAP 0x1 ;  /* 0x000000040000795c */ /* 0x000fe20000300000 */
.L_x_896:
[----:B------:R-:W-:Y:S05]  /*20ea0*/  BSYNC B2 ;  /* 0x0000000000027941 */ /* 0x000fea0003800000 */
.L_x_895:
[----:B------:R-:W2:Y:S04]  /*20eb0*/  LDL R4, [R1+0x4] ;  /* 0x0000040001047983 */ /* 0x000ea80000100800 */
[----:B-1----:R-:W2:Y:S01]  /*20ec0*/  LDL R2, [R1+0x20] ;  /* 0x0000200001027983 */ /* 0x002ea20000100800 */
[----:B------:R-:W-:Y:S01]  /*20ed0*/  IMAD.MOV.U32 R20, RZ, RZ, RZ ;  /* 0x000000ffff147224 */ /* 0x000fe200078e00ff */
[----:B------:R-:W-:Y:S01]  /*20ee0*/  UIADD3 UR4, UP0, UR38, 0x570, URZ ;  /* 0x0000057026047890 */ /* 0x000fe2000ff1e03f */
[----:B------:R-:W-:Y:S01]  /*20ef0*/  IMAD R3, R7, 0x50, R10 ;  /* 0x0000005007037824 */ /* 0x000fe200078e020a */
[----:B------:R-:W-:Y:S01]  /*20f00*/  PLOP3.LUT P0, PT, PT, PT, PT, 0x80, 0x0 ;  /* 0x000000000000781c */ /* 0x000fe20003f0f070 */
[----:B------:R-:W-:Y:S01]  /*20f10*/  UMOV UR6, 0x0 ;  /* 0x0000000000067882 */ /* 0x000fe20000000000 */
[----:B------:R-:W-:Y:S01]  /*20f20*/  R2UR UR10, R20 ;  /* 0x00000000140a72ca */ /* 0x000fe200000e0000 */
[----:B------:R-:W-:Y:S01]  /*20f30*/  VIADD R3, R3, 0xffffffb0 ;  /* 0xffffffb003037836 */ /* 0x000fe20000000000 */
[----:B------:R-:W-:Y:S01]  /*20f40*/  UIADD3.X UR5, URZ, UR39, URZ, UP0, !UPT ;  /* 0x000000273f057290 */ /* 0x000fe200087fe43f */
[----:B------:R-:W-:Y:S01]  /*20f50*/  UMOV UR7, 0x12f00000 ;  /* 0x12f0000000077882 */ /* 0x000fe20000000000 */
[----:B--2---:R-:W-:Y:S01]  /*20f60*/  IMAD R5, R2, 0xa000, R4 ;  /* 0x0000a00002057824 */ /* 0x004fe200078e0204 */
[----:B------:R-:W-:-:S03]  /*20f70*/  IADD3 R2, R6, 0x38890, RZ ;  /* 0x0003889006027810 */ /* 0x000fc60007ffe0ff */
[----:B------:R-:W-:-:S07]  /*20f80*/  VIADD R4, R5, 0x24400 ;  /* 0x0002440005047836 */ /* 0x000fce0000000000 */
.L_x_897:
        /* <DEDUP_REMOVED lines=12> */
[----:B------:R-:W-:Y:S01]  /*21050*/  UMOV UR6, 0x0 ;  /* 0x0000000000067882 */ /* 0x000fe20000000000 */
[----:B------:R-:W-:Y:S01]  /*21060*/  IADD3 R4, R5, 0x26c00, RZ ;  /* 0x00026c0005047810 */ /* 0x000fe20007ffe0ff */
[----:B------:R-:W-:Y:S01]  /*21070*/  UMOV UR7, 0x12f00000 ;  /* 0x12f0000000077882 */ /* 0x000fe20000000000 */
[----:B------:R-:W-:-:S15]  /*21080*/  R2UR UR10, R15 ;  /* 0x000000000f0a72ca */ /* 0x000fde00000e0000 */
.L_x_898:
        /* <DEDUP_REMOVED lines=16> */
.L_x_899:
        /* <DEDUP_REMOVED lines=10> */
[----:B------:R-:W-:Y:S01]  /*21230*/  MOV R11, 0xc0 ;  /* 0x000000c0000b7802 */ /* 0x000fe20000000f00 */
[----:B------:R-:W-:Y:S01]  /*21240*/  VIADD R4, R5, 0x2bc00 ;  /* 0x0002bc0005047836 */ /* 0x000fe20000000000 */
[----:B------:R-:W-:Y:S01]  /*21250*/  PLOP3.LUT P0, PT, PT, PT, PT, 0x80, 0x0 ;  /* 0x000000000000781c */ /* 0x000fe20003f0f070 */
[----:B------:R-:W-:Y:S01]  /*21260*/  UMOV UR6, 0x0 ;  /* 0x0000000000067882 */ /* 0x000fe20000000000 */
[----:B------:R-:W-:Y:S01]  /*21270*/  R2UR UR10, R11 ;  /* 0x000000000b0a72ca */ /* 0x000fe200000e0000 */
[----:B------:R-:W-:-:S14]  /*21280*/  UMOV UR7, 0x12f00000 ;  /* 0x12f0000000077882 */ /* 0x000fdc0000000000 */
.L_x_900:
        /* <DEDUP_REMOVED lines=10> */
[----:B------:R-:W1:Y:S01]  /*21330*/  SYNCS.PHASECHK.TRANS64.TRYWAIT P0, [R6+URZ+0x388c0], R8 ;  /* 0x0388c008060075a7 */ /* 0x000e62000800017f */
[----:B------:R-:W-:Y:S04]  /*21340*/  BSSY B2, `(.L_x_901) ;  /* 0x0000002000027945 */ /* 0x000fe80003800000 */
[----:B-1----:R-:W-:Y:S05]  /*21350*/  @!P0 BRA `(.L_x_902) ;  /* 0x00000078001c8947 */ /* 0x002fea0003800000 */
.L_x_1077:
[----:B------:R-:W-:Y:S05]  /*21360*/  BSYNC B2 ;  /* 0x0000000000027941 */ /* 0x000fea0003800000 */
.L_x_901:
[----:B------:R-:W-:Y:S01]  /*21370*/  BSSY B2, `(.L_x_903) ;  /* 0x000000a000027945 */ /* 0x000fe20003800000 */
[----:B------:R-:W-:Y:S01]  /*21380*/  IMAD.MOV.U32 R12, RZ, RZ, 0x0 ;  /* 0x00000000ff0c7424 */ /* 0x000fe200078e00ff */
[----:B------:R-:W-:Y:S02]  /*21390*/  MOV R13, 0x12f00000 ;  /* 0x12f00000000d7802 */ /* 0x000fe40000000f00 */
[----:B------:R-:W-:Y:S05]  /*213a0*/  @P4 BRA `(.L_x_904) ;  /* 0x0000000000184947 */ /* 0x000fea0003800000 */
[----:B------:R-:W2:Y:S02]  /*213b0*/  LDL R2, [R1+0x8] ;  /* 0x0000080001027983 */ /* 0x000ea40000100800 */
[----:B--2---:R-:W-:Y:S01]  /*213c0*/  LOP3.LUT P0, RZ, R2, 0x1, RZ, 0xc0, !PT ;  /* 0x0000000102ff7812 */ /* 0x004fe2000780c0ff */
[----:B------:R-:W-:-:S04]  /*213d0*/  IMAD.MOV.U32 R2, RZ, RZ, 0xa000 ;  /* 0x0000a000ff027424 */ /* 0x000fc800078e00ff */
[----:B------:R2:W-:Y:S08]  /*213e0*/  SYNCS.ARRIVE.TRANS64 RZ, [R6+URZ+0x388b0], R2 ;  /* 0x0388b00206ff79a7 */ /* 0x0005f0000800003f */
[----:B------:R-:W-:Y:S05]  /*213f0*/  @!P0 BRA `(.L_x_904) ;  /* 0x0000000000048947 */ /* 0x000fea0003800000 */
[----:B------:R-:W-:Y:S01]  /*21400*/  BPT.TRAP 0x1 ;  /* 0x000000040000795c */ /* 0x000fe20000300000 */
.L_x_904:
[----:B------:R-:W-:Y:S05]  /*21410*/  BSYNC B2 ;  /* 0x0000000000027941 */ /* 0x000fea0003800000 */
.L_x_903:
[----:B------:R-:W-:Y:S01]  /*21420*/  R2UR UR10, R20 ;  /* 0x00000000140a72ca */ /* 0x000fe200000e0000 */
[----:B------:R-:W-:Y:S01]  /*21430*/  UIADD3 UR4, UP0, UR38, 0x670, URZ ;  /* 0x0000067026047890 */ /* 0x000fe2000ff1e03f */
[----:B------:R-:W-:Y:S01]  /*21440*/  R2UR UR6, R12 ;  /* 0x000000000c0672ca */ /* 0x000fe200000e0000 */
[----:B--2---:R-:W-:Y:S01]  /*21450*/  VIADD R2, R6, 0x388b0 ;  /* 0x000388b006027836 */ /* 0x004fe20000000000 */
[----:B------:R-:W-:Y:S01]  /*21460*/  R2UR UR7, R13 ;  /* 0x000000000d0772ca */ /* 0x000fe200000e0000 */
[----:B------:R-:W-:Y:S01]  /*21470*/  UIADD3.X UR5, URZ, UR39, URZ, UP0, !UPT ;  /* 0x000000273f057290 */ /* 0x000fe200087fe43f */
[----:B------:R-:W-:Y:S02]  /*21480*/  PLOP3.LUT P0, PT, PT, PT, PT, 0x80, 0x0 ;  /* 0x000000000000781c */ /* 0x000fe40003f0f070 */
[----:B------:R-:W-:-:S11]  /*21490*/  IADD3 R4, R5, 0x400, RZ ;  /* 0x0000040005047810 */ /* 0x000fd60007ffe0ff */
.L_x_905:
        /* <DEDUP_REMOVED lines=9> */
[----:B--2---:R-:W-:Y:S05]  /*21530*/  @P0 BRA.U.ANY `(.L_x_905) ;  /* 0xfffffffd00d80947 */ /* 0x004fea000393ffff */
[----:B------:R-:W-:Y:S01]  /*21540*/  R2UR UR10, R15 ;  /* 0x000000000f0a72ca */ /* 0x000fe200000e0000 */
[----:B------:R-:W-:Y:S01]  /*21550*/  VIADD R4, R5, 0x2c00 ;  /* 0x00002c0005047836 */ /* 0x000fe20000000000 */
[----:B------:R-:W-:Y:S02]  /*21560*/  R2UR UR6, R12 ;  /* 0x000000000c0672ca */ /* 0x000fe400000e0000 */
[----:B------:R-:W-:Y:S02]  /*21570*/  R2UR UR7, R13 ;  /* 0x000000000d0772ca */ /* 0x000fe400000e0000 */
[----:B------:R-:W-:-:S13]  /*21580*/  PLOP3.LUT P0, PT, PT, PT, PT, 0x80, 0x0 ;  /* 0x000000000000781c */ /* 0x000fda0003f0f070 */
.L_x_906:
        /* <DEDUP_REMOVED lines=15> */
.L_x_907:
        /* <DEDUP_REMOVED lines=10> */
[----:B------:R-:W-:Y:S02]  /*21720*/  R2UR UR10, R11 ;  /* 0x000000000b0a72ca */ /* 0x000fe400000e0000 */
[----:B------:R-:W-:Y:S02]  /*21730*/  R2UR UR6, R12 ;  /* 0x000000000c0672ca */ /* 0x000fe400000e0000 */
[----:B------:R-:W-:Y:S02]  /*21740*/  R2UR UR7, R13 ;  /* 0x000000000d0772ca */ /* 0x000fe400000e0000 */
[----:B------:R-:W-:Y:S02]  /*21750*/  PLOP3.LUT P0, PT, PT, PT, PT, 0x80, 0x0 ;  /* 0x000000000000781c */ /* 0x000fe40003f0f070 */
[----:B------:R-:W-:-:S11]  /*21760*/  IADD3 R5, R5, 0x7c00, RZ ;  /* 0x00007c0005057810 */ /* 0x000fd60007ffe0ff */
.L_x_908:
        /* <DEDUP_REMOVED lines=10> */
.L_x_892:
[----:B------:R-:W-:Y:S05]  /*21810*/  BSYNC B1 ;  /* 0x0000000000017941 */ /* 0x000fea0003800000 */
.L_x_891:
[----:B01----:R-:W2:Y:S04]  /*21820*/  LDL.LU R6, [R1+0x20] ;  /* 0x0000200001067983 */ /* 0x003ea80000300800 */
[----:B------:R-:W3:Y:S01]  /*21830*/  LDL.LU R4, [R1+0x24] ;  /* 0x0000240001047983 */ /* 0x000ee20000300800 */
[----:B------:R-:W-:Y:S01]  /*21840*/  VIADD R7, R7, 0xfffffffe ;  /* 0xfffffffe07077836 */ /* 0x000fe20000000000 */
[----:B------:R-:W-:Y:S01]  /*21850*/  PLOP3.LUT P5, PT, PT, PT, PT, 0x8, 0x0 ;  /* 0x000000000000781c */ /* 0x000fe20003fae170 */
[----:B--2---:R-:W-:-:S05]  /*21860*/  VIADD R2, R6, 0x1 ;  /* 0x0000000106027836 */ /* 0x004fca0000000000 */
[----:B------:R-:W-:-:S04]  /*21870*/  ISETP.NE.AND P0, PT, R2, 0x2, PT ;  /* 0x000000020200780c */ /* 0x000fc80003f05270 */
[----:B------:R-:W-:Y:S02]  /*21880*/  SEL R3, R2, RZ, P0 ;  /* 0x000000ff02037207 */ /* 0x000fe40000000000 */
[----:B------:R-:W-:Y:S02]  /*21890*/  SEL R2, RZ, 0x1, P0 ;  /* 0x00000001ff027807 */ /* 0x000fe40000000000 */
[----:B------:R-:W-:Y:S01]  /*218a0*/  ISETP.GE.AND P0, PT, R7, R9, PT ;  /* 0x000000090700720c */ /* 0x000fe20003f06270 */
[----:B------:R0:W-:Y:S01]  /*218b0*/  STL [R1+0x20], R3 ;  /* 0x0000200301007387 */ /* 0x0001e20000100800 */
[----:B---3--:R-:W-:-:S05]  /*218c0*/  LOP3.LUT R4, R4, R2, RZ, 0x3c, !PT ;  /* 0x0000000204047212 */ /* 0x008fca00078e3cff */
[----:B------:R0:W-:Y:S06]  /*218d0*/  STL [R1+0x24], R4 ;  /* 0x0000240401007387 */ /* 0x0001ec0000100800 */
[----:B------:R-:W-:Y:S05]  /*218e0*/  @!P0 BRA `(.L_x_885) ;  /* 0x0000000800e88947 */ /* 0x000fea0003800000 */
.L_x_927:
[----:B------:R-:W-:Y:S05]  /*218f0*/  YIELD ;  /* 0x0000000000007946 */ /* 0x000fea0003800000 */
[----:B------:R-:W-:Y:S04]  /*21900*/  BSSY B1, `(.L_x_909) ;  /* 0x00000ac000017945 */ /* 0x000fe80003800000 */
[----:B-1----:R-:W-:Y:S05]  /*21910*/  @!P2 BRA `(.L_x_910) ;  /* 0x0000000800a8a947 */ /* 0x002fea0003800000 */
[----:B------:R-:W2:Y:S04]  /*21920*/  LDL R5, [R1+0x4] ;  /* 0x0000040001057983 */ /* 0x000ea80000100800 */
[----:B0-----:R-:W2:Y:S04]  /*21930*/  LDL R4, [R1+0x20] ;  /* 0x0000200001047983 */ /* 0x001ea80000100800 */
[----:B------:R-:W3:Y:S01]  /*21940*/  LDL R3, [R1+0x24] ;  /* 0x0000240001037983 */ /* 0x000ee20000100800 */
[----:B------:R-:W-:Y:S01]  /*21950*/  BSSY B2, `(.L_x_911) ;  /* 0x0000008000027945 */ /* 0x000fe20003800000 */
[----:B------:R-:W0:Y:S02]  /*21960*/  S2R R2, SR_TID.X ;  /* 0x0000000000027919 */ /* 0x000e240000002100 */
[----:B0-----:R-:W-:-:S04]  /*21970*/  LOP3.LUT R2, R2, 0x7f, RZ, 0xc0, !PT ;  /* 0x0000007f02027812 */ /* 0x001fc800078ec0ff */
[----:B------:R-:W-:Y:S02]  /*21980*/  ISETP.NE.AND P1, PT, R2, RZ, PT ;  /* 0x000000ff0200720c */ /* 0x000fe40003f25270 */
[----:B--2---:R-:W-:Y:S02]  /*21990*/  LEA R6, R4, R5, 0x3 ;  /* 0x0000000504067211 */ /* 0x004fe400078e18ff */
[----:B---3--:R-:W-:-:S04]  /*219a0*/  SHF.L.U32 R5, R3, 0x1f, RZ ;  /* 0x0000001f03057819 */ /* 0x008fc800000006ff */
[----:B------:R-:W0:Y:S02]  /*219b0*/  SYNCS.PHASECHK.TRANS64.TRYWAIT P0, [R6+URZ+0x388a0], R5 ;  /* 0x0388a005060075a7 */ /* 0x000e24000800017f */
[----:B0-----:R-:W-:Y:S05]  /*219c0*/  @!P0 BRA `(.L_x_912) ;  /* 0x0000007000948947 */ /* 0x001fea0003800000 */
.L_x_1078:
[----:B------:R-:W-:Y:S05]  /*219d0*/  BSYNC B2 ;  /* 0x0000000000027941 */ /* 0x000fea0003800000 */
.L_x_911:
[----:B------:R-:W-:Y:S04]  /*219e0*/  BSSY B2, `(.L_x_913) ;  /* 0x0000008000027945 */ /* 0x000fe80003800000 */
[----:B------:R-:W-:Y:S05]  /*219f0*/  @P1 BRA `(.L_x_914) ;  /* 0x0000000000181947 */ /* 0x000fea0003800000 */
[----:B------:R-:W2:Y:S02]  /*21a00*/  LDL R2, [R1+0x8] ;  /* 0x0000080001027983 */ /* 0x000ea40000100800 */
[----:B--2---:R-:W-:Y:S01]  /*21a10*/  LOP3.LUT P0, RZ, R2, 0x1, RZ, 0xc0, !PT ;  /* 0x0000000102ff7812 */ /* 0x004fe2000780c0ff */
[----:B------:R-:W-:-:S04]  /*21a20*/  IMAD.MOV.U32 R2, RZ, RZ, 0xa000 ;  /* 0x0000a000ff027424 */ /* 0x000fc800078e00ff */
[----:B------:R1:W-:Y:S08]  /*21a30*/  SYNCS.ARRIVE.TRANS64 RZ, [R6+URZ+0x38890], R2 ;  /* 0x0388900206ff79a7 */ /* 0x0003f0000800003f */
[----:B------:R-:W-:Y:S05]  /*21a40*/  @!P0 BRA `(.L_x_914) ;  /* 0x0000000000048947 */ /* 0x000fea0003800000 */
[----:B------:R-:W-:Y:S01]  /*21a50*/  BPT.TRAP 0x1 ;  /* 0x000000040000795c */ /* 0x000fe20000300000 */
.L_x_914:
[----:B------:R-:W-:Y:S05]  /*21a60*/  BSYNC B2 ;  /* 0x0000000000027941 */ /* 0x000fea0003800000 */
.L_x_913:
[----:B------:R-:W2:Y:S04]  /*21a70*/  LDL R3, [R1+0x4] ;  /* 0x0000040001037983 */ /* 0x000ea80000100800 */
[----:B-1----:R-:W2:Y:S01]  /*21a80*/  LDL R2, [R1+0x20] ;  /* 0x0000200001027983 */ /* 0x002ea20000100800 */
[----:B------:R-:W-:Y:S01]  /*21a90*/  IMAD.MOV.U32 R11, RZ, RZ, RZ ;  /* 0x000000ffff0b7224 */ /* 0x000fe200078e00ff */
[----:B------:R-:W-:Y:S01]  /*21aa0*/  UIADD3 UR4, UP0, UR38, 0x570, URZ ;  /* 0x0000057026047890 */ /* 0x000fe2000ff1e03f */
[----:B------:R-:W-:Y:S01]  /*21ab0*/  PLOP3.LUT P0, PT, PT, PT, PT, 0x80, 0x0 ;  /* 0x000000000000781c */ /* 0x000fe20003f0f070 */
[----:B------:R-:W-:Y:S01]  /*21ac0*/  UMOV UR6, 0x0 ;  /* 0x0000000000067882 */ /* 0x000fe20000000000 */
[----:B------:R-:W-:Y:S01]  /*21ad0*/  UMOV UR7, 0x12f00000 ;  /* 0x12f0000000077882 */ /* 0x000fe20000000000 */
[----:B------:R-:W-:Y:S01]  /*21ae0*/  R2UR UR10, R11 ;  /* 0x000000000b0a72ca */ /* 0x000fe200000e0000 */
[----:B------:R-:W-:Y:S01]  /*21af0*/  UIADD3.X UR5, URZ, UR39, URZ, UP0, !UPT ;  /* 0x000000273f057290 */ /* 0x000fe200087fe43f */
[----:B--2---:R-:W-:Y:S01]  /*21b00*/  IMAD R4, R2, 0xa000, R3 ;  /* 0x0000a00002047824 */ /* 0x004fe200078e0203 */
[----:B------:R-:W-:Y:S01]  /*21b10*/  IADD3 R2, R6, 0x38890, RZ ;  /* 0x0003889006027810 */ /* 0x000fe20007ffe0ff */
[----:B------:R-:W-:-:S02]  /*21b20*/  IMAD R3, R7, 0x50, R10 ;  /* 0x0000005007037824 */ /* 0x000fc400078e020a */
[----:B------:R-:W-:-:S09]  /*21b30*/  VIADD R8, R4, 0x24400 ;  /* 0x0002440004087836 */ /* 0x000fd20000000000 */
.L_x_915:
        /* <DEDUP_REMOVED lines=11> */
[----:B------:R-:W-:Y:S01]  /*21bf0*/  IADD3 R8, R4, 0x26c00, RZ ;  /* 0x00026c0004087810 */ /* 0x000fe20007ffe0ff */
[----:B------:R-:W-:Y:S01]  /*21c00*/  UMOV UR6, 0x0 ;  /* 0x0000000000067882 */ /* 0x000fe20000000000 */
[----:B------:R-:W-:Y:S01]  /*21c10*/  PLOP3.LUT P0, PT, PT, PT, PT, 0x80, 0x0 ;  /* 0x000000000000781c */ /* 0x000fe20003f0f070 */
[----:B------:R-:W-:Y:S01]  /*21c20*/  UMOV UR7, 0x12f00000 ;  /* 0x12f0000000077882 */ /* 0x000fe20000000000 */
[----:B------:R-:W-:-:S15]  /*21c30*/  R2UR UR10, R20 ;  /* 0x00000000140a72ca */ /* 0x000fde00000e0000 */
.L_x_916:
        /* <DEDUP_REMOVED lines=16> */
.L_x_917:
        /* <DEDUP_REMOVED lines=16> */
.L_x_918:
        /* <DEDUP_REMOVED lines=13> */
.L_x_1079:
[----:B------:R-:W-:Y:S05]  /*21f10*/  BSYNC B2 ;  /* 0x0000000000027941 */ /* 0x000fea0003800000 */
.L_x_919:
        /* <DEDUP_REMOVED lines=10> */
.L_x_922:
[----:B------:R-:W-:Y:S05]  /*21fc0*/  BSYNC B2 ;  /* 0x0000000000027941 */ /* 0x000fea0003800000 */
.L_x_921:
[----:B------:R-:W-:Y:S01]  /*21fd0*/  R2UR UR10, R11 ;  /* 0x000000000b0a72ca */ /* 0x000fe200000e0000 */
[----:B------:R-:W-:Y:S01]  /*21fe0*/  UIADD3 UR4, UP0, UR38, 0x670, URZ ;  /* 0x0000067026047890 */ /* 0x000fe2000ff1e03f */
[----:B------:R-:W-:Y:S01]  /*21ff0*/  R2UR UR6, R12 ;  /* 0x000000000c0672ca */ /* 0x000fe200000e0000 */
[----:B012---:R-:W-:Y:S01]  /*22000*/  VIADD R6, R6, 0x388b0 ;  /* 0x000388b006067836 */ /* 0x007fe20000000000 */
[----:B------:R-:W-:Y:S01]  /*22010*/  R2UR UR7, R13 ;  /* 0x000000000d0772ca */ /* 0x000fe200000e0000 */
[----:B------:R-:W-:Y:S01]  /*22020*/  UIADD3.X UR5, URZ, UR39, URZ, UP0, !UPT ;  /* 0x000000273f057290 */ /* 0x000fe200087fe43f */
[----:B------:R-:W-:Y:S02]  /*22030*/  PLOP3.LUT P0, PT, PT, PT, PT, 0x80, 0x0 ;  /* 0x000000000000781c */ /* 0x000fe40003f0f070 */
[----:B------:R-:W-:-:S11]  /*22040*/  IADD3 R2, R4, 0x400, RZ ;  /* 0x0000040004027810 */ /* 0x000fd60007ffe0ff */
.L_x_923:
        /* <DEDUP_REMOVED lines=15> */
.L_x_924:
        /* <DEDUP_REMOVED lines=15> */
.L_x_925:
        /* <DEDUP_REMOVED lines=10> */
[----:B------:R-:W-:Y:S02]  /*222d0*/  R2UR UR10, R14 ;  /* 0x000000000e0a72ca */ /* 0x000fe400000e0000 */
[----:B------:R-:W-:Y:S02]  /*222e0*/  R2UR UR6, R12 ;  /* 0x000000000c0672ca */ /* 0x000fe400000e0000 */
[----:B------:R-:W-:Y:S02]  /*222f0*/  R2UR UR7, R13 ;  /* 0x000000000d0772ca */ /* 0x000fe400000e0000 */
[----:B------:R-:W-:Y:S02]  /*22300*/  PLOP3.LUT P0, PT, PT, PT, PT, 0x80, 0x0 ;  /* 0x000000000000781c */ /* 0x000fe40003f0f070 */
[----:B------:R-:W-:-:S11]  /*22310*/  IADD3 R4, R4, 0x7c00, RZ ;  /* 0x00007c0004047810 */ /* 0x000fd60007ffe0ff */
.L_x_926:
        /* <DEDUP_REMOVED lines=10> */
.L_x_910:
[----:B------:R-:W-:Y:S05]  /*223c0*/  BSYNC B1 ;  /* 0x0000000000017941 */ /* 0x000fea0003800000 */
.L_x_909:
[----:B------:R-:W2:Y:S04]  /*223d0*/  LDL.LU R2, [R1+0x20] ;  /* 0x0000200001027983 */ /* 0x000ea80000300800 */
[----:B------:R-:W3:Y:S01]  /*223e0*/  LDL.LU R5, [R1+0x24] ;  /* 0x0000240001057983 */ /* 0x000ee20000300800 */
[----:B--2---:R-:W-:-:S05]  /*223f0*/  VIADD R2, R2, 0x1 ;  /* 0x0000000102027836 */ /* 0x004fca0000000000 */
[----:B------:R-:W-:-:S04]  /*22400*/  ISETP.NE.AND P0, PT, R2, 0x2, PT ;  /* 0x000000020200780c */ /* 0x000fc80003f05270 */
[----:B0-----:R-:W-:Y:S02]  /*22410*/  SEL R3, RZ, 0x1, P0 ;  /* 0x00000001ff037807 */ /* 0x001fe40000000000 */
[----:B------:R-:W-:Y:S02]  /*22420*/  SEL R2, R2, RZ, P0 ;  /* 0x000000ff02027207 */ /* 0x000fe40000000000 */
[----:B---3--:R-:W-:Y:S02]  /*22430*/  LOP3.LUT R5, R5, R3, RZ, 0x3c, !PT ;  /* 0x0000000305057212 */ /* 0x008fe400078e3cff */
[C---:B------:R-:W-:Y:S01]  /*22440*/  ISETP.GT.AND P0, PT, R7.reuse, R9, PT ;  /* 0x000000090700720c */ /* 0x040fe20003f04270 */
[----:B------:R-:W-:Y:S02]  /*22450*/  VIADD R7, R7, 0xffffffff ;  /* 0xffffffff07077836 */ /* 0x000fe40000000000 */
[----:B------:R1:W-:Y:S04]  /*22460*/  STL [R1+0x24], R5 ;  /* 0x0000240501007387 */ /* 0x0003e80000100800 */
[----:B------:R1:W-:Y:S06]  /*22470*/  STL [R1+0x20], R2 ;  /* 0x0000200201007387 */ /* 0x0003ec0000100800 */
[----:B------:R-:W-:Y:S05]  /*22480*/  @P0 BRA `(.L_x_927) ;  /* 0xfffffff400180947 */ /* 0x000fea000383ffff */
.L_x_885:
[----:B------:R-:W-:Y:S05]  /*22490*/  BSYNC B0 ;  /* 0x0000000000007941 */ /* 0x000fea0003800000 */
.L_x_884:
[----:B-1----:R-:W2:Y:S01]  /*224a0*/  LDL R2, [R1+0x4c] ;  /* 0x00004c0001027983 */ /* 0x002ea20000100800 */
[----:B------:R-:W-:Y:S05]  /*224b0*/  @!P5 WARPSYNC.ALL ;  /* 0x000000000000d948 */ /* 0x000fea0003800000 */
[----:B------:R-:W-:Y:S01]  /*224c0*/  BSSY B7, `(.L_x_928) ;  /* 0x0000504000077945 */ /* 0x000fe20003800000 */
[----:B------:R-:W-:Y:S01]  /*224d0*/  @!P5 BAR.SYNC.DEFER_BLOCKING 0xc, 0x180 ;  /* 0x030600000000db1d */ /* 0x000fe20000010000 */
[----:B--2---:R-:W-:-:S13]  /*224e0*/  ISETP.GT.AND P0, PT, R2, RZ, PT ;  /* 0x000000ff0200720c */ /* 0x004fda0003f04270 */
[----:B------:R-:W-:Y:S05]  /*224f0*/  @P0 BRA `(.L_x_929) ;  /* 0x0000000000480947 */ /* 0x000fea0003800000 */
[----:B------:R-:W1:Y:S02]  /*22500*/  S2R R2, SR_TID.X ;  /* 0x0000000000027919 */ /* 0x000e640000002100 */
[----:B-1----:R-:W-:-:S04]  /*22510*/  LOP3.LUT R2, R2, 0x7f, RZ, 0xc0, !PT ;  /* 0x0000007f02027812 */ /* 0x002fc800078ec0ff */
[----:B------:R-:W-:-:S13]  /*22520*/  ISETP.NE.AND P1, PT, R2, RZ, PT ;  /* 0x000000ff0200720c */ /* 0x000fda0003f25270 */
[----:B------:R-:W-:Y:S05]  /*22530*/  @P1 BRA `(.L_x_930) ;  /* 0x0000004c00f01947 */ /* 0x000fea0003800000 */
[----:B0-----:R-:W0:Y:S01]  /*22540*/  S2R R3, SR_LANEID ;  /* 0x0000000000037919 */ /* 0x001e220000000000 */
[----:B------:R-:W-:Y:S01]  /*22550*/  VOTEU.ANY UR4, UPT, PT ;  /* 0x0000000000047886 */ /* 0x000fe200038e0100 */
[----:B------:R-:W1:Y:S01]  /*22560*/  LDC.64 R4, c[0x0][0xc60] ;  /* 0x00031800ff047b82 */ /* 0x000e620000000a00 */
[----:B------:R-:W0:Y:S01]  /*22570*/  FLO.U32 R0, UR4 ;  /* 0x0000000400007d00 */ /* 0x000e2200080e0000 */
[----:B------:R-:W-:-:S07]  /*22580*/  ULDC.64 UR6, c[0x0][0x208] ;  /* 0x0000820000067ab9 */ /* 0x000fce0000000a00 */
[----:B------:R-:W1:Y:S01]  /*22590*/  POPC R2, UR4 ;  /* 0x0000000400027d09 */ /* 0x000e620008000000 */
[----:B0-----:R-:W-:-:S13]  /*225a0*/  ISETP.EQ.U32.AND P0, PT, R0, R3, PT ;  /* 0x000000030000720c */ /* 0x001fda0003f02070 */
[----:B-1----:R-:W2:Y:S01]  /*225b0*/  @P0 ATOMG.E.ADD.STRONG.GPU PT, R5, desc[UR6][R4.64], R2 ;  /* 0x00000002040509a8 */ /* 0x002ea200081ee1c6 */
[----:B------:R-:W0:Y:S02]  /*225c0*/  S2R R3, SR_LTMASK ;  /* 0x0000000000037919 */ /* 0x000e240000003900 */
[----:B0-----:R-:W-:-:S06]  /*225d0*/  LOP3.LUT R3, R3, UR4, RZ, 0xc0, !PT ;  /* 0x0000000403037c12 */ /* 0x001fcc000f8ec0ff */
[----:B------:R-:W0:Y:S01]  /*225e0*/  POPC R3, R3 ;  /* 0x0000000300037309 */ /* 0x000e220000000000 */
[----:B--2---:R-:W0:Y:S02]  /*225f0*/  SHFL.IDX PT, R0, R5, R0, 0x1f ;  /* 0x00001f0005007589 */ /* 0x004e2400000e0000 */
[----:B0-----:R-:W-:Y:S01]  /*22600*/  IADD3 R16, R0, UR36, R3 ;  /* 0x0000002400107c10 */ /* 0x001fe2000fffe003 */
[----:B------:R-:W-:Y:S06]  /*22610*/  BRA `(.L_x_930) ;  /* 0x0000004c00b87947 */ /* 0x000fec0003800000 */
.L_x_929:
[----:B------:R-:W2:Y:S01]  /*22620*/  LDL R0, [R1+0x4] ;  /* 0x0000040001007983 */ /* 0x000ea20000100800 */
[----:B------:R-:W-:Y:S01]  /*22630*/  BSSY B6, `(.L_x_931) ;  /* 0x0000014000067945 */ /* 0x000fe20003800000 */
[----:B--2---:R-:W-:-:S04]  /*22640*/  IADD3 R0, R0, 0x24400, RZ ;  /* 0x0002440000007810 */ /* 0x004fc80007ffe0ff */
[----:B------:R-:W-:-:S13]  /*22650*/  LOP3.LUT P0, RZ, R0, 0x3ff, RZ, 0xc0, !PT ;  /* 0x000003ff00ff7812 */ /* 0x000fda000780c0ff */
[----:B------:R-:W-:Y:S05]  /*22660*/  @!P0 BRA `(.L_x_932) ;  /* 0x0000000000408947 */ /* 0x000fea0003800000 */
[----:B------:R-:W-:Y:S01]  /*22670*/  MOV R2, 0x0 ;  /* 0x0000000000027802 */ /* 0x000fe20000000f00 */
[----:B------:R-:W-:Y:S01]  /*22680*/  ULDC.64 UR6, c[0x4][0x1b8] ;  /* 0x01006e0000067ab9 */ /* 0x000fe20000000a00 */
[----:B------:R-:W-:Y:S01]  /*22690*/  ULDC.64 UR8, c[0x4][0x1c0] ;  /* 0x0100700000087ab9 */ /* 0x000fe20000000a00 */
[----:B------:R-:W-:Y:S01]  /*226a0*/  ULDC.64 UR4, c[0x4][0x118] ;  /* 0x0100460000047ab9 */ /* 0x000fe20000000a00 */
[----:B0-----:R-:W-:Y:S01]  /*226b0*/  IMAD.U32 R4, RZ, RZ, UR6 ;  /* 0x00000006ff047e24 */ /* 0x001fe2000f8e00ff */
[----:B------:R-:W-:Y:S01]  /*226c0*/  MOV R6, UR8 ;  /* 0x0000000800067c02 */ /* 0x000fe20008000f00 */
[----:B------:R-:W0:Y:S01]  /*226d0*/  LDC.64 R2, c[0x4][R2] ;  /* 0x0100000002027b82 */ /* 0x000e220000000a00 */
[----:B------:R-:W-:Y:S01]  /*226e0*/  IMAD.U32 R5, RZ, RZ, UR7 ;  /* 0x00000007ff057e24 */ /* 0x000fe2000f8e00ff */
[----:B------:R-:W-:Y:S01]  /*226f0*/  MOV R11, UR5 ;  /* 0x00000005000b7c02 */ /* 0x000fe20008000f00 */
[----:B------:R-:W-:Y:S01]  /*22700*/  IMAD.U32 R7, RZ, RZ, UR9 ;  /* 0x00000009ff077e24 */ /* 0x000fe2000f8e00ff */
[----:B------:R-:W-:Y:S01]  /*22710*/  MOV R13, RZ ;  /* 0x000000ff000d7202 */ /* 0x000fe20000000f00 */
[----:B------:R-:W-:-:S02]  /*22720*/  IMAD.U32 R10, RZ, RZ, UR4 ;  /* 0x00000004ff0a7e24 */ /* 0x000fc4000f8e00ff */
[----:B------:R-:W-:Y:S02]  /*22730*/  IMAD.MOV.U32 R8, RZ, RZ, 0x70 ;  /* 0x00000070ff087424 */ /* 0x000fe400078e00ff */
[----:B------:R-:W-:-:S07]  /*22740*/  IMAD.MOV.U32 R12, RZ, RZ, 0x1 ;  /* 0x00000001ff0c7424 */ /* 0x000fce00078e00ff */
[----:B------:R-:W-:-:S07]  /*22750*/  LEPC R20, `(.L_x_932) ;  /* 0x000000001014794e */ /* 0x000fce0000000000 */
[----:B0-----:R-:W-:Y:S05]  /*22760*/  CALL.ABS.NOINC R2 ;  /* 0x0000000002007343 */ /* 0x001fea0003c00000 */
.L_x_932:
[----:B------:R-:W-:Y:S05]  /*22770*/  BSYNC B6 ;  /* 0x0000000000067941 */ /* 0x000fea0003800000 */
.L_x_931:
[----:B------:R-:W2:Y:S01]  /*22780*/  LDL R2, [R1+0x4] ;  /* 0x0000040001027983 */ /* 0x000ea20000100800 */
[----:B------:R-:W-:Y:S01]  /*22790*/  BSSY B6, `(.L_x_933) ;  /* 0x0000024000067945 */ /* 0x000fe20003800000 */
[----:B--2---:R-:W-:-:S05]  /*227a0*/  VIADD R0, R2, 0x400 ;  /* 0x0000040002007836 */ /* 0x004fca0000000000 */
[----:B------:R-:W-:-:S13]  /*227b0*/  LOP3.LUT P0, RZ, R0, 0x3ff, RZ, 0xc0, !PT ;  /* 0x000003ff00ff7812 */ /* 0x000fda000780c0ff */
[----:B------:R-:W-:Y:S05]  /*227c0*/  @!P0 BRA `(.L_x_934) ;  /* 0x0000000000808947 */ /* 0x000fea0003800000 */
[----:B------:R-:W-:Y:S01]  /*227d0*/  MOV R0, 0x0 ;  /* 0x0000000000007802 */ /* 0x000fe20000000f00 */
[----:B------:R-:W-:Y:S01]  /*227e0*/  ULDC.64 UR6, c[0x4][0x1b8] ;  /* 0x01006e0000067ab9 */ /* 0x000fe20000000a00 */
[----:B------:R-:W-:Y:S01]  /*227f0*/  ULDC.64 UR8, c[0x4][0x1c0] ;  /* 0x0100700000087ab9 */ /* 0x000fe20000000a00 */
[----:B------:R-:W-:Y:S01]  /*22800*/  ULDC.64 UR4, c[0x4][0x120] ;  /* 0x0100480000047ab9 */ /* 0x000fe20000000a00 */
[----:B0-----:R0:W1:Y:S01]  /*22810*/  LDC.64 R2, c[0x4][R0] ;  /* 0x0100000000027b82 */ /* 0x0010620000000a00 */
[----:B------:R-:W-:Y:S01]  /*22820*/  IMAD.U32 R4, RZ, RZ, UR6 ;  /* 0x00000006ff047e24 */ /* 0x000fe2000f8e00ff */
[----:B------:R-:W-:Y:S01]  /*22830*/  MOV R5, UR7 ;  /* 0x0000000700057c02 */ /* 0x000fe20008000f00 */
        /* <DEDUP_REMOVED lines=8> */
[----:B-1----:R-:W-:Y:S05]  /*228c0*/  CALL.ABS.NOINC R2 ;  /* 0x0000000002007343 */ /* 0x002fea0003c00000 */
.L_x_935:
[----:B------:R-:W-:Y:S01]  /*228d0*/  MOV R2, 0x0 ;  /* 0x0000000000027802 */ /* 0x000fe20000000f00 */
[----:B------:R-:W-:Y:S01]  /*228e0*/  ULDC.64 UR4, c[0x4][0x1b8] ;  /* 0x01006e0000047ab9 */ /* 0x000fe20000000a00 */
[----:B------:R-:W-:Y:S01]  /*228f0*/  ULDC.64 UR6, c[0x4][0x1c0] ;  /* 0x0100700000067ab9 */ /* 0x000fe20000000a00 */
[----:B------:R-:W-:Y:S01]  /*22900*/  ULDC.64 UR8, c[0x4][0x128] ;  /* 0x01004a0000087ab9 */ /* 0x000fe20000000a00 */
[----:B------:R-:W-:Y:S01]  /*22910*/  IMAD.U32 R4, RZ, RZ, UR4 ;  /* 0x00000004ff047e24 */ /* 0x000fe2000f8e00ff */
[----:B------:R-:W-:Y:S01]  /*22920*/  MOV R5, UR5 ;  /* 0x0000000500057c02 */ /* 0x000fe20008000f00 */
[----:B------:R-:W0:Y:S01]  /*22930*/  LDC.64 R2, c[0x4][R2] ;  /* 0x0100000002027b82 */ /* 0x000e220000000a00 */
[----:B------:R-:W-:Y:S01]  /*22940*/  IMAD.U32 R6, RZ, RZ, UR6 ;  /* 0x00000006ff067e24 */ /* 0x000fe2000f8e00ff */
[----:B------:R-:W-:Y:S01]  /*22950*/  MOV R10, UR8 ;  /* 0x00000008000a7c02 */ /* 0x000fe20008000f00 */
[----:B------:R-:W-:Y:S01]  /*22960*/  IMAD.U32 R7, RZ, RZ, UR7 ;  /* 0x00000007ff077e24 */ /* 0x000fe2000f8e00ff */
[----:B------:R-:W-:Y:S01]  /*22970*/  MOV R12, 0x1 ;  /* 0x00000001000c7802 */ /* 0x000fe20000000f00 */
[----:B------:R-:W-:-:S02]  /*22980*/  IMAD.U32 R11, RZ, RZ, UR9 ;  /* 0x00000009ff0b7e24 */ /* 0x000fc4000f8e00ff */
[----:B------:R-:W-:Y:S02]  /*22990*/  IMAD.MOV.U32 R8, RZ, RZ, 0x70 ;  /* 0x00000070ff087424 */ /* 0x000fe400078e00ff */
[----:B------:R-:W-:-:S07]  /*229a0*/  IMAD.MOV.U32 R13, RZ, RZ, RZ ;  /* 0x000000ffff0d7224 */ /* 0x000fce00078e00ff */
[----:B------:R-:W-:-:S07]  /*229b0*/  LEPC R20, `(.L_x_934) ;  /* 0x000000001014794e */ /* 0x000fce0000000000 */
[----:B0-----:R-:W-:Y:S05]  /*229c0*/  CALL.ABS.NOINC R2 ;  /* 0x0000000002007343 */ /* 0x001fea0003c00000 */
.L_x_934:
[----:B------:R-:W-:Y:S05]  /*229d0*/  BSYNC B6 ;  /* 0x0000000000067941 */ /* 0x000fea0003800000 */
.L_x_933:
[----:B------:R-:W2:Y:S01]  /*229e0*/  LDL.LU R2, [R1] ;  /* 0x0000000001027983 */ /* 0x000ea20000300800 */
[----:B------:R-:W-:-:S03]  /*229f0*/  ULDC.64 UR4, c[0x0][0x9f8] ;  /* 0x00027e0000047ab9 */ /* 0x000fc60000000a00 */
[----:B0-----:R-:W3:Y:S04]  /*22a00*/  LDL.LU R4, [R1+0x28] ;  /* 0x0000280001047983 */ /* 0x001ee80000300800 */
[----:B------:R-:W4:Y:S01]  /*22a10*/  LDL R7, [R1+0x10] ;  /* 0x0000100001077983 */ /* 0x000f220000100800 */
[----:B------:R-:W-:Y:S01]  /*22a20*/  ISETP.NE.U32.AND P0, PT, RZ, UR4, PT ;  /* 0x00000004ff007c0c */ /* 0x000fe2000bf05070 */
[----:B------:R-:W-:Y:S02]  /*22a30*/  ULDC.64 UR6, c[0x0][0x208] ;  /* 0x0000820000067ab9 */ /* 0x000fe40000000a00 */
[----:B------:R-:W5:Y:S01]  /*22a40*/  LDL R0, [R1+0x38] ;  /* 0x0000380001007983 */ /* 0x000f620000100800 */
[----:B------:R-:W-:-:S13]  /*22a50*/  ISETP.NE.AND.EX P0, PT, RZ, UR5, PT, P0 ;  /* 0x00000005ff007c0c */ /* 0x000fda000bf05300 */
[----:B--2---:R-:W-:-:S04]  /*22a60*/  @P0 IADD3 R2, P1, R2, UR4, RZ ;  /* 0x0000000402020c10 */ /* 0x004fc8000ff3e0ff */
[----:B---3--:R-:W-:Y:S01]  /*22a70*/  @P0 IADD3.X R3, R4, UR5, RZ, P1, !PT ;  /* 0x0000000504030c10 */ /* 0x008fe20008ffe4ff */
[----:B------:R-:W-:-:S04]  /*22a80*/  ULDC.64 UR4, c[0x0][0xa08] ;  /* 0x0002820000047ab9 */ /* 0x000fc80000000a00 */
[----:B----4-:R0:W2:Y:S01]  /*22a90*/  @P0 LDG.E R7, desc[UR6][R2.64] ;  /* 0x0000000602070981 */ /* 0x0100a2000c1e1900 */
[----:B-----5:R-:W-:Y:S01]  /*22aa0*/  VIADD R9, R0, 0xffffffff ;  /* 0xffffffff00097836 */ /* 0x020fe20000000000 */
[----:B0-----:R-:W0:Y:S01]  /*22ab0*/  LDC.64 R2, c[0x0][0x418] ;  /* 0x00010600ff027b82 */ /* 0x001e220000000a00 */
[----:B--2---:R-:W-:Y:S01]  /*22ac0*/  SHF.R.S32.HI R8, RZ, 0x1f, R7 ;  /* 0x0000001fff087819 */ /* 0x004fe20000011407 */
[----:B------:R1:W-:Y:S04]  /*22ad0*/  @P0 STL [R1+0x10], R7 ;  /* 0x0000100701000387 */ /* 0x0003e80000100800 */
[----:B------:R1:W-:Y:S04]  /*22ae0*/  STL [R1+0x3c], R9 ;  /* 0x00003c0901007387 */ /* 0x0003e80000100800 */
[----:B------:R1:W-:Y:S01]  /*22af0*/  STL [R1+0x28], R8 ;  /* 0x0000280801007387 */ /* 0x0003e20000100800 */
[----:B0-----:R-:W-:Y:S01]  /*22b00*/  LOP3.LUT P0, RZ, R2, UR4, RZ, 0xfc, !PT ;  /* 0x0000000402ff7c12 */ /* 0x001fe2000f80fcff */
[----:B------:R-:W-:-:S03]  /*22b10*/  UMOV UR4, 0xffffffff ;  /* 0xffffffff00047882 */ /* 0x000fc60000000000 */
[----:B------:R-:W-:-:S04]  /*22b20*/  LOP3.LUT P0, RZ, R3, UR5, RZ, 0xfc, P0 ;  /* 0x0000000503ff7c12 */ /* 0x000fc8000800fcff */
[----:B------:R-:W-:Y:S01]  /*22b30*/  SEL R0, R7, RZ, !P0 ;  /* 0x000000ff07007207 */ /* 0x000fe20004000000 */
[----:B-1----:R-:W-:Y:S08]  /*22b40*/  BRA.DIV UR4, `(.L_x_936) ;  /* 0x00000062045c7947 */ /* 0x002ff0000b800000 */
[----:B------:R-:W0:Y:S02]  /*22b50*/  S2R R4, SR_TID.X ;  /* 0x0000000000047919 */ /* 0x000e240000002100 */
[----:B0-----:R-:W-:-:S04]  /*22b60*/  SHF.R.U32.HI R4, RZ, 0x5, R4 ;  /* 0x00000005ff047819 */ /* 0x001fc80000011604 */
[----:B------:R-:W-:-:S05]  /*22b70*/  LOP3.LUT R4, R4, 0x3, RZ, 0xc0, !PT ;  /* 0x0000000304047812 */ /* 0x000fca00078ec0ff */
[----:B------:R0:W1:Y:S02]  /*22b80*/  SHFL.IDX PT, R14, R4, RZ, 0x1f ;  /* 0x00001fff040e7589 */ /* 0x00006400000e0000 */
.L_x_1082:
[----:B0-----:R-:W2:Y:S01]  /*22b90*/  LDL.LU R4, [R1+0x8] ;  /* 0x0000080001047983 */ /* 0x001ea20000300800 */
[----:B------:R-:W-:Y:S02]  /*22ba0*/  PLOP3.LUT P1, PT, PT, PT, PT, 0x8, 0x0 ;  /* 0x000000000000781c */ /* 0x000fe40003f2e170 */
[----:B-1----:R-:W-:Y:S01]  /*22bb0*/  ISETP.NE.AND P0, PT, R14, RZ, PT ;  /* 0x000000ff0e00720c */ /* 0x002fe20003f05270 */
[----:B------:R0:W-:Y:S01]  /*22bc0*/  STL [R1], R0 ;  /* 0x0000000001007387 */ /* 0x0001e20000100800 */
[----:B--2---:R-:W-:-:S09]  /*22bd0*/  LOP3.LUT R4, R4, 0xfffffffb, RZ, 0xc0, !PT ;  /* 0xfffffffb04047812 */ /* 0x004fd200078ec0ff */
[----:B------:R-:W-:-:S05]  /*22be0*/  @P1 LOP3.LUT R4, R4, 0x4, RZ, 0xfc, !PT ;  /* 0x0000000404041812 */ /* 0x000fca00078efcff */
[----:B------:R0:W-:Y:S01]  /*22bf0*/  STL [R1+0x8], R4 ;  /* 0x0000080401007387 */ /* 0x0001e20000100800 */
[----:B------:R-:W-:Y:S05]  /*22c00*/  @P0 BRA `(.L_x_937) ;  /* 0x00000004005c0947 */ /* 0x000fea0003800000 */
[----:B------:R-:W-:-:S03]  /*22c10*/  UMOV UR4, 0xffffffff ;  /* 0xffffffff00047882 */ /* 0x000fc60000000000 */
[----:B------:R-:W-:Y:S05]  /*22c20*/  BRA.DIV UR4, `(.L_x_938) ;  /* 0x0000006204587947 */ /* 0x000fea000b800000 */
[----:B------:R-:W-:-:S13]  /*22c30*/  ELECT P6, URZ, PT ;  /* 0x00000000003f782f */ /* 0x000fda00038c0000 */
.L_x_1085:
[----:B------:R-:W-:Y:S05]  /*22c40*/  @!P6 BRA `(.L_x_937) ;  /* 0x00000004004ce947 */ /* 0x000fea0003800000 */
[----:B------:R1:W-:Y:S01]  /*22c50*/  STL [R1+0x18], R9 ;  /* 0x0000180901007387 */ /* 0x0003e20000100800 */
[----:B------:R-:W-:-:S04]  /*22c60*/  ISETP.NE.U32.AND P0, PT, R2, RZ, PT ;  /* 0x000000ff0200720c */ /* 0x000fc80003f05070 */
[----:B------:R-:W-:-:S13]  /*22c70*/  ISETP.NE.AND.EX P0, PT, R3, RZ, PT, P0 ;  /* 0x000000ff0300720c */ /* 0x000fda0003f05300 */
[----:B-1----:R-:W-:Y:S05]  /*22c80*/  @!P0 BRA `(.L_x_939) ;  /* 0x0000000000548947 */ /* 0x002fea0003800000 */
[----:B------:R-:W1:Y:S01]  /*22c90*/  LDC R6, c[0x0][0x43c] ;  /* 0x00010f00ff067b82 */ /* 0x000e620000000800 */
[----:B0-----:R-:W-:Y:S01]  /*22ca0*/  MOV R0, R9 ;  /* 0x0000000900007202 */ /* 0x001fe20000000f00 */
[----:B------:R-:W-:Y:S01]  /*22cb0*/  ULDC.64 UR4, c[0x0][0x428] ;  /* 0x00010a0000047ab9 */ /* 0x000fe20000000a00 */
[----:B------:R-:W-:Y:S01]  /*22cc0*/  ULDC.64 UR6, c[0x0][0x208] ;  /* 0x0000820000067ab9 */ /* 0x000fe20000000a00 */
[----:B-1----:R-:W-:-:S13]  /*22cd0*/  ISETP.NE.AND P0, PT, R6, 0x1, PT ;  /* 0x000000010600780c */ /* 0x002fda0003f05270 */
[----:B------:R-:W0:Y:S02]  /*22ce0*/  @P0 LDC.64 R4, c[0x0][0x440] ;  /* 0x00011000ff040b82 */ /* 0x000e240000000a00 */
[----:B0-----:R-:W-:-:S05]  /*22cf0*/  @P0 IMAD.HI.U32 R4, R9, R4, RZ ;  /* 0x0000000409040227 */ /* 0x001fca00078e00ff */
        /* <DEDUP_REMOVED lines=8> */
[----:B0-----:R-:W-:-:S04]  /*22d80*/  IMAD R6, R8, UR4, RZ ;  /* 0x0000000408067c24 */ /* 0x001fc8000f8e02ff */
[----:B------:R-:W-:-:S05]  /*22d90*/  IMAD R0, R7, UR5, R6 ;  /* 0x0000000507007c24 */ /* 0x000fca000f8e0206 */
[----:B------:R-:W-:-:S04]  /*22da0*/  IADD3 R0, R5, R0, RZ ;  /* 0x0000000005007210 */ /* 0x000fc80007ffe0ff */
[----:B------:R-:W-:-:S05]  /*22db0*/  LEA.HI.X R3, R4, R3, R0, 0x2, P0 ;  /* 0x0000000304037211 */ /* 0x000fca00000f1400 */
[----:B------:R-:W2:Y:S04]  /*22dc0*/  LDG.E R0, desc[UR6][R2.64] ;  /* 0x0000000602007981 */ /* 0x000ea8000c1e1900 */
[----:B--2---:R1:W-:Y:S02]  /*22dd0*/  STL [R1], R0 ;  /* 0x0000000001007387 */ /* 0x0043e40000100800 */
.L_x_939:
[----:B------:R-:W2:Y:S04]  /*22de0*/  LDL R7, [R1+0x4] ;  /* 0x0000040001077983 */ /* 0x000ea80000100800 */
[----:B01----:R-:W2:Y:S04]  /*22df0*/  LDL R0, [R1+0xc] ;  /* 0x00000c0001007983 */ /* 0x003ea80000100800 */
[----:B------:R-:W3:Y:S01]  /*22e00*/  LDL R2, [R1+0x14] ;  /* 0x0000140001027983 */ /* 0x000ee20000100800 */
[----:B--2---:R-:W-:Y:S01]  /*22e10*/  IMAD R0, R0, 0x8, R7 ;  /* 0x0000000800007824 */ /* 0x004fe200078e0207 */
[----:B---3--:R-:W-:-:S04]  /*22e20*/  SHF.L.U32 R2, R2, 0x1f, RZ ;  /* 0x0000001f02027819 */ /* 0x008fc800000006ff */
[----:B------:R-:W0:Y:S02]  /*22e30*/  SYNCS.PHASECHK.TRANS64.TRYWAIT P0, [R0+URZ+0x38840], R2 ;  /* 0x03884002000075a7 */ /* 0x000e24000800017f */
[----:B0-----:R-:W-:Y:S05]  /*22e40*/  @!P0 BRA `(.L_x_940) ;  /* 0x0000005c00f08947 */ /* 0x001fea0003800000 */
.L_x_1086:
[----:B------:R1:W5:Y:S01]  /*22e50*/  LDL R3, [R1+0x8] ;  /* 0x0000080001037983 */ /* 0x0003620000100800 */
[----:B------:R-:W2:Y:S02]  /*22e60*/  S2R R4, SR_TID.X ;  /* 0x0000000000047919 */ /* 0x000ea40000002100 */
[----:B--2---:R-:W-:-:S04]  /*22e70*/  LOP3.LUT R4, R4, 0x7f, RZ, 0xc0, !PT ;  /* 0x0000007f04047812 */ /* 0x004fc800078ec0ff */
[----:B------:R-:W-:-:S13]  /*22e80*/  ISETP.NE.AND P0, PT, R4, RZ, PT ;  /* 0x000000ff0400720c */ /* 0x000fda0003f05270 */
[----:B-1----:R-:W-:Y:S05]  /*22e90*/  @P0 BRA `(.L_x_941) ;  /* 0x0000000000140947 */ /* 0x002fea0003800000 */
[----:B-----5:R-:W-:Y:S01]  /*22ea0*/  LOP3.LUT P1, RZ, R3, 0x1, RZ, 0xc0, !PT ;  /* 0x0000000103ff7812 */ /* 0x020fe2000782c0ff */
[----:B0-----:R-:W-:-:S04]  /*22eb0*/  IMAD.MOV.U32 R2, RZ, RZ, 0xa000 ;  /* 0x0000a000ff027424 */ /* 0x001fc800078e00ff */
[----:B------:R1:W-:Y:S08]  /*22ec0*/  SYNCS.ARRIVE.TRANS64 RZ, [R0+URZ+0x38830], R2 ;  /* 0x0388300200ff79a7 */ /* 0x0003f0000800003f */
[----:B------:R-:W-:Y:S05]  /*22ed0*/  @!P1 BRA `(.L_x_941) ;  /* 0x0000000000049947 */ /* 0x000fea0003800000 */
[----:B------:R-:W-:Y:S01]  /*22ee0*/  BPT.TRAP 0x1 ;  /* 0x000000040000795c */ /* 0x000fe20000300000 */
.L_x_941:
[----:B------:R-:W2:Y:S04]  /*22ef0*/  LDL R7, [R1+0x4] ;  /* 0x0000040001077983 */ /* 0x000ea80000100800 */
[----:B------:R-:W2:Y:S04]  /*22f00*/  LDL R6, [R1+0xc] ;  /* 0x00000c0001067983 */ /* 0x000ea80000100800 */
[----:B------:R-:W3:Y:S04]  /*22f10*/  LDL R5, [R1+0x18] ;  /* 0x0000180001057983 */ /* 0x000ee80000100800 */
[----:B------:R-:W4:Y:S04]  /*22f20*/  LDL R4, [R1+0x1c] ;  /* 0x00001c0001047983 */ /* 0x000f280000100800 */
[----:B01----:R-:W4:Y:S01]  /*22f30*/  LDL R2, [R1] ;  /* 0x0000000001027983 */ /* 0x003f220000100800 */
[----:B------:R-:W-:Y:S01]  /*22f40*/  R2UR UR9, R0 ;  /* 0x00000000000972ca */ /* 0x000fe200000e0000 */
[----:B------:R-:W-:Y:S01]  /*22f50*/  UIADD3 UR4, UP0, UR38, 0x370, URZ ;  /* 0x0000037026047890 */ /* 0x000fe2000ff1e03f */
[----:B------:R-:W-:Y:S01]  /*22f60*/  R2UR UR12, R18 ;  /* 0x00000000120c72ca */ /* 0x000fe200000e0000 */
[----:B------:R-:W-:Y:S01]  /*22f70*/  UMOV UR10, URZ ;  /* 0x0000003f000a7c82 */ /* 0x000fe20008000000 */
[----:B------:R-:W-:Y:S01]  /*22f80*/  PLOP3.LUT P0, PT, PT, PT, PT, 0x80, 0x0 ;  /* 0x000000000000781c */ /* 0x000fe20003f0f070 */
[----:B------:R-:W-:Y:S01]  /*22f90*/  UMOV UR6, 0x0 ;  /* 0x0000000000067882 */ /* 0x000fe20000000000 */
[----:B------:R-:W-:Y:S01]  /*22fa0*/  UMOV UR7, 0x14f00000 ;  /* 0x14f0000000077882 */ /* 0x000fe20000000000 */
[----:B------:R-:W-:Y:S01]  /*22fb0*/  UMOV UR17, 0x40 ;  /* 0x0000004000117882 */ /* 0x000fe20000000000 */
[----:B-----5:R-:W-:-:S05]  /*22fc0*/  LOP3.LUT R3, R3, 0xfffffffb, RZ, 0xc0, !PT ;  /* 0xfffffffb03037812 */ /* 0x020fca00078ec0ff */
[----:B------:R-:W-:-:S04]  /*22fd0*/  UIADD3 UR9, UR9, 0x38830, URZ ;  /* 0x0003883009097890 */ /* 0x000fc8000fffe03f */
[----:B------:R-:W-:-:S05]  /*22fe0*/  @P0 LOP3.LUT R3, R3, 0x4, RZ, 0xfc, !PT ;  /* 0x0000000403030812 */ /* 0x000fca00078efcff */
[----:B------:R1:W-:Y:S01]  /*22ff0*/  STL [R1+0x8], R3 ;  /* 0x0000080301007387 */ /* 0x0003e20000100800 */
[----:B--2---:R-:W-:Y:S01]  /*23000*/  IMAD R0, R6, 0xa000, R7 ;  /* 0x0000a00006007824 */ /* 0x004fe200078e0207 */
[----:B---3--:R-:W-:-:S04]  /*23010*/  R2UR UR11, R5 ;  /* 0x00000000050b72ca */ /* 0x008fc800000e0000 */
[----:B------:R-:W-:Y:S02]  /*23020*/  R2UR UR14, R0 ;  /* 0x00000000000e72ca */ /* 0x000fe400000e0000 */
[----:B----4-:R-:W-:Y:S02]  /*23030*/  R2UR UR5, R4 ;  /* 0x00000000040572ca */ /* 0x010fe400000e0000 */
[----:B------:R-:W-:-:S09]  /*23040*/  R2UR UR13, R2 ;  /* 0x00000000020d72ca */ /* 0x000fd200000e0000 */
[----:B------:R-:W-:Y:S02]  /*23050*/  UIADD3 UR8, UR14, 0x24400, URZ ;  /* 0x000244000e087890 */ /* 0x000fe4000fffe03f */
[----:B------:R-:W-:Y:S02]  /*23060*/  UIMAD UR11, UR11, 0x50, UR5 ;  /* 0x000000500b0b78a4 */ /* 0x000fe4000f8e0205 */
[----:B------:R-:W-:Y:S02]  /*23070*/  UIADD3.X UR5, URZ, UR39, URZ, UP0, !UPT ;  /* 0x000000273f057290 */ /* 0x000fe400087fe43f */
[----:B------:R-:W-:Y:S02]  /*23080*/  UIADD3 UR15, UR14, 0x26c00, URZ ;  /* 0x00026c000e0f7890 */ /* 0x000fe4000fffe03f */
[----:B------:R-:W-:Y:S02]  /*23090*/  UIADD3 UR16, UR14, 0x29400, URZ ;  /* 0x000294000e107890 */ /* 0x000fe4000fffe03f */
[----:B------:R-:W-:-:S03]  /*230a0*/  UIADD3 UR14, UR14, 0x2bc00, URZ ;  /* 0x0002bc000e0e7890 */ /* 0x000fc6000fffe03f */
[----:B------:R0:W-:Y:S02]  /*230b0*/  UTMALDG.4D [UR8], [UR4], desc[UR6] ;  /* 0x00000608040075b4 */ /* 0x0001e40008019000 */
[----:B0-----:R-:W-:Y:S01]  /*230c0*/  UMOV UR8, UR15 ;  /* 0x0000000f00087c82 */ /* 0x001fe20008000000 */
[----:B------:R-:W-:Y:S01]  /*230d0*/  UMOV UR10, UR17 ;  /* 0x00000011000a7c82 */ /* 0x000fe20008000000 */
[----:B------:R-:W-:Y:S01]  /*230e0*/  UMOV UR15, 0x80 ;  /* 0x00000080000f7882 */ /* 0x000fe20000000000 */
[----:B------:R0:W-:Y:S02]  /*230f0*/  UTMALDG.4D [UR8], [UR4], desc[UR6] ;  /* 0x00000608040075b4 */ /* 0x0001e40008019000 */
[----:B0-----:R-:W-:Y:S01]  /*23100*/  UMOV UR8, UR16 ;  /* 0x0000001000087c82 */ /* 0x001fe20008000000 */
[----:B------:R-:W-:Y:S01]  /*23110*/  UMOV UR10, UR15 ;  /* 0x0000000f000a7c82 */ /* 0x000fe20008000000 */
[----:B------:R-:W-:Y:S01]  /*23120*/  UMOV UR15, 0xc0 ;  /* 0x000000c0000f7882 */ /* 0x000fe20000000000 */
[----:B------:R0:W-:Y:S02]  /*23130*/  UTMALDG.4D [UR8], [UR4], desc[UR6] ;  /* 0x00000608040075b4 */ /* 0x0001e40008019000 */
[----:B0-----:R-:W-:Y:S01]  /*23140*/  UMOV UR8, UR14 ;  /* 0x0000000e00087c82 */ /* 0x001fe20008000000 */
[----:B------:R-:W-:-:S02]  /*23150*/  UMOV UR10, UR15 ;  /* 0x0000000f000a7c82 */ /* 0x000fc40008000000 */
[----:B------:R1:W-:Y:S02]  /*23160*/  UTMALDG.4D [UR8], [UR4], desc[UR6] ;  /* 0x00000608040075b4 */ /* 0x0003e40008019000 */
[----:B-1----:R-:W-:Y:S01]  /*23170*/  NOP ;  /* 0x0000000000007918 */ /* 0x002fe20000000000 */
.L_x_937:
[----:B------:R-:W2:Y:S04]  /*23180*/  LDL R2, [R1+0x4] ;  /* 0x0000040001027983 */ /* 0x000ea80000100800 */
[----:B------:R-:W3:Y:S04]  /*23190*/  LDL.LU R3, [R1+0x40] ;  /* 0x0000400001037983 */ /* 0x000ee80000300800 */
[----:B------:R-:W4:Y:S04]  /*231a0*/  LDL.LU R5, [R1+0x34] ;  /* 0x0000340001057983 */ /* 0x000f280000300800 */
[----:B0-----:R-:W5:Y:S01]  /*231b0*/  LDL.LU R4, [R1+0x48] ;  /* 0x0000480001047983 */ /* 0x001f620000300800 */
[----:B------:R-:W-:Y:S05]  /*231c0*/  WARPSYNC.ALL ;  /* 0x0000000000007948 */ /* 0x000fea0003800000 */
[----:B------:R-:W-:Y:S01]  /*231d0*/  ULDC.64 UR4, c[0x0][0x298] ;  /* 0x0000a60000047ab9 */ /* 0x000fe20000000a00 */
[----:B------:R-:W-:Y:S01]  /*231e0*/  ULDC.64 UR6, c[0x0][0xa00] ;  /* 0x0002800000067ab9 */ /* 0x000fe20000000a00 */
[----:B------:R-:W-:Y:S01]  /*231f0*/  BSSY B6, `(.L_x_942) ;  /* 0x0000024000067945 */ /* 0x000fe20003800000 */
[----:B------:R-:W-:Y:S01]  /*23200*/  BAR.SYNC.DEFER_BLOCKING 0x8, 0x180 ;  /* 0x0206000000007b1d */ /* 0x000fe20000010000 */
[----:B------:R-:W-:-:S04]  /*23210*/  ISETP.NE.U32.AND P0, PT, RZ, UR6, PT ;  /* 0x00000006ff007c0c */ /* 0x000fc8000bf05070 */
[----:B------:R-:W-:Y:S02]  /*23220*/  ISETP.NE.AND.EX P0, PT, RZ, UR7, PT, P0 ;  /* 0x00000007ff007c0c */ /* 0x000fe4000bf05300 */
[----:B--2---:R-:W-:Y:S02]  /*23230*/  IADD3 R2, R2, 0x14400, RZ ;  /* 0x0001440002027810 */ /* 0x004fe40007ffe0ff */
[----:B---3--:R-:W-:Y:S02]  /*23240*/  SHF.R.S32.HI R0, RZ, 0x1f, R3 ;  /* 0x0000001fff007819 */ /* 0x008fe40000011403 */
[----:B------:R-:W-:Y:S02]  /*23250*/  LOP3.LUT P1, RZ, R2, 0x3ff, RZ, 0xc0, !PT ;  /* 0x000003ff02ff7812 */ /* 0x000fe4000782c0ff */
[----:B----4-:R-:W-:Y:S01]  /*23260*/  SEL R5, R5, RZ, !P0 ;  /* 0x000000ff05057207 */ /* 0x010fe20004000000 */
[----:B------:R-:W-:Y:S01]  /*23270*/  IMAD R0, R0, UR4, RZ ;  /* 0x0000000400007c24 */ /* 0x000fe2000f8e02ff */
[----:B-----5:R-:W-:-:S03]  /*23280*/  SEL R4, R4, RZ, !P0 ;  /* 0x000000ff04047207 */ /* 0x020fc60004000000 */
[C---:B------:R-:W-:Y:S02]  /*23290*/  IMAD R0, R3.reuse, UR5, R0 ;  /* 0x0000000503007c24 */ /* 0x040fe4000f8e0200 */
[----:B------:R-:W-:-:S05]  /*232a0*/  IMAD.WIDE.U32 R2, R3, UR4, RZ ;  /* 0x0000000403027c25 */ /* 0x000fca000f8e00ff */
[----:B------:R0:W-:Y:S04]  /*232b0*/  STL.64 [R1+0x40], R2 ;  /* 0x0000400201007387 */ /* 0x0001e80000100a00 */
[----:B------:R1:W-:Y:S04]  /*232c0*/  STL [R1+0x34], R5 ;  /* 0x0000340501007387 */ /* 0x0003e80000100800 */
[----:B------:R1:W-:Y:S01]  /*232d0*/  STL [R1+0x5c], R4 ;  /* 0x00005c0401007387 */ /* 0x0003e20000100800 */
[----:B0-----:R-:W-:Y:S01]  /*232e0*/  IMAD.IADD R2, R3, 0x1, R0 ;  /* 0x0000000103027824 */ /* 0x001fe200078e0200 */
[----:B------:R-:W-:-:S05]  /*232f0*/  SHF.R.S32.HI R0, RZ, 0x1f, R18 ;  /* 0x0000001fff007819 */ /* 0x000fca0000011412 */
[----:B------:R1:W-:Y:S04]  /*23300*/  STL [R1+0x58], R0 ;  /* 0x0000580001007387 */ /* 0x0003e80000100800 */
[----:B------:R1:W-:Y:S01]  /*23310*/  STL [R1+0x48], R2 ;  /* 0x0000480201007387 */ /* 0x0003e20000100800 */
[----:B------:R-:W-:Y:S05]  /*23320*/  @!P1 BRA `(.L_x_943) ;  /* 0x0000000000409947 */ /* 0x000fea0003800000 */
[----:B-1----:R-:W-:Y:S01]  /*23330*/  MOV R2, 0x0 ;  /* 0x0000000000027802 */ /* 0x002fe20000000f00 */
        /* <DEDUP_REMOVED lines=15> */
.L_x_943:
[----:B------:R-:W-:Y:S05]  /*23430*/  BSYNC B6 ;  /* 0x0000000000067941 */ /* 0x000fea0003800000 */
.L_x_942:
[----:B------:R-:W2:Y:S01]  /*23440*/  LDL.LU R6, [R1+0x48] ;  /* 0x0000480001067983 */ /* 0x000ea20000300800 */
[----:B------:R-:W-:Y:S01]  /*23450*/  ULDC.64 UR4, c[0x0][0x2d8] ;  /* 0x0000b60000047ab9 */ /* 0x000fe20000000a00 */
[----:B------:R-:W0:Y:S02]  /*23460*/  LDC R7, c[0x0][0x448] ;  /* 0x00011200ff077b82 */ /* 0x000e240000000800 */
[----:B-1----:R-:W2:Y:S04]  /*23470*/  LDL.LU.64 R2, [R1+0x40] ;  /* 0x0000400001027983 */ /* 0x002ea80000300a00 */
[----:B------:R-:W3:Y:S04]  /*23480*/  LDL.LU R0, [R1+0x58] ;  /* 0x0000580001007983 */ /* 0x000ee80000300800 */
[----:B------:R-:W4:Y:S04]  /*23490*/  LDL.LU R5, [R1+0x5c] ;  /* 0x00005c0001057983 */ /* 0x000f280000300800 */
[----:B------:R-:W5:Y:S01]  /*234a0*/  LDL.LU R4, [R1+0x34] ;  /* 0x0000340001047983 */ /* 0x000f620000300800 */
[----:B------:R-:W-:Y:S01]  /*234b0*/  SHF.L.U32 R17, R17, 0x7, RZ ;  /* 0x0000000711117819 */ /* 0x000fe200000006ff */
[----:B------:R-:W1:Y:S01]  /*234c0*/  S2R R9, SR_TID.X ;  /* 0x0000000000097919 */ /* 0x000e620000002100 */
[----:B------:R-:W1:Y:S01]  /*234d0*/  S2R R8, SR_TID.X ;  /* 0x0000000000087919 */ /* 0x000e620000002100 */
[----:B0-----:R-:W-:Y:S01]  /*234e0*/  ISETP.NE.AND P0, PT, R7, 0x1, PT ;  /* 0x000000010700780c */ /* 0x001fe20003f05270 */
[----:B------:R-:W0:Y:S01]  /*234f0*/  S2R R10, SR_TID.X ;  /* 0x00000000000a7919 */ /* 0x000e220000002100 */
[----:B-1----:R-:W-:Y:S01]  /*23500*/  SHF.L.U32 R9, R9, 0x3, RZ ;  /* 0x0000000309097819 */ /* 0x002fe200000006ff */
[----:B------:R-:W-:-:S03]  /*23510*/  IMAD.SHL.U32 R8, R8, 0x8, RZ ;  /* 0x0000000808087824 */ /* 0x000fc600078e00ff */
[----:B------:R-:W-:Y:S02]  /*23520*/  LOP3.LUT R9, R9, 0x38, RZ, 0xc0, !PT ;  /* 0x0000003809097812 */ /* 0x000fe400078ec0ff */
[----:B0-----:R-:W-:Y:S02]  /*23530*/  LOP3.LUT R10, R10, 0x7f, RZ, 0xc0, !PT ;  /* 0x0000007f0a0a7812 */ /* 0x001fe400078ec0ff */
[C---:B------:R-:W-:Y:S02]  /*23540*/  LOP3.LUT R12, R9.reuse, 0x40, RZ, 0xfc, !PT ;  /* 0x00000040090c7812 */ /* 0x040fe400078efcff */
[C---:B------:R-:W-:Y:S02]  /*23550*/  LOP3.LUT R11, R9.reuse, 0x80, RZ, 0xfc, !PT ;  /* 0x00000080090b7812 */ /* 0x040fe400078efcff */
[----:B------:R-:W-:Y:S02]  /*23560*/  LOP3.LUT R8, R8, 0x38, RZ, 0xc0, !PT ;  /* 0x0000003808087812 */ /* 0x000fe400078ec0ff */
[----:B------:R-:W-:-:S02]  /*23570*/  LOP3.LUT R9, R9, 0xc0, RZ, 0xfc, !PT ;  /* 0x000000c009097812 */ /* 0x000fc400078efcff */
[----:B------:R-:W-:Y:S01]  /*23580*/  SHF.R.U32.HI R10, RZ, 0x3, R10 ;  /* 0x00000003ff0a7819 */ /* 0x000fe2000001160a */
[----:B--2---:R-:W-:Y:S02]  /*23590*/  IMAD.MOV.U32 R3, RZ, RZ, R6 ;  /* 0x000000ffff037224 */ /* 0x004fe400078e0006 */
[----:B------:R-:W0:Y:S01]  /*235a0*/  @P0 LDC R6, c[0x0][0x450] ;  /* 0x00011400ff060b82 */ /* 0x000e220000000800 */
[----:B---3--:R-:W-:Y:S02]  /*235b0*/  IMAD R0, R0, UR4, RZ ;  /* 0x0000000400007c24 */ /* 0x008fe4000f8e02ff */
[----:B------:R-:W-:-:S04]  /*235c0*/  IMAD.WIDE.U32 R2, R18, UR4, R2 ;  /* 0x0000000412027c25 */ /* 0x000fc8000f8e0002 */
[----:B------:R-:W-:Y:S01]  /*235d0*/  IMAD R0, R18, UR5, R0 ;  /* 0x0000000512007c24 */ /* 0x000fe2000f8e0200 */
[----:B------:R-:W-:-:S04]  /*235e0*/  ULDC.64 UR4, c[0x0][0x2e0] ;  /* 0x0000b80000047ab9 */ /* 0x000fc80000000a00 */
[----:B------:R-:W-:Y:S01]  /*235f0*/  IADD3 R3, R3, R0, RZ ;  /* 0x0000000003037210 */ /* 0x000fe20007ffe0ff */
[----:B----4-:R-:W-:-:S04]  /*23600*/  IMAD R0, R5, UR4, RZ ;  /* 0x0000000405007c24 */ /* 0x010fc8000f8e02ff */
[C---:B-----5:R-:W-:Y:S02]  /*23610*/  IMAD R0, R4.reuse, UR5, R0 ;  /* 0x0000000504007c24 */ /* 0x060fe4000f8e0200 */
[----:B------:R-:W-:Y:S01]  /*23620*/  IMAD.WIDE.U32 R2, R4, UR4, R2 ;  /* 0x0000000404027c25 */ /* 0x000fe2000f8e0002 */
[----:B------:R-:W-:Y:S01]  /*23630*/  ULDC.64 UR4, c[0x0][0x2d0] ;  /* 0x0000b40000047ab9 */ /* 0x000fe20000000a00 */
[----:B------:R-:W1:Y:S02]  /*23640*/  S2R R4, SR_TID.X ;  /* 0x0000000000047919 */ /* 0x000e640000002100 */
[----:B------:R-:W-:Y:S01]  /*23650*/  IMAD.IADD R3, R3, 0x1, R0 ;  /* 0x0000000103037824 */ /* 0x000fe200078e0200 */
[----:B-1----:R-:W-:-:S04]  /*23660*/  LOP3.LUT R4, R4, 0x7f, RZ, 0xc0, !PT ;  /* 0x0000007f04047812 */ /* 0x002fc800078ec0ff */
[----:B------:R-:W-:Y:S02]  /*23670*/  SHF.R.U32.HI R5, RZ, 0x3, R4 ;  /* 0x00000003ff057819 */ /* 0x000fe40000011604 */
[----:B------:R-:W1:Y:S02]  /*23680*/  S2R R4, SR_TID.X ;  /* 0x0000000000047919 */ /* 0x000e640000002100 */
[----:B-1----:R-:W-:-:S05]  /*23690*/  IMAD.SHL.U32 R4, R4, 0x10, RZ ;  /* 0x0000001004047824 */ /* 0x002fca00078e00ff */
[----:B------:R-:W-:Y:S02]  /*236a0*/  LOP3.LUT R4, R5, 0x70, R4, 0xf8, !PT ;  /* 0x0000007005047812 */ /* 0x000fe400078ef804 */
[----:B------:R-:W1:Y:S02]  /*236b0*/  @P0 LDC R5, c[0x0][0x44c] ;  /* 0x00011300ff050b82 */ /* 0x000e640000000800 */
[----:B------:R-:W-:-:S05]  /*236c0*/  LOP3.LUT R4, R4, R17, RZ, 0xfc, !PT ;  /* 0x0000001104047212 */ /* 0x000fca00078efcff */
[----:B------:R-:W-:Y:S02]  /*236d0*/  IMAD.MOV.U32 R0, RZ, RZ, R4 ;  /* 0x000000ffff007224 */ /* 0x000fe400078e0004 */
[----:B-1----:R-:W-:-:S05]  /*236e0*/  @P0 IMAD.HI.U32 R5, R4, R5, RZ ;  /* 0x0000000504050227 */ /* 0x002fca00078e00ff */
[----:B0-----:R-:W-:-:S05]  /*236f0*/  @P0 SHF.R.U32.HI R0, RZ, R6, R5 ;  /* 0x00000006ff000219 */ /* 0x001fca0000011605 */
[----:B------:R-:W-:Y:S02]  /*23700*/  IMAD.MOV R5, RZ, RZ, -R0 ;  /* 0x000000ffff057224 */ /* 0x000fe400078e0a00 */
[----:B------:R-:W-:-:S04]  /*23710*/  IMAD.WIDE.U32 R2, R0, UR4, R2 ;  /* 0x0000000400027c25 */ /* 0x000fc8000f8e0002 */
[----:B------:R-:W-:Y:S01]  /*23720*/  IMAD R4, R7, R5, R4 ;  /* 0x0000000507047224 */ /* 0x000fe200078e0204 */
[----:B------:R-:W-:-:S05]  /*23730*/  SHF.R.S32.HI R5, RZ, 0x1f, R0 ;  /* 0x0000001fff057819 */ /* 0x000fca0000011400 */
[----:B------:R-:W-:-:S04]  /*23740*/  IMAD R5, R5, UR4, RZ ;  /* 0x0000000405057c24 */ /* 0x000fc8000f8e02ff */
[----:B------:R-:W-:Y:S01]  /*23750*/  IMAD R0, R0, UR5, R5 ;  /* 0x0000000500007c24 */ /* 0x000fe2000f8e0205 */
[----:B------:R-:W-:-:S04]  /*23760*/  ULDC.64 UR4, c[0x0][0x2c8] ;  /* 0x0000b20000047ab9 */ /* 0x000fc80000000a00 */
[----:B------:R-:W-:Y:S02]  /*23770*/  IADD3 R3, R3, R0, RZ ;  /* 0x0000000003037210 */ /* 0x000fe40007ffe0ff */
[----:B------:R-:W-:Y:S01]  /*23780*/  SHF.R.S32.HI R0, RZ, 0x1f, R4 ;  /* 0x0000001fff007819 */ /* 0x000fe20000011404 */
[----:B------:R-:W-:-:S04]  /*23790*/  IMAD.WIDE.U32 R2, R4, UR4, R2 ;  /* 0x0000000404027c25 */ /* 0x000fc8000f8e0002 */
[----:B------:R-:W-:-:S04]  /*237a0*/  IMAD R0, R0, UR4, RZ ;  /* 0x0000000400007c24 */ /* 0x000fc8000f8e02ff */
[----:B------:R-:W-:Y:S01]  /*237b0*/  IMAD R4, R4, UR5, R0 ;  /* 0x0000000504047c24 */ /* 0x000fe2000f8e0200 */
[----:B------:R-:W-:-:S03]  /*237c0*/  ULDC.64 UR4, c[0x0][0x280] ;  /* 0x0000a00000047ab9 */ /* 0x000fc60000000a00 */
[----:B------:R-:W-:Y:S01]  /*237d0*/  IMAD.IADD R3, R3, 0x1, R4 ;  /* 0x0000000103037824 */ /* 0x000fe200078e0204 */
[----:B------:R-:W-:Y:S01]  /*237e0*/  LEA R4, P0, R2, UR4, 0x1 ;  /* 0x0000000402047c11 */ /* 0x000fe2000f8008ff */
        /* <DEDUP_REMOVED lines=8> */
[----:B------:R-:W2:Y:S04]  /*23870*/  LDL.LU R6, [R1+0x50] ;  /* 0x0000500001067983 */ /* 0x000ea80000300800 */
[----:B------:R-:W3:Y:S01]  /*23880*/  LDL R9, [R1+0x2c] ;  /* 0x00002c0001097983 */ /* 0x000ee20000100800 */
[----:B------:R-:W-:Y:S01]  /*23890*/  IMAD.IADD R0, R10, 0x1, R17 ;  /* 0x000000010a007824 */ /* 0x000fe200078e0211 */
[----:B------:R-:W-:Y:S02]  /*238a0*/  ULDC.64 UR4, c[0x0][0x208] ;  /* 0x0000820000047ab9 */ /* 0x000fe40000000a00 */
[----:B------:R-:W-:Y:S01]  /*238b0*/  SHFL.IDX PT, R5, R4, 0x1, 0x181f ;  /* 0x00381f0004057f89 */ /* 0x000fe200000e0000 */
[----:B--2---:R-:W-:-:S03]  /*238c0*/  IMAD R2, R6, R7, RZ ;  /* 0x0000000706027224 */ /* 0x004fc600078e02ff */
[----:B------:R-:W0:Y:S02]  /*238d0*/  SHFL.IDX PT, R7, R4, RZ, 0x181f ;  /* 0x00181fff04077589 */ /* 0x000e2400000e0000 */
[----:B------:R-:W-:Y:S02]  /*238e0*/  ISETP.GE.AND P2, PT, R0, R2, PT ;  /* 0x000000020000720c */ /* 0x000fe40003f46270 */
[----:B------:R-:W1:Y:S11]  /*238f0*/  SHFL.IDX PT, R6, R3, RZ, 0x181f ;  /* 0x00181fff03067589 */ /* 0x000e7600000e0000 */
[----:B0-----:R-:W-:-:S05]  /*23900*/  @!P2 LEA R7, P5, R8, R7, 0x1 ;  /* 0x000000070807a211 */ /* 0x001fca00078a08ff */
[----:B-1----:R-:W-:-:S05]  /*23910*/  @!P2 IMAD.X R6, RZ, RZ, R6, P5 ;  /* 0x000000ffff06a224 */ /* 0x002fca00028e0606 */
[----:B------:R-:W-:-:S04]  /*23920*/  @!P2 LOP3.LUT R7, R7, R6, RZ, 0x3c, !PT ;  /* 0x000000060707a212 */ /* 0x000fc800078e3cff */
[----:B------:R-:W-:-:S04]  /*23930*/  @!P2 LOP3.LUT R6, R7, R6, RZ, 0x3c, !PT ;  /* 0x000000060706a212 */ /* 0x000fc800078e3cff */
[----:B------:R-:W-:-:S05]  /*23940*/  @!P2 LOP3.LUT R7, R7, R6, RZ, 0x3c, !PT ;  /* 0x000000060707a212 */ /* 0x000fca00078e3cff */
[----:B---3--:R-:W-:Y:S04]  /*23950*/  @!P2 LDGSTS.E.BYPASS.LTC128B.128 [R9+0x14400], desc[UR4][R6.64], !P4 ;  /* 0x144000000609afae */ /* 0x008fe8000e101d44 */
[----:B------:R-:W-:Y:S04]  /*23960*/  @!P2 LDGSTS.E.BYPASS.LTC128B.128 [R9+0x18400], desc[UR4][R6.64+0x80], !P3 ;  /* 0x184000800609afae */ /* 0x000fe8000d901d44 */
[----:B------:R-:W-:Y:S04]  /*23970*/  @!P2 LDGSTS.E.BYPASS.LTC128B.128 [R9+0x1c400], desc[UR4][R6.64+0x100], !P0 ;  /* 0x1c4001000609afae */ /* 0x000fe8000c101d44 */
[----:B------:R0:W-:Y:S04]  /*23980*/  @!P2 LDGSTS.E.BYPASS.LTC128B.128 [R9+0x20400], desc[UR4][R6.64+0x180], !P1 ;  /* 0x204001800609afae */ /* 0x0001e8000c901d44 */
[----:B0-----:R-:W0:Y:S01]  /*23990*/  SHFL.IDX PT, R7, R3, 0x1, 0x181f ;  /* 0x00381f0003077f89 */ /* 0x001e2200000e0000 */
[----:B------:R-:W-:-:S04]  /*239a0*/  IADD3 R6, R0, 0x10, RZ ;  /* 0x0000001000067810 */ /* 0x000fc80007ffe0ff */
[----:B------:R-:W-:-:S13]  /*239b0*/  ISETP.GE.AND P2, PT, R6, R2, PT ;  /* 0x000000020600720c */ /* 0x000fda0003f46270 */
[----:B------:R-:W-:-:S05]  /*239c0*/  @!P2 LEA R5, P5, R8, R5, 0x1 ;  /* 0x000000050805a211 */ /* 0x000fca00078a08ff */
[----:B0-----:R-:W-:-:S04]  /*239d0*/  @!P2 IMAD.X R6, RZ, RZ, R7, P5 ;  /* 0x000000ffff06a224 */ /* 0x001fc800028e0607 */
[----:B------:R-:W-:Y:S01]  /*239e0*/  @!P2 IMAD.MOV.U32 R7, RZ, RZ, R6 ;  /* 0x000000ffff07a224 */ /* 0x000fe200078e0006 */
[----:B------:R-:W-:Y:S02]  /*239f0*/  @!P2 MOV R6, R5 ;  /* 0x000000050006a202 */ /* 0x000fe40000000f00 */
[----:B------:R-:W0:Y:S04]  /*23a00*/  SHFL.IDX PT, R5, R4, 0x2, 0x181f ;  /* 0x00581f0004057f89 */ /* 0x000e2800000e0000 */
[----:B------:R-:W-:Y:S04]  /*23a10*/  @!P2 LDGSTS.E.BYPASS.LTC128B.128 [R9+0x14c00], desc[UR4][R6.64], !P4 ;  /* 0x14c000000609afae */ /* 0x000fe8000e101d44 */
[----:B------:R-:W-:Y:S04]  /*23a20*/  @!P2 LDGSTS.E.BYPASS.LTC128B.128 [R9+0x18c00], desc[UR4][R6.64+0x80], !P3 ;  /* 0x18c000800609afae */ /* 0x000fe8000d901d44 */
[----:B------:R-:W-:Y:S04]  /*23a30*/  @!P2 LDGSTS.E.BYPASS.LTC128B.128 [R9+0x1cc00], desc[UR4][R6.64+0x100], !P0 ;  /* 0x1cc001000609afae */ /* 0x000fe8000c101d44 */
[----:B------:R1:W-:Y:S04]  /*23a40*/  @!P2 LDGSTS.E.BYPASS.LTC128B.128 [R9+0x20c00], desc[UR4][R6.64+0x180], !P1 ;  /* 0x20c001800609afae */ /* 0x0003e8000c901d44 */
[----:B-1----:R-:W1:Y:S01]  /*23a50*/  SHFL.IDX PT, R7, R3, 0x2, 0x181f ;  /* 0x00581f0003077f89 */ /* 0x002e6200000e0000 */
[----:B------:R-:W-:-:S05]  /*23a60*/  VIADD R6, R0, 0x20 ;  /* 0x0000002000067836 */ /* 0x000fca0000000000 */
[----:B------:R-:W-:-:S13]  /*23a70*/  ISETP.GE.AND P2, PT, R6, R2, PT ;  /* 0x000000020600720c */ /* 0x000fda0003f46270 */
[----:B0-----:R-:W-:-:S05]  /*23a80*/  @!P2 LEA R5, P5, R8, R5, 0x1 ;  /* 0x000000050805a211 */ /* 0x001fca00078a08ff */
[----:B-1----:R-:W-:-:S05]  /*23a90*/  @!P2 IMAD.X R6, RZ, RZ, R7, P5 ;  /* 0x000000ffff06a224 */ /* 0x002fca00028e0607 */
[----:B------:R-:W-:Y:S01]  /*23aa0*/  @!P2 MOV R7, R6 ;  /* 0x000000060007a202 */ /* 0x000fe20000000f00 */
[----:B------:R-:W-:Y:S02]  /*23ab0*/  @!P2 IMAD.MOV.U32 R6, RZ, RZ, R5 ;  /* 0x000000ffff06a224 */ /* 0x000fe400078e0005 */
        /* <DEDUP_REMOVED lines=8> */
[----:B0-----:R-:W-:-:S04]  /*23b40*/  @!P2 LEA R5, P5, R8, R5, 0x1 ;  /* 0x000000050805a211 */ /* 0x001fc800078a08ff */
[----:B-1----:R-:W-:-:S05]  /*23b50*/  @!P2 IADD3.X R6, RZ, R7, RZ, P5, !PT ;  /* 0x00000007ff06a210 */ /* 0x002fca0002ffe4ff */
[----:B------:R-:W-:Y:S02]  /*23b60*/  @!P2 IMAD.MOV.U32 R7, RZ, RZ, R6 ;  /* 0x000000ffff07a224 */ /* 0x000fe400078e0006 */
[----:B------:R-:W-:Y:S02]  /*23b70*/  @!P2 IMAD.MOV.U32 R6, RZ, RZ, R5 ;  /* 0x000000ffff06a224 */ /* 0x000fe400078e0005 */
[----:B------:R-:W0:Y:S04]  /*23b80*/  SHFL.IDX PT, R5, R4, 0x4, 0x181f ;  /* 0x00981f0004057f89 */ /* 0x000e2800000e0000 */
[----:B------:R-:W-:Y:S04]  /*23b90*/  @!P2 LDGSTS.E.BYPASS.LTC128B.128 [R9+0x15c00], desc[UR4][R6.64], !P4 ;  /* 0x15c000000609afae */ /* 0x000fe8000e101d44 */
[----:B------:R-:W-:Y:S04]  /*23ba0*/  @!P2 LDGSTS.E.BYPASS.LTC128B.128 [R9+0x19c00], desc[UR4][R6.64+0x80], !P3 ;  /* 0x19c000800609afae */ /* 0x000fe8000d901d44 */
[----:B------:R-:W-:Y:S04]  /*23bb0*/  @!P2 LDGSTS.E.BYPASS.LTC128B.128 [R9+0x1dc00], desc[UR4][R6.64+0x100], !P0 ;  /* 0x1dc001000609afae */ /* 0x000fe8000c101d44 */
[----:B------:R1:W-:Y:S04]  /*23bc0*/  @!P2 LDGSTS.E.BYPASS.LTC128B.128 [R9+0x21c00], desc[UR4][R6.64+0x180], !P1 ;  /* 0x21c001800609afae */ /* 0x0003e8000c901d44 */
[----:B-1----:R-:W1:Y:S01]  /*23bd0*/  SHFL.IDX PT, R7, R3, 0x4, 0x181f ;  /* 0x00981f0003077f89 */ /* 0x002e6200000e0000 */
[----:B------:R-:W-:-:S04]  /*23be0*/  IADD3 R6, R0, 0x40, RZ ;  /* 0x0000004000067810 */ /* 0x000fc80007ffe0ff */
[----:B------:R-:W-:-:S13]  /*23bf0*/  ISETP.GE.AND P2, PT, R6, R2, PT ;  /* 0x000000020600720c */ /* 0x000fda0003f46270 */
[----:B0-----:R-:W-:-:S05]  /*23c00*/  @!P2 LEA R5, P5, R8, R5, 0x1 ;  /* 0x000000050805a211 */ /* 0x001fca00078a08ff */
[----:B-1----:R-:W-:-:S04]  /*23c10*/  @!P2 IMAD.X R6, RZ, RZ, R7, P5 ;  /* 0x000000ffff06a224 */ /* 0x002fc800028e0607 */
        /* <DEDUP_REMOVED lines=26> */
[----:B------:R0:W1:Y:S04]  /*23dc0*/  SHFL.IDX PT, R5, R3, 0x7, 0x181f ;  /* 0x00f81f0003057f89 */ /* 0x00006800000e0000 */
[----:B------:R0:W-:Y:S04]  /*23dd0*/  @!P2 LDGSTS.E.BYPASS.LTC128B.128 [R9+0x17400], desc[UR4][R6.64], !P4 ;  /* 0x174000000609afae */ /* 0x0001e8000e101d44 */
[----:B------:R0:W-:Y:S04]  /*23de0*/  @!P2 LDGSTS.E.BYPASS.LTC128B.128 [R9+0x1b400], desc[UR4][R6.64+0x80], !P3 ;  /* 0x1b4000800609afae */ /* 0x0001e8000d901d44 */
[----:B------:R0:W-:Y:S04]  /*23df0*/  @!P2 LDGSTS.E.BYPASS.LTC128B.128 [R9+0x1f400], desc[UR4][R6.64+0x100], !P0 ;  /* 0x1f4001000609afae */ /* 0x0001e8000c101d44 */
[----:B------:R0:W-:Y:S04]  /*23e00*/  @!P2 LDGSTS.E.BYPASS.LTC128B.128 [R9+0x23400], desc[UR4][R6.64+0x180], !P1 ;  /* 0x234001800609afae */ /* 0x0001e8000c901d44 */
[----:B------:R0:W2:Y:S02]  /*23e10*/  SHFL.IDX PT, R3, R4, 0x7, 0x181f ;  /* 0x00f81f0004037f89 */ /* 0x0000a400000e0000 */
.L_x_1103:
[----:B------:R-:W-:Y:S01]  /*23e20*/  IADD3 R0, R0, 0x70, RZ ;  /* 0x0000007000007810 */ /* 0x000fe20007ffe0ff */
[----:B------:R-:W-:Y:S03]  /*23e30*/  BSSY B0, `(.L_x_945) ;  /* 0x000000e000007945 */ /* 0x000fe60003800000 */
        /* <DEDUP_REMOVED lines=13> */
.L_x_946:
[----:B------:R-:W-:Y:S05]  /*23f10*/  BSYNC B0 ;  /* 0x0000000000007941 */ /* 0x000fea0003800000 */
.L_x_945:
[----:B------:R4:W5:Y:S01]  /*23f20*/  LDL R8, [R1+0x4] ;  /* 0x0000040001087983 */ /* 0x0009620000100800 */
[----:B------:R-:W-:Y:S01]  /*23f30*/  PLOP3.LUT P0, PT, PT, PT, PT, 0x80, 0x0 ;  /* 0x000000000000781c */ /* 0x000fe20003f0f070 */
[----:B------:R-:W-:-:S12]  /*23f40*/  NOP ;  /* 0x0000000000007918 */ /* 0x000fd80000000000 */
.L_x_947:
[----:B---3--:R-:W3:Y:S01]  /*23f50*/  LDL R2, [R1+0x4] ;  /* 0x0000040001027983 */ /* 0x008ee20000100800 */
[----:B------:R-:W-:Y:S02]  /*23f60*/  PLOP3.LUT P1, PT, P1, P0, PT, 0xa2, 0x0 ;  /* 0x000000000000781c */ /* 0x000fe40000f21472 */
[----:B---3--:R-:W-:-:S08]  /*23f70*/  @P0 R2UR P1, UR4, R2 ;  /* 0x00000000020402ca */ /* 0x008fd00000020000 */
[----:B------:R-:W-:-:S05]  /*23f80*/  @P0 PLOP3.LUT P0, PT, P1, PT, PT, 0x80, 0x0 ;  /* 0x000000000000081c */ /* 0x000fca0000f0f070 */
[----:B------:R-:W-:Y:S01]  /*23f90*/  @!P1 SYNCS.ARRIVE.TRANS64.RED.A0T1 RZ, [UR4+0x38800], RZ ;  /* 0x038800ffffff99a7 */ /* 0x000fe20008200404 */
[----:B------:R-:W-:Y:S07]  /*23fa0*/  @!P1 ARRIVES.LDGSTSBAR.64.TRANSCNT [UR4+0x38800] ;  /* 0x03880000ff0099b0 */ /* 0x000fee0008000a84 */
[----:B------:R-:W-:Y:S05]  /*23fb0*/  @P0 BRA.U.ANY `(.L_x_947) ;  /* 0xfffffffd00e40947 */ /* 0x000fea000393ffff */
[----:B0-2---:R-:W2:Y:S02]  /*23fc0*/  LDL.LU R3, [R1+0x54] ;  /* 0x0000540001037983 */ /* 0x005ea40000300800 */
[----:B--2---:R-:W-:-:S05]  /*23fd0*/  VIADD R3, R3, 0x1 ;  /* 0x0000000103037836 */ /* 0x004fca0000000000 */
[----:B------:R0:W-:Y:S01]  /*23fe0*/  STL [R1+0x54], R3 ;  /* 0x0000540301007387 */ /* 0x0001e20000100800 */
[----:B------:R-:W-:-:S04]  /*23ff0*/  LEA.HI R0, R3, R3, RZ, 0x1 ;  /* 0x0000000303007211 */ /* 0x000fc800078f08ff */
[----:B------:R-:W-:-:S04]  /*24000*/  LOP3.LUT R0, R0, 0xfffffffe, RZ, 0xc0, !PT ;  /* 0xfffffffe00007812 */ /* 0x000fc800078ec0ff */
[----:B------:R-:W-:-:S04]  /*24010*/  IADD3 R0, R3, -R0, RZ ;  /* 0x8000000003007210 */ /* 0x000fc80007ffe0ff */
[----:B------:R-:W-:Y:S01]  /*24020*/  SHF.L.U32 R0, R0, 0x1f, RZ ;  /* 0x0000001f00007819 */ /* 0x000fe200000006ff */
[----:B------:R-:W-:Y:S01]  /*24030*/  NOP ;  /* 0x0000000000007918 */ /* 0x000fe20000000000 */
[----:B------:R0:W-:Y:S01]  /*24040*/  SYNCS.ARRIVE.TRANS64.A1T0 RZ, [R2+URZ+0x38800], RZ ;  /* 0x038800ff02ff79a7 */ /* 0x0001e2000810003f */
[----:B------:R-:W-:Y:S01]  /*24050*/  BSSY B0, `(.L_x_948) ;  /* 0x0000003000007945 */ /* 0x000fe20003800000 */
[----:B------:R-:W2:Y:S03]  /*24060*/  SYNCS.PHASECHK.TRANS64.TRYWAIT P0, [R2+URZ+0x38820], R0 ;  /* 0x03882000020075a7 */ /* 0x000ea6000800017f */
[----:B0-2---:R-:W-:Y:S05]  /*24070*/  @!P0 BRA `(.L_x_949) ;  /* 0x00000058007c8947 */ /* 0x005fea0003800000 */
.L_x_1104:
[----:B------:R-:W-:Y:S05]  /*24080*/  BSYNC B0 ;  /* 0x0000000000007941 */ /* 0x000fea0003800000 */
.L_x_948:
[----:B0-----:R-:W2:Y:S01]  /*24090*/  LDL.LU R2, [R1+0x4c] ;  /* 0x00004c0001027983 */ /* 0x001ea20000300800 */
[----:B------:R-:W-:Y:S01]  /*240a0*/  BSSY B0, `(.L_x_950) ;  /* 0x00002c2000007945 */ /* 0x000fe20003800000 */
[----:B--2---:R-:W-:-:S13]  /*240b0*/  ISETP.GE.AND P0, PT, R2, 0x51, PT ;  /* 0x000000510200780c */ /* 0x004fda0003f06270 */
[----:B------:R-:W-:Y:S05]  /*240c0*/  @!P0 BRA `(.L_x_951) ;  /* 0x0000002800fc8947 */ /* 0x000fea0003800000 */
[----:B------:R-:W2:Y:S01]  /*240d0*/  LDL R2, [R1+0x38] ;  /* 0x0000380001027983 */ /* 0x000ea20000100800 */
[----:B------:R-:W-:Y:S01]  /*240e0*/  IMAD.MOV.U32 R0, RZ, RZ, 0x1 ;  /* 0x00000001ff007424 */ /* 0x000fe200078e00ff */
[----:B------:R-:W-:Y:S01]  /*240f0*/  BSSY B2, `(.L_x_952) ;  /* 0x00000ef000027945 */ /* 0x000fe20003800000 */
[----:B--2--5:R-:W-:-:S05]  /*24100*/  IMAD.MOV R8, RZ, RZ, -R2 ;  /* 0x000000ffff087224 */ /* 0x024fca00078e0a02 */
[----:B------:R-:W-:-:S04]  /*24110*/  VIADDMNMX R8, R8, R0, 0xffffffff, !PT ;  /* 0xffffffff08087446 */ /* 0x000fc80007800100 */
[----:B------:R-:W-:-:S04]  /*24120*/  IADD3 R0, R2, R8, RZ ;  /* 0x0000000802007210 */ /* 0x000fc80007ffe0ff */
[----:B------:R-:W-:-:S04]  /*24130*/  LOP3.LUT R0, R0, 0x1, RZ, 0xc0, !PT ;  /* 0x0000000100007812 */ /* 0x000fc800078ec0ff */
[----:B------:R-:W-:Y:S01]  /*24140*/  ISETP.NE.U32.AND P0, PT, R0, 0x1, PT ;  /* 0x000000010000780c */ /* 0x000fe20003f05070 */
[----:B------:R-:W-:-:S12]  /*24150*/  VIADD R0, R2, 0xfffffffe ;  /* 0xfffffffe02007836 */ /* 0x000fd80000000000 */
[----:B------:R-:W-:Y:S05]  /*24160*/  @P0 BRA `(.L_x_953) ;  /* 0x0000000c009c0947 */ /* 0x000fea0003800000 */
[----:B------:R-:W2:Y:S04]  /*24170*/  LDL R4, [R1+0x8] ;  /* 0x0000080001047983 */ /* 0x000ea80000100800 */
[----:B------:R-:W3:Y:S04]  /*24180*/  LDL R3, [R1+0xc] ;  /* 0x00000c0001037983 */ /* 0x000ee80000100800 */
[----:B------:R-:W5:Y:S01]  /*24190*/  LDL R2, [R1+0x14] ;  /* 0x0000140001027983 */ /* 0x000f620000100800 */
[----:B------:R-:W-:Y:S01]  /*241a0*/  BSSY B1, `(.L_x_954) ;  /* 0x00000df000017945 */ /* 0x000fe20003800000 */
[----:B--2---:R-:W-:Y:S01]  /*241b0*/  LOP3.LUT P1, RZ, R4, 0x4, RZ, 0xc0, !PT ;  /* 0x0000000404ff7812 */ /* 0x004fe2000782c0ff */
[----:B---3--:R-:W-:-:S05]  /*241c0*/  VIADD R7, R3, 0x1 ;  /* 0x0000000103077836 */ /* 0x008fca0000000000 */
[----:B------:R-:W-:-:S04]  /*241d0*/  ISETP.NE.AND P0, PT, R7, 0x2, PT ;  /* 0x000000020700780c */ /* 0x000fc80003f05270 */
[----:B------:R-:W-:Y:S02]  /*241e0*/  SEL R9, RZ, 0x1, P0 ;  /* 0x00000001ff097807 */ /* 0x000fe40000000000 */
[----:B------:R-:W-:Y:S02]  /*241f0*/  SEL R7, R7, RZ, P0 ;  /* 0x000000ff07077207 */ /* 0x000fe40000000000 */
[----:B-----5:R-:W-:Y:S01]  /*24200*/  LOP3.LUT R9, R2, R9, RZ, 0x3c, !PT ;  /* 0x0000000902097212 */ /* 0x020fe200078e3cff */
[----:B------:R-:W-:Y:S06]  /*24210*/  @!P1 BRA `(.L_x_955) ;  /* 0x0000000c005c9947 */ /* 0x000fec0003800000 */
[----:B------:R0:W5:Y:S01]  /*24220*/  LDL R4, [R1] ;  /* 0x0000000001047983 */ /* 0x0001620000100800 */
[----:B------:R-:W-:Y:S02]  /*24230*/  ULDC.64 UR4, c[0x0][0x418] ;  /* 0x0001060000047ab9 */ /* 0x000fe40000000a00 */
[----:B------:R-:W-:-:S04]  /*24240*/  ISETP.NE.U32.AND P0, PT, RZ, UR4, PT ;  /* 0x00000004ff007c0c */ /* 0x000fc8000bf05070 */
[----:B------:R-:W-:-:S13]  /*24250*/  ISETP.NE.AND.EX P0, PT, RZ, UR5, PT, P0 ;  /* 0x00000005ff007c0c */ /* 0x000fda000bf05300 */
[----:B0-----:R-:W-:Y:S05]  /*24260*/  @!P0 BRA `(.L_x_956) ;  /* 0x0000000000508947 */ /* 0x001fea0003800000 */
[----:B------:R-:W2:Y:S01]  /*24270*/  LDL R10, [R1+0x28] ;  /* 0x00002800010a7983 */ /* 0x000ea20000100800 */
[----:B-1----:R-:W0:Y:S01]  /*24280*/  LDC R5, c[0x0][0x43c] ;  /* 0x00010f00ff057b82 */ /* 0x002e220000000800 */
[----:B------:R-:W-:Y:S02]  /*24290*/  ULDC.64 UR6, c[0x0][0x428] ;  /* 0x00010a0000067ab9 */ /* 0x000fe40000000a00 */
[----:B------:R-:W3:Y:S01]  /*242a0*/  LDL R6, [R1+0x10] ;  /* 0x0000100001067983 */ /* 0x000ee20000100800 */
[----:B------:R-:W-:Y:S01]  /*242b0*/  ULDC.64 UR8, c[0x0][0x208] ;  /* 0x0000820000087ab9 */ /* 0x000fe20000000a00 */
[----:B0-----:R-:W-:-:S13]  /*242c0*/  ISETP.NE.AND P0, PT, R5, 0x1, PT ;  /* 0x000000010500780c */ /* 0x001fda0003f05270 */
[----:B------:R-:W0:Y:S02]  /*242d0*/  @P0 LDC.64 R2, c[0x0][0x440] ;  /* 0x00011000ff020b82 */ /* 0x000e240000000a00 */
[----:B0----5:R-:W-:Y:S01]  /*242e0*/  @P0 IMAD.HI.U32 R4, R0, R2, RZ ;  /* 0x0000000200040227 */ /* 0x021fe200078e00ff */
[----:B------:R-:W-:-:S04]  /*242f0*/  MOV R2, R0 ;  /* 0x0000000000027202 */ /* 0x000fc80000000f00 */
        /* <DEDUP_REMOVED lines=9> */
[----:B------:R-:W-:-:S05]  /*24390*/  LEA.HI.X R5, R2, UR5, R3, 0x2, P0 ;  /* 0x0000000502057c11 */ /* 0x000fca00080f1403 */
[----:B------:R0:W5:Y:S04]  /*243a0*/  LDG.E R4, desc[UR8][R4.64] ;  /* 0x0000000804047981 */ /* 0x000168000c1e1900 */
.L_x_956:
[----:B------:R-:W2:Y:S01]  /*243b0*/  LDL R2, [R1+0x4] ;  /* 0x0000040001027983 */ /* 0x000ea20000100800 */
[----:B------:R-:W-:Y:S01]  /*243c0*/  BSSY B3, `(.L_x_957) ;  /* 0x0000005000037945 */ /* 0x000fe20003800000 */
[----:B--2---:R-:W-:Y:S02]  /*243d0*/  LEA R3, R7, R2, 0x3 ;  /* 0x0000000207037211 */ /* 0x004fe400078e18ff */
[----:B------:R-:W-:-:S04]  /*243e0*/  SHF.L.U32 R2, R9, 0x1f, RZ ;  /* 0x0000001f09027819 */ /* 0x000fc800000006ff */
[----:B------:R-:W2:Y:S02]  /*243f0*/  SYNCS.PHASECHK.TRANS64.TRYWAIT P0, [R3+URZ+0x38840], R2 ;  /* 0x03884002030075a7 */ /* 0x000ea4000800017f */
[----:B--2---:R-:W-:Y:S05]  /*24400*/  @!P0 BRA `(.L_x_958) ;  /* 0x0000005400b08947 */ /* 0x004fea0003800000 */
.L_x_1105:
[----:B------:R-:W-:Y:S05]  /*24410*/  BSYNC B3 ;  /* 0x0000000000037941 */ /* 0x000fea0003800000 */
.L_x_957:
[----:B01----:R-:W0:Y:S01]  /*24420*/  S2R R5, SR_TID.X ;  /* 0x0000000000057919 */ /* 0x003e220000002100 */
[----:B------:R-:W-:Y:S01]  /*24430*/  BSSY B3, `(.L_x_959) ;  /* 0x000000a000037945 */ /* 0x000fe20003800000 */
[----:B0-----:R-:W-:-:S04]  /*24440*/  LOP3.LUT R5, R5, 0x7f, RZ, 0xc0, !PT ;  /* 0x0000007f05057812 */ /* 0x001fc800078ec0ff */
[----:B------:R-:W-:-:S13]  /*24450*/  ISETP.NE.AND P0, PT, R5, RZ, PT ;  /* 0x000000ff0500720c */ /* 0x000fda0003f05270 */
[----:B------:R-:W-:Y:S05]  /*24460*/  @P0 BRA `(.L_x_960) ;  /* 0x0000000000180947 */ /* 0x000fea0003800000 */
[----:B------:R-:W3:Y:S01]  /*24470*/  LDL R5, [R1+0x8] ;  /* 0x0000080001057983 */ /* 0x000ee20000100800 */
[----:B--2---:R-:W-:-:S04]  /*24480*/  IMAD.MOV.U32 R2, RZ, RZ, 0xa000 ;  /* 0x0000a000ff027424 */ /* 0x004fc800078e00ff */
[----:B------:R0:W-:Y:S01]  /*24490*/  SYNCS.ARRIVE.TRANS64 RZ, [R3+URZ+0x38830], R2 ;  /* 0x0388300203ff79a7 */ /* 0x0001e2000800003f */
[----:B---3--:R-:W-:-:S13]  /*244a0*/  LOP3.LUT P1, RZ, R5, 0x1, RZ, 0xc0, !PT ;  /* 0x0000000105ff7812 */ /* 0x008fda000782c0ff */
[----:B0-----:R-:W-:Y:S05]  /*244b0*/  @!P1 BRA `(.L_x_960) ;  /* 0x0000000000049947 */ /* 0x001fea0003800000 */
[----:B------:R-:W-:Y:S01]  /*244c0*/  BPT.TRAP 0x1 ;  /* 0x000000040000795c */ /* 0x000fe20000300000 */
.L_x_960:
[----:B------:R-:W-:Y:S05]  /*244d0*/  BSYNC B3 ;  /* 0x0000000000037941 */ /* 0x000fea0003800000 */
.L_x_959:
[----:B------:R-:W3:Y:S04]  /*244e0*/  LDL R5, [R1+0x4] ;  /* 0x0000040001057983 */ /* 0x000ee80000100800 */
[----:B--2---:R-:W2:Y:S01]  /*244f0*/  LDL R2, [R1+0x1c] ;  /* 0x00001c0001027983 */ /* 0x004ea20000100800 */
[----:B------:R-:W-:Y:S01]  /*24500*/  IMAD.MOV.U32 R10, RZ, RZ, RZ ;  /* 0x000000ffff0a7224 */ /* 0x000fe200078e00ff */
[----:B------:R-:W-:Y:S01]  /*24510*/  UIADD3 UR4, UP0, UR38, 0x370, URZ ;  /* 0x0000037026047890 */ /* 0x000fe2000ff1e03f */
[----:B------:R-:W-:Y:S01]  /*24520*/  PLOP3.LUT P0, PT, PT, PT, PT, 0x80, 0x0 ;  /* 0x000000000000781c */ /* 0x000fe20003f0f070 */
[----:B------:R-:W-:Y:S01]  /*24530*/  UMOV UR6, 0x0 ;  /* 0x0000000000067882 */ /* 0x000fe20000000000 */
[----:B------:R-:W-:Y:S01]  /*24540*/  IADD3 R3, R3, 0x38830, RZ ;  /* 0x0003883003037810 */ /* 0x000fe20007ffe0ff */
[----:B------:R-:W-:Y:S01]  /*24550*/  UIADD3.X UR5, URZ, UR39, URZ, UP0, !UPT ;  /* 0x000000273f057290 */ /* 0x000fe200087fe43f */
[----:B------:R-:W-:Y:S01]  /*24560*/  R2UR UR10, R10 ;  /* 0x000000000a0a72ca */ /* 0x000fe200000e0000 */
[----:B------:R-:W-:Y:S01]  /*24570*/  UMOV UR7, 0x14f00000 ;  /* 0x14f0000000077882 */ /* 0x000fe20000000000 */
[----:B---3--:R-:W-:-:S02]  /*24580*/  IMAD R6, R7, 0xa000, R5 ;  /* 0x0000a00007067824 */ /* 0x008fc400078e0205 */
[----:B--2---:R-:W-:Y:S02]  /*24590*/  IMAD R2, R0, 0x50, R2 ;  /* 0x0000005000027824 */ /* 0x004fe400078e0202 */
[----:B------:R-:W-:-:S09]  /*245a0*/  VIADD R5, R6, 0x24400 ;  /* 0x0002440006057836 */ /* 0x000fd20000000000 */
.L_x_961:
        /* <DEDUP_REMOVED lines=16> */
.L_x_962:
        /* <DEDUP_REMOVED lines=16> */
.L_x_963:
        /* <DEDUP_REMOVED lines=16> */
.L_x_964:
        /* <DEDUP_REMOVED lines=11> */
[----:B------:R-:W3:Y:S04]  /*24960*/  LDL R14, [R1+0x4] ;  /* 0x00000400010e7983 */ /* 0x000ee80000100800 */
[----:B------:R-:W3:Y:S01]  /*24970*/  LDL R6, [R1+0xc] ;  /* 0x00000c0001067983 */ /* 0x000ee20000100800 */
[----:B------:R-:W-:Y:S01]  /*24980*/  BSSY B3, `(.L_x_965) ;  /* 0x0000005000037945 */ /* 0x000fe20003800000 */
[----:B--2---:R-:W-:Y:S01]  /*24990*/  SHF.L.U32 R3, R15, 0x1f, RZ ;  /* 0x0000001f0f037819 */ /* 0x004fe200000006ff */
[----:B---3--:R-:W-:-:S04]  /*249a0*/  IMAD R2, R6, 0x8, R14 ;  /* 0x0000000806027824 */ /* 0x008fc800078e020e */
[----:B------:R-:W0:Y:S02]  /*249b0*/  SYNCS.PHASECHK.TRANS64.TRYWAIT P0, [R2+URZ+0x38860], R3 ;  /* 0x03886003020075a7 */ /* 0x000e24000800017f */
[----:B0-----:R-:W-:Y:S05]  /*249c0*/  @!P0 BRA `(.L_x_966) ;  /* 0x0000005000548947 */ /* 0x001fea0003800000 */
.L_x_1106:
[----:B------:R-:W-:Y:S05]  /*249d0*/  BSYNC B3 ;  /* 0x0000000000037941 */ /* 0x000fea0003800000 */
.L_x_965:
[----:B------:R-:W1:Y:S01]  /*249e0*/  S2R R5, SR_TID.X ;  /* 0x0000000000057919 */ /* 0x000e620000002100 */
[----:B------:R-:W-:-:S04]  /*249f0*/  UPRMT UR4, UR37, 0x9910, URZ ;  /* 0x0000991025047896 */ /* 0x000fc8000800003f */
[----:B------:R-:W-:Y:S01]  /*24a00*/  UISETP.NE.AND UP0, UPT, UR4, 0x2, UPT ;  /* 0x000000020400788c */ /* 0x000fe2000bf05270 */
[----:B-1----:R-:W-:-:S04]  /*24a10*/  LOP3.LUT R5, R5, 0x7f, RZ, 0xc0, !PT ;  /* 0x0000007f05057812 */ /* 0x002fc800078ec0ff */
[----:B------:R-:W-:-:S13]  /*24a20*/  ISETP.NE.AND P0, PT, R5, RZ, PT ;  /* 0x000000ff0500720c */ /* 0x000fda0003f05270 */
[----:B0-----:R-:W-:-:S04]  /*24a30*/  @!P0 MOV R3, 0xa000 ;  /* 0x0000a00000038802 */ /* 0x001fc80000000f00 */
[----:B------:R0:W-:Y:S01]  /*24a40*/  @!P0 SYNCS.ARRIVE.TRANS64 RZ, [R2+URZ+0x38850], R3 ;  /* 0x0388500302ff89a7 */ /* 0x0001e2000800003f */
[----:B------:R-:W-:-:S13]  /*24a50*/  PLOP3.LUT P0, PT, PT, PT, UP0, 0x80, 0x0 ;  /* 0x000000000000781c */ /* 0x000fda0003f0f008 */
[----:B0-----:R-:W-:Y:S05]  /*24a60*/  @P0 BRA `(.L_x_967) ;  /* 0x0000000000040947 */ /* 0x001fea0003800000 */
[----:B------:R-:W-:Y:S01]  /*24a70*/  BPT.TRAP 0x1 ;  /* 0x000000040000795c */ /* 0x000fe20000300000 */
.L_x_967:
[----:B------:R-:W2:Y:S01]  /*24a80*/  LDL R3, [R1+0x8] ;  /* 0x0000080001037983 */ /* 0x000ea20000100800 */
[----:B------:R-:W-:Y:S01]  /*24a90*/  BSSY B3, `(.L_x_968) ;  /* 0x0000004000037945 */ /* 0x000fe20003800000 */
[----:B--2---:R-:W-:-:S13]  /*24aa0*/  LOP3.LUT P0, RZ, R3, 0x8, RZ, 0xc0, !PT ;  /* 0x0000000803ff7812 */ /* 0x004fda000780c0ff */
[----:B------:R-:W-:Y:S05]  /*24ab0*/  @P0 BRA `(.L_x_969) ;  /* 0x0000000000040947 */ /* 0x000fea0003800000 */
[----:B------:R-:W-:Y:S01]  /*24ac0*/  BPT.TRAP 0x1 ;  /* 0x000000040000795c */ /* 0x000fe20000300000 */
.L_x_969:
[----:B------:R-:W-:Y:S05]  /*24ad0*/  BSYNC B3 ;  /* 0x0000000000037941 */ /* 0x000fea0003800000 */
.L_x_968:
[----:B------:R-:W2:Y:S04]  /*24ae0*/  LDL R14, [R1+0x4] ;  /* 0x00000400010e7983 */ /* 0x000ea80000100800 */
[----:B------:R-:W2:Y:S04]  /*24af0*/  LDL.LU R3, [R1+0xc] ;  /* 0x00000c0001037983 */ /* 0x000ea80000300800 */
[----:B------:R-:W3:Y:S04]  /*24b00*/  LDL R6, [R1+0x1c] ;  /* 0x00001c0001067983 */ /* 0x000ee80000100800 */
[----:B------:R-:W3:Y:S01]  /*24b10*/  LDL.LU R5, [R1+0x18] ;  /* 0x0000180001057983 */ /* 0x000ee20000300800 */
[----:B------:R-:W-:Y:S01]  /*24b20*/  R2UR UR10, R10 ;  /* 0x000000000a0a72ca */ /* 0x000fe200000e0000 */
[----:B------:R-:W-:Y:S01]  /*24b30*/  UIADD3 UR4, UP0, UR38, 0x470, URZ ;  /* 0x0000047026047890 */ /* 0x000fe2000ff1e03f */
[----:B------:R-:W-:Y:S01]  /*24b40*/  PLOP3.LUT P0, PT, PT, PT, PT, 0x80, 0x0 ;  /* 0x000000000000781c */ /* 0x000fe20003f0f070 */
[----:B------:R-:W-:Y:S01]  /*24b50*/  VIADD R2, R2, 0x38850 ;  /* 0x0003885002027836 */ /* 0x000fe20000000000 */
[----:B------:R-:W-:Y:S01]  /*24b60*/  UMOV UR6, 0x0 ;  /* 0x0000000000067882 */ /* 0x000fe20000000000 */
[----:B------:R-:W-:Y:S01]  /*24b70*/  UIADD3.X UR5, URZ, UR39, URZ, UP0, !UPT ;  /* 0x000000273f057290 */ /* 0x000fe200087fe43f */
[----:B------:R-:W-:Y:S01]  /*24b80*/  UMOV UR7, 0x14f00000 ;  /* 0x14f0000000077882 */ /* 0x000fe20000000000 */
[----:B--2---:R-:W-:-:S02]  /*24b90*/  IMAD R3, R3, 0xa000, R14 ;  /* 0x0000a00003037824 */ /* 0x004fc400078e020e */
[----:B---3--:R-:W-:Y:S02]  /*24ba0*/  IMAD R5, R5, 0x50, R6 ;  /* 0x0000005005057824 */ /* 0x008fe400078e0206 */
[----:B------:R-:W-:-:S07]  /*24bb0*/  VIADD R6, R3, 0x400 ;  /* 0x0000040003067836 */ /* 0x000fce0000000000 */
.L_x_970:
        /* <DEDUP_REMOVED lines=12> */
[----:B------:R-:W-:Y:S01]  /*24c80*/  UMOV UR6, 0x0 ;  /* 0x0000000000067882 */ /* 0x000fe20000000000 */
[----:B------:R-:W-:Y:S01]  /*24c90*/  PLOP3.LUT P0, PT, PT, PT, PT, 0x80, 0x0 ;  /* 0x000000000000781c */ /* 0x000fe20003f0f070 */
[----:B------:R-:W-:Y:S01]  /*24ca0*/  UMOV UR7, 0x14f00000 ;  /* 0x14f0000000077882 */ /* 0x000fe20000000000 */
[----:B------:R-:W-:-:S11]  /*24cb0*/  IADD3 R6, R3, 0x2c00, RZ ;  /* 0x00002c0003067810 */ /* 0x000fd60007ffe0ff */
.L_x_971:
        /* <DEDUP_REMOVED lines=13> */
[----:B------:R-:W-:Y:S01]  /*24d90*/  PLOP3.LUT P0, PT, PT, PT, PT, 0x80, 0x0 ;  /* 0x000000000000781c */ /* 0x000fe20003f0f070 */
[----:B------:R-:W-:Y:S01]  /*24da0*/  UMOV UR6, 0x0 ;  /* 0x0000000000067882 */ /* 0x000fe20000000000 */
[----:B------:R-:W-:-:S11]  /*24db0*/  UMOV UR7, 0x14f00000 ;  /* 0x14f0000000077882 */ /* 0x000fd60000000000 */
.L_x_972:
        /* <DEDUP_REMOVED lines=16> */
.L_x_973:
        /* <DEDUP_REMOVED lines=13> */
.L_x_955:
[----:B------:R-:W-:Y:S05]  /*24f90*/  BSYNC B1 ;  /* 0x0000000000017941 */ /* 0x000fea0003800000 */
.L_x_954:
[----:B0-----:R-:W2:Y:S04]  /*24fa0*/  LDL.LU R0, [R1+0x38] ;  /* 0x0000380001007983 */ /* 0x001ea80000300800 */
[----:B------:R0:W-:Y:S04]  /*24fb0*/  STL [R1+0xc], R7 ;  /* 0x00000c0701007387 */ /* 0x0001e80000100800 */
[----:B------:R0:W-:Y:S02]  /*24fc0*/  STL [R1+0x14], R9 ;  /* 0x0000140901007387 */ /* 0x0001e40000100800 */
[----:B0-2---:R-:W-:-:S07]  /*24fd0*/  IADD3 R0, R0, -0x3, RZ ;  /* 0xfffffffd00007810 */ /* 0x005fce0007ffe0ff */
.L_x_953:
[----:B------:R-:W-:Y:S05]  /*24fe0*/  BSYNC B2 ;  /* 0x0000000000027941 */ /* 0x000fea0003800000 */
.L_x_952:
[----:B------:R-:W2:Y:S01]  /*24ff0*/  LDL.LU R2, [R1+0x3c] ;  /* 0x00003c0001027983 */ /* 0x000ea20000300800 */
[----:B------:R-:W-:-:S05]  /*25000*/  IMAD.MOV R8, RZ, RZ, -R8 ;  /* 0x000000ffff087224 */ /* 0x000fca00078e0a08 */
[----:B--2---:R-:W-:-:S13]  /*25010*/  ISETP.NE.AND P0, PT, R2, R8, PT ;  /* 0x000000080200720c */ /* 0x004fda0003f05270 */
[----:B------:R-:W-:Y:S05]  /*25020*/  @!P0 BRA `(.L_x_951) ;  /* 0x0000001c00248947 */ /* 0x000fea0003800000 */
[----:B------:R0:W5:Y:S02]  /*25030*/  LDL R8, [R1] ;  /* 0x0000000001087983 */ /* 0x0001640000100800 */
.L_x_1014:
[----:B--2---:R-:W2:Y:S04]  /*25040*/  LDL R4, [R1+0x8] ;  /* 0x0000080001047983 */ /* 0x004ea80000100800 */
[----:B---3--:R-:W3:Y:S04]  /*25050*/  LDL R3, [R1+0xc] ;  /* 0x00000c0001037983 */ /* 0x008ee80000100800 */
[----:B------:R-:W4:Y:S01]  /*25060*/  LDL R2, [R1+0x14] ;  /* 0x0000140001027983 */ /* 0x000f220000100800 */
[----:B------:R-:W-:Y:S05]  /*25070*/  YIELD ;  /* 0x0000000000007946 */ /* 0x000fea0003800000 */
[----:B------:R-:W-:Y:S01]  /*25080*/  BSSY B1, `(.L_x_974) ;  /* 0x00000df000017945 */ /* 0x000fe20003800000 */
[----:B--2---:R-:W-:Y:S01]  /*25090*/  LOP3.LUT P1, RZ, R4, 0x4, RZ, 0xc0, !PT ;  /* 0x0000000404ff7812 */ /* 0x004fe2000782c0ff */
[----:B---3--:R-:W-:-:S05]  /*250a0*/  VIADD R4, R3, 0x1 ;  /* 0x0000000103047836 */ /* 0x008fca0000000000 */
[----:B------:R-:W-:-:S04]  /*250b0*/  ISETP.NE.AND P0, PT, R4, 0x2, PT ;  /* 0x000000020400780c */ /* 0x000fc80003f05270 */
[----:B-1----:R-:W-:Y:S02]  /*250c0*/  SEL R5, RZ, 0x1, P0 ;  /* 0x00000001ff057807 */ /* 0x002fe40000000000 */
[----:B------:R-:W-:Y:S02]  /*250d0*/  SEL R4, R4, RZ, P0 ;  /* 0x000000ff04047207 */ /* 0x000fe40000000000 */
[----:B----4-:R-:W-:Y:S01]  /*250e0*/  LOP3.LUT R5, R2, R5, RZ, 0x3c, !PT ;  /* 0x0000000502057212 */ /* 0x010fe200078e3cff */
[----:B------:R-:W-:Y:S06]  /*250f0*/  @!P1 BRA `(.L_x_975) ;  /* 0x0000000c005c9947 */ /* 0x000fec0003800000 */
[----:B------:R-:W-:Y:S01]  /*25100*/  ULDC.64 UR4, c[0x0][0x418] ;  /* 0x0001060000047ab9 */ /* 0x000fe20000000a00 */
[----:B------:R-:W-:Y:S02]  /*25110*/  MOV R6, R0 ;  /* 0x0000000000067202 */ /* 0x000fe40000000f00 */
[----:B------:R-:W-:-:S04]  /*25120*/  ISETP.NE.U32.AND P0, PT, RZ, UR4, PT ;  /* 0x00000004ff007c0c */ /* 0x000fc8000bf05070 */
[----:B------:R-:W-:-:S13]  /*25130*/  ISETP.NE.AND.EX P0, PT, RZ, UR5, PT, P0 ;  /* 0x00000005ff007c0c */ /* 0x000fda000bf05300 */
[----:B------:R-:W-:Y:S05]  /*25140*/  @!P0 BRA `(.L_x_976) ;  /* 0x0000000000508947 */ /* 0x000fea0003800000 */
[----:B------:R-:W2:Y:S01]  /*25150*/  LDL R10, [R1+0x28] ;  /* 0x00002800010a7983 */ /* 0x000ea20000100800 */
[----:B------:R-:W1:Y:S01]  /*25160*/  LDC R7, c[0x0][0x43c] ;  /* 0x00010f00ff077b82 */ /* 0x000e620000000800 */
        /* <DEDUP_REMOVED lines=13> */
[----:B------:R-:W-:-:S05]  /*25240*/  IMAD.WIDE.U32 R2, R9, UR6, R2 ;  /* 0x0000000609027c25 */ /* 0x000fca000f8e0002 */
[----:B------:R-:W-:Y:S02]  /*25250*/  IADD3 R3, R7, R3, RZ ;  /* 0x0000000307037210 */ /* 0x000fe40007ffe0ff */
[----:B-----5:R-:W-:-:S04]  /*25260*/  LEA R8, P0, R2, UR4, 0x2 ;  /* 0x0000000402087c11 */ /* 0x020fc8000f8010ff */
[----:B------:R-:W-:-:S05]  /*25270*/  LEA.HI.X R9, R2, UR5, R3, 0x2, P0 ;  /* 0x0000000502097c11 */ /* 0x000fca00080f1403 */
[----:B------:R1:W5:Y:S04]  /*25280*/  LDG.E R8, desc[UR8][R8.64] ;  /* 0x0000000808087981 */ /* 0x000368000c1e1900 */
.L_x_976:
[----:B------:R-:W2:Y:S01]  /*25290*/  LDL R2, [R1+0x4] ;  /* 0x0000040001027983 */ /* 0x000ea20000100800 */
[----:B------:R-:W-:Y:S01]  /*252a0*/  BSSY B2, `(.L_x_977) ;  /* 0x0000005000027945 */ /* 0x000fe20003800000 */
[----:B--2---:R-:W-:Y:S01]  /*252b0*/  IMAD R3, R4, 0x8, R2 ;  /* 0x0000000804037824 */ /* 0x004fe200078e0202 */
[----:B------:R-:W-:-:S04]  /*252c0*/  SHF.L.U32 R2, R5, 0x1f, RZ ;  /* 0x0000001f05027819 */ /* 0x000fc800000006ff */
[----:B------:R-:W2:Y:S02]  /*252d0*/  SYNCS.PHASECHK.TRANS64.TRYWAIT P0, [R3+URZ+0x38840], R2 ;  /* 0x03884002030075a7 */ /* 0x000ea4000800017f */
[----:B--2---:R-:W-:Y:S05]  /*252e0*/  @!P0 BRA `(.L_x_978) ;  /* 0x0000004800208947 */ /* 0x004fea0003800000 */
.L_x_1107:
[----:B------:R-:W-:Y:S05]  /*252f0*/  BSYNC B2 ;  /* 0x0000000000027941 */ /* 0x000fea0003800000 */
.L_x_977:
[----:B------:R-:W3:Y:S01]  /*25300*/  S2R R7, SR_TID.X ;  /* 0x0000000000077919 */ /* 0x000ee20000002100 */
[----:B------:R-:W-:Y:S01]  /*25310*/  BSSY B2, `(.L_x_979) ;  /* 0x000000a000027945 */ /* 0x000fe20003800000 */
[----:B---3--:R-:W-:-:S04]  /*25320*/  LOP3.LUT R7, R7, 0x7f, RZ, 0xc0, !PT ;  /* 0x0000007f07077812 */ /* 0x008fc800078ec0ff */
[----:B------:R-:W-:-:S13]  /*25330*/  ISETP.NE.AND P0, PT, R7, RZ, PT ;  /* 0x000000ff0700720c */ /* 0x000fda0003f05270 */
[----:B------:R-:W-:Y:S05]  /*25340*/  @P0 BRA `(.L_x_980) ;  /* 0x0000000000180947 */ /* 0x000fea0003800000 */
[----:B------:R-:W3:Y:S01]  /*25350*/  LDL R7, [R1+0x8] ;  /* 0x0000080001077983 */ /* 0x000ee20000100800 */
[----:B--2---:R-:W-:-:S04]  /*25360*/  IMAD.MOV.U32 R2, RZ, RZ, 0xa000 ;  /* 0x0000a000ff027424 */ /* 0x004fc800078e00ff */
[----:B------:R4:W-:Y:S01]  /*25370*/  SYNCS.ARRIVE.TRANS64 RZ, [R3+URZ+0x38830], R2 ;  /* 0x0388300203ff79a7 */ /* 0x0009e2000800003f */
[----:B---3--:R-:W-:-:S13]  /*25380*/  LOP3.LUT P1, RZ, R7, 0x1, RZ, 0xc0, !PT ;  /* 0x0000000107ff7812 */ /* 0x008fda000782c0ff */
[----:B----4-:R-:W-:Y:S05]  /*25390*/  @!P1 BRA `(.L_x_980) ;  /* 0x0000000000049947 */ /* 0x010fea0003800000 */
[----:B------:R-:W-:Y:S01]  /*253a0*/  BPT.TRAP 0x1 ;  /* 0x000000040000795c */ /* 0x000fe20000300000 */
.L_x_980:
[----:B------:R-:W-:Y:S05]  /*253b0*/  BSYNC B2 ;  /* 0x0000000000027941 */ /* 0x000fea0003800000 */
.L_x_979:
[----:B------:R-:W3:Y:S04]  /*253c0*/  LDL R7, [R1+0x4] ;  /* 0x0000040001077983 */ /* 0x000ee80000100800 */
[----:B--2---:R-:W2:Y:S01]  /*253d0*/  LDL R2, [R1+0x1c] ;  /* 0x00001c0001027983 */ /* 0x004ea20000100800 */
[----:B------:R-:W-:Y:S01]  /*253e0*/  MOV R10, RZ ;  /* 0x000000ff000a7202 */ /* 0x000fe20000000f00 */
[----:B------:R-:W-:Y:S01]  /*253f0*/  UIADD3 UR4, UP0, UR38, 0x370, URZ ;  /* 0x0000037026047890 */ /* 0x000fe2000ff1e03f */
[----:B------:R-:W-:Y:S01]  /*25400*/  PLOP3.LUT P0, PT, PT, PT, PT, 0x80, 0x0 ;  /* 0x000000000000781c */ /* 0x000fe20003f0f070 */
[----:B------:R-:W-:Y:S01]  /*25410*/  VIADD R3, R3, 0x38830 ;  /* 0x0003883003037836 */ /* 0x000fe20000000000 */
[----:B------:R-:W-:Y:S01]  /*25420*/  R2UR UR10, R10 ;  /* 0x000000000a0a72ca */ /* 0x000fe200000e0000 */
[----:B------:R-:W-:Y:S01]  /*25430*/  UIADD3.X UR5, URZ, UR39, URZ, UP0, !UPT ;  /* 0x000000273f057290 */ /* 0x000fe200087fe43f */
[----:B------:R-:W-:Y:S01]  /*25440*/  UMOV UR6, 0x0 ;  /* 0x0000000000067882 */ /* 0x000fe20000000000 */
[----:B------:R-:W-:Y:S01]  /*25450*/  UMOV UR7, 0x14f00000 ;  /* 0x14f0000000077882 */ /* 0x000fe20000000000 */
[----:B---3--:R-:W-:-:S02]  /*25460*/  IMAD R7, R4, 0xa000, R7 ;  /* 0x0000a00004077824 */ /* 0x008fc400078e0207 */
[----:B--2---:R-:W-:Y:S02]  /*25470*/  IMAD R2, R6, 0x50, R2 ;  /* 0x0000005006027824 */ /* 0x004fe400078e0202 */
[----:B-1----:R-:W-:-:S07]  /*25480*/  VIADD R9, R7, 0x24400 ;  /* 0x0002440007097836 */ /* 0x002fce0000000000 */
.L_x_981:
        /* <DEDUP_REMOVED lines=16> */
.L_x_982:
        /* <DEDUP_REMOVED lines=16> */
.L_x_983:
        /* <DEDUP_REMOVED lines=16> */
.L_x_984:
        /* <DEDUP_REMOVED lines=11> */
[----:B------:R-:W3:Y:S04]  /*25840*/  LDL R14, [R1+0x4] ;  /* 0x00000400010e7983 */ /* 0x000ee80000100800 */
[----:B------:R-:W3:Y:S01]  /*25850*/  LDL R9, [R1+0xc] ;  /* 0x00000c0001097983 */ /* 0x000ee20000100800 */
[----:B------:R-:W-:Y:S01]  /*25860*/  BSSY B2, `(.L_x_985) ;  /* 0x0000005000027945 */ /* 0x000fe20003800000 */
[----:B--2---:R-:W-:-:S02]  /*25870*/  SHF.L.U32 R3, R15, 0x1f, RZ ;  /* 0x0000001f0f037819 */ /* 0x004fc400000006ff */
[----:B---3--:R-:W-:-:S04]  /*25880*/  LEA R2, R9, R14, 0x3 ;  /* 0x0000000e09027211 */ /* 0x008fc800078e18ff */
[----:B------:R-:W1:Y:S02]  /*25890*/  SYNCS.PHASECHK.TRANS64.TRYWAIT P0, [R2+URZ+0x38860], R3 ;  /* 0x03886003020075a7 */ /* 0x000e64000800017f */
[----:B-1----:R-:W-:Y:S05]  /*258a0*/  @!P0 BRA `(.L_x_986) ;  /* 0x0000004000c48947 */ /* 0x002fea0003800000 */
.L_x_1108:
[----:B------:R-:W-:Y:S05]  /*258b0*/  BSYNC B2 ;  /* 0x0000000000027941 */ /* 0x000fea0003800000 */
.L_x_985:
[----:B------:R-:W2:Y:S01]  /*258c0*/  S2R R7, SR_TID.X ;  /* 0x0000000000077919 */ /* 0x000ea20000002100 */
[----:B------:R-:W-:-:S04]  /*258d0*/  UPRMT UR4, UR37, 0x9910, URZ ;  /* 0x0000991025047896 */ /* 0x000fc8000800003f */
[----:B------:R-:W-:Y:S01]  /*258e0*/  UISETP.NE.AND UP0, UPT, UR4, 0x2, UPT ;  /* 0x000000020400788c */ /* 0x000fe2000bf05270 */
[----:B--2---:R-:W-:-:S04]  /*258f0*/  LOP3.LUT R7, R7, 0x7f, RZ, 0xc0, !PT ;  /* 0x0000007f07077812 */ /* 0x004fc800078ec0ff */
[----:B------:R-:W-:-:S13]  /*25900*/  ISETP.NE.AND P0, PT, R7, RZ, PT ;  /* 0x000000ff0700720c */ /* 0x000fda0003f05270 */
[----:B-1----:R-:W-:-:S04]  /*25910*/  @!P0 IMAD.MOV.U32 R3, RZ, RZ, 0xa000 ;  /* 0x0000a000ff038424 */ /* 0x002fc800078e00ff */
[----:B------:R1:W-:Y:S01]  /*25920*/  @!P0 SYNCS.ARRIVE.TRANS64 RZ, [R2+URZ+0x38850], R3 ;  /* 0x0388500302ff89a7 */ /* 0x0003e2000800003f */
[----:B------:R-:W-:-:S13]  /*25930*/  PLOP3.LUT P0, PT, PT, PT, UP0, 0x80, 0x0 ;  /* 0x000000000000781c */ /* 0x000fda0003f0f008 */
[----:B-1----:R-:W-:Y:S05]  /*25940*/  @P0 BRA `(.L_x_987) ;  /* 0x0000000000040947 */ /* 0x002fea0003800000 */
[----:B------:R-:W-:Y:S01]  /*25950*/  BPT.TRAP 0x1 ;  /* 0x000000040000795c */ /* 0x000fe20000300000 */
.L_x_987:
[----:B------:R-:W2:Y:S01]  /*25960*/  LDL R3, [R1+0x8] ;  /* 0x0000080001037983 */ /* 0x000ea20000100800 */
[----:B------:R-:W-:Y:S01]  /*25970*/  BSSY B2, `(.L_x_988) ;  /* 0x0000004000027945 */ /* 0x000fe20003800000 */
[----:B--2---:R-:W-:-:S13]  /*25980*/  LOP3.LUT P0, RZ, R3, 0x8, RZ, 0xc0, !PT ;  /* 0x0000000803ff7812 */ /* 0x004fda000780c0ff */
[----:B------:R-:W-:Y:S05]  /*25990*/  @P0 BRA `(.L_x_989) ;  /* 0x0000000000040947 */ /* 0x000fea0003800000 */
[----:B------:R-:W-:Y:S01]  /*259a0*/  BPT.TRAP 0x1 ;  /* 0x000000040000795c */ /* 0x000fe20000300000 */
.L_x_989:
[----:B------:R-:W-:Y:S05]  /*259b0*/  BSYNC B2 ;  /* 0x0000000000027941 */ /* 0x000fea0003800000 */
.L_x_988:
        /* <DEDUP_REMOVED lines=12> */
[----:B---3--:R-:W-:-:S03]  /*25a80*/  IMAD R7, R7, 0x50, R9 ;  /* 0x0000005007077824 */ /* 0x008fc600078e0209 */
[----:B------:R-:W-:-:S07]  /*25a90*/  IADD3 R9, R3, 0x400, RZ ;  /* 0x0000040003097810 */ /* 0x000fce0007ffe0ff */
.L_x_990:
        /* <DEDUP_REMOVED lines=13> */
[----:B------:R-:W-:Y:S01]  /*25b70*/  PLOP3.LUT P0, PT, PT, PT, PT, 0x80, 0x0 ;  /* 0x000000000000781c */ /* 0x000fe20003f0f070 */
[----:B------:R-:W-:Y:S01]  /*25b80*/  UMOV UR6, 0x0 ;  /* 0x0000000000067882 */ /* 0x000fe20000000000 */
[----:B------:R-:W-:-:S11]  /*25b90*/  UMOV UR7, 0x14f00000 ;  /* 0x14f0000000077882 */ /* 0x000fd60000000000 */
.L_x_991:
        /* <DEDUP_REMOVED lines=16> */
.L_x_992:
        /* <DEDUP_REMOVED lines=12> */
[----:B------:R-:W-:Y:S01]  /*25d60*/  UMOV UR6, 0x0 ;  /* 0x0000000000067882 */ /* 0x000fe20000000000 */
[----:B------:R-:W-:Y:S01]  /*25d70*/  PLOP3.LUT P0, PT, PT, PT, PT, 0x80, 0x0 ;  /* 0x000000000000781c */ /* 0x000fe20003f0f070 */
[----:B------:R-:W-:Y:S01]  /*25d80*/  UMOV UR7, 0x14f00000 ;  /* 0x14f0000000077882 */ /* 0x000fe20000000000 */
[----:B------:R-:W-:-:S11]  /*25d90*/  IADD3 R3, R3, 0x7c00, RZ ;  /* 0x00007c0003037810 */ /* 0x000fd60007ffe0ff */
.L_x_993:
        /* <DEDUP_REMOVED lines=13> */
.L_x_975:
[----:B------:R-:W-:Y:S05]  /*25e70*/  BSYNC B1 ;  /* 0x0000000000017941 */ /* 0x000fea0003800000 */
.L_x_974:
[----:B------:R-:W2:Y:S01]  /*25e80*/  LDL R2, [R1+0x8] ;  /* 0x0000080001027983 */ /* 0x000ea20000100800 */
[----:B------:R-:W-:Y:S01]  /*25e90*/  VIADD R3, R4, 0x1 ;  /* 0x0000000104037836 */ /* 0x000fe20000000000 */
[----:B------:R-:W-:Y:S04]  /*25ea0*/  BSSY B1, `(.L_x_994) ;  /* 0x00000de000017945 */ /* 0x000fe80003800000 */
[----:B------:R-:W-:-:S04]  /*25eb0*/  ISETP.NE.AND P0, PT, R3, 0x2, PT ;  /* 0x000000020300780c */ /* 0x000fc80003f05270 */
[----:B------:R-:W-:Y:S02]  /*25ec0*/  SEL R11, R3, RZ, P0 ;  /* 0x000000ff030b7207 */ /* 0x000fe40000000000 */
[----:B--2---:R-:W-:Y:S02]  /*25ed0*/  LOP3.LUT P1, RZ, R2, 0x4, RZ, 0xc0, !PT ;  /* 0x0000000402ff7812 */ /* 0x004fe4000782c0ff */
        /* <DEDUP_REMOVED lines=11> */
[----:B-----5:R-:W1:Y:S01]  /*25f90*/  LDC R8, c[0x0][0x43c] ;  /* 0x00010f00ff087b82 */ /* 0x020e620000000800 */
[----:B------:R-:W-:Y:S02]  /*25fa0*/  ULDC.64 UR6, c[0x0][0x428] ;  /* 0x00010a0000067ab9 */ /* 0x000fe40000000a00 */
[----:B------:R-:W4:Y:S01]  /*25fb0*/  LDL R9, [R1+0x10] ;  /* 0x0000100001097983 */ /* 0x000f220000100800 */
[----:B------:R-:W-:Y:S01]  /*25fc0*/  ULDC.64 UR8, c[0x0][0x208] ;  /* 0x0000820000087ab9 */ /* 0x000fe20000000a00 */
[----:B-1----:R-:W-:-:S13]  /*25fd0*/  ISETP.NE.AND P0, PT, R8, 0x1, PT ;  /* 0x000000010800780c */ /* 0x002fda0003f05270 */
[----:B------:R-:W1:Y:S02]  /*25fe0*/  @P0 LDC.64 R2, c[0x0][0x440] ;  /* 0x00011000ff020b82 */ /* 0x000e640000000a00 */
[----:B-1----:R-:W-:Y:S01]  /*25ff0*/  @P0 IMAD.HI.U32 R7, R6, R2, RZ ;  /* 0x0000000206070227 */ /* 0x002fe200078e00ff */
[----:B------:R-:W-:-:S04]  /*26000*/  MOV R2, R6 ;  /* 0x0000000600027202 */ /* 0x000fc80000000f00 */
        /* <DEDUP_REMOVED lines=11> */
.L_x_996:
[----:B------:R-:W3:Y:S01]  /*260c0*/  LDL R2, [R1+0x4] ;  /* 0x0000040001027983 */ /* 0x000ee20000100800 */
[----:B------:R-:W-:Y:S01]  /*260d0*/  BSSY B2, `(.L_x_997) ;  /* 0x0000005000027945 */ /* 0x000fe20003800000 */
[----:B---3--:R-:W-:Y:S02]  /*260e0*/  LEA R3, R11, R2, 0x3 ;  /* 0x000000020b037211 */ /* 0x008fe400078e18ff */
[----:B------:R-:W-:-:S04]  /*260f0*/  SHF.L.U32 R2, R10, 0x1f, RZ ;  /* 0x0000001f0a027819 */ /* 0x000fc800000006ff */
[----:B------:R-:W3:Y:S02]  /*26100*/  SYNCS.PHASECHK.TRANS64.TRYWAIT P0, [R3+URZ+0x38840], R2 ;  /* 0x03884002030075a7 */ /* 0x000ee4000800017f */
[----:B---3--:R-:W-:Y:S05]  /*26110*/  @!P0 BRA `(.L_x_998) ;  /* 0x0000003800bc8947 */ /* 0x008fea0003800000 */
.L_x_1109:
[----:B------:R-:W-:Y:S05]  /*26120*/  BSYNC B2 ;  /* 0x0000000000027941 */ /* 0x000fea0003800000 */
.L_x_997:
[----:B------:R-:W4:Y:S01]  /*26130*/  S2R R7, SR_TID.X ;  /* 0x0000000000077919 */ /* 0x000f220000002100 */
[----:B------:R-:W-:Y:S01]  /*26140*/  BSSY B2, `(.L_x_999) ;  /* 0x000000a000027945 */ /* 0x000fe20003800000 */
[----:B----4-:R-:W-:-:S04]  /*26150*/  LOP3.LUT R7, R7, 0x7f, RZ, 0xc0, !PT ;  /* 0x0000007f07077812 */ /* 0x010fc800078ec0ff */
[----:B------:R-:W-:-:S13]  /*26160*/  ISETP.NE.AND P0, PT, R7, RZ, PT ;  /* 0x000000ff0700720c */ /* 0x000fda0003f05270 */
[----:B------:R-:W-:Y:S05]  /*26170*/  @P0 BRA `(.L_x_1000) ;  /* 0x0000000000180947 */ /* 0x000fea0003800000 */
[----:B------:R-:W4:Y:S01]  /*26180*/  LDL R7, [R1+0x8] ;  /* 0x0000080001077983 */ /* 0x000f220000100800 */
[----:B---3--:R-:W-:-:S04]  /*26190*/  IMAD.MOV.U32 R2, RZ, RZ, 0xa000 ;  /* 0x0000a000ff027424 */ /* 0x008fc800078e00ff */
[----:B------:R3:W-:Y:S01]  /*261a0*/  SYNCS.ARRIVE.TRANS64 RZ, [R3+URZ+0x38830], R2 ;  /* 0x0388300203ff79a7 */ /* 0x0007e2000800003f */
[----:B----4-:R-:W-:-:S13]  /*261b0*/  LOP3.LUT P1, RZ, R7, 0x1, RZ, 0xc0, !PT ;  /* 0x0000000107ff7812 */ /* 0x010fda000782c0ff */
[----:B---3--:R-:W-:Y:S05]  /*261c0*/  @!P1 BRA `(.L_x_1000) ;  /* 0x0000000000049947 */ /* 0x008fea0003800000 */
[----:B------:R-:W-:Y:S01]  /*261d0*/  BPT.TRAP 0x1 ;  /* 0x000000040000795c */ /* 0x000fe20000300000 */
.L_x_1000:
[----:B------:R-:W-:Y:S05]  /*261e0*/  BSYNC B2 ;  /* 0x0000000000027941 */ /* 0x000fea0003800000 */
.L_x_999:
[----:B-1----:R-:W4:Y:S04]  /*261f0*/  LDL R9, [R1+0x4] ;  /* 0x0000040001097983 */ /* 0x002f280000100800 */
[----:B------:R-:W4:Y:S04]  /*26200*/  LDL R7, [R1+0xc] ;  /* 0x00000c0001077983 */ /* 0x000f280000100800 */
[----:B---3--:R-:W3:Y:S01]  /*26210*/  LDL R2, [R1+0x1c] ;  /* 0x00001c0001027983 */ /* 0x008ee20000100800 */
[----:B--2---:R-:W-:Y:S01]  /*26220*/  IMAD.MOV.U32 R10, RZ, RZ, RZ ;  /* 0x000000ffff0a7224 */ /* 0x004fe200078e00ff */
[----:B------:R-:W-:Y:S01]  /*26230*/  UIADD3 UR4, UP0, UR38, 0x370, URZ ;  /* 0x0000037026047890 */ /* 0x000fe2000ff1e03f */
[----:B------:R-:W-:Y:S01]  /*26240*/  PLOP3.LUT P0, PT, PT, PT, PT, 0x80, 0x0 ;  /* 0x000000000000781c */ /* 0x000fe20003f0f070 */
[----:B------:R-:W-:Y:S01]  /*26250*/  UMOV UR6, 0x0 ;  /* 0x0000000000067882 */ /* 0x000fe20000000000 */
[----:B------:R-:W-:Y:S01]  /*26260*/  IADD3 R3, R3, 0x38830, RZ ;  /* 0x0003883003037810 */ /* 0x000fe20007ffe0ff */
[----:B------:R-:W-:Y:S01]  /*26270*/  UIADD3.X UR5, URZ, UR39, URZ, UP0, !UPT ;  /* 0x000000273f057290 */ /* 0x000fe200087fe43f */
[----:B------:R-:W-:Y:S01]  /*26280*/  R2UR UR10, R10 ;  /* 0x000000000a0a72ca */ /* 0x000fe200000e0000 */
[----:B------:R-:W-:Y:S01]  /*26290*/  UMOV UR7, 0x14f00000 ;  /* 0x14f0000000077882 */ /* 0x000fe20000000000 */
[----:B----4-:R-:W-:-:S02]  /*262a0*/  IMAD R7, R7, 0xa000, R9 ;  /* 0x0000a00007077824 */ /* 0x010fc400078e0209 */
[----:B---3--:R-:W-:Y:S02]  /*262b0*/  IMAD R2, R6, 0x50, R2 ;  /* 0x0000005006027824 */ /* 0x008fe400078e0202 */
[----:B------:R-:W-:-:S09]  /*262c0*/  VIADD R9, R7, 0x24400 ;  /* 0x0002440007097836 */ /* 0x000fd20000000000 */
.L_x_1001:
        /* <DEDUP_REMOVED lines=16> */
.L_x_1002:
        /* <DEDUP_REMOVED lines=16> */
.L_x_1003:
        /* <DEDUP_REMOVED lines=16> */
.L_x_1004:
        /* <DEDUP_REMOVED lines=10> */
[----:B------:R-:W2:Y:S01]  /*26670*/  LDL R13, [R1+0x4] ;  /* 0x00000400010d7983 */ /* 0x000ea20000100800 */
[----:B------:R-:W-:Y:S01]  /*26680*/  SHF.L.U32 R5, R5, 0x1f, RZ ;  /* 0x0000001f05057819 */ /* 0x000fe200000006ff */
[----:B------:R-:W-:Y:S01]  /*26690*/  BSSY B2, `(.L_x_1005) ;  /* 0x0000004000027945 */ /* 0x000fe20003800000 */
[----:B--2---:R-:W-:-:S04]  /*266a0*/  IMAD R2, R4, 0x8, R13 ;  /* 0x0000000804027824 */ /* 0x004fc800078e020d */
[----:B------:R-:W1:Y:S02]  /*266b0*/  SYNCS.PHASECHK.TRANS64.TRYWAIT P0, [R2+URZ+0x38860], R5 ;  /* 0x03886005020075a7 */ /* 0x000e64000800017f */
[----:B-1----:R-:W-:Y:S05]  /*266c0*/  @!P0 BRA `(.L_x_1006) ;  /* 0x0000003400648947 */ /* 0x002fea0003800000 */
.L_x_1110:
[----:B------:R-:W-:Y:S05]  /*266d0*/  BSYNC B2 ;  /* 0x0000000000027941 */ /* 0x000fea0003800000 */
.L_x_1005:
[----:B------:R-:W2:Y:S01]  /*266e0*/  S2R R3, SR_TID.X ;  /* 0x0000000000037919 */ /* 0x000ea20000002100 */
[----:B------:R-:W-:-:S04]  /*266f0*/  UPRMT UR4, UR37, 0x9910, URZ ;  /* 0x0000991025047896 */ /* 0x000fc8000800003f */
[----:B------:R-:W-:Y:S01]  /*26700*/  UISETP.NE.AND UP0, UPT, UR4, 0x2, UPT ;  /* 0x000000020400788c */ /* 0x000fe2000bf05270 */
[----:B--2---:R-:W-:-:S04]  /*26710*/  LOP3.LUT R3, R3, 0x7f, RZ, 0xc0, !PT ;  /* 0x0000007f03037812 */ /* 0x004fc800078ec0ff */
[----:B------:R-:W-:-:S13]  /*26720*/  ISETP.NE.AND P0, PT, R3, RZ, PT ;  /* 0x000000ff0300720c */ /* 0x000fda0003f05270 */
[----:B------:R-:W-:-:S04]  /*26730*/  @!P0 MOV R3, 0xa000 ;  /* 0x0000a00000038802 */ /* 0x000fc80000000f00 */
[----:B------:R2:W-:Y:S01]  /*26740*/  @!P0 SYNCS.ARRIVE.TRANS64 RZ, [R2+URZ+0x38850], R3 ;  /* 0x0388500302ff89a7 */ /* 0x0005e2000800003f */
[----:B------:R-:W-:-:S13]  /*26750*/  PLOP3.LUT P0, PT, PT, PT, UP0, 0x80, 0x0 ;  /* 0x000000000000781c */ /* 0x000fda0003f0f008 */
[----:B--2---:R-:W-:Y:S05]  /*26760*/  @P0 BRA `(.L_x_1007) ;  /* 0x0000000000040947 */ /* 0x004fea0003800000 */
[----:B------:R-:W-:Y:S01]  /*26770*/  BPT.TRAP 0x1 ;  /* 0x000000040000795c */ /* 0x000fe20000300000 */
.L_x_1007:
[----:B------:R-:W2:Y:S01]  /*26780*/  LDL R3, [R1+0x8] ;  /* 0x0000080001037983 */ /* 0x000ea20000100800 */
[----:B------:R-:W-:Y:S01]  /*26790*/  BSSY B2, `(.L_x_1008) ;  /* 0x0000004000027945 */ /* 0x000fe20003800000 */
[----:B--2---:R-:W-:-:S13]  /*267a0*/  LOP3.LUT P0, RZ, R3, 0x8, RZ, 0xc0, !PT ;  /* 0x0000000803ff7812 */ /* 0x004fda000780c0ff */
[----:B------:R-:W-:Y:S05]  /*267b0*/  @P0 BRA `(.L_x_1009) ;  /* 0x0000000000040947 */ /* 0x000fea0003800000 */
[----:B------:R-:W-:Y:S01]  /*267c0*/  BPT.TRAP 0x1 ;  /* 0x000000040000795c */ /* 0x000fe20000300000 */
.L_x_1009:
[----:B------:R-:W-:Y:S05]  /*267d0*/  BSYNC B2 ;  /* 0x0000000000027941 */ /* 0x000fea0003800000 */
.L_x_1008:
[----:B------:R-:W2:Y:S04]  /*267e0*/  LDL R7, [R1+0x4] ;  /* 0x0000040001077983 */ /* 0x000ea80000100800 */
[----:B-1----:R-:W3:Y:S04]  /*267f0*/  LDL R5, [R1+0x1c] ;  /* 0x00001c0001057983 */ /* 0x002ee80000100800 */
        /* <DEDUP_REMOVED lines=11> */
.L_x_1010:
        /* <DEDUP_REMOVED lines=16> */
.L_x_1011:
        /* <DEDUP_REMOVED lines=16> */
.L_x_1012:
        /* <DEDUP_REMOVED lines=16> */
.L_x_1013:
        /* <DEDUP_REMOVED lines=13> */
.L_x_995:
[----:B------:R-:W-:Y:S05]  /*26c80*/  BSYNC B1 ;  /* 0x0000000000017941 */ /* 0x000fea0003800000 */
.L_x_994:
[C---:B------:R-:W-:Y:S02]  /*26c90*/  ISETP.GT.AND P0, PT, R0.reuse, 0x1, PT ;  /* 0x000000010000780c */ /* 0x040fe40003f04270 */
[----:B------:R-:W-:-:S11]  /*26ca0*/  IADD3 R0, R0, -0x2, RZ ;  /* 0xfffffffe00007810 */ /* 0x000fd60007ffe0ff */
[----:B------:R-:W-:Y:S05]  /*26cb0*/  @P0 BRA `(.L_x_1014) ;  /* 0xffffffe000e00947 */ /* 0x000fea000383ffff */
.L_x_951:
[----:B------:R-:W-:Y:S05]  /*26cc0*/  BSYNC B0 ;  /* 0x0000000000007941 */ /* 0x000fea0003800000 */
.L_x_950:
[----:B------:R-:W0:Y:S01]  /*26cd0*/  S2R R2, SR_TID.X ;  /* 0x0000000000027919 */ /* 0x000e220000002100 */
[----:B------:R-:W-:Y:S01]  /*26ce0*/  BSSY B0, `(.L_x_1015) ;  /* 0x0000011000007945 */ /* 0x000fe20003800000 */
[----:B0-----:R-:W-:-:S04]  /*26cf0*/  LOP3.LUT R2, R2, 0x7f, RZ, 0xc0, !PT ;  /* 0x0000007f02027812 */ /* 0x001fc800078ec0ff */
[----:B------:R-:W-:-:S13]  /*26d00*/  ISETP.NE.AND P0, PT, R2, RZ, PT ;  /* 0x000000ff0200720c */ /* 0x000fda0003f05270 */
[----:B------:R-:W-:Y:S05]  /*26d10*/  @P0 BRA `(.L_x_1016) ;  /* 0x0000000000340947 */ /* 0x000fea0003800000 */
[----:B------:R-:W0:Y:S01]  /*26d20*/  S2R R2, SR_LANEID ;  /* 0x0000000000027919 */ /* 0x000e220000000000 */
[----:B------:R-:W-:Y:S01]  /*26d30*/  VOTEU.ANY UR4, UPT, PT ;  /* 0x0000000000047886 */ /* 0x000fe200038e0100 */
[----:B-1----:R-:W1:Y:S01]  /*26d40*/  LDC.64 R4, c[0x0][0xc60] ;  /* 0x00031800ff047b82 */ /* 0x002e620000000a00 */
[----:B------:R-:W0:Y:S01]  /*26d50*/  FLO.U32 R0, UR4 ;  /* 0x0000000400007d00 */ /* 0x000e2200080e0000 */
[----:B------:R-:W-:Y:S01]  /*26d60*/  ULDC.64 UR6, c[0x0][0x208] ;  /* 0x0000820000067ab9 */ /* 0x000fe20000000a00 */
[----:B0-----:R-:W-:-:S06]  /*26d70*/  ISETP.EQ.U32.AND P0, PT, R0, R2, PT ;  /* 0x000000020000720c */ /* 0x001fcc0003f02070 */
[----:B------:R-:W1:Y:S07]  /*26d80*/  POPC R2, UR4 ;  /* 0x0000000400027d09 */ /* 0x000e6e0008000000 */
[----:B-1----:R-:W2:Y:S04]  /*26d90*/  @P0 ATOMG.E.ADD.STRONG.GPU PT, R2, desc[UR6][R4.64], R2 ;  /* 0x00000002040209a8 */ /* 0x002ea800081ee1c6 */
[----:B--2---:R0:W1:Y:S02]  /*26da0*/  SHFL.IDX PT, R2, R2, R0, 0x1f ;  /* 0x00001f0002027589 */ /* 0x00406400000e0000 */
[----:B0-----:R-:W0:Y:S02]  /*26db0*/  S2R R0, SR_LTMASK ;  /* 0x0000000000007919 */ /* 0x001e240000003900 */
[----:B0-----:R-:W-:-:S06]  /*26dc0*/  LOP3.LUT R0, R0, UR4, RZ, 0xc0, !PT ;  /* 0x0000000400007c12 */ /* 0x001fcc000f8ec0ff */
[----:B------:R-:W1:Y:S02]  /*26dd0*/  POPC R0, R0 ;  /* 0x0000000000007309 */ /* 0x000e640000000000 */
[----:B-1----:R-:W-:-:S07]  /*26de0*/  IADD3 R16, R2, UR36, R0 ;  /* 0x0000002402107c10 */ /* 0x002fce000fffe000 */
.L_x_1016:
[----:B------:R-:W-:Y:S05]  /*26df0*/  BSYNC B0 ;  /* 0x0000000000007941 */ /* 0x000fea0003800000 */
.L_x_1015:
[----:B------:R-:W2:Y:S01]  /*26e00*/  LDL R0, [R1+0x8] ;  /* 0x0000080001007983 */ /* 0x000ea20000100800 */
[----:B------:R-:W-:Y:S01]  /*26e10*/  BSSY B0, `(.L_x_1017) ;  /* 0x0000065000007945 */ /* 0x000fe20003800000 */
[----:B--2---:R-:W-:-:S13]  /*26e20*/  LOP3.LUT P0, RZ, R0, 0x4, RZ, 0xc0, !PT ;  /* 0x0000000400ff7812 */ /* 0x004fda000780c0ff */
[----:B------:R-:W-:Y:S05]  /*26e30*/  @!P0 BRA `(.L_x_1018) ;  /* 0x0000000400888947 */ /* 0x000fea0003800000 */
[----:B------:R-:W2:Y:S04]  /*26e40*/  LDL R3, [R1+0x4] ;  /* 0x0000040001037983 */ /* 0x000ea80000100800 */
[----:B------:R-:W2:Y:S04]  /*26e50*/  LDL R2, [R1+0xc] ;  /* 0x00000c0001027983 */ /* 0x000ea80000100800 */
[----:B------:R-:W3:Y:S01]  /*26e60*/  LDL R0, [R1+0x14] ;  /* 0x0000140001007983 */ /* 0x000ee20000100800 */
[----:B------:R-:W-:Y:S01]  /*26e70*/  BSSY B1, `(.L_x_1019) ;  /* 0x0000005000017945 */ /* 0x000fe20003800000 */
[----:B--2---:R-:W-:Y:S01]  /*26e80*/  IMAD R2, R2, 0x8, R3 ;  /* 0x0000000802027824 */ /* 0x004fe200078e0203 */
[----:B---3--:R-:W-:-:S04]  /*26e90*/  SHF.L.U32 R0, R0, 0x1f, RZ ;  /* 0x0000001f00007819 */ /* 0x008fc800000006ff */
[----:B------:R-:W0:Y:S02]  /*26ea0*/  SYNCS.PHASECHK.TRANS64.TRYWAIT P0, [R2+URZ+0x38860], R0 ;  /* 0x03886000020075a7 */ /* 0x000e24000800017f */
[----:B0-----:R-:W-:Y:S05]  /*26eb0*/  @!P0 BRA `(.L_x_1020) ;  /* 0x0000002c007c8947 */ /* 0x001fea0003800000 */
.L_x_1111:
[----:B------:R-:W-:Y:S05]  /*26ec0*/  BSYNC B1 ;  /* 0x0000000000017941 */ /* 0x000fea0003800000 */
.L_x_1019:
[----:B------:R-:W2:Y:S01]  /*26ed0*/  S2R R3, SR_TID.X ;  /* 0x0000000000037919 */ /* 0x000ea20000002100 */
[----:B------:R-:W-:-:S04]  /*26ee0*/  UPRMT UR4, UR37, 0x9910, URZ ;  /* 0x0000991025047896 */ /* 0x000fc8000800003f */
[----:B------:R-:W-:Y:S01]  /*26ef0*/  UISETP.NE.AND UP0, UPT, UR4, 0x2, UPT ;  /* 0x000000020400788c */ /* 0x000fe2000bf05270 */
[----:B--2---:R-:W-:-:S04]  /*26f00*/  LOP3.LUT R3, R3, 0x7f, RZ, 0xc0, !PT ;  /* 0x0000007f03037812 */ /* 0x004fc800078ec0ff */
[----:B------:R-:W-:-:S13]  /*26f10*/  ISETP.NE.AND P0, PT, R3, RZ, PT ;  /* 0x000000ff0300720c */ /* 0x000fda0003f05270 */
[----:B0-----:R-:W-:-:S04]  /*26f20*/  @!P0 IMAD.MOV.U32 R0, RZ, RZ, 0xa000 ;  /* 0x0000a000ff008424 */ /* 0x001fc800078e00ff */
[----:B------:R0:W-:Y:S01]  /*26f30*/  @!P0 SYNCS.ARRIVE.TRANS64 RZ, [R2+URZ+0x38850], R0 ;  /* 0x0388500002ff89a7 */ /* 0x0001e2000800003f */
[----:B------:R-:W-:-:S13]  /*26f40*/  PLOP3.LUT P0, PT, PT, PT, UP0, 0x80, 0x0 ;  /* 0x000000000000781c */ /* 0x000fda0003f0f008 */
[----:B0-----:R-:W-:Y:S05]  /*26f50*/  @P0 BRA `(.L_x_1021) ;  /* 0x0000000000040947 */ /* 0x001fea0003800000 */
[----:B------:R-:W-:Y:S01]  /*26f60*/  BPT.TRAP 0x1 ;  /* 0x000000040000795c */ /* 0x000fe20000300000 */
.L_x_1021:
[----:B------:R-:W2:Y:S01]  /*26f70*/  LDL R0, [R1+0x8] ;  /* 0x0000080001007983 */ /* 0x000ea20000100800 */
[----:B------:R-:W-:Y:S01]  /*26f80*/  BSSY B1, `(.L_x_1022) ;  /* 0x0000004000017945 */ /* 0x000fe20003800000 */
[----:B--2---:R-:W-:-:S13]  /*26f90*/  LOP3.LUT P0, RZ, R0, 0x8, RZ, 0xc0, !PT ;  /* 0x0000000800ff7812 */ /* 0x004fda000780c0ff */
[----:B------:R-:W-:Y:S05]  /*26fa0*/  @P0 BRA `(.L_x_1023) ;  /* 0x0000000000040947 */ /* 0x000fea0003800000 */
[----:B------:R-:W-:Y:S01]  /*26fb0*/  BPT.TRAP 0x1 ;  /* 0x000000040000795c */ /* 0x000fe20000300000 */
.L_x_1023:
[----:B------:R-:W-:Y:S05]  /*26fc0*/  BSYNC B1 ;  /* 0x0000000000017941 */ /* 0x000fea0003800000 */
.L_x_1022:
[----:B-1----:R-:W2:Y:S04]  /*26fd0*/  LDL R5, [R1+0x4] ;  /* 0x0000040001057983 */ /* 0x002ea80000100800 */
[----:B------:R-:W2:Y:S04]  /*26fe0*/  LDL R0, [R1+0xc] ;  /* 0x00000c0001007983 */ /* 0x000ea80000100800 */
[----:B------:R-:W3:Y:S04]  /*26ff0*/  LDL.LU R4, [R1+0x1c] ;  /* 0x00001c0001047983 */ /* 0x000ee80000300800 */
[----:B------:R-:W3:Y:S01]  /*27000*/  LDL R3, [R1+0x18] ;  /* 0x0000180001037983 */ /* 0x000ee20000100800 */
[----:B------:R-:W-:Y:S01]  /*27010*/  UIADD3 UR4, UP0, UR38, 0x470, URZ ;  /* 0x0000047026047890 */ /* 0x000fe2000ff1e03f */
[----:B------:R-:W-:Y:S01]  /*27020*/  PLOP3.LUT P0, PT, PT, PT, PT, 0x80, 0x0 ;  /* 0x000000000000781c */ /* 0x000fe20003f0f070 */
[----:B------:R-:W-:Y:S01]  /*27030*/  UMOV UR6, 0x0 ;  /* 0x0000000000067882 */ /* 0x000fe20000000000 */
[----:B------:R-:W-:Y:S01]  /*27040*/  IADD3 R2, R2, 0x38850, RZ ;  /* 0x0003885002027810 */ /* 0x000fe20007ffe0ff */
[----:B------:R-:W-:Y:S01]  /*27050*/  UIADD3.X UR5, URZ, UR39, URZ, UP0, !UPT ;  /* 0x000000273f057290 */ /* 0x000fe200087fe43f */
[----:B------:R-:W-:Y:S01]  /*27060*/  UMOV UR7, 0x14f00000 ;  /* 0x14f0000000077882 */ /* 0x000fe20000000000 */
[----:B------:R-:W-:Y:S01]  /*27070*/  UMOV UR10, URZ ;  /* 0x0000003f000a7c82 */ /* 0x000fe20008000000 */
[----:B--2---:R-:W-:-:S02]  /*27080*/  IMAD R0, R0, 0xa000, R5 ;  /* 0x0000a00000007824 */ /* 0x004fc400078e0205 */
[----:B---3--:R-:W-:Y:S02]  /*27090*/  IMAD R3, R3, 0x50, R4 ;  /* 0x0000005003037824 */ /* 0x008fe400078e0204 */
[----:B------:R-:W-:-:S07]  /*270a0*/  VIADD R4, R0, 0x400 ;  /* 0x0000040000047836 */ /* 0x000fce0000000000 */
.L_x_1024:
        /* <DEDUP_REMOVED lines=11> */
[----:B------:R-:W-:Y:S01]  /*27160*/  PLOP3.LUT P0, PT, PT, PT, PT, 0x80, 0x0 ;  /* 0x000000000000781c */ /* 0x000fe20003f0f070 */
[----:B------:R-:W-:Y:S01]  /*27170*/  VIADD R4, R0, 0x2c00 ;  /* 0x00002c0000047836 */ /* 0x000fe20000000000 */
[----:B------:R-:W-:Y:S01]  /*27180*/  UMOV UR6, 0x0 ;  /* 0x0000000000067882 */ /* 0x000fe20000000000 */
[----:B------:R-:W-:Y:S01]  /*27190*/  UMOV UR7, 0x14f00000 ;  /* 0x14f0000000077882 */ /* 0x000fe20000000000 */
[----:B------:R-:W-:-:S09]  /*271a0*/  UMOV UR10, 0x40 ;  /* 0x00000040000a7882 */ /* 0x000fd20000000000 */
.L_x_1025:
        /* <DEDUP_REMOVED lines=12> */
[----:B------:R-:W-:Y:S01]  /*27270*/  UMOV UR6, 0x0 ;  /* 0x0000000000067882 */ /* 0x000fe20000000000 */
[----:B------:R-:W-:Y:S01]  /*27280*/  IADD3 R4, R0, 0x5400, RZ ;  /* 0x0000540000047810 */ /* 0x000fe20007ffe0ff */
[----:B------:R-:W-:Y:S01]  /*27290*/  UMOV UR7, 0x14f00000 ;  /* 0x14f0000000077882 */ /* 0x000fe20000000000 */
[----:B------:R-:W-:-:S09]  /*272a0*/  UMOV UR10, 0x80 ;  /* 0x00000080000a7882 */ /* 0x000fd20000000000 */
.L_x_1026:
        /* <DEDUP_REMOVED lines=16> */
.L_x_1027:
        /* <DEDUP_REMOVED lines=11> */
.L_x_1018:
[----:B------:R-:W-:Y:S05]  /*27460*/  BSYNC B0 ;  /* 0x0000000000007941 */ /* 0x000fea0003800000 */
.L_x_1017:
[----:B-1----:R-:W2:Y:S04]  /*27470*/  LDL.LU R5, [R1+0xc] ;  /* 0x00000c0001057983 */ /* 0x002ea80000300800 */
[----:B------:R-:W3:Y:S01]  /*27480*/  LDL.LU R4, [R1+0x14] ;  /* 0x0000140001047983 */ /* 0x000ee20000300800 */
[----:B--2---:R-:W-:-:S05]  /*27490*/  VIADD R0, R5, 0x1 ;  /* 0x0000000105007836 */ /* 0x004fca0000000000 */
[----:B------:R-:W-:-:S04]  /*274a0*/  ISETP.NE.AND P0, PT, R0, 0x2, PT ;  /* 0x000000020000780c */ /* 0x000fc80003f05270 */
[----:B------:R-:W-:Y:S02]  /*274b0*/  SEL R2, RZ, 0x1, P0 ;  /* 0x00000001ff027807 */ /* 0x000fe40000000000 */
[----:B------:R-:W-:Y:S02]  /*274c0*/  SEL R0, R0, RZ, P0 ;  /* 0x000000ff00007207 */ /* 0x000fe40000000000 */
[----:B---3--:R-:W-:-:S03]  /*274d0*/  LOP3.LUT R4, R4, R2, RZ, 0x3c, !PT ;  /* 0x0000000204047212 */ /* 0x008fc600078e3cff */
[----:B------:R1:W-:Y:S04]  /*274e0*/  STL [R1+0xc], R0 ;  /* 0x00000c0001007387 */ /* 0x0003e80000100800 */
[----:B------:R1:W-:Y:S02]  /*274f0*/  STL [R1+0x14], R4 ;  /* 0x0000140401007387 */ /* 0x0003e40000100800 */
.L_x_930:
[----:B------:R-:W-:Y:S05]  /*27500*/  BSYNC B7 ;  /* 0x0000000000077941 */ /* 0x000fea0003800000 */
.L_x_928:
[----:B-----5:R-:W2:Y:S02]  /*27510*/  LDL R8, [R1+0x8] ;  /* 0x0000080001087983 */ /* 0x020ea40000100800 */
[----:B--2---:R-:W-:-:S13]  /*27520*/  LOP3.LUT P0, RZ, R8, 0x10, RZ, 0xc0, !PT ;  /* 0x0000001008ff7812 */ /* 0x004fda000780c0ff */
[----:B------:R-:W-:Y:S05]  /*27530*/  @!P0 BRA `(.L_x_1028) ;  /* 0x0000000000288947 */ /* 0x000fea0003800000 */
[----:B------:R-:W-:Y:S05]  /*27540*/  WARPSYNC.ALL ;  /* 0x0000000000007948 */ /* 0x000fea0003800000 */
[----:B------:R-:W2:Y:S08]  /*27550*/  S2UR UR5, SR_CgaCtaId ;  /* 0x00000000000579c3 */ /* 0x000eb00000008800 */
[----:B------:R-:W-:Y:S06]  /*27560*/  BAR.SYNC.DEFER_BLOCKING 0x5, 0x180 ;  /* 0x0146000000007b1d */ /* 0x000fec0000010000 */
[----:B------:R-:W-:-:S02]  /*27570*/  UMOV UR4, 0x400 ;  /* 0x0000040000047882 */ /* 0x000fc40000000000 */
[----:B--2---:R-:W-:-:S06]  /*27580*/  ULEA UR4, UR5, UR4, 0x18 ;  /* 0x0000000405047291 */ /* 0x004fcc000f8ec03f */
[----:B-1----:R-:W-:-:S05]  /*27590*/  MOV R0, UR4 ;  /* 0x0000000400007c02 */ /* 0x002fca0008000f00 */
[----:B------:R2:W3:Y:S04]  /*275a0*/  LDS.128 R16, [R0+0x388d0] ;  /* 0x0388d00000107984 */ /* 0x0004e80000000c00 */
[----:B------:R2:W-:Y:S01]  /*275b0*/  STL [R1+0x4], R0 ;  /* 0x0000040001007387 */ /* 0x0005e20000100800 */
[----:B------:R-:W-:Y:S06]  /*275c0*/  BAR.ARV 0x4, 0x180 ;  /* 0x0106000000007b1d */ /* 0x000fec0000002000 */
[----:B------:R-:W-:Y:S05]  /*275d0*/  BRA `(.L_x_1029) ;  /* 0x00000008004c7947 */ /* 0x000fea0003800000 */
.L_x_1028:
[----:B------:R-:W2:Y:S01]  /*275e0*/  LDL R7, [R1+0x30] ;  /* 0x0000300001077983 */ /* 0x000ea20000100800 */
[----:B------:R-:W-:Y:S01]  /*275f0*/  UMOV UR4, 0xffffffff ;  /* 0xffffffff00047882 */ /* 0x000fe20000000000 */
[----:B--2---:R-:W-:Y:S02]  /*27600*/  ISETP.NE.AND P5, PT, R7, 0x1f, PT ;  /* 0x0000001f0700780c */ /* 0x004fe40003fa5270 */
[----:B------:R-:W-:Y:S11]  /*27610*/  BRA.DIV UR4, `(.L_x_1030) ;  /* 0x0000002604b87947 */ /* 0x000ff6000b800000 */
[----:B-1----:R-:W-:Y:S01]  /*27620*/  IMAD.IADD R0, R19, 0x1, R7 ;  /* 0x0000000113007824 */ /* 0x002fe200078e0207 */
[----:B------:R-:W-:Y:S01]  /*27630*/  ULDC UR4, c[0x0][0xc3c] ;  /* 0x00030f0000047ab9 */ /* 0x000fe20000000800 */
[----:B------:R-:W-:Y:S01]  /*27640*/  ULDC.64 UR6, c[0x0][0x208] ;  /* 0x0000820000067ab9 */ /* 0x000fe20000000a00 */
[----:B------:R-:W-:Y:S02]  /*27650*/  LOP3.LUT P4, RZ, R8, 0x1, RZ, 0xc0, !PT ;  /* 0x0000000108ff7812 */ /* 0x000fe4000788c0ff */
[----:B------:R-:W-:-:S13]  /*27660*/  ISETP.GE.OR P0, PT, R0, UR4, !P5 ;  /* 0x0000000400007c0c */ /* 0x000fda000ef06670 */
[----:B0-----:R-:W0:Y:S02]  /*27670*/  @!P0 LDC.64 R2, c[0x0][0xc80] ;  /* 0x00032000ff028b82 */ /* 0x001e240000000a00 */
[----:B0-----:R-:W-:-:S06]  /*27680*/  @!P0 IMAD.WIDE R2, R0, 0x4, R2 ;  /* 0x0000000400028825 */ /* 0x001fcc00078e0202 */
[----:B------:R0:W2:Y:S01]  /*27690*/  @!P0 LDG.E R3, desc[UR6][R2.64] ;  /* 0x0000000602038981 */ /* 0x0000a2000c1e1900 */
[C---:B------:R-:W-:Y:S02]  /*276a0*/  ISETP.GE.U32.AND P1, PT, R7.reuse, 0x4, PT ;  /* 0x000000040700780c */ /* 0x040fe40003f26070 */
[C---:B------:R-:W-:Y:S01]  /*276b0*/  ISETP.GE.U32.AND P2, PT, R7.reuse, 0x8, PT ;  /* 0x000000080700780c */ /* 0x040fe20003f46070 */
[----:B------:R-:W-:Y:S01]  /*276c0*/  SHFL.IDX PT, R0, R16, RZ, 0x1f ;  /* 0x00001fff10007589 */ /* 0x000fe200000e0000 */
[----:B------:R-:W-:-:S03]  /*276d0*/  ISETP.GE.U32.AND P3, PT, R7, 0x10, PT ;  /* 0x000000100700780c */ /* 0x000fc60003f66070 */
[----:B------:R-:W-:Y:S01]  /*276e0*/  SHFL.IDX PT, R4, R16, 0x1, 0x1f ;  /* 0x00201f0010047f89 */ /* 0x000fe200000e0000 */
[----:B0-----:R-:W-:Y:S01]  /*276f0*/  IMAD.MOV.U32 R2, RZ, RZ, RZ ;  /* 0x000000ffff027224 */ /* 0x001fe200078e00ff */
[----:B--2---:R-:W-:Y:S02]  /*27700*/  @!P0 MOV R2, R3 ;  /* 0x0000000300028202 */ /* 0x004fe40000000f00 */
[----:B------:R-:W-:-:S03]  /*27710*/  ISETP.GE.U32.AND P0, PT, R7, 0x2, PT ;  /* 0x000000020700780c */ /* 0x000fc60003f06070 */
[----:B------:R-:W0:Y:S02]  /*27720*/  SHFL.UP PT, R3, R2, 0x1, RZ ;  /* 0x0420000002037989 */ /* 0x000e2400000e00ff */
        /* <DEDUP_REMOVED lines=14> */
[----:B------:R0:W1:Y:S02]  /*27810*/  SHFL.IDX PT, R6, R5, 0x1f, 0x1f ;  /* 0x03e01f0005067f89 */ /* 0x00006400000e0000 */
.L_x_1121:
[----:B------:R-:W-:Y:S02]  /*27820*/  ULDC UR4, c[0x0][0xc38] ;  /* 0x00030e0000047ab9 */ /* 0x000fe40000000800 */
[----:B------:R-:W-:-:S05]  /*27830*/  MOV R16, UR4 ;  /* 0x0000000400107c02 */ /* 0x000fca0008000f00 */
[----:B-1----:R-:W-:-:S04]  /*27840*/  IMAD R6, R6, R16, RZ ;  /* 0x0000001006067224 */ /* 0x002fc800078e02ff */
[----:B------:R-:W-:-:S05]  /*27850*/  IMAD.IADD R4, R4, 0x1, R6 ;  /* 0x0000000104047824 */ /* 0x000fca00078e0206 */
[----:B------:R-:W-:-:S13]  /*27860*/  ISETP.GT.AND P4, PT, R4, R0, PT ;  /* 0x000000000400720c */ /* 0x000fda0003f84270 */
[----:B------:R-:W-:Y:S05]  /*27870*/  @P4 BRA `(.L_x_1031) ;  /* 0x0000000000a44947 */ /* 0x000fea0003800000 */
.L_x_1036:
[----:B------:R-:W1:Y:S01]  /*27880*/  LDC R2, c[0x0][0xc3c] ;  /* 0x00030f00ff027b82 */ /* 0x000e620000000800 */
[----:B------:R-:W-:-:S05]  /*27890*/  VIADD R19, R19, 0x1f ;  /* 0x0000001f13137836 */ /* 0x000fca0000000000 */
[----:B-1----:R-:W-:-:S13]  /*278a0*/  ISETP.GE.AND P4, PT, R19, R2, PT ;  /* 0x000000021300720c */ /* 0x002fda0003f86270 */
[----:B------:R-:W-:Y:S05]  /*278b0*/  @P4 BRA `(.L_x_1032) ;  /* 0x00000004004c4947 */ /* 0x000fea0003800000 */
[----:B------:R-:W2:Y:S01]  /*278c0*/  LDL R3, [R1+0x30] ;  /* 0x0000300001037983 */ /* 0x000ea20000100800 */
[----:B------:R-:W-:Y:S01]  /*278d0*/  BSSY B0, `(.L_x_1033) ;  /* 0x0000009000007945 */ /* 0x000fe20003800000 */
[----:B--2---:R-:W-:-:S04]  /*278e0*/  IADD3 R3, R19, R3, RZ ;  /* 0x0000000313037210 */ /* 0x004fc80007ffe0ff */
[----:B------:R-:W-:Y:S01]  /*278f0*/  ISETP.GE.OR P4, PT, R3, R2, !P5 ;  /* 0x000000020300720c */ /* 0x000fe20006f86670 */
[----:B------:R-:W-:-:S12]  /*27900*/  IMAD.MOV.U32 R2, RZ, RZ, RZ ;  /* 0x000000ffff027224 */ /* 0x000fd800078e00ff */
[----:B------:R-:W-:Y:S05]  /*27910*/  @P4 BRA `(.L_x_1034) ;  /* 0x0000000000104947 */ /* 0x000fea0003800000 */
[----:B------:R-:W1:Y:S01]  /*27920*/  LDC.64 R6, c[0x0][0xc80] ;  /* 0x00032000ff067b82 */ /* 0x000e620000000a00 */
[----:B------:R-:W-:Y:S01]  /*27930*/  ULDC.64 UR4, c[0x0][0x208] ;  /* 0x0000820000047ab9 */ /* 0x000fe20000000a00 */
[----:B-1----:R-:W-:-:S06]  /*27940*/  IMAD.WIDE R2, R3, 0x4, R6 ;  /* 0x0000000403027825 */ /* 0x002fcc00078e0206 */
[----:B------:R1:W5:Y:S02]  /*27950*/  LDG.E R2, desc[UR4][R2.64] ;  /* 0x0000000402027981 */ /* 0x000364000c1e1900 */
.L_x_1034:
[----:B------:R-:W-:Y:S05]  /*27960*/  BSYNC B0 ;  /* 0x0000000000007941 */ /* 0x000fea0003800000 */
.L_x_1033:
[----:B------:R-:W-:-:S03]  /*27970*/  UMOV UR4, 0xffffffff ;  /* 0xffffffff00047882 */ /* 0x000fc60000000000 */
[----:B------:R-:W-:Y:S05]  /*27980*/  BRA.DIV UR4, `(.L_x_1035) ;  /* 0x0000002a041c7947 */ /* 0x000fea000b800000 */
[----:B-1----:R-:W2:Y:S02]  /*27990*/  LDL R3, [R1+0x8] ;  /* 0x0000080001037983 */ /* 0x002ea40000100800 */
[----:B--2---:R-:W-:Y:S02]  /*279a0*/  LOP3.LUT P4, RZ, R3, 0x1, RZ, 0xc0, !PT ;  /* 0x0000000103ff7812 */ /* 0x004fe4000788c0ff */
[----:B-----5:R-:W1:Y:S02]  /*279b0*/  SHFL.UP PT, R3, R2, 0x1, RZ ;  /* 0x0420000002037989 */ /* 0x020e6400000e00ff */
[----:B-1----:R-:W-:-:S05]  /*279c0*/  SEL R3, R3, RZ, P4 ;  /* 0x000000ff03037207 */ /* 0x002fca0002000000 */
[----:B------:R-:W-:-:S05]  /*279d0*/  IMAD.IADD R3, R2, 0x1, R3 ;  /* 0x0000000102037824 */ /* 0x000fca00078e0203 */
[----:B0-----:R-:W0:Y:S02]  /*279e0*/  SHFL.UP PT, R5, R3, 0x2, RZ ;  /* 0x0440000003057989 */ /* 0x001e2400000e00ff */
        /* <DEDUP_REMOVED lines=11> */
[----:B------:R0:W1:Y:S02]  /*27aa0*/  SHFL.IDX PT, R6, R5, 0x1f, 0x1f ;  /* 0x03e01f0005067f89 */ /* 0x00006400000e0000 */
.L_x_1129:
[----:B------:R-:W-:Y:S02]  /*27ab0*/  ULDC UR4, c[0x0][0xc38] ;  /* 0x00030e0000047ab9 */ /* 0x000fe40000000800 */
[----:B------:R-:W-:-:S04]  /*27ac0*/  IMAD.U32 R16, RZ, RZ, UR4 ;  /* 0x00000004ff107e24 */ /* 0x000fc8000f8e00ff */
[----:B-1----:R-:W-:-:S04]  /*27ad0*/  IMAD R6, R6, R16, RZ ;  /* 0x0000001006067224 */ /* 0x002fc800078e02ff */
[----:B------:R-:W-:-:S05]  /*27ae0*/  IMAD.IADD R4, R6, 0x1, R4 ;  /* 0x0000000106047824 */ /* 0x000fca00078e0204 */
[----:B------:R-:W-:-:S13]  /*27af0*/  ISETP.GT.AND P4, PT, R4, R0, PT ;  /* 0x000000000400720c */ /* 0x000fda0003f84270 */
[----:B------:R-:W-:Y:S05]  /*27b00*/  @!P4 BRA `(.L_x_1036) ;  /* 0xfffffffc005cc947 */ /* 0x000fea000383ffff */
.L_x_1031:
[----:B------:R-:W-:Y:S01]  /*27b10*/  IADD3 R6, -R6, R4, RZ ;  /* 0x0000000406067210 */ /* 0x000fe20007ffe1ff */
[----:B------:R-:W-:-:S04]  /*27b20*/  UMOV UR4, 0xffffffff ;  /* 0xffffffff00047882 */ /* 0x000fc80000000000 */
[----:B------:R-:W-:-:S05]  /*27b30*/  IMAD R3, R5, R16, R6 ;  /* 0x0000001005037224 */ /* 0x000fca00078e0206 */
[----:B------:R-:W-:Y:S01]  /*27b40*/  ISETP.GT.AND P6, PT, R3, R0, PT ;  /* 0x000000000300720c */ /* 0x000fe20003fc4270 */
[----:B------:R-:W-:-:S12]  /*27b50*/  BRA.DIV UR4, `(.L_x_1037) ;  /* 0x0000002a04887947 */ /* 0x000fd8000b800000 */
[----:B------:R-:W-:-:S04]  /*27b60*/  VOTE.ANY R3, PT, !P6 ;  /* 0x0000000000037806 */ /* 0x000fc800070e0100 */
[----:B------:R-:W1:Y:S02]  /*27b70*/  POPC R4, R3 ;  /* 0x0000000300047309 */ /* 0x000e640000000000 */
[----:B-1----:R1:W2:Y:S02]  /*27b80*/  SHFL.IDX PT, R17, R2, R4, 0x1f ;  /* 0x00001f0402117589 */ /* 0x0022a400000e0000 */
.L_x_1133:
[----:B------:R-:W-:Y:S01]  /*27b90*/  ISETP.NE.AND P0, PT, R3, RZ, PT ;  /* 0x000000ff0300720c */ /* 0x000fe20003f05270 */
[----:B-1----:R-:W-:-:S12]  /*27ba0*/  IMAD.MOV.U32 R2, RZ, RZ, RZ ;  /* 0x000000ffff027224 */ /* 0x002fd800078e00ff */
[----:B------:R-:W-:Y:S05]  /*27bb0*/  @!P0 BRA `(.L_x_1038) ;  /* 0x0000000000108947 */ /* 0x000fea0003800000 */
[----:B------:R-:W-:Y:S01]  /*27bc0*/  UMOV UR4, 0xffffffff ;  /* 0xffffffff00047882 */ /* 0x000fe20000000000 */
[----:B------:R-:W-:Y:S02]  /*27bd0*/  VIADD R12, R4, 0xffffffff ;  /* 0xffffffff040c7836 */ /* 0x000fe40000000000 */
[----:B------:R-:W-:Y:S05]  /*27be0*/  BRA.DIV UR4, `(.L_x_1039) ;  /* 0x0000002a04ac7947 */ /* 0x000fea000b800000 */
[----:B------:R1:W3:Y:S02]  /*27bf0*/  SHFL.IDX PT, R2, R5, R12, 0x1f ;  /* 0x00001f0c05027589 */ /* 0x0002e400000e0000 */
.L_x_1038:
[----:B012---:R-:W-:Y:S01]  /*27c00*/  IABS R5, R17 ;  /* 0x0000001100057213 */ /* 0x007fe20000000000 */
[----:B---3--:R-:W-:Y:S02]  /*27c10*/  IMAD R16, R2, R16, R6 ;  /* 0x0000001002107224 */ /* 0x008fe400078e0206 */
[----:B------:R-:W-:Y:S01]  /*27c20*/  IMAD.IADD R19, R4, 0x1, R19 ;  /* 0x0000000104137824 */ /* 0x000fe200078e0213 */
[----:B------:R-:W0:Y:S02]  /*27c30*/  I2F.RP R2, R5 ;  /* 0x0000000500027306 */ /* 0x000e240000209400 */
[----:B------:R-:W-:-:S06]  /*27c40*/  IADD3 R0, R0, -R16, RZ ;  /* 0x8000001000007210 */ /* 0x000fcc0007ffe0ff */
[----:B0-----:R-:W0:Y:S02]  /*27c50*/  MUFU.RCP R2, R2 ;  /* 0x0000000200027308 */ /* 0x001e240000001000 */
[----:B0-----:R-:W-:-:S06]  /*27c60*/  IADD3 R2, R2, 0xffffffe, RZ ;  /* 0x0ffffffe02027810 */ /* 0x001fcc0007ffe0ff */
[----:B------:R-:W0:Y:S02]  /*27c70*/  F2I.FTZ.U32.TRUNC.NTZ R3, R2 ;  /* 0x0000000200037305 */ /* 0x000e24000021f000 */
[----:B0-----:R-:W-:-:S04]  /*27c80*/  IMAD.MOV R2, RZ, RZ, -R3 ;  /* 0x000000ffff027224 */ /* 0x001fc800078e0a03 */
        /* <DEDUP_REMOVED lines=22> */
.L_x_1032:
[----:B------:R-:W-:Y:S01]  /*27df0*/  UMOV UR4, URZ ;  /* 0x0000003f00047c82 */ /* 0x000fe20008000000 */
[----:B------:R-:W-:Y:S01]  /*27e00*/  UMOV UR5, URZ ;  /* 0x0000003f00057c82 */ /* 0x000fe20008000000 */
[----:B------:R-:W-:Y:S01]  /*27e10*/  ULDC UR6, c[0x0][0xc3c] ;  /* 0x00030f0000067ab9 */ /* 0x000fe20000000800 */
[----:B------:R-:W-:Y:S01]  /*27e20*/  MOV R16, R0 ;  /* 0x0000000000107202 */ /* 0x000fe20000000f00 */
[----:B------:R-:W-:Y:S01]  /*27e30*/  IMAD.U32 R17, RZ, RZ, UR4 ;  /* 0x00000004ff117e24 */ /* 0x000fe2000f8e00ff */
[----:B------:R-:W-:Y:S01]  /*27e40*/  MOV R19, UR6 ;  /* 0x0000000600137c02 */ /* 0x000fe20008000f00 */
[----:B------:R-:W-:-:S07]  /*27e50*/  IMAD.U32 R18, RZ, RZ, UR5 ;  /* 0x00000005ff127e24 */ /* 0x000fce000f8e00ff */
.L_x_1040:
[----:B------:R-:W2:Y:S04]  /*27e60*/  LDL R0, [R1+0x30] ;  /* 0x0000300001007983 */ /* 0x000ea80000100800 */
[----:B------:R1:W3:Y:S01]  /*27e70*/  LDL R3, [R1+0x4] ;  /* 0x0000040001037983 */ /* 0x0002e20000100800 */
[----:B------:R-:W-:Y:S05]  /*27e80*/  WARPSYNC.ALL ;  /* 0x0000000000007948 */ /* 0x000fea0003800000 */
[----:B------:R-:W-:Y:S01]  /*27e90*/  BAR.SYNC.DEFER_BLOCKING 0x4, 0x180 ;  /* 0x0106000000007b1d */ /* 0x000fe20000010000 */
[----:B--2---:R-:W-:-:S13]  /*27ea0*/  ISETP.NE.AND P0, PT, R0, RZ, PT ;  /* 0x000000ff0000720c */ /* 0x004fda0003f05270 */
[----:B------:R-:W3:Y:S01]  /*27eb0*/  @!P0 S2R R0, SR_CgaCtaId ;  /* 0x0000000000008919 */ /* 0x000ee20000008800 */
[----:B------:R-:W-:-:S04]  /*27ec0*/  @!P0 MOV R2, 0x400 ;  /* 0x0000040000028802 */ /* 0x000fc80000000f00 */
[----:B---3--:R-:W-:-:S05]  /*27ed0*/  @!P0 LEA R3, R0, R2, 0x18 ;  /* 0x0000000200038211 */ /* 0x008fca00078ec0ff */
[----:B------:R1:W-:Y:S04]  /*27ee0*/  @!P0 STS.128 [R3+0x388d0], R16 ;  /* 0x0388d01003008388 */ /* 0x0003e80000000c00 */
[----:B------:R1:W-:Y:S01]  /*27ef0*/  @!P0 STL [R1+0x4], R3 ;  /* 0x0000040301008387 */ /* 0x0003e20000100800 */
[----:B------:R-:W-:Y:S06]  /*27f00*/  BAR.ARV 0x5, 0x180 ;  /* 0x0146000000007b1d */ /* 0x000fec0000002000 */
.L_x_1029:
[----:B------:R-:W-:Y:S02]  /*27f10*/  ULDC UR4, c[0x0][0xc3c] ;  /* 0x00030f0000047ab9 */ /* 0x000fe40000000800 */
[----:B---3--:R-:W-:-:S13]  /*27f20*/  ISETP.GE.AND P0, PT, R19, UR4, PT ;  /* 0x0000000413007c0c */ /* 0x008fda000bf06270 */
[----:B------:R-:W-:Y:S05]  /*27f30*/  @!P0 BRA `(.L_x_1041) ;  /* 0xffffff84005c8947 */ /* 0x000fea000383ffff */
[----:B------:R-:W-:Y:S05]  /*27f40*/  BSYNC B8 ;  /* 0x0000000000087941 */ /* 0x000fea0003800000 */
.L_x_880:
[----:B--2---:R-:W2:Y:S01]  /*27f50*/  LDL.LU R0, [R1+0x54] ;  /* 0x0000540001007983 */ /* 0x004ea20000300800 */
[----:B------:R-:W-:Y:S01]  /*27f60*/  BSSY B0, `(.L_x_1042) ;  /* 0x000000b000007945 */ /* 0x000fe20003800000 */
[----:B0-----:R-:W0:Y:S01]  /*27f70*/  S2R R5, SR_CgaCtaId ;  /* 0x0000000000057919 */ /* 0x001e220000008800 */
[----:B--2---:R-:W-:-:S05]  /*27f80*/  VIADD R0, R0, 0x1 ;  /* 0x0000000100007836 */ /* 0x004fca0000000000 */
[----:B------:R-:W-:-:S04]  /*27f90*/  LEA.HI R2, R0, R0, RZ, 0x1 ;  /* 0x0000000000027211 */ /* 0x000fc800078f08ff */
[----:B-1----:R-:W-:-:S05]  /*27fa0*/  LOP3.LUT R3, R2, 0xfffffffe, RZ, 0xc0, !PT ;  /* 0xfffffffe02037812 */ /* 0x002fca00078ec0ff */
[----:B------:R-:W-:Y:S01]  /*27fb0*/  IMAD.IADD R3, R0, 0x1, -R3 ;  /* 0x0000000100037824 */ /* 0x000fe200078e0a03 */
[----:B------:R-:W-:-:S04]  /*27fc0*/  MOV R0, 0x400 ;  /* 0x0000040000007802 */ /* 0x000fc80000000f00 */
[----:B0-----:R-:W-:Y:S02]  /*27fd0*/  LEA R0, R5, R0, 0x18 ;  /* 0x0000000005007211 */ /* 0x001fe400078ec0ff */
[----:B------:R-:W-:-:S04]  /*27fe0*/  SHF.L.U32 R3, R3, 0x1f, RZ ;  /* 0x0000001f03037819 */ /* 0x000fc800000006ff */
[----:B------:R-:W0:Y:S02]  /*27ff0*/  SYNCS.PHASECHK.TRANS64.TRYWAIT P0, [R0+URZ+0x38820], R3 ;  /* 0x03882003000075a7 */ /* 0x000e24000800017f */
[----:B0-----:R-:W-:Y:S05]  /*28000*/  @!P0 BRA `(.L_x_1043) ;  /* 0x0000002400cc8947 */ /* 0x001fea0003800000 */
.L_x_1136:
[----:B------:R-:W-:Y:S05]  /*28010*/  BSYNC B0 ;  /* 0x0000000000007941 */ /* 0x000fea0003800000 */
.L_x_1042:
[----:B------:R-:W-:-:S03]  /*28020*/  UMOV UR4, 0xffffffff ;  /* 0xffffffff00047882 */ /* 0x000fc60000000000 */
[----:B------:R-:W-:Y:S05]  /*28030*/  BRA.DIV UR4, `(.L_x_1044) ;  /* 0x0000002604d47947 */ /* 0x000fea000b800000 */
[----:B------:R-:W1:Y:S02]  /*28040*/  S2R R2, SR_TID.X ;  /* 0x0000000000027919 */ /* 0x000e640000002100 */
[----:B-1----:R-:W-:-:S04]  /*28050*/  SHF.R.U32.HI R2, RZ, 0x5, R2 ;  /* 0x00000005ff027819 */ /* 0x002fc80000011602 */
[----:B------:R-:W-:-:S05]  /*28060*/  LOP3.LUT R2, R2, 0x3, RZ, 0xc0, !PT ;  /* 0x0000000302027812 */ /* 0x000fca00078ec0ff */
[----:B------:R1:W2:Y:S02]  /*28070*/  SHFL.IDX PT, R14, R2, RZ, 0x1f ;  /* 0x00001fff020e7589 */ /* 0x0002a400000e0000 */
.L_x_1139:
[----:B--2---:R-:W-:-:S13]  /*28080*/  ISETP.NE.AND P0, PT, R14, RZ, PT ;  /* 0x000000ff0e00720c */ /* 0x004fda0003f05270 */
[----:B------:R-:W-:Y:S05]  /*28090*/  @P0 BRA `(.L_x_645) ;  /* 0x0000000000940947 */ /* 0x000fea0003800000 */
[----:B------:R-:W-:-:S03]  /*280a0*/  UMOV UR4, 0xffffffff ;  /* 0xffffffff00047882 */ /* 0x000fc60000000000 */
[----:B------:R-:W-:Y:S05]  /*280b0*/  BRA.DIV UR4, `(.L_x_1045) ;  /* 0x0000002604e87947 */ /* 0x000fea000b800000 */
[----:B------:R-:W-:-:S13]  /*280c0*/  ELECT P6, URZ, PT ;  /* 0x00000000003f782f */ /* 0x000fda00038c0000 */
.L_x_1142:
[----:B------:R-:W-:Y:S05]  /*280d0*/  @!P6 BRA `(.L_x_645) ;  /* 0x000000000084e947 */ /* 0x000fea0003800000 */
[----:B------:R-:W-:-:S06]  /*280e0*/  ULOP3.LUT UR4, UR60, 0x2, URZ, 0xfc, !UPT ;  /* 0x000000023c047892 */ /* 0x000fcc000f8efc3f */
[----:B-1----:R-:W-:-:S04]  /*280f0*/  MOV R2, UR4 ;  /* 0x0000000400027c02 */ /* 0x002fc80008000f00 */
[----:B------:R-:W-:-:S13]  /*28100*/  ISETP.NE.AND P2, PT, R2, 0x3, PT ;  /* 0x000000030200780c */ /* 0x000fda0003f45270 */
[----:B------:R-:W-:Y:S05]  /*28110*/  @!P2 BRA `(.L_x_1046) ;  /* 0x000000000004a947 */ /* 0x000fea0003800000 */
[----:B------:R-:W-:Y:S01]  /*28120*/  BPT.TRAP 0x1 ;  /* 0x000000040000795c */ /* 0x000fe20000300000 */
.L_x_1046:
[----:B0-----:R-:W2:Y:S04]  /*28130*/  LDL R3, [R1+0xc] ;  /* 0x00000c0001037983 */ /* 0x001ea80000100800 */
[----:B------:R-:W3:Y:S01]  /*28140*/  LDL.LU R7, [R1+0x14] ;  /* 0x0000140001077983 */ /* 0x000ee20000300800 */
[----:B------:R-:W-:-:S04]  /*28150*/  VIADD R2, R0, 0x38840 ;  /* 0x0003884000027836 */ /* 0x000fc80000000000 */
[C---:B--2---:R-:W-:Y:S01]  /*28160*/  IMAD R6, R3.reuse, 0x8, R2 ;  /* 0x0000000803067824 */ /* 0x044fe200078e0202 */
[----:B------:R-:W-:Y:S02]  /*28170*/  IADD3 R3, R3, 0x1, RZ ;  /* 0x0000000103037810 */ /* 0x000fe40007ffe0ff */
[----:B---3--:R-:W-:Y:S02]  /*28180*/  SHF.L.U32 R5, R7, 0x1f, RZ ;  /* 0x0000001f07057819 */ /* 0x008fe400000006ff */
[C---:B------:R-:W-:Y:S02]  /*28190*/  ISETP.NE.AND P1, PT, R3.reuse, 0x2, PT ;  /* 0x000000020300780c */ /* 0x040fe40003f25270 */
[----:B------:R-:W0:Y:S02]  /*281a0*/  SYNCS.PHASECHK.TRANS64.TRYWAIT P0, [R6+URZ], R5 ;  /* 0x00000005060075a7 */ /* 0x000e24000800017f */
[----:B------:R-:W-:Y:S02]  /*281b0*/  SEL R4, RZ, 0x1, P1 ;  /* 0x00000001ff047807 */ /* 0x000fe40000800000 */
[----:B------:R-:W-:-:S02]  /*281c0*/  SEL R3, R3, RZ, P1 ;  /* 0x000000ff03037207 */ /* 0x000fc40000800000 */
[----:B------:R-:W-:-:S03]  /*281d0*/  LOP3.LUT R4, R7, R4, RZ, 0x3c, !PT ;  /* 0x0000000407047212 */ /* 0x000fc600078e3cff */
[----:B------:R-:W-:Y:S01]  /*281e0*/  IMAD R7, R3, 0x8, R2 ;  /* 0x0000000803077824 */ /* 0x000fe200078e0202 */
[----:B------:R-:W-:Y:S01]  /*281f0*/  SHF.L.U32 R2, R4, 0x1f, RZ ;  /* 0x0000001f04027819 */ /* 0x000fe200000006ff */
[----:B0-----:R-:W-:Y:S06]  /*28200*/  @!P0 BRA `(.L_x_1047) ;  /* 0x0000002400b48947 */ /* 0x001fec0003800000 */
.L_x_1143:
[----:B------:R-:W1:Y:S02]  /*28210*/  SYNCS.PHASECHK.TRANS64.TRYWAIT P0, [R7+URZ], R2 ;  /* 0x00000002070075a7 */ /* 0x000e64000800017f */
[----:B-1----:R-:W-:Y:S05]  /*28220*/  @!P0 BRA `(.L_x_1048) ;  /* 0x0000002400c08947 */ /* 0x002fea0003800000 */
.L_x_1144:
[----:B------:R-:W-:Y:S05]  /*28230*/  @!P2 BRA `(.L_x_1049) ;  /* 0x000000000004a947 */ /* 0x000fea0003800000 */
[----:B------:R-:W-:Y:S01]  /*28240*/  BPT.TRAP 0x1 ;  /* 0x000000040000795c */ /* 0x000fe20000300000 */
.L_x_1049:
[----:B------:R-:W2:Y:S01]  /*28250*/  LDL.LU R4, [R1+0xc] ;  /* 0x00000c0001047983 */ /* 0x000ea20000300800 */
[----:B------:R-:W-:-:S05]  /*28260*/  VIADD R0, R0, 0x38860 ;  /* 0x0003886000007836 */ /* 0x000fca0000000000 */
[----:B--2---:R-:W-:-:S04]  /*28270*/  LEA R4, R4, R0, 0x3 ;  /* 0x0000000004047211 */ /* 0x004fc800078e18ff */
[----:B------:R-:W2:Y:S02]  /*28280*/  SYNCS.PHASECHK.TRANS64.TRYWAIT P0, [R4+URZ], R5 ;  /* 0x00000005040075a7 */ /* 0x000ea4000800017f */
[----:B--2---:R-:W-:Y:S05]  /*28290*/  @!P0 BRA `(.L_x_1050) ;  /* 0x0000002400b88947 */ /* 0x004fea0003800000 */
.L_x_1145:
[----:B------:R-:W-:-:S07]  /*282a0*/  IMAD R3, R3, 0x8, R0 ;  /* 0x0000000803037824 */ /* 0x000fce00078e0200 */
.L_x_1051:
[----:B---3--:R3:W0:Y:S02]  /*282b0*/  SYNCS.PHASECHK.TRANS64.TRYWAIT P0, [R3+URZ], R2 ;  /* 0x00000002030075a7 */ /* 0x008624000800017f */
[----:B0-----:R-:W-:Y:S05]  /*282c0*/  @!P0 NANOSLEEP.SYNCS 0x989680 ;  /* 0x009896800000895d */ /* 0x001fea0003900000 */
[----:B------:R-:W0:Y:S02]  /*282d0*/  @!P0 SYNCS.PHASECHK.TRANS64 P0, [R3+URZ], R2 ;  /* 0x00000002030085a7 */ /* 0x000e24000800007f */
[----:B0-----:R-:W-:Y:S05]  /*282e0*/  @!P0 BRA `(.L_x_1051) ;  /* 0xfffffffc00f08947 */ /* 0x001fea000383ffff */
.L_x_645:
[----:B------:R-:W-:Y:S05]  /*282f0*/  BSYNC B9 ;  /* 0x0000000000097941 */ /* 0x000fea0003800000 */
.L_x_642:
[----:B------:R-:W-:Y:S05]  /*28300*/  EXIT ;  /* 0x000000000000794d */ /* 0x000fea0003800000 */
.L_x_665:
[----:B0-----:R0:W1:Y:S02]  /*28310*/  SYNCS.PHASECHK.TRANS64.TRYWAIT P6, [R0+URZ+0x38890], R114 ;  /* 0x03889072000075a7 */ /* 0x00106400080c017f */
[----:B-1----:R-:W-:Y:S05]  /*28320*/  @!P6 NANOSLEEP.SYNCS 0x989680 ;  /* 0x009896800000e95d */ /* 0x002fea0003900000 */
[----:B------:R-:W1:Y:S02]  /*28330*/  @!P6 SYNCS.PHASECHK.TRANS64 P6, [R0+URZ+0x38890], R114 ;  /* 0x038890720000e5a7 */ /* 0x000e6400080c007f */
[----:B-1----:R-:W-:Y:S05]  /*28340*/  @!P6 BRA `(.L_x_665) ;  /* 0xfffffffc00f0e947 */ /* 0x002fea000383ffff */
[----:B------:R-:W-:Y:S05]  /*28350*/  BRA `(.L_x_1052) ;  /* 0xfffffdb400507947 */ /* 0x000fea000383ffff */
.L_x_721:
[----:B-1----:R1:W3:Y:S02]  /*28360*/  SYNCS.PHASECHK.TRANS64.TRYWAIT P5, [R0+URZ+0x38890], R114 ;  /* 0x03889072000075a7 */ /* 0x0022e400080a017f */
[----:B---3--:R-:W-:Y:S05]  /*28370*/  @!P5 NANOSLEEP.SYNCS 0x989680 ;  /* 0x009896800000d95d */ /* 0x008fea0003900000 */
[----:B------:R-:W3:Y:S02]  /*28380*/  @!P5 SYNCS.PHASECHK.TRANS64 P5, [R0+URZ+0x38890], R114 ;  /* 0x038890720000d5a7 */ /* 0x000ee400080a007f */
[----:B---3--:R-:W-:Y:S05]  /*28390*/  @!P5 BRA `(.L_x_721) ;  /* 0xfffffffc00f0d947 */ /* 0x008fea000383ffff */
[----:B------:R-:W-:Y:S05]  /*283a0*/  BRA `(.L_x_1053) ;  /* 0xfffffde800587947 */ /* 0x000fea000383ffff */
.L_x_746:
[----:B-1----:R1:W2:Y:S02]  /*283b0*/  SYNCS.PHASECHK.TRANS64.TRYWAIT P3, [R0+URZ+0x38890], R114 ;  /* 0x03889072000075a7 */ /* 0x0022a4000806017f */
[----:B--2---:R-:W-:Y:S05]  /*283c0*/  @!P3 NANOSLEEP.SYNCS 0x989680 ;  /* 0x009896800000b95d */ /* 0x004fea0003900000 */
[----:B------:R-:W2:Y:S02]  /*283d0*/  @!P3 SYNCS.PHASECHK.TRANS64 P3, [R0+URZ+0x38890], R114 ;  /* 0x038890720000b5a7 */ /* 0x000ea4000806007f */
[----:B--2---:R-:W-:Y:S05]  /*283e0*/  @!P3 BRA `(.L_x_746) ;  /* 0xfffffffc00f0b947 */ /* 0x004fea000383ffff */
[----:B------:R-:W-:Y:S05]  /*283f0*/  BRA `(.L_x_1054) ;  /* 0xfffffe1800c07947 */ /* 0x000fea000383ffff */
.L_x_754:
[----:B-1----:R1:W2:Y:S02]  /*28400*/  SYNCS.PHASECHK.TRANS64.TRYWAIT P2, [R0+URZ+0x388b0], R114 ;  /* 0x0388b072000075a7 */ /* 0x0022a4000804017f */
[----:B--2---:R-:W-:Y:S05]  /*28410*/  @!P2 NANOSLEEP.SYNCS 0x989680 ;  /* 0x009896800000a95d */ /* 0x004fea0003900000 */
[----:B------:R-:W2:Y:S02]  /*28420*/  @!P2 SYNCS.PHASECHK.TRANS64 P2, [R0+URZ+0x388b0], R114 ;  /* 0x0388b0720000a5a7 */ /* 0x000ea4000804007f */
[----:B--2---:R-:W-:Y:S05]  /*28430*/  @!P2 BRA `(.L_x_754) ;  /* 0xfffffffc00f0a947 */ /* 0x004fea000383ffff */
[----:B------:R-:W-:Y:S05]  /*28440*/  BRA `(.L_x_1055) ;  /* 0xfffffe1c00e47947 */ /* 0x000fea000383ffff */
.L_x_774:
[----:B------:R-:W-:Y:S01]  /*28450*/  BSSY B1, `(.L_x_1056) ;  /* 0x0000008000017945 */ /* 0x000fe20003800000 */
[----:B------:R-:W-:Y:S01]  /*28460*/  IMAD.MOV.U32 R13, RZ, RZ, R25 ;  /* 0x000000ffff0d7224 */ /* 0x000fe200078e0019 */
[----:B------:R-:W-:Y:S01]  /*28470*/  MOV R12, RZ ;  /* 0x000000ff000c7202 */ /* 0x000fe20000000f00 */
[----:B------:R-:W-:Y:S02]  /*28480*/  IMAD.MOV.U32 R11, RZ, RZ, 0x181f ;  /* 0x0000181fff0b7424 */ /* 0x000fe400078e00ff */
[----:B------:R-:W-:-:S07]  /*28490*/  IMAD.MOV.U32 R15, RZ, RZ, -0x1 ;  /* 0xffffffffff0f7424 */ /* 0x000fce00078e00ff */
[----:B------:R-:W-:Y:S05]  /*284a0*/  WARPSYNC.COLLECTIVE R15, `(.L_x_1057) ;  /* 0x000000000f087348 */ /* 0x000fea0003c00000 */
[----:B------:R0:W1:Y:S02]  /*284b0*/  SHFL.IDX P6, R14, R13, R12, R11 ;  /* 0x0000000c0d0e7389 */ /* 0x00006400000c000b */
[----:B01----:R-:W-:Y:S01]  /*284c0*/  ENDCOLLECTIVE ;  /* 0x000000000000791b */ /* 0x003fe20003800000 */
.L_x_1057:
[----:B------:R-:W-:Y:S05]  /*284d0*/  BSYNC B1 ;  /* 0x0000000000017941 */ /* 0x000fea0003800000 */
.L_x_1056:
[----:B------:R-:W-:Y:S01]  /*284e0*/  IMAD.MOV.U32 R13, RZ, RZ, R24 ;  /* 0x000000ffff0d7224 */ /* 0x000fe200078e0018 */
[----:B------:R-:W-:Y:S01]  /*284f0*/  MOV R11, 0x181f ;  /* 0x0000181f000b7802 */ /* 0x000fe20000000f00 */
[----:B------:R-:W-:Y:S01]  /*28500*/  IMAD.MOV.U32 R12, RZ, RZ, RZ ;  /* 0x000000ffff0c7224 */ /* 0x000fe200078e00ff */
[----:B------:R-:W-:Y:S01]  /*28510*/  MOV R3, R14 ;  /* 0x0000000e00037202 */ /* 0x000fe20000000f00 */
[----:B------:R-:W-:-:S07]  /*28520*/  IMAD.MOV.U32 R15, RZ, RZ, -0x1 ;  /* 0xffffffffff0f7424 */ /* 0x000fce00078e00ff */
[----:B------:R-:W-:Y:S05]  /*28530*/  WARPSYNC.COLLECTIVE R15, `(.L_x_1058) ;  /* 0x000000000f087348 */ /* 0x000fea0003c00000 */
[----:B------:R0:W1:Y:S02]  /*28540*/  SHFL.IDX P6, R14, R13, R12, R11 ;  /* 0x0000000c0d0e7389 */ /* 0x00006400000c000b */
[----:B01----:R-:W-:Y:S01]  /*28550*/  ENDCOLLECTIVE ;  /* 0x000000000000791b */ /* 0x003fe20003800000 */
.L_x_1058:
[----:B------:R-:W-:Y:S01]  /*28560*/  MOV R13, R26 ;  /* 0x0000001a000d7202 */ /* 0x000fe20000000f00 */
[----:B------:R-:W-:-:S07]  /*28570*/  IMAD.MOV.U32 R4, RZ, RZ, R14 ;  /* 0x000000ffff047224 */ /* 0x000fce00078e000e */
[----:B------:R-:W-:Y:S05]  /*28580*/  WARPSYNC.COLLECTIVE R15, `(.L_x_1059) ;  /* 0x000000000f087348 */ /* 0x000fea0003c00000 */
[----:B------:R0:W1:Y:S02]  /*28590*/  SHFL.IDX P6, R14, R13, R12, R11 ;  /* 0x0000000c0d0e7389 */ /* 0x00006400000c000b */
[----:B01----:R-:W-:Y:S01]  /*285a0*/  ENDCOLLECTIVE ;  /* 0x000000000000791b */ /* 0x003fe20003800000 */
.L_x_1059:
[----:B------:R-:W-:Y:S02]  /*285b0*/  IMAD.MOV.U32 R13, RZ, RZ, R28 ;  /* 0x000000ffff0d7224 */ /* 0x000fe400078e001c */
[----:B------:R-:W-:-:S07]  /*285c0*/  IMAD.MOV.U32 R5, RZ, RZ, R14 ;  /* 0x000000ffff057224 */ /* 0x000fce00078e000e */
[----:B------:R-:W-:Y:S05]  /*285d0*/  WARPSYNC.COLLECTIVE R15, `(.L_x_1060) ;  /* 0x000000000f087348 */ /* 0x000fea0003c00000 */
[----:B------:R0:W1:Y:S02]  /*285e0*/  SHFL.IDX P6, R14, R13, R12, R11 ;  /* 0x0000000c0d0e7389 */ /* 0x00006400000c000b */
[----:B01----:R-:W-:Y:S01]  /*285f0*/  ENDCOLLECTIVE ;  /* 0x000000000000791b */ /* 0x003fe20003800000 */
.L_x_1060:
[----:B------:R-:W-:Y:S05]  /*28600*/  BRA `(.L_x_1061) ;  /* 0xfffffe2c00cc7947 */ /* 0x000fea000383ffff */
.L_x_778:
[----:B0-----:R0:W1:Y:S02]  /*28610*/  SYNCS.PHASECHK.TRANS64.TRYWAIT P0, [R18+URZ+0x38800], R5 ;  /* 0x03880005120075a7 */ /* 0x001064000800017f */
[----:B-1----:R-:W-:Y:S05]  /*28620*/  @!P0 NANOSLEEP.SYNCS 0x989680 ;  /* 0x009896800000895d */ /* 0x002fea0003900000 */
[----:B------:R-:W1:Y:S02]  /*28630*/  @!P0 SYNCS.PHASECHK.TRANS64 P0, [R18+URZ+0x38800], R5 ;  /* 0x03880005120085a7 */ /* 0x000e64000800007f */
[----:B-1----:R-:W-:Y:S05]  /*28640*/  @!P0 BRA `(.L_x_778) ;  /* 0xfffffffc00f08947 */ /* 0x002fea000383ffff */
[----:B------:R-:W-:Y:S05]  /*28650*/  BRA `(.L_x_1062) ;  /* 0xfffffe3400947947 */ /* 0x000fea000383ffff */
.L_x_810:
[----:B------:R-:W-:Y:S01]  /*28660*/  BSSY B1, `(.L_x_1063) ;  /* 0x0000008000017945 */ /* 0x000fe20003800000 */
[----:B------:R-:W-:Y:S01]  /*28670*/  MOV R13, R25 ;  /* 0x00000019000d7202 */ /* 0x000fe20000000f00 */
[----:B------:R-:W-:Y:S01]  /*28680*/  IMAD.MOV.U32 R12, RZ, RZ, RZ ;  /* 0x000000ffff0c7224 */ /* 0x000fe200078e00ff */
[----:B------:R-:W-:Y:S01]  /*28690*/  MOV R15, 0xffffffff ;  /* 0xffffffff000f7802 */ /* 0x000fe20000000f00 */
[----:B------:R-:W-:-:S07]  /*286a0*/  IMAD.MOV.U32 R11, RZ, RZ, 0x181f ;  /* 0x0000181fff0b7424 */ /* 0x000fce00078e00ff */
[----:B------:R-:W-:Y:S05]  /*286b0*/  WARPSYNC.COLLECTIVE R15, `(.L_x_1064) ;  /* 0x000000000f087348 */ /* 0x000fea0003c00000 */
[----:B------:R0:W1:Y:S02]  /*286c0*/  SHFL.IDX P6, R14, R13, R12, R11 ;  /* 0x0000000c0d0e7389 */ /* 0x00006400000c000b */
[----:B01----:R-:W-:Y:S01]  /*286d0*/  ENDCOLLECTIVE ;  /* 0x000000000000791b */ /* 0x003fe20003800000 */
.L_x_1064:
[----:B------:R-:W-:Y:S05]  /*286e0*/  BSYNC B1 ;  /* 0x0000000000017941 */ /* 0x000fea0003800000 */
.L_x_1063:
[----:B------:R-:W-:Y:S01]  /*286f0*/  IMAD.MOV.U32 R13, RZ, RZ, R24 ;  /* 0x000000ffff0d7224 */ /* 0x000fe200078e0018 */
[----:B------:R-:W-:Y:S01]  /*28700*/  MOV R12, RZ ;  /* 0x000000ff000c7202 */ /* 0x000fe20000000f00 */
[----:B------:R-:W-:Y:S02]  /*28710*/  IMAD.MOV.U32 R11, RZ, RZ, 0x181f ;  /* 0x0000181fff0b7424 */ /* 0x000fe400078e00ff */
[----:B------:R-:W-:Y:S02]  /*28720*/  IMAD.MOV.U32 R15, RZ, RZ, -0x1 ;  /* 0xffffffffff0f7424 */ /* 0x000fe400078e00ff */
[----:B------:R-:W-:-:S07]  /*28730*/  IMAD.MOV.U32 R3, RZ, RZ, R14 ;  /* 0x000000ffff037224 */ /* 0x000fce00078e000e */
[----:B------:R-:W-:Y:S05]  /*28740*/  WARPSYNC.COLLECTIVE R15, `(.L_x_1065) ;  /* 0x000000000f087348 */ /* 0x000fea0003c00000 */
[----:B------:R0:W1:Y:S02]  /*28750*/  SHFL.IDX P6, R14, R13, R12, R11 ;  /* 0x0000000c0d0e7389 */ /* 0x00006400000c000b */
[----:B01----:R-:W-:Y:S01]  /*28760*/  ENDCOLLECTIVE ;  /* 0x000000000000791b */ /* 0x003fe20003800000 */
.L_x_1065:
[----:B------:R-:W-:Y:S01]  /*28770*/  IMAD.MOV.U32 R13, RZ, RZ, R26 ;  /* 0x000000ffff0d7224 */ /* 0x000fe200078e001a */
[----:B------:R-:W-:-:S07]  /*28780*/  MOV R20, R14 ;  /* 0x0000000e00147202 */ /* 0x000fce0000000f00 */
[----:B------:R-:W-:Y:S05]  /*28790*/  WARPSYNC.COLLECTIVE R15, `(.L_x_1066) ;  /* 0x000000000f087348 */ /* 0x000fea0003c00000 */
[----:B------:R0:W1:Y:S02]  /*287a0*/  SHFL.IDX P6, R14, R13, R12, R11 ;  /* 0x0000000c0d0e7389 */ /* 0x00006400000c000b */
[----:B01----:R-:W-:Y:S01]  /*287b0*/  ENDCOLLECTIVE ;  /* 0x000000000000791b */ /* 0x003fe20003800000 */
.L_x_1066:
[----:B------:R-:W-:Y:S01]  /*287c0*/  MOV R13, R28 ;  /* 0x0000001c000d7202 */ /* 0x000fe20000000f00 */
[----:B------:R-:W-:-:S07]  /*287d0*/  IMAD.MOV.U32 R21, RZ, RZ, R14 ;  /* 0x000000ffff157224 */ /* 0x000fce00078e000e */
[----:B------:R-:W-:Y:S05]  /*287e0*/  WARPSYNC.COLLECTIVE R15, `(.L_x_1067) ;  /* 0x000000000f087348 */ /* 0x000fea0003c00000 */
[----:B------:R0:W1:Y:S02]  /*287f0*/  SHFL.IDX P6, R14, R13, R12, R11 ;  /* 0x0000000c0d0e7389 */ /* 0x00006400000c000b */
[----:B01----:R-:W-:Y:S01]  /*28800*/  ENDCOLLECTIVE ;  /* 0x000000000000791b */ /* 0x003fe20003800000 */
.L_x_1067:
[----:B------:R-:W-:Y:S01]  /*28810*/  IMAD.MOV.U32 R28, RZ, RZ, R14 ;  /* 0x000000ffff1c7224 */ /* 0x000fe200078e000e */
[----:B------:R-:W-:Y:S06]  /*28820*/  BRA `(.L_x_1068) ;  /* 0xfffffe5c00f47947 */ /* 0x000fec000383ffff */
.L_x_814:
[----:B0-----:R0:W1:Y:S02]  /*28830*/  SYNCS.PHASECHK.TRANS64.TRYWAIT P0, [R18+URZ+0x38800], R5 ;  /* 0x03880005120075a7 */ /* 0x001064000800017f */
[----:B-1----:R-:W-:Y:S05]  /*28840*/  @!P0 NANOSLEEP.SYNCS 0x989680 ;  /* 0x009896800000895d */ /* 0x002fea0003900000 */
[----:B------:R-:W1:Y:S02]  /*28850*/  @!P0 SYNCS.PHASECHK.TRANS64 P0, [R18+URZ+0x38800], R5 ;  /* 0x03880005120085a7 */ /* 0x000e64000800007f */
[----:B-1----:R-:W-:Y:S05]  /*28860*/  @!P0 BRA `(.L_x_814) ;  /* 0xfffffffc00f08947 */ /* 0x002fea000383ffff */
[----:B------:R-:W-:Y:S05]  /*28870*/  BRA `(.L_x_1069) ;  /* 0xfffffe64006c7947 */ /* 0x000fea000383ffff */
.L_x_832:
[----:B-1----:R1:W2:Y:S02]  /*28880*/  SYNCS.PHASECHK.TRANS64.TRYWAIT P2, [R0+URZ+0x38830], R3 ;  /* 0x03883003000075a7 */ /* 0x0022a4000804017f */
[----:B--2---:R-:W-:Y:S05]  /*28890*/  @!P2 NANOSLEEP.SYNCS 0x989680 ;  /* 0x009896800000a95d */ /* 0x004fea0003900000 */
[----:B------:R-:W2:Y:S02]  /*288a0*/  @!P2 SYNCS.PHASECHK.TRANS64 P2, [R0+URZ+0x38830], R3 ;  /* 0x038830030000a5a7 */ /* 0x000ea4000804007f */
[----:B--2---:R-:W-:Y:S05]  /*288b0*/  @!P2 BRA `(.L_x_832) ;  /* 0xfffffffc00f0a947 */ /* 0x004fea000383ffff */
[----:B------:R-:W-:Y:S05]  /*288c0*/  BRA `(.L_x_831) ;  /* 0xfffffe9400887947 */ /* 0x000fea000383ffff */
.L_x_839:
[----:B-1----:R1:W2:Y:S02]  /*288d0*/  SYNCS.PHASECHK.TRANS64.TRYWAIT P2, [R11+URZ+0x38830], R4 ;  /* 0x038830040b0075a7 */ /* 0x0022a4000804017f */
[----:B--2---:R-:W-:Y:S05]  /*288e0*/  @!P2 NANOSLEEP.SYNCS 0x989680 ;  /* 0x009896800000a95d */ /* 0x004fea0003900000 */
[----:B------:R-:W2:Y:S02]  /*288f0*/  @!P2 SYNCS.PHASECHK.TRANS64 P2, [R11+URZ+0x38830], R4 ;  /* 0x038830040b00a5a7 */ /* 0x000ea4000804007f */
[----:B--2---:R-:W-:Y:S05]  /*28900*/  @!P2 BRA `(.L_x_839) ;  /* 0xfffffffc00f0a947 */ /* 0x004fea000383ffff */
[----:B------:R-:W-:Y:S05]  /*28910*/  BRA `(.L_x_838) ;  /* 0xfffffee400107947 */ /* 0x000fea000383ffff */
.L_x_844:
[----:B-1----:R1:W2:Y:S02]  /*28920*/  SYNCS.PHASECHK.TRANS64.TRYWAIT P2, [R9+URZ+0x38850], R0 ;  /* 0x03885000090075a7 */ /* 0x0022a4000804017f */
[----:B--2---:R-:W-:Y:S05]  /*28930*/  @!P2 NANOSLEEP.SYNCS 0x989680 ;  /* 0x009896800000a95d */ /* 0x004fea0003900000 */
[----:B------:R-:W2:Y:S02]  /*28940*/  @!P2 SYNCS.PHASECHK.TRANS64 P2, [R9+URZ+0x38850], R0 ;  /* 0x038850000900a5a7 */ /* 0x000ea4000804007f */
[----:B--2---:R-:W-:Y:S05]  /*28950*/  @!P2 BRA `(.L_x_844) ;  /* 0xfffffffc00f0a947 */ /* 0x004fea000383ffff */
[----:B------:R-:W-:Y:S05]  /*28960*/  BRA `(.L_x_843) ;  /* 0xffffff1800d87947 */ /* 0x000fea000383ffff */
.L_x_850:
[----:B-1----:R1:W2:Y:S02]  /*28970*/  SYNCS.PHASECHK.TRANS64.TRYWAIT P0, [R0+URZ+0x38850], R6 ;  /* 0x03885006000075a7 */ /* 0x0022a4000800017f */
[----:B--2---:R-:W-:Y:S05]  /*28980*/  @!P0 NANOSLEEP.SYNCS 0x989680 ;  /* 0x009896800000895d */ /* 0x004fea0003900000 */
[----:B------:R-:W2:Y:S02]  /*28990*/  @!P0 SYNCS.PHASECHK.TRANS64 P0, [R0+URZ+0x38850], R6 ;  /* 0x03885006000085a7 */ /* 0x000ea4000800007f */
[----:B--2---:R-:W-:Y:S05]  /*289a0*/  @!P0 BRA `(.L_x_850) ;  /* 0xfffffffc00f08947 */ /* 0x004fea000383ffff */
[----:B------:R-:W-:Y:S05]  /*289b0*/  BRA `(.L_x_849) ;  /* 0xffffff3000f87947 */ /* 0x000fea000383ffff */
.L_x_886:
[----:B------:R-:W0:Y:S01]  /*289c0*/  S2R R6, SR_TID.X ;  /* 0x0000000000067919 */ /* 0x000e220000002100 */
[----:B------:R-:W-:Y:S01]  /*289d0*/  BSSY B1, `(.L_x_1070) ;  /* 0x000000a000017945 */ /* 0x000fe20003800000 */
[----:B------:R-:W-:Y:S01]  /*289e0*/  MOV R12, RZ ;  /* 0x000000ff000c7202 */ /* 0x000fe20000000f00 */
[----:B------:R-:W-:Y:S02]  /*289f0*/  IMAD.MOV.U32 R11, RZ, RZ, 0x1f ;  /* 0x0000001fff0b7424 */ /* 0x000fe400078e00ff */
[----:B------:R-:W-:Y:S01]  /*28a00*/  IMAD.MOV.U32 R15, RZ, RZ, -0x1 ;  /* 0xffffffffff0f7424 */ /* 0x000fe200078e00ff */
[----:B0-----:R-:W-:-:S04]  /*28a10*/  SHF.R.U32.HI R6, RZ, 0x5, R6 ;  /* 0x00000005ff067819 */ /* 0x001fc80000011606 */
[----:B------:R-:W-:-:S05]  /*28a20*/  LOP3.LUT R6, R6, 0x3, RZ, 0xc0, !PT ;  /* 0x0000000306067812 */ /* 0x000fca00078ec0ff */
[----:B------:R-:W-:-:S07]  /*28a30*/  IMAD.MOV.U32 R13, RZ, RZ, R6 ;  /* 0x000000ffff0d7224 */ /* 0x000fce00078e0006 */
[----:B------:R-:W-:Y:S05]  /*28a40*/  WARPSYNC.COLLECTIVE R15, `(.L_x_1071) ;  /* 0x000000000f087348 */ /* 0x000fea0003c00000 */
[----:B------:R0:W1:Y:S02]  /*28a50*/  SHFL.IDX P6, R14, R13, R12, R11 ;  /* 0x0000000c0d0e7389 */ /* 0x00006400000c000b */
[----:B01----:R-:W-:Y:S01]  /*28a60*/  ENDCOLLECTIVE ;  /* 0x000000000000791b */ /* 0x003fe20003800000 */
.L_x_1071:
[----:B------:R-:W-:Y:S05]  /*28a70*/  BSYNC B1 ;  /* 0x0000000000017941 */ /* 0x000fea0003800000 */
.L_x_1070:
[----:B------:R-:W-:Y:S05]  /*28a80*/  BRA `(.L_x_1072) ;  /* 0xffffff8000687947 */ /* 0x000fea000383ffff */
.L_x_888:
[----:B------:R-:W-:Y:S01]  /*28a90*/  BSSY B1, `(.L_x_1073) ;  /* 0x0000006000017945 */ /* 0x000fe20003800000 */
[----:B------:R-:W-:-:S07]  /*28aa0*/  MOV R15, 0xffffffff ;  /* 0xffffffff000f7802 */ /* 0x000fce0000000f00 */
[----:B0-----:R-:W-:Y:S05]  /*28ab0*/  WARPSYNC.COLLECTIVE R15, `(.L_x_1074) ;  /* 0x000000000f0c7348 */ /* 0x001fea0003c00000 */
[----:B------:R-:W-:Y:S02]  /*28ac0*/  ELECT P6, UR62, PT ;  /* 0x00000000003e782f */ /* 0x000fe400038c0000 */
[----:B------:R-:W-:Y:S01]  /*28ad0*/  MOV R14, UR62 ;  /* 0x0000003e000e7c02 */ /* 0x000fe20008000f00 */
[----:B0-----:R-:W-:Y:S10]  /*28ae0*/  ENDCOLLECTIVE ;  /* 0x000000000000791b */ /* 0x001ff40003800000 */
.L_x_1074:
[----:B------:R-:W-:Y:S05]  /*28af0*/  BSYNC B1 ;  /* 0x0000000000017941 */ /* 0x000fea0003800000 */
.L_x_1073:
[----:B------:R-:W-:Y:S01]  /*28b00*/  PLOP3.LUT P2, PT, P6, PT, PT, 0x80, 0x0 ;  /* 0x000000000000781c */ /* 0x000fe2000374f070 */
[----:B------:R-:W-:-:S12]  /*28b10*/  BRA `(.L_x_887) ;  /* 0xffffff80005c7947 */ /* 0x000fd8000383ffff */
.L_x_890:
[----:B0-----:R-:W2:Y:S02]  /*28b20*/  LDL R3, [R1+0x4] ;  /* 0x0000040001037983 */ /* 0x001ea40000100800 */
[----:B--2---:R0:W1:Y:S02]  /*28b30*/  SYNCS.PHASECHK.TRANS64.TRYWAIT P0, [R3+URZ+0x38820], R2 ;  /* 0x03882002030075a7 */ /* 0x004064000800017f */
[----:B-1----:R-:W-:Y:S05]  /*28b40*/  @!P0 NANOSLEEP.SYNCS 0x989680 ;  /* 0x009896800000895d */ /* 0x002fea0003900000 */
[----:B------:R-:W1:Y:S02]  /*28b50*/  @!P0 SYNCS.PHASECHK.TRANS64 P0, [R3+URZ+0x38820], R2 ;  /* 0x03882002030085a7 */ /* 0x000e64000800007f */
[----:B-1----:R-:W-:Y:S05]  /*28b60*/  @!P0 BRA `(.L_x_890) ;  /* 0xfffffffc00ec8947 */ /* 0x002fea000383ffff */
[----:B------:R-:W-:Y:S05]  /*28b70*/  BRA `(.L_x_1075) ;  /* 0xffffff80006c7947 */ /* 0x000fea000383ffff */
.L_x_894:
[----:B0-----:R0:W1:Y:S02]  /*28b80*/  SYNCS.PHASECHK.TRANS64.TRYWAIT P0, [R6+URZ+0x388a0], R8 ;  /* 0x0388a008060075a7 */ /* 0x001064000800017f */
[----:B-1----:R-:W-:Y:S05]  /*28b90*/  @!P0 NANOSLEEP.SYNCS 0x989680 ;  /* 0x009896800000895d */ /* 0x002fea0003900000 */
[----:B------:R-:W1:Y:S02]  /*28ba0*/  @!P0 SYNCS.PHASECHK.TRANS64 P0, [R6+URZ+0x388a0], R8 ;  /* 0x0388a008060085a7 */ /* 0x000e64000800007f */
[----:B-1----:R-:W-:Y:S05]  /*28bb0*/  @!P0 BRA `(.L_x_894) ;  /* 0xfffffffc00f08947 */ /* 0x002fea000383ffff */
[----:B------:R-:W-:Y:S05]  /*28bc0*/  BRA `(.L_x_1076) ;  /* 0xffffff8000907947 */ /* 0x000fea000383ffff */
.L_x_902:
[----:B-1----:R1:W2:Y:S02]  /*28bd0*/  SYNCS.PHASECHK.TRANS64.TRYWAIT P0, [R6+URZ+0x388c0], R8 ;  /* 0x0388c008060075a7 */ /* 0x0022a4000800017f */
[----:B--2---:R-:W-:Y:S05]  /*28be0*/  @!P0 NANOSLEEP.SYNCS 0x989680 ;  /* 0x009896800000895d */ /* 0x004fea0003900000 */
[----:B------:R-:W2:Y:S02]  /*28bf0*/  @!P0 SYNCS.PHASECHK.TRANS64 P0, [R6+URZ+0x388c0], R8 ;  /* 0x0388c008060085a7 */ /* 0x000ea4000800007f */
[----:B--2---:R-:W-:Y:S05]  /*28c00*/  @!P0 BRA `(.L_x_902) ;  /* 0xfffffffc00f08947 */ /* 0x004fea000383ffff */
[----:B------:R-:W-:Y:S05]  /*28c10*/  BRA `(.L_x_1077) ;  /* 0xffffff8400d07947 */ /* 0x000fea000383ffff */
.L_x_912:
[----:B0-----:R0:W1:Y:S02]  /*28c20*/  SYNCS.PHASECHK.TRANS64.TRYWAIT P0, [R6+URZ+0x388a0], R5 ;  /* 0x0388a005060075a7 */ /* 0x001064000800017f */
[----:B-1----:R-:W-:Y:S05]  /*28c30*/  @!P0 NANOSLEEP.SYNCS 0x989680 ;  /* 0x009896800000895d */ /* 0x002fea0003900000 */
[----:B------:R-:W1:Y:S02]  /*28c40*/  @!P0 SYNCS.PHASECHK.TRANS64 P0, [R6+URZ+0x388a0], R5 ;  /* 0x0388a005060085a7 */ /* 0x000e64000800007f */
[----:B-1----:R-:W-:Y:S05]  /*28c50*/  @!P0 BRA `(.L_x_912) ;  /* 0xfffffffc00f08947 */ /* 0x002fea000383ffff */
[----:B------:R-:W-:Y:S05]  /*28c60*/  BRA `(.L_x_1078) ;  /* 0xffffff8c00587947 */ /* 0x000fea000383ffff */
.L_x_920:
[----:B-1----:R1:W2:Y:S02]  /*28c70*/  SYNCS.PHASECHK.TRANS64.TRYWAIT P0, [R6+URZ+0x388c0], R5 ;  /* 0x0388c005060075a7 */ /* 0x0022a4000800017f */
[----:B--2---:R-:W-:Y:S05]  /*28c80*/  @!P0 NANOSLEEP.SYNCS 0x989680 ;  /* 0x009896800000895d */ /* 0x004fea0003900000 */
[----:B------:R-:W2:Y:S02]  /*28c90*/  @!P0 SYNCS.PHASECHK.TRANS64 P0, [R6+URZ+0x388c0], R5 ;  /* 0x0388c005060085a7 */ /* 0x000ea4000800007f */
[----:B--2---:R-:W-:Y:S05]  /*28ca0*/  @!P0 BRA `(.L_x_920) ;  /* 0xfffffffc00f08947 */ /* 0x004fea000383ffff */
[----:B------:R-:W-:Y:S05]  /*28cb0*/  BRA `(.L_x_1079) ;  /* 0xffffff9000947947 */ /* 0x000fea000383ffff */
.L_x_936:
[----:B------:R-:W0:Y:S01]  /*28cc0*/  S2R R4, SR_TID.X ;  /* 0x0000000000047919 */ /* 0x000e220000002100 */
[----:B------:R-:W-:Y:S01]  /*28cd0*/  BSSY B0, `(.L_x_1080) ;  /* 0x000000a000007945 */ /* 0x000fe20003800000 */
[----:B------:R-:W-:Y:S01]  /*28ce0*/  IMAD.MOV.U32 R12, RZ, RZ, RZ ;  /* 0x000000ffff0c7224 */ /* 0x000fe200078e00ff */
[----:B------:R-:W-:Y:S01]  /*28cf0*/  MOV R11, 0x1f ;  /* 0x0000001f000b7802 */ /* 0x000fe20000000f00 */
[----:B------:R-:W-:Y:S01]  /*28d00*/  IMAD.MOV.U32 R15, RZ, RZ, -0x1 ;  /* 0xffffffffff0f7424 */ /* 0x000fe200078e00ff */
[----:B0-----:R-:W-:-:S04]  /*28d10*/  SHF.R.U32.HI R4, RZ, 0x5, R4 ;  /* 0x00000005ff047819 */ /* 0x001fc80000011604 */
[----:B------:R-:W-:-:S05]  /*28d20*/  LOP3.LUT R4, R4, 0x3, RZ, 0xc0, !PT ;  /* 0x0000000304047812 */ /* 0x000fca00078ec0ff */
[----:B------:R-:W-:-:S07]  /*28d30*/  IMAD.MOV.U32 R13, RZ, RZ, R4 ;  /* 0x000000ffff0d7224 */ /* 0x000fce00078e0004 */
[----:B------:R-:W-:Y:S05]  /*28d40*/  WARPSYNC.COLLECTIVE R15, `(.L_x_1081) ;  /* 0x000000000f087348 */ /* 0x000fea0003c00000 */
[----:B------:R0:W1:Y:S02]  /*28d50*/  SHFL.IDX P6, R14, R13, R12, R11 ;  /* 0x0000000c0d0e7389 */ /* 0x00006400000c000b */
[----:B01----:R-:W-:Y:S01]  /*28d60*/  ENDCOLLECTIVE ;  /* 0x000000000000791b */ /* 0x003fe20003800000 */
.L_x_1081:
[----:B------:R-:W-:Y:S05]  /*28d70*/  BSYNC B0 ;  /* 0x0000000000007941 */ /* 0x000fea0003800000 */
.L_x_1080:
[----:B------:R-:W-:Y:S05]  /*28d80*/  BRA `(.L_x_1082) ;  /* 0xffffff9c00807947 */ /* 0x000fea000383ffff */
.L_x_938:
[----:B------:R-:W-:Y:S01]  /*28d90*/  BSSY B0, `(.L_x_1083) ;  /* 0x0000006000007945 */ /* 0x000fe20003800000 */
[----:B------:R-:W-:-:S07]  /*28da0*/  IMAD.MOV.U32 R15, RZ, RZ, -0x1 ;  /* 0xffffffffff0f7424 */ /* 0x000fce00078e00ff */
[----:B0-----:R-:W-:Y:S05]  /*28db0*/  WARPSYNC.COLLECTIVE R15, `(.L_x_1084) ;  /* 0x000000000f0c7348 */ /* 0x001fea0003c00000 */
[----:B------:R-:W-:Y:S02]  /*28dc0*/  ELECT P6, UR62, PT ;  /* 0x00000000003e782f */ /* 0x000fe400038c0000 */
[----:B------:R-:W-:Y:S01]  /*28dd0*/  MOV R14, UR62 ;  /* 0x0000003e000e7c02 */ /* 0x000fe20008000f00 */
[----:B0-----:R-:W-:Y:S10]  /*28de0*/  ENDCOLLECTIVE ;  /* 0x000000000000791b */ /* 0x001ff40003800000 */
.L_x_1084:
[----:B------:R-:W-:Y:S05]  /*28df0*/  BSYNC B0 ;  /* 0x0000000000007941 */ /* 0x000fea0003800000 */
.L_x_1083:
[----:B------:R-:W-:Y:S05]  /*28e00*/  BRA `(.L_x_1085) ;  /* 0xffffff9c008c7947 */ /* 0x000fea000383ffff */
.L_x_940:
[----:B0-----:R0:W1:Y:S02]  /*28e10*/  SYNCS.PHASECHK.TRANS64.TRYWAIT P0, [R0+URZ+0x38840], R2 ;  /* 0x03884002000075a7 */ /* 0x001064000800017f */
[----:B-1----:R-:W-:Y:S05]  /*28e20*/  @!P0 NANOSLEEP.SYNCS 0x989680 ;  /* 0x009896800000895d */ /* 0x002fea0003900000 */
[----:B------:R-:W1:Y:S02]  /*28e30*/  @!P0 SYNCS.PHASECHK.TRANS64 P0, [R0+URZ+0x38840], R2 ;  /* 0x03884002000085a7 */ /* 0x000e64000800007f */
[----:B-1----:R-:W-:Y:S05]  /*28e40*/  @!P0 BRA `(.L_x_940) ;  /* 0xfffffffc00f08947 */ /* 0x002fea000383ffff */
[----:B------:R-:W-:Y:S05]  /*28e50*/  BRA `(.L_x_1086) ;  /* 0xffffff9c00fc7947 */ /* 0x000fea000383ffff */
.L_x_944:
[----:B------:R0:W5:Y:S01]  /*28e60*/  LDL.LU R9, [R1+0x50] ;  /* 0x0000500001097983 */ /* 0x0001620000300800 */
[----:B------:R-:W-:Y:S01]  /*28e70*/  MOV R13, R3 ;  /* 0x00000003000d7202 */ /* 0x000fe20000000f00 */
[----:B------:R-:W-:Y:S01]  /*28e80*/  IMAD.MOV.U32 R12, RZ, RZ, RZ ;  /* 0x000000ffff0c7224 */ /* 0x000fe200078e00ff */
[----:B------:R-:W-:Y:S01]  /*28e90*/  MOV R15, 0xffffffff ;  /* 0xffffffff000f7802 */ /* 0x000fe20000000f00 */
[----:B------:R-:W-:-:S07]  /*28ea0*/  IMAD.MOV.U32 R11, RZ, RZ, 0x181f ;  /* 0x0000181fff0b7424 */ /* 0x000fce00078e00ff */
[----:B0----5:R-:W-:Y:S05]  /*28eb0*/  WARPSYNC.COLLECTIVE R15, `(.L_x_1087) ;  /* 0x000000000f087348 */ /* 0x021fea0003c00000 */
[----:B------:R1:W2:Y:S02]  /*28ec0*/  SHFL.IDX P6, R14, R13, R12, R11 ;  /* 0x0000000c0d0e7389 */ /* 0x0002a400000c000b */
[----:B012--5:R-:W-:Y:S01]  /*28ed0*/  ENDCOLLECTIVE ;  /* 0x000000000000791b */ /* 0x027fe20003800000 */
.L_x_1087:
[----:B------:R-:W-:Y:S02]  /*28ee0*/  IMAD.MOV.U32 R13, RZ, RZ, R4 ;  /* 0x000000ffff0d7224 */ /* 0x000fe400078e0004 */
[----:B------:R-:W-:-:S07]  /*28ef0*/  IMAD.MOV.U32 R6, RZ, RZ, R14 ;  /* 0x000000ffff067224 */ /* 0x000fce00078e000e */
[----:B------:R-:W-:Y:S05]  /*28f00*/  WARPSYNC.COLLECTIVE R15, `(.L_x_1088) ;  /* 0x000000000f087348 */ /* 0x000fea0003c00000 */
[----:B------:R0:W1:Y:S02]  /*28f10*/  SHFL.IDX P6, R14, R13, R12, R11 ;  /* 0x0000000c0d0e7389 */ /* 0x00006400000c000b */
[----:B01----:R-:W-:Y:S01]  /*28f20*/  ENDCOLLECTIVE ;  /* 0x000000000000791b */ /* 0x003fe20003800000 */
.L_x_1088:
[----:B------:R-:W-:Y:S02]  /*28f30*/  IMAD.IADD R0, R10, 0x1, R17 ;  /* 0x000000010a007824 */ /* 0x000fe400078e0211 */
[----:B------:R-:W-:Y:S02]  /*28f40*/  IMAD R2, R9, R7, RZ ;  /* 0x0000000709027224 */ /* 0x000fe400078e02ff */
[----:B------:R-:W2:Y:S01]  /*28f50*/  LDL R9, [R1+0x2c] ;  /* 0x00002c0001097983 */ /* 0x000ea20000100800 */
[----:B------:R-:W-:Y:S01]  /*28f60*/  MOV R7, R14 ;  /* 0x0000000e00077202 */ /* 0x000fe20000000f00 */
[----:B------:R-:W-:Y:S01]  /*28f70*/  ULDC.64 UR4, c[0x0][0x208] ;  /* 0x0000820000047ab9 */ /* 0x000fe20000000a00 */
[C---:B------:R-:W-:Y:S01]  /*28f80*/  ISETP.GE.AND P2, PT, R0.reuse, R2, PT ;  /* 0x000000020000720c */ /* 0x040fe20003f46270 */
[----:B------:R-:W-:Y:S01]  /*28f90*/  IMAD.MOV.U32 R13, RZ, RZ, R3 ;  /* 0x000000ffff0d7224 */ /* 0x000fe200078e0003 */
[----:B------:R-:W-:Y:S01]  /*28fa0*/  IADD3 R5, R0, 0x10, RZ ;  /* 0x0000001000057810 */ /* 0x000fe20007ffe0ff */
[----:B------:R-:W-:-:S10]  /*28fb0*/  IMAD.MOV.U32 R12, RZ, RZ, 0x1 ;  /* 0x00000001ff0c7424 */ /* 0x000fd400078e00ff */
        /* <DEDUP_REMOVED lines=8> */
[----:B--2---:R0:W-:Y:S04]  /*29040*/  @!P2 LDGSTS.E.BYPASS.LTC128B.128 [R9+0x14400], desc[UR4][R6.64], !P4 ;  /* 0x144000000609afae */ /* 0x0041e8000e101d44 */
[----:B------:R0:W-:Y:S04]  /*29050*/  @!P2 LDGSTS.E.BYPASS.LTC128B.128 [R9+0x18400], desc[UR4][R6.64+0x80], !P3 ;  /* 0x184000800609afae */ /* 0x0001e8000d901d44 */
[----:B------:R0:W-:Y:S04]  /*29060*/  @!P2 LDGSTS.E.BYPASS.LTC128B.128 [R9+0x1c400], desc[UR4][R6.64+0x100], !P0 ;  /* 0x1c4001000609afae */ /* 0x0001e8000c101d44 */
[----:B------:R0:W-:Y:S01]  /*29070*/  @!P2 LDGSTS.E.BYPASS.LTC128B.128 [R9+0x20400], desc[UR4][R6.64+0x180], !P1 ;  /* 0x204001800609afae */ /* 0x0001e2000c901d44 */
[----:B------:R-:W-:-:S13]  /*29080*/  ISETP.GE.AND P2, PT, R5, R2, PT ;  /* 0x000000020500720c */ /* 0x000fda0003f46270 */
[----:B0-----:R-:W-:Y:S05]  /*29090*/  WARPSYNC.COLLECTIVE R15, `(.L_x_1089) ;  /* 0x000000000f087348 */ /* 0x001fea0003c00000 */
[----:B------:R1:W2:Y:S02]  /*290a0*/  SHFL.IDX P6, R14, R13, R12, R11 ;  /* 0x0000000c0d0e7389 */ /* 0x0002a400000c000b */
[----:B012---:R-:W-:Y:S01]  /*290b0*/  ENDCOLLECTIVE ;  /* 0x000000000000791b */ /* 0x007fe20003800000 */
.L_x_1089:
[----:B------:R-:W-:Y:S01]  /*290c0*/  IMAD.MOV.U32 R13, RZ, RZ, R4 ;  /* 0x000000ffff0d7224 */ /* 0x000fe200078e0004 */
[----:B------:R-:W-:-:S07]  /*290d0*/  MOV R7, R14 ;  /* 0x0000000e00077202 */ /* 0x000fce0000000f00 */
[----:B------:R-:W-:Y:S05]  /*290e0*/  WARPSYNC.COLLECTIVE R15, `(.L_x_1090) ;  /* 0x000000000f087348 */ /* 0x000fea0003c00000 */
[----:B------:R0:W1:Y:S02]  /*290f0*/  SHFL.IDX P6, R14, R13, R12, R11 ;  /* 0x0000000c0d0e7389 */ /* 0x00006400000c000b */
[----:B01----:R-:W-:Y:S01]  /*29100*/  ENDCOLLECTIVE ;  /* 0x000000000000791b */ /* 0x003fe20003800000 */
.L_x_1090:
[----:B------:R-:W-:Y:S01]  /*29110*/  ULDC.64 UR4, c[0x0][0x208] ;  /* 0x0000820000047ab9 */ /* 0x000fe20000000a00 */
[----:B------:R-:W-:Y:S02]  /*29120*/  IMAD.MOV.U32 R13, RZ, RZ, R3 ;  /* 0x000000ffff0d7224 */ /* 0x000fe400078e0003 */
[----:B------:R-:W-:Y:S02]  /*29130*/  IMAD.MOV.U32 R12, RZ, RZ, 0x2 ;  /* 0x00000002ff0c7424 */ /* 0x000fe400078e00ff */
[----:B------:R-:W-:-:S05]  /*29140*/  IMAD.MOV.U32 R5, RZ, RZ, R14 ;  /* 0x000000ffff057224 */ /* 0x000fca00078e000e */
[----:B------:R-:W-:-:S04]  /*29150*/  @!P2 LEA R5, P5, R8, R5, 0x1 ;  /* 0x000000050805a211 */ /* 0x000fc800078a08ff */
[----:B------:R-:W-:-:S05]  /*29160*/  @!P2 IADD3.X R6, RZ, R7, RZ, P5, !PT ;  /* 0x00000007ff06a210 */ /* 0x000fca0002ffe4ff */
[----:B------:R-:W-:Y:S02]  /*29170*/  @!P2 IMAD.MOV.U32 R7, RZ, RZ, R6 ;  /* 0x000000ffff07a224 */ /* 0x000fe400078e0006 */
[----:B------:R-:W-:Y:S01]  /*29180*/  @!P2 IMAD.MOV.U32 R6, RZ, RZ, R5 ;  /* 0x000000ffff06a224 */ /* 0x000fe200078e0005 */
[----:B------:R-:W-:-:S04]  /*29190*/  IADD3 R5, R0, 0x20, RZ ;  /* 0x0000002000057810 */ /* 0x000fc80007ffe0ff */
        /* <DEDUP_REMOVED lines=11> */
.L_x_1091:
[----:B------:R-:W-:Y:S01]  /*29250*/  IMAD.MOV.U32 R13, RZ, RZ, R4 ;  /* 0x000000ffff0d7224 */ /* 0x000fe200078e0004 */
[----:B------:R-:W-:-:S07]  /*29260*/  MOV R7, R14 ;  /* 0x0000000e00077202 */ /* 0x000fce0000000f00 */
[----:B------:R-:W-:Y:S05]  /*29270*/  WARPSYNC.COLLECTIVE R15, `(.L_x_1092) ;  /* 0x000000000f087348 */ /* 0x000fea0003c00000 */
[----:B------:R0:W1:Y:S02]  /*29280*/  SHFL.IDX P6, R14, R13, R12, R11 ;  /* 0x0000000c0d0e7389 */ /* 0x00006400000c000b */
[----:B01----:R-:W-:Y:S01]  /*29290*/  ENDCOLLECTIVE ;  /* 0x000000000000791b */ /* 0x003fe20003800000 */
.L_x_1092:
        /* <DEDUP_REMOVED lines=20> */
.L_x_1093:
[----:B------:R-:W-:Y:S01]  /*293e0*/  IMAD.MOV.U32 R13, RZ, RZ, R4 ;  /* 0x000000ffff0d7224 */ /* 0x000fe200078e0004 */
[----:B------:R-:W-:-:S07]  /*293f0*/  MOV R7, R14 ;  /* 0x0000000e00077202 */ /* 0x000fce0000000f00 */
[----:B------:R-:W-:Y:S05]  /*29400*/  WARPSYNC.COLLECTIVE R15, `(.L_x_1094) ;  /* 0x000000000f087348 */ /* 0x000fea0003c00000 */
[----:B------:R0:W1:Y:S02]  /*29410*/  SHFL.IDX P6, R14, R13, R12, R11 ;  /* 0x0000000c0d0e7389 */ /* 0x00006400000c000b */
[----:B01----:R-:W-:Y:S01]  /*29420*/  ENDCOLLECTIVE ;  /* 0x000000000000791b */ /* 0x003fe20003800000 */
.L_x_1094:
        /* <DEDUP_REMOVED lines=20> */
.L_x_1095:
[----:B------:R-:W-:Y:S01]  /*29570*/  IMAD.MOV.U32 R13, RZ, RZ, R4 ;  /* 0x000000ffff0d7224 */ /* 0x000fe200078e0004 */
[----:B------:R-:W-:-:S07]  /*29580*/  MOV R7, R14 ;  /* 0x0000000e00077202 */ /* 0x000fce0000000f00 */
[----:B------:R-:W-:Y:S05]  /*29590*/  WARPSYNC.COLLECTIVE R15, `(.L_x_1096) ;  /* 0x000000000f087348 */ /* 0x000fea0003c00000 */
[----:B------:R0:W1:Y:S02]  /*295a0*/  SHFL.IDX P6, R14, R13, R12, R11 ;  /* 0x0000000c0d0e7389 */ /* 0x00006400000c000b */
[----:B01----:R-:W-:Y:S01]  /*295b0*/  ENDCOLLECTIVE ;  /* 0x000000000000791b */ /* 0x003fe20003800000 */
.L_x_1096:
        /* <DEDUP_REMOVED lines=20> */
.L_x_1097:
[----:B------:R-:W-:Y:S01]  /*29700*/  IMAD.MOV.U32 R13, RZ, RZ, R4 ;  /* 0x000000ffff0d7224 */ /* 0x000fe200078e0004 */
[----:B------:R-:W-:-:S07]  /*29710*/  MOV R7, R14 ;  /* 0x0000000e00077202 */ /* 0x000fce0000000f00 */
[----:B------:R-:W-:Y:S05]  /*29720*/  WARPSYNC.COLLECTIVE R15, `(.L_x_1098) ;  /* 0x000000000f087348 */ /* 0x000fea0003c00000 */
[----:B------:R0:W1:Y:S02]  /*29730*/  SHFL.IDX P6, R14, R13, R12, R11 ;  /* 0x0000000c0d0e7389 */ /* 0x00006400000c000b */
[----:B01----:R-:W-:Y:S01]  /*29740*/  ENDCOLLECTIVE ;  /* 0x000000000000791b */ /* 0x003fe20003800000 */
.L_x_1098:
        /* <DEDUP_REMOVED lines=20> */
.L_x_1099:
[----:B------:R-:W-:Y:S01]  /*29890*/  IMAD.MOV.U32 R13, RZ, RZ, R4 ;  /* 0x000000ffff0d7224 */ /* 0x000fe200078e0004 */
[----:B------:R-:W-:-:S07]  /*298a0*/  MOV R7, R14 ;  /* 0x0000000e00077202 */ /* 0x000fce0000000f00 */
[----:B------:R-:W-:Y:S05]  /*298b0*/  WARPSYNC.COLLECTIVE R15, `(.L_x_1100) ;  /* 0x000000000f087348 */ /* 0x000fea0003c00000 */
[----:B------:R0:W1:Y:S02]  /*298c0*/  SHFL.IDX P6, R14, R13, R12, R11 ;  /* 0x0000000c0d0e7389 */ /* 0x00006400000c000b */
[----:B01----:R-:W-:Y:S01]  /*298d0*/  ENDCOLLECTIVE ;  /* 0x000000000000791b */ /* 0x003fe20003800000 */
.L_x_1100:
[----:B------:R-:W-:Y:S01]  /*298e0*/  ULDC.64 UR4, c[0x0][0x208] ;  /* 0x0000820000047ab9 */ /* 0x000fe20000000a00 */
[----:B------:R-:W-:Y:S01]  /*298f0*/  MOV R13, R3 ;  /* 0x00000003000d7202 */ /* 0x000fe20000000f00 */
[----:B------:R-:W-:Y:S02]  /*29900*/  IMAD.MOV.U32 R12, RZ, RZ, 0x7 ;  /* 0x00000007ff0c7424 */ /* 0x000fe400078e00ff */
[----:B------:R-:W-:-:S05]  /*29910*/  IMAD.MOV.U32 R5, RZ, RZ, R14 ;  /* 0x000000ffff057224 */ /* 0x000fca00078e000e */
[----:B------:R-:W-:-:S04]  /*29920*/  @!P2 LEA R5, P5, R8, R5, 0x1 ;  /* 0x000000050805a211 */ /* 0x000fc800078a08ff */
[----:B------:R-:W-:-:S05]  /*29930*/  @!P2 IADD3.X R6, RZ, R7, RZ, P5, !PT ;  /* 0x00000007ff06a210 */ /* 0x000fca0002ffe4ff */
        /* <DEDUP_REMOVED lines=12> */
.L_x_1101:
[----:B------:R-:W-:Y:S01]  /*29a00*/  MOV R13, R4 ;  /* 0x00000004000d7202 */ /* 0x000fe20000000f00 */
[----:B------:R-:W-:-:S07]  /*29a10*/  IMAD.MOV.U32 R5, RZ, RZ, R14 ;  /* 0x000000ffff057224 */ /* 0x000fce00078e000e */
[----:B------:R-:W-:Y:S05]  /*29a20*/  WARPSYNC.COLLECTIVE R15, `(.L_x_1102) ;  /* 0x000000000f087348 */ /* 0x000fea0003c00000 */
[----:B------:R0:W1:Y:S02]  /*29a30*/  SHFL.IDX P6, R14, R13, R12, R11 ;  /* 0x0000000c0d0e7389 */ /* 0x00006400000c000b */
[----:B01----:R-:W-:Y:S01]  /*29a40*/  ENDCOLLECTIVE ;  /* 0x000000000000791b */ /* 0x003fe20003800000 */
.L_x_1102:
[----:B------:R-:W-:Y:S01]  /*29a50*/  IMAD.MOV.U32 R3, RZ, RZ, R14 ;  /* 0x000000ffff037224 */ /* 0x000fe200078e000e */
[----:B------:R-:W-:Y:S06]  /*29a60*/  BRA `(.L_x_1103) ;  /* 0xffffffa000ec7947 */ /* 0x000fec000383ffff */
.L_x_949:
[----:B0-----:R-:W2:Y:S02]  /*29a70*/  LDL R2, [R1+0x4] ;  /* 0x0000040001027983 */ /* 0x001ea40000100800 */
[----:B--2---:R0:W2:Y:S02]  /*29a80*/  SYNCS.PHASECHK.TRANS64.TRYWAIT P0, [R2+URZ+0x38820], R0 ;  /* 0x03882000020075a7 */ /* 0x0040a4000800017f */
[----:B--2---:R-:W-:Y:S05]  /*29a90*/  @!P0 NANOSLEEP.SYNCS 0x989680 ;  /* 0x009896800000895d */ /* 0x004fea0003900000 */
[----:B------:R-:W2:Y:S02]  /*29aa0*/  @!P0 SYNCS.PHASECHK.TRANS64 P0, [R2+URZ+0x38820], R0 ;  /* 0x03882000020085a7 */ /* 0x000ea4000800007f */
[----:B--2---:R-:W-:Y:S05]  /*29ab0*/  @!P0 BRA `(.L_x_949) ;  /* 0xfffffffc00ec8947 */ /* 0x004fea000383ffff */
[----:B------:R-:W-:Y:S05]  /*29ac0*/  BRA `(.L_x_1104) ;  /* 0xffffffa4006c7947 */ /* 0x000fea000383ffff */
.L_x_958:
[----:B--2---:R2:W3:Y:S02]  /*29ad0*/  SYNCS.PHASECHK.TRANS64.TRYWAIT P0, [R3+URZ+0x38840], R2 ;  /* 0x03884002030075a7 */ /* 0x0044e4000800017f */
[----:B---3--:R-:W-:Y:S05]  /*29ae0*/  @!P0 NANOSLEEP.SYNCS 0x989680 ;  /* 0x009896800000895d */ /* 0x008fea0003900000 */
[----:B------:R-:W3:Y:S02]  /*29af0*/  @!P0 SYNCS.PHASECHK.TRANS64 P0, [R3+URZ+0x38840], R2 ;  /* 0x03884002030085a7 */ /* 0x000ee4000800007f */
[----:B---3--:R-:W-:Y:S05]  /*29b00*/  @!P0 BRA `(.L_x_958) ;  /* 0xfffffffc00f08947 */ /* 0x008fea000383ffff */
[----:B------:R-:W-:Y:S05]  /*29b10*/  BRA `(.L_x_1105) ;  /* 0xffffffa8003c7947 */ /* 0x000fea000383ffff */
.L_x_966:
[----:B0-----:R0:W1:Y:S02]  /*29b20*/  SYNCS.PHASECHK.TRANS64.TRYWAIT P0, [R2+URZ+0x38860], R3 ;  /* 0x03886003020075a7 */ /* 0x001064000800017f */
[----:B-1----:R-:W-:Y:S05]  /*29b30*/  @!P0 NANOSLEEP.SYNCS 0x989680 ;  /* 0x009896800000895d */ /* 0x002fea0003900000 */
[----:B------:R-:W1:Y:S02]  /*29b40*/  @!P0 SYNCS.PHASECHK.TRANS64 P0, [R2+URZ+0x38860], R3 ;  /* 0x03886003020085a7 */ /* 0x000e64000800007f */
[----:B-1----:R-:W-:Y:S05]  /*29b50*/  @!P0 BRA `(.L_x_966) ;  /* 0xfffffffc00f08947 */ /* 0x002fea000383ffff */
[----:B------:R-:W-:Y:S05]  /*29b60*/  BRA `(.L_x_1106) ;  /* 0xffffffac00987947 */ /* 0x000fea000383ffff */
.L_x_978:
[----:B--2---:R2:W3:Y:S02]  /*29b70*/  SYNCS.PHASECHK.TRANS64.TRYWAIT P0, [R3+URZ+0x38840], R2 ;  /* 0x03884002030075a7 */ /* 0x0044e4000800017f */
[----:B---3--:R-:W-:Y:S05]  /*29b80*/  @!P0 NANOSLEEP.SYNCS 0x989680 ;  /* 0x009896800000895d */ /* 0x008fea0003900000 */
[----:B------:R-:W3:Y:S02]  /*29b90*/  @!P0 SYNCS.PHASECHK.TRANS64 P0, [R3+URZ+0x38840], R2 ;  /* 0x03884002030085a7 */ /* 0x000ee4000800007f */
[----:B---3--:R-:W-:Y:S05]  /*29ba0*/  @!P0 BRA `(.L_x_978) ;  /* 0xfffffffc00f08947 */ /* 0x008fea000383ffff */
[----:B------:R-:W-:Y:S05]  /*29bb0*/  BRA `(.L_x_1107) ;  /* 0xffffffb400cc7947 */ /* 0x000fea000383ffff */
.L_x_986:
[----:B-1----:R1:W2:Y:S02]  /*29bc0*/  SYNCS.PHASECHK.TRANS64.TRYWAIT P0, [R2+URZ+0x38860], R3 ;  /* 0x03886003020075a7 */ /* 0x0022a4000800017f */
[----:B--2---:R-:W-:Y:S05]  /*29bd0*/  @!P0 NANOSLEEP.SYNCS 0x989680 ;  /* 0x009896800000895d */ /* 0x004fea0003900000 */
[----:B------:R-:W2:Y:S02]  /*29be0*/  @!P0 SYNCS.PHASECHK.TRANS64 P0, [R2+URZ+0x38860], R3 ;  /* 0x03886003020085a7 */ /* 0x000ea4000800007f */
[----:B--2---:R-:W-:Y:S05]  /*29bf0*/  @!P0 BRA `(.L_x_986) ;  /* 0xfffffffc00f08947 */ /* 0x004fea000383ffff */
[----:B------:R-:W-:Y:S05]  /*29c00*/  BRA `(.L_x_1108) ;  /* 0xffffffbc00287947 */ /* 0x000fea000383ffff */
.L_x_998:
[----:B---3--:R3:W4:Y:S02]  /*29c10*/  SYNCS.PHASECHK.TRANS64.TRYWAIT P0, [R3+URZ+0x38840], R2 ;  /* 0x03884002030075a7 */ /* 0x008724000800017f */
[----:B----4-:R-:W-:Y:S05]  /*29c20*/  @!P0 NANOSLEEP.SYNCS 0x989680 ;  /* 0x009896800000895d */ /* 0x010fea0003900000 */
[----:B------:R-:W4:Y:S02]  /*29c30*/  @!P0 SYNCS.PHASECHK.TRANS64 P0, [R3+URZ+0x38840], R2 ;  /* 0x03884002030085a7 */ /* 0x000f24000800007f */
[----:B----4-:R-:W-:Y:S05]  /*29c40*/  @!P0 BRA `(.L_x_998) ;  /* 0xfffffffc00f08947 */ /* 0x010fea000383ffff */
[----:B------:R-:W-:Y:S05]  /*29c50*/  BRA `(.L_x_1109) ;  /* 0xffffffc400307947 */ /* 0x000fea000383ffff */
.L_x_1006:
[----:B-1----:R1:W2:Y:S02]  /*29c60*/  SYNCS.PHASECHK.TRANS64.TRYWAIT P0, [R2+URZ+0x38860], R5 ;  /* 0x03886005020075a7 */ /* 0x0022a4000800017f */
[----:B--2---:R-:W-:Y:S05]  /*29c70*/  @!P0 NANOSLEEP.SYNCS 0x989680 ;  /* 0x009896800000895d */ /* 0x004fea0003900000 */
[----:B------:R-:W2:Y:S02]  /*29c80*/  @!P0 SYNCS.PHASECHK.TRANS64 P0, [R2+URZ+0x38860], R5 ;  /* 0x03886005020085a7 */ /* 0x000ea4000800007f */
[----:B--2---:R-:W-:Y:S05]  /*29c90*/  @!P0 BRA `(.L_x_1006) ;  /* 0xfffffffc00f08947 */ /* 0x004fea000383ffff */
[----:B------:R-:W-:Y:S05]  /*29ca0*/  BRA `(.L_x_1110) ;  /* 0xffffffc800887947 */ /* 0x000fea000383ffff */
.L_x_1020:
[----:B0-----:R0:W2:Y:S02]  /*29cb0*/  SYNCS.PHASECHK.TRANS64.TRYWAIT P0, [R2+URZ+0x38860], R0 ;  /* 0x03886000020075a7 */ /* 0x0010a4000800017f */
[----:B--2---:R-:W-:Y:S05]  /*29cc0*/  @!P0 NANOSLEEP.SYNCS 0x989680 ;  /* 0x009896800000895d */ /* 0x004fea0003900000 */
[----:B------:R-:W2:Y:S02]  /*29cd0*/  @!P0 SYNCS.PHASECHK.TRANS64 P0, [R2+URZ+0x38860], R0 ;  /* 0x03886000020085a7 */ /* 0x000ea4000800007f */
[----:B--2---:R-:W-:Y:S05]  /*29ce0*/  @!P0 BRA `(.L_x_1020) ;  /* 0xfffffffc00f08947 */ /* 0x004fea000383ffff */
[----:B------:R-:W-:Y:S05]  /*29cf0*/  BRA `(.L_x_1111) ;  /* 0xffffffd000707947 */ /* 0x000fea000383ffff */
.L_x_1030:
[----:B------:R-:W-:Y:S01]  /*29d00*/  BSSY B0, `(.L_x_1112) ;  /* 0x0000008000007945 */ /* 0x000fe20003800000 */
[----:B------:R-:W-:Y:S01]  /*29d10*/  IMAD.MOV.U32 R13, RZ, RZ, R16 ;  /* 0x000000ffff0d7224 */ /* 0x000fe200078e0010 */
[----:B------:R-:W-:Y:S01]  /*29d20*/  MOV R12, RZ ;  /* 0x000000ff000c7202 */ /* 0x000fe20000000f00 */
[----:B------:R-:W-:Y:S02]  /*29d30*/  IMAD.MOV.U32 R11, RZ, RZ, 0x1f ;  /* 0x0000001fff0b7424 */ /* 0x000fe400078e00ff */
[----:B------:R-:W-:-:S07]  /*29d40*/  IMAD.MOV.U32 R15, RZ, RZ, -0x1 ;  /* 0xffffffffff0f7424 */ /* 0x000fce00078e00ff */
[----:B01--4-:R-:W-:Y:S05]  /*29d50*/  WARPSYNC.COLLECTIVE R15, `(.L_x_1113) ;  /* 0x000000000f087348 */ /* 0x013fea0003c00000 */
[----:B------:R2:W3:Y:S02]  /*29d60*/  SHFL.IDX P6, R14, R13, R12, R11 ;  /* 0x0000000c0d0e7389 */ /* 0x0004e400000c000b */
[----:B01234-:R-:W-:Y:S01]  /*29d70*/  ENDCOLLECTIVE ;  /* 0x000000000000791b */ /* 0x01ffe20003800000 */
.L_x_1113:
[----:B------:R-:W-:Y:S05]  /*29d80*/  BSYNC B0 ;  /* 0x0000000000007941 */ /* 0x000fea0003800000 */
.L_x_1112:
[----:B------:R-:W-:Y:S01]  /*29d90*/  IMAD.MOV.U32 R13, RZ, RZ, R16 ;  /* 0x000000ffff0d7224 */ /* 0x000fe200078e0010 */
[----:B------:R-:W-:Y:S01]  /*29da0*/  MOV R11, 0x1f ;  /* 0x0000001f000b7802 */ /* 0x000fe20000000f00 */
[----:B------:R-:W-:Y:S01]  /*29db0*/  IMAD.MOV.U32 R12, RZ, RZ, 0x1 ;  /* 0x00000001ff0c7424 */ /* 0x000fe200078e00ff */
[----:B------:R-:W-:Y:S01]  /*29dc0*/  MOV R0, R14 ;  /* 0x0000000e00007202 */ /* 0x000fe20000000f00 */
[----:B------:R-:W-:Y:S01]  /*29dd0*/  IMAD.MOV.U32 R15, RZ, RZ, -0x1 ;  /* 0xffffffffff0f7424 */ /* 0x000fe200078e00ff */
[----:B------:R-:W-:Y:S02]  /*29de0*/  IADD3 R5, R19, R7, RZ ;  /* 0x0000000713057210 */ /* 0x000fe40007ffe0ff */
[----:B------:R-:W-:-:S13]  /*29df0*/  LOP3.LUT P1, RZ, R8, 0x1, RZ, 0xc0, !PT ;  /* 0x0000000108ff7812 */ /* 0x000fda000782c0ff */
[----:B------:R-:W-:Y:S05]  /*29e00*/  WARPSYNC.COLLECTIVE R15, `(.L_x_1114) ;  /* 0x000000000f087348 */ /* 0x000fea0003c00000 */
[----:B------:R0:W1:Y:S02]  /*29e10*/  SHFL.IDX P6, R14, R13, R12, R11 ;  /* 0x0000000c0d0e7389 */ /* 0x00006400000c000b */
[----:B01----:R-:W-:Y:S01]  /*29e20*/  ENDCOLLECTIVE ;  /* 0x000000000000791b */ /* 0x003fe20003800000 */
.L_x_1114:
        /* <DEDUP_REMOVED lines=9> */
[C---:B------:R-:W-:Y:S01]  /*29ec0*/  ISETP.GE.U32.AND P3, PT, R7.reuse, 0x10, PT ;  /* 0x000000100700780c */ /* 0x040fe20003f66070 */
[----:B0-----:R-:W-:Y:S02]  /*29ed0*/  IMAD.MOV.U32 R2, RZ, RZ, RZ ;  /* 0x000000ffff027224 */ /* 0x001fe400078e00ff */
[----:B--2---:R-:W-:Y:S01]  /*29ee0*/  @!P0 IMAD.MOV.U32 R2, RZ, RZ, R3 ;  /* 0x000000ffff028224 */ /* 0x004fe200078e0003 */
[----:B------:R-:W-:-:S04]  /*29ef0*/  ISETP.GE.U32.AND P0, PT, R7, 0x2, PT ;  /* 0x000000020700780c */ /* 0x000fc80003f06070 */
[----:B------:R-:W-:-:S09]  /*29f00*/  MOV R13, R2 ;  /* 0x00000002000d7202 */ /* 0x000fd20000000f00 */
[----:B------:R-:W-:Y:S05]  /*29f10*/  WARPSYNC.COLLECTIVE R15, `(.L_x_1115) ;  /* 0x000000000f087348 */ /* 0x000fea0003c00000 */
[----:B------:R0:W1:Y:S02]  /*29f20*/  SHFL.UP P6, R14, R13, R12, R11 ;  /* 0x0400000c0d0e7389 */ /* 0x00006400000c000b */
[----:B01----:R-:W-:Y:S01]  /*29f30*/  ENDCOLLECTIVE ;  /* 0x000000000000791b */ /* 0x003fe20003800000 */
.L_x_1115:
[----:B------:R-:W-:Y:S02]  /*29f40*/  IMAD.MOV.U32 R12, RZ, RZ, 0x2 ;  /* 0x00000002ff0c7424 */ /* 0x000fe400078e00ff */
[----:B------:R-:W-:-:S05]  /*29f50*/  IMAD.MOV.U32 R3, RZ, RZ, R14 ;  /* 0x000000ffff037224 */ /* 0x000fca00078e000e */
[----:B------:R-:W-:Y:S02]  /*29f60*/  SEL R3, R3, RZ, P1 ;  /* 0x000000ff03037207 */ /* 0x000fe40000800000 */
[----:B------:R-:W-:Y:S02]  /*29f70*/  ISETP.GE.U32.AND P1, PT, R7, 0x4, PT ;  /* 0x000000040700780c */ /* 0x000fe40003f26070 */
[----:B------:R-:W-:-:S05]  /*29f80*/  IADD3 R3, R2, R3, RZ ;  /* 0x0000000302037210 */ /* 0x000fca0007ffe0ff */
[----:B------:R-:W-:-:S07]  /*29f90*/  IMAD.MOV.U32 R13, RZ, RZ, R3 ;  /* 0x000000ffff0d7224 */ /* 0x000fce00078e0003 */
[----:B------:R-:W-:Y:S05]  /*29fa0*/  WARPSYNC.COLLECTIVE R15, `(.L_x_1116) ;  /* 0x000000000f087348 */ /* 0x000fea0003c00000 */
[----:B------:R0:W1:Y:S02]  /*29fb0*/  SHFL.UP P6, R14, R13, R12, R11 ;  /* 0x0400000c0d0e7389 */ /* 0x00006400000c000b */
[----:B01----:R-:W-:Y:S01]  /*29fc0*/  ENDCOLLECTIVE ;  /* 0x000000000000791b */ /* 0x003fe20003800000 */
.L_x_1116:
[----:B------:R-:W-:Y:S02]  /*29fd0*/  MOV R12, 0x4 ;  /* 0x00000004000c7802 */ /* 0x000fe40000000f00 */
[----:B------:R-:W-:-:S04]  /*29fe0*/  MOV R5, R14 ;  /* 0x0000000e00057202 */ /* 0x000fc80000000f00 */
[----:B------:R-:W-:-:S05]  /*29ff0*/  SEL R5, R5, RZ, P0 ;  /* 0x000000ff05057207 */ /* 0x000fca0000000000 */
[----:B------:R-:W-:-:S04]  /*2a000*/  IMAD.IADD R3, R3, 0x1, R5 ;  /* 0x0000000103037824 */ /* 0x000fc800078e0205 */
[----:B------:R-:W-:-:S07]  /*2a010*/  IMAD.MOV.U32 R13, RZ, RZ, R3 ;  /* 0x000000ffff0d7224 */ /* 0x000fce00078e0003 */
[----:B------:R-:W-:Y:S05]  /*2a020*/  WARPSYNC.COLLECTIVE R15, `(.L_x_1117) ;  /* 0x000000000f087348 */ /* 0x000fea0003c00000 */
[----:B------:R0:W1:Y:S02]  /*2a030*/  SHFL.UP P6, R14, R13, R12, R11 ;  /* 0x0400000c0d0e7389 */ /* 0x00006400000c000b */
[----:B01----:R-:W-:Y:S01]  /*2a040*/  ENDCOLLECTIVE ;  /* 0x000000000000791b */ /* 0x003fe20003800000 */
.L_x_1117:
[----:B------:R-:W-:Y:S02]  /*2a050*/  IMAD.MOV.U32 R12, RZ, RZ, 0x8 ;  /* 0x00000008ff0c7424 */ /* 0x000fe400078e00ff */
[----:B------:R-:W-:-:S05]  /*2a060*/  IMAD.MOV.U32 R5, RZ, RZ, R14 ;  /* 0x000000ffff057224 */ /* 0x000fca00078e000e */
[----:B------:R-:W-:-:S05]  /*2a070*/  SEL R5, R5, RZ, P1 ;  /* 0x000000ff05057207 */ /* 0x000fca0000800000 */
[----:B------:R-:W-:-:S05]  /*2a080*/  IMAD.IADD R3, R3, 0x1, R5 ;  /* 0x0000000103037824 */ /* 0x000fca00078e0205 */
[----:B------:R-:W-:-:S07]  /*2a090*/  MOV R13, R3 ;  /* 0x00000003000d7202 */ /* 0x000fce0000000f00 */
[----:B------:R-:W-:Y:S05]  /*2a0a0*/  WARPSYNC.COLLECTIVE R15, `(.L_x_1118) ;  /* 0x000000000f087348 */ /* 0x000fea0003c00000 */
[----:B------:R0:W1:Y:S02]  /*2a0b0*/  SHFL.UP P6, R14, R13, R12, R11 ;  /* 0x0400000c0d0e7389 */ /* 0x00006400000c000b */
[----:B01----:R-:W-:Y:S01]  /*2a0c0*/  ENDCOLLECTIVE ;  /* 0x000000000000791b */ /* 0x003fe20003800000 */
.L_x_1118:
[----:B------:R-:W-:Y:S02]  /*2a0d0*/  IMAD.MOV.U32 R12, RZ, RZ, 0x10 ;  /* 0x00000010ff0c7424 */ /* 0x000fe400078e00ff */
[----:B------:R-:W-:-:S05]  /*2a0e0*/  IMAD.MOV.U32 R5, RZ, RZ, R14 ;  /* 0x000000ffff057224 */ /* 0x000fca00078e000e */
[----:B------:R-:W-:-:S04]  /*2a0f0*/  SEL R5, R5, RZ, P2 ;  /* 0x000000ff05057207 */ /* 0x000fc80001000000 */
[----:B------:R-:W-:-:S05]  /*2a100*/  IADD3 R3, R3, R5, RZ ;  /* 0x0000000503037210 */ /* 0x000fca0007ffe0ff */
[----:B------:R-:W-:-:S07]  /*2a110*/  IMAD.MOV.U32 R13, RZ, RZ, R3 ;  /* 0x000000ffff0d7224 */ /* 0x000fce00078e0003 */
[----:B------:R-:W-:Y:S05]  /*2a120*/  WARPSYNC.COLLECTIVE R15, `(.L_x_1119) ;  /* 0x000000000f087348 */ /* 0x000fea0003c00000 */
[----:B------:R0:W1:Y:S02]  /*2a130*/  SHFL.UP P6, R14, R13, R12, R11 ;  /* 0x0400000c0d0e7389 */ /* 0x00006400000c000b */
[----:B01----:R-:W-:Y:S01]  /*2a140*/  ENDCOLLECTIVE ;  /* 0x000000000000791b */ /* 0x003fe20003800000 */
.L_x_1119:
[----:B------:R-:W-:Y:S01]  /*2a150*/  MOV R12, 0x1f ;  /* 0x0000001f000c7802 */ /* 0x000fe20000000f00 */
[----:B------:R-:W-:Y:S01]  /*2a160*/  IMAD.MOV.U32 R11, RZ, RZ, 0x1f ;  /* 0x0000001fff0b7424 */ /* 0x000fe200078e00ff */
[----:B------:R-:W-:-:S04]  /*2a170*/  MOV R5, R14 ;  /* 0x0000000e00057202 */ /* 0x000fc80000000f00 */
[----:B------:R-:W-:-:S05]  /*2a180*/  SEL R5, R5, RZ, P3 ;  /* 0x000000ff05057207 */ /* 0x000fca0001800000 */
[----:B------:R-:W-:-:S04]  /*2a190*/  IMAD.IADD R5, R3, 0x1, R5 ;  /* 0x0000000103057824 */ /* 0x000fc800078e0205 */
[----:B------:R-:W-:-:S07]  /*2a1a0*/  IMAD.MOV.U32 R13, RZ, RZ, R5 ;  /* 0x000000ffff0d7224 */ /* 0x000fce00078e0005 */
[----:B------:R-:W-:Y:S05]  /*2a1b0*/  WARPSYNC.COLLECTIVE R15, `(.L_x_1120) ;  /* 0x000000000f087348 */ /* 0x000fea0003c00000 */
[----:B------:R0:W1:Y:S02]  /*2a1c0*/  SHFL.IDX P6, R14, R13, R12, R11 ;  /* 0x0000000c0d0e7389 */ /* 0x00006400000c000b */
[----:B01----:R-:W-:Y:S01]  /*2a1d0*/  ENDCOLLECTIVE ;  /* 0x000000000000791b */ /* 0x003fe20003800000 */
.L_x_1120:
[----:B------:R-:W-:Y:S01]  /*2a1e0*/  IMAD.MOV.U32 R6, RZ, RZ, R14 ;  /* 0x000000ffff067224 */ /* 0x000fe200078e000e */
[----:B------:R-:W-:Y:S06]  /*2a1f0*/  BRA `(.L_x_1121) ;  /* 0xffffffd400887947 */ /* 0x000fec000383ffff */
.L_x_1035:
[----:B------:R-:W-:Y:S01]  /*2a200*/  BSSY B0, `(.L_x_1122) ;  /* 0x0000008000007945 */ /* 0x000fe20003800000 */
[----:B-----5:R-:W-:Y:S01]  /*2a210*/  MOV R13, R2 ;  /* 0x00000002000d7202 */ /* 0x020fe20000000f00 */
[----:B------:R-:W-:Y:S01]  /*2a220*/  IMAD.MOV.U32 R12, RZ, RZ, 0x1 ;  /* 0x00000001ff0c7424 */ /* 0x000fe200078e00ff */
[----:B------:R-:W-:Y:S01]  /*2a230*/  MOV R15, 0xffffffff ;  /* 0xffffffff000f7802 */ /* 0x000fe20000000f00 */
[----:B------:R-:W-:-:S07]  /*2a240*/  IMAD.MOV.U32 R11, RZ, RZ, RZ ;  /* 0x000000ffff0b7224 */ /* 0x000fce00078e00ff */
[----:B01--4-:R-:W-:Y:S05]  /*2a250*/  WARPSYNC.COLLECTIVE R15, `(.L_x_1123) ;  /* 0x000000000f087348 */ /* 0x013fea0003c00000 */
[----:B------:R2:W3:Y:S02]  /*2a260*/  SHFL.UP P6, R14, R13, R12, R11 ;  /* 0x0400000c0d0e7389 */ /* 0x0004e400000c000b */
[----:B01234-:R-:W-:Y:S01]  /*2a270*/  ENDCOLLECTIVE ;  /* 0x000000000000791b */ /* 0x01ffe20003800000 */
.L_x_1123:
[----:B------:R-:W-:Y:S05]  /*2a280*/  BSYNC B0 ;  /* 0x0000000000007941 */ /* 0x000fea0003800000 */
.L_x_1122:
[----:B------:R-:W2:Y:S01]  /*2a290*/  LDL R3, [R1+0x8] ;  /* 0x0000080001037983 */ /* 0x000ea20000100800 */
[----:B------:R-:W-:Y:S01]  /*2a2a0*/  IMAD.MOV.U32 R12, RZ, RZ, 0x2 ;  /* 0x00000002ff0c7424 */ /* 0x000fe200078e00ff */
[----:B------:R-:W-:Y:S01]  /*2a2b0*/  MOV R15, 0xffffffff ;  /* 0xffffffff000f7802 */ /* 0x000fe20000000f00 */
[----:B------:R-:W-:Y:S01]  /*2a2c0*/  IMAD.MOV.U32 R11, RZ, RZ, RZ ;  /* 0x000000ffff0b7224 */ /* 0x000fe200078e00ff */
[----:B--2---:R-:W-:Y:S01]  /*2a2d0*/  LOP3.LUT P4, RZ, R3, 0x1, RZ, 0xc0, !PT ;  /* 0x0000000103ff7812 */ /* 0x004fe2000788c0ff */
[----:B------:R-:W-:-:S05]  /*2a2e0*/  IMAD.MOV.U32 R3, RZ, RZ, R14 ;  /* 0x000000ffff037224 */ /* 0x000fca00078e000e */
[----:B------:R-:W-:-:S05]  /*2a2f0*/  SEL R3, R3, RZ, P4 ;  /* 0x000000ff03037207 */ /* 0x000fca0002000000 */
[----:B------:R-:W-:-:S05]  /*2a300*/  IMAD.IADD R3, R2, 0x1, R3 ;  /* 0x0000000102037824 */ /* 0x000fca00078e0203 */
[----:B------:R-:W-:-:S07]  /*2a310*/  MOV R13, R3 ;  /* 0x00000003000d7202 */ /* 0x000fce0000000f00 */
[----:B------:R-:W-:Y:S05]  /*2a320*/  WARPSYNC.COLLECTIVE R15, `(.L_x_1124) ;  /* 0x000000000f087348 */ /* 0x000fea0003c00000 */
[----:B------:R0:W1:Y:S02]  /*2a330*/  SHFL.UP P6, R14, R13, R12, R11 ;  /* 0x0400000c0d0e7389 */ /* 0x00006400000c000b */
[----:B01----:R-:W-:Y:S01]  /*2a340*/  ENDCOLLECTIVE ;  /* 0x000000000000791b */ /* 0x003fe20003800000 */
.L_x_1124:
        /* <DEDUP_REMOVED lines=8> */
.L_x_1125:
        /* <DEDUP_REMOVED lines=8> */
.L_x_1126:
        /* <DEDUP_REMOVED lines=8> */
.L_x_1127:
[----:B------:R-:W-:Y:S02]  /*2a4d0*/  IMAD.MOV.U32 R12, RZ, RZ, 0x1f ;  /* 0x0000001fff0c7424 */ /* 0x000fe400078e00ff */
[----:B------:R-:W-:Y:S02]  /*2a4e0*/  IMAD.MOV.U32 R11, RZ, RZ, 0x1f ;  /* 0x0000001fff0b7424 */ /* 0x000fe400078e00ff */
[----:B------:R-:W-:-:S05]  /*2a4f0*/  IMAD.MOV.U32 R5, RZ, RZ, R14 ;  /* 0x000000ffff057224 */ /* 0x000fca00078e000e */
[----:B------:R-:W-:-:S05]  /*2a500*/  SEL R5, R5, RZ, P3 ;  /* 0x000000ff05057207 */ /* 0x000fca0001800000 */
[----:B------:R-:W-:-:S05]  /*2a510*/  IMAD.IADD R5, R3, 0x1, R5 ;  /* 0x0000000103057824 */ /* 0x000fca00078e0205 */
[----:B------:R-:W-:-:S07]  /*2a520*/  MOV R13, R5 ;  /* 0x00000005000d7202 */ /* 0x000fce0000000f00 */
[----:B------:R-:W-:Y:S05]  /*2a530*/  WARPSYNC.COLLECTIVE R15, `(.L_x_1128) ;  /* 0x000000000f087348 */ /* 0x000fea0003c00000 */
[----:B------:R0:W1:Y:S02]  /*2a540*/  SHFL.IDX P6, R14, R13, R12, R11 ;  /* 0x0000000c0d0e7389 */ /* 0x00006400000c000b */
[----:B01----:R-:W-:Y:S01]  /*2a550*/  ENDCOLLECTIVE ;  /* 0x000000000000791b */ /* 0x003fe20003800000 */
.L_x_1128:
[----:B------:R-:W-:Y:S01]  /*2a560*/  MOV R6, R14 ;  /* 0x0000000e00067202 */ /* 0x000fe20000000f00 */
[----:B------:R-:W-:Y:S06]  /*2a570*/  BRA `(.L_x_1129) ;  /* 0xffffffd4004c7947 */ /* 0x000fec000383ffff */
.L_x_1037:
[----:B------:R-:W-:Y:S01]  /*2a580*/  BSSY B0, `(.L_x_1130) ;  /* 0x0000006000007945 */ /* 0x000fe20003800000 */
[----:B------:R-:W-:Y:S01]  /*2a590*/  PLOP3.LUT P6, PT, P6, PT, PT, 0x8, 0x0 ;  /* 0x000000000000781c */ /* 0x000fe200037ce170 */
[----:B------:R-:W-:-:S12]  /*2a5a0*/  IMAD.MOV.U32 R15, RZ, RZ, -0x1 ;  /* 0xffffffffff0f7424 */ /* 0x000fd800078e00ff */
[----:B0---4-:R-:W-:Y:S05]  /*2a5b0*/  WARPSYNC.COLLECTIVE R15, `(.L_x_1131) ;  /* 0x000000000f087348 */ /* 0x011fea0003c00000 */
[----:B------:R-:W-:Y:S01]  /*2a5c0*/  VOTE.ANY R14, PT, P6 ;  /* 0x00000000000e7806 */ /* 0x000fe200030e0100 */
[----:B0---4-:R-:W-:Y:S06]  /*2a5d0*/  ENDCOLLECTIVE ;  /* 0x000000000000791b */ /* 0x011fec0003800000 */
.L_x_1131:
[----:B------:R-:W-:Y:S05]  /*2a5e0*/  BSYNC B0 ;  /* 0x0000000000007941 */ /* 0x000fea0003800000 */
.L_x_1130:
[----:B------:R-:W-:Y:S01]  /*2a5f0*/  IMAD.MOV.U32 R3, RZ, RZ, R14 ;  /* 0x000000ffff037224 */ /* 0x000fe200078e000e */
[----:B------:R-:W-:Y:S01]  /*2a600*/  MOV R13, R2 ;  /* 0x00000002000d7202 */ /* 0x000fe20000000f00 */
[----:B------:R-:W-:Y:S01]  /*2a610*/  IMAD.MOV.U32 R11, RZ, RZ, 0x1f ;  /* 0x0000001fff0b7424 */ /* 0x000fe200078e00ff */
[----:B------:R-:W-:Y:S01]  /*2a620*/  MOV R15, 0xffffffff ;  /* 0xffffffff000f7802 */ /* 0x000fe20000000f00 */
[----:B------:R-:W0:Y:S02]  /*2a630*/  POPC R4, R3 ;  /* 0x0000000300047309 */ /* 0x000e240000000000 */
[----:B0-----:R-:W-:-:S07]  /*2a640*/  IMAD.MOV.U32 R12, RZ, RZ, R4 ;  /* 0x000000ffff0c7224 */ /* 0x001fce00078e0004 */
[----:B------:R-:W-:Y:S05]  /*2a650*/  WARPSYNC.COLLECTIVE R15, `(.L_x_1132) ;  /* 0x000000000f087348 */ /* 0x000fea0003c00000 */
[----:B------:R0:W1:Y:S02]  /*2a660*/  SHFL.IDX P6, R14, R13, R12, R11 ;  /* 0x0000000c0d0e7389 */ /* 0x00006400000c000b */
[----:B01----:R-:W-:Y:S01]  /*2a670*/  ENDCOLLECTIVE ;  /* 0x000000000000791b */ /* 0x003fe20003800000 */
.L_x_1132:
[----:B------:R-:W-:Y:S01]  /*2a680*/  IMAD.MOV.U32 R17, RZ, RZ, R14 ;  /* 0x000000ffff117224 */ /* 0x000fe200078e000e */
[----:B------:R-:W-:Y:S06]  /*2a690*/  BRA `(.L_x_1133) ;  /* 0xffffffd4003c7947 */ /* 0x000fec000383ffff */
.L_x_1039:
[----:B------:R-:W-:Y:S01]  /*2a6a0*/  BSSY B0, `(.L_x_1134) ;  /* 0x0000007000007945 */ /* 0x000fe20003800000 */
[----:B------:R-:W-:Y:S01]  /*2a6b0*/  IMAD.MOV.U32 R13, RZ, RZ, R5 ;  /* 0x000000ffff0d7224 */ /* 0x000fe200078e0005 */
[----:B------:R-:W-:Y:S01]  /*2a6c0*/  MOV R11, 0x1f ;  /* 0x0000001f000b7802 */ /* 0x000fe20000000f00 */
[----:B------:R-:W-:-:S07]  /*2a6d0*/  IMAD.MOV.U32 R15, RZ, RZ, -0x1 ;  /* 0xffffffffff0f7424 */ /* 0x000fce00078e00ff */
[----:B0-2-4-:R-:W-:Y:S05]  /*2a6e0*/  WARPSYNC.COLLECTIVE R15, `(.L_x_1135) ;  /* 0x000000000f087348 */ /* 0x015fea0003c00000 */
[----:B------:R1:W3:Y:S02]  /*2a6f0*/  SHFL.IDX P6, R14, R13, R12, R11 ;  /* 0x0000000c0d0e7389 */ /* 0x0002e400000c000b */
[----:B01234-:R-:W-:Y:S01]  /*2a700*/  ENDCOLLECTIVE ;  /* 0x000000000000791b */ /* 0x01ffe20003800000 */
.L_x_1135:
[----:B------:R-:W-:Y:S05]  /*2a710*/  BSYNC B0 ;  /* 0x0000000000007941 */ /* 0x000fea0003800000 */
.L_x_1134:
[----:B------:R-:W-:Y:S01]  /*2a720*/  IMAD.MOV.U32 R2, RZ, RZ, R14 ;  /* 0x000000ffff027224 */ /* 0x000fe200078e000e */
[----:B------:R-:W-:Y:S06]  /*2a730*/  BRA `(.L_x_1038) ;  /* 0xffffffd400307947 */ /* 0x000fec000383ffff */
.L_x_1043:
[----:B0-----:R0:W1:Y:S02]  /*2a740*/  SYNCS.PHASECHK.TRANS64.TRYWAIT P0, [R0+URZ+0x38820], R3 ;  /* 0x03882003000075a7 */ /* 0x001064000800017f */
[----:B-1----:R-:W-:Y:S05]  /*2a750*/  @!P0 NANOSLEEP.SYNCS 0x989680 ;  /* 0x009896800000895d */ /* 0x002fea0003900000 */
[----:B------:R-:W1:Y:S02]  /*2a760*/  @!P0 SYNCS.PHASECHK.TRANS64 P0, [R0+URZ+0x38820], R3 ;  /* 0x03882003000085a7 */ /* 0x000e64000800007f */
[----:B-1----:R-:W-:Y:S05]  /*2a770*/  @!P0 BRA `(.L_x_1043) ;  /* 0xfffffffc00f08947 */ /* 0x002fea000383ffff */
[----:B------:R-:W-:Y:S05]  /*2a780*/  BRA `(.L_x_1136) ;  /* 0xffffffd800207947 */ /* 0x000fea000383ffff */
.L_x_1044:
[----:B------:R-:W1:Y:S01]  /*2a790*/  S2R R2, SR_TID.X ;  /* 0x0000000000027919 */ /* 0x000e620000002100 */
[----:B------:R-:W-:Y:S01]  /*2a7a0*/  BSSY B0, `(.L_x_1137) ;  /* 0x000000a000007945 */ /* 0x000fe20003800000 */
[----:B------:R-:W-:Y:S01]  /*2a7b0*/  IMAD.MOV.U32 R12, RZ, RZ, RZ ;  /* 0x000000ffff0c7224 */ /* 0x000fe200078e00ff */
[----:B------:R-:W-:Y:S01]  /*2a7c0*/  MOV R15, 0xffffffff ;  /* 0xffffffff000f7802 */ /* 0x000fe20000000f00 */
[----:B------:R-:W-:Y:S01]  /*2a7d0*/  IMAD.MOV.U32 R11, RZ, RZ, 0x1f ;  /* 0x0000001fff0b7424 */ /* 0x000fe200078e00ff */
[----:B-1----:R-:W-:-:S04]  /*2a7e0*/  SHF.R.U32.HI R2, RZ, 0x5, R2 ;  /* 0x00000005ff027819 */ /* 0x002fc80000011602 */
[----:B------:R-:W-:-:S04]  /*2a7f0*/  LOP3.LUT R2, R2, 0x3, RZ, 0xc0, !PT ;  /* 0x0000000302027812 */ /* 0x000fc800078ec0ff */
[----:B------:R-:W-:-:S07]  /*2a800*/  MOV R13, R2 ;  /* 0x00000002000d7202 */ /* 0x000fce0000000f00 */
[----:B0---4-:R-:W-:Y:S05]  /*2a810*/  WARPSYNC.COLLECTIVE R15, `(.L_x_1138) ;  /* 0x000000000f087348 */ /* 0x011fea0003c00000 */
[----:B------:R1:W2:Y:S02]  /*2a820*/  SHFL.IDX P6, R14, R13, R12, R11 ;  /* 0x0000000c0d0e7389 */ /* 0x0002a400000c000b */
[----:B012-4-:R-:W-:Y:S01]  /*2a830*/  ENDCOLLECTIVE ;  /* 0x000000000000791b */ /* 0x017fe20003800000 */
.L_x_1138:
[----:B------:R-:W-:Y:S05]  /*2a840*/  BSYNC B0 ;  /* 0x0000000000007941 */ /* 0x000fea0003800000 */
.L_x_1137:
[----:B------:R-:W-:Y:S05]  /*2a850*/  BRA `(.L_x_1139) ;  /* 0xffffffd800087947 */ /* 0x000fea000383ffff */
.L_x_1045:
[----:B------:R-:W-:Y:S01]  /*2a860*/  BSSY B0, `(.L_x_1140) ;  /* 0x0000006000007945 */ /* 0x000fe20003800000 */
[----:B------:R-:W-:-:S07]  /*2a870*/  IMAD.MOV.U32 R15, RZ, RZ, -0x1 ;  /* 0xffffffffff0f7424 */ /* 0x000fce00078e00ff */
[----:B01--4-:R-:W-:Y:S05]  /*2a880*/  WARPSYNC.COLLECTIVE R15, `(.L_x_1141) ;  /* 0x000000000f0c7348 */ /* 0x013fea0003c00000 */
[----:B------:R-:W-:Y:S02]  /*2a890*/  ELECT P6, UR62, PT ;  /* 0x00000000003e782f */ /* 0x000fe400038c0000 */
[----:B------:R-:W-:Y:S01]  /*2a8a0*/  MOV R14, UR62 ;  /* 0x0000003e000e7c02 */ /* 0x000fe20008000f00 */
[----:B01--4-:R-:W-:Y:S10]  /*2a8b0*/  ENDCOLLECTIVE ;  /* 0x000000000000791b */ /* 0x013ff40003800000 */
.L_x_1141:
[----:B------:R-:W-:Y:S05]  /*2a8c0*/  BSYNC B0 ;  /* 0x0000000000007941 */ /* 0x000fea0003800000 */
.L_x_1140:
[----:B------:R-:W-:Y:S05]  /*2a8d0*/  BRA `(.L_x_1142) ;  /* 0xffffffd400fc7947 */ /* 0x000fea000383ffff */
.L_x_1047:
[----:B0-----:R0:W1:Y:S02]  /*2a8e0*/  SYNCS.PHASECHK.TRANS64.TRYWAIT P0, [R6+URZ], R5 ;  /* 0x00000005060075a7 */ /* 0x001064000800017f */
[----:B-1----:R-:W-:Y:S05]  /*2a8f0*/  @!P0 NANOSLEEP.SYNCS 0x989680 ;  /* 0x009896800000895d */ /* 0x002fea0003900000 */
[----:B------:R-:W1:Y:S02]  /*2a900*/  @!P0 SYNCS.PHASECHK.TRANS64 P0, [R6+URZ], R5 ;  /* 0x00000005060085a7 */ /* 0x000e64000800007f */
[----:B-1----:R-:W-:Y:S05]  /*2a910*/  @!P0 BRA `(.L_x_1047) ;  /* 0xfffffffc00f08947 */ /* 0x002fea000383ffff */
[----:B------:R-:W-:Y:S05]  /*2a920*/  BRA `(.L_x_1143) ;  /* 0xffffffd800387947 */ /* 0x000fea000383ffff */
.L_x_1048:
[----:B-1----:R1:W2:Y:S02]  /*2a930*/  SYNCS.PHASECHK.TRANS64.TRYWAIT P0, [R7+URZ], R2 ;  /* 0x00000002070075a7 */ /* 0x0022a4000800017f */
[----:B--2---:R-:W-:Y:S05]  /*2a940*/  @!P0 NANOSLEEP.SYNCS 0x989680 ;  /* 0x009896800000895d */ /* 0x004fea0003900000 */
[----:B------:R-:W2:Y:S02]  /*2a950*/  @!P0 SYNCS.PHASECHK.TRANS64 P0, [R7+URZ], R2 ;  /* 0x00000002070085a7 */ /* 0x000ea4000800007f */
[----:B--2---:R-:W-:Y:S05]  /*2a960*/  @!P0 BRA `(.L_x_1048) ;  /* 0xfffffffc00f08947 */ /* 0x004fea000383ffff */
[----:B------:R-:W-:Y:S05]  /*2a970*/  BRA `(.L_x_1144) ;  /* 0xffffffd8002c7947 */ /* 0x000fea000383ffff */
.L_x_1050:
[----:B--2---:R2:W3:Y:S02]  /*2a980*/  SYNCS.PHASECHK.TRANS64.TRYWAIT P0, [R4+URZ], R5 ;  /* 0x00000005040075a7 */ /* 0x0044e4000800017f */
[----:B---3--:R-:W-:Y:S05]  /*2a990*/  @!P0 NANOSLEEP.SYNCS 0x989680 ;  /* 0x009896800000895d */ /* 0x008fea0003900000 */
[----:B------:R-:W3:Y:S02]  /*2a9a0*/  @!P0 SYNCS.PHASECHK.TRANS64 P0, [R4+URZ], R5 ;  /* 0x00000005040085a7 */ /* 0x000ee4000800007f */
[----:B---3--:R-:W-:Y:S05]  /*2a9b0*/  @!P0 BRA `(.L_x_1050) ;  /* 0xfffffffc00f08947 */ /* 0x008fea000383ffff */
[----:B------:R-:W-:Y:S05]  /*2a9c0*/  BRA `(.L_x_1145) ;  /* 0xffffffd800347947 */ /* 0x000fea000383ffff */
.L_x_1146:
        /* <DEDUP_REMOVED lines=11> */
.L_x_15296:


//--------------------- .text._ZN7cutlass13device_kernelIN5flash11enable_sm90INS1_16FlashAttnFwdSm90INS1_25CollectiveMainloopFwdSm90ILi2EN4cute5tupleIJNS5_1CILi1EEES8_S8_EEENS6_IJNS7_ILi128EEENS7_ILi64EEENS7_ILi256EEEEEELi256ENS_6half_tEfNS_4arch4Sm90ELb0ELb1ELb0ELb0ELb0ELb0ELb0ELb1ELb1ELb1ELb0ELb0EEENS1_21CollectiveEpilogueFwdINS6_IJSA_SC_SB_EEES9_SE_SG_Li256ELb0ELb1ELb0ELb0EEENS1_30DynamicPersistentTileSchedulerILi256ELi128ELb0ELb1ELb1EEEEEEEEEvNT_6ParamsE --------------------------
	.section	.text._ZN7cutlass13device_kernelIN5flash11enable_sm90INS1_16FlashAttnFwdSm90INS1_25CollectiveMainloopFwdSm90ILi2EN4cute5tupleIJNS5_1CILi1EEES8_S8_EEENS6_IJNS7_ILi128EEENS7_ILi64EEENS7_ILi256EEEEEELi256ENS_6half_tEfNS_4arch4Sm90ELb0ELb1ELb0ELb0ELb0ELb0ELb0ELb1ELb1ELb1ELb0ELb0EEENS1_21CollectiveEpilogueFwdINS6_IJSA_SC_SB_EEES9_SE_SG_Li256ELb0ELb1ELb0ELb0EEENS1_30DynamicPersistentTileSchedulerILi256ELi128ELb0ELb1ELb1EEEEEEEEEvNT_6ParamsE,"ax",@progbits
	.align	128
.text._ZN7cutlass13device_kernelIN5flash11enable_sm90INS1_16FlashAttnFwdSm90INS1_25CollectiveMainloopFwdSm90ILi2EN4cute5tupleIJNS5_1CILi1EEES8_S8_EEENS6_IJNS7_ILi128EEENS7_ILi64EEENS7_ILi256EEEEEELi256ENS_6half_tEfNS_4arch4Sm90ELb0ELb1ELb0ELb0ELb0ELb0ELb0ELb1ELb1ELb1ELb0ELb0EEENS1_21CollectiveEpilogueFwdINS6_IJSA_SC_SB_EEES9_SE_SG_Li256ELb0ELb1ELb0ELb0EEENS1_30DynamicPersistentTileSchedulerILi256ELi128ELb0ELb1ELb1EEEEEEEEEvNT_6ParamsE:
        .type           _ZN7cutlass13device_kernelIN5flash11enable_sm90INS1_16FlashAttnFwdSm90INS1_25CollectiveMainloopFwdSm90ILi2EN4cute5tupleIJNS5_1CILi1EEES8_S8_EEENS6_IJNS7_ILi128EEENS7_ILi64EEENS7_ILi256EEEEEELi256ENS_6half_tEfNS_4arch4Sm90ELb0ELb1ELb0ELb0ELb0ELb0ELb0ELb1ELb1ELb1ELb0ELb0EEENS1_21CollectiveEpilogueFwdINS6_IJSA_SC_SB_EEES9_SE_SG_Li256ELb0ELb1ELb0ELb0EEENS1_30DynamicPersistentTileSchedulerILi256ELi128ELb0ELb1ELb1EEEEEEEEEvNT_6ParamsE,@function
        .size           _ZN7cutlass13device_kernelIN5flash11enable_sm90INS1_16FlashAttnFwdSm90INS1_25CollectiveMainloopFwdSm90ILi2EN4cute5tupleIJNS5_1CILi1EEES8_S8_EEENS6_IJNS7_ILi128EEENS7_ILi64EEENS7_ILi256EEEEEELi256ENS_6half_tEfNS_4arch4Sm90ELb0ELb1ELb0ELb0ELb0ELb0ELb0ELb1ELb1ELb1ELb0ELb0EEENS1_21CollectiveEpilogueFwdINS6_IJSA_SC_SB_EEES9_SE_SG_Li256ELb0ELb1ELb0ELb0EEENS1_30DynamicPersistentTileSchedulerILi256ELi128ELb0ELb1ELb1EEEEEEEEEvNT_6ParamsE,(.L_x_15297 - _ZN7cutlass13device_kernelIN5flash11enable_sm90INS1_16FlashAttnFwdSm90INS1_25CollectiveMainloopFwdSm90ILi2EN4cute5tupleIJNS5_1CILi1EEES8_S8_EEENS6_IJNS7_ILi128EEENS7_ILi64EEENS7_ILi256EEEEEELi256ENS_6half_tEfNS_4arch4Sm90ELb0ELb1ELb0ELb0ELb0ELb0ELb0ELb1ELb1ELb1ELb0ELb0EEENS1_21CollectiveEpilogueFwdINS6_IJSA_SC_SB_EEES9_SE_SG_Li256ELb0ELb1ELb0ELb0EEENS1_30DynamicPersistentTileSchedulerILi256ELi128ELb0ELb1ELb1EEEEEEEEEvNT_6ParamsE)
        .other          _ZN7cutlass13device_kernelIN5flash11enable_sm90INS1_16FlashAttnFwdSm90INS1_25CollectiveMainloopFwdSm90ILi2EN4cute5tupleIJNS5_1CILi1EEES8_S8_EEENS6_IJNS7_ILi128EEENS7_ILi64EEENS7_ILi256EEEEEELi256ENS_6half_tEfNS_4arch4Sm90ELb0ELb1ELb0ELb0ELb0ELb0ELb0ELb1ELb1ELb1ELb0ELb0EEENS1_21CollectiveEpilogueFwdINS6_IJSA_SC_SB_EEES9_SE_SG_Li256ELb0ELb1ELb0ELb0EEENS1_30DynamicPersistentTileSchedulerILi256ELi128ELb0ELb1ELb1EEEEEEEEEvNT_6ParamsE,@"STO_CUDA_ENTRY STV_DEFAULT"
_ZN7cutlass13device_kernelIN5flash11enable_sm90INS1_16FlashAttnFwdSm90INS1_25CollectiveMainloopFwdSm90ILi2EN4cute5tupleIJNS5_1CILi1EEES8_S8_EEENS6_IJNS7_ILi128EEENS7_ILi64EEENS7_ILi256EEEEEELi256ENS_6half_tEfNS_4arch4Sm90ELb0ELb1ELb0ELb0ELb0ELb0ELb0ELb1ELb1ELb1ELb0ELb0EEENS1_21CollectiveEpilogueFwdINS6_IJSA_SC_SB_EEES9_SE_SG_Li256ELb0ELb1ELb0ELb0EEENS1_30DynamicPersistentTileSchedulerILi256ELi128ELb0ELb1ELb1EEEEEEEEEvNT_6ParamsE:
        /* <DEDUP_REMOVED lines=18> */
.L_x_1148:
[----:B------:R-:W-:Y:S05]  /*0120*/  BSYNC B0 ;  /* 0x0000000000007941 */ /* 0x000fea0003800000 */
.L_x_1147:
        /* <DEDUP_REMOVED lines=41> */
.L_x_1149:
        /* <DEDUP_REMOVED lines=22> */
.L_x_1150:
        /* <DEDUP_REMOVED lines=18> */
.L_x_1151:
        /* <DEDUP_REMOVED lines=22> */
.L_x_1152:
        /* <DEDUP_REMOVED lines=22> */
.L_x_1153:
        /* <DEDUP_REMOVED lines=8> */
.L_x_1155:
[----:B------:R-:W-:-:S08]  /*0980*/  NOP ;  /* 0x0000000000007918 */ /* 0x000fd00000000000 */
[----:B------:R-:W1:Y:S02]  /*0990*/  USETMAXREG.TRY_ALLOC.CTAPOOL UP0, 0xf0 ;  /* 0x000000f0000079c8 */ /* 0x000e640008000600 */
[----:B-1----:R-:W-:-:S13]  /*09a0*/  PLOP3.LUT P0, PT, PT, PT, UP0, 0x80, 0x0 ;  /* 0x000000000000781c */ /* 0x002fda0003f0f008 */
[----:B------:R-:W-:Y:S05]  /*09b0*/  @!P0 BRA `(.L_x_1155) ;  /* 0xfffffffc00f08947 */ /* 0x000fea000383ffff */
[----:B------:R-:W1:Y:S08]  /*09c0*/  S2UR UR4, SR_CTAID.X ;  /* 0x00000000000479c3 */ /* 0x000e700000002500 */
[----:B------:R-:W-:Y:S08]  /*09d0*/  BAR.ARV 0x4, 0x180 ;  /* 0x0106000000007b1d */ /* 0x000ff00000002000 */
[----:B------:R-:W1:Y:S08]  /*09e0*/  LDC R0, c[0x0][0xc38] ;  /* 0x00030e00ff007b82 */ /* 0x000e700000000800 */
[----:B------:R-:W-:Y:S06]  /*09f0*/  BAR.ARV 0x8, 0x180 ;  /* 0x0206000000007b1d */ /* 0x000fec0000002000 */
[----:B-1----:R-:W-:-:S13]  /*0a00*/  ISETP.LE.AND P0, PT, R0, UR4, PT ;  /* 0x0000000400007c0c */ /* 0x002fda000bf03270 */
[----:B------:R-:W-:Y:S05]  /*0a10*/  @P0 EXIT ;  /* 0x000000000000094d */ /* 0x000fea0003800000 */
[----:B------:R-:W2:Y:S01]  /*0a20*/  LDL R3, [R1+0x1c] ;  /* 0x00001c0001037983 */ /* 0x000ea20000100800 */
[----:B------:R-:W-:Y:S01]  /*0a30*/  UMOV UR38, URZ ;  /* 0x0000003f00267c82 */ /* 0x000fe20008000000 */
[----:B------:R-:W-:Y:S01]  /*0a40*/  UMOV UR36, URZ ;  /* 0x0000003f00247c82 */ /* 0x000fe20008000000 */
[----:B0-----:R-:W0:Y:S02]  /*0a50*/  S2R R2, SR_TID.X ;  /* 0x0000000000027919 */ /* 0x001e240000002100 */
[----:B0-----:R-:W-:-:S05]  /*0a60*/  VIADD R217, R2, 0xffffff80 ;  /* 0xffffff8002d97836 */ /* 0x001fca0000000000 */
[----:B------:R-:W-:-:S04]  /*0a70*/  SHF.R.S32.HI R0, RZ, 0x1f, R217 ;  /* 0x0000001fff007819 */ /* 0x000fc800000114d9 */
[CC--:B------:R-:W-:Y:S02]  /*0a80*/  LEA.HI R2, R0.reuse, R217.reuse, RZ, 0x7 ;  /* 0x000000d900027211 */ /* 0x0c0fe400078f38ff */
[-C--:B------:R-:W-:Y:S02]  /*0a90*/  LEA.HI R4, R0, R217.reuse, RZ, 0x5 ;  /* 0x000000d900047211 */ /* 0x080fe400078f28ff */
[----:B------:R-:W-:Y:S02]  /*0aa0*/  LOP3.LUT R208, R2, 0xffffff80, RZ, 0xc0, !PT ;  /* 0xffffff8002d07812 */ /* 0x000fe400078ec0ff */
[----:B------:R-:W-:Y:S01]  /*0ab0*/  LEA.HI R11, R0, R217, RZ, 0x2 ;  /* 0x000000d9000b7211 */ /* 0x000fe200078f10ff */
[----:B------:R-:W-:Y:S01]  /*0ac0*/  IMAD.SHL.U32 R5, R4, 0x20, RZ ;  /* 0x0000002004057824 */ /* 0x000fe200078e00ff */
[----:B------:R-:W-:Y:S01]  /*0ad0*/  SHF.R.S32.HI R209, RZ, 0x7, R2 ;  /* 0x00000007ffd17819 */ /* 0x000fe20000011402 */
[----:B------:R-:W-:-:S03]  /*0ae0*/  IMAD.IADD R208, R217, 0x1, -R208 ;  /* 0x00000001d9d07824 */ /* 0x000fc600078e0ad0 */
[----:B------:R-:W-:Y:S02]  /*0af0*/  LOP3.LUT R5, R5, 0xfffffc00, RZ, 0xc0, !PT ;  /* 0xfffffc0005057812 */ /* 0x000fe400078ec0ff */
[----:B------:R-:W-:Y:S02]  /*0b00*/  SHF.R.S32.HI R7, RZ, 0x1f, R208 ;  /* 0x0000001fff077819 */ /* 0x000fe400000114d0 */
[----:B------:R-:W-:Y:S02]  /*0b10*/  LEA.HI R2, R2, R209, RZ, 0x1 ;  /* 0x000000d102027211 */ /* 0x000fe400078f08ff */
[CC--:B------:R-:W-:Y:S02]  /*0b20*/  LEA.HI R8, R7.reuse, R208.reuse, RZ, 0x2 ;  /* 0x000000d007087211 */ /* 0x0c0fe400078f10ff */
[----:B------:R-:W-:Y:S02]  /*0b30*/  LEA.HI R7, R7, R208, RZ, 0x5 ;  /* 0x000000d007077211 */ /* 0x000fe400078f28ff */
[----:B------:R-:W-:-:S02]  /*0b40*/  SHF.R.S32.HI R9, RZ, 0x2, R8 ;  /* 0x00000002ff097819 */ /* 0x000fc40000011408 */
[----:B------:R-:W-:Y:S02]  /*0b50*/  SHF.R.S32.HI R10, RZ, 0x1f, R8 ;  /* 0x0000001fff0a7819 */ /* 0x000fe40000011408 */
[----:B------:R-:W-:Y:S02]  /*0b60*/  SHF.R.S32.HI R7, RZ, 0x5, R7 ;  /* 0x00000005ff077819 */ /* 0x000fe40000011407 */
[----:B------:R-:W-:Y:S02]  /*0b70*/  LEA.HI R10, R10, R9, RZ, 0x3 ;  /* 0x000000090a0a7211 */ /* 0x000fe400078f18ff */
[----:B------:R-:W-:Y:S02]  /*0b80*/  LOP3.LUT R2, R2, 0x3fffffe, RZ, 0xc0, !PT ;  /* 0x03fffffe02027812 */ /* 0x000fe400078ec0ff */
[----:B------:R-:W-:Y:S02]  /*0b90*/  LOP3.LUT R10, R10, 0xfffffff8, RZ, 0xc0, !PT ;  /* 0xfffffff80a0a7812 */ /* 0x000fe400078ec0ff */
[----:B------:R-:W-:Y:S01]  /*0ba0*/  LOP3.LUT R17, R8, 0x7ffffffc, RZ, 0xc0, !PT ;  /* 0x7ffffffc08117812 */ /* 0x000fe200078ec0ff */
[----:B------:R-:W-:-:S02]  /*0bb0*/  IMAD.IADD R2, R209, 0x1, -R2 ;  /* 0x00000001d1027824 */ /* 0x000fc400078e0a02 */
[----:B------:R-:W-:Y:S02]  /*0bc0*/  IMAD.IADD R10, R9, 0x1, -R10 ;  /* 0x00000001090a7824 */ /* 0x000fe400078e0a0a */
[----:B------:R-:W-:Y:S02]  /*0bd0*/  IMAD.IADD R17, R208, 0x1, -R17 ;  /* 0x00000001d0117824 */ /* 0x000fe400078e0a11 */
[----:B------:R-:W-:-:S04]  /*0be0*/  IMAD R7, R7, 0x10, R10 ;  /* 0x0000001007077824 */ /* 0x000fc800078e020a */
[----:B------:R-:W-:Y:S01]  /*0bf0*/  IMAD R210, R2, 0x40, R7 ;  /* 0x0000004002d27824 */ /* 0x000fe200078e0207 */
[----:B--2---:R-:W-:Y:S02]  /*0c00*/  R2UR UR5, R3 ;  /* 0x00000000030572ca */ /* 0x004fe400000e0000 */
[CC--:B------:R-:W-:Y:S02]  /*0c10*/  LEA.HI R3, R0.reuse, R217.reuse, RZ, 0x4 ;  /* 0x000000d900037211 */ /* 0x0c0fe400078f20ff */
[----:B------:R-:W-:Y:S02]  /*0c20*/  LEA.HI R0, R0, R217, RZ, 0x3 ;  /* 0x000000d900007211 */ /* 0x000fe400078f18ff */
[----:B------:R-:W-:Y:S02]  /*0c30*/  SHF.R.S32.HI R6, RZ, 0x4, R3 ;  /* 0x00000004ff067819 */ /* 0x000fe40000011403 */
[C---:B------:R-:W-:Y:S02]  /*0c40*/  LOP3.LUT R4, R3.reuse, 0x3fffff0, RZ, 0xc0, !PT ;  /* 0x03fffff003047812 */ /* 0x040fe400078ec0ff */
[----:B------:R-:W-:-:S02]  /*0c50*/  LEA.HI R3, R3, R6, RZ, 0x1 ;  /* 0x0000000603037211 */ /* 0x000fc400078f08ff */
[----:B------:R-:W-:Y:S01]  /*0c60*/  LOP3.LUT R202, R0, 0xfffffff8, RZ, 0xc0, !PT ;  /* 0xfffffff800ca7812 */ /* 0x000fe200078ec0ff */
[----:B------:R-:W-:Y:S01]  /*0c70*/  IMAD.IADD R4, R217, 0x1, -R4 ;  /* 0x00000001d9047824 */ /* 0x000fe200078e0a04 */
[----:B------:R-:W-:Y:S01]  /*0c80*/  LOP3.LUT R3, R3, 0x1ffffffe, RZ, 0xc0, !PT ;  /* 0x1ffffffe03037812 */ /* 0x000fe200078ec0ff */
[----:B------:R-:W-:Y:S01]  /*0c90*/  ULOP3.LUT UR6, UR5, 0x1, URZ, 0xfc, !UPT ;  /* 0x0000000105067892 */ /* 0x000fe2000f8efc3f */
[----:B------:R-:W-:Y:S01]  /*0ca0*/  SHF.R.S32.HI R206, RZ, 0x3, R0 ;  /* 0x00000003ffce7819 */ /* 0x000fe20000011400 */
[----:B------:R-:W-:Y:S01]  /*0cb0*/  IMAD R4, R4, 0x40, R5 ;  /* 0x0000004004047824 */ /* 0x000fe200078e0205 */
[----:B------:R-:W-:Y:S01]  /*0cc0*/  UMOV UR5, URZ ;  /* 0x0000003f00057c82 */ /* 0x000fe20008000000 */
[----:B------:R-:W-:Y:S01]  /*0cd0*/  IMAD.IADD R3, R6, 0x1, -R3 ;  /* 0x0000000106037824 */ /* 0x000fe200078e0a03 */
[----:B------:R-:W-:Y:S01]  /*0ce0*/  LOP3.LUT R6, R11, 0xfffffffc, RZ, 0xc0, !PT ;  /* 0xfffffffc0b067812 */ /* 0x000fe200078ec0ff */
[----:B------:R-:W-:Y:S02]  /*0cf0*/  IMAD.IADD R202, R217, 0x1, -R202 ;  /* 0x00000001d9ca7824 */ /* 0x000fe400078e0aca */
[----:B------:R-:W-:-:S02]  /*0d00*/  IMAD R211, R3, 0x8, R4 ;  /* 0x0000000803d37824 */ /* 0x000fc400078e0204 */
[----:B------:R-:W-:Y:S02]  /*0d10*/  IMAD.IADD R6, R217, 0x1, -R6 ;  /* 0x00000001d9067824 */ /* 0x000fe400078e0a06 */
[----:B------:R-:W-:Y:S02]  /*0d20*/  IMAD.SHL.U32 R18, R202, 0x8, RZ ;  /* 0x00000008ca127824 */ /* 0x000fe400078e00ff */
[----:B------:R-:W-:Y:S01]  /*0d30*/  IMAD.U32 R212, RZ, RZ, UR6 ;  /* 0x00000006ffd47e24 */ /* 0x000fe2000f8e00ff */
[----:B------:R-:W-:Y:S01]  /*0d40*/  LEA.HI R5, R6, R6, RZ, 0x1 ;  /* 0x0000000606057211 */ /* 0x000fe200078f08ff */
[C---:B------:R-:W-:Y:S01]  /*0d50*/  VIADD R200, R18.reuse, 0x40 ;  /* 0x0000004012c87836 */ /* 0x040fe20000000000 */
[----:B------:R-:W-:Y:S01]  /*0d60*/  SHF.R.S32.HI R216, RZ, 0x1f, R18 ;  /* 0x0000001fffd87819 */ /* 0x000fe20000011412 */
[C---:B------:R-:W-:Y:S01]  /*0d70*/  VIADD R23, R18.reuse, 0x80 ;  /* 0x0000008012177836 */ /* 0x040fe20000000000 */
[----:B------:R-:W-:Y:S01]  /*0d80*/  LOP3.LUT R5, R5, 0x1ffffffe, RZ, 0xc0, !PT ;  /* 0x1ffffffe05057812 */ /* 0x000fe200078ec0ff */
[----:B------:R-:W-:Y:S01]  /*0d90*/  VIADD R201, R18, 0xc0 ;  /* 0x000000c012c97836 */ /* 0x000fe20000000000 */
[----:B------:R-:W-:Y:S01]  /*0da0*/  SHF.R.S32.HI R215, RZ, 0x1f, R200 ;  /* 0x0000001fffd77819 */ /* 0x000fe200000114c8 */
[----:B------:R-:W-:Y:S01]  /*0db0*/  IMAD.U32 R207, RZ, RZ, UR5 ;  /* 0x00000005ffcf7e24 */ /* 0x000fe2000f8e00ff */
[----:B------:R-:W-:Y:S01]  /*0dc0*/  SHF.R.S32.HI R214, RZ, 0x1f, R23 ;  /* 0x0000001fffd67819 */ /* 0x000fe20000011417 */
[----:B------:R-:W-:Y:S01]  /*0dd0*/  IMAD.IADD R5, R6, 0x1, -R5 ;  /* 0x0000000106057824 */ /* 0x000fe200078e0a05 */
[----:B------:R-:W-:-:S03]  /*0de0*/  SHF.R.S32.HI R213, RZ, 0x1f, R201 ;  /* 0x0000001fffd57819 */ /* 0x000fc600000114c9 */
[----:B------:R-:W-:-:S07]  /*0df0*/  IMAD R19, R5, 0x8, R210 ;  /* 0x0000000805137824 */ /* 0x000fce00078e02d2 */
.L_x_1252:
[----:B------:R-:W-:Y:S01]  /*0e00*/  ULDC UR5, c[0x0][0xc60] ;  /* 0x0003180000057ab9 */ /* 0x000fe20000000800 */
[----:B------:R-:W-:Y:S01]  /*0e10*/  UMOV UR8, UR4 ;  /* 0x0000000400087c82 */ /* 0x000fe20008000000 */
[----:B------:R-:W-:-:S11]  /*0e20*/  UISETP.NE.AND UP0, UPT, UR5, 0x1, UPT ;  /* 0x000000010500788c */ /* 0x000fd6000bf05270 */
[----:B------:R-:W-:Y:S01]  /*0e30*/  @UP0 ULDC UR6, c[0x0][0xc64] ;  /* 0x0003190000060ab9 */ /* 0x000fe20000000800 */
[----:B------:R-:W-:Y:S01]  /*0e40*/  @UP0 ULDC UR9, c[0x0][0xc68] ;  /* 0x00031a0000090ab9 */ /* 0x000fe20000000800 */
[----:B------:R-:W-:-:S04]  /*0e50*/  UIMAD.WIDE.U32 UR6, UR4, UR6, URZ ;  /* 0x00000006040672a5 */ /* 0x000fc8000f8e003f */
[----:B------:R-:W-:-:S03]  /*0e60*/  @UP0 USHF.R.U32.HI UR8, URZ, UR9, UR7 ;  /* 0x000000093f080299 */ /* 0x000fc60008011607 */
[----:B------:R-:W-:Y:S02]  /*0e70*/  ULDC UR6, c[0x0][0xc78] ;  /* 0x00031e0000067ab9 */ /* 0x000fe40000000800 */
[----:B------:R-:W-:Y:S02]  /*0e80*/  UISETP.GE.AND UP0, UPT, UR8, UR6, UPT ;  /* 0x000000060800728c */ /* 0x000fe4000bf06270 */
[----:B------:R-:W-:-:S04]  /*0e90*/  UIADD3 UR6, -UR8, URZ, URZ ;  /* 0x0000003f08067290 */ /* 0x000fc8000fffe13f */
[----:B------:R-:W-:Y:S01]  /*0ea0*/  PLOP3.LUT P0, PT, PT, PT, UP0, 0x80, 0x0 ;  /* 0x000000000000781c */ /* 0x000fe20003f0f008 */
[----:B------:R-:W-:-:S12]  /*0eb0*/  UIMAD UR9, UR5, UR6, UR4 ;  /* 0x00000006050972a4 */ /* 0x000fd8000f8e0204 */
[----:B012345:R-:W-:Y:S05]  /*0ec0*/  @!P0 BRA `(.L_x_1156) ;  /* 0x0000000000208947 */ /* 0x03ffea0003800000 */
[----:B------:R-:W-:Y:S01]  /*0ed0*/  ULDC UR7, c[0x0][0xc6c] ;  /* 0x00031b0000077ab9 */ /* 0x000fe20000000800 */
[----:B------:R-:W-:Y:S01]  /*0ee0*/  UMOV UR6, UR9 ;  /* 0x0000000900067c82 */ /* 0x000fe20008000000 */
[----:B------:R-:W-:-:S11]  /*0ef0*/  UISETP.NE.AND UP0, UPT, UR7, 0x1, UPT ;  /* 0x000000010700788c */ /* 0x000fd6000bf05270 */
[----:B------:R-:W-:Y:S02]  /*0f00*/  @UP0 ULDC.64 UR10, c[0x0][0xc70] ;  /* 0x00031c00000a0ab9 */ /* 0x000fe40000000a00 */
[----:B------:R-:W-:-:S04]  /*0f10*/  UIMAD.WIDE.U32 UR4, UR9, UR10, URZ ;  /* 0x0000000a090472a5 */ /* 0x000fc8000f8e003f */
[----:B------:R-:W-:-:S04]  /*0f20*/  @UP0 USHF.R.U32.HI UR6, URZ, UR11, UR5 ;  /* 0x0000000b3f060299 */ /* 0x000fc80008011605 */
[----:B------:R-:W-:Y:S01]  /*0f30*/  UIMAD UR4, UR6, UR7, URZ ;  /* 0x00000007060472a4 */ /* 0x000fe2000f8e023f */
[----:B------:R-:W-:Y:S11]  /*0f40*/  BRA `(.L_x_1157) ;  /* 0x00000000001c7947 */ /* 0x000ff60003800000 */
.L_x_1156:
[----:B------:R-:W-:Y:S01]  /*0f50*/  ULDC UR7, c[0x0][0xc54] ;  /* 0x0003150000077ab9 */ /* 0x000fe20000000800 */
[----:B------:R-:W-:Y:S01]  /*0f60*/  UMOV UR6, UR9 ;  /* 0x0000000900067c82 */ /* 0x000fe20008000000 */
[----:B------:R-:W-:-:S11]  /*0f70*/  UISETP.NE.AND UP0, UPT, UR7, 0x1, UPT ;  /* 0x000000010700788c */ /* 0x000fd6000bf05270 */
[----:B------:R-:W-:Y:S02]  /*0f80*/  @UP0 ULDC.64 UR10, c[0x0][0xc58] ;  /* 0x00031600000a0ab9 */ /* 0x000fe40000000a00 */
[----:B------:R-:W-:-:S04]  /*0f90*/  UIMAD.WIDE.U32 UR4, UR9, UR10, URZ ;  /* 0x0000000a090472a5 */ /* 0x000fc8000f8e003f */
[----:B------:R-:W-:-:S04]  /*0fa0*/  @UP0 USHF.R.U32.HI UR6, URZ, UR11, UR5 ;  /* 0x0000000b3f060299 */ /* 0x000fc80008011605 */
[----:B------:R-:W-:-:S12]  /*0fb0*/  UIMAD UR4, UR6, UR7, URZ ;  /* 0x00000007060472a4 */ /* 0x000fd8000f8e023f */
.L_x_1157:
[----:B------:R-:W-:Y:S01]  /*0fc0*/  ULOP3.LUT UR6, URZ, UR6, URZ, 0x33, !UPT ;  /* 0x000000063f067292 */ /* 0x000fe2000f8e333f */
[----:B------:R-:W-:Y:S01]  /*0fd0*/  ULDC UR12, c[0x0][0xc48] ;  /* 0x00031200000c7ab9 */ /* 0x000fe20000000800 */
[----:B------:R-:W-:Y:S01]  /*0fe0*/  ULDC UR7, c[0x0][0x448] ;  /* 0x0001120000077ab9 */ /* 0x000fe20000000800 */
[----:B------:R-:W-:Y:S01]  /*0ff0*/  ULDC UR5, c[0x0][0xc3c] ;  /* 0x00030f0000057ab9 */ /* 0x000fe20000000800 */
[----:B------:R-:W-:Y:S02]  /*1000*/  UISETP.NE.AND UP2, UPT, UR12, 0x1, UPT ;  /* 0x000000010c00788c */ /* 0x000fe4000bf45270 */
[----:B------:R-:W-:Y:S02]  /*1010*/  UISETP.NE.AND UP1, UPT, UR7, 0x1, UPT ;  /* 0x000000010700788c */ /* 0x000fe4000bf25270 */
[----:B------:R-:W-:Y:S01]  /*1020*/  UIADD3 UR6, UR6, UR5, URZ ;  /* 0x0000000506067290 */ /* 0x000fe2000fffe03f */
[----:B------:R-:W-:Y:S01]  /*1030*/  ULDC.64 UR10, c[0x0][0x418] ;  /* 0x00010600000a7ab9 */ /* 0x000fe20000000a00 */
[----:B------:R-:W-:-:S02]  /*1040*/  UIADD3 UR4, UR9, -UR4, URZ ;  /* 0x8000000409047290 */ /* 0x000fc4000fffe03f */
[----:B------:R-:W-:Y:S02]  /*1050*/  UISETP.NE.U32.AND UP0, UPT, UR10, URZ, UPT ;  /* 0x0000003f0a00728c */ /* 0x000fe4000bf05070 */
[----:B------:R-:W-:Y:S01]  /*1060*/  USHF.L.U32 UR60, UR6, 0x7, URZ ;  /* 0x00000007063c7899 */ /* 0x000fe2000800063f */
[----:B------:R-:W-:Y:S01]  /*1070*/  ULDC UR14, c[0x0][0xc54] ;  /* 0x00031500000e7ab9 */ /* 0x000fe20000000800 */
[----:B------:R-:W-:Y:S02]  /*1080*/  UISETP.NE.AND.EX UP0, UPT, UR11, URZ, UPT, UP0 ;  /* 0x0000003f0b00728c */ /* 0x000fe4000bf05300 */
[----:B------:R-:W-:Y:S02]  /*1090*/  UIMAD UR14, UR8, UR14, UR4 ;  /* 0x0000000e080e72a4 */ /* 0x000fe4000f8e0204 */
[----:B------:R-:W-:Y:S01]  /*10a0*/  UIADD3 UR10, UR60, 0x7f, URZ ;  /* 0x0000007f3c0a7890 */ /* 0x000fe2000fffe03f */
[----:B------:R-:W-:Y:S01]  /*10b0*/  ULDC UR39, c[0x0][0x424] ;  /* 0x0001090000277ab9 */ /* 0x000fe20000000800 */
[----:B------:R-:W-:Y:S01]  /*10c0*/  ULDC UR52, c[0x0][0x288] ;  /* 0x0000a20000347ab9 */ /* 0x000fe20000000800 */
[----:B------:R-:W-:Y:S01]  /*10d0*/  ULDC.64 UR4, c[0x0][0x9e0] ;  /* 0x0002780000047ab9 */ /* 0x000fe20000000a00 */
[----:B------:R-:W-:Y:S01]  /*10e0*/  @UP2 ULDC UR6, c[0x0][0xc4c] ;  /* 0x0003130000062ab9 */ /* 0x000fe20000000800 */
[----:B------:R-:W-:Y:S01]  /*10f0*/  @UP1 ULDC UR8, c[0x0][0x44c] ;  /* 0x0001130000081ab9 */ /* 0x000fe20000000800 */
[----:B------:R-:W-:-:S02]  /*1100*/  UIADD3 UR11, -UR52, 0x1, URZ ;  /* 0x00000001340b7890 */ /* 0x000fc4000fffe13f */
[----:B------:R-:W-:Y:S02]  /*1110*/  UISETP.GE.AND UP3, UPT, UR5, 0x1, UPT ;  /* 0x000000010500788c */ /* 0x000fe4000bf66270 */
[----:B------:R-:W-:Y:S02]  /*1120*/  USEL UR39, UR39, 0x1, UP0 ;  /* 0x0000000127277887 */ /* 0x000fe40008000000 */
[----:B------:R-:W-:Y:S02]  /*1130*/  UIMAD.WIDE.U32 UR8, UR10, UR8, URZ ;  /* 0x000000080a0872a5 */ /* 0x000fe4000f8e003f */
[----:B------:R-:W-:Y:S01]  /*1140*/  UIMAD.WIDE.U32 UR6, UR14, UR6, URZ ;  /* 0x000000060e0672a5 */ /* 0x000fe2000f8e003f */
[----:B------:R-:W-:Y:S01]  /*1150*/  PLOP3.LUT P1, PT, PT, PT, UP3, 0x80, 0x0 ;  /* 0x000000000000781c */ /* 0x000fe20003f2f038 */
[----:B------:R-:W-:Y:S01]  /*1160*/  ULDC UR13, c[0x0][0x2f0] ;  /* 0x0000bc00000d7ab9 */ /* 0x000fe20000000800 */
[----:B------:R-:W-:Y:S01]  /*1170*/  @UP2 ULDC UR15, c[0x0][0xc50] ;  /* 0x00031400000f2ab9 */ /* 0x000fe20000000800 */
[----:B------:R-:W-:Y:S01]  /*1180*/  @UP1 ULDC UR16, c[0x0][0x450] ;  /* 0x0001140000101ab9 */ /* 0x000fe20000000800 */
[----:B------:R-:W-:Y:S01]  /*1190*/  UMOV UR17, UR14 ;  /* 0x0000000e00117c82 */ /* 0x000fe20008000000 */
[----:B------:R-:W-:-:S02]  /*11a0*/  UIMAD UR11, UR39, UR13, UR11 ;  /* 0x0000000d270b72a4 */ /* 0x000fc4000f8e020b */
[----:B------:R-:W-:Y:S02]  /*11b0*/  @UP1 USHF.R.U32.HI UR10, URZ, UR16, UR9 ;  /* 0x000000103f0a1299 */ /* 0x000fe40008011609 */
[----:B------:R-:W-:Y:S02]  /*11c0*/  @UP2 USHF.R.U32.HI UR17, URZ, UR15, UR7 ;  /* 0x0000000f3f112299 */ /* 0x000fe40008011607 */
[----:B------:R-:W-:Y:S02]  /*11d0*/  UIADD3 UR10, UR11, UR10, URZ ;  /* 0x0000000a0b0a7290 */ /* 0x000fe4000fffe03f */
[----:B------:R-:W-:Y:S02]  /*11e0*/  UIADD3 UR6, -UR17, URZ, URZ ;  /* 0x0000003f11067290 */ /* 0x000fe4000fffe13f */
[----:B------:R-:W-:Y:S01]  /*11f0*/  UIADD3 UR4, UR10, UR4, URZ ;  /* 0x000000040a047290 */ /* 0x000fe2000fffe03f */
[----:B------:R-:W-:Y:S01]  /*1200*/  IMAD.U32 R204, RZ, RZ, UR17 ;  /* 0x00000011ffcc7e24 */ /* 0x000fe2000f8e00ff */
[----:B------:R-:W-:-:S04]  /*1210*/  UIMAD UR6, UR12, UR6, UR14 ;  /* 0x000000060c0672a4 */ /* 0x000fc8000f8e020e */
[----:B------:R-:W-:Y:S02]  /*1220*/  IMAD.U32 R0, RZ, RZ, UR4 ;  /* 0x00000004ff007e24 */ /* 0x000fe4000f8e00ff */
[----:B------:R-:W-:Y:S01]  /*1230*/  IMAD.U32 R203, RZ, RZ, UR6 ;  /* 0x00000006ffcb7e24 */ /* 0x000fe2000f8e00ff */
[----:B------:R-:W-:Y:S06]  /*1240*/  @!P1 BRA `(.L_x_1158) ;  /* 0x0000000000409947 */ /* 0x000fec0003800000 */
[----:B------:R-:W-:Y:S01]  /*1250*/  ISETP.LT.AND P0, PT, RZ, UR10, PT ;  /* 0x0000000aff007c0c */ /* 0x000fe2000bf01270 */
[----:B------:R-:W-:-:S12]  /*1260*/  UIADD3 UR4, UR10, -0x1, URZ ;  /* 0xffffffff0a047890 */ /* 0x000fd8000fffe03f */
[----:B------:R-:W-:Y:S05]  /*1270*/  @P0 BRA `(.L_x_1159) ;  /* 0x00000000001c0947 */ /* 0x000fea0003800000 */
[----:B------:R-:W-:Y:S02]  /*1280*/  UISETP.NE.AND UP0, UPT, UR5, 0x1, UPT ;  /* 0x000000010500788c */ /* 0x000fe4000bf05270 */
[----:B------:R-:W-:-:S09]  /*1290*/  UIADD3 UR4, -UR10, URZ, URZ ;  /* 0x0000003f0a047290 */ /* 0x000fd2000fffe13f */
[----:B------:R-:W-:Y:S02]  /*12a0*/  @UP0 ULDC.64 UR8, c[0x0][0x9e8] ;  /* 0x00027a0000080ab9 */ /* 0x000fe40000000a00 */
[----:B------:R-:W-:-:S04]  /*12b0*/  UIMAD.WIDE.U32 UR6, UR4, UR8, URZ ;  /* 0x00000008040672a5 */ /* 0x000fc8000f8e003f */
[----:B------:R-:W-:-:S04]  /*12c0*/  @UP0 USHF.R.U32.HI UR4, URZ, UR9, UR7 ;  /* 0x000000093f040299 */ /* 0x000fc80008011607 */
[----:B------:R-:W-:Y:S01]  /*12d0*/  ULOP3.LUT UR4, URZ, UR4, URZ, 0x33, !UPT ;  /* 0x000000043f047292 */ /* 0x000fe2000f8e333f */
[----:B------:R-:W-:Y:S11]  /*12e0*/  BRA `(.L_x_1160) ;  /* 0x0000000000107947 */ /* 0x000ff60003800000 */
.L_x_1159:
[----:B------:R-:W-:-:S11]  /*12f0*/  UISETP.NE.AND UP0, UPT, UR5, 0x1, UPT ;  /* 0x000000010500788c */ /* 0x000fd6000bf05270 */
[----:B------:R-:W-:Y:S02]  /*1300*/  @UP0 ULDC.64 UR8, c[0x0][0x9e8] ;  /* 0x00027a0000080ab9 */ /* 0x000fe40000000a00 */
[----:B------:R-:W-:-:S04]  /*1310*/  UIMAD.WIDE.U32 UR6, UR4, UR8, URZ ;  /* 0x00000008040672a5 */ /* 0x000fc8000f8e003f */
[----:B------:R-:W-:-:S12]  /*1320*/  @UP0 USHF.R.U32.HI UR4, URZ, UR9, UR7 ;  /* 0x000000093f040299 */ /* 0x000fd80008011607 */
.L_x_1160:
[----:B------:R-:W-:-:S06]  /*1330*/  UIMAD UR4, UR4, UR5, UR5 ;  /* 0x00000005040472a4 */ /* 0x000fcc000f8e0205 */
[----:B------:R-:W-:-:S07]  /*1340*/  VIMNMX R0, R0, UR4, PT ;  /* 0x0000000400007c48 */ /* 0x000fce000bfe0100 */
.L_x_1158:
[----:B------:R-:W-:Y:S01]  /*1350*/  UIMAD UR4, UR39, UR13, 0x3f ;  /* 0x0000003f270474a4 */ /* 0x000fe2000f8e020d */
[----:B------:R-:W-:Y:S01]  /*1360*/  VIADD R0, R0, 0x3f ;  /* 0x0000003f00007836 */ /* 0x000fe20000000000 */
[----:B------:R-:W-:Y:S01]  /*1370*/  @UP1 ULDC UR6, c[0x0][0x44c] ;  /* 0x0001130000061ab9 */ /* 0x000fe20000000800 */
[----:B------:R-:W-:Y:S01]  /*1380*/  @UP1 ULDC UR10, c[0x0][0x450] ;  /* 0x00011400000a1ab9 */ /* 0x000fe20000000800 */
[----:B------:R-:W-:Y:S02]  /*1390*/  USHF.R.S32.HI UR8, URZ, 0x1f, UR4 ;  /* 0x0000001f3f087899 */ /* 0x000fe40008011404 */
[----:B------:R-:W-:Y:S01]  /*13a0*/  UIMAD.WIDE.U32 UR6, UR60, UR6, URZ ;  /* 0x000000063c0672a5 */ /* 0x000fe2000f8e003f */
[----:B------:R-:W-:Y:S01]  /*13b0*/  SHF.R.S32.HI R3, RZ, 0x1f, R0 ;  /* 0x0000001fff037819 */ /* 0x000fe20000011400 */
[----:B------:R-:W-:Y:S01]  /*13c0*/  UMOV UR9, UR60 ;  /* 0x0000003c00097c82 */ /* 0x000fe20008000000 */
[----:B------:R-:W-:Y:S02]  /*13d0*/  ULEA.HI UR8, UR8, UR4, URZ, 0x6 ;  /* 0x0000000408087291 */ /* 0x000fe4000f8f303f */
[----:B------:R-:W-:Y:S01]  /*13e0*/  @UP1 USHF.R.U32.HI UR9, URZ, UR10, UR7 ;  /* 0x0000000a3f091299 */ /* 0x000fe20008011607 */
[----:B------:R-:W-:Y:S01]  /*13f0*/  LEA.HI R3, R3, R0, RZ, 0x6 ;  /* 0x0000000003037211 */ /* 0x000fe200078f30ff */
[----:B------:R-:W-:-:S02]  /*1400*/  UIMAD UR52, UR39, UR13, -UR52 ;  /* 0x0000000d273472a4 */ /* 0x000fc4000f8e0a34 */
[----:B------:R-:W-:Y:S01]  /*1410*/  USHF.R.S32.HI UR8, URZ, 0x6, UR8 ;  /* 0x000000063f087899 */ /* 0x000fe20008011408 */
[----:B------:R-:W-:Y:S01]  /*1420*/  SHF.R.S32.HI R3, RZ, 0x6, R3 ;  /* 0x00000006ff037819 */ /* 0x000fe20000011403 */
[----:B------:R-:W-:-:S03]  /*1430*/  UIADD3 UR4, UR52, UR9, URZ ;  /* 0x0000000934047290 */ /* 0x000fc6000fffe03f */
[----:B------:R-:W-:Y:S01]  /*1440*/  ULDC UR9, c[0x0][0x9dc] ;  /* 0x0002770000097ab9 */ /* 0x000fe20000000800 */
[----:B------:R-:W-:Y:S01]  /*1450*/  VIMNMX R205, R3, UR8, PT ;  /* 0x0000000803cd7c48 */ /* 0x000fe2000bfe0100 */
[----:B------:R-:W-:Y:S01]  /*1460*/  UIADD3 UR9, UR4, -UR9, URZ ;  /* 0x8000000904097290 */ /* 0x000fe2000fffe03f */
[----:B------:R-:W-:Y:S11]  /*1470*/  @!P1 BRA `(.L_x_1161) ;  /* 0x0000000000449947 */ /* 0x000ff60003800000 */
[----:B------:R-:W-:-:S06]  /*1480*/  UISETP.GT.AND UP0, UPT, UR4, -0x1, UPT ;  /* 0xffffffff0400788c */ /* 0x000fcc000bf04270 */
[----:B------:R-:W-:-:S13]  /*1490*/  PLOP3.LUT P0, PT, PT, PT, UP0, 0x80, 0x0 ;  /* 0x000000000000781c */ /* 0x000fda0003f0f008 */
[----:B------:R-:W-:Y:S05]  /*14a0*/  @P0 BRA `(.L_x_1162) ;  /* 0x00000000001c0947 */ /* 0x000fea0003800000 */
[----:B------:R-:W-:Y:S02]  /*14b0*/  UISETP.NE.AND UP0, UPT, UR5, 0x1, UPT ;  /* 0x000000010500788c */ /* 0x000fe4000bf05270 */
[----:B------:R-:W-:-:S09]  /*14c0*/  ULOP3.LUT UR4, URZ, UR4, URZ, 0x33, !UPT ;  /* 0x000000043f047292 */ /* 0x000fd2000f8e333f */
[----:B------:R-:W-:Y:S02]  /*14d0*/  @UP0 ULDC.64 UR10, c[0x0][0x9e8] ;  /* 0x00027a00000a0ab9 */ /* 0x000fe40000000a00 */
[----:B------:R-:W-:-:S04]  /*14e0*/  UIMAD.WIDE.U32 UR6, UR4, UR10, URZ ;  /* 0x0000000a040672a5 */ /* 0x000fc8000f8e003f */
[----:B------:R-:W-:-:S04]  /*14f0*/  @UP0 USHF.R.U32.HI UR4, URZ, UR11, UR7 ;  /* 0x0000000b3f040299 */ /* 0x000fc80008011607 */
[----:B------:R-:W-:Y:S01]  /*1500*/  ULOP3.LUT UR4, URZ, UR4, URZ, 0x33, !UPT ;  /* 0x000000043f047292 */ /* 0x000fe2000f8e333f */
[----:B------:R-:W-:Y:S11]  /*1510*/  BRA `(.L_x_1163) ;  /* 0x0000000000107947 */ /* 0x000ff60003800000 */
.L_x_1162:
[----:B------:R-:W-:-:S11]  /*1520*/  UISETP.NE.AND UP0, UPT, UR5, 0x1, UPT ;  /* 0x000000010500788c */ /* 0x000fd6000bf05270 */
[----:B------:R-:W-:Y:S02]  /*1530*/  @UP0 ULDC.64 UR10, c[0x0][0x9e8] ;  /* 0x00027a00000a0ab9 */ /* 0x000fe40000000a00 */
[----:B------:R-:W-:-:S04]  /*1540*/  UIMAD.WIDE.U32 UR6, UR4, UR10, URZ ;  /* 0x0000000a040672a5 */ /* 0x000fc8000f8e003f */
[----:B------:R-:W-:-:S12]  /*1550*/  @UP0 USHF.R.U32.HI UR4, URZ, UR11, UR7 ;  /* 0x0000000b3f040299 */ /* 0x000fd80008011607 */
.L_x_1163:
[----:B------:R-:W-:-:S04]  /*1560*/  UIMAD UR4, UR4, UR5, URZ ;  /* 0x00000005040472a4 */ /* 0x000fc8000f8e023f */
[----:B------:R-:W-:-:S04]  /*1570*/  UISETP.LT.AND UP0, UPT, UR9, UR4, UPT ;  /* 0x000000040900728c */ /* 0x000fc8000bf01270 */
[----:B------:R-:W-:-:S12]  /*1580*/  USEL UR9, UR9, UR4, !UP0 ;  /* 0x0000000409097287 */ /* 0x000fd8000c000000 */
.L_x_1161:
[----:B------:R-:W-:Y:S01]  /*1590*/  USHF.R.S32.HI UR4, URZ, 0x1f, UR9 ;  /* 0x0000001f3f047899 */ /* 0x000fe20008011409 */
[----:B------:R-:W-:Y:S02]  /*15a0*/  PLOP3.LUT P0, PT, PT, PT, PT, 0x80, 0x0 ;  /* 0x000000000000781c */ /* 0x000fe40003f0f070 */
[----:B------:R-:W-:Y:S01]  /*15b0*/  CS2R R2, SRZ ;  /* 0x0000000000027805 */ /* 0x000fe2000001ff00 */
[----:B------:R-:W-:Y:S01]  /*15c0*/  IMAD.MOV.U32 R0, RZ, RZ, RZ ;  /* 0x000000ffff007224 */ /* 0x000fe200078e00ff */
[----:B------:R-:W-:Y:S01]  /*15d0*/  ULEA.HI UR4, UR4, UR9, URZ, 0x6 ;  /* 0x0000000904047291 */ /* 0x000fe2000f8f303f */
[----:B------:R-:W-:Y:S02]  /*15e0*/  CS2R R178, SRZ ;  /* 0x0000000000b27805 */ /* 0x000fe4000001ff00 */
[----:B------:R-:W-:Y:S02]  /*15f0*/  CS2R R176, SRZ ;  /* 0x0000000000b07805 */ /* 0x000fe4000001ff00 */
[----:B------:R-:W-:Y:S01]  /*1600*/  CS2R R148, SRZ ;  /* 0x0000000000947805 */ /* 0x000fe2000001ff00 */
[----:B------:R-:W-:Y:S01]  /*1610*/  USHF.R.S32.HI UR4, URZ, 0x6, UR4 ;  /* 0x000000063f047899 */ /* 0x000fe20008011404 */
[----:B------:R-:W-:-:S02]  /*1620*/  CS2R R174, SRZ ;  /* 0x0000000000ae7805 */ /* 0x000fc4000001ff00 */
[----:B------:R-:W-:Y:S02]  /*1630*/  CS2R R144, SRZ ;  /* 0x0000000000907805 */ /* 0x000fe4000001ff00 */
[----:B------:R-:W-:Y:S01]  /*1640*/  CS2R R172, SRZ ;  /* 0x0000000000ac7805 */ /* 0x000fe2000001ff00 */
[----:B------:R-:W-:Y:S01]  /*1650*/  UISETP.LT.AND UP0, UPT, URZ, UR4, UPT ;  /* 0x000000043f00728c */ /* 0x000fe2000bf01270 */
[----:B------:R-:W-:Y:S02]  /*1660*/  CS2R R140, SRZ ;  /* 0x00000000008c7805 */ /* 0x000fe4000001ff00 */
[----:B------:R-:W-:Y:S02]  /*1670*/  CS2R R170, SRZ ;  /* 0x0000000000aa7805 */ /* 0x000fe4000001ff00 */
[----:B------:R-:W-:Y:S01]  /*1680*/  CS2R R136, SRZ ;  /* 0x0000000000887805 */ /* 0x000fe2000001ff00 */
[----:B------:R-:W-:Y:S01]  /*1690*/  USEL UR5, URZ, UR4, !UP0 ;  /* 0x000000043f057287 */ /* 0x000fe2000c000000 */
[----:B------:R-:W-:-:S02]  /*16a0*/  CS2R R120, SRZ ;  /* 0x0000000000787805 */ /* 0x000fc4000001ff00 */
[----:B------:R-:W-:Y:S02]  /*16b0*/  CS2R R116, SRZ ;  /* 0x0000000000747805 */ /* 0x000fe4000001ff00 */
[----:B------:R-:W-:Y:S02]  /*16c0*/  CS2R R132, SRZ ;  /* 0x0000000000847805 */ /* 0x000fe4000001ff00 */
[----:B------:R-:W-:Y:S02]  /*16d0*/  CS2R R112, SRZ ;  /* 0x0000000000707805 */ /* 0x000fe4000001ff00 */
[----:B------:R-:W-:Y:S02]  /*16e0*/  CS2R R108, SRZ ;  /* 0x00000000006c7805 */ /* 0x000fe4000001ff00 */
[----:B------:R-:W-:Y:S01]  /*16f0*/  ISETP.GT.AND P1, PT, R205, UR5, PT ;  /* 0x00000005cd007c0c */ /* 0x000fe2000bf24270 */
[----:B------:R-:W-:Y:S01]  /*1700*/  IMAD.U32 R22, RZ, RZ, UR5 ;  /* 0x00000005ff167e24 */ /* 0x000fe2000f8e00ff */
        /* <DEDUP_REMOVED lines=49> */
[----:B------:R-:W-:Y:S01]  /*1a20*/  CS2R R24, SRZ ;  /* 0x0000000000187805 */ /* 0x000fe2000001ff00 */
[----:B------:R-:W-:Y:S06]  /*1a30*/  @!P1 BRA `(.L_x_1164) ;  /* 0x000000ac00789947 */ /* 0x000fec0003800000 */
        /* <DEDUP_REMOVED lines=31> */
.L_x_1165:
[----:B------:R-:W-:Y:S02]  /*1c30*/  R2UR UR6, R207 ;  /* 0x00000000cf0672ca */ /* 0x000fe400000e0000 */
[----:B------:R-:W-:-:S11]  /*1c40*/  R2UR UR5, R212 ;  /* 0x00000000d40572ca */ /* 0x000fd600000e0000 */
[----:B------:R-:W-:Y:S02]  /*1c50*/  ULEA.HI UR4, UR6, UR6, URZ, 0x1 ;  /* 0x0000000606047291 */ /* 0x000fe4000f8f083f */
[----:B------:R-:W-:Y:S02]  /*1c60*/  IMAD.U32 R2, RZ, RZ, UR5 ;  /* 0x00000005ff027e24 */ /* 0x000fe4000f8e00ff */
[----:B------:R-:W-:-:S03]  /*1c70*/  ULOP3.LUT UR4, UR4, 0xfffffffe, URZ, 0xc0, !UPT ;  /* 0xfffffffe04047892 */ /* 0x000fc6000f8ec03f */
[----:B------:R-:W-:Y:S01]  /*1c80*/  ISETP.NE.AND P0, PT, R2, 0x3, PT ;  /* 0x000000030200780c */ /* 0x000fe20003f05270 */
[----:B------:R-:W-:-:S06]  /*1c90*/  UIADD3 UR4, UR6, -UR4, URZ ;  /* 0x8000000406047290 */ /* 0x000fcc000fffe03f */
[----:B------:R-:W-:-:S05]  /*1ca0*/  IMAD.U32 R0, RZ, RZ, UR4 ;  /* 0x00000004ff007e24 */ /* 0x000fca000f8e00ff */
[----:B------:R-:W-:-:S04]  /*1cb0*/  SHF.L.U32 R0, R0, 0x1f, RZ ;  /* 0x0000001f00007819 */ /* 0x000fc800000006ff */
[----:B------:R-:W0:Y:S02]  /*1cc0*/  SYNCS.PHASECHK.TRANS64.TRYWAIT P1, [UR37+0x30800], R0 ;  /* 0x03080000ff0075a7 */ /* 0x000e240008020165 */
[----:B0-----:R-:W-:Y:S05]  /*1cd0*/  @!P1 BRA `(.L_x_1166) ;  /* 0x0000013000249947 */ /* 0x001fea0003800000 */
.L_x_1373:
[----:B------:R-:W-:Y:S05]  /*1ce0*/  @!P0 BRA `(.L_x_1167) ;  /* 0x0000000000048947 */ /* 0x000fea0003800000 */
[----:B------:R-:W-:Y:S01]  /*1cf0*/  BPT.TRAP 0x1 ;  /* 0x000000040000795c */ /* 0x000fe20000300000 */
.L_x_1167:
[----:B0-----:R-:W-:Y:S02]  /*1d00*/  IMAD.U32 R3, RZ, RZ, UR36 ;  /* 0x00000024ff037e24 */ /* 0x001fe4000f8e00ff */
[----:B------:R-:W-:-:S03]  /*1d10*/  IMAD.U32 R0, RZ, RZ, UR38 ;  /* 0x00000026ff007e24 */ /* 0x000fc6000f8e00ff */
[----:B------:R-:W-:Y:S02]  /*1d20*/  LEA R3, R3, UR37, 0x3 ;  /* 0x0000002503037c11 */ /* 0x000fe4000f8e18ff */
[----:B------:R-:W-:-:S04]  /*1d30*/  SHF.L.U32 R0, R0, 0x1f, RZ ;  /* 0x0000001f00007819 */ /* 0x000fc800000006ff */
[----:B------:R0:W1:Y:S01]  /*1d40*/  SYNCS.PHASECHK.TRANS64.TRYWAIT P2, [R3+URZ+0x30830], R0 ;  /* 0x03083000030075a7 */ /* 0x000062000804017f */
[----:B------:R-:W-:Y:S05]  /*1d50*/  @!P0 BRA `(.L_x_1168) ;  /* 0x0000000000048947 */ /* 0x000fea0003800000 */
[----:B------:R-:W-:Y:S01]  /*1d60*/  BPT.TRAP 0x1 ;  /* 0x000000040000795c */ /* 0x000fe20000300000 */
.L_x_1168:
[----:B------:R-:W2:Y:S02]  /*1d70*/  S2R R2, SR_TID.X ;  /* 0x0000000000027919 */ /* 0x000ea40000002100 */
[----:B--2---:R-:W-:Y:S01]  /*1d80*/  LOP3.LUT P1, RZ, R2, 0x7f, RZ, 0xc0, !PT ;  /* 0x0000007f02ff7812 */ /* 0x004fe2000782c0ff */
[----:B-1----:R-:W-:-:S12]  /*1d90*/  @P2 BRA `(.L_x_1169) ;  /* 0x0000000000082947 */ /* 0x002fd80003800000 */
[----:B------:R-:W1:Y:S02]  /*1da0*/  SYNCS.PHASECHK.TRANS64.TRYWAIT P2, [R3+URZ+0x30830], R0 ;  /* 0x03083000030075a7 */ /* 0x000e64000804017f */
[----:B-1----:R-:W-:Y:S05]  /*1db0*/  @!P2 BRA `(.L_x_1170) ;  /* 0x000001300004a947 */ /* 0x002fea0003800000 */
.L_x_1169:
[----:B------:R-:W-:Y:S05]  /*1dc0*/  WARPSYNC.ALL ;  /* 0x0000000000007948 */ /* 0x000fea0003800000 */
[----:B------:R-:W-:Y:S01]  /*1dd0*/  UIADD3 UR4, UR37, 0x20400, URZ ;  /* 0x0002040025047890 */ /* 0x000fe2000fffe03f */
[----:B------:R-:W-:Y:S01]  /*1de0*/  WARPGROUP.ARRIVE ;  /* 0x00000000000079c5 */ /* 0x000fe20000000000 */
[----:B------:R-:W-:Y:S01]  /*1df0*/  UMOV UR9, 0x40000040 ;  /* 0x4000004000097882 */ /* 0x000fe20000000000 */
[----:B------:R-:W-:Y:S01]  /*1e00*/  UMOV UR11, 0x40000040 ;  /* 0x40000040000b7882 */ /* 0x000fe20000000000 */
[----:B------:R-:W-:Y:S01]  /*1e10*/  USHF.R.U32.HI UR4, URZ, 0x4, UR4 ;  /* 0x000000043f047899 */ /* 0x000fe20008011604 */
[----:B------:R-:W-:Y:S01]  /*1e20*/  IMAD.U32 R15, RZ, RZ, UR9 ;  /* 0x00000009ff0f7e24 */ /* 0x000fe2000f8e00ff */
[----:B------:R-:W-:Y:S01]  /*1e30*/  UMOV UR13, 0x40000040 ;  /* 0x40000040000d7882 */ /* 0x000fe20000000000 */
[----:B------:R-:W-:Y:S01]  /*1e40*/  UMOV UR15, 0x40000040 ;  /* 0x40000040000f7882 */ /* 0x000fe20000000000 */
[----:B------:R-:W-:Y:S01]  /*1e50*/  ULOP3.LUT UR4, UR4, 0x3fff, URZ, 0xc0, !UPT ;  /* 0x00003fff04047892 */ /* 0x000fe2000f8ec03f */
[----:B01----:R-:W-:Y:S01]  /*1e60*/  VIADD R0, R19, UR60 ;  /* 0x0000003c13007c36 */ /* 0x003fe20008000000 */
[----:B------:R-:W-:Y:S01]  /*1e70*/  UMOV UR17, 0x40000040 ;  /* 0x4000004000117882 */ /* 0x000fe20000000000 */
[----:B------:R-:W-:Y:S01]  /*1e80*/  UMOV UR19, 0x40000040 ;  /* 0x4000004000137882 */ /* 0x000fe20000000000 */
[----:B------:R-:W-:Y:S01]  /*1e90*/  ULOP3.LUT UR61, UR4, 0x10000, URZ, 0xfc, !UPT ;  /* 0x00010000043d7892 */ /* 0x000fe2000f8efc3f */
[----:B------:R-:W0:Y:S01]  /*1ea0*/  LDC R20, c[0x0][0x2f0] ;  /* 0x0000bc00ff147b82 */ /* 0x000e220000000800 */
[----:B------:R-:W-:Y:S01]  /*1eb0*/  ULOP3.LUT UR4, UR40, 0x10000, URZ, 0xfc, !UPT ;  /* 0x0001000028047892 */ /* 0x000fe2000f8efc3f */
[----:B------:R-:W-:Y:S01]  /*1ec0*/  IMAD.MOV.U32 R2, RZ, RZ, R0 ;  /* 0x000000ffff027224 */ /* 0x000fe200078e0000 */
[----:B------:R-:W-:Y:S01]  /*1ed0*/  ULEA UR5, UR36, UR61, 0xb ;  /* 0x0000003d24057291 */ /* 0x000fe2000f8e583f */
[----:B------:R-:W-:Y:S01]  /*1ee0*/  IMAD.MOV.U32 R4, RZ, RZ, -0x40 ;  /* 0xffffffc0ff047424 */ /* 0x000fe200078e00ff */
[----:B------:R-:W-:-:S02]  /*1ef0*/  UIADD3 UR6, UR4, 0x2, URZ ;  /* 0x0000000204067890 */ /* 0x000fc4000fffe03f */
[----:B------:R-:W-:Y:S01]  /*1f00*/  UIADD3 UR7, UR5, 0x2, URZ ;  /* 0x0000000205077890 */ /* 0x000fe2000fffe03f */
[----:B------:R-:W1:Y:S01]  /*1f10*/  LDC R21, c[0x0][0x288] ;  /* 0x0000a200ff157b82 */ /* 0x000e620000000800 */
[----:B------:R-:W-:Y:S01]  /*1f20*/  UMOV UR8, UR4 ;  /* 0x0000000400087c82 */ /* 0x000fe20008000000 */
[----:B------:R-:W-:Y:S01]  /*1f30*/  UMOV UR10, UR5 ;  /* 0x00000005000a7c82 */ /* 0x000fe20008000000 */
[----:B------:R-:W-:Y:S01]  /*1f40*/  IMAD.U32 R14, RZ, RZ, UR8 ;  /* 0x00000008ff0e7e24 */ /* 0x000fe2000f8e00ff */
[----:B------:R-:W-:Y:S01]  /*1f50*/  HGMMA.64x64x16.F32 R24, gdesc[UR8], RZ, !UPT, gsb0 ;  /* 0x00e00000081879f0 */ /* 0x000fe2000c0008ff */
        /* <DEDUP_REMOVED lines=8> */
[----:B------:R-:W-:Y:S01]  /*1fe0*/  UIADD3 UR12, UR4, 0x404, URZ ;  /* 0x00000404040c7890 */ /* 0x000fe2000fffe03f */
[----:B------:R-:W-:Y:S01]  /*1ff0*/  IMAD R57, R205, R4, 0x40 ;  /* 0x00000040cd397424 */ /* 0x000fe200078e0204 */
[----:B------:R-:W-:-:S02]  /*2000*/  UIADD3 UR14, UR5, 0x204, URZ ;  /* 0x00000204050e7890 */ /* 0x000fc4000fffe03f */
[----:B------:R-:W-:Y:S01]  /*2010*/  UIADD3 UR16, UR4, 0x406, URZ ;  /* 0x0000040604107890 */ /* 0x000fe2000fffe03f */
[----:B------:R-:W-:Y:S01]  /*2020*/  VIADD R4, R57, 0x1 ;  /* 0x0000000139047836 */ /* 0x000fe20000000000 */
[----:B------:R-:W-:Y:S02]  /*2030*/  UIADD3 UR18, UR5, 0x206, URZ ;  /* 0x0000020605127890 */ /* 0x000fe4000fffe03f */
[----:B------:R-:W-:Y:S02]  /*2040*/  UIADD3 UR20, UR4, 0x800, URZ ;  /* 0x0000080004147890 */ /* 0x000fe4000fffe03f */
[----:B------:R-:W-:Y:S01]  /*2050*/  UIADD3 UR22, UR5, 0x400, URZ ;  /* 0x0000040005167890 */ /* 0x000fe2000fffe03f */
[----:B------:R-:W-:Y:S01]  /*2060*/  UMOV UR21, 0x40000040 ;  /* 0x4000004000157882 */ /* 0x000fe20000000000 */
[----:B------:R-:W-:Y:S01]  /*2070*/  UMOV UR23, 0x40000040 ;  /* 0x4000004000177882 */ /* 0x000fe20000000000 */
[----:B------:R-:W-:Y:S02]  /*2080*/  UIADD3 UR24, UR4, 0x802, URZ ;  /* 0x0000080204187890 */ /* 0x000fe4000fffe03f */
[----:B------:R-:W-:Y:S01]  /*2090*/  UIADD3 UR26, UR5, 0x402, URZ ;  /* 0x00000402051a7890 */ /* 0x000fe2000fffe03f */
[----:B------:R-:W-:Y:S01]  /*20a0*/  UMOV UR25, 0x40000040 ;  /* 0x4000004000197882 */ /* 0x000fe20000000000 */
[----:B------:R-:W-:Y:S01]  /*20b0*/  UMOV UR27, 0x40000040 ;  /* 0x40000040001b7882 */ /* 0x000fe20000000000 */
[----:B------:R-:W-:-:S02]  /*20c0*/  UIADD3 UR28, UR4, 0x804, URZ ;  /* 0x00000804041c7890 */ /* 0x000fc4000fffe03f */
[----:B------:R-:W-:Y:S01]  /*20d0*/  UIADD3 UR30, UR5, 0x404, URZ ;  /* 0x00000404051e7890 */ /* 0x000fe2000fffe03f */
[----:B------:R-:W-:Y:S01]  /*20e0*/  UMOV UR29, 0x40000040 ;  /* 0x40000040001d7882 */ /* 0x000fe20000000000 */
[----:B------:R-:W-:Y:S01]  /*20f0*/  UMOV UR31, 0x40000040 ;  /* 0x40000040001f7882 */ /* 0x000fe20000000000 */
        /* <DEDUP_REMOVED lines=20> */
[----:B------:R-:W-:-:S02]  /*2240*/  WARPGROUP.DEPBAR.LE gsb0, 0x0 ;  /* 0x00008000000079c5 */ /* 0x000fc40000010000 */
[----:B------:R-:W-:-:S06]  /*2250*/  WARPGROUP.ARRIVE ;  /* 0x00000000000079c5 */ /* 0x000fcc0000000000 */
[----:B------:R-:W-:Y:S01]  /*2260*/  HGMMA.64x64x16.F32 R24, gdesc[UR8], R24, gsb0 ;  /* 0x00e00000081879f0 */ /* 0x000fe20008000818 */
        /* <DEDUP_REMOVED lines=26> */
[----:B------:R-:W-:Y:S01]  /*2410*/  IMAD.U32 R6, RZ, RZ, UR8 ;  /* 0x00000008ff067e24 */ /* 0x000fe2000f8e00ff */
[----:B------:R-:W-:Y:S01]  /*2420*/  ULDC.64 UR6, c[0x0][0x9e0] ;  /* 0x0002780000067ab9 */ /* 0x000fe20000000a00 */
[----:B------:R-:W-:Y:S01]  /*2430*/  IMAD.U32 R7, RZ, RZ, UR9 ;  /* 0x00000009ff077e24 */ /* 0x000fe2000f8e00ff */
[----:B------:R-:W-:Y:S01]  /*2440*/  UISETP.GE.AND UP1, UPT, UR7, 0x1, UPT ;  /* 0x000000010700788c */ /* 0x000fe2000bf26270 */
[----:B------:R-:W-:Y:S02]  /*2450*/  WARPGROUP.DEPBAR.LE gsb0, 0x0 ;  /* 0x00008000000079c5 */ /* 0x000fe40000010000 */
[----:B------:R-:W-:-:S06]  /*2460*/  WARPGROUP.ARRIVE ;  /* 0x00000000000079c5 */ /* 0x000fcc0000000000 */
[----:B------:R-:W-:Y:S01]  /*2470*/  HGMMA.64x64x16.F32 R24, gdesc[UR8], R24, gsb0 ;  /* 0x00e00000081879f0 */ /* 0x000fe20008000818 */
[----:B------:R-:W-:Y:S02]  /*2480*/  UIADD3 UR8, UR4, 0x402, URZ ;  /* 0x0000040204087890 */ /* 0x000fe4000fffe03f */
[----:B------:R-:W-:Y:S01]  /*2490*/  UIADD3 UR10, UR5, 0x202, URZ ;  /* 0x00000202050a7890 */ /* 0x000fe2000fffe03f */
[----:B------:R-:W-:Y:S01]  /*24a0*/  UMOV UR9, 0x40000040 ;  /* 0x4000004000097882 */ /* 0x000fe20000000000 */
[----:B------:R-:W-:Y:S01]  /*24b0*/  UMOV UR11, 0x40000040 ;  /* 0x40000040000b7882 */ /* 0x000fe20000000000 */
[----:B------:R-:W-:Y:S02]  /*24c0*/  ULDC UR4, c[0x0][0x448] ;  /* 0x0001120000047ab9 */ /* 0x000fe40000000800 */
[----:B------:R-:W-:-:S06]  /*24d0*/  UISETP.NE.AND UP0, UPT, UR4, 0x1, UPT ;  /* 0x000000010400788c */ /* 0x000fcc000bf05270 */
[----:B------:R-:W-:Y:S02]  /*24e0*/  PLOP3.LUT P2, PT, PT, PT, UP0, 0x80, 0x0 ;  /* 0x000000000000781c */ /* 0x000fe40003f4f008 */
[----:B------:R-:W-:-:S03]  /*24f0*/  PLOP3.LUT P3, PT, PT, PT, UP0, 0x80, 0x0 ;  /* 0x000000000000781c */ /* 0x000fc60003f6f008 */
[----:B------:R-:W-:-:S08]  /*2500*/  @UP0 ULDC UR4, c[0x0][0x44c] ;  /* 0x0001130000040ab9 */ /* 0x000fd00000000800 */
[----:B------:R-:W-:Y:S01]  /*2510*/  @P2 IMAD.HI.U32 R5, R0, UR4, RZ ;  /* 0x0000000400052c27 */ /* 0x000fe2000f8e00ff */
[----:B------:R-:W-:Y:S01]  /*2520*/  @UP0 ULDC UR4, c[0x0][0x450] ;  /* 0x0001140000040ab9 */ /* 0x000fe20000000800 */
[----:B------:R-:W-:Y:S02]  /*2530*/  PLOP3.LUT P2, PT, PT, PT, UP1, 0x40, 0x0 ;  /* 0x000000000000781c */ /* 0x000fe40003f4e818 */
[----:B------:R-:W-:Y:S01]  /*2540*/  @!P1 VIADD R0, R3, 0x30840 ;  /* 0x0003084003009836 */ /* 0x000fe20000000000 */
[----:B------:R-:W-:Y:S01]  /*2550*/  @P3 SHF.R.U32.HI R2, RZ, UR4, R5 ;  /* 0x00000004ff023c19 */ /* 0x000fe20008011605 */
[----:B------:R-:W-:Y:S01]  /*2560*/  IMAD R3, R17, -0x2, R4 ;  /* 0xfffffffe11037824 */ /* 0x000fe200078e0204 */
[----:B------:R-:W-:Y:S02]  /*2570*/  LEA R5, R205, 0xffffffc0, 0x6 ;  /* 0xffffffc0cd057811 */ /* 0x000fe400078e30ff */
[----:B------:R-:W-:Y:S01]  /*2580*/  @!P1 PRMT R0, RZ, 0x654, R0 ;  /* 0x00000654ff009816 */ /* 0x000fe20000000000 */
[----:B------:R-:W2:Y:S01]  /*2590*/  SHFL.IDX PT, R61, R2, RZ, 0x1c1f ;  /* 0x001c1fff023d7589 */ /* 0x000ea200000e0000 */
[----:B0-----:R-:W-:-:S04]  /*25a0*/  IMAD R4, R20, UR39, R3 ;  /* 0x0000002714047c24 */ /* 0x001fc8000f8e0203 */
[----:B-1----:R-:W-:-:S04]  /*25b0*/  IMAD.IADD R4, R4, 0x1, -R21 ;  /* 0x0000000104047824 */ /* 0x002fc800078e0a15 */
[----:B------:R-:W-:Y:S01]  /*25c0*/  VIADD R59, R4, UR6 ;  /* 0x00000006043b7c36 */ /* 0x000fe20008000000 */
[----:B------:R-:W-:Y:S02]  /*25d0*/  WARPGROUP.DEPBAR.LE gsb0, 0x0 ;  /* 0x00008000000079c5 */ /* 0x000fe40000010000 */
[----:B------:R-:W-:-:S06]  /*25e0*/  WARPGROUP.ARRIVE ;  /* 0x00000000000079c5 */ /* 0x000fcc0000000000 */
[----:B------:R-:W-:Y:S03]  /*25f0*/  HGMMA.64x64x16.F32 R24, gdesc[UR8], R24, gsb0 ;  /* 0x00e00000081879f0 */ /* 0x000fe60008000818 */
[----:B------:R-:W-:Y:S02]  /*2600*/  WARPGROUP.DEPBAR.LE gsb0, 0x0 ;  /* 0x00008000000079c5 */ /* 0x000fe40000010000 */
[----:B------:R-:W-:-:S06]  /*2610*/  WARPGROUP.ARRIVE ;  /* 0x00000000000079c5 */ /* 0x000fcc0000000000 */
[----:B------:R-:W-:Y:S03]  /*2620*/  HGMMA.64x64x16.F32 R24, gdesc[UR12], R24, gsb0 ;  /* 0x00e000000c1879f0 */ /* 0x000fe60008000818 */
[----:B------:R-:W-:Y:S02]  /*2630*/  WARPGROUP.DEPBAR.LE gsb0, 0x0 ;  /* 0x00008000000079c5 */ /* 0x000fe40000010000 */
[----:B------:R-:W-:-:S06]  /*2640*/  WARPGROUP.ARRIVE ;  /* 0x00000000000079c5 */ /* 0x000fcc0000000000 */
[----:B------:R-:W-:Y:S01]  /*2650*/  HGMMA.64x64x16.F32 R24, gdesc[UR16], R24, gsb0 ;  /* 0x00e00000101879f0 */ /* 0x000fe20008000818 */
[----:B------:R-:W-:Y:S02]  /*2660*/  ULDC UR18, c[0x0][0x9dc] ;  /* 0x0002770000127ab9 */ /* 0x000fe40000000800 */
[----:B------:R-:W-:-:S06]  /*2670*/  ULOP3.LUT UR4, URZ, UR18, URZ, 0x33, !UPT ;  /* 0x000000123f047292 */ /* 0x000fcc000f8e333f */
[----:B------:R-:W-:-:S04]  /*2680*/  VIADD R56, R4, UR4 ;  /* 0x0000000404387c36 */ /* 0x000fc80008000000 */
[----:B--2---:R-:W-:Y:S01]  /*2690*/  IMAD.IADD R3, R56, 0x1, R61 ;  /* 0x0000000138037824 */ /* 0x004fe200078e023d */
        /* <DEDUP_REMOVED lines=25> */
[----:B------:R0:W-:Y:S02]  /*2830*/  @!P1 SYNCS.ARRIVE.TRANS64.RED.A1T0 RZ, [R0+URZ], RZ ;  /* 0x000000ff00ff99a7 */ /* 0x0001e4000810043f */
[----:B0-----:R-:W-:-:S04]  /*2840*/  IMAD R0, R20, UR39, R57 ;  /* 0x0000002714007c24 */ /* 0x001fc8000f8e0239 */
[----:B------:R-:W-:-:S05]  /*2850*/  IMAD R16, R17, -0x2, R0 ;  /* 0xfffffffe11107824 */ /* 0x000fca00078e0200 */
[----:B------:R-:W-:Y:S01]  /*2860*/  VIADDMNMX R0, R61, R59, R16, PT ;  /* 0x0000003b3d007246 */ /* 0x000fe20003800110 */
[----:B------:R-:W-:Y:S06]  /*2870*/  @P2 BRA `(.L_x_1171) ;  /* 0x00000000005c2947 */ /* 0x000fec0003800000 */
[----:B------:R-:W-:Y:S01]  /*2880*/  IMAD R4, R20, UR39, R61 ;  /* 0x0000002714047c24 */ /* 0x000fe2000f8e023d */
[----:B------:R-:W-:Y:S03]  /*2890*/  BSSY B0, `(.L_x_1172) ;  /* 0x0000011000007945 */ /* 0x000fe60003800000 */
[----:B------:R-:W-:-:S05]  /*28a0*/  IMAD.IADD R4, R4, 0x1, -R21 ;  /* 0x0000000104047824 */ /* 0x000fca00078e0a15 */
[----:B------:R-:W-:-:S13]  /*28b0*/  ISETP.GT.AND P2, PT, R4, -0x1, PT ;  /* 0xffffffff0400780c */ /* 0x000fda0003f44270 */
[----:B------:R-:W-:Y:S05]  /*28c0*/  @P2 BRA `(.L_x_1173) ;  /* 0x0000000000202947 */ /* 0x000fea0003800000 */
[----:B------:R-:W-:Y:S01]  /*28d0*/  UISETP.NE.AND UP2, UPT, UR7, 0x1, UPT ;  /* 0x000000010700788c */ /* 0x000fe2000bf45270 */
[----:B------:R-:W-:-:S05]  /*28e0*/  LOP3.LUT R4, RZ, R4, RZ, 0x33, !PT ;  /* 0x00000004ff047212 */ /* 0x000fca00078e33ff */
[----:B------:R-:W-:-:S05]  /*28f0*/  PLOP3.LUT P2, PT, PT, PT, UP2, 0x80, 0x0 ;  /* 0x000000000000781c */ /* 0x000fca0003f4f028 */
[----:B------:R-:W-:-:S08]  /*2900*/  @UP2 ULDC.64 UR4, c[0x0][0x9e8] ;  /* 0x00027a0000042ab9 */ /* 0x000fd00000000a00 */
[----:B------:R-:W-:-:S05]  /*2910*/  @P2 IMAD.HI.U32 R58, R4, UR4, RZ ;  /* 0x00000004043a2c27 */ /* 0x000fca000f8e00ff */
[----:B------:R-:W-:-:S04]  /*2920*/  @P2 SHF.R.U32.HI R4, RZ, UR5, R58 ;  /* 0x00000005ff042c19 */ /* 0x000fc8000801163a */
[----:B------:R-:W-:Y:S01]  /*2930*/  LOP3.LUT R4, RZ, R4, RZ, 0x33, !PT ;  /* 0x00000004ff047212 */ /* 0x000fe200078e33ff */
[----:B------:R-:W-:Y:S06]  /*2940*/  BRA `(.L_x_1174) ;  /* 0x0000000000147947 */ /* 0x000fec0003800000 */
.L_x_1173:
[----:B------:R-:W-:-:S06]  /*2950*/  UISETP.NE.AND UP2, UPT, UR7, 0x1, UPT ;  /* 0x000000010700788c */ /* 0x000fcc000bf45270 */
[----:B------:R-:W-:-:S05]  /*2960*/  PLOP3.LUT P2, PT, PT, PT, UP2, 0x80, 0x0 ;  /* 0x000000000000781c */ /* 0x000fca0003f4f028 */
[----:B------:R-:W-:-:S08]  /*2970*/  @UP2 ULDC.64 UR4, c[0x0][0x9e8] ;  /* 0x00027a0000042ab9 */ /* 0x000fd00000000a00 */
[----:B------:R-:W-:-:S05]  /*2980*/  @P2 IMAD.HI.U32 R58, R4, UR4, RZ ;  /* 0x00000004043a2c27 */ /* 0x000fca000f8e00ff */
[----:B------:R-:W-:-:S07]  /*2990*/  @P2 SHF.R.U32.HI R4, RZ, UR5, R58 ;  /* 0x00000005ff042c19 */ /* 0x000fce000801163a */
.L_x_1174:
[----:B------:R-:W-:Y:S05]  /*29a0*/  BSYNC B0 ;  /* 0x0000000000007941 */ /* 0x000fea0003800000 */
.L_x_1172:
[----:B------:R-:W-:-:S04]  /*29b0*/  IMAD R4, R4, UR7, -R5 ;  /* 0x0000000704047c24 */ /* 0x000fc8000f8e0a05 */
[----:B------:R-:W-:-:S05]  /*29c0*/  IMAD R4, R17, -0x2, R4 ;  /* 0xfffffffe11047824 */ /* 0x000fca00078e0204 */
[----:B------:R-:W-:Y:S02]  /*29d0*/  VIMNMX R3, R3, R4, !PT ;  /* 0x0000000403037248 */ /* 0x000fe40007fe0100 */
[----:B------:R-:W-:-:S07]  /*29e0*/  VIADDMNMX R0, R4, UR7, R0, PT ;  /* 0x0000000704007c46 */ /* 0x000fce000b800100 */
.L_x_1171:
[C---:B------:R-:W-:Y:S02]  /*29f0*/  ISETP.GE.AND P2, PT, R57.reuse, 0x2, PT ;  /* 0x000000023900780c */ /* 0x040fe40003f46270 */
[----:B------:R-:W-:Y:S02]  /*2a00*/  ISETP.GE.AND P6, PT, R57, 0xa, PT ;  /* 0x0000000a3900780c */ /* 0x000fe40003fc6270 */
[----:B------:R-:W-:Y:S02]  /*2a10*/  ISETP.GT.AND P4, PT, R3, 0x1, !P2 ;  /* 0x000000010300780c */ /* 0x000fe40005784270 */
[----:B------:R-:W-:Y:S02]  /*2a20*/  ISETP.GE.AND P3, PT, R57, 0x9, PT ;  /* 0x000000093900780c */ /* 0x000fe40003f66270 */
[----:B------:R-:W-:Y:S02]  /*2a30*/  ISETP.LT.OR P4, PT, R0, 0x2, P4 ;  /* 0x000000020000780c */ /* 0x000fe40002781670 */
[----:B------:R-:W-:-:S02]  /*2a40*/  P2R R58, PR, RZ, 0x40 ;  /* 0x00000040ff3a7803 */ /* 0x000fc40000000000 */
[----:B------:R-:W-:Y:S02]  /*2a50*/  FSEL R61, R25, -INF , !P4 ;  /* 0xff800000193d7808 */ /* 0x000fe40006000000 */
[C---:B------:R-:W-:Y:S01]  /*2a60*/  ISETP.GT.AND P4, PT, R3.reuse, 0x9, !P6 ;  /* 0x000000090300780c */ /* 0x040fe20007784270 */
[----:B------:R-:W0:Y:S01]  /*2a70*/  SHFL.IDX PT, R25, R2, 0x1, 0x1c1f ;  /* 0x003c1f0002197f89 */ /* 0x000e2200000e0000 */
[----:B------:R-:W-:Y:S02]  /*2a80*/  ISETP.GT.AND P5, PT, R3, 0x8, !P3 ;  /* 0x000000080300780c */ /* 0x000fe40005fa4270 */
[----:B------:R-:W-:Y:S02]  /*2a90*/  ISETP.LT.OR P4, PT, R0, 0xa, P4 ;  /* 0x0000000a0000780c */ /* 0x000fe40002781670 */
[----:B------:R-:W-:Y:S02]  /*2aa0*/  ISETP.GE.AND P6, PT, R57, 0x11, PT ;  /* 0x000000113900780c */ /* 0x000fe40003fc6270 */
[----:B------:R-:W-:-:S02]  /*2ab0*/  FSEL R65, R29, -INF , !P4 ;  /* 0xff8000001d417808 */ /* 0x000fc40006000000 */
[----:B------:R-:W-:Y:S02]  /*2ac0*/  ISETP.LT.OR P5, PT, R0, 0x9, P5 ;  /* 0x000000090000780c */ /* 0x000fe40002fa1670 */
[----:B------:R-:W-:Y:S02]  /*2ad0*/  ISETP.GT.AND P4, PT, R3, 0x10, !P6 ;  /* 0x000000100300780c */ /* 0x000fe40007784270 */
[----:B------:R-:W-:Y:S02]  /*2ae0*/  FSEL R63, R28, -INF , !P5 ;  /* 0xff8000001c3f7808 */ /* 0x000fe40006800000 */
[----:B------:R-:W-:Y:S02]  /*2af0*/  ISETP.LT.OR P4, PT, R0, 0x11, P4 ;  /* 0x000000110000780c */ /* 0x000fe40002781670 */
[----:B------:R-:W-:Y:S02]  /*2b00*/  ISETP.GE.AND P5, PT, R57, 0x12, PT ;  /* 0x000000123900780c */ /* 0x000fe40003fa6270 */
[----:B------:R-:W-:-:S02]  /*2b10*/  FSEL R67, R32, -INF , !P4 ;  /* 0xff80000020437808 */ /* 0x000fc40006000000 */
[----:B------:R-:W-:Y:S02]  /*2b20*/  ISETP.GT.AND P4, PT, R3, 0x11, !P5 ;  /* 0x000000110300780c */ /* 0x000fe40006f84270 */
[----:B------:R-:W-:Y:S02]  /*2b30*/  P2R R32, PR, RZ, 0x20 ;  /* 0x00000020ff207803 */ /* 0x000fe40000000000 */
[----:B------:R-:W-:Y:S02]  /*2b40*/  ISETP.LT.OR P4, PT, R0, 0x12, P4 ;  /* 0x000000120000780c */ /* 0x000fe40002781670 */
[----:B------:R-:W-:Y:S02]  /*2b50*/  ISETP.GE.AND P5, PT, R57, 0x19, PT ;  /* 0x000000193900780c */ /* 0x000fe40003fa6270 */
[----:B------:R-:W-:Y:S02]  /*2b60*/  FSEL R33, R33, -INF , !P4 ;  /* 0xff80000021217808 */ /* 0x000fe40006000000 */
[----:B------:R-:W-:-:S02]  /*2b70*/  ISETP.GT.AND P4, PT, R3, 0x18, !P5 ;  /* 0x000000180300780c */ /* 0x000fc40006f84270 */
[----:B------:R-:W-:Y:S02]  /*2b80*/  P2R R60, PR, RZ, 0x20 ;  /* 0x00000020ff3c7803 */ /* 0x000fe40000000000 */
[----:B------:R-:W-:Y:S02]  /*2b90*/  ISETP.LT.OR P4, PT, R0, 0x19, P4 ;  /* 0x000000190000780c */ /* 0x000fe40002781670 */
[----:B------:R-:W-:Y:S02]  /*2ba0*/  ISETP.GE.AND P5, PT, R57, 0x1a, PT ;  /* 0x0000001a3900780c */ /* 0x000fe40003fa6270 */
[----:B------:R-:W-:Y:S02]  /*2bb0*/  FSEL R69, R36, -INF , !P4 ;  /* 0xff80000024457808 */ /* 0x000fe40006000000 */
[----:B------:R-:W-:Y:S02]  /*2bc0*/  ISETP.GT.AND P4, PT, R3, 0x19, !P5 ;  /* 0x000000190300780c */ /* 0x000fe40006f84270 */
[----:B------:R-:W-:-:S02]  /*2bd0*/  P2R R36, PR, RZ, 0x20 ;  /* 0x00000020ff247803 */ /* 0x000fc40000000000 */
[C---:B------:R-:W-:Y:S02]  /*2be0*/  ISETP.LT.OR P4, PT, R0.reuse, 0x1a, P4 ;  /* 0x0000001a0000780c */ /* 0x040fe40002781670 */
[----:B------:R-:W-:Y:S02]  /*2bf0*/  ISETP.GE.AND P5, PT, R57, 0x21, PT ;  /* 0x000000213900780c */ /* 0x000fe40003fa6270 */
[----:B------:R-:W-:Y:S02]  /*2c00*/  FSEL R37, R37, -INF , !P4 ;  /* 0xff80000025257808 */ /* 0x000fe40006000000 */
[----:B------:R-:W-:Y:S02]  /*2c10*/  ISETP.GT.AND P4, PT, R3, 0x20, !P5 ;  /* 0x000000200300780c */ /* 0x000fe40006f84270 */
[----:B------:R-:W-:Y:S02]  /*2c20*/  P2R R62, PR, RZ, 0x20 ;  /* 0x00000020ff3e7803 */ /* 0x000fe40000000000 */
[----:B------:R-:W-:-:S02]  /*2c30*/  ISETP.LT.OR P4, PT, R0, 0x21, P4 ;  /* 0x000000210000780c */ /* 0x000fc40002781670 */
[----:B------:R-:W-:Y:S02]  /*2c40*/  ISETP.GE.AND P5, PT, R57, 0x22, PT ;  /* 0x000000223900780c */ /* 0x000fe40003fa6270 */
[----:B------:R-:W-:Y:S02]  /*2c50*/  FSEL R71, R40, -INF , !P4 ;  /* 0xff80000028477808 */ /* 0x000fe40006000000 */
[----:B------:R-:W-:Y:S02]  /*2c60*/  ISETP.GT.AND P4, PT, R3, 0x21, !P5 ;  /* 0x000000210300780c */ /* 0x000fe40006f84270 */
[----:B------:R-:W-:Y:S02]  /*2c70*/  P2R R40, PR, RZ, 0x20 ;  /* 0x00000020ff287803 */ /* 0x000fe40000000000 */
[----:B------:R-:W-:Y:S02]  /*2c80*/  ISETP.LT.OR P4, PT, R0, 0x22, P4 ;  /* 0x000000220000780c */ /* 0x000fe40002781670 */
[----:B------:R-:W-:-:S02]  /*2c90*/  ISETP.GE.AND P5, PT, R57, 0x29, PT ;  /* 0x000000293900780c */ /* 0x000fc40003fa6270 */
[----:B------:R-:W-:Y:S02]  /*2ca0*/  FSEL R41, R41, -INF , !P4 ;  /* 0xff80000029297808 */ /* 0x000fe40006000000 */
[----:B------:R-:W-:Y:S02]  /*2cb0*/  ISETP.GT.AND P4, PT, R3, 0x28, !P5 ;  /* 0x000000280300780c */ /* 0x000fe40006f84270 */
[----:B------:R-:W-:Y:S02]  /*2cc0*/  P2R R64, PR, RZ, 0x20 ;  /* 0x00000020ff407803 */ /* 0x000fe40000000000 */
        /* <DEDUP_REMOVED lines=11> */
[----:B------:R-:W-:Y:S02]  /*2d80*/  P2R R28, PR, RZ, 0x40 ;  /* 0x00000040ff1c7803 */ /* 0x000fe40000000000 */
[----:B------:R-:W-:Y:S02]  /*2d90*/  FSEL R75, R48, -INF , !P4 ;  /* 0xff800000304b7808 */ /* 0x000fe40006000000 */
[----:B------:R-:W-:-:S04]  /*2da0*/  ISETP.GE.AND P4, PT, R57, 0x32, PT ;  /* 0x000000323900780c */ /* 0x000fc80003f86270 */
[----:B------:R-:W-:-:S04]  /*2db0*/  ISETP.GT.AND P5, PT, R3, 0x31, !P4 ;  /* 0x000000310300780c */ /* 0x000fc800067a4270 */
[----:B------:R-:W-:-:S04]  /*2dc0*/  ISETP.LT.OR P5, PT, R0, 0x32, P5 ;  /* 0x000000320000780c */ /* 0x000fc80002fa1670 */
[----:B------:R-:W-:Y:S02]  /*2dd0*/  FSEL R49, R49, -INF , !P5 ;  /* 0xff80000031317808 */ /* 0x000fe40006800000 */
[----:B------:R-:W-:-:S04]  /*2de0*/  ISETP.GE.AND P5, PT, R57, 0x39, PT ;  /* 0x000000393900780c */ /* 0x000fc80003fa6270 */
[----:B------:R-:W-:-:S04]  /*2df0*/  ISETP.GT.AND P6, PT, R3, 0x38, !P5 ;  /* 0x000000380300780c */ /* 0x000fc80006fc4270 */
[----:B------:R-:W-:-:S04]  /*2e00*/  ISETP.LT.OR P6, PT, R0, 0x39, P6 ;  /* 0x000000390000780c */ /* 0x000fc800037c1670 */
[----:B------:R-:W-:Y:S02]  /*2e10*/  FSEL R77, R52, -INF , !P6 ;  /* 0xff800000344d7808 */ /* 0x000fe40007000000 */
[----:B------:R-:W-:-:S04]  /*2e20*/  ISETP.GE.AND P6, PT, R57, 0x1, PT ;  /* 0x000000013900780c */ /* 0x000fc80003fc6270 */
[----:B------:R-:W-:Y:S02]  /*2e30*/  P2R R4, PR, RZ, 0x40 ;  /* 0x00000040ff047803 */ /* 0x000fe40000000000 */
[----:B------:R-:W-:-:S04]  /*2e40*/  ISETP.GT.AND P6, PT, R3, RZ, !P6 ;  /* 0x000000ff0300720c */ /* 0x000fc800077c4270 */
[----:B------:R-:W-:-:S04]  /*2e50*/  ISETP.LT.OR P6, PT, R0, 0x1, P6 ;  /* 0x000000010000780c */ /* 0x000fc800037c1670 */
[----:B------:R-:W-:Y:S02]  /*2e60*/  FSEL R29, R24, -INF , !P6 ;  /* 0xff800000181d7808 */ /* 0x000fe40007000000 */
[----:B------:R-:W-:-:S04]  /*2e70*/  ISETP.GE.AND P6, PT, R57, 0x3a, PT ;  /* 0x0000003a3900780c */ /* 0x000fc80003fc6270 */
[----:B------:R-:W-:Y:S02]  /*2e80*/  P2R R24, PR, RZ, 0x40 ;  /* 0x00000040ff187803 */ /* 0x000fe40000000000 */
[----:B------:R-:W-:Y:S01]  /*2e90*/  ISETP.GT.AND P6, PT, R3, 0x39, !P6 ;  /* 0x000000390300780c */ /* 0x000fe200077c4270 */
[----:B0-----:R-:W-:-:S03]  /*2ea0*/  IMAD.IADD R3, R56, 0x1, R25 ;  /* 0x0000000138037824 */ /* 0x001fc600078e0219 */
[----:B------:R-:W-:Y:S02]  /*2eb0*/  ISETP.LT.OR P6, PT, R0, 0x3a, P6 ;  /* 0x0000003a0000780c */ /* 0x000fe400037c1670 */
[----:B------:R-:W-:Y:S02]  /*2ec0*/  VIADDMNMX R0, R25, R59, R16, PT ;  /* 0x0000003b19007246 */ /* 0x000fe40003800110 */
[----:B------:R-:W-:Y:S02]  /*2ed0*/  FSEL R53, R53, -INF , !P6 ;  /* 0xff80000035357808 */ /* 0x000fe40007000000 */
[----:B------:R-:W-:-:S13]  /*2ee0*/  PLOP3.LUT P6, PT, PT, PT, UP1, 0x40, 0x0 ;  /* 0x000000000000781c */ /* 0x000fda0003fce818 */
[----:B------:R-:W-:Y:S05]  /*2ef0*/  @P6 BRA `(.L_x_1175) ;  /* 0x0000000000646947 */ /* 0x000fea0003800000 */
        /* <DEDUP_REMOVED lines=9> */
[----:B------:R-:W-:Y:S01]  /*2f90*/  @P6 IMAD.HI.U32 R16, R2, UR4, RZ ;  /* 0x0000000402106c27 */ /* 0x000fe2000f8e00ff */
[----:B------:R-:W-:-:S13]  /*2fa0*/  PLOP3.LUT P6, PT, PT, PT, UP2, 0x80, 0x0 ;  /* 0x000000000000781c */ /* 0x000fda0003fcf028 */
[----:B------:R-:W-:-:S04]  /*2fb0*/  @P6 SHF.R.U32.HI R2, RZ, UR5, R16 ;  /* 0x00000005ff026c19 */ /* 0x000fc80008011610 */
[----:B------:R-:W-:Y:S01]  /*2fc0*/  LOP3.LUT R2, RZ, R2, RZ, 0x33, !PT ;  /* 0x00000002ff027212 */ /* 0x000fe200078e33ff */
[----:B------:R-:W-:Y:S06]  /*2fd0*/  BRA `(.L_x_1178) ;  /* 0x0000000000187947 */ /* 0x000fec0003800000 */
.L_x_1177:
[----:B------:R-:W-:-:S06]  /*2fe0*/  UISETP.NE.AND UP2, UPT, UR7, 0x1, UPT ;  /* 0x000000010700788c */ /* 0x000fcc000bf45270 */
[----:B------:R-:W-:-:S05]  /*2ff0*/  PLOP3.LUT P6, PT, PT, PT, UP2, 0x80, 0x0 ;  /* 0x000000000000781c */ /* 0x000fca0003fcf028 */
[----:B------:R-:W-:-:S08]  /*3000*/  @UP2 ULDC.64 UR4, c[0x0][0x9e8] ;  /* 0x00027a0000042ab9 */ /* 0x000fd00000000a00 */
[----:B------:R-:W-:Y:S01]  /*3010*/  @P6 IMAD.HI.U32 R16, R2, UR4, RZ ;  /* 0x0000000402106c27 */ /* 0x000fe2000f8e00ff */
[----:B------:R-:W-:-:S13]  /*3020*/  PLOP3.LUT P6, PT, PT, PT, UP2, 0x80, 0x0 ;  /* 0x000000000000781c */ /* 0x000fda0003fcf028 */
[----:B------:R-:W-:-:S07]  /*3030*/  @P6 SHF.R.U32.HI R2, RZ, UR5, R16 ;  /* 0x00000005ff026c19 */ /* 0x000fce0008011610 */
.L_x_1178:
[----:B------:R-:W-:Y:S05]  /*3040*/  BSYNC B0 ;  /* 0x0000000000007941 */ /* 0x000fea0003800000 */
.L_x_1176:
[----:B------:R-:W-:-:S04]  /*3050*/  IMAD R2, R2, UR7, -R5 ;  /* 0x0000000702027c24 */ /* 0x000fc8000f8e0a05 */
[----:B------:R-:W-:-:S05]  /*3060*/  IMAD R2, R17, -0x2, R2 ;  /* 0xfffffffe11027824 */ /* 0x000fca00078e0202 */
[----:B------:R-:W-:Y:S02]  /*3070*/  VIMNMX R3, R3, R2, !PT ;  /* 0x0000000203037248 */ /* 0x000fe40007fe0100 */
[----:B------:R-:W-:-:S07]  /*3080*/  VIADDMNMX R0, R2, UR7, R0, PT ;  /* 0x0000000702007c46 */ /* 0x000fce000b800100 */
.L_x_1175:
[----:B------:R-:W-:Y:S01]  /*3090*/  ISETP.GT.AND P2, PT, R3, 0x1, !P2 ;  /* 0x000000010300780c */ /* 0x000fe20005744270 */
[----:B------:R-:W-:Y:S01]  /*30a0*/  ULDC UR5, c[0x0][0x988] ;  /* 0x0002620000057ab9 */ /* 0x000fe20000000800 */
[----:B------:R-:W-:Y:S01]  /*30b0*/  FMNMX.FTZ R2, R29, R61, !PT ;  /* 0x0000003d1d027209 */ /* 0x000fe20007810000 */
[----:B------:R-:W-:Y:S01]  /*30c0*/  @UP0 ULDC UR10, c[0x0][0x44c] ;  /* 0x00011300000a0ab9 */ /* 0x000fe20000000800 */
[----:B------:R-:W-:Y:S01]  /*30d0*/  ISETP.LT.OR P2, PT, R0, 0x2, P2 ;  /* 0x000000020000780c */ /* 0x000fe20001741670 */
[----:B------:R-:W-:Y:S01]  /*30e0*/  UIMAD.WIDE.U32 UR10, UR60, UR10, URZ ;  /* 0x0000000a3c0a72a5 */ /* 0x000fe2000f8e003f */
[----:B------:R-:W-:Y:S01]  /*30f0*/  FMNMX.FTZ R2, R63, R2, !PT ;  /* 0x000000023f027209 */ /* 0x000fe20007810000 */
[----:B------:R-:W-:Y:S01]  /*3100*/  @UP0 ULDC UR14, c[0x0][0x450] ;  /* 0x00011400000e0ab9 */ /* 0x000fe20000000800 */
[----:B------:R-:W-:Y:S01]  /*3110*/  FSEL R27, R27, -INF , !P2 ;  /* 0xff8000001b1b7808 */ /* 0x000fe20005000000 */
[----:B------:R-:W-:Y:S01]  /*3120*/  UMOV UR4, UR60 ;  /* 0x0000003c00047c82 */ /* 0x000fe20008000000 */
[----:B------:R-:W-:Y:S01]  /*3130*/  ISETP.NE.AND P2, PT, R58, RZ, PT ;  /* 0x000000ff3a00720c */ /* 0x000fe20003f45270 */
[----:B------:R-:W-:Y:S01]  /*3140*/  @UP0 USHF.R.U32.HI UR4, URZ, UR14, UR11 ;  /* 0x0000000e3f040299 */ /* 0x000fe2000801160b */
[----:B------:R-:W-:Y:S01]  /*3150*/  FMNMX.FTZ R2, R65, R2, !PT ;  /* 0x0000000241027209 */ /* 0x000fe20007810000 */
[----:B------:R-:W-:Y:S01]  /*3160*/  VIADD R205, R205, 0xfffffffe ;  /* 0xfffffffecdcd7836 */ /* 0x000fe20000000000 */
[----:B------:R-:W-:Y:S01]  /*3170*/  ISETP.GT.AND P2, PT, R3, 0x9, !P2 ;  /* 0x000000090300780c */ /* 0x000fe20005744270 */
[----:B------:R-:W-:Y:S01]  /*3180*/  UIADD3 UR52, UR52, UR4, URZ ;  /* 0x0000000434347290 */ /* 0x000fe2000fffe03f */
[----:B------:R-:W-:-:S02]  /*3190*/  FMNMX.FTZ R2, R67, R2, !PT ;  /* 0x0000000243027209 */ /* 0x000fc40007810000 */
[----:B------:R-:W-:Y:S01]  /*31a0*/  ISETP.LT.OR P2, PT, R0, 0xa, P2 ;  /* 0x0000000a0000780c */ /* 0x000fe20001741670 */
[----:B------:R-:W-:Y:S01]  /*31b0*/  UIADD3 UR6, UR52, UR6, URZ ;  /* 0x0000000634067290 */ /* 0x000fe2000fffe03f */
[----:B------:R-:W-:Y:S02]  /*31c0*/  FMNMX.FTZ R2, R33, R2, !PT ;  /* 0x0000000221027209 */ /* 0x000fe40007810000 */
[----:B------:R-:W-:Y:S02]  /*31d0*/  FSEL R31, R31, -INF , !P2 ;  /* 0xff8000001f1f7808 */ /* 0x000fe40005000000 */
[----:B------:R-:W-:Y:S02]  /*31e0*/  ISETP.NE.AND P2, PT, R28, RZ, PT ;  /* 0x000000ff1c00720c */ /* 0x000fe40003f45270 */
[----:B------:R-:W-:Y:S02]  /*31f0*/  FMNMX.FTZ R2, R69, R2, !PT ;  /* 0x0000000245027209 */ /* 0x000fe40007810000 */
[----:B------:R-:W-:-:S02]  /*3200*/  ISETP.GT.AND P2, PT, R3, 0x10, !P2 ;  /* 0x000000100300780c */ /* 0x000fc40005744270 */
[----:B------:R-:W-:Y:S02]  /*3210*/  FMNMX.FTZ R2, R37, R2, !PT ;  /* 0x0000000225027209 */ /* 0x000fe40007810000 */
[----:B------:R-:W-:Y:S02]  /*3220*/  ISETP.LT.OR P2, PT, R0, 0x11, P2 ;  /* 0x000000110000780c */ /* 0x000fe40001741670 */
[----:B------:R-:W-:Y:S02]  /*3230*/  FMNMX.FTZ R2, R71, R2, !PT ;  /* 0x0000000247027209 */ /* 0x000fe40007810000 */
[----:B------:R-:W-:Y:S02]  /*3240*/  FSEL R34, R34, -INF , !P2 ;  /* 0xff80000022227808 */ /* 0x000fe40005000000 */
[----:B------:R-:W-:Y:S02]  /*3250*/  ISETP.NE.AND P2, PT, R32, RZ, PT ;  /* 0x000000ff2000720c */ /* 0x000fe40003f45270 */
[----:B------:R-:W-:-:S02]  /*3260*/  FMNMX.FTZ R2, R41, R2, !PT ;  /* 0x0000000229027209 */ /* 0x000fc40007810000 */
[----:B------:R-:W-:Y:S02]  /*3270*/  ISETP.GT.AND P2, PT, R3, 0x11, !P2 ;  /* 0x000000110300780c */ /* 0x000fe40005744270 */
[----:B------:R-:W-:Y:S02]  /*3280*/  FMNMX.FTZ R2, R73, R2, !PT ;  /* 0x0000000249027209 */ /* 0x000fe40007810000 */
[----:B------:R-:W-:Y:S02]  /*3290*/  ISETP.LT.OR P2, PT, R0, 0x12, P2 ;  /* 0x000000120000780c */ /* 0x000fe40001741670 */
[----:B------:R-:W-:Y:S02]  /*32a0*/  FMNMX.FTZ R2, R45, R2, !PT ;  /* 0x000000022d027209 */ /* 0x000fe40007810000 */
[----:B------:R-:W-:Y:S02]  /*32b0*/  FSEL R35, R35, -INF , !P2 ;  /* 0xff80000023237808 */ /* 0x000fe40005000000 */
[----:B------:R-:W-:-:S02]  /*32c0*/  ISETP.NE.AND P2, PT, R60, RZ, PT ;  /* 0x000000ff3c00720c */ /* 0x000fc40003f45270 */
[----:B------:R-:W-:Y:S02]  /*32d0*/  FMNMX.FTZ R2, R75, R2, !PT ;  /* 0x000000024b027209 */ /* 0x000fe40007810000 */
[----:B------:R-:W-:Y:S02]  /*32e0*/  ISETP.GT.AND P2, PT, R3, 0x18, !P2 ;  /* 0x000000180300780c */ /* 0x000fe40005744270 */
[----:B------:R-:W-:Y:S02]  /*32f0*/  FMNMX.FTZ R2, R49, R2, !PT ;  /* 0x0000000231027209 */ /* 0x000fe40007810000 */
[----:B------:R-:W-:Y:S02]  /*3300*/  ISETP.LT.OR P2, PT, R0, 0x19, P2 ;  /* 0x000000190000780c */ /* 0x000fe40001741670 */
[----:B------:R-:W-:Y:S02]  /*3310*/  ISETP.GT.AND P3, PT, R3, 0x8, !P3 ;  /* 0x000000080300780c */ /* 0x000fe40005f64270 */
[----:B------:R-:W-:-:S02]  /*3320*/  FSEL R38, R38, -INF , !P2 ;  /* 0xff80000026267808 */ /* 0x000fc40005000000 */
[----:B------:R-:W-:Y:S02]  /*3330*/  ISETP.NE.AND P2, PT, R36, RZ, PT ;  /* 0x000000ff2400720c */ /* 0x000fe40003f45270 */
[----:B------:R-:W-:Y:S02]  /*3340*/  FMNMX.FTZ R2, R77, R2, !PT ;  /* 0x000000024d027209 */ /* 0x000fe40007810000 */
[----:B------:R-:W-:Y:S02]  /*3350*/  ISETP.GT.AND P2, PT, R3, 0x19, !P2 ;  /* 0x000000190300780c */ /* 0x000fe40005744270 */
[C---:B------:R-:W-:Y:S02]  /*3360*/  ISETP.LT.OR P3, PT, R0.reuse, 0x9, P3 ;  /* 0x000000090000780c */ /* 0x040fe40001f61670 */
[----:B------:R-:W-:Y:S02]  /*3370*/  ISETP.LT.OR P2, PT, R0, 0x1a, P2 ;  /* 0x0000001a0000780c */ /* 0x000fe40001741670 */
[----:B------:R-:W-:-:S02]  /*3380*/  FMNMX.FTZ R16, R53, R2, !PT ;  /* 0x0000000235107209 */ /* 0x000fc40007810000 */
[----:B------:R-:W-:Y:S02]  /*3390*/  FSEL R39, R39, -INF , !P2 ;  /* 0xff80000027277808 */ /* 0x000fe40005000000 */
[----:B------:R-:W-:Y:S01]  /*33a0*/  ISETP.NE.AND P2, PT, R62, RZ, PT ;  /* 0x000000ff3e00720c */ /* 0x000fe20003f45270 */
[----:B------:R-:W0:Y:S01]  /*33b0*/  SHFL.BFLY PT, R5, R16, 0x2, 0x1f ;  /* 0x0c401f0010057f89 */ /* 0x000e2200000e0000 */
[----:B------:R-:W-:Y:S02]  /*33c0*/  FSEL R30, R30, -INF , !P3 ;  /* 0xff8000001e1e7808 */ /* 0x000fe40005800000 */
[----:B------:R-:W-:Y:S02]  /*33d0*/  ISETP.GT.AND P2, PT, R3, 0x20, !P2 ;  /* 0x000000200300780c */ /* 0x000fe40005744270 */
[----:B------:R-:W-:Y:S02]  /*33e0*/  ISETP.NE.AND P3, PT, R64, RZ, PT ;  /* 0x000000ff4000720c */ /* 0x000fe40003f65270 */
[----:B------:R-:W-:-:S02]  /*33f0*/  ISETP.LT.OR P2, PT, R0, 0x21, P2 ;  /* 0x000000210000780c */ /* 0x000fc40001741670 */
[----:B------:R-:W-:Y:S02]  /*3400*/  ISETP.NE.AND P6, PT, R4, RZ, PT ;  /* 0x000000ff0400720c */ /* 0x000fe40003fc5270 */
[----:B------:R-:W-:Y:S02]  /*3410*/  FSEL R42, R42, -INF , !P2 ;  /* 0xff8000002a2a7808 */ /* 0x000fe40005000000 */
[----:B------:R-:W-:Y:S02]  /*3420*/  ISETP.NE.AND P2, PT, R40, RZ, PT ;  /* 0x000000ff2800720c */ /* 0x000fe40003f45270 */
[C---:B------:R-:W-:Y:S02]  /*3430*/  ISETP.GT.AND P4, PT, R3.reuse, 0x31, !P4 ;  /* 0x000000310300780c */ /* 0x040fe40006784270 */
[C---:B------:R-:W-:Y:S02]  /*3440*/  ISETP.GT.AND P2, PT, R3.reuse, 0x21, !P2 ;  /* 0x000000210300780c */ /* 0x040fe40005744270 */
[----:B------:R-:W-:-:S02]  /*3450*/  ISETP.GT.AND P5, PT, R3, 0x38, !P5 ;  /* 0x000000380300780c */ /* 0x000fc40006fa4270 */
[C---:B------:R-:W-:Y:S02]  /*3460*/  ISETP.LT.OR P2, PT, R0.reuse, 0x22, P2 ;  /* 0x000000220000780c */ /* 0x040fe40001741670 */
[----:B------:R-:W-:Y:S02]  /*3470*/  ISETP.LT.OR P4, PT, R0, 0x32, P4 ;  /* 0x000000320000780c */ /* 0x000fe40002781670 */
[----:B------:R-:W-:Y:S02]  /*3480*/  FSEL R43, R43, -INF , !P2 ;  /* 0xff8000002b2b7808 */ /* 0x000fe40005000000 */
[----:B------:R-:W-:Y:S02]  /*3490*/  ISETP.GT.AND P2, PT, R3, 0x28, !P3 ;  /* 0x000000280300780c */ /* 0x000fe40005f44270 */
[----:B------:R-:W-:Y:S02]  /*34a0*/  ISETP.NE.AND P3, PT, R66, RZ, PT ;  /* 0x000000ff4200720c */ /* 0x000fe40003f65270 */
[----:B------:R-:W-:-:S02]  /*34b0*/  ISETP.LT.OR P2, PT, R0, 0x29, P2 ;  /* 0x000000290000780c */ /* 0x000fc40001741670 */
[C---:B------:R-:W-:Y:S02]  /*34c0*/  ISETP.GT.AND P3, PT, R3.reuse, 0x30, !P3 ;  /* 0x000000300300780c */ /* 0x040fe40005f64270 */
[----:B------:R-:W-:Y:S02]  /*34d0*/  FSEL R46, R46, -INF , !P2 ;  /* 0xff8000002e2e7808 */ /* 0x000fe40005000000 */
[----:B------:R-:W-:Y:S02]  /*34e0*/  ISETP.GT.AND P2, PT, R3, RZ, !P6 ;  /* 0x000000ff0300720c */ /* 0x000fe40007744270 */
[----:B------:R-:W-:Y:S02]  /*34f0*/  ISETP.NE.AND P6, PT, R24, RZ, PT ;  /* 0x000000ff1800720c */ /* 0x000fe40003fc5270 */
[----:B------:R-:W-:Y:S02]  /*3500*/  ISETP.LT.OR P2, PT, R0, 0x1, P2 ;  /* 0x000000010000780c */ /* 0x000fe40001741670 */
[----:B0-----:R-:W-:-:S02]  /*3510*/  FMNMX.FTZ R24, R16, R5, !PT ;  /* 0x0000000510187209 */ /* 0x001fc40007810000 */
[----:B------:R-:W-:Y:S02]  /*3520*/  FSEL R26, R26, -INF , !P2 ;  /* 0xff8000001a1a7808 */ /* 0x000fe40005000000 */
[----:B------:R-:W-:Y:S01]  /*3530*/  ISETP.NE.AND P2, PT, R44, RZ, PT ;  /* 0x000000ff2c00720c */ /* 0x000fe20003f45270 */
[----:B------:R-:W0:Y:S01]  /*3540*/  SHFL.BFLY PT, R25, R24, 0x1, 0x1f ;  /* 0x0c201f0018197f89 */ /* 0x000e2200000e0000 */
[----:B------:R-:W-:Y:S02]  /*3550*/  FMNMX.FTZ R5, R26, R27, !PT ;  /* 0x0000001b1a057209 */ /* 0x000fe40007810000 */
[----:B------:R-:W-:Y:S02]  /*3560*/  ISETP.GT.AND P2, PT, R3, 0x29, !P2 ;  /* 0x000000290300780c */ /* 0x000fe40005744270 */
[----:B------:R-:W-:Y:S02]  /*3570*/  FMNMX.FTZ R2, R30, R5, !PT ;  /* 0x000000051e027209 */ /* 0x000fe40007810000 */
[----:B------:R-:W-:-:S02]  /*3580*/  ISETP.LT.OR P2, PT, R0, 0x2a, P2 ;  /* 0x0000002a0000780c */ /* 0x000fc40001741670 */
[----:B------:R-:W-:Y:S02]  /*3590*/  FMNMX.FTZ R5, R31, R2, !PT ;  /* 0x000000021f057209 */ /* 0x000fe40007810000 */
[----:B------:R-:W-:Y:S02]  /*35a0*/  FSEL R47, R47, -INF , !P2 ;  /* 0xff8000002f2f7808 */ /* 0x000fe40005000000 */
[----:B------:R-:W-:Y:S02]  /*35b0*/  FMNMX.FTZ R2, R34, R5, !PT ;  /* 0x0000000522027209 */ /* 0x000fe40007810000 */
[----:B------:R-:W-:Y:S02]  /*35c0*/  ISETP.LT.OR P3, PT, R0, 0x31, P3 ;  /* 0x000000310000780c */ /* 0x000fe40001f61670 */
[----:B------:R-:W-:Y:S02]  /*35d0*/  FMNMX.FTZ R5, R35, R2, !PT ;  /* 0x0000000223057209 */ /* 0x000fe40007810000 */
[----:B------:R-:W-:-:S02]  /*35e0*/  FSEL R50, R50, -INF , !P3 ;  /* 0xff80000032327808 */ /* 0x000fc40005800000 */
[----:B------:R-:W-:Y:S02]  /*35f0*/  FMNMX.FTZ R2, R38, R5, !PT ;  /* 0x0000000526027209 */ /* 0x000fe40007810000 */
[----:B------:R-:W-:Y:S02]  /*3600*/  ISETP.LT.OR P5, PT, R0, 0x39, P5 ;  /* 0x000000390000780c */ /* 0x000fe40002fa1670 */
[----:B------:R-:W-:Y:S02]  /*3610*/  FMNMX.FTZ R5, R39, R2, !PT ;  /* 0x0000000227057209 */ /* 0x000fe40007810000 */
[----:B0-----:R-:W-:Y:S02]  /*3620*/  FMNMX.FTZ R4, R24, R25, !PT ;  /* 0x0000001918047209 */ /* 0x001fe40007810000 */
[----:B------:R-:W-:Y:S02]  /*3630*/  FMNMX.FTZ R2, R42, R5, !PT ;  /* 0x000000052a027209 */ /* 0x000fe40007810000 */
[C---:B------:R-:W-:Y:S01]  /*3640*/  FSETP.NEU.FTZ.AND P2, PT, R4.reuse, -INF , PT ;  /* 0xff8000000400780b */ /* 0x040fe20003f5d000 */
[----:B------:R-:W-:Y:S01]  /*3650*/  FMUL.FTZ R16, R4, UR5 ;  /* 0x0000000504107c20 */ /* 0x000fe20008410000 */
[----:B------:R-:W-:-:S02]  /*3660*/  FMNMX.FTZ R5, R43, R2, !PT ;  /* 0x000000022b057209 */ /* 0x000fc40007810000 */
[----:B------:R-:W-:Y:S02]  /*3670*/  FSEL R51, R51, -INF , !P4 ;  /* 0xff80000033337808 */ /* 0x000fe40006000000 */
[----:B------:R-:W-:Y:S02]  /*3680*/  FMNMX.FTZ R2, R46, R5, !PT ;  /* 0x000000052e027209 */ /* 0x000fe40007810000 */
[----:B------:R-:W-:Y:S02]  /*3690*/  FSEL R16, R16, RZ, P2 ;  /* 0x000000ff10107208 */ /* 0x000fe40001000000 */
[----:B------:R-:W-:Y:S02]  /*36a0*/  ISETP.GT.AND P2, PT, R3, 0x39, !P6 ;  /* 0x000000390300780c */ /* 0x000fe40007744270 */
[----:B------:R-:W-:Y:S01]  /*36b0*/  FMNMX.FTZ R3, R47, R2, !PT ;  /* 0x000000022f037209 */ /* 0x000fe20007810000 */
[--C-:B------:R-:W-:Y:S01]  /*36c0*/  FFMA.FTZ R24, R29, UR5, -R16.reuse ;  /* 0x000000051d187c23 */ /* 0x100fe20008010810 */
[----:B------:R-:W-:Y:S01]  /*36d0*/  ISETP.LT.OR P2, PT, R0, 0x3a, P2 ;  /* 0x0000003a0000780c */ /* 0x000fe20001741670 */
[--C-:B------:R-:W-:Y:S01]  /*36e0*/  FFMA.FTZ R5, R61, UR5, -R16.reuse ;  /* 0x000000053d057c23 */ /* 0x100fe20008010810 */
[----:B------:R-:W-:Y:S01]  /*36f0*/  FMNMX.FTZ R2, R50, R3, !PT ;  /* 0x0000000332027209 */ /* 0x000fe20007810000 */
[--C-:B------:R-:W-:Y:S01]  /*3700*/  FFMA.FTZ R25, R65, UR5, -R16.reuse ;  /* 0x0000000541197c23 */ /* 0x100fe20008010810 */
[----:B------:R-:W-:Y:S01]  /*3710*/  FSEL R54, R54, -INF , !P5 ;  /* 0xff80000036367808 */ /* 0x000fe20006800000 */
[----:B------:R-:W-:Y:S01]  /*3720*/  MUFU.EX2 R24, R24 ;  /* 0x0000001800187308 */ /* 0x000fe20000000800 */
[----:B------:R-:W-:Y:S01]  /*3730*/  FMNMX.FTZ R3, R51, R2, !PT ;  /* 0x0000000233037209 */ /* 0x000fe20007810000 */
[--C-:B------:R-:W-:Y:S01]  /*3740*/  FFMA.FTZ R2, R63, UR5, -R16.reuse ;  /* 0x000000053f027c23 */ /* 0x100fe20008010810 */
[----:B------:R-:W-:Y:S01]  /*3750*/  FSEL R55, R55, -INF , !P2 ;  /* 0xff80000037377808 */ /* 0x000fe20005000000 */
[--C-:B------:R-:W-:Y:S01]  /*3760*/  FFMA.FTZ R29, R33, UR5, -R16.reuse ;  /* 0x00000005211d7c23 */ /* 0x100fe20008010810 */
[----:B------:R-:W-:Y:S01]  /*3770*/  FMNMX.FTZ R0, R54, R3, !PT ;  /* 0x0000000336007209 */ /* 0x000fe20007810000 */
[--C-:B------:R-:W-:Y:S01]  /*3780*/  FFMA.FTZ R33, R37, UR5, -R16.reuse ;  /* 0x0000000525217c23 */ /* 0x100fe20008010810 */
[--C-:B------:R-:W-:Y:S01]  /*3790*/  FFMA.FTZ R28, R67, UR5, -R16.reuse ;  /* 0x00000005431c7c23 */ /* 0x100fe20008010810 */
[----:B------:R-:W-:Y:S01]  /*37a0*/  MUFU.EX2 R198, R2 ;  /* 0x0000000200c67308 */ /* 0x000fe20000000800 */
[----:B------:R-:W-:Y:S01]  /*37b0*/  FMNMX.FTZ R0, R55, R0, !PT ;  /* 0x0000000037007209 */ /* 0x000fe20007810000 */
[--C-:B------:R-:W-:Y:S01]  /*37c0*/  FFMA.FTZ R32, R69, UR5, -R16.reuse ;  /* 0x0000000545207c23 */ /* 0x100fe20008010810 */
[--C-:B------:R-:W-:Y:S01]  /*37d0*/  FFMA.FTZ R36, R71, UR5, -R16.reuse ;  /* 0x0000000547247c23 */ /* 0x100fe20008010810 */
[--C-:B------:R-:W-:Y:S01]  /*37e0*/  FFMA.FTZ R40, R73, UR5, -R16.reuse ;  /* 0x0000000549287c23 */ /* 0x100fe20008010810 */
[----:B------:R-:W-:Y:S01]  /*37f0*/  FFMA.FTZ R44, R75, UR5, -R16 ;  /* 0x000000054b2c7c23 */ /* 0x000fe20008010810 */
[----:B------:R-:W0:Y:S02]  /*3800*/  SHFL.BFLY PT, R3, R0, 0x2, 0x1f ;  /* 0x0c401f0000037f89 */ /* 0x000e2400000e0000 */
[----:B------:R-:W1:Y:S08]  /*3810*/  MUFU.EX2 R5, R5 ;  /* 0x0000000500057308 */ /* 0x000e700000000800 */
[----:B------:R-:W-:Y:S08]  /*3820*/  MUFU.EX2 R25, R25 ;  /* 0x0000001900197308 */ /* 0x000ff00000000800 */
[----:B------:R-:W-:Y:S01]  /*3830*/  MUFU.EX2 R28, R28 ;  /* 0x0000001c001c7308 */ /* 0x000fe20000000800 */
[----:B-1----:R-:W-:-:S02]  /*3840*/  F2FP.F16.F32.PACK_AB R196, R5, R24 ;  /* 0x0000001805c4723e */ /* 0x002fc400000000ff */
[----:B0-----:R-:W-:Y:S01]  /*3850*/  FMNMX.FTZ R2, R0, R3, !PT ;  /* 0x0000000300027209 */ /* 0x001fe20007810000 */
[--C-:B------:R-:W-:Y:S01]  /*3860*/  FFMA.FTZ R0, R41, UR5, -R16.reuse ;  /* 0x0000000529007c23 */ /* 0x100fe20008010810 */
[--C-:B------:R-:W-:Y:S01]  /*3870*/  FFMA.FTZ R41, R45, UR5, -R16.reuse ;  /* 0x000000052d297c23 */ /* 0x100fe20008010810 */
[----:B------:R-:W-:Y:S02]  /*3880*/  FFMA.FTZ R45, R49, UR5, -R16 ;  /* 0x00000005312d7c23 */ /* 0x000fe40008010810 */
[----:B------:R-:W0:Y:S01]  /*3890*/  MUFU.EX2 R29, R29 ;  /* 0x0000001d001d7308 */ /* 0x000e220000000800 */
[----:B------:R-:W1:Y:S07]  /*38a0*/  SHFL.BFLY PT, R3, R2, 0x1, 0x1f ;  /* 0x0c201f0002037f89 */ /* 0x000e6e00000e0000 */
[----:B------:R2:W-:Y:S08]  /*38b0*/  MUFU.EX2 R37, R0 ;  /* 0x0000000000257308 */ /* 0x0005f00000000800 */
[----:B------:R-:W3:Y:S01]  /*38c0*/  MUFU.EX2 R32, R32 ;  /* 0x0000002000207308 */ /* 0x000ee20000000800 */
[----:B0-----:R-:W-:-:S07]  /*38d0*/  F2FP.F16.F32.PACK_AB R192, R29, R28 ;  /* 0x0000001c1dc0723e */ /* 0x001fce00000000ff */
[----:B------:R-:W0:Y:S01]  /*38e0*/  MUFU.EX2 R33, R33 ;  /* 0x0000002100217308 */ /* 0x000e220000000800 */
[----:B-1----:R-:W-:Y:S01]  /*38f0*/  FMNMX.FTZ R3, R2, R3, !PT ;  /* 0x0000000302037209 */ /* 0x002fe20007810000 */
[--C-:B------:R-:W-:Y:S01]  /*3900*/  FFMA.FTZ R2, R77, UR5, -R16.reuse ;  /* 0x000000054d027c23 */ /* 0x100fe20008010810 */
[----:B------:R-:W-:Y:S01]  /*3910*/  FFMA.FTZ R16, R53, UR5, -R16 ;  /* 0x0000000535107c23 */ /* 0x000fe20008010810 */
[----:B------:R-:W-:Y:S01]  /*3920*/  FADD.FTZ R53, R24, R5 ;  /* 0x0000000518357221 */ /* 0x000fe20000010000 */
[C---:B------:R-:W-:Y:S01]  /*3930*/  FSETP.NEU.FTZ.AND P2, PT, R3.reuse, -INF , PT ;  /* 0xff8000000300780b */ /* 0x040fe20003f5d000 */
[----:B--2---:R-:W-:Y:S02]  /*3940*/  FMUL.FTZ R0, R3, UR5 ;  /* 0x0000000503007c20 */ /* 0x004fe40008410000 */
[----:B------:R1:W-:Y:S03]  /*3950*/  MUFU.EX2 R49, R16 ;  /* 0x0000001000317308 */ /* 0x0003e60000000800 */
[----:B------:R-:W-:-:S02]  /*3960*/  FSEL R0, R0, RZ, P2 ;  /* 0x000000ff00007208 */ /* 0x000fc40001000000 */
[----:B------:R-:W-:-:S03]  /*3970*/  PLOP3.LUT P2, PT, PT, PT, UP1, 0x40, 0x0 ;  /* 0x000000000000781c */ /* 0x000fc60003f4e818 */
[--C-:B------:R-:W-:Y:S01]  /*3980*/  FFMA.FTZ R26, R26, UR5, -R0.reuse ;  /* 0x000000051a1a7c23 */ /* 0x100fe20008010800 */
[--C-:B------:R-:W-:Y:S01]  /*3990*/  FFMA.FTZ R27, R27, UR5, -R0.reuse ;  /* 0x000000051b1b7c23 */ /* 0x100fe20008010800 */
[--C-:B------:R-:W-:Y:S01]  /*39a0*/  FFMA.FTZ R30, R30, UR5, -R0.reuse ;  /* 0x000000051e1e7c23 */ /* 0x100fe20008010800 */
[----:B-1----:R-:W-:Y:S01]  /*39b0*/  FADD.FTZ R16, R198, R53 ;  /* 0x00000035c6107221 */ /* 0x002fe20000010000 */
[--C-:B------:R-:W-:Y:S01]  /*39c0*/  FFMA.FTZ R31, R31, UR5, -R0.reuse ;  /* 0x000000051f1f7c23 */ /* 0x100fe20008010800 */
[----:B------:R-:W-:Y:S01]  /*39d0*/  FFMA.FTZ R34, R34, UR5, -R0 ;  /* 0x0000000522227c23 */ /* 0x000fe20008010800 */
[----:B------:R-:W-:Y:S01]  /*39e0*/  MUFU.EX2 R26, R26 ;  /* 0x0000001a001a7308 */ /* 0x000fe20000000800 */
[----:B------:R-:W-:Y:S01]  /*39f0*/  FADD.FTZ R53, R25, R16 ;  /* 0x0000001019357221 */ /* 0x000fe20000010000 */
[--C-:B------:R-:W-:Y:S01]  /*3a00*/  FFMA.FTZ R35, R35, UR5, -R0.reuse ;  /* 0x0000000523237c23 */ /* 0x100fe20008010800 */
[--C-:B------:R-:W-:Y:S01]  /*3a10*/  FFMA.FTZ R38, R38, UR5, -R0.reuse ;  /* 0x0000000526267c23 */ /* 0x100fe20008010800 */
[--C-:B------:R-:W-:Y:S01]  /*3a20*/  FFMA.FTZ R39, R39, UR5, -R0.reuse ;  /* 0x0000000527277c23 */ /* 0x100fe20008010800 */
[----:B------:R-:W-:Y:S01]  /*3a30*/  FADD.FTZ R16, R28, R53 ;  /* 0x000000351c107221 */ /* 0x000fe20000010000 */
[--C-:B------:R-:W-:Y:S01]  /*3a40*/  FFMA.FTZ R42, R42, UR5, -R0.reuse ;  /* 0x000000052a2a7c23 */ /* 0x100fe20008010800 */
[----:B------:R-:W-:Y:S01]  /*3a50*/  FFMA.FTZ R43, R43, UR5, -R0 ;  /* 0x000000052b2b7c23 */ /* 0x000fe20008010800 */
[----:B------:R-:W1:Y:S01]  /*3a60*/  MUFU.EX2 R27, R27 ;  /* 0x0000001b001b7308 */ /* 0x000e620000000800 */
[----:B------:R-:W-:Y:S01]  /*3a70*/  FADD.FTZ R53, R29, R16 ;  /* 0x000000101d357221 */ /* 0x000fe20000010000 */
[--C-:B------:R-:W-:Y:S01]  /*3a80*/  FFMA.FTZ R46, R46, UR5, -R0.reuse ;  /* 0x000000052e2e7c23 */ /* 0x100fe20008010800 */
[--C-:B------:R-:W-:Y:S01]  /*3a90*/  FFMA.FTZ R47, R47, UR5, -R0.reuse ;  /* 0x000000052f2f7c23 */ /* 0x100fe20008010800 */
[--C-:B------:R-:W-:Y:S01]  /*3aa0*/  FFMA.FTZ R50, R50, UR5, -R0.reuse ;  /* 0x0000000532327c23 */ /* 0x100fe20008010800 */
[----:B---3--:R-:W-:Y:S01]  /*3ab0*/  FADD.FTZ R16, R32, R53 ;  /* 0x0000003520107221 */ /* 0x008fe20000010000 */
[--C-:B------:R-:W-:Y:S01]  /*3ac0*/  FFMA.FTZ R51, R51, UR5, -R0.reuse ;  /* 0x0000000533337c23 */ /* 0x100fe20008010800 */
[----:B------:R-:W-:Y:S01]  /*3ad0*/  FFMA.FTZ R54, R54, UR5, -R0 ;  /* 0x0000000536367c23 */ /* 0x000fe20008010800 */
[----:B------:R-:W2:Y:S01]  /*3ae0*/  MUFU.EX2 R30, R30 ;  /* 0x0000001e001e7308 */ /* 0x000ea20000000800 */
[----:B0-----:R-:W-:Y:S01]  /*3af0*/  FADD.FTZ R57, R33, R16 ;  /* 0x0000001021397221 */ /* 0x001fe20000010000 */
[----:B------:R-:W-:Y:S01]  /*3b00*/  F2FP.F16.F32.PACK_AB R198, R25, R198 ;  /* 0x000000c619c6723e */ /* 0x000fe200000000ff */
[----:B------:R-:W-:Y:S01]  /*3b10*/  FFMA.FTZ R0, R55, UR5, -R0 ;  /* 0x0000000537007c23 */ /* 0x000fe20008010800 */
[----:B------:R-:W-:-:S04]  /*3b20*/  F2FP.F16.F32.PACK_AB R194, R33, R32 ;  /* 0x0000002021c2723e */ /* 0x000fc800000000ff */
[----:B------:R-:W0:Y:S01]  /*3b30*/  MUFU.EX2 R31, R31 ;  /* 0x0000001f001f7308 */ /* 0x000e220000000800 */
[----:B-1----:R-:W-:Y:S01]  /*3b40*/  FADD.FTZ R53, R26, R27 ;  /* 0x0000001b1a357221 */ /* 0x002fe20000010000 */
[----:B------:R-:W-:-:S06]  /*3b50*/  F2FP.F16.F32.PACK_AB R197, R27, R26 ;  /* 0x0000001a1bc5723e */ /* 0x000fcc00000000ff */
[----:B------:R-:W1:Y:S01]  /*3b60*/  MUFU.EX2 R36, R36 ;  /* 0x0000002400247308 */ /* 0x000e620000000800 */
[----:B--2---:R-:W-:-:S07]  /*3b70*/  FADD.FTZ R16, R30, R53 ;  /* 0x000000351e107221 */ /* 0x004fce0000010000 */
[----:B------:R-:W2:Y:S01]  /*3b80*/  MUFU.EX2 R34, R34 ;  /* 0x0000002200227308 */ /* 0x000ea20000000800 */
[C---:B0-----:R-:W-:Y:S01]  /*3b90*/  FADD.FTZ R53, R31.reuse, R16 ;  /* 0x000000101f357221 */ /* 0x041fe20000010000 */
[----:B------:R-:W-:-:S06]  /*3ba0*/  F2FP.F16.F32.PACK_AB R199, R31, R30 ;  /* 0x0000001e1fc7723e */ /* 0x000fcc00000000ff */
[----:B------:R-:W0:Y:S01]  /*3bb0*/  MUFU.EX2 R35, R35 ;  /* 0x0000002300237308 */ /* 0x000e220000000800 */
[----:B-1----:R-:W-:Y:S01]  /*3bc0*/  FADD.FTZ R48, R36, R57 ;  /* 0x0000003924307221 */ /* 0x002fe20000010000 */
[----:B------:R-:W-:-:S03]  /*3bd0*/  F2FP.F16.F32.PACK_AB R188, R37, R36 ;  /* 0x0000002425bc723e */ /* 0x000fc600000000ff */
[----:B------:R-:W-:-:S03]  /*3be0*/  FADD.FTZ R57, R37, R48 ;  /* 0x0000003025397221 */ /* 0x000fc60000010000 */
        /* <DEDUP_REMOVED lines=8> */
[----:B--2---:R-:W-:-:S07]  /*3c70*/  FADD.FTZ R16, R38, R5 ;  /* 0x0000000526107221 */ /* 0x004fce0000010000 */
[----:B------:R-:W2:Y:S01]  /*3c80*/  MUFU.EX2 R44, R44 ;  /* 0x0000002c002c7308 */ /* 0x000ea20000000800 */
[C---:B0-----:R-:W-:Y:S01]  /*3c90*/  FADD.FTZ R53, R41.reuse, R48 ;  /* 0x0000003029357221 */ /* 0x041fe20000010000 */
[----:B------:R-:W-:-:S06]  /*3ca0*/  F2FP.F16.F32.PACK_AB R190, R41, R40 ;  /* 0x0000002829be723e */ /* 0x000fcc00000000ff */
[----:B------:R-:W0:Y:S01]  /*3cb0*/  MUFU.EX2 R42, R42 ;  /* 0x0000002a002a7308 */ /* 0x000e220000000800 */
[C---:B-1----:R-:W-:Y:S01]  /*3cc0*/  FADD.FTZ R5, R39.reuse, R16 ;  /* 0x0000001027057221 */ /* 0x042fe20000010000 */
[----:B------:R-:W-:-:S06]  /*3cd0*/  F2FP.F16.F32.PACK_AB R195, R39, R38 ;  /* 0x0000002627c3723e */ /* 0x000fcc00000000ff */
[----:B------:R-:W1:Y:S01]  /*3ce0*/  MUFU.EX2 R45, R45 ;  /* 0x0000002d002d7308 */ /* 0x000e620000000800 */
[----:B--2---:R-:W-:-:S07]  /*3cf0*/  FADD.FTZ R24, R44, R53 ;  /* 0x000000352c187221 */ /* 0x004fce0000010000 */
[----:B------:R-:W2:Y:S01]  /*3d00*/  MUFU.EX2 R43, R43 ;  /* 0x0000002b002b7308 */ /* 0x000ea20000000800 */
[----:B0-----:R-:W-:-:S07]  /*3d10*/  FADD.FTZ R16, R42, R5 ;  /* 0x000000052a107221 */ /* 0x001fce0000010000 */
[----:B------:R-:W0:Y:S01]  /*3d20*/  MUFU.EX2 R2, R2 ;  /* 0x0000000200027308 */ /* 0x000e220000000800 */
[C---:B-1----:R-:W-:Y:S01]  /*3d30*/  FADD.FTZ R25, R45.reuse, R24 ;  /* 0x000000182d197221 */ /* 0x042fe20000010000 */
[----:B------:R-:W-:-:S06]  /*3d40*/  F2FP.F16.F32.PACK_AB R184, R45, R44 ;  /* 0x0000002c2db8723e */ /* 0x000fcc00000000ff */
[----:B------:R-:W1:Y:S01]  /*3d50*/  MUFU.EX2 R46, R46 ;  /* 0x0000002e002e7308 */ /* 0x000e620000000800 */
[C---:B--2---:R-:W-:Y:S01]  /*3d60*/  FADD.FTZ R5, R43.reuse, R16 ;  /* 0x000000102b057221 */ /* 0x044fe20000010000 */
[----:B------:R-:W-:-:S06]  /*3d70*/  F2FP.F16.F32.PACK_AB R189, R43, R42 ;  /* 0x0000002a2bbd723e */ /* 0x000fcc00000000ff */
[----:B------:R-:W2:Y:S01]  /*3d80*/  MUFU.EX2 R47, R47 ;  /* 0x0000002f002f7308 */ /* 0x000ea20000000800 */
[----:B0-----:R-:W-:Y:S01]  /*3d90*/  FADD.FTZ R24, R2, R25 ;  /* 0x0000001902187221 */ /* 0x001fe20000010000 */
[----:B------:R-:W-:-:S03]  /*3da0*/  F2FP.F16.F32.PACK_AB R186, R49, R2 ;  /* 0x0000000231ba723e */ /* 0x000fc600000000ff */
[----:B------:R-:W-:-:S03]  /*3db0*/  FADD.FTZ R16, R49, R24 ;  /* 0x0000001831107221 */ /* 0x000fc60000010000 */
[----:B------:R-:W0:Y:S01]  /*3dc0*/  MUFU.EX2 R50, R50 ;  /* 0x0000003200327308 */ /* 0x000e220000000800 */
[----:B-1----:R-:W-:-:S07]  /*3dd0*/  FADD.FTZ R2, R46, R5 ;  /* 0x000000052e027221 */ /* 0x002fce0000010000 */
[----:B------:R-:W1:Y:S01]  /*3de0*/  MUFU.EX2 R51, R51 ;  /* 0x0000003300337308 */ /* 0x000e620000000800 */
[C---:B--2---:R-:W-:Y:S01]  /*3df0*/  FADD.FTZ R5, R47.reuse, R2 ;  /* 0x000000022f057221 */ /* 0x044fe20000010000 */
[----:B------:R-:W-:-:S06]  /*3e00*/  F2FP.F16.F32.PACK_AB R191, R47, R46 ;  /* 0x0000002e2fbf723e */ /* 0x000fcc00000000ff */
[----:B------:R-:W2:Y:S01]  /*3e10*/  MUFU.EX2 R54, R54 ;  /* 0x0000003600367308 */ /* 0x000ea20000000800 */
[----:B0-----:R-:W-:-:S07]  /*3e20*/  FADD.FTZ R2, R50, R5 ;  /* 0x0000000532027221 */ /* 0x001fce0000010000 */
[----:B------:R2:W0:Y:S01]  /*3e30*/  MUFU.EX2 R187, R0 ;  /* 0x0000000000bb7308 */ /* 0x0004220000000800 */
[C---:B-1----:R-:W-:Y:S01]  /*3e40*/  FADD.FTZ R5, R51.reuse, R2 ;  /* 0x0000000233057221 */ /* 0x042fe20000010000 */
[----:B------:R-:W-:-:S03]  /*3e50*/  F2FP.F16.F32.PACK_AB R185, R51, R50 ;  /* 0x0000003233b9723e */ /* 0x000fc600000000ff */
[----:B--2---:R-:W-:-:S04]  /*3e60*/  FADD.FTZ R0, R54, R5 ;  /* 0x0000000536007221 */ /* 0x004fc80000010000 */
[C---:B0-----:R-:W-:Y:S01]  /*3e70*/  FADD.FTZ R5, R187.reuse, R0 ;  /* 0x00000000bb057221 */ /* 0x041fe20000010000 */
[----:B------:R-:W-:Y:S01]  /*3e80*/  F2FP.F16.F32.PACK_AB R187, R187, R54 ;  /* 0x00000036bbbb723e */ /* 0x000fe200000000ff */
[----:B------:R-:W-:Y:S06]  /*3e90*/  @P2 BRA `(.L_x_1179) ;  /* 0x0000000000442947 */ /* 0x000fec0003800000 */
        /* <DEDUP_REMOVED lines=10> */
.L_x_1180:
[----:B------:R-:W-:-:S11]  /*3f40*/  UISETP.NE.AND UP2, UPT, UR7, 0x1, UPT ;  /* 0x000000010700788c */ /* 0x000fd6000bf45270 */
[----:B------:R-:W-:Y:S02]  /*3f50*/  @UP2 ULDC.64 UR10, c[0x0][0x9e8] ;  /* 0x00027a00000a2ab9 */ /* 0x000fe40000000a00 */
[----:B------:R-:W-:-:S04]  /*3f60*/  UIMAD.WIDE.U32 UR14, UR4, UR10, URZ ;  /* 0x0000000a040e72a5 */ /* 0x000fc8000f8e003f */
[----:B------:R-:W-:-:S12]  /*3f70*/  @UP2 USHF.R.U32.HI UR4, URZ, UR11, UR15 ;  /* 0x0000000b3f042299 */ /* 0x000fd8000801160f */
.L_x_1181:
[----:B------:R-:W-:-:S04]  /*3f80*/  UIMAD UR4, UR4, UR7, UR7 ;  /* 0x00000007040472a4 */ /* 0x000fc8000f8e0207 */
[----:B------:R-:W-:-:S04]  /*3f90*/  UISETP.LT.AND UP2, UPT, UR6, UR4, UPT ;  /* 0x000000040600728c */ /* 0x000fc8000bf41270 */
[----:B------:R-:W-:-:S12]  /*3fa0*/  USEL UR6, UR6, UR4, UP2 ;  /* 0x0000000406067287 */ /* 0x000fd80009000000 */
.L_x_1179:
[----:B------:R-:W-:Y:S01]  /*3fb0*/  R2UR UR7, R22 ;  /* 0x00000000160772ca */ /* 0x000fe200000e0000 */
[----:B------:R-:W-:Y:S01]  /*3fc0*/  USHF.R.S32.HI UR4, URZ, 0x1f, UR6 ;  /* 0x0000001f3f047899 */ /* 0x000fe20008011406 */
[----:B------:R-:W-:Y:S01]  /*3fd0*/  IMAD.MOV.U32 R2, RZ, RZ, 0x3f800000 ;  /* 0x3f800000ff027424 */ /* 0x000fe200078e00ff */
[----:B------:R-:W-:Y:S01]  /*3fe0*/  CS2R R150, SRZ ;  /* 0x0000000000967805 */ /* 0x000fe2000001ff00 */
[----:B------:R-:W-:Y:S01]  /*3ff0*/  IMAD.MOV.U32 R0, RZ, RZ, 0x3f800000 ;  /* 0x3f800000ff007424 */ /* 0x000fe200078e00ff */
        /* <DEDUP_REMOVED lines=8> */
[----:B------:R-:W-:Y:S01]  /*4080*/  UISETP.LT.AND UP2, UPT, UR7, UR4, UPT ;  /* 0x000000040700728c */ /* 0x000fe2000bf41270 */
[----:B------:R-:W-:Y:S02]  /*4090*/  CS2R R136, SRZ ;  /* 0x0000000000887805 */ /* 0x000fe4000001ff00 */
[----:B------:R-:W-:Y:S02]  /*40a0*/  CS2R R134, SRZ ;  /* 0x0000000000867805 */ /* 0x000fe4000001ff00 */
[----:B------:R-:W-:Y:S01]  /*40b0*/  CS2R R132, SRZ ;  /* 0x0000000000847805 */ /* 0x000fe2000001ff00 */
[----:B------:R-:W-:Y:S01]  /*40c0*/  USEL UR58, UR7, UR4, !UP2 ;  /* 0x00000004073a7287 */ /* 0x000fe2000d000000 */
[----:B------:R-:W-:-:S02]  /*40d0*/  CS2R R130, SRZ ;  /* 0x0000000000827805 */ /* 0x000fc4000001ff00 */
[----:B------:R-:W-:Y:S02]  /*40e0*/  CS2R R128, SRZ ;  /* 0x0000000000807805 */ /* 0x000fe4000001ff00 */
[----:B------:R-:W-:Y:S02]  /*40f0*/  CS2R R126, SRZ ;  /* 0x00000000007e7805 */ /* 0x000fe4000001ff00 */
[----:B------:R-:W-:Y:S02]  /*4100*/  CS2R R124, SRZ ;  /* 0x00000000007c7805 */ /* 0x000fe4000001ff00 */
[----:B------:R-:W-:Y:S02]  /*4110*/  CS2R R122, SRZ ;  /* 0x00000000007a7805 */ /* 0x000fe4000001ff00 */
[----:B------:R-:W-:Y:S02]  /*4120*/  ISETP.GE.AND P2, PT, R205, UR58, PT ;  /* 0x0000003acd007c0c */ /* 0x000fe4000bf46270 */
        /* <DEDUP_REMOVED lines=48> */
[----:B------:R-:W-:Y:S01]  /*4430*/  CS2R R24, SRZ ;  /* 0x0000000000187805 */ /* 0x000fe2000001ff00 */
[----:B------:R-:W-:Y:S06]  /*4440*/  @!P2 BRA `(.L_x_1182) ;  /* 0x0000002400f8a947 */ /* 0x000fec0003800000 */
[----:B------:R-:W-:Y:S01]  /*4450*/  IMAD.MOV.U32 R2, RZ, RZ, 0x3f800000 ;  /* 0x3f800000ff027424 */ /* 0x000fe200078e00ff */
[----:B------:R-:W-:Y:S01]  /*4460*/  ULDC UR59, c[0x0][0x9e4] ;  /* 0x00027900003b7ab9 */ /* 0x000fe20000000800 */
[----:B------:R-:W-:-:S07]  /*4470*/  IMAD.MOV.U32 R151, RZ, RZ, RZ ;  /* 0x000000ffff977224 */ /* 0x000fce00078e00ff */
.L_x_1199:
[----:B------:R-:W-:-:S04]  /*4480*/  UIADD3 UR4, UR36, 0x1, URZ ;  /* 0x0000000124047890 */ /* 0x000fc8000fffe03f */
[----:B------:R-:W-:-:S04]  /*4490*/  UISETP.NE.AND UP2, UPT, UR4, 0x2, UPT ;  /* 0x000000020400788c */ /* 0x000fc8000bf45270 */
[----:B------:R-:W-:Y:S02]  /*44a0*/  USEL UR7, URZ, 0x1, UP2 ;  /* 0x000000013f077887 */ /* 0x000fe40009000000 */
[----:B------:R-:W-:Y:S02]  /*44b0*/  USEL UR4, UR4, URZ, UP2 ;  /* 0x0000003f04047287 */ /* 0x000fe40009000000 */
[----:B------:R-:W-:Y:S01]  /*44c0*/  ULOP3.LUT UR7, UR38, UR7, URZ, 0x3c, !UPT ;  /* 0x0000000726077292 */ /* 0x000fe2000f8e3c3f */
[----:B------:R-:W-:Y:S11]  /*44d0*/  @!P0 BRA `(.L_x_1183) ;  /* 0x0000000000048947 */ /* 0x000ff60003800000 */
[----:B------:R-:W-:Y:S01]  /*44e0*/  BPT.TRAP 0x1 ;  /* 0x000000040000795c */ /* 0x000fe20000300000 */
.L_x_1183:
[----:B------:R-:W-:Y:S01]  /*44f0*/  ULEA UR6, UR4, UR37, 0x3 ;  /* 0x0000002504067291 */ /* 0x000fe2000f8e183f */
[----:B------:R-:W-:-:S05]  /*4500*/  IMAD.U32 R20, RZ, RZ, UR7 ;  /* 0x00000007ff147e24 */ /* 0x000fca000f8e00ff */
[----:B------:R-:W-:-:S04]  /*4510*/  SHF.L.U32 R20, R20, 0x1f, RZ ;  /* 0x0000001f14147819 */ /* 0x000fc800000006ff */
[----:B------:R0:W1:Y:S01]  /*4520*/  SYNCS.PHASECHK.TRANS64.TRYWAIT P2, [UR6+0x30830], R20 ;  /* 0x03083014ff0075a7 */ /* 0x0000620008040146 */
[----:B------:R-:W-:Y:S05]  /*4530*/  @!P0 BRA `(.L_x_1184) ;  /* 0x0000000000048947 */ /* 0x000fea0003800000 */
[----:B------:R-:W-:Y:S01]  /*4540*/  BPT.TRAP 0x1 ;  /* 0x000000040000795c */ /* 0x000fe20000300000 */
.L_x_1184:
[----:B-1----:R-:W-:Y:S05]  /*4550*/  @P2 BRA `(.L_x_1185) ;  /* 0x0000000000082947 */ /* 0x002fea0003800000 */
[----:B------:R-:W1:Y:S02]  /*4560*/  SYNCS.PHASECHK.TRANS64.TRYWAIT P2, [UR6+0x30830], R20 ;  /* 0x03083014ff0075a7 */ /* 0x000e640008040146 */
[----:B-1----:R-:W-:Y:S05]  /*4570*/  @!P2 BRA `(.L_x_1186) ;  /* 0x000001080028a947 */ /* 0x002fea0003800000 */
.L_x_1185:
[----:B------:R-:W-:Y:S01]  /*4580*/  R2UR UR52, R14 ;  /* 0x000000000e3472ca */ /* 0x000fe200000e0000 */
[----:B------:R-:W-:Y:S01]  /*4590*/  ULEA UR5, UR4, UR61, 0xb ;  /* 0x0000003d04057291 */ /* 0x000fe2000f8e583f */
[----:B------:R-:W-:Y:S01]  /*45a0*/  R2UR UR53, R15 ;  /* 0x000000000f3572ca */ /* 0x000fe200000e0000 */
[----:B------:R-:W-:Y:S01]  /*45b0*/  WARPGROUP.ARRIVE ;  /* 0x00000000000079c5 */ /* 0x000fe20000000000 */
[----:B------:R-:W-:Y:S01]  /*45c0*/  UMOV UR55, 0x40000040 ;  /* 0x4000004000377882 */ /* 0x000fe20000000000 */
[----:B------:R-:W-:Y:S01]  /*45d0*/  UIADD3 UR10, UR5, 0x202, URZ ;  /* 0x00000202050a7890 */ /* 0x000fe2000fffe03f */
[-C--:B------:R-:W-:Y:S01]  /*45e0*/  FMUL.FTZ R24, R24, R0.reuse ;  /* 0x0000000018187220 */ /* 0x080fe20000410000 */
[----:B------:R-:W-:Y:S01]  /*45f0*/  UMOV UR11, 0x40000040 ;  /* 0x40000040000b7882 */ /* 0x000fe20000000000 */
[----:B------:R-:W-:Y:S01]  /*4600*/  UMOV UR54, UR5 ;  /* 0x0000000500367c82 */ /* 0x000fe20008000000 */
[----:B------:R-:W-:Y:S01]  /*4610*/  UIADD3 UR14, UR5, 0x204, URZ ;  /* 0x00000204050e7890 */ /* 0x000fe2000fffe03f */
[-C--:B------:R-:W-:Y:S01]  /*4620*/  FMUL.FTZ R25, R25, R0.reuse ;  /* 0x0000000019197220 */ /* 0x080fe20000410000 */
[----:B------:R-:W-:Y:S01]  /*4630*/  UMOV UR15, 0x40000040 ;  /* 0x40000040000f7882 */ /* 0x000fe20000000000 */
[----:B------:R-:W-:Y:S01]  /*4640*/  UIADD3 UR18, UR5, 0x206, URZ ;  /* 0x0000020605127890 */ /* 0x000fe2000fffe03f */
[-C--:B------:R-:W-:Y:S01]  /*4650*/  FMUL.FTZ R28, R28, R0.reuse ;  /* 0x000000001c1c7220 */ /* 0x080fe20000410000 */
[----:B------:R-:W-:Y:S01]  /*4660*/  UMOV UR19, 0x40000040 ;  /* 0x4000004000137882 */ /* 0x000fe20000000000 */
[----:B------:R-:W-:Y:S01]  /*4670*/  HGMMA.64x64x16.F32 R152, gdesc[UR52], RZ, !UPT, gsb0 ;  /* 0x00e00000349879f0 */ /* 0x000fe2000c0008ff */
[----:B------:R-:W-:Y:S01]  /*4680*/  R2UR UR52, R12 ;  /* 0x000000000c3472ca */ /* 0x000fe200000e0000 */
[----:B------:R-:W-:Y:S01]  /*4690*/  UIADD3 UR54, UR5, 0x2, URZ ;  /* 0x0000000205367890 */ /* 0x000fe2000fffe03f */
[----:B------:R-:W-:Y:S01]  /*46a0*/  R2UR UR53, R13 ;  /* 0x000000000d3572ca */ /* 0x000fe200000e0000 */
        /* <DEDUP_REMOVED lines=77> */
[----:B------:R-:W-:Y:S01]  /*4b80*/  FMUL.FTZ R149, R149, R0 ;  /* 0x0000000095957220 */ /* 0x000fe20000410000 */
[-C--:B------:R-:W-:Y:S01]  /*4b90*/  FMUL.FTZ R26, R26, R2.reuse ;  /* 0x000000021a1a7220 */ /* 0x080fe20000410000 */
[----:B------:R-:W-:Y:S01]  /*4ba0*/  HGMMA.64x64x16.F32 R152, gdesc[UR52], R152, gsb0 ;  /* 0x00e00000349879f0 */ /* 0x000fe20008000898 */
[----:B------:R-:W-:Y:S01]  /*4bb0*/  R2UR UR52, R10 ;  /* 0x000000000a3472ca */ /* 0x000fe200000e0000 */
[----:B------:R-:W-:Y:S01]  /*4bc0*/  UIADD3 UR54, UR5, 0x4, URZ ;  /* 0x0000000405367890 */ /* 0x000fe2000fffe03f */
[----:B------:R-:W-:Y:S01]  /*4bd0*/  R2UR UR53, R11 ;  /* 0x000000000b3572ca */ /* 0x000fe200000e0000 */
        /* <DEDUP_REMOVED lines=66> */
[----:B------:R-:W-:Y:S01]  /*5000*/  HGMMA.64x64x16.F32 R152, gdesc[UR52], R152, gsb0 ;  /* 0x00e00000349879f0 */ /* 0x000fe20008000898 */
[----:B------:R-:W-:Y:S01]  /*5010*/  R2UR UR52, R8 ;  /* 0x00000000083472ca */ /* 0x000fe200000e0000 */
[----:B------:R-:W-:Y:S01]  /*5020*/  UIADD3 UR54, UR5, 0x6, URZ ;  /* 0x0000000605367890 */ /* 0x000fe2000fffe03f */
[----:B------:R-:W-:Y:S01]  /*5030*/  R2UR UR53, R9 ;  /* 0x00000000093572ca */ /* 0x000fe200000e0000 */
[----:B------:R-:W-:Y:S01]  /*5040*/  UMOV UR55, 0x40000040 ;  /* 0x4000004000377882 */ /* 0x000fe20000000000 */
[----:B------:R-:W-:Y:S02]  /*5050*/  WARPGROUP.DEPBAR.LE gsb0, 0x0 ;  /* 0x00008000000079c5 */ /* 0x000fe40000010000 */
[----:B------:R-:W-:-:S09]  /*5060*/  WARPGROUP.ARRIVE ;  /* 0x00000000000079c5 */ /* 0x000fd20000000000 */
        /* <DEDUP_REMOVED lines=8> */
[----:B------:R-:W-:Y:S01]  /*50f0*/  UIADD3 UR54, UR5, 0x606, URZ ;  /* 0x0000060605367890 */ /* 0x000fe2000fffe03f */
[----:B------:R-:W-:Y:S01]  /*5100*/  UMOV UR52, UR56 ;  /* 0x0000003800347c82 */ /* 0x000fe20008000000 */
[----:B------:R-:W-:Y:S01]  /*5110*/  UMOV UR53, UR57 ;  /* 0x0000003900357c82 */ /* 0x000fe20008000000 */
[----:B------:R-:W-:Y:S01]  /*5120*/  UMOV UR55, 0x40000040 ;  /* 0x4000004000377882 */ /* 0x000fe20000000000 */
        /* <DEDUP_REMOVED lines=34> */
[----:B------:R-:W-:Y:S05]  /*5350*/  @!P0 BRA `(.L_x_1187) ;  /* 0x0000000000048947 */ /* 0x000fea0003800000 */
[----:B------:R-:W-:Y:S01]  /*5360*/  BPT.TRAP 0x1 ;  /* 0x000000040000795c */ /* 0x000fe20000300000 */
.L_x_1187:
[----:B------:R-:W-:Y:S01]  /*5370*/  ULEA UR10, UR36, UR37, 0x3 ;  /* 0x00000025240a7291 */ /* 0x000fe2000f8e183f */
[----:B------:R-:W-:-:S05]  /*5380*/  IMAD.U32 R0, RZ, RZ, UR38 ;  /* 0x00000026ff007e24 */ /* 0x000fca000f8e00ff */
[----:B------:R-:W-:-:S04]  /*5390*/  SHF.L.U32 R0, R0, 0x1f, RZ ;  /* 0x0000001f00007819 */ /* 0x000fc800000006ff */
[----:B------:R2:W3:Y:S01]  /*53a0*/  SYNCS.PHASECHK.TRANS64.TRYWAIT P2, [UR10+0x30850], R0 ;  /* 0x03085000ff0075a7 */ /* 0x0004e2000804014a */
[----:B------:R-:W-:Y:S05]  /*53b0*/  @!P0 BRA `(.L_x_1188) ;  /* 0x0000000000048947 */ /* 0x000fea0003800000 */
[----:B------:R-:W-:Y:S01]  /*53c0*/  BPT.TRAP 0x1 ;  /* 0x000000040000795c */ /* 0x000fe20000300000 */
.L_x_1188:
[----:B---3--:R-:W-:Y:S05]  /*53d0*/  @P2 BRA `(.L_x_1189) ;  /* 0x0000000000082947 */ /* 0x008fea0003800000 */
[----:B------:R-:W3:Y:S02]  /*53e0*/  SYNCS.PHASECHK.TRANS64.TRYWAIT P2, [UR10+0x30850], R0 ;  /* 0x03085000ff0075a7 */ /* 0x000ee4000804014a */
[----:B---3--:R-:W-:Y:S05]  /*53f0*/  @!P2 BRA `(.L_x_1190) ;  /* 0x000000f800a0a947 */ /* 0x008fea0003800000 */
.L_x_1189:
[----:B------:R-:W-:Y:S01]  /*5400*/  UIADD3 UR5, UR37, 0x400, URZ ;  /* 0x0000040025057890 */ /* 0x000fe2000fffe03f */
[----:B------:R-:W-:Y:S01]  /*5410*/  WARPGROUP.ARRIVE ;  /* 0x00000000000079c5 */ /* 0x000fe20000000000 */
[----:B------:R-:W-:Y:S01]  /*5420*/  UMOV UR15, 0x40000040 ;  /* 0x40000040000f7882 */ /* 0x000fe20000000000 */
[----:B------:R-:W-:Y:S01]  /*5430*/  PLOP3.LUT P2, PT, PT, PT, UP0, 0x80, 0x0 ;  /* 0x000000000000781c */ /* 0x000fe20003f4f008 */
[----:B------:R-:W-:Y:S01]  /*5440*/  USHF.R.U32.HI UR5, URZ, 0x4, UR5 ;  /* 0x000000043f057899 */ /* 0x000fe20008011605 */
[----:B------:R-:W-:Y:S01]  /*5450*/  PLOP3.LUT P3, PT, PT, PT, UP0, 0x80, 0x0 ;  /* 0x000000000000781c */ /* 0x000fe20003f6f008 */
[----:B01----:R-:W0:Y:S01]  /*5460*/  LDC R20, c[0x0][0x2f0] ;  /* 0x0000bc00ff147b82 */ /* 0x003e220000000800 */
[----:B------:R-:W-:Y:S01]  /*5470*/  IMAD.SHL.U32 R2, R205, 0x40, RZ ;  /* 0x00000040cd027824 */ /* 0x000fe200078e00ff */
[----:B------:R-:W-:Y:S01]  /*5480*/  ULOP3.LUT UR5, UR5, 0x3fff, URZ, 0xc0, !UPT ;  /* 0x00003fff05057892 */ /* 0x000fe2000f8ec03f */
[----:B------:R-:W-:-:S03]  /*5490*/  ULDC UR11, c[0x0][0x9dc] ;  /* 0x00027700000b7ab9 */ /* 0x000fc60000000800 */
[----:B------:R-:W-:Y:S02]  /*54a0*/  ULOP3.LUT UR5, UR5, 0x2000000, URZ, 0xfc, !UPT ;  /* 0x0200000005057892 */ /* 0x000fe4000f8efc3f */
[----:B------:R-:W1:Y:S01]  /*54b0*/  LDC R21, c[0x0][0x288] ;  /* 0x0000a200ff157b82 */ /* 0x000e620000000800 */
[----:B------:R-:W-:Y:S01]  /*54c0*/  UMOV UR18, UR11 ;  /* 0x0000000b00127c82 */ /* 0x000fe20008000000 */
[----:B------:R-:W-:Y:S01]  /*54d0*/  ULEA UR5, UR36, UR5, 0xb ;  /* 0x0000000524057291 */ /* 0x000fe2000f8e583f */
[----:B------:R-:W-:-:S06]  /*54e0*/  ULDC UR11, c[0x0][0x9e0] ;  /* 0x00027800000b7ab9 */ /* 0x000fcc0000000800 */
        /* <DEDUP_REMOVED lines=15> */
[----:B------:R-:W-:Y:S02]  /*55e0*/  UMOV UR15, 0x40000040 ;  /* 0x40000040000f7882 */ /* 0x000fe40000000000 */
[----:B------:R-:W-:Y:S01]  /*55f0*/  @UP0 ULDC UR5, c[0x0][0x44c] ;  /* 0x0001130000050ab9 */ /* 0x000fe20000000800 */
[----:B------:R-:W-:Y:S02]  /*5600*/  WARPGROUP.DEPBAR.LE gsb0, 0x0 ;  /* 0x00008000000079c5 */ /* 0x000fe40000010000 */
[----:B------:R-:W-:-:S15]  /*5610*/  WARPGROUP.ARRIVE ;  /* 0x00000000000079c5 */ /* 0x000fde0000000000 */
[----:B------:R-:W-:-:S06]  /*5620*/  NOP ;  /* 0x0000000000007918 */ /* 0x000fcc0000000000 */
[----:B------:R-:W-:Y:S03]  /*5630*/  HGMMA.64x256x16.F32 R24, R184, gdesc[UR12].tnspB, R24, gsb0 ;  /* 0x43e0000cb8187df0 */ /* 0x000fe60008000818 */
[----:B------:R-:W-:Y:S02]  /*5640*/  WARPGROUP.DEPBAR.LE gsb0, 0x0 ;  /* 0x00008000000079c5 */ /* 0x000fe40000010000 */
[----:B------:R-:W-:Y:S01]  /*5650*/  VIADD R186, R19, UR60 ;  /* 0x0000003c13ba7c36 */ /* 0x000fe20008000000 */
[----:B------:R-:W-:-:S03]  /*5660*/  IADD3 R184, -R2, 0x1, RZ ;  /* 0x0000000102b87810 */ /* 0x000fc60007ffe1ff */
[----:B--2---:R-:W-:Y:S01]  /*5670*/  @P2 IMAD.HI.U32 R0, R186, UR5, RZ ;  /* 0x00000005ba002c27 */ /* 0x004fe2000f8e00ff */
[----:B------:R-:W-:Y:S01]  /*5680*/  @UP0 ULDC UR5, c[0x0][0x450] ;  /* 0x0001140000050ab9 */ /* 0x000fe20000000800 */
[----:B------:R-:W-:Y:S02]  /*5690*/  PLOP3.LUT P2, PT, PT, PT, UP1, 0x40, 0x0 ;  /* 0x000000000000781c */ /* 0x000fe40003f4e818 */
[----:B------:R-:W-:Y:S01]  /*56a0*/  IMAD R185, R17, -0x2, R184 ;  /* 0xfffffffe11b97824 */ /* 0x000fe200078e02b8 */
[----:B------:R-:W-:Y:S01]  /*56b0*/  @P3 SHF.R.U32.HI R186, RZ, UR5, R0 ;  /* 0x00000005ffba3c19 */ /* 0x000fe20008011600 */
[----:B------:R-:W-:Y:S01]  /*56c0*/  IMAD.U32 R0, RZ, RZ, UR6 ;  /* 0x00000006ff007e24 */ /* 0x000fe2000f8e00ff */
[----:B------:R-:W-:-:S03]  /*56d0*/  ULOP3.LUT UR5, URZ, UR18, URZ, 0x33, !UPT ;  /* 0x000000123f057292 */ /* 0x000fc6000f8e333f */
[----:B------:R-:W2:Y:S01]  /*56e0*/  SHFL.IDX PT, R189, R186, RZ, 0x1c1f ;  /* 0x001c1fffbabd7589 */ /* 0x000ea200000e0000 */
[----:B------:R-:W-:-:S05]  /*56f0*/  @!P1 VIADD R0, R0, 0x30840 ;  /* 0x0003084000009836 */ /* 0x000fca0000000000 */
[----:B------:R-:W-:-:S04]  /*5700*/  @!P1 PRMT R0, RZ, 0x654, R0 ;  /* 0x00000654ff009816 */ /* 0x000fc80000000000 */
[----:B------:R0:W-:Y:S02]  /*5710*/  @!P1 SYNCS.ARRIVE.TRANS64.RED.A1T0 RZ, [R0+URZ], RZ ;  /* 0x000000ff00ff99a7 */ /* 0x0001e4000810043f */
[----:B0-----:R-:W-:-:S04]  /*5720*/  IMAD R0, R20, UR39, R185 ;  /* 0x0000002714007c24 */ /* 0x001fc8000f8e02b9 */
[----:B-1----:R-:W-:-:S04]  /*5730*/  IMAD.IADD R0, R0, 0x1, -R21 ;  /* 0x0000000100007824 */ /* 0x002fc800078e0a15 */
[C---:B------:R-:W-:Y:S02]  /*5740*/  VIADD R190, R0.reuse, UR11 ;  /* 0x0000000b00be7c36 */ /* 0x040fe40008000000 */
[----:B------:R-:W-:Y:S02]  /*5750*/  VIADD R191, R0, UR5 ;  /* 0x0000000500bf7c36 */ /* 0x000fe40008000000 */
[--C-:B--2---:R-:W-:Y:S02]  /*5760*/  IMAD.IADD R187, R190, 0x1, R189.reuse ;  /* 0x00000001bebb7824 */ /* 0x104fe400078e02bd */
[----:B------:R-:W-:Y:S01]  /*5770*/  IMAD.IADD R188, R191, 0x1, R189 ;  /* 0x00000001bfbc7824 */ /* 0x000fe200078e02bd */
[----:B------:R-:W-:Y:S06]  /*5780*/  @P2 BRA `(.L_x_1191) ;  /* 0x00000000005c2947 */ /* 0x000fec0003800000 */
[----:B------:R-:W-:Y:S01]  /*5790*/  IMAD R0, R20, UR39, R189 ;  /* 0x0000002714007c24 */ /* 0x000fe2000f8e02bd */
[----:B------:R-:W-:Y:S03]  /*57a0*/  BSSY B0, `(.L_x_1192) ;  /* 0x0000011000007945 */ /* 0x000fe60003800000 */
[----:B------:R-:W-:-:S05]  /*57b0*/  IMAD.IADD R189, R0, 0x1, -R21 ;  /* 0x0000000100bd7824 */ /* 0x000fca00078e0a15 */
[----:B------:R-:W-:-:S13]  /*57c0*/  ISETP.GT.AND P2, PT, R189, -0x1, PT ;  /* 0xffffffffbd00780c */ /* 0x000fda0003f44270 */
[----:B------:R-:W-:Y:S05]  /*57d0*/  @P2 BRA `(.L_x_1193) ;  /* 0x0000000000202947 */ /* 0x000fea0003800000 */
[----:B------:R-:W-:Y:S01]  /*57e0*/  IMAD.U32 R192, RZ, RZ, UR59 ;  /* 0x0000003bffc07e24 */ /* 0x000fe2000f8e00ff */
[----:B------:R-:W-:-:S04]  /*57f0*/  LOP3.LUT R189, RZ, R189, RZ, 0x33, !PT ;  /* 0x000000bdffbd7212 */ /* 0x000fc800078e33ff */
[----:B------:R-:W-:-:S13]  /*5800*/  ISETP.NE.AND P2, PT, R192, 0x1, PT ;  /* 0x00000001c000780c */ /* 0x000fda0003f45270 */
[----:B------:R-:W0:Y:S02]  /*5810*/  @P2 LDC.64 R184, c[0x0][0x9e8] ;  /* 0x00027a00ffb82b82 */ /* 0x000e240000000a00 */
[----:B0-----:R-:W-:-:S05]  /*5820*/  @P2 IMAD.HI.U32 R184, R189, R184, RZ ;  /* 0x000000b8bdb82227 */ /* 0x001fca00078e00ff */
[----:B------:R-:W-:-:S04]  /*5830*/  @P2 SHF.R.U32.HI R189, RZ, R185, R184 ;  /* 0x000000b9ffbd2219 */ /* 0x000fc800000116b8 */
[----:B------:R-:W-:Y:S01]  /*5840*/  LOP3.LUT R189, RZ, R189, RZ, 0x33, !PT ;  /* 0x000000bdffbd7212 */ /* 0x000fe200078e33ff */
[----:B------:R-:W-:Y:S06]  /*5850*/  BRA `(.L_x_1194) ;  /* 0x0000000000147947 */ /* 0x000fec0003800000 */
.L_x_1193:
[----:B------:R-:W-:-:S05]  /*5860*/  IMAD.U32 R192, RZ, RZ, UR59 ;  /* 0x0000003bffc07e24 */ /* 0x000fca000f8e00ff */
[----:B------:R-:W-:-:S13]  /*5870*/  ISETP.NE.AND P2, PT, R192, 0x1, PT ;  /* 0x00000001c000780c */ /* 0x000fda0003f45270 */
[----:B------:R-:W0:Y:S02]  /*5880*/  @P2 LDC.64 R184, c[0x0][0x9e8] ;  /* 0x00027a00ffb82b82 */ /* 0x000e240000000a00 */
[----:B0-----:R-:W-:-:S05]  /*5890*/  @P2 IMAD.HI.U32 R184, R189, R184, RZ ;  /* 0x000000b8bdb82227 */ /* 0x001fca00078e00ff */
[----:B------:R-:W-:-:S07]  /*58a0*/  @P2 SHF.R.U32.HI R189, RZ, R185, R184 ;  /* 0x000000b9ffbd2219 */ /* 0x000fce00000116b8 */
.L_x_1194:
[----:B------:R-:W-:Y:S05]  /*58b0*/  BSYNC B0 ;  /* 0x0000000000007941 */ /* 0x000fea0003800000 */
.L_x_1192:
[----:B------:R-:W-:-:S04]  /*58c0*/  IMAD R0, R189, R192, -R2 ;  /* 0x000000c0bd007224 */ /* 0x000fc800078e0a02 */
[----:B------:R-:W-:-:S05]  /*58d0*/  IMAD R0, R17, -0x2, R0 ;  /* 0xfffffffe11007824 */ /* 0x000fca00078e0200 */
[----:B------:R-:W-:Y:S02]  /*58e0*/  VIADDMNMX R187, R0, R192, R187, PT ;  /* 0x000000c000bb7246 */ /* 0x000fe400038001bb */
[----:B------:R-:W-:-:S07]  /*58f0*/  VIMNMX R188, R188, R0, !PT ;  /* 0x00000000bcbc7248 */ /* 0x000fce0007fe0100 */
.L_x_1191:
[----:B------:R-:W-:Y:S01]  /*5900*/  ISETP.GT.AND P2, PT, R205, -0x1, PT ;  /* 0xffffffffcd00780c */ /* 0x000fe20003f44270 */
[----:B------:R-:W0:Y:S03]  /*5910*/  SHFL.IDX PT, R189, R186, 0x1, 0x1c1f ;  /* 0x003c1f00babd7f89 */ /* 0x000e2600000e0000 */
[C---:B------:R-:W-:Y:S02]  /*5920*/  ISETP.GT.AND P5, PT, R188.reuse, RZ, P2 ;  /* 0x000000ffbc00720c */ /* 0x040fe400017a4270 */
[C---:B------:R-:W-:Y:S02]  /*5930*/  ISETP.GT.AND P4, PT, R188.reuse, 0x1, P2 ;  /* 0x00000001bc00780c */ /* 0x040fe40001784270 */
[----:B------:R-:W-:Y:S02]  /*5940*/  ISETP.LT.OR P5, PT, R187, 0x1, P5 ;  /* 0x00000001bb00780c */ /* 0x000fe40002fa1670 */
[----:B------:R-:W-:-:S02]  /*5950*/  ISETP.GT.AND P6, PT, R188, 0x8, P2 ;  /* 0x00000008bc00780c */ /* 0x000fc400017c4270 */
[----:B------:R-:W-:Y:S02]  /*5960*/  FSEL R185, R152, -INF , !P5 ;  /* 0xff80000098b97808 */ /* 0x000fe40006800000 */
[C---:B------:R-:W-:Y:S02]  /*5970*/  ISETP.GT.AND P5, PT, R188.reuse, 0x10, P2 ;  /* 0x00000010bc00780c */ /* 0x040fe400017a4270 */
[----:B------:R-:W-:Y:S02]  /*5980*/  ISETP.GT.AND P3, PT, R188, 0x9, P2 ;  /* 0x00000009bc00780c */ /* 0x000fe40001764270 */
[C---:B------:R-:W-:Y:S02]  /*5990*/  ISETP.LT.OR P5, PT, R187.reuse, 0x11, P5 ;  /* 0x00000011bb00780c */ /* 0x040fe40002fa1670 */
[----:B------:R-:W-:Y:S02]  /*59a0*/  ISETP.LT.OR P4, PT, R187, 0x2, P4 ;  /* 0x00000002bb00780c */ /* 0x000fe40002781670 */
[----:B------:R-:W-:-:S02]  /*59b0*/  FSEL R160, R160, -INF , !P5 ;  /* 0xff800000a0a07808 */ /* 0x000fc40006800000 */
[----:B------:R-:W-:Y:S01]  /*59c0*/  ISETP.GT.AND P5, PT, R188, 0x20, P2 ;  /* 0x00000020bc00780c */ /* 0x000fe200017a4270 */
[--C-:B0-----:R-:W-:Y:S01]  /*59d0*/  IMAD.IADD R184, R190, 0x1, R189.reuse ;  /* 0x00000001beb87824 */ /* 0x101fe200078e02bd */
[----:B------:R-:W-:Y:S01]  /*59e0*/  ISETP.LT.OR P6, PT, R187, 0x9, P6 ;  /* 0x00000009bb00780c */ /* 0x000fe200037c1670 */
[----:B------:R-:W-:Y:S01]  /*59f0*/  IMAD.IADD R186, R191, 0x1, R189 ;  /* 0x00000001bfba7824 */ /* 0x000fe200078e02bd */
[C---:B------:R-:W-:Y:S02]  /*5a00*/  ISETP.LT.OR P3, PT, R187.reuse, 0xa, P3 ;  /* 0x0000000abb00780c */ /* 0x040fe40001f61670 */
[----:B------:R-:W-:Y:S02]  /*5a10*/  ISETP.LT.OR P5, PT, R187, 0x21, P5 ;  /* 0x00000021bb00780c */ /* 0x000fe40002fa1670 */
[----:B------:R-:W-:Y:S02]  /*5a20*/  FSEL R0, R153, -INF , !P4 ;  /* 0xff80000099007808 */ /* 0x000fe40006000000 */
[----:B------:R-:W-:-:S02]  /*5a30*/  FSEL R156, R156, -INF , !P6 ;  /* 0xff8000009c9c7808 */ /* 0x000fc40007000000 */
[----:B------:R-:W-:Y:S02]  /*5a40*/  FSEL R157, R157, -INF , !P3 ;  /* 0xff8000009d9d7808 */ /* 0x000fe40005800000 */
[C---:B------:R-:W-:Y:S02]  /*5a50*/  ISETP.GT.AND P4, PT, R188.reuse, 0x11, P2 ;  /* 0x00000011bc00780c */ /* 0x040fe40001784270 */
[C---:B------:R-:W-:Y:S02]  /*5a60*/  ISETP.GT.AND P6, PT, R188.reuse, 0x18, P2 ;  /* 0x00000018bc00780c */ /* 0x040fe400017c4270 */
[----:B------:R-:W-:Y:S02]  /*5a70*/  ISETP.GT.AND P3, PT, R188, 0x19, P2 ;  /* 0x00000019bc00780c */ /* 0x000fe40001764270 */
[----:B------:R-:W-:Y:S02]  /*5a80*/  FSEL R168, R168, -INF , !P5 ;  /* 0xff800000a8a87808 */ /* 0x000fe40006800000 */
[----:B------:R-:W-:-:S02]  /*5a90*/  ISETP.GT.AND P5, PT, R188, 0x30, P2 ;  /* 0x00000030bc00780c */ /* 0x000fc400017a4270 */
[C---:B------:R-:W-:Y:S02]  /*5aa0*/  ISETP.LT.OR P4, PT, R187.reuse, 0x12, P4 ;  /* 0x00000012bb00780c */ /* 0x040fe40002781670 */
[C---:B------:R-:W-:Y:S02]  /*5ab0*/  ISETP.LT.OR P6, PT, R187.reuse, 0x19, P6 ;  /* 0x00000019bb00780c */ /* 0x040fe400037c1670 */
        /* <DEDUP_REMOVED lines=9> */
[----:B------:R-:W-:-:S02]  /*5b50*/  PLOP3.LUT P5, PT, PT, PT, UP1, 0x40, 0x0 ;  /* 0x000000000000781c */ /* 0x000fc40003fae818 */
[C---:B------:R-:W-:Y:S02]  /*5b60*/  ISETP.LT.OR P4, PT, R187.reuse, 0x22, P4 ;  /* 0x00000022bb00780c */ /* 0x040fe40002781670 */
[C---:B------:R-:W-:Y:S02]  /*5b70*/  ISETP.LT.OR P6, PT, R187.reuse, 0x29, P6 ;  /* 0x00000029bb00780c */ /* 0x040fe400037c1670 */
[----:B------:R-:W-:Y:S02]  /*5b80*/  ISETP.LT.OR P3, PT, R187, 0x2a, P3 ;  /* 0x0000002abb00780c */ /* 0x000fe40001f61670 */
[----:B------:R-:W-:Y:S02]  /*5b90*/  FSEL R169, R169, -INF , !P4 ;  /* 0xff800000a9a97808 */ /* 0x000fe40006000000 */
[----:B------:R-:W-:Y:S02]  /*5ba0*/  FSEL R172, R172, -INF , !P6 ;  /* 0xff800000acac7808 */ /* 0x000fe40007000000 */
[----:B------:R-:W-:-:S02]  /*5bb0*/  FSEL R173, R173, -INF , !P3 ;  /* 0xff800000adad7808 */ /* 0x000fc40005800000 */
[C---:B------:R-:W-:Y:S02]  /*5bc0*/  ISETP.GT.AND P4, PT, R188.reuse, 0x31, P2 ;  /* 0x00000031bc00780c */ /* 0x040fe40001784270 */
[C---:B------:R-:W-:Y:S02]  /*5bd0*/  ISETP.GT.AND P6, PT, R188.reuse, 0x38, P2 ;  /* 0x00000038bc00780c */ /* 0x040fe400017c4270 */
[----:B------:R-:W-:Y:S02]  /*5be0*/  ISETP.GT.AND P3, PT, R188, 0x39, P2 ;  /* 0x00000039bc00780c */ /* 0x000fe40001764270 */
[C---:B------:R-:W-:Y:S02]  /*5bf0*/  ISETP.LT.OR P4, PT, R187.reuse, 0x32, P4 ;  /* 0x00000032bb00780c */ /* 0x040fe40002781670 */
[C---:B------:R-:W-:Y:S02]  /*5c00*/  ISETP.LT.OR P6, PT, R187.reuse, 0x39, P6 ;  /* 0x00000039bb00780c */ /* 0x040fe400037c1670 */
[----:B------:R-:W-:-:S02]  /*5c10*/  ISETP.LT.OR P3, PT, R187, 0x3a, P3 ;  /* 0x0000003abb00780c */ /* 0x000fc40001f61670 */
[----:B------:R-:W-:Y:S02]  /*5c20*/  FSEL R177, R177, -INF , !P4 ;  /* 0xff800000b1b17808 */ /* 0x000fe40006000000 */
[----:B------:R-:W-:Y:S02]  /*5c30*/  FSEL R180, R180, -INF , !P6 ;  /* 0xff800000b4b47808 */ /* 0x000fe40007000000 */
[----:B------:R-:W-:Y:S01]  /*5c40*/  FSEL R181, R181, -INF , !P3 ;  /* 0xff800000b5b57808 */ /* 0x000fe20005800000 */
        /* <DEDUP_REMOVED lines=14> */
.L_x_1197:
[----:B------:R-:W-:-:S05]  /*5d30*/  IMAD.U32 R188, RZ, RZ, UR59 ;  /* 0x0000003bffbc7e24 */ /* 0x000fca000f8e00ff */
[----:B------:R-:W-:-:S13]  /*5d40*/  ISETP.NE.AND P3, PT, R188, 0x1, PT ;  /* 0x00000001bc00780c */ /* 0x000fda0003f65270 */
[----:B------:R-:W0:Y:S02]  /*5d50*/  @P3 LDC.64 R152, c[0x0][0x9e8] ;  /* 0x00027a00ff983b82 */ /* 0x000e240000000a00 */
[----:B0-----:R-:W-:-:S05]  /*5d60*/  @P3 IMAD.HI.U32 R152, R187, R152, RZ ;  /* 0x00000098bb983227 */ /* 0x001fca00078e00ff */
[----:B------:R-:W-:-:S07]  /*5d70*/  @P3 SHF.R.U32.HI R187, RZ, R153, R152 ;  /* 0x00000099ffbb3219 */ /* 0x000fce0000011698 */
.L_x_1198:
[----:B------:R-:W-:Y:S05]  /*5d80*/  BSYNC B0 ;  /* 0x0000000000007941 */ /* 0x000fea0003800000 */
.L_x_1196:
[----:B------:R-:W-:-:S04]  /*5d90*/  IMAD R2, R187, R188, -R2 ;  /* 0x000000bcbb027224 */ /* 0x000fc800078e0a02 */
[----:B------:R-:W-:-:S05]  /*5da0*/  IMAD R153, R17, -0x2, R2 ;  /* 0xfffffffe11997824 */ /* 0x000fca00078e0202 */
[----:B------:R-:W-:Y:S02]  /*5db0*/  VIADDMNMX R184, R153, R188, R184, PT ;  /* 0x000000bc99b87246 */ /* 0x000fe400038001b8 */
[----:B------:R-:W-:-:S07]  /*5dc0*/  VIMNMX R186, R186, R153, !PT ;  /* 0x00000099baba7248 */ /* 0x000fce0007fe0100 */
.L_x_1195:
[----:B------:R-:W-:Y:S01]  /*5dd0*/  FMNMX.FTZ R153, R185, R4, !PT ;  /* 0x00000004b9997209 */ /* 0x000fe20007810000 */
[----:B------:R-:W-:Y:S01]  /*5de0*/  ULDC UR5, c[0x0][0x988] ;  /* 0x0002620000057ab9 */ /* 0x000fe20000000800 */
[----:B------:R-:W-:Y:S01]  /*5df0*/  ISETP.GT.AND P4, PT, R186, RZ, P2 ;  /* 0x000000ffba00720c */ /* 0x000fe20001784270 */
[----:B------:R-:W-:Y:S01]  /*5e00*/  UMOV UR38, UR7 ;  /* 0x0000000700267c82 */ /* 0x000fe20008000000 */
[----:B------:R-:W-:Y:S01]  /*5e10*/  FMNMX.FTZ R153, R0, R153, !PT ;  /* 0x0000009900997209 */ /* 0x000fe20007810000 */
[----:B------:R-:W-:Y:S01]  /*5e20*/  UMOV UR36, UR4 ;  /* 0x0000000400247c82 */ /* 0x000fe20008000000 */
[----:B------:R-:W-:Y:S02]  /*5e30*/  ISETP.GT.AND P3, PT, R186, 0x1, P2 ;  /* 0x00000001ba00780c */ /* 0x000fe40001764270 */
[----:B------:R-:W-:Y:S02]  /*5e40*/  FMNMX.FTZ R2, R156, R153, !PT ;  /* 0x000000999c027209 */ /* 0x000fe40007810000 */
[----:B------:R-:W-:-:S02]  /*5e50*/  ISETP.LT.OR P4, PT, R184, 0x1, P4 ;  /* 0x00000001b800780c */ /* 0x000fc40002781670 */
[----:B------:R-:W-:Y:S02]  /*5e60*/  FMNMX.FTZ R153, R157, R2, !PT ;  /* 0x000000029d997209 */ /* 0x000fe40007810000 */
[----:B------:R-:W-:Y:S02]  /*5e70*/  ISETP.GT.AND P5, PT, R186, 0x8, P2 ;  /* 0x00000008ba00780c */ /* 0x000fe400017a4270 */
[----:B------:R-:W-:Y:S02]  /*5e80*/  FMNMX.FTZ R2, R160, R153, !PT ;  /* 0x00000099a0027209 */ /* 0x000fe40007810000 */
[----:B------:R-:W-:Y:S02]  /*5e90*/  ISETP.LT.OR P3, PT, R184, 0x2, P3 ;  /* 0x00000002b800780c */ /* 0x000fe40001f61670 */
[----:B------:R-:W-:Y:S02]  /*5ea0*/  FMNMX.FTZ R153, R161, R2, !PT ;  /* 0x00000002a1997209 */ /* 0x000fe40007810000 */
[----:B------:R-:W-:-:S02]  /*5eb0*/  FSEL R154, R154, -INF , !P4 ;  /* 0xff8000009a9a7808 */ /* 0x000fc40006000000 */
        /* <DEDUP_REMOVED lines=15> */
[----:B------:R-:W-:Y:S02]  /*5fb0*/  FSEL R159, R159, -INF , !P6 ;  /* 0xff8000009f9f7808 */ /* 0x000fe40007000000 */
[----:B------:R-:W-:Y:S02]  /*5fc0*/  FMNMX.FTZ R2, R180, R153, !PT ;  /* 0x00000099b4027209 */ /* 0x000fe40007810000 */
[----:B------:R-:W-:-:S02]  /*5fd0*/  ISETP.LT.OR P3, PT, R184, 0x11, P3 ;  /* 0x00000011b800780c */ /* 0x000fc40001f61670 */
[----:B------:R-:W-:Y:S02]  /*5fe0*/  FMNMX.FTZ R2, R181, R2, !PT ;  /* 0x00000002b5027209 */ /* 0x000fe40007810000 */
[C---:B------:R-:W-:Y:S02]  /*5ff0*/  ISETP.GT.AND P4, PT, R186.reuse, 0x19, P2 ;  /* 0x00000019ba00780c */ /* 0x040fe40001784270 */
[----:B------:R-:W-:Y:S01]  /*6000*/  ISETP.GT.AND P6, PT, R186, 0x18, P2 ;  /* 0x00000018ba00780c */ /* 0x000fe200017c4270 */
[----:B------:R-:W0:Y:S01]  /*6010*/  SHFL.BFLY PT, R153, R2, 0x2, 0x1f ;  /* 0x0c401f0002997f89 */ /* 0x000e2200000e0000 */
[----:B------:R-:W-:Y:S02]  /*6020*/  ISETP.LT.OR P5, PT, R184, 0x12, P5 ;  /* 0x00000012b800780c */ /* 0x000fe40002fa1670 */
[----:B------:R-:W-:Y:S02]  /*6030*/  FSEL R162, R162, -INF , !P3 ;  /* 0xff800000a2a27808 */ /* 0x000fe40005800000 */
[----:B------:R-:W-:-:S02]  /*6040*/  ISETP.LT.OR P4, PT, R184, 0x1a, P4 ;  /* 0x0000001ab800780c */ /* 0x000fc40002781670 */
[----:B------:R-:W-:Y:S02]  /*6050*/  ISETP.LT.OR P6, PT, R184, 0x19, P6 ;  /* 0x00000019b800780c */ /* 0x000fe400037c1670 */
[----:B------:R-:W-:Y:S02]  /*6060*/  FSEL R163, R163, -INF , !P5 ;  /* 0xff800000a3a37808 */ /* 0x000fe40006800000 */
[----:B------:R-:W-:Y:S02]  /*6070*/  FSEL R167, R167, -INF , !P4 ;  /* 0xff800000a7a77808 */ /* 0x000fe40006000000 */
[----:B------:R-:W-:Y:S02]  /*6080*/  ISETP.GT.AND P3, PT, R186, 0x20, P2 ;  /* 0x00000020ba00780c */ /* 0x000fe40001764270 */
[----:B------:R-:W-:Y:S02]  /*6090*/  FSEL R166, R166, -INF , !P6 ;  /* 0xff800000a6a67808 */ /* 0x000fe40007000000 */
[----:B------:R-:W-:-:S02]  /*60a0*/  ISETP.GT.AND P5, PT, R186, 0x21, P2 ;  /* 0x00000021ba00780c */ /* 0x000fc400017a4270 */
[----:B------:R-:W-:Y:S02]  /*60b0*/  ISETP.LT.OR P3, PT, R184, 0x21, P3 ;  /* 0x00000021b800780c */ /* 0x000fe40001f61670 */
[----:B------:R-:W-:Y:S02]  /*60c0*/  ISETP.GT.AND P6, PT, R186, 0x28, P2 ;  /* 0x00000028ba00780c */ /* 0x000fe400017c4270 */
[----:B------:R-:W-:Y:S02]  /*60d0*/  ISETP.LT.OR P5, PT, R184, 0x22, P5 ;  /* 0x00000022b800780c */ /* 0x000fe40002fa1670 */
[----:B0-----:R-:W-:Y:S02]  /*60e0*/  FMNMX.FTZ R153, R2, R153, !PT ;  /* 0x0000009902997209 */ /* 0x001fe40007810000 */
[----:B------:R-:W-:Y:S02]  /*60f0*/  FMNMX.FTZ R2, R154, R3, !PT ;  /* 0x000000039a027209 */ /* 0x000fe40007810000 */
[----:B------:R-:W-:Y:S01]  /*6100*/  FSEL R170, R170, -INF , !P3 ;  /* 0xff800000aaaa7808 */ /* 0x000fe20005800000 */
[----:B------:R-:W0:Y:S01]  /*6110*/  SHFL.BFLY PT, R152, R153, 0x1, 0x1f ;  /* 0x0c201f0099987f89 */ /* 0x000e2200000e0000 */
[----:B------:R-:W-:-:S02]  /*6120*/  ISETP.GT.AND P3, PT, R186, 0x29, P2 ;  /* 0x00000029ba00780c */ /* 0x000fc40001764270 */
[----:B------:R-:W-:Y:S02]  /*6130*/  FSEL R171, R171, -INF , !P5 ;  /* 0xff800000abab7808 */ /* 0x000fe40006800000 */
[----:B------:R-:W-:Y:S02]  /*6140*/  ISETP.LT.OR P6, PT, R184, 0x29, P6 ;  /* 0x00000029b800780c */ /* 0x000fe400037c1670 */
[----:B------:R-:W-:Y:S02]  /*6150*/  ISETP.GT.AND P5, PT, R186, 0x30, P2 ;  /* 0x00000030ba00780c */ /* 0x000fe400017a4270 */
[----:B------:R-:W-:Y:S02]  /*6160*/  ISETP.LT.OR P3, PT, R184, 0x2a, P3 ;  /* 0x0000002ab800780c */ /* 0x000fe40001f61670 */
[----:B------:R-:W-:Y:S02]  /*6170*/  FSEL R174, R174, -INF , !P6 ;  /* 0xff800000aeae7808 */ /* 0x000fe40007000000 */
[----:B------:R-:W-:-:S02]  /*6180*/  ISETP.GT.AND P6, PT, R186, 0x31, P2 ;  /* 0x00000031ba00780c */ /* 0x000fc400017c4270 */
[----:B------:R-:W-:Y:S02]  /*6190*/  FSEL R175, R175, -INF , !P3 ;  /* 0xff800000afaf7808 */ /* 0x000fe40005800000 */
[----:B------:R-:W-:Y:S02]  /*61a0*/  ISETP.LT.OR P5, PT, R184, 0x31, P5 ;  /* 0x00000031b800780c */ /* 0x000fe40002fa1670 */
[----:B------:R-:W-:Y:S02]  /*61b0*/  ISETP.GT.AND P3, PT, R186, 0x38, P2 ;  /* 0x00000038ba00780c */ /* 0x000fe40001764270 */
[----:B------:R-:W-:Y:S02]  /*61c0*/  ISETP.LT.OR P6, PT, R184, 0x32, P6 ;  /* 0x00000032b800780c */ /* 0x000fe400037c1670 */
[----:B------:R-:W-:Y:S02]  /*61d0*/  FSEL R178, R178, -INF , !P5 ;  /* 0xff800000b2b27808 */ /* 0x000fe40006800000 */
[----:B0-----:R-:W-:-:S02]  /*61e0*/  FMNMX.FTZ R152, R153, R152, !PT ;  /* 0x0000009899987209 */ /* 0x001fc40007810000 */
[----:B------:R-:W-:Y:S02]  /*61f0*/  FMNMX.FTZ R153, R155, R2, !PT ;  /* 0x000000029b997209 */ /* 0x000fe40007810000 */
[C---:B------:R-:W-:Y:S01]  /*6200*/  FSETP.NEU.FTZ.AND P4, PT, R152.reuse, -INF , PT ;  /* 0xff8000009800780b */ /* 0x040fe20003f9d000 */
[----:B------:R-:W-:Y:S01]  /*6210*/  FMUL.FTZ R187, R152, UR5 ;  /* 0x0000000598bb7c20 */ /* 0x000fe20008410000 */
[----:B------:R-:W-:Y:S02]  /*6220*/  FMNMX.FTZ R2, R158, R153, !PT ;  /* 0x000000999e027209 */ /* 0x000fe40007810000 */
[----:B------:R-:W-:Y:S02]  /*6230*/  ISETP.GT.AND P2, PT, R186, 0x39, P2 ;  /* 0x00000039ba00780c */ /* 0x000fe40001744270 */
[----:B------:R-:W-:Y:S02]  /*6240*/  FMNMX.FTZ R153, R159, R2, !PT ;  /* 0x000000029f997209 */ /* 0x000fe40007810000 */
[----:B------:R-:W-:-:S02]  /*6250*/  ISETP.LT.OR P3, PT, R184, 0x39, P3 ;  /* 0x00000039b800780c */ /* 0x000fc40001f61670 */
[----:B------:R-:W-:Y:S02]  /*6260*/  FMNMX.FTZ R2, R162, R153, !PT ;  /* 0x00000099a2027209 */ /* 0x000fe40007810000 */
[----:B------:R-:W-:Y:S02]  /*6270*/  FSEL R179, R179, -INF , !P6 ;  /* 0xff800000b3b37808 */ /* 0x000fe40007000000 */
[----:B------:R-:W-:Y:S02]  /*6280*/  FMNMX.FTZ R153, R163, R2, !PT ;  /* 0x00000002a3997209 */ /* 0x000fe40007810000 */
[----:B------:R-:W-:Y:S02]  /*6290*/  FSEL R2, R187, RZ, P4 ;  /* 0x000000ffbb027208 */ /* 0x000fe40002000000 */
[----:B------:R-:W-:Y:S02]  /*62a0*/  FMNMX.FTZ R188, R166, R153, !PT ;  /* 0x00000099a6bc7209 */ /* 0x000fe40007810000 */
[----:B------:R-:W-:Y:S01]  /*62b0*/  ISETP.LT.OR P2, PT, R184, 0x3a, P2 ;  /* 0x0000003ab800780c */ /* 0x000fe20001741670 */
[--C-:B------:R-:W-:Y:S01]  /*62c0*/  FFMA.FTZ R153, R185, UR5, -R2.reuse ;  /* 0x00000005b9997c23 */ /* 0x100fe20008010802 */
[----:B------:R-:W-:Y:S01]  /*62d0*/  FMNMX.FTZ R185, R167, R188, !PT ;  /* 0x000000bca7b97209 */ /* 0x000fe20007810000 */
[--C-:B------:R-:W-:Y:S01]  /*62e0*/  FFMA.FTZ R196, R0, UR5, -R2.reuse ;  /* 0x0000000500c47c23 */ /* 0x100fe20008010802 */
[----:B------:R-:W-:Y:S01]  /*62f0*/  FSEL R182, R182, -INF , !P3 ;  /* 0xff800000b6b67808 */ /* 0x000fe20005800000 */
[--C-:B------:R-:W-:Y:S01]  /*6300*/  FFMA.FTZ R198, R156, UR5, -R2.reuse ;  /* 0x000000059cc67c23 */ /* 0x100fe20008010802 */
[----:B------:R-:W-:Y:S01]  /*6310*/  FMNMX.FTZ R188, R170, R185, !PT ;  /* 0x000000b9aabc7209 */ /* 0x000fe20007810000 */
[--C-:B------:R-:W-:Y:S01]  /*6320*/  FFMA.FTZ R192, R160, UR5, -R2.reuse ;  /* 0x00000005a0c07c23 */ /* 0x100fe20008010802 */
[----:B------:R-:W-:Y:S01]  /*6330*/  FSEL R183, R183, -INF , !P2 ;  /* 0xff800000b7b77808 */ /* 0x000fe20005000000 */
[--C-:B------:R-:W-:Y:S01]  /*6340*/  FFMA.FTZ R157, R157, UR5, -R2.reuse ;  /* 0x000000059d9d7c23 */ /* 0x100fe20008010802 */
[----:B------:R-:W-:Y:S01]  /*6350*/  FMNMX.FTZ R185, R171, R188, !PT ;  /* 0x000000bcabb97209 */ /* 0x000fe20007810000 */
[--C-:B------:R-:W-:Y:S01]  /*6360*/  FFMA.FTZ R161, R161, UR5, -R2.reuse ;  /* 0x00000005a1a17c23 */ /* 0x100fe20008010802 */
[----:B------:R-:W-:Y:S01]  /*6370*/  FSEL R187, R152, RZ, P4 ;  /* 0x000000ff98bb7208 */ /* 0x000fe20002000000 */
[--C-:B------:R-:W-:Y:S01]  /*6380*/  FFMA.FTZ R194, R164, UR5, -R2.reuse ;  /* 0x00000005a4c27c23 */ /* 0x100fe20008010802 */
[----:B------:R-:W-:Y:S01]  /*6390*/  FMNMX.FTZ R0, R174, R185, !PT ;  /* 0x000000b9ae007209 */ /* 0x000fe20007810000 */
[--C-:B------:R-:W-:Y:S01]  /*63a0*/  FFMA.FTZ R165, R165, UR5, -R2.reuse ;  /* 0x00000005a5a57c23 */ /* 0x100fe20008010802 */
[----:B------:R-:W-:Y:S01]  /*63b0*/  FFMA.FTZ R188, R168, UR5, -R2 ;  /* 0x00000005a8bc7c23 */ /* 0x000fe20008010802 */
[----:B------:R-:W-:Y:S01]  /*63c0*/  FADD.FTZ R187, -R187, R4 ;  /* 0x00000004bbbb7221 */ /* 0x000fe20000010100 */
[----:B------:R-:W-:Y:S01]  /*63d0*/  FMNMX.FTZ R185, R175, R0, !PT ;  /* 0x00000000afb97209 */ /* 0x000fe20007810000 */
[--C-:B------:R-:W-:Y:S01]  /*63e0*/  FFMA.FTZ R169, R169, UR5, -R2.reuse ;  /* 0x00000005a9a97c23 */ /* 0x100fe20008010802 */
[--C-:B------:R-:W-:Y:S01]  /*63f0*/  FFMA.FTZ R190, R172, UR5, -R2.reuse ;  /* 0x00000005acbe7c23 */ /* 0x100fe20008010802 */
[--C-:B------:R-:W-:Y:S01]  /*6400*/  FFMA.FTZ R173, R173, UR5, -R2.reuse ;  /* 0x00000005adad7c23 */ /* 0x100fe20008010802 */
[----:B------:R-:W-:Y:S01]  /*6410*/  FMNMX.FTZ R0, R178, R185, !PT ;  /* 0x000000b9b2007209 */ /* 0x000fe20007810000 */
[--C-:B------:R-:W-:Y:S01]  /*6420*/  FFMA.FTZ R184, R176, UR5, -R2.reuse ;  /* 0x00000005b0b87c23 */ /* 0x100fe20008010802 */
[--C-:B------:R-:W-:Y:S01]  /*6430*/  FFMA.FTZ R177, R177, UR5, -R2.reuse ;  /* 0x00000005b1b17c23 */ /* 0x100fe20008010802 */
[--C-:B------:R-:W-:Y:S01]  /*6440*/  FFMA.FTZ R186, R180, UR5, -R2.reuse ;  /* 0x00000005b4ba7c23 */ /* 0x100fe20008010802 */
[----:B------:R-:W-:Y:S01]  /*6450*/  FMNMX.FTZ R185, R179, R0, !PT ;  /* 0x00000000b3b97209 */ /* 0x000fe20007810000 */
[----:B------:R-:W-:Y:S01]  /*6460*/  FFMA.FTZ R181, R181, UR5, -R2 ;  /* 0x00000005b5b57c23 */ /* 0x000fe20008010802 */
[----:B------:R-:W-:Y:S01]  /*6470*/  FMUL.FTZ R187, R187, UR5 ;  /* 0x00000005bbbb7c20 */ /* 0x000fe20008410000 */
[----:B------:R-:W-:Y:S01]  /*6480*/  MUFU.EX2 R153, R153 ;  /* 0x0000009900997308 */ /* 0x000fe20000000800 */
[----:B------:R-:W-:-:S04]  /*6490*/  FMNMX.FTZ R0, R182, R185, !PT ;  /* 0x000000b9b6007209 */ /* 0x000fc80007810000 */
[----:B------:R-:W-:-:S03]  /*64a0*/  FMNMX.FTZ R0, R183, R0, !PT ;  /* 0x00000000b7007209 */ /* 0x000fc60007810000 */
[----:B------:R-:W-:Y:S02]  /*64b0*/  MUFU.EX2 R196, R196 ;  /* 0x000000c400c47308 */ /* 0x000fe40000000800 */
[----:B------:R-:W0:Y:S06]  /*64c0*/  SHFL.BFLY PT, R185, R0, 0x2, 0x1f ;  /* 0x0c401f0000b97f89 */ /* 0x000e2c00000e0000 */
[----:B------:R-:W-:Y:S08]  /*64d0*/  MUFU.EX2 R198, R198 ;  /* 0x000000c600c67308 */ /* 0x000ff00000000800 */
[----:B------:R-:W-:Y:S08]  /*64e0*/  MUFU.EX2 R157, R157 ;  /* 0x0000009d009d7308 */ /* 0x000ff00000000800 */
[----:B------:R-:W-:Y:S01]  /*64f0*/  MUFU.EX2 R192, R192 ;  /* 0x000000c000c07308 */ /* 0x000fe20000000800 */
[----:B0-----:R-:W-:-:S05]  /*6500*/  FMNMX.FTZ R185, R0, R185, !PT ;  /* 0x000000b900b97209 */ /* 0x001fca0007810000 */
[----:B------:R-:W0:Y:S02]  /*6510*/  SHFL.BFLY PT, R156, R185, 0x1, 0x1f ;  /* 0x0c201f00b99c7f89 */ /* 0x000e2400000e0000 */
[----:B------:R-:W1:Y:S08]  /*6520*/  MUFU.EX2 R0, R187 ;  /* 0x000000bb00007308 */ /* 0x000e700000000800 */
[----:B------:R-:W2:Y:S08]  /*6530*/  MUFU.EX2 R161, R161 ;  /* 0x000000a100a17308 */ /* 0x000eb00000000800 */
[----:B------:R-:W-:Y:S01]  /*6540*/  MUFU.EX2 R194, R194 ;  /* 0x000000c200c27308 */ /* 0x000fe20000000800 */
[----:B0-----:R-:W-:-:S07]  /*6550*/  FMNMX.FTZ R156, R185, R156, !PT ;  /* 0x0000009cb99c7209 */ /* 0x001fce0007810000 */
[----:B------:R-:W-:Y:S01]  /*6560*/  MUFU.EX2 R165, R165 ;  /* 0x000000a500a57308 */ /* 0x000fe20000000800 */
[C---:B------:R-:W-:Y:S01]  /*6570*/  FSETP.NEU.FTZ.AND P2, PT, R156.reuse, -INF , PT ;  /* 0xff8000009c00780b */ /* 0x040fe20003f5d000 */
[----:B------:R-:W-:-:S03]  /*6580*/  FMUL.FTZ R160, R156, UR5 ;  /* 0x000000059ca07c20 */ /* 0x000fc60008410000 */
[----:B------:R-:W-:-:S03]  /*6590*/  FSEL R2, R156, RZ, P2 ;  /* 0x000000ff9c027208 */ /* 0x000fc60001000000 */
[----:B------:R-:W-:Y:S01]  /*65a0*/  MUFU.EX2 R188, R188 ;  /* 0x000000bc00bc7308 */ /* 0x000fe20000000800 */
[----:B------:R-:W-:Y:S02]  /*65b0*/  FSEL R160, R160, RZ, P2 ;  /* 0x000000ffa0a07208 */ /* 0x000fe40001000000 */
[----:B------:R-:W-:Y:S01]  /*65c0*/  ISETP.GT.AND P2, PT, R205, UR58, PT ;  /* 0x0000003acd007c0c */ /* 0x000fe2000bf44270 */
[----:B------:R-:W-:Y:S01]  /*65d0*/  FADD.FTZ R2, -R2, R3 ;  /* 0x0000000302027221 */ /* 0x000fe20000010100 */
[----:B-1----:R-:W-:Y:S01]  /*65e0*/  FFMA.FTZ R3, R0, R16, R153 ;  /* 0x0000001000037223 */ /* 0x002fe20000010099 */
[--C-:B------:R-:W-:Y:S01]  /*65f0*/  FFMA.FTZ R197, R154, UR5, -R160.reuse ;  /* 0x000000059ac57c23 */ /* 0x100fe200080108a0 */
[--C-:B------:R-:W-:Y:S01]  /*6600*/  FFMA.FTZ R4, R155, UR5, -R160.reuse ;  /* 0x000000059b047c23 */ /* 0x100fe200080108a0 */
[----:B------:R-:W-:Y:S01]  /*6610*/  FMUL.FTZ R2, R2, UR5 ;  /* 0x0000000502027c20 */ /* 0x000fe20008410000 */
[--C-:B------:R-:W-:Y:S01]  /*6620*/  FFMA.FTZ R199, R158, UR5, -R160.reuse ;  /* 0x000000059ec77c23 */ /* 0x100fe200080108a0 */
[--C-:B------:R-:W-:Y:S01]  /*6630*/  FFMA.FTZ R154, R159, UR5, -R160.reuse ;  /* 0x000000059f9a7c23 */ /* 0x100fe200080108a0 */
[--C-:B------:R-:W-:Y:S01]  /*6640*/  FFMA.FTZ R193, R162, UR5, -R160.reuse ;  /* 0x00000005a2c17c23 */ /* 0x100fe200080108a0 */
        /* <DEDUP_REMOVED lines=8> */
[----:B------:R-:W0:Y:S01]  /*66d0*/  MUFU.EX2 R2, R2 ;  /* 0x0000000200027308 */ /* 0x000e220000000800 */
[----:B------:R-:W-:Y:S01]  /*66e0*/  FADD.FTZ R3, R157, R16 ;  /* 0x000000109d037221 */ /* 0x000fe20000010000 */
[--C-:B------:R-:W-:Y:S01]  /*66f0*/  FFMA.FTZ R191, R174, UR5, -R160.reuse ;  /* 0x00000005aebf7c23 */ /* 0x100fe200080108a0 */
[--C-:B------:R-:W-:Y:S01]  /*6700*/  FFMA.FTZ R185, R178, UR5, -R160.reuse ;  /* 0x00000005b2b97c23 */ /* 0x100fe200080108a0 */
[--C-:B------:R-:W-:Y:S01]  /*6710*/  FFMA.FTZ R179, R179, UR5, -R160.reuse ;  /* 0x00000005b3b37c23 */ /* 0x100fe200080108a0 */
[----:B------:R-:W-:Y:S01]  /*6720*/  FADD.FTZ R166, R192, R3 ;  /* 0x00000003c0a67221 */ /* 0x000fe20000010000 */
[----:B------:R-:W-:Y:S01]  /*6730*/  FFMA.FTZ R182, R182, UR5, -R160 ;  /* 0x00000005b6b67c23 */ /* 0x000fe200080108a0 */
[----:B------:R-:W-:Y:S01]  /*6740*/  IMAD.U32 R155, RZ, RZ, UR10 ;  /* 0x0000000aff9b7e24 */ /* 0x000fe2000f8e00ff */
[----:B------:R-:W1:Y:S01]  /*6750*/  MUFU.EX2 R4, R4 ;  /* 0x0000000400047308 */ /* 0x000e620000000800 */
[----:B------:R-:W-:Y:S01]  /*6760*/  F2FP.F16.F32.PACK_AB R196, R196, R153 ;  /* 0x00000099c4c4723e */ /* 0x000fe200000000ff */
[----:B------:R-:W-:Y:S01]  /*6770*/  VIADD R205, R205, 0xffffffff ;  /* 0xffffffffcdcd7836 */ /* 0x000fe20000000000 */
[----:B------:R-:W-:Y:S01]  /*6780*/  F2FP.F16.F32.PACK_AB R198, R157, R198 ;  /* 0x000000c69dc6723e */ /* 0x000fe200000000ff */
[----:B------:R-:W-:Y:S01]  /*6790*/  @!P1 VIADD R155, R155, 0x30860 ;  /* 0x000308609b9b9836 */ /* 0x000fe20000000000 */
[----:B--2---:R-:W-:-:S03]  /*67a0*/  F2FP.F16.F32.PACK_AB R192, R161, R192 ;  /* 0x000000c0a1c0723e */ /* 0x004fc600000000ff */
[----:B------:R-:W2:Y:S01]  /*67b0*/  MUFU.EX2 R199, R199 ;  /* 0x000000c700c77308 */ /* 0x000ea20000000800 */
[----:B0-----:R-:W-:Y:S01]  /*67c0*/  FFMA.FTZ R5, R2, R5, R197 ;  /* 0x0000000502057223 */ /* 0x001fe200000100c5 */
[----:B------:R-:W-:-:S04]  /*67d0*/  @!P1 PRMT R155, RZ, 0x654, R155 ;  /* 0x00000654ff9b9816 */ /* 0x000fc8000000009b */
[----:B------:R0:W-:Y:S02]  /*67e0*/  @!P1 SYNCS.ARRIVE.TRANS64.RED.A1T0 RZ, [R155+URZ], RZ ;  /* 0x000000ff9bff99a7 */ /* 0x0001e4000810043f */
[----:B------:R-:W3:Y:S01]  /*67f0*/  MUFU.EX2 R154, R154 ;  /* 0x0000009a009a7308 */ /* 0x000ee20000000800 */
[C---:B-1----:R-:W-:Y:S01]  /*6800*/  FADD.FTZ R16, R4.reuse, R5 ;  /* 0x0000000504107221 */ /* 0x042fe20000010000 */
[----:B------:R-:W-:Y:S01]  /*6810*/  FADD.FTZ R5, R161, R166 ;  /* 0x000000a6a1057221 */ /* 0x000fe20000010000 */
[--C-:B------:R-:W-:Y:S01]  /*6820*/  FFMA.FTZ R166, R175, UR5, -R160.reuse ;  /* 0x00000005afa67c23 */ /* 0x100fe200080108a0 */
[----:B------:R-:W-:Y:S01]  /*6830*/  FFMA.FTZ R160, R183, UR5, -R160 ;  /* 0x00000005b7a07c23 */ /* 0x000fe200080108a0 */
[----:B------:R-:W-:Y:S01]  /*6840*/  F2FP.F16.F32.PACK_AB R197, R4, R197 ;  /* 0x000000c504c5723e */ /* 0x000fe200000000ff */
[----:B------:R-:W-:Y:S01]  /*6850*/  FADD.FTZ R168, R194, R5 ;  /* 0x00000005c2a87221 */ /* 0x000fe20000010000 */
[----:B------:R-:W-:Y:S01]  /*6860*/  F2FP.F16.F32.PACK_AB R194, R165, R194 ;  /* 0x000000c2a5c2723e */ /* 0x000fe200000000ff */
[----:B------:R-:W1:Y:S01]  /*6870*/  MUFU.EX2 R193, R193 ;  /* 0x000000c100c17308 */ /* 0x000e620000000800 */
[----:B--2---:R-:W-:Y:S01]  /*6880*/  FADD.FTZ R3, R199, R16 ;  /* 0x00000010c7037221 */ /* 0x004fe20000010000 */
[----:B------:R-:W-:Y:S01]  /*6890*/  FADD.FTZ R5, R165, R168 ;  /* 0x000000a8a5057221 */ /* 0x000fe20000010000 */
[----:B------:R-:W-:-:S03]  /*68a0*/  IMAD.MOV.U32 R4, RZ, RZ, R152 ;  /* 0x000000ffff047224 */ /* 0x000fc600078e0098 */
[----:B------:R-:W-:Y:S02]  /*68b0*/  FADD.FTZ R168, R188, R5 ;  /* 0x00000005bca87221 */ /* 0x000fe40000010000 */
[----:B------:R-:W2:Y:S01]  /*68c0*/  MUFU.EX2 R158, R158 ;  /* 0x0000009e009e7308 */ /* 0x000ea20000000800 */
[C---:B---3--:R-:W-:Y:S01]  /*68d0*/  FADD.FTZ R16, R154.reuse, R3 ;  /* 0x000000039a107221 */ /* 0x048fe20000010000 */
[----:B------:R-:W-:-:S06]  /*68e0*/  F2FP.F16.F32.PACK_AB R199, R154, R199 ;  /* 0x000000c79ac7723e */ /* 0x000fcc00000000ff */
[----:B------:R-:W3:Y:S01]  /*68f0*/  MUFU.EX2 R195, R195 ;  /* 0x000000c300c37308 */ /* 0x000ee20000000800 */
[----:B-1----:R-:W-:-:S07]  /*6900*/  FADD.FTZ R3, R193, R16 ;  /* 0x00000010c1037221 */ /* 0x002fce0000010000 */
[----:B------:R-:W1:Y:S01]  /*6910*/  MUFU.EX2 R169, R169 ;  /* 0x000000a900a97308 */ /* 0x000e620000000800 */
[C---:B--2---:R-:W-:Y:S01]  /*6920*/  FADD.FTZ R16, R158.reuse, R3 ;  /* 0x000000039e107221 */ /* 0x044fe20000010000 */
[----:B------:R-:W-:-:S06]  /*6930*/  F2FP.F16.F32.PACK_AB R193, R158, R193 ;  /* 0x000000c19ec1723e */ /* 0x000fcc00000000ff */
[----:B------:R-:W2:Y:S01]  /*6940*/  MUFU.EX2 R162, R162 ;  /* 0x000000a200a27308 */ /* 0x000ea20000000800 */
[----:B---3--:R-:W-:-:S07]  /*6950*/  FADD.FTZ R3, R195, R16 ;  /* 0x00000010c3037221 */ /* 0x008fce0000010000 */
[----:B------:R-:W3:Y:S01]  /*6960*/  MUFU.EX2 R190, R190 ;  /* 0x000000be00be7308 */ /* 0x000ee20000000800 */
[C---:B-1----:R-:W-:Y:S01]  /*6970*/  FADD.FTZ R5, R169.reuse, R168 ;  /* 0x000000a8a9057221 */ /* 0x042fe20000010000 */
[----:B------:R-:W-:-:S06]  /*6980*/  F2FP.F16.F32.PACK_AB R188, R169, R188 ;  /* 0x000000bca9bc723e */ /* 0x000fcc00000000ff */
[----:B------:R-:W1:Y:S01]  /*6990*/  MUFU.EX2 R189, R189 ;  /* 0x000000bd00bd7308 */ /* 0x000e620000000800 */
[C---:B--2---:R-:W-:Y:S01]  /*69a0*/  FADD.FTZ R16, R162.reuse, R3 ;  /* 0x00000003a2107221 */ /* 0x044fe20000010000 */
[----:B------:R-:W-:-:S06]  /*69b0*/  F2FP.F16.F32.PACK_AB R195, R162, R195 ;  /* 0x000000c3a2c3723e */ /* 0x000fcc00000000ff */
[----:B------:R-:W2:Y:S01]  /*69c0*/  MUFU.EX2 R173, R173 ;  /* 0x000000ad00ad7308 */ /* 0x000ea20000000800 */
[----:B---3--:R-:W-:-:S07]  /*69d0*/  FADD.FTZ R168, R190, R5 ;  /* 0x00000005bea87221 */ /* 0x008fce0000010000 */
[----:B------:R-:W3:Y:S01]  /*69e0*/  MUFU.EX2 R164, R164 ;  /* 0x000000a400a47308 */ /* 0x000ee20000000800 */
[----:B-1----:R-:W-:-:S07]  /*69f0*/  FADD.FTZ R3, R189, R16 ;  /* 0x00000010bd037221 */ /* 0x002fce0000010000 */
[----:B------:R-:W1:Y:S01]  /*6a00*/  MUFU.EX2 R184, R184 ;  /* 0x000000b800b87308 */ /* 0x000e620000000800 */
[C---:B--2---:R-:W-:Y:S01]  /*6a10*/  FADD.FTZ R5, R173.reuse, R168 ;  /* 0x000000a8ad057221 */ /* 0x044fe20000010000 */
[----:B------:R-:W-:-:S06]  /*6a20*/  F2FP.F16.F32.PACK_AB R190, R173, R190 ;  /* 0x000000beadbe723e */ /* 0x000fcc00000000ff */
[----:B------:R-:W2:Y:S01]  /*6a30*/  MUFU.EX2 R191, R191 ;  /* 0x000000bf00bf7308 */ /* 0x000ea20000000800 */
[C---:B---3--:R-:W-:Y:S01]  /*6a40*/  FADD.FTZ R16, R164.reuse, R3 ;  /* 0x00000003a4107221 */ /* 0x048fe20000010000 */
[----:B------:R-:W-:-:S06]  /*6a50*/  F2FP.F16.F32.PACK_AB R189, R164, R189 ;  /* 0x000000bda4bd723e */ /* 0x000fcc00000000ff */
[----:B------:R-:W3:Y:S01]  /*6a60*/  MUFU.EX2 R177, R177 ;  /* 0x000000b100b17308 */ /* 0x000ee20000000800 */
[----:B-1----:R-:W-:-:S07]  /*6a70*/  FADD.FTZ R168, R184, R5 ;  /* 0x00000005b8a87221 */ /* 0x002fce0000010000 */
[----:B------:R-:W1:Y:S01]  /*6a80*/  MUFU.EX2 R166, R166 ;  /* 0x000000a600a67308 */ /* 0x000e620000000800 */
[----:B--2---:R-:W-:-:S07]  /*6a90*/  FADD.FTZ R3, R191, R16 ;  /* 0x00000010bf037221 */ /* 0x004fce0000010000 */
[----:B------:R-:W2:Y:S01]  /*6aa0*/  MUFU.EX2 R185, R185 ;  /* 0x000000b900b97308 */ /* 0x000ea20000000800 */
[C---:B---3--:R-:W-:Y:S01]  /*6ab0*/  FADD.FTZ R5, R177.reuse, R168 ;  /* 0x000000a8b1057221 */ /* 0x048fe20000010000 */
[----:B------:R-:W-:-:S06]  /*6ac0*/  F2FP.F16.F32.PACK_AB R184, R177, R184 ;  /* 0x000000b8b1b8723e */ /* 0x000fcc00000000ff */
[----:B------:R-:W3:Y:S01]  /*6ad0*/  MUFU.EX2 R179, R179 ;  /* 0x000000b300b37308 */ /* 0x000ee20000000800 */
[C---:B-1----:R-:W-:Y:S01]  /*6ae0*/  FADD.FTZ R168, R166.reuse, R3 ;  /* 0x00000003a6a87221 */ /* 0x042fe20000010000 */
[----:B------:R-:W-:Y:S01]  /*6af0*/  F2FP.F16.F32.PACK_AB R191, R166, R191 ;  /* 0x000000bfa6bf723e */ /* 0x000fe200000000ff */
[----:B------:R-:W-:-:S05]  /*6b00*/  IMAD.MOV.U32 R3, RZ, RZ, R156 ;  /* 0x000000ffff037224 */ /* 0x000fca00078e009c */
[----:B------:R-:W1:Y:S01]  /*6b10*/  MUFU.EX2 R186, R186 ;  /* 0x000000ba00ba7308 */ /* 0x000e620000000800 */
[----:B--2---:R-:W-:-:S07]  /*6b20*/  FADD.FTZ R168, R185, R168 ;  /* 0x000000a8b9a87221 */ /* 0x004fce0000010000 */
[----:B------:R-:W2:Y:S01]  /*6b30*/  MUFU.EX2 R187, R182 ;  /* 0x000000b600bb7308 */ /* 0x000ea20000000800 */
[C---:B---3--:R-:W-:Y:S01]  /*6b40*/  FADD.FTZ R168, R179.reuse, R168 ;  /* 0x000000a8b3a87221 */ /* 0x048fe20000010000 */
[----:B------:R-:W-:-:S06]  /*6b50*/  F2FP.F16.F32.PACK_AB R185, R179, R185 ;  /* 0x000000b9b3b9723e */ /* 0x000fcc00000000ff */
[----:B------:R-:W3:Y:S01]  /*6b60*/  MUFU.EX2 R181, R181 ;  /* 0x000000b500b57308 */ /* 0x000ee20000000800 */
[----:B-1----:R-:W-:-:S07]  /*6b70*/  FADD.FTZ R16, R186, R5 ;  /* 0x00000005ba107221 */ /* 0x002fce0000010000 */
[----:B------:R-:W1:Y:S01]  /*6b80*/  MUFU.EX2 R160, R160 ;  /* 0x000000a000a07308 */ /* 0x000e620000000800 */
[----:B--2---:R-:W-:Y:S01]  /*6b90*/  FADD.FTZ R168, R187, R168 ;  /* 0x000000a8bba87221 */ /* 0x004fe20000010000 */
[C---:B---3--:R-:W-:Y:S01]  /*6ba0*/  FADD.FTZ R16, R181.reuse, R16 ;  /* 0x00000010b5107221 */ /* 0x048fe20000010000 */
[----:B------:R-:W-:Y:S02]  /*6bb0*/  F2FP.F16.F32.PACK_AB R186, R181, R186 ;  /* 0x000000bab5ba723e */ /* 0x000fe400000000ff */
[C---:B-1----:R-:W-:Y:S01]  /*6bc0*/  FADD.FTZ R5, R160.reuse, R168 ;  /* 0x000000a8a0057221 */ /* 0x042fe20000010000 */
[----:B------:R-:W-:Y:S01]  /*6bd0*/  F2FP.F16.F32.PACK_AB R187, R160, R187 ;  /* 0x000000bba0bb723e */ /* 0x000fe200000000ff */
[----:B0-----:R-:W-:Y:S06]  /*6be0*/  @P2 BRA `(.L_x_1199) ;  /* 0xffffffd800242947 */ /* 0x001fec000383ffff */
[----:B------:R-:W-:Y:S01]  /*6bf0*/  IMAD.MOV.U32 R3, RZ, RZ, R156 ;  /* 0x000000ffff037224 */ /* 0x000fe200078e009c */
[----:B------:R-:W-:Y:S01]  /*6c00*/  UMOV UR36, UR4 ;  /* 0x0000000400247c82 */ /* 0x000fe20008000000 */
[----:B------:R-:W-:Y:S01]  /*6c10*/  IMAD.MOV.U32 R4, RZ, RZ, R152 ;  /* 0x000000ffff047224 */ /* 0x000fe200078e0098 */
[----:B------:R-:W-:-:S06]  /*6c20*/  UMOV UR38, UR7 ;  /* 0x0000000700267c82 */ /* 0x000fcc0008000000 */
.L_x_1182:
[----:B------:R-:W0:Y:S01]  /*6c30*/  LDC R152, c[0x0][0x448] ;  /* 0x00011200ff987b82 */ /* 0x000e220000000800 */
[----:B------:R-:W-:Y:S01]  /*6c40*/  UIADD3 UR4, UR60, 0x7f, URZ ;  /* 0x0000007f3c047890 */ /* 0x000fe2000fffe03f */
[----:B------:R-:W-:-:S05]  /*6c50*/  IADD3 R155, -R21, 0x1, RZ ;  /* 0x00000001159b7810 */ /* 0x000fca0007ffe1ff */
[----:B------:R-:W-:Y:S01]  /*6c60*/  IMAD.U32 R21, RZ, RZ, UR4 ;  /* 0x00000004ff157e24 */ /* 0x000fe2000f8e00ff */
[----:B------:R-:W1:Y:S01]  /*6c70*/  LDC R154, c[0x0][0x9e4] ;  /* 0x00027900ff9a7b82 */ /* 0x000e620000000800 */
[----:B------:R-:W-:Y:S01]  /*6c80*/  IMAD R20, R20, UR39, R155 ;  /* 0x0000002714147c24 */ /* 0x000fe2000f8e029b */
[----:B0-----:R-:W-:Y:S02]  /*6c90*/  ISETP.NE.AND P5, PT, R152, 0x1, PT ;  /* 0x000000019800780c */ /* 0x001fe40003fa5270 */
[----:B-1----:R-:W-:-:S11]  /*6ca0*/  ISETP.GE.AND P6, PT, R154, 0x1, PT ;  /* 0x000000019a00780c */ /* 0x002fd60003fc6270 */
[----:B------:R-:W0:Y:S08]  /*6cb0*/  @P5 LDC R152, c[0x0][0x44c] ;  /* 0x00011300ff985b82 */ /* 0x000e300000000800 */
[----:B------:R-:W1:Y:S01]  /*6cc0*/  @P5 LDC R153, c[0x0][0x450] ;  /* 0x00011400ff995b82 */ /* 0x000e620000000800 */
[----:B0-----:R-:W-:-:S05]  /*6cd0*/  @P5 IMAD.HI.U32 R152, R152, UR4, RZ ;  /* 0x0000000498985c27 */ /* 0x001fca000f8e00ff */
[----:B-1----:R-:W-:-:S05]  /*6ce0*/  @P5 SHF.R.U32.HI R21, RZ, R153, R152 ;  /* 0x00000099ff155219 */ /* 0x002fca0000011698 */
[----:B------:R-:W-:-:S04]  /*6cf0*/  IMAD.IADD R21, R20, 0x1, R21 ;  /* 0x0000000114157824 */ /* 0x000fc800078e0215 */
[----:B------:R-:W-:Y:S01]  /*6d00*/  VIADD R20, R21, -UR18 ;  /* 0x8000001215147c36 */ /* 0x000fe20008000000 */
[----:B------:R-:W-:Y:S06]  /*6d10*/  @!P6 BRA `(.L_x_1200) ;  /* 0x00000000003ce947 */ /* 0x000fec0003800000 */
[----:B------:R-:W-:-:S13]  /*6d20*/  ISETP.GT.AND P2, PT, R21, -0x1, PT ;  /* 0xffffffff1500780c */ /* 0x000fda0003f44270 */
[----:B------:R-:W-:Y:S05]  /*6d30*/  @P2 BRA `(.L_x_1201) ;  /* 0x00000000001c2947 */ /* 0x000fea0003800000 */
[----:B------:R-:W-:Y:S02]  /*6d40*/  ISETP.NE.AND P2, PT, R154, 0x1, PT ;  /* 0x000000019a00780c */ /* 0x000fe40003f45270 */
[----:B------:R-:W-:-:S11]  /*6d50*/  LOP3.LUT R21, RZ, R21, RZ, 0x33, !PT ;  /* 0x00000015ff157212 */ /* 0x000fd600078e33ff */
[----:B------:R-:W0:Y:S02]  /*6d60*/  @P2 LDC.64 R152, c[0x0][0x9e8] ;  /* 0x00027a00ff982b82 */ /* 0x000e240000000a00 */
[----:B0-----:R-:W-:-:S05]  /*6d70*/  @P2 IMAD.HI.U32 R152, R21, R152, RZ ;  /* 0x0000009815982227 */ /* 0x001fca00078e00ff */
[----:B------:R-:W-:-:S04]  /*6d80*/  @P2 SHF.R.U32.HI R21, RZ, R153, R152 ;  /* 0x00000099ff152219 */ /* 0x000fc80000011698 */
[----:B------:R-:W-:Y:S01]  /*6d90*/  LOP3.LUT R21, RZ, R21, RZ, 0x33, !PT ;  /* 0x00000015ff157212 */ /* 0x000fe200078e33ff */
[----:B------:R-:W-:Y:S06]  /*6da0*/  BRA `(.L_x_1202) ;  /* 0x0000000000107947 */ /* 0x000fec0003800000 */
.L_x_1201:
[----:B------:R-:W-:-:S13]  /*6db0*/  ISETP.NE.AND P2, PT, R154, 0x1, PT ;  /* 0x000000019a00780c */ /* 0x000fda0003f45270 */
[----:B------:R-:W0:Y:S02]  /*6dc0*/  @P2 LDC.64 R152, c[0x0][0x9e8] ;  /* 0x00027a00ff982b82 */ /* 0x000e240000000a00 */
[----:B0-----:R-:W-:-:S05]  /*6dd0*/  @P2 IMAD.HI.U32 R152, R21, R152, RZ ;  /* 0x0000009815982227 */ /* 0x001fca00078e00ff */
[----:B------:R-:W-:-:S07]  /*6de0*/  @P2 SHF.R.U32.HI R21, RZ, R153, R152 ;  /* 0x00000099ff152219 */ /* 0x000fce0000011698 */
.L_x_1202:
[----:B------:R-:W-:-:S05]  /*6df0*/  IMAD R21, R21, R154, RZ ;  /* 0x0000009a15157224 */ /* 0x000fca00078e02ff */
[----:B------:R-:W-:-:S07]  /*6e00*/  VIMNMX R20, R20, R21, !PT ;  /* 0x0000001514147248 */ /* 0x000fce0007fe0100 */
.L_x_1200:
[----:B------:R-:W-:Y:S01]  /*6e10*/  VIADD R20, R20, 0x3f ;  /* 0x0000003f14147836 */ /* 0x000fe20000000000 */
[----:B------:R-:W-:-:S04]  /*6e20*/  R2UR UR4, R22 ;  /* 0x00000000160472ca */ /* 0x000fc800000e0000 */
[----:B------:R-:W-:-:S04]  /*6e30*/  SHF.R.S32.HI R21, RZ, 0x1f, R20 ;  /* 0x0000001fff157819 */ /* 0x000fc80000011414 */
[----:B------:R-:W-:-:S04]  /*6e40*/  LEA.HI R21, R21, R20, RZ, 0x6 ;  /* 0x0000001415157211 */ /* 0x000fc800078f30ff */
[----:B------:R-:W-:-:S04]  /*6e50*/  SHF.R.S32.HI R20, RZ, 0x6, R21 ;  /* 0x00000006ff147819 */ /* 0x000fc80000011415 */
[----:B------:R-:W-:-:S04]  /*6e60*/  VIMNMX R20, R20, UR4, !PT ;  /* 0x0000000414147c48 */ /* 0x000fc8000ffe0100 */
[----:B------:R-:W-:-:S13]  /*6e70*/  ISETP.GE.AND P2, PT, R205, R20, PT ;  /* 0x00000014cd00720c */ /* 0x000fda0003f46270 */
[----:B------:R-:W-:Y:S05]  /*6e80*/  @!P2 BRA `(.L_x_1203) ;  /* 0x0000001c0028a947 */ /* 0x000fea0003800000 */
[----:B------:R-:W-:Y:S01]  /*6e90*/  IMAD.MOV.U32 R218, RZ, RZ, R3 ;  /* 0x000000ffffda7224 */ /* 0x000fe200078e0003 */
[----:B------:R-:W-:Y:S01]  /*6ea0*/  UMOV UR6, UR38 ;  /* 0x0000002600067c82 */ /* 0x000fe20008000000 */
[----:B------:R-:W-:Y:S01]  /*6eb0*/  IMAD.MOV.U32 R21, RZ, RZ, R4 ;  /* 0x000000ffff157224 */ /* 0x000fe200078e0004 */
[----:B------:R-:W-:Y:S01]  /*6ec0*/  UMOV UR4, UR36 ;  /* 0x0000002400047c82 */ /* 0x000fe20008000000 */
[----:B------:R-:W-:-:S05]  /*6ed0*/  ULDC UR58, c[0x0][0x988] ;  /* 0x00026200003a7ab9 */ /* 0x000fca0000000800 */
.L_x_1212:
[----:B------:R-:W-:-:S04]  /*6ee0*/  UIADD3 UR7, UR4, 0x1, URZ ;  /* 0x0000000104077890 */ /* 0x000fc8000fffe03f */
[----:B------:R-:W-:-:S04]  /*6ef0*/  UISETP.NE.AND UP0, UPT, UR7, 0x2, UPT ;  /* 0x000000020700788c */ /* 0x000fc8000bf05270 */
[----:B------:R-:W-:Y:S02]  /*6f00*/  USEL UR7, UR7, URZ, UP0 ;  /* 0x0000003f07077287 */ /* 0x000fe40008000000 */
[----:B------:R-:W-:-:S04]  /*6f10*/  USEL UR38, URZ, 0x1, UP0 ;  /* 0x000000013f267887 */ /* 0x000fc80008000000 */
[----:B------:R-:W-:Y:S01]  /*6f20*/  ULOP3.LUT UR38, UR6, UR38, URZ, 0x3c, !UPT ;  /* 0x0000002606267292 */ /* 0x000fe2000f8e3c3f */
[----:B------:R-:W-:Y:S01]  /*6f30*/  UMOV UR36, UR7 ;  /* 0x0000000700247c82 */ /* 0x000fe20008000000 */
[----:B------:R-:W-:Y:S10]  /*6f40*/  @!P0 BRA `(.L_x_1204) ;  /* 0x0000000000048947 */ /* 0x000ff40003800000 */
[----:B------:R-:W-:Y:S01]  /*6f50*/  BPT.TRAP 0x1 ;  /* 0x000000040000795c */ /* 0x000fe20000300000 */
.L_x_1204:
[----:B------:R-:W-:Y:S01]  /*6f60*/  ULEA UR5, UR36, UR37, 0x3 ;  /* 0x0000002524057291 */ /* 0x000fe2000f8e183f */
[----:B------:R-:W-:-:S05]  /*6f70*/  IMAD.U32 R3, RZ, RZ, UR38 ;  /* 0x00000026ff037e24 */ /* 0x000fca000f8e00ff */
[----:B------:R-:W-:-:S04]  /*6f80*/  SHF.L.U32 R3, R3, 0x1f, RZ ;  /* 0x0000001f03037819 */ /* 0x000fc800000006ff */
[----:B------:R0:W1:Y:S01]  /*6f90*/  SYNCS.PHASECHK.TRANS64.TRYWAIT P2, [UR5+0x30830], R3 ;  /* 0x03083003ff0075a7 */ /* 0x0000620008040145 */
[----:B------:R-:W-:Y:S05]  /*6fa0*/  @!P0 BRA `(.L_x_1205) ;  /* 0x0000000000048947 */ /* 0x000fea0003800000 */
[----:B------:R-:W-:Y:S01]  /*6fb0*/  BPT.TRAP 0x1 ;  /* 0x000000040000795c */ /* 0x000fe20000300000 */
.L_x_1205:
[----:B-1----:R-:W-:Y:S05]  /*6fc0*/  @P2 BRA `(.L_x_1206) ;  /* 0x0000000000082947 */ /* 0x002fea0003800000 */
[----:B------:R-:W1:Y:S02]  /*6fd0*/  SYNCS.PHASECHK.TRANS64.TRYWAIT P2, [UR5+0x30830], R3 ;  /* 0x03083003ff0075a7 */ /* 0x000e640008040145 */
[----:B-1----:R-:W-:Y:S05]  /*6fe0*/  @!P2 BRA `(.L_x_1207) ;  /* 0x000000dc00bca947 */ /* 0x002fea0003800000 */
.L_x_1206:
        /* <DEDUP_REMOVED lines=223> */
.L_x_1208:
[----:B------:R-:W-:Y:S01]  /*7de0*/  ULEA UR14, UR4, UR37, 0x3 ;  /* 0x00000025040e7291 */ /* 0x000fe2000f8e183f */
[----:B------:R-:W-:-:S05]  /*7df0*/  IMAD.U32 R0, RZ, RZ, UR6 ;  /* 0x00000006ff007e24 */ /* 0x000fca000f8e00ff */
[----:B------:R-:W-:-:S04]  /*7e00*/  SHF.L.U32 R0, R0, 0x1f, RZ ;  /* 0x0000001f00007819 */ /* 0x000fc800000006ff */
[----:B------:R2:W3:Y:S01]  /*7e10*/  SYNCS.PHASECHK.TRANS64.TRYWAIT P2, [UR14+0x30850], R0 ;  /* 0x03085000ff0075a7 */ /* 0x0004e2000804014e */
[----:B------:R-:W-:Y:S05]  /*7e20*/  @!P0 BRA `(.L_x_1209) ;  /* 0x0000000000048947 */ /* 0x000fea0003800000 */
[----:B------:R-:W-:Y:S01]  /*7e30*/  BPT.TRAP 0x1 ;  /* 0x000000040000795c */ /* 0x000fe20000300000 */
.L_x_1209:
[----:B---3--:R-:W-:Y:S05]  /*7e40*/  @P2 BRA `(.L_x_1210) ;  /* 0x0000000000082947 */ /* 0x008fea0003800000 */
[----:B------:R-:W3:Y:S02]  /*7e50*/  SYNCS.PHASECHK.TRANS64.TRYWAIT P2, [UR14+0x30850], R0 ;  /* 0x03085000ff0075a7 */ /* 0x000ee4000804014e */
[----:B---3--:R-:W-:Y:S05]  /*7e60*/  @!P2 BRA `(.L_x_1211) ;  /* 0x000000d00034a947 */ /* 0x008fea0003800000 */
.L_x_1210:
[----:B------:R-:W-:Y:S01]  /*7e70*/  UIADD3 UR5, UR37, 0x400, URZ ;  /* 0x0000040025057890 */ /* 0x000fe2000fffe03f */
[----:B------:R-:W-:Y:S01]  /*7e80*/  WARPGROUP.ARRIVE ;  /* 0x00000000000079c5 */ /* 0x000fe20000000000 */
[----:B------:R-:W-:Y:S01]  /*7e90*/  UMOV UR11, 0x40000040 ;  /* 0x40000040000b7882 */ /* 0x000fe20000000000 */
[----:B0-2---:R-:W-:Y:S01]  /*7ea0*/  FMNMX.FTZ R0, R152, R21, !PT ;  /* 0x0000001598007209 */ /* 0x005fe20007810000 */
[----:B------:R-:W-:Y:S01]  /*7eb0*/  USHF.R.U32.HI UR5, URZ, 0x4, UR5 ;  /* 0x000000043f057899 */ /* 0x000fe20008011605 */
[----:B------:R-:W-:Y:S01]  /*7ec0*/  ISETP.GT.AND P2, PT, R205, R20, PT ;  /* 0x00000014cd00720c */ /* 0x000fe20003f44270 */
[----:B------:R-:W-:Y:S01]  /*7ed0*/  UMOV UR6, UR38 ;  /* 0x0000002600067c82 */ /* 0x000fe20008000000 */
[----:B-1----:R-:W-:Y:S01]  /*7ee0*/  FMNMX.FTZ R3, R153, R0, !PT ;  /* 0x0000000099037209 */ /* 0x002fe20007810000 */
[----:B------:R-:W-:Y:S01]  /*7ef0*/  ULOP3.LUT UR5, UR5, 0x3fff, URZ, 0xc0, !UPT ;  /* 0x00003fff05057892 */ /* 0x000fe2000f8ec03f */
[----:B------:R-:W-:Y:S02]  /*7f00*/  VIADD R205, R205, 0xffffffff ;  /* 0xffffffffcdcd7836 */ /* 0x000fe40000000000 */
[----:B------:R-:W-:Y:S01]  /*7f10*/  FMNMX.FTZ R0, R156, R3, !PT ;  /* 0x000000039c007209 */ /* 0x000fe20007810000 */
[----:B------:R-:W-:-:S03]  /*7f20*/  ULOP3.LUT UR5, UR5, 0x2000000, URZ, 0xfc, !UPT ;  /* 0x0200000005057892 */ /* 0x000fc6000f8efc3f */
[----:B------:R-:W-:Y:S01]  /*7f30*/  FMNMX.FTZ R3, R157, R0, !PT ;  /* 0x000000009d037209 */ /* 0x000fe20007810000 */
[----:B------:R-:W-:-:S03]  /*7f40*/  ULEA UR4, UR4, UR5, 0xb ;  /* 0x0000000504047291 */ /* 0x000fc6000f8e583f */
[----:B------:R-:W-:Y:S01]  /*7f50*/  FMNMX.FTZ R0, R160, R3, !PT ;  /* 0x00000003a0007209 */ /* 0x000fe20007810000 */
[----:B------:R-:W-:-:S03]  /*7f60*/  UMOV UR5, UR58 ;  /* 0x0000003a00057c82 */ /* 0x000fc60008000000 */
[----:B------:R-:W-:Y:S01]  /*7f70*/  UMOV UR10, UR4 ;  /* 0x00000004000a7c82 */ /* 0x000fe20008000000 */
[----:B------:R-:W-:Y:S01]  /*7f80*/  FMNMX.FTZ R3, R161, R0, !PT ;  /* 0x00000000a1037209 */ /* 0x000fe20007810000 */
[----:B------:R-:W-:Y:S01]  /*7f90*/  HGMMA.64x256x16.F32 R24, R196, gdesc[UR8].tnspB, R24, gsb0 ;  /* 0x43e00008c4187df0 */ /* 0x000fe20008000818 */
[----:B------:R-:W-:Y:S01]  /*7fa0*/  UIADD3 UR10, UR4, 0x80, URZ ;  /* 0x00000080040a7890 */ /* 0x000fe2000fffe03f */
[----:B------:R-:W-:Y:S01]  /*7fb0*/  UMOV UR11, 0x40000040 ;  /* 0x40000040000b7882 */ /* 0x000fe20000000000 */
        /* <DEDUP_REMOVED lines=23> */
[----:B------:R-:W-:Y:S01]  /*8130*/  UMOV UR4, UR36 ;  /* 0x0000002400047c82 */ /* 0x000fe20008000000 */
[----:B------:R-:W-:Y:S02]  /*8140*/  WARPGROUP.DEPBAR.LE gsb0, 0x0 ;  /* 0x00008000000079c5 */ /* 0x000fe40000010000 */
[----:B------:R-:W-:Y:S01]  /*8150*/  WARPGROUP.ARRIVE ;  /* 0x00000000000079c5 */ /* 0x000fe20000000000 */
[----:B0-----:R-:W-:Y:S02]  /*8160*/  FMNMX.FTZ R188, R2, R3, !PT ;  /* 0x0000000302bc7209 */ /* 0x001fe40007810000 */
[----:B------:R-:W-:-:S15]  /*8170*/  FMNMX.FTZ R3, R155, R0, !PT ;  /* 0x000000009b037209 */ /* 0x000fde0007810000 */
[----:B------:R-:W-:-:S03]  /*8180*/  NOP ;  /* 0x0000000000007918 */ /* 0x000fc60000000000 */
[----:B------:R-:W-:Y:S01]  /*8190*/  HGMMA.64x256x16.F32 R24, R184, gdesc[UR8].tnspB, R24, gsb0 ;  /* 0x43e00008b8187df0 */ /* 0x000fe20008000818 */
[----:B------:R-:W0:Y:S01]  /*81a0*/  SHFL.BFLY PT, R189, R188, 0x1, 0x1f ;  /* 0x0c201f00bcbd7f89 */ /* 0x000e2200000e0000 */
[----:B------:R-:W-:-:S04]  /*81b0*/  FMNMX.FTZ R0, R158, R3, !PT ;  /* 0x000000039e007209 */ /* 0x000fc80007810000 */
[----:B------:R-:W-:-:S04]  /*81c0*/  FMNMX.FTZ R3, R159, R0, !PT ;  /* 0x000000009f037209 */ /* 0x000fc80007810000 */
[----:B------:R-:W-:-:S04]  /*81d0*/  FMNMX.FTZ R0, R162, R3, !PT ;  /* 0x00000003a2007209 */ /* 0x000fc80007810000 */
[----:B------:R-:W-:Y:S02]  /*81e0*/  FMNMX.FTZ R3, R163, R0, !PT ;  /* 0x00000000a3037209 */ /* 0x000fe40007810000 */
[----:B0-----:R-:W-:Y:S02]  /*81f0*/  FMNMX.FTZ R4, R188, R189, !PT ;  /* 0x000000bdbc047209 */ /* 0x001fe40007810000 */
[----:B------:R-:W-:-:S03]  /*8200*/  FMNMX.FTZ R188, R166, R3, !PT ;  /* 0x00000003a6bc7209 */ /* 0x000fc60007810000 */
[C---:B------:R-:W-:Y:S01]  /*8210*/  FADD.FTZ R21, -R4.reuse, R21 ;  /* 0x0000001504157221 */ /* 0x040fe20000010100 */
[----:B------:R-:W-:Y:S01]  /*8220*/  FMUL.FTZ R2, R4, UR5 ;  /* 0x0000000504027c20 */ /* 0x000fe20008410000 */
[----:B------:R-:W-:Y:S02]  /*8230*/  FMNMX.FTZ R3, R167, R188, !PT ;  /* 0x000000bca7037209 */ /* 0x000fe40007810000 */
[----:B------:R-:W-:Y:S01]  /*8240*/  FMUL.FTZ R0, R21, UR5 ;  /* 0x0000000515007c20 */ /* 0x000fe20008410000 */
[--C-:B------:R-:W-:Y:S01]  /*8250*/  FFMA.FTZ R21, R152, UR5, -R2.reuse ;  /* 0x0000000598157c23 */ /* 0x100fe20008010802 */
        /* <DEDUP_REMOVED lines=18> */
[----:B------:R-:W-:Y:S02]  /*8380*/  MUFU.EX2 R0, R0 ;  /* 0x0000000000007308 */ /* 0x000fe40000000800 */
[----:B------:R-:W-:-:S04]  /*8390*/  FMNMX.FTZ R3, R179, R152, !PT ;  /* 0x00000098b3037209 */ /* 0x000fc80007810000 */
[----:B------:R-:W-:Y:S02]  /*83a0*/  FMNMX.FTZ R152, R182, R3, !PT ;  /* 0x00000003b6987209 */ /* 0x000fe40007810000 */
[----:B------:R-:W-:Y:S02]  /*83b0*/  MUFU.EX2 R21, R21 ;  /* 0x0000001500157308 */ /* 0x000fe40000000800 */
[----:B------:R-:W-:-:S05]  /*83c0*/  FMNMX.FTZ R152, R183, R152, !PT ;  /* 0x00000098b7987209 */ /* 0x000fca0007810000 */
[----:B------:R-:W0:Y:S01]  /*83d0*/  SHFL.BFLY PT, R3, R152, 0x2, 0x1f ;  /* 0x0c401f0098037f89 */ /* 0x000e2200000e0000 */
[----:B------:R-:W-:Y:S08]  /*83e0*/  MUFU.EX2 R196, R196 ;  /* 0x000000c400c47308 */ /* 0x000ff00000000800 */
[----:B------:R-:W-:Y:S08]  /*83f0*/  MUFU.EX2 R198, R198 ;  /* 0x000000c600c67308 */ /* 0x000ff00000000800 */
[----:B------:R-:W-:Y:S01]  /*8400*/  MUFU.EX2 R189, R189 ;  /* 0x000000bd00bd7308 */ /* 0x000fe20000000800 */
[----:B0-----:R-:W-:-:S07]  /*8410*/  FMNMX.FTZ R3, R152, R3, !PT ;  /* 0x0000000398037209 */ /* 0x001fce0007810000 */
[----:B------:R-:W-:Y:S01]  /*8420*/  MUFU.EX2 R192, R192 ;  /* 0x000000c000c07308 */ /* 0x000fe20000000800 */
[----:B------:R-:W0:Y:S07]  /*8430*/  SHFL.BFLY PT, R152, R3, 0x1, 0x1f ;  /* 0x0c201f0003987f89 */ /* 0x000e2e00000e0000 */
[----:B------:R-:W-:Y:S08]  /*8440*/  MUFU.EX2 R153, R153 ;  /* 0x0000009900997308 */ /* 0x000ff00000000800 */
[----:B------:R-:W-:Y:S08]  /*8450*/  MUFU.EX2 R194, R194 ;  /* 0x000000c200c27308 */ /* 0x000ff00000000800 */
[----:B------:R-:W-:Y:S01]  /*8460*/  MUFU.EX2 R157, R157 ;  /* 0x0000009d009d7308 */ /* 0x000fe20000000800 */
[----:B0-----:R-:W-:-:S07]  /*8470*/  FMNMX.FTZ R3, R3, R152, !PT ;  /* 0x0000009803037209 */ /* 0x001fce0007810000 */
[----:B------:R-:W-:Y:S01]  /*8480*/  MUFU.EX2 R188, R188 ;  /* 0x000000bc00bc7308 */ /* 0x000fe20000000800 */
[----:B------:R-:W-:-:S04]  /*8490*/  FMUL.FTZ R152, R3, UR5 ;  /* 0x0000000503987c20 */ /* 0x000fc80008410000 */
[--C-:B------:R-:W-:Y:S01]  /*84a0*/  FFMA.FTZ R197, R154, UR5, -R152.reuse ;  /* 0x000000059ac57c23 */ /* 0x100fe20008010898 */
[--C-:B------:R-:W-:Y:S01]  /*84b0*/  FFMA.FTZ R156, R159, UR5, -R152.reuse ;  /* 0x000000059f9c7c23 */ /* 0x100fe20008010898 */
[----:B------:R-:W-:Y:S02]  /*84c0*/  IMAD.U32 R159, RZ, RZ, UR7 ;  /* 0x00000007ff9f7e24 */ /* 0x000fe4000f8e00ff */
[--C-:B------:R-:W-:Y:S01]  /*84d0*/  FFMA.FTZ R154, R155, UR5, -R152.reuse ;  /* 0x000000059b9a7c23 */ /* 0x100fe20008010898 */
[--C-:B------:R-:W-:Y:S01]  /*84e0*/  FFMA.FTZ R199, R158, UR5, -R152.reuse ;  /* 0x000000059ec77c23 */ /* 0x100fe20008010898 */
[--C-:B------:R-:W-:Y:S01]  /*84f0*/  FFMA.FTZ R193, R162, UR5, -R152.reuse ;  /* 0x00000005a2c17c23 */ /* 0x100fe20008010898 */
[----:B------:R-:W-:Y:S01]  /*8500*/  MUFU.EX2 R197, R197 ;  /* 0x000000c500c57308 */ /* 0x000fe20000000800 */
[----:B------:R-:W-:Y:S01]  /*8510*/  @!P1 LEA R159, R159, UR37, 0x3 ;  /* 0x000000259f9f9c11 */ /* 0x000fe2000f8e18ff */
[--C-:B------:R-:W-:Y:S01]  /*8520*/  FFMA.FTZ R158, R163, UR5, -R152.reuse ;  /* 0x00000005a39e7c23 */ /* 0x100fe20008010898 */
[--C-:B------:R-:W-:Y:S01]  /*8530*/  FFMA.FTZ R195, R166, UR5, -R152.reuse ;  /* 0x00000005a6c37c23 */ /* 0x100fe20008010898 */
[--C-:B------:R-:W-:Y:S01]  /*8540*/  FFMA.FTZ R160, R167, UR5, -R152.reuse ;  /* 0x00000005a7a07c23 */ /* 0x100fe20008010898 */
[----:B------:R-:W-:Y:S01]  /*8550*/  FFMA.FTZ R155, R170, UR5, -R152 ;  /* 0x00000005aa9b7c23 */ /* 0x000fe20008010898 */
[----:B------:R-:W-:-:S02]  /*8560*/  @!P1 VIADD R159, R159, 0x30840 ;  /* 0x000308409f9f9836 */ /* 0x000fc40000000000 */
[--C-:B------:R-:W-:Y:S01]  /*8570*/  FFMA.FTZ R162, R171, UR5, -R152.reuse ;  /* 0x00000005aba27c23 */ /* 0x100fe20008010898 */
[----:B------:R-:W-:Y:S01]  /*8580*/  MUFU.EX2 R154, R154 ;  /* 0x0000009a009a7308 */ /* 0x000fe20000000800 */
[--C-:B------:R-:W-:Y:S01]  /*8590*/  FFMA.FTZ R191, R174, UR5, -R152.reuse ;  /* 0x00000005aebf7c23 */ /* 0x100fe20008010898 */
[--C-:B------:R-:W-:Y:S01]  /*85a0*/  FFMA.FTZ R178, R178, UR5, -R152.reuse ;  /* 0x00000005b2b27c23 */ /* 0x100fe20008010898 */
[----:B------:R-:W-:Y:S01]  /*85b0*/  @!P1 PRMT R159, RZ, 0x654, R159 ;  /* 0x00000654ff9f9816 */ /* 0x000fe2000000009f */
[--C-:B------:R-:W-:Y:S01]  /*85c0*/  FFMA.FTZ R179, R179, UR5, -R152.reuse ;  /* 0x00000005b3b37c23 */ /* 0x100fe20008010898 */
[----:B------:R-:W-:Y:S01]  /*85d0*/  FFMA.FTZ R182, R182, UR5, -R152 ;  /* 0x00000005b6b67c23 */ /* 0x000fe20008010898 */
[----:B------:R-:W-:Y:S02]  /*85e0*/  IMAD.U32 R163, RZ, RZ, UR14 ;  /* 0x0000000effa37e24 */ /* 0x000fe4000f8e00ff */
[----:B------:R-:W-:Y:S02]  /*85f0*/  MUFU.EX2 R199, R199 ;  /* 0x000000c700c77308 */ /* 0x000fe40000000800 */
[----:B------:R-:W-:-:S05]  /*8600*/  @!P1 VIADD R163, R163, 0x30860 ;  /* 0x00030860a3a39836 */ /* 0x000fca0000000000 */
[----:B------:R-:W-:Y:S01]  /*8610*/  @!P1 PRMT R163, RZ, 0x654, R163 ;  /* 0x00000654ffa39816 */ /* 0x000fe200000000a3 */
        /* <DEDUP_REMOVED lines=13> */
[----:B------:R-:W0:Y:S01]  /*86f0*/  MUFU.EX2 R179, R179 ;  /* 0x000000b300b37308 */ /* 0x000e220000000800 */
[----:B------:R-:W-:-:S02]  /*8700*/  WARPGROUP.DEPBAR.LE gsb0, 0x0 ;  /* 0x00008000000079c5 */ /* 0x000fc40000010000 */
[--C-:B------:R-:W-:Y:S01]  /*8710*/  FFMA.FTZ R184, R176, UR5, -R2.reuse ;  /* 0x00000005b0b87c23 */ /* 0x100fe20008010802 */
[----:B------:R-:W-:Y:S01]  /*8720*/  FFMA.FTZ R186, R180, UR5, -R2 ;  /* 0x00000005b4ba7c23 */ /* 0x000fe20008010802 */
[----:B------:R-:W-:Y:S01]  /*8730*/  FADD.FTZ R2, -R3, R218 ;  /* 0x000000da03027221 */ /* 0x000fe20000010100 */
[----:B------:R1:W-:Y:S02]  /*8740*/  @!P1 SYNCS.ARRIVE.TRANS64.RED.A1T0 RZ, [R159+URZ], RZ ;  /* 0x000000ff9fff99a7 */ /* 0x0003e4000810043f */
[----:B------:R-:W-:Y:S01]  /*8750*/  MUFU.EX2 R182, R182 ;  /* 0x000000b600b67308 */ /* 0x000fe20000000800 */
[----:B------:R-:W-:Y:S02]  /*8760*/  IMAD.MOV.U32 R218, RZ, RZ, R3 ;  /* 0x000000ffffda7224 */ /* 0x000fe400078e0003 */
[----:B------:R-:W-:Y:S01]  /*8770*/  FMUL.FTZ R2, R2, UR5 ;  /* 0x0000000502027c20 */ /* 0x000fe20008410000 */
[----:B0-----:R-:W-:Y:S01]  /*8780*/  F2FP.F16.F32.PACK_AB R185, R179, R178 ;  /* 0x000000b2b3b9723e */ /* 0x001fe200000000ff */
[----:B-1----:R-:W-:-:S04]  /*8790*/  FFMA.FTZ R159, R0, R16, R21 ;  /* 0x00000010009f7223 */ /* 0x002fc80000010015 */
[----:B------:R-:W0:Y:S01]  /*87a0*/  MUFU.EX2 R2, R2 ;  /* 0x0000000200027308 */ /* 0x000e220000000800 */
[--C-:B------:R-:W-:Y:S01]  /*87b0*/  FFMA.FTZ R16, R175, UR5, -R152.reuse ;  /* 0x00000005af107c23 */ /* 0x100fe20008010898 */
[----:B------:R-:W-:Y:S01]  /*87c0*/  FFMA.FTZ R152, R183, UR5, -R152 ;  /* 0x00000005b7987c23 */ /* 0x000fe20008010898 */
[C---:B------:R-:W-:Y:S01]  /*87d0*/  FADD.FTZ R159, R196.reuse, R159 ;  /* 0x0000009fc49f7221 */ /* 0x040fe20000010000 */
[----:B------:R-:W-:Y:S01]  /*87e0*/  F2FP.F16.F32.PACK_AB R196, R196, R21 ;  /* 0x00000015c4c4723e */ /* 0x000fe200000000ff */
[----:B------:R1:W-:Y:S02]  /*87f0*/  @!P1 SYNCS.ARRIVE.TRANS64.RED.A1T0 RZ, [R163+URZ], RZ ;  /* 0x000000ffa3ff99a7 */ /* 0x0003e4000810043f */
[----:B------:R-:W-:Y:S01]  /*8800*/  FADD.FTZ R166, R198, R159 ;  /* 0x0000009fc6a67221 */ /* 0x000fe20000010000 */
[----:B------:R-:W-:Y:S01]  /*8810*/  MUFU.EX2 R16, R16 ;  /* 0x0000001000107308 */ /* 0x000fe20000000800 */
[C---:B------:R-:W-:Y:S02]  /*8820*/  F2FP.F16.F32.PACK_AB R198, R189.reuse, R198 ;  /* 0x000000c6bdc6723e */ /* 0x040fe400000000ff */
[----:B------:R-:W-:Y:S01]  /*8830*/  FADD.FTZ R159, R189, R166 ;  /* 0x000000a6bd9f7221 */ /* 0x000fe20000010000 */
[----:B------:R-:W-:-:S03]  /*8840*/  F2FP.F16.F32.PACK_AB R189, R162, R155 ;  /* 0x0000009ba2bd723e */ /* 0x000fc600000000ff */
[----:B------:R-:W-:Y:S01]  /*8850*/  FADD.FTZ R166, R192, R159 ;  /* 0x0000009fc0a67221 */ /* 0x000fe20000010000 */
[----:B------:R-:W2:Y:S01]  /*8860*/  MUFU.EX2 R184, R184 ;  /* 0x000000b800b87308 */ /* 0x000ea20000000800 */
[----:B0-----:R-:W-:Y:S01]  /*8870*/  FFMA.FTZ R5, R2, R5, R197 ;  /* 0x0000000502057223 */ /* 0x001fe200000100c5 */
[C---:B------:R-:W-:Y:S01]  /*8880*/  F2FP.F16.F32.PACK_AB R197, R154.reuse, R197 ;  /* 0x000000c59ac5723e */ /* 0x040fe200000000ff */
[C---:B------:R-:W-:Y:S01]  /*8890*/  FADD.FTZ R159, R153.reuse, R166 ;  /* 0x000000a6999f7221 */ /* 0x040fe20000010000 */
[----:B------:R-:W-:Y:S01]  /*88a0*/  F2FP.F16.F32.PACK_AB R192, R153, R192 ;  /* 0x000000c099c0723e */ /* 0x000fe200000000ff */
[----:B------:R-:W-:Y:S02]  /*88b0*/  FADD.FTZ R164, R154, R5 ;  /* 0x000000059aa47221 */ /* 0x000fe40000010000 */
[----:B------:R-:W-:Y:S01]  /*88c0*/  FADD.FTZ R166, R194, R159 ;  /* 0x0000009fc2a67221 */ /* 0x000fe20000010000 */
[----:B------:R-:W0:Y:S01]  /*88d0*/  MUFU.EX2 R186, R186 ;  /* 0x000000ba00ba7308 */ /* 0x000e220000000800 */
[----:B------:R-:W-:Y:S01]  /*88e0*/  FADD.FTZ R5, R199, R164 ;  /* 0x000000a4c7057221 */ /* 0x000fe20000010000 */
[C---:B------:R-:W-:Y:S01]  /*88f0*/  F2FP.F16.F32.PACK_AB R199, R156.reuse, R199 ;  /* 0x000000c79cc7723e */ /* 0x040fe200000000ff */
[C---:B------:R-:W-:Y:S01]  /*8900*/  FADD.FTZ R21, R157.reuse, R166 ;  /* 0x000000a69d157221 */ /* 0x040fe20000010000 */
[----:B------:R-:W-:Y:S01]  /*8910*/  F2FP.F16.F32.PACK_AB R194, R157, R194 ;  /* 0x000000c29dc2723e */ /* 0x000fe200000000ff */
[----:B------:R-:W-:-:S02]  /*8920*/  FADD.FTZ R164, R156, R5 ;  /* 0x000000059ca47221 */ /* 0x000fc40000010000 */
[----:B------:R-:W-:Y:S01]  /*8930*/  FADD.FTZ R156, R188, R21 ;  /* 0x00000015bc9c7221 */ /* 0x000fe20000010000 */
[----:B------:R-:W3:Y:S01]  /*8940*/  MUFU.EX2 R173, R173 ;  /* 0x000000ad00ad7308 */ /* 0x000ee20000000800 */
[----:B------:R-:W-:Y:S01]  /*8950*/  FADD.FTZ R5, R193, R164 ;  /* 0x000000a4c1057221 */ /* 0x000fe20000010000 */
[C---:B------:R-:W-:Y:S01]  /*8960*/  F2FP.F16.F32.PACK_AB R193, R158.reuse, R193 ;  /* 0x000000c19ec1723e */ /* 0x040fe200000000ff */
[C---:B------:R-:W-:Y:S01]  /*8970*/  FADD.FTZ R21, R161.reuse, R156 ;  /* 0x0000009ca1157221 */ /* 0x040fe20000010000 */
[----:B------:R-:W-:Y:S01]  /*8980*/  F2FP.F16.F32.PACK_AB R188, R161, R188 ;  /* 0x000000bca1bc723e */ /* 0x000fe200000000ff */
[----:B------:R-:W-:Y:S02]  /*8990*/  FADD.FTZ R164, R158, R5 ;  /* 0x000000059ea47221 */ /* 0x000fe40000010000 */
[----:B------:R-:W-:Y:S01]  /*89a0*/  FADD.FTZ R156, R190, R21 ;  /* 0x00000015be9c7221 */ /* 0x000fe20000010000 */
[----:B------:R-:W4:Y:S01]  /*89b0*/  MUFU.EX2 R152, R152 ;  /* 0x0000009800987308 */ /* 0x000f220000000800 */
[----:B------:R-:W-:Y:S01]  /*89c0*/  FADD.FTZ R5, R195, R164 ;  /* 0x000000a4c3057221 */ /* 0x000fe20000010000 */
[C---:B------:R-:W-:Y:S01]  /*89d0*/  F2FP.F16.F32.PACK_AB R195, R160.reuse, R195 ;  /* 0x000000c3a0c3723e */ /* 0x040fe200000000ff */
[C---:B------:R-:W-:Y:S01]  /*89e0*/  FADD.FTZ R21, R165.reuse, R156 ;  /* 0x0000009ca5157221 */ /* 0x040fe20000010000 */
[----:B------:R-:W-:Y:S01]  /*89f0*/  F2FP.F16.F32.PACK_AB R190, R165, R190 ;  /* 0x000000bea5be723e */ /* 0x000fe200000000ff */
[----:B------:R-:W-:-:S04]  /*8a00*/  FADD.FTZ R154, R160, R5 ;  /* 0x00000005a09a7221 */ /* 0x000fc80000010000 */
[----:B------:R-:W-:-:S04]  /*8a10*/  FADD.FTZ R5, R155, R154 ;  /* 0x0000009a9b057221 */ /* 0x000fc80000010000 */
[----:B------:R-:W-:-:S04]  /*8a20*/  FADD.FTZ R154, R162, R5 ;  /* 0x00000005a29a7221 */ /* 0x000fc80000010000 */
[----:B------:R-:W-:Y:S01]  /*8a30*/  FADD.FTZ R5, R191, R154 ;  /* 0x0000009abf057221 */ /* 0x000fe20000010000 */
[----:B--2---:R-:W-:Y:S01]  /*8a40*/  FADD.FTZ R154, R184, R21 ;  /* 0x00000015b89a7221 */ /* 0x004fe20000010000 */
[C---:B------:R-:W-:Y:S02]  /*8a50*/  F2FP.F16.F32.PACK_AB R191, R16.reuse, R191 ;  /* 0x000000bf10bf723e */ /* 0x040fe400000000ff */
[----:B------:R-:W-:Y:S01]  /*8a60*/  FADD.FTZ R5, R16, R5 ;  /* 0x0000000510057221 */ /* 0x000fe20000010000 */
[C---:B------:R-:W-:Y:S01]  /*8a70*/  FADD.FTZ R21, R169.reuse, R154 ;  /* 0x0000009aa9157221 */ /* 0x040fe20000010000 */
[----:B------:R-:W-:Y:S02]  /*8a80*/  F2FP.F16.F32.PACK_AB R184, R169, R184 ;  /* 0x000000b8a9b8723e */ /* 0x000fe400000000ff */
[----:B------:R-:W-:Y:S01]  /*8a90*/  FADD.FTZ R5, R178, R5 ;  /* 0x00000005b2057221 */ /* 0x000fe20000010000 */
[----:B0-----:R-:W-:Y:S01]  /*8aa0*/  FADD.FTZ R16, R186, R21 ;  /* 0x00000015ba107221 */ /* 0x001fe20000010000 */
[----:B---3--:R-:W-:Y:S01]  /*8ab0*/  F2FP.F16.F32.PACK_AB R186, R173, R186 ;  /* 0x000000baadba723e */ /* 0x008fe200000000ff */
[----:B------:R-:W-:-:S02]  /*8ac0*/  IMAD.MOV.U32 R21, RZ, RZ, R4 ;  /* 0x000000ffff157224 */ /* 0x000fc400078e0004 */
[----:B------:R-:W-:Y:S01]  /*8ad0*/  FADD.FTZ R5, R179, R5 ;  /* 0x00000005b3057221 */ /* 0x000fe20000010000 */
[----:B------:R-:W-:Y:S01]  /*8ae0*/  FADD.FTZ R16, R173, R16 ;  /* 0x00000010ad107221 */ /* 0x000fe20000010000 */
[----:B----4-:R-:W-:Y:S02]  /*8af0*/  F2FP.F16.F32.PACK_AB R187, R152, R182 ;  /* 0x000000b698bb723e */ /* 0x010fe400000000ff */
[----:B------:R-:W-:-:S04]  /*8b00*/  FADD.FTZ R5, R182, R5 ;  /* 0x00000005b6057221 */ /* 0x000fc80000010000 */
[----:B------:R-:W-:Y:S01]  /*8b10*/  FADD.FTZ R5, R152, R5 ;  /* 0x0000000598057221 */ /* 0x000fe20000010000 */
[----:B-1----:R-:W-:Y:S06]  /*8b20*/  @P2 BRA `(.L_x_1212) ;  /* 0xffffffe000ec2947 */ /* 0x002fec000383ffff */
.L_x_1203:
[----:B------:R-:W-:-:S13]  /*8b30*/  R2UR UR4, R22 ;  /* 0x00000000160472ca */ /* 0x000fda00000e0000 */
[----:B------:R-:W-:-:S13]  /*8b40*/  ISETP.GE.AND P2, PT, R205, UR4, PT ;  /* 0x00000004cd007c0c */ /* 0x000fda000bf46270 */
[----:B------:R-:W-:Y:S05]  /*8b50*/  @!P2 BRA `(.L_x_1213) ;  /* 0x0000002400eca947 */ /* 0x000fea0003800000 */
[----:B------:R-:W-:Y:S01]  /*8b60*/  IMAD.MOV.U32 R21, RZ, RZ, R3 ;  /* 0x000000ffff157224 */ /* 0x000fe200078e0003 */
[----:B------:R-:W-:Y:S01]  /*8b70*/  UMOV UR6, UR38 ;  /* 0x0000002600067c82 */ /* 0x000fe20008000000 */
[----:B------:R-:W-:Y:S01]  /*8b80*/  IMAD.MOV.U32 R20, RZ, RZ, R4 ;  /* 0x000000ffff147224 */ /* 0x000fe200078e0004 */
[----:B------:R-:W-:Y:S01]  /*8b90*/  UMOV UR4, UR36 ;  /* 0x0000002400047c82 */ /* 0x000fe20008000000 */
[----:B------:R-:W-:Y:S01]  /*8ba0*/  ULDC UR58, c[0x0][0x9e4] ;  /* 0x00027900003a7ab9 */ /* 0x000fe20000000800 */
[----:B------:R-:W-:-:S05]  /*8bb0*/  ULDC UR59, c[0x0][0x288] ;  /* 0x0000a200003b7ab9 */ /* 0x000fca0000000800 */
.L_x_1230:
        /* <DEDUP_REMOVED lines=8> */
.L_x_1214:
[----:B------:R-:W-:Y:S01]  /*8c40*/  ULEA UR5, UR36, UR37, 0x3 ;  /* 0x0000002524057291 */ /* 0x000fe2000f8e183f */
[----:B------:R-:W-:-:S05]  /*8c50*/  IMAD.U32 R3, RZ, RZ, UR38 ;  /* 0x00000026ff037e24 */ /* 0x000fca000f8e00ff */
[----:B------:R-:W-:-:S04]  /*8c60*/  SHF.L.U32 R3, R3, 0x1f, RZ ;  /* 0x0000001f03037819 */ /* 0x000fc800000006ff */
[----:B------:R0:W1:Y:S01]  /*8c70*/  SYNCS.PHASECHK.TRANS64.TRYWAIT P2, [UR5+0x30830], R3 ;  /* 0x03083003ff0075a7 */ /* 0x0000620008040145 */
[----:B------:R-:W-:Y:S05]  /*8c80*/  @!P0 BRA `(.L_x_1215) ;  /* 0x0000000000048947 */ /* 0x000fea0003800000 */
[----:B------:R-:W-:Y:S01]  /*8c90*/  BPT.TRAP 0x1 ;  /* 0x000000040000795c */ /* 0x000fe20000300000 */
.L_x_1215:
[----:B-1----:R-:W-:Y:S05]  /*8ca0*/  @P2 BRA `(.L_x_1216) ;  /* 0x0000000000082947 */ /* 0x002fea0003800000 */
[----:B------:R-:W1:Y:S02]  /*8cb0*/  SYNCS.PHASECHK.TRANS64.TRYWAIT P2, [UR5+0x30830], R3 ;  /* 0x03083003ff0075a7 */ /* 0x000e640008040145 */
[----:B-1----:R-:W-:Y:S05]  /*8cc0*/  @!P2 BRA `(.L_x_1217) ;  /* 0x000000c000b4a947 */ /* 0x002fea0003800000 */
.L_x_1216:
        /* <DEDUP_REMOVED lines=223> */
.L_x_1218:
[----:B------:R-:W-:Y:S01]  /*9ac0*/  ULEA UR14, UR4, UR37, 0x3 ;  /* 0x00000025040e7291 */ /* 0x000fe2000f8e183f */
[----:B------:R-:W-:-:S05]  /*9ad0*/  IMAD.U32 R0, RZ, RZ, UR6 ;  /* 0x00000006ff007e24 */ /* 0x000fca000f8e00ff */
[----:B------:R-:W-:-:S04]  /*9ae0*/  SHF.L.U32 R0, R0, 0x1f, RZ ;  /* 0x0000001f00007819 */ /* 0x000fc800000006ff */
[----:B------:R2:W3:Y:S01]  /*9af0*/  SYNCS.PHASECHK.TRANS64.TRYWAIT P2, [UR14+0x30850], R0 ;  /* 0x03085000ff0075a7 */ /* 0x0004e2000804014e */
[----:B------:R-:W-:Y:S05]  /*9b00*/  @!P0 BRA `(.L_x_1219) ;  /* 0x0000000000048947 */ /* 0x000fea0003800000 */
[----:B------:R-:W-:Y:S01]  /*9b10*/  BPT.TRAP 0x1 ;  /* 0x000000040000795c */ /* 0x000fe20000300000 */
.L_x_1219:
[----:B---3--:R-:W-:Y:S05]  /*9b20*/  @P2 BRA `(.L_x_1220) ;  /* 0x0000000000082947 */ /* 0x008fea0003800000 */
[----:B------:R-:W3:Y:S02]  /*9b30*/  SYNCS.PHASECHK.TRANS64.TRYWAIT P2, [UR14+0x30850], R0 ;  /* 0x03085000ff0075a7 */ /* 0x000ee4000804014e */
[----:B---3--:R-:W-:Y:S05]  /*9b40*/  @!P2 BRA `(.L_x_1221) ;  /* 0x000000b4002ca947 */ /* 0x008fea0003800000 */
.L_x_1220:
[----:B------:R-:W-:Y:S01]  /*9b50*/  UIADD3 UR5, UR37, 0x400, URZ ;  /* 0x0000040025057890 */ /* 0x000fe2000fffe03f */
[----:B------:R-:W-:Y:S01]  /*9b60*/  WARPGROUP.ARRIVE ;  /* 0x00000000000079c5 */ /* 0x000fe20000000000 */
[----:B------:R-:W-:Y:S01]  /*9b70*/  UMOV UR11, 0x40000040 ;  /* 0x40000040000b7882 */ /* 0x000fe20000000000 */
[----:B01----:R-:W0:Y:S01]  /*9b80*/  @P5 LDC R3, c[0x0][0x44c] ;  /* 0x00011300ff035b82 */ /* 0x003e220000000800 */
[----:B------:R-:W-:Y:S01]  /*9b90*/  USHF.R.U32.HI UR5, URZ, 0x4, UR5 ;  /* 0x000000043f057899 */ /* 0x000fe20008011605 */
[----:B------:R-:W-:Y:S01]  /*9ba0*/  IMAD.U32 R2, RZ, RZ, UR7 ;  /* 0x00000007ff027e24 */ /* 0x000fe2000f8e00ff */
[----:B------:R-:W-:Y:S01]  /*9bb0*/  ULDC UR15, c[0x0][0x9dc] ;  /* 0x00027700000f7ab9 */ /* 0x000fe20000000800 */
[----:B------:R-:W-:Y:S01]  /*9bc0*/  IMAD.SHL.U32 R4, R205, 0x40, RZ ;  /* 0x00000040cd047824 */ /* 0x000fe200078e00ff */
[----:B------:R-:W-:Y:S01]  /*9bd0*/  ULOP3.LUT UR5, UR5, 0x3fff, URZ, 0xc0, !UPT ;  /* 0x00003fff05057892 */ /* 0x000fe2000f8ec03f */
[----:B------:R-:W-:Y:S02]  /*9be0*/  ULDC UR6, c[0x0][0x9e0] ;  /* 0x0002780000067ab9 */ /* 0x000fe40000000800 */
[----:B--2---:R-:W1:Y:S01]  /*9bf0*/  @P5 LDC R0, c[0x0][0x450] ;  /* 0x00011400ff005b82 */ /* 0x004e620000000800 */
[----:B------:R-:W-:-:S04]  /*9c00*/  ULOP3.LUT UR5, UR5, 0x2000000, URZ, 0xfc, !UPT ;  /* 0x0200000005057892 */ /* 0x000fc8000f8efc3f */
[----:B------:R-:W-:-:S07]  /*9c10*/  ULEA UR4, UR4, UR5, 0xb ;  /* 0x0000000504047291 */ /* 0x000fce000f8e583f */
        /* <DEDUP_REMOVED lines=16> */
[----:B------:R-:W-:Y:S01]  /*9d20*/  ULOP3.LUT UR4, URZ, UR15, URZ, 0x33, !UPT ;  /* 0x0000000f3f047292 */ /* 0x000fe2000f8e333f */
[----:B------:R-:W-:Y:S02]  /*9d30*/  WARPGROUP.DEPBAR.LE gsb0, 0x0 ;  /* 0x00008000000079c5 */ /* 0x000fe40000010000 */
[----:B------:R-:W-:-:S15]  /*9d40*/  WARPGROUP.ARRIVE ;  /* 0x00000000000079c5 */ /* 0x000fde0000000000 */
[----:B------:R-:W-:-:S07]  /*9d50*/  NOP ;  /* 0x0000000000007918 */ /* 0x000fce0000000000 */
[----:B------:R-:W-:Y:S03]  /*9d60*/  HGMMA.64x256x16.F32 R24, R184, gdesc[UR8].tnspB, R24, gsb0 ;  /* 0x43e00008b8187df0 */ /* 0x000fe60008000818 */
[----:B------:R-:W-:Y:S02]  /*9d70*/  WARPGROUP.DEPBAR.LE gsb0, 0x0 ;  /* 0x00008000000079c5 */ /* 0x000fe40000010000 */
[----:B------:R-:W-:Y:S01]  /*9d80*/  VIADD R186, R19, UR60 ;  /* 0x0000003c13ba7c36 */ /* 0x000fe20008000000 */
[----:B------:R-:W2:Y:S03]  /*9d90*/  LDC R184, c[0x0][0x2f0] ;  /* 0x0000bc00ffb87b82 */ /* 0x000ea60000000800 */
[----:B0-----:R-:W-:-:S05]  /*9da0*/  @P5 IMAD.HI.U32 R3, R186, R3, RZ ;  /* 0x00000003ba035227 */ /* 0x001fca00078e00ff */
[----:B-1----:R-:W-:Y:S02]  /*9db0*/  @P5 SHF.R.U32.HI R186, RZ, R0, R3 ;  /* 0x00000000ffba5219 */ /* 0x002fe40000011603 */
[----:B------:R-:W-:Y:S02]  /*9dc0*/  @!P1 LEA R0, R2, UR37, 0x3 ;  /* 0x0000002502009c11 */ /* 0x000fe4000f8e18ff */
[----:B------:R-:W-:Y:S01]  /*9dd0*/  IADD3 R2, -R4, 0x1, RZ ;  /* 0x0000000104027810 */ /* 0x000fe20007ffe1ff */
[----:B------:R-:W0:Y:S02]  /*9de0*/  SHFL.IDX PT, R185, R186, RZ, 0x1c1f ;  /* 0x001c1fffbab97589 */ /* 0x000e2400000e0000 */
[----:B------:R-:W-:Y:S02]  /*9df0*/  @!P1 VIADD R0, R0, 0x30840 ;  /* 0x0003084000009836 */ /* 0x000fe40000000000 */
[----:B------:R-:W-:-:S03]  /*9e00*/  IMAD R3, R17, -0x2, R2 ;  /* 0xfffffffe11037824 */ /* 0x000fc600078e0202 */
[----:B------:R-:W-:Y:S01]  /*9e10*/  @!P1 PRMT R0, RZ, 0x654, R0 ;  /* 0x00000654ff009816 */ /* 0x000fe20000000000 */
[----:B--2---:R-:W-:-:S03]  /*9e20*/  IMAD R3, R184, UR39, R3 ;  /* 0x00000027b8037c24 */ /* 0x004fc6000f8e0203 */
[----:B------:R1:W-:Y:S01]  /*9e30*/  @!P1 SYNCS.ARRIVE.TRANS64.RED.A1T0 RZ, [R0+URZ], RZ ;  /* 0x000000ff00ff99a7 */ /* 0x0003e2000810043f */
[----:B------:R-:W-:-:S04]  /*9e40*/  VIADD R3, R3, -UR59 ;  /* 0x8000003b03037c36 */ /* 0x000fc80008000000 */
[C---:B------:R-:W-:Y:S02]  /*9e50*/  VIADD R189, R3.reuse, UR6 ;  /* 0x0000000603bd7c36 */ /* 0x040fe40008000000 */
[----:B------:R-:W-:Y:S02]  /*9e60*/  VIADD R190, R3, UR4 ;  /* 0x0000000403be7c36 */ /* 0x000fe40008000000 */
[--C-:B0-----:R-:W-:Y:S02]  /*9e70*/  IMAD.IADD R187, R189, 0x1, R185.reuse ;  /* 0x00000001bdbb7824 */ /* 0x101fe400078e02b9 */
[----:B------:R-:W-:Y:S01]  /*9e80*/  IMAD.IADD R188, R190, 0x1, R185 ;  /* 0x00000001bebc7824 */ /* 0x000fe200078e02b9 */
[----:B-1----:R-:W-:Y:S06]  /*9e90*/  @!P6 BRA `(.L_x_1222) ;  /* 0x00000000005ce947 */ /* 0x002fec0003800000 */
[----:B------:R-:W-:Y:S01]  /*9ea0*/  IMAD R0, R184, UR39, R185 ;  /* 0x00000027b8007c24 */ /* 0x000fe2000f8e02b9 */
[----:B------:R-:W-:Y:S03]  /*9eb0*/  BSSY B0, `(.L_x_1223) ;  /* 0x0000011000007945 */ /* 0x000fe60003800000 */
[----:B------:R-:W-:-:S05]  /*9ec0*/  VIADD R185, R0, -UR59 ;  /* 0x8000003b00b97c36 */ /* 0x000fca0008000000 */
        /* <DEDUP_REMOVED lines=10> */
.L_x_1224:
[----:B------:R-:W-:-:S05]  /*9f70*/  IMAD.U32 R191, RZ, RZ, UR58 ;  /* 0x0000003affbf7e24 */ /* 0x000fca000f8e00ff */
[----:B------:R-:W-:-:S13]  /*9f80*/  ISETP.NE.AND P2, PT, R191, 0x1, PT ;  /* 0x00000001bf00780c */ /* 0x000fda0003f45270 */
[----:B------:R-:W0:Y:S02]  /*9f90*/  @P2 LDC.64 R2, c[0x0][0x9e8] ;  /* 0x00027a00ff022b82 */ /* 0x000e240000000a00 */
[----:B0-----:R-:W-:-:S05]  /*9fa0*/  @P2 IMAD.HI.U32 R2, R185, R2, RZ ;  /* 0x00000002b9022227 */ /* 0x001fca00078e00ff */
[----:B------:R-:W-:-:S07]  /*9fb0*/  @P2 SHF.R.U32.HI R185, RZ, R3, R2 ;  /* 0x00000003ffb92219 */ /* 0x000fce0000011602 */
.L_x_1225:
[----:B------:R-:W-:Y:S05]  /*9fc0*/  BSYNC B0 ;  /* 0x0000000000007941 */ /* 0x000fea0003800000 */
.L_x_1223:
[----:B------:R-:W-:-:S04]  /*9fd0*/  IMAD R0, R185, R191, -R4 ;  /* 0x000000bfb9007224 */ /* 0x000fc800078e0a04 */
[----:B------:R-:W-:-:S05]  /*9fe0*/  IMAD R0, R17, -0x2, R0 ;  /* 0xfffffffe11007824 */ /* 0x000fca00078e0200 */
[----:B------:R-:W-:Y:S02]  /*9ff0*/  VIADDMNMX R187, R0, R191, R187, PT ;  /* 0x000000bf00bb7246 */ /* 0x000fe400038001bb */
[----:B------:R-:W-:-:S07]  /*a000*/  VIMNMX R188, R188, R0, !PT ;  /* 0x00000000bcbc7248 */ /* 0x000fce0007fe0100 */
.L_x_1222:
[----:B------:R-:W-:Y:S01]  /*a010*/  ISETP.GT.AND P2, PT, R205, -0x1, PT ;  /* 0xffffffffcd00780c */ /* 0x000fe20003f44270 */
[----:B------:R-:W0:Y:S03]  /*a020*/  SHFL.IDX PT, R3, R186, 0x1, 0x1c1f ;  /* 0x003c1f00ba037f89 */ /* 0x000e2600000e0000 */
[C---:B------:R-:W-:Y:S02]  /*a030*/  ISETP.GT.AND P4, PT, R188.reuse, RZ, P2 ;  /* 0x000000ffbc00720c */ /* 0x040fe40001784270 */
[----:B------:R-:W-:Y:S02]  /*a040*/  ISETP.GT.AND P3, PT, R188, 0x1, P2 ;  /* 0x00000001bc00780c */ /* 0x000fe40001764270 */
[C---:B------:R-:W-:Y:S02]  /*a050*/  ISETP.LT.OR P4, PT, R187.reuse, 0x1, P4 ;  /* 0x00000001bb00780c */ /* 0x040fe40002781670 */
[----:B------:R-:W-:-:S02]  /*a060*/  ISETP.LT.OR P3, PT, R187, 0x2, P3 ;  /* 0x00000002bb00780c */ /* 0x000fc40001f61670 */
[----:B------:R-:W-:Y:S02]  /*a070*/  FSEL R185, R152, -INF , !P4 ;  /* 0xff80000098b97808 */ /* 0x000fe40006000000 */
[----:B------:R-:W-:Y:S02]  /*a080*/  FSEL R0, R153, -INF , !P3 ;  /* 0xff80000099007808 */ /* 0x000fe40005800000 */
[C---:B------:R-:W-:Y:S02]  /*a090*/  ISETP.GT.AND P4, PT, R188.reuse, 0x8, P2 ;  /* 0x00000008bc00780c */ /* 0x040fe40001784270 */
[----:B------:R-:W-:Y:S02]  /*a0a0*/  ISETP.GT.AND P3, PT, R188, 0x9, P2 ;  /* 0x00000009bc00780c */ /* 0x000fe40001764270 */
[C---:B------:R-:W-:Y:S02]  /*a0b0*/  ISETP.LT.OR P4, PT, R187.reuse, 0x9, P4 ;  /* 0x00000009bb00780c */ /* 0x040fe40002781670 */
[----:B------:R-:W-:-:S02]  /*a0c0*/  ISETP.LT.OR P3, PT, R187, 0xa, P3 ;  /* 0x0000000abb00780c */ /* 0x000fc40001f61670 */
[----:B------:R-:W-:Y:S01]  /*a0d0*/  FSEL R156, R156, -INF , !P4 ;  /* 0xff8000009c9c7808 */ /* 0x000fe20006000000 */
[--C-:B0-----:R-:W-:Y:S01]  /*a0e0*/  IMAD.IADD R152, R189, 0x1, R3.reuse ;  /* 0x00000001bd987824 */ /* 0x101fe200078e0203 */
[----:B------:R-:W-:Y:S01]  /*a0f0*/  FSEL R157, R157, -INF , !P3 ;  /* 0xff8000009d9d7808 */ /* 0x000fe20005800000 */
[----:B------:R-:W-:Y:S01]  /*a100*/  IMAD.IADD R186, R190, 0x1, R3 ;  /* 0x00000001beba7824 */ /* 0x000fe200078e0203 */
[C---:B------:R-:W-:Y:S02]  /*a110*/  ISETP.GT.AND P4, PT, R188.reuse, 0x10, P2 ;  /* 0x00000010bc00780c */ /* 0x040fe40001784270 */
        /* <DEDUP_REMOVED lines=34> */
[----:B------:R-:W-:Y:S01]  /*a340*/  FSEL R181, R181, -INF , !P3 ;  /* 0xff800000b5b57808 */ /* 0x000fe20005800000 */
[----:B------:R-:W-:Y:S08]  /*a350*/  @!P6 BRA `(.L_x_1226) ;  /* 0x00000000005ce947 */ /* 0x000ff00003800000 */
        /* <DEDUP_REMOVED lines=13> */
.L_x_1228:
[----:B------:R-:W-:-:S05]  /*a430*/  IMAD.U32 R184, RZ, RZ, UR58 ;  /* 0x0000003affb87e24 */ /* 0x000fca000f8e00ff */
[----:B------:R-:W-:-:S13]  /*a440*/  ISETP.NE.AND P3, PT, R184, 0x1, PT ;  /* 0x00000001b800780c */ /* 0x000fda0003f65270 */
[----:B------:R-:W0:Y:S02]  /*a450*/  @P3 LDC.64 R2, c[0x0][0x9e8] ;  /* 0x00027a00ff023b82 */ /* 0x000e240000000a00 */
[----:B0-----:R-:W-:-:S05]  /*a460*/  @P3 IMAD.HI.U32 R2, R153, R2, RZ ;  /* 0x0000000299023227 */ /* 0x001fca00078e00ff */
[----:B------:R-:W-:-:S07]  /*a470*/  @P3 SHF.R.U32.HI R153, RZ, R3, R2 ;  /* 0x00000003ff993219 */ /* 0x000fce0000011602 */
.L_x_1229:
[----:B------:R-:W-:Y:S05]  /*a480*/  BSYNC B0 ;  /* 0x0000000000007941 */ /* 0x000fea0003800000 */
.L_x_1227:
[----:B------:R-:W-:-:S04]  /*a490*/  IMAD R4, R153, R184, -R4 ;  /* 0x000000b899047224 */ /* 0x000fc800078e0a04 */
[----:B------:R-:W-:-:S05]  /*a4a0*/  IMAD R3, R17, -0x2, R4 ;  /* 0xfffffffe11037824 */ /* 0x000fca00078e0204 */
[----:B------:R-:W-:Y:S02]  /*a4b0*/  VIADDMNMX R152, R3, R184, R152, PT ;  /* 0x000000b803987246 */ /* 0x000fe40003800198 */
[----:B------:R-:W-:-:S07]  /*a4c0*/  VIMNMX R186, R186, R3, !PT ;  /* 0x00000003baba7248 */ /* 0x000fce0007fe0100 */
.L_x_1226:
[----:B------:R-:W-:Y:S01]  /*a4d0*/  FMNMX.FTZ R3, R185, R20, !PT ;  /* 0x00000014b9037209 */ /* 0x000fe20007810000 */
[----:B------:R-:W-:Y:S01]  /*a4e0*/  ULDC UR4, c[0x0][0x988] ;  /* 0x0002620000047ab9 */ /* 0x000fe20000000800 */
[----:B------:R-:W-:Y:S01]  /*a4f0*/  ISETP.GT.AND P4, PT, R186, 0x1, P2 ;  /* 0x00000001ba00780c */ /* 0x000fe20001784270 */
[----:B------:R-:W-:Y:S01]  /*a500*/  UMOV UR5, UR4 ;  /* 0x0000000400057c82 */ /* 0x000fe20008000000 */
[----:B------:R-:W-:Y:S01]  /*a510*/  FMNMX.FTZ R3, R0, R3, !PT ;  /* 0x0000000300037209 */ /* 0x000fe20007810000 */
[----:B------:R-:W-:Y:S01]  /*a520*/  UMOV UR6, UR38 ;  /* 0x0000002600067c82 */ /* 0x000fe20008000000 */
[----:B------:R-:W-:Y:S02]  /*a530*/  ISETP.LT.OR P4, PT, R152, 0x2, P4 ;  /* 0x000000029800780c */ /* 0x000fe40002781670 */
[----:B------:R-:W-:Y:S02]  /*a540*/  FMNMX.FTZ R2, R156, R3, !PT ;  /* 0x000000039c027209 */ /* 0x000fe40007810000 */
[----:B------:R-:W-:-:S02]  /*a550*/  FSEL R155, R155, -INF , !P4 ;  /* 0xff8000009b9b7808 */ /* 0x000fc40006000000 */
[----:B------:R-:W-:Y:S02]  /*a560*/  FMNMX.FTZ R3, R157, R2, !PT ;  /* 0x000000029d037209 */ /* 0x000fe40007810000 */
[----:B------:R-:W-:Y:S02]  /*a570*/  ISETP.GT.AND P4, PT, R186, 0x9, P2 ;  /* 0x00000009ba00780c */ /* 0x000fe40001784270 */
[----:B------:R-:W-:Y:S02]  /*a580*/  FMNMX.FTZ R2, R160, R3, !PT ;  /* 0x00000003a0027209 */ /* 0x000fe40007810000 */
[----:B------:R-:W-:Y:S02]  /*a590*/  ISETP.GT.AND P3, PT, R186, 0x8, P2 ;  /* 0x00000008ba00780c */ /* 0x000fe40001764270 */
[----:B------:R-:W-:Y:S02]  /*a5a0*/  FMNMX.FTZ R3, R161, R2, !PT ;  /* 0x00000002a1037209 */ /* 0x000fe40007810000 */
[----:B------:R-:W-:-:S02]  /*a5b0*/  ISETP.LT.OR P4, PT, R152, 0xa, P4 ;  /* 0x0000000a9800780c */ /* 0x000fc40002781670 */
[----:B------:R-:W-:Y:S02]  /*a5c0*/  FMNMX.FTZ R2, R164, R3, !PT ;  /* 0x00000003a4027209 */ /* 0x000fe40007810000 */
[----:B------:R-:W-:Y:S02]  /*a5d0*/  ISETP.LT.OR P3, PT, R152, 0x9, P3 ;  /* 0x000000099800780c */ /* 0x000fe40001f61670 */
[----:B------:R-:W-:Y:S02]  /*a5e0*/  FMNMX.FTZ R3, R165, R2, !PT ;  /* 0x00000002a5037209 */ /* 0x000fe40007810000 */
[----:B------:R-:W-:Y:S02]  /*a5f0*/  FSEL R159, R159, -INF , !P4 ;  /* 0xff8000009f9f7808 */ /* 0x000fe40006000000 */
[----:B------:R-:W-:Y:S02]  /*a600*/  FMNMX.FTZ R2, R168, R3, !PT ;  /* 0x00000003a8027209 */ /* 0x000fe40007810000 */
[----:B------:R-:W-:-:S02]  /*a610*/  ISETP.GT.AND P4, PT, R186, 0x11, P2 ;  /* 0x00000011ba00780c */ /* 0x000fc40001784270 */
[----:B------:R-:W-:Y:S02]  /*a620*/  FMNMX.FTZ R3, R169, R2, !PT ;  /* 0x00000002a9037209 */ /* 0x000fe40007810000 */
[----:B------:R-:W-:Y:S02]  /*a630*/  FSEL R158, R158, -INF , !P3 ;  /* 0xff8000009e9e7808 */ /* 0x000fe40005800000 */
        /* <DEDUP_REMOVED lines=9> */
[----:B------:R-:W-:-:S02]  /*a6d0*/  ISETP.GT.AND P4, PT, R186, RZ, P2 ;  /* 0x000000ffba00720c */ /* 0x000fc40001784270 */
[----:B------:R-:W-:Y:S02]  /*a6e0*/  FMNMX.FTZ R2, R181, R2, !PT ;  /* 0x00000002b5027209 */ /* 0x000fe40007810000 */
[----:B------:R-:W-:Y:S02]  /*a6f0*/  FSEL R162, R162, -INF , !P3 ;  /* 0xff800000a2a27808 */ /* 0x000fe40005800000 */
[----:B------:R-:W-:Y:S01]  /*a700*/  ISETP.GT.AND P3, PT, R186, 0x18, P2 ;  /* 0x00000018ba00780c */ /* 0x000fe20001764270 */
[----:B------:R-:W0:Y:S01]  /*a710*/  SHFL.BFLY PT, R3, R2, 0x2, 0x1f ;  /* 0x0c401f0002037f89 */ /* 0x000e2200000e0000 */
[C---:B------:R-:W-:Y:S02]  /*a720*/  ISETP.LT.OR P4, PT, R152.reuse, 0x1, P4 ;  /* 0x000000019800780c */ /* 0x040fe40002781670 */
[----:B------:R-:W-:Y:S02]  /*a730*/  ISETP.LT.OR P3, PT, R152, 0x19, P3 ;  /* 0x000000199800780c */ /* 0x000fe40001f61670 */
[----:B------:R-:W-:-:S02]  /*a740*/  FSEL R154, R154, -INF , !P4 ;  /* 0xff8000009a9a7808 */ /* 0x000fc40006000000 */
[----:B------:R-:W-:Y:S02]  /*a750*/  FSEL R166, R166, -INF , !P3 ;  /* 0xff800000a6a67808 */ /* 0x000fe40005800000 */
[C---:B------:R-:W-:Y:S02]  /*a760*/  ISETP.GT.AND P3, PT, R186.reuse, 0x19, P2 ;  /* 0x00000019ba00780c */ /* 0x040fe40001764270 */
[----:B------:R-:W-:Y:S02]  /*a770*/  ISETP.GT.AND P4, PT, R186, 0x20, P2 ;  /* 0x00000020ba00780c */ /* 0x000fe40001784270 */
[C---:B------:R-:W-:Y:S02]  /*a780*/  ISETP.LT.OR P3, PT, R152.reuse, 0x1a, P3 ;  /* 0x0000001a9800780c */ /* 0x040fe40001f61670 */
[----:B------:R-:W-:Y:S02]  /*a790*/  ISETP.LT.OR P4, PT, R152, 0x21, P4 ;  /* 0x000000219800780c */ /* 0x000fe40002781670 */
[----:B------:R-:W-:-:S02]  /*a7a0*/  FSEL R167, R167, -INF , !P3 ;  /* 0xff800000a7a77808 */ /* 0x000fc40005800000 */
[----:B------:R-:W-:Y:S02]  /*a7b0*/  ISETP.GT.AND P3, PT, R186, 0x21, P2 ;  /* 0x00000021ba00780c */ /* 0x000fe40001764270 */
[----:B------:R-:W-:Y:S02]  /*a7c0*/  FSEL R170, R170, -INF , !P4 ;  /* 0xff800000aaaa7808 */ /* 0x000fe40006000000 */
[----:B------:R-:W-:Y:S02]  /*a7d0*/  ISETP.LT.OR P3, PT, R152, 0x22, P3 ;  /* 0x000000229800780c */ /* 0x000fe40001f61670 */
[----:B0-----:R-:W-:Y:S02]  /*a7e0*/  FMNMX.FTZ R3, R2, R3, !PT ;  /* 0x0000000302037209 */ /* 0x001fe40007810000 */
[----:B------:R-:W-:Y:S02]  /*a7f0*/  FMNMX.FTZ R2, R154, R21, !PT ;  /* 0x000000159a027209 */ /* 0x000fe40007810000 */
[----:B------:R-:W-:Y:S01]  /*a800*/  FSEL R171, R171, -INF , !P3 ;  /* 0xff800000abab7808 */ /* 0x000fe20005800000 */
[----:B------:R-:W0:Y:S01]  /*a810*/  SHFL.BFLY PT, R4, R3, 0x1, 0x1f ;  /* 0x0c201f0003047f89 */ /* 0x000e2200000e0000 */
[----:B------:R-:W-:-:S02]  /*a820*/  ISETP.GT.AND P3, PT, R186, 0x29, P2 ;  /* 0x00000029ba00780c */ /* 0x000fc40001764270 */
[----:B------:R-:W-:Y:S02]  /*a830*/  ISETP.GT.AND P4, PT, R186, 0x28, P2 ;  /* 0x00000028ba00780c */ /* 0x000fe40001784270 */
[C---:B------:R-:W-:Y:S02]  /*a840*/  ISETP.LT.OR P3, PT, R152.reuse, 0x2a, P3 ;  /* 0x0000002a9800780c */ /* 0x040fe40001f61670 */
[----:B------:R-:W-:Y:S02]  /*a850*/  ISETP.LT.OR P4, PT, R152, 0x29, P4 ;  /* 0x000000299800780c */ /* 0x000fe40002781670 */
[----:B------:R-:W-:Y:S02]  /*a860*/  FSEL R175, R175, -INF , !P3 ;  /* 0xff800000afaf7808 */ /* 0x000fe40005800000 */
[----:B------:R-:W-:Y:S02]  /*a870*/  ISETP.GT.AND P3, PT, R186, 0x30, P2 ;  /* 0x00000030ba00780c */ /* 0x000fe40001764270 */
[----:B------:R-:W-:-:S02]  /*a880*/  FSEL R174, R174, -INF , !P4 ;  /* 0xff800000aeae7808 */ /* 0x000fc40006000000 */
[----:B------:R-:W-:Y:S02]  /*a890*/  ISETP.LT.OR P3, PT, R152, 0x31, P3 ;  /* 0x000000319800780c */ /* 0x000fe40001f61670 */
[----:B------:R-:W-:Y:S02]  /*a8a0*/  R2UR UR4, R22 ;  /* 0x00000000160472ca */ /* 0x000fe400000e0000 */
[----:B------:R-:W-:Y:S02]  /*a8b0*/  FSEL R178, R178, -INF , !P3 ;  /* 0xff800000b2b27808 */ /* 0x000fe40005800000 */
[----:B------:R-:W-:Y:S02]  /*a8c0*/  ISETP.GT.AND P3, PT, R186, 0x31, P2 ;  /* 0x00000031ba00780c */ /* 0x000fe40001764270 */
[----:B0-----:R-:W-:Y:S02]  /*a8d0*/  FMNMX.FTZ R4, R3, R4, !PT ;  /* 0x0000000403047209 */ /* 0x001fe40007810000 */
[----:B------:R-:W-:-:S02]  /*a8e0*/  FMNMX.FTZ R3, R155, R2, !PT ;  /* 0x000000029b037209 */ /* 0x000fc40007810000 */
[C---:B------:R-:W-:Y:S01]  /*a8f0*/  FSETP.NEU.FTZ.AND P4, PT, R4.reuse, -INF , PT ;  /* 0xff8000000400780b */ /* 0x040fe20003f9d000 */
[----:B------:R-:W-:Y:S01]  /*a900*/  FMUL.FTZ R153, R4, UR5 ;  /* 0x0000000504997c20 */ /* 0x000fe20008410000 */
[----:B------:R-:W-:Y:S02]  /*a910*/  FMNMX.FTZ R2, R158, R3, !PT ;  /* 0x000000039e027209 */ /* 0x000fe40007810000 */
[----:B------:R-:W-:Y:S02]  /*a920*/  ISETP.LT.OR P3, PT, R152, 0x32, P3 ;  /* 0x000000329800780c */ /* 0x000fe40001f61670 */
[----:B------:R-:W-:Y:S02]  /*a930*/  FMNMX.FTZ R3, R159, R2, !PT ;  /* 0x000000029f037209 */ /* 0x000fe40007810000 */
[----:B------:R-:W-:Y:S02]  /*a940*/  FSEL R179, R179, -INF , !P3 ;  /* 0xff800000b3b37808 */ /* 0x000fe40005800000 */
[----:B------:R-:W-:-:S02]  /*a950*/  FMNMX.FTZ R2, R162, R3, !PT ;  /* 0x00000003a2027209 */ /* 0x000fc40007810000 */
[----:B------:R-:W-:Y:S02]  /*a960*/  ISETP.GT.AND P3, PT, R186, 0x38, P2 ;  /* 0x00000038ba00780c */ /* 0x000fe40001764270 */
[----:B------:R-:W-:Y:S02]  /*a970*/  FMNMX.FTZ R3, R163, R2, !PT ;  /* 0x00000002a3037209 */ /* 0x000fe40007810000 */
[----:B------:R-:W-:Y:S02]  /*a980*/  FSEL R2, R153, RZ, P4 ;  /* 0x000000ff99027208 */ /* 0x000fe40002000000 */
[----:B------:R-:W-:Y:S02]  /*a990*/  FMNMX.FTZ R184, R166, R3, !PT ;  /* 0x00000003a6b87209 */ /* 0x000fe40007810000 */
[----:B------:R-:W-:Y:S01]  /*a9a0*/  ISETP.GT.AND P2, PT, R186, 0x39, P2 ;  /* 0x00000039ba00780c */ /* 0x000fe20001744270 */
[--C-:B------:R-:W-:Y:S01]  /*a9b0*/  FFMA.FTZ R196, R0, UR5, -R2.reuse ;  /* 0x0000000500c47c23 */ /* 0x100fe20008010802 */
[----:B------:R-:W-:Y:S01]  /*a9c0*/  FMNMX.FTZ R3, R167, R184, !PT ;  /* 0x000000b8a7037209 */ /* 0x000fe20007810000 */
[--C-:B------:R-:W-:Y:S01]  /*a9d0*/  FFMA.FTZ R153, R185, UR5, -R2.reuse ;  /* 0x00000005b9997c23 */ /* 0x100fe20008010802 */
[----:B------:R-:W-:Y:S01]  /*a9e0*/  ISETP.LT.OR P3, PT, R152, 0x39, P3 ;  /* 0x000000399800780c */ /* 0x000fe20001f61670 */
[--C-:B------:R-:W-:Y:S01]  /*a9f0*/  FFMA.FTZ R198, R156, UR5, -R2.reuse ;  /* 0x000000059cc67c23 */ /* 0x100fe20008010802 */
[----:B------:R-:W-:Y:S01]  /*aa00*/  FMNMX.FTZ R184, R170, R3, !PT ;  /* 0x00000003aab87209 */ /* 0x000fe20007810000 */
[--C-:B------:R-:W-:Y:S01]  /*aa10*/  FFMA.FTZ R157, R157, UR5, -R2.reuse ;  /* 0x000000059d9d7c23 */ /* 0x100fe20008010802 */
        /* <DEDUP_REMOVED lines=21> */
[----:B------:R-:W-:Y:S01]  /*ab70*/  FFMA.FTZ R181, R181, UR5, -R2 ;  /* 0x00000005b5b57c23 */ /* 0x000fe20008010802 */
[----:B------:R-:W-:Y:S01]  /*ab80*/  FMNMX.FTZ R0, R182, R3, !PT ;  /* 0x00000003b6007209 */ /* 0x000fe20007810000 */
[----:B------:R-:W-:Y:S01]  /*ab90*/  FMUL.FTZ R185, R185, UR5 ;  /* 0x00000005b9b97c20 */ /* 0x000fe20008410000 */
        /* <DEDUP_REMOVED lines=12> */
[----:B0-----:R-:W-:-:S04]  /*ac60*/  FMNMX.FTZ R3, R3, R0, !PT ;  /* 0x0000000003037209 */ /* 0x001fc80007810000 */
[C---:B------:R-:W-:Y:S01]  /*ac70*/  FSETP.NEU.FTZ.AND P2, PT, R3.reuse, -INF , PT ;  /* 0xff8000000300780b */ /* 0x040fe20003f5d000 */
[C---:B------:R-:W-:Y:S02]  /*ac80*/  FMUL.FTZ R156, R3.reuse, UR5 ;  /* 0x00000005039c7c20 */ /* 0x040fe40008410000 */
[----:B------:R-:W0:Y:S01]  /*ac90*/  MUFU.EX2 R0, R185 ;  /* 0x000000b900007308 */ /* 0x000e220000000800 */
[----:B------:R-:W-:Y:S02]  /*aca0*/  FSEL R2, R3, RZ, P2 ;  /* 0x000000ff03027208 */ /* 0x000fe40001000000 */
[----:B------:R-:W-:Y:S02]  /*acb0*/  FSEL R156, R156, RZ, P2 ;  /* 0x000000ff9c9c7208 */ /* 0x000fe40001000000 */
[----:B------:R-:W-:Y:S01]  /*acc0*/  ISETP.GT.AND P2, PT, R205, UR4, PT ;  /* 0x00000004cd007c0c */ /* 0x000fe2000bf44270 */
[----:B------:R-:W-:Y:S02]  /*acd0*/  FADD.FTZ R2, -R2, R21 ;  /* 0x0000001502027221 */ /* 0x000fe40000010100 */
[----:B------:R-:W-:Y:S01]  /*ace0*/  MUFU.EX2 R188, R188 ;  /* 0x000000bc00bc7308 */ /* 0x000fe20000000800 */
[--C-:B------:R-:W-:Y:S01]  /*acf0*/  FFMA.FTZ R197, R154, UR5, -R156.reuse ;  /* 0x000000059ac57c23 */ /* 0x100fe2000801089c */
[--C-:B------:R-:W-:Y:S01]  /*ad00*/  FFMA.FTZ R20, R155, UR5, -R156.reuse ;  /* 0x000000059b147c23 */ /* 0x100fe2000801089c */
[----:B------:R-:W-:Y:S01]  /*ad10*/  FMUL.FTZ R2, R2, UR5 ;  /* 0x0000000502027c20 */ /* 0x000fe20008410000 */
[--C-:B------:R-:W-:Y:S01]  /*ad20*/  FFMA.FTZ R199, R158, UR5, -R156.reuse ;  /* 0x000000059ec77c23 */ /* 0x100fe2000801089c */
[--C-:B------:R-:W-:Y:S01]  /*ad30*/  FFMA.FTZ R152, R159, UR5, -R156.reuse ;  /* 0x000000059f987c23 */ /* 0x100fe2000801089c */
[--C-:B------:R-:W-:Y:S01]  /*ad40*/  FFMA.FTZ R193, R162, UR5, -R156.reuse ;  /* 0x00000005a2c17c23 */ /* 0x100fe2000801089c */
[--C-:B------:R-:W-:Y:S01]  /*ad50*/  FFMA.FTZ R154, R163, UR5, -R156.reuse ;  /* 0x00000005a39a7c23 */ /* 0x100fe2000801089c */
[----:B------:R-:W-:Y:S01]  /*ad60*/  MUFU.EX2 R197, R197 ;  /* 0x000000c500c57308 */ /* 0x000fe20000000800 */
[----:B0-----:R-:W-:Y:S01]  /*ad70*/  FFMA.FTZ R21, R0, R16, R153 ;  /* 0x0000001000157223 */ /* 0x001fe20000010099 */
[--C-:B------:R-:W-:Y:S01]  /*ad80*/  FFMA.FTZ R195, R166, UR5, -R156.reuse ;  /* 0x00000005a6c37c23 */ /* 0x100fe2000801089c */
[--C-:B------:R-:W-:Y:S01]  /*ad90*/  FFMA.FTZ R158, R167, UR5, -R156.reuse ;  /* 0x00000005a79e7c23 */ /* 0x100fe2000801089c */
[--C-:B------:R-:W-:Y:S01]  /*ada0*/  FFMA.FTZ R189, R170, UR5, -R156.reuse ;  /* 0x00000005aabd7c23 */ /* 0x100fe2000801089c */
[----:B------:R-:W-:Y:S01]  /*adb0*/  FADD.FTZ R21, R196, R21 ;  /* 0x00000015c4157221 */ /* 0x000fe20000010000 */
[--C-:B------:R-:W-:Y:S01]  /*adc0*/  FFMA.FTZ R160, R171, UR5, -R156.reuse ;  /* 0x00000005aba07c23 */ /* 0x100fe2000801089c */
[--C-:B------:R-:W-:Y:S01]  /*add0*/  FFMA.FTZ R191, R174, UR5, -R156.reuse ;  /* 0x00000005aebf7c23 */ /* 0x100fe2000801089c */
[----:B------:R-:W0:Y:S01]  /*ade0*/  MUFU.EX2 R2, R2 ;  /* 0x0000000200027308 */ /* 0x000e220000000800 */
[----:B------:R-:W-:Y:S01]  /*adf0*/  FADD.FTZ R16, R198, R21 ;  /* 0x00000015c6107221 */ /* 0x000fe20000010000 */
[--C-:B------:R-:W-:Y:S01]  /*ae00*/  FFMA.FTZ R185, R178, UR5, -R156.reuse ;  /* 0x00000005b2b97c23 */ /* 0x100fe2000801089c */
[--C-:B------:R-:W-:Y:S01]  /*ae10*/  FFMA.FTZ R179, R179, UR5, -R156.reuse ;  /* 0x00000005b3b37c23 */ /* 0x100fe2000801089c */
[----:B------:R-:W-:Y:S01]  /*ae20*/  FFMA.FTZ R182, R182, UR5, -R156 ;  /* 0x00000005b6b67c23 */ /* 0x000fe2000801089c */
[----:B------:R-:W-:Y:S01]  /*ae30*/  FADD.FTZ R21, R157, R16 ;  /* 0x000000109d157221 */ /* 0x000fe20000010000 */
[----:B------:R-:W-:Y:S01]  /*ae40*/  IMAD.U32 R155, RZ, RZ, UR14 ;  /* 0x0000000eff9b7e24 */ /* 0x000fe2000f8e00ff */
[----:B------:R-:W-:Y:S01]  /*ae50*/  UMOV UR4, UR36 ;  /* 0x0000002400047c82 */ /* 0x000fe20008000000 */
[----:B------:R-:W1:Y:S01]  /*ae60*/  MUFU.EX2 R20, R20 ;  /* 0x0000001400147308 */ /* 0x000e620000000800 */
[----:B------:R-:W-:Y:S01]  /*ae70*/  FADD.FTZ R162, R192, R21 ;  /* 0x00000015c0a27221 */ /* 0x000fe20000010000 */
[----:B------:R-:W-:Y:S01]  /*ae80*/  @!P1 VIADD R155, R155, 0x30860 ;  /* 0x000308609b9b9836 */ /* 0x000fe20000000000 */
[----:B------:R-:W-:Y:S01]  /*ae90*/  F2FP.F16.F32.PACK_AB R196, R196, R153 ;  /* 0x00000099c4c4723e */ /* 0x000fe200000000ff */
[----:B------:R-:W-:-:S02]  /*aea0*/  VIADD R205, R205, 0xffffffff ;  /* 0xffffffffcdcd7836 */ /* 0x000fc40000000000 */
[----:B------:R-:W-:Y:S01]  /*aeb0*/  FADD.FTZ R21, R161, R162 ;  /* 0x000000a2a1157221 */ /* 0x000fe20000010000 */
[--C-:B------:R-:W-:Y:S01]  /*aec0*/  FFMA.FTZ R162, R175, UR5, -R156.reuse ;  /* 0x00000005afa27c23 */ /* 0x100fe2000801089c */
[----:B------:R-:W-:Y:S01]  /*aed0*/  FFMA.FTZ R156, R183, UR5, -R156 ;  /* 0x00000005b79c7c23 */ /* 0x000fe2000801089c */
[----:B------:R-:W2:Y:S01]  /*aee0*/  MUFU.EX2 R199, R199 ;  /* 0x000000c700c77308 */ /* 0x000ea20000000800 */
[----:B0-----:R-:W-:Y:S01]  /*aef0*/  FFMA.FTZ R5, R2, R5, R197 ;  /* 0x0000000502057223 */ /* 0x001fe200000100c5 */
[----:B------:R-:W-:Y:S01]  /*af00*/  FADD.FTZ R164, R194, R21 ;  /* 0x00000015c2a47221 */ /* 0x000fe20000010000 */
[----:B------:R-:W-:Y:S02]  /*af10*/  @!P1 PRMT R155, RZ, 0x654, R155 ;  /* 0x00000654ff9b9816 */ /* 0x000fe4000000009b */
[----:B------:R-:W-:Y:S01]  /*af20*/  F2FP.F16.F32.PACK_AB R198, R157, R198 ;  /* 0x000000c69dc6723e */ /* 0x000fe200000000ff */
[----:B------:R-:W-:Y:S01]  /*af30*/  FADD.FTZ R21, R165, R164 ;  /* 0x000000a4a5157221 */ /* 0x000fe20000010000 */
[----:B------:R0:W-:Y:S01]  /*af40*/  @!P1 SYNCS.ARRIVE.TRANS64.RED.A1T0 RZ, [R155+URZ], RZ ;  /* 0x000000ff9bff99a7 */ /* 0x0001e2000810043f */
[----:B------:R-:W3:Y:S01]  /*af50*/  MUFU.EX2 R152, R152 ;  /* 0x0000009800987308 */ /* 0x000ee20000000800 */
[----:B-1----:R-:W-:Y:S01]  /*af60*/  FADD.FTZ R16, R20, R5 ;  /* 0x0000000514107221 */ /* 0x002fe20000010000 */
[----:B------:R-:W-:Y:S01]  /*af70*/  FADD.FTZ R164, R188, R21 ;  /* 0x00000015bca47221 */ /* 0x000fe20000010000 */
[----:B------:R-:W-:Y:S01]  /*af80*/  F2FP.F16.F32.PACK_AB R197, R20, R197 ;  /* 0x000000c514c5723e */ /* 0x000fe200000000ff */
[----:B------:R-:W-:Y:S01]  /*af90*/  IMAD.MOV.U32 R20, RZ, RZ, R4 ;  /* 0x000000ffff147224 */ /* 0x000fe200078e0004 */
[----:B------:R-:W-:-:S02]  /*afa0*/  F2FP.F16.F32.PACK_AB R192, R161, R192 ;  /* 0x000000c0a1c0723e */ /* 0x000fc400000000ff */
[----:B------:R-:W-:Y:S01]  /*afb0*/  F2FP.F16.F32.PACK_AB R194, R165, R194 ;  /* 0x000000c2a5c2723e */ /* 0x000fe200000000ff */
        /* <DEDUP_REMOVED lines=37> */
[----:B------:R-:W-:-:S06]  /*b210*/  F2FP.F16.F32.PACK_AB R191, R162, R191 ;  /* 0x000000bfa2bf723e */ /* 0x000fcc00000000ff */
[----:B------:R-:W1:Y:S01]  /*b220*/  MUFU.EX2 R186, R186 ;  /* 0x000000ba00ba7308 */ /* 0x000e620000000800 */
[----:B--2---:R-:W-:-:S07]  /*b230*/  FADD.FTZ R164, R185, R164 ;  /* 0x000000a4b9a47221 */ /* 0x004fce0000010000 */
[----:B------:R-:W2:Y:S01]  /*b240*/  MUFU.EX2 R187, R182 ;  /* 0x000000b600bb7308 */ /* 0x000ea20000000800 */
[C---:B---3--:R-:W-:Y:S01]  /*b250*/  FADD.FTZ R164, R179.reuse, R164 ;  /* 0x000000a4b3a47221 */ /* 0x048fe20000010000 */
[----:B------:R-:W-:-:S06]  /*b260*/  F2FP.F16.F32.PACK_AB R185, R179, R185 ;  /* 0x000000b9b3b9723e */ /* 0x000fcc00000000ff */
[----:B------:R-:W3:Y:S01]  /*b270*/  MUFU.EX2 R181, R181 ;  /* 0x000000b500b57308 */ /* 0x000ee20000000800 */
[----:B-1----:R-:W-:Y:S01]  /*b280*/  FADD.FTZ R16, R186, R21 ;  /* 0x00000015ba107221 */ /* 0x002fe20000010000 */
[----:B------:R-:W-:-:S06]  /*b290*/  IMAD.MOV.U32 R21, RZ, RZ, R3 ;  /* 0x000000ffff157224 */ /* 0x000fcc00078e0003 */
[----:B------:R-:W1:Y:S01]  /*b2a0*/  MUFU.EX2 R156, R156 ;  /* 0x0000009c009c7308 */ /* 0x000e620000000800 */
[----:B--2---:R-:W-:Y:S01]  /*b2b0*/  FADD.FTZ R164, R187, R164 ;  /* 0x000000a4bba47221 */ /* 0x004fe20000010000 */
[C---:B---3--:R-:W-:Y:S01]  /*b2c0*/  FADD.FTZ R16, R181.reuse, R16 ;  /* 0x00000010b5107221 */ /* 0x048fe20000010000 */
[----:B------:R-:W-:Y:S02]  /*b2d0*/  F2FP.F16.F32.PACK_AB R186, R181, R186 ;  /* 0x000000bab5ba723e */ /* 0x000fe400000000ff */
[C---:B-1----:R-:W-:Y:S01]  /*b2e0*/  FADD.FTZ R5, R156.reuse, R164 ;  /* 0x000000a49c057221 */ /* 0x042fe20000010000 */
[----:B------:R-:W-:Y:S01]  /*b2f0*/  F2FP.F16.F32.PACK_AB R187, R156, R187 ;  /* 0x000000bb9cbb723e */ /* 0x000fe200000000ff */
[----:B0-----:R-:W-:Y:S06]  /*b300*/  @P2 BRA `(.L_x_1230) ;  /* 0xffffffd8002c2947 */ /* 0x001fec000383ffff */
.L_x_1213:
        /* <DEDUP_REMOVED lines=131> */
.L_x_1231:
[----:B------:R-:W-:Y:S01]  /*bb40*/  ULEA UR7, UR36, UR37, 0x3 ;  /* 0x0000002524077291 */ /* 0x000fe2000f8e183f */
[----:B------:R-:W-:-:S05]  /*bb50*/  IMAD.U32 R0, RZ, RZ, UR38 ;  /* 0x00000026ff007e24 */ /* 0x000fca000f8e00ff */
[----:B------:R-:W-:-:S04]  /*bb60*/  SHF.L.U32 R0, R0, 0x1f, RZ ;  /* 0x0000001f00007819 */ /* 0x000fc800000006ff */
[----:B------:R0:W1:Y:S01]  /*bb70*/  SYNCS.PHASECHK.TRANS64.TRYWAIT P2, [UR7+0x30850], R0 ;  /* 0x03085000ff0075a7 */ /* 0x0000620008040147 */
[----:B------:R-:W-:Y:S05]  /*bb80*/  @!P0 BRA `(.L_x_1232) ;  /* 0x0000000000048947 */ /* 0x000fea0003800000 */
[----:B------:R-:W-:Y:S01]  /*bb90*/  BPT.TRAP 0x1 ;  /* 0x000000040000795c */ /* 0x000fe20000300000 */
.L_x_1232:
[----:B-1----:R-:W-:Y:S05]  /*bba0*/  @P2 BRA `(.L_x_1233) ;  /* 0x0000000000082947 */ /* 0x002fea0003800000 */
[----:B------:R-:W1:Y:S02]  /*bbb0*/  SYNCS.PHASECHK.TRANS64.TRYWAIT P0, [UR7+0x30850], R0 ;  /* 0x03085000ff0075a7 */ /* 0x000e640008000147 */
[----:B-1----:R-:W-:Y:S05]  /*bbc0*/  @!P0 BRA `(.L_x_1234) ;  /* 0x0000009400248947 */ /* 0x002fea0003800000 */
.L_x_1233:
[----:B------:R-:W-:Y:S01]  /*bbd0*/  UIADD3 UR37, UR37, 0x400, URZ ;  /* 0x0000040025257890 */ /* 0x000fe2000fffe03f */
[----:B------:R-:W-:Y:S01]  /*bbe0*/  WARPGROUP.ARRIVE ;  /* 0x00000000000079c5 */ /* 0x000fe20000000000 */
[----:B------:R-:W-:Y:S01]  /*bbf0*/  UMOV UR11, 0x40000040 ;  /* 0x40000040000b7882 */ /* 0x000fe20000000000 */
[----:B01----:R-:W0:Y:S01]  /*bc00*/  SHFL.BFLY PT, R0, R5, 0x2, 0x1f ;  /* 0x0c401f0005007f89 */ /* 0x003e2200000e0000 */
[----:B------:R-:W-:Y:S01]  /*bc10*/  USHF.R.U32.HI UR37, URZ, 0x4, UR37 ;  /* 0x000000043f257899 */ /* 0x000fe20008011625 */
[----:B------:R-:W-:Y:S01]  /*bc20*/  IMAD.MOV.U32 R6, RZ, RZ, RZ ;  /* 0x000000ffff067224 */ /* 0x000fe200078e00ff */
[----:B------:R-:W-:Y:S01]  /*bc30*/  R2UR UR8, R207 ;  /* 0x00000000cf0872ca */ /* 0x000fe200000e0000 */
[----:B------:R-:W1:Y:S01]  /*bc40*/  SHFL.BFLY PT, R7, R16, 0x2, 0x1f ;  /* 0x0c401f0010077f89 */ /* 0x000e6200000e0000 */
[----:B------:R-:W-:Y:S01]  /*bc50*/  ULOP3.LUT UR37, UR37, 0x3fff, URZ, 0xc0, !UPT ;  /* 0x00003fff25257892 */ /* 0x000fe2000f8ec03f */
[----:B------:R-:W-:Y:S02]  /*bc60*/  IMAD.U32 R12, RZ, RZ, UR7 ;  /* 0x00000007ff0c7e24 */ /* 0x000fe4000f8e00ff */
[----:B------:R-:W-:Y:S01]  /*bc70*/  IMAD.U32 R13, RZ, RZ, UR5 ;  /* 0x00000005ff0d7e24 */ /* 0x000fe2000f8e00ff */
[----:B------:R-:W-:-:S04]  /*bc80*/  ULOP3.LUT UR4, UR37, 0x2000000, URZ, 0xfc, !UPT ;  /* 0x0200000025047892 */ /* 0x000fc8000f8efc3f */
[----:B------:R-:W-:Y:S02]  /*bc90*/  ULEA UR4, UR36, UR4, 0xb ;  /* 0x0000000424047291 */ /* 0x000fe4000f8e583f */
[----:B------:R-:W-:Y:S02]  /*bca0*/  UIADD3 UR36, UR36, 0x1, URZ ;  /* 0x0000000124247890 */ /* 0x000fe4000fffe03f */
[----:B------:R-:W-:Y:S02]  /*bcb0*/  UIADD3 UR6, UR4, 0x80, URZ ;  /* 0x0000008004067890 */ /* 0x000fe4000fffe03f */
[----:B------:R-:W-:Y:S01]  /*bcc0*/  UIADD3 UR8, UR8, 0x1, URZ ;  /* 0x0000000108087890 */ /* 0x000fe2000fffe03f */
[----:B------:R-:W-:Y:S01]  /*bcd0*/  UMOV UR10, UR4 ;  /* 0x00000004000a7c82 */ /* 0x000fe20008000000 */
[----:B------:R-:W-:-:S07]  /*bce0*/  UISETP.NE.AND UP0, UPT, UR36, 0x2, UPT ;  /* 0x000000022400788c */ /* 0x000fce000bf05270 */
[----:B------:R-:W-:Y:S01]  /*bcf0*/  HGMMA.64x256x16.F32 R24, R196, gdesc[UR8].tnspB, R24, gsb0 ;  /* 0x43e00008c4187df0 */ /* 0x000fe20008000818 */
[----:B------:R-:W-:Y:S01]  /*bd00*/  UMOV UR10, UR6 ;  /* 0x00000006000a7c82 */ /* 0x000fe20008000000 */
[----:B------:R-:W-:Y:S01]  /*bd10*/  UMOV UR11, 0x40000040 ;  /* 0x40000040000b7882 */ /* 0x000fe20000000000 */
[----:B------:R-:W-:Y:S01]  /*bd20*/  UIADD3 UR6, UR4, 0x100, URZ ;  /* 0x0000010004067890 */ /* 0x000fe2000fffe03f */
[----:B0-----:R-:W-:Y:S01]  /*bd30*/  FADD.FTZ R2, R0, R5 ;  /* 0x0000000500027221 */ /* 0x001fe20000010000 */
[----:B------:R-:W-:Y:S01]  /*bd40*/  UIADD3 UR4, UR4, 0x180, URZ ;  /* 0x0000018004047890 */ /* 0x000fe2000fffe03f */
[----:B-1----:R-:W-:Y:S01]  /*bd50*/  FADD.FTZ R7, R7, R16 ;  /* 0x0000001007077221 */ /* 0x002fe20000010000 */
[----:B------:R-:W-:Y:S01]  /*bd60*/  IMAD.MOV.U32 R5, RZ, RZ, RZ ;  /* 0x000000ffff057224 */ /* 0x000fe200078e00ff */
[----:B------:R-:W-:Y:S01]  /*bd70*/  USEL UR36, UR36, URZ, UP0 ;  /* 0x0000003f24247287 */ /* 0x000fe20008000000 */
[----:B------:R-:W0:Y:S01]  /*bd80*/  SHFL.BFLY PT, R9, R2, 0x1, 0x1f ;  /* 0x0c201f0002097f89 */ /* 0x000e2200000e0000 */
[----:B------:R-:W-:-:S03]  /*bd90*/  IMAD.U32 R207, RZ, RZ, UR8 ;  /* 0x00000008ffcf7e24 */ /* 0x000fc6000f8e00ff */
[----:B------:R-:W1:Y:S01]  /*bda0*/  SHFL.BFLY PT, R0, R7, 0x1, 0x1f ;  /* 0x0c201f0007007f89 */ /* 0x000e6200000e0000 */
[----:B0-----:R-:W-:Y:S01]  /*bdb0*/  FADD.FTZ R11, R2, R9 ;  /* 0x00000009020b7221 */ /* 0x001fe20000010000 */
[----:B------:R-:W-:Y:S02]  /*bdc0*/  IMAD.MOV.U32 R2, RZ, RZ, -0x800000 ;  /* 0xff800000ff027424 */ /* 0x000fe400078e00ff */
[----:B-1----:R-:W-:Y:S02]  /*bdd0*/  FADD.FTZ R10, R7, R0 ;  /* 0x00000000070a7221 */ /* 0x002fe40000010000 */
[----:B------:R-:W-:Y:S01]  /*bde0*/  FSETP.NE.FTZ.AND P2, PT, R11, RZ, PT ;  /* 0x000000ff0b00720b */ /* 0x000fe20003f55000 */
[----:B------:R-:W-:Y:S02]  /*bdf0*/  IMAD.U32 R7, RZ, RZ, UR5 ;  /* 0x00000005ff077e24 */ /* 0x000fe4000f8e00ff */
[----:B------:R-:W-:Y:S01]  /*be00*/  IMAD.MOV.U32 R0, RZ, RZ, -0x800000 ;  /* 0xff800000ff007424 */ /* 0x000fe200078e00ff */
[----:B------:R-:W-:-:S09]  /*be10*/  FSETP.NE.FTZ.AND P0, PT, R10, RZ, PT ;  /* 0x000000ff0a00720b */ /* 0x000fd20003f15000 */
[----:B------:R-:W0:Y:S01]  /*be20*/  @P2 MUFU.LG2 R9, R11 ;  /* 0x0000000b00092308 */ /* 0x000e220000000c00 */
[----:B------:R-:W-:-:S03]  /*be30*/  @P2 FMUL.FTZ R13, R13, 0.69314718246459960938 ;  /* 0x3f3172180d0d2820 */ /* 0x000fc60000410000 */
[----:B------:R-:W-:-:S04]  /*be40*/  @P0 FMUL.FTZ R7, R7, 0.69314718246459960938 ;  /* 0x3f31721807070820 */ /* 0x000fc80000410000 */
[----:B------:R-:W-:Y:S08]  /*be50*/  @P0 MUFU.RCP R6, R10 ;  /* 0x0000000a00060308 */ /* 0x000ff00000001000 */
[----:B------:R0:W1:Y:S08]  /*be60*/  @P0 MUFU.LG2 R8, R10 ;  /* 0x0000000a00080308 */ /* 0x0000700000000c00 */
[----:B------:R-:W2:Y:S01]  /*be70*/  @P2 MUFU.RCP R5, R11 ;  /* 0x0000000b00052308 */ /* 0x000ea20000001000 */
[----:B0-----:R-:W-:Y:S01]  /*be80*/  @P2 FMUL.FTZ R10, R9, 0.69314718246459960938 ;  /* 0x3f317218090a2820 */ /* 0x001fe20000410000 */
[----:B------:R-:W-:-:S03]  /*be90*/  @!P1 VIADD R9, R12, 0x30860 ;  /* 0x000308600c099836 */ /* 0x000fc60000000000 */
[----:B------:R-:W-:Y:S02]  /*bea0*/  @P2 FFMA.FTZ R2, R13, R3, R10 ;  /* 0x000000030d022223 */ /* 0x000fe4000001000a */
[----:B------:R-:W-:Y:S01]  /*beb0*/  @!P1 PRMT R9, RZ, 0x654, R9 ;  /* 0x00000654ff099816 */ /* 0x000fe20000000009 */
[----:B-1----:R-:W-:-:S04]  /*bec0*/  @P0 FMUL.FTZ R8, R8, 0.69314718246459960938 ;  /* 0x3f31721808080820 */ /* 0x002fc80000410000 */
[----:B------:R-:W-:Y:S01]  /*bed0*/  @P0 FFMA.FTZ R0, R7, R4, R8 ;  /* 0x0000000407000223 */ /* 0x000fe20000010008 */
[----:B------:R-:W-:Y:S01]  /*bee0*/  PLOP3.LUT P0, PT, PT, PT, PT, 0x8, 0x0 ;  /* 0x000000000000781c */ /* 0x000fe20003f0e170 */
[----:B------:R-:W-:Y:S02]  /*bef0*/  WARPGROUP.DEPBAR.LE gsb0, 0x0 ;  /* 0x00008000000079c5 */ /* 0x000fe40000010000 */
[----:B------:R-:W-:-:S06]  /*bf00*/  WARPGROUP.ARRIVE ;  /* 0x00000000000079c5 */ /* 0x000fcc0000000000 */
[----:B------:R-:W-:Y:S01]  /*bf10*/  HGMMA.64x256x16.F32 R24, R192, gdesc[UR8].tnspB, R24, gsb0 ;  /* 0x43e00008c0187df0 */ /* 0x000fe20008000818 */
[----:B------:R-:W-:Y:S01]  /*bf20*/  UMOV UR10, UR6 ;  /* 0x00000006000a7c82 */ /* 0x000fe20008000000 */
[----:B------:R-:W-:Y:S01]  /*bf30*/  UMOV UR11, 0x40000040 ;  /* 0x40000040000b7882 */ /* 0x000fe20000000000 */
[----:B------:R-:W-:Y:S02]  /*bf40*/  WARPGROUP.DEPBAR.LE gsb0, 0x0 ;  /* 0x00008000000079c5 */ /* 0x000fe40000010000 */
[----:B------:R-:W-:-:S15]  /*bf50*/  WARPGROUP.ARRIVE ;  /* 0x00000000000079c5 */ /* 0x000fde0000000000 */
[----:B------:R-:W-:-:S08]  /*bf60*/  NOP ;  /* 0x0000000000007918 */ /* 0x000fd00000000000 */
[----:B------:R-:W-:Y:S01]  /*bf70*/  HGMMA.64x256x16.F32 R24, R188, gdesc[UR8].tnspB, R24, gsb0 ;  /* 0x43e00008bc187df0 */ /* 0x000fe20008000818 */
[----:B------:R-:W-:Y:S01]  /*bf80*/  UMOV UR10, UR4 ;  /* 0x00000004000a7c82 */ /* 0x000fe20008000000 */
[----:B------:R-:W-:Y:S01]  /*bf90*/  UMOV UR11, 0x40000040 ;  /* 0x40000040000b7882 */ /* 0x000fe20000000000 */
[----:B------:R-:W-:-:S04]  /*bfa0*/  USEL UR4, URZ, 0x1, UP0 ;  /* 0x000000013f047887 */ /* 0x000fc80008000000 */
[----:B------:R-:W-:Y:S01]  /*bfb0*/  ULOP3.LUT UR38, UR38, UR4, URZ, 0x3c, !UPT ;  /* 0x0000000426267292 */ /* 0x000fe2000f8e3c3f */
[----:B------:R-:W-:Y:S02]  /*bfc0*/  WARPGROUP.DEPBAR.LE gsb0, 0x0 ;  /* 0x00008000000079c5 */ /* 0x000fe40000010000 */
[----:B------:R-:W-:-:S15]  /*bfd0*/  WARPGROUP.ARRIVE ;  /* 0x00000000000079c5 */ /* 0x000fde0000000000 */
[----:B------:R-:W-:-:S03]  /*bfe0*/  NOP ;  /* 0x0000000000007918 */ /* 0x000fc60000000000 */
[----:B------:R-:W-:Y:S03]  /*bff0*/  HGMMA.64x256x16.F32 R24, R184, gdesc[UR8].tnspB, R24, gsb0 ;  /* 0x43e00008b8187df0 */ /* 0x000fe60008000818 */
[----:B------:R-:W-:Y:S02]  /*c000*/  WARPGROUP.DEPBAR.LE gsb0, 0x0 ;  /* 0x00008000000079c5 */ /* 0x000fe40000010000 */
        /* <DEDUP_REMOVED lines=21> */
[-C--:B--2---:R-:W-:Y:S01]  /*c160*/  FMUL.FTZ R44, R27, R5.reuse ;  /* 0x000000051b2c7220 */ /* 0x084fe20000410000 */
        /* <DEDUP_REMOVED lines=107> */
.L_x_1164:
[----:B------:R-:W0:Y:S01]  /*c820*/  S2R R5, SR_CgaCtaId ;  /* 0x0000000000057919 */ /* 0x000e220000008800 */
[----:B------:R-:W-:Y:S01]  /*c830*/  MOV R198, 0x400 ;  /* 0x0000040000c67802 */ /* 0x000fe20000000f00 */
[----:B------:R-:W-:Y:S01]  /*c840*/  BSSY B0, `(.L_x_1235) ;  /* 0x00002a2000007945 */ /* 0x000fe20003800000 */
[----:B------:R-:W-:Y:S02]  /*c850*/  BAR.SYNC.DEFER_BLOCKING 0x5, 0x180 ;  /* 0x0146000000007b1d */ /* 0x000fe40000010000 */
[----:B0-----:R-:W-:-:S05]  /*c860*/  LEA R198, R5, R198, 0x18 ;  /* 0x000000c605c67211 */ /* 0x001fca00078ec0ff */
[----:B------:R-:W0:Y:S02]  /*c870*/  LDS R4, [R198+0x308d0] ;  /* 0x0308d000c6047984 */ /* 0x000e240000000800 */
[----:B0-----:R-:W-:Y:S01]  /*c880*/  R2UR UR4, R4 ;  /* 0x00000000040472ca */ /* 0x001fe200000e0000 */
[----:B------:R-:W-:Y:S06]  /*c890*/  BAR.ARV 0x4, 0x180 ;  /* 0x0106000000007b1d */ /* 0x000fec0000002000 */
[----:B------:R-:W-:Y:S08]  /*c8a0*/  @P0 BRA `(.L_x_1236) ;  /* 0x0000001c006c0947 */ /* 0x000ff00003800000 */
[----:B------:R-:W0:Y:S01]  /*c8b0*/  S2R R5, SR_SWINHI ;  /* 0x0000000000057919 */ /* 0x000e220000002f00 */
[----:B------:R-:W1:Y:S01]  /*c8c0*/  LDC R199, c[0x0][0xbe8] ;  /* 0x0002fa00ffc77b82 */ /* 0x000e620000000800 */
[----:B------:R-:W-:Y:S01]  /*c8d0*/  F2FP.F16.F32.PACK_AB R24, R25, R24 ;  /* 0x000000181918723e */ /* 0x000fe200000000ff */
[----:B------:R-:W-:Y:S01]  /*c8e0*/  ULDC.64 UR8, c[0x0][0xb90] ;  /* 0x0002e40000087ab9 */ /* 0x000fe20000000a00 */
[----:B------:R-:W-:Y:S01]  /*c8f0*/  R2UR UR11, R203 ;  /* 0x00000000cb0b72ca */ /* 0x000fe200000e0000 */
[----:B------:R-:W-:Y:S01]  /*c900*/  ULDC.64 UR14, c[0x0][0x208] ;  /* 0x00008200000e7ab9 */ /* 0x000fe20000000a00 */
[----:B------:R-:W-:Y:S02]  /*c910*/  F2FP.F16.F32.PACK_AB R25, R44, R26 ;  /* 0x0000001a2c19723e */ /* 0x000fe400000000ff */
[----:B------:R-:W-:Y:S02]  /*c920*/  F2FP.F16.F32.PACK_AB R26, R29, R28 ;  /* 0x0000001c1d1a723e */ /* 0x000fe400000000ff */
[----:B------:R-:W-:-:S02]  /*c930*/  F2FP.F16.F32.PACK_AB R27, R16, R27 ;  /* 0x0000001b101b723e */ /* 0x000fc400000000ff */
[----:B------:R-:W-:Y:S02]  /*c940*/  R2UR UR13, R204 ;  /* 0x00000000cc0d72ca */ /* 0x000fe400000e0000 */
[----:B------:R-:W-:Y:S02]  /*c950*/  F2FP.F16.F32.PACK_AB R32, R33, R32 ;  /* 0x000000202120723e */ /* 0x000fe400000000ff */
[----:B------:R-:W-:Y:S01]  /*c960*/  F2FP.F16.F32.PACK_AB R33, R35, R34 ;  /* 0x000000222321723e */ /* 0x000fe200000000ff */
[----:B------:R-:W-:Y:S01]  /*c970*/  USHF.R.S32.HI UR10, URZ, 0x1f, UR11 ;  /* 0x0000001f3f0a7899 */ /* 0x000fe2000801140b */
[----:B------:R-:W-:Y:S01]  /*c980*/  F2FP.F16.F32.PACK_AB R34, R37, R36 ;  /* 0x000000242522723e */ /* 0x000fe200000000ff */
[----:B------:R-:W-:Y:S01]  /*c990*/  VIADD R37, R19, UR60 ;  /* 0x0000003c13257c36 */ /* 0x000fe20008000000 */
[----:B------:R-:W-:Y:S01]  /*c9a0*/  F2FP.F16.F32.PACK_AB R40, R41, R40 ;  /* 0x000000282928723e */ /* 0x000fe200000000ff */
[----:B------:R-:W-:Y:S01]  /*c9b0*/  UIMAD UR5, UR10, UR8, URZ ;  /* 0x000000080a0572a4 */ /* 0x000fe2000f8e023f */
[----:B------:R-:W-:Y:S01]  /*c9c0*/  F2FP.F16.F32.PACK_AB R35, R39, R38 ;  /* 0x000000262723723e */ /* 0x000fe200000000ff */
[----:B------:R-:W-:Y:S01]  /*c9d0*/  UIMAD.WIDE.U32 UR6, UR11, UR8, URZ ;  /* 0x000000080b0672a5 */ /* 0x000fe2000f8e003f */
[----:B------:R-:W-:Y:S01]  /*c9e0*/  F2FP.F16.F32.PACK_AB R41, R43, R42 ;  /* 0x0000002a2b29723e */ /* 0x000fe200000000ff */
[----:B------:R-:W-:Y:S01]  /*c9f0*/  UIMAD UR5, UR11, UR9, UR5 ;  /* 0x000000090b0572a4 */ /* 0x000fe2000f8e0205 */
[----:B------:R-:W-:Y:S01]  /*ca00*/  F2FP.F16.F32.PACK_AB R42, R45, R177 ;  /* 0x000000b12d2a723e */ /* 0x000fe200000000ff */
[----:B------:R-:W-:Y:S01]  /*ca10*/  USHF.R.S32.HI UR12, URZ, 0x1f, UR13 ;  /* 0x0000001f3f0c7899 */ /* 0x000fe2000801140d */
[----:B------:R-:W-:Y:S01]  /*ca20*/  F2FP.F16.F32.PACK_AB R43, R47, R46 ;  /* 0x0000002e2f2b723e */ /* 0x000fe200000000ff */
[----:B------:R-:W-:Y:S01]  /*ca30*/  IMAD.MOV.U32 R36, RZ, RZ, R37 ;  /* 0x000000ffff247224 */ /* 0x000fe200078e0025 */
[----:B------:R-:W-:Y:S01]  /*ca40*/  ULDC.64 UR8, c[0x0][0xb98] ;  /* 0x0002e60000087ab9 */ /* 0x000fe20000000a00 */
[----:B------:R-:W-:Y:S01]  /*ca50*/  UIADD3 UR7, UR7, UR5, URZ ;  /* 0x0000000507077290 */ /* 0x000fe2000fffe03f */
[----:B------:R-:W-:-:S02]  /*ca60*/  MOV R168, R198 ;  /* 0x000000c600a87202 */ /* 0x000fc40000000f00 */
[----:B0-----:R-:W-:Y:S01]  /*ca70*/  MOV R169, R5 ;  /* 0x0000000500a97202 */ /* 0x001fe20000000f00 */
[----:B------:R-:W-:Y:S01]  /*ca80*/  IMAD R5, R206, 0x40, R18 ;  /* 0x00000040ce057824 */ /* 0x000fe200078e0212 */
[----:B------:R-:W-:Y:S02]  /*ca90*/  UIMAD UR5, UR12, UR8, URZ ;  /* 0x000000080c0572a4 */ /* 0x000fe4000f8e023f */
[----:B------:R-:W-:Y:S01]  /*caa0*/  UIMAD.WIDE.U32 UR6, UR13, UR8, UR6 ;  /* 0x000000080d0672a5 */ /* 0x000fe2000f8e0006 */
[----:B------:R-:W-:Y:S01]  /*cab0*/  IMAD.WIDE R12, R211, 0x2, R168 ;  /* 0x00000002d30c7825 */ /* 0x000fe200078e02a8 */
[----:B------:R-:W-:-:S03]  /*cac0*/  UIMAD UR5, UR13, UR9, UR5 ;  /* 0x000000090d0572a4 */ /* 0x000fc6000f8e0205 */
[----:B------:R-:W-:Y:S01]  /*cad0*/  IMAD.WIDE R168, R5, 0x2, R168 ;  /* 0x0000000205a87825 */ /* 0x000fe200078e02a8 */
[C---:B------:R-:W-:Y:S01]  /*cae0*/  IADD3 R7, P3, R12.reuse, 0xc060, RZ ;  /* 0x0000c0600c077810 */ /* 0x040fe20007f7e0ff */
[----:B------:R-:W-:Y:S01]  /*caf0*/  ULDC.64 UR8, c[0x0][0xae8] ;  /* 0x0002ba0000087ab9 */ /* 0x000fe20000000a00 */
[C---:B------:R-:W-:Y:S02]  /*cb00*/  LOP3.LUT R139, R12.reuse, 0x380, RZ, 0xc0, !PT ;  /* 0x000003800c8b7812 */ /* 0x040fe400078ec0ff */
[----:B------:R-:W-:Y:S01]  /*cb10*/  LOP3.LUT R4, R7, 0x380, RZ, 0xc0, !PT ;  /* 0x0000038007047812 */ /* 0x000fe200078ec0ff */
[----:B------:R-:W-:Y:S01]  /*cb20*/  IMAD.X R5, RZ, RZ, R13, P3 ;  /* 0x000000ffff057224 */ /* 0x000fe200018e060d */
[----:B------:R-:W-:Y:S02]  /*cb30*/  IADD3 R115, P4, R12, 0xc040, RZ ;  /* 0x0000c0400c737810 */ /* 0x000fe40007f9e0ff */
[----:B------:R-:W-:Y:S02]  /*cb40*/  SHF.R.U64 R4, R4, 0x3, RZ ;  /* 0x0000000304047819 */ /* 0x000fe400000012ff */
        /* <DEDUP_REMOVED lines=11> */
[--C-:B------:R-:W-:Y:S01]  /*cc00*/  IMAD.X R153, RZ, RZ, R13.reuse, P2 ;  /* 0x000000ffff997224 */ /* 0x100fe200010e060d */
[----:B------:R-:W-:Y:S01]  /*cc10*/  LOP3.LUT R4, R4, R7, RZ, 0x3c, !PT ;  /* 0x0000000704047212 */ /* 0x000fe200078e3cff */
        /* <DEDUP_REMOVED lines=14> */
[----:B------:R-:W-:Y:S01]  /*cd00*/  LOP3.LUT R138, R139, R12, RZ, 0x3c, !PT ;  /* 0x0000000c8b8a7212 */ /* 0x000fe200078e3cff */
[--C-:B------:R-:W-:Y:S01]  /*cd10*/  IMAD.X R9, RZ, RZ, R13.reuse, P2 ;  /* 0x000000ffff097224 */ /* 0x100fe200010e060d */
[----:B------:R-:W-:Y:S01]  /*cd20*/  LOP3.LUT R12, R107, 0x380, RZ, 0xc0, !PT ;  /* 0x000003806b0c7812 */ /* 0x000fe200078ec0ff */
[--C-:B------:R-:W-:Y:S01]  /*cd30*/  IMAD.X R167, RZ, RZ, R13.reuse, P3 ;  /* 0x000000ffffa77224 */ /* 0x100fe200018e060d */
[----:B------:R-:W-:Y:S01]  /*cd40*/  LOP3.LUT R10, R111, 0x380, RZ, 0xc0, !PT ;  /* 0x000003806f0a7812 */ /* 0x000fe200078ec0ff */
[----:B------:R-:W-:Y:S01]  /*cd50*/  IMAD.MOV.U32 R139, RZ, RZ, R13 ;  /* 0x000000ffff8b7224 */ /* 0x000fe200078e000d */
[----:B------:R-:W-:-:S02]  /*cd60*/  SHF.R.U64 R12, R12, 0x3, RZ ;  /* 0x000000030c0c7819 */ /* 0x000fc400000012ff */
[----:B------:R-:W-:Y:S02]  /*cd70*/  LOP3.LUT R13, R98, 0x380, RZ, 0xc0, !PT ;  /* 0x00000380620d7812 */ /* 0x000fe400078ec0ff */
[----:B------:R-:W-:Y:S02]  /*cd80*/  LOP3.LUT R146, R12, R107, RZ, 0x3c, !PT ;  /* 0x0000006b0c927212 */ /* 0x000fe400078e3cff */
[----:B------:R-:W-:Y:S02]  /*cd90*/  IADD3 R107, P2, R168, 0x7000, RZ ;  /* 0x00007000a86b7810 */ /* 0x000fe40007f5e0ff */
[----:B------:R-:W-:Y:S02]  /*cda0*/  SHF.R.U64 R13, R13, 0x3, RZ ;  /* 0x000000030d0d7819 */ /* 0x000fe400000012ff */
[----:B------:R-:W-:Y:S02]  /*cdb0*/  LOP3.LUT R106, R107, 0x380, RZ, 0xc0, !PT ;  /* 0x000003806b6a7812 */ /* 0x000fe400078ec0ff */
[----:B------:R-:W-:-:S02]  /*cdc0*/  LOP3.LUT R142, R13, R98, RZ, 0x3c, !PT ;  /* 0x000000620d8e7212 */ /* 0x000fc400078e3cff */
[----:B------:R-:W-:Y:S02]  /*cdd0*/  LOP3.LUT R13, R30, 0x380, RZ, 0xc0, !PT ;  /* 0x000003801e0d7812 */ /* 0x000fe400078ec0ff */
[----:B------:R-:W-:Y:S02]  /*cde0*/  SHF.R.U64 R106, R106, 0x3, RZ ;  /* 0x000000036a6a7819 */ /* 0x000fe400000012ff */
[----:B------:R-:W-:Y:S02]  /*cdf0*/  LOP3.LUT R12, R15, 0x380, RZ, 0xc0, !PT ;  /* 0x000003800f0c7812 */ /* 0x000fe400078ec0ff */
[----:B------:R-:W-:Y:S02]  /*ce00*/  SHF.R.U64 R13, R13, 0x3, RZ ;  /* 0x000000030d0d7819 */ /* 0x000fe400000012ff */
[----:B------:R-:W-:Y:S01]  /*ce10*/  LOP3.LUT R106, R106, R107, RZ, 0x3c, !PT ;  /* 0x0000006b6a6a7212 */ /* 0x000fe200078e3cff */
[----:B------:R-:W-:Y:S01]  /*ce20*/  IMAD.X R107, RZ, RZ, R169, P2 ;  /* 0x000000ffff6b7224 */ /* 0x000fe200010e06a9 */
[----:B------:R-:W-:-:S02]  /*ce30*/  IADD3 R135, P2, R168, 0xe000, RZ ;  /* 0x0000e000a8877810 */ /* 0x000fc40007f5e0ff */
[----:B------:R-:W-:Y:S02]  /*ce40*/  SHF.R.U64 R12, R12, 0x3, RZ ;  /* 0x000000030c0c7819 */ /* 0x000fe400000012ff */
[----:B------:R-:W-:Y:S02]  /*ce50*/  LOP3.LUT R156, R13, R30, RZ, 0x3c, !PT ;  /* 0x0000001e0d9c7212 */ /* 0x000fe400078e3cff */
[----:B------:R-:W-:Y:S02]  /*ce60*/  LOP3.LUT R13, R20, 0x380, RZ, 0xc0, !PT ;  /* 0x00000380140d7812 */ /* 0x000fe400078ec0ff */
[----:B------:R-:W-:Y:S02]  /*ce70*/  LOP3.LUT R134, R135, 0x380, RZ, 0xc0, !PT ;  /* 0x0000038087867812 */ /* 0x000fe400078ec0ff */
[----:B------:R-:W-:Y:S02]  /*ce80*/  LOP3.LUT R150, R12, R15, RZ, 0x3c, !PT ;  /* 0x0000000f0c967212 */ /* 0x000fe400078e3cff */
[----:B------:R-:W-:-:S02]  /*ce90*/  LOP3.LUT R12, R21, 0x380, RZ, 0xc0, !PT ;  /* 0x00000380150c7812 */ /* 0x000fc400078ec0ff */
[----:B------:R-:W-:Y:S02]  /*cea0*/  SHF.R.U64 R13, R13, 0x3, RZ ;  /* 0x000000030d0d7819 */ /* 0x000fe400000012ff */
[----:B------:R-:W-:Y:S02]  /*ceb0*/  SHF.R.U64 R134, R134, 0x3, RZ ;  /* 0x0000000386867819 */ /* 0x000fe400000012ff */
[----:B------:R-:W-:Y:S02]  /*cec0*/  SHF.R.U64 R12, R12, 0x3, RZ ;  /* 0x000000030c0c7819 */ /* 0x000fe400000012ff */
[----:B------:R-:W-:Y:S02]  /*ced0*/  LOP3.LUT R164, R13, R20, RZ, 0x3c, !PT ;  /* 0x000000140da47212 */ /* 0x000fe400078e3cff */
[----:B------:R-:W-:Y:S02]  /*cee0*/  IADD3 R13, P3, R168, 0x1000, RZ ;  /* 0x00001000a80d7810 */ /* 0x000fe40007f7e0ff */
[----:B------:R-:W-:Y:S01]  /*cef0*/  LOP3.LUT R134, R134, R135, RZ, 0x3c, !PT ;  /* 0x0000008786867212 */ /* 0x000fe200078e3cff */
[----:B------:R-:W-:Y:S01]  /*cf00*/  IMAD.X R135, RZ, RZ, R169, P2 ;  /* 0x000000ffff877224 */ /* 0x000fe200010e06a9 */
[----:B-1----:R-:W-:-:S02]  /*cf10*/  ISETP.NE.AND P2, PT, R199, 0x1, PT ;  /* 0x00000001c700780c */ /* 0x002fc40003f45270 */
[----:B------:R-:W-:Y:S02]  /*cf20*/  LOP3.LUT R160, R12, R21, RZ, 0x3c, !PT ;  /* 0x000000150ca07212 */ /* 0x000fe400078e3cff */
[----:B------:R-:W-:Y:S02]  /*cf30*/  LOP3.LUT R12, R13, 0x380, RZ, 0xc0, !PT ;  /* 0x000003800d0c7812 */ /* 0x000fe400078ec0ff */
[----:B------:R-:W-:Y:S02]  /*cf40*/  SHF.R.U64 R10, R10, 0x3, RZ ;  /* 0x000000030a0a7819 */ /* 0x000fe400000012ff */
[----:B------:R-:W-:Y:S02]  /*cf50*/  SHF.R.U64 R12, R12, 0x3, RZ ;  /* 0x000000030c0c7819 */ /* 0x000fe400000012ff */
[----:B------:R-:W-:Y:S01]  /*cf60*/  MOV R203, R138 ;  /* 0x0000008a00cb7202 */ /* 0x000fe20000000f00 */
[----:B------:R-:W-:Y:S01]  /*cf70*/  BAR.SYNC.DEFER_BLOCKING 0x1, 0x100 ;  /* 0x0044000000007b1d */ /* 0x000fe20000010000 */
[----:B------:R-:W-:Y:S01]  /*cf80*/  LOP3.LUT R12, R12, R13, RZ, 0x3c, !PT ;  /* 0x0000000d0c0c7212 */ /* 0x000fe200078e3cff */
[----:B------:R-:W-:Y:S01]  /*cf90*/  IMAD.X R13, RZ, RZ, R169, P3 ;  /* 0x000000ffff0d7224 */ /* 0x000fe200018e06a9 */
[----:B------:R-:W-:-:S02]  /*cfa0*/  LOP3.LUT R10, R10, R111, RZ, 0x3c, !PT ;  /* 0x0000006f0a0a7212 */ /* 0x000fc400078e3cff */
[----:B------:R-:W-:Y:S02]  /*cfb0*/  IADD3 R111, P3, R168, 0x8000, RZ ;  /* 0x00008000a86f7810 */ /* 0x000fe40007f7e0ff */
[----:B------:R-:W-:Y:S02]  /*cfc0*/  LOP3.LUT R98, R99, 0x380, RZ, 0xc0, !PT ;  /* 0x0000038063627812 */ /* 0x000fe400078ec0ff */
[----:B------:R-:W-:Y:S02]  /*cfd0*/  LOP3.LUT R110, R111, 0x380, RZ, 0xc0, !PT ;  /* 0x000003806f6e7812 */ /* 0x000fe400078ec0ff */
[----:B------:R-:W-:Y:S02]  /*cfe0*/  LOP3.LUT R30, R31, 0x380, RZ, 0xc0, !PT ;  /* 0x000003801f1e7812 */ /* 0x000fe400078ec0ff */
[----:B------:R-:W-:Y:S02]  /*cff0*/  SHF.R.U64 R110, R110, 0x3, RZ ;  /* 0x000000036e6e7819 */ /* 0x000fe400000012ff */
[----:B------:R-:W-:-:S02]  /*d000*/  SHF.R.U64 R98, R98, 0x3, RZ ;  /* 0x0000000362627819 */ /* 0x000fc400000012ff */
[----:B------:R-:W-:Y:S02]  /*d010*/  SHF.R.U64 R30, R30, 0x3, RZ ;  /* 0x000000031e1e7819 */ /* 0x000fe400000012ff */
[----:B------:R-:W-:Y:S01]  /*d020*/  LOP3.LUT R110, R110, R111, RZ, 0x3c, !PT ;  /* 0x0000006f6e6e7212 */ /* 0x000fe200078e3cff */
[----:B------:R-:W-:Y:S01]  /*d030*/  IMAD.X R111, RZ, RZ, R169, P3 ;  /* 0x000000ffff6f7224 */ /* 0x000fe200018e06a9 */
[----:B------:R-:W-:Y:S02]  /*d040*/  LOP3.LUT R154, R98, R99, RZ, 0x3c, !PT ;  /* 0x00000063629a7212 */ /* 0x000fe400078e3cff */
[C---:B------:R-:W-:Y:S01]  /*d050*/  IADD3 R99, P0, R168.reuse, 0x5000, RZ ;  /* 0x00005000a8637810 */ /* 0x040fe20007f1e0ff */
[----:B------:R0:W-:Y:S01]  /*d060*/  STSM.16.M88.4 [R203], R24 ;  /* 0x00000018cb007844 */ /* 0x0001e20000000200 */
[----:B------:R-:W-:Y:S02]  /*d070*/  IADD3 R205, P3, R168, 0xf000, RZ ;  /* 0x0000f000a8cd7810 */ /* 0x000fe40007f7e0ff */
[----:B------:R-:W-:-:S02]  /*d080*/  LOP3.LUT R6, R115, 0x380, RZ, 0xc0, !PT ;  /* 0x0000038073067812 */ /* 0x000fc400078ec0ff */
[----:B------:R-:W-:Y:S01]  /*d090*/  LOP3.LUT R158, R30, R31, RZ, 0x3c, !PT ;  /* 0x0000001f1e9e7212 */ /* 0x000fe200078e3cff */
[----:B------:R-:W-:Y:S01]  /*d0a0*/  IMAD.X R139, RZ, RZ, R169, P3 ;  /* 0x000000ffff8b7224 */ /* 0x000fe200018e06a9 */
[----:B------:R-:W-:Y:S02]  /*d0b0*/  LOP3.LUT R31, R8, 0x380, RZ, 0xc0, !PT ;  /* 0x00000380081f7812 */ /* 0x000fe400078ec0ff */
[----:B------:R-:W-:Y:S02]  /*d0c0*/  LOP3.LUT R21, R14, 0x380, RZ, 0xc0, !PT ;  /* 0x000003800e157812 */ /* 0x000fe400078ec0ff */
[----:B------:R-:W-:Y:S02]  /*d0d0*/  LOP3.LUT R15, R22, 0x380, RZ, 0xc0, !PT ;  /* 0x00000380160f7812 */ /* 0x000fe400078ec0ff */
[----:B------:R-:W-:Y:S02]  /*d0e0*/  LOP3.LUT R98, R99, 0x380, RZ, 0xc0, !PT ;  /* 0x0000038063627812 */ /* 0x000fe400078ec0ff */
[----:B------:R-:W-:Y:S01]  /*d0f0*/  LOP3.LUT R16, R205, 0x380, RZ, 0xc0, !PT ;  /* 0x00000380cd107812 */ /* 0x000fe200078ec0ff */
[----:B0-----:R-:W0:Y:S01]  /*d100*/  @P2 LDC R24, c[0x0][0xbec] ;  /* 0x0002fb00ff182b82 */ /* 0x001e220000000800 */
[----:B------:R-:W-:-:S02]  /*d110*/  SHF.R.U64 R6, R6, 0x3, RZ ;  /* 0x0000000306067819 */ /* 0x000fc400000012ff */
[----:B------:R-:W-:Y:S02]  /*d120*/  SHF.R.U64 R31, R31, 0x3, RZ ;  /* 0x000000031f1f7819 */ /* 0x000fe400000012ff */
[----:B------:R-:W-:Y:S02]  /*d130*/  SHF.R.U64 R21, R21, 0x3, RZ ;  /* 0x0000000315157819 */ /* 0x000fe400000012ff */
[----:B------:R-:W-:Y:S01]  /*d140*/  SHF.R.U64 R15, R15, 0x3, RZ ;  /* 0x000000030f0f7819 */ /* 0x000fe200000012ff */
[----:B------:R-:W1:Y:S01]  /*d150*/  @P2 LDC R27, c[0x0][0xbf0] ;  /* 0x0002fc00ff1b2b82 */ /* 0x000e620000000800 */
[----:B------:R-:W-:Y:S02]  /*d160*/  SHF.R.U64 R98, R98, 0x3, RZ ;  /* 0x0000000362627819 */ /* 0x000fe400000012ff */
[----:B------:R-:W-:Y:S02]  /*d170*/  SHF.R.U64 R16, R16, 0x3, RZ ;  /* 0x0000000310107819 */ /* 0x000fe400000012ff */
[----:B------:R-:W-:-:S02]  /*d180*/  LOP3.LUT R6, R6, R115, RZ, 0x3c, !PT ;  /* 0x0000007306067212 */ /* 0x000fc400078e3cff */
[----:B------:R-:W-:Y:S02]  /*d190*/  LOP3.LUT R8, R31, R8, RZ, 0x3c, !PT ;  /* 0x000000081f087212 */ /* 0x000fe400078e3cff */
[----:B------:R-:W-:Y:S02]  /*d1a0*/  LOP3.LUT R166, R21, R14, RZ, 0x3c, !PT ;  /* 0x0000000e15a67212 */ /* 0x000fe400078e3cff */
[----:B------:R-:W-:Y:S02]  /*d1b0*/  LOP3.LUT R102, R103, 0x380, RZ, 0xc0, !PT ;  /* 0x0000038067667812 */ /* 0x000fe400078ec0ff */
[----:B------:R-:W-:Y:S02]  /*d1c0*/  LOP3.LUT R162, R15, R22, RZ, 0x3c, !PT ;  /* 0x000000160fa27212 */ /* 0x000fe400078e3cff */
[----:B------:R-:W-:Y:S01]  /*d1d0*/  LOP3.LUT R98, R98, R99, RZ, 0x3c, !PT ;  /* 0x0000006362627212 */ /* 0x000fe200078e3cff */
[----:B0-----:R-:W-:Y:S01]  /*d1e0*/  @P2 IMAD.HI.U32 R24, R37, R24, RZ ;  /* 0x0000001825182227 */ /* 0x001fe200078e00ff */
[----:B------:R-:W-:-:S02]  /*d1f0*/  LOP3.LUT R138, R16, R205, RZ, 0x3c, !PT ;  /* 0x000000cd108a7212 */ /* 0x000fc400078e3cff */
[----:B------:R-:W-:Y:S01]  /*d200*/  MOV R150, R150 ;  /* 0x0000009600967202 */ /* 0x000fe20000000f00 */
[----:B------:R-:W-:Y:S01]  /*d210*/  IMAD.X R99, RZ, RZ, R169, P0 ;  /* 0x000000ffff637224 */ /* 0x000fe200000e06a9 */
[----:B------:R-:W-:Y:S02]  /*d220*/  MOV R16, R4 ;  /* 0x0000000400107202 */ /* 0x000fe40000000f00 */
[----:B------:R-:W-:Y:S01]  /*d230*/  MOV R22, R6 ;  /* 0x0000000600167202 */ /* 0x000fe20000000f00 */
[----:B------:R0:W-:Y:S01]  /*d240*/  STSM.16.M88.4 [R150], R32 ;  /* 0x0000002096007844 */ /* 0x0001e20000000200 */
[----:B------:R-:W-:Y:S02]  /*d250*/  MOV R160, R160 ;  /* 0x000000a000a07202 */ /* 0x000fe40000000f00 */
[----:B------:R-:W-:Y:S02]  /*d260*/  IADD3 R127, P0, R168, 0xc000, RZ ;  /* 0x0000c000a87f7810 */ /* 0x000fe40007f1e0ff */
[----:B------:R-:W-:Y:S01]  /*d270*/  MOV R44, R10 ;  /* 0x0000000a002c7202 */ /* 0x000fe20000000f00 */
[----:B------:R-:W-:Y:S01]  /*d280*/  STSM.16.M88.4 [R160], R40 ;  /* 0x00000028a0007844 */ /* 0x000fe20000000200 */
[----:B------:R-:W-:-:S02]  /*d290*/  MOV R166, R166 ;  /* 0x000000a600a67202 */ /* 0x000fc40000000f00 */
[----:B------:R-:W-:Y:S02]  /*d2a0*/  F2FP.F16.F32.PACK_AB R4, R49, R179 ;  /* 0x000000b33104723e */ /* 0x000fe400000000ff */
[----:B------:R-:W-:Y:S02]  /*d2b0*/  F2FP.F16.F32.PACK_AB R5, R51, R50 ;  /* 0x000000323305723e */ /* 0x000fe400000000ff */
[----:B------:R-:W-:Y:S02]  /*d2c0*/  F2FP.F16.F32.PACK_AB R6, R53, R180 ;  /* 0x000000b43506723e */ /* 0x000fe400000000ff */
[----:B------:R-:W-:Y:S02]  /*d2d0*/  F2FP.F16.F32.PACK_AB R7, R55, R54 ;  /* 0x000000363707723e */ /* 0x000fe400000000ff */
[----:B------:R-:W-:Y:S02]  /*d2e0*/  MOV R25, R8 ;  /* 0x0000000800197202 */ /* 0x000fe40000000f00 */
[----:B------:R-:W-:Y:S01]  /*d2f0*/  F2FP.F16.F32.PACK_AB R8, R57, R181 ;  /* 0x000000b53908723e */ /* 0x000fe200000000ff */
[----:B------:R2:W-:Y:S01]  /*d300*/  STSM.16.M88.4 [R166], R4 ;  /* 0x00000004a6007844 */ /* 0x0005e20000000200 */
[----:B------:R-:W-:-:S02]  /*d310*/  F2FP.F16.F32.PACK_AB R9, R59, R58 ;  /* 0x0000003a3b09723e */ /* 0x000fc400000000ff */
[----:B------:R-:W-:Y:S02]  /*d320*/  F2FP.F16.F32.PACK_AB R10, R61, R182 ;  /* 0x000000b63d0a723e */ /* 0x000fe400000000ff */
[----:B------:R-:W-:Y:S02]  /*d330*/  F2FP.F16.F32.PACK_AB R11, R63, R62 ;  /* 0x0000003e3f0b723e */ /* 0x000fe400000000ff */
[----:B------:R-:W-:Y:S02]  /*d340*/  SHF.R.U64 R102, R102, 0x3, RZ ;  /* 0x0000000366667819 */ /* 0x000fe400000012ff */
[----:B-1----:R-:W-:Y:S01]  /*d350*/  @P2 SHF.R.U32.HI R36, RZ, R27, R24 ;  /* 0x0000001bff242219 */ /* 0x002fe20000011618 */
[----:B------:R1:W-:Y:S01]  /*d360*/  STSM.16.M88.4 [R25], R8 ;  /* 0x0000000819007844 */ /* 0x0003e20000000200 */
[----:B------:R-:W-:Y:S02]  /*d370*/  LOP3.LUT R126, R127, 0x380, RZ, 0xc0, !PT ;  /* 0x000003807f7e7812 */ /* 0x000fe400078ec0ff */
[----:B------:R-:W-:Y:S01]  /*d380*/  LOP3.LUT R152, R102, R103, RZ, 0x3c, !PT ;  /* 0x0000006766987212 */ /* 0x000fe200078e3cff */
[----:B0-----:R-:W-:Y:S01]  /*d390*/  IMAD.MOV R32, RZ, RZ, -R36 ;  /* 0x000000ffff207224 */ /* 0x001fe200078e0a24 */
[----:B------:R-:W-:-:S02]  /*d3a0*/  MOV R164, R164 ;  /* 0x000000a400a47202 */ /* 0x000fc40000000f00 */
[----:B--2---:R-:W-:Y:S01]  /*d3b0*/  F2FP.F16.F32.PACK_AB R4, R65, R183 ;  /* 0x000000b74104723e */ /* 0x004fe200000000ff */
[----:B------:R-:W-:Y:S01]  /*d3c0*/  IMAD R37, R199, R32, R37 ;  /* 0x00000020c7257224 */ /* 0x000fe200078e0225 */
[----:B------:R-:W-:Y:S02]  /*d3d0*/  F2FP.F16.F32.PACK_AB R5, R67, R66 ;  /* 0x000000424305723e */ /* 0x000fe400000000ff */
[----:B------:R-:W-:Y:S02]  /*d3e0*/  F2FP.F16.F32.PACK_AB R6, R69, R184 ;  /* 0x000000b84506723e */ /* 0x000fe400000000ff */
[----:B------:R-:W-:Y:S02]  /*d3f0*/  F2FP.F16.F32.PACK_AB R7, R71, R70 ;  /* 0x000000464707723e */ /* 0x000fe400000000ff */
[----:B------:R-:W-:Y:S02]  /*d400*/  IADD3 R103, P1, R168, 0x6000, RZ ;  /* 0x00006000a8677810 */ /* 0x000fe40007f3e0ff */
[----:B------:R-:W-:Y:S01]  /*d410*/  MOV R162, R162 ;  /* 0x000000a200a27202 */ /* 0x000fe20000000f00 */
[----:B------:R-:W-:Y:S01]  /*d420*/  STSM.16.M88.4 [R164], R4 ;  /* 0x00000004a4007844 */ /* 0x000fe20000000200 */
[----:B-1----:R-:W-:-:S02]  /*d430*/  F2FP.F16.F32.PACK_AB R8, R73, R185 ;  /* 0x000000b94908723e */ /* 0x002fc400000000ff */
[----:B------:R-:W-:Y:S02]  /*d440*/  F2FP.F16.F32.PACK_AB R9, R75, R74 ;  /* 0x0000004a4b09723e */ /* 0x000fe400000000ff */
[----:B------:R-:W-:Y:S02]  /*d450*/  F2FP.F16.F32.PACK_AB R10, R77, R186 ;  /* 0x000000ba4d0a723e */ /* 0x000fe400000000ff */
[----:B------:R-:W-:Y:S02]  /*d460*/  F2FP.F16.F32.PACK_AB R11, R79, R78 ;  /* 0x0000004e4f0b723e */ /* 0x000fe400000000ff */
[----:B------:R-:W-:Y:S02]  /*d470*/  SHF.R.U64 R126, R126, 0x3, RZ ;  /* 0x000000037e7e7819 */ /* 0x000fe400000012ff */
[----:B------:R-:W-:Y:S01]  /*d480*/  MOV R158, R158 ;  /* 0x0000009e009e7202 */ /* 0x000fe20000000f00 */
[----:B------:R0:W-:Y:S01]  /*d490*/  STSM.16.M88.4 [R162], R8 ;  /* 0x00000008a2007844 */ /* 0x0001e20000000200 */
[----:B------:R-:W-:-:S02]  /*d4a0*/  F2FP.F16.F32.PACK_AB R24, R81, R187 ;  /* 0x000000bb5118723e */ /* 0x000fc400000000ff */
[----:B------:R-:W-:Y:S02]  /*d4b0*/  F2FP.F16.F32.PACK_AB R25, R83, R82 ;  /* 0x000000525319723e */ /* 0x000fe400000000ff */
[----:B------:R-:W-:Y:S02]  /*d4c0*/  F2FP.F16.F32.PACK_AB R26, R85, R188 ;  /* 0x000000bc551a723e */ /* 0x000fe400000000ff */
[----:B------:R-:W-:Y:S02]  /*d4d0*/  F2FP.F16.F32.PACK_AB R27, R87, R86 ;  /* 0x00000056571b723e */ /* 0x000fe400000000ff */
[----:B------:R-:W-:Y:S02]  /*d4e0*/  LOP3.LUT R102, R103, 0x380, RZ, 0xc0, !PT ;  /* 0x0000038067667812 */ /* 0x000fe400078ec0ff */
[----:B------:R-:W-:Y:S01]  /*d4f0*/  LOP3.LUT R126, R126, R127, RZ, 0x3c, !PT ;  /* 0x0000007f7e7e7212 */ /* 0x000fe200078e3cff */
[----:B------:R-:W-:Y:S01]  /*d500*/  IMAD.X R127, RZ, RZ, R169, P0 ;  /* 0x000000ffff7f7224 */ /* 0x000fe200000e06a9 */
[----:B------:R1:W-:Y:S01]  /*d510*/  STSM.16.M88.4 [R158], R24 ;  /* 0x000000189e007844 */ /* 0x0003e20000000200 */
[----:B------:R-:W-:Y:S01]  /*d520*/  SHF.R.U64 R102, R102, 0x3, RZ ;  /* 0x0000000366667819 */ /* 0x000fe200000012ff */
[----:B0-----:R-:W-:Y:S01]  /*d530*/  IMAD.U32 R9, RZ, RZ, UR5 ;  /* 0x00000005ff097e24 */ /* 0x001fe2000f8e00ff */
[----:B------:R-:W-:Y:S01]  /*d540*/  SHF.R.S32.HI R8, RZ, 0x1f, R36 ;  /* 0x0000001fff087819 */ /* 0x000fe20000011424 */
[----:B------:R-:W-:Y:S01]  /*d550*/  ULDC UR5, c[0x0][0xa88] ;  /* 0x0002a20000057ab9 */ /* 0x000fe20000000800 */
[----:B------:R-:W-:-:S02]  /*d560*/  F2FP.F16.F32.PACK_AB R5, R48, R3 ;  /* 0x000000033005723e */ /* 0x000fc400000000ff */
[----:B------:R-:W-:Y:S02]  /*d570*/  SHF.R.S32.HI R3, RZ, 0x1f, R37 ;  /* 0x0000001fff037819 */ /* 0x000fe40000011425 */
[----:B------:R-:W-:Y:S01]  /*d580*/  LOP3.LUT R102, R102, R103, RZ, 0x3c, !PT ;  /* 0x0000006766667212 */ /* 0x000fe200078e3cff */
[----:B------:R-:W-:Y:S01]  /*d590*/  IMAD.X R103, RZ, RZ, R169, P1 ;  /* 0x000000ffff677224 */ /* 0x000fe200008e06a9 */
[----:B------:R-:W-:Y:S02]  /*d5a0*/  IADD3 R131, P1, R168, 0xd000, RZ ;  /* 0x0000d000a8837810 */ /* 0x000fe40007f3e0ff */
[----:B------:R-:W-:Y:S02]  /*d5b0*/  MOV R156, R156 ;  /* 0x0000009c009c7202 */ /* 0x000fe40000000f00 */
[----:B-1----:R-:W-:Y:S01]  /*d5c0*/  IADD3 R24, P0, R36, UR6, RZ ;  /* 0x0000000624187c10 */ /* 0x002fe2000ff1e0ff */
[----:B------:R-:W-:Y:S01]  /*d5d0*/  VIADD R26, R210, UR60 ;  /* 0x0000003cd21a7c36 */ /* 0x000fe20008000000 */
[----:B------:R-:W-:-:S02]  /*d5e0*/  F2FP.F16.F32.PACK_AB R32, R89, R189 ;  /* 0x000000bd5920723e */ /* 0x000fc400000000ff */
[----:B------:R-:W-:Y:S01]  /*d5f0*/  IADD3.X R25, R8, UR7, R9, P0, !PT ;  /* 0x0000000708197c10 */ /* 0x000fe200087fe409 */
[----:B------:R-:W-:Y:S01]  /*d600*/  ULDC.64 UR6, c[0x0][0xb88] ;  /* 0x0002e20000067ab9 */ /* 0x000fe20000000a00 */
[----:B------:R-:W-:Y:S01]  /*d610*/  F2FP.F16.F32.PACK_AB R33, R91, R90 ;  /* 0x0000005a5b21723e */ /* 0x000fe200000000ff */
[----:B------:R-:W-:Y:S01]  /*d620*/  IMAD R8, R3, UR6, RZ ;  /* 0x0000000603087c24 */ /* 0x000fe2000f8e02ff */
[----:B------:R-:W-:Y:S01]  /*d630*/  F2FP.F16.F32.PACK_AB R34, R93, R190 ;  /* 0x000000be5d22723e */ /* 0x000fe200000000ff */
[----:B------:R-:W-:Y:S01]  /*d640*/  IMAD.WIDE.U32 R24, R37, UR6, R24 ;  /* 0x0000000625187c25 */ /* 0x000fe2000f8e0018 */
[----:B------:R-:W-:Y:S02]  /*d650*/  F2FP.F16.F32.PACK_AB R35, R95, R94 ;  /* 0x0000005e5f23723e */ /* 0x000fe400000000ff */
[----:B------:R-:W-:Y:S01]  /*d660*/  MOV R154, R154 ;  /* 0x0000009a009a7202 */ /* 0x000fe20000000f00 */
[----:B------:R-:W-:Y:S01]  /*d670*/  IMAD R37, R37, UR7, R8 ;  /* 0x0000000725257c24 */ /* 0x000fe2000f8e0208 */
[----:B------:R-:W-:Y:S01]  /*d680*/  F2FP.F16.F32.PACK_AB R4, R97, R191 ;  /* 0x000000bf6104723e */ /* 0x000fe200000000ff */
[----:B------:R0:W-:Y:S01]  /*d690*/  STSM.16.M88.4 [R156], R32 ;  /* 0x000000209c007844 */ /* 0x0001e20000000200 */
[----:B------:R-:W-:Y:S01]  /*d6a0*/  F2FP.F16.F32.PACK_AB R6, R101, R192 ;  /* 0x000000c06506723e */ /* 0x000fe200000000ff */
[----:B------:R-:W-:Y:S01]  /*d6b0*/  ULDC.64 UR6, c[0x0][0xb50] ;  /* 0x0002d40000067ab9 */ /* 0x000fe20000000a00 */
[----:B------:R-:W-:Y:S01]  /*d6c0*/  F2FP.F16.F32.PACK_AB R7, R56, R52 ;  /* 0x000000343807723e */ /* 0x000fe200000000ff */
[----:B------:R-:W-:Y:S01]  /*d6d0*/  IMAD R3, R199, UR5, RZ ;  /* 0x00000005c7037c24 */ /* 0x000fe2000f8e02ff */
[----:B------:R-:W-:-:S02]  /*d6e0*/  LOP3.LUT R130, R131, 0x380, RZ, 0xc0, !PT ;  /* 0x0000038083827812 */ /* 0x000fc400078ec0ff */
[----:B------:R-:W-:Y:S01]  /*d6f0*/  LOP3.LUT P0, RZ, R208, 0x3, RZ, 0xc0, !PT ;  /* 0x00000003d0ff7812 */ /* 0x000fe2000780c0ff */
[----:B------:R1:W-:Y:S01]  /*d700*/  STSM.16.M88.4 [R154], R4 ;  /* 0x000000049a007844 */ /* 0x0003e20000000200 */
[----:B------:R-:W-:Y:S02]  /*d710*/  SHF.R.U64 R130, R130, 0x3, RZ ;  /* 0x0000000382827819 */ /* 0x000fe400000012ff */
[----:B------:R-:W-:Y:S02]  /*d720*/  MOV R152, R152 ;  /* 0x0000009800987202 */ /* 0x000fe40000000f00 */
[----:B------:R-:W-:Y:S02]  /*d730*/  F2FP.F16.F32.PACK_AB R8, R105, R193 ;  /* 0x000000c16908723e */ /* 0x000fe400000000ff */
[----:B------:R-:W-:Y:S02]  /*d740*/  F2FP.F16.F32.PACK_AB R9, R64, R60 ;  /* 0x0000003c4009723e */ /* 0x000fe400000000ff */
[----:B0-----:R-:W-:-:S02]  /*d750*/  LEA R34, P3, R24, UR6, 0x2 ;  /* 0x0000000618227c11 */ /* 0x001fc4000f8610ff */
[----:B------:R-:W-:Y:S02]  /*d760*/  F2FP.F16.F32.PACK_AB R10, R109, R194 ;  /* 0x000000c26d0a723e */ /* 0x000fe400000000ff */
[----:B------:R-:W-:Y:S01]  /*d770*/  F2FP.F16.F32.PACK_AB R11, R72, R68 ;  /* 0x00000044480b723e */ /* 0x000fe200000000ff */
[----:B------:R-:W-:Y:S01]  /*d780*/  SHFL.IDX PT, R46, R34, RZ, 0x1c1f ;  /* 0x001c1fff222e7589 */ /* 0x000fe200000e0000 */
[----:B------:R-:W-:Y:S01]  /*d790*/  LOP3.LUT R130, R130, R131, RZ, 0x3c, !PT ;  /* 0x0000008382827212 */ /* 0x000fe200078e3cff */
[----:B-1----:R-:W-:Y:S01]  /*d7a0*/  IMAD.IADD R5, R25, 0x1, R37 ;  /* 0x0000000119057824 */ /* 0x002fe200078e0225 */
[----:B------:R-:W-:Y:S01]  /*d7b0*/  MOV R146, R146 ;  /* 0x0000009200927202 */ /* 0x000fe20000000f00 */
[----:B------:R-:W-:Y:S01]  /*d7c0*/  VIADD R4, R26, 0x8 ;  /* 0x000000081a047836 */ /* 0x000fe20000000000 */
[----:B------:R0:W-:Y:S01]  /*d7d0*/  STSM.16.M88.4 [R152], R8 ;  /* 0x0000000898007844 */ /* 0x0001e20000000200 */
[----:B------:R-:W-:Y:S01]  /*d7e0*/  IMAD.X R131, RZ, RZ, R169, P1 ;  /* 0x000000ffff837224 */ /* 0x000fe200008e06a9 */
[----:B------:R-:W-:-:S02]  /*d7f0*/  LEA.HI.X R35, R24, UR7, R5, 0x2, P3 ;  /* 0x0000000718237c11 */ /* 0x000fc400098f1405 */
[-C--:B------:R-:W-:Y:S01]  /*d800*/  ISETP.GE.OR P1, PT, R26, R3.reuse, P0 ;  /* 0x000000031a00720c */ /* 0x080fe20000726670 */
[----:B------:R1:W-:Y:S01]  /*d810*/  SHFL.IDX PT, R56, R34, 0x1, 0x1c1f ;  /* 0x003c1f0022387f89 */ /* 0x0003e200000e0000 */
[----:B------:R-:W-:Y:S02]  /*d820*/  ISETP.GE.OR P0, PT, R4, R3, P0 ;  /* 0x000000030400720c */ /* 0x000fe40000706670 */
[----:B------:R-:W-:Y:S01]  /*d830*/  F2FP.F16.F32.PACK_AB R4, R113, R195 ;  /* 0x000000c37104723e */ /* 0x000fe200000000ff */
[----:B------:R-:W2:Y:S01]  /*d840*/  SHFL.IDX PT, R47, R35, RZ, 0x1c1f ;  /* 0x001c1fff232f7589 */ /* 0x000ea200000e0000 */
[----:B------:R-:W-:Y:S02]  /*d850*/  F2FP.F16.F32.PACK_AB R5, R80, R76 ;  /* 0x0000004c5005723e */ /* 0x000fe400000000ff */
[----:B------:R-:W-:Y:S01]  /*d860*/  F2FP.F16.F32.PACK_AB R6, R117, R196 ;  /* 0x000000c47506723e */ /* 0x000fe200000000ff */
[----:B------:R3:W4:Y:S01]  /*d870*/  SHFL.IDX PT, R57, R35, 0x1, 0x1c1f ;  /* 0x003c1f0023397f89 */ /* 0x00072200000e0000 */
[----:B------:R-:W-:-:S02]  /*d880*/  F2FP.F16.F32.PACK_AB R7, R88, R84 ;  /* 0x000000545807723e */ /* 0x000fc400000000ff */
[----:B------:R-:W-:Y:S02]  /*d890*/  MOV R142, R142 ;  /* 0x0000008e008e7202 */ /* 0x000fe40000000f00 */
[----:B0-----:R-:W-:Y:S01]  /*d8a0*/  F2FP.F16.F32.PACK_AB R8, R121, R197 ;  /* 0x000000c57908723e */ /* 0x001fe200000000ff */
[----:B------:R0:W-:Y:S01]  /*d8b0*/  STSM.16.M88.4 [R146], R4 ;  /* 0x0000000492007844 */ /* 0x0001e20000000200 */
[----:B------:R-:W-:Y:S02]  /*d8c0*/  F2FP.F16.F32.PACK_AB R9, R96, R92 ;  /* 0x0000005c6009723e */ /* 0x000fe400000000ff */
        /* <DEDUP_REMOVED lines=10> */
[----:B-1----:R-:W-:-:S02]  /*d970*/  F2FP.F16.F32.PACK_AB R34, R141, R140 ;  /* 0x0000008c8d22723e */ /* 0x002fc400000000ff */
[----:B---3--:R-:W-:Y:S02]  /*d980*/  F2FP.F16.F32.PACK_AB R35, R173, R172 ;  /* 0x000000acad23723e */ /* 0x008fe400000000ff */
[----:B------:R-:W-:Y:S02]  /*d990*/  F2FP.F16.F32.PACK_AB R52, R145, R144 ;  /* 0x000000909134723e */ /* 0x000fe400000000ff */
[----:B------:R-:W-:Y:S01]  /*d9a0*/  F2FP.F16.F32.PACK_AB R53, R175, R174 ;  /* 0x000000aeaf35723e */ /* 0x000fe200000000ff */
[----:B------:R-:W-:Y:S01]  /*d9b0*/  STSM.16.M88.4 [R22], R32 ;  /* 0x0000002016007844 */ /* 0x000fe20000000200 */
[----:B------:R-:W-:Y:S02]  /*d9c0*/  F2FP.F16.F32.PACK_AB R54, R149, R148 ;  /* 0x000000949536723e */ /* 0x000fe400000000ff */
[----:B------:R-:W-:Y:S02]  /*d9d0*/  F2FP.F16.F32.PACK_AB R55, R178, R176 ;  /* 0x000000b0b237723e */ /* 0x000fe400000000ff */
[----:B------:R-:W-:-:S02]  /*d9e0*/  IADD3 R20, P4, R168, 0x2000, RZ ;  /* 0x00002000a8147810 */ /* 0x000fc40007f9e0ff */
[----:B------:R-:W-:Y:S01]  /*d9f0*/  IADD3 R21, P5, R168, 0x3000, RZ ;  /* 0x00003000a8157810 */ /* 0x000fe20007fbe0ff */
[----:B------:R-:W-:Y:S01]  /*da00*/  STSM.16.M88.4 [R16], R52 ;  /* 0x0000003410007844 */ /* 0x000fe20000000200 */
[----:B------:R-:W-:Y:S02]  /*da10*/  LOP3.LUT R15, R20, 0x380, RZ, 0xc0, !PT ;  /* 0x00000380140f7812 */ /* 0x000fe400078ec0ff */
[----:B------:R-:W-:Y:S01]  /*da20*/  IADD3 R31, P6, R168, 0x4000, RZ ;  /* 0x00004000a81f7810 */ /* 0x000fe20007fde0ff */
[----:B------:R-:W-:Y:S01]  /*da30*/  BAR.SYNC.DEFER_BLOCKING 0x1, 0x100 ;  /* 0x0044000000007b1d */ /* 0x000fe20000010000 */
[----:B------:R-:W-:Y:S02]  /*da40*/  SHF.R.U64 R15, R15, 0x3, RZ ;  /* 0x000000030f0f7819 */ /* 0x000fe400000012ff */
[----:B------:R-:W-:Y:S02]  /*da50*/  LOP3.LUT R30, R31, 0x380, RZ, 0xc0, !PT ;  /* 0x000003801f1e7812 */ /* 0x000fe400078ec0ff */
[----:B------:R-:W-:Y:S01]  /*da60*/  LOP3.LUT R14, R15, R20, RZ, 0x3c, !PT ;  /* 0x000000140f0e7212 */ /* 0x000fe200078e3cff */
[----:B------:R-:W-:Y:S01]  /*da70*/  IMAD.X R15, RZ, RZ, R169, P4 ;  /* 0x000000ffff0f7224 */ /* 0x000fe200020e06a9 */
[----:B------:R-:W-:-:S02]  /*da80*/  LOP3.LUT R20, R21, 0x380, RZ, 0xc0, !PT ;  /* 0x0000038015147812 */ /* 0x000fc400078ec0ff */
[----:B------:R-:W-:Y:S02]  /*da90*/  SHF.R.U64 R30, R30, 0x3, RZ ;  /* 0x000000031e1e7819 */ /* 0x000fe400000012ff */
[----:B------:R-:W-:Y:S01]  /*daa0*/  SHF.R.U64 R20, R20, 0x3, RZ ;  /* 0x0000000314147819 */ /* 0x000fe200000012ff */
[----:B------:R-:W-:Y:S01]  /*dab0*/  UIMAD UR5, UR10, UR8, URZ ;  /* 0x000000080a0572a4 */ /* 0x000fe2000f8e023f */
[----:B------:R-:W-:Y:S01]  /*dac0*/  LOP3.LUT R30, R30, R31, RZ, 0x3c, !PT ;  /* 0x0000001f1e1e7212 */ /* 0x000fe200078e3cff */
[--C-:B------:R-:W-:Y:S01]  /*dad0*/  IMAD.X R31, RZ, RZ, R169.reuse, P6 ;  /* 0x000000ffff1f7224 */ /* 0x100fe200030e06a9 */
[----:B------:R-:W-:Y:S01]  /*dae0*/  LOP3.LUT R20, R20, R21, RZ, 0x3c, !PT ;  /* 0x0000001514147212 */ /* 0x000fe200078e3cff */
[----:B------:R-:W-:Y:S01]  /*daf0*/  IMAD.X R21, RZ, RZ, R169, P5 ;  /* 0x000000ffff157224 */ /* 0x000fe200028e06a9 */
[C---:B------:R-:W-:Y:S02]  /*db00*/  IADD3 R115, P4, R168.reuse, 0x9000, RZ ;  /* 0x00009000a8737810 */ /* 0x040fe40007f9e0ff */
[C---:B------:R-:W-:Y:S01]  /*db10*/  LOP3.LUT R29, R168.reuse, 0x380, RZ, 0xc0, !PT ;  /* 0x00000380a81d7812 */ /* 0x040fe200078ec0ff */
[----:B--2---:R1:W-:Y:S01]  /*db20*/  @!P1 ST.E desc[UR14][R46.64], R0 ;  /* 0x000000002e009985 */ /* 0x0043e2000c10190e */
[C---:B------:R-:W-:Y:S01]  /*db30*/  IADD3 R119, P5, R168.reuse, 0xa000, RZ ;  /* 0x0000a000a8777810 */ /* 0x040fe20007fbe0ff */
[----:B------:R-:W-:Y:S01]  /*db40*/  UIMAD.WIDE.U32 UR6, UR11, UR8, URZ ;  /* 0x000000080b0672a5 */ /* 0x000fe2000f8e003f */
[----:B------:R-:W-:Y:S01]  /*db50*/  IADD3 R123, P6, R168, 0xb000, RZ ;  /* 0x0000b000a87b7810 */ /* 0x000fe20007fde0ff */
[----:B----4-:R2:W-:Y:S01]  /*db60*/  @!P0 ST.E desc[UR14][R56.64], R2 ;  /* 0x0000000238008985 */ /* 0x0105e2000c10190e */
[----:B------:R-:W-:Y:S01]  /*db70*/  UIMAD UR5, UR11, UR9, UR5 ;  /* 0x000000090b0572a4 */ /* 0x000fe2000f8e0205 */
[----:B------:R-:W-:-:S02]  /*db80*/  LOP3.LUT R114, R115, 0x380, RZ, 0xc0, !PT ;  /* 0x0000038073727812 */ /* 0x000fc400078ec0ff */
[----:B------:R3:W5:Y:S01]  /*db90*/  LD.E.128 R40, desc[UR14][R12.64] ;  /* 0x0000000e0c287980 */ /* 0x000762000c101d00 */
[----:B------:R-:W-:Y:S01]  /*dba0*/  ULDC.64 UR10, c[0x0][0xaf0] ;  /* 0x0002bc00000a7ab9 */ /* 0x000fe20000000a00 */
[----:B------:R-:W-:Y:S02]  /*dbb0*/  LOP3.LUT R118, R119, 0x380, RZ, 0xc0, !PT ;  /* 0x0000038077767812 */ /* 0x000fe400078ec0ff */
[----:B0-----:R0:W5:Y:S01]  /*dbc0*/  LD.E.128 R4, desc[UR14][R20.64] ;  /* 0x0000000e14047980 */ /* 0x001162000c101d00 */
[----:B-1----:R-:W-:Y:S01]  /*dbd0*/  IMAD R0, R202, 0x20, R206 ;  /* 0x00000020ca007824 */ /* 0x002fe200078e02ce */
[----:B------:R-:W-:Y:S02]  /*dbe0*/  LOP3.LUT R122, R123, 0x380, RZ, 0xc0, !PT ;  /* 0x000003807b7a7812 */ /* 0x000fe400078ec0ff */
[----:B------:R1:W5:Y:S01]  /*dbf0*/  LD.E.128 R48, desc[UR14][R14.64] ;  /* 0x0000000e0e307980 */ /* 0x000362000c101d00 */
[----:B------:R-:W-:Y:S01]  /*dc00*/  UIADD3 UR7, UR7, UR5, URZ ;  /* 0x0000000507077290 */ /* 0x000fe2000fffe03f */
[----:B---3--:R-:W3:Y:S01]  /*dc10*/  @P2 LDC R13, c[0x0][0xbec] ;  /* 0x0002fb00ff0d2b82 */ /* 0x008ee20000000800 */
[----:B------:R-:W-:Y:S01]  /*dc20*/  UIMAD UR8, UR12, UR10, URZ ;  /* 0x0000000a0c0872a4 */ /* 0x000fe2000f8e023f */
[----:B------:R-:W-:Y:S01]  /*dc30*/  SHF.R.U64 R114, R114, 0x3, RZ ;  /* 0x0000000372727819 */ /* 0x000fe200000012ff */
[----:B------:R4:W5:Y:S01]  /*dc40*/  LD.E.128 R8, desc[UR14][R30.64] ;  /* 0x0000000e1e087980 */ /* 0x000962000c101d00 */
[----:B------:R-:W-:-:S02]  /*dc50*/  SHF.R.U64 R118, R118, 0x3, RZ ;  /* 0x0000000376767819 */ /* 0x000fc400000012ff */
[----:B------:R-:W-:Y:S01]  /*dc60*/  SHF.R.U64 R122, R122, 0x3, RZ ;  /* 0x000000037a7a7819 */ /* 0x000fe200000012ff */
[----:B------:R-:W5:Y:S01]  /*dc70*/  LD.E.128 R96, desc[UR14][R98.64] ;  /* 0x0000000e62607980 */ /* 0x000f62000c101d00 */
[----:B0-----:R-:W0:Y:S01]  /*dc80*/  @P2 LDC R21, c[0x0][0xbf0] ;  /* 0x0002fc00ff152b82 */ /* 0x001e220000000800 */
[----:B-1----:R-:W-:Y:S01]  /*dc90*/  VIADD R14, R0, UR60 ;  /* 0x0000003c000e7c36 */ /* 0x002fe20008000000 */
[----:B------:R-:W-:Y:S01]  /*dca0*/  UIMAD UR5, UR13, UR11, UR8 ;  /* 0x0000000b0d0572a4 */ /* 0x000fe2000f8e0208 */
[----:B------:R-:W-:Y:S01]  /*dcb0*/  SHF.R.U64 R29, R29, 0x3, RZ ;  /* 0x000000031d1d7819 */ /* 0x000fe200000012ff */
[----:B------:R-:W5:Y:S01]  /*dcc0*/  LD.E.128 R100, desc[UR14][R102.64] ;  /* 0x0000000e66647980 */ /* 0x000f62000c101d00 */
[----:B------:R-:W-:Y:S01]  /*dcd0*/  IMAD.MOV.U32 R15, RZ, RZ, R14 ;  /* 0x000000ffff0f7224 */ /* 0x000fe200078e000e */
[----:B------:R-:W-:Y:S01]  /*dce0*/  UIMAD.WIDE.U32 UR6, UR13, UR10, UR6 ;  /* 0x0000000a0d0672a5 */ /* 0x000fe2000f8e0006 */
[----:B------:R-:W-:Y:S01]  /*dcf0*/  LOP3.LUT R114, R114, R115, RZ, 0x3c, !PT ;  /* 0x0000007372727212 */ /* 0x000fe200078e3cff */
[----:B------:R-:W-:Y:S01]  /*dd00*/  IMAD.X R115, RZ, RZ, R169, P4 ;  /* 0x000000ffff737224 */ /* 0x000fe200020e06a9 */
[----:B------:R-:W-:Y:S01]  /*dd10*/  LOP3.LUT R118, R118, R119, RZ, 0x3c, !PT ;  /* 0x0000007776767212 */ /* 0x000fe200078e3cff */
[----:B------:R-:W5:Y:S01]  /*dd20*/  LD.E.128 R104, desc[UR14][R106.64] ;  /* 0x0000000e6a687980 */ /* 0x000f62000c101d00 */
[----:B------:R-:W-:-:S03]  /*dd30*/  LOP3.LUT R122, R122, R123, RZ, 0x3c, !PT ;  /* 0x0000007b7a7a7212 */ /* 0x000fc600078e3cff */
[----:B------:R-:W5:Y:S01]  /*dd40*/  LD.E.128 R108, desc[UR14][R110.64] ;  /* 0x0000000e6e6c7980 */ /* 0x000f62000c101d00 */
[----:B---3--:R-:W-:Y:S01]  /*dd50*/  @P2 IMAD.HI.U32 R0, R14, R13, RZ ;  /* 0x0000000d0e002227 */ /* 0x008fe200078e00ff */
[----:B------:R-:W-:Y:S01]  /*dd60*/  UIADD3 UR5, UR7, UR5, URZ ;  /* 0x0000000507057290 */ /* 0x000fe2000fffe03f */
[----:B------:R-:W-:Y:S01]  /*dd70*/  LOP3.LUT R28, R29, R168, RZ, 0x3c, !PT ;  /* 0x000000a81d1c7212 */ /* 0x000fe200078e3cff */
[----:B------:R-:W-:Y:S01]  /*dd80*/  ULDC.64 UR8, c[0x0][0xae0] ;  /* 0x0002b80000087ab9 */ /* 0x000fe20000000a00 */
[--C-:B------:R-:W-:Y:S01]  /*dd90*/  IMAD.X R119, RZ, RZ, R169.reuse, P5 ;  /* 0x000000ffff777224 */ /* 0x100fe200028e06a9 */
[----:B------:R-:W5:Y:S01]  /*dda0*/  LD.E.128 R112, desc[UR14][R114.64] ;  /* 0x0000000e72707980 */ /* 0x000f62000c101d00 */
[--C-:B------:R-:W-:Y:S01]  /*ddb0*/  IMAD.X R123, RZ, RZ, R169.reuse, P6 ;  /* 0x000000ffff7b7224 */ /* 0x100fe200030e06a9 */
[----:B0-----:R-:W-:Y:S01]  /*ddc0*/  @P2 SHF.R.U32.HI R15, RZ, R21, R0 ;  /* 0x00000015ff0f2219 */ /* 0x001fe20000011600 */
[----:B------:R-:W-:Y:S02]  /*ddd0*/  IMAD.MOV.U32 R29, RZ, RZ, R169 ;  /* 0x000000ffff1d7224 */ /* 0x000fe400078e00a9 */
[----:B------:R-:W5:Y:S01]  /*dde0*/  LD.E.128 R116, desc[UR14][R118.64] ;  /* 0x0000000e76747980 */ /* 0x000f62000c101d00 */
[--C-:B------:R-:W-:Y:S01]  /*ddf0*/  SHF.R.S32.HI R0, RZ, 0x1f, R15.reuse ;  /* 0x0000001fff007819 */ /* 0x100fe2000001140f */
[----:B--2---:R-:W-:-:S02]  /*de00*/  IMAD.MOV R2, RZ, RZ, -R15 ;  /* 0x000000ffff027224 */ /* 0x004fc400078e0a0f */
[----:B------:R4:W5:Y:S01]  /*de10*/  LD.E.128 R36, desc[UR14][R28.64] ;  /* 0x0000000e1c247980 */ /* 0x000962000c101d00 */
[----:B------:R-:W-:Y:S02]  /*de20*/  IMAD.U32 R13, RZ, RZ, UR7 ;  /* 0x00000007ff0d7e24 */ /* 0x000fe4000f8e00ff */
[----:B------:R-:W-:Y:S01]  /*de30*/  IMAD R0, R0, UR8, RZ ;  /* 0x0000000800007c24 */ /* 0x000fe2000f8e02ff */
[----:B------:R-:W5:Y:S01]  /*de40*/  LD.E.128 R120, desc[UR14][R122.64] ;  /* 0x0000000e7a787980 */ /* 0x000f62000c101d00 */
[----:B------:R-:W-:Y:S02]  /*de50*/  IMAD R199, R199, R2, R14 ;  /* 0x00000002c7c77224 */ /* 0x000fe400078e020e */
[----:B------:R-:W-:Y:S01]  /*de60*/  IMAD.U32 R12, RZ, RZ, UR6 ;  /* 0x00000006ff0c7e24 */ /* 0x000fe2000f8e00ff */
[----:B------:R-:W5:Y:S01]  /*de70*/  LD.E.128 R124, desc[UR14][R126.64] ;  /* 0x0000000e7e7c7980 */ /* 0x000f62000c101d00 */
[----:B------:R-:W-:Y:S01]  /*de80*/  IMAD.U32 R13, RZ, RZ, UR5 ;  /* 0x00000005ff0d7e24 */ /* 0x000fe2000f8e00ff */
[----:B------:R-:W-:Y:S01]  /*de90*/  ULDC.64 UR6, c[0x0][0xad8] ;  /* 0x0002b60000067ab9 */ /* 0x000fe20000000a00 */
[----:B------:R-:W-:Y:S01]  /*dea0*/  IMAD R21, R15, UR9, R0 ;  /* 0x000000090f157c24 */ /* 0x000fe2000f8e0200 */
[----:B------:R-:W5:Y:S01]  /*deb0*/  LD.E.128 R128, desc[UR14][R130.64] ;  /* 0x0000000e82807980 */ /* 0x000f62000c101d00 */
[----:B------:R-:W-:-:S03]  /*dec0*/  SHF.R.S32.HI R0, RZ, 0x1f, R199 ;  /* 0x0000001fff007819 */ /* 0x000fc600000114c7 */
[----:B------:R-:W5:Y:S01]  /*ded0*/  LD.E.128 R132, desc[UR14][R134.64] ;  /* 0x0000000e86847980 */ /* 0x000f62000c101d00 */
[----:B------:R-:W-:-:S03]  /*dee0*/  IMAD.WIDE.U32 R12, R15, UR8, R12 ;  /* 0x000000080f0c7c25 */ /* 0x000fc6000f8e000c */
[----:B------:R-:W5:Y:S01]  /*def0*/  LD.E.128 R136, desc[UR14][R138.64] ;  /* 0x0000000e8a887980 */ /* 0x000f62000c101d00 */
[----:B------:R-:W-:Y:S01]  /*df00*/  @!PT LDS RZ, [RZ] ;  /* 0x00000000fffff984 */ /* 0x000fe20000000800 */
[----:B------:R-:W-:Y:S01]  /*df10*/  @!PT LDS RZ, [RZ] ;  /* 0x00000000fffff984 */ /* 0x000fe20000000800 */
[----:B------:R-:W-:Y:S01]  /*df20*/  @!PT LDS RZ, [RZ] ;  /* 0x00000000fffff984 */ /* 0x000fe20000000800 */
[----:B------:R-:W-:Y:S01]  /*df30*/  @!PT LDS RZ, [RZ] ;  /* 0x00000000fffff984 */ /* 0x000fe20000000800 */
[----:B------:R0:W-:Y:S06]  /*df40*/  MEMBAR.ALL.CTA ;  /* 0x0000000000007992 */ /* 0x0001ec0000008000 */
[----:B0-----:R-:W0:Y:S01]  /*df50*/  FENCE.VIEW.ASYNC.S ;  /* 0x00000000000073c6 */ /* 0x001e220000000000 */
[----:B------:R-:W-:Y:S02]  /*df60*/  IMAD.IADD R13, R13, 0x1, R21 ;  /* 0x000000010d0d7824 */ /* 0x000fe400078e0215 */
[----:B------:R-:W-:-:S02]  /*df70*/  IMAD R2, R0, UR6, RZ ;  /* 0x0000000600027c24 */ /* 0x000fc4000f8e02ff */
[----:B------:R-:W-:Y:S02]  /*df80*/  VIADD R22, R206, UR60 ;  /* 0x0000003cce167c36 */ /* 0x000fe40008000000 */
[C---:B------:R-:W-:Y:S02]  /*df90*/  IMAD R15, R199.reuse, UR7, R2 ;  /* 0x00000007c70f7c24 */ /* 0x040fe4000f8e0202 */
[----:B------:R-:W-:Y:S01]  /*dfa0*/  IMAD.WIDE.U32 R12, R199, UR6, R12 ;  /* 0x00000006c70c7c25 */ /* 0x000fe2000f8e000c */
[C---:B------:R-:W-:Y:S01]  /*dfb0*/  ISETP.GE.AND P2, PT, R22.reuse, R3, PT ;  /* 0x000000031600720c */ /* 0x040fe20003f46270 */
[----:B------:R-:W-:Y:S02]  /*dfc0*/  ULDC.64 UR6, c[0x0][0xa80] ;  /* 0x0002a00000067ab9 */ /* 0x000fe40000000a00 */
[----:B------:R-:W-:Y:S01]  /*dfd0*/  VIADD R0, R22, 0x20 ;  /* 0x0000002016007836 */ /* 0x000fe20000000000 */
[----:B------:R-:W-:Y:S01]  /*dfe0*/  LEA R2, P3, R12, UR6, 0x1 ;  /* 0x000000060c027c11 */ /* 0x000fe2000f8608ff */
[----:B------:R-:W-:-:S02]  /*dff0*/  IMAD.IADD R13, R13, 0x1, R15 ;  /* 0x000000010d0d7824 */ /* 0x000fc400078e020f */
[----:B------:R-:W-:Y:S01]  /*e000*/  VIADD R198, R198, 0x30820 ;  /* 0x00030820c6c67836 */ /* 0x000fe20000000000 */
[-C--:B------:R-:W-:Y:S01]  /*e010*/  ISETP.GE.AND P1, PT, R0, R3.reuse, PT ;  /* 0x000000030000720c */ /* 0x080fe20003f26270 */
[----:B------:R-:W-:Y:S01]  /*e020*/  VIADD R0, R22, 0x40 ;  /* 0x0000004016007836 */ /* 0x000fe20000000000 */
[----:B------:R-:W-:Y:S02]  /*e030*/  LEA.HI.X R16, R12, UR7, R13, 0x1, P3 ;  /* 0x000000070c107c11 */ /* 0x000fe400098f0c0d */
[----:B------:R-:W-:Y:S01]  /*e040*/  PRMT R198, RZ, 0x654, R198 ;  /* 0x00000654ffc67816 */ /* 0x000fe200000000c6 */
[----:B0-----:R4:W0:Y:S01]  /*e050*/  SHFL.IDX PT, R24, R2, RZ, 0x181f ;  /* 0x00181fff02187589 */ /* 0x00182200000e0000 */
[----:B------:R-:W-:Y:S01]  /*e060*/  ISETP.GE.AND P0, PT, R0, R3, PT ;  /* 0x000000030000720c */ /* 0x000fe20003f06270 */
[----:B------:R-:W-:Y:S01]  /*e070*/  BSSY B1, `(.L_x_1237) ;  /* 0x0000016000017945 */ /* 0x000fe20003800000 */
[----:B------:R4:W-:Y:S01]  /*e080*/  SYNCS.ARRIVE.TRANS64.RED.A1T0 RZ, [R198+URZ], RZ ;  /* 0x000000ffc6ff79a7 */ /* 0x0009e2000810043f */
[----:B------:R4:W1:Y:S02]  /*e090*/  SHFL.IDX PT, R0, R16, RZ, 0x181f ;  /* 0x00181fff10007589 */ /* 0x00086400000e0000 */
[----:B------:R-:W-:Y:S08]  /*e0a0*/  @P2 BRA `(.L_x_1238) ;  /* 0x0000000000482947 */ /* 0x000ff00003800000 */
        /* <DEDUP_REMOVED lines=18> */
.L_x_1238:
[----:B------:R-:W-:Y:S05]  /*e1d0*/  BSYNC B1 ;  /* 0x0000000000017941 */ /* 0x000fea0003800000 */
.L_x_1237:
[----:B-1----:R1:W3:Y:S01]  /*e1e0*/  SHFL.IDX PT, R0, R16, 0x1, 0x181f ;  /* 0x00381f0010007f89 */ /* 0x0022e200000e0000 */
[----:B------:R-:W-:Y:S03]  /*e1f0*/  BSSY B1, `(.L_x_1239) ;  /* 0x0000015000017945 */ /* 0x000fe60003800000 */
[----:B--2---:R1:W2:Y:S01]  /*e200*/  SHFL.IDX PT, R14, R2, 0x1, 0x181f ;  /* 0x00381f00020e7f89 */ /* 0x0042a200000e0000 */
[----:B------:R-:W-:Y:S05]  /*e210*/  @P1 BRA `(.L_x_1240) ;  /* 0x0000000000481947 */ /* 0x000fea0003800000 */
[----:B------:R-:W-:Y:S01]  /*e220*/  ULDC UR5, c[0x0][0xac8] ;  /* 0x0002b20000057ab9 */ /* 0x000fe20000000800 */
[----:B------:R-:W-:Y:S01]  /*e230*/  ULDC.64 UR6, c[0x0][0x208] ;  /* 0x0000820000067ab9 */ /* 0x000fe20000000a00 */
[----:B------:R-:W-:Y:S02]  /*e240*/  ISETP.GE.AND P4, PT, R18, UR5, PT ;  /* 0x0000000512007c0c */ /* 0x000fe4000bf86270 */
[----:B------:R-:W-:Y:S02]  /*e250*/  ISETP.GE.AND P3, PT, R200, UR5, PT ;  /* 0x00000005c8007c0c */ /* 0x000fe4000bf66270 */
[----:B------:R-:W-:Y:S02]  /*e260*/  ISETP.GE.AND P2, PT, R23, UR5, PT ;  /* 0x0000000517007c0c */ /* 0x000fe4000bf46270 */
[----:B------:R-:W-:-:S07]  /*e270*/  ISETP.GE.AND P1, PT, R201, UR5, PT ;  /* 0x00000005c9007c0c */ /* 0x000fce000bf26270 */
[-C--:B--2--5:R-:W-:Y:S02]  /*e280*/  @!P4 LEA R8, P6, R18, R14.reuse, 0x1 ;  /* 0x0000000e1208c211 */ /* 0x0a4fe400078c08ff */
[----:B------:R-:W-:Y:S02]  /*e290*/  @!P3 LEA R10, P5, R200, R14, 0x1 ;  /* 0x0000000ec80ab211 */ /* 0x000fe400078a08ff */
[----:B---3--:R-:W-:Y:S02]  /*e2a0*/  @!P4 LEA.HI.X R9, R18, R0, R216, 0x1, P6 ;  /* 0x000000001209c211 */ /* 0x008fe400030f0cd8 */
        /* <DEDUP_REMOVED lines=9> */
.L_x_1240:
[----:B------:R-:W-:Y:S05]  /*e340*/  BSYNC B1 ;  /* 0x0000000000017941 */ /* 0x000fea0003800000 */
.L_x_1239:
[----:B---3--:R3:W0:Y:S01]  /*e350*/  SHFL.IDX PT, R0, R16, 0x2, 0x181f ;  /* 0x00581f0010007f89 */ /* 0x00862200000e0000 */
        /* <DEDUP_REMOVED lines=21> */
.L_x_1242:
[----:B------:R-:W-:Y:S05]  /*e4b0*/  BSYNC B1 ;  /* 0x0000000000017941 */ /* 0x000fea0003800000 */
.L_x_1241:
[----:B0-----:R-:W-:Y:S01]  /*e4c0*/  VIADD R0, R22, 0x60 ;  /* 0x0000006016007836 */ /* 0x001fe20000000000 */
[----:B-1-34-:R-:W3:Y:S04]  /*e4d0*/  SHFL.IDX PT, R16, R16, 0x3, 0x181f ;  /* 0x00781f0010107f89 */ /* 0x01aee800000e0000 */
[----:B------:R-:W-:Y:S01]  /*e4e0*/  ISETP.GE.AND P0, PT, R0, R3, PT ;  /* 0x000000030000720c */ /* 0x000fe20003f06270 */
[----:B------:R4:W0:-:S12]  /*e4f0*/  SHFL.IDX PT, R12, R2, 0x3, 0x181f ;  /* 0x00781f00020c7f89 */ /* 0x00081800000e0000 */
[----:B----4-:R-:W-:Y:S05]  /*e500*/  @P0 BRA `(.L_x_1243) ;  /* 0x0000000c00540947 */ /* 0x010fea0003800000 */
[----:B------:R-:W-:Y:S01]  /*e510*/  ULDC UR5, c[0x0][0xac8] ;  /* 0x0002b20000057ab9 */ /* 0x000fe20000000800 */
[----:B------:R-:W-:Y:S01]  /*e520*/  ULDC.64 UR6, c[0x0][0x208] ;  /* 0x0000820000067ab9 */ /* 0x000fe20000000a00 */
[----:B------:R-:W-:Y:S02]  /*e530*/  ISETP.GE.AND P3, PT, R18, UR5, PT ;  /* 0x0000000512007c0c */ /* 0x000fe4000bf66270 */
[----:B------:R-:W-:Y:S02]  /*e540*/  ISETP.GE.AND P4, PT, R200, UR5, PT ;  /* 0x00000005c8007c0c */ /* 0x000fe4000bf86270 */
[----:B------:R-:W-:-:S09]  /*e550*/  ISETP.GE.AND P5, PT, R23, UR5, PT ;  /* 0x0000000517007c0c */ /* 0x000fd2000bfa6270 */
[-C--:B0-----:R-:W-:Y:S02]  /*e560*/  @!P3 LEA R2, P0, R18, R12.reuse, 0x1 ;  /* 0x0000000c1202b211 */ /* 0x081fe400078008ff */
[----:B-----5:R-:W-:Y:S02]  /*e570*/  @!P4 LEA R8, P1, R200, R12, 0x1 ;  /* 0x0000000cc808c211 */ /* 0x020fe400078208ff */
[----:B---3--:R-:W-:Y:S02]  /*e580*/  @!P3 LEA.HI.X R3, R18, R16, R216, 0x1, P0 ;  /* 0x000000101203b211 */ /* 0x008fe400000f0cd8 */
        /* <DEDUP_REMOVED lines=8> */
[----:B----4-:R-:W-:Y:S01]  /*e610*/  LEA R2, P0, R201, R12, 0x1 ;  /* 0x0000000cc9027211 */ /* 0x010fe200078008ff */
[----:B------:R-:W-:-:S03]  /*e620*/  ULDC.64 UR6, c[0x0][0x208] ;  /* 0x0000820000067ab9 */ /* 0x000fc60000000a00 */
[----:B------:R-:W-:-:S05]  /*e630*/  LEA.HI.X R3, R201, R16, R213, 0x1, P0 ;  /* 0x00000010c9037211 */ /* 0x000fca00000f0cd5 */
[----:B------:R0:W-:Y:S01]  /*e640*/  ST.E.128 desc[UR6][R2.64], R136 ;  /* 0x0000008802007985 */ /* 0x0001e2000c101d06 */
[----:B------:R-:W-:Y:S05]  /*e650*/  BRA `(.L_x_1243) ;  /* 0x0000000c00007947 */ /* 0x000fea0003800000 */
.L_x_1236:
[----:B------:R-:W0:Y:S01]  /*e660*/  LDC R8, c[0x0][0xbe8] ;  /* 0x0002fa00ff087b82 */ /* 0x000e220000000800 */
[----:B------:R-:W-:Y:S01]  /*e670*/  R2UR UR6, R203 ;  /* 0x00000000cb0672ca */ /* 0x000fe200000e0000 */
[----:B------:R-:W-:Y:S01]  /*e680*/  BSSY B1, `(.L_x_1244) ;  /* 0x0000035000017945 */ /* 0x000fe20003800000 */
[----:B------:R-:W-:Y:S01]  /*e690*/  R2UR UR5, R204 ;  /* 0x00000000cc0572ca */ /* 0x000fe200000e0000 */
[----:B------:R-:W-:Y:S01]  /*e6a0*/  IMAD R6, R202, 0x20, R206 ;  /* 0x00000020ca067824 */ /* 0x000fe200078e02ce */
[----:B------:R-:W-:-:S09]  /*e6b0*/  ISETP.GE.AND P0, PT, R217, 0x80, PT ;  /* 0x00000080d900780c */ /* 0x000fd20003f06270 */
[----:B------:R-:W-:Y:S02]  /*e6c0*/  USHF.R.S32.HI UR8, URZ, 0x1f, UR6 ;  /* 0x0000001f3f087899 */ /* 0x000fe40008011406 */
[----:B------:R-:W-:Y:S01]  /*e6d0*/  USHF.R.S32.HI UR9, URZ, 0x1f, UR5 ;  /* 0x0000001f3f097899 */ /* 0x000fe20008011405 */
[----:B0-----:R-:W-:-:S13]  /*e6e0*/  ISETP.NE.AND P1, PT, R8, 0x1, PT ;  /* 0x000000010800780c */ /* 0x001fda0003f25270 */
[----:B------:R-:W0:Y:S08]  /*e6f0*/  @P1 LDC R9, c[0x0][0xbec] ;  /* 0x0002fb00ff091b82 */ /* 0x000e300000000800 */
[----:B------:R-:W1:Y:S01]  /*e700*/  @P1 LDC R11, c[0x0][0xbf0] ;  /* 0x0002fc00ff0b1b82 */ /* 0x000e620000000800 */
[----:B------:R-:W-:Y:S05]  /*e710*/  @P0 BRA `(.L_x_1245) ;  /* 0x0000000000ac0947 */ /* 0x000fea0003800000 */
[----:B------:R-:W2:Y:S01]  /*e720*/  S2R R0, SR_TID.X ;  /* 0x0000000000007919 */ /* 0x000ea20000002100 */
[----:B------:R-:W3:Y:S01]  /*e730*/  LDC R3, c[0x0][0xbe8] ;  /* 0x0002fa00ff037b82 */ /* 0x000ee20000000800 */
[----:B------:R-:W-:Y:S01]  /*e740*/  IMAD.U32 R4, RZ, RZ, UR60 ;  /* 0x0000003cff047e24 */ /* 0x000fe2000f8e00ff */
[----:B------:R-:W-:Y:S02]  /*e750*/  ULDC UR5, c[0x0][0xa88] ;  /* 0x0002a20000057ab9 */ /* 0x000fe40000000800 */
[----:B---3--:R-:W-:Y:S02]  /*e760*/  IMAD R5, R3, UR5, RZ ;  /* 0x0000000503057c24 */ /* 0x008fe4000f8e02ff */
[----:B--2---:R-:W-:-:S04]  /*e770*/  IADD3 R4, R4, -0x80, R0 ;  /* 0xffffff8004047810 */ /* 0x004fc80007ffe000 */
[----:B------:R-:W-:-:S13]  /*e780*/  ISETP.GE.AND P0, PT, R4, R5, PT ;  /* 0x000000050400720c */ /* 0x000fda0003f06270 */
[----:B------:R-:W-:Y:S05]  /*e790*/  @P0 BRA `(.L_x_1245) ;  /* 0x00000000008c0947 */ /* 0x000fea0003800000 */
[----:B------:R-:W-:Y:S01]  /*e7a0*/  ISETP.NE.AND P0, PT, R3, 0x1, PT ;  /* 0x000000010300780c */ /* 0x000fe20003f05270 */
[----:B------:R-:W-:Y:S01]  /*e7b0*/  ULDC.64 UR10, c[0x0][0xb90] ;  /* 0x0002e400000a7ab9 */ /* 0x000fe20000000a00 */
[----:B------:R-:W-:Y:S01]  /*e7c0*/  R2UR UR13, R203 ;  /* 0x00000000cb0d72ca */ /* 0x000fe200000e0000 */
[----:B------:R-:W-:Y:S01]  /*e7d0*/  UIMAD UR5, UR8, UR10, URZ ;  /* 0x0000000a080572a4 */ /* 0x000fe2000f8e023f */
[----:B------:R-:W-:Y:S01]  /*e7e0*/  R2UR UR12, R204 ;  /* 0x00000000cc0c72ca */ /* 0x000fe200000e0000 */
[----:B------:R-:W-:-:S08]  /*e7f0*/  IMAD.MOV.U32 R2, RZ, RZ, R4 ;  /* 0x000000ffff027224 */ /* 0x000fd000078e0004 */
[----:B------:R-:W2:Y:S02]  /*e800*/  @P0 LDC R5, c[0x0][0xbec] ;  /* 0x0002fb00ff050b82 */ /* 0x000ea40000000800 */
[----:B------:R-:W-:Y:S02]  /*e810*/  UIMAD.WIDE.U32 UR6, UR13, UR10, URZ ;  /* 0x0000000a0d0672a5 */ /* 0x000fe4000f8e003f */
[----:B------:R-:W-:-:S03]  /*e820*/  UIMAD UR5, UR13, UR11, UR5 ;  /* 0x0000000b0d0572a4 */ /* 0x000fc6000f8e0205 */
[----:B------:R-:W-:Y:S01]  /*e830*/  ULDC.64 UR10, c[0x0][0xb98] ;  /* 0x0002e600000a7ab9 */ /* 0x000fe20000000a00 */
[----:B------:R-:W3:Y:S01]  /*e840*/  @P0 LDC R7, c[0x0][0xbf0] ;  /* 0x0002fc00ff070b82 */ /* 0x000ee20000000800 */
[----:B------:R-:W-:Y:S02]  /*e850*/  UIADD3 UR7, UR7, UR5, URZ ;  /* 0x0000000507077290 */ /* 0x000fe4000fffe03f */
[----:B------:R-:W-:Y:S02]  /*e860*/  UIMAD UR5, UR9, UR10, URZ ;  /* 0x0000000a090572a4 */ /* 0x000fe4000f8e023f */
[----:B------:R-:W-:Y:S02]  /*e870*/  UIMAD.WIDE.U32 UR6, UR12, UR10, UR6 ;  /* 0x0000000a0c0672a5 */ /* 0x000fe4000f8e0006 */
[----:B------:R-:W-:-:S03]  /*e880*/  UIMAD UR5, UR12, UR11, UR5 ;  /* 0x0000000b0c0572a4 */ /* 0x000fc6000f8e0205 */
[----:B------:R-:W-:Y:S01]  /*e890*/  ULDC.64 UR10, c[0x0][0xb88] ;  /* 0x0002e200000a7ab9 */ /* 0x000fe20000000a00 */
[----:B------:R-:W-:Y:S01]  /*e8a0*/  ULDC.64 UR12, c[0x0][0x208] ;  /* 0x00008200000c7ab9 */ /* 0x000fe20000000a00 */
[----:B--2---:R-:W-:-:S05]  /*e8b0*/  @P0 IMAD.HI.U32 R0, R4, R5, RZ ;  /* 0x0000000504000227 */ /* 0x004fca00078e00ff */
[----:B---3--:R-:W-:-:S05]  /*e8c0*/  @P0 SHF.R.U32.HI R2, RZ, R7, R0 ;  /* 0x00000007ff020219 */ /* 0x008fca0000011600 */
[----:B------:R-:W-:-:S04]  /*e8d0*/  IMAD.MOV R5, RZ, RZ, -R2 ;  /* 0x000000ffff057224 */ /* 0x000fc800078e0a02 */
[----:B------:R-:W-:Y:S01]  /*e8e0*/  IMAD R5, R3, R5, R4 ;  /* 0x0000000503057224 */ /* 0x000fe200078e0204 */
[----:B------:R-:W-:Y:S01]  /*e8f0*/  SHF.R.S32.HI R3, RZ, 0x1f, R2 ;  /* 0x0000001fff037819 */ /* 0x000fe20000011402 */
[----:B------:R-:W-:Y:S01]  /*e900*/  IMAD.U32 R4, RZ, RZ, UR5 ;  /* 0x00000005ff047e24 */ /* 0x000fe2000f8e00ff */
[----:B------:R-:W-:Y:S02]  /*e910*/  IADD3 R2, P0, R2, UR6, RZ ;  /* 0x0000000602027c10 */ /* 0x000fe4000ff1e0ff */
[----:B------:R-:W-:Y:S02]  /*e920*/  SHF.R.S32.HI R0, RZ, 0x1f, R5 ;  /* 0x0000001fff007819 */ /* 0x000fe40000011405 */
[----:B------:R-:W-:Y:S01]  /*e930*/  IADD3.X R3, R3, UR7, R4, P0, !PT ;  /* 0x0000000703037c10 */ /* 0x000fe200087fe404 */
[----:B------:R-:W-:Y:S02]  /*e940*/  ULDC.64 UR6, c[0x0][0xb50] ;  /* 0x0002d40000067ab9 */ /* 0x000fe40000000a00 */
[----:B------:R-:W-:-:S02]  /*e950*/  IMAD R0, R0, UR10, RZ ;  /* 0x0000000a00007c24 */ /* 0x000fc4000f8e02ff */
[----:B------:R-:W-:-:S04]  /*e960*/  IMAD.WIDE.U32 R2, R5, UR10, R2 ;  /* 0x0000000a05027c25 */ /* 0x000fc8000f8e0002 */
[----:B------:R-:W-:Y:S01]  /*e970*/  IMAD R7, R5, UR11, R0 ;  /* 0x0000000b05077c24 */ /* 0x000fe2000f8e0200 */
[----:B------:R-:W-:-:S03]  /*e980*/  LEA R4, P0, R2, UR6, 0x2 ;  /* 0x0000000602047c11 */ /* 0x000fc6000f8010ff */
[----:B------:R-:W-:-:S05]  /*e990*/  IMAD.IADD R3, R3, 0x1, R7 ;  /* 0x0000000103037824 */ /* 0x000fca00078e0207 */
[----:B------:R-:W-:Y:S01]  /*e9a0*/  LEA.HI.X R5, R2, UR7, R3, 0x2, P0 ;  /* 0x0000000702057c11 */ /* 0x000fe200080f1403 */
[----:B------:R-:W-:-:S05]  /*e9b0*/  IMAD.MOV.U32 R3, RZ, RZ, -0x800000 ;  /* 0xff800000ff037424 */ /* 0x000fca00078e00ff */
[----:B------:R2:W-:Y:S02]  /*e9c0*/  STG.E desc[UR12][R4.64], R3 ;  /* 0x0000000304007986 */ /* 0x0005e4000c10190c */
.L_x_1245:
[----:B------:R-:W-:Y:S05]  /*e9d0*/  BSYNC B1 ;  /* 0x0000000000017941 */ /* 0x000fea0003800000 */
.L_x_1244:
[----:B------:R-:W-:Y:S01]  /*e9e0*/  R2UR UR13, R203 ;  /* 0x00000000cb0d72ca */ /* 0x000fe200000e0000 */
[----:B------:R-:W-:Y:S01]  /*e9f0*/  ULDC.64 UR10, c[0x0][0xae8] ;  /* 0x0002ba00000a7ab9 */ /* 0x000fe20000000a00 */
[----:B------:R-:W-:Y:S01]  /*ea00*/  R2UR UR12, R204 ;  /* 0x00000000cc0c72ca */ /* 0x000fe200000e0000 */
[----:B------:R-:W-:Y:S01]  /*ea10*/  UIMAD UR5, UR8, UR10, URZ ;  /* 0x0000000a080572a4 */ /* 0x000fe2000f8e023f */
[----:B------:R-:W-:Y:S01]  /*ea20*/  VIADD R6, R6, UR60 ;  /* 0x0000003c06067c36 */ /* 0x000fe20008000000 */
[----:B------:R-:W-:Y:S03]  /*ea30*/  BSSY B1, `(.L_x_1246) ;  /* 0x000003d000017945 */ /* 0x000fe60003800000 */
[----:B0-----:R-:W-:-:S04]  /*ea40*/  @P1 IMAD.HI.U32 R0, R6, R9, RZ ;  /* 0x0000000906001227 */ /* 0x001fc800078e00ff */
[----:B--2---:R-:W-:Y:S01]  /*ea50*/  IMAD.MOV.U32 R5, RZ, RZ, R6 ;  /* 0x000000ffff057224 */ /* 0x004fe200078e0006 */
[----:B------:R-:W-:Y:S01]  /*ea60*/  UIMAD.WIDE.U32 UR6, UR13, UR10, URZ ;  /* 0x0000000a0d0672a5 */ /* 0x000fe2000f8e003f */
[----:B-1----:R-:W-:Y:S01]  /*ea70*/  @P1 SHF.R.U32.HI R5, RZ, R11, R0 ;  /* 0x0000000bff051219 */ /* 0x002fe20000011600 */
[----:B------:R-:W-:-:S03]  /*ea80*/  UIMAD UR5, UR13, UR11, UR5 ;  /* 0x0000000b0d0572a4 */ /* 0x000fc6000f8e0205 */
[----:B------:R-:W-:Y:S01]  /*ea90*/  ULDC.64 UR10, c[0x0][0xaf0] ;  /* 0x0002bc00000a7ab9 */ /* 0x000fe20000000a00 */
[----:B------:R-:W-:Y:S01]  /*eaa0*/  UIADD3 UR7, UR7, UR5, URZ ;  /* 0x0000000507077290 */ /* 0x000fe2000fffe03f */
[--C-:B------:R-:W-:Y:S01]  /*eab0*/  SHF.R.S32.HI R0, RZ, 0x1f, R5.reuse ;  /* 0x0000001fff007819 */ /* 0x100fe20000011405 */
[----:B------:R-:W-:Y:S01]  /*eac0*/  UIMAD UR5, UR9, UR10, URZ ;  /* 0x0000000a090572a4 */ /* 0x000fe2000f8e023f */
[----:B------:R-:W-:Y:S01]  /*ead0*/  IMAD.MOV R7, RZ, RZ, -R5 ;  /* 0x000000ffff077224 */ /* 0x000fe200078e0a05 */
[----:B------:R-:W-:Y:S02]  /*eae0*/  UIMAD.WIDE.U32 UR6, UR12, UR10, UR6 ;  /* 0x0000000a0c0672a5 */ /* 0x000fe4000f8e0006 */
[----:B------:R-:W-:Y:S01]  /*eaf0*/  UIMAD UR5, UR12, UR11, UR5 ;  /* 0x0000000b0c0572a4 */ /* 0x000fe2000f8e0205 */
[----:B------:R-:W-:Y:S01]  /*eb00*/  IMAD R7, R8, R7, R6 ;  /* 0x0000000708077224 */ /* 0x000fe200078e0206 */
[----:B------:R-:W-:Y:S01]  /*eb10*/  ULDC.64 UR8, c[0x0][0xae0] ;  /* 0x0002b80000087ab9 */ /* 0x000fe20000000a00 */
[----:B------:R-:W-:Y:S01]  /*eb20*/  VIADD R6, R206, UR60 ;  /* 0x0000003cce067c36 */ /* 0x000fe20008000000 */
[----:B------:R-:W-:Y:S01]  /*eb30*/  UIADD3 UR5, UR7, UR5, URZ ;  /* 0x0000000507057290 */ /* 0x000fe2000fffe03f */
[----:B------:R-:W-:-:S02]  /*eb40*/  IMAD R0, R0, UR8, RZ ;  /* 0x0000000800007c24 */ /* 0x000fc4000f8e02ff */
[----:B------:R-:W-:Y:S02]  /*eb50*/  IMAD.U32 R3, RZ, RZ, UR7 ;  /* 0x00000007ff037e24 */ /* 0x000fe4000f8e00ff */
[----:B------:R-:W-:Y:S01]  /*eb60*/  IMAD.U32 R2, RZ, RZ, UR6 ;  /* 0x00000006ff027e24 */ /* 0x000fe2000f8e00ff */
[----:B------:R-:W-:Y:S01]  /*eb70*/  ULDC.64 UR6, c[0x0][0xad8] ;  /* 0x0002b60000067ab9 */ /* 0x000fe20000000a00 */
[----:B------:R-:W-:Y:S01]  /*eb80*/  IMAD.U32 R3, RZ, RZ, UR5 ;  /* 0x00000005ff037e24 */ /* 0x000fe2000f8e00ff */
[----:B------:R-:W-:Y:S01]  /*eb90*/  ULDC UR5, c[0x0][0xa88] ;  /* 0x0002a20000057ab9 */ /* 0x000fe20000000800 */
[C---:B------:R-:W-:Y:S01]  /*eba0*/  IMAD R9, R5.reuse, UR9, R0 ;  /* 0x0000000905097c24 */ /* 0x040fe2000f8e0200 */
[----:B------:R-:W-:Y:S01]  /*ebb0*/  SHF.R.S32.HI R0, RZ, 0x1f, R7 ;  /* 0x0000001fff007819 */ /* 0x000fe20000011407 */
[----:B------:R-:W-:-:S04]  /*ebc0*/  IMAD.WIDE.U32 R2, R5, UR8, R2 ;  /* 0x0000000805027c25 */ /* 0x000fc8000f8e0002 */
[----:B------:R-:W-:Y:S02]  /*ebd0*/  IMAD.IADD R3, R3, 0x1, R9 ;  /* 0x0000000103037824 */ /* 0x000fe400078e0209 */
[----:B------:R-:W-:Y:S02]  /*ebe0*/  IMAD R4, R0, UR6, RZ ;  /* 0x0000000600047c24 */ /* 0x000fe4000f8e02ff */
[----:B------:R-:W-:Y:S02]  /*ebf0*/  IMAD R9, R8, UR5, RZ ;  /* 0x0000000508097c24 */ /* 0x000fe4000f8e02ff */
[C---:B------:R-:W-:Y:S02]  /*ec00*/  IMAD R5, R7.reuse, UR7, R4 ;  /* 0x0000000707057c24 */ /* 0x040fe4000f8e0204 */
[----:B------:R-:W-:Y:S01]  /*ec10*/  IMAD.WIDE.U32 R2, R7, UR6, R2 ;  /* 0x0000000607027c25 */ /* 0x000fe2000f8e0002 */
[----:B------:R-:W-:Y:S01]  /*ec20*/  ISETP.GE.AND P2, PT, R6, R9, PT ;  /* 0x000000090600720c */ /* 0x000fe20003f46270 */
[----:B------:R-:W-:-:S02]  /*ec30*/  ULDC.64 UR6, c[0x0][0xa80] ;  /* 0x0002a00000067ab9 */ /* 0x000fc40000000a00 */
[----:B------:R-:W-:Y:S01]  /*ec40*/  VIADD R0, R6, 0x20 ;  /* 0x0000002006007836 */ /* 0x000fe20000000000 */
[----:B------:R-:W-:Y:S01]  /*ec50*/  LEA R4, P3, R2, UR6, 0x1 ;  /* 0x0000000602047c11 */ /* 0x000fe2000f8608ff */
[----:B------:R-:W-:-:S03]  /*ec60*/  IMAD.IADD R3, R3, 0x1, R5 ;  /* 0x0000000103037824 */ /* 0x000fc600078e0205 */
[-C--:B------:R-:W-:Y:S01]  /*ec70*/  ISETP.GE.AND P1, PT, R0, R9.reuse, PT ;  /* 0x000000090000720c */ /* 0x080fe20003f26270 */
[----:B------:R-:W-:Y:S01]  /*ec80*/  VIADD R0, R6, 0x40 ;  /* 0x0000004006007836 */ /* 0x000fe20000000000 */
[----:B------:R-:W-:Y:S02]  /*ec90*/  LEA.HI.X R5, R2, UR7, R3, 0x1, P3 ;  /* 0x0000000702057c11 */ /* 0x000fe400098f0c03 */
[----:B------:R0:W1:Y:S02]  /*eca0*/  SHFL.IDX PT, R2, R4, RZ, 0x181f ;  /* 0x00181fff04027589 */ /* 0x00006400000e0000 */
[----:B------:R-:W-:Y:S02]  /*ecb0*/  ISETP.GE.AND P0, PT, R0, R9, PT ;  /* 0x000000090000720c */ /* 0x000fe40003f06270 */
[----:B------:R0:W2:Y:S01]  /*ecc0*/  SHFL.IDX PT, R0, R5, RZ, 0x181f ;  /* 0x00181fff05007589 */ /* 0x0000a200000e0000 */
[----:B------:R-:W-:Y:S10]  /*ecd0*/  @P2 BRA `(.L_x_1247) ;  /* 0x0000000000482947 */ /* 0x000ff40003800000 */
        /* <DEDUP_REMOVED lines=18> */
.L_x_1247:
[----:B------:R-:W-:Y:S05]  /*ee00*/  BSYNC B1 ;  /* 0x0000000000017941 */ /* 0x000fea0003800000 */
.L_x_1246:
[----:B--2---:R2:W4:Y:S01]  /*ee10*/  SHFL.IDX PT, R0, R5, 0x1, 0x181f ;  /* 0x00381f0005007f89 */ /* 0x00452200000e0000 */
[----:B------:R-:W-:Y:S03]  /*ee20*/  BSSY B1, `(.L_x_1248) ;  /* 0x0000015000017945 */ /* 0x000fe60003800000 */
[----:B-1-3--:R2:W1:Y:S01]  /*ee30*/  SHFL.IDX PT, R2, R4, 0x1, 0x181f ;  /* 0x00381f0004027f89 */ /* 0x00a46200000e0000 */
        /* <DEDUP_REMOVED lines=8> */
[----:B------:R-:W-:Y:S02]  /*eec0*/  @!P3 LEA R12, P5, R200, R2, 0x1 ;  /* 0x00000002c80cb211 */ /* 0x000fe400078a08ff */
[----:B----4-:R-:W-:Y:S02]  /*eed0*/  @!P4 LEA.HI.X R11, R18, R0, R216, 0x1, P6 ;  /* 0x00000000120bc211 */ /* 0x010fe400030f0cd8 */
        /* <DEDUP_REMOVED lines=9> */
.L_x_1249:
[----:B------:R-:W-:Y:S05]  /*ef70*/  BSYNC B1 ;  /* 0x0000000000017941 */ /* 0x000fea0003800000 */
.L_x_1248:
[----:B----4-:R4:W0:Y:S01]  /*ef80*/  SHFL.IDX PT, R0, R5, 0x2, 0x181f ;  /* 0x00581f0005007f89 */ /* 0x01082200000e0000 */
        /* <DEDUP_REMOVED lines=10> */
[-C--:B------:R-:W-:Y:S02]  /*f030*/  @!P2 LEA R12, P5, R200, R2.reuse, 0x1 ;  /* 0x00000002c80ca211 */ /* 0x080fe400078a08ff */
        /* <DEDUP_REMOVED lines=10> */
.L_x_1251:
[----:B------:R-:W-:Y:S05]  /*f0e0*/  BSYNC B1 ;  /* 0x0000000000017941 */ /* 0x000fea0003800000 */
.L_x_1250:
[----:B0-----:R-:W-:Y:S01]  /*f0f0*/  VIADD R0, R6, 0x60 ;  /* 0x0000006006007836 */ /* 0x001fe20000000000 */
[----:B--2-4-:R-:W0:Y:S04]  /*f100*/  SHFL.IDX PT, R5, R5, 0x3, 0x181f ;  /* 0x00781f0005057f89 */ /* 0x014e2800000e0000 */
[----:B------:R-:W-:Y:S01]  /*f110*/  ISETP.GE.AND P0, PT, R0, R9, PT ;  /* 0x000000090000720c */ /* 0x000fe20003f06270 */
[----:B-1-3--:R1:W2:-:S12]  /*f120*/  SHFL.IDX PT, R2, R4, 0x3, 0x181f ;  /* 0x00781f0004027f89 */ /* 0x00a29800000e0000 */
        /* <DEDUP_REMOVED lines=8> */
[-C--:B------:R-:W-:Y:S02]  /*f1b0*/  @!P2 LEA R8, P5, R200, R2.reuse, 0x1 ;  /* 0x00000002c808a211 */ /* 0x080fe400078a08ff */
[-C--:B------:R-:W-:Y:S02]  /*f1c0*/  @!P1 LEA R10, P4, R23, R2.reuse, 0x1 ;  /* 0x00000002170a9211 */ /* 0x080fe400078808ff */
[-C--:B0-----:R-:W-:Y:S02]  /*f1d0*/  @!P3 LEA.HI.X R7, R18, R5.reuse, R216, 0x1, P6 ;  /* 0x000000051207b211 */ /* 0x081fe400030f0cd8 */
        /* <DEDUP_REMOVED lines=8> */
.L_x_1243:
[----:B------:R-:W-:Y:S05]  /*f260*/  BSYNC B0 ;  /* 0x0000000000007941 */ /* 0x000fea0003800000 */
.L_x_1235:
[----:B------:R-:W-:Y:S02]  /*f270*/  ULDC UR5, c[0x0][0xc38] ;  /* 0x00030e0000057ab9 */ /* 0x000fe40000000800 */
[----:B------:R-:W-:-:S06]  /*f280*/  UISETP.GE.AND UP0, UPT, UR4, UR5, UPT ;  /* 0x000000050400728c */ /* 0x000fcc000bf06270 */
[----:B------:R-:W-:-:S13]  /*f290*/  PLOP3.LUT P0, PT, PT, PT, UP0, 0x80, 0x0 ;  /* 0x000000000000781c */ /* 0x000fda0003f0f008 */
[----:B------:R-:W-:Y:S05]  /*f2a0*/  @!P0 BRA `(.L_x_1252) ;  /* 0xffffff1800d48947 */ /* 0x000fea000383ffff */
[----:B------:R-:W-:Y:S05]  /*f2b0*/  EXIT ;  /* 0x000000000000794d */ /* 0x000fea0003800000 */
.L_x_1154:
[----:B------:R-:W-:-:S08]  /*f2c0*/  NOP ;  /* 0x0000000000007918 */ /* 0x000fd00000000000 */
[----:B0-----:R-:W0:-:S00]  /*f2d0*/  USETMAXREG.DEALLOC.CTAPOOL 0x18 ;  /* 0x00000018000079c8 */ /* 0x001e0000080e0500 */
[----:B0-----:R-:W-:-:S06]  /*f2e0*/  LOP3.LUT R0, R0, 0x3, RZ, 0xc0, !PT ;  /* 0x0000000300007812 */ /* 0x001fcc00078ec0ff */
[----:B------:R-:W0:Y:S01]  /*f2f0*/  S2UR UR6, SR_CTAID.X ;  /* 0x00000000000679c3 */ /* 0x000e220000002500 */
[----:B------:R-:W-:Y:S01]  /*f300*/  LOP3.LUT R19, R19, 0xfffffffb, RZ, 0xc0, !PT ;  /* 0xfffffffb13137812 */ /* 0x000fe200078ec0ff */
[----:B------:R-:W-:Y:S01]  /*f310*/  STL [R1+0x18], RZ ;  /* 0x000018ff01007387 */ /* 0x000fe20000100800 */
[----:B------:R-:W-:-:S03]  /*f320*/  IMAD.MOV.U32 R18, RZ, RZ, RZ ;  /* 0x000000ffff127224 */ /* 0x000fc600078e00ff */
[----:B------:R-:W1:Y:S02]  /*f330*/  SHFL.IDX PT, R0, R0, RZ, 0x1f ;  /* 0x00001fff00007589 */ /* 0x000e6400000e0000 */
[----:B-1----:R-:W-:Y:S02]  /*f340*/  ISETP.NE.AND P0, PT, R0, RZ, PT ;  /* 0x000000ff0000720c */ /* 0x002fe40003f05270 */
[----:B------:R-:W0:Y:S11]  /*f350*/  LDC R0, c[0x0][0xc38] ;  /* 0x00030e00ff007b82 */ /* 0x000e360000000800 */
[----:B------:R-:W-:Y:S01]  /*f360*/  @P0 LOP3.LUT R19, R19, 0x4, RZ, 0xfc, !PT ;  /* 0x0000000413130812 */ /* 0x000fe200078efcff */
[----:B------:R-:W-:Y:S06]  /*f370*/  @P0 BAR.ARV 0x4, 0x180 ;  /* 0x0106000000000b1d */ /* 0x000fec0000002000 */
[----:B0-----:R-:W-:Y:S01]  /*f380*/  ISETP.LE.AND P0, PT, R0, UR6, PT ;  /* 0x0000000600007c0c */ /* 0x001fe2000bf03270 */
[----:B------:R-:W-:-:S05]  /*f390*/  IMAD.MOV.U32 R0, RZ, RZ, 0x1 ;  /* 0x00000001ff007424 */ /* 0x000fca00078e00ff */
[----:B------:R0:W-:Y:S07]  /*f3a0*/  STL [R1+0x8], R0 ;  /* 0x0000080001007387 */ /* 0x0001ee0000100800 */
[----:B------:R-:W-:Y:S05]  /*f3b0*/  @P0 BRA `(.L_x_1253) ;  /* 0x0000005400780947 */ /* 0x000fea0003800000 */
[----:B------:R-:W1:Y:S01]  /*f3c0*/  S2R R6, SR_TID.X ;  /* 0x0000000000067919 */ /* 0x000e620000002100 */
[----:B------:R-:W2:Y:S01]  /*f3d0*/  S2UR UR5, SR_CgaCtaId ;  /* 0x00000000000579c3 */ /* 0x000ea20000008800 */
[----:B------:R-:W-:Y:S01]  /*f3e0*/  UMOV UR4, 0x400 ;  /* 0x0000040000047882 */ /* 0x000fe20000000000 */
[----:B------:R-:W-:Y:S01]  /*f3f0*/  IMAD.MOV.U32 R18, RZ, RZ, RZ ;  /* 0x000000ffff127224 */ /* 0x000fe200078e00ff */
[----:B------:R-:W-:Y:S01]  /*f400*/  ULDC UR44, c[0x0][0xc] ;  /* 0x00000300002c7ab9 */ /* 0x000fe20000000800 */
[----:B------:R-:W-:Y:S01]  /*f410*/  ULDC.64 UR38, c[0x0][0x198] ;  /* 0x0000660000267ab9 */ /* 0x000fe20000000a00 */
[----:B--2---:R-:W-:-:S06]  /*f420*/  ULEA UR4, UR5, UR4, 0x18 ;  /* 0x0000000405047291 */ /* 0x004fcc000f8ec03f */
[----:B------:R-:W-:Y:S01]  /*f430*/  IMAD.U32 R17, RZ, RZ, UR4 ;  /* 0x00000004ff117e24 */ /* 0x000fe2000f8e00ff */
[C---:B-1----:R-:W-:Y:S01]  /*f440*/  LOP3.LUT R5, R6.reuse, 0x7f, RZ, 0xc0, !PT ;  /* 0x0000007f06057812 */ /* 0x042fe200078ec0ff */
[----:B0-----:R-:W-:-:S05]  /*f450*/  IMAD.SHL.U32 R0, R6, 0x8, RZ ;  /* 0x0000000806007824 */ /* 0x001fca00078e00ff */
[C---:B------:R-:W-:Y:S02]  /*f460*/  LOP3.LUT R2, R0.reuse, 0x1f8, RZ, 0xc0, !PT ;  /* 0x000001f800027812 */ /* 0x040fe400078ec0ff */
[----:B------:R-:W-:Y:S02]  /*f470*/  LOP3.LUT R0, R0, 0x38, RZ, 0xc0, !PT ;  /* 0x0000003800007812 */ /* 0x000fe400078ec0ff */
[----:B------:R-:W-:Y:S01]  /*f480*/  LOP3.LUT R3, R2, 0x38, R6, 0x78, !PT ;  /* 0x0000003802037812 */ /* 0x000fe200078e7806 */
[----:B------:R-:W-:-:S05]  /*f490*/  IMAD.SHL.U32 R2, R5, 0x8, RZ ;  /* 0x0000000805027824 */ /* 0x000fca00078e00ff */
[----:B------:R-:W-:Y:S01]  /*f4a0*/  LOP3.LUT R4, R3, 0x200, R2, 0xf8, !PT ;  /* 0x0000020003047812 */ /* 0x000fe200078ef802 */
[----:B------:R-:W-:Y:S01]  /*f4b0*/  IMAD.SHL.U32 R2, R6, 0x10, RZ ;  /* 0x0000001006027824 */ /* 0x000fe200078e00ff */
[----:B------:R-:W-:-:S03]  /*f4c0*/  SHF.R.U32.HI R3, RZ, 0x3, R5 ;  /* 0x00000003ff037819 */ /* 0x000fc60000011605 */
[----:B------:R-:W-:Y:S01]  /*f4d0*/  IMAD R4, R4, 0x2, R17 ;  /* 0x0000000204047824 */ /* 0x000fe200078e0211 */
[----:B------:R-:W-:Y:S01]  /*f4e0*/  LOP3.LUT R2, R3, 0x70, R2, 0xf8, !PT ;  /* 0x0000007003027812 */ /* 0x000fe200078ef802 */
[----:B------:R-:W-:Y:S02]  /*f4f0*/  IMAD.U32 R3, RZ, RZ, UR6 ;  /* 0x00000006ff037e24 */ /* 0x000fe4000f8e00ff */
[----:B------:R-:W-:Y:S01]  /*f500*/  IMAD.MOV.U32 R2, RZ, RZ, 0x1 ;  /* 0x00000001ff027424 */ /* 0x000fe200078e00ff */
[----:B------:R-:W-:Y:S04]  /*f510*/  STL [R1+0x10], R4 ;  /* 0x0000100401007387 */ /* 0x000fe80000100800 */
[----:B------:R0:W-:Y:S04]  /*f520*/  STL [R1+0x14], R3 ;  /* 0x0000140301007387 */ /* 0x0001e80000100800 */
[----:B------:R-:W-:Y:S04]  /*f530*/  STL [R1+0x18], RZ ;  /* 0x000018ff01007387 */ /* 0x000fe80000100800 */
[----:B------:R1:W-:Y:S01]  /*f540*/  STL [R1+0x8], R2 ;  /* 0x0000080201007387 */ /* 0x0003e20000100800 */
[----:B0-----:R-:W-:-:S02]  /*f550*/  LOP3.LUT R3, R0, 0x40, RZ, 0xfc, !PT ;  /* 0x0000004000037812 */ /* 0x001fc400078efcff */
[C---:B-1----:R-:W-:Y:S02]  /*f560*/  LOP3.LUT R2, R0.reuse, 0x80, RZ, 0xfc, !PT ;  /* 0x0000008000027812 */ /* 0x042fe400078efcff */
[----:B------:R-:W-:-:S07]  /*f570*/  LOP3.LUT R0, R0, 0xc0, RZ, 0xfc, !PT ;  /* 0x000000c000007812 */ /* 0x000fce00078efcff */
.L_x_1360:
[----:B--2---:R-:W2:Y:S01]  /*f580*/  LDL R0, [R1+0x14] ;  /* 0x0000140001007983 */ /* 0x004ea20000100800 */
[----:B------:R-:W-:Y:S02]  /*f590*/  ULDC UR8, c[0x0][0xc60] ;  /* 0x0003180000087ab9 */ /* 0x000fe40000000800 */
[----:B------:R-:W-:-:S11]  /*f5a0*/  UISETP.NE.AND UP0, UPT, UR8, 0x1, UPT ;  /* 0x000000010800788c */ /* 0x000fd6000bf05270 */
[----:B------:R-:W-:Y:S01]  /*f5b0*/  @UP0 ULDC UR4, c[0x0][0xc64] ;  /* 0x0003190000040ab9 */ /* 0x000fe20000000800 */
[----:B------:R-:W-:Y:S01]  /*f5c0*/  @UP0 ULDC UR9, c[0x0][0xc68] ;  /* 0x00031a0000090ab9 */ /* 0x000fe20000000800 */
[C---:B--2---:R-:W-:Y:S02]  /*f5d0*/  R2UR UR7, R0.reuse ;  /* 0x00000000000772ca */ /* 0x044fe400000e0000 */
[----:B------:R-:W-:-:S11]  /*f5e0*/  R2UR UR6, R0 ;  /* 0x00000000000672ca */ /* 0x000fd600000e0000 */
[----:B------:R-:W-:-:S04]  /*f5f0*/  UIMAD.WIDE.U32 UR4, UR7, UR4, URZ ;  /* 0x00000004070472a5 */ /* 0x000fc8000f8e003f */
[----:B------:R-:W-:-:S03]  /*f600*/  @UP0 USHF.R.U32.HI UR7, URZ, UR9, UR5 ;  /* 0x000000093f070299 */ /* 0x000fc60008011605 */
[----:B------:R-:W-:Y:S02]  /*f610*/  ULDC UR4, c[0x0][0xc78] ;  /* 0x00031e0000047ab9 */ /* 0x000fe40000000800 */
[----:B------:R-:W-:Y:S02]  /*f620*/  UISETP.GE.AND UP0, UPT, UR7, UR4, UPT ;  /* 0x000000040700728c */ /* 0x000fe4000bf06270 */
[----:B------:R-:W-:-:S04]  /*f630*/  UIADD3 UR4, -UR7, URZ, URZ ;  /* 0x0000003f07047290 */ /* 0x000fc8000fffe13f */
[----:B------:R-:W-:Y:S01]  /*f640*/  PLOP3.LUT P0, PT, PT, PT, UP0, 0x80, 0x0 ;  /* 0x000000000000781c */ /* 0x000fe20003f0f008 */
[----:B------:R-:W-:-:S12]  /*f650*/  UIMAD UR8, UR8, UR4, UR6 ;  /* 0x00000004080872a4 */ /* 0x000fd8000f8e0206 */
[----:B01--4-:R-:W-:Y:S05]  /*f660*/  @!P0 BRA `(.L_x_1254) ;  /* 0x0000000000208947 */ /* 0x013fea0003800000 */
        /* <DEDUP_REMOVED lines=8> */
.L_x_1254:
[----:B------:R-:W-:Y:S01]  /*f6f0*/  ULDC UR9, c[0x0][0xc54] ;  /* 0x0003150000097ab9 */ /* 0x000fe20000000800 */
[----:B------:R-:W-:Y:S01]  /*f700*/  UMOV UR6, UR8 ;  /* 0x0000000800067c82 */ /* 0x000fe20008000000 */
[----:B------:R-:W-:-:S11]  /*f710*/  UISETP.NE.AND UP0, UPT, UR9, 0x1, UPT ;  /* 0x000000010900788c */ /* 0x000fd6000bf05270 */
[----:B------:R-:W-:Y:S02]  /*f720*/  @UP0 ULDC.64 UR10, c[0x0][0xc58] ;  /* 0x00031600000a0ab9 */ /* 0x000fe40000000a00 */
[----:B------:R-:W-:-:S04]  /*f730*/  UIMAD.WIDE.U32 UR4, UR8, UR10, URZ ;  /* 0x0000000a080472a5 */ /* 0x000fc8000f8e003f */
[----:B------:R-:W-:-:S04]  /*f740*/  @UP0 USHF.R.U32.HI UR6, URZ, UR11, UR5 ;  /* 0x0000000b3f060299 */ /* 0x000fc80008011605 */
[----:B------:R-:W-:-:S12]  /*f750*/  UIMAD UR4, UR6, UR9, URZ ;  /* 0x00000009060472a4 */ /* 0x000fd8000f8e023f */
.L_x_1255:
[----:B------:R-:W-:Y:S02]  /*f760*/  UIADD3 UR4, UR8, -UR4, URZ ;  /* 0x8000000408047290 */ /* 0x000fe4000fffe03f */
        /* <DEDUP_REMOVED lines=8> */
[----:B------:R-:W-:Y:S01]  /*f7f0*/  ULDC UR13, c[0x0][0xc54] ;  /* 0x00031500000d7ab9 */ /* 0x000fe20000000800 */
[----:B------:R-:W-:-:S02]  /*f800*/  UISETP.NE.U32.AND UP0, UPT, UR10, URZ, UPT ;  /* 0x0000003f0a00728c */ /* 0x000fc4000bf05070 */
[----:B------:R-:W-:Y:S02]  /*f810*/  UIMAD UR13, UR7, UR13, UR4 ;  /* 0x0000000d070d72a4 */ /* 0x000fe4000f8e0204 */
[----:B------:R-:W-:Y:S01]  /*f820*/  USHF.L.U32 UR43, UR43, 0x7, URZ ;  /* 0x000000072b2b7899 */ /* 0x000fe2000800063f */
[----:B------:R-:W-:Y:S01]  /*f830*/  ULDC.64 UR4, c[0x0][0x9e0] ;  /* 0x0002780000047ab9 */ /* 0x000fe20000000a00 */
[----:B------:R-:W-:Y:S02]  /*f840*/  UISETP.NE.AND.EX UP0, UPT, UR11, URZ, UPT, UP0 ;  /* 0x0000003f0b00728c */ /* 0x000fe4000bf05300 */
[----:B------:R-:W-:Y:S02]  /*f850*/  UISETP.GE.AND UP3, UPT, UR5, 0x1, UPT ;  /* 0x000000010500788c */ /* 0x000fe4000bf66270 */
[----:B------:R-:W-:Y:S01]  /*f860*/  UIADD3 UR12, UR43, 0x7f, URZ ;  /* 0x0000007f2b0c7890 */ /* 0x000fe2000fffe03f */
[----:B------:R-:W-:Y:S01]  /*f870*/  ULDC UR10, c[0x0][0x424] ;  /* 0x00010900000a7ab9 */ /* 0x000fe20000000800 */
[----:B------:R-:W-:Y:S01]  /*f880*/  ULDC UR6, c[0x0][0x288] ;  /* 0x0000a20000067ab9 */ /* 0x000fe20000000800 */
[----:B------:R-:W-:Y:S01]  /*f890*/  @UP2 ULDC UR8, c[0x0][0xc4c] ;  /* 0x0003130000082ab9 */ /* 0x000fe20000000800 */
[----:B------:R-:W-:Y:S01]  /*f8a0*/  @UP1 ULDC UR11, c[0x0][0x44c] ;  /* 0x00011300000b1ab9 */ /* 0x000fe20000000800 */
[----:B------:R-:W-:Y:S01]  /*f8b0*/  USEL UR15, UR10, 0x1, UP0 ;  /* 0x000000010a0f7887 */ /* 0x000fe20008000000 */
[----:B------:R-:W-:Y:S01]  /*f8c0*/  PLOP3.LUT P1, PT, PT, PT, UP3, 0x80, 0x0 ;  /* 0x000000000000781c */ /* 0x000fe20003f2f038 */
[----:B------:R-:W-:-:S02]  /*f8d0*/  UIADD3 UR16, -UR6, 0x1, URZ ;  /* 0x0000000106107890 */ /* 0x000fc4000fffe13f */
[----:B------:R-:W-:Y:S02]  /*f8e0*/  UIMAD.WIDE.U32 UR8, UR13, UR8, URZ ;  /* 0x000000080d0872a5 */ /* 0x000fe4000f8e003f */
[----:B------:R-:W-:Y:S01]  /*f8f0*/  UIMAD.WIDE.U32 UR10, UR12, UR11, URZ ;  /* 0x0000000b0c0a72a5 */ /* 0x000fe2000f8e003f */
[----:B------:R-:W-:Y:S01]  /*f900*/  ULDC UR7, c[0x0][0x2f0] ;  /* 0x0000bc0000077ab9 */ /* 0x000fe20000000800 */
[----:B------:R-:W-:Y:S01]  /*f910*/  @UP2 ULDC UR17, c[0x0][0xc50] ;  /* 0x0003140000112ab9 */ /* 0x000fe20000000800 */
[----:B------:R-:W-:Y:S01]  /*f920*/  @UP1 ULDC UR18, c[0x0][0x450] ;  /* 0x0001140000121ab9 */ /* 0x000fe20000000800 */
[----:B------:R-:W-:Y:S01]  /*f930*/  UMOV UR42, UR13 ;  /* 0x0000000d002a7c82 */ /* 0x000fe20008000000 */
[----:B------:R-:W-:Y:S02]  /*f940*/  UIMAD UR16, UR15, UR7, UR16 ;  /* 0x000000070f1072a4 */ /* 0x000fe4000f8e0210 */
[----:B------:R-:W-:Y:S02]  /*f950*/  @UP2 USHF.R.U32.HI UR42, URZ, UR17, UR9 ;  /* 0x000000113f2a2299 */ /* 0x000fe40008011609 */
[----:B------:R-:W-:-:S02]  /*f960*/  @UP1 USHF.R.U32.HI UR12, URZ, UR18, UR11 ;  /* 0x000000123f0c1299 */ /* 0x000fc4000801160b */
[----:B------:R-:W-:Y:S02]  /*f970*/  UIADD3 UR36, -UR42, URZ, URZ ;  /* 0x0000003f2a247290 */ /* 0x000fe4000fffe13f */
[----:B------:R-:W-:Y:S02]  /*f980*/  UIADD3 UR12, UR16, UR12, URZ ;  /* 0x0000000c100c7290 */ /* 0x000fe4000fffe03f */
[----:B------:R-:W-:Y:S02]  /*f990*/  UIMAD UR36, UR14, UR36, UR13 ;  /* 0x000000240e2472a4 */ /* 0x000fe4000f8e020d */
[----:B------:R-:W-:Y:S01]  /*f9a0*/  UIADD3 UR4, UR12, UR4, URZ ;  /* 0x000000040c047290 */ /* 0x000fe2000fffe03f */
[----:B------:R-:W-:Y:S11]  /*f9b0*/  @!P1 BRA `(.L_x_1256) ;  /* 0x0000000000449947 */ /* 0x000ff60003800000 */
        /* <DEDUP_REMOVED lines=10> */
.L_x_1257:
[----:B------:R-:W-:-:S11]  /*fa60*/  UISETP.NE.AND UP0, UPT, UR5, 0x1, UPT ;  /* 0x000000010500788c */ /* 0x000fd6000bf05270 */
[----:B------:R-:W-:Y:S02]  /*fa70*/  @UP0 ULDC.64 UR12, c[0x0][0x9e8] ;  /* 0x00027a00000c0ab9 */ /* 0x000fe40000000a00 */
[----:B------:R-:W-:-:S04]  /*fa80*/  UIMAD.WIDE.U32 UR8, UR10, UR12, URZ ;  /* 0x0000000c0a0872a5 */ /* 0x000fc8000f8e003f */
[----:B------:R-:W-:-:S12]  /*fa90*/  @UP0 USHF.R.U32.HI UR10, URZ, UR13, UR9 ;  /* 0x0000000d3f0a0299 */ /* 0x000fd80008011609 */
.L_x_1258:
[----:B------:R-:W-:-:S04]  /*faa0*/  UIMAD UR10, UR10, UR5, UR5 ;  /* 0x000000050a0a72a4 */ /* 0x000fc8000f8e0205 */
[----:B------:R-:W-:-:S04]  /*fab0*/  UISETP.LT.AND UP0, UPT, UR4, UR10, UPT ;  /* 0x0000000a0400728c */ /* 0x000fc8000bf01270 */
[----:B------:R-:W-:-:S12]  /*fac0*/  USEL UR4, UR4, UR10, UP0 ;  /* 0x0000000a04047287 */ /* 0x000fd80008000000 */
.L_x_1256:
[----:B------:R-:W-:Y:S02]  /*fad0*/  UIMAD UR12, UR15, UR7, 0x3f ;  /* 0x0000003f0f0c74a4 */ /* 0x000fe4000f8e0207 */
[----:B------:R-:W-:Y:S02]  /*fae0*/  UIADD3 UR4, UR4, 0x3f, URZ ;  /* 0x0000003f04047890 */ /* 0x000fe4000fffe03f */
[----:B------:R-:W-:Y:S02]  /*faf0*/  USHF.R.S32.HI UR13, URZ, 0x1f, UR12 ;  /* 0x0000001f3f0d7899 */ /* 0x000fe4000801140c */
[----:B------:R-:W-:Y:S01]  /*fb00*/  USHF.R.S32.HI UR10, URZ, 0x1f, UR4 ;  /* 0x0000001f3f0a7899 */ /* 0x000fe20008011404 */
[----:B------:R-:W-:Y:S01]  /*fb10*/  @UP1 ULDC UR8, c[0x0][0x44c] ;  /* 0x0001130000081ab9 */ /* 0x000fe20000000800 */
[----:B------:R-:W-:Y:S02]  /*fb20*/  ULEA.HI UR13, UR13, UR12, URZ, 0x6 ;  /* 0x0000000c0d0d7291 */ /* 0x000fe4000f8f303f */
[----:B------:R-:W-:-:S02]  /*fb30*/  UIMAD.WIDE.U32 UR8, UR43, UR8, URZ ;  /* 0x000000082b0872a5 */ /* 0x000fc4000f8e003f */
[----:B------:R-:W-:Y:S01]  /*fb40*/  ULEA.HI UR10, UR10, UR4, URZ, 0x6 ;  /* 0x000000040a0a7291 */ /* 0x000fe2000f8f303f */
[----:B------:R-:W-:Y:S01]  /*fb50*/  @UP1 ULDC UR14, c[0x0][0x450] ;  /* 0x00011400000e1ab9 */ /* 0x000fe20000000800 */
[----:B------:R-:W-:Y:S01]  /*fb60*/  UMOV UR11, UR43 ;  /* 0x0000002b000b7c82 */ /* 0x000fe20008000000 */
[----:B------:R-:W-:Y:S02]  /*fb70*/  UIMAD UR4, UR15, UR7, -UR6 ;  /* 0x000000070f0472a4 */ /* 0x000fe4000f8e0a06 */
[----:B------:R-:W-:Y:S02]  /*fb80*/  USHF.R.S32.HI UR13, URZ, 0x6, UR13 ;  /* 0x000000063f0d7899 */ /* 0x000fe4000801140d */
[----:B------:R-:W-:Y:S02]  /*fb90*/  USHF.R.S32.HI UR10, URZ, 0x6, UR10 ;  /* 0x000000063f0a7899 */ /* 0x000fe4000801140a */
[----:B------:R-:W-:Y:S02]  /*fba0*/  @UP1 USHF.R.U32.HI UR11, URZ, UR14, UR9 ;  /* 0x0000000e3f0b1299 */ /* 0x000fe40008011609 */
[----:B------:R-:W-:-:S02]  /*fbb0*/  UISETP.LT.AND UP0, UPT, UR13, UR10, UPT ;  /* 0x0000000a0d00728c */ /* 0x000fc4000bf01270 */
[----:B------:R-:W-:Y:S01]  /*fbc0*/  UIADD3 UR4, UR4, UR11, URZ ;  /* 0x0000000b04047290 */ /* 0x000fe2000fffe03f */
[----:B------:R-:W-:Y:S01]  /*fbd0*/  ULDC UR8, c[0x0][0x9dc] ;  /* 0x0002770000087ab9 */ /* 0x000fe20000000800 */
[----:B------:R-:W-:Y:S02]  /*fbe0*/  USEL UR41, UR13, UR10, UP0 ;  /* 0x0000000a0d297287 */ /* 0x000fe40008000000 */
        /* <DEDUP_REMOVED lines=12> */
.L_x_1260:
[----:B------:R-:W-:-:S11]  /*fcb0*/  UISETP.NE.AND UP0, UPT, UR5, 0x1, UPT ;  /* 0x000000010500788c */ /* 0x000fd6000bf05270 */
[----:B------:R-:W-:Y:S02]  /*fcc0*/  @UP0 ULDC.64 UR10, c[0x0][0x9e8] ;  /* 0x00027a00000a0ab9 */ /* 0x000fe40000000a00 */
[----:B------:R-:W-:-:S04]  /*fcd0*/  UIMAD.WIDE.U32 UR6, UR4, UR10, URZ ;  /* 0x0000000a040672a5 */ /* 0x000fc8000f8e003f */
[----:B------:R-:W-:-:S12]  /*fce0*/  @UP0 USHF.R.U32.HI UR4, URZ, UR11, UR7 ;  /* 0x0000000b3f040299 */ /* 0x000fd80008011607 */
.L_x_1261:
[----:B------:R-:W-:-:S04]  /*fcf0*/  UIMAD UR4, UR4, UR5, URZ ;  /* 0x00000005040472a4 */ /* 0x000fc8000f8e023f */
[----:B------:R-:W-:-:S04]  /*fd00*/  UISETP.LT.AND UP0, UPT, UR8, UR4, UPT ;  /* 0x000000040800728c */ /* 0x000fc8000bf01270 */
[----:B------:R-:W-:-:S12]  /*fd10*/  USEL UR8, UR8, UR4, !UP0 ;  /* 0x0000000408087287 */ /* 0x000fd8000c000000 */
.L_x_1259:
[----:B------:R-:W-:Y:S01]  /*fd20*/  USHF.R.S32.HI UR4, URZ, 0x1f, UR8 ;  /* 0x0000001f3f047899 */ /* 0x000fe20008011408 */
[----:B------:R-:W-:Y:S03]  /*fd30*/  BSSY B7, `(.L_x_1262) ;  /* 0x00004aa000077945 */ /* 0x000fe60003800000 */
[----:B------:R-:W-:-:S04]  /*fd40*/  ULEA.HI UR4, UR4, UR8, URZ, 0x6 ;  /* 0x0000000804047291 */ /* 0x000fc8000f8f303f */
[----:B------:R-:W-:-:S04]  /*fd50*/  USHF.R.S32.HI UR4, URZ, 0x6, UR4 ;  /* 0x000000063f047899 */ /* 0x000fc80008011404 */
[----:B------:R-:W-:-:S04]  /*fd60*/  UISETP.LT.AND UP0, UPT, URZ, UR4, UPT ;  /* 0x000000043f00728c */ /* 0x000fc8000bf01270 */
[----:B------:R-:W-:-:S04]  /*fd70*/  USEL UR40, URZ, UR4, !UP0 ;  /* 0x000000043f287287 */ /* 0x000fc8000c000000 */
[----:B------:R-:W-:-:S06]  /*fd80*/  UISETP.GT.AND UP0, UPT, UR41, UR40, UPT ;  /* 0x000000282900728c */ /* 0x000fcc000bf04270 */
[----:B------:R-:W-:-:S13]  /*fd90*/  PLOP3.LUT P0, PT, PT, PT, UP0, 0x80, 0x0 ;  /* 0x000000000000781c */ /* 0x000fda0003f0f008 */
[----:B------:R-:W-:Y:S05]  /*fda0*/  @P0 BRA `(.L_x_1263) ;  /* 0x00000000004c0947 */ /* 0x000fea0003800000 */
[----:B------:R-:W0:Y:S02]  /*fdb0*/  S2R R0, SR_TID.X ;  /* 0x0000000000007919 */ /* 0x000e240000002100 */
[----:B0-----:R-:W-:-:S04]  /*fdc0*/  LOP3.LUT R0, R0, 0x7f, RZ, 0xc0, !PT ;  /* 0x0000007f00007812 */ /* 0x001fc800078ec0ff */
[----:B------:R-:W-:-:S13]  /*fdd0*/  ISETP.NE.AND P1, PT, R0, RZ, PT ;  /* 0x000000ff0000720c */ /* 0x000fda0003f25270 */
[----:B------:R-:W-:Y:S05]  /*fde0*/  @P1 BRA `(.L_x_1264) ;  /* 0x0000004800781947 */ /* 0x000fea0003800000 */
[----:B------:R-:W0:Y:S01]  /*fdf0*/  S2R R5, SR_LANEID ;  /* 0x0000000000057919 */ /* 0x000e220000000000 */
[----:B------:R-:W-:Y:S01]  /*fe00*/  VOTEU.ANY UR4, UPT, PT ;  /* 0x0000000000047886 */ /* 0x000fe200038e0100 */
[----:B------:R-:W1:Y:S01]  /*fe10*/  LDC.64 R2, c[0x0][0xc80] ;  /* 0x00032000ff027b82 */ /* 0x000e620000000a00 */
[----:B------:R-:W0:Y:S01]  /*fe20*/  FLO.U32 R0, UR4 ;  /* 0x0000000400007d00 */ /* 0x000e2200080e0000 */
[----:B------:R-:W-:Y:S01]  /*fe30*/  ULDC.64 UR6, c[0x0][0x208] ;  /* 0x0000820000067ab9 */ /* 0x000fe20000000a00 */
[----:B0-----:R-:W-:-:S06]  /*fe40*/  ISETP.EQ.U32.AND P0, PT, R0, R5, PT ;  /* 0x000000050000720c */ /* 0x001fcc0003f02070 */
[----:B------:R-:W1:Y:S07]  /*fe50*/  POPC R5, UR4 ;  /* 0x0000000400057d09 */ /* 0x000e6e0008000000 */
[----:B-1----:R-:W2:Y:S01]  /*fe60*/  @P0 ATOMG.E.ADD.STRONG.GPU PT, R3, desc[UR6][R2.64], R5 ;  /* 0x00000005020309a8 */ /* 0x002ea200081ee1c6 */
[----:B------:R-:W0:Y:S02]  /*fe70*/  S2R R4, SR_LTMASK ;  /* 0x0000000000047919 */ /* 0x000e240000003900 */
[----:B0-----:R-:W-:-:S04]  /*fe80*/  LOP3.LUT R4, R4, UR4, RZ, 0xc0, !PT ;  /* 0x0000000404047c12 */ /* 0x001fc8000f8ec0ff */
[----:B------:R-:W0:Y:S01]  /*fe90*/  POPC R7, R4 ;  /* 0x0000000400077309 */ /* 0x000e220000000000 */
[----:B--2---:R-:W0:Y:S02]  /*fea0*/  SHFL.IDX PT, R0, R3, R0, 0x1f ;  /* 0x00001f0003007589 */ /* 0x004e2400000e0000 */
[----:B0-----:R-:W-:-:S05]  /*feb0*/  IADD3 R0, R0, UR44, R7 ;  /* 0x0000002c00007c10 */ /* 0x001fca000fffe007 */
[----:B------:R3:W-:Y:S01]  /*fec0*/  STL [R1+0x14], R0 ;  /* 0x0000140001007387 */ /* 0x0007e20000100800 */
[----:B------:R-:W-:Y:S05]  /*fed0*/  BRA `(.L_x_1264) ;  /* 0x00000048003c7947 */ /* 0x000fea0003800000 */
.L_x_1263:
[----:B------:R-:W-:Y:S01]  /*fee0*/  VIADD R0, R17, 0x20400 ;  /* 0x0002040011007836 */ /* 0x000fe20000000000 */
[----:B------:R-:W-:Y:S04]  /*fef0*/  BSSY B6, `(.L_x_1265) ;  /* 0x0000013000067945 */ /* 0x000fe80003800000 */
[----:B------:R-:W-:-:S13]  /*ff00*/  LOP3.LUT P0, RZ, R0, 0x3ff, RZ, 0xc0, !PT ;  /* 0x000003ff00ff7812 */ /* 0x000fda000780c0ff */
[----:B------:R-:W-:Y:S05]  /*ff10*/  @!P0 BRA `(.L_x_1266) ;  /* 0x0000000000408947 */ /* 0x000fea0003800000 */
        /* <DEDUP_REMOVED lines=16> */
.L_x_1266:
[----:B------:R-:W-:Y:S05]  /*10020*/  BSYNC B6 ;  /* 0x0000000000067941 */ /* 0x000fea0003800000 */
.L_x_1265:
        /* <DEDUP_REMOVED lines=8> */
[----:B------:R0:W1:Y:S01]  /*100b0*/  LDC.64 R2, c[0x4][R16] ;  /* 0x0100000010027b82 */ /* 0x0000620000000a00 */
        /* <DEDUP_REMOVED lines=11> */
.L_x_1269:
        /* <DEDUP_REMOVED lines=15> */
.L_x_1268:
[----:B------:R-:W-:Y:S05]  /*10260*/  BSYNC B6 ;  /* 0x0000000000067941 */ /* 0x000fea0003800000 */
.L_x_1267:
[----:B------:R-:W-:Y:S01]  /*10270*/  ULDC.64 UR4, c[0x0][0x9f8] ;  /* 0x00027e0000047ab9 */ /* 0x000fe20000000a00 */
[----:B------:R-:W-:Y:S01]  /*10280*/  IMAD.U32 R7, RZ, RZ, UR42 ;  /* 0x0000002aff077e24 */ /* 0x000fe2000f8e00ff */
[----:B------:R-:W-:Y:S01]  /*10290*/  UISETP.NE.U32.AND UP0, UPT, UR4, URZ, UPT ;  /* 0x0000003f0400728c */ /* 0x000fe2000bf05070 */
[----:B------:R-:W-:-:S03]  /*102a0*/  ULDC.64 UR6, c[0x0][0x208] ;  /* 0x0000820000067ab9 */ /* 0x000fc60000000a00 */
[----:B------:R-:W-:-:S06]  /*102b0*/  UISETP.NE.AND.EX UP0, UPT, UR5, URZ, UPT, UP0 ;  /* 0x0000003f0500728c */ /* 0x000fcc000bf05300 */
[----:B------:R-:W-:-:S05]  /*102c0*/  PLOP3.LUT P0, PT, PT, PT, UP0, 0x80, 0x0 ;  /* 0x000000000000781c */ /* 0x000fca0003f0f008 */
[----:B------:R-:W-:Y:S02]  /*102d0*/  @UP0 ULDC.64 UR4, c[0x0][0x9f8] ;  /* 0x00027e0000040ab9 */ /* 0x000fe40000000a00 */
[----:B------:R-:W-:-:S06]  /*102e0*/  @UP0 UIMAD.WIDE UR4, UR42, 0x4, UR4 ;  /* 0x000000042a0408a5 */ /* 0x000fcc000f8e0204 */
[----:B------:R-:W-:Y:S02]  /*102f0*/  IMAD.U32 R2, RZ, RZ, UR4 ;  /* 0x00000004ff027e24 */ /* 0x000fe4000f8e00ff */
[----:B------:R-:W-:-:S05]  /*10300*/  IMAD.U32 R3, RZ, RZ, UR5 ;  /* 0x00000005ff037e24 */ /* 0x000fca000f8e00ff */
[----:B------:R0:W2:Y:S01]  /*10310*/  @P0 LDG.E R7, desc[UR6][R2.64] ;  /* 0x0000000602070981 */ /* 0x0000a2000c1e1900 */
[----:B------:R-:W-:Y:S01]  /*10320*/  UMOV UR4, 0xffffffff ;  /* 0xffffffff00047882 */ /* 0x000fe20000000000 */
[----:B------:R-:W-:Y:S01]  /*10330*/  IMAD.U32 R0, RZ, RZ, UR41 ;  /* 0x00000029ff007e24 */ /* 0x000fe2000f8e00ff */
[----:B------:R-:W-:Y:S01]  /*10340*/  LOP3.LUT R19, R19, 0xfffffffe, RZ, 0xc0, !PT ;  /* 0xfffffffe13137812 */ /* 0x000fe200078ec0ff */
[----:B------:R-:W1:Y:S02]  /*10350*/  S2R R4, SR_TID.X ;  /* 0x0000000000047919 */ /* 0x000e640000002100 */
[----:B------:R-:W-:Y:S01]  /*10360*/  VIADD R0, R0, 0xffffffff ;  /* 0xffffffff00007836 */ /* 0x000fe20000000000 */
[----:B0-----:R-:W0:Y:S02]  /*10370*/  LDC.64 R2, c[0x0][0x418] ;  /* 0x00010600ff027b82 */ /* 0x001e240000000a00 */
[----:B0-----:R-:W-:Y:S02]  /*10380*/  ISETP.NE.U32.AND P0, PT, R2, RZ, PT ;  /* 0x000000ff0200720c */ /* 0x001fe40003f05070 */
[----:B-1----:R-:W-:-:S02]  /*10390*/  SHF.R.U32.HI R4, RZ, 0x5, R4 ;  /* 0x00000005ff047819 */ /* 0x002fc40000011604 */
[----:B------:R-:W-:Y:S02]  /*103a0*/  ISETP.NE.AND.EX P1, PT, R3, RZ, PT, P0 ;  /* 0x000000ff0300720c */ /* 0x000fe40003f25300 */
[----:B------:R-:W-:-:S11]  /*103b0*/  LOP3.LUT R4, R4, 0x3, RZ, 0xc0, !PT ;  /* 0x0000000304047812 */ /* 0x000fd600078ec0ff */
[----:B------:R-:W-:Y:S02]  /*103c0*/  @P1 LOP3.LUT R19, R19, 0x1, RZ, 0xfc, !PT ;  /* 0x0000000113131812 */ /* 0x000fe400078efcff */
[----:B--2---:R-:W-:Y:S01]  /*103d0*/  SHF.R.S32.HI R8, RZ, 0x1f, R7 ;  /* 0x0000001fff087819 */ /* 0x004fe20000011407 */
[----:B------:R0:W-:Y:S01]  /*103e0*/  STL [R1+0x4], R7 ;  /* 0x0000040701007387 */ /* 0x0001e20000100800 */
[----:B------:R-:W-:-:S03]  /*103f0*/  SEL R16, R7, RZ, !P1 ;  /* 0x000000ff07107207 */ /* 0x000fc60004800000 */
[----:B------:R0:W-:Y:S01]  /*10400*/  STL [R1+0xc], R8 ;  /* 0x00000c0801007387 */ /* 0x0001e20000100800 */
[----:B------:R-:W-:Y:S05]  /*10410*/  BRA.DIV UR4, `(.L_x_1270) ;  /* 0x0000004e04287947 */ /* 0x000fea000b800000 */
[----:B------:R1:W2:Y:S02]  /*10420*/  SHFL.IDX PT, R14, R4, RZ, 0x1f ;  /* 0x00001fff040e7589 */ /* 0x0002a400000e0000 */
.L_x_1375:
[----:B------:R3:W-:Y:S01]  /*10430*/  STL [R1], R0 ;  /* 0x0000000001007387 */ /* 0x0007e20000100800 */
[----:B--2---:R-:W-:Y:S02]  /*10440*/  ISETP.NE.AND P0, PT, R14, RZ, PT ;  /* 0x000000ff0e00720c */ /* 0x004fe40003f05270 */
[----:B------:R-:W-:Y:S02]  /*10450*/  PLOP3.LUT P2, PT, PT, PT, PT, 0x8, 0x0 ;  /* 0x000000000000781c */ /* 0x000fe40003f4e170 */
[----:B------:R-:W-:-:S11]  /*10460*/  LOP3.LUT R19, R19, 0xfffffffd, RZ, 0xc0, !PT ;  /* 0xfffffffd13137812 */ /* 0x000fd600078ec0ff */
[----:B------:R-:W-:Y:S01]  /*10470*/  @P2 LOP3.LUT R19, R19, 0x2, RZ, 0xfc, !PT ;  /* 0x0000000213132812 */ /* 0x000fe200078efcff */
[----:B---3--:R-:W-:Y:S06]  /*10480*/  @P0 BRA `(.L_x_1271) ;  /* 0x0000000400480947 */ /* 0x008fec0003800000 */
[----:B------:R-:W-:-:S03]  /*10490*/  UMOV UR4, 0xffffffff ;  /* 0xffffffff00047882 */ /* 0x000fc60000000000 */
[----:B------:R-:W-:Y:S05]  /*104a0*/  BRA.DIV UR4, `(.L_x_1272) ;  /* 0x0000004e04247947 */ /* 0x000fea000b800000 */
[----:B------:R-:W-:-:S13]  /*104b0*/  ELECT P6, URZ, PT ;  /* 0x00000000003f782f */ /* 0x000fda00038c0000 */
.L_x_1378:
[----:B------:R-:W-:Y:S05]  /*104c0*/  @!P6 BRA `(.L_x_1271) ;  /* 0x000000040038e947 */ /* 0x000fea0003800000 */
[----:B------:R-:W-:Y:S01]  /*104d0*/  IMAD.MOV.U32 R16, RZ, RZ, R7 ;  /* 0x000000ffff107224 */ /* 0x000fe200078e0007 */
[----:B------:R-:W-:Y:S06]  /*104e0*/  @!P1 BRA `(.L_x_1273) ;  /* 0x0000000000509947 */ /* 0x000fec0003800000 */
[----:B------:R-:W2:Y:S01]  /*104f0*/  LDC R6, c[0x0][0x43c] ;  /* 0x00010f00ff067b82 */ /* 0x000ea20000000800 */
[----:B------:R-:W-:Y:S01]  /*10500*/  IMAD.MOV.U32 R9, RZ, RZ, R0 ;  /* 0x000000ffff097224 */ /* 0x000fe200078e0000 */
[----:B------:R-:W-:Y:S01]  /*10510*/  ULDC.64 UR4, c[0x0][0x428] ;  /* 0x00010a0000047ab9 */ /* 0x000fe20000000a00 */
[----:B------:R-:W-:Y:S01]  /*10520*/  ULDC.64 UR6, c[0x0][0x208] ;  /* 0x0000820000067ab9 */ /* 0x000fe20000000a00 */
[----:B--2---:R-:W-:-:S13]  /*10530*/  ISETP.NE.AND P0, PT, R6, 0x1, PT ;  /* 0x000000010600780c */ /* 0x004fda0003f05270 */
[----:B-1----:R-:W1:Y:S02]  /*10540*/  @P0 LDC.64 R4, c[0x0][0x440] ;  /* 0x00011000ff040b82 */ /* 0x002e640000000a00 */
[----:B-1----:R-:W-:-:S04]  /*10550*/  @P0 IMAD.HI.U32 R0, R9, R4, RZ ;  /* 0x0000000409000227 */ /* 0x002fc800078e00ff */
[----:B------:R-:W-:Y:S01]  /*10560*/  IMAD.MOV.U32 R4, RZ, RZ, R9 ;  /* 0x000000ffff047224 */ /* 0x000fe200078e0009 */
[----:B------:R-:W-:-:S04]  /*10570*/  @P0 SHF.R.U32.HI R4, RZ, R5, R0 ;  /* 0x00000005ff040219 */ /* 0x000fc80000011600 */
[--C-:B------:R-:W-:Y:S01]  /*10580*/  SHF.R.S32.HI R5, RZ, 0x1f, R4.reuse ;  /* 0x0000001fff057819 */ /* 0x100fe20000011404 */
[----:B------:R-:W-:-:S04]  /*10590*/  IMAD.MOV R0, RZ, RZ, -R4 ;  /* 0x000000ffff007224 */ /* 0x000fc800078e0a04 */
[----:B------:R-:W-:Y:S02]  /*105a0*/  IMAD R9, R6, R0, R9 ;  /* 0x0000000006097224 */ /* 0x000fe400078e0209 */
[----:B------:R-:W-:Y:S02]  /*105b0*/  IMAD R0, R8, UR4, RZ ;  /* 0x0000000408007c24 */ /* 0x000fe4000f8e02ff */
[C---:B------:R-:W-:Y:S01]  /*105c0*/  IMAD.WIDE.U32 R4, R7.reuse, UR4, R4 ;  /* 0x0000000407047c25 */ /* 0x040fe2000f8e0004 */
[----:B------:R2:W-:Y:S03]  /*105d0*/  STL [R1], R9 ;  /* 0x0000000901007387 */ /* 0x0005e60000100800 */
[----:B------:R-:W-:Y:S01]  /*105e0*/  IMAD R0, R7, UR5, R0 ;  /* 0x0000000507007c24 */ /* 0x000fe2000f8e0200 */
[----:B------:R-:W-:-:S03]  /*105f0*/  LEA R2, P0, R4, R2, 0x2 ;  /* 0x0000000204027211 */ /* 0x000fc600078010ff */
[----:B------:R-:W-:-:S05]  /*10600*/  IMAD.IADD R0, R5, 0x1, R0 ;  /* 0x0000000105007824 */ /* 0x000fca00078e0200 */
[----:B------:R-:W-:-:S05]  /*10610*/  LEA.HI.X R3, R4, R3, R0, 0x2, P0 ;  /* 0x0000000304037211 */ /* 0x000fca00000f1400 */
[----:B------:R2:W5:Y:S02]  /*10620*/  LDG.E R16, desc[UR6][R2.64] ;  /* 0x0000000602107981 */ /* 0x000564000c1e1900 */
.L_x_1273:
[----:B--2---:R-:W2:Y:S01]  /*10630*/  LDL R2, [R1+0x8] ;  /* 0x0000080001027983 */ /* 0x004ea20000100800 */
[----:B------:R-:W-:Y:S01]  /*10640*/  IMAD R0, R18, 0x8, R17 ;  /* 0x0000000812007824 */ /* 0x000fe200078e0211 */
[----:B--2---:R-:W-:-:S04]  /*10650*/  SHF.L.U32 R2, R2, 0x1f, RZ ;  /* 0x0000001f02027819 */ /* 0x004fc800000006ff */
[----:B------:R-:W2:Y:S02]  /*10660*/  SYNCS.PHASECHK.TRANS64.TRYWAIT P0, [R0+URZ+0x30840], R2 ;  /* 0x03084002000075a7 */ /* 0x000ea4000800017f */
[----:B--2---:R-:W-:Y:S05]  /*10670*/  @!P0 BRA `(.L_x_1274) ;  /* 0x0000004800d08947 */ /* 0x004fea0003800000 */
.L_x_1379:
[----:B------:R-:W3:Y:S02]  /*10680*/  S2R R3, SR_TID.X ;  /* 0x0000000000037919 */ /* 0x000ee40000002100 */
[----:B---3--:R-:W-:-:S04]  /*10690*/  LOP3.LUT R3, R3, 0x7f, RZ, 0xc0, !PT ;  /* 0x0000007f03037812 */ /* 0x008fc800078ec0ff */
[----:B------:R-:W-:-:S13]  /*106a0*/  ISETP.NE.AND P0, PT, R3, RZ, PT ;  /* 0x000000ff0300720c */ /* 0x000fda0003f05270 */
[----:B------:R-:W-:Y:S05]  /*106b0*/  @P0 BRA `(.L_x_1275) ;  /* 0x00000000001c0947 */ /* 0x000fea0003800000 */
[----:B------:R-:W3:Y:S01]  /*106c0*/  S2R R3, SR_TID.X ;  /* 0x0000000000037919 */ /* 0x000ee20000002100 */
[----:B--2---:R-:W-:-:S04]  /*106d0*/  IMAD.MOV.U32 R2, RZ, RZ, 0x8000 ;  /* 0x00008000ff027424 */ /* 0x004fc800078e00ff */
[----:B------:R4:W-:Y:S01]  /*106e0*/  SYNCS.ARRIVE.TRANS64 RZ, [R0+URZ+0x30830], R2 ;  /* 0x0308300200ff79a7 */ /* 0x0009e2000800003f */
[----:B---3--:R-:W-:-:S04]  /*106f0*/  LOP3.LUT R3, R3, 0x1f, RZ, 0xc0, !PT ;  /* 0x0000001f03037812 */ /* 0x008fc800078ec0ff */
[----:B------:R-:W-:-:S13]  /*10700*/  ISETP.NE.AND P0, PT, R3, RZ, PT ;  /* 0x000000ff0300720c */ /* 0x000fda0003f05270 */
[----:B----4-:R-:W-:Y:S05]  /*10710*/  @!P0 BRA `(.L_x_1275) ;  /* 0x0000000000048947 */ /* 0x010fea0003800000 */
[----:B------:R-:W-:Y:S01]  /*10720*/  BPT.TRAP 0x1 ;  /* 0x000000040000795c */ /* 0x000fe20000300000 */
.L_x_1275:
[----:B--2---:R-:W2:Y:S01]  /*10730*/  LDL R2, [R1] ;  /* 0x0000000001027983 */ /* 0x004ea20000100800 */
[----:B------:R-:W-:Y:S01]  /*10740*/  R2UR UR33, R0 ;  /* 0x00000000002172ca */ /* 0x000fe200000e0000 */
[----:B------:R-:W-:Y:S01]  /*10750*/  IMAD R0, R18, 0x8000, R17 ;  /* 0x0000800012007824 */ /* 0x000fe200078e0211 */
[----:B-----5:R-:W-:Y:S01]  /*10760*/  R2UR UR37, R16 ;  /* 0x00000000102572ca */ /* 0x020fe200000e0000 */
[----:B------:R-:W-:Y:S01]  /*10770*/  UIADD3 UR4, UP0, UR38, 0x370, URZ ;  /* 0x0000037026047890 */ /* 0x000fe2000ff1e03f */
[----:B------:R-:W-:Y:S01]  /*10780*/  PLOP3.LUT P0, PT, PT, PT, PT, 0x80, 0x0 ;  /* 0x000000000000781c */ /* 0x000fe20003f0f070 */
[----:B------:R-:W-:Y:S01]  /*10790*/  UMOV UR6, 0x0 ;  /* 0x0000000000067882 */ /* 0x000fe20000000000 */
[----:B------:R-:W-:Y:S01]  /*107a0*/  R2UR UR8, R0 ;  /* 0x00000000000872ca */ /* 0x000fe200000e0000 */
[----:B------:R-:W-:Y:S01]  /*107b0*/  UIADD3.X UR5, URZ, UR39, URZ, UP0, !UPT ;  /* 0x000000273f057290 */ /* 0x000fe200087fe43f */
[----:B------:R-:W-:Y:S01]  /*107c0*/  LOP3.LUT R19, R19, 0xfffffffd, RZ, 0xc0, !PT ;  /* 0xfffffffd13137812 */ /* 0x000fe200078ec0ff */
[----:B------:R-:W-:Y:S01]  /*107d0*/  UMOV UR7, 0x14f00000 ;  /* 0x14f0000000077882 */ /* 0x000fe20000000000 */
[----:B------:R-:W-:Y:S01]  /*107e0*/  UMOV UR34, URZ ;  /* 0x0000003f00227c82 */ /* 0x000fe20008000000 */
[----:B------:R-:W-:Y:S01]  /*107f0*/  UMOV UR26, 0x40 ;  /* 0x00000040001a7882 */ /* 0x000fe20000000000 */
[----:B------:R-:W-:Y:S01]  /*10800*/  UMOV UR28, UR36 ;  /* 0x00000024001c7c82 */ /* 0x000fe20008000000 */
[----:B------:R-:W-:-:S02]  /*10810*/  UIADD3 UR33, UR33, 0x30830, URZ ;  /* 0x0003083021217890 */ /* 0x000fc4000fffe03f */
[----:B------:R-:W-:Y:S01]  /*10820*/  UMOV UR29, UR37 ;  /* 0x00000025001d7c82 */ /* 0x000fe20008000000 */
[----:B------:R-:W-:Y:S01]  /*10830*/  UMOV UR18, 0x80 ;  /* 0x0000008000127882 */ /* 0x000fe20000000000 */
[----:B------:R-:W-:Y:S01]  /*10840*/  UMOV UR20, UR36 ;  /* 0x0000002400147c82 */ /* 0x000fe20008000000 */
[----:B------:R-:W-:Y:S01]  /*10850*/  UMOV UR21, UR37 ;  /* 0x0000002500157c82 */ /* 0x000fe20008000000 */
[----:B------:R-:W-:Y:S01]  /*10860*/  UIADD3 UR32, UR8, 0x20400, URZ ;  /* 0x0002040008207890 */ /* 0x000fe2000fffe03f */
[----:B------:R-:W-:Y:S01]  /*10870*/  @P0 LOP3.LUT R19, R19, 0x2, RZ, 0xfc, !PT ;  /* 0x0000000213130812 */ /* 0x000fe200078efcff */
[----:B------:R-:W-:Y:S02]  /*10880*/  UIADD3 UR24, UR8, 0x22400, URZ ;  /* 0x0002240008187890 */ /* 0x000fe4000fffe03f */
[----:B------:R-:W-:Y:S02]  /*10890*/  UIADD3 UR16, UR8, 0x24400, URZ ;  /* 0x0002440008107890 */ /* 0x000fe4000fffe03f */
[----:B------:R-:W-:Y:S01]  /*108a0*/  UIADD3 UR8, UR8, 0x26400, URZ ;  /* 0x0002640008087890 */ /* 0x000fe2000fffe03f */
[----:B------:R-:W-:Y:S01]  /*108b0*/  UMOV UR25, UR33 ;  /* 0x0000002100197c82 */ /* 0x000fe20008000000 */
[----:B------:R-:W-:Y:S01]  /*108c0*/  UMOV UR17, UR33 ;  /* 0x0000002100117c82 */ /* 0x000fe20008000000 */
[----:B------:R-:W-:Y:S01]  /*108d0*/  UMOV UR10, 0xc0 ;  /* 0x000000c0000a7882 */ /* 0x000fe20000000000 */
[----:B------:R-:W-:Y:S01]  /*108e0*/  UMOV UR12, UR36 ;  /* 0x00000024000c7c82 */ /* 0x000fe20008000000 */
[----:B------:R-:W-:Y:S01]  /*108f0*/  UMOV UR13, UR37 ;  /* 0x00000025000d7c82 */ /* 0x000fe20008000000 */
[----:B------:R-:W-:Y:S01]  /*10900*/  UMOV UR9, UR33 ;  /* 0x0000002100097c82 */ /* 0x000fe20008000000 */
[----:B--2---:R-:W-:-:S13]  /*10910*/  R2UR UR35, R2 ;  /* 0x00000000022372ca */ /* 0x004fda00000e0000 */
[----:B------:R-:W-:-:S07]  /*10920*/  USHF.L.U32 UR35, UR35, 0x6, URZ ;  /* 0x0000000623237899 */ /* 0x000fce000800063f */
[----:B------:R-:W-:Y:S01]  /*10930*/  UMOV UR27, UR35 ;  /* 0x00000023001b7c82 */ /* 0x000fe20008000000 */
[----:B------:R-:W-:Y:S01]  /*10940*/  UMOV UR19, UR35 ;  /* 0x0000002300137c82 */ /* 0x000fe20008000000 */
[----:B------:R2:W-:Y:S01]  /*10950*/  UTMALDG.4D [UR32], [UR4], desc[UR6] ;  /* 0x00000620040075b4 */ /* 0x0005e20008019000 */
[----:B------:R-:W-:Y:S01]  /*10960*/  UMOV UR11, UR35 ;  /* 0x00000023000b7c82 */ /* 0x000fe20008000000 */
[----:B------:R2:W-:Y:S01]  /*10970*/  UTMALDG.4D [UR24], [UR4], desc[UR6] ;  /* 0x00000618040075b4 */ /* 0x0005e20008019000 */
[----:B------:R2:W-:Y:S01]  /*10980*/  UTMALDG.4D [UR16], [UR4], desc[UR6] ;  /* 0x00000610040075b4 */ /* 0x0005e20008019000 */
[----:B------:R2:W-:Y:S02]  /*10990*/  UTMALDG.4D [UR8], [UR4], desc[UR6] ;  /* 0x00000608040075b4 */ /* 0x0005e40008019000 */
[----:B--2---:R-:W-:Y:S01]  /*109a0*/  NOP ;  /* 0x0000000000007918 */ /* 0x004fe20000000000 */
.L_x_1271:
[----:B------:R-:W-:Y:S01]  /*109b0*/  VIADD R0, R17, 0x10400 ;  /* 0x0001040011007836 */ /* 0x000fe20000000000 */
[----:B------:R-:W-:Y:S05]  /*109c0*/  WARPSYNC.ALL ;  /* 0x0000000000007948 */ /* 0x000fea0003800000 */
[----:B------:R-:W-:Y:S01]  /*109d0*/  BAR.SYNC.DEFER_BLOCKING 0x8, 0x180 ;  /* 0x0206000000007b1d */ /* 0x000fe20000010000 */
[----:B------:R-:W-:-:S05]  /*109e0*/  LOP3.LUT P0, RZ, R0, 0x3ff, RZ, 0xc0, !PT ;  /* 0x000003ff00ff7812 */ /* 0x000fca000780c0ff */
[----:B------:R-:W-:Y:S08]  /*109f0*/  BSSY B6, `(.L_x_1276) ;  /* 0x0000012000067945 */ /* 0x000ff00003800000 */
[----:B------:R-:W-:Y:S05]  /*10a00*/  @!P0 BRA `(.L_x_1277) ;  /* 0x0000000000408947 */ /* 0x000fea0003800000 */
[----:B------:R-:W-:Y:S01]  /*10a10*/  MOV R2, 0x0 ;  /* 0x0000000000027802 */ /* 0x000fe20000000f00 */
[----:B------:R-:W-:Y:S01]  /*10a20*/  ULDC.64 UR6, c[0x4][0x1b8] ;  /* 0x01006e0000067ab9 */ /* 0x000fe20000000a00 */
[----:B------:R-:W-:Y:S01]  /*10a30*/  ULDC.64 UR8, c[0x4][0x1c0] ;  /* 0x0100700000087ab9 */ /* 0x000fe20000000a00 */
[----:B------:R-:W-:Y:S01]  /*10a40*/  ULDC.64 UR4, c[0x4][0x130] ;  /* 0x01004c0000047ab9 */ /* 0x000fe20000000a00 */
[----:B-1----:R-:W-:Y:S02]  /*10a50*/  IMAD.U32 R4, RZ, RZ, UR6 ;  /* 0x00000006ff047e24 */ /* 0x002fe4000f8e00ff */
[----:B------:R-:W1:Y:S01]  /*10a60*/  LDC.64 R2, c[0x4][R2] ;  /* 0x0100000002027b82 */ /* 0x000e620000000a00 */
[----:B------:R-:W-:Y:S02]  /*10a70*/  IMAD.U32 R5, RZ, RZ, UR7 ;  /* 0x00000007ff057e24 */ /* 0x000fe4000f8e00ff */
[----:B------:R-:W-:Y:S02]  /*10a80*/  IMAD.U32 R6, RZ, RZ, UR8 ;  /* 0x00000008ff067e24 */ /* 0x000fe4000f8e00ff */
[----:B0-----:R-:W-:-:S02]  /*10a90*/  IMAD.U32 R7, RZ, RZ, UR9 ;  /* 0x00000009ff077e24 */ /* 0x001fc4000f8e00ff */
[----:B------:R-:W-:Y:S02]  /*10aa0*/  IMAD.U32 R10, RZ, RZ, UR4 ;  /* 0x00000004ff0a7e24 */ /* 0x000fe4000f8e00ff */
[----:B------:R-:W-:Y:S02]  /*10ab0*/  IMAD.U32 R11, RZ, RZ, UR5 ;  /* 0x00000005ff0b7e24 */ /* 0x000fe4000f8e00ff */
[----:B------:R-:W-:Y:S02]  /*10ac0*/  IMAD.MOV.U32 R8, RZ, RZ, 0x70 ;  /* 0x00000070ff087424 */ /* 0x000fe400078e00ff */
[----:B------:R-:W-:Y:S02]  /*10ad0*/  IMAD.MOV.U32 R12, RZ, RZ, 0x1 ;  /* 0x00000001ff0c7424 */ /* 0x000fe400078e00ff */
[----:B------:R-:W-:-:S07]  /*10ae0*/  IMAD.MOV.U32 R13, RZ, RZ, RZ ;  /* 0x000000ffff0d7224 */ /* 0x000fce00078e00ff */
[----:B------:R-:W-:-:S07]  /*10af0*/  LEPC R20, `(.L_x_1277) ;  /* 0x000000001014794e */ /* 0x000fce0000000000 */
[----:B-1----:R-:W-:Y:S05]  /*10b00*/  CALL.ABS.NOINC R2 ;  /* 0x0000000002007343 */ /* 0x002fea0003c00000 */
.L_x_1277:
[----:B------:R-:W-:Y:S05]  /*10b10*/  BSYNC B6 ;  /* 0x0000000000067941 */ /* 0x000fea0003800000 */
.L_x_1276:
[----:B------:R-:W2:Y:S01]  /*10b20*/  S2R R2, SR_TID.X ;  /* 0x0000000000027919 */ /* 0x000ea20000002100 */
[----:B0-----:R-:W0:Y:S01]  /*10b30*/  LDC R7, c[0x0][0x448] ;  /* 0x00011200ff077b82 */ /* 0x001e220000000800 */
[----:B------:R-:W-:Y:S01]  /*10b40*/  USHF.R.S32.HI UR4, URZ, 0x1f, UR36 ;  /* 0x0000001f3f047899 */ /* 0x000fe20008011424 */
[----:B------:R-:W-:Y:S01]  /*10b50*/  ULDC.64 UR8, c[0x0][0x2d8] ;  /* 0x0000b60000087ab9 */ /* 0x000fe20000000a00 */
[----:B------:R-:W3:Y:S02]  /*10b60*/  S2R R10, SR_TID.X ;  /* 0x00000000000a7919 */ /* 0x000ee40000002100 */
[----:B------:R-:W-:Y:S02]  /*10b70*/  UIMAD UR6, UR4, UR8, URZ ;  /* 0x00000008040672a4 */ /* 0x000fe4000f8e023f */
[----:B------:R-:W-:Y:S01]  /*10b80*/  UIMAD.WIDE.U32 UR4, UR36, UR8, URZ ;  /* 0x00000008240472a5 */ /* 0x000fe2000f8e003f */
[----:B------:R-:W4:Y:S01]  /*10b90*/  S2R R8, SR_TID.X ;  /* 0x0000000000087919 */ /* 0x000f220000002100 */
[----:B------:R-:W-:-:S02]  /*10ba0*/  UIMAD UR6, UR36, UR9, UR6 ;  /* 0x00000009240672a4 */ /* 0x000fc4000f8e0206 */
[----:B------:R-:W-:Y:S02]  /*10bb0*/  USHF.R.S32.HI UR7, URZ, 0x1f, UR42 ;  /* 0x0000001f3f077899 */ /* 0x000fe4000801142a */
[----:B------:R-:W-:Y:S01]  /*10bc0*/  UIADD3 UR5, UR5, UR6, URZ ;  /* 0x0000000605057290 */ /* 0x000fe2000fffe03f */
[----:B------:R-:W-:-:S03]  /*10bd0*/  ULDC.64 UR8, c[0x0][0x2e0] ;  /* 0x0000b80000087ab9 */ /* 0x000fc60000000a00 */
[----:B------:R-:W-:Y:S02]  /*10be0*/  UIMAD.WIDE.U32 UR4, UR42, UR8, UR4 ;  /* 0x000000082a0472a5 */ /* 0x000fe4000f8e0004 */
[----:B------:R-:W-:-:S04]  /*10bf0*/  UIMAD UR6, UR7, UR8, URZ ;  /* 0x00000008070672a4 */ /* 0x000fc8000f8e023f */
[----:B------:R-:W-:Y:S01]  /*10c00*/  UIMAD UR6, UR42, UR9, UR6 ;  /* 0x000000092a0672a4 */ /* 0x000fe2000f8e0206 */
[----:B0-----:R-:W-:Y:S01]  /*10c10*/  ISETP.NE.AND P0, PT, R7, 0x1, PT ;  /* 0x000000010700780c */ /* 0x001fe20003f05270 */
[----:B-1----:R-:W-:Y:S02]  /*10c20*/  IMAD.U32 R4, RZ, RZ, UR4 ;  /* 0x00000004ff047e24 */ /* 0x002fe4000f8e00ff */
[----:B------:R-:W-:Y:S02]  /*10c30*/  UIADD3 UR6, UR5, UR6, URZ ;  /* 0x0000000605067290 */ /* 0x000fe4000fffe03f */
[----:B------:R-:W-:Y:S01]  /*10c40*/  IMAD.U32 R5, RZ, RZ, UR5 ;  /* 0x00000005ff057e24 */ /* 0x000fe2000f8e00ff */
[----:B------:R-:W-:Y:S01]  /*10c50*/  ULDC.64 UR4, c[0x0][0x2d0] ;  /* 0x0000b40000047ab9 */ /* 0x000fe20000000a00 */
[C---:B--2---:R-:W-:Y:S01]  /*10c60*/  LOP3.LUT R0, R2.reuse, 0x7f, RZ, 0xc0, !PT ;  /* 0x0000007f02007812 */ /* 0x044fe200078ec0ff */
[----:B------:R-:W-:-:S03]  /*10c70*/  IMAD.SHL.U32 R2, R2, 0x10, RZ ;  /* 0x0000001002027824 */ /* 0x000fc600078e00ff */
[----:B------:R-:W-:Y:S01]  /*10c80*/  SHF.R.U32.HI R0, RZ, 0x3, R0 ;  /* 0x00000003ff007819 */ /* 0x000fe20000011600 */
[----:B---3--:R-:W-:Y:S01]  /*10c90*/  IMAD.SHL.U32 R10, R10, 0x8, RZ ;  /* 0x000000080a0a7824 */ /* 0x008fe200078e00ff */
[----:B------:R-:W0:Y:S02]  /*10ca0*/  @P0 LDC R3, c[0x0][0x44c] ;  /* 0x00011300ff030b82 */ /* 0x000e240000000800 */
[----:B------:R-:W-:Y:S01]  /*10cb0*/  LOP3.LUT R2, R0, 0x70, R2, 0xf8, !PT ;  /* 0x0000007000027812 */ /* 0x000fe200078ef802 */
[----:B----4-:R-:W-:Y:S01]  /*10cc0*/  IMAD.SHL.U32 R9, R8, 0x8, RZ ;  /* 0x0000000808097824 */ /* 0x010fe200078e00ff */
[----:B------:R-:W-:-:S03]  /*10cd0*/  LOP3.LUT R10, R10, 0x38, RZ, 0xc0, !PT ;  /* 0x000000380a0a7812 */ /* 0x000fc600078ec0ff */
[----:B------:R-:W-:Y:S01]  /*10ce0*/  VIADD R2, R2, UR43 ;  /* 0x0000002b02027c36 */ /* 0x000fe20008000000 */
[----:B------:R-:W1:Y:S01]  /*10cf0*/  @P0 LDC R0, c[0x0][0x450] ;  /* 0x00011400ff000b82 */ /* 0x000e620000000800 */
[C---:B------:R-:W-:Y:S02]  /*10d00*/  LOP3.LUT R12, R10.reuse, 0x40, RZ, 0xfc, !PT ;  /* 0x000000400a0c7812 */ /* 0x040fe400078efcff */
[----:B------:R-:W-:Y:S01]  /*10d10*/  IMAD.MOV.U32 R6, RZ, RZ, R2 ;  /* 0x000000ffff067224 */ /* 0x000fe200078e0002 */
[C---:B------:R-:W-:Y:S02]  /*10d20*/  LOP3.LUT R11, R10.reuse, 0x80, RZ, 0xfc, !PT ;  /* 0x000000800a0b7812 */ /* 0x040fe400078efcff */
[----:B------:R-:W-:Y:S02]  /*10d30*/  LOP3.LUT R10, R10, 0xc0, RZ, 0xfc, !PT ;  /* 0x000000c00a0a7812 */ /* 0x000fe400078efcff */
[----:B------:R-:W-:Y:S01]  /*10d40*/  LOP3.LUT R9, R9, 0x38, RZ, 0xc0, !PT ;  /* 0x0000003809097812 */ /* 0x000fe200078ec0ff */
[----:B0-----:R-:W-:-:S05]  /*10d50*/  @P0 IMAD.HI.U32 R3, R2, R3, RZ ;  /* 0x0000000302030227 */ /* 0x001fca00078e00ff */
[----:B-1----:R-:W-:Y:S01]  /*10d60*/  @P0 SHF.R.U32.HI R6, RZ, R0, R3 ;  /* 0x00000000ff060219 */ /* 0x002fe20000011603 */
[----:B------:R-:W-:-:S04]  /*10d70*/  IMAD.U32 R3, RZ, RZ, UR6 ;  /* 0x00000006ff037e24 */ /* 0x000fc8000f8e00ff */
[----:B------:R-:W-:-:S04]  /*10d80*/  IMAD.MOV R0, RZ, RZ, -R6 ;  /* 0x000000ffff007224 */ /* 0x000fc800078e0a06 */
[----:B------:R-:W-:Y:S02]  /*10d90*/  IMAD R0, R7, R0, R2 ;  /* 0x0000000007007224 */ /* 0x000fe400078e0202 */
[----:B------:R-:W-:Y:S01]  /*10da0*/  IMAD.MOV.U32 R2, RZ, RZ, R4 ;  /* 0x000000ffff027224 */ /* 0x000fe200078e0004 */
[----:B------:R-:W-:-:S03]  /*10db0*/  SHF.R.S32.HI R4, RZ, 0x1f, R6 ;  /* 0x0000001fff047819 */ /* 0x000fc60000011406 */
[----:B------:R-:W-:-:S04]  /*10dc0*/  IMAD.WIDE.U32 R2, R6, UR4, R2 ;  /* 0x0000000406027c25 */ /* 0x000fc8000f8e0002 */
[----:B------:R-:W-:-:S04]  /*10dd0*/  IMAD R4, R4, UR4, RZ ;  /* 0x0000000404047c24 */ /* 0x000fc8000f8e02ff */
[----:B------:R-:W-:Y:S01]  /*10de0*/  IMAD R4, R6, UR5, R4 ;  /* 0x0000000506047c24 */ /* 0x000fe2000f8e0204 */
[----:B------:R-:W-:-:S03]  /*10df0*/  ULDC.64 UR4, c[0x0][0x2c8] ;  /* 0x0000b20000047ab9 */ /* 0x000fc60000000a00 */
[----:B------:R-:W-:Y:S01]  /*10e00*/  IMAD.IADD R3, R3, 0x1, R4 ;  /* 0x0000000103037824 */ /* 0x000fe200078e0204 */
[----:B------:R-:W-:Y:S01]  /*10e10*/  SHF.R.S32.HI R4, RZ, 0x1f, R0 ;  /* 0x0000001fff047819 */ /* 0x000fe20000011400 */
[----:B------:R-:W-:-:S04]  /*10e20*/  IMAD.WIDE.U32 R2, R0, UR4, R2 ;  /* 0x0000000400027c25 */ /* 0x000fc8000f8e0002 */
[----:B------:R-:W-:-:S04]  /*10e30*/  IMAD R4, R4, UR4, RZ ;  /* 0x0000000404047c24 */ /* 0x000fc8000f8e02ff */
[----:B------:R-:W-:Y:S01]  /*10e40*/  IMAD R4, R0, UR5, R4 ;  /* 0x0000000500047c24 */ /* 0x000fe2000f8e0204 */
[----:B------:R-:W-:Y:S02]  /*10e50*/  ULDC.64 UR4, c[0x0][0x280] ;  /* 0x0000a00000047ab9 */ /* 0x000fe40000000a00 */
[----:B------:R-:W-:Y:S01]  /*10e60*/  LEA R6, P0, R2, UR4, 0x1 ;  /* 0x0000000402067c11 */ /* 0x000fe2000f8008ff */
[----:B------:R-:W-:Y:S01]  /*10e70*/  ULDC UR4, c[0x0][0x2b8] ;  /* 0x0000ae0000047ab9 */ /* 0x000fe20000000800 */
[----:B------:R-:W-:Y:S01]  /*10e80*/  IMAD.IADD R5, R3, 0x1, R4 ;  /* 0x0000000103057824 */ /* 0x000fe200078e0204 */
[----:B------:R-:W-:Y:S02]  /*10e90*/  ISETP.GE.AND P3, PT, R10, UR4, PT ;  /* 0x000000040a007c0c */ /* 0x000fe4000bf66270 */
[----:B------:R-:W-:Y:S02]  /*10ea0*/  LOP3.LUT R10, R8, 0x7f, RZ, 0xc0, !PT ;  /* 0x0000007f080a7812 */ /* 0x000fe400078ec0ff */
[----:B------:R0:W5:Y:S01]  /*10eb0*/  LDL R8, [R1+0x10] ;  /* 0x0000100001087983 */ /* 0x0001620000100800 */
[----:B------:R-:W-:-:S02]  /*10ec0*/  LEA.HI.X R5, R2, UR5, R5, 0x1, P0 ;  /* 0x0000000502057c11 */ /* 0x000fc400080f0c05 */
[----:B------:R-:W-:Y:S02]  /*10ed0*/  ISETP.GE.AND P0, PT, R9, UR4, PT ;  /* 0x0000000409007c0c */ /* 0x000fe4000bf06270 */
[----:B------:R-:W-:Y:S02]  /*10ee0*/  ISETP.GE.AND P1, PT, R12, UR4, PT ;  /* 0x000000040c007c0c */ /* 0x000fe4000bf26270 */
[----:B------:R-:W-:Y:S01]  /*10ef0*/  ISETP.GE.AND P2, PT, R11, UR4, PT ;  /* 0x000000040b007c0c */ /* 0x000fe2000bf46270 */
[----:B------:R-:W-:Y:S01]  /*10f00*/  UMOV UR4, 0xffffffff ;  /* 0xffffffff00047882 */ /* 0x000fe20000000000 */
[----:B------:R-:W-:Y:S02]  /*10f10*/  SHF.R.U32.HI R10, RZ, 0x3, R10 ;  /* 0x00000003ff0a7819 */ /* 0x000fe4000001160a */
[----:B0-----:R-:W-:Y:S09]  /*10f20*/  BRA.DIV UR4, `(.L_x_1278) ;  /* 0x0000004204b87947 */ /* 0x001ff2000b800000 */
[----:B------:R-:W0:Y:S01]  /*10f30*/  SHFL.IDX PT, R3, R6, RZ, 0x181f ;  /* 0x00181fff06037589 */ /* 0x000e2200000e0000 */
[----:B------:R-:W-:Y:S01]  /*10f40*/  ULDC UR4, c[0x0][0x288] ;  /* 0x0000a20000047ab9 */ /* 0x000fe20000000800 */
[----:B------:R-:W-:Y:S01]  /*10f50*/  VIADD R0, R10, UR43 ;  /* 0x0000002b0a007c36 */ /* 0x000fe20008000000 */
[----:B------:R-:W-:Y:S01]  /*10f60*/  ULDC.64 UR6, c[0x0][0x208] ;  /* 0x0000820000067ab9 */ /* 0x000fe20000000a00 */
[----:B------:R-:W1:Y:S01]  /*10f70*/  SHFL.IDX PT, R2, R5, RZ, 0x181f ;  /* 0x00181fff05027589 */ /* 0x000e6200000e0000 */
[----:B------:R-:W-:-:S03]  /*10f80*/  IMAD R4, R7, UR4, RZ ;  /* 0x0000000407047c24 */ /* 0x000fc6000f8e02ff */
[----:B------:R-:W-:Y:S02]  /*10f90*/  SHFL.IDX PT, R7, R5, 0x7, 0x181f ;  /* 0x00f81f0005077f89 */ /* 0x000fe400000e0000 */
[----:B------:R-:W-:-:S13]  /*10fa0*/  ISETP.GE.AND P4, PT, R0, R4, PT ;  /* 0x000000040000720c */ /* 0x000fda0003f86270 */
        /* <DEDUP_REMOVED lines=8> */
[----:B------:R0:W-:Y:S02]  /*11030*/  @!P4 LDGSTS.E.BYPASS.LTC128B.128 [R8+0x1c400], desc[UR6][R2.64+0x180], !P3 ;  /* 0x1c4001800208cfae */ /* 0x0001e4000d901d46 */
[----:B0-----:R-:W-:-:S02]  /*11040*/  VIADD R2, R0, 0x10 ;  /* 0x0000001000027836 */ /* 0x001fc40000000000 */
[----:B------:R-:W0:Y:S03]  /*11050*/  SHFL.IDX PT, R3, R6, 0x1, 0x181f ;  /* 0x00381f0006037f89 */ /* 0x000e2600000e0000 */
[----:B------:R-:W-:Y:S02]  /*11060*/  ISETP.GE.AND P4, PT, R2, R4, PT ;  /* 0x000000040200720c */ /* 0x000fe40003f86270 */
[----:B------:R-:W1:Y:S11]  /*11070*/  SHFL.IDX PT, R2, R5, 0x1, 0x181f ;  /* 0x00381f0005027f89 */ /* 0x000e7600000e0000 */
        /* <DEDUP_REMOVED lines=73> */
[----:B------:R0:W-:Y:S04]  /*11510*/  @!P4 LDGSTS.E.BYPASS.LTC128B.128 [R8+0x1f400], desc[UR6][R2.64+0x180], !P3 ;  /* 0x1f4001800208cfae */ /* 0x0001e8000d901d46 */
[----:B0-----:R0:W1:Y:S02]  /*11520*/  SHFL.IDX PT, R2, R6, 0x7, 0x181f ;  /* 0x00f81f0006027f89 */ /* 0x00106400000e0000 */
.L_x_1396:
[----:B------:R-:W-:Y:S01]  /*11530*/  VIADD R0, R0, 0x70 ;  /* 0x0000007000007836 */ /* 0x000fe20000000000 */
[----:B------:R-:W-:Y:S04]  /*11540*/  BSSY B0, `(.L_x_1279) ;  /* 0x000000d000007945 */ /* 0x000fe80003800000 */
[----:B------:R-:W-:-:S13]  /*11550*/  ISETP.GE.AND P4, PT, R0, R4, PT ;  /* 0x000000040000720c */ /* 0x000fda0003f86270 */
[----:B------:R-:W-:Y:S05]  /*11560*/  @P4 BRA `(.L_x_1280) ;  /* 0x0000000000284947 */ /* 0x000fea0003800000 */
[----:B-1----:R-:W-:Y:S01]  /*11570*/  LEA R2, P4, R9, R2, 0x1 ;  /* 0x0000000209027211 */ /* 0x002fe200078808ff */
[----:B------:R-:W-:-:S04]  /*11580*/  ULDC.64 UR4, c[0x0][0x208] ;  /* 0x0000820000047ab9 */ /* 0x000fc80000000a00 */
[----:B------:R-:W-:-:S05]  /*11590*/  IMAD.X R3, RZ, RZ, R7, P4 ;  /* 0x000000ffff037224 */ /* 0x000fca00020e0607 */
[----:B------:R-:W-:Y:S01]  /*115a0*/  @!PT LDS RZ, [RZ] ;  /* 0x00000000fffff984 */ /* 0x000fe20000000800 */
[----:B------:R-:W-:Y:S01]  /*115b0*/  @!PT LDS RZ, [RZ] ;  /* 0x00000000fffff984 */ /* 0x000fe20000000800 */
[----:B------:R-:W-:Y:S01]  /*115c0*/  @!PT LDS RZ, [RZ] ;  /* 0x00000000fffff984 */ /* 0x000fe20000000800 */
[----:B------:R2:W-:Y:S04]  /*115d0*/  LDGSTS.E.BYPASS.LTC128B.128 [R8+0x13c00], desc[UR4][R2.64], !P0 ;  /* 0x13c0000002087fae */ /* 0x0005e8000c101d44 */
[----:B------:R2:W-:Y:S04]  /*115e0*/  LDGSTS.E.BYPASS.LTC128B.128 [R8+0x17c00], desc[UR4][R2.64+0x80], !P1 ;  /* 0x17c0008002087fae */ /* 0x0005e8000c901d44 */
[----:B------:R2:W-:Y:S04]  /*115f0*/  LDGSTS.E.BYPASS.LTC128B.128 [R8+0x1bc00], desc[UR4][R2.64+0x100], !P2 ;  /* 0x1bc0010002087fae */ /* 0x0005e8000d101d44 */
[----:B------:R2:W-:Y:S02]  /*11600*/  LDGSTS.E.BYPASS.LTC128B.128 [R8+0x1fc00], desc[UR4][R2.64+0x180], !P3 ;  /* 0x1fc0018002087fae */ /* 0x0005e4000d901d44 */
.L_x_1280:
[----:B------:R-:W-:Y:S05]  /*11610*/  BSYNC B0 ;  /* 0x0000000000007941 */ /* 0x000fea0003800000 */
.L_x_1279:
[----:B------:R-:W-:Y:S01]  /*11620*/  NOP ;  /* 0x0000000000007918 */ /* 0x000fe20000000000 */
[----:B------:R-:W-:Y:S01]  /*11630*/  PLOP3.LUT P0, PT, PT, PT, PT, 0x80, 0x0 ;  /* 0x000000000000781c */ /* 0x000fe20003f0f070 */
[----:B0-----:R-:W-:-:S12]  /*11640*/  VIADD R6, R17, 0x30800 ;  /* 0x0003080011067836 */ /* 0x001fd80000000000 */
.L_x_1281:
[----:B------:R-:W-:Y:S02]  /*11650*/  PLOP3.LUT P1, PT, P1, P0, PT, 0xa2, 0x0 ;  /* 0x000000000000781c */ /* 0x000fe40000f21472 */
[----:B------:R-:W-:-:S08]  /*11660*/  @P0 R2UR P1, UR4, R17 ;  /* 0x00000000110402ca */ /* 0x000fd00000020000 */
[----:B------:R-:W-:-:S05]  /*11670*/  @P0 PLOP3.LUT P0, PT, P1, PT, PT, 0x80, 0x0 ;  /* 0x000000000000081c */ /* 0x000fca0000f0f070 */
[----:B------:R-:W-:Y:S01]  /*11680*/  @!P1 SYNCS.ARRIVE.TRANS64.RED.A0T1 RZ, [UR4+0x30800], RZ ;  /* 0x030800ffffff99a7 */ /* 0x000fe20008200404 */
[----:B------:R-:W-:Y:S07]  /*11690*/  @!P1 ARRIVES.LDGSTSBAR.64.TRANSCNT [UR4+0x30800] ;  /* 0x03080000ff0099b0 */ /* 0x000fee0008000a84 */
[----:B------:R-:W-:Y:S05]  /*116a0*/  @P0 BRA.U.ANY `(.L_x_1281) ;  /* 0xfffffffd00e80947 */ /* 0x000fea000393ffff */
[----:B-12---:R-:W2:Y:S02]  /*116b0*/  LDL.LU R2, [R1+0x18] ;  /* 0x0000180001027983 */ /* 0x006ea40000300800 */
        /* <DEDUP_REMOVED lines=9> */
[----:B------:R-:W1:Y:S03]  /*11750*/  SYNCS.PHASECHK.TRANS64.TRYWAIT P0, [R17+URZ+0x30820], R0 ;  /* 0x03082000110075a7 */ /* 0x000e66000800017f */
[----:B01----:R-:W-:Y:S05]  /*11760*/  @!P0 BRA `(.L_x_1283) ;  /* 0x0000004400c08947 */ /* 0x003fea0003800000 */
.L_x_1397:
[----:B------:R-:W-:Y:S05]  /*11770*/  BSYNC B0 ;  /* 0x0000000000007941 */ /* 0x000fea0003800000 */
.L_x_1282:
[----:B------:R-:W-:-:S04]  /*11780*/  UIADD3 UR4, UR41, -0x2, URZ ;  /* 0xfffffffe29047890 */ /* 0x000fc8000fffe03f */
[----:B------:R-:W-:-:S06]  /*11790*/  UISETP.GE.AND UP0, UPT, UR4, UR40, UPT ;  /* 0x000000280400728c */ /* 0x000fcc000bf06270 */
[----:B------:R-:W-:-:S13]  /*117a0*/  PLOP3.LUT P0, PT, PT, PT, UP0, 0x80, 0x0 ;  /* 0x000000000000781c */ /* 0x000fda0003f0f008 */
[----:B------:R-:W-:Y:S05]  /*117b0*/  @!P0 BRA `(.L_x_1284) ;  /* 0x0000002800388947 */ /* 0x000fea0003800000 */
[----:B0-----:R-:W-:Y:S01]  /*117c0*/  IMAD R0, RZ, RZ, -UR41 ;  /* 0x80000029ff007e24 */ /* 0x001fe2000f8e02ff */
[----:B------:R-:W-:Y:S01]  /*117d0*/  LOP3.LUT R5, RZ, UR40, RZ, 0x33, !PT ;  /* 0x00000028ff057c12 */ /* 0x000fe2000f8e33ff */
[----:B------:R-:W-:-:S03]  /*117e0*/  IMAD.U32 R4, RZ, RZ, UR4 ;  /* 0x00000004ff047e24 */ /* 0x000fc6000f8e00ff */
[----:B------:R-:W-:-:S05]  /*117f0*/  VIADDMNMX R5, R0, 0x1, R5, !PT ;  /* 0x0000000100057846 */ /* 0x000fca0007800105 */
[----:B------:R-:W-:-:S05]  /*11800*/  VIADD R0, R5, UR41 ;  /* 0x0000002905007c36 */ /* 0x000fca0008000000 */
[----:B------:R-:W-:-:S04]  /*11810*/  LOP3.LUT R0, R0, 0x1, RZ, 0xc0, !PT ;  /* 0x0000000100007812 */ /* 0x000fc800078ec0ff */
[----:B------:R-:W-:-:S13]  /*11820*/  ISETP.NE.U32.AND P0, PT, R0, 0x1, PT ;  /* 0x000000010000780c */ /* 0x000fda0003f05070 */
[----:B------:R-:W-:Y:S05]  /*11830*/  @P0 BRA `(.L_x_1285) ;  /* 0x0000000c00600947 */ /* 0x000fea0003800000 */
[----:B------:R-:W2:Y:S01]  /*11840*/  LDL R2, [R1+0x8] ;  /* 0x0000080001027983 */ /* 0x000ea20000100800 */
[----:B------:R-:W-:Y:S01]  /*11850*/  LOP3.LUT P1, RZ, R19, 0x2, RZ, 0xc0, !PT ;  /* 0x0000000213ff7812 */ /* 0x000fe2000782c0ff */
[----:B------:R-:W-:Y:S01]  /*11860*/  VIADD R0, R18, 0x1 ;  /* 0x0000000112007836 */ /* 0x000fe20000000000 */
[----:B------:R-:W-:Y:S04]  /*11870*/  BSSY B0, `(.L_x_1286) ;  /* 0x00000d0000007945 */ /* 0x000fe80003800000 */
[----:B------:R-:W-:-:S04]  /*11880*/  ISETP.NE.AND P0, PT, R0, 0x2, PT ;  /* 0x000000020000780c */ /* 0x000fc80003f05270 */
[----:B------:R-:W-:Y:S02]  /*11890*/  SEL R10, RZ, 0x1, P0 ;  /* 0x00000001ff0a7807 */ /* 0x000fe40000000000 */
[----:B------:R-:W-:Y:S02]  /*118a0*/  SEL R0, R0, RZ, P0 ;  /* 0x000000ff00007207 */ /* 0x000fe40000000000 */
[----:B--2---:R-:W-:Y:S01]  /*118b0*/  LOP3.LUT R10, R2, R10, RZ, 0x3c, !PT ;  /* 0x0000000a020a7212 */ /* 0x004fe200078e3cff */
[----:B------:R-:W-:Y:S06]  /*118c0*/  @!P1 BRA `(.L_x_1287) ;  /* 0x0000000c00289947 */ /* 0x000fec0003800000 */
[----:B------:R-:W-:Y:S01]  /*118d0*/  LOP3.LUT P1, RZ, R19, 0x1, RZ, 0xc0, !PT ;  /* 0x0000000113ff7812 */ /* 0x000fe2000782c0ff */
[----:B------:R-:W-:-:S12]  /*118e0*/  IMAD.MOV.U32 R8, RZ, RZ, R16 ;  /* 0x000000ffff087224 */ /* 0x000fd800078e0010 */
[----:B------:R-:W-:Y:S05]  /*118f0*/  @!P1 BRA `(.L_x_1288) ;  /* 0x0000000000589947 */ /* 0x000fea0003800000 */
[----:B------:R-:W2:Y:S01]  /*11900*/  LDL R9, [R1+0xc] ;  /* 0x00000c0001097983 */ /* 0x000ea20000100800 */
[----:B------:R-:W0:Y:S03]  /*11910*/  LDC R8, c[0x0][0x43c] ;  /* 0x00010f00ff087b82 */ /* 0x000e260000000800 */
[----:B------:R-:W3:Y:S01]  /*11920*/  LDL R12, [R1+0x4] ;  /* 0x00000400010c7983 */ /* 0x000ee20000100800 */
[----:B------:R-:W-:Y:S01]  /*11930*/  IMAD.MOV.U32 R7, RZ, RZ, R4 ;  /* 0x000000ffff077224 */ /* 0x000fe200078e0004 */
[----:B------:R-:W-:Y:S01]  /*11940*/  ULDC.64 UR4, c[0x0][0x428] ;  /* 0x00010a0000047ab9 */ /* 0x000fe20000000a00 */
[----:B------:R-:W-:Y:S01]  /*11950*/  ULDC.64 UR6, c[0x0][0x208] ;  /* 0x0000820000067ab9 */ /* 0x000fe20000000a00 */
[----:B0-----:R-:W-:-:S13]  /*11960*/  ISETP.NE.AND P0, PT, R8, 0x1, PT ;  /* 0x000000010800780c */ /* 0x001fda0003f05270 */
[----:B------:R-:W0:Y:S02]  /*11970*/  @P0 LDC.64 R2, c[0x0][0x440] ;  /* 0x00011000ff020b82 */ /* 0x000e240000000a00 */
[----:B0-----:R-:W-:-:S05]  /*11980*/  @P0 IMAD.HI.U32 R2, R4, R2, RZ ;  /* 0x0000000204020227 */ /* 0x001fca00078e00ff */
[----:B------:R-:W-:-:S05]  /*11990*/  @P0 SHF.R.U32.HI R7, RZ, R3, R2 ;  /* 0x00000003ff070219 */ /* 0x000fca0000011602 */
[----:B------:R-:W-:-:S04]  /*119a0*/  IMAD.MOV R2, RZ, RZ, -R7 ;  /* 0x000000ffff027224 */ /* 0x000fc800078e0a07 */
[----:B------:R-:W-:Y:S02]  /*119b0*/  IMAD R4, R8, R2, R4 ;  /* 0x0000000208047224 */ /* 0x000fe400078e0204 */
[----:B------:R-:W0:Y:S01]  /*119c0*/  LDC.64 R2, c[0x0][0x418] ;  /* 0x00010600ff027b82 */ /* 0x000e220000000a00 */
[----:B--2---:R-:W-:Y:S01]  /*119d0*/  IMAD R8, R9, UR4, RZ ;  /* 0x0000000409087c24 */ /* 0x004fe2000f8e02ff */
[----:B------:R-:W-:-:S03]  /*119e0*/  SHF.R.S32.HI R9, RZ, 0x1f, R7 ;  /* 0x0000001fff097819 */ /* 0x000fc60000011407 */
[----:B---3--:R-:W-:Y:S02]  /*119f0*/  IMAD R11, R12, UR5, R8 ;  /* 0x000000050c0b7c24 */ /* 0x008fe4000f8e0208 */
[----:B------:R-:W-:-:S04]  /*11a00*/  IMAD.MOV.U32 R8, RZ, RZ, R7 ;  /* 0x000000ffff087224 */ /* 0x000fc800078e0007 */
[----:B------:R-:W-:-:S04]  /*11a10*/  IMAD.WIDE.U32 R8, R12, UR4, R8 ;  /* 0x000000040c087c25 */ /* 0x000fc8000f8e0008 */
[----:B------:R-:W-:Y:S01]  /*11a20*/  IMAD.IADD R7, R11, 0x1, R9 ;  /* 0x000000010b077824 */ /* 0x000fe200078e0209 */
[----:B0-----:R-:W-:-:S04]  /*11a30*/  LEA R2, P0, R8, R2, 0x2 ;  /* 0x0000000208027211 */ /* 0x001fc800078010ff */
[----:B------:R-:W-:-:S05]  /*11a40*/  LEA.HI.X R3, R8, R3, R7, 0x2, P0 ;  /* 0x0000000308037211 */ /* 0x000fca00000f1407 */
[----:B------:R0:W5:Y:S04]  /*11a50*/  LDG.E R8, desc[UR6][R2.64] ;  /* 0x0000000602087981 */ /* 0x000168000c1e1900 */
.L_x_1288:
[----:B0-----:R-:W-:Y:S01]  /*11a60*/  IMAD R3, R0, 0x8, R17 ;  /* 0x0000000800037824 */ /* 0x001fe200078e0211 */
[----:B------:R-:W-:Y:S01]  /*11a70*/  SHF.L.U32 R2, R10, 0x1f, RZ ;  /* 0x0000001f0a027819 */ /* 0x000fe200000006ff */
[----:B------:R-:W-:Y:S03]  /*11a80*/  BSSY B1, `(.L_x_1289) ;  /* 0x0000003000017945 */ /* 0x000fe60003800000 */
[----:B------:R-:W0:Y:S02]  /*11a90*/  SYNCS.PHASECHK.TRANS64.TRYWAIT P0, [R3+URZ+0x30840], R2 ;  /* 0x03084002030075a7 */ /* 0x000e24000800017f */
[----:B0-----:R-:W-:Y:S05]  /*11aa0*/  @!P0 BRA `(.L_x_1290) ;  /* 0x0000004400048947 */ /* 0x001fea0003800000 */
.L_x_1398:
[----:B------:R-:W-:Y:S05]  /*11ab0*/  BSYNC B1 ;  /* 0x0000000000017941 */ /* 0x000fea0003800000 */
.L_x_1289:
[----:B------:R-:W1:Y:S01]  /*11ac0*/  S2R R7, SR_TID.X ;  /* 0x0000000000077919 */ /* 0x000e620000002100 */
[----:B------:R-:W-:Y:S01]  /*11ad0*/  BSSY B1, `(.L_x_1291) ;  /* 0x000000b000017945 */ /* 0x000fe20003800000 */
[----:B-1----:R-:W-:-:S04]  /*11ae0*/  LOP3.LUT R7, R7, 0x7f, RZ, 0xc0, !PT ;  /* 0x0000007f07077812 */ /* 0x002fc800078ec0ff */
[----:B------:R-:W-:-:S13]  /*11af0*/  ISETP.NE.AND P1, PT, R7, RZ, PT ;  /* 0x000000ff0700720c */ /* 0x000fda0003f25270 */
[----:B------:R-:W-:Y:S05]  /*11b00*/  @P1 BRA `(.L_x_1292) ;  /* 0x00000000001c1947 */ /* 0x000fea0003800000 */
[----:B------:R-:W1:Y:S01]  /*11b10*/  S2R R7, SR_TID.X ;  /* 0x0000000000077919 */ /* 0x000e620000002100 */
[----:B0-----:R-:W-:-:S04]  /*11b20*/  IMAD.MOV.U32 R2, RZ, RZ, 0x8000 ;  /* 0x00008000ff027424 */ /* 0x001fc800078e00ff */
[----:B------:R2:W-:Y:S01]  /*11b30*/  SYNCS.ARRIVE.TRANS64 RZ, [R3+URZ+0x30830], R2 ;  /* 0x0308300203ff79a7 */ /* 0x0005e2000800003f */
[----:B-1----:R-:W-:-:S04]  /*11b40*/  LOP3.LUT R7, R7, 0x1f, RZ, 0xc0, !PT ;  /* 0x0000001f07077812 */ /* 0x002fc800078ec0ff */
[----:B------:R-:W-:-:S13]  /*11b50*/  ISETP.NE.AND P0, PT, R7, RZ, PT ;  /* 0x000000ff0700720c */ /* 0x000fda0003f05270 */
[----:B--2---:R-:W-:Y:S05]  /*11b60*/  @!P0 BRA `(.L_x_1292) ;  /* 0x0000000000048947 */ /* 0x004fea0003800000 */
[----:B------:R-:W-:Y:S01]  /*11b70*/  BPT.TRAP 0x1 ;  /* 0x000000040000795c */ /* 0x000fe20000300000 */
.L_x_1292:
[----:B------:R-:W-:Y:S05]  /*11b80*/  BSYNC B1 ;  /* 0x0000000000017941 */ /* 0x000fea0003800000 */
.L_x_1291:
[----:B------:R-:W-:Y:S01]  /*11b90*/  IMAD.MOV.U32 R11, RZ, RZ, RZ ;  /* 0x000000ffff0b7224 */ /* 0x000fe200078e00ff */
[----:B------:R-:W-:Y:S01]  /*11ba0*/  UIADD3 UR4, UP0, UR38, 0x370, URZ ;  /* 0x0000037026047890 */ /* 0x000fe2000ff1e03f */
[----:B------:R-:W-:Y:S01]  /*11bb0*/  IMAD R7, R0, 0x8000, R17 ;  /* 0x0000800000077824 */ /* 0x000fe200078e0211 */
[----:B------:R-:W-:Y:S01]  /*11bc0*/  PLOP3.LUT P0, PT, PT, PT, PT, 0x80, 0x0 ;  /* 0x000000000000781c */ /* 0x000fe20003f0f070 */
[----:B0-----:R-:W-:Y:S01]  /*11bd0*/  VIADD R3, R3, 0x30830 ;  /* 0x0003083003037836 */ /* 0x001fe20000000000 */
[----:B------:R-:W-:Y:S01]  /*11be0*/  R2UR UR10, R11 ;  /* 0x000000000b0a72ca */ /* 0x000fe200000e0000 */
[----:B------:R-:W-:Y:S01]  /*11bf0*/  IMAD.SHL.U32 R2, R4, 0x40, RZ ;  /* 0x0000004004027824 */ /* 0x000fe200078e00ff */
[----:B------:R-:W-:Y:S01]  /*11c00*/  UIADD3.X UR5, URZ, UR39, URZ, UP0, !UPT ;  /* 0x000000273f057290 */ /* 0x000fe200087fe43f */
[----:B------:R-:W-:Y:S01]  /*11c10*/  VIADD R9, R7, 0x20400 ;  /* 0x0002040007097836 */ /* 0x000fe20000000000 */
[----:B------:R-:W-:Y:S01]  /*11c20*/  UMOV UR6, 0x0 ;  /* 0x0000000000067882 */ /* 0x000fe20000000000 */
[----:B------:R-:W-:-:S10]  /*11c30*/  UMOV UR7, 0x14f00000 ;  /* 0x14f0000000077882 */ /* 0x000fd40000000000 */
.L_x_1293:
[----:B------:R-:W-:-:S13]  /*11c40*/  @P0 ELECT P2, URZ, PT ;  /* 0x00000000003f082f */ /* 0x000fda0003840000 */
[----:B-----5:R-:W-:Y:S01]  /*11c50*/  @P2 R2UR UR13, R8 ;  /* 0x00000000080d22ca */ /* 0x020fe200000e0000 */
[----:B------:R-:W-:Y:S01]  /*11c60*/  UMOV UR12, UR36 ;  /* 0x00000024000c7c82 */ /* 0x000fe20008000000 */
[----:B------:R-:W-:Y:S02]  /*11c70*/  @P2 R2UR UR11, R2 ;  /* 0x00000000020b22ca */ /* 0x000fe400000e0000 */
[----:B------:R-:W-:Y:S02]  /*11c80*/  @P2 R2UR UR9, R3 ;  /* 0x00000000030922ca */ /* 0x000fe400000e0000 */
[----:B------:R-:W-:Y:S02]  /*11c90*/  @P2 R2UR UR8, R9 ;  /* 0x00000000090822ca */ /* 0x000fe400000e0000 */
[----:B------:R-:W-:Y:S02]  /*11ca0*/  @P2 PLOP3.LUT P0, PT, P2, PT, PT, 0x8, 0x0 ;  /* 0x000000000000281c */ /* 0x000fe4000170e170 */
        /* <DEDUP_REMOVED lines=9> */
.L_x_1294:
[----:B------:R-:W-:-:S13]  /*11d40*/  @P0 ELECT P2, URZ, PT ;  /* 0x00000000003f082f */ /* 0x000fda0003840000 */
[----:B------:R-:W-:Y:S01]  /*11d50*/  @P2 R2UR UR13, R8 ;  /* 0x00000000080d22ca */ /* 0x000fe200000e0000 */
        /* <DEDUP_REMOVED lines=14> */
.L_x_1295:
        /* <DEDUP_REMOVED lines=16> */
.L_x_1296:
        /* <DEDUP_REMOVED lines=10> */
[----:B------:R-:W2:Y:S01]  /*11fe0*/  LDL.LU R9, [R1+0x8] ;  /* 0x0000080001097983 */ /* 0x000ea20000300800 */
[----:B------:R-:W-:Y:S01]  /*11ff0*/  IMAD R3, R18, 0x8, R6 ;  /* 0x0000000812037824 */ /* 0x000fe200078e0206 */
[----:B------:R-:W-:Y:S01]  /*12000*/  BSSY B1, `(.L_x_1297) ;  /* 0x0000004000017945 */ /* 0x000fe20003800000 */
[----:B--2---:R-:W-:-:S04]  /*12010*/  SHF.L.U32 R2, R9, 0x1f, RZ ;  /* 0x0000001f09027819 */ /* 0x004fc800000006ff */
[----:B------:R-:W0:Y:S02]  /*12020*/  SYNCS.PHASECHK.TRANS64.TRYWAIT P0, [R3+URZ+0x60], R2 ;  /* 0x00006002030075a7 */ /* 0x000e24000800017f */
[----:B0-----:R-:W-:Y:S05]  /*12030*/  @!P0 BRA `(.L_x_1298) ;  /* 0x0000003c00b48947 */ /* 0x001fea0003800000 */
.L_x_1399:
[----:B------:R-:W-:Y:S05]  /*12040*/  BSYNC B1 ;  /* 0x0000000000017941 */ /* 0x000fea0003800000 */
.L_x_1297:
[----:B------:R-:W-:Y:S01]  /*12050*/  BSSY B1, `(.L_x_1299) ;  /* 0x000000c000017945 */ /* 0x000fe20003800000 */
[----:B------:R-:W-:Y:S02]  /*12060*/  IMAD.MOV.U32 R12, RZ, RZ, 0x0 ;  /* 0x00000000ff0c7424 */ /* 0x000fe400078e00ff */
[----:B------:R-:W-:Y:S01]  /*12070*/  IMAD.MOV.U32 R13, RZ, RZ, 0x14f00000 ;  /* 0x14f00000ff0d7424 */ /* 0x000fe200078e00ff */
[----:B------:R-:W-:Y:S06]  /*12080*/  @P1 BRA `(.L_x_1300) ;  /* 0x0000000000201947 */ /* 0x000fec0003800000 */
[----:B------:R-:W1:Y:S01]  /*12090*/  S2R R7, SR_TID.X ;  /* 0x0000000000077919 */ /* 0x000e620000002100 */
[----:B0-----:R-:W-:Y:S02]  /*120a0*/  IMAD R2, R18, 0x8, R17 ;  /* 0x0000000812027824 */ /* 0x001fe400078e0211 */
[----:B------:R-:W-:-:S04]  /*120b0*/  IMAD.MOV.U32 R3, RZ, RZ, 0x8000 ;  /* 0x00008000ff037424 */ /* 0x000fc800078e00ff */
[----:B------:R2:W-:Y:S01]  /*120c0*/  SYNCS.ARRIVE.TRANS64 RZ, [R2+URZ+0x30850], R3 ;  /* 0x0308500302ff79a7 */ /* 0x0005e2000800003f */
[----:B-1----:R-:W-:-:S04]  /*120d0*/  LOP3.LUT R7, R7, 0x1f, RZ, 0xc0, !PT ;  /* 0x0000001f07077812 */ /* 0x002fc800078ec0ff */
[----:B------:R-:W-:-:S13]  /*120e0*/  ISETP.NE.AND P0, PT, R7, RZ, PT ;  /* 0x000000ff0700720c */ /* 0x000fda0003f05270 */
[----:B--2---:R-:W-:Y:S05]  /*120f0*/  @!P0 BRA `(.L_x_1300) ;  /* 0x0000000000048947 */ /* 0x004fea0003800000 */
[----:B------:R-:W-:Y:S01]  /*12100*/  BPT.TRAP 0x1 ;  /* 0x000000040000795c */ /* 0x000fe20000300000 */
.L_x_1300:
[----:B------:R-:W-:Y:S05]  /*12110*/  BSYNC B1 ;  /* 0x0000000000017941 */ /* 0x000fea0003800000 */
.L_x_1299:
[----:B------:R-:W2:Y:S01]  /*12120*/  LDL.LU R7, [R1] ;  /* 0x0000000001077983 */ /* 0x000ea20000300800 */
[----:B------:R-:W-:Y:S01]  /*12130*/  R2UR UR10, R11 ;  /* 0x000000000b0a72ca */ /* 0x000fe200000e0000 */
[--C-:B0-----:R-:W-:Y:S01]  /*12140*/  IMAD R2, R18, 0x8, R17.reuse ;  /* 0x0000000812027824 */ /* 0x101fe200078e0211 */
[----:B------:R-:W-:Y:S01]  /*12150*/  R2UR UR6, R12 ;  /* 0x000000000c0672ca */ /* 0x000fe200000e0000 */
[----:B------:R-:W-:Y:S01]  /*12160*/  IMAD R3, R18, 0x8000, R17 ;  /* 0x0000800012037824 */ /* 0x000fe200078e0211 */
[----:B------:R-:W-:Y:S01]  /*12170*/  R2UR UR7, R13 ;  /* 0x000000000d0772ca */ /* 0x000fe200000e0000 */
[----:B------:R-:W-:Y:S01]  /*12180*/  UIADD3 UR4, UP0, UR38, 0x470, URZ ;  /* 0x0000047026047890 */ /* 0x000fe2000ff1e03f */
[----:B------:R-:W-:Y:S01]  /*12190*/  PLOP3.LUT P0, PT, PT, PT, PT, 0x80, 0x0 ;  /* 0x000000000000781c */ /* 0x000fe20003f0f070 */
[----:B------:R-:W-:Y:S02]  /*121a0*/  VIADD R2, R2, 0x30850 ;  /* 0x0003085002027836 */ /* 0x000fe40000000000 */
[----:B------:R-:W-:Y:S01]  /*121b0*/  VIADD R9, R3, 0x400 ;  /* 0x0000040003097836 */ /* 0x000fe20000000000 */
[----:B------:R-:W-:Y:S01]  /*121c0*/  UIADD3.X UR5, URZ, UR39, URZ, UP0, !UPT ;  /* 0x000000273f057290 */ /* 0x000fe200087fe43f */
[----:B--2---:R-:W-:-:S11]  /*121d0*/  IMAD.SHL.U32 R7, R7, 0x40, RZ ;  /* 0x0000004007077824 */ /* 0x004fd600078e00ff */
.L_x_1301:
        /* <DEDUP_REMOVED lines=15> */
.L_x_1302:
        /* <DEDUP_REMOVED lines=15> */
.L_x_1303:
        /* <DEDUP_REMOVED lines=15> */
.L_x_1304:
        /* <DEDUP_REMOVED lines=10> */
[----:B------:R0:W-:Y:S01]  /*12550*/  STL [R1], R4 ;  /* 0x0000000401007387 */ /* 0x0001e20000100800 */
[----:B------:R-:W-:-:S07]  /*12560*/  IMAD.MOV.U32 R16, RZ, RZ, R8 ;  /* 0x000000ffff107224 */ /* 0x000fce00078e0008 */
.L_x_1287:
[----:B------:R-:W-:Y:S05]  /*12570*/  BSYNC B0 ;  /* 0x0000000000007941 */ /* 0x000fea0003800000 */
.L_x_1286:
[----:B------:R1:W-:Y:S01]  /*12580*/  STL [R1+0x8], R10 ;  /* 0x0000080a01007387 */ /* 0x0003e20000100800 */
[----:B------:R-:W-:Y:S01]  /*12590*/  UIADD3 UR4, UR41, -0x3, URZ ;  /* 0xfffffffd29047890 */ /* 0x000fe2000fffe03f */
[----:B------:R-:W-:-:S05]  /*125a0*/  IMAD.MOV.U32 R18, RZ, RZ, R0 ;  /* 0x000000ffff127224 */ /* 0x000fca00078e0000 */
[----:B0-----:R-:W-:-:S07]  /*125b0*/  IMAD.U32 R4, RZ, RZ, UR4 ;  /* 0x00000004ff047e24 */ /* 0x001fce000f8e00ff */
.L_x_1285:
[----:B------:R-:W-:Y:S01]  /*125c0*/  ULOP3.LUT UR4, URZ, UR41, URZ, 0x33, !UPT ;  /* 0x000000293f047292 */ /* 0x000fe2000f8e333f */
[----:B------:R-:W-:Y:S01]  /*125d0*/  VIADD R5, R5, 0xfffffffe ;  /* 0xfffffffe05057836 */ /* 0x000fe20000000000 */
[----:B------:R-:W-:Y:S04]  /*125e0*/  BSSY B0, `(.L_x_1284) ;  /* 0x00001ab000007945 */ /* 0x000fe80003800000 */
[----:B------:R-:W-:-:S13]  /*125f0*/  ISETP.NE.AND P0, PT, R5, UR4, PT ;  /* 0x0000000405007c0c */ /* 0x000fda000bf05270 */
[----:B------:R-:W-:Y:S05]  /*12600*/  @!P0 BRA `(.L_x_1305) ;  /* 0x0000001800a08947 */ /* 0x000fea0003800000 */
[----:B------:R-:W-:-:S07]  /*12610*/  IMAD.MOV.U32 R8, RZ, RZ, R16 ;  /* 0x000000ffff087224 */ /* 0x000fce00078e0010 */
.L_x_1344:
[----:B--2---:R-:W2:Y:S01]  /*12620*/  LDL R2, [R1+0x8] ;  /* 0x0000080001027983 */ /* 0x004ea20000100800 */
[----:B------:R-:W-:Y:S01]  /*12630*/  LOP3.LUT P1, RZ, R19, 0x2, RZ, 0xc0, !PT ;  /* 0x0000000213ff7812 */ /* 0x000fe2000782c0ff */
[----:B------:R-:W-:Y:S01]  /*12640*/  VIADD R0, R18, 0x1 ;  /* 0x0000000112007836 */ /* 0x000fe20000000000 */
[----:B------:R-:W-:Y:S05]  /*12650*/  YIELD ;  /* 0x0000000000007946 */ /* 0x000fea0003800000 */
[----:B------:R-:W-:Y:S01]  /*12660*/  ISETP.NE.AND P0, PT, R0, 0x2, PT ;  /* 0x000000020000780c */ /* 0x000fe20003f05270 */
[----:B------:R-:W-:Y:S03]  /*12670*/  BSSY B1, `(.L_x_1306) ;  /* 0x00000cc000017945 */ /* 0x000fe60003800000 */
[----:B------:R-:W-:-:S02]  /*12680*/  SEL R5, RZ, 0x1, P0 ;  /* 0x00000001ff057807 */ /* 0x000fc40000000000 */
[----:B------:R-:W-:Y:S02]  /*12690*/  SEL R0, R0, RZ, P0 ;  /* 0x000000ff00007207 */ /* 0x000fe40000000000 */
[----:B--2---:R-:W-:Y:S01]  /*126a0*/  LOP3.LUT R5, R2, R5, RZ, 0x3c, !PT ;  /* 0x0000000502057212 */ /* 0x004fe200078e3cff */
[----:B0-----:R-:W-:Y:S06]  /*126b0*/  @!P1 BRA `(.L_x_1307) ;  /* 0x0000000c001c9947 */ /* 0x001fec0003800000 */
[----:B------:R-:W-:Y:S01]  /*126c0*/  LOP3.LUT P1, RZ, R19, 0x1, RZ, 0xc0, !PT ;  /* 0x0000000113ff7812 */ /* 0x000fe2000782c0ff */
[----:B------:R-:W-:-:S12]  /*126d0*/  IMAD.MOV.U32 R7, RZ, RZ, R4 ;  /* 0x000000ffff077224 */ /* 0x000fd800078e0004 */
[----:B------:R-:W-:Y:S05]  /*126e0*/  @!P1 BRA `(.L_x_1308) ;  /* 0x0000000000549947 */ /* 0x000fea0003800000 */
[----:B-1----:R-:W2:Y:S01]  /*126f0*/  LDL R10, [R1+0xc] ;  /* 0x00000c00010a7983 */ /* 0x002ea20000100800 */
[----:B------:R-:W0:Y:S01]  /*12700*/  LDC R8, c[0x0][0x43c] ;  /* 0x00010f00ff087b82 */ /* 0x000e220000000800 */
[----:B------:R-:W-:Y:S02]  /*12710*/  ULDC.64 UR4, c[0x0][0x428] ;  /* 0x00010a0000047ab9 */ /* 0x000fe40000000a00 */
[----:B------:R-:W3:Y:S01]  /*12720*/  LDL R9, [R1+0x4] ;  /* 0x0000040001097983 */ /* 0x000ee20000100800 */
[----:B------:R-:W-:Y:S01]  /*12730*/  ULDC.64 UR6, c[0x0][0x208] ;  /* 0x0000820000067ab9 */ /* 0x000fe20000000a00 */
[----:B0-----:R-:W-:-:S13]  /*12740*/  ISETP.NE.AND P0, PT, R8, 0x1, PT ;  /* 0x000000010800780c */ /* 0x001fda0003f05270 */
[----:B------:R-:W0:Y:S02]  /*12750*/  @P0 LDC.64 R2, c[0x0][0x440] ;  /* 0x00011000ff020b82 */ /* 0x000e240000000a00 */
[----:B0-----:R-:W-:-:S04]  /*12760*/  @P0 IMAD.HI.U32 R7, R4, R2, RZ ;  /* 0x0000000204070227 */ /* 0x001fc800078e00ff */
[----:B------:R-:W-:Y:S01]  /*12770*/  IMAD.MOV.U32 R2, RZ, RZ, R4 ;  /* 0x000000ffff027224 */ /* 0x000fe200078e0004 */
[----:B------:R-:W-:-:S04]  /*12780*/  @P0 SHF.R.U32.HI R2, RZ, R3, R7 ;  /* 0x00000003ff020219 */ /* 0x000fc80000011607 */
[--C-:B------:R-:W-:Y:S01]  /*12790*/  SHF.R.S32.HI R3, RZ, 0x1f, R2.reuse ;  /* 0x0000001fff037819 */ /* 0x100fe20000011402 */
[----:B------:R-:W-:-:S04]  /*127a0*/  IMAD.MOV R7, RZ, RZ, -R2 ;  /* 0x000000ffff077224 */ /* 0x000fc800078e0a02 */
[----:B------:R-:W-:Y:S02]  /*127b0*/  IMAD R7, R8, R7, R4 ;  /* 0x0000000708077224 */ /* 0x000fe400078e0204 */
[----:B--2---:R-:W-:-:S04]  /*127c0*/  IMAD R8, R10, UR4, RZ ;  /* 0x000000040a087c24 */ /* 0x004fc8000f8e02ff */
[C---:B---3--:R-:W-:Y:S02]  /*127d0*/  IMAD R8, R9.reuse, UR5, R8 ;  /* 0x0000000509087c24 */ /* 0x048fe4000f8e0208 */
[----:B------:R-:W-:Y:S01]  /*127e0*/  IMAD.WIDE.U32 R2, R9, UR4, R2 ;  /* 0x0000000409027c25 */ /* 0x000fe2000f8e0002 */
[----:B------:R-:W-:-:S03]  /*127f0*/  ULDC.64 UR4, c[0x0][0x418] ;  /* 0x0001060000047ab9 */ /* 0x000fc60000000a00 */
[----:B------:R-:W-:Y:S01]  /*12800*/  IMAD.IADD R3, R8, 0x1, R3 ;  /* 0x0000000108037824 */ /* 0x000fe200078e0203 */
[----:B------:R-:W-:-:S04]  /*12810*/  LEA R8, P0, R2, UR4, 0x2 ;  /* 0x0000000402087c11 */ /* 0x000fc8000f8010ff */
[----:B------:R-:W-:-:S05]  /*12820*/  LEA.HI.X R9, R2, UR5, R3, 0x2, P0 ;  /* 0x0000000502097c11 */ /* 0x000fca00080f1403 */
[----:B------:R0:W5:Y:S04]  /*12830*/  LDG.E R8, desc[UR6][R8.64] ;  /* 0x0000000608087981 */ /* 0x000168000c1e1900 */
.L_x_1308:
[----:B------:R-:W-:Y:S01]  /*12840*/  IMAD R3, R0, 0x8, R17 ;  /* 0x0000000800037824 */ /* 0x000fe200078e0211 */
[----:B------:R-:W-:Y:S01]  /*12850*/  SHF.L.U32 R2, R5, 0x1f, RZ ;  /* 0x0000001f05027819 */ /* 0x000fe200000006ff */
[----:B------:R-:W-:Y:S03]  /*12860*/  BSSY B2, `(.L_x_1309) ;  /* 0x0000003000027945 */ /* 0x000fe60003800000 */
[----:B------:R-:W2:Y:S02]  /*12870*/  SYNCS.PHASECHK.TRANS64.TRYWAIT P0, [R3+URZ+0x30840], R2 ;  /* 0x03084002030075a7 */ /* 0x000ea4000800017f */
[----:B--2---:R-:W-:Y:S05]  /*12880*/  @!P0 BRA `(.L_x_1310) ;  /* 0x0000003400b48947 */ /* 0x004fea0003800000 */
.L_x_1400:
[----:B------:R-:W-:Y:S05]  /*12890*/  BSYNC B2 ;  /* 0x0000000000027941 */ /* 0x000fea0003800000 */
.L_x_1309:
[----:B0-----:R-:W0:Y:S01]  /*128a0*/  S2R R9, SR_TID.X ;  /* 0x0000000000097919 */ /* 0x001e220000002100 */
        /* <DEDUP_REMOVED lines=9> */
[----:B---3--:R-:W-:Y:S05]  /*12940*/  @!P0 BRA `(.L_x_1312) ;  /* 0x0000000000048947 */ /* 0x008fea0003800000 */
[----:B------:R-:W-:Y:S01]  /*12950*/  BPT.TRAP 0x1 ;  /* 0x000000040000795c */ /* 0x000fe20000300000 */
.L_x_1312:
[----:B------:R-:W-:Y:S05]  /*12960*/  BSYNC B2 ;  /* 0x0000000000027941 */ /* 0x000fea0003800000 */
.L_x_1311:
[----:B------:R-:W-:Y:S01]  /*12970*/  IMAD.MOV.U32 R11, RZ, RZ, RZ ;  /* 0x000000ffff0b7224 */ /* 0x000fe200078e00ff */
[----:B------:R-:W-:Y:S01]  /*12980*/  UIADD3 UR4, UP0, UR38, 0x370, URZ ;  /* 0x0000037026047890 */ /* 0x000fe2000ff1e03f */
[----:B------:R-:W-:Y:S01]  /*12990*/  IMAD R9, R0, 0x8000, R17 ;  /* 0x0000800000097824 */ /* 0x000fe200078e0211 */
[----:B------:R-:W-:Y:S01]  /*129a0*/  PLOP3.LUT P0, PT, PT, PT, PT, 0x80, 0x0 ;  /* 0x000000000000781c */ /* 0x000fe20003f0f070 */
[----:B--2---:R-:W-:Y:S01]  /*129b0*/  VIADD R3, R3, 0x30830 ;  /* 0x0003083003037836 */ /* 0x004fe20000000000 */
[----:B------:R-:W-:Y:S01]  /*129c0*/  R2UR UR10, R11 ;  /* 0x000000000b0a72ca */ /* 0x000fe200000e0000 */
[----:B------:R-:W-:Y:S01]  /*129d0*/  IMAD.SHL.U32 R2, R7, 0x40, RZ ;  /* 0x0000004007027824 */ /* 0x000fe200078e00ff */
[----:B------:R-:W-:Y:S01]  /*129e0*/  UIADD3.X UR5, URZ, UR39, URZ, UP0, !UPT ;  /* 0x000000273f057290 */ /* 0x000fe200087fe43f */
[----:B-1----:R-:W-:Y:S01]  /*129f0*/  VIADD R10, R9, 0x20400 ;  /* 0x00020400090a7836 */ /* 0x002fe20000000000 */
[----:B------:R-:W-:Y:S01]  /*12a00*/  UMOV UR6, 0x0 ;  /* 0x0000000000067882 */ /* 0x000fe20000000000 */
[----:B------:R-:W-:-:S10]  /*12a10*/  UMOV UR7, 0x14f00000 ;  /* 0x14f0000000077882 */ /* 0x000fd40000000000 */
.L_x_1313:
        /* <DEDUP_REMOVED lines=16> */
.L_x_1314:
        /* <DEDUP_REMOVED lines=16> */
.L_x_1315:
        /* <DEDUP_REMOVED lines=16> */
.L_x_1316:
        /* <DEDUP_REMOVED lines=16> */
.L_x_1401:
[----:B------:R-:W-:Y:S05]  /*12e20*/  BSYNC B2 ;  /* 0x0000000000027941 */ /* 0x000fea0003800000 */
.L_x_1317:
[----:B------:R-:W-:Y:S01]  /*12e30*/  BSSY B2, `(.L_x_1319) ;  /* 0x000000b000027945 */ /* 0x000fe20003800000 */
[----:B0-----:R-:W-:Y:S02]  /*12e40*/  IMAD.MOV.U32 R2, RZ, RZ, 0x0 ;  /* 0x00000000ff027424 */ /* 0x001fe400078e00ff */
[----:B------:R-:W-:Y:S01]  /*12e50*/  IMAD.MOV.U32 R3, RZ, RZ, 0x14f00000 ;  /* 0x14f00000ff037424 */ /* 0x000fe200078e00ff */
[----:B------:R-:W-:Y:S06]  /*12e60*/  @P1 BRA `(.L_x_1320) ;  /* 0x00000000001c1947 */ /* 0x000fec0003800000 */
[----:B------:R-:W0:Y:S02]  /*12e70*/  S2R R10, SR_TID.X ;  /* 0x00000000000a7919 */ /* 0x000e240000002100 */
[----:B0-----:R-:W-:Y:S01]  /*12e80*/  LOP3.LUT R15, R10, 0x1f, RZ, 0xc0, !PT ;  /* 0x0000001f0a0f7812 */ /* 0x001fe200078ec0ff */
[----:B------:R-:W-:-:S03]  /*12e90*/  IMAD.MOV.U32 R10, RZ, RZ, 0x8000 ;  /* 0x00008000ff0a7424 */ /* 0x000fc600078e00ff */
[----:B------:R-:W-:Y:S01]  /*12ea0*/  ISETP.NE.AND P0, PT, R15, RZ, PT ;  /* 0x000000ff0f00720c */ /* 0x000fe20003f05270 */
[----:B------:R0:W-:-:S12]  /*12eb0*/  SYNCS.ARRIVE.TRANS64 RZ, [R9+URZ+0x50], R10 ;  /* 0x0000500a09ff79a7 */ /* 0x0001d8000800003f */
[----:B0-----:R-:W-:Y:S05]  /*12ec0*/  @!P0 BRA `(.L_x_1320) ;  /* 0x0000000000048947 */ /* 0x001fea0003800000 */
[----:B------:R-:W-:Y:S01]  /*12ed0*/  BPT.TRAP 0x1 ;  /* 0x000000040000795c */ /* 0x000fe20000300000 */
.L_x_1320:
[----:B------:R-:W-:Y:S05]  /*12ee0*/  BSYNC B2 ;  /* 0x0000000000027941 */ /* 0x000fea0003800000 */
.L_x_1319:
[----:B------:R-:W2:Y:S01]  /*12ef0*/  LDL.LU R10, [R1] ;  /* 0x00000000010a7983 */ /* 0x000ea20000300800 */
        /* <DEDUP_REMOVED lines=9> */
[----:B--2---:R-:W-:-:S11]  /*12f90*/  IMAD.SHL.U32 R10, R10, 0x40, RZ ;  /* 0x000000400a0a7824 */ /* 0x004fd600078e00ff */
.L_x_1321:
        /* <DEDUP_REMOVED lines=15> */
.L_x_1322:
        /* <DEDUP_REMOVED lines=15> */
.L_x_1323:
        /* <DEDUP_REMOVED lines=15> */
.L_x_1324:
        /* <DEDUP_REMOVED lines=12> */
.L_x_1307:
[----:B------:R-:W-:Y:S05]  /*13330*/  BSYNC B1 ;  /* 0x0000000000017941 */ /* 0x000fea0003800000 */
.L_x_1306:
[----:B------:R-:W-:Y:S01]  /*13340*/  VIADD R18, R0, 0x1 ;  /* 0x0000000100127836 */ /* 0x000fe20000000000 */
[----:B------:R-:W-:Y:S01]  /*13350*/  LOP3.LUT P1, RZ, R19, 0x2, RZ, 0xc0, !PT ;  /* 0x0000000213ff7812 */ /* 0x000fe2000782c0ff */
[----:B------:R-:W-:Y:S01]  /*13360*/  BSSY B1, `(.L_x_1325) ;  /* 0x00000cf000017945 */ /* 0x000fe20003800000 */
[----:B0-----:R-:W-:Y:S02]  /*13370*/  VIADD R7, R4, 0xffffffff ;  /* 0xffffffff04077836 */ /* 0x001fe40000000000 */
[----:B------:R-:W-:-:S04]  /*13380*/  ISETP.NE.AND P0, PT, R18, 0x2, PT ;  /* 0x000000021200780c */ /* 0x000fc80003f05270 */
[----:B------:R-:W-:Y:S02]  /*13390*/  SEL R2, RZ, 0x1, P0 ;  /* 0x00000001ff027807 */ /* 0x000fe40000000000 */
[----:B------:R-:W-:Y:S02]  /*133a0*/  SEL R18, R18, RZ, P0 ;  /* 0x000000ff12127207 */ /* 0x000fe40000000000 */
[----:B------:R-:W-:-:S05]  /*133b0*/  LOP3.LUT R11, R5, R2, RZ, 0x3c, !PT ;  /* 0x00000002050b7212 */ /* 0x000fca00078e3cff */
[----:B------:R0:W-:Y:S01]  /*133c0*/  STL [R1+0x8], R11 ;  /* 0x0000080b01007387 */ /* 0x0001e20000100800 */
[----:B------:R-:W-:Y:S05]  /*133d0*/  @!P1 BRA `(.L_x_1326) ;  /* 0x0000000c001c9947 */ /* 0x000fea0003800000 */
[----:B------:R-:W-:Y:S01]  /*133e0*/  LOP3.LUT P1, RZ, R19, 0x1, RZ, 0xc0, !PT ;  /* 0x0000000113ff7812 */ /* 0x000fe2000782c0ff */
[----:B-1----:R-:W-:-:S12]  /*133f0*/  IMAD.MOV.U32 R10, RZ, RZ, R7 ;  /* 0x000000ffff0a7224 */ /* 0x002fd800078e0007 */
        /* <DEDUP_REMOVED lines=22> */
.L_x_1327:
[----:B------:R-:W-:Y:S01]  /*13560*/  IMAD R2, R18, 0x8, R17 ;  /* 0x0000000812027824 */ /* 0x000fe200078e0211 */
[----:B------:R-:W-:Y:S01]  /*13570*/  SHF.L.U32 R3, R11, 0x1f, RZ ;  /* 0x0000001f0b037819 */ /* 0x000fe200000006ff */
[----:B------:R-:W-:Y:S03]  /*13580*/  BSSY B2, `(.L_x_1328) ;  /* 0x0000003000027945 */ /* 0x000fe60003800000 */
[----:B------:R-:W2:Y:S02]  /*13590*/  SYNCS.PHASECHK.TRANS64.TRYWAIT P0, [R2+URZ+0x30840], R3 ;  /* 0x03084003020075a7 */ /* 0x000ea4000800017f */
[----:B--2---:R-:W-:Y:S05]  /*135a0*/  @!P0 BRA `(.L_x_1329) ;  /* 0x0000002800948947 */ /* 0x004fea0003800000 */
.L_x_1402:
[----:B------:R-:W-:Y:S05]  /*135b0*/  BSYNC B2 ;  /* 0x0000000000027941 */ /* 0x000fea0003800000 */
.L_x_1328:
        /* <DEDUP_REMOVED lines=12> */
.L_x_1331:
[----:B------:R-:W-:Y:S05]  /*13680*/  BSYNC B2 ;  /* 0x0000000000027941 */ /* 0x000fea0003800000 */
.L_x_1330:
[----:B------:R-:W-:Y:S01]  /*13690*/  IMAD.MOV.U32 R14, RZ, RZ, RZ ;  /* 0x000000ffff0e7224 */ /* 0x000fe200078e00ff */
[----:B------:R-:W-:Y:S01]  /*136a0*/  UIADD3 UR4, UP0, UR38, 0x370, URZ ;  /* 0x0000037026047890 */ /* 0x000fe2000ff1e03f */
[C---:B--2---:R-:W-:Y:S01]  /*136b0*/  IMAD R3, R18.reuse, 0x8, R6 ;  /* 0x0000000812037824 */ /* 0x044fe200078e0206 */
[----:B------:R-:W-:Y:S01]  /*136c0*/  PLOP3.LUT P0, PT, PT, PT, PT, 0x80, 0x0 ;  /* 0x000000000000781c */ /* 0x000fe20003f0f070 */
[----:B------:R-:W-:Y:S01]  /*136d0*/  IMAD R9, R18, 0x8000, R17 ;  /* 0x0000800012097824 */ /* 0x000fe200078e0211 */
[----:B------:R-:W-:Y:S01]  /*136e0*/  R2UR UR10, R14 ;  /* 0x000000000e0a72ca */ /* 0x000fe200000e0000 */
[----:B------:R-:W-:Y:S01]  /*136f0*/  VIADD R3, R3, 0x30 ;  /* 0x0000003003037836 */ /* 0x000fe20000000000 */
[----:B------:R-:W-:Y:S01]  /*13700*/  UIADD3.X UR5, URZ, UR39, URZ, UP0, !UPT ;  /* 0x000000273f057290 */ /* 0x000fe200087fe43f */
[----:B------:R-:W-:Y:S01]  /*13710*/  IMAD.SHL.U32 R2, R10, 0x40, RZ ;  /* 0x000000400a027824 */ /* 0x000fe200078e00ff */
[----:B------:R-:W-:Y:S01]  /*13720*/  UMOV UR6, 0x0 ;  /* 0x0000000000067882 */ /* 0x000fe20000000000 */
[----:B0-----:R-:W-:Y:S01]  /*13730*/  VIADD R11, R9, 0x20400 ;  /* 0x00020400090b7836 */ /* 0x001fe20000000000 */
[----:B------:R-:W-:-:S09]  /*13740*/  UMOV UR7, 0x14f00000 ;  /* 0x14f0000000077882 */ /* 0x000fd20000000000 */
.L_x_1332:
        /* <DEDUP_REMOVED lines=16> */
.L_x_1333:
        /* <DEDUP_REMOVED lines=16> */
.L_x_1334:
        /* <DEDUP_REMOVED lines=16> */
.L_x_1335:
        /* <DEDUP_REMOVED lines=15> */
.L_x_1403:
[----:B------:R-:W-:Y:S05]  /*13b40*/  BSYNC B2 ;  /* 0x0000000000027941 */ /* 0x000fea0003800000 */
.L_x_1336:
[----:B------:R-:W-:Y:S01]  /*13b50*/  BSSY B2, `(.L_x_1338) ;  /* 0x000000b000027945 */ /* 0x000fe20003800000 */
[----:B------:R-:W-:Y:S02]  /*13b60*/  IMAD.MOV.U32 R12, RZ, RZ, 0x0 ;  /* 0x00000000ff0c7424 */ /* 0x000fe400078e00ff */
[----:B------:R-:W-:Y:S01]  /*13b70*/  IMAD.MOV.U32 R13, RZ, RZ, 0x14f00000 ;  /* 0x14f00000ff0d7424 */ /* 0x000fe200078e00ff */
[----:B------:R-:W-:Y:S06]  /*13b80*/  @P1 BRA `(.L_x_1339) ;  /* 0x00000000001c1947 */ /* 0x000fec0003800000 */
[----:B------:R-:W1:Y:S02]  /*13b90*/  S2R R3, SR_TID.X ;  /* 0x0000000000037919 */ /* 0x000e640000002100 */
[----:B-1----:R-:W-:Y:S01]  /*13ba0*/  LOP3.LUT R9, R3, 0x1f, RZ, 0xc0, !PT ;  /* 0x0000001f03097812 */ /* 0x002fe200078ec0ff */
[----:B------:R-:W-:-:S03]  /*13bb0*/  IMAD.MOV.U32 R3, RZ, RZ, 0x8000 ;  /* 0x00008000ff037424 */ /* 0x000fc600078e00ff */
[----:B------:R-:W-:Y:S01]  /*13bc0*/  ISETP.NE.AND P0, PT, R9, RZ, PT ;  /* 0x000000ff0900720c */ /* 0x000fe20003f05270 */
[----:B------:R1:W-:-:S12]  /*13bd0*/  SYNCS.ARRIVE.TRANS64 RZ, [R2+URZ+0x50], R3 ;  /* 0x0000500302ff79a7 */ /* 0x0003d8000800003f */
[----:B-1----:R-:W-:Y:S05]  /*13be0*/  @!P0 BRA `(.L_x_1339) ;  /* 0x0000000000048947 */ /* 0x002fea0003800000 */
[----:B------:R-:W-:Y:S01]  /*13bf0*/  BPT.TRAP 0x1 ;  /* 0x000000040000795c */ /* 0x000fe20000300000 */
.L_x_1339:
[----:B------:R-:W-:Y:S05]  /*13c00*/  BSYNC B2 ;  /* 0x0000000000027941 */ /* 0x000fea0003800000 */
.L_x_1338:
[----:B------:R-:W2:Y:S01]  /*13c10*/  LDL.LU R3, [R1] ;  /* 0x0000000001037983 */ /* 0x000ea20000300800 */
[----:B------:R-:W-:Y:S01]  /*13c20*/  R2UR UR10, R14 ;  /* 0x000000000e0a72ca */ /* 0x000fe200000e0000 */
[----:B------:R-:W-:Y:S01]  /*13c30*/  IMAD R0, R0, 0x8000, R17 ;  /* 0x0000800000007824 */ /* 0x000fe200078e0211 */
[----:B------:R-:W-:Y:S01]  /*13c40*/  R2UR UR6, R12 ;  /* 0x000000000c0672ca */ /* 0x000fe200000e0000 */
[----:B------:R-:W-:Y:S01]  /*13c50*/  UIADD3 UR4, UP0, UR38, 0x470, URZ ;  /* 0x0000047026047890 */ /* 0x000fe2000ff1e03f */
[----:B------:R-:W-:Y:S01]  /*13c60*/  R2UR UR7, R13 ;  /* 0x000000000d0772ca */ /* 0x000fe200000e0000 */
[----:B0-----:R-:W-:Y:S01]  /*13c70*/  VIADD R2, R2, 0x50 ;  /* 0x0000005002027836 */ /* 0x001fe20000000000 */
[----:B------:R-:W-:Y:S01]  /*13c80*/  PLOP3.LUT P0, PT, PT, PT, PT, 0x80, 0x0 ;  /* 0x000000000000781c */ /* 0x000fe20003f0f070 */
[----:B------:R-:W-:Y:S01]  /*13c90*/  VIADD R5, R0, 0x400 ;  /* 0x0000040000057836 */ /* 0x000fe20000000000 */
[----:B------:R-:W-:Y:S01]  /*13ca0*/  UIADD3.X UR5, URZ, UR39, URZ, UP0, !UPT ;  /* 0x000000273f057290 */ /* 0x000fe200087fe43f */
[----:B--2---:R-:W-:-:S11]  /*13cb0*/  IMAD.SHL.U32 R3, R3, 0x40, RZ ;  /* 0x0000004003037824 */ /* 0x004fd600078e00ff */
.L_x_1340:
        /* <DEDUP_REMOVED lines=15> */
.L_x_1341:
        /* <DEDUP_REMOVED lines=15> */
.L_x_1342:
        /* <DEDUP_REMOVED lines=15> */
.L_x_1343:
        /* <DEDUP_REMOVED lines=12> */
.L_x_1326:
[----:B------:R-:W-:Y:S05]  /*14050*/  BSYNC B1 ;  /* 0x0000000000017941 */ /* 0x000fea0003800000 */
.L_x_1325:
[----:B------:R-:W-:Y:S01]  /*14060*/  ISETP.GT.AND P0, PT, R7, UR40, PT ;  /* 0x0000002807007c0c */ /* 0x000fe2000bf04270 */
[----:B------:R-:W-:-:S12]  /*14070*/  VIADD R4, R4, 0xfffffffe ;  /* 0xfffffffe04047836 */ /* 0x000fd80000000000 */
[----:B------:R-:W-:Y:S05]  /*14080*/  @P0 BRA `(.L_x_1344) ;  /* 0xffffffe400640947 */ /* 0x000fea000383ffff */
.L_x_1305:
[----:B------:R-:W-:Y:S05]  /*14090*/  BSYNC B0 ;  /* 0x0000000000007941 */ /* 0x000fea0003800000 */
.L_x_1284:
[----:B0-----:R-:W0:Y:S01]  /*140a0*/  S2R R0, SR_TID.X ;  /* 0x0000000000007919 */ /* 0x001e220000002100 */
[----:B------:R-:W-:Y:S01]  /*140b0*/  BSSY B0, `(.L_x_1345) ;  /* 0x0000012000007945 */ /* 0x000fe20003800000 */
[----:B0-----:R-:W-:-:S04]  /*140c0*/  LOP3.LUT R6, R0, 0x7f, RZ, 0xc0, !PT ;  /* 0x0000007f00067812 */ /* 0x001fc800078ec0ff */
[----:B------:R-:W-:-:S13]  /*140d0*/  ISETP.NE.AND P1, PT, R6, RZ, PT ;  /* 0x000000ff0600720c */ /* 0x000fda0003f25270 */
[----:B------:R-:W-:Y:S05]  /*140e0*/  @P1 BRA `(.L_x_1346) ;  /* 0x0000000000381947 */ /* 0x000fea0003800000 */
[----:B------:R-:W0:Y:S01]  /*140f0*/  S2R R3, SR_LANEID ;  /* 0x0000000000037919 */ /* 0x000e220000000000 */
[----:B------:R-:W-:Y:S01]  /*14100*/  VOTEU.ANY UR4, UPT, PT ;  /* 0x0000000000047886 */ /* 0x000fe200038e0100 */
[----:B------:R-:W3:Y:S01]  /*14110*/  LDC.64 R4, c[0x0][0xc80] ;  /* 0x00032000ff047b82 */ /* 0x000ee20000000a00 */
[----:B------:R-:W0:Y:S01]  /*14120*/  FLO.U32 R0, UR4 ;  /* 0x0000000400007d00 */ /* 0x000e2200080e0000 */
[----:B------:R-:W-:-:S07]  /*14130*/  ULDC.64 UR6, c[0x0][0x208] ;  /* 0x0000820000067ab9 */ /* 0x000fce0000000a00 */
[----:B------:R-:W3:Y:S01]  /*14140*/  POPC R2, UR4 ;  /* 0x0000000400027d09 */ /* 0x000ee20008000000 */
[----:B0-----:R-:W-:-:S13]  /*14150*/  ISETP.EQ.U32.AND P0, PT, R0, R3, PT ;  /* 0x000000030000720c */ /* 0x001fda0003f02070 */
[----:B---3--:R-:W3:Y:S01]  /*14160*/  @P0 ATOMG.E.ADD.STRONG.GPU PT, R5, desc[UR6][R4.64], R2 ;  /* 0x00000002040509a8 */ /* 0x008ee200081ee1c6 */
[----:B------:R-:W0:Y:S02]  /*14170*/  S2R R3, SR_LTMASK ;  /* 0x0000000000037919 */ /* 0x000e240000003900 */
[----:B0-----:R-:W-:-:S06]  /*14180*/  LOP3.LUT R3, R3, UR4, RZ, 0xc0, !PT ;  /* 0x0000000403037c12 */ /* 0x001fcc000f8ec0ff */
[----:B------:R-:W0:Y:S01]  /*14190*/  POPC R3, R3 ;  /* 0x0000000300037309 */ /* 0x000e220000000000 */
[----:B---3--:R-:W0:Y:S02]  /*141a0*/  SHFL.IDX PT, R0, R5, R0, 0x1f ;  /* 0x00001f0005007589 */ /* 0x008e2400000e0000 */
[----:B0-----:R-:W-:-:S05]  /*141b0*/  IADD3 R0, R0, UR44, R3 ;  /* 0x0000002c00007c10 */ /* 0x001fca000fffe003 */
[----:B------:R0:W-:Y:S02]  /*141c0*/  STL [R1+0x14], R0 ;  /* 0x0000140001007387 */ /* 0x0001e40000100800 */
.L_x_1346:
[----:B------:R-:W-:Y:S05]  /*141d0*/  BSYNC B0 ;  /* 0x0000000000007941 */ /* 0x000fea0003800000 */
.L_x_1345:
[----:B------:R-:W-:Y:S01]  /*141e0*/  LOP3.LUT P0, RZ, R19, 0x2, RZ, 0xc0, !PT ;  /* 0x0000000213ff7812 */ /* 0x000fe2000780c0ff */
[----:B------:R-:W-:-:S12]  /*141f0*/  BSSY B0, `(.L_x_1347) ;  /* 0x0000056000007945 */ /* 0x000fd80003800000 */
[----:B------:R-:W-:Y:S05]  /*14200*/  @!P0 BRA `(.L_x_1348) ;  /* 0x0000000400508947 */ /* 0x000fea0003800000 */
[----:B------:R-:W3:Y:S01]  /*14210*/  LDL R2, [R1+0x8] ;  /* 0x0000080001027983 */ /* 0x000ee20000100800 */
[----:B0-----:R-:W-:Y:S01]  /*14220*/  IMAD R0, R18, 0x8, R17 ;  /* 0x0000000812007824 */ /* 0x001fe200078e0211 */
[----:B------:R-:W-:Y:S01]  /*14230*/  BSSY B1, `(.L_x_1349) ;  /* 0x0000005000017945 */ /* 0x000fe20003800000 */
[----:B------:R-:W-:Y:S02]  /*14240*/  ISETP.NE.AND P2, PT, R6, RZ, PT ;  /* 0x000000ff0600720c */ /* 0x000fe40003f45270 */
[----:B---3--:R-:W-:-:S04]  /*14250*/  SHF.L.U32 R3, R2, 0x1f, RZ ;  /* 0x0000001f02037819 */ /* 0x008fc800000006ff */
[----:B------:R-:W0:Y:S02]  /*14260*/  SYNCS.PHASECHK.TRANS64.TRYWAIT P0, [R0+URZ+0x30860], R3 ;  /* 0x03086003000075a7 */ /* 0x000e24000800017f */
[----:B0-----:R-:W-:Y:S05]  /*14270*/  @!P0 BRA `(.L_x_1350) ;  /* 0x0000001c00888947 */ /* 0x001fea0003800000 */
.L_x_1404:
[----:B------:R-:W-:Y:S05]  /*14280*/  BSYNC B1 ;  /* 0x0000000000017941 */ /* 0x000fea0003800000 */
.L_x_1349:
[----:B------:R-:W-:Y:S04]  /*14290*/  BSSY B1, `(.L_x_1351) ;  /* 0x0000009000017945 */ /* 0x000fe80003800000 */
[----:B------:R-:W-:Y:S05]  /*142a0*/  @P2 BRA `(.L_x_1352) ;  /* 0x00000000001c2947 */ /* 0x000fea0003800000 */
[----:B------:R-:W3:Y:S01]  /*142b0*/  S2R R2, SR_TID.X ;  /* 0x0000000000027919 */ /* 0x000ee20000002100 */
[----:B0-----:R-:W-:-:S04]  /*142c0*/  IMAD.MOV.U32 R3, RZ, RZ, 0x8000 ;  /* 0x00008000ff037424 */ /* 0x001fc800078e00ff */
[----:B------:R4:W-:Y:S01]  /*142d0*/  SYNCS.ARRIVE.TRANS64 RZ, [R0+URZ+0x30850], R3 ;  /* 0x0308500300ff79a7 */ /* 0x0009e2000800003f */
[----:B---3--:R-:W-:-:S04]  /*142e0*/  LOP3.LUT R2, R2, 0x1f, RZ, 0xc0, !PT ;  /* 0x0000001f02027812 */ /* 0x008fc800078ec0ff */
[----:B------:R-:W-:-:S13]  /*142f0*/  ISETP.NE.AND P0, PT, R2, RZ, PT ;  /* 0x000000ff0200720c */ /* 0x000fda0003f05270 */
[----:B----4-:R-:W-:Y:S05]  /*14300*/  @!P0 BRA `(.L_x_1352) ;  /* 0x0000000000048947 */ /* 0x010fea0003800000 */
[----:B------:R-:W-:Y:S01]  /*14310*/  BPT.TRAP 0x1 ;  /* 0x000000040000795c */ /* 0x000fe20000300000 */
.L_x_1352:
[----:B------:R-:W-:Y:S05]  /*14320*/  BSYNC B1 ;  /* 0x0000000000017941 */ /* 0x000fea0003800000 */
.L_x_1351:
[----:B------:R-:W3:Y:S01]  /*14330*/  LDL.LU R2, [R1] ;  /* 0x0000000001027983 */ /* 0x000ee20000300800 */
[----:B------:R-:W-:Y:S01]  /*14340*/  UIADD3 UR4, UP0, UR38, 0x470, URZ ;  /* 0x0000047026047890 */ /* 0x000fe2000ff1e03f */
[----:B------:R-:W-:Y:S01]  /*14350*/  PLOP3.LUT P0, PT, PT, PT, PT, 0x80, 0x0 ;  /* 0x000000000000781c */ /* 0x000fe20003f0f070 */
[----:B0-----:R-:W-:Y:S01]  /*14360*/  VIADD R0, R0, 0x30850 ;  /* 0x0003085000007836 */ /* 0x001fe20000000000 */
[----:B------:R-:W-:Y:S01]  /*14370*/  UMOV UR6, 0x0 ;  /* 0x0000000000067882 */ /* 0x000fe20000000000 */
[----:B------:R-:W-:Y:S01]  /*14380*/  UIADD3.X UR5, URZ, UR39, URZ, UP0, !UPT ;  /* 0x000000273f057290 */ /* 0x000fe200087fe43f */
[----:B------:R-:W-:Y:S01]  /*14390*/  UMOV UR7, 0x14f00000 ;  /* 0x14f0000000077882 */ /* 0x000fe20000000000 */
[----:B------:R-:W-:Y:S01]  /*143a0*/  UMOV UR10, URZ ;  /* 0x0000003f000a7c82 */ /* 0x000fe20008000000 */
[----:B---3--:R-:W-:Y:S02]  /*143b0*/  IMAD.SHL.U32 R3, R2, 0x40, RZ ;  /* 0x0000004002037824 */ /* 0x008fe400078e00ff */
[----:B------:R-:W-:-:S04]  /*143c0*/  IMAD R2, R18, 0x8000, R17 ;  /* 0x0000800012027824 */ /* 0x000fc800078e0211 */
[----:B------:R-:W-:-:S07]  /*143d0*/  VIADD R4, R2, 0x400 ;  /* 0x0000040002047836 */ /* 0x000fce0000000000 */
.L_x_1353:
        /* <DEDUP_REMOVED lines=15> */
.L_x_1354:
        /* <DEDUP_REMOVED lines=15> */
.L_x_1355:
        /* <DEDUP_REMOVED lines=15> */
.L_x_1356:
        /* <DEDUP_REMOVED lines=9> */
[----:B---3--:R-:W-:Y:S05]  /*14740*/  @P0 BRA.U.ANY `(.L_x_1356) ;  /* 0xfffffffd00d80947 */ /* 0x008fea000393ffff */
.L_x_1348:
[----:B------:R-:W-:Y:S05]  /*14750*/  BSYNC B0 ;  /* 0x0000000000007941 */ /* 0x000fea0003800000 */
.L_x_1347:
[----:B------:R-:W3:Y:S01]  /*14760*/  LDL.LU R4, [R1+0x8] ;  /* 0x0000080001047983 */ /* 0x000ee20000300800 */
[----:B------:R-:W-:-:S05]  /*14770*/  VIADD R18, R18, 0x1 ;  /* 0x0000000112127836 */ /* 0x000fca0000000000 */
[----:B------:R-:W-:-:S04]  /*14780*/  ISETP.NE.AND P0, PT, R18, 0x2, PT ;  /* 0x000000021200780c */ /* 0x000fc80003f05270 */
[----:B0-----:R-:W-:Y:S02]  /*14790*/  SEL R0, RZ, 0x1, P0 ;  /* 0x00000001ff007807 */ /* 0x001fe40000000000 */
[----:B------:R-:W-:Y:S02]  /*147a0*/  SEL R18, R18, RZ, P0 ;  /* 0x000000ff12127207 */ /* 0x000fe40000000000 */
[----:B---3--:R-:W-:-:S05]  /*147b0*/  LOP3.LUT R4, R4, R0, RZ, 0x3c, !PT ;  /* 0x0000000004047212 */ /* 0x008fca00078e3cff */
[----:B------:R0:W-:Y:S02]  /*147c0*/  STL [R1+0x8], R4 ;  /* 0x0000080401007387 */ /* 0x0001e40000100800 */
.L_x_1264:
[----:B------:R-:W-:Y:S05]  /*147d0*/  BSYNC B7 ;  /* 0x0000000000077941 */ /* 0x000fea0003800000 */
.L_x_1262:
[----:B------:R4:W5:Y:S01]  /*147e0*/  LDL R2, [R1+0x14] ;  /* 0x0000140001027983 */ /* 0x0009620000100800 */
[----:B------:R-:W-:-:S13]  /*147f0*/  LOP3.LUT P0, RZ, R19, 0x4, RZ, 0xc0, !PT ;  /* 0x0000000413ff7812 */ /* 0x000fda000780c0ff */
[----:B----4-:R-:W-:Y:S05]  /*14800*/  @!P0 BRA `(.L_x_1357) ;  /* 0x0000000000288947 */ /* 0x010fea0003800000 */
[----:B------:R-:W-:Y:S05]  /*14810*/  WARPSYNC.ALL ;  /* 0x0000000000007948 */ /* 0x000fea0003800000 */
[----:B------:R-:W4:Y:S08]  /*14820*/  S2UR UR5, SR_CgaCtaId ;  /* 0x00000000000579c3 */ /* 0x000f300000008800 */
[----:B------:R-:W-:Y:S06]  /*14830*/  BAR.SYNC.DEFER_BLOCKING 0x5, 0x180 ;  /* 0x0146000000007b1d */ /* 0x000fec0000010000 */
[----:B------:R-:W-:-:S02]  /*14840*/  UMOV UR4, 0x400 ;  /* 0x0000040000047882 */ /* 0x000fc40000000000 */
[----:B----4-:R-:W-:-:S06]  /*14850*/  ULEA UR4, UR5, UR4, 0x18 ;  /* 0x0000000405047291 */ /* 0x010fcc000f8ec03f */
[----:B------:R-:W-:-:S05]  /*14860*/  IMAD.U32 R17, RZ, RZ, UR4 ;  /* 0x00000004ff117e24 */ /* 0x000fca000f8e00ff */
[----:B-----5:R-:W4:Y:S04]  /*14870*/  LDS R2, [R17+0x308d0] ;  /* 0x0308d00011027984 */ /* 0x020f280000000800 */
[----:B----4-:R4:W-:Y:S01]  /*14880*/  STL [R1+0x14], R2 ;  /* 0x0000140201007387 */ /* 0x0109e20000100800 */
[----:B------:R-:W-:Y:S06]  /*14890*/  BAR.ARV 0x4, 0x180 ;  /* 0x0106000000007b1d */ /* 0x000fec0000002000 */
[----:B------:R-:W-:Y:S05]  /*148a0*/  BRA `(.L_x_1358) ;  /* 0x00000000002c7947 */ /* 0x000fea0003800000 */
.L_x_1357:
[----:B------:R-:W-:-:S03]  /*148b0*/  UMOV UR4, 0xffffffff ;  /* 0xffffffff00047882 */ /* 0x000fc60000000000 */
[----:B------:R-:W-:Y:S05]  /*148c0*/  BRA.DIV UR4, `(.L_x_1359) ;  /* 0x0000001a04087947 */ /* 0x000fea000b800000 */
[----:B-----5:R4:W0:Y:S02]  /*148d0*/  SHFL.IDX PT, R14, R2, RZ, 0x1f ;  /* 0x00001fff020e7589 */ /* 0x02082400000e0000 */
.L_x_1407:
[----:B------:R-:W5:Y:S01]  /*148e0*/  @!P1 S2R R3, SR_CgaCtaId ;  /* 0x0000000000039919 */ /* 0x000f620000008800 */
[----:B------:R-:W-:Y:S05]  /*148f0*/  WARPSYNC.ALL ;  /* 0x0000000000007948 */ /* 0x000fea0003800000 */
[----:B------:R-:W-:Y:S01]  /*14900*/  BAR.SYNC.DEFER_BLOCKING 0x4, 0x180 ;  /* 0x0106000000007b1d */ /* 0x000fe20000010000 */
[----:B---3--:R-:W-:-:S05]  /*14910*/  @!P1 MOV R0, 0x400 ;  /* 0x0000040000009802 */ /* 0x008fca0000000f00 */
[----:B0-----:R0:W-:Y:S01]  /*14920*/  STL [R1+0x14], R14 ;  /* 0x0000140e01007387 */ /* 0x0011e20000100800 */
[----:B-----5:R-:W-:-:S05]  /*14930*/  @!P1 LEA R17, R3, R0, 0x18 ;  /* 0x0000000003119211 */ /* 0x020fca00078ec0ff */
[----:B------:R0:W-:Y:S01]  /*14940*/  @!P1 STS [R17+0x308d0], R2 ;  /* 0x0308d00211009388 */ /* 0x0001e20000000800 */
[----:B------:R-:W-:Y:S06]  /*14950*/  BAR.ARV 0x5, 0x180 ;  /* 0x0146000000007b1d */ /* 0x000fec0000002000 */
.L_x_1358:
[----:B---3--:R-:W3:Y:S01]  /*14960*/  LDL R0, [R1+0x14] ;  /* 0x0000140001007983 */ /* 0x008ee20000100800 */
[----:B------:R-:W-:Y:S02]  /*14970*/  ULDC UR4, c[0x0][0xc38] ;  /* 0x00030e0000047ab9 */ /* 0x000fe40000000800 */
[----:B---3--:R-:W-:-:S13]  /*14980*/  ISETP.GE.AND P0, PT, R0, UR4, PT ;  /* 0x0000000400007c0c */ /* 0x008fda000bf06270 */
[----:B------:R-:W-:Y:S05]  /*14990*/  @!P0 BRA `(.L_x_1360) ;  /* 0xffffffa800f88947 */ /* 0x000fea000383ffff */
.L_x_1253:
[----:B0-----:R-:W3:Y:S01]  /*149a0*/  LDL.LU R0, [R1+0x18] ;  /* 0x0000180001007983 */ /* 0x001ee20000300800 */
[----:B------:R-:W-:Y:S01]  /*149b0*/  BSSY B0, `(.L_x_1361) ;  /* 0x000000b000007945 */ /* 0x000fe20003800000 */
[----:B------:R-:W0:Y:S01]  /*149c0*/  S2R R5, SR_CgaCtaId ;  /* 0x0000000000057919 */ /* 0x000e220000008800 */
[----:B---3--:R-:W-:-:S05]  /*149d0*/  VIADD R0, R0, 0x1 ;  /* 0x0000000100007836 */ /* 0x008fca0000000000 */
[----:B----4-:R-:W-:-:S04]  /*149e0*/  LEA.HI R2, R0, R0, RZ, 0x1 ;  /* 0x0000000000027211 */ /* 0x010fc800078f08ff */
[----:B------:R-:W-:-:S05]  /*149f0*/  LOP3.LUT R3, R2, 0xfffffffe, RZ, 0xc0, !PT ;  /* 0xfffffffe02037812 */ /* 0x000fca00078ec0ff */
[----:B------:R-:W-:Y:S01]  /*14a00*/  IMAD.IADD R3, R0, 0x1, -R3 ;  /* 0x0000000100037824 */ /* 0x000fe200078e0a03 */
[----:B------:R-:W-:-:S04]  /*14a10*/  MOV R0, 0x400 ;  /* 0x0000040000007802 */ /* 0x000fc80000000f00 */
[----:B0-----:R-:W-:Y:S02]  /*14a20*/  LEA R0, R5, R0, 0x18 ;  /* 0x0000000005007211 */ /* 0x001fe400078ec0ff */
[----:B------:R-:W-:-:S04]  /*14a30*/  SHF.L.U32 R3, R3, 0x1f, RZ ;  /* 0x0000001f03037819 */ /* 0x000fc800000006ff */
[----:B------:R-:W0:Y:S02]  /*14a40*/  SYNCS.PHASECHK.TRANS64.TRYWAIT P0, [R0+URZ+0x30820], R3 ;  /* 0x03082003000075a7 */ /* 0x000e24000800017f */
[----:B0-----:R-:W-:Y:S05]  /*14a50*/  @!P0 BRA `(.L_x_1362) ;  /* 0x0000001400cc8947 */ /* 0x001fea0003800000 */
.L_x_1408:
[----:B------:R-:W-:Y:S05]  /*14a60*/  BSYNC B0 ;  /* 0x0000000000007941 */ /* 0x000fea0003800000 */
.L_x_1361:
[----:B------:R-:W-:-:S03]  /*14a70*/  UMOV UR4, 0xffffffff ;  /* 0xffffffff00047882 */ /* 0x000fc60000000000 */
[----:B------:R-:W-:Y:S05]  /*14a80*/  BRA.DIV UR4, `(.L_x_1363) ;  /* 0x0000001604d47947 */ /* 0x000fea000b800000 */
[----:B------:R-:W3:Y:S02]  /*14a90*/  S2R R2, SR_TID.X ;  /* 0x0000000000027919 */ /* 0x000ee40000002100 */
[----:B---3--:R-:W-:-:S04]  /*14aa0*/  SHF.R.U32.HI R2, RZ, 0x5, R2 ;  /* 0x00000005ff027819 */ /* 0x008fc80000011602 */
[----:B------:R-:W-:-:S05]  /*14ab0*/  LOP3.LUT R2, R2, 0x3, RZ, 0xc0, !PT ;  /* 0x0000000302027812 */ /* 0x000fca00078ec0ff */
[----:B------:R3:W4:Y:S02]  /*14ac0*/  SHFL.IDX PT, R14, R2, RZ, 0x1f ;  /* 0x00001fff020e7589 */ /* 0x00072400000e0000 */
.L_x_1411:
[----:B----4-:R-:W-:Y:S01]  /*14ad0*/  ISETP.NE.AND P0, PT, R14, RZ, PT ;  /* 0x000000ff0e00720c */ /* 0x010fe20003f05270 */
[----:B------:R-:W-:-:S12]  /*14ae0*/  BSSY B0, `(.L_x_1364) ;  /* 0x0000027000007945 */ /* 0x000fd80003800000 */
[----:B------:R-:W-:Y:S05]  /*14af0*/  @P0 BRA `(.L_x_1365) ;  /* 0x0000000000940947 */ /* 0x000fea0003800000 */
[----:B------:R-:W-:-:S03]  /*14b00*/  UMOV UR4, 0xffffffff ;  /* 0xffffffff00047882 */ /* 0x000fc60000000000 */
[----:B------:R-:W-:Y:S05]  /*14b10*/  BRA.DIV UR4, `(.L_x_1366) ;  /* 0x0000001604e47947 */ /* 0x000fea000b800000 */
[----:B------:R-:W-:-:S13]  /*14b20*/  ELECT P6, URZ, PT ;  /* 0x00000000003f782f */ /* 0x000fda00038c0000 */
.L_x_1414:
        /* <DEDUP_REMOVED lines=8> */
.L_x_1367:
[----:B------:R-:W3:Y:S01]  /*14bb0*/  LDL.LU R7, [R1+0x8] ;  /* 0x0000080001077983 */ /* 0x000ee20000300800 */
[----:B0-----:R-:W-:Y:S02]  /*14bc0*/  VIADD R3, R0, 0x30840 ;  /* 0x0003084000037836 */ /* 0x001fe40000000000 */
[C---:B------:R-:W-:Y:S02]  /*14bd0*/  VIADD R2, R18.reuse, 0x1 ;  /* 0x0000000112027836 */ /* 0x040fe40000000000 */
[----:B------:R-:W-:-:S03]  /*14be0*/  IMAD R6, R18, 0x8, R3 ;  /* 0x0000000812067824 */ /* 0x000fc600078e0203 */
[----:B------:R-:W-:-:S04]  /*14bf0*/  ISETP.NE.AND P1, PT, R2, 0x2, PT ;  /* 0x000000020200780c */ /* 0x000fc80003f25270 */
[----:B------:R-:W-:Y:S02]  /*14c00*/  SEL R4, RZ, 0x1, P1 ;  /* 0x00000001ff047807 */ /* 0x000fe40000800000 */
[C---:B---3--:R-:W-:Y:S02]  /*14c10*/  SHF.L.U32 R5, R7.reuse, 0x1f, RZ ;  /* 0x0000001f07057819 */ /* 0x048fe400000006ff */
[----:B------:R-:W-:Y:S02]  /*14c20*/  LOP3.LUT R7, R7, R4, RZ, 0x3c, !PT ;  /* 0x0000000407077212 */ /* 0x000fe400078e3cff */
[----:B------:R-:W0:Y:S01]  /*14c30*/  SYNCS.PHASECHK.TRANS64.TRYWAIT P0, [R6+URZ], R5 ;  /* 0x00000005060075a7 */ /* 0x000e22000800017f */
[----:B------:R-:W-:Y:S02]  /*14c40*/  SEL R4, R2, RZ, P1 ;  /* 0x000000ff02047207 */ /* 0x000fe40000800000 */
[----:B------:R-:W-:-:S03]  /*14c50*/  SHF.L.U32 R2, R7, 0x1f, RZ ;  /* 0x0000001f07027819 */ /* 0x000fc600000006ff */
[----:B------:R-:W-:Y:S01]  /*14c60*/  IMAD R3, R4, 0x8, R3 ;  /* 0x0000000804037824 */ /* 0x000fe200078e0203 */
[----:B0-----:R-:W-:Y:S06]  /*14c70*/  @!P0 BRA `(.L_x_1368) ;  /* 0x0000001400ac8947 */ /* 0x001fec0003800000 */
.L_x_1415:
[----:B------:R-:W3:Y:S02]  /*14c80*/  SYNCS.PHASECHK.TRANS64.TRYWAIT P0, [R3+URZ], R2 ;  /* 0x00000002030075a7 */ /* 0x000ee4000800017f */
[----:B---3--:R-:W-:Y:S05]  /*14c90*/  @!P0 BRA `(.L_x_1369) ;  /* 0x0000001400b88947 */ /* 0x008fea0003800000 */
.L_x_1416:
[----:B------:R-:W-:Y:S05]  /*14ca0*/  @!P2 BRA `(.L_x_1370) ;  /* 0x000000000004a947 */ /* 0x000fea0003800000 */
[----:B------:R-:W-:Y:S01]  /*14cb0*/  BPT.TRAP 0x1 ;  /* 0x000000040000795c */ /* 0x000fe20000300000 */
.L_x_1370:
[----:B---3--:R-:W-:-:S04]  /*14cc0*/  VIADD R3, R0, 0x30860 ;  /* 0x0003086000037836 */ /* 0x008fc80000000000 */
[----:B------:R-:W-:-:S04]  /*14cd0*/  IMAD R18, R18, 0x8, R3 ;  /* 0x0000000812127824 */ /* 0x000fc800078e0203 */
[----:B------:R-:W3:Y:S02]  /*14ce0*/  SYNCS.PHASECHK.TRANS64.TRYWAIT P0, [R18+URZ], R5 ;  /* 0x00000005120075a7 */ /* 0x000ee4000800017f */
[----:B---3--:R-:W-:Y:S05]  /*14cf0*/  @!P0 BRA `(.L_x_1371) ;  /* 0x0000001400b48947 */ /* 0x008fea0003800000 */
.L_x_1417:
[----:B------:R-:W-:-:S07]  /*14d00*/  IMAD R3, R4, 0x8, R3 ;  /* 0x0000000804037824 */ /* 0x000fce00078e0203 */
.L_x_1372:
[----:B----4-:R4:W0:Y:S02]  /*14d10*/  SYNCS.PHASECHK.TRANS64.TRYWAIT P0, [R3+URZ], R2 ;  /* 0x00000002030075a7 */ /* 0x010824000800017f */
[----:B0-----:R-:W-:Y:S05]  /*14d20*/  @!P0 NANOSLEEP.SYNCS 0x989680 ;  /* 0x009896800000895d */ /* 0x001fea0003900000 */
[----:B------:R-:W0:Y:S02]  /*14d30*/  @!P0 SYNCS.PHASECHK.TRANS64 P0, [R3+URZ], R2 ;  /* 0x00000002030085a7 */ /* 0x000e24000800007f */
[----:B0-----:R-:W-:Y:S05]  /*14d40*/  @!P0 BRA `(.L_x_1372) ;  /* 0xfffffffc00f08947 */ /* 0x001fea000383ffff */
.L_x_1365:
[----:B------:R-:W-:Y:S05]  /*14d50*/  BSYNC B0 ;  /* 0x0000000000007941 */ /* 0x000fea0003800000 */
.L_x_1364:
[----:B------:R-:W-:Y:S05]  /*14d60*/  EXIT ;  /* 0x000000000000794d */ /* 0x000fea0003800000 */
.L_x_1166:
[----:B0-----:R-:W-:-:S04]  /*14d70*/  IMAD.U32 R3, RZ, RZ, UR37 ;  /* 0x00000025ff037e24 */ /* 0x001fc8000f8e00ff */
[----:B------:R0:W1:Y:S03]  /*14d80*/  SYNCS.PHASECHK.TRANS64.TRYWAIT P1, [R3+URZ+0x30800], R0 ;  /* 0x03080000030075a7 */ /* 0x000066000802017f */
[----:B-1----:R-:W-:Y:S05]  /*14d90*/  @!P1 NANOSLEEP.SYNCS 0x989680 ;  /* 0x009896800000995d */ /* 0x002fea0003900000 */
[----:B------:R-:W1:Y:S02]  /*14da0*/  @!P1 SYNCS.PHASECHK.TRANS64 P1, [R3+URZ+0x30800], R0 ;  /* 0x03080000030095a7 */ /* 0x000e64000802007f */
[----:B-1----:R-:W-:Y:S05]  /*14db0*/  @!P1 BRA `(.L_x_1166) ;  /* 0xfffffffc00ec9947 */ /* 0x002fea000383ffff */
[----:B------:R-:W-:Y:S05]  /*14dc0*/  BRA `(.L_x_1373) ;  /* 0xfffffecc00c47947 */ /* 0x000fea000383ffff */
.L_x_1170:
[----:B-1----:R1:W2:Y:S02]  /*14dd0*/  SYNCS.PHASECHK.TRANS64.TRYWAIT P2, [R3+URZ+0x30830], R0 ;  /* 0x03083000030075a7 */ /* 0x0022a4000804017f */
[----:B--2---:R-:W-:Y:S05]  /*14de0*/  @!P2 NANOSLEEP.SYNCS 0x989680 ;  /* 0x009896800000a95d */ /* 0x004fea0003900000 */
[----:B------:R-:W2:Y:S02]  /*14df0*/  @!P2 SYNCS.PHASECHK.TRANS64 P2, [R3+URZ+0x30830], R0 ;  /* 0x030830000300a5a7 */ /* 0x000ea4000804007f */
[----:B--2---:R-:W-:Y:S05]  /*14e00*/  @!P2 BRA `(.L_x_1170) ;  /* 0xfffffffc00f0a947 */ /* 0x004fea000383ffff */
[----:B------:R-:W-:Y:S05]  /*14e10*/  BRA `(.L_x_1169) ;  /* 0xfffffecc00e87947 */ /* 0x000fea000383ffff */
.L_x_1186:
[----:B-1----:R-:W-:-:S04]  /*14e20*/  IMAD.U32 R21, RZ, RZ, UR6 ;  /* 0x00000006ff157e24 */ /* 0x002fc8000f8e00ff */
[----:B------:R1:W2:Y:S03]  /*14e30*/  SYNCS.PHASECHK.TRANS64.TRYWAIT P2, [R21+URZ+0x30830], R20 ;  /* 0x03083014150075a7 */ /* 0x0002a6000804017f */
[----:B--2---:R-:W-:Y:S05]  /*14e40*/  @!P2 NANOSLEEP.SYNCS 0x989680 ;  /* 0x009896800000a95d */ /* 0x004fea0003900000 */
[----:B------:R-:W2:Y:S02]  /*14e50*/  @!P2 SYNCS.PHASECHK.TRANS64 P2, [R21+URZ+0x30830], R20 ;  /* 0x030830141500a5a7 */ /* 0x000ea4000804007f */
[----:B--2---:R-:W-:Y:S05]  /*14e60*/  @!P2 BRA `(.L_x_1186) ;  /* 0xfffffffc00eca947 */ /* 0x004fea000383ffff */
[----:B------:R-:W-:Y:S05]  /*14e70*/  BRA `(.L_x_1185) ;  /* 0xfffffef400c07947 */ /* 0x000fea000383ffff */
.L_x_1190:
[----:B-1----:R-:W-:-:S04]  /*14e80*/  IMAD.U32 R21, RZ, RZ, UR10 ;  /* 0x0000000aff157e24 */ /* 0x002fc8000f8e00ff */
[----:B------:R1:W3:Y:S03]  /*14e90*/  SYNCS.PHASECHK.TRANS64.TRYWAIT P2, [R21+URZ+0x30850], R0 ;  /* 0x03085000150075a7 */ /* 0x0002e6000804017f */
[----:B---3--:R-:W-:Y:S05]  /*14ea0*/  @!P2 NANOSLEEP.SYNCS 0x989680 ;  /* 0x009896800000a95d */ /* 0x008fea0003900000 */
[----:B------:R-:W3:Y:S02]  /*14eb0*/  @!P2 SYNCS.PHASECHK.TRANS64 P2, [R21+URZ+0x30850], R0 ;  /* 0x030850001500a5a7 */ /* 0x000ee4000804007f */
[----:B---3--:R-:W-:Y:S05]  /*14ec0*/  @!P2 BRA `(.L_x_1190) ;  /* 0xfffffffc00eca947 */ /* 0x008fea000383ffff */
[----:B------:R-:W-:Y:S05]  /*14ed0*/  BRA `(.L_x_1189) ;  /* 0xffffff0400487947 */ /* 0x000fea000383ffff */
.L_x_1207:
[----:B-1----:R-:W-:-:S04]  /*14ee0*/  IMAD.U32 R4, RZ, RZ, UR5 ;  /* 0x00000005ff047e24 */ /* 0x002fc8000f8e00ff */
[----:B------:R1:W2:Y:S03]  /*14ef0*/  SYNCS.PHASECHK.TRANS64.TRYWAIT P2, [R4+URZ+0x30830], R3 ;  /* 0x03083003040075a7 */ /* 0x0002a6000804017f */
[----:B--2---:R-:W-:Y:S05]  /*14f00*/  @!P2 NANOSLEEP.SYNCS 0x989680 ;  /* 0x009896800000a95d */ /* 0x004fea0003900000 */
[----:B------:R-:W2:Y:S02]  /*14f10*/  @!P2 SYNCS.PHASECHK.TRANS64 P2, [R4+URZ+0x30830], R3 ;  /* 0x030830030400a5a7 */ /* 0x000ea4000804007f */
[----:B--2---:R-:W-:Y:S05]  /*14f20*/  @!P2 BRA `(.L_x_1207) ;  /* 0xfffffffc00eca947 */ /* 0x004fea000383ffff */
[----:B------:R-:W-:Y:S05]  /*14f30*/  BRA `(.L_x_1206) ;  /* 0xffffff20002c7947 */ /* 0x000fea000383ffff */
.L_x_1211:
[----:B01----:R-:W-:-:S04]  /*14f40*/  IMAD.U32 R3, RZ, RZ, UR14 ;  /* 0x0000000eff037e24 */ /* 0x003fc8000f8e00ff */
[----:B------:R0:W1:Y:S03]  /*14f50*/  SYNCS.PHASECHK.TRANS64.TRYWAIT P2, [R3+URZ+0x30850], R0 ;  /* 0x03085000030075a7 */ /* 0x000066000804017f */
[----:B-1----:R-:W-:Y:S05]  /*14f60*/  @!P2 NANOSLEEP.SYNCS 0x989680 ;  /* 0x009896800000a95d */ /* 0x002fea0003900000 */
[----:B------:R-:W1:Y:S02]  /*14f70*/  @!P2 SYNCS.PHASECHK.TRANS64 P2, [R3+URZ+0x30850], R0 ;  /* 0x030850000300a5a7 */ /* 0x000e64000804007f */
[----:B-1----:R-:W-:Y:S05]  /*14f80*/  @!P2 BRA `(.L_x_1211) ;  /* 0xfffffffc00eca947 */ /* 0x002fea000383ffff */
[----:B------:R-:W-:Y:S05]  /*14f90*/  BRA `(.L_x_1210) ;  /* 0xffffff2c00b47947 */ /* 0x000fea000383ffff */
.L_x_1217:
[----:B-1----:R-:W-:-:S04]  /*14fa0*/  IMAD.U32 R4, RZ, RZ, UR5 ;  /* 0x00000005ff047e24 */ /* 0x002fc8000f8e00ff */
[----:B------:R1:W2:Y:S03]  /*14fb0*/  SYNCS.PHASECHK.TRANS64.TRYWAIT P2, [R4+URZ+0x30830], R3 ;  /* 0x03083003040075a7 */ /* 0x0002a6000804017f */
[----:B--2---:R-:W-:Y:S05]  /*14fc0*/  @!P2 NANOSLEEP.SYNCS 0x989680 ;  /* 0x009896800000a95d */ /* 0x004fea0003900000 */
[----:B------:R-:W2:Y:S02]  /*14fd0*/  @!P2 SYNCS.PHASECHK.TRANS64 P2, [R4+URZ+0x30830], R3 ;  /* 0x030830030400a5a7 */ /* 0x000ea4000804007f */
[----:B--2---:R-:W-:Y:S05]  /*14fe0*/  @!P2 BRA `(.L_x_1217) ;  /* 0xfffffffc00eca947 */ /* 0x004fea000383ffff */
[----:B------:R-:W-:Y:S05]  /*14ff0*/  BRA `(.L_x_1216) ;  /* 0xffffff3c00347947 */ /* 0x000fea000383ffff */
.L_x_1221:
[----:B01----:R-:W-:-:S04]  /*15000*/  IMAD.U32 R3, RZ, RZ, UR14 ;  /* 0x0000000eff037e24 */ /* 0x003fc8000f8e00ff */
[----:B------:R0:W1:Y:S03]  /*15010*/  SYNCS.PHASECHK.TRANS64.TRYWAIT P2, [R3+URZ+0x30850], R0 ;  /* 0x03085000030075a7 */ /* 0x000066000804017f */
[----:B-1----:R-:W-:Y:S05]  /*15020*/  @!P2 NANOSLEEP.SYNCS 0x989680 ;  /* 0x009896800000a95d */ /* 0x002fea0003900000 */
[----:B------:R-:W1:Y:S02]  /*15030*/  @!P2 SYNCS.PHASECHK.TRANS64 P2, [R3+URZ+0x30850], R0 ;  /* 0x030850000300a5a7 */ /* 0x000e64000804007f */
[----:B-1----:R-:W-:Y:S05]  /*15040*/  @!P2 BRA `(.L_x_1221) ;  /* 0xfffffffc00eca947 */ /* 0x002fea000383ffff */
[----:B------:R-:W-:Y:S05]  /*15050*/  BRA `(.L_x_1220) ;  /* 0xffffff4800bc7947 */ /* 0x000fea000383ffff */
.L_x_1234:
[----:B-1----:R-:W-:-:S04]  /*15060*/  IMAD.U32 R7, RZ, RZ, UR7 ;  /* 0x00000007ff077e24 */ /* 0x002fc8000f8e00ff */
[----:B------:R1:W2:Y:S03]  /*15070*/  SYNCS.PHASECHK.TRANS64.TRYWAIT P0, [R7+URZ+0x30850], R0 ;  /* 0x03085000070075a7 */ /* 0x0002a6000800017f */
[----:B--2---:R-:W-:Y:S05]  /*15080*/  @!P0 NANOSLEEP.SYNCS 0x989680 ;  /* 0x009896800000895d */ /* 0x004fea0003900000 */
[----:B------:R-:W2:Y:S02]  /*15090*/  @!P0 SYNCS.PHASECHK.TRANS64 P0, [R7+URZ+0x30850], R0 ;  /* 0x03085000070085a7 */ /* 0x000ea4000800007f */
[----:B--2---:R-:W-:Y:S05]  /*150a0*/  @!P0 BRA `(.L_x_1234) ;  /* 0xfffffffc00ec8947 */ /* 0x004fea000383ffff */
[----:B------:R-:W-:Y:S05]  /*150b0*/  BRA `(.L_x_1233) ;  /* 0xffffff6800c47947 */ /* 0x000fea000383ffff */
.L_x_1270:
[----:B------:R-:W-:Y:S02]  /*150c0*/  IMAD.MOV.U32 R13, RZ, RZ, R4 ;  /* 0x000000ffff0d7224 */ /* 0x000fe400078e0004 */
[----:B------:R-:W-:Y:S02]  /*150d0*/  IMAD.MOV.U32 R12, RZ, RZ, RZ ;  /* 0x000000ffff0c7224 */ /* 0x000fe400078e00ff */
[----:B------:R-:W-:Y:S02]  /*150e0*/  IMAD.MOV.U32 R11, RZ, RZ, 0x1f ;  /* 0x0000001fff0b7424 */ /* 0x000fe400078e00ff */
[----:B------:R-:W-:-:S07]  /*150f0*/  IMAD.MOV.U32 R15, RZ, RZ, -0x1 ;  /* 0xffffffffff0f7424 */ /* 0x000fce00078e00ff */
[----:B0-----:R-:W-:Y:S05]  /*15100*/  WARPSYNC.COLLECTIVE R15, `(.L_x_1374) ;  /* 0x000000000f087348 */ /* 0x001fea0003c00000 */
[----:B------:R1:W2:Y:S02]  /*15110*/  SHFL.IDX P6, R14, R13, R12, R11 ;  /* 0x0000000c0d0e7389 */ /* 0x0002a400000c000b */
[----:B012---:R-:W-:Y:S01]  /*15120*/  ENDCOLLECTIVE ;  /* 0x000000000000791b */ /* 0x007fe20003800000 */
.L_x_1374:
[----:B------:R-:W-:Y:S05]  /*15130*/  BRA `(.L_x_1375) ;  /* 0xffffffb000bc7947 */ /* 0x000fea000383ffff */
.L_x_1272:
[----:B------:R-:W-:Y:S01]  /*15140*/  BSSY B0, `(.L_x_1376) ;  /* 0x0000006000007945 */ /* 0x000fe20003800000 */
[----:B------:R-:W-:-:S07]  /*15150*/  IMAD.MOV.U32 R15, RZ, RZ, -0x1 ;  /* 0xffffffffff0f7424 */ /* 0x000fce00078e00ff */
[----:B01----:R-:W-:Y:S05]  /*15160*/  WARPSYNC.COLLECTIVE R15, `(.L_x_1377) ;  /* 0x000000000f0c7348 */ /* 0x003fea0003c00000 */
[----:B------:R-:W-:Y:S02]  /*15170*/  ELECT P6, UR62, PT ;  /* 0x00000000003e782f */ /* 0x000fe400038c0000 */
[----:B------:R-:W-:Y:S01]  /*15180*/  MOV R14, UR62 ;  /* 0x0000003e000e7c02 */ /* 0x000fe20008000f00 */
[----:B01----:R-:W-:Y:S10]  /*15190*/  ENDCOLLECTIVE ;  /* 0x000000000000791b */ /* 0x003ff40003800000 */
.L_x_1377:
[----:B------:R-:W-:Y:S05]  /*151a0*/  BSYNC B0 ;  /* 0x0000000000007941 */ /* 0x000fea0003800000 */
.L_x_1376:
[----:B------:R-:W-:Y:S05]  /*151b0*/  BRA `(.L_x_1378) ;  /* 0xffffffb000c07947 */ /* 0x000fea000383ffff */
.L_x_1274:
[----:B--2---:R2:W3:Y:S02]  /*151c0*/  SYNCS.PHASECHK.TRANS64.TRYWAIT P0, [R0+URZ+0x30840], R2 ;  /* 0x03084002000075a7 */ /* 0x0044e4000800017f */
[----:B---3--:R-:W-:Y:S05]  /*151d0*/  @!P0 NANOSLEEP.SYNCS 0x989680 ;  /* 0x009896800000895d */ /* 0x008fea0003900000 */
[----:B------:R-:W3:Y:S02]  /*151e0*/  @!P0 SYNCS.PHASECHK.TRANS64 P0, [R0+URZ+0x30840], R2 ;  /* 0x03084002000085a7 */ /* 0x000ee4000800007f */
[----:B---3--:R-:W-:Y:S05]  /*151f0*/  @!P0 BRA `(.L_x_1274) ;  /* 0xfffffffc00f08947 */ /* 0x008fea000383ffff */
[----:B------:R-:W-:Y:S05]  /*15200*/  BRA `(.L_x_1379) ;  /* 0xffffffb4001c7947 */ /* 0x000fea000383ffff */
.L_x_1278:
[----:B------:R-:W-:Y:S02]  /*15210*/  IMAD.MOV.U32 R13, RZ, RZ, R5 ;  /* 0x000000ffff0d7224 */ /* 0x000fe400078e0005 */
[----:B------:R-:W-:Y:S02]  /*15220*/  IMAD.MOV.U32 R12, RZ, RZ, RZ ;  /* 0x000000ffff0c7224 */ /* 0x000fe400078e00ff */
[----:B------:R-:W-:Y:S02]  /*15230*/  IMAD.MOV.U32 R11, RZ, RZ, 0x181f ;  /* 0x0000181fff0b7424 */ /* 0x000fe400078e00ff */
[----:B------:R-:W-:Y:S02]  /*15240*/  IMAD.MOV.U32 R15, RZ, RZ, -0x1 ;  /* 0xffffffffff0f7424 */ /* 0x000fe400078e00ff */
[----:B------:R-:W-:-:S07]  /*15250*/  VIADD R0, R10, UR43 ;  /* 0x0000002b0a007c36 */ /* 0x000fce0008000000 */
[----:B-----5:R-:W-:Y:S05]  /*15260*/  WARPSYNC.COLLECTIVE R15, `(.L_x_1380) ;  /* 0x000000000f087348 */ /* 0x020fea0003c00000 */
[----:B------:R0:W1:Y:S02]  /*15270*/  SHFL.IDX P6, R14, R13, R12, R11 ;  /* 0x0000000c0d0e7389 */ /* 0x00006400000c000b */
[----:B01---5:R-:W-:Y:S01]  /*15280*/  ENDCOLLECTIVE ;  /* 0x000000000000791b */ /* 0x023fe20003800000 */
.L_x_1380:
[----:B------:R-:W-:Y:S02]  /*15290*/  IMAD.MOV.U32 R13, RZ, RZ, R6 ;  /* 0x000000ffff0d7224 */ /* 0x000fe400078e0006 */
[----:B------:R-:W-:-:S07]  /*152a0*/  IMAD.MOV.U32 R2, RZ, RZ, R14 ;  /* 0x000000ffff027224 */ /* 0x000fce00078e000e */
[----:B------:R-:W-:Y:S05]  /*152b0*/  WARPSYNC.COLLECTIVE R15, `(.L_x_1381) ;  /* 0x000000000f087348 */ /* 0x000fea0003c00000 */
[----:B------:R0:W1:Y:S02]  /*152c0*/  SHFL.IDX P6, R14, R13, R12, R11 ;  /* 0x0000000c0d0e7389 */ /* 0x00006400000c000b */
[----:B01----:R-:W-:Y:S01]  /*152d0*/  ENDCOLLECTIVE ;  /* 0x000000000000791b */ /* 0x003fe20003800000 */
.L_x_1381:
[----:B------:R-:W-:Y:S01]  /*152e0*/  ULDC UR4, c[0x0][0x288] ;  /* 0x0000a20000047ab9 */ /* 0x000fe20000000800 */
[----:B------:R-:W-:Y:S01]  /*152f0*/  ULDC.64 UR6, c[0x0][0x208] ;  /* 0x0000820000067ab9 */ /* 0x000fe20000000a00 */
[----:B------:R-:W-:Y:S02]  /*15300*/  IMAD R4, R7, UR4, RZ ;  /* 0x0000000407047c24 */ /* 0x000fe4000f8e02ff */
[----:B------:R-:W-:-:S03]  /*15310*/  VIADD R7, R0, 0x10 ;  /* 0x0000001000077836 */ /* 0x000fc60000000000 */
        /* <DEDUP_REMOVED lines=20> */
.L_x_1382:
[----:B------:R-:W-:Y:S02]  /*15460*/  IMAD.MOV.U32 R13, RZ, RZ, R6 ;  /* 0x000000ffff0d7224 */ /* 0x000fe400078e0006 */
[----:B------:R-:W-:-:S07]  /*15470*/  IMAD.MOV.U32 R2, RZ, RZ, R14 ;  /* 0x000000ffff027224 */ /* 0x000fce00078e000e */
[----:B------:R-:W-:Y:S05]  /*15480*/  WARPSYNC.COLLECTIVE R15, `(.L_x_1383) ;  /* 0x000000000f087348 */ /* 0x000fea0003c00000 */
[----:B------:R0:W1:Y:S02]  /*15490*/  SHFL.IDX P6, R14, R13, R12, R11 ;  /* 0x0000000c0d0e7389 */ /* 0x00006400000c000b */
[----:B01----:R-:W-:Y:S01]  /*154a0*/  ENDCOLLECTIVE ;  /* 0x000000000000791b */ /* 0x003fe20003800000 */
.L_x_1383:
        /* <DEDUP_REMOVED lines=19> */
.L_x_1384:
[----:B------:R-:W-:-:S05]  /*155e0*/  VIADD R2, R0, 0x20 ;  /* 0x0000002000027836 */ /* 0x000fca0000000000 */
[----:B------:R-:W-:Y:S01]  /*155f0*/  ISETP.GE.AND P4, PT, R2, R4, PT ;  /* 0x000000040200720c */ /* 0x000fe20003f86270 */
[----:B------:R-:W-:Y:S02]  /*15600*/  IMAD.MOV.U32 R13, RZ, RZ, R6 ;  /* 0x000000ffff0d7224 */ /* 0x000fe400078e0006 */
[----:B------:R-:W-:-:S10]  /*15610*/  IMAD.MOV.U32 R2, RZ, RZ, R14 ;  /* 0x000000ffff027224 */ /* 0x000fd400078e000e */
[----:B------:R-:W-:Y:S05]  /*15620*/  WARPSYNC.COLLECTIVE R15, `(.L_x_1385) ;  /* 0x000000000f087348 */ /* 0x000fea0003c00000 */
[----:B------:R0:W1:Y:S02]  /*15630*/  SHFL.IDX P6, R14, R13, R12, R11 ;  /* 0x0000000c0d0e7389 */ /* 0x00006400000c000b */
[----:B01----:R-:W-:Y:S01]  /*15640*/  ENDCOLLECTIVE ;  /* 0x000000000000791b */ /* 0x003fe20003800000 */
.L_x_1385:
        /* <DEDUP_REMOVED lines=19> */
.L_x_1386:
[----:B------:R-:W-:-:S05]  /*15780*/  VIADD R2, R0, 0x30 ;  /* 0x0000003000027836 */ /* 0x000fca0000000000 */
[----:B------:R-:W-:Y:S01]  /*15790*/  ISETP.GE.AND P4, PT, R2, R4, PT ;  /* 0x000000040200720c */ /* 0x000fe20003f86270 */
[----:B------:R-:W-:Y:S02]  /*157a0*/  IMAD.MOV.U32 R13, RZ, RZ, R6 ;  /* 0x000000ffff0d7224 */ /* 0x000fe400078e0006 */
[----:B------:R-:W-:-:S10]  /*157b0*/  IMAD.MOV.U32 R2, RZ, RZ, R14 ;  /* 0x000000ffff027224 */ /* 0x000fd400078e000e */
[----:B------:R-:W-:Y:S05]  /*157c0*/  WARPSYNC.COLLECTIVE R15, `(.L_x_1387) ;  /* 0x000000000f087348 */ /* 0x000fea0003c00000 */
[----:B------:R0:W1:Y:S02]  /*157d0*/  SHFL.IDX P6, R14, R13, R12, R11 ;  /* 0x0000000c0d0e7389 */ /* 0x00006400000c000b */
[----:B01----:R-:W-:Y:S01]  /*157e0*/  ENDCOLLECTIVE ;  /* 0x000000000000791b */ /* 0x003fe20003800000 */
.L_x_1387:
        /* <DEDUP_REMOVED lines=19> */
.L_x_1388:
[----:B------:R-:W-:-:S05]  /*15920*/  VIADD R2, R0, 0x40 ;  /* 0x0000004000027836 */ /* 0x000fca0000000000 */
[----:B------:R-:W-:Y:S01]  /*15930*/  ISETP.GE.AND P4, PT, R2, R4, PT ;  /* 0x000000040200720c */ /* 0x000fe20003f86270 */
[----:B------:R-:W-:Y:S02]  /*15940*/  IMAD.MOV.U32 R13, RZ, RZ, R6 ;  /* 0x000000ffff0d7224 */ /* 0x000fe400078e0006 */
[----:B------:R-:W-:-:S10]  /*15950*/  IMAD.MOV.U32 R2, RZ, RZ, R14 ;  /* 0x000000ffff027224 */ /* 0x000fd400078e000e */
[----:B------:R-:W-:Y:S05]  /*15960*/  WARPSYNC.COLLECTIVE R15, `(.L_x_1389) ;  /* 0x000000000f087348 */ /* 0x000fea0003c00000 */
[----:B------:R0:W1:Y:S02]  /*15970*/  SHFL.IDX P6, R14, R13, R12, R11 ;  /* 0x0000000c0d0e7389 */ /* 0x00006400000c000b */
[----:B01----:R-:W-:Y:S01]  /*15980*/  ENDCOLLECTIVE ;  /* 0x000000000000791b */ /* 0x003fe20003800000 */
.L_x_1389:
        /* <DEDUP_REMOVED lines=19> */
.L_x_1390:
[----:B------:R-:W-:-:S05]  /*15ac0*/  VIADD R2, R0, 0x50 ;  /* 0x0000005000027836 */ /* 0x000fca0000000000 */
[----:B------:R-:W-:Y:S01]  /*15ad0*/  ISETP.GE.AND P4, PT, R2, R4, PT ;  /* 0x000000040200720c */ /* 0x000fe20003f86270 */
[----:B------:R-:W-:Y:S02]  /*15ae0*/  IMAD.MOV.U32 R13, RZ, RZ, R6 ;  /* 0x000000ffff0d7224 */ /* 0x000fe400078e0006 */
[----:B------:R-:W-:-:S10]  /*15af0*/  IMAD.MOV.U32 R2, RZ, RZ, R14 ;  /* 0x000000ffff027224 */ /* 0x000fd400078e000e */
[----:B------:R-:W-:Y:S05]  /*15b00*/  WARPSYNC.COLLECTIVE R15, `(.L_x_1391) ;  /* 0x000000000f087348 */ /* 0x000fea0003c00000 */
[----:B------:R0:W1:Y:S02]  /*15b10*/  SHFL.IDX P6, R14, R13, R12, R11 ;  /* 0x0000000c0d0e7389 */ /* 0x00006400000c000b */
[----:B01----:R-:W-:Y:S01]  /*15b20*/  ENDCOLLECTIVE ;  /* 0x000000000000791b */ /* 0x003fe20003800000 */
.L_x_1391:
        /* <DEDUP_REMOVED lines=19> */
.L_x_1392:
[----:B------:R-:W-:-:S05]  /*15c60*/  VIADD R2, R0, 0x60 ;  /* 0x0000006000027836 */ /* 0x000fca0000000000 */
[----:B------:R-:W-:Y:S01]  /*15c70*/  ISETP.GE.AND P4, PT, R2, R4, PT ;  /* 0x000000040200720c */ /* 0x000fe20003f86270 */
[----:B------:R-:W-:Y:S02]  /*15c80*/  IMAD.MOV.U32 R13, RZ, RZ, R6 ;  /* 0x000000ffff0d7224 */ /* 0x000fe400078e0006 */
[----:B------:R-:W-:-:S10]  /*15c90*/  IMAD.MOV.U32 R2, RZ, RZ, R14 ;  /* 0x000000ffff027224 */ /* 0x000fd400078e000e */
[----:B------:R-:W-:Y:S05]  /*15ca0*/  WARPSYNC.COLLECTIVE R15, `(.L_x_1393) ;  /* 0x000000000f087348 */ /* 0x000fea0003c00000 */
[----:B------:R0:W1:Y:S02]  /*15cb0*/  SHFL.IDX P6, R14, R13, R12, R11 ;  /* 0x0000000c0d0e7389 */ /* 0x00006400000c000b */
[----:B01----:R-:W-:Y:S01]  /*15cc0*/  ENDCOLLECTIVE ;  /* 0x000000000000791b */ /* 0x003fe20003800000 */
.L_x_1393:
        /* <DEDUP_REMOVED lines=19> */
.L_x_1394:
[----:B------:R-:W-:Y:S02]  /*15e00*/  IMAD.MOV.U32 R13, RZ, RZ, R6 ;  /* 0x000000ffff0d7224 */ /* 0x000fe400078e0006 */
[----:B------:R-:W-:-:S07]  /*15e10*/  IMAD.MOV.U32 R7, RZ, RZ, R14 ;  /* 0x000000ffff077224 */ /* 0x000fce00078e000e */
[----:B------:R-:W-:Y:S05]  /*15e20*/  WARPSYNC.COLLECTIVE R15, `(.L_x_1395) ;  /* 0x000000000f087348 */ /* 0x000fea0003c00000 */
[----:B------:R0:W1:Y:S02]  /*15e30*/  SHFL.IDX P6, R14, R13, R12, R11 ;  /* 0x0000000c0d0e7389 */ /* 0x00006400000c000b */
[----:B01----:R-:W-:Y:S01]  /*15e40*/  ENDCOLLECTIVE ;  /* 0x000000000000791b */ /* 0x003fe20003800000 */
.L_x_1395:
[----:B------:R-:W-:Y:S01]  /*15e50*/  IMAD.MOV.U32 R2, RZ, RZ, R14 ;  /* 0x000000ffff027224 */ /* 0x000fe200078e000e */
[----:B------:R-:W-:Y:S06]  /*15e60*/  BRA `(.L_x_1396) ;  /* 0xffffffb400b07947 */ /* 0x000fec000383ffff */
.L_x_1283:
[----:B0-----:R0:W1:Y:S02]  /*15e70*/  SYNCS.PHASECHK.TRANS64.TRYWAIT P0, [R17+URZ+0x30820], R0 ;  /* 0x03082000110075a7 */ /* 0x001064000800017f */
[----:B-1----:R-:W-:Y:S05]  /*15e80*/  @!P0 NANOSLEEP.SYNCS 0x989680 ;  /* 0x009896800000895d */ /* 0x002fea0003900000 */
[----:B------:R-:W1:Y:S02]  /*15e90*/  @!P0 SYNCS.PHASECHK.TRANS64 P0, [R17+URZ+0x30820], R0 ;  /* 0x03082000110085a7 */ /* 0x000e64000800007f */
[----:B-1----:R-:W-:Y:S05]  /*15ea0*/  @!P0 BRA `(.L_x_1283) ;  /* 0xfffffffc00f08947 */ /* 0x002fea000383ffff */
[----:B------:R-:W-:Y:S05]  /*15eb0*/  BRA `(.L_x_1397) ;  /* 0xffffffb8002c7947 */ /* 0x000fea000383ffff */
.L_x_1290:
[----:B0-----:R0:W1:Y:S02]  /*15ec0*/  SYNCS.PHASECHK.TRANS64.TRYWAIT P0, [R3+URZ+0x30840], R2 ;  /* 0x03084002030075a7 */ /* 0x001064000800017f */
[----:B-1----:R-:W-:Y:S05]  /*15ed0*/  @!P0 NANOSLEEP.SYNCS 0x989680 ;  /* 0x009896800000895d */ /* 0x002fea0003900000 */
[----:B------:R-:W1:Y:S02]  /*15ee0*/  @!P0 SYNCS.PHASECHK.TRANS64 P0, [R3+URZ+0x30840], R2 ;  /* 0x03084002030085a7 */ /* 0x000e64000800007f */
[----:B-1----:R-:W-:Y:S05]  /*15ef0*/  @!P0 BRA `(.L_x_1290) ;  /* 0xfffffffc00f08947 */ /* 0x002fea000383ffff */
[----:B------:R-:W-:Y:S05]  /*15f00*/  BRA `(.L_x_1398) ;  /* 0xffffffb800e87947 */ /* 0x000fea000383ffff */
.L_x_1298:
[----:B0-----:R0:W1:Y:S02]  /*15f10*/  SYNCS.PHASECHK.TRANS64.TRYWAIT P0, [R3+URZ+0x60], R2 ;  /* 0x00006002030075a7 */ /* 0x001064000800017f */
[----:B-1----:R-:W-:Y:S05]  /*15f20*/  @!P0 NANOSLEEP.SYNCS 0x989680 ;  /* 0x009896800000895d */ /* 0x002fea0003900000 */
[----:B------:R-:W1:Y:S02]  /*15f30*/  @!P0 SYNCS.PHASECHK.TRANS64 P0, [R3+URZ+0x60], R2 ;  /* 0x00006002030085a7 */ /* 0x000e64000800007f */
[----:B-1----:R-:W-:Y:S05]  /*15f40*/  @!P0 BRA `(.L_x_1298) ;  /* 0xfffffffc00f08947 */ /* 0x002fea000383ffff */
[----:B------:R-:W-:Y:S05]  /*15f50*/  BRA `(.L_x_1399) ;  /* 0xffffffc000387947 */ /* 0x000fea000383ffff */
.L_x_1310:
[----:B--2---:R2:W3:Y:S02]  /*15f60*/  SYNCS.PHASECHK.TRANS64.TRYWAIT P0, [R3+URZ+0x30840], R2 ;  /* 0x03084002030075a7 */ /* 0x0044e4000800017f */
[----:B---3--:R-:W-:Y:S05]  /*15f70*/  @!P0 NANOSLEEP.SYNCS 0x989680 ;  /* 0x009896800000895d */ /* 0x008fea0003900000 */
[----:B------:R-:W3:Y:S02]  /*15f80*/  @!P0 SYNCS.PHASECHK.TRANS64 P0, [R3+URZ+0x30840], R2 ;  /* 0x03084002030085a7 */ /* 0x000ee4000800007f */
[----:B---3--:R-:W-:Y:S05]  /*15f90*/  @!P0 BRA `(.L_x_1310) ;  /* 0xfffffffc00f08947 */ /* 0x008fea000383ffff */
[----:B------:R-:W-:Y:S05]  /*15fa0*/  BRA `(.L_x_1400) ;  /* 0xffffffc800387947 */ /* 0x000fea000383ffff */
.L_x_1318:
[----:B0-----:R0:W1:Y:S02]  /*15fb0*/  SYNCS.PHASECHK.TRANS64.TRYWAIT P0, [R9+URZ+0x60], R2 ;  /* 0x00006002090075a7 */ /* 0x001064000800017f */
[----:B-1----:R-:W-:Y:S05]  /*15fc0*/  @!P0 NANOSLEEP.SYNCS 0x989680 ;  /* 0x009896800000895d */ /* 0x002fea0003900000 */
[----:B------:R-:W1:Y:S02]  /*15fd0*/  @!P0 SYNCS.PHASECHK.TRANS64 P0, [R9+URZ+0x60], R2 ;  /* 0x00006002090085a7 */ /* 0x000e64000800007f */
[----:B-1----:R-:W-:Y:S05]  /*15fe0*/  @!P0 BRA `(.L_x_1318) ;  /* 0xfffffffc00f08947 */ /* 0x002fea000383ffff */
[----:B------:R-:W-:Y:S05]  /*15ff0*/  BRA `(.L_x_1401) ;  /* 0xffffffcc00887947 */ /* 0x000fea000383ffff */
.L_x_1329:
[----:B--2---:R2:W3:Y:S02]  /*16000*/  SYNCS.PHASECHK.TRANS64.TRYWAIT P0, [R2+URZ+0x30840], R3 ;  /* 0x03084003020075a7 */ /* 0x0044e4000800017f */
[----:B---3--:R-:W-:Y:S05]  /*16010*/  @!P0 NANOSLEEP.SYNCS 0x989680 ;  /* 0x009896800000895d */ /* 0x008fea0003900000 */
[----:B------:R-:W3:Y:S02]  /*16020*/  @!P0 SYNCS.PHASECHK.TRANS64 P0, [R2+URZ+0x30840], R3 ;  /* 0x03084003020085a7 */ /* 0x000ee4000800007f */
[----:B---3--:R-:W-:Y:S05]  /*16030*/  @!P0 BRA `(.L_x_1329) ;  /* 0xfffffffc00f08947 */ /* 0x008fea000383ffff */
[----:B------:R-:W-:Y:S05]  /*16040*/  BRA `(.L_x_1402) ;  /* 0xffffffd400587947 */ /* 0x000fea000383ffff */
.L_x_1337:
[----:B0-----:R0:W1:Y:S02]  /*16050*/  SYNCS.PHASECHK.TRANS64.TRYWAIT P0, [R2+URZ+0x60], R5 ;  /* 0x00006005020075a7 */ /* 0x001064000800017f */
[----:B-1----:R-:W-:Y:S05]  /*16060*/  @!P0 NANOSLEEP.SYNCS 0x989680 ;  /* 0x009896800000895d */ /* 0x002fea0003900000 */
[----:B------:R-:W1:Y:S02]  /*16070*/  @!P0 SYNCS.PHASECHK.TRANS64 P0, [R2+URZ+0x60], R5 ;  /* 0x00006005020085a7 */ /* 0x000e64000800007f */
[----:B-1----:R-:W-:Y:S05]  /*16080*/  @!P0 BRA `(.L_x_1337) ;  /* 0xfffffffc00f08947 */ /* 0x002fea000383ffff */
[----:B------:R-:W-:Y:S05]  /*16090*/  BRA `(.L_x_1403) ;  /* 0xffffffd800a87947 */ /* 0x000fea000383ffff */
.L_x_1350:
[----:B0-----:R0:W3:Y:S02]  /*160a0*/  SYNCS.PHASECHK.TRANS64.TRYWAIT P0, [R0+URZ+0x30860], R3 ;  /* 0x03086003000075a7 */ /* 0x0010e4000800017f */
[----:B---3--:R-:W-:Y:S05]  /*160b0*/  @!P0 NANOSLEEP.SYNCS 0x989680 ;  /* 0x009896800000895d */ /* 0x008fea0003900000 */
[----:B------:R-:W3:Y:S02]  /*160c0*/  @!P0 SYNCS.PHASECHK.TRANS64 P0, [R0+URZ+0x30860], R3 ;  /* 0x03086003000085a7 */ /* 0x000ee4000800007f */
[----:B---3--:R-:W-:Y:S05]  /*160d0*/  @!P0 BRA `(.L_x_1350) ;  /* 0xfffffffc00f08947 */ /* 0x008fea000383ffff */
[----:B------:R-:W-:Y:S05]  /*160e0*/  BRA `(.L_x_1404) ;  /* 0xffffffe000647947 */ /* 0x000fea000383ffff */
.L_x_1359:
[----:B------:R-:W-:Y:S01]  /*160f0*/  BSSY B0, `(.L_x_1405) ;  /* 0x0000008000007945 */ /* 0x000fe20003800000 */
[----:B-----5:R-:W-:Y:S02]  /*16100*/  IMAD.MOV.U32 R13, RZ, RZ, R2 ;  /* 0x000000ffff0d7224 */ /* 0x020fe400078e0002 */
[----:B------:R-:W-:Y:S02]  /*16110*/  IMAD.MOV.U32 R12, RZ, RZ, RZ ;  /* 0x000000ffff0c7224 */ /* 0x000fe400078e00ff */
[----:B------:R-:W-:Y:S02]  /*16120*/  IMAD.MOV.U32 R11, RZ, RZ, 0x1f ;  /* 0x0000001fff0b7424 */ /* 0x000fe400078e00ff */
[----:B------:R-:W-:-:S07]  /*16130*/  IMAD.MOV.U32 R15, RZ, RZ, -0x1 ;  /* 0xffffffffff0f7424 */ /* 0x000fce00078e00ff */
[----:B0123--:R-:W-:Y:S05]  /*16140*/  WARPSYNC.COLLECTIVE R15, `(.L_x_1406) ;  /* 0x000000000f087348 */ /* 0x00ffea0003c00000 */
[----:B------:R4:W0:Y:S02]  /*16150*/  SHFL.IDX P6, R14, R13, R12, R11 ;  /* 0x0000000c0d0e7389 */ /* 0x00082400000c000b */
[----:B01234-:R-:W-:Y:S01]  /*16160*/  ENDCOLLECTIVE ;  /* 0x000000000000791b */ /* 0x01ffe20003800000 */
.L_x_1406:
[----:B------:R-:W-:Y:S05]  /*16170*/  BSYNC B0 ;  /* 0x0000000000007941 */ /* 0x000fea0003800000 */
.L_x_1405:
[----:B------:R-:W-:Y:S05]  /*16180*/  BRA `(.L_x_1407) ;  /* 0xffffffe400d47947 */ /* 0x000fea000383ffff */
.L_x_1362:
[----:B0-----:R0:W3:Y:S02]  /*16190*/  SYNCS.PHASECHK.TRANS64.TRYWAIT P0, [R0+URZ+0x30820], R3 ;  /* 0x03082003000075a7 */ /* 0x0010e4000800017f */
[----:B---3--:R-:W-:Y:S05]  /*161a0*/  @!P0 NANOSLEEP.SYNCS 0x989680 ;  /* 0x009896800000895d */ /* 0x008fea0003900000 */
[----:B------:R-:W3:Y:S02]  /*161b0*/  @!P0 SYNCS.PHASECHK.TRANS64 P0, [R0+URZ+0x30820], R3 ;  /* 0x03082003000085a7 */ /* 0x000ee4000800007f */
[----:B---3--:R-:W-:Y:S05]  /*161c0*/  @!P0 BRA `(.L_x_1362) ;  /* 0xfffffffc00f08947 */ /* 0x008fea000383ffff */
[----:B------:R-:W-:Y:S05]  /*161d0*/  BRA `(.L_x_1408) ;  /* 0xffffffe800207947 */ /* 0x000fea000383ffff */
.L_x_1363:
        /* <DEDUP_REMOVED lines=8> */
[----:B012---:R-:W-:Y:S05]  /*16260*/  WARPSYNC.COLLECTIVE R15, `(.L_x_1410) ;  /* 0x000000000f087348 */ /* 0x007fea0003c00000 */
[----:B------:R3:W4:Y:S02]  /*16270*/  SHFL.IDX P6, R14, R13, R12, R11 ;  /* 0x0000000c0d0e7389 */ /* 0x00072400000c000b */
[----:B01234-:R-:W-:Y:S01]  /*16280*/  ENDCOLLECTIVE ;  /* 0x000000000000791b */ /* 0x01ffe20003800000 */
.L_x_1410:
[----:B------:R-:W-:Y:S05]  /*16290*/  BSYNC B0 ;  /* 0x0000000000007941 */ /* 0x000fea0003800000 */
.L_x_1409:
[----:B------:R-:W-:Y:S05]  /*162a0*/  BRA `(.L_x_1411) ;  /* 0xffffffe800087947 */ /* 0x000fea000383ffff */
.L_x_1366:
[----:B------:R-:W-:Y:S01]  /*162b0*/  BSSY B1, `(.L_x_1412) ;  /* 0x0000006000017945 */ /* 0x000fe20003800000 */
[----:B------:R-:W-:-:S07]  /*162c0*/  IMAD.MOV.U32 R15, RZ, RZ, -0x1 ;  /* 0xffffffffff0f7424 */ /* 0x000fce00078e00ff */
[----:B0123--:R-:W-:Y:S05]  /*162d0*/  WARPSYNC.COLLECTIVE R15, `(.L_x_1413) ;  /* 0x000000000f0c7348 */ /* 0x00ffea0003c00000 */
[----:B------:R-:W-:Y:S02]  /*162e0*/  ELECT P6, UR62, PT ;  /* 0x00000000003e782f */ /* 0x000fe400038c0000 */
[----:B------:R-:W-:Y:S01]  /*162f0*/  MOV R14, UR62 ;  /* 0x0000003e000e7c02 */ /* 0x000fe20008000f00 */
[----:B0123--:R-:W-:Y:S10]  /*16300*/  ENDCOLLECTIVE ;  /* 0x000000000000791b */ /* 0x00fff40003800000 */
.L_x_1413:
[----:B------:R-:W-:Y:S05]  /*16310*/  BSYNC B1 ;  /* 0x0000000000017941 */ /* 0x000fea0003800000 */
.L_x_1412:
[----:B------:R-:W-:Y:S05]  /*16320*/  BRA `(.L_x_1414) ;  /* 0xffffffe800007947 */ /* 0x000fea000383ffff */
.L_x_1368:
[----:B0-----:R0:W3:Y:S02]  /*16330*/  SYNCS.PHASECHK.TRANS64.TRYWAIT P0, [R6+URZ], R5 ;  /* 0x00000005060075a7 */ /* 0x0010e4000800017f */
[----:B---3--:R-:W-:Y:S05]  /*16340*/  @!P0 NANOSLEEP.SYNCS 0x989680 ;  /* 0x009896800000895d */ /* 0x008fea0003900000 */
[----:B------:R-:W3:Y:S02]  /*16350*/  @!P0 SYNCS.PHASECHK.TRANS64 P0, [R6+URZ], R5 ;  /* 0x00000005060085a7 */ /* 0x000ee4000800007f */
[----:B---3--:R-:W-:Y:S05]  /*16360*/  @!P0 BRA `(.L_x_1368) ;  /* 0xfffffffc00f08947 */ /* 0x008fea000383ffff */
[----:B------:R-:W-:Y:S05]  /*16370*/  BRA `(.L_x_1415) ;  /* 0xffffffe800407947 */ /* 0x000fea000383ffff */
.L_x_1369:
[----:B---3--:R3:W4:Y:S02]  /*16380*/  SYNCS.PHASECHK.TRANS64.TRYWAIT P0, [R3+URZ], R2 ;  /* 0x00000002030075a7 */ /* 0x008724000800017f */
[----:B----4-:R-:W-:Y:S05]  /*16390*/  @!P0 NANOSLEEP.SYNCS 0x989680 ;  /* 0x009896800000895d */ /* 0x010fea0003900000 */
[----:B------:R-:W4:Y:S02]  /*163a0*/  @!P0 SYNCS.PHASECHK.TRANS64 P0, [R3+URZ], R2 ;  /* 0x00000002030085a7 */ /* 0x000f24000800007f */
[----:B----4-:R-:W-:Y:S05]  /*163b0*/  @!P0 BRA `(.L_x_1369) ;  /* 0xfffffffc00f08947 */ /* 0x010fea000383ffff */
[----:B------:R-:W-:Y:S05]  /*163c0*/  BRA `(.L_x_1416) ;  /* 0xffffffe800347947 */ /* 0x000fea000383ffff */
.L_x_1371:
[----:B---3--:R3:W4:Y:S02]  /*163d0*/  SYNCS.PHASECHK.TRANS64.TRYWAIT P0, [R18+URZ], R5 ;  /* 0x00000005120075a7 */ /* 0x008724000800017f */
[----:B----4-:R-:W-:Y:S05]  /*163e0*/  @!P0 NANOSLEEP.SYNCS 0x989680 ;  /* 0x009896800000895d */ /* 0x010fea0003900000 */
[----:B------:R-:W4:Y:S02]  /*163f0*/  @!P0 SYNCS.PHASECHK.TRANS64 P0, [R18+URZ], R5 ;  /* 0x00000005120085a7 */ /* 0x000f24000800007f */
[----:B----4-:R-:W-:Y:S05]  /*16400*/  @!P0 BRA `(.L_x_1371) ;  /* 0xfffffffc00f08947 */ /* 0x010fea000383ffff */
[----:B------:R-:W-:Y:S05]  /*16410*/  BRA `(.L_x_1417) ;  /* 0xffffffe800387947 */ /* 0x000fea000383ffff */
.L_x_1418:
        /* <DEDUP_REMOVED lines=14> */
.L_x_15297:


//--------------------- .text._ZN7cutlass13device_kernelIN5flash11enable_sm90INS1_16FlashAttnFwdSm90INS1_25CollectiveMainloopFwdSm90ILi2EN4cute5tupleIJNS5_1CILi1EEES8_S8_EEENS6_IJNS7_ILi128EEENS7_ILi64EEENS7_ILi256EEEEEELi256ENS_6half_tEfNS_4arch4Sm90ELb0ELb1ELb0ELb1ELb0ELb0ELb0ELb1ELb1ELb1ELb0ELb0EEENS1_21CollectiveEpilogueFwdINS6_IJSA_SC_SB_EEES9_SE_SG_Li256ELb1ELb1ELb0ELb0EEENS1_36VarlenDynamicPersistentTileSchedulerILi128ELi64ELi256ELi128ELb0ELb1ELb1ELb1ELb0ELb1EEEEEEEEEvNT_6ParamsE --------------------------
	.section	.text._ZN7cutlass13device_kernelIN5flash11enable_sm90INS1_16FlashAttnFwdSm90INS1_25CollectiveMainloopFwdSm90ILi2EN4cute5tupleIJNS5_1CILi1EEES8_S8_EEENS6_IJNS7_ILi128EEENS7_ILi64EEENS7_ILi256EEEEEELi256ENS_6half_tEfNS_4arch4Sm90ELb0ELb1ELb0ELb1ELb0ELb0ELb0ELb1ELb1ELb1ELb0ELb0EEENS1_21CollectiveEpilogueFwdINS6_IJSA_SC_SB_EEES9_SE_SG_Li256ELb1ELb1ELb0ELb0EEENS1_36VarlenDynamicPersistentTileSchedulerILi128ELi64ELi256ELi128ELb0ELb1ELb1ELb1ELb0ELb1EEEEEEEEEvNT_6ParamsE,"ax",@progbits
	.align	128
.text._ZN7cutlass13device_kernelIN5flash11enable_sm90INS1_16FlashAttnFwdSm90INS1_25CollectiveMainloopFwdSm90ILi2EN4cute5tupleIJNS5_1CILi1EEES8_S8_EEENS6_IJNS7_ILi128EEENS7_ILi64EEENS7_ILi256EEEEEELi256ENS_6half_tEfNS_4arch4Sm90ELb0ELb1ELb0ELb1ELb0ELb0ELb0ELb1ELb1ELb1ELb0ELb0EEENS1_21CollectiveEpilogueFwdINS6_IJSA_SC_SB_EEES9_SE_SG_Li256ELb1ELb1ELb0ELb0EEENS1_36VarlenDynamicPersistentTileSchedulerILi128ELi64ELi256ELi128ELb0ELb1ELb1ELb1ELb0ELb1EEEEEEEEEvNT_6ParamsE:
        .type           _ZN7cutlass13device_kernelIN5flash11enable_sm90INS1_16FlashAttnFwdSm90INS1_25CollectiveMainloopFwdSm90ILi2EN4cute5tupleIJNS5_1CILi1EEES8_S8_EEENS6_IJNS7_ILi128EEENS7_ILi64EEENS7_ILi256EEEEEELi256ENS_6half_tEfNS_4arch4Sm90ELb0ELb1ELb0ELb1ELb0ELb0ELb0ELb1ELb1ELb1ELb0ELb0EEENS1_21CollectiveEpilogueFwdINS6_IJSA_SC_SB_EEES9_SE_SG_Li256ELb1ELb1ELb0ELb0EEENS1_36VarlenDynamicPersistentTileSchedulerILi128ELi64ELi256ELi128ELb0ELb1ELb1ELb1ELb0ELb1EEEEEEEEEvNT_6ParamsE,@function
        .size           _ZN7cutlass13device_kernelIN5flash11enable_sm90INS1_16FlashAttnFwdSm90INS1_25CollectiveMainloopFwdSm90ILi2EN4cute5tupleIJNS5_1CILi1EEES8_S8_EEENS6_IJNS7_ILi128EEENS7_ILi64EEENS7_ILi256EEEEEELi256ENS_6half_tEfNS_4arch4Sm90ELb0ELb1ELb0ELb1ELb0ELb0ELb0ELb1ELb1ELb1ELb0ELb0EEENS1_21CollectiveEpilogueFwdINS6_IJSA_SC_SB_EEES9_SE_SG_Li256ELb1ELb1ELb0ELb0EEENS1_36VarlenDynamicPersistentTileSchedulerILi128ELi64ELi256ELi128ELb0ELb1ELb1ELb1ELb0ELb1EEEEEEEEEvNT_6ParamsE,(.L_x_15298 - _ZN7cutlass13device_kernelIN5flash11enable_sm90INS1_16FlashAttnFwdSm90INS1_25CollectiveMainloopFwdSm90ILi2EN4cute5tupleIJNS5_1CILi1EEES8_S8_EEENS6_IJNS7_ILi128EEENS7_ILi64EEENS7_ILi256EEEEEELi256ENS_6half_tEfNS_4arch4Sm90ELb0ELb1ELb0ELb1ELb0ELb0ELb0ELb1ELb1ELb1ELb0ELb0EEENS1_21CollectiveEpilogueFwdINS6_IJSA_SC_SB_EEES9_SE_SG_Li256ELb1ELb1ELb0ELb0EEENS1_36VarlenDynamicPersistentTileSchedulerILi128ELi64ELi256ELi128ELb0ELb1ELb1ELb1ELb0ELb1EEEEEEEEEvNT_6ParamsE)
        .other          _ZN7cutlass13device_kernelIN5flash11enable_sm90INS1_16FlashAttnFwdSm90INS1_25CollectiveMainloopFwdSm90ILi2EN4cute5tupleIJNS5_1CILi1EEES8_S8_EEENS6_IJNS7_ILi128EEENS7_ILi64EEENS7_ILi256EEEEEELi256ENS_6half_tEfNS_4arch4Sm90ELb0ELb1ELb0ELb1ELb0ELb0ELb0ELb1ELb1ELb1ELb0ELb0EEENS1_21CollectiveEpilogueFwdINS6_IJSA_SC_SB_EEES9_SE_SG_Li256ELb1ELb1ELb0ELb0EEENS1_36VarlenDynamicPersistentTileSchedulerILi128ELi64ELi256ELi128ELb0ELb1ELb1ELb1ELb0ELb1EEEEEEEEEvNT_6ParamsE,@"STO_CUDA_ENTRY STV_DEFAULT"
_ZN7cutlass13device_kernelIN5flash11enable_sm90INS1_16FlashAttnFwdSm90INS1_25CollectiveMainloopFwdSm90ILi2EN4cute5tupleIJNS5_1CILi1EEES8_S8_EEENS6_IJNS7_ILi128EEENS7_ILi64EEENS7_ILi256EEEEEELi256ENS_6half_tEfNS_4arch4Sm90ELb0ELb1ELb0ELb1ELb0ELb0ELb0ELb1ELb1ELb1ELb0ELb0EEENS1_21CollectiveEpilogueFwdINS6_IJSA_SC_SB_EEES9_SE_SG_Li256ELb1ELb1ELb0ELb0EEENS1_36VarlenDynamicPersistentTileSchedulerILi128ELi64ELi256ELi128ELb0ELb1ELb1ELb1ELb0ELb1EEEEEEEEEvNT_6ParamsE:
        /* <DEDUP_REMOVED lines=18> */
.L_x_1420:
[----:B------:R-:W-:Y:S05]  /*0120*/  BSYNC B0 ;  /* 0x0000000000007941 */ /* 0x000fea0003800000 */
.L_x_1419:
        /* <DEDUP_REMOVED lines=41> */
.L_x_1421:
        /* <DEDUP_REMOVED lines=22> */
.L_x_1422:
        /* <DEDUP_REMOVED lines=18> */
.L_x_1423:
        /* <DEDUP_REMOVED lines=22> */
.L_x_1424:
        /* <DEDUP_REMOVED lines=22> */
.L_x_1425:
        /* <DEDUP_REMOVED lines=8> */
.L_x_1427:
        /* <DEDUP_REMOVED lines=16> */
[----:B------:R-:W-:Y:S01]  /*0a80*/  UMOV UR38, URZ ;  /* 0x0000003f00267c82 */ /* 0x000fe20008000000 */
[----:B------:R-:W-:Y:S01]  /*0a90*/  R2UR UR5, R9 ;  /* 0x00000000090572ca */ /* 0x000fe200000e0000 */
[----:B------:R-:W0:Y:S01]  /*0aa0*/  S2R R0, SR_TID.X ;  /* 0x0000000000007919 */ /* 0x000e220000002100 */
[----:B------:R-:W-:Y:S01]  /*0ab0*/  R2UR UR7, R10 ;  /* 0x000000000a0772ca */ /* 0x000fe200000e0000 */
[----:B------:R-:W-:Y:S01]  /*0ac0*/  UMOV UR36, URZ ;  /* 0x0000003f00247c82 */ /* 0x000fe20008000000 */
[----:B0-----:R-:W-:-:S05]  /*0ad0*/  VIADD R217, R0, 0xffffff80 ;  /* 0xffffff8000d97836 */ /* 0x001fca0000000000 */
[----:B------:R-:W-:-:S04]  /*0ae0*/  SHF.R.S32.HI R0, RZ, 0x1f, R217 ;  /* 0x0000001fff007819 */ /* 0x000fc800000114d9 */
[CC--:B------:R-:W-:Y:S02]  /*0af0*/  LEA.HI R3, R0.reuse, R217.reuse, RZ, 0x4 ;  /* 0x000000d900037211 */ /* 0x0c0fe400078f20ff */
[CC--:B------:R-:W-:Y:S02]  /*0b00*/  LEA.HI R4, R0.reuse, R217.reuse, RZ, 0x5 ;  /* 0x000000d900047211 */ /* 0x0c0fe400078f28ff */
[----:B------:R-:W-:Y:S02]  /*0b10*/  SHF.R.S32.HI R6, RZ, 0x4, R3 ;  /* 0x00000004ff067819 */ /* 0x000fe40000011403 */
[----:B------:R-:W-:Y:S01]  /*0b20*/  LEA.HI R11, R0, R217, RZ, 0x2 ;  /* 0x000000d9000b7211 */ /* 0x000fe200078f10ff */
[----:B------:R-:W-:Y:S01]  /*0b30*/  IMAD.SHL.U32 R5, R4, 0x20, RZ ;  /* 0x0000002004057824 */ /* 0x000fe200078e00ff */
[C---:B------:R-:W-:Y:S02]  /*0b40*/  LOP3.LUT R4, R3.reuse, 0x3fffff0, RZ, 0xc0, !PT ;  /* 0x03fffff003047812 */ /* 0x040fe400078ec0ff */
[----:B------:R-:W-:-:S02]  /*0b50*/  LEA.HI R3, R3, R6, RZ, 0x1 ;  /* 0x0000000603037211 */ /* 0x000fc400078f08ff */
[----:B------:R-:W-:Y:S01]  /*0b60*/  LOP3.LUT R5, R5, 0xfffffc00, RZ, 0xc0, !PT ;  /* 0xfffffc0005057812 */ /* 0x000fe200078ec0ff */
[----:B------:R-:W-:Y:S01]  /*0b70*/  IMAD.IADD R4, R217, 0x1, -R4 ;  /* 0x00000001d9047824 */ /* 0x000fe200078e0a04 */
[----:B------:R-:W-:-:S03]  /*0b80*/  LOP3.LUT R3, R3, 0x1ffffffe, RZ, 0xc0, !PT ;  /* 0x1ffffffe03037812 */ /* 0x000fc600078ec0ff */
[----:B------:R-:W-:Y:S02]  /*0b90*/  IMAD R4, R4, 0x40, R5 ;  /* 0x0000004004047824 */ /* 0x000fe400078e0205 */
[----:B------:R-:W-:Y:S01]  /*0ba0*/  IMAD.IADD R3, R6, 0x1, -R3 ;  /* 0x0000000106037824 */ /* 0x000fe200078e0a03 */
[----:B------:R-:W-:-:S03]  /*0bb0*/  LOP3.LUT R6, R11, 0xfffffffc, RZ, 0xc0, !PT ;  /* 0xfffffffc0b067812 */ /* 0x000fc600078ec0ff */
[----:B------:R-:W-:Y:S02]  /*0bc0*/  IMAD R211, R3, 0x8, R4 ;  /* 0x0000000803d37824 */ /* 0x000fe400078e0204 */
[----:B------:R-:W-:Y:S01]  /*0bd0*/  IMAD.IADD R5, R217, 0x1, -R6 ;  /* 0x00000001d9057824 */ /* 0x000fe200078e0a06 */
[----:B--2---:R-:W-:Y:S02]  /*0be0*/  R2UR UR4, R2 ;  /* 0x00000000020472ca */ /* 0x004fe400000e0000 */
[CC--:B------:R-:W-:Y:S02]  /*0bf0*/  LEA.HI R2, R0.reuse, R217.reuse, RZ, 0x7 ;  /* 0x000000d900027211 */ /* 0x0c0fe400078f38ff */
[----:B------:R-:W-:Y:S02]  /*0c00*/  LEA.HI R0, R0, R217, RZ, 0x3 ;  /* 0x000000d900007211 */ /* 0x000fe400078f18ff */
[----:B------:R-:W-:Y:S02]  /*0c10*/  LOP3.LUT R208, R2, 0xffffff80, RZ, 0xc0, !PT ;  /* 0xffffff8002d07812 */ /* 0x000fe400078ec0ff */
[----:B------:R-:W-:-:S02]  /*0c20*/  SHF.R.S32.HI R209, RZ, 0x7, R2 ;  /* 0x00000007ffd17819 */ /* 0x000fc40000011402 */
[----:B------:R-:W-:Y:S01]  /*0c30*/  SHF.R.S32.HI R205, RZ, 0x3, R0 ;  /* 0x00000003ffcd7819 */ /* 0x000fe20000011400 */
[----:B------:R-:W-:Y:S01]  /*0c40*/  IMAD.IADD R208, R217, 0x1, -R208 ;  /* 0x00000001d9d07824 */ /* 0x000fe200078e0ad0 */
[----:B------:R-:W-:Y:S01]  /*0c50*/  LEA.HI R2, R2, R209, RZ, 0x1 ;  /* 0x000000d102027211 */ /* 0x000fe200078f08ff */
[----:B------:R-:W-:-:S03]  /*0c60*/  ULOP3.LUT UR8, UR4, 0x1, URZ, 0xfc, !UPT ;  /* 0x0000000104087892 */ /* 0x000fc6000f8efc3f */
[----:B------:R-:W-:Y:S01]  /*0c70*/  SHF.R.S32.HI R7, RZ, 0x1f, R208 ;  /* 0x0000001fff077819 */ /* 0x000fe200000114d0 */
[----:B------:R-:W-:Y:S01]  /*0c80*/  UMOV UR4, URZ ;  /* 0x0000003f00047c82 */ /* 0x000fe20008000000 */
[----:B------:R-:W-:Y:S01]  /*0c90*/  LOP3.LUT R6, R2, 0x3fffffe, RZ, 0xc0, !PT ;  /* 0x03fffffe02067812 */ /* 0x000fe200078ec0ff */
[----:B------:R-:W-:Y:S01]  /*0ca0*/  IMAD.U32 R212, RZ, RZ, UR8 ;  /* 0x00000008ffd47e24 */ /* 0x000fe2000f8e00ff */
[CC--:B------:R-:W-:Y:S01]  /*0cb0*/  LEA.HI R8, R7.reuse, R208.reuse, RZ, 0x2 ;  /* 0x000000d007087211 */ /* 0x0c0fe200078f10ff */
[----:B------:R-:W-:Y:S01]  /*0cc0*/  IMAD.U32 R207, RZ, RZ, UR4 ;  /* 0x00000004ffcf7e24 */ /* 0x000fe2000f8e00ff */
        /* <DEDUP_REMOVED lines=11> */
[----:B------:R-:W-:Y:S01]  /*0d80*/  IMAD.IADD R10, R9, 0x1, -R10 ;  /* 0x00000001090a7824 */ /* 0x000fe200078e0a0a */
[----:B------:R-:W-:Y:S01]  /*0d90*/  LEA.HI R9, R5, R5, RZ, 0x1 ;  /* 0x0000000505097211 */ /* 0x000fe200078f08ff */
[----:B------:R-:W-:Y:S01]  /*0da0*/  VIADD R201, R19, 0x40 ;  /* 0x0000004013c97836 */ /* 0x000fe20000000000 */
[----:B------:R-:W-:Y:S01]  /*0db0*/  SHF.R.S32.HI R216, RZ, 0x1f, R19 ;  /* 0x0000001fffd87819 */ /* 0x000fe20000011413 */
[----:B------:R-:W-:Y:S01]  /*0dc0*/  IMAD R7, R7, 0x10, R10 ;  /* 0x0000001007077824 */ /* 0x000fe200078e020a */
[----:B------:R-:W-:Y:S01]  /*0dd0*/  LOP3.LUT R10, R9, 0x1ffffffe, RZ, 0xc0, !PT ;  /* 0x1ffffffe090a7812 */ /* 0x000fe200078ec0ff */
[C---:B------:R-:W-:Y:S01]  /*0de0*/  VIADD R200, R19.reuse, 0x80 ;  /* 0x0000008013c87836 */ /* 0x040fe20000000000 */
[----:B------:R-:W-:Y:S01]  /*0df0*/  SHF.R.S32.HI R215, RZ, 0x1f, R201 ;  /* 0x0000001fffd77819 */ /* 0x000fe200000114c9 */
[----:B------:R-:W-:-:S02]  /*0e00*/  VIADD R202, R19, 0xc0 ;  /* 0x000000c013ca7836 */ /* 0x000fc40000000000 */
[----:B------:R-:W-:Y:S01]  /*0e10*/  IMAD.IADD R5, R5, 0x1, -R10 ;  /* 0x0000000105057824 */ /* 0x000fe200078e0a0a */
[----:B------:R-:W-:Y:S01]  /*0e20*/  SHF.R.S32.HI R214, RZ, 0x1f, R200 ;  /* 0x0000001fffd67819 */ /* 0x000fe200000114c8 */
[----:B------:R-:W-:Y:S01]  /*0e30*/  IMAD R210, R6, 0x40, R7 ;  /* 0x0000004006d27824 */ /* 0x000fe200078e0207 */
[----:B------:R-:W-:Y:S01]  /*0e40*/  SHF.R.S32.HI R213, RZ, 0x1f, R202 ;  /* 0x0000001fffd57819 */ /* 0x000fe200000114ca */
[----:B------:R-:W-:Y:S02]  /*0e50*/  IMAD.IADD R17, R208, 0x1, -R17 ;  /* 0x00000001d0117824 */ /* 0x000fe400078e0a11 */
[----:B------:R-:W-:-:S07]  /*0e60*/  IMAD R22, R5, 0x8, R210 ;  /* 0x0000000805167824 */ /* 0x000fce00078e02d2 */
.L_x_1527:
[----:B------:R-:W-:Y:S01]  /*0e70*/  ULDC.64 UR8, c[0x0][0xa28] ;  /* 0x00028a0000087ab9 */ /* 0x000fe20000000a00 */
[----:B------:R-:W-:Y:S01]  /*0e80*/  ULDC.64 UR12, c[0x0][0x208] ;  /* 0x00008200000c7ab9 */ /* 0x000fe20000000a00 */
[----:B------:R-:W-:Y:S01]  /*0e90*/  UISETP.NE.U32.AND UP0, UPT, UR8, URZ, UPT ;  /* 0x0000003f0800728c */ /* 0x000fe2000bf05070 */
[----:B------:R-:W-:-:S03]  /*0ea0*/  ULDC UR4, c[0x0][0x424] ;  /* 0x0001090000047ab9 */ /* 0x000fc60000000800 */
[----:B------:R-:W-:-:S03]  /*0eb0*/  UISETP.NE.AND.EX UP0, UPT, UR9, URZ, UPT, UP0 ;  /* 0x0000003f0900728c */ /* 0x000fc6000bf05300 */
[----:B------:R-:W-:Y:S02]  /*0ec0*/  ULDC.64 UR8, c[0x0][0xa18] ;  /* 0x0002860000087ab9 */ /* 0x000fe40000000a00 */
[----:B------:R-:W-:Y:S01]  /*0ed0*/  UISETP.NE.U32.AND UP1, UPT, UR8, URZ, UPT ;  /* 0x0000003f0800728c */ /* 0x000fe2000bf25070 */
[----:B------:R-:W-:-:S03]  /*0ee0*/  PLOP3.LUT P0, PT, PT, PT, UP0, 0x80, 0x0 ;  /* 0x000000000000781c */ /* 0x000fc60003f0f008 */
[----:B------:R-:W-:-:S03]  /*0ef0*/  UISETP.NE.AND.EX UP1, UPT, UR9, URZ, UPT, UP1 ;  /* 0x0000003f0900728c */ /* 0x000fc6000bf25310 */
[----:B------:R-:W-:Y:S02]  /*0f00*/  @UP0 ULDC.64 UR8, c[0x0][0xa28] ;  /* 0x00028a0000080ab9 */ /* 0x000fe40000000a00 */
[----:B------:R-:W-:Y:S01]  /*0f10*/  @UP0 UIMAD.WIDE UR8, UR6, 0x4, UR8 ;  /* 0x00000004060808a5 */ /* 0x000fe2000f8e0208 */
[----:B------:R-:W-:-:S05]  /*0f20*/  PLOP3.LUT P2, PT, PT, PT, UP1, 0x80, 0x0 ;  /* 0x000000000000781c */ /* 0x000fca0003f4f018 */
[----:B------:R-:W-:Y:S01]  /*0f30*/  @UP1 ULDC.64 UR10, c[0x0][0xa18] ;  /* 0x00028600000a1ab9 */ /* 0x000fe20000000a00 */
[----:B0-2-4-:R-:W-:Y:S02]  /*0f40*/  IMAD.U32 R2, RZ, RZ, UR8 ;  /* 0x00000008ff027e24 */ /* 0x015fe4000f8e00ff */
[----:B------:R-:W-:Y:S01]  /*0f50*/  IMAD.U32 R3, RZ, RZ, UR9 ;  /* 0x00000009ff037e24 */ /* 0x000fe2000f8e00ff */
[----:B------:R-:W-:-:S04]  /*0f60*/  @UP1 UIMAD.WIDE UR8, UR6, 0x4, UR10 ;  /* 0x00000004060818a5 */ /* 0x000fc8000f8e020a */
[----:B------:R-:W2:Y:S02]  /*0f70*/  @P0 LDG.E R2, desc[UR12][R2.64] ;  /* 0x0000000c02020981 */ /* 0x000ea4000c1e1900 */
[----:B------:R-:W-:Y:S02]  /*0f80*/  IMAD.U32 R4, RZ, RZ, UR8 ;  /* 0x00000008ff047e24 */ /* 0x000fe4000f8e00ff */
[----:B------:R-:W-:Y:S01]  /*0f90*/  IMAD.U32 R5, RZ, RZ, UR9 ;  /* 0x00000009ff057e24 */ /* 0x000fe2000f8e00ff */
[----:B------:R-:W-:-:S04]  /*0fa0*/  ULDC.64 UR8, c[0x0][0x418] ;  /* 0x0001060000087ab9 */ /* 0x000fc80000000a00 */
[----:B---3--:R-:W3:Y:S01]  /*0fb0*/  @P2 LDG.E R4, desc[UR12][R4.64] ;  /* 0x0000000c04042981 */ /* 0x008ee2000c1e1900 */
[----:B------:R-:W-:Y:S01]  /*0fc0*/  UISETP.NE.U32.AND UP0, UPT, UR8, URZ, UPT ;  /* 0x0000003f0800728c */ /* 0x000fe2000bf05070 */
[----:B------:R-:W-:Y:S01]  /*0fd0*/  IMAD.U32 R204, RZ, RZ, UR7 ;  /* 0x00000007ffcc7e24 */ /* 0x000fe2000f8e00ff */
[----:B------:R-:W-:Y:S01]  /*0fe0*/  UMOV UR60, URZ ;  /* 0x0000003f003c7c82 */ /* 0x000fe20008000000 */
[----:B------:R-:W-:Y:S01]  /*0ff0*/  ULDC UR39, c[0x0][0x288] ;  /* 0x0000a20000277ab9 */ /* 0x000fe20000000800 */
[----:B------:R-:W-:-:S03]  /*1000*/  UISETP.NE.AND.EX UP0, UPT, UR9, URZ, UPT, UP0 ;  /* 0x0000003f0900728c */ /* 0x000fc6000bf05300 */
[----:B------:R-:W-:Y:S01]  /*1010*/  ULDC.64 UR8, c[0x0][0xa20] ;  /* 0x0002880000087ab9 */ /* 0x000fe20000000a00 */
[----:B------:R-:W-:Y:S01]  /*1020*/  USEL UR4, UR4, 0x1, UP0 ;  /* 0x0000000104047887 */ /* 0x000fe20008000000 */
[----:B------:R-:W-:Y:S01]  /*1030*/  ISETP.NE.U32.AND P1, PT, RZ, UR8, PT ;  /* 0x00000008ff007c0c */ /* 0x000fe2000bf25070 */
[----:B------:R-:W-:Y:S02]  /*1040*/  ULDC UR8, c[0x0][0x2f0] ;  /* 0x0000bc0000087ab9 */ /* 0x000fe40000000800 */
[----:B------:R-:W-:Y:S01]  /*1050*/  UIMAD UR4, UR4, UR8, URZ ;  /* 0x00000008040472a4 */ /* 0x000fe2000f8e023f */
[----:B------:R-:W-:Y:S02]  /*1060*/  ISETP.NE.AND.EX P1, PT, RZ, UR9, PT, P1 ;  /* 0x00000009ff007c0c */ /* 0x000fe4000bf25310 */
[----:B--2---:R-:W-:Y:S02]  /*1070*/  @P0 R2UR UR60, R2 ;  /* 0x00000000023c02ca */ /* 0x004fe400000e0000 */
[----:B---3--:R-:W-:Y:S01]  /*1080*/  @P2 R2UR UR39, R4 ;  /* 0x00000000042722ca */ /* 0x008fe200000e0000 */
[----:B-1----:R-:W-:-:S14]  /*1090*/  @P2 BRA `(.L_x_1428) ;  /* 0x0000000000382947 */ /* 0x002fdc0003800000 */
[----:B------:R-:W-:Y:S02]  /*10a0*/  ULDC.64 UR8, c[0x0][0xa00] ;  /* 0x0002800000087ab9 */ /* 0x000fe40000000a00 */
[----:B------:R-:W-:-:S04]  /*10b0*/  ISETP.NE.U32.AND P0, PT, RZ, UR8, PT ;  /* 0x00000008ff007c0c */ /* 0x000fc8000bf05070 */
[----:B------:R-:W-:-:S13]  /*10c0*/  ISETP.NE.AND.EX P0, PT, RZ, UR9, PT, P0 ;  /* 0x00000009ff007c0c */ /* 0x000fda000bf05300 */
[----:B------:R-:W-:Y:S05]  /*10d0*/  @!P0 BRA `(.L_x_1428) ;  /* 0x0000000000288947 */ /* 0x000fea0003800000 */
[----:B------:R-:W-:Y:S01]  /*10e0*/  ULDC.64 UR8, c[0x0][0xa00] ;  /* 0x0002800000087ab9 */ /* 0x000fe20000000a00 */
[----:B------:R-:W-:Y:S01]  /*10f0*/  ULDC.64 UR10, c[0x0][0x208] ;  /* 0x00008200000a7ab9 */ /* 0x000fe20000000a00 */
        /* <DEDUP_REMOVED lines=8> */
.L_x_1428:
[----:B------:R-:W-:Y:S01]  /*1180*/  IMAD.U32 R206, RZ, RZ, UR6 ;  /* 0x00000006ffce7e24 */ /* 0x000fe2000f8e00ff */
[----:B------:R-:W-:Y:S06]  /*1190*/  @!P1 BRA `(.L_x_1429) ;  /* 0x0000000000209947 */ /* 0x000fec0003800000 */
[----:B------:R-:W-:Y:S01]  /*11a0*/  ULDC.64 UR8, c[0x0][0xa20] ;  /* 0x0002880000087ab9 */ /* 0x000fe20000000a00 */
[----:B------:R-:W-:Y:S01]  /*11b0*/  ULDC.64 UR10, c[0x0][0x208] ;  /* 0x00008200000a7ab9 */ /* 0x000fe20000000a00 */
[----:B------:R-:W-:-:S06]  /*11c0*/  UIMAD.WIDE UR6, UR6, 0x4, UR8 ;  /* 0x00000004060678a5 */ /* 0x000fcc000f8e0208 */
[----:B------:R-:W-:Y:S02]  /*11d0*/  IMAD.U32 R2, RZ, RZ, UR6 ;  /* 0x00000006ff027e24 */ /* 0x000fe4000f8e00ff */
[----:B------:R-:W-:-:S05]  /*11e0*/  IMAD.U32 R3, RZ, RZ, UR7 ;  /* 0x00000007ff037e24 */ /* 0x000fca000f8e00ff */
[----:B------:R-:W2:Y:S02]  /*11f0*/  LDG.E R2, desc[UR10][R2.64] ;  /* 0x0000000a02027981 */ /* 0x000ea4000c1e1900 */
[----:B--2---:R-:W-:Y:S01]  /*1200*/  R2UR UR4, R2 ;  /* 0x00000000020472ca */ /* 0x004fe200000e0000 */
[----:B------:R-:W-:-:S14]  /*1210*/  BRA `(.L_x_1430) ;  /* 0x0000000000387947 */ /* 0x000fdc0003800000 */
.L_x_1429:
        /* <DEDUP_REMOVED lines=14> */
.L_x_1430:
[----:B------:R-:W-:Y:S01]  /*1300*/  ULDC UR6, c[0x0][0x448] ;  /* 0x0001120000067ab9 */ /* 0x000fe20000000800 */
[----:B------:R-:W-:Y:S02]  /*1310*/  USHF.L.U32 UR61, UR5, 0x7, URZ ;  /* 0x00000007053d7899 */ /* 0x000fe4000800063f */
[----:B------:R-:W-:Y:S02]  /*1320*/  UISETP.NE.AND UP0, UPT, UR6, 0x1, UPT ;  /* 0x000000010600788c */ /* 0x000fe4000bf05270 */
[----:B------:R-:W-:Y:S02]  /*1330*/  UIADD3 UR8, UR61, 0x7f, URZ ;  /* 0x0000007f3d087890 */ /* 0x000fe4000fffe03f */
[----:B------:R-:W-:-:S03]  /*1340*/  UIADD3 UR60, -UR60, UR4, URZ ;  /* 0x000000043c3c7290 */ /* 0x000fc6000fffe13f */
[----:B------:R-:W-:Y:S01]  /*1350*/  ULDC.64 UR4, c[0x0][0x9e0] ;  /* 0x0002780000047ab9 */ /* 0x000fe20000000a00 */
[----:B------:R-:W-:Y:S02]  /*1360*/  UIADD3 UR9, UR60, 0x1, -UR39 ;  /* 0x000000013c097890 */ /* 0x000fe4000fffe827 */
[----:B------:R-:W-:Y:S01]  /*1370*/  UISETP.GE.AND UP1, UPT, UR5, 0x1, UPT ;  /* 0x000000010500788c */ /* 0x000fe2000bf26270 */
[----:B------:R-:W-:Y:S01]  /*1380*/  @UP0 ULDC UR6, c[0x0][0x44c] ;  /* 0x0001130000060ab9 */ /* 0x000fe20000000800 */
[----:B------:R-:W-:Y:S01]  /*1390*/  @UP0 ULDC UR10, c[0x0][0x450] ;  /* 0x00011400000a0ab9 */ /* 0x000fe20000000800 */
[----:B------:R-:W-:-:S03]  /*13a0*/  UIMAD.WIDE.U32 UR6, UR8, UR6, URZ ;  /* 0x00000006080672a5 */ /* 0x000fc6000f8e003f */
[----:B------:R-:W-:Y:S01]  /*13b0*/  PLOP3.LUT P1, PT, PT, PT, UP1, 0x80, 0x0 ;  /* 0x000000000000781c */ /* 0x000fe20003f2f018 */
[----:B------:R-:W-:-:S04]  /*13c0*/  @UP0 USHF.R.U32.HI UR8, URZ, UR10, UR7 ;  /* 0x0000000a3f080299 */ /* 0x000fc80008011607 */
[----:B------:R-:W-:-:S04]  /*13d0*/  UIADD3 UR8, UR9, UR8, URZ ;  /* 0x0000000809087290 */ /* 0x000fc8000fffe03f */
[----:B------:R-:W-:-:S06]  /*13e0*/  UIADD3 UR4, UR8, UR4, URZ ;  /* 0x0000000408047290 */ /* 0x000fcc000fffe03f */
        /* <DEDUP_REMOVED lines=12> */
.L_x_1432:
[----:B------:R-:W-:-:S11]  /*14b0*/  UISETP.NE.AND UP1, UPT, UR5, 0x1, UPT ;  /* 0x000000010500788c */ /* 0x000fd6000bf25270 */
[----:B------:R-:W-:Y:S02]  /*14c0*/  @UP1 ULDC.64 UR8, c[0x0][0x9e8] ;  /* 0x00027a0000081ab9 */ /* 0x000fe40000000a00 */
[----:B------:R-:W-:-:S04]  /*14d0*/  UIMAD.WIDE.U32 UR6, UR4, UR8, URZ ;  /* 0x00000008040672a5 */ /* 0x000fc8000f8e003f */
[----:B------:R-:W-:-:S12]  /*14e0*/  @UP1 USHF.R.U32.HI UR4, URZ, UR9, UR7 ;  /* 0x000000093f041299 */ /* 0x000fd80008011607 */
.L_x_1433:
[----:B------:R-:W-:-:S06]  /*14f0*/  UIMAD UR4, UR4, UR5, UR5 ;  /* 0x00000005040472a4 */ /* 0x000fcc000f8e0205 */
[----:B------:R-:W-:-:S07]  /*1500*/  VIMNMX R0, R0, UR4, PT ;  /* 0x0000000400007c48 */ /* 0x000fce000bfe0100 */
.L_x_1431:
[----:B------:R-:W-:Y:S01]  /*1510*/  UIADD3 UR4, UR60, 0x3f, URZ ;  /* 0x0000003f3c047890 */ /* 0x000fe2000fffe03f */
        /* <DEDUP_REMOVED lines=10> */
[----:B------:R-:W-:-:S02]  /*15c0*/  UIADD3 UR52, UR60, -UR39, URZ ;  /* 0x800000273c347290 */ /* 0x000fc4000fffe03f */
        /* <DEDUP_REMOVED lines=17> */
.L_x_1435:
[----:B------:R-:W-:-:S11]  /*16e0*/  UISETP.NE.AND UP0, UPT, UR5, 0x1, UPT ;  /* 0x000000010500788c */ /* 0x000fd6000bf05270 */
[----:B------:R-:W-:Y:S02]  /*16f0*/  @UP0 ULDC.64 UR10, c[0x0][0x9e8] ;  /* 0x00027a00000a0ab9 */ /* 0x000fe40000000a00 */
[----:B------:R-:W-:-:S04]  /*1700*/  UIMAD.WIDE.U32 UR6, UR4, UR10, URZ ;  /* 0x0000000a040672a5 */ /* 0x000fc8000f8e003f */
[----:B------:R-:W-:-:S12]  /*1710*/  @UP0 USHF.R.U32.HI UR4, URZ, UR11, UR7 ;  /* 0x0000000b3f040299 */ /* 0x000fd80008011607 */
.L_x_1436:
[----:B------:R-:W-:-:S04]  /*1720*/  UIMAD UR4, UR4, UR5, URZ ;  /* 0x00000005040472a4 */ /* 0x000fc8000f8e023f */
[----:B------:R-:W-:-:S04]  /*1730*/  UISETP.LT.AND UP0, UPT, UR9, UR4, UPT ;  /* 0x000000040900728c */ /* 0x000fc8000bf01270 */
[----:B------:R-:W-:-:S12]  /*1740*/  USEL UR9, UR9, UR4, !UP0 ;  /* 0x0000000409097287 */ /* 0x000fd8000c000000 */
.L_x_1434:
        /* <DEDUP_REMOVED lines=44> */
[----:B------:R-:W-:Y:S01]  /*1a10*/  IMAD.MOV.U32 R16, RZ, RZ, RZ ;  /* 0x000000ffff107224 */ /* 0x000fe200078e00ff */
[----:B------:R-:W-:Y:S01]  /*1a20*/  CS2R R80, SRZ ;  /* 0x0000000000507805 */ /* 0x000fe2000001ff00 */
[----:B------:R-:W-:Y:S01]  /*1a30*/  IMAD.MOV.U32 R18, RZ, RZ, RZ ;  /* 0x000000ffff127224 */ /* 0x000fe200078e00ff */
        /* <DEDUP_REMOVED lines=60> */
.L_x_1438:
        /* <DEDUP_REMOVED lines=11> */
.L_x_1671:
[----:B------:R-:W-:Y:S05]  /*1eb0*/  @!P0 BRA `(.L_x_1440) ;  /* 0x0000000000048947 */ /* 0x000fea0003800000 */
[----:B------:R-:W-:Y:S01]  /*1ec0*/  BPT.TRAP 0x1 ;  /* 0x000000040000795c */ /* 0x000fe20000300000 */
.L_x_1440:
[----:B------:R-:W-:Y:S02]  /*1ed0*/  IMAD.U32 R5, RZ, RZ, UR36 ;  /* 0x00000024ff057e24 */ /* 0x000fe4000f8e00ff */
[----:B0-----:R-:W-:-:S03]  /*1ee0*/  IMAD.U32 R0, RZ, RZ, UR38 ;  /* 0x00000026ff007e24 */ /* 0x001fc6000f8e00ff */
[----:B------:R-:W-:Y:S02]  /*1ef0*/  LEA R5, R5, UR37, 0x3 ;  /* 0x0000002505057c11 */ /* 0x000fe4000f8e18ff */
[----:B------:R-:W-:-:S04]  /*1f00*/  SHF.L.U32 R0, R0, 0x1f, RZ ;  /* 0x0000001f00007819 */ /* 0x000fc800000006ff */
[----:B------:R0:W1:Y:S01]  /*1f10*/  SYNCS.PHASECHK.TRANS64.TRYWAIT P2, [R5+URZ+0x30830], R0 ;  /* 0x03083000050075a7 */ /* 0x000062000804017f */
[----:B------:R-:W-:Y:S05]  /*1f20*/  @!P0 BRA `(.L_x_1441) ;  /* 0x0000000000048947 */ /* 0x000fea0003800000 */
[----:B------:R-:W-:Y:S01]  /*1f30*/  BPT.TRAP 0x1 ;  /* 0x000000040000795c */ /* 0x000fe20000300000 */
.L_x_1441:
[----:B------:R-:W2:Y:S02]  /*1f40*/  S2R R2, SR_TID.X ;  /* 0x0000000000027919 */ /* 0x000ea40000002100 */
[----:B--2---:R-:W-:Y:S01]  /*1f50*/  LOP3.LUT P1, RZ, R2, 0x7f, RZ, 0xc0, !PT ;  /* 0x0000007f02ff7812 */ /* 0x004fe2000782c0ff */
[----:B-1----:R-:W-:-:S12]  /*1f60*/  @P2 BRA `(.L_x_1442) ;  /* 0x0000000000082947 */ /* 0x002fd80003800000 */
[----:B------:R-:W1:Y:S02]  /*1f70*/  SYNCS.PHASECHK.TRANS64.TRYWAIT P2, [R5+URZ+0x30830], R0 ;  /* 0x03083000050075a7 */ /* 0x000e64000804017f */
[----:B-1----:R-:W-:Y:S05]  /*1f80*/  @!P2 BRA `(.L_x_1443) ;  /* 0x0000014c00d8a947 */ /* 0x002fea0003800000 */
.L_x_1442:
        /* <DEDUP_REMOVED lines=14> */
[----:B------:R-:W-:Y:S01]  /*2070*/  IMAD.MOV.U32 R2, RZ, RZ, R0 ;  /* 0x000000ffff027224 */ /* 0x000fe200078e0000 */
[----:B------:R-:W-:Y:S01]  /*2080*/  ULOP3.LUT UR4, UR40, 0x10000, URZ, 0xfc, !UPT ;  /* 0x0001000028047892 */ /* 0x000fe2000f8efc3f */
[----:B------:R-:W-:Y:S01]  /*2090*/  UMOV UR21, 0x40000040 ;  /* 0x4000004000157882 */ /* 0x000fe20000000000 */
[----:B------:R-:W-:-:S02]  /*20a0*/  UMOV UR23, 0x40000040 ;  /* 0x4000004000177882 */ /* 0x000fc40000000000 */
[----:B------:R-:W-:Y:S01]  /*20b0*/  IMAD.U32 R18, RZ, RZ, UR5 ;  /* 0x00000005ff127e24 */ /* 0x000fe2000f8e00ff */
[----:B------:R-:W-:Y:S02]  /*20c0*/  ULEA UR5, UR36, UR5, 0xb ;  /* 0x0000000524057291 */ /* 0x000fe4000f8e583f */
[----:B------:R-:W-:Y:S01]  /*20d0*/  UMOV UR8, UR4 ;  /* 0x0000000400087c82 */ /* 0x000fe20008000000 */
[----:B------:R-:W-:Y:S01]  /*20e0*/  UIADD3 UR6, UR4, 0x2, URZ ;  /* 0x0000000204067890 */ /* 0x000fe2000fffe03f */
[----:B------:R-:W-:Y:S01]  /*20f0*/  IMAD.U32 R14, RZ, RZ, UR8 ;  /* 0x00000008ff0e7e24 */ /* 0x000fe2000f8e00ff */
[----:B------:R-:W-:Y:S02]  /*2100*/  UIADD3 UR7, UR5, 0x2, URZ ;  /* 0x0000000205077890 */ /* 0x000fe4000fffe03f */
[----:B------:R-:W-:Y:S01]  /*2110*/  UMOV UR10, UR5 ;  /* 0x00000005000a7c82 */ /* 0x000fe20008000000 */
[----:B------:R-:W-:Y:S01]  /*2120*/  UIADD3 UR12, UR4, 0x404, URZ ;  /* 0x00000404040c7890 */ /* 0x000fe2000fffe03f */
        /* <DEDUP_REMOVED lines=9> */
[----:B------:R-:W-:-:S02]  /*21c0*/  UIADD3 UR14, UR5, 0x204, URZ ;  /* 0x00000204050e7890 */ /* 0x000fc4000fffe03f */
[----:B------:R-:W-:Y:S02]  /*21d0*/  UIADD3 UR16, UR4, 0x406, URZ ;  /* 0x0000040604107890 */ /* 0x000fe4000fffe03f */
[----:B------:R-:W-:Y:S02]  /*21e0*/  UIADD3 UR18, UR5, 0x206, URZ ;  /* 0x0000020605127890 */ /* 0x000fe4000fffe03f */
[----:B------:R-:W-:Y:S02]  /*21f0*/  UIADD3 UR20, UR4, 0x800, URZ ;  /* 0x0000080004147890 */ /* 0x000fe4000fffe03f */
[----:B------:R-:W-:Y:S02]  /*2200*/  UIADD3 UR22, UR5, 0x400, URZ ;  /* 0x0000040005167890 */ /* 0x000fe4000fffe03f */
        /* <DEDUP_REMOVED lines=78> */
[----:B------:R-:W-:Y:S01]  /*26f0*/  IMAD.MOV.U32 R3, RZ, RZ, -0x40 ;  /* 0xffffffc0ff037424 */ /* 0x000fe200078e00ff */
[C---:B------:R-:W-:Y:S02]  /*2700*/  LEA R5, R62.reuse, 0xffffffc0, 0x6 ;  /* 0xffffffc03e057811 */ /* 0x040fe400078e30ff */
[----:B------:R-:W-:Y:S01]  /*2710*/  @!P1 PRMT R0, RZ, 0x654, R0 ;  /* 0x00000654ff009816 */ /* 0x000fe20000000000 */
[----:B------:R-:W0:Y:S01]  /*2720*/  SHFL.IDX PT, R57, R2, RZ, 0x1c1f ;  /* 0x001c1fff02397589 */ /* 0x000e2200000e0000 */
[----:B------:R-:W-:-:S02]  /*2730*/  IMAD R16, R62, R3, 0x40 ;  /* 0x000000403e107424 */ /* 0x000fc400078e0203 */
[----:B------:R-:W-:Y:S02]  /*2740*/  IMAD.U32 R3, RZ, RZ, UR39 ;  /* 0x00000027ff037e24 */ /* 0x000fe4000f8e00ff */
[----:B------:R-:W-:-:S04]  /*2750*/  VIADD R4, R16, 0x1 ;  /* 0x0000000110047836 */ /* 0x000fc80000000000 */
[----:B------:R-:W-:-:S05]  /*2760*/  IMAD R4, R17, -0x2, R4 ;  /* 0xfffffffe11047824 */ /* 0x000fca00078e0204 */
[----:B------:R-:W-:-:S05]  /*2770*/  IADD3 R4, -R3, UR60, R4 ;  /* 0x0000003c03047c10 */ /* 0x000fca000fffe104 */
        /* <DEDUP_REMOVED lines=13> */
[----:B0-----:R-:W-:Y:S01]  /*2850*/  IMAD.IADD R3, R56, 0x1, R57 ;  /* 0x0000000138037824 */ /* 0x001fe200078e0239 */
        /* <DEDUP_REMOVED lines=26> */
[----:B0-----:R-:W-:-:S04]  /*2a00*/  VIADD R0, R16, UR60 ;  /* 0x0000003c10007c36 */ /* 0x001fc80008000000 */
[----:B------:R-:W-:-:S05]  /*2a10*/  IMAD R20, R17, -0x2, R0 ;  /* 0xfffffffe11147824 */ /* 0x000fca00078e0200 */
[----:B------:R-:W-:Y:S01]  /*2a20*/  VIADDMNMX R0, R57, R21, R20, PT ;  /* 0x0000001539007246 */ /* 0x000fe20003800114 */
[----:B------:R-:W-:Y:S06]  /*2a30*/  @P2 BRA `(.L_x_1444) ;  /* 0x00000000005c2947 */ /* 0x000fec0003800000 */
[----:B------:R-:W-:Y:S01]  /*2a40*/  IMAD.U32 R4, RZ, RZ, UR39 ;  /* 0x00000027ff047e24 */ /* 0x000fe2000f8e00ff */
[----:B------:R-:W-:Y:S04]  /*2a50*/  BSSY B0, `(.L_x_1445) ;  /* 0x0000011000007945 */ /* 0x000fe80003800000 */
[----:B------:R-:W-:-:S04]  /*2a60*/  IADD3 R4, -R4, UR60, R57 ;  /* 0x0000003c04047c10 */ /* 0x000fc8000fffe139 */
        /* <DEDUP_REMOVED lines=10> */
.L_x_1446:
[----:B------:R-:W-:-:S06]  /*2b10*/  UISETP.NE.AND UP2, UPT, UR7, 0x1, UPT ;  /* 0x000000010700788c */ /* 0x000fcc000bf45270 */
[----:B------:R-:W-:-:S05]  /*2b20*/  PLOP3.LUT P2, PT, PT, PT, UP2, 0x80, 0x0 ;  /* 0x000000000000781c */ /* 0x000fca0003f4f028 */
[----:B------:R-:W-:-:S08]  /*2b30*/  @UP2 ULDC.64 UR4, c[0x0][0x9e8] ;  /* 0x00027a0000042ab9 */ /* 0x000fd00000000a00 */
[----:B------:R-:W-:-:S05]  /*2b40*/  @P2 IMAD.HI.U32 R57, R4, UR4, RZ ;  /* 0x0000000404392c27 */ /* 0x000fca000f8e00ff */
[----:B------:R-:W-:-:S07]  /*2b50*/  @P2 SHF.R.U32.HI R4, RZ, UR5, R57 ;  /* 0x00000005ff042c19 */ /* 0x000fce0008011639 */
.L_x_1447:
[----:B------:R-:W-:Y:S05]  /*2b60*/  BSYNC B0 ;  /* 0x0000000000007941 */ /* 0x000fea0003800000 */
.L_x_1445:
[----:B------:R-:W-:-:S04]  /*2b70*/  IMAD R4, R4, UR7, -R5 ;  /* 0x0000000704047c24 */ /* 0x000fc8000f8e0a05 */
[----:B------:R-:W-:-:S05]  /*2b80*/  IMAD R4, R17, -0x2, R4 ;  /* 0xfffffffe11047824 */ /* 0x000fca00078e0204 */
[----:B------:R-:W-:Y:S02]  /*2b90*/  VIMNMX R3, R3, R4, !PT ;  /* 0x0000000403037248 */ /* 0x000fe40007fe0100 */
[----:B------:R-:W-:-:S07]  /*2ba0*/  VIADDMNMX R0, R4, UR7, R0, PT ;  /* 0x0000000704007c46 */ /* 0x000fce000b800100 */
.L_x_1444:
[C---:B------:R-:W-:Y:S01]  /*2bb0*/  ISETP.GE.AND P2, PT, R16.reuse, 0x2, PT ;  /* 0x000000021000780c */ /* 0x040fe20003f46270 */
[----:B------:R-:W0:Y:S01]  /*2bc0*/  SHFL.IDX PT, R73, R2, 0x1, 0x1c1f ;  /* 0x003c1f0002497f89 */ /* 0x000e2200000e0000 */
[C---:B------:R-:W-:Y:S02]  /*2bd0*/  ISETP.GE.AND P6, PT, R16.reuse, 0xa, PT ;  /* 0x0000000a1000780c */ /* 0x040fe40003fc6270 */
[----:B------:R-:W-:Y:S02]  /*2be0*/  ISETP.GT.AND P4, PT, R3, 0x1, !P2 ;  /* 0x000000010300780c */ /* 0x000fe40005784270 */
[----:B------:R-:W-:Y:S02]  /*2bf0*/  ISETP.GE.AND P3, PT, R16, 0x9, PT ;  /* 0x000000091000780c */ /* 0x000fe40003f66270 */
[----:B------:R-:W-:Y:S02]  /*2c00*/  ISETP.LT.OR P4, PT, R0, 0x2, P4 ;  /* 0x000000020000780c */ /* 0x000fe40002781670 */
[----:B------:R-:W-:-:S02]  /*2c10*/  P2R R58, PR, RZ, 0x40 ;  /* 0x00000040ff3a7803 */ /* 0x000fc40000000000 */
[----:B------:R-:W-:Y:S02]  /*2c20*/  FSEL R57, R25, -INF , !P4 ;  /* 0xff80000019397808 */ /* 0x000fe40006000000 */
[C---:B------:R-:W-:Y:S02]  /*2c30*/  ISETP.GT.AND P4, PT, R3.reuse, 0x9, !P6 ;  /* 0x000000090300780c */ /* 0x040fe40007784270 */
        /* <DEDUP_REMOVED lines=22> */
[----:B------:R-:W-:Y:S02]  /*2da0*/  ISETP.LT.OR P4, PT, R0, 0x1a, P4 ;  /* 0x0000001a0000780c */ /* 0x000fe40002781670 */
        /* <DEDUP_REMOVED lines=63> */
.L_x_1450:
[----:B------:R-:W-:-:S06]  /*31a0*/  UISETP.NE.AND UP2, UPT, UR7, 0x1, UPT ;  /* 0x000000010700788c */ /* 0x000fcc000bf45270 */
[----:B------:R-:W-:-:S05]  /*31b0*/  PLOP3.LUT P6, PT, PT, PT, UP2, 0x80, 0x0 ;  /* 0x000000000000781c */ /* 0x000fca0003fcf028 */
[----:B------:R-:W-:-:S08]  /*31c0*/  @UP2 ULDC.64 UR4, c[0x0][0x9e8] ;  /* 0x00027a0000042ab9 */ /* 0x000fd00000000a00 */
[----:B------:R-:W-:Y:S01]  /*31d0*/  @P6 IMAD.HI.U32 R20, R2, UR4, RZ ;  /* 0x0000000402146c27 */ /* 0x000fe2000f8e00ff */
[----:B------:R-:W-:-:S13]  /*31e0*/  PLOP3.LUT P6, PT, PT, PT, UP2, 0x80, 0x0 ;  /* 0x000000000000781c */ /* 0x000fda0003fcf028 */
[----:B------:R-:W-:-:S07]  /*31f0*/  @P6 SHF.R.U32.HI R2, RZ, UR5, R20 ;  /* 0x00000005ff026c19 */ /* 0x000fce0008011614 */
.L_x_1451:
[----:B------:R-:W-:Y:S05]  /*3200*/  BSYNC B0 ;  /* 0x0000000000007941 */ /* 0x000fea0003800000 */
.L_x_1449:
[----:B------:R-:W-:-:S04]  /*3210*/  IMAD R2, R2, UR7, -R5 ;  /* 0x0000000702027c24 */ /* 0x000fc8000f8e0a05 */
[----:B------:R-:W-:-:S05]  /*3220*/  IMAD R2, R17, -0x2, R2 ;  /* 0xfffffffe11027824 */ /* 0x000fca00078e0202 */
[----:B------:R-:W-:Y:S02]  /*3230*/  VIMNMX R3, R3, R2, !PT ;  /* 0x0000000203037248 */ /* 0x000fe40007fe0100 */
[----:B------:R-:W-:-:S07]  /*3240*/  VIADDMNMX R0, R2, UR7, R0, PT ;  /* 0x0000000702007c46 */ /* 0x000fce000b800100 */
.L_x_1448:
        /* <DEDUP_REMOVED lines=12> */
[----:B------:R-:W-:-:S02]  /*3310*/  FMNMX.FTZ R2, R29, R2, !PT ;  /* 0x000000021d027209 */ /* 0x000fc40007810000 */
[----:B------:R-:W-:Y:S01]  /*3320*/  ISETP.GT.AND P2, PT, R3, 0x9, !P2 ;  /* 0x000000090300780c */ /* 0x000fe20005744270 */
[----:B------:R-:W-:Y:S01]  /*3330*/  UIADD3 UR52, UR52, UR4, URZ ;  /* 0x0000000434347290 */ /* 0x000fe2000fffe03f */
[----:B------:R-:W-:Y:S02]  /*3340*/  FMNMX.FTZ R2, R61, R2, !PT ;  /* 0x000000023d027209 */ /* 0x000fe40007810000 */
[----:B------:R-:W-:Y:S01]  /*3350*/  ISETP.LT.OR P2, PT, R0, 0xa, P2 ;  /* 0x0000000a0000780c */ /* 0x000fe20001741670 */
[----:B------:R-:W-:Y:S01]  /*3360*/  UIADD3 UR6, UR52, UR6, URZ ;  /* 0x0000000634067290 */ /* 0x000fe2000fffe03f */
[----:B------:R-:W-:Y:S02]  /*3370*/  FMNMX.FTZ R2, R33, R2, !PT ;  /* 0x0000000221027209 */ /* 0x000fe40007810000 */
[----:B------:R-:W-:Y:S02]  /*3380*/  FSEL R31, R31, -INF , !P2 ;  /* 0xff8000001f1f7808 */ /* 0x000fe40005000000 */
[----:B------:R-:W-:-:S02]  /*3390*/  ISETP.NE.AND P2, PT, R28, RZ, PT ;  /* 0x000000ff1c00720c */ /* 0x000fc40003f45270 */
[----:B------:R-:W-:Y:S02]  /*33a0*/  FMNMX.FTZ R2, R63, R2, !PT ;  /* 0x000000023f027209 */ /* 0x000fe40007810000 */
[----:B------:R-:W-:Y:S02]  /*33b0*/  ISETP.GT.AND P2, PT, R3, 0x10, !P2 ;  /* 0x000000100300780c */ /* 0x000fe40005744270 */
[----:B------:R-:W-:Y:S02]  /*33c0*/  FMNMX.FTZ R2, R37, R2, !PT ;  /* 0x0000000225027209 */ /* 0x000fe40007810000 */
[----:B------:R-:W-:Y:S02]  /*33d0*/  ISETP.LT.OR P2, PT, R0, 0x11, P2 ;  /* 0x000000110000780c */ /* 0x000fe40001741670 */
[----:B------:R-:W-:Y:S02]  /*33e0*/  FMNMX.FTZ R2, R65, R2, !PT ;  /* 0x0000000241027209 */ /* 0x000fe40007810000 */
[----:B------:R-:W-:-:S02]  /*33f0*/  FSEL R34, R34, -INF , !P2 ;  /* 0xff80000022227808 */ /* 0x000fc40005000000 */
[----:B------:R-:W-:Y:S02]  /*3400*/  ISETP.NE.AND P2, PT, R32, RZ, PT ;  /* 0x000000ff2000720c */ /* 0x000fe40003f45270 */
[C---:B------:R-:W-:Y:S02]  /*3410*/  ISETP.GT.AND P3, PT, R3.reuse, 0x8, !P3 ;  /* 0x000000080300780c */ /* 0x040fe40005f64270 */
[----:B------:R-:W-:Y:S02]  /*3420*/  ISETP.GT.AND P2, PT, R3, 0x11, !P2 ;  /* 0x000000110300780c */ /* 0x000fe40005744270 */
[----:B------:R-:W-:Y:S02]  /*3430*/  FMNMX.FTZ R2, R41, R2, !PT ;  /* 0x0000000229027209 */ /* 0x000fe40007810000 */
[C---:B------:R-:W-:Y:S02]  /*3440*/  ISETP.LT.OR P2, PT, R0.reuse, 0x12, P2 ;  /* 0x000000120000780c */ /* 0x040fe40001741670 */
[----:B------:R-:W-:-:S02]  /*3450*/  ISETP.LT.OR P3, PT, R0, 0x9, P3 ;  /* 0x000000090000780c */ /* 0x000fc40001f61670 */
[----:B------:R-:W-:Y:S02]  /*3460*/  FSEL R35, R35, -INF , !P2 ;  /* 0xff80000023237808 */ /* 0x000fe40005000000 */
[----:B------:R-:W-:Y:S02]  /*3470*/  ISETP.NE.AND P2, PT, R60, RZ, PT ;  /* 0x000000ff3c00720c */ /* 0x000fe40003f45270 */
[----:B------:R-:W-:Y:S02]  /*3480*/  FMNMX.FTZ R2, R67, R2, !PT ;  /* 0x0000000243027209 */ /* 0x000fe40007810000 */
[----:B------:R-:W-:Y:S02]  /*3490*/  ISETP.GT.AND P2, PT, R3, 0x18, !P2 ;  /* 0x000000180300780c */ /* 0x000fe40005744270 */
[----:B------:R-:W-:Y:S02]  /*34a0*/  FSEL R30, R30, -INF , !P3 ;  /* 0xff8000001e1e7808 */ /* 0x000fe40005800000 */
[----:B------:R-:W-:-:S02]  /*34b0*/  ISETP.LT.OR P2, PT, R0, 0x19, P2 ;  /* 0x000000190000780c */ /* 0x000fc40001741670 */
[----:B------:R-:W-:Y:S02]  /*34c0*/  FMNMX.FTZ R2, R45, R2, !PT ;  /* 0x000000022d027209 */ /* 0x000fe40007810000 */
[----:B------:R-:W-:Y:S02]  /*34d0*/  FSEL R38, R38, -INF , !P2 ;  /* 0xff80000026267808 */ /* 0x000fe40005000000 */
[----:B------:R-:W-:Y:S02]  /*34e0*/  ISETP.NE.AND P2, PT, R36, RZ, PT ;  /* 0x000000ff2400720c */ /* 0x000fe40003f45270 */
[----:B------:R-:W-:Y:S02]  /*34f0*/  ISETP.NE.AND P3, PT, R66, RZ, PT ;  /* 0x000000ff4200720c */ /* 0x000fe40003f65270 */
[----:B------:R-:W-:Y:S02]  /*3500*/  ISETP.GT.AND P2, PT, R3, 0x19, !P2 ;  /* 0x000000190300780c */ /* 0x000fe40005744270 */
[----:B------:R-:W-:-:S02]  /*3510*/  FMNMX.FTZ R2, R69, R2, !PT ;  /* 0x0000000245027209 */ /* 0x000fc40007810000 */
[----:B------:R-:W-:Y:S02]  /*3520*/  ISETP.LT.OR P2, PT, R0, 0x1a, P2 ;  /* 0x0000001a0000780c */ /* 0x000fe40001741670 */
[----:B------:R-:W-:Y:S02]  /*3530*/  FMNMX.FTZ R2, R49, R2, !PT ;  /* 0x0000000231027209 */ /* 0x000fe40007810000 */
[----:B------:R-:W-:Y:S02]  /*3540*/  FSEL R39, R39, -INF , !P2 ;  /* 0xff80000027277808 */ /* 0x000fe40005000000 */
[----:B------:R-:W-:Y:S02]  /*3550*/  ISETP.NE.AND P2, PT, R64, RZ, PT ;  /* 0x000000ff4000720c */ /* 0x000fe40003f45270 */
[----:B------:R-:W-:Y:S02]  /*3560*/  ISETP.NE.AND P6, PT, R4, RZ, PT ;  /* 0x000000ff0400720c */ /* 0x000fe40003fc5270 */
[----:B------:R-:W-:-:S02]  /*3570*/  ISETP.GT.AND P2, PT, R3, 0x20, !P2 ;  /* 0x000000200300780c */ /* 0x000fc40005744270 */
[----:B------:R-:W-:Y:S02]  /*3580*/  FMNMX.FTZ R2, R71, R2, !PT ;  /* 0x0000000247027209 */ /* 0x000fe40007810000 */
[----:B------:R-:W-:Y:S02]  /*3590*/  ISETP.LT.OR P2, PT, R0, 0x21, P2 ;  /* 0x000000210000780c */ /* 0x000fe40001741670 */
[C---:B------:R-:W-:Y:S02]  /*35a0*/  ISETP.GT.AND P4, PT, R3.reuse, 0x31, !P4 ;  /* 0x000000310300780c */ /* 0x040fe40006784270 */
[----:B------:R-:W-:Y:S02]  /*35b0*/  FSEL R42, R42, -INF , !P2 ;  /* 0xff8000002a2a7808 */ /* 0x000fe40005000000 */
[----:B------:R-:W-:Y:S02]  /*35c0*/  ISETP.NE.AND P2, PT, R40, RZ, PT ;  /* 0x000000ff2800720c */ /* 0x000fe40003f45270 */
[----:B------:R-:W-:-:S02]  /*35d0*/  ISETP.GT.AND P5, PT, R3, 0x38, !P5 ;  /* 0x000000380300780c */ /* 0x000fc40006fa4270 */
[----:B------:R-:W-:Y:S02]  /*35e0*/  ISETP.GT.AND P2, PT, R3, 0x21, !P2 ;  /* 0x000000210300780c */ /* 0x000fe40005744270 */
[C---:B------:R-:W-:Y:S02]  /*35f0*/  ISETP.LT.OR P4, PT, R0.reuse, 0x32, P4 ;  /* 0x000000320000780c */ /* 0x040fe40002781670 */
[C---:B------:R-:W-:Y:S02]  /*3600*/  ISETP.LT.OR P2, PT, R0.reuse, 0x22, P2 ;  /* 0x000000220000780c */ /* 0x040fe40001741670 */
[----:B------:R-:W-:Y:S02]  /*3610*/  ISETP.LT.OR P5, PT, R0, 0x39, P5 ;  /* 0x000000390000780c */ /* 0x000fe40002fa1670 */
[----:B------:R-:W-:Y:S02]  /*3620*/  FSEL R43, R43, -INF , !P2 ;  /* 0xff8000002b2b7808 */ /* 0x000fe40005000000 */
[----:B------:R-:W-:-:S02]  /*3630*/  ISETP.GT.AND P2, PT, R3, 0x28, !P3 ;  /* 0x000000280300780c */ /* 0x000fc40005f44270 */
[----:B------:R-:W-:Y:S02]  /*3640*/  ISETP.NE.AND P3, PT, R68, RZ, PT ;  /* 0x000000ff4400720c */ /* 0x000fe40003f65270 */
[----:B------:R-:W-:Y:S02]  /*3650*/  ISETP.LT.OR P2, PT, R0, 0x29, P2 ;  /* 0x000000290000780c */ /* 0x000fe40001741670 */
[C---:B------:R-:W-:Y:S02]  /*3660*/  ISETP.GT.AND P3, PT, R3.reuse, 0x30, !P3 ;  /* 0x000000300300780c */ /* 0x040fe40005f64270 */
[----:B------:R-:W-:Y:S02]  /*3670*/  FSEL R46, R46, -INF , !P2 ;  /* 0xff8000002e2e7808 */ /* 0x000fe40005000000 */
[----:B------:R-:W-:Y:S02]  /*3680*/  ISETP.GT.AND P2, PT, R3, RZ, !P6 ;  /* 0x000000ff0300720c */ /* 0x000fe40007744270 */
[----:B------:R-:W-:-:S02]  /*3690*/  ISETP.NE.AND P6, PT, R16, RZ, PT ;  /* 0x000000ff1000720c */ /* 0x000fc40003fc5270 */
[----:B------:R-:W-:Y:S02]  /*36a0*/  FMNMX.FTZ R16, R53, R2, !PT ;  /* 0x0000000235107209 */ /* 0x000fe40007810000 */
[C---:B------:R-:W-:Y:S02]  /*36b0*/  ISETP.LT.OR P2, PT, R0.reuse, 0x1, P2 ;  /* 0x000000010000780c */ /* 0x040fe40001741670 */
[----:B------:R-:W-:Y:S01]  /*36c0*/  ISETP.LT.OR P3, PT, R0, 0x31, P3 ;  /* 0x000000310000780c */ /* 0x000fe20001f61670 */
[----:B------:R-:W0:Y:S01]  /*36d0*/  SHFL.BFLY PT, R5, R16, 0x2, 0x1f ;  /* 0x0c401f0010057f89 */ /* 0x000e2200000e0000 */
[----:B------:R-:W-:Y:S02]  /*36e0*/  FSEL R26, R26, -INF , !P2 ;  /* 0xff8000001a1a7808 */ /* 0x000fe40005000000 */
[----:B------:R-:W-:Y:S02]  /*36f0*/  ISETP.NE.AND P2, PT, R44, RZ, PT ;  /* 0x000000ff2c00720c */ /* 0x000fe40003f45270 */
[----:B------:R-:W-:-:S02]  /*3700*/  FSEL R50, R50, -INF , !P3 ;  /* 0xff80000032327808 */ /* 0x000fc40005800000 */
[----:B------:R-:W-:Y:S02]  /*3710*/  ISETP.GT.AND P2, PT, R3, 0x29, !P2 ;  /* 0x000000290300780c */ /* 0x000fe40005744270 */
[----:B------:R-:W-:Y:S02]  /*3720*/  FSEL R51, R51, -INF , !P4 ;  /* 0xff80000033337808 */ /* 0x000fe40006000000 */
[----:B------:R-:W-:Y:S02]  /*3730*/  ISETP.LT.OR P2, PT, R0, 0x2a, P2 ;  /* 0x0000002a0000780c */ /* 0x000fe40001741670 */
[----:B------:R-:W-:Y:S02]  /*3740*/  FSEL R54, R54, -INF , !P5 ;  /* 0xff80000036367808 */ /* 0x000fe40006800000 */
[----:B------:R-:W-:Y:S02]  /*3750*/  FSEL R47, R47, -INF , !P2 ;  /* 0xff8000002f2f7808 */ /* 0x000fe40005000000 */
[----:B0-----:R-:W-:-:S02]  /*3760*/  FMNMX.FTZ R20, R16, R5, !PT ;  /* 0x0000000510147209 */ /* 0x001fc40007810000 */
[----:B------:R-:W-:-:S03]  /*3770*/  FMNMX.FTZ R5, R26, R27, !PT ;  /* 0x0000001b1a057209 */ /* 0x000fc60007810000 */
[----:B------:R-:W0:Y:S01]  /*3780*/  SHFL.BFLY PT, R21, R20, 0x1, 0x1f ;  /* 0x0c201f0014157f89 */ /* 0x000e2200000e0000 */
[----:B------:R-:W-:-:S04]  /*3790*/  FMNMX.FTZ R2, R30, R5, !PT ;  /* 0x000000051e027209 */ /* 0x000fc80007810000 */
[----:B------:R-:W-:-:S04]  /*37a0*/  FMNMX.FTZ R5, R31, R2, !PT ;  /* 0x000000021f057209 */ /* 0x000fc80007810000 */
[----:B------:R-:W-:-:S04]  /*37b0*/  FMNMX.FTZ R2, R34, R5, !PT ;  /* 0x0000000522027209 */ /* 0x000fc80007810000 */
[----:B------:R-:W-:-:S04]  /*37c0*/  FMNMX.FTZ R5, R35, R2, !PT ;  /* 0x0000000223057209 */ /* 0x000fc80007810000 */
[----:B------:R-:W-:-:S04]  /*37d0*/  FMNMX.FTZ R2, R38, R5, !PT ;  /* 0x0000000526027209 */ /* 0x000fc80007810000 */
[----:B------:R-:W-:Y:S02]  /*37e0*/  FMNMX.FTZ R5, R39, R2, !PT ;  /* 0x0000000227057209 */ /* 0x000fe40007810000 */
[----:B0-----:R-:W-:Y:S02]  /*37f0*/  FMNMX.FTZ R4, R20, R21, !PT ;  /* 0x0000001514047209 */ /* 0x001fe40007810000 */
[----:B------:R-:W-:Y:S02]  /*3800*/  FMNMX.FTZ R2, R42, R5, !PT ;  /* 0x000000052a027209 */ /* 0x000fe40007810000 */
[C---:B------:R-:W-:Y:S01]  /*3810*/  FSETP.NEU.FTZ.AND P2, PT, R4.reuse, -INF , PT ;  /* 0xff8000000400780b */ /* 0x040fe20003f5d000 */
[----:B------:R-:W-:Y:S01]  /*3820*/  FMUL.FTZ R16, R4, UR5 ;  /* 0x0000000504107c20 */ /* 0x000fe20008410000 */
[----:B------:R-:W-:-:S04]  /*3830*/  FMNMX.FTZ R5, R43, R2, !PT ;  /* 0x000000022b057209 */ /* 0x000fc80007810000 */
        /* <DEDUP_REMOVED lines=13> */
[--C-:B------:R-:W-:Y:S01]  /*3910*/  FFMA.FTZ R25, R33, UR5, -R16.reuse ;  /* 0x0000000521197c23 */ /* 0x100fe20008010810 */
        /* <DEDUP_REMOVED lines=17> */
[----:B------:R-:W-:-:S03]  /*3a30*/  FFMA.FTZ R41, R49, UR5, -R16 ;  /* 0x0000000531297c23 */ /* 0x000fc60008010810 */
[----:B------:R-:W0:Y:S01]  /*3a40*/  MUFU.EX2 R25, R25 ;  /* 0x0000001900197308 */ /* 0x000e220000000800 */
[----:B------:R-:W-:Y:S01]  /*3a50*/  FADD.FTZ R49, R20, R5 ;  /* 0x0000000514317221 */ /* 0x000fe20000010000 */
[----:B------:R-:W1:Y:S06]  /*3a60*/  SHFL.BFLY PT, R3, R2, 0x1, 0x1f ;  /* 0x0c201f0002037f89 */ /* 0x000e6c00000e0000 */
[----:B------:R2:W-:Y:S08]  /*3a70*/  MUFU.EX2 R33, R0 ;  /* 0x0000000000217308 */ /* 0x0005f00000000800 */
[----:B------:R-:W3:Y:S01]  /*3a80*/  MUFU.EX2 R28, R28 ;  /* 0x0000001c001c7308 */ /* 0x000ee20000000800 */
[----:B0-----:R-:W-:-:S07]  /*3a90*/  F2FP.F16.F32.PACK_AB R192, R25, R24 ;  /* 0x0000001819c0723e */ /* 0x001fce00000000ff */
[----:B------:R-:W0:Y:S01]  /*3aa0*/  MUFU.EX2 R29, R29 ;  /* 0x0000001d001d7308 */ /* 0x000e220000000800 */
[----:B-1----:R-:W-:Y:S01]  /*3ab0*/  FMNMX.FTZ R3, R2, R3, !PT ;  /* 0x0000000302037209 */ /* 0x002fe20007810000 */
[--C-:B------:R-:W-:Y:S01]  /*3ac0*/  FFMA.FTZ R2, R71, UR5, -R16.reuse ;  /* 0x0000000547027c23 */ /* 0x100fe20008010810 */
[----:B------:R-:W-:Y:S02]  /*3ad0*/  FFMA.FTZ R16, R53, UR5, -R16 ;  /* 0x0000000535107c23 */ /* 0x000fe40008010810 */
[C---:B------:R-:W-:Y:S01]  /*3ae0*/  FSETP.NEU.FTZ.AND P2, PT, R3.reuse, -INF , PT ;  /* 0xff8000000300780b */ /* 0x040fe20003f5d000 */
[----:B--2---:R-:W-:Y:S02]  /*3af0*/  FMUL.FTZ R0, R3, UR5 ;  /* 0x0000000503007c20 */ /* 0x004fe40008410000 */
[----:B------:R1:W-:Y:S03]  /*3b00*/  MUFU.EX2 R45, R16 ;  /* 0x00000010002d7308 */ /* 0x0003e60000000800 */
[----:B------:R-:W-:-:S02]  /*3b10*/  FSEL R0, R0, RZ, P2 ;  /* 0x000000ff00007208 */ /* 0x000fc40001000000 */
[----:B------:R-:W-:-:S03]  /*3b20*/  PLOP3.LUT P2, PT, PT, PT, UP1, 0x40, 0x0 ;  /* 0x000000000000781c */ /* 0x000fc60003f4e818 */
[----:B------:R-:W2:Y:S01]  /*3b30*/  MUFU.EX2 R32, R32 ;  /* 0x0000002000207308 */ /* 0x000ea20000000800 */
[--C-:B------:R-:W-:Y:S01]  /*3b40*/  FFMA.FTZ R26, R26, UR5, -R0.reuse ;  /* 0x000000051a1a7c23 */ /* 0x100fe20008010800 */
[--C-:B------:R-:W-:Y:S01]  /*3b50*/  FFMA.FTZ R27, R27, UR5, -R0.reuse ;  /* 0x000000051b1b7c23 */ /* 0x100fe20008010800 */
[--C-:B------:R-:W-:Y:S01]  /*3b60*/  FFMA.FTZ R30, R30, UR5, -R0.reuse ;  /* 0x000000051e1e7c23 */ /* 0x100fe20008010800 */
[----:B-1----:R-:W-:Y:S01]  /*3b70*/  FADD.FTZ R16, R198, R49 ;  /* 0x00000031c6107221 */ /* 0x002fe20000010000 */
[--C-:B------:R-:W-:Y:S01]  /*3b80*/  FFMA.FTZ R31, R31, UR5, -R0.reuse ;  /* 0x000000051f1f7c23 */ /* 0x100fe20008010800 */
        /* <DEDUP_REMOVED lines=16> */
[----:B------:R-:W-:Y:S01]  /*3c90*/  FFMA.FTZ R54, R54, UR5, -R0 ;  /* 0x0000000536367c23 */ /* 0x000fe20008010800 */
[----:B------:R-:W-:Y:S01]  /*3ca0*/  F2FP.F16.F32.PACK_AB R198, R21, R198 ;  /* 0x000000c615c6723e */ /* 0x000fe200000000ff */
[----:B------:R-:W3:Y:S01]  /*3cb0*/  MUFU.EX2 R30, R30 ;  /* 0x0000001e001e7308 */ /* 0x000ee20000000800 */
[----:B0-----:R-:W-:Y:S01]  /*3cc0*/  FADD.FTZ R53, R29, R16 ;  /* 0x000000101d357221 */ /* 0x001fe20000010000 */
[----:B------:R-:W-:Y:S01]  /*3cd0*/  FFMA.FTZ R0, R55, UR5, -R0 ;  /* 0x0000000537007c23 */ /* 0x000fe20008010800 */
[----:B------:R-:W-:-:S02]  /*3ce0*/  F2FP.F16.F32.PACK_AB R194, R29, R28 ;  /* 0x0000001c1dc2723e */ /* 0x000fc400000000ff */
[----:B--2---:R-:W-:Y:S01]  /*3cf0*/  FADD.FTZ R44, R32, R53 ;  /* 0x00000035202c7221 */ /* 0x004fe20000010000 */
[C---:B------:R-:W-:Y:S02]  /*3d00*/  F2FP.F16.F32.PACK_AB R188, R33.reuse, R32 ;  /* 0x0000002021bc723e */ /* 0x040fe400000000ff */
[----:B------:R-:W0:Y:S01]  /*3d10*/  MUFU.EX2 R31, R31 ;  /* 0x0000001f001f7308 */ /* 0x000e220000000800 */
[----:B-1----:R-:W-:Y:S01]  /*3d20*/  FADD.FTZ R49, R26, R27 ;  /* 0x0000001b1a317221 */ /* 0x002fe20000010000 */
[----:B------:R-:W-:Y:S01]  /*3d30*/  FADD.FTZ R53, R33, R44 ;  /* 0x0000002c21357221 */ /* 0x000fe20000010000 */
[----:B------:R-:W-:-:S05]  /*3d40*/  F2FP.F16.F32.PACK_AB R197, R27, R26 ;  /* 0x0000001a1bc5723e */ /* 0x000fca00000000ff */
[----:B------:R-:W1:Y:S01]  /*3d50*/  MUFU.EX2 R34, R34 ;  /* 0x0000002200227308 */ /* 0x000e620000000800 */
[----:B---3--:R-:W-:-:S07]  /*3d60*/  FADD.FTZ R16, R30, R49 ;  /* 0x000000311e107221 */ /* 0x008fce0000010000 */
        /* <DEDUP_REMOVED lines=9> */
[----:B0-----:R-:W-:-:S07]  /*3e00*/  FADD.FTZ R44, R36, R53 ;  /* 0x00000035242c7221 */ /* 0x001fce0000010000 */
[----:B------:R-:W0:Y:S01]  /*3e10*/  MUFU.EX2 R39, R39 ;  /* 0x0000002700277308 */ /* 0x000e220000000800 */
[----:B-1----:R-:W-:-:S07]  /*3e20*/  FADD.FTZ R16, R38, R5 ;  /* 0x0000000526107221 */ /* 0x002fce0000010000 */
[----:B------:R-:W1:Y:S01]  /*3e30*/  MUFU.EX2 R40, R40 ;  /* 0x0000002800287308 */ /* 0x000e620000000800 */
[C---:B--2---:R-:W-:Y:S01]  /*3e40*/  FADD.FTZ R49, R37.reuse, R44 ;  /* 0x0000002c25317221 */ /* 0x044fe20000010000 */
[----:B------:R-:W-:-:S06]  /*3e50*/  F2FP.F16.F32.PACK_AB R190, R37, R36 ;  /* 0x0000002425be723e */ /* 0x000fcc00000000ff */
        /* <DEDUP_REMOVED lines=14> */
[----:B--2---:R-:W-:Y:S01]  /*3f40*/  FADD.FTZ R20, R2, R21 ;  /* 0x0000001502147221 */ /* 0x004fe20000010000 */
[----:B------:R-:W-:-:S03]  /*3f50*/  F2FP.F16.F32.PACK_AB R186, R45, R2 ;  /* 0x000000022dba723e */ /* 0x000fc600000000ff */
[----:B------:R-:W-:Y:S01]  /*3f60*/  FADD.FTZ R16, R45, R20 ;  /* 0x000000142d107221 */ /* 0x000fe20000010000 */
[----:B------:R-:W-:Y:S02]  /*3f70*/  VIADD R20, R62, 0xfffffffe ;  /* 0xfffffffe3e147836 */ /* 0x000fe40000000000 */
[----:B------:R-:W2:Y:S01]  /*3f80*/  MUFU.EX2 R50, R50 ;  /* 0x0000003200327308 */ /* 0x000ea20000000800 */
[----:B0-----:R-:W-:-:S07]  /*3f90*/  FADD.FTZ R2, R46, R5 ;  /* 0x000000052e027221 */ /* 0x001fce0000010000 */
[----:B------:R-:W0:Y:S01]  /*3fa0*/  MUFU.EX2 R51, R51 ;  /* 0x0000003300337308 */ /* 0x000e220000000800 */
[C---:B-1----:R-:W-:Y:S01]  /*3fb0*/  FADD.FTZ R5, R47.reuse, R2 ;  /* 0x000000022f057221 */ /* 0x042fe20000010000 */
[----:B------:R-:W-:-:S06]  /*3fc0*/  F2FP.F16.F32.PACK_AB R191, R47, R46 ;  /* 0x0000002e2fbf723e */ /* 0x000fcc00000000ff */
[----:B------:R-:W1:Y:S01]  /*3fd0*/  MUFU.EX2 R54, R54 ;  /* 0x0000003600367308 */ /* 0x000e620000000800 */
[----:B--2---:R-:W-:-:S07]  /*3fe0*/  FADD.FTZ R2, R50, R5 ;  /* 0x0000000532027221 */ /* 0x004fce0000010000 */
[----:B------:R1:W2:Y:S01]  /*3ff0*/  MUFU.EX2 R187, R0 ;  /* 0x0000000000bb7308 */ /* 0x0002a20000000800 */
[C---:B0-----:R-:W-:Y:S01]  /*4000*/  FADD.FTZ R5, R51.reuse, R2 ;  /* 0x0000000233057221 */ /* 0x041fe20000010000 */
[----:B------:R-:W-:-:S03]  /*4010*/  F2FP.F16.F32.PACK_AB R185, R51, R50 ;  /* 0x0000003233b9723e */ /* 0x000fc600000000ff */
[----:B-1----:R-:W-:-:S04]  /*4020*/  FADD.FTZ R0, R54, R5 ;  /* 0x0000000536007221 */ /* 0x002fc80000010000 */
[C---:B--2---:R-:W-:Y:S01]  /*4030*/  FADD.FTZ R5, R187.reuse, R0 ;  /* 0x00000000bb057221 */ /* 0x044fe20000010000 */
        /* <DEDUP_REMOVED lines=12> */
.L_x_1453:
[----:B------:R-:W-:-:S11]  /*4100*/  UISETP.NE.AND UP2, UPT, UR7, 0x1, UPT ;  /* 0x000000010700788c */ /* 0x000fd6000bf45270 */
[----:B------:R-:W-:Y:S02]  /*4110*/  @UP2 ULDC.64 UR10, c[0x0][0x9e8] ;  /* 0x00027a00000a2ab9 */ /* 0x000fe40000000a00 */
[----:B------:R-:W-:-:S04]  /*4120*/  UIMAD.WIDE.U32 UR14, UR4, UR10, URZ ;  /* 0x0000000a040e72a5 */ /* 0x000fc8000f8e003f */
[----:B------:R-:W-:-:S12]  /*4130*/  @UP2 USHF.R.U32.HI UR4, URZ, UR11, UR15 ;  /* 0x0000000b3f042299 */ /* 0x000fd8000801160f */
.L_x_1454:
[----:B------:R-:W-:-:S04]  /*4140*/  UIMAD UR4, UR4, UR7, UR7 ;  /* 0x00000007040472a4 */ /* 0x000fc8000f8e0207 */
[----:B------:R-:W-:-:S04]  /*4150*/  UISETP.LT.AND UP2, UPT, UR6, UR4, UPT ;  /* 0x000000040600728c */ /* 0x000fc8000bf41270 */
[----:B------:R-:W-:-:S12]  /*4160*/  USEL UR6, UR6, UR4, UP2 ;  /* 0x0000000406067287 */ /* 0x000fd80009000000 */
.L_x_1452:
        /* <DEDUP_REMOVED lines=77> */
.L_x_1472:
[----:B------:R-:W-:-:S04]  /*4640*/  UIADD3 UR4, UR36, 0x1, URZ ;  /* 0x0000000124047890 */ /* 0x000fc8000fffe03f */
[----:B------:R-:W-:-:S04]  /*4650*/  UISETP.NE.AND UP2, UPT, UR4, 0x2, UPT ;  /* 0x000000020400788c */ /* 0x000fc8000bf45270 */
[----:B------:R-:W-:Y:S02]  /*4660*/  USEL UR7, URZ, 0x1, UP2 ;  /* 0x000000013f077887 */ /* 0x000fe40009000000 */
[----:B------:R-:W-:Y:S02]  /*4670*/  USEL UR4, UR4, URZ, UP2 ;  /* 0x0000003f04047287 */ /* 0x000fe40009000000 */
[----:B------:R-:W-:Y:S01]  /*4680*/  ULOP3.LUT UR7, UR38, UR7, URZ, 0x3c, !UPT ;  /* 0x0000000726077292 */ /* 0x000fe2000f8e3c3f */
[----:B------:R-:W-:Y:S11]  /*4690*/  @!P0 BRA `(.L_x_1456) ;  /* 0x0000000000048947 */ /* 0x000ff60003800000 */
[----:B------:R-:W-:Y:S01]  /*46a0*/  BPT.TRAP 0x1 ;  /* 0x000000040000795c */ /* 0x000fe20000300000 */
.L_x_1456:
[----:B------:R-:W-:Y:S01]  /*46b0*/  ULEA UR6, UR4, UR37, 0x3 ;  /* 0x0000002504067291 */ /* 0x000fe2000f8e183f */
[----:B------:R-:W-:-:S05]  /*46c0*/  IMAD.U32 R21, RZ, RZ, UR7 ;  /* 0x00000007ff157e24 */ /* 0x000fca000f8e00ff */
[----:B------:R-:W-:-:S04]  /*46d0*/  SHF.L.U32 R21, R21, 0x1f, RZ ;  /* 0x0000001f15157819 */ /* 0x000fc800000006ff */
[----:B------:R0:W1:Y:S01]  /*46e0*/  SYNCS.PHASECHK.TRANS64.TRYWAIT P2, [UR6+0x30830], R21 ;  /* 0x03083015ff0075a7 */ /* 0x0000620008040146 */
[----:B------:R-:W-:Y:S05]  /*46f0*/  @!P0 BRA `(.L_x_1457) ;  /* 0x0000000000048947 */ /* 0x000fea0003800000 */
[----:B------:R-:W-:Y:S01]  /*4700*/  BPT.TRAP 0x1 ;  /* 0x000000040000795c */ /* 0x000fe20000300000 */
.L_x_1457:
[----:B-1----:R-:W-:Y:S05]  /*4710*/  @P2 BRA `(.L_x_1458) ;  /* 0x0000000000082947 */ /* 0x002fea0003800000 */
[----:B------:R-:W1:Y:S02]  /*4720*/  SYNCS.PHASECHK.TRANS64.TRYWAIT P2, [UR6+0x30830], R21 ;  /* 0x03083015ff0075a7 */ /* 0x000e640008040146 */
[----:B-1----:R-:W-:Y:S05]  /*4730*/  @!P2 BRA `(.L_x_1459) ;  /* 0x000001280000a947 */ /* 0x002fea0003800000 */
.L_x_1458:
[----:B------:R-:W-:Y:S01]  /*4740*/  R2UR UR5, R18 ;  /* 0x00000000120572ca */ /* 0x000fe200000e0000 */
[----:B-1----:R-:W-:Y:S01]  /*4750*/  WARPGROUP.ARRIVE ;  /* 0x00000000000079c5 */ /* 0x002fe20000000000 */
[----:B------:R-:W-:Y:S01]  /*4760*/  R2UR UR52, R14 ;  /* 0x000000000e3472ca */ /* 0x000fe200000e0000 */
[----:B------:R-:W-:Y:S01]  /*4770*/  UMOV UR55, 0x40000040 ;  /* 0x4000004000377882 */ /* 0x000fe20000000000 */
[----:B------:R-:W-:Y:S01]  /*4780*/  R2UR UR53, R15 ;  /* 0x000000000f3572ca */ /* 0x000fe200000e0000 */
[----:B------:R-:W-:Y:S01]  /*4790*/  UMOV UR11, 0x40000040 ;  /* 0x40000040000b7882 */ /* 0x000fe20000000000 */
[----:B------:R-:W-:Y:S01]  /*47a0*/  UMOV UR15, 0x40000040 ;  /* 0x40000040000f7882 */ /* 0x000fe20000000000 */
[----:B------:R-:W-:Y:S01]  /*47b0*/  UMOV UR19, 0x40000040 ;  /* 0x4000004000137882 */ /* 0x000fe20000000000 */
[----:B------:R-:W-:Y:S01]  /*47c0*/  UMOV UR23, 0x40000040 ;  /* 0x4000004000177882 */ /* 0x000fe20000000000 */
[----:B------:R-:W-:Y:S01]  /*47d0*/  UMOV UR27, 0x40000040 ;  /* 0x40000040001b7882 */ /* 0x000fe20000000000 */
[----:B------:R-:W-:Y:S01]  /*47e0*/  UMOV UR31, 0x40000040 ;  /* 0x40000040001f7882 */ /* 0x000fe20000000000 */
[----:B------:R-:W-:Y:S01]  /*47f0*/  UMOV UR35, 0x40000040 ;  /* 0x4000004000237882 */ /* 0x000fe20000000000 */
[----:B------:R-:W-:Y:S01]  /*4800*/  UMOV UR43, 0x40000040 ;  /* 0x40000040002b7882 */ /* 0x000fe20000000000 */
[----:B------:R-:W-:Y:S01]  /*4810*/  ULEA UR5, UR4, UR5, 0xb ;  /* 0x0000000504057291 */ /* 0x000fe2000f8e583f */
[-C--:B------:R-:W-:Y:S01]  /*4820*/  FMUL.FTZ R24, R24, R0.reuse ;  /* 0x0000000018187220 */ /* 0x080fe20000410000 */
[----:B------:R-:W-:Y:S01]  /*4830*/  UMOV UR47, 0x40000040 ;  /* 0x40000040002f7882 */ /* 0x000fe20000000000 */
[----:B------:R-:W-:Y:S01]  /*4840*/  UMOV UR51, 0x40000040 ;  /* 0x4000004000337882 */ /* 0x000fe20000000000 */
[----:B------:R-:W-:Y:S01]  /*4850*/  UIADD3 UR10, UR5, 0x202, URZ ;  /* 0x00000202050a7890 */ /* 0x000fe2000fffe03f */
[-C--:B------:R-:W-:Y:S01]  /*4860*/  FMUL.FTZ R25, R25, R0.reuse ;  /* 0x0000000019197220 */ /* 0x080fe20000410000 */
[----:B------:R-:W-:Y:S01]  /*4870*/  UIADD3 UR14, UR5, 0x204, URZ ;  /* 0x00000204050e7890 */ /* 0x000fe2000fffe03f */
[-C--:B------:R-:W-:Y:S01]  /*4880*/  FMUL.FTZ R28, R28, R0.reuse ;  /* 0x000000001c1c7220 */ /* 0x080fe20000410000 */
[----:B------:R-:W-:Y:S01]  /*4890*/  UMOV UR54, UR5 ;  /* 0x0000000500367c82 */ /* 0x000fe20008000000 */
[----:B------:R-:W-:Y:S01]  /*48a0*/  UIADD3 UR18, UR5, 0x206, URZ ;  /* 0x0000020605127890 */ /* 0x000fe2000fffe03f */
[----:B------:R-:W-:Y:S01]  /*48b0*/  HGMMA.64x64x16.F32 R152, gdesc[UR52], RZ, !UPT, gsb0 ;  /* 0x00e00000349879f0 */ /* 0x000fe2000c0008ff */
[----:B------:R-:W-:Y:S01]  /*48c0*/  R2UR UR52, R12 ;  /* 0x000000000c3472ca */ /* 0x000fe200000e0000 */
[----:B------:R-:W-:Y:S01]  /*48d0*/  UIADD3 UR54, UR5, 0x2, URZ ;  /* 0x0000000205367890 */ /* 0x000fe2000fffe03f */
[----:B------:R-:W-:Y:S01]  /*48e0*/  R2UR UR53, R13 ;  /* 0x000000000d3572ca */ /* 0x000fe200000e0000 */
        /* <DEDUP_REMOVED lines=197> */
.L_x_1460:
[----:B------:R-:W-:Y:S01]  /*5540*/  ULEA UR10, UR36, UR37, 0x3 ;  /* 0x00000025240a7291 */ /* 0x000fe2000f8e183f */
[----:B------:R-:W-:-:S05]  /*5550*/  IMAD.U32 R0, RZ, RZ, UR38 ;  /* 0x00000026ff007e24 */ /* 0x000fca000f8e00ff */
[----:B------:R-:W-:-:S04]  /*5560*/  SHF.L.U32 R0, R0, 0x1f, RZ ;  /* 0x0000001f00007819 */ /* 0x000fc800000006ff */
[----:B------:R1:W2:Y:S01]  /*5570*/  SYNCS.PHASECHK.TRANS64.TRYWAIT P2, [UR10+0x30850], R0 ;  /* 0x03085000ff0075a7 */ /* 0x0002a2000804014a */
[----:B------:R-:W-:Y:S05]  /*5580*/  @!P0 BRA `(.L_x_1461) ;  /* 0x0000000000048947 */ /* 0x000fea0003800000 */
[----:B------:R-:W-:Y:S01]  /*5590*/  BPT.TRAP 0x1 ;  /* 0x000000040000795c */ /* 0x000fe20000300000 */
.L_x_1461:
[----:B--2---:R-:W-:Y:S05]  /*55a0*/  @P2 BRA `(.L_x_1462) ;  /* 0x0000000000082947 */ /* 0x004fea0003800000 */
[----:B------:R-:W2:Y:S02]  /*55b0*/  SYNCS.PHASECHK.TRANS64.TRYWAIT P2, [UR10+0x30850], R0 ;  /* 0x03085000ff0075a7 */ /* 0x000ea4000804014a */
[----:B--2---:R-:W-:Y:S05]  /*55c0*/  @!P2 BRA `(.L_x_1463) ;  /* 0x000001180074a947 */ /* 0x004fea0003800000 */
.L_x_1462:
[----:B------:R-:W-:Y:S01]  /*55d0*/  UIADD3 UR5, UR37, 0x400, URZ ;  /* 0x0000040025057890 */ /* 0x000fe2000fffe03f */
[----:B------:R-:W-:Y:S01]  /*55e0*/  WARPGROUP.ARRIVE ;  /* 0x00000000000079c5 */ /* 0x000fe20000000000 */
[----:B------:R-:W-:Y:S01]  /*55f0*/  UMOV UR15, 0x40000040 ;  /* 0x40000040000f7882 */ /* 0x000fe20000000000 */
[----:B------:R-:W-:Y:S01]  /*5600*/  PLOP3.LUT P2, PT, PT, PT, UP0, 0x80, 0x0 ;  /* 0x000000000000781c */ /* 0x000fe20003f4f008 */
[----:B------:R-:W-:Y:S01]  /*5610*/  USHF.R.U32.HI UR5, URZ, 0x4, UR5 ;  /* 0x000000043f057899 */ /* 0x000fe20008011605 */
[----:B------:R-:W-:Y:S01]  /*5620*/  PLOP3.LUT P3, PT, PT, PT, UP0, 0x80, 0x0 ;  /* 0x000000000000781c */ /* 0x000fe20003f6f008 */
[----:B0-----:R-:W-:Y:S01]  /*5630*/  VIADD R21, R22, UR61 ;  /* 0x0000003d16157c36 */ /* 0x001fe20008000000 */
[----:B------:R-:W-:Y:S01]  /*5640*/  ULDC UR11, c[0x0][0x9dc] ;  /* 0x00027700000b7ab9 */ /* 0x000fe20000000800 */
[----:B------:R-:W-:Y:S01]  /*5650*/  ULOP3.LUT UR5, UR5, 0x3fff, URZ, 0xc0, !UPT ;  /* 0x00003fff05057892 */ /* 0x000fe2000f8ec03f */
[----:B-1----:R-:W-:Y:S01]  /*5660*/  IMAD.U32 R0, RZ, RZ, UR6 ;  /* 0x00000006ff007e24 */ /* 0x002fe2000f8e00ff */
[----:B------:R-:W-:Y:S01]  /*5670*/  UMOV UR18, UR11 ;  /* 0x0000000b00127c82 */ /* 0x000fe20008000000 */
[----:B------:R-:W-:Y:S01]  /*5680*/  ULDC UR11, c[0x0][0x9e0] ;  /* 0x00027800000b7ab9 */ /* 0x000fe20000000800 */
[----:B------:R-:W-:Y:S01]  /*5690*/  ULOP3.LUT UR5, UR5, 0x2000000, URZ, 0xfc, !UPT ;  /* 0x0200000005057892 */ /* 0x000fe2000f8efc3f */
[----:B------:R-:W-:-:S03]  /*56a0*/  @!P1 VIADD R0, R0, 0x30840 ;  /* 0x0003084000009836 */ /* 0x000fc60000000000 */
[----:B------:R-:W-:Y:S02]  /*56b0*/  ULEA UR5, UR36, UR5, 0xb ;  /* 0x0000000524057291 */ /* 0x000fe4000f8e583f */
[----:B------:R-:W-:-:S05]  /*56c0*/  @!P1 PRMT R0, RZ, 0x654, R0 ;  /* 0x00000654ff009816 */ /* 0x000fca0000000000 */
        /* <DEDUP_REMOVED lines=16> */
[----:B------:R-:W-:Y:S02]  /*57d0*/  @UP0 ULDC UR5, c[0x0][0x44c] ;  /* 0x0001130000050ab9 */ /* 0x000fe40000000800 */
[----:B------:R-:W-:Y:S01]  /*57e0*/  @P2 IMAD.HI.U32 R2, R21, UR5, RZ ;  /* 0x0000000515022c27 */ /* 0x000fe2000f8e00ff */
[----:B------:R-:W-:Y:S01]  /*57f0*/  @UP0 ULDC UR5, c[0x0][0x450] ;  /* 0x0001140000050ab9 */ /* 0x000fe20000000800 */
[----:B------:R-:W-:-:S03]  /*5800*/  PLOP3.LUT P2, PT, PT, PT, UP1, 0x40, 0x0 ;  /* 0x000000000000781c */ /* 0x000fc60003f4e818 */
[----:B------:R-:W-:Y:S01]  /*5810*/  @P3 SHF.R.U32.HI R21, RZ, UR5, R2 ;  /* 0x00000005ff153c19 */ /* 0x000fe20008011602 */
[----:B------:R-:W-:Y:S01]  /*5820*/  IMAD.SHL.U32 R2, R20, 0x40, RZ ;  /* 0x0000004014027824 */ /* 0x000fe200078e00ff */
[----:B------:R-:W-:Y:S01]  /*5830*/  ULOP3.LUT UR5, URZ, UR18, URZ, 0x33, !UPT ;  /* 0x000000123f057292 */ /* 0x000fe2000f8e333f */
[----:B------:R-:W-:Y:S02]  /*5840*/  WARPGROUP.DEPBAR.LE gsb0, 0x0 ;  /* 0x00008000000079c5 */ /* 0x000fe40000010000 */
[----:B------:R-:W-:Y:S01]  /*5850*/  WARPGROUP.ARRIVE ;  /* 0x00000000000079c5 */ /* 0x000fe20000000000 */
[----:B------:R-:W0:Y:S11]  /*5860*/  SHFL.IDX PT, R189, R21, RZ, 0x1c1f ;  /* 0x001c1fff15bd7589 */ /* 0x000e3600000e0000 */
[----:B------:R-:W-:Y:S03]  /*5870*/  HGMMA.64x256x16.F32 R24, R184, gdesc[UR12].tnspB, R24, gsb0 ;  /* 0x43e0000cb8187df0 */ /* 0x000fe60008000818 */
[----:B------:R-:W-:-:S02]  /*5880*/  WARPGROUP.DEPBAR.LE gsb0, 0x0 ;  /* 0x00008000000079c5 */ /* 0x000fc40000010000 */
[----:B------:R-:W-:Y:S01]  /*5890*/  IADD3 R184, -R2, 0x1, RZ ;  /* 0x0000000102b87810 */ /* 0x000fe20007ffe1ff */
[----:B------:R-:W-:Y:S01]  /*58a0*/  IMAD.U32 R185, RZ, RZ, UR39 ;  /* 0x00000027ffb97e24 */ /* 0x000fe2000f8e00ff */
[----:B------:R1:W-:Y:S03]  /*58b0*/  @!P1 SYNCS.ARRIVE.TRANS64.RED.A1T0 RZ, [R0+URZ], RZ ;  /* 0x000000ff00ff99a7 */ /* 0x0003e6000810043f */
[----:B------:R-:W-:-:S05]  /*58c0*/  IMAD R184, R17, -0x2, R184 ;  /* 0xfffffffe11b87824 */ /* 0x000fca00078e02b8 */
[----:B------:R-:W-:-:S05]  /*58d0*/  IADD3 R184, -R185, UR60, R184 ;  /* 0x0000003cb9b87c10 */ /* 0x000fca000fffe1b8 */
[C---:B------:R-:W-:Y:S02]  /*58e0*/  VIADD R188, R184.reuse, UR11 ;  /* 0x0000000bb8bc7c36 */ /* 0x040fe40008000000 */
[----:B------:R-:W-:Y:S02]  /*58f0*/  VIADD R190, R184, UR5 ;  /* 0x00000005b8be7c36 */ /* 0x000fe40008000000 */
[--C-:B0-----:R-:W-:Y:S02]  /*5900*/  IMAD.IADD R186, R188, 0x1, R189.reuse ;  /* 0x00000001bcba7824 */ /* 0x101fe400078e02bd */
[----:B------:R-:W-:Y:S01]  /*5910*/  IMAD.IADD R187, R190, 0x1, R189 ;  /* 0x00000001bebb7824 */ /* 0x000fe200078e02bd */
[----:B-1----:R-:W-:Y:S06]  /*5920*/  @P2 BRA `(.L_x_1464) ;  /* 0x00000000005c2947 */ /* 0x002fec0003800000 */
[----:B------:R-:W-:Y:S01]  /*5930*/  IMAD.U32 R0, RZ, RZ, UR39 ;  /* 0x00000027ff007e24 */ /* 0x000fe2000f8e00ff */
[----:B------:R-:W-:Y:S04]  /*5940*/  BSSY B0, `(.L_x_1465) ;  /* 0x0000011000007945 */ /* 0x000fe80003800000 */
[----:B------:R-:W-:-:S04]  /*5950*/  IADD3 R189, -R0, UR60, R189 ;  /* 0x0000003c00bd7c10 */ /* 0x000fc8000fffe1bd */
        /* <DEDUP_REMOVED lines=10> */
.L_x_1466:
[----:B------:R-:W-:-:S05]  /*5a00*/  IMAD.U32 R191, RZ, RZ, UR59 ;  /* 0x0000003bffbf7e24 */ /* 0x000fca000f8e00ff */
[----:B------:R-:W-:-:S13]  /*5a10*/  ISETP.NE.AND P2, PT, R191, 0x1, PT ;  /* 0x00000001bf00780c */ /* 0x000fda0003f45270 */
[----:B------:R-:W0:Y:S02]  /*5a20*/  @P2 LDC.64 R184, c[0x0][0x9e8] ;  /* 0x00027a00ffb82b82 */ /* 0x000e240000000a00 */
[----:B0-----:R-:W-:-:S05]  /*5a30*/  @P2 IMAD.HI.U32 R184, R189, R184, RZ ;  /* 0x000000b8bdb82227 */ /* 0x001fca00078e00ff */
[----:B------:R-:W-:-:S07]  /*5a40*/  @P2 SHF.R.U32.HI R189, RZ, R185, R184 ;  /* 0x000000b9ffbd2219 */ /* 0x000fce00000116b8 */
.L_x_1467:
[----:B------:R-:W-:Y:S05]  /*5a50*/  BSYNC B0 ;  /* 0x0000000000007941 */ /* 0x000fea0003800000 */
.L_x_1465:
[----:B------:R-:W-:-:S04]  /*5a60*/  IMAD R0, R189, R191, -R2 ;  /* 0x000000bfbd007224 */ /* 0x000fc800078e0a02 */
[----:B------:R-:W-:-:S05]  /*5a70*/  IMAD R0, R17, -0x2, R0 ;  /* 0xfffffffe11007824 */ /* 0x000fca00078e0200 */
[----:B------:R-:W-:Y:S02]  /*5a80*/  VIADDMNMX R186, R0, R191, R186, PT ;  /* 0x000000bf00ba7246 */ /* 0x000fe400038001ba */
[----:B------:R-:W-:-:S07]  /*5a90*/  VIMNMX R187, R187, R0, !PT ;  /* 0x00000000bbbb7248 */ /* 0x000fce0007fe0100 */
.L_x_1464:
        /* <DEDUP_REMOVED lines=13> */
[----:B0-----:R-:W-:Y:S01]  /*5b70*/  IMAD.IADD R184, R188, 0x1, R21 ;  /* 0x00000001bcb87824 */ /* 0x001fe200078e0215 */
        /* <DEDUP_REMOVED lines=8> */
[C---:B------:R-:W-:Y:S02]  /*5c00*/  ISETP.GT.AND P3, PT, R187.reuse, 0x19, P2 ;  /* 0x00000019bb00780c */ /* 0x040fe40001764270 */
        /* <DEDUP_REMOVED lines=25> */
[----:B------:R-:W-:Y:S01]  /*5da0*/  ISETP.LT.OR P3, PT, R186, 0x3a, P3 ;  /* 0x0000003aba00780c */ /* 0x000fe20001f61670 */
[----:B------:R-:W-:Y:S01]  /*5db0*/  IMAD.IADD R186, R190, 0x1, R21 ;  /* 0x00000001beba7824 */ /* 0x000fe200078e0215 */
[----:B------:R-:W-:-:S02]  /*5dc0*/  FSEL R177, R177, -INF , !P4 ;  /* 0xff800000b1b17808 */ /* 0x000fc40006000000 */
[----:B------:R-:W-:Y:S02]  /*5dd0*/  FSEL R180, R180, -INF , !P6 ;  /* 0xff800000b4b47808 */ /* 0x000fe40007000000 */
[----:B------:R-:W-:Y:S01]  /*5de0*/  FSEL R181, R181, -INF , !P3 ;  /* 0xff800000b5b57808 */ /* 0x000fe20005800000 */
[----:B------:R-:W-:Y:S06]  /*5df0*/  @P5 BRA `(.L_x_1468) ;  /* 0x00000000005c5947 */ /* 0x000fec0003800000 */
        /* <DEDUP_REMOVED lines=13> */
.L_x_1470:
[----:B------:R-:W-:-:S05]  /*5ed0*/  IMAD.U32 R187, RZ, RZ, UR59 ;  /* 0x0000003bffbb7e24 */ /* 0x000fca000f8e00ff */
[----:B------:R-:W-:-:S13]  /*5ee0*/  ISETP.NE.AND P3, PT, R187, 0x1, PT ;  /* 0x00000001bb00780c */ /* 0x000fda0003f65270 */
[----:B------:R-:W0:Y:S02]  /*5ef0*/  @P3 LDC.64 R152, c[0x0][0x9e8] ;  /* 0x00027a00ff983b82 */ /* 0x000e240000000a00 */
[----:B0-----:R-:W-:-:S05]  /*5f00*/  @P3 IMAD.HI.U32 R152, R21, R152, RZ ;  /* 0x0000009815983227 */ /* 0x001fca00078e00ff */
[----:B------:R-:W-:-:S07]  /*5f10*/  @P3 SHF.R.U32.HI R21, RZ, R153, R152 ;  /* 0x00000099ff153219 */ /* 0x000fce0000011698 */
.L_x_1471:
[----:B------:R-:W-:Y:S05]  /*5f20*/  BSYNC B0 ;  /* 0x0000000000007941 */ /* 0x000fea0003800000 */
.L_x_1469:
[----:B------:R-:W-:-:S04]  /*5f30*/  IMAD R2, R21, R187, -R2 ;  /* 0x000000bb15027224 */ /* 0x000fc800078e0a02 */
[----:B------:R-:W-:-:S05]  /*5f40*/  IMAD R21, R17, -0x2, R2 ;  /* 0xfffffffe11157824 */ /* 0x000fca00078e0202 */
[----:B------:R-:W-:Y:S02]  /*5f50*/  VIADDMNMX R184, R21, R187, R184, PT ;  /* 0x000000bb15b87246 */ /* 0x000fe400038001b8 */
[----:B------:R-:W-:-:S07]  /*5f60*/  VIMNMX R186, R186, R21, !PT ;  /* 0x00000015baba7248 */ /* 0x000fce0007fe0100 */
.L_x_1468:
        /* <DEDUP_REMOVED lines=53> */
[----:B------:R-:W-:-:S02]  /*62c0*/  FMNMX.FTZ R153, R155, R2, !PT ;  /* 0x000000029b997209 */ /* 0x000fc40007810000 */
[----:B------:R-:W-:Y:S02]  /*62d0*/  ISETP.GT.AND P3, PT, R186, 0x29, P2 ;  /* 0x00000029ba00780c */ /* 0x000fe40001764270 */
[----:B------:R-:W-:Y:S02]  /*62e0*/  FMNMX.FTZ R2, R158, R153, !PT ;  /* 0x000000999e027209 */ /* 0x000fe40007810000 */
[----:B------:R-:W-:Y:S02]  /*62f0*/  FSEL R171, R171, -INF , !P5 ;  /* 0xff800000abab7808 */ /* 0x000fe40006800000 */
[----:B------:R-:W-:Y:S02]  /*6300*/  FMNMX.FTZ R153, R159, R2, !PT ;  /* 0x000000029f997209 */ /* 0x000fe40007810000 */
[----:B------:R-:W-:Y:S02]  /*6310*/  ISETP.LT.OR P6, PT, R184, 0x29, P6 ;  /* 0x00000029b800780c */ /* 0x000fe400037c1670 */
[----:B------:R-:W-:-:S02]  /*6320*/  FMNMX.FTZ R2, R162, R153, !PT ;  /* 0x00000099a2027209 */ /* 0x000fc40007810000 */
[----:B------:R-:W-:Y:S02]  /*6330*/  ISETP.GT.AND P5, PT, R186, 0x30, P2 ;  /* 0x00000030ba00780c */ /* 0x000fe400017a4270 */
[----:B------:R-:W-:Y:S02]  /*6340*/  FMNMX.FTZ R153, R163, R2, !PT ;  /* 0x00000002a3997209 */ /* 0x000fe40007810000 */
[----:B------:R-:W-:Y:S02]  /*6350*/  ISETP.LT.OR P3, PT, R184, 0x2a, P3 ;  /* 0x0000002ab800780c */ /* 0x000fe40001f61670 */
[----:B------:R-:W-:Y:S02]  /*6360*/  FSEL R174, R174, -INF , !P6 ;  /* 0xff800000aeae7808 */ /* 0x000fe40007000000 */
[----:B------:R-:W-:Y:S02]  /*6370*/  ISETP.GT.AND P6, PT, R186, 0x31, P2 ;  /* 0x00000031ba00780c */ /* 0x000fe400017c4270 */
[----:B0-----:R-:W-:-:S02]  /*6380*/  FMNMX.FTZ R21, R152, R21, !PT ;  /* 0x0000001598157209 */ /* 0x001fc40007810000 */
[----:B------:R-:W-:Y:S02]  /*6390*/  FSEL R175, R175, -INF , !P3 ;  /* 0xff800000afaf7808 */ /* 0x000fe40005800000 */
[C---:B------:R-:W-:Y:S01]  /*63a0*/  FSETP.NEU.FTZ.AND P4, PT, R21.reuse, -INF , PT ;  /* 0xff8000001500780b */ /* 0x040fe20003f9d000 */
[----:B------:R-:W-:Y:S01]  /*63b0*/  FMUL.FTZ R152, R21, UR5 ;  /* 0x0000000515987c20 */ /* 0x000fe20008410000 */
[----:B------:R-:W-:Y:S02]  /*63c0*/  ISETP.LT.OR P5, PT, R184, 0x31, P5 ;  /* 0x00000031b800780c */ /* 0x000fe40002fa1670 */
[----:B------:R-:W-:Y:S02]  /*63d0*/  ISETP.GT.AND P3, PT, R186, 0x38, P2 ;  /* 0x00000038ba00780c */ /* 0x000fe40001764270 */
[----:B------:R-:W-:Y:S02]  /*63e0*/  FSEL R2, R152, RZ, P4 ;  /* 0x000000ff98027208 */ /* 0x000fe40002000000 */
[----:B------:R-:W-:-:S02]  /*63f0*/  FMNMX.FTZ R152, R166, R153, !PT ;  /* 0x00000099a6987209 */ /* 0x000fc40007810000 */
        /* <DEDUP_REMOVED lines=31> */
[----:B------:R-:W-:Y:S01]  /*65f0*/  FFMA.FTZ R181, R181, UR5, -R2 ;  /* 0x00000005b5b57c23 */ /* 0x000fe20008010802 */
[----:B------:R-:W-:Y:S01]  /*6600*/  FSEL R187, R21, RZ, P4 ;  /* 0x000000ff15bb7208 */ /* 0x000fe20002000000 */
[----:B------:R-:W-:Y:S01]  /*6610*/  MUFU.EX2 R153, R153 ;  /* 0x0000009900997308 */ /* 0x000fe20000000800 */
[----:B------:R-:W-:-:S03]  /*6620*/  FMNMX.FTZ R0, R183, R0, !PT ;  /* 0x00000000b7007209 */ /* 0x000fc60007810000 */
[----:B------:R-:W-:Y:S02]  /*6630*/  FADD.FTZ R187, -R187, R4 ;  /* 0x00000004bbbb7221 */ /* 0x000fe40000010100 */
[----:B------:R-:W0:Y:S02]  /*6640*/  SHFL.BFLY PT, R185, R0, 0x2, 0x1f ;  /* 0x0c401f0000b97f89 */ /* 0x000e2400000e0000 */
[----:B------:R-:W-:Y:S01]  /*6650*/  FMUL.FTZ R187, R187, UR5 ;  /* 0x00000005bbbb7c20 */ /* 0x000fe20008410000 */
[----:B------:R-:W-:Y:S08]  /*6660*/  MUFU.EX2 R196, R196 ;  /* 0x000000c400c47308 */ /* 0x000ff00000000800 */
[----:B------:R-:W-:Y:S08]  /*6670*/  MUFU.EX2 R198, R198 ;  /* 0x000000c600c67308 */ /* 0x000ff00000000800 */
[----:B------:R-:W-:Y:S01]  /*6680*/  MUFU.EX2 R157, R157 ;  /* 0x0000009d009d7308 */ /* 0x000fe20000000800 */
[----:B0-----:R-:W-:-:S07]  /*6690*/  FMNMX.FTZ R185, R0, R185, !PT ;  /* 0x000000b900b97209 */ /* 0x001fce0007810000 */
[----:B------:R-:W0:Y:S01]  /*66a0*/  MUFU.EX2 R0, R187 ;  /* 0x000000bb00007308 */ /* 0x000e220000000800 */
[----:B------:R-:W1:Y:S07]  /*66b0*/  SHFL.BFLY PT, R152, R185, 0x1, 0x1f ;  /* 0x0c201f00b9987f89 */ /* 0x000e6e00000e0000 */
[----:B------:R-:W2:Y:S08]  /*66c0*/  MUFU.EX2 R192, R192 ;  /* 0x000000c000c07308 */ /* 0x000eb00000000800 */
[----:B------:R-:W3:Y:S08]  /*66d0*/  MUFU.EX2 R161, R161 ;  /* 0x000000a100a17308 */ /* 0x000ef00000000800 */
[----:B------:R-:W-:Y:S01]  /*66e0*/  MUFU.EX2 R194, R194 ;  /* 0x000000c200c27308 */ /* 0x000fe20000000800 */
[----:B-1----:R-:W-:-:S04]  /*66f0*/  FMNMX.FTZ R152, R185, R152, !PT ;  /* 0x00000098b9987209 */ /* 0x002fc80007810000 */
[C---:B------:R-:W-:Y:S01]  /*6700*/  FSETP.NEU.FTZ.AND P2, PT, R152.reuse, -INF , PT ;  /* 0xff8000009800780b */ /* 0x040fe20003f5d000 */
[C---:B------:R-:W-:Y:S02]  /*6710*/  FMUL.FTZ R156, R152.reuse, UR5 ;  /* 0x00000005989c7c20 */ /* 0x040fe40008410000 */
[----:B------:R-:W-:Y:S01]  /*6720*/  MUFU.EX2 R165, R165 ;  /* 0x000000a500a57308 */ /* 0x000fe20000000800 */
[----:B------:R-:W-:Y:S02]  /*6730*/  FSEL R2, R152, RZ, P2 ;  /* 0x000000ff98027208 */ /* 0x000fe40001000000 */
[----:B------:R-:W-:Y:S02]  /*6740*/  FSEL R156, R156, RZ, P2 ;  /* 0x000000ff9c9c7208 */ /* 0x000fe40001000000 */
[----:B------:R-:W-:Y:S01]  /*6750*/  ISETP.GT.AND P2, PT, R20, UR58, PT ;  /* 0x0000003a14007c0c */ /* 0x000fe2000bf44270 */
[----:B------:R-:W-:Y:S01]  /*6760*/  FADD.FTZ R2, -R2, R3 ;  /* 0x0000000302027221 */ /* 0x000fe20000010100 */
[----:B0-----:R-:W-:Y:S01]  /*6770*/  FFMA.FTZ R3, R0, R16, R153 ;  /* 0x0000001000037223 */ /* 0x001fe20000010099 */
        /* <DEDUP_REMOVED lines=19> */
[----:B--2---:R-:W-:Y:S01]  /*68b0*/  FADD.FTZ R164, R192, R3 ;  /* 0x00000003c0a47221 */ /* 0x004fe20000010000 */
[----:B------:R-:W-:Y:S01]  /*68c0*/  FFMA.FTZ R182, R182, UR5, -R156 ;  /* 0x00000005b6b67c23 */ /* 0x000fe2000801089c */
[----:B------:R-:W-:Y:S01]  /*68d0*/  IMAD.U32 R155, RZ, RZ, UR10 ;  /* 0x0000000aff9b7e24 */ /* 0x000fe2000f8e00ff */
[----:B------:R-:W1:Y:S01]  /*68e0*/  MUFU.EX2 R4, R4 ;  /* 0x0000000400047308 */ /* 0x000e620000000800 */
[----:B------:R-:W-:Y:S01]  /*68f0*/  F2FP.F16.F32.PACK_AB R196, R196, R153 ;  /* 0x00000099c4c4723e */ /* 0x000fe200000000ff */
[----:B------:R-:W-:Y:S01]  /*6900*/  VIADD R20, R20, 0xffffffff ;  /* 0xffffffff14147836 */ /* 0x000fe20000000000 */
[----:B------:R-:W-:Y:S01]  /*6910*/  F2FP.F16.F32.PACK_AB R198, R157, R198 ;  /* 0x000000c69dc6723e */ /* 0x000fe200000000ff */
[----:B------:R-:W-:Y:S01]  /*6920*/  @!P1 VIADD R155, R155, 0x30860 ;  /* 0x000308609b9b9836 */ /* 0x000fe20000000000 */
[----:B---3--:R-:W-:-:S03]  /*6930*/  F2FP.F16.F32.PACK_AB R192, R161, R192 ;  /* 0x000000c0a1c0723e */ /* 0x008fc600000000ff */
        /* <DEDUP_REMOVED lines=15> */
[----:B------:R-:W-:-:S05]  /*6a30*/  IMAD.MOV.U32 R4, RZ, RZ, R21 ;  /* 0x000000ffff047224 */ /* 0x000fca00078e0015 */
        /* <DEDUP_REMOVED lines=31> */
[----:B---3--:R-:W-:-:S07]  /*6c30*/  FADD.FTZ R3, R191, R16 ;  /* 0x00000010bf037221 */ /* 0x008fce0000010000 */
[----:B------:R-:W3:Y:S01]  /*6c40*/  MUFU.EX2 R185, R185 ;  /* 0x000000b900b97308 */ /* 0x000ee20000000800 */
[C---:B-1----:R-:W-:Y:S01]  /*6c50*/  FADD.FTZ R5, R177.reuse, R166 ;  /* 0x000000a6b1057221 */ /* 0x042fe20000010000 */
[----:B------:R-:W-:-:S06]  /*6c60*/  F2FP.F16.F32.PACK_AB R184, R177, R184 ;  /* 0x000000b8b1b8723e */ /* 0x000fcc00000000ff */
[----:B------:R-:W1:Y:S01]  /*6c70*/  MUFU.EX2 R179, R179 ;  /* 0x000000b300b37308 */ /* 0x000e620000000800 */
[C---:B--2---:R-:W-:Y:S01]  /*6c80*/  FADD.FTZ R166, R164.reuse, R3 ;  /* 0x00000003a4a67221 */ /* 0x044fe20000010000 */
[----:B------:R-:W-:Y:S01]  /*6c90*/  F2FP.F16.F32.PACK_AB R191, R164, R191 ;  /* 0x000000bfa4bf723e */ /* 0x000fe200000000ff */
[----:B------:R-:W-:-:S05]  /*6ca0*/  IMAD.MOV.U32 R3, RZ, RZ, R152 ;  /* 0x000000ffff037224 */ /* 0x000fca00078e0098 */
[----:B------:R-:W2:Y:S01]  /*6cb0*/  MUFU.EX2 R186, R186 ;  /* 0x000000ba00ba7308 */ /* 0x000ea20000000800 */
[----:B---3--:R-:W-:-:S07]  /*6cc0*/  FADD.FTZ R166, R185, R166 ;  /* 0x000000a6b9a67221 */ /* 0x008fce0000010000 */
[----:B------:R-:W3:Y:S01]  /*6cd0*/  MUFU.EX2 R187, R182 ;  /* 0x000000b600bb7308 */ /* 0x000ee20000000800 */
[C---:B-1----:R-:W-:Y:S01]  /*6ce0*/  FADD.FTZ R166, R179.reuse, R166 ;  /* 0x000000a6b3a67221 */ /* 0x042fe20000010000 */
[----:B------:R-:W-:-:S06]  /*6cf0*/  F2FP.F16.F32.PACK_AB R185, R179, R185 ;  /* 0x000000b9b3b9723e */ /* 0x000fcc00000000ff */
[----:B------:R-:W1:Y:S01]  /*6d00*/  MUFU.EX2 R181, R181 ;  /* 0x000000b500b57308 */ /* 0x000e620000000800 */
[----:B--2---:R-:W-:-:S07]  /*6d10*/  FADD.FTZ R16, R186, R5 ;  /* 0x00000005ba107221 */ /* 0x004fce0000010000 */
[----:B------:R-:W2:Y:S01]  /*6d20*/  MUFU.EX2 R156, R156 ;  /* 0x0000009c009c7308 */ /* 0x000ea20000000800 */
[----:B---3--:R-:W-:Y:S01]  /*6d30*/  FADD.FTZ R166, R187, R166 ;  /* 0x000000a6bba67221 */ /* 0x008fe20000010000 */
[C---:B-1----:R-:W-:Y:S01]  /*6d40*/  FADD.FTZ R16, R181.reuse, R16 ;  /* 0x00000010b5107221 */ /* 0x042fe20000010000 */
[----:B------:R-:W-:Y:S02]  /*6d50*/  F2FP.F16.F32.PACK_AB R186, R181, R186 ;  /* 0x000000bab5ba723e */ /* 0x000fe400000000ff */
[C---:B--2---:R-:W-:Y:S01]  /*6d60*/  FADD.FTZ R5, R156.reuse, R166 ;  /* 0x000000a69c057221 */ /* 0x044fe20000010000 */
[----:B------:R-:W-:Y:S01]  /*6d70*/  F2FP.F16.F32.PACK_AB R187, R156, R187 ;  /* 0x000000bb9cbb723e */ /* 0x000fe200000000ff */
[----:B0-----:R-:W-:Y:S06]  /*6d80*/  @P2 BRA `(.L_x_1472) ;  /* 0xffffffd8002c2947 */ /* 0x001fec000383ffff */
[----:B------:R-:W-:Y:S01]  /*6d90*/  IMAD.MOV.U32 R3, RZ, RZ, R152 ;  /* 0x000000ffff037224 */ /* 0x000fe200078e0098 */
[----:B------:R-:W-:Y:S01]  /*6da0*/  UMOV UR36, UR4 ;  /* 0x0000000400247c82 */ /* 0x000fe20008000000 */
[----:B------:R-:W-:Y:S01]  /*6db0*/  IMAD.MOV.U32 R4, RZ, RZ, R21 ;  /* 0x000000ffff047224 */ /* 0x000fe200078e0015 */
[----:B------:R-:W-:-:S06]  /*6dc0*/  UMOV UR38, UR7 ;  /* 0x0000000700267c82 */ /* 0x000fcc0008000000 */
.L_x_1455:
[----:B------:R-:W-:Y:S01]  /*6dd0*/  ULDC UR4, c[0x0][0x448] ;  /* 0x0001120000047ab9 */ /* 0x000fe20000000800 */
[----:B------:R-:W-:Y:S02]  /*6de0*/  UIADD3 UR10, UR61, 0x7f, URZ ;  /* 0x0000007f3d0a7890 */ /* 0x000fe4000fffe03f */
[----:B------:R-:W-:Y:S02]  /*6df0*/  UISETP.NE.AND UP0, UPT, UR4, 0x1, UPT ;  /* 0x000000010400788c */ /* 0x000fe4000bf05270 */
[----:B------:R-:W-:Y:S01]  /*6e00*/  UIADD3 UR11, UR60, 0x1, -UR39 ;  /* 0x000000013c0b7890 */ /* 0x000fe2000fffe827 */
[----:B------:R-:W-:Y:S02]  /*6e10*/  ULDC UR4, c[0x0][0x9e4] ;  /* 0x0002790000047ab9 */ /* 0x000fe40000000800 */
[----:B------:R-:W-:-:S06]  /*6e20*/  UISETP.GE.AND UP1, UPT, UR4, 0x1, UPT ;  /* 0x000000010400788c */ /* 0x000fcc000bf26270 */
[----:B------:R-:W-:Y:S01]  /*6e30*/  @UP0 ULDC UR6, c[0x0][0x44c] ;  /* 0x0001130000060ab9 */ /* 0x000fe20000000800 */
[----:B------:R-:W-:Y:S01]  /*6e40*/  PLOP3.LUT P6, PT, PT, PT, UP1, 0x80, 0x0 ;  /* 0x000000000000781c */ /* 0x000fe20003fcf018 */
[----:B------:R-:W-:Y:S01]  /*6e50*/  UIMAD.WIDE.U32 UR6, UR10, UR6, URZ ;  /* 0x000000060a0672a5 */ /* 0x000fe2000f8e003f */
[----:B------:R-:W-:-:S03]  /*6e60*/  @UP0 ULDC UR14, c[0x0][0x450] ;  /* 0x00011400000e0ab9 */ /* 0x000fc60000000800 */
[----:B------:R-:W-:-:S04]  /*6e70*/  @UP0 USHF.R.U32.HI UR10, URZ, UR14, UR7 ;  /* 0x0000000e3f0a0299 */ /* 0x000fc80008011607 */
[----:B------:R-:W-:-:S04]  /*6e80*/  UIADD3 UR10, UR11, UR10, URZ ;  /* 0x0000000a0b0a7290 */ /* 0x000fc8000fffe03f */
[----:B------:R-:W-:Y:S01]  /*6e90*/  UIADD3 UR18, UR10, -UR18, URZ ;  /* 0x800000120a127290 */ /* 0x000fe2000fffe03f */
[----:B------:R-:W-:Y:S11]  /*6ea0*/  @!P6 BRA `(.L_x_1473) ;  /* 0x000000000048e947 */ /* 0x000ff60003800000 */
[----:B------:R-:W-:Y:S02]  /*6eb0*/  UMOV UR14, UR10 ;  /* 0x0000000a000e7c82 */ /* 0x000fe40008000000 */
        /* <DEDUP_REMOVED lines=10> */
.L_x_1474:
[----:B------:R-:W-:-:S11]  /*6f60*/  UISETP.NE.AND UP1, UPT, UR4, 0x1, UPT ;  /* 0x000000010400788c */ /* 0x000fd6000bf25270 */
[----:B------:R-:W-:Y:S02]  /*6f70*/  @UP1 ULDC.64 UR6, c[0x0][0x9e8] ;  /* 0x00027a0000061ab9 */ /* 0x000fe40000000a00 */
[----:B------:R-:W-:-:S04]  /*6f80*/  UIMAD.WIDE.U32 UR10, UR14, UR6, URZ ;  /* 0x000000060e0a72a5 */ /* 0x000fc8000f8e003f */
[----:B------:R-:W-:-:S12]  /*6f90*/  @UP1 USHF.R.U32.HI UR14, URZ, UR7, UR11 ;  /* 0x000000073f0e1299 */ /* 0x000fd8000801160b */
.L_x_1475:
[----:B------:R-:W-:-:S04]  /*6fa0*/  UIMAD UR4, UR14, UR4, URZ ;  /* 0x000000040e0472a4 */ /* 0x000fc8000f8e023f */
[----:B------:R-:W-:-:S04]  /*6fb0*/  UISETP.LT.AND UP1, UPT, UR18, UR4, UPT ;  /* 0x000000041200728c */ /* 0x000fc8000bf21270 */
[----:B------:R-:W-:-:S12]  /*6fc0*/  USEL UR18, UR18, UR4, !UP1 ;  /* 0x0000000412127287 */ /* 0x000fd8000c800000 */
.L_x_1473:
[----:B------:R-:W-:Y:S01]  /*6fd0*/  UIADD3 UR18, UR18, 0x3f, URZ ;  /* 0x0000003f12127890 */ /* 0x000fe2000fffe03f */
[----:B------:R-:W-:-:S03]  /*6fe0*/  R2UR UR6, R23 ;  /* 0x00000000170672ca */ /* 0x000fc600000e0000 */
[----:B------:R-:W-:-:S04]  /*6ff0*/  USHF.R.S32.HI UR4, URZ, 0x1f, UR18 ;  /* 0x0000001f3f047899 */ /* 0x000fc80008011412 */
[----:B------:R-:W-:-:S04]  /*7000*/  ULEA.HI UR4, UR4, UR18, URZ, 0x6 ;  /* 0x0000001204047291 */ /* 0x000fc8000f8f303f */
[----:B------:R-:W-:-:S04]  /*7010*/  USHF.R.S32.HI UR4, URZ, 0x6, UR4 ;  /* 0x000000063f047899 */ /* 0x000fc80008011404 */
[----:B------:R-:W-:-:S04]  /*7020*/  UISETP.LT.AND UP1, UPT, UR6, UR4, UPT ;  /* 0x000000040600728c */ /* 0x000fc8000bf21270 */
[----:B------:R-:W-:-:S06]  /*7030*/  USEL UR58, UR6, UR4, !UP1 ;  /* 0x00000004063a7287 */ /* 0x000fcc000c800000 */
[----:B------:R-:W-:-:S13]  /*7040*/  ISETP.GE.AND P2, PT, R20, UR58, PT ;  /* 0x0000003a14007c0c */ /* 0x000fda000bf46270 */
[----:B------:R-:W-:Y:S05]  /*7050*/  @!P2 BRA `(.L_x_1476) ;  /* 0x0000001c002ca947 */ /* 0x000fea0003800000 */
[----:B------:R-:W-:Y:S01]  /*7060*/  IMAD.MOV.U32 R218, RZ, RZ, R3 ;  /* 0x000000ffffda7224 */ /* 0x000fe200078e0003 */
[----:B------:R-:W-:Y:S01]  /*7070*/  UMOV UR6, UR38 ;  /* 0x0000002600067c82 */ /* 0x000fe20008000000 */
[----:B------:R-:W-:Y:S01]  /*7080*/  IMAD.MOV.U32 R21, RZ, RZ, R4 ;  /* 0x000000ffff157224 */ /* 0x000fe200078e0004 */
[----:B------:R-:W-:Y:S01]  /*7090*/  UMOV UR4, UR36 ;  /* 0x0000002400047c82 */ /* 0x000fe20008000000 */
[----:B------:R-:W-:-:S05]  /*70a0*/  ULDC UR59, c[0x0][0x988] ;  /* 0x00026200003b7ab9 */ /* 0x000fca0000000800 */
.L_x_1485:
        /* <DEDUP_REMOVED lines=8> */
.L_x_1477:
[----:B------:R-:W-:Y:S01]  /*7130*/  ULEA UR5, UR36, UR37, 0x3 ;  /* 0x0000002524057291 */ /* 0x000fe2000f8e183f */
[----:B------:R-:W-:-:S05]  /*7140*/  IMAD.U32 R3, RZ, RZ, UR38 ;  /* 0x00000026ff037e24 */ /* 0x000fca000f8e00ff */
[----:B------:R-:W-:-:S04]  /*7150*/  SHF.L.U32 R3, R3, 0x1f, RZ ;  /* 0x0000001f03037819 */ /* 0x000fc800000006ff */
[----:B------:R0:W1:Y:S01]  /*7160*/  SYNCS.PHASECHK.TRANS64.TRYWAIT P2, [UR5+0x30830], R3 ;  /* 0x03083003ff0075a7 */ /* 0x0000620008040145 */
[----:B------:R-:W-:Y:S05]  /*7170*/  @!P0 BRA `(.L_x_1478) ;  /* 0x0000000000048947 */ /* 0x000fea0003800000 */
[----:B------:R-:W-:Y:S01]  /*7180*/  BPT.TRAP 0x1 ;  /* 0x000000040000795c */ /* 0x000fe20000300000 */
.L_x_1478:
[----:B-1----:R-:W-:Y:S05]  /*7190*/  @P2 BRA `(.L_x_1479) ;  /* 0x0000000000082947 */ /* 0x002fea0003800000 */
[----:B------:R-:W1:Y:S02]  /*71a0*/  SYNCS.PHASECHK.TRANS64.TRYWAIT P2, [UR5+0x30830], R3 ;  /* 0x03083003ff0075a7 */ /* 0x000e640008040145 */
[----:B-1----:R-:W-:Y:S05]  /*71b0*/  @!P2 BRA `(.L_x_1480) ;  /* 0x000000fc0090a947 */ /* 0x002fea0003800000 */
.L_x_1479:
[----:B------:R-:W-:Y:S01]  /*71c0*/  R2UR UR5, R18 ;  /* 0x00000000120572ca */ /* 0x000fe200000e0000 */
[----:B------:R-:W-:Y:S01]  /*71d0*/  WARPGROUP.ARRIVE ;  /* 0x00000000000079c5 */ /* 0x000fe20000000000 */
        /* <DEDUP_REMOVED lines=222> */
.L_x_1481:
[----:B------:R-:W-:Y:S01]  /*7fc0*/  ULEA UR14, UR4, UR37, 0x3 ;  /* 0x00000025040e7291 */ /* 0x000fe2000f8e183f */
[----:B------:R-:W-:-:S05]  /*7fd0*/  IMAD.U32 R0, RZ, RZ, UR6 ;  /* 0x00000006ff007e24 */ /* 0x000fca000f8e00ff */
[----:B------:R-:W-:-:S04]  /*7fe0*/  SHF.L.U32 R0, R0, 0x1f, RZ ;  /* 0x0000001f00007819 */ /* 0x000fc800000006ff */
[----:B------:R2:W3:Y:S01]  /*7ff0*/  SYNCS.PHASECHK.TRANS64.TRYWAIT P2, [UR14+0x30850], R0 ;  /* 0x03085000ff0075a7 */ /* 0x0004e2000804014e */
[----:B------:R-:W-:Y:S05]  /*8000*/  @!P0 BRA `(.L_x_1482) ;  /* 0x0000000000048947 */ /* 0x000fea0003800000 */
[----:B------:R-:W-:Y:S01]  /*8010*/  BPT.TRAP 0x1 ;  /* 0x000000040000795c */ /* 0x000fe20000300000 */
.L_x_1482:
[----:B---3--:R-:W-:Y:S05]  /*8020*/  @P2 BRA `(.L_x_1483) ;  /* 0x0000000000082947 */ /* 0x008fea0003800000 */
[----:B------:R-:W3:Y:S02]  /*8030*/  SYNCS.PHASECHK.TRANS64.TRYWAIT P2, [UR14+0x30850], R0 ;  /* 0x03085000ff0075a7 */ /* 0x000ee4000804014e */
[----:B---3--:R-:W-:Y:S05]  /*8040*/  @!P2 BRA `(.L_x_1484) ;  /* 0x000000f00004a947 */ /* 0x008fea0003800000 */
.L_x_1483:
[----:B------:R-:W-:Y:S01]  /*8050*/  UIADD3 UR5, UR37, 0x400, URZ ;  /* 0x0000040025057890 */ /* 0x000fe2000fffe03f */
[----:B------:R-:W-:Y:S01]  /*8060*/  WARPGROUP.ARRIVE ;  /* 0x00000000000079c5 */ /* 0x000fe20000000000 */
[----:B------:R-:W-:Y:S01]  /*8070*/  UMOV UR11, 0x40000040 ;  /* 0x40000040000b7882 */ /* 0x000fe20000000000 */
[----:B0-2---:R-:W-:Y:S01]  /*8080*/  FMNMX.FTZ R0, R152, R21, !PT ;  /* 0x0000001598007209 */ /* 0x005fe20007810000 */
[----:B------:R-:W-:Y:S01]  /*8090*/  USHF.R.U32.HI UR5, URZ, 0x4, UR5 ;  /* 0x000000043f057899 */ /* 0x000fe20008011605 */
[C---:B------:R-:W-:Y:S01]  /*80a0*/  ISETP.GT.AND P2, PT, R20.reuse, UR58, PT ;  /* 0x0000003a14007c0c */ /* 0x040fe2000bf44270 */
        /* <DEDUP_REMOVED lines=198> */
.L_x_1476:
        /* <DEDUP_REMOVED lines=9> */
.L_x_1503:
        /* <DEDUP_REMOVED lines=8> */
.L_x_1487:
[----:B------:R-:W-:Y:S01]  /*8e20*/  ULEA UR5, UR36, UR37, 0x3 ;  /* 0x0000002524057291 */ /* 0x000fe2000f8e183f */
[----:B------:R-:W-:-:S05]  /*8e30*/  IMAD.U32 R3, RZ, RZ, UR38 ;  /* 0x00000026ff037e24 */ /* 0x000fca000f8e00ff */
[----:B------:R-:W-:-:S04]  /*8e40*/  SHF.L.U32 R3, R3, 0x1f, RZ ;  /* 0x0000001f03037819 */ /* 0x000fc800000006ff */
[----:B------:R0:W1:Y:S01]  /*8e50*/  SYNCS.PHASECHK.TRANS64.TRYWAIT P2, [UR5+0x30830], R3 ;  /* 0x03083003ff0075a7 */ /* 0x0000620008040145 */
[----:B------:R-:W-:Y:S05]  /*8e60*/  @!P0 BRA `(.L_x_1488) ;  /* 0x0000000000048947 */ /* 0x000fea0003800000 */
[----:B------:R-:W-:Y:S01]  /*8e70*/  BPT.TRAP 0x1 ;  /* 0x000000040000795c */ /* 0x000fe20000300000 */
.L_x_1488:
[----:B-1----:R-:W-:Y:S05]  /*8e80*/  @P2 BRA `(.L_x_1489) ;  /* 0x0000000000082947 */ /* 0x002fea0003800000 */
[----:B------:R-:W1:Y:S02]  /*8e90*/  SYNCS.PHASECHK.TRANS64.TRYWAIT P2, [UR5+0x30830], R3 ;  /* 0x03083003ff0075a7 */ /* 0x000e640008040145 */
[----:B-1----:R-:W-:Y:S05]  /*8ea0*/  @!P2 BRA `(.L_x_1490) ;  /* 0x000000e00084a947 */ /* 0x002fea0003800000 */
.L_x_1489:
        /* <DEDUP_REMOVED lines=224> */
.L_x_1491:
[----:B------:R-:W-:Y:S01]  /*9cb0*/  ULEA UR14, UR4, UR37, 0x3 ;  /* 0x00000025040e7291 */ /* 0x000fe2000f8e183f */
[----:B------:R-:W-:-:S05]  /*9cc0*/  IMAD.U32 R0, RZ, RZ, UR6 ;  /* 0x00000006ff007e24 */ /* 0x000fca000f8e00ff */
[----:B------:R-:W-:-:S04]  /*9cd0*/  SHF.L.U32 R0, R0, 0x1f, RZ ;  /* 0x0000001f00007819 */ /* 0x000fc800000006ff */
[----:B------:R2:W3:Y:S01]  /*9ce0*/  SYNCS.PHASECHK.TRANS64.TRYWAIT P2, [UR14+0x30850], R0 ;  /* 0x03085000ff0075a7 */ /* 0x0004e2000804014e */
[----:B------:R-:W-:Y:S05]  /*9cf0*/  @!P0 BRA `(.L_x_1492) ;  /* 0x0000000000048947 */ /* 0x000fea0003800000 */
[----:B------:R-:W-:Y:S01]  /*9d00*/  BPT.TRAP 0x1 ;  /* 0x000000040000795c */ /* 0x000fe20000300000 */
.L_x_1492:
[----:B---3--:R-:W-:Y:S05]  /*9d10*/  @P2 BRA `(.L_x_1493) ;  /* 0x0000000000082947 */ /* 0x008fea0003800000 */
[----:B------:R-:W3:Y:S02]  /*9d20*/  SYNCS.PHASECHK.TRANS64.TRYWAIT P2, [UR14+0x30850], R0 ;  /* 0x03085000ff0075a7 */ /* 0x000ee4000804014e */
[----:B---3--:R-:W-:Y:S05]  /*9d30*/  @!P2 BRA `(.L_x_1494) ;  /* 0x000000d000f8a947 */ /* 0x008fea0003800000 */
.L_x_1493:
[----:B------:R-:W-:Y:S01]  /*9d40*/  UIADD3 UR5, UR37, 0x400, URZ ;  /* 0x0000040025057890 */ /* 0x000fe2000fffe03f */
[----:B------:R-:W-:Y:S01]  /*9d50*/  WARPGROUP.ARRIVE ;  /* 0x00000000000079c5 */ /* 0x000fe20000000000 */
[----:B------:R-:W-:Y:S01]  /*9d60*/  UMOV UR11, 0x40000040 ;  /* 0x40000040000b7882 */ /* 0x000fe20000000000 */
[----:B------:R-:W-:Y:S01]  /*9d70*/  PLOP3.LUT P2, PT, PT, PT, UP0, 0x80, 0x0 ;  /* 0x000000000000781c */ /* 0x000fe20003f4f008 */
[----:B------:R-:W-:Y:S01]  /*9d80*/  USHF.R.U32.HI UR5, URZ, 0x4, UR5 ;  /* 0x000000043f057899 */ /* 0x000fe20008011605 */
[----:B-1----:R-:W-:Y:S01]  /*9d90*/  IMAD.SHL.U32 R4, R20, 0x40, RZ ;  /* 0x0000004014047824 */ /* 0x002fe200078e00ff */
[----:B------:R-:W-:Y:S01]  /*9da0*/  ULDC UR6, c[0x0][0x9e0] ;  /* 0x0002780000067ab9 */ /* 0x000fe20000000800 */
[----:B0-2---:R-:W-:Y:S01]  /*9db0*/  IMAD.U32 R0, RZ, RZ, UR7 ;  /* 0x00000007ff007e24 */ /* 0x005fe2000f8e00ff */
[----:B------:R-:W-:Y:S01]  /*9dc0*/  ULOP3.LUT UR5, UR5, 0x3fff, URZ, 0xc0, !UPT ;  /* 0x00003fff05057892 */ /* 0x000fe2000f8ec03f */
[----:B------:R-:W-:-:S03]  /*9dd0*/  IMAD.U32 R3, RZ, RZ, UR39 ;  /* 0x00000027ff037e24 */ /* 0x000fc6000f8e00ff */
[----:B------:R-:W-:Y:S01]  /*9de0*/  ULOP3.LUT UR5, UR5, 0x2000000, URZ, 0xfc, !UPT ;  /* 0x0200000005057892 */ /* 0x000fe2000f8efc3f */
[----:B------:R-:W-:-:S03]  /*9df0*/  @!P1 LEA R0, R0, UR37, 0x3 ;  /* 0x0000002500009c11 */ /* 0x000fc6000f8e18ff */
[----:B------:R-:W-:Y:S02]  /*9e00*/  ULEA UR4, UR4, UR5, 0xb ;  /* 0x0000000504047291 */ /* 0x000fe4000f8e583f */
[----:B------:R-:W-:-:S05]  /*9e10*/  @!P1 VIADD R0, R0, 0x30840 ;  /* 0x0003084000009836 */ /* 0x000fca0000000000 */
[----:B------:R-:W-:Y:S01]  /*9e20*/  UMOV UR10, UR4 ;  /* 0x00000004000a7c82 */ /* 0x000fe20008000000 */
[----:B------:R-:W-:Y:S01]  /*9e30*/  @!P1 PRMT R0, RZ, 0x654, R0 ;  /* 0x00000654ff009816 */ /* 0x000fe20000000000 */
        /* <DEDUP_REMOVED lines=22> */
[----:B------:R0:W-:Y:S03]  /*9fa0*/  @!P1 SYNCS.ARRIVE.TRANS64.RED.A1T0 RZ, [R0+URZ], RZ ;  /* 0x000000ff00ff99a7 */ /* 0x0001e6000810043f */
[----:B------:R-:W-:Y:S01]  /*9fb0*/  @P2 IMAD.HI.U32 R2, R184, UR4, RZ ;  /* 0x00000004b8022c27 */ /* 0x000fe2000f8e00ff */
[----:B------:R-:W-:-:S04]  /*9fc0*/  @UP0 ULDC UR4, c[0x0][0x450] ;  /* 0x0001140000040ab9 */ /* 0x000fc80000000800 */
[----:B------:R-:W-:Y:S01]  /*9fd0*/  @P2 SHF.R.U32.HI R184, RZ, UR4, R2 ;  /* 0x00000004ffb82c19 */ /* 0x000fe20008011602 */
[----:B------:R-:W-:Y:S01]  /*9fe0*/  ULOP3.LUT UR4, URZ, UR59, URZ, 0x33, !UPT ;  /* 0x0000003b3f047292 */ /* 0x000fe2000f8e333f */
[----:B------:R-:W-:-:S03]  /*9ff0*/  IADD3 R2, -R4, 0x1, RZ ;  /* 0x0000000104027810 */ /* 0x000fc60007ffe1ff */
[----:B------:R-:W1:Y:S02]  /*a000*/  SHFL.IDX PT, R187, R184, RZ, 0x1c1f ;  /* 0x001c1fffb8bb7589 */ /* 0x000e6400000e0000 */
[----:B------:R-:W-:-:S05]  /*a010*/  IMAD R2, R17, -0x2, R2 ;  /* 0xfffffffe11027824 */ /* 0x000fca00078e0202 */
[----:B------:R-:W-:-:S05]  /*a020*/  IADD3 R2, -R3, UR60, R2 ;  /* 0x0000003c03027c10 */ /* 0x000fca000fffe102 */
[C---:B------:R-:W-:Y:S02]  /*a030*/  VIADD R188, R2.reuse, UR6 ;  /* 0x0000000602bc7c36 */ /* 0x040fe40008000000 */
[----:B------:R-:W-:Y:S02]  /*a040*/  VIADD R189, R2, UR4 ;  /* 0x0000000402bd7c36 */ /* 0x000fe40008000000 */
[--C-:B-1----:R-:W-:Y:S02]  /*a050*/  IMAD.IADD R185, R188, 0x1, R187.reuse ;  /* 0x00000001bcb97824 */ /* 0x102fe400078e02bb */
[----:B------:R-:W-:Y:S01]  /*a060*/  IMAD.IADD R186, R189, 0x1, R187 ;  /* 0x00000001bdba7824 */ /* 0x000fe200078e02bb */
[----:B0-----:R-:W-:Y:S06]  /*a070*/  @!P6 BRA `(.L_x_1495) ;  /* 0x00000000005ce947 */ /* 0x001fec0003800000 */
        /* <DEDUP_REMOVED lines=13> */
.L_x_1497:
[----:B------:R-:W-:-:S05]  /*a150*/  IMAD.U32 R190, RZ, RZ, UR58 ;  /* 0x0000003affbe7e24 */ /* 0x000fca000f8e00ff */
[----:B------:R-:W-:-:S13]  /*a160*/  ISETP.NE.AND P2, PT, R190, 0x1, PT ;  /* 0x00000001be00780c */ /* 0x000fda0003f45270 */
[----:B------:R-:W0:Y:S02]  /*a170*/  @P2 LDC.64 R2, c[0x0][0x9e8] ;  /* 0x00027a00ff022b82 */ /* 0x000e240000000a00 */
[----:B0-----:R-:W-:-:S05]  /*a180*/  @P2 IMAD.HI.U32 R2, R187, R2, RZ ;  /* 0x00000002bb022227 */ /* 0x001fca00078e00ff */
[----:B------:R-:W-:-:S07]  /*a190*/  @P2 SHF.R.U32.HI R187, RZ, R3, R2 ;  /* 0x00000003ffbb2219 */ /* 0x000fce0000011602 */
.L_x_1498:
[----:B------:R-:W-:Y:S05]  /*a1a0*/  BSYNC B0 ;  /* 0x0000000000007941 */ /* 0x000fea0003800000 */
.L_x_1496:
[----:B------:R-:W-:-:S04]  /*a1b0*/  IMAD R0, R187, R190, -R4 ;  /* 0x000000bebb007224 */ /* 0x000fc800078e0a04 */
[----:B------:R-:W-:-:S05]  /*a1c0*/  IMAD R0, R17, -0x2, R0 ;  /* 0xfffffffe11007824 */ /* 0x000fca00078e0200 */
[----:B------:R-:W-:Y:S02]  /*a1d0*/  VIADDMNMX R185, R0, R190, R185, PT ;  /* 0x000000be00b97246 */ /* 0x000fe400038001b9 */
[----:B------:R-:W-:-:S07]  /*a1e0*/  VIMNMX R186, R186, R0, !PT ;  /* 0x00000000baba7248 */ /* 0x000fce0007fe0100 */
.L_x_1495:
[----:B------:R-:W-:-:S04]  /*a1f0*/  ISETP.GT.AND P2, PT, R20, -0x1, PT ;  /* 0xffffffff1400780c */ /* 0x000fc80003f44270 */
[C---:B------:R-:W-:Y:S02]  /*a200*/  ISETP.GT.AND P3, PT, R186.reuse, RZ, P2 ;  /* 0x000000ffba00720c */ /* 0x040fe40001764270 */
[C---:B------:R-:W-:Y:S02]  /*a210*/  ISETP.GT.AND P5, PT, R186.reuse, 0x1, P2 ;  /* 0x00000001ba00780c */ /* 0x040fe400017a4270 */
[----:B------:R-:W-:Y:S02]  /*a220*/  ISETP.LT.OR P4, PT, R185, 0x1, P3 ;  /* 0x00000001b900780c */ /* 0x000fe40001f81670 */
[----:B------:R-:W-:Y:S02]  /*a230*/  ISETP.GT.AND P3, PT, R186, 0x8, P2 ;  /* 0x00000008ba00780c */ /* 0x000fe40001764270 */
[----:B------:R-:W-:Y:S02]  /*a240*/  FSEL R152, R152, -INF , !P4 ;  /* 0xff80000098987808 */ /* 0x000fe40006000000 */
[----:B------:R-:W-:-:S02]  /*a250*/  ISETP.GT.AND P4, PT, R186, 0x9, P2 ;  /* 0x00000009ba00780c */ /* 0x000fc40001784270 */
[C---:B------:R-:W-:Y:S02]  /*a260*/  ISETP.LT.OR P5, PT, R185.reuse, 0x2, P5 ;  /* 0x00000002b900780c */ /* 0x040fe40002fa1670 */
[C---:B------:R-:W-:Y:S02]  /*a270*/  ISETP.LT.OR P3, PT, R185.reuse, 0x9, P3 ;  /* 0x00000009b900780c */ /* 0x040fe40001f61670 */
[----:B------:R-:W-:Y:S02]  /*a280*/  ISETP.LT.OR P4, PT, R185, 0xa, P4 ;  /* 0x0000000ab900780c */ /* 0x000fe40002781670 */
[----:B------:R-:W-:Y:S02]  /*a290*/  FSEL R0, R153, -INF , !P5 ;  /* 0xff80000099007808 */ /* 0x000fe40006800000 */
[----:B------:R-:W-:Y:S01]  /*a2a0*/  FSEL R156, R156, -INF , !P3 ;  /* 0xff8000009c9c7808 */ /* 0x000fe20005800000 */
[----:B------:R-:W0:Y:S01]  /*a2b0*/  SHFL.IDX PT, R153, R184, 0x1, 0x1c1f ;  /* 0x003c1f00b8997f89 */ /* 0x000e2200000e0000 */
        /* <DEDUP_REMOVED lines=9> */
[----:B------:R-:W-:Y:S02]  /*a350*/  FSEL R164, R164, -INF , !P4 ;  /* 0xff800000a4a47808 */ /* 0x000fe40006000000 */
[C---:B------:R-:W-:Y:S02]  /*a360*/  ISETP.GT.AND P5, PT, R186.reuse, 0x19, P2 ;  /* 0x00000019ba00780c */ /* 0x040fe400017a4270 */
[----:B------:R-:W-:Y:S01]  /*a370*/  ISETP.GT.AND P3, PT, R186, 0x20, P2 ;  /* 0x00000020ba00780c */ /* 0x000fe20001764270 */
[----:B0-----:R-:W-:Y:S01]  /*a380*/  IMAD.IADD R184, R188, 0x1, R153 ;  /* 0x00000001bcb87824 */ /* 0x001fe200078e0299 */
[----:B------:R-:W-:-:S02]  /*a390*/  ISETP.GT.AND P4, PT, R186, 0x21, P2 ;  /* 0x00000021ba00780c */ /* 0x000fc40001784270 */
        /* <DEDUP_REMOVED lines=16> */
[C---:B------:R-:W-:Y:S02]  /*a4a0*/  ISETP.GT.AND P3, PT, R186.reuse, 0x38, P2 ;  /* 0x00000038ba00780c */ /* 0x040fe40001764270 */
[----:B------:R-:W-:-:S02]  /*a4b0*/  ISETP.GT.AND P4, PT, R186, 0x39, P2 ;  /* 0x00000039ba00780c */ /* 0x000fc40001784270 */
[C---:B------:R-:W-:Y:S02]  /*a4c0*/  ISETP.LT.OR P5, PT, R185.reuse, 0x32, P5 ;  /* 0x00000032b900780c */ /* 0x040fe40002fa1670 */
[C---:B------:R-:W-:Y:S02]  /*a4d0*/  ISETP.LT.OR P3, PT, R185.reuse, 0x39, P3 ;  /* 0x00000039b900780c */ /* 0x040fe40001f61670 */
[----:B------:R-:W-:Y:S01]  /*a4e0*/  ISETP.LT.OR P4, PT, R185, 0x3a, P4 ;  /* 0x0000003ab900780c */ /* 0x000fe20002781670 */
[----:B------:R-:W-:Y:S01]  /*a4f0*/  IMAD.IADD R185, R189, 0x1, R153 ;  /* 0x00000001bdb97824 */ /* 0x000fe200078e0299 */
[----:B------:R-:W-:Y:S02]  /*a500*/  FSEL R177, R177, -INF , !P5 ;  /* 0xff800000b1b17808 */ /* 0x000fe40006800000 */
[----:B------:R-:W-:Y:S02]  /*a510*/  FSEL R180, R180, -INF , !P3 ;  /* 0xff800000b4b47808 */ /* 0x000fe40005800000 */
[----:B------:R-:W-:Y:S01]  /*a520*/  FSEL R181, R181, -INF , !P4 ;  /* 0xff800000b5b57808 */ /* 0x000fe20006000000 */
[----:B------:R-:W-:Y:S06]  /*a530*/  @!P6 BRA `(.L_x_1499) ;  /* 0x00000000005ce947 */ /* 0x000fec0003800000 */
        /* <DEDUP_REMOVED lines=13> */
.L_x_1501:
[----:B------:R-:W-:-:S05]  /*a610*/  IMAD.U32 R187, RZ, RZ, UR58 ;  /* 0x0000003affbb7e24 */ /* 0x000fca000f8e00ff */
[----:B------:R-:W-:-:S13]  /*a620*/  ISETP.NE.AND P3, PT, R187, 0x1, PT ;  /* 0x00000001bb00780c */ /* 0x000fda0003f65270 */
[----:B------:R-:W0:Y:S02]  /*a630*/  @P3 LDC.64 R2, c[0x0][0x9e8] ;  /* 0x00027a00ff023b82 */ /* 0x000e240000000a00 */
[----:B0-----:R-:W-:-:S05]  /*a640*/  @P3 IMAD.HI.U32 R2, R153, R2, RZ ;  /* 0x0000000299023227 */ /* 0x001fca00078e00ff */
[----:B------:R-:W-:-:S07]  /*a650*/  @P3 SHF.R.U32.HI R153, RZ, R3, R2 ;  /* 0x00000003ff993219 */ /* 0x000fce0000011602 */
.L_x_1502:
[----:B------:R-:W-:Y:S05]  /*a660*/  BSYNC B0 ;  /* 0x0000000000007941 */ /* 0x000fea0003800000 */
.L_x_1500:
[----:B------:R-:W-:-:S04]  /*a670*/  IMAD R4, R153, R187, -R4 ;  /* 0x000000bb99047224 */ /* 0x000fc800078e0a04 */
[----:B------:R-:W-:-:S05]  /*a680*/  IMAD R4, R17, -0x2, R4 ;  /* 0xfffffffe11047824 */ /* 0x000fca00078e0204 */
[----:B------:R-:W-:Y:S02]  /*a690*/  VIADDMNMX R184, R4, R187, R184, PT ;  /* 0x000000bb04b87246 */ /* 0x000fe400038001b8 */
[----:B------:R-:W-:-:S07]  /*a6a0*/  VIMNMX R185, R185, R4, !PT ;  /* 0x00000004b9b97248 */ /* 0x000fce0007fe0100 */
.L_x_1499:
        /* <DEDUP_REMOVED lines=10> */
[----:B------:R-:W-:Y:S02]  /*a750*/  ISETP.GT.AND P3, PT, R185, RZ, P2 ;  /* 0x000000ffb900720c */ /* 0x000fe40001764270 */
[----:B------:R-:W-:Y:S02]  /*a760*/  FMNMX.FTZ R2, R160, R3, !PT ;  /* 0x00000003a0027209 */ /* 0x000fe40007810000 */
[----:B------:R-:W-:Y:S02]  /*a770*/  ISETP.LT.OR P3, PT, R184, 0x1, P3 ;  /* 0x00000001b800780c */ /* 0x000fe40001f61670 */
[----:B------:R-:W-:Y:S02]  /*a780*/  FMNMX.FTZ R3, R161, R2, !PT ;  /* 0x00000002a1037209 */ /* 0x000fe40007810000 */
[----:B------:R-:W-:-:S02]  /*a790*/  ISETP.GT.AND P4, PT, R185, 0x8, P2 ;  /* 0x00000008b900780c */ /* 0x000fc40001784270 */
[----:B------:R-:W-:Y:S02]  /*a7a0*/  FMNMX.FTZ R2, R164, R3, !PT ;  /* 0x00000003a4027209 */ /* 0x000fe40007810000 */
[----:B------:R-:W-:Y:S02]  /*a7b0*/  FSEL R187, R154, -INF , !P3 ;  /* 0xff8000009abb7808 */ /* 0x000fe40005800000 */
        /* <DEDUP_REMOVED lines=18> */
[C---:B------:R-:W-:Y:S01]  /*a8e0*/  ISETP.GT.AND P3, PT, R185.reuse, 0x18, P2 ;  /* 0x00000018b900780c */ /* 0x040fe20001764270 */
[----:B------:R-:W0:Y:S01]  /*a8f0*/  SHFL.BFLY PT, R3, R2, 0x2, 0x1f ;  /* 0x0c401f0002037f89 */ /* 0x000e2200000e0000 */
[C---:B------:R-:W-:Y:S02]  /*a900*/  ISETP.LT.OR P5, PT, R184.reuse, 0x12, P5 ;  /* 0x00000012b800780c */ /* 0x040fe40002fa1670 */
[----:B------:R-:W-:Y:S02]  /*a910*/  ISETP.GT.AND P4, PT, R185, 0x19, P2 ;  /* 0x00000019b900780c */ /* 0x000fe40001784270 */
[----:B------:R-:W-:-:S02]  /*a920*/  ISETP.LT.OR P3, PT, R184, 0x19, P3 ;  /* 0x00000019b800780c */ /* 0x000fc40001f61670 */
[----:B------:R-:W-:Y:S02]  /*a930*/  FSEL R163, R163, -INF , !P5 ;  /* 0xff800000a3a37808 */ /* 0x000fe40006800000 */
[----:B------:R-:W-:Y:S02]  /*a940*/  ISETP.LT.OR P4, PT, R184, 0x1a, P4 ;  /* 0x0000001ab800780c */ /* 0x000fe40002781670 */
[C---:B------:R-:W-:Y:S02]  /*a950*/  ISETP.GT.AND P5, PT, R185.reuse, 0x20, P2 ;  /* 0x00000020b900780c */ /* 0x040fe400017a4270 */
[----:B------:R-:W-:Y:S02]  /*a960*/  FSEL R166, R166, -INF , !P3 ;  /* 0xff800000a6a67808 */ /* 0x000fe40005800000 */
[----:B------:R-:W-:Y:S02]  /*a970*/  ISETP.GT.AND P3, PT, R185, 0x21, P2 ;  /* 0x00000021b900780c */ /* 0x000fe40001764270 */
[----:B------:R-:W-:-:S02]  /*a980*/  FSEL R167, R167, -INF , !P4 ;  /* 0xff800000a7a77808 */ /* 0x000fc40006000000 */
[C---:B------:R-:W-:Y:S02]  /*a990*/  ISETP.LT.OR P5, PT, R184.reuse, 0x21, P5 ;  /* 0x00000021b800780c */ /* 0x040fe40002fa1670 */
[----:B------:R-:W-:Y:S02]  /*a9a0*/  ISETP.GT.AND P4, PT, R185, 0x28, P2 ;  /* 0x00000028b900780c */ /* 0x000fe40001784270 */
[----:B------:R-:W-:Y:S02]  /*a9b0*/  ISETP.LT.OR P3, PT, R184, 0x22, P3 ;  /* 0x00000022b800780c */ /* 0x000fe40001f61670 */
[----:B0-----:R-:W-:Y:S02]  /*a9c0*/  FMNMX.FTZ R3, R2, R3, !PT ;  /* 0x0000000302037209 */ /* 0x001fe40007810000 */
[----:B------:R-:W-:Y:S02]  /*a9d0*/  FMNMX.FTZ R2, R187, R218, !PT ;  /* 0x000000dabb027209 */ /* 0x000fe40007810000 */
[----:B------:R-:W-:Y:S01]  /*a9e0*/  FSEL R170, R170, -INF , !P5 ;  /* 0xff800000aaaa7808 */ /* 0x000fe20006800000 */
[----:B------:R-:W0:Y:S01]  /*a9f0*/  SHFL.BFLY PT, R4, R3, 0x1, 0x1f ;  /* 0x0c201f0003047f89 */ /* 0x000e2200000e0000 */
[----:B------:R-:W-:-:S02]  /*aa00*/  ISETP.LT.OR P4, PT, R184, 0x29, P4 ;  /* 0x00000029b800780c */ /* 0x000fc40002781670 */
[----:B------:R-:W-:Y:S02]  /*aa10*/  FSEL R171, R171, -INF , !P3 ;  /* 0xff800000abab7808 */ /* 0x000fe40005800000 */
[C---:B------:R-:W-:Y:S02]  /*aa20*/  ISETP.GT.AND P3, PT, R185.reuse, 0x29, P2 ;  /* 0x00000029b900780c */ /* 0x040fe40001764270 */
[----:B------:R-:W-:Y:S02]  /*aa30*/  FSEL R174, R174, -INF , !P4 ;  /* 0xff800000aeae7808 */ /* 0x000fe40006000000 */
[----:B------:R-:W-:Y:S02]  /*aa40*/  ISETP.GT.AND P4, PT, R185, 0x30, P2 ;  /* 0x00000030b900780c */ /* 0x000fe40001784270 */
[C---:B------:R-:W-:Y:S02]  /*aa50*/  ISETP.LT.OR P3, PT, R184.reuse, 0x2a, P3 ;  /* 0x0000002ab800780c */ /* 0x040fe40001f61670 */
[----:B------:R-:W-:-:S02]  /*aa60*/  ISETP.LT.OR P4, PT, R184, 0x31, P4 ;  /* 0x00000031b800780c */ /* 0x000fc40002781670 */
[----:B------:R-:W-:Y:S02]  /*aa70*/  FSEL R175, R175, -INF , !P3 ;  /* 0xff800000afaf7808 */ /* 0x000fe40005800000 */
[C---:B------:R-:W-:Y:S02]  /*aa80*/  ISETP.GT.AND P3, PT, R185.reuse, 0x31, P2 ;  /* 0x00000031b900780c */ /* 0x040fe40001764270 */
[----:B------:R-:W-:Y:S02]  /*aa90*/  FSEL R178, R178, -INF , !P4 ;  /* 0xff800000b2b27808 */ /* 0x000fe40006000000 */
[C---:B------:R-:W-:Y:S02]  /*aaa0*/  ISETP.GT.AND P4, PT, R185.reuse, 0x38, P2 ;  /* 0x00000038b900780c */ /* 0x040fe40001784270 */
[----:B------:R-:W-:Y:S02]  /*aab0*/  ISETP.GT.AND P2, PT, R185, 0x39, P2 ;  /* 0x00000039b900780c */ /* 0x000fe40001744270 */
[----:B0-----:R-:W-:-:S02]  /*aac0*/  FMNMX.FTZ R4, R3, R4, !PT ;  /* 0x0000000403047209 */ /* 0x001fc40007810000 */
[----:B------:R-:W-:Y:S02]  /*aad0*/  FMNMX.FTZ R3, R155, R2, !PT ;  /* 0x000000029b037209 */ /* 0x000fe40007810000 */
[----:B------:R-:W-:Y:S02]  /*aae0*/  FSETP.NEU.FTZ.AND P5, PT, R4, -INF , PT ;  /* 0xff8000000400780b */ /* 0x000fe40003fbd000 */
[----:B------:R-:W-:Y:S02]  /*aaf0*/  FMNMX.FTZ R2, R158, R3, !PT ;  /* 0x000000039e027209 */ /* 0x000fe40007810000 */
[C---:B------:R-:W-:Y:S02]  /*ab00*/  ISETP.LT.OR P3, PT, R184.reuse, 0x32, P3 ;  /* 0x00000032b800780c */ /* 0x040fe40001f61670 */
[----:B------:R-:W-:Y:S02]  /*ab10*/  FMNMX.FTZ R3, R159, R2, !PT ;  /* 0x000000029f037209 */ /* 0x000fe40007810000 */
[----:B------:R-:W-:-:S02]  /*ab20*/  ISETP.LT.OR P4, PT, R184, 0x39, P4 ;  /* 0x00000039b800780c */ /* 0x000fc40002781670 */
[----:B------:R-:W-:Y:S01]  /*ab30*/  FMNMX.FTZ R2, R162, R3, !PT ;  /* 0x00000003a2027209 */ /* 0x000fe20007810000 */
[----:B------:R-:W-:Y:S01]  /*ab40*/  FMUL.FTZ R3, R4, UR5 ;  /* 0x0000000504037c20 */ /* 0x000fe20008410000 */
        /* <DEDUP_REMOVED lines=28> */
[----:B------:R-:W-:Y:S01]  /*ad10*/  FFMA.FTZ R181, R181, UR5, -R3 ;  /* 0x00000005b5b57c23 */ /* 0x000fe20008010803 */
[----:B------:R-:W-:Y:S01]  /*ad20*/  FSEL R2, R4, RZ, P5 ;  /* 0x000000ff04027208 */ /* 0x000fe20002800000 */
[----:B------:R-:W-:Y:S01]  /*ad30*/  MUFU.EX2 R153, R153 ;  /* 0x0000009900997308 */ /* 0x000fe20000000800 */
[----:B------:R-:W-:-:S02]  /*ad40*/  FMNMX.FTZ R185, R179, R0, !PT ;  /* 0x00000000b3b97209 */ /* 0x000fc40007810000 */
[----:B------:R-:W-:Y:S01]  /*ad50*/  R2UR UR4, R23 ;  /* 0x00000000170472ca */ /* 0x000fe200000e0000 */
[----:B------:R-:W-:Y:S01]  /*ad60*/  FADD.FTZ R2, -R2, R21 ;  /* 0x0000001502027221 */ /* 0x000fe20000010100 */
[----:B------:R-:W-:-:S03]  /*ad70*/  FMNMX.FTZ R0, R182, R185, !PT ;  /* 0x000000b9b6007209 */ /* 0x000fc60007810000 */
[----:B------:R-:W-:Y:S01]  /*ad80*/  FMUL.FTZ R2, R2, UR5 ;  /* 0x0000000502027c20 */ /* 0x000fe20008410000 */
[----:B------:R-:W-:Y:S01]  /*ad90*/  FMNMX.FTZ R0, R183, R0, !PT ;  /* 0x00000000b7007209 */ /* 0x000fe20007810000 */
[----:B------:R-:W-:Y:S04]  /*ada0*/  MUFU.EX2 R196, R196 ;  /* 0x000000c400c47308 */ /* 0x000fe80000000800 */
[----:B------:R-:W0:Y:S04]  /*adb0*/  SHFL.BFLY PT, R185, R0, 0x2, 0x1f ;  /* 0x0c401f0000b97f89 */ /* 0x000e2800000e0000 */
        /* <DEDUP_REMOVED lines=11> */
[----:B------:R-:W-:Y:S02]  /*ae70*/  FMUL.FTZ R156, R3, UR5 ;  /* 0x00000005039c7c20 */ /* 0x000fe40008410000 */
[----:B------:R-:W0:Y:S03]  /*ae80*/  MUFU.EX2 R0, R2 ;  /* 0x0000000200007308 */ /* 0x000e260000000800 */
[----:B------:R-:W-:-:S05]  /*ae90*/  FSEL R156, R156, RZ, P2 ;  /* 0x000000ff9c9c7208 */ /* 0x000fca0001000000 */
[--C-:B------:R-:W-:Y:S01]  /*aea0*/  FFMA.FTZ R152, R155, UR5, -R156.reuse ;  /* 0x000000059b987c23 */ /* 0x100fe2000801089c */
[----:B------:R-:W-:Y:S01]  /*aeb0*/  FSEL R155, R3, RZ, P2 ;  /* 0x000000ff039b7208 */ /* 0x000fe20001000000 */
[--C-:B------:R-:W-:Y:S01]  /*aec0*/  FFMA.FTZ R197, R187, UR5, -R156.reuse ;  /* 0x00000005bbc57c23 */ /* 0x100fe2000801089c */
[--C-:B------:R-:W-:Y:S01]  /*aed0*/  FFMA.FTZ R199, R158, UR5, -R156.reuse ;  /* 0x000000059ec77c23 */ /* 0x100fe2000801089c */
[--C-:B------:R-:W-:Y:S01]  /*aee0*/  FFMA.FTZ R154, R159, UR5, -R156.reuse ;  /* 0x000000059f9a7c23 */ /* 0x100fe2000801089c */
[----:B------:R-:W-:Y:S01]  /*aef0*/  FFMA.FTZ R193, R162, UR5, -R156 ;  /* 0x00000005a2c17c23 */ /* 0x000fe2000801089c */
[----:B------:R-:W-:Y:S01]  /*af00*/  FADD.FTZ R155, -R155, R218 ;  /* 0x000000da9b9b7221 */ /* 0x000fe20000010100 */
[----:B------:R-:W-:Y:S01]  /*af10*/  MUFU.EX2 R152, R152 ;  /* 0x0000009800987308 */ /* 0x000fe20000000800 */
[--C-:B------:R-:W-:Y:S01]  /*af20*/  FFMA.FTZ R158, R163, UR5, -R156.reuse ;  /* 0x00000005a39e7c23 */ /* 0x100fe2000801089c */
[----:B0-----:R-:W-:Y:S01]  /*af30*/  FFMA.FTZ R159, R0, R16, R153 ;  /* 0x00000010009f7223 */ /* 0x001fe20000010099 */
[----:B------:R-:W-:Y:S01]  /*af40*/  FMUL.FTZ R155, R155, UR5 ;  /* 0x000000059b9b7c20 */ /* 0x000fe20008410000 */
[--C-:B------:R-:W-:Y:S01]  /*af50*/  FFMA.FTZ R195, R166, UR5, -R156.reuse ;  /* 0x00000005a6c37c23 */ /* 0x100fe2000801089c */
[--C-:B------:R-:W-:Y:S01]  /*af60*/  FFMA.FTZ R160, R167, UR5, -R156.reuse ;  /* 0x00000005a7a07c23 */ /* 0x100fe2000801089c */
[----:B------:R-:W-:Y:S01]  /*af70*/  FADD.FTZ R159, R196, R159 ;  /* 0x0000009fc49f7221 */ /* 0x000fe20000010000 */
[--C-:B------:R-:W-:Y:S01]  /*af80*/  FFMA.FTZ R189, R170, UR5, -R156.reuse ;  /* 0x00000005aabd7c23 */ /* 0x100fe2000801089c */
[----:B------:R-:W-:Y:S01]  /*af90*/  MUFU.EX2 R197, R197 ;  /* 0x000000c500c57308 */ /* 0x000fe20000000800 */
[--C-:B------:R-:W-:Y:S01]  /*afa0*/  FFMA.FTZ R162, R171, UR5, -R156.reuse ;  /* 0x00000005aba27c23 */ /* 0x100fe2000801089c */
[----:B------:R-:W-:Y:S01]  /*afb0*/  FADD.FTZ R16, R198, R159 ;  /* 0x0000009fc6107221 */ /* 0x000fe20000010000 */
[--C-:B------:R-:W-:Y:S01]  /*afc0*/  FFMA.FTZ R191, R174, UR5, -R156.reuse ;  /* 0x00000005aebf7c23 */ /* 0x100fe2000801089c */
[--C-:B------:R-:W-:Y:S01]  /*afd0*/  FFMA.FTZ R185, R178, UR5, -R156.reuse ;  /* 0x00000005b2b97c23 */ /* 0x100fe2000801089c */
[----:B------:R-:W-:Y:S01]  /*afe0*/  FFMA.FTZ R179, R179, UR5, -R156 ;  /* 0x00000005b3b37c23 */ /* 0x000fe2000801089c */
[C---:B------:R-:W-:Y:S01]  /*aff0*/  FADD.FTZ R159, R157.reuse, R16 ;  /* 0x000000109d9f7221 */ /* 0x040fe20000010000 */
[----:B------:R-:W-:Y:S01]  /*b000*/  F2FP.F16.F32.PACK_AB R196, R196, R153 ;  /* 0x00000099c4c4723e */ /* 0x000fe200000000ff */
[----:B------:R0:W1:Y:S01]  /*b010*/  MUFU.EX2 R2, R155 ;  /* 0x0000009b00027308 */ /* 0x0000620000000800 */
[----:B------:R-:W-:Y:S01]  /*b020*/  FFMA.FTZ R182, R182, UR5, -R156 ;  /* 0x00000005b6b67c23 */ /* 0x000fe2000801089c */
[----:B------:R-:W-:Y:S01]  /*b030*/  FADD.FTZ R164, R192, R159 ;  /* 0x0000009fc0a47221 */ /* 0x000fe20000010000 */
[----:B------:R-:W-:Y:S01]  /*b040*/  IMAD.U32 R159, RZ, RZ, UR14 ;  /* 0x0000000eff9f7e24 */ /* 0x000fe2000f8e00ff */
[----:B------:R-:W-:Y:S01]  /*b050*/  ISETP.GT.AND P2, PT, R20, UR4, PT ;  /* 0x0000000414007c0c */ /* 0x000fe2000bf44270 */
[----:B------:R-:W-:Y:S01]  /*b060*/  UMOV UR4, UR36 ;  /* 0x0000002400047c82 */ /* 0x000fe20008000000 */
[----:B------:R-:W-:Y:S01]  /*b070*/  F2FP.F16.F32.PACK_AB R198, R157, R198 ;  /* 0x000000c69dc6723e */ /* 0x000fe200000000ff */
[----:B------:R-:W-:Y:S01]  /*b080*/  @!P1 VIADD R159, R159, 0x30860 ;  /* 0x000308609f9f9836 */ /* 0x000fe20000000000 */
[----:B------:R-:W2:Y:S01]  /*b090*/  MUFU.EX2 R199, R199 ;  /* 0x000000c700c77308 */ /* 0x000ea20000000800 */
[----:B0-----:R-:W-:Y:S01]  /*b0a0*/  FADD.FTZ R155, R161, R164 ;  /* 0x000000a4a19b7221 */ /* 0x001fe20000010000 */
[--C-:B------:R-:W-:Y:S01]  /*b0b0*/  FFMA.FTZ R164, R175, UR5, -R156.reuse ;  /* 0x00000005afa47c23 */ /* 0x100fe2000801089c */
[----:B------:R-:W-:Y:S01]  /*b0c0*/  FFMA.FTZ R156, R183, UR5, -R156 ;  /* 0x00000005b79c7c23 */ /* 0x000fe2000801089c */
[----:B------:R-:W-:Y:S01]  /*b0d0*/  @!P1 PRMT R159, RZ, 0x654, R159 ;  /* 0x00000654ff9f9816 */ /* 0x000fe2000000009f */
[----:B------:R-:W-:Y:S01]  /*b0e0*/  FADD.FTZ R166, R194, R155 ;  /* 0x0000009bc2a67221 */ /* 0x000fe20000010000 */
[----:B------:R-:W-:Y:S01]  /*b0f0*/  F2FP.F16.F32.PACK_AB R192, R161, R192 ;  /* 0x000000c0a1c0723e */ /* 0x000fe200000000ff */
[----:B------:R-:W-:Y:S01]  /*b100*/  VIADD R20, R20, 0xffffffff ;  /* 0xffffffff14147836 */ /* 0x000fe20000000000 */
[----:B------:R-:W0:Y:S01]  /*b110*/  MUFU.EX2 R154, R154 ;  /* 0x0000009a009a7308 */ /* 0x000e220000000800 */
[----:B-1----:R-:W-:Y:S01]  /*b120*/  FFMA.FTZ R5, R2, R5, R197 ;  /* 0x0000000502057223 */ /* 0x002fe200000100c5 */
[C---:B------:R-:W-:Y:S01]  /*b130*/  FADD.FTZ R155, R165.reuse, R166 ;  /* 0x000000a6a59b7221 */ /* 0x040fe20000010000 */
[----:B------:R1:W-:Y:S01]  /*b140*/  @!P1 SYNCS.ARRIVE.TRANS64.RED.A1T0 RZ, [R159+URZ], RZ ;  /* 0x000000ff9fff99a7 */ /* 0x0003e2000810043f */
[----:B------:R-:W-:Y:S01]  /*b150*/  F2FP.F16.F32.PACK_AB R194, R165, R194 ;  /* 0x000000c2a5c2723e */ /* 0x000fe200000000ff */
[----:B------:R-:W-:Y:S01]  /*b160*/  FADD.FTZ R16, R152, R5 ;  /* 0x0000000598107221 */ /* 0x000fe20000010000 */
[----:B------:R-:W-:Y:S01]  /*b170*/  FADD.FTZ R166, R188, R155 ;  /* 0x0000009bbca67221 */ /* 0x000fe20000010000 */
[----:B------:R-:W-:Y:S01]  /*b180*/  F2FP.F16.F32.PACK_AB R197, R152, R197 ;  /* 0x000000c598c5723e */ /* 0x000fe200000000ff */
[----:B------:R-:W3:Y:S01]  /*b190*/  MUFU.EX2 R193, R193 ;  /* 0x000000c100c17308 */ /* 0x000ee20000000800 */
[----:B--2---:R-:W-:Y:S01]  /*b1a0*/  FADD.FTZ R5, R199, R16 ;  /* 0x00000010c7057221 */ /* 0x004fe20000010000 */
[----:B------:R-:W-:-:S06]  /*b1b0*/  IMAD.MOV.U32 R218, RZ, RZ, R3 ;  /* 0x000000ffffda7224 */ /* 0x000fcc00078e0003 */
[----:B------:R-:W2:Y:S01]  /*b1c0*/  MUFU.EX2 R158, R158 ;  /* 0x0000009e009e7308 */ /* 0x000ea20000000800 */
[C---:B0-----:R-:W-:Y:S01]  /*b1d0*/  FADD.FTZ R16, R154.reuse, R5 ;  /* 0x000000059a107221 */ /* 0x041fe20000010000 */
[----:B------:R-:W-:-:S06]  /*b1e0*/  F2FP.F16.F32.PACK_AB R199, R154, R199 ;  /* 0x000000c79ac7723e */ /* 0x000fcc00000000ff */
[----:B------:R-:W0:Y:S01]  /*b1f0*/  MUFU.EX2 R195, R195 ;  /* 0x000000c300c37308 */ /* 0x000e220000000800 */
[----:B---3--:R-:W-:-:S07]  /*b200*/  FADD.FTZ R5, R193, R16 ;  /* 0x00000010c1057221 */ /* 0x008fce0000010000 */
[----:B------:R-:W3:Y:S01]  /*b210*/  MUFU.EX2 R169, R169 ;  /* 0x000000a900a97308 */ /* 0x000ee20000000800 */
[C---:B--2---:R-:W-:Y:S01]  /*b220*/  FADD.FTZ R16, R158.reuse, R5 ;  /* 0x000000059e107221 */ /* 0x044fe20000010000 */
[----:B------:R-:W-:-:S06]  /*b230*/  F2FP.F16.F32.PACK_AB R193, R158, R193 ;  /* 0x000000c19ec1723e */ /* 0x000fcc00000000ff */
[----:B------:R-:W2:Y:S01]  /*b240*/  MUFU.EX2 R160, R160 ;  /* 0x000000a000a07308 */ /* 0x000ea20000000800 */
[----:B0-----:R-:W-:-:S07]  /*b250*/  FADD.FTZ R5, R195, R16 ;  /* 0x00000010c3057221 */ /* 0x001fce0000010000 */
[----:B------:R-:W0:Y:S01]  /*b260*/  MUFU.EX2 R190, R190 ;  /* 0x000000be00be7308 */ /* 0x000e220000000800 */
[C---:B---3--:R-:W-:Y:S01]  /*b270*/  FADD.FTZ R155, R169.reuse, R166 ;  /* 0x000000a6a99b7221 */ /* 0x048fe20000010000 */
[----:B------:R-:W-:-:S06]  /*b280*/  F2FP.F16.F32.PACK_AB R188, R169, R188 ;  /* 0x000000bca9bc723e */ /* 0x000fcc00000000ff */
[----:B------:R-:W3:Y:S01]  /*b290*/  MUFU.EX2 R189, R189 ;  /* 0x000000bd00bd7308 */ /* 0x000ee20000000800 */
[C---:B--2---:R-:W-:Y:S01]  /*b2a0*/  FADD.FTZ R16, R160.reuse, R5 ;  /* 0x00000005a0107221 */ /* 0x044fe20000010000 */
[----:B------:R-:W-:-:S06]  /*b2b0*/  F2FP.F16.F32.PACK_AB R195, R160, R195 ;  /* 0x000000c3a0c3723e */ /* 0x000fcc00000000ff */
[----:B------:R-:W2:Y:S01]  /*b2c0*/  MUFU.EX2 R173, R173 ;  /* 0x000000ad00ad7308 */ /* 0x000ea20000000800 */
[----:B0-----:R-:W-:-:S07]  /*b2d0*/  FADD.FTZ R166, R190, R155 ;  /* 0x0000009bbea67221 */ /* 0x001fce0000010000 */
[----:B------:R-:W0:Y:S01]  /*b2e0*/  MUFU.EX2 R162, R162 ;  /* 0x000000a200a27308 */ /* 0x000e220000000800 */
[----:B---3--:R-:W-:-:S07]  /*b2f0*/  FADD.FTZ R5, R189, R16 ;  /* 0x00000010bd057221 */ /* 0x008fce0000010000 */
[----:B------:R-:W3:Y:S01]  /*b300*/  MUFU.EX2 R184, R184 ;  /* 0x000000b800b87308 */ /* 0x000ee20000000800 */
[C---:B--2---:R-:W-:Y:S01]  /*b310*/  FADD.FTZ R153, R173.reuse, R166 ;  /* 0x000000a6ad997221 */ /* 0x044fe20000010000 */
[----:B------:R-:W-:-:S06]  /*b320*/  F2FP.F16.F32.PACK_AB R190, R173, R190 ;  /* 0x000000beadbe723e */ /* 0x000fcc00000000ff */
[----:B------:R-:W2:Y:S01]  /*b330*/  MUFU.EX2 R191, R191 ;  /* 0x000000bf00bf7308 */ /* 0x000ea20000000800 */
[C---:B0-----:R-:W-:Y:S01]  /*b340*/  FADD.FTZ R16, R162.reuse, R5 ;  /* 0x00000005a2107221 */ /* 0x041fe20000010000 */
[----:B------:R-:W-:-:S06]  /*b350*/  F2FP.F16.F32.PACK_AB R189, R162, R189 ;  /* 0x000000bda2bd723e */ /* 0x000fcc00000000ff */
[----:B------:R-:W0:Y:S01]  /*b360*/  MUFU.EX2 R177, R177 ;  /* 0x000000b100b17308 */ /* 0x000e220000000800 */
[----:B---3--:R-:W-:-:S07]  /*b370*/  FADD.FTZ R166, R184, R153 ;  /* 0x00000099b8a67221 */ /* 0x008fce0000010000 */
[----:B------:R-:W3:Y:S01]  /*b380*/  MUFU.EX2 R164, R164 ;  /* 0x000000a400a47308 */ /* 0x000ee20000000800 */
[----:B--2---:R-:W-:-:S07]  /*b390*/  FADD.FTZ R5, R191, R16 ;  /* 0x00000010bf057221 */ /* 0x004fce0000010000 */
[----:B------:R-:W2:Y:S01]  /*b3a0*/  MUFU.EX2 R185, R185 ;  /* 0x000000b900b97308 */ /* 0x000ea20000000800 */
[C---:B0-----:R-:W-:Y:S01]  /*b3b0*/  FADD.FTZ R153, R177.reuse, R166 ;  /* 0x000000a6b1997221 */ /* 0x041fe20000010000 */
[----:B------:R-:W-:-:S06]  /*b3c0*/  F2FP.F16.F32.PACK_AB R184, R177, R184 ;  /* 0x000000b8b1b8723e */ /* 0x000fcc00000000ff */
[----:B------:R-:W0:Y:S01]  /*b3d0*/  MUFU.EX2 R179, R179 ;  /* 0x000000b300b37308 */ /* 0x000e220000000800 */
[C---:B---3--:R-:W-:Y:S01]  /*b3e0*/  FADD.FTZ R166, R164.reuse, R5 ;  /* 0x00000005a4a67221 */ /* 0x048fe20000010000 */
[----:B------:R-:W-:-:S06]  /*b3f0*/  F2FP.F16.F32.PACK_AB R191, R164, R191 ;  /* 0x000000bfa4bf723e */ /* 0x000fcc00000000ff */
[----:B------:R-:W3:Y:S01]  /*b400*/  MUFU.EX2 R186, R186 ;  /* 0x000000ba00ba7308 */ /* 0x000ee20000000800 */
[----:B--2---:R-:W-:-:S07]  /*b410*/  FADD.FTZ R166, R185, R166 ;  /* 0x000000a6b9a67221 */ /* 0x004fce0000010000 */
[----:B------:R-:W2:Y:S01]  /*b420*/  MUFU.EX2 R187, R182 ;  /* 0x000000b600bb7308 */ /* 0x000ea20000000800 */
[C---:B0-----:R-:W-:Y:S01]  /*b430*/  FADD.FTZ R166, R179.reuse, R166 ;  /* 0x000000a6b3a67221 */ /* 0x041fe20000010000 */
[----:B------:R-:W-:-:S06]  /*b440*/  F2FP.F16.F32.PACK_AB R185, R179, R185 ;  /* 0x000000b9b3b9723e */ /* 0x000fcc00000000ff */
[----:B------:R-:W0:Y:S01]  /*b450*/  MUFU.EX2 R21, R181 ;  /* 0x000000b500157308 */ /* 0x000e220000000800 */
[----:B---3--:R-:W-:-:S07]  /*b460*/  FADD.FTZ R16, R186, R153 ;  /* 0x00000099ba107221 */ /* 0x008fce0000010000 */
[----:B------:R-:W3:Y:S01]  /*b470*/  MUFU.EX2 R156, R156 ;  /* 0x0000009c009c7308 */ /* 0x000ee20000000800 */
[----:B--2---:R-:W-:Y:S01]  /*b480*/  FADD.FTZ R166, R187, R166 ;  /* 0x000000a6bba67221 */ /* 0x004fe20000010000 */
[C---:B0-----:R-:W-:Y:S01]  /*b490*/  FADD.FTZ R16, R21.reuse, R16 ;  /* 0x0000001015107221 */ /* 0x041fe20000010000 */
[----:B------:R-:W-:Y:S01]  /*b4a0*/  F2FP.F16.F32.PACK_AB R186, R21, R186 ;  /* 0x000000ba15ba723e */ /* 0x000fe200000000ff */
[----:B------:R-:W-:Y:S02]  /*b4b0*/  IMAD.MOV.U32 R21, RZ, RZ, R4 ;  /* 0x000000ffff157224 */ /* 0x000fe400078e0004 */
[C---:B---3--:R-:W-:Y:S01]  /*b4c0*/  FADD.FTZ R5, R156.reuse, R166 ;  /* 0x000000a69c057221 */ /* 0x048fe20000010000 */
[----:B------:R-:W-:Y:S01]  /*b4d0*/  F2FP.F16.F32.PACK_AB R187, R156, R187 ;  /* 0x000000bb9cbb723e */ /* 0x000fe200000000ff */
[----:B-1----:R-:W-:Y:S06]  /*b4e0*/  @P2 BRA `(.L_x_1503) ;  /* 0xffffffd8002c2947 */ /* 0x002fec000383ffff */
.L_x_1486:
        /* <DEDUP_REMOVED lines=131> */
.L_x_1504:
[----:B------:R-:W-:Y:S01]  /*bd20*/  ULEA UR7, UR36, UR37, 0x3 ;  /* 0x0000002524077291 */ /* 0x000fe2000f8e183f */
[----:B------:R-:W-:-:S05]  /*bd30*/  IMAD.U32 R0, RZ, RZ, UR38 ;  /* 0x00000026ff007e24 */ /* 0x000fca000f8e00ff */
[----:B------:R-:W-:-:S04]  /*bd40*/  SHF.L.U32 R0, R0, 0x1f, RZ ;  /* 0x0000001f00007819 */ /* 0x000fc800000006ff */
[----:B------:R0:W1:Y:S01]  /*bd50*/  SYNCS.PHASECHK.TRANS64.TRYWAIT P2, [UR7+0x30850], R0 ;  /* 0x03085000ff0075a7 */ /* 0x0000620008040147 */
[----:B------:R-:W-:Y:S05]  /*bd60*/  @!P0 BRA `(.L_x_1505) ;  /* 0x0000000000048947 */ /* 0x000fea0003800000 */
[----:B------:R-:W-:Y:S01]  /*bd70*/  BPT.TRAP 0x1 ;  /* 0x000000040000795c */ /* 0x000fe20000300000 */
.L_x_1505:
[----:B-1----:R-:W-:Y:S05]  /*bd80*/  @P2 BRA `(.L_x_1506) ;  /* 0x0000000000082947 */ /* 0x002fea0003800000 */
[----:B------:R-:W1:Y:S02]  /*bd90*/  SYNCS.PHASECHK.TRANS64.TRYWAIT P0, [UR7+0x30850], R0 ;  /* 0x03085000ff0075a7 */ /* 0x000e640008000147 */
[----:B-1----:R-:W-:Y:S05]  /*bda0*/  @!P0 BRA `(.L_x_1507) ;  /* 0x000000b000f48947 */ /* 0x002fea0003800000 */
.L_x_1506:
        /* <DEDUP_REMOVED lines=197> */
.L_x_1437:
[----:B------:R-:W0:Y:S01]  /*ca00*/  S2R R4, SR_CgaCtaId ;  /* 0x0000000000047919 */ /* 0x000e220000008800 */
[----:B------:R-:W-:Y:S01]  /*ca10*/  MOV R23, 0x400 ;  /* 0x0000040000177802 */ /* 0x000fe20000000f00 */
[----:B------:R-:W-:Y:S01]  /*ca20*/  BSSY B0, `(.L_x_1508) ;  /* 0x00002ec000007945 */ /* 0x000fe20003800000 */
[----:B------:R-:W-:Y:S02]  /*ca30*/  BAR.SYNC.DEFER_BLOCKING 0x5, 0x180 ;  /* 0x0146000000007b1d */ /* 0x000fe40000010000 */
[----:B0-----:R-:W-:-:S05]  /*ca40*/  LEA R23, R4, R23, 0x18 ;  /* 0x0000001704177211 */ /* 0x001fca00078ec0ff */
[----:B------:R-:W0:Y:S02]  /*ca50*/  LDS.128 R4, [R23+0x308d0] ;  /* 0x0308d00017047984 */ /* 0x000e240000000c00 */
[----:B0-----:R-:W-:Y:S02]  /*ca60*/  R2UR UR5, R5 ;  /* 0x00000000050572ca */ /* 0x001fe400000e0000 */
[----:B------:R-:W-:Y:S02]  /*ca70*/  R2UR UR7, R6 ;  /* 0x00000000060772ca */ /* 0x000fe400000e0000 */
        /* <DEDUP_REMOVED lines=33> */
[C---:B------:R-:W-:Y:S02]  /*cc90*/  LOP3.LUT R7, R98.reuse, 0x380, RZ, 0xc0, !PT ;  /* 0x0000038062077812 */ /* 0x040fe400078ec0ff */
        /* <DEDUP_REMOVED lines=13> */
[----:B------:R-:W-:Y:S01]  /*cd70*/  LOP3.LUT R10, R171, 0x380, RZ, 0xc0, !PT ;  /* 0x00000380ab0a7812 */ /* 0x000fe200078ec0ff */
[--C-:B------:R-:W-:Y:S01]  /*cd80*/  IMAD.X R47, RZ, RZ, R99.reuse, P2 ;  /* 0x000000ffff2f7224 */ /* 0x100fe200010e0663 */
[----:B------:R-:W-:Y:S01]  /*cd90*/  SHF.R.U64 R7, R7, 0x3, RZ ;  /* 0x0000000307077819 */ /* 0x000fe200000012ff */
[----:B------:R-:W-:Y:S01]  /*cda0*/  IMAD.X R55, RZ, RZ, R99, P1 ;  /* 0x000000ffff377224 */ /* 0x000fe200008e0663 */
[----:B------:R-:W-:-:S02]  /*cdb0*/  LOP3.LUT R12, R173, 0x380, RZ, 0xc0, !PT ;  /* 0x00000380ad0c7812 */ /* 0x000fc400078ec0ff */
[----:B------:R-:W-:Y:S02]  /*cdc0*/  LOP3.LUT R14, R175, 0x380, RZ, 0xc0, !PT ;  /* 0x00000380af0e7812 */ /* 0x000fe400078ec0ff */
[----:B------:R-:W-:Y:S02]  /*cdd0*/  LOP3.LUT R20, R177, 0x380, RZ, 0xc0, !PT ;  /* 0x00000380b1147812 */ /* 0x000fe400078ec0ff */
[C---:B------:R-:W-:Y:S02]  /*cde0*/  IADD3 R187, P0, R98.reuse, 0x8020, RZ ;  /* 0x0000802062bb7810 */ /* 0x040fe40007f1e0ff */
[C---:B------:R-:W-:Y:S02]  /*cdf0*/  IADD3 R189, P4, R98.reuse, 0x8040, RZ ;  /* 0x0000804062bd7810 */ /* 0x040fe40007f9e0ff */
        /* <DEDUP_REMOVED lines=17> */
[----:B------:R-:W-:Y:S02]  /*cf10*/  SHF.R.U64 R14, R14, 0x3, RZ ;  /* 0x000000030e0e7819 */ /* 0x000fe400000012ff */
[----:B------:R-:W-:-:S02]  /*cf20*/  LOP3.LUT R46, R183, 0x380, RZ, 0xc0, !PT ;  /* 0x00000380b72e7812 */ /* 0x000fc400078ec0ff */
        /* <DEDUP_REMOVED lines=8> */
[----:B------:R-:W-:Y:S01]  /*cfb0*/  MOV R98, R98 ;  /* 0x0000006200627202 */ /* 0x000fe20000000f00 */
[----:B------:R-:W-:Y:S01]  /*cfc0*/  BAR.SYNC.DEFER_BLOCKING 0x1, 0x100 ;  /* 0x0044000000007b1d */ /* 0x000fe20000010000 */
[----:B------:R-:W-:Y:S02]  /*cfd0*/  LOP3.LUT R14, R14, R175, RZ, 0x3c, !PT ;  /* 0x000000af0e0e7212 */ /* 0x000fe400078e3cff */
[----:B------:R-:W-:Y:S02]  /*cfe0*/  SHF.R.U64 R46, R46, 0x3, RZ ;  /* 0x000000032e2e7819 */ /* 0x000fe400000012ff */
[----:B------:R-:W-:-:S02]  /*cff0*/  LOP3.LUT R78, R191, 0x380, RZ, 0xc0, !PT ;  /* 0x00000380bf4e7812 */ /* 0x000fc400078ec0ff */
[----:B------:R-:W-:Y:S02]  /*d000*/  LOP3.LUT R99, R169, 0x380, RZ, 0xc0, !PT ;  /* 0x00000380a9637812 */ /* 0x000fe400078ec0ff */
[----:B------:R-:W-:Y:S02]  /*d010*/  LOP3.LUT R20, R20, R177, RZ, 0x3c, !PT ;  /* 0x000000b114147212 */ /* 0x000fe400078e3cff */
[----:B------:R-:W-:Y:S02]  /*d020*/  SHF.R.U64 R54, R54, 0x3, RZ ;  /* 0x0000000336367819 */ /* 0x000fe400000012ff */
[----:B------:R-:W-:Y:S02]  /*d030*/  LOP3.LUT R86, R193, 0x380, RZ, 0xc0, !PT ;  /* 0x00000380c1567812 */ /* 0x000fe400078ec0ff */
[----:B------:R-:W-:Y:S02]  /*d040*/  LOP3.LUT R163, R168, 0x380, RZ, 0xc0, !PT ;  /* 0x00000380a8a37812 */ /* 0x000fe400078ec0ff */
[----:B------:R-:W-:-:S02]  /*d050*/  LOP3.LUT R30, R30, R179, RZ, 0x3c, !PT ;  /* 0x000000b31e1e7212 */ /* 0x000fc400078e3cff */
[----:B------:R-:W-:Y:S02]  /*d060*/  SHF.R.U64 R62, R62, 0x3, RZ ;  /* 0x000000033e3e7819 */ /* 0x000fe400000012ff */
[----:B------:R-:W-:Y:S02]  /*d070*/  LOP3.LUT R94, R6, 0x380, RZ, 0xc0, !PT ;  /* 0x00000380065e7812 */ /* 0x000fe400078ec0ff */
[----:B------:R-:W-:Y:S01]  /*d080*/  MOV R11, R10 ;  /* 0x0000000a000b7202 */ /* 0x000fe20000000f00 */
[----:B------:R0:W-:Y:S01]  /*d090*/  STSM.16.M88.4 [R98], R24 ;  /* 0x0000001862007844 */ /* 0x0001e20000000200 */
[----:B------:R-:W-:Y:S02]  /*d0a0*/  LOP3.LUT R38, R38, R181, RZ, 0x3c, !PT ;  /* 0x000000b526267212 */ /* 0x000fe400078e3cff */
[----:B------:R-:W-:Y:S01]  /*d0b0*/  SHF.R.U64 R70, R70, 0x3, RZ ;  /* 0x0000000346467819 */ /* 0x000fe200000012ff */
[----:B------:R-:W-:Y:S01]  /*d0c0*/  STSM.16.M88.4 [R11], R32 ;  /* 0x000000200b007844 */ /* 0x000fe20000000200 */
[----:B------:R-:W-:-:S02]  /*d0d0*/  MOV R12, R12 ;  /* 0x0000000c000c7202 */ /* 0x000fc40000000f00 */
[----:B------:R-:W-:Y:S02]  /*d0e0*/  LOP3.LUT R46, R46, R183, RZ, 0x3c, !PT ;  /* 0x000000b72e2e7212 */ /* 0x000fe400078e3cff */
[----:B------:R-:W-:Y:S01]  /*d0f0*/  SHF.R.U64 R78, R78, 0x3, RZ ;  /* 0x000000034e4e7819 */ /* 0x000fe200000012ff */
[----:B------:R1:W-:Y:S01]  /*d100*/  STSM.16.M88.4 [R12], R40 ;  /* 0x000000280c007844 */ /* 0x0003e20000000200 */
[----:B------:R-:W-:Y:S02]  /*d110*/  SHF.R.U64 R28, R99, 0x3, RZ ;  /* 0x00000003631c7819 */ /* 0x000fe400000012ff */
[----:B------:R-:W-:Y:S02]  /*d120*/  MOV R14, R14 ;  /* 0x0000000e000e7202 */ /* 0x000fe40000000f00 */
[----:B------:R-:W-:Y:S02]  /*d130*/  LOP3.LUT R54, R54, R185, RZ, 0x3c, !PT ;  /* 0x000000b936367212 */ /* 0x000fe400078e3cff */
[----:B------:R-:W-:Y:S01]  /*d140*/  SHF.R.U64 R86, R86, 0x3, RZ ;  /* 0x0000000356567819 */ /* 0x000fe200000012ff */
[----:B------:R-:W-:Y:S01]  /*d150*/  STSM.16.M88.4 [R14], R48 ;  /* 0x000000300e007844 */ /* 0x000fe20000000200 */
[----:B------:R-:W-:-:S02]  /*d160*/  SHF.R.U64 R99, R163, 0x3, RZ ;  /* 0x00000003a3637819 */ /* 0x000fc400000012ff */
[----:B------:R-:W-:Y:S02]  /*d170*/  MOV R20, R20 ;  /* 0x0000001400147202 */ /* 0x000fe40000000f00 */
[----:B------:R-:W-:Y:S02]  /*d180*/  F2FP.F16.F32.PACK_AB R59, R155, R59 ;  /* 0x0000003b9b3b723e */ /* 0x000fe400000000ff */
[----:B------:R-:W-:Y:S02]  /*d190*/  F2FP.F16.F32.PACK_AB R65, R154, R66 ;  /* 0x000000429a41723e */ /* 0x000fe400000000ff */
[----:B------:R-:W-:Y:S01]  /*d1a0*/  F2FP.F16.F32.PACK_AB R72, R73, R72 ;  /* 0x000000484948723e */ /* 0x000fe200000000ff */
[----:B------:R-:W-:Y:S01]  /*d1b0*/  STSM.16.M88.4 [R20], R56 ;  /* 0x0000003814007844 */ /* 0x000fe20000000200 */
[----:B------:R-:W-:Y:S02]  /*d1c0*/  LOP3.LUT R62, R62, R187, RZ, 0x3c, !PT ;  /* 0x000000bb3e3e7212 */ /* 0x000fe400078e3cff */
[----:B------:R-:W-:-:S02]  /*d1d0*/  SHF.R.U64 R29, R94, 0x3, RZ ;  /* 0x000000035e1d7819 */ /* 0x000fc400000012ff */
[----:B------:R-:W-:Y:S02]  /*d1e0*/  MOV R30, R30 ;  /* 0x0000001e001e7202 */ /* 0x000fe40000000f00 */
[----:B------:R-:W-:Y:S02]  /*d1f0*/  F2FP.F16.F32.PACK_AB R66, R69, R68 ;  /* 0x000000444542723e */ /* 0x000fe400000000ff */
[----:B------:R-:W-:Y:S02]  /*d200*/  F2FP.F16.F32.PACK_AB R67, R153, R67 ;  /* 0x000000439943723e */ /* 0x000fe400000000ff */
[----:B------:R-:W-:Y:S02]  /*d210*/  F2FP.F16.F32.PACK_AB R73, R152, R74 ;  /* 0x0000004a9849723e */ /* 0x000fe400000000ff */
[----:B------:R-:W-:Y:S01]  /*d220*/  F2FP.F16.F32.PACK_AB R80, R81, R80 ;  /* 0x000000505150723e */ /* 0x000fe200000000ff */
[----:B------:R-:W-:Y:S01]  /*d230*/  STSM.16.M88.4 [R30], R64 ;  /* 0x000000401e007844 */ /* 0x000fe20000000200 */
[----:B------:R-:W-:-:S02]  /*d240*/  LOP3.LUT R70, R70, R189, RZ, 0x3c, !PT ;  /* 0x000000bd46467212 */ /* 0x000fc400078e3cff */
[----:B------:R-:W-:Y:S02]  /*d250*/  MOV R38, R38 ;  /* 0x0000002600267202 */ /* 0x000fe40000000f00 */
[----:B------:R-:W-:Y:S02]  /*d260*/  F2FP.F16.F32.PACK_AB R74, R77, R76 ;  /* 0x0000004c4d4a723e */ /* 0x000fe400000000ff */
[----:B------:R-:W-:Y:S02]  /*d270*/  F2FP.F16.F32.PACK_AB R75, R18, R75 ;  /* 0x0000004b124b723e */ /* 0x000fe400000000ff */
[----:B------:R-:W-:Y:S02]  /*d280*/  F2FP.F16.F32.PACK_AB R81, R16, R82 ;  /* 0x000000521051723e */ /* 0x000fe400000000ff */
[----:B------:R-:W-:Y:S01]  /*d290*/  F2FP.F16.F32.PACK_AB R88, R89, R88 ;  /* 0x000000585958723e */ /* 0x000fe200000000ff */
[----:B------:R-:W-:Y:S01]  /*d2a0*/  STSM.16.M88.4 [R38], R72 ;  /* 0x0000004826007844 */ /* 0x000fe20000000200 */
[----:B------:R-:W-:Y:S01]  /*d2b0*/  LOP3.LUT R78, R78, R191, RZ, 0x3c, !PT ;  /* 0x000000bf4e4e7212 */ /* 0x000fe200078e3cff */
[----:B------:R-:W2:Y:S01]  /*d2c0*/  LDC R16, c[0x0][0xbe8] ;  /* 0x0002fa00ff107b82 */ /* 0x000ea20000000800 */
[----:B------:R-:W-:-:S02]  /*d2d0*/  MOV R46, R46 ;  /* 0x0000002e002e7202 */ /* 0x000fc40000000f00 */
[----:B------:R-:W-:Y:S02]  /*d2e0*/  F2FP.F16.F32.PACK_AB R82, R85, R84 ;  /* 0x000000545552723e */ /* 0x000fe400000000ff */
[----:B------:R-:W-:Y:S02]  /*d2f0*/  F2FP.F16.F32.PACK_AB R83, R3, R83 ;  /* 0x000000530353723e */ /* 0x000fe400000000ff */
[----:B------:R-:W-:Y:S02]  /*d300*/  F2FP.F16.F32.PACK_AB R89, R91, R90 ;  /* 0x0000005a5b59723e */ /* 0x000fe400000000ff */
[----:B------:R-:W-:Y:S01]  /*d310*/  LOP3.LUT R86, R86, R193, RZ, 0x3c, !PT ;  /* 0x000000c156567212 */ /* 0x000fe200078e3cff */
[----:B------:R-:W-:Y:S01]  /*d320*/  STSM.16.M88.4 [R46], R80 ;  /* 0x000000502e007844 */ /* 0x000fe20000000200 */
[----:B------:R-:W-:Y:S02]  /*d330*/  LOP3.LUT R8, R99, R168, RZ, 0x3c, !PT ;  /* 0x000000a863087212 */ /* 0x000fe400078e3cff */
[----:B------:R-:W-:-:S02]  /*d340*/  MOV R54, R54 ;  /* 0x0000003600367202 */ /* 0x000fc40000000f00 */
[----:B------:R-:W-:Y:S02]  /*d350*/  F2FP.F16.F32.PACK_AB R90, R93, R92 ;  /* 0x0000005c5d5a723e */ /* 0x000fe400000000ff */
[----:B------:R-:W-:Y:S02]  /*d360*/  F2FP.F16.F32.PACK_AB R91, R165, R164 ;  /* 0x000000a4a55b723e */ /* 0x000fe400000000ff */
[----:B------:R-:W-:Y:S02]  /*d370*/  F2FP.F16.F32.PACK_AB R96, R97, R96 ;  /* 0x000000606160723e */ /* 0x000fe400000000ff */
[----:B------:R-:W-:Y:S01]  /*d380*/  F2FP.F16.F32.PACK_AB R104, R105, R104 ;  /* 0x000000686968723e */ /* 0x000fe200000000ff */
[----:B------:R-:W-:Y:S01]  /*d390*/  STSM.16.M88.4 [R54], R88 ;  /* 0x0000005836007844 */ /* 0x000fe20000000200 */
[----:B------:R-:W-:Y:S02]  /*d3a0*/  LOP3.LUT R94, R29, R6, RZ, 0x3c, !PT ;  /* 0x000000061d5e7212 */ /* 0x000fe400078e3cff */
[----:B------:R-:W-:-:S02]  /*d3b0*/  MOV R62, R62 ;  /* 0x0000003e003e7202 */ /* 0x000fc40000000f00 */
[----:B------:R-:W-:Y:S02]  /*d3c0*/  F2FP.F16.F32.PACK_AB R97, R167, R166 ;  /* 0x000000a6a761723e */ /* 0x000fe400000000ff */
[----:B0-----:R-:W-:Y:S02]  /*d3d0*/  F2FP.F16.F32.PACK_AB R98, R101, R100 ;  /* 0x000000646562723e */ /* 0x001fe400000000ff */
        /* <DEDUP_REMOVED lines=11> */
[----:B------:R-:W-:-:S02]  /*d490*/  MOV R78, R78 ;  /* 0x0000004e004e7202 */ /* 0x000fc40000000f00 */
[----:B------:R-:W-:Y:S02]  /*d4a0*/  F2FP.F16.F32.PACK_AB R114, R117, R116 ;  /* 0x000000747572723e */ /* 0x000fe400000000ff */
[----:B------:R-:W-:Y:S02]  /*d4b0*/  F2FP.F16.F32.PACK_AB R115, R119, R118 ;  /* 0x000000767773723e */ /* 0x000fe400000000ff */
[----:B------:R-:W-:Y:S02]  /*d4c0*/  F2FP.F16.F32.PACK_AB R121, R123, R122 ;  /* 0x0000007a7b79723e */ /* 0x000fe400000000ff */
[----:B------:R-:W-:Y:S01]  /*d4d0*/  F2FP.F16.F32.PACK_AB R128, R129, R128 ;  /* 0x000000808180723e */ /* 0x000fe200000000ff */
[----:B------:R-:W-:Y:S01]  /*d4e0*/  STSM.16.M88.4 [R78], R112 ;  /* 0x000000704e007844 */ /* 0x000fe20000000200 */
[----:B------:R-:W-:Y:S02]  /*d4f0*/  MOV R86, R86 ;  /* 0x0000005600567202 */ /* 0x000fe40000000f00 */
[----:B------:R-:W-:-:S02]  /*d500*/  F2FP.F16.F32.PACK_AB R122, R125, R124 ;  /* 0x0000007c7d7a723e */ /* 0x000fc400000000ff */
[----:B------:R-:W-:Y:S02]  /*d510*/  F2FP.F16.F32.PACK_AB R123, R127, R126 ;  /* 0x0000007e7f7b723e */ /* 0x000fe400000000ff */
[----:B------:R-:W-:Y:S02]  /*d520*/  F2FP.F16.F32.PACK_AB R129, R131, R130 ;  /* 0x000000828381723e */ /* 0x000fe400000000ff */
[----:B------:R-:W-:Y:S01]  /*d530*/  F2FP.F16.F32.PACK_AB R136, R137, R136 ;  /* 0x000000888988723e */ /* 0x000fe200000000ff */
[----:B------:R-:W-:Y:S01]  /*d540*/  STSM.16.M88.4 [R86], R120 ;  /* 0x0000007856007844 */ /* 0x000fe20000000200 */
[----:B------:R-:W-:Y:S02]  /*d550*/  MOV R94, R94 ;  /* 0x0000005e005e7202 */ /* 0x000fe40000000f00 */
[----:B------:R-:W-:Y:S02]  /*d560*/  F2FP.F16.F32.PACK_AB R130, R133, R132 ;  /* 0x000000848582723e */ /* 0x000fe400000000ff */
[----:B------:R-:W-:-:S02]  /*d570*/  F2FP.F16.F32.PACK_AB R131, R135, R134 ;  /* 0x000000868783723e */ /* 0x000fc400000000ff */
[----:B------:R-:W-:Y:S02]  /*d580*/  F2FP.F16.F32.PACK_AB R137, R139, R138 ;  /* 0x0000008a8b89723e */ /* 0x000fe400000000ff */
[----:B------:R-:W-:Y:S01]  /*d590*/  F2FP.F16.F32.PACK_AB R144, R145, R144 ;  /* 0x000000909190723e */ /* 0x000fe200000000ff */
[----:B------:R-:W-:Y:S01]  /*d5a0*/  STSM.16.M88.4 [R94], R128 ;  /* 0x000000805e007844 */ /* 0x000fe20000000200 */
[----:B------:R-:W-:Y:S02]  /*d5b0*/  MOV R10, R6 ;  /* 0x00000006000a7202 */ /* 0x000fe40000000f00 */
[----:B------:R-:W-:Y:S02]  /*d5c0*/  F2FP.F16.F32.PACK_AB R138, R141, R140 ;  /* 0x0000008c8d8a723e */ /* 0x000fe400000000ff */
[----:B------:R-:W-:Y:S02]  /*d5d0*/  F2FP.F16.F32.PACK_AB R139, R143, R142 ;  /* 0x0000008e8f8b723e */ /* 0x000fe400000000ff */
[----:B------:R-:W-:-:S02]  /*d5e0*/  F2FP.F16.F32.PACK_AB R145, R147, R146 ;  /* 0x000000929391723e */ /* 0x000fc400000000ff */
[----:B------:R-:W-:Y:S01]  /*d5f0*/  MOV R8, R8 ;  /* 0x0000000800087202 */ /* 0x000fe20000000f00 */
[----:B------:R0:W-:Y:S01]  /*d600*/  STSM.16.M88.4 [R10], R136 ;  /* 0x000000880a007844 */ /* 0x0001e20000000200 */
[----:B------:R-:W-:Y:S02]  /*d610*/  F2FP.F16.F32.PACK_AB R146, R149, R148 ;  /* 0x000000949592723e */ /* 0x000fe400000000ff */
[----:B------:R-:W-:Y:S02]  /*d620*/  F2FP.F16.F32.PACK_AB R147, R151, R150 ;  /* 0x000000969793723e */ /* 0x000fe400000000ff */
[----:B------:R-:W-:Y:S02]  /*d630*/  R2UR UR4, R206 ;  /* 0x00000000ce0472ca */ /* 0x000fe400000e0000 */
[----:B------:R-:W-:Y:S01]  /*d640*/  PLOP3.LUT P0, PT, PT, PT, UP0, 0x80, 0x0 ;  /* 0x000000000000781c */ /* 0x000fe20003f0f008 */
[----:B------:R3:W-:Y:S10]  /*d650*/  STSM.16.M88.4 [R8], R144 ;  /* 0x0000009008007844 */ /* 0x0007f40000000200 */
[----:B------:R-:W-:-:S06]  /*d660*/  UIMAD.WIDE UR8, UR4, 0x4, UR8 ;  /* 0x00000004040878a5 */ /* 0x000fcc000f8e0208 */
[----:B------:R-:W-:Y:S02]  /*d670*/  IMAD.U32 R6, RZ, RZ, UR8 ;  /* 0x00000008ff067e24 */ /* 0x000fe4000f8e00ff */
[----:B------:R-:W-:Y:S01]  /*d680*/  IMAD.U32 R7, RZ, RZ, UR9 ;  /* 0x00000009ff077e24 */ /* 0x000fe2000f8e00ff */
[----:B------:R-:W-:Y:S01]  /*d690*/  BAR.SYNC.DEFER_BLOCKING 0x1, 0x100 ;  /* 0x0044000000007b1d */ /* 0x000fe20000010000 */
[----:B--2---:R-:W-:-:S05]  /*d6a0*/  ISETP.NE.AND P1, PT, R16, 0x1, PT ;  /* 0x000000011000780c */ /* 0x004fca0003f25270 */
[----:B------:R-:W-:Y:S01]  /*d6b0*/  ULDC.64 UR8, c[0x0][0xc08] ;  /* 0x0003020000087ab9 */ /* 0x000fe20000000a00 */
[----:B------:R-:W2:Y:S01]  /*d6c0*/  @P0 LDG.E R3, desc[UR12][R6.64] ;  /* 0x0000000c06030981 */ /* 0x000ea2000c1e1900 */
[----:B------:R-:W-:-:S06]  /*d6d0*/  UISETP.NE.U32.AND UP1, UPT, UR8, URZ, UPT ;  /* 0x0000003f0800728c */ /* 0x000fcc000bf25070 */
[----:B------:R-:W4:Y:S01]  /*d6e0*/  @P1 LDC R9, c[0x0][0xbec] ;  /* 0x0002fb00ff091b82 */ /* 0x000f220000000800 */
[----:B------:R-:W-:Y:S01]  /*d6f0*/  ULDC UR10, c[0x0][0xa88] ;  /* 0x0002a200000a7ab9 */ /* 0x000fe20000000800 */
[----:B------:R-:W-:-:S06]  /*d700*/  UISETP.NE.AND.EX UP1, UPT, UR9, URZ, UPT, UP1 ;  /* 0x0000003f0900728c */ /* 0x000fcc000bf25310 */
[----:B-1----:R-:W1:Y:S01]  /*d710*/  @P1 LDC R12, c[0x0][0xbf0] ;  /* 0x0002fc00ff0c1b82 */ /* 0x002e620000000800 */
[----:B------:R-:W-:-:S04]  /*d720*/  PLOP3.LUT P2, PT, PT, PT, UP1, 0x80, 0x0 ;  /* 0x000000000000781c */ /* 0x000fc80003f4f018 */
[----:B------:R-:W-:Y:S02]  /*d730*/  @UP1 ULDC.64 UR8, c[0x0][0xc08] ;  /* 0x0003020000081ab9 */ /* 0x000fe40000000a00 */
[----:B------:R-:W-:-:S03]  /*d740*/  @UP1 UIMAD.WIDE UR8, UR4, 0x4, UR8 ;  /* 0x00000004040818a5 */ /* 0x000fc6000f8e0208 */
[----:B------:R-:W-:-:S03]  /*d750*/  UMOV UR4, URZ ;  /* 0x0000003f00047c82 */ /* 0x000fc60008000000 */
[----:B0-----:R-:W-:Y:S02]  /*d760*/  IMAD.U32 R10, RZ, RZ, UR8 ;  /* 0x00000008ff0a7e24 */ /* 0x001fe4000f8e00ff */
[----:B------:R-:W-:Y:S01]  /*d770*/  IMAD.U32 R11, RZ, RZ, UR9 ;  /* 0x00000009ff0b7e24 */ /* 0x000fe2000f8e00ff */
[----:B--2---:R-:W-:Y:S01]  /*d780*/  @P0 R2UR UR4, R3 ;  /* 0x00000000030402ca */ /* 0x004fe200000e0000 */
[----:B------:R-:W-:-:S06]  /*d790*/  IMAD.U32 R3, RZ, RZ, UR10 ;  /* 0x0000000aff037e24 */ /* 0x000fcc000f8e00ff */
[----:B------:R3:W5:Y:S01]  /*d7a0*/  @P2 LDG.E R3, desc[UR12][R10.64] ;  /* 0x0000000c0a032981 */ /* 0x000762000c1e1900 */
[----:B-1--4-:R-:W-:Y:S07]  /*d7b0*/  @P2 BRA `(.L_x_1510) ;  /* 0x0000000000142947 */ /* 0x012fee0003800000 */
[----:B------:R-:W-:Y:S05]  /*d7c0*/  @!P0 BRA `(.L_x_1510) ;  /* 0x0000000000108947 */ /* 0x000fea0003800000 */
[----:B------:R-:W-:Y:S02]  /*d7d0*/  ULDC.64 UR8, c[0x0][0x208] ;  /* 0x0000820000087ab9 */ /* 0x000fe40000000a00 */
[----:B---3--:R-:W2:Y:S04]  /*d7e0*/  LDG.E R8, desc[UR8][R6.64] ;  /* 0x0000000806087981 */ /* 0x008ea8000c1e1900 */
[----:B-----5:R-:W2:Y:S02]  /*d7f0*/  LDG.E R3, desc[UR8][R6.64+0x4] ;  /* 0x0000040806037981 */ /* 0x020ea4000c1e1900 */
[----:B--2---:R-:W-:-:S07]  /*d800*/  IMAD.IADD R3, R3, 0x1, -R8 ;  /* 0x0000000103037824 */ /* 0x004fce00078e0a08 */
.L_x_1510:
[----:B------:R-:W-:Y:S01]  /*d810*/  R2UR UR19, R204 ;  /* 0x00000000cc1372ca */ /* 0x000fe200000e0000 */
[----:B------:R-:W-:Y:S01]  /*d820*/  USHF.R.S32.HI UR9, URZ, 0x1f, UR4 ;  /* 0x0000001f3f097899 */ /* 0x000fe20008011404 */
[----:B------:R-:W-:Y:S01]  /*d830*/  R2UR UR13, R206 ;  /* 0x00000000ce0d72ca */ /* 0x000fe200000e0000 */
[----:B------:R-:W-:Y:S01]  /*d840*/  ULDC.64 UR14, c[0x0][0xb90] ;  /* 0x0002e400000e7ab9 */ /* 0x000fe20000000a00 */
[----:B------:R-:W-:Y:S01]  /*d850*/  UMOV UR8, UR4 ;  /* 0x0000000400087c82 */ /* 0x000fe20008000000 */
[----:B---3--:R-:W-:Y:S01]  /*d860*/  VIADD R8, R22, UR61 ;  /* 0x0000003d16087c36 */ /* 0x008fe20008000000 */
[----:B------:R-:W0:Y:S01]  /*d870*/  @P1 LDC R77, c[0x0][0xbf0] ;  /* 0x0002fc00ff4d1b82 */ /* 0x000e220000000800 */
[----:B-----5:R-:W-:Y:S01]  /*d880*/  IMAD R81, R3, R16, RZ ;  /* 0x0000001003517224 */ /* 0x020fe200078e02ff */
[----:B------:R-:W-:Y:S01]  /*d890*/  ULDC.64 UR20, c[0x0][0x208] ;  /* 0x0000820000147ab9 */ /* 0x000fe20000000a00 */
[----:B------:R-:W-:-:S04]  /*d8a0*/  @P1 IMAD.HI.U32 R7, R8, R9, RZ ;  /* 0x0000000908071227 */ /* 0x000fc800078e00ff */
[----:B------:R-:W-:Y:S01]  /*d8b0*/  USHF.R.S32.HI UR16, URZ, 0x1f, UR19 ;  /* 0x0000001f3f107899 */ /* 0x000fe20008011413 */
[----:B------:R-:W-:Y:S01]  /*d8c0*/  IMAD.MOV.U32 R6, RZ, RZ, R8 ;  /* 0x000000ffff067224 */ /* 0x000fe200078e0008 */
[----:B------:R-:W-:Y:S01]  /*d8d0*/  UIMAD.WIDE.U32 UR10, UR19, UR14, UR8 ;  /* 0x0000000e130a72a5 */ /* 0x000fe2000f8e0008 */
[----:B------:R-:W-:Y:S01]  /*d8e0*/  @P1 SHF.R.U32.HI R6, RZ, R12, R7 ;  /* 0x0000000cff061219 */ /* 0x000fe20000011607 */
[----:B------:R-:W-:Y:S01]  /*d8f0*/  USHF.R.S32.HI UR8, URZ, 0x1f, UR13 ;  /* 0x0000001f3f087899 */ /* 0x000fe2000801140d */
[----:B------:R-:W-:Y:S01]  /*d900*/  IMAD R7, R205, 0x40, R19 ;  /* 0x00000040cd077824 */ /* 0x000fe200078e0213 */
[----:B------:R-:W-:Y:S01]  /*d910*/  UIMAD UR12, UR16, UR14, URZ ;  /* 0x0000000e100c72a4 */ /* 0x000fe2000f8e023f */
[----:B------:R-:W-:Y:S01]  /*d920*/  VIADD R18, R210, UR61 ;  /* 0x0000003dd2127c36 */ /* 0x000fe20008000000 */
[----:B------:R-:W-:Y:S01]  /*d930*/  USEL UR18, UR8, URZ, !UP0 ;  /* 0x0000003f08127287 */ /* 0x000fe2000c000000 */
[----:B------:R-:W-:Y:S01]  /*d940*/  IMAD.MOV R9, RZ, RZ, -R6 ;  /* 0x000000ffff097224 */ /* 0x000fe200078e0a06 */
[----:B------:R-:W-:Y:S01]  /*d950*/  UIMAD UR12, UR19, UR15, UR12 ;  /* 0x0000000f130c72a4 */ /* 0x000fe2000f8e020c */
[----:B------:R-:W-:Y:S01]  /*d960*/  IMAD.WIDE R4, R7, 0x2, R4 ;  /* 0x0000000207047825 */ /* 0x000fe200078e0204 */
[----:B------:R-:W-:Y:S01]  /*d970*/  USEL UR17, UR13, URZ, !UP0 ;  /* 0x0000003f0d117287 */ /* 0x000fe2000c000000 */
[----:B------:R-:W-:Y:S01]  /*d980*/  SHF.R.S32.HI R7, RZ, 0x1f, R6 ;  /* 0x0000001fff077819 */ /* 0x000fe20000011406 */
[----:B------:R-:W-:Y:S01]  /*d990*/  ULDC.64 UR14, c[0x0][0xb98] ;  /* 0x0002e600000e7ab9 */ /* 0x000fe20000000a00 */
[----:B------:R-:W-:Y:S01]  /*d9a0*/  UIADD3 UR11, UR11, UR12, URZ ;  /* 0x0000000c0b0b7290 */ /* 0x000fe2000fffe03f */
[----:B------:R-:W-:Y:S01]  /*d9b0*/  IMAD R9, R16, R9, R8 ;  /* 0x0000000910097224 */ /* 0x000fe200078e0208 */
[----:B------:R-:W-:Y:S01]  /*d9c0*/  UIMAD UR8, UR18, UR14, URZ ;  /* 0x0000000e120872a4 */ /* 0x000fe2000f8e023f */
[C---:B------:R-:W-:Y:S01]  /*d9d0*/  IADD3 R11, P5, R4.reuse, 0x1000, RZ ;  /* 0x00001000040b7810 */ /* 0x040fe20007fbe0ff */
[----:B------:R-:W-:Y:S01]  /*d9e0*/  UIMAD.WIDE.U32 UR10, UR17, UR14, UR10 ;  /* 0x0000000e110a72a5 */ /* 0x000fe2000f8e000a */
[----:B------:R-:W-:Y:S01]  /*d9f0*/  IADD3 R53, P3, R4, 0x4000, RZ ;  /* 0x0000400004357810 */ /* 0x000fe20007f7e0ff */
[----:B------:R-:W-:Y:S01]  /*da00*/  UIMAD UR8, UR17, UR15, UR8 ;  /* 0x0000000f110872a4 */ /* 0x000fe2000f8e0208 */
[----:B------:R-:W-:Y:S01]  /*da10*/  SHF.R.S32.HI R8, RZ, 0x1f, R9 ;  /* 0x0000001fff087819 */ /* 0x000fe20000011409 */
[----:B------:R-:W-:Y:S01]  /*da20*/  ULDC.64 UR12, c[0x0][0xaa0] ;  /* 0x0002a800000c7ab9 */ /* 0x000fe20000000a00 */
[----:B------:R-:W-:-:S02]  /*da30*/  LOP3.LUT R52, R53, 0x380, RZ, 0xc0, !PT ;  /* 0x0000038035347812 */ /* 0x000fc400078ec0ff */
[----:B------:R-:W-:Y:S01]  /*da40*/  IADD3 R6, P0, R6, UR10, RZ ;  /* 0x0000000a06067c10 */ /* 0x000fe2000ff1e0ff */
[----:B------:R-:W-:Y:S01]  /*da50*/  IMAD.U32 R10, RZ, RZ, UR8 ;  /* 0x00000008ff0a7e24 */ /* 0x000fe2000f8e00ff */
[----:B------:R-:W-:Y:S02]  /*da60*/  SHF.R.U64 R52, R52, 0x3, RZ ;  /* 0x0000000334347819 */ /* 0x000fe400000012ff */
[----:B------:R-:W-:Y:S02]  /*da70*/  IADD3 R29, P2, R4, 0x5000, RZ ;  /* 0x00005000041d7810 */ /* 0x000fe40007f5e0ff */
[----:B------:R-:W-:Y:S01]  /*da80*/  IADD3.X R7, R7, UR11, R10, P0, !PT ;  /* 0x0000000b07077c10 */ /* 0x000fe200087fe40a */
[----:B------:R-:W-:Y:S01]  /*da90*/  ULDC.64 UR10, c[0x0][0xb88] ;  /* 0x0002e200000a7ab9 */ /* 0x000fe20000000a00 */
[----:B------:R-:W-:Y:S01]  /*daa0*/  LOP3.LUT R52, R52, R53, RZ, 0x3c, !PT ;  /* 0x0000003534347212 */ /* 0x000fe200078e3cff */
[----:B------:R-:W-:Y:S01]  /*dab0*/  IMAD R10, R8, UR10, RZ ;  /* 0x0000000a080a7c24 */ /* 0x000fe2000f8e02ff */
[----:B------:R-:W-:Y:S01]  /*dac0*/  LOP3.LUT R8, R11, 0x380, RZ, 0xc0, !PT ;  /* 0x000003800b087812 */ /* 0x000fe200078ec0ff */
[----:B------:R-:W-:Y:S01]  /*dad0*/  IMAD.WIDE.U32 R6, R9, UR10, R6 ;  /* 0x0000000a09067c25 */ /* 0x000fe2000f8e0006 */
[----:B------:R-:W-:-:S02]  /*dae0*/  LOP3.LUT R28, R29, 0x380, RZ, 0xc0, !PT ;  /* 0x000003801d1c7812 */ /* 0x000fc400078ec0ff */
[----:B------:R-:W-:Y:S01]  /*daf0*/  SHF.R.U64 R8, R8, 0x3, RZ ;  /* 0x0000000308087819 */ /* 0x000fe200000012ff */
[----:B------:R-:W-:Y:S01]  /*db00*/  IMAD R15, R9, UR11, R10 ;  /* 0x0000000b090f7c24 */ /* 0x000fe2000f8e020a */
[----:B------:R-:W-:Y:S01]  /*db10*/  ULDC.64 UR10, c[0x0][0xb50] ;  /* 0x0002d400000a7ab9 */ /* 0x000fe20000000a00 */
[----:B------:R-:W-:Y:S01]  /*db20*/  IMAD.X R53, RZ, RZ, R5, P3 ;  /* 0x000000ffff357224 */ /* 0x000fe200018e0605 */
[----:B------:R-:W-:Y:S01]  /*db30*/  LEA R14, P0, R6, UR10, 0x2 ;  /* 0x0000000a060e7c11 */ /* 0x000fe2000f8010ff */
[----:B------:R-:W-:Y:S01]  /*db40*/  IMAD.IADD R7, R7, 0x1, R15 ;  /* 0x0000000107077824 */ /* 0x000fe200078e020f */
[----:B------:R-:W-:Y:S01]  /*db50*/  LOP3.LUT R8, R8, R11, RZ, 0x3c, !PT ;  /* 0x0000000b08087212 */ /* 0x000fe200078e3cff */
[----:B------:R-:W-:Y:S01]  /*db60*/  IMAD.X R9, RZ, RZ, R5, P5 ;  /* 0x000000ffff097224 */ /* 0x000fe200028e0605 */
[----:B------:R-:W-:Y:S01]  /*db70*/  IADD3 R41, P3, R4, 0xa000, RZ ;  /* 0x0000a00004297810 */ /* 0x000fe20007f7e0ff */
[----:B------:R-:W-:Y:S01]  /*db80*/  SHFL.IDX PT, R20, R14, RZ, 0x1c1f ;  /* 0x001c1fff0e147589 */ /* 0x000fe200000e0000 */
[----:B------:R-:W-:-:S02]  /*db90*/  LEA.HI.X R11, R6, UR11, R7, 0x2, P0 ;  /* 0x0000000b060b7c11 */ /* 0x000fc400080f1407 */
[----:B------:R-:W-:Y:S02]  /*dba0*/  SHF.R.U64 R28, R28, 0x3, RZ ;  /* 0x000000031c1c7819 */ /* 0x000fe400000012ff */
[C---:B------:R-:W-:Y:S01]  /*dbb0*/  IADD3 R13, P4, R4.reuse, 0x2000, RZ ;  /* 0x00002000040d7810 */ /* 0x040fe20007f9e0ff */
[----:B------:R-:W1:Y:S01]  /*dbc0*/  SHFL.IDX PT, R21, R11, RZ, 0x1c1f ;  /* 0x001c1fff0b157589 */ /* 0x000e6200000e0000 */
[----:B------:R-:W-:Y:S01]  /*dbd0*/  IADD3 R25, P0, R4, 0x3000, RZ ;  /* 0x0000300004197810 */ /* 0x000fe20007f1e0ff */
[----:B------:R-:W-:Y:S01]  /*dbe0*/  UIMAD UR10, UR9, UR12, URZ ;  /* 0x0000000c090a72a4 */ /* 0x000fe2000f8e023f */
[----:B------:R-:W-:Y:S01]  /*dbf0*/  LOP3.LUT R40, R41, 0x380, RZ, 0xc0, !PT ;  /* 0x0000038029287812 */ /* 0x000fe200078ec0ff */
[----:B------:R-:W-:Y:S01]  /*dc00*/  SHFL.IDX PT, R42, R14, 0x1, 0x1c1f ;  /* 0x003c1f000e2a7f89 */ /* 0x000fe200000e0000 */
[----:B------:R-:W-:Y:S01]  /*dc10*/  LOP3.LUT R24, R25, 0x380, RZ, 0xc0, !PT ;  /* 0x0000038019187812 */ /* 0x000fe200078ec0ff */
[----:B------:R-:W-:Y:S01]  /*dc20*/  VIADD R6, R18, 0x8 ;  /* 0x0000000812067836 */ /* 0x000fe20000000000 */
[----:B------:R-:W-:Y:S01]  /*dc30*/  SHF.R.U64 R40, R40, 0x3, RZ ;  /* 0x0000000328287819 */ /* 0x000fe200000012ff */
[----:B------:R-:W2:Y:S01]  /*dc40*/  SHFL.IDX PT, R43, R11, 0x1, 0x1c1f ;  /* 0x003c1f000b2b7f89 */ /* 0x000ea200000e0000 */
[----:B------:R-:W-:-:S02]  /*dc50*/  SHF.R.U64 R24, R24, 0x3, RZ ;  /* 0x0000000318187819 */ /* 0x000fc400000012ff */
[----:B------:R-:W-:Y:S01]  /*dc60*/  LOP3.LUT R40, R40, R41, RZ, 0x3c, !PT ;  /* 0x0000002928287212 */ /* 0x000fe200078e3cff */
[--C-:B------:R-:W-:Y:S01]  /*dc70*/  IMAD.X R41, RZ, RZ, R5.reuse, P3 ;  /* 0x000000ffff297224 */ /* 0x100fe200018e0605 */
[----:B------:R-:W-:Y:S01]  /*dc80*/  LOP3.LUT R24, R24, R25, RZ, 0x3c, !PT ;  /* 0x0000001918187212 */ /* 0x000fe200078e3cff */
[--C-:B------:R-:W-:Y:S01]  /*dc90*/  IMAD.X R25, RZ, RZ, R5.reuse, P0 ;  /* 0x000000ffff197224 */ /* 0x100fe200000e0605 */
[----:B------:R-:W-:Y:S02]  /*dca0*/  IADD3 R57, P0, R4, 0x9000, RZ ;  /* 0x0000900004397810 */ /* 0x000fe40007f1e0ff */
[----:B------:R-:W-:Y:S01]  /*dcb0*/  LOP3.LUT R28, R28, R29, RZ, 0x3c, !PT ;  /* 0x0000001d1c1c7212 */ /* 0x000fe200078e3cff */
[----:B------:R-:W-:Y:S01]  /*dcc0*/  IMAD.X R29, RZ, RZ, R5, P2 ;  /* 0x000000ffff1d7224 */ /* 0x000fe200010e0605 */
[----:B------:R-:W-:Y:S02]  /*dcd0*/  IADD3 R10, P3, R4, 0xf000, RZ ;  /* 0x0000f000040a7810 */ /* 0x000fe40007f7e0ff */
[----:B------:R-:W-:-:S02]  /*dce0*/  LOP3.LUT R56, R57, 0x380, RZ, 0xc0, !PT ;  /* 0x0000038039387812 */ /* 0x000fc400078ec0ff */
[C---:B------:R-:W-:Y:S02]  /*dcf0*/  IADD3 R45, P2, R4.reuse, 0xb000, RZ ;  /* 0x0000b000042d7810 */ /* 0x040fe40007f5e0ff */
[----:B------:R-:W-:Y:S02]  /*dd00*/  LOP3.LUT R12, R13, 0x380, RZ, 0xc0, !PT ;  /* 0x000003800d0c7812 */ /* 0x000fe400078ec0ff */
[C---:B------:R-:W-:Y:S02]  /*dd10*/  IADD3 R33, P6, R4.reuse, 0x6000, RZ ;  /* 0x0000600004217810 */ /* 0x040fe40007fde0ff */
[----:B------:R-:W-:Y:S01]  /*dd20*/  IADD3 R37, P5, R4, 0x7000, RZ ;  /* 0x0000700004257810 */ /* 0x000fe20007fbe0ff */
[----:B------:R-:W-:Y:S01]  /*dd30*/  UIMAD.WIDE.U32 UR8, UR4, UR12, URZ ;  /* 0x0000000c040872a5 */ /* 0x000fe2000f8e003f */
[----:B------:R-:W-:Y:S01]  /*dd40*/  LOP3.LUT R3, R10, 0x380, RZ, 0xc0, !PT ;  /* 0x000003800a037812 */ /* 0x000fe200078ec0ff */
[----:B------:R-:W-:Y:S01]  /*dd50*/  UIMAD UR10, UR4, UR13, UR10 ;  /* 0x0000000d040a72a4 */ /* 0x000fe2000f8e020a */
[----:B------:R-:W-:Y:S01]  /*dd60*/  SHF.R.U64 R56, R56, 0x3, RZ ;  /* 0x0000000338387819 */ /* 0x000fe200000012ff */
[----:B------:R-:W-:Y:S01]  /*dd70*/  IMAD.X R49, RZ, RZ, R5, P3 ;  /* 0x000000ffff317224 */ /* 0x000fe200018e0605 */
[----:B------:R-:W-:Y:S01]  /*dd80*/  LOP3.LUT R44, R45, 0x380, RZ, 0xc0, !PT ;  /* 0x000003802d2c7812 */ /* 0x000fe200078ec0ff */
[----:B------:R-:W-:Y:S01]  /*dd90*/  ULDC.64 UR12, c[0x0][0xae8] ;  /* 0x0002ba00000c7ab9 */ /* 0x000fe20000000a00 */
[----:B------:R-:W-:-:S02]  /*dda0*/  SHF.R.U64 R3, R3, 0x3, RZ ;  /* 0x0000000303037819 */ /* 0x000fc400000012ff */
[----:B------:R-:W-:Y:S01]  /*ddb0*/  LOP3.LUT R56, R56, R57, RZ, 0x3c, !PT ;  /* 0x0000003938387212 */ /* 0x000fe200078e3cff */
[--C-:B------:R-:W-:Y:S01]  /*ddc0*/  IMAD.X R57, RZ, RZ, R5.reuse, P0 ;  /* 0x000000ffff397224 */ /* 0x100fe200000e0605 */
[----:B------:R-:W-:Y:S02]  /*ddd0*/  SHF.R.U64 R44, R44, 0x3, RZ ;  /* 0x000000032c2c7819 */ /* 0x000fe400000012ff */
[----:B------:R-:W-:Y:S02]  /*dde0*/  LOP3.LUT P0, RZ, R208, 0x3, RZ, 0xc0, !PT ;  /* 0x00000003d0ff7812 */ /* 0x000fe4000780c0ff */
[----:B------:R-:W-:Y:S02]  /*ddf0*/  LOP3.LUT R48, R3, R10, RZ, 0x3c, !PT ;  /* 0x0000000a03307212 */ /* 0x000fe400078e3cff */
[----:B------:R-:W-:Y:S01]  /*de00*/  LOP3.LUT R44, R44, R45, RZ, 0x3c, !PT ;  /* 0x0000002d2c2c7212 */ /* 0x000fe200078e3cff */
[----:B------:R-:W3:Y:S01]  /*de10*/  @P1 LDC R3, c[0x0][0xbec] ;  /* 0x0002fb00ff031b82 */ /* 0x000ee20000000800 */
[----:B------:R-:W-:Y:S01]  /*de20*/  IMAD.X R45, RZ, RZ, R5, P2 ;  /* 0x000000ffff2d7224 */ /* 0x000fe200010e0605 */
[----:B------:R-:W-:-:S02]  /*de30*/  SHF.R.U64 R12, R12, 0x3, RZ ;  /* 0x000000030c0c7819 */ /* 0x000fc400000012ff */
[----:B------:R-:W-:Y:S02]  /*de40*/  ISETP.GE.OR P2, PT, R18, R81, P0 ;  /* 0x000000511200720c */ /* 0x000fe40000746670 */
[----:B------:R-:W-:Y:S01]  /*de50*/  LOP3.LUT R12, R12, R13, RZ, 0x3c, !PT ;  /* 0x0000000d0c0c7212 */ /* 0x000fe200078e3cff */
[--C-:B------:R-:W-:Y:S01]  /*de60*/  IMAD.X R13, RZ, RZ, R5.reuse, P4 ;  /* 0x000000ffff0d7224 */ /* 0x100fe200020e0605 */
[----:B------:R-:W-:Y:S02]  /*de70*/  IADD3 R65, P4, R4, 0x8000, RZ ;  /* 0x0000800004417810 */ /* 0x000fe40007f9e0ff */
[----:B------:R-:W-:Y:S02]  /*de80*/  LOP3.LUT R32, R33, 0x380, RZ, 0xc0, !PT ;  /* 0x0000038021207812 */ /* 0x000fe400078ec0ff */
[----:B------:R-:W-:Y:S02]  /*de90*/  LOP3.LUT R36, R37, 0x380, RZ, 0xc0, !PT ;  /* 0x0000038025247812 */ /* 0x000fe400078ec0ff */
[----:B------:R-:W-:Y:S01]  /*dea0*/  LOP3.LUT R64, R65, 0x380, RZ, 0xc0, !PT ;  /* 0x0000038041407812 */ /* 0x000fe200078ec0ff */
[----:B------:R-:W-:Y:S01]  /*deb0*/  UIADD3 UR9, UR9, UR10, URZ ;  /* 0x0000000a09097290 */ /* 0x000fe2000fffe03f */
[----:B------:R-:W-:Y:S01]  /*dec0*/  SHF.R.U64 R32, R32, 0x3, RZ ;  /* 0x0000000320207819 */ /* 0x000fe200000012ff */
[----:B-1----:R1:W-:Y:S01]  /*ded0*/  @!P2 ST.E desc[UR20][R20.64], R0 ;  /* 0x000000001400a985 */ /* 0x0023e2000c101914 */
[----:B------:R-:W-:Y:S01]  /*dee0*/  SHF.R.U64 R36, R36, 0x3, RZ ;  /* 0x0000000324247819 */ /* 0x000fe200000012ff */
[----:B------:R-:W-:Y:S01]  /*def0*/  UIMAD UR4, UR16, UR12, URZ ;  /* 0x0000000c100472a4 */ /* 0x000fe2000f8e023f */
[----:B------:R-:W-:Y:S01]  /*df00*/  SHF.R.U64 R64, R64, 0x3, RZ ;  /* 0x0000000340407819 */ /* 0x000fe200000012ff */
[----:B------:R-:W-:Y:S01]  /*df10*/  UIMAD.WIDE.U32 UR8, UR19, UR12, UR8 ;  /* 0x0000000c130872a5 */ /* 0x000fe2000f8e0008 */
[----:B------:R-:W-:Y:S01]  /*df20*/  LOP3.LUT R32, R32, R33, RZ, 0x3c, !PT ;  /* 0x0000002120207212 */ /* 0x000fe200078e3cff */
[--C-:B------:R-:W-:Y:S01]  /*df30*/  IMAD.X R33, RZ, RZ, R5.reuse, P6 ;  /* 0x000000ffff217224 */ /* 0x100fe200030e0605 */
[----:B------:R-:W-:Y:S01]  /*df40*/  LOP3.LUT R36, R36, R37, RZ, 0x3c, !PT ;  /* 0x0000002524247212 */ /* 0x000fe200078e3cff */
[--C-:B------:R-:W-:Y:S01]  /*df50*/  IMAD.X R37, RZ, RZ, R5.reuse, P5 ;  /* 0x000000ffff257224 */ /* 0x100fe200028e0605 */
[----:B------:R-:W-:Y:S01]  /*df60*/  LOP3.LUT R64, R64, R65, RZ, 0x3c, !PT ;  /* 0x0000004140407212 */ /* 0x000fe200078e3cff */
[----:B------:R-:W-:Y:S01]  /*df70*/  IMAD.X R65, RZ, RZ, R5, P4 ;  /* 0x000000ffff417224 */ /* 0x000fe200020e0605 */
[----:B------:R-:W-:Y:S01]  /*df80*/  ULDC.64 UR10, c[0x0][0xaf0] ;  /* 0x0002bc00000a7ab9 */ /* 0x000fe20000000a00 */
[----:B-1----:R-:W-:Y:S01]  /*df90*/  IMAD R0, R203, 0x20, R205 ;  /* 0x00000020cb007824 */ /* 0x002fe200078e02cd */
[----:B------:R-:W-:Y:S01]  /*dfa0*/  UIMAD UR4, UR19, UR13, UR4 ;  /* 0x0000000d130472a4 */ /* 0x000fe2000f8e0204 */
[----:B------:R-:W-:-:S02]  /*dfb0*/  IADD3 R73, P6, R4, 0xc000, RZ ;  /* 0x0000c00004497810 */ /* 0x000fc40007fde0ff */
[----:B------:R-:W-:Y:S01]  /*dfc0*/  VIADD R18, R0, UR61 ;  /* 0x0000003d00127c36 */ /* 0x000fe20008000000 */
[C---:B------:R-:W-:Y:S02]  /*dfd0*/  IADD3 R69, P5, R4.reuse, 0xd000, RZ ;  /* 0x0000d00004457810 */ /* 0x040fe40007fbe0ff */
[----:B------:R-:W-:Y:S01]  /*dfe0*/  IADD3 R61, P4, R4, 0xe000, RZ ;  /* 0x0000e000043d7810 */ /* 0x000fe20007f9e0ff */
[----:B---3--:R-:W-:Y:S01]  /*dff0*/  @P1 IMAD.HI.U32 R0, R18, R3, RZ ;  /* 0x0000000312001227 */ /* 0x008fe200078e00ff */
[----:B------:R-:W-:Y:S01]  /*e000*/  UIADD3 UR9, UR9, UR4, URZ ;  /* 0x0000000409097290 */ /* 0x000fe2000fffe03f */
[----:B------:R-:W-:Y:S01]  /*e010*/  LOP3.LUT R72, R73, 0x380, RZ, 0xc0, !PT ;  /* 0x0000038049487812 */ /* 0x000fe200078ec0ff */
[----:B------:R-:W-:Y:S01]  /*e020*/  UIMAD UR4, UR18, UR10, URZ ;  /* 0x0000000a120472a4 */ /* 0x000fe2000f8e023f */
[----:B------:R-:W-:Y:S02]  /*e030*/  LOP3.LUT R68, R69, 0x380, RZ, 0xc0, !PT ;  /* 0x0000038045447812 */ /* 0x000fe400078ec0ff */
[----:B------:R-:W-:-:S02]  /*e040*/  LOP3.LUT R60, R61, 0x380, RZ, 0xc0, !PT ;  /* 0x000003803d3c7812 */ /* 0x000fc400078ec0ff */
[----:B------:R-:W-:Y:S01]  /*e050*/  ISETP.GE.OR P0, PT, R6, R81, P0 ;  /* 0x000000510600720c */ /* 0x000fe20000706670 */
[----:B------:R-:W-:Y:S01]  /*e060*/  IMAD.MOV.U32 R21, RZ, RZ, R18 ;  /* 0x000000ffff157224 */ /* 0x000fe200078e0012 */
[----:B------:R-:W-:Y:S01]  /*e070*/  LOP3.LUT R7, R4, 0x380, RZ, 0xc0, !PT ;  /* 0x0000038004077812 */ /* 0x000fe200078ec0ff */
[----:B------:R-:W-:Y:S01]  /*e080*/  UIMAD UR4, UR17, UR11, UR4 ;  /* 0x0000000b110472a4 */ /* 0x000fe2000f8e0204 */
[----:B0-----:R-:W-:Y:S01]  /*e090*/  @P1 SHF.R.U32.HI R21, RZ, R77, R0 ;  /* 0x0000004dff151219 */ /* 0x001fe20000011600 */
[----:B------:R-:W-:Y:S01]  /*e0a0*/  UIMAD.WIDE.U32 UR8, UR17, UR10, UR8 ;  /* 0x0000000a110872a5 */ /* 0x000fe2000f8e0008 */
[----:B------:R-:W-:Y:S02]  /*e0b0*/  SHF.R.U64 R72, R72, 0x3, RZ ;  /* 0x0000000348487819 */ /* 0x000fe400000012ff */
[----:B------:R-:W-:Y:S02]  /*e0c0*/  SHF.R.U64 R68, R68, 0x3, RZ ;  /* 0x0000000344447819 */ /* 0x000fe400000012ff */
[----:B------:R-:W-:-:S02]  /*e0d0*/  SHF.R.U64 R60, R60, 0x3, RZ ;  /* 0x000000033c3c7819 */ /* 0x000fc400000012ff */
[----:B------:R-:W-:Y:S01]  /*e0e0*/  SHF.R.U64 R7, R7, 0x3, RZ ;  /* 0x0000000307077819 */ /* 0x000fe200000012ff */
[----:B------:R-:W-:Y:S01]  /*e0f0*/  UIADD3 UR4, UR9, UR4, URZ ;  /* 0x0000000409047290 */ /* 0x000fe2000fffe03f */
[--C-:B------:R-:W-:Y:S01]  /*e100*/  SHF.R.S32.HI R0, RZ, 0x1f, R21.reuse ;  /* 0x0000001fff007819 */ /* 0x100fe20000011415 */
[----:B------:R-:W-:Y:S01]  /*e110*/  IMAD.MOV R77, RZ, RZ, -R21 ;  /* 0x000000ffff4d7224 */ /* 0x000fe200078e0a15 */
[----:B------:R-:W-:Y:S01]  /*e120*/  LOP3.LUT R72, R72, R73, RZ, 0x3c, !PT ;  /* 0x0000004948487212 */ /* 0x000fe200078e3cff */
[--C-:B------:R-:W-:Y:S01]  /*e130*/  IMAD.X R73, RZ, RZ, R5.reuse, P6 ;  /* 0x000000ffff497224 */ /* 0x100fe200030e0605 */
[----:B------:R-:W-:Y:S01]  /*e140*/  LOP3.LUT R68, R68, R69, RZ, 0x3c, !PT ;  /* 0x0000004544447212 */ /* 0x000fe200078e3cff */
[--C-:B------:R-:W-:Y:S01]  /*e150*/  IMAD.X R69, RZ, RZ, R5.reuse, P5 ;  /* 0x000000ffff457224 */ /* 0x100fe200028e0605 */
[----:B------:R-:W-:Y:S01]  /*e160*/  LOP3.LUT R60, R60, R61, RZ, 0x3c, !PT ;  /* 0x0000003d3c3c7212 */ /* 0x000fe200078e3cff */
[----:B------:R-:W-:Y:S01]  /*e170*/  IMAD.X R61, RZ, RZ, R5, P4 ;  /* 0x000000ffff3d7224 */ /* 0x000fe200020e0605 */
[----:B------:R-:W-:Y:S01]  /*e180*/  LOP3.LUT R4, R7, R4, RZ, 0x3c, !PT ;  /* 0x0000000407047212 */ /* 0x000fe200078e3cff */
[----:B------:R-:W-:Y:S01]  /*e190*/  ULDC.64 UR10, c[0x0][0xae0] ;  /* 0x0002b800000a7ab9 */ /* 0x000fe20000000a00 */
[----:B------:R-:W-:Y:S01]  /*e1a0*/  IMAD R77, R16, R77, R18 ;  /* 0x0000004d104d7224 */ /* 0x000fe200078e0212 */
[----:B--2---:R0:W-:Y:S01]  /*e1b0*/  @!P0 ST.E desc[UR20][R42.64], R2 ;  /* 0x000000022a008985 */ /* 0x0041e2000c101914 */
[----:B------:R-:W-:-:S02]  /*e1c0*/  IMAD R0, R0, UR10, RZ ;  /* 0x0000000a00007c24 */ /* 0x000fc4000f8e02ff */
[----:B------:R-:W-:Y:S01]  /*e1d0*/  IMAD.U32 R3, RZ, RZ, UR9 ;  /* 0x00000009ff037e24 */ /* 0x000fe2000f8e00ff */
[----:B------:R-:W5:Y:S01]  /*e1e0*/  LD.E.128 R4, desc[UR20][R4.64] ;  /* 0x0000001404047980 */ /* 0x000f62000c101d00 */
[----:B------:R-:W-:Y:S02]  /*e1f0*/  IMAD.U32 R3, RZ, RZ, UR4 ;  /* 0x00000004ff037e24 */ /* 0x000fe4000f8e00ff */
[----:B------:R-:W-:Y:S01]  /*e200*/  IMAD R79, R21, UR11, R0 ;  /* 0x0000000b154f7c24 */ /* 0x000fe2000f8e0200 */
[----:B------:R-:W5:Y:S01]  /*e210*/  LD.E.128 R8, desc[UR20][R8.64] ;  /* 0x0000001408087980 */ /* 0x000f62000c101d00 */
[----:B------:R-:W-:Y:S01]  /*e220*/  SHF.R.S32.HI R0, RZ, 0x1f, R77 ;  /* 0x0000001fff007819 */ /* 0x000fe2000001144d */
[----:B0-----:R-:W-:Y:S02]  /*e230*/  IMAD.U32 R2, RZ, RZ, UR8 ;  /* 0x00000008ff027e24 */ /* 0x001fe4000f8e00ff */
[----:B------:R-:W5:Y:S01]  /*e240*/  LD.E.128 R12, desc[UR20][R12.64] ;  /* 0x000000140c0c7980 */ /* 0x000f62000c101d00 */
[----:B------:R-:W-:-:S03]  /*e250*/  ULDC.64 UR8, c[0x0][0xad8] ;  /* 0x0002b60000087ab9 */ /* 0x000fc60000000a00 */
[----:B------:R-:W5:Y:S01]  /*e260*/  LD.E.128 R24, desc[UR20][R24.64] ;  /* 0x0000001418187980 */ /* 0x000f62000c101d00 */
[----:B------:R-:W-:-:S03]  /*e270*/  IMAD.WIDE.U32 R2, R21, UR10, R2 ;  /* 0x0000000a15027c25 */ /* 0x000fc6000f8e0002 */
[----:B------:R-:W5:Y:S04]  /*e280*/  LD.E.128 R52, desc[UR20][R52.64] ;  /* 0x0000001434347980 */ /* 0x000f68000c101d00 */
        /* <DEDUP_REMOVED lines=10> */
[----:B------:R-:W5:Y:S01]  /*e330*/  LD.E.128 R48, desc[UR20][R48.64] ;  /* 0x0000001430307980 */ /* 0x000f62000c101d00 */
[----:B------:R-:W-:Y:S01]  /*e340*/  IMAD.IADD R3, R3, 0x1, R79 ;  /* 0x0000000103037824 */ /* 0x000fe200078e024f */
[----:B------:R-:W-:Y:S01]  /*e350*/  BSSY B1, `(.L_x_1511) ;  /* 0x000002c000017945 */ /* 0x000fe20003800000 */
[----:B------:R-:W-:Y:S01]  /*e360*/  IMAD R16, R0, UR8, RZ ;  /* 0x0000000800107c24 */ /* 0x000fe2000f8e02ff */
[----:B------:R-:W-:Y:S01]  /*e370*/  @!PT LDS RZ, [RZ] ;  /* 0x00000000fffff984 */ /* 0x000fe20000000800 */
[----:B------:R-:W-:Y:S01]  /*e380*/  @!PT LDS RZ, [RZ] ;  /* 0x00000000fffff984 */ /* 0x000fe20000000800 */
[----:B------:R-:W-:Y:S01]  /*e390*/  @!PT LDS RZ, [RZ] ;  /* 0x00000000fffff984 */ /* 0x000fe20000000800 */
[----:B------:R-:W-:Y:S01]  /*e3a0*/  @!PT LDS RZ, [RZ] ;  /* 0x00000000fffff984 */ /* 0x000fe20000000800 */
[----:B------:R0:W-:Y:S06]  /*e3b0*/  MEMBAR.ALL.CTA ;  /* 0x0000000000007992 */ /* 0x0001ec0000008000 */
[----:B0-----:R-:W0:Y:S01]  /*e3c0*/  FENCE.VIEW.ASYNC.S ;  /* 0x00000000000073c6 */ /* 0x001e220000000000 */
[----:B------:R-:W-:-:S02]  /*e3d0*/  VIADD R80, R205, UR61 ;  /* 0x0000003dcd507c36 */ /* 0x000fc40008000000 */
[C---:B------:R-:W-:Y:S02]  /*e3e0*/  IMAD R21, R77.reuse, UR9, R16 ;  /* 0x000000094d157c24 */ /* 0x040fe4000f8e0210 */
[----:B------:R-:W-:Y:S01]  /*e3f0*/  IMAD.WIDE.U32 R2, R77, UR8, R2 ;  /* 0x000000084d027c25 */ /* 0x000fe2000f8e0002 */
[CC--:B------:R-:W-:Y:S01]  /*e400*/  ISETP.GE.AND P2, PT, R80.reuse, R81.reuse, PT ;  /* 0x000000515000720c */ /* 0x0c0fe20003f46270 */
[----:B------:R-:W-:Y:S02]  /*e410*/  ULDC.64 UR8, c[0x0][0xa80] ;  /* 0x0002a00000087ab9 */ /* 0x000fe40000000a00 */
[----:B------:R-:W-:Y:S01]  /*e420*/  VIADD R0, R80, 0x20 ;  /* 0x0000002050007836 */ /* 0x000fe20000000000 */
[----:B------:R-:W-:Y:S01]  /*e430*/  LEA R16, P3, R2, UR8, 0x1 ;  /* 0x0000000802107c11 */ /* 0x000fe2000f8608ff */
[----:B------:R-:W-:Y:S02]  /*e440*/  IMAD.IADD R3, R3, 0x1, R21 ;  /* 0x0000000103037824 */ /* 0x000fe400078e0215 */
[----:B------:R-:W-:Y:S01]  /*e450*/  VIADD R23, R23, 0x30820 ;  /* 0x0003082017177836 */ /* 0x000fe20000000000 */
[----:B------:R-:W-:Y:S01]  /*e460*/  ISETP.GE.AND P1, PT, R0, R81, PT ;  /* 0x000000510000720c */ /* 0x000fe20003f26270 */
[----:B------:R-:W-:Y:S01]  /*e470*/  VIADD R0, R80, 0x40 ;  /* 0x0000004050007836 */ /* 0x000fe20000000000 */
[----:B------:R-:W-:Y:S01]  /*e480*/  LEA.HI.X R18, R2, UR9, R3, 0x1, P3 ;  /* 0x0000000902127c11 */ /* 0x000fe200098f0c03 */
[----:B0-----:R0:W1:Y:S01]  /*e490*/  SHFL.IDX PT, R78, R16, RZ, 0x181f ;  /* 0x00181fff104e7589 */ /* 0x00106200000e0000 */
[----:B------:R-:W-:-:S02]  /*e4a0*/  PRMT R23, RZ, 0x654, R23 ;  /* 0x00000654ff177816 */ /* 0x000fc40000000017 */
[----:B------:R-:W-:Y:S02]  /*e4b0*/  ISETP.GE.AND P0, PT, R0, R81, PT ;  /* 0x000000510000720c */ /* 0x000fe40003f06270 */
[----:B------:R0:W2:Y:S01]  /*e4c0*/  SHFL.IDX PT, R0, R18, RZ, 0x181f ;  /* 0x00181fff12007589 */ /* 0x0000a200000e0000 */
[----:B------:R0:W-:Y:S01]  /*e4d0*/  SYNCS.ARRIVE.TRANS64.RED.A1T0 RZ, [R23+URZ], RZ ;  /* 0x000000ff17ff79a7 */ /* 0x0001e2000810043f */
[----:B------:R-:W-:Y:S09]  /*e4e0*/  @P2 BRA `(.L_x_1512) ;  /* 0x0000000000482947 */ /* 0x000ff20003800000 */
        /* <DEDUP_REMOVED lines=18> */
.L_x_1512:
[----:B------:R-:W-:Y:S05]  /*e610*/  BSYNC B1 ;  /* 0x0000000000017941 */ /* 0x000fea0003800000 */
.L_x_1511:
[----:B--2---:R2:W4:Y:S01]  /*e620*/  SHFL.IDX PT, R0, R18, 0x1, 0x181f ;  /* 0x00381f0012007f89 */ /* 0x00452200000e0000 */
        /* <DEDUP_REMOVED lines=10> */
[----:B-----5:R-:W-:Y:S02]  /*e6d0*/  @!P3 LEA R4, P5, R201, R20, 0x1 ;  /* 0x00000014c904b211 */ /* 0x020fe400078a08ff */
        /* <DEDUP_REMOVED lines=10> */
.L_x_1514:
[----:B------:R-:W-:Y:S05]  /*e780*/  BSYNC B1 ;  /* 0x0000000000017941 */ /* 0x000fea0003800000 */
.L_x_1513:
[----:B----4-:R4:W0:Y:S01]  /*e790*/  SHFL.IDX PT, R0, R18, 0x2, 0x181f ;  /* 0x00581f0012007f89 */ /* 0x01082200000e0000 */
        /* <DEDUP_REMOVED lines=21> */
.L_x_1516:
[----:B------:R-:W-:Y:S05]  /*e8f0*/  BSYNC B1 ;  /* 0x0000000000017941 */ /* 0x000fea0003800000 */
.L_x_1515:
[----:B0-----:R-:W-:Y:S01]  /*e900*/  VIADD R0, R80, 0x60 ;  /* 0x0000006050007836 */ /* 0x001fe20000000000 */
[----:B--2-4-:R-:W0:Y:S04]  /*e910*/  SHFL.IDX PT, R18, R18, 0x3, 0x181f ;  /* 0x00781f0012127f89 */ /* 0x014e2800000e0000 */
[----:B------:R-:W-:Y:S01]  /*e920*/  ISETP.GE.AND P0, PT, R0, R81, PT ;  /* 0x000000510000720c */ /* 0x000fe20003f06270 */
[----:B------:R-:W2:-:S12]  /*e930*/  SHFL.IDX PT, R16, R16, 0x3, 0x181f ;  /* 0x00781f0010107f89 */ /* 0x000e9800000e0000 */
[----:B------:R-:W-:Y:S05]  /*e940*/  @P0 BRA `(.L_x_1517) ;  /* 0x0000000c00e40947 */ /* 0x000fea0003800000 */
[----:B------:R-:W-:Y:S01]  /*e950*/  ULDC UR4, c[0x0][0xac8] ;  /* 0x0002b20000047ab9 */ /* 0x000fe20000000800 */
[----:B------:R-:W-:Y:S01]  /*e960*/  ULDC.64 UR8, c[0x0][0x208] ;  /* 0x0000820000087ab9 */ /* 0x000fe20000000a00 */
[----:B------:R-:W-:Y:S02]  /*e970*/  ISETP.GE.AND P3, PT, R19, UR4, PT ;  /* 0x0000000413007c0c */ /* 0x000fe4000bf66270 */
[----:B------:R-:W-:Y:S02]  /*e980*/  ISETP.GE.AND P4, PT, R201, UR4, PT ;  /* 0x00000004c9007c0c */ /* 0x000fe4000bf86270 */
[----:B------:R-:W-:-:S09]  /*e990*/  ISETP.GE.AND P5, PT, R200, UR4, PT ;  /* 0x00000004c8007c0c */ /* 0x000fd2000bfa6270 */
[-C--:B--2---:R-:W-:Y:S02]  /*e9a0*/  @!P3 LEA R2, P0, R19, R16.reuse, 0x1 ;  /* 0x000000101302b211 */ /* 0x084fe400078008ff */
[----:B------:R-:W-:Y:S02]  /*e9b0*/  @!P4 LEA R4, P1, R201, R16, 0x1 ;  /* 0x00000010c904c211 */ /* 0x000fe400078208ff */
        /* <DEDUP_REMOVED lines=14> */
.L_x_1509:
[----:B------:R-:W-:Y:S01]  /*eaa0*/  ULDC.64 UR8, c[0x0][0xc00] ;  /* 0x0003000000087ab9 */ /* 0x000fe20000000a00 */
[----:B------:R-:W-:Y:S01]  /*eab0*/  R2UR UR4, R206 ;  /* 0x00000000ce0472ca */ /* 0x000fe200000e0000 */
[----:B------:R-:W-:Y:S01]  /*eac0*/  UISETP.NE.U32.AND UP0, UPT, UR8, URZ, UPT ;  /* 0x0000003f0800728c */ /* 0x000fe2000bf05070 */
[----:B------:R-:W0:Y:S01]  /*ead0*/  LDC R11, c[0x0][0xbe8] ;  /* 0x0002fa00ff0b7b82 */ /* 0x000e220000000800 */
[----:B------:R-:W-:Y:S01]  /*eae0*/  ULDC.64 UR12, c[0x0][0x208] ;  /* 0x00008200000c7ab9 */ /* 0x000fe20000000a00 */
[----:B------:R-:W-:Y:S01]  /*eaf0*/  R2UR UR10, R204 ;  /* 0x00000000cc0a72ca */ /* 0x000fe200000e0000 */
[----:B------:R-:W-:-:S03]  /*eb00*/  UISETP.NE.AND.EX UP0, UPT, UR9, URZ, UPT, UP0 ;  /* 0x0000003f0900728c */ /* 0x000fc6000bf05300 */
[----:B------:R-:W-:-:S03]  /*eb10*/  ULDC.64 UR8, c[0x0][0xc00] ;  /* 0x0003000000087ab9 */ /* 0x000fc60000000a00 */
[----:B------:R-:W-:Y:S02]  /*eb20*/  PLOP3.LUT P2, PT, PT, PT, UP0, 0x80, 0x0 ;  /* 0x000000000000781c */ /* 0x000fe40003f4f008 */
[----:B------:R-:W-:-:S06]  /*eb30*/  UIMAD.WIDE UR8, UR4, 0x4, UR8 ;  /* 0x00000004040878a5 */ /* 0x000fcc000f8e0208 */
[----:B------:R-:W-:Y:S02]  /*eb40*/  IMAD.U32 R2, RZ, RZ, UR8 ;  /* 0x00000008ff027e24 */ /* 0x000fe4000f8e00ff */
[----:B------:R-:W-:Y:S01]  /*eb50*/  IMAD.U32 R3, RZ, RZ, UR9 ;  /* 0x00000009ff037e24 */ /* 0x000fe2000f8e00ff */
[----:B------:R-:W-:-:S04]  /*eb60*/  ULDC.64 UR8, c[0x0][0xc08] ;  /* 0x0003020000087ab9 */ /* 0x000fc80000000a00 */
[----:B------:R-:W2:Y:S01]  /*eb70*/  @P2 LDG.E R6, desc[UR12][R2.64] ;  /* 0x0000000c02062981 */ /* 0x000ea2000c1e1900 */
[----:B0-----:R-:W-:Y:S01]  /*eb80*/  ISETP.NE.AND P0, PT, R11, 0x1, PT ;  /* 0x000000010b00780c */ /* 0x001fe20003f05270 */
[----:B------:R-:W-:-:S04]  /*eb90*/  UISETP.NE.U32.AND UP1, UPT, UR8, URZ, UPT ;  /* 0x0000003f0800728c */ /* 0x000fc8000bf25070 */
[----:B------:R-:W-:-:S06]  /*eba0*/  UISETP.NE.AND.EX UP1, UPT, UR9, URZ, UPT, UP1 ;  /* 0x0000003f0900728c */ /* 0x000fcc000bf25310 */
[----:B------:R-:W-:Y:S02]  /*ebb0*/  PLOP3.LUT P3, PT, PT, PT, UP1, 0x80, 0x0 ;  /* 0x000000000000781c */ /* 0x000fe40003f6f018 */
[----:B------:R-:W0:Y:S03]  /*ebc0*/  @P0 LDC R9, c[0x0][0xbec] ;  /* 0x0002fb00ff090b82 */ /* 0x000e260000000800 */
[----:B------:R-:W-:Y:S02]  /*ebd0*/  @UP1 ULDC.64 UR8, c[0x0][0xc08] ;  /* 0x0003020000081ab9 */ /* 0x000fe40000000a00 */
[----:B------:R-:W-:-:S03]  /*ebe0*/  @UP1 UIMAD.WIDE UR8, UR4, 0x4, UR8 ;  /* 0x00000004040818a5 */ /* 0x000fc6000f8e0208 */
[----:B------:R-:W-:Y:S02]  /*ebf0*/  ULDC UR4, c[0x0][0xa88] ;  /* 0x0002a20000047ab9 */ /* 0x000fe40000000800 */
[----:B------:R-:W-:Y:S02]  /*ec00*/  IMAD.U32 R0, RZ, RZ, UR4 ;  /* 0x00000004ff007e24 */ /* 0x000fe4000f8e00ff */
[----:B------:R-:W-:Y:S02]  /*ec10*/  IMAD.U32 R4, RZ, RZ, UR8 ;  /* 0x00000008ff047e24 */ /* 0x000fe4000f8e00ff */
[----:B------:R-:W-:Y:S01]  /*ec20*/  IMAD.U32 R5, RZ, RZ, UR9 ;  /* 0x00000009ff057e24 */ /* 0x000fe2000f8e00ff */
[----:B------:R-:W-:-:S04]  /*ec30*/  UMOV UR4, URZ ;  /* 0x0000003f00047c82 */ /* 0x000fc80008000000 */
[----:B------:R1:W5:Y:S01]  /*ec40*/  @P3 LDG.E R0, desc[UR12][R4.64] ;  /* 0x0000000c04003981 */ /* 0x000362000c1e1900 */
[----:B------:R-:W-:Y:S01]  /*ec50*/  USHF.R.S32.HI UR12, URZ, 0x1f, UR10 ;  /* 0x0000001f3f0c7899 */ /* 0x000fe2000801140a */
[----:B------:R-:W-:Y:S02]  /*ec60*/  ISETP.GE.AND P1, PT, R217, 0x80, PT ;  /* 0x00000080d900780c */ /* 0x000fe40003f26270 */
[----:B--2---:R-:W-:Y:S01]  /*ec70*/  @P2 R2UR UR4, R6 ;  /* 0x00000000060422ca */ /* 0x004fe200000e0000 */
[----:B01----:R-:W-:-:S14]  /*ec80*/  @P3 BRA `(.L_x_1518) ;  /* 0x0000000000143947 */ /* 0x003fdc0003800000 */
[----:B------:R-:W-:Y:S05]  /*ec90*/  @!P2 BRA `(.L_x_1518) ;  /* 0x000000000010a947 */ /* 0x000fea0003800000 */
[----:B------:R-:W-:Y:S02]  /*eca0*/  ULDC.64 UR8, c[0x0][0x208] ;  /* 0x0000820000087ab9 */ /* 0x000fe40000000a00 */
[----:B------:R-:W2:Y:S04]  /*ecb0*/  LDG.E R5, desc[UR8][R2.64] ;  /* 0x0000000802057981 */ /* 0x000ea8000c1e1900 */
[----:B-----5:R-:W2:Y:S02]  /*ecc0*/  LDG.E R0, desc[UR8][R2.64+0x4] ;  /* 0x0000040802007981 */ /* 0x020ea4000c1e1900 */
[----:B--2---:R-:W-:-:S07]  /*ecd0*/  IMAD.IADD R0, R0, 0x1, -R5 ;  /* 0x0000000100007824 */ /* 0x004fce00078e0a05 */
.L_x_1518:
[----:B------:R-:W-:Y:S01]  /*ece0*/  R2UR UR9, R206 ;  /* 0x00000000ce0972ca */ /* 0x000fe200000e0000 */
[----:B------:R-:W-:Y:S01]  /*ecf0*/  USHF.R.S32.HI UR11, URZ, 0x1f, UR4 ;  /* 0x0000001f3f0b7899 */ /* 0x000fe20008011404 */
[----:B------:R-:W-:Y:S11]  /*ed00*/  BSSY B1, `(.L_x_1519) ;  /* 0x0000030000017945 */ /* 0x000ff60003800000 */
[----:B------:R-:W-:-:S02]  /*ed10*/  USHF.R.S32.HI UR8, URZ, 0x1f, UR9 ;  /* 0x0000001f3f087899 */ /* 0x000fc40008011409 */
[----:B------:R-:W-:Y:S02]  /*ed20*/  USEL UR13, UR9, URZ, !UP0 ;  /* 0x0000003f090d7287 */ /* 0x000fe4000c000000 */
[----:B------:R-:W-:Y:S01]  /*ed30*/  USEL UR14, UR8, URZ, !UP0 ;  /* 0x0000003f080e7287 */ /* 0x000fe2000c000000 */
[----:B------:R-:W-:Y:S11]  /*ed40*/  @P1 BRA `(.L_x_1520) ;  /* 0x0000000000ac1947 */ /* 0x000ff60003800000 */
[----:B------:R-:W0:Y:S01]  /*ed50*/  S2R R3, SR_TID.X ;  /* 0x0000000000037919 */ /* 0x000e220000002100 */
[----:B------:R-:W1:Y:S01]  /*ed60*/  LDC R7, c[0x0][0xbe8] ;  /* 0x0002fa00ff077b82 */ /* 0x000e620000000800 */
[----:B------:R-:W-:Y:S02]  /*ed70*/  IMAD.U32 R4, RZ, RZ, UR61 ;  /* 0x0000003dff047e24 */ /* 0x000fe4000f8e00ff */
[----:B-1---5:R-:W-:-:S03]  /*ed80*/  IMAD R2, R0, R7, RZ ;  /* 0x0000000700027224 */ /* 0x022fc600078e02ff */
[----:B0-----:R-:W-:-:S04]  /*ed90*/  IADD3 R4, R4, -0x80, R3 ;  /* 0xffffff8004047810 */ /* 0x001fc80007ffe003 */
        /* <DEDUP_REMOVED lines=8> */
[----:B------:R-:W-:Y:S01]  /*ee20*/  UMOV UR9, UR11 ;  /* 0x0000000b00097c82 */ /* 0x000fe20008000000 */
[----:B------:R-:W-:-:S06]  /*ee30*/  ULDC.64 UR18, c[0x0][0x208] ;  /* 0x0000820000127ab9 */ /* 0x000fcc0000000a00 */
        /* <DEDUP_REMOVED lines=8> */
[----:B------:R-:W-:-:S03]  /*eec0*/  UIMAD UR10, UR13, UR17, UR10 ;  /* 0x000000110d0a72a4 */ /* 0x000fc6000f8e020a */
        /* <DEDUP_REMOVED lines=19> */
.L_x_1520:
[----:B------:R-:W-:Y:S05]  /*f000*/  BSYNC B1 ;  /* 0x0000000000017941 */ /* 0x000fea0003800000 */
.L_x_1519:
[----:B0-----:R-:W0:Y:S01]  /*f010*/  @P0 LDC R3, c[0x0][0xbf0] ;  /* 0x0002fc00ff030b82 */ /* 0x001e220000000800 */
[----:B------:R-:W-:Y:S01]  /*f020*/  ULDC.64 UR16, c[0x0][0xaa0] ;  /* 0x0002a80000107ab9 */ /* 0x000fe20000000a00 */
[----:B------:R-:W-:Y:S01]  /*f030*/  R2UR UR15, R204 ;  /* 0x00000000cc0f72ca */ /* 0x000fe200000e0000 */
[----:B------:R-:W-:Y:S01]  /*f040*/  UIMAD UR10, UR11, UR16, URZ ;  /* 0x000000100b0a72a4 */ /* 0x000fe2000f8e023f */
[----:B------:R-:W-:Y:S01]  /*f050*/  IMAD R2, R203, 0x20, R205 ;  /* 0x00000020cb027824 */ /* 0x000fe200078e02cd */
[----:B------:R-:W-:Y:S01]  /*f060*/  UIMAD.WIDE.U32 UR8, UR4, UR16, URZ ;  /* 0x00000010040872a5 */ /* 0x000fe2000f8e003f */
[----:B------:R-:W-:Y:S01]  /*f070*/  BSSY B1, `(.L_x_1521) ;  /* 0x0000041000017945 */ /* 0x000fe20003800000 */
[----:B------:R-:W-:Y:S01]  /*f080*/  UIMAD UR10, UR4, UR17, UR10 ;  /* 0x00000011040a72a4 */ /* 0x000fe2000f8e020a */
[----:B------:R-:W-:Y:S02]  /*f090*/  VIADD R6, R2, UR61 ;  /* 0x0000003d02067c36 */ /* 0x000fe40008000000 */
[----:B------:R-:W-:Y:S01]  /*f0a0*/  ULDC.64 UR16, c[0x0][0xae8] ;  /* 0x0002ba0000107ab9 */ /* 0x000fe20000000a00 */
[----:B------:R-:W-:Y:S01]  /*f0b0*/  UIADD3 UR9, UR9, UR10, URZ ;  /* 0x0000000a09097290 */ /* 0x000fe2000fffe03f */
[----:B------:R-:W-:Y:S01]  /*f0c0*/  @P0 IMAD.HI.U32 R2, R6, R9, RZ ;  /* 0x0000000906020227 */ /* 0x000fe200078e00ff */
[----:B------:R-:W-:-:S02]  /*f0d0*/  UIMAD UR4, UR12, UR16, URZ ;  /* 0x000000100c0472a4 */ /* 0x000fc4000f8e023f */
[----:B------:R-:W-:Y:S01]  /*f0e0*/  UIMAD.WIDE.U32 UR8, UR15, UR16, UR8 ;  /* 0x000000100f0872a5 */ /* 0x000fe2000f8e0008 */
[----:B------:R-:W-:Y:S01]  /*f0f0*/  IMAD.MOV.U32 R5, RZ, RZ, R6 ;  /* 0x000000ffff057224 */ /* 0x000fe200078e0006 */
[----:B------:R-:W-:Y:S01]  /*f100*/  UIMAD UR4, UR15, UR17, UR4 ;  /* 0x000000110f0472a4 */ /* 0x000fe2000f8e0204 */
[----:B------:R-:W-:-:S03]  /*f110*/  ULDC.64 UR10, c[0x0][0xaf0] ;  /* 0x0002bc00000a7ab9 */ /* 0x000fc60000000a00 */
[----:B------:R-:W-:Y:S02]  /*f120*/  UIADD3 UR9, UR9, UR4, URZ ;  /* 0x0000000409097290 */ /* 0x000fe4000fffe03f */
[----:B------:R-:W-:Y:S01]  /*f130*/  UIMAD UR4, UR14, UR10, URZ ;  /* 0x0000000a0e0472a4 */ /* 0x000fe2000f8e023f */
[----:B0-----:R-:W-:Y:S01]  /*f140*/  @P0 SHF.R.U32.HI R5, RZ, R3, R2 ;  /* 0x00000003ff050219 */ /* 0x001fe20000011602 */
[----:B------:R-:W-:Y:S02]  /*f150*/  UIMAD.WIDE.U32 UR8, UR13, UR10, UR8 ;  /* 0x0000000a0d0872a5 */ /* 0x000fe4000f8e0008 */
[----:B------:R-:W-:Y:S01]  /*f160*/  UIMAD UR4, UR13, UR11, UR4 ;  /* 0x0000000b0d0472a4 */ /* 0x000fe2000f8e0204 */
[--C-:B------:R-:W-:Y:S01]  /*f170*/  SHF.R.S32.HI R2, RZ, 0x1f, R5.reuse ;  /* 0x0000001fff027819 */ /* 0x100fe20000011405 */
[----:B------:R-:W-:Y:S01]  /*f180*/  IMAD.MOV R7, RZ, RZ, -R5 ;  /* 0x000000ffff077224 */ /* 0x000fe200078e0a05 */
[----:B------:R-:W-:Y:S01]  /*f190*/  ULDC.64 UR10, c[0x0][0xae0] ;  /* 0x0002b800000a7ab9 */ /* 0x000fe20000000a00 */
[----:B------:R-:W-:-:S02]  /*f1a0*/  UIADD3 UR4, UR9, UR4, URZ ;  /* 0x0000000409047290 */ /* 0x000fc4000fffe03f */
[----:B------:R-:W-:Y:S02]  /*f1b0*/  IMAD.U32 R3, RZ, RZ, UR9 ;  /* 0x00000009ff037e24 */ /* 0x000fe4000f8e00ff */
        /* <DEDUP_REMOVED lines=8> */
[----:B------:R-:W-:Y:S02]  /*f240*/  IMAD.IADD R3, R3, 0x1, R9 ;  /* 0x0000000103037824 */ /* 0x000fe400078e0209 */
[----:B------:R-:W-:Y:S02]  /*f250*/  IMAD R4, R4, UR8, RZ ;  /* 0x0000000804047c24 */ /* 0x000fe4000f8e02ff */
[----:B------:R-:W-:Y:S02]  /*f260*/  VIADD R6, R205, UR61 ;  /* 0x0000003dcd067c36 */ /* 0x000fe40008000000 */
[----:B-----5:R-:W-:Y:S02]  /*f270*/  IMAD R11, R0, R11, RZ ;  /* 0x0000000b000b7224 */ /* 0x020fe400078e02ff */
        /* <DEDUP_REMOVED lines=32> */
.L_x_1522:
[----:B------:R-:W-:Y:S05]  /*f480*/  BSYNC B1 ;  /* 0x0000000000017941 */ /* 0x000fea0003800000 */
.L_x_1521:
        /* <DEDUP_REMOVED lines=22> */
.L_x_1524:
[----:B------:R-:W-:Y:S05]  /*f5f0*/  BSYNC B1 ;  /* 0x0000000000017941 */ /* 0x000fea0003800000 */
.L_x_1523:
        /* <DEDUP_REMOVED lines=22> */
.L_x_1526:
[----:B------:R-:W-:Y:S05]  /*f760*/  BSYNC B1 ;  /* 0x0000000000017941 */ /* 0x000fea0003800000 */
.L_x_1525:
        /* <DEDUP_REMOVED lines=23> */
.L_x_1517:
[----:B------:R-:W-:Y:S05]  /*f8e0*/  BSYNC B0 ;  /* 0x0000000000007941 */ /* 0x000fea0003800000 */
.L_x_1508:
[----:B------:R-:W-:Y:S02]  /*f8f0*/  ULDC UR4, c[0x0][0xc3c] ;  /* 0x00030f0000047ab9 */ /* 0x000fe40000000800 */
[----:B------:R-:W-:-:S06]  /*f900*/  UISETP.GE.AND UP0, UPT, UR6, UR4, UPT ;  /* 0x000000040600728c */ /* 0x000fcc000bf06270 */
[----:B------:R-:W-:-:S13]  /*f910*/  PLOP3.LUT P0, PT, PT, PT, UP0, 0x80, 0x0 ;  /* 0x000000000000781c */ /* 0x000fda0003f0f008 */
[----:B------:R-:W-:Y:S05]  /*f920*/  @!P0 BRA `(.L_x_1527) ;  /* 0xffffff1400508947 */ /* 0x000fea000383ffff */
[----:B------:R-:W-:Y:S05]  /*f930*/  EXIT ;  /* 0x000000000000794d */ /* 0x000fea0003800000 */
.L_x_1426:
[----:B------:R-:W-:-:S08]  /*f940*/  NOP ;  /* 0x0000000000007918 */ /* 0x000fd00000000000 */
[----:B0-----:R-:W0:-:S00]  /*f950*/  USETMAXREG.DEALLOC.CTAPOOL 0x18 ;  /* 0x00000018000079c8 */ /* 0x001e0000080e0500 */
        /* <DEDUP_REMOVED lines=13> */
[----:B------:R-:W2:Y:S01]  /*fa30*/  LDS.128 R16, [UR4+0x308d0] ;  /* 0x0308d004ff107984 */ /* 0x000ea20008000c00 */
[----:B------:R-:W-:Y:S06]  /*fa40*/  BAR.ARV 0x4, 0x180 ;  /* 0x0106000000007b1d */ /* 0x000fec0000002000 */
[----:B------:R-:W-:Y:S05]  /*fa50*/  BRA `(.L_x_1529) ;  /* 0x0000000800947947 */ /* 0x000fea0003800000 */
.L_x_1528:
[----:B------:R-:W1:Y:S01]  /*fa60*/  S2R R0, SR_TID.X ;  /* 0x0000000000007919 */ /* 0x000e620000002100 */
[----:B------:R-:W-:Y:S01]  /*fa70*/  ULDC UR4, c[0x0][0xc3c] ;  /* 0x00030f0000047ab9 */ /* 0x000fe20000000800 */
[----:B------:R-:W-:Y:S01]  /*fa80*/  ULDC.64 UR6, c[0x0][0x208] ;  /* 0x0000820000067ab9 */ /* 0x000fe20000000a00 */
[----:B------:R-:W-:Y:S01]  /*fa90*/  ULDC UR5, c[0x0][0xc38] ;  /* 0x00030e0000057ab9 */ /* 0x000fe20000000800 */
[----:B-1----:R-:W-:-:S04]  /*faa0*/  LOP3.LUT R0, R0, 0x1f, RZ, 0xc0, !PT ;  /* 0x0000001f00007812 */ /* 0x002fc800078ec0ff */
        /* <DEDUP_REMOVED lines=38> */
.L_x_1534:
        /* <DEDUP_REMOVED lines=13> */
.L_x_1533:
[----:B------:R-:W-:Y:S05]  /*fde0*/  BSYNC B0 ;  /* 0x0000000000007941 */ /* 0x000fea0003800000 */
.L_x_1532:
        /* <DEDUP_REMOVED lines=20> */
[----:B------:R-:W-:-:S07]  /*ff30*/  IMAD.MOV.U32 R4, RZ, RZ, R10 ;  /* 0x000000ffff047224 */ /* 0x000fce00078e000a */
.L_x_1530:
[----:B------:R-:W-:Y:S01]  /*ff40*/  IMAD.IADD R7, R6, 0x1, -R7 ;  /* 0x0000000106077824 */ /* 0x000fe200078e0a07 */
[----:B------:R-:W-:-:S03]  /*ff50*/  ULDC.64 UR8, c[0x0][0x208] ;  /* 0x0000820000087ab9 */ /* 0x000fc60000000a00 */
[----:B------:R-:W-:-:S05]  /*ff60*/  IMAD R2, R4, UR5, R7 ;  /* 0x0000000504027c24 */ /* 0x000fca000f8e0207 */
[----:B------:R-:W-:Y:S02]  /*ff70*/  ISETP.GT.AND P0, PT, R2, UR6, PT ;  /* 0x0000000602007c0c */ /* 0x000fe4000bf04270 */
[----:B------:R-:W0:Y:S11]  /*ff80*/  LDC.64 R2, c[0x0][0xc90] ;  /* 0x00032400ff027b82 */ /* 0x000e360000000a00 */
[----:B------:R-:W-:-:S04]  /*ff90*/  VOTE.ANY R11, PT, !P0 ;  /* 0x00000000000b7806 */ /* 0x000fc800040e0100 */
[----:B------:R-:W1:Y:S02]  /*ffa0*/  POPC R6, R11 ;  /* 0x0000000b00067309 */ /* 0x000e640000000000 */
[----:B-1----:R-:W-:-:S04]  /*ffb0*/  VIADD R19, R6, UR4 ;  /* 0x0000000406137c36 */ /* 0x002fc80008000000 */
[----:B0-----:R-:W-:-:S05]  /*ffc0*/  IMAD.WIDE R2, R19, 0x4, R2 ;  /* 0x0000000413027825 */ /* 0x001fca00078e0202 */
[----:B------:R-:W2:Y:S01]  /*ffd0*/  LDG.E R10, desc[UR8][R2.64] ;  /* 0x00000008020a7981 */ /* 0x000ea2000c1e1900 */
[----:B------:R-:W-:-:S03]  /*ffe0*/  ISETP.NE.AND P0, PT, R11, RZ, PT ;  /* 0x000000ff0b00720c */ /* 0x000fc60003f05270 */
[----:B------:R-:W2:Y:S02]  /*fff0*/  SHFL.IDX PT, R5, R5, R6, 0x1f ;  /* 0x00001f0605057589 */ /* 0x000ea400000e0000 */
[----:B--2---:R-:W-:-:S05]  /*10000*/  IMAD R8, R5, R10, RZ ;  /* 0x0000000a05087224 */ /* 0x004fca00078e02ff */
[----:B------:R-:W-:-:S04]  /*10010*/  IABS R9, R8 ;  /* 0x0000000800097213 */ /* 0x000fc80000000000 */
[----:B------:R-:W0:Y:S08]  /*10020*/  I2F.RP R12, R9 ;  /* 0x00000009000c7306 */ /* 0x000e300000209400 */
[----:B0-----:R-:W0:Y:S02]  /*10030*/  MUFU.RCP R12, R12 ;  /* 0x0000000c000c7308 */ /* 0x001e240000001000 */
[----:B0-----:R-:W-:-:S06]  /*10040*/  VIADD R13, R12, 0xffffffe ;  /* 0x0ffffffe0c0d7836 */ /* 0x001fcc0000000000 */
[----:B------:R0:W1:Y:S01]  /*10050*/  F2I.FTZ.U32.TRUNC.NTZ R3, R13 ;  /* 0x0000000d00037305 */ /* 0x000062000021f000 */
[----:B------:R-:W-:Y:S05]  /*10060*/  @!P0 BRA `(.L_x_1535) ;  /* 0x0000000000088947 */ /* 0x000fea0003800000 */
[----:B------:R-:W-:-:S05]  /*10070*/  VIADD R11, R6, 0xffffffff ;  /* 0xffffffff060b7836 */ /* 0x000fca0000000000 */
[----:B------:R2:W3:Y:S02]  /*10080*/  SHFL.IDX PT, R16, R4, R11, 0x1f ;  /* 0x00001f0b04107589 */ /* 0x0004e400000e0000 */
.L_x_1535:
[----:B-1----:R-:W-:Y:S01]  /*10090*/  IMAD.MOV R2, RZ, RZ, -R3 ;  /* 0x000000ffff027224 */ /* 0x002fe200078e0a03 */
[----:B--2---:R-:W-:Y:S01]  /*100a0*/  IABS R4, R8 ;  /* 0x0000000800047213 */ /* 0x004fe20000000000 */
[----:B---3--:R-:W-:Y:S02]  /*100b0*/  IMAD R16, R16, UR5, R7 ;  /* 0x0000000510107c24 */ /* 0x008fe4000f8e0207 */
[----:B------:R-:W-:Y:S02]  /*100c0*/  IMAD R7, R2, R9, RZ ;  /* 0x0000000902077224 */ /* 0x000fe400078e02ff */
[----:B------:R-:W-:Y:S02]  /*100d0*/  IMAD.MOV.U32 R2, RZ, RZ, RZ ;  /* 0x000000ffff027224 */ /* 0x000fe400078e00ff */
[----:B------:R-:W-:Y:S02]  /*100e0*/  IMAD.MOV R4, RZ, RZ, -R4 ;  /* 0x000000ffff047224 */ /* 0x000fe400078e0a04 */
[----:B------:R-:W-:Y:S01]  /*100f0*/  IMAD.HI.U32 R2, R3, R7, R2 ;  /* 0x0000000703027227 */ /* 0x000fe200078e0002 */
[----:B------:R-:W-:-:S04]  /*10100*/  IADD3 R7, -R16, UR6, RZ ;  /* 0x0000000610077c10 */ /* 0x000fc8000fffe1ff */
[----:B------:R-:W-:-:S05]  /*10110*/  IABS R3, R7 ;  /* 0x0000000700037213 */ /* 0x000fca0000000000 */
[----:B------:R-:W-:-:S04]  /*10120*/  IMAD.HI.U32 R2, R2, R3, RZ ;  /* 0x0000000302027227 */ /* 0x000fc800078e00ff */
[----:B------:R-:W-:Y:S01]  /*10130*/  IMAD R4, R2, R4, R3 ;  /* 0x0000000402047224 */ /* 0x000fe200078e0203 */
[----:B------:R-:W-:-:S04]  /*10140*/  LOP3.LUT R3, R7, R8, RZ, 0x3c, !PT ;  /* 0x0000000807037212 */ /* 0x000fc800078e3cff */
[----:B------:R-:W-:Y:S02]  /*10150*/  ISETP.GT.U32.AND P1, PT, R9, R4, PT ;  /* 0x000000040900720c */ /* 0x000fe40003f24070 */
[----:B------:R-:W-:-:S11]  /*10160*/  ISETP.GE.AND P2, PT, R3, RZ, PT ;  /* 0x000000ff0300720c */ /* 0x000fd60003f46270 */
[----:B------:R-:W-:Y:S02]  /*10170*/  @!P1 IMAD.IADD R4, R4, 0x1, -R9 ;  /* 0x0000000104049824 */ /* 0x000fe400078e0a09 */
[----:B------:R-:W-:Y:S01]  /*10180*/  @!P1 VIADD R2, R2, 0x1 ;  /* 0x0000000102029836 */ /* 0x000fe20000000000 */
[----:B------:R-:W-:Y:S02]  /*10190*/  ISETP.NE.AND P1, PT, R8, RZ, PT ;  /* 0x000000ff0800720c */ /* 0x000fe40003f25270 */
[----:B------:R-:W-:-:S13]  /*101a0*/  ISETP.GE.U32.AND P0, PT, R4, R9, PT ;  /* 0x000000090400720c */ /* 0x000fda0003f06070 */
[----:B------:R-:W-:-:S04]  /*101b0*/  @P0 VIADD R2, R2, 0x1 ;  /* 0x0000000102020836 */ /* 0x000fc80000000000 */
[----:B------:R-:W-:-:S04]  /*101c0*/  IMAD.MOV.U32 R9, RZ, RZ, R2 ;  /* 0x000000ffff097224 */ /* 0x000fc800078e0002 */
[----:B------:R-:W-:Y:S01]  /*101d0*/  @!P2 IMAD.MOV R9, RZ, RZ, -R9 ;  /* 0x000000ffff09a224 */ /* 0x000fe200078e0a09 */
[----:B------:R-:W-:-:S05]  /*101e0*/  @!P1 LOP3.LUT R9, RZ, R8, RZ, 0x33, !PT ;  /* 0x00000008ff099212 */ /* 0x000fca00078e33ff */
[----:B------:R-:W-:Y:S02]  /*101f0*/  IMAD R4, R10, R9, RZ ;  /* 0x000000090a047224 */ /* 0x000fe400078e02ff */
[----:B------:R-:W-:Y:S02]  /*10200*/  IMAD.MOV R9, RZ, RZ, -R9 ;  /* 0x000000ffff097224 */ /* 0x000fe400078e0a09 */
[----:B------:R-:W-:Y:S02]  /*10210*/  IMAD.MOV R3, RZ, RZ, -R4 ;  /* 0x000000ffff037224 */ /* 0x000fe400078e0a04 */
[----:B------:R-:W-:-:S03]  /*10220*/  IMAD R7, R8, R9, R7 ;  /* 0x0000000908077224 */ /* 0x000fc600078e0207 */
[----:B------:R-:W-:Y:S01]  /*10230*/  VIADDMNMX R10, R3, UR5, R10, PT ;  /* 0x00000005030a7c46 */ /* 0x000fe2000b80010a */
[----:B------:R-:W-:Y:S01]  /*10240*/  IMAD.IADD R4, R7, 0x1, R4 ;  /* 0x0000000107047824 */ /* 0x000fe200078e0204 */
[----:B------:R-:W-:Y:S02]  /*10250*/  IABS R8, R7 ;  /* 0x0000000700087213 */ /* 0x000fe40000000000 */
[----:B------:R-:W-:-:S04]  /*10260*/  IABS R6, R10 ;  /* 0x0000000a00067213 */ /* 0x000fc80000000000 */
[----:B------:R-:W1:Y:S08]  /*10270*/  I2F.RP R11, R6 ;  /* 0x00000006000b7306 */ /* 0x000e700000209400 */
[----:B-1----:R-:W1:Y:S02]  /*10280*/  MUFU.RCP R11, R11 ;  /* 0x0000000b000b7308 */ /* 0x002e640000001000 */
[----:B-1----:R-:W-:-:S06]  /*10290*/  VIADD R2, R11, 0xffffffe ;  /* 0x0ffffffe0b027836 */ /* 0x002fcc0000000000 */
[----:B------:R1:W2:Y:S02]  /*102a0*/  F2I.FTZ.U32.TRUNC.NTZ R3, R2 ;  /* 0x0000000200037305 */ /* 0x0002a4000021f000 */
[----:B-1----:R-:W-:Y:S02]  /*102b0*/  IMAD.MOV.U32 R2, RZ, RZ, RZ ;  /* 0x000000ffff027224 */ /* 0x002fe400078e00ff */
[----:B--2---:R-:W-:-:S04]  /*102c0*/  IMAD.MOV R9, RZ, RZ, -R3 ;  /* 0x000000ffff097224 */ /* 0x004fc800078e0a03 */
[----:B------:R-:W-:-:S04]  /*102d0*/  IMAD R9, R9, R6, RZ ;  /* 0x0000000609097224 */ /* 0x000fc800078e02ff */
[----:B------:R-:W-:Y:S01]  /*102e0*/  IMAD.HI.U32 R3, R3, R9, R2 ;  /* 0x0000000903037227 */ /* 0x000fe200078e0002 */
[-C--:B------:R-:W-:Y:S02]  /*102f0*/  IABS R9, R10.reuse ;  /* 0x0000000a00097213 */ /* 0x080fe40000000000 */
[----:B------:R-:W-:-:S03]  /*10300*/  LOP3.LUT R2, R7, R10, RZ, 0x3c, !PT ;  /* 0x0000000a07027212 */ /* 0x000fc600078e3cff */
[----:B------:R-:W-:Y:S01]  /*10310*/  IMAD.MOV R9, RZ, RZ, -R9 ;  /* 0x000000ffff097224 */ /* 0x000fe200078e0a09 */
[----:B------:R-:W-:Y:S01]  /*10320*/  ISETP.GE.AND P2, PT, R2, RZ, PT ;  /* 0x000000ff0200720c */ /* 0x000fe20003f46270 */
[----:B------:R-:W-:-:S04]  /*10330*/  IMAD.HI.U32 R3, R3, R8, RZ ;  /* 0x0000000803037227 */ /* 0x000fc800078e00ff */
[----:B------:R-:W-:-:S05]  /*10340*/  IMAD R9, R3, R9, R8 ;  /* 0x0000000903097224 */ /* 0x000fca00078e0208 */
[----:B------:R-:W-:-:S13]  /*10350*/  ISETP.GT.U32.AND P1, PT, R6, R9, PT ;  /* 0x000000090600720c */ /* 0x000fda0003f24070 */
[----:B------:R-:W-:Y:S02]  /*10360*/  @!P1 IMAD.IADD R9, R9, 0x1, -R6 ;  /* 0x0000000109099824 */ /* 0x000fe400078e0a06 */
[----:B------:R-:W-:Y:S01]  /*10370*/  @!P1 VIADD R3, R3, 0x1 ;  /* 0x0000000103039836 */ /* 0x000fe20000000000 */
[----:B------:R-:W-:Y:S02]  /*10380*/  ISETP.NE.AND P1, PT, R10, RZ, PT ;  /* 0x000000ff0a00720c */ /* 0x000fe40003f25270 */
[----:B------:R-:W-:-:S13]  /*10390*/  ISETP.GE.U32.AND P0, PT, R9, R6, PT ;  /* 0x000000060900720c */ /* 0x000fda0003f06070 */
[----:B------:R-:W-:-:S04]  /*103a0*/  @P0 VIADD R3, R3, 0x1 ;  /* 0x0000000103030836 */ /* 0x000fc80000000000 */
[----:B------:R-:W-:Y:S01]  /*103b0*/  @!P2 IMAD.MOV R3, RZ, RZ, -R3 ;  /* 0x000000ffff03a224 */ /* 0x000fe200078e0a03 */
[----:B------:R-:W-:Y:S01]  /*103c0*/  @!P1 LOP3.LUT R3, RZ, R10, RZ, 0x33, !PT ;  /* 0x0000000aff039212 */ /* 0x000fe200078e33ff */
[----:B------:R-:W-:-:S03]  /*103d0*/  IMAD.MOV R10, RZ, RZ, -R10 ;  /* 0x000000ffff0a7224 */ /* 0x000fc600078e0a0a */
[----:B------:R-:W-:Y:S01]  /*103e0*/  LOP3.LUT R2, RZ, R3, RZ, 0x33, !PT ;  /* 0x00000003ff027212 */ /* 0x000fe200078e33ff */
[----:B------:R-:W-:-:S04]  /*103f0*/  IMAD R18, R3, R10, R4 ;  /* 0x0000000a03127224 */ /* 0x000fc800078e0204 */
[----:B------:R-:W-:Y:S01]  /*10400*/  IMAD.IADD R17, R5, 0x1, R2 ;  /* 0x0000000105117824 */ /* 0x000fe200078e0202 */
[----:B------:R-:W-:Y:S06]  /*10410*/  BRA `(.L_x_1536) ;  /* 0x00000000000c7947 */ /* 0x000fec0003800000 */
.L_x_1531:
[----:B------:R-:W-:Y:S02]  /*10420*/  IMAD.MOV.U32 R17, RZ, RZ, RZ ;  /* 0x000000ffff117224 */ /* 0x000fe400078e00ff */
[----:B------:R-:W-:Y:S02]  /*10430*/  IMAD.U32 R16, RZ, RZ, UR6 ;  /* 0x00000006ff107e24 */ /* 0x000fe4000f8e00ff */
[----:B------:R-:W-:-:S07]  /*10440*/  IMAD.MOV.U32 R18, RZ, RZ, RZ ;  /* 0x000000ffff127224 */ /* 0x000fce00078e00ff */
.L_x_1536:
[----:B------:R-:W-:-:S13]  /*10450*/  ISETP.NE.AND P0, PT, R0, RZ, PT ;  /* 0x000000ff0000720c */ /* 0x000fda0003f05270 */
[----:B------:R-:W1:Y:S01]  /*10460*/  @!P0 S2R R3, SR_CgaCtaId ;  /* 0x0000000000038919 */ /* 0x000e620000008800 */
[----:B------:R-:W-:-:S04]  /*10470*/  @!P0 MOV R0, 0x400 ;  /* 0x0000040000008802 */ /* 0x000fc80000000f00 */
[----:B-1----:R-:W-:-:S05]  /*10480*/  @!P0 LEA R0, R3, R0, 0x18 ;  /* 0x0000000003008211 */ /* 0x002fca00078ec0ff */
[----:B------:R1:W-:Y:S01]  /*10490*/  @!P0 STS.128 [R0+0x308d0], R16 ;  /* 0x0308d01000008388 */ /* 0x0003e20000000c00 */
[----:B------:R-:W-:Y:S06]  /*104a0*/  BAR.ARV 0x5, 0x180 ;  /* 0x0146000000007b1d */ /* 0x000fec0000002000 */
.L_x_1529:
[----:B-1----:R-:W-:Y:S01]  /*104b0*/  IMAD.MOV.U32 R0, RZ, RZ, 0x1 ;  /* 0x00000001ff007424 */ /* 0x002fe200078e00ff */
[----:B------:R1:W-:Y:S01]  /*104c0*/  STL [R1+0x4], RZ ;  /* 0x000004ff01007387 */ /* 0x0003e20000100800 */
[----:B------:R-:W-:Y:S02]  /*104d0*/  ULDC UR4, c[0x0][0xc3c] ;  /* 0x00030f0000047ab9 */ /* 0x000fe40000000800 */
[----:B--2---:R-:W-:Y:S01]  /*104e0*/  ISETP.GE.AND P0, PT, R19, UR4, PT ;  /* 0x0000000413007c0c */ /* 0x004fe2000bf06270 */
[----:B------:R1:W-:Y:S04]  /*104f0*/  STL [R1+0x10], R0 ;  /* 0x0000100001007387 */ /* 0x0003e80000100800 */
[----:B------:R1:W-:Y:S08]  /*10500*/  STL [R1+0x38], RZ ;  /* 0x000038ff01007387 */ /* 0x0003f00000100800 */
[----:B-1----:R-:W-:Y:S05]  /*10510*/  @P0 BRA `(.L_x_1537) ;  /* 0x0000006400600947 */ /* 0x002fea0003800000 */
[----:B------:R-:W1:Y:S01]  /*10520*/  S2R R5, SR_TID.X ;  /* 0x0000000000057919 */ /* 0x000e620000002100 */
[----:B------:R-:W2:Y:S01]  /*10530*/  S2UR UR5, SR_CgaCtaId ;  /* 0x00000000000579c3 */ /* 0x000ea20000008800 */
[----:B------:R-:W-:Y:S01]  /*10540*/  UMOV UR4, 0x400 ;  /* 0x0000040000047882 */ /* 0x000fe20000000000 */
[----:B------:R-:W-:Y:S01]  /*10550*/  BSSY B8, `(.L_x_1537) ;  /* 0x0000654000087945 */ /* 0x000fe20003800000 */
[----:B------:R-:W-:Y:S01]  /*10560*/  ULDC UR38, c[0x0][0xc] ;  /* 0x0000030000267ab9 */ /* 0x000fe20000000800 */
[----:B------:R-:W-:Y:S01]  /*10570*/  ULDC.64 UR36, c[0x0][0x198] ;  /* 0x0000660000247ab9 */ /* 0x000fe20000000a00 */
[----:B--2---:R-:W-:Y:S01]  /*10580*/  ULEA UR4, UR5, UR4, 0x18 ;  /* 0x0000000405047291 */ /* 0x004fe2000f8ec03f */
[C---:B-1----:R-:W-:Y:S01]  /*10590*/  IMAD.SHL.U32 R0, R5.reuse, 0x8, RZ ;  /* 0x0000000805007824 */ /* 0x042fe200078e00ff */
[----:B------:R-:W-:-:S04]  /*105a0*/  LOP3.LUT R4, R5, 0x7f, RZ, 0xc0, !PT ;  /* 0x0000007f05047812 */ /* 0x000fc800078ec0ff */
[C---:B0-----:R-:W-:Y:S02]  /*105b0*/  LOP3.LUT R2, R0.reuse, 0x1f8, RZ, 0xc0, !PT ;  /* 0x000001f800027812 */ /* 0x041fe400078ec0ff */
        /* <DEDUP_REMOVED lines=9> */
[----:B------:R-:W-:Y:S01]  /*10650*/  STL [R1], R4 ;  /* 0x0000000401007387 */ /* 0x000fe20000100800 */
        /* <DEDUP_REMOVED lines=8> */
.L_x_1658:
[----:B------:R-:W-:Y:S05]  /*106e0*/  YIELD ;  /* 0x0000000000007946 */ /* 0x000fea0003800000 */
[----:B------:R-:W-:Y:S01]  /*106f0*/  ULDC.64 UR4, c[0x0][0xa28] ;  /* 0x00028a0000047ab9 */ /* 0x000fe20000000a00 */
[----:B----4-:R-:W-:Y:S01]  /*10700*/  IMAD.MOV.U32 R0, RZ, RZ, RZ ;  /* 0x000000ffff007224 */ /* 0x010fe200078e00ff */
[----:B------:R-:W-:Y:S01]  /*10710*/  ISETP.NE.U32.AND P0, PT, RZ, UR4, PT ;  /* 0x00000004ff007c0c */ /* 0x000fe2000bf05070 */
[----:B-1----:R-:W1:Y:S01]  /*10720*/  LDC.64 R4, c[0x0][0xa00] ;  /* 0x00028000ff047b82 */ /* 0x002e620000000a00 */
[----:B------:R-:W-:Y:S01]  /*10730*/  ULDC.64 UR8, c[0x0][0x208] ;  /* 0x0000820000087ab9 */ /* 0x000fe20000000a00 */
[----:B0-2---:R-:W-:-:S02]  /*10740*/  CS2R R8, SRZ ;  /* 0x0000000000087805 */ /* 0x005fc4000001ff00 */
[----:B------:R-:W-:Y:S01]  /*10750*/  ISETP.NE.AND.EX P0, PT, RZ, UR5, PT, P0 ;  /* 0x00000005ff007c0c */ /* 0x000fe2000bf05300 */
[----:B------:R-:W-:Y:S01]  /*10760*/  ULDC.64 UR4, c[0x0][0xa18] ;  /* 0x0002860000047ab9 */ /* 0x000fe20000000a00 */
[----:B------:R-:W-:-:S11]  /*10770*/  ULDC.64 UR6, c[0x0][0xa08] ;  /* 0x0002820000067ab9 */ /* 0x000fd60000000a00 */
[----:B------:R-:W2:Y:S02]  /*10780*/  @P0 LDC.64 R2, c[0x0][0xa28] ;  /* 0x00028a00ff020b82 */ /* 0x000ea40000000a00 */
[----:B--2---:R-:W-:-:S05]  /*10790*/  @P0 IMAD.WIDE R2, R19, 0x4, R2 ;  /* 0x0000000413020825 */ /* 0x004fca00078e0202 */
[----:B------:R2:W5:Y:S01]  /*107a0*/  @P0 LDG.E R0, desc[UR8][R2.64] ;  /* 0x0000000802000981 */ /* 0x000562000c1e1900 */
[----:B------:R-:W-:Y:S01]  /*107b0*/  ISETP.NE.U32.AND P0, PT, RZ, UR4, PT ;  /* 0x00000004ff007c0c */ /* 0x000fe2000bf05070 */
[----:B-1----:R-:W-:Y:S01]  /*107c0*/  IMAD.WIDE R4, R19, 0x4, R4 ;  /* 0x0000000413047825 */ /* 0x002fe200078e0204 */
[----:B------:R-:W-:Y:S02]  /*107d0*/  ISETP.NE.U32.AND P1, PT, RZ, UR6, PT ;  /* 0x00000006ff007c0c */ /* 0x000fe4000bf25070 */
[----:B------:R-:W-:Y:S01]  /*107e0*/  ISETP.NE.AND.EX P2, PT, RZ, UR5, PT, P0 ;  /* 0x00000005ff007c0c */ /* 0x000fe2000bf45300 */
[----:B------:R-:W-:Y:S01]  /*107f0*/  ULDC.64 UR4, c[0x0][0xa00] ;  /* 0x0002800000047ab9 */ /* 0x000fe20000000a00 */
[----:B------:R-:W-:Y:S02]  /*10800*/  ISETP.NE.AND.EX P1, PT, RZ, UR7, PT, P1 ;  /* 0x00000007ff007c0c */ /* 0x000fe4000bf25310 */
[----:B------:R-:W-:Y:S01]  /*10810*/  ISETP.NE.U32.AND P0, PT, RZ, UR4, PT ;  /* 0x00000004ff007c0c */ /* 0x000fe2000bf05070 */
[----:B--2---:R-:W1:Y:S03]  /*10820*/  LDC.64 R2, c[0x0][0xa08] ;  /* 0x00028200ff027b82 */ /* 0x004e660000000a00 */
[----:B------:R-:W-:-:S05]  /*10830*/  ISETP.NE.AND.EX P0, PT, RZ, UR5, PT, P0 ;  /* 0x00000005ff007c0c */ /* 0x000fca000bf05300 */
[----:B------:R-:W2:Y:S08]  /*10840*/  @P2 LDC.64 R6, c[0x0][0xa18] ;  /* 0x00028600ff062b82 */ /* 0x000eb00000000a00 */
[----:B------:R-:W3:Y:S01]  /*10850*/  @P0 LDG.E R9, desc[UR8][R4.64] ;  /* 0x0000000804090981 */ /* 0x000ee2000c1e1900 */
[----:B------:R-:W-:Y:S01]  /*10860*/  ULDC UR4, c[0x0][0x288] ;  /* 0x0000a20000047ab9 */ /* 0x000fe20000000800 */
[----:B-1----:R-:W-:-:S05]  /*10870*/  IMAD.WIDE R2, R19, 0x4, R2 ;  /* 0x0000000413027825 */ /* 0x002fca00078e0202 */
[----:B------:R-:W5:Y:S01]  /*10880*/  @P1 LDG.E R8, desc[UR8][R2.64] ;  /* 0x0000000802081981 */ /* 0x000f62000c1e1900 */
[----:B--2---:R-:W-:-:S03]  /*10890*/  @P2 IMAD.WIDE R6, R19, 0x4, R6 ;  /* 0x0000000413062825 */ /* 0x004fc600078e0206 */
[----:B---3--:R1:W-:Y:S02]  /*108a0*/  STL [R1+0x34], R9 ;  /* 0x0000340901007387 */ /* 0x0083e40000100800 */
[----:B-1----:R-:W-:Y:S01]  /*108b0*/  IMAD.U32 R9, RZ, RZ, UR4 ;  /* 0x00000004ff097e24 */ /* 0x002fe2000f8e00ff */
[----:B------:R-:W-:-:S05]  /*108c0*/  ULDC.64 UR4, c[0x0][0x418] ;  /* 0x0001060000047ab9 */ /* 0x000fca0000000a00 */
        /* <DEDUP_REMOVED lines=12> */
[----:B------:R-:W1:Y:S04]  /*10990*/  LDG.E R7, desc[UR4][R4.64] ;  /* 0x0000000404077981 */ /* 0x000e68000c1e1900 */
[----:B------:R-:W1:Y:S02]  /*109a0*/  LDG.E R4, desc[UR4][R4.64+0x4] ;  /* 0x0000040404047981 */ /* 0x000e64000c1e1900 */
[----:B-1----:R-:W-:-:S05]  /*109b0*/  IMAD.IADD R9, R4, 0x1, -R7 ;  /* 0x0000000104097824 */ /* 0x002fca00078e0a07 */
[----:B------:R2:W-:Y:S02]  /*109c0*/  STL [R1+0x30], R9 ;  /* 0x0000300901007387 */ /* 0x0005e40000100800 */
.L_x_1538:
[----:B-----5:R-:W-:Y:S01]  /*109d0*/  IMAD.IADD R4, R8, 0x1, R0 ;  /* 0x0000000108047824 */ /* 0x020fe200078e0200 */
[----:B------:R-:W-:Y:S02]  /*109e0*/  ULDC.64 UR4, c[0x0][0xa20] ;  /* 0x0002880000047ab9 */ /* 0x000fe40000000a00 */
[----:B------:R-:W-:Y:S02]  /*109f0*/  ISETP.NE.U32.AND P0, PT, RZ, UR4, PT ;  /* 0x00000004ff007c0c */ /* 0x000fe4000bf05070 */
[----:B------:R3:W-:Y:S02]  /*10a00*/  STL [R1+0x14], R4 ;  /* 0x0000140401007387 */ /* 0x0007e40000100800 */
[----:B------:R-:W-:-:S13]  /*10a10*/  ISETP.NE.AND.EX P0, PT, RZ, UR5, PT, P0 ;  /* 0x00000005ff007c0c */ /* 0x000fda000bf05300 */
[----:B---3--:R-:W-:Y:S05]  /*10a20*/  @!P0 BRA `(.L_x_1539) ;  /* 0x0000000000148947 */ /* 0x008fea0003800000 */
[----:B------:R-:W3:Y:S01]  /*10a30*/  LDC.64 R2, c[0x0][0xa20] ;  /* 0x00028800ff027b82 */ /* 0x000ee20000000a00 */
[----:B------:R-:W-:Y:S01]  /*10a40*/  ULDC.64 UR4, c[0x0][0x208] ;  /* 0x0000820000047ab9 */ /* 0x000fe20000000a00 */
[----:B---3--:R-:W-:-:S05]  /*10a50*/  IMAD.WIDE R2, R19, 0x4, R2 ;  /* 0x0000000413027825 */ /* 0x008fca00078e0202 */
[----:B------:R3:W5:Y:S01]  /*10a60*/  LDG.E R6, desc[UR4][R2.64] ;  /* 0x0000000402067981 */ /* 0x000762000c1e1900 */
[----:B------:R-:W-:Y:S05]  /*10a70*/  BRA `(.L_x_1540) ;  /* 0x0000000000147947 */ /* 0x000fea0003800000 */
.L_x_1539:
[----:B------:R-:W-:Y:S05]  /*10a80*/  @!P1 BRA `(.L_x_1540) ;  /* 0x0000000000109947 */ /* 0x000fea0003800000 */
[----:B------:R-:W-:Y:S02]  /*10a90*/  ULDC.64 UR4, c[0x0][0x208] ;  /* 0x0000820000047ab9 */ /* 0x000fe40000000a00 */
[----:B------:R-:W3:Y:S04]  /*10aa0*/  LDG.E R6, desc[UR4][R2.64] ;  /* 0x0000000402067981 */ /* 0x000ee8000c1e1900 */
[----:B------:R-:W3:Y:S02]  /*10ab0*/  LDG.E R2, desc[UR4][R2.64+0x4] ;  /* 0x0000040402027981 */ /* 0x000ee4000c1e1900 */
[----:B---3--:R-:W-:-:S07]  /*10ac0*/  IMAD.IADD R6, R2, 0x1, -R6 ;  /* 0x0000000102067824 */ /* 0x008fce00078e0a06 */
.L_x_1540:
[----:B---3--:R-:W3:Y:S01]  /*10ad0*/  LDC R2, c[0x0][0x448] ;  /* 0x00011200ff027b82 */ /* 0x008ee20000000800 */
[----:B------:R-:W-:Y:S02]  /*10ae0*/  IMAD.SHL.U32 R8, R17, 0x80, RZ ;  /* 0x0000008011087824 */ /* 0x000fe400078e00ff */
[----:B-----5:R-:W-:Y:S02]  /*10af0*/  IMAD.IADD R0, R6, 0x1, -R0 ;  /* 0x0000000106007824 */ /* 0x020fe400078e0a00 */
[----:B------:R-:W-:Y:S01]  /*10b00*/  VIADD R4, R8, 0x7f ;  /* 0x0000007f08047836 */ /* 0x000fe20000000000 */
[----:B------:R4:W-:Y:S03]  /*10b10*/  STL [R1+0x2c], R8 ;  /* 0x00002c0801007387 */ /* 0x0009e60000100800 */
[----:B------:R-:W-:Y:S01]  /*10b20*/  IMAD.MOV.U32 R6, RZ, RZ, R4 ;  /* 0x000000ffff067224 */ /* 0x000fe200078e0004 */
[----:B---3--:R-:W-:-:S13]  /*10b30*/  ISETP.NE.AND P1, PT, R2, 0x1, PT ;  /* 0x000000010200780c */ /* 0x008fda0003f25270 */
[----:B------:R-:W3:Y:S08]  /*10b40*/  @P1 LDC R3, c[0x0][0x44c] ;  /* 0x00011300ff031b82 */ /* 0x000ef00000000800 */
[----:B------:R-:W0:Y:S01]  /*10b50*/  @P1 LDC R2, c[0x0][0x450] ;  /* 0x00011400ff021b82 */ /* 0x000e220000000800 */
[----:B---3--:R-:W-:-:S05]  /*10b60*/  @P1 IMAD.HI.U32 R3, R4, R3, RZ ;  /* 0x0000000304031227 */ /* 0x008fca00078e00ff */
[----:B0-----:R-:W-:Y:S02]  /*10b70*/  @P1 SHF.R.U32.HI R6, RZ, R2, R3 ;  /* 0x00000002ff061219 */ /* 0x001fe40000011603 */
[----:B------:R-:W-:-:S05]  /*10b80*/  IADD3 R2, R0, 0x1, -R9 ;  /* 0x0000000100027810 */ /* 0x000fca0007ffe809 */
[----:B------:R-:W-:Y:S02]  /*10b90*/  IMAD.IADD R6, R2, 0x1, R6 ;  /* 0x0000000102067824 */ /* 0x000fe400078e0206 */
[----:B------:R-:W0:Y:S02]  /*10ba0*/  LDC.64 R2, c[0x0][0x9e0] ;  /* 0x00027800ff027b82 */ /* 0x000e240000000a00 */
[----:B0-----:R-:W-:Y:S01]  /*10bb0*/  ISETP.GE.AND P2, PT, R3, 0x1, PT ;  /* 0x000000010300780c */ /* 0x001fe20003f46270 */
[----:B------:R-:W-:-:S12]  /*10bc0*/  IMAD.IADD R2, R6, 0x1, R2 ;  /* 0x0000000106027824 */ /* 0x000fd800078e0202 */
[----:B----4-:R-:W-:Y:S05]  /*10bd0*/  @!P2 BRA `(.L_x_1541) ;  /* 0x000000000048a947 */ /* 0x010fea0003800000 */
[C---:B------:R-:W-:Y:S01]  /*10be0*/  ISETP.GT.AND P0, PT, R6.reuse, RZ, PT ;  /* 0x000000ff0600720c */ /* 0x040fe20003f04270 */
[----:B------:R-:W-:Y:S01]  /*10bf0*/  BSSY B0, `(.L_x_1542) ;  /* 0x000000e000007945 */ /* 0x000fe20003800000 */
[----:B------:R-:W-:-:S11]  /*10c00*/  VIADD R7, R6, 0xffffffff ;  /* 0xffffffff06077836 */ /* 0x000fd60000000000 */
[----:B------:R-:W-:Y:S05]  /*10c10*/  @P0 BRA `(.L_x_1543) ;  /* 0x00000000001c0947 */ /* 0x000fea0003800000 */
[----:B------:R-:W-:Y:S01]  /*10c20*/  ISETP.NE.AND P0, PT, R3, 0x1, PT ;  /* 0x000000010300780c */ /* 0x000fe20003f05270 */
[----:B------:R-:W-:-:S12]  /*10c30*/  IMAD.MOV R6, RZ, RZ, -R6 ;  /* 0x000000ffff067224 */ /* 0x000fd800078e0a06 */
[----:B------:R-:W0:Y:S02]  /*10c40*/  @P0 LDC.64 R4, c[0x0][0x9e8] ;  /* 0x00027a00ff040b82 */ /* 0x000e240000000a00 */
[----:B0-----:R-:W-:-:S05]  /*10c50*/  @P0 IMAD.HI.U32 R4, R6, R4, RZ ;  /* 0x0000000406040227 */ /* 0x001fca00078e00ff */
[----:B------:R-:W-:-:S04]  /*10c60*/  @P0 SHF.R.U32.HI R6, RZ, R5, R4 ;  /* 0x00000005ff060219 */ /* 0x000fc80000011604 */
[----:B------:R-:W-:Y:S01]  /*10c70*/  LOP3.LUT R7, RZ, R6, RZ, 0x33, !PT ;  /* 0x00000006ff077212 */ /* 0x000fe200078e33ff */
[----:B------:R-:W-:Y:S06]  /*10c80*/  BRA `(.L_x_1544) ;  /* 0x0000000000107947 */ /* 0x000fec0003800000 */
.L_x_1543:
[----:B------:R-:W-:-:S13]  /*10c90*/  ISETP.NE.AND P0, PT, R3, 0x1, PT ;  /* 0x000000010300780c */ /* 0x000fda0003f05270 */
[----:B------:R-:W0:Y:S02]  /*10ca0*/  @P0 LDC.64 R4, c[0x0][0x9e8] ;  /* 0x00027a00ff040b82 */ /* 0x000e240000000a00 */
[----:B0-----:R-:W-:-:S05]  /*10cb0*/  @P0 IMAD.HI.U32 R4, R7, R4, RZ ;  /* 0x0000000407040227 */ /* 0x001fca00078e00ff */
[----:B------:R-:W-:-:S07]  /*10cc0*/  @P0 SHF.R.U32.HI R7, RZ, R5, R4 ;  /* 0x00000005ff070219 */ /* 0x000fce0000011604 */
.L_x_1544:
[----:B------:R-:W-:Y:S05]  /*10cd0*/  BSYNC B0 ;  /* 0x0000000000007941 */ /* 0x000fea0003800000 */
.L_x_1542:
[----:B------:R-:W-:-:S05]  /*10ce0*/  IMAD R7, R7, R3, R3 ;  /* 0x0000000307077224 */ /* 0x000fca00078e0203 */
[----:B------:R-:W-:-:S07]  /*10cf0*/  VIMNMX R2, R2, R7, PT ;  /* 0x0000000702027248 */ /* 0x000fce0003fe0100 */
.L_x_1541:
[----:B------:R-:W0:Y:S01]  /*10d00*/  @P1 LDC R5, c[0x0][0x44c] ;  /* 0x00011300ff051b82 */ /* 0x000e220000000800 */
[----:B------:R-:W-:Y:S01]  /*10d10*/  IMAD.MOV.U32 R6, RZ, RZ, R8 ;  /* 0x000000ffff067224 */ /* 0x000fe200078e0008 */
[----:B------:R-:W-:-:S06]  /*10d20*/  ULDC UR4, c[0x0][0x9dc] ;  /* 0x0002770000047ab9 */ /* 0x000fcc0000000800 */
[----:B------:R-:W3:Y:S01]  /*10d30*/  @P1 LDC R4, c[0x0][0x450] ;  /* 0x00011400ff041b82 */ /* 0x000ee20000000800 */
[----:B0-----:R-:W-:-:S05]  /*10d40*/  @P1 IMAD.HI.U32 R5, R8, R5, RZ ;  /* 0x0000000508051227 */ /* 0x001fca00078e00ff */
[----:B---3--:R-:W-:Y:S01]  /*10d50*/  @P1 SHF.R.U32.HI R6, RZ, R4, R5 ;  /* 0x00000004ff061219 */ /* 0x008fe20000011605 */
[----:B------:R-:W-:-:S03]  /*10d60*/  VIADD R4, R2, 0x3f ;  /* 0x0000003f02047836 */ /* 0x000fc60000000000 */
[----:B------:R-:W-:Y:S01]  /*10d70*/  IADD3 R2, R6, R0, -R9 ;  /* 0x0000000006027210 */ /* 0x000fe20007ffe809 */
[----:B------:R-:W-:Y:S01]  /*10d80*/  VIADD R0, R0, 0x3f ;  /* 0x0000003f00007836 */ /* 0x000fe20000000000 */
[----:B------:R-:W-:-:S04]  /*10d90*/  SHF.R.S32.HI R5, RZ, 0x1f, R4 ;  /* 0x0000001fff057819 */ /* 0x000fc80000011404 */
[----:B------:R-:W-:Y:S02]  /*10da0*/  LEA.HI R5, R5, R4, RZ, 0x6 ;  /* 0x0000000405057211 */ /* 0x000fe400078f30ff */
[----:B------:R-:W-:Y:S02]  /*10db0*/  SHF.R.S32.HI R4, RZ, 0x1f, R0 ;  /* 0x0000001fff047819 */ /* 0x000fe40000011400 */
[----:B------:R-:W-:Y:S02]  /*10dc0*/  SHF.R.S32.HI R5, RZ, 0x6, R5 ;  /* 0x00000006ff057819 */ /* 0x000fe40000011405 */
[----:B------:R-:W-:Y:S01]  /*10dd0*/  LEA.HI R4, R4, R0, RZ, 0x6 ;  /* 0x0000000004047211 */ /* 0x000fe200078f30ff */
[----:B------:R-:W-:-:S03]  /*10de0*/  VIADD R0, R2, -UR4 ;  /* 0x8000000402007c36 */ /* 0x000fc60008000000 */
[----:B------:R-:W-:-:S04]  /*10df0*/  SHF.R.S32.HI R4, RZ, 0x6, R4 ;  /* 0x00000006ff047819 */ /* 0x000fc80000011404 */
[----:B------:R-:W-:-:S05]  /*10e00*/  VIMNMX R7, R4, R5, PT ;  /* 0x0000000504077248 */ /* 0x000fca0003fe0100 */
[----:B------:R0:W-:Y:S01]  /*10e10*/  STL [R1+0x28], R7 ;  /* 0x0000280701007387 */ /* 0x0001e20000100800 */
[----:B------:R-:W-:Y:S05]  /*10e20*/  @!P2 BRA `(.L_x_1545) ;  /* 0x000000000044a947 */ /* 0x000fea0003800000 */
[----:B------:R-:W-:Y:S01]  /*10e30*/  ISETP.GT.AND P0, PT, R2, -0x1, PT ;  /* 0xffffffff0200780c */ /* 0x000fe20003f04270 */
[----:B------:R-:W-:-:S12]  /*10e40*/  BSSY B0, `(.L_x_1546) ;  /* 0x000000d000007945 */ /* 0x000fd80003800000 */
[----:B------:R-:W-:Y:S05]  /*10e50*/  @P0 BRA `(.L_x_1547) ;  /* 0x00000000001c0947 */ /* 0x000fea0003800000 */
[----:B------:R-:W-:Y:S02]  /*10e60*/  ISETP.NE.AND P0, PT, R3, 0x1, PT ;  /* 0x000000010300780c */ /* 0x000fe40003f05270 */
[----:B------:R-:W-:-:S11]  /*10e70*/  LOP3.LUT R2, RZ, R2, RZ, 0x33, !PT ;  /* 0x00000002ff027212 */ /* 0x000fd600078e33ff */
[----:B------:R-:W3:Y:S02]  /*10e80*/  @P0 LDC.64 R4, c[0x0][0x9e8] ;  /* 0x00027a00ff040b82 */ /* 0x000ee40000000a00 */
[----:B---3--:R-:W-:-:S05]  /*10e90*/  @P0 IMAD.HI.U32 R4, R2, R4, RZ ;  /* 0x0000000402040227 */ /* 0x008fca00078e00ff */
[----:B------:R-:W-:-:S04]  /*10ea0*/  @P0 SHF.R.U32.HI R2, RZ, R5, R4 ;  /* 0x00000005ff020219 */ /* 0x000fc80000011604 */
[----:B------:R-:W-:Y:S01]  /*10eb0*/  LOP3.LUT R2, RZ, R2, RZ, 0x33, !PT ;  /* 0x00000002ff027212 */ /* 0x000fe200078e33ff */
[----:B------:R-:W-:Y:S06]  /*10ec0*/  BRA `(.L_x_1548) ;  /* 0x0000000000107947 */ /* 0x000fec0003800000 */
.L_x_1547:
[----:B------:R-:W-:-:S13]  /*10ed0*/  ISETP.NE.AND P0, PT, R3, 0x1, PT ;  /* 0x000000010300780c */ /* 0x000fda0003f05270 */
[----:B------:R-:W3:Y:S02]  /*10ee0*/  @P0 LDC.64 R4, c[0x0][0x9e8] ;  /* 0x00027a00ff040b82 */ /* 0x000ee40000000a00 */
[----:B---3--:R-:W-:-:S05]  /*10ef0*/  @P0 IMAD.HI.U32 R4, R2, R4, RZ ;  /* 0x0000000402040227 */ /* 0x008fca00078e00ff */
[----:B------:R-:W-:-:S07]  /*10f00*/  @P0 SHF.R.U32.HI R2, RZ, R5, R4 ;  /* 0x00000005ff020219 */ /* 0x000fce0000011604 */
.L_x_1548:
[----:B------:R-:W-:Y:S05]  /*10f10*/  BSYNC B0 ;  /* 0x0000000000007941 */ /* 0x000fea0003800000 */
.L_x_1546:
[----:B------:R-:W-:-:S05]  /*10f20*/  IMAD R2, R2, R3, RZ ;  /* 0x0000000302027224 */ /* 0x000fca00078e02ff */
[----:B------:R-:W-:-:S07]  /*10f30*/  VIMNMX R0, R0, R2, !PT ;  /* 0x0000000200007248 */ /* 0x000fce0007fe0100 */
.L_x_1545:
[----:B------:R-:W-:Y:S01]  /*10f40*/  SHF.R.S32.HI R2, RZ, 0x1f, R0 ;  /* 0x0000001fff027819 */ /* 0x000fe20000011400 */
[----:B------:R-:W-:Y:S03]  /*10f50*/  BSSY B7, `(.L_x_1549) ;  /* 0x00004ea000077945 */ /* 0x000fe60003800000 */
[----:B------:R-:W-:-:S04]  /*10f60*/  LEA.HI R2, R2, R0, RZ, 0x6 ;  /* 0x0000000002027211 */ /* 0x000fc800078f30ff */
[----:B------:R-:W-:-:S04]  /*10f70*/  SHF.R.S32.HI R2, RZ, 0x6, R2 ;  /* 0x00000006ff027819 */ /* 0x000fc80000011402 */
[----:B------:R-:W-:-:S04]  /*10f80*/  VIMNMX R3, RZ, R2, !PT ;  /* 0x00000002ff037248 */ /* 0x000fc80007fe0100 */
[----:B------:R-:W-:Y:S01]  /*10f90*/  ISETP.GT.AND P0, PT, R7, R3, PT ;  /* 0x000000030700720c */ /* 0x000fe20003f04270 */
[----:B------:R3:W-:-:S12]  /*10fa0*/  STL [R1+0x24], R3 ;  /* 0x0000240301007387 */ /* 0x0007d80000100800 */
[----:B---3--:R-:W-:Y:S05]  /*10fb0*/  @P0 BRA `(.L_x_1550) ;  /* 0x0000000000480947 */ /* 0x008fea0003800000 */
[----:B------:R-:W3:Y:S02]  /*10fc0*/  S2R R3, SR_TID.X ;  /* 0x0000000000037919 */ /* 0x000ee40000002100 */
[----:B---3--:R-:W-:-:S04]  /*10fd0*/  LOP3.LUT R3, R3, 0x7f, RZ, 0xc0, !PT ;  /* 0x0000007f03037812 */ /* 0x008fc800078ec0ff */
[----:B------:R-:W-:-:S13]  /*10fe0*/  ISETP.NE.AND P0, PT, R3, RZ, PT ;  /* 0x000000ff0300720c */ /* 0x000fda0003f05270 */
[----:B------:R-:W-:Y:S05]  /*10ff0*/  @P0 BRA `(.L_x_1551) ;  /* 0x0000004c007c0947 */ /* 0x000fea0003800000 */
[----:B------:R-:W3:Y:S01]  /*11000*/  S2R R3, SR_LANEID ;  /* 0x0000000000037919 */ /* 0x000ee20000000000 */
[----:B------:R-:W-:Y:S01]  /*11010*/  VOTEU.ANY UR4, UPT, PT ;  /* 0x0000000000047886 */ /* 0x000fe200038e0100 */
[----:B------:R-:W-:Y:S01]  /*11020*/  ULDC.64 UR6, c[0x0][0x208] ;  /* 0x0000820000067ab9 */ /* 0x000fe20000000a00 */
[----:B------:R-:W3:Y:S08]  /*11030*/  FLO.U32 R0, UR4 ;  /* 0x0000000400007d00 */ /* 0x000ef000080e0000 */
[----:B------:R-:W4:Y:S01]  /*11040*/  POPC R5, UR4 ;  /* 0x0000000400057d09 */ /* 0x000f220008000000 */
[----:B---3--:R-:W-:-:S02]  /*11050*/  ISETP.EQ.U32.AND P0, PT, R0, R3, PT ;  /* 0x000000030000720c */ /* 0x008fc40003f02070 */
[----:B------:R-:W4:Y:S11]  /*11060*/  LDC.64 R2, c[0x0][0xc60] ;  /* 0x00031800ff027b82 */ /* 0x000f360000000a00 */
[----:B----4-:R-:W3:Y:S01]  /*11070*/  @P0 ATOMG.E.ADD.STRONG.GPU PT, R3, desc[UR6][R2.64], R5 ;  /* 0x00000005020309a8 */ /* 0x010ee200081ee1c6 */
[----:B------:R-:W4:Y:S02]  /*11080*/  S2R R4, SR_LTMASK ;  /* 0x0000000000047919 */ /* 0x000f240000003900 */
[----:B----4-:R-:W-:-:S04]  /*11090*/  LOP3.LUT R4, R4, UR4, RZ, 0xc0, !PT ;  /* 0x0000000404047c12 */ /* 0x010fc8000f8ec0ff */
[----:B0-----:R-:W0:Y:S01]  /*110a0*/  POPC R7, R4 ;  /* 0x0000000400077309 */ /* 0x001e220000000000 */
[----:B---3--:R-:W0:Y:S02]  /*110b0*/  SHFL.IDX PT, R0, R3, R0, 0x1f ;  /* 0x00001f0003007589 */ /* 0x008e2400000e0000 */
[----:B0-----:R-:W-:Y:S01]  /*110c0*/  IADD3 R16, R0, UR38, R7 ;  /* 0x0000002600107c10 */ /* 0x001fe2000fffe007 */
[----:B------:R-:W-:Y:S06]  /*110d0*/  BRA `(.L_x_1551) ;  /* 0x0000004c00447947 */ /* 0x000fec0003800000 */
.L_x_1550:
[----:B------:R-:W3:Y:S01]  /*110e0*/  LDL R17, [R1] ;  /* 0x0000000001117983 */ /* 0x000ee20000100800 */
        /* <DEDUP_REMOVED lines=19> */
[----:B-123--:R-:W-:Y:S05]  /*11220*/  CALL.ABS.NOINC R2 ;  /* 0x0000000002007343 */ /* 0x00efea0003c00000 */
.L_x_1553:
[----:B------:R-:W-:Y:S05]  /*11230*/  BSYNC B6 ;  /* 0x0000000000067941 */ /* 0x000fea0003800000 */
.L_x_1552:
        /* <DEDUP_REMOVED lines=12> */
[----:B0-----:R-:W-:-:S02]  /*11300*/  IMAD.U32 R7, RZ, RZ, UR9 ;  /* 0x00000009ff077e24 */ /* 0x001fc4000f8e00ff */
[----:B------:R-:W-:Y:S02]  /*11310*/  IMAD.U32 R10, RZ, RZ, UR4 ;  /* 0x00000004ff0a7e24 */ /* 0x000fe4000f8e00ff */
[----:B------:R-:W-:Y:S02]  /*11320*/  IMAD.U32 R11, RZ, RZ, UR5 ;  /* 0x00000005ff0b7e24 */ /* 0x000fe4000f8e00ff */
[----:B------:R-:W-:Y:S02]  /*11330*/  IMAD.MOV.U32 R8, RZ, RZ, 0x70 ;  /* 0x00000070ff087424 */ /* 0x000fe400078e00ff */
[----:B------:R-:W-:Y:S02]  /*11340*/  IMAD.MOV.U32 R12, RZ, RZ, 0x1 ;  /* 0x00000001ff0c7424 */ /* 0x000fe400078e00ff */
[----:B---3--:R-:W-:-:S07]  /*11350*/  IMAD.MOV.U32 R13, RZ, RZ, RZ ;  /* 0x000000ffff0d7224 */ /* 0x008fce00078e00ff */
[----:B------:R-:W-:-:S07]  /*11360*/  LEPC R20, `(.L_x_1556) ;  /* 0x000000001014794e */ /* 0x000fce0000000000 */
[----:B-12-4-:R-:W-:Y:S05]  /*11370*/  CALL.ABS.NOINC R2 ;  /* 0x0000000002007343 */ /* 0x016fea0003c00000 */
.L_x_1556:
        /* <DEDUP_REMOVED lines=15> */
.L_x_1555:
[----:B------:R-:W-:Y:S05]  /*11470*/  BSYNC B6 ;  /* 0x0000000000067941 */ /* 0x000fea0003800000 */
.L_x_1554:
[----:B------:R-:W-:Y:S01]  /*11480*/  ULDC.64 UR4, c[0x0][0x9f8] ;  /* 0x00027e0000047ab9 */ /* 0x000fe20000000a00 */
[----:B------:R-:W3:Y:S01]  /*11490*/  LDL R17, [R1+0x28] ;  /* 0x0000280001117983 */ /* 0x000ee20000100800 */
[----:B------:R-:W-:Y:S01]  /*114a0*/  ISETP.NE.U32.AND P0, PT, RZ, UR4, PT ;  /* 0x00000004ff007c0c */ /* 0x000fe2000bf05070 */
[----:B0-----:R-:W-:Y:S01]  /*114b0*/  IMAD.MOV.U32 R7, RZ, RZ, R19 ;  /* 0x000000ffff077224 */ /* 0x001fe200078e0013 */
[----:B------:R-:W-:Y:S02]  /*114c0*/  ULDC.64 UR6, c[0x0][0x208] ;  /* 0x0000820000067ab9 */ /* 0x000fe40000000a00 */
[----:B------:R-:W-:Y:S01]  /*114d0*/  ISETP.NE.AND.EX P0, PT, RZ, UR5, PT, P0 ;  /* 0x00000005ff007c0c */ /* 0x000fe2000bf05300 */
[----:B------:R-:W-:-:S12]  /*114e0*/  ULDC.64 UR4, c[0x0][0xa08] ;  /* 0x0002820000047ab9 */ /* 0x000fd80000000a00 */
[----:B------:R-:W0:Y:S02]  /*114f0*/  @P0 LDC.64 R2, c[0x0][0x9f8] ;  /* 0x00027e00ff020b82 */ /* 0x000e240000000a00 */
[----:B0-----:R-:W-:-:S05]  /*11500*/  @P0 IMAD.WIDE R2, R19, 0x4, R2 ;  /* 0x0000000413020825 */ /* 0x001fca00078e0202 */
[----:B------:R0:W4:Y:S02]  /*11510*/  @P0 LDG.E R7, desc[UR6][R2.64] ;  /* 0x0000000602070981 */ /* 0x000124000c1e1900 */
[----:B0-----:R-:W0:Y:S02]  /*11520*/  LDC.64 R2, c[0x0][0x418] ;  /* 0x00010600ff027b82 */ /* 0x001e240000000a00 */
[----:B0-----:R-:W-:Y:S01]  /*11530*/  LOP3.LUT P0, RZ, R2, UR4, RZ, 0xfc, !PT ;  /* 0x0000000402ff7c12 */ /* 0x001fe2000f80fcff */
[----:B------:R-:W-:-:S03]  /*11540*/  UMOV UR4, 0xffffffff ;  /* 0xffffffff00047882 */ /* 0x000fc60000000000 */
[----:B------:R-:W-:Y:S01]  /*11550*/  LOP3.LUT P0, RZ, R3, UR5, RZ, 0xfc, P0 ;  /* 0x0000000503ff7c12 */ /* 0x000fe2000800fcff */
[----:B---3--:R-:W-:Y:S01]  /*11560*/  VIADD R0, R17, 0xffffffff ;  /* 0xffffffff11007836 */ /* 0x008fe20000000000 */
[----:B----4-:R-:W-:Y:S01]  /*11570*/  SHF.R.S32.HI R8, RZ, 0x1f, R7 ;  /* 0x0000001fff087819 */ /* 0x010fe20000011407 */
[----:B------:R0:W-:Y:S01]  /*11580*/  STL [R1+0xc], R7 ;  /* 0x00000c0701007387 */ /* 0x0001e20000100800 */
[----:B------:R-:W-:-:S03]  /*11590*/  SEL R17, R7, RZ, !P0 ;  /* 0x000000ff07117207 */ /* 0x000fc60004000000 */
[----:B------:R0:W-:Y:S01]  /*115a0*/  STL [R1+0x1c], R8 ;  /* 0x00001c0801007387 */ /* 0x0001e20000100800 */
[----:B------:R-:W-:Y:S05]  /*115b0*/  BRA.DIV UR4, `(.L_x_1557) ;  /* 0x0000005e04087947 */ /* 0x000fea000b800000 */
[----:B------:R-:W3:Y:S02]  /*115c0*/  S2R R4, SR_TID.X ;  /* 0x0000000000047919 */ /* 0x000ee40000002100 */
[----:B---3--:R-:W-:-:S04]  /*115d0*/  SHF.R.U32.HI R4, RZ, 0x5, R4 ;  /* 0x00000005ff047819 */ /* 0x008fc80000011604 */
[----:B------:R-:W-:-:S05]  /*115e0*/  LOP3.LUT R4, R4, 0x3, RZ, 0xc0, !PT ;  /* 0x0000000304047812 */ /* 0x000fca00078ec0ff */
[----:B------:R3:W4:Y:S02]  /*115f0*/  SHFL.IDX PT, R14, R4, RZ, 0x1f ;  /* 0x00001fff040e7589 */ /* 0x00072400000e0000 */
.L_x_1674:
[----:B---3--:R-:W3:Y:S01]  /*11600*/  LDL.LU R4, [R1+0x18] ;  /* 0x0000180001047983 */ /* 0x008ee20000300800 */
[----:B------:R-:W-:Y:S02]  /*11610*/  PLOP3.LUT P1, PT, PT, PT, PT, 0x8, 0x0 ;  /* 0x000000000000781c */ /* 0x000fe40003f2e170 */
[----:B----4-:R-:W-:Y:S01]  /*11620*/  ISETP.NE.AND P0, PT, R14, RZ, PT ;  /* 0x000000ff0e00720c */ /* 0x010fe20003f05270 */
[----:B------:R4:W-:Y:S01]  /*11630*/  STL [R1+0x8], R0 ;  /* 0x0000080001007387 */ /* 0x0009e20000100800 */
[----:B---3--:R-:W-:-:S09]  /*11640*/  LOP3.LUT R4, R4, 0xfffffffe, RZ, 0xc0, !PT ;  /* 0xfffffffe04047812 */ /* 0x008fd200078ec0ff */
[----:B------:R-:W-:-:S05]  /*11650*/  @P1 LOP3.LUT R4, R4, 0x1, RZ, 0xfc, !PT ;  /* 0x0000000104041812 */ /* 0x000fca00078efcff */
[----:B------:R4:W-:Y:S01]  /*11660*/  STL [R1+0x18], R4 ;  /* 0x0000180401007387 */ /* 0x0009e20000100800 */
[----:B------:R-:W-:Y:S05]  /*11670*/  @P0 BRA `(.L_x_1558) ;  /* 0x00000004005c0947 */ /* 0x000fea0003800000 */
[----:B------:R-:W-:-:S03]  /*11680*/  UMOV UR4, 0xffffffff ;  /* 0xffffffff00047882 */ /* 0x000fc60000000000 */
[----:B------:R-:W-:Y:S05]  /*11690*/  BRA.DIV UR4, `(.L_x_1559) ;  /* 0x0000005e04047947 */ /* 0x000fea000b800000 */
[----:B------:R-:W-:-:S13]  /*116a0*/  ELECT P6, URZ, PT ;  /* 0x00000000003f782f */ /* 0x000fda00038c0000 */
.L_x_1677:
[----:B------:R-:W-:Y:S05]  /*116b0*/  @!P6 BRA `(.L_x_1558) ;  /* 0x00000004004ce947 */ /* 0x000fea0003800000 */
[----:B------:R-:W-:-:S04]  /*116c0*/  ISETP.NE.U32.AND P0, PT, R2, RZ, PT ;  /* 0x000000ff0200720c */ /* 0x000fc80003f05070 */
[----:B------:R-:W-:-:S13]  /*116d0*/  ISETP.NE.AND.EX P0, PT, R3, RZ, PT, P0 ;  /* 0x000000ff0300720c */ /* 0x000fda0003f05300 */
[----:B------:R-:W-:Y:S05]  /*116e0*/  @!P0 BRA `(.L_x_1560) ;  /* 0x0000000000548947 */ /* 0x000fea0003800000 */
[----:B------:R-:W3:Y:S01]  /*116f0*/  LDC R6, c[0x0][0x43c] ;  /* 0x00010f00ff067b82 */ /* 0x000ee20000000800 */
[----:B-12---:R-:W-:Y:S01]  /*11700*/  IMAD.MOV.U32 R9, RZ, RZ, R0 ;  /* 0x000000ffff097224 */ /* 0x006fe200078e0000 */
[----:B------:R-:W-:Y:S01]  /*11710*/  ULDC.64 UR4, c[0x0][0x428] ;  /* 0x00010a0000047ab9 */ /* 0x000fe20000000a00 */
[----:B------:R-:W-:Y:S02]  /*11720*/  ULDC.64 UR6, c[0x0][0x208] ;  /* 0x0000820000067ab9 */ /* 0x000fe40000000a00 */
[----:B----4-:R-:W-:Y:S01]  /*11730*/  IMAD.MOV.U32 R0, RZ, RZ, R9 ;  /* 0x000000ffff007224 */ /* 0x010fe200078e0009 */
[----:B---3--:R-:W-:-:S13]  /*11740*/  ISETP.NE.AND P0, PT, R6, 0x1, PT ;  /* 0x000000010600780c */ /* 0x008fda0003f05270 */
[----:B------:R-:W1:Y:S02]  /*11750*/  @P0 LDC.64 R4, c[0x0][0x440] ;  /* 0x00011000ff040b82 */ /* 0x000e640000000a00 */
[----:B-1----:R-:W-:-:S05]  /*11760*/  @P0 IMAD.HI.U32 R4, R9, R4, RZ ;  /* 0x0000000409040227 */ /* 0x002fca00078e00ff */
[----:B------:R-:W-:-:S04]  /*11770*/  @P0 SHF.R.U32.HI R0, RZ, R5, R4 ;  /* 0x00000005ff000219 */ /* 0x000fc80000011604 */
[--C-:B------:R-:W-:Y:S01]  /*11780*/  SHF.R.S32.HI R5, RZ, 0x1f, R0.reuse ;  /* 0x0000001fff057819 */ /* 0x100fe20000011400 */
[----:B------:R-:W-:-:S04]  /*11790*/  IMAD.MOV R4, RZ, RZ, -R0 ;  /* 0x000000ffff047224 */ /* 0x000fc800078e0a00 */
[----:B------:R-:W-:Y:S02]  /*117a0*/  IMAD R9, R6, R4, R9 ;  /* 0x0000000406097224 */ /* 0x000fe400078e0209 */
[----:B------:R-:W-:Y:S02]  /*117b0*/  IMAD R6, R8, UR4, RZ ;  /* 0x0000000408067c24 */ /* 0x000fe4000f8e02ff */
[----:B------:R-:W-:Y:S01]  /*117c0*/  IMAD.MOV.U32 R4, RZ, RZ, R0 ;  /* 0x000000ffff047224 */ /* 0x000fe200078e0000 */
[----:B------:R3:W-:Y:S01]  /*117d0*/  STL [R1+0x8], R9 ;  /* 0x0000080901007387 */ /* 0x0007e20000100800 */
[C---:B------:R-:W-:Y:S02]  /*117e0*/  IMAD R0, R7.reuse, UR5, R6 ;  /* 0x0000000507007c24 */ /* 0x040fe4000f8e0206 */
[----:B------:R-:W-:-:S04]  /*117f0*/  IMAD.WIDE.U32 R4, R7, UR4, R4 ;  /* 0x0000000407047c25 */ /* 0x000fc8000f8e0004 */
[----:B------:R-:W-:Y:S01]  /*11800*/  IMAD.IADD R0, R5, 0x1, R0 ;  /* 0x0000000105007824 */ /* 0x000fe200078e0200 */
[----:B------:R-:W-:-:S04]  /*11810*/  LEA R2, P0, R4, R2, 0x2 ;  /* 0x0000000204027211 */ /* 0x000fc800078010ff */
[----:B------:R-:W-:-:S05]  /*11820*/  LEA.HI.X R3, R4, R3, R0, 0x2, P0 ;  /* 0x0000000304037211 */ /* 0x000fca00000f1400 */
[----:B------:R3:W5:Y:S04]  /*11830*/  LDG.E R17, desc[UR6][R2.64] ;  /* 0x0000000602117981 */ /* 0x000768000c1e1900 */
.L_x_1560:
[----:B0-----:R-:W2:Y:S04]  /*11840*/  LDL R7, [R1] ;  /* 0x0000000001077983 */ /* 0x001ea80000100800 */
[----:B----4-:R-:W2:Y:S04]  /*11850*/  LDL R0, [R1+0x4] ;  /* 0x0000040001007983 */ /* 0x010ea80000100800 */
[----:B---3--:R-:W3:Y:S01]  /*11860*/  LDL R2, [R1+0x10] ;  /* 0x0000100001027983 */ /* 0x008ee20000100800 */
[----:B--2---:R-:W-:Y:S01]  /*11870*/  IMAD R0, R0, 0x8, R7 ;  /* 0x0000000800007824 */ /* 0x004fe200078e0207 */
[----:B---3--:R-:W-:-:S04]  /*11880*/  SHF.L.U32 R2, R2, 0x1f, RZ ;  /* 0x0000001f02027819 */ /* 0x008fc800000006ff */
[----:B------:R-:W0:Y:S02]  /*11890*/  SYNCS.PHASECHK.TRANS64.TRYWAIT P0, [R0+URZ+0x30840], R2 ;  /* 0x03084002000075a7 */ /* 0x000e24000800017f */
[----:B0-----:R-:W-:Y:S05]  /*118a0*/  @!P0 BRA `(.L_x_1561) ;  /* 0x0000005800a08947 */ /* 0x001fea0003800000 */
.L_x_1678:
[----:B------:R-:W2:Y:S02]  /*118b0*/  S2R R3, SR_TID.X ;  /* 0x0000000000037919 */ /* 0x000ea40000002100 */
[----:B--2---:R-:W-:-:S04]  /*118c0*/  LOP3.LUT R3, R3, 0x7f, RZ, 0xc0, !PT ;  /* 0x0000007f03037812 */ /* 0x004fc800078ec0ff */
[----:B------:R-:W-:-:S13]  /*118d0*/  ISETP.NE.AND P0, PT, R3, RZ, PT ;  /* 0x000000ff0300720c */ /* 0x000fda0003f05270 */
        /* <DEDUP_REMOVED lines=8> */
.L_x_1562:
[----:B0-----:R-:W2:Y:S04]  /*11960*/  LDL R2, [R1+0x14] ;  /* 0x0000140001027983 */ /* 0x001ea80000100800 */
[----:B------:R-:W3:Y:S04]  /*11970*/  LDL R4, [R1] ;  /* 0x0000000001047983 */ /* 0x000ee80000100800 */
[----:B------:R-:W3:Y:S04]  /*11980*/  LDL R3, [R1+0x4] ;  /* 0x0000040001037983 */ /* 0x000ee80000100800 */
[----:B------:R-:W4:Y:S01]  /*11990*/  LDL R5, [R1+0x8] ;  /* 0x0000080001057983 */ /* 0x000f220000100800 */
[----:B------:R-:W-:-:S02]  /*119a0*/  R2UR UR9, R0 ;  /* 0x00000000000972ca */ /* 0x000fc400000e0000 */
[----:B--2---:R-:W-:Y:S02]  /*119b0*/  R2UR UR5, R2 ;  /* 0x00000000020572ca */ /* 0x004fe400000e0000 */
[----:B------:R-:W2:Y:S01]  /*119c0*/  LDL.LU R2, [R1+0x18] ;  /* 0x0000180001027983 */ /* 0x000ea20000300800 */
[----:B---3--:R-:W-:Y:S01]  /*119d0*/  IMAD R0, R3, 0x8000, R4 ;  /* 0x0000800003007824 */ /* 0x008fe200078e0204 */
[----:B----4-:R-:W-:-:S04]  /*119e0*/  R2UR UR11, R5 ;  /* 0x00000000050b72ca */ /* 0x010fc800000e0000 */
[----:B------:R-:W-:Y:S01]  /*119f0*/  R2UR UR14, R0 ;  /* 0x00000000000e72ca */ /* 0x000fe200000e0000 */
[----:B------:R-:W-:Y:S01]  /*11a00*/  UIADD3 UR4, UP0, UR36, 0x370, URZ ;  /* 0x0000037024047890 */ /* 0x000fe2000ff1e03f */
[----:B------:R-:W-:Y:S02]  /*11a10*/  R2UR UR12, R18 ;  /* 0x00000000120c72ca */ /* 0x000fe400000e0000 */
[----:B-----5:R-:W-:Y:S01]  /*11a20*/  R2UR UR13, R17 ;  /* 0x00000000110d72ca */ /* 0x020fe200000e0000 */
[----:B------:R-:W-:Y:S01]  /*11a30*/  UIADD3 UR9, UR9, 0x30830, URZ ;  /* 0x0003083009097890 */ /* 0x000fe2000fffe03f */
[----:B------:R-:W-:-:S03]  /*11a40*/  PLOP3.LUT P0, PT, PT, PT, PT, 0x80, 0x0 ;  /* 0x000000000000781c */ /* 0x000fc60003f0f070 */
[----:B------:R-:W-:-:S04]  /*11a50*/  ULEA UR11, UR11, UR5, 0x6 ;  /* 0x000000050b0b7291 */ /* 0x000fc8000f8e303f */
[----:B------:R-:W-:Y:S02]  /*11a60*/  UIADD3 UR8, UR14, 0x20400, URZ ;  /* 0x000204000e087890 */ /* 0x000fe4000fffe03f */
[----:B------:R-:W-:Y:S02]  /*11a70*/  UIADD3.X UR5, URZ, UR37, URZ, UP0, !UPT ;  /* 0x000000253f057290 */ /* 0x000fe400087fe43f */
[----:B------:R-:W-:Y:S02]  /*11a80*/  UIADD3 UR15, UR14, 0x22400, URZ ;  /* 0x000224000e0f7890 */ /* 0x000fe4000fffe03f */
[----:B------:R-:W-:Y:S01]  /*11a90*/  UIADD3 UR17, UR14, 0x24400, URZ ;  /* 0x000244000e117890 */ /* 0x000fe2000fffe03f */
[----:B------:R-:W-:Y:S01]  /*11aa0*/  UMOV UR10, URZ ;  /* 0x0000003f000a7c82 */ /* 0x000fe20008000000 */
[----:B------:R-:W-:Y:S01]  /*11ab0*/  UMOV UR6, 0x0 ;  /* 0x0000000000067882 */ /* 0x000fe20000000000 */
[----:B------:R-:W-:Y:S01]  /*11ac0*/  UMOV UR7, 0x14f00000 ;  /* 0x14f0000000077882 */ /* 0x000fe20000000000 */
[----:B------:R-:W-:Y:S01]  /*11ad0*/  UMOV UR16, 0x40 ;  /* 0x0000004000107882 */ /* 0x000fe20000000000 */
[----:B------:R-:W-:Y:S01]  /*11ae0*/  UIADD3 UR18, UR14, 0x26400, URZ ;  /* 0x000264000e127890 */ /* 0x000fe2000fffe03f */
[----:B------:R0:W-:Y:S02]  /*11af0*/  UTMALDG.4D [UR8], [UR4], desc[UR6] ;  /* 0x00000608040075b4 */ /* 0x0001e40008019000 */
[----:B------:R-:W-:Y:S01]  /*11b00*/  UMOV UR14, 0x80 ;  /* 0x00000080000e7882 */ /* 0x000fe20000000000 */
[----:B0-----:R-:W-:Y:S01]  /*11b10*/  UMOV UR8, UR15 ;  /* 0x0000000f00087c82 */ /* 0x001fe20008000000 */
[----:B------:R-:W-:-:S02]  /*11b20*/  UMOV UR10, UR16 ;  /* 0x00000010000a7c82 */ /* 0x000fc40008000000 */
[----:B------:R0:W-:Y:S02]  /*11b30*/  UTMALDG.4D [UR8], [UR4], desc[UR6] ;  /* 0x00000608040075b4 */ /* 0x0001e40008019000 */
[----:B0-----:R-:W-:Y:S01]  /*11b40*/  UMOV UR8, UR17 ;  /* 0x0000001100087c82 */ /* 0x001fe20008000000 */
[----:B------:R-:W-:Y:S01]  /*11b50*/  UMOV UR10, UR14 ;  /* 0x0000000e000a7c82 */ /* 0x000fe20008000000 */
[----:B------:R-:W-:Y:S01]  /*11b60*/  UMOV UR14, 0xc0 ;  /* 0x000000c0000e7882 */ /* 0x000fe20000000000 */
[----:B------:R0:W-:Y:S02]  /*11b70*/  UTMALDG.4D [UR8], [UR4], desc[UR6] ;  /* 0x00000608040075b4 */ /* 0x0001e40008019000 */
[----:B0-----:R-:W-:Y:S01]  /*11b80*/  UMOV UR8, UR18 ;  /* 0x0000001200087c82 */ /* 0x001fe20008000000 */
[----:B------:R-:W-:Y:S02]  /*11b90*/  UMOV UR10, UR14 ;  /* 0x0000000e000a7c82 */ /* 0x000fe40008000000 */
[----:B------:R3:W-:Y:S01]  /*11ba0*/  UTMALDG.4D [UR8], [UR4], desc[UR6] ;  /* 0x00000608040075b4 */ /* 0x0007e20008019000 */
[----:B--2---:R-:W-:-:S04]  /*11bb0*/  LOP3.LUT R2, R2, 0xfffffffe, RZ, 0xc0, !PT ;  /* 0xfffffffe02027812 */ /* 0x004fc800078ec0ff */
[----:B------:R-:W-:-:S05]  /*11bc0*/  @P0 LOP3.LUT R2, R2, 0x1, RZ, 0xfc, !PT ;  /* 0x0000000102020812 */ /* 0x000fca00078efcff */
[----:B------:R3:W-:Y:S01]  /*11bd0*/  STL [R1+0x18], R2 ;  /* 0x0000180201007387 */ /* 0x0007e20000100800 */
[----:B------:R-:W-:Y:S01]  /*11be0*/  NOP ;  /* 0x0000000000007918 */ /* 0x000fe20000000000 */
.L_x_1558:
[----:B---3--:R-:W3:Y:S04]  /*11bf0*/  LDL R2, [R1] ;  /* 0x0000000001027983 */ /* 0x008ee80000100800 */
[----:B------:R-:W4:Y:S01]  /*11c00*/  LDL.LU R3, [R1+0x34] ;  /* 0x0000340001037983 */ /* 0x000f220000300800 */
[----:B------:R-:W-:Y:S05]  /*11c10*/  WARPSYNC.ALL ;  /* 0x0000000000007948 */ /* 0x000fea0003800000 */
[----:B------:R-:W-:Y:S01]  /*11c20*/  ULDC.64 UR4, c[0x0][0x298] ;  /* 0x0000a60000047ab9 */ /* 0x000fe20000000a00 */
[----:B------:R-:W-:Y:S01]  /*11c30*/  BSSY B6, `(.L_x_1563) ;  /* 0x000001c000067945 */ /* 0x000fe20003800000 */
[----:B------:R-:W-:Y:S01]  /*11c40*/  BAR.SYNC.DEFER_BLOCKING 0x8, 0x180 ;  /* 0x0206000000007b1d */ /* 0x000fe20000010000 */
[----:B---3--:R-:W-:Y:S01]  /*11c50*/  VIADD R2, R2, 0x10400 ;  /* 0x0001040002027836 */ /* 0x008fe20000000000 */
[----:B----4-:R-:W-:-:S04]  /*11c60*/  SHF.R.S32.HI R0, RZ, 0x1f, R3 ;  /* 0x0000001fff007819 */ /* 0x010fc80000011403 */
[----:B------:R-:W-:Y:S01]  /*11c70*/  LOP3.LUT P0, RZ, R2, 0x3ff, RZ, 0xc0, !PT ;  /* 0x000003ff02ff7812 */ /* 0x000fe2000780c0ff */
[----:B------:R-:W-:-:S04]  /*11c80*/  IMAD R0, R0, UR4, RZ ;  /* 0x0000000400007c24 */ /* 0x000fc8000f8e02ff */
[C---:B------:R-:W-:Y:S02]  /*11c90*/  IMAD R0, R3.reuse, UR5, R0 ;  /* 0x0000000503007c24 */ /* 0x040fe4000f8e0200 */
[----:B------:R-:W-:-:S04]  /*11ca0*/  IMAD.WIDE.U32 R2, R3, UR4, RZ ;  /* 0x0000000403027c25 */ /* 0x000fc8000f8e00ff */
[----:B------:R-:W-:Y:S01]  /*11cb0*/  IMAD.IADD R0, R3, 0x1, R0 ;  /* 0x0000000103007824 */ /* 0x000fe200078e0200 */
[----:B------:R3:W-:Y:S04]  /*11cc0*/  STL.64 [R1+0x40], R2 ;  /* 0x0000400201007387 */ /* 0x0007e80000100a00 */
[----:B------:R3:W-:Y:S01]  /*11cd0*/  STL [R1+0x34], R0 ;  /* 0x0000340001007387 */ /* 0x0007e20000100800 */
[----:B------:R-:W-:Y:S05]  /*11ce0*/  @!P0 BRA `(.L_x_1564) ;  /* 0x0000000000408947 */ /* 0x000fea0003800000 */
[----:B---3--:R-:W-:Y:S01]  /*11cf0*/  MOV R2, 0x0 ;  /* 0x0000000000027802 */ /* 0x008fe20000000f00 */
        /* <DEDUP_REMOVED lines=15> */
.L_x_1564:
[----:B------:R-:W-:Y:S05]  /*11df0*/  BSYNC B6 ;  /* 0x0000000000067941 */ /* 0x000fea0003800000 */
.L_x_1563:
[----:B---3--:R-:W3:Y:S01]  /*11e00*/  LDL.LU R0, [R1+0x34] ;  /* 0x0000340001007983 */ /* 0x008ee20000300800 */
[----:B0-----:R-:W0:Y:S01]  /*11e10*/  LDC R7, c[0x0][0x448] ;  /* 0x00011200ff077b82 */ /* 0x001e220000000800 */
[----:B------:R-:W-:Y:S02]  /*11e20*/  ULDC.64 UR4, c[0x0][0x2d8] ;  /* 0x0000b60000047ab9 */ /* 0x000fe40000000a00 */
[----:B------:R-:W3:Y:S04]  /*11e30*/  LDL.LU.64 R2, [R1+0x40] ;  /* 0x0000400001027983 */ /* 0x000ee80000300a00 */
[----:B-12---:R-:W2:Y:S01]  /*11e40*/  LDL R9, [R1+0x2c] ;  /* 0x00002c0001097983 */ /* 0x006ea20000100800 */
[----:B------:R-:W1:Y:S01]  /*11e50*/  S2R R5, SR_TID.X ;  /* 0x0000000000057919 */ /* 0x000e620000002100 */
[----:B------:R-:W4:Y:S01]  /*11e60*/  S2R R6, SR_TID.X ;  /* 0x0000000000067919 */ /* 0x000f220000002100 */
[----:B------:R-:W-:-:S02]  /*11e70*/  SHF.R.S32.HI R4, RZ, 0x1f, R19 ;  /* 0x0000001fff047819 */ /* 0x000fc40000011413 */
[----:B-1----:R-:W-:-:S04]  /*11e80*/  LOP3.LUT R5, R5, 0x7f, RZ, 0xc0, !PT ;  /* 0x0000007f05057812 */ /* 0x002fc800078ec0ff */
[----:B------:R-:W-:Y:S01]  /*11e90*/  SHF.R.U32.HI R5, RZ, 0x3, R5 ;  /* 0x00000003ff057819 */ /* 0x000fe20000011605 */
[----:B----4-:R-:W-:-:S05]  /*11ea0*/  IMAD.SHL.U32 R8, R6, 0x10, RZ ;  /* 0x0000001006087824 */ /* 0x010fca00078e00ff */
[----:B------:R-:W-:Y:S01]  /*11eb0*/  LOP3.LUT R8, R5, 0x70, R8, 0xf8, !PT ;  /* 0x0000007005087812 */ /* 0x000fe200078ef808 */
[----:B---3--:R-:W-:Y:S01]  /*11ec0*/  IMAD.MOV.U32 R3, RZ, RZ, R0 ;  /* 0x000000ffff037224 */ /* 0x008fe200078e0000 */
[----:B------:R-:W-:-:S05]  /*11ed0*/  SHF.R.S32.HI R0, RZ, 0x1f, R18 ;  /* 0x0000001fff007819 */ /* 0x000fca0000011412 */
[----:B------:R-:W-:Y:S02]  /*11ee0*/  IMAD R0, R0, UR4, RZ ;  /* 0x0000000400007c24 */ /* 0x000fe4000f8e02ff */
[----:B------:R-:W-:-:S04]  /*11ef0*/  IMAD.WIDE.U32 R2, R18, UR4, R2 ;  /* 0x0000000412027c25 */ /* 0x000fc8000f8e0002 */
[----:B------:R-:W-:Y:S01]  /*11f00*/  IMAD R0, R18, UR5, R0 ;  /* 0x0000000512007c24 */ /* 0x000fe2000f8e0200 */
[----:B------:R-:W-:Y:S02]  /*11f10*/  ULDC.64 UR4, c[0x0][0xa00] ;  /* 0x0002800000047ab9 */ /* 0x000fe40000000a00 */
[----:B------:R-:W-:Y:S01]  /*11f20*/  ISETP.NE.U32.AND P0, PT, RZ, UR4, PT ;  /* 0x00000004ff007c0c */ /* 0x000fe2000bf05070 */
[----:B------:R-:W-:-:S03]  /*11f30*/  IMAD.IADD R3, R3, 0x1, R0 ;  /* 0x0000000103037824 */ /* 0x000fc600078e0200 */
[----:B------:R-:W-:Y:S01]  /*11f40*/  ISETP.NE.AND.EX P0, PT, RZ, UR5, PT, P0 ;  /* 0x00000005ff007c0c */ /* 0x000fe2000bf05300 */
[----:B------:R-:W-:-:S03]  /*11f50*/  ULDC.64 UR4, c[0x0][0x2e0] ;  /* 0x0000b80000047ab9 */ /* 0x000fc60000000a00 */
[----:B------:R-:W-:Y:S02]  /*11f60*/  SEL R4, R4, RZ, !P0 ;  /* 0x000000ff04047207 */ /* 0x000fe40004000000 */
[----:B------:R-:W-:Y:S02]  /*11f70*/  SEL R0, R19, RZ, !P0 ;  /* 0x000000ff13007207 */ /* 0x000fe40004000000 */
[----:B0-----:R-:W-:-:S13]  /*11f80*/  ISETP.NE.AND P0, PT, R7, 0x1, PT ;  /* 0x000000010700780c */ /* 0x001fda0003f05270 */
[----:B------:R-:W0:Y:S08]  /*11f90*/  @P0 LDC R5, c[0x0][0x44c] ;  /* 0x00011300ff050b82 */ /* 0x000e300000000800 */
[----:B------:R-:W1:Y:S01]  /*11fa0*/  @P0 LDC R6, c[0x0][0x450] ;  /* 0x00011400ff060b82 */ /* 0x000e620000000800 */
[----:B------:R-:W-:Y:S02]  /*11fb0*/  IMAD R4, R4, UR4, RZ ;  /* 0x0000000404047c24 */ /* 0x000fe4000f8e02ff */
[----:B------:R-:W-:-:S04]  /*11fc0*/  IMAD.WIDE.U32 R2, R0, UR4, R2 ;  /* 0x0000000400027c25 */ /* 0x000fc8000f8e0002 */
[----:B------:R-:W-:Y:S01]  /*11fd0*/  IMAD R4, R0, UR5, R4 ;  /* 0x0000000500047c24 */ /* 0x000fe2000f8e0204 */
[----:B------:R-:W-:Y:S01]  /*11fe0*/  ULDC.64 UR4, c[0x0][0x2d0] ;  /* 0x0000b40000047ab9 */ /* 0x000fe20000000a00 */
[----:B--2---:R-:W-:Y:S02]  /*11ff0*/  IMAD.IADD R0, R8, 0x1, R9 ;  /* 0x0000000108007824 */ /* 0x004fe400078e0209 */
[----:B------:R-:W2:Y:S01]  /*12000*/  S2R R8, SR_TID.X ;  /* 0x0000000000087919 */ /* 0x000ea20000002100 */
[----:B------:R-:W-:Y:S02]  /*12010*/  IMAD.IADD R3, R3, 0x1, R4 ;  /* 0x0000000103037824 */ /* 0x000fe400078e0204 */
[----:B0-----:R-:W-:-:S04]  /*12020*/  @P0 IMAD.HI.U32 R5, R0, R5, RZ ;  /* 0x0000000500050227 */ /* 0x001fc800078e00ff */
[----:B------:R-:W-:Y:S01]  /*12030*/  IMAD.MOV.U32 R4, RZ, RZ, R0 ;  /* 0x000000ffff047224 */ /* 0x000fe200078e0000 */
[----:B-1----:R-:W-:-:S05]  /*12040*/  @P0 SHF.R.U32.HI R4, RZ, R6, R5 ;  /* 0x00000006ff040219 */ /* 0x002fca0000011605 */
[----:B------:R-:W-:-:S04]  /*12050*/  IMAD.MOV R5, RZ, RZ, -R4 ;  /* 0x000000ffff057224 */ /* 0x000fc800078e0a04 */
[----:B------:R-:W-:Y:S01]  /*12060*/  IMAD R0, R7, R5, R0 ;  /* 0x0000000507007224 */ /* 0x000fe200078e0200 */
[----:B------:R-:W-:Y:S01]  /*12070*/  SHF.R.S32.HI R5, RZ, 0x1f, R4 ;  /* 0x0000001fff057819 */ /* 0x000fe20000011404 */
[----:B------:R-:W-:-:S04]  /*12080*/  IMAD.WIDE.U32 R2, R4, UR4, R2 ;  /* 0x0000000404027c25 */ /* 0x000fc8000f8e0002 */
[----:B------:R-:W-:-:S04]  /*12090*/  IMAD R5, R5, UR4, RZ ;  /* 0x0000000405057c24 */ /* 0x000fc8000f8e02ff */
[----:B------:R-:W-:Y:S01]  /*120a0*/  IMAD R4, R4, UR5, R5 ;  /* 0x0000000504047c24 */ /* 0x000fe2000f8e0205 */
[----:B------:R-:W-:-:S03]  /*120b0*/  ULDC.64 UR4, c[0x0][0x2c8] ;  /* 0x0000b20000047ab9 */ /* 0x000fc60000000a00 */
[----:B------:R-:W-:Y:S01]  /*120c0*/  IMAD.IADD R3, R3, 0x1, R4 ;  /* 0x0000000103037824 */ /* 0x000fe200078e0204 */
[----:B------:R-:W-:Y:S01]  /*120d0*/  SHF.R.S32.HI R4, RZ, 0x1f, R0 ;  /* 0x0000001fff047819 */ /* 0x000fe20000011400 */
[----:B--2---:R-:W-:-:S04]  /*120e0*/  IMAD.SHL.U32 R8, R8, 0x8, RZ ;  /* 0x0000000808087824 */ /* 0x004fc800078e00ff */
[----:B------:R-:W-:Y:S01]  /*120f0*/  IMAD R4, R4, UR4, RZ ;  /* 0x0000000404047c24 */ /* 0x000fe2000f8e02ff */
[----:B------:R-:W-:Y:S01]  /*12100*/  LOP3.LUT R8, R8, 0x38, RZ, 0xc0, !PT ;  /* 0x0000003808087812 */ /* 0x000fe200078ec0ff */
[----:B------:R-:W-:-:S04]  /*12110*/  IMAD.WIDE.U32 R2, R0, UR4, R2 ;  /* 0x0000000400027c25 */ /* 0x000fc8000f8e0002 */
[----:B------:R-:W-:Y:S01]  /*12120*/  IMAD R4, R0, UR5, R4 ;  /* 0x0000000500047c24 */ /* 0x000fe2000f8e0204 */
[C---:B------:R-:W-:Y:S01]  /*12130*/  LOP3.LUT R12, R8.reuse, 0x40, RZ, 0xfc, !PT ;  /* 0x00000040080c7812 */ /* 0x040fe200078efcff */
[----:B------:R-:W-:Y:S01]  /*12140*/  ULDC.64 UR4, c[0x0][0x280] ;  /* 0x0000a00000047ab9 */ /* 0x000fe20000000a00 */
[C---:B------:R-:W-:Y:S01]  /*12150*/  LOP3.LUT R11, R8.reuse, 0x80, RZ, 0xfc, !PT ;  /* 0x00000080080b7812 */ /* 0x040fe200078efcff */
[----:B------:R-:W-:Y:S01]  /*12160*/  IMAD.IADD R3, R3, 0x1, R4 ;  /* 0x0000000103037824 */ /* 0x000fe200078e0204 */
[----:B------:R-:W-:Y:S02]  /*12170*/  LOP3.LUT R8, R8, 0xc0, RZ, 0xfc, !PT ;  /* 0x000000c008087812 */ /* 0x000fe400078efcff */
[----:B------:R-:W-:Y:S01]  /*12180*/  LEA R4, P0, R2, UR4, 0x1 ;  /* 0x0000000402047c11 */ /* 0x000fe2000f8008ff */
[----:B------:R-:W-:Y:S02]  /*12190*/  ULDC UR4, c[0x0][0x2b8] ;  /* 0x0000ae0000047ab9 */ /* 0x000fe40000000800 */
[----:B------:R-:W-:-:S02]  /*121a0*/  ISETP.GE.AND P3, PT, R8, UR4, PT ;  /* 0x0000000408007c0c */ /* 0x000fc4000bf66270 */
[----:B------:R0:W5:Y:S01]  /*121b0*/  LDL R8, [R1+0x20] ;  /* 0x0000200001087983 */ /* 0x0001620000100800 */
[----:B------:R-:W1:Y:S01]  /*121c0*/  S2R R5, SR_TID.X ;  /* 0x0000000000057919 */ /* 0x000e620000002100 */
[----:B------:R-:W-:Y:S02]  /*121d0*/  LEA.HI.X R3, R2, UR5, R3, 0x1, P0 ;  /* 0x0000000502037c11 */ /* 0x000fe400080f0c03 */
[----:B------:R-:W-:Y:S02]  /*121e0*/  ISETP.GE.AND P1, PT, R12, UR4, PT ;  /* 0x000000040c007c0c */ /* 0x000fe4000bf26270 */
[----:B------:R-:W-:Y:S01]  /*121f0*/  ISETP.GE.AND P2, PT, R11, UR4, PT ;  /* 0x000000040b007c0c */ /* 0x000fe2000bf46270 */
[----:B-1----:R-:W-:-:S05]  /*12200*/  IMAD.SHL.U32 R10, R5, 0x8, RZ ;  /* 0x00000008050a7824 */ /* 0x002fca00078e00ff */
[----:B------:R-:W-:-:S04]  /*12210*/  LOP3.LUT R10, R10, 0x38, RZ, 0xc0, !PT ;  /* 0x000000380a0a7812 */ /* 0x000fc800078ec0ff */
[----:B------:R-:W-:Y:S01]  /*12220*/  ISETP.GE.AND P0, PT, R10, UR4, PT ;  /* 0x000000040a007c0c */ /* 0x000fe2000bf06270 */
[----:B------:R-:W-:-:S03]  /*12230*/  UMOV UR4, 0xffffffff ;  /* 0xffffffff00047882 */ /* 0x000fc60000000000 */
[----:B0-----:R-:W-:Y:S09]  /*12240*/  BRA.DIV UR4, `(.L_x_1565) ;  /* 0x00000052044c7947 */ /* 0x001ff2000b800000 */
[----:B------:R-:W0:Y:S02]  /*12250*/  S2R R6, SR_TID.X ;  /* 0x0000000000067919 */ /* 0x000e240000002100 */
[----:B0-----:R-:W-:Y:S02]  /*12260*/  LOP3.LUT R9, R6, 0x7f, RZ, 0xc0, !PT ;  /* 0x0000007f06097812 */ /* 0x001fe400078ec0ff */
[----:B------:R-:W2:Y:S04]  /*12270*/  LDL.LU R6, [R1+0x30] ;  /* 0x0000300001067983 */ /* 0x000ea80000300800 */
[----:B------:R-:W3:Y:S01]  /*12280*/  LDL.LU R11, [R1+0x2c] ;  /* 0x00002c00010b7983 */ /* 0x000ee20000300800 */
[----:B------:R-:W-:Y:S01]  /*12290*/  SHF.R.U32.HI R9, RZ, 0x3, R9 ;  /* 0x00000003ff097819 */ /* 0x000fe20000011609 */
[----:B------:R-:W-:Y:S01]  /*122a0*/  ULDC.64 UR4, c[0x0][0x208] ;  /* 0x0000820000047ab9 */ /* 0x000fe20000000a00 */
[----:B--2---:R-:W-:-:S02]  /*122b0*/  IMAD R2, R6, R7, RZ ;  /* 0x0000000706027224 */ /* 0x004fc400078e02ff */
[----:B------:R-:W0:Y:S01]  /*122c0*/  SHFL.IDX PT, R7, R4, RZ, 0x181f ;  /* 0x00181fff04077589 */ /* 0x000e2200000e0000 */
[----:B---3--:R-:W-:-:S03]  /*122d0*/  IMAD.IADD R0, R9, 0x1, R11 ;  /* 0x0000000109007824 */ /* 0x008fc600078e020b */
[----:B------:R-:W1:Y:S01]  /*122e0*/  SHFL.IDX PT, R6, R3, RZ, 0x181f ;  /* 0x00181fff03067589 */ /* 0x000e6200000e0000 */
[C---:B------:R-:W-:Y:S01]  /*122f0*/  VIADD R5, R0.reuse, 0x10 ;  /* 0x0000001000057836 */ /* 0x040fe20000000000 */
[----:B------:R-:W-:-:S13]  /*12300*/  ISETP.GE.AND P5, PT, R0, R2, PT ;  /* 0x000000020000720c */ /* 0x000fda0003fa6270 */
[----:B0-----:R-:W-:-:S05]  /*12310*/  @!P5 LEA R7, P4, R10, R7, 0x1 ;  /* 0x000000070a07d211 */ /* 0x001fca00078808ff */
[----:B-1----:R-:W-:-:S05]  /*12320*/  @!P5 IMAD.X R6, RZ, RZ, R6, P4 ;  /* 0x000000ffff06d224 */ /* 0x002fca00020e0606 */
[----:B------:R-:W-:-:S04]  /*12330*/  @!P5 LOP3.LUT R7, R7, R6, RZ, 0x3c, !PT ;  /* 0x000000060707d212 */ /* 0x000fc800078e3cff */
[----:B------:R-:W-:-:S04]  /*12340*/  @!P5 LOP3.LUT R6, R7, R6, RZ, 0x3c, !PT ;  /* 0x000000060706d212 */ /* 0x000fc800078e3cff */
[----:B------:R-:W-:-:S05]  /*12350*/  @!P5 LOP3.LUT R7, R7, R6, RZ, 0x3c, !PT ;  /* 0x000000060707d212 */ /* 0x000fca00078e3cff */
[----:B------:R-:W-:Y:S01]  /*12360*/  @!PT LDS RZ, [RZ] ;  /* 0x00000000fffff984 */ /* 0x000fe20000000800 */
[----:B-----5:R-:W-:Y:S04]  /*12370*/  @!P5 LDGSTS.E.BYPASS.LTC128B.128 [R8+0x10400], desc[UR4][R6.64], !P0 ;  /* 0x104000000608dfae */ /* 0x020fe8000c101d44 */
[----:B------:R-:W-:Y:S04]  /*12380*/  @!P5 LDGSTS.E.BYPASS.LTC128B.128 [R8+0x14400], desc[UR4][R6.64+0x80], !P1 ;  /* 0x144000800608dfae */ /* 0x000fe8000c901d44 */
[----:B------:R-:W-:Y:S04]  /*12390*/  @!P5 LDGSTS.E.BYPASS.LTC128B.128 [R8+0x18400], desc[UR4][R6.64+0x100], !P2 ;  /* 0x184001000608dfae */ /* 0x000fe8000d101d44 */
[----:B------:R0:W-:Y:S01]  /*123a0*/  @!P5 LDGSTS.E.BYPASS.LTC128B.128 [R8+0x1c400], desc[UR4][R6.64+0x180], !P3 ;  /* 0x1c4001800608dfae */ /* 0x0001e2000d901d44 */
[----:B------:R-:W-:Y:S01]  /*123b0*/  ISETP.GE.AND P5, PT, R5, R2, PT ;  /* 0x000000020500720c */ /* 0x000fe20003fa6270 */
[----:B------:R-:W-:-:S02]  /*123c0*/  VIADD R5, R0, 0x20 ;  /* 0x0000002000057836 */ /* 0x000fc40000000000 */
        /* <DEDUP_REMOVED lines=67> */
[----:B------:R-:W-:Y:S02]  /*12800*/  @!P5 IMAD.X R6, RZ, RZ, R5, P4 ;  /* 0x000000ffff06d224 */ /* 0x000fe400020e0605 */
[----:B------:R0:W1:Y:S03]  /*12810*/  SHFL.IDX PT, R5, R3, 0x7, 0x181f ;  /* 0x00f81f0003057f89 */ /* 0x00006600000e0000 */
[-C--:B------:R-:W-:Y:S01]  /*12820*/  @!P5 LOP3.LUT R7, R7, R6.reuse, RZ, 0x3c, !PT ;  /* 0x000000060707d212 */ /* 0x080fe200078e3cff */
[----:B------:R0:W2:Y:S03]  /*12830*/  SHFL.IDX PT, R3, R4, 0x7, 0x181f ;  /* 0x00f81f0004037f89 */ /* 0x0000a600000e0000 */
[----:B------:R-:W-:-:S04]  /*12840*/  @!P5 LOP3.LUT R6, R7, R6, RZ, 0x3c, !PT ;  /* 0x000000060706d212 */ /* 0x000fc800078e3cff */
[----:B------:R-:W-:-:S05]  /*12850*/  @!P5 LOP3.LUT R7, R7, R6, RZ, 0x3c, !PT ;  /* 0x000000060707d212 */ /* 0x000fca00078e3cff */
[----:B------:R0:W-:Y:S04]  /*12860*/  @!P5 LDGSTS.E.BYPASS.LTC128B.128 [R8+0x13400], desc[UR4][R6.64], !P0 ;  /* 0x134000000608dfae */ /* 0x0001e8000c101d44 */
[----:B------:R0:W-:Y:S04]  /*12870*/  @!P5 LDGSTS.E.BYPASS.LTC128B.128 [R8+0x17400], desc[UR4][R6.64+0x80], !P1 ;  /* 0x174000800608dfae */ /* 0x0001e8000c901d44 */
[----:B------:R0:W-:Y:S04]  /*12880*/  @!P5 LDGSTS.E.BYPASS.LTC128B.128 [R8+0x1b400], desc[UR4][R6.64+0x100], !P2 ;  /* 0x1b4001000608dfae */ /* 0x0001e8000d101d44 */
[----:B-12---:R0:W-:Y:S02]  /*12890*/  @!P5 LDGSTS.E.BYPASS.LTC128B.128 [R8+0x1f400], desc[UR4][R6.64+0x180], !P3 ;  /* 0x1f4001800608dfae */ /* 0x0061e4000d901d44 */
.L_x_1695:
[----:B------:R-:W-:Y:S01]  /*128a0*/  VIADD R0, R0, 0x70 ;  /* 0x0000007000007836 */ /* 0x000fe20000000000 */
[----:B------:R-:W-:Y:S04]  /*128b0*/  BSSY B0, `(.L_x_1566) ;  /* 0x000000d000007945 */ /* 0x000fe80003800000 */
[----:B------:R-:W-:-:S13]  /*128c0*/  ISETP.GE.AND P4, PT, R0, R2, PT ;  /* 0x000000020000720c */ /* 0x000fda0003f86270 */
[----:B------:R-:W-:Y:S05]  /*128d0*/  @P4 BRA `(.L_x_1567) ;  /* 0x0000000000284947 */ /* 0x000fea0003800000 */
[----:B------:R-:W-:Y:S01]  /*128e0*/  LEA R2, P4, R10, R3, 0x1 ;  /* 0x000000030a027211 */ /* 0x000fe200078808ff */
[----:B------:R-:W-:-:S04]  /*128f0*/  ULDC.64 UR4, c[0x0][0x208] ;  /* 0x0000820000047ab9 */ /* 0x000fc80000000a00 */
[----:B0-----:R-:W-:-:S05]  /*12900*/  IMAD.X R3, RZ, RZ, R5, P4 ;  /* 0x000000ffff037224 */ /* 0x001fca00020e0605 */
[----:B------:R-:W-:Y:S01]  /*12910*/  @!PT LDS RZ, [RZ] ;  /* 0x00000000fffff984 */ /* 0x000fe20000000800 */
[----:B------:R-:W-:Y:S01]  /*12920*/  @!PT LDS RZ, [RZ] ;  /* 0x00000000fffff984 */ /* 0x000fe20000000800 */
[----:B------:R-:W-:Y:S01]  /*12930*/  @!PT LDS RZ, [RZ] ;  /* 0x00000000fffff984 */ /* 0x000fe20000000800 */
[----:B------:R1:W-:Y:S04]  /*12940*/  LDGSTS.E.BYPASS.LTC128B.128 [R8+0x13c00], desc[UR4][R2.64], !P0 ;  /* 0x13c0000002087fae */ /* 0x0003e8000c101d44 */
[----:B------:R1:W-:Y:S04]  /*12950*/  LDGSTS.E.BYPASS.LTC128B.128 [R8+0x17c00], desc[UR4][R2.64+0x80], !P1 ;  /* 0x17c0008002087fae */ /* 0x0003e8000c901d44 */
[----:B------:R1:W-:Y:S04]  /*12960*/  LDGSTS.E.BYPASS.LTC128B.128 [R8+0x1bc00], desc[UR4][R2.64+0x100], !P2 ;  /* 0x1bc0010002087fae */ /* 0x0003e8000d101d44 */
[----:B------:R1:W-:Y:S02]  /*12970*/  LDGSTS.E.BYPASS.LTC128B.128 [R8+0x1fc00], desc[UR4][R2.64+0x180], !P3 ;  /* 0x1fc0018002087fae */ /* 0x0003e4000d901d44 */
.L_x_1567:
[----:B------:R-:W-:Y:S05]  /*12980*/  BSYNC B0 ;  /* 0x0000000000007941 */ /* 0x000fea0003800000 */
.L_x_1566:
[----:B01----:R-:W2:Y:S01]  /*12990*/  LDL R8, [R1] ;  /* 0x0000000001087983 */ /* 0x003ea20000100800 */
[----:B------:R-:W-:Y:S01]  /*129a0*/  PLOP3.LUT P0, PT, PT, PT, PT, 0x80, 0x0 ;  /* 0x000000000000781c */ /* 0x000fe20003f0f070 */
[----:B------:R-:W-:Y:S01]  /*129b0*/  NOP ;  /* 0x0000000000007918 */ /* 0x000fe20000000000 */
[----:B--2---:R-:W-:-:S11]  /*129c0*/  VIADD R10, R8, 0x30800 ;  /* 0x00030800080a7836 */ /* 0x004fd60000000000 */
.L_x_1568:
[----:B------:R-:W2:Y:S01]  /*129d0*/  LDL R2, [R1] ;  /* 0x0000000001027983 */ /* 0x000ea20000100800 */
        /* <DEDUP_REMOVED lines=18> */
.L_x_1696:
[----:B------:R-:W-:Y:S05]  /*12b00*/  BSYNC B0 ;  /* 0x0000000000007941 */ /* 0x000fea0003800000 */
.L_x_1569:
[----:B------:R-:W2:Y:S04]  /*12b10*/  LDL R3, [R1+0x28] ;  /* 0x0000280001037983 */ /* 0x000ea80000100800 */
[----:B0-----:R-:W3:Y:S01]  /*12b20*/  LDL R2, [R1+0x24] ;  /* 0x0000240001027983 */ /* 0x001ee20000100800 */
[----:B------:R-:W-:Y:S01]  /*12b30*/  BSSY B0, `(.L_x_1571) ;  /* 0x00002b1000007945 */ /* 0x000fe20003800000 */
[----:B--2---:R-:W-:-:S05]  /*12b40*/  VIADD R0, R3, 0xfffffffe ;  /* 0xfffffffe03007836 */ /* 0x004fca0000000000 */
[----:B---3--:R-:W-:-:S13]  /*12b50*/  ISETP.GE.AND P0, PT, R0, R2, PT ;  /* 0x000000020000720c */ /* 0x008fda0003f06270 */
[----:B------:R-:W-:Y:S05]  /*12b60*/  @!P0 BRA `(.L_x_1572) ;  /* 0x0000002800b48947 */ /* 0x000fea0003800000 */
[----:B------:R-:W-:Y:S01]  /*12b70*/  LOP3.LUT R8, RZ, R2, RZ, 0x33, !PT ;  /* 0x00000002ff087212 */ /* 0x000fe200078e33ff */
[----:B------:R-:W-:Y:S01]  /*12b80*/  IMAD.MOV R2, RZ, RZ, -R3 ;  /* 0x000000ffff027224 */ /* 0x000fe200078e0a03 */
[----:B------:R-:W-:Y:S04]  /*12b90*/  BSSY B2, `(.L_x_1573) ;  /* 0x00000e9000027945 */ /* 0x000fe80003800000 */
[----:B------:R-:W-:-:S05]  /*12ba0*/  VIADDMNMX R8, R2, 0x1, R8, !PT ;  /* 0x0000000102087846 */ /* 0x000fca0007800108 */
[----:B------:R-:W-:-:S05]  /*12bb0*/  IMAD.IADD R2, R3, 0x1, R8 ;  /* 0x0000000103027824 */ /* 0x000fca00078e0208 */
[----:B------:R-:W-:-:S04]  /*12bc0*/  LOP3.LUT R2, R2, 0x1, RZ, 0xc0, !PT ;  /* 0x0000000102027812 */ /* 0x000fc800078ec0ff */
[----:B------:R-:W-:-:S13]  /*12bd0*/  ISETP.NE.U32.AND P0, PT, R2, 0x1, PT ;  /* 0x000000010200780c */ /* 0x000fda0003f05070 */
[----:B------:R-:W-:Y:S05]  /*12be0*/  @P0 BRA `(.L_x_1574) ;  /* 0x0000000c008c0947 */ /* 0x000fea0003800000 */
[----:B------:R-:W2:Y:S04]  /*12bf0*/  LDL R5, [R1+0x18] ;  /* 0x0000180001057983 */ /* 0x000ea80000100800 */
[----:B------:R-:W3:Y:S04]  /*12c00*/  LDL R4, [R1+0x4] ;  /* 0x0000040001047983 */ /* 0x000ee80000100800 */
[----:B------:R-:W4:Y:S01]  /*12c10*/  LDL R3, [R1+0x10] ;  /* 0x0000100001037983 */ /* 0x000f220000100800 */
[----:B------:R-:W-:Y:S01]  /*12c20*/  BSSY B1, `(.L_x_1575) ;  /* 0x00000db000017945 */ /* 0x000fe20003800000 */
[----:B--2---:R-:W-:Y:S01]  /*12c30*/  LOP3.LUT P1, RZ, R5, 0x1, RZ, 0xc0, !PT ;  /* 0x0000000105ff7812 */ /* 0x004fe2000782c0ff */
[----:B---3--:R-:W-:-:S05]  /*12c40*/  VIADD R7, R4, 0x1 ;  /* 0x0000000104077836 */ /* 0x008fca0000000000 */
[----:B------:R-:W-:-:S04]  /*12c50*/  ISETP.NE.AND P0, PT, R7, 0x2, PT ;  /* 0x000000020700780c */ /* 0x000fc80003f05270 */
[----:B------:R-:W-:Y:S02]  /*12c60*/  SEL R9, RZ, 0x1, P0 ;  /* 0x00000001ff097807 */ /* 0x000fe40000000000 */
        /* <DEDUP_REMOVED lines=28> */
.L_x_1577:
[----:B------:R-:W2:Y:S01]  /*12e30*/  LDL R2, [R1] ;  /* 0x0000000001027983 */ /* 0x000ea20000100800 */
[----:B------:R-:W-:Y:S01]  /*12e40*/  BSSY B3, `(.L_x_1578) ;  /* 0x0000005000037945 */ /* 0x000fe20003800000 */
[----:B--2---:R-:W-:Y:S01]  /*12e50*/  IMAD R3, R7, 0x8, R2 ;  /* 0x0000000807037824 */ /* 0x004fe200078e0202 */
[----:B------:R-:W-:-:S04]  /*12e60*/  SHF.L.U32 R2, R9, 0x1f, RZ ;  /* 0x0000001f09027819 */ /* 0x000fc800000006ff */
[----:B------:R-:W1:Y:S02]  /*12e70*/  SYNCS.PHASECHK.TRANS64.TRYWAIT P0, [R3+URZ+0x30840], R2 ;  /* 0x03084002030075a7 */ /* 0x000e64000800017f */
[----:B-1----:R-:W-:Y:S05]  /*12e80*/  @!P0 BRA `(.L_x_1579) ;  /* 0x0000005000748947 */ /* 0x002fea0003800000 */
.L_x_1697:
[----:B------:R-:W-:Y:S05]  /*12e90*/  BSYNC B3 ;  /* 0x0000000000037941 */ /* 0x000fea0003800000 */
.L_x_1578:
        /* <DEDUP_REMOVED lines=12> */
.L_x_1581:
[----:B------:R-:W-:Y:S05]  /*12f60*/  BSYNC B3 ;  /* 0x0000000000037941 */ /* 0x000fea0003800000 */
.L_x_1580:
[----:B------:R-:W2:Y:S04]  /*12f70*/  LDL R5, [R1] ;  /* 0x0000000001057983 */ /* 0x000ea80000100800 */
        /* <DEDUP_REMOVED lines=12> */
.L_x_1582:
        /* <DEDUP_REMOVED lines=16> */
.L_x_1583:
        /* <DEDUP_REMOVED lines=16> */
.L_x_1584:
        /* <DEDUP_REMOVED lines=16> */
.L_x_1585:
        /* <DEDUP_REMOVED lines=17> */
.L_x_1698:
[----:B------:R-:W-:Y:S05]  /*13450*/  BSYNC B3 ;  /* 0x0000000000037941 */ /* 0x000fea0003800000 */
.L_x_1586:
[----:B------:R-:W-:Y:S01]  /*13460*/  BSSY B3, `(.L_x_1588) ;  /* 0x000000e000037945 */ /* 0x000fe20003800000 */
[----:B------:R-:W-:Y:S02]  /*13470*/  IMAD.MOV.U32 R12, RZ, RZ, 0x0 ;  /* 0x00000000ff0c7424 */ /* 0x000fe400078e00ff */
[----:B------:R-:W-:Y:S01]  /*13480*/  IMAD.MOV.U32 R13, RZ, RZ, 0x14f00000 ;  /* 0x14f00000ff0d7424 */ /* 0x000fe200078e00ff */
[----:B------:R-:W-:Y:S06]  /*13490*/  @P1 BRA `(.L_x_1589) ;  /* 0x0000000000281947 */ /* 0x000fec0003800000 */
[----:B0-----:R-:W2:Y:S04]  /*134a0*/  LDL R3, [R1] ;  /* 0x0000000001037983 */ /* 0x001ea80000100800 */
        /* <DEDUP_REMOVED lines=9> */
.L_x_1589:
[----:B------:R-:W-:Y:S05]  /*13540*/  BSYNC B3 ;  /* 0x0000000000037941 */ /* 0x000fea0003800000 */
.L_x_1588:
[----:B01----:R-:W2:Y:S01]  /*13550*/  LDL.LU R2, [R1+0x4] ;  /* 0x0000040001027983 */ /* 0x003ea20000300800 */
[----:B------:R-:W-:-:S03]  /*13560*/  R2UR UR10, R11 ;  /* 0x000000000b0a72ca */ /* 0x000fc600000e0000 */
[----:B------:R-:W3:Y:S04]  /*13570*/  LDL R6, [R1+0x14] ;  /* 0x0000140001067983 */ /* 0x000ee80000100800 */
[----:B------:R-:W3:Y:S04]  /*13580*/  LDL.LU R5, [R1+0x8] ;  /* 0x0000080001057983 */ /* 0x000ee80000300800 */
[----:B------:R-:W2:Y:S01]  /*13590*/  LDL R11, [R1] ;  /* 0x00000000010b7983 */ /* 0x000ea20000100800 */
        /* <DEDUP_REMOVED lines=10> */
.L_x_1590:
        /* <DEDUP_REMOVED lines=15> */
.L_x_1591:
        /* <DEDUP_REMOVED lines=15> */
.L_x_1592:
        /* <DEDUP_REMOVED lines=15> */
.L_x_1593:
        /* <DEDUP_REMOVED lines=12> */
.L_x_1576:
[----:B------:R-:W-:Y:S05]  /*139d0*/  BSYNC B1 ;  /* 0x0000000000017941 */ /* 0x000fea0003800000 */
.L_x_1575:
[----:B0-----:R-:W2:Y:S04]  /*139e0*/  LDL R0, [R1+0x28] ;  /* 0x0000280001007983 */ /* 0x001ea80000100800 */
[----:B------:R0:W-:Y:S04]  /*139f0*/  STL [R1+0x4], R7 ;  /* 0x0000040701007387 */ /* 0x0001e80000100800 */
[----:B------:R0:W-:Y:S02]  /*13a00*/  STL [R1+0x10], R9 ;  /* 0x0000100901007387 */ /* 0x0001e40000100800 */
[----:B0-2---:R-:W-:-:S07]  /*13a10*/  VIADD R0, R0, 0xfffffffd ;  /* 0xfffffffd00007836 */ /* 0x005fce0000000000 */
.L_x_1574:
[----:B------:R-:W-:Y:S05]  /*13a20*/  BSYNC B2 ;  /* 0x0000000000027941 */ /* 0x000fea0003800000 */
.L_x_1573:
[----:B------:R-:W2:Y:S01]  /*13a30*/  LDL.LU R2, [R1+0x28] ;  /* 0x0000280001027983 */ /* 0x000ea20000300800 */
[----:B------:R-:W-:Y:S01]  /*13a40*/  VIADD R8, R8, 0xfffffffe ;  /* 0xfffffffe08087836 */ /* 0x000fe20000000000 */
[----:B--2---:R-:W-:-:S04]  /*13a50*/  LOP3.LUT R2, RZ, R2, RZ, 0x33, !PT ;  /* 0x00000002ff027212 */ /* 0x004fc800078e33ff */
[----:B------:R-:W-:-:S13]  /*13a60*/  ISETP.NE.AND P0, PT, R8, R2, PT ;  /* 0x000000020800720c */ /* 0x000fda0003f05270 */
[----:B------:R-:W-:Y:S05]  /*13a70*/  @!P0 BRA `(.L_x_1572) ;  /* 0x0000001800f08947 */ /* 0x000fea0003800000 */
[----:B------:R-:W-:-:S07]  /*13a80*/  IMAD.MOV.U32 R9, RZ, RZ, R17 ;  /* 0x000000ffff097224 */ /* 0x000fce00078e0011 */
.L_x_1632:
[----:B--2---:R-:W2:Y:S04]  /*13a90*/  LDL R4, [R1+0x18] ;  /* 0x0000180001047983 */ /* 0x004ea80000100800 */
[----:B------:R-:W3:Y:S04]  /*13aa0*/  LDL R3, [R1+0x4] ;  /* 0x0000040001037983 */ /* 0x000ee80000100800 */
[----:B------:R-:W4:Y:S01]  /*13ab0*/  LDL R2, [R1+0x10] ;  /* 0x0000100001027983 */ /* 0x000f220000100800 */
[----:B------:R-:W-:Y:S05]  /*13ac0*/  YIELD ;  /* 0x0000000000007946 */ /* 0x000fea0003800000 */
[----:B------:R-:W-:Y:S01]  /*13ad0*/  BSSY B1, `(.L_x_1594) ;  /* 0x00000d7000017945 */ /* 0x000fe20003800000 */
[----:B--2---:R-:W-:Y:S01]  /*13ae0*/  LOP3.LUT P1, RZ, R4, 0x1, RZ, 0xc0, !PT ;  /* 0x0000000104ff7812 */ /* 0x004fe2000782c0ff */
[----:B---3--:R-:W-:-:S05]  /*13af0*/  VIADD R4, R3, 0x1 ;  /* 0x0000000103047836 */ /* 0x008fca0000000000 */
[----:B------:R-:W-:-:S04]  /*13b00*/  ISETP.NE.AND P0, PT, R4, 0x2, PT ;  /* 0x000000020400780c */ /* 0x000fc80003f05270 */
[----:B------:R-:W-:Y:S02]  /*13b10*/  SEL R5, RZ, 0x1, P0 ;  /* 0x00000001ff057807 */ /* 0x000fe40000000000 */
[----:B------:R-:W-:Y:S02]  /*13b20*/  SEL R4, R4, RZ, P0 ;  /* 0x000000ff04047207 */ /* 0x000fe40000000000 */
[----:B----4-:R-:W-:Y:S01]  /*13b30*/  LOP3.LUT R5, R2, R5, RZ, 0x3c, !PT ;  /* 0x0000000502057212 */ /* 0x010fe200078e3cff */
[----:B01----:R-:W-:Y:S06]  /*13b40*/  @!P1 BRA `(.L_x_1595) ;  /* 0x0000000c003c9947 */ /* 0x003fec0003800000 */
        /* <DEDUP_REMOVED lines=25> */
.L_x_1596:
[----:B------:R-:W2:Y:S01]  /*13ce0*/  LDL R2, [R1] ;  /* 0x0000000001027983 */ /* 0x000ea20000100800 */
[----:B------:R-:W-:Y:S01]  /*13cf0*/  BSSY B2, `(.L_x_1597) ;  /* 0x0000005000027945 */ /* 0x000fe20003800000 */
[----:B--2---:R-:W-:Y:S01]  /*13d00*/  IMAD R3, R4, 0x8, R2 ;  /* 0x0000000804037824 */ /* 0x004fe200078e0202 */
[----:B------:R-:W-:-:S04]  /*13d10*/  SHF.L.U32 R2, R5, 0x1f, RZ ;  /* 0x0000001f05027819 */ /* 0x000fc800000006ff */
[----:B------:R-:W1:Y:S02]  /*13d20*/  SYNCS.PHASECHK.TRANS64.TRYWAIT P0, [R3+URZ+0x30840], R2 ;  /* 0x03084002030075a7 */ /* 0x000e64000800017f */
[----:B-1----:R-:W-:Y:S05]  /*13d30*/  @!P0 BRA `(.L_x_1598) ;  /* 0x0000004000f08947 */ /* 0x002fea0003800000 */
.L_x_1699:
[----:B------:R-:W-:Y:S05]  /*13d40*/  BSYNC B2 ;  /* 0x0000000000027941 */ /* 0x000fea0003800000 */
.L_x_1597:
        /* <DEDUP_REMOVED lines=12> */
.L_x_1600:
[----:B------:R-:W-:Y:S05]  /*13e10*/  BSYNC B2 ;  /* 0x0000000000027941 */ /* 0x000fea0003800000 */
.L_x_1599:
        /* <DEDUP_REMOVED lines=13> */
.L_x_1601:
        /* <DEDUP_REMOVED lines=16> */
.L_x_1602:
        /* <DEDUP_REMOVED lines=16> */
.L_x_1603:
        /* <DEDUP_REMOVED lines=16> */
.L_x_1604:
        /* <DEDUP_REMOVED lines=17> */
.L_x_1700:
[----:B------:R-:W-:Y:S05]  /*14300*/  BSYNC B2 ;  /* 0x0000000000027941 */ /* 0x000fea0003800000 */
.L_x_1605:
        /* <DEDUP_REMOVED lines=11> */
.L_x_1608:
[----:B------:R-:W-:Y:S05]  /*143c0*/  BSYNC B2 ;  /* 0x0000000000027941 */ /* 0x000fea0003800000 */
.L_x_1607:
[----:B0-----:R-:W2:Y:S01]  /*143d0*/  LDL.LU R3, [R1+0x4] ;  /* 0x0000040001037983 */ /* 0x001ea20000300800 */
[----:B------:R-:W-:-:S03]  /*143e0*/  R2UR UR10, R11 ;  /* 0x000000000b0a72ca */ /* 0x000fc600000e0000 */
[----:B------:R-:W3:Y:S04]  /*143f0*/  LDL R7, [R1+0x14] ;  /* 0x0000140001077983 */ /* 0x000ee80000100800 */
[----:B------:R-:W3:Y:S04]  /*14400*/  LDL.LU R6, [R1+0x8] ;  /* 0x0000080001067983 */ /* 0x000ee80000300800 */
[----:B------:R-:W2:Y:S01]  /*14410*/  LDL R11, [R1] ;  /* 0x00000000010b7983 */ /* 0x000ea20000100800 */
        /* <DEDUP_REMOVED lines=9> */
.L_x_1609:
        /* <DEDUP_REMOVED lines=15> */
.L_x_1610:
        /* <DEDUP_REMOVED lines=15> */
.L_x_1611:
        /* <DEDUP_REMOVED lines=15> */
.L_x_1612:
        /* <DEDUP_REMOVED lines=12> */
.L_x_1595:
[----:B------:R-:W-:Y:S05]  /*14840*/  BSYNC B1 ;  /* 0x0000000000017941 */ /* 0x000fea0003800000 */
.L_x_1594:
[----:B------:R-:W2:Y:S01]  /*14850*/  LDL R2, [R1+0x18] ;  /* 0x0000180001027983 */ /* 0x000ea20000100800 */
[----:B------:R-:W-:Y:S01]  /*14860*/  VIADD R3, R4, 0x1 ;  /* 0x0000000104037836 */ /* 0x000fe20000000000 */
[----:B------:R-:W-:Y:S01]  /*14870*/  BSSY B1, `(.L_x_1613) ;  /* 0x00000d8000017945 */ /* 0x000fe20003800000 */
[----:B------:R-:W-:-:S03]  /*14880*/  VIADD R6, R0, 0xffffffff ;  /* 0xffffffff00067836 */ /* 0x000fc60000000000 */
        /* <DEDUP_REMOVED lines=9> */
[----:B------:R-:W-:Y:S01]  /*14920*/  IMAD.MOV.U32 R7, RZ, RZ, R6 ;  /* 0x000000ffff077224 */ /* 0x000fe200078e0006 */
[----:B------:R-:W-:-:S04]  /*14930*/  ISETP.NE.U32.AND P0, PT, RZ, UR4, PT ;  /* 0x00000004ff007c0c */ /* 0x000fc8000bf05070 */
[----:B------:R-:W-:-:S13]  /*14940*/  ISETP.NE.AND.EX P0, PT, RZ, UR5, PT, P0 ;  /* 0x00000005ff007c0c */ /* 0x000fda000bf05300 */
[----:B------:R-:W-:Y:S05]  /*14950*/  @!P0 BRA `(.L_x_1615) ;  /* 0x0000000000508947 */ /* 0x000fea0003800000 */
[----:B------:R-:W2:Y:S01]  /*14960*/  LDL R14, [R1+0x1c] ;  /* 0x00001c00010e7983 */ /* 0x000ea20000100800 */
[----:B0-----:R-:W0:Y:S01]  /*14970*/  LDC R8, c[0x0][0x43c] ;  /* 0x00010f00ff087b82 */ /* 0x001e220000000800 */
        /* <DEDUP_REMOVED lines=16> */
[----:B------:R-:W-:-:S06]  /*14a80*/  LEA.HI.X R9, R2, UR5, R3, 0x2, P0 ;  /* 0x0000000502097c11 */ /* 0x000fcc00080f1403 */
[----:B------:R2:W5:Y:S03]  /*14a90*/  LDG.E R9, desc[UR8][R8.64] ;  /* 0x0000000808097981 */ /* 0x000566000c1e1900 */
.L_x_1615:
[----:B------:R-:W3:Y:S01]  /*14aa0*/  LDL R2, [R1] ;  /* 0x0000000001027983 */ /* 0x000ee20000100800 */
[----:B------:R-:W-:Y:S01]  /*14ab0*/  SHF.L.U32 R3, R11, 0x1f, RZ ;  /* 0x0000001f0b037819 */ /* 0x000fe200000006ff */
[----:B------:R-:W-:Y:S01]  /*14ac0*/  BSSY B2, `(.L_x_1616) ;  /* 0x0000004000027945 */ /* 0x000fe20003800000 */
[----:B---3--:R-:W-:-:S04]  /*14ad0*/  IMAD R2, R12, 0x8, R2 ;  /* 0x000000080c027824 */ /* 0x008fc800078e0202 */
[----:B------:R-:W3:Y:S02]  /*14ae0*/  SYNCS.PHASECHK.TRANS64.TRYWAIT P0, [R2+URZ+0x30840], R3 ;  /* 0x03084003020075a7 */ /* 0x000ee4000800017f */
[----:B---3--:R-:W-:Y:S05]  /*14af0*/  @!P0 BRA `(.L_x_1617) ;  /* 0x0000003400a88947 */ /* 0x008fea0003800000 */
.L_x_1701:
[----:B------:R-:W-:Y:S05]  /*14b00*/  BSYNC B2 ;  /* 0x0000000000027941 */ /* 0x000fea0003800000 */
.L_x_1616:
[----:B0-2---:R-:W0:Y:S01]  /*14b10*/  S2R R8, SR_TID.X ;  /* 0x0000000000087919 */ /* 0x005e220000002100 */
        /* <DEDUP_REMOVED lines=9> */
[----:B--2---:R-:W-:Y:S05]  /*14bb0*/  @!P0 BRA `(.L_x_1619) ;  /* 0x0000000000048947 */ /* 0x004fea0003800000 */
[----:B------:R-:W-:Y:S01]  /*14bc0*/  BPT.TRAP 0x1 ;  /* 0x000000040000795c */ /* 0x000fe20000300000 */
.L_x_1619:
[----:B------:R-:W-:Y:S05]  /*14bd0*/  BSYNC B2 ;  /* 0x0000000000027941 */ /* 0x000fea0003800000 */
.L_x_1618:
[----:B------:R-:W2:Y:S04]  /*14be0*/  LDL R8, [R1+0x4] ;  /* 0x0000040001087983 */ /* 0x000ea80000100800 */
[----:B-1----:R-:W4:Y:S04]  /*14bf0*/  LDL R11, [R1] ;  /* 0x00000000010b7983 */ /* 0x002f280000100800 */
        /* <DEDUP_REMOVED lines=8> */
[C---:B--2---:R-:W-:Y:S02]  /*14c80*/  IMAD R3, R8.reuse, 0x8, R10 ;  /* 0x0000000808037824 */ /* 0x044fe400078e020a */
[----:B----4-:R-:W-:Y:S02]  /*14c90*/  IMAD R8, R8, 0x8000, R11 ;  /* 0x0000800008087824 */ /* 0x010fe400078e020b */
[----:B------:R-:W-:-:S02]  /*14ca0*/  VIADD R3, R3, 0x30 ;  /* 0x0000003003037836 */ /* 0x000fc40000000000 */
[----:B---3--:R-:W-:Y:S02]  /*14cb0*/  IMAD R2, R7, 0x40, R2 ;  /* 0x0000004007027824 */ /* 0x008fe400078e0202 */
[----:B------:R-:W-:-:S07]  /*14cc0*/  VIADD R11, R8, 0x20400 ;  /* 0x00020400080b7836 */ /* 0x000fce0000000000 */
.L_x_1620:
        /* <DEDUP_REMOVED lines=16> */
.L_x_1621:
        /* <DEDUP_REMOVED lines=16> */
.L_x_1622:
        /* <DEDUP_REMOVED lines=16> */
.L_x_1623:
        /* <DEDUP_REMOVED lines=15> */
.L_x_1702:
[----:B------:R-:W-:Y:S05]  /*150c0*/  BSYNC B2 ;  /* 0x0000000000027941 */ /* 0x000fea0003800000 */
.L_x_1624:
        /* <DEDUP_REMOVED lines=11> */
.L_x_1627:
[----:B------:R-:W-:Y:S05]  /*15180*/  BSYNC B2 ;  /* 0x0000000000027941 */ /* 0x000fea0003800000 */
.L_x_1626:
[----:B------:R-:W2:Y:S04]  /*15190*/  LDL R8, [R1] ;  /* 0x0000000001087983 */ /* 0x000ea80000100800 */
[----:B0-----:R-:W3:Y:S04]  /*151a0*/  LDL R5, [R1+0x14] ;  /* 0x0000140001057983 */ /* 0x001ee80000100800 */
        /* <DEDUP_REMOVED lines=11> */
.L_x_1628:
        /* <DEDUP_REMOVED lines=15> */
.L_x_1629:
        /* <DEDUP_REMOVED lines=15> */
.L_x_1630:
        /* <DEDUP_REMOVED lines=15> */
.L_x_1631:
        /* <DEDUP_REMOVED lines=12> */
.L_x_1614:
[----:B------:R-:W-:Y:S05]  /*155f0*/  BSYNC B1 ;  /* 0x0000000000017941 */ /* 0x000fea0003800000 */
.L_x_1613:
[----:B------:R-:W3:Y:S01]  /*15600*/  LDL R2, [R1+0x24] ;  /* 0x0000240001027983 */ /* 0x000ee20000100800 */
[----:B------:R-:W-:Y:S01]  /*15610*/  VIADD R0, R0, 0xfffffffe ;  /* 0xfffffffe00007836 */ /* 0x000fe20000000000 */
[----:B---3--:R-:W-:-:S13]  /*15620*/  ISETP.GT.AND P0, PT, R6, R2, PT ;  /* 0x000000020600720c */ /* 0x008fda0003f04270 */
[----:B------:R-:W-:Y:S05]  /*15630*/  @P0 BRA `(.L_x_1632) ;  /* 0xffffffe400140947 */ /* 0x000fea000383ffff */
.L_x_1572:
[----:B------:R-:W-:Y:S05]  /*15640*/  BSYNC B0 ;  /* 0x0000000000007941 */ /* 0x000fea0003800000 */
.L_x_1571:
[----:B------:R-:W3:Y:S01]  /*15650*/  S2R R2, SR_TID.X ;  /* 0x0000000000027919 */ /* 0x000ee20000002100 */
[----:B------:R-:W-:Y:S01]  /*15660*/  BSSY B0, `(.L_x_1633) ;  /* 0x0000011000007945 */ /* 0x000fe20003800000 */
[----:B---3--:R-:W-:-:S04]  /*15670*/  LOP3.LUT R3, R2, 0x7f, RZ, 0xc0, !PT ;  /* 0x0000007f02037812 */ /* 0x008fc800078ec0ff */
[----:B------:R-:W-:-:S13]  /*15680*/  ISETP.NE.AND P0, PT, R3, RZ, PT ;  /* 0x000000ff0300720c */ /* 0x000fda0003f05270 */
[----:B------:R-:W-:Y:S05]  /*15690*/  @P0 BRA `(.L_x_1634) ;  /* 0x0000000000340947 */ /* 0x000fea0003800000 */
[----:B------:R-:W3:Y:S01]  /*156a0*/  S2R R2, SR_LANEID ;  /* 0x0000000000027919 */ /* 0x000ee20000000000 */
[----:B------:R-:W-:Y:S01]  /*156b0*/  VOTEU.ANY UR4, UPT, PT ;  /* 0x0000000000047886 */ /* 0x000fe200038e0100 */
[----:B------:R-:W4:Y:S01]  /*156c0*/  LDC.64 R4, c[0x0][0xc60] ;  /* 0x00031800ff047b82 */ /* 0x000f220000000a00 */
[----:B------:R-:W3:Y:S01]  /*156d0*/  FLO.U32 R0, UR4 ;  /* 0x0000000400007d00 */ /* 0x000ee200080e0000 */
[----:B------:R-:W-:Y:S01]  /*156e0*/  ULDC.64 UR6, c[0x0][0x208] ;  /* 0x0000820000067ab9 */ /* 0x000fe20000000a00 */
[----:B---3--:R-:W-:-:S06]  /*156f0*/  ISETP.EQ.U32.AND P0, PT, R0, R2, PT ;  /* 0x000000020000720c */ /* 0x008fcc0003f02070 */
[----:B------:R-:W4:Y:S07]  /*15700*/  POPC R2, UR4 ;  /* 0x0000000400027d09 */ /* 0x000f2e0008000000 */
[----:B----4-:R-:W3:Y:S04]  /*15710*/  @P0 ATOMG.E.ADD.STRONG.GPU PT, R2, desc[UR6][R4.64], R2 ;  /* 0x00000002040209a8 */ /* 0x010ee800081ee1c6 */
[----:B---3--:R3:W4:Y:S02]  /*15720*/  SHFL.IDX PT, R2, R2, R0, 0x1f ;  /* 0x00001f0002027589 */ /* 0x00872400000e0000 */
[----:B---3--:R-:W3:Y:S02]  /*15730*/  S2R R0, SR_LTMASK ;  /* 0x0000000000007919 */ /* 0x008ee40000003900 */
[----:B---3--:R-:W-:-:S06]  /*15740*/  LOP3.LUT R0, R0, UR4, RZ, 0xc0, !PT ;  /* 0x0000000400007c12 */ /* 0x008fcc000f8ec0ff */
[----:B------:R-:W4:Y:S02]  /*15750*/  POPC R0, R0 ;  /* 0x0000000000007309 */ /* 0x000f240000000000 */
[----:B----4-:R-:W-:-:S07]  /*15760*/  IADD3 R16, R2, UR38, R0 ;  /* 0x0000002602107c10 */ /* 0x010fce000fffe000 */
.L_x_1634:
[----:B------:R-:W-:Y:S05]  /*15770*/  BSYNC B0 ;  /* 0x0000000000007941 */ /* 0x000fea0003800000 */
.L_x_1633:
[----:B------:R-:W3:Y:S01]  /*15780*/  LDL R0, [R1+0x18] ;  /* 0x0000180001007983 */ /* 0x000ee20000100800 */
[----:B------:R-:W-:Y:S01]  /*15790*/  BSSY B0, `(.L_x_1635) ;  /* 0x000005c000007945 */ /* 0x000fe20003800000 */
[----:B---3--:R-:W-:-:S13]  /*157a0*/  LOP3.LUT P0, RZ, R0, 0x1, RZ, 0xc0, !PT ;  /* 0x0000000100ff7812 */ /* 0x008fda000780c0ff */
[----:B------:R-:W-:Y:S05]  /*157b0*/  @!P0 BRA `(.L_x_1636) ;  /* 0x0000000400648947 */ /* 0x000fea0003800000 */
[----:B------:R-:W3:Y:S04]  /*157c0*/  LDL R4, [R1] ;  /* 0x0000000001047983 */ /* 0x000ee80000100800 */
[----:B------:R-:W3:Y:S04]  /*157d0*/  LDL R0, [R1+0x4] ;  /* 0x0000040001007983 */ /* 0x000ee80000100800 */
[----:B------:R-:W4:Y:S01]  /*157e0*/  LDL R2, [R1+0x10] ;  /* 0x0000100001027983 */ /* 0x000f220000100800 */
[----:B------:R-:W-:Y:S01]  /*157f0*/  BSSY B1, `(.L_x_1637) ;  /* 0x0000006000017945 */ /* 0x000fe20003800000 */
[----:B------:R-:W-:Y:S01]  /*15800*/  ISETP.NE.AND P1, PT, R3, RZ, PT ;  /* 0x000000ff0300720c */ /* 0x000fe20003f25270 */
[----:B---3--:R-:W-:Y:S01]  /*15810*/  IMAD R0, R0, 0x8, R4 ;  /* 0x0000000800007824 */ /* 0x008fe200078e0204 */
[----:B----4-:R-:W-:-:S04]  /*15820*/  SHF.L.U32 R2, R2, 0x1f, RZ ;  /* 0x0000001f02027819 */ /* 0x010fc800000006ff */
[----:B------:R-:W3:Y:S02]  /*15830*/  SYNCS.PHASECHK.TRANS64.TRYWAIT P0, [R0+URZ+0x30860], R2 ;  /* 0x03086002000075a7 */ /* 0x000ee4000800017f */
[----:B---3--:R-:W-:Y:S05]  /*15840*/  @!P0 BRA `(.L_x_1638) ;  /* 0x00000028007c8947 */ /* 0x008fea0003800000 */
.L_x_1703:
[----:B------:R-:W-:Y:S05]  /*15850*/  BSYNC B1 ;  /* 0x0000000000017941 */ /* 0x000fea0003800000 */
.L_x_1637:
[----:B------:R-:W-:Y:S04]  /*15860*/  BSSY B1, `(.L_x_1639) ;  /* 0x0000009000017945 */ /* 0x000fe80003800000 */
        /* <DEDUP_REMOVED lines=8> */
.L_x_1640:
[----:B------:R-:W-:Y:S05]  /*158f0*/  BSYNC B1 ;  /* 0x0000000000017941 */ /* 0x000fea0003800000 */
.L_x_1639:
[----:B------:R-:W4:Y:S04]  /*15900*/  LDL.LU R5, [R1+0x14] ;  /* 0x0000140001057983 */ /* 0x000f280000300800 */
[----:B------:R-:W4:Y:S04]  /*15910*/  LDL.LU R3, [R1+0x8] ;  /* 0x0000080001037983 */ /* 0x000f280000300800 */
[----:B------:R-:W5:Y:S04]  /*15920*/  LDL R4, [R1] ;  /* 0x0000000001047983 */ /* 0x000f680000100800 */
[----:B---3--:R-:W5:Y:S01]  /*15930*/  LDL R2, [R1+0x4] ;  /* 0x0000040001027983 */ /* 0x008f620000100800 */
        /* <DEDUP_REMOVED lines=8> */
[----:B-----5:R-:W-:-:S04]  /*159c0*/  IMAD R2, R2, 0x8000, R4 ;  /* 0x0000800002027824 */ /* 0x020fc800078e0204 */
[----:B------:R-:W-:-:S07]  /*159d0*/  VIADD R4, R2, 0x400 ;  /* 0x0000040002047836 */ /* 0x000fce0000000000 */
.L_x_1641:
        /* <DEDUP_REMOVED lines=10> */
[----:B------:R-:W-:Y:S01]  /*15a80*/  PLOP3.LUT P0, PT, PT, PT, PT, 0x80, 0x0 ;  /* 0x000000000000781c */ /* 0x000fe20003f0f070 */
[----:B------:R-:W-:Y:S01]  /*15a90*/  VIADD R4, R2, 0x2400 ;  /* 0x0000240002047836 */ /* 0x000fe20000000000 */
[----:B------:R-:W-:Y:S01]  /*15aa0*/  UMOV UR6, 0x0 ;  /* 0x0000000000067882 */ /* 0x000fe20000000000 */
[----:B------:R-:W-:Y:S01]  /*15ab0*/  UMOV UR7, 0x14f00000 ;  /* 0x14f0000000077882 */ /* 0x000fe20000000000 */
[----:B------:R-:W-:-:S09]  /*15ac0*/  UMOV UR10, 0x40 ;  /* 0x00000040000a7882 */ /* 0x000fd20000000000 */
.L_x_1642:
        /* <DEDUP_REMOVED lines=15> */
.L_x_1643:
        /* <DEDUP_REMOVED lines=15> */
.L_x_1644:
        /* <DEDUP_REMOVED lines=10> */
.L_x_1636:
[----:B------:R-:W-:Y:S05]  /*15d50*/  BSYNC B0 ;  /* 0x0000000000007941 */ /* 0x000fea0003800000 */
.L_x_1635:
[----:B------:R-:W3:Y:S04]  /*15d60*/  LDL.LU R5, [R1+0x4] ;  /* 0x0000040001057983 */ /* 0x000ee80000300800 */
[----:B------:R-:W4:Y:S01]  /*15d70*/  LDL.LU R4, [R1+0x10] ;  /* 0x0000100001047983 */ /* 0x000f220000300800 */
[----:B---3--:R-:W-:-:S05]  /*15d80*/  VIADD R0, R5, 0x1 ;  /* 0x0000000105007836 */ /* 0x008fca0000000000 */
[----:B------:R-:W-:-:S04]  /*15d90*/  ISETP.NE.AND P0, PT, R0, 0x2, PT ;  /* 0x000000020000780c */ /* 0x000fc80003f05270 */
[----:B------:R-:W-:Y:S02]  /*15da0*/  SEL R2, RZ, 0x1, P0 ;  /* 0x00000001ff027807 */ /* 0x000fe40000000000 */
[----:B------:R-:W-:Y:S02]  /*15db0*/  SEL R0, R0, RZ, P0 ;  /* 0x000000ff00007207 */ /* 0x000fe40000000000 */
[----:B----4-:R-:W-:-:S03]  /*15dc0*/  LOP3.LUT R4, R4, R2, RZ, 0x3c, !PT ;  /* 0x0000000204047212 */ /* 0x010fc600078e3cff */
[----:B------:R3:W-:Y:S04]  /*15dd0*/  STL [R1+0x4], R0 ;  /* 0x0000040001007387 */ /* 0x0007e80000100800 */
[----:B------:R3:W-:Y:S02]  /*15de0*/  STL [R1+0x10], R4 ;  /* 0x0000100401007387 */ /* 0x0007e40000100800 */
.L_x_1551:
[----:B------:R-:W-:Y:S05]  /*15df0*/  BSYNC B7 ;  /* 0x0000000000077941 */ /* 0x000fea0003800000 */
.L_x_1549:
[----:B---3--:R-:W3:Y:S02]  /*15e00*/  LDL R0, [R1+0x18] ;  /* 0x0000180001007983 */ /* 0x008ee40000100800 */
[----:B---3--:R-:W-:-:S13]  /*15e10*/  LOP3.LUT P0, RZ, R0, 0x2, RZ, 0xc0, !PT ;  /* 0x0000000200ff7812 */ /* 0x008fda000780c0ff */
[----:B------:R-:W-:Y:S05]  /*15e20*/  @!P0 BRA `(.L_x_1645) ;  /* 0x0000000000288947 */ /* 0x000fea0003800000 */
[----:B------:R-:W-:Y:S05]  /*15e30*/  WARPSYNC.ALL ;  /* 0x0000000000007948 */ /* 0x000fea0003800000 */
[----:B------:R-:W3:Y:S08]  /*15e40*/  S2UR UR5, SR_CgaCtaId ;  /* 0x00000000000579c3 */ /* 0x000ef00000008800 */
[----:B------:R-:W-:Y:S06]  /*15e50*/  BAR.SYNC.DEFER_BLOCKING 0x5, 0x180 ;  /* 0x0146000000007b1d */ /* 0x000fec0000010000 */
[----:B------:R-:W-:-:S02]  /*15e60*/  UMOV UR4, 0x400 ;  /* 0x0000040000047882 */ /* 0x000fc40000000000 */
[----:B---3--:R-:W-:-:S06]  /*15e70*/  ULEA UR4, UR5, UR4, 0x18 ;  /* 0x0000000405047291 */ /* 0x008fcc000f8ec03f */
[----:B------:R-:W-:-:S05]  /*15e80*/  IMAD.U32 R0, RZ, RZ, UR4 ;  /* 0x00000004ff007e24 */ /* 0x000fca000f8e00ff */
[----:B------:R4:W3:Y:S04]  /*15e90*/  LDS.128 R16, [R0+0x308d0] ;  /* 0x0308d00000107984 */ /* 0x0008e80000000c00 */
[----:B------:R4:W-:Y:S01]  /*15ea0*/  STL [R1], R0 ;  /* 0x0000000001007387 */ /* 0x0009e20000100800 */
[----:B------:R-:W-:Y:S06]  /*15eb0*/  BAR.ARV 0x4, 0x180 ;  /* 0x0106000000007b1d */ /* 0x000fec0000002000 */
[----:B------:R-:W-:Y:S05]  /*15ec0*/  BRA `(.L_x_1646) ;  /* 0x0000000800e47947 */ /* 0x000fea0003800000 */
.L_x_1645:
[----:B------:R-:W3:Y:S01]  /*15ed0*/  S2R R0, SR_TID.X ;  /* 0x0000000000007919 */ /* 0x000ee20000002100 */
[----:B------:R-:W-:Y:S01]  /*15ee0*/  UMOV UR4, 0xffffffff ;  /* 0xffffffff00047882 */ /* 0x000fe20000000000 */
[----:B---3--:R-:W-:-:S04]  /*15ef0*/  LOP3.LUT R6, R0, 0x1f, RZ, 0xc0, !PT ;  /* 0x0000001f00067812 */ /* 0x008fc800078ec0ff */
[----:B------:R-:W-:Y:S01]  /*15f00*/  ISETP.NE.AND P0, PT, R6, 0x1f, PT ;  /* 0x0000001f0600780c */ /* 0x000fe20003f05270 */
[----:B------:R-:W-:-:S12]  /*15f10*/  BRA.DIV UR4, `(.L_x_1647) ;  /* 0x0000002204dc7947 */ /* 0x000fd8000b800000 */
[----:B------:R-:W-:Y:S01]  /*15f20*/  IMAD.IADD R5, R19, 0x1, R6 ;  /* 0x0000000113057824 */ /* 0x000fe200078e0206 */
[----:B------:R-:W-:Y:S01]  /*15f30*/  ULDC UR4, c[0x0][0xc3c] ;  /* 0x00030f0000047ab9 */ /* 0x000fe20000000800 */
[----:B------:R-:W-:-:S03]  /*15f40*/  ULDC.64 UR6, c[0x0][0x208] ;  /* 0x0000820000067ab9 */ /* 0x000fc60000000a00 */
[----:B------:R-:W-:-:S13]  /*15f50*/  ISETP.GE.OR P1, PT, R5, UR4, !P0 ;  /* 0x0000000405007c0c */ /* 0x000fda000c726670 */
[----:B------:R-:W3:Y:S02]  /*15f60*/  @!P1 LDC.64 R2, c[0x0][0xc80] ;  /* 0x00032000ff029b82 */ /* 0x000ee40000000a00 */
[----:B---3--:R-:W-:-:S06]  /*15f70*/  @!P1 IMAD.WIDE R2, R5, 0x4, R2 ;  /* 0x0000000405029825 */ /* 0x008fcc00078e0202 */
[----:B------:R3:W4:Y:S01]  /*15f80*/  @!P1 LDG.E R3, desc[UR6][R2.64] ;  /* 0x0000000602039981 */ /* 0x000722000c1e1900 */
[C---:B------:R-:W-:Y:S02]  /*15f90*/  ISETP.GE.U32.AND P2, PT, R6.reuse, 0x2, PT ;  /* 0x000000020600780c */ /* 0x040fe40003f46070 */
[C---:B------:R-:W-:Y:S01]  /*15fa0*/  ISETP.GE.U32.AND P3, PT, R6.reuse, 0x4, PT ;  /* 0x000000040600780c */ /* 0x040fe20003f66070 */
[----:B------:R-:W-:Y:S01]  /*15fb0*/  SHFL.IDX PT, R0, R16, RZ, 0x1f ;  /* 0x00001fff10007589 */ /* 0x000fe200000e0000 */
[C---:B------:R-:W-:Y:S02]  /*15fc0*/  ISETP.GE.U32.AND P4, PT, R6.reuse, 0x8, PT ;  /* 0x000000080600780c */ /* 0x040fe40003f86070 */
[C---:B------:R-:W-:Y:S01]  /*15fd0*/  ISETP.GE.U32.AND P5, PT, R6.reuse, 0x10, PT ;  /* 0x000000100600780c */ /* 0x040fe20003fa6070 */
[----:B---3--:R-:W-:Y:S02]  /*15fe0*/  IMAD.MOV.U32 R2, RZ, RZ, RZ ;  /* 0x000000ffff027224 */ /* 0x008fe400078e00ff */
[----:B----4-:R-:W-:Y:S01]  /*15ff0*/  @!P1 IMAD.MOV.U32 R2, RZ, RZ, R3 ;  /* 0x000000ffff029224 */ /* 0x010fe200078e0003 */
[----:B------:R-:W-:-:S04]  /*16000*/  ISETP.NE.AND P1, PT, R6, RZ, PT ;  /* 0x000000ff0600720c */ /* 0x000fc80003f25270 */
[----:B------:R-:W3:Y:S02]  /*16010*/  SHFL.UP PT, R3, R2, 0x1, RZ ;  /* 0x0420000002037989 */ /* 0x000ee400000e00ff */
[----:B---3--:R-:W-:-:S05]  /*16020*/  SEL R5, R3, RZ, P1 ;  /* 0x000000ff03057207 */ /* 0x008fca0000800000 */
[----:B------:R-:W-:Y:S02]  /*16030*/  IMAD.IADD R3, R2, 0x1, R5 ;  /* 0x0000000102037824 */ /* 0x000fe400078e0205 */
[----:B------:R-:W-:Y:S04]  /*16040*/  SHFL.IDX PT, R5, R16, 0x1, 0x1f ;  /* 0x00201f0010057f89 */ /* 0x000fe800000e0000 */
[----:B------:R-:W3:Y:S02]  /*16050*/  SHFL.UP PT, R4, R3, 0x2, RZ ;  /* 0x0440000003047989 */ /* 0x000ee400000e00ff */
[----:B---3--:R-:W-:-:S05]  /*16060*/  SEL R4, R4, RZ, P2 ;  /* 0x000000ff04047207 */ /* 0x008fca0001000000 */
[----:B------:R-:W-:-:S05]  /*16070*/  IMAD.IADD R3, R3, 0x1, R4 ;  /* 0x0000000103037824 */ /* 0x000fca00078e0204 */
        /* <DEDUP_REMOVED lines=9> */
[----:B------:R3:W4:Y:S02]  /*16110*/  SHFL.IDX PT, R16, R3, 0x1f, 0x1f ;  /* 0x03e01f0003107f89 */ /* 0x00072400000e0000 */
.L_x_1713:
[----:B------:R-:W-:Y:S02]  /*16120*/  ULDC UR4, c[0x0][0xc38] ;  /* 0x00030e0000047ab9 */ /* 0x000fe40000000800 */
[----:B------:R-:W-:-:S04]  /*16130*/  IMAD.U32 R4, RZ, RZ, UR4 ;  /* 0x00000004ff047e24 */ /* 0x000fc8000f8e00ff */
[----:B----4-:R-:W-:-:S04]  /*16140*/  IMAD R16, R16, R4, RZ ;  /* 0x0000000410107224 */ /* 0x010fc800078e02ff */
[----:B------:R-:W-:-:S05]  /*16150*/  IMAD.IADD R5, R5, 0x1, R16 ;  /* 0x0000000105057824 */ /* 0x000fca00078e0210 */
[----:B------:R-:W-:-:S13]  /*16160*/  ISETP.GT.AND P6, PT, R5, R0, PT ;  /* 0x000000000500720c */ /* 0x000fda0003fc4270 */
[----:B------:R-:W-:Y:S05]  /*16170*/  @P6 BRA `(.L_x_1648) ;  /* 0x0000000000a06947 */ /* 0x000fea0003800000 */
.L_x_1653:
[----:B---3--:R-:W3:Y:S01]  /*16180*/  LDC R3, c[0x0][0xc3c] ;  /* 0x00030f00ff037b82 */ /* 0x008ee20000000800 */
[----:B------:R-:W-:-:S05]  /*16190*/  VIADD R19, R19, 0x1f ;  /* 0x0000001f13137836 */ /* 0x000fca0000000000 */
[----:B---3--:R-:W-:-:S13]  /*161a0*/  ISETP.GE.AND P6, PT, R19, R3, PT ;  /* 0x000000031300720c */ /* 0x008fda0003fc6270 */
[----:B------:R-:W-:Y:S05]  /*161b0*/  @P6 BRA `(.L_x_1649) ;  /* 0x0000000400dc6947 */ /* 0x000fea0003800000 */
[----:B------:R-:W3:Y:S01]  /*161c0*/  S2R R2, SR_TID.X ;  /* 0x0000000000027919 */ /* 0x000ee20000002100 */
[----:B------:R-:W-:Y:S01]  /*161d0*/  BSSY B0, `(.L_x_1650) ;  /* 0x000000a000007945 */ /* 0x000fe20003800000 */
[----:B---3--:R-:W-:-:S05]  /*161e0*/  LOP3.LUT R2, R2, 0x1f, RZ, 0xc0, !PT ;  /* 0x0000001f02027812 */ /* 0x008fca00078ec0ff */
[----:B------:R-:W-:Y:S02]  /*161f0*/  IMAD.IADD R4, R19, 0x1, R2 ;  /* 0x0000000113047824 */ /* 0x000fe400078e0202 */
[----:B------:R-:W-:-:S03]  /*16200*/  IMAD.MOV.U32 R2, RZ, RZ, RZ ;  /* 0x000000ffff027224 */ /* 0x000fc600078e00ff */
[----:B------:R-:W-:-:S13]  /*16210*/  ISETP.GE.OR P6, PT, R4, R3, !P0 ;  /* 0x000000030400720c */ /* 0x000fda00047c6670 */
[----:B------:R-:W-:Y:S05]  /*16220*/  @P6 BRA `(.L_x_1651) ;  /* 0x0000000000106947 */ /* 0x000fea0003800000 */
[----:B------:R-:W3:Y:S01]  /*16230*/  LDC.64 R2, c[0x0][0xc80] ;  /* 0x00032000ff027b82 */ /* 0x000ee20000000a00 */
[----:B------:R-:W-:Y:S01]  /*16240*/  ULDC.64 UR4, c[0x0][0x208] ;  /* 0x0000820000047ab9 */ /* 0x000fe20000000a00 */
[----:B---3--:R-:W-:-:S06]  /*16250*/  IMAD.WIDE R2, R4, 0x4, R2 ;  /* 0x0000000404027825 */ /* 0x008fcc00078e0202 */
[----:B------:R3:W5:Y:S02]  /*16260*/  LDG.E R2, desc[UR4][R2.64] ;  /* 0x0000000402027981 */ /* 0x000764000c1e1900 */
.L_x_1651:
[----:B------:R-:W-:Y:S05]  /*16270*/  BSYNC B0 ;  /* 0x0000000000007941 */ /* 0x000fea0003800000 */
.L_x_1650:
[----:B------:R-:W-:-:S03]  /*16280*/  UMOV UR4, 0xffffffff ;  /* 0xffffffff00047882 */ /* 0x000fc60000000000 */
[----:B------:R-:W-:Y:S05]  /*16290*/  BRA.DIV UR4, `(.L_x_1652) ;  /* 0x00000026043c7947 */ /* 0x000fea000b800000 */
[----:B-----5:R-:W3:Y:S02]  /*162a0*/  SHFL.UP PT, R14, R2, 0x1, RZ ;  /* 0x04200000020e7989 */ /* 0x020ee400000e00ff */
        /* <DEDUP_REMOVED lines=15> */
.L_x_1721:
[----:B------:R-:W-:Y:S02]  /*163a0*/  ULDC UR4, c[0x0][0xc38] ;  /* 0x00030e0000047ab9 */ /* 0x000fe40000000800 */
[----:B------:R-:W-:-:S04]  /*163b0*/  IMAD.U32 R4, RZ, RZ, UR4 ;  /* 0x00000004ff047e24 */ /* 0x000fc8000f8e00ff */
[----:B----4-:R-:W-:-:S04]  /*163c0*/  IMAD R16, R16, R4, RZ ;  /* 0x0000000410107224 */ /* 0x010fc800078e02ff */
[----:B------:R-:W-:-:S05]  /*163d0*/  IMAD.IADD R5, R16, 0x1, R5 ;  /* 0x0000000110057824 */ /* 0x000fca00078e0205 */
[----:B------:R-:W-:-:S13]  /*163e0*/  ISETP.GT.AND P6, PT, R5, R0, PT ;  /* 0x000000000500720c */ /* 0x000fda0003fc4270 */
[----:B------:R-:W-:Y:S05]  /*163f0*/  @!P6 BRA `(.L_x_1653) ;  /* 0xfffffffc0060e947 */ /* 0x000fea000383ffff */
.L_x_1648:
[----:B------:R-:W-:Y:S01]  /*16400*/  IMAD.IADD R16, R5, 0x1, -R16 ;  /* 0x0000000105107824 */ /* 0x000fe200078e0a10 */
[----:B------:R-:W-:-:S03]  /*16410*/  UMOV UR4, 0xffffffff ;  /* 0xffffffff00047882 */ /* 0x000fc60000000000 */
[----:B------:R-:W-:-:S05]  /*16420*/  IMAD R5, R3, R4, R16 ;  /* 0x0000000403057224 */ /* 0x000fca00078e0210 */
[----:B------:R-:W-:Y:S01]  /*16430*/  ISETP.GT.AND P6, PT, R5, R0, PT ;  /* 0x000000000500720c */ /* 0x000fe20003fc4270 */
[----:B------:R-:W-:-:S12]  /*16440*/  BRA.DIV UR4, `(.L_x_1654) ;  /* 0x0000002604a47947 */ /* 0x000fd8000b800000 */
[----:B------:R-:W-:-:S04]  /*16450*/  VOTE.ANY R5, PT, !P6 ;  /* 0x0000000000057806 */ /* 0x000fc800070e0100 */
[----:B------:R-:W4:Y:S02]  /*16460*/  POPC R6, R5 ;  /* 0x0000000500067309 */ /* 0x000f240000000000 */
[----:B----4-:R4:W0:Y:S02]  /*16470*/  SHFL.IDX PT, R17, R2, R6, 0x1f ;  /* 0x00001f0602117589 */ /* 0x01082400000e0000 */
.L_x_1725:
[----:B------:R-:W-:Y:S01]  /*16480*/  ISETP.NE.AND P0, PT, R5, RZ, PT ;  /* 0x000000ff0500720c */ /* 0x000fe20003f05270 */
[----:B------:R-:W-:-:S12]  /*16490*/  IMAD.MOV.U32 R5, RZ, RZ, RZ ;  /* 0x000000ffff057224 */ /* 0x000fd800078e00ff */
[----:B------:R-:W-:Y:S05]  /*164a0*/  @!P0 BRA `(.L_x_1655) ;  /* 0x0000000000148947 */ /* 0x000fea0003800000 */
[----:B------:R-:W-:Y:S01]  /*164b0*/  UMOV UR4, 0xffffffff ;  /* 0xffffffff00047882 */ /* 0x000fe20000000000 */
[----:B-1----:R-:W-:Y:S02]  /*164c0*/  VIADD R12, R6, 0xffffffff ;  /* 0xffffffff060c7836 */ /* 0x002fe40000000000 */
[----:B------:R-:W-:Y:S05]  /*164d0*/  BRA.DIV UR4, `(.L_x_1656) ;  /* 0x0000002604c87947 */ /* 0x000fea000b800000 */
[----:B---3--:R1:W3:Y:S02]  /*164e0*/  SHFL.IDX PT, R3, R3, R12, 0x1f ;  /* 0x00001f0c03037589 */ /* 0x0082e400000e0000 */
.L_x_1728:
[----:B---3--:R-:W-:-:S07]  /*164f0*/  IMAD.MOV.U32 R5, RZ, RZ, R3 ;  /* 0x000000ffff057224 */ /* 0x008fce00078e0003 */
.L_x_1655:
[----:B---34-:R-:W3:Y:S01]  /*16500*/  LDC.64 R2, c[0x0][0xc90] ;  /* 0x00032400ff027b82 */ /* 0x018ee20000000a00 */
[----:B------:R-:W-:Y:S01]  /*16510*/  IMAD.IADD R19, R6, 0x1, R19 ;  /* 0x0000000106137824 */ /* 0x000fe200078e0213 */
[----:B------:R-:W-:-:S03]  /*16520*/  ULDC.64 UR4, c[0x0][0x208] ;  /* 0x0000820000047ab9 */ /* 0x000fc60000000a00 */
[----:B---3--:R-:W-:-:S05]  /*16530*/  IMAD.WIDE R2, R19, 0x4, R2 ;  /* 0x0000000413027825 */ /* 0x008fca00078e0202 */
[----:B0-2---:R-:W2:Y:S01]  /*16540*/  LDG.E R7, desc[UR4][R2.64] ;  /* 0x0000000402077981 */ /* 0x005ea2000c1e1900 */
[----:B------:R-:W-:-:S04]  /*16550*/  IMAD R16, R5, R4, R16 ;  /* 0x0000000405107224 */ /* 0x000fc800078e0210 */
[----:B------:R-:W-:Y:S02]  /*16560*/  IMAD.IADD R0, R0, 0x1, -R16 ;  /* 0x0000000100007824 */ /* 0x000fe400078e0a10 */
[----:B--2---:R-:W-:-:S05]  /*16570*/  IMAD R6, R17, R7, RZ ;  /* 0x0000000711067224 */ /* 0x004fca00078e02ff */
[----:B------:R-:W-:-:S04]  /*16580*/  IABS R8, R6 ;  /* 0x0000000600087213 */ /* 0x000fc80000000000 */
[----:B------:R-:W0:Y:S08]  /*16590*/  I2F.RP R2, R8 ;  /* 0x0000000800027306 */ /* 0x000e300000209400 */
[----:B0-----:R-:W0:Y:S02]  /*165a0*/  MUFU.RCP R2, R2 ;  /* 0x0000000200027308 */ /* 0x001e240000001000 */
[----:B0-----:R-:W-:-:S06]  /*165b0*/  VIADD R2, R2, 0xffffffe ;  /* 0x0ffffffe02027836 */ /* 0x001fcc0000000000 */
[----:B------:R-:W0:Y:S02]  /*165c0*/  F2I.FTZ.U32.TRUNC.NTZ R3, R2 ;  /* 0x0000000200037305 */ /* 0x000e24000021f000 */
[----:B0-----:R-:W-:-:S04]  /*165d0*/  IMAD.MOV R2, RZ, RZ, -R3 ;  /* 0x000000ffff027224 */ /* 0x001fc800078e0a03 */
[----:B------:R-:W-:Y:S02]  /*165e0*/  IMAD R5, R2, R8, RZ ;  /* 0x0000000802057224 */ /* 0x000fe400078e02ff */
[----:B------:R-:W-:-:S04]  /*165f0*/  IMAD.MOV.U32 R2, RZ, RZ, RZ ;  /* 0x000000ffff027224 */ /* 0x000fc800078e00ff */
[----:B------:R-:W-:Y:S01]  /*16600*/  IMAD.HI.U32 R2, R3, R5, R2 ;  /* 0x0000000503027227 */ /* 0x000fe200078e0002 */
[----:B------:R-:W-:Y:S02]  /*16610*/  IABS R3, R0 ;  /* 0x0000000000037213 */ /* 0x000fe40000000000 */
[----:B------:R-:W-:-:S03]  /*16620*/  IABS R5, R6 ;  /* 0x0000000600057213 */ /* 0x000fc60000000000 */
[----:B------:R-:W-:-:S04]  /*16630*/  IMAD.HI.U32 R2, R2, R3, RZ ;  /* 0x0000000302027227 */ /* 0x000fc800078e00ff */
[----:B------:R-:W-:-:S04]  /*16640*/  IMAD.MOV R5, RZ, RZ, -R5 ;  /* 0x000000ffff057224 */ /* 0x000fc800078e0a05 */
        /* <DEDUP_REMOVED lines=11> */
[----:B------:R-:W-:Y:S02]  /*16700*/  IMAD R5, R7, R2, RZ ;  /* 0x0000000207057224 */ /* 0x000fe400078e02ff */
[----:B------:R-:W-:Y:S02]  /*16710*/  IMAD.MOV R2, RZ, RZ, -R2 ;  /* 0x000000ffff027224 */ /* 0x000fe400078e0a02 */
[----:B------:R-:W-:Y:S02]  /*16720*/  IMAD.MOV R3, RZ, RZ, -R5 ;  /* 0x000000ffff037224 */ /* 0x000fe400078e0a05 */
[----:B------:R-:W-:-:S03]  /*16730*/  IMAD R0, R6, R2, R0 ;  /* 0x0000000206007224 */ /* 0x000fc600078e0200 */
[----:B------:R-:W-:-:S04]  /*16740*/  VIADDMNMX R4, R3, R4, R7, PT ;  /* 0x0000000403047246 */ /* 0x000fc80003800107 */
        /* <DEDUP_REMOVED lines=19> */
[C---:B------:R-:W-:Y:S01]  /*16880*/  LOP3.LUT R3, R0.reuse, R4, RZ, 0x3c, !PT ;  /* 0x0000000400037212 */ /* 0x040fe200078e3cff */
[----:B------:R-:W-:-:S03]  /*16890*/  IMAD.IADD R0, R0, 0x1, R5 ;  /* 0x0000000100007824 */ /* 0x000fc600078e0205 */
[----:B------:R-:W-:-:S07]  /*168a0*/  ISETP.GE.AND P2, PT, R3, RZ, PT ;  /* 0x000000ff0300720c */ /* 0x000fce0003f46270 */
[----:B------:R-:W-:-:S06]  /*168b0*/  @P0 VIADD R2, R2, 0x1 ;  /* 0x0000000102020836 */ /* 0x000fcc0000000000 */
[----:B------:R-:W-:Y:S01]  /*168c0*/  @!P2 IMAD.MOV R2, RZ, RZ, -R2 ;  /* 0x000000ffff02a224 */ /* 0x000fe200078e0a02 */
[----:B------:R-:W-:Y:S01]  /*168d0*/  @!P1 LOP3.LUT R2, RZ, R4, RZ, 0x33, !PT ;  /* 0x00000004ff029212 */ /* 0x000fe200078e33ff */
[----:B------:R-:W-:-:S04]  /*168e0*/  IMAD.MOV R4, RZ, RZ, -R4 ;  /* 0x000000ffff047224 */ /* 0x000fc800078e0a04 */
[----:B------:R-:W-:Y:S01]  /*168f0*/  IMAD R18, R2, R4, R0 ;  /* 0x0000000402127224 */ /* 0x000fe200078e0200 */
[----:B------:R-:W-:-:S05]  /*16900*/  LOP3.LUT R2, RZ, R2, RZ, 0x33, !PT ;  /* 0x00000002ff027212 */ /* 0x000fca00078e33ff */
[----:B------:R-:W-:Y:S01]  /*16910*/  IMAD.IADD R17, R17, 0x1, R2 ;  /* 0x0000000111117824 */ /* 0x000fe200078e0202 */
[----:B------:R-:W-:Y:S06]  /*16920*/  BRA `(.L_x_1657) ;  /* 0x00000000001c7947 */ /* 0x000fec0003800000 */
.L_x_1649:
[----:B------:R-:W-:Y:S01]  /*16930*/  UMOV UR4, URZ ;  /* 0x0000003f00047c82 */ /* 0x000fe20008000000 */
[----:B------:R-:W-:Y:S01]  /*16940*/  UMOV UR5, URZ ;  /* 0x0000003f00057c82 */ /* 0x000fe20008000000 */
[----:B------:R-:W-:Y:S01]  /*16950*/  ULDC UR6, c[0x0][0xc3c] ;  /* 0x00030f0000067ab9 */ /* 0x000fe20000000800 */
[----:B------:R-:W-:Y:S02]  /*16960*/  IMAD.MOV.U32 R16, RZ, RZ, R0 ;  /* 0x000000ffff107224 */ /* 0x000fe400078e0000 */
[----:B------:R-:W-:Y:S02]  /*16970*/  IMAD.U32 R17, RZ, RZ, UR4 ;  /* 0x00000004ff117e24 */ /* 0x000fe4000f8e00ff */
[----:B------:R-:W-:Y:S02]  /*16980*/  IMAD.U32 R18, RZ, RZ, UR5 ;  /* 0x00000005ff127e24 */ /* 0x000fe4000f8e00ff */
[----:B------:R-:W-:-:S07]  /*16990*/  IMAD.U32 R19, RZ, RZ, UR6 ;  /* 0x00000006ff137e24 */ /* 0x000fce000f8e00ff */
.L_x_1657:
[----:B------:R3:W4:Y:S01]  /*169a0*/  LDL R3, [R1] ;  /* 0x0000000001037983 */ /* 0x0007220000100800 */
[----:B------:R-:W5:Y:S01]  /*169b0*/  S2R R0, SR_TID.X ;  /* 0x0000000000007919 */ /* 0x000f620000002100 */
[----:B------:R-:W-:Y:S05]  /*169c0*/  WARPSYNC.ALL ;  /* 0x0000000000007948 */ /* 0x000fea0003800000 */
[----:B-----5:R-:W-:Y:S01]  /*169d0*/  LOP3.LUT R0, R0, 0x1f, RZ, 0xc0, !PT ;  /* 0x0000001f00007812 */ /* 0x020fe200078ec0ff */
[----:B------:R-:W-:Y:S03]  /*169e0*/  BAR.SYNC.DEFER_BLOCKING 0x4, 0x180 ;  /* 0x0106000000007b1d */ /* 0x000fe60000010000 */
[----:B------:R-:W-:-:S13]  /*169f0*/  ISETP.NE.AND P0, PT, R0, RZ, PT ;  /* 0x000000ff0000720c */ /* 0x000fda0003f05270 */
[----:B------:R-:W4:Y:S01]  /*16a00*/  @!P0 S2R R0, SR_CgaCtaId ;  /* 0x0000000000008919 */ /* 0x000f220000008800 */
[----:B------:R-:W-:-:S04]  /*16a10*/  @!P0 MOV R2, 0x400 ;  /* 0x0000040000028802 */ /* 0x000fc80000000f00 */
[----:B----4-:R-:W-:-:S05]  /*16a20*/  @!P0 LEA R3, R0, R2, 0x18 ;  /* 0x0000000200038211 */ /* 0x010fca00078ec0ff */
[----:B------:R3:W-:Y:S04]  /*16a30*/  @!P0 STS.128 [R3+0x308d0], R16 ;  /* 0x0308d01003008388 */ /* 0x0007e80000000c00 */
[----:B------:R3:W-:Y:S01]  /*16a40*/  @!P0 STL [R1], R3 ;  /* 0x0000000301008387 */ /* 0x0007e20000100800 */
[----:B------:R-:W-:Y:S06]  /*16a50*/  BAR.ARV 0x5, 0x180 ;  /* 0x0146000000007b1d */ /* 0x000fec0000002000 */
.L_x_1646:
[----:B------:R-:W-:Y:S02]  /*16a60*/  ULDC UR4, c[0x0][0xc3c] ;  /* 0x00030f0000047ab9 */ /* 0x000fe40000000800 */
[----:B---3--:R-:W-:-:S13]  /*16a70*/  ISETP.GE.AND P0, PT, R19, UR4, PT ;  /* 0x0000000413007c0c */ /* 0x008fda000bf06270 */
[----:B------:R-:W-:Y:S05]  /*16a80*/  @!P0 BRA `(.L_x_1658) ;  /* 0xffffff9c00148947 */ /* 0x000fea000383ffff */
[----:B------:R-:W-:Y:S05]  /*16a90*/  BSYNC B8 ;  /* 0x0000000000087941 */ /* 0x000fea0003800000 */
.L_x_1537:
[----:B----4-:R-:W3:Y:S01]  /*16aa0*/  LDL.LU R0, [R1+0x38] ;  /* 0x0000380001007983 */ /* 0x010ee20000300800 */
[----:B------:R-:W-:Y:S01]  /*16ab0*/  BSSY B0, `(.L_x_1659) ;  /* 0x000000b000007945 */ /* 0x000fe20003800000 */
[----:B------:R-:W4:Y:S01]  /*16ac0*/  S2R R5, SR_CgaCtaId ;  /* 0x0000000000057919 */ /* 0x000f220000008800 */
[----:B---3--:R-:W-:-:S05]  /*16ad0*/  VIADD R0, R0, 0x1 ;  /* 0x0000000100007836 */ /* 0x008fca0000000000 */
[----:B0-----:R-:W-:-:S04]  /*16ae0*/  LEA.HI R2, R0, R0, RZ, 0x1 ;  /* 0x0000000000027211 */ /* 0x001fc800078f08ff */
[----:B------:R-:W-:-:S05]  /*16af0*/  LOP3.LUT R3, R2, 0xfffffffe, RZ, 0xc0, !PT ;  /* 0xfffffffe02037812 */ /* 0x000fca00078ec0ff */
[----:B------:R-:W-:Y:S01]  /*16b00*/  IMAD.IADD R3, R0, 0x1, -R3 ;  /* 0x0000000100037824 */ /* 0x000fe200078e0a03 */
[----:B------:R-:W-:-:S04]  /*16b10*/  MOV R0, 0x400 ;  /* 0x0000040000007802 */ /* 0x000fc80000000f00 */
[----:B----4-:R-:W-:Y:S02]  /*16b20*/  LEA R0, R5, R0, 0x18 ;  /* 0x0000000005007211 */ /* 0x010fe400078ec0ff */
[----:B------:R-:W-:-:S04]  /*16b30*/  SHF.L.U32 R3, R3, 0x1f, RZ ;  /* 0x0000001f03037819 */ /* 0x000fc800000006ff */
[----:B------:R-:W0:Y:S02]  /*16b40*/  SYNCS.PHASECHK.TRANS64.TRYWAIT P0, [R0+URZ+0x30820], R3 ;  /* 0x03082003000075a7 */ /* 0x000e24000800017f */
[----:B0-----:R-:W-:Y:S05]  /*16b50*/  @!P0 BRA `(.L_x_1660) ;  /* 0x0000002000508947 */ /* 0x001fea0003800000 */
.L_x_1729:
[----:B------:R-:W-:Y:S05]  /*16b60*/  BSYNC B0 ;  /* 0x0000000000007941 */ /* 0x000fea0003800000 */
.L_x_1659:
[----:B------:R-:W-:-:S03]  /*16b70*/  UMOV UR4, 0xffffffff ;  /* 0xffffffff00047882 */ /* 0x000fc60000000000 */
[----:B------:R-:W-:Y:S05]  /*16b80*/  BRA.DIV UR4, `(.L_x_1661) ;  /* 0x0000002204587947 */ /* 0x000fea000b800000 */
[----:B------:R-:W3:Y:S02]  /*16b90*/  S2R R2, SR_TID.X ;  /* 0x0000000000027919 */ /* 0x000ee40000002100 */
[----:B---3--:R-:W-:-:S04]  /*16ba0*/  SHF.R.U32.HI R2, RZ, 0x5, R2 ;  /* 0x00000005ff027819 */ /* 0x008fc80000011602 */
[----:B------:R-:W-:-:S05]  /*16bb0*/  LOP3.LUT R2, R2, 0x3, RZ, 0xc0, !PT ;  /* 0x0000000302027812 */ /* 0x000fca00078ec0ff */
[----:B------:R3:W4:Y:S02]  /*16bc0*/  SHFL.IDX PT, R14, R2, RZ, 0x1f ;  /* 0x00001fff020e7589 */ /* 0x00072400000e0000 */
.L_x_1732:
[----:B----4-:R-:W-:Y:S01]  /*16bd0*/  ISETP.NE.AND P0, PT, R14, RZ, PT ;  /* 0x000000ff0e00720c */ /* 0x010fe20003f05270 */
[----:B------:R-:W-:-:S12]  /*16be0*/  BSSY B0, `(.L_x_1662) ;  /* 0x0000029000007945 */ /* 0x000fd80003800000 */
[----:B------:R-:W-:Y:S05]  /*16bf0*/  @P0 BRA `(.L_x_1663) ;  /* 0x00000000009c0947 */ /* 0x000fea0003800000 */
[----:B------:R-:W-:-:S03]  /*16c00*/  UMOV UR4, 0xffffffff ;  /* 0xffffffff00047882 */ /* 0x000fc60000000000 */
[----:B------:R-:W-:Y:S05]  /*16c10*/  BRA.DIV UR4, `(.L_x_1664) ;  /* 0x0000002204687947 */ /* 0x000fea000b800000 */
[----:B------:R-:W-:-:S13]  /*16c20*/  ELECT P6, URZ, PT ;  /* 0x00000000003f782f */ /* 0x000fda00038c0000 */
.L_x_1735:
        /* <DEDUP_REMOVED lines=8> */
.L_x_1665:
[----:B0-----:R-:W3:Y:S04]  /*16cb0*/  LDL R3, [R1+0x4] ;  /* 0x0000040001037983 */ /* 0x001ee80000100800 */
[----:B--2---:R-:W2:Y:S01]  /*16cc0*/  LDL.LU R7, [R1+0x10] ;  /* 0x0000100001077983 */ /* 0x004ea20000300800 */
[----:B------:R-:W-:-:S04]  /*16cd0*/  VIADD R2, R0, 0x30840 ;  /* 0x0003084000027836 */ /* 0x000fc80000000000 */
[C---:B---3--:R-:W-:Y:S02]  /*16ce0*/  IMAD R6, R3.reuse, 0x8, R2 ;  /* 0x0000000803067824 */ /* 0x048fe400078e0202 */
[----:B------:R-:W-:Y:S01]  /*16cf0*/  VIADD R3, R3, 0x1 ;  /* 0x0000000103037836 */ /* 0x000fe20000000000 */
[----:B--2---:R-:W-:-:S04]  /*16d00*/  SHF.L.U32 R5, R7, 0x1f, RZ ;  /* 0x0000001f07057819 */ /* 0x004fc800000006ff */
[C---:B------:R-:W-:Y:S01]  /*16d10*/  ISETP.NE.AND P1, PT, R3.reuse, 0x2, PT ;  /* 0x000000020300780c */ /* 0x040fe20003f25270 */
[----:B------:R-:W0:Y:S03]  /*16d20*/  SYNCS.PHASECHK.TRANS64.TRYWAIT P0, [R6+URZ], R5 ;  /* 0x00000005060075a7 */ /* 0x000e26000800017f */
[----:B------:R-:W-:Y:S02]  /*16d30*/  SEL R4, RZ, 0x1, P1 ;  /* 0x00000001ff047807 */ /* 0x000fe40000800000 */
[----:B------:R-:W-:Y:S02]  /*16d40*/  SEL R3, R3, RZ, P1 ;  /* 0x000000ff03037207 */ /* 0x000fe40000800000 */
[----:B------:R-:W-:-:S03]  /*16d50*/  LOP3.LUT R4, R7, R4, RZ, 0x3c, !PT ;  /* 0x0000000407047212 */ /* 0x000fc600078e3cff */
[----:B------:R-:W-:Y:S01]  /*16d60*/  IMAD R7, R3, 0x8, R2 ;  /* 0x0000000803077824 */ /* 0x000fe200078e0202 */
[----:B------:R-:W-:Y:S01]  /*16d70*/  SHF.L.U32 R2, R4, 0x1f, RZ ;  /* 0x0000001f04027819 */ /* 0x000fe200000006ff */
[----:B0-----:R-:W-:Y:S06]  /*16d80*/  @!P0 BRA `(.L_x_1666) ;  /* 0x00000020002c8947 */ /* 0x001fec0003800000 */
.L_x_1736:
[----:B------:R-:W2:Y:S02]  /*16d90*/  SYNCS.PHASECHK.TRANS64.TRYWAIT P0, [R7+URZ], R2 ;  /* 0x00000002070075a7 */ /* 0x000ea4000800017f */
[----:B--2---:R-:W-:Y:S05]  /*16da0*/  @!P0 BRA `(.L_x_1667) ;  /* 0x0000002000388947 */ /* 0x004fea0003800000 */
.L_x_1737:
[----:B------:R-:W-:Y:S05]  /*16db0*/  @!P2 BRA `(.L_x_1668) ;  /* 0x000000000004a947 */ /* 0x000fea0003800000 */
[----:B------:R-:W-:Y:S01]  /*16dc0*/  BPT.TRAP 0x1 ;  /* 0x000000040000795c */ /* 0x000fe20000300000 */
.L_x_1668:
[----:B------:R-:W3:Y:S01]  /*16dd0*/  LDL.LU R4, [R1+0x4] ;  /* 0x0000040001047983 */ /* 0x000ee20000300800 */
[----:B------:R-:W-:-:S04]  /*16de0*/  VIADD R0, R0, 0x30860 ;  /* 0x0003086000007836 */ /* 0x000fc80000000000 */
[----:B---3--:R-:W-:-:S04]  /*16df0*/  IMAD R4, R4, 0x8, R0 ;  /* 0x0000000804047824 */ /* 0x008fc800078e0200 */
[----:B------:R-:W3:Y:S02]  /*16e00*/  SYNCS.PHASECHK.TRANS64.TRYWAIT P0, [R4+URZ], R5 ;  /* 0x00000005040075a7 */ /* 0x000ee4000800017f */
[----:B---3--:R-:W-:Y:S05]  /*16e10*/  @!P0 BRA `(.L_x_1669) ;  /* 0x0000002000308947 */ /* 0x008fea0003800000 */
.L_x_1738:
[----:B------:R-:W-:-:S07]  /*16e20*/  IMAD R3, R3, 0x8, R0 ;  /* 0x0000000803037824 */ /* 0x000fce00078e0200 */
.L_x_1670:
[----:B----4-:R4:W0:Y:S02]  /*16e30*/  SYNCS.PHASECHK.TRANS64.TRYWAIT P0, [R3+URZ], R2 ;  /* 0x00000002030075a7 */ /* 0x010824000800017f */
[----:B0-----:R-:W-:Y:S05]  /*16e40*/  @!P0 NANOSLEEP.SYNCS 0x989680 ;  /* 0x009896800000895d */ /* 0x001fea0003900000 */
[----:B------:R-:W0:Y:S02]  /*16e50*/  @!P0 SYNCS.PHASECHK.TRANS64 P0, [R3+URZ], R2 ;  /* 0x00000002030085a7 */ /* 0x000e24000800007f */
[----:B0-----:R-:W-:Y:S05]  /*16e60*/  @!P0 BRA `(.L_x_1670) ;  /* 0xfffffffc00f08947 */ /* 0x001fea000383ffff */
.L_x_1663:
[----:B------:R-:W-:Y:S05]  /*16e70*/  BSYNC B0 ;  /* 0x0000000000007941 */ /* 0x000fea0003800000 */
.L_x_1662:
[----:B------:R-:W-:Y:S05]  /*16e80*/  EXIT ;  /* 0x000000000000794d */ /* 0x000fea0003800000 */
.L_x_1439:
[----:B0-----:R-:W-:-:S04]  /*16e90*/  IMAD.U32 R3, RZ, RZ, UR37 ;  /* 0x00000025ff037e24 */ /* 0x001fc8000f8e00ff */
[----:B------:R0:W1:Y:S03]  /*16ea0*/  SYNCS.PHASECHK.TRANS64.TRYWAIT P1, [R3+URZ+0x30800], R0 ;  /* 0x03080000030075a7 */ /* 0x000066000802017f */
[----:B-1----:R-:W-:Y:S05]  /*16eb0*/  @!P1 NANOSLEEP.SYNCS 0x989680 ;  /* 0x009896800000995d */ /* 0x002fea0003900000 */
[----:B------:R-:W1:Y:S02]  /*16ec0*/  @!P1 SYNCS.PHASECHK.TRANS64 P1, [R3+URZ+0x30800], R0 ;  /* 0x03080000030095a7 */ /* 0x000e64000802007f */
[----:B-1----:R-:W-:Y:S05]  /*16ed0*/  @!P1 BRA `(.L_x_1439) ;  /* 0xfffffffc00ec9947 */ /* 0x002fea000383ffff */
[----:B------:R-:W-:Y:S05]  /*16ee0*/  BRA `(.L_x_1671) ;  /* 0xfffffeac00f07947 */ /* 0x000fea000383ffff */
.L_x_1443:
[----:B-1----:R1:W2:Y:S02]  /*16ef0*/  SYNCS.PHASECHK.TRANS64.TRYWAIT P2, [R5+URZ+0x30830], R0 ;  /* 0x03083000050075a7 */ /* 0x0022a4000804017f */
[----:B--2---:R-:W-:Y:S05]  /*16f00*/  @!P2 NANOSLEEP.SYNCS 0x989680 ;  /* 0x009896800000a95d */ /* 0x004fea0003900000 */
[----:B------:R-:W2:Y:S02]  /*16f10*/  @!P2 SYNCS.PHASECHK.TRANS64 P2, [R5+URZ+0x30830], R0 ;  /* 0x030830000500a5a7 */ /* 0x000ea4000804007f */
[----:B--2---:R-:W-:Y:S05]  /*16f20*/  @!P2 BRA `(.L_x_1443) ;  /* 0xfffffffc00f0a947 */ /* 0x004fea000383ffff */
[----:B------:R-:W-:Y:S05]  /*16f30*/  BRA `(.L_x_1442) ;  /* 0xfffffeb000147947 */ /* 0x000fea000383ffff */
.L_x_1459:
[----:B-1----:R-:W-:-:S04]  /*16f40*/  IMAD.U32 R152, RZ, RZ, UR6 ;  /* 0x00000006ff987e24 */ /* 0x002fc8000f8e00ff */
[----:B------:R1:W2:Y:S03]  /*16f50*/  SYNCS.PHASECHK.TRANS64.TRYWAIT P2, [R152+URZ+0x30830], R21 ;  /* 0x03083015980075a7 */ /* 0x0002a6000804017f */
[----:B--2---:R-:W-:Y:S05]  /*16f60*/  @!P2 NANOSLEEP.SYNCS 0x989680 ;  /* 0x009896800000a95d */ /* 0x004fea0003900000 */
[----:B------:R-:W2:Y:S02]  /*16f70*/  @!P2 SYNCS.PHASECHK.TRANS64 P2, [R152+URZ+0x30830], R21 ;  /* 0x030830159800a5a7 */ /* 0x000ea4000804007f */
[----:B--2---:R-:W-:Y:S05]  /*16f80*/  @!P2 BRA `(.L_x_1459) ;  /* 0xfffffffc00eca947 */ /* 0x004fea000383ffff */
[----:B------:R-:W-:Y:S05]  /*16f90*/  BRA `(.L_x_1458) ;  /* 0xfffffed400e87947 */ /* 0x000fea000383ffff */
.L_x_1463:
[----:B0-----:R-:W-:-:S04]  /*16fa0*/  IMAD.U32 R21, RZ, RZ, UR10 ;  /* 0x0000000aff157e24 */ /* 0x001fc8000f8e00ff */
[----:B------:R0:W2:Y:S03]  /*16fb0*/  SYNCS.PHASECHK.TRANS64.TRYWAIT P2, [R21+URZ+0x30850], R0 ;  /* 0x03085000150075a7 */ /* 0x0000a6000804017f */
[----:B--2---:R-:W-:Y:S05]  /*16fc0*/  @!P2 NANOSLEEP.SYNCS 0x989680 ;  /* 0x009896800000a95d */ /* 0x004fea0003900000 */
[----:B------:R-:W2:Y:S02]  /*16fd0*/  @!P2 SYNCS.PHASECHK.TRANS64 P2, [R21+URZ+0x30850], R0 ;  /* 0x030850001500a5a7 */ /* 0x000ea4000804007f */
[----:B--2---:R-:W-:Y:S05]  /*16fe0*/  @!P2 BRA `(.L_x_1463) ;  /* 0xfffffffc00eca947 */ /* 0x004fea000383ffff */
[----:B------:R-:W-:Y:S05]  /*16ff0*/  BRA `(.L_x_1462) ;  /* 0xfffffee400747947 */ /* 0x000fea000383ffff */
.L_x_1480:
[----:B-1----:R-:W-:-:S04]  /*17000*/  IMAD.U32 R4, RZ, RZ, UR5 ;  /* 0x00000005ff047e24 */ /* 0x002fc8000f8e00ff */
[----:B------:R1:W2:Y:S03]  /*17010*/  SYNCS.PHASECHK.TRANS64.TRYWAIT P2, [R4+URZ+0x30830], R3 ;  /* 0x03083003040075a7 */ /* 0x0002a6000804017f */
[----:B--2---:R-:W-:Y:S05]  /*17020*/  @!P2 NANOSLEEP.SYNCS 0x989680 ;  /* 0x009896800000a95d */ /* 0x004fea0003900000 */
[----:B------:R-:W2:Y:S02]  /*17030*/  @!P2 SYNCS.PHASECHK.TRANS64 P2, [R4+URZ+0x30830], R3 ;  /* 0x030830030400a5a7 */ /* 0x000ea4000804007f */
[----:B--2---:R-:W-:Y:S05]  /*17040*/  @!P2 BRA `(.L_x_1480) ;  /* 0xfffffffc00eca947 */ /* 0x004fea000383ffff */
[----:B------:R-:W-:Y:S05]  /*17050*/  BRA `(.L_x_1479) ;  /* 0xffffff0000587947 */ /* 0x000fea000383ffff */
.L_x_1484:
[----:B01----:R-:W-:-:S04]  /*17060*/  IMAD.U32 R3, RZ, RZ, UR14 ;  /* 0x0000000eff037e24 */ /* 0x003fc8000f8e00ff */
[----:B------:R0:W1:Y:S03]  /*17070*/  SYNCS.PHASECHK.TRANS64.TRYWAIT P2, [R3+URZ+0x30850], R0 ;  /* 0x03085000030075a7 */ /* 0x000066000804017f */
[----:B-1----:R-:W-:Y:S05]  /*17080*/  @!P2 NANOSLEEP.SYNCS 0x989680 ;  /* 0x009896800000a95d */ /* 0x002fea0003900000 */
[----:B------:R-:W1:Y:S02]  /*17090*/  @!P2 SYNCS.PHASECHK.TRANS64 P2, [R3+URZ+0x30850], R0 ;  /* 0x030850000300a5a7 */ /* 0x000e64000804007f */
[----:B-1----:R-:W-:Y:S05]  /*170a0*/  @!P2 BRA `(.L_x_1484) ;  /* 0xfffffffc00eca947 */ /* 0x002fea000383ffff */
[----:B------:R-:W-:Y:S05]  /*170b0*/  BRA `(.L_x_1483) ;  /* 0xffffff0c00e47947 */ /* 0x000fea000383ffff */
.L_x_1490:
[----:B-1----:R-:W-:-:S04]  /*170c0*/  IMAD.U32 R4, RZ, RZ, UR5 ;  /* 0x00000005ff047e24 */ /* 0x002fc8000f8e00ff */
[----:B------:R1:W2:Y:S03]  /*170d0*/  SYNCS.PHASECHK.TRANS64.TRYWAIT P2, [R4+URZ+0x30830], R3 ;  /* 0x03083003040075a7 */ /* 0x0002a6000804017f */
[----:B--2---:R-:W-:Y:S05]  /*170e0*/  @!P2 NANOSLEEP.SYNCS 0x989680 ;  /* 0x009896800000a95d */ /* 0x004fea0003900000 */
[----:B------:R-:W2:Y:S02]  /*170f0*/  @!P2 SYNCS.PHASECHK.TRANS64 P2, [R4+URZ+0x30830], R3 ;  /* 0x030830030400a5a7 */ /* 0x000ea4000804007f */
[----:B--2---:R-:W-:Y:S05]  /*17100*/  @!P2 BRA `(.L_x_1490) ;  /* 0xfffffffc00eca947 */ /* 0x004fea000383ffff */
[----:B------:R-:W-:Y:S05]  /*17110*/  BRA `(.L_x_1489) ;  /* 0xffffff1c00647947 */ /* 0x000fea000383ffff */
.L_x_1494:
[----:B01----:R-:W-:-:S04]  /*17120*/  IMAD.U32 R3, RZ, RZ, UR14 ;  /* 0x0000000eff037e24 */ /* 0x003fc8000f8e00ff */
[----:B------:R0:W1:Y:S03]  /*17130*/  SYNCS.PHASECHK.TRANS64.TRYWAIT P2, [R3+URZ+0x30850], R0 ;  /* 0x03085000030075a7 */ /* 0x000066000804017f */
[----:B-1----:R-:W-:Y:S05]  /*17140*/  @!P2 NANOSLEEP.SYNCS 0x989680 ;  /* 0x009896800000a95d */ /* 0x002fea0003900000 */
[----:B------:R-:W1:Y:S02]  /*17150*/  @!P2 SYNCS.PHASECHK.TRANS64 P2, [R3+URZ+0x30850], R0 ;  /* 0x030850000300a5a7 */ /* 0x000e64000804007f */
[----:B-1----:R-:W-:Y:S05]  /*17160*/  @!P2 BRA `(.L_x_1494) ;  /* 0xfffffffc00eca947 */ /* 0x002fea000383ffff */
[----:B------:R-:W-:Y:S05]  /*17170*/  BRA `(.L_x_1493) ;  /* 0xffffff2800f07947 */ /* 0x000fea000383ffff */
.L_x_1507:
[----:B-1----:R-:W-:-:S04]  /*17180*/  IMAD.U32 R7, RZ, RZ, UR7 ;  /* 0x00000007ff077e24 */ /* 0x002fc8000f8e00ff */
[----:B------:R1:W2:Y:S03]  /*17190*/  SYNCS.PHASECHK.TRANS64.TRYWAIT P0, [R7+URZ+0x30850], R0 ;  /* 0x03085000070075a7 */ /* 0x0002a6000800017f */
[----:B--2---:R-:W-:Y:S05]  /*171a0*/  @!P0 NANOSLEEP.SYNCS 0x989680 ;  /* 0x009896800000895d */ /* 0x004fea0003900000 */
[----:B------:R-:W2:Y:S02]  /*171b0*/  @!P0 SYNCS.PHASECHK.TRANS64 P0, [R7+URZ+0x30850], R0 ;  /* 0x03085000070085a7 */ /* 0x000ea4000800007f */
[----:B--2---:R-:W-:Y:S05]  /*171c0*/  @!P0 BRA `(.L_x_1507) ;  /* 0xfffffffc00ec8947 */ /* 0x004fea000383ffff */
[----:B------:R-:W-:Y:S05]  /*171d0*/  BRA `(.L_x_1506) ;  /* 0xffffff4800f47947 */ /* 0x000fea000383ffff */
.L_x_1557:
        /* <DEDUP_REMOVED lines=11> */
.L_x_1673:
[----:B------:R-:W-:Y:S05]  /*17290*/  BSYNC B0 ;  /* 0x0000000000007941 */ /* 0x000fea0003800000 */
.L_x_1672:
[----:B------:R-:W-:Y:S05]  /*172a0*/  BRA `(.L_x_1674) ;  /* 0xffffffa000d47947 */ /* 0x000fea000383ffff */
.L_x_1559:
[----:B------:R-:W-:Y:S01]  /*172b0*/  BSSY B0, `(.L_x_1675) ;  /* 0x0000006000007945 */ /* 0x000fe20003800000 */
[----:B------:R-:W-:-:S07]  /*172c0*/  IMAD.MOV.U32 R15, RZ, RZ, -0x1 ;  /* 0xffffffffff0f7424 */ /* 0x000fce00078e00ff */
[----:B012-4-:R-:W-:Y:S05]  /*172d0*/  WARPSYNC.COLLECTIVE R15, `(.L_x_1676) ;  /* 0x000000000f0c7348 */ /* 0x017fea0003c00000 */
[----:B------:R-:W-:Y:S02]  /*172e0*/  ELECT P6, UR62, PT ;  /* 0x00000000003e782f */ /* 0x000fe400038c0000 */
[----:B------:R-:W-:Y:S01]  /*172f0*/  MOV R14, UR62 ;  /* 0x0000003e000e7c02 */ /* 0x000fe20008000f00 */
[----:B012-4-:R-:W-:Y:S10]  /*17300*/  ENDCOLLECTIVE ;  /* 0x000000000000791b */ /* 0x017ff40003800000 */
.L_x_1676:
[----:B------:R-:W-:Y:S05]  /*17310*/  BSYNC B0 ;  /* 0x0000000000007941 */ /* 0x000fea0003800000 */
.L_x_1675:
[----:B------:R-:W-:Y:S05]  /*17320*/  BRA `(.L_x_1677) ;  /* 0xffffffa000e07947 */ /* 0x000fea000383ffff */
.L_x_1561:
[----:B0-----:R0:W2:Y:S02]  /*17330*/  SYNCS.PHASECHK.TRANS64.TRYWAIT P0, [R0+URZ+0x30840], R2 ;  /* 0x03084002000075a7 */ /* 0x0010a4000800017f */
[----:B--2---:R-:W-:Y:S05]  /*17340*/  @!P0 NANOSLEEP.SYNCS 0x989680 ;  /* 0x009896800000895d */ /* 0x004fea0003900000 */
[----:B------:R-:W2:Y:S02]  /*17350*/  @!P0 SYNCS.PHASECHK.TRANS64 P0, [R0+URZ+0x30840], R2 ;  /* 0x03084002000085a7 */ /* 0x000ea4000800007f */
[----:B--2---:R-:W-:Y:S05]  /*17360*/  @!P0 BRA `(.L_x_1561) ;  /* 0xfffffffc00f08947 */ /* 0x004fea000383ffff */
[----:B------:R-:W-:Y:S05]  /*17370*/  BRA `(.L_x_1678) ;  /* 0xffffffa4004c7947 */ /* 0x000fea000383ffff */
.L_x_1565:
[----:B------:R-:W2:Y:S01]  /*17380*/  LDL.LU R11, [R1+0x30] ;  /* 0x00003000010b7983 */ /* 0x000ea20000300800 */
[----:B------:R-:W-:Y:S01]  /*17390*/  IMAD.MOV.U32 R13, RZ, RZ, R3 ;  /* 0x000000ffff0d7224 */ /* 0x000fe200078e0003 */
[----:B------:R-:W-:Y:S01]  /*173a0*/  LOP3.LUT R5, R5, 0x7f, RZ, 0xc0, !PT ;  /* 0x0000007f05057812 */ /* 0x000fe200078ec0ff */
[----:B------:R-:W-:Y:S02]  /*173b0*/  IMAD.MOV.U32 R12, RZ, RZ, RZ ;  /* 0x000000ffff0c7224 */ /* 0x000fe400078e00ff */
[----:B------:R-:W-:Y:S01]  /*173c0*/  IMAD.MOV.U32 R15, RZ, RZ, -0x1 ;  /* 0xffffffffff0f7424 */ /* 0x000fe200078e00ff */
[----:B------:R-:W-:-:S05]  /*173d0*/  SHF.R.U32.HI R0, RZ, 0x3, R5 ;  /* 0x00000003ff007819 */ /* 0x000fca0000011605 */
[----:B------:R-:W-:-:S04]  /*173e0*/  IMAD.IADD R0, R0, 0x1, R9 ;  /* 0x0000000100007824 */ /* 0x000fc800078e0209 */
[C---:B------:R-:W-:Y:S02]  /*173f0*/  VIADD R5, R0.reuse, 0x10 ;  /* 0x0000001000057836 */ /* 0x040fe40000000000 */
[----:B------:R-:W-:Y:S02]  /*17400*/  VIADD R9, R0, 0x60 ;  /* 0x0000006000097836 */ /* 0x000fe40000000000 */
[----:B--2---:R-:W-:Y:S02]  /*17410*/  IMAD R2, R11, R7, RZ ;  /* 0x000000070b027224 */ /* 0x004fe400078e02ff */
[----:B------:R-:W-:-:S03]  /*17420*/  IMAD.MOV.U32 R11, RZ, RZ, 0x181f ;  /* 0x0000181fff0b7424 */ /* 0x000fc600078e00ff */
[----:B------:R-:W-:-:S13]  /*17430*/  ISETP.GE.AND P5, PT, R0, R2, PT ;  /* 0x000000020000720c */ /* 0x000fda0003fa6270 */
[----:B-----5:R-:W-:Y:S05]  /*17440*/  WARPSYNC.COLLECTIVE R15, `(.L_x_1679) ;  /* 0x000000000f087348 */ /* 0x020fea0003c00000 */
[----:B------:R0:W1:Y:S02]  /*17450*/  SHFL.IDX P6, R14, R13, R12, R11 ;  /* 0x0000000c0d0e7389 */ /* 0x00006400000c000b */
[----:B01---5:R-:W-:Y:S01]  /*17460*/  ENDCOLLECTIVE ;  /* 0x000000000000791b */ /* 0x023fe20003800000 */
.L_x_1679:
[----:B------:R-:W-:Y:S02]  /*17470*/  IMAD.MOV.U32 R13, RZ, RZ, R4 ;  /* 0x000000ffff0d7224 */ /* 0x000fe400078e0004 */
[----:B------:R-:W-:-:S07]  /*17480*/  IMAD.MOV.U32 R6, RZ, RZ, R14 ;  /* 0x000000ffff067224 */ /* 0x000fce00078e000e */
[----:B------:R-:W-:Y:S05]  /*17490*/  WARPSYNC.COLLECTIVE R15, `(.L_x_1680) ;  /* 0x000000000f087348 */ /* 0x000fea0003c00000 */
[----:B------:R0:W1:Y:S02]  /*174a0*/  SHFL.IDX P6, R14, R13, R12, R11 ;  /* 0x0000000c0d0e7389 */ /* 0x00006400000c000b */
[----:B01----:R-:W-:Y:S01]  /*174b0*/  ENDCOLLECTIVE ;  /* 0x000000000000791b */ /* 0x003fe20003800000 */
.L_x_1680:
        /* <DEDUP_REMOVED lines=21> */
.L_x_1681:
[----:B------:R-:W-:Y:S02]  /*17610*/  IMAD.MOV.U32 R13, RZ, RZ, R4 ;  /* 0x000000ffff0d7224 */ /* 0x000fe400078e0004 */
[----:B------:R-:W-:-:S07]  /*17620*/  IMAD.MOV.U32 R6, RZ, RZ, R14 ;  /* 0x000000ffff067224 */ /* 0x000fce00078e000e */
[----:B------:R-:W-:Y:S05]  /*17630*/  WARPSYNC.COLLECTIVE R15, `(.L_x_1682) ;  /* 0x000000000f087348 */ /* 0x000fea0003c00000 */
[----:B------:R0:W1:Y:S02]  /*17640*/  SHFL.IDX P6, R14, R13, R12, R11 ;  /* 0x0000000c0d0e7389 */ /* 0x00006400000c000b */
[----:B01----:R-:W-:Y:S01]  /*17650*/  ENDCOLLECTIVE ;  /* 0x000000000000791b */ /* 0x003fe20003800000 */
.L_x_1682:
        /* <DEDUP_REMOVED lines=21> */
.L_x_1683:
[----:B------:R-:W-:Y:S02]  /*177b0*/  IMAD.MOV.U32 R13, RZ, RZ, R4 ;  /* 0x000000ffff0d7224 */ /* 0x000fe400078e0004 */
[----:B------:R-:W-:-:S07]  /*177c0*/  IMAD.MOV.U32 R6, RZ, RZ, R14 ;  /* 0x000000ffff067224 */ /* 0x000fce00078e000e */
[----:B------:R-:W-:Y:S05]  /*177d0*/  WARPSYNC.COLLECTIVE R15, `(.L_x_1684) ;  /* 0x000000000f087348 */ /* 0x000fea0003c00000 */
[----:B------:R0:W1:Y:S02]  /*177e0*/  SHFL.IDX P6, R14, R13, R12, R11 ;  /* 0x0000000c0d0e7389 */ /* 0x00006400000c000b */
[----:B01----:R-:W-:Y:S01]  /*177f0*/  ENDCOLLECTIVE ;  /* 0x000000000000791b */ /* 0x003fe20003800000 */
.L_x_1684:
        /* <DEDUP_REMOVED lines=21> */
.L_x_1685:
[----:B------:R-:W-:Y:S02]  /*17950*/  IMAD.MOV.U32 R13, RZ, RZ, R4 ;  /* 0x000000ffff0d7224 */ /* 0x000fe400078e0004 */
[----:B------:R-:W-:-:S07]  /*17960*/  IMAD.MOV.U32 R6, RZ, RZ, R14 ;  /* 0x000000ffff067224 */ /* 0x000fce00078e000e */
[----:B------:R-:W-:Y:S05]  /*17970*/  WARPSYNC.COLLECTIVE R15, `(.L_x_1686) ;  /* 0x000000000f087348 */ /* 0x000fea0003c00000 */
[----:B------:R0:W1:Y:S02]  /*17980*/  SHFL.IDX P6, R14, R13, R12, R11 ;  /* 0x0000000c0d0e7389 */ /* 0x00006400000c000b */
[----:B01----:R-:W-:Y:S01]  /*17990*/  ENDCOLLECTIVE ;  /* 0x000000000000791b */ /* 0x003fe20003800000 */
.L_x_1686:
        /* <DEDUP_REMOVED lines=21> */
.L_x_1687:
[----:B------:R-:W-:Y:S02]  /*17af0*/  IMAD.MOV.U32 R13, RZ, RZ, R4 ;  /* 0x000000ffff0d7224 */ /* 0x000fe400078e0004 */
[----:B------:R-:W-:-:S07]  /*17b00*/  IMAD.MOV.U32 R6, RZ, RZ, R14 ;  /* 0x000000ffff067224 */ /* 0x000fce00078e000e */
[----:B------:R-:W-:Y:S05]  /*17b10*/  WARPSYNC.COLLECTIVE R15, `(.L_x_1688) ;  /* 0x000000000f087348 */ /* 0x000fea0003c00000 */
[----:B------:R0:W1:Y:S02]  /*17b20*/  SHFL.IDX P6, R14, R13, R12, R11 ;  /* 0x0000000c0d0e7389 */ /* 0x00006400000c000b */
[----:B01----:R-:W-:Y:S01]  /*17b30*/  ENDCOLLECTIVE ;  /* 0x000000000000791b */ /* 0x003fe20003800000 */
.L_x_1688:
        /* <DEDUP_REMOVED lines=20> */
.L_x_1689:
[----:B------:R-:W-:Y:S02]  /*17c80*/  IMAD.MOV.U32 R13, RZ, RZ, R4 ;  /* 0x000000ffff0d7224 */ /* 0x000fe400078e0004 */
[----:B------:R-:W-:-:S07]  /*17c90*/  IMAD.MOV.U32 R6, RZ, RZ, R14 ;  /* 0x000000ffff067224 */ /* 0x000fce00078e000e */
[----:B------:R-:W-:Y:S05]  /*17ca0*/  WARPSYNC.COLLECTIVE R15, `(.L_x_1690) ;  /* 0x000000000f087348 */ /* 0x000fea0003c00000 */
[----:B------:R0:W1:Y:S02]  /*17cb0*/  SHFL.IDX P6, R14, R13, R12, R11 ;  /* 0x0000000c0d0e7389 */ /* 0x00006400000c000b */
[----:B01----:R-:W-:Y:S01]  /*17cc0*/  ENDCOLLECTIVE ;  /* 0x000000000000791b */ /* 0x003fe20003800000 */
.L_x_1690:
        /* <DEDUP_REMOVED lines=20> */
.L_x_1691:
[----:B------:R-:W-:Y:S02]  /*17e10*/  IMAD.MOV.U32 R13, RZ, RZ, R4 ;  /* 0x000000ffff0d7224 */ /* 0x000fe400078e0004 */
[----:B------:R-:W-:-:S07]  /*17e20*/  IMAD.MOV.U32 R5, RZ, RZ, R14 ;  /* 0x000000ffff057224 */ /* 0x000fce00078e000e */
[----:B------:R-:W-:Y:S05]  /*17e30*/  WARPSYNC.COLLECTIVE R15, `(.L_x_1692) ;  /* 0x000000000f087348 */ /* 0x000fea0003c00000 */
[----:B------:R0:W1:Y:S02]  /*17e40*/  SHFL.IDX P6, R14, R13, R12, R11 ;  /* 0x0000000c0d0e7389 */ /* 0x00006400000c000b */
[----:B01----:R-:W-:Y:S01]  /*17e50*/  ENDCOLLECTIVE ;  /* 0x000000000000791b */ /* 0x003fe20003800000 */
.L_x_1692:
        /* <DEDUP_REMOVED lines=19> */
.L_x_1693:
[----:B------:R-:W-:Y:S02]  /*17f90*/  IMAD.MOV.U32 R13, RZ, RZ, R4 ;  /* 0x000000ffff0d7224 */ /* 0x000fe400078e0004 */
[----:B------:R-:W-:-:S07]  /*17fa0*/  IMAD.MOV.U32 R5, RZ, RZ, R14 ;  /* 0x000000ffff057224 */ /* 0x000fce00078e000e */
[----:B------:R-:W-:Y:S05]  /*17fb0*/  WARPSYNC.COLLECTIVE R15, `(.L_x_1694) ;  /* 0x000000000f087348 */ /* 0x000fea0003c00000 */
[----:B------:R0:W1:Y:S02]  /*17fc0*/  SHFL.IDX P6, R14, R13, R12, R11 ;  /* 0x0000000c0d0e7389 */ /* 0x00006400000c000b */
[----:B01----:R-:W-:Y:S01]  /*17fd0*/  ENDCOLLECTIVE ;  /* 0x000000000000791b */ /* 0x003fe20003800000 */
.L_x_1694:
[----:B------:R-:W-:Y:S01]  /*17fe0*/  IMAD.MOV.U32 R3, RZ, RZ, R14 ;  /* 0x000000ffff037224 */ /* 0x000fe200078e000e */
[----:B------:R-:W-:Y:S06]  /*17ff0*/  BRA `(.L_x_1695) ;  /* 0xffffffa800287947 */ /* 0x000fec000383ffff */
.L_x_1570:
[----:B0-----:R-:W2:Y:S02]  /*18000*/  LDL R2, [R1] ;  /* 0x0000000001027983 */ /* 0x001ea40000100800 */
[----:B--2---:R0:W1:Y:S02]  /*18010*/  SYNCS.PHASECHK.TRANS64.TRYWAIT P0, [R2+URZ+0x30820], R0 ;  /* 0x03082000020075a7 */ /* 0x004064000800017f */
[----:B-1----:R-:W-:Y:S05]  /*18020*/  @!P0 NANOSLEEP.SYNCS 0x989680 ;  /* 0x009896800000895d */ /* 0x002fea0003900000 */
[----:B------:R-:W1:Y:S02]  /*18030*/  @!P0 SYNCS.PHASECHK.TRANS64 P0, [R2+URZ+0x30820], R0 ;  /* 0x03082000020085a7 */ /* 0x000e64000800007f */
[----:B-1----:R-:W-:Y:S05]  /*18040*/  @!P0 BRA `(.L_x_1570) ;  /* 0xfffffffc00ec8947 */ /* 0x002fea000383ffff */
[----:B------:R-:W-:Y:S05]  /*18050*/  BRA `(.L_x_1696) ;  /* 0xffffffa800a87947 */ /* 0x000fea000383ffff */
.L_x_1579:
[----:B-1----:R1:W2:Y:S02]  /*18060*/  SYNCS.PHASECHK.TRANS64.TRYWAIT P0, [R3+URZ+0x30840], R2 ;  /* 0x03084002030075a7 */ /* 0x0022a4000800017f */
[----:B--2---:R-:W-:Y:S05]  /*18070*/  @!P0 NANOSLEEP.SYNCS 0x989680 ;  /* 0x009896800000895d */ /* 0x004fea0003900000 */
[----:B------:R-:W2:Y:S02]  /*18080*/  @!P0 SYNCS.PHASECHK.TRANS64 P0, [R3+URZ+0x30840], R2 ;  /* 0x03084002030085a7 */ /* 0x000ea4000800007f */
[----:B--2---:R-:W-:Y:S05]  /*18090*/  @!P0 BRA `(.L_x_1579) ;  /* 0xfffffffc00f08947 */ /* 0x004fea000383ffff */
[----:B------:R-:W-:Y:S05]  /*180a0*/  BRA `(.L_x_1697) ;  /* 0xffffffac00787947 */ /* 0x000fea000383ffff */
.L_x_1587:
[----:B0-----:R0:W1:Y:S02]  /*180b0*/  SYNCS.PHASECHK.TRANS64.TRYWAIT P0, [R3+URZ+0x60], R2 ;  /* 0x00006002030075a7 */ /* 0x001064000800017f */
[----:B-1----:R-:W-:Y:S05]  /*180c0*/  @!P0 NANOSLEEP.SYNCS 0x989680 ;  /* 0x009896800000895d */ /* 0x002fea0003900000 */
[----:B------:R-:W1:Y:S02]  /*180d0*/  @!P0 SYNCS.PHASECHK.TRANS64 P0, [R3+URZ+0x60], R2 ;  /* 0x00006002030085a7 */ /* 0x000e64000800007f */
[----:B-1----:R-:W-:Y:S05]  /*180e0*/  @!P0 BRA `(.L_x_1587) ;  /* 0xfffffffc00f08947 */ /* 0x002fea000383ffff */
[----:B------:R-:W-:Y:S05]  /*180f0*/  BRA `(.L_x_1698) ;  /* 0xffffffb000d47947 */ /* 0x000fea000383ffff */
.L_x_1598:
[----:B-1----:R1:W2:Y:S02]  /*18100*/  SYNCS.PHASECHK.TRANS64.TRYWAIT P0, [R3+URZ+0x30840], R2 ;  /* 0x03084002030075a7 */ /* 0x0022a4000800017f */
[----:B--2---:R-:W-:Y:S05]  /*18110*/  @!P0 NANOSLEEP.SYNCS 0x989680 ;  /* 0x009896800000895d */ /* 0x004fea0003900000 */
[----:B------:R-:W2:Y:S02]  /*18120*/  @!P0 SYNCS.PHASECHK.TRANS64 P0, [R3+URZ+0x30840], R2 ;  /* 0x03084002030085a7 */ /* 0x000ea4000800007f */
[----:B--2---:R-:W-:Y:S05]  /*18130*/  @!P0 BRA `(.L_x_1598) ;  /* 0xfffffffc00f08947 */ /* 0x004fea000383ffff */
[----:B------:R-:W-:Y:S05]  /*18140*/  BRA `(.L_x_1699) ;  /* 0xffffffb800fc7947 */ /* 0x000fea000383ffff */
.L_x_1606:
[----:B0-----:R0:W1:Y:S02]  /*18150*/  SYNCS.PHASECHK.TRANS64.TRYWAIT P0, [R2+URZ+0x60], R3 ;  /* 0x00006003020075a7 */ /* 0x001064000800017f */
[----:B-1----:R-:W-:Y:S05]  /*18160*/  @!P0 NANOSLEEP.SYNCS 0x989680 ;  /* 0x009896800000895d */ /* 0x002fea0003900000 */
[----:B------:R-:W1:Y:S02]  /*18170*/  @!P0 SYNCS.PHASECHK.TRANS64 P0, [R2+URZ+0x60], R3 ;  /* 0x00006003020085a7 */ /* 0x000e64000800007f */
[----:B-1----:R-:W-:Y:S05]  /*18180*/  @!P0 BRA `(.L_x_1606) ;  /* 0xfffffffc00f08947 */ /* 0x002fea000383ffff */
[----:B------:R-:W-:Y:S05]  /*18190*/  BRA `(.L_x_1700) ;  /* 0xffffffc000587947 */ /* 0x000fea000383ffff */
.L_x_1617:
[----:B---3--:R3:W4:Y:S02]  /*181a0*/  SYNCS.PHASECHK.TRANS64.TRYWAIT P0, [R2+URZ+0x30840], R3 ;  /* 0x03084003020075a7 */ /* 0x008724000800017f */
[----:B----4-:R-:W-:Y:S05]  /*181b0*/  @!P0 NANOSLEEP.SYNCS 0x989680 ;  /* 0x009896800000895d */ /* 0x010fea0003900000 */
[----:B------:R-:W4:Y:S02]  /*181c0*/  @!P0 SYNCS.PHASECHK.TRANS64 P0, [R2+URZ+0x30840], R3 ;  /* 0x03084003020085a7 */ /* 0x000f24000800007f */
[----:B----4-:R-:W-:Y:S05]  /*181d0*/  @!P0 BRA `(.L_x_1617) ;  /* 0xfffffffc00f08947 */ /* 0x010fea000383ffff */
[----:B------:R-:W-:Y:S05]  /*181e0*/  BRA `(.L_x_1701) ;  /* 0xffffffc800447947 */ /* 0x000fea000383ffff */
.L_x_1625:
[----:B0-----:R0:W1:Y:S02]  /*181f0*/  SYNCS.PHASECHK.TRANS64.TRYWAIT P0, [R2+URZ+0x60], R5 ;  /* 0x00006005020075a7 */ /* 0x001064000800017f */
[----:B-1----:R-:W-:Y:S05]  /*18200*/  @!P0 NANOSLEEP.SYNCS 0x989680 ;  /* 0x009896800000895d */ /* 0x002fea0003900000 */
[----:B------:R-:W1:Y:S02]  /*18210*/  @!P0 SYNCS.PHASECHK.TRANS64 P0, [R2+URZ+0x60], R5 ;  /* 0x00006005020085a7 */ /* 0x000e64000800007f */
[----:B-1----:R-:W-:Y:S05]  /*18220*/  @!P0 BRA `(.L_x_1625) ;  /* 0xfffffffc00f08947 */ /* 0x002fea000383ffff */
[----:B------:R-:W-:Y:S05]  /*18230*/  BRA `(.L_x_1702) ;  /* 0xffffffcc00a07947 */ /* 0x000fea000383ffff */
.L_x_1638:
[----:B---3--:R3:W4:Y:S02]  /*18240*/  SYNCS.PHASECHK.TRANS64.TRYWAIT P0, [R0+URZ+0x30860], R2 ;  /* 0x03086002000075a7 */ /* 0x008724000800017f */
[----:B----4-:R-:W-:Y:S05]  /*18250*/  @!P0 NANOSLEEP.SYNCS 0x989680 ;  /* 0x009896800000895d */ /* 0x010fea0003900000 */
[----:B------:R-:W4:Y:S02]  /*18260*/  @!P0 SYNCS.PHASECHK.TRANS64 P0, [R0+URZ+0x30860], R2 ;  /* 0x03086002000085a7 */ /* 0x000f24000800007f */
[----:B----4-:R-:W-:Y:S05]  /*18270*/  @!P0 BRA `(.L_x_1638) ;  /* 0xfffffffc00f08947 */ /* 0x010fea000383ffff */
[----:B------:R-:W-:Y:S05]  /*18280*/  BRA `(.L_x_1703) ;  /* 0xffffffd400707947 */ /* 0x000fea000383ffff */
.L_x_1647:
[----:B------:R-:W-:Y:S01]  /*18290*/  BSSY B0, `(.L_x_1704) ;  /* 0x0000008000007945 */ /* 0x000fe20003800000 */
[----:B------:R-:W-:Y:S02]  /*182a0*/  IMAD.MOV.U32 R13, RZ, RZ, R16 ;  /* 0x000000ffff0d7224 */ /* 0x000fe400078e0010 */
[----:B-1----:R-:W-:Y:S02]  /*182b0*/  IMAD.MOV.U32 R12, RZ, RZ, RZ ;  /* 0x000000ffff0c7224 */ /* 0x002fe400078e00ff */
[----:B------:R-:W-:Y:S02]  /*182c0*/  IMAD.MOV.U32 R11, RZ, RZ, 0x1f ;  /* 0x0000001fff0b7424 */ /* 0x000fe400078e00ff */
[----:B------:R-:W-:-:S07]  /*182d0*/  IMAD.MOV.U32 R15, RZ, RZ, -0x1 ;  /* 0xffffffffff0f7424 */ /* 0x000fce00078e00ff */
[----:B0-2---:R-:W-:Y:S05]  /*182e0*/  WARPSYNC.COLLECTIVE R15, `(.L_x_1705) ;  /* 0x000000000f087348 */ /* 0x005fea0003c00000 */
[----:B------:R1:W3:Y:S02]  /*182f0*/  SHFL.IDX P6, R14, R13, R12, R11 ;  /* 0x0000000c0d0e7389 */ /* 0x0002e400000c000b */
[----:B0123--:R-:W-:Y:S01]  /*18300*/  ENDCOLLECTIVE ;  /* 0x000000000000791b */ /* 0x00ffe20003800000 */
.L_x_1705:
[----:B------:R-:W-:Y:S05]  /*18310*/  BSYNC B0 ;  /* 0x0000000000007941 */ /* 0x000fea0003800000 */
.L_x_1704:
        /* <DEDUP_REMOVED lines=9> */
.L_x_1706:
        /* <DEDUP_REMOVED lines=19> */
.L_x_1707:
        /* <DEDUP_REMOVED lines=8> */
.L_x_1708:
        /* <DEDUP_REMOVED lines=8> */
.L_x_1709:
        /* <DEDUP_REMOVED lines=8> */
.L_x_1710:
        /* <DEDUP_REMOVED lines=8> */
.L_x_1711:
        /* <DEDUP_REMOVED lines=9> */
.L_x_1712:
[----:B------:R-:W-:Y:S01]  /*18770*/  IMAD.MOV.U32 R16, RZ, RZ, R14 ;  /* 0x000000ffff107224 */ /* 0x000fe200078e000e */
[----:B------:R-:W-:Y:S06]  /*18780*/  BRA `(.L_x_1713) ;  /* 0xffffffd800647947 */ /* 0x000fec000383ffff */
.L_x_1652:
[----:B------:R-:W-:Y:S01]  /*18790*/  BSSY B0, `(.L_x_1714) ;  /* 0x0000008000007945 */ /* 0x000fe20003800000 */
[----:B-----5:R-:W-:Y:S02]  /*187a0*/  IMAD.MOV.U32 R13, RZ, RZ, R2 ;  /* 0x000000ffff0d7224 */ /* 0x020fe400078e0002 */
[----:B-1----:R-:W-:Y:S02]  /*187b0*/  IMAD.MOV.U32 R12, RZ, RZ, 0x1 ;  /* 0x00000001ff0c7424 */ /* 0x002fe400078e00ff */
[----:B------:R-:W-:Y:S02]  /*187c0*/  IMAD.MOV.U32 R11, RZ, RZ, RZ ;  /* 0x000000ffff0b7224 */ /* 0x000fe400078e00ff */
[----:B------:R-:W-:-:S07]  /*187d0*/  IMAD.MOV.U32 R15, RZ, RZ, -0x1 ;  /* 0xffffffffff0f7424 */ /* 0x000fce00078e00ff */
[----:B0-23--:R-:W-:Y:S05]  /*187e0*/  WARPSYNC.COLLECTIVE R15, `(.L_x_1715) ;  /* 0x000000000f087348 */ /* 0x00dfea0003c00000 */
[----:B------:R1:W4:Y:S02]  /*187f0*/  SHFL.UP P6, R14, R13, R12, R11 ;  /* 0x0400000c0d0e7389 */ /* 0x00032400000c000b */
[----:B01234-:R-:W-:Y:S01]  /*18800*/  ENDCOLLECTIVE ;  /* 0x000000000000791b */ /* 0x01ffe20003800000 */
.L_x_1715:
[----:B------:R-:W-:Y:S05]  /*18810*/  BSYNC B0 ;  /* 0x0000000000007941 */ /* 0x000fea0003800000 */
.L_x_1714:
[----:B------:R-:W-:Y:S01]  /*18820*/  SEL R3, R14, RZ, P1 ;  /* 0x000000ff0e037207 */ /* 0x000fe20000800000 */
[----:B------:R-:W-:Y:S02]  /*18830*/  IMAD.MOV.U32 R12, RZ, RZ, 0x2 ;  /* 0x00000002ff0c7424 */ /* 0x000fe400078e00ff */
[----:B------:R-:W-:Y:S02]  /*18840*/  IMAD.MOV.U32 R11, RZ, RZ, RZ ;  /* 0x000000ffff0b7224 */ /* 0x000fe400078e00ff */
[----:B------:R-:W-:Y:S02]  /*18850*/  IMAD.IADD R3, R2, 0x1, R3 ;  /* 0x0000000102037824 */ /* 0x000fe400078e0203 */
[----:B------:R-:W-:Y:S02]  /*18860*/  IMAD.MOV.U32 R15, RZ, RZ, -0x1 ;  /* 0xffffffffff0f7424 */ /* 0x000fe400078e00ff */
[----:B------:R-:W-:-:S07]  /*18870*/  IMAD.MOV.U32 R13, RZ, RZ, R3 ;  /* 0x000000ffff0d7224 */ /* 0x000fce00078e0003 */
[----:B------:R-:W-:Y:S05]  /*18880*/  WARPSYNC.COLLECTIVE R15, `(.L_x_1716) ;  /* 0x000000000f087348 */ /* 0x000fea0003c00000 */
[----:B------:R0:W1:Y:S02]  /*18890*/  SHFL.UP P6, R14, R13, R12, R11 ;  /* 0x0400000c0d0e7389 */ /* 0x00006400000c000b */
[----:B01----:R-:W-:Y:S01]  /*188a0*/  ENDCOLLECTIVE ;  /* 0x000000000000791b */ /* 0x003fe20003800000 */
.L_x_1716:
        /* <DEDUP_REMOVED lines=8> */
.L_x_1717:
        /* <DEDUP_REMOVED lines=8> */
.L_x_1718:
        /* <DEDUP_REMOVED lines=8> */
.L_x_1719:
        /* <DEDUP_REMOVED lines=9> */
.L_x_1720:
[----:B------:R-:W-:Y:S01]  /*18ac0*/  IMAD.MOV.U32 R16, RZ, RZ, R14 ;  /* 0x000000ffff107224 */ /* 0x000fe200078e000e */
[----:B------:R-:W-:Y:S06]  /*18ad0*/  BRA `(.L_x_1721) ;  /* 0xffffffd800307947 */ /* 0x000fec000383ffff */
.L_x_1654:
[----:B------:R-:W-:Y:S01]  /*18ae0*/  BSSY B0, `(.L_x_1722) ;  /* 0x0000006000007945 */ /* 0x000fe20003800000 */
[----:B------:R-:W-:Y:S01]  /*18af0*/  PLOP3.LUT P6, PT, P6, PT, PT, 0x8, 0x0 ;  /* 0x000000000000781c */ /* 0x000fe200037ce170 */
[----:B------:R-:W-:-:S12]  /*18b00*/  IMAD.MOV.U32 R15, RZ, RZ, -0x1 ;  /* 0xffffffffff0f7424 */ /* 0x000fd800078e00ff */
[----:B0123--:R-:W-:Y:S05]  /*18b10*/  WARPSYNC.COLLECTIVE R15, `(.L_x_1723) ;  /* 0x000000000f087348 */ /* 0x00ffea0003c00000 */
[----:B------:R-:W-:Y:S01]  /*18b20*/  VOTE.ANY R14, PT, P6 ;  /* 0x00000000000e7806 */ /* 0x000fe200030e0100 */
[----:B0123--:R-:W-:Y:S06]  /*18b30*/  ENDCOLLECTIVE ;  /* 0x000000000000791b */ /* 0x00ffec0003800000 */
.L_x_1723:
[----:B------:R-:W-:Y:S05]  /*18b40*/  BSYNC B0 ;  /* 0x0000000000007941 */ /* 0x000fea0003800000 */
.L_x_1722:
        /* <DEDUP_REMOVED lines=9> */
.L_x_1724:
[----:B------:R-:W-:Y:S01]  /*18be0*/  IMAD.MOV.U32 R17, RZ, RZ, R14 ;  /* 0x000000ffff117224 */ /* 0x000fe200078e000e */
[----:B------:R-:W-:Y:S06]  /*18bf0*/  BRA `(.L_x_1725) ;  /* 0xffffffd800207947 */ /* 0x000fec000383ffff */
.L_x_1656:
[----:B------:R-:W-:Y:S01]  /*18c00*/  BSSY B0, `(.L_x_1726) ;  /* 0x0000007000007945 */ /* 0x000fe20003800000 */
[----:B------:R-:W-:Y:S02]  /*18c10*/  IMAD.MOV.U32 R13, RZ, RZ, R3 ;  /* 0x000000ffff0d7224 */ /* 0x000fe400078e0003 */
[----:B------:R-:W-:Y:S02]  /*18c20*/  IMAD.MOV.U32 R11, RZ, RZ, 0x1f ;  /* 0x0000001fff0b7424 */ /* 0x000fe400078e00ff */
[----:B------:R-:W-:-:S07]  /*18c30*/  IMAD.MOV.U32 R15, RZ, RZ, -0x1 ;  /* 0xffffffffff0f7424 */ /* 0x000fce00078e00ff */
[----:B0-234-:R-:W-:Y:S05]  /*18c40*/  WARPSYNC.COLLECTIVE R15, `(.L_x_1727) ;  /* 0x000000000f087348 */ /* 0x01dfea0003c00000 */
[----:B------:R1:W0:Y:S02]  /*18c50*/  SHFL.IDX P6, R14, R13, R12, R11 ;  /* 0x0000000c0d0e7389 */ /* 0x00022400000c000b */
[----:B01234-:R-:W-:Y:S01]  /*18c60*/  ENDCOLLECTIVE ;  /* 0x000000000000791b */ /* 0x01ffe20003800000 */
.L_x_1727:
[----:B------:R-:W-:Y:S05]  /*18c70*/  BSYNC B0 ;  /* 0x0000000000007941 */ /* 0x000fea0003800000 */
.L_x_1726:
[----:B------:R-:W-:Y:S01]  /*18c80*/  IMAD.MOV.U32 R3, RZ, RZ, R14 ;  /* 0x000000ffff037224 */ /* 0x000fe200078e000e */
[----:B------:R-:W-:Y:S06]  /*18c90*/  BRA `(.L_x_1728) ;  /* 0xffffffd800147947 */ /* 0x000fec000383ffff */
.L_x_1660:
[----:B0-----:R0:W3:Y:S02]  /*18ca0*/  SYNCS.PHASECHK.TRANS64.TRYWAIT P0, [R0+URZ+0x30820], R3 ;  /* 0x03082003000075a7 */ /* 0x0010e4000800017f */
[----:B---3--:R-:W-:Y:S05]  /*18cb0*/  @!P0 NANOSLEEP.SYNCS 0x989680 ;  /* 0x009896800000895d */ /* 0x008fea0003900000 */
[----:B------:R-:W3:Y:S02]  /*18cc0*/  @!P0 SYNCS.PHASECHK.TRANS64 P0, [R0+URZ+0x30820], R3 ;  /* 0x03082003000085a7 */ /* 0x000ee4000800007f */
[----:B---3--:R-:W-:Y:S05]  /*18cd0*/  @!P0 BRA `(.L_x_1660) ;  /* 0xfffffffc00f08947 */ /* 0x008fea000383ffff */
[----:B------:R-:W-:Y:S05]  /*18ce0*/  BRA `(.L_x_1729) ;  /* 0xffffffdc009c7947 */ /* 0x000fea000383ffff */
.L_x_1661:
[----:B------:R-:W3:Y:S01]  /*18cf0*/  S2R R2, SR_TID.X ;  /* 0x0000000000027919 */ /* 0x000ee20000002100 */
[----:B------:R-:W-:Y:S01]  /*18d00*/  BSSY B0, `(.L_x_1730) ;  /* 0x000000a000007945 */ /* 0x000fe20003800000 */
[----:B-1----:R-:W-:Y:S02]  /*18d10*/  IMAD.MOV.U32 R12, RZ, RZ, RZ ;  /* 0x000000ffff0c7224 */ /* 0x002fe400078e00ff */
[----:B------:R-:W-:Y:S02]  /*18d20*/  IMAD.MOV.U32 R11, RZ, RZ, 0x1f ;  /* 0x0000001fff0b7424 */ /* 0x000fe400078e00ff */
[----:B------:R-:W-:Y:S01]  /*18d30*/  IMAD.MOV.U32 R15, RZ, RZ, -0x1 ;  /* 0xffffffffff0f7424 */ /* 0x000fe200078e00ff */
[----:B---3--:R-:W-:-:S04]  /*18d40*/  SHF.R.U32.HI R2, RZ, 0x5, R2 ;  /* 0x00000005ff027819 */ /* 0x008fc80000011602 */
[----:B------:R-:W-:-:S05]  /*18d50*/  LOP3.LUT R2, R2, 0x3, RZ, 0xc0, !PT ;  /* 0x0000000302027812 */ /* 0x000fca00078ec0ff */
[----:B------:R-:W-:-:S07]  /*18d60*/  IMAD.MOV.U32 R13, RZ, RZ, R2 ;  /* 0x000000ffff0d7224 */ /* 0x000fce00078e0002 */
[----:B0-2---:R-:W-:Y:S05]  /*18d70*/  WARPSYNC.COLLECTIVE R15, `(.L_x_1731) ;  /* 0x000000000f087348 */ /* 0x005fea0003c00000 */
[----:B------:R1:W3:Y:S02]  /*18d80*/  SHFL.IDX P6, R14, R13, R12, R11 ;  /* 0x0000000c0d0e7389 */ /* 0x0002e400000c000b */
[----:B0123--:R-:W-:Y:S01]  /*18d90*/  ENDCOLLECTIVE ;  /* 0x000000000000791b */ /* 0x00ffe20003800000 */
.L_x_1731:
[----:B------:R-:W-:Y:S05]  /*18da0*/  BSYNC B0 ;  /* 0x0000000000007941 */ /* 0x000fea0003800000 */
.L_x_1730:
[----:B------:R-:W-:Y:S05]  /*18db0*/  BRA `(.L_x_1732) ;  /* 0xffffffdc00847947 */ /* 0x000fea000383ffff */
.L_x_1664:
[----:B------:R-:W-:Y:S01]  /*18dc0*/  BSSY B1, `(.L_x_1733) ;  /* 0x0000006000017945 */ /* 0x000fe20003800000 */
[----:B------:R-:W-:-:S07]  /*18dd0*/  IMAD.MOV.U32 R15, RZ, RZ, -0x1 ;  /* 0xffffffffff0f7424 */ /* 0x000fce00078e00ff */
[----:B0123--:R-:W-:Y:S05]  /*18de0*/  WARPSYNC.COLLECTIVE R15, `(.L_x_1734) ;  /* 0x000000000f0c7348 */ /* 0x00ffea0003c00000 */
[----:B------:R-:W-:Y:S02]  /*18df0*/  ELECT P6, UR62, PT ;  /* 0x00000000003e782f */ /* 0x000fe400038c0000 */
[----:B------:R-:W-:Y:S01]  /*18e00*/  MOV R14, UR62 ;  /* 0x0000003e000e7c02 */ /* 0x000fe20008000f00 */
[----:B0123--:R-:W-:Y:S10]  /*18e10*/  ENDCOLLECTIVE ;  /* 0x000000000000791b */ /* 0x00fff40003800000 */
.L_x_1734:
[----:B------:R-:W-:Y:S05]  /*18e20*/  BSYNC B1 ;  /* 0x0000000000017941 */ /* 0x000fea0003800000 */
.L_x_1733:
[----:B------:R-:W-:Y:S05]  /*18e30*/  BRA `(.L_x_1735) ;  /* 0xffffffdc007c7947 */ /* 0x000fea000383ffff */
.L_x_1666:
[----:B0-----:R0:W2:Y:S02]  /*18e40*/  SYNCS.PHASECHK.TRANS64.TRYWAIT P0, [R6+URZ], R5 ;  /* 0x00000005060075a7 */ /* 0x0010a4000800017f */
[----:B--2---:R-:W-:Y:S05]  /*18e50*/  @!P0 NANOSLEEP.SYNCS 0x989680 ;  /* 0x009896800000895d */ /* 0x004fea0003900000 */
[----:B------:R-:W2:Y:S02]  /*18e60*/  @!P0 SYNCS.PHASECHK.TRANS64 P0, [R6+URZ], R5 ;  /* 0x00000005060085a7 */ /* 0x000ea4000800007f */
[----:B--2---:R-:W-:Y:S05]  /*18e70*/  @!P0 BRA `(.L_x_1666) ;  /* 0xfffffffc00f08947 */ /* 0x004fea000383ffff */
[----:B------:R-:W-:Y:S05]  /*18e80*/  BRA `(.L_x_1736) ;  /* 0xffffffdc00c07947 */ /* 0x000fea000383ffff */
.L_x_1667:
[----:B--2---:R2:W3:Y:S02]  /*18e90*/  SYNCS.PHASECHK.TRANS64.TRYWAIT P0, [R7+URZ], R2 ;  /* 0x00000002070075a7 */ /* 0x0044e4000800017f */
[----:B---3--:R-:W-:Y:S05]  /*18ea0*/  @!P0 NANOSLEEP.SYNCS 0x989680 ;  /* 0x009896800000895d */ /* 0x008fea0003900000 */
[----:B------:R-:W3:Y:S02]  /*18eb0*/  @!P0 SYNCS.PHASECHK.TRANS64 P0, [R7+URZ], R2 ;  /* 0x00000002070085a7 */ /* 0x000ee4000800007f */
[----:B---3--:R-:W-:Y:S05]  /*18ec0*/  @!P0 BRA `(.L_x_1667) ;  /* 0xfffffffc00f08947 */ /* 0x008fea000383ffff */
[----:B------:R-:W-:Y:S05]  /*18ed0*/  BRA `(.L_x_1737) ;  /* 0xffffffdc00b47947 */ /* 0x000fea000383ffff */
.L_x_1669:
[----:B---3--:R3:W4:Y:S02]  /*18ee0*/  SYNCS.PHASECHK.TRANS64.TRYWAIT P0, [R4+URZ], R5 ;  /* 0x00000005040075a7 */ /* 0x008724000800017f */
[----:B----4-:R-:W-:Y:S05]  /*18ef0*/  @!P0 NANOSLEEP.SYNCS 0x989680 ;  /* 0x009896800000895d */ /* 0x010fea0003900000 */
[----:B------:R-:W4:Y:S02]  /*18f00*/  @!P0 SYNCS.PHASECHK.TRANS64 P0, [R4+URZ], R5 ;  /* 0x00000005040085a7 */ /* 0x000f24000800007f */
[----:B----4-:R-:W-:Y:S05]  /*18f10*/  @!P0 BRA `(.L_x_1669) ;  /* 0xfffffffc00f08947 */ /* 0x010fea000383ffff */
[----:B------:R-:W-:Y:S05]  /*18f20*/  BRA `(.L_x_1738) ;  /* 0xffffffdc00bc7947 */ /* 0x000fea000383ffff */
.L_x_1739:
        /* <DEDUP_REMOVED lines=13> */
.L_x_15298:


//--------------------- .text._ZN7cutlass13device_kernelIN5flash11enable_sm90INS1_16FlashAttnFwdSm90INS1_25CollectiveMainloopFwdSm90ILi2EN4cute5tupleIJNS5_1CILi1EEES8_S8_EEENS6_IJNS7_ILi128EEENS7_ILi64EEENS7_ILi256EEEEEELi256ENS_6half_tEfNS_4arch4Sm90ELb0ELb1ELb0ELb1ELb0ELb1ELb0ELb1ELb1ELb1ELb0ELb0EEENS1_21CollectiveEpilogueFwdINS6_IJSA_SC_SB_EEES9_SE_SG_Li256ELb1ELb1ELb0ELb0EEENS1_36VarlenDynamicPersistentTileSchedulerILi128ELi64ELi256ELi128ELb0ELb1ELb1ELb1ELb0ELb1EEEEEEEEEvNT_6ParamsE --------------------------
	.section	.text._ZN7cutlass13device_kernelIN5flash11enable_sm90INS1_16FlashAttnFwdSm90INS1_25CollectiveMainloopFwdSm90ILi2EN4cute5tupleIJNS5_1CILi1EEES8_S8_EEENS6_IJNS7_ILi128EEENS7_ILi64EEENS7_ILi256EEEEEELi256ENS_6half_tEfNS_4arch4Sm90ELb0ELb1ELb0ELb1ELb0ELb1ELb0ELb1ELb1ELb1ELb0ELb0EEENS1_21CollectiveEpilogueFwdINS6_IJSA_SC_SB_EEES9_SE_SG_Li256ELb1ELb1ELb0ELb0EEENS1_36VarlenDynamicPersistentTileSchedulerILi128ELi64ELi256ELi128ELb0ELb1ELb1ELb1ELb0ELb1EEEEEEEEEvNT_6ParamsE,"ax",@progbits
	.align	128
.text._ZN7cutlass13device_kernelIN5flash11enable_sm90INS1_16FlashAttnFwdSm90INS1_25CollectiveMainloopFwdSm90ILi2EN4cute5tupleIJNS5_1CILi1EEES8_S8_EEENS6_IJNS7_ILi128EEENS7_ILi64EEENS7_ILi256EEEEEELi256ENS_6half_tEfNS_4arch4Sm90ELb0ELb1ELb0ELb1ELb0ELb1ELb0ELb1ELb1ELb1ELb0ELb0EEENS1_21CollectiveEpilogueFwdINS6_IJSA_SC_SB_EEES9_SE_SG_Li256ELb1ELb1ELb0ELb0EEENS1_36VarlenDynamicPersistentTileSchedulerILi128ELi64ELi256ELi128ELb0ELb1ELb1ELb1ELb0ELb1EEEEEEEEEvNT_6ParamsE:
        .type           _ZN7cutlass13device_kernelIN5flash11enable_sm90INS1_16FlashAttnFwdSm90INS1_25CollectiveMainloopFwdSm90ILi2EN4cute5tupleIJNS5_1CILi1EEES8_S8_EEENS6_IJNS7_ILi128EEENS7_ILi64EEENS7_ILi256EEEEEELi256ENS_6half_tEfNS_4arch4Sm90ELb0ELb1ELb0ELb1ELb0ELb1ELb0ELb1ELb1ELb1ELb0ELb0EEENS1_21CollectiveEpilogueFwdINS6_IJSA_SC_SB_EEES9_SE_SG_Li256ELb1ELb1ELb0ELb0EEENS1_36VarlenDynamicPersistentTileSchedulerILi128ELi64ELi256ELi128ELb0ELb1ELb1ELb1ELb0ELb1EEEEEEEEEvNT_6ParamsE,@function
        .size           _ZN7cutlass13device_kernelIN5flash11enable_sm90INS1_16FlashAttnFwdSm90INS1_25CollectiveMainloopFwdSm90ILi2EN4cute5tupleIJNS5_1CILi1EEES8_S8_EEENS6_IJNS7_ILi128EEENS7_ILi64EEENS7_ILi256EEEEEELi256ENS_6half_tEfNS_4arch4Sm90ELb0ELb1ELb0ELb1ELb0ELb1ELb0ELb1ELb1ELb1ELb0ELb0EEENS1_21CollectiveEpilogueFwdINS6_IJSA_SC_SB_EEES9_SE_SG_Li256ELb1ELb1ELb0ELb0EEENS1_36VarlenDynamicPersistentTileSchedulerILi128ELi64ELi256ELi128ELb0ELb1ELb1ELb1ELb0ELb1EEEEEEEEEvNT_6ParamsE,(.L_x_15299 - _ZN7cutlass13device_kernelIN5flash11enable_sm90INS1_16FlashAttnFwdSm90INS1_25CollectiveMainloopFwdSm90ILi2EN4cute5tupleIJNS5_1CILi1EEES8_S8_EEENS6_IJNS7_ILi128EEENS7_ILi64EEENS7_ILi256EEEEEELi256ENS_6half_tEfNS_4arch4Sm90ELb0ELb1ELb0ELb1ELb0ELb1ELb0ELb1ELb1ELb1ELb0ELb0EEENS1_21CollectiveEpilogueFwdINS6_IJSA_SC_SB_EEES9_SE_SG_Li256ELb1ELb1ELb0ELb0EEENS1_36VarlenDynamicPersistentTileSchedulerILi128ELi64ELi256ELi128ELb0ELb1ELb1ELb1ELb0ELb1EEEEEEEEEvNT_6ParamsE)
        .other          _ZN7cutlass13device_kernelIN5flash11enable_sm90INS1_16FlashAttnFwdSm90INS1_25CollectiveMainloopFwdSm90ILi2EN4cute5tupleIJNS5_1CILi1EEES8_S8_EEENS6_IJNS7_ILi128EEENS7_ILi64EEENS7_ILi256EEEEEELi256ENS_6half_tEfNS_4arch4Sm90ELb0ELb1ELb0ELb1ELb0ELb1ELb0ELb1ELb1ELb1ELb0ELb0EEENS1_21CollectiveEpilogueFwdINS6_IJSA_SC_SB_EEES9_SE_SG_Li256ELb1ELb1ELb0ELb0EEENS1_36VarlenDynamicPersistentTileSchedulerILi128ELi64ELi256ELi128ELb0ELb1ELb1ELb1ELb0ELb1EEEEEEEEEvNT_6ParamsE,@"STO_CUDA_ENTRY STV_DEFAULT"
_ZN7cutlass13device_kernelIN5flash11enable_sm90INS1_16FlashAttnFwdSm90INS1_25CollectiveMainloopFwdSm90ILi2EN4cute5tupleIJNS5_1CILi1EEES8_S8_EEENS6_IJNS7_ILi128EEENS7_ILi64EEENS7_ILi256EEEEEELi256ENS_6half_tEfNS_4arch4Sm90ELb0ELb1ELb0ELb1ELb0ELb1ELb0ELb1ELb1ELb1ELb0ELb0EEENS1_21CollectiveEpilogueFwdINS6_IJSA_SC_SB_EEES9_SE_SG_Li256ELb1ELb1ELb0ELb0EEENS1_36VarlenDynamicPersistentTileSchedulerILi128ELi64ELi256ELi128ELb0ELb1ELb1ELb1ELb0ELb1EEEEEEEEEvNT_6ParamsE:
[----:B------:R-:W0:Y:S02]  /*0000*/  LDC R1, c[0x0][0x28] ;  /* 0x00000a00ff017b82 */ /* 0x000e240000000800 */
[----:B0-----:R-:W-:Y:S01]  /*0010*/  VIADD R1, R1, 0xffffff38 ;  /* 0xffffff3801017836 */ /* 0x001fe20000000000 */
[----:B------:R-:W0:Y:S01]  /*0020*/  S2R R4, SR_TID.X ;  /* 0x0000000000047919 */ /* 0x000e220000002100 */
[----:B------:R-:W-:Y:S01]  /*0030*/  ELECT P0, URZ, PT ;  /* 0x00000000003f782f */ /* 0x000fe20003800000 */
[----:B------:R-:W-:Y:S01]  /*0040*/  BSSY B0, `(.L_x_1740) ;  /* 0x0000013000007945 */ /* 0x000fe20003800000 */
[----:B0-----:R-:W-:-:S05]  /*0050*/  SHF.R.U32.HI R0, RZ, 0x5, R4 ;  /* 0x00000005ff007819 */ /* 0x001fca0000011604 */
[----:B------:R-:W0:Y:S02]  /*0060*/  SHFL.IDX PT, R2, R0, RZ, 0x1f ;  /* 0x00001fff00027589 */ /* 0x000e2400000e0000 */
[----:B0-----:R-:W-:-:S13]  /*0070*/  ISETP.EQ.AND P0, PT, R2, RZ, P0 ;  /* 0x000000ff0200720c */ /* 0x001fda0000702270 */
        /* <DEDUP_REMOVED lines=15> */
.L_x_1741:
[----:B------:R-:W-:Y:S05]  /*0170*/  BSYNC B0 ;  /* 0x0000000000007941 */ /* 0x000fea0003800000 */
.L_x_1740:
[----:B------:R-:W-:Y:S01]  /*0180*/  VOTEU.ANY UP0, P0 ;  /* 0x00000000003f7886 */ /* 0x000fe20000000100 */
[----:B------:R-:W0:Y:S01]  /*0190*/  SHFL.IDX PT, R2, R0, RZ, 0x1f ;  /* 0x00001fff00027589 */ /* 0x000e2200000e0000 */
[----:B------:R-:W-:Y:S01]  /*01a0*/  UMOV UR4, 0x80 ;  /* 0x0000008000047882 */ /* 0x000fe20000000000 */
[----:B------:R-:W-:Y:S01]  /*01b0*/  UMOV UR7, 0x100 ;  /* 0x0000010000077882 */ /* 0x000fe20000000000 */
[----:B------:R-:W-:Y:S01]  /*01c0*/  VOTEU.ANY UP1, P0 ;  /* 0x00000000003f7886 */ /* 0x000fe20000020100 */
[----:B------:R-:W1:Y:S01]  /*01d0*/  @UP0 S2UR UR8, SR_CgaCtaId ;  /* 0x00000000000809c3 */ /* 0x000e620000008800 */
[----:B------:R-:W-:Y:S01]  /*01e0*/  @UP0 UMOV UR6, 0x400 ;  /* 0x0000040000060882 */ /* 0x000fe20000000000 */
[----:B------:R-:W-:-:S04]  /*01f0*/  @UP0 UIADD3 UR4, -UR4, 0x100000, URZ ;  /* 0x0010000004040890 */ /* 0x000fc8000fffe13f */
[----:B------:R-:W-:Y:S02]  /*0200*/  @UP0 USHF.L.U32 UR5, UR4, 0xb, URZ ;  /* 0x0000000b04050899 */ /* 0x000fe4000800063f */
[----:B------:R-:W-:Y:S01]  /*0210*/  @UP0 USHF.L.U32 UR4, UR4, 0x1, URZ ;  /* 0x0000000104040899 */ /* 0x000fe2000800063f */
[----:B0-----:R-:W-:Y:S02]  /*0220*/  ISETP.NE.AND P1, PT, R2, RZ, PT ;  /* 0x000000ff0200720c */ /* 0x001fe40003f25270 */
[----:B------:R-:W-:Y:S01]  /*0230*/  SHF.R.U32.HI R2, RZ, 0x7, R4 ;  /* 0x00000007ff027819 */ /* 0x000fe20000011604 */
[----:B-1----:R-:W-:Y:S02]  /*0240*/  @UP0 ULEA UR8, UR8, UR6, 0x18 ;  /* 0x0000000608080291 */ /* 0x002fe4000f8ec03f */
[----:B------:R-:W-:-:S04]  /*0250*/  @UP0 UIADD3 UR6, -UR7, 0x100000, URZ ;  /* 0x0010000007060890 */ /* 0x000fc8000fffe13f */
[----:B------:R-:W-:Y:S02]  /*0260*/  @UP0 USHF.L.U32 UR7, UR6, 0xb, URZ ;  /* 0x0000000b06070899 */ /* 0x000fe4000800063f */
[----:B------:R-:W-:Y:S01]  /*0270*/  @UP0 USHF.L.U32 UR6, UR6, 0x1, URZ ;  /* 0x0000000106060899 */ /* 0x000fe2000800063f */
[----:B------:R-:W-:Y:S01]  /*0280*/  VOTEU.ANY UP0, P0 ;  /* 0x00000000003f7886 */ /* 0x000fe20000000100 */
[----:B------:R-:W0:Y:S04]  /*0290*/  SHFL.IDX PT, R2, R2, RZ, 0x1f ;  /* 0x00001fff02027589 */ /* 0x000e2800000e0000 */
[----:B------:R-:W1:Y:S02]  /*02a0*/  FENCE.VIEW.ASYNC.S ;  /* 0x00000000000073c6 */ /* 0x000e640000000000 */
[----:B-1----:R1:W2:Y:S04]  /*02b0*/  @UP0 SYNCS.EXCH.64 URZ, [UR8+0x30800], UR4 ;  /* 0x03080004083f05b2 */ /* 0x0022a80008000100 */
[----:B------:R1:W3:Y:S01]  /*02c0*/  @UP1 SYNCS.EXCH.64 URZ, [UR8+0x30820], UR6 ;  /* 0x03082006083f15b2 */ /* 0x0002e20008000100 */
[----:B------:R-:W-:Y:S05]  /*02d0*/  @P1 BRA `(.L_x_1742) ;  /* 0x0000000000481947 */ /* 0x000fea0003800000 */
[----:B-1----:R-:W1:Y:S01]  /*02e0*/  S2UR UR5, SR_CgaCtaId ;  /* 0x00000000000579c3 */ /* 0x002e620000008800 */
[----:B------:R-:W-:Y:S01]  /*02f0*/  UMOV UR4, 0x400 ;  /* 0x0000040000047882 */ /* 0x000fe20000000000 */
[----:B------:R-:W-:Y:S01]  /*0300*/  UMOV UR6, 0x1 ;  /* 0x0000000100067882 */ /* 0x000fe20000000000 */
[----:B------:R-:W-:Y:S01]  /*0310*/  UMOV UR7, 0x2 ;  /* 0x0000000200077882 */ /* 0x000fe20000000000 */
[----:B------:R-:W-:Y:S01]  /*0320*/  ELECT P0, URZ, PT ;  /* 0x00000000003f782f */ /* 0x000fe20003800000 */
[----:B-1----:R-:W-:Y:S02]  /*0330*/  ULEA UR8, UR5, UR4, 0x18 ;  /* 0x0000000405087291 */ /* 0x002fe4000f8ec03f */
[----:B------:R-:W-:-:S04]  /*0340*/  UIADD3 UR4, -UR6, 0x100000, URZ ;  /* 0x0010000006047890 */ /* 0x000fc8000fffe13f */
[----:B------:R-:W-:Y:S02]  /*0350*/  USHF.L.U32 UR5, UR4, 0xb, URZ ;  /* 0x0000000b04057899 */ /* 0x000fe4000800063f */
[----:B------:R-:W-:Y:S02]  /*0360*/  USHF.L.U32 UR4, UR4, 0x1, URZ ;  /* 0x0000000104047899 */ /* 0x000fe4000800063f */
[----:B------:R-:W-:-:S04]  /*0370*/  UIADD3 UR6, -UR7, 0x100000, URZ ;  /* 0x0010000007067890 */ /* 0x000fc8000fffe13f */
[----:B------:R-:W-:Y:S02]  /*0380*/  USHF.L.U32 UR7, UR6, 0xb, URZ ;  /* 0x0000000b06077899 */ /* 0x000fe4000800063f */
[----:B------:R-:W-:Y:S01]  /*0390*/  USHF.L.U32 UR6, UR6, 0x1, URZ ;  /* 0x0000000106067899 */ /* 0x000fe2000800063f */
[----:B------:R-:W1:Y:S03]  /*03a0*/  FENCE.VIEW.ASYNC.S ;  /* 0x00000000000073c6 */ /* 0x000e660000000000 */
[----:B-1----:R4:W1:Y:S08]  /*03b0*/  SYNCS.EXCH.64 URZ, [UR8+0x30830], UR4 ;  /* 0x03083004083f75b2 */ /* 0x0028700008000100 */
[----:B------:R4:W0:Y:S01]  /*03c0*/  SYNCS.EXCH.64 URZ, [UR8+0x30840], UR6 ;  /* 0x03084006083f75b2 */ /* 0x0008220008000100 */
[----:B------:R4:W0:Y:S01]  /*03d0*/  SYNCS.EXCH.64 URZ, [UR8+0x30838], UR4 ;  /* 0x03083804083f75b2 */ /* 0x0008220008000100 */
[----:B------:R4:W0:Y:S02]  /*03e0*/  SYNCS.EXCH.64 URZ, [UR8+0x30848], UR6 ;  /* 0x03084806083f75b2 */ /* 0x0008240008000100 */
[----:B----4-:R-:W-:Y:S01]  /*03f0*/  NOP ;  /* 0x0000000000007918 */ /* 0x010fe20000000000 */
.L_x_1742:
[----:B------:R-:W4:Y:S01]  /*0400*/  SHFL.IDX PT, R3, R0, RZ, 0x1f ;  /* 0x00001fff00037589 */ /* 0x000f2200000e0000 */
[----:B------:R-:W-:Y:S01]  /*0410*/  NOP ;  /* 0x0000000000007918 */ /* 0x000fe20000000000 */
[----:B----4-:R-:W-:-:S13]  /*0420*/  ISETP.NE.AND P0, PT, R3, RZ, PT ;  /* 0x000000ff0300720c */ /* 0x010fda0003f05270 */
        /* <DEDUP_REMOVED lines=19> */
.L_x_1743:
[----:B------:R-:W4:Y:S01]  /*0560*/  SHFL.IDX PT, R3, R0, RZ, 0x1f ;  /* 0x00001fff00037589 */ /* 0x000f2200000e0000 */
[----:B------:R-:W-:Y:S01]  /*0570*/  NOP ;  /* 0x0000000000007918 */ /* 0x000fe20000000000 */
[----:B----4-:R-:W-:-:S13]  /*0580*/  ISETP.NE.AND P0, PT, R3, RZ, PT ;  /* 0x000000ff0300720c */ /* 0x010fda0003f05270 */
[----:B------:R-:W-:Y:S05]  /*0590*/  @P0 BRA `(.L_x_1744) ;  /* 0x0000000000380947 */ /* 0x000fea0003800000 */
[----:B-1----:R-:W1:Y:S01]  /*05a0*/  S2UR UR5, SR_CgaCtaId ;  /* 0x00000000000579c3 */ /* 0x002e620000008800 */
[----:B------:R-:W-:Y:S01]  /*05b0*/  UMOV UR4, 0x400 ;  /* 0x0000040000047882 */ /* 0x000fe20000000000 */
[----:B------:R-:W-:Y:S01]  /*05c0*/  UMOV UR7, 0x1 ;  /* 0x0000000100077882 */ /* 0x000fe20000000000 */
[----:B------:R-:W-:Y:S01]  /*05d0*/  ELECT P0, URZ, PT ;  /* 0x00000000003f782f */ /* 0x000fe20003800000 */
[----:B-1----:R-:W-:Y:S02]  /*05e0*/  ULEA UR6, UR5, UR4, 0x18 ;  /* 0x0000000405067291 */ /* 0x002fe4000f8ec03f */
[----:B------:R-:W-:-:S04]  /*05f0*/  UIADD3 UR4, -UR7, 0x100000, URZ ;  /* 0x0010000007047890 */ /* 0x000fc8000fffe13f */
[----:B------:R-:W-:Y:S02]  /*0600*/  USHF.L.U32 UR5, UR4, 0xb, URZ ;  /* 0x0000000b04057899 */ /* 0x000fe4000800063f */
[----:B------:R-:W-:Y:S01]  /*0610*/  USHF.L.U32 UR4, UR4, 0x1, URZ ;  /* 0x0000000104047899 */ /* 0x000fe2000800063f */
[----:B------:R-:W1:Y:S11]  /*0620*/  FENCE.VIEW.ASYNC.S ;  /* 0x00000000000073c6 */ /* 0x000e760000000000 */
[----:B-1----:R4:W1:Y:S01]  /*0630*/  SYNCS.EXCH.64 URZ, [UR6+0x30870], UR4 ;  /* 0x03087004063f75b2 */ /* 0x0028620008000100 */
[----:B------:R4:W0:Y:S01]  /*0640*/  SYNCS.EXCH.64 URZ, [UR6+0x30880], UR4 ;  /* 0x03088004063f75b2 */ /* 0x0008220008000100 */
[----:B------:R4:W0:Y:S01]  /*0650*/  SYNCS.EXCH.64 URZ, [UR6+0x30878], UR4 ;  /* 0x03087804063f75b2 */ /* 0x0008220008000100 */
[----:B------:R4:W0:Y:S02]  /*0660*/  SYNCS.EXCH.64 URZ, [UR6+0x30888], UR4 ;  /* 0x03088804063f75b2 */ /* 0x0008240008000100 */
[----:B----4-:R-:W-:Y:S01]  /*0670*/  NOP ;  /* 0x0000000000007918 */ /* 0x010fe20000000000 */
.L_x_1744:
        /* <DEDUP_REMOVED lines=22> */
.L_x_1745:
        /* <DEDUP_REMOVED lines=22> */
.L_x_1746:
[----:B0-----:R-:W-:Y:S01]  /*0940*/  ISETP.NE.AND P0, PT, R2, RZ, PT ;  /* 0x000000ff0200720c */ /* 0x001fe20003f05270 */
[----:B------:R-:W-:Y:S01]  /*0950*/  IMAD.MOV.U32 R2, RZ, RZ, 0x1 ;  /* 0x00000001ff027424 */ /* 0x000fe200078e00ff */
[----:B------:R-:W-:Y:S01]  /*0960*/  NOP ;  /* 0x0000000000007918 */ /* 0x000fe20000000000 */
[----:B------:R-:W-:Y:S01]  /*0970*/  ULDC.64 UR60, c[0x0][0x208] ;  /* 0x00008200003c7ab9 */ /* 0x000fe20000000a00 */
[----:B------:R-:W-:Y:S02]  /*0980*/  BSSY B9, `(.L_x_1747) ;  /* 0x000298b000097945 */ /* 0x000fe40003800000 */
[----:B------:R-:W-:-:S05]  /*0990*/  SEL R2, R2, 0x2, !P0 ;  /* 0x0000000202027807 */ /* 0x000fca0004000000 */
[----:B------:R0:W-:Y:S01]  /*09a0*/  STL [R1+0x50], R2 ;  /* 0x0000500201007387 */ /* 0x0001e20000100800 */
[----:B-123--:R-:W-:Y:S06]  /*09b0*/  BAR.SYNC.DEFER_BLOCKING 0x0 ;  /* 0x0000000000007b1d */ /* 0x00efec0000010000 */
[----:B------:R-:W-:Y:S05]  /*09c0*/  @!P0 BRA `(.L_x_1748) ;  /* 0x0000020400108947 */ /* 0x000fea0003800000 */
.L_x_1749:
        /* <DEDUP_REMOVED lines=8> */
[----:B-1----:R-:W-:-:S06]  /*0a50*/  ULEA UR4, UR5, UR4, 0x18 ;  /* 0x0000000405047291 */ /* 0x002fcc000f8ec03f */
[----:B------:R-:W-:Y:S01]  /*0a60*/  IMAD.U32 R16, RZ, RZ, UR4 ;  /* 0x00000004ff107e24 */ /* 0x000fe2000f8e00ff */
[----:B------:R-:W-:-:S04]  /*0a70*/  ULDC UR4, c[0x0][0xc3c] ;  /* 0x00030f0000047ab9 */ /* 0x000fc80000000800 */
[----:B------:R-:W1:Y:S01]  /*0a80*/  LDS.128 R60, [R16+0x308d0] ;  /* 0x0308d000103c7984 */ /* 0x000e620000000c00 */
[----:B------:R-:W-:Y:S06]  /*0a90*/  BAR.ARV 0x4, 0x180 ;  /* 0x0106000000007b1d */ /* 0x000fec0000002000 */
[----:B-1----:R-:W-:-:S13]  /*0aa0*/  ISETP.GE.AND P0, PT, R63, UR4, PT ;  /* 0x000000043f007c0c */ /* 0x002fda000bf06270 */
[----:B------:R-:W-:Y:S05]  /*0ab0*/  @P0 BRA `(.L_x_1750) ;  /* 0x0000029400dc0947 */ /* 0x000fea0003800000 */
[----:B------:R-:W-:-:S05]  /*0ac0*/  VIADD R4, R4, 0xffffff80 ;  /* 0xffffff8004047836 */ /* 0x000fca0000000000 */
[----:B------:R-:W-:-:S04]  /*0ad0*/  SHF.R.S32.HI R3, RZ, 0x1f, R4 ;  /* 0x0000001fff037819 */ /* 0x000fc80000011404 */
[CC--:B------:R-:W-:Y:S02]  /*0ae0*/  LEA.HI R0, R3.reuse, R4.reuse, RZ, 0x7 ;  /* 0x0000000403007211 */ /* 0x0c0fe400078f38ff */
[CC--:B------:R-:W-:Y:S02]  /*0af0*/  LEA.HI R5, R3.reuse, R4.reuse, RZ, 0x5 ;  /* 0x0000000403057211 */ /* 0x0c0fe400078f28ff */
[----:B------:R-:W-:Y:S02]  /*0b00*/  LOP3.LUT R7, R0, 0xffffff80, RZ, 0xc0, !PT ;  /* 0xffffff8000077812 */ /* 0x000fe400078ec0ff */
[-C--:B0-----:R-:W-:Y:S01]  /*0b10*/  LEA.HI R2, R3, R4.reuse, RZ, 0x4 ;  /* 0x0000000403027211 */ /* 0x081fe200078f20ff */
[----:B------:R-:W-:Y:S01]  /*0b20*/  IMAD.SHL.U32 R6, R5, 0x20, RZ ;  /* 0x0000002005067824 */ /* 0x000fe200078e00ff */
[----:B------:R-:W-:Y:S01]  /*0b30*/  LEA.HI R218, R3, R4, RZ, 0x3 ;  /* 0x0000000403da7211 */ /* 0x000fe200078f18ff */
[----:B------:R-:W-:Y:S01]  /*0b40*/  IMAD.IADD R20, R4, 0x1, -R7 ;  /* 0x0000000104147824 */ /* 0x000fe200078e0a07 */
[----:B------:R-:W-:-:S02]  /*0b50*/  SHF.R.S32.HI R5, RZ, 0x4, R2 ;  /* 0x00000004ff057819 */ /* 0x000fc40000011402 */
[CC--:B------:R-:W-:Y:S02]  /*0b60*/  LEA.HI R7, R3.reuse, R4.reuse, RZ, 0x2 ;  /* 0x0000000403077211 */ /* 0x0c0fe400078f10ff */
[----:B------:R-:W-:Y:S01]  /*0b70*/  SHF.R.S32.HI R9, RZ, 0x1f, R20 ;  /* 0x0000001fff097819 */ /* 0x000fe20000011414 */
[----:B------:R-:W-:Y:S01]  /*0b80*/  STL [R1+0x88], R20 ;  /* 0x0000881401007387 */ /* 0x000fe20000100800 */
[----:B------:R-:W-:Y:S02]  /*0b90*/  LEA.HI R8, R3, R4, RZ, 0x6 ;  /* 0x0000000403087211 */ /* 0x000fe400078f30ff */
[----:B------:R-:W-:Y:S02]  /*0ba0*/  LEA.HI R10, R9, R20, RZ, 0x2 ;  /* 0x00000014090a7211 */ /* 0x000fe400078f10ff */
[----:B------:R-:W-:Y:S01]  /*0bb0*/  SHF.R.S32.HI R14, RZ, 0x7, R0 ;  /* 0x00000007ff0e7819 */ /* 0x000fe20000011400 */
[----:B------:R-:W-:Y:S01]  /*0bc0*/  IMAD.SHL.U32 R8, R8, 0x8, RZ ;  /* 0x0000000808087824 */ /* 0x000fe200078e00ff */
[----:B------:R-:W-:-:S02]  /*0bd0*/  SHF.R.S32.HI R11, RZ, 0x2, R10 ;  /* 0x00000002ff0b7819 */ /* 0x000fc4000001140a */
[----:B------:R-:W-:Y:S02]  /*0be0*/  SHF.R.S32.HI R12, RZ, 0x1f, R10 ;  /* 0x0000001fff0c7819 */ /* 0x000fe4000001140a */
[----:B------:R-:W-:Y:S02]  /*0bf0*/  LOP3.LUT R3, R2, 0x3fffff0, RZ, 0xc0, !PT ;  /* 0x03fffff002037812 */ /* 0x000fe400078ec0ff */
[----:B------:R-:W-:Y:S02]  /*0c00*/  LEA.HI R12, R12, R11, RZ, 0x3 ;  /* 0x0000000b0c0c7211 */ /* 0x000fe400078f18ff */
[----:B------:R-:W-:Y:S02]  /*0c10*/  LEA.HI R2, R2, R5, RZ, 0x1 ;  /* 0x0000000502027211 */ /* 0x000fe400078f08ff */
[----:B------:R-:W-:Y:S02]  /*0c20*/  LOP3.LUT R12, R12, 0xfffffff8, RZ, 0xc0, !PT ;  /* 0xfffffff80c0c7812 */ /* 0x000fe400078ec0ff */
[----:B------:R-:W-:-:S02]  /*0c30*/  LEA.HI R9, R9, R20, RZ, 0x5 ;  /* 0x0000001409097211 */ /* 0x000fc400078f28ff */
[----:B------:R-:W-:Y:S01]  /*0c40*/  LEA.HI R0, R0, R14, RZ, 0x1 ;  /* 0x0000000e00007211 */ /* 0x000fe200078f08ff */
[----:B------:R-:W-:Y:S01]  /*0c50*/  IMAD.IADD R12, R11, 0x1, -R12 ;  /* 0x000000010b0c7824 */ /* 0x000fe200078e0a0c */
[----:B------:R-:W-:Y:S02]  /*0c60*/  LOP3.LUT R13, R7, 0xfffffffc, RZ, 0xc0, !PT ;  /* 0xfffffffc070d7812 */ /* 0x000fe400078ec0ff */
[----:B------:R-:W-:Y:S02]  /*0c70*/  LOP3.LUT R7, R218, 0xfffffff8, RZ, 0xc0, !PT ;  /* 0xfffffff8da077812 */ /* 0x000fe400078ec0ff */
[----:B------:R-:W-:Y:S01]  /*0c80*/  LOP3.LUT R6, R6, 0xfffffc00, RZ, 0xc0, !PT ;  /* 0xfffffc0006067812 */ /* 0x000fe200078ec0ff */
[C---:B------:R-:W-:Y:S01]  /*0c90*/  IMAD.IADD R13, R4.reuse, 0x1, -R13 ;  /* 0x00000001040d7824 */ /* 0x040fe200078e0a0d */
[C---:B------:R-:W-:Y:S01]  /*0ca0*/  IADD3 R3, R4.reuse, -R3, RZ ;  /* 0x8000000304037210 */ /* 0x040fe20007ffe0ff */
[----:B------:R-:W-:Y:S01]  /*0cb0*/  IMAD.IADD R18, R4, 0x1, -R7 ;  /* 0x0000000104127824 */ /* 0x000fe200078e0a07 */
[----:B------:R-:W-:-:S02]  /*0cc0*/  LOP3.LUT R2, R2, 0x1ffffffe, RZ, 0xc0, !PT ;  /* 0x1ffffffe02027812 */ /* 0x000fc400078ec0ff */
[----:B------:R-:W-:Y:S01]  /*0cd0*/  SHF.R.S32.HI R9, RZ, 0x5, R9 ;  /* 0x00000005ff097819 */ /* 0x000fe20000011409 */
[----:B------:R-:W-:Y:S01]  /*0ce0*/  IMAD R3, R3, 0x40, R6 ;  /* 0x0000004003037824 */ /* 0x000fe200078e0206 */
[----:B------:R-:W-:Y:S01]  /*0cf0*/  LOP3.LUT R0, R0, 0x3fffffe, RZ, 0xc0, !PT ;  /* 0x03fffffe00007812 */ /* 0x000fe200078ec0ff */
[----:B------:R-:W-:Y:S01]  /*0d00*/  IMAD.IADD R2, R5, 0x1, -R2 ;  /* 0x0000000105027824 */ /* 0x000fe200078e0a02 */
[----:B------:R-:W-:Y:S01]  /*0d10*/  SHF.R.S32.HI R218, RZ, 0x3, R218 ;  /* 0x00000003ffda7819 */ /* 0x000fe200000114da */
[----:B------:R-:W-:Y:S01]  /*0d20*/  IMAD R9, R9, 0x10, R12 ;  /* 0x0000001009097824 */ /* 0x000fe200078e020c */
[----:B------:R-:W-:Y:S01]  /*0d30*/  STL [R1+0x54], R18 ;  /* 0x0000541201007387 */ /* 0x000fe20000100800 */
[----:B------:R-:W-:Y:S01]  /*0d40*/  IMAD.IADD R0, R14, 0x1, -R0 ;  /* 0x000000010e007824 */ /* 0x000fe200078e0a00 */
[----:B------:R-:W-:Y:S01]  /*0d50*/  LEA R2, R2, R3, 0x3 ;  /* 0x0000000302027211 */ /* 0x000fe200078e18ff */
[----:B------:R-:W-:Y:S01]  /*0d60*/  VIADD R17, R218, 0x40 ;  /* 0x00000040da117836 */ /* 0x000fe20000000000 */
[----:B------:R0:W-:Y:S01]  /*0d70*/  STL [R1+0xa8], R14 ;  /* 0x0000a80e01007387 */ /* 0x0001e20000100800 */
[----:B------:R-:W-:Y:S01]  /*0d80*/  IMAD R12, R0, 0x40, R9 ;  /* 0x00000040000c7824 */ /* 0x000fe200078e0209 */
[----:B------:R-:W-:Y:S01]  /*0d90*/  SHF.L.U32 R11, R218, 0x6, RZ ;  /* 0x00000006da0b7819 */ /* 0x000fe200000006ff */
[----:B------:R-:W-:Y:S01]  /*0da0*/  IMAD.SHL.U32 R200, R18, 0x4, RZ ;  /* 0x0000000412c87824 */ /* 0x000fe200078e00ff */
[----:B------:R-:W-:Y:S01]  /*0db0*/  SHF.R.S32.HI R6, RZ, 0x1f, R17 ;  /* 0x0000001fff067819 */ /* 0x000fe20000011411 */
[----:B------:R1:W-:Y:S01]  /*0dc0*/  STL [R1+0xb0], R2 ;  /* 0x0000b00201007387 */ /* 0x0003e20000100800 */
[----:B------:R-:W-:Y:S01]  /*0dd0*/  SHF.L.U32 R5, R17, 0x6, RZ ;  /* 0x0000000611057819 */ /* 0x000fe200000006ff */
[----:B------:R-:W-:Y:S01]  /*0de0*/  VIADD R21, R218, 0x20 ;  /* 0x00000020da157836 */ /* 0x000fe20000000000 */
[----:B------:R-:W-:Y:S01]  /*0df0*/  LEA.HI R6, R6, R17, RZ, 0x3 ;  /* 0x0000001106067211 */ /* 0x000fe200078f18ff */
[----:B------:R-:W-:Y:S01]  /*0e00*/  STL [R1+0xac], R12 ;  /* 0x0000ac0c01007387 */ /* 0x000fe20000100800 */
[----:B0-----:R-:W-:Y:S01]  /*0e10*/  LOP3.LUT R14, R8, 0xfffffe00, RZ, 0xc0, !PT ;  /* 0xfffffe00080e7812 */ /* 0x001fe200078ec0ff */
[----:B------:R-:W-:Y:S01]  /*0e20*/  VIADD R235, R200, 0x40 ;  /* 0x00000040c8eb7836 */ /* 0x000fe20000000000 */
[----:B------:R-:W-:Y:S01]  /*0e30*/  LEA.HI R4, R13, R13, RZ, 0x1 ;  /* 0x0000000d0d047211 */ /* 0x000fe200078f08ff */
[----:B------:R-:W-:Y:S01]  /*0e40*/  VIADD R15, R218, 0x60 ;  /* 0x00000060da0f7836 */ /* 0x000fe20000000000 */
[----:B------:R-:W-:Y:S01]  /*0e50*/  LOP3.LUT R3, R11, 0x1c0, RZ, 0xc0, !PT ;  /* 0x000001c00b037812 */ /* 0x000fe200078ec0ff */
[----:B------:R0:W-:Y:S01]  /*0e60*/  STL [R1+0x3c], R14 ;  /* 0x00003c0e01007387 */ /* 0x0001e20000100800 */
[----:B-1----:R-:W-:Y:S01]  /*0e70*/  SHF.R.S32.HI R2, RZ, 0x1f, R21 ;  /* 0x0000001fff027819 */ /* 0x002fe20000011415 */
[----:B------:R-:W-:Y:S01]  /*0e80*/  IMAD.IADD R226, R200, 0x1, R235 ;  /* 0x00000001c8e27824 */ /* 0x000fe200078e02eb */
[----:B------:R-:W-:Y:S01]  /*0e90*/  SHF.R.S32.HI R8, RZ, 0x1f, R15 ;  /* 0x0000001fff087819 */ /* 0x000fe2000001140f */
[----:B------:R-:W2:Y:S01]  /*0ea0*/  LDL.LU R17, [R1+0x50] ;  /* 0x0000500001117983 */ /* 0x000ea20000300800 */
[----:B------:R-:W-:Y:S01]  /*0eb0*/  IMAD.SHL.U32 R0, R21, 0x40, RZ ;  /* 0x0000004015007824 */ /* 0x000fe200078e00ff */
[----:B------:R-:W-:Y:S01]  /*0ec0*/  LEA.HI R2, R2, R21, RZ, 0x3 ;  /* 0x0000001502027211 */ /* 0x000fe200078f18ff */
[----:B------:R-:W-:Y:S01]  /*0ed0*/  IMAD.SHL.U32 R7, R15, 0x40, RZ ;  /* 0x000000400f077824 */ /* 0x000fe200078e00ff */
[----:B------:R-:W-:-:S02]  /*0ee0*/  LOP3.LUT R30, R5, 0x1c0, RZ, 0xc0, !PT ;  /* 0x000001c0051e7812 */ /* 0x000fc400078ec0ff */
[----:B------:R-:W-:Y:S01]  /*0ef0*/  SHF.R.S32.HI R5, RZ, 0x1f, R226 ;  /* 0x0000001fff057819 */ /* 0x000fe200000114e2 */
[----:B------:R-:W-:Y:S01]  /*0f00*/  IMAD.SHL.U32 R2, R2, 0x40, RZ ;  /* 0x0000004002027824 */ /* 0x000fe200078e00ff */
[----:B------:R-:W-:Y:S02]  /*0f10*/  LEA.HI R8, R8, R15, RZ, 0x3 ;  /* 0x0000000f08087211 */ /* 0x000fe400078f18ff */
[----:B------:R-:W-:Y:S02]  /*0f20*/  LOP3.LUT R31, R0, 0x1c0, RZ, 0xc0, !PT ;  /* 0x000001c0001f7812 */ /* 0x000fe400078ec0ff */
[CC--:B------:R-:W-:Y:S02]  /*0f30*/  LEA.HI R0, R5.reuse, R226.reuse, RZ, 0x6 ;  /* 0x000000e205007211 */ /* 0x0c0fe400078f30ff */
[----:B------:R-:W-:Y:S02]  /*0f40*/  SHF.L.U32 R8, R8, 0x6, RZ ;  /* 0x0000000608087819 */ /* 0x000fe400000006ff */
[----:B------:R-:W-:-:S02]  /*0f50*/  LEA.HI R5, R5, R226, RZ, 0x3 ;  /* 0x000000e205057211 */ /* 0x000fc400078f18ff */
[----:B------:R-:W-:Y:S02]  /*0f60*/  LOP3.LUT R29, R7, 0x1c0, RZ, 0xc0, !PT ;  /* 0x000001c0071d7812 */ /* 0x000fe400078ec0ff */
[----:B------:R-:W-:Y:S01]  /*0f70*/  LOP3.LUT R27, R2, 0xfffffe00, RZ, 0xc0, !PT ;  /* 0xfffffe00021b7812 */ /* 0x000fe200078ec0ff */
[----:B------:R-:W-:Y:S01]  /*0f80*/  IMAD.SHL.U32 R2, R0, 0x80, RZ ;  /* 0x0000008000027824 */ /* 0x000fe200078e00ff */
[----:B------:R-:W-:Y:S01]  /*0f90*/  LOP3.LUT R23, R8, 0xfffffe00, RZ, 0xc0, !PT ;  /* 0xfffffe0008177812 */ /* 0x000fe200078ec0ff */
[----:B------:R-:W-:Y:S01]  /*0fa0*/  IMAD.SHL.U32 R6, R6, 0x40, RZ ;  /* 0x0000004006067824 */ /* 0x000fe200078e00ff */
[----:B------:R-:W-:Y:S02]  /*0fb0*/  LOP3.LUT R0, R5, 0x38, RZ, 0xc0, !PT ;  /* 0x0000003805007812 */ /* 0x000fe400078ec0ff */
[----:B------:R-:W-:Y:S02]  /*0fc0*/  SHF.R.U32.HI R24, RZ, 0x3, R29 ;  /* 0x00000003ff187819 */ /* 0x000fe4000001161d */
[----:B------:R-:W-:Y:S01]  /*0fd0*/  LOP3.LUT R8, R29, 0x38, R5, 0xf8, !PT ;  /* 0x000000381d087812 */ /* 0x000fe200078ef805 */
[----:B------:R-:W-:Y:S01]  /*0fe0*/  IMAD.SHL.U32 R18, R18, 0x8, RZ ;  /* 0x0000000812127824 */ /* 0x000fe200078e00ff */
[----:B------:R-:W-:-:S02]  /*0ff0*/  SHF.R.U32.HI R26, RZ, 0x3, R30 ;  /* 0x00000003ff1a7819 */ /* 0x000fc4000001161e */
[----:B------:R-:W-:Y:S02]  /*1000*/  LOP3.LUT R7, R30, 0x38, R5, 0xf8, !PT ;  /* 0x000000381e077812 */ /* 0x000fe400078ef805 */
[----:B------:R-:W-:Y:S02]  /*1010*/  SHF.R.U32.HI R32, RZ, 0x3, R3 ;  /* 0x00000003ff207819 */ /* 0x000fe40000011603 */
[----:B------:R-:W-:Y:S02]  /*1020*/  LOP3.LUT R0, R0, 0x1c0, R11, 0xf8, !PT ;  /* 0x000001c000007812 */ /* 0x000fe400078ef80b */
[----:B------:R-:W-:Y:S02]  /*1030*/  LOP3.LUT R4, R4, 0x1ffffffe, RZ, 0xc0, !PT ;  /* 0x1ffffffe04047812 */ /* 0x000fe400078ec0ff */
[----:B------:R-:W-:Y:S02]  /*1040*/  LOP3.LUT R2, R2, 0xffffe000, RZ, 0xc0, !PT ;  /* 0xffffe00002027812 */ /* 0x000fe400078ec0ff */
[----:B------:R-:W-:Y:S01]  /*1050*/  LOP3.LUT R15, R8, R24, RZ, 0x3c, !PT ;  /* 0x00000018080f7212 */ /* 0x000fe200078e3cff */
[----:B------:R-:W-:Y:S01]  /*1060*/  IMAD.IADD R4, R13, 0x1, -R4 ;  /* 0x000000010d047824 */ /* 0x000fe200078e0a04 */
[----:B------:R-:W-:-:S02]  /*1070*/  LOP3.LUT R25, R6, 0xfffffe00, RZ, 0xc0, !PT ;  /* 0xfffffe0006197812 */ /* 0x000fc400078ec0ff */
[----:B------:R-:W-:Y:S02]  /*1080*/  SHF.R.U32.HI R28, RZ, 0x3, R31 ;  /* 0x00000003ff1c7819 */ /* 0x000fe4000001161f */
[----:B------:R-:W-:Y:S02]  /*1090*/  LOP3.LUT R6, R31, 0x38, R5, 0xf8, !PT ;  /* 0x000000381f067812 */ /* 0x000fe400078ef805 */
[----:B------:R-:W-:Y:S02]  /*10a0*/  LOP3.LUT R11, R7, R26, RZ, 0x3c, !PT ;  /* 0x0000001a070b7212 */ /* 0x000fe400078e3cff */
[----:B------:R-:W-:Y:S02]  /*10b0*/  LOP3.LUT R7, R0, R32, RZ, 0x3c, !PT ;  /* 0x0000002000077212 */ /* 0x000fe400078e3cff */
[----:B------:R-:W-:Y:S01]  /*10c0*/  IADD3 R21, R15, R2, R23 ;  /* 0x000000020f157210 */ /* 0x000fe20007ffe017 */
[----:B------:R-:W-:Y:S01]  /*10d0*/  VIADD R15, R18, 0x80 ;  /* 0x00000080120f7836 */ /* 0x000fe20000000000 */
[----:B------:R-:W-:Y:S01]  /*10e0*/  LOP3.LUT R3, R3, 0x38, R18, 0xf8, !PT ;  /* 0x0000003803037812 */ /* 0x000fe200078ef812 */
[----:B------:R-:W-:Y:S01]  /*10f0*/  STL [R1+0x38], R27 ;  /* 0x0000381b01007387 */ /* 0x000fe20000100800 */
[----:B------:R-:W-:-:S02]  /*1100*/  LOP3.LUT R9, R6, R28, RZ, 0x3c, !PT ;  /* 0x0000001c06097212 */ /* 0x000fc400078e3cff */
[-C--:B------:R-:W-:Y:S01]  /*1110*/  IADD3 R13, R11, R2.reuse, R25 ;  /* 0x000000020b0d7210 */ /* 0x080fe20007ffe019 */
[----:B------:R-:W-:Y:S01]  /*1120*/  STL [R1+0x84], R25 ;  /* 0x0000841901007387 */ /* 0x000fe20000100800 */
[----:B------:R-:W-:Y:S01]  /*1130*/  IADD3 R7, R7, R2, R14 ;  /* 0x0000000207077210 */ /* 0x000fe20007ffe00e */
[----:B------:R-:W-:Y:S01]  /*1140*/  VIADD R11, R18, 0xc0 ;  /* 0x000000c0120b7836 */ /* 0x000fe20000000000 */
[----:B------:R-:W-:Y:S01]  /*1150*/  LOP3.LUT R229, R10, 0x7ffffffc, RZ, 0xc0, !PT ;  /* 0x7ffffffc0ae57812 */ /* 0x000fe200078ec0ff */
[----:B------:R-:W-:Y:S01]  /*1160*/  STL [R1+0x80], R23 ;  /* 0x0000801701007387 */ /* 0x000fe20000100800 */
[----:B------:R-:W-:Y:S01]  /*1170*/  VIADD R237, R200, 0x60 ;  /* 0x00000060c8ed7836 */ /* 0x000fe20000000000 */
[----:B0-----:R-:W-:Y:S02]  /*1180*/  LOP3.LUT R14, R14, R3, R32, 0xf6, !PT ;  /* 0x000000030e0e7212 */ /* 0x001fe400078ef620 */
[----:B------:R-:W-:Y:S01]  /*1190*/  STL [R1+0x64], RZ ;  /* 0x000064ff01007387 */ /* 0x000fe20000100800 */
[----:B------:R-:W-:-:S02]  /*11a0*/  SHF.R.S32.HI R10, RZ, 0x1f, R235 ;  /* 0x0000001fff0a7819 */ /* 0x000fc400000114eb */
[----:B------:R-:W-:Y:S01]  /*11b0*/  IADD3 R9, R9, R2, R27 ;  /* 0x0000000209097210 */ /* 0x000fe20007ffe01b */
[----:B------:R-:W-:Y:S01]  /*11c0*/  STL [R1], RZ ;  /* 0x000000ff01007387 */ /* 0x000fe20000100800 */
[----:B------:R-:W-:Y:S02]  /*11d0*/  SHF.R.S32.HI R3, RZ, 0x1f, R15 ;  /* 0x0000001fff037819 */ /* 0x000fe4000001140f */
[----:B------:R-:W-:Y:S01]  /*11e0*/  SHF.R.S32.HI R2, RZ, 0x1f, R218 ;  /* 0x0000001fff027819 */ /* 0x000fe200000114da */
[----:B------:R0:W-:Y:S01]  /*11f0*/  STL [R1+0x24], R15 ;  /* 0x0000240f01007387 */ /* 0x0001e20000100800 */
[--C-:B------:R-:W-:Y:S02]  /*1200*/  LOP3.LUT R2, R31, 0x38, R18.reuse, 0xf8, !PT ;  /* 0x000000381f027812 */ /* 0x100fe400078ef812 */
[--C-:B------:R-:W-:Y:S01]  /*1210*/  LOP3.LUT R6, R30, 0x38, R18.reuse, 0xf8, !PT ;  /* 0x000000381e067812 */ /* 0x100fe200078ef812 */
[----:B------:R-:W-:Y:S01]  /*1220*/  STL [R1+0x28], R11 ;  /* 0x0000280b01007387 */ /* 0x000fe20000100800 */
[----:B------:R-:W-:Y:S01]  /*1230*/  VIADD R0, R16, 0x10400 ;  /* 0x0001040010007836 */ /* 0x000fe20000000000 */
[----:B------:R-:W-:-:S02]  /*1240*/  LOP3.LUT R8, R29, 0x38, R18, 0xf8, !PT ;  /* 0x000000381d087812 */ /* 0x000fc400078ef812 */
[----:B------:R-:W-:Y:S01]  /*1250*/  STL [R1+0x50], R14 ;  /* 0x0000500e01007387 */ /* 0x000fe20000100800 */
[----:B0-----:R-:W-:-:S03]  /*1260*/  SHF.R.S32.HI R15, RZ, 0x1f, R237 ;  /* 0x0000001fff0f7819 */ /* 0x001fc600000114ed */
[----:B------:R0:W-:Y:S04]  /*1270*/  STL [R1+0x78], R10 ;  /* 0x0000780a01007387 */ /* 0x0001e80000100800 */
[----:B------:R1:W-:Y:S01]  /*1280*/  STL [R1+0x70], R3 ;  /* 0x0000700301007387 */ /* 0x0003e20000100800 */
[----:B0-----:R-:W-:Y:S02]  /*1290*/  SHF.R.S32.HI R10, RZ, 0x1f, R11 ;  /* 0x0000001fff0a7819 */ /* 0x001fe4000001140b */
[----:B------:R-:W-:Y:S02]  /*12a0*/  LOP3.LUT R11, R25, R6, R26, 0xf6, !PT ;  /* 0x00000006190b7212 */ /* 0x000fe400078ef61a */
[----:B-1----:R-:W-:Y:S01]  /*12b0*/  LOP3.LUT R3, R27, R2, R28, 0xf6, !PT ;  /* 0x000000021b037212 */ /* 0x002fe200078ef61c */
[----:B------:R0:W-:Y:S02]  /*12c0*/  STL [R1+0x74], R15 ;  /* 0x0000740f01007387 */ /* 0x0001e40000100800 */
[----:B------:R-:W-:Y:S01]  /*12d0*/  IMAD R6, R11, 0x2, R0 ;  /* 0x000000020b067824 */ /* 0x000fe200078e0200 */
[----:B------:R-:W-:Y:S01]  /*12e0*/  LEA R2, R3, R0, 0x1 ;  /* 0x0000000003027211 */ /* 0x000fe200078e08ff */
[----:B------:R-:W-:Y:S01]  /*12f0*/  STL [R1+0x6c], R10 ;  /* 0x00006c0a01007387 */ /* 0x000fe20000100800 */
[----:B0-----:R-:W-:-:S03]  /*1300*/  LOP3.LUT R15, R23, R8, R24, 0xf6, !PT ;  /* 0x00000008170f7212 */ /* 0x001fc600078ef618 */
[----:B------:R0:W-:Y:S01]  /*1310*/  STL [R1+0xa0], R2 ;  /* 0x0000a00201007387 */ /* 0x0001e20000100800 */
[--C-:B------:R-:W-:Y:S02]  /*1320*/  IMAD R8, R9, 0x2, R0.reuse ;  /* 0x0000000209087824 */ /* 0x100fe400078e0200 */
[----:B------:R-:W-:Y:S01]  /*1330*/  IMAD R3, R15, 0x2, R0 ;  /* 0x000000020f037824 */ /* 0x000fe200078e0200 */
[----:B------:R1:W-:Y:S01]  /*1340*/  STL [R1+0x98], R6 ;  /* 0x0000980601007387 */ /* 0x0003e20000100800 */
[----:B0-----:R-:W-:-:S03]  /*1350*/  LOP3.LUT R2, R5, 0xfffffff8, RZ, 0xc0, !PT ;  /* 0xfffffff805027812 */ /* 0x001fc600078ec0ff */
[----:B------:R0:W-:Y:S01]  /*1360*/  STL [R1+0x90], R3 ;  /* 0x0000900301007387 */ /* 0x0001e20000100800 */
[----:B-1----:R-:W-:-:S03]  /*1370*/  IMAD R6, R13, 0x2, R0 ;  /* 0x000000020d067824 */ /* 0x002fc600078e0200 */
[----:B------:R-:W-:Y:S04]  /*1380*/  STL [R1+0x9c], R8 ;  /* 0x00009c0801007387 */ /* 0x000fe80000100800 */
[----:B------:R-:W-:Y:S01]  /*1390*/  STL [R1+0x68], R2 ;  /* 0x0000680201007387 */ /* 0x000fe20000100800 */
[----:B0-----:R-:W-:-:S03]  /*13a0*/  IMAD R3, R21, 0x2, R0 ;  /* 0x0000000215037824 */ /* 0x001fc600078e0200 */
[----:B------:R0:W-:Y:S04]  /*13b0*/  STL [R1+0x94], R6 ;  /* 0x0000940601007387 */ /* 0x0001e80000100800 */
[----:B------:R1:W-:Y:S01]  /*13c0*/  STL [R1+0x8c], R3 ;  /* 0x00008c0301007387 */ /* 0x0003e20000100800 */
[----:B0-----:R-:W-:Y:S01]  /*13d0*/  LEA R6, R7, R0, 0x1 ;  /* 0x0000000007067211 */ /* 0x001fe200078e08ff */
[----:B------:R-:W-:Y:S01]  /*13e0*/  IMAD R0, R14, 0x2, R0 ;  /* 0x000000020e007824 */ /* 0x000fe200078e0200 */
[----:B------:R-:W-:Y:S02]  /*13f0*/  SHF.R.S32.HI R2, RZ, 0x1f, R2 ;  /* 0x0000001fff027819 */ /* 0x000fe40000011402 */
[----:B-1----:R-:W-:Y:S01]  /*1400*/  SHF.R.S32.HI R3, RZ, 0x3, R5 ;  /* 0x00000003ff037819 */ /* 0x002fe20000011405 */
[----:B------:R-:W-:Y:S04]  /*1410*/  STL [R1+0xa4], R6 ;  /* 0x0000a40601007387 */ /* 0x000fe80000100800 */
[----:B------:R0:W-:Y:S04]  /*1420*/  STL [R1+0x44], R0 ;  /* 0x0000440001007387 */ /* 0x0001e80000100800 */
[----:B------:R1:W-:Y:S01]  /*1430*/  STL [R1+0x58], R3 ;  /* 0x0000580301007387 */ /* 0x0003e20000100800 */
[----:B0-----:R-:W-:-:S05]  /*1440*/  IMAD R0, R4, 0x8, R12 ;  /* 0x0000000804007824 */ /* 0x001fca00078e020c */
[----:B------:R1:W-:Y:S04]  /*1450*/  STL [R1+0x48], R0 ;  /* 0x0000480001007387 */ /* 0x0003e80000100800 */
[----:B------:R1:W-:Y:S01]  /*1460*/  STL [R1+0x7c], R2 ;  /* 0x00007c0201007387 */ /* 0x0003e20000100800 */
[----:B------:R-:W-:Y:S01]  /*1470*/  IMAD.MOV.U32 R219, RZ, RZ, RZ ;  /* 0x000000ffffdb7224 */ /* 0x000fe200078e00ff */
[----:B------:R-:W-:Y:S01]  /*1480*/  MOV R22, RZ ;  /* 0x000000ff00167202 */ /* 0x000fe20000000f00 */
[----:B------:R-:W-:Y:S01]  /*1490*/  VIADD R234, R200, 0x20 ;  /* 0x00000020c8ea7836 */ /* 0x000fe20000000000 */
[----:B------:R-:W-:Y:S01]  /*14a0*/  SHF.R.S32.HI R19, RZ, 0x1f, R18 ;  /* 0x0000001fff137819 */ /* 0x000fe20000011412 */
[----:B------:R-:W-:Y:S01]  /*14b0*/  IMAD.IADD R229, R20, 0x1, -R229 ;  /* 0x0000000114e57824 */ /* 0x000fe200078e0ae5 */
[----:B--2---:R-:W-:Y:S01]  /*14c0*/  LOP3.LUT R233, R17, 0x1, RZ, 0xfc, !PT ;  /* 0x0000000111e97812 */ /* 0x004fe200078efcff */
[----:B-1----:R-:W-:-:S07]  /*14d0*/  IMAD.MOV.U32 R17, RZ, RZ, RZ ;  /* 0x000000ffff117224 */ /* 0x002fce00078e00ff */
.L_x_2039:
[----:B------:R-:W-:Y:S01]  /*14e0*/  ULDC.64 UR4, c[0x0][0xa28] ;  /* 0x00028a0000047ab9 */ /* 0x000fe20000000a00 */
[----:B0-23--:R-:W0:Y:S01]  /*14f0*/  LDC.64 R4, c[0x0][0xa08] ;  /* 0x00028200ff047b82 */ /* 0x00de220000000a00 */
[----:B------:R-:W-:Y:S01]  /*1500*/  ISETP.NE.U32.AND P0, PT, RZ, UR4, PT ;  /* 0x00000004ff007c0c */ /* 0x000fe2000bf05070 */
[----:B------:R-:W-:Y:S01]  /*1510*/  IMAD.MOV.U32 R0, RZ, RZ, RZ ;  /* 0x000000ffff007224 */ /* 0x000fe200078e00ff */
[----:B------:R-:W-:Y:S01]  /*1520*/  ULDC.64 UR6, c[0x0][0xa20] ;  /* 0x0002880000067ab9 */ /* 0x000fe20000000a00 */
[----:B------:R-:W-:Y:S01]  /*1530*/  IMAD.MOV.U32 R26, RZ, RZ, RZ ;  /* 0x000000ffff1a7224 */ /* 0x000fe200078e00ff */
[----:B------:R-:W-:Y:S01]  /*1540*/  ISETP.NE.AND.EX P0, PT, RZ, UR5, PT, P0 ;  /* 0x00000005ff007c0c */ /* 0x000fe2000bf05300 */
[----:B------:R-:W-:Y:S02]  /*1550*/  ULDC.64 UR4, c[0x0][0xa18] ;  /* 0x0002860000047ab9 */ /* 0x000fe40000000a00 */
[----:B------:R-:W-:-:S04]  /*1560*/  ISETP.NE.U32.AND P1, PT, RZ, UR4, PT ;  /* 0x00000004ff007c0c */ /* 0x000fc8000bf25070 */
[----:B------:R-:W-:Y:S01]  /*1570*/  ISETP.NE.AND.EX P1, PT, RZ, UR5, PT, P1 ;  /* 0x00000005ff007c0c */ /* 0x000fe2000bf25310 */
[----:B------:R-:W-:Y:S02]  /*1580*/  ULDC.64 UR4, c[0x0][0xa08] ;  /* 0x0002820000047ab9 */ /* 0x000fe40000000a00 */
[----:B------:R-:W-:-:S03]  /*1590*/  ISETP.NE.U32.AND P3, PT, RZ, UR4, PT ;  /* 0x00000004ff007c0c */ /* 0x000fc6000bf65070 */
[----:B----4-:R-:W1:Y:S01]  /*15a0*/  @P0 LDC.64 R2, c[0x0][0xa28] ;  /* 0x00028a00ff020b82 */ /* 0x010e620000000a00 */
[----:B------:R-:W-:Y:S01]  /*15b0*/  ISETP.NE.AND.EX P3, PT, RZ, UR5, PT, P3 ;  /* 0x00000005ff007c0c */ /* 0x000fe2000bf65330 */
[----:B0-----:R-:W-:-:S06]  /*15c0*/  IMAD.WIDE R8, R63, 0x4, R4 ;  /* 0x000000043f087825 */ /* 0x001fcc00078e0204 */
[----:B------:R-:W0:Y:S01]  /*15d0*/  @P1 LDC.64 R6, c[0x0][0xa18] ;  /* 0x00028600ff061b82 */ /* 0x000e220000000a00 */
[----:B------:R-:W-:Y:S02]  /*15e0*/  ULDC UR4, c[0x0][0x288] ;  /* 0x0000a20000047ab9 */ /* 0x000fe40000000800 */
[----:B------:R-:W-:Y:S01]  /*15f0*/  IMAD.U32 R220, RZ, RZ, UR4 ;  /* 0x00000004ffdc7e24 */ /* 0x000fe2000f8e00ff */
[----:B------:R2:W-:Y:S01]  /*1600*/  STL [R1+0x5c], R62 ;  /* 0x00005c3e01007387 */ /* 0x0005e20000100800 */
[----:B------:R-:W-:-:S03]  /*1610*/  ULDC.64 UR4, c[0x0][0x418] ;  /* 0x0001060000047ab9 */ /* 0x000fc60000000a00 */
[----:B-----5:R2:W5:Y:S01]  /*1620*/  @P3 LDG.E R26, desc[UR60][R8.64] ;  /* 0x0000003c081a3981 */ /* 0x020562000c1e1900 */
[----:B-1----:R-:W-:-:S05]  /*1630*/  @P0 IMAD.WIDE R2, R63, 0x4, R2 ;  /* 0x000000043f020825 */ /* 0x002fca00078e0202 */
[----:B------:R2:W5:Y:S01]  /*1640*/  @P0 LDG.E R0, desc[UR60][R2.64] ;  /* 0x0000003c02000981 */ /* 0x000562000c1e1900 */
[----:B0-----:R-:W-:-:S05]  /*1650*/  @P1 IMAD.WIDE R4, R63, 0x4, R6 ;  /* 0x000000043f041825 */ /* 0x001fca00078e0206 */
[----:B------:R2:W5:Y:S04]  /*1660*/  @P1 LDG.E R220, desc[UR60][R4.64] ;  /* 0x0000003c04dc1981 */ /* 0x000568000c1e1900 */
[----:B------:R2:W-:Y:S01]  /*1670*/  STL [R1+0x60], R63 ;  /* 0x0000603f01007387 */ /* 0x0005e20000100800 */
[----:B------:R-:W-:-:S03]  /*1680*/  UISETP.NE.U32.AND UP0, UPT, UR4, URZ, UPT ;  /* 0x0000003f0400728c */ /* 0x000fc6000bf05070 */
[----:B------:R-:W-:Y:S01]  /*1690*/  ULDC UR4, c[0x0][0x424] ;  /* 0x0001090000047ab9 */ /* 0x000fe20000000800 */
[----:B------:R-:W-:Y:S01]  /*16a0*/  UISETP.NE.AND.EX UP0, UPT, UR5, URZ, UPT, UP0 ;  /* 0x0000003f0500728c */ /* 0x000fe2000bf05300 */
[----:B------:R-:W-:Y:S02]  /*16b0*/  ISETP.NE.U32.AND P2, PT, RZ, UR6, PT ;  /* 0x00000006ff007c0c */ /* 0x000fe4000bf45070 */
[----:B------:R-:W-:Y:S01]  /*16c0*/  ULDC UR5, c[0x0][0x2f0] ;  /* 0x0000bc0000057ab9 */ /* 0x000fe20000000800 */
[----:B------:R-:W-:Y:S01]  /*16d0*/  USEL UR4, UR4, 0x1, UP0 ;  /* 0x0000000104047887 */ /* 0x000fe20008000000 */
[----:B------:R-:W-:-:S03]  /*16e0*/  ISETP.NE.AND.EX P2, PT, RZ, UR7, PT, P2 ;  /* 0x00000007ff007c0c */ /* 0x000fc6000bf45320 */
[----:B------:R-:W-:-:S03]  /*16f0*/  UIMAD UR4, UR4, UR5, URZ ;  /* 0x00000005040472a4 */ /* 0x000fc6000f8e023f */
[----:B------:R-:W-:Y:S01]  /*1700*/  ULDC UR5, c[0x0][0x348] ;  /* 0x0000d20000057ab9 */ /* 0x000fe20000000800 */
[----:B--2---:R-:W-:Y:S08]  /*1710*/  @P1 BRA `(.L_x_1751) ;  /* 0x0000000000241947 */ /* 0x004ff00003800000 */
[----:B------:R-:W-:Y:S02]  /*1720*/  ULDC.64 UR6, c[0x0][0xa00] ;  /* 0x0002800000067ab9 */ /* 0x000fe40000000a00 */
[----:B------:R-:W-:-:S04]  /*1730*/  ISETP.NE.U32.AND P0, PT, RZ, UR6, PT ;  /* 0x00000006ff007c0c */ /* 0x000fc8000bf05070 */
[----:B------:R-:W-:-:S13]  /*1740*/  ISETP.NE.AND.EX P0, PT, RZ, UR7, PT, P0 ;  /* 0x00000007ff007c0c */ /* 0x000fda000bf05300 */
[----:B------:R-:W-:Y:S05]  /*1750*/  @!P0 BRA `(.L_x_1751) ;  /* 0x0000000000148947 */ /* 0x000fea0003800000 */
[----:B------:R-:W0:Y:S02]  /*1760*/  LDC.64 R2, c[0x0][0xa00] ;  /* 0x00028000ff027b82 */ /* 0x000e240000000a00 */
[----:B0-----:R-:W-:-:S05]  /*1770*/  IMAD.WIDE R2, R63, 0x4, R2 ;  /* 0x000000043f027825 */ /* 0x001fca00078e0202 */
[----:B-----5:R-:W2:Y:S04]  /*1780*/  LDG.E R220, desc[UR60][R2.64] ;  /* 0x0000003c02dc7981 */ /* 0x020ea8000c1e1900 */
[----:B------:R-:W2:Y:S02]  /*1790*/  LDG.E R5, desc[UR60][R2.64+0x4] ;  /* 0x0000043c02057981 */ /* 0x000ea4000c1e1900 */
[----:B--2---:R-:W-:-:S07]  /*17a0*/  IADD3 R220, -R220, R5, RZ ;  /* 0x00000005dcdc7210 */ /* 0x004fce0007ffe1ff */
.L_x_1751:
[----:B------:R-:W-:Y:S02]  /*17b0*/  IMAD.U32 R2, RZ, RZ, UR5 ;  /* 0x00000005ff027e24 */ /* 0x000fe4000f8e00ff */
[----:B------:R-:W-:Y:S01]  /*17c0*/  IMAD.U32 R27, RZ, RZ, UR4 ;  /* 0x00000004ff1b7e24 */ /* 0x000fe2000f8e00ff */
[----:B------:R-:W-:Y:S06]  /*17d0*/  @!P2 BRA `(.L_x_1752) ;  /* 0x000000000010a947 */ /* 0x000fec0003800000 */
[----:B------:R-:W0:Y:S02]  /*17e0*/  LDC.64 R4, c[0x0][0xa20] ;  /* 0x00028800ff047b82 */ /* 0x000e240000000a00 */
[----:B0-----:R-:W-:-:S05]  /*17f0*/  IMAD.WIDE R4, R63, 0x4, R4 ;  /* 0x000000043f047825 */ /* 0x001fca00078e0204 */
[----:B------:R0:W5:Y:S01]  /*1800*/  LDG.E R27, desc[UR60][R4.64] ;  /* 0x0000003c041b7981 */ /* 0x000162000c1e1900 */
[----:B------:R-:W-:Y:S05]  /*1810*/  BRA `(.L_x_1753) ;  /* 0x0000000000107947 */ /* 0x000fea0003800000 */
.L_x_1752:
[----:B------:R-:W-:Y:S05]  /*1820*/  @!P3 BRA `(.L_x_1753) ;  /* 0x00000000000cb947 */ /* 0x000fea0003800000 */
[----:B------:R-:W2:Y:S04]  /*1830*/  LDG.E R4, desc[UR60][R8.64] ;  /* 0x0000003c08047981 */ /* 0x000ea8000c1e1900 */
[----:B------:R-:W2:Y:S02]  /*1840*/  LDG.E R27, desc[UR60][R8.64+0x4] ;  /* 0x0000043c081b7981 */ /* 0x000ea4000c1e1900 */
[----:B--2---:R-:W-:-:S07]  /*1850*/  IMAD.IADD R27, R27, 0x1, -R4 ;  /* 0x000000011b1b7824 */ /* 0x004fce00078e0a04 */
.L_x_1753:
[----:B------:R-:W-:Y:S01]  /*1860*/  ULDC.64 UR4, c[0x0][0xa10] ;  /* 0x0002840000047ab9 */ /* 0x000fe20000000a00 */
[----:B------:R-:W1:Y:S01]  /*1870*/  LDC R9, c[0x0][0x448] ;  /* 0x00011200ff097b82 */ /* 0x000e620000000800 */
[----:B------:R-:W-:-:S04]  /*1880*/  ISETP.NE.U32.AND P0, PT, RZ, UR4, PT ;  /* 0x00000004ff007c0c */ /* 0x000fc8000bf05070 */
[----:B------:R-:W-:Y:S01]  /*1890*/  ISETP.NE.AND.EX P0, PT, RZ, UR5, PT, P0 ;  /* 0x00000005ff007c0c */ /* 0x000fe2000bf05300 */
[----:B------:R-:W-:Y:S02]  /*18a0*/  ULDC.64 UR4, c[0x0][0xa30] ;  /* 0x00028c0000047ab9 */ /* 0x000fe40000000a00 */
[----:B------:R-:W-:Y:S01]  /*18b0*/  ISETP.NE.U32.AND P1, PT, RZ, UR4, PT ;  /* 0x00000004ff007c0c */ /* 0x000fe2000bf25070 */
[----:B-----5:R-:W-:Y:S01]  /*18c0*/  IMAD.MOV.U32 R23, RZ, RZ, R27 ;  /* 0x000000ffff177224 */ /* 0x020fe200078e001b */
[----:B------:R-:W2:Y:S02]  /*18d0*/  LDC.64 R12, c[0x0][0x9e0] ;  /* 0x00027800ff0c7b82 */ /* 0x000ea40000000a00 */
[----:B------:R-:W-:-:S06]  /*18e0*/  ISETP.NE.AND.EX P1, PT, RZ, UR5, PT, P1 ;  /* 0x00000005ff007c0c */ /* 0x000fcc000bf25310 */
[----:B0-----:R-:W0:Y:S08]  /*18f0*/  @P0 LDC.64 R4, c[0x0][0xa10] ;  /* 0x00028400ff040b82 */ /* 0x001e300000000a00 */
[----:B------:R-:W3:Y:S01]  /*1900*/  @P1 LDC.64 R6, c[0x0][0xa30] ;  /* 0x00028c00ff061b82 */ /* 0x000ee20000000a00 */
[----:B0-----:R-:W-:-:S05]  /*1910*/  @P0 IMAD.WIDE R4, R63, 0x4, R4 ;  /* 0x000000043f040825 */ /* 0x001fca00078e0204 */
[----:B------:R-:W4:Y:S04]  /*1920*/  @P0 LDG.E R3, desc[UR60][R4.64] ;  /* 0x0000003c04030981 */ /* 0x000f28000c1e1900 */
[----:B------:R0:W4:Y:S01]  /*1930*/  @P0 LDG.E R8, desc[UR60][R4.64+0x4] ;  /* 0x0000043c04080981 */ /* 0x000122000c1e1900 */
[----:B---3--:R-:W-:-:S05]  /*1940*/  @P1 IMAD.WIDE R6, R63, 0x4, R6 ;  /* 0x000000043f061825 */ /* 0x008fca00078e0206 */
[----:B------:R3:W5:Y:S01]  /*1950*/  @P1 LDG.E R23, desc[UR60][R6.64] ;  /* 0x0000003c06171981 */ /* 0x000762000c1e1900 */
[----:B-1----:R-:W-:Y:S01]  /*1960*/  ISETP.NE.AND P1, PT, R9, 0x1, PT ;  /* 0x000000010900780c */ /* 0x002fe20003f25270 */
[----:B------:R-:W-:Y:S01]  /*1970*/  IMAD.SHL.U32 R14, R61, 0x80, RZ ;  /* 0x000000803d0e7824 */ /* 0x000fe200078e00ff */
[----:B--2---:R-:W-:Y:S01]  /*1980*/  ISETP.GE.AND P2, PT, R13, 0x1, PT ;  /* 0x000000010d00780c */ /* 0x004fe20003f46270 */
[----:B------:R-:W-:Y:S02]  /*1990*/  IMAD.IADD R11, R27, 0x1, -R0 ;  /* 0x000000011b0b7824 */ /* 0x000fe400078e0a00 */
[----:B------:R-:W-:Y:S01]  /*19a0*/  VIADD R0, R14, 0x7f ;  /* 0x0000007f0e007836 */ /* 0x000fe20000000000 */
[----:B------:R1:W-:Y:S03]  /*19b0*/  STL [R1+0x2c], R14 ;  /* 0x00002c0e01007387 */ /* 0x0003e60000100800 */
[----:B0-----:R-:W-:-:S04]  /*19c0*/  IMAD.MOV.U32 R4, RZ, RZ, R0 ;  /* 0x000000ffff047224 */ /* 0x001fc800078e0000 */
[----:B------:R-:W0:Y:S08]  /*19d0*/  @P1 LDC R9, c[0x0][0x44c] ;  /* 0x00011300ff091b82 */ /* 0x000e300000000800 */
[----:B------:R-:W2:Y:S01]  /*19e0*/  @P1 LDC R10, c[0x0][0x450] ;  /* 0x00011400ff0a1b82 */ /* 0x000ea20000000800 */
[----:B----4-:R-:W-:Y:S01]  /*19f0*/  @P0 IADD3 R2, -R3, R8, RZ ;  /* 0x0000000803020210 */ /* 0x010fe20007ffe1ff */
[----:B0-----:R-:W-:-:S04]  /*1a00*/  @P1 IMAD.HI.U32 R3, R0, R9, RZ ;  /* 0x0000000900031227 */ /* 0x001fc800078e00ff */
[----:B------:R-:W-:Y:S01]  /*1a10*/  IMAD.IADD R221, R11, 0x1, R2 ;  /* 0x000000010bdd7824 */ /* 0x000fe200078e0202 */
[----:B--2---:R-:W-:-:S03]  /*1a20*/  @P1 SHF.R.U32.HI R4, RZ, R10, R3 ;  /* 0x0000000aff041219 */ /* 0x004fc60000011603 */
[C---:B------:R-:W-:Y:S01]  /*1a30*/  VIADD R0, R221.reuse, 0x3f ;  /* 0x0000003fdd007836 */ /* 0x040fe20000000000 */
[----:B------:R-:W-:-:S04]  /*1a40*/  IADD3 R5, R221, 0x1, -R220 ;  /* 0x00000001dd057810 */ /* 0x000fc80007ffe8dc */
[----:B------:R-:W-:Y:S02]  /*1a50*/  SHF.R.S32.HI R3, RZ, 0x1f, R0 ;  /* 0x0000001fff037819 */ /* 0x000fe40000011400 */
[----:B---3--:R-:W-:Y:S02]  /*1a60*/  IADD3 R7, R5, R4, RZ ;  /* 0x0000000405077210 */ /* 0x008fe40007ffe0ff */
[----:B------:R-:W-:-:S03]  /*1a70*/  LEA.HI R3, R3, R0, RZ, 0x6 ;  /* 0x0000000003037211 */ /* 0x000fc600078f30ff */
[----:B------:R-:W-:Y:S01]  /*1a80*/  IMAD.IADD R0, R7, 0x1, R12 ;  /* 0x0000000107007824 */ /* 0x000fe200078e020c */
[----:B------:R-:W-:Y:S01]  /*1a90*/  SHF.R.S32.HI R103, RZ, 0x6, R3 ;  /* 0x00000006ff677819 */ /* 0x000fe20000011403 */
[----:B-1----:R-:W-:Y:S06]  /*1aa0*/  @!P2 BRA `(.L_x_1754) ;  /* 0x000000000048a947 */ /* 0x002fec0003800000 */
        /* <DEDUP_REMOVED lines=11> */
.L_x_1756:
[----:B------:R-:W-:-:S13]  /*1b60*/  ISETP.NE.AND P0, PT, R13, 0x1, PT ;  /* 0x000000010d00780c */ /* 0x000fda0003f05270 */
[----:B------:R-:W0:Y:S02]  /*1b70*/  @P0 LDC.64 R4, c[0x0][0x9e8] ;  /* 0x00027a00ff040b82 */ /* 0x000e240000000a00 */
[----:B0-----:R-:W-:-:S05]  /*1b80*/  @P0 IMAD.HI.U32 R4, R3, R4, RZ ;  /* 0x0000000403040227 */ /* 0x001fca00078e00ff */
[----:B------:R-:W-:-:S07]  /*1b90*/  @P0 SHF.R.U32.HI R3, RZ, R5, R4 ;  /* 0x00000005ff030219 */ /* 0x000fce0000011604 */
.L_x_1757:
[----:B------:R-:W-:Y:S05]  /*1ba0*/  BSYNC B0 ;  /* 0x0000000000007941 */ /* 0x000fea0003800000 */
.L_x_1755:
[----:B------:R-:W-:-:S05]  /*1bb0*/  IMAD R3, R3, R13, R13 ;  /* 0x0000000d03037224 */ /* 0x000fca00078e020d */
[----:B------:R-:W-:-:S07]  /*1bc0*/  VIMNMX R0, R0, R3, PT ;  /* 0x0000000300007248 */ /* 0x000fce0003fe0100 */
.L_x_1754:
[----:B------:R-:W0:Y:S01]  /*1bd0*/  @P1 LDC R4, c[0x0][0x44c] ;  /* 0x00011300ff041b82 */ /* 0x000e220000000800 */
[----:B------:R-:W-:Y:S01]  /*1be0*/  IMAD.MOV.U32 R3, RZ, RZ, R14 ;  /* 0x000000ffff037224 */ /* 0x000fe200078e000e */
[----:B------:R-:W-:Y:S01]  /*1bf0*/  ULDC UR4, c[0x0][0x9dc] ;  /* 0x0002770000047ab9 */ /* 0x000fe20000000800 */
[----:B------:R-:W-:-:S05]  /*1c00*/  IMAD.IADD R106, R221, 0x1, -R220 ;  /* 0x00000001dd6a7824 */ /* 0x000fca00078e0adc */
[----:B------:R-:W1:Y:S01]  /*1c10*/  @P1 LDC R5, c[0x0][0x450] ;  /* 0x00011400ff051b82 */ /* 0x000e620000000800 */
[----:B0-----:R-:W-:-:S05]  /*1c20*/  @P1 IMAD.HI.U32 R4, R14, R4, RZ ;  /* 0x000000040e041227 */ /* 0x001fca00078e00ff */
[----:B-1----:R-:W-:-:S04]  /*1c30*/  @P1 SHF.R.U32.HI R3, RZ, R5, R4 ;  /* 0x00000005ff031219 */ /* 0x002fc80000011604 */
[----:B------:R-:W-:-:S05]  /*1c40*/  IADD3 R3, R106, R3, RZ ;  /* 0x000000036a037210 */ /* 0x000fca0007ffe0ff */
[----:B------:R-:W-:Y:S01]  /*1c50*/  VIADD R4, R3, -UR4 ;  /* 0x8000000403047c36 */ /* 0x000fe20008000000 */
[----:B------:R-:W-:Y:S06]  /*1c60*/  @!P2 BRA `(.L_x_1758) ;  /* 0x000000000044a947 */ /* 0x000fec0003800000 */
[----:B------:R-:W-:Y:S01]  /*1c70*/  ISETP.GT.AND P0, PT, R3, -0x1, PT ;  /* 0xffffffff0300780c */ /* 0x000fe20003f04270 */
[----:B------:R-:W-:-:S12]  /*1c80*/  BSSY B0, `(.L_x_1759) ;  /* 0x000000d000007945 */ /* 0x000fd80003800000 */
        /* <DEDUP_REMOVED lines=8> */
.L_x_1760:
[----:B------:R-:W-:-:S13]  /*1d10*/  ISETP.NE.AND P0, PT, R13, 0x1, PT ;  /* 0x000000010d00780c */ /* 0x000fda0003f05270 */
[----:B------:R-:W0:Y:S02]  /*1d20*/  @P0 LDC.64 R6, c[0x0][0x9e8] ;  /* 0x00027a00ff060b82 */ /* 0x000e240000000a00 */
[----:B0-----:R-:W-:-:S05]  /*1d30*/  @P0 IMAD.HI.U32 R6, R3, R6, RZ ;  /* 0x0000000603060227 */ /* 0x001fca00078e00ff */
[----:B------:R-:W-:-:S07]  /*1d40*/  @P0 SHF.R.U32.HI R3, RZ, R7, R6 ;  /* 0x00000007ff030219 */ /* 0x000fce0000011606 */
.L_x_1761:
[----:B------:R-:W-:Y:S05]  /*1d50*/  BSYNC B0 ;  /* 0x0000000000007941 */ /* 0x000fea0003800000 */
.L_x_1759:
[----:B------:R-:W-:-:S05]  /*1d60*/  IMAD R3, R3, R13, RZ ;  /* 0x0000000d03037224 */ /* 0x000fca00078e02ff */
[----:B------:R-:W-:-:S07]  /*1d70*/  VIMNMX R4, R4, R3, !PT ;  /* 0x0000000304047248 */ /* 0x000fce0007fe0100 */
.L_x_1758:
[----:B------:R-:W-:Y:S01]  /*1d80*/  VIADD R0, R0, 0x3f ;  /* 0x0000003f00007836 */ /* 0x000fe20000000000 */
[----:B------:R-:W-:-:S04]  /*1d90*/  SHF.R.S32.HI R5, RZ, 0x1f, R4 ;  /* 0x0000001fff057819 */ /* 0x000fc80000011404 */
[----:B------:R-:W-:Y:S02]  /*1da0*/  SHF.R.S32.HI R3, RZ, 0x1f, R0 ;  /* 0x0000001fff037819 */ /* 0x000fe40000011400 */
[----:B------:R-:W-:Y:S02]  /*1db0*/  LEA.HI R5, R5, R4, RZ, 0x6 ;  /* 0x0000000405057211 */ /* 0x000fe400078f30ff */
[----:B------:R-:W-:Y:S02]  /*1dc0*/  LEA.HI R3, R3, R0, RZ, 0x6 ;  /* 0x0000000003037211 */ /* 0x000fe400078f30ff */
[----:B------:R-:W-:Y:S02]  /*1dd0*/  SHF.R.S32.HI R5, RZ, 0x6, R5 ;  /* 0x00000006ff057819 */ /* 0x000fe40000011405 */
[----:B------:R-:W-:Y:S02]  /*1de0*/  SHF.R.S32.HI R0, RZ, 0x6, R3 ;  /* 0x00000006ff007819 */ /* 0x000fe40000011403 */
[----:B------:R-:W-:-:S02]  /*1df0*/  VIMNMX R5, RZ, R5, !PT ;  /* 0x00000005ff057248 */ /* 0x000fc40007fe0100 */
[----:B------:R-:W-:-:S03]  /*1e00*/  VIMNMX R0, R103, R0, PT ;  /* 0x0000000067007248 */ /* 0x000fc60003fe0100 */
[--C-:B------:R-:W-:Y:S02]  /*1e10*/  IMAD R5, R5, 0x40, -R11.reuse ;  /* 0x0000004005057824 */ /* 0x100fe400078e0a0b */
[----:B------:R-:W-:-:S03]  /*1e20*/  IMAD R3, R0, 0x40, -R11 ;  /* 0x0000004000037824 */ /* 0x000fc600078e0a0b */
[----:B------:R-:W-:Y:S02]  /*1e30*/  VIMNMX R5, RZ, R5, !PT ;  /* 0x00000005ff057248 */ /* 0x000fe40007fe0100 */
[----:B------:R-:W-:Y:S02]  /*1e40*/  VIMNMX R0, R3, R2, PT ;  /* 0x0000000203007248 */ /* 0x000fe40003fe0100 */
[----:B------:R-:W-:Y:S02]  /*1e50*/  SHF.R.U32.HI R24, RZ, 0x6, R5 ;  /* 0x00000006ff187819 */ /* 0x000fe40000011605 */
[----:B------:R-:W-:Y:S02]  /*1e60*/  ISETP.GT.AND P0, PT, R0, R5, PT ;  /* 0x000000050000720c */ /* 0x000fe40003f04270 */
[----:B------:R-:W-:-:S11]  /*1e70*/  MOV R25, R24 ;  /* 0x0000001800197202 */ /* 0x000fd60000000f00 */
[----:B------:R-:W-:-:S05]  /*1e80*/  @P0 VIADD R0, R0, 0x3f ;  /* 0x0000003f00000836 */ /* 0x000fca0000000000 */
[----:B------:R-:W-:-:S04]  /*1e90*/  @P0 SHF.R.S32.HI R3, RZ, 0x1f, R0 ;  /* 0x0000001fff030819 */ /* 0x000fc80000011400 */
[----:B------:R-:W-:-:S04]  /*1ea0*/  @P0 LEA.HI R3, R3, R0, RZ, 0x6 ;  /* 0x0000000003030211 */ /* 0x000fc800078f30ff */
[----:B------:R-:W-:Y:S02]  /*1eb0*/  @P0 SHF.R.S32.HI R25, RZ, 0x6, R3 ;  /* 0x00000006ff190819 */ /* 0x000fe40000011403 */
[----:B------:R-:W-:Y:S02]  /*1ec0*/  PLOP3.LUT P0, PT, PT, PT, PT, 0x80, 0x0 ;  /* 0x000000000000781c */ /* 0x000fe40003f0f070 */
[----:B------:R-:W-:-:S13]  /*1ed0*/  ISETP.GT.AND P1, PT, R25, R24, PT ;  /* 0x000000181900720c */ /* 0x000fda0003f24270 */
[----:B------:R-:W-:Y:S05]  /*1ee0*/  @!P1 BRA `(.L_x_1762) ;  /* 0x0000006400349947 */ /* 0x000fea0003800000 */
        /* <DEDUP_REMOVED lines=11> */
[----:B------:R-:W-:Y:S01]  /*1fa0*/  MOV R10, UR6 ;  /* 0x00000006000a7c02 */ /* 0x000fe20008000f00 */
[----:B------:R-:W-:Y:S02]  /*1fb0*/  IMAD.U32 R6, RZ, RZ, UR4 ;  /* 0x00000004ff067e24 */ /* 0x000fe4000f8e00ff */
[----:B------:R-:W-:-:S02]  /*1fc0*/  IMAD.U32 R7, RZ, RZ, UR5 ;  /* 0x00000005ff077e24 */ /* 0x000fc4000f8e00ff */
[----:B------:R-:W-:Y:S02]  /*1fd0*/  IMAD.U32 R11, RZ, RZ, UR7 ;  /* 0x00000007ff0b7e24 */ /* 0x000fe4000f8e00ff */
[----:B------:R-:W-:Y:S02]  /*1fe0*/  IMAD.MOV.U32 R8, RZ, RZ, 0x70 ;  /* 0x00000070ff087424 */ /* 0x000fe400078e00ff */
[----:B------:R-:W-:Y:S02]  /*1ff0*/  IMAD.MOV.U32 R12, RZ, RZ, 0x1 ;  /* 0x00000001ff0c7424 */ /* 0x000fe400078e00ff */
[----:B0-----:R-:W-:-:S07]  /*2000*/  IMAD.MOV.U32 R13, RZ, RZ, RZ ;  /* 0x000000ffff0d7224 */ /* 0x001fce00078e00ff */
[----:B------:R-:W-:-:S07]  /*2010*/  LEPC R20, `(.L_x_1764) ;  /* 0x000000001014794e */ /* 0x000fce0000000000 */
[----:B-1---5:R-:W-:Y:S05]  /*2020*/  CALL.ABS.NOINC R14 ;  /* 0x000000000e007343 */ /* 0x022fea0003c00000 */
.L_x_1764:
[----:B------:R-:W-:Y:S05]  /*2030*/  BSYNC B6 ;  /* 0x0000000000067941 */ /* 0x000fea0003800000 */
.L_x_1763:
[----:B------:R-:W-:Y:S01]  /*2040*/  VIADD R0, R16, 0x400 ;  /* 0x0000040010007836 */ /* 0x000fe20000000000 */
[----:B------:R-:W-:Y:S04]  /*2050*/  BSSY B6, `(.L_x_1765) ;  /* 0x0000013000067945 */ /* 0x000fe80003800000 */
[----:B------:R-:W-:-:S13]  /*2060*/  LOP3.LUT P0, RZ, R0, 0x3ff, RZ, 0xc0, !PT ;  /* 0x000003ff00ff7812 */ /* 0x000fda000780c0ff */
[----:B------:R-:W-:Y:S05]  /*2070*/  @!P0 BRA `(.L_x_1766) ;  /* 0x0000000000408947 */ /* 0x000fea0003800000 */
[----:B------:R-:W-:Y:S01]  /*2080*/  MOV R0, 0x0 ;  /* 0x0000000000007802 */ /* 0x000fe20000000f00 */
[----:B------:R-:W-:Y:S01]  /*2090*/  ULDC.64 UR4, c[0x4][0x1b8] ;  /* 0x01006e0000047ab9 */ /* 0x000fe20000000a00 */
[----:B------:R-:W-:Y:S01]  /*20a0*/  ULDC.64 UR6, c[0x4][0x150] ;  /* 0x0100540000067ab9 */ /* 0x000fe20000000a00 */
[----:B------:R-:W-:Y:S01]  /*20b0*/  MOV R4, UR4 ;  /* 0x0000000400047c02 */ /* 0x000fe20008000f00 */
[----:B------:R0:W1:Y:S01]  /*20c0*/  LDC.64 R14, c[0x4][R0] ;  /* 0x01000000000e7b82 */ /* 0x0000620000000a00 */
[----:B------:R-:W-:Y:S01]  /*20d0*/  IMAD.U32 R5, RZ, RZ, UR5 ;  /* 0x00000005ff057e24 */ /* 0x000fe2000f8e00ff */
[----:B------:R-:W-:Y:S01]  /*20e0*/  ULDC.64 UR4, c[0x4][0x1c0] ;  /* 0x0100700000047ab9 */ /* 0x000fe20000000a00 */
[----:B------:R-:W-:Y:S01]  /*20f0*/  IMAD.U32 R10, RZ, RZ, UR6 ;  /* 0x00000006ff0a7e24 */ /* 0x000fe2000f8e00ff */
[----:B------:R-:W-:Y:S01]  /*2100*/  MOV R8, 0x70 ;  /* 0x0000007000087802 */ /* 0x000fe20000000f00 */
[----:B------:R-:W-:Y:S02]  /*2110*/  IMAD.U32 R6, RZ, RZ, UR4 ;  /* 0x00000004ff067e24 */ /* 0x000fe4000f8e00ff */
[----:B------:R-:W-:-:S02]  /*2120*/  IMAD.U32 R7, RZ, RZ, UR5 ;  /* 0x00000005ff077e24 */ /* 0x000fc4000f8e00ff */
[----:B------:R-:W-:Y:S02]  /*2130*/  IMAD.U32 R11, RZ, RZ, UR7 ;  /* 0x00000007ff0b7e24 */ /* 0x000fe4000f8e00ff */
[----:B------:R-:W-:Y:S02]  /*2140*/  IMAD.MOV.U32 R12, RZ, RZ, 0x1 ;  /* 0x00000001ff0c7424 */ /* 0x000fe400078e00ff */
[----:B0-----:R-:W-:-:S07]  /*2150*/  IMAD.MOV.U32 R13, RZ, RZ, RZ ;  /* 0x000000ffff0d7224 */ /* 0x001fce00078e00ff */
[----:B------:R-:W-:-:S07]  /*2160*/  LEPC R20, `(.L_x_1766) ;  /* 0x000000001014794e */ /* 0x000fce0000000000 */
[----:B-1---5:R-:W-:Y:S05]  /*2170*/  CALL.ABS.NOINC R14 ;  /* 0x000000000e007343 */ /* 0x022fea0003c00000 */
.L_x_1766:
[----:B------:R-:W-:Y:S05]  /*2180*/  BSYNC B6 ;  /* 0x0000000000067941 */ /* 0x000fea0003800000 */
.L_x_1765:
[----:B------:R-:W-:Y:S01]  /*2190*/  ULDC.64 UR4, c[0x0][0x9f8] ;  /* 0x00027e0000047ab9 */ /* 0x000fe20000000a00 */
[----:B------:R-:W2:Y:S01]  /*21a0*/  LDL R30, [R1+0x24] ;  /* 0x00002400011e7983 */ /* 0x000ea20000100800 */
[----:B------:R-:W-:Y:S01]  /*21b0*/  ISETP.NE.U32.AND P0, PT, RZ, UR4, PT ;  /* 0x00000004ff007c0c */ /* 0x000fe2000bf05070 */
[----:B------:R-:W0:Y:S01]  /*21c0*/  LDC.64 R12, c[0x0][0x300] ;  /* 0x0000c000ff0c7b82 */ /* 0x000e220000000a00 */
[----:B------:R-:W-:Y:S01]  /*21d0*/  IMAD.IADD R77, R26, 0x1, R27 ;  /* 0x000000011a4d7824 */ /* 0x000fe200078e021b */
[----:B------:R-:W-:Y:S01]  /*21e0*/  ULDC UR6, c[0x0][0x2f4] ;  /* 0x0000bd0000067ab9 */ /* 0x000fe20000000800 */
[----:B------:R-:W-:Y:S01]  /*21f0*/  ISETP.NE.AND.EX P0, PT, RZ, UR5, PT, P0 ;  /* 0x00000005ff007c0c */ /* 0x000fe2000bf05300 */
[----:B------:R-:W-:Y:S01]  /*2200*/  ULDC.64 UR4, c[0x0][0x330] ;  /* 0x0000cc0000047ab9 */ /* 0x000fe20000000a00 */
[----:B------:R-:W-:Y:S01]  /*2210*/  ULDC.64 UR8, c[0x0][0xa08] ;  /* 0x0002820000087ab9 */ /* 0x000fe20000000a00 */
[----:B------:R-:W3:Y:S02]  /*2220*/  LDL R26, [R1+0x38] ;  /* 0x00003800011a7983 */ /* 0x000ee40000100800 */
[----:B------:R-:W1:Y:S02]  /*2230*/  LDC.64 R20, c[0x0][0x408] ;  /* 0x00010200ff147b82 */ /* 0x000e640000000a00 */
[----:B------:R-:W4:Y:S06]  /*2240*/  LDL R14, [R1+0x3c] ;  /* 0x00003c00010e7983 */ /* 0x000f2c0000100800 */
[----:B------:R-:W0:Y:S08]  /*2250*/  @P0 LDC.64 R4, c[0x0][0x9f8] ;  /* 0x00027e00ff040b82 */ /* 0x000e300000000a00 */
[----:B------:R-:W1:Y:S08]  /*2260*/  LDC R39, c[0x0][0x3f4] ;  /* 0x0000fd00ff277b82 */ /* 0x000e700000000800 */
[----:B------:R-:W1:Y:S01]  /*2270*/  LDC.64 R28, c[0x0][0x3f8] ;  /* 0x0000fe00ff1c7b82 */ /* 0x000e620000000a00 */
[----:B0-----:R-:W-:-:S05]  /*2280*/  @P0 IMAD.WIDE R4, R63, 0x4, R4 ;  /* 0x000000043f040825 */ /* 0x001fca00078e0204 */
[----:B------:R0:W2:Y:S01]  /*2290*/  @P0 LDG.E R63, desc[UR60][R4.64] ;  /* 0x0000003c043f0981 */ /* 0x0000a2000c1e1900 */
[----:B------:R-:W-:Y:S01]  /*22a0*/  SHF.R.S32.HI R33, RZ, 0x1f, R77 ;  /* 0x0000001fff217819 */ /* 0x000fe2000001144d */
[-C--:B------:R-:W-:Y:S01]  /*22b0*/  IMAD.WIDE.U32 R6, R77, R12.reuse, RZ ;  /* 0x0000000c4d067225 */ /* 0x080fe200078e00ff */
[----:B------:R-:W-:Y:S02]  /*22c0*/  ISETP.GE.AND P2, PT, R226, UR6, PT ;  /* 0x00000006e2007c0c */ /* 0x000fe4000bf46270 */
[----:B------:R-:W-:Y:S01]  /*22d0*/  ISETP.NE.U32.AND P0, PT, RZ, UR8, PT ;  /* 0x00000008ff007c0c */ /* 0x000fe2000bf05070 */
[----:B------:R-:W-:Y:S01]  /*22e0*/  IMAD R0, R33, R12, RZ ;  /* 0x0000000c21007224 */ /* 0x000fe200078e02ff */
[----:B------:R-:W-:Y:S01]  /*22f0*/  ISETP.GE.AND P1, PT, R18, UR6, PT ;  /* 0x0000000612007c0c */ /* 0x000fe2000bf26270 */
[----:B------:R-:W-:Y:S01]  /*2300*/  IMAD.WIDE.U32 R8, R62, UR4, R18 ;  /* 0x000000043e087c25 */ /* 0x000fe2000f8e0012 */
[----:B------:R-:W-:Y:S02]  /*2310*/  ISETP.NE.AND.EX P0, PT, RZ, UR9, PT, P0 ;  /* 0x00000009ff007c0c */ /* 0x000fe4000bf05300 */
[----:B------:R-:W-:Y:S01]  /*2320*/  SHF.R.S32.HI R32, RZ, 0x1f, R218 ;  /* 0x0000001fff207819 */ /* 0x000fe200000114da */
[----:B------:R-:W-:Y:S01]  /*2330*/  IMAD R3, R77, R13, R0 ;  /* 0x0000000d4d037224 */ /* 0x000fe200078e0200 */
[----:B------:R-:W-:-:S02]  /*2340*/  SHF.R.S32.HI R0, RZ, 0x1f, R62 ;  /* 0x0000001fff007819 */ /* 0x000fc4000001143e */
[----:B------:R-:W-:Y:S01]  /*2350*/  SHF.R.S32.HI R201, RZ, 0x1f, R200 ;  /* 0x0000001fffc97819 */ /* 0x000fe200000114c8 */
[----:B------:R-:W-:Y:S02]  /*2360*/  IMAD.IADD R7, R7, 0x1, R3 ;  /* 0x0000000107077824 */ /* 0x000fe400078e0203 */
[----:B------:R-:W-:-:S04]  /*2370*/  IMAD R3, R0, UR4, RZ ;  /* 0x0000000400037c24 */ /* 0x000fc8000f8e02ff */
[----:B------:R-:W-:Y:S01]  /*2380*/  IMAD R15, R62, UR5, R3 ;  /* 0x000000053e0f7c24 */ /* 0x000fe2000f8e0203 */
[----:B------:R-:W-:Y:S02]  /*2390*/  ULDC.64 UR4, c[0x0][0x308] ;  /* 0x0000c20000047ab9 */ /* 0x000fe40000000a00 */
[----:B------:R-:W-:Y:S01]  /*23a0*/  IMAD R3, R0, UR4, RZ ;  /* 0x0000000400037c24 */ /* 0x000fe2000f8e02ff */
[----:B------:R-:W-:Y:S01]  /*23b0*/  SEL R0, RZ, 0x1, P1 ;  /* 0x00000001ff007807 */ /* 0x000fe20000800000 */
[----:B0-----:R-:W-:-:S04]  /*23c0*/  IMAD.WIDE.U32 R4, R62, UR4, R6 ;  /* 0x000000043e047c25 */ /* 0x001fc8000f8e0006 */
[----:B------:R-:W-:Y:S01]  /*23d0*/  IMAD R11, R62, UR5, R3 ;  /* 0x000000053e0b7c24 */ /* 0x000fe2000f8e0203 */
[----:B------:R-:W-:Y:S01]  /*23e0*/  SEL R3, RZ, 0xffffffff, P2 ;  /* 0xffffffffff037807 */ /* 0x000fe20001000000 */
[----:B------:R-:W-:Y:S01]  /*23f0*/  ULDC.64 UR4, c[0x0][0x310] ;  /* 0x0000c40000047ab9 */ /* 0x000fe20000000a00 */
[----:B------:R-:W-:Y:S02]  /*2400*/  IMAD.IADD R9, R9, 0x1, R15 ;  /* 0x0000000109097824 */ /* 0x000fe400078e020f */
[----:B------:R-:W-:Y:S01]  /*2410*/  SHF.L.U32 R7, R3, 0x1, RZ ;  /* 0x0000000103077819 */ /* 0x000fe200000006ff */
[----:B------:R-:W-:-:S03]  /*2420*/  IMAD.IADD R5, R5, 0x1, R11 ;  /* 0x0000000105057824 */ /* 0x000fc600078e020b */
[----:B------:R-:W-:Y:S01]  /*2430*/  LOP3.LUT R6, R7, 0x2, R0, 0xe2, !PT ;  /* 0x0000000207067812 */ /* 0x000fe200078ee200 */
[----:B------:R-:W-:Y:S01]  /*2440*/  IMAD R10, R32, R12, RZ ;  /* 0x0000000c200a7224 */ /* 0x000fe200078e02ff */
[----:B--2---:R-:W-:Y:S02]  /*2450*/  SHF.R.S32.HI R3, RZ, 0x1f, R63 ;  /* 0x0000001fff037819 */ /* 0x004fe4000001143f */
[----:B------:R-:W-:Y:S02]  /*2460*/  SEL R63, R63, RZ, !P0 ;  /* 0x000000ff3f3f7207 */ /* 0x000fe40004000000 */
[----:B------:R-:W-:Y:S02]  /*2470*/  SEL R3, R3, RZ, !P0 ;  /* 0x000000ff03037207 */ /* 0x000fe40004000000 */
[----:B------:R-:W-:Y:S01]  /*2480*/  ISETP.GE.AND P0, PT, R30, UR6, PT ;  /* 0x000000061e007c0c */ /* 0x000fe2000bf06270 */
[----:B------:R-:W-:Y:S01]  /*2490*/  IMAD.WIDE.U32 R88, R63, UR4, R4 ;  /* 0x000000043f587c25 */ /* 0x000fe2000f8e0004 */
[----:B------:R-:W2:Y:S03]  /*24a0*/  LDL R30, [R1+0x28] ;  /* 0x00002800011e7983 */ /* 0x000ea60000100800 */
[----:B------:R-:W-:-:S02]  /*24b0*/  IMAD R0, R3, UR4, RZ ;  /* 0x0000000403007c24 */ /* 0x000fc4000f8e02ff */
[----:B------:R-:W-:-:S04]  /*24c0*/  IMAD.WIDE.U32 R4, R218, R12, R18 ;  /* 0x0000000cda047225 */ /* 0x000fc800078e0012 */
[----:B------:R-:W-:Y:S01]  /*24d0*/  IMAD R15, R63, UR5, R0 ;  /* 0x000000053f0f7c24 */ /* 0x000fe2000f8e0200 */
[----:B------:R-:W-:Y:S01]  /*24e0*/  ULDC.64 UR4, c[0x0][0x338] ;  /* 0x0000ce0000047ab9 */ /* 0x000fe20000000a00 */
[----:B-1----:R-:W-:Y:S01]  /*24f0*/  IMAD R0, R32, R20, RZ ;  /* 0x0000001420007224 */ /* 0x002fe200078e02ff */
[----:B------:R-:W-:Y:S01]  /*2500*/  SEL R7, RZ, 0x4, P0 ;  /* 0x00000004ff077807 */ /* 0x000fe20000000000 */
[C---:B------:R-:W-:Y:S02]  /*2510*/  IMAD R27, R218.reuse, R13, R10 ;  /* 0x0000000dda1b7224 */ /* 0x040fe400078e020a */
[----:B------:R-:W-:Y:S02]  /*2520*/  IMAD R11, R218, R21, R0 ;  /* 0x00000015da0b7224 */ /* 0x000fe400078e0200 */
[----:B------:R-:W-:Y:S01]  /*2530*/  IMAD R10, R3, UR4, RZ ;  /* 0x00000004030a7c24 */ /* 0x000fe2000f8e02ff */
[----:B------:R-:W-:Y:S01]  /*2540*/  IADD3 R3, P0, R88, R4, RZ ;  /* 0x0000000458037210 */ /* 0x000fe20007f1e0ff */
[----:B------:R-:W-:Y:S01]  /*2550*/  IMAD.IADD R0, R89, 0x1, R15 ;  /* 0x0000000159007824 */ /* 0x000fe200078e020f */
[----:B------:R-:W-:-:S02]  /*2560*/  ISETP.GE.AND P2, PT, R226, R39, PT ;  /* 0x00000027e200720c */ /* 0x000fc40003f46270 */
[----:B------:R-:W-:Y:S02]  /*2570*/  ISETP.GE.AND P3, PT, R18, R39, PT ;  /* 0x000000271200720c */ /* 0x000fe40003f66270 */
[----:B------:R-:W-:Y:S01]  /*2580*/  IADD3.X R4, R0, R5, R27, P0, !PT ;  /* 0x0000000500047210 */ /* 0x000fe200007fe41b */
[----:B------:R-:W-:Y:S01]  /*2590*/  IMAD R5, R32, R28, RZ ;  /* 0x0000001c20057224 */ /* 0x000fe200078e02ff */
[----:B------:R-:W-:Y:S01]  /*25a0*/  LOP3.LUT R31, R6, R7, RZ, 0xfc, !PT ;  /* 0x00000007061f7212 */ /* 0x000fe200078efcff */
[----:B------:R-:W-:Y:S01]  /*25b0*/  IMAD.WIDE.U32 R86, R63, UR4, R8 ;  /* 0x000000043f567c25 */ /* 0x000fe2000f8e0008 */
[----:B------:R-:W-:-:S03]  /*25c0*/  SEL R7, R39, RZ, P2 ;  /* 0x000000ff27077207 */ /* 0x000fc60001000000 */
[----:B------:R-:W-:Y:S01]  /*25d0*/  IMAD R9, R218, R29, R5 ;  /* 0x0000001dda097224 */ /* 0x000fe200078e0205 */
[----:B------:R-:W-:Y:S01]  /*25e0*/  SEL R5, R39, RZ, P3 ;  /* 0x000000ff27057207 */ /* 0x000fe20001800000 */
[----:B------:R-:W-:Y:S02]  /*25f0*/  IMAD.IADD R7, R226, 0x1, R7 ;  /* 0x00000001e2077824 */ /* 0x000fe400078e0207 */
[----:B------:R-:W-:Y:S01]  /*2600*/  VIADD R34, R218, 0x20 ;  /* 0x00000020da227836 */ /* 0x000fe20000000000 */
[----:B------:R-:W-:Y:S02]  /*2610*/  IADD3 R5, R18, R5, RZ ;  /* 0x0000000512057210 */ /* 0x000fe40007ffe0ff */
[----:B------:R-:W-:Y:S01]  /*2620*/  SHF.R.S32.HI R8, RZ, 0x1f, R7 ;  /* 0x0000001fff087819 */ /* 0x000fe20000011407 */
[----:B------:R-:W-:Y:S01]  /*2630*/  IMAD.SHL.U32 R34, R34, 0x40, RZ ;  /* 0x0000004022227824 */ /* 0x000fe200078e00ff */
[----:B------:R-:W-:Y:S01]  /*2640*/  SHF.R.S32.HI R6, RZ, 0x1f, R5 ;  /* 0x0000001fff067819 */ /* 0x000fe20000011405 */
[----:B------:R-:W-:Y:S01]  /*2650*/  IMAD.WIDE.U32 R80, R218, R28, R200 ;  /* 0x0000001cda507225 */ /* 0x000fe200078e00c8 */
[----:B------:R-:W-:-:S03]  /*2660*/  LEA.HI R92, R8, R7, RZ, 0x3 ;  /* 0x00000007085c7211 */ /* 0x000fc600078f18ff */
[----:B------:R-:W-:Y:S01]  /*2670*/  IMAD.WIDE.U32 R78, R218, R28, R18 ;  /* 0x0000001cda4e7225 */ /* 0x000fe200078e0012 */
[----:B------:R-:W-:Y:S02]  /*2680*/  LEA.HI R90, R6, R5, RZ, 0x3 ;  /* 0x00000005065a7211 */ /* 0x000fe400078f18ff */
[----:B------:R-:W-:Y:S01]  /*2690*/  LOP3.LUT R34, R34, 0x1c0, RZ, 0xc0, !PT ;  /* 0x000001c022227812 */ /* 0x000fe200078ec0ff */
[----:B------:R-:W-:Y:S02]  /*26a0*/  VIADD R35, R218, 0x20 ;  /* 0x00000020da237836 */ /* 0x000fe40000000000 */
[----:B------:R-:W-:Y:S02]  /*26b0*/  IMAD.IADD R81, R81, 0x1, R9 ;  /* 0x0000000151517824 */ /* 0x000fe400078e0209 */
[----:B------:R-:W-:Y:S01]  /*26c0*/  IMAD.IADD R79, R9, 0x1, R79 ;  /* 0x00000001094f7824 */ /* 0x000fe200078e024f */
[----:B------:R-:W-:Y:S01]  /*26d0*/  LEA.HI R9, R8, R7, RZ, 0x6 ;  /* 0x0000000708097211 */ /* 0x000fe200078f30ff */
[----:B------:R-:W-:Y:S01]  /*26e0*/  IMAD R63, R63, UR5, R10 ;  /* 0x000000053f3f7c24 */ /* 0x000fe2000f8e020a */
[----:B------:R-:W-:Y:S01]  /*26f0*/  LEA.HI R5, R6, R5, RZ, 0x6 ;  /* 0x0000000506057211 */ /* 0x000fe200078f30ff */
[----:B------:R-:W-:Y:S01]  /*2700*/  IMAD.SHL.U32 R35, R35, 0x40, RZ ;  /* 0x0000004023237824 */ /* 0x000fe200078e00ff */
[----:B------:R-:W-:-:S02]  /*2710*/  LOP3.LUT R8, R34, 0x38, R90, 0xf8, !PT ;  /* 0x0000003822087812 */ /* 0x000fc400078ef85a */
[----:B------:R-:W-:Y:S01]  /*2720*/  LOP3.LUT R10, R34, 0x38, R92, 0xf8, !PT ;  /* 0x00000038220a7812 */ /* 0x000fe200078ef85c */
[----:B------:R-:W-:Y:S01]  /*2730*/  IMAD.SHL.U32 R34, R218, 0x40, RZ ;  /* 0x00000040da227824 */ /* 0x000fe200078e00ff */
[----:B------:R-:W0:Y:S01]  /*2740*/  S2R R104, SR_TID.X ;  /* 0x0000000000687919 */ /* 0x000e220000002100 */
[----:B------:R-:W-:Y:S01]  /*2750*/  LOP3.LUT R35, R35, 0x1c0, RZ, 0xc0, !PT ;  /* 0x000001c023237812 */ /* 0x000fe200078ec0ff */
[----:B------:R-:W-:Y:S01]  /*2760*/  IMAD.SHL.U32 R6, R5, 0x40, RZ ;  /* 0x0000004005067824 */ /* 0x000fe200078e00ff */
[----:B------:R-:W-:Y:S01]  /*2770*/  LOP3.LUT R5, R90, 0x38, RZ, 0xc0, !PT ;  /* 0x000000385a057812 */ /* 0x000fe200078ec0ff */
[----:B------:R-:W-:Y:S01]  /*2780*/  IMAD.SHL.U32 R36, R218, 0x40, RZ ;  /* 0x00000040da247824 */ /* 0x000fe200078e00ff */
[----:B------:R-:W-:Y:S01]  /*2790*/  LOP3.LUT R34, R34, 0x1c0, RZ, 0xc0, !PT ;  /* 0x000001c022227812 */ /* 0x000fe200078ec0ff */
[----:B------:R-:W-:Y:S01]  /*27a0*/  IMAD.WIDE.U32 R84, R218, R20, R200 ;  /* 0x00000014da547225 */ /* 0x000fe200078e00c8 */
[----:B------:R-:W-:-:S03]  /*27b0*/  SHF.R.U32.HI R35, RZ, 0x3, R35 ;  /* 0x00000003ff237819 */ /* 0x000fc60000011623 */
[----:B------:R-:W-:Y:S01]  /*27c0*/  IMAD.WIDE.U32 R82, R218, R20, R18 ;  /* 0x00000014da527225 */ /* 0x000fe200078e0012 */
[----:B------:R-:W-:Y:S02]  /*27d0*/  LOP3.LUT R7, R92, 0x38, RZ, 0xc0, !PT ;  /* 0x000000385c077812 */ /* 0x000fe400078ec0ff */
[----:B------:R-:W-:Y:S01]  /*27e0*/  LOP3.LUT R5, R5, 0x1c0, R36, 0xf8, !PT ;  /* 0x000001c005057812 */ /* 0x000fe200078ef824 */
[----:B------:R-:W-:Y:S01]  /*27f0*/  IMAD.IADD R85, R85, 0x1, R11 ;  /* 0x0000000155557824 */ /* 0x000fe200078e020b */
[----:B------:R-:W-:Y:S01]  /*2800*/  SHF.R.U32.HI R34, RZ, 0x3, R34 ;  /* 0x00000003ff227819 */ /* 0x000fe20000011622 */
[----:B------:R-:W-:Y:S01]  /*2810*/  IMAD.IADD R83, R11, 0x1, R83 ;  /* 0x000000010b537824 */ /* 0x000fe200078e0253 */
[----:B------:R-:W-:Y:S02]  /*2820*/  SHF.L.U32 R9, R9, 0x6, RZ ;  /* 0x0000000609097819 */ /* 0x000fe400000006ff */
[----:B------:R-:W-:Y:S02]  /*2830*/  LOP3.LUT R11, R8, R35, RZ, 0x3c, !PT ;  /* 0x00000023080b7212 */ /* 0x000fe400078e3cff */
[----:B------:R-:W-:-:S02]  /*2840*/  LOP3.LUT R6, R6, 0xfffff000, RZ, 0xc0, !PT ;  /* 0xfffff00006067812 */ /* 0x000fc400078ec0ff */
[----:B------:R-:W-:Y:S02]  /*2850*/  LOP3.LUT R8, R7, 0x1c0, R36, 0xf8, !PT ;  /* 0x000001c007087812 */ /* 0x000fe400078ef824 */
[----:B------:R-:W-:Y:S02]  /*2860*/  LOP3.LUT R7, R5, R34, RZ, 0x3c, !PT ;  /* 0x0000002205077212 */ /* 0x000fe400078e3cff */
[----:B------:R-:W-:Y:S02]  /*2870*/  LOP3.LUT R9, R9, 0xfffff000, RZ, 0xc0, !PT ;  /* 0xfffff00009097812 */ /* 0x000fe400078ec0ff */
[----:B------:R-:W-:Y:S02]  /*2880*/  LOP3.LUT R10, R10, R35, RZ, 0x3c, !PT ;  /* 0x000000230a0a7212 */ /* 0x000fe400078e3cff */
[----:B-----5:R-:W-:Y:S02]  /*2890*/  SHF.R.S32.HI R27, RZ, 0x1f, R23 ;  /* 0x0000001fff1b7819 */ /* 0x020fe40000011417 */
[----:B---3--:R-:W-:-:S02]  /*28a0*/  IADD3 R5, R11, R6, R26 ;  /* 0x000000060b057210 */ /* 0x008fc40007ffe01a */
[----:B----4-:R-:W-:Y:S02]  /*28b0*/  IADD3 R6, R7, R6, R14 ;  /* 0x0000000607067210 */ /* 0x010fe40007ffe00e */
[----:B------:R-:W-:Y:S01]  /*28c0*/  IADD3 R7, R10, R9, R26 ;  /* 0x000000090a077210 */ /* 0x000fe20007ffe01a */
[----:B------:R-:W-:Y:S01]  /*28d0*/  IMAD R26, R27, R28, RZ ;  /* 0x0000001c1b1a7224 */ /* 0x000fe200078e02ff */
[----:B------:R-:W-:Y:S02]  /*28e0*/  LOP3.LUT R8, R8, R34, RZ, 0x3c, !PT ;  /* 0x0000002208087212 */ /* 0x000fe400078e3cff */
[----:B------:R-:W-:Y:S01]  /*28f0*/  IADD3 R76, P1, R218, R77, RZ ;  /* 0x0000004dda4c7210 */ /* 0x000fe20007f3e0ff */
[C---:B------:R-:W-:Y:S01]  /*2900*/  IMAD R35, R23.reuse, R29, R26 ;  /* 0x0000001d17237224 */ /* 0x040fe200078e021a */
[----:B------:R-:W-:Y:S01]  /*2910*/  IADD3 R8, R8, R9, R14 ;  /* 0x0000000908087210 */ /* 0x000fe20007ffe00e */
[----:B------:R-:W-:-:S04]  /*2920*/  IMAD.WIDE.U32 R80, R23, R28, R80 ;  /* 0x0000001c17507225 */ /* 0x000fc800078e0050 */
[----:B------:R-:W-:Y:S01]  /*2930*/  IMAD.WIDE.U32 R78, R23, R28, R78 ;  /* 0x0000001c174e7225 */ /* 0x000fe200078e004e */
[----:B------:R-:W-:-:S03]  /*2940*/  SHF.R.S32.HI R91, RZ, 0x3, R92 ;  /* 0x00000003ff5b7819 */ /* 0x000fc6000001145c */
[-C--:B------:R-:W-:Y:S02]  /*2950*/  IMAD R14, R27, R20.reuse, RZ ;  /* 0x000000141b0e7224 */ /* 0x080fe400078e02ff */
[----:B------:R-:W-:Y:S02]  /*2960*/  IMAD.X R77, R32, 0x1, R33, P1 ;  /* 0x00000001204d7824 */ /* 0x000fe400008e0621 */
[----:B------:R-:W-:Y:S02]  /*2970*/  IMAD.IADD R33, R81, 0x1, R35 ;  /* 0x0000000151217824 */ /* 0x000fe400078e0223 */
[----:B------:R-:W-:Y:S01]  /*2980*/  IMAD.IADD R34, R35, 0x1, R79 ;  /* 0x0000000123227824 */ /* 0x000fe200078e024f */
[----:B------:R-:W-:Y:S01]  /*2990*/  SHF.R.S32.HI R35, RZ, 0x3, R90 ;  /* 0x00000003ff237819 */ /* 0x000fe2000001145a */
[C---:B------:R-:W-:Y:S01]  /*29a0*/  IMAD R37, R23.reuse, R21, R14 ;  /* 0x0000001517257224 */ /* 0x040fe200078e020e */
[----:B------:R-:W-:Y:S01]  /*29b0*/  LOP3.LUT R90, R90, 0xfffffff8, RZ, 0xc0, !PT ;  /* 0xfffffff85a5a7812 */ /* 0x000fe200078ec0ff */
[----:B------:R-:W-:Y:S01]  /*29c0*/  IMAD.WIDE.U32 R84, R23, R20, R84 ;  /* 0x0000001417547225 */ /* 0x000fe200078e0054 */
[----:B------:R-:W-:-:S02]  /*29d0*/  LOP3.LUT R92, R92, 0xfffffff8, RZ, 0xc0, !PT ;  /* 0xfffffff85c5c7812 */ /* 0x000fc400078ec0ff */
[C---:B------:R-:W-:Y:S01]  /*29e0*/  SHF.L.U64.HI R9, R12.reuse, 0x6, R13 ;  /* 0x000000060c097819 */ /* 0x040fe2000001020d */
[----:B------:R-:W-:Y:S01]  /*29f0*/  IMAD.WIDE.U32 R82, R23, R20, R82 ;  /* 0x0000001417527225 */ /* 0x000fe200078e0052 */
[----:B------:R-:W-:Y:S02]  /*2a00*/  SHF.L.U64.HI R10, R12, 0x5, R13 ;  /* 0x000000050c0a7819 */ /* 0x000fe4000001020d */
[--C-:B------:R-:W-:Y:S01]  /*2a10*/  SHF.L.U64.HI R13, R20, 0x6, R21.reuse ;  /* 0x00000006140d7819 */ /* 0x100fe20000010215 */
[----:B------:R-:W-:Y:S01]  /*2a20*/  IMAD.SHL.U32 R11, R12, 0x40, RZ ;  /* 0x000000400c0b7824 */ /* 0x000fe200078e00ff */
[C---:B------:R-:W-:Y:S01]  /*2a30*/  SHF.L.U64.HI R14, R20.reuse, 0x5, R21 ;  /* 0x00000005140e7819 */ /* 0x040fe20000010215 */
[----:B------:R-:W-:Y:S01]  /*2a40*/  IMAD.SHL.U32 R15, R20, 0x40, RZ ;  /* 0x00000040140f7824 */ /* 0x000fe200078e00ff */
[C-C-:B------:R-:W-:Y:S01]  /*2a50*/  SHF.L.U64.HI R21, R28.reuse, 0x6, R29.reuse ;  /* 0x000000061c157819 */ /* 0x140fe2000001021d */
[C---:B------:R-:W-:Y:S01]  /*2a60*/  IMAD.SHL.U32 R27, R28.reuse, 0x40, RZ ;  /* 0x000000401c1b7824 */ /* 0x040fe200078e00ff */
[----:B------:R-:W-:Y:S01]  /*2a70*/  SHF.L.U64.HI R26, R28, 0x5, R29 ;  /* 0x000000051c1a7819 */ /* 0x000fe2000001021d */
[----:B------:R-:W-:Y:S01]  /*2a80*/  IMAD.SHL.U32 R20, R20, 0x20, RZ ;  /* 0x0000002014147824 */ /* 0x000fe200078e00ff */
[----:B------:R-:W-:Y:S01]  /*2a90*/  SHF.L.U32 R12, R12, 0x5, RZ ;  /* 0x000000050c0c7819 */ /* 0x000fe200000006ff */
[----:B------:R-:W-:Y:S01]  /*2aa0*/  IMAD.SHL.U32 R28, R28, 0x20, RZ ;  /* 0x000000201c1c7824 */ /* 0x000fe200078e00ff */
[----:B0-----:R-:W-:Y:S01]  /*2ab0*/  LEA.HI R104, R104, 0x8, RZ, 0x19 ;  /* 0x0000000868687811 */ /* 0x001fe200078fc8ff */
[----:B------:R-:W-:Y:S01]  /*2ac0*/  IMAD.IADD R32, R37, 0x1, R83 ;  /* 0x0000000125207824 */ /* 0x000fe200078e0253 */
[----:B------:R-:W-:-:S02]  /*2ad0*/  SHF.L.U32 R29, R39, 0x1, RZ ;  /* 0x00000001271d7819 */ /* 0x000fc400000006ff */
[----:B------:R-:W-:Y:S02]  /*2ae0*/  SHF.R.S32.HI R96, RZ, 0x1f, R90 ;  /* 0x0000001fff607819 */ /* 0x000fe4000001145a */
[----:B------:R-:W-:Y:S02]  /*2af0*/  SHF.R.S32.HI R97, RZ, 0x1f, R92 ;  /* 0x0000001fff617819 */ /* 0x000fe4000001145c */
[----:B------:R-:W-:Y:S02]  /*2b00*/  IADD3 R98, R87, R63, RZ ;  /* 0x0000003f57627210 */ /* 0x000fe40007ffe0ff */
[----:B--2---:R-:W-:Y:S01]  /*2b10*/  ISETP.GE.AND P0, PT, R30, UR6, PT ;  /* 0x000000061e007c0c */ /* 0x004fe2000bf06270 */
[----:B------:R-:W-:-:S05]  /*2b20*/  VIADD R30, R218, 0x20 ;  /* 0x00000020da1e7836 */ /* 0x000fca0000000000 */
[----:B------:R-:W-:Y:S02]  /*2b30*/  SHF.R.S32.HI R102, RZ, 0x1f, R30 ;  /* 0x0000001fff667819 */ /* 0x000fe4000001141e */
[----:B------:R-:W-:-:S04]  /*2b40*/  SEL R30, RZ, 0x8, P0 ;  /* 0x00000008ff1e7807 */ /* 0x000fc80000000000 */
[C---:B------:R-:W-:Y:S02]  /*2b50*/  LOP3.LUT R95, R31.reuse, R30, RZ, 0xfc, !PT ;  /* 0x0000001e1f5f7212 */ /* 0x040fe400078efcff */
[----:B------:R-:W-:Y:S01]  /*2b60*/  LOP3.LUT R30, R31, 0x1, RZ, 0xc0, !PT ;  /* 0x000000011f1e7812 */ /* 0x000fe200078ec0ff */
[----:B------:R-:W-:Y:S01]  /*2b70*/  IMAD.IADD R31, R85, 0x1, R37 ;  /* 0x00000001551f7824 */ /* 0x000fe200078e0225 */
[C---:B------:R-:W-:Y:S02]  /*2b80*/  LOP3.LUT R93, R95.reuse, 0x2, RZ, 0xc0, !PT ;  /* 0x000000025f5d7812 */ /* 0x040fe400078ec0ff */
[C---:B------:R-:W-:Y:S02]  /*2b90*/  LOP3.LUT R94, R95.reuse, 0x4, RZ, 0xc0, !PT ;  /* 0x000000045f5e7812 */ /* 0x040fe400078ec0ff */
[----:B------:R-:W-:-:S07]  /*2ba0*/  LOP3.LUT R95, R95, 0x8, RZ, 0xc0, !PT ;  /* 0x000000085f5f7812 */ /* 0x000fce00078ec0ff */
.L_x_1842:
[----:B-1--4-:R-:W2:Y:S01]  /*2bb0*/  LDL R41, [R1+0x50] ;  /* 0x0000500001297983 */ /* 0x012ea20000100800 */
[----:B0-----:R-:W0:Y:S01]  /*2bc0*/  LDC R120, c[0x0][0x3f4] ;  /* 0x0000fd00ff787b82 */ /* 0x001e220000000800 */
[----:B------:R-:W-:Y:S01]  /*2bd0*/  VIADD R40, R25, 0xffffffff ;  /* 0xffffffff19287836 */ /* 0x000fe20000000000 */
[----:B------:R-:W-:Y:S05]  /*2be0*/  YIELD ;  /* 0x0000000000007946 */ /* 0x000fea0003800000 */
[----:B------:R-:W-:Y:S01]  /*2bf0*/  SHF.R.S32.HI R39, RZ, 0x1f, R40 ;  /* 0x0000001fff277819 */ /* 0x000fe20000011428 */
[----:B------:R-:W1:Y:S01]  /*2c00*/  LDC.64 R108, c[0x0][0x2e8] ;  /* 0x0000ba00ff6c7b82 */ /* 0x000e620000000a00 */
[-C--:B------:R-:W-:Y:S01]  /*2c10*/  IMAD R36, R9, R40.reuse, RZ ;  /* 0x0000002809247224 */ /* 0x080fe200078e02ff */
[----:B------:R-:W-:Y:S01]  /*2c20*/  BSSY B0, `(.L_x_1767) ;  /* 0x0000513000007945 */ /* 0x000fe20003800000 */
[----:B------:R-:W-:-:S04]  /*2c30*/  IMAD.WIDE.U32 R112, R11, R40, RZ ;  /* 0x000000280b707225 */ /* 0x000fc800078e00ff */
[----:B------:R-:W-:Y:S01]  /*2c40*/  IMAD R73, R39, R11, R36 ;  /* 0x0000000b27497224 */ /* 0x000fe200078e0224 */
[CC--:B------:R-:W-:Y:S02]  /*2c50*/  IADD3 R37, P0, R3.reuse, R112.reuse, RZ ;  /* 0x0000007003257210 */ /* 0x0c0fe40007f1e0ff */
[----:B------:R-:W-:Y:S01]  /*2c60*/  IADD3 R25, P4, P5, R3, R112, R12 ;  /* 0x0000007003197210 */ /* 0x000fe20007d9e00c */
[----:B------:R-:W-:-:S04]  /*2c70*/  IMAD.IADD R73, R113, 0x1, R73 ;  /* 0x0000000171497824 */ /* 0x000fc800078e0249 */
[----:B------:R-:W-:Y:S01]  /*2c80*/  IMAD.X R38, R73, 0x1, R4, P0 ;  /* 0x0000000149267824 */ /* 0x000fe200000e0604 */
[----:B0-----:R-:W-:Y:S02]  /*2c90*/  ISETP.GE.AND P0, PT, R120, 0x1, PT ;  /* 0x000000017800780c */ /* 0x001fe40003f06270 */
[----:B------:R-:W-:Y:S02]  /*2ca0*/  IADD3.X R36, R4, R73, R10, P4, P5 ;  /* 0x0000004904247210 */ /* 0x000fe400027ea40a */
[-C--:B-1----:R-:W-:Y:S02]  /*2cb0*/  LEA R50, P1, R37, R108.reuse, 0x1 ;  /* 0x0000006c25327211 */ /* 0x082fe400078208ff */
[----:B------:R-:W-:Y:S02]  /*2cc0*/  LEA R48, P6, R25, R108, 0x1 ;  /* 0x0000006c19307211 */ /* 0x000fe400078c08ff */
[----:B------:R-:W-:Y:S02]  /*2cd0*/  LEA.HI.X R51, R37, R109, R38, 0x1, P1 ;  /* 0x0000006d25337211 */ /* 0x000fe400008f0c26 */
[----:B------:R-:W-:-:S02]  /*2ce0*/  ISETP.GT.AND P1, PT, R40, R24, PT ;  /* 0x000000182800720c */ /* 0x000fc40003f24270 */
[----:B------:R-:W-:Y:S02]  /*2cf0*/  LEA.HI.X R49, R25, R109, R36, 0x1, P6 ;  /* 0x0000006d19317211 */ /* 0x000fe400030f0c24 */
[----:B------:R-:W-:Y:S02]  /*2d00*/  P2R R100, PR, RZ, 0x2 ;  /* 0x00000002ff647803 */ /* 0x000fe40000000000 */
[----:B------:R-:W-:Y:S01]  /*2d10*/  MOV R25, R40 ;  /* 0x0000002800197202 */ /* 0x000fe20000000f00 */
[----:B--2---:R-:W-:-:S04]  /*2d20*/  IMAD R101, R17, 0x4000, R41 ;  /* 0x0000400011657824 */ /* 0x004fc800078e0229 */
[----:B------:R-:W-:Y:S01]  /*2d30*/  IMAD R101, R101, 0x2, R16 ;  /* 0x0000000265657824 */ /* 0x000fe200078e0210 */
[----:B------:R-:W-:Y:S06]  /*2d40*/  @!P0 BRA `(.L_x_1768) ;  /* 0x0000004c00548947 */ /* 0x000fec0003800000 */
[----:B------:R-:W-:Y:S01]  /*2d50*/  ULDC.U8 UR4, c[0x0][0x410] ;  /* 0x0001040000047ab9 */ /* 0x000fe20000000000 */
[-C--:B------:R-:W-:Y:S01]  /*2d60*/  IMAD R36, R21, R40.reuse, RZ ;  /* 0x0000002815247224 */ /* 0x080fe200078e02ff */
[----:B------:R-:W-:Y:S01]  /*2d70*/  ISETP.NE.AND P0, PT, RZ, UR4, PT ;  /* 0x00000004ff007c0c */ /* 0x000fe2000bf05270 */
[-C--:B------:R-:W-:Y:S02]  /*2d80*/  IMAD R38, R13, R40.reuse, RZ ;  /* 0x000000280d267224 */ /* 0x080fe400078e02ff */
        /* <DEDUP_REMOVED lines=25> */
[----:B------:R-:W-:Y:S01]  /*2f20*/  ISETP.GE.AND P5, PT, R200, R120, PT ;  /* 0x00000078c800720c */ /* 0x000fe20003fa6270 */
[----:B------:R-:W-:Y:S01]  /*2f30*/  IMAD.X R38, R99, 0x1, R33, P1 ;  /* 0x0000000163267824 */ /* 0x000fe200008e0621 */
[----:B------:R-:W-:Y:S01]  /*2f40*/  LEA R36, P1, R37, UR4, 0x1 ;  /* 0x0000000425247c11 */ /* 0x000fe2000f8208ff */
[----:B------:R-:W-:Y:S01]  /*2f50*/  IMAD.X R42, R107, 0x1, R31, P4 ;  /* 0x000000016b2a7824 */ /* 0x000fe200020e061f */
[----:B------:R-:W-:-:S02]  /*2f60*/  CS2R R110, SRZ ;  /* 0x00000000006e7805 */ /* 0x000fc4000001ff00 */
[-C--:B------:R-:W-:Y:S02]  /*2f70*/  ISETP.GE.AND P4, PT, R234, R120.reuse, PT ;  /* 0x00000078ea00720c */ /* 0x080fe40003f86270 */
[----:B------:R-:W-:Y:S01]  /*2f80*/  LEA.HI.X R37, R37, UR5, R38, 0x1, P1 ;  /* 0x0000000525257c11 */ /* 0x000fe200088f0c26 */
[----:B------:R-:W-:Y:S02]  /*2f90*/  ULDC.64 UR4, c[0x0][0x400] ;  /* 0x0001000000047ab9 */ /* 0x000fe40000000a00 */
[C---:B------:R-:W-:Y:S02]  /*2fa0*/  LEA R38, P1, R39.reuse, UR4, 0x1 ;  /* 0x0000000427267c11 */ /* 0x040fe4000f8208ff */
[----:B------:R0:W5:Y:S02]  /*2fb0*/  @!P5 LDG.E.64 R108, desc[UR60][R36.64] ;  /* 0x0000003c246cd981 */ /* 0x000164000c1e1b00 */
[----:B------:R-:W-:Y:S02]  /*2fc0*/  LEA.HI.X R39, R39, UR5, R42, 0x1, P1 ;  /* 0x0000000527277c11 */ /* 0x000fe400088f0c2a */
[----:B------:R-:W-:-:S03]  /*2fd0*/  ISETP.GE.AND P1, PT, R235, R120, PT ;  /* 0x00000078eb00720c */ /* 0x000fc60003f26270 */
[----:B------:R0:W5:Y:S01]  /*2fe0*/  @!P5 LDG.E.64 R110, desc[UR60][R38.64] ;  /* 0x0000003c266ed981 */ /* 0x000162000c1e1b00 */
[----:B------:R-:W-:Y:S02]  /*2ff0*/  ISETP.GE.AND P5, PT, R237, R120, PT ;  /* 0x00000078ed00720c */ /* 0x000fe40003fa6270 */
[----:B------:R-:W-:Y:S02]  /*3000*/  CS2R R72, SRZ ;  /* 0x0000000000487805 */ /* 0x000fe4000001ff00 */
[----:B------:R-:W-:Y:S02]  /*3010*/  CS2R R64, SRZ ;  /* 0x0000000000407805 */ /* 0x000fe4000001ff00 */
[----:B------:R-:W-:Y:S02]  /*3020*/  CS2R R60, SRZ ;  /* 0x00000000003c7805 */ /* 0x000fe4000001ff00 */
[----:B------:R-:W-:Y:S02]  /*3030*/  CS2R R74, SRZ ;  /* 0x00000000004a7805 */ /* 0x000fe4000001ff00 */
[----:B------:R-:W-:-:S02]  /*3040*/  CS2R R66, SRZ ;  /* 0x0000000000427805 */ /* 0x000fc4000001ff00 */
[----:B------:R-:W-:Y:S01]  /*3050*/  CS2R R62, SRZ ;  /* 0x00000000003e7805 */ /* 0x000fe2000001ff00 */
[----:B------:R0:W5:Y:S04]  /*3060*/  @!P4 LDG.E.64 R72, desc[UR60][R36.64+0x40] ;  /* 0x0000403c2448c981 */ /* 0x000168000c1e1b00 */
[----:B------:R0:W5:Y:S04]  /*3070*/  @!P1 LDG.E.64 R64, desc[UR60][R36.64+0x80] ;  /* 0x0000803c24409981 */ /* 0x000168000c1e1b00 */
[----:B------:R0:W5:Y:S04]  /*3080*/  @!P5 LDG.E.64 R60, desc[UR60][R36.64+0xc0] ;  /* 0x0000c03c243cd981 */ /* 0x000168000c1e1b00 */
[----:B------:R0:W5:Y:S04]  /*3090*/  @!P4 LDG.E.64 R74, desc[UR60][R38.64+0x40] ;  /* 0x0000403c264ac981 */ /* 0x000168000c1e1b00 */
[----:B------:R0:W5:Y:S04]  /*30a0*/  @!P1 LDG.E.64 R66, desc[UR60][R38.64+0x80] ;  /* 0x0000803c26429981 */ /* 0x000168000c1e1b00 */
[----:B------:R0:W5:Y:S02]  /*30b0*/  @!P5 LDG.E.64 R62, desc[UR60][R38.64+0xc0] ;  /* 0x0000c03c263ed981 */ /* 0x000164000c1e1b00 */
.L_x_1771:
[----:B------:R-:W-:Y:S05]  /*30c0*/  BSYNC B1 ;  /* 0x0000000000017941 */ /* 0x000fea0003800000 */
.L_x_1770:
        /* <DEDUP_REMOVED lines=9> */
[----:B-----5:R-:W-:Y:S01]  /*3160*/  MOV R112, R60 ;  /* 0x0000003c00707202 */ /* 0x020fe20000000f00 */
[----:B------:R-:W-:Y:S01]  /*3170*/  IMAD.MOV.U32 R113, RZ, RZ, R61 ;  /* 0x000000ffff717224 */ /* 0x000fe200078e003d */
[----:B------:R-:W-:-:S03]  /*3180*/  CS2R R58, SRZ ;  /* 0x00000000003a7805 */ /* 0x000fc6000001ff00 */
[----:B------:R-:W-:Y:S05]  /*3190*/  @P4 BRA `(.L_x_1773) ;  /* 0x0000000000784947 */ /* 0x000fea0003800000 */
        /* <DEDUP_REMOVED lines=30> */
.L_x_1773:
[----:B------:R-:W-:Y:S05]  /*3380*/  BSYNC B1 ;  /* 0x0000000000017941 */ /* 0x000fea0003800000 */
.L_x_1772:
[----:B0-----:R-:W-:Y:S01]  /*3390*/  IMAD.MOV.U32 R36, RZ, RZ, R64 ;  /* 0x000000ffff247224 */ /* 0x001fe200078e0040 */
[----:B------:R-:W-:Y:S01]  /*33a0*/  MOV R38, R108 ;  /* 0x0000006c00267202 */ /* 0x000fe20000000f00 */
[----:B------:R-:W-:Y:S01]  /*33b0*/  IMAD.MOV.U32 R37, RZ, RZ, R65 ;  /* 0x000000ffff257224 */ /* 0x000fe200078e0041 */
[----:B------:R-:W-:Y:S01]  /*33c0*/  ISETP.NE.AND P1, PT, R233, 0x3, PT ;  /* 0x00000003e900780c */ /* 0x000fe20003f25270 */
        /* <DEDUP_REMOVED lines=14> */
[----:B------:R-:W-:-:S02]  /*34b0*/  IMAD.MOV.U32 R38, RZ, RZ, R110 ;  /* 0x000000ffff267224 */ /* 0x000fc400078e006e */
[----:B------:R-:W-:Y:S01]  /*34c0*/  IMAD.MOV.U32 R39, RZ, RZ, R111 ;  /* 0x000000ffff277224 */ /* 0x000fe200078e006f */
[----:B------:R-:W-:Y:S01]  /*34d0*/  PRMT R117, R36, 0x5410, R37 ;  /* 0x0000541024757816 */ /* 0x000fe20000000025 */
[----:B------:R-:W-:Y:S01]  /*34e0*/  IMAD.MOV.U32 R37, RZ, RZ, R75 ;  /* 0x000000ffff257224 */ /* 0x000fe200078e004b */
[----:B------:R-:W-:Y:S02]  /*34f0*/  MOV R36, R74 ;  /* 0x0000004a00247202 */ /* 0x000fe40000000f00 */
[----:B------:R-:W-:Y:S01]  /*3500*/  PRMT R131, R38, 0x5410, R39 ;  /* 0x0000541026837816 */ /* 0x000fe20000000027 */
[----:B-----5:R-:W-:Y:S01]  /*3510*/  IMAD.MOV.U32 R39, RZ, RZ, R45 ;  /* 0x000000ffff277224 */ /* 0x020fe200078e002d */
[----:B------:R-:W-:Y:S01]  /*3520*/  PRMT R130, R36, 0x5410, R37 ;  /* 0x0000541024827816 */ /* 0x000fe20000000025 */
[----:B------:R-:W-:Y:S01]  /*3530*/  IMAD.MOV.U32 R36, RZ, RZ, R40 ;  /* 0x000000ffff247224 */ /* 0x000fe200078e0028 */
[----:B------:R-:W-:Y:S01]  /*3540*/  MOV R38, R44 ;  /* 0x0000002c00267202 */ /* 0x000fe20000000f00 */
[----:B------:R-:W-:-:S03]  /*3550*/  IMAD.MOV.U32 R37, RZ, RZ, R41 ;  /* 0x000000ffff257224 */ /* 0x000fc600078e0029 */
[----:B------:R-:W-:Y:S01]  /*3560*/  PRMT R70, R38, 0x5410, R39 ;  /* 0x0000541026467816 */ /* 0x000fe20000000027 */
[----:B------:R-:W-:Y:S01]  /*3570*/  IMAD.MOV.U32 R38, RZ, RZ, R56 ;  /* 0x000000ffff267224 */ /* 0x000fe200078e0038 */
[----:B------:R-:W-:Y:S01]  /*3580*/  PRMT R68, R36, 0x5410, R37 ;  /* 0x0000541024447816 */ /* 0x000fe20000000025 */
[----:B------:R-:W-:Y:S02]  /*3590*/  IMAD.MOV.U32 R36, RZ, RZ, R52 ;  /* 0x000000ffff247224 */ /* 0x000fe400078e0034 */
[----:B------:R-:W-:Y:S02]  /*35a0*/  IMAD.MOV.U32 R37, RZ, RZ, R53 ;  /* 0x000000ffff257224 */ /* 0x000fe400078e0035 */
[----:B------:R-:W-:-:S03]  /*35b0*/  IMAD.MOV.U32 R39, RZ, RZ, R57 ;  /* 0x000000ffff277224 */ /* 0x000fc600078e0039 */
[----:B------:R-:W-:Y:S01]  /*35c0*/  PRMT R112, R36, 0x5410, R37 ;  /* 0x0000541024707816 */ /* 0x000fe20000000025 */
[----:B------:R-:W-:Y:S01]  /*35d0*/  IMAD.MOV.U32 R37, RZ, RZ, R43 ;  /* 0x000000ffff257224 */ /* 0x000fe200078e002b */
[----:B------:R-:W-:Y:S01]  /*35e0*/  PRMT R114, R38, 0x5410, R39 ;  /* 0x0000541026727816 */ /* 0x000fe20000000027 */
[----:B------:R-:W-:Y:S01]  /*35f0*/  IMAD.MOV.U32 R38, RZ, RZ, R46 ;  /* 0x000000ffff267224 */ /* 0x000fe200078e002e */
[----:B------:R-:W-:Y:S01]  /*3600*/  MOV R36, R42 ;  /* 0x0000002a00247202 */ /* 0x000fe20000000f00 */
[----:B------:R-:W-:-:S03]  /*3610*/  IMAD.MOV.U32 R39, RZ, RZ, R47 ;  /* 0x000000ffff277224 */ /* 0x000fc600078e002f */
[----:B------:R-:W-:Y:S01]  /*3620*/  PRMT R69, R36, 0x5410, R37 ;  /* 0x0000541024457816 */ /* 0x000fe20000000025 */
[----:B------:R-:W-:Y:S01]  /*3630*/  IMAD.MOV.U32 R36, RZ, RZ, R54 ;  /* 0x000000ffff247224 */ /* 0x000fe200078e0036 */
[----:B------:R-:W-:Y:S01]  /*3640*/  PRMT R71, R38, 0x5410, R39 ;  /* 0x0000541026477816 */ /* 0x000fe20000000027 */
[----:B------:R-:W-:Y:S01]  /*3650*/  IMAD.MOV.U32 R37, RZ, RZ, R55 ;  /* 0x000000ffff257224 */ /* 0x000fe200078e0037 */
[----:B------:R-:W-:Y:S01]  /*3660*/  MOV R38, R58 ;  /* 0x0000003a00267202 */ /* 0x000fe20000000f00 */
[----:B------:R-:W-:-:S03]  /*3670*/  IMAD.MOV.U32 R39, RZ, RZ, R59 ;  /* 0x000000ffff277224 */ /* 0x000fc600078e003b */
[----:B------:R-:W-:Y:S02]  /*3680*/  PRMT R113, R36, 0x5410, R37 ;  /* 0x0000541024717816 */ /* 0x000fe40000000025 */
[----:B------:R-:W-:Y:S01]  /*3690*/  PRMT R115, R38, 0x5410, R39 ;  /* 0x0000541026737816 */ /* 0x000fe20000000027 */
[----:B------:R-:W-:Y:S06]  /*36a0*/  @!P1 BRA `(.L_x_1774) ;  /* 0x0000000000049947 */ /* 0x000fec0003800000 */
[----:B------:R-:W-:Y:S01]  /*36b0*/  BPT.TRAP 0x1 ;  /* 0x000000040000795c */ /* 0x000fe20000300000 */
.L_x_1774:
[----:B------:R-:W2:Y:S01]  /*36c0*/  LDL R36, [R1] ;  /* 0x0000000001247983 */ /* 0x000ea20000100800 */
[----:B------:R-:W-:Y:S01]  /*36d0*/  IMAD R99, R17, 0x8, R16 ;  /* 0x0000000811637824 */ /* 0x000fe200078e0210 */
[----:B------:R-:W-:Y:S01]  /*36e0*/  BSSY B1, `(.L_x_1775) ;  /* 0x0000004000017945 */ /* 0x000fe20003800000 */
[----:B--2---:R-:W-:-:S04]  /*36f0*/  SHF.L.U32 R107, R36, 0x1f, RZ ;  /* 0x0000001f246b7819 */ /* 0x004fc800000006ff */
[----:B------:R-:W0:Y:S02]  /*3700*/  SYNCS.PHASECHK.TRANS64.TRYWAIT P5, [R99+URZ+0x30890], R107 ;  /* 0x0308906b630075a7 */ /* 0x000e2400080a017f */
[----:B0-----:R-:W-:Y:S05]  /*3710*/  @!P5 BRA `(.L_x_1776) ;  /* 0x0000026800ccd947 */ /* 0x001fea0003800000 */
.L_x_2237:
[----:B------:R-:W-:Y:S05]  /*3720*/  BSYNC B1 ;  /* 0x0000000000017941 */ /* 0x000fea0003800000 */
.L_x_1775:
        /* <DEDUP_REMOVED lines=25> */
[----:B------:R-:W-:Y:S01]  /*38c0*/  FFMA.FTZ R126, R37, R110, -R126 ;  /* 0x0000006e257e7223 */ /* 0x000fe2000001087e */
[----:B------:R-:W-:Y:S01]  /*38d0*/  FMUL.FTZ R124, R39, R124 ;  /* 0x0000007c277c7220 */ /* 0x000fe20000410000 */
[----:B------:R-:W-:Y:S01]  /*38e0*/  FFMA.FTZ R125, R38, R110, R111 ;  /* 0x0000006e267d7223 */ /* 0x000fe2000001006f */
[----:B------:R-:W-:-:S02]  /*38f0*/  HADD2.F32 R110, -RZ, R131.H0_H0 ;  /* 0x20000083ff6e7230 */ /* 0x000fc40000004100 */
[-C--:B------:R-:W-:Y:S01]  /*3900*/  FFMA.FTZ R128, R39, R122.reuse, -R128 ;  /* 0x0000007a27807223 */ /* 0x080fe20000010880 */
[----:B------:R-:W-:Y:S02]  /*3910*/  HADD2.F32 R111, -RZ, R131.H1_H1 ;  /* 0x30000083ff6f7230 */ /* 0x000fe40000004100 */
[----:B------:R-:W-:Y:S01]  /*3920*/  FFMA.FTZ R129, R109, R122, R124 ;  /* 0x0000007a6d817223 */ /* 0x000fe2000001007c */
[----:B------:R-:W-:Y:S02]  /*3930*/  HADD2.F32 R37, -RZ, R36.H1_H1 ;  /* 0x30000024ff257230 */ /* 0x000fe40000004100 */
[----:B------:R-:W-:Y:S02]  /*3940*/  HADD2.F32 R38, -RZ, R108.H1_H1 ;  /* 0x3000006cff267230 */ /* 0x000fe40000004100 */
[----:B------:R-:W-:Y:S02]  /*3950*/  HADD2.F32 R36, -RZ, R36.H0_H0 ;  /* 0x20000024ff247230 */ /* 0x000fe40000004100 */
[----:B------:R-:W-:Y:S01]  /*3960*/  FMUL.FTZ R123, R37, R110 ;  /* 0x0000006e257b7220 */ /* 0x000fe20000410000 */
[----:B------:R-:W-:-:S02]  /*3970*/  HADD2.F32 R108, -RZ, R108.H0_H0 ;  /* 0x2000006cff6c7230 */ /* 0x000fc40000004100 */
[--C-:B------:R-:W-:Y:S02]  /*3980*/  HADD2.F32 R39, -RZ, R127.reuse.H0_H0 ;  /* 0x2000007fff277230 */ /* 0x100fe40000004100 */
[----:B------:R-:W-:Y:S01]  /*3990*/  FMUL.FTZ R110, R36, R110 ;  /* 0x0000006e246e7220 */ /* 0x000fe20000410000 */
[----:B------:R-:W-:Y:S02]  /*39a0*/  HADD2.F32 R109, -RZ, R127.H1_H1 ;  /* 0x3000007fff6d7230 */ /* 0x000fe40000004100 */
[-C--:B------:R-:W-:Y:S01]  /*39b0*/  FMUL.FTZ R127, R38, R111.reuse ;  /* 0x0000006f267f7220 */ /* 0x080fe20000410000 */
        /* <DEDUP_REMOVED lines=9> */
.L_x_1782:
[----:B------:R-:W-:Y:S05]  /*3a50*/  BSYNC B3 ;  /* 0x0000000000037941 */ /* 0x000fea0003800000 */
.L_x_1781:
[----:B--2---:R1:W-:Y:S02]  /*3a60*/  STG.E.128 desc[UR60][R50.64], R36 ;  /* 0x0000002432007986 */ /* 0x0043e4000c101d3c */
.L_x_1780:
[----:B------:R-:W-:Y:S05]  /*3a70*/  BSYNC B2 ;  /* 0x0000000000027941 */ /* 0x000fea0003800000 */
.L_x_1779:
[----:B------:R-:W-:Y:S01]  /*3a80*/  ISETP.NE.AND P0, PT, R93, RZ, PT ;  /* 0x000000ff5d00720c */ /* 0x000fe20003f05270 */
[----:B------:R-:W-:-:S12]  /*3a90*/  BSSY B2, `(.L_x_1783) ;  /* 0x0000031000027945 */ /* 0x000fd80003800000 */
[----:B------:R-:W-:Y:S05]  /*3aa0*/  @!P0 BRA `(.L_x_1784) ;  /* 0x0000000000bc8947 */ /* 0x000fea0003800000 */
[----:B-1----:R1:W2:Y:S01]  /*3ab0*/  LDS.128 R36, [R101+0x22400] ;  /* 0x0224000065247984 */ /* 0x0022a20000000c00 */
        /* <DEDUP_REMOVED lines=14> */
[-C--:B------:R-:W-:Y:S01]  /*3ba0*/  FMUL.FTZ R122, R38, R75.reuse ;  /* 0x0000004b267a7220 */ /* 0x080fe20000410000 */
[----:B------:R-:W-:Y:S02]  /*3bb0*/  HADD2.F32 R39, -RZ, R39.H0_H0 ;  /* 0x20000027ff277230 */ /* 0x000fe40000004100 */
[----:B------:R-:W-:Y:S01]  /*3bc0*/  FMUL.FTZ R75, R37, R75 ;  /* 0x0000004b254b7220 */ /* 0x000fe20000410000 */
[----:B------:R-:W-:Y:S02]  /*3bd0*/  HADD2.F32 R108, -RZ, R108.H0_H0 ;  /* 0x2000006cff6c7230 */ /* 0x000fe40000004100 */
[----:B------:R-:W-:Y:S01]  /*3be0*/  FMUL.FTZ R124, R73, R110 ;  /* 0x0000006e497c7220 */ /* 0x000fe20000410000 */
[----:B------:R-:W-:Y:S01]  /*3bf0*/  FFMA.FTZ R122, R37, R74, -R122 ;  /* 0x0000004a257a7223 */ /* 0x000fe2000001087a */
[----:B------:R-:W-:Y:S01]  /*3c00*/  FMUL.FTZ R110, R39, R110 ;  /* 0x0000006e276e7220 */ /* 0x000fe20000410000 */
[----:B------:R-:W-:-:S02]  /*3c10*/  HADD2.F32 R37, -RZ, R36.H1_H1 ;  /* 0x30000024ff257230 */ /* 0x000fc40000004100 */
[----:B------:R-:W-:Y:S01]  /*3c20*/  FFMA.FTZ R111, R38, R74, R75 ;  /* 0x0000004a266f7223 */ /* 0x000fe2000001004b */
[----:B------:R-:W-:Y:S02]  /*3c30*/  HADD2.F32 R36, -RZ, R36.H0_H0 ;  /* 0x20000024ff247230 */ /* 0x000fe40000004100 */
[-C--:B------:R-:W-:Y:S01]  /*3c40*/  FFMA.FTZ R123, R73, R108.reuse, R110 ;  /* 0x0000006c497b7223 */ /* 0x080fe2000001006e */
[--C-:B------:R-:W-:Y:S02]  /*3c50*/  HADD2.F32 R73, -RZ, R130.reuse.H0_H0 ;  /* 0x20000082ff497230 */ /* 0x100fe40000004100 */
[----:B------:R-:W-:Y:S01]  /*3c60*/  FFMA.FTZ R124, R39, R108, -R124 ;  /* 0x0000006c277c7223 */ /* 0x000fe2000001087c */
[----:B------:R-:W-:Y:S02]  /*3c70*/  HADD2.F32 R75, -RZ, R130.H1_H1 ;  /* 0x30000082ff4b7230 */ /* 0x000fe40000004100 */
[--C-:B------:R-:W-:Y:S02]  /*3c80*/  HADD2.F32 R38, -RZ, R72.reuse.H1_H1 ;  /* 0x30000048ff267230 */ /* 0x100fe40000004100 */
[----:B------:R-:W-:Y:S01]  /*3c90*/  FMUL.FTZ R109, R37, R73 ;  /* 0x00000049256d7220 */ /* 0x000fe20000410000 */
[----:B------:R-:W-:-:S02]  /*3ca0*/  HADD2.F32 R72, -RZ, R72.H0_H0 ;  /* 0x20000048ff487230 */ /* 0x000fc40000004100 */
[----:B------:R-:W-:Y:S01]  /*3cb0*/  FMUL.FTZ R74, R36, R73 ;  /* 0x00000049244a7220 */ /* 0x000fe20000410000 */
[--C-:B------:R-:W-:Y:S02]  /*3cc0*/  HADD2.F32 R39, -RZ, R121.reuse.H1_H1 ;  /* 0x30000079ff277230 */ /* 0x100fe40000004100 */
[-C--:B------:R-:W-:Y:S01]  /*3cd0*/  FMUL.FTZ R73, R38, R75.reuse ;  /* 0x0000004b26497220 */ /* 0x080fe20000410000 */
[----:B------:R-:W-:Y:S02]  /*3ce0*/  HADD2.F32 R121, -RZ, R121.H0_H0 ;  /* 0x20000079ff797230 */ /* 0x000fe40000004100 */
        /* <DEDUP_REMOVED lines=9> */
.L_x_1786:
[----:B------:R-:W-:Y:S05]  /*3d80*/  BSYNC B3 ;  /* 0x0000000000037941 */ /* 0x000fea0003800000 */
.L_x_1785:
[----:B--2---:R2:W-:Y:S02]  /*3d90*/  STG.E.128 desc[UR60][R50.64+0x80], R36 ;  /* 0x0000802432007986 */ /* 0x0045e4000c101d3c */
.L_x_1784:
[----:B------:R-:W-:Y:S05]  /*3da0*/  BSYNC B2 ;  /* 0x0000000000027941 */ /* 0x000fea0003800000 */
.L_x_1783:
[----:B------:R-:W-:Y:S01]  /*3db0*/  ISETP.NE.AND P0, PT, R94, RZ, PT ;  /* 0x000000ff5e00720c */ /* 0x000fe20003f05270 */
[----:B------:R-:W-:-:S12]  /*3dc0*/  BSSY B2, `(.L_x_1787) ;  /* 0x0000031000027945 */ /* 0x000fd80003800000 */
[----:B------:R-:W-:Y:S05]  /*3dd0*/  @!P0 BRA `(.L_x_1788) ;  /* 0x0000000000bc8947 */ /* 0x000fea0003800000 */
[----:B-12---:R1:W2:Y:S01]  /*3de0*/  LDS.128 R36, [R101+0x24400] ;  /* 0x0244000065247984 */ /* 0x0062a20000000c00 */
        /* <DEDUP_REMOVED lines=20> */
[C---:B------:R-:W-:Y:S01]  /*3f30*/  FMUL.FTZ R74, R39.reuse, R74 ;  /* 0x0000004a274a7220 */ /* 0x040fe20000410000 */
[----:B------:R-:W-:Y:S01]  /*3f40*/  FFMA.FTZ R75, R38, R66, R67 ;  /* 0x00000042264b7223 */ /* 0x000fe20000010043 */
[----:B------:R-:W-:Y:S01]  /*3f50*/  FFMA.FTZ R110, R39, R72, -R110 ;  /* 0x00000048276e7223 */ /* 0x000fe2000001086e */
[----:B------:R-:W-:-:S02]  /*3f60*/  HADD2.F32 R39, -RZ, R119.H1_H1 ;  /* 0x30000077ff277230 */ /* 0x000fc40000004100 */
[----:B------:R-:W-:Y:S01]  /*3f70*/  FFMA.FTZ R111, R65, R72, R74 ;  /* 0x00000048416f7223 */ /* 0x000fe2000001004a */
[----:B------:R-:W-:Y:S02]  /*3f80*/  HADD2.F32 R67, -RZ, R118.H1_H1 ;  /* 0x30000076ff437230 */ /* 0x000fe40000004100 */
[----:B------:R-:W-:Y:S02]  /*3f90*/  HADD2.F32 R37, -RZ, R36.H1_H1 ;  /* 0x30000024ff257230 */ /* 0x000fe40000004100 */
[----:B------:R-:W-:Y:S02]  /*3fa0*/  HADD2.F32 R38, -RZ, R64.H1_H1 ;  /* 0x30000040ff267230 */ /* 0x000fe40000004100 */
[----:B------:R-:W-:Y:S02]  /*3fb0*/  HADD2.F32 R119, -RZ, R119.H0_H0 ;  /* 0x20000077ff777230 */ /* 0x000fe40000004100 */
[----:B------:R-:W-:Y:S02]  /*3fc0*/  HADD2.F32 R36, -RZ, R36.H0_H0 ;  /* 0x20000024ff247230 */ /* 0x000fe40000004100 */
[----:B------:R-:W-:Y:S01]  /*3fd0*/  FMUL.FTZ R109, R38, R67 ;  /* 0x00000043266d7220 */ /* 0x000fe20000410000 */
[----:B------:R-:W-:-:S02]  /*3fe0*/  HADD2.F32 R64, -RZ, R64.H0_H0 ;  /* 0x20000040ff407230 */ /* 0x000fc40000004100 */
[CC--:B------:R-:W-:Y:S01]  /*3ff0*/  FMUL.FTZ R73, R37.reuse, R119.reuse ;  /* 0x0000007725497220 */ /* 0x0c0fe20000410000 */
[----:B------:R-:W-:Y:S02]  /*4000*/  HADD2.F32 R65, -RZ, R118.H0_H0 ;  /* 0x20000076ff417230 */ /* 0x000fe40000004100 */
[----:B------:R-:W-:Y:S01]  /*4010*/  FMUL.FTZ R66, R36, R119 ;  /* 0x0000007724427220 */ /* 0x000fe20000410000 */
[----:B------:R-:W-:Y:S01]  /*4020*/  FMUL.FTZ R67, R64, R67 ;  /* 0x0000004340437220 */ /* 0x000fe20000410000 */
[-C--:B------:R-:W-:Y:S02]  /*4030*/  FFMA.FTZ R73, R36, R39.reuse, -R73 ;  /* 0x0000002724497223 */ /* 0x080fe40000010849 */
[----:B------:R-:W-:Y:S01]  /*4040*/  FFMA.FTZ R66, R37, R39, R66 ;  /* 0x0000002725427223 */ /* 0x000fe20000010042 */
[-C--:B------:R-:W-:Y:S01]  /*4050*/  FFMA.FTZ R109, R64, R65.reuse, -R109 ;  /* 0x00000041406d7223 */ /* 0x080fe2000001086d */
[----:B------:R-:W-:Y:S01]  /*4060*/  FFMA.FTZ R38, R38, R65, R67 ;  /* 0x0000004126267223 */ /* 0x000fe20000010043 */
[----:B------:R-:W-:-:S02]  /*4070*/  F2FP.F16.F32.PACK_AB R37, R75, R108 ;  /* 0x0000006c4b25723e */ /* 0x000fc400000000ff */
[----:B------:R-:W-:Y:S02]  /*4080*/  F2FP.F16.F32.PACK_AB R39, R111, R110 ;  /* 0x0000006e6f27723e */ /* 0x000fe400000000ff */
[----:B------:R-:W-:Y:S02]  /*4090*/  F2FP.F16.F32.PACK_AB R36, R66, R73 ;  /* 0x000000494224723e */ /* 0x000fe400000000ff */
[----:B------:R-:W-:-:S07]  /*40a0*/  F2FP.F16.F32.PACK_AB R38, R38, R109 ;  /* 0x0000006d2626723e */ /* 0x000fce00000000ff */
.L_x_1790:
[----:B------:R-:W-:Y:S05]  /*40b0*/  BSYNC B3 ;  /* 0x0000000000037941 */ /* 0x000fea0003800000 */
.L_x_1789:
[----:B--2---:R3:W-:Y:S02]  /*40c0*/  STG.E.128 desc[UR60][R50.64+0x100], R36 ;  /* 0x0001002432007986 */ /* 0x0047e4000c101d3c */
.L_x_1788:
[----:B------:R-:W-:Y:S05]  /*40d0*/  BSYNC B2 ;  /* 0x0000000000027941 */ /* 0x000fea0003800000 */
.L_x_1787:
[----:B------:R-:W-:-:S13]  /*40e0*/  ISETP.NE.AND P0, PT, R95, RZ, PT ;  /* 0x000000ff5f00720c */ /* 0x000fda0003f05270 */
[----:B------:R-:W-:Y:S05]  /*40f0*/  @!P0 BRA `(.L_x_1778) ;  /* 0x0000000000bc8947 */ /* 0x000fea0003800000 */
[----:B-123--:R1:W2:Y:S01]  /*4100*/  LDS.128 R36, [R101+0x26400] ;  /* 0x0264000065247984 */ /* 0x00e2a20000000c00 */
[----:B------:R-:W-:Y:S01]  /*4110*/  ISETP.GE.AND P0, PT, R237, R120, PT ;  /* 0x00000078ed00720c */ /* 0x000fe20003f06270 */
[----:B------:R-:W-:-:S12]  /*4120*/  BSSY B2, `(.L_x_1791) ;  /* 0x000002b000027945 */ /* 0x000fd80003800000 */
[----:B-1----:R-:W-:Y:S05]  /*4130*/  @P0 BRA `(.L_x_1792) ;  /* 0x0000000000a40947 */ /* 0x002fea0003800000 */
[--C-:B------:R-:W-:Y:S02]  /*4140*/  SHF.R.U64 R65, R60, 0x10, R61.reuse ;  /* 0x000000103c417819 */ /* 0x100fe4000000123d */
[----:B------:R-:W-:Y:S02]  /*4150*/  SHF.R.U32.HI R64, RZ, 0x10, R61 ;  /* 0x00000010ff407819 */ /* 0x000fe4000001163d */
[--C-:B------:R-:W-:Y:S01]  /*4160*/  SHF.R.U64 R61, R62, 0x10, R63.reuse ;  /* 0x000000103e3d7819 */ /* 0x100fe2000000123f */
[----:B------:R-:W-:Y:S01]  /*4170*/  HADD2.F32 R62, -RZ, R65.H0_H0 ;  /* 0x20000041ff3e7230 */ /* 0x000fe20000004100 */
[----:B------:R-:W-:Y:S01]  /*4180*/  SHF.R.U32.HI R66, RZ, 0x10, R63 ;  /* 0x00000010ff427819 */ /* 0x000fe2000001163f */
[----:B------:R-:W-:Y:S01]  /*4190*/  HADD2.F32 R64, -RZ, R64.H0_H0 ;  /* 0x20000040ff407230 */ /* 0x000fe20000004100 */
[----:B--2---:R-:W-:Y:S01]  /*41a0*/  MOV R60, R38 ;  /* 0x00000026003c7202 */ /* 0x004fe20000000f00 */
[----:B------:R-:W-:Y:S02]  /*41b0*/  HADD2.F32 R63, -RZ, R61.H0_H0 ;  /* 0x2000003dff3f7230 */ /* 0x000fe40000004100 */
[----:B------:R-:W-:-:S02]  /*41c0*/  HADD2.F32 R38, -RZ, R37.H1_H1 ;  /* 0x30000025ff267230 */ /* 0x000fc40000004100 */
[----:B------:R-:W-:Y:S02]  /*41d0*/  HADD2.F32 R37, -RZ, R37.H0_H0 ;  /* 0x20000025ff257230 */ /* 0x000fe40000004100 */
[----:B------:R-:W-:Y:S02]  /*41e0*/  HADD2.F32 R66, -RZ, R66.H0_H0 ;  /* 0x20000042ff427230 */ /* 0x000fe40000004100 */
[-C--:B------:R-:W-:Y:S01]  /*41f0*/  FMUL.FTZ R72, R38, R63.reuse ;  /* 0x0000003f26487220 */ /* 0x080fe20000410000 */
[--C-:B------:R-:W-:Y:S02]  /*4200*/  HADD2.F32 R61, -RZ, R39.reuse.H1_H1 ;  /* 0x30000027ff3d7230 */ /* 0x100fe40000004100 */
[C---:B------:R-:W-:Y:S01]  /*4210*/  FMUL.FTZ R63, R37.reuse, R63 ;  /* 0x0000003f253f7220 */ /* 0x040fe20000410000 */
[----:B------:R-:W-:Y:S02]  /*4220*/  HADD2.F32 R39, -RZ, R39.H0_H0 ;  /* 0x20000027ff277230 */ /* 0x000fe40000004100 */
[----:B------:R-:W-:Y:S01]  /*4230*/  FFMA.FTZ R72, R37, R62, -R72 ;  /* 0x0000003e25487223 */ /* 0x000fe20000010848 */
[----:B------:R-:W-:-:S02]  /*4240*/  HADD2.F32 R37, -RZ, R36.H1_H1 ;  /* 0x30000024ff257230 */ /* 0x000fc40000004100 */
[----:B------:R-:W-:Y:S01]  /*4250*/  FFMA.FTZ R65, R38, R62, R63 ;  /* 0x0000003e26417223 */ /* 0x000fe2000001003f */
[-C--:B------:R-:W-:Y:S01]  /*4260*/  FMUL.FTZ R74, R61, R66.reuse ;  /* 0x000000423d4a7220 */ /* 0x080fe20000410000 */
[--C-:B------:R-:W-:Y:S02]  /*4270*/  HADD2.F32 R62, -RZ, R117.reuse.H0_H0 ;  /* 0x20000075ff3e7230 */ /* 0x100fe40000004100 */
[C---:B------:R-:W-:Y:S01]  /*4280*/  FMUL.FTZ R66, R39.reuse, R66 ;  /* 0x0000004227427220 */ /* 0x040fe20000410000 */
[----:B------:R-:W-:Y:S02]  /*4290*/  HADD2.F32 R117, -RZ, R117.H1_H1 ;  /* 0x30000075ff757230 */ /* 0x000fe40000004100 */
[-C--:B------:R-:W-:Y:S01]  /*42a0*/  FFMA.FTZ R74, R39, R64.reuse, -R74 ;  /* 0x00000040274a7223 */ /* 0x080fe2000001084a */
[----:B------:R-:W-:Y:S02]  /*42b0*/  HADD2.F32 R38, -RZ, R60.H1_H1 ;  /* 0x3000003cff267230 */ /* 0x000fe40000004100 */
[----:B------:R-:W-:Y:S01]  /*42c0*/  FFMA.FTZ R73, R61, R64, R66 ;  /* 0x000000403d497223 */ /* 0x000fe20000010042 */
[----:B------:R-:W-:-:S02]  /*42d0*/  HADD2.F32 R36, -RZ, R36.H0_H0 ;  /* 0x20000024ff247230 */ /* 0x000fc40000004100 */
[CC--:B------:R-:W-:Y:S01]  /*42e0*/  FMUL.FTZ R63, R37.reuse, R62.reuse ;  /* 0x0000003e253f7220 */ /* 0x0c0fe20000410000 */
[----:B------:R-:W-:Y:S02]  /*42f0*/  HADD2.F32 R60, -RZ, R60.H0_H0 ;  /* 0x2000003cff3c7230 */ /* 0x000fe40000004100 */
        /* <DEDUP_REMOVED lines=13> */
.L_x_1792:
[----:B------:R-:W-:Y:S05]  /*43d0*/  BSYNC B2 ;  /* 0x0000000000027941 */ /* 0x000fea0003800000 */
.L_x_1791:
[----:B--2---:R4:W-:Y:S02]  /*43e0*/  STG.E.128 desc[UR60][R50.64+0x180], R36 ;  /* 0x0001802432007986 */ /* 0x0049e4000c101d3c */
.L_x_1778:
[----:B------:R-:W-:Y:S05]  /*43f0*/  BSYNC B1 ;  /* 0x0000000000017941 */ /* 0x000fea0003800000 */
.L_x_1777:
        /* <DEDUP_REMOVED lines=49> */
.L_x_1797:
[----:B------:R-:W-:Y:S05]  /*4710*/  BSYNC B2 ;  /* 0x0000000000027941 */ /* 0x000fea0003800000 */
.L_x_1796:
[----:B--2---:R1:W-:Y:S02]  /*4720*/  STG.E.128 desc[UR60][R48.64], R36 ;  /* 0x0000002430007986 */ /* 0x0043e4000c101d3c */
.L_x_1795:
[----:B------:R-:W-:Y:S05]  /*4730*/  BSYNC B1 ;  /* 0x0000000000017941 */ /* 0x000fea0003800000 */
.L_x_1794:
        /* <DEDUP_REMOVED lines=48> */
.L_x_1801:
[----:B------:R-:W-:Y:S05]  /*4a40*/  BSYNC B2 ;  /* 0x0000000000027941 */ /* 0x000fea0003800000 */
.L_x_1800:
[----:B--2---:R1:W-:Y:S02]  /*4a50*/  STG.E.128 desc[UR60][R48.64+0x80], R36 ;  /* 0x0000802430007986 */ /* 0x0043e4000c101d3c */
.L_x_1799:
[----:B------:R-:W-:Y:S05]  /*4a60*/  BSYNC B1 ;  /* 0x0000000000017941 */ /* 0x000fea0003800000 */
.L_x_1798:
        /* <DEDUP_REMOVED lines=48> */
.L_x_1805:
[----:B------:R-:W-:Y:S05]  /*4d70*/  BSYNC B2 ;  /* 0x0000000000027941 */ /* 0x000fea0003800000 */
.L_x_1804:
[----:B--2---:R1:W-:Y:S02]  /*4d80*/  STG.E.128 desc[UR60][R48.64+0x100], R36 ;  /* 0x0001002430007986 */ /* 0x0043e4000c101d3c */
.L_x_1803:
[----:B------:R-:W-:Y:S05]  /*4d90*/  BSYNC B1 ;  /* 0x0000000000017941 */ /* 0x000fea0003800000 */
.L_x_1802:
        /* <DEDUP_REMOVED lines=47> */
.L_x_1807:
[----:B------:R-:W-:Y:S05]  /*5090*/  BSYNC B1 ;  /* 0x0000000000017941 */ /* 0x000fea0003800000 */
.L_x_1806:
[----:B--2---:R1:W-:Y:S01]  /*50a0*/  STG.E.128 desc[UR60][R48.64+0x180], R36 ;  /* 0x0001802430007986 */ /* 0x0043e2000c101d3c */
[----:B------:R-:W-:Y:S05]  /*50b0*/  BRA `(.L_x_1793) ;  /* 0x0000002c00247947 */ /* 0x000fea0003800000 */
.L_x_1769:
        /* <DEDUP_REMOVED lines=18> */
[----:B------:R-:W-:Y:S02]  /*51e0*/  IADD3.X R37, R107, R32, RZ, P5, !PT ;  /* 0x000000206b257210 */ /* 0x000fe40002ffe4ff */
[----:B------:R-:W-:Y:S02]  /*51f0*/  CS2R R42, SRZ ;  /* 0x00000000002a7805 */ /* 0x000fe4000001ff00 */
[----:B------:R-:W-:-:S02]  /*5200*/  ISETP.GE.AND P5, PT, R226, R120, PT ;  /* 0x00000078e200720c */ /* 0x000fc40003fa6270 */
[----:B------:R-:W-:Y:S02]  /*5210*/  CS2R R40, SRZ ;  /* 0x0000000000287805 */ /* 0x000fe4000001ff00 */
[----:B------:R-:W-:Y:S02]  /*5220*/  LEA.HI.X R53, R38, UR5, R39, 0x1, P1 ;  /* 0x0000000526357c11 */ /* 0x000fe400088f0c27 */
[----:B------:R-:W-:Y:S02]  /*5230*/  CS2R R38, SRZ ;  /* 0x0000000000267805 */ /* 0x000fe4000001ff00 */
[----:B------:R-:W-:Y:S02]  /*5240*/  ISETP.GE.AND P1, PT, R18, R120, PT ;  /* 0x000000781200720c */ /* 0x000fe40003f26270 */
[----:B------:R-:W-:Y:S02]  /*5250*/  CS2R R50, SRZ ;  /* 0x0000000000327805 */ /* 0x000fe4000001ff00 */
[----:B------:R-:W-:-:S02]  /*5260*/  LEA R56, P0, R36, UR6, 0x1 ;  /* 0x0000000624387c11 */ /* 0x000fc4000f8008ff */
[----:B------:R-:W-:Y:S02]  /*5270*/  CS2R R48, SRZ ;  /* 0x0000000000307805 */ /* 0x000fe4000001ff00 */
[----:B------:R-:W-:Y:S02]  /*5280*/  CS2R R46, SRZ ;  /* 0x00000000002e7805 */ /* 0x000fe4000001ff00 */
[----:B------:R-:W-:Y:S02]  /*5290*/  CS2R R44, SRZ ;  /* 0x00000000002c7805 */ /* 0x000fe4000001ff00 */
[----:B------:R-:W-:Y:S02]  /*52a0*/  LEA.HI.X R57, R36, UR7, R37, 0x1, P0 ;  /* 0x0000000724397c11 */ /* 0x000fe400080f0c25 */
[----:B------:R-:W-:-:S03]  /*52b0*/  CS2R R36, SRZ ;  /* 0x0000000000247805 */ /* 0x000fc6000001ff00 */
[----:B------:R0:W5:Y:S04]  /*52c0*/  @!P5 LDG.E.128 R44, desc[UR60][R56.64+0x80] ;  /* 0x0000803c382cd981 */ /* 0x000168000c1e1d00 */
[----:B------:R0:W5:Y:S04]  /*52d0*/  @!P1 LDG.E.128 R40, desc[UR60][R52.64] ;  /* 0x0000003c34289981 */ /* 0x000168000c1e1d00 */
[----:B------:R0:W5:Y:S04]  /*52e0*/  @!P5 LDG.E.128 R36, desc[UR60][R52.64+0x80] ;  /* 0x0000803c3424d981 */ /* 0x000168000c1e1d00 */
[----:B------:R0:W5:Y:S02]  /*52f0*/  @!P1 LDG.E.128 R48, desc[UR60][R56.64] ;  /* 0x0000003c38309981 */ /* 0x000164000c1e1d00 */
.L_x_1809:
[----:B------:R-:W-:Y:S05]  /*5300*/  BSYNC B1 ;  /* 0x0000000000017941 */ /* 0x000fea0003800000 */
.L_x_1808:
        /* <DEDUP_REMOVED lines=8> */
[----:B------:R-:W-:Y:S01]  /*5390*/  CS2R R66, SRZ ;  /* 0x0000000000427805 */ /* 0x000fe2000001ff00 */
[----:B-----5:R-:W-:Y:S01]  /*53a0*/  IMAD.MOV.U32 R72, RZ, RZ, R38 ;  /* 0x000000ffff487224 */ /* 0x020fe200078e0026 */
[----:B------:R-:W-:Y:S01]  /*53b0*/  CS2R R64, SRZ ;  /* 0x0000000000407805 */ /* 0x000fe2000001ff00 */
[----:B------:R-:W-:-:S04]  /*53c0*/  IMAD.MOV.U32 R74, RZ, RZ, R39 ;  /* 0x000000ffff4a7224 */ /* 0x000fc800078e0027 */
        /* <DEDUP_REMOVED lines=13> */
[----:B------:R-:W-:Y:S02]  /*54a0*/  LEA R68, P5, R71, UR4, 0x1 ;  /* 0x0000000447447c11 */ /* 0x000fe4000f8a08ff */
        /* <DEDUP_REMOVED lines=11> */
.L_x_1811:
[----:B------:R-:W-:Y:S05]  /*5560*/  BSYNC B1 ;  /* 0x0000000000017941 */ /* 0x000fea0003800000 */
.L_x_1810:
[----:B0-----:R-:W-:Y:S01]  /*5570*/  IMAD.MOV.U32 R69, RZ, RZ, R37 ;  /* 0x000000ffff457224 */ /* 0x001fe200078e0025 */
        /* <DEDUP_REMOVED lines=26> */
[----:B-----5:R-:W-:Y:S01]  /*5720*/  IMAD.MOV.U32 R69, RZ, RZ, R55 ;  /* 0x000000ffff457224 */ /* 0x020fe200078e0037 */
[----:B------:R-:W-:Y:S01]  /*5730*/  PRMT R141, R141, 0x5410, R70 ;  /* 0x000054108d8d7816 */ /* 0x000fe20000000046 */
[----:B------:R-:W-:Y:S01]  /*5740*/  IMAD.MOV.U32 R70, RZ, RZ, R52 ;  /* 0x000000ffff467224 */ /* 0x000fe200078e0034 */
[----:B------:R-:W-:Y:S01]  /*5750*/  PRMT R139, R68, 0x7610, R139 ;  /* 0x00007610448b7816 */ /* 0x000fe2000000008b */
[----:B------:R-:W-:Y:S01]  /*5760*/  IMAD.MOV.U32 R71, RZ, RZ, R53 ;  /* 0x000000ffff477224 */ /* 0x000fe200078e0035 */
[----:B------:R-:W-:-:S04]  /*5770*/  MOV R68, R54 ;  /* 0x0000003600447202 */ /* 0x000fc80000000f00 */
        /* <DEDUP_REMOVED lines=11> */
[----:B------:R-:W-:Y:S01]  /*5830*/  IMAD.MOV.U32 R71, RZ, RZ, R61 ;  /* 0x000000ffff477224 */ /* 0x000fe200078e003d */
[----:B------:R-:W-:Y:S01]  /*5840*/  PRMT R126, R68, 0x5410, R69 ;  /* 0x00005410447e7816 */ /* 0x000fe20000000045 */
[----:B------:R-:W-:Y:S01]  /*5850*/  IMAD.MOV.U32 R69, RZ, RZ, R67 ;  /* 0x000000ffff457224 */ /* 0x000fe200078e0043 */
[----:B------:R-:W-:-:S02]  /*5860*/  MOV R68, R66 ;  /* 0x0000004200447202 */ /* 0x000fc40000000f00 */
[----:B------:R-:W-:Y:S01]  /*5870*/  PRMT R127, R70, 0x5410, R71 ;  /* 0x00005410467f7816 */ /* 0x000fe20000000047 */
[----:B------:R-:W-:Y:S01]  /*5880*/  IMAD.MOV.U32 R70, RZ, RZ, R64 ;  /* 0x000000ffff467224 */ /* 0x000fe200078e0040 */
[----:B------:R-:W-:Y:S01]  /*5890*/  PRMT R130, R68, 0x5410, R69 ;  /* 0x0000541044827816 */ /* 0x000fe20000000045 */
[----:B------:R-:W-:-:S05]  /*58a0*/  IMAD.MOV.U32 R71, RZ, RZ, R65 ;  /* 0x000000ffff477224 */ /* 0x000fca00078e0041 */
[----:B------:R-:W-:Y:S01]  /*58b0*/  PRMT R131, R70, 0x5410, R71 ;  /* 0x0000541046837816 */ /* 0x000fe20000000047 */
[----:B------:R-:W-:Y:S06]  /*58c0*/  @!P1 BRA `(.L_x_1812) ;  /* 0x0000000000049947 */ /* 0x000fec0003800000 */
[----:B------:R-:W-:Y:S01]  /*58d0*/  BPT.TRAP 0x1 ;  /* 0x000000040000795c */ /* 0x000fe20000300000 */
.L_x_1812:
[----:B------:R-:W2:Y:S01]  /*58e0*/  LDL R68, [R1] ;  /* 0x0000000001447983 */ /* 0x000ea20000100800 */
[----:B------:R-:W-:Y:S01]  /*58f0*/  IMAD R99, R17, 0x8, R16 ;  /* 0x0000000811637824 */ /* 0x000fe200078e0210 */
[----:B------:R-:W0:Y:S01]  /*5900*/  LDC R122, c[0x0][0x2f4] ;  /* 0x0000bd00ff7a7b82 */ /* 0x000e220000000800 */
[----:B------:R-:W-:Y:S07]  /*5910*/  BSSY B1, `(.L_x_1813) ;  /* 0x0000005000017945 */ /* 0x000fee0003800000 */
[----:B------:R-:W1:Y:S01]  /*5920*/  LDC.64 R110, c[0x0][0x300] ;  /* 0x0000c000ff6e7b82 */ /* 0x000e620000000a00 */
[----:B--2---:R-:W-:-:S04]  /*5930*/  SHF.L.U32 R107, R68, 0x1f, RZ ;  /* 0x0000001f446b7819 */ /* 0x004fc800000006ff */
[----:B------:R-:W2:Y:S02]  /*5940*/  SYNCS.PHASECHK.TRANS64.TRYWAIT P5, [R99+URZ+0x30890], R107 ;  /* 0x0308906b630075a7 */ /* 0x000ea400080a017f */
[----:B012---:R-:W-:Y:S05]  /*5950*/  @!P5 BRA `(.L_x_1814) ;  /* 0x000002480050d947 */ /* 0x007fea0003800000 */
.L_x_2238:
[----:B------:R-:W-:Y:S05]  /*5960*/  BSYNC B1 ;  /* 0x0000000000017941 */ /* 0x000fea0003800000 */
.L_x_1813:
[----:B------:R-:W-:Y:S01]  /*5970*/  BSSY B1, `(.L_x_1815) ;  /* 0x0000104000017945 */ /* 0x000fe20003800000 */
[----:B------:R-:W-:Y:S01]  /*5980*/  IMAD.IADD R124, R122, 0x1, -R29 ;  /* 0x000000017a7c7824 */ /* 0x000fe200078e0a1d */
[----:B------:R-:W-:Y:S02]  /*5990*/  MOV R113, R73 ;  /* 0x0000004900717202 */ /* 0x000fe40000000f00 */
[----:B------:R-:W-:Y:S05]  /*59a0*/  @P4 BRA `(.L_x_1816) ;  /* 0x0000001000004947 */ /* 0x000fea0003800000 */
[----:B------:R-:W-:Y:S01]  /*59b0*/  ISETP.NE.AND P4, PT, R30, RZ, PT ;  /* 0x000000ff1e00720c */ /* 0x000fe20003f85270 */
[-C--:B------:R-:W-:Y:S01]  /*59c0*/  IMAD.WIDE.U32 R114, R218, R110.reuse, R112 ;  /* 0x0000006eda727225 */ /* 0x080fe200078e0070 */
[----:B------:R-:W-:Y:S01]  /*59d0*/  SHF.R.S32.HI R68, RZ, 0x1f, R218 ;  /* 0x0000001fff447819 */ /* 0x000fe200000114da */
[----:B------:R-:W-:Y:S04]  /*59e0*/  BSSY B2, `(.L_x_1817) ;  /* 0x000007f000027945 */ /* 0x000fe80003800000 */
[----:B------:R-:W-:-:S04]  /*59f0*/  IMAD R68, R68, R110, RZ ;  /* 0x0000006e44447224 */ /* 0x000fc800078e02ff */
[----:B------:R-:W-:-:S04]  /*5a00*/  IMAD R121, R218, R111, R68 ;  /* 0x0000006fda797224 */ /* 0x000fc800078e0244 */
[----:B------:R-:W-:Y:S01]  /*5a10*/  IMAD.IADD R121, R121, 0x1, R115 ;  /* 0x0000000179797824 */ /* 0x000fe200078e0273 */
[----:B------:R-:W-:Y:S06]  /*5a20*/  @!P4 BRA `(.L_x_1818) ;  /* 0x0000000400e8c947 */ /* 0x000fec0003800000 */
[----:B------:R-:W2:Y:S01]  /*5a30*/  LDL R75, [R1+0x3c] ;  /* 0x00003c00014b7983 */ /* 0x000ea20000100800 */
[----:B------:R-:W-:Y:S01]  /*5a40*/  SEL R68, R29, R124, !P3 ;  /* 0x0000007c1d447207 */ /* 0x000fe20005800000 */
[----:B------:R-:W-:Y:S01]  /*5a50*/  IMAD.SHL.U32 R116, R218, 0x40, RZ ;  /* 0x00000040da747824 */ /* 0x000fe200078e00ff */
[----:B------:R-:W-:Y:S01]  /*5a60*/  IADD3 R72, P4, P5, R88, R114, R90 ;  /* 0x0000007258487210 */ /* 0x000fe20007d9e05a */
[----:B------:R-:W-:Y:S01]  /*5a70*/  IMAD.SHL.U32 R117, R218, 0x40, RZ ;  /* 0x00000040da757824 */ /* 0x000fe200078e00ff */
[----:B------:R-:W-:Y:S01]  /*5a80*/  SHF.R.S32.HI R69, RZ, 0x1f, R68 ;  /* 0x0000001fff457819 */ /* 0x000fe20000011444 */
[----:B------:R-:W-:Y:S01]  /*5a90*/  BSSY B3, `(.L_x_1819) ;  /* 0x0000071000037945 */ /* 0x000fe20003800000 */
[----:B------:R-:W-:Y:S02]  /*5aa0*/  IADD3.X R74, R0, R121, R96, P4, P5 ;  /* 0x00000079004a7210 */ /* 0x000fe400027ea460 */
[----:B------:R-:W-:Y:S02]  /*5ab0*/  LEA.HI R68, R69, R68, RZ, 0x4 ;  /* 0x0000004445447211 */ /* 0x000fe400078f20ff */
[----:B------:R-:W-:-:S02]  /*5ac0*/  LOP3.LUT R116, R116, 0x1c0, RZ, 0xc0, !PT ;  /* 0x000001c074747812 */ /* 0x000fc400078ec0ff */
[----:B------:R-:W-:Y:S02]  /*5ad0*/  LEA.HI.SX32 R68, R68, R35, 0x1c ;  /* 0x0000002344447211 */ /* 0x000fe400078fe2ff */
[----:B------:R-:W-:Y:S02]  /*5ae0*/  SHF.R.U32.HI R116, RZ, 0x3, R116 ;  /* 0x00000003ff747819 */ /* 0x000fe40000011674 */
[----:B------:R-:W-:Y:S01]  /*5af0*/  SHF.R.S32.HI R71, RZ, 0x1f, R68 ;  /* 0x0000001fff477819 */ /* 0x000fe20000011444 */
[----:B------:R-:W-:-:S03]  /*5b00*/  IMAD.SHL.U32 R69, R68, 0x8, RZ ;  /* 0x0000000844457824 */ /* 0x000fc600078e00ff */
[----:B------:R-:W-:Y:S02]  /*5b10*/  LEA.HI R71, R71, R68, RZ, 0x3 ;  /* 0x0000004447477211 */ /* 0x000fe400078f18ff */
[----:B------:R-:W-:-:S03]  /*5b20*/  ISETP.GE.AND P4, PT, R69, R122, PT ;  /* 0x0000007a4500720c */ /* 0x000fc60003f86270 */
[----:B------:R-:W-:-:S05]  /*5b30*/  IMAD.SHL.U32 R71, R71, 0x200, RZ ;  /* 0x0000020047477824 */ /* 0x000fca00078e00ff */
[----:B------:R-:W-:-:S05]  /*5b40*/  LOP3.LUT R71, R71, 0x7ffff000, RZ, 0xc0, !PT ;  /* 0x7ffff00047477812 */ /* 0x000fca00078ec0ff */
[--C-:B------:R-:W-:Y:S02]  /*5b50*/  @!P4 SHF.R.S32.HI R70, RZ, 0x1f, R69.reuse ;  /* 0x0000001fff46c819 */ /* 0x100fe40000011445 */
[----:B------:R-:W-:Y:S02]  /*5b60*/  @!P4 IADD3 R73, P5, P6, R88, R114, R69 ;  /* 0x000000725849c210 */ /* 0x000fe40007ebe045 */
[----:B------:R-:W-:Y:S02]  /*5b70*/  LOP3.LUT R69, R69, 0x38, RZ, 0xc0, !PT ;  /* 0x0000003845457812 */ /* 0x000fe400078ec0ff */
[----:B------:R-:W-:Y:S02]  /*5b80*/  @!P4 IADD3.X R70, R0, R121, R70, P5, P6 ;  /* 0x000000790046c210 */ /* 0x000fe40002fec446 */
[----:B------:R-:W-:-:S04]  /*5b90*/  LOP3.LUT R69, R69, 0x1c0, R117, 0xf8, !PT ;  /* 0x000001c045457812 */ /* 0x000fc800078ef875 */
[----:B------:R-:W-:Y:S02]  /*5ba0*/  LOP3.LUT R68, R69, R116, RZ, 0x3c, !PT ;  /* 0x0000007445447212 */ /* 0x000fe400078e3cff */
[C---:B------:R-:W-:Y:S02]  /*5bb0*/  LEA R116, P5, R72.reuse, R108, 0x1 ;  /* 0x0000006c48747211 */ /* 0x040fe400078a08ff */
[----:B------:R-:W-:Y:S02]  /*5bc0*/  LEA R69, R17, R6, 0xe ;  /* 0x0000000611457211 */ /* 0x000fe400078e70ff */
[----:B------:R-:W-:Y:S02]  /*5bd0*/  LEA.HI.X R117, R72, R109, R74, 0x1, P5 ;  /* 0x0000006d48757211 */ /* 0x000fe400028f0c4a */
[----:B------:R-:W-:Y:S01]  /*5be0*/  @!P4 LEA R118, P5, R73, R108, 0x1 ;  /* 0x0000006c4976c211 */ /* 0x000fe200078a08ff */
[----:B------:R-:W-:-:S03]  /*5bf0*/  IMAD R69, R69, 0x2, R16 ;  /* 0x0000000245457824 */ /* 0x000fc600078e0210 */
[----:B------:R-:W-:Y:S02]  /*5c00*/  @!P4 LEA.HI.X R119, R73, R109, R70, 0x1, P5 ;  /* 0x0000006d4977c211 */ /* 0x000fe400028f0c46 */
[----:B------:R-:W-:Y:S02]  /*5c10*/  ISETP.GE.AND P5, PT, R18, R120, PT ;  /* 0x000000781200720c */ /* 0x000fe40003fa6270 */
[----:B--2---:R-:W-:-:S05]  /*5c20*/  IADD3 R68, R68, R71, R75 ;  /* 0x0000004744447210 */ /* 0x004fca0007ffe04b */
[----:B------:R-:W-:-:S04]  /*5c30*/  IMAD R71, R17, 0x4000, R68 ;  /* 0x0000400011477824 */ /* 0x000fc800078e0244 */
[----:B------:R-:W-:Y:S02]  /*5c40*/  IMAD R72, R71, 0x2, R16 ;  /* 0x0000000247487824 */ /* 0x000fe400078e0210 */
[----:B------:R-:W1:Y:S04]  /*5c50*/  LDS.128 R68, [R69+0x20400] ;  /* 0x0204000045447984 */ /* 0x000e680000000c00 */
[----:B------:R-:W2:Y:S01]  /*5c60*/  LDS.128 R72, [R72+0x20400] ;  /* 0x0204000048487984 */ /* 0x000ea20000000c00 */
[----:B------:R-:W-:Y:S05]  /*5c70*/  @P5 BRA `(.L_x_1820) ;  /* 0x0000000400485947 */ /* 0x000fea0003800000 */
[----:B------:R-:W-:Y:S01]  /*5c80*/  SHF.R.U32.HI R142, RZ, 0x10, R49 ;  /* 0x00000010ff8e7819 */ /* 0x000fe20000011631 */
[----:B------:R-:W-:Y:S01]  /*5c90*/  HADD2.F32 R140, -RZ, R140.H0_H0 ;  /* 0x2000008cff8c7230 */ /* 0x000fe20000004100 */
[--C-:B------:R-:W-:Y:S01]  /*5ca0*/  SHF.R.U64 R40, R40, 0x10, R41.reuse ;  /* 0x0000001028287819 */ /* 0x100fe20000001229 */
[----:B------:R-:W-:Y:S01]  /*5cb0*/  HADD2.F32 R136, -RZ, R136.H0_H0 ;  /* 0x20000088ff887230 */ /* 0x000fe20000004100 */
[----:B------:R-:W-:Y:S01]  /*5cc0*/  SHF.R.U32.HI R143, RZ, 0x10, R41 ;  /* 0x00000010ff8f7819 */ /* 0x000fe20000011629 */
[----:B------:R-:W-:Y:S01]  /*5cd0*/  HADD2.F32 R142, -RZ, R142.H0_H0 ;  /* 0x2000008eff8e7230 */ /* 0x000fe20000004100 */
[----:B------:R-:W-:Y:S01]  /*5ce0*/  SHF.R.U64 R48, R48, 0x10, R49 ;  /* 0x0000001030307819 */ /* 0x000fe20000001231 */
[--C-:B--2---:R-:W-:Y:S01]  /*5cf0*/  HADD2.F32 R49, -RZ, R73.reuse.H0_H0 ;  /* 0x20000049ff317230 */ /* 0x104fe20000004100 */
[--C-:B------:R-:W-:Y:S01]  /*5d00*/  SHF.R.U64 R41, R42, 0x10, R43.reuse ;  /* 0x000000102a297819 */ /* 0x100fe2000000122b */
[----:B------:R-:W-:Y:S01]  /*5d10*/  HADD2.F32 R73, -RZ, R73.H1_H1 ;  /* 0x30000049ff497230 */ /* 0x000fe20000004100 */
[----:B------:R-:W-:Y:S01]  /*5d20*/  SHF.R.U32.HI R137, RZ, 0x10, R43 ;  /* 0x00000010ff897819 */ /* 0x000fe2000001162b */
[--C-:B-1----:R-:W-:Y:S01]  /*5d30*/  HADD2.F32 R43, -RZ, R69.reuse.H0_H0 ;  /* 0x20000045ff2b7230 */ /* 0x102fe20000004100 */
[----:B------:R-:W-:Y:S01]  /*5d40*/  SHF.R.U64 R42, R50, 0x10, R51 ;  /* 0x00000010322a7819 */ /* 0x000fe20000001233 */
[----:B------:R-:W-:-:S02]  /*5d50*/  HADD2.F32 R50, -RZ, R69.H1_H1 ;  /* 0x30000045ff327230 */ /* 0x000fc40000004100 */
[-C--:B------:R-:W-:Y:S01]  /*5d60*/  FMUL.FTZ R144, R49, R140.reuse ;  /* 0x0000008c31907220 */ /* 0x080fe20000410000 */
[----:B------:R-:W-:Y:S02]  /*5d70*/  HADD2.F32 R69, -RZ, R143.H0_H0 ;  /* 0x2000008fff457230 */ /* 0x000fe40000004100 */
[----:B------:R-:W-:Y:S01]  /*5d80*/  FMUL.FTZ R140, R43, R140 ;  /* 0x0000008c2b8c7220 */ /* 0x000fe20000410000 */
[-C--:B------:R-:W-:Y:S01]  /*5d90*/  FMUL.FTZ R143, R73, R142.reuse ;  /* 0x0000008e498f7220 */ /* 0x080fe20000410000 */
[C---:B------:R-:W-:Y:S01]  /*5da0*/  FMUL.FTZ R142, R50.reuse, R142 ;  /* 0x0000008e328e7220 */ /* 0x040fe20000410000 */
[----:B------:R-:W-:Y:S01]  /*5db0*/  SHF.R.U32.HI R51, RZ, 0x10, R51 ;  /* 0x00000010ff337819 */ /* 0x000fe20000011633 */
[-C--:B------:R-:W-:Y:S01]  /*5dc0*/  FFMA.FTZ R43, R43, R136.reuse, -R144 ;  /* 0x000000882b2b7223 */ /* 0x080fe20000010890 */
[----:B------:R-:W-:Y:S01]  /*5dd0*/  FFMA.FTZ R49, R49, R136, R140 ;  /* 0x0000008831317223 */ /* 0x000fe2000001008c */
[-C--:B------:R-:W-:Y:S01]  /*5de0*/  FFMA.FTZ R136, R73, R69.reuse, R142 ;  /* 0x0000004549887223 */ /* 0x080fe2000001008e */
[----:B------:R-:W-:Y:S01]  /*5df0*/  FFMA.FTZ R50, R50, R69, -R143 ;  /* 0x0000004532327223 */ /* 0x000fe2000001088f */
[----:B------:R-:W-:-:S02]  /*5e00*/  HADD2.F32 R142, -RZ, R145.H0_H0 ;  /* 0x20000091ff8e7230 */ /* 0x000fc40000004100 */
[----:B------:R-:W-:Y:S02]  /*5e10*/  HADD2.F32 R73, -RZ, R75.H0_H0 ;  /* 0x2000004bff497230 */ /* 0x000fe40000004100 */
[----:B------:R-:W-:Y:S01]  /*5e20*/  HADD2.F32 R69, -RZ, R71.H0_H0 ;  /* 0x20000047ff457230 */ /* 0x000fe20000004100 */
[----:B------:R-:W-:Y:S01]  /*5e30*/  F2FP.F16.F32.PACK_AB R43, R50, R43 ;  /* 0x0000002b322b723e */ /* 0x000fe200000000ff */
[----:B------:R-:W-:Y:S02]  /*5e40*/  HADD2.F32 R75, -RZ, R75.H1_H1 ;  /* 0x3000004bff4b7230 */ /* 0x000fe40000004100 */
[-C--:B------:R-:W-:Y:S01]  /*5e50*/  FMUL.FTZ R146, R73, R142.reuse ;  /* 0x0000008e49927220 */ /* 0x080fe20000410000 */
[----:B------:R-:W-:Y:S02]  /*5e60*/  HADD2.F32 R144, -RZ, R51.H0_H0 ;  /* 0x20000033ff907230 */ /* 0x000fe40000004100 */
[----:B------:R-:W-:Y:S01]  /*5e70*/  FMUL.FTZ R142, R69, R142 ;  /* 0x0000008e458e7220 */ /* 0x000fe20000410000 */
[----:B------:R-:W-:-:S02]  /*5e80*/  HADD2.F32 R138, -RZ, R138.H0_H0 ;  /* 0x2000008aff8a7230 */ /* 0x000fc40000004100 */
[----:B------:R-:W-:Y:S02]  /*5e90*/  HADD2.F32 R71, -RZ, R71.H1_H1 ;  /* 0x30000047ff477230 */ /* 0x000fe40000004100 */
[----:B------:R-:W-:Y:S01]  /*5ea0*/  FMUL.FTZ R148, R75, R144 ;  /* 0x000000904b947220 */ /* 0x000fe20000410000 */
[----:B------:R-:W-:Y:S02]  /*5eb0*/  HADD2.F32 R140, -RZ, R137.H0_H0 ;  /* 0x20000089ff8c7230 */ /* 0x000fe40000004100 */
[-C--:B------:R-:W-:Y:S01]  /*5ec0*/  FFMA.FTZ R51, R69, R138.reuse, -R146 ;  /* 0x0000008a45337223 */ /* 0x080fe20000010892 */
[----:B------:R-:W-:Y:S01]  /*5ed0*/  FFMA.FTZ R69, R73, R138, R142 ;  /* 0x0000008a49457223 */ /* 0x000fe2000001008e */
[C---:B------:R-:W-:Y:S01]  /*5ee0*/  FMUL.FTZ R144, R71.reuse, R144 ;  /* 0x0000009047907220 */ /* 0x040fe20000410000 */
[--C-:B------:R-:W-:Y:S02]  /*5ef0*/  HADD2.F32 R73, -RZ, R141.reuse.H0_H0 ;  /* 0x2000008dff497230 */ /* 0x100fe40000004100 */
[----:B------:R-:W-:Y:S01]  /*5f00*/  FFMA.FTZ R138, R71, R140, -R148 ;  /* 0x0000008c478a7223 */ /* 0x000fe20000010894 */
[----:B------:R-:W-:-:S02]  /*5f10*/  HADD2.F32 R141, -RZ, R141.H1_H1 ;  /* 0x3000008dff8d7230 */ /* 0x000fc40000004100 */
[----:B------:R-:W-:Y:S01]  /*5f20*/  FFMA.FTZ R140, R75, R140, R144 ;  /* 0x0000008c4b8c7223 */ /* 0x000fe20000010090 */
[----:B------:R-:W-:Y:S02]  /*5f30*/  HADD2.F32 R137, -RZ, R48.H0_H0 ;  /* 0x20000030ff897230 */ /* 0x000fe40000004100 */
[----:B------:R-:W-:Y:S02]  /*5f40*/  HADD2.F32 R71, -RZ, R72.H0_H0 ;  /* 0x20000048ff477230 */ /* 0x000fe40000004100 */
[----:B------:R-:W-:Y:S01]  /*5f50*/  HADD2.F32 R48, -RZ, R68.H0_H0 ;  /* 0x20000044ff307230 */ /* 0x000fe20000004100 */
[----:B------:R-:W-:Y:S01]  /*5f60*/  F2FP.F16.F32.PACK_AB R140, R140, R69 ;  /* 0x000000458c8c723e */ /* 0x000fe200000000ff */
[----:B------:R-:W-:Y:S02]  /*5f70*/  HADD2.F32 R75, -RZ, R40.H0_H0 ;  /* 0x20000028ff4b7230 */ /* 0x000fe40000004100 */
[----:B------:R-:W-:Y:S01]  /*5f80*/  FMUL.FTZ R143, R71, R141 ;  /* 0x0000008d478f7220 */ /* 0x000fe20000410000 */
[----:B------:R-:W-:-:S02]  /*5f90*/  HADD2.F32 R72, -RZ, R72.H1_H1 ;  /* 0x30000048ff487230 */ /* 0x000fc40000004100 */
[C---:B------:R-:W-:Y:S01]  /*5fa0*/  FMUL.FTZ R40, R48.reuse, R141 ;  /* 0x0000008d30287220 */ /* 0x040fe20000410000 */
[----:B------:R-:W-:Y:S02]  /*5fb0*/  HADD2.F32 R68, -RZ, R68.H1_H1 ;  /* 0x30000044ff447230 */ /* 0x000fe40000004100 */
[-C--:B------:R-:W-:Y:S01]  /*5fc0*/  FFMA.FTZ R143, R48, R73.reuse, -R143 ;  /* 0x00000049308f7223 */ /* 0x080fe2000001088f */
[----:B------:R-:W-:Y:S02]  /*5fd0*/  HADD2.F32 R41, -RZ, R41.H0_H0 ;  /* 0x20000029ff297230 */ /* 0x000fe40000004100 */
[----:B------:R-:W-:Y:S01]  /*5fe0*/  FFMA.FTZ R48, R71, R73, R40 ;  /* 0x0000004947307223 */ /* 0x000fe20000010028 */
[----:B------:R-:W-:Y:S02]  /*5ff0*/  HADD2.F32 R73, -RZ, R42.H0_H0 ;  /* 0x2000002aff497230 */ /* 0x000fe40000004100 */
[----:B------:R-:W-:Y:S01]  /*6000*/  FMUL.FTZ R141, R72, R137 ;  /* 0x00000089488d7220 */ /* 0x000fe20000410000 */
[----:B------:R-:W-:-:S02]  /*6010*/  HADD2.F32 R71, -RZ, R139.H1_H1 ;  /* 0x3000008bff477230 */ /* 0x000fc40000004100 */
[C---:B------:R-:W-:Y:S01]  /*6020*/  FMUL.FTZ R137, R68.reuse, R137 ;  /* 0x0000008944897220 */ /* 0x040fe20000410000 */
[----:B------:R-:W-:Y:S02]  /*6030*/  HADD2.F32 R42, -RZ, R74.H0_H0 ;  /* 0x2000004aff2a7230 */ /* 0x000fe40000004100 */
[-C--:B------:R-:W-:Y:S01]  /*6040*/  FFMA.FTZ R68, R68, R75.reuse, -R141 ;  /* 0x0000004b44447223 */ /* 0x080fe2000001088d */
[----:B------:R-:W-:Y:S02]  /*6050*/  HADD2.F32 R139, -RZ, R139.H0_H0 ;  /* 0x2000008bff8b7230 */ /* 0x000fe40000004100 */
[----:B------:R-:W-:Y:S01]  /*6060*/  FFMA.FTZ R137, R72, R75, R137 ;  /* 0x0000004b48897223 */ /* 0x000fe20000010089 */
[----:B------:R-:W-:Y:S02]  /*6070*/  HADD2.F32 R40, -RZ, R70.H0_H0 ;  /* 0x20000046ff287230 */ /* 0x000fe40000004100 */
[----:B------:R-:W-:Y:S02]  /*6080*/  HADD2.F32 R74, -RZ, R74.H1_H1 ;  /* 0x3000004aff4a7230 */ /* 0x000fe40000004100 */
[----:B------:R-:W-:Y:S01]  /*6090*/  FMUL.FTZ R75, R42, R139 ;  /* 0x0000008b2a4b7220 */ /* 0x000fe20000410000 */
[----:B------:R-:W-:-:S02]  /*60a0*/  HADD2.F32 R70, -RZ, R70.H1_H1 ;  /* 0x30000046ff467230 */ /* 0x000fc40000004100 */
[----:B------:R-:W-:Y:S01]  /*60b0*/  FMUL.FTZ R139, R40, R139 ;  /* 0x0000008b288b7220 */ /* 0x000fe20000410000 */
[----:B------:R-:W-:Y:S01]  /*60c0*/  F2FP.F16.F32.PACK_AB R68, R68, R143 ;  /* 0x0000008f4444723e */ /* 0x000fe200000000ff */
[----:B------:R-:W-:Y:S01]  /*60d0*/  FMUL.FTZ R141, R74, R73 ;  /* 0x000000494a8d7220 */ /* 0x000fe20000410000 */
[----:B------:R-:W-:Y:S01]  /*60e0*/  FFMA.FTZ R75, R40, R71, -R75 ;  /* 0x00000047284b7223 */ /* 0x000fe2000001084b */
[----:B------:R-:W-:Y:S01]  /*60f0*/  FMUL.FTZ R73, R70, R73 ;  /* 0x0000004946497220 */ /* 0x000fe20000410000 */
[----:B------:R-:W-:Y:S01]  /*6100*/  FFMA.FTZ R139, R42, R71, R139 ;  /* 0x000000472a8b7223 */ /* 0x000fe2000001008b */
[----:B------:R-:W-:Y:S01]  /*6110*/  FFMA.FTZ R70, R70, R41, -R141 ;  /* 0x0000002946467223 */ /* 0x000fe2000001088d */
[----:B------:R-:W-:Y:S01]  /*6120*/  F2FP.F16.F32.PACK_AB R71, R138, R51 ;  /* 0x000000338a47723e */ /* 0x000fe200000000ff */
[----:B------:R-:W-:Y:S01]  /*6130*/  FFMA.FTZ R74, R74, R41, R73 ;  /* 0x000000294a4a7223 */ /* 0x000fe20000010049 */
[----:B------:R-:W-:Y:S01]  /*6140*/  F2FP.F16.F32.PACK_AB R73, R136, R49 ;  /* 0x000000318849723e */ /* 0x000fe200000000ff */
[----:B------:R-:W-:Y:S01]  /*6150*/  IMAD.MOV.U32 R69, RZ, RZ, R43 ;  /* 0x000000ffff457224 */ /* 0x000fe200078e002b */
[----:B------:R-:W-:Y:S01]  /*6160*/  F2FP.F16.F32.PACK_AB R70, R70, R75 ;  /* 0x0000004b4646723e */ /* 0x000fe200000000ff */
[----:B------:R-:W-:Y:S01]  /*6170*/  IMAD.MOV.U32 R75, RZ, RZ, R140 ;  /* 0x000000ffff4b7224 */ /* 0x000fe200078e008c */
[----:B------:R-:W-:-:S02]  /*6180*/  F2FP.F16.F32.PACK_AB R72, R137, R48 ;  /* 0x000000308948723e */ /* 0x000fc400000000ff */
[----:B------:R-:W-:-:S07]  /*6190*/  F2FP.F16.F32.PACK_AB R74, R74, R139 ;  /* 0x0000008b4a4a723e */ /* 0x000fce00000000ff */
.L_x_1820:
[----:B------:R-:W-:Y:S05]  /*61a0*/  BSYNC B3 ;  /* 0x0000000000037941 */ /* 0x000fea0003800000 */
.L_x_1819:
[----:B-1----:R1:W-:Y:S04]  /*61b0*/  STG.E.128 desc[UR60][R116.64], R68 ;  /* 0x0000004474007986 */ /* 0x0023e8000c101d3c */
[----:B--2---:R1:W-:Y:S02]  /*61c0*/  @!P4 STG.E.128 desc[UR60][R118.64], R72 ;  /* 0x000000487600c986 */ /* 0x0043e4000c101d3c */
.L_x_1818:
[----:B------:R-:W-:Y:S05]  /*61d0*/  BSYNC B2 ;  /* 0x0000000000027941 */ /* 0x000fea0003800000 */
.L_x_1817:
[----:B------:R-:W-:-:S13]  /*61e0*/  ISETP.NE.AND P4, PT, R93, RZ, PT ;  /* 0x000000ff5d00720c */ /* 0x000fda0003f85270 */
[----:B------:R-:W-:Y:S05]  /*61f0*/  @!P4 BRA `(.L_x_1816) ;  /* 0x0000000400ecc947 */ /* 0x000fea0003800000 */
[----:B------:R-:W2:Y:S01]  /*6200*/  LDL R50, [R1+0x3c] ;  /* 0x00003c0001327983 */ /* 0x000ea20000100800 */
[----:B------:R-:W-:Y:S01]  /*6210*/  SEL R40, R29, R124, !P2 ;  /* 0x0000007c1d287207 */ /* 0x000fe20005000000 */
[----:B------:R-:W-:Y:S01]  /*6220*/  IMAD.SHL.U32 R51, R218, 0x40, RZ ;  /* 0x00000040da337824 */ /* 0x000fe200078e00ff */
[----:B------:R-:W-:Y:S01]  /*6230*/  IADD3 R48, P4, P5, R88, R114, R92 ;  /* 0x0000007258307210 */ /* 0x000fe20007d9e05c */
[----:B-1----:R-:W-:Y:S01]  /*6240*/  IMAD.SHL.U32 R68, R218, 0x40, RZ ;  /* 0x00000040da447824 */ /* 0x002fe200078e00ff */
[----:B------:R-:W-:Y:S01]  /*6250*/  SHF.R.S32.HI R41, RZ, 0x1f, R40 ;  /* 0x0000001fff297819 */ /* 0x000fe20000011428 */
[----:B------:R-:W-:Y:S01]  /*6260*/  BSSY B2, `(.L_x_1821) ;  /* 0x0000072000027945 */ /* 0x000fe20003800000 */
[----:B------:R-:W-:Y:S02]  /*6270*/  IADD3.X R49, R0, R121, R97, P4, P5 ;  /* 0x0000007900317210 */ /* 0x000fe400027ea461 */
[----:B------:R-:W-:Y:S02]  /*6280*/  LEA.HI R40, R41, R40, RZ, 0x4 ;  /* 0x0000002829287211 */ /* 0x000fe400078f20ff */
[----:B------:R-:W-:-:S02]  /*6290*/  LOP3.LUT R51, R51, 0x1c0, RZ, 0xc0, !PT ;  /* 0x000001c033337812 */ /* 0x000fc400078ec0ff */
[----:B------:R-:W-:Y:S02]  /*62a0*/  LEA.HI.SX32 R40, R40, R91, 0x1c ;  /* 0x0000005b28287211 */ /* 0x000fe400078fe2ff */
[----:B------:R-:W-:Y:S02]  /*62b0*/  SHF.R.U32.HI R51, RZ, 0x3, R51 ;  /* 0x00000003ff337819 */ /* 0x000fe40000011633 */
[----:B------:R-:W-:Y:S02]  /*62c0*/  SHF.L.U32 R41, R40, 0x3, RZ ;  /* 0x0000000328297819 */ /* 0x000fe400000006ff */
[----:B------:R-:W-:Y:S02]  /*62d0*/  SHF.R.S32.HI R43, RZ, 0x1f, R40 ;  /* 0x0000001fff2b7819 */ /* 0x000fe40000011428 */
[----:B------:R-:W-:Y:S02]  /*62e0*/  ISETP.GE.AND P4, PT, R41, R122, PT ;  /* 0x0000007a2900720c */ /* 0x000fe40003f86270 */
[----:B------:R-:W-:-:S05]  /*62f0*/  LEA.HI R43, R43, R40, RZ, 0x3 ;  /* 0x000000282b2b7211 */ /* 0x000fca00078f18ff */
[----:B------:R-:W-:-:S05]  /*6300*/  IMAD.SHL.U32 R43, R43, 0x200, RZ ;  /* 0x000002002b2b7824 */ /* 0x000fca00078e00ff */
[----:B------:R-:W-:Y:S02]  /*6310*/  LOP3.LUT R43, R43, 0x7ffff000, RZ, 0xc0, !PT ;  /* 0x7ffff0002b2b7812 */ /* 0x000fe400078ec0ff */
[--C-:B------:R-:W-:Y:S02]  /*6320*/  @!P4 SHF.R.S32.HI R42, RZ, 0x1f, R41.reuse ;  /* 0x0000001fff2ac819 */ /* 0x100fe40000011429 */
[----:B------:R-:W-:Y:S02]  /*6330*/  @!P4 IADD3 R114, P5, P6, R88, R114, R41 ;  /* 0x000000725872c210 */ /* 0x000fe40007ebe029 */
[----:B------:R-:W-:Y:S02]  /*6340*/  LOP3.LUT R41, R41, 0x38, RZ, 0xc0, !PT ;  /* 0x0000003829297812 */ /* 0x000fe400078ec0ff */
[----:B------:R-:W-:Y:S02]  /*6350*/  @!P4 IADD3.X R42, R0, R121, R42, P5, P6 ;  /* 0x00000079002ac210 */ /* 0x000fe40002fec42a */
[----:B------:R-:W-:-:S02]  /*6360*/  LOP3.LUT R41, R41, 0x1c0, R68, 0xf8, !PT ;  /* 0x000001c029297812 */ /* 0x000fc400078ef844 */
[CC--:B------:R-:W-:Y:S02]  /*6370*/  LEA R68, P5, R48.reuse, R108.reuse, 0x1 ;  /* 0x0000006c30447211 */ /* 0x0c0fe400078a08ff */
[----:B------:R-:W-:Y:S01]  /*6380*/  LOP3.LUT R40, R41, R51, RZ, 0x3c, !PT ;  /* 0x0000003329287212 */ /* 0x000fe200078e3cff */
[----:B------:R-:W-:Y:S01]  /*6390*/  IMAD R41, R17, 0x4000, R8 ;  /* 0x0000400011297824 */ /* 0x000fe200078e0208 */
[-C--:B------:R-:W-:Y:S02]  /*63a0*/  LEA.HI.X R69, R48, R109.reuse, R49, 0x1, P5 ;  /* 0x0000006d30457211 */ /* 0x080fe400028f0c31 */
[C---:B------:R-:W-:Y:S02]  /*63b0*/  @!P4 LEA R70, P5, R114.reuse, R108, 0x1 ;  /* 0x0000006c7246c211 */ /* 0x040fe400078a08ff */
[----:B------:R-:W-:Y:S02]  /*63c0*/  LEA R41, R41, R16, 0x1 ;  /* 0x0000001029297211 */ /* 0x000fe400078e08ff */
[----:B------:R-:W-:-:S02]  /*63d0*/  @!P4 LEA.HI.X R71, R114, R109, R42, 0x1, P5 ;  /* 0x0000006d7247c211 */ /* 0x000fc400028f0c2a */
[----:B------:R-:W-:Y:S02]  /*63e0*/  ISETP.GE.AND P5, PT, R226, R120, PT ;  /* 0x00000078e200720c */ /* 0x000fe40003fa6270 */
[----:B--2---:R-:W-:-:S05]  /*63f0*/  IADD3 R40, R40, R43, R50 ;  /* 0x0000002b28287210 */ /* 0x004fca0007ffe032 */
[----:B------:R-:W-:-:S04]  /*6400*/  IMAD R43, R17, 0x4000, R40 ;  /* 0x00004000112b7824 */ /* 0x000fc800078e0228 */
[----:B------:R-:W-:Y:S02]  /*6410*/  IMAD R48, R43, 0x2, R16 ;  /* 0x000000022b307824 */ /* 0x000fe400078e0210 */
[----:B------:R-:W1:Y:S04]  /*6420*/  LDS.128 R40, [R41+0x20400] ;  /* 0x0204000029287984 */ /* 0x000e680000000c00 */
[----:B------:R-:W2:Y:S01]  /*6430*/  LDS.128 R48, [R48+0x20400] ;  /* 0x0204000030307984 */ /* 0x000ea20000000c00 */
[----:B------:R-:W-:Y:S05]  /*6440*/  @P5 BRA `(.L_x_1822) ;  /* 0x00000004004c5947 */ /* 0x000fea0003800000 */
[----:B------:R-:W-:Y:S02]  /*6450*/  SHF.R.U32.HI R73, RZ, 0x10, R45 ;  /* 0x00000010ff497819 */ /* 0x000fe4000001162d */
[--C-:B------:R-:W-:Y:S02]  /*6460*/  SHF.R.U64 R72, R36, 0x10, R37.reuse ;  /* 0x0000001024487819 */ /* 0x100fe40000001225 */
[----:B------:R-:W-:Y:S02]  /*6470*/  SHF.R.U32.HI R74, RZ, 0x10, R37 ;  /* 0x00000010ff4a7819 */ /* 0x000fe40000011625 */
[----:B------:R-:W-:Y:S01]  /*6480*/  SHF.R.U64 R44, R44, 0x10, R45 ;  /* 0x000000102c2c7819 */ /* 0x000fe2000000122d */
[----:B-1----:R-:W-:Y:S01]  /*6490*/  IMAD.MOV.U32 R45, RZ, RZ, R40 ;  /* 0x000000ffff2d7224 */ /* 0x002fe200078e0028 */
[--C-:B------:R-:W-:Y:S01]  /*64a0*/  SHF.R.U64 R36, R38, 0x10, R39.reuse ;  /* 0x0000001026247819 */ /* 0x100fe20000001227 */
[--C-:B--2---:R-:W-:Y:S01]  /*64b0*/  HADD2.F32 R40, -RZ, R49.reuse.H1_H1 ;  /* 0x30000031ff287230 */ /* 0x104fe20000004100 */
[----:B------:R-:W-:Y:S01]  /*64c0*/  SHF.R.U32.HI R115, RZ, 0x10, R39 ;  /* 0x00000010ff737819 */ /* 0x000fe20000011627 */
[----:B------:R-:W-:Y:S01]  /*64d0*/  HADD2.F32 R39, -RZ, R49.H0_H0 ;  /* 0x20000031ff277230 */ /* 0x000fe20000004100 */
[--C-:B------:R-:W-:Y:S01]  /*64e0*/  SHF.R.U64 R37, R46, 0x10, R47.reuse ;  /* 0x000000102e257819 */ /* 0x100fe2000000122f */
[--C-:B------:R-:W-:Y:S01]  /*64f0*/  HADD2.F32 R46, -RZ, R135.reuse.H0_H0 ;  /* 0x20000087ff2e7230 */ /* 0x100fe20000004100 */
[----:B------:R-:W-:Y:S01]  /*6500*/  SHF.R.U32.HI R75, RZ, 0x10, R47 ;  /* 0x00000010ff4b7819 */ /* 0x000fe2000001162f */
[----:B------:R-:W-:-:S02]  /*6510*/  HADD2.F32 R135, -RZ, R135.H1_H1 ;  /* 0x30000087ff877230 */ /* 0x000fc40000004100 */
[----:B------:R-:W-:Y:S02]  /*6520*/  HADD2.F32 R38, -RZ, R41.H0_H0 ;  /* 0x20000029ff267230 */ /* 0x000fe40000004100 */
[----:B------:R-:W-:Y:S02]  /*6530*/  HADD2.F32 R49, -RZ, R73.H0_H0 ;  /* 0x20000049ff317230 */ /* 0x000fe40000004100 */
[-C--:B------:R-:W-:Y:S01]  /*6540*/  FMUL.FTZ R73, R39, R135.reuse ;  /* 0x0000008727497220 */ /* 0x080fe20000410000 */
[----:B------:R-:W-:Y:S02]  /*6550*/  HADD2.F32 R41, -RZ, R41.H1_H1 ;  /* 0x30000029ff297230 */ /* 0x000fe40000004100 */
[----:B------:R-:W-:Y:S02]  /*6560*/  HADD2.F32 R47, -RZ, R74.H0_H0 ;  /* 0x2000004aff2f7230 */ /* 0x000fe40000004100 */
[----:B------:R-:W-:Y:S01]  /*6570*/  FMUL.FTZ R74, R38, R135 ;  /* 0x00000087264a7220 */ /* 0x000fe20000410000 */
[-C--:B------:R-:W-:Y:S01]  /*6580*/  FMUL.FTZ R114, R40, R49.reuse ;  /* 0x0000003128727220 */ /* 0x080fe20000410000 */
[----:B------:R-:W-:Y:S01]  /*6590*/  FMUL.FTZ R49, R41, R49 ;  /* 0x0000003129317220 */ /* 0x000fe20000410000 */
[-C--:B------:R-:W-:Y:S01]  /*65a0*/  FFMA.FTZ R38, R38, R46.reuse, -R73 ;  /* 0x0000002e26267223 */ /* 0x080fe20000010849 */
[----:B------:R-:W-:Y:S01]  /*65b0*/  FFMA.FTZ R39, R39, R46, R74 ;  /* 0x0000002e27277223 */ /* 0x000fe2000001004a */
[-C--:B------:R-:W-:Y:S01]  /*65c0*/  FFMA.FTZ R41, R41, R47.reuse, -R114 ;  /* 0x0000002f29297223 */ /* 0x080fe20000010872 */
[----:B------:R-:W-:Y:S01]  /*65d0*/  FFMA.FTZ R40, R40, R47, R49 ;  /* 0x0000002f28287223 */ /* 0x000fe20000010031 */
[----:B------:R-:W-:-:S02]  /*65e0*/  HADD2.F32 R73, -RZ, R134.H0_H0 ;  /* 0x20000086ff497230 */ /* 0x000fc40000004100 */
[----:B------:R-:W-:Y:S01]  /*65f0*/  HADD2.F32 R46, -RZ, R43.H0_H0 ;  /* 0x2000002bff2e7230 */ /* 0x000fe20000004100 */
[----:B------:R-:W-:Y:S01]  /*6600*/  F2FP.F16.F32.PACK_AB R41, R41, R38 ;  /* 0x000000262929723e */ /* 0x000fe200000000ff */
[--C-:B------:R-:W-:Y:S01]  /*6610*/  HADD2.F32 R47, -RZ, R51.reuse.H0_H0 ;  /* 0x20000033ff2f7230 */ /* 0x100fe20000004100 */
[----:B------:R-:W-:Y:S01]  /*6620*/  F2FP.F16.F32.PACK_AB R39, R40, R39 ;  /* 0x000000272827723e */ /* 0x000fe200000000ff */
[----:B------:R-:W-:Y:S02]  /*6630*/  HADD2.F32 R51, -RZ, R51.H1_H1 ;  /* 0x30000033ff337230 */ /* 0x000fe40000004100 */
[-C--:B------:R-:W-:Y:S01]  /*6640*/  FMUL.FTZ R116, R46, R73.reuse ;  /* 0x000000492e747220 */ /* 0x080fe20000410000 */
[----:B------:R-:W-:Y:S02]  /*6650*/  HADD2.F32 R114, -RZ, R75.H0_H0 ;  /* 0x2000004bff727230 */ /* 0x000fe40000004100 */
[----:B------:R-:W-:Y:S01]  /*6660*/  FMUL.FTZ R75, R47, R73 ;  /* 0x000000492f4b7220 */ /* 0x000fe20000410000 */
[----:B------:R-:W-:-:S02]  /*6670*/  HADD2.F32 R49, -RZ, R132.H1_H1 ;  /* 0x30000084ff317230 */ /* 0x000fc40000004100 */
[----:B------:R-:W-:Y:S02]  /*6680*/  HADD2.F32 R43, -RZ, R43.H1_H1 ;  /* 0x3000002bff2b7230 */ /* 0x000fe40000004100 */
[-C--:B------:R-:W-:Y:S01]  /*6690*/  FMUL.FTZ R118, R51, R114.reuse ;  /* 0x0000007233767220 */ /* 0x080fe20000410000 */
[----:B------:R-:W-:Y:S02]  /*66a0*/  HADD2.F32 R74, -RZ, R115.H0_H0 ;  /* 0x20000073ff4a7230 */ /* 0x000fe40000004100 */
[----:B------:R-:W-:Y:S01]  /*66b0*/  FFMA.FTZ R116, R47, R49, R116 ;  /* 0x000000312f747223 */ /* 0x000fe20000010074 */
[----:B------:R-:W-:Y:S02]  /*66c0*/  HADD2.F32 R47, -RZ, R44.H0_H0 ;  /* 0x2000002cff2f7230 */ /* 0x000fe40000004100 */
[C---:B------:R-:W-:Y:S01]  /*66d0*/  FMUL.FTZ R114, R43.reuse, R114 ;  /* 0x000000722b727220 */ /* 0x040fe20000410000 */
[----:B------:R-:W-:Y:S02]  /*66e0*/  HADD2.F32 R44, -RZ, R48.H0_H0 ;  /* 0x20000030ff2c7230 */ /* 0x000fe40000004100 */
[----:B------:R-:W-:Y:S01]  /*66f0*/  FFMA.FTZ R118, R43, R74, -R118 ;  /* 0x0000004a2b767223 */ /* 0x000fe20000010876 */
[----:B------:R-:W-:-:S02]  /*6700*/  HADD2.F32 R43, -RZ, R45.H0_H0 ;  /* 0x2000002dff2b7230 */ /* 0x000fc40000004100 */
[----:B------:R-:W-:Y:S01]  /*6710*/  FFMA.FTZ R75, R46, R49, -R75 ;  /* 0x000000312e4b7223 */ /* 0x000fe2000001084b */
[----:B------:R-:W-:Y:S02]  /*6720*/  HADD2.F32 R48, -RZ, R48.H1_H1 ;  /* 0x30000030ff307230 */ /* 0x000fe40000004100 */
[----:B------:R-:W-:Y:S01]  /*6730*/  FFMA.FTZ R115, R51, R74, R114 ;  /* 0x0000004a33737223 */ /* 0x000fe20000010072 */
[----:B------:R-:W-:Y:S02]  /*6740*/  HADD2.F32 R134, -RZ, R134.H1_H1 ;  /* 0x30000086ff867230 */ /* 0x000fe40000004100 */
[----:B------:R-:W-:Y:S02]  /*6750*/  HADD2.F32 R45, -RZ, R45.H1_H1 ;  /* 0x3000002dff2d7230 */ /* 0x000fe40000004100 */
[----:B------:R-:W-:Y:S01]  /*6760*/  FMUL.FTZ R114, R48, R47 ;  /* 0x0000002f30727220 */ /* 0x000fe20000410000 */
[----:B------:R-:W-:Y:S02]  /*6770*/  HADD2.F32 R46, -RZ, R133.H0_H0 ;  /* 0x20000085ff2e7230 */ /* 0x000fe40000004100 */
[----:B------:R-:W-:Y:S01]  /*6780*/  FMUL.FTZ R74, R44, R134 ;  /* 0x000000862c4a7220 */ /* 0x000fe20000410000 */
[----:B------:R-:W-:-:S02]  /*6790*/  HADD2.F32 R72, -RZ, R72.H0_H0 ;  /* 0x20000048ff487230 */ /* 0x000fc40000004100 */
[----:B------:R-:W-:Y:S01]  /*67a0*/  FMUL.FTZ R47, R45, R47 ;  /* 0x0000002f2d2f7220 */ /* 0x000fe20000410000 */
[C---:B------:R-:W-:Y:S01]  /*67b0*/  FMUL.FTZ R49, R43.reuse, R134 ;  /* 0x000000862b317220 */ /* 0x040fe20000410000 */
[----:B------:R-:W-:Y:S01]  /*67c0*/  FFMA.FTZ R74, R43, R46, -R74 ;  /* 0x0000002e2b4a7223 */ /* 0x000fe2000001084a */
[----:B------:R-:W-:Y:S02]  /*67d0*/  HADD2.F32 R43, -RZ, R50.H0_H0 ;  /* 0x20000032ff2b7230 */ /* 0x000fe40000004100 */
[----:B------:R-:W-:Y:S01]  /*67e0*/  FFMA.FTZ R48, R48, R72, R47 ;  /* 0x0000004830307223 */ /* 0x000fe2000001002f */
[----:B------:R-:W-:Y:S01]  /*67f0*/  FFMA.FTZ R49, R44, R46, R49 ;  /* 0x0000002e2c317223 */ /* 0x000fe20000010031 */
[----:B------:R-:W-:Y:S02]  /*6800*/  HADD2.F32 R47, -RZ, R37.H0_H0 ;  /* 0x20000025ff2f7230 */ /* 0x000fe40000004100 */
[----:B------:R-:W-:Y:S01]  /*6810*/  FFMA.FTZ R51, R45, R72, -R114 ;  /* 0x000000482d337223 */ /* 0x000fe20000010872 */
[----:B------:R-:W-:Y:S01]  /*6820*/  HADD2.F32 R44, -RZ, R133.H1_H1 ;  /* 0x30000085ff2c7230 */ /* 0x000fe20000004100 */
[----:B------:R-:W-:Y:S01]  /*6830*/  F2FP.F16.F32.PACK_AB R115, R115, R116 ;  /* 0x000000747373723e */ /* 0x000fe200000000ff */
[----:B------:R-:W-:Y:S01]  /*6840*/  HADD2.F32 R37, -RZ, R42.H0_H0 ;  /* 0x2000002aff257230 */ /* 0x000fe20000004100 */
[----:B------:R-:W-:Y:S01]  /*6850*/  F2FP.F16.F32.PACK_AB R48, R48, R49 ;  /* 0x000000313030723e */ /* 0x000fe200000000ff */
[----:B------:R-:W-:Y:S01]  /*6860*/  HADD2.F32 R50, -RZ, R50.H1_H1 ;  /* 0x30000032ff327230 */ /* 0x000fe20000004100 */
[----:B------:R-:W-:Y:S01]  /*6870*/  F2FP.F16.F32.PACK_AB R40, R51, R74 ;  /* 0x0000004a3328723e */ /* 0x000fe200000000ff */
[----:B------:R-:W-:-:S02]  /*6880*/  HADD2.F32 R42, -RZ, R42.H1_H1 ;  /* 0x3000002aff2a7230 */ /* 0x000fc40000004100 */
[----:B------:R-:W-:Y:S02]  /*6890*/  HADD2.F32 R45, -RZ, R36.H0_H0 ;  /* 0x20000024ff2d7230 */ /* 0x000fe40000004100 */
[-C--:B------:R-:W-:Y:S01]  /*68a0*/  FMUL.FTZ R36, R43, R44.reuse ;  /* 0x0000002c2b247220 */ /* 0x080fe20000410000 */
[----:B------:R-:W-:Y:S02]  /*68b0*/  HADD2.F32 R132, -RZ, R132.H0_H0 ;  /* 0x20000084ff847230 */ /* 0x000fe40000004100 */
[-C--:B------:R-:W-:Y:S01]  /*68c0*/  FMUL.FTZ R73, R50, R47.reuse ;  /* 0x0000002f32497220 */ /* 0x080fe20000410000 */
[C---:B------:R-:W-:Y:S01]  /*68d0*/  FMUL.FTZ R44, R37.reuse, R44 ;  /* 0x0000002c252c7220 */ /* 0x040fe20000410000 */
[C---:B------:R-:W-:Y:S01]  /*68e0*/  FMUL.FTZ R47, R42.reuse, R47 ;  /* 0x0000002f2a2f7220 */ /* 0x040fe20000410000 */
[----:B------:R-:W-:Y:S02]  /*68f0*/  IMAD.MOV.U32 R49, RZ, RZ, R39 ;  /* 0x000000ffff317224 */ /* 0x000fe400078e0027 */
[-C--:B------:R-:W-:Y:S01]  /*6900*/  FFMA.FTZ R36, R37, R132.reuse, -R36 ;  /* 0x0000008425247223 */ /* 0x080fe20000010824 */
[----:B------:R-:W-:Y:S01]  /*6910*/  FFMA.FTZ R44, R43, R132, R44 ;  /* 0x000000842b2c7223 */ /* 0x000fe2000001002c */
[-C--:B------:R-:W-:Y:S01]  /*6920*/  FFMA.FTZ R73, R42, R45.reuse, -R73 ;  /* 0x0000002d2a497223 */ /* 0x080fe20000010849 */
[----:B------:R-:W-:Y:S01]  /*6930*/  FFMA.FTZ R47, R50, R45, R47 ;  /* 0x0000002d322f7223 */ /* 0x000fe2000001002f */
[----:B------:R-:W-:Y:S01]  /*6940*/  F2FP.F16.F32.PACK_AB R43, R118, R75 ;  /* 0x0000004b762b723e */ /* 0x000fe200000000ff */
[----:B------:R-:W-:-:S02]  /*6950*/  IMAD.MOV.U32 R51, RZ, RZ, R115 ;  /* 0x000000ffff337224 */ /* 0x000fc400078e0073 */
[----:B------:R-:W-:Y:S02]  /*6960*/  F2FP.F16.F32.PACK_AB R42, R73, R36 ;  /* 0x00000024492a723e */ /* 0x000fe400000000ff */
[----:B------:R-:W-:-:S07]  /*6970*/  F2FP.F16.F32.PACK_AB R50, R47, R44 ;  /* 0x0000002c2f32723e */ /* 0x000fce00000000ff */
.L_x_1822:
[----:B------:R-:W-:Y:S05]  /*6980*/  BSYNC B2 ;  /* 0x0000000000027941 */ /* 0x000fea0003800000 */
.L_x_1821:
[----:B-1----:R3:W-:Y:S04]  /*6990*/  STG.E.128 desc[UR60][R68.64], R40 ;  /* 0x0000002844007986 */ /* 0x0027e8000c101d3c */
[----:B--2---:R3:W-:Y:S02]  /*69a0*/  @!P4 STG.E.128 desc[UR60][R70.64], R48 ;  /* 0x000000304600c986 */ /* 0x0047e4000c101d3c */
.L_x_1816:
[----:B------:R-:W-:Y:S05]  /*69b0*/  BSYNC B1 ;  /* 0x0000000000017941 */ /* 0x000fea0003800000 */
.L_x_1815:
[----:B------:R-:W-:Y:S02]  /*69c0*/  VIADD R37, R218, 0x20 ;  /* 0x00000020da257836 */ /* 0x000fe40000000000 */
[-C--:B------:R-:W-:Y:S02]  /*69d0*/  IMAD R36, R102, R110.reuse, RZ ;  /* 0x0000006e66247224 */ /* 0x080fe400078e02ff */
[----:B------:R-:W-:-:S04]  /*69e0*/  IMAD.WIDE.U32 R112, R37, R110, R112 ;  /* 0x0000006e25707225 */ /* 0x000fc800078e0070 */
[----:B---3--:R-:W-:Y:S01]  /*69f0*/  IMAD R49, R37, R111, R36 ;  /* 0x0000006f25317224 */ /* 0x008fe200078e0224 */
[----:B------:R-:W-:Y:S06]  /*6a00*/  @P0 BRA `(.L_x_1793) ;  /* 0x0000001000d00947 */ /* 0x000fec0003800000 */
[----:B------:R-:W-:Y:S01]  /*6a10*/  ISETP.NE.AND P0, PT, R30, RZ, PT ;  /* 0x000000ff1e00720c */ /* 0x000fe20003f05270 */
[----:B------:R-:W-:Y:S01]  /*6a20*/  BSSY B1, `(.L_x_1823) ;  /* 0x0000083000017945 */ /* 0x000fe20003800000 */
[----:B------:R-:W-:-:S11]  /*6a30*/  IADD3 R49, R113, R49, RZ ;  /* 0x0000003171317210 */ /* 0x000fd60007ffe0ff */
[----:B------:R-:W-:Y:S05]  /*6a40*/  @!P0 BRA `(.L_x_1824) ;  /* 0x0000000800008947 */ /* 0x000fea0003800000 */
[----:B------:R-:W2:Y:S01]  /*6a50*/  LDL R40, [R1+0x38] ;  /* 0x0000380001287983 */ /* 0x000ea20000100800 */
[----:B------:R-:W-:Y:S01]  /*6a60*/  SEL R36, R29, R124, !P3 ;  /* 0x0000007c1d247207 */ /* 0x000fe20005800000 */
[C---:B------:R-:W-:Y:S01]  /*6a70*/  VIADD R39, R218.reuse, 0x20 ;  /* 0x00000020da277836 */ /* 0x040fe20000000000 */
[----:B------:R-:W-:Y:S01]  /*6a80*/  BSSY B2, `(.L_x_1825) ;  /* 0x000007a000027945 */ /* 0x000fe20003800000 */
[----:B------:R-:W-:Y:S01]  /*6a90*/  VIADD R41, R218, 0x20 ;  /* 0x00000020da297836 */ /* 0x000fe20000000000 */
[----:B------:R-:W-:Y:S01]  /*6aa0*/  SHF.R.S32.HI R37, RZ, 0x1f, R36 ;  /* 0x0000001fff257819 */ /* 0x000fe20000011424 */
[----:B------:R-:W-:Y:S02]  /*6ab0*/  IMAD.SHL.U32 R39, R39, 0x40, RZ ;  /* 0x0000004027277824 */ /* 0x000fe400078e00ff */
[----:B------:R-:W-:Y:S01]  /*6ac0*/  IMAD.SHL.U32 R41, R41, 0x40, RZ ;  /* 0x0000004029297824 */ /* 0x000fe200078e00ff */
[----:B------:R-:W-:Y:S02]  /*6ad0*/  LEA.HI R36, R37, R36, RZ, 0x4 ;  /* 0x0000002425247211 */ /* 0x000fe400078f20ff */
[----:B------:R-:W-:-:S02]  /*6ae0*/  LOP3.LUT R39, R39, 0x1c0, RZ, 0xc0, !PT ;  /* 0x000001c027277812 */ /* 0x000fc400078ec0ff */
[----:B------:R-:W-:Y:S02]  /*6af0*/  LEA.HI.SX32 R36, R36, R35, 0x1c ;  /* 0x0000002324247211 */ /* 0x000fe400078fe2ff */
[----:B------:R-:W-:Y:S02]  /*6b00*/  LOP3.LUT R41, R41, 0x1c0, RZ, 0xc0, !PT ;  /* 0x000001c029297812 */ /* 0x000fe400078ec0ff */
[----:B------:R-:W-:Y:S01]  /*6b10*/  SHF.R.S32.HI R37, RZ, 0x1f, R36 ;  /* 0x0000001fff257819 */ /* 0x000fe20000011424 */
[----:B------:R-:W-:Y:S01]  /*6b20*/  IMAD.SHL.U32 R47, R36, 0x8, RZ ;  /* 0x00000008242f7824 */ /* 0x000fe200078e00ff */
[----:B------:R-:W-:Y:S02]  /*6b30*/  SHF.R.U32.HI R41, RZ, 0x3, R41 ;  /* 0x00000003ff297819 */ /* 0x000fe40000011629 */
[----:B------:R-:W-:Y:S02]  /*6b40*/  LEA.HI R38, R37, R36, RZ, 0x3 ;  /* 0x0000002425267211 */ /* 0x000fe400078f18ff */
[----:B------:R-:W-:-:S02]  /*6b50*/  LOP3.LUT R36, R39, 0x38, R47, 0xf8, !PT ;  /* 0x0000003827247812 */ /* 0x000fc400078ef82f */
[----:B------:R-:W-:Y:S02]  /*6b60*/  SHF.L.U32 R39, R38, 0x9, RZ ;  /* 0x0000000926277819 */ /* 0x000fe400000006ff */
[----:B------:R-:W-:Y:S02]  /*6b70*/  IADD3 R37, P4, P5, R88, R112, R90 ;  /* 0x0000007058257210 */ /* 0x000fe40007d9e05a */
[----:B------:R-:W-:Y:S02]  /*6b80*/  LOP3.LUT R36, R36, R41, RZ, 0x3c, !PT ;  /* 0x0000002924247212 */ /* 0x000fe400078e3cff */
[----:B------:R-:W-:Y:S02]  /*6b90*/  LOP3.LUT R39, R39, 0x7ffff000, RZ, 0xc0, !PT ;  /* 0x7ffff00027277812 */ /* 0x000fe400078ec0ff */
[----:B------:R-:W-:Y:S02]  /*6ba0*/  IADD3.X R38, R0, R49, R96, P4, P5 ;  /* 0x0000003100267210 */ /* 0x000fe400027ea460 */
[----:B------:R-:W-:-:S02]  /*6bb0*/  LEA R44, P4, R37, R108, 0x1 ;  /* 0x0000006c252c7211 */ /* 0x000fc400078808ff */
[----:B------:R-:W-:Y:S02]  /*6bc0*/  ISETP.GE.AND P0, PT, R47, R122, PT ;  /* 0x0000007a2f00720c */ /* 0x000fe40003f06270 */
[----:B------:R-:W-:Y:S01]  /*6bd0*/  LEA.HI.X R45, R37, R109, R38, 0x1, P4 ;  /* 0x0000006d252d7211 */ /* 0x000fe200020f0c26 */
[----:B------:R-:W-:-:S04]  /*6be0*/  IMAD R37, R17, 0x4000, R5 ;  /* 0x0000400011257824 */ /* 0x000fc800078e0205 */
[----:B------:R-:W-:-:S06]  /*6bf0*/  IMAD R37, R37, 0x2, R16 ;  /* 0x0000000225257824 */ /* 0x000fcc00078e0210 */
[--C-:B------:R-:W-:Y:S02]  /*6c00*/  @!P0 SHF.R.S32.HI R48, RZ, 0x1f, R47.reuse ;  /* 0x0000001fff308819 */ /* 0x100fe4000001142f */
[----:B------:R-:W-:-:S04]  /*6c10*/  @!P0 IADD3 R47, P4, P5, R88, R112, R47 ;  /* 0x00000070582f8210 */ /* 0x000fc80007d9e02f */
[----:B------:R-:W-:Y:S02]  /*6c20*/  @!P0 IADD3.X R48, R0, R49, R48, P4, P5 ;  /* 0x0000003100308210 */ /* 0x000fe400027ea430 */
[----:B------:R-:W-:Y:S02]  /*6c30*/  ISETP.GE.AND P5, PT, R18, R120, PT ;  /* 0x000000781200720c */ /* 0x000fe40003fa6270 */
[----:B------:R-:W-:-:S04]  /*6c40*/  @!P0 LEA R46, P4, R47, R108, 0x1 ;  /* 0x0000006c2f2e8211 */ /* 0x000fc800078808ff */
[----:B------:R-:W-:Y:S02]  /*6c50*/  @!P0 LEA.HI.X R47, R47, R109, R48, 0x1, P4 ;  /* 0x0000006d2f2f8211 */ /* 0x000fe400020f0c30 */
[----:B--2---:R-:W-:-:S05]  /*6c60*/  IADD3 R36, R36, R39, R40 ;  /* 0x0000002724247210 */ /* 0x004fca0007ffe028 */
[----:B------:R-:W-:-:S04]  /*6c70*/  IMAD R39, R17, 0x4000, R36 ;  /* 0x0000400011277824 */ /* 0x000fc800078e0224 */
[----:B------:R-:W-:Y:S02]  /*6c80*/  IMAD R40, R39, 0x2, R16 ;  /* 0x0000000227287824 */ /* 0x000fe400078e0210 */
[----:B------:R-:W2:Y:S04]  /*6c90*/  LDS.128 R36, [R37+0x20400] ;  /* 0x0204000025247984 */ /* 0x000ea80000000c00 */
[----:B------:R-:W3:Y:S01]  /*6ca0*/  LDS.128 R40, [R40+0x20400] ;  /* 0x0204000028287984 */ /* 0x000ee20000000c00 */
[----:B------:R-:W-:Y:S05]  /*6cb0*/  @P5 BRA `(.L_x_1826) ;  /* 0x0000000400585947 */ /* 0x000fea0003800000 */
[--C-:B-1----:R-:W-:Y:S01]  /*6cc0*/  SHF.R.U64 R70, R64, 0x10, R65.reuse ;  /* 0x0000001040467819 */ /* 0x102fe20000001241 */
[----:B---3--:R-:W-:Y:S01]  /*6cd0*/  IMAD.MOV.U32 R50, RZ, RZ, R40 ;  /* 0x000000ffff327224 */ /* 0x008fe200078e0028 */
[----:B------:R-:W-:Y:S01]  /*6ce0*/  SHF.R.U32.HI R64, RZ, 0x10, R65 ;  /* 0x00000010ff407819 */ /* 0x000fe20000011641 */
[----:B------:R-:W-:Y:S01]  /*6cf0*/  IMAD.MOV.U32 R51, RZ, RZ, R42 ;  /* 0x000000ffff337224 */ /* 0x000fe200078e002a */
[----:B------:R-:W-:Y:S01]  /*6d00*/  SHF.R.U64 R71, R56, 0x10, R57 ;  /* 0x0000001038477819 */ /* 0x000fe20000001239 */
[--C-:B------:R-:W-:Y:S01]  /*6d10*/  HADD2.F32 R42, -RZ, R41.reuse.H0_H0 ;  /* 0x20000029ff2a7230 */ /* 0x100fe20000004100 */
[----:B------:R-:W-:Y:S01]  /*6d20*/  SHF.R.U64 R48, R58, 0x10, R59 ;  /* 0x000000103a307819 */ /* 0x000fe2000000123b */
[----:B------:R-:W-:Y:S01]  /*6d30*/  HADD2.F32 R41, -RZ, R41.H1_H1 ;  /* 0x30000029ff297230 */ /* 0x000fe20000004100 */
[----:B--2---:R-:W-:Y:S01]  /*6d40*/  MOV R40, R38 ;  /* 0x0000002600287202 */ /* 0x004fe20000000f00 */
[--C-:B------:R-:W-:Y:S01]  /*6d50*/  HADD2.F32 R38, -RZ, R37.reuse.H0_H0 ;  /* 0x20000025ff267230 */ /* 0x100fe20000004100 */
[----:B------:R-:W-:Y:S01]  /*6d60*/  SHF.R.U32.HI R56, RZ, 0x10, R57 ;  /* 0x00000010ff387819 */ /* 0x000fe20000011639 */
[----:B------:R-:W-:Y:S01]  /*6d70*/  HADD2.F32 R58, -RZ, R64.H0_H0 ;  /* 0x20000040ff3a7230 */ /* 0x000fe20000004100 */
[----:B------:R-:W-:Y:S01]  /*6d80*/  SHF.R.U32.HI R68, RZ, 0x10, R59 ;  /* 0x00000010ff447819 */ /* 0x000fe2000001163b */
[----:B------:R-:W-:Y:S01]  /*6d90*/  HADD2.F32 R37, -RZ, R37.H1_H1 ;  /* 0x30000025ff257230 */ /* 0x000fe20000004100 */
[----:B------:R-:W-:Y:S01]  /*6da0*/  SHF.R.U64 R69, R66, 0x10, R67 ;  /* 0x0000001042457819 */ /* 0x000fe20000001243 */
[----:B------:R-:W-:-:S02]  /*6db0*/  HADD2.F32 R59, -RZ, R131.H1_H1 ;  /* 0x30000083ff3b7230 */ /* 0x000fc40000004100 */
[-C--:B------:R-:W-:Y:S01]  /*6dc0*/  FMUL.FTZ R64, R41, R58.reuse ;  /* 0x0000003a29407220 */ /* 0x080fe20000410000 */
[----:B------:R-:W-:Y:S02]  /*6dd0*/  HADD2.F32 R56, -RZ, R56.H0_H0 ;  /* 0x20000038ff387230 */ /* 0x000fe40000004100 */
[C---:B------:R-:W-:Y:S01]  /*6de0*/  FMUL.FTZ R58, R37.reuse, R58 ;  /* 0x0000003a253a7220 */ /* 0x040fe20000410000 */
[----:B------:R-:W-:Y:S02]  /*6df0*/  HADD2.F32 R57, -RZ, R129.H1_H1 ;  /* 0x30000081ff397230 */ /* 0x000fe40000004100 */
[-C--:B------:R-:W-:Y:S01]  /*6e00*/  FMUL.FTZ R65, R42, R59.reuse ;  /* 0x0000003b2a417220 */ /* 0x080fe20000410000 */
[----:B------:R-:W-:Y:S01]  /*6e10*/  SHF.R.U32.HI R67, RZ, 0x10, R67 ;  /* 0x00000010ff437819 */ /* 0x000fe20000011643 */
[-C--:B------:R-:W-:Y:S01]  /*6e20*/  FFMA.FTZ R64, R37, R56.reuse, -R64 ;  /* 0x0000003825407223 */ /* 0x080fe20000010840 */
[----:B------:R-:W-:Y:S01]  /*6e30*/  FFMA.FTZ R66, R41, R56, R58 ;  /* 0x0000003829427223 */ /* 0x000fe2000001003a */
[C---:B------:R-:W-:Y:S01]  /*6e40*/  FMUL.FTZ R59, R38.reuse, R59 ;  /* 0x0000003b263b7220 */ /* 0x040fe20000410000 */
[----:B------:R-:W-:Y:S01]  /*6e50*/  FFMA.FTZ R65, R38, R57, -R65 ;  /* 0x0000003926417223 */ /* 0x000fe20000010841 */
[----:B------:R-:W-:-:S02]  /*6e60*/  HADD2.F32 R56, -RZ, R130.H1_H1 ;  /* 0x30000082ff387230 */ /* 0x000fc40000004100 */
[----:B------:R-:W-:Y:S02]  /*6e70*/  HADD2.F32 R37, -RZ, R39.H0_H0 ;  /* 0x20000027ff257230 */ /* 0x000fe40000004100 */
[----:B------:R-:W-:Y:S01]  /*6e80*/  FFMA.FTZ R59, R42, R57, R59 ;  /* 0x000000392a3b7223 */ /* 0x000fe2000001003b */
[--C-:B------:R-:W-:Y:S02]  /*6e90*/  HADD2.F32 R38, -RZ, R43.reuse.H0_H0 ;  /* 0x2000002bff267230 */ /* 0x100fe40000004100 */
[----:B------:R-:W-:Y:S02]  /*6ea0*/  HADD2.F32 R41, -RZ, R128.H1_H1 ;  /* 0x30000080ff297230 */ /* 0x000fe40000004100 */
[----:B------:R-:W-:Y:S01]  /*6eb0*/  FMUL.FTZ R57, R37, R56 ;  /* 0x0000003825397220 */ /* 0x000fe20000410000 */
[----:B------:R-:W-:Y:S02]  /*6ec0*/  HADD2.F32 R43, -RZ, R43.H1_H1 ;  /* 0x3000002bff2b7230 */ /* 0x000fe40000004100 */
[----:B------:R-:W-:-:S02]  /*6ed0*/  HADD2.F32 R58, -RZ, R67.H0_H0 ;  /* 0x20000043ff3a7230 */ /* 0x000fc40000004100 */
[CC--:B------:R-:W-:Y:S01]  /*6ee0*/  FFMA.FTZ R57, R38.reuse, R41.reuse, R57 ;  /* 0x0000002926397223 */ /* 0x0c0fe20000010039 */
[----:B------:R-:W-:Y:S02]  /*6ef0*/  HADD2.F32 R39, -RZ, R39.H1_H1 ;  /* 0x30000027ff277230 */ /* 0x000fe40000004100 */
[----:B------:R-:W-:Y:S02]  /*6f00*/  HADD2.F32 R42, -RZ, R68.H0_H0 ;  /* 0x20000044ff2a7230 */ /* 0x000fe40000004100 */
[----:B------:R-:W-:Y:S01]  /*6f10*/  FMUL.FTZ R68, R38, R56 ;  /* 0x0000003826447220 */ /* 0x000fe20000410000 */
[-C--:B------:R-:W-:Y:S01]  /*6f20*/  FMUL.FTZ R56, R43, R58.reuse ;  /* 0x0000003a2b387220 */ /* 0x080fe20000410000 */
[----:B------:R-:W-:Y:S01]  /*6f30*/  FMUL.FTZ R58, R39, R58 ;  /* 0x0000003a273a7220 */ /* 0x000fe20000410000 */
[----:B------:R-:W-:Y:S02]  /*6f40*/  HADD2.F32 R131, -RZ, R131.H0_H0 ;  /* 0x20000083ff837230 */ /* 0x000fe40000004100 */
[----:B------:R-:W-:Y:S01]  /*6f50*/  FFMA.FTZ R68, R37, R41, -R68 ;  /* 0x0000002925447223 */ /* 0x000fe20000010844 */
[----:B------:R-:W-:-:S02]  /*6f60*/  HADD2.F32 R38, -RZ, R50.H0_H0 ;  /* 0x20000032ff267230 */ /* 0x000fc40000004100 */
[-C--:B------:R-:W-:Y:S01]  /*6f70*/  FFMA.FTZ R67, R39, R42.reuse, -R56 ;  /* 0x0000002a27437223 */ /* 0x080fe20000010838 */
[----:B------:R-:W-:Y:S02]  /*6f80*/  HADD2.F32 R41, -RZ, R70.H0_H0 ;  /* 0x20000046ff297230 */ /* 0x000fe40000004100 */
[----:B------:R-:W-:Y:S01]  /*6f90*/  FFMA.FTZ R58, R43, R42, R58 ;  /* 0x0000002a2b3a7223 */ /* 0x000fe2000001003a */
[----:B------:R-:W-:Y:S02]  /*6fa0*/  HADD2.F32 R37, -RZ, R36.H0_H0 ;  /* 0x20000024ff257230 */ /* 0x000fe40000004100 */
[-C--:B------:R-:W-:Y:S01]  /*6fb0*/  FMUL.FTZ R42, R38, R131.reuse ;  /* 0x00000083262a7220 */ /* 0x080fe20000410000 */
[----:B------:R-:W-:Y:S01]  /*6fc0*/  HADD2.F32 R50, -RZ, R50.H1_H1 ;  /* 0x30000032ff327230 */ /* 0x000fe20000004100 */
[----:B------:R-:W-:Y:S01]  /*6fd0*/  F2FP.F16.F32.PACK_AB R67, R67, R68 ;  /* 0x000000444343723e */ /* 0x000fe200000000ff */
[----:B------:R-:W-:Y:S02]  /*6fe0*/  HADD2.F32 R129, -RZ, R129.H0_H0 ;  /* 0x20000081ff817230 */ /* 0x000fe40000004100 */
[----:B------:R-:W-:Y:S01]  /*6ff0*/  FMUL.FTZ R131, R37, R131 ;  /* 0x0000008325837220 */ /* 0x000fe20000410000 */
[----:B------:R-:W-:-:S02]  /*7000*/  HADD2.F32 R36, -RZ, R36.H1_H1 ;  /* 0x30000024ff247230 */ /* 0x000fc40000004100 */
[----:B------:R-:W-:Y:S01]  /*7010*/  FMUL.FTZ R43, R50, R41 ;  /* 0x00000029322b7220 */ /* 0x000fe20000410000 */
        /* <DEDUP_REMOVED lines=8> */
[----:B------:R-:W-:Y:S01]  /*70a0*/  HADD2.F32 R38, -RZ, R69.H0_H0 ;  /* 0x20000045ff267230 */ /* 0x000fe20000004100 */
[----:B------:R-:W-:Y:S01]  /*70b0*/  F2FP.F16.F32.PACK_AB R57, R58, R57 ;  /* 0x000000393a39723e */ /* 0x000fe200000000ff */
[----:B------:R-:W-:-:S02]  /*70c0*/  HADD2.F32 R36, -RZ, R40.H0_H0 ;  /* 0x20000028ff247230 */ /* 0x000fc40000004100 */
[-C--:B------:R-:W-:Y:S01]  /*70d0*/  FMUL.FTZ R39, R37, R130.reuse ;  /* 0x0000008225277220 */ /* 0x080fe20000410000 */
[----:B------:R-:W-:Y:S01]  /*70e0*/  HADD2.F32 R51, -RZ, R51.H1_H1 ;  /* 0x30000033ff337230 */ /* 0x000fe20000004100 */
[----:B------:R-:W-:Y:S01]  /*70f0*/  F2FP.F16.F32.PACK_AB R50, R50, R131 ;  /* 0x000000833232723e */ /* 0x000fe200000000ff */
[----:B------:R-:W-:Y:S02]  /*7100*/  HADD2.F32 R40, -RZ, R40.H1_H1 ;  /* 0x30000028ff287230 */ /* 0x000fe40000004100 */
[----:B------:R-:W-:Y:S01]  /*7110*/  FMUL.FTZ R130, R36, R130 ;  /* 0x0000008224827220 */ /* 0x000fe20000410000 */
[----:B------:R-:W-:Y:S02]  /*7120*/  HADD2.F32 R128, -RZ, R128.H0_H0 ;  /* 0x20000080ff807230 */ /* 0x000fe40000004100 */
[-C--:B------:R-:W-:Y:S01]  /*7130*/  FMUL.FTZ R41, R51, R38.reuse ;  /* 0x0000002633297220 */ /* 0x080fe20000410000 */
[----:B------:R-:W-:Y:S02]  /*7140*/  HADD2.F32 R48, -RZ, R48.H0_H0 ;  /* 0x20000030ff307230 */ /* 0x000fe40000004100 */
[----:B------:R-:W-:Y:S01]  /*7150*/  FMUL.FTZ R38, R40, R38 ;  /* 0x0000002628267220 */ /* 0x000fe20000410000 */
[-C--:B------:R-:W-:Y:S01]  /*7160*/  FFMA.FTZ R39, R36, R128.reuse, -R39 ;  /* 0x0000008024277223 */ /* 0x080fe20000010827 */
[----:B------:R-:W-:Y:S01]  /*7170*/  FFMA.FTZ R130, R37, R128, R130 ;  /* 0x0000008025827223 */ /* 0x000fe20000010082 */
[-C--:B------:R-:W-:Y:S01]  /*7180*/  FFMA.FTZ R40, R40, R48.reuse, -R41 ;  /* 0x0000003028287223 */ /* 0x080fe20000010829 */
[----:B------:R-:W-:Y:S01]  /*7190*/  FFMA.FTZ R51, R51, R48, R38 ;  /* 0x0000003033337223 */ /* 0x000fe20000010026 */
[----:B------:R-:W-:Y:S01]  /*71a0*/  F2FP.F16.F32.PACK_AB R36, R43, R42 ;  /* 0x0000002a2b24723e */ /* 0x000fe200000000ff */
[----:B------:R-:W-:Y:S01]  /*71b0*/  IMAD.MOV.U32 R43, RZ, RZ, R57 ;  /* 0x000000ffff2b7224 */ /* 0x000fe200078e0039 */
[----:B------:R-:W-:-:S02]  /*71c0*/  F2FP.F16.F32.PACK_AB R37, R64, R65 ;  /* 0x000000414025723e */ /* 0x000fc400000000ff */
[----:B------:R-:W-:Y:S01]  /*71d0*/  F2FP.F16.F32.PACK_AB R38, R40, R39 ;  /* 0x000000272826723e */ /* 0x000fe200000000ff */
[----:B------:R-:W-:Y:S01]  /*71e0*/  IMAD.MOV.U32 R40, RZ, RZ, R50 ;  /* 0x000000ffff287224 */ /* 0x000fe200078e0032 */
[----:B------:R-:W-:Y:S01]  /*71f0*/  F2FP.F16.F32.PACK_AB R41, R66, R59 ;  /* 0x0000003b4229723e */ /* 0x000fe200000000ff */
[----:B------:R-:W-:Y:S01]  /*7200*/  IMAD.MOV.U32 R39, RZ, RZ, R67 ;  /* 0x000000ffff277224 */ /* 0x000fe200078e0043 */
[----:B------:R-:W-:-:S07]  /*7210*/  F2FP.F16.F32.PACK_AB R42, R51, R130 ;  /* 0x00000082332a723e */ /* 0x000fce00000000ff */
.L_x_1826:
[----:B------:R-:W-:Y:S05]  /*7220*/  BSYNC B2 ;  /* 0x0000000000027941 */ /* 0x000fea0003800000 */
.L_x_1825:
[----:B--2---:R2:W-:Y:S04]  /*7230*/  STG.E.128 desc[UR60][R44.64], R36 ;  /* 0x000000242c007986 */ /* 0x0045e8000c101d3c */
[----:B---3--:R2:W-:Y:S02]  /*7240*/  @!P0 STG.E.128 desc[UR60][R46.64], R40 ;  /* 0x000000282e008986 */ /* 0x0085e4000c101d3c */
.L_x_1824:
[----:B------:R-:W-:Y:S05]  /*7250*/  BSYNC B1 ;  /* 0x0000000000017941 */ /* 0x000fea0003800000 */
.L_x_1823:
[----:B------:R-:W-:-:S13]  /*7260*/  ISETP.NE.AND P0, PT, R93, RZ, PT ;  /* 0x000000ff5d00720c */ /* 0x000fda0003f05270 */
[----:B------:R-:W-:Y:S05]  /*7270*/  @!P0 BRA `(.L_x_1793) ;  /* 0x0000000800b48947 */ /* 0x000fea0003800000 */
[----:B--2---:R-:W2:Y:S01]  /*7280*/  LDL R38, [R1+0x38] ;  /* 0x0000380001267983 */ /* 0x004ea20000100800 */
[----:B------:R-:W-:Y:S01]  /*7290*/  SEL R124, R29, R124, !P2 ;  /* 0x0000007c1d7c7207 */ /* 0x000fe20005000000 */
[C---:B------:R-:W-:Y:S01]  /*72a0*/  VIADD R36, R218.reuse, 0x20 ;  /* 0x00000020da247836 */ /* 0x040fe20000000000 */
[----:B------:R-:W-:Y:S01]  /*72b0*/  IADD3 R39, R218, 0x20, RZ ;  /* 0x00000020da277810 */ /* 0x000fe20007ffe0ff */
[----:B------:R-:W-:Y:S01]  /*72c0*/  BSSY B1, `(.L_x_1827) ;  /* 0x0000073000017945 */ /* 0x000fe20003800000 */
[----:B------:R-:W-:Y:S01]  /*72d0*/  SHF.R.S32.HI R37, RZ, 0x1f, R124 ;  /* 0x0000001fff257819 */ /* 0x000fe2000001147c */
[----:B------:R-:W-:Y:S01]  /*72e0*/  IMAD.SHL.U32 R36, R36, 0x40, RZ ;  /* 0x0000004024247824 */ /* 0x000fe200078e00ff */
[----:B------:R-:W-:Y:S01]  /*72f0*/  IADD3 R45, P0, P4, R88, R112, R92 ;  /* 0x00000070582d7210 */ /* 0x000fe20007c1e05c */
        /* <DEDUP_REMOVED lines=10> */
[----:B------:R-:W-:Y:S01]  /*73a0*/  IADD3.X R46, R0, R49, R97, P0, P4 ;  /* 0x00000031002e7210 */ /* 0x000fe200007e8461 */
[----:B------:R-:W-:Y:S01]  /*73b0*/  IMAD.SHL.U32 R37, R37, 0x200, RZ ;  /* 0x0000020025257824 */ /* 0x000fe200078e00ff */
[----:B------:R-:W-:Y:S02]  /*73c0*/  LOP3.LUT R36, R36, R39, RZ, 0x3c, !PT ;  /* 0x0000002724247212 */ /* 0x000fe400078e3cff */
[----:B------:R-:W-:Y:S02]  /*73d0*/  ISETP.GE.AND P4, PT, R226, R120, PT ;  /* 0x00000078e200720c */ /* 0x000fe40003f86270 */
[----:B------:R-:W-:Y:S02]  /*73e0*/  LOP3.LUT R37, R37, 0x7ffff000, RZ, 0xc0, !PT ;  /* 0x7ffff00025257812 */ /* 0x000fe400078ec0ff */
[----:B------:R-:W-:-:S04]  /*73f0*/  LEA R44, P0, R45, R108, 0x1 ;  /* 0x0000006c2d2c7211 */ /* 0x000fc800078008ff */
[----:B------:R-:W-:Y:S02]  /*7400*/  LEA.HI.X R45, R45, R109, R46, 0x1, P0 ;  /* 0x0000006d2d2d7211 */ /* 0x000fe400000f0c2e */
[----:B--2---:R-:W-:Y:S01]  /*7410*/  IADD3 R36, R36, R37, R38 ;  /* 0x0000002524247210 */ /* 0x004fe20007ffe026 */
[----:B------:R-:W-:-:S03]  /*7420*/  IMAD R37, R17, 0x4000, R7 ;  /* 0x0000400011257824 */ /* 0x000fc600078e0207 */
[----:B------:R-:W-:Y:S01]  /*7430*/  LEA R39, R17, R36, 0xe ;  /* 0x0000002411277211 */ /* 0x000fe200078e70ff */
[----:B------:R-:W-:-:S04]  /*7440*/  IMAD R37, R37, 0x2, R16 ;  /* 0x0000000225257824 */ /* 0x000fc800078e0210 */
[----:B------:R-:W-:Y:S02]  /*7450*/  IMAD R40, R39, 0x2, R16 ;  /* 0x0000000227287824 */ /* 0x000fe400078e0210 */
[----:B------:R-:W2:Y:S04]  /*7460*/  LDS.128 R36, [R37+0x20400] ;  /* 0x0204000025247984 */ /* 0x000ea80000000c00 */
[----:B------:R-:W3:Y:S01]  /*7470*/  LDS.128 R40, [R40+0x20400] ;  /* 0x0204000028287984 */ /* 0x000ee20000000c00 */
[----:B------:R-:W-:Y:S05]  /*7480*/  @P4 BRA `(.L_x_1828) ;  /* 0x0000000400584947 */ /* 0x000fea0003800000 */
[----:B------:R-:W-:Y:S01]  /*7490*/  SHF.R.U64 R66, R52, 0x10, R53 ;  /* 0x0000001034427819 */ /* 0x000fe20000001235 */
[----:B---3--:R-:W-:Y:S01]  /*74a0*/  IMAD.MOV.U32 R46, RZ, RZ, R40 ;  /* 0x000000ffff2e7224 */ /* 0x008fe200078e0028 */
[----:B------:R-:W-:Y:S01]  /*74b0*/  SHF.R.U32.HI R52, RZ, 0x10, R61 ;  /* 0x00000010ff347819 */ /* 0x000fe2000001163d */
[----:B------:R-:W-:Y:S01]  /*74c0*/  IMAD.MOV.U32 R48, RZ, RZ, R42 ;  /* 0x000000ffff307224 */ /* 0x000fe200078e002a */
[----:B------:R-:W-:Y:S01]  /*74d0*/  SHF.R.U32.HI R50, RZ, 0x10, R53 ;  /* 0x00000010ff327819 */ /* 0x000fe20000011635 */
[----:B--2---:R-:W-:Y:S01]  /*74e0*/  IMAD.MOV.U32 R40, RZ, RZ, R38 ;  /* 0x000000ffff287224 */ /* 0x004fe200078e0026 */
[--C-:B------:R-:W-:Y:S01]  /*74f0*/  SHF.R.U64 R65, R54, 0x10, R55.reuse ;  /* 0x0000001036417819 */ /* 0x100fe20000001237 */
[--C-:B------:R-:W-:Y:S01]  /*7500*/  HADD2.F32 R42, -RZ, R41.reuse.H0_H0 ;  /* 0x20000029ff2a7230 */ /* 0x100fe20000004100 */
[----:B------:R-:W-:Y:S01]  /*7510*/  SHF.R.U32.HI R58, RZ, 0x10, R55 ;  /* 0x00000010ff3a7819 */ /* 0x000fe20000011637 */
[----:B------:R-:W-:Y:S01]  /*7520*/  HADD2.F32 R41, -RZ, R41.H1_H1 ;  /* 0x30000029ff297230 */ /* 0x000fe20000004100 */
[--C-:B------:R-:W-:Y:S01]  /*7530*/  SHF.R.U64 R57, R62, 0x10, R63.reuse ;  /* 0x000000103e397819 */ /* 0x100fe2000000123f */
[--C-:B------:R-:W-:Y:S01]  /*7540*/  HADD2.F32 R38, -RZ, R37.reuse.H0_H0 ;  /* 0x20000025ff267230 */ /* 0x100fe20000004100 */
[----:B------:R-:W-:Y:S01]  /*7550*/  SHF.R.U32.HI R62, RZ, 0x10, R63 ;  /* 0x00000010ff3e7819 */ /* 0x000fe2000001163f */
[----:B------:R-:W-:Y:S01]  /*7560*/  HADD2.F32 R52, -RZ, R52.H0_H0 ;  /* 0x20000034ff347230 */ /* 0x000fe20000004100 */
[----:B------:R-:W-:Y:S01]  /*7570*/  SHF.R.U64 R64, R60, 0x10, R61 ;  /* 0x000000103c407819 */ /* 0x000fe2000000123d */
[----:B------:R-:W-:-:S02]  /*7580*/  HADD2.F32 R37, -RZ, R37.H1_H1 ;  /* 0x30000025ff257230 */ /* 0x000fc40000004100 */
[----:B------:R-:W-:Y:S02]  /*7590*/  HADD2.F32 R53, -RZ, R127.H1_H1 ;  /* 0x3000007fff357230 */ /* 0x000fe40000004100 */
[-C--:B------:R-:W-:Y:S01]  /*75a0*/  FMUL.FTZ R54, R41, R52.reuse ;  /* 0x0000003429367220 */ /* 0x080fe20000410000 */
[----:B------:R-:W-:Y:S02]  /*75b0*/  HADD2.F32 R50, -RZ, R50.H0_H0 ;  /* 0x20000032ff327230 */ /* 0x000fe40000004100 */
[C---:B------:R-:W-:Y:S01]  /*75c0*/  FMUL.FTZ R52, R37.reuse, R52 ;  /* 0x0000003425347220 */ /* 0x040fe20000410000 */
[----:B------:R-:W-:Y:S02]  /*75d0*/  HADD2.F32 R51, -RZ, R125.H1_H1 ;  /* 0x3000007dff337230 */ /* 0x000fe40000004100 */
[-C--:B------:R-:W-:Y:S01]  /*75e0*/  FMUL.FTZ R55, R42, R53.reuse ;  /* 0x000000352a377220 */ /* 0x080fe20000410000 */
[C---:B------:R-:W-:Y:S01]  /*75f0*/  FMUL.FTZ R53, R38.reuse, R53 ;  /* 0x0000003526357220 */ /* 0x040fe20000410000 */
[-C--:B------:R-:W-:Y:S01]  /*7600*/  FFMA.FTZ R54, R37, R50.reuse, -R54 ;  /* 0x0000003225367223 */ /* 0x080fe20000010836 */
[----:B------:R-:W-:Y:S01]  /*7610*/  FFMA.FTZ R56, R41, R50, R52 ;  /* 0x0000003229387223 */ /* 0x000fe20000010034 */
[----:B------:R-:W-:Y:S01]  /*7620*/  FFMA.FTZ R55, R38, R51, -R55 ;  /* 0x0000003326377223 */ /* 0x000fe20000010837 */
[----:B------:R-:W-:-:S02]  /*7630*/  HADD2.F32 R50, -RZ, R126.H1_H1 ;  /* 0x3000007eff327230 */ /* 0x000fc40000004100 */
[----:B------:R-:W-:Y:S01]  /*7640*/  FFMA.FTZ R53, R42, R51, R53 ;  /* 0x000000332a357223 */ /* 0x000fe20000010035 */
[----:B------:R-:W-:Y:S02]  /*7650*/  HADD2.F32 R37, -RZ, R39.H0_H0 ;  /* 0x20000027ff257230 */ /* 0x000fe40000004100 */
[----:B------:R-:W-:Y:S02]  /*7660*/  HADD2.F32 R38, -RZ, R43.H0_H0 ;  /* 0x2000002bff267230 */ /* 0x000fe40000004100 */
[----:B------:R-:W-:Y:S02]  /*7670*/  HADD2.F32 R41, -RZ, R123.H1_H1 ;  /* 0x3000007bff297230 */ /* 0x000fe40000004100 */
[----:B------:R-:W-:Y:S01]  /*7680*/  FMUL.FTZ R51, R37, R50 ;  /* 0x0000003225337220 */ /* 0x000fe20000410000 */
[----:B------:R-:W-:Y:S01]  /*7690*/  HADD2.F32 R43, -RZ, R43.H1_H1 ;  /* 0x3000002bff2b7230 */ /* 0x000fe20000004100 */
[----:B------:R-:W-:Y:S01]  /*76a0*/  F2FP.F16.F32.PACK_AB R53, R56, R53 ;  /* 0x000000353835723e */ /* 0x000fe200000000ff */
[----:B------:R-:W-:-:S02]  /*76b0*/  HADD2.F32 R52, -RZ, R62.H0_H0 ;  /* 0x2000003eff347230 */ /* 0x000fc40000004100 */
[----:B------:R-:W-:Y:S02]  /*76c0*/  HADD2.F32 R42, -RZ, R58.H0_H0 ;  /* 0x2000003aff2a7230 */ /* 0x000fe40000004100 */
[C---:B------:R-:W-:Y:S01]  /*76d0*/  FMUL.FTZ R58, R38.reuse, R50 ;  /* 0x00000032263a7220 */ /* 0x040fe20000410000 */
[----:B------:R-:W-:Y:S02]  /*76e0*/  HADD2.F32 R39, -RZ, R39.H1_H1 ;  /* 0x30000027ff277230 */ /* 0x000fe40000004100 */
[-C--:B------:R-:W-:Y:S01]  /*76f0*/  FFMA.FTZ R50, R38, R41.reuse, R51 ;  /* 0x0000002926327223 */ /* 0x080fe20000010033 */
[-C--:B------:R-:W-:Y:S01]  /*7700*/  FMUL.FTZ R60, R43, R52.reuse ;  /* 0x000000342b3c7220 */ /* 0x080fe20000410000 */
[----:B------:R-:W-:Y:S01]  /*7710*/  FFMA.FTZ R58, R37, R41, -R58 ;  /* 0x00000029253a7223 */ /* 0x000fe2000001083a */
[----:B------:R-:W-:Y:S02]  /*7720*/  HADD2.F32 R38, -RZ, R46.H0_H0 ;  /* 0x2000002eff267230 */ /* 0x000fe40000004100 */
[----:B------:R-:W-:Y:S01]  /*7730*/  FMUL.FTZ R52, R39, R52 ;  /* 0x0000003427347220 */ /* 0x000fe20000410000 */
[----:B------:R-:W-:-:S02]  /*7740*/  HADD2.F32 R127, -RZ, R127.H0_H0 ;  /* 0x2000007fff7f7230 */ /* 0x000fc40000004100 */
[-C--:B------:R-:W-:Y:S01]  /*7750*/  FFMA.FTZ R59, R39, R42.reuse, -R60 ;  /* 0x0000002a273b7223 */ /* 0x080fe2000001083c */
[----:B------:R-:W-:Y:S02]  /*7760*/  HADD2.F32 R41, -RZ, R64.H0_H0 ;  /* 0x20000040ff297230 */ /* 0x000fe40000004100 */
[----:B------:R-:W-:Y:S01]  /*7770*/  FFMA.FTZ R61, R43, R42, R52 ;  /* 0x0000002a2b3d7223 */ /* 0x000fe20000010034 */
[----:B------:R-:W-:Y:S02]  /*7780*/  HADD2.F32 R37, -RZ, R36.H0_H0 ;  /* 0x20000024ff257230 */ /* 0x000fe40000004100 */
[-C--:B------:R-:W-:Y:S01]  /*7790*/  FMUL.FTZ R42, R38, R127.reuse ;  /* 0x0000007f262a7220 */ /* 0x080fe20000410000 */
[----:B------:R-:W-:Y:S02]  /*77a0*/  HADD2.F32 R46, -RZ, R46.H1_H1 ;  /* 0x3000002eff2e7230 */ /* 0x000fe40000004100 */
[----:B------:R-:W-:Y:S02]  /*77b0*/  HADD2.F32 R36, -RZ, R36.H1_H1 ;  /* 0x30000024ff247230 */ /* 0x000fe40000004100 */
[----:B------:R-:W-:Y:S01]  /*77c0*/  FMUL.FTZ R127, R37, R127 ;  /* 0x0000007f257f7220 */ /* 0x000fe20000410000 */
[----:B------:R-:W-:-:S02]  /*77d0*/  HADD2.F32 R125, -RZ, R125.H0_H0 ;  /* 0x2000007dff7d7230 */ /* 0x000fc40000004100 */
[-C--:B------:R-:W-:Y:S01]  /*77e0*/  FMUL.FTZ R43, R46, R41.reuse ;  /* 0x000000292e2b7220 */ /* 0x080fe20000410000 */
[----:B------:R-:W-:Y:S02]  /*77f0*/  HADD2.F32 R39, -RZ, R66.H0_H0 ;  /* 0x20000042ff277230 */ /* 0x000fe40000004100 */
[C---:B------:R-:W-:Y:S01]  /*7800*/  FMUL.FTZ R41, R36.reuse, R41 ;  /* 0x0000002924297220 */ /* 0x040fe20000410000 */
[----:B------:R-:W-:Y:S02]  /*7810*/  HADD2.F32 R126, -RZ, R126.H0_H0 ;  /* 0x2000007eff7e7230 */ /* 0x000fe40000004100 */
[----:B------:R-:W-:Y:S01]  /*7820*/  FFMA.FTZ R42, R37, R125, -R42 ;  /* 0x0000007d252a7223 */ /* 0x000fe2000001082a */
[----:B------:R-:W-:Y:S02]  /*7830*/  HADD2.F32 R37, -RZ, R48.H0_H0 ;  /* 0x20000030ff257230 */ /* 0x000fe40000004100 */
[-C--:B------:R-:W-:Y:S01]  /*7840*/  FFMA.FTZ R43, R36, R39.reuse, -R43 ;  /* 0x00000027242b7223 */ /* 0x080fe2000001082b */
[----:B------:R-:W-:Y:S01]  /*7850*/  FFMA.FTZ R46, R46, R39, R41 ;  /* 0x000000272e2e7223 */ /* 0x000fe20000010029 */
[----:B------:R-:W-:-:S02]  /*7860*/  HADD2.F32 R41, -RZ, R57.H0_H0 ;  /* 0x20000039ff297230 */ /* 0x000fc40000004100 */
[----:B------:R-:W-:Y:S01]  /*7870*/  FFMA.FTZ R127, R38, R125, R127 ;  /* 0x0000007d267f7223 */ /* 0x000fe2000001007f */
[----:B------:R-:W-:Y:S02]  /*7880*/  HADD2.F32 R36, -RZ, R40.H0_H0 ;  /* 0x20000028ff247230 */ /* 0x000fe40000004100 */
[----:B------:R-:W-:Y:S01]  /*7890*/  FMUL.FTZ R51, R37, R126 ;  /* 0x0000007e25337220 */ /* 0x000fe20000410000 */
[----:B------:R-:W-:Y:S01]  /*78a0*/  HADD2.F32 R48, -RZ, R48.H1_H1 ;  /* 0x30000030ff307230 */ /* 0x000fe20000004100 */
[----:B------:R-:W-:Y:S01]  /*78b0*/  F2FP.F16.F32.PACK_AB R50, R61, R50 ;  /* 0x000000323d32723e */ /* 0x000fe200000000ff */
[----:B------:R-:W-:Y:S02]  /*78c0*/  HADD2.F32 R40, -RZ, R40.H1_H1 ;  /* 0x30000028ff287230 */ /* 0x000fe40000004100 */
[----:B------:R-:W-:Y:S01]  /*78d0*/  FMUL.FTZ R126, R36, R126 ;  /* 0x0000007e247e7220 */ /* 0x000fe20000410000 */
[----:B------:R-:W-:Y:S02]  /*78e0*/  HADD2.F32 R123, -RZ, R123.H0_H0 ;  /* 0x2000007bff7b7230 */ /* 0x000fe40000004100 */
        /* <DEDUP_REMOVED lines=10> */
[----:B------:R-:W-:Y:S02]  /*7990*/  F2FP.F16.F32.PACK_AB R37, R54, R55 ;  /* 0x000000373625723e */ /* 0x000fe400000000ff */
[----:B------:R-:W-:-:S02]  /*79a0*/  F2FP.F16.F32.PACK_AB R38, R40, R51 ;  /* 0x000000332826723e */ /* 0x000fc400000000ff */
[----:B------:R-:W-:Y:S01]  /*79b0*/  F2FP.F16.F32.PACK_AB R42, R41, R126 ;  /* 0x0000007e292a723e */ /* 0x000fe200000000ff */
[----:B------:R-:W-:Y:S01]  /*79c0*/  IMAD.MOV.U32 R41, RZ, RZ, R53 ;  /* 0x000000ffff297224 */ /* 0x000fe200078e0035 */
[----:B------:R-:W-:Y:S02]  /*79d0*/  F2FP.F16.F32.PACK_AB R39, R59, R58 ;  /* 0x0000003a3b27723e */ /* 0x000fe400000000ff */
[----:B------:R-:W-:-:S07]  /*79e0*/  MOV R40, R52 ;  /* 0x0000003400287202 */ /* 0x000fce0000000f00 */
.L_x_1828:
[----:B------:R-:W-:Y:S05]  /*79f0*/  BSYNC B1 ;  /* 0x0000000000017941 */ /* 0x000fea0003800000 */
.L_x_1827:
[----:B--2---:R2:W-:Y:S01]  /*7a00*/  STG.E.128 desc[UR60][R44.64], R36 ;  /* 0x000000242c007986 */ /* 0x0045e2000c101d3c */
[----:B------:R-:W-:-:S13]  /*7a10*/  ISETP.GE.AND P0, PT, R47, R122, PT ;  /* 0x0000007a2f00720c */ /* 0x000fda0003f06270 */
[----:B------:R-:W-:Y:S05]  /*7a20*/  @P0 BRA `(.L_x_1793) ;  /* 0x0000000000c80947 */ /* 0x000fea0003800000 */
[--C-:B------:R-:W-:Y:S02]  /*7a30*/  IADD3 R112, P0, P4, R88, R112, R47.reuse ;  /* 0x0000007058707210 */ /* 0x100fe40007c1e02f */
[----:B------:R-:W-:-:S04]  /*7a40*/  SHF.R.S32.HI R47, RZ, 0x1f, R47 ;  /* 0x0000001fff2f7819 */ /* 0x000fc8000001142f */
[----:B------:R-:W-:Y:S02]  /*7a50*/  IADD3.X R49, R0, R49, R47, P0, P4 ;  /* 0x0000003100317210 */ /* 0x000fe400007e842f */
[----:B------:R-:W-:-:S04]  /*7a60*/  LEA R108, P0, R112, R108, 0x1 ;  /* 0x0000006c706c7211 */ /* 0x000fc800078008ff */
[----:B------:R-:W-:-:S05]  /*7a70*/  LEA.HI.X R109, R112, R109, R49, 0x1, P0 ;  /* 0x0000006d706d7211 */ /* 0x000fca00000f0c31 */
[----:B---3--:R3:W-:Y:S01]  /*7a80*/  STG.E.128 desc[UR60][R108.64], R40 ;  /* 0x000000286c007986 */ /* 0x0087e2000c101d3c */
[----:B------:R-:W-:Y:S05]  /*7a90*/  BRA `(.L_x_1793) ;  /* 0x0000000000ac7947 */ /* 0x000fea0003800000 */
.L_x_1768:
[----:B------:R-:W-:-:S13]  /*7aa0*/  ISETP.NE.AND P1, PT, R233, 0x3, PT ;  /* 0x00000003e900780c */ /* 0x000fda0003f25270 */
[----:B------:R-:W-:Y:S05]  /*7ab0*/  @!P1 BRA `(.L_x_1829) ;  /* 0x0000000000049947 */ /* 0x000fea0003800000 */
[----:B------:R-:W-:Y:S01]  /*7ac0*/  BPT.TRAP 0x1 ;  /* 0x000000040000795c */ /* 0x000fe20000300000 */
.L_x_1829:
[----:B------:R-:W2:Y:S01]  /*7ad0*/  LDL R36, [R1] ;  /* 0x0000000001247983 */ /* 0x000ea20000100800 */
[----:B------:R-:W-:Y:S01]  /*7ae0*/  IMAD R99, R17, 0x8, R16 ;  /* 0x0000000811637824 */ /* 0x000fe200078e0210 */
[----:B------:R-:W-:Y:S01]  /*7af0*/  BSSY B1, `(.L_x_1830) ;  /* 0x0000007000017945 */ /* 0x000fe20003800000 */
[----:B------:R-:W-:-:S05]  /*7b00*/  IMAD R105, R25, -0x40, R2 ;  /* 0xffffffc019697824 */ /* 0x000fca00078e0202 */
[----:B------:R-:W-:-:S04]  /*7b10*/  VIMNMX R105, R105, 0x40, PT ;  /* 0x0000004069697848 */ /* 0x000fc80003fe0100 */
[----:B------:R-:W-:Y:S02]  /*7b20*/  ISETP.GE.AND P4, PT, R218, R105, PT ;  /* 0x00000069da00720c */ /* 0x000fe40003f86270 */
[----:B--2---:R-:W-:-:S04]  /*7b30*/  SHF.L.U32 R107, R36, 0x1f, RZ ;  /* 0x0000001f246b7819 */ /* 0x004fc800000006ff */
[----:B------:R-:W0:Y:S02]  /*7b40*/  SYNCS.PHASECHK.TRANS64.TRYWAIT P0, [R99+URZ+0x30890], R107 ;  /* 0x0308906b630075a7 */ /* 0x000e24000800017f */
[----:B0-----:R-:W-:Y:S05]  /*7b50*/  @!P0 BRA `(.L_x_1831) ;  /* 0x0000022400e48947 */ /* 0x001fea0003800000 */
.L_x_2239:
[----:B------:R-:W-:Y:S05]  /*7b60*/  BSYNC B1 ;  /* 0x0000000000017941 */ /* 0x000fea0003800000 */
.L_x_1830:
[----:B------:R-:W-:Y:S04]  /*7b70*/  BSSY B1, `(.L_x_1832) ;  /* 0x000000e000017945 */ /* 0x000fe80003800000 */
[----:B------:R-:W-:Y:S05]  /*7b80*/  @P4 BRA `(.L_x_1833) ;  /* 0x0000000000304947 */ /* 0x000fea0003800000 */
[----:B------:R-:W-:Y:S02]  /*7b90*/  ISETP.NE.AND P5, PT, R30, RZ, PT ;  /* 0x000000ff1e00720c */ /* 0x000fe40003fa5270 */
[----:B------:R-:W-:Y:S02]  /*7ba0*/  ISETP.NE.AND P4, PT, R93, RZ, PT ;  /* 0x000000ff5d00720c */ /* 0x000fe40003f85270 */
[----:B------:R-:W-:-:S09]  /*7bb0*/  ISETP.NE.AND P0, PT, R94, RZ, PT ;  /* 0x000000ff5e00720c */ /* 0x000fd20003f05270 */
[----:B------:R-:W1:Y:S04]  /*7bc0*/  @P5 LDS.128 R36, [R101+0x20400] ;  /* 0x0204000065245984 */ /* 0x000e680000000c00 */
[----:B------:R-:W2:Y:S04]  /*7bd0*/  @P0 LDS.128 R40, [R101+0x24400] ;  /* 0x0244000065280984 */ /* 0x000ea80000000c00 */
[----:B-1----:R-:W-:Y:S01]  /*7be0*/  @P5 STG.E.128 desc[UR60][R50.64], R36 ;  /* 0x0000002432005986 */ /* 0x002fe2000c101d3c */
[----:B------:R-:W-:-:S03]  /*7bf0*/  ISETP.NE.AND P5, PT, R95, RZ, PT ;  /* 0x000000ff5f00720c */ /* 0x000fc60003fa5270 */
[----:B------:R-:W1:Y:S04]  /*7c00*/  @P4 LDS.128 R36, [R101+0x22400] ;  /* 0x0224000065244984 */ /* 0x000e680000000c00 */
[----:B--2---:R-:W-:Y:S06]  /*7c10*/  @P0 STG.E.128 desc[UR60][R50.64+0x100], R40 ;  /* 0x0001002832000986 */ /* 0x004fec000c101d3c */
[----:B------:R-:W2:Y:S04]  /*7c20*/  @P5 LDS.128 R44, [R101+0x26400] ;  /* 0x02640000652c5984 */ /* 0x000ea80000000c00 */
[----:B-1----:R1:W-:Y:S04]  /*7c30*/  @P4 STG.E.128 desc[UR60][R50.64+0x80], R36 ;  /* 0x0000802432004986 */ /* 0x0023e8000c101d3c */
[----:B--2---:R1:W-:Y:S02]  /*7c40*/  @P5 STG.E.128 desc[UR60][R50.64+0x180], R44 ;  /* 0x0001802c32005986 */ /* 0x0043e4000c101d3c */
.L_x_1833:
[----:B------:R-:W-:Y:S05]  /*7c50*/  BSYNC B1 ;  /* 0x0000000000017941 */ /* 0x000fea0003800000 */
.L_x_1832:
[----:B-1----:R-:W-:-:S05]  /*7c60*/  VIADD R36, R218, 0x20 ;  /* 0x00000020da247836 */ /* 0x002fca0000000000 */
[----:B------:R-:W-:-:S13]  /*7c70*/  ISETP.GE.AND P0, PT, R36, R105, PT ;  /* 0x000000692400720c */ /* 0x000fda0003f06270 */
        /* <DEDUP_REMOVED lines=13> */
.L_x_1793:
[----:B------:R-:W-:Y:S05]  /*7d50*/  BSYNC B0 ;  /* 0x0000000000007941 */ /* 0x000fea0003800000 */
.L_x_1767:
[----:B-1234-:R-:W1:Y:S01]  /*7d60*/  S2R R36, SR_TID.X ;  /* 0x0000000000247919 */ /* 0x01ee620000002100 */
[----:B------:R-:W-:Y:S01]  /*7d70*/  @!PT LDS RZ, [RZ] ;  /* 0x00000000fffff984 */ /* 0x000fe20000000800 */
[----:B------:R-:W-:Y:S01]  /*7d80*/  @!PT LDS RZ, [RZ] ;  /* 0x00000000fffff984 */ /* 0x000fe20000000800 */
[----:B------:R-:W-:Y:S01]  /*7d90*/  @!PT LDS RZ, [RZ] ;  /* 0x00000000fffff984 */ /* 0x000fe20000000800 */
[----:B------:R-:W-:Y:S01]  /*7da0*/  @!PT LDS RZ, [RZ] ;  /* 0x00000000fffff984 */ /* 0x000fe20000000800 */
[----:B------:R2:W-:Y:S06]  /*7db0*/  MEMBAR.ALL.CTA ;  /* 0x0000000000007992 */ /* 0x0005ec0000008000 */
[----:B--2---:R-:W2:Y:S01]  /*7dc0*/  FENCE.VIEW.ASYNC.S ;  /* 0x00000000000073c6 */ /* 0x004ea20000000000 */
[----:B------:R-:W-:Y:S05]  /*7dd0*/  WARPSYNC.ALL ;  /* 0x0000000000007948 */ /* 0x000fea0003800000 */
[----:B------:R-:W-:Y:S01]  /*7de0*/  BSSY B0, `(.L_x_1834) ;  /* 0x0000009000007945 */ /* 0x000fe20003800000 */
[----:B-1----:R-:W-:Y:S01]  /*7df0*/  LOP3.LUT R36, R36, 0x7f, RZ, 0xc0, !PT ;  /* 0x0000007f24247812 */ /* 0x002fe200078ec0ff */
[----:B--2---:R1:W-:Y:S03]  /*7e00*/  BAR.SYNC.DEFER_BLOCKING R104, 0x80 ;  /* 0x000200680000751d */ /* 0x0043e60000010000 */
[----:B------:R-:W-:-:S13]  /*7e10*/  ISETP.NE.AND P0, PT, R36, RZ, PT ;  /* 0x000000ff2400720c */ /* 0x000fda0003f05270 */
[----:B------:R-:W-:-:S05]  /*7e20*/  @!P0 VIADD R36, R99, 0x308a0 ;  /* 0x000308a063248836 */ /* 0x000fca0000000000 */
[----:B------:R-:W-:-:S04]  /*7e30*/  @!P0 PRMT R36, RZ, 0x654, R36 ;  /* 0x00000654ff248816 */ /* 0x000fc80000000024 */
[----:B------:R1:W-:Y:S01]  /*7e40*/  @!P0 SYNCS.ARRIVE.TRANS64.RED.A1T0 RZ, [R36+URZ], RZ ;  /* 0x000000ff24ff89a7 */ /* 0x0003e2000810043f */
[----:B------:R-:W-:Y:S05]  /*7e50*/  @!P1 BRA `(.L_x_1835) ;  /* 0x0000000000049947 */ /* 0x000fea0003800000 */
[----:B------:R-:W-:Y:S01]  /*7e60*/  BPT.TRAP 0x1 ;  /* 0x000000040000795c */ /* 0x000fe20000300000 */
.L_x_1835:
[----:B------:R-:W-:Y:S05]  /*7e70*/  BSYNC B0 ;  /* 0x0000000000007941 */ /* 0x000fea0003800000 */
.L_x_1834:
[----:B------:R-:W2:Y:S01]  /*7e80*/  SYNCS.PHASECHK.TRANS64.TRYWAIT P1, [R99+URZ+0x308b0], R107 ;  /* 0x0308b06b630075a7 */ /* 0x000ea2000802017f */
[----:B------:R-:W-:Y:S01]  /*7e90*/  ULDC.64 UR38, c[0x0][0x328] ;  /* 0x0000ca0000267ab9 */ /* 0x000fe20000000a00 */
[----:B------:R-:W-:Y:S01]  /*7ea0*/  ULDC.64 UR36, c[0x0][0x318] ;  /* 0x0000c60000247ab9 */ /* 0x000fe20000000a00 */
[----:B------:R-:W-:Y:S01]  /*7eb0*/  BSSY B0, `(.L_x_1836) ;  /* 0x0000004000007945 */ /* 0x000fe20003800000 */
[----:B------:R-:W-:Y:S01]  /*7ec0*/  ISETP.GE.AND P4, PT, R218, R105, PT ;  /* 0x00000069da00720c */ /* 0x000fe20003f86270 */
[----:B------:R-:W-:Y:S02]  /*7ed0*/  IMAD.WIDE R48, R25, 0x40, R76 ;  /* 0x0000004019307825 */ /* 0x000fe400078e024c */
[----:B--2---:R-:W-:Y:S10]  /*7ee0*/  @!P1 BRA `(.L_x_1837) ;  /* 0x0000022400149947 */ /* 0x004ff40003800000 */
.L_x_2240:
[----:B------:R-:W-:Y:S05]  /*7ef0*/  BSYNC B0 ;  /* 0x0000000000007941 */ /* 0x000fea0003800000 */
.L_x_1836:
[----:B------:R-:W-:Y:S04]  /*7f00*/  BSSY B0, `(.L_x_1838) ;  /* 0x0000019000007945 */ /* 0x000fe80003800000 */
[----:B------:R-:W-:Y:S05]  /*7f10*/  @P4 BRA `(.L_x_1839) ;  /* 0x00000000005c4947 */ /* 0x000fea0003800000 */
[----:B------:R-:W3:Y:S01]  /*7f20*/  LDL R44, [R1+0x24] ;  /* 0x00002400012c7983 */ /* 0x000ee20000100800 */
[----:B------:R-:W-:-:S03]  /*7f30*/  ULDC UR4, c[0x0][0x2f4] ;  /* 0x0000bd0000047ab9 */ /* 0x000fc60000000800 */
[----:B------:R-:W4:Y:S01]  /*7f40*/  LDL R42, [R1+0x28] ;  /* 0x00002800012a7983 */ /* 0x000f220000100800 */
[----:B------:R-:W-:Y:S01]  /*7f50*/  ISETP.GE.AND P5, PT, R18, UR4, PT ;  /* 0x0000000412007c0c */ /* 0x000fe2000bfa6270 */
[----:B------:R-:W-:Y:S01]  /*7f60*/  IMAD R43, R49, UR38, RZ ;  /* 0x00000026312b7c24 */ /* 0x000fe2000f8e02ff */
[----:B------:R-:W-:Y:S01]  /*7f70*/  MOV R40, R86 ;  /* 0x0000005600287202 */ /* 0x000fe20000000f00 */
[----:B------:R-:W-:Y:S01]  /*7f80*/  IMAD.MOV.U32 R41, RZ, RZ, R98 ;  /* 0x000000ffff297224 */ /* 0x000fe200078e0062 */
[----:B------:R-:W-:Y:S01]  /*7f90*/  ISETP.GE.AND P4, PT, R226, UR4, PT ;  /* 0x00000004e2007c0c */ /* 0x000fe2000bf86270 */
[C---:B------:R-:W-:Y:S02]  /*7fa0*/  IMAD R43, R48.reuse, UR39, R43 ;  /* 0x00000027302b7c24 */ /* 0x040fe4000f8e022b */
[----:B------:R-:W-:-:S04]  /*7fb0*/  IMAD.WIDE.U32 R40, R48, UR38, R40 ;  /* 0x0000002630287c25 */ /* 0x000fc8000f8e0028 */
[----:B------:R-:W-:Y:S01]  /*7fc0*/  IMAD.IADD R41, R41, 0x1, R43 ;  /* 0x0000000129297824 */ /* 0x000fe200078e022b */
[C---:B------:R-:W-:Y:S01]  /*7fd0*/  LEA R50, P1, R40.reuse, UR36, 0x1 ;  /* 0x0000002428327c11 */ /* 0x040fe2000f8208ff */
[----:B-1----:R-:W1:Y:S03]  /*7fe0*/  @!P5 LDS.128 R36, [R101+0x400] ;  /* 0x000400006524d984 */ /* 0x002e660000000c00 */
[----:B------:R-:W-:-:S05]  /*7ff0*/  LEA.HI.X R51, R40, UR37, R41, 0x1, P1 ;  /* 0x0000002528337c11 */ /* 0x000fca00088f0c29 */
[----:B-1----:R-:W-:Y:S04]  /*8000*/  @!P5 STG.E.128 desc[UR60][R50.64], R36 ;  /* 0x000000243200d986 */ /* 0x002fe8000c101d3c */
[----:B------:R-:W1:Y:S04]  /*8010*/  @!P4 LDS.128 R36, [R101+0x2400] ;  /* 0x002400006524c984 */ /* 0x000e680000000c00 */
[----:B-1----:R-:W-:Y:S01]  /*8020*/  @!P4 STG.E.128 desc[UR60][R50.64+0x80], R36 ;  /* 0x000080243200c986 */ /* 0x002fe2000c101d3c */
[----:B---3--:R-:W-:Y:S02]  /*8030*/  ISETP.GE.AND P1, PT, R44, UR4, PT ;  /* 0x000000042c007c0c */ /* 0x008fe4000bf26270 */
[----:B----4-:R-:W-:-:S11]  /*8040*/  ISETP.GE.AND P5, PT, R42, UR4, PT ;  /* 0x000000042a007c0c */ /* 0x010fd6000bfa6270 */
[----:B------:R-:W1:Y:S04]  /*8050*/  @!P1 LDS.128 R40, [R101+0x4400] ;  /* 0x0044000065289984 */ /* 0x000e680000000c00 */
[----:B------:R-:W3:Y:S04]  /*8060*/  @!P5 LDS.128 R44, [R101+0x6400] ;  /* 0x00640000652cd984 */ /* 0x000ee80000000c00 */
[----:B-1----:R4:W-:Y:S04]  /*8070*/  @!P1 STG.E.128 desc[UR60][R50.64+0x100], R40 ;  /* 0x0001002832009986 */ /* 0x0029e8000c101d3c */
[----:B---3--:R4:W-:Y:S02]  /*8080*/  @!P5 STG.E.128 desc[UR60][R50.64+0x180], R44 ;  /* 0x0001802c3200d986 */ /* 0x0089e4000c101d3c */
.L_x_1839:
[----:B------:R-:W-:Y:S05]  /*8090*/  BSYNC B0 ;  /* 0x0000000000007941 */ /* 0x000fea0003800000 */
.L_x_1838:
[----:B-1----:R-:W-:Y:S01]  /*80a0*/  VIADD R36, R218, 0x20 ;  /* 0x00000020da247836 */ /* 0x002fe20000000000 */
[----:B------:R-:W-:Y:S04]  /*80b0*/  BSSY B0, `(.L_x_1840) ;  /* 0x000001c000007945 */ /* 0x000fe80003800000 */
[----:B------:R-:W-:-:S13]  /*80c0*/  ISETP.GE.AND P1, PT, R36, R105, PT ;  /* 0x000000692400720c */ /* 0x000fda0003f26270 */
[----:B------:R-:W-:Y:S05]  /*80d0*/  @P1 BRA `(.L_x_1841) ;  /* 0x0000000000641947 */ /* 0x000fea0003800000 */
[----:B----4-:R-:W3:Y:S01]  /*80e0*/  LDL R44, [R1+0x24] ;  /* 0x00002400012c7983 */ /* 0x010ee20000100800 */
[----:B------:R-:W-:-:S03]  /*80f0*/  ULDC UR4, c[0x0][0x2f4] ;  /* 0x0000bd0000047ab9 */ /* 0x000fc60000000800 */
[----:B------:R-:W4:Y:S01]  /*8100*/  LDL R42, [R1+0x28] ;  /* 0x00002800012a7983 */ /* 0x000f220000100800 */
[----:B------:R-:W-:Y:S01]  /*8110*/  ISETP.GE.AND P1, PT, R18, UR4, PT ;  /* 0x0000000412007c0c */ /* 0x000fe2000bf26270 */
[----:B------:R-:W-:Y:S01]  /*8120*/  IMAD.MOV.U32 R40, RZ, RZ, R86 ;  /* 0x000000ffff287224 */ /* 0x000fe200078e0056 */
[----:B------:R-:W-:Y:S02]  /*8130*/  IADD3 R43, P4, R48, 0x20, RZ ;  /* 0x00000020302b7810 */ /* 0x000fe40007f9e0ff */
[----:B------:R-:W-:Y:S02]  /*8140*/  MOV R41, R98 ;  /* 0x0000006200297202 */ /* 0x000fe40000000f00 */
[----:B------:R-:W-:Y:S01]  /*8150*/  ISETP.GE.AND P5, PT, R226, UR4, PT ;  /* 0x00000004e2007c0c */ /* 0x000fe2000bfa6270 */
[----:B------:R-:W-:Y:S02]  /*8160*/  IMAD.X R48, RZ, RZ, R49, P4 ;  /* 0x000000ffff307224 */ /* 0x000fe400020e0631 */
[----:B------:R-:W-:-:S04]  /*8170*/  IMAD.WIDE.U32 R40, R43, UR38, R40 ;  /* 0x000000262b287c25 */ /* 0x000fc8000f8e0028 */
[----:B------:R-:W1:Y:S01]  /*8180*/  @!P1 LDS.128 R36, [R101+0x1400] ;  /* 0x0014000065249984 */ /* 0x000e620000000c00 */
[----:B------:R-:W-:-:S04]  /*8190*/  IMAD R48, R48, UR38, RZ ;  /* 0x0000002630307c24 */ /* 0x000fc8000f8e02ff */
[----:B------:R-:W-:Y:S01]  /*81a0*/  IMAD R43, R43, UR39, R48 ;  /* 0x000000272b2b7c24 */ /* 0x000fe2000f8e0230 */
[----:B------:R-:W-:-:S03]  /*81b0*/  LEA R48, P4, R40, UR36, 0x1 ;  /* 0x0000002428307c11 */ /* 0x000fc6000f8808ff */
[----:B------:R-:W-:-:S05]  /*81c0*/  IMAD.IADD R41, R41, 0x1, R43 ;  /* 0x0000000129297824 */ /* 0x000fca00078e022b */
        /* <DEDUP_REMOVED lines=10> */
.L_x_1841:
[----:B------:R-:W-:Y:S05]  /*8270*/  BSYNC B0 ;  /* 0x0000000000007941 */ /* 0x000fea0003800000 */
.L_x_1840:
[----:B------:R-:W3:Y:S01]  /*8280*/  LDL.LU R37, [R1] ;  /* 0x0000000001257983 */ /* 0x000ee20000300800 */
[----:B------:R-:W-:Y:S01]  /*8290*/  VIADD R17, R17, 0x1 ;  /* 0x0000000111117836 */ /* 0x000fe20000000000 */
[----:B------:R-:W-:Y:S01]  /*82a0*/  ISETP.NE.AND P4, PT, R100, RZ, PT ;  /* 0x000000ff6400720c */ /* 0x000fe20003f85270 */
[----:B0-2---:R-:W-:Y:S01]  /*82b0*/  @!P0 VIADD R99, R99, 0x308c0 ;  /* 0x000308c063638836 */ /* 0x005fe20000000000 */
[----:B------:R-:W-:Y:S01]  /*82c0*/  @!PT LDS RZ, [RZ] ;  /* 0x00000000fffff984 */ /* 0x000fe20000000800 */
[----:B------:R-:W-:Y:S01]  /*82d0*/  @!PT LDS RZ, [RZ] ;  /* 0x00000000fffff984 */ /* 0x000fe20000000800 */
[----:B------:R-:W-:Y:S01]  /*82e0*/  @!PT LDS RZ, [RZ] ;  /* 0x00000000fffff984 */ /* 0x000fe20000000800 */
[----:B------:R-:W-:Y:S01]  /*82f0*/  @!PT LDS RZ, [RZ] ;  /* 0x00000000fffff984 */ /* 0x000fe20000000800 */
[----:B------:R0:W-:Y:S06]  /*8300*/  MEMBAR.ALL.CTA ;  /* 0x0000000000007992 */ /* 0x0001ec0000008000 */
[----:B0-----:R-:W0:Y:S02]  /*8310*/  FENCE.VIEW.ASYNC.S ;  /* 0x00000000000073c6 */ /* 0x001e240000000000 */
[----:B0-----:R0:W-:Y:S01]  /*8320*/  BAR.SYNC.DEFER_BLOCKING R104, 0x80 ;  /* 0x000200680000751d */ /* 0x0011e20000010000 */
[----:B------:R-:W-:-:S02]  /*8330*/  ISETP.NE.AND P1, PT, R17, 0x2, PT ;  /* 0x000000021100780c */ /* 0x000fc40003f25270 */
[----:B------:R-:W-:Y:S02]  /*8340*/  @!P0 PRMT R99, RZ, 0x654, R99 ;  /* 0x00000654ff638816 */ /* 0x000fe40000000063 */
[----:B------:R-:W-:Y:S02]  /*8350*/  SEL R36, RZ, 0x1, P1 ;  /* 0x00000001ff247807 */ /* 0x000fe40000800000 */
[----:B------:R-:W-:Y:S01]  /*8360*/  SEL R17, R17, RZ, P1 ;  /* 0x000000ff11117207 */ /* 0x000fe20000800000 */
[----:B------:R0:W-:Y:S01]  /*8370*/  @!P0 SYNCS.ARRIVE.TRANS64.RED.A1T0 RZ, [R99+URZ], RZ ;  /* 0x000000ff63ff89a7 */ /* 0x0001e2000810043f */
[----:B------:R-:W-:Y:S02]  /*8380*/  PLOP3.LUT P0, PT, PT, PT, PT, 0x8, 0x0 ;  /* 0x000000000000781c */ /* 0x000fe40003f0e170 */
[----:B---3--:R-:W-:-:S05]  /*8390*/  LOP3.LUT R37, R37, R36, RZ, 0x3c, !PT ;  /* 0x0000002425257212 */ /* 0x008fca00078e3cff */
[----:B------:R0:W-:Y:S01]  /*83a0*/  STL [R1], R37 ;  /* 0x0000002501007387 */ /* 0x0001e20000100800 */
[----:B------:R-:W-:Y:S05]  /*83b0*/  @P4 BRA `(.L_x_1842) ;  /* 0xffffffa400fc4947 */ /* 0x000fea000383ffff */
.L_x_1762:
[----:B------:R-:W2:Y:S01]  /*83c0*/  LDL R36, [R1+0x2c] ;  /* 0x00002c0001247983 */ /* 0x000ea20000100800 */
[----:B------:R-:W3:Y:S01]  /*83d0*/  LDC R0, c[0x0][0x448] ;  /* 0x00011200ff007b82 */ /* 0x000ee20000000800 */
[----:B------:R-:W-:Y:S01]  /*83e0*/  IADD3 R5, R221, 0x1, -R220 ;  /* 0x00000001dd057810 */ /* 0x000fe20007ffe8dc */
[----:B------:R-:W-:Y:S06]  /*83f0*/  BSSY B0, `(.L_x_1843) ;  /* 0x000000d000007945 */ /* 0x000fec0003800000 */
[----:B------:R-:W1:Y:S01]  /*8400*/  LDC.64 R6, c[0x0][0x9e0] ;  /* 0x00027800ff067b82 */ /* 0x000e620000000a00 */
[----:B---3--:R-:W-:-:S02]  /*8410*/  ISETP.NE.AND P1, PT, R0, 0x1, PT ;  /* 0x000000010000780c */ /* 0x008fc40003f25270 */
[----:B-1----:R-:W-:-:S11]  /*8420*/  ISETP.GE.AND P2, PT, R7, 0x1, PT ;  /* 0x000000010700780c */ /* 0x002fd60003f46270 */
[----:B------:R-:W1:Y:S08]  /*8430*/  @P1 LDC R3, c[0x0][0x44c] ;  /* 0x00011300ff031b82 */ /* 0x000e700000000800 */
[----:B------:R-:W3:Y:S01]  /*8440*/  @P1 LDC R2, c[0x0][0x450] ;  /* 0x00011400ff021b82 */ /* 0x000ee20000000800 */
[----:B--2---:R-:W-:-:S04]  /*8450*/  VIADD R0, R36, 0x7f ;  /* 0x0000007f24007836 */ /* 0x004fc80000000000 */
[----:B-1----:R-:W-:-:S05]  /*8460*/  @P1 IMAD.HI.U32 R3, R0, R3, RZ ;  /* 0x0000000300031227 */ /* 0x002fca00078e00ff */
[----:B---3--:R-:W-:-:S05]  /*8470*/  @P1 SHF.R.U32.HI R0, RZ, R2, R3 ;  /* 0x00000002ff001219 */ /* 0x008fca0000011603 */
[----:B------:R-:W-:Y:S01]  /*8480*/  IMAD.IADD R3, R5, 0x1, R0 ;  /* 0x0000000105037824 */ /* 0x000fe200078e0200 */
[----:B------:R-:W-:Y:S06]  /*8490*/  @P0 BRA `(.L_x_1844) ;  /* 0x0000000000080947 */ /* 0x000fec0003800000 */
[----:B------:R-:W1:Y:S02]  /*84a0*/  FENCE.VIEW.ASYNC.G ;  /* 0x00000000000073c6 */ /* 0x000e640000000100 */
[----:B-1----:R-:W-:Y:S06]  /*84b0*/  BAR.ARV 0xc, 0x180 ;  /* 0x0306000000007b1d */ /* 0x002fec0000002000 */
.L_x_1844:
[----:B------:R-:W-:Y:S05]  /*84c0*/  BSYNC B0 ;  /* 0x0000000000007941 */ /* 0x000fea0003800000 */
.L_x_1843:
[----:B------:R-:W-:Y:S01]  /*84d0*/  IADD3 R0, R3, R6, RZ ;  /* 0x0000000603007210 */ /* 0x000fe20007ffe0ff */
[----:B------:R-:W-:Y:S06]  /*84e0*/  @!P2 BRA `(.L_x_1845) ;  /* 0x000000000048a947 */ /* 0x000fec0003800000 */
[C---:B------:R-:W-:Y:S01]  /*84f0*/  ISETP.GT.AND P0, PT, R3.reuse, RZ, PT ;  /* 0x000000ff0300720c */ /* 0x040fe20003f04270 */
[----:B------:R-:W-:Y:S01]  /*8500*/  BSSY B0, `(.L_x_1846) ;  /* 0x000000e000007945 */ /* 0x000fe20003800000 */
[----:B------:R-:W-:-:S11]  /*8510*/  VIADD R2, R3, 0xffffffff ;  /* 0xffffffff03027836 */ /* 0x000fd60000000000 */
[----:B------:R-:W-:Y:S05]  /*8520*/  @P0 BRA `(.L_x_1847) ;  /* 0x00000000001c0947 */ /* 0x000fea0003800000 */
[----:B------:R-:W-:Y:S01]  /*8530*/  ISETP.NE.AND P0, PT, R7, 0x1, PT ;  /* 0x000000010700780c */ /* 0x000fe20003f05270 */
[----:B------:R-:W-:-:S12]  /*8540*/  IMAD.MOV R3, RZ, RZ, -R3 ;  /* 0x000000ffff037224 */ /* 0x000fd800078e0a03 */
[----:B------:R-:W1:Y:S02]  /*8550*/  @P0 LDC.64 R4, c[0x0][0x9e8] ;  /* 0x00027a00ff040b82 */ /* 0x000e640000000a00 */
[----:B-1----:R-:W-:-:S05]  /*8560*/  @P0 IMAD.HI.U32 R2, R3, R4, RZ ;  /* 0x0000000403020227 */ /* 0x002fca00078e00ff */
[----:B------:R-:W-:-:S04]  /*8570*/  @P0 SHF.R.U32.HI R3, RZ, R5, R2 ;  /* 0x00000005ff030219 */ /* 0x000fc80000011602 */
[----:B------:R-:W-:Y:S01]  /*8580*/  LOP3.LUT R2, RZ, R3, RZ, 0x33, !PT ;  /* 0x00000003ff027212 */ /* 0x000fe200078e33ff */
[----:B------:R-:W-:Y:S06]  /*8590*/  BRA `(.L_x_1848) ;  /* 0x0000000000107947 */ /* 0x000fec0003800000 */
.L_x_1847:
[----:B------:R-:W-:-:S13]  /*85a0*/  ISETP.NE.AND P0, PT, R7, 0x1, PT ;  /* 0x000000010700780c */ /* 0x000fda0003f05270 */
[----:B------:R-:W1:Y:S02]  /*85b0*/  @P0 LDC.64 R4, c[0x0][0x9e8] ;  /* 0x00027a00ff040b82 */ /* 0x000e640000000a00 */
[----:B-1----:R-:W-:-:S05]  /*85c0*/  @P0 IMAD.HI.U32 R4, R2, R4, RZ ;  /* 0x0000000402040227 */ /* 0x002fca00078e00ff */
[----:B------:R-:W-:-:S07]  /*85d0*/  @P0 SHF.R.U32.HI R2, RZ, R5, R4 ;  /* 0x00000005ff020219 */ /* 0x000fce0000011604 */
.L_x_1848:
[----:B------:R-:W-:Y:S05]  /*85e0*/  BSYNC B0 ;  /* 0x0000000000007941 */ /* 0x000fea0003800000 */
.L_x_1846:
[----:B------:R-:W-:-:S05]  /*85f0*/  IMAD R3, R2, R7, R7 ;  /* 0x0000000702037224 */ /* 0x000fca00078e0207 */
[----:B------:R-:W-:-:S07]  /*8600*/  VIMNMX R0, R0, R3, PT ;  /* 0x0000000300007248 */ /* 0x000fce0003fe0100 */
.L_x_1845:
[----:B------:R-:W1:Y:S01]  /*8610*/  @P1 LDC R2, c[0x0][0x44c] ;  /* 0x00011300ff021b82 */ /* 0x000e620000000800 */
[----:B------:R-:W-:Y:S01]  /*8620*/  VIADD R0, R0, 0x3f ;  /* 0x0000003f00007836 */ /* 0x000fe20000000000 */
[----:B------:R-:W-:Y:S01]  /*8630*/  ULDC UR4, c[0x0][0x9dc] ;  /* 0x0002770000047ab9 */ /* 0x000fe20000000800 */
[----:B------:R-:W-:-:S03]  /*8640*/  IMAD.MOV.U32 R5, RZ, RZ, R36 ;  /* 0x000000ffff057224 */ /* 0x000fc600078e0024 */
[----:B------:R-:W-:Y:S02]  /*8650*/  SHF.R.S32.HI R3, RZ, 0x1f, R0 ;  /* 0x0000001fff037819 */ /* 0x000fe40000011400 */
[----:B------:R-:W2:Y:S02]  /*8660*/  @P1 LDC R9, c[0x0][0x450] ;  /* 0x00011400ff091b82 */ /* 0x000ea40000000800 */
[----:B------:R-:W-:-:S04]  /*8670*/  LEA.HI R3, R3, R0, RZ, 0x6 ;  /* 0x0000000003037211 */ /* 0x000fc800078f30ff */
[----:B------:R-:W-:-:S04]  /*8680*/  SHF.R.S32.HI R0, RZ, 0x6, R3 ;  /* 0x00000006ff007819 */ /* 0x000fc80000011403 */
[----:B------:R-:W-:Y:S01]  /*8690*/  VIMNMX R103, R103, R0, PT ;  /* 0x0000000067677248 */ /* 0x000fe20003fe0100 */
[----:B-1----:R-:W-:-:S05]  /*86a0*/  @P1 IMAD.HI.U32 R2, R36, R2, RZ ;  /* 0x0000000224021227 */ /* 0x002fca00078e00ff */
[----:B--2---:R-:W-:-:S05]  /*86b0*/  @P1 SHF.R.U32.HI R5, RZ, R9, R2 ;  /* 0x00000009ff051219 */ /* 0x004fca0000011602 */
[----:B------:R-:W-:-:S05]  /*86c0*/  IMAD.IADD R2, R106, 0x1, R5 ;  /* 0x000000016a027824 */ /* 0x000fca00078e0205 */
[----:B------:R-:W-:Y:S01]  /*86d0*/  IADD3 R0, R2, -UR4, RZ ;  /* 0x8000000402007c10 */ /* 0x000fe2000fffe0ff */
[----:B------:R-:W-:Y:S06]  /*86e0*/  @!P2 BRA `(.L_x_1849) ;  /* 0x000000000044a947 */ /* 0x000fec0003800000 */
[----:B------:R-:W-:Y:S01]  /*86f0*/  ISETP.GT.AND P0, PT, R2, -0x1, PT ;  /* 0xffffffff0200780c */ /* 0x000fe20003f04270 */
[----:B------:R-:W-:-:S12]  /*8700*/  BSSY B0, `(.L_x_1850) ;  /* 0x000000d000007945 */ /* 0x000fd80003800000 */
[----:B------:R-:W-:Y:S05]  /*8710*/  @P0 BRA `(.L_x_1851) ;  /* 0x00000000001c0947 */ /* 0x000fea0003800000 */
[----:B------:R-:W-:Y:S02]  /*8720*/  ISETP.NE.AND P0, PT, R7, 0x1, PT ;  /* 0x000000010700780c */ /* 0x000fe40003f05270 */
[----:B------:R-:W-:-:S11]  /*8730*/  LOP3.LUT R3, RZ, R2, RZ, 0x33, !PT ;  /* 0x00000002ff037212 */ /* 0x000fd600078e33ff */
[----:B------:R-:W1:Y:S02]  /*8740*/  @P0 LDC.64 R4, c[0x0][0x9e8] ;  /* 0x00027a00ff040b82 */ /* 0x000e640000000a00 */
[----:B-1----:R-:W-:-:S05]  /*8750*/  @P0 IMAD.HI.U32 R2, R3, R4, RZ ;  /* 0x0000000403020227 */ /* 0x002fca00078e00ff */
[----:B------:R-:W-:-:S04]  /*8760*/  @P0 SHF.R.U32.HI R3, RZ, R5, R2 ;  /* 0x00000005ff030219 */ /* 0x000fc80000011602 */
[----:B------:R-:W-:Y:S01]  /*8770*/  LOP3.LUT R2, RZ, R3, RZ, 0x33, !PT ;  /* 0x00000003ff027212 */ /* 0x000fe200078e33ff */
[----:B------:R-:W-:Y:S06]  /*8780*/  BRA `(.L_x_1852) ;  /* 0x0000000000107947 */ /* 0x000fec0003800000 */
.L_x_1851:
[----:B------:R-:W-:-:S13]  /*8790*/  ISETP.NE.AND P0, PT, R7, 0x1, PT ;  /* 0x000000010700780c */ /* 0x000fda0003f05270 */
[----:B------:R-:W1:Y:S02]  /*87a0*/  @P0 LDC.64 R4, c[0x0][0x9e8] ;  /* 0x00027a00ff040b82 */ /* 0x000e640000000a00 */
[----:B-1----:R-:W-:-:S05]  /*87b0*/  @P0 IMAD.HI.U32 R4, R2, R4, RZ ;  /* 0x0000000402040227 */ /* 0x002fca00078e00ff */
[----:B------:R-:W-:-:S07]  /*87c0*/  @P0 SHF.R.U32.HI R2, RZ, R5, R4 ;  /* 0x00000005ff020219 */ /* 0x000fce0000011604 */
.L_x_1852:
[----:B------:R-:W-:Y:S05]  /*87d0*/  BSYNC B0 ;  /* 0x0000000000007941 */ /* 0x000fea0003800000 */
.L_x_1850:
[----:B------:R-:W-:-:S05]  /*87e0*/  IMAD R3, R2, R7, RZ ;  /* 0x0000000702037224 */ /* 0x000fca00078e02ff */
[----:B------:R-:W-:-:S07]  /*87f0*/  VIMNMX R0, R0, R3, !PT ;  /* 0x0000000300007248 */ /* 0x000fce0007fe0100 */
.L_x_1849:
[----:B------:R-:W-:Y:S02]  /*8800*/  SHF.R.S32.HI R3, RZ, 0x1f, R0 ;  /* 0x0000001fff037819 */ /* 0x000fe40000011400 */
[----:B------:R-:W-:Y:S02]  /*8810*/  CS2R R150, SRZ ;  /* 0x0000000000967805 */ /* 0x000fe4000001ff00 */
[----:B------:R-:W-:Y:S02]  /*8820*/  PLOP3.LUT P0, PT, PT, PT, PT, 0x80, 0x0 ;  /* 0x000000000000781c */ /* 0x000fe40003f0f070 */
[----:B------:R-:W-:Y:S02]  /*8830*/  CS2R R148, SRZ ;  /* 0x0000000000947805 */ /* 0x000fe4000001ff00 */
[----:B------:R-:W-:Y:S01]  /*8840*/  LEA.HI R6, R3, R0, RZ, 0x6 ;  /* 0x0000000003067211 */ /* 0x000fe200078f30ff */
[----:B------:R-:W-:Y:S01]  /*8850*/  IMAD.MOV.U32 R0, RZ, RZ, RZ ;  /* 0x000000ffff007224 */ /* 0x000fe200078e00ff */
[----:B------:R-:W-:-:S02]  /*8860*/  CS2R R146, SRZ ;  /* 0x0000000000927805 */ /* 0x000fc4000001ff00 */
[----:B------:R-:W-:Y:S02]  /*8870*/  CS2R R144, SRZ ;  /* 0x0000000000907805 */ /* 0x000fe4000001ff00 */
[----:B------:R-:W-:Y:S02]  /*8880*/  SHF.R.S32.HI R6, RZ, 0x6, R6 ;  /* 0x00000006ff067819 */ /* 0x000fe40000011406 */
[----:B------:R-:W-:Y:S02]  /*8890*/  CS2R R142, SRZ ;  /* 0x00000000008e7805 */ /* 0x000fe4000001ff00 */
[----:B------:R-:W-:Y:S02]  /*88a0*/  CS2R R140, SRZ ;  /* 0x00000000008c7805 */ /* 0x000fe4000001ff00 */
[----:B------:R-:W-:Y:S02]  /*88b0*/  CS2R R138, SRZ ;  /* 0x00000000008a7805 */ /* 0x000fe4000001ff00 */
[----:B------:R-:W-:-:S02]  /*88c0*/  VIMNMX R14, RZ, R6, !PT ;  /* 0x00000006ff0e7248 */ /* 0x000fc40007fe0100 */
[----:B------:R-:W-:Y:S02]  /*88d0*/  CS2R R136, SRZ ;  /* 0x0000000000887805 */ /* 0x000fe4000001ff00 */
[----:B------:R-:W-:Y:S02]  /*88e0*/  CS2R R124, SRZ ;  /* 0x00000000007c7805 */ /* 0x000fe4000001ff00 */
[----:B------:R-:W-:Y:S02]  /*88f0*/  CS2R R120, SRZ ;  /* 0x0000000000787805 */ /* 0x000fe4000001ff00 */
[----:B------:R-:W-:Y:S01]  /*8900*/  ISETP.GT.AND P1, PT, R103, R14, PT ;  /* 0x0000000e6700720c */ /* 0x000fe20003f24270 */
[----:B------:R1:W-:Y:S01]  /*8910*/  STL [R1+0x4c], R14 ;  /* 0x00004c0e01007387 */ /* 0x0003e20000100800 */
[----:B------:R-:W-:Y:S02]  /*8920*/  CS2R R132, SRZ ;  /* 0x0000000000847805 */ /* 0x000fe4000001ff00 */
[----:B------:R-:W-:-:S02]  /*8930*/  CS2R R116, SRZ ;  /* 0x0000000000747805 */ /* 0x000fc4000001ff00 */
[----:B------:R-:W-:Y:S02]  /*8940*/  CS2R R112, SRZ ;  /* 0x0000000000707805 */ /* 0x000fe4000001ff00 */
[----:B------:R-:W-:Y:S01]  /*8950*/  CS2R R128, SRZ ;  /* 0x0000000000807805 */ /* 0x000fe2000001ff00 */
[----:B------:R-:W-:Y:S01]  /*8960*/  IMAD.MOV.U32 R170, RZ, RZ, RZ ;  /* 0x000000ffffaa7224 */ /* 0x000fe200078e00ff */
[----:B------:R-:W-:Y:S02]  /*8970*/  CS2R R108, SRZ ;  /* 0x00000000006c7805 */ /* 0x000fe4000001ff00 */
[----:B0-----:R-:W-:Y:S02]  /*8980*/  CS2R R104, SRZ ;  /* 0x0000000000687805 */ /* 0x001fe4000001ff00 */
        /* <DEDUP_REMOVED lines=18> */
[----:B----4-:R-:W-:Y:S02]  /*8ab0*/  CS2R R46, SRZ ;  /* 0x00000000002e7805 */ /* 0x010fe4000001ff00 */
        /* <DEDUP_REMOVED lines=28> */
[----:B------:R-:W-:Y:S02]  /*8c80*/  CS2R R28, SRZ ;  /* 0x00000000001c7805 */ /* 0x000fe4000001ff00 */
[----:B------:R-:W-:Y:S01]  /*8c90*/  CS2R R24, SRZ ;  /* 0x0000000000187805 */ /* 0x000fe2000001ff00 */
[----:B-1----:R-:W-:Y:S06]  /*8ca0*/  @!P1 BRA `(.L_x_1853) ;  /* 0x0000015000e49947 */ /* 0x002fec0003800000 */
[----:B------:R-:W2:Y:S01]  /*8cb0*/  LDL R14, [R1+0xa8] ;  /* 0x0000a800010e7983 */ /* 0x000ea20000100800 */
[----:B------:R-:W-:Y:S03]  /*8cc0*/  BSSY B6, `(.L_x_1854) ;  /* 0x000001c000067945 */ /* 0x000fe60003800000 */
[----:B--2---:R-:W0:Y:S02]  /*8cd0*/  SHFL.IDX PT, R0, R14, RZ, 0x1f ;  /* 0x00001fff0e007589 */ /* 0x004e2400000e0000 */
[----:B0-----:R-:W-:-:S04]  /*8ce0*/  LEA.HI R2, R0, R0, RZ, 0x1 ;  /* 0x0000000000027211 */ /* 0x001fc800078f08ff */
[----:B------:R-:W-:Y:S01]  /*8cf0*/  LOP3.LUT R3, R2, 0x1e, RZ, 0xc0, !PT ;  /* 0x0000001e02037812 */ /* 0x000fe200078ec0ff */
[----:B------:R-:W-:-:S03]  /*8d00*/  VIADD R2, R16, 0x10400 ;  /* 0x0001040010027836 */ /* 0x000fc60000000000 */
[----:B------:R-:W-:Y:S02]  /*8d10*/  IADD3 R3, R0, -R3, RZ ;  /* 0x8000000300037210 */ /* 0x000fe40007ffe0ff */
[----:B------:R-:W-:-:S03]  /*8d20*/  LOP3.LUT P0, RZ, R2, 0x3ff, RZ, 0xc0, !PT ;  /* 0x000003ff02ff7812 */ /* 0x000fc6000780c0ff */
[----:B------:R-:W-:Y:S01]  /*8d30*/  IMAD R3, R3, 0x2000, R2 ;  /* 0x0000200003037824 */ /* 0x000fe200078e0202 */
[----:B------:R-:W-:-:S04]  /*8d40*/  P2R R24, PR, RZ, 0x1 ;  /* 0x00000001ff187803 */ /* 0x000fc80000000000 */
[----:B------:R-:W-:-:S04]  /*8d50*/  SHF.R.U32.HI R2, RZ, 0x4, R3 ;  /* 0x00000004ff027819 */ /* 0x000fc80000011603 */
[----:B------:R-:W-:Y:S01]  /*8d60*/  LOP3.LUT R2, R2, 0x3fff, RZ, 0xc0, !PT ;  /* 0x00003fff02027812 */ /* 0x000fe200078ec0ff */
[----:B------:R-:W-:Y:S06]  /*8d70*/  @!P0 BRA `(.L_x_1855) ;  /* 0x0000000000408947 */ /* 0x000fec0003800000 */
        /* <DEDUP_REMOVED lines=16> */
.L_x_1855:
[----:B------:R-:W-:Y:S05]  /*8e80*/  BSYNC B6 ;  /* 0x0000000000067941 */ /* 0x000fea0003800000 */
.L_x_1854:
[----:B------:R-:W-:Y:S02]  /*8e90*/  ULDC UR4, c[0x0][0x3f4] ;  /* 0x0000fd0000047ab9 */ /* 0x000fe40000000800 */
[----:B------:R-:W-:-:S13]  /*8ea0*/  ISETP.LT.AND P0, PT, RZ, UR4, PT ;  /* 0x00000004ff007c0c */ /* 0x000fda000bf01270 */
[----:B------:R-:W-:Y:S05]  /*8eb0*/  @P0 BRA `(.L_x_1856) ;  /* 0x0000000000400947 */ /* 0x000fea0003800000 */
[----:B------:R-:W2:Y:S02]  /*8ec0*/  LDL R20, [R1+0x64] ;  /* 0x0000640001147983 */ /* 0x000ea40000100800 */
[----:B--2---:R-:W-:-:S04]  /*8ed0*/  LEA.HI R0, R20, R20, RZ, 0x1 ;  /* 0x0000001414007211 */ /* 0x004fc800078f08ff */
[----:B------:R-:W-:-:S05]  /*8ee0*/  LOP3.LUT R0, R0, 0xfffffffe, RZ, 0xc0, !PT ;  /* 0xfffffffe00007812 */ /* 0x000fca00078ec0ff */
[----:B------:R-:W-:-:S05]  /*8ef0*/  IMAD.IADD R0, R20, 0x1, -R0 ;  /* 0x0000000114007824 */ /* 0x000fca00078e0a00 */
[----:B------:R-:W-:-:S04]  /*8f00*/  SHF.L.U32 R3, R0, 0x1f, RZ ;  /* 0x0000001f00037819 */ /* 0x000fc800000006ff */
[----:B------:R0:W1:Y:S03]  /*8f10*/  SYNCS.PHASECHK.TRANS64.TRYWAIT P0, [R16+URZ+0x30800], R3 ;  /* 0x03080003100075a7 */ /* 0x000066000800017f */
[----:B-1----:R-:W-:Y:S05]  /*8f20*/  @!P0 NANOSLEEP.SYNCS 0x989680 ;  /* 0x009896800000895d */ /* 0x002fea0003900000 */
[----:B------:R-:W1:Y:S01]  /*8f30*/  @!P0 SYNCS.PHASECHK.TRANS64 P0, [R16+URZ+0x30800], R3 ;  /* 0x03080003100085a7 */ /* 0x000e62000800007f */
[----:B------:R-:W-:Y:S04]  /*8f40*/  BSSY B0, `(.L_x_1857) ;  /* 0x0000006000007945 */ /* 0x000fe80003800000 */
[----:B-1----:R-:W-:Y:S05]  /*8f50*/  @P0 BRA `(.L_x_1858) ;  /* 0x0000000000100947 */ /* 0x002fea0003800000 */
.L_x_1859:
[----:B-1----:R1:W2:Y:S02]  /*8f60*/  SYNCS.PHASECHK.TRANS64.TRYWAIT P0, [R16+URZ+0x30800], R3 ;  /* 0x03080003100075a7 */ /* 0x0022a4000800017f */
[----:B--2---:R-:W-:Y:S05]  /*8f70*/  @!P0 NANOSLEEP.SYNCS 0x989680 ;  /* 0x009896800000895d */ /* 0x004fea0003900000 */
[----:B------:R-:W2:Y:S02]  /*8f80*/  @!P0 SYNCS.PHASECHK.TRANS64 P0, [R16+URZ+0x30800], R3 ;  /* 0x03080003100085a7 */ /* 0x000ea4000800007f */
[----:B--2---:R-:W-:Y:S05]  /*8f90*/  @!P0 BRA `(.L_x_1859) ;  /* 0xfffffffc00f08947 */ /* 0x004fea000383ffff */
.L_x_1858:
[----:B------:R-:W-:Y:S05]  /*8fa0*/  BSYNC B0 ;  /* 0x0000000000007941 */ /* 0x000fea0003800000 */
.L_x_1857:
[----:B------:R-:W-:Y:S05]  /*8fb0*/  BRA `(.L_x_1860) ;  /* 0x0000009000fc7947 */ /* 0x000fea0003800000 */
.L_x_1856:
[----:B------:R-:W-:Y:S01]  /*8fc0*/  ISETP.NE.AND P0, PT, R24, RZ, PT ;  /* 0x000000ff1800720c */ /* 0x000fe20003f05270 */
[----:B------:R-:W-:Y:S01]  /*8fd0*/  ULDC.64 UR4, c[0x0][0x3f8] ;  /* 0x0000fe0000047ab9 */ /* 0x000fe20000000a00 */
[----:B-----5:R-:W-:Y:S01]  /*8fe0*/  SHF.R.S32.HI R0, RZ, 0x1f, R23 ;  /* 0x0000001fff007819 */ /* 0x020fe20000011417 */
[----:B------:R-:W-:Y:S01]  /*8ff0*/  ULDC.64 UR6, c[0x0][0x408] ;  /* 0x0001020000067ab9 */ /* 0x000fe20000000a00 */
[----:B------:R-:W-:Y:S01]  /*9000*/  IMAD.WIDE.U32 R24, R23, UR4, RZ ;  /* 0x0000000417187c25 */ /* 0x000fe2000f8e00ff */
[----:B------:R-:W-:Y:S03]  /*9010*/  BSSY B6, `(.L_x_1861) ;  /* 0x0000019000067945 */ /* 0x000fe60003800000 */
[C---:B------:R-:W-:Y:S02]  /*9020*/  IMAD R4, R0.reuse, UR4, RZ ;  /* 0x0000000400047c24 */ /* 0x040fe4000f8e02ff */
[----:B------:R-:W-:-:S02]  /*9030*/  IMAD R0, R0, UR6, RZ ;  /* 0x0000000600007c24 */ /* 0x000fc4000f8e02ff */
[C---:B------:R-:W-:Y:S02]  /*9040*/  IMAD R3, R23.reuse, UR5, R4 ;  /* 0x0000000517037c24 */ /* 0x040fe4000f8e0204 */
[C---:B------:R-:W-:Y:S02]  /*9050*/  IMAD R29, R23.reuse, UR7, R0 ;  /* 0x00000007171d7c24 */ /* 0x040fe4000f8e0200 */
[----:B------:R-:W-:Y:S01]  /*9060*/  IMAD.WIDE.U32 R26, R23, UR6, RZ ;  /* 0x00000006171a7c25 */ /* 0x000fe2000f8e00ff */
[----:B------:R-:W-:-:S03]  /*9070*/  IADD3 R23, R3, R25, RZ ;  /* 0x0000001903177210 */ /* 0x000fc60007ffe0ff */
[----:B------:R-:W-:Y:S01]  /*9080*/  IMAD.IADD R29, R29, 0x1, R27 ;  /* 0x000000011d1d7824 */ /* 0x000fe200078e021b */
        /* <DEDUP_REMOVED lines=17> */
.L_x_1862:
[----:B------:R-:W-:Y:S05]  /*91a0*/  BSYNC B6 ;  /* 0x0000000000067941 */ /* 0x000fea0003800000 */
.L_x_1861:
[----:B------:R-:W2:Y:S01]  /*91b0*/  LDL R114, [R1+0x2c] ;  /* 0x00002c0001727983 */ /* 0x000ea20000100800 */
[----:B------:R-:W-:-:S03]  /*91c0*/  ULDC.U8 UR4, c[0x0][0x410] ;  /* 0x0001040000047ab9 */ /* 0x000fc60000000000 */
[----:B------:R-:W3:Y:S01]  /*91d0*/  LDL R20, [R1+0x54] ;  /* 0x0000540001147983 */ /* 0x000ee20000100800 */
[----:B------:R-:W-:Y:S01]  /*91e0*/  ISETP.NE.AND P0, PT, RZ, UR4, PT ;  /* 0x00000004ff007c0c */ /* 0x000fe2000bf05270 */
[----:B------:R-:W-:Y:S01]  /*91f0*/  BSSY B0, `(.L_x_1863) ;  /* 0x0000913000007945 */ /* 0x000fe20003800000 */
[----:B--2---:R-:W-:-:S05]  /*9200*/  IMAD.IADD R10, R218, 0x1, R114 ;  /* 0x00000001da0a7824 */ /* 0x004fca00078e0272 */
[----:B---3--:R-:W-:-:S06]  /*9210*/  LEA R3, R20, R10, 0x5 ;  /* 0x0000000a14037211 */ /* 0x008fcc00078e28ff */
[----:B------:R-:W-:Y:S05]  /*9220*/  @!P0 BRA `(.L_x_1864) ;  /* 0x0000004400e48947 */ /* 0x000fea0003800000 */
[----:B------:R-:W0:Y:S01]  /*9230*/  LDC R93, c[0x0][0x448] ;  /* 0x00011200ff5d7b82 */ /* 0x000e220000000800 */
[----:B------:R-:W-:Y:S01]  /*9240*/  ULDC.64 UR4, c[0x0][0x3f8] ;  /* 0x0000fe0000047ab9 */ /* 0x000fe20000000a00 */
[----:B------:R-:W-:Y:S01]  /*9250*/  ULDC.64 UR6, c[0x0][0x408] ;  /* 0x0001020000067ab9 */ /* 0x000fe20000000a00 */
[----:B------:R-:W-:Y:S01]  /*9260*/  IMAD.MOV.U32 R6, RZ, RZ, R24 ;  /* 0x000000ffff067224 */ /* 0x000fe200078e0018 */
[----:B------:R-:W-:Y:S01]  /*9270*/  SHF.R.S32.HI R79, RZ, 0x1f, R234 ;  /* 0x0000001fff4f7819 */ /* 0x000fe200000114ea */
[----:B------:R-:W-:Y:S02]  /*9280*/  IMAD.MOV.U32 R7, RZ, RZ, R23 ;  /* 0x000000ffff077224 */ /* 0x000fe400078e0017 */
[----:B------:R-:W-:Y:S01]  /*9290*/  IMAD.MOV.U32 R4, RZ, RZ, R26 ;  /* 0x000000ffff047224 */ /* 0x000fe200078e001a */
[----:B0-----:R-:W-:-:S13]  /*92a0*/  ISETP.NE.AND P0, PT, R93, 0x1, PT ;  /* 0x000000015d00780c */ /* 0x001fda0003f05270 */
[----:B------:R-:W0:Y:S08]  /*92b0*/  @P0 LDC R0, c[0x0][0x44c] ;  /* 0x00011300ff000b82 */ /* 0x000e300000000800 */
[----:B------:R-:W1:Y:S01]  /*92c0*/  @P0 LDC R5, c[0x0][0x450] ;  /* 0x00011400ff050b82 */ /* 0x000e620000000800 */
[----:B0-----:R-:W-:-:S05]  /*92d0*/  @P0 IMAD.HI.U32 R0, R3, R0, RZ ;  /* 0x0000000003000227 */ /* 0x001fca00078e00ff */
[----:B-1----:R-:W-:Y:S01]  /*92e0*/  @P0 SHF.R.U32.HI R3, RZ, R5, R0 ;  /* 0x00000005ff030219 */ /* 0x002fe20000011600 */
[----:B------:R-:W-:-:S03]  /*92f0*/  IMAD.MOV.U32 R5, RZ, RZ, R29 ;  /* 0x000000ffff057224 */ /* 0x000fc600078e001d */
[----:B------:R-:W-:Y:S01]  /*9300*/  SHF.R.S32.HI R0, RZ, 0x1f, R3 ;  /* 0x0000001fff007819 */ /* 0x000fe20000011403 */
[----:B------:R-:W-:-:S04]  /*9310*/  IMAD.WIDE.U32 R6, R3, UR4, R6 ;  /* 0x0000000403067c25 */ /* 0x000fc8000f8e0006 */
[C---:B------:R-:W-:Y:S02]  /*9320*/  IMAD R8, R0.reuse, UR4, RZ ;  /* 0x0000000400087c24 */ /* 0x040fe4000f8e02ff */
[----:B------:R-:W-:Y:S02]  /*9330*/  IMAD R0, R0, UR6, RZ ;  /* 0x0000000600007c24 */ /* 0x000fe4000f8e02ff */
[C---:B------:R-:W-:Y:S01]  /*9340*/  IMAD R9, R3.reuse, UR5, R8 ;  /* 0x0000000503097c24 */ /* 0x040fe2000f8e0208 */
[----:B------:R-:W-:Y:S01]  /*9350*/  ULDC.64 UR4, c[0x0][0x3e8] ;  /* 0x0000fa0000047ab9 */ /* 0x000fe20000000a00 */
[----:B------:R-:W-:-:S04]  /*9360*/  IMAD.WIDE.U32 R4, R3, UR6, R4 ;  /* 0x0000000603047c25 */ /* 0x000fc8000f8e0004 */
[----:B------:R-:W-:Y:S01]  /*9370*/  IMAD R11, R3, UR7, R0 ;  /* 0x00000007030b7c24 */ /* 0x000fe2000f8e0200 */
[----:B------:R-:W-:Y:S01]  /*9380*/  ULDC.64 UR6, c[0x0][0x400] ;  /* 0x0001000000067ab9 */ /* 0x000fe20000000a00 */
[----:B------:R-:W-:Y:S01]  /*9390*/  IMAD.IADD R9, R7, 0x1, R9 ;  /* 0x0000000107097824 */ /* 0x000fe200078e0209 */
[----:B------:R-:W-:Y:S01]  /*93a0*/  LEA R3, P0, R6, UR4, 0x1 ;  /* 0x0000000406037c11 */ /* 0x000fe2000f8008ff */
[----:B------:R-:W-:Y:S01]  /*93b0*/  UMOV UR4, 0xffffffff ;  /* 0xffffffff00047882 */ /* 0x000fe20000000000 */
[----:B------:R-:W-:Y:S02]  /*93c0*/  LEA R0, P1, R4, UR6, 0x1 ;  /* 0x0000000604007c11 */ /* 0x000fe4000f8208ff */
[----:B------:R-:W-:Y:S02]  /*93d0*/  IADD3 R7, R5, R11, RZ ;  /* 0x0000000b05077210 */ /* 0x000fe40007ffe0ff */
[----:B------:R-:W-:Y:S02]  /*93e0*/  LEA.HI.X R6, R6, UR5, R9, 0x1, P0 ;  /* 0x0000000506067c11 */ /* 0x000fe400080f0c09 */
[----:B------:R-:W-:Y:S01]  /*93f0*/  LEA.HI.X R7, R4, UR7, R7, 0x1, P1 ;  /* 0x0000000704077c11 */ /* 0x000fe200088f0c07 */
[----:B------:R-:W-:Y:S06]  /*9400*/  BRA.DIV UR4, `(.L_x_1865) ;  /* 0x0000020e04e07947 */ /* 0x000fec000b800000 */
[----:B------:R0:W1:Y:S04]  /*9410*/  SHFL.IDX PT, R5, R6, RZ, 0x181f ;  /* 0x00181fff06057589 */ /* 0x00006800000e0000 */
[----:B------:R0:W2:Y:S04]  /*9420*/  SHFL.IDX PT, R4, R3, RZ, 0x181f ;  /* 0x00181fff03047589 */ /* 0x0000a800000e0000 */
[----:B------:R0:W3:Y:S04]  /*9430*/  SHFL.IDX PT, R9, R7, RZ, 0x181f ;  /* 0x00181fff07097589 */ /* 0x0000e800000e0000 */
[----:B------:R0:W4:Y:S02]  /*9440*/  SHFL.IDX PT, R14, R0, RZ, 0x181f ;  /* 0x00181fff000e7589 */ /* 0x00012400000e0000 */
.L_x_2246:
[----:B------:R-:W-:Y:S01]  /*9450*/  IMAD R93, R220, R93, RZ ;  /* 0x0000005ddc5d7224 */ /* 0x000fe200078e02ff */
        /* <DEDUP_REMOVED lines=9> */
[----:B------:R-:W-:-:S03]  /*94f0*/  CS2R R74, SRZ ;  /* 0x00000000004a7805 */ /* 0x000fc6000001ff00 */
[----:B------:R-:W-:Y:S05]  /*9500*/  @P0 BRA `(.L_x_1867) ;  /* 0x0000000000b00947 */ /* 0x000fea0003800000 */
[----:B------:R-:W3:Y:S01]  /*9510*/  LDL R8, [R1+0x78] ;  /* 0x0000780001087983 */ /* 0x000ee20000100800 */
[----:B------:R-:W-:-:S03]  /*9520*/  ULDC UR4, c[0x0][0x3f4] ;  /* 0x0000fd0000047ab9 */ /* 0x000fc60000000800 */
[----:B------:R-:W3:Y:S01]  /*9530*/  LDL R11, [R1+0x74] ;  /* 0x00007400010b7983 */ /* 0x000ee20000100800 */
[----:B------:R-:W-:Y:S02]  /*9540*/  ISETP.GE.AND P2, PT, R234, UR4, PT ;  /* 0x00000004ea007c0c */ /* 0x000fe4000bf46270 */
[----:B------:R-:W-:Y:S02]  /*9550*/  CS2R R76, SRZ ;  /* 0x00000000004c7805 */ /* 0x000fe4000001ff00 */
[----:B------:R-:W-:Y:S02]  /*9560*/  ISETP.GE.AND P1, PT, R235, UR4, PT ;  /* 0x00000004eb007c0c */ /* 0x000fe4000bf26270 */
[----:B------:R-:W-:Y:S02]  /*9570*/  CS2R R74, SRZ ;  /* 0x00000000004a7805 */ /* 0x000fe4000001ff00 */
[----:B------:R-:W-:Y:S02]  /*9580*/  ISETP.GE.AND P0, PT, R237, UR4, PT ;  /* 0x00000004ed007c0c */ /* 0x000fe4000bf06270 */
[----:B------:R-:W-:-:S03]  /*9590*/  ISETP.GE.AND P3, PT, R200, UR4, PT ;  /* 0x00000004c8007c0c */ /* 0x000fc6000bf66270 */
[C---:B------:R-:W-:Y:S01]  /*95a0*/  @!P2 IMAD.SHL.U32 R27, R234.reuse, 0x2, RZ ;  /* 0x00000002ea1ba824 */ /* 0x040fe200078e00ff */
[----:B------:R-:W-:-:S03]  /*95b0*/  @!P2 SHF.L.U64.HI R34, R234, 0x1, R79 ;  /* 0x00000001ea22a819 */ /* 0x000fc6000001024f */
[----:B------:R-:W-:-:S04]  /*95c0*/  @!P1 IMAD.SHL.U32 R31, R235, 0x2, RZ ;  /* 0x00000002eb1f9824 */ /* 0x000fc800078e00ff */
[----:B------:R-:W-:Y:S01]  /*95d0*/  @!P0 IMAD.SHL.U32 R15, R237, 0x2, RZ ;  /* 0x00000002ed0f8824 */ /* 0x000fe200078e00ff */
[----:B--2---:R-:W-:Y:S01]  /*95e0*/  @!P2 IADD3 R24, P4, R4, R27, RZ ;  /* 0x0000001b0418a210 */ /* 0x004fe20007f9e0ff */
[----:B-1----:R-:W-:Y:S01]  /*95f0*/  @!P3 IMAD.WIDE R12, R200, 0x2, R4 ;  /* 0x00000002c80cb825 */ /* 0x002fe200078e0204 */
[----:B------:R-:W-:Y:S02]  /*9600*/  @!P1 IADD3 R28, P5, R4, R31, RZ ;  /* 0x0000001f041c9210 */ /* 0x000fe40007fbe0ff */
[C---:B----4-:R-:W-:Y:S01]  /*9610*/  @!P2 IADD3 R26, P6, R14.reuse, R27, RZ ;  /* 0x0000001b0e1aa210 */ /* 0x050fe20007fde0ff */
[----:B------:R-:W-:Y:S01]  /*9620*/  @!P2 IMAD.X R25, R5, 0x1, R34, P4 ;  /* 0x000000010519a824 */ /* 0x000fe200020e0622 */
[----:B------:R-:W-:Y:S02]  /*9630*/  @!P1 IADD3 R30, P4, R14, R31, RZ ;  /* 0x0000001f0e1e9210 */ /* 0x000fe40007f9e0ff */
[----:B------:R-:W-:Y:S02]  /*9640*/  CS2R R72, SRZ ;  /* 0x0000000000487805 */ /* 0x000fe4000001ff00 */
[----:B---3--:R-:W-:-:S02]  /*9650*/  @!P2 IADD3.X R27, R9, R34, RZ, P6, !PT ;  /* 0x00000022091ba210 */ /* 0x008fc400037fe4ff */
[----:B------:R-:W-:Y:S02]  /*9660*/  CS2R R70, SRZ ;  /* 0x0000000000467805 */ /* 0x000fe4000001ff00 */
[----:B------:R-:W-:Y:S02]  /*9670*/  @!P0 IADD3 R4, P6, R4, R15, RZ ;  /* 0x0000000f04048210 */ /* 0x000fe40007fde0ff */
[----:B------:R-:W-:Y:S02]  /*9680*/  CS2R R68, SRZ ;  /* 0x0000000000447805 */ /* 0x000fe4000001ff00 */
[----:B------:R-:W-:Y:S02]  /*9690*/  CS2R R66, SRZ ;  /* 0x0000000000427805 */ /* 0x000fe4000001ff00 */
[----:B------:R-:W-:Y:S02]  /*96a0*/  CS2R R60, SRZ ;  /* 0x00000000003c7805 */ /* 0x000fe4000001ff00 */
[----:B------:R-:W-:Y:S01]  /*96b0*/  CS2R R58, SRZ ;  /* 0x00000000003a7805 */ /* 0x000fe2000001ff00 */
[----:B------:R1:W5:Y:S04]  /*96c0*/  @!P3 LD.E.64 R76, desc[UR60][R12.64] ;  /* 0x0000003c0c4cb980 */ /* 0x000368000c101b00 */
[----:B------:R1:W5:Y:S04]  /*96d0*/  @!P2 LD.E.64 R72, desc[UR60][R24.64] ;  /* 0x0000003c1848a980 */ /* 0x000368000c101b00 */
[----:B------:R1:W5:Y:S01]  /*96e0*/  @!P2 LD.E.64 R70, desc[UR60][R26.64] ;  /* 0x0000003c1a46a980 */ /* 0x000362000c101b00 */
[----:B------:R-:W-:Y:S01]  /*96f0*/  @!P1 SHF.L.U64.HI R32, R235, 0x1, R8 ;  /* 0x00000001eb209819 */ /* 0x000fe20000010208 */
[----:B------:R-:W-:-:S04]  /*9700*/  @!P3 IMAD.MOV.U32 R8, RZ, RZ, R14 ;  /* 0x000000ffff08b224 */ /* 0x000fc800078e000e */
[----:B------:R-:W-:Y:S01]  /*9710*/  @!P3 IMAD.WIDE R20, R200, 0x2, R8 ;  /* 0x00000002c814b825 */ /* 0x000fe200078e0208 */
[----:B------:R-:W-:-:S03]  /*9720*/  @!P0 SHF.L.U64.HI R8, R237, 0x1, R11 ;  /* 0x00000001ed088819 */ /* 0x000fc6000001020b */
[--C-:B------:R-:W-:Y:S01]  /*9730*/  @!P1 IMAD.X R29, R5, 0x1, R32.reuse, P5 ;  /* 0x00000001051d9824 */ /* 0x100fe200028e0620 */
[----:B------:R-:W-:Y:S01]  /*9740*/  @!P0 IADD3 R14, P5, R14, R15, RZ ;  /* 0x0000000f0e0e8210 */ /* 0x000fe20007fbe0ff */
[----:B------:R-:W-:Y:S01]  /*9750*/  @!P1 IMAD.X R31, R9, 0x1, R32, P4 ;  /* 0x00000001091f9824 */ /* 0x000fe200020e0620 */
[----:B------:R1:W5:Y:S01]  /*9760*/  @!P3 LD.E.64 R74, desc[UR60][R20.64] ;  /* 0x0000003c144ab980 */ /* 0x000362000c101b00 */
[--C-:B------:R-:W-:Y:S02]  /*9770*/  @!P0 IMAD.X R5, R5, 0x1, R8.reuse, P6 ;  /* 0x0000000105058824 */ /* 0x100fe400030e0608 */
[----:B------:R-:W-:Y:S01]  /*9780*/  @!P0 IMAD.X R15, R9, 0x1, R8, P5 ;  /* 0x00000001090f8824 */ /* 0x000fe200028e0608 */
[----:B------:R1:W5:Y:S04]  /*9790*/  @!P1 LD.E.64 R68, desc[UR60][R28.64] ;  /* 0x0000003c1c449980 */ /* 0x000368000c101b00 */
[----:B------:R1:W5:Y:S04]  /*97a0*/  @!P1 LD.E.64 R66, desc[UR60][R30.64] ;  /* 0x0000003c1e429980 */ /* 0x000368000c101b00 */
[----:B------:R1:W5:Y:S04]  /*97b0*/  @!P0 LD.E.64 R60, desc[UR60][R4.64] ;  /* 0x0000003c043c8980 */ /* 0x000368000c101b00 */
[----:B------:R1:W5:Y:S02]  /*97c0*/  @!P0 LD.E.64 R58, desc[UR60][R14.64] ;  /* 0x0000003c0e3a8980 */ /* 0x000364000c101b00 */
.L_x_1867:
[----:B------:R-:W-:Y:S05]  /*97d0*/  BSYNC B1 ;  /* 0x0000000000017941 */ /* 0x000fea0003800000 */
.L_x_1866:
[----:B-12--5:R-:W-:Y:S01]  /*97e0*/  IMAD.MOV.U32 R4, RZ, RZ, R60 ;  /* 0x000000ffff047224 */ /* 0x026fe200078e003c */
[----:B------:R-:W-:Y:S01]  /*97f0*/  MOV R5, R61 ;  /* 0x0000003d00057202 */ /* 0x000fe20000000f00 */
[----:B------:R-:W-:Y:S01]  /*9800*/  IMAD.MOV.U32 R8, RZ, RZ, R68 ;  /* 0x000000ffff087224 */ /* 0x000fe200078e0044 */
[----:B------:R-:W-:Y:S01]  /*9810*/  UMOV UR4, 0xffffffff ;  /* 0xffffffff00047882 */ /* 0x000fe20000000000 */
[----:B---3--:R-:W-:Y:S01]  /*9820*/  IMAD.MOV.U32 R9, RZ, RZ, R69 ;  /* 0x000000ffff097224 */ /* 0x008fe200078e0045 */
[----:B------:R-:W-:Y:S01]  /*9830*/  PRMT R104, R4, 0x5410, R5 ;  /* 0x0000541004687816 */ /* 0x000fe20000000005 */
[----:B------:R-:W-:Y:S01]  /*9840*/  IMAD.MOV.U32 R4, RZ, RZ, R72 ;  /* 0x000000ffff047224 */ /* 0x000fe200078e0048 */
[----:B------:R-:W-:Y:S01]  /*9850*/  CS2R R46, SRZ ;  /* 0x00000000002e7805 */ /* 0x000fe2000001ff00 */
[----:B------:R-:W-:Y:S01]  /*9860*/  IMAD.MOV.U32 R5, RZ, RZ, R73 ;  /* 0x000000ffff057224 */ /* 0x000fe200078e0049 */
        /* <DEDUP_REMOVED lines=16> */
[----:B------:R-:W-:-:S03]  /*9970*/  IMAD.MOV.U32 R9, RZ, RZ, R75 ;  /* 0x000000ffff097224 */ /* 0x000fc600078e004b */
[----:B------:R-:W-:Y:S02]  /*9980*/  PRMT R112, R8, 0x7610, R112 ;  /* 0x0000761008707816 */ /* 0x000fe40000000070 */
[----:B------:R-:W-:Y:S01]  /*9990*/  PRMT R111, R111, 0x5410, R9 ;  /* 0x000054106f6f7816 */ /* 0x000fe20000000009 */
[----:B------:R-:W-:Y:S06]  /*99a0*/  BRA.DIV UR4, `(.L_x_1868) ;  /* 0x0000020a04e87947 */ /* 0x000fec000b800000 */
[----:B------:R1:W2:Y:S04]  /*99b0*/  SHFL.IDX PT, R5, R6, 0x1, 0x181f ;  /* 0x00381f0006057f89 */ /* 0x0002a800000e0000 */
[----:B------:R1:W3:Y:S04]  /*99c0*/  SHFL.IDX PT, R4, R3, 0x1, 0x181f ;  /* 0x00381f0003047f89 */ /* 0x0002e800000e0000 */
[----:B------:R1:W0:Y:S04]  /*99d0*/  SHFL.IDX PT, R9, R7, 0x1, 0x181f ;  /* 0x00381f0007097f89 */ /* 0x00022800000e0000 */
[----:B----4-:R1:W4:Y:S02]  /*99e0*/  SHFL.IDX PT, R14, R0, 0x1, 0x181f ;  /* 0x00381f00000e7f89 */ /* 0x01032400000e0000 */
.L_x_2252:
[----:B------:R-:W-:Y:S01]  /*99f0*/  VIADD R8, R10, 0x20 ;  /* 0x000000200a087836 */ /* 0x000fe20000000000 */
        /* <DEDUP_REMOVED lines=8> */
[----:B------:R-:W-:-:S05]  /*9a80*/  CS2R R64, SRZ ;  /* 0x0000000000407805 */ /* 0x000fca000001ff00 */
[----:B------:R-:W-:Y:S05]  /*9a90*/  @P0 BRA `(.L_x_1870) ;  /* 0x0000000000b00947 */ /* 0x000fea0003800000 */
[----:B------:R-:W2:Y:S01]  /*9aa0*/  LDL R12, [R1+0x78] ;  /* 0x00007800010c7983 */ /* 0x000ea20000100800 */
[----:B------:R-:W-:-:S03]  /*9ab0*/  ULDC UR4, c[0x0][0x3f4] ;  /* 0x0000fd0000047ab9 */ /* 0x000fc60000000800 */
[----:B------:R-:W2:Y:S01]  /*9ac0*/  LDL R11, [R1+0x74] ;  /* 0x00007400010b7983 */ /* 0x000ea20000100800 */
        /* <DEDUP_REMOVED lines=9> */
[----:B----4-:R-:W-:Y:S01]  /*9b60*/  @!P3 IMAD.MOV.U32 R8, RZ, RZ, R14 ;  /* 0x000000ffff08b224 */ /* 0x010fe200078e000e */
[----:B---3--:R-:W-:Y:S01]  /*9b70*/  @!P2 IADD3 R26, P4, R4, R25, RZ ;  /* 0x00000019041aa210 */ /* 0x008fe20007f9e0ff */
[----:B--2---:R-:W-:Y:S01]  /*9b80*/  @!P3 IMAD.WIDE R28, R200, 0x2, R4 ;  /* 0x00000002c81cb825 */ /* 0x004fe200078e0204 */
[----:B------:R-:W-:Y:S02]  /*9b90*/  @!P1 IADD3 R20, P5, R4, R13, RZ ;  /* 0x0000000d04149210 */ /* 0x000fe40007fbe0ff */
[----:B------:R-:W-:Y:S01]  /*9ba0*/  @!P2 IADD3 R24, P6, R14, R25, RZ ;  /* 0x000000190e18a210 */ /* 0x000fe20007fde0ff */
[----:B------:R-:W-:Y:S01]  /*9bb0*/  @!P2 IMAD.X R27, R5, 0x1, R32, P4 ;  /* 0x00000001051ba824 */ /* 0x000fe200020e0620 */
[----:B------:R-:W-:Y:S01]  /*9bc0*/  @!P0 SHF.L.U32 R15, R237, 0x1, RZ ;  /* 0x00000001ed0f8819 */ /* 0x000fe200000006ff */
[----:B0-----:R-:W-:Y:S01]  /*9bd0*/  @!P3 IMAD.WIDE R30, R200, 0x2, R8 ;  /* 0x00000002c81eb825 */ /* 0x001fe200078e0208 */
[----:B------:R-:W-:Y:S02]  /*9be0*/  CS2R R54, SRZ ;  /* 0x0000000000367805 */ /* 0x000fe4000001ff00 */
[----:B------:R-:W-:-:S02]  /*9bf0*/  CS2R R56, SRZ ;  /* 0x0000000000387805 */ /* 0x000fc4000001ff00 */
[----:B------:R-:W-:Y:S01]  /*9c00*/  CS2R R50, SRZ ;  /* 0x0000000000327805 */ /* 0x000fe2000001ff00 */
[----:B------:R-:W-:Y:S01]  /*9c10*/  @!P2 IMAD.X R25, R9, 0x1, R32, P6 ;  /* 0x000000010919a824 */ /* 0x000fe200030e0620 */
[----:B------:R-:W-:Y:S02]  /*9c20*/  @!P0 IADD3 R4, P6, R4, R15, RZ ;  /* 0x0000000f04048210 */ /* 0x000fe40007fde0ff */
[----:B------:R-:W-:Y:S02]  /*9c30*/  CS2R R52, SRZ ;  /* 0x0000000000347805 */ /* 0x000fe4000001ff00 */
[----:B------:R-:W-:Y:S02]  /*9c40*/  CS2R R46, SRZ ;  /* 0x00000000002e7805 */ /* 0x000fe4000001ff00 */
[----:B------:R-:W-:Y:S01]  /*9c50*/  CS2R R48, SRZ ;  /* 0x0000000000307805 */ /* 0x000fe2000001ff00 */
[----:B------:R0:W5:Y:S04]  /*9c60*/  @!P3 LD.E.64 R62, desc[UR60][R28.64] ;  /* 0x0000003c1c3eb980 */ /* 0x000168000c101b00 */
[----:B------:R0:W5:Y:S04]  /*9c70*/  @!P3 LD.E.64 R64, desc[UR60][R30.64] ;  /* 0x0000003c1e40b980 */ /* 0x000168000c101b00 */
[----:B------:R0:W5:Y:S04]  /*9c80*/  @!P2 LD.E.64 R54, desc[UR60][R26.64] ;  /* 0x0000003c1a36a980 */ /* 0x000168000c101b00 */
[----:B------:R0:W5:Y:S01]  /*9c90*/  @!P2 LD.E.64 R56, desc[UR60][R24.64] ;  /* 0x0000003c1838a980 */ /* 0x000162000c101b00 */
[----:B------:R-:W-:-:S02]  /*9ca0*/  @!P1 SHF.L.U64.HI R34, R235, 0x1, R12 ;  /* 0x00000001eb229819 */ /* 0x000fc4000001020c */
[C---:B------:R-:W-:Y:S02]  /*9cb0*/  @!P1 IADD3 R12, P4, R14.reuse, R13, RZ ;  /* 0x0000000d0e0c9210 */ /* 0x040fe40007f9e0ff */
[----:B------:R-:W-:Y:S01]  /*9cc0*/  @!P0 SHF.L.U64.HI R8, R237, 0x1, R11 ;  /* 0x00000001ed088819 */ /* 0x000fe2000001020b */
[--C-:B------:R-:W-:Y:S01]  /*9cd0*/  @!P1 IMAD.X R21, R5, 0x1, R34.reuse, P5 ;  /* 0x0000000105159824 */ /* 0x100fe200028e0622 */
[----:B------:R-:W-:Y:S01]  /*9ce0*/  @!P0 IADD3 R14, P5, R14, R15, RZ ;  /* 0x0000000f0e0e8210 */ /* 0x000fe20007fbe0ff */
[----:B------:R-:W-:Y:S01]  /*9cf0*/  @!P1 IMAD.X R13, R9, 0x1, R34, P4 ;  /* 0x00000001090d9824 */ /* 0x000fe200020e0622 */
[----:B------:R-:W-:Y:S02]  /*9d00*/  @!P0 IADD3.X R5, R5, R8, RZ, P6, !PT ;  /* 0x0000000805058210 */ /* 0x000fe400037fe4ff */
[----:B------:R0:W5:Y:S01]  /*9d10*/  @!P1 LD.E.64 R50, desc[UR60][R20.64] ;  /* 0x0000003c14329980 */ /* 0x000162000c101b00 */
[----:B------:R-:W-:-:S03]  /*9d20*/  @!P0 IMAD.X R15, R9, 0x1, R8, P5 ;  /* 0x00000001090f8824 */ /* 0x000fc600028e0608 */
[----:B------:R0:W5:Y:S04]  /*9d30*/  @!P1 LD.E.64 R52, desc[UR60][R12.64] ;  /* 0x0000003c0c349980 */ /* 0x000168000c101b00 */
[----:B------:R0:W5:Y:S04]  /*9d40*/  @!P0 LD.E.64 R46, desc[UR60][R4.64] ;  /* 0x0000003c042e8980 */ /* 0x000168000c101b00 */
[----:B------:R0:W5:Y:S02]  /*9d50*/  @!P0 LD.E.64 R48, desc[UR60][R14.64] ;  /* 0x0000003c0e308980 */ /* 0x000164000c101b00 */
.L_x_1870:
[----:B------:R-:W-:Y:S05]  /*9d60*/  BSYNC B1 ;  /* 0x0000000000017941 */ /* 0x000fea0003800000 */
.L_x_1869:
[----:B0--3-5:R-:W-:Y:S01]  /*9d70*/  IMAD.MOV.U32 R4, RZ, RZ, R46 ;  /* 0x000000ffff047224 */ /* 0x029fe200078e002e */
[----:B------:R-:W-:Y:S01]  /*9d80*/  UMOV UR4, 0xffffffff ;  /* 0xffffffff00047882 */ /* 0x000fe20000000000 */
[----:B--2---:R-:W-:Y:S02]  /*9d90*/  IMAD.MOV.U32 R5, RZ, RZ, R47 ;  /* 0x000000ffff057224 */ /* 0x004fe400078e002f */
[----:B------:R-:W-:Y:S02]  /*9da0*/  IMAD.MOV.U32 R8, RZ, RZ, R50 ;  /* 0x000000ffff087224 */ /* 0x000fe400078e0032 */
[----:B------:R-:W-:Y:S01]  /*9db0*/  IMAD.MOV.U32 R9, RZ, RZ, R51 ;  /* 0x000000ffff097224 */ /* 0x000fe200078e0033 */
[----:B------:R-:W-:Y:S01]  /*9dc0*/  PRMT R91, R5, 0x5410, R4 ;  /* 0x00005410055b7816 */ /* 0x000fe20000000004 */
[----:B------:R-:W-:Y:S01]  /*9dd0*/  IMAD.MOV.U32 R5, RZ, RZ, R55 ;  /* 0x000000ffff057224 */ /* 0x000fe200078e0037 */
[----:B------:R-:W-:Y:S02]  /*9de0*/  MOV R4, R54 ;  /* 0x0000003600047202 */ /* 0x000fe40000000f00 */
[----:B------:R-:W-:Y:S01]  /*9df0*/  PRMT R92, R8, 0x5410, R9 ;  /* 0x00005410085c7816 */ /* 0x000fe20000000009 */
[----:B------:R-:W-:Y:S01]  /*9e00*/  IMAD.MOV.U32 R8, RZ, RZ, R62 ;  /* 0x000000ffff087224 */ /* 0x000fe200078e003e */
[----:B------:R-:W-:Y:S01]  /*9e10*/  PRMT R97, R4, 0x5410, R5 ;  /* 0x0000541004617816 */ /* 0x000fe20000000005 */
[----:B------:R-:W-:-:S02]  /*9e20*/  IMAD.MOV.U32 R9, RZ, RZ, R63 ;  /* 0x000000ffff097224 */ /* 0x000fc400078e003f */
        /* <DEDUP_REMOVED lines=11> */
[----:B------:R-:W-:-:S04]  /*9ee0*/  PRMT R98, R4, 0x5410, R5 ;  /* 0x0000541004627816 */ /* 0x000fc80000000005 */
[----:B------:R-:W-:Y:S01]  /*9ef0*/  PRMT R102, R8, 0x5410, R9 ;  /* 0x0000541008667816 */ /* 0x000fe20000000009 */
[----:B------:R-:W-:Y:S06]  /*9f00*/  BRA.DIV UR4, `(.L_x_1871) ;  /* 0x0000020a04007947 */ /* 0x000fec000b800000 */
[----:B------:R0:W2:Y:S04]  /*9f10*/  SHFL.IDX PT, R5, R6, 0x2, 0x181f ;  /* 0x00581f0006057f89 */ /* 0x0000a800000e0000 */
[----:B------:R0:W3:Y:S04]  /*9f20*/  SHFL.IDX PT, R4, R3, 0x2, 0x181f ;  /* 0x00581f0003047f89 */ /* 0x0000e800000e0000 */
[----:B------:R0:W0:Y:S04]  /*9f30*/  SHFL.IDX PT, R9, R7, 0x2, 0x181f ;  /* 0x00581f0007097f89 */ /* 0x00002800000e0000 */
[----:B----4-:R4:W0:Y:S02]  /*9f40*/  SHFL.IDX PT, R14, R0, 0x2, 0x181f ;  /* 0x00581f00000e7f89 */ /* 0x01082400000e0000 */
.L_x_2258:
[----:B------:R-:W-:Y:S01]  /*9f50*/  IADD3 R8, R10, 0x40, RZ ;  /* 0x000000400a087810 */ /* 0x000fe20007ffe0ff */
[----:B------:R-:W-:Y:S01]  /*9f60*/  BSSY B1, `(.L_x_1872) ;  /* 0x0000037000017945 */ /* 0x000fe20003800000 */
[----:B------:R-:W-:Y:S02]  /*9f70*/  CS2R R28, SRZ ;  /* 0x00000000001c7805 */ /* 0x000fe4000001ff00 */
[----:B------:R-:W-:Y:S02]  /*9f80*/  CS2R R34, SRZ ;  /* 0x0000000000227805 */ /* 0x000fe4000001ff00 */
[----:B------:R-:W-:Y:S02]  /*9f90*/  ISETP.GE.AND P0, PT, R8, R93, PT ;  /* 0x0000005d0800720c */ /* 0x000fe40003f06270 */
[----:B------:R-:W-:Y:S02]  /*9fa0*/  CS2R R38, SRZ ;  /* 0x0000000000267805 */ /* 0x000fe4000001ff00 */
[----:B------:R-:W-:-:S02]  /*9fb0*/  CS2R R42, SRZ ;  /* 0x00000000002a7805 */ /* 0x000fc4000001ff00 */
[----:B------:R-:W-:Y:S02]  /*9fc0*/  CS2R R26, SRZ ;  /* 0x00000000001a7805 */ /* 0x000fe4000001ff00 */
[----:B------:R-:W-:Y:S02]  /*9fd0*/  CS2R R36, SRZ ;  /* 0x0000000000247805 */ /* 0x000fe4000001ff00 */
[----:B------:R-:W-:Y:S02]  /*9fe0*/  CS2R R40, SRZ ;  /* 0x0000000000287805 */ /* 0x000fe4000001ff00 */
[----:B------:R-:W-:Y:S01]  /*9ff0*/  CS2R R44, SRZ ;  /* 0x00000000002c7805 */ /* 0x000fe2000001ff00 */
[----:B------:R-:W-:Y:S06]  /*a000*/  @P0 BRA `(.L_x_1873) ;  /* 0x0000000000b00947 */ /* 0x000fec0003800000 */
[----:B------:R-:W4:Y:S01]  /*a010*/  LDL R12, [R1+0x78] ;  /* 0x00007800010c7983 */ /* 0x000f220000100800 */
[----:B------:R-:W-:-:S03]  /*a020*/  ULDC UR4, c[0x0][0x3f4] ;  /* 0x0000fd0000047ab9 */ /* 0x000fc60000000800 */
[----:B------:R-:W4:Y:S01]  /*a030*/  LDL R11, [R1+0x74] ;  /* 0x00007400010b7983 */ /* 0x000f220000100800 */
        /* <DEDUP_REMOVED lines=9> */
[----:B0-----:R-:W-:Y:S01]  /*a0d0*/  @!P3 IMAD.MOV.U32 R8, RZ, RZ, R14 ;  /* 0x000000ffff08b224 */ /* 0x001fe200078e000e */
[C---:B---3--:R-:W-:Y:S01]  /*a0e0*/  @!P2 IADD3 R30, P4, R4.reuse, R25, RZ ;  /* 0x00000019041ea210 */ /* 0x048fe20007f9e0ff */
[----:B------:R-:W-:Y:S01]  /*a0f0*/  @!P0 IMAD.SHL.U32 R15, R237, 0x2, RZ ;  /* 0x00000002ed0f8824 */ /* 0x000fe200078e00ff */
[----:B------:R-:W-:Y:S01]  /*a100*/  @!P1 IADD3 R20, P5, R4, R13, RZ ;  /* 0x0000000d04149210 */ /* 0x000fe20007fbe0ff */
[----:B--2---:R-:W-:Y:S01]  /*a110*/  @!P3 IMAD.WIDE R26, R200, 0x2, R4 ;  /* 0x00000002c81ab825 */ /* 0x004fe200078e0204 */
[----:B------:R-:W-:-:S03]  /*a120*/  @!P2 IADD3 R24, P6, R14, R25, RZ ;  /* 0x000000190e18a210 */ /* 0x000fc60007fde0ff */
[----:B------:R-:W-:Y:S01]  /*a130*/  @!P2 IMAD.X R31, R5, 0x1, R32, P4 ;  /* 0x00000001051fa824 */ /* 0x000fe200020e0620 */
[----:B------:R-:W-:Y:S01]  /*a140*/  @!P2 IADD3.X R25, R9, R32, RZ, P6, !PT ;  /* 0x000000200919a210 */ /* 0x000fe200037fe4ff */
[----:B------:R-:W-:Y:S01]  /*a150*/  @!P3 IMAD.WIDE R28, R200, 0x2, R8 ;  /* 0x00000002c81cb825 */ /* 0x000fe200078e0208 */
[----:B------:R-:W-:Y:S01]  /*a160*/  @!P0 IADD3 R4, P6, R4, R15, RZ ;  /* 0x0000000f04048210 */ /* 0x000fe20007fde0ff */
[----:B------:R0:W5:Y:S01]  /*a170*/  @!P3 LD.E.64 R42, desc[UR60][R26.64] ;  /* 0x0000003c1a2ab980 */ /* 0x000162000c101b00 */
[----:B------:R-:W-:Y:S02]  /*a180*/  CS2R R38, SRZ ;  /* 0x0000000000267805 */ /* 0x000fe4000001ff00 */
[----:B------:R-:W-:Y:S02]  /*a190*/  CS2R R40, SRZ ;  /* 0x0000000000287805 */ /* 0x000fe4000001ff00 */
[----:B------:R-:W-:Y:S01]  /*a1a0*/  CS2R R36, SRZ ;  /* 0x0000000000247805 */ /* 0x000fe2000001ff00 */
[----:B------:R2:W5:Y:S04]  /*a1b0*/  @!P3 LD.E.64 R44, desc[UR60][R28.64] ;  /* 0x0000003c1c2cb980 */ /* 0x000568000c101b00 */
[----:B------:R3:W5:Y:S01]  /*a1c0*/  @!P2 LD.E.64 R38, desc[UR60][R30.64] ;  /* 0x0000003c1e26a980 */ /* 0x000762000c101b00 */
[----:B0-----:R-:W-:-:S03]  /*a1d0*/  CS2R R26, SRZ ;  /* 0x00000000001a7805 */ /* 0x001fc6000001ff00 */
[----:B------:R3:W5:Y:S01]  /*a1e0*/  @!P2 LD.E.64 R40, desc[UR60][R24.64] ;  /* 0x0000003c1828a980 */ /* 0x000762000c101b00 */
[----:B--2---:R-:W-:Y:S02]  /*a1f0*/  CS2R R28, SRZ ;  /* 0x00000000001c7805 */ /* 0x004fe4000001ff00 */
[----:B----4-:R-:W-:Y:S02]  /*a200*/  @!P1 SHF.L.U64.HI R34, R235, 0x1, R12 ;  /* 0x00000001eb229819 */ /* 0x010fe4000001020c */
[C---:B------:R-:W-:Y:S02]  /*a210*/  @!P1 IADD3 R12, P4, R14.reuse, R13, RZ ;  /* 0x0000000d0e0c9210 */ /* 0x040fe40007f9e0ff */
[----:B------:R-:W-:Y:S01]  /*a220*/  @!P0 SHF.L.U64.HI R8, R237, 0x1, R11 ;  /* 0x00000001ed088819 */ /* 0x000fe2000001020b */
[--C-:B------:R-:W-:Y:S01]  /*a230*/  @!P1 IMAD.X R21, R5, 0x1, R34.reuse, P5 ;  /* 0x0000000105159824 */ /* 0x100fe200028e0622 */
[----:B------:R-:W-:Y:S01]  /*a240*/  @!P0 IADD3 R14, P5, R14, R15, RZ ;  /* 0x0000000f0e0e8210 */ /* 0x000fe20007fbe0ff */
[----:B------:R-:W-:Y:S01]  /*a250*/  @!P1 IMAD.X R13, R9, 0x1, R34, P4 ;  /* 0x00000001090d9824 */ /* 0x000fe200020e0622 */
[----:B------:R-:W-:Y:S01]  /*a260*/  CS2R R34, SRZ ;  /* 0x0000000000227805 */ /* 0x000fe2000001ff00 */
[----:B------:R-:W-:-:S02]  /*a270*/  @!P0 IMAD.X R5, R5, 0x1, R8, P6 ;  /* 0x0000000105058824 */ /* 0x000fc400030e0608 */
[----:B------:R-:W-:Y:S01]  /*a280*/  @!P0 IMAD.X R15, R9, 0x1, R8, P5 ;  /* 0x00000001090f8824 */ /* 0x000fe200028e0608 */
[----:B------:R3:W5:Y:S04]  /*a290*/  @!P1 LD.E.64 R36, desc[UR60][R12.64] ;  /* 0x0000003c0c249980 */ /* 0x000768000c101b00 */
[----:B------:R3:W5:Y:S04]  /*a2a0*/  @!P1 LD.E.64 R34, desc[UR60][R20.64] ;  /* 0x0000003c14229980 */ /* 0x000768000c101b00 */
[----:B------:R3:W5:Y:S04]  /*a2b0*/  @!P0 LD.E.64 R28, desc[UR60][R4.64] ;  /* 0x0000003c041c8980 */ /* 0x000768000c101b00 */
[----:B------:R3:W5:Y:S02]  /*a2c0*/  @!P0 LD.E.64 R26, desc[UR60][R14.64] ;  /* 0x0000003c0e1a8980 */ /* 0x000764000c101b00 */
.L_x_1873:
[----:B------:R-:W-:Y:S05]  /*a2d0*/  BSYNC B1 ;  /* 0x0000000000017941 */ /* 0x000fea0003800000 */
.L_x_1872:
[----:B---3-5:R-:W-:Y:S01]  /*a2e0*/  IMAD.MOV.U32 R4, RZ, RZ, R28 ;  /* 0x000000ffff047224 */ /* 0x028fe200078e001c */
[----:B--2---:R-:W-:Y:S01]  /*a2f0*/  MOV R5, R29 ;  /* 0x0000001d00057202 */ /* 0x004fe20000000f00 */
[----:B------:R-:W-:Y:S01]  /*a300*/  IMAD.MOV.U32 R8, RZ, RZ, R34 ;  /* 0x000000ffff087224 */ /* 0x000fe200078e0022 */
[----:B------:R-:W-:Y:S01]  /*a310*/  UMOV UR4, 0xffffffff ;  /* 0xffffffff00047882 */ /* 0x000fe20000000000 */
[----:B0-----:R-:W-:Y:S01]  /*a320*/  IMAD.MOV.U32 R9, RZ, RZ, R35 ;  /* 0x000000ffff097224 */ /* 0x001fe200078e0023 */
        /* <DEDUP_REMOVED lines=19> */
[----:B------:R-:W-:-:S04]  /*a460*/  CS2R R4, SRZ ;  /* 0x0000000000047805 */ /* 0x000fc8000001ff00 */
[----:B------:R-:W-:Y:S01]  /*a470*/  PRMT R100, R8, 0x5410, R9 ;  /* 0x0000541008647816 */ /* 0x000fe20000000009 */
[----:B------:R-:W-:Y:S06]  /*a480*/  BRA.DIV UR4, `(.L_x_1874) ;  /* 0x0000020604107947 */ /* 0x000fec000b800000 */
[----:B------:R0:W2:Y:S04]  /*a490*/  SHFL.IDX PT, R9, R6, 0x3, 0x181f ;  /* 0x00781f0006097f89 */ /* 0x0000a800000e0000 */
[----:B------:R0:W3:Y:S04]  /*a4a0*/  SHFL.IDX PT, R8, R3, 0x3, 0x181f ;  /* 0x00781f0003087f89 */ /* 0x0000e800000e0000 */
[----:B------:R0:W0:Y:S04]  /*a4b0*/  SHFL.IDX PT, R23, R7, 0x3, 0x181f ;  /* 0x00781f0007177f89 */ /* 0x00002800000e0000 */
[----:B-1--4-:R-:W1:Y:S02]  /*a4c0*/  SHFL.IDX PT, R0, R0, 0x3, 0x181f ;  /* 0x00781f0000007f89 */ /* 0x012e6400000e0000 */
.L_x_2264:
[----:B0-----:R-:W4:Y:S01]  /*a4d0*/  LDL R6, [R1+0x64] ;  /* 0x0000640001067983 */ /* 0x001f220000100800 */
        /* <DEDUP_REMOVED lines=9> */
[----:B----4-:R-:W-:-:S04]  /*a570*/  LEA.HI R3, R6, R6, RZ, 0x1 ;  /* 0x0000000606037211 */ /* 0x010fc800078f08ff */
[----:B------:R-:W-:-:S05]  /*a580*/  LOP3.LUT R3, R3, 0xfffffffe, RZ, 0xc0, !PT ;  /* 0xfffffffe03037812 */ /* 0x000fca00078ec0ff */
[----:B------:R-:W-:Y:S01]  /*a590*/  IMAD.IADD R3, R6, 0x1, -R3 ;  /* 0x0000000106037824 */ /* 0x000fe200078e0a03 */
[----:B------:R-:W-:-:S04]  /*a5a0*/  CS2R R6, SRZ ;  /* 0x0000000000067805 */ /* 0x000fc8000001ff00 */
[----:B------:R-:W-:Y:S01]  /*a5b0*/  SHF.L.U32 R113, R3, 0x1f, RZ ;  /* 0x0000001f03717819 */ /* 0x000fe200000006ff */
        /* <DEDUP_REMOVED lines=11> */
[----:B------:R-:W-:-:S07]  /*a670*/  @!P2 SHF.L.U64.HI R12, R234, 0x1, R79 ;  /* 0x00000001ea0ca819 */ /* 0x000fce000001024f */
[----:B------:R-:W-:Y:S01]  /*a680*/  @!P0 IMAD.SHL.U32 R85, R237, 0x2, RZ ;  /* 0x00000002ed558824 */ /* 0x000fe200078e00ff */
[-C--:B---3--:R-:W-:Y:S01]  /*a690*/  @!P2 IADD3 R82, P4, R8, R81.reuse, RZ ;  /* 0x000000510852a210 */ /* 0x088fe20007f9e0ff */
[----:B-1----:R-:W-:Y:S01]  /*a6a0*/  @!P3 IMAD.MOV.U32 R6, RZ, RZ, R0 ;  /* 0x000000ffff06b224 */ /* 0x002fe200078e0000 */
[----:B------:R-:W-:Y:S01]  /*a6b0*/  @!P2 IADD3 R80, P6, R0, R81, RZ ;  /* 0x000000510050a210 */ /* 0x000fe20007fde0ff */
[----:B------:R-:W-:Y:S02]  /*a6c0*/  @!P3 IMAD.MOV.U32 R7, RZ, RZ, R23 ;  /* 0x000000ffff07b224 */ /* 0x000fe400078e0017 */
[----:B--2---:R-:W-:Y:S02]  /*a6d0*/  @!P2 IMAD.X R83, R9, 0x1, R12, P4 ;  /* 0x000000010953a824 */ /* 0x004fe400020e060c */
[----:B------:R-:W-:-:S04]  /*a6e0*/  @!P3 IMAD.WIDE R4, R200, 0x2, R8 ;  /* 0x00000002c804b825 */ /* 0x000fc800078e0208 */
[----:B------:R-:W-:Y:S01]  /*a6f0*/  @!P3 IMAD.WIDE R6, R200, 0x2, R6 ;  /* 0x00000002c806b825 */ /* 0x000fe200078e0206 */
[----:B------:R0:W5:Y:S03]  /*a700*/  @!P3 LD.E.64 R30, desc[UR60][R4.64] ;  /* 0x0000003c041eb980 */ /* 0x000166000c101b00 */
[----:B------:R-:W-:Y:S01]  /*a710*/  @!P2 IMAD.X R81, R23, 0x1, R12, P6 ;  /* 0x000000011751a824 */ /* 0x000fe200030e060c */
[----:B------:R1:W5:Y:S01]  /*a720*/  @!P3 LD.E.64 R32, desc[UR60][R6.64] ;  /* 0x0000003c0620b980 */ /* 0x000362000c101b00 */
[----:B------:R-:W-:Y:S02]  /*a730*/  CS2R R20, SRZ ;  /* 0x0000000000147805 */ /* 0x000fe4000001ff00 */
[----:B------:R-:W-:Y:S02]  /*a740*/  CS2R R24, SRZ ;  /* 0x0000000000187805 */ /* 0x000fe4000001ff00 */
[----:B------:R-:W-:-:S02]  /*a750*/  CS2R R12, SRZ ;  /* 0x00000000000c7805 */ /* 0x000fc4000001ff00 */
[----:B0-----:R-:W-:Y:S01]  /*a760*/  CS2R R4, SRZ ;  /* 0x0000000000047805 */ /* 0x001fe2000001ff00 */
[----:B------:R0:W5:Y:S01]  /*a770*/  @!P2 LD.E.64 R20, desc[UR60][R82.64] ;  /* 0x0000003c5214a980 */ /* 0x000162000c101b00 */
[----:B-1----:R-:W-:-:S03]  /*a780*/  CS2R R6, SRZ ;  /* 0x0000000000067805 */ /* 0x002fc6000001ff00 */
[----:B------:R0:W5:Y:S01]  /*a790*/  @!P2 LD.E.64 R24, desc[UR60][R80.64] ;  /* 0x0000003c5018a980 */ /* 0x000162000c101b00 */
[C---:B----4-:R-:W-:Y:S02]  /*a7a0*/  @!P1 SHF.L.U64.HI R14, R235.reuse, 0x1, R11 ;  /* 0x00000001eb0e9819 */ /* 0x050fe4000001020b */
[----:B------:R-:W-:-:S04]  /*a7b0*/  @!P1 SHF.L.U32 R11, R235, 0x1, RZ ;  /* 0x00000001eb0b9819 */ /* 0x000fc800000006ff */
[-C--:B------:R-:W-:Y:S02]  /*a7c0*/  @!P1 IADD3 R78, P5, R8, R11.reuse, RZ ;  /* 0x0000000b084e9210 */ /* 0x080fe40007fbe0ff */
[C---:B------:R-:W-:Y:S02]  /*a7d0*/  @!P1 IADD3 R10, P4, R0.reuse, R11, RZ ;  /* 0x0000000b000a9210 */ /* 0x040fe40007f9e0ff */
[----:B------:R-:W-:Y:S02]  /*a7e0*/  @!P1 IADD3.X R79, R9, R14, RZ, P5, !PT ;  /* 0x0000000e094f9210 */ /* 0x000fe40002ffe4ff */
[-C--:B------:R-:W-:Y:S02]  /*a7f0*/  @!P0 IADD3 R84, P5, R0, R85.reuse, RZ ;  /* 0x0000005500548210 */ /* 0x080fe40007fbe0ff */
[----:B------:R-:W-:Y:S01]  /*a800*/  @!P0 IADD3 R8, P6, R8, R85, RZ ;  /* 0x0000005508088210 */ /* 0x000fe20007fde0ff */
[----:B------:R-:W-:Y:S01]  /*a810*/  @!P1 IMAD.X R11, R23, 0x1, R14, P4 ;  /* 0x00000001170b9824 */ /* 0x000fe200020e060e */
[----:B------:R-:W-:-:S02]  /*a820*/  @!P0 SHF.L.U64.HI R0, R237, 0x1, R115 ;  /* 0x00000001ed008819 */ /* 0x000fc40000010273 */
[----:B------:R-:W-:Y:S01]  /*a830*/  CS2R R14, SRZ ;  /* 0x00000000000e7805 */ /* 0x000fe2000001ff00 */
[----:B------:R0:W5:Y:S02]  /*a840*/  @!P1 LD.E.64 R12, desc[UR60][R78.64] ;  /* 0x0000003c4e0c9980 */ /* 0x000164000c101b00 */
[--C-:B------:R-:W-:Y:S02]  /*a850*/  @!P0 IMAD.X R9, R9, 0x1, R0.reuse, P6 ;  /* 0x0000000109098824 */ /* 0x100fe400030e0600 */
[----:B------:R-:W-:Y:S01]  /*a860*/  @!P0 IMAD.X R85, R23, 0x1, R0, P5 ;  /* 0x0000000117558824 */ /* 0x000fe200028e0600 */
[----:B------:R0:W5:Y:S04]  /*a870*/  @!P1 LD.E.64 R14, desc[UR60][R10.64] ;  /* 0x0000003c0a0e9980 */ /* 0x000168000c101b00 */
[----:B------:R0:W5:Y:S04]  /*a880*/  @!P0 LD.E.64 R4, desc[UR60][R8.64] ;  /* 0x0000003c08048980 */ /* 0x000168000c101b00 */
[----:B------:R0:W5:Y:S02]  /*a890*/  @!P0 LD.E.64 R6, desc[UR60][R84.64] ;  /* 0x0000003c54068980 */ /* 0x000164000c101b00 */
.L_x_1876:
[----:B------:R-:W-:Y:S05]  /*a8a0*/  BSYNC B1 ;  /* 0x0000000000017941 */ /* 0x000fea0003800000 */
.L_x_1875:
[----:B------:R-:W4:Y:S01]  /*a8b0*/  SYNCS.PHASECHK.TRANS64.TRYWAIT P0, [R16+URZ+0x30800], R113 ;  /* 0x03080071100075a7 */ /* 0x000f22000800017f */
[----:B0--3-5:R-:W-:Y:S01]  /*a8c0*/  MOV R8, R12 ;  /* 0x0000000c00087202 */ /* 0x029fe20000000f00 */
[----:B--2---:R-:W-:Y:S01]  /*a8d0*/  IMAD.MOV.U32 R9, RZ, RZ, R21 ;  /* 0x000000ffff097224 */ /* 0x004fe200078e0015 */
[----:B------:R-:W-:Y:S01]  /*a8e0*/  BSSY B1, `(.L_x_1877) ;  /* 0x000001b000017945 */ /* 0x000fe20003800000 */
[----:B------:R-:W-:Y:S01]  /*a8f0*/  IMAD.MOV.U32 R10, RZ, RZ, R30 ;  /* 0x000000ffff0a7224 */ /* 0x000fe200078e001e */
[----:B------:R-:W-:Y:S01]  /*a900*/  PRMT R78, R78, 0x5410, R8 ;  /* 0x000054104e4e7816 */ /* 0x000fe20000000008 */
[----:B------:R-:W-:Y:S02]  /*a910*/  IMAD.MOV.U32 R8, RZ, RZ, R20 ;  /* 0x000000ffff087224 */ /* 0x000fe400078e0014 */
[----:B-1----:R-:W-:Y:S01]  /*a920*/  IMAD.MOV.U32 R0, RZ, RZ, R4 ;  /* 0x000000ffff007224 */ /* 0x002fe200078e0004 */
[----:B------:R-:W-:Y:S01]  /*a930*/  PRMT R82, R10, 0x7610, R82 ;  /* 0x000076100a527816 */ /* 0x000fe20000000052 */
[----:B------:R-:W-:Y:S01]  /*a940*/  IMAD.MOV.U32 R3, RZ, RZ, R5 ;  /* 0x000000ffff037224 */ /* 0x000fe200078e0005 */
[----:B------:R-:W-:Y:S01]  /*a950*/  PRMT R80, R8, 0x5410, R9 ;  /* 0x0000541008507816 */ /* 0x000fe20000000009 */
[----:B------:R-:W-:Y:S01]  /*a960*/  IMAD.MOV.U32 R8, RZ, RZ, R31 ;  /* 0x000000ffff087224 */ /* 0x000fe200078e001f */
        /* <DEDUP_REMOVED lines=10> */
[----:B------:R-:W-:Y:S01]  /*aa10*/  VIADDMNMX R3, R93, -R114, 0x80, PT ;  /* 0x000000805d037446 */ /* 0x000fe20003800972 */
[----:B------:R-:W-:Y:S01]  /*aa20*/  IMAD.MOV.U32 R11, RZ, RZ, R25 ;  /* 0x000000ffff0b7224 */ /* 0x000fe200078e0019 */
[----:B------:R-:W-:Y:S01]  /*aa30*/  PRMT R79, R9, 0x5410, R8 ;  /* 0x00005410094f7816 */ /* 0x000fe20000000008 */
[----:B------:R-:W-:Y:S01]  /*aa40*/  IMAD.MOV.U32 R9, RZ, RZ, R33 ;  /* 0x000000ffff097224 */ /* 0x000fe200078e0021 */
[----:B------:R-:W-:-:S02]  /*aa50*/  ISETP.GE.AND P1, PT, R218, R3, PT ;  /* 0x00000003da00720c */ /* 0x000fc40003f26270 */
[----:B------:R-:W-:Y:S02]  /*aa60*/  PRMT R81, R10, 0x5410, R11 ;  /* 0x000054100a517816 */ /* 0x000fe4000000000b */
[----:B------:R-:W-:Y:S01]  /*aa70*/  MOV R8, R32 ;  /* 0x0000002000087202 */ /* 0x000fe20000000f00 */
[----:B----4-:R-:W-:Y:S08]  /*aa80*/  @!P0 BRA `(.L_x_1878) ;  /* 0x0000020000048947 */ /* 0x010ff00003800000 */
.L_x_2265:
[----:B------:R-:W-:Y:S05]  /*aa90*/  BSYNC B1 ;  /* 0x0000000000017941 */ /* 0x000fea0003800000 */
.L_x_1877:
[----:B------:R-:W-:Y:S01]  /*aaa0*/  BSSY B1, `(.L_x_1879) ;  /* 0x00000bb000017945 */ /* 0x000fe20003800000 */
[----:B------:R-:W-:-:S03]  /*aab0*/  PRMT R83, R8, 0x5410, R9 ;  /* 0x0000541008537816 */ /* 0x000fc60000000009 */
[----:B------:R-:W-:Y:S05]  /*aac0*/  @P1 BRA `(.L_x_1880) ;  /* 0x0000000800e01947 */ /* 0x000fea0003800000 */
[----:B------:R1:W5:Y:S01]  /*aad0*/  LDL R119, [R1+0x44] ;  /* 0x0000440001777983 */ /* 0x0003620000100800 */
[----:B------:R-:W2:Y:S01]  /*aae0*/  LDC R8, c[0x0][0x3f4] ;  /* 0x0000fd00ff087b82 */ /* 0x000ea20000000800 */
[----:B------:R-:W-:Y:S01]  /*aaf0*/  BSSY B2, `(.L_x_1881) ;  /* 0x0000030000027945 */ /* 0x000fe20003800000 */
[-C--:B--2---:R-:W-:Y:S02]  /*ab00*/  ISETP.GE.AND P0, PT, R200, R8.reuse, PT ;  /* 0x00000008c800720c */ /* 0x084fe40003f06270 */
[-C--:B------:R-:W-:Y:S02]  /*ab10*/  ISETP.GE.AND P1, PT, R234, R8.reuse, PT ;  /* 0x00000008ea00720c */ /* 0x080fe40003f26270 */
[-C--:B------:R-:W-:Y:S02]  /*ab20*/  ISETP.GE.AND P2, PT, R235, R8.reuse, PT ;  /* 0x00000008eb00720c */ /* 0x080fe40003f46270 */
[----:B------:R-:W-:-:S07]  /*ab30*/  ISETP.GE.AND P3, PT, R237, R8, PT ;  /* 0x00000008ed00720c */ /* 0x000fce0003f66270 */
[----:B-1----:R-:W-:Y:S06]  /*ab40*/  @P0 BRA `(.L_x_1882) ;  /* 0x0000000000a80947 */ /* 0x002fec0003800000 */
[----:B-----5:R-:W1:Y:S01]  /*ab50*/  LDS.128 R8, [R119] ;  /* 0x0000000077087984 */ /* 0x020e620000000c00 */
[----:B------:R-:W-:Y:S01]  /*ab60*/  SHF.R.U32.HI R85, RZ, 0x10, R77 ;  /* 0x00000010ff557819 */ /* 0x000fe2000001164d */
[--C-:B------:R-:W-:Y:S01]  /*ab70*/  HADD2.F32 R84, -RZ, R112.reuse.H1_H1 ;  /* 0x30000070ff547230 */ /* 0x100fe20000004100 */
[----:B------:R-:W-:Y:S01]  /*ab80*/  SHF.R.U32.HI R93, RZ, 0x10, R75 ;  /* 0x00000010ff5d7819 */ /* 0x000fe2000001164b */
[----:B------:R-:W-:Y:S01]  /*ab90*/  HADD2.F32 R112, -RZ, R112.H0_H0 ;  /* 0x20000070ff707230 */ /* 0x000fe20000004100 */
[----:B------:R-:W-:Y:S01]  /*aba0*/  SHF.R.U64 R117, R76, 0x10, R77 ;  /* 0x000000104c757819 */ /* 0x000fe2000000124d */
[----:B------:R-:W-:Y:S01]  /*abb0*/  HADD2.F32 R85, -RZ, R85.H0_H0 ;  /* 0x20000055ff557230 */ /* 0x000fe20000004100 */
[----:B------:R-:W-:Y:S01]  /*abc0*/  SHF.R.U64 R115, R74, 0x10, R75 ;  /* 0x000000104a737819 */ /* 0x000fe2000000124b */
[----:B------:R-:W-:Y:S02]  /*abd0*/  HADD2.F32 R93, -RZ, R93.H0_H0 ;  /* 0x2000005dff5d7230 */ /* 0x000fe40000004100 */
[----:B-1----:R-:W-:-:S02]  /*abe0*/  HADD2.F32 R77, -RZ, R11.H1_H1 ;  /* 0x3000000bff4d7230 */ /* 0x002fc40000004100 */
[----:B------:R-:W-:Y:S02]  /*abf0*/  HADD2.F32 R76, -RZ, R11.H0_H0 ;  /* 0x2000000bff4c7230 */ /* 0x000fe40000004100 */
[--C-:B------:R-:W-:Y:S02]  /*ac00*/  HADD2.F32 R11, -RZ, R8.reuse.H0_H0 ;  /* 0x20000008ff0b7230 */ /* 0x100fe40000004100 */
[C---:B------:R-:W-:Y:S01]  /*ac10*/  FMUL.FTZ R116, R77.reuse, R85 ;  /* 0x000000554d747220 */ /* 0x040fe20000410000 */
[----:B------:R-:W-:Y:S02]  /*ac20*/  HADD2.F32 R8, -RZ, R8.H1_H1 ;  /* 0x30000008ff087230 */ /* 0x000fe40000004100 */
[-C--:B0-----:R-:W-:Y:S01]  /*ac30*/  FMUL.FTZ R113, R77, R93.reuse ;  /* 0x0000005d4d717220 */ /* 0x081fe20000410000 */
[--C-:B------:R-:W-:Y:S02]  /*ac40*/  HADD2.F32 R74, -RZ, R10.reuse.H0_H0 ;  /* 0x2000000aff4a7230 */ /* 0x100fe40000004100 */
[----:B------:R-:W-:Y:S01]  /*ac50*/  FFMA.FTZ R118, R76, R93, R116 ;  /* 0x0000005d4c767223 */ /* 0x000fe20000010074 */
[----:B------:R-:W-:-:S02]  /*ac60*/  HADD2.F32 R75, -RZ, R10.H1_H1 ;  /* 0x3000000aff4b7230 */ /* 0x000fc40000004100 */
[----:B------:R-:W-:Y:S01]  /*ac70*/  FMUL.FTZ R114, R8, R112 ;  /* 0x0000007008727220 */ /* 0x000fe20000410000 */
[----:B------:R-:W-:Y:S02]  /*ac80*/  HADD2.F32 R77, -RZ, R111.H1_H1 ;  /* 0x3000006fff4d7230 */ /* 0x000fe40000004100 */
[----:B------:R-:W-:Y:S01]  /*ac90*/  FFMA.FTZ R113, R76, R85, -R113 ;  /* 0x000000554c717223 */ /* 0x000fe20000010871 */
[----:B------:R-:W-:Y:S02]  /*aca0*/  HADD2.F32 R10, -RZ, R9.H0_H0 ;  /* 0x20000009ff0a7230 */ /* 0x000fe40000004100 */
[-C--:B------:R-:W-:Y:S01]  /*acb0*/  FMUL.FTZ R116, R8, R84.reuse ;  /* 0x0000005408747220 */ /* 0x080fe20000410000 */
[----:B------:R-:W-:Y:S02]  /*acc0*/  HADD2.F32 R111, -RZ, R111.H0_H0 ;  /* 0x2000006fff6f7230 */ /* 0x000fe40000004100 */
[----:B------:R-:W-:Y:S01]  /*acd0*/  FFMA.FTZ R114, R11, R84, -R114 ;  /* 0x000000540b727223 */ /* 0x000fe20000010872 */
[----:B------:R-:W-:-:S02]  /*ace0*/  HADD2.F32 R9, -RZ, R9.H1_H1 ;  /* 0x30000009ff097230 */ /* 0x000fc40000004100 */
[----:B------:R-:W-:Y:S01]  /*acf0*/  FFMA.FTZ R85, R11, R112, R116 ;  /* 0x000000700b557223 */ /* 0x000fe20000010074 */
[----:B------:R-:W-:Y:S02]  /*ad00*/  HADD2.F32 R76, -RZ, R115.H0_H0 ;  /* 0x20000073ff4c7230 */ /* 0x000fe40000004100 */
[C---:B------:R-:W-:Y:S01]  /*ad10*/  FMUL.FTZ R93, R75.reuse, R77 ;  /* 0x0000004d4b5d7220 */ /* 0x040fe20000410000 */
[----:B------:R-:W-:Y:S02]  /*ad20*/  HADD2.F32 R8, -RZ, R117.H0_H0 ;  /* 0x20000075ff087230 */ /* 0x000fe40000004100 */
[-C--:B------:R-:W-:Y:S01]  /*ad30*/  FMUL.FTZ R84, R75, R111.reuse ;  /* 0x0000006f4b547220 */ /* 0x080fe20000410000 */
[C---:B------:R-:W-:Y:S01]  /*ad40*/  FMUL.FTZ R11, R9.reuse, R76 ;  /* 0x0000004c090b7220 */ /* 0x040fe20000410000 */
[C---:B------:R-:W-:Y:S01]  /*ad50*/  FFMA.FTZ R93, R74.reuse, R111, -R93 ;  /* 0x0000006f4a5d7223 */ /* 0x040fe2000001085d */
[-C--:B------:R-:W-:Y:S01]  /*ad60*/  FMUL.FTZ R75, R9, R8.reuse ;  /* 0x00000008094b7220 */ /* 0x080fe20000410000 */
[----:B------:R-:W-:Y:S01]  /*ad70*/  FFMA.FTZ R84, R74, R77, R84 ;  /* 0x0000004d4a547223 */ /* 0x000fe20000010054 */
[----:B------:R-:W-:Y:S01]  /*ad80*/  FFMA.FTZ R9, R10, R8, -R11 ;  /* 0x000000080a097223 */ /* 0x000fe2000001080b */
[----:B------:R-:W-:Y:S01]  /*ad90*/  F2FP.F16.F32.PACK_AB R11, R118, R113 ;  /* 0x00000071760b723e */ /* 0x000fe200000000ff */
[----:B------:R-:W-:Y:S01]  /*ada0*/  FFMA.FTZ R76, R10, R76, R75 ;  /* 0x0000004c0a4c7223 */ /* 0x000fe2000001004b */
[----:B------:R-:W-:-:S02]  /*adb0*/  F2FP.F16.F32.PACK_AB R8, R85, R114 ;  /* 0x000000725508723e */ /* 0x000fc400000000ff */
[----:B------:R-:W-:Y:S02]  /*adc0*/  F2FP.F16.F32.PACK_AB R10, R84, R93 ;  /* 0x0000005d540a723e */ /* 0x000fe400000000ff */
[----:B------:R-:W-:-:S05]  /*add0*/  F2FP.F16.F32.PACK_AB R9, R76, R9 ;  /* 0x000000094c09723e */ /* 0x000fca00000000ff */
[----:B------:R1:W-:Y:S02]  /*ade0*/  STS.128 [R119], R8 ;  /* 0x0000000877007388 */ /* 0x0003e40000000c00 */
.L_x_1882:
[----:B------:R-:W-:Y:S05]  /*adf0*/  BSYNC B2 ;  /* 0x0000000000027941 */ /* 0x000fea0003800000 */
.L_x_1881:
[----:B------:R-:W-:Y:S04]  /*ae00*/  BSSY B2, `(.L_x_1883) ;  /* 0x000002c000027945 */ /* 0x000fe80003800000 */
[----:B------:R-:W-:Y:S05]  /*ae10*/  @P1 BRA `(.L_x_1884) ;  /* 0x0000000000a81947 */ /* 0x000fea0003800000 */
[----:B-1---5:R-:W1:Y:S01]  /*ae20*/  LDS.128 R8, [R119+0x4000] ;  /* 0x0040000077087984 */ /* 0x022e620000000c00 */
[----:B------:R-:W-:Y:S01]  /*ae30*/  SHF.R.U32.HI R75, RZ, 0x10, R73 ;  /* 0x00000010ff4b7819 */ /* 0x000fe20000011649 */
[----:B------:R-:W-:Y:S01]  /*ae40*/  HADD2.F32 R74, -RZ, R109.H0_H0 ;  /* 0x2000006dff4a7230 */ /* 0x000fe20000004100 */
[----:B------:R-:W-:Y:S01]  /*ae50*/  SHF.R.U32.HI R77, RZ, 0x10, R71 ;  /* 0x00000010ff4d7819 */ /* 0x000fe20000011647 */
[--C-:B------:R-:W-:Y:S01]  /*ae60*/  HADD2.F32 R76, -RZ, R110.reuse.H0_H0 ;  /* 0x2000006eff4c7230 */ /* 0x100fe20000004100 */
[----:B------:R-:W-:Y:S01]  /*ae70*/  SHF.R.U64 R111, R72, 0x10, R73 ;  /* 0x00000010486f7819 */ /* 0x000fe20000001249 */
[----:B------:R-:W-:Y:S01]  /*ae80*/  HADD2.F32 R75, -RZ, R75.H0_H0 ;  /* 0x2000004bff4b7230 */ /* 0x000fe20000004100 */
[----:B------:R-:W-:Y:S01]  /*ae90*/  SHF.R.U64 R93, R70, 0x10, R71 ;  /* 0x00000010465d7819 */ /* 0x000fe20000001247 */
[----:B------:R-:W-:Y:S02]  /*aea0*/  HADD2.F32 R77, -RZ, R77.H0_H0 ;  /* 0x2000004dff4d7230 */ /* 0x000fe40000004100 */
[----:B------:R-:W-:-:S02]  /*aeb0*/  HADD2.F32 R110, -RZ, R110.H1_H1 ;  /* 0x3000006eff6e7230 */ /* 0x000fc40000004100 */
[----:B------:R-:W-:Y:S02]  /*aec0*/  HADD2.F32 R109, -RZ, R109.H1_H1 ;  /* 0x3000006dff6d7230 */ /* 0x000fe40000004100 */
[--C-:B-1----:R-:W-:Y:S02]  /*aed0*/  HADD2.F32 R73, -RZ, R11.reuse.H1_H1 ;  /* 0x3000000bff497230 */ /* 0x102fe40000004100 */
[----:B------:R-:W-:Y:S02]  /*aee0*/  HADD2.F32 R72, -RZ, R11.H0_H0 ;  /* 0x2000000bff487230 */ /* 0x000fe40000004100 */
[--C-:B------:R-:W-:Y:S02]  /*aef0*/  HADD2.F32 R11, -RZ, R8.reuse.H0_H0 ;  /* 0x20000008ff0b7230 */ /* 0x100fe40000004100 */
[C---:B------:R-:W-:Y:S01]  /*af00*/  FMUL.FTZ R112, R73.reuse, R75 ;  /* 0x0000004b49707220 */ /* 0x040fe20000410000 */
[----:B------:R-:W-:Y:S02]  /*af10*/  HADD2.F32 R8, -RZ, R8.H1_H1 ;  /* 0x30000008ff087230 */ /* 0x000fe40000004100 */
[----:B------:R-:W-:Y:S01]  /*af20*/  FMUL.FTZ R85, R73, R77 ;  /* 0x0000004d49557220 */ /* 0x000fe20000410000 */
[----:B------:R-:W-:-:S02]  /*af30*/  HADD2.F32 R70, -RZ, R10.H0_H0 ;  /* 0x2000000aff467230 */ /* 0x000fc40000004100 */
[----:B------:R-:W-:Y:S01]  /*af40*/  FFMA.FTZ R114, R72, R77, R112 ;  /* 0x0000004d48727223 */ /* 0x000fe20000010070 */
[----:B------:R-:W-:Y:S02]  /*af50*/  HADD2.F32 R71, -RZ, R10.H1_H1 ;  /* 0x3000000aff477230 */ /* 0x000fe40000004100 */
[----:B------:R-:W-:Y:S01]  /*af60*/  FMUL.FTZ R84, R8, R76 ;  /* 0x0000004c08547220 */ /* 0x000fe20000410000 */
[--C-:B------:R-:W-:Y:S02]  /*af70*/  HADD2.F32 R10, -RZ, R9.reuse.H0_H0 ;  /* 0x20000009ff0a7230 */ /* 0x100fe40000004100 */
[----:B------:R-:W-:Y:S01]  /*af80*/  FFMA.FTZ R85, R72, R75, -R85 ;  /* 0x0000004b48557223 */ /* 0x000fe20000010855 */
[-C--:B------:R-:W-:Y:S01]  /*af90*/  FMUL.FTZ R112, R8, R74.reuse ;  /* 0x0000004a08707220 */ /* 0x080fe20000410000 */
[----:B------:R-:W-:Y:S02]  /*afa0*/  HADD2.F32 R9, -RZ, R9.H1_H1 ;  /* 0x30000009ff097230 */ /* 0x000fe40000004100 */
[----:B------:R-:W-:Y:S01]  /*afb0*/  FFMA.FTZ R84, R11, R74, -R84 ;  /* 0x0000004a0b547223 */ /* 0x000fe20000010854 */
[----:B------:R-:W-:-:S02]  /*afc0*/  HADD2.F32 R72, -RZ, R93.H0_H0 ;  /* 0x2000005dff487230 */ /* 0x000fc40000004100 */
[----:B------:R-:W-:Y:S01]  /*afd0*/  FFMA.FTZ R73, R11, R76, R112 ;  /* 0x0000004c0b497223 */ /* 0x000fe20000010070 */
[----:B------:R-:W-:Y:S02]  /*afe0*/  HADD2.F32 R8, -RZ, R111.H0_H0 ;  /* 0x2000006fff087230 */ /* 0x000fe40000004100 */
[C---:B------:R-:W-:Y:S01]  /*aff0*/  FMUL.FTZ R75, R71.reuse, R110 ;  /* 0x0000006e474b7220 */ /* 0x040fe20000410000 */
[-C--:B------:R-:W-:Y:S01]  /*b000*/  FMUL.FTZ R77, R71, R109.reuse ;  /* 0x0000006d474d7220 */ /* 0x080fe20000410000 */
[C---:B------:R-:W-:Y:S01]  /*b010*/  FMUL.FTZ R11, R9.reuse, R72 ;  /* 0x00000048090b7220 */ /* 0x040fe20000410000 */
[----:B------:R-:W-:Y:S01]  /*b020*/  FMUL.FTZ R71, R9, R8 ;  /* 0x0000000809477220 */ /* 0x000fe20000410000 */
[C---:B------:R-:W-:Y:S01]  /*b030*/  FFMA.FTZ R75, R70.reuse, R109, -R75 ;  /* 0x0000006d464b7223 */ /* 0x040fe2000001084b */
[----:B------:R-:W-:Y:S01]  /*b040*/  FFMA.FTZ R70, R70, R110, R77 ;  /* 0x0000006e46467223 */ /* 0x000fe2000001004d */
[C---:B------:R-:W-:Y:S01]  /*b050*/  FFMA.FTZ R9, R10.reuse, R8, -R11 ;  /* 0x000000080a097223 */ /* 0x040fe2000001080b */
[----:B------:R-:W-:Y:S01]  /*b060*/  FFMA.FTZ R72, R10, R72, R71 ;  /* 0x000000480a487223 */ /* 0x000fe20000010047 */
[----:B------:R-:W-:-:S02]  /*b070*/  F2FP.F16.F32.PACK_AB R11, R114, R85 ;  /* 0x00000055720b723e */ /* 0x000fc400000000ff */
[----:B------:R-:W-:Y:S02]  /*b080*/  F2FP.F16.F32.PACK_AB R10, R70, R75 ;  /* 0x0000004b460a723e */ /* 0x000fe400000000ff */
[----:B------:R-:W-:Y:S02]  /*b090*/  F2FP.F16.F32.PACK_AB R8, R73, R84 ;  /* 0x000000544908723e */ /* 0x000fe400000000ff */
[----:B------:R-:W-:-:S05]  /*b0a0*/  F2FP.F16.F32.PACK_AB R9, R72, R9 ;  /* 0x000000094809723e */ /* 0x000fca00000000ff */
[----:B------:R2:W-:Y:S02]  /*b0b0*/  STS.128 [R119+0x4000], R8 ;  /* 0x0040000877007388 */ /* 0x0005e40000000c00 */
.L_x_1884:
[----:B------:R-:W-:Y:S05]  /*b0c0*/  BSYNC B2 ;  /* 0x0000000000027941 */ /* 0x000fea0003800000 */
.L_x_1883:
[----:B------:R-:W-:Y:S04]  /*b0d0*/  BSSY B2, `(.L_x_1885) ;  /* 0x000002c000027945 */ /* 0x000fe80003800000 */
[----:B------:R-:W-:Y:S05]  /*b0e0*/  @P2 BRA `(.L_x_1886) ;  /* 0x0000000000a82947 */ /* 0x000fea0003800000 */
[----:B-12--5:R-:W1:Y:S01]  /*b0f0*/  LDS.128 R8, [R119+0x8000] ;  /* 0x0080000077087984 */ /* 0x026e620000000c00 */
        /* <DEDUP_REMOVED lines=41> */
.L_x_1886:
[----:B------:R-:W-:Y:S05]  /*b390*/  BSYNC B2 ;  /* 0x0000000000027941 */ /* 0x000fea0003800000 */
.L_x_1885:
[----:B------:R-:W-:Y:S05]  /*b3a0*/  @P3 BRA `(.L_x_1880) ;  /* 0x0000000000a83947 */ /* 0x000fea0003800000 */
[----:B-123-5:R-:W1:Y:S01]  /*b3b0*/  LDS.128 R8, [R119+0xc000] ;  /* 0x00c0000077087984 */ /* 0x02ee620000000c00 */
[----:B------:R-:W-:Y:S01]  /*b3c0*/  SHF.R.U32.HI R67, RZ, 0x10, R61 ;  /* 0x00000010ff437819 */ /* 0x000fe2000001163d */
[----:B------:R-:W-:Y:S01]  /*b3d0*/  HADD2.F32 R66, -RZ, R104.H0_H0 ;  /* 0x20000068ff427230 */ /* 0x000fe20000004100 */
[----:B------:R-:W-:Y:S01]  /*b3e0*/  SHF.R.U32.HI R69, RZ, 0x10, R59 ;  /* 0x00000010ff457819 */ /* 0x000fe2000001163b */
[----:B------:R-:W-:Y:S01]  /*b3f0*/  HADD2.F32 R68, -RZ, R105.H0_H0 ;  /* 0x20000069ff447230 */ /* 0x000fe20000004100 */
        /* <DEDUP_REMOVED lines=24> */
[CC--:B------:R-:W-:Y:S01]  /*b580*/  FMUL.FTZ R67, R59.reuse, R105.reuse ;  /* 0x000000693b437220 */ /* 0x0c0fe20000410000 */
[----:B------:R-:W-:Y:S01]  /*b590*/  FMUL.FTZ R66, R59, R104 ;  /* 0x000000683b427220 */ /* 0x000fe20000410000 */
        /* <DEDUP_REMOVED lines=11> */
.L_x_1880:
[----:B------:R-:W-:Y:S05]  /*b650*/  BSYNC B1 ;  /* 0x0000000000017941 */ /* 0x000fea0003800000 */
.L_x_1879:
[----:B-1234-:R-:W-:Y:S01]  /*b660*/  VIADD R8, R218, 0x20 ;  /* 0x00000020da087836 */ /* 0x01efe20000000000 */
[----:B------:R-:W-:Y:S04]  /*b670*/  BSSY B1, `(.L_x_1887) ;  /* 0x00000bb000017945 */ /* 0x000fe80003800000 */
[----:B------:R-:W-:-:S13]  /*b680*/  ISETP.GE.AND P0, PT, R8, R3, PT ;  /* 0x000000030800720c */ /* 0x000fda0003f06270 */
        /* <DEDUP_REMOVED lines=9> */
[----:B-----5:R-:W1:Y:S01]  /*b720*/  LDS.128 R8, [R72+0x1000] ;  /* 0x0010000048087984 */ /* 0x020e620000000c00 */
[--C-:B------:R-:W-:Y:S01]  /*b730*/  SHF.R.U64 R71, R62, 0x10, R63.reuse ;  /* 0x000000103e477819 */ /* 0x100fe2000000123f */
[--C-:B------:R-:W-:Y:S01]  /*b740*/  HADD2.F32 R62, -RZ, R101.reuse.H0_H0 ;  /* 0x20000065ff3e7230 */ /* 0x100fe20000004100 */
[----:B------:R-:W-:Y:S01]  /*b750*/  SHF.R.U32.HI R63, RZ, 0x10, R63 ;  /* 0x00000010ff3f7819 */ /* 0x000fe2000001163f */
[----:B------:R-:W-:Y:S01]  /*b760*/  HADD2.F32 R101, -RZ, R101.H1_H1 ;  /* 0x30000065ff657230 */ /* 0x000fe20000004100 */
[--C-:B------:R-:W-:Y:S01]  /*b770*/  SHF.R.U64 R69, R64, 0x10, R65.reuse ;  /* 0x0000001040457819 */ /* 0x100fe20000001241 */
[--C-:B------:R-:W-:Y:S01]  /*b780*/  HADD2.F32 R64, -RZ, R102.reuse.H0_H0 ;  /* 0x20000066ff407230 */ /* 0x100fe20000004100 */
[----:B------:R-:W-:Y:S01]  /*b790*/  SHF.R.U32.HI R65, RZ, 0x10, R65 ;  /* 0x00000010ff417819 */ /* 0x000fe20000011641 */
[----:B------:R-:W-:Y:S02]  /*b7a0*/  HADD2.F32 R63, -RZ, R63.H0_H0 ;  /* 0x2000003fff3f7230 */ /* 0x000fe40000004100 */
[----:B------:R-:W-:-:S02]  /*b7b0*/  HADD2.F32 R102, -RZ, R102.H1_H1 ;  /* 0x30000066ff667230 */ /* 0x000fc40000004100 */
[----:B------:R-:W-:Y:S02]  /*b7c0*/  HADD2.F32 R65, -RZ, R65.H0_H0 ;  /* 0x20000041ff417230 */ /* 0x000fe40000004100 */
        /* <DEDUP_REMOVED lines=31> */
.L_x_1890:
[----:B------:R-:W-:Y:S05]  /*b9c0*/  BSYNC B2 ;  /* 0x0000000000027941 */ /* 0x000fea0003800000 */
.L_x_1889:
[----:B------:R-:W-:Y:S04]  /*b9d0*/  BSSY B2, `(.L_x_1891) ;  /* 0x000002c000027945 */ /* 0x000fe80003800000 */
[----:B------:R-:W-:Y:S05]  /*b9e0*/  @P1 BRA `(.L_x_1892) ;  /* 0x0000000000a81947 */ /* 0x000fea0003800000 */
[----:B-1---5:R-:W1:Y:S01]  /*b9f0*/  LDS.128 R8, [R72+0x5000] ;  /* 0x0050000048087984 */ /* 0x022e620000000c00 */
[----:B------:R-:W-:Y:S01]  /*ba00*/  SHF.R.U32.HI R59, RZ, 0x10, R55 ;  /* 0x00000010ff3b7819 */ /* 0x000fe20000011637 */
[----:B------:R-:W-:Y:S01]  /*ba10*/  HADD2.F32 R58, -RZ, R97.H0_H0 ;  /* 0x20000061ff3a7230 */ /* 0x000fe20000004100 */
[--C-:B------:R-:W-:Y:S01]  /*ba20*/  SHF.R.U32.HI R61, RZ, 0x10, R57.reuse ;  /* 0x00000010ff3d7819 */ /* 0x100fe20000011639 */
        /* <DEDUP_REMOVED lines=38> */
.L_x_1892:
[----:B------:R-:W-:Y:S05]  /*bc90*/  BSYNC B2 ;  /* 0x0000000000027941 */ /* 0x000fea0003800000 */
.L_x_1891:
[----:B------:R-:W-:Y:S04]  /*bca0*/  BSSY B2, `(.L_x_1893) ;  /* 0x000002c000027945 */ /* 0x000fe80003800000 */
[----:B------:R-:W-:Y:S05]  /*bcb0*/  @P2 BRA `(.L_x_1894) ;  /* 0x0000000000a82947 */ /* 0x000fea0003800000 */
[----:B-12--5:R-:W1:Y:S01]  /*bcc0*/  LDS.128 R8, [R72+0x9000] ;  /* 0x0090000048087984 */ /* 0x026e620000000c00 */
        /* <DEDUP_REMOVED lines=41> */
.L_x_1894:
[----:B------:R-:W-:Y:S05]  /*bf60*/  BSYNC B2 ;  /* 0x0000000000027941 */ /* 0x000fea0003800000 */
.L_x_1893:
[----:B------:R-:W-:Y:S05]  /*bf70*/  @P3 BRA `(.L_x_1888) ;  /* 0x0000000000a83947 */ /* 0x000fea0003800000 */
[----:B-123-5:R-:W1:Y:S01]  /*bf80*/  LDS.128 R8, [R72+0xd000] ;  /* 0x00d0000048087984 */ /* 0x02ee620000000c00 */
[----:B------:R-:W-:Y:S01]  /*bf90*/  SHF.R.U32.HI R51, RZ, 0x10, R47 ;  /* 0x00000010ff337819 */ /* 0x000fe2000001162f */
[----:B------:R-:W-:Y:S01]  /*bfa0*/  HADD2.F32 R50, -RZ, R91.H1_H1 ;  /* 0x3000005bff327230 */ /* 0x000fe20000004100 */
[--C-:B------:R-:W-:Y:S01]  /*bfb0*/  SHF.R.U32.HI R53, RZ, 0x10, R49.reuse ;  /* 0x00000010ff357819 */ /* 0x100fe20000011631 */
[--C-:B------:R-:W-:Y:S01]  /*bfc0*/  HADD2.F32 R52, -RZ, R90.reuse.H1_H1 ;  /* 0x3000005aff347230 */ /* 0x100fe20000004100 */
[----:B------:R-:W-:Y:S01]  /*bfd0*/  SHF.R.U64 R57, R48, 0x10, R49 ;  /* 0x0000001030397819 */ /* 0x000fe20000001231 */
[----:B------:R-:W-:Y:S01]  /*bfe0*/  HADD2.F32 R51, -RZ, R51.H0_H0 ;  /* 0x20000033ff337230 */ /* 0x000fe20000004100 */
[----:B------:R-:W-:Y:S01]  /*bff0*/  SHF.R.U64 R59, R46, 0x10, R47 ;  /* 0x000000102e3b7819 */ /* 0x000fe2000000122f */
[----:B------:R-:W-:Y:S02]  /*c000*/  HADD2.F32 R53, -RZ, R53.H0_H0 ;  /* 0x20000035ff357230 */ /* 0x000fe40000004100 */
[----:B------:R-:W-:-:S02]  /*c010*/  HADD2.F32 R90, -RZ, R90.H0_H0 ;  /* 0x2000005aff5a7230 */ /* 0x000fc40000004100 */
        /* <DEDUP_REMOVED lines=32> */
.L_x_1888:
[----:B------:R-:W-:Y:S05]  /*c220*/  BSYNC B1 ;  /* 0x0000000000017941 */ /* 0x000fea0003800000 */
.L_x_1887:
        /* <DEDUP_REMOVED lines=54> */
.L_x_1898:
[----:B------:R-:W-:Y:S05]  /*c590*/  BSYNC B2 ;  /* 0x0000000000027941 */ /* 0x000fea0003800000 */
.L_x_1897:
        /* <DEDUP_REMOVED lines=44> */
.L_x_1900:
[----:B------:R-:W-:Y:S05]  /*c860*/  BSYNC B2 ;  /* 0x0000000000027941 */ /* 0x000fea0003800000 */
.L_x_1899:
[----:B------:R-:W-:Y:S04]  /*c870*/  BSSY B2, `(.L_x_1901) ;  /* 0x000002c000027945 */ /* 0x000fe80003800000 */
[----:B------:R-:W-:Y:S05]  /*c880*/  @P2 BRA `(.L_x_1902) ;  /* 0x0000000000a82947 */ /* 0x000fea0003800000 */
[----:B-12--5:R-:W1:Y:S01]  /*c890*/  LDS.128 R8, [R56+0xa000] ;  /* 0x00a0000038087984 */ /* 0x026e620000000c00 */
        /* <DEDUP_REMOVED lines=41> */
.L_x_1902:
[----:B------:R-:W-:Y:S05]  /*cb30*/  BSYNC B2 ;  /* 0x0000000000027941 */ /* 0x000fea0003800000 */
.L_x_1901:
        /* <DEDUP_REMOVED lines=43> */
.L_x_1896:
[----:B------:R-:W-:Y:S05]  /*cdf0*/  BSYNC B1 ;  /* 0x0000000000017941 */ /* 0x000fea0003800000 */
.L_x_1895:
[----:B-1234-:R-:W-:-:S05]  /*ce00*/  VIADD R8, R218, 0x60 ;  /* 0x00000060da087836 */ /* 0x01efca0000000000 */
        /* <DEDUP_REMOVED lines=11> */
[----:B------:R-:W-:Y:S01]  /*cec0*/  SHF.R.U64 R35, R32, 0x10, R33 ;  /* 0x0000001020237819 */ /* 0x000fe20000001221 */
[--C-:B------:R-:W-:Y:S01]  /*ced0*/  HADD2.F32 R29, -RZ, R82.reuse.H0_H0 ;  /* 0x20000052ff1d7230 */ /* 0x100fe20000004100 */
[----:B------:R-:W-:Y:S01]  /*cee0*/  SHF.R.U64 R36, R30, 0x10, R31 ;  /* 0x000000101e247819 */ /* 0x000fe2000000121f */
[----:B------:R-:W-:Y:S01]  /*cef0*/  HADD2.F32 R82, -RZ, R82.H1_H1 ;  /* 0x30000052ff527230 */ /* 0x000fe20000004100 */
[----:B------:R-:W-:Y:S02]  /*cf00*/  SHF.R.U32.HI R32, RZ, 0x10, R33 ;  /* 0x00000010ff207819 */ /* 0x000fe40000011621 */
[----:B------:R-:W-:Y:S01]  /*cf10*/  SHF.R.U32.HI R30, RZ, 0x10, R31 ;  /* 0x00000010ff1e7819 */ /* 0x000fe2000001161f */
[----:B------:R-:W-:Y:S02]  /*cf20*/  HADD2.F32 R31, -RZ, R83.H0_H0 ;  /* 0x20000053ff1f7230 */ /* 0x000fe40000004100 */
[----:B------:R-:W-:-:S02]  /*cf30*/  HADD2.F32 R32, -RZ, R32.H0_H0 ;  /* 0x20000020ff207230 */ /* 0x000fc40000004100 */
[----:B------:R-:W-:Y:S02]  /*cf40*/  HADD2.F32 R30, -RZ, R30.H0_H0 ;  /* 0x2000001eff1e7230 */ /* 0x000fe40000004100 */
[----:B------:R-:W-:Y:S02]  /*cf50*/  HADD2.F32 R83, -RZ, R83.H1_H1 ;  /* 0x30000053ff537230 */ /* 0x000fe40000004100 */
[--C-:B-1----:R-:W-:Y:S02]  /*cf60*/  HADD2.F32 R28, -RZ, R11.reuse.H1_H1 ;  /* 0x3000000bff1c7230 */ /* 0x102fe40000004100 */
[--C-:B------:R-:W-:Y:S02]  /*cf70*/  HADD2.F32 R3, -RZ, R8.reuse.H0_H0 ;  /* 0x20000008ff037230 */ /* 0x100fe40000004100 */
[----:B------:R-:W-:Y:S02]  /*cf80*/  HADD2.F32 R27, -RZ, R11.H0_H0 ;  /* 0x2000000bff1b7230 */ /* 0x000fe40000004100 */
[----:B------:R-:W-:Y:S01]  /*cf90*/  FMUL.FTZ R34, R28, R32 ;  /* 0x000000201c227220 */ /* 0x000fe20000410000 */
[----:B------:R-:W-:-:S02]  /*cfa0*/  HADD2.F32 R8, -RZ, R8.H1_H1 ;  /* 0x30000008ff087230 */ /* 0x000fc40000004100 */
[-C--:B------:R-:W-:Y:S01]  /*cfb0*/  FMUL.FTZ R33, R28, R30.reuse ;  /* 0x0000001e1c217220 */ /* 0x080fe20000410000 */
[--C-:B------:R-:W-:Y:S02]  /*cfc0*/  HADD2.F32 R11, -RZ, R10.reuse.H0_H0 ;  /* 0x2000000aff0b7230 */ /* 0x100fe40000004100 */
[C---:B------:R-:W-:Y:S01]  /*cfd0*/  FFMA.FTZ R34, R27.reuse, R30, -R34 ;  /* 0x0000001e1b227223 */ /* 0x040fe20000010822 */
[----:B------:R-:W-:Y:S02]  /*cfe0*/  HADD2.F32 R26, -RZ, R10.H1_H1 ;  /* 0x3000000aff1a7230 */ /* 0x000fe40000004100 */
[C---:B------:R-:W-:Y:S01]  /*cff0*/  FMUL.FTZ R28, R8.reuse, R31 ;  /* 0x0000001f081c7220 */ /* 0x040fe20000410000 */
[--C-:B------:R-:W-:Y:S02]  /*d000*/  HADD2.F32 R10, -RZ, R9.reuse.H0_H0 ;  /* 0x20000009ff0a7230 */ /* 0x100fe40000004100 */
[----:B------:R-:W-:Y:S01]  /*d010*/  FFMA.FTZ R33, R27, R32, R33 ;  /* 0x000000201b217223 */ /* 0x000fe20000010021 */
[----:B------:R-:W-:Y:S01]  /*d020*/  FMUL.FTZ R30, R8, R29 ;  /* 0x0000001d081e7220 */ /* 0x000fe20000410000 */
[----:B------:R-:W-:-:S02]  /*d030*/  HADD2.F32 R9, -RZ, R9.H1_H1 ;  /* 0x30000009ff097230 */ /* 0x000fc40000004100 */
[C---:B------:R-:W-:Y:S01]  /*d040*/  FFMA.FTZ R28, R3.reuse, R29, -R28 ;  /* 0x0000001d031c7223 */ /* 0x040fe2000001081c */
[----:B------:R-:W-:Y:S02]  /*d050*/  HADD2.F32 R27, -RZ, R35.H0_H0 ;  /* 0x20000023ff1b7230 */ /* 0x000fe40000004100 */
        /* <DEDUP_REMOVED lines=15> */
.L_x_1905:
[----:B------:R-:W-:Y:S05]  /*d150*/  BSYNC B1 ;  /* 0x0000000000017941 */ /* 0x000fea0003800000 */
.L_x_1904:
[----:B------:R-:W-:Y:S04]  /*d160*/  BSSY B1, `(.L_x_1906) ;  /* 0x000002c000017945 */ /* 0x000fe80003800000 */
[----:B------:R-:W-:Y:S05]  /*d170*/  @P1 BRA `(.L_x_1907) ;  /* 0x0000000000a81947 */ /* 0x000fea0003800000 */
[----:B-1---5:R-:W1:Y:S01]  /*d180*/  LDS.128 R8, [R37+0x7000] ;  /* 0x0070000025087984 */ /* 0x022e620000000c00 */
[----:B------:R-:W-:Y:S01]  /*d190*/  SHF.R.U32.HI R28, RZ, 0x10, R25 ;  /* 0x00000010ff1c7819 */ /* 0x000fe20000011619 */
[--C-:B------:R-:W-:Y:S01]  /*d1a0*/  HADD2.F32 R27, -RZ, R81.reuse.H0_H0 ;  /* 0x20000051ff1b7230 */ /* 0x100fe20000004100 */
[----:B------:R-:W-:Y:S01]  /*d1b0*/  SHF.R.U32.HI R26, RZ, 0x10, R21 ;  /* 0x00000010ff1a7819 */ /* 0x000fe20000011615 */
[----:B------:R-:W-:Y:S01]  /*d1c0*/  HADD2.F32 R81, -RZ, R81.H1_H1 ;  /* 0x30000051ff517230 */ /* 0x000fe20000004100 */
[----:B------:R-:W-:Y:S01]  /*d1d0*/  SHF.R.U64 R31, R24, 0x10, R25 ;  /* 0x00000010181f7819 */ /* 0x000fe20000001219 */
[----:B------:R-:W-:Y:S01]  /*d1e0*/  HADD2.F32 R28, -RZ, R28.H0_H0 ;  /* 0x2000001cff1c7230 */ /* 0x000fe20000004100 */
[----:B------:R-:W-:Y:S01]  /*d1f0*/  SHF.R.U64 R32, R20, 0x10, R21 ;  /* 0x0000001014207819 */ /* 0x000fe20000001215 */
[----:B------:R-:W-:Y:S02]  /*d200*/  HADD2.F32 R26, -RZ, R26.H0_H0 ;  /* 0x2000001aff1a7230 */ /* 0x000fe40000004100 */
[----:B------:R-:W-:-:S02]  /*d210*/  HADD2.F32 R25, -RZ, R80.H0_H0 ;  /* 0x20000050ff197230 */ /* 0x000fc40000004100 */
[----:B------:R-:W-:Y:S02]  /*d220*/  HADD2.F32 R80, -RZ, R80.H1_H1 ;  /* 0x30000050ff507230 */ /* 0x000fe40000004100 */
[--C-:B-1----:R-:W-:Y:S02]  /*d230*/  HADD2.F32 R24, -RZ, R11.reuse.H1_H1 ;  /* 0x3000000bff187230 */ /* 0x102fe40000004100 */
[--C-:B------:R-:W-:Y:S02]  /*d240*/  HADD2.F32 R3, -RZ, R8.reuse.H0_H0 ;  /* 0x20000008ff037230 */ /* 0x100fe40000004100 */
[----:B------:R-:W-:Y:S02]  /*d250*/  HADD2.F32 R21, -RZ, R11.H0_H0 ;  /* 0x2000000bff157230 */ /* 0x000fe40000004100 */
[C---:B------:R-:W-:Y:S01]  /*d260*/  FMUL.FTZ R30, R24.reuse, R28 ;  /* 0x0000001c181e7220 */ /* 0x040fe20000410000 */
[----:B------:R-:W-:Y:S02]  /*d270*/  HADD2.F32 R8, -RZ, R8.H1_H1 ;  /* 0x30000008ff087230 */ /* 0x000fe40000004100 */
[----:B------:R-:W-:Y:S01]  /*d280*/  FMUL.FTZ R29, R24, R26 ;  /* 0x0000001a181d7220 */ /* 0x000fe20000410000 */
[----:B------:R-:W-:-:S02]  /*d290*/  HADD2.F32 R11, -RZ, R10.H0_H0 ;  /* 0x2000000aff0b7230 */ /* 0x000fc40000004100 */
[C---:B------:R-:W-:Y:S01]  /*d2a0*/  FFMA.FTZ R30, R21.reuse, R26, -R30 ;  /* 0x0000001a151e7223 */ /* 0x040fe2000001081e */
[----:B------:R-:W-:Y:S02]  /*d2b0*/  HADD2.F32 R20, -RZ, R10.H1_H1 ;  /* 0x3000000aff147230 */ /* 0x000fe40000004100 */
[C---:B------:R-:W-:Y:S01]  /*d2c0*/  FMUL.FTZ R24, R8.reuse, R27 ;  /* 0x0000001b08187220 */ /* 0x040fe20000410000 */
[--C-:B------:R-:W-:Y:S02]  /*d2d0*/  HADD2.F32 R10, -RZ, R9.reuse.H0_H0 ;  /* 0x20000009ff0a7230 */ /* 0x100fe40000004100 */
[----:B------:R-:W-:Y:S01]  /*d2e0*/  FFMA.FTZ R29, R21, R28, R29 ;  /* 0x0000001c151d7223 */ /* 0x000fe2000001001d */
        /* <DEDUP_REMOVED lines=19> */
.L_x_1907:
[----:B------:R-:W-:Y:S05]  /*d420*/  BSYNC B1 ;  /* 0x0000000000017941 */ /* 0x000fea0003800000 */
.L_x_1906:
[----:B------:R-:W-:Y:S04]  /*d430*/  BSSY B1, `(.L_x_1908) ;  /* 0x000002c000017945 */ /* 0x000fe80003800000 */
[----:B------:R-:W-:Y:S05]  /*d440*/  @P2 BRA `(.L_x_1909) ;  /* 0x0000000000a82947 */ /* 0x000fea0003800000 */
[----:B-12--5:R-:W1:Y:S01]  /*d450*/  LDS.128 R8, [R37+0xb000] ;  /* 0x00b0000025087984 */ /* 0x026e620000000c00 */
        /* <DEDUP_REMOVED lines=8> */
[----:B------:R-:W-:-:S02]  /*d4e0*/  HADD2.F32 R15, -RZ, R78.H1_H1 ;  /* 0x3000004eff0f7230 */ /* 0x000fc40000004100 */
[----:B------:R-:W-:Y:S02]  /*d4f0*/  HADD2.F32 R78, -RZ, R78.H0_H0 ;  /* 0x2000004eff4e7230 */ /* 0x000fe40000004100 */
        /* <DEDUP_REMOVED lines=31> */
.L_x_1909:
[----:B------:R-:W-:Y:S05]  /*d6f0*/  BSYNC B1 ;  /* 0x0000000000017941 */ /* 0x000fea0003800000 */
.L_x_1908:
[----:B------:R-:W-:Y:S05]  /*d700*/  @P3 BRA `(.L_x_1903) ;  /* 0x0000004c00043947 */ /* 0x000fea0003800000 */
[----:B-123-5:R-:W1:Y:S01]  /*d710*/  LDS.128 R8, [R37+0xf000] ;  /* 0x00f0000025087984 */ /* 0x02ee620000000c00 */
        /* <DEDUP_REMOVED lines=9> */
[--C-:B-1----:R-:W-:Y:S02]  /*d7b0*/  HADD2.F32 R6, -RZ, R11.reuse.H0_H0 ;  /* 0x2000000bff067230 */ /* 0x102fe40000004100 */
[----:B------:R-:W-:Y:S02]  /*d7c0*/  HADD2.F32 R11, -RZ, R11.H1_H1 ;  /* 0x3000000bff0b7230 */ /* 0x000fe40000004100 */
[--C-:B------:R-:W-:Y:S02]  /*d7d0*/  HADD2.F32 R3, -RZ, R8.reuse.H0_H0 ;  /* 0x20000008ff037230 */ /* 0x100fe40000004100 */
[----:B------:R-:W-:Y:S02]  /*d7e0*/  HADD2.F32 R8, -RZ, R8.H1_H1 ;  /* 0x30000008ff087230 */ /* 0x000fe40000004100 */
[C---:B------:R-:W-:Y:S01]  /*d7f0*/  FMUL.FTZ R15, R11.reuse, R14 ;  /* 0x0000000e0b0f7220 */ /* 0x040fe20000410000 */
[----:B------:R-:W-:Y:S01]  /*d800*/  FMUL.FTZ R11, R11, R12 ;  /* 0x0000000c0b0b7220 */ /* 0x000fe20000410000 */
[----:B------:R-:W-:-:S02]  /*d810*/  HADD2.F32 R5, -RZ, R10.H0_H0 ;  /* 0x2000000aff057230 */ /* 0x000fc40000004100 */
[----:B------:R-:W-:Y:S01]  /*d820*/  FMUL.FTZ R20, R8, R13 ;  /* 0x0000000d08147220 */ /* 0x000fe20000410000 */
[----:B------:R-:W-:Y:S02]  /*d830*/  HADD2.F32 R10, -RZ, R10.H1_H1 ;  /* 0x3000000aff0a7230 */ /* 0x000fe40000004100 */
[C---:B------:R-:W-:Y:S01]  /*d840*/  FFMA.FTZ R15, R6.reuse, R12, -R15 ;  /* 0x0000000c060f7223 */ /* 0x040fe2000001080f */
[----:B------:R-:W-:Y:S01]  /*d850*/  FFMA.FTZ R14, R6, R14, R11 ;  /* 0x0000000e060e7223 */ /* 0x000fe2000001000b */
[--C-:B------:R-:W-:Y:S02]  /*d860*/  HADD2.F32 R4, -RZ, R9.reuse.H0_H0 ;  /* 0x20000009ff047230 */ /* 0x100fe40000004100 */
[-C--:B------:R-:W-:Y:S01]  /*d870*/  FMUL.FTZ R8, R8, R7.reuse ;  /* 0x0000000708087220 */ /* 0x080fe20000410000 */
[----:B------:R-:W-:Y:S01]  /*d880*/  FFMA.FTZ R20, R3, R7, -R20 ;  /* 0x0000000703147223 */ /* 0x000fe20000010814 */
[----:B------:R-:W-:Y:S02]  /*d890*/  HADD2.F32 R6, -RZ, R0.H1_H1 ;  /* 0x30000000ff067230 */ /* 0x000fe40000004100 */
[----:B------:R-:W-:Y:S01]  /*d8a0*/  FMUL.FTZ R12, R10, R23 ;  /* 0x000000170a0c7220 */ /* 0x000fe20000410000 */
[----:B------:R-:W-:-:S02]  /*d8b0*/  HADD2.F32 R9, -RZ, R9.H1_H1 ;  /* 0x30000009ff097230 */ /* 0x000fc40000004100 */
[----:B------:R-:W-:Y:S01]  /*d8c0*/  FFMA.FTZ R3, R3, R13, R8 ;  /* 0x0000000d03037223 */ /* 0x000fe20000010008 */
[----:B------:R-:W-:Y:S02]  /*d8d0*/  HADD2.F32 R7, -RZ, R21.H0_H0 ;  /* 0x20000015ff077230 */ /* 0x000fe40000004100 */
[-C--:B------:R-:W-:Y:S01]  /*d8e0*/  FMUL.FTZ R10, R10, R6.reuse ;  /* 0x000000060a0a7220 */ /* 0x080fe20000410000 */
[----:B------:R-:W-:Y:S02]  /*d8f0*/  HADD2.F32 R0, -RZ, R24.H0_H0 ;  /* 0x20000018ff007230 */ /* 0x000fe40000004100 */
[----:B------:R-:W-:Y:S01]  /*d900*/  FFMA.FTZ R6, R5, R6, -R12 ;  /* 0x0000000605067223 */ /* 0x000fe2000001080c */
[----:B------:R-:W-:Y:S01]  /*d910*/  FMUL.FTZ R11, R9, R7 ;  /* 0x00000007090b7220 */ /* 0x000fe20000410000 */
[----:B------:R-:W-:Y:S01]  /*d920*/  FFMA.FTZ R23, R5, R23, R10 ;  /* 0x0000001705177223 */ /* 0x000fe2000001000a */
[-C--:B------:R-:W-:Y:S02]  /*d930*/  FMUL.FTZ R8, R9, R0.reuse ;  /* 0x0000000009087220 */ /* 0x080fe40000410000 */
[----:B------:R-:W-:-:S02]  /*d940*/  FFMA.FTZ R5, R4, R0, -R11 ;  /* 0x0000000004057223 */ /* 0x000fc4000001080b */
[----:B------:R-:W-:Y:S01]  /*d950*/  FFMA.FTZ R8, R4, R7, R8 ;  /* 0x0000000704087223 */ /* 0x000fe20000010008 */
[----:B------:R-:W-:Y:S02]  /*d960*/  F2FP.F16.F32.PACK_AB R7, R14, R15 ;  /* 0x0000000f0e07723e */ /* 0x000fe400000000ff */
[----:B------:R-:W-:Y:S02]  /*d970*/  F2FP.F16.F32.PACK_AB R6, R23, R6 ;  /* 0x000000061706723e */ /* 0x000fe400000000ff */
[----:B------:R-:W-:Y:S02]  /*d980*/  F2FP.F16.F32.PACK_AB R4, R3, R20 ;  /* 0x000000140304723e */ /* 0x000fe400000000ff */
[----:B------:R-:W-:-:S05]  /*d990*/  F2FP.F16.F32.PACK_AB R5, R8, R5 ;  /* 0x000000050805723e */ /* 0x000fca00000000ff */
[----:B------:R4:W-:Y:S01]  /*d9a0*/  STS.128 [R37+0xf000], R4 ;  /* 0x00f0000425007388 */ /* 0x0009e20000000c00 */
[----:B------:R-:W-:Y:S05]  /*d9b0*/  BRA `(.L_x_1903) ;  /* 0x0000004800587947 */ /* 0x000fea0003800000 */
.L_x_1864:
[----:B------:R-:W0:Y:S01]  /*d9c0*/  LDC R83, c[0x0][0x448] ;  /* 0x00011200ff537b82 */ /* 0x000e220000000800 */
[----:B------:R-:W-:Y:S01]  /*d9d0*/  ULDC.64 UR4, c[0x0][0x3f8] ;  /* 0x0000fe0000047ab9 */ /* 0x000fe20000000a00 */
[----:B------:R-:W-:Y:S01]  /*d9e0*/  ULDC.64 UR6, c[0x0][0x408] ;  /* 0x0001020000067ab9 */ /* 0x000fe20000000a00 */
[----:B------:R-:W-:Y:S01]  /*d9f0*/  MOV R27, R29 ;  /* 0x0000001d001b7202 */ /* 0x000fe20000000f00 */
[----:B------:R-:W-:Y:S01]  /*da00*/  IMAD.MOV.U32 R25, RZ, RZ, R23 ;  /* 0x000000ffff197224 */ /* 0x000fe200078e0017 */
[----:B0-----:R-:W-:-:S13]  /*da10*/  ISETP.NE.AND P0, PT, R83, 0x1, PT ;  /* 0x000000015300780c */ /* 0x001fda0003f05270 */
[----:B------:R-:W0:Y:S08]  /*da20*/  @P0 LDC R0, c[0x0][0x44c] ;  /* 0x00011300ff000b82 */ /* 0x000e300000000800 */
[----:B------:R-:W1:Y:S01]  /*da30*/  @P0 LDC R5, c[0x0][0x450] ;  /* 0x00011400ff050b82 */ /* 0x000e620000000800 */
[----:B0-----:R-:W-:-:S05]  /*da40*/  @P0 IMAD.HI.U32 R0, R3, R0, RZ ;  /* 0x0000000003000227 */ /* 0x001fca00078e00ff */
[----:B-1----:R-:W-:-:S04]  /*da50*/  @P0 SHF.R.U32.HI R3, RZ, R5, R0 ;  /* 0x00000005ff030219 */ /* 0x002fc80000011600 */
        /* <DEDUP_REMOVED lines=11> */
[----:B------:R-:W-:Y:S01]  /*db10*/  IMAD.IADD R7, R27, 0x1, R7 ;  /* 0x000000011b077824 */ /* 0x000fe200078e0207 */
[----:B------:R-:W-:Y:S01]  /*db20*/  LEA R0, P1, R26, UR6, 0x1 ;  /* 0x000000061a007c11 */ /* 0x000fe2000f8208ff */
[----:B------:R-:W-:Y:S01]  /*db30*/  UMOV UR4, 0xffffffff ;  /* 0xffffffff00047882 */ /* 0x000fe20000000000 */
[----:B------:R-:W-:Y:S02]  /*db40*/  LEA.HI.X R6, R24, UR5, R5, 0x1, P0 ;  /* 0x0000000518067c11 */ /* 0x000fe400080f0c05 */
[----:B------:R-:W-:Y:S01]  /*db50*/  LEA.HI.X R7, R26, UR7, R7, 0x1, P1 ;  /* 0x000000071a077c11 */ /* 0x000fe200088f0c07 */
[----:B------:R-:W-:Y:S08]  /*db60*/  BRA.DIV UR4, `(.L_x_1910) ;  /* 0x000001ce04e07947 */ /* 0x000ff0000b800000 */
[----:B------:R0:W1:Y:S04]  /*db70*/  SHFL.IDX PT, R5, R6, RZ, 0x181f ;  /* 0x00181fff06057589 */ /* 0x00006800000e0000 */
[----:B------:R0:W2:Y:S04]  /*db80*/  SHFL.IDX PT, R4, R3, RZ, 0x181f ;  /* 0x00181fff03047589 */ /* 0x0000a800000e0000 */
[----:B------:R0:W3:Y:S04]  /*db90*/  SHFL.IDX PT, R9, R7, RZ, 0x181f ;  /* 0x00181fff07097589 */ /* 0x0000e800000e0000 */
[----:B------:R0:W4:Y:S02]  /*dba0*/  SHFL.IDX PT, R14, R0, RZ, 0x181f ;  /* 0x00181fff000e7589 */ /* 0x00012400000e0000 */
.L_x_2271:
        /* <DEDUP_REMOVED lines=13> */
[----:B------:R-:W-:Y:S01]  /*dc80*/  ULDC UR4, c[0x0][0x3f4] ;  /* 0x0000fd0000047ab9 */ /* 0x000fe20000000800 */
[----:B--2---:R-:W-:Y:S01]  /*dc90*/  IMAD.MOV.U32 R12, RZ, RZ, R4 ;  /* 0x000000ffff0c7224 */ /* 0x004fe200078e0004 */
[----:B------:R-:W-:Y:S01]  /*dca0*/  ISETP.GE.AND P2, PT, R18, UR4, PT ;  /* 0x0000000412007c0c */ /* 0x000fe2000bf46270 */
[----:B-1----:R-:W-:Y:S01]  /*dcb0*/  IMAD.MOV.U32 R13, RZ, RZ, R5 ;  /* 0x000000ffff0d7224 */ /* 0x002fe200078e0005 */
[----:B------:R-:W-:Y:S02]  /*dcc0*/  ISETP.GE.AND P3, PT, R226, UR4, PT ;  /* 0x00000004e2007c0c */ /* 0x000fe4000bf66270 */
[----:B------:R-:W-:Y:S02]  /*dcd0*/  CS2R R56, SRZ ;  /* 0x0000000000387805 */ /* 0x000fe4000001ff00 */
[----:B------:R-:W-:-:S07]  /*dce0*/  CS2R R58, SRZ ;  /* 0x00000000003a7805 */ /* 0x000fce000001ff00 */
[C---:B------:R-:W-:Y:S01]  /*dcf0*/  @!P2 IMAD.SHL.U32 R15, R18.reuse, 0x2, RZ ;  /* 0x00000002120fa824 */ /* 0x040fe200078e00ff */
[----:B------:R-:W-:-:S04]  /*dd00*/  @!P2 SHF.L.U64.HI R20, R18, 0x1, R19 ;  /* 0x000000011214a819 */ /* 0x000fc80000010213 */
[----:B------:R-:W-:Y:S02]  /*dd10*/  @!P2 IADD3 R4, P0, R4, R15, RZ ;  /* 0x0000000f0404a210 */ /* 0x000fe40007f1e0ff */
[----:B------:R-:W-:Y:S02]  /*dd20*/  CS2R R68, SRZ ;  /* 0x0000000000447805 */ /* 0x000fe4000001ff00 */
[----:B------:R-:W-:Y:S02]  /*dd30*/  CS2R R70, SRZ ;  /* 0x0000000000467805 */ /* 0x000fe4000001ff00 */
[----:B------:R-:W-:Y:S02]  /*dd40*/  CS2R R60, SRZ ;  /* 0x00000000003c7805 */ /* 0x000fe4000001ff00 */
[----:B------:R-:W-:Y:S02]  /*dd50*/  CS2R R62, SRZ ;  /* 0x00000000003e7805 */ /* 0x000fe4000001ff00 */
[----:B------:R-:W-:-:S02]  /*dd60*/  CS2R R66, SRZ ;  /* 0x0000000000427805 */ /* 0x000fc4000001ff00 */
[----:B------:R-:W-:Y:S01]  /*dd70*/  CS2R R64, SRZ ;  /* 0x0000000000407805 */ /* 0x000fe2000001ff00 */
[----:B------:R-:W-:-:S05]  /*dd80*/  @!P2 IMAD.X R5, R5, 0x1, R20, P0 ;  /* 0x000000010505a824 */ /* 0x000fca00000e0614 */
[----:B------:R1:W5:Y:S01]  /*dd90*/  @!P2 LD.E.128 R60, desc[UR60][R4.64] ;  /* 0x0000003c043ca980 */ /* 0x000362000c101d00 */
[----:B---3--:R-:W-:Y:S02]  /*dda0*/  @!P3 SHF.L.U32 R11, R8, 0x3, RZ ;  /* 0x00000003080bb819 */ /* 0x008fe400000006ff */
[----:B----4-:R-:W-:Y:S01]  /*ddb0*/  @!P2 IADD3 R8, P1, R14, R15, RZ ;  /* 0x0000000f0e08a210 */ /* 0x010fe20007f3e0ff */
[----:B------:R-:W-:Y:S02]  /*ddc0*/  IMAD.MOV.U32 R15, RZ, RZ, R9 ;  /* 0x000000ffff0f7224 */ /* 0x000fe400078e0009 */
[----:B------:R-:W-:-:S04]  /*ddd0*/  @!P3 IMAD.WIDE R12, R11, 0x2, R12 ;  /* 0x000000020b0cb825 */ /* 0x000fc800078e020c */
[----:B------:R-:W-:Y:S01]  /*dde0*/  @!P3 IMAD.WIDE R14, R11, 0x2, R14 ;  /* 0x000000020b0eb825 */ /* 0x000fe200078e020e */
[----:B------:R1:W5:Y:S03]  /*ddf0*/  @!P3 LD.E.128 R56, desc[UR60][R12.64] ;  /* 0x0000003c0c38b980 */ /* 0x000366000c101d00 */
[----:B------:R-:W-:Y:S01]  /*de00*/  @!P2 IMAD.X R9, R9, 0x1, R20, P1 ;  /* 0x000000010909a824 */ /* 0x000fe200008e0614 */
[----:B------:R1:W5:Y:S04]  /*de10*/  @!P3 LD.E.128 R68, desc[UR60][R14.64] ;  /* 0x0000003c0e44b980 */ /* 0x000368000c101d00 */
[----:B------:R1:W5:Y:S02]  /*de20*/  @!P2 LD.E.128 R64, desc[UR60][R8.64] ;  /* 0x0000003c0840a980 */ /* 0x000364000c101d00 */
.L_x_1912:
[----:B------:R-:W-:Y:S05]  /*de30*/  BSYNC B1 ;  /* 0x0000000000017941 */ /* 0x000fea0003800000 */
.L_x_1911:
[----:B-1---5:R-:W-:Y:S01]  /*de40*/  IMAD.MOV.U32 R5, RZ, RZ, R69 ;  /* 0x000000ffff057224 */ /* 0x022fe200078e0045 */
[----:B------:R-:W-:Y:S01]  /*de50*/  MOV R8, R66 ;  /* 0x0000004200087202 */ /* 0x000fe20000000f00 */
[----:B---3--:R-:W-:Y:S01]  /*de60*/  IMAD.MOV.U32 R9, RZ, RZ, R67 ;  /* 0x000000ffff097224 */ /* 0x008fe200078e0043 */
[----:B------:R-:W-:Y:S01]  /*de70*/  UMOV UR4, 0xffffffff ;  /* 0xffffffff00047882 */ /* 0x000fe20000000000 */
[----:B--2---:R-:W-:Y:S01]  /*de80*/  IMAD.MOV.U32 R4, RZ, RZ, R68 ;  /* 0x000000ffff047224 */ /* 0x004fe200078e0044 */
        /* <DEDUP_REMOVED lines=12> */
[----:B------:R-:W-:-:S02]  /*df50*/  PRMT R113, R113, 0x5410, R4 ;  /* 0x0000541071717816 */ /* 0x000fc40000000004 */
[----:B------:R-:W-:Y:S02]  /*df60*/  CS2R R52, SRZ ;  /* 0x0000000000347805 */ /* 0x000fe4000001ff00 */
        /* <DEDUP_REMOVED lines=11> */
[----:B------:R-:W-:Y:S02]  /*e020*/  PRMT R108, R4, 0x5410, R9 ;  /* 0x00005410046c7816 */ /* 0x000fe40000000009 */
[----:B------:R-:W-:Y:S02]  /*e030*/  PRMT R109, R109, 0x5410, R5 ;  /* 0x000054106d6d7816 */ /* 0x000fe40000000005 */
[----:B------:R-:W-:Y:S01]  /*e040*/  PRMT R107, R107, 0x5410, R8 ;  /* 0x000054106b6b7816 */ /* 0x000fe20000000008 */
[----:B------:R-:W-:Y:S06]  /*e050*/  BRA.DIV UR4, `(.L_x_1913) ;  /* 0x000001ce04147947 */ /* 0x000fec000b800000 */
[----:B------:R1:W2:Y:S04]  /*e060*/  SHFL.IDX PT, R5, R6, 0x1, 0x181f ;  /* 0x00381f0006057f89 */ /* 0x0002a800000e0000 */
[----:B------:R1:W3:Y:S04]  /*e070*/  SHFL.IDX PT, R4, R3, 0x1, 0x181f ;  /* 0x00381f0003047f89 */ /* 0x0002e800000e0000 */
[----:B------:R1:W0:Y:S04]  /*e080*/  SHFL.IDX PT, R9, R7, 0x1, 0x181f ;  /* 0x00381f0007097f89 */ /* 0x00022800000e0000 */
[----:B----4-:R1:W4:Y:S02]  /*e090*/  SHFL.IDX PT, R14, R0, 0x1, 0x181f ;  /* 0x00381f00000e7f89 */ /* 0x01032400000e0000 */
.L_x_2277:
        /* <DEDUP_REMOVED lines=11> */
[----:B------:R-:W4:Y:S01]  /*e150*/  LDL R15, [R1+0x58] ;  /* 0x00005800010f7983 */ /* 0x000f220000100800 */
[----:B------:R-:W-:Y:S01]  /*e160*/  ULDC UR4, c[0x0][0x3f4] ;  /* 0x0000fd0000047ab9 */ /* 0x000fe20000000800 */
[----:B---3--:R-:W-:Y:S01]  /*e170*/  IMAD.MOV.U32 R12, RZ, RZ, R4 ;  /* 0x000000ffff0c7224 */ /* 0x008fe200078e0004 */
[----:B------:R-:W-:Y:S01]  /*e180*/  ISETP.GE.AND P2, PT, R18, UR4, PT ;  /* 0x0000000412007c0c */ /* 0x000fe2000bf46270 */
[----:B--2---:R-:W-:Y:S01]  /*e190*/  IMAD.MOV.U32 R13, RZ, RZ, R5 ;  /* 0x000000ffff0d7224 */ /* 0x004fe200078e0005 */
[----:B------:R-:W-:Y:S02]  /*e1a0*/  ISETP.GE.AND P3, PT, R226, UR4, PT ;  /* 0x00000004e2007c0c */ /* 0x000fe4000bf66270 */
[----:B------:R-:W-:Y:S02]  /*e1b0*/  CS2R R40, SRZ ;  /* 0x0000000000287805 */ /* 0x000fe4000001ff00 */
[----:B------:R-:W-:-:S07]  /*e1c0*/  CS2R R42, SRZ ;  /* 0x00000000002a7805 */ /* 0x000fce000001ff00 */
[C---:B------:R-:W-:Y:S01]  /*e1d0*/  @!P2 IMAD.SHL.U32 R11, R18.reuse, 0x2, RZ ;  /* 0x00000002120ba824 */ /* 0x040fe200078e00ff */
[----:B------:R-:W-:-:S04]  /*e1e0*/  @!P2 SHF.L.U64.HI R20, R18, 0x1, R19 ;  /* 0x000000011214a819 */ /* 0x000fc80000010213 */
[-C--:B------:R-:W-:Y:S02]  /*e1f0*/  @!P2 IADD3 R4, P0, R4, R11.reuse, RZ ;  /* 0x0000000b0404a210 */ /* 0x080fe40007f1e0ff */
[----:B----4-:R-:W-:Y:S02]  /*e200*/  @!P2 IADD3 R8, P1, R14, R11, RZ ;  /* 0x0000000b0e08a210 */ /* 0x010fe40007f3e0ff */
[----:B------:R-:W-:Y:S02]  /*e210*/  CS2R R48, SRZ ;  /* 0x0000000000307805 */ /* 0x000fe4000001ff00 */
[----:B------:R-:W-:Y:S02]  /*e220*/  CS2R R50, SRZ ;  /* 0x0000000000327805 */ /* 0x000fe4000001ff00 */
[----:B------:R-:W-:Y:S02]  /*e230*/  CS2R R44, SRZ ;  /* 0x00000000002c7805 */ /* 0x000fe4000001ff00 */
[----:B------:R-:W-:-:S02]  /*e240*/  CS2R R46, SRZ ;  /* 0x00000000002e7805 */ /* 0x000fc4000001ff00 */
[----:B------:R-:W-:Y:S02]  /*e250*/  CS2R R52, SRZ ;  /* 0x0000000000347805 */ /* 0x000fe4000001ff00 */
[----:B------:R-:W-:Y:S01]  /*e260*/  CS2R R54, SRZ ;  /* 0x0000000000367805 */ /* 0x000fe2000001ff00 */
[----:B------:R-:W-:-:S05]  /*e270*/  @!P2 IMAD.X R5, R5, 0x1, R20, P0 ;  /* 0x000000010505a824 */ /* 0x000fca00000e0614 */
[----:B------:R2:W5:Y:S01]  /*e280*/  @!P2 LD.E.128 R44, desc[UR60][R4.64] ;  /* 0x0000003c042ca980 */ /* 0x000562000c101d00 */
[----:B------:R-:W-:Y:S01]  /*e290*/  @!P3 SHF.L.U32 R21, R15, 0x3, RZ ;  /* 0x000000030f15b819 */ /* 0x000fe200000006ff */
[----:B0-----:R-:W-:Y:S02]  /*e2a0*/  IMAD.MOV.U32 R15, RZ, RZ, R9 ;  /* 0x000000ffff0f7224 */ /* 0x001fe400078e0009 */
[----:B------:R-:W-:Y:S02]  /*e2b0*/  @!P2 IMAD.X R9, R9, 0x1, R20, P1 ;  /* 0x000000010909a824 */ /* 0x000fe400008e0614 */
[----:B------:R-:W-:-:S03]  /*e2c0*/  @!P3 IMAD.WIDE R12, R21, 0x2, R12 ;  /* 0x00000002150cb825 */ /* 0x000fc600078e020c */
[----:B------:R2:W5:Y:S01]  /*e2d0*/  @!P2 LD.E.128 R52, desc[UR60][R8.64] ;  /* 0x0000003c0834a980 */ /* 0x000562000c101d00 */
[----:B------:R-:W-:-:S03]  /*e2e0*/  @!P3 IMAD.WIDE R14, R21, 0x2, R14 ;  /* 0x00000002150eb825 */ /* 0x000fc600078e020e */
[----:B------:R2:W5:Y:S04]  /*e2f0*/  @!P3 LD.E.128 R40, desc[UR60][R12.64] ;  /* 0x0000003c0c28b980 */ /* 0x000568000c101d00 */
[----:B------:R2:W5:Y:S02]  /*e300*/  @!P3 LD.E.128 R48, desc[UR60][R14.64] ;  /* 0x0000003c0e30b980 */ /* 0x000564000c101d00 */
.L_x_1915:
[----:B------:R-:W-:Y:S05]  /*e310*/  BSYNC B1 ;  /* 0x0000000000017941 */ /* 0x000fea0003800000 */
.L_x_1914:
[----:B--23-5:R-:W-:Y:S01]  /*e320*/  IMAD.MOV.U32 R4, RZ, RZ, R52 ;  /* 0x000000ffff047224 */ /* 0x02cfe200078e0034 */
[----:B------:R-:W-:Y:S01]  /*e330*/  MOV R8, R54 ;  /* 0x0000003600087202 */ /* 0x000fe20000000f00 */
[----:B------:R-:W-:Y:S01]  /*e340*/  IMAD.MOV.U32 R5, RZ, RZ, R53 ;  /* 0x000000ffff057224 */ /* 0x000fe200078e0035 */
[----:B------:R-:W-:Y:S01]  /*e350*/  UMOV UR4, 0xffffffff ;  /* 0xffffffff00047882 */ /* 0x000fe20000000000 */
[----:B0-----:R-:W-:-:S03]  /*e360*/  IMAD.MOV.U32 R9, RZ, RZ, R55 ;  /* 0x000000ffff097224 */ /* 0x001fc600078e0037 */
        /* <DEDUP_REMOVED lines=18> */
[----:B------:R-:W-:Y:S02]  /*e490*/  PRMT R94, R4, 0x5410, R5 ;  /* 0x00005410045e7816 */ /* 0x000fe40000000005 */
[----:B------:R-:W-:Y:S01]  /*e4a0*/  PRMT R95, R8, 0x5410, R9 ;  /* 0x00005410085f7816 */ /* 0x000fe20000000009 */
[----:B------:R-:W-:Y:S06]  /*e4b0*/  BRA.DIV UR4, `(.L_x_1916) ;  /* 0x000001ca046c7947 */ /* 0x000fec000b800000 */
[----:B------:R0:W2:Y:S04]  /*e4c0*/  SHFL.IDX PT, R5, R6, 0x2, 0x181f ;  /* 0x00581f0006057f89 */ /* 0x0000a800000e0000 */
[----:B------:R0:W3:Y:S04]  /*e4d0*/  SHFL.IDX PT, R4, R3, 0x2, 0x181f ;  /* 0x00581f0003047f89 */ /* 0x0000e800000e0000 */
[----:B------:R0:W0:Y:S04]  /*e4e0*/  SHFL.IDX PT, R9, R7, 0x2, 0x181f ;  /* 0x00581f0007097f89 */ /* 0x00002800000e0000 */
[----:B----4-:R4:W0:Y:S02]  /*e4f0*/  SHFL.IDX PT, R14, R0, 0x2, 0x181f ;  /* 0x00581f00000e7f89 */ /* 0x01082400000e0000 */
.L_x_2283:
        /* <DEDUP_REMOVED lines=23> */
[----:B0-----:R-:W-:Y:S02]  /*e670*/  @!P2 IADD3 R8, P1, R14, R11, RZ ;  /* 0x0000000b0e08a210 */ /* 0x001fe40007f3e0ff */
[----:B------:R-:W-:Y:S02]  /*e680*/  CS2R R32, SRZ ;  /* 0x0000000000207805 */ /* 0x000fe4000001ff00 */
[----:B------:R-:W-:Y:S01]  /*e690*/  CS2R R34, SRZ ;  /* 0x0000000000227805 */ /* 0x000fe2000001ff00 */
[----:B------:R-:W-:Y:S01]  /*e6a0*/  @!P2 IMAD.X R5, R5, 0x1, R28, P0 ;  /* 0x000000010505a824 */ /* 0x000fe200000e061c */
[----:B------:R-:W-:Y:S02]  /*e6b0*/  CS2R R30, SRZ ;  /* 0x00000000001e7805 */ /* 0x000fe4000001ff00 */
[----:B------:R-:W-:-:S02]  /*e6c0*/  CS2R R36, SRZ ;  /* 0x0000000000247805 */ /* 0x000fc4000001ff00 */
[----:B------:R-:W-:Y:S02]  /*e6d0*/  CS2R R38, SRZ ;  /* 0x0000000000267805 */ /* 0x000fe4000001ff00 */
[----:B----4-:R-:W-:Y:S01]  /*e6e0*/  @!P3 SHF.L.U32 R23, R15, 0x3, RZ ;  /* 0x000000030f17b819 */ /* 0x010fe200000006ff */
[----:B------:R-:W-:Y:S02]  /*e6f0*/  IMAD.MOV.U32 R15, RZ, RZ, R9 ;  /* 0x000000ffff0f7224 */ /* 0x000fe400078e0009 */
[----:B------:R-:W-:Y:S01]  /*e700*/  @!P2 IMAD.X R9, R9, 0x1, R28, P1 ;  /* 0x000000010909a824 */ /* 0x000fe200008e061c */
[----:B------:R-:W-:Y:S01]  /*e710*/  CS2R R28, SRZ ;  /* 0x00000000001c7805 */ /* 0x000fe2000001ff00 */
[----:B------:R-:W-:-:S03]  /*e720*/  @!P3 IMAD.WIDE R20, R23, 0x2, R12 ;  /* 0x000000021714b825 */ /* 0x000fc600078e020c */
[----:B------:R0:W5:Y:S01]  /*e730*/  @!P2 LD.E.128 R36, desc[UR60][R8.64] ;  /* 0x0000003c0824a980 */ /* 0x000162000c101d00 */
[----:B------:R-:W-:-:S03]  /*e740*/  @!P3 IMAD.WIDE R12, R23, 0x2, R14 ;  /* 0x00000002170cb825 */ /* 0x000fc600078e020e */
[----:B------:R0:W5:Y:S04]  /*e750*/  @!P3 LD.E.128 R24, desc[UR60][R20.64] ;  /* 0x0000003c1418b980 */ /* 0x000168000c101d00 */
[----:B------:R0:W5:Y:S04]  /*e760*/  @!P3 LD.E.128 R32, desc[UR60][R12.64] ;  /* 0x0000003c0c20b980 */ /* 0x000168000c101d00 */
[----:B------:R0:W5:Y:S02]  /*e770*/  @!P2 LD.E.128 R28, desc[UR60][R4.64] ;  /* 0x0000003c041ca980 */ /* 0x000164000c101d00 */
.L_x_1918:
[----:B------:R-:W-:Y:S05]  /*e780*/  BSYNC B1 ;  /* 0x0000000000017941 */ /* 0x000fea0003800000 */
.L_x_1917:
[----:B0--3-5:R-:W-:Y:S01]  /*e790*/  IMAD.MOV.U32 R4, RZ, RZ, R36 ;  /* 0x000000ffff047224 */ /* 0x029fe200078e0024 */
[----:B------:R-:W-:Y:S01]  /*e7a0*/  MOV R8, R38 ;  /* 0x0000002600087202 */ /* 0x000fe20000000f00 */
[----:B--2---:R-:W-:Y:S01]  /*e7b0*/  IMAD.MOV.U32 R5, RZ, RZ, R37 ;  /* 0x000000ffff057224 */ /* 0x004fe200078e0025 */
[----:B------:R-:W-:Y:S01]  /*e7c0*/  UMOV UR4, 0xffffffff ;  /* 0xffffffff00047882 */ /* 0x000fe20000000000 */
        /* <DEDUP_REMOVED lines=20> */
[----:B------:R-:W-:Y:S02]  /*e910*/  CS2R R4, SRZ ;  /* 0x0000000000047805 */ /* 0x000fe4000001ff00 */
[----:B------:R-:W-:Y:S01]  /*e920*/  PRMT R87, R8, 0x5410, R9 ;  /* 0x0000541008577816 */ /* 0x000fe20000000009 */
[----:B------:R-:W-:Y:S06]  /*e930*/  BRA.DIV UR4, `(.L_x_1919) ;  /* 0x000001c604bc7947 */ /* 0x000fec000b800000 */
[----:B------:R0:W2:Y:S04]  /*e940*/  SHFL.IDX PT, R21, R6, 0x3, 0x181f ;  /* 0x00781f0006157f89 */ /* 0x0000a800000e0000 */
[----:B------:R0:W3:Y:S04]  /*e950*/  SHFL.IDX PT, R20, R3, 0x3, 0x181f ;  /* 0x00781f0003147f89 */ /* 0x0000e800000e0000 */
[----:B------:R0:W0:Y:S04]  /*e960*/  SHFL.IDX PT, R23, R7, 0x3, 0x181f ;  /* 0x00781f0007177f89 */ /* 0x00002800000e0000 */
[----:B-1--4-:R-:W1:Y:S02]  /*e970*/  SHFL.IDX PT, R0, R0, 0x3, 0x181f ;  /* 0x00781f0000007f89 */ /* 0x012e6400000e0000 */
.L_x_2289:
[----:B------:R-:W4:Y:S01]  /*e980*/  LDL R12, [R1+0x64] ;  /* 0x00006400010c7983 */ /* 0x000f220000100800 */
[----:B------:R-:W-:Y:S01]  /*e990*/  VIADD R10, R10, 0x60 ;  /* 0x000000600a0a7836 */ /* 0x000fe20000000000 */
[----:B------:R-:W-:Y:S01]  /*e9a0*/  BSSY B1, `(.L_x_1920) ;  /* 0x000002b000017945 */ /* 0x000fe20003800000 */
[----:B0-----:R-:W-:Y:S02]  /*e9b0*/  CS2R R6, SRZ ;  /* 0x0000000000067805 */ /* 0x001fe4000001ff00 */
        /* <DEDUP_REMOVED lines=20> */
[C---:B------:R-:W-:Y:S02]  /*eb00*/  @!P2 SHF.L.U32 R77, R18.reuse, 0x1, RZ ;  /* 0x00000001124da819 */ /* 0x040fe400000006ff */
[----:B------:R-:W-:Y:S02]  /*eb10*/  @!P2 SHF.L.U64.HI R6, R18, 0x1, R19 ;  /* 0x000000011206a819 */ /* 0x000fe40000010213 */
[----:B------:R-:W-:Y:S02]  /*eb20*/  @!P2 IADD3 R20, P0, R20, R77, RZ ;  /* 0x0000004d1414a210 */ /* 0x000fe40007f1e0ff */
[----:B------:R-:W-:Y:S02]  /*eb30*/  CS2R R8, SRZ ;  /* 0x0000000000087805 */ /* 0x000fe4000001ff00 */
[----:B------:R-:W-:Y:S02]  /*eb40*/  CS2R R10, SRZ ;  /* 0x00000000000a7805 */ /* 0x000fe4000001ff00 */
[----:B------:R-:W-:-:S02]  /*eb50*/  CS2R R12, SRZ ;  /* 0x00000000000c7805 */ /* 0x000fc4000001ff00 */
[----:B------:R-:W-:Y:S01]  /*eb60*/  CS2R R14, SRZ ;  /* 0x00000000000e7805 */ /* 0x000fe2000001ff00 */
[----:B------:R-:W-:-:S05]  /*eb70*/  @!P2 IMAD.X R21, R21, 0x1, R6, P0 ;  /* 0x000000011515a824 */ /* 0x000fca00000e0606 */
[----:B------:R0:W5:Y:S01]  /*eb80*/  @!P2 LD.E.128 R12, desc[UR60][R20.64] ;  /* 0x0000003c140ca980 */ /* 0x000162000c101d00 */
[----:B----4-:R-:W-:Y:S01]  /*eb90*/  @!P3 IMAD.SHL.U32 R79, R76, 0x8, RZ ;  /* 0x000000084c4fb824 */ /* 0x010fe200078e00ff */
[----:B-1----:R-:W-:-:S03]  /*eba0*/  @!P2 IADD3 R76, P1, R0, R77, RZ ;  /* 0x0000004d004ca210 */ /* 0x002fc60007f3e0ff */
[----:B------:R-:W-:-:S04]  /*ebb0*/  @!P3 IMAD.WIDE R80, R79, 0x2, R4 ;  /* 0x000000024f50b825 */ /* 0x000fc800078e0204 */
[----:B------:R-:W-:Y:S01]  /*ebc0*/  IMAD.MOV.U32 R4, RZ, RZ, R0 ;  /* 0x000000ffff047224 */ /* 0x000fe200078e0000 */
[----:B------:R0:W5:Y:S01]  /*ebd0*/  @!P3 LD.E.128 R72, desc[UR60][R80.64] ;  /* 0x0000003c5048b980 */ /* 0x000162000c101d00 */
[----:B------:R-:W-:Y:S02]  /*ebe0*/  IMAD.MOV.U32 R5, RZ, RZ, R23 ;  /* 0x000000ffff057224 */ /* 0x000fe400078e0017 */
[----:B------:R-:W-:Y:S01]  /*ebf0*/  @!P2 IMAD.X R77, R23, 0x1, R6, P1 ;  /* 0x00000001174da824 */ /* 0x000fe200008e0606 */
[----:B------:R-:W-:Y:S01]  /*ec00*/  CS2R R6, SRZ ;  /* 0x0000000000067805 */ /* 0x000fe2000001ff00 */
[----:B------:R-:W-:Y:S01]  /*ec10*/  @!P3 IMAD.WIDE R78, R79, 0x2, R4 ;  /* 0x000000024f4eb825 */ /* 0x000fe200078e0204 */
[----:B------:R-:W-:-:S04]  /*ec20*/  CS2R R4, SRZ ;  /* 0x0000000000047805 */ /* 0x000fc8000001ff00 */
[----:B------:R0:W5:Y:S04]  /*ec30*/  @!P3 LD.E.128 R8, desc[UR60][R78.64] ;  /* 0x0000003c4e08b980 */ /* 0x000168000c101d00 */
[----:B------:R0:W5:Y:S02]  /*ec40*/  @!P2 LD.E.128 R4, desc[UR60][R76.64] ;  /* 0x0000003c4c04a980 */ /* 0x000164000c101d00 */
.L_x_1921:
[----:B------:R-:W-:Y:S05]  /*ec50*/  BSYNC B1 ;  /* 0x0000000000017941 */ /* 0x000fea0003800000 */
.L_x_1920:
[----:B0-----:R-:W4:Y:S01]  /*ec60*/  LDL R77, [R1+0x2c] ;  /* 0x00002c00014d7983 */ /* 0x001f220000100800 */
[----:B------:R-:W0:Y:S01]  /*ec70*/  SYNCS.PHASECHK.TRANS64.TRYWAIT P0, [R16+URZ+0x30800], R111 ;  /* 0x0308006f100075a7 */ /* 0x000e22000800017f */
[----:B-----5:R-:W-:Y:S01]  /*ec80*/  IMAD.MOV.U32 R3, RZ, RZ, R5 ;  /* 0x000000ffff037224 */ /* 0x020fe200078e0005 */
[----:B-1----:R-:W-:Y:S01]  /*ec90*/  MOV R0, R4 ;  /* 0x0000000400007202 */ /* 0x002fe20000000f00 */
[----:B---3--:R-:W-:Y:S01]  /*eca0*/  IMAD.MOV.U32 R20, RZ, RZ, R6 ;  /* 0x000000ffff147224 */ /* 0x008fe200078e0006 */
[----:B--2---:R-:W-:Y:S01]  /*ecb0*/  MOV R21, R10 ;  /* 0x0000000a00157202 */ /* 0x004fe20000000f00 */
[----:B------:R-:W-:Y:S01]  /*ecc0*/  IMAD.MOV.U32 R23, RZ, RZ, R12 ;  /* 0x000000ffff177224 */ /* 0x000fe200078e000c */
[----:B------:R-:W-:Y:S01]  /*ecd0*/  PRMT R88, R0, 0x5410, R3 ;  /* 0x0000541000587816 */ /* 0x000fe20000000003 */
[----:B------:R-:W-:Y:S01]  /*ece0*/  IMAD.MOV.U32 R0, RZ, RZ, R7 ;  /* 0x000000ffff007224 */ /* 0x000fe200078e0007 */
[----:B------:R-:W-:Y:S01]  /*ecf0*/  PRMT R89, R20, 0x7610, R89 ;  /* 0x0000761014597816 */ /* 0x000fe20000000059 */
[----:B------:R-:W-:Y:S01]  /*ed00*/  IMAD.MOV.U32 R3, RZ, RZ, R8 ;  /* 0x000000ffff037224 */ /* 0x000fe200078e0008 */
[----:B------:R-:W-:Y:S01]  /*ed10*/  BSSY B1, `(.L_x_1922) ;  /* 0x0000014000017945 */ /* 0x000fe20003800000 */
[----:B------:R-:W-:Y:S01]  /*ed20*/  IMAD.MOV.U32 R20, RZ, RZ, R9 ;  /* 0x000000ffff147224 */ /* 0x000fe200078e0009 */
[----:B------:R-:W-:Y:S01]  /*ed30*/  PRMT R89, R89, 0x5410, R0 ;  /* 0x0000541059597816 */ /* 0x000fe20000000000 */
[----:B------:R-:W-:-:S03]  /*ed40*/  IMAD.MOV.U32 R76, RZ, RZ, R13 ;  /* 0x000000ffff4c7224 */ /* 0x000fc600078e000d */
[--C-:B------:R-:W-:Y:S02]  /*ed50*/  PRMT R0, R3, 0x5410, R20.reuse ;  /* 0x0000541003007816 */ /* 0x100fe40000000014 */
[----:B------:R-:W-:Y:S01]  /*ed60*/  PRMT R20, R21, 0x7610, R20 ;  /* 0x0000761015147816 */ /* 0x000fe20000000014 */
[----:B------:R-:W-:Y:S01]  /*ed70*/  IMAD.MOV.U32 R21, RZ, RZ, R11 ;  /* 0x000000ffff157224 */ /* 0x000fe200078e000b */
[----:B------:R-:W-:Y:S01]  /*ed80*/  PRMT R90, R23, 0x5410, R76 ;  /* 0x00005410175a7816 */ /* 0x000fe2000000004c */
[----:B------:R-:W-:Y:S01]  /*ed90*/  IMAD.MOV.U32 R23, RZ, RZ, R15 ;  /* 0x000000ffff177224 */ /* 0x000fe200078e000f */
[----:B------:R-:W-:Y:S02]  /*eda0*/  MOV R76, R72 ;  /* 0x00000048004c7202 */ /* 0x000fe40000000f00 */
[----:B------:R-:W-:Y:S01]  /*edb0*/  PRMT R20, R20, 0x5410, R21 ;  /* 0x0000541014147816 */ /* 0x000fe20000000015 */
[----:B------:R-:W-:-:S05]  /*edc0*/  IMAD.MOV.U32 R21, RZ, RZ, R14 ;  /* 0x000000ffff157224 */ /* 0x000fca00078e000e */
[----:B------:R-:W-:Y:S01]  /*edd0*/  PRMT R91, R21, 0x5410, R23 ;  /* 0x00005410155b7816 */ /* 0x000fe20000000017 */
[----:B------:R-:W-:Y:S01]  /*ede0*/  IMAD.MOV.U32 R23, RZ, RZ, R74 ;  /* 0x000000ffff177224 */ /* 0x000fe200078e004a */
[----:B----4-:R-:W-:Y:S01]  /*edf0*/  VIADDMNMX R3, R83, -R77, 0x80, PT ;  /* 0x0000008053037446 */ /* 0x010fe2000380094d */
[----:B------:R-:W-:-:S03]  /*ee00*/  IMAD.MOV.U32 R77, RZ, RZ, R73 ;  /* 0x000000ffff4d7224 */ /* 0x000fc600078e0049 */
[----:B------:R-:W-:Y:S02]  /*ee10*/  ISETP.GE.AND P1, PT, R218, R3, PT ;  /* 0x00000003da00720c */ /* 0x000fe40003f26270 */
[----:B------:R-:W-:Y:S01]  /*ee20*/  PRMT R21, R76, 0x5410, R77 ;  /* 0x000054104c157816 */ /* 0x000fe2000000004d */
[----:B------:R-:W-:Y:S01]  /*ee30*/  IMAD.MOV.U32 R76, RZ, RZ, R75 ;  /* 0x000000ffff4c7224 */ /* 0x000fe200078e004b */
[----:B0-----:R-:W-:Y:S09]  /*ee40*/  @!P0 BRA `(.L_x_1923) ;  /* 0x000001c000ec8947 */ /* 0x001ff20003800000 */
.L_x_2290:
[----:B------:R-:W-:Y:S05]  /*ee50*/  BSYNC B1 ;  /* 0x0000000000017941 */ /* 0x000fea0003800000 */
.L_x_1922:
[----:B------:R-:W-:Y:S01]  /*ee60*/  BSSY B1, `(.L_x_1924) ;  /* 0x00000d1000017945 */ /* 0x000fe20003800000 */
[----:B------:R-:W-:-:S03]  /*ee70*/  PRMT R23, R23, 0x5410, R76 ;  /* 0x0000541017177816 */ /* 0x000fc6000000004c */
[----:B------:R-:W-:Y:S05]  /*ee80*/  @P1 BRA `(.L_x_1925) ;  /* 0x0000000c00381947 */ /* 0x000fea0003800000 */
[----:B------:R1:W5:Y:S01]  /*ee90*/  LDL R129, [R1+0x3c] ;  /* 0x00003c0001817983 */ /* 0x0003620000100800 */
[----:B0-----:R-:W0:Y:S01]  /*eea0*/  LDC R111, c[0x0][0x3f4] ;  /* 0x0000fd00ff6f7b82 */ /* 0x001e220000000800 */
[C---:B------:R-:W-:Y:S01]  /*eeb0*/  IMAD.SHL.U32 R130, R218.reuse, 0x40, RZ ;  /* 0x00000040da827824 */ /* 0x040fe200078e00ff */
[----:B------:R-:W-:Y:S01]  /*eec0*/  BSSY B2, `(.L_x_1926) ;  /* 0x0000068000027945 */ /* 0x000fe20003800000 */
[----:B------:R-:W-:-:S03]  /*eed0*/  IMAD.SHL.U32 R131, R218, 0x40, RZ ;  /* 0x00000040da837824 */ /* 0x000fc600078e00ff */
[----:B------:R-:W-:-:S04]  /*eee0*/  LOP3.LUT R130, R130, 0x1c0, RZ, 0xc0, !PT ;  /* 0x000001c082827812 */ /* 0x000fc800078ec0ff */
[----:B------:R-:W-:Y:S02]  /*eef0*/  SHF.R.U32.HI R130, RZ, 0x3, R130 ;  /* 0x00000003ff827819 */ /* 0x000fe40000011682 */
[-C--:B0-----:R-:W-:Y:S02]  /*ef00*/  ISETP.GE.AND P0, PT, R18, R111.reuse, PT ;  /* 0x0000006f1200720c */ /* 0x081fe40003f06270 */
[----:B------:R-:W-:-:S11]  /*ef10*/  ISETP.GE.AND P1, PT, R226, R111, PT ;  /* 0x0000006fe200720c */ /* 0x000fd60003f26270 */
[----:B-1----:R-:W-:Y:S05]  /*ef20*/  @P0 BRA `(.L_x_1927) ;  /* 0x0000000400840947 */ /* 0x002fea0003800000 */
[----:B------:R-:W2:Y:S04]  /*ef30*/  LDL R77, [R1+0x54] ;  /* 0x00005400014d7983 */ /* 0x000ea80000100800 */
[----:B------:R-:W3:Y:S01]  /*ef40*/  LDL R132, [R1+0x44] ;  /* 0x0000440001847983 */ /* 0x000ee20000100800 */
[--C-:B------:R-:W-:Y:S01]  /*ef50*/  HADD2.F32 R126, -RZ, R116.reuse.H0_H0 ;  /* 0x20000074ff7e7230 */ /* 0x100fe20000004100 */
[----:B------:R-:W-:Y:S01]  /*ef60*/  SHF.R.U32.HI R125, RZ, 0x10, R65 ;  /* 0x00000010ff7d7819 */ /* 0x000fe20000011641 */
[----:B------:R-:W-:Y:S01]  /*ef70*/  HADD2.F32 R122, -RZ, R116.H1_H1 ;  /* 0x30000074ff7a7230 */ /* 0x000fe20000004100 */
[--C-:B------:R-:W-:Y:S02]  /*ef80*/  SHF.R.U32.HI R123, RZ, 0x10, R61.reuse ;  /* 0x00000010ff7b7819 */ /* 0x100fe4000001163d */
[----:B------:R-:W-:Y:S01]  /*ef90*/  SHF.R.U64 R60, R60, 0x10, R61 ;  /* 0x000000103c3c7819 */ /* 0x000fe2000000123d */
[----:B------:R-:W-:Y:S01]  /*efa0*/  HADD2.F32 R125, -RZ, R125.H0_H0 ;  /* 0x2000007dff7d7230 */ /* 0x000fe20000004100 */
[----:B------:R-:W-:Y:S01]  /*efb0*/  SHF.R.U64 R61, R64, 0x10, R65 ;  /* 0x00000010403d7819 */ /* 0x000fe20000001241 */
[----:B------:R-:W-:Y:S01]  /*efc0*/  HADD2.F32 R123, -RZ, R123.H0_H0 ;  /* 0x2000007bff7b7230 */ /* 0x000fe20000004100 */
[----:B------:R-:W-:-:S02]  /*efd0*/  SHF.R.U64 R62, R62, 0x10, R63 ;  /* 0x000000103e3e7819 */ /* 0x000fc4000000123f */
[----:B------:R-:W-:Y:S02]  /*efe0*/  SHF.R.U32.HI R64, RZ, 0x10, R63 ;  /* 0x00000010ff407819 */ /* 0x000fe4000001163f */
[--C-:B------:R-:W-:Y:S02]  /*eff0*/  SHF.R.U64 R63, R66, 0x10, R67.reuse ;  /* 0x00000010423f7819 */ /* 0x100fe40000001243 */
[----:B------:R-:W-:Y:S01]  /*f000*/  SHF.R.U32.HI R66, RZ, 0x10, R67 ;  /* 0x00000010ff427819 */ /* 0x000fe20000011643 */
[----:B------:R-:W-:-:S04]  /*f010*/  HADD2.F32 R64, -RZ, R64.H0_H0 ;  /* 0x20000040ff407230 */ /* 0x000fc80000004100 */
[----:B------:R-:W-:Y:S01]  /*f020*/  HADD2.F32 R66, -RZ, R66.H0_H0 ;  /* 0x20000042ff427230 */ /* 0x000fe20000004100 */
[----:B--2---:R-:W-:-:S04]  /*f030*/  LEA.HI R76, R111, R77, RZ, 0x1d ;  /* 0x0000004d6f4c7211 */ /* 0x004fc800078fe8ff */
[----:B------:R-:W-:Y:S02]  /*f040*/  SHF.R.S32.HI R79, RZ, 0x1f, R76 ;  /* 0x0000001fff4f7819 */ /* 0x000fe4000001144c */
[----:B------:R-:W-:Y:S02]  /*f050*/  SHF.L.U32 R77, R76, 0x3, RZ ;  /* 0x000000034c4d7819 */ /* 0x000fe400000006ff */
[----:B------:R-:W-:Y:S02]  /*f060*/  LEA.HI R79, R79, R76, RZ, 0x3 ;  /* 0x0000004c4f4f7211 */ /* 0x000fe400078f18ff */
[----:B------:R-:W-:-:S03]  /*f070*/  LOP3.LUT R77, R77, 0x38, RZ, 0xc0, !PT ;  /* 0x000000384d4d7812 */ /* 0x000fc600078ec0ff */
[----:B------:R-:W-:Y:S01]  /*f080*/  IMAD.SHL.U32 R79, R79, 0x400, RZ ;  /* 0x000004004f4f7824 */ /* 0x000fe200078e00ff */
[----:B------:R-:W-:-:S04]  /*f090*/  LOP3.LUT R77, R77, 0x1c0, R131, 0xf8, !PT ;  /* 0x000001c04d4d7812 */ /* 0x000fc800078ef883 */
[----:B------:R-:W-:Y:S02]  /*f0a0*/  LOP3.LUT R81, R77, R130, RZ, 0x3c, !PT ;  /* 0x000000824d517212 */ /* 0x000fe400078e3cff */
[----:B------:R-:W-:Y:S02]  /*f0b0*/  LOP3.LUT R80, R79, 0x7fffe000, RZ, 0xc0, !PT ;  /* 0x7fffe0004f507812 */ /* 0x000fe400078ec0ff */
[----:B---3--:R-:W0:Y:S02]  /*f0c0*/  LDS.128 R76, [R132] ;  /* 0x00000000844c7984 */ /* 0x008e240000000c00 */
[----:B-----5:R-:W-:-:S05]  /*f0d0*/  IADD3 R81, R81, R80, R129 ;  /* 0x0000005051517210 */ /* 0x020fca0007ffe081 */
[----:B------:R-:W-:-:S05]  /*f0e0*/  IMAD R114, R81, 0x2, R16 ;  /* 0x0000000251727824 */ /* 0x000fca00078e0210 */
[----:B------:R-:W1:Y:S01]  /*f0f0*/  LDS.128 R80, [R114+0x10400] ;  /* 0x0104000072507984 */ /* 0x000e620000000c00 */
[--C-:B0-----:R-:W-:Y:S02]  /*f100*/  HADD2.F32 R117, -RZ, R77.reuse.H0_H0 ;  /* 0x2000004dff757230 */ /* 0x101fe40000004100 */
[----:B------:R-:W-:Y:S02]  /*f110*/  HADD2.F32 R120, -RZ, R77.H1_H1 ;  /* 0x3000004dff787230 */ /* 0x000fe40000004100 */
[----:B------:R-:W-:Y:S02]  /*f120*/  HADD2.F32 R115, -RZ, R76.H0_H0 ;  /* 0x2000004cff737230 */ /* 0x000fe40000004100 */
[----:B------:R-:W-:Y:S02]  /*f130*/  HADD2.F32 R65, -RZ, R78.H0_H0 ;  /* 0x2000004eff417230 */ /* 0x000fe40000004100 */
[--C-:B------:R-:W-:Y:S02]  /*f140*/  HADD2.F32 R67, -RZ, R79.reuse.H0_H0 ;  /* 0x2000004fff437230 */ /* 0x100fe40000004100 */
[----:B------:R-:W-:-:S02]  /*f150*/  HADD2.F32 R79, -RZ, R79.H1_H1 ;  /* 0x3000004fff4f7230 */ /* 0x000fc40000004100 */
[--C-:B-1----:R-:W-:Y:S02]  /*f160*/  HADD2.F32 R77, -RZ, R81.reuse.H0_H0 ;  /* 0x20000051ff4d7230 */ /* 0x102fe40000004100 */
[----:B------:R-:W-:Y:S02]  /*f170*/  HADD2.F32 R118, -RZ, R81.H1_H1 ;  /* 0x30000051ff767230 */ /* 0x000fe40000004100 */
[----:B------:R-:W-:Y:S02]  /*f180*/  HADD2.F32 R119, -RZ, R80.H0_H0 ;  /* 0x20000050ff777230 */ /* 0x000fe40000004100 */
[C---:B------:R-:W-:Y:S01]  /*f190*/  FMUL.FTZ R124, R77.reuse, R126 ;  /* 0x0000007e4d7c7220 */ /* 0x040fe20000410000 */
[-C--:B------:R-:W-:Y:S01]  /*f1a0*/  FMUL.FTZ R128, R77, R122.reuse ;  /* 0x0000007a4d807220 */ /* 0x080fe20000410000 */
[----:B------:R-:W-:Y:S01]  /*f1b0*/  FMUL.FTZ R127, R118, R125 ;  /* 0x0000007d767f7220 */ /* 0x000fe20000410000 */
[----:B------:R-:W-:Y:S02]  /*f1c0*/  HADD2.F32 R121, -RZ, R82.H0_H0 ;  /* 0x20000052ff797230 */ /* 0x000fe40000004100 */
[----:B------:R-:W-:Y:S01]  /*f1d0*/  FFMA.FTZ R77, R117, R122, -R124 ;  /* 0x0000007a754d7223 */ /* 0x000fe2000001087c */
[----:B------:R-:W-:-:S02]  /*f1e0*/  HADD2.F32 R124, -RZ, R113.H1_H1 ;  /* 0x30000071ff7c7230 */ /* 0x000fc40000004100 */
[----:B------:R-:W-:Y:S01]  /*f1f0*/  FFMA.FTZ R81, R117, R126, R128 ;  /* 0x0000007e75517223 */ /* 0x000fe20000010080 */
[----:B------:R-:W-:Y:S02]  /*f200*/  HADD2.F32 R122, -RZ, R113.H0_H0 ;  /* 0x20000071ff7a7230 */ /* 0x000fe40000004100 */
[-C--:B------:R-:W-:Y:S01]  /*f210*/  FMUL.FTZ R113, R118, R123.reuse ;  /* 0x0000007b76717220 */ /* 0x080fe20000410000 */
[--C-:B------:R-:W-:Y:S02]  /*f220*/  HADD2.F32 R126, -RZ, R112.reuse.H1_H1 ;  /* 0x30000070ff7e7230 */ /* 0x100fe40000004100 */
[C---:B------:R-:W-:Y:S01]  /*f230*/  FMUL.FTZ R128, R119.reuse, R124 ;  /* 0x0000007c77807220 */ /* 0x040fe20000410000 */
[C---:B------:R-:W-:Y:S01]  /*f240*/  FFMA.FTZ R118, R120.reuse, R123, -R127 ;  /* 0x0000007b78767223 */ /* 0x040fe2000001087f */
[----:B------:R-:W-:Y:S01]  /*f250*/  FFMA.FTZ R120, R120, R125, R113 ;  /* 0x0000007d78787223 */ /* 0x000fe20000010071 */
[-C--:B------:R-:W-:Y:S01]  /*f260*/  FMUL.FTZ R119, R119, R122.reuse ;  /* 0x0000007a77777220 */ /* 0x080fe20000410000 */
[----:B------:R-:W-:Y:S01]  /*f270*/  FFMA.FTZ R113, R115, R122, -R128 ;  /* 0x0000007a73717223 */ /* 0x000fe20000010880 */
[----:B------:R-:W-:-:S02]  /*f280*/  HADD2.F32 R112, -RZ, R112.H0_H0 ;  /* 0x20000070ff707230 */ /* 0x000fc40000004100 */
[----:B------:R-:W-:Y:S01]  /*f290*/  FMUL.FTZ R122, R121, R126 ;  /* 0x0000007e797a7220 */ /* 0x000fe20000410000 */
[--C-:B------:R-:W-:Y:S02]  /*f2a0*/  HADD2.F32 R117, -RZ, R110.reuse.H0_H0 ;  /* 0x2000006eff757230 */ /* 0x100fe40000004100 */
[----:B------:R-:W-:Y:S01]  /*f2b0*/  FFMA.FTZ R115, R115, R124, R119 ;  /* 0x0000007c73737223 */ /* 0x000fe20000010077 */
[--C-:B------:R-:W-:Y:S02]  /*f2c0*/  HADD2.F32 R116, -RZ, R83.reuse.H0_H0 ;  /* 0x20000053ff747230 */ /* 0x100fe40000004100 */
[-C--:B------:R-:W-:Y:S01]  /*f2d0*/  FMUL.FTZ R124, R121, R112.reuse ;  /* 0x00000070797c7220 */ /* 0x080fe20000410000 */
[----:B------:R-:W-:Y:S02]  /*f2e0*/  HADD2.F32 R110, -RZ, R110.H1_H1 ;  /* 0x3000006eff6e7230 */ /* 0x000fe40000004100 */
[----:B------:R-:W-:Y:S01]  /*f2f0*/  FFMA.FTZ R122, R65, R112, -R122 ;  /* 0x00000070417a7223 */ /* 0x000fe2000001087a */
[----:B------:R-:W-:-:S02]  /*f300*/  HADD2.F32 R83, -RZ, R83.H1_H1 ;  /* 0x30000053ff537230 */ /* 0x000fc40000004100 */
[CC--:B------:R-:W-:Y:S01]  /*f310*/  FMUL.FTZ R119, R116.reuse, R117.reuse ;  /* 0x0000007574777220 */ /* 0x0c0fe20000410000 */
[----:B------:R-:W-:Y:S01]  /*f320*/  FFMA.FTZ R124, R65, R126, R124 ;  /* 0x0000007e417c7223 */ /* 0x000fe2000001007c */
[-C--:B------:R-:W-:Y:S01]  /*f330*/  FMUL.FTZ R112, R116, R110.reuse ;  /* 0x0000006e74707220 */ /* 0x080fe20000410000 */
[----:B------:R-:W-:Y:S02]  /*f340*/  HADD2.F32 R80, -RZ, R80.H1_H1 ;  /* 0x30000050ff507230 */ /* 0x000fe40000004100 */
[C---:B------:R-:W-:Y:S01]  /*f350*/  FFMA.FTZ R119, R67.reuse, R110, R119 ;  /* 0x0000006e43777223 */ /* 0x040fe20000010077 */
[----:B------:R-:W-:Y:S02]  /*f360*/  HADD2.F32 R82, -RZ, R82.H1_H1 ;  /* 0x30000052ff527230 */ /* 0x000fe40000004100 */
[----:B------:R-:W-:Y:S01]  /*f370*/  FFMA.FTZ R112, R67, R117, -R112 ;  /* 0x0000007543707223 */ /* 0x000fe20000010870 */
[C---:B------:R-:W-:Y:S01]  /*f380*/  FMUL.FTZ R116, R83.reuse, R66 ;  /* 0x0000004253747220 */ /* 0x040fe20000410000 */
[----:B------:R-:W-:Y:S01]  /*f390*/  FMUL.FTZ R110, R83, R64 ;  /* 0x00000040536e7220 */ /* 0x000fe20000410000 */
[----:B------:R-:W-:-:S02]  /*f3a0*/  HADD2.F32 R65, -RZ, R61.H0_H0 ;  /* 0x2000003dff417230 */ /* 0x000fc40000004100 */
[----:B------:R-:W-:Y:S02]  /*f3b0*/  HADD2.F32 R67, -RZ, R63.H0_H0 ;  /* 0x2000003fff437230 */ /* 0x000fe40000004100 */
[C---:B------:R-:W-:Y:S01]  /*f3c0*/  FFMA.FTZ R117, R79.reuse, R64, -R116 ;  /* 0x000000404f757223 */ /* 0x040fe20000010874 */
[----:B------:R-:W-:Y:S02]  /*f3d0*/  HADD2.F32 R61, -RZ, R60.H0_H0 ;  /* 0x2000003cff3d7230 */ /* 0x000fe40000004100 */
[----:B------:R-:W-:Y:S01]  /*f3e0*/  FFMA.FTZ R110, R79, R66, R110 ;  /* 0x000000424f6e7223 */ /* 0x000fe2000001006e */
[----:B------:R-:W-:Y:S02]  /*f3f0*/  HADD2.F32 R63, -RZ, R62.H0_H0 ;  /* 0x2000003eff3f7230 */ /* 0x000fe40000004100 */
[----:B------:R-:W-:Y:S01]  /*f400*/  FMUL.FTZ R79, R80, R65 ;  /* 0x00000041504f7220 */ /* 0x000fe20000410000 */
[----:B------:R-:W-:Y:S02]  /*f410*/  HADD2.F32 R76, -RZ, R76.H1_H1 ;  /* 0x3000004cff4c7230 */ /* 0x000fe40000004100 */
[----:B------:R-:W-:Y:S01]  /*f420*/  FMUL.FTZ R83, R82, R67 ;  /* 0x0000004352537220 */ /* 0x000fe20000410000 */
[----:B------:R-:W-:-:S02]  /*f430*/  HADD2.F32 R78, -RZ, R78.H1_H1 ;  /* 0x3000004eff4e7230 */ /* 0x000fc40000004100 */
[----:B------:R-:W-:Y:S01]  /*f440*/  FMUL.FTZ R80, R80, R61 ;  /* 0x0000003d50507220 */ /* 0x000fe20000410000 */
[----:B------:R-:W-:Y:S01]  /*f450*/  FMUL.FTZ R82, R82, R63 ;  /* 0x0000003f52527220 */ /* 0x000fe20000410000 */
[----:B------:R-:W-:Y:S01]  /*f460*/  FFMA.FTZ R60, R76, R61, -R79 ;  /* 0x0000003d4c3c7223 */ /* 0x000fe2000001084f */
[----:B------:R-:W-:Y:S01]  /*f470*/  F2FP.F16.F32.PACK_AB R61, R118, R77 ;  /* 0x0000004d763d723e */ /* 0x000fe200000000ff */
[----:B------:R-:W-:Y:S01]  /*f480*/  FFMA.FTZ R83, R78, R63, -R83 ;  /* 0x0000003f4e537223 */ /* 0x000fe20000010853 */
[----:B------:R-:W-:Y:S01]  /*f490*/  FFMA.FTZ R64, R76, R65, R80 ;  /* 0x000000414c407223 */ /* 0x000fe20000010050 */
[----:B------:R-:W-:Y:S01]  /*f4a0*/  FFMA.FTZ R79, R78, R67, R82 ;  /* 0x000000434e4f7223 */ /* 0x000fe20000010052 */
[----:B------:R-:W-:Y:S02]  /*f4b0*/  F2FP.F16.F32.PACK_AB R63, R117, R112 ;  /* 0x00000070753f723e */ /* 0x000fe400000000ff */
[----:B------:R-:W-:Y:S02]  /*f4c0*/  F2FP.F16.F32.PACK_AB R60, R60, R113 ;  /* 0x000000713c3c723e */ /* 0x000fe400000000ff */
[----:B------:R-:W-:-:S02]  /*f4d0*/  F2FP.F16.F32.PACK_AB R62, R83, R122 ;  /* 0x0000007a533e723e */ /* 0x000fc400000000ff */
[----:B------:R-:W-:Y:S02]  /*f4e0*/  F2FP.F16.F32.PACK_AB R67, R110, R119 ;  /* 0x000000776e43723e */ /* 0x000fe400000000ff */
[----:B------:R-:W-:Y:S01]  /*f4f0*/  F2FP.F16.F32.PACK_AB R65, R120, R81 ;  /* 0x000000517841723e */ /* 0x000fe200000000ff */
[----:B------:R0:W-:Y:S01]  /*f500*/  STS.128 [R132], R60 ;  /* 0x0000003c84007388 */ /* 0x0001e20000000c00 */
[----:B------:R-:W-:Y:S02]  /*f510*/  F2FP.F16.F32.PACK_AB R64, R64, R115 ;  /* 0x000000734040723e */ /* 0x000fe400000000ff */
[----:B------:R-:W-:-:S05]  /*f520*/  F2FP.F16.F32.PACK_AB R66, R79, R124 ;  /* 0x0000007c4f42723e */ /* 0x000fca00000000ff */
[----:B------:R0:W-:Y:S02]  /*f530*/  STS.128 [R114+0x10400], R64 ;  /* 0x0104004072007388 */ /* 0x0001e40000000c00 */
.L_x_1927:
[----:B------:R-:W-:Y:S05]  /*f540*/  BSYNC B2 ;  /* 0x0000000000027941 */ /* 0x000fea0003800000 */
.L_x_1926:
[----:B------:R-:W-:Y:S05]  /*f550*/  @P1 BRA `(.L_x_1925) ;  /* 0x0000000400841947 */ /* 0x000fea0003800000 */
[----:B0-----:R-:W2:Y:S04]  /*f560*/  LDL R60, [R1+0x58] ;  /* 0x00005800013c7983 */ /* 0x001ea80000100800 */
[----:B------:R-:W3:Y:S01]  /*f570*/  LDL R115, [R1+0xa4] ;  /* 0x0000a40001737983 */ /* 0x000ee20000100800 */
[--C-:B------:R-:W-:Y:S01]  /*f580*/  SHF.R.U64 R56, R56, 0x10, R57.reuse ;  /* 0x0000001038387819 */ /* 0x100fe20000001239 */
[--C-:B------:R-:W-:Y:S01]  /*f590*/  HADD2.F32 R112, -RZ, R109.reuse.H0_H0 ;  /* 0x2000006dff707230 */ /* 0x100fe20000004100 */
[----:B------:R-:W-:Y:S01]  /*f5a0*/  SHF.R.U32.HI R81, RZ, 0x10, R57 ;  /* 0x00000010ff517819 */ /* 0x000fe20000011639 */
[----:B------:R-:W-:Y:S01]  /*f5b0*/  HADD2.F32 R82, -RZ, R109.H1_H1 ;  /* 0x3000006dff527230 */ /* 0x000fe20000004100 */
[----:B------:R-:W-:Y:S02]  /*f5c0*/  SHF.R.U64 R57, R58, 0x10, R59 ;  /* 0x000000103a397819 */ /* 0x000fe4000000123b */
[--C-:B------:R-:W-:Y:S01]  /*f5d0*/  SHF.R.U64 R68, R68, 0x10, R69.reuse ;  /* 0x0000001044447819 */ /* 0x100fe20000001245 */
[----:B------:R-:W-:Y:S01]  /*f5e0*/  HADD2.F32 R81, -RZ, R81.H0_H0 ;  /* 0x20000051ff517230 */ /* 0x000fe20000004100 */
[----:B------:R-:W-:Y:S01]  /*f5f0*/  SHF.R.U32.HI R83, RZ, 0x10, R69 ;  /* 0x00000010ff537819 */ /* 0x000fe20000011645 */
[----:B------:R-:W-:Y:S01]  /*f600*/  HADD2.F32 R57, -RZ, R57.H0_H0 ;  /* 0x20000039ff397230 */ /* 0x000fe20000004100 */
[----:B------:R-:W-:-:S02]  /*f610*/  SHF.R.U64 R58, R70, 0x10, R71 ;  /* 0x00000010463a7819 */ /* 0x000fc40000001247 */
[----:B------:R-:W-:Y:S01]  /*f620*/  SHF.R.U32.HI R113, RZ, 0x10, R59 ;  /* 0x00000010ff717819 */ /* 0x000fe2000001163b */
[----:B------:R-:W-:Y:S01]  /*f630*/  HADD2.F32 R83, -RZ, R83.H0_H0 ;  /* 0x20000053ff537230 */ /* 0x000fe20000004100 */
[----:B--2---:R-:W-:-:S04]  /*f640*/  LEA.HI R111, R111, R60, RZ, 0x1d ;  /* 0x0000003c6f6f7211 */ /* 0x004fc800078fe8ff */
[----:B------:R-:W-:Y:S01]  /*f650*/  SHF.R.S32.HI R62, RZ, 0x1f, R111 ;  /* 0x0000001fff3e7819 */ /* 0x000fe2000001146f */
[----:B------:R-:W-:-:S03]  /*f660*/  IMAD.SHL.U32 R60, R111, 0x8, RZ ;  /* 0x000000086f3c7824 */ /* 0x000fc600078e00ff */
[----:B------:R-:W-:Y:S02]  /*f670*/  LEA.HI R62, R62, R111, RZ, 0x3 ;  /* 0x0000006f3e3e7211 */ /* 0x000fe400078f18ff */
[----:B------:R-:W-:Y:S02]  /*f680*/  LOP3.LUT R60, R60, 0x38, RZ, 0xc0, !PT ;  /* 0x000000383c3c7812 */ /* 0x000fe400078ec0ff */
[----:B------:R-:W-:Y:S01]  /*f690*/  SHF.R.U32.HI R111, RZ, 0x10, R71 ;  /* 0x00000010ff6f7819 */ /* 0x000fe20000011647 */
        /* <DEDUP_REMOVED lines=22> */
[----:B------:R-:W-:-:S02]  /*f800*/  HADD2.F32 R110, -RZ, R105.H0_H0 ;  /* 0x20000069ff6e7230 */ /* 0x000fc40000004100 */
[----:B------:R-:W-:Y:S01]  /*f810*/  FFMA.FTZ R114, R69, R112, R114 ;  /* 0x0000007045727223 */ /* 0x000fe20000010072 */
[-C--:B------:R-:W-:Y:S01]  /*f820*/  FMUL.FTZ R69, R78, R81.reuse ;  /* 0x000000514e457220 */ /* 0x080fe20000410000 */
[----:B------:R-:W-:Y:S02]  /*f830*/  HADD2.F32 R82, -RZ, R108.H0_H0 ;  /* 0x2000006cff527230 */ /* 0x000fe40000004100 */
[C---:B------:R-:W-:Y:S01]  /*f840*/  FFMA.FTZ R116, R70.reuse, R81, -R109 ;  /* 0x0000005146747223 */ /* 0x040fe2000001086d */
[C---:B------:R-:W-:Y:S01]  /*f850*/  FMUL.FTZ R112, R65.reuse, R110 ;  /* 0x0000006e41707220 */ /* 0x040fe20000410000 */
[----:B------:R-:W-:Y:S02]  /*f860*/  HADD2.F32 R78, -RZ, R105.H1_H1 ;  /* 0x30000069ff4e7230 */ /* 0x000fe40000004100 */
[----:B------:R-:W-:Y:S01]  /*f870*/  FFMA.FTZ R83, R70, R83, R69 ;  /* 0x0000005346537223 */ /* 0x000fe20000010045 */
[----:B------:R-:W-:Y:S02]  /*f880*/  HADD2.F32 R70, -RZ, R107.H1_H1 ;  /* 0x3000006bff467230 */ /* 0x000fe40000004100 */
[-C--:B------:R-:W-:Y:S01]  /*f890*/  FMUL.FTZ R65, R65, R82.reuse ;  /* 0x0000005241417220 */ /* 0x080fe20000410000 */
[----:B------:R-:W-:Y:S01]  /*f8a0*/  FFMA.FTZ R112, R59, R82, -R112 ;  /* 0x000000523b707223 */ /* 0x000fe20000010870 */
[----:B------:R-:W-:-:S02]  /*f8b0*/  HADD2.F32 R80, -RZ, R67.H0_H0 ;  /* 0x20000043ff507230 */ /* 0x000fc40000004100 */
[C---:B------:R-:W-:Y:S01]  /*f8c0*/  FMUL.FTZ R82, R79.reuse, R78 ;  /* 0x0000004e4f527220 */ /* 0x040fe20000410000 */
[----:B------:R-:W-:Y:S02]  /*f8d0*/  HADD2.F32 R107, -RZ, R107.H0_H0 ;  /* 0x2000006bff6b7230 */ /* 0x000fe40000004100 */
[-C--:B------:R-:W-:Y:S01]  /*f8e0*/  FMUL.FTZ R118, R79, R70.reuse ;  /* 0x000000464f767220 */ /* 0x080fe20000410000 */
[----:B------:R-:W-:Y:S02]  /*f8f0*/  HADD2.F32 R108, -RZ, R108.H1_H1 ;  /* 0x3000006cff6c7230 */ /* 0x000fe40000004100 */
[----:B------:R-:W-:Y:S01]  /*f900*/  FFMA.FTZ R79, R71, R70, -R82 ;  /* 0x00000046474f7223 */ /* 0x000fe20000010852 */
[----:B------:R-:W-:Y:S02]  /*f910*/  HADD2.F32 R67, -RZ, R67.H1_H1 ;  /* 0x30000043ff437230 */ /* 0x000fe40000004100 */
[----:B------:R-:W-:Y:S01]  /*f920*/  FMUL.FTZ R120, R80, R107 ;  /* 0x0000006b50787220 */ /* 0x000fe20000410000 */
[----:B------:R-:W-:-:S02]  /*f930*/  HADD2.F32 R82, -RZ, R111.H0_H0 ;  /* 0x2000006fff527230 */ /* 0x000fc40000004100 */
[----:B------:R-:W-:Y:S01]  /*f940*/  FMUL.FTZ R80, R80, R108 ;  /* 0x0000006c50507220 */ /* 0x000fe20000410000 */
[----:B------:R-:W-:Y:S02]  /*f950*/  HADD2.F32 R70, -RZ, R113.H0_H0 ;  /* 0x20000071ff467230 */ /* 0x000fe40000004100 */
[----:B------:R-:W-:Y:S01]  /*f960*/  FFMA.FTZ R118, R71, R78, R118 ;  /* 0x0000004e47767223 */ /* 0x000fe20000010076 */
[----:B------:R-:W-:Y:S01]  /*f970*/  FFMA.FTZ R120, R77, R108, -R120 ;  /* 0x0000006c4d787223 */ /* 0x000fe20000010878 */
[----:B------:R-:W-:Y:S01]  /*f980*/  FFMA.FTZ R110, R59, R110, R65 ;  /* 0x0000006e3b6e7223 */ /* 0x000fe20000010041 */
[C---:B------:R-:W-:Y:S01]  /*f990*/  FMUL.FTZ R78, R67.reuse, R82 ;  /* 0x00000052434e7220 */ /* 0x040fe20000410000 */
[----:B------:R-:W-:Y:S01]  /*f9a0*/  FMUL.FTZ R108, R67, R70 ;  /* 0x00000046436c7220 */ /* 0x000fe20000410000 */
[----:B------:R-:W-:Y:S02]  /*f9b0*/  HADD2.F32 R64, -RZ, R64.H1_H1 ;  /* 0x30000040ff407230 */ /* 0x000fe40000004100 */
[----:B------:R-:W-:Y:S01]  /*f9c0*/  FFMA.FTZ R80, R77, R107, R80 ;  /* 0x0000006b4d507223 */ /* 0x000fe20000010050 */
[----:B------:R-:W-:-:S02]  /*f9d0*/  HADD2.F32 R66, -RZ, R66.H1_H1 ;  /* 0x30000042ff427230 */ /* 0x000fc40000004100 */
[C---:B------:R-:W-:Y:S01]  /*f9e0*/  FFMA.FTZ R77, R63.reuse, R70, -R78 ;  /* 0x000000463f4d7223 */ /* 0x040fe2000001084e */
[----:B------:R-:W-:Y:S02]  /*f9f0*/  HADD2.F32 R65, -RZ, R68.H0_H0 ;  /* 0x20000044ff417230 */ /* 0x000fe40000004100 */
[----:B------:R-:W-:Y:S01]  /*fa00*/  FFMA.FTZ R81, R63, R82, R108 ;  /* 0x000000523f517223 */ /* 0x000fe2000001006c */
[----:B------:R-:W-:Y:S02]  /*fa10*/  HADD2.F32 R67, -RZ, R58.H0_H0 ;  /* 0x2000003aff437230 */ /* 0x000fe40000004100 */
        /* <DEDUP_REMOVED lines=21> */
.L_x_1925:
[----:B------:R-:W-:Y:S05]  /*fb70*/  BSYNC B1 ;  /* 0x0000000000017941 */ /* 0x000fea0003800000 */
.L_x_1924:
[----:B-1----:R-:W-:Y:S01]  /*fb80*/  IADD3 R56, R218, 0x20, RZ ;  /* 0x00000020da387810 */ /* 0x002fe20007ffe0ff */
[----:B------:R-:W-:Y:S03]  /*fb90*/  BSSY B1, `(.L_x_1928) ;  /* 0x00000d2000017945 */ /* 0x000fe60003800000 */
[----:B------:R-:W-:-:S13]  /*fba0*/  ISETP.GE.AND P0, PT, R56, R3, PT ;  /* 0x000000033800720c */ /* 0x000fda0003f06270 */
[----:B------:R-:W-:Y:S05]  /*fbb0*/  @P0 BRA `(.L_x_1929) ;  /* 0x0000000c003c0947 */ /* 0x000fea0003800000 */
[----:B------:R1:W5:Y:S01]  /*fbc0*/  LDL R108, [R1+0x38] ;  /* 0x00003800016c7983 */ /* 0x0003620000100800 */
[----:B0-----:R-:W0:Y:S01]  /*fbd0*/  LDC R65, c[0x0][0x3f4] ;  /* 0x0000fd00ff417b82 */ /* 0x001e220000000800 */
[C---:B------:R-:W-:Y:S01]  /*fbe0*/  VIADD R109, R218.reuse, 0x20 ;  /* 0x00000020da6d7836 */ /* 0x040fe20000000000 */
[----:B------:R-:W-:Y:S01]  /*fbf0*/  BSSY B2, `(.L_x_1930) ;  /* 0x000006a000027945 */ /* 0x000fe20003800000 */
[----:B------:R-:W-:Y:S02]  /*fc00*/  VIADD R110, R218, 0x20 ;  /* 0x00000020da6e7836 */ /* 0x000fe40000000000 */
[----:B------:R-:W-:Y:S02]  /*fc10*/  IMAD.SHL.U32 R109, R109, 0x40, RZ ;  /* 0x000000406d6d7824 */ /* 0x000fe400078e00ff */
[----:B------:R-:W-:-:S03]  /*fc20*/  IMAD.SHL.U32 R110, R110, 0x40, RZ ;  /* 0x000000406e6e7824 */ /* 0x000fc600078e00ff */
[----:B------:R-:W-:Y:S02]  /*fc30*/  LOP3.LUT R109, R109, 0x1c0, RZ, 0xc0, !PT ;  /* 0x000001c06d6d7812 */ /* 0x000fe400078ec0ff */
[----:B------:R-:W-:Y:S02]  /*fc40*/  LOP3.LUT R110, R110, 0x1c0, RZ, 0xc0, !PT ;  /* 0x000001c06e6e7812 */ /* 0x000fe400078ec0ff */
[----:B------:R-:W-:Y:S02]  /*fc50*/  SHF.R.U32.HI R109, RZ, 0x3, R109 ;  /* 0x00000003ff6d7819 */ /* 0x000fe4000001166d */
[-C--:B0-----:R-:W-:Y:S02]  /*fc60*/  ISETP.GE.AND P0, PT, R18, R65.reuse, PT ;  /* 0x000000411200720c */ /* 0x081fe40003f06270 */
[----:B------:R-:W-:-:S11]  /*fc70*/  ISETP.GE.AND P1, PT, R226, R65, PT ;  /* 0x00000041e200720c */ /* 0x000fd60003f26270 */
[----:B-1----:R-:W-:Y:S05]  /*fc80*/  @P0 BRA `(.L_x_1931) ;  /* 0x0000000400800947 */ /* 0x002fea0003800000 */
[----:B------:R-:W2:Y:S04]  /*fc90*/  LDL R56, [R1+0x54] ;  /* 0x0000540001387983 */ /* 0x000ea80000100800 */
[----:B------:R-:W3:Y:S01]  /*fca0*/  LDL R111, [R1+0xa0] ;  /* 0x0000a000016f7983 */ /* 0x000ee20000100800 */
[--C-:B------:R-:W-:Y:S01]  /*fcb0*/  SHF.R.U64 R82, R52, 0x10, R53.reuse ;  /* 0x0000001034527819 */ /* 0x100fe20000001235 */
[----:B------:R-:W-:Y:S01]  /*fcc0*/  HADD2.F32 R68, -RZ, R100.H1_H1 ;  /* 0x30000064ff447230 */ /* 0x000fe20000004100 */
[----:B------:R-:W-:Y:S01]  /*fcd0*/  SHF.R.U32.HI R70, RZ, 0x10, R53 ;  /* 0x00000010ff467819 */ /* 0x000fe20000011635 */
[----:B------:R-:W-:Y:S01]  /*fce0*/  HADD2.F32 R66, -RZ, R102.H1_H1 ;  /* 0x30000066ff427230 */ /* 0x000fe20000004100 */
[--C-:B------:R-:W-:Y:S02]  /*fcf0*/  SHF.R.U64 R107, R44, 0x10, R45.reuse ;  /* 0x000000102c6b7819 */ /* 0x100fe4000000122d */
[----:B------:R-:W-:Y:S01]  /*fd00*/  SHF.R.U32.HI R67, RZ, 0x10, R45 ;  /* 0x00000010ff437819 */ /* 0x000fe2000001162d */
[----:B------:R-:W-:Y:S01]  /*fd10*/  HADD2.F32 R70, -RZ, R70.H0_H0 ;  /* 0x20000046ff467230 */ /* 0x000fe20000004100 */
[----:B------:R-:W-:-:S02]  /*fd20*/  SHF.R.U64 R81, R54, 0x10, R55 ;  /* 0x0000001036517819 */ /* 0x000fc40000001237 */
[----:B------:R-:W-:Y:S02]  /*fd30*/  SHF.R.U32.HI R79, RZ, 0x10, R55 ;  /* 0x00000010ff4f7819 */ /* 0x000fe40000011637 */
[--C-:B------:R-:W-:Y:S02]  /*fd40*/  SHF.R.U32.HI R83, RZ, 0x10, R47.reuse ;  /* 0x00000010ff537819 */ /* 0x100fe4000001162f */
[----:B------:R-:W-:Y:S02]  /*fd50*/  SHF.R.U64 R105, R46, 0x10, R47 ;  /* 0x000000102e697819 */ /* 0x000fe4000000122f */
[----:B--2---:R-:W-:-:S04]  /*fd60*/  LEA.HI R56, R65, R56, RZ, 0x1d ;  /* 0x0000003841387211 */ /* 0x004fc800078fe8ff */
[----:B------:R-:W-:Y:S01]  /*fd70*/  SHF.R.S32.HI R59, RZ, 0x1f, R56 ;  /* 0x0000001fff3b7819 */ /* 0x000fe20000011438 */
[----:B------:R-:W-:-:S03]  /*fd80*/  IMAD.SHL.U32 R57, R56, 0x8, RZ ;  /* 0x0000000838397824 */ /* 0x000fc600078e00ff */
[----:B------:R-:W-:Y:S02]  /*fd90*/  LEA.HI R59, R59, R56, RZ, 0x3 ;  /* 0x000000383b3b7211 */ /* 0x000fe400078f18ff */
[----:B------:R-:W-:Y:S02]  /*fda0*/  LOP3.LUT R56, R110, 0x38, R57, 0xf8, !PT ;  /* 0x000000386e387812 */ /* 0x000fe400078ef839 */
[----:B------:R-:W-:Y:S02]  /*fdb0*/  SHF.L.U32 R59, R59, 0xa, RZ ;  /* 0x0000000a3b3b7819 */ /* 0x000fe400000006ff */
        /* <DEDUP_REMOVED lines=16> */
[----:B------:R-:W-:Y:S01]  /*fec0*/  FMUL.FTZ R78, R53, R66 ;  /* 0x00000042354e7220 */ /* 0x000fe20000410000 */
[----:B------:R-:W-:Y:S02]  /*fed0*/  HADD2.F32 R53, -RZ, R100.H0_H0 ;  /* 0x20000064ff357230 */ /* 0x000fe40000004100 */
[----:B------:R-:W-:Y:S01]  /*fee0*/  FMUL.FTZ R80, R61, R70 ;  /* 0x000000463d507220 */ /* 0x000fe20000410000 */
[----:B------:R-:W-:Y:S01]  /*fef0*/  FFMA.FTZ R76, R45, R66, -R76 ;  /* 0x000000422d4c7223 */ /* 0x000fe2000001084c */
[----:B------:R-:W-:-:S02]  /*ff00*/  HADD2.F32 R66, -RZ, R67.H0_H0 ;  /* 0x20000043ff427230 */ /* 0x000fc40000004100 */
[----:B------:R-:W-:Y:S01]  /*ff10*/  FFMA.FTZ R78, R45, R68, R78 ;  /* 0x000000442d4e7223 */ /* 0x000fe2000001004e */
[----:B------:R-:W-:Y:S02]  /*ff20*/  HADD2.F32 R45, -RZ, R102.H0_H0 ;  /* 0x20000066ff2d7230 */ /* 0x000fe40000004100 */
[C---:B------:R-:W-:Y:S01]  /*ff30*/  FMUL.FTZ R67, R52.reuse, R53 ;  /* 0x0000003534437220 */ /* 0x040fe20000410000 */
[----:B------:R-:W-:Y:S02]  /*ff40*/  HADD2.F32 R54, -RZ, R62.H0_H0 ;  /* 0x2000003eff367230 */ /* 0x000fe40000004100 */
[-C--:B------:R-:W-:Y:S01]  /*ff50*/  FMUL.FTZ R68, R61, R66.reuse ;  /* 0x000000423d447220 */ /* 0x080fe20000410000 */
[C---:B------:R-:W-:Y:S01]  /*ff60*/  FFMA.FTZ R69, R57.reuse, R66, -R80 ;  /* 0x0000004239457223 */ /* 0x040fe20000010850 */
[-C--:B------:R-:W-:Y:S01]  /*ff70*/  FMUL.FTZ R52, R52, R45.reuse ;  /* 0x0000002d34347220 */ /* 0x080fe20000410000 */
[----:B------:R-:W-:Y:S01]  /*ff80*/  FFMA.FTZ R67, R44, R45, -R67 ;  /* 0x0000002d2c437223 */ /* 0x000fe20000010843 */
[----:B------:R-:W-:Y:S01]  /*ff90*/  FFMA.FTZ R71, R57, R70, R68 ;  /* 0x0000004639477223 */ /* 0x000fe20000010044 */
[----:B------:R-:W-:-:S02]  /*ffa0*/  HADD2.F32 R55, -RZ, R63.H0_H0 ;  /* 0x2000003fff377230 */ /* 0x000fc40000004100 */
[----:B------:R-:W-:Y:S01]  /*ffb0*/  FFMA.FTZ R57, R44, R53, R52 ;  /* 0x000000352c397223 */ /* 0x000fe20000010034 */
[--C-:B------:R-:W-:Y:S02]  /*ffc0*/  HADD2.F32 R61, -RZ, R101.reuse.H0_H0 ;  /* 0x20000065ff3d7230 */ /* 0x100fe40000004100 */
[--C-:B------:R-:W-:Y:S02]  /*ffd0*/  HADD2.F32 R45, -RZ, R104.reuse.H0_H0 ;  /* 0x20000068ff2d7230 */ /* 0x100fe40000004100 */
[----:B------:R-:W-:Y:S02]  /*ffe0*/  HADD2.F32 R52, -RZ, R101.H1_H1 ;  /* 0x30000065ff347230 */ /* 0x000fe40000004100 */
[C---:B------:R-:W-:Y:S01]  /*fff0*/  FMUL.FTZ R53, R54.reuse, R61 ;  /* 0x0000003d36357220 */ /* 0x040fe20000410000 */
[----:B------:R-:W-:Y:S02]  /*10000*/  HADD2.F32 R104, -RZ, R104.H1_H1 ;  /* 0x30000068ff687230 */ /* 0x000fe40000004100 */
[----:B------:R-:W-:Y:S01]  /*10010*/  FMUL.FTZ R77, R54, R45 ;  /* 0x0000002d364d7220 */ /* 0x000fe20000410000 */
[----:B------:R-:W-:-:S02]  /*10020*/  HADD2.F32 R63, -RZ, R63.H1_H1 ;  /* 0x3000003fff3f7230 */ /* 0x000fc40000004100 */
[C---:B------:R-:W-:Y:S01]  /*10030*/  FMUL.FTZ R68, R55.reuse, R52 ;  /* 0x0000003437447220 */ /* 0x040fe20000410000 */
[----:B------:R-:W-:Y:S02]  /*10040*/  HADD2.F32 R54, -RZ, R79.H0_H0 ;  /* 0x2000004fff367230 */ /* 0x000fe40000004100 */
[----:B------:R-:W-:Y:S01]  /*10050*/  FMUL.FTZ R55, R55, R104 ;  /* 0x0000006837377220 */ /* 0x000fe20000410000 */
[----:B------:R-:W-:Y:S02]  /*10060*/  HADD2.F32 R44, -RZ, R83.H0_H0 ;  /* 0x20000053ff2c7230 */ /* 0x000fe40000004100 */
[C---:B------:R-:W-:Y:S01]  /*10070*/  FFMA.FTZ R66, R46.reuse, R45, -R53 ;  /* 0x0000002d2e427223 */ /* 0x040fe20000010835 */
[----:B------:R-:W-:Y:S01]  /*10080*/  FFMA.FTZ R77, R46, R61, R77 ;  /* 0x0000003d2e4d7223 */ /* 0x000fe2000001004d */
[----:B------:R-:W-:Y:S01]  /*10090*/  FFMA.FTZ R46, R47, R52, R55 ;  /* 0x000000342f2e7223 */ /* 0x000fe20000010037 */
[----:B------:R-:W-:Y:S02]  /*100a0*/  HADD2.F32 R60, -RZ, R60.H1_H1 ;  /* 0x3000003cff3c7230 */ /* 0x000fe40000004100 */
[----:B------:R-:W-:Y:S01]  /*100b0*/  FMUL.FTZ R70, R63, R54 ;  /* 0x000000363f467220 */ /* 0x000fe20000410000 */
[----:B------:R-:W-:-:S02]  /*100c0*/  HADD2.F32 R62, -RZ, R62.H1_H1 ;  /* 0x3000003eff3e7230 */ /* 0x000fc40000004100 */
[----:B------:R-:W-:Y:S01]  /*100d0*/  FFMA.FTZ R68, R47, R104, -R68 ;  /* 0x000000682f447223 */ /* 0x000fe20000010844 */
[-C--:B------:R-:W-:Y:S01]  /*100e0*/  FMUL.FTZ R52, R63, R44.reuse ;  /* 0x0000002c3f347220 */ /* 0x080fe20000410000 */
[----:B------:R-:W-:Y:S02]  /*100f0*/  HADD2.F32 R53, -RZ, R82.H0_H0 ;  /* 0x20000052ff357230 */ /* 0x000fe40000004100 */
[C---:B------:R-:W-:Y:S01]  /*10100*/  FFMA.FTZ R63, R59.reuse, R44, -R70 ;  /* 0x0000002c3b3f7223 */ /* 0x040fe20000010846 */
[----:B------:R-:W-:Y:S02]  /*10110*/  HADD2.F32 R55, -RZ, R81.H0_H0 ;  /* 0x20000051ff377230 */ /* 0x000fe40000004100 */
[----:B------:R-:W-:Y:S01]  /*10120*/  FFMA.FTZ R79, R59, R54, R52 ;  /* 0x000000363b4f7223 */ /* 0x000fe20000010034 */
[----:B------:R-:W-:Y:S02]  /*10130*/  HADD2.F32 R45, -RZ, R107.H0_H0 ;  /* 0x2000006bff2d7230 */ /* 0x000fe40000004100 */
[----:B------:R-:W-:Y:S01]  /*10140*/  FMUL.FTZ R59, R60, R53 ;  /* 0x000000353c3b7220 */ /* 0x000fe20000410000 */
[----:B------:R-:W-:-:S02]  /*10150*/  HADD2.F32 R47, -RZ, R105.H0_H0 ;  /* 0x20000069ff2f7230 */ /* 0x000fc40000004100 */
[----:B------:R-:W-:Y:S01]  /*10160*/  FMUL.FTZ R61, R62, R55 ;  /* 0x000000373e3d7220 */ /* 0x000fe20000410000 */
[----:B------:R-:W-:Y:S02]  /*10170*/  HADD2.F32 R56, -RZ, R56.H1_H1 ;  /* 0x30000038ff387230 */ /* 0x000fe40000004100 */
[----:B------:R-:W-:Y:S01]  /*10180*/  FMUL.FTZ R60, R60, R45 ;  /* 0x0000002d3c3c7220 */ /* 0x000fe20000410000 */
[----:B------:R-:W-:Y:S02]  /*10190*/  HADD2.F32 R58, -RZ, R58.H1_H1 ;  /* 0x3000003aff3a7230 */ /* 0x000fe40000004100 */
        /* <DEDUP_REMOVED lines=8> */
[----:B------:R-:W-:Y:S02]  /*10220*/  F2FP.F16.F32.PACK_AB R44, R44, R67 ;  /* 0x000000432c2c723e */ /* 0x000fe400000000ff */
[----:B------:R-:W-:Y:S02]  /*10230*/  F2FP.F16.F32.PACK_AB R46, R61, R66 ;  /* 0x000000423d2e723e */ /* 0x000fe400000000ff */
[----:B------:R-:W-:Y:S02]  /*10240*/  F2FP.F16.F32.PACK_AB R53, R71, R78 ;  /* 0x0000004e4735723e */ /* 0x000fe400000000ff */
[----:B------:R-:W-:Y:S01]  /*10250*/  F2FP.F16.F32.PACK_AB R52, R52, R57 ;  /* 0x000000393434723e */ /* 0x000fe200000000ff */
[----:B------:R0:W-:Y:S01]  /*10260*/  STS.128 [R111], R44 ;  /* 0x0000002c6f007388 */ /* 0x0001e20000000c00 */
[----:B------:R-:W-:-:S05]  /*10270*/  F2FP.F16.F32.PACK_AB R54, R54, R77 ;  /* 0x0000004d3636723e */ /* 0x000fca00000000ff */
[----:B------:R0:W-:Y:S02]  /*10280*/  STS.128 [R64+0x10400], R52 ;  /* 0x0104003440007388 */ /* 0x0001e40000000c00 */
.L_x_1931:
[----:B------:R-:W-:Y:S05]  /*10290*/  BSYNC B2 ;  /* 0x0000000000027941 */ /* 0x000fea0003800000 */
.L_x_1930:
[----:B------:R-:W-:Y:S05]  /*102a0*/  @P1 BRA `(.L_x_1929) ;  /* 0x0000000400801947 */ /* 0x000fea0003800000 */
[----:B0-----:R-:W2:Y:S04]  /*102b0*/  LDL R44, [R1+0x58] ;  /* 0x00005800012c7983 */ /* 0x001ea80000100800 */
        /* <DEDUP_REMOVED lines=9> */
[--C-:B------:R-:W-:Y:S02]  /*10350*/  SHF.R.U32.HI R70, RZ, 0x10, R43.reuse ;  /* 0x00000010ff467819 */ /* 0x100fe4000001162b */
[----:B------:R-:W-:Y:S02]  /*10360*/  SHF.R.U64 R71, R42, 0x10, R43 ;  /* 0x000000102a477819 */ /* 0x000fe4000000122b */
[----:B--2---:R-:W-:-:S04]  /*10370*/  LEA.HI R65, R65, R44, RZ, 0x1d ;  /* 0x0000002c41417211 */ /* 0x004fc800078fe8ff */
[----:B------:R-:W-:Y:S01]  /*10380*/  SHF.R.S32.HI R46, RZ, 0x1f, R65 ;  /* 0x0000001fff2e7819 */ /* 0x000fe20000011441 */
[----:B------:R-:W-:-:S03]  /*10390*/  IMAD.SHL.U32 R44, R65, 0x8, RZ ;  /* 0x00000008412c7824 */ /* 0x000fc600078e00ff */
[----:B------:R-:W-:Y:S02]  /*103a0*/  LEA.HI R46, R46, R65, RZ, 0x3 ;  /* 0x000000412e2e7211 */ /* 0x000fe400078f18ff */
[----:B------:R-:W-:Y:S02]  /*103b0*/  LOP3.LUT R44, R110, 0x38, R44, 0xf8, !PT ;  /* 0x000000386e2c7812 */ /* 0x000fe400078ef82c */
[----:B------:R-:W-:Y:S01]  /*103c0*/  SHF.R.U32.HI R65, RZ, 0x10, R51 ;  /* 0x00000010ff417819 */ /* 0x000fe20000011633 */
[----:B------:R-:W-:Y:S01]  /*103d0*/  IMAD.SHL.U32 R46, R46, 0x400, RZ ;  /* 0x000004002e2e7824 */ /* 0x000fe200078e00ff */
[----:B------:R-:W-:-:S04]  /*103e0*/  LOP3.LUT R52, R44, R109, RZ, 0x3c, !PT ;  /* 0x0000006d2c347212 */ /* 0x000fc800078e3cff */
[----:B------:R-:W-:Y:S02]  /*103f0*/  LOP3.LUT R53, R46, 0x7fffe000, RZ, 0xc0, !PT ;  /* 0x7fffe0002e357812 */ /* 0x000fe400078ec0ff */
[----:B---3--:R-:W0:Y:S02]  /*10400*/  LDS.128 R44, [R77] ;  /* 0x000000004d2c7984 */ /* 0x008e240000000c00 */
[----:B-----5:R-:W-:-:S05]  /*10410*/  IADD3 R53, R52, R53, R108 ;  /* 0x0000003534357210 */ /* 0x020fca0007ffe06c */
[----:B------:R-:W-:-:S05]  /*10420*/  IMAD R56, R53, 0x2, R16 ;  /* 0x0000000235387824 */ /* 0x000fca00078e0210 */
[----:B------:R-:W1:Y:S01]  /*10430*/  LDS.128 R52, [R56+0x10400] ;  /* 0x0104000038347984 */ /* 0x000e620000000c00 */
[--C-:B0-----:R-:W-:Y:S02]  /*10440*/  HADD2.F32 R41, -RZ, R45.reuse.H0_H0 ;  /* 0x2000002dff297230 */ /* 0x101fe40000004100 */
[----:B------:R-:W-:Y:S02]  /*10450*/  HADD2.F32 R40, -RZ, R44.H0_H0 ;  /* 0x2000002cff287230 */ /* 0x000fe40000004100 */
[----:B------:R-:W-:Y:S02]  /*10460*/  HADD2.F32 R45, -RZ, R45.H1_H1 ;  /* 0x3000002dff2d7230 */ /* 0x000fe40000004100 */
[----:B------:R-:W-:Y:S02]  /*10470*/  HADD2.F32 R42, -RZ, R46.H0_H0 ;  /* 0x2000002eff2a7230 */ /* 0x000fe40000004100 */
[--C-:B------:R-:W-:Y:S02]  /*10480*/  HADD2.F32 R43, -RZ, R47.reuse.H0_H0 ;  /* 0x2000002fff2b7230 */ /* 0x100fe40000004100 */
[----:B------:R-:W-:-:S02]  /*10490*/  HADD2.F32 R47, -RZ, R47.H1_H1 ;  /* 0x3000002fff2f7230 */ /* 0x000fc40000004100 */
[--C-:B-1----:R-:W-:Y:S02]  /*104a0*/  HADD2.F32 R49, -RZ, R53.reuse.H0_H0 ;  /* 0x20000035ff317230 */ /* 0x102fe40000004100 */
[----:B------:R-:W-:Y:S02]  /*104b0*/  HADD2.F32 R48, -RZ, R52.H0_H0 ;  /* 0x20000034ff307230 */ /* 0x000fe40000004100 */
[----:B------:R-:W-:Y:S02]  /*104c0*/  HADD2.F32 R53, -RZ, R53.H1_H1 ;  /* 0x30000035ff357230 */ /* 0x000fe40000004100 */
[C---:B------:R-:W-:Y:S01]  /*104d0*/  FMUL.FTZ R64, R49.reuse, R60 ;  /* 0x0000003c31407220 */ /* 0x040fe20000410000 */
[-C--:B------:R-:W-:Y:S01]  /*104e0*/  FMUL.FTZ R66, R49, R58.reuse ;  /* 0x0000003a31427220 */ /* 0x080fe20000410000 */
[----:B------:R-:W-:Y:S02]  /*104f0*/  HADD2.F32 R49, -RZ, R92.H0_H0 ;  /* 0x2000005cff317230 */ /* 0x000fe40000004100 */
[C---:B------:R-:W-:Y:S01]  /*10500*/  FFMA.FTZ R64, R41.reuse, R58, -R64 ;  /* 0x0000003a29407223 */ /* 0x040fe20000010840 */
[----:B------:R-:W-:Y:S01]  /*10510*/  FFMA.FTZ R66, R41, R60, R66 ;  /* 0x0000003c29427223 */ /* 0x000fe20000010042 */
[----:B------:R-:W-:-:S02]  /*10520*/  HADD2.F32 R41, -RZ, R94.H0_H0 ;  /* 0x2000005eff297230 */ /* 0x000fc40000004100 */
[C---:B------:R-:W-:Y:S01]  /*10530*/  FMUL.FTZ R68, R53.reuse, R62 ;  /* 0x0000003e35447220 */ /* 0x040fe20000410000 */
[----:B------:R-:W-:Y:S02]  /*10540*/  HADD2.F32 R58, -RZ, R57.H0_H0 ;  /* 0x20000039ff3a7230 */ /* 0x000fe40000004100 */
[C---:B------:R-:W-:Y:S01]  /*10550*/  FMUL.FTZ R57, R48.reuse, R49 ;  /* 0x0000003130397220 */ /* 0x040fe20000410000 */
[----:B------:R-:W-:Y:S02]  /*10560*/  HADD2.F32 R50, -RZ, R54.H0_H0 ;  /* 0x20000036ff327230 */ /* 0x000fe40000004100 */
[-C--:B------:R-:W-:Y:S01]  /*10570*/  FMUL.FTZ R48, R48, R41.reuse ;  /* 0x0000002930307220 */ /* 0x080fe20000410000 */
[----:B------:R-:W-:Y:S02]  /*10580*/  HADD2.F32 R51, -RZ, R55.H0_H0 ;  /* 0x20000037ff337230 */ /* 0x000fe40000004100 */
[-C--:B------:R-:W-:Y:S01]  /*10590*/  FMUL.FTZ R60, R53, R58.reuse ;  /* 0x0000003a353c7220 */ /* 0x080fe20000410000 */
[----:B------:R-:W-:Y:S01]  /*105a0*/  FFMA.FTZ R57, R40, R41, -R57 ;  /* 0x0000002928397223 */ /* 0x000fe20000010839 */
[----:B------:R-:W-:Y:S01]  /*105b0*/  FFMA.FTZ R61, R45, R58, -R68 ;  /* 0x0000003a2d3d7223 */ /* 0x000fe20000010844 */
[----:B------:R-:W-:-:S02]  /*105c0*/  HADD2.F32 R53, -RZ, R93.H0_H0 ;  /* 0x2000005dff357230 */ /* 0x000fc40000004100 */
[----:B------:R-:W-:Y:S01]  /*105d0*/  FFMA.FTZ R59, R40, R49, R48 ;  /* 0x00000031283b7223 */ /* 0x000fe20000010030 */
[----:B------:R-:W-:Y:S02]  /*105e0*/  HADD2.F32 R41, -RZ, R95.H0_H0 ;  /* 0x2000005fff297230 */ /* 0x000fe40000004100 */
[----:B------:R-:W-:Y:S01]  /*105f0*/  FFMA.FTZ R63, R45, R62, R60 ;  /* 0x0000003e2d3f7223 */ /* 0x000fe2000001003c */
[----:B------:R-:W-:Y:S02]  /*10600*/  HADD2.F32 R58, -RZ, R93.H1_H1 ;  /* 0x3000005dff3a7230 */ /* 0x000fe40000004100 */
[C---:B------:R-:W-:Y:S01]  /*10610*/  FMUL.FTZ R45, R50.reuse, R53 ;  /* 0x00000035322d7220 */ /* 0x040fe20000410000 */
[----:B------:R-:W-:Y:S02]  /*10620*/  HADD2.F32 R40, -RZ, R95.H1_H1 ;  /* 0x3000005fff287230 */ /* 0x000fe40000004100 */
[----:B------:R-:W-:Y:S01]  /*10630*/  FMUL.FTZ R49, R50, R41 ;  /* 0x0000002932317220 */ /* 0x000fe20000410000 */
[----:B------:R-:W-:-:S02]  /*10640*/  HADD2.F32 R55, -RZ, R55.H1_H1 ;  /* 0x30000037ff377230 */ /* 0x000fc40000004100 */
[C---:B------:R-:W-:Y:S01]  /*10650*/  FMUL.FTZ R62, R51.reuse, R58 ;  /* 0x0000003a333e7220 */ /* 0x040fe20000410000 */
[----:B------:R-:W-:Y:S02]  /*10660*/  HADD2.F32 R50, -RZ, R65.H0_H0 ;  /* 0x20000041ff327230 */ /* 0x000fe40000004100 */
[-C--:B------:R-:W-:Y:S01]  /*10670*/  FMUL.FTZ R51, R51, R40.reuse ;  /* 0x0000002833337220 */ /* 0x080fe20000410000 */
[----:B------:R-:W-:Y:S02]  /*10680*/  HADD2.F32 R48, -RZ, R70.H0_H0 ;  /* 0x20000046ff307230 */ /* 0x000fe40000004100 */
[C---:B------:R-:W-:Y:S01]  /*10690*/  FFMA.FTZ R60, R42.reuse, R41, -R45 ;  /* 0x000000292a3c7223 */ /* 0x040fe2000001082d */
[----:B------:R-:W-:Y:S01]  /*106a0*/  FFMA.FTZ R53, R42, R53, R49 ;  /* 0x000000352a357223 */ /* 0x000fe20000010031 */
[----:B------:R-:W-:Y:S01]  /*106b0*/  FFMA.FTZ R62, R43, R40, -R62 ;  /* 0x000000282b3e7223 */ /* 0x000fe2000001083e */
[----:B------:R-:W-:Y:S02]  /*106c0*/  HADD2.F32 R52, -RZ, R52.H1_H1 ;  /* 0x30000034ff347230 */ /* 0x000fe40000004100 */
[----:B------:R-:W-:Y:S01]  /*106d0*/  FMUL.FTZ R42, R55, R50 ;  /* 0x00000032372a7220 */ /* 0x000fe20000410000 */
[----:B------:R-:W-:-:S02]  /*106e0*/  HADD2.F32 R54, -RZ, R54.H1_H1 ;  /* 0x30000036ff367230 */ /* 0x000fc40000004100 */
[----:B------:R-:W-:Y:S01]  /*106f0*/  FFMA.FTZ R58, R43, R58, R51 ;  /* 0x0000003a2b3a7223 */ /* 0x000fe20000010033 */
        /* <DEDUP_REMOVED lines=27> */
.L_x_1929:
[----:B------:R-:W-:Y:S05]  /*108b0*/  BSYNC B1 ;  /* 0x0000000000017941 */ /* 0x000fea0003800000 */
.L_x_1928:
[----:B-1----:R-:W-:Y:S01]  /*108c0*/  VIADD R40, R218, 0x40 ;  /* 0x00000040da287836 */ /* 0x002fe20000000000 */
[----:B------:R-:W-:Y:S04]  /*108d0*/  BSSY B1, `(.L_x_1932) ;  /* 0x00000d2000017945 */ /* 0x000fe80003800000 */
[----:B------:R-:W-:-:S13]  /*108e0*/  ISETP.GE.AND P0, PT, R40, R3, PT ;  /* 0x000000032800720c */ /* 0x000fda0003f06270 */
[----:B------:R-:W-:Y:S05]  /*108f0*/  @P0 BRA `(.L_x_1933) ;  /* 0x0000000c003c0947 */ /* 0x000fea0003800000 */
[----:B0-----:R0:W5:Y:S01]  /*10900*/  LDL R66, [R1+0x84] ;  /* 0x0000840001427983 */ /* 0x0011620000100800 */
[----:B------:R-:W1:Y:S01]  /*10910*/  LDC R65, c[0x0][0x3f4] ;  /* 0x0000fd00ff417b82 */ /* 0x000e620000000800 */
[C---:B------:R-:W-:Y:S01]  /*10920*/  IADD3 R67, R218.reuse, 0x40, RZ ;  /* 0x00000040da437810 */ /* 0x040fe20007ffe0ff */
[----:B------:R-:W-:Y:S01]  /*10930*/  VIADD R68, R218, 0x40 ;  /* 0x00000040da447836 */ /* 0x000fe20000000000 */
[----:B------:R-:W-:Y:S03]  /*10940*/  BSSY B2, `(.L_x_1934) ;  /* 0x0000069000027945 */ /* 0x000fe60003800000 */
[----:B------:R-:W-:Y:S02]  /*10950*/  IMAD.SHL.U32 R67, R67, 0x40, RZ ;  /* 0x0000004043437824 */ /* 0x000fe400078e00ff */
[----:B------:R-:W-:-:S03]  /*10960*/  IMAD.SHL.U32 R68, R68, 0x40, RZ ;  /* 0x0000004044447824 */ /* 0x000fc600078e00ff */
[----:B------:R-:W-:Y:S02]  /*10970*/  LOP3.LUT R67, R67, 0x1c0, RZ, 0xc0, !PT ;  /* 0x000001c043437812 */ /* 0x000fe400078ec0ff */
[----:B------:R-:W-:Y:S02]  /*10980*/  LOP3.LUT R68, R68, 0x1c0, RZ, 0xc0, !PT ;  /* 0x000001c044447812 */ /* 0x000fe400078ec0ff */
[----:B------:R-:W-:Y:S02]  /*10990*/  SHF.R.U32.HI R67, RZ, 0x3, R67 ;  /* 0x00000003ff437819 */ /* 0x000fe40000011643 */
[-C--:B-1----:R-:W-:Y:S02]  /*109a0*/  ISETP.GE.AND P0, PT, R18, R65.reuse, PT ;  /* 0x000000411200720c */ /* 0x082fe40003f06270 */
[----:B------:R-:W-:-:S11]  /*109b0*/  ISETP.GE.AND P1, PT, R226, R65, PT ;  /* 0x00000041e200720c */ /* 0x000fd60003f26270 */
[----:B0-----:R-:W-:Y:S05]  /*109c0*/  @P0 BRA `(.L_x_1935) ;  /* 0x0000000400800947 */ /* 0x001fea0003800000 */
        /* <DEDUP_REMOVED lines=17> */
[----:B------:R-:W-:-:S03]  /*10ae0*/  LOP3.LUT R40, R68, 0x38, R41, 0xf8, !PT ;  /* 0x0000003844287812 */ /* 0x000fc600078ef829 */
[----:B------:R-:W-:Y:S01]  /*10af0*/  IMAD.SHL.U32 R43, R43, 0x400, RZ ;  /* 0x000004002b2b7824 */ /* 0x000fe200078e00ff */
[----:B------:R-:W-:-:S04]  /*10b00*/  LOP3.LUT R44, R40, R67, RZ, 0x3c, !PT ;  /* 0x00000043282c7212 */ /* 0x000fc800078e3cff */
[----:B------:R-:W-:Y:S02]  /*10b10*/  LOP3.LUT R45, R43, 0x7fffe000, RZ, 0xc0, !PT ;  /* 0x7fffe0002b2d7812 */ /* 0x000fe400078ec0ff */
[----:B---3--:R-:W0:Y:S02]  /*10b20*/  LDS.128 R40, [R69] ;  /* 0x0000000045287984 */ /* 0x008e240000000c00 */
[----:B-----5:R-:W-:-:S04]  /*10b30*/  IADD3 R45, R44, R45, R66 ;  /* 0x0000002d2c2d7210 */ /* 0x020fc80007ffe042 */
[----:B------:R-:W-:-:S05]  /*10b40*/  LEA R48, R45, R16, 0x1 ;  /* 0x000000102d307211 */ /* 0x000fca00078e08ff */
        /* <DEDUP_REMOVED lines=27> */
[----:B------:R-:W-:Y:S02]  /*10d00*/  HADD2.F32 R45, -RZ, R97.H0_H0 ;  /* 0x20000061ff2d7230 */ /* 0x000fe40000004100 */
[----:B------:R-:W-:Y:S02]  /*10d10*/  HADD2.F32 R29, -RZ, R99.H0_H0 ;  /* 0x20000063ff1d7230 */ /* 0x000fe40000004100 */
        /* <DEDUP_REMOVED lines=11> */
[C---:B------:R-:W-:Y:S01]  /*10dd0*/  FFMA.FTZ R54, R31.reuse, R28, -R54 ;  /* 0x0000001c1f367223 */ /* 0x040fe20000010836 */
[----:B------:R-:W-:Y:S01]  /*10de0*/  FFMA.FTZ R50, R31, R50, R39 ;  /* 0x000000321f327223 */ /* 0x000fe20000010027 */
[----:B------:R-:W-:-:S02]  /*10df0*/  HADD2.F32 R44, -RZ, R44.H1_H1 ;  /* 0x3000002cff2c7230 */ /* 0x000fc40000004100 */
[C---:B------:R-:W-:Y:S01]  /*10e00*/  FMUL.FTZ R30, R47.reuse, R38 ;  /* 0x000000262f1e7220 */ /* 0x040fe20000410000 */
[----:B------:R-:W-:Y:S02]  /*10e10*/  HADD2.F32 R46, -RZ, R46.H1_H1 ;  /* 0x3000002eff2e7230 */ /* 0x000fe40000004100 */
[-C--:B------:R-:W-:Y:S01]  /*10e20*/  FMUL.FTZ R28, R47, R36.reuse ;  /* 0x000000242f1c7220 */ /* 0x080fe20000410000 */
[----:B------:R-:W-:Y:S02]  /*10e30*/  HADD2.F32 R37, -RZ, R61.H0_H0 ;  /* 0x2000003dff257230 */ /* 0x000fe40000004100 */
[C---:B------:R-:W-:Y:S01]  /*10e40*/  FFMA.FTZ R47, R43.reuse, R36, -R30 ;  /* 0x000000242b2f7223 */ /* 0x040fe2000001081e */
[----:B------:R-:W-:Y:S02]  /*10e50*/  HADD2.F32 R39, -RZ, R59.H0_H0 ;  /* 0x2000003bff277230 */ /* 0x000fe40000004100 */
[----:B------:R-:W-:Y:S01]  /*10e60*/  FFMA.FTZ R57, R43, R38, R28 ;  /* 0x000000262b397223 */ /* 0x000fe2000001001c */
[----:B------:R-:W-:-:S02]  /*10e70*/  HADD2.F32 R29, -RZ, R64.H0_H0 ;  /* 0x20000040ff1d7230 */ /* 0x000fc40000004100 */
[----:B------:R-:W-:Y:S01]  /*10e80*/  FMUL.FTZ R43, R44, R37 ;  /* 0x000000252c2b7220 */ /* 0x000fe20000410000 */
[----:B------:R-:W-:Y:S02]  /*10e90*/  HADD2.F32 R31, -RZ, R63.H0_H0 ;  /* 0x2000003fff1f7230 */ /* 0x000fe40000004100 */
        /* <DEDUP_REMOVED lines=19> */
.L_x_1935:
[----:B------:R-:W-:Y:S05]  /*10fd0*/  BSYNC B2 ;  /* 0x0000000000027941 */ /* 0x000fea0003800000 */
.L_x_1934:
        /* <DEDUP_REMOVED lines=97> */
.L_x_1933:
[----:B------:R-:W-:Y:S05]  /*115f0*/  BSYNC B1 ;  /* 0x0000000000017941 */ /* 0x000fea0003800000 */
.L_x_1932:
[----:B-1----:R-:W-:-:S05]  /*11600*/  VIADD R24, R218, 0x60 ;  /* 0x00000060da187836 */ /* 0x002fca0000000000 */
[----:B------:R-:W-:-:S13]  /*11610*/  ISETP.GE.AND P0, PT, R24, R3, PT ;  /* 0x000000031800720c */ /* 0x000fda0003f06270 */
[----:B------:R-:W-:Y:S05]  /*11620*/  @P0 BRA `(.L_x_1903) ;  /* 0x0000000c003c0947 */ /* 0x000fea0003800000 */
[----:B0-----:R0:W5:Y:S01]  /*11630*/  LDL R48, [R1+0x80] ;  /* 0x0000800001307983 */ /* 0x0011620000100800 */
[----:B------:R-:W1:Y:S01]  /*11640*/  LDC R49, c[0x0][0x3f4] ;  /* 0x0000fd00ff317b82 */ /* 0x000e620000000800 */
[C---:B------:R-:W-:Y:S01]  /*11650*/  VIADD R50, R218.reuse, 0x60 ;  /* 0x00000060da327836 */ /* 0x040fe20000000000 */
[----:B------:R-:W-:Y:S01]  /*11660*/  BSSY B1, `(.L_x_1936) ;  /* 0x000006a000017945 */ /* 0x000fe20003800000 */
[----:B------:R-:W-:-:S03]  /*11670*/  VIADD R51, R218, 0x60 ;  /* 0x00000060da337836 */ /* 0x000fc60000000000 */
[----:B------:R-:W-:Y:S01]  /*11680*/  SHF.L.U32 R50, R50, 0x6, RZ ;  /* 0x0000000632327819 */ /* 0x000fe200000006ff */
        /* <DEDUP_REMOVED lines=14> */
[----:B------:R-:W-:-:S02]  /*11770*/  SHF.R.U32.HI R36, RZ, 0x10, R5 ;  /* 0x00000010ff247819 */ /* 0x000fc40000011605 */
[--C-:B------:R-:W-:Y:S02]  /*11780*/  SHF.R.U64 R46, R14, 0x10, R15.reuse ;  /* 0x000000100e2e7819 */ /* 0x100fe4000000120f */
[----:B------:R-:W-:Y:S01]  /*11790*/  SHF.R.U32.HI R45, RZ, 0x10, R15 ;  /* 0x00000010ff2d7819 */ /* 0x000fe2000001160f */
[----:B------:R-:W-:Y:S01]  /*117a0*/  HADD2.F32 R36, -RZ, R36.H0_H0 ;  /* 0x20000024ff247230 */ /* 0x000fe20000004100 */
        /* <DEDUP_REMOVED lines=85> */
.L_x_1937:
[----:B------:R-:W-:Y:S05]  /*11d00*/  BSYNC B1 ;  /* 0x0000000000017941 */ /* 0x000fea0003800000 */
.L_x_1936:
[----:B------:R-:W-:Y:S05]  /*11d10*/  @P1 BRA `(.L_x_1903) ;  /* 0x0000000400801947 */ /* 0x000fea0003800000 */
[----:B0-----:R-:W2:Y:S04]  /*11d20*/  LDL R3, [R1+0x58] ;  /* 0x0000580001037983 */ /* 0x001ea80000100800 */
[----:B------:R-:W3:Y:S01]  /*11d30*/  LDL R41, [R1+0x8c] ;  /* 0x00008c0001297983 */ /* 0x000ee20000100800 */
[--C-:B------:R-:W-:Y:S01]  /*11d40*/  SHF.R.U64 R40, R72, 0x10, R73.reuse ;  /* 0x0000001048287819 */ /* 0x100fe20000001249 */
[--C-:B------:R-:W-:Y:S01]  /*11d50*/  HADD2.F32 R29, -RZ, R21.reuse.H1_H1 ;  /* 0x30000015ff1d7230 */ /* 0x100fe20000004100 */
[----:B------:R-:W-:Y:S01]  /*11d60*/  SHF.R.U32.HI R72, RZ, 0x10, R73 ;  /* 0x00000010ff487819 */ /* 0x000fe20000011649 */
[--C-:B------:R-:W-:Y:S01]  /*11d70*/  HADD2.F32 R31, -RZ, R0.reuse.H1_H1 ;  /* 0x30000000ff1f7230 */ /* 0x100fe20000004100 */
[--C-:B------:R-:W-:Y:S01]  /*11d80*/  SHF.R.U32.HI R30, RZ, 0x10, R9.reuse ;  /* 0x00000010ff1e7819 */ /* 0x100fe20000011609 */
[----:B------:R-:W-:Y:S01]  /*11d90*/  HADD2.F32 R28, -RZ, R0.H0_H0 ;  /* 0x20000000ff1c7230 */ /* 0x000fe20000004100 */
[----:B------:R-:W-:Y:S01]  /*11da0*/  SHF.R.U64 R38, R8, 0x10, R9 ;  /* 0x0000001008267819 */ /* 0x000fe20000001209 */
[----:B------:R-:W-:Y:S01]  /*11db0*/  HADD2.F32 R0, -RZ, R21.H0_H0 ;  /* 0x20000015ff007230 */ /* 0x000fe20000004100 */
[--C-:B------:R-:W-:Y:S01]  /*11dc0*/  SHF.R.U64 R39, R74, 0x10, R75.reuse ;  /* 0x000000104a277819 */ /* 0x100fe2000000124b */
[----:B------:R-:W-:Y:S01]  /*11dd0*/  HADD2.F32 R30, -RZ, R30.H0_H0 ;  /* 0x2000001eff1e7230 */ /* 0x000fe20000004100 */
[----:B------:R-:W-:Y:S01]  /*11de0*/  SHF.R.U32.HI R74, RZ, 0x10, R75 ;  /* 0x00000010ff4a7819 */ /* 0x000fe2000001164b */
[--C-:B------:R-:W-:Y:S01]  /*11df0*/  HADD2.F32 R21, -RZ, R20.reuse.H0_H0 ;  /* 0x20000014ff157230 */ /* 0x100fe20000004100 */
[--C-:B------:R-:W-:Y:S01]  /*11e00*/  SHF.R.U32.HI R36, RZ, 0x10, R11.reuse ;  /* 0x00000010ff247819 */ /* 0x100fe2000001160b */
[----:B------:R-:W-:Y:S01]  /*11e10*/  HADD2.F32 R20, -RZ, R20.H1_H1 ;  /* 0x30000014ff147230 */ /* 0x000fe20000004100 */
[----:B------:R-:W-:-:S02]  /*11e20*/  SHF.R.U64 R37, R10, 0x10, R11 ;  /* 0x000000100a257819 */ /* 0x000fc4000000120b */
[----:B--2---:R-:W-:-:S04]  /*11e30*/  LEA.HI R49, R49, R3, RZ, 0x1d ;  /* 0x0000000331317211 */ /* 0x004fc800078fe8ff */
[----:B------:R-:W-:Y:S02]  /*11e40*/  SHF.R.S32.HI R4, RZ, 0x1f, R49 ;  /* 0x0000001fff047819 */ /* 0x000fe40000011431 */
[----:B------:R-:W-:Y:S02]  /*11e50*/  SHF.L.U32 R3, R49, 0x3, RZ ;  /* 0x0000000331037819 */ /* 0x000fe400000006ff */
        /* <DEDUP_REMOVED lines=12> */
[--C-:B------:R-:W-:Y:S02]  /*11f20*/  HADD2.F32 R11, -RZ, R7.reuse.H0_H0 ;  /* 0x20000007ff0b7230 */ /* 0x100fe40000004100 */
[----:B------:R-:W-:Y:S02]  /*11f30*/  HADD2.F32 R10, -RZ, R6.H0_H0 ;  /* 0x20000006ff0a7230 */ /* 0x000fe40000004100 */
        /* <DEDUP_REMOVED lines=10> */
[----:B------:R-:W-:Y:S01]  /*11fe0*/  FMUL.FTZ R8, R13, R28 ;  /* 0x0000001c0d087220 */ /* 0x000fe20000410000 */
[-C--:B------:R-:W-:Y:S01]  /*11ff0*/  FMUL.FTZ R34, R25, R24.reuse ;  /* 0x0000001819227220 */ /* 0x080fe20000410000 */
[----:B------:R-:W-:Y:S01]  /*12000*/  FFMA.FTZ R32, R9, R24, -R32 ;  /* 0x0000001809207223 */ /* 0x000fe20000010820 */
[----:B------:R-:W-:-:S02]  /*12010*/  HADD2.F32 R26, -RZ, R14.H0_H0 ;  /* 0x2000000eff1a7230 */ /* 0x000fc40000004100 */
[----:B------:R-:W-:Y:S01]  /*12020*/  FMUL.FTZ R13, R13, R0 ;  /* 0x000000000d0d7220 */ /* 0x000fe20000410000 */
[----:B------:R-:W-:Y:S01]  /*12030*/  FFMA.FTZ R34, R9, R30, R34 ;  /* 0x0000001e09227223 */ /* 0x000fe20000010022 */
[----:B------:R-:W-:Y:S02]  /*12040*/  HADD2.F32 R9, -RZ, R23.H0_H0 ;  /* 0x20000017ff097230 */ /* 0x000fe40000004100 */
[C---:B------:R-:W-:Y:S01]  /*12050*/  FFMA.FTZ R25, R5.reuse, R0, -R8 ;  /* 0x0000000005197223 */ /* 0x040fe20000010808 */
[----:B------:R-:W-:Y:S02]  /*12060*/  HADD2.F32 R27, -RZ, R15.H0_H0 ;  /* 0x2000000fff1b7230 */ /* 0x000fe40000004100 */
[----:B------:R-:W-:Y:S01]  /*12070*/  FFMA.FTZ R28, R5, R28, R13 ;  /* 0x0000001c051c7223 */ /* 0x000fe2000001000d */
[----:B------:R-:W-:Y:S02]  /*12080*/  HADD2.F32 R0, -RZ, R23.H1_H1 ;  /* 0x30000017ff007230 */ /* 0x000fe40000004100 */
[C---:B------:R-:W-:Y:S01]  /*12090*/  FMUL.FTZ R5, R26.reuse, R21 ;  /* 0x000000151a057220 */ /* 0x040fe20000410000 */
[----:B------:R-:W-:Y:S01]  /*120a0*/  FMUL.FTZ R13, R26, R9 ;  /* 0x000000091a0d7220 */ /* 0x000fe20000410000 */
[----:B------:R-:W-:Y:S01]  /*120b0*/  FMUL.FTZ R26, R27, R20 ;  /* 0x000000141b1a7220 */ /* 0x000fe20000410000 */
[----:B------:R-:W-:-:S02]  /*120c0*/  HADD2.F32 R15, -RZ, R15.H1_H1 ;  /* 0x3000000fff0f7230 */ /* 0x000fc40000004100 */
[-C--:B------:R-:W-:Y:S01]  /*120d0*/  FMUL.FTZ R27, R27, R0.reuse ;  /* 0x000000001b1b7220 */ /* 0x080fe20000410000 */
[----:B------:R-:W-:Y:S02]  /*120e0*/  HADD2.F32 R24, -RZ, R36.H0_H0 ;  /* 0x20000024ff187230 */ /* 0x000fe40000004100 */
[C---:B------:R-:W-:Y:S01]  /*120f0*/  FFMA.FTZ R26, R11.reuse, R0, -R26 ;  /* 0x000000000b1a7223 */ /* 0x040fe2000001081a */
[----:B------:R-:W-:Y:S02]  /*12100*/  HADD2.F32 R8, -RZ, R74.H0_H0 ;  /* 0x2000004aff087230 */ /* 0x000fe40000004100 */
[----:B------:R-:W-:Y:S01]  /*12110*/  FFMA.FTZ R27, R11, R20, R27 ;  /* 0x000000140b1b7223 */ /* 0x000fe2000001001b */
[----:B------:R-:W-:Y:S02]  /*12120*/  HADD2.F32 R12, -RZ, R12.H1_H1 ;  /* 0x3000000cff0c7230 */ /* 0x000fe40000004100 */
[----:B------:R-:W-:Y:S01]  /*12130*/  FFMA.FTZ R23, R10, R9, -R5 ;  /* 0x000000090a177223 */ /* 0x000fe20000010805 */
[C---:B------:R-:W-:Y:S01]  /*12140*/  FMUL.FTZ R30, R15.reuse, R24 ;  /* 0x000000180f1e7220 */ /* 0x040fe20000410000 */
[----:B------:R-:W-:Y:S01]  /*12150*/  FMUL.FTZ R0, R15, R8 ;  /* 0x000000080f007220 */ /* 0x000fe20000410000 */
[----:B------:R-:W-:-:S02]  /*12160*/  HADD2.F32 R11, -RZ, R38.H0_H0 ;  /* 0x20000026ff0b7230 */ /* 0x000fc40000004100 */
[----:B------:R-:W-:Y:S01]  /*12170*/  FFMA.FTZ R10, R10, R21, R13 ;  /* 0x000000150a0a7223 */ /* 0x000fe2000001000d */
[----:B------:R-:W-:Y:S02]  /*12180*/  HADD2.F32 R5, -RZ, R40.H0_H0 ;  /* 0x20000028ff057230 */ /* 0x000fe40000004100 */
[C---:B------:R-:W-:Y:S01]  /*12190*/  FFMA.FTZ R29, R7.reuse, R8, -R30 ;  /* 0x00000008071d7223 */ /* 0x040fe2000001081e */
[----:B------:R-:W-:Y:S02]  /*121a0*/  HADD2.F32 R14, -RZ, R14.H1_H1 ;  /* 0x3000000eff0e7230 */ /* 0x000fe40000004100 */
[----:B------:R-:W-:Y:S01]  /*121b0*/  FFMA.FTZ R24, R7, R24, R0 ;  /* 0x0000001807187223 */ /* 0x000fe20000010000 */
[----:B------:R-:W-:Y:S02]  /*121c0*/  HADD2.F32 R13, -RZ, R37.H0_H0 ;  /* 0x20000025ff0d7230 */ /* 0x000fe40000004100 */
[----:B------:R-:W-:Y:S01]  /*121d0*/  FMUL.FTZ R7, R12, R11 ;  /* 0x0000000b0c077220 */ /* 0x000fe20000410000 */
[----:B------:R-:W-:-:S02]  /*121e0*/  HADD2.F32 R9, -RZ, R39.H0_H0 ;  /* 0x20000027ff097230 */ /* 0x000fc40000004100 */
[----:B------:R-:W-:Y:S01]  /*121f0*/  FMUL.FTZ R12, R12, R5 ;  /* 0x000000050c0c7220 */ /* 0x000fe20000410000 */
[----:B------:R-:W-:Y:S02]  /*12200*/  HADD2.F32 R4, -RZ, R4.H1_H1 ;  /* 0x30000004ff047230 */ /* 0x000fe40000004100 */
[C---:B------:R-:W-:Y:S01]  /*12210*/  FMUL.FTZ R21, R14.reuse, R13 ;  /* 0x0000000d0e157220 */ /* 0x040fe20000410000 */
[----:B------:R-:W-:Y:S02]  /*12220*/  HADD2.F32 R6, -RZ, R6.H1_H1 ;  /* 0x30000006ff067230 */ /* 0x000fe40000004100 */
[----:B------:R-:W-:Y:S01]  /*12230*/  FMUL.FTZ R14, R14, R9 ;  /* 0x000000090e0e7220 */ /* 0x000fe20000410000 */
[C---:B------:R-:W-:Y:S01]  /*12240*/  FFMA.FTZ R15, R4.reuse, R11, R12 ;  /* 0x0000000b040f7223 */ /* 0x040fe2000001000c */
[----:B------:R-:W-:Y:S01]  /*12250*/  FFMA.FTZ R0, R4, R5, -R7 ;  /* 0x0000000504007223 */ /* 0x000fe20000010807 */
        /* <DEDUP_REMOVED lines=12> */
.L_x_1903:
[----:B------:R-:W-:Y:S05]  /*12320*/  BSYNC B0 ;  /* 0x0000000000007941 */ /* 0x000fea0003800000 */
.L_x_1863:
        /* <DEDUP_REMOVED lines=8> */
.L_x_1860:
[----:B------:R-:W-:-:S13]  /*123b0*/  ISETP.NE.AND P0, PT, R233, 0x3, PT ;  /* 0x00000003e900780c */ /* 0x000fda0003f05270 */
[----:B------:R-:W-:Y:S05]  /*123c0*/  @!P0 BRA `(.L_x_1938) ;  /* 0x0000000000048947 */ /* 0x000fea0003800000 */
[----:B------:R-:W-:Y:S01]  /*123d0*/  BPT.TRAP 0x1 ;  /* 0x000000040000795c */ /* 0x000fe20000300000 */
.L_x_1938:
[----:B-1--4-:R-:W-:Y:S01]  /*123e0*/  IMAD R5, R22, 0x8, R16 ;  /* 0x0000000816057824 */ /* 0x012fe200078e0210 */
[----:B------:R-:W-:-:S04]  /*123f0*/  SHF.L.U32 R0, R219, 0x1f, RZ ;  /* 0x0000001fdb007819 */ /* 0x000fc800000006ff */
[----:B------:R1:W4:Y:S01]  /*12400*/  SYNCS.PHASECHK.TRANS64.TRYWAIT P2, [R5+URZ+0x30830], R0 ;  /* 0x03083000050075a7 */ /* 0x000322000804017f */
[----:B------:R-:W-:Y:S05]  /*12410*/  @!P0 BRA `(.L_x_1939) ;  /* 0x0000000000048947 */ /* 0x000fea0003800000 */
[----:B------:R-:W-:Y:S01]  /*12420*/  BPT.TRAP 0x1 ;  /* 0x000000040000795c */ /* 0x000fe20000300000 */
.L_x_1939:
[----:B0-----:R-:W0:Y:S02]  /*12430*/  S2R R3, SR_TID.X ;  /* 0x0000000000037919 */ /* 0x001e240000002100 */
[----:B0-----:R-:W-:-:S04]  /*12440*/  LOP3.LUT R3, R3, 0x7f, RZ, 0xc0, !PT ;  /* 0x0000007f03037812 */ /* 0x001fc800078ec0ff */
[----:B------:R-:W-:Y:S01]  /*12450*/  ISETP.NE.AND P1, PT, R3, RZ, PT ;  /* 0x000000ff0300720c */ /* 0x000fe20003f25270 */
[----:B----4-:R-:W-:-:S12]  /*12460*/  @P2 BRA `(.L_x_1940) ;  /* 0x0000000000082947 */ /* 0x010fd80003800000 */
[----:B------:R-:W0:Y:S02]  /*12470*/  SYNCS.PHASECHK.TRANS64.TRYWAIT P2, [R5+URZ+0x30830], R0 ;  /* 0x03083000050075a7 */ /* 0x000e24000804017f */
[----:B0-----:R-:W-:Y:S05]  /*12480*/  @!P2 BRA `(.L_x_1941) ;  /* 0x0000018c0070a947 */ /* 0x001fea0003800000 */
.L_x_1940:
[----:B------:R-:W-:Y:S05]  /*12490*/  WARPSYNC.ALL ;  /* 0x0000000000007948 */ /* 0x000fea0003800000 */
[----:B01----:R-:W-:Y:S01]  /*124a0*/  VIADD R0, R16, 0x20400 ;  /* 0x0002040010007836 */ /* 0x003fe20000000000 */
[----:B------:R-:W-:Y:S01]  /*124b0*/  LOP3.LUT R6, R2, 0x10000, RZ, 0xfc, !PT ;  /* 0x0001000002067812 */ /* 0x000fe200078efcff */
[----:B------:R-:W-:Y:S01]  /*124c0*/  IMAD.MOV.U32 R3, RZ, RZ, 0x40000040 ;  /* 0x40000040ff037424 */ /* 0x000fe200078e00ff */
[----:B------:R-:W-:Y:S01]  /*124d0*/  MOV R7, 0x40000040 ;  /* 0x4000004000077802 */ /* 0x000fe20000000f00 */
[----:B--23-5:R-:W-:Y:S01]  /*124e0*/  WARPGROUP.ARRIVE ;  /* 0x00000000000079c5 */ /* 0x02cfe20000000000 */
[----:B------:R-:W-:Y:S01]  /*124f0*/  SHF.R.U32.HI R0, RZ, 0x4, R0 ;  /* 0x00000004ff007819 */ /* 0x000fe20000011600 */
[----:B------:R-:W-:-:S02]  /*12500*/  IMAD.MOV.U32 R225, RZ, RZ, 0x40000040 ;  /* 0x40000040ffe17424 */ /* 0x000fc400078e00ff */
[----:B------:R-:W-:Y:S01]  /*12510*/  IMAD.MOV.U32 R9, RZ, RZ, 0x40000040 ;  /* 0x40000040ff097424 */ /* 0x000fe200078e00ff */
[----:B------:R-:W-:Y:S01]  /*12520*/  LOP3.LUT R0, R0, 0x3fff, RZ, 0xc0, !PT ;  /* 0x00003fff00007812 */ /* 0x000fe200078ec0ff */
[----:B------:R-:W-:Y:S01]  /*12530*/  IMAD.MOV.U32 R223, RZ, RZ, 0x40000040 ;  /* 0x40000040ffdf7424 */ /* 0x000fe200078e00ff */
[----:B------:R-:W-:Y:S01]  /*12540*/  MOV R217, 0x40000040 ;  /* 0x4000004000d97802 */ /* 0x000fe20000000f00 */
[----:B------:R-:W-:Y:S01]  /*12550*/  IMAD.MOV.U32 R215, RZ, RZ, 0x40000040 ;  /* 0x40000040ffd77424 */ /* 0x000fe200078e00ff */
[----:B------:R-:W-:Y:S01]  /*12560*/  LOP3.LUT R4, R0, 0x10000, RZ, 0xfc, !PT ;  /* 0x0001000000047812 */ /* 0x000fe200078efcff */
[----:B------:R-:W-:Y:S01]  /*12570*/  IMAD.MOV.U32 R213, RZ, RZ, 0x40000040 ;  /* 0x40000040ffd57424 */ /* 0x000fe200078e00ff */
[C---:B------:R-:W-:Y:S01]  /*12580*/  R2UR UR4, R6.reuse ;  /* 0x00000000060472ca */ /* 0x040fe200000e0000 */
[----:B------:R-:W-:Y:S01]  /*12590*/  VIADD R224, R6, 0x2 ;  /* 0x0000000206e07836 */ /* 0x000fe20000000000 */
[----:B------:R-:W-:Y:S01]  /*125a0*/  R2UR UR5, R7 ;  /* 0x00000000070572ca */ /* 0x000fe200000e0000 */
[----:B------:R-:W-:Y:S01]  /*125b0*/  IMAD R2, R22, 0x800, R4 ;  /* 0x0000080016027824 */ /* 0x000fe200078e0204 */
[----:B------:R-:W-:Y:S01]  /*125c0*/  R2UR UR7, R3 ;  /* 0x00000000030772ca */ /* 0x000fe200000e0000 */
[C---:B------:R-:W-:Y:S01]  /*125d0*/  VIADD R216, R6.reuse, 0x6 ;  /* 0x0000000606d87836 */ /* 0x040fe20000000000 */
[C---:B------:R-:W-:Y:S01]  /*125e0*/  IADD3 R222, R6.reuse, 0x4, RZ ;  /* 0x0000000406de7810 */ /* 0x040fe20007ffe0ff */
[----:B------:R-:W-:Y:S01]  /*125f0*/  VIADD R214, R6, 0x400 ;  /* 0x0000040006d67836 */ /* 0x000fe20000000000 */
[----:B------:R-:W-:Y:S01]  /*12600*/  R2UR UR6, R2 ;  /* 0x00000000020672ca */ /* 0x000fe200000e0000 */
[C---:B------:R-:W-:Y:S01]  /*12610*/  VIADD R210, R6.reuse, 0x404 ;  /* 0x0000040406d27836 */ /* 0x040fe20000000000 */
[----:B------:R-:W-:-:S02]  /*12620*/  IADD3 R212, R6, 0x402, RZ ;  /* 0x0000040206d47810 */ /* 0x000fc40007ffe0ff */
[----:B------:R-:W-:Y:S01]  /*12630*/  MOV R211, 0x40000040 ;  /* 0x4000004000d37802 */ /* 0x000fe20000000f00 */
[C---:B------:R-:W-:Y:S02]  /*12640*/  VIADD R208, R6.reuse, 0x406 ;  /* 0x0000040606d07836 */ /* 0x040fe40000000000 */
[----:B------:R-:W-:Y:S01]  /*12650*/  IMAD.MOV.U32 R209, RZ, RZ, 0x40000040 ;  /* 0x40000040ffd17424 */ /* 0x000fe200078e00ff */
[C---:B------:R-:W-:Y:S01]  /*12660*/  IADD3 R206, R6.reuse, 0x800, RZ ;  /* 0x0000080006ce7810 */ /* 0x040fe20007ffe0ff */
[----:B------:R-:W-:Y:S01]  /*12670*/  IMAD.MOV.U32 R207, RZ, RZ, 0x40000040 ;  /* 0x40000040ffcf7424 */ /* 0x000fe200078e00ff */
[----:B------:R-:W-:Y:S01]  /*12680*/  MOV R205, 0x40000040 ;  /* 0x4000004000cd7802 */ /* 0x000fe20000000f00 */
[----:B------:R-:W-:Y:S02]  /*12690*/  VIADD R204, R6, 0x802 ;  /* 0x0000080206cc7836 */ /* 0x000fe40000000000 */
[----:B------:R-:W-:Y:S01]  /*126a0*/  IMAD.MOV.U32 R203, RZ, RZ, 0x40000040 ;  /* 0x40000040ffcb7424 */ /* 0x000fe200078e00ff */
[----:B------:R-:W-:Y:S01]  /*126b0*/  HGMMA.64x64x16.F32 R24, gdesc[UR4], RZ, !UPT, gsb0 ;  /* 0x00e00000041879f0 */ /* 0x000fe2000c0008ff */
[----:B------:R-:W-:Y:S01]  /*126c0*/  VIADD R8, R2, 0x2 ;  /* 0x0000000202087836 */ /* 0x000fe20000000000 */
[----:B------:R-:W-:Y:S01]  /*126d0*/  R2UR UR4, R224 ;  /* 0x00000000e00472ca */ /* 0x000fe200000e0000 */
[----:B------:R-:W-:Y:S01]  /*126e0*/  VIADD R202, R6, 0x804 ;  /* 0x0000080406ca7836 */ /* 0x000fe20000000000 */
[----:B------:R-:W-:Y:S01]  /*126f0*/  R2UR UR5, R225 ;  /* 0x00000000e10572ca */ /* 0x000fe200000e0000 */
[----:B------:R-:W-:Y:S01]  /*12700*/  IMAD.MOV.U32 R21, RZ, RZ, 0x40000040 ;  /* 0x40000040ff157424 */ /* 0x000fe200078e00ff */
[----:B------:R-:W-:Y:S01]  /*12710*/  R2UR UR6, R8 ;  /* 0x00000000080672ca */ /* 0x000fe200000e0000 */
[C---:B------:R-:W-:Y:S01]  /*12720*/  VIADD R14, R6.reuse, 0xc00 ;  /* 0x00000c00060e7836 */ /* 0x040fe20000000000 */
[----:B------:R-:W-:Y:S01]  /*12730*/  R2UR UR7, R9 ;  /* 0x00000000090772ca */ /* 0x000fe200000e0000 */
[----:B------:R0:W-:Y:S01]  /*12740*/  STL [R1+0x20], R4 ;  /* 0x0000200401007387 */ /* 0x0001e20000100800 */
[----:B------:R-:W-:-:S02]  /*12750*/  IADD3 R20, R6, 0x806, RZ ;  /* 0x0000080606147810 */ /* 0x000fc40007ffe0ff */
[----:B------:R-:W-:Y:S01]  /*12760*/  MOV R15, 0x40000040 ;  /* 0x40000040000f7802 */ /* 0x000fe20000000f00 */
[C---:B------:R-:W-:Y:S01]  /*12770*/  VIADD R12, R6.reuse, 0xc02 ;  /* 0x00000c02060c7836 */ /* 0x040fe20000000000 */
[----:B------:R-:W2:Y:S01]  /*12780*/  LDL R79, [R1+0x2c] ;  /* 0x00002c00014f7983 */ /* 0x000ea20000100800 */
[----:B------:R-:W-:Y:S01]  /*12790*/  IMAD.MOV.U32 R13, RZ, RZ, 0x40000040 ;  /* 0x40000040ff0d7424 */ /* 0x000fe200078e00ff */
[----:B------:R-:W-:Y:S01]  /*127a0*/  IADD3 R10, R6, 0xc04, RZ ;  /* 0x00000c04060a7810 */ /* 0x000fe20007ffe0ff */
[----:B------:R-:W-:Y:S01]  /*127b0*/  IMAD.MOV.U32 R11, RZ, RZ, 0x40000040 ;  /* 0x40000040ff0b7424 */ /* 0x000fe200078e00ff */
[----:B------:R-:W1:Y:S08]  /*127c0*/  LDC R0, c[0x0][0x448] ;  /* 0x00011200ff007b82 */ /* 0x000e700000000800 */
[----:B------:R-:W3:Y:S01]  /*127d0*/  LDC.64 R56, c[0x0][0x9e0] ;  /* 0x00027800ff387b82 */ /* 0x000ee20000000a00 */
[----:B------:R-:W-:-:S02]  /*127e0*/  WARPGROUP.DEPBAR.LE gsb0, 0x0 ;  /* 0x00008000000079c5 */ /* 0x000fc40000010000 */
[----:B------:R-:W-:Y:S01]  /*127f0*/  WARPGROUP.ARRIVE ;  /* 0x00000000000079c5 */ /* 0x000fe20000000000 */
[----:B------:R-:W-:Y:S01]  /*12800*/  VIADD R8, R2, 0x4 ;  /* 0x0000000402087836 */ /* 0x000fe20000000000 */
[----:B0-----:R-:W2:Y:S04]  /*12810*/  LDL R4, [R1+0x48] ;  /* 0x0000480001047983 */ /* 0x001ea80000100800 */
[----:B------:R-:W-:Y:S01]  /*12820*/  HGMMA.64x64x16.F32 R24, gdesc[UR4], R24, gsb0 ;  /* 0x00e00000041879f0 */ /* 0x000fe20008000818 */
[----:B------:R-:W-:Y:S01]  /*12830*/  IMAD.MOV.U32 R9, RZ, RZ, 0x40000040 ;  /* 0x40000040ff097424 */ /* 0x000fe200078e00ff */
[----:B------:R-:W-:Y:S02]  /*12840*/  R2UR UR4, R222 ;  /* 0x00000000de0472ca */ /* 0x000fe400000e0000 */
[----:B------:R-:W-:-:S02]  /*12850*/  R2UR UR5, R223 ;  /* 0x00000000df0572ca */ /* 0x000fc400000e0000 */
[----:B------:R-:W-:Y:S02]  /*12860*/  R2UR UR6, R8 ;  /* 0x00000000080672ca */ /* 0x000fe400000e0000 */
[----:B------:R-:W-:Y:S01]  /*12870*/  R2UR UR7, R9 ;  /* 0x00000000090772ca */ /* 0x000fe200000e0000 */
[----:B------:R-:W-:Y:S02]  /*12880*/  WARPGROUP.DEPBAR.LE gsb0, 0x0 ;  /* 0x00008000000079c5 */ /* 0x000fe40000010000 */
[----:B------:R-:W-:-:S10]  /*12890*/  WARPGROUP.ARRIVE ;  /* 0x00000000000079c5 */ /* 0x000fd40000000000 */
[----:B------:R-:W-:Y:S01]  /*128a0*/  HGMMA.64x64x16.F32 R24, gdesc[UR4], R24, gsb0 ;  /* 0x00e00000041879f0 */ /* 0x000fe20008000818 */
[----:B------:R-:W-:Y:S02]  /*128b0*/  VIADD R8, R2, 0x6 ;  /* 0x0000000602087836 */ /* 0x000fe40000000000 */
[----:B------:R-:W-:Y:S01]  /*128c0*/  IMAD.MOV.U32 R9, RZ, RZ, 0x40000040 ;  /* 0x40000040ff097424 */ /* 0x000fe200078e00ff */
[----:B------:R-:W-:Y:S02]  /*128d0*/  R2UR UR4, R216 ;  /* 0x00000000d80472ca */ /* 0x000fe400000e0000 */
[----:B------:R-:W-:Y:S02]  /*128e0*/  R2UR UR5, R217 ;  /* 0x00000000d90572ca */ /* 0x000fe400000e0000 */
[----:B------:R-:W-:Y:S02]  /*128f0*/  R2UR UR6, R8 ;  /* 0x00000000080672ca */ /* 0x000fe400000e0000 */
[----:B------:R-:W-:Y:S01]  /*12900*/  R2UR UR7, R9 ;  /* 0x00000000090772ca */ /* 0x000fe200000e0000 */
[----:B------:R-:W-:-:S02]  /*12910*/  WARPGROUP.DEPBAR.LE gsb0, 0x0 ;  /* 0x00008000000079c5 */ /* 0x000fc40000010000 */
        /* <DEDUP_REMOVED lines=101> */
[----:B------:R-:W-:Y:S01]  /*12f70*/  VIADD R2, R2, 0x606 ;  /* 0x0000060602027836 */ /* 0x000fe20000000000 */
[----:B------:R-:W-:Y:S01]  /*12f80*/  MOV R3, 0x40000040 ;  /* 0x4000004000037802 */ /* 0x000fe20000000f00 */
[----:B------:R-:W-:Y:S02]  /*12f90*/  VIADD R8, R6, 0xc06 ;  /* 0x00000c0606087836 */ /* 0x000fe40000000000 */
[----:B------:R-:W-:Y:S01]  /*12fa0*/  IMAD.MOV.U32 R9, RZ, RZ, 0x40000040 ;  /* 0x40000040ff097424 */ /* 0x000fe200078e00ff */
[----:B------:R-:W-:Y:S02]  /*12fb0*/  R2UR UR6, R2 ;  /* 0x00000000020672ca */ /* 0x000fe400000e0000 */
[----:B------:R-:W-:Y:S02]  /*12fc0*/  R2UR UR7, R3 ;  /* 0x00000000030772ca */ /* 0x000fe400000e0000 */
[----:B------:R-:W-:-:S02]  /*12fd0*/  R2UR UR4, R8 ;  /* 0x00000000080472ca */ /* 0x000fc400000e0000 */
[----:B------:R-:W-:Y:S02]  /*12fe0*/  R2UR UR5, R9 ;  /* 0x00000000090572ca */ /* 0x000fe400000e0000 */
[----:B-1----:R-:W-:-:S13]  /*12ff0*/  ISETP.NE.AND P2, PT, R0, 0x1, PT ;  /* 0x000000010000780c */ /* 0x002fda0003f45270 */
[----:B------:R-:W0:Y:S08]  /*13000*/  @P2 LDC R3, c[0x0][0x44c] ;  /* 0x00011300ff032b82 */ /* 0x000e300000000800 */
[----:B------:R-:W1:Y:S01]  /*13010*/  @P2 LDC R23, c[0x0][0x450] ;  /* 0x00011400ff172b82 */ /* 0x000e620000000800 */
[----:B------:R-:W-:Y:S02]  /*13020*/  WARPGROUP.DEPBAR.LE gsb0, 0x0 ;  /* 0x00008000000079c5 */ /* 0x000fe40000010000 */
[----:B------:R-:W-:-:S06]  /*13030*/  WARPGROUP.ARRIVE ;  /* 0x00000000000079c5 */ /* 0x000fcc0000000000 */
[----:B------:R-:W-:Y:S01]  /*13040*/  HGMMA.64x64x16.F32 R24, gdesc[UR4], R24, gsb0 ;  /* 0x00e00000041879f0 */ /* 0x000fe20008000818 */
[----:B--2---:R-:W-:Y:S01]  /*13050*/  IMAD.IADD R0, R4, 0x1, R79 ;  /* 0x0000000104007824 */ /* 0x004fe200078e024f */
[----:B------:R-:W-:-:S03]  /*13060*/  ULDC UR4, c[0x0][0x9dc] ;  /* 0x0002770000047ab9 */ /* 0x000fc60000000800 */
[----:B0-----:R-:W-:-:S04]  /*13070*/  @P2 IMAD.HI.U32 R2, R0, R3, RZ ;  /* 0x0000000300022227 */ /* 0x001fc800078e00ff */
[----:B------:R-:W-:Y:S01]  /*13080*/  IMAD.MOV.U32 R3, RZ, RZ, R0 ;  /* 0x000000ffff037224 */ /* 0x000fe200078e0000 */
[----:B-1----:R-:W-:Y:S01]  /*13090*/  @P2 SHF.R.U32.HI R3, RZ, R23, R2 ;  /* 0x00000017ff032219 */ /* 0x002fe20000011602 */
[----:B------:R-:W-:-:S04]  /*130a0*/  IMAD.MOV.U32 R2, RZ, RZ, -0x40 ;  /* 0xffffffc0ff027424 */ /* 0x000fc800078e00ff */
[----:B------:R-:W-:Y:S01]  /*130b0*/  IMAD R66, R103, R2, 0x40 ;  /* 0x0000004067427424 */ /* 0x000fe200078e0202 */
[----:B------:R-:W0:Y:S01]  /*130c0*/  SHFL.IDX PT, R58, R3, RZ, 0x1c1f ;  /* 0x001c1fff033a7589 */ /* 0x000e2200000e0000 */
[----:B------:R-:W-:-:S03]  /*130d0*/  @!P1 VIADD R0, R5, 0x30840 ;  /* 0x0003084005009836 */ /* 0x000fc60000000000 */
[----:B------:R-:W-:Y:S01]  /*130e0*/  IADD3 R2, R66, 0x1, RZ ;  /* 0x0000000142027810 */ /* 0x000fe20007ffe0ff */
[----:B------:R-:W-:Y:S01]  /*130f0*/  IMAD.U32 R232, RZ, RZ, UR4 ;  /* 0x00000004ffe87e24 */ /* 0x000fe2000f8e00ff */
[----:B---3--:R-:W-:Y:S02]  /*13100*/  ISETP.GE.AND P3, PT, R57, 0x1, PT ;  /* 0x000000013900780c */ /* 0x008fe40003f66270 */
[----:B------:R-:W-:Y:S01]  /*13110*/  @!P1 PRMT R0, RZ, 0x654, R0 ;  /* 0x00000654ff009816 */ /* 0x000fe20000000000 */
[----:B------:R-:W-:Y:S01]  /*13120*/  IMAD R2, R229, -0x2, R2 ;  /* 0xfffffffee5027824 */ /* 0x000fe200078e0202 */
[----:B------:R-:W-:-:S04]  /*13130*/  LOP3.LUT R4, RZ, R232, RZ, 0x33, !PT ;  /* 0x000000e8ff047212 */ /* 0x000fc800078e33ff */
[----:B------:R-:W-:-:S05]  /*13140*/  IADD3 R5, -R220, R2, R221 ;  /* 0x00000002dc057210 */ /* 0x000fca0007ffe1dd */
[C---:B------:R-:W-:Y:S02]  /*13150*/  IMAD.IADD R61, R5.reuse, 0x1, R56 ;  /* 0x00000001053d7824 */ /* 0x040fe400078e0238 */
[----:B------:R-:W-:Y:S01]  /*13160*/  IMAD.IADD R63, R5, 0x1, R4 ;  /* 0x00000001053f7824 */ /* 0x000fe200078e0204 */
[----:B------:R-:W-:-:S03]  /*13170*/  LEA R59, R103, 0xffffffc0, 0x6 ;  /* 0xffffffc0673b7811 */ /* 0x000fc600078e30ff */
[----:B0-----:R-:W-:Y:S01]  /*13180*/  IMAD.IADD R5, R63, 0x1, R58 ;  /* 0x000000013f057824 */ /* 0x001fe200078e023a */
[----:B------:R-:W-:Y:S02]  /*13190*/  WARPGROUP.DEPBAR.LE gsb0, 0x0 ;  /* 0x00008000000079c5 */ /* 0x000fe40000010000 */
[----:B------:R0:W-:Y:S02]  /*131a0*/  @!P1 SYNCS.ARRIVE.TRANS64.RED.A1T0 RZ, [R0+URZ], RZ ;  /* 0x000000ff00ff99a7 */ /* 0x0001e4000810043f */
[----:B0-----:R-:W-:-:S04]  /*131b0*/  IMAD.IADD R0, R221, 0x1, R66 ;  /* 0x00000001dd007824 */ /* 0x001fc800078e0242 */
[----:B------:R-:W-:-:S05]  /*131c0*/  IMAD R76, R229, -0x2, R0 ;  /* 0xfffffffee54c7824 */ /* 0x000fca00078e0200 */
[----:B------:R-:W-:Y:S01]  /*131d0*/  VIADDMNMX R0, R58, R61, R76, PT ;  /* 0x0000003d3a007246 */ /* 0x000fe2000380014c */
[----:B------:R-:W-:Y:S06]  /*131e0*/  @!P3 BRA `(.L_x_1942) ;  /* 0x000000000050b947 */ /* 0x000fec0003800000 */
[----:B------:R-:W-:Y:S01]  /*131f0*/  IADD3 R2, -R220, R221, R58 ;  /* 0x000000dddc027210 */ /* 0x000fe20007ffe13a */
[----:B------:R-:W-:Y:S03]  /*13200*/  BSSY B0, `(.L_x_1943) ;  /* 0x000000e000007945 */ /* 0x000fe60003800000 */
        /* <DEDUP_REMOVED lines=9> */
.L_x_1944:
[----:B------:R-:W-:-:S13]  /*132a0*/  ISETP.NE.AND P4, PT, R57, 0x1, PT ;  /* 0x000000013900780c */ /* 0x000fda0003f85270 */
[----:B------:R-:W0:Y:S02]  /*132b0*/  @P4 LDC.64 R64, c[0x0][0x9e8] ;  /* 0x00027a00ff404b82 */ /* 0x000e240000000a00 */
[----:B0-----:R-:W-:-:S05]  /*132c0*/  @P4 IMAD.HI.U32 R4, R2, R64, RZ ;  /* 0x0000004002044227 */ /* 0x001fca00078e00ff */
[----:B------:R-:W-:-:S07]  /*132d0*/  @P4 SHF.R.U32.HI R2, RZ, R65, R4 ;  /* 0x00000041ff024219 */ /* 0x000fce0000011604 */
.L_x_1945:
[----:B------:R-:W-:Y:S05]  /*132e0*/  BSYNC B0 ;  /* 0x0000000000007941 */ /* 0x000fea0003800000 */
.L_x_1943:
[----:B------:R-:W-:-:S04]  /*132f0*/  IMAD R2, R2, R57, -R59 ;  /* 0x0000003902027224 */ /* 0x000fc800078e0a3b */
[----:B------:R-:W-:-:S05]  /*13300*/  IMAD R2, R229, -0x2, R2 ;  /* 0xfffffffee5027824 */ /* 0x000fca00078e0202 */
[----:B------:R-:W-:Y:S02]  /*13310*/  VIMNMX R5, R5, R2, !PT ;  /* 0x0000000205057248 */ /* 0x000fe40007fe0100 */
[----:B------:R-:W-:-:S07]  /*13320*/  VIADDMNMX R0, R2, R57, R0, PT ;  /* 0x0000003902007246 */ /* 0x000fce0003800100 */
.L_x_1942:
[C---:B------:R-:W-:Y:S02]  /*13330*/  ISETP.GE.AND P4, PT, R66.reuse, 0x2, PT ;  /* 0x000000024200780c */ /* 0x040fe40003f86270 */
[----:B------:R-:W-:Y:S02]  /*13340*/  ISETP.GE.AND P6, PT, R66, 0x9, PT ;  /* 0x000000094200780c */ /* 0x000fe40003fc6270 */
[----:B------:R-:W-:Y:S02]  /*13350*/  ISETP.GT.AND P5, PT, R5, 0x1, !P4 ;  /* 0x000000010500780c */ /* 0x000fe400067a4270 */
[----:B------:R-:W-:Y:S02]  /*13360*/  P2R R65, PR, RZ, 0x40 ;  /* 0x00000040ff417803 */ /* 0x000fe40000000000 */
[----:B------:R-:W-:-:S04]  /*13370*/  ISETP.LT.OR P5, PT, R0, 0x2, P5 ;  /* 0x000000020000780c */ /* 0x000fc80002fa1670 */
[----:B------:R-:W-:Y:S02]  /*13380*/  FSEL R82, R25, -INF , !P5 ;  /* 0xff80000019527808 */ /* 0x000fe40006800000 */
[----:B------:R-:W-:Y:S02]  /*13390*/  ISETP.GT.AND P5, PT, R5, 0x8, !P6 ;  /* 0x000000080500780c */ /* 0x000fe400077a4270 */
[----:B------:R-:W-:Y:S02]  /*133a0*/  ISETP.GE.AND P6, PT, R66, 0xa, PT ;  /* 0x0000000a4200780c */ /* 0x000fe40003fc6270 */
[----:B------:R-:W-:Y:S02]  /*133b0*/  ISETP.LT.OR P5, PT, R0, 0x9, P5 ;  /* 0x000000090000780c */ /* 0x000fe40002fa1670 */
[----:B------:R-:W-:Y:S02]  /*133c0*/  P2R R67, PR, RZ, 0x40 ;  /* 0x00000040ff437803 */ /* 0x000fe40000000000 */
[----:B------:R-:W-:-:S02]  /*133d0*/  FSEL R74, R28, -INF , !P5 ;  /* 0xff8000001c4a7808 */ /* 0x000fc40006800000 */
[----:B------:R-:W-:Y:S02]  /*133e0*/  ISETP.GT.AND P5, PT, R5, 0x9, !P6 ;  /* 0x000000090500780c */ /* 0x000fe400077a4270 */
[----:B------:R-:W-:Y:S02]  /*133f0*/  ISETP.GE.AND P6, PT, R66, 0x11, PT ;  /* 0x000000114200780c */ /* 0x000fe40003fc6270 */
[----:B------:R-:W-:-:S04]  /*13400*/  ISETP.LT.OR P5, PT, R0, 0xa, P5 ;  /* 0x0000000a0000780c */ /* 0x000fc80002fa1670 */
        /* <DEDUP_REMOVED lines=61> */
[----:B------:R-:W-:-:S04]  /*137e0*/  ISETP.GT.AND P6, PT, R5, 0x39, !P6 ;  /* 0x000000390500780c */ /* 0x000fc800077c4270 */
[----:B------:R-:W-:Y:S02]  /*137f0*/  ISETP.LT.OR P6, PT, R0, 0x3a, P6 ;  /* 0x0000003a0000780c */ /* 0x000fe400037c1670 */
[----:B------:R-:W0:Y:S02]  /*13800*/  SHFL.IDX PT, R0, R3, 0x1, 0x1c1f ;  /* 0x003c1f0003007f89 */ /* 0x000e2400000e0000 */
[----:B------:R-:W-:Y:S02]  /*13810*/  FSEL R24, R53, -INF , !P6 ;  /* 0xff80000035187808 */ /* 0x000fe40007000000 */
[----:B0-----:R-:W-:Y:S02]  /*13820*/  VIADDMNMX R76, R0, R61, R76, PT ;  /* 0x0000003d004c7246 */ /* 0x001fe4000380014c */
[----:B------:R-:W-:Y:S01]  /*13830*/  IADD3 R23, R63, R0, RZ ;  /* 0x000000003f177210 */ /* 0x000fe20007ffe0ff */
        /* <DEDUP_REMOVED lines=12> */
.L_x_1948:
[----:B------:R-:W-:-:S13]  /*13900*/  ISETP.NE.AND P6, PT, R57, 0x1, PT ;  /* 0x000000013900780c */ /* 0x000fda0003fc5270 */
[----:B------:R-:W0:Y:S02]  /*13910*/  @P6 LDC.64 R32, c[0x0][0x9e8] ;  /* 0x00027a00ff206b82 */ /* 0x000e240000000a00 */
[----:B0-----:R-:W-:-:S05]  /*13920*/  @P6 IMAD.HI.U32 R32, R0, R32, RZ ;  /* 0x0000002000206227 */ /* 0x001fca00078e00ff */
[----:B------:R-:W-:-:S07]  /*13930*/  @P6 SHF.R.U32.HI R0, RZ, R33, R32 ;  /* 0x00000021ff006219 */ /* 0x000fce0000011620 */
.L_x_1949:
[----:B------:R-:W-:Y:S05]  /*13940*/  BSYNC B0 ;  /* 0x0000000000007941 */ /* 0x000fea0003800000 */
.L_x_1947:
[----:B------:R-:W-:-:S04]  /*13950*/  IMAD R0, R0, R57, -R59 ;  /* 0x0000003900007224 */ /* 0x000fc800078e0a3b */
[----:B------:R-:W-:-:S05]  /*13960*/  IMAD R0, R229, -0x2, R0 ;  /* 0xfffffffee5007824 */ /* 0x000fca00078e0200 */
[----:B------:R-:W-:Y:S02]  /*13970*/  VIMNMX R23, R23, R0, !PT ;  /* 0x0000000017177248 */ /* 0x000fe40007fe0100 */
[----:B------:R-:W-:-:S07]  /*13980*/  VIADDMNMX R76, R0, R57, R76, PT ;  /* 0x00000039004c7246 */ /* 0x000fce000380014c */
.L_x_1946:
[----:B------:R-:W-:Y:S01]  /*13990*/  ISETP.GT.AND P4, PT, R23, 0x1, !P4 ;  /* 0x000000011700780c */ /* 0x000fe20006784270 */
[----:B------:R-:W-:Y:S01]  /*139a0*/  ULDC UR4, c[0x0][0x988] ;  /* 0x0002620000047ab9 */ /* 0x000fe20000000800 */
[----:B------:R-:W-:Y:S02]  /*139b0*/  ISETP.NE.AND P6, PT, R65, RZ, PT ;  /* 0x000000ff4100720c */ /* 0x000fe40003fc5270 */
[----:B------:R-:W-:Y:S02]  /*139c0*/  ISETP.LT.OR P4, PT, R76, 0x2, P4 ;  /* 0x000000024c00780c */ /* 0x000fe40002781670 */
[----:B------:R-:W-:Y:S02]  /*139d0*/  FMNMX.FTZ R3, R80, R82, !PT ;  /* 0x0000005250037209 */ /* 0x000fe40007810000 */
[----:B------:R-:W-:Y:S02]  /*139e0*/  FSEL R32, R27, -INF , !P4 ;  /* 0xff8000001b207808 */ /* 0x000fe40006000000 */
        /* <DEDUP_REMOVED lines=20> */
[----:B------:R-:W-:Y:S02]  /*13b30*/  FMNMX.FTZ R3, R44, R3, !PT ;  /* 0x000000032c037209 */ /* 0x000fe40007810000 */
[----:B------:R-:W-:Y:S02]  /*13b40*/  ISETP.GT.AND P4, PT, R23, 0x11, !P4 ;  /* 0x000000111700780c */ /* 0x000fe40006784270 */
[----:B------:R-:W-:Y:S02]  /*13b50*/  FMNMX.FTZ R3, R4, R3, !PT ;  /* 0x0000000304037209 */ /* 0x000fe40007810000 */
[----:B------:R-:W-:Y:S02]  /*13b60*/  ISETP.LT.OR P4, PT, R76, 0x12, P4 ;  /* 0x000000124c00780c */ /* 0x000fe40002781670 */
[----:B------:R-:W-:-:S02]  /*13b70*/  FMNMX.FTZ R3, R48, R3, !PT ;  /* 0x0000000330037209 */ /* 0x000fc40007810000 */
[----:B------:R-:W-:Y:S02]  /*13b80*/  FSEL R70, R35, -INF , !P4 ;  /* 0xff80000023467808 */ /* 0x000fe40006000000 */
[----:B------:R-:W-:Y:S02]  /*13b90*/  ISETP.NE.AND P4, PT, R71, RZ, PT ;  /* 0x000000ff4700720c */ /* 0x000fe40003f85270 */
[----:B------:R-:W-:Y:S02]  /*13ba0*/  FMNMX.FTZ R3, R2, R3, !PT ;  /* 0x0000000302037209 */ /* 0x000fe40007810000 */
[----:B------:R-:W-:Y:S02]  /*13bb0*/  ISETP.GT.AND P4, PT, R23, 0x18, !P4 ;  /* 0x000000181700780c */ /* 0x000fe40006784270 */
[----:B------:R-:W-:Y:S02]  /*13bc0*/  FMNMX.FTZ R3, R52, R3, !PT ;  /* 0x0000000334037209 */ /* 0x000fe40007810000 */
[----:B------:R-:W-:-:S02]  /*13bd0*/  ISETP.LT.OR P4, PT, R76, 0x19, P4 ;  /* 0x000000194c00780c */ /* 0x000fc40002781670 */
[----:B------:R-:W-:Y:S01]  /*13be0*/  FMNMX.FTZ R27, R24, R3, !PT ;  /* 0x00000003181b7209 */ /* 0x000fe20007810000 */
[----:B------:R-:W-:Y:S01]  /*13bf0*/  IMAD.U32 R3, RZ, RZ, UR4 ;  /* 0x00000004ff037e24 */ /* 0x000fe2000f8e00ff */
[----:B------:R-:W-:Y:S02]  /*13c00*/  FSEL R38, R38, -INF , !P4 ;  /* 0xff80000026267808 */ /* 0x000fe40006000000 */
[----:B------:R-:W-:Y:S01]  /*13c10*/  ISETP.NE.AND P4, PT, R72, RZ, PT ;  /* 0x000000ff4800720c */ /* 0x000fe20003f85270 */
[----:B------:R-:W0:Y:S01]  /*13c20*/  SHFL.BFLY PT, R78, R27, 0x2, 0x1f ;  /* 0x0c401f001b4e7f89 */ /* 0x000e2200000e0000 */
[----:B------:R-:W-:Y:S02]  /*13c30*/  ISETP.NE.AND P6, PT, R25, RZ, PT ;  /* 0x000000ff1900720c */ /* 0x000fe40003fc5270 */
[C---:B------:R-:W-:Y:S02]  /*13c40*/  ISETP.GT.AND P4, PT, R23.reuse, 0x19, !P4 ;  /* 0x000000191700780c */ /* 0x040fe40006784270 */
[----:B------:R-:W-:-:S02]  /*13c50*/  ISETP.GT.AND P5, PT, R23, 0x38, !P5 ;  /* 0x000000381700780c */ /* 0x000fc40006fa4270 */
[C---:B------:R-:W-:Y:S02]  /*13c60*/  ISETP.LT.OR P4, PT, R76.reuse, 0x1a, P4 ;  /* 0x0000001a4c00780c */ /* 0x040fe40002781670 */
[----:B------:R-:W-:Y:S02]  /*13c70*/  ISETP.LT.OR P5, PT, R76, 0x39, P5 ;  /* 0x000000394c00780c */ /* 0x000fe40002fa1670 */
[----:B------:R-:W-:Y:S02]  /*13c80*/  FSEL R72, R39, -INF , !P4 ;  /* 0xff80000027487808 */ /* 0x000fe40006000000 */
[----:B------:R-:W-:Y:S02]  /*13c90*/  ISETP.NE.AND P4, PT, R37, RZ, PT ;  /* 0x000000ff2500720c */ /* 0x000fe40003f85270 */
[----:B------:R-:W-:Y:S02]  /*13ca0*/  FSEL R54, R54, -INF , !P5 ;  /* 0xff80000036367808 */ /* 0x000fe40006800000 */
[----:B------:R-:W-:-:S04]  /*13cb0*/  ISETP.GT.AND P4, PT, R23, 0x20, !P4 ;  /* 0x000000201700780c */ /* 0x000fc80006784270 */
[----:B------:R-:W-:Y:S02]  /*13cc0*/  ISETP.LT.OR P4, PT, R76, 0x21, P4 ;  /* 0x000000214c00780c */ /* 0x000fe40002781670 */
[----:B0-----:R-:W-:Y:S02]  /*13cd0*/  FMNMX.FTZ R78, R27, R78, !PT ;  /* 0x0000004e1b4e7209 */ /* 0x001fe40007810000 */
[----:B------:R-:W-:Y:S02]  /*13ce0*/  FSEL R42, R42, -INF , !P4 ;  /* 0xff8000002a2a7808 */ /* 0x000fe40006000000 */
[----:B------:R-:W-:Y:S01]  /*13cf0*/  ISETP.NE.AND P4, PT, R73, RZ, PT ;  /* 0x000000ff4900720c */ /* 0x000fe20003f85270 */
[----:B------:R-:W0:Y:S03]  /*13d00*/  SHFL.BFLY PT, R5, R78, 0x1, 0x1f ;  /* 0x0c201f004e057f89 */ /* 0x000e2600000e0000 */
[----:B------:R-:W-:-:S04]  /*13d10*/  ISETP.GT.AND P4, PT, R23, 0x21, !P4 ;  /* 0x000000211700780c */ /* 0x000fc80006784270 */
[----:B------:R-:W-:-:S04]  /*13d20*/  ISETP.LT.OR P4, PT, R76, 0x22, P4 ;  /* 0x000000224c00780c */ /* 0x000fc80002781670 */
[----:B------:R-:W-:Y:S02]  /*13d30*/  FSEL R30, R43, -INF , !P4 ;  /* 0xff8000002b1e7808 */ /* 0x000fe40006000000 */
[----:B------:R-:W-:-:S04]  /*13d40*/  ISETP.NE.AND P4, PT, R41, RZ, PT ;  /* 0x000000ff2900720c */ /* 0x000fc80003f85270 */
[----:B------:R-:W-:-:S04]  /*13d50*/  ISETP.GT.AND P4, PT, R23, 0x28, !P4 ;  /* 0x000000281700780c */ /* 0x000fc80006784270 */
[----:B------:R-:W-:Y:S02]  /*13d60*/  ISETP.LT.OR P4, PT, R76, 0x29, P4 ;  /* 0x000000294c00780c */ /* 0x000fe40002781670 */
[----:B0-----:R-:W-:Y:S02]  /*13d70*/  FMNMX.FTZ R5, R78, R5, !PT ;  /* 0x000000054e057209 */ /* 0x001fe40007810000 */
[----:B------:R-:W-:Y:S02]  /*13d80*/  FSEL R46, R46, -INF , !P4 ;  /* 0xff8000002e2e7808 */ /* 0x000fe40006000000 */
[----:B------:R-:W-:Y:S01]  /*13d90*/  ISETP.NE.AND P4, PT, R75, RZ, PT ;  /* 0x000000ff4b00720c */ /* 0x000fe20003f85270 */
[----:B------:R-:W-:-:S03]  /*13da0*/  FMUL.FTZ R25, R5, R3 ;  /* 0x0000000305197220 */ /* 0x000fc60000410000 */
[----:B------:R-:W-:-:S04]  /*13db0*/  ISETP.GT.AND P4, PT, R23, 0x29, !P4 ;  /* 0x000000291700780c */ /* 0x000fc80006784270 */
[----:B------:R-:W-:-:S04]  /*13dc0*/  ISETP.LT.OR P4, PT, R76, 0x2a, P4 ;  /* 0x0000002a4c00780c */ /* 0x000fc80002781670 */
[----:B------:R-:W-:Y:S02]  /*13dd0*/  FSEL R0, R47, -INF , !P4 ;  /* 0xff8000002f007808 */ /* 0x000fe40006000000 */
[----:B------:R-:W-:Y:S01]  /*13de0*/  ISETP.NE.AND P4, PT, R45, RZ, PT ;  /* 0x000000ff2d00720c */ /* 0x000fe20003f85270 */
[----:B------:R-:W0:Y:S01]  /*13df0*/  @P2 LDC R47, c[0x0][0x450] ;  /* 0x00011400ff2f2b82 */ /* 0x000e220000000800 */
[----:B------:R-:W-:Y:S02]  /*13e00*/  IMAD.MOV.U32 R45, RZ, RZ, R79 ;  /* 0x000000ffff2d7224 */ /* 0x000fe400078e004f */
[----:B------:R-:W-:-:S04]  /*13e10*/  ISETP.GT.AND P4, PT, R23, 0x30, !P4 ;  /* 0x000000301700780c */ /* 0x000fc80006784270 */
[----:B------:R-:W-:-:S04]  /*13e20*/  ISETP.LT.OR P4, PT, R76, 0x31, P4 ;  /* 0x000000314c00780c */ /* 0x000fc80002781670 */
[----:B------:R-:W-:Y:S02]  /*13e30*/  FSEL R50, R50, -INF , !P4 ;  /* 0xff80000032327808 */ /* 0x000fe40006000000 */
[----:B------:R-:W-:Y:S02]  /*13e40*/  ISETP.GT.AND P4, PT, R23, RZ, !P6 ;  /* 0x000000ff1700720c */ /* 0x000fe40007784270 */
[----:B------:R-:W-:Y:S02]  /*13e50*/  ISETP.NE.AND P6, PT, R49, RZ, PT ;  /* 0x000000ff3100720c */ /* 0x000fe40003fc5270 */
[----:B------:R-:W-:Y:S02]  /*13e60*/  ISETP.LT.OR P4, PT, R76, 0x1, P4 ;  /* 0x000000014c00780c */ /* 0x000fe40002781670 */
[----:B------:R-:W-:Y:S02]  /*13e70*/  ISETP.GT.AND P6, PT, R23, 0x39, !P6 ;  /* 0x000000391700780c */ /* 0x000fe400077c4270 */
[----:B------:R-:W-:-:S02]  /*13e80*/  FSEL R26, R26, -INF , !P4 ;  /* 0xff8000001a1a7808 */ /* 0x000fc40006000000 */
[----:B------:R-:W-:Y:S02]  /*13e90*/  FSETP.NEU.FTZ.AND P4, PT, R5, -INF , PT ;  /* 0xff8000000500780b */ /* 0x000fe40003f9d000 */
[----:B------:R-:W-:Y:S02]  /*13ea0*/  ISETP.LT.OR P6, PT, R76, 0x3a, P6 ;  /* 0x0000003a4c00780c */ /* 0x000fe400037c1670 */
[----:B------:R-:W-:Y:S02]  /*13eb0*/  FSEL R29, R25, RZ, P4 ;  /* 0x000000ff191d7208 */ /* 0x000fe40002000000 */
[----:B------:R-:W-:Y:S02]  /*13ec0*/  FMNMX.FTZ R25, R26, R32, !PT ;  /* 0x000000201a197209 */ /* 0x000fe40007810000 */
[----:B------:R-:W-:Y:S01]  /*13ed0*/  ISETP.NE.AND P4, PT, R77, RZ, PT ;  /* 0x000000ff4d00720c */ /* 0x000fe20003f85270 */
[--C-:B------:R-:W-:Y:S01]  /*13ee0*/  FFMA.FTZ R31, R64, R3, -R29.reuse ;  /* 0x00000003401f7223 */ /* 0x100fe2000001081d */
[----:B------:R-:W-:Y:S01]  /*13ef0*/  FMNMX.FTZ R25, R66, R25, !PT ;  /* 0x0000001942197209 */ /* 0x000fe20007810000 */
[-CC-:B------:R-:W-:Y:S01]  /*13f00*/  FFMA.FTZ R37, R4, R3.reuse, -R29.reuse ;  /* 0x0000000304257223 */ /* 0x180fe2000001081d */
[----:B------:R-:W-:Y:S01]  /*13f10*/  ISETP.GT.AND P4, PT, R23, 0x31, !P4 ;  /* 0x000000311700780c */ /* 0x000fe20006784270 */
[--C-:B------:R-:W-:Y:S01]  /*13f20*/  FFMA.FTZ R23, R82, R3, -R29.reuse ;  /* 0x0000000352177223 */ /* 0x100fe2000001081d */
[----:B------:R-:W-:Y:S01]  /*13f30*/  FMNMX.FTZ R25, R68, R25, !PT ;  /* 0x0000001944197209 */ /* 0x000fe20007810000 */
[--C-:B------:R-:W-:Y:S01]  /*13f40*/  FFMA.FTZ R27, R80, R3, -R29.reuse ;  /* 0x00000003501b7223 */ /* 0x100fe2000001081d */
[----:B------:R-:W-:Y:S01]  /*13f50*/  ISETP.LT.OR P4, PT, R76, 0x32, P4 ;  /* 0x000000324c00780c */ /* 0x000fe20002781670 */
[----:B------:R-:W-:Y:S01]  /*13f60*/  MUFU.EX2 R196, R23 ;  /* 0x0000001700c47308 */ /* 0x000fe20000000800 */
[----:B------:R-:W-:Y:S01]  /*13f70*/  FMNMX.FTZ R25, R34, R25, !PT ;  /* 0x0000001922197209 */ /* 0x000fe20007810000 */
[-CC-:B------:R-:W-:Y:S01]  /*13f80*/  FFMA.FTZ R74, R74, R3.reuse, -R29.reuse ;  /* 0x000000034a4a7223 */ /* 0x180fe2000001081d */
[----:B------:R-:W-:Y:S01]  /*13f90*/  FSEL R78, R51, -INF , !P4 ;  /* 0xff800000334e7808 */ /* 0x000fe20006000000 */
[--C-:B------:R-:W-:Y:S01]  /*13fa0*/  FFMA.FTZ R62, R62, R3, -R29.reuse ;  /* 0x000000033e3e7223 */ /* 0x100fe2000001081d */
[----:B------:R-:W-:Y:S01]  /*13fb0*/  FMNMX.FTZ R25, R70, R25, !PT ;  /* 0x0000001946197209 */ /* 0x000fe20007810000 */
[-CC-:B------:R-:W-:Y:S01]  /*13fc0*/  FFMA.FTZ R60, R60, R3.reuse, -R29.reuse ;  /* 0x000000033c3c7223 */ /* 0x180fe2000001081d */
[----:B------:R-:W-:Y:S01]  /*13fd0*/  FSEL R76, R55, -INF , !P6 ;  /* 0xff800000374c7808 */ /* 0x000fe20007000000 */
[--C-:B------:R-:W-:Y:S01]  /*13fe0*/  FFMA.FTZ R58, R58, R3, -R29.reuse ;  /* 0x000000033a3a7223 */ /* 0x100fe2000001081d */
[----:B------:R-:W-:Y:S01]  /*13ff0*/  FMNMX.FTZ R25, R38, R25, !PT ;  /* 0x0000001926197209 */ /* 0x000fe20007810000 */
[-CC-:B------:R-:W-:Y:S01]  /*14000*/  FFMA.FTZ R36, R36, R3.reuse, -R29.reuse ;  /* 0x0000000324247223 */ /* 0x180fe2000001081d */
[-CC-:B------:R-:W-:Y:S01]  /*14010*/  FFMA.FTZ R40, R40, R3.reuse, -R29.reuse ;  /* 0x0000000328287223 */ /* 0x180fe2000001081d */
[--C-:B------:R-:W-:Y:S01]  /*14020*/  FFMA.FTZ R28, R28, R3, -R29.reuse ;  /* 0x000000031c1c7223 */ /* 0x100fe2000001081d */
[----:B------:R-:W-:Y:S01]  /*14030*/  FMNMX.FTZ R25, R72, R25, !PT ;  /* 0x0000001948197209 */ /* 0x000fe20007810000 */
[-CC-:B------:R-:W-:Y:S01]  /*14040*/  FFMA.FTZ R44, R44, R3.reuse, -R29.reuse ;  /* 0x000000032c2c7223 */ /* 0x180fe2000001081d */
[-CC-:B------:R-:W-:Y:S01]  /*14050*/  FFMA.FTZ R48, R48, R3.reuse, -R29.reuse ;  /* 0x0000000330307223 */ /* 0x180fe2000001081d */
[--C-:B------:R-:W-:Y:S01]  /*14060*/  FFMA.FTZ R2, R2, R3, -R29.reuse ;  /* 0x0000000302027223 */ /* 0x100fe2000001081d */
[----:B------:R-:W-:Y:S01]  /*14070*/  FMNMX.FTZ R25, R42, R25, !PT ;  /* 0x000000192a197209 */ /* 0x000fe20007810000 */
[-CC-:B------:R-:W-:Y:S01]  /*14080*/  FFMA.FTZ R52, R52, R3.reuse, -R29.reuse ;  /* 0x0000000334347223 */ /* 0x180fe2000001081d */
[----:B------:R-:W-:Y:S01]  /*14090*/  FFMA.FTZ R24, R24, R3, -R29 ;  /* 0x0000000318187223 */ /* 0x000fe2000001081d */
[----:B------:R-:W1:Y:S01]  /*140a0*/  MUFU.EX2 R27, R27 ;  /* 0x0000001b001b7308 */ /* 0x000e620000000800 */
[----:B------:R-:W-:-:S04]  /*140b0*/  FMNMX.FTZ R25, R30, R25, !PT ;  /* 0x000000191e197209 */ /* 0x000fc80007810000 */
[----:B------:R-:W-:-:S03]  /*140c0*/  FMNMX.FTZ R25, R46, R25, !PT ;  /* 0x000000192e197209 */ /* 0x000fc60007810000 */
[----:B------:R-:W-:Y:S01]  /*140d0*/  MUFU.EX2 R74, R74 ;  /* 0x0000004a004a7308 */ /* 0x000fe20000000800 */
[----:B------:R-:W-:-:S04]  /*140e0*/  FMNMX.FTZ R25, R0, R25, !PT ;  /* 0x0000001900197209 */ /* 0x000fc80007810000 */
[----:B------:R-:W-:-:S03]  /*140f0*/  FMNMX.FTZ R25, R50, R25, !PT ;  /* 0x0000001932197209 */ /* 0x000fc60007810000 */
[----:B------:R-:W2:Y:S01]  /*14100*/  MUFU.EX2 R31, R31 ;  /* 0x0000001f001f7308 */ /* 0x000ea20000000800 */
[----:B------:R-:W-:Y:S01]  /*14110*/  FMNMX.FTZ R25, R78, R25, !PT ;  /* 0x000000194e197209 */ /* 0x000fe20007810000 */
[----:B-1----:R-:W-:Y:S01]  /*14120*/  FADD.FTZ R41, R27, R196 ;  /* 0x000000c41b297221 */ /* 0x002fe20000010000 */
[----:B------:R-:W-:Y:S02]  /*14130*/  F2FP.F16.F32.PACK_AB R196, R196, R27 ;  /* 0x0000001bc4c4723e */ /* 0x000fe400000000ff */
[----:B------:R-:W-:-:S03]  /*14140*/  FMNMX.FTZ R25, R54, R25, !PT ;  /* 0x0000001936197209 */ /* 0x000fc60007810000 */
[----:B------:R-:W-:Y:S01]  /*14150*/  MUFU.EX2 R62, R62 ;  /* 0x0000003e003e7308 */ /* 0x000fe20000000800 */
[----:B------:R-:W-:-:S05]  /*14160*/  FMNMX.FTZ R25, R76, R25, !PT ;  /* 0x000000194c197209 */ /* 0x000fca0007810000 */
[----:B------:R-:W1:Y:S02]  /*14170*/  SHFL.BFLY PT, R64, R25, 0x2, 0x1f ;  /* 0x0c401f0019407f89 */ /* 0x000e6400000e0000 */
[----:B------:R-:W3:Y:S01]  /*14180*/  MUFU.EX2 R33, R60 ;  /* 0x0000003c00217308 */ /* 0x000ee20000000800 */
[----:B--2---:R-:W-:-:S07]  /*14190*/  F2FP.F16.F32.PACK_AB R198, R31, R74 ;  /* 0x0000004a1fc6723e */ /* 0x004fce00000000ff */
[----:B------:R-:W-:Y:S08]  /*141a0*/  MUFU.EX2 R58, R58 ;  /* 0x0000003a003a7308 */ /* 0x000ff00000000800 */
[----:B------:R2:W-:Y:S01]  /*141b0*/  MUFU.EX2 R39, R2 ;  /* 0x0000000200277308 */ /* 0x0005e20000000800 */
[----:B---3--:R-:W-:Y:S02]  /*141c0*/  F2FP.F16.F32.PACK_AB R192, R33, R62 ;  /* 0x0000003e21c0723e */ /* 0x008fe400000000ff */
[----:B-1----:R-:W-:-:S05]  /*141d0*/  FMNMX.FTZ R64, R25, R64, !PT ;  /* 0x0000004019407209 */ /* 0x002fca0007810000 */
[----:B------:R-:W1:Y:S01]  /*141e0*/  MUFU.EX2 R35, R36 ;  /* 0x0000002400237308 */ /* 0x000e620000000800 */
[----:B--2---:R-:W-:Y:S01]  /*141f0*/  FADD.FTZ R2, R74, R41 ;  /* 0x000000294a027221 */ /* 0x004fe20000010000 */
[----:B------:R-:W2:Y:S03]  /*14200*/  SHFL.BFLY PT, R23, R64, 0x1, 0x1f ;  /* 0x0c201f0040177f89 */ /* 0x000ea600000e0000 */
[----:B------:R-:W-:-:S03]  /*14210*/  FADD.FTZ R43, R31, R2 ;  /* 0x000000021f2b7221 */ /* 0x000fc60000010000 */
[----:B------:R-:W-:Y:S08]  /*14220*/  MUFU.EX2 R40, R40 ;  /* 0x0000002800287308 */ /* 0x000ff00000000800 */
[----:B------:R3:W4:Y:S01]  /*14230*/  MUFU.EX2 R25, R28 ;  /* 0x0000001c00197308 */ /* 0x0007220000000800 */
[----:B-1----:R-:W-:-:S07]  /*14240*/  F2FP.F16.F32.PACK_AB R194, R35, R58 ;  /* 0x0000003a23c2723e */ /* 0x002fce00000000ff */
[----:B------:R-:W-:Y:S01]  /*14250*/  MUFU.EX2 R44, R44 ;  /* 0x0000002c002c7308 */ /* 0x000fe20000000800 */
[----:B---3--:R-:W1:Y:S01]  /*14260*/  @P2 LDC R28, c[0x0][0x44c] ;  /* 0x00011300ff1c2b82 */ /* 0x008e620000000800 */
[----:B--2---:R-:W-:-:S04]  /*14270*/  FMNMX.FTZ R4, R64, R23, !PT ;  /* 0x0000001740047209 */ /* 0x004fc80007810000 */
[C---:B------:R-:W-:Y:S01]  /*14280*/  FSETP.NEU.FTZ.AND P4, PT, R4.reuse, -INF , PT ;  /* 0xff8000000400780b */ /* 0x040fe20003f9d000 */
[----:B------:R-:W-:Y:S01]  /*14290*/  FMUL.FTZ R23, R4, R3 ;  /* 0x0000000304177220 */ /* 0x000fe20000410000 */
[----:B------:R-:W2:Y:S01]  /*142a0*/  MUFU.EX2 R37, R37 ;  /* 0x0000002500257308 */ /* 0x000ea20000000800 */
[----:B----4-:R-:W-:-:S03]  /*142b0*/  F2FP.F16.F32.PACK_AB R188, R25, R40 ;  /* 0x0000002819bc723e */ /* 0x010fc600000000ff */
[----:B------:R-:W-:-:S04]  /*142c0*/  FSEL R29, R23, RZ, P4 ;  /* 0x000000ff171d7208 */ /* 0x000fc80002000000 */
[----:B------:R3:W-:Y:S01]  /*142d0*/  MUFU.EX2 R23, R24 ;  /* 0x0000001800177308 */ /* 0x0007e20000000800 */
[-CC-:B------:R-:W-:Y:S01]  /*142e0*/  FFMA.FTZ R26, R26, R3.reuse, -R29.reuse ;  /* 0x000000031a1a7223 */ /* 0x180fe2000001081d */
[-CC-:B------:R-:W-:Y:S01]  /*142f0*/  FFMA.FTZ R32, R32, R3.reuse, -R29.reuse ;  /* 0x0000000320207223 */ /* 0x180fe2000001081d */
[-CC-:B------:R-:W-:Y:S01]  /*14300*/  FFMA.FTZ R66, R66, R3.reuse, -R29.reuse ;  /* 0x0000000342427223 */ /* 0x180fe2000001081d */
[-CC-:B------:R-:W-:Y:S01]  /*14310*/  FFMA.FTZ R68, R68, R3.reuse, -R29.reuse ;  /* 0x0000000344447223 */ /* 0x180fe2000001081d */
[-CC-:B------:R-:W-:Y:S01]  /*14320*/  FFMA.FTZ R34, R34, R3.reuse, -R29.reuse ;  /* 0x0000000322227223 */ /* 0x180fe2000001081d */
[-CC-:B------:R-:W-:Y:S01]  /*14330*/  FFMA.FTZ R70, R70, R3.reuse, -R29.reuse ;  /* 0x0000000346467223 */ /* 0x180fe2000001081d */
[-CC-:B------:R-:W-:Y:S01]  /*14340*/  FFMA.FTZ R38, R38, R3.reuse, -R29.reuse ;  /* 0x0000000326267223 */ /* 0x180fe2000001081d */
[----:B------:R-:W-:Y:S01]  /*14350*/  MUFU.EX2 R26, R26 ;  /* 0x0000001a001a7308 */ /* 0x000fe20000000800 */
[-C--:B------:R-:W-:Y:S01]  /*14360*/  FFMA.FTZ R72, R72, R3.reuse, -R29 ;  /* 0x0000000348487223 */ /* 0x080fe2000001081d */
[----:B---3--:R-:W-:Y:S01]  /*14370*/  FADD.FTZ R24, R62, R43 ;  /* 0x0000002b3e187221 */ /* 0x008fe20000010000 */
[-CC-:B------:R-:W-:Y:S01]  /*14380*/  FFMA.FTZ R42, R42, R3.reuse, -R29.reuse ;  /* 0x000000032a2a7223 */ /* 0x180fe2000001081d */
[-CC-:B------:R-:W-:Y:S01]  /*14390*/  FFMA.FTZ R30, R30, R3.reuse, -R29.reuse ;  /* 0x000000031e1e7223 */ /* 0x180fe2000001081d */
[-CC-:B------:R-:W-:Y:S01]  /*143a0*/  FFMA.FTZ R46, R46, R3.reuse, -R29.reuse ;  /* 0x000000032e2e7223 */ /* 0x180fe2000001081d */
[----:B------:R-:W-:Y:S01]  /*143b0*/  FADD.FTZ R43, R33, R24 ;  /* 0x00000018212b7221 */ /* 0x000fe20000010000 */
[-CC-:B------:R-:W-:Y:S01]  /*143c0*/  FFMA.FTZ R0, R0, R3.reuse, -R29.reuse ;  /* 0x0000000300007223 */ /* 0x180fe2000001081d */
[----:B------:R-:W3:Y:S01]  /*143d0*/  MUFU.EX2 R197, R32 ;  /* 0x0000002000c57308 */ /* 0x000ee20000000800 */
[-C--:B------:R-:W-:Y:S01]  /*143e0*/  FFMA.FTZ R50, R50, R3.reuse, -R29 ;  /* 0x0000000332327223 */ /* 0x080fe2000001081d */
[----:B------:R-:W-:Y:S01]  /*143f0*/  FADD.FTZ R24, R58, R43 ;  /* 0x0000002b3a187221 */ /* 0x000fe20000010000 */
[-CC-:B------:R-:W-:Y:S01]  /*14400*/  FFMA.FTZ R78, R78, R3.reuse, -R29.reuse ;  /* 0x000000034e4e7223 */ /* 0x180fe2000001081d */
[-CC-:B------:R-:W-:Y:S01]  /*14410*/  FFMA.FTZ R54, R54, R3.reuse, -R29.reuse ;  /* 0x0000000336367223 */ /* 0x180fe2000001081d */
[----:B------:R-:W-:Y:S01]  /*14420*/  FFMA.FTZ R29, R76, R3, -R29 ;  /* 0x000000034c1d7223 */ /* 0x000fe2000001081d */
[----:B------:R-:W-:Y:S01]  /*14430*/  FADD.FTZ R43, R35, R24 ;  /* 0x00000018232b7221 */ /* 0x000fe20000010000 */
[----:B-1----:R-:W-:Y:S01]  /*14440*/  @P2 IMAD.HI.U32 R28, R79, R28, RZ ;  /* 0x0000001c4f1c2227 */ /* 0x002fe200078e00ff */
[----:B------:R-:W1:Y:S01]  /*14450*/  MUFU.EX2 R66, R66 ;  /* 0x0000004200427308 */ /* 0x000e620000000800 */
[----:B--2---:R-:W-:-:S03]  /*14460*/  F2FP.F16.F32.PACK_AB R190, R37, R44 ;  /* 0x0000002c25be723e */ /* 0x004fc600000000ff */
[----:B0-----:R-:W-:-:S04]  /*14470*/  @P2 SHF.R.U32.HI R45, RZ, R47, R28 ;  /* 0x0000002fff2d2219 */ /* 0x001fc8000001161c */
[----:B------:R-:W0:Y:S01]  /*14480*/  MUFU.EX2 R199, R68 ;  /* 0x0000004400c77308 */ /* 0x000e220000000800 */
[----:B---3--:R-:W-:Y:S01]  /*14490*/  FADD.FTZ R41, R26, R197 ;  /* 0x000000c51a297221 */ /* 0x008fe20000010000 */
[----:B------:R-:W-:-:S06]  /*144a0*/  F2FP.F16.F32.PACK_AB R197, R197, R26 ;  /* 0x0000001ac5c5723e */ /* 0x000fcc00000000ff */
[----:B------:R-:W2:Y:S01]  /*144b0*/  MUFU.EX2 R34, R34 ;  /* 0x0000002200227308 */ /* 0x000ea20000000800 */
[----:B-1----:R-:W-:-:S07]  /*144c0*/  FADD.FTZ R2, R66, R41 ;  /* 0x0000002942027221 */ /* 0x002fce0000010000 */
[----:B------:R-:W1:Y:S01]  /*144d0*/  MUFU.EX2 R193, R70 ;  /* 0x0000004600c17308 */ /* 0x000e620000000800 */
[C---:B0-----:R-:W-:Y:S01]  /*144e0*/  FADD.FTZ R41, R199.reuse, R2 ;  /* 0x00000002c7297221 */ /* 0x041fe20000010000 */
[----:B------:R-:W-:-:S06]  /*144f0*/  F2FP.F16.F32.PACK_AB R199, R199, R66 ;  /* 0x00000042c7c7723e */ /* 0x000fcc00000000ff */
[----:B------:R-:W-:Y:S01]  /*14500*/  MUFU.EX2 R38, R38 ;  /* 0x0000002600267308 */ /* 0x000fe20000000800 */
[----:B--2---:R-:W-:-:S07]  /*14510*/  FADD.FTZ R2, R34, R41 ;  /* 0x0000002922027221 */ /* 0x004fce0000010000 */
[----:B------:R-:W-:Y:S01]  /*14520*/  MUFU.EX2 R195, R72 ;  /* 0x0000004800c37308 */ /* 0x000fe20000000800 */
[C---:B-1----:R-:W-:Y:S01]  /*14530*/  FADD.FTZ R41, R193.reuse, R2 ;  /* 0x00000002c1297221 */ /* 0x042fe20000010000 */
[----:B------:R-:W-:Y:S01]  /*14540*/  FADD.FTZ R2, R40, R43 ;  /* 0x0000002b28027221 */ /* 0x000fe20000010000 */
[----:B------:R-:W-:-:S03]  /*14550*/  F2FP.F16.F32.PACK_AB R193, R193, R34 ;  /* 0x00000022c1c1723e */ /* 0x000fc600000000ff */
[----:B------:R-:W-:Y:S02]  /*14560*/  FADD.FTZ R43, R25, R2 ;  /* 0x00000002192b7221 */ /* 0x000fe40000010000 */
[----:B------:R-:W-:Y:S02]  /*14570*/  MUFU.EX2 R42, R42 ;  /* 0x0000002a002a7308 */ /* 0x000fe40000000800 */
[----:B------:R-:W-:Y:S01]  /*14580*/  FADD.FTZ R2, R44, R43 ;  /* 0x0000002b2c027221 */ /* 0x000fe20000010000 */
[----:B------:R-:W-:-:S04]  /*14590*/  IMAD.IADD R43, R106, 0x1, R45 ;  /* 0x000000016a2b7824 */ /* 0x000fc800078e022d */
[----:B------:R-:W-:Y:S01]  /*145a0*/  IMAD.IADD R56, R43, 0x1, R56 ;  /* 0x000000012b387824 */ /* 0x000fe200078e0238 */
[----:B------:R-:W-:Y:S08]  /*145b0*/  MUFU.EX2 R189, R30 ;  /* 0x0000001e00bd7308 */ /* 0x000ff00000000800 */
[----:B------:R-:W0:Y:S08]  /*145c0*/  MUFU.EX2 R48, R48 ;  /* 0x0000003000307308 */ /* 0x000e300000000800 */
[----:B------:R-:W1:Y:S08]  /*145d0*/  MUFU.EX2 R46, R46 ;  /* 0x0000002e002e7308 */ /* 0x000e700000000800 */
[----:B------:R2:W-:Y:S01]  /*145e0*/  MUFU.EX2 R191, R0 ;  /* 0x0000000000bf7308 */ /* 0x0005e20000000800 */
[----:B0-----:R-:W-:-:S07]  /*145f0*/  F2FP.F16.F32.PACK_AB R184, R39, R48 ;  /* 0x0000003027b8723e */ /* 0x001fce00000000ff */
[----:B------:R-:W0:Y:S01]  /*14600*/  MUFU.EX2 R52, R52 ;  /* 0x0000003400347308 */ /* 0x000e220000000800 */
[----:B--2---:R-:W-:-:S04]  /*14610*/  FADD.FTZ R0, R38, R41 ;  /* 0x0000002926007221 */ /* 0x004fc80000010000 */
[C---:B------:R-:W-:Y:S01]  /*14620*/  FADD.FTZ R41, R195.reuse, R0 ;  /* 0x00000000c3297221 */ /* 0x040fe20000010000 */
[----:B------:R-:W-:Y:S02]  /*14630*/  F2FP.F16.F32.PACK_AB R195, R195, R38 ;  /* 0x00000026c3c3723e */ /* 0x000fe400000000ff */
[----:B------:R-:W2:Y:S01]  /*14640*/  MUFU.EX2 R50, R50 ;  /* 0x0000003200327308 */ /* 0x000ea20000000800 */
[----:B------:R-:W-:Y:S01]  /*14650*/  FADD.FTZ R0, R42, R41 ;  /* 0x000000292a007221 */ /* 0x000fe20000010000 */
[----:B------:R-:W-:-:S03]  /*14660*/  FADD.FTZ R41, R37, R2 ;  /* 0x0000000225297221 */ /* 0x000fc60000010000 */
[C---:B------:R-:W-:Y:S01]  /*14670*/  FADD.FTZ R27, R189.reuse, R0 ;  /* 0x00000000bd1b7221 */ /* 0x040fe20000010000 */
[----:B------:R-:W-:Y:S01]  /*14680*/  FADD.FTZ R2, R48, R41 ;  /* 0x0000002930027221 */ /* 0x000fe20000010000 */
[----:B------:R-:W-:Y:S01]  /*14690*/  F2FP.F16.F32.PACK_AB R189, R189, R42 ;  /* 0x0000002abdbd723e */ /* 0x000fe200000000ff */
[----:B------:R-:W3:Y:S01]  /*146a0*/  MUFU.EX2 R185, R78 ;  /* 0x0000004e00b97308 */ /* 0x000ee20000000800 */
[----:B-1----:R-:W-:Y:S01]  /*146b0*/  FADD.FTZ R0, R46, R27 ;  /* 0x0000001b2e007221 */ /* 0x002fe20000010000 */
[----:B------:R-:W-:Y:S01]  /*146c0*/  FADD.FTZ R27, R39, R2 ;  /* 0x00000002271b7221 */ /* 0x000fe20000010000 */
[----:B0-----:R-:W-:Y:S02]  /*146d0*/  F2FP.F16.F32.PACK_AB R186, R23, R52 ;  /* 0x0000003417ba723e */ /* 0x001fe400000000ff */
[C---:B------:R-:W-:Y:S01]  /*146e0*/  FADD.FTZ R25, R191.reuse, R0 ;  /* 0x00000000bf197221 */ /* 0x040fe20000010000 */
[----:B------:R-:W-:Y:S01]  /*146f0*/  FADD.FTZ R228, R52, R27 ;  /* 0x0000001b34e47221 */ /* 0x000fe20000010000 */
[----:B------:R-:W-:Y:S01]  /*14700*/  F2FP.F16.F32.PACK_AB R191, R191, R46 ;  /* 0x0000002ebfbf723e */ /* 0x000fe200000000ff */
[----:B------:R-:W0:Y:S01]  /*14710*/  MUFU.EX2 R54, R54 ;  /* 0x0000003600367308 */ /* 0x000e220000000800 */
[----:B--2---:R-:W-:Y:S01]  /*14720*/  FADD.FTZ R0, R50, R25 ;  /* 0x0000001932007221 */ /* 0x004fe20000010000 */
[----:B------:R-:W-:-:S06]  /*14730*/  FADD.FTZ R228, R23, R228 ;  /* 0x000000e417e47221 */ /* 0x000fcc0000010000 */
[----:B------:R-:W1:Y:S01]  /*14740*/  MUFU.EX2 R29, R29 ;  /* 0x0000001d001d7308 */ /* 0x000e620000000800 */
[C---:B---3--:R-:W-:Y:S01]  /*14750*/  FADD.FTZ R23, R185.reuse, R0 ;  /* 0x00000000b9177221 */ /* 0x048fe20000010000 */
[----:B------:R-:W-:-:S03]  /*14760*/  F2FP.F16.F32.PACK_AB R185, R185, R50 ;  /* 0x00000032b9b9723e */ /* 0x000fc600000000ff */
[----:B0-----:R-:W-:Y:S01]  /*14770*/  FADD.FTZ R0, R54, R23 ;  /* 0x0000001736007221 */ /* 0x001fe20000010000 */
[----:B------:R-:W-:-:S03]  /*14780*/  VIADD R23, R103, 0xfffffffe ;  /* 0xfffffffe67177836 */ /* 0x000fc60000000000 */
[C---:B-1----:R-:W-:Y:S01]  /*14790*/  FADD.FTZ R227, R29.reuse, R0 ;  /* 0x000000001de37221 */ /* 0x042fe20000010000 */
[----:B------:R-:W-:Y:S01]  /*147a0*/  F2FP.F16.F32.PACK_AB R187, R29, R54 ;  /* 0x000000361dbb723e */ /* 0x000fe200000000ff */
[----:B------:R-:W-:Y:S06]  /*147b0*/  @!P3 BRA `(.L_x_1950) ;  /* 0x000000000048b947 */ /* 0x000fec0003800000 */
[C---:B------:R-:W-:Y:S01]  /*147c0*/  ISETP.GT.AND P4, PT, R43.reuse, RZ, PT ;  /* 0x000000ff2b00720c */ /* 0x040fe20003f84270 */
[----:B------:R-:W-:Y:S01]  /*147d0*/  BSSY B0, `(.L_x_1951) ;  /* 0x000000e000007945 */ /* 0x000fe20003800000 */
[----:B------:R-:W-:-:S11]  /*147e0*/  IADD3 R0, R43, -0x1, RZ ;  /* 0xffffffff2b007810 */ /* 0x000fd60007ffe0ff */
        /* <DEDUP_REMOVED lines=8> */
.L_x_1952:
[----:B------:R-:W-:-:S13]  /*14870*/  ISETP.NE.AND P4, PT, R57, 0x1, PT ;  /* 0x000000013900780c */ /* 0x000fda0003f85270 */
[----:B------:R-:W0:Y:S02]  /*14880*/  @P4 LDC.64 R24, c[0x0][0x9e8] ;  /* 0x00027a00ff184b82 */ /* 0x000e240000000a00 */
[----:B0-----:R-:W-:-:S05]  /*14890*/  @P4 IMAD.HI.U32 R2, R0, R24, RZ ;  /* 0x0000001800024227 */ /* 0x001fca00078e00ff */
[----:B------:R-:W-:-:S07]  /*148a0*/  @P4 SHF.R.U32.HI R0, RZ, R25, R2 ;  /* 0x00000019ff004219 */ /* 0x000fce0000011602 */
.L_x_1953:
[----:B------:R-:W-:Y:S05]  /*148b0*/  BSYNC B0 ;  /* 0x0000000000007941 */ /* 0x000fea0003800000 */
.L_x_1951:
[----:B------:R-:W-:-:S05]  /*148c0*/  IMAD R57, R0, R57, R57 ;  /* 0x0000003900397224 */ /* 0x000fca00078e0239 */
[----:B------:R-:W-:-:S07]  /*148d0*/  VIMNMX R56, R56, R57, PT ;  /* 0x0000003938387248 */ /* 0x000fce0003fe0100 */
.L_x_1950:
[----:B------:R-:W2:Y:S01]  /*148e0*/  LDL R24, [R1+0x4c] ;  /* 0x00004c0001187983 */ /* 0x000ea20000100800 */
[----:B------:R-:W-:Y:S01]  /*148f0*/  SHF.R.S32.HI R25, RZ, 0x1f, R56 ;  /* 0x0000001fff197819 */ /* 0x000fe20000011438 */
[----:B------:R-:W-:Y:S01]  /*14900*/  BSSY B0, `(.L_x_1954) ;  /* 0x0000313000007945 */ /* 0x000fe20003800000 */
[----:B------:R-:W-:Y:S01]  /*14910*/  IMAD.MOV.U32 R2, RZ, RZ, 0x3f800000 ;  /* 0x3f800000ff027424 */ /* 0x000fe200078e00ff */
[----:B------:R-:W-:Y:S02]  /*14920*/  CS2R R150, SRZ ;  /* 0x0000000000967805 */ /* 0x000fe4000001ff00 */
[----:B------:R-:W-:Y:S01]  /*14930*/  LEA.HI R25, R25, R56, RZ, 0x6 ;  /* 0x0000003819197211 */ /* 0x000fe200078f30ff */
[----:B------:R-:W-:Y:S01]  /*14940*/  IMAD.MOV.U32 R0, RZ, RZ, 0x3f800000 ;  /* 0x3f800000ff007424 */ /* 0x000fe200078e00ff */
[----:B------:R-:W-:Y:S02]  /*14950*/  CS2R R148, SRZ ;  /* 0x0000000000947805 */ /* 0x000fe4000001ff00 */
[----:B------:R-:W-:-:S02]  /*14960*/  CS2R R146, SRZ ;  /* 0x0000000000927805 */ /* 0x000fc4000001ff00 */
[----:B------:R-:W-:Y:S02]  /*14970*/  SHF.R.S32.HI R25, RZ, 0x6, R25 ;  /* 0x00000006ff197819 */ /* 0x000fe40000011419 */
        /* <DEDUP_REMOVED lines=60> */
[----:B--2---:R-:W-:-:S04]  /*14d40*/  VIMNMX R24, R24, R25, !PT ;  /* 0x0000001918187248 */ /* 0x004fc80007fe0100 */
[----:B------:R-:W-:Y:S01]  /*14d50*/  ISETP.GE.AND P4, PT, R23, R24, PT ;  /* 0x000000181700720c */ /* 0x000fe20003f86270 */
[----:B------:R0:W-:Y:S02]  /*14d60*/  STL [R1+0x1c], R24 ;  /* 0x00001c1801007387 */ /* 0x0001e40000100800 */
[----:B0-----:R-:W-:-:S10]  /*14d70*/  CS2R R24, SRZ ;  /* 0x0000000000187805 */ /* 0x001fd4000001ff00 */
[----:B------:R-:W-:Y:S05]  /*14d80*/  @!P4 BRA `(.L_x_1955) ;  /* 0x0000002c0028c947 */ /* 0x000fea0003800000 */
[----:B------:R-:W-:Y:S01]  /*14d90*/  BSSY B1, `(.L_x_1956) ;  /* 0x00002c5000017945 */ /* 0x000fe20003800000 */
[----:B------:R-:W-:Y:S02]  /*14da0*/  IMAD.MOV.U32 R2, RZ, RZ, 0x3f800000 ;  /* 0x3f800000ff027424 */ /* 0x000fe400078e00ff */
[----:B------:R-:W-:-:S07]  /*14db0*/  IMAD.MOV.U32 R151, RZ, RZ, RZ ;  /* 0x000000ffff977224 */ /* 0x000fce00078e00ff */
.L_x_1975:
[----:B------:R-:W-:-:S04]  /*14dc0*/  IADD3 R231, R22, 0x1, RZ ;  /* 0x0000000116e77810 */ /* 0x000fc80007ffe0ff */
[----:B------:R-:W-:-:S04]  /*14dd0*/  ISETP.NE.AND P4, PT, R231, 0x2, PT ;  /* 0x00000002e700780c */ /* 0x000fc80003f85270 */
[----:B------:R-:W-:Y:S02]  /*14de0*/  SEL R230, RZ, 0x1, P4 ;  /* 0x00000001ffe67807 */ /* 0x000fe40002000000 */
[----:B------:R-:W-:Y:S02]  /*14df0*/  SEL R231, R231, RZ, P4 ;  /* 0x000000ffe7e77207 */ /* 0x000fe40002000000 */
[----:B------:R-:W-:Y:S01]  /*14e00*/  LOP3.LUT R230, R219, R230, RZ, 0x3c, !PT ;  /* 0x000000e6dbe67212 */ /* 0x000fe200078e3cff */
[----:B------:R-:W-:Y:S06]  /*14e10*/  @!P0 BRA `(.L_x_1957) ;  /* 0x0000000000048947 */ /* 0x000fec0003800000 */
[----:B------:R-:W-:Y:S01]  /*14e20*/  BPT.TRAP 0x1 ;  /* 0x000000040000795c */ /* 0x000fe20000300000 */
.L_x_1957:
[----:B------:R-:W-:Y:S01]  /*14e30*/  IMAD R232, R231, 0x8, R16 ;  /* 0x00000008e7e87824 */ /* 0x000fe200078e0210 */
[----:B------:R-:W-:-:S04]  /*14e40*/  SHF.L.U32 R153, R230, 0x1f, RZ ;  /* 0x0000001fe6997819 */ /* 0x000fc800000006ff */
[----:B------:R0:W1:Y:S01]  /*14e50*/  SYNCS.PHASECHK.TRANS64.TRYWAIT P4, [R232+URZ+0x30830], R153 ;  /* 0x03083099e80075a7 */ /* 0x000062000808017f */
[----:B------:R-:W-:Y:S05]  /*14e60*/  @!P0 BRA `(.L_x_1958) ;  /* 0x0000000000048947 */ /* 0x000fea0003800000 */
[----:B------:R-:W-:Y:S01]  /*14e70*/  BPT.TRAP 0x1 ;  /* 0x000000040000795c */ /* 0x000fe20000300000 */
.L_x_1958:
[----:B------:R-:W2:Y:S01]  /*14e80*/  LDL R3, [R1+0x20] ;  /* 0x0000200001037983 */ /* 0x000ea20000100800 */
[----:B------:R-:W-:Y:S01]  /*14e90*/  BSSY B2, `(.L_x_1959) ;  /* 0x0000007000027945 */ /* 0x000fe20003800000 */
[----:B--2---:R-:W-:-:S04]  /*14ea0*/  IMAD R152, R231, 0x800, R3 ;  /* 0x00000800e7987824 */ /* 0x004fc800078e0203 */
[C---:B------:R-:W-:Y:S02]  /*14eb0*/  VIADD R154, R152.reuse, 0x2 ;  /* 0x00000002989a7836 */ /* 0x040fe40000000000 */
[----:B------:R-:W-:Y:S01]  /*14ec0*/  VIADD R3, R152, 0x4 ;  /* 0x0000000498037836 */ /* 0x000fe20000000000 */
[----:B-1----:R-:W-:Y:S06]  /*14ed0*/  @P4 BRA `(.L_x_1960) ;  /* 0x0000000000084947 */ /* 0x002fec0003800000 */
[----:B------:R-:W1:Y:S02]  /*14ee0*/  SYNCS.PHASECHK.TRANS64.TRYWAIT P4, [R232+URZ+0x30830], R153 ;  /* 0x03083099e80075a7 */ /* 0x000e64000808017f */
[----:B-1----:R-:W-:Y:S05]  /*14ef0*/  @!P4 BRA `(.L_x_1961) ;  /* 0x0000016000e8c947 */ /* 0x002fea0003800000 */
.L_x_1960:
[----:B------:R-:W-:Y:S05]  /*14f00*/  BSYNC B2 ;  /* 0x0000000000027941 */ /* 0x000fea0003800000 */
.L_x_1959:
[----:B------:R-:W-:Y:S01]  /*14f10*/  R2UR UR4, R154 ;  /* 0x000000009a0472ca */ /* 0x000fe200000e0000 */
[----:B------:R-:W-:Y:S01]  /*14f20*/  IMAD.MOV.U32 R154, RZ, RZ, R3 ;  /* 0x000000ffff9a7224 */ /* 0x000fe200078e0003 */
[----:B------:R-:W-:Y:S01]  /*14f30*/  STL [R1+0xc0], R17 ;  /* 0x0000c01101007387 */ /* 0x000fe20000100800 */
[----:B------:R-:W-:Y:S01]  /*14f40*/  IMAD.MOV.U32 R155, RZ, RZ, 0x40000040 ;  /* 0x40000040ff9b7424 */ /* 0x000fe200078e00ff */
[C---:B------:R-:W-:Y:S01]  /*14f50*/  IADD3 R156, R152.reuse, 0x6, RZ ;  /* 0x00000006989c7810 */ /* 0x040fe20007ffe0ff */
[----:B01----:R-:W-:Y:S01]  /*14f60*/  IMAD.MOV.U32 R153, RZ, RZ, 0x40000040 ;  /* 0x40000040ff997424 */ /* 0x003fe200078e00ff */
[----:B------:R0:W-:Y:S01]  /*14f70*/  STL [R1+0xbc], R16 ;  /* 0x0000bc1001007387 */ /* 0x0001e20000100800 */
[----:B------:R-:W-:Y:S01]  /*14f80*/  IADD3 R158, R152, 0x204, RZ ;  /* 0x00000204989e7810 */ /* 0x000fe20007ffe0ff */
[----:B------:R-:W-:Y:S01]  /*14f90*/  IMAD.MOV.U32 R157, RZ, RZ, 0x40000040 ;  /* 0x40000040ff9d7424 */ /* 0x000fe200078e00ff */
[----:B------:R-:W-:Y:S01]  /*14fa0*/  R2UR UR5, R155 ;  /* 0x000000009b0572ca */ /* 0x000fe200000e0000 */
[----:B------:R-:W-:Y:S01]  /*14fb0*/  STL [R1+0xb8], R5 ;  /* 0x0000b80501007387 */ /* 0x000fe20000100800 */
[----:B------:R-:W-:Y:S01]  /*14fc0*/  R2UR UR58, R156 ;  /* 0x000000009c3a72ca */ /* 0x000fe200000e0000 */
[----:B------:R-:W-:Y:S01]  /*14fd0*/  VIADD R156, R152, 0x202 ;  /* 0x00000202989c7836 */ /* 0x000fe20000000000 */
[----:B------:R-:W-:Y:S01]  /*14fe0*/  R2UR UR14, R158 ;  /* 0x000000009e0e72ca */ /* 0x000fe200000e0000 */
[----:B------:R1:W-:Y:S01]  /*14ff0*/  STL [R1+0xb4], R4 ;  /* 0x0000b40401007387 */ /* 0x0003e20000100800 */
[----:B------:R-:W-:Y:S01]  /*15000*/  VIADD R158, R152, 0x400 ;  /* 0x00000400989e7836 */ /* 0x000fe20000000000 */
[----:B0-----:R-:W-:Y:S01]  /*15010*/  MOV R16, UR38 ;  /* 0x0000002600107c02 */ /* 0x001fe20008000f00 */
[----:B------:R-:W-:Y:S01]  /*15020*/  IMAD.MOV.U32 R159, RZ, RZ, 0x40000040 ;  /* 0x40000040ff9f7424 */ /* 0x000fe200078e00ff */
[----:B------:R-:W-:Y:S01]  /*15030*/  R2UR UR38, R154 ;  /* 0x000000009a2672ca */ /* 0x000fe200000e0000 */
[----:B------:R-:W-:Y:S01]  /*15040*/  VIADD R154, R152, 0x200 ;  /* 0x00000200989a7836 */ /* 0x000fe20000000000 */
[----:B------:R-:W-:Y:S01]  /*15050*/  R2UR UR10, R156 ;  /* 0x000000009c0a72ca */ /* 0x000fe200000e0000 */
[----:B------:R-:W-:Y:S01]  /*15060*/  VIADD R156, R152, 0x402 ;  /* 0x00000402989c7836 */ /* 0x000fe20000000000 */
[----:B------:R-:W-:Y:S01]  /*15070*/  R2UR UR22, R158 ;  /* 0x000000009e1672ca */ /* 0x000fe200000e0000 */
[-C--:B------:R-:W-:Y:S01]  /*15080*/  FMUL.FTZ R24, R24, R0.reuse ;  /* 0x0000000018187220 */ /* 0x080fe20000410000 */
[----:B-1----:R-:W-:Y:S01]  /*15090*/  MOV R4, UR39 ;  /* 0x0000002700047c02 */ /* 0x002fe20008000f00 */
[-C--:B------:R-:W-:Y:S01]  /*150a0*/  FMUL.FTZ R25, R25, R0.reuse ;  /* 0x0000000019197220 */ /* 0x080fe20000410000 */
[----:B------:R-:W-:Y:S01]  /*150b0*/  R2UR UR6, R154 ;  /* 0x000000009a0672ca */ /* 0x000fe200000e0000 */
[C---:B------:R-:W-:Y:S01]  /*150c0*/  VIADD R154, R152.reuse, 0x206 ;  /* 0x00000206989a7836 */ /* 0x040fe20000000000 */
[----:B------:R-:W-:Y:S01]  /*150d0*/  R2UR UR39, R155 ;  /* 0x000000009b2772ca */ /* 0x000fe200000e0000 */
[----:B------:R0:W-:Y:S01]  /*150e0*/  STL [R1+0x18], R4 ;  /* 0x0000180401007387 */ /* 0x0001e20000100800 */
[----:B------:R-:W-:Y:S01]  /*150f0*/  IADD3 R158, R152, 0x406, RZ ;  /* 0x00000406989e7810 */ /* 0x000fe20007ffe0ff */
[-C--:B------:R-:W-:Y:S01]  /*15100*/  FMUL.FTZ R28, R28, R0.reuse ;  /* 0x000000001c1c7220 */ /* 0x080fe20000410000 */
[----:B------:R-:W-:Y:S01]  /*15110*/  R2UR UR18, R154 ;  /* 0x000000009a1272ca */ /* 0x000fe200000e0000 */
[----:B------:R-:W-:Y:S01]  /*15120*/  VIADD R154, R152, 0x404 ;  /* 0x00000404989a7836 */ /* 0x000fe20000000000 */
[----:B------:R-:W-:Y:S01]  /*15130*/  MOV R3, UR38 ;  /* 0x0000002600037c02 */ /* 0x000fe20008000f00 */
[----:B------:R-:W-:Y:S01]  /*15140*/  UMOV UR38, UR4 ;  /* 0x0000000400267c82 */ /* 0x000fe20008000000 */
[----:B------:R-:W-:Y:S01]  /*15150*/  MOV R5, UR37 ;  /* 0x0000002500057c02 */ /* 0x000fe20008000f00 */
[-C--:B------:R-:W-:Y:S01]  /*15160*/  FMUL.FTZ R29, R29, R0.reuse ;  /* 0x000000001d1d7220 */ /* 0x080fe20000410000 */
[----:B------:R-:W-:Y:S01]  /*15170*/  R2UR UR30, R154 ;  /* 0x000000009a1e72ca */ /* 0x000fe200000e0000 */
[----:B------:R-:W-:Y:S01]  /*15180*/  VIADD R154, R152, 0x600 ;  /* 0x00000600989a7836 */ /* 0x000fe20000000000 */
[----:B0-----:R-:W-:Y:S01]  /*15190*/  MOV R4, UR36 ;  /* 0x0000002400047c02 */ /* 0x001fe20008000f00 */
[-C--:B------:R-:W-:Y:S01]  /*151a0*/  FMUL.FTZ R32, R32, R0.reuse ;  /* 0x0000000020207220 */ /* 0x080fe20000410000 */
[----:B------:R-:W-:Y:S01]  /*151b0*/  MOV R236, UR39 ;  /* 0x0000002700ec7c02 */ /* 0x000fe20008000f00 */
[----:B------:R-:W-:Y:S01]  /*151c0*/  UMOV UR39, UR5 ;  /* 0x0000000500277c82 */ /* 0x000fe20008000000 */
[----:B------:R-:W-:Y:S01]  /*151d0*/  MOV R17, UR38 ;  /* 0x0000002600117c02 */ /* 0x000fe20008000f00 */
[-C--:B------:R-:W-:Y:S01]  /*151e0*/  FMUL.FTZ R33, R33, R0.reuse ;  /* 0x0000000021217220 */ /* 0x080fe20000410000 */
[----:B------:R-:W-:Y:S01]  /*151f0*/  MOV R160, UR39 ;  /* 0x0000002700a07c02 */ /* 0x000fe20008000f00 */
[-C--:B------:R-:W-:Y:S01]  /*15200*/  FMUL.FTZ R36, R36, R0.reuse ;  /* 0x0000000024247220 */ /* 0x080fe20000410000 */
[----:B------:R-:W-:Y:S01]  /*15210*/  R2UR UR26, R156 ;  /* 0x000000009c1a72ca */ /* 0x000fe200000e0000 */
[----:B------:R-:W-:Y:S01]  /*15220*/  VIADD R156, R152, 0x604 ;  /* 0x00000604989c7836 */ /* 0x000fe20000000000 */
[----:B------:R-:W-:Y:S01]  /*15230*/  R2UR UR34, R158 ;  /* 0x000000009e2272ca */ /* 0x000fe200000e0000 */
[----:B------:R-:W-:Y:S01]  /*15240*/  VIADD R158, R152, 0x602 ;  /* 0x00000602989e7836 */ /* 0x000fe20000000000 */
[----:B------:R-:W-:Y:S01]  /*15250*/  R2UR UR42, R154 ;  /* 0x000000009a2a72ca */ /* 0x000fe200000e0000 */
[C---:B------:R-:W-:Y:S01]  /*15260*/  VIADD R154, R152.reuse, 0x606 ;  /* 0x00000606989a7836 */ /* 0x040fe20000000000 */
[----:B------:R-:W-:Y:S01]  /*15270*/  R2UR UR38, R152 ;  /* 0x00000000982672ca */ /* 0x000fe200000e0000 */
[-C--:B------:R-:W-:Y:S01]  /*15280*/  FMUL.FTZ R37, R37, R0.reuse ;  /* 0x0000000025257220 */ /* 0x080fe20000410000 */
[----:B------:R-:W-:Y:S01]  /*15290*/  R2UR UR39, R153 ;  /* 0x00000000992772ca */ /* 0x000fe200000e0000 */
[-C--:B------:R-:W-:Y:S01]  /*152a0*/  FMUL.FTZ R40, R40, R0.reuse ;  /* 0x0000000028287220 */ /* 0x080fe20000410000 */
[----:B------:R-:W-:Y:S01]  /*152b0*/  R2UR UR36, R6 ;  /* 0x00000000062472ca */ /* 0x000fe200000e0000 */
[----:B------:R-:W-:Y:S01]  /*152c0*/  FMUL.FTZ R41, R41, R0 ;  /* 0x0000000029297220 */ /* 0x000fe20000410000 */
[----:B------:R-:W-:Y:S01]  /*152d0*/  R2UR UR37, R7 ;  /* 0x00000000072572ca */ /* 0x000fe200000e0000 */
        /* <DEDUP_REMOVED lines=64> */
[----:B------:R-:W-:Y:S01]  /*156e0*/  R2UR UR59, R157 ;  /* 0x000000009d3b72ca */ /* 0x000fe200000e0000 */
[----:B------:R-:W-:Y:S01]  /*156f0*/  IMAD.MOV.U32 R2, RZ, RZ, R160 ;  /* 0x000000ffff027224 */ /* 0x000fe200078e00a0 */
[----:B------:R-:W-:Y:S01]  /*15700*/  R2UR UR7, R155 ;  /* 0x000000009b0772ca */ /* 0x000fe200000e0000 */
[-C--:B------:R-:W-:Y:S01]  /*15710*/  FMUL.FTZ R44, R44, R0.reuse ;  /* 0x000000002c2c7220 */ /* 0x080fe20000410000 */
        /* <DEDUP_REMOVED lines=28> */
[----:B------:R-:W-:Y:S01]  /*158e0*/  WARPGROUP.ARRIVE ;  /* 0x00000000000079c5 */ /* 0x000fe20000000000 */
[-C--:B------:R-:W-:Y:S01]  /*158f0*/  FMUL.FTZ R73, R73, R0.reuse ;  /* 0x0000000049497220 */ /* 0x080fe20000410000 */
[-C--:B------:R-:W-:Y:S01]  /*15900*/  FMUL.FTZ R76, R76, R0.reuse ;  /* 0x000000004c4c7220 */ /* 0x080fe20000410000 */
[-C--:B------:R-:W-:Y:S01]  /*15910*/  FMUL.FTZ R77, R77, R0.reuse ;  /* 0x000000004d4d7220 */ /* 0x080fe20000410000 */
[-C--:B------:R-:W-:Y:S01]  /*15920*/  FMUL.FTZ R80, R80, R0.reuse ;  /* 0x0000000050507220 */ /* 0x080fe20000410000 */
[-C--:B------:R-:W-:Y:S01]  /*15930*/  FMUL.FTZ R81, R81, R0.reuse ;  /* 0x0000000051517220 */ /* 0x080fe20000410000 */
[----:B------:R-:W-:Y:S01]  /*15940*/  HGMMA.64x64x16.F32 R152, gdesc[UR36], RZ, !UPT, gsb0 ;  /* 0x00e00000249879f0 */ /* 0x000fe2000c0008ff */
        /* <DEDUP_REMOVED lines=39> */
[----:B------:R-:W2:Y:S01]  /*15bc0*/  LDL.LU R0, [R1+0x18] ;  /* 0x0000180001007983 */ /* 0x000ea20000300800 */
[----:B------:R-:W-:-:S02]  /*15bd0*/  R2UR UR57, R217 ;  /* 0x00000000d93972ca */ /* 0x000fc400000e0000 */
[----:B------:R-:W-:Y:S01]  /*15be0*/  R2UR UR4, R214 ;  /* 0x00000000d60472ca */ /* 0x000fe200000e0000 */
[----:B------:R0:W5:Y:S01]  /*15bf0*/  LDL.LU R17, [R1+0xc0] ;  /* 0x0000c00001117983 */ /* 0x0001620000300800 */
[----:B------:R-:W-:Y:S02]  /*15c00*/  WARPGROUP.DEPBAR.LE gsb0, 0x0 ;  /* 0x00008000000079c5 */ /* 0x000fe40000010000 */
[----:B------:R-:W-:-:S06]  /*15c10*/  WARPGROUP.ARRIVE ;  /* 0x00000000000079c5 */ /* 0x000fcc0000000000 */
[----:B------:R-:W-:Y:S01]  /*15c20*/  HGMMA.64x64x16.F32 R152, gdesc[UR36], R152, gsb0 ;  /* 0x00e00000249879f0 */ /* 0x000fe20008000898 */
[----:B------:R-:W-:Y:S02]  /*15c30*/  R2UR UR39, R236 ;  /* 0x00000000ec2772ca */ /* 0x000fe400000e0000 */
[----:B------:R-:W-:Y:S02]  /*15c40*/  R2UR UR38, R3 ;  /* 0x00000000032672ca */ /* 0x000fe400000e0000 */
[----:B------:R-:W-:Y:S02]  /*15c50*/  R2UR UR36, R222 ;  /* 0x00000000de2472ca */ /* 0x000fe400000e0000 */
[----:B------:R-:W-:Y:S01]  /*15c60*/  R2UR UR37, R223 ;  /* 0x00000000df2572ca */ /* 0x000fe200000e0000 */
[----:B------:R-:W-:Y:S02]  /*15c70*/  WARPGROUP.DEPBAR.LE gsb0, 0x0 ;  /* 0x00008000000079c5 */ /* 0x000fe40000010000 */
[----:B------:R-:W-:-:S10]  /*15c80*/  WARPGROUP.ARRIVE ;  /* 0x00000000000079c5 */ /* 0x000fd40000000000 */
[----:B------:R-:W-:Y:S03]  /*15c90*/  HGMMA.64x64x16.F32 R152, gdesc[UR36], R152, gsb0 ;  /* 0x00e00000249879f0 */ /* 0x000fe60008000898 */
[----:B------:R-:W-:Y:S02]  /*15ca0*/  WARPGROUP.DEPBAR.LE gsb0, 0x0 ;  /* 0x00008000000079c5 */ /* 0x000fe40000010000 */
[----:B------:R-:W-:-:S06]  /*15cb0*/  WARPGROUP.ARRIVE ;  /* 0x00000000000079c5 */ /* 0x000fcc0000000000 */
[----:B------:R-:W-:Y:S01]  /*15cc0*/  HGMMA.64x64x16.F32 R152, gdesc[UR56], R152, gsb0 ;  /* 0x00e00000389879f0 */ /* 0x000fe20008000898 */
[----:B------:R-:W-:Y:S02]  /*15cd0*/  R2UR UR5, R215 ;  /* 0x00000000d70572ca */ /* 0x000fe400000e0000 */
[----:B------:R-:W-:Y:S02]  /*15ce0*/  WARPGROUP.DEPBAR.LE gsb0, 0x0 ;  /* 0x00008000000079c5 */ /* 0x000fe40000010000 */
[----:B------:R-:W-:-:S09]  /*15cf0*/  WARPGROUP.ARRIVE ;  /* 0x00000000000079c5 */ /* 0x000fd20000000000 */
[----:B------:R-:W-:Y:S01]  /*15d00*/  HGMMA.64x64x16.F32 R152, gdesc[UR4], R152, gsb0 ;  /* 0x00e00000049879f0 */ /* 0x000fe20008000898 */
[----:B------:R-:W-:Y:S02]  /*15d10*/  R2UR UR8, R212 ;  /* 0x00000000d40872ca */ /* 0x000fe400000e0000 */
[----:B------:R-:W-:Y:S01]  /*15d20*/  R2UR UR9, R213 ;  /* 0x00000000d50972ca */ /* 0x000fe200000e0000 */
[----:B------:R-:W-:Y:S02]  /*15d30*/  WARPGROUP.DEPBAR.LE gsb0, 0x0 ;  /* 0x00008000000079c5 */ /* 0x000fe40000010000 */
[----:B------:R-:W-:-:S10]  /*15d40*/  WARPGROUP.ARRIVE ;  /* 0x00000000000079c5 */ /* 0x000fd40000000000 */
        /* <DEDUP_REMOVED lines=32> */
[----:B------:R-:W-:Y:S02]  /*15f50*/  R2UR UR41, R15 ;  /* 0x000000000f2972ca */ /* 0x000fe400000e0000 */
[----:B------:R-:W-:Y:S02]  /*15f60*/  R2UR UR38, R16 ;  /* 0x00000000102672ca */ /* 0x000fe400000e0000 */
[----:B------:R0:W5:Y:S01]  /*15f70*/  LDL.LU R16, [R1+0xbc] ;  /* 0x0000bc0001107983 */ /* 0x0001620000300800 */
[----:B------:R-:W-:Y:S02]  /*15f80*/  R2UR UR37, R5 ;  /* 0x00000000052572ca */ /* 0x000fe400000e0000 */
[----:B------:R-:W-:Y:S01]  /*15f90*/  R2UR UR36, R4 ;  /* 0x00000000042472ca */ /* 0x000fe200000e0000 */
[----:B------:R0:W5:Y:S04]  /*15fa0*/  LDL.LU R5, [R1+0xb8] ;  /* 0x0000b80001057983 */ /* 0x0001680000300800 */
[----:B------:R0:W5:Y:S01]  /*15fb0*/  LDL.LU R4, [R1+0xb4] ;  /* 0x0000b40001047983 */ /* 0x0001620000300800 */
[----:B------:R-:W-:-:S02]  /*15fc0*/  WARPGROUP.DEPBAR.LE gsb0, 0x0 ;  /* 0x00008000000079c5 */ /* 0x000fc40000010000 */
[----:B------:R-:W-:-:S06]  /*15fd0*/  WARPGROUP.ARRIVE ;  /* 0x00000000000079c5 */ /* 0x000fcc0000000000 */
        /* <DEDUP_REMOVED lines=16> */
[----:B--2---:R-:W-:Y:S02]  /*160e0*/  R2UR UR39, R0 ;  /* 0x00000000002772ca */ /* 0x004fe400000e0000 */
[----:B------:R-:W-:Y:S02]  /*160f0*/  WARPGROUP.DEPBAR.LE gsb0, 0x0 ;  /* 0x00008000000079c5 */ /* 0x000fe40000010000 */
[----:B0-----:R-:W-:Y:S11]  /*16100*/  @!P0 BRA `(.L_x_1962) ;  /* 0x0000000000048947 */ /* 0x001ff60003800000 */
[----:B------:R-:W-:Y:S01]  /*16110*/  BPT.TRAP 0x1 ;  /* 0x000000040000795c */ /* 0x000fe20000300000 */
.L_x_1962:
[----:B------:R-:W-:Y:S02]  /*16120*/  SHF.L.U32 R2, R219, 0x1f, RZ ;  /* 0x0000001fdb027819 */ /* 0x000fe400000006ff */
[----:B-----5:R-:W-:-:S04]  /*16130*/  LEA R0, R22, R16, 0x3 ;  /* 0x0000001016007211 */ /* 0x020fc800078e18ff */
[----:B------:R0:W1:Y:S01]  /*16140*/  SYNCS.PHASECHK.TRANS64.TRYWAIT P4, [R0+URZ+0x30850], R2 ;  /* 0x03085002000075a7 */ /* 0x000062000808017f */
[----:B------:R-:W-:Y:S05]  /*16150*/  @!P0 BRA `(.L_x_1963) ;  /* 0x0000000000048947 */ /* 0x000fea0003800000 */
[----:B------:R-:W-:Y:S01]  /*16160*/  BPT.TRAP 0x1 ;  /* 0x000000040000795c */ /* 0x000fe20000300000 */
.L_x_1963:
[----:B------:R-:W-:Y:S04]  /*16170*/  BSSY B2, `(.L_x_1964) ;  /* 0x0000004000027945 */ /* 0x000fe80003800000 */
[----:B-1----:R-:W-:Y:S05]  /*16180*/  @P4 BRA `(.L_x_1965) ;  /* 0x0000000000084947 */ /* 0x002fea0003800000 */
[----:B------:R-:W1:Y:S02]  /*16190*/  SYNCS.PHASECHK.TRANS64.TRYWAIT P4, [R0+URZ+0x30850], R2 ;  /* 0x03085002000075a7 */ /* 0x000e64000808017f */
[----:B-1----:R-:W-:Y:S05]  /*161a0*/  @!P4 BRA `(.L_x_1966) ;  /* 0x000001500050c947 */ /* 0x002fea0003800000 */
.L_x_1965:
[----:B------:R-:W-:Y:S05]  /*161b0*/  BSYNC B2 ;  /* 0x0000000000027941 */ /* 0x000fea0003800000 */
.L_x_1964:
[----:B01----:R-:W-:Y:S01]  /*161c0*/  VIADD R2, R16, 0x400 ;  /* 0x0000040010027836 */ /* 0x003fe20000000000 */
[----:B------:R-:W2:Y:S01]  /*161d0*/  LDL R219, [R1+0x48] ;  /* 0x0000480001db7983 */ /* 0x000ea20000100800 */
[----:B------:R-:W-:Y:S01]  /*161e0*/  IMAD.MOV.U32 R3, RZ, RZ, 0x40000040 ;  /* 0x40000040ff037424 */ /* 0x000fe200078e00ff */
[----:B------:R-:W-:Y:S01]  /*161f0*/  WARPGROUP.ARRIVE ;  /* 0x00000000000079c5 */ /* 0x000fe20000000000 */
[----:B------:R-:W-:Y:S01]  /*16200*/  @!P1 VIADD R232, R232, 0x30840 ;  /* 0x00030840e8e89836 */ /* 0x000fe20000000000 */
[----:B------:R-:W-:Y:S01]  /*16210*/  SHF.R.U32.HI R2, RZ, 0x4, R2 ;  /* 0x00000004ff027819 */ /* 0x000fe20000011602 */
[----:B------:R-:W-:-:S03]  /*16220*/  ULDC UR4, c[0x0][0x9dc] ;  /* 0x0002770000047ab9 */ /* 0x000fc60000000800 */
[----:B------:R-:W-:-:S04]  /*16230*/  LOP3.LUT R2, R2, 0x3fff, RZ, 0xc0, !PT ;  /* 0x00003fff02027812 */ /* 0x000fc800078ec0ff */
[----:B------:R-:W-:-:S05]  /*16240*/  LOP3.LUT R2, R2, 0x2000000, RZ, 0xfc, !PT ;  /* 0x0200000002027812 */ /* 0x000fca00078efcff */
[----:B------:R-:W-:Y:S01]  /*16250*/  IMAD R2, R22, 0x800, R2 ;  /* 0x0000080016027824 */ /* 0x000fe200078e0202 */
[----:B------:R-:W-:Y:S01]  /*16260*/  R2UR UR7, R3 ;  /* 0x00000000030772ca */ /* 0x000fe200000e0000 */
[----:B------:R-:W2:Y:S01]  /*16270*/  LDL R22, [R1+0x2c] ;  /* 0x00002c0001167983 */ /* 0x000ea20000100800 */
[----:B------:R-:W-:Y:S01]  /*16280*/  IMAD.MOV.U32 R3, RZ, RZ, 0x40000040 ;  /* 0x40000040ff037424 */ /* 0x000fe200078e00ff */
[----:B------:R-:W-:Y:S02]  /*16290*/  @!P1 PRMT R232, RZ, 0x654, R232 ;  /* 0x00000654ffe89816 */ /* 0x000fe400000000e8 */
[----:B------:R-:W-:-:S13]  /*162a0*/  R2UR UR6, R2 ;  /* 0x00000000020672ca */ /* 0x000fda00000e0000 */
[----:B------:R-:W-:Y:S03]  /*162b0*/  HGMMA.64x256x16.F32 R24, R196, gdesc[UR4].tnspB, R24, gsb0 ;  /* 0x43e00004c4187df0 */ /* 0x000fe60008000818 */
[----:B------:R-:W-:Y:S02]  /*162c0*/  WARPGROUP.DEPBAR.LE gsb0, 0x0 ;  /* 0x00008000000079c5 */ /* 0x000fe40000010000 */
[----:B------:R-:W-:Y:S01]  /*162d0*/  VIADD R196, R2, 0x80 ;  /* 0x0000008002c47836 */ /* 0x000fe20000000000 */
[----:B------:R-:W-:Y:S01]  /*162e0*/  WARPGROUP.ARRIVE ;  /* 0x00000000000079c5 */ /* 0x000fe20000000000 */
[----:B------:R-:W-:-:S03]  /*162f0*/  IMAD.MOV.U32 R197, RZ, RZ, 0x40000040 ;  /* 0x40000040ffc57424 */ /* 0x000fc600078e00ff */
[----:B------:R-:W-:Y:S02]  /*16300*/  R2UR UR6, R196 ;  /* 0x00000000c40672ca */ /* 0x000fe400000e0000 */
[----:B------:R-:W-:-:S15]  /*16310*/  R2UR UR7, R197 ;  /* 0x00000000c50772ca */ /* 0x000fde00000e0000 */
[----:B------:R-:W-:-:S01]  /*16320*/  NOP ;  /* 0x0000000000007918 */ /* 0x000fc20000000000 */
[----:B------:R-:W-:Y:S03]  /*16330*/  HGMMA.64x256x16.F32 R24, R192, gdesc[UR4].tnspB, R24, gsb0 ;  /* 0x43e00004c0187df0 */ /* 0x000fe60008000818 */
[----:B------:R-:W-:Y:S02]  /*16340*/  WARPGROUP.DEPBAR.LE gsb0, 0x0 ;  /* 0x00008000000079c5 */ /* 0x000fe40000010000 */
[----:B------:R-:W-:Y:S01]  /*16350*/  IMAD.MOV.U32 R193, RZ, RZ, 0x40000040 ;  /* 0x40000040ffc17424 */ /* 0x000fe200078e00ff */
[C---:B------:R-:W-:Y:S01]  /*16360*/  IADD3 R192, R2.reuse, 0x100, RZ ;  /* 0x0000010002c07810 */ /* 0x040fe20007ffe0ff */
[----:B------:R-:W-:Y:S01]  /*16370*/  WARPGROUP.ARRIVE ;  /* 0x00000000000079c5 */ /* 0x000fe20000000000 */
[----:B------:R-:W-:Y:S02]  /*16380*/  VIADD R2, R2, 0x180 ;  /* 0x0000018002027836 */ /* 0x000fe40000000000 */
[----:B------:R-:W-:-:S02]  /*16390*/  R2UR UR6, R192 ;  /* 0x00000000c00672ca */ /* 0x000fc400000e0000 */
[----:B------:R-:W-:-:S15]  /*163a0*/  R2UR UR7, R193 ;  /* 0x00000000c10772ca */ /* 0x000fde00000e0000 */
[----:B------:R-:W-:-:S01]  /*163b0*/  NOP ;  /* 0x0000000000007918 */ /* 0x000fc20000000000 */
[----:B------:R-:W-:Y:S01]  /*163c0*/  HGMMA.64x256x16.F32 R24, R188, gdesc[UR4].tnspB, R24, gsb0 ;  /* 0x43e00004bc187df0 */ /* 0x000fe20008000818 */
[----:B------:R-:W-:Y:S02]  /*163d0*/  R2UR UR6, R2 ;  /* 0x00000000020672ca */ /* 0x000fe400000e0000 */
[----:B------:R-:W-:Y:S01]  /*163e0*/  R2UR UR7, R3 ;  /* 0x00000000030772ca */ /* 0x000fe200000e0000 */
[----:B------:R-:W0:Y:S08]  /*163f0*/  @P2 LDC R2, c[0x0][0x450] ;  /* 0x00011400ff022b82 */ /* 0x000e300000000800 */
[----:B------:R-:W1:Y:S01]  /*16400*/  @P2 LDC R3, c[0x0][0x44c] ;  /* 0x00011300ff032b82 */ /* 0x000e620000000800 */
[----:B------:R-:W-:-:S02]  /*16410*/  WARPGROUP.DEPBAR.LE gsb0, 0x0 ;  /* 0x00008000000079c5 */ /* 0x000fc40000010000 */
[----:B------:R-:W-:-:S13]  /*16420*/  WARPGROUP.ARRIVE ;  /* 0x00000000000079c5 */ /* 0x000fda0000000000 */
[----:B------:R-:W-:Y:S03]  /*16430*/  HGMMA.64x256x16.F32 R24, R184, gdesc[UR4].tnspB, R24, gsb0 ;  /* 0x43e00004b8187df0 */ /* 0x000fe60008000818 */
[----:B------:R-:W-:Y:S02]  /*16440*/  WARPGROUP.DEPBAR.LE gsb0, 0x0 ;  /* 0x00008000000079c5 */ /* 0x000fe40000010000 */
[----:B--2---:R-:W-:Y:S01]  /*16450*/  IMAD.IADD R184, R219, 0x1, R22 ;  /* 0x00000001dbb87824 */ /* 0x004fe200078e0216 */
[----:B------:R-:W-:Y:S01]  /*16460*/  SHF.L.U32 R22, R23, 0x6, RZ ;  /* 0x0000000617167819 */ /* 0x000fe200000006ff */
[----:B------:R2:W-:Y:S02]  /*16470*/  @!P1 SYNCS.ARRIVE.TRANS64.RED.A1T0 RZ, [R232+URZ], RZ ;  /* 0x000000ffe8ff99a7 */ /* 0x0005e4000810043f */
[----:B-1----:R-:W-:Y:S01]  /*16480*/  @P2 IMAD.HI.U32 R3, R184, R3, RZ ;  /* 0x00000003b8032227 */ /* 0x002fe200078e00ff */
[----:B------:R-:W-:-:S04]  /*16490*/  IADD3 R187, -R22, 0x1, RZ ;  /* 0x0000000116bb7810 */ /* 0x000fc80007ffe1ff */
[----:B0-----:R-:W-:Y:S01]  /*164a0*/  @P2 SHF.R.U32.HI R184, RZ, R2, R3 ;  /* 0x00000002ffb82219 */ /* 0x001fe20000011603 */
[----:B------:R-:W-:Y:S02]  /*164b0*/  IMAD R187, R229, -0x2, R187 ;  /* 0xfffffffee5bb7824 */ /* 0x000fe400078e02bb */
[----:B--2---:R-:W-:Y:S01]  /*164c0*/  IMAD.U32 R232, RZ, RZ, UR4 ;  /* 0x00000004ffe87e24 */ /* 0x004fe2000f8e00ff */
[----:B------:R-:W-:Y:S01]  /*164d0*/  ULDC UR4, c[0x0][0x9e0] ;  /* 0x0002780000047ab9 */ /* 0x000fe20000000800 */
[----:B------:R-:W0:Y:S01]  /*164e0*/  SHFL.IDX PT, R189, R184, RZ, 0x1c1f ;  /* 0x001c1fffb8bd7589 */ /* 0x000e2200000e0000 */
[----:B------:R-:W-:Y:S02]  /*164f0*/  IADD3 R187, -R220, R187, R221 ;  /* 0x000000bbdcbb7210 */ /* 0x000fe40007ffe1dd */
[----:B------:R-:W-:-:S05]  /*16500*/  LOP3.LUT R188, RZ, R232, RZ, 0x33, !PT ;  /* 0x000000e8ffbc7212 */ /* 0x000fca00078e33ff */
[----:B------:R-:W-:Y:S02]  /*16510*/  IMAD.IADD R188, R188, 0x1, R187 ;  /* 0x00000001bcbc7824 */ /* 0x000fe400078e02bb */
[----:B------:R-:W-:-:S04]  /*16520*/  VIADD R187, R187, UR4 ;  /* 0x00000004bbbb7c36 */ /* 0x000fc80008000000 */
[--C-:B0-----:R-:W-:Y:S02]  /*16530*/  IMAD.IADD R186, R187, 0x1, R189.reuse ;  /* 0x00000001bbba7824 */ /* 0x101fe400078e02bd */
[----:B------:R-:W-:Y:S01]  /*16540*/  IMAD.IADD R185, R188, 0x1, R189 ;  /* 0x00000001bcb97824 */ /* 0x000fe200078e02bd */
[----:B------:R-:W-:Y:S06]  /*16550*/  @!P3 BRA `(.L_x_1967) ;  /* 0x000000000060b947 */ /* 0x000fec0003800000 */
[----:B------:R-:W-:Y:S01]  /*16560*/  IADD3 R189, -R220, R221, R189 ;  /* 0x000000dddcbd7210 */ /* 0x000fe20007ffe1bd */
[----:B------:R-:W-:Y:S03]  /*16570*/  BSSY B2, `(.L_x_1968) ;  /* 0x0000012000027945 */ /* 0x000fe60003800000 */
[----:B------:R-:W-:-:S13]  /*16580*/  ISETP.GT.AND P4, PT, R189, -0x1, PT ;  /* 0xffffffffbd00780c */ /* 0x000fda0003f84270 */
[----:B------:R-:W-:Y:S05]  /*16590*/  @P4 BRA `(.L_x_1969) ;  /* 0x0000000000244947 */ /* 0x000fea0003800000 */
[----:B------:R-:W-:Y:S01]  /*165a0*/  ULDC UR4, c[0x0][0x9e4] ;  /* 0x0002790000047ab9 */ /* 0x000fe20000000800 */
[----:B------:R-:W-:Y:S02]  /*165b0*/  LOP3.LUT R189, RZ, R189, RZ, 0x33, !PT ;  /* 0x000000bdffbd7212 */ /* 0x000fe400078e33ff */
[----:B------:R-:W-:-:S04]  /*165c0*/  MOV R190, UR4 ;  /* 0x0000000400be7c02 */ /* 0x000fc80008000f00 */
[----:B------:R-:W-:-:S13]  /*165d0*/  ISETP.NE.AND P4, PT, R190, 0x1, PT ;  /* 0x00000001be00780c */ /* 0x000fda0003f85270 */
[----:B------:R-:W0:Y:S02]  /*165e0*/  @P4 LDC.64 R2, c[0x0][0x9e8] ;  /* 0x00027a00ff024b82 */ /* 0x000e240000000a00 */
[----:B0-----:R-:W-:-:S05]  /*165f0*/  @P4 IMAD.HI.U32 R2, R189, R2, RZ ;  /* 0x00000002bd024227 */ /* 0x001fca00078e00ff */
[----:B------:R-:W-:-:S04]  /*16600*/  @P4 SHF.R.U32.HI R189, RZ, R3, R2 ;  /* 0x00000003ffbd4219 */ /* 0x000fc80000011602 */
[----:B------:R-:W-:Y:S01]  /*16610*/  LOP3.LUT R189, RZ, R189, RZ, 0x33, !PT ;  /* 0x000000bdffbd7212 */ /* 0x000fe200078e33ff */
[----:B------:R-:W-:Y:S06]  /*16620*/  BRA `(.L_x_1970) ;  /* 0x0000000000187947 */ /* 0x000fec0003800000 */
.L_x_1969:
[----:B------:R-:W-:Y:S02]  /*16630*/  ULDC UR4, c[0x0][0x9e4] ;  /* 0x0002790000047ab9 */ /* 0x000fe40000000800 */
[----:B------:R-:W-:-:S05]  /*16640*/  IMAD.U32 R190, RZ, RZ, UR4 ;  /* 0x00000004ffbe7e24 */ /* 0x000fca000f8e00ff */
[----:B------:R-:W-:-:S13]  /*16650*/  ISETP.NE.AND P4, PT, R190, 0x1, PT ;  /* 0x00000001be00780c */ /* 0x000fda0003f85270 */
[----:B------:R-:W0:Y:S02]  /*16660*/  @P4 LDC.64 R2, c[0x0][0x9e8] ;  /* 0x00027a00ff024b82 */ /* 0x000e240000000a00 */
[----:B0-----:R-:W-:-:S05]  /*16670*/  @P4 IMAD.HI.U32 R2, R189, R2, RZ ;  /* 0x00000002bd024227 */ /* 0x001fca00078e00ff */
[----:B------:R-:W-:-:S07]  /*16680*/  @P4 SHF.R.U32.HI R189, RZ, R3, R2 ;  /* 0x00000003ffbd4219 */ /* 0x000fce0000011602 */
.L_x_1970:
[----:B------:R-:W-:Y:S05]  /*16690*/  BSYNC B2 ;  /* 0x0000000000027941 */ /* 0x000fea0003800000 */
.L_x_1968:
[----:B------:R-:W-:-:S04]  /*166a0*/  IMAD R189, R189, R190, -R22 ;  /* 0x000000bebdbd7224 */ /* 0x000fc800078e0a16 */
[----:B------:R-:W-:-:S05]  /*166b0*/  IMAD R189, R229, -0x2, R189 ;  /* 0xfffffffee5bd7824 */ /* 0x000fca00078e02bd */
[----:B------:R-:W-:Y:S02]  /*166c0*/  VIMNMX R185, R185, R189, !PT ;  /* 0x000000bdb9b97248 */ /* 0x000fe40007fe0100 */
[----:B------:R-:W-:-:S07]  /*166d0*/  VIADDMNMX R186, R189, R190, R186, PT ;  /* 0x000000bebdba7246 */ /* 0x000fce00038001ba */
.L_x_1967:
        /* <DEDUP_REMOVED lines=53> */
[----:B------:R-:W-:Y:S01]  /*16a30*/  IADD3 R184, -R220, R221, R184 ;  /* 0x000000dddcb87210 */ /* 0x000fe20007ffe1b8 */
[----:B------:R-:W-:Y:S03]  /*16a40*/  BSSY B2, `(.L_x_1972) ;  /* 0x0000012000027945 */ /* 0x000fe60003800000 */
[----:B------:R-:W-:-:S13]  /*16a50*/  ISETP.GT.AND P5, PT, R184, -0x1, PT ;  /* 0xffffffffb800780c */ /* 0x000fda0003fa4270 */
[----:B------:R-:W-:Y:S05]  /*16a60*/  @P5 BRA `(.L_x_1973) ;  /* 0x0000000000245947 */ /* 0x000fea0003800000 */
[----:B------:R-:W-:Y:S01]  /*16a70*/  ULDC UR4, c[0x0][0x9e4] ;  /* 0x0002790000047ab9 */ /* 0x000fe20000000800 */
[----:B------:R-:W-:Y:S01]  /*16a80*/  LOP3.LUT R184, RZ, R184, RZ, 0x33, !PT ;  /* 0x000000b8ffb87212 */ /* 0x000fe200078e33ff */
[----:B------:R-:W-:-:S05]  /*16a90*/  IMAD.U32 R165, RZ, RZ, UR4 ;  /* 0x00000004ffa57e24 */ /* 0x000fca000f8e00ff */
[----:B------:R-:W-:-:S13]  /*16aa0*/  ISETP.NE.AND P5, PT, R165, 0x1, PT ;  /* 0x00000001a500780c */ /* 0x000fda0003fa5270 */
[----:B------:R-:W0:Y:S02]  /*16ab0*/  @P5 LDC.64 R2, c[0x0][0x9e8] ;  /* 0x00027a00ff025b82 */ /* 0x000e240000000a00 */
[----:B0-----:R-:W-:-:S05]  /*16ac0*/  @P5 IMAD.HI.U32 R2, R184, R2, RZ ;  /* 0x00000002b8025227 */ /* 0x001fca00078e00ff */
[----:B------:R-:W-:-:S04]  /*16ad0*/  @P5 SHF.R.U32.HI R184, RZ, R3, R2 ;  /* 0x00000003ffb85219 */ /* 0x000fc80000011602 */
[----:B------:R-:W-:Y:S01]  /*16ae0*/  LOP3.LUT R184, RZ, R184, RZ, 0x33, !PT ;  /* 0x000000b8ffb87212 */ /* 0x000fe200078e33ff */
[----:B------:R-:W-:Y:S06]  /*16af0*/  BRA `(.L_x_1974) ;  /* 0x0000000000187947 */ /* 0x000fec0003800000 */
.L_x_1973:
[----:B------:R-:W-:Y:S02]  /*16b00*/  ULDC UR4, c[0x0][0x9e4] ;  /* 0x0002790000047ab9 */ /* 0x000fe40000000800 */
[----:B------:R-:W-:-:S05]  /*16b10*/  IMAD.U32 R165, RZ, RZ, UR4 ;  /* 0x00000004ffa57e24 */ /* 0x000fca000f8e00ff */
[----:B------:R-:W-:-:S13]  /*16b20*/  ISETP.NE.AND P5, PT, R165, 0x1, PT ;  /* 0x00000001a500780c */ /* 0x000fda0003fa5270 */
[----:B------:R-:W0:Y:S02]  /*16b30*/  @P5 LDC.64 R2, c[0x0][0x9e8] ;  /* 0x00027a00ff025b82 */ /* 0x000e240000000a00 */
[----:B0-----:R-:W-:-:S05]  /*16b40*/  @P5 IMAD.HI.U32 R2, R184, R2, RZ ;  /* 0x00000002b8025227 */ /* 0x001fca00078e00ff */
[----:B------:R-:W-:-:S07]  /*16b50*/  @P5 SHF.R.U32.HI R184, RZ, R3, R2 ;  /* 0x00000003ffb85219 */ /* 0x000fce0000011602 */
.L_x_1974:
[----:B------:R-:W-:Y:S05]  /*16b60*/  BSYNC B2 ;  /* 0x0000000000027941 */ /* 0x000fea0003800000 */
.L_x_1972:
[----:B------:R-:W-:-:S04]  /*16b70*/  IMAD R22, R184, R165, -R22 ;  /* 0x000000a5b8167224 */ /* 0x000fc800078e0a16 */
[----:B------:R-:W-:-:S05]  /*16b80*/  IMAD R22, R229, -0x2, R22 ;  /* 0xfffffffee5167824 */ /* 0x000fca00078e0216 */
[----:B------:R-:W-:Y:S02]  /*16b90*/  VIMNMX R188, R188, R22, !PT ;  /* 0x00000016bcbc7248 */ /* 0x000fe40007fe0100 */
[----:B------:R-:W-:-:S07]  /*16ba0*/  VIADDMNMX R187, R22, R165, R187, PT ;  /* 0x000000a516bb7246 */ /* 0x000fce00038001bb */
.L_x_1971:
[----:B------:R-:W-:Y:S01]  /*16bb0*/  @!P1 IADD3 R0, R0, 0x30860, RZ ;  /* 0x0003086000009810 */ /* 0x000fe20007ffe0ff */
[----:B------:R-:W2:Y:S01]  /*16bc0*/  LDL R219, [R1+0x1c] ;  /* 0x00001c0001db7983 */ /* 0x000ea20000100800 */
[----:B------:R-:W-:Y:S02]  /*16bd0*/  ULDC UR4, c[0x0][0x988] ;  /* 0x0002620000047ab9 */ /* 0x000fe40000000800 */
[----:B------:R-:W-:Y:S01]  /*16be0*/  @!P1 PRMT R0, RZ, 0x654, R0 ;  /* 0x00000654ff009816 */ /* 0x000fe20000000000 */
[----:B------:R-:W-:-:S03]  /*16bf0*/  IMAD.U32 R3, RZ, RZ, UR4 ;  /* 0x00000004ff037e24 */ /* 0x000fc6000f8e00ff */
[----:B------:R0:W-:Y:S02]  /*16c00*/  @!P1 SYNCS.ARRIVE.TRANS64.RED.A1T0 RZ, [R0+URZ], RZ ;  /* 0x000000ff00ff99a7 */ /* 0x0001e4000810043f */
[----:B0-----:R-:W-:-:S04]  /*16c10*/  FMNMX.FTZ R0, R152, R5, !PT ;  /* 0x0000000598007209 */ /* 0x001fc80007810000 */
        /* <DEDUP_REMOVED lines=18> */
[----:B0-----:R-:W-:-:S04]  /*16d40*/  FMNMX.FTZ R165, R2, R165, !PT ;  /* 0x000000a502a57209 */ /* 0x001fc80007810000 */
[C---:B------:R-:W-:Y:S01]  /*16d50*/  FSETP.NEU.FTZ.AND P5, PT, R165.reuse, -INF , PT ;  /* 0xff800000a500780b */ /* 0x040fe20003fbd000 */
[----:B------:R-:W-:-:S03]  /*16d60*/  FMUL.FTZ R0, R165, R3 ;  /* 0x00000003a5007220 */ /* 0x000fc60000410000 */
[----:B------:R-:W-:Y:S02]  /*16d70*/  FSEL R2, R165, RZ, P5 ;  /* 0x000000ffa5027208 */ /* 0x000fe40002800000 */
[----:B------:R-:W-:Y:S02]  /*16d80*/  FSEL R0, R0, RZ, P5 ;  /* 0x000000ff00007208 */ /* 0x000fe40002800000 */
[----:B------:R-:W-:Y:S01]  /*16d90*/  ISETP.GT.AND P5, PT, R188, 0x1, P4 ;  /* 0x00000001bc00780c */ /* 0x000fe200027a4270 */
[----:B------:R-:W-:Y:S02]  /*16da0*/  FADD.FTZ R2, -R2, R5 ;  /* 0x0000000502027221 */ /* 0x000fe40000010100 */
[-CC-:B------:R-:W-:Y:S01]  /*16db0*/  FFMA.FTZ R152, R152, R3.reuse, -R0.reuse ;  /* 0x0000000398987223 */ /* 0x180fe20000010800 */
[----:B------:R-:W-:Y:S01]  /*16dc0*/  ISETP.LT.OR P6, PT, R187, 0x2, P5 ;  /* 0x00000002bb00780c */ /* 0x000fe20002fc1670 */
[-CC-:B------:R-:W-:Y:S01]  /*16dd0*/  FFMA.FTZ R153, R153, R3.reuse, -R0.reuse ;  /* 0x0000000399997223 */ /* 0x180fe20000010800 */
[----:B------:R-:W-:Y:S01]  /*16de0*/  ISETP.GT.AND P5, PT, R188, 0x8, P4 ;  /* 0x00000008bc00780c */ /* 0x000fe200027a4270 */
[-C--:B------:R-:W-:Y:S01]  /*16df0*/  FMUL.FTZ R2, R2, R3.reuse ;  /* 0x0000000302027220 */ /* 0x080fe20000410000 */
[----:B------:R-:W-:Y:S01]  /*16e00*/  FSEL R155, R155, -INF , !P6 ;  /* 0xff8000009b9b7808 */ /* 0x000fe20007000000 */
[-CC-:B------:R-:W-:Y:S01]  /*16e10*/  FFMA.FTZ R156, R156, R3.reuse, -R0.reuse ;  /* 0x000000039c9c7223 */ /* 0x180fe20000010800 */
[----:B------:R-:W-:Y:S01]  /*16e20*/  ISETP.GT.AND P6, PT, R188, 0x9, P4 ;  /* 0x00000009bc00780c */ /* 0x000fe200027c4270 */
[-CC-:B------:R-:W-:Y:S01]  /*16e30*/  FFMA.FTZ R157, R157, R3.reuse, -R0.reuse ;  /* 0x000000039d9d7223 */ /* 0x180fe20000010800 */
[C---:B------:R-:W-:Y:S01]  /*16e40*/  ISETP.LT.OR P5, PT, R187.reuse, 0x9, P5 ;  /* 0x00000009bb00780c */ /* 0x040fe20002fa1670 */
[-CC-:B------:R-:W-:Y:S01]  /*16e50*/  FFMA.FTZ R160, R160, R3.reuse, -R0.reuse ;  /* 0x00000003a0a07223 */ /* 0x180fe20000010800 */
[----:B------:R-:W-:Y:S01]  /*16e60*/  ISETP.LT.OR P6, PT, R187, 0xa, P6 ;  /* 0x0000000abb00780c */ /* 0x000fe200037c1670 */
[-CC-:B------:R-:W-:Y:S01]  /*16e70*/  FFMA.FTZ R161, R161, R3.reuse, -R0.reuse ;  /* 0x00000003a1a17223 */ /* 0x180fe20000010800 */
[----:B------:R-:W-:Y:S01]  /*16e80*/  FSEL R158, R158, -INF , !P5 ;  /* 0xff8000009e9e7808 */ /* 0x000fe20006800000 */
[-CC-:B------:R-:W-:Y:S01]  /*16e90*/  FFMA.FTZ R164, R164, R3.reuse, -R0.reuse ;  /* 0x00000003a4a47223 */ /* 0x180fe20000010800 */
[----:B------:R-:W-:Y:S01]  /*16ea0*/  FSEL R159, R159, -INF , !P6 ;  /* 0xff8000009f9f7808 */ /* 0x000fe20007000000 */
[-CC-:B------:R-:W-:Y:S01]  /*16eb0*/  FFMA.FTZ R189, R189, R3.reuse, -R0.reuse ;  /* 0x00000003bdbd7223 */ /* 0x180fe20000010800 */
[----:B------:R-:W-:Y:S01]  /*16ec0*/  ISETP.GT.AND P6, PT, R188, 0x11, P4 ;  /* 0x00000011bc00780c */ /* 0x000fe200027c4270 */
        /* <DEDUP_REMOVED lines=9> */
[----:B------:R-:W-:Y:S01]  /*16f60*/  ISETP.GT.AND P6, PT, R188, 0x19, P4 ;  /* 0x00000019bc00780c */ /* 0x000fe200027c4270 */
[-CC-:B------:R-:W-:Y:S01]  /*16f70*/  FFMA.FTZ R177, R177, R3.reuse, -R0.reuse ;  /* 0x00000003b1b17223 */ /* 0x180fe20000010800 */
[----:B------:R-:W-:Y:S01]  /*16f80*/  FSEL R162, R162, -INF , !P5 ;  /* 0xff800000a2a27808 */ /* 0x000fe20006800000 */
[-CC-:B------:R-:W-:Y:S01]  /*16f90*/  FFMA.FTZ R180, R180, R3.reuse, -R0.reuse ;  /* 0x00000003b4b47223 */ /* 0x180fe20000010800 */
[----:B------:R-:W-:Y:S01]  /*16fa0*/  ISETP.LT.OR P6, PT, R187, 0x1a, P6 ;  /* 0x0000001abb00780c */ /* 0x000fe200037c1670 */
[----:B------:R-:W-:Y:S01]  /*16fb0*/  FFMA.FTZ R181, R181, R3, -R0 ;  /* 0x00000003b5b57223 */ /* 0x000fe20000010800 */
[----:B------:R-:W-:Y:S01]  /*16fc0*/  ISETP.GT.AND P5, PT, R188, 0x18, P4 ;  /* 0x00000018bc00780c */ /* 0x000fe200027a4270 */
[----:B------:R-:W-:Y:S01]  /*16fd0*/  MUFU.EX2 R152, R152 ;  /* 0x0000009800987308 */ /* 0x000fe20000000800 */
[----:B------:R-:W-:-:S02]  /*16fe0*/  FSEL R167, R167, -INF , !P6 ;  /* 0xff800000a7a77808 */ /* 0x000fc40007000000 */
[----:B------:R-:W-:Y:S02]  /*16ff0*/  ISETP.GT.AND P6, PT, R188, 0x21, P4 ;  /* 0x00000021bc00780c */ /* 0x000fe400027c4270 */
[C---:B------:R-:W-:Y:S02]  /*17000*/  ISETP.LT.OR P5, PT, R187.reuse, 0x19, P5 ;  /* 0x00000019bb00780c */ /* 0x040fe40002fa1670 */
[----:B------:R-:W-:Y:S01]  /*17010*/  ISETP.LT.OR P6, PT, R187, 0x22, P6 ;  /* 0x00000022bb00780c */ /* 0x000fe200037c1670 */
[----:B------:R-:W0:Y:S01]  /*17020*/  MUFU.EX2 R0, R2 ;  /* 0x0000000200007308 */ /* 0x000e220000000800 */
[----:B------:R-:W-:Y:S02]  /*17030*/  FSEL R166, R166, -INF , !P5 ;  /* 0xff800000a6a67808 */ /* 0x000fe40006800000 */
[----:B------:R-:W-:Y:S02]  /*17040*/  FSEL R171, R171, -INF , !P6 ;  /* 0xff800000abab7808 */ /* 0x000fe40007000000 */
[----:B------:R-:W-:-:S02]  /*17050*/  ISETP.GT.AND P6, PT, R188, 0x29, P4 ;  /* 0x00000029bc00780c */ /* 0x000fc400027c4270 */
[C---:B------:R-:W-:Y:S01]  /*17060*/  ISETP.GT.AND P5, PT, R188.reuse, 0x20, P4 ;  /* 0x00000020bc00780c */ /* 0x040fe200027a4270 */
[----:B------:R-:W1:Y:S01]  /*17070*/  MUFU.EX2 R153, R153 ;  /* 0x0000009900997308 */ /* 0x000e620000000800 */
[C---:B------:R-:W-:Y:S02]  /*17080*/  ISETP.LT.OR P6, PT, R187.reuse, 0x2a, P6 ;  /* 0x0000002abb00780c */ /* 0x040fe400037c1670 */
[----:B------:R-:W-:Y:S02]  /*17090*/  ISETP.LT.OR P5, PT, R187, 0x21, P5 ;  /* 0x00000021bb00780c */ /* 0x000fe40002fa1670 */
[----:B------:R-:W-:Y:S02]  /*170a0*/  FSEL R175, R175, -INF , !P6 ;  /* 0xff800000afaf7808 */ /* 0x000fe40007000000 */
[----:B------:R-:W-:Y:S01]  /*170b0*/  ISETP.GT.AND P6, PT, R188, RZ, P4 ;  /* 0x000000ffbc00720c */ /* 0x000fe200027c4270 */
[----:B------:R-:W3:Y:S01]  /*170c0*/  MUFU.EX2 R156, R156 ;  /* 0x0000009c009c7308 */ /* 0x000ee20000000800 */
[----:B------:R-:W-:Y:S01]  /*170d0*/  FSEL R170, R170, -INF , !P5 ;  /* 0xff800000aaaa7808 */ /* 0x000fe20006800000 */
[----:B0-----:R-:W-:Y:S01]  /*170e0*/  FFMA.FTZ R2, R0, R228, R152 ;  /* 0x000000e400027223 */ /* 0x001fe20000010098 */
[----:B------:R-:W-:-:S02]  /*170f0*/  ISETP.LT.OR P6, PT, R187, 0x1, P6 ;  /* 0x00000001bb00780c */ /* 0x000fc400037c1670 */
[----:B------:R-:W-:Y:S02]  /*17100*/  ISETP.GT.AND P5, PT, R188, 0x28, P4 ;  /* 0x00000028bc00780c */ /* 0x000fe400027a4270 */
[----:B------:R-:W-:Y:S01]  /*17110*/  FSEL R154, R154, -INF , !P6 ;  /* 0xff8000009a9a7808 */ /* 0x000fe20007000000 */
[----:B------:R-:W0:Y:S01]  /*17120*/  MUFU.EX2 R157, R157 ;  /* 0x0000009d009d7308 */ /* 0x000e220000000800 */
[----:B------:R-:W-:Y:S01]  /*17130*/  ISETP.LT.OR P5, PT, R187, 0x29, P5 ;  /* 0x00000029bb00780c */ /* 0x000fe20002fa1670 */
[----:B-1----:R-:W-:Y:S01]  /*17140*/  FADD.FTZ R2, R153, R2 ;  /* 0x0000000299027221 */ /* 0x002fe20000010000 */
[----:B------:R-:W-:Y:S02]  /*17150*/  FMNMX.FTZ R5, R154, R4, !PT ;  /* 0x000000049a057209 */ /* 0x000fe40007810000 */
[----:B------:R-:W-:Y:S02]  /*17160*/  FSEL R174, R174, -INF , !P5 ;  /* 0xff800000aeae7808 */ /* 0x000fe40006800000 */
[----:B------:R-:W-:Y:S01]  /*17170*/  FMNMX.FTZ R5, R155, R5, !PT ;  /* 0x000000059b057209 */ /* 0x000fe20007810000 */
[----:B------:R-:W1:Y:S01]  /*17180*/  MUFU.EX2 R160, R160 ;  /* 0x000000a000a07308 */ /* 0x000e620000000800 */
[----:B------:R-:W-:Y:S01]  /*17190*/  ISETP.GT.AND P5, PT, R188, 0x30, P4 ;  /* 0x00000030bc00780c */ /* 0x000fe200027a4270 */
[----:B---3--:R-:W-:Y:S01]  /*171a0*/  FADD.FTZ R2, R156, R2 ;  /* 0x000000029c027221 */ /* 0x008fe20000010000 */
[----:B------:R-:W-:-:S02]  /*171b0*/  FMNMX.FTZ R5, R158, R5, !PT ;  /* 0x000000059e057209 */ /* 0x000fc40007810000 */
[----:B------:R-:W-:Y:S02]  /*171c0*/  ISETP.LT.OR P5, PT, R187, 0x31, P5 ;  /* 0x00000031bb00780c */ /* 0x000fe40002fa1670 */
[----:B------:R-:W-:Y:S01]  /*171d0*/  FMNMX.FTZ R5, R159, R5, !PT ;  /* 0x000000059f057209 */ /* 0x000fe20007810000 */
[----:B------:R-:W3:Y:S01]  /*171e0*/  MUFU.EX2 R161, R161 ;  /* 0x000000a100a17308 */ /* 0x000ee20000000800 */
[----:B------:R-:W-:Y:S01]  /*171f0*/  FSEL R178, R178, -INF , !P5 ;  /* 0xff800000b2b27808 */ /* 0x000fe20006800000 */
[----:B0-----:R-:W-:Y:S01]  /*17200*/  FADD.FTZ R2, R157, R2 ;  /* 0x000000029d027221 */ /* 0x001fe20000010000 */
[----:B------:R-:W-:Y:S02]  /*17210*/  FMNMX.FTZ R5, R162, R5, !PT ;  /* 0x00000005a2057209 */ /* 0x000fe40007810000 */
[C---:B------:R-:W-:Y:S02]  /*17220*/  ISETP.GT.AND P5, PT, R188.reuse, 0x31, P4 ;  /* 0x00000031bc00780c */ /* 0x040fe400027a4270 */
[----:B------:R-:W-:Y:S01]  /*17230*/  FMNMX.FTZ R5, R163, R5, !PT ;  /* 0x00000005a3057209 */ /* 0x000fe20007810000 */
[----:B------:R-:W-:Y:S01]  /*17240*/  MUFU.EX2 R164, R164 ;  /* 0x000000a400a47308 */ /* 0x000fe20000000800 */
[----:B------:R-:W-:Y:S01]  /*17250*/  ISETP.GT.AND P6, PT, R188, 0x38, P4 ;  /* 0x00000038bc00780c */ /* 0x000fe200027c4270 */
[----:B-1----:R-:W-:Y:S01]  /*17260*/  FADD.FTZ R2, R160, R2 ;  /* 0x00000002a0027221 */ /* 0x002fe20000010000 */
[----:B------:R-:W-:-:S02]  /*17270*/  FMNMX.FTZ R5, R166, R5, !PT ;  /* 0x00000005a6057209 */ /* 0x000fc40007810000 */
[----:B------:R-:W-:Y:S02]  /*17280*/  ISETP.LT.OR P5, PT, R187, 0x32, P5 ;  /* 0x00000032bb00780c */ /* 0x000fe40002fa1670 */
[----:B------:R-:W-:Y:S01]  /*17290*/  FMNMX.FTZ R5, R167, R5, !PT ;  /* 0x00000005a7057209 */ /* 0x000fe20007810000 */
[----:B------:R-:W0:Y:S01]  /*172a0*/  MUFU.EX2 R189, R189 ;  /* 0x000000bd00bd7308 */ /* 0x000e220000000800 */
[----:B------:R-:W-:Y:S01]  /*172b0*/  ISETP.GT.AND P4, PT, R188, 0x39, P4 ;  /* 0x00000039bc00780c */ /* 0x000fe20002784270 */
[----:B---3--:R-:W-:Y:S01]  /*172c0*/  FADD.FTZ R2, R161, R2 ;  /* 0x00000002a1027221 */ /* 0x008fe20000010000 */
[----:B------:R-:W-:Y:S02]  /*172d0*/  FMNMX.FTZ R5, R170, R5, !PT ;  /* 0x00000005aa057209 */ /* 0x000fe40007810000 */
[----:B------:R-:W-:Y:S02]  /*172e0*/  ISETP.LT.OR P6, PT, R187, 0x39, P6 ;  /* 0x00000039bb00780c */ /* 0x000fe400037c1670 */
[----:B------:R-:W-:Y:S01]  /*172f0*/  FMNMX.FTZ R5, R171, R5, !PT ;  /* 0x00000005ab057209 */ /* 0x000fe20007810000 */
[----:B------:R-:W-:Y:S01]  /*17300*/  MUFU.EX2 R168, R168 ;  /* 0x000000a800a87308 */ /* 0x000fe20000000800 */
[----:B------:R-:W-:-:S02]  /*17310*/  FSEL R179, R179, -INF , !P5 ;  /* 0xff800000b3b37808 */ /* 0x000fc40006800000 */
[----:B------:R-:W-:Y:S02]  /*17320*/  FMNMX.FTZ R5, R174, R5, !PT ;  /* 0x00000005ae057209 */ /* 0x000fe40007810000 */
[----:B------:R-:W-:Y:S02]  /*17330*/  ISETP.LT.OR P4, PT, R187, 0x3a, P4 ;  /* 0x0000003abb00780c */ /* 0x000fe40002781670 */
[----:B------:R-:W-:Y:S01]  /*17340*/  FMNMX.FTZ R5, R175, R5, !PT ;  /* 0x00000005af057209 */ /* 0x000fe20007810000 */
[----:B------:R-:W1:Y:S01]  /*17350*/  MUFU.EX2 R169, R169 ;  /* 0x000000a900a97308 */ /* 0x000e620000000800 */
[----:B------:R-:W-:Y:S02]  /*17360*/  FSEL R182, R182, -INF , !P6 ;  /* 0xff800000b6b67808 */ /* 0x000fe40007000000 */
[----:B------:R-:W-:Y:S02]  /*17370*/  FMNMX.FTZ R5, R178, R5, !PT ;  /* 0x00000005b2057209 */ /* 0x000fe40007810000 */
[----:B------:R-:W-:-:S02]  /*17380*/  FSEL R183, R183, -INF , !P4 ;  /* 0xff800000b7b77808 */ /* 0x000fc40006000000 */
[----:B------:R-:W-:Y:S01]  /*17390*/  FMNMX.FTZ R5, R179, R5, !PT ;  /* 0x00000005b3057209 */ /* 0x000fe20007810000 */
[----:B------:R-:W-:Y:S01]  /*173a0*/  MUFU.EX2 R172, R172 ;  /* 0x000000ac00ac7308 */ /* 0x000fe20000000800 */
[----:B------:R-:W-:Y:S02]  /*173b0*/  F2FP.F16.F32.PACK_AB R196, R153, R152 ;  /* 0x0000009899c4723e */ /* 0x000fe400000000ff */
[----:B------:R-:W-:Y:S02]  /*173c0*/  FMNMX.FTZ R5, R182, R5, !PT ;  /* 0x00000005b6057209 */ /* 0x000fe40007810000 */
[----:B0-----:R-:W-:Y:S02]  /*173d0*/  F2FP.F16.F32.PACK_AB R194, R189, R164 ;  /* 0x000000a4bdc2723e */ /* 0x001fe400000000ff */
[----:B------:R-:W-:Y:S01]  /*173e0*/  FMNMX.FTZ R5, R183, R5, !PT ;  /* 0x00000005b7057209 */ /* 0x000fe20007810000 */
[----:B------:R-:W0:Y:S01]  /*173f0*/  MUFU.EX2 R173, R173 ;  /* 0x000000ad00ad7308 */ /* 0x000e220000000800 */
[----:B------:R-:W-:-:S02]  /*17400*/  F2FP.F16.F32.PACK_AB R198, R157, R156 ;  /* 0x0000009c9dc6723e */ /* 0x000fc400000000ff */
[----:B------:R-:W-:Y:S01]  /*17410*/  F2FP.F16.F32.PACK_AB R192, R161, R160 ;  /* 0x000000a0a1c0723e */ /* 0x000fe200000000ff */
[----:B------:R-:W3:Y:S01]  /*17420*/  SHFL.BFLY PT, R22, R5, 0x2, 0x1f ;  /* 0x0c401f0005167f89 */ /* 0x000ee200000e0000 */
[----:B-1----:R-:W-:-:S03]  /*17430*/  F2FP.F16.F32.PACK_AB R188, R169, R168 ;  /* 0x000000a8a9bc723e */ /* 0x002fc600000000ff */
[----:B------:R-:W-:Y:S08]  /*17440*/  MUFU.EX2 R176, R176 ;  /* 0x000000b000b07308 */ /* 0x000ff00000000800 */
[----:B------:R-:W1:Y:S01]  /*17450*/  MUFU.EX2 R177, R177 ;  /* 0x000000b100b17308 */ /* 0x000e620000000800 */
[----:B0-----:R-:W-:-:S07]  /*17460*/  F2FP.F16.F32.PACK_AB R190, R173, R172 ;  /* 0x000000acadbe723e */ /* 0x001fce00000000ff */
[----:B------:R-:W-:Y:S01]  /*17470*/  MUFU.EX2 R180, R180 ;  /* 0x000000b400b47308 */ /* 0x000fe20000000800 */
[----:B---3--:R-:W-:-:S07]  /*17480*/  FMNMX.FTZ R5, R5, R22, !PT ;  /* 0x0000001605057209 */ /* 0x008fce0007810000 */
[----:B------:R-:W0:Y:S01]  /*17490*/  MUFU.EX2 R181, R181 ;  /* 0x000000b500b57308 */ /* 0x000e220000000800 */
[----:B------:R-:W3:Y:S01]  /*174a0*/  SHFL.BFLY PT, R152, R5, 0x1, 0x1f ;  /* 0x0c201f0005987f89 */ /* 0x000ee200000e0000 */
[----:B-1----:R-:W-:Y:S02]  /*174b0*/  F2FP.F16.F32.PACK_AB R184, R177, R176 ;  /* 0x000000b0b1b8723e */ /* 0x002fe400000000ff */
[----:B0-----:R-:W-:Y:S02]  /*174c0*/  F2FP.F16.F32.PACK_AB R186, R181, R180 ;  /* 0x000000b4b5ba723e */ /* 0x001fe400000000ff */
[----:B---3--:R-:W-:-:S04]  /*174d0*/  FMNMX.FTZ R152, R5, R152, !PT ;  /* 0x0000009805987209 */ /* 0x008fc80007810000 */
[C---:B------:R-:W-:Y:S01]  /*174e0*/  FSETP.NEU.FTZ.AND P4, PT, R152.reuse, -INF , PT ;  /* 0xff8000009800780b */ /* 0x040fe20003f9d000 */
[----:B------:R-:W-:-:S03]  /*174f0*/  FMUL.FTZ R5, R152, R3 ;  /* 0x0000000398057220 */ /* 0x000fc60000410000 */
[----:B------:R-:W-:Y:S02]  /*17500*/  FSEL R22, R152, RZ, P4 ;  /* 0x000000ff98167208 */ /* 0x000fe40002000000 */
[----:B------:R-:W-:Y:S02]  /*17510*/  FSEL R5, R5, RZ, P4 ;  /* 0x000000ff05057208 */ /* 0x000fe40002000000 */
[----:B--2---:R-:W-:Y:S01]  /*17520*/  ISETP.GT.AND P4, PT, R23, R219, PT ;  /* 0x000000db1700720c */ /* 0x004fe20003f84270 */
[----:B------:R-:W-:Y:S01]  /*17530*/  FADD.FTZ R22, -R22, R4 ;  /* 0x0000000416167221 */ /* 0x000fe20000010100 */
[----:B------:R-:W-:Y:S01]  /*17540*/  FADD.FTZ R4, R164, R2 ;  /* 0x00000002a4047221 */ /* 0x000fe20000010000 */
[-CC-:B------:R-:W-:Y:S01]  /*17550*/  FFMA.FTZ R154, R154, R3.reuse, -R5.reuse ;  /* 0x000000039a9a7223 */ /* 0x180fe20000010805 */
[-CC-:B------:R-:W-:Y:S01]  /*17560*/  FFMA.FTZ R155, R155, R3.reuse, -R5.reuse ;  /* 0x000000039b9b7223 */ /* 0x180fe20000010805 */
[-C--:B------:R-:W-:Y:S01]  /*17570*/  FMUL.FTZ R22, R22, R3.reuse ;  /* 0x0000000316167220 */ /* 0x080fe20000410000 */
[-CC-:B------:R-:W-:Y:S01]  /*17580*/  FFMA.FTZ R158, R158, R3.reuse, -R5.reuse ;  /* 0x000000039e9e7223 */ /* 0x180fe20000010805 */
[-CC-:B------:R-:W-:Y:S01]  /*17590*/  FFMA.FTZ R159, R159, R3.reuse, -R5.reuse ;  /* 0x000000039f9f7223 */ /* 0x180fe20000010805 */
[-CC-:B------:R-:W-:Y:S01]  /*175a0*/  FFMA.FTZ R162, R162, R3.reuse, -R5.reuse ;  /* 0x00000003a2a27223 */ /* 0x180fe20000010805 */
[----:B------:R-:W-:Y:S01]  /*175b0*/  MUFU.EX2 R154, R154 ;  /* 0x0000009a009a7308 */ /* 0x000fe20000000800 */
[-CC-:B------:R-:W-:Y:S01]  /*175c0*/  FFMA.FTZ R163, R163, R3.reuse, -R5.reuse ;  /* 0x00000003a3a37223 */ /* 0x180fe20000010805 */
[-CC-:B------:R-:W-:Y:S01]  /*175d0*/  FFMA.FTZ R166, R166, R3.reuse, -R5.reuse ;  /* 0x00000003a6a67223 */ /* 0x180fe20000010805 */
[-CC-:B------:R-:W-:Y:S01]  /*175e0*/  FFMA.FTZ R167, R167, R3.reuse, -R5.reuse ;  /* 0x00000003a7a77223 */ /* 0x180fe20000010805 */
[-CC-:B------:R-:W-:Y:S01]  /*175f0*/  FFMA.FTZ R170, R170, R3.reuse, -R5.reuse ;  /* 0x00000003aaaa7223 */ /* 0x180fe20000010805 */
[-CC-:B------:R-:W-:Y:S01]  /*17600*/  FFMA.FTZ R171, R171, R3.reuse, -R5.reuse ;  /* 0x00000003abab7223 */ /* 0x180fe20000010805 */
[-CC-:B------:R-:W-:Y:S01]  /*17610*/  FFMA.FTZ R174, R174, R3.reuse, -R5.reuse ;  /* 0x00000003aeae7223 */ /* 0x180fe20000010805 */
[-CC-:B------:R-:W-:Y:S01]  /*17620*/  FFMA.FTZ R175, R175, R3.reuse, -R5.reuse ;  /* 0x00000003afaf7223 */ /* 0x180fe20000010805 */
[----:B------:R0:W1:Y:S01]  /*17630*/  MUFU.EX2 R2, R22 ;  /* 0x0000001600027308 */ /* 0x0000620000000800 */
[-CC-:B------:R-:W-:Y:S01]  /*17640*/  FFMA.FTZ R178, R178, R3.reuse, -R5.reuse ;  /* 0x00000003b2b27223 */ /* 0x180fe20000010805 */
[----:B------:R-:W-:Y:S01]  /*17650*/  FADD.FTZ R4, R189, R4 ;  /* 0x00000004bd047221 */ /* 0x000fe20000010000 */
[-CC-:B------:R-:W-:Y:S01]  /*17660*/  FFMA.FTZ R179, R179, R3.reuse, -R5.reuse ;  /* 0x00000003b3b37223 */ /* 0x180fe20000010805 */
[-CC-:B------:R-:W-:Y:S01]  /*17670*/  FFMA.FTZ R182, R182, R3.reuse, -R5.reuse ;  /* 0x00000003b6b67223 */ /* 0x180fe20000010805 */
[----:B------:R-:W-:Y:S01]  /*17680*/  FFMA.FTZ R5, R183, R3, -R5 ;  /* 0x00000003b7057223 */ /* 0x000fe20000010805 */
[----:B------:R-:W-:Y:S01]  /*17690*/  FADD.FTZ R4, R168, R4 ;  /* 0x00000004a8047221 */ /* 0x000fe20000010000 */
[----:B------:R-:W-:Y:S01]  /*176a0*/  VIADD R23, R23, 0xffffffff ;  /* 0xffffffff17177836 */ /* 0x000fe20000000000 */
[----:B------:R-:W2:Y:S01]  /*176b0*/  MUFU.EX2 R155, R155 ;  /* 0x0000009b009b7308 */ /* 0x000ea20000000800 */
[----:B------:R-:W-:-:S02]  /*176c0*/  IMAD.MOV.U32 R219, RZ, RZ, R230 ;  /* 0x000000ffffdb7224 */ /* 0x000fc400078e00e6 */
[----:B------:R-:W-:Y:S01]  /*176d0*/  FADD.FTZ R4, R169, R4 ;  /* 0x00000004a9047221 */ /* 0x000fe20000010000 */
[----:B0-----:R-:W-:-:S03]  /*176e0*/  IMAD.MOV.U32 R22, RZ, RZ, R231 ;  /* 0x000000ffff167224 */ /* 0x001fc600078e00e7 */
[----:B------:R-:W-:Y:S01]  /*176f0*/  FADD.FTZ R4, R172, R4 ;  /* 0x00000004ac047221 */ /* 0x000fe20000010000 */
[----:B------:R-:W0:Y:S01]  /*17700*/  MUFU.EX2 R158, R158 ;  /* 0x0000009e009e7308 */ /* 0x000e220000000800 */
[----:B-1----:R-:W-:Y:S02]  /*17710*/  FFMA.FTZ R227, R2, R227, R154 ;  /* 0x000000e302e37223 */ /* 0x002fe4000001009a */
[----:B------:R-:W-:-:S04]  /*17720*/  FADD.FTZ R4, R173, R4 ;  /* 0x00000004ad047221 */ /* 0x000fc80000010000 */
[----:B------:R-:W-:Y:S01]  /*17730*/  FADD.FTZ R4, R176, R4 ;  /* 0x00000004b0047221 */ /* 0x000fe20000010000 */
[----:B------:R-:W1:Y:S01]  /*17740*/  MUFU.EX2 R159, R159 ;  /* 0x0000009f009f7308 */ /* 0x000e620000000800 */
[----:B--2---:R-:W-:Y:S02]  /*17750*/  FADD.FTZ R227, R155, R227 ;  /* 0x000000e39be37221 */ /* 0x004fe40000010000 */
[----:B------:R-:W-:Y:S01]  /*17760*/  FADD.FTZ R4, R177, R4 ;  /* 0x00000004b1047221 */ /* 0x000fe20000010000 */
[----:B------:R-:W-:-:S03]  /*17770*/  F2FP.F16.F32.PACK_AB R197, R155, R154 ;  /* 0x0000009a9bc5723e */ /* 0x000fc600000000ff */
[----:B------:R-:W-:Y:S01]  /*17780*/  FADD.FTZ R4, R180, R4 ;  /* 0x00000004b4047221 */ /* 0x000fe20000010000 */
[----:B------:R-:W2:Y:S01]  /*17790*/  MUFU.EX2 R162, R162 ;  /* 0x000000a200a27308 */ /* 0x000ea20000000800 */
[----:B0-----:R-:W-:Y:S02]  /*177a0*/  FADD.FTZ R227, R158, R227 ;  /* 0x000000e39ee37221 */ /* 0x001fe40000010000 */
[----:B------:R-:W-:Y:S01]  /*177b0*/  FADD.FTZ R228, R181, R4 ;  /* 0x00000004b5e47221 */ /* 0x000fe20000010000 */
[----:B------:R-:W-:-:S04]  /*177c0*/  MOV R4, R152 ;  /* 0x0000009800047202 */ /* 0x000fc80000000f00 */
[----:B------:R-:W0:Y:S01]  /*177d0*/  MUFU.EX2 R163, R163 ;  /* 0x000000a300a37308 */ /* 0x000e220000000800 */
[C---:B-1----:R-:W-:Y:S01]  /*177e0*/  FADD.FTZ R227, R159.reuse, R227 ;  /* 0x000000e39fe37221 */ /* 0x042fe20000010000 */
[----:B------:R-:W-:-:S06]  /*177f0*/  F2FP.F16.F32.PACK_AB R199, R159, R158 ;  /* 0x0000009e9fc7723e */ /* 0x000fcc00000000ff */
        /* <DEDUP_REMOVED lines=24> */
[----:B------:R-:W-:-:S03]  /*17980*/  F2FP.F16.F32.PACK_AB R185, R179, R178 ;  /* 0x000000b2b3b9723e */ /* 0x000fc600000000ff */
[----:B0-----:R-:W-:-:S04]  /*17990*/  FADD.FTZ R227, R182, R227 ;  /* 0x000000e3b6e37221 */ /* 0x001fc80000010000 */
[C---:B-1----:R-:W-:Y:S01]  /*179a0*/  FADD.FTZ R227, R5.reuse, R227 ;  /* 0x000000e305e37221 */ /* 0x042fe20000010000 */
[----:B------:R-:W-:Y:S01]  /*179b0*/  F2FP.F16.F32.PACK_AB R187, R5, R182 ;  /* 0x000000b605bb723e */ /* 0x000fe200000000ff */
[----:B------:R-:W-:Y:S01]  /*179c0*/  IMAD.MOV.U32 R5, RZ, RZ, R165 ;  /* 0x000000ffff057224 */ /* 0x000fe200078e00a5 */
[----:B------:R-:W-:Y:S06]  /*179d0*/  @P4 BRA `(.L_x_1975) ;  /* 0xffffffd000f84947 */ /* 0x000fec000383ffff */
[----:B------:R-:W-:Y:S05]  /*179e0*/  BSYNC B1 ;  /* 0x0000000000017941 */ /* 0x000fea0003800000 */
.L_x_1956:
[----:B------:R-:W-:Y:S02]  /*179f0*/  IMAD.MOV.U32 R4, RZ, RZ, R152 ;  /* 0x000000ffff047224 */ /* 0x000fe400078e0098 */
[----:B------:R-:W-:Y:S02]  /*17a00*/  IMAD.MOV.U32 R5, RZ, RZ, R165 ;  /* 0x000000ffff057224 */ /* 0x000fe400078e00a5 */
[----:B------:R-:W-:Y:S02]  /*17a10*/  IMAD.MOV.U32 R22, RZ, RZ, R231 ;  /* 0x000000ffff167224 */ /* 0x000fe400078e00e7 */
[----:B------:R-:W-:-:S07]  /*17a20*/  IMAD.MOV.U32 R219, RZ, RZ, R230 ;  /* 0x000000ffffdb7224 */ /* 0x000fce00078e00e6 */
.L_x_1955:
[----:B------:R-:W-:Y:S05]  /*17a30*/  BSYNC B0 ;  /* 0x0000000000007941 */ /* 0x000fea0003800000 */
.L_x_1954:
[----:B------:R-:W2:Y:S01]  /*17a40*/  LDL R153, [R1+0x2c] ;  /* 0x00002c0001997983 */ /* 0x000ea20000100800 */
[----:B------:R-:W0:Y:S08]  /*17a50*/  LDC R152, c[0x0][0x448] ;  /* 0x00011200ff987b82 */ /* 0x000e300000000800 */
[----:B------:R-:W1:Y:S01]  /*17a60*/  LDC R155, c[0x0][0x9e4] ;  /* 0x00027900ff9b7b82 */ /* 0x000e620000000800 */
[----:B0-----:R-:W-:-:S02]  /*17a70*/  ISETP.NE.AND P5, PT, R152, 0x1, PT ;  /* 0x000000019800780c */ /* 0x001fc40003fa5270 */
[----:B-1----:R-:W-:-:S11]  /*17a80*/  ISETP.GE.AND P6, PT, R155, 0x1, PT ;  /* 0x000000019b00780c */ /* 0x002fd60003fc6270 */
[----:B------:R-:W0:Y:S08]  /*17a90*/  @P5 LDC R154, c[0x0][0x44c] ;  /* 0x00011300ff9a5b82 */ /* 0x000e300000000800 */
[----:B------:R-:W1:Y:S01]  /*17aa0*/  @P5 LDC R152, c[0x0][0x450] ;  /* 0x00011400ff985b82 */ /* 0x000e620000000800 */
[----:B--2---:R-:W-:-:S04]  /*17ab0*/  VIADD R153, R153, 0x7f ;  /* 0x0000007f99997836 */ /* 0x004fc80000000000 */
[----:B0-----:R-:W-:-:S05]  /*17ac0*/  @P5 IMAD.HI.U32 R154, R153, R154, RZ ;  /* 0x0000009a999a5227 */ /* 0x001fca00078e00ff */
[----:B-1----:R-:W-:Y:S02]  /*17ad0*/  @P5 SHF.R.U32.HI R153, RZ, R152, R154 ;  /* 0x00000098ff995219 */ /* 0x002fe4000001169a */
[----:B------:R-:W-:-:S04]  /*17ae0*/  IADD3 R152, R221, 0x1, -R220 ;  /* 0x00000001dd987810 */ /* 0x000fc80007ffe8dc */
[----:B------:R-:W-:-:S05]  /*17af0*/  IADD3 R153, R152, R153, RZ ;  /* 0x0000009998997210 */ /* 0x000fca0007ffe0ff */
[----:B------:R-:W-:Y:S01]  /*17b00*/  IMAD.IADD R232, R153, 0x1, -R232 ;  /* 0x0000000199e87824 */ /* 0x000fe200078e0ae8 */
[----:B------:R-:W-:Y:S06]  /*17b10*/  @!P6 BRA `(.L_x_1976) ;  /* 0x000000000048e947 */ /* 0x000fec0003800000 */
[----:B------:R-:W-:Y:S01]  /*17b20*/  IMAD.MOV.U32 R154, RZ, RZ, R153 ;  /* 0x000000ffff9a7224 */ /* 0x000fe200078e0099 */
[----:B------:R-:W-:Y:S04]  /*17b30*/  BSSY B0, `(.L_x_1977) ;  /* 0x000000e000007945 */ /* 0x000fe80003800000 */
        /* <DEDUP_REMOVED lines=9> */
.L_x_1978:
[----:B------:R-:W-:-:S13]  /*17bd0*/  ISETP.NE.AND P2, PT, R155, 0x1, PT ;  /* 0x000000019b00780c */ /* 0x000fda0003f45270 */
[----:B------:R-:W0:Y:S02]  /*17be0*/  @P2 LDC.64 R152, c[0x0][0x9e8] ;  /* 0x00027a00ff982b82 */ /* 0x000e240000000a00 */
[----:B0-----:R-:W-:-:S05]  /*17bf0*/  @P2 IMAD.HI.U32 R152, R154, R152, RZ ;  /* 0x000000989a982227 */ /* 0x001fca00078e00ff */
[----:B------:R-:W-:-:S07]  /*17c00*/  @P2 SHF.R.U32.HI R154, RZ, R153, R152 ;  /* 0x00000099ff9a2219 */ /* 0x000fce0000011698 */
.L_x_1979:
[----:B------:R-:W-:Y:S05]  /*17c10*/  BSYNC B0 ;  /* 0x0000000000007941 */ /* 0x000fea0003800000 */
.L_x_1977:
[----:B------:R-:W-:-:S05]  /*17c20*/  IMAD R154, R154, R155, RZ ;  /* 0x0000009b9a9a7224 */ /* 0x000fca00078e02ff */
[----:B------:R-:W-:-:S07]  /*17c30*/  VIMNMX R232, R232, R154, !PT ;  /* 0x0000009ae8e87248 */ /* 0x000fce0007fe0100 */
.L_x_1976:
[----:B------:R-:W2:Y:S01]  /*17c40*/  LDL R153, [R1+0x4c] ;  /* 0x00004c0001997983 */ /* 0x000ea20000100800 */
[----:B------:R-:W-:Y:S01]  /*17c50*/  VIADD R232, R232, 0x3f ;  /* 0x0000003fe8e87836 */ /* 0x000fe20000000000 */
[----:B------:R-:W-:Y:S04]  /*17c60*/  BSSY B0, `(.L_x_1980) ;  /* 0x0000222000007945 */ /* 0x000fe80003800000 */
[----:B------:R-:W-:-:S04]  /*17c70*/  SHF.R.S32.HI R152, RZ, 0x1f, R232 ;  /* 0x0000001fff987819 */ /* 0x000fc800000114e8 */
[----:B------:R-:W-:-:S04]  /*17c80*/  LEA.HI R152, R152, R232, RZ, 0x6 ;  /* 0x000000e898987211 */ /* 0x000fc800078f30ff */
[----:B------:R-:W-:-:S04]  /*17c90*/  SHF.R.S32.HI R152, RZ, 0x6, R152 ;  /* 0x00000006ff987819 */ /* 0x000fc80000011498 */
[----:B--2---:R-:W-:-:S04]  /*17ca0*/  VIMNMX R153, R153, R152, !PT ;  /* 0x0000009899997248 */ /* 0x004fc80007fe0100 */
[----:B------:R-:W-:Y:S01]  /*17cb0*/  ISETP.GE.AND P2, PT, R23, R153, PT ;  /* 0x000000991700720c */ /* 0x000fe20003f46270 */
[----:B------:R0:W-:-:S12]  /*17cc0*/  STL [R1+0x34], R153 ;  /* 0x0000349901007387 */ /* 0x0001d80000100800 */
[----:B0-----:R-:W-:Y:S05]  /*17cd0*/  @!P2 BRA `(.L_x_1981) ;  /* 0x000000200068a947 */ /* 0x001fea0003800000 */
[----:B------:R-:W-:Y:S01]  /*17ce0*/  BSSY B1, `(.L_x_1982) ;  /* 0x0000218000017945 */ /* 0x000fe20003800000 */
[----:B------:R-:W-:Y:S01]  /*17cf0*/  MOV R232, R23 ;  /* 0x0000001700e87202 */ /* 0x000fe20000000f00 */
[----:B------:R-:W-:Y:S02]  /*17d00*/  IMAD.MOV.U32 R231, RZ, RZ, R4 ;  /* 0x000000ffffe77224 */ /* 0x000fe400078e0004 */
[----:B------:R-:W-:Y:S02]  /*17d10*/  IMAD.MOV.U32 R230, RZ, RZ, R5 ;  /* 0x000000ffffe67224 */ /* 0x000fe400078e0005 */
[----:B------:R-:W-:Y:S02]  /*17d20*/  IMAD.MOV.U32 R23, RZ, RZ, R219 ;  /* 0x000000ffff177224 */ /* 0x000fe400078e00db */
[----:B------:R-:W-:-:S07]  /*17d30*/  IMAD.MOV.U32 R236, RZ, RZ, R22 ;  /* 0x000000ffffec7224 */ /* 0x000fce00078e0016 */
.L_x_1993:
[----:B------:R-:W-:-:S05]  /*17d40*/  VIADD R22, R236, 0x1 ;  /* 0x00000001ec167836 */ /* 0x000fca0000000000 */
[----:B------:R-:W-:-:S04]  /*17d50*/  ISETP.NE.AND P2, PT, R22, 0x2, PT ;  /* 0x000000021600780c */ /* 0x000fc80003f45270 */
[----:B------:R-:W-:Y:S02]  /*17d60*/  SEL R219, RZ, 0x1, P2 ;  /* 0x00000001ffdb7807 */ /* 0x000fe40001000000 */
[----:B------:R-:W-:Y:S02]  /*17d70*/  SEL R22, R22, RZ, P2 ;  /* 0x000000ff16167207 */ /* 0x000fe40001000000 */
[----:B------:R-:W-:Y:S01]  /*17d80*/  LOP3.LUT R219, R23, R219, RZ, 0x3c, !PT ;  /* 0x000000db17db7212 */ /* 0x000fe200078e3cff */
[----:B------:R-:W-:Y:S06]  /*17d90*/  @!P0 BRA `(.L_x_1983) ;  /* 0x0000000000048947 */ /* 0x000fec0003800000 */
[----:B------:R-:W-:Y:S01]  /*17da0*/  BPT.TRAP 0x1 ;  /* 0x000000040000795c */ /* 0x000fe20000300000 */
.L_x_1983:
[----:B------:R-:W-:Y:S01]  /*17db0*/  IMAD R5, R22, 0x8, R16 ;  /* 0x0000000816057824 */ /* 0x000fe200078e0210 */
[----:B------:R-:W-:-:S04]  /*17dc0*/  SHF.L.U32 R153, R219, 0x1f, RZ ;  /* 0x0000001fdb997819 */ /* 0x000fc800000006ff */
[----:B------:R0:W1:Y:S01]  /*17dd0*/  SYNCS.PHASECHK.TRANS64.TRYWAIT P2, [R5+URZ+0x30830], R153 ;  /* 0x03083099050075a7 */ /* 0x000062000804017f */
[----:B------:R-:W-:Y:S05]  /*17de0*/  @!P0 BRA `(.L_x_1984) ;  /* 0x0000000000048947 */ /* 0x000fea0003800000 */
[----:B------:R-:W-:Y:S01]  /*17df0*/  BPT.TRAP 0x1 ;  /* 0x000000040000795c */ /* 0x000fe20000300000 */
.L_x_1984:
[----:B------:R-:W2:Y:S01]  /*17e00*/  LDL R3, [R1+0x20] ;  /* 0x0000200001037983 */ /* 0x000ea20000100800 */
[----:B------:R-:W-:Y:S01]  /*17e10*/  BSSY B2, `(.L_x_1985) ;  /* 0x0000007000027945 */ /* 0x000fe20003800000 */
[----:B--2---:R-:W-:-:S04]  /*17e20*/  IMAD R4, R22, 0x800, R3 ;  /* 0x0000080016047824 */ /* 0x004fc800078e0203 */
[C---:B------:R-:W-:Y:S01]  /*17e30*/  VIADD R3, R4.reuse, 0x4 ;  /* 0x0000000404037836 */ /* 0x040fe20000000000 */
[----:B------:R-:W-:Y:S01]  /*17e40*/  IADD3 R152, R4, 0x2, RZ ;  /* 0x0000000204987810 */ /* 0x000fe20007ffe0ff */
[----:B-1----:R-:W-:Y:S06]  /*17e50*/  @P2 BRA `(.L_x_1986) ;  /* 0x0000000000082947 */ /* 0x002fec0003800000 */
[----:B------:R-:W1:Y:S02]  /*17e60*/  SYNCS.PHASECHK.TRANS64.TRYWAIT P2, [R5+URZ+0x30830], R153 ;  /* 0x03083099050075a7 */ /* 0x000e64000804017f */
[----:B-1----:R-:W-:Y:S05]  /*17e70*/  @!P2 BRA `(.L_x_1987) ;  /* 0x000001340030a947 */ /* 0x002fea0003800000 */
.L_x_1986:
[----:B------:R-:W-:Y:S05]  /*17e80*/  BSYNC B2 ;  /* 0x0000000000027941 */ /* 0x000fea0003800000 */
.L_x_1985:
[----:B------:R-:W-:Y:S01]  /*17e90*/  R2UR UR4, R152 ;  /* 0x00000000980472ca */ /* 0x000fe200000e0000 */
[----:B------:R-:W-:Y:S01]  /*17ea0*/  IMAD.MOV.U32 R152, RZ, RZ, R3 ;  /* 0x000000ffff987224 */ /* 0x000fe200078e0003 */
[----:B------:R2:W-:Y:S01]  /*17eb0*/  STL [R1+0xbc], R18 ;  /* 0x0000bc1201007387 */ /* 0x0005e20000100800 */
[----:B01----:R-:W-:Y:S01]  /*17ec0*/  IMAD.MOV.U32 R153, RZ, RZ, 0x40000040 ;  /* 0x40000040ff997424 */ /* 0x003fe200078e00ff */
[----:B------:R-:W-:Y:S01]  /*17ed0*/  MOV R161, UR39 ;  /* 0x0000002700a17c02 */ /* 0x000fe20008000f00 */
[C---:B------:R-:W-:Y:S01]  /*17ee0*/  VIADD R154, R4.reuse, 0x6 ;  /* 0x00000006049a7836 */ /* 0x040fe20000000000 */
[----:B------:R0:W-:Y:S01]  /*17ef0*/  STL [R1+0xb8], R17 ;  /* 0x0000b81101007387 */ /* 0x0001e20000100800 */
[----:B------:R-:W-:Y:S01]  /*17f00*/  VIADD R156, R4, 0x204 ;  /* 0x00000204049c7836 */ /* 0x000fe20000000000 */
[C---:B------:R-:W-:Y:S01]  /*17f10*/  R2UR UR39, R153.reuse ;  /* 0x00000000992772ca */ /* 0x040fe200000e0000 */
[----:B------:R-:W-:Y:S01]  /*17f20*/  IMAD.MOV.U32 R5, RZ, RZ, 0x40000040 ;  /* 0x40000040ff057424 */ /* 0x000fe200078e00ff */
[----:B------:R-:W-:Y:S01]  /*17f30*/  R2UR UR5, R153 ;  /* 0x00000000990572ca */ /* 0x000fe200000e0000 */
[----:B------:R1:W-:Y:S01]  /*17f40*/  STL [R1+0xb4], R16 ;  /* 0x0000b41001007387 */ /* 0x0003e20000100800 */
[----:B--2---:R-:W-:Y:S01]  /*17f50*/  MOV R18, UR38 ;  /* 0x0000002600127c02 */ /* 0x004fe20008000f00 */
[----:B------:R-:W-:Y:S01]  /*17f60*/  IMAD.MOV.U32 R155, RZ, RZ, 0x40000040 ;  /* 0x40000040ff9b7424 */ /* 0x000fe200078e00ff */
[----:B------:R-:W-:Y:S01]  /*17f70*/  R2UR UR38, R152 ;  /* 0x00000000982672ca */ /* 0x000fe200000e0000 */
[----:B------:R-:W-:Y:S01]  /*17f80*/  IMAD.MOV.U32 R157, RZ, RZ, 0x40000040 ;  /* 0x40000040ff9d7424 */ /* 0x000fe200078e00ff */
[----:B------:R-:W-:Y:S01]  /*17f90*/  IADD3 R152, R4, 0x200, RZ ;  /* 0x0000020004987810 */ /* 0x000fe20007ffe0ff */
[-C--:B------:R-:W-:Y:S01]  /*17fa0*/  FMUL.FTZ R24, R24, R0.reuse ;  /* 0x0000000018187220 */ /* 0x080fe20000410000 */
[----:B------:R-:W-:Y:S01]  /*17fb0*/  R2UR UR58, R154 ;  /* 0x000000009a3a72ca */ /* 0x000fe200000e0000 */
[----:B------:R-:W-:Y:S01]  /*17fc0*/  VIADD R154, R4, 0x202 ;  /* 0x00000202049a7836 */ /* 0x000fe20000000000 */
[----:B------:R-:W-:Y:S01]  /*17fd0*/  R2UR UR6, R152 ;  /* 0x00000000980672ca */ /* 0x000fe200000e0000 */
[----:B------:R-:W-:Y:S01]  /*17fe0*/  VIADD R152, R4, 0x206 ;  /* 0x0000020604987836 */ /* 0x000fe20000000000 */
[----:B------:R-:W-:Y:S01]  /*17ff0*/  R2UR UR14, R156 ;  /* 0x000000009c0e72ca */ /* 0x000fe200000e0000 */
[-C--:B------:R-:W-:Y:S01]  /*18000*/  FMUL.FTZ R25, R25, R0.reuse ;  /* 0x0000000019197220 */ /* 0x080fe20000410000 */
[----:B------:R-:W-:Y:S01]  /*18010*/  IADD3 R156, R4, 0x400, RZ ;  /* 0x00000400049c7810 */ /* 0x000fe20007ffe0ff */
[-C--:B------:R-:W-:Y:S01]  /*18020*/  FMUL.FTZ R28, R28, R0.reuse ;  /* 0x000000001c1c7220 */ /* 0x080fe20000410000 */
[----:B------:R-:W-:Y:S01]  /*18030*/  R2UR UR18, R152 ;  /* 0x00000000981272ca */ /* 0x000fe200000e0000 */
[----:B------:R-:W-:Y:S01]  /*18040*/  VIADD R152, R4, 0x404 ;  /* 0x0000040404987836 */ /* 0x000fe20000000000 */
[----:B------:R-:W-:Y:S01]  /*18050*/  R2UR UR10, R154 ;  /* 0x000000009a0a72ca */ /* 0x000fe200000e0000 */
[----:B------:R-:W-:Y:S01]  /*18060*/  VIADD R154, R4, 0x402 ;  /* 0x00000402049a7836 */ /* 0x000fe20000000000 */
[----:B------:R-:W-:Y:S01]  /*18070*/  R2UR UR22, R156 ;  /* 0x000000009c1672ca */ /* 0x000fe200000e0000 */
[----:B------:R-:W-:Y:S01]  /*18080*/  VIADD R156, R4, 0x406 ;  /* 0x00000406049c7836 */ /* 0x000fe20000000000 */
[----:B------:R-:W-:Y:S01]  /*18090*/  R2UR UR30, R152 ;  /* 0x00000000981e72ca */ /* 0x000fe200000e0000 */
[----:B------:R-:W-:Y:S01]  /*180a0*/  VIADD R152, R4, 0x600 ;  /* 0x0000060004987836 */ /* 0x000fe20000000000 */
[----:B------:R-:W-:Y:S01]  /*180b0*/  MOV R159, UR39 ;  /* 0x00000027009f7c02 */ /* 0x000fe20008000f00 */
[----:B------:R-:W-:Y:S01]  /*180c0*/  UMOV UR39, UR5 ;  /* 0x0000000500277c82 */ /* 0x000fe20008000000 */
[----:B------:R-:W-:Y:S01]  /*180d0*/  MOV R3, UR38 ;  /* 0x0000002600037c02 */ /* 0x000fe20008000f00 */
[----:B------:R-:W-:Y:S01]  /*180e0*/  UMOV UR38, UR4 ;  /* 0x0000000400267c82 */ /* 0x000fe20008000000 */
[----:B0-----:R-:W-:Y:S01]  /*180f0*/  MOV R17, UR37 ;  /* 0x0000002500117c02 */ /* 0x001fe20008000f00 */
[-C--:B------:R-:W-:Y:S01]  /*18100*/  FMUL.FTZ R29, R29, R0.reuse ;  /* 0x000000001d1d7220 */ /* 0x080fe20000410000 */
[----:B-1----:R-:W-:Y:S01]  /*18110*/  MOV R16, UR36 ;  /* 0x0000002400107c02 */ /* 0x002fe20008000f00 */
[-C--:B------:R-:W-:Y:S01]  /*18120*/  FMUL.FTZ R32, R32, R0.reuse ;  /* 0x0000000020207220 */ /* 0x080fe20000410000 */
[----:B------:R-:W-:Y:S01]  /*18130*/  MOV R158, UR39 ;  /* 0x00000027009e7c02 */ /* 0x000fe20008000f00 */
[-C--:B------:R-:W-:Y:S01]  /*18140*/  FMUL.FTZ R33, R33, R0.reuse ;  /* 0x0000000021217220 */ /* 0x080fe20000410000 */
[----:B------:R-:W-:Y:S01]  /*18150*/  MOV R160, UR38 ;  /* 0x0000002600a07c02 */ /* 0x000fe20008000f00 */
[-C--:B------:R-:W-:Y:S01]  /*18160*/  FMUL.FTZ R36, R36, R0.reuse ;  /* 0x0000000024247220 */ /* 0x080fe20000410000 */
[----:B------:R-:W-:Y:S01]  /*18170*/  R2UR UR26, R154 ;  /* 0x000000009a1a72ca */ /* 0x000fe200000e0000 */
[-C--:B------:R-:W-:Y:S01]  /*18180*/  FMUL.FTZ R37, R37, R0.reuse ;  /* 0x0000000025257220 */ /* 0x080fe20000410000 */
        /* <DEDUP_REMOVED lines=12> */
[----:B------:R-:W-:Y:S01]  /*18250*/  IADD3 R154, R4, 0x604, RZ ;  /* 0x00000604049a7810 */ /* 0x000fe20007ffe0ff */
        /* <DEDUP_REMOVED lines=119> */
[----:B------:R-:W-:Y:S01]  /*189d0*/  IMAD.MOV.U32 R4, RZ, RZ, R160 ;  /* 0x000000ffff047224 */ /* 0x000fe200078e00a0 */
[----:B------:R-:W-:Y:S01]  /*189e0*/  R2UR UR11, R155 ;  /* 0x000000009b0b72ca */ /* 0x000fe200000e0000 */
[----:B------:R-:W-:Y:S01]  /*189f0*/  IMAD.MOV.U32 R5, RZ, RZ, R159 ;  /* 0x000000ffff057224 */ /* 0x000fe200078e009f */
[----:B------:R-:W-:Y:S01]  /*18a00*/  R2UR UR15, R157 ;  /* 0x000000009d0f72ca */ /* 0x000fe200000e0000 */
[----:B------:R-:W-:Y:S01]  /*18a10*/  IMAD.MOV.U32 R2, RZ, RZ, R158 ;  /* 0x000000ffff027224 */ /* 0x000fe200078e009e */
[----:B------:R-:W-:-:S02]  /*18a20*/  R2UR UR19, R153 ;  /* 0x00000000991372ca */ /* 0x000fc400000e0000 */
[----:B------:R-:W-:Y:S02]  /*18a30*/  R2UR UR23, R157 ;  /* 0x000000009d1772ca */ /* 0x000fe400000e0000 */
[----:B------:R-:W-:Y:S02]  /*18a40*/  R2UR UR27, R155 ;  /* 0x000000009b1b72ca */ /* 0x000fe400000e0000 */
[----:B------:R-:W-:Y:S02]  /*18a50*/  R2UR UR31, R153 ;  /* 0x00000000991f72ca */ /* 0x000fe400000e0000 */
[----:B------:R-:W-:Y:S02]  /*18a60*/  R2UR UR35, R157 ;  /* 0x000000009d2372ca */ /* 0x000fe400000e0000 */
[----:B------:R-:W-:Y:S02]  /*18a70*/  R2UR UR43, R153 ;  /* 0x00000000992b72ca */ /* 0x000fe400000e0000 */
[----:B------:R-:W-:-:S02]  /*18a80*/  R2UR UR46, R156 ;  /* 0x000000009c2e72ca */ /* 0x000fc400000e0000 */
[----:B------:R-:W-:Y:S02]  /*18a90*/  R2UR UR47, R157 ;  /* 0x000000009d2f72ca */ /* 0x000fe400000e0000 */
[----:B------:R-:W-:Y:S02]  /*18aa0*/  R2UR UR50, R154 ;  /* 0x000000009a3272ca */ /* 0x000fe400000e0000 */
[----:B------:R-:W-:Y:S02]  /*18ab0*/  R2UR UR51, R155 ;  /* 0x000000009b3372ca */ /* 0x000fe400000e0000 */
[----:B------:R-:W-:Y:S02]  /*18ac0*/  R2UR UR54, R152 ;  /* 0x00000000983672ca */ /* 0x000fe400000e0000 */
[----:B------:R-:W-:Y:S02]  /*18ad0*/  R2UR UR55, R153 ;  /* 0x00000000993772ca */ /* 0x000fe400000e0000 */
[----:B------:R-:W-:-:S06]  /*18ae0*/  WARPGROUP.ARRIVE ;  /* 0x00000000000079c5 */ /* 0x000fcc0000000000 */
[----:B------:R-:W-:Y:S01]  /*18af0*/  HGMMA.64x64x16.F32 R152, gdesc[UR36], RZ, !UPT, gsb0 ;  /* 0x00e00000249879f0 */ /* 0x000fe2000c0008ff */
[----:B------:R-:W-:Y:S02]  /*18b00*/  R2UR UR39, R2 ;  /* 0x00000000022772ca */ /* 0x000fe400000e0000 */
[----:B------:R-:W-:Y:S02]  /*18b10*/  R2UR UR38, R4 ;  /* 0x00000000042672ca */ /* 0x000fe400000e0000 */
        /* <DEDUP_REMOVED lines=33> */
[----:B------:R0:W5:Y:S01]  /*18d30*/  LDL.LU R18, [R1+0xbc] ;  /* 0x0000bc0001127983 */ /* 0x0001620000300800 */
[----:B------:R-:W-:Y:S02]  /*18d40*/  R2UR UR37, R17 ;  /* 0x00000000112572ca */ /* 0x000fe400000e0000 */
[----:B------:R-:W-:Y:S01]  /*18d50*/  R2UR UR36, R16 ;  /* 0x00000000102472ca */ /* 0x000fe200000e0000 */
[----:B------:R0:W5:Y:S01]  /*18d60*/  LDL.LU R17, [R1+0xb8] ;  /* 0x0000b80001117983 */ /* 0x0001620000300800 */
[----:B------:R-:W-:-:S02]  /*18d70*/  R2UR UR44, R12 ;  /* 0x000000000c2c72ca */ /* 0x000fc400000e0000 */
[----:B------:R-:W-:Y:S01]  /*18d80*/  R2UR UR45, R13 ;  /* 0x000000000d2d72ca */ /* 0x000fe200000e0000 */
[----:B------:R0:W5:Y:S01]  /*18d90*/  LDL.LU R16, [R1+0xb4] ;  /* 0x0000b40001107983 */ /* 0x0001620000300800 */
[----:B------:R-:W-:Y:S02]  /*18da0*/  R2UR UR48, R10 ;  /* 0x000000000a3072ca */ /* 0x000fe400000e0000 */
[----:B------:R-:W-:Y:S02]  /*18db0*/  R2UR UR49, R11 ;  /* 0x000000000b3172ca */ /* 0x000fe400000e0000 */
[----:B------:R-:W-:Y:S02]  /*18dc0*/  R2UR UR52, R8 ;  /* 0x00000000083472ca */ /* 0x000fe400000e0000 */
[----:B------:R-:W-:Y:S02]  /*18dd0*/  R2UR UR53, R9 ;  /* 0x00000000093572ca */ /* 0x000fe400000e0000 */
[----:B------:R-:W-:Y:S01]  /*18de0*/  R2UR UR39, R0 ;  /* 0x00000000002772ca */ /* 0x000fe200000e0000 */
[----:B------:R-:W-:-:S02]  /*18df0*/  WARPGROUP.DEPBAR.LE gsb0, 0x0 ;  /* 0x00008000000079c5 */ /* 0x000fc40000010000 */
        /* <DEDUP_REMOVED lines=39> */
[----:B0-----:R-:W-:Y:S05]  /*19070*/  @!P0 BRA `(.L_x_1988) ;  /* 0x0000000000048947 */ /* 0x001fea0003800000 */
[----:B------:R-:W-:Y:S01]  /*19080*/  BPT.TRAP 0x1 ;  /* 0x000000040000795c */ /* 0x000fe20000300000 */
.L_x_1988:
[----:B------:R-:W-:Y:S02]  /*19090*/  SHF.L.U32 R0, R23, 0x1f, RZ ;  /* 0x0000001f17007819 */ /* 0x000fe400000006ff */
[----:B-----5:R-:W-:-:S04]  /*190a0*/  LEA R23, R236, R16, 0x3 ;  /* 0x00000010ec177211 */ /* 0x020fc800078e18ff */
[----:B------:R0:W1:Y:S01]  /*190b0*/  SYNCS.PHASECHK.TRANS64.TRYWAIT P2, [R23+URZ+0x30850], R0 ;  /* 0x03085000170075a7 */ /* 0x000062000804017f */
[----:B------:R-:W-:Y:S05]  /*190c0*/  @!P0 BRA `(.L_x_1989) ;  /* 0x0000000000048947 */ /* 0x000fea0003800000 */
[----:B------:R-:W-:Y:S01]  /*190d0*/  BPT.TRAP 0x1 ;  /* 0x000000040000795c */ /* 0x000fe20000300000 */
.L_x_1989:
[----:B------:R-:W-:Y:S04]  /*190e0*/  BSSY B2, `(.L_x_1990) ;  /* 0x0000004000027945 */ /* 0x000fe80003800000 */
[----:B-1----:R-:W-:Y:S05]  /*190f0*/  @P2 BRA `(.L_x_1991) ;  /* 0x0000000000082947 */ /* 0x002fea0003800000 */
[----:B------:R-:W1:Y:S02]  /*19100*/  SYNCS.PHASECHK.TRANS64.TRYWAIT P2, [R23+URZ+0x30850], R0 ;  /* 0x03085000170075a7 */ /* 0x000e64000804017f */
[----:B-1----:R-:W-:Y:S05]  /*19110*/  @!P2 BRA `(.L_x_1992) ;  /* 0x00000120009ca947 */ /* 0x002fea0003800000 */
.L_x_1991:
[----:B------:R-:W-:Y:S05]  /*19120*/  BSYNC B2 ;  /* 0x0000000000027941 */ /* 0x000fea0003800000 */
.L_x_1990:
[----:B01----:R-:W-:Y:S01]  /*19130*/  VIADD R0, R16, 0x400 ;  /* 0x0000040010007836 */ /* 0x003fe20000000000 */
[----:B------:R-:W-:Y:S01]  /*19140*/  WARPGROUP.ARRIVE ;  /* 0x00000000000079c5 */ /* 0x000fe20000000000 */
[----:B------:R-:W-:Y:S01]  /*19150*/  IMAD.MOV.U32 R3, RZ, RZ, 0x40000040 ;  /* 0x40000040ff037424 */ /* 0x000fe200078e00ff */
[----:B------:R-:W-:Y:S01]  /*19160*/  ULDC UR4, c[0x0][0x988] ;  /* 0x0002620000047ab9 */ /* 0x000fe20000000800 */
[----:B------:R-:W-:Y:S01]  /*19170*/  IMAD.MOV.U32 R5, RZ, RZ, 0x40000040 ;  /* 0x40000040ff057424 */ /* 0x000fe200078e00ff */
[----:B------:R-:W-:Y:S02]  /*19180*/  SHF.R.U32.HI R0, RZ, 0x4, R0 ;  /* 0x00000004ff007819 */ /* 0x000fe40000011600 */
[----:B------:R-:W-:Y:S01]  /*19190*/  R2UR UR7, R3 ;  /* 0x00000000030772ca */ /* 0x000fe200000e0000 */
[----:B------:R-:W-:Y:S01]  /*191a0*/  IMAD.MOV.U32 R3, RZ, RZ, 0x40000040 ;  /* 0x40000040ff037424 */ /* 0x000fe200078e00ff */
[----:B------:R-:W-:-:S04]  /*191b0*/  LOP3.LUT R0, R0, 0x3fff, RZ, 0xc0, !PT ;  /* 0x00003fff00007812 */ /* 0x000fc800078ec0ff */
[----:B------:R-:W-:-:S05]  /*191c0*/  LOP3.LUT R0, R0, 0x2000000, RZ, 0xfc, !PT ;  /* 0x0200000000007812 */ /* 0x000fca00078efcff */
[----:B------:R-:W-:Y:S01]  /*191d0*/  IMAD R2, R236, 0x800, R0 ;  /* 0x00000800ec027824 */ /* 0x000fe200078e0200 */
[----:B------:R-:W-:-:S03]  /*191e0*/  FMNMX.FTZ R0, R152, R230, !PT ;  /* 0x000000e698007209 */ /* 0x000fc60007810000 */
[C---:B------:R-:W-:Y:S01]  /*191f0*/  VIADD R4, R2.reuse, 0x80 ;  /* 0x0000008002047836 */ /* 0x040fe20000000000 */
[----:B------:R-:W-:Y:S02]  /*19200*/  R2UR UR6, R2 ;  /* 0x00000000020672ca */ /* 0x000fe400000e0000 */
[----:B------:R-:W-:-:S04]  /*19210*/  FMNMX.FTZ R0, R153, R0, !PT ;  /* 0x0000000099007209 */ /* 0x000fc80007810000 */
[----:B------:R-:W-:-:S04]  /*19220*/  FMNMX.FTZ R0, R156, R0, !PT ;  /* 0x000000009c007209 */ /* 0x000fc80007810000 */
[----:B------:R-:W-:-:S03]  /*19230*/  FMNMX.FTZ R0, R157, R0, !PT ;  /* 0x000000009d007209 */ /* 0x000fc60007810000 */
[----:B------:R-:W-:Y:S01]  /*19240*/  HGMMA.64x256x16.F32 R24, R196, gdesc[UR4].tnspB, R24, gsb0 ;  /* 0x43e00004c4187df0 */ /* 0x000fe20008000818 */
[----:B------:R-:W-:Y:S02]  /*19250*/  R2UR UR6, R4 ;  /* 0x00000000040672ca */ /* 0x000fe400000e0000 */
[----:B------:R-:W-:Y:S01]  /*19260*/  R2UR UR7, R5 ;  /* 0x00000000050772ca */ /* 0x000fe200000e0000 */
[----:B------:R-:W-:Y:S01]  /*19270*/  IMAD.MOV.U32 R5, RZ, RZ, 0x40000040 ;  /* 0x40000040ff057424 */ /* 0x000fe200078e00ff */
[C---:B------:R-:W-:Y:S01]  /*19280*/  IADD3 R4, R2.reuse, 0x100, RZ ;  /* 0x0000010002047810 */ /* 0x040fe20007ffe0ff */
[----:B------:R-:W-:Y:S01]  /*19290*/  VIADD R2, R2, 0x180 ;  /* 0x0000018002027836 */ /* 0x000fe20000000000 */
        /* <DEDUP_REMOVED lines=17> */
[----:B------:R-:W0:Y:S01]  /*193b0*/  SHFL.BFLY PT, R4, R0, 0x2, 0x1f ;  /* 0x0c401f0000047f89 */ /* 0x000e2200000e0000 */
[----:B------:R-:W-:Y:S02]  /*193c0*/  WARPGROUP.DEPBAR.LE gsb0, 0x0 ;  /* 0x00008000000079c5 */ /* 0x000fe40000010000 */
[----:B------:R-:W-:-:S15]  /*193d0*/  WARPGROUP.ARRIVE ;  /* 0x00000000000079c5 */ /* 0x000fde0000000000 */
[----:B------:R-:W-:-:S06]  /*193e0*/  NOP ;  /* 0x0000000000007918 */ /* 0x000fcc0000000000 */
[----:B------:R-:W-:Y:S01]  /*193f0*/  HGMMA.64x256x16.F32 R24, R188, gdesc[UR4].tnspB, R24, gsb0 ;  /* 0x43e00004bc187df0 */ /* 0x000fe20008000818 */
[----:B------:R-:W-:Y:S02]  /*19400*/  R2UR UR6, R2 ;  /* 0x00000000020672ca */ /* 0x000fe400000e0000 */
[----:B------:R-:W-:Y:S01]  /*19410*/  R2UR UR7, R3 ;  /* 0x00000000030772ca */ /* 0x000fe200000e0000 */
[----:B------:R-:W-:Y:S02]  /*19420*/  WARPGROUP.DEPBAR.LE gsb0, 0x0 ;  /* 0x00008000000079c5 */ /* 0x000fe40000010000 */
[----:B------:R-:W-:-:S15]  /*19430*/  WARPGROUP.ARRIVE ;  /* 0x00000000000079c5 */ /* 0x000fde0000000000 */
[----:B------:R-:W-:-:S07]  /*19440*/  NOP ;  /* 0x0000000000007918 */ /* 0x000fce0000000000 */
[----:B------:R-:W-:Y:S01]  /*19450*/  HGMMA.64x256x16.F32 R24, R184, gdesc[UR4].tnspB, R24, gsb0 ;  /* 0x43e00004b8187df0 */ /* 0x000fe20008000818 */
[----:B0-----:R-:W-:Y:S02]  /*19460*/  FMNMX.FTZ R4, R0, R4, !PT ;  /* 0x0000000400047209 */ /* 0x001fe40007810000 */
        /* <DEDUP_REMOVED lines=9> */
[----:B------:R-:W-:-:S04]  /*19500*/  FMNMX.FTZ R4, R167, R0, !PT ;  /* 0x00000000a7047209 */ /* 0x000fc80007810000 */
[----:B------:R-:W-:-:S04]  /*19510*/  FMNMX.FTZ R4, R170, R4, !PT ;  /* 0x00000004aa047209 */ /* 0x000fc80007810000 */
[----:B------:R-:W-:-:S04]  /*19520*/  FMNMX.FTZ R4, R171, R4, !PT ;  /* 0x00000004ab047209 */ /* 0x000fc80007810000 */
[----:B------:R-:W-:-:S04]  /*19530*/  FMNMX.FTZ R4, R174, R4, !PT ;  /* 0x00000004ae047209 */ /* 0x000fc80007810000 */
[----:B------:R-:W-:Y:S01]  /*19540*/  FMNMX.FTZ R4, R175, R4, !PT ;  /* 0x00000004af047209 */ /* 0x000fe20007810000 */
[----:B------:R-:W-:-:S03]  /*19550*/  FADD.FTZ R2, -R5, R230 ;  /* 0x000000e605027221 */ /* 0x000fc60000010100 */
[----:B------:R-:W-:Y:S01]  /*19560*/  FMNMX.FTZ R4, R178, R4, !PT ;  /* 0x00000004b2047209 */ /* 0x000fe20007810000 */
[----:B------:R-:W-:-:S03]  /*19570*/  IMAD.U32 R3, RZ, RZ, UR4 ;  /* 0x00000004ff037e24 */ /* 0x000fc6000f8e00ff */
[----:B------:R-:W-:Y:S01]  /*19580*/  FMNMX.FTZ R4, R179, R4, !PT ;  /* 0x00000004b3047209 */ /* 0x000fe20007810000 */
[----:B------:R-:W-:-:S03]  /*19590*/  FMUL.FTZ R2, R2, R3 ;  /* 0x0000000302027220 */ /* 0x000fc60000410000 */
[----:B------:R-:W-:Y:S01]  /*195a0*/  FMNMX.FTZ R4, R182, R4, !PT ;  /* 0x00000004b6047209 */ /* 0x000fe20007810000 */
[----:B------:R0:W-:Y:S03]  /*195b0*/  MUFU.EX2 R0, R2 ;  /* 0x0000000200007308 */ /* 0x0001e60000000800 */
[----:B------:R-:W-:Y:S01]  /*195c0*/  FMNMX.FTZ R4, R183, R4, !PT ;  /* 0x00000004b7047209 */ /* 0x000fe20007810000 */
[-C--:B0-----:R-:W-:Y:S01]  /*195d0*/  FMUL.FTZ R2, R5, R3.reuse ;  /* 0x0000000305027220 */ /* 0x081fe20000410000 */
[----:B------:R-:W-:Y:S02]  /*195e0*/  WARPGROUP.DEPBAR.LE gsb0, 0x0 ;  /* 0x00008000000079c5 */ /* 0x000fe40000010000 */
[----:B------:R-:W2:Y:S01]  /*195f0*/  LDL R187, [R1+0x34] ;  /* 0x0000340001bb7983 */ /* 0x000ea20000100800 */
[-CC-:B------:R-:W-:Y:S01]  /*19600*/  FFMA.FTZ R185, R157, R3.reuse, -R2.reuse ;  /* 0x000000039db97223 */ /* 0x180fe20000010802 */
[-CC-:B------:R-:W-:Y:S01]  /*19610*/  FFMA.FTZ R194, R164, R3.reuse, -R2.reuse ;  /* 0x00000003a4c27223 */ /* 0x180fe20000010802 */
[-CC-:B------:R-:W-:Y:S01]  /*19620*/  FFMA.FTZ R196, R152, R3.reuse, -R2.reuse ;  /* 0x0000000398c47223 */ /* 0x180fe20000010802 */
[----:B------:R-:W0:Y:S01]  /*19630*/  SHFL.BFLY PT, R157, R4, 0x2, 0x1f ;  /* 0x0c401f00049d7f89 */ /* 0x000e2200000e0000 */
        /* <DEDUP_REMOVED lines=11> */
[----:B------:R-:W1:Y:S01]  /*196f0*/  MUFU.EX2 R196, R196 ;  /* 0x000000c400c47308 */ /* 0x000e620000000800 */
[----:B------:R-:W-:Y:S01]  /*19700*/  @!P1 VIADD R23, R23, 0x30860 ;  /* 0x0003086017179836 */ /* 0x000fe20000000000 */
[----:B------:R-:W-:Y:S01]  /*19710*/  MOV R230, R5 ;  /* 0x0000000500e67202 */ /* 0x000fe20000000f00 */
[----:B------:R-:W-:-:S05]  /*19720*/  IMAD.MOV.U32 R236, RZ, RZ, R22 ;  /* 0x000000ffffec7224 */ /* 0x000fca00078e0016 */
[----:B------:R-:W3:Y:S01]  /*19730*/  MUFU.EX2 R152, R152 ;  /* 0x0000009800987308 */ /* 0x000ee20000000800 */
[----:B0-----:R-:W-:Y:S01]  /*19740*/  FMNMX.FTZ R4, R4, R157, !PT ;  /* 0x0000009d04047209 */ /* 0x001fe20007810000 */
[----:B------:R-:W-:-:S06]  /*19750*/  FFMA.FTZ R157, R169, R3, -R2 ;  /* 0x00000003a99d7223 */ /* 0x000fcc0000010802 */
[----:B------:R-:W0:Y:S01]  /*19760*/  MUFU.EX2 R198, R198 ;  /* 0x000000c600c67308 */ /* 0x000e220000000800 */
[----:B------:R-:W4:Y:S07]  /*19770*/  SHFL.BFLY PT, R164, R4, 0x1, 0x1f ;  /* 0x0c201f0004a47f89 */ /* 0x000f2e00000e0000 */
[----:B------:R-:W5:Y:S08]  /*19780*/  MUFU.EX2 R185, R185 ;  /* 0x000000b900b97308 */ /* 0x000f700000000800 */
[----:B------:R-:W5:Y:S08]  /*19790*/  MUFU.EX2 R192, R192 ;  /* 0x000000c000c07308 */ /* 0x000f700000000800 */
[----:B------:R-:W5:Y:S01]  /*197a0*/  MUFU.EX2 R153, R153 ;  /* 0x0000009900997308 */ /* 0x000f620000000800 */
[----:B----4-:R-:W-:Y:S01]  /*197b0*/  FMNMX.FTZ R4, R4, R164, !PT ;  /* 0x000000a404047209 */ /* 0x010fe20007810000 */
[----:B------:R-:W-:-:S04]  /*197c0*/  FFMA.FTZ R164, R181, R3, -R2 ;  /* 0x00000003b5a47223 */ /* 0x000fc80000010802 */
[C---:B------:R-:W-:Y:S01]  /*197d0*/  FADD.FTZ R2, -R4.reuse, R231 ;  /* 0x000000e704027221 */ /* 0x040fe20000010100 */
[-C--:B------:R-:W-:Y:S01]  /*197e0*/  FMUL.FTZ R165, R4, R3.reuse ;  /* 0x0000000304a57220 */ /* 0x080fe20000410000 */
[----:B------:R-:W-:Y:S01]  /*197f0*/  MUFU.EX2 R194, R194 ;  /* 0x000000c200c27308 */ /* 0x000fe20000000800 */
[----:B------:R-:W-:Y:S02]  /*19800*/  IMAD.MOV.U32 R231, RZ, RZ, R4 ;  /* 0x000000ffffe77224 */ /* 0x000fe400078e0004 */
[-C--:B------:R-:W-:Y:S01]  /*19810*/  FMUL.FTZ R2, R2, R3.reuse ;  /* 0x0000000302027220 */ /* 0x080fe20000410000 */
[-CC-:B------:R-:W-:Y:S01]  /*19820*/  FFMA.FTZ R197, R154, R3.reuse, -R165.reuse ;  /* 0x000000039ac57223 */ /* 0x180fe200000108a5 */
[-CC-:B------:R-:W-:Y:S01]  /*19830*/  FFMA.FTZ R154, R155, R3.reuse, -R165.reuse ;  /* 0x000000039b9a7223 */ /* 0x180fe200000108a5 */
[-CC-:B------:R-:W-:Y:S01]  /*19840*/  FFMA.FTZ R199, R158, R3.reuse, -R165.reuse ;  /* 0x000000039ec77223 */ /* 0x180fe200000108a5 */
[-CC-:B------:R-:W-:Y:S01]  /*19850*/  FFMA.FTZ R155, R159, R3.reuse, -R165.reuse ;  /* 0x000000039f9b7223 */ /* 0x180fe200000108a5 */
[----:B------:R-:W-:Y:S01]  /*19860*/  FFMA.FTZ R193, R162, R3, -R165 ;  /* 0x00000003a2c17223 */ /* 0x000fe200000108a5 */
[----:B------:R-:W-:Y:S01]  /*19870*/  MUFU.EX2 R2, R2 ;  /* 0x0000000200027308 */ /* 0x000fe20000000800 */
[----:B------:R-:W-:-:S02]  /*19880*/  @!P1 IMAD R158, R22, 0x8, R16 ;  /* 0x00000008169e9824 */ /* 0x000fc400078e0210 */
[-CC-:B------:R-:W-:Y:S01]  /*19890*/  FFMA.FTZ R163, R163, R3.reuse, -R165.reuse ;  /* 0x00000003a3a37223 */ /* 0x180fe200000108a5 */
[----:B-1----:R-:W-:Y:S01]  /*198a0*/  FFMA.FTZ R162, R0, R228, R196 ;  /* 0x000000e400a27223 */ /* 0x002fe200000100c4 */
[-CC-:B------:R-:W-:Y:S01]  /*198b0*/  FFMA.FTZ R195, R166, R3.reuse, -R165.reuse ;  /* 0x00000003a6c37223 */ /* 0x180fe200000108a5 */
[-CC-:B------:R-:W-:Y:S01]  /*198c0*/  FFMA.FTZ R167, R167, R3.reuse, -R165.reuse ;  /* 0x00000003a7a77223 */ /* 0x180fe200000108a5 */
[----:B------:R-:W-:Y:S01]  /*198d0*/  @!P1 IADD3 R159, R158, 0x30840, RZ ;  /* 0x000308409e9f9810 */ /* 0x000fe20007ffe0ff */
[----:B---3--:R-:W-:Y:S01]  /*198e0*/  FADD.FTZ R162, R152, R162 ;  /* 0x000000a298a27221 */ /* 0x008fe20000010000 */
[----:B------:R-:W1:Y:S01]  /*198f0*/  MUFU.EX2 R197, R197 ;  /* 0x000000c500c57308 */ /* 0x000e620000000800 */
[-C--:B------:R-:W-:Y:S01]  /*19900*/  FFMA.FTZ R189, R170, R3.reuse, -R165 ;  /* 0x00000003aabd7223 */ /* 0x080fe200000108a5 */
[----:B------:R-:W-:Y:S01]  /*19910*/  @!P1 PRMT R159, RZ, 0x654, R159 ;  /* 0x00000654ff9f9816 */ /* 0x000fe2000000009f */
[----:B0-----:R-:W-:Y:S01]  /*19920*/  FADD.FTZ R162, R198, R162 ;  /* 0x000000a2c6a27221 */ /* 0x001fe20000010000 */
[----:B------:R-:W-:Y:S01]  /*19930*/  F2FP.F16.F32.PACK_AB R196, R152, R196 ;  /* 0x000000c498c4723e */ /* 0x000fe200000000ff */
[-CC-:B------:R-:W-:Y:S01]  /*19940*/  FFMA.FTZ R174, R174, R3.reuse, -R165.reuse ;  /* 0x00000003aeae7223 */ /* 0x180fe200000108a5 */
[----:B------:R0:W-:Y:S01]  /*19950*/  @!P1 SYNCS.ARRIVE.TRANS64.RED.A1T0 RZ, [R159+URZ], RZ ;  /* 0x000000ff9fff99a7 */ /* 0x0001e2000810043f */
[----:B-----5:R-:W-:Y:S01]  /*19960*/  FADD.FTZ R162, R185, R162 ;  /* 0x000000a2b9a27221 */ /* 0x020fe20000010000 */
[----:B------:R-:W3:Y:S01]  /*19970*/  MUFU.EX2 R154, R154 ;  /* 0x0000009a009a7308 */ /* 0x000ee20000000800 */
[-CC-:B------:R-:W-:Y:S01]  /*19980*/  FFMA.FTZ R175, R175, R3.reuse, -R165.reuse ;  /* 0x00000003afaf7223 */ /* 0x180fe200000108a5 */
[-CC-:B------:R-:W-:Y:S01]  /*19990*/  FFMA.FTZ R178, R178, R3.reuse, -R165.reuse ;  /* 0x00000003b2b27223 */ /* 0x180fe200000108a5 */
[----:B------:R-:W-:Y:S01]  /*199a0*/  FADD.FTZ R152, R192, R162 ;  /* 0x000000a2c0987221 */ /* 0x000fe20000010000 */
[-CC-:B------:R-:W-:Y:S01]  /*199b0*/  FFMA.FTZ R179, R179, R3.reuse, -R165.reuse ;  /* 0x00000003b3b37223 */ /* 0x180fe200000108a5 */
[----:B------:R-:W-:Y:S01]  /*199c0*/  FFMA.FTZ R182, R182, R3, -R165 ;  /* 0x00000003b6b67223 */ /* 0x000fe200000108a5 */
[----:B0-----:R-:W-:Y:S01]  /*199d0*/  @!P1 PRMT R159, RZ, 0x654, R23 ;  /* 0x00000654ff9f9816 */ /* 0x001fe20000000017 */
[----:B------:R-:W-:Y:S01]  /*199e0*/  FADD.FTZ R152, R153, R152 ;  /* 0x0000009899987221 */ /* 0x000fe20000010000 */
[----:B------:R-:W0:Y:S01]  /*199f0*/  MUFU.EX2 R199, R199 ;  /* 0x000000c700c77308 */ /* 0x000e220000000800 */
[----:B-1----:R-:W-:Y:S01]  /*19a00*/  FFMA.FTZ R227, R2, R227, R197 ;  /* 0x000000e302e37223 */ /* 0x002fe200000100c5 */
[----:B------:R1:W-:Y:S01]  /*19a10*/  @!P1 SYNCS.ARRIVE.TRANS64.RED.A1T0 RZ, [R159+URZ], RZ ;  /* 0x000000ff9fff99a7 */ /* 0x0003e2000810043f */
[----:B------:R-:W-:Y:S01]  /*19a20*/  FADD.FTZ R152, R194, R152 ;  /* 0x00000098c2987221 */ /* 0x000fe20000010000 */
[----:B------:R-:W-:-:S02]  /*19a30*/  F2FP.F16.F32.PACK_AB R198, R185, R198 ;  /* 0x000000c6b9c6723e */ /* 0x000fc400000000ff */
[----:B------:R-:W-:Y:S02]  /*19a40*/  F2FP.F16.F32.PACK_AB R192, R153, R192 ;  /* 0x000000c099c0723e */ /* 0x000fe400000000ff */
[----:B------:R-:W4:Y:S01]  /*19a50*/  MUFU.EX2 R155, R155 ;  /* 0x0000009b009b7308 */ /* 0x000f220000000800 */
[C---:B---3--:R-:W-:Y:S01]  /*19a60*/  FADD.FTZ R227, R154.reuse, R227 ;  /* 0x000000e39ae37221 */ /* 0x048fe20000010000 */
[-CC-:B-1----:R-:W-:Y:S01]  /*19a70*/  FFMA.FTZ R159, R171, R3.reuse, -R165.reuse ;  /* 0x00000003ab9f7223 */ /* 0x182fe200000108a5 */
[----:B------:R-:W-:Y:S01]  /*19a80*/  FFMA.FTZ R165, R183, R3, -R165 ;  /* 0x00000003b7a57223 */ /* 0x000fe200000108a5 */
[----:B------:R-:W-:-:S04]  /*19a90*/  F2FP.F16.F32.PACK_AB R197, R154, R197 ;  /* 0x000000c59ac5723e */ /* 0x000fc800000000ff */
[----:B------:R-:W1:Y:S01]  /*19aa0*/  MUFU.EX2 R193, R193 ;  /* 0x000000c100c17308 */ /* 0x000e620000000800 */
[----:B0-----:R-:W-:-:S07]  /*19ab0*/  FADD.FTZ R227, R199, R227 ;  /* 0x000000e3c7e37221 */ /* 0x001fce0000010000 */
[----:B------:R-:W0:Y:S01]  /*19ac0*/  MUFU.EX2 R158, R163 ;  /* 0x000000a3009e7308 */ /* 0x000e220000000800 */
[C---:B----4-:R-:W-:Y:S01]  /*19ad0*/  FADD.FTZ R227, R155.reuse, R227 ;  /* 0x000000e39be37221 */ /* 0x050fe20000010000 */
[----:B------:R-:W-:-:S06]  /*19ae0*/  F2FP.F16.F32.PACK_AB R199, R155, R199 ;  /* 0x000000c79bc7723e */ /* 0x000fcc00000000ff */
[----:B------:R-:W3:Y:S01]  /*19af0*/  MUFU.EX2 R195, R195 ;  /* 0x000000c300c37308 */ /* 0x000ee20000000800 */
[----:B-1----:R-:W-:-:S07]  /*19b00*/  FADD.FTZ R162, R193, R227 ;  /* 0x000000e3c1a27221 */ /* 0x002fce0000010000 */
[----:B------:R-:W1:Y:S01]  /*19b10*/  MUFU.EX2 R156, R156 ;  /* 0x0000009c009c7308 */ /* 0x000e620000000800 */
[C---:B0-----:R-:W-:Y:S01]  /*19b20*/  FADD.FTZ R162, R158.reuse, R162 ;  /* 0x000000a29ea27221 */ /* 0x041fe20000010000 */
[----:B------:R-:W-:-:S06]  /*19b30*/  F2FP.F16.F32.PACK_AB R193, R158, R193 ;  /* 0x000000c19ec1723e */ /* 0x000fcc00000000ff */
[----:B------:R-:W0:Y:S01]  /*19b40*/  MUFU.EX2 R23, R167 ;  /* 0x000000a700177308 */ /* 0x000e220000000800 */
[----:B---3--:R-:W-:-:S07]  /*19b50*/  FADD.FTZ R162, R195, R162 ;  /* 0x000000a2c3a27221 */ /* 0x008fce0000010000 */
[----:B------:R-:W3:Y:S01]  /*19b60*/  MUFU.EX2 R188, R188 ;  /* 0x000000bc00bc7308 */ /* 0x000ee20000000800 */
[C---:B-1----:R-:W-:Y:S01]  /*19b70*/  FADD.FTZ R152, R156.reuse, R152 ;  /* 0x000000989c987221 */ /* 0x042fe20000010000 */
[----:B------:R-:W-:-:S06]  /*19b80*/  F2FP.F16.F32.PACK_AB R194, R156, R194 ;  /* 0x000000c29cc2723e */ /* 0x000fcc00000000ff */
[----:B------:R-:W1:Y:S01]  /*19b90*/  MUFU.EX2 R189, R189 ;  /* 0x000000bd00bd7308 */ /* 0x000e620000000800 */
[C---:B0-----:R-:W-:Y:S01]  /*19ba0*/  FADD.FTZ R162, R23.reuse, R162 ;  /* 0x000000a217a27221 */ /* 0x041fe20000010000 */
[----:B------:R-:W-:Y:S01]  /*19bb0*/  F2FP.F16.F32.PACK_AB R195, R23, R195 ;  /* 0x000000c317c3723e */ /* 0x000fe200000000ff */
[----:B------:R-:W-:-:S05]  /*19bc0*/  IMAD.MOV.U32 R23, RZ, RZ, R219 ;  /* 0x000000ffff177224 */ /* 0x000fca00078e00db */
[----:B------:R-:W0:Y:S01]  /*19bd0*/  MUFU.EX2 R157, R157 ;  /* 0x0000009d009d7308 */ /* 0x000e220000000800 */
[----:B---3--:R-:W-:-:S07]  /*19be0*/  FADD.FTZ R152, R188, R152 ;  /* 0x00000098bc987221 */ /* 0x008fce0000010000 */
[----:B------:R-:W3:Y:S01]  /*19bf0*/  MUFU.EX2 R159, R159 ;  /* 0x0000009f009f7308 */ /* 0x000ee20000000800 */
[----:B-1----:R-:W-:-:S07]  /*19c00*/  FADD.FTZ R162, R189, R162 ;  /* 0x000000a2bda27221 */ /* 0x002fce0000010000 */
[----:B------:R-:W1:Y:S01]  /*19c10*/  MUFU.EX2 R190, R190 ;  /* 0x000000be00be7308 */ /* 0x000e620000000800 */
[C---:B0-----:R-:W-:Y:S01]  /*19c20*/  FADD.FTZ R152, R157.reuse, R152 ;  /* 0x000000989d987221 */ /* 0x041fe20000010000 */
[----:B------:R-:W-:-:S06]  /*19c30*/  F2FP.F16.F32.PACK_AB R188, R157, R188 ;  /* 0x000000bc9dbc723e */ /* 0x000fcc00000000ff */
[----:B------:R-:W0:Y:S01]  /*19c40*/  MUFU.EX2 R174, R174 ;  /* 0x000000ae00ae7308 */ /* 0x000e220000000800 */
[C---:B---3--:R-:W-:Y:S01]  /*19c50*/  FADD.FTZ R162, R159.reuse, R162 ;  /* 0x000000a29fa27221 */ /* 0x048fe20000010000 */
[----:B------:R-:W-:-:S06]  /*19c60*/  F2FP.F16.F32.PACK_AB R189, R159, R189 ;  /* 0x000000bd9fbd723e */ /* 0x000fcc00000000ff */
[----:B------:R-:W3:Y:S01]  /*19c70*/  MUFU.EX2 R160, R160 ;  /* 0x000000a000a07308 */ /* 0x000ee20000000800 */
[----:B-1----:R-:W-:-:S07]  /*19c80*/  FADD.FTZ R152, R190, R152 ;  /* 0x00000098be987221 */ /* 0x002fce0000010000 */
[----:B------:R-:W1:Y:S01]  /*19c90*/  MUFU.EX2 R175, R175 ;  /* 0x000000af00af7308 */ /* 0x000e620000000800 */
[----:B0-----:R-:W-:-:S07]  /*19ca0*/  FADD.FTZ R162, R174, R162 ;  /* 0x000000a2aea27221 */ /* 0x001fce0000010000 */
[----:B------:R-:W0:Y:S01]  /*19cb0*/  MUFU.EX2 R184, R184 ;  /* 0x000000b800b87308 */ /* 0x000e220000000800 */
[C---:B---3--:R-:W-:Y:S01]  /*19cc0*/  FADD.FTZ R152, R160.reuse, R152 ;  /* 0x00000098a0987221 */ /* 0x048fe20000010000 */
[----:B------:R-:W-:-:S06]  /*19cd0*/  F2FP.F16.F32.PACK_AB R190, R160, R190 ;  /* 0x000000bea0be723e */ /* 0x000fcc00000000ff */
[----:B------:R-:W3:Y:S01]  /*19ce0*/  MUFU.EX2 R178, R178 ;  /* 0x000000b200b27308 */ /* 0x000ee20000000800 */
[C---:B-1----:R-:W-:Y:S01]  /*19cf0*/  FADD.FTZ R162, R175.reuse, R162 ;  /* 0x000000a2afa27221 */ /* 0x042fe20000010000 */
[----:B------:R-:W-:-:S06]  /*19d00*/  F2FP.F16.F32.PACK_AB R191, R175, R174 ;  /* 0x000000aeafbf723e */ /* 0x000fcc00000000ff */
[----:B------:R-:W1:Y:S01]  /*19d10*/  MUFU.EX2 R161, R161 ;  /* 0x000000a100a17308 */ /* 0x000e620000000800 */
[----:B0-----:R-:W-:-:S07]  /*19d20*/  FADD.FTZ R152, R184, R152 ;  /* 0x00000098b8987221 */ /* 0x001fce0000010000 */
[----:B------:R-:W0:Y:S01]  /*19d30*/  MUFU.EX2 R179, R179 ;  /* 0x000000b300b37308 */ /* 0x000e220000000800 */
[----:B---3--:R-:W-:-:S07]  /*19d40*/  FADD.FTZ R162, R178, R162 ;  /* 0x000000a2b2a27221 */ /* 0x008fce0000010000 */
[----:B------:R-:W3:Y:S01]  /*19d50*/  MUFU.EX2 R186, R186 ;  /* 0x000000ba00ba7308 */ /* 0x000ee20000000800 */
[C---:B-1----:R-:W-:Y:S01]  /*19d60*/  FADD.FTZ R152, R161.reuse, R152 ;  /* 0x00000098a1987221 */ /* 0x042fe20000010000 */
[----:B------:R-:W-:-:S06]  /*19d70*/  F2FP.F16.F32.PACK_AB R184, R161, R184 ;  /* 0x000000b8a1b8723e */ /* 0x000fcc00000000ff */
[----:B------:R-:W1:Y:S01]  /*19d80*/  MUFU.EX2 R182, R182 ;  /* 0x000000b600b67308 */ /* 0x000e620000000800 */
[C---:B0-----:R-:W-:Y:S01]  /*19d90*/  FADD.FTZ R162, R179.reuse, R162 ;  /* 0x000000a2b3a27221 */ /* 0x041fe20000010000 */
[----:B------:R-:W-:-:S06]  /*19da0*/  F2FP.F16.F32.PACK_AB R185, R179, R178 ;  /* 0x000000b2b3b9723e */ /* 0x000fcc00000000ff */
[----:B------:R-:W0:Y:S01]  /*19db0*/  MUFU.EX2 R164, R164 ;  /* 0x000000a400a47308 */ /* 0x000e220000000800 */
[----:B---3--:R-:W-:-:S07]  /*19dc0*/  FADD.FTZ R152, R186, R152 ;  /* 0x00000098ba987221 */ /* 0x008fce0000010000 */
[----:B------:R-:W3:Y:S01]  /*19dd0*/  MUFU.EX2 R165, R165 ;  /* 0x000000a500a57308 */ /* 0x000ee20000000800 */
[----:B-1----:R-:W-:Y:S01]  /*19de0*/  FADD.FTZ R162, R182, R162 ;  /* 0x000000a2b6a27221 */ /* 0x002fe20000010000 */
[C---:B0-----:R-:W-:Y:S01]  /*19df0*/  FADD.FTZ R228, R164.reuse, R152 ;  /* 0x00000098a4e47221 */ /* 0x041fe20000010000 */
[----:B------:R-:W-:Y:S02]  /*19e00*/  F2FP.F16.F32.PACK_AB R186, R164, R186 ;  /* 0x000000baa4ba723e */ /* 0x000fe400000000ff */
[C---:B---3--:R-:W-:Y:S01]  /*19e10*/  FADD.FTZ R227, R165.reuse, R162 ;  /* 0x000000a2a5e37221 */ /* 0x048fe20000010000 */
[C---:B--2---:R-:W-:Y:S01]  /*19e20*/  ISETP.GT.AND P2, PT, R232.reuse, R187, PT ;  /* 0x000000bbe800720c */ /* 0x044fe20003f44270 */
[----:B------:R-:W-:Y:S01]  /*19e30*/  VIADD R232, R232, 0xffffffff ;  /* 0xffffffffe8e87836 */ /* 0x000fe20000000000 */
[----:B------:R-:W-:-:S11]  /*19e40*/  F2FP.F16.F32.PACK_AB R187, R165, R182 ;  /* 0x000000b6a5bb723e */ /* 0x000fd600000000ff */
[----:B------:R-:W-:Y:S05]  /*19e50*/  @P2 BRA `(.L_x_1993) ;  /* 0xffffffdc00b82947 */ /* 0x000fea000383ffff */
[----:B------:R-:W-:Y:S05]  /*19e60*/  BSYNC B1 ;  /* 0x0000000000017941 */ /* 0x000fea0003800000 */
.L_x_1982:
[----:B------:R-:W-:-:S07]  /*19e70*/  IMAD.MOV.U32 R23, RZ, RZ, R232 ;  /* 0x000000ffff177224 */ /* 0x000fce00078e00e8 */
.L_x_1981:
[----:B------:R-:W-:Y:S05]  /*19e80*/  BSYNC B0 ;  /* 0x0000000000007941 */ /* 0x000fea0003800000 */
.L_x_1980:
[----:B------:R-:W2:Y:S01]  /*19e90*/  LDL R152, [R1+0x4c] ;  /* 0x00004c0001987983 */ /* 0x000ea20000100800 */
[----:B------:R-:W-:Y:S01]  /*19ea0*/  BSSY B0, `(.L_x_1994) ;  /* 0x00002c7000007945 */ /* 0x000fe20003800000 */
[----:B--2---:R-:W-:-:S13]  /*19eb0*/  ISETP.GE.AND P2, PT, R23, R152, PT ;  /* 0x000000981700720c */ /* 0x004fda0003f46270 */
[----:B------:R-:W-:Y:S05]  /*19ec0*/  @!P2 BRA `(.L_x_1995) ;  /* 0x0000002c0010a947 */ /* 0x000fea0003800000 */
[----:B------:R-:W-:Y:S02]  /*19ed0*/  IMAD.MOV.U32 R230, RZ, RZ, R4 ;  /* 0x000000ffffe67224 */ /* 0x000fe400078e0004 */
[----:B------:R-:W-:Y:S02]  /*19ee0*/  IMAD.MOV.U32 R231, RZ, RZ, R5 ;  /* 0x000000ffffe77224 */ /* 0x000fe400078e0005 */
[----:B------:R-:W-:Y:S02]  /*19ef0*/  IMAD.MOV.U32 R236, RZ, RZ, R219 ;  /* 0x000000ffffec7224 */ /* 0x000fe400078e00db */
[----:B------:R-:W-:-:S07]  /*19f00*/  IMAD.MOV.U32 R232, RZ, RZ, R22 ;  /* 0x000000ffffe87224 */ /* 0x000fce00078e0016 */
.L_x_2014:
[----:B------:R-:W-:-:S04]  /*19f10*/  IADD3 R22, R232, 0x1, RZ ;  /* 0x00000001e8167810 */ /* 0x000fc80007ffe0ff */
[----:B------:R-:W-:-:S04]  /*19f20*/  ISETP.NE.AND P2, PT, R22, 0x2, PT ;  /* 0x000000021600780c */ /* 0x000fc80003f45270 */
[----:B------:R-:W-:Y:S02]  /*19f30*/  SEL R219, RZ, 0x1, P2 ;  /* 0x00000001ffdb7807 */ /* 0x000fe40001000000 */
[----:B------:R-:W-:Y:S02]  /*19f40*/  SEL R22, R22, RZ, P2 ;  /* 0x000000ff16167207 */ /* 0x000fe40001000000 */
[----:B------:R-:W-:Y:S01]  /*19f50*/  LOP3.LUT R219, R236, R219, RZ, 0x3c, !PT ;  /* 0x000000dbecdb7212 */ /* 0x000fe200078e3cff */
[----:B------:R-:W-:Y:S06]  /*19f60*/  @!P0 BRA `(.L_x_1996) ;  /* 0x0000000000048947 */ /* 0x000fec0003800000 */
[----:B------:R-:W-:Y:S01]  /*19f70*/  BPT.TRAP 0x1 ;  /* 0x000000040000795c */ /* 0x000fe20000300000 */
.L_x_1996:
[----:B------:R-:W-:Y:S01]  /*19f80*/  IMAD R5, R22, 0x8, R16 ;  /* 0x0000000816057824 */ /* 0x000fe200078e0210 */
[----:B------:R-:W-:-:S04]  /*19f90*/  SHF.L.U32 R153, R219, 0x1f, RZ ;  /* 0x0000001fdb997819 */ /* 0x000fc800000006ff */
[----:B------:R0:W1:Y:S01]  /*19fa0*/  SYNCS.PHASECHK.TRANS64.TRYWAIT P2, [R5+URZ+0x30830], R153 ;  /* 0x03083099050075a7 */ /* 0x000062000804017f */
[----:B------:R-:W-:Y:S05]  /*19fb0*/  @!P0 BRA `(.L_x_1997) ;  /* 0x0000000000048947 */ /* 0x000fea0003800000 */
[----:B------:R-:W-:Y:S01]  /*19fc0*/  BPT.TRAP 0x1 ;  /* 0x000000040000795c */ /* 0x000fe20000300000 */
.L_x_1997:
        /* <DEDUP_REMOVED lines=8> */
.L_x_1999:
[----:B------:R-:W-:Y:S05]  /*1a050*/  BSYNC B1 ;  /* 0x0000000000017941 */ /* 0x000fea0003800000 */
.L_x_1998:
[----:B------:R-:W-:Y:S01]  /*1a060*/  R2UR UR4, R152 ;  /* 0x00000000980472ca */ /* 0x000fe200000e0000 */
[----:B------:R-:W-:Y:S01]  /*1a070*/  IMAD.MOV.U32 R152, RZ, RZ, R3 ;  /* 0x000000ffff987224 */ /* 0x000fe200078e0003 */
[----:B------:R2:W-:Y:S01]  /*1a080*/  STL [R1+0xbc], R18 ;  /* 0x0000bc1201007387 */ /* 0x0005e20000100800 */
[----:B01----:R-:W-:Y:S01]  /*1a090*/  IMAD.MOV.U32 R153, RZ, RZ, 0x40000040 ;  /* 0x40000040ff997424 */ /* 0x003fe200078e00ff */
[----:B------:R-:W-:Y:S01]  /*1a0a0*/  MOV R161, UR39 ;  /* 0x0000002700a17c02 */ /* 0x000fe20008000f00 */
[----:B------:R-:W-:Y:S01]  /*1a0b0*/  IMAD.MOV.U32 R5, RZ, RZ, 0x40000040 ;  /* 0x40000040ff057424 */ /* 0x000fe200078e00ff */
[----:B------:R-:W-:Y:S01]  /*1a0c0*/  IADD3 R154, R4, 0x6, RZ ;  /* 0x00000006049a7810 */ /* 0x000fe20007ffe0ff */
[----:B------:R0:W-:Y:S01]  /*1a0d0*/  STL [R1+0xb8], R17 ;  /* 0x0000b81101007387 */ /* 0x0001e20000100800 */
[C---:B------:R-:W-:Y:S01]  /*1a0e0*/  R2UR UR39, R153.reuse ;  /* 0x00000000992772ca */ /* 0x040fe200000e0000 */
[----:B------:R-:W-:Y:S01]  /*1a0f0*/  IMAD.MOV.U32 R155, RZ, RZ, 0x40000040 ;  /* 0x40000040ff9b7424 */ /* 0x000fe200078e00ff */
[----:B------:R-:W-:Y:S01]  /*1a100*/  R2UR UR5, R153 ;  /* 0x00000000990572ca */ /* 0x000fe200000e0000 */
[----:B------:R1:W-:Y:S01]  /*1a110*/  STL [R1+0xb4], R16 ;  /* 0x0000b41001007387 */ /* 0x0003e20000100800 */
[----:B--2---:R-:W-:Y:S01]  /*1a120*/  MOV R18, UR38 ;  /* 0x0000002600127c02 */ /* 0x004fe20008000f00 */
[----:B------:R-:W-:Y:S01]  /*1a130*/  IMAD.MOV.U32 R157, RZ, RZ, 0x40000040 ;  /* 0x40000040ff9d7424 */ /* 0x000fe200078e00ff */
[----:B------:R-:W-:Y:S01]  /*1a140*/  R2UR UR38, R152 ;  /* 0x00000000982672ca */ /* 0x000fe200000e0000 */
[C---:B------:R-:W-:Y:S01]  /*1a150*/  VIADD R152, R4.reuse, 0x200 ;  /* 0x0000020004987836 */ /* 0x040fe20000000000 */
        /* <DEDUP_REMOVED lines=13> */
[-C--:B------:R-:W-:Y:S01]  /*1a230*/  FMUL.FTZ R25, R25, R0.reuse ;  /* 0x0000000019197220 */ /* 0x080fe20000410000 */
[----:B------:R-:W-:Y:S01]  /*1a240*/  MOV R159, UR39 ;  /* 0x00000027009f7c02 */ /* 0x000fe20008000f00 */
[----:B------:R-:W-:Y:S01]  /*1a250*/  UMOV UR39, UR5 ;  /* 0x0000000500277c82 */ /* 0x000fe20008000000 */
[----:B------:R-:W-:Y:S01]  /*1a260*/  R2UR UR30, R152 ;  /* 0x00000000981e72ca */ /* 0x000fe200000e0000 */
[C---:B------:R-:W-:Y:S01]  /*1a270*/  VIADD R152, R4.reuse, 0x600 ;  /* 0x0000060004987836 */ /* 0x040fe20000000000 */
[----:B------:R-:W-:Y:S01]  /*1a280*/  MOV R3, UR38 ;  /* 0x0000002600037c02 */ /* 0x000fe20008000f00 */
[----:B------:R-:W-:Y:S01]  /*1a290*/  UMOV UR38, UR4 ;  /* 0x0000000400267c82 */ /* 0x000fe20008000000 */
[----:B------:R-:W-:Y:S01]  /*1a2a0*/  IADD3 R156, R4, 0x406, RZ ;  /* 0x00000406049c7810 */ /* 0x000fe20007ffe0ff */
[-C--:B------:R-:W-:Y:S01]  /*1a2b0*/  FMUL.FTZ R28, R28, R0.reuse ;  /* 0x000000001c1c7220 */ /* 0x080fe20000410000 */
        /* <DEDUP_REMOVED lines=158> */
[----:B------:R-:W-:Y:S02]  /*1aca0*/  MOV R4, R160 ;  /* 0x000000a000047202 */ /* 0x000fe40000000f00 */
        /* <DEDUP_REMOVED lines=91> */
.L_x_2001:
[----:B------:R-:W-:Y:S01]  /*1b260*/  SHF.L.U32 R2, R236, 0x1f, RZ ;  /* 0x0000001fec027819 */ /* 0x000fe200000006ff */
[----:B-----5:R-:W-:-:S04]  /*1b270*/  IMAD R0, R232, 0x8, R16 ;  /* 0x00000008e8007824 */ /* 0x020fc800078e0210 */
[----:B------:R0:W1:Y:S01]  /*1b280*/  SYNCS.PHASECHK.TRANS64.TRYWAIT P2, [R0+URZ+0x30850], R2 ;  /* 0x03085002000075a7 */ /* 0x000062000804017f */
[----:B------:R-:W-:Y:S05]  /*1b290*/  @!P0 BRA `(.L_x_2002) ;  /* 0x0000000000048947 */ /* 0x000fea0003800000 */
[----:B------:R-:W-:Y:S01]  /*1b2a0*/  BPT.TRAP 0x1 ;  /* 0x000000040000795c */ /* 0x000fe20000300000 */
.L_x_2002:
[----:B------:R-:W-:Y:S04]  /*1b2b0*/  BSSY B1, `(.L_x_2003) ;  /* 0x0000004000017945 */ /* 0x000fe80003800000 */
[----:B-1----:R-:W-:Y:S05]  /*1b2c0*/  @P2 BRA `(.L_x_2004) ;  /* 0x0000000000082947 */ /* 0x002fea0003800000 */
[----:B------:R-:W1:Y:S02]  /*1b2d0*/  SYNCS.PHASECHK.TRANS64.TRYWAIT P2, [R0+URZ+0x30850], R2 ;  /* 0x03085002000075a7 */ /* 0x000e64000804017f */
[----:B-1----:R-:W-:Y:S05]  /*1b2e0*/  @!P2 BRA `(.L_x_2005) ;  /* 0x000001000050a947 */ /* 0x002fea0003800000 */
.L_x_2004:
[----:B------:R-:W-:Y:S05]  /*1b2f0*/  BSYNC B1 ;  /* 0x0000000000017941 */ /* 0x000fea0003800000 */
.L_x_2003:
[----:B01----:R-:W-:Y:S01]  /*1b300*/  VIADD R2, R16, 0x400 ;  /* 0x0000040010027836 */ /* 0x003fe20000000000 */
[----:B------:R-:W-:Y:S01]  /*1b310*/  MOV R3, 0x40000040 ;  /* 0x4000004000037802 */ /* 0x000fe20000000f00 */
[----:B------:R-:W-:Y:S01]  /*1b320*/  WARPGROUP.ARRIVE ;  /* 0x00000000000079c5 */ /* 0x000fe20000000000 */
[----:B------:R-:W-:Y:S01]  /*1b330*/  IMAD.MOV.U32 R5, RZ, RZ, 0x40000040 ;  /* 0x40000040ff057424 */ /* 0x000fe200078e00ff */
[----:B------:R-:W-:Y:S01]  /*1b340*/  ULDC UR4, c[0x0][0x9dc] ;  /* 0x0002770000047ab9 */ /* 0x000fe20000000800 */
[----:B------:R-:W-:Y:S01]  /*1b350*/  SHF.R.U32.HI R2, RZ, 0x4, R2 ;  /* 0x00000004ff027819 */ /* 0x000fe20000011602 */
[----:B------:R-:W-:-:S03]  /*1b360*/  ULDC UR5, c[0x0][0x9e0] ;  /* 0x0002780000057ab9 */ /* 0x000fc60000000800 */
[----:B------:R-:W-:-:S04]  /*1b370*/  LOP3.LUT R2, R2, 0x3fff, RZ, 0xc0, !PT ;  /* 0x00003fff02027812 */ /* 0x000fc800078ec0ff */
[----:B------:R-:W-:-:S05]  /*1b380*/  LOP3.LUT R2, R2, 0x2000000, RZ, 0xfc, !PT ;  /* 0x0200000002027812 */ /* 0x000fca00078efcff */
[----:B------:R-:W-:Y:S01]  /*1b390*/  IMAD R2, R232, 0x800, R2 ;  /* 0x00000800e8027824 */ /* 0x000fe200078e0202 */
[----:B------:R-:W-:Y:S01]  /*1b3a0*/  R2UR UR7, R3 ;  /* 0x00000000030772ca */ /* 0x000fe200000e0000 */
[----:B------:R-:W2:Y:S03]  /*1b3b0*/  LDL R232, [R1+0x48] ;  /* 0x0000480001e87983 */ /* 0x000ea60000100800 */
[----:B------:R-:W-:-:S13]  /*1b3c0*/  R2UR UR6, R2 ;  /* 0x00000000020672ca */ /* 0x000fda00000e0000 */
[----:B------:R-:W-:Y:S01]  /*1b3d0*/  HGMMA.64x256x16.F32 R24, R196, gdesc[UR4].tnspB, R24, gsb0 ;  /* 0x43e00004c4187df0 */ /* 0x000fe20008000818 */
[----:B------:R-:W-:Y:S01]  /*1b3e0*/  VIADD R4, R2, 0x80 ;  /* 0x0000008002047836 */ /* 0x000fe20000000000 */
[----:B------:R-:W-:-:S04]  /*1b3f0*/  R2UR UR7, R5 ;  /* 0x00000000050772ca */ /* 0x000fc800000e0000 */
[----:B------:R-:W-:Y:S01]  /*1b400*/  R2UR UR6, R4 ;  /* 0x00000000040672ca */ /* 0x000fe200000e0000 */
[C---:B------:R-:W-:Y:S02]  /*1b410*/  VIADD R4, R2.reuse, 0x100 ;  /* 0x0000010002047836 */ /* 0x040fe40000000000 */
[----:B------:R-:W-:Y:S01]  /*1b420*/  IMAD.MOV.U32 R5, RZ, RZ, 0x40000040 ;  /* 0x40000040ff057424 */ /* 0x000fe200078e00ff */
[----:B------:R-:W-:Y:S02]  /*1b430*/  WARPGROUP.DEPBAR.LE gsb0, 0x0 ;  /* 0x00008000000079c5 */ /* 0x000fe40000010000 */
[----:B------:R-:W-:Y:S01]  /*1b440*/  WARPGROUP.ARRIVE ;  /* 0x00000000000079c5 */ /* 0x000fe20000000000 */
[----:B------:R-:W2:Y:S01]  /*1b450*/  LDL R199, [R1+0x2c] ;  /* 0x00002c0001c77983 */ /* 0x000ea20000100800 */
[----:B------:R-:W-:Y:S01]  /*1b460*/  VIADD R2, R2, 0x180 ;  /* 0x0000018002027836 */ /* 0x000fe20000000000 */
[----:B------:R-:W-:Y:S01]  /*1b470*/  MOV R3, 0x40000040 ;  /* 0x4000004000037802 */ /* 0x000fe20000000f00 */
[----:B------:R-:W-:-:S12]  /*1b480*/  ULOP3.LUT UR4, URZ, UR4, URZ, 0x33, !UPT ;  /* 0x000000043f047292 */ /* 0x000fd8000f8e333f */
[----:B------:R-:W-:Y:S01]  /*1b490*/  HGMMA.64x256x16.F32 R24, R192, gdesc[UR4].tnspB, R24, gsb0 ;  /* 0x43e00004c0187df0 */ /* 0x000fe20008000818 */
[----:B------:R-:W-:Y:S01]  /*1b4a0*/  R2UR UR6, R4 ;  /* 0x00000000040672ca */ /* 0x000fe200000e0000 */
[----:B------:R-:W-:Y:S01]  /*1b4b0*/  IMAD.SHL.U32 R4, R23, 0x40, RZ ;  /* 0x0000004017047824 */ /* 0x000fe200078e00ff */
[----:B------:R-:W-:Y:S01]  /*1b4c0*/  R2UR UR7, R5 ;  /* 0x00000000050772ca */ /* 0x000fe200000e0000 */
[----:B------:R-:W-:Y:S02]  /*1b4d0*/  WARPGROUP.DEPBAR.LE gsb0, 0x0 ;  /* 0x00008000000079c5 */ /* 0x000fe40000010000 */
[----:B------:R-:W-:-:S15]  /*1b4e0*/  WARPGROUP.ARRIVE ;  /* 0x00000000000079c5 */ /* 0x000fde0000000000 */
[----:B------:R-:W-:-:S07]  /*1b4f0*/  NOP ;  /* 0x0000000000007918 */ /* 0x000fce0000000000 */
[----:B------:R-:W-:Y:S01]  /*1b500*/  HGMMA.64x256x16.F32 R24, R188, gdesc[UR4].tnspB, R24, gsb0 ;  /* 0x43e00004bc187df0 */ /* 0x000fe20008000818 */
[----:B------:R-:W-:Y:S02]  /*1b510*/  R2UR UR6, R2 ;  /* 0x00000000020672ca */ /* 0x000fe400000e0000 */
[----:B------:R-:W-:Y:S01]  /*1b520*/  R2UR UR7, R3 ;  /* 0x00000000030772ca */ /* 0x000fe200000e0000 */
[----:B------:R-:W0:Y:S08]  /*1b530*/  @P5 LDC R2, c[0x0][0x450] ;  /* 0x00011400ff025b82 */ /* 0x000e300000000800 */
[----:B------:R-:W1:Y:S01]  /*1b540*/  @P5 LDC R3, c[0x0][0x44c] ;  /* 0x00011300ff035b82 */ /* 0x000e620000000800 */
[----:B--2---:R-:W-:-:S04]  /*1b550*/  IMAD.IADD R5, R232, 0x1, R199 ;  /* 0x00000001e8057824 */ /* 0x004fc800078e02c7 */
[----:B-1----:R-:W-:-:S05]  /*1b560*/  @P5 IMAD.HI.U32 R3, R5, R3, RZ ;  /* 0x0000000305035227 */ /* 0x002fca00078e00ff */
[----:B0-----:R-:W-:Y:S01]  /*1b570*/  @P5 SHF.R.U32.HI R5, RZ, R2, R3 ;  /* 0x00000002ff055219 */ /* 0x001fe20000011603 */
[----:B------:R-:W-:-:S04]  /*1b580*/  @!P1 IMAD R2, R22, 0x8, R16 ;  /* 0x0000000816029824 */ /* 0x000fc800078e0210 */
[----:B------:R-:W-:-:S05]  /*1b590*/  @!P1 VIADD R2, R2, 0x30840 ;  /* 0x0003084002029836 */ /* 0x000fca0000000000 */
[----:B------:R-:W-:Y:S01]  /*1b5a0*/  @!P1 PRMT R2, RZ, 0x654, R2 ;  /* 0x00000654ff029816 */ /* 0x000fe20000000002 */
[----:B------:R-:W-:Y:S02]  /*1b5b0*/  WARPGROUP.DEPBAR.LE gsb0, 0x0 ;  /* 0x00008000000079c5 */ /* 0x000fe40000010000 */
[----:B------:R-:W-:Y:S01]  /*1b5c0*/  WARPGROUP.ARRIVE ;  /* 0x00000000000079c5 */ /* 0x000fe20000000000 */
[----:B------:R-:W0:Y:S05]  /*1b5d0*/  SHFL.IDX PT, R188, R5, RZ, 0x1c1f ;  /* 0x001c1fff05bc7589 */ /* 0x000e2a00000e0000 */
[----:B------:R-:W-:Y:S03]  /*1b5e0*/  HGMMA.64x256x16.F32 R24, R184, gdesc[UR4].tnspB, R24, gsb0 ;  /* 0x43e00004b8187df0 */ /* 0x000fe60008000818 */
[----:B------:R-:W-:-:S02]  /*1b5f0*/  WARPGROUP.DEPBAR.LE gsb0, 0x0 ;  /* 0x00008000000079c5 */ /* 0x000fc40000010000 */
[----:B------:R1:W-:Y:S02]  /*1b600*/  @!P1 SYNCS.ARRIVE.TRANS64.RED.A1T0 RZ, [R2+URZ], RZ ;  /* 0x000000ff02ff99a7 */ /* 0x0003e4000810043f */
[----:B-1----:R-:W-:-:S05]  /*1b610*/  IADD3 R2, -R4, 0x1, RZ ;  /* 0x0000000104027810 */ /* 0x002fca0007ffe1ff */
[----:B------:R-:W-:-:S05]  /*1b620*/  IMAD R2, R229, -0x2, R2 ;  /* 0xfffffffee5027824 */ /* 0x000fca00078e0202 */
[----:B------:R-:W-:-:S05]  /*1b630*/  IADD3 R186, -R220, R2, R221 ;  /* 0x00000002dcba7210 */ /* 0x000fca0007ffe1dd */
[C---:B------:R-:W-:Y:S01]  /*1b640*/  VIADD R187, R186.reuse, UR5 ;  /* 0x00000005babb7c36 */ /* 0x040fe20008000000 */
[----:B------:R-:W-:-:S03]  /*1b650*/  IADD3 R186, R186, UR4, RZ ;  /* 0x00000004baba7c10 */ /* 0x000fc6000fffe0ff */
        /* <DEDUP_REMOVED lines=16> */
.L_x_2008:
[----:B------:R-:W-:Y:S02]  /*1b760*/  ULDC UR4, c[0x0][0x9e4] ;  /* 0x0002790000047ab9 */ /* 0x000fe40000000800 */
[----:B------:R-:W-:-:S05]  /*1b770*/  IMAD.U32 R189, RZ, RZ, UR4 ;  /* 0x00000004ffbd7e24 */ /* 0x000fca000f8e00ff */
[----:B------:R-:W-:-:S13]  /*1b780*/  ISETP.NE.AND P2, PT, R189, 0x1, PT ;  /* 0x00000001bd00780c */ /* 0x000fda0003f45270 */
[----:B------:R-:W0:Y:S02]  /*1b790*/  @P2 LDC.64 R2, c[0x0][0x9e8] ;  /* 0x00027a00ff022b82 */ /* 0x000e240000000a00 */
[----:B0-----:R-:W-:-:S05]  /*1b7a0*/  @P2 IMAD.HI.U32 R2, R188, R2, RZ ;  /* 0x00000002bc022227 */ /* 0x001fca00078e00ff */
[----:B------:R-:W-:-:S07]  /*1b7b0*/  @P2 SHF.R.U32.HI R188, RZ, R3, R2 ;  /* 0x00000003ffbc2219 */ /* 0x000fce0000011602 */
.L_x_2009:
[----:B------:R-:W-:Y:S05]  /*1b7c0*/  BSYNC B1 ;  /* 0x0000000000017941 */ /* 0x000fea0003800000 */
.L_x_2007:
[----:B------:R-:W-:-:S04]  /*1b7d0*/  IMAD R188, R188, R189, -R4 ;  /* 0x000000bdbcbc7224 */ /* 0x000fc800078e0a04 */
[----:B------:R-:W-:-:S05]  /*1b7e0*/  IMAD R188, R229, -0x2, R188 ;  /* 0xfffffffee5bc7824 */ /* 0x000fca00078e02bc */
[----:B------:R-:W-:Y:S02]  /*1b7f0*/  VIMNMX R184, R184, R188, !PT ;  /* 0x000000bcb8b87248 */ /* 0x000fe40007fe0100 */
[----:B------:R-:W-:-:S07]  /*1b800*/  VIADDMNMX R185, R188, R189, R185, PT ;  /* 0x000000bdbcb97246 */ /* 0x000fce00038001b9 */
.L_x_2006:
        /* <DEDUP_REMOVED lines=13> */
[----:B0-----:R-:W-:Y:S01]  /*1b8e0*/  IMAD.IADD R187, R187, 0x1, R5 ;  /* 0x00000001bbbb7824 */ /* 0x001fe200078e0205 */
        /* <DEDUP_REMOVED lines=35> */
[----:B------:R-:W-:Y:S02]  /*1bb20*/  IADD3 R186, R186, R5, RZ ;  /* 0x00000005baba7210 */ /* 0x000fe40007ffe0ff */
[----:B------:R-:W-:Y:S02]  /*1bb30*/  FSEL R180, R180, -INF , !P4 ;  /* 0xff800000b4b47808 */ /* 0x000fe40006000000 */
[----:B------:R-:W-:Y:S01]  /*1bb40*/  FSEL R181, R181, -INF , !P3 ;  /* 0xff800000b5b57808 */ /* 0x000fe20005800000 */
        /* <DEDUP_REMOVED lines=14> */
.L_x_2012:
[----:B------:R-:W-:Y:S02]  /*1bc30*/  ULDC UR4, c[0x0][0x9e4] ;  /* 0x0002790000047ab9 */ /* 0x000fe40000000800 */
[----:B------:R-:W-:-:S05]  /*1bc40*/  IMAD.U32 R184, RZ, RZ, UR4 ;  /* 0x00000004ffb87e24 */ /* 0x000fca000f8e00ff */
[----:B------:R-:W-:-:S13]  /*1bc50*/  ISETP.NE.AND P3, PT, R184, 0x1, PT ;  /* 0x00000001b800780c */ /* 0x000fda0003f65270 */
[----:B------:R-:W0:Y:S02]  /*1bc60*/  @P3 LDC.64 R2, c[0x0][0x9e8] ;  /* 0x00027a00ff023b82 */ /* 0x000e240000000a00 */
[----:B0-----:R-:W-:-:S05]  /*1bc70*/  @P3 IMAD.HI.U32 R2, R5, R2, RZ ;  /* 0x0000000205023227 */ /* 0x001fca00078e00ff */
[----:B------:R-:W-:-:S07]  /*1bc80*/  @P3 SHF.R.U32.HI R5, RZ, R3, R2 ;  /* 0x00000003ff053219 */ /* 0x000fce0000011602 */
.L_x_2013:
[----:B------:R-:W-:Y:S05]  /*1bc90*/  BSYNC B1 ;  /* 0x0000000000017941 */ /* 0x000fea0003800000 */
.L_x_2011:
[----:B------:R-:W-:-:S04]  /*1bca0*/  IMAD R4, R5, R184, -R4 ;  /* 0x000000b805047224 */ /* 0x000fc800078e0a04 */
[----:B------:R-:W-:-:S05]  /*1bcb0*/  IMAD R4, R229, -0x2, R4 ;  /* 0xfffffffee5047824 */ /* 0x000fca00078e0204 */
[----:B------:R-:W-:Y:S02]  /*1bcc0*/  VIMNMX R186, R186, R4, !PT ;  /* 0x00000004baba7248 */ /* 0x000fe40007fe0100 */
[----:B------:R-:W-:-:S07]  /*1bcd0*/  VIADDMNMX R187, R4, R184, R187, PT ;  /* 0x000000b804bb7246 */ /* 0x000fce00038001bb */
.L_x_2010:
[----:B------:R-:W-:Y:S01]  /*1bce0*/  @!P1 VIADD R0, R0, 0x30860 ;  /* 0x0003086000009836 */ /* 0x000fe20000000000 */
[----:B------:R-:W2:Y:S01]  /*1bcf0*/  LDL R232, [R1+0x4c] ;  /* 0x00004c0001e87983 */ /* 0x000ea20000100800 */
[----:B------:R-:W-:Y:S01]  /*1bd00*/  ULDC UR4, c[0x0][0x988] ;  /* 0x0002620000047ab9 */ /* 0x000fe20000000800 */
[----:B------:R-:W-:Y:S01]  /*1bd10*/  MOV R236, R219 ;  /* 0x000000db00ec7202 */ /* 0x000fe20000000f00 */
[----:B------:R-:W-:Y:S01]  /*1bd20*/  IMAD.U32 R3, RZ, RZ, UR4 ;  /* 0x00000004ff037e24 */ /* 0x000fe2000f8e00ff */
[----:B------:R-:W-:-:S04]  /*1bd30*/  @!P1 PRMT R0, RZ, 0x654, R0 ;  /* 0x00000654ff009816 */ /* 0x000fc80000000000 */
        /* <DEDUP_REMOVED lines=26> */
[----:B------:R-:W-:Y:S01]  /*1bee0*/  FADD.FTZ R2, -R2, R231 ;  /* 0x000000e702027221 */ /* 0x000fe20000010100 */
[----:B------:R-:W-:Y:S02]  /*1bef0*/  IMAD.MOV.U32 R231, RZ, RZ, R5 ;  /* 0x000000ffffe77224 */ /* 0x000fe400078e0005 */
        /* <DEDUP_REMOVED lines=73> */
[----:B------:R-:W0:Y:S01]  /*1c390*/  MUFU.EX2 R164, R164 ;  /* 0x000000a400a47308 */ /* 0x000e220000000800 */
[----:B------:R-:W-:Y:S01]  /*1c3a0*/  ISETP.GT.AND P4, PT, R186, 0x38, P2 ;  /* 0x00000038ba00780c */ /* 0x000fe20001784270 */
[----:B-1----:R-:W-:Y:S01]  /*1c3b0*/  FADD.FTZ R2, R160, R2 ;  /* 0x00000002a0027221 */ /* 0x002fe20000010000 */
[----:B------:R-:W-:-:S02]  /*1c3c0*/  FMNMX.FTZ R4, R166, R4, !PT ;  /* 0x00000004a6047209 */ /* 0x000fc40007810000 */
[----:B------:R-:W-:Y:S02]  /*1c3d0*/  ISETP.LT.OR P3, PT, R187, 0x32, P3 ;  /* 0x00000032bb00780c */ /* 0x000fe40001f61670 */
[----:B------:R-:W-:Y:S01]  /*1c3e0*/  FMNMX.FTZ R4, R167, R4, !PT ;  /* 0x00000004a7047209 */ /* 0x000fe20007810000 */
[----:B------:R-:W1:Y:S01]  /*1c3f0*/  MUFU.EX2 R165, R165 ;  /* 0x000000a500a57308 */ /* 0x000e620000000800 */
[----:B------:R-:W-:Y:S01]  /*1c400*/  ISETP.GT.AND P2, PT, R186, 0x39, P2 ;  /* 0x00000039ba00780c */ /* 0x000fe20001744270 */
[----:B---3--:R-:W-:Y:S01]  /*1c410*/  FADD.FTZ R2, R161, R2 ;  /* 0x00000002a1027221 */ /* 0x008fe20000010000 */
[----:B------:R-:W-:Y:S02]  /*1c420*/  FMNMX.FTZ R4, R170, R4, !PT ;  /* 0x00000004aa047209 */ /* 0x000fe40007810000 */
[----:B------:R-:W-:Y:S02]  /*1c430*/  ISETP.LT.OR P4, PT, R187, 0x39, P4 ;  /* 0x00000039bb00780c */ /* 0x000fe40002781670 */
[----:B------:R-:W-:Y:S01]  /*1c440*/  FMNMX.FTZ R4, R171, R4, !PT ;  /* 0x00000004ab047209 */ /* 0x000fe20007810000 */
[----:B------:R-:W3:Y:S01]  /*1c450*/  MUFU.EX2 R168, R168 ;  /* 0x000000a800a87308 */ /* 0x000ee20000000800 */
[----:B------:R-:W-:Y:S01]  /*1c460*/  FSEL R179, R179, -INF , !P3 ;  /* 0xff800000b3b37808 */ /* 0x000fe20005800000 */
[----:B0-----:R-:W-:Y:S01]  /*1c470*/  FADD.FTZ R2, R164, R2 ;  /* 0x00000002a4027221 */ /* 0x001fe20000010000 */
[----:B------:R-:W-:-:S02]  /*1c480*/  FMNMX.FTZ R4, R174, R4, !PT ;  /* 0x00000004ae047209 */ /* 0x000fc40007810000 */
[----:B------:R-:W-:Y:S02]  /*1c490*/  ISETP.LT.OR P2, PT, R187, 0x3a, P2 ;  /* 0x0000003abb00780c */ /* 0x000fe40001741670 */
[----:B------:R-:W-:Y:S01]  /*1c4a0*/  FMNMX.FTZ R4, R175, R4, !PT ;  /* 0x00000004af047209 */ /* 0x000fe20007810000 */
[----:B------:R-:W0:Y:S01]  /*1c4b0*/  MUFU.EX2 R169, R169 ;  /* 0x000000a900a97308 */ /* 0x000e220000000800 */
[----:B------:R-:W-:Y:S01]  /*1c4c0*/  FSEL R182, R182, -INF , !P4 ;  /* 0xff800000b6b67808 */ /* 0x000fe20006000000 */
[----:B-1----:R-:W-:Y:S01]  /*1c4d0*/  FADD.FTZ R2, R165, R2 ;  /* 0x00000002a5027221 */ /* 0x002fe20000010000 */
[----:B------:R-:W-:Y:S02]  /*1c4e0*/  FMNMX.FTZ R4, R178, R4, !PT ;  /* 0x00000004b2047209 */ /* 0x000fe40007810000 */
[----:B------:R-:W-:Y:S02]  /*1c4f0*/  FSEL R183, R183, -INF , !P2 ;  /* 0xff800000b7b77808 */ /* 0x000fe40005000000 */
[----:B------:R-:W-:Y:S01]  /*1c500*/  FMNMX.FTZ R4, R179, R4, !PT ;  /* 0x00000004b3047209 */ /* 0x000fe20007810000 */
[----:B------:R-:W1:Y:S01]  /*1c510*/  MUFU.EX2 R172, R172 ;  /* 0x000000ac00ac7308 */ /* 0x000e620000000800 */
[----:B------:R-:W-:-:S02]  /*1c520*/  F2FP.F16.F32.PACK_AB R196, R153, R152 ;  /* 0x0000009899c4723e */ /* 0x000fc400000000ff */
[----:B------:R-:W-:Y:S02]  /*1c530*/  FMNMX.FTZ R4, R182, R4, !PT ;  /* 0x00000004b6047209 */ /* 0x000fe40007810000 */
[----:B------:R-:W-:Y:S01]  /*1c540*/  F2FP.F16.F32.PACK_AB R198, R157, R156 ;  /* 0x0000009c9dc6723e */ /* 0x000fe200000000ff */
[----:B---3--:R-:W-:Y:S01]  /*1c550*/  FADD.FTZ R156, R168, R2 ;  /* 0x00000002a89c7221 */ /* 0x008fe20000010000 */
[----:B------:R-:W-:Y:S01]  /*1c560*/  FMNMX.FTZ R152, R183, R4, !PT ;  /* 0x00000004b7987209 */ /* 0x000fe20007810000 */
[----:B------:R-:W3:Y:S01]  /*1c570*/  MUFU.EX2 R173, R173 ;  /* 0x000000ad00ad7308 */ /* 0x000ee20000000800 */
[----:B------:R-:W-:Y:S01]  /*1c580*/  F2FP.F16.F32.PACK_AB R192, R161, R160 ;  /* 0x000000a0a1c0723e */ /* 0x000fe200000000ff */
[----:B0-----:R-:W-:Y:S01]  /*1c590*/  FADD.FTZ R156, R169, R156 ;  /* 0x0000009ca99c7221 */ /* 0x001fe20000010000 */
[----:B------:R-:W-:Y:S01]  /*1c5a0*/  F2FP.F16.F32.PACK_AB R194, R165, R164 ;  /* 0x000000a4a5c2723e */ /* 0x000fe200000000ff */
[----:B------:R-:W0:Y:S01]  /*1c5b0*/  SHFL.BFLY PT, R4, R152, 0x2, 0x1f ;  /* 0x0c401f0098047f89 */ /* 0x000e2200000e0000 */
[----:B------:R-:W-:-:S03]  /*1c5c0*/  F2FP.F16.F32.PACK_AB R188, R169, R168 ;  /* 0x000000a8a9bc723e */ /* 0x000fc600000000ff */
[----:B------:R-:W-:Y:S01]  /*1c5d0*/  MUFU.EX2 R176, R176 ;  /* 0x000000b000b07308 */ /* 0x000fe20000000800 */
[----:B-1----:R-:W-:-:S07]  /*1c5e0*/  FADD.FTZ R156, R172, R156 ;  /* 0x0000009cac9c7221 */ /* 0x002fce0000010000 */
[----:B------:R-:W1:Y:S01]  /*1c5f0*/  MUFU.EX2 R177, R177 ;  /* 0x000000b100b17308 */ /* 0x000e620000000800 */
[C---:B---3--:R-:W-:Y:S01]  /*1c600*/  FADD.FTZ R156, R173.reuse, R156 ;  /* 0x0000009cad9c7221 */ /* 0x048fe20000010000 */
[----:B------:R-:W-:-:S06]  /*1c610*/  F2FP.F16.F32.PACK_AB R190, R173, R172 ;  /* 0x000000acadbe723e */ /* 0x000fcc00000000ff */
[----:B------:R-:W-:Y:S01]  /*1c620*/  MUFU.EX2 R180, R180 ;  /* 0x000000b400b47308 */ /* 0x000fe20000000800 */
[----:B0-----:R-:W-:-:S07]  /*1c630*/  FMNMX.FTZ R152, R152, R4, !PT ;  /* 0x0000000498987209 */ /* 0x001fce0007810000 */
        /* <DEDUP_REMOVED lines=11> */
[----:B------:R-:W-:Y:S02]  /*1c6f0*/  VIADD R23, R23, 0xffffffff ;  /* 0xffffffff17177836 */ /* 0x000fe40000000000 */
        /* <DEDUP_REMOVED lines=16> */
[-CC-:B------:R-:W-:Y:S01]  /*1c800*/  FFMA.FTZ R179, R179, R3.reuse, -R152.reuse ;  /* 0x00000003b3b37223 */ /* 0x180fe20000010898 */
[-CC-:B------:R-:W-:Y:S01]  /*1c810*/  FFMA.FTZ R182, R182, R3.reuse, -R152.reuse ;  /* 0x00000003b6b67223 */ /* 0x180fe20000010898 */
[----:B------:R-:W-:Y:S01]  /*1c820*/  FFMA.FTZ R152, R183, R3, -R152 ;  /* 0x00000003b7987223 */ /* 0x000fe20000010898 */
[----:B------:R-:W-:-:S02]  /*1c830*/  IMAD.MOV.U32 R232, RZ, RZ, R22 ;  /* 0x000000ffffe87224 */ /* 0x000fc400078e0016 */
[----:B------:R-:W-:Y:S01]  /*1c840*/  IMAD.MOV.U32 R230, RZ, RZ, R4 ;  /* 0x000000ffffe67224 */ /* 0x000fe200078e0004 */
[----:B------:R-:W2:Y:S01]  /*1c850*/  MUFU.EX2 R155, R155 ;  /* 0x0000009b009b7308 */ /* 0x000ea20000000800 */
[----:B0-----:R-:W-:-:S04]  /*1c860*/  FADD.FTZ R153, R176, R156 ;  /* 0x0000009cb0997221 */ /* 0x001fc80000010000 */
[----:B------:R-:W-:-:S03]  /*1c870*/  FADD.FTZ R153, R177, R153 ;  /* 0x00000099b1997221 */ /* 0x000fc60000010000 */
[----:B------:R-:W0:Y:S01]  /*1c880*/  MUFU.EX2 R158, R158 ;  /* 0x0000009e009e7308 */ /* 0x000e220000000800 */
[----:B-1----:R-:W-:Y:S01]  /*1c890*/  FFMA.FTZ R227, R2, R227, R154 ;  /* 0x000000e302e37223 */ /* 0x002fe2000001009a */
[----:B------:R-:W-:-:S04]  /*1c8a0*/  FADD.FTZ R153, R180, R153 ;  /* 0x00000099b4997221 */ /* 0x000fc80000010000 */
[----:B------:R-:W-:Y:S02]  /*1c8b0*/  FADD.FTZ R228, R181, R153 ;  /* 0x00000099b5e47221 */ /* 0x000fe40000010000 */
        /* <DEDUP_REMOVED lines=36> */
[----:B------:R-:W-:Y:S06]  /*1cb00*/  @P2 BRA `(.L_x_2014) ;  /* 0xffffffd400002947 */ /* 0x000fec000383ffff */
.L_x_1995:
[----:B------:R-:W-:Y:S05]  /*1cb10*/  BSYNC B0 ;  /* 0x0000000000007941 */ /* 0x000fea0003800000 */
.L_x_1994:
        /* <DEDUP_REMOVED lines=131> */
.L_x_2015:
[----:B------:R-:W-:Y:S01]  /*1d350*/  IMAD R0, R22, 0x8, R16 ;  /* 0x0000000816007824 */ /* 0x000fe200078e0210 */
[----:B------:R-:W-:-:S04]  /*1d360*/  SHF.L.U32 R7, R219, 0x1f, RZ ;  /* 0x0000001fdb077819 */ /* 0x000fc800000006ff */
[----:B------:R0:W1:Y:S01]  /*1d370*/  SYNCS.PHASECHK.TRANS64.TRYWAIT P2, [R0+URZ+0x30850], R7 ;  /* 0x03085007000075a7 */ /* 0x000062000804017f */
[----:B------:R-:W-:Y:S05]  /*1d380*/  @!P0 BRA `(.L_x_2016) ;  /* 0x0000000000048947 */ /* 0x000fea0003800000 */
[----:B------:R-:W-:Y:S01]  /*1d390*/  BPT.TRAP 0x1 ;  /* 0x000000040000795c */ /* 0x000fe20000300000 */
.L_x_2016:
[----:B------:R-:W-:Y:S01]  /*1d3a0*/  VIADD R16, R16, 0x400 ;  /* 0x0000040010107836 */ /* 0x000fe20000000000 */
[----:B------:R-:W-:Y:S04]  /*1d3b0*/  BSSY B0, `(.L_x_2017) ;  /* 0x0000008000007945 */ /* 0x000fe80003800000 */
[----:B------:R-:W-:-:S04]  /*1d3c0*/  SHF.R.U32.HI R16, RZ, 0x4, R16 ;  /* 0x00000004ff107819 */ /* 0x000fc80000011610 */
[----:B------:R-:W-:-:S04]  /*1d3d0*/  LOP3.LUT R16, R16, 0x3fff, RZ, 0xc0, !PT ;  /* 0x00003fff10107812 */ /* 0x000fc800078ec0ff */
[----:B------:R-:W-:-:S04]  /*1d3e0*/  LOP3.LUT R9, R16, 0x2000000, RZ, 0xfc, !PT ;  /* 0x0200000010097812 */ /* 0x000fc800078efcff */
[----:B------:R-:W-:Y:S01]  /*1d3f0*/  LEA R2, R22, R9, 0xb ;  /* 0x0000000916027211 */ /* 0x000fe200078e58ff */
[----:B-1----:R-:W-:Y:S06]  /*1d400*/  @P2 BRA `(.L_x_2018) ;  /* 0x0000000000082947 */ /* 0x002fec0003800000 */
[----:B------:R-:W1:Y:S02]  /*1d410*/  SYNCS.PHASECHK.TRANS64.TRYWAIT P0, [R0+URZ+0x30850], R7 ;  /* 0x03085007000075a7 */ /* 0x000e64000800017f */
[----:B-1----:R-:W-:Y:S05]  /*1d420*/  @!P0 BRA `(.L_x_2019) ;  /* 0x000000e000148947 */ /* 0x002fea0003800000 */
.L_x_2018:
[----:B------:R-:W-:Y:S05]  /*1d430*/  BSYNC B0 ;  /* 0x0000000000007941 */ /* 0x000fea0003800000 */
.L_x_2017:
[----:B------:R-:W-:Y:S01]  /*1d440*/  IMAD.MOV.U32 R6, RZ, RZ, R2 ;  /* 0x000000ffff067224 */ /* 0x000fe200078e0002 */
[----:B------:R-:W2:Y:S01]  /*1d450*/  LDL.LU R15, [R1+0x64] ;  /* 0x00006400010f7983 */ /* 0x000ea20000300800 */
[----:B01----:R-:W-:Y:S01]  /*1d460*/  IMAD.MOV.U32 R7, RZ, RZ, 0x40000040 ;  /* 0x40000040ff077424 */ /* 0x003fe200078e00ff */
[----:B------:R-:W-:Y:S01]  /*1d470*/  WARPGROUP.ARRIVE ;  /* 0x00000000000079c5 */ /* 0x000fe20000000000 */
[----:B------:R-:W-:Y:S01]  /*1d480*/  VIADD R22, R22, 0x1 ;  /* 0x0000000116167836 */ /* 0x000fe20000000000 */
[----:B------:R-:W-:Y:S01]  /*1d490*/  R2UR UR6, R6 ;  /* 0x00000000060672ca */ /* 0x000fe200000e0000 */
[----:B------:R-:W-:Y:S01]  /*1d4a0*/  VIADD R6, R2, 0x80 ;  /* 0x0000008002067836 */ /* 0x000fe20000000000 */
[----:B------:R-:W-:Y:S01]  /*1d4b0*/  R2UR UR7, R7 ;  /* 0x00000000070772ca */ /* 0x000fe200000e0000 */
[----:B------:R-:W-:Y:S01]  /*1d4c0*/  IMAD.MOV.U32 R7, RZ, RZ, 0x40000040 ;  /* 0x40000040ff077424 */ /* 0x000fe200078e00ff */
[----:B------:R-:W-:Y:S01]  /*1d4d0*/  ISETP.NE.AND P2, PT, R22, 0x2, PT ;  /* 0x000000021600780c */ /* 0x000fe20003f45270 */
[----:B------:R-:W-:-:S02]  /*1d4e0*/  @!P1 VIADD R11, R0, 0x30860 ;  /* 0x00030860000b9836 */ /* 0x000fc40000000000 */
[----:B------:R-:W-:Y:S01]  /*1d4f0*/  IMAD.MOV.U32 R0, RZ, RZ, -0x800000 ;  /* 0xff800000ff007424 */ /* 0x000fe200078e00ff */
[----:B------:R-:W-:Y:S02]  /*1d500*/  SEL R22, R22, RZ, P2 ;  /* 0x000000ff16167207 */ /* 0x000fe40001000000 */
[----:B------:R-:W-:-:S05]  /*1d510*/  @!P1 PRMT R11, RZ, 0x654, R11 ;  /* 0x00000654ff0b9816 */ /* 0x000fca000000000b */
        /* <DEDUP_REMOVED lines=12> */
[----:B------:R-:W-:Y:S02]  /*1d5e0*/  IMAD.MOV.U32 R7, RZ, RZ, 0x40000040 ;  /* 0x40000040ff077424 */ /* 0x000fe400078e00ff */
[----:B--2---:R-:W-:-:S05]  /*1d5f0*/  VIADD R15, R15, 0x1 ;  /* 0x000000010f0f7836 */ /* 0x004fca0000000000 */
[----:B------:R-:W-:Y:S01]  /*1d600*/  STL [R1+0x64], R15 ;  /* 0x0000640f01007387 */ /* 0x000fe20000100800 */
[----:B------:R-:W-:Y:S02]  /*1d610*/  WARPGROUP.DEPBAR.LE gsb0, 0x0 ;  /* 0x00008000000079c5 */ /* 0x000fe40000010000 */
[----:B------:R-:W-:-:S14]  /*1d620*/  WARPGROUP.ARRIVE ;  /* 0x00000000000079c5 */ /* 0x000fdc0000000000 */
[----:B------:R-:W-:Y:S01]  /*1d630*/  HGMMA.64x256x16.F32 R24, R188, gdesc[UR4].tnspB, R24, gsb0 ;  /* 0x43e00004bc187df0 */ /* 0x000fe20008000818 */
[----:B------:R-:W-:Y:S02]  /*1d640*/  R2UR UR6, R6 ;  /* 0x00000000060672ca */ /* 0x000fe400000e0000 */
[----:B------:R-:W-:Y:S01]  /*1d650*/  R2UR UR7, R7 ;  /* 0x00000000070772ca */ /* 0x000fe200000e0000 */
[----:B------:R-:W0:Y:S04]  /*1d660*/  SHFL.BFLY PT, R6, R227, 0x2, 0x1f ;  /* 0x0c401f00e3067f89 */ /* 0x000e2800000e0000 */
[----:B------:R-:W1:Y:S01]  /*1d670*/  SHFL.BFLY PT, R7, R228, 0x2, 0x1f ;  /* 0x0c401f00e4077f89 */ /* 0x000e6200000e0000 */
[----:B0-----:R-:W-:Y:S01]  /*1d680*/  FADD.FTZ R6, R6, R227 ;  /* 0x000000e306067221 */ /* 0x001fe20000010000 */
[----:B-1----:R-:W-:-:S04]  /*1d690*/  FADD.FTZ R2, R7, R228 ;  /* 0x000000e407027221 */ /* 0x002fc80000010000 */
[----:B------:R-:W0:Y:S04]  /*1d6a0*/  SHFL.BFLY PT, R9, R6, 0x1, 0x1f ;  /* 0x0c201f0006097f89 */ /* 0x000e2800000e0000 */
[----:B------:R-:W1:Y:S01]  /*1d6b0*/  SHFL.BFLY PT, R7, R2, 0x1, 0x1f ;  /* 0x0c201f0002077f89 */ /* 0x000e6200000e0000 */
[----:B0-----:R-:W-:Y:S01]  /*1d6c0*/  FADD.FTZ R13, R6, R9 ;  /* 0x00000009060d7221 */ /* 0x001fe20000010000 */
[----:B-1----:R-:W-:-:S04]  /*1d6d0*/  FADD.FTZ R12, R2, R7 ;  /* 0x00000007020c7221 */ /* 0x002fc80000010000 */
[----:B------:R-:W-:Y:S02]  /*1d6e0*/  FSETP.NE.FTZ.AND P3, PT, R13, RZ, PT ;  /* 0x000000ff0d00720b */ /* 0x000fe40003f75000 */
[----:B------:R-:W-:Y:S02]  /*1d6f0*/  CS2R R6, SRZ ;  /* 0x0000000000067805 */ /* 0x000fe4000001ff00 */
[----:B------:R-:W-:Y:S02]  /*1d700*/  SEL R2, RZ, 0x1, P2 ;  /* 0x00000001ff027807 */ /* 0x000fe40001000000 */
[----:B------:R-:W-:Y:S02]  /*1d710*/  FSETP.NE.FTZ.AND P0, PT, R12, RZ, PT ;  /* 0x000000ff0c00720b */ /* 0x000fe40003f15000 */
[----:B------:R-:W-:Y:S02]  /*1d720*/  LOP3.LUT R219, R219, R2, RZ, 0x3c, !PT ;  /* 0x00000002dbdb7212 */ /* 0x000fe400078e3cff */
[----:B------:R-:W-:-:S03]  /*1d730*/  MOV R2, 0xff800000 ;  /* 0xff80000000027802 */ /* 0x000fc60000000f00 */
[----:B------:R-:W0:Y:S01]  /*1d740*/  @P3 MUFU.LG2 R10, R13 ;  /* 0x0000000d000a3308 */ /* 0x000e220000000c00 */
[----:B------:R-:W-:-:S05]  /*1d750*/  @P3 FMUL.FTZ R14, R3, 0.69314718246459960938 ;  /* 0x3f317218030e3820 */ /* 0x000fca0000410000 */
[----:B------:R-:W-:Y:S02]  /*1d760*/  @P0 FMUL.FTZ R8, R3, 0.69314718246459960938 ;  /* 0x3f31721803080820 */ /* 0x000fe40000410000 */
[----:B------:R-:W1:Y:S08]  /*1d770*/  @P0 MUFU.LG2 R9, R12 ;  /* 0x0000000c00090308 */ /* 0x000e700000000c00 */
[----:B------:R-:W2:Y:S01]  /*1d780*/  @P0 MUFU.RCP R7, R12 ;  /* 0x0000000c00070308 */ /* 0x000ea20000001000 */
[----:B0-----:R-:W-:-:S04]  /*1d790*/  @P3 FMUL.FTZ R3, R10, 0.69314718246459960938 ;  /* 0x3f3172180a033820 */ /* 0x001fc80000410000 */
[----:B------:R-:W-:-:S03]  /*1d7a0*/  @P3 FFMA.FTZ R2, R14, R4, R3 ;  /* 0x000000040e023223 */ /* 0x000fc60000010003 */
[----:B------:R-:W0:Y:S01]  /*1d7b0*/  @P3 MUFU.RCP R6, R13 ;  /* 0x0000000d00063308 */ /* 0x000e220000001000 */
[----:B-1----:R-:W-:-:S04]  /*1d7c0*/  @P0 FMUL.FTZ R9, R9, 0.69314718246459960938 ;  /* 0x3f31721809090820 */ /* 0x002fc80000410000 */
[----:B------:R-:W-:Y:S01]  /*1d7d0*/  @P0 FFMA.FTZ R0, R8, R5, R9 ;  /* 0x0000000508000223 */ /* 0x000fe20000010009 */
[----:B------:R-:W-:Y:S01]  /*1d7e0*/  PLOP3.LUT P0, PT, PT, PT, PT, 0x8, 0x0 ;  /* 0x000000000000781c */ /* 0x000fe20003f0e170 */
[----:B------:R-:W-:Y:S02]  /*1d7f0*/  WARPGROUP.DEPBAR.LE gsb0, 0x0 ;  /* 0x00008000000079c5 */ /* 0x000fe40000010000 */
[----:B------:R-:W-:-:S06]  /*1d800*/  WARPGROUP.ARRIVE ;  /* 0x00000000000079c5 */ /* 0x000fcc0000000000 */
        /* <DEDUP_REMOVED lines=67> */
[-C--:B0-----:R-:W-:Y:S01]  /*1dc40*/  FMUL.FTZ R12, R35, R6.reuse ;  /* 0x00000006230c7220 */ /* 0x081fe20000410000 */
        /* <DEDUP_REMOVED lines=63> */
.L_x_1853:
        /* <DEDUP_REMOVED lines=9> */
[----:B------:R-:W2:Y:S01]  /*1e0d0*/  LDL R6, [R1+0xb0] ;  /* 0x0000b00001067983 */ /* 0x000ea20000100800 */
[----:B------:R-:W-:-:S03]  /*1e0e0*/  ULDC.64 UR4, c[0x0][0xc00] ;  /* 0x0003000000047ab9 */ /* 0x000fc60000000a00 */
[----:B------:R-:W3:Y:S01]  /*1e0f0*/  LDL R171, [R1+0x60] ;  /* 0x0000600001ab7983 */ /* 0x000ee20000100800 */
[----:B------:R-:W4:Y:S01]  /*1e100*/  S2R R15, SR_SWINHI ;  /* 0x00000000000f7919 */ /* 0x000f220000002f00 */
[----:B------:R-:W-:Y:S02]  /*1e110*/  MOV R20, R16 ;  /* 0x0000001000147202 */ /* 0x000fe40000000f00 */
[----:B----4-:R-:W-:Y:S02]  /*1e120*/  MOV R21, R15 ;  /* 0x0000000f00157202 */ /* 0x010fe40000000f00 */
        /* <DEDUP_REMOVED lines=18> */
[----:B------:R-:W4:Y:S01]  /*1e250*/  LDC R3, c[0x0][0xbe8] ;  /* 0x0002fa00ff037b82 */ /* 0x000f220000000800 */
        /* <DEDUP_REMOVED lines=15> */
[----:B------:R-:W-:Y:S01]  /*1e350*/  F2FP.F16.F32.PACK_AB R147, R151, R150 ;  /* 0x000000969793723e */ /* 0x000fe200000000ff */
        /* <DEDUP_REMOVED lines=9> */
[C---:B------:R-:W-:Y:S02]  /*1e3f0*/  IADD3 R115, P3, R126.reuse, 0x4000, RZ ;  /* 0x000040007e737810 */ /* 0x040fe40007f7e0ff */
[C---:B------:R-:W-:Y:S02]  /*1e400*/  IADD3 R123, P1, R126.reuse, 0x20, RZ ;  /* 0x000000207e7b7810 */ /* 0x040fe40007f3e0ff */
[----:B------:R-:W-:Y:S02]  /*1e410*/  IADD3 R99, P0, R126, 0x8020, RZ ;  /* 0x000080207e637810 */ /* 0x000fe40007f1e0ff */
[----:B------:R-:W-:Y:S01]  /*1e420*/  LOP3.LUT R118, R118, R119, RZ, 0x3c, !PT ;  /* 0x0000007776767212 */ /* 0x000fe200078e3cff */
[----:B------:R-:W-:Y:S01]  /*1e430*/  IMAD.X R119, RZ, RZ, R127, P4 ;  /* 0x000000ffff777224 */ /* 0x000fe200020e067f */
[----:B------:R-:W-:-:S02]  /*1e440*/  LOP3.LUT R114, R115, 0x380, RZ, 0xc0, !PT ;  /* 0x0000038073727812 */ /* 0x000fc400078ec0ff */
[----:B------:R-:W-:Y:S02]  /*1e450*/  LOP3.LUT R122, R123, 0x380, RZ, 0xc0, !PT ;  /* 0x000003807b7a7812 */ /* 0x000fe400078ec0ff */
[C---:B-----5:R-:W-:Y:S02]  /*1e460*/  IADD3 R23, P4, R126.reuse, 0x8040, RZ ;  /* 0x000080407e177810 */ /* 0x060fe40007f9e0ff */
[----:B------:R-:W-:Y:S02]  /*1e470*/  LOP3.LUT R98, R99, 0x380, RZ, 0xc0, !PT ;  /* 0x0000038063627812 */ /* 0x000fe400078ec0ff */
[----:B------:R-:W-:Y:S02]  /*1e480*/  LOP3.LUT R27, R126, 0x380, RZ, 0xc0, !PT ;  /* 0x000003807e1b7812 */ /* 0x000fe400078ec0ff */
[----:B------:R-:W-:Y:S02]  /*1e490*/  SHF.R.U64 R114, R114, 0x3, RZ ;  /* 0x0000000372727819 */ /* 0x000fe400000012ff */
[----:B------:R-:W-:-:S02]  /*1e4a0*/  SHF.R.U64 R122, R122, 0x3, RZ ;  /* 0x000000037a7a7819 */ /* 0x000fc400000012ff */
[----:B------:R-:W-:Y:S02]  /*1e4b0*/  LOP3.LUT R30, R23, 0x380, RZ, 0xc0, !PT ;  /* 0x00000380171e7812 */ /* 0x000fe400078ec0ff */
[----:B------:R-:W-:Y:S02]  /*1e4c0*/  SHF.R.U64 R98, R98, 0x3, RZ ;  /* 0x0000000362627819 */ /* 0x000fe400000012ff */
[----:B------:R-:W-:Y:S02]  /*1e4d0*/  SHF.R.U64 R27, R27, 0x3, RZ ;  /* 0x000000031b1b7819 */ /* 0x000fe400000012ff */
[----:B------:R-:W-:Y:S01]  /*1e4e0*/  LOP3.LUT R114, R114, R115, RZ, 0x3c, !PT ;  /* 0x0000007372727212 */ /* 0x000fe200078e3cff */
[--C-:B------:R-:W-:Y:S01]  /*1e4f0*/  IMAD.X R115, RZ, RZ, R127.reuse, P3 ;  /* 0x000000ffff737224 */ /* 0x100fe200018e067f */
[----:B------:R-:W-:Y:S02]  /*1e500*/  IADD3 R107, P2, R126, 0x4060, RZ ;  /* 0x000040607e6b7810 */ /* 0x000fe40007f5e0ff */
[----:B------:R-:W-:Y:S01]  /*1e510*/  LOP3.LUT R122, R122, R123, RZ, 0x3c, !PT ;  /* 0x0000007b7a7a7212 */ /* 0x000fe200078e3cff */
[----:B------:R-:W-:Y:S01]  /*1e520*/  IMAD.X R123, RZ, RZ, R127, P1 ;  /* 0x000000ffff7b7224 */ /* 0x000fe200008e067f */
[----:B------:R-:W-:-:S02]  /*1e530*/  SHF.R.U64 R30, R30, 0x3, RZ ;  /* 0x000000031e1e7819 */ /* 0x000fc400000012ff */
[----:B------:R-:W-:Y:S02]  /*1e540*/  LOP3.LUT R98, R98, R99, RZ, 0x3c, !PT ;  /* 0x0000006362627212 */ /* 0x000fe400078e3cff */
[C---:B------:R-:W-:Y:S02]  /*1e550*/  IADD3 R95, P6, R126.reuse, 0x4020, RZ ;  /* 0x000040207e5f7810 */ /* 0x040fe40007fde0ff */
[C---:B------:R-:W-:Y:S02]  /*1e560*/  IADD3 R111, P5, R126.reuse, 0x4040, RZ ;  /* 0x000040407e6f7810 */ /* 0x040fe40007fbe0ff */
[C---:B------:R-:W-:Y:S02]  /*1e570*/  IADD3 R99, P3, R126.reuse, 0x8060, RZ ;  /* 0x000080607e637810 */ /* 0x040fe40007f7e0ff */
[----:B------:R-:W-:Y:S02]  /*1e580*/  IADD3 R103, P1, R126, 0x8000, RZ ;  /* 0x000080007e677810 */ /* 0x000fe40007f3e0ff */
[----:B------:R-:W-:-:S02]  /*1e590*/  LOP3.LUT R26, R27, R126, RZ, 0x3c, !PT ;  /* 0x0000007e1b1a7212 */ /* 0x000fc400078e3cff */
[----:B------:R-:W-:Y:S02]  /*1e5a0*/  LOP3.LUT R106, R107, 0x380, RZ, 0xc0, !PT ;  /* 0x000003806b6a7812 */ /* 0x000fe400078ec0ff */
[----:B------:R-:W-:Y:S02]  /*1e5b0*/  MOV R27, R127 ;  /* 0x0000007f001b7202 */ /* 0x000fe40000000f00 */
[----:B------:R-:W-:Y:S02]  /*1e5c0*/  LOP3.LUT R30, R30, R23, RZ, 0x3c, !PT ;  /* 0x000000171e1e7212 */ /* 0x000fe400078e3cff */
[----:B------:R-:W-:Y:S02]  /*1e5d0*/  LOP3.LUT R94, R95, 0x380, RZ, 0xc0, !PT ;  /* 0x000003805f5e7812 */ /* 0x000fe400078ec0ff */
[----:B------:R-:W-:Y:S02]  /*1e5e0*/  LOP3.LUT R110, R111, 0x380, RZ, 0xc0, !PT ;  /* 0x000003806f6e7812 */ /* 0x000fe400078ec0ff */
[----:B------:R-:W-:-:S02]  /*1e5f0*/  LOP3.LUT R23, R99, 0x380, RZ, 0xc0, !PT ;  /* 0x0000038063177812 */ /* 0x000fc400078ec0ff */
[----:B------:R-:W-:Y:S02]  /*1e600*/  LOP3.LUT R102, R103, 0x380, RZ, 0xc0, !PT ;  /* 0x0000038067667812 */ /* 0x000fe400078ec0ff */
[----:B------:R-:W-:Y:S02]  /*1e610*/  SHF.R.U64 R106, R106, 0x3, RZ ;  /* 0x000000036a6a7819 */ /* 0x000fe400000012ff */
[----:B------:R-:W-:Y:S02]  /*1e620*/  MOV R6, R26 ;  /* 0x0000001a00067202 */ /* 0x000fe40000000f00 */
[----:B------:R-:W-:Y:S02]  /*1e630*/  F2FP.F16.F32.PACK_AB R26, R29, R28 ;  /* 0x0000001c1d1a723e */ /* 0x000fe400000000ff */
[----:B------:R-:W-:Y:S02]  /*1e640*/  SHF.R.U64 R94, R94, 0x3, RZ ;  /* 0x000000035e5e7819 */ /* 0x000fe400000012ff */
[----:B------:R-:W-:-:S02]  /*1e650*/  SHF.R.U64 R110, R110, 0x3, RZ ;  /* 0x000000036e6e7819 */ /* 0x000fc400000012ff */
[----:B------:R-:W-:Y:S02]  /*1e660*/  SHF.R.U64 R28, R23, 0x3, RZ ;  /* 0x00000003171c7819 */ /* 0x000fe400000012ff */
[----:B------:R-:W-:Y:S02]  /*1e670*/  SHF.R.U64 R102, R102, 0x3, RZ ;  /* 0x0000000366667819 */ /* 0x000fe400000012ff */
[----:B------:R-:W-:Y:S01]  /*1e680*/  LOP3.LUT R106, R106, R107, RZ, 0x3c, !PT ;  /* 0x0000006b6a6a7212 */ /* 0x000fe200078e3cff */
[--C-:B------:R-:W-:Y:S01]  /*1e690*/  IMAD.X R107, RZ, RZ, R127.reuse, P2 ;  /* 0x000000ffff6b7224 */ /* 0x100fe200010e067f */
[----:B------:R-:W-:Y:S01]  /*1e6a0*/  LOP3.LUT R94, R94, R95, RZ, 0x3c, !PT ;  /* 0x0000005f5e5e7212 */ /* 0x000fe200078e3cff */
[--C-:B------:R-:W-:Y:S01]  /*1e6b0*/  IMAD.X R95, RZ, RZ, R127.reuse, P6 ;  /* 0x000000ffff5f7224 */ /* 0x100fe200030e067f */
[----:B------:R-:W-:Y:S01]  /*1e6c0*/  LOP3.LUT R110, R110, R111, RZ, 0x3c, !PT ;  /* 0x0000006f6e6e7212 */ /* 0x000fe200078e3cff */
[----:B------:R-:W-:Y:S01]  /*1e6d0*/  IMAD.X R111, RZ, RZ, R127, P5 ;  /* 0x000000ffff6f7224 */ /* 0x000fe200028e067f */
[----:B------:R-:W-:-:S02]  /*1e6e0*/  LOP3.LUT R28, R28, R99, RZ, 0x3c, !PT ;  /* 0x000000631c1c7212 */ /* 0x000fc400078e3cff */
[----:B------:R-:W-:Y:S02]  /*1e6f0*/  IADD3 R23, P2, R126, 0xc040, RZ ;  /* 0x0000c0407e177810 */ /* 0x000fe40007f5e0ff */
[----:B------:R-:W-:Y:S01]  /*1e700*/  LOP3.LUT R102, R102, R103, RZ, 0x3c, !PT ;  /* 0x0000006766667212 */ /* 0x000fe200078e3cff */
[----:B------:R-:W-:Y:S01]  /*1e710*/  IMAD.X R103, RZ, RZ, R127, P1 ;  /* 0x000000ffff677224 */ /* 0x000fe200008e067f */
[----:B------:R-:W-:Y:S02]  /*1e720*/  IADD3.X R99, RZ, R127, RZ, P0, !PT ;  /* 0x0000007fff637210 */ /* 0x000fe400007fe4ff */
[C---:B------:R-:W-:Y:S02]  /*1e730*/  IADD3 R131, P6, R126.reuse, 0xc000, RZ ;  /* 0x0000c0007e837810 */ /* 0x040fe40007fde0ff */
[----:B------:R-:W-:Y:S02]  /*1e740*/  IADD3 R135, P5, R126, 0xc020, RZ ;  /* 0x0000c0207e877810 */ /* 0x000fe40007fbe0ff */
[----:B------:R-:W-:Y:S01]  /*1e750*/  F2FP.F16.F32.PACK_AB R27, R31, R13 ;  /* 0x0000000d1f1b723e */ /* 0x000fe200000000ff */
[----:B------:R-:W-:Y:S01]  /*1e760*/  BAR.SYNC.DEFER_BLOCKING 0x1, 0x100 ;  /* 0x0044000000007b1d */ /* 0x000fe20000010000 */
[----:B------:R-:W-:-:S02]  /*1e770*/  ISETP.NE.U32.AND P0, PT, RZ, UR4, PT ;  /* 0x00000004ff007c0c */ /* 0x000fc4000bf05070 */
[----:B------:R-:W-:Y:S02]  /*1e780*/  IADD3 R126, P1, R126, 0xc060, RZ ;  /* 0x0000c0607e7e7810 */ /* 0x000fe40007f3e0ff */
[----:B------:R-:W-:Y:S02]  /*1e790*/  LOP3.LUT R13, R23, 0x380, RZ, 0xc0, !PT ;  /* 0x00000380170d7812 */ /* 0x000fe400078ec0ff */
[----:B------:R-:W-:Y:S01]  /*1e7a0*/  ISETP.NE.AND.EX P0, PT, RZ, UR5, PT, P0 ;  /* 0x00000005ff007c0c */ /* 0x000fe2000bf05300 */
[----:B------:R-:W-:Y:S01]  /*1e7b0*/  ULDC.64 UR4, c[0x0][0xc08] ;  /* 0x0003020000047ab9 */ /* 0x000fe20000000a00 */
[----:B-1----:R-:W-:Y:S02]  /*1e7c0*/  LOP3.LUT R60, R126, 0x380, RZ, 0xc0, !PT ;  /* 0x000003807e3c7812 */ /* 0x002fe400078ec0ff */
[----:B------:R-:W-:Y:S02]  /*1e7d0*/  LOP3.LUT R130, R131, 0x380, RZ, 0xc0, !PT ;  /* 0x0000038083827812 */ /* 0x000fe400078ec0ff */
[----:B------:R-:W-:-:S02]  /*1e7e0*/  LOP3.LUT R134, R135, 0x380, RZ, 0xc0, !PT ;  /* 0x0000038087867812 */ /* 0x000fc400078ec0ff */
[----:B------:R-:W-:Y:S02]  /*1e7f0*/  MOV R122, R122 ;  /* 0x0000007a007a7202 */ /* 0x000fe40000000f00 */
[----:B------:R-:W-:Y:S01]  /*1e800*/  MOV R14, R14 ;  /* 0x0000000e000e7202 */ /* 0x000fe20000000f00 */
[--C-:B------:R-:W-:Y:S01]  /*1e810*/  IMAD.X R31, RZ, RZ, R127.reuse, P4 ;  /* 0x000000ffff1f7224 */ /* 0x100fe200020e067f */
[----:B------:R-:W-:Y:S01]  /*1e820*/  SHF.R.U64 R130, R130, 0x3, RZ ;  /* 0x0000000382827819 */ /* 0x000fe200000012ff */
[----:B------:R1:W-:Y:S01]  /*1e830*/  STSM.16.M88.4 [R6], R24 ;  /* 0x0000001806007844 */ /* 0x0003e20000000200 */
[----:B------:R-:W-:Y:S01]  /*1e840*/  IMAD.X R29, RZ, RZ, R127, P3 ;  /* 0x000000ffff1d7224 */ /* 0x000fe200018e067f */
[----:B------:R-:W-:Y:S02]  /*1e850*/  MOV R118, R118 ;  /* 0x0000007600767202 */ /* 0x000fe40000000f00 */
[----:B------:R-:W-:Y:S01]  /*1e860*/  SHF.R.U64 R134, R134, 0x3, RZ ;  /* 0x0000000386867819 */ /* 0x000fe200000012ff */
[----:B------:R-:W-:Y:S01]  /*1e870*/  STSM.16.M88.4 [R122], R32 ;  /* 0x000000207a007844 */ /* 0x000fe20000000200 */
[----:B------:R-:W-:-:S02]  /*1e880*/  MOV R114, R114 ;  /* 0x0000007200727202 */ /* 0x000fc40000000f00 */
[----:B------:R-:W-:Y:S01]  /*1e890*/  MOV R95, R94 ;  /* 0x0000005e005f7202 */ /* 0x000fe20000000f00 */
[----:B------:R2:W-:Y:S01]  /*1e8a0*/  STSM.16.M88.4 [R14], R40 ;  /* 0x000000280e007844 */ /* 0x0005e20000000200 */
[----:B-1----:R-:W-:Y:S01]  /*1e8b0*/  SHF.R.U64 R6, R13, 0x3, RZ ;  /* 0x000000030d067819 */ /* 0x002fe200000012ff */
[----:B------:R-:W-:Y:S01]  /*1e8c0*/  IMAD.X R25, RZ, RZ, R127, P2 ;  /* 0x000000ffff197224 */ /* 0x000fe200010e067f */
[----:B------:R-:W-:Y:S02]  /*1e8d0*/  ISETP.NE.U32.AND P2, PT, RZ, UR4, PT ;  /* 0x00000004ff007c0c */ /* 0x000fe4000bf45070 */
[----:B------:R-:W-:Y:S02]  /*1e8e0*/  SHF.R.U64 R13, R60, 0x3, RZ ;  /* 0x000000033c0d7819 */ /* 0x000fe400000012ff */
[----:B------:R-:W-:Y:S02]  /*1e8f0*/  LOP3.LUT R24, R6, R23, RZ, 0x3c, !PT ;  /* 0x0000001706187212 */ /* 0x000fe400078e3cff */
[----:B------:R-:W-:-:S02]  /*1e900*/  ISETP.NE.AND.EX P2, PT, RZ, UR5, PT, P2 ;  /* 0x00000005ff007c0c */ /* 0x000fc4000bf45320 */
[----:B------:R-:W-:Y:S02]  /*1e910*/  F2FP.F16.F32.PACK_AB R6, R69, R155 ;  /* 0x0000009b4506723e */ /* 0x000fe400000000ff */
[----:B------:R-:W-:Y:S02]  /*1e920*/  LOP3.LUT R126, R13, R126, RZ, 0x3c, !PT ;  /* 0x0000007e0d7e7212 */ /* 0x000fe400078e3cff */
[----:B------:R-:W-:Y:S01]  /*1e930*/  MOV R110, R110 ;  /* 0x0000006e006e7202 */ /* 0x000fe20000000f00 */
[----:B------:R-:W-:Y:S01]  /*1e940*/  STSM.16.M88.4 [R118], R48 ;  /* 0x0000003076007844 */ /* 0x000fe20000000200 */
[----:B------:R-:W-:Y:S01]  /*1e950*/  LOP3.LUT R130, R130, R131, RZ, 0x3c, !PT ;  /* 0x0000008382827212 */ /* 0x000fe200078e3cff */
[----:B------:R-:W-:Y:S01]  /*1e960*/  IMAD.X R131, RZ, RZ, R127, P6 ;  /* 0x000000ffff837224 */ /* 0x000fe200030e067f */
[----:B------:R-:W-:Y:S02]  /*1e970*/  MOV R106, R106 ;  /* 0x0000006a006a7202 */ /* 0x000fe40000000f00 */
[----:B------:R-:W-:-:S02]  /*1e980*/  MOV R23, R24 ;  /* 0x0000001800177202 */ /* 0x000fc40000000f00 */
[----:B------:R-:W-:Y:S02]  /*1e990*/  F2FP.F16.F32.PACK_AB R13, R83, R82 ;  /* 0x00000052530d723e */ /* 0x000fe400000000ff */
[----:B--2---:R-:W-:Y:S02]  /*1e9a0*/  F2FP.F16.F32.PACK_AB R14, R85, R159 ;  /* 0x0000009f550e723e */ /* 0x004fe400000000ff */
[----:B------:R-:W-:Y:S01]  /*1e9b0*/  F2FP.F16.F32.PACK_AB R15, R87, R86 ;  /* 0x00000056570f723e */ /* 0x000fe200000000ff */
[----:B------:R-:W-:Y:S01]  /*1e9c0*/  STSM.16.M88.4 [R114], R56 ;  /* 0x0000003872007844 */ /* 0x000fe20000000200 */
[----:B------:R-:W-:Y:S01]  /*1e9d0*/  LOP3.LUT R134, R134, R135, RZ, 0x3c, !PT ;  /* 0x0000008786867212 */ /* 0x000fe200078e3cff */
[----:B------:R-:W-:Y:S01]  /*1e9e0*/  IMAD.X R135, RZ, RZ, R127, P5 ;  /* 0x000000ffff877224 */ /* 0x000fe200028e067f */
[----:B------:R-:W-:Y:S02]  /*1e9f0*/  MOV R102, R102 ;  /* 0x0000006600667202 */ /* 0x000fe40000000f00 */
[----:B------:R-:W-:-:S02]  /*1ea00*/  MOV R60, R30 ;  /* 0x0000001e003c7202 */ /* 0x000fc40000000f00 */
        /* <DEDUP_REMOVED lines=10> */
[----:B------:R-:W-:Y:S01]  /*1eab0*/  F2FP.F16.F32.PACK_AB R31, R68, R67 ;  /* 0x00000043441f723e */ /* 0x000fe200000000ff */
[----:B------:R2:W-:Y:S01]  /*1eac0*/  STSM.16.M88.4 [R110], R8 ;  /* 0x000000086e007844 */ /* 0x0005e20000000200 */
[----:B------:R-:W-:Y:S02]  /*1ead0*/  F2FP.F16.F32.PACK_AB R32, R105, R164 ;  /* 0x000000a46920723e */ /* 0x000fe400000000ff */
[----:B------:R-:W-:-:S02]  /*1eae0*/  F2FP.F16.F32.PACK_AB R33, R72, R71 ;  /* 0x000000474821723e */ /* 0x000fc400000000ff */
[----:B------:R-:W-:Y:S02]  /*1eaf0*/  F2FP.F16.F32.PACK_AB R34, R109, R165 ;  /* 0x000000a56d22723e */ /* 0x000fe400000000ff */
[----:B------:R-:W-:Y:S01]  /*1eb00*/  F2FP.F16.F32.PACK_AB R35, R76, R75 ;  /* 0x0000004b4c23723e */ /* 0x000fe200000000ff */
[----:B------:R0:W-:Y:S01]  /*1eb10*/  STSM.16.M88.4 [R106], R12 ;  /* 0x0000000c6a007844 */ /* 0x0001e20000000200 */
[----:B-1----:R-:W-:Y:S02]  /*1eb20*/  F2FP.F16.F32.PACK_AB R4, R113, R166 ;  /* 0x000000a67104723e */ /* 0x002fe400000000ff */
[----:B------:R-:W-:Y:S02]  /*1eb30*/  F2FP.F16.F32.PACK_AB R5, R84, R80 ;  /* 0x000000505405723e */ /* 0x000fe400000000ff */
[----:B------:R-:W-:Y:S02]  /*1eb40*/  F2FP.F16.F32.PACK_AB R6, R117, R167 ;  /* 0x000000a77506723e */ /* 0x000fe400000000ff */
[----:B------:R-:W-:Y:S01]  /*1eb50*/  F2FP.F16.F32.PACK_AB R7, R92, R88 ;  /* 0x000000585c07723e */ /* 0x000fe200000000ff */
[----:B------:R1:W-:Y:S01]  /*1eb60*/  STSM.16.M88.4 [R102], R24 ;  /* 0x0000001866007844 */ /* 0x0003e20000000200 */
[----:B------:R-:W-:-:S02]  /*1eb70*/  IADD3.X R127, RZ, R127, RZ, P1, !PT ;  /* 0x0000007fff7f7210 */ /* 0x000fc40000ffe4ff */
[----:B------:R-:W-:Y:S01]  /*1eb80*/  MOV R130, R130 ;  /* 0x0000008200827202 */ /* 0x000fe20000000f00 */
[----:B------:R-:W-:Y:S01]  /*1eb90*/  STSM.16.M88.4 [R98], R28 ;  /* 0x0000001c62007844 */ /* 0x000fe20000000200 */
[----:B--2---:R-:W-:Y:S02]  /*1eba0*/  F2FP.F16.F32.PACK_AB R8, R121, R168 ;  /* 0x000000a87908723e */ /* 0x004fe400000000ff */
[----:B------:R-:W-:Y:S02]  /*1ebb0*/  F2FP.F16.F32.PACK_AB R9, R100, R96 ;  /* 0x000000606409723e */ /* 0x000fe400000000ff */
[----:B------:R-:W-:Y:S02]  /*1ebc0*/  F2FP.F16.F32.PACK_AB R10, R125, R169 ;  /* 0x000000a97d0a723e */ /* 0x000fe400000000ff */
[----:B------:R-:W-:Y:S01]  /*1ebd0*/  F2FP.F16.F32.PACK_AB R11, R108, R104 ;  /* 0x000000686c0b723e */ /* 0x000fe200000000ff */
[----:B------:R-:W-:Y:S01]  /*1ebe0*/  STSM.16.M88.4 [R60], R32 ;  /* 0x000000203c007844 */ /* 0x000fe20000000200 */
[----:B------:R-:W-:-:S02]  /*1ebf0*/  MOV R134, R134 ;  /* 0x0000008600867202 */ /* 0x000fc40000000f00 */
[----:B0-----:R-:W-:Y:S02]  /*1ec00*/  F2FP.F16.F32.PACK_AB R12, R129, R170 ;  /* 0x000000aa810c723e */ /* 0x001fe400000000ff */
[----:B------:R-:W-:Y:S02]  /*1ec10*/  F2FP.F16.F32.PACK_AB R13, R116, R112 ;  /* 0x00000070740d723e */ /* 0x000fe400000000ff */
[----:B------:R-:W-:Y:S02]  /*1ec20*/  F2FP.F16.F32.PACK_AB R14, R133, R132 ;  /* 0x00000084850e723e */ /* 0x000fe400000000ff */
[----:B------:R-:W-:Y:S01]  /*1ec30*/  F2FP.F16.F32.PACK_AB R15, R124, R120 ;  /* 0x000000787c0f723e */ /* 0x000fe200000000ff */
[----:B------:R0:W-:Y:S01]  /*1ec40*/  STSM.16.M88.4 [R94], R4 ;  /* 0x000000045e007844 */ /* 0x0001e20000000200 */
[----:B------:R-:W-:Y:S01]  /*1ec50*/  MOV R126, R126 ;  /* 0x0000007e007e7202 */ /* 0x000fe20000000f00 */
[----:B-1----:R-:W3:Y:S02]  /*1ec60*/  LDC.64 R24, c[0x0][0xc00] ;  /* 0x00030000ff187b82 */ /* 0x002ee40000000a00 */
[----:B------:R1:W-:Y:S04]  /*1ec70*/  STSM.16.M88.4 [R130], R8 ;  /* 0x0000000882007844 */ /* 0x0003e80000000200 */
[----:B------:R2:W-:Y:S04]  /*1ec80*/  STSM.16.M88.4 [R134], R12 ;  /* 0x0000000c86007844 */ /* 0x0005e80000000200 */
[----:B------:R2:W-:Y:S01]  /*1ec90*/  STSM.16.M88.4 [R23], R136 ;  /* 0x0000008817007844 */ /* 0x0005e20000000200 */
[----:B0-----:R-:W0:Y:S03]  /*1eca0*/  @P2 LDC.64 R4, c[0x0][0xc08] ;  /* 0x00030200ff042b82 */ /* 0x001e260000000a00 */
[----:B------:R2:W-:Y:S01]  /*1ecb0*/  STSM.16.M88.4 [R126], R144 ;  /* 0x000000907e007844 */ /* 0x0005e20000000200 */
[----:B------:R-:W-:Y:S01]  /*1ecc0*/  ULDC UR4, c[0x0][0xa88] ;  /* 0x0002a20000047ab9 */ /* 0x000fe20000000800 */
[----:B------:R-:W-:-:S02]  /*1ecd0*/  IMAD.MOV.U32 R80, RZ, RZ, RZ ;  /* 0x000000ffff507224 */ /* 0x000fc400078e00ff */
[----:B------:R-:W-:Y:S02]  /*1ece0*/  IMAD.U32 R6, RZ, RZ, UR4 ;  /* 0x00000004ff067e24 */ /* 0x000fe4000f8e00ff */
[C---:B---3--:R-:W-:Y:S01]  /*1ecf0*/  IMAD.WIDE R24, R171.reuse, 0x4, R24 ;  /* 0x00000004ab187825 */ /* 0x048fe200078e0218 */
[----:B------:R-:W-:Y:S03]  /*1ed00*/  BAR.SYNC.DEFER_BLOCKING 0x1, 0x100 ;  /* 0x0044000000007b1d */ /* 0x000fe60000010000 */
[----:B0-----:R-:W-:-:S03]  /*1ed10*/  @P2 IMAD.WIDE R4, R171, 0x4, R4 ;  /* 0x00000004ab042825 */ /* 0x001fc600078e0204 */
[----:B------:R2:W5:Y:S04]  /*1ed20*/  @P0 LDG.E R80, desc[UR60][R24.64] ;  /* 0x0000003c18500981 */ /* 0x000568000c1e1900 */
[----:B------:R2:W5:Y:S01]  /*1ed30*/  @P2 LDG.E R6, desc[UR60][R4.64] ;  /* 0x0000003c04062981 */ /* 0x000562000c1e1900 */
[----:B----4-:R-:W-:-:S13]  /*1ed40*/  ISETP.NE.AND P1, PT, R3, 0x1, PT ;  /* 0x000000010300780c */ /* 0x010fda0003f25270 */
[----:B-1----:R-:W0:Y:S08]  /*1ed50*/  @P1 LDC R8, c[0x0][0xbec] ;  /* 0x0002fb00ff081b82 */ /* 0x002e300000000800 */
[----:B------:R-:W1:Y:S01]  /*1ed60*/  @P1 LDC R9, c[0x0][0xbf0] ;  /* 0x0002fc00ff091b82 */ /* 0x000e620000000800 */
[----:B--2---:R-:W-:Y:S05]  /*1ed70*/  @P2 BRA `(.L_x_2022) ;  /* 0x0000000000102947 */ /* 0x004fea0003800000 */
[----:B------:R-:W-:Y:S05]  /*1ed80*/  @!P0 BRA `(.L_x_2022) ;  /* 0x00000000000c8947 */ /* 0x000fea0003800000 */
[----:B------:R-:W2:Y:S04]  /*1ed90*/  LDG.E R5, desc[UR60][R24.64] ;  /* 0x0000003c18057981 */ /* 0x000ea8000c1e1900 */
[----:B-----5:R-:W2:Y:S02]  /*1eda0*/  LDG.E R6, desc[UR60][R24.64+0x4] ;  /* 0x0000043c18067981 */ /* 0x020ea4000c1e1900 */
[----:B--2---:R-:W-:-:S07]  /*1edb0*/  IMAD.IADD R6, R6, 0x1, -R5 ;  /* 0x0000000106067824 */ /* 0x004fce00078e0a05 */
.L_x_2022:
[----:B------:R-:W2:Y:S01]  /*1edc0*/  LDL R4, [R1+0x48] ;  /* 0x0000480001047983 */ /* 0x000ea20000100800 */
[----:B------:R-:W-:-:S03]  /*1edd0*/  ULDC.64 UR4, c[0x0][0xb90] ;  /* 0x0002e40000047ab9 */ /* 0x000fc60000000a00 */
[----:B------:R-:W3:Y:S01]  /*1ede0*/  LDL R88, [R1+0x54] ;  /* 0x0000540001587983 */ /* 0x000ee20000100800 */
[----:B-----5:R-:W-:Y:S02]  /*1edf0*/  SHF.R.S32.HI R81, RZ, 0x1f, R80 ;  /* 0x0000001fff517819 */ /* 0x020fe40000011450 */
[----:B------:R-:W-:Y:S01]  /*1ee00*/  SHF.L.U32 R10, R218, 0x6, RZ ;  /* 0x00000006da0a7819 */ /* 0x000fe200000006ff */
[----:B------:R-:W4:Y:S01]  /*1ee10*/  LDL.LU R86, [R1+0x5c] ;  /* 0x00005c0001567983 */ /* 0x000f220000300800 */
[----:B------:R-:W-:Y:S02]  /*1ee20*/  SHF.R.S32.HI R23, RZ, 0x1f, R171 ;  /* 0x0000001fff177819 */ /* 0x000fe400000114ab */
[----:B------:R-:W-:Y:S01]  /*1ee30*/  SEL R60, R171, RZ, !P0 ;  /* 0x000000ffab3c7207 */ /* 0x000fe20004000000 */
[----:B------:R-:W2:Y:S01]  /*1ee40*/  LDL.LU R84, [R1+0x2c] ;  /* 0x00002c0001547983 */ /* 0x000ea20000300800 */
[----:B------:R-:W-:Y:S01]  /*1ee50*/  SEL R23, R23, RZ, !P0 ;  /* 0x000000ff17177207 */ /* 0x000fe20004000000 */
[----:B------:R-:W-:Y:S01]  /*1ee60*/  IMAD R83, R6, R3, RZ ;  /* 0x0000000306537224 */ /* 0x000fe200078e02ff */
[----:B------:R-:W3:Y:S01]  /*1ee70*/  @P1 LDC R85, c[0x0][0xbec] ;  /* 0x0002fb00ff551b82 */ /* 0x000ee20000000800 */
[----:B------:R-:W3:Y:S04]  /*1ee80*/  LDL R14, [R1+0xac] ;  /* 0x0000ac00010e7983 */ /* 0x000ee80000100800 */
[----:B------:R-:W3:Y:S03]  /*1ee90*/  LDL R26, [R1+0x88] ;  /* 0x00008800011a7983 */ /* 0x000ee60000100800 */
[----:B------:R-:W3:Y:S01]  /*1eea0*/  @P1 LDC R87, c[0x0][0xbf0] ;  /* 0x0002fc00ff571b82 */ /* 0x000ee20000000800 */
[----:B------:R-:W5:Y:S04]  /*1eeb0*/  LDL R89, [R1+0x24] ;  /* 0x0000240001597983 */ /* 0x000f680000100800 */
[----:B------:R-:W5:Y:S04]  /*1eec0*/  LDL R92, [R1+0x7c] ;  /* 0x00007c00015c7983 */ /* 0x000f680000100800 */
[----:B------:R-:W5:Y:S04]  /*1eed0*/  LDL R91, [R1+0x68] ;  /* 0x00006800015b7983 */ /* 0x000f680000100800 */
[----:B------:R-:W5:Y:S01]  /*1eee0*/  LDL R90, [R1+0x70] ;  /* 0x00007000015a7983 */ /* 0x000f620000100800 */
[----:B----4-:R-:W-:Y:S01]  /*1eef0*/  SHF.R.S32.HI R82, RZ, 0x1f, R86 ;  /* 0x0000001fff527819 */ /* 0x010fe20000011456 */
[----:B--2---:R-:W-:-:S04]  /*1ef00*/  IMAD.IADD R13, R4, 0x1, R84 ;  /* 0x00000001040d7824 */ /* 0x004fc800078e0254 */
[----:B------:R-:W-:Y:S02]  /*1ef10*/  IMAD R4, R82, UR4, RZ ;  /* 0x0000000452047c24 */ /* 0x000fe4000f8e02ff */
[----:B0-----:R-:W-:-:S04]  /*1ef20*/  @P1 IMAD.HI.U32 R8, R13, R8, RZ ;  /* 0x000000080d081227 */ /* 0x001fc800078e00ff */
[----:B------:R-:W-:Y:S01]  /*1ef30*/  IMAD.MOV.U32 R7, RZ, RZ, R13 ;  /* 0x000000ffff077224 */ /* 0x000fe200078e000d */
[----:B-1----:R-:W-:Y:S01]  /*1ef40*/  @P1 SHF.R.U32.HI R7, RZ, R9, R8 ;  /* 0x00000009ff071219 */ /* 0x002fe20000011608 */
[C---:B------:R-:W-:Y:S02]  /*1ef50*/  IMAD R11, R86.reuse, UR5, R4 ;  /* 0x00000005560b7c24 */ /* 0x040fe4000f8e0204 */
[----:B------:R-:W-:Y:S01]  /*1ef60*/  IMAD.WIDE.U32 R4, R86, UR4, R80 ;  /* 0x0000000456047c25 */ /* 0x000fe2000f8e0050 */
[----:B------:R-:W-:-:S03]  /*1ef70*/  ULDC.64 UR4, c[0x0][0xb98] ;  /* 0x0002e60000047ab9 */ /* 0x000fc60000000a00 */
[----:B---3--:R-:W-:Y:S02]  /*1ef80*/  IMAD R9, R88, 0x8, R10 ;  /* 0x0000000858097824 */ /* 0x008fe400078e020a */
[----:B------:R-:W-:Y:S02]  /*1ef90*/  IMAD.IADD R5, R5, 0x1, R11 ;  /* 0x0000000105057824 */ /* 0x000fe400078e020b */
[----:B------:R-:W-:Y:S02]  /*1efa0*/  IMAD.MOV R8, RZ, RZ, -R7 ;  /* 0x000000ffff087224 */ /* 0x000fe400078e0a07 */
[----:B------:R-:W-:Y:S02]  /*1efb0*/  IMAD R11, R23, UR4, RZ ;  /* 0x00000004170b7c24 */ /* 0x000fe4000f8e02ff */
[----:B------:R-:W-:-:S04]  /*1efc0*/  IMAD.WIDE.U32 R4, R60, UR4, R4 ;  /* 0x000000043c047c25 */ /* 0x000fc8000f8e0004 */
[----:B------:R-:W-:-:S04]  /*1efd0*/  IMAD.WIDE R20, R9, 0x2, R20 ;  /* 0x0000000209147825 */ /* 0x000fc800078e0214 */
        /* <DEDUP_REMOVED lines=11> */
[----:B------:R-:W-:Y:S01]  /*1f090*/  LEA R10, P0, R4, UR4, 0x2 ;  /* 0x00000004040a7c11 */ /* 0x000fe2000f8010ff */
[----:B------:R-:W-:-:S05]  /*1f0a0*/  IMAD.IADD R5, R5, 0x1, R7 ;  /* 0x0000000105057824 */ /* 0x000fca00078e0207 */
[----:B------:R-:W-:Y:S02]  /*1f0b0*/  LEA.HI.X R11, R4, UR5, R5, 0x2, P0 ;  /* 0x00000005040b7c11 */ /* 0x000fe400080f1405 */
[C---:B------:R-:W-:Y:S02]  /*1f0c0*/  IADD3 R33, P2, R20.reuse, 0x5000, RZ ;  /* 0x0000500014217810 */ /* 0x040fe40007f5e0ff */
[C---:B------:R-:W-:Y:S02]  /*1f0d0*/  IADD3 R29, P3, R20.reuse, 0x4000, RZ ;  /* 0x00004000141d7810 */ /* 0x040fe40007f7e0ff */
[C---:B------:R-:W-:Y:S02]  /*1f0e0*/  IADD3 R13, P4, R20.reuse, 0x2000, RZ ;  /* 0x00002000140d7810 */ /* 0x040fe40007f9e0ff */
[C---:B------:R-:W-:Y:S01]  /*1f0f0*/  IADD3 R15, P5, R20.reuse, 0x1000, RZ ;  /* 0x00001000140f7810 */ /* 0x040fe20007fbe0ff */
[----:B------:R-:W-:Y:S01]  /*1f100*/  SHFL.IDX PT, R50, R10, RZ, 0x1c1f ;  /* 0x001c1fff0a327589 */ /* 0x000fe200000e0000 */
[----:B------:R-:W-:Y:S01]  /*1f110*/  IADD3 R25, P0, R20, 0x3000, RZ ;  /* 0x0000300014197810 */ /* 0x000fe20007f1e0ff */
[----:B------:R-:W-:Y:S01]  /*1f120*/  IMAD.IADD R14, R14, 0x1, R84 ;  /* 0x000000010e0e7824 */ /* 0x000fe200078e0254 */
[----:B------:R-:W-:Y:S01]  /*1f130*/  IADD3 R37, P6, R20, 0x6000, RZ ;  /* 0x0000600014257810 */ /* 0x000fe20007fde0ff */
[----:B------:R-:W-:Y:S01]  /*1f140*/  SHFL.IDX PT, R54, R10, 0x1, 0x1c1f ;  /* 0x003c1f000a367f89 */ /* 0x000fe200000e0000 */
[----:B------:R-:W-:Y:S01]  /*1f150*/  LOP3.LUT R24, R25, 0x380, RZ, 0xc0, !PT ;  /* 0x0000038019187812 */ /* 0x000fe200078ec0ff */
[----:B------:R-:W-:Y:S01]  /*1f160*/  ULDC.64 UR4, c[0x0][0xaa0] ;  /* 0x0002a80000047ab9 */ /* 0x000fe20000000a00 */
[----:B------:R-:W-:-:S02]  /*1f170*/  LOP3.LUT R32, R33, 0x380, RZ, 0xc0, !PT ;  /* 0x0000038021207812 */ /* 0x000fc400078ec0ff */
[----:B------:R-:W-:Y:S02]  /*1f180*/  SHF.R.U64 R24, R24, 0x3, RZ ;  /* 0x0000000318187819 */ /* 0x000fe400000012ff */
[----:B------:R-:W-:Y:S02]  /*1f190*/  LOP3.LUT R28, R29, 0x380, RZ, 0xc0, !PT ;  /* 0x000003801d1c7812 */ /* 0x000fe400078ec0ff */
[----:B------:R-:W-:Y:S02]  /*1f1a0*/  LOP3.LUT R12, R13, 0x380, RZ, 0xc0, !PT ;  /* 0x000003800d0c7812 */ /* 0x000fe400078ec0ff */
[----:B------:R-:W-:Y:S02]  /*1f1b0*/  SHF.R.U64 R32, R32, 0x3, RZ ;  /* 0x0000000320207819 */ /* 0x000fe400000012ff */
[----:B------:R-:W-:Y:S01]  /*1f1c0*/  LOP3.LUT R24, R24, R25, RZ, 0x3c, !PT ;  /* 0x0000001918187212 */ /* 0x000fe200078e3cff */
[----:B------:R-:W-:Y:S01]  /*1f1d0*/  IMAD.X R25, RZ, RZ, R21, P0 ;  /* 0x000000ffff197224 */ /* 0x000fe200000e0615 */
[----:B------:R-:W-:-:S02]  /*1f1e0*/  SHF.R.U64 R28, R28, 0x3, RZ ;  /* 0x000000031c1c7819 */ /* 0x000fc400000012ff */
[----:B------:R-:W-:Y:S02]  /*1f1f0*/  SHF.R.U64 R12, R12, 0x3, RZ ;  /* 0x000000030c0c7819 */ /* 0x000fe400000012ff */
[----:B------:R-:W-:Y:S02]  /*1f200*/  IADD3 R49, P0, R20, 0x9000, RZ ;  /* 0x0000900014317810 */ /* 0x000fe40007f1e0ff */
[----:B------:R-:W-:Y:S01]  /*1f210*/  LOP3.LUT R32, R32, R33, RZ, 0x3c, !PT ;  /* 0x0000002120207212 */ /* 0x000fe200078e3cff */
[--C-:B------:R-:W-:Y:S01]  /*1f220*/  IMAD.X R33, RZ, RZ, R21.reuse, P2 ;  /* 0x000000ffff217224 */ /* 0x100fe200010e0615 */
[----:B------:R-:W-:Y:S01]  /*1f230*/  LOP3.LUT R28, R28, R29, RZ, 0x3c, !PT ;  /* 0x0000001d1c1c7212 */ /* 0x000fe200078e3cff */
[--C-:B------:R-:W-:Y:S01]  /*1f240*/  IMAD.X R29, RZ, RZ, R21.reuse, P3 ;  /* 0x000000ffff1d7224 */ /* 0x100fe200018e0615 */
[----:B------:R-:W-:Y:S01]  /*1f250*/  LOP3.LUT R12, R12, R13, RZ, 0x3c, !PT ;  /* 0x0000000d0c0c7212 */ /* 0x000fe200078e3cff */
[----:B------:R-:W-:Y:S01]  /*1f260*/  IMAD.X R9, RZ, RZ, R21, P5 ;  /* 0x000000ffff097224 */ /* 0x000fe200028e0615 */
[----:B------:R-:W-:-:S02]  /*1f270*/  LOP3.LUT R48, R49, 0x380, RZ, 0xc0, !PT ;  /* 0x0000038031307812 */ /* 0x000fc400078ec0ff */
[C---:B------:R-:W-:Y:S02]  /*1f280*/  IADD3 R57, P2, R20.reuse, 0xb000, RZ ;  /* 0x0000b00014397810 */ /* 0x040fe40007f5e0ff */
[----:B------:R-:W-:Y:S02]  /*1f290*/  IADD3.X R13, RZ, R21, RZ, P4, !PT ;  /* 0x00000015ff0d7210 */ /* 0x000fe400027fe4ff */
[C---:B------:R-:W-:Y:S01]  /*1f2a0*/  IADD3 R53, P3, R20.reuse, 0xa000, RZ ;  /* 0x0000a00014357810 */ /* 0x040fe20007f7e0ff */
[----:B------:R-:W0:Y:S01]  /*1f2b0*/  SHFL.IDX PT, R51, R11, RZ, 0x1c1f ;  /* 0x001c1fff0b337589 */ /* 0x000e2200000e0000 */
[C---:B------:R-:W-:Y:S02]  /*1f2c0*/  IADD3 R41, P5, R20.reuse, 0x7000, RZ ;  /* 0x0000700014297810 */ /* 0x040fe40007fbe0ff */
[----:B------:R-:W-:Y:S01]  /*1f2d0*/  IADD3 R45, P4, R20, 0x8000, RZ ;  /* 0x00008000142d7810 */ /* 0x000fe20007f9e0ff */
[----:B------:R-:W1:Y:S01]  /*1f2e0*/  SHFL.IDX PT, R55, R11, 0x1, 0x1c1f ;  /* 0x003c1f000b377f89 */ /* 0x000e6200000e0000 */
[----:B------:R-:W-:-:S02]  /*1f2f0*/  SHF.R.U64 R48, R48, 0x3, RZ ;  /* 0x0000000330307819 */ /* 0x000fc400000012ff */
[----:B------:R-:W-:Y:S02]  /*1f300*/  LOP3.LUT R56, R57, 0x380, RZ, 0xc0, !PT ;  /* 0x0000038039387812 */ /* 0x000fe400078ec0ff */
[----:B------:R-:W-:Y:S02]  /*1f310*/  LOP3.LUT R52, R53, 0x380, RZ, 0xc0, !PT ;  /* 0x0000038035347812 */ /* 0x000fe400078ec0ff */
[----:B------:R-:W-:Y:S02]  /*1f320*/  LOP3.LUT R36, R37, 0x380, RZ, 0xc0, !PT ;  /* 0x0000038025247812 */ /* 0x000fe400078ec0ff */
[----:B------:R-:W-:Y:S02]  /*1f330*/  LOP3.LUT R40, R41, 0x380, RZ, 0xc0, !PT ;  /* 0x0000038029287812 */ /* 0x000fe400078ec0ff */
[----:B------:R-:W-:Y:S02]  /*1f340*/  LOP3.LUT R44, R45, 0x380, RZ, 0xc0, !PT ;  /* 0x000003802d2c7812 */ /* 0x000fe400078ec0ff */
[----:B------:R-:W-:Y:S01]  /*1f350*/  LOP3.LUT R48, R48, R49, RZ, 0x3c, !PT ;  /* 0x0000003130307212 */ /* 0x000fe200078e3cff */
[----:B------:R-:W-:Y:S01]  /*1f360*/  IMAD.X R49, RZ, RZ, R21, P0 ;  /* 0x000000ffff317224 */ /* 0x000fe200000e0615 */
[----:B------:R-:W-:Y:S01]  /*1f370*/  SHF.R.U64 R56, R56, 0x3, RZ ;  /* 0x0000000338387819 */ /* 0x000fe200000012ff */
[----:B------:R-:W-:Y:S01]  /*1f380*/  VIADD R4, R14, 0x8 ;  /* 0x000000080e047836 */ /* 0x000fe20000000000 */
[----:B------:R-:W-:-:S02]  /*1f390*/  SHF.R.U64 R52, R52, 0x3, RZ ;  /* 0x0000000334347819 */ /* 0x000fc400000012ff */
[----:B------:R-:W-:Y:S02]  /*1f3a0*/  SHF.R.U64 R36, R36, 0x3, RZ ;  /* 0x0000000324247819 */ /* 0x000fe400000012ff */
[----:B------:R-:W-:Y:S02]  /*1f3b0*/  SHF.R.U64 R40, R40, 0x3, RZ ;  /* 0x0000000328287819 */ /* 0x000fe400000012ff */
[----:B------:R-:W-:Y:S02]  /*1f3c0*/  SHF.R.U64 R44, R44, 0x3, RZ ;  /* 0x000000032c2c7819 */ /* 0x000fe400000012ff */
[----:B------:R-:W-:Y:S02]  /*1f3d0*/  LOP3.LUT P0, RZ, R26, 0x3, RZ, 0xc0, !PT ;  /* 0x000000031aff7812 */ /* 0x000fe4000780c0ff */
[----:B------:R-:W-:Y:S01]  /*1f3e0*/  LOP3.LUT R56, R56, R57, RZ, 0x3c, !PT ;  /* 0x0000003938387212 */ /* 0x000fe200078e3cff */
[--C-:B------:R-:W-:Y:S01]  /*1f3f0*/  IMAD.X R57, RZ, RZ, R21.reuse, P2 ;  /* 0x000000ffff397224 */ /* 0x100fe200010e0615 */
[----:B------:R-:W-:Y:S01]  /*1f400*/  LOP3.LUT R52, R52, R53, RZ, 0x3c, !PT ;  /* 0x0000003534347212 */ /* 0x000fe200078e3cff */
[--C-:B------:R-:W-:Y:S01]  /*1f410*/  IMAD.X R53, RZ, RZ, R21.reuse, P3 ;  /* 0x000000ffff357224 */ /* 0x100fe200018e0615 */
[----:B------:R-:W-:Y:S01]  /*1f420*/  LOP3.LUT R36, R36, R37, RZ, 0x3c, !PT ;  /* 0x0000002524247212 */ /* 0x000fe200078e3cff */
[--C-:B------:R-:W-:Y:S01]  /*1f430*/  IMAD.X R37, RZ, RZ, R21.reuse, P6 ;  /* 0x000000ffff257224 */ /* 0x100fe200030e0615 */
[----:B------:R-:W-:Y:S01]  /*1f440*/  LOP3.LUT R40, R40, R41, RZ, 0x3c, !PT ;  /* 0x0000002928287212 */ /* 0x000fe200078e3cff */
[----:B------:R-:W-:Y:S01]  /*1f450*/  IMAD.X R41, RZ, RZ, R21, P5 ;  /* 0x000000ffff297224 */ /* 0x000fe200028e0615 */
[----:B------:R-:W-:-:S02]  /*1f460*/  LOP3.LUT R44, R44, R45, RZ, 0x3c, !PT ;  /* 0x0000002d2c2c7212 */ /* 0x000fc400078e3cff */
[----:B------:R-:W-:Y:S02]  /*1f470*/  ISETP.GE.OR P2, PT, R14, R83, P0 ;  /* 0x000000530e00720c */ /* 0x000fe40000746670 */
[----:B------:R-:W-:Y:S02]  /*1f480*/  IADD3.X R45, RZ, R21, RZ, P4, !PT ;  /* 0x00000015ff2d7210 */ /* 0x000fe400027fe4ff */
[----:B------:R-:W-:Y:S02]  /*1f490*/  IADD3 R5, P3, R20, 0xf000, RZ ;  /* 0x0000f00014057810 */ /* 0x000fe40007f7e0ff */
[----:B------:R-:W-:Y:S02]  /*1f4a0*/  ISETP.GE.OR P0, PT, R4, R83, P0 ;  /* 0x000000530400720c */ /* 0x000fe40000706670 */
[C---:B------:R-:W-:Y:S02]  /*1f4b0*/  IADD3 R65, P6, R20.reuse, 0xc000, RZ ;  /* 0x0000c00014417810 */ /* 0x040fe40007fde0ff */
[----:B------:R-:W-:-:S02]  /*1f4c0*/  IADD3 R69, P5, R20, 0xd000, RZ ;  /* 0x0000d00014457810 */ /* 0x000fc40007fbe0ff */
[C---:B------:R-:W-:Y:S02]  /*1f4d0*/  IADD3 R73, P4, R20.reuse, 0xe000, RZ ;  /* 0x0000e00014497810 */ /* 0x040fe40007f9e0ff */
[----:B------:R-:W-:Y:S02]  /*1f4e0*/  LOP3.LUT R7, R20, 0x380, RZ, 0xc0, !PT ;  /* 0x0000038014077812 */ /* 0x000fe400078ec0ff */
[----:B------:R-:W-:Y:S02]  /*1f4f0*/  LOP3.LUT R4, R5, 0x380, RZ, 0xc0, !PT ;  /* 0x0000038005047812 */ /* 0x000fe400078ec0ff */
[----:B------:R-:W-:Y:S02]  /*1f500*/  LOP3.LUT R64, R65, 0x380, RZ, 0xc0, !PT ;  /* 0x0000038041407812 */ /* 0x000fe400078ec0ff */
[----:B------:R-:W-:Y:S02]  /*1f510*/  LOP3.LUT R68, R69, 0x380, RZ, 0xc0, !PT ;  /* 0x0000038045447812 */ /* 0x000fe400078ec0ff */
[----:B------:R-:W-:-:S02]  /*1f520*/  LOP3.LUT R72, R73, 0x380, RZ, 0xc0, !PT ;  /* 0x0000038049487812 */ /* 0x000fc400078ec0ff */
[----:B------:R-:W-:Y:S02]  /*1f530*/  SHF.R.U64 R7, R7, 0x3, RZ ;  /* 0x0000000307077819 */ /* 0x000fe400000012ff */
[----:B------:R-:W-:Y:S02]  /*1f540*/  SHF.R.U64 R4, R4, 0x3, RZ ;  /* 0x0000000304047819 */ /* 0x000fe400000012ff */
[----:B------:R-:W-:Y:S02]  /*1f550*/  SHF.R.U64 R64, R64, 0x3, RZ ;  /* 0x0000000340407819 */ /* 0x000fe400000012ff */
[----:B------:R-:W-:Y:S02]  /*1f560*/  SHF.R.U64 R68, R68, 0x3, RZ ;  /* 0x0000000344447819 */ /* 0x000fe400000012ff */
[----:B------:R-:W-:Y:S02]  /*1f570*/  SHF.R.U64 R72, R72, 0x3, RZ ;  /* 0x0000000348487819 */ /* 0x000fe400000012ff */
[----:B------:R-:W-:Y:S01]  /*1f580*/  LOP3.LUT R20, R7, R20, RZ, 0x3c, !PT ;  /* 0x0000001407147212 */ /* 0x000fe200078e3cff */
[----:B0-----:R0:W-:Y:S01]  /*1f590*/  @!P2 ST.E desc[UR60][R50.64], R0 ;  /* 0x000000003200a985 */ /* 0x0011e2000c10193c */
[----:B------:R-:W-:Y:S01]  /*1f5a0*/  LOP3.LUT R64, R64, R65, RZ, 0x3c, !PT ;  /* 0x0000004140407212 */ /* 0x000fe200078e3cff */
[--C-:B------:R-:W-:Y:S01]  /*1f5b0*/  IMAD.X R77, RZ, RZ, R21.reuse, P3 ;  /* 0x000000ffff4d7224 */ /* 0x100fe200018e0615 */
[----:B------:R-:W-:Y:S01]  /*1f5c0*/  LOP3.LUT R68, R68, R69, RZ, 0x3c, !PT ;  /* 0x0000004544447212 */ /* 0x000fe200078e3cff */
[----:B-1----:R1:W-:Y:S01]  /*1f5d0*/  @!P0 ST.E desc[UR60][R54.64], R2 ;  /* 0x0000000236008985 */ /* 0x0023e2000c10193c */
[----:B------:R-:W-:Y:S01]  /*1f5e0*/  LOP3.LUT R72, R72, R73, RZ, 0x3c, !PT ;  /* 0x0000004948487212 */ /* 0x000fe200078e3cff */
[--C-:B------:R-:W-:Y:S01]  /*1f5f0*/  IMAD.X R69, RZ, RZ, R21.reuse, P5 ;  /* 0x000000ffff457224 */ /* 0x100fe200028e0615 */
[----:B------:R-:W-:Y:S01]  /*1f600*/  LOP3.LUT R76, R4, R5, RZ, 0x3c, !PT ;  /* 0x00000005044c7212 */ /* 0x000fe200078e3cff */
[----:B------:R-:W-:Y:S01]  /*1f610*/  IMAD.X R73, RZ, RZ, R21, P4 ;  /* 0x000000ffff497224 */ /* 0x000fe200020e0615 */
[----:B------:R-:W-:Y:S01]  /*1f620*/  IADD3.X R65, RZ, R21, RZ, P6, !PT ;  /* 0x00000015ff417210 */ /* 0x000fe200037fe4ff */
[----:B------:R2:W5:Y:S01]  /*1f630*/  LD.E.128 R4, desc[UR60][R20.64] ;  /* 0x0000003c14047980 */ /* 0x000562000c101d00 */
[----:B0-----:R-:W-:-:S03]  /*1f640*/  IMAD R0, R88, 0x20, R218 ;  /* 0x0000002058007824 */ /* 0x001fc600078e02da */
[----:B------:R0:W5:Y:S01]  /*1f650*/  LDL R88, [R1+0x6c] ;  /* 0x00006c0001587983 */ /* 0x0001620000100800 */
[----:B------:R-:W-:-:S03]  /*1f660*/  LOP3.LUT R8, R15, 0x380, RZ, 0xc0, !PT ;  /* 0x000003800f087812 */ /* 0x000fc600078ec0ff */
[----:B------:R-:W5:Y:S01]  /*1f670*/  LD.E.128 R24, desc[UR60][R24.64] ;  /* 0x0000003c18187980 */ /* 0x000f62000c101d00 */
[----:B--2---:R-:W-:-:S03]  /*1f680*/  IMAD R21, R81, UR4, RZ ;  /* 0x0000000451157c24 */ /* 0x004fc6000f8e02ff */
[----:B------:R-:W5:Y:S01]  /*1f690*/  LD.E.128 R28, desc[UR60][R28.64] ;  /* 0x0000003c1c1c7980 */ /* 0x000f62000c101d00 */
[C---:B------:R-:W-:Y:S02]  /*1f6a0*/  IMAD R81, R80.reuse, UR5, R21 ;  /* 0x0000000550517c24 */ /* 0x040fe4000f8e0215 */
[----:B------:R-:W-:Y:S01]  /*1f6b0*/  IMAD.WIDE.U32 R20, R80, UR4, RZ ;  /* 0x0000000450147c25 */ /* 0x000fe2000f8e00ff */
[----:B------:R-:W-:Y:S01]  /*1f6c0*/  ULDC.64 UR4, c[0x0][0xae8] ;  /* 0x0002ba0000047ab9 */ /* 0x000fe20000000a00 */
[----:B------:R-:W5:Y:S02]  /*1f6d0*/  LD.E.128 R32, desc[UR60][R32.64] ;  /* 0x0000003c20207980 */ /* 0x000f64000c101d00 */
[----:B------:R-:W-:Y:S02]  /*1f6e0*/  IMAD.IADD R21, R21, 0x1, R81 ;  /* 0x0000000115157824 */ /* 0x000fe400078e0251 */
[----:B------:R-:W-:Y:S01]  /*1f6f0*/  IMAD R82, R82, UR4, RZ ;  /* 0x0000000452527c24 */ /* 0x000fe2000f8e02ff */
[----:B------:R-:W5:Y:S01]  /*1f700*/  LD.E.128 R36, desc[UR60][R36.64] ;  /* 0x0000003c24247980 */ /* 0x000f62000c101d00 */
[----:B------:R-:W-:-:S03]  /*1f710*/  IMAD.WIDE.U32 R20, R86, UR4, R20 ;  /* 0x0000000456147c25 */ /* 0x000fc6000f8e0014 */
[----:B------:R-:W5:Y:S01]  /*1f720*/  LD.E.128 R40, desc[UR60][R40.64] ;  /* 0x0000003c28287980 */ /* 0x000f62000c101d00 */
[----:B------:R-:W-:Y:S01]  /*1f730*/  IMAD R81, R86, UR5, R82 ;  /* 0x0000000556517c24 */ /* 0x000fe2000f8e0252 */
[----:B------:R-:W-:Y:S01]  /*1f740*/  IADD3 R80, R84, R0, RZ ;  /* 0x0000000054507210 */ /* 0x000fe20007ffe0ff */
[----:B------:R-:W-:Y:S01]  /*1f750*/  ULDC.64 UR4, c[0x0][0xaf0] ;  /* 0x0002bc0000047ab9 */ /* 0x000fe20000000a00 */
[----:B------:R0:W5:Y:S03]  /*1f760*/  LDL R86, [R1+0x28] ;  /* 0x0000280001567983 */ /* 0x0001660000100800 */
[----:B------:R-:W-:Y:S01]  /*1f770*/  @P1 IMAD.HI.U32 R0, R80, R85, RZ ;  /* 0x0000005550001227 */ /* 0x000fe200078e00ff */
[----:B------:R-:W5:Y:S03]  /*1f780*/  LD.E.128 R44, desc[UR60][R44.64] ;  /* 0x0000003c2c2c7980 */ /* 0x000f66000c101d00 */
[----:B------:R-:W-:Y:S01]  /*1f790*/  IMAD.IADD R21, R21, 0x1, R81 ;  /* 0x0000000115157824 */ /* 0x000fe200078e0251 */
[----:B------:R-:W5:Y:S01]  /*1f7a0*/  LD.E.128 R48, desc[UR60][R48.64] ;  /* 0x0000003c30307980 */ /* 0x000f62000c101d00 */
[----:B------:R-:W-:Y:S01]  /*1f7b0*/  IMAD.MOV.U32 R81, RZ, RZ, R80 ;  /* 0x000000ffff517224 */ /* 0x000fe200078e0050 */
[----:B------:R-:W-:Y:S01]  /*1f7c0*/  @P1 SHF.R.U32.HI R81, RZ, R87, R0 ;  /* 0x00000057ff511219 */ /* 0x000fe20000011600 */
[----:B------:R-:W-:Y:S01]  /*1f7d0*/  IMAD R23, R23, UR4, RZ ;  /* 0x0000000417177c24 */ /* 0x000fe2000f8e02ff */
[----:B------:R-:W-:Y:S01]  /*1f7e0*/  SHF.R.U64 R8, R8, 0x3, RZ ;  /* 0x0000000308087819 */ /* 0x000fe200000012ff */
[C---:B------:R-:W-:Y:S01]  /*1f7f0*/  IMAD.WIDE.U32 R20, R60.reuse, UR4, R20 ;  /* 0x000000043c147c25 */ /* 0x040fe2000f8e0014 */
[----:B------:R-:W-:Y:S01]  /*1f800*/  SHF.R.S32.HI R0, RZ, 0x1f, R81 ;  /* 0x0000001fff007819 */ /* 0x000fe20000011451 */
[----:B-1----:R-:W5:Y:S02]  /*1f810*/  LD.E.128 R52, desc[UR60][R52.64] ;  /* 0x0000003c34347980 */ /* 0x002f64000c101d00 */
[----:B------:R-:W-:Y:S01]  /*1f820*/  IMAD R23, R60, UR5, R23 ;  /* 0x000000053c177c24 */ /* 0x000fe2000f8e0217 */
[----:B------:R-:W-:Y:S01]  /*1f830*/  LOP3.LUT R8, R8, R15, RZ, 0x3c, !PT ;  /* 0x0000000f08087212 */ /* 0x000fe200078e3cff */
[----:B------:R-:W-:Y:S01]  /*1f840*/  IMAD.MOV R2, RZ, RZ, -R81 ;  /* 0x000000ffff027224 */ /* 0x000fe200078e0a51 */
[----:B------:R-:W-:Y:S01]  /*1f850*/  ULDC.64 UR4, c[0x0][0xae0] ;  /* 0x0002b80000047ab9 */ /* 0x000fe20000000a00 */
[----:B------:R-:W-:Y:S01]  /*1f860*/  IMAD.IADD R21, R21, 0x1, R23 ;  /* 0x0000000115157824 */ /* 0x000fe200078e0217 */
[----:B------:R-:W5:Y:S01]  /*1f870*/  LD.E.128 R12, desc[UR60][R12.64] ;  /* 0x0000003c0c0c7980 */ /* 0x000f62000c101d00 */
[----:B------:R-:W-:-:S02]  /*1f880*/  IMAD R0, R0, UR4, RZ ;  /* 0x0000000400007c24 */ /* 0x000fc4000f8e02ff */
[----:B------:R-:W-:Y:S01]  /*1f890*/  IMAD R23, R3, R2, R80 ;  /* 0x0000000203177224 */ /* 0x000fe200078e0250 */
[----:B------:R-:W5:Y:S01]  /*1f8a0*/  LD.E.128 R8, desc[UR60][R8.64] ;  /* 0x0000003c08087980 */ /* 0x000f62000c101d00 */
[C---:B------:R-:W-:Y:S02]  /*1f8b0*/  IMAD R85, R81.reuse, UR5, R0 ;  /* 0x0000000551557c24 */ /* 0x040fe4000f8e0200 */
[----:B------:R-:W-:Y:S01]  /*1f8c0*/  IMAD.WIDE.U32 R2, R81, UR4, R20 ;  /* 0x0000000451027c25 */ /* 0x000fe2000f8e0014 */
[----:B------:R-:W5:Y:S01]  /*1f8d0*/  LD.E.128 R56, desc[UR60][R56.64] ;  /* 0x0000003c38387980 */ /* 0x000f62000c101d00 */
[----:B------:R-:W-:Y:S01]  /*1f8e0*/  SHF.R.S32.HI R0, RZ, 0x1f, R23 ;  /* 0x0000001fff007819 */ /* 0x000fe20000011417 */
[----:B------:R-:W-:Y:S02]  /*1f8f0*/  ULDC.64 UR4, c[0x0][0xad8] ;  /* 0x0002b60000047ab9 */ /* 0x000fe40000000a00 */
[----:B------:R-:W5:Y:S04]  /*1f900*/  LD.E.128 R64, desc[UR60][R64.64] ;  /* 0x0000003c40407980 */ /* 0x000f68000c101d00 */
[----:B------:R-:W5:Y:S04]  /*1f910*/  LD.E.128 R68, desc[UR60][R68.64] ;  /* 0x0000003c44447980 */ /* 0x000f68000c101d00 */
[----:B------:R-:W5:Y:S04]  /*1f920*/  LD.E.128 R72, desc[UR60][R72.64] ;  /* 0x0000003c48487980 */ /* 0x000f68000c101d00 */
[----:B------:R-:W5:Y:S01]  /*1f930*/  LD.E.128 R76, desc[UR60][R76.64] ;  /* 0x0000003c4c4c7980 */ /* 0x000f62000c101d00 */
[----:B------:R-:W-:Y:S01]  /*1f940*/  @!PT LDS RZ, [RZ] ;  /* 0x00000000fffff984 */ /* 0x000fe20000000800 */
[----:B------:R-:W-:Y:S01]  /*1f950*/  @!PT LDS RZ, [RZ] ;  /* 0x00000000fffff984 */ /* 0x000fe20000000800 */
[----:B------:R-:W-:Y:S01]  /*1f960*/  @!PT LDS RZ, [RZ] ;  /* 0x00000000fffff984 */ /* 0x000fe20000000800 */
[----:B------:R-:W-:Y:S01]  /*1f970*/  @!PT LDS RZ, [RZ] ;  /* 0x00000000fffff984 */ /* 0x000fe20000000800 */
[----:B------:R1:W-:Y:S06]  /*1f980*/  MEMBAR.ALL.CTA ;  /* 0x0000000000007992 */ /* 0x0003ec0000008000 */
[----:B-1----:R-:W1:Y:S01]  /*1f990*/  FENCE.VIEW.ASYNC.S ;  /* 0x00000000000073c6 */ /* 0x002e620000000000 */
[----:B------:R-:W-:Y:S01]  /*1f9a0*/  IMAD.IADD R82, R218, 0x1, R84 ;  /* 0x00000001da527824 */ /* 0x000fe200078e0254 */
[----:B------:R-:W-:Y:S01]  /*1f9b0*/  IADD3 R3, R3, R85, RZ ;  /* 0x0000005503037210 */ /* 0x000fe20007ffe0ff */
[----:B------:R-:W-:-:S02]  /*1f9c0*/  IMAD R20, R0, UR4, RZ ;  /* 0x0000000400147c24 */ /* 0x000fc4000f8e02ff */
[C---:B------:R-:W-:Y:S02]  /*1f9d0*/  VIADD R0, R82.reuse, 0x20 ;  /* 0x0000002052007836 */ /* 0x040fe40000000000 */
[C---:B------:R-:W-:Y:S02]  /*1f9e0*/  IMAD R21, R23.reuse, UR5, R20 ;  /* 0x0000000517157c24 */ /* 0x040fe4000f8e0214 */
[----:B------:R-:W-:Y:S01]  /*1f9f0*/  IMAD.WIDE.U32 R2, R23, UR4, R2 ;  /* 0x0000000417027c25 */ /* 0x000fe2000f8e0002 */
[-C--:B------:R-:W-:Y:S01]  /*1fa00*/  ISETP.GE.AND P2, PT, R82, R83.reuse, PT ;  /* 0x000000535200720c */ /* 0x080fe20003f46270 */
[----:B------:R-:W-:Y:S01]  /*1fa10*/  ULDC.64 UR4, c[0x0][0xa80] ;  /* 0x0002a00000047ab9 */ /* 0x000fe20000000a00 */
[----:B------:R-:W-:Y:S01]  /*1fa20*/  ISETP.GE.AND P1, PT, R0, R83, PT ;  /* 0x000000530000720c */ /* 0x000fe20003f26270 */
[----:B------:R-:W-:Y:S01]  /*1fa30*/  IMAD.IADD R3, R3, 0x1, R21 ;  /* 0x0000000103037824 */ /* 0x000fe200078e0215 */
[----:B------:R-:W-:Y:S01]  /*1fa40*/  LEA R23, P3, R2, UR4, 0x1 ;  /* 0x0000000402177c11 */ /* 0x000fe2000f8608ff */
[----:B------:R-:W-:-:S03]  /*1fa50*/  VIADD R0, R16, 0x30820 ;  /* 0x0003082010007836 */ /* 0x000fc60000000000 */
[----:B------:R-:W-:Y:S02]  /*1fa60*/  LEA.HI.X R60, R2, UR5, R3, 0x1, P3 ;  /* 0x00000005023c7c11 */ /* 0x000fe400098f0c03 */
[----:B------:R-:W-:Y:S01]  /*1fa70*/  PRMT R0, RZ, 0x654, R0 ;  /* 0x00000654ff007816 */ /* 0x000fe20000000000 */
[----:B------:R-:W-:Y:S01]  /*1fa80*/  VIADD R20, R82, 0x40 ;  /* 0x0000004052147836 */ /* 0x000fe20000000000 */
[----:B-1----:R0:W1:Y:S01]  /*1fa90*/  SHFL.IDX PT, R87, R23, RZ, 0x181f ;  /* 0x00181fff17577589 */ /* 0x00206200000e0000 */
[----:B------:R-:W-:Y:S01]  /*1faa0*/  BSSY B1, `(.L_x_2023) ;  /* 0x0000016000017945 */ /* 0x000fe20003800000 */
[----:B------:R0:W-:Y:S02]  /*1fab0*/  SYNCS.ARRIVE.TRANS64.RED.A1T0 RZ, [R0+URZ], RZ ;  /* 0x000000ff00ff79a7 */ /* 0x0001e4000810043f */
[----:B------:R0:W2:Y:S01]  /*1fac0*/  SHFL.IDX PT, R85, R60, RZ, 0x181f ;  /* 0x00181fff3c557589 */ /* 0x0000a200000e0000 */
[----:B------:R-:W-:Y:S01]  /*1fad0*/  ISETP.GE.AND P0, PT, R20, R83, PT ;  /* 0x000000531400720c */ /* 0x000fe20003f06270 */
[----:B------:R-:W-:-:S12]  /*1fae0*/  @P2 BRA `(.L_x_2024) ;  /* 0x0000000000442947 */ /* 0x000fd80003800000 */
[----:B------:R-:W-:Y:S02]  /*1faf0*/  ULDC UR4, c[0x0][0xac8] ;  /* 0x0002b20000047ab9 */ /* 0x000fe40000000800 */
[----:B------:R-:W-:Y:S02]  /*1fb00*/  ISETP.GE.AND P5, PT, R18, UR4, PT ;  /* 0x0000000412007c0c */ /* 0x000fe4000bfa6270 */
[----:B------:R-:W-:Y:S02]  /*1fb10*/  ISETP.GE.AND P4, PT, R226, UR4, PT ;  /* 0x00000004e2007c0c */ /* 0x000fe4000bf86270 */
[----:B-----5:R-:W-:Y:S02]  /*1fb20*/  ISETP.GE.AND P3, PT, R89, UR4, PT ;  /* 0x0000000459007c0c */ /* 0x020fe4000bf66270 */
[----:B------:R-:W-:-:S07]  /*1fb30*/  ISETP.GE.AND P2, PT, R86, UR4, PT ;  /* 0x0000000456007c0c */ /* 0x000fce000bf46270 */
[----:B-1----:R-:W-:-:S04]  /*1fb40*/  @!P5 LEA R2, P6, R18, R87, 0x1 ;  /* 0x000000571202d211 */ /* 0x002fc800078c08ff */
[----:B--2---:R-:W-:Y:S02]  /*1fb50*/  @!P5 LEA.HI.X R3, R18, R85, R19, 0x1, P6 ;  /* 0x000000551203d211 */ /* 0x004fe400030f0c13 */
[----:B------:R-:W-:-:S03]  /*1fb60*/  @!P4 LEA R20, P6, R91, R87, 0x1 ;  /* 0x000000575b14c211 */ /* 0x000fc600078c08ff */
[----:B------:R3:W-:Y:S01]  /*1fb70*/  @!P5 ST.E.128 desc[UR60][R2.64], R4 ;  /* 0x000000040200d985 */ /* 0x0007e2000c101d3c */
        /* <DEDUP_REMOVED lines=8> */
.L_x_2024:
[----:B------:R-:W-:Y:S05]  /*1fc00*/  BSYNC B1 ;  /* 0x0000000000017941 */ /* 0x000fea0003800000 */
.L_x_2023:
[----:B---3--:R3:W4:Y:S01]  /*1fc10*/  SHFL.IDX PT, R21, R60, 0x1, 0x181f ;  /* 0x00381f003c157f89 */ /* 0x00872200000e0000 */
[----:B------:R-:W-:Y:S03]  /*1fc20*/  BSSY B1, `(.L_x_2025) ;  /* 0x0000014000017945 */ /* 0x000fe60003800000 */
[----:B-----5:R3:W0:Y:S01]  /*1fc30*/  SHFL.IDX PT, R7, R23, 0x1, 0x181f ;  /* 0x00381f0017077f89 */ /* 0x02062200000e0000 */
[----:B------:R-:W-:Y:S05]  /*1fc40*/  @P1 BRA `(.L_x_2026) ;  /* 0x0000000000441947 */ /* 0x000fea0003800000 */
[----:B------:R-:W-:Y:S02]  /*1fc50*/  ULDC UR4, c[0x0][0xac8] ;  /* 0x0002b20000047ab9 */ /* 0x000fe40000000800 */
[----:B------:R-:W-:Y:S02]  /*1fc60*/  ISETP.GE.AND P4, PT, R18, UR4, PT ;  /* 0x0000000412007c0c */ /* 0x000fe4000bf86270 */
[----:B------:R-:W-:Y:S02]  /*1fc70*/  ISETP.GE.AND P3, PT, R226, UR4, PT ;  /* 0x00000004e2007c0c */ /* 0x000fe4000bf66270 */
[----:B------:R-:W-:Y:S02]  /*1fc80*/  ISETP.GE.AND P2, PT, R89, UR4, PT ;  /* 0x0000000459007c0c */ /* 0x000fe4000bf46270 */
[----:B------:R-:W-:-:S07]  /*1fc90*/  ISETP.GE.AND P1, PT, R86, UR4, PT ;  /* 0x0000000456007c0c */ /* 0x000fce000bf26270 */
[CC--:B0-----:R-:W-:Y:S02]  /*1fca0*/  @!P4 LEA R2, P6, R18.reuse, R7.reuse, 0x1 ;  /* 0x000000071202c211 */ /* 0x0c1fe400078c08ff */
[----:B------:R-:W-:Y:S02]  /*1fcb0*/  @!P3 LEA R4, P5, R91, R7, 0x1 ;  /* 0x000000075b04b211 */ /* 0x000fe400078a08ff */
        /* <DEDUP_REMOVED lines=10> */
.L_x_2026:
[----:B------:R-:W-:Y:S05]  /*1fd60*/  BSYNC B1 ;  /* 0x0000000000017941 */ /* 0x000fea0003800000 */
.L_x_2025:
[----:B0-----:R0:W0:Y:S01]  /*1fd70*/  SHFL.IDX PT, R9, R60, 0x2, 0x181f ;  /* 0x00581f003c097f89 */ /* 0x00102200000e0000 */
[----:B------:R-:W-:Y:S03]  /*1fd80*/  BSSY B1, `(.L_x_2027) ;  /* 0x0000014000017945 */ /* 0x000fe60003800000 */
[----:B------:R0:W0:Y:S01]  /*1fd90*/  SHFL.IDX PT, R5, R23, 0x2, 0x181f ;  /* 0x00581f0017057f89 */ /* 0x00002200000e0000 */
[----:B------:R-:W-:Y:S05]  /*1fda0*/  @P0 BRA `(.L_x_2028) ;  /* 0x0000000000440947 */ /* 0x000fea0003800000 */
[----:B------:R-:W-:Y:S02]  /*1fdb0*/  ULDC UR4, c[0x0][0xac8] ;  /* 0x0002b20000047ab9 */ /* 0x000fe40000000800 */
[----:B------:R-:W-:Y:S02]  /*1fdc0*/  ISETP.GE.AND P3, PT, R18, UR4, PT ;  /* 0x0000000412007c0c */ /* 0x000fe4000bf66270 */
[----:B------:R-:W-:Y:S02]  /*1fdd0*/  ISETP.GE.AND P2, PT, R226, UR4, PT ;  /* 0x00000004e2007c0c */ /* 0x000fe4000bf46270 */
[----:B------:R-:W-:Y:S02]  /*1fde0*/  ISETP.GE.AND P1, PT, R89, UR4, PT ;  /* 0x0000000459007c0c */ /* 0x000fe4000bf26270 */
[----:B------:R-:W-:-:S07]  /*1fdf0*/  ISETP.GE.AND P0, PT, R86, UR4, PT ;  /* 0x0000000456007c0c */ /* 0x000fce000bf06270 */
[CC--:B0-----:R-:W-:Y:S02]  /*1fe00*/  @!P3 LEA R2, P6, R18.reuse, R5.reuse, 0x1 ;  /* 0x000000051202b211 */ /* 0x0c1fe400078c08ff */
[-C--:B------:R-:W-:Y:S02]  /*1fe10*/  @!P2 LEA R4, P5, R91, R5.reuse, 0x1 ;  /* 0x000000055b04a211 */ /* 0x080fe400078a08ff */
[----:B------:R-:W-:Y:S02]  /*1fe20*/  @!P1 LEA R6, P4, R89, R5, 0x1 ;  /* 0x0000000559069211 */ /* 0x000fe400078808ff */
[----:B------:R-:W-:Y:S02]  /*1fe30*/  @!P3 LEA.HI.X R3, R18, R9, R19, 0x1, P6 ;  /* 0x000000091203b211 */ /* 0x000fe400030f0c13 */
        /* <DEDUP_REMOVED lines=8> */
.L_x_2028:
[----:B------:R-:W-:Y:S05]  /*1fec0*/  BSYNC B1 ;  /* 0x0000000000017941 */ /* 0x000fea0003800000 */
.L_x_2027:
[----:B------:R-:W-:Y:S01]  /*1fed0*/  VIADD R0, R82, 0x60 ;  /* 0x0000006052007836 */ /* 0x000fe20000000000 */
[----:B0-----:R0:W0:Y:S04]  /*1fee0*/  SHFL.IDX PT, R9, R60, 0x3, 0x181f ;  /* 0x00781f003c097f89 */ /* 0x00102800000e0000 */
[----:B------:R-:W-:Y:S01]  /*1fef0*/  ISETP.GE.AND P0, PT, R0, R83, PT ;  /* 0x000000530000720c */ /* 0x000fe20003f06270 */
[----:B---3--:R-:W3:-:S12]  /*1ff00*/  SHFL.IDX PT, R23, R23, 0x3, 0x181f ;  /* 0x00781f0017177f89 */ /* 0x008ed800000e0000 */
[----:B------:R-:W-:Y:S05]  /*1ff10*/  @P0 BRA `(.L_x_2029) ;  /* 0x0000000c00a80947 */ /* 0x000fea0003800000 */
[----:B------:R-:W-:Y:S02]  /*1ff20*/  ULDC UR4, c[0x0][0xac8] ;  /* 0x0002b20000047ab9 */ /* 0x000fe40000000800 */
[----:B------:R-:W-:Y:S02]  /*1ff30*/  ISETP.GE.AND P3, PT, R18, UR4, PT ;  /* 0x0000000412007c0c */ /* 0x000fe4000bf66270 */
[----:B------:R-:W-:Y:S02]  /*1ff40*/  ISETP.GE.AND P4, PT, R226, UR4, PT ;  /* 0x00000004e2007c0c */ /* 0x000fe4000bf86270 */
[----:B------:R-:W-:-:S09]  /*1ff50*/  ISETP.GE.AND P5, PT, R89, UR4, PT ;  /* 0x0000000459007c0c */ /* 0x000fd2000bfa6270 */
[CC--:B---3--:R-:W-:Y:S02]  /*1ff60*/  @!P3 LEA R2, P0, R18.reuse, R23.reuse, 0x1 ;  /* 0x000000171202b211 */ /* 0x0c8fe400078008ff */
[-C--:B------:R-:W-:Y:S02]  /*1ff70*/  @!P4 LEA R4, P1, R91, R23.reuse, 0x1 ;  /* 0x000000175b04c211 */ /* 0x080fe400078208ff */
[----:B------:R-:W-:Y:S02]  /*1ff80*/  @!P5 LEA R6, P2, R89, R23, 0x1 ;  /* 0x000000175906d211 */ /* 0x000fe400078408ff */
[-C--:B0-----:R-:W-:Y:S02]  /*1ff90*/  @!P3 LEA.HI.X R3, R18, R9.reuse, R19, 0x1, P0 ;  /* 0x000000091203b211 */ /* 0x081fe400000f0c13 */
[-C--:B------:R-:W-:Y:S02]  /*1ffa0*/  @!P4 LEA.HI.X R5, R91, R9.reuse, R92, 0x1, P1 ;  /* 0x000000095b05c211 */ /* 0x080fe400008f0c5c */
[----:B------:R-:W-:Y:S01]  /*1ffb0*/  @!P5 LEA.HI.X R7, R89, R9, R90, 0x1, P2 ;  /* 0x000000095907d211 */ /* 0x000fe200010f0c5a */
[----:B------:R0:W-:Y:S01]  /*1ffc0*/  @!P3 ST.E.128 desc[UR60][R2.64], R24 ;  /* 0x000000180200b985 */ /* 0x0001e2000c101d3c */
[----:B------:R-:W-:-:S03]  /*1ffd0*/  ISETP.GE.AND P0, PT, R86, UR4, PT ;  /* 0x0000000456007c0c */ /* 0x000fc6000bf06270 */
[----:B------:R0:W-:Y:S04]  /*1ffe0*/  @!P4 ST.E.128 desc[UR60][R4.64], R40 ;  /* 0x000000280400c985 */ /* 0x0001e8000c101d3c */
[----:B------:R0:W-:Y:S06]  /*1fff0*/  @!P5 ST.E.128 desc[UR60][R6.64], R56 ;  /* 0x000000380600d985 */ /* 0x0001ec000c101d3c */
[----:B------:R-:W-:Y:S05]  /*20000*/  @P0 BRA `(.L_x_2029) ;  /* 0x0000000c006c0947 */ /* 0x000fea0003800000 */
[----:B0-----:R-:W-:-:S04]  /*20010*/  LEA R2, P0, R86, R23, 0x1 ;  /* 0x0000001756027211 */ /* 0x001fc800078008ff */
[----:B------:R-:W-:-:S05]  /*20020*/  LEA.HI.X R3, R86, R9, R88, 0x1, P0 ;  /* 0x0000000956037211 */ /* 0x000fca00000f0c58 */
[----:B------:R0:W-:Y:S01]  /*20030*/  ST.E.128 desc[UR60][R2.64], R76 ;  /* 0x0000004c02007985 */ /* 0x0001e2000c101d3c */
[----:B------:R-:W-:Y:S05]  /*20040*/  BRA `(.L_x_2029) ;  /* 0x0000000c005c7947 */ /* 0x000fea0003800000 */
.L_x_2021:
[----:B------:R-:W2:Y:S01]  /*20050*/  LDL R9, [R1+0x60] ;  /* 0x0000600001097983 */ /* 0x000ea20000100800 */
[----:B------:R-:W-:Y:S01]  /*20060*/  ULDC.64 UR4, c[0x0][0xc00] ;  /* 0x0003000000047ab9 */ /* 0x000fe20000000a00 */
[----:B------:R-:W2:Y:S01]  /*20070*/  LDC.64 R2, c[0x0][0xc00] ;  /* 0x00030000ff027b82 */ /* 0x000ea20000000a00 */
[----:B------:R-:W-:Y:S02]  /*20080*/  ISETP.NE.U32.AND P0, PT, RZ, UR4, PT ;  /* 0x00000004ff007c0c */ /* 0x000fe4000bf05070 */
[----:B------:R-:W-:Y:S02]  /*20090*/  MOV R6, RZ ;  /* 0x000000ff00067202 */ /* 0x000fe40000000f00 */
[----:B------:R-:W-:Y:S01]  /*200a0*/  ISETP.NE.AND.EX P0, PT, RZ, UR5, PT, P0 ;  /* 0x00000005ff007c0c */ /* 0x000fe2000bf05300 */
[----:B------:R-:W-:Y:S02]  /*200b0*/  ULDC.64 UR4, c[0x0][0xc08] ;  /* 0x0003020000047ab9 */ /* 0x000fe40000000a00 */
[----:B------:R-:W-:Y:S01]  /*200c0*/  ISETP.NE.U32.AND P1, PT, RZ, UR4, PT ;  /* 0x00000004ff007c0c */ /* 0x000fe2000bf25070 */
[----:B-----5:R-:W3:Y:S03]  /*200d0*/  LDC R23, c[0x0][0xbe8] ;  /* 0x0002fa00ff177b82 */ /* 0x020ee60000000800 */
[----:B------:R-:W-:-:S13]  /*200e0*/  ISETP.NE.AND.EX P1, PT, RZ, UR5, PT, P1 ;  /* 0x00000005ff007c0c */ /* 0x000fda000bf25310 */
[----:B------:R-:W4:Y:S01]  /*200f0*/  @P1 LDC.64 R4, c[0x0][0xc08] ;  /* 0x00030200ff041b82 */ /* 0x000f220000000a00 */
[----:B------:R-:W-:Y:S02]  /*20100*/  ULDC UR4, c[0x0][0xa88] ;  /* 0x0002a20000047ab9 */ /* 0x000fe40000000800 */
[----:B------:R-:W-:Y:S01]  /*20110*/  IMAD.U32 R0, RZ, RZ, UR4 ;  /* 0x00000004ff007e24 */ /* 0x000fe2000f8e00ff */
[----:B------:R-:W0:Y:S01]  /*20120*/  S2R R8, SR_TID.X ;  /* 0x0000000000087919 */ /* 0x000e220000002100 */
[----:B--2---:R-:W-:-:S04]  /*20130*/  IMAD.WIDE R2, R9, 0x4, R2 ;  /* 0x0000000409027825 */ /* 0x004fc800078e0202 */
[----:B----4-:R-:W-:Y:S01]  /*20140*/  @P1 IMAD.WIDE R4, R9, 0x4, R4 ;  /* 0x0000000409041825 */ /* 0x010fe200078e0204 */
[----:B------:R2:W5:Y:S04]  /*20150*/  @P0 LDG.E R6, desc[UR60][R2.64] ;  /* 0x0000003c02060981 */ /* 0x000568000c1e1900 */
[----:B------:R2:W5:Y:S01]  /*20160*/  @P1 LDG.E R0, desc[UR60][R4.64] ;  /* 0x0000003c04001981 */ /* 0x000562000c1e1900 */
[----:B---3--:R-:W-:Y:S01]  /*20170*/  ISETP.NE.AND P2, PT, R23, 0x1, PT ;  /* 0x000000011700780c */ /* 0x008fe20003f45270 */
[----:B0-----:R-:W-:-:S05]  /*20180*/  VIADD R7, R8, 0xffffff80 ;  /* 0xffffff8008077836 */ /* 0x001fca0000000000 */
[----:B------:R-:W-:Y:S02]  /*20190*/  ISETP.GE.AND P3, PT, R7, 0x80, PT ;  /* 0x000000800700780c */ /* 0x000fe40003f66270 */
[----:B------:R-:W-:-:S05]  /*201a0*/  SHF.R.S32.HI R7, RZ, 0x1f, R9 ;  /* 0x0000001fff077819 */ /* 0x000fca0000011409 */
[----:B------:R-:W0:Y:S08]  /*201b0*/  @P2 LDC R14, c[0x0][0xbec] ;  /* 0x0002fb00ff0e2b82 */ /* 0x000e300000000800 */
[----:B------:R-:W3:Y:S01]  /*201c0*/  @P2 LDC R25, c[0x0][0xbf0] ;  /* 0x0002fc00ff192b82 */ /* 0x000ee20000000800 */
[----:B--2---:R-:W-:Y:S05]  /*201d0*/  @P1 BRA `(.L_x_2030) ;  /* 0x0000000000101947 */ /* 0x004fea0003800000 */
[----:B------:R-:W-:Y:S05]  /*201e0*/  @!P0 BRA `(.L_x_2030) ;  /* 0x00000000000c8947 */ /* 0x000fea0003800000 */
[----:B------:R-:W2:Y:S04]  /*201f0*/  LDG.E R5, desc[UR60][R2.64] ;  /* 0x0000003c02057981 */ /* 0x000ea8000c1e1900 */
[----:B-----5:R-:W2:Y:S02]  /*20200*/  LDG.E R0, desc[UR60][R2.64+0x4] ;  /* 0x0000043c02007981 */ /* 0x020ea4000c1e1900 */
[----:B--2---:R-:W-:-:S07]  /*20210*/  IMAD.IADD R0, R0, 0x1, -R5 ;  /* 0x0000000100007824 */ /* 0x004fce00078e0a05 */
.L_x_2030:
[----:B------:R-:W2:Y:S04]  /*20220*/  LDL R24, [R1+0x5c] ;  /* 0x00005c0001187983 */ /* 0x000ea80000100800 */
[----:B------:R4:W5:Y:S01]  /*20230*/  LDL R26, [R1+0x2c] ;  /* 0x00002c00011a7983 */ /* 0x0009620000100800 */
[----:B------:R-:W-:Y:S01]  /*20240*/  BSSY B1, `(.L_x_2031) ;  /* 0x000002c000017945 */ /* 0x000fe20003800000 */
[----:B------:R-:W-:Y:S02]  /*20250*/  SEL R13, R9, RZ, !P0 ;  /* 0x000000ff090d7207 */ /* 0x000fe40004000000 */
[----:B------:R-:W-:Y:S02]  /*20260*/  SEL R12, R7, RZ, !P0 ;  /* 0x000000ff070c7207 */ /* 0x000fe40004000000 */
[----:B-----5:R-:W-:-:S02]  /*20270*/  SHF.R.S32.HI R11, RZ, 0x1f, R6 ;  /* 0x0000001fff0b7819 */ /* 0x020fc40000011406 */
[----:B--2---:R-:W-:Y:S01]  /*20280*/  SHF.R.S32.HI R10, RZ, 0x1f, R24 ;  /* 0x0000001fff0a7819 */ /* 0x004fe20000011418 */
[----:B----4-:R-:W-:Y:S06]  /*20290*/  @P3 BRA `(.L_x_2032) ;  /* 0x0000000000983947 */ /* 0x010fec0003800000 */
[----:B------:R-:W2:Y:S01]  /*202a0*/  LDC R9, c[0x0][0xbe8] ;  /* 0x0002fa00ff097b82 */ /* 0x000ea20000000800 */
[----:B------:R-:W-:Y:S01]  /*202b0*/  IADD3 R8, R26, -0x80, R8 ;  /* 0xffffff801a087810 */ /* 0x000fe20007ffe008 */
[----:B--2---:R-:W-:-:S05]  /*202c0*/  IMAD R2, R0, R9, RZ ;  /* 0x0000000900027224 */ /* 0x004fca00078e02ff */
[----:B------:R-:W-:-:S13]  /*202d0*/  ISETP.GE.AND P0, PT, R8, R2, PT ;  /* 0x000000020800720c */ /* 0x000fda0003f06270 */
[----:B------:R-:W-:Y:S05]  /*202e0*/  @P0 BRA `(.L_x_2032) ;  /* 0x0000000000840947 */ /* 0x000fea0003800000 */
[----:B------:R-:W-:Y:S01]  /*202f0*/  ISETP.NE.AND P0, PT, R9, 0x1, PT ;  /* 0x000000010900780c */ /* 0x000fe20003f05270 */
[----:B------:R-:W-:Y:S01]  /*20300*/  ULDC.64 UR4, c[0x0][0xb90] ;  /* 0x0002e40000047ab9 */ /* 0x000fe20000000a00 */
[----:B------:R-:W-:Y:S01]  /*20310*/  MOV R3, R11 ;  /* 0x0000000b00037202 */ /* 0x000fe20000000f00 */
[----:B------:R-:W-:Y:S02]  /*20320*/  IMAD R7, R10, UR4, RZ ;  /* 0x000000040a077c24 */ /* 0x000fe4000f8e02ff */
[----:B------:R-:W-:Y:S02]  /*20330*/  IMAD.MOV.U32 R2, RZ, RZ, R6 ;  /* 0x000000ffff027224 */ /* 0x000fe400078e0006 */
[----:B------:R-:W-:Y:S02]  /*20340*/  IMAD.MOV.U32 R5, RZ, RZ, R8 ;  /* 0x000000ffff057224 */ /* 0x000fe400078e0008 */
[----:B------:R-:W-:-:S04]  /*20350*/  IMAD.WIDE.U32 R2, R24, UR4, R2 ;  /* 0x0000000418027c25 */ /* 0x000fc8000f8e0002 */
[----:B------:R-:W2:Y:S01]  /*20360*/  @P0 LDC R15, c[0x0][0xbec] ;  /* 0x0002fb00ff0f0b82 */ /* 0x000ea20000000800 */
[----:B------:R-:W-:Y:S01]  /*20370*/  IMAD R7, R24, UR5, R7 ;  /* 0x0000000518077c24 */ /* 0x000fe2000f8e0207 */
[----:B------:R-:W-:-:S03]  /*20380*/  ULDC.64 UR4, c[0x0][0xb98] ;  /* 0x0002e60000047ab9 */ /* 0x000fc60000000a00 */
[----:B------:R-:W-:-:S03]  /*20390*/  IMAD.IADD R3, R3, 0x1, R7 ;  /* 0x0000000103037824 */ /* 0x000fc600078e0207 */
[----:B------:R-:W4:Y:S01]  /*203a0*/  @P0 LDC R21, c[0x0][0xbf0] ;  /* 0x0002fc00ff150b82 */ /* 0x000f220000000800 */
[----:B------:R-:W-:-:S04]  /*203b0*/  IMAD.WIDE.U32 R2, R13, UR4, R2 ;  /* 0x000000040d027c25 */ /* 0x000fc8000f8e0002 */
[----:B--2---:R-:W-:-:S05]  /*203c0*/  @P0 IMAD.HI.U32 R4, R8, R15, RZ ;  /* 0x0000000f08040227 */ /* 0x004fca00078e00ff */
[----:B----4-:R-:W-:Y:S01]  /*203d0*/  @P0 SHF.R.U32.HI R5, RZ, R21, R4 ;  /* 0x00000015ff050219 */ /* 0x010fe20000011604 */
[----:B------:R-:W-:-:S03]  /*203e0*/  IMAD R4, R12, UR4, RZ ;  /* 0x000000040c047c24 */ /* 0x000fc6000f8e02ff */
[----:B------:R-:W-:Y:S01]  /*203f0*/  IADD3 R2, P0, R5, R2, RZ ;  /* 0x0000000205027210 */ /* 0x000fe20007f1e0ff */
[----:B------:R-:W-:-:S04]  /*20400*/  IMAD.MOV R7, RZ, RZ, -R5 ;  /* 0x000000ffff077224 */ /* 0x000fc800078e0a05 */
[----:B------:R-:W-:Y:S01]  /*20410*/  IMAD R7, R9, R7, R8 ;  /* 0x0000000709077224 */ /* 0x000fe200078e0208 */
[----:B------:R-:W-:Y:S01]  /*20420*/  SHF.R.S32.HI R9, RZ, 0x1f, R5 ;  /* 0x0000001fff097819 */ /* 0x000fe20000011405 */
[----:B------:R-:W-:Y:S01]  /*20430*/  IMAD R8, R13, UR5, R4 ;  /* 0x000000050d087c24 */ /* 0x000fe2000f8e0204 */
[----:B------:R-:W-:Y:S02]  /*20440*/  ULDC.64 UR4, c[0x0][0xb88] ;  /* 0x0002e20000047ab9 */ /* 0x000fe40000000a00 */
        /* <DEDUP_REMOVED lines=8> */
[----:B------:R-:W-:Y:S01]  /*204d0*/  LEA.HI.X R5, R2, UR5, R3, 0x2, P0 ;  /* 0x0000000502057c11 */ /* 0x000fe200080f1403 */
[----:B------:R-:W-:-:S05]  /*204e0*/  IMAD.MOV.U32 R3, RZ, RZ, -0x800000 ;  /* 0xff800000ff037424 */ /* 0x000fca00078e00ff */
[----:B------:R2:W-:Y:S02]  /*204f0*/  STG.E desc[UR60][R4.64], R3 ;  /* 0x0000000304007986 */ /* 0x0005e4000c10193c */
.L_x_2032:
[----:B------:R-:W-:Y:S05]  /*20500*/  BSYNC B1 ;  /* 0x0000000000017941 */ /* 0x000fea0003800000 */
.L_x_2031:
[----:B--2---:R-:W2:Y:S01]  /*20510*/  LDL R4, [R1+0x54] ;  /* 0x0000540001047983 */ /* 0x004ea20000100800 */
[----:B------:R-:W-:-:S03]  /*20520*/  ULDC.64 UR4, c[0x0][0xaa0] ;  /* 0x0002a80000047ab9 */ /* 0x000fc60000000a00 */
[----:B------:R-:W4:Y:S04]  /*20530*/  LDL R8, [R1+0x70] ;  /* 0x0000700001087983 */ /* 0x000f280000100800 */
[----:B------:R0:W5:Y:S04]  /*20540*/  LDL R15, [R1+0x28] ;  /* 0x00002800010f7983 */ /* 0x0001680000100800 */
[----:B------:R0:W5:Y:S04]  /*20550*/  LDL R20, [R1+0x6c] ;  /* 0x00006c0001147983 */ /* 0x0001680000100800 */
[----:B------:R0:W5:Y:S01]  /*20560*/  LDL R21, [R1+0x24] ;  /* 0x0000240001157983 */ /* 0x0001620000100800 */
[----:B------:R-:W-:-:S04]  /*20570*/  IMAD R3, R11, UR4, RZ ;  /* 0x000000040b037c24 */ /* 0x000fc8000f8e02ff */
[C---:B------:R-:W-:Y:S02]  /*20580*/  IMAD R5, R6.reuse, UR5, R3 ;  /* 0x0000000506057c24 */ /* 0x040fe4000f8e0203 */
[----:B------:R-:W-:Y:S01]  /*20590*/  IMAD.WIDE.U32 R2, R6, UR4, RZ ;  /* 0x0000000406027c25 */ /* 0x000fe2000f8e00ff */
[----:B------:R-:W-:-:S03]  /*205a0*/  ULDC.64 UR4, c[0x0][0xae8] ;  /* 0x0002ba0000047ab9 */ /* 0x000fc60000000a00 */
[----:B------:R-:W-:Y:S01]  /*205b0*/  IMAD R6, R10, UR4, RZ ;  /* 0x000000040a067c24 */ /* 0x000fe2000f8e02ff */
[----:B------:R-:W-:-:S03]  /*205c0*/  IADD3 R3, R3, R5, RZ ;  /* 0x0000000503037210 */ /* 0x000fc60007ffe0ff */
[C---:B------:R-:W-:Y:S02]  /*205d0*/  IMAD R7, R24.reuse, UR5, R6 ;  /* 0x0000000518077c24 */ /* 0x040fe4000f8e0206 */
[----:B------:R-:W-:Y:S01]  /*205e0*/  IMAD.WIDE.U32 R2, R24, UR4, R2 ;  /* 0x0000000418027c25 */ /* 0x000fe2000f8e0002 */
[----:B------:R-:W-:-:S03]  /*205f0*/  ULDC.64 UR4, c[0x0][0xaf0] ;  /* 0x0002bc0000047ab9 */ /* 0x000fc60000000a00 */
[----:B--2---:R-:W-:-:S04]  /*20600*/  IMAD R4, R4, 0x20, R218 ;  /* 0x0000002004047824 */ /* 0x004fc800078e02da */
[----:B------:R-:W-:-:S04]  /*20610*/  IMAD.IADD R9, R26, 0x1, R4 ;  /* 0x000000011a097824 */ /* 0x000fc800078e0204 */
[----:B0-----:R-:W-:Y:S02]  /*20620*/  @P2 IMAD.HI.U32 R4, R9, R14, RZ ;  /* 0x0000000e09042227 */ /* 0x001fe400078e00ff */
[----:B------:R0:W5:Y:S02]  /*20630*/  LDL R14, [R1+0x58] ;  /* 0x00005800010e7983 */ /* 0x0001640000100800 */
[----:B------:R-:W-:Y:S01]  /*20640*/  IMAD.MOV.U32 R5, RZ, RZ, R9 ;  /* 0x000000ffff057224 */ /* 0x000fe200078e0009 */
[----:B---3--:R-:W-:Y:S01]  /*20650*/  @P2 SHF.R.U32.HI R5, RZ, R25, R4 ;  /* 0x00000019ff052219 */ /* 0x008fe20000011604 */
[----:B------:R-:W-:Y:S02]  /*20660*/  IMAD R6, R12, UR4, RZ ;  /* 0x000000040c067c24 */ /* 0x000fe4000f8e02ff */
[----:B------:R-:W-:Y:S01]  /*20670*/  IMAD.IADD R3, R3, 0x1, R7 ;  /* 0x0000000103037824 */ /* 0x000fe200078e0207 */
[----:B------:R-:W-:Y:S01]  /*20680*/  SHF.R.S32.HI R4, RZ, 0x1f, R5 ;  /* 0x0000001fff047819 */ /* 0x000fe20000011405 */
[----:B------:R-:W-:-:S02]  /*20690*/  IMAD R7, R13, UR5, R6 ;  /* 0x000000050d077c24 */ /* 0x000fc4000f8e0206 */
[----:B------:R-:W-:Y:S01]  /*206a0*/  IMAD.WIDE.U32 R2, R13, UR4, R2 ;  /* 0x000000040d027c25 */ /* 0x000fe2000f8e0002 */
[----:B------:R-:W-:-:S03]  /*206b0*/  ULDC.64 UR4, c[0x0][0xae0] ;  /* 0x0002b80000047ab9 */ /* 0x000fc60000000a00 */
[----:B------:R-:W-:Y:S01]  /*206c0*/  IMAD.MOV R6, RZ, RZ, -R5 ;  /* 0x000000ffff067224 */ /* 0x000fe200078e0a05 */
[----:B------:R-:W-:Y:S01]  /*206d0*/  IADD3 R3, R3, R7, RZ ;  /* 0x0000000703037210 */ /* 0x000fe20007ffe0ff */
[----:B------:R-:W-:Y:S02]  /*206e0*/  IMAD R4, R4, UR4, RZ ;  /* 0x0000000404047c24 */ /* 0x000fe4000f8e02ff */
[----:B------:R-:W-:Y:S02]  /*206f0*/  IMAD R7, R23, R6, R9 ;  /* 0x0000000617077224 */ /* 0x000fe400078e0209 */
[C---:B------:R-:W-:Y:S02]  /*20700*/  IMAD R9, R5.reuse, UR5, R4 ;  /* 0x0000000505097c24 */ /* 0x040fe4000f8e0204 */
[----:B------:R-:W-:Y:S01]  /*20710*/  IMAD.WIDE.U32 R2, R5, UR4, R2 ;  /* 0x0000000405027c25 */ /* 0x000fe2000f8e0002 */
[----:B------:R-:W-:Y:S01]  /*20720*/  SHF.R.S32.HI R4, RZ, 0x1f, R7 ;  /* 0x0000001fff047819 */ /* 0x000fe20000011407 */
[----:B------:R-:W-:-:S02]  /*20730*/  ULDC.64 UR4, c[0x0][0xad8] ;  /* 0x0002b60000047ab9 */ /* 0x000fc40000000a00 */
[----:B------:R-:W-:Y:S02]  /*20740*/  IMAD.IADD R3, R3, 0x1, R9 ;  /* 0x0000000103037824 */ /* 0x000fe400078e0209 */
[----:B------:R-:W-:Y:S02]  /*20750*/  IMAD R4, R4, UR4, RZ ;  /* 0x0000000404047c24 */ /* 0x000fe4000f8e02ff */
[----:B------:R-:W-:Y:S02]  /*20760*/  IMAD.IADD R6, R218, 0x1, R26 ;  /* 0x00000001da067824 */ /* 0x000fe400078e021a */
        /* <DEDUP_REMOVED lines=9> */
[-C--:B------:R-:W-:Y:S01]  /*20800*/  ISETP.GE.AND P1, PT, R0, R23.reuse, PT ;  /* 0x000000170000720c */ /* 0x080fe20003f26270 */
[----:B------:R-:W-:Y:S01]  /*20810*/  VIADD R0, R6, 0x40 ;  /* 0x0000004006007836 */ /* 0x000fe20000000000 */
[----:B------:R0:W2:Y:S01]  /*20820*/  SHFL.IDX PT, R2, R4, RZ, 0x181f ;  /* 0x00181fff04027589 */ /* 0x0000a200000e0000 */
[----:B------:R-:W-:Y:S03]  /*20830*/  BSSY B1, `(.L_x_2033) ;  /* 0x0000016000017945 */ /* 0x000fe60003800000 */
[----:B------:R0:W3:Y:S01]  /*20840*/  SHFL.IDX PT, R3, R5, RZ, 0x181f ;  /* 0x00181fff05037589 */ /* 0x0000e200000e0000 */
[----:B----4-:R-:W-:Y:S01]  /*20850*/  IMAD.MOV.U32 R24, RZ, RZ, R8 ;  /* 0x000000ffff187224 */ /* 0x010fe200078e0008 */
[----:B------:R-:W-:Y:S01]  /*20860*/  ISETP.GE.AND P0, PT, R0, R23, PT ;  /* 0x000000170000720c */ /* 0x000fe20003f06270 */
[----:B------:R-:W-:-:S12]  /*20870*/  @P2 BRA `(.L_x_2034) ;  /* 0x0000000000442947 */ /* 0x000fd80003800000 */
[----:B------:R-:W-:Y:S02]  /*20880*/  ULDC UR4, c[0x0][0xac8] ;  /* 0x0002b20000047ab9 */ /* 0x000fe40000000800 */
[----:B------:R-:W-:Y:S02]  /*20890*/  ISETP.GE.AND P5, PT, R18, UR4, PT ;  /* 0x0000000412007c0c */ /* 0x000fe4000bfa6270 */
[----:B-----5:R-:W-:Y:S02]  /*208a0*/  ISETP.GE.AND P3, PT, R21, UR4, PT ;  /* 0x0000000415007c0c */ /* 0x020fe4000bf66270 */
[----:B------:R-:W-:Y:S02]  /*208b0*/  ISETP.GE.AND P4, PT, R226, UR4, PT ;  /* 0x00000004e2007c0c */ /* 0x000fe4000bf86270 */
[----:B------:R-:W-:-:S07]  /*208c0*/  ISETP.GE.AND P2, PT, R15, UR4, PT ;  /* 0x000000040f007c0c */ /* 0x000fce000bf46270 */
[----:B--2---:R-:W-:-:S04]  /*208d0*/  @!P5 LEA R8, P6, R18, R2, 0x1 ;  /* 0x000000021208d211 */ /* 0x004fc800078c08ff */
[-C--:B---3--:R-:W-:Y:S02]  /*208e0*/  @!P5 LEA.HI.X R9, R18, R3.reuse, R19, 0x1, P6 ;  /* 0x000000031209d211 */ /* 0x088fe400030f0c13 */
[CC--:B------:R-:W-:Y:S02]  /*208f0*/  @!P3 LEA R10, P6, R21.reuse, R2.reuse, 0x1 ;  /* 0x00000002150ab211 */ /* 0x0c0fe400078c08ff */
[----:B------:R-:W-:Y:S01]  /*20900*/  @!P4 SHF.L.U32 R7, R14, 0x3, RZ ;  /* 0x000000030e07c819 */ /* 0x000fe200000006ff */
        /* <DEDUP_REMOVED lines=8> */
.L_x_2034:
[----:B------:R-:W-:Y:S05]  /*20990*/  BSYNC B1 ;  /* 0x0000000000017941 */ /* 0x000fea0003800000 */
.L_x_2033:
[----:B---34-:R3:W4:Y:S01]  /*209a0*/  SHFL.IDX PT, R3, R5, 0x1, 0x181f ;  /* 0x00381f0005037f89 */ /* 0x01872200000e0000 */
[----:B------:R-:W-:Y:S03]  /*209b0*/  BSSY B1, `(.L_x_2035) ;  /* 0x0000014000017945 */ /* 0x000fe60003800000 */
[----:B--2---:R3:W2:Y:S01]  /*209c0*/  SHFL.IDX PT, R2, R4, 0x1, 0x181f ;  /* 0x00381f0004027f89 */ /* 0x0046a200000e0000 */
[----:B------:R-:W-:Y:S05]  /*209d0*/  @P1 BRA `(.L_x_2036) ;  /* 0x0000000000441947 */ /* 0x000fea0003800000 */
[----:B------:R-:W-:Y:S02]  /*209e0*/  ULDC UR4, c[0x0][0xac8] ;  /* 0x0002b20000047ab9 */ /* 0x000fe40000000800 */
[----:B------:R-:W-:Y:S02]  /*209f0*/  ISETP.GE.AND P4, PT, R18, UR4, PT ;  /* 0x0000000412007c0c */ /* 0x000fe4000bf86270 */
[----:B-----5:R-:W-:Y:S02]  /*20a00*/  ISETP.GE.AND P2, PT, R21, UR4, PT ;  /* 0x0000000415007c0c */ /* 0x020fe4000bf46270 */
[----:B------:R-:W-:Y:S02]  /*20a10*/  ISETP.GE.AND P1, PT, R15, UR4, PT ;  /* 0x000000040f007c0c */ /* 0x000fe4000bf26270 */
[----:B------:R-:W-:-:S07]  /*20a20*/  ISETP.GE.AND P3, PT, R226, UR4, PT ;  /* 0x00000004e2007c0c */ /* 0x000fce000bf66270 */
[CC--:B--2---:R-:W-:Y:S02]  /*20a30*/  @!P4 LEA R8, P6, R18.reuse, R2.reuse, 0x1 ;  /* 0x000000021208c211 */ /* 0x0c4fe400078c08ff */
[-C--:B------:R-:W-:Y:S02]  /*20a40*/  @!P2 LEA R10, P5, R21, R2.reuse, 0x1 ;  /* 0x00000002150aa211 */ /* 0x080fe400078a08ff */
[-C--:B----4-:R-:W-:Y:S02]  /*20a50*/  @!P4 LEA.HI.X R9, R18, R3.reuse, R19, 0x1, P6 ;  /* 0x000000031209c211 */ /* 0x090fe400030f0c13 */
[----:B------:R-:W-:Y:S01]  /*20a60*/  @!P1 LEA R12, P6, R15, R2, 0x1 ;  /* 0x000000020f0c9211 */ /* 0x000fe200078c08ff */
[----:B------:R-:W-:Y:S01]  /*20a70*/  @!P3 IMAD.SHL.U32 R7, R14, 0x8, RZ ;  /* 0x000000080e07b824 */ /* 0x000fe200078e00ff */
[-C--:B------:R-:W-:Y:S01]  /*20a80*/  @!P2 LEA.HI.X R11, R21, R3.reuse, R24, 0x1, P5 ;  /* 0x00000003150ba211 */ /* 0x080fe200028f0c18 */
[----:B------:R2:W-:Y:S01]  /*20a90*/  @!P4 ST.E.128 desc[UR60][R8.64], RZ ;  /* 0x000000ff0800c985 */ /* 0x0005e2000c101d3c */
[----:B------:R-:W-:Y:S01]  /*20aa0*/  @!P1 LEA.HI.X R13, R15, R3, R20, 0x1, P6 ;  /* 0x000000030f0d9211 */ /* 0x000fe200030f0c14 */
[----:B------:R-:W-:-:S05]  /*20ab0*/  @!P3 IMAD.WIDE R2, R7, 0x2, R2 ;  /* 0x000000020702b825 */ /* 0x000fca00078e0202 */
[----:B------:R2:W-:Y:S04]  /*20ac0*/  @!P3 ST.E.128 desc[UR60][R2.64], RZ ;  /* 0x000000ff0200b985 */ /* 0x0005e8000c101d3c */
[----:B------:R2:W-:Y:S04]  /*20ad0*/  @!P2 ST.E.128 desc[UR60][R10.64], RZ ;  /* 0x000000ff0a00a985 */ /* 0x0005e8000c101d3c */
[----:B------:R2:W-:Y:S02]  /*20ae0*/  @!P1 ST.E.128 desc[UR60][R12.64], RZ ;  /* 0x000000ff0c009985 */ /* 0x0005e4000c101d3c */
.L_x_2036:
[----:B------:R-:W-:Y:S05]  /*20af0*/  BSYNC B1 ;  /* 0x0000000000017941 */ /* 0x000fea0003800000 */
.L_x_2035:
[----:B--2-4-:R2:W4:Y:S01]  /*20b00*/  SHFL.IDX PT, R3, R5, 0x2, 0x181f ;  /* 0x00581f0005037f89 */ /* 0x01452200000e0000 */
[----:B------:R-:W-:Y:S03]  /*20b10*/  BSSY B1, `(.L_x_2037) ;  /* 0x0000014000017945 */ /* 0x000fe60003800000 */
[----:B------:R2:W0:Y:S01]  /*20b20*/  SHFL.IDX PT, R2, R4, 0x2, 0x181f ;  /* 0x00581f0004027f89 */ /* 0x00042200000e0000 */
[----:B------:R-:W-:Y:S05]  /*20b30*/  @P0 BRA `(.L_x_2038) ;  /* 0x0000000000440947 */ /* 0x000fea0003800000 */
[----:B------:R-:W-:Y:S02]  /*20b40*/  ULDC UR4, c[0x0][0xac8] ;  /* 0x0002b20000047ab9 */ /* 0x000fe40000000800 */
[----:B------:R-:W-:Y:S02]  /*20b50*/  ISETP.GE.AND P3, PT, R18, UR4, PT ;  /* 0x0000000412007c0c */ /* 0x000fe4000bf66270 */
[----:B-----5:R-:W-:Y:S02]  /*20b60*/  ISETP.GE.AND P5, PT, R21, UR4, PT ;  /* 0x0000000415007c0c */ /* 0x020fe4000bfa6270 */
[----:B------:R-:W-:Y:S02]  /*20b70*/  ISETP.GE.AND P6, PT, R15, UR4, PT ;  /* 0x000000040f007c0c */ /* 0x000fe4000bfc6270 */
[----:B------:R-:W-:-:S07]  /*20b80*/  ISETP.GE.AND P4, PT, R226, UR4, PT ;  /* 0x00000004e2007c0c */ /* 0x000fce000bf86270 */
[-C--:B0-----:R-:W-:Y:S02]  /*20b90*/  @!P3 LEA R8, P0, R18, R2.reuse, 0x1 ;  /* 0x000000021208b211 */ /* 0x081fe400078008ff */
[-C--:B------:R-:W-:Y:S02]  /*20ba0*/  @!P5 LEA R10, P1, R21, R2.reuse, 0x1 ;  /* 0x00000002150ad211 */ /* 0x080fe400078208ff */
[----:B------:R-:W-:Y:S02]  /*20bb0*/  @!P6 LEA R12, P2, R15, R2, 0x1 ;  /* 0x000000020f0ce211 */ /* 0x000fe400078408ff */
        /* <DEDUP_REMOVED lines=9> */
.L_x_2038:
[----:B------:R-:W-:Y:S05]  /*20c50*/  BSYNC B1 ;  /* 0x0000000000017941 */ /* 0x000fea0003800000 */
.L_x_2037:
[----:B------:R-:W-:Y:S01]  /*20c60*/  VIADD R0, R6, 0x60 ;  /* 0x0000006006007836 */ /* 0x000fe20000000000 */
[----:B0---4-:R0:W4:Y:S04]  /*20c70*/  SHFL.IDX PT, R3, R5, 0x3, 0x181f ;  /* 0x00781f0005037f89 */ /* 0x01112800000e0000 */
[----:B------:R-:W-:Y:S01]  /*20c80*/  ISETP.GE.AND P0, PT, R0, R23, PT ;  /* 0x000000170000720c */ /* 0x000fe20003f06270 */
[----:B------:R0:W0:-:S12]  /*20c90*/  SHFL.IDX PT, R2, R4, 0x3, 0x181f ;  /* 0x00781f0004027f89 */ /* 0x00001800000e0000 */
        /* <DEDUP_REMOVED lines=9> */
[----:B--23--:R-:W-:Y:S01]  /*20d30*/  @!P4 IMAD.SHL.U32 R5, R14, 0x8, RZ ;  /* 0x000000080e05c824 */ /* 0x00cfe200078e00ff */
        /* <DEDUP_REMOVED lines=8> */
.L_x_2029:
[----:B------:R-:W-:Y:S05]  /*20dc0*/  BSYNC B0 ;  /* 0x0000000000007941 */ /* 0x000fea0003800000 */
.L_x_2020:
[----:B------:R-:W-:Y:S02]  /*20dd0*/  ULDC UR4, c[0x0][0xc3c] ;  /* 0x00030f0000047ab9 */ /* 0x000fe40000000800 */
[----:B-1----:R-:W-:-:S13]  /*20de0*/  ISETP.GE.AND P0, PT, R63, UR4, PT ;  /* 0x000000043f007c0c */ /* 0x002fda000bf06270 */
[----:B------:R-:W-:Y:S05]  /*20df0*/  @!P0 BRA `(.L_x_2039) ;  /* 0xfffffe0400b88947 */ /* 0x000fea000383ffff */
[----:B------:R-:W-:Y:S05]  /*20e00*/  BRA `(.L_x_1750) ;  /* 0x0000009400087947 */ /* 0x000fea0003800000 */
.L_x_1748:
        /* <DEDUP_REMOVED lines=18> */
.L_x_2040:
[----:B------:R-:W-:Y:S01]  /*20f30*/  LOP3.LUT R0, R4, 0x1f, RZ, 0xc0, !PT ;  /* 0x0000001f04007812 */ /* 0x000fe200078ec0ff */
[----:B------:R-:W-:Y:S01]  /*20f40*/  ULDC UR4, c[0x0][0xc3c] ;  /* 0x00030f0000047ab9 */ /* 0x000fe20000000800 */
[----:B------:R-:W1:Y:S01]  /*20f50*/  S2UR UR6, SR_CTAID.X ;  /* 0x00000000000679c3 */ /* 0x000e620000002500 */
[----:B------:R-:W-:Y:S01]  /*20f60*/  ULDC UR5, c[0x0][0xc38] ;  /* 0x00030e0000057ab9 */ /* 0x000fe20000000800 */
[----:B------:R-:W-:-:S04]  /*20f70*/  ISETP.NE.AND P0, PT, R0, 0x1f, PT ;  /* 0x0000001f0000780c */ /* 0x000fc80003f05270 */
[----:B------:R-:W-:-:S13]  /*20f80*/  ISETP.GE.OR P1, PT, R0, UR4, !P0 ;  /* 0x0000000400007c0c */ /* 0x000fda000c726670 */
[----:B0-----:R-:W0:Y:S02]  /*20f90*/  @!P1 LDC.64 R2, c[0x0][0xc80] ;  /* 0x00032000ff029b82 */ /* 0x001e240000000a00 */
[----:B0-----:R-:W-:-:S05]  /*20fa0*/  @!P1 IMAD.WIDE.U32 R2, R0, 0x4, R2 ;  /* 0x0000000400029825 */ /* 0x001fca00078e0002 */
[----:B------:R-:W2:Y:S01]  /*20fb0*/  @!P1 LDG.E R6, desc[UR60][R2.64] ;  /* 0x0000003c02069981 */ /* 0x000ea2000c1e1900 */
[C---:B------:R-:W-:Y:S01]  /*20fc0*/  ISETP.NE.AND P1, PT, R0.reuse, RZ, PT ;  /* 0x000000ff0000720c */ /* 0x040fe20003f25270 */
[----:B------:R-:W-:Y:S01]  /*20fd0*/  UMOV UR4, URZ ;  /* 0x0000003f00047c82 */ /* 0x000fe20008000000 */
[C---:B------:R-:W-:Y:S01]  /*20fe0*/  ISETP.GE.U32.AND P2, PT, R0.reuse, 0x2, PT ;  /* 0x000000020000780c */ /* 0x040fe20003f46070 */
[----:B------:R-:W-:Y:S01]  /*20ff0*/  IMAD.MOV.U32 R16, RZ, RZ, RZ ;  /* 0x000000ffff107224 */ /* 0x000fe200078e00ff */
[C---:B------:R-:W-:Y:S02]  /*21000*/  ISETP.GE.U32.AND P3, PT, R0.reuse, 0x4, PT ;  /* 0x000000040000780c */ /* 0x040fe40003f66070 */
[C---:B------:R-:W-:Y:S02]  /*21010*/  ISETP.GE.U32.AND P4, PT, R0.reuse, 0x8, PT ;  /* 0x000000080000780c */ /* 0x040fe40003f86070 */
[----:B------:R-:W-:Y:S01]  /*21020*/  ISETP.GE.U32.AND P5, PT, R0, 0x10, PT ;  /* 0x000000100000780c */ /* 0x000fe20003fa6070 */
[----:B--2---:R-:W0:Y:S02]  /*21030*/  SHFL.UP PT, R5, R6, 0x1, RZ ;  /* 0x0420000006057989 */ /* 0x004e2400000e00ff */
        /* <DEDUP_REMOVED lines=16> */
[----:B-1----:R-:W-:Y:S02]  /*21140*/  ISETP.GT.AND P6, PT, R7, UR6, PT ;  /* 0x0000000607007c0c */ /* 0x002fe4000bfc4270 */
[----:B------:R-:W-:-:S11]  /*21150*/  MOV R8, R7 ;  /* 0x0000000700087202 */ /* 0x000fd60000000f00 */
[----:B------:R-:W-:Y:S05]  /*21160*/  @P6 BRA `(.L_x_2042) ;  /* 0x00000000009c6947 */ /* 0x000fea0003800000 */
[----:B------:R-:W0:Y:S01]  /*21170*/  LDC R5, c[0x0][0xc3c] ;  /* 0x00030f00ff057b82 */ /* 0x000e220000000800 */
[----:B------:R-:W-:Y:S01]  /*21180*/  IMAD.MOV.U32 R7, RZ, RZ, R8 ;  /* 0x000000ffff077224 */ /* 0x000fe200078e0008 */
[----:B------:R-:W-:Y:S01]  /*21190*/  UMOV UR4, URZ ;  /* 0x0000003f00047c82 */ /* 0x000fe20008000000 */
[----:B------:R-:W-:Y:S01]  /*211a0*/  ULDC UR7, c[0x0][0xc3c] ;  /* 0x00030f0000077ab9 */ /* 0x000fe20000000800 */
[----:B------:R-:W-:-:S05]  /*211b0*/  ULDC UR5, c[0x0][0xc38] ;  /* 0x00030e0000057ab9 */ /* 0x000fca0000000800 */
.L_x_2046:
        /* <DEDUP_REMOVED lines=9> */
[----:B------:R-:W0:Y:S02]  /*21250*/  LDC.64 R2, c[0x0][0xc80] ;  /* 0x00032000ff027b82 */ /* 0x000e240000000a00 */
[----:B0-----:R-:W-:-:S05]  /*21260*/  IMAD.WIDE R2, R8, 0x4, R2 ;  /* 0x0000000408027825 */ /* 0x001fca00078e0202 */
[----:B------:R0:W5:Y:S02]  /*21270*/  LDG.E R6, desc[UR60][R2.64] ;  /* 0x0000003c02067981 */ /* 0x000164000c1e1900 */
.L_x_2045:
[----:B------:R-:W-:Y:S05]  /*21280*/  BSYNC B0 ;  /* 0x0000000000007941 */ /* 0x000fea0003800000 */
.L_x_2044:
[----:B0----5:R-:W0:Y:S02]  /*21290*/  SHFL.UP PT, R2, R6, 0x1, RZ ;  /* 0x0420000006027989 */ /* 0x021e2400000e00ff */
        /* <DEDUP_REMOVED lines=20> */
.L_x_2042:
[----:B------:R-:W-:-:S05]  /*213e0*/  IADD3 R8, -R8, R7, RZ ;  /* 0x0000000708087210 */ /* 0x000fca0007ffe1ff */
        /* <DEDUP_REMOVED lines=17> */
[----:B------:R-:W-:-:S06]  /*21500*/  VIADD R16, R7, 0xffffffff ;  /* 0xffffffff07107836 */ /* 0x000fcc0000000000 */
[----:B------:R2:W3:Y:S02]  /*21510*/  SHFL.IDX PT, R16, R5, R16, 0x1f ;  /* 0x00001f1005107589 */ /* 0x0004e400000e0000 */
.L_x_2047:
[----:B-12---:R-:W-:Y:S01]  /*21520*/  IMAD.MOV R5, RZ, RZ, -R3 ;  /* 0x000000ffff057224 */ /* 0x006fe200078e0a03 */
[----:B------:R-:W-:Y:S01]  /*21530*/  IABS R7, R9 ;  /* 0x0000000900077213 */ /* 0x000fe20000000000 */
[----:B---3--:R-:W-:Y:S02]  /*21540*/  IMAD R16, R16, UR5, R8 ;  /* 0x0000000510107c24 */ /* 0x008fe4000f8e0208 */
[----:B------:R-:W-:Y:S01]  /*21550*/  IMAD R5, R5, R10, RZ ;  /* 0x0000000a05057224 */ /* 0x000fe200078e02ff */
[----:B------:R-:W-:Y:S01]  /*21560*/  IADD3 R7, RZ, -R7, RZ ;  /* 0x80000007ff077210 */ /* 0x000fe20007ffe0ff */
[----:B------:R-:W-:-:S04]  /*21570*/  IMAD.MOV.U32 R2, RZ, RZ, RZ ;  /* 0x000000ffff027224 */ /* 0x000fc800078e00ff */
[----:B------:R-:W-:Y:S01]  /*21580*/  IMAD.HI.U32 R3, R3, R5, R2 ;  /* 0x0000000503037227 */ /* 0x000fe200078e0002 */
[----:B------:R-:W-:-:S04]  /*21590*/  IADD3 R2, -R16, UR6, RZ ;  /* 0x0000000610027c10 */ /* 0x000fc8000fffe1ff */
[----:B------:R-:W-:-:S05]  /*215a0*/  IABS R5, R2 ;  /* 0x0000000200057213 */ /* 0x000fca0000000000 */
        /* <DEDUP_REMOVED lines=16> */
[----:B------:R-:W-:Y:S01]  /*216b0*/  VIADDMNMX R11, R10, UR5, R11, PT ;  /* 0x000000050a0b7c46 */ /* 0x000fe2000b80010b */
[----:B------:R-:W-:-:S03]  /*216c0*/  IMAD.IADD R5, R8, 0x1, R5 ;  /* 0x0000000108057824 */ /* 0x000fc600078e0205 */
[----:B------:R-:W-:-:S04]  /*216d0*/  IABS R7, R11 ;  /* 0x0000000b00077213 */ /* 0x000fc80000000000 */
[----:B------:R-:W1:Y:S08]  /*216e0*/  I2F.RP R10, R7 ;  /* 0x00000007000a7306 */ /* 0x000e700000209400 */
[----:B-1----:R-:W1:Y:S02]  /*216f0*/  MUFU.RCP R10, R10 ;  /* 0x0000000a000a7308 */ /* 0x002e640000001000 */
[----:B-1----:R-:W-:-:S02]  /*21700*/  IADD3 R3, R10, 0xffffffe, RZ ;  /* 0x0ffffffe0a037810 */ /* 0x002fc40007ffe0ff */
[----:B------:R-:W-:-:S04]  /*21710*/  IABS R10, R11 ;  /* 0x0000000b000a7213 */ /* 0x000fc80000000000 */
[----:B------:R-:W1:Y:S01]  /*21720*/  F2I.FTZ.U32.TRUNC.NTZ R3, R3 ;  /* 0x0000000300037305 */ /* 0x000e62000021f000 */
[----:B------:R-:W-:Y:S02]  /*21730*/  IMAD.MOV R10, RZ, RZ, -R10 ;  /* 0x000000ffff0a7224 */ /* 0x000fe400078e0a0a */
[----:B-1----:R-:W-:-:S04]  /*21740*/  IMAD.MOV R2, RZ, RZ, -R3 ;  /* 0x000000ffff027224 */ /* 0x002fc800078e0a03 */
[----:B------:R-:W-:Y:S02]  /*21750*/  IMAD R9, R2, R7, RZ ;  /* 0x0000000702097224 */ /* 0x000fe400078e02ff */
[----:B------:R-:W-:-:S04]  /*21760*/  IMAD.MOV.U32 R2, RZ, RZ, RZ ;  /* 0x000000ffff027224 */ /* 0x000fc800078e00ff */
[----:B------:R-:W-:Y:S01]  /*21770*/  IMAD.HI.U32 R2, R3, R9, R2 ;  /* 0x0000000903027227 */ /* 0x000fe200078e0002 */
[----:B------:R-:W-:Y:S02]  /*21780*/  IABS R9, R8 ;  /* 0x0000000800097213 */ /* 0x000fe40000000000 */
[----:B------:R-:W-:-:S03]  /*21790*/  LOP3.LUT R3, R8, R11, RZ, 0x3c, !PT ;  /* 0x0000000b08037212 */ /* 0x000fc600078e3cff */
[----:B------:R-:W-:Y:S01]  /*217a0*/  IMAD.HI.U32 R2, R2, R9, RZ ;  /* 0x0000000902027227 */ /* 0x000fe200078e00ff */
[----:B------:R-:W-:-:S03]  /*217b0*/  ISETP.GE.AND P2, PT, R3, RZ, PT ;  /* 0x000000ff0300720c */ /* 0x000fc60003f46270 */
[----:B------:R-:W-:-:S05]  /*217c0*/  IMAD R10, R2, R10, R9 ;  /* 0x0000000a020a7224 */ /* 0x000fca00078e0209 */
[----:B------:R-:W-:-:S13]  /*217d0*/  ISETP.GT.U32.AND P1, PT, R7, R10, PT ;  /* 0x0000000a0700720c */ /* 0x000fda0003f24070 */
[----:B------:R-:W-:Y:S01]  /*217e0*/  @!P1 IMAD.IADD R10, R10, 0x1, -R7 ;  /* 0x000000010a0a9824 */ /* 0x000fe200078e0a07 */
[----:B------:R-:W-:Y:S02]  /*217f0*/  @!P1 IADD3 R2, R2, 0x1, RZ ;  /* 0x0000000102029810 */ /* 0x000fe40007ffe0ff */
        /* <DEDUP_REMOVED lines=10> */
.L_x_2043:
[----:B------:R-:W-:Y:S01]  /*218a0*/  MOV R17, RZ ;  /* 0x000000ff00117202 */ /* 0x000fe20000000f00 */
[----:B------:R-:W-:Y:S02]  /*218b0*/  IMAD.U32 R16, RZ, RZ, UR6 ;  /* 0x00000006ff107e24 */ /* 0x000fe4000f8e00ff */
[----:B------:R-:W-:-:S07]  /*218c0*/  IMAD.MOV.U32 R18, RZ, RZ, RZ ;  /* 0x000000ffff127224 */ /* 0x000fce00078e00ff */
.L_x_2048:
[----:B------:R-:W-:-:S13]  /*218d0*/  ISETP.NE.AND P0, PT, R0, RZ, PT ;  /* 0x000000ff0000720c */ /* 0x000fda0003f05270 */
[----:B------:R-:W1:Y:S01]  /*218e0*/  @!P0 S2R R3, SR_CgaCtaId ;  /* 0x0000000000038919 */ /* 0x000e620000008800 */
[----:B------:R-:W-:-:S04]  /*218f0*/  @!P0 MOV R0, 0x400 ;  /* 0x0000040000008802 */ /* 0x000fc80000000f00 */
[----:B-1----:R-:W-:-:S05]  /*21900*/  @!P0 LEA R0, R3, R0, 0x18 ;  /* 0x0000000003008211 */ /* 0x002fca00078ec0ff */
[----:B------:R1:W-:Y:S01]  /*21910*/  @!P0 STS.128 [R0+0x308d0], R16 ;  /* 0x0308d01000008388 */ /* 0x0003e20000000c00 */
[----:B------:R-:W-:Y:S06]  /*21920*/  BAR.ARV 0x5, 0x180 ;  /* 0x0146000000007b1d */ /* 0x000fec0000002000 */
.L_x_2041:
[----:B-1----:R-:W-:Y:S01]  /*21930*/  IMAD.MOV.U32 R0, RZ, RZ, 0x1 ;  /* 0x00000001ff007424 */ /* 0x002fe200078e00ff */
[----:B------:R1:W-:Y:S01]  /*21940*/  STL [R1+0x8], RZ ;  /* 0x000008ff01007387 */ /* 0x0003e20000100800 */
[----:B------:R-:W-:Y:S02]  /*21950*/  ULDC UR4, c[0x0][0xc3c] ;  /* 0x00030f0000047ab9 */ /* 0x000fe40000000800 */
[----:B--2---:R-:W-:Y:S01]  /*21960*/  ISETP.GE.AND P0, PT, R19, UR4, PT ;  /* 0x0000000413007c0c */ /* 0x004fe2000bf06270 */
[----:B------:R1:W-:Y:S04]  /*21970*/  STL [R1+0x14], R0 ;  /* 0x0000140001007387 */ /* 0x0003e80000100800 */
[----:B------:R1:W-:Y:S08]  /*21980*/  STL [R1+0x54], RZ ;  /* 0x000054ff01007387 */ /* 0x0003f00000100800 */
[----:B-1----:R-:W-:Y:S05]  /*21990*/  @P0 BRA `(.L_x_2049) ;  /* 0x00000084003c0947 */ /* 0x002fea0003800000 */
[----:B------:R-:W2:Y:S04]  /*219a0*/  LDL.LU R6, [R1+0x4] ;  /* 0x0000040001067983 */ /* 0x000ea80000300800 */
[----:B------:R-:W3:Y:S01]  /*219b0*/  LDL R5, [R1+0x50] ;  /* 0x0000500001057983 */ /* 0x000ee20000100800 */
[C---:B------:R-:W-:Y:S01]  /*219c0*/  IMAD.SHL.U32 R0, R4.reuse, 0x8, RZ ;  /* 0x0000000804007824 */ /* 0x040fe200078e00ff */
[----:B------:R-:W-:Y:S01]  /*219d0*/  LOP3.LUT R8, R4, 0x7f, RZ, 0xc0, !PT ;  /* 0x0000007f04087812 */ /* 0x000fe200078ec0ff */
[----:B------:R-:W1:Y:S01]  /*219e0*/  S2UR UR5, SR_CgaCtaId ;  /* 0x00000000000579c3 */ /* 0x000e620000008800 */
[----:B------:R-:W-:Y:S01]  /*219f0*/  UMOV UR4, 0x400 ;  /* 0x0000040000047882 */ /* 0x000fe20000000000 */
[----:B------:R-:W-:Y:S01]  /*21a00*/  BSSY B8, `(.L_x_2049) ;  /* 0x0000848000087945 */ /* 0x000fe20003800000 */
[----:B------:R-:W-:Y:S01]  /*21a10*/  LOP3.LUT R3, R0, 0x1f8, RZ, 0xc0, !PT ;  /* 0x000001f800037812 */ /* 0x000fe200078ec0ff */
[C---:B0-----:R-:W-:Y:S01]  /*21a20*/  IMAD.SHL.U32 R2, R8.reuse, 0x8, RZ ;  /* 0x0000000808027824 */ /* 0x041fe200078e00ff */
[----:B------:R-:W-:Y:S01]  /*21a30*/  ISETP.NE.AND P1, PT, R8, RZ, PT ;  /* 0x000000ff0800720c */ /* 0x000fe20003f25270 */
[----:B------:R-:W-:Y:S01]  /*21a40*/  ULDC.64 UR38, c[0x0][0x198] ;  /* 0x0000660000267ab9 */ /* 0x000fe20000000a00 */
[----:B------:R-:W-:Y:S01]  /*21a50*/  LOP3.LUT R3, R3, 0x38, R4, 0x78, !PT ;  /* 0x0000003803037812 */ /* 0x000fe200078e7804 */
[----:B------:R-:W-:Y:S01]  /*21a60*/  ULDC UR36, c[0x0][0xc] ;  /* 0x0000030000247ab9 */ /* 0x000fe20000000800 */
[----:B------:R-:W-:-:S02]  /*21a70*/  SHF.R.U32.HI R7, RZ, 0x3, R8 ;  /* 0x00000003ff077819 */ /* 0x000fc40000011608 */
[----:B------:R-:W-:Y:S02]  /*21a80*/  LOP3.LUT R2, R3, 0x200, R2, 0xf8, !PT ;  /* 0x0000020003027812 */ /* 0x000fe400078ef802 */
[C---:B------:R-:W-:Y:S02]  /*21a90*/  LOP3.LUT P0, R3, R4.reuse, 0x1f, RZ, 0xc0, !PT ;  /* 0x0000001f04037812 */ /* 0x040fe4000780c0ff */
[----:B------:R-:W-:Y:S02]  /*21aa0*/  SHF.L.U32 R4, R4, 0x4, RZ ;  /* 0x0000000404047819 */ /* 0x000fe400000006ff */
[----:B------:R-:W-:Y:S01]  /*21ab0*/  LOP3.LUT R0, R0, 0x38, RZ, 0xc0, !PT ;  /* 0x0000003800007812 */ /* 0x000fe200078ec0ff */
[----:B------:R0:W-:Y:S01]  /*21ac0*/  STL [R1+0x2c], R3 ;  /* 0x00002c0301007387 */ /* 0x0001e20000100800 */
[----:B------:R-:W-:Y:S01]  /*21ad0*/  LOP3.LUT R4, R7, 0x70, R4, 0xf8, !PT ;  /* 0x0000007007047812 */ /* 0x000fe200078ef804 */
[----:B------:R-:W-:Y:S01]  /*21ae0*/  IMAD.MOV.U32 R4, RZ, RZ, 0x1 ;  /* 0x00000001ff047424 */ /* 0x000fe200078e00ff */
[----:B-1----:R-:W-:-:S06]  /*21af0*/  ULEA UR4, UR5, UR4, 0x18 ;  /* 0x0000000405047291 */ /* 0x002fcc000f8ec03f */
[----:B0-----:R-:W-:-:S04]  /*21b00*/  IMAD.U32 R3, RZ, RZ, UR4 ;  /* 0x00000004ff037e24 */ /* 0x001fc8000f8e00ff */
[----:B------:R-:W-:Y:S01]  /*21b10*/  IMAD R2, R2, 0x2, R3 ;  /* 0x0000000202027824 */ /* 0x000fe200078e0203 */
[----:B------:R-:W-:Y:S04]  /*21b20*/  STL [R1], R3 ;  /* 0x0000000301007387 */ /* 0x000fe80000100800 */
[----:B------:R0:W-:Y:S02]  /*21b30*/  STL [R1+0x28], R2 ;  /* 0x0000280201007387 */ /* 0x0001e40000100800 */
[----:B0-----:R-:W-:Y:S01]  /*21b40*/  IMAD.MOV.U32 R2, RZ, RZ, 0x1 ;  /* 0x00000001ff027424 */ /* 0x001fe200078e00ff */
[----:B--2---:R-:W-:-:S04]  /*21b50*/  LOP3.LUT R6, R6, 0xfffffffd, RZ, 0xc0, !PT ;  /* 0xfffffffd06067812 */ /* 0x004fc800078ec0ff */
[----:B------:R-:W-:Y:S02]  /*21b60*/  @P1 LOP3.LUT R6, R6, 0x2, RZ, 0xfc, !PT ;  /* 0x0000000206061812 */ /* 0x000fe400078efcff */
[----:B---3--:R-:W-:Y:S02]  /*21b70*/  LOP3.LUT R3, R5, 0x2, RZ, 0xfc, !PT ;  /* 0x0000000205037812 */ /* 0x008fe400078efcff */
[----:B------:R-:W-:-:S03]  /*21b80*/  LOP3.LUT R6, R6, 0xfffffffe, RZ, 0xc0, !PT ;  /* 0xfffffffe06067812 */ /* 0x000fc600078ec0ff */
[----:B------:R0:W-:Y:S01]  /*21b90*/  STL [R1+0x40], R3 ;  /* 0x0000400301007387 */ /* 0x0001e20000100800 */
[----:B------:R-:W-:Y:S02]  /*21ba0*/  @P0 LOP3.LUT R6, R6, 0x1, RZ, 0xfc, !PT ;  /* 0x0000000106060812 */ /* 0x000fe400078efcff */
[----:B------:R-:W-:Y:S02]  /*21bb0*/  ISETP.NE.OR P0, PT, R8, RZ, !P0 ;  /* 0x000000ff0800720c */ /* 0x000fe40004705670 */
[----:B------:R-:W-:Y:S02]  /*21bc0*/  LOP3.LUT R6, R6, 0xfffffff7, RZ, 0xc0, !PT ;  /* 0xfffffff706067812 */ /* 0x000fe400078ec0ff */
[----:B0-----:R-:W-:-:S09]  /*21bd0*/  LOP3.LUT R3, R0, 0x40, RZ, 0xfc, !PT ;  /* 0x0000004000037812 */ /* 0x001fd200078efcff */
[----:B------:R-:W-:-:S05]  /*21be0*/  @P0 LOP3.LUT R6, R6, 0x8, RZ, 0xfc, !PT ;  /* 0x0000000806060812 */ /* 0x000fca00078efcff */
[----:B------:R-:W-:Y:S04]  /*21bf0*/  STL [R1+0x4], R6 ;  /* 0x0000040601007387 */ /* 0x000fe80000100800 */
[----:B------:R-:W-:Y:S04]  /*21c00*/  STL [R1+0x54], RZ ;  /* 0x000054ff01007387 */ /* 0x000fe80000100800 */
[----:B------:R0:W-:Y:S04]  /*21c10*/  STL [R1+0x20], R2 ;  /* 0x0000200201007387 */ /* 0x0001e80000100800 */
[----:B------:R1:W-:Y:S04]  /*21c20*/  STL [R1+0x1c], RZ ;  /* 0x00001cff01007387 */ /* 0x0003e80000100800 */
[----:B------:R1:W-:Y:S01]  /*21c30*/  STL [R1+0x8], RZ ;  /* 0x000008ff01007387 */ /* 0x0003e20000100800 */
[----:B0-----:R-:W-:-:S03]  /*21c40*/  LOP3.LUT R2, R0, 0x80, RZ, 0xfc, !PT ;  /* 0x0000008000027812 */ /* 0x001fc600078efcff */
[----:B------:R1:W-:Y:S01]  /*21c50*/  STL [R1+0x14], R4 ;  /* 0x0000140401007387 */ /* 0x0003e20000100800 */
[----:B------:R-:W-:-:S07]  /*21c60*/  LOP3.LUT R0, R0, 0xc0, RZ, 0xfc, !PT ;  /* 0x000000c000007812 */ /* 0x000fce00078efcff */
.L_x_2226:
[----:B0-----:R-:W0:Y:S01]  /*21c70*/  LDC.64 R12, c[0x0][0xa00] ;  /* 0x00028000ff0c7b82 */ /* 0x001e220000000a00 */
[----:B------:R-:W-:Y:S05]  /*21c80*/  YIELD ;  /* 0x0000000000007946 */ /* 0x000fea0003800000 */
[----:B------:R-:W-:Y:S01]  /*21c90*/  ULDC.64 UR4, c[0x0][0xa28] ;  /* 0x00028a0000047ab9 */ /* 0x000fe20000000a00 */
[----:B------:R-:W-:Y:S02]  /*21ca0*/  CS2R R6, SRZ ;  /* 0x0000000000067805 */ /* 0x000fe4000001ff00 */
[----:B------:R-:W-:Y:S01]  /*21cb0*/  ISETP.NE.U32.AND P0, PT, RZ, UR4, PT ;  /* 0x00000004ff007c0c */ /* 0x000fe2000bf05070 */
[----:B------:R-:W-:Y:S01]  /*21cc0*/  ULDC.64 UR8, c[0x0][0xa18] ;  /* 0x0002860000087ab9 */ /* 0x000fe20000000a00 */
[----:B------:R-:W-:Y:S01]  /*21cd0*/  IMAD.MOV.U32 R0, RZ, RZ, RZ ;  /* 0x000000ffff007224 */ /* 0x000fe200078e00ff */
[----:B-1----:R-:W1:Y:S01]  /*21ce0*/  LDC.64 R4, c[0x0][0xa08] ;  /* 0x00028200ff047b82 */ /* 0x002e620000000a00 */
[----:B------:R-:W-:Y:S01]  /*21cf0*/  ISETP.NE.AND.EX P0, PT, RZ, UR5, PT, P0 ;  /* 0x00000005ff007c0c */ /* 0x000fe2000bf05300 */
[----:B------:R-:W-:Y:S01]  /*21d00*/  ULDC.64 UR4, c[0x0][0xa00] ;  /* 0x0002800000047ab9 */ /* 0x000fe20000000a00 */
[----:B------:R-:W-:Y:S01]  /*21d10*/  ULDC.64 UR6, c[0x0][0xa08] ;  /* 0x0002820000067ab9 */ /* 0x000fe20000000a00 */
[----:B------:R-:W-:-:S04]  /*21d20*/  ISETP.NE.U32.AND P1, PT, RZ, UR4, PT ;  /* 0x00000004ff007c0c */ /* 0x000fc8000bf25070 */
[----:B------:R-:W-:Y:S01]  /*21d30*/  ISETP.NE.AND.EX P1, PT, RZ, UR5, PT, P1 ;  /* 0x00000005ff007c0c */ /* 0x000fe2000bf25310 */
[----:B------:R-:W-:Y:S01]  /*21d40*/  ULDC.64 UR4, c[0x0][0xa10] ;  /* 0x0002840000047ab9 */ /* 0x000fe20000000a00 */
[----:B0-----:R-:W-:-:S04]  /*21d50*/  IMAD.WIDE R12, R19, 0x4, R12 ;  /* 0x00000004130c7825 */ /* 0x001fc800078e020c */
[----:B---3--:R-:W0:Y:S07]  /*21d60*/  @P0 LDC.64 R2, c[0x0][0xa28] ;  /* 0x00028a00ff020b82 */ /* 0x008e2e0000000a00 */
[----:B------:R-:W2:Y:S01]  /*21d70*/  @P1 LDG.E R6, desc[UR60][R12.64] ;  /* 0x0000003c0c061981 */ /* 0x000ea2000c1e1900 */
[----:B------:R-:W-:-:S04]  /*21d80*/  ISETP.NE.U32.AND P3, PT, RZ, UR8, PT ;  /* 0x00000008ff007c0c */ /* 0x000fc8000bf65070 */
[----:B------:R-:W-:Y:S01]  /*21d90*/  ISETP.NE.AND.EX P3, PT, RZ, UR9, PT, P3 ;  /* 0x00000009ff007c0c */ /* 0x000fe2000bf65330 */
[----:B0-----:R-:W-:-:S12]  /*21da0*/  @P0 IMAD.WIDE R2, R19, 0x4, R2 ;  /* 0x0000000413020825 */ /* 0x001fd800078e0202 */
[----:B-----5:R-:W0:Y:S01]  /*21db0*/  @P3 LDC.64 R8, c[0x0][0xa18] ;  /* 0x00028600ff083b82 */ /* 0x020e220000000a00 */
[----:B------:R3:W5:Y:S01]  /*21dc0*/  @P0 LDG.E R0, desc[UR60][R2.64] ;  /* 0x0000003c02000981 */ /* 0x000762000c1e1900 */
[----:B------:R-:W-:Y:S01]  /*21dd0*/  ISETP.NE.U32.AND P2, PT, RZ, UR6, PT ;  /* 0x00000006ff007c0c */ /* 0x000fe2000bf45070 */
[----:B-1----:R-:W-:Y:S01]  /*21de0*/  IMAD.WIDE R4, R19, 0x4, R4 ;  /* 0x0000000413047825 */ /* 0x002fe200078e0204 */
[----:B------:R-:W-:Y:S02]  /*21df0*/  ISETP.NE.U32.AND P0, PT, RZ, UR4, PT ;  /* 0x00000004ff007c0c */ /* 0x000fe4000bf05070 */
[----:B------:R-:W-:Y:S02]  /*21e00*/  MOV R10, RZ ;  /* 0x000000ff000a7202 */ /* 0x000fe40000000f00 */
[----:B---3--:R-:W1:Y:S01]  /*21e10*/  LDC.64 R2, c[0x0][0xa10] ;  /* 0x00028400ff027b82 */ /* 0x008e620000000a00 */
[----:B------:R-:W-:Y:S01]  /*21e20*/  ULDC UR4, c[0x0][0x288] ;  /* 0x0000a20000047ab9 */ /* 0x000fe20000000800 */
[----:B------:R-:W-:-:S02]  /*21e30*/  ISETP.NE.AND.EX P2, PT, RZ, UR7, PT, P2 ;  /* 0x00000007ff007c0c */ /* 0x000fc4000bf45320 */
[----:B------:R-:W-:Y:S01]  /*21e40*/  ISETP.NE.AND.EX P0, PT, RZ, UR5, PT, P0 ;  /* 0x00000005ff007c0c */ /* 0x000fe2000bf05300 */
[----:B0-----:R-:W-:-:S10]  /*21e50*/  @P3 IMAD.WIDE R8, R19, 0x4, R8 ;  /* 0x0000000413083825 */ /* 0x001fd400078e0208 */
[----:B------:R-:W5:Y:S01]  /*21e60*/  @P2 LDG.E R7, desc[UR60][R4.64] ;  /* 0x0000003c04072981 */ /* 0x000f62000c1e1900 */
[----:B-1----:R-:W-:-:S05]  /*21e70*/  IMAD.WIDE R2, R19, 0x4, R2 ;  /* 0x0000000413027825 */ /* 0x002fca00078e0202 */
        /* <DEDUP_REMOVED lines=13> */
[----:B--2---:R0:W-:Y:S01]  /*21f50*/  STL [R1+0x3c], R6 ;  /* 0x00003c0601007387 */ /* 0x0041e20000100800 */
[----:B------:R-:W-:Y:S02]  /*21f60*/  IMAD.MOV.U32 R11, RZ, RZ, R6 ;  /* 0x000000ffff0b7224 */ /* 0x000fe400078e0006 */
[----:B0-----:R-:W-:Y:S01]  /*21f70*/  IMAD.U32 R6, RZ, RZ, UR4 ;  /* 0x00000004ff067e24 */ /* 0x001fe2000f8e00ff */
[----:B------:R-:W-:Y:S06]  /*21f80*/  @P3 BRA `(.L_x_2050) ;  /* 0x0000000000143947 */ /* 0x000fec0003800000 */
[----:B------:R-:W-:Y:S05]  /*21f90*/  @!P1 BRA `(.L_x_2050) ;  /* 0x0000000000109947 */ /* 0x000fea0003800000 */
[----:B------:R-:W2:Y:S04]  /*21fa0*/  LDG.E R8, desc[UR60][R12.64] ;  /* 0x0000003c0c087981 */ /* 0x000ea8000c1e1900 */
[----:B------:R-:W2:Y:S02]  /*21fb0*/  LDG.E R12, desc[UR60][R12.64+0x4] ;  /* 0x0000043c0c0c7981 */ /* 0x000ea4000c1e1900 */
[----:B--2---:R-:W-:-:S05]  /*21fc0*/  IMAD.IADD R11, R12, 0x1, -R8 ;  /* 0x000000010c0b7824 */ /* 0x004fca00078e0a08 */
[----:B------:R0:W-:Y:S02]  /*21fd0*/  STL [R1+0x3c], R11 ;  /* 0x00003c0b01007387 */ /* 0x0001e40000100800 */
.L_x_2050:
[----:B-----5:R-:W-:Y:S01]  /*21fe0*/  IADD3 R7, R7, R0, RZ ;  /* 0x0000000007077210 */ /* 0x020fe20007ffe0ff */
[----:B------:R-:W-:Y:S02]  /*21ff0*/  ULDC.64 UR4, c[0x0][0xa20] ;  /* 0x0002880000047ab9 */ /* 0x000fe40000000a00 */
[----:B------:R-:W-:Y:S02]  /*22000*/  ISETP.NE.U32.AND P1, PT, RZ, UR4, PT ;  /* 0x00000004ff007c0c */ /* 0x000fe4000bf25070 */
[----:B------:R1:W-:Y:S02]  /*22010*/  STL [R1+0x18], R7 ;  /* 0x0000180701007387 */ /* 0x0003e40000100800 */
[----:B------:R-:W-:-:S13]  /*22020*/  ISETP.NE.AND.EX P1, PT, RZ, UR5, PT, P1 ;  /* 0x00000005ff007c0c */ /* 0x000fda000bf25310 */
[----:B-1----:R-:W-:Y:S05]  /*22030*/  @!P1 BRA `(.L_x_2051) ;  /* 0x0000000000109947 */ /* 0x002fea0003800000 */
[----:B------:R-:W1:Y:S02]  /*22040*/  LDC.64 R6, c[0x0][0xa20] ;  /* 0x00028800ff067b82 */ /* 0x000e640000000a00 */
[----:B-1----:R-:W-:-:S06]  /*22050*/  IMAD.WIDE R6, R19, 0x4, R6 ;  /* 0x0000000413067825 */ /* 0x002fcc00078e0206 */
[----:B------:R1:W5:Y:S01]  /*22060*/  LDG.E R6, desc[UR60][R6.64] ;  /* 0x0000003c06067981 */ /* 0x000362000c1e1900 */
[----:B------:R-:W-:Y:S05]  /*22070*/  BRA `(.L_x_2052) ;  /* 0x0000000000107947 */ /* 0x000fea0003800000 */
.L_x_2051:
[----:B------:R-:W-:Y:S05]  /*22080*/  @!P2 BRA `(.L_x_2052) ;  /* 0x00000000000ca947 */ /* 0x000fea0003800000 */
[----:B------:R-:W2:Y:S04]  /*22090*/  LDG.E R6, desc[UR60][R4.64] ;  /* 0x0000003c04067981 */ /* 0x000ea8000c1e1900 */
[----:B------:R-:W2:Y:S02]  /*220a0*/  LDG.E R4, desc[UR60][R4.64+0x4] ;  /* 0x0000043c04047981 */ /* 0x000ea4000c1e1900 */
[----:B--2---:R-:W-:-:S07]  /*220b0*/  IMAD.IADD R6, R4, 0x1, -R6 ;  /* 0x0000000104067824 */ /* 0x004fce00078e0a06 */
.L_x_2052:
[----:B------:R-:W2:Y:S04]  /*220c0*/  @P0 LDG.E R4, desc[UR60][R2.64] ;  /* 0x0000003c02040981 */ /* 0x000ea8000c1e1900 */
[----:B------:R3:W2:Y:S01]  /*220d0*/  @P0 LDG.E R2, desc[UR60][R2.64+0x4] ;  /* 0x0000043c02020981 */ /* 0x0006a2000c1e1900 */
[----:B------:R-:W-:Y:S02]  /*220e0*/  IMAD.SHL.U32 R12, R17, 0x80, RZ ;  /* 0x00000080110c7824 */ /* 0x000fe400078e00ff */
[----:B-----5:R-:W-:Y:S02]  /*220f0*/  IMAD.IADD R8, R6, 0x1, -R0 ;  /* 0x0000000106087824 */ /* 0x020fe400078e0a00 */
[----:B------:R-:W-:Y:S01]  /*22100*/  VIADD R6, R12, 0x7f ;  /* 0x0000007f0c067836 */ /* 0x000fe20000000000 */
[----:B------:R4:W-:Y:S01]  /*22110*/  STL [R1+0x34], R12 ;  /* 0x0000340c01007387 */ /* 0x0009e20000100800 */
[----:B---3--:R-:W3:Y:S02]  /*22120*/  LDC R3, c[0x0][0x448] ;  /* 0x00011200ff037b82 */ /* 0x008ee40000000800 */
[----:B---3--:R-:W-:-:S13]  /*22130*/  ISETP.NE.AND P1, PT, R3, 0x1, PT ;  /* 0x000000010300780c */ /* 0x008fda0003f25270 */
[----:B------:R-:W3:Y:S08]  /*22140*/  @P1 LDC R3, c[0x0][0x44c] ;  /* 0x00011300ff031b82 */ /* 0x000ef00000000800 */
[----:B------:R-:W0:Y:S01]  /*22150*/  @P1 LDC R5, c[0x0][0x450] ;  /* 0x00011400ff051b82 */ /* 0x000e220000000800 */
[----:B---3--:R-:W-:-:S05]  /*22160*/  @P1 IMAD.HI.U32 R0, R6, R3, RZ ;  /* 0x0000000306001227 */ /* 0x008fca00078e00ff */
[----:B0-----:R-:W-:Y:S01]  /*22170*/  @P1 SHF.R.U32.HI R6, RZ, R5, R0 ;  /* 0x00000005ff061219 */ /* 0x001fe20000011600 */
[----:B--2---:R-:W-:-:S05]  /*22180*/  @P0 IMAD.IADD R9, R2, 0x1, -R4 ;  /* 0x0000000102090824 */ /* 0x004fca00078e0a04 */
[----:B------:R-:W-:-:S04]  /*22190*/  IADD3 R0, R8, R9, RZ ;  /* 0x0000000908007210 */ /* 0x000fc80007ffe0ff */
[C---:B------:R-:W-:Y:S01]  /*221a0*/  IADD3 R17, R0.reuse, 0x1, -R11 ;  /* 0x0000000100117810 */ /* 0x040fe20007ffe80b */
[----:B------:R-:W-:-:S04]  /*221b0*/  VIADD R2, R0, 0x3f ;  /* 0x0000003f00027836 */ /* 0x000fc80000000000 */
[----:B------:R-:W-:Y:S01]  /*221c0*/  IMAD.IADD R6, R17, 0x1, R6 ;  /* 0x0000000111067824 */ /* 0x000fe200078e0206 */
[----:B------:R-:W-:-:S04]  /*221d0*/  SHF.R.S32.HI R3, RZ, 0x1f, R2 ;  /* 0x0000001fff037819 */ /* 0x000fc80000011402 */
[----:B------:R-:W-:Y:S02]  /*221e0*/  LEA.HI R21, R3, R2, RZ, 0x6 ;  /* 0x0000000203157211 */ /* 0x000fe400078f30ff */
[----:B------:R-:W0:Y:S02]  /*221f0*/  LDC.64 R2, c[0x0][0x9e0] ;  /* 0x00027800ff027b82 */ /* 0x000e240000000a00 */
[----:B------:R-:W-:Y:S02]  /*22200*/  SHF.R.S32.HI R21, RZ, 0x6, R21 ;  /* 0x00000006ff157819 */ /* 0x000fe40000011415 */
[----:B0-----:R-:W-:Y:S01]  /*22210*/  ISETP.GE.AND P2, PT, R3, 0x1, PT ;  /* 0x000000010300780c */ /* 0x001fe20003f46270 */
[----:B-1----:R-:W-:-:S12]  /*22220*/  IMAD.IADD R7, R6, 0x1, R2 ;  /* 0x0000000106077824 */ /* 0x002fd800078e0202 */
        /* <DEDUP_REMOVED lines=12> */
.L_x_2055:
[----:B------:R-:W-:-:S13]  /*222f0*/  ISETP.NE.AND P3, PT, R3, 0x1, PT ;  /* 0x000000010300780c */ /* 0x000fda0003f65270 */
[----:B------:R-:W0:Y:S02]  /*22300*/  @P3 LDC.64 R4, c[0x0][0x9e8] ;  /* 0x00027a00ff043b82 */ /* 0x000e240000000a00 */
[----:B0-----:R-:W-:-:S05]  /*22310*/  @P3 IMAD.HI.U32 R4, R2, R4, RZ ;  /* 0x0000000402043227 */ /* 0x001fca00078e00ff */
[----:B------:R-:W-:-:S07]  /*22320*/  @P3 SHF.R.U32.HI R2, RZ, R5, R4 ;  /* 0x00000005ff023219 */ /* 0x000fce0000011604 */
.L_x_2056:
[----:B------:R-:W-:Y:S05]  /*22330*/  BSYNC B0 ;  /* 0x0000000000007941 */ /* 0x000fea0003800000 */
.L_x_2054:
[----:B------:R-:W-:-:S05]  /*22340*/  IMAD R2, R2, R3, R3 ;  /* 0x0000000302027224 */ /* 0x000fca00078e0203 */
[----:B------:R-:W-:-:S07]  /*22350*/  VIMNMX R7, R7, R2, PT ;  /* 0x0000000207077248 */ /* 0x000fce0003fe0100 */
.L_x_2053:
[----:B------:R-:W0:Y:S01]  /*22360*/  @P1 LDC R4, c[0x0][0x44c] ;  /* 0x00011300ff041b82 */ /* 0x000e220000000800 */
[----:B------:R-:W-:Y:S01]  /*22370*/  MOV R2, R12 ;  /* 0x0000000c00027202 */ /* 0x000fe20000000f00 */
[----:B------:R-:W-:Y:S01]  /*22380*/  IMAD.IADD R20, R0, 0x1, -R11 ;  /* 0x0000000100147824 */ /* 0x000fe200078e0a0b */
[----:B------:R-:W-:-:S05]  /*22390*/  ULDC UR4, c[0x0][0x9dc] ;  /* 0x0002770000047ab9 */ /* 0x000fca0000000800 */
[----:B------:R-:W1:Y:S01]  /*223a0*/  @P1 LDC R5, c[0x0][0x450] ;  /* 0x00011400ff051b82 */ /* 0x000e620000000800 */
[----:B0-----:R-:W-:-:S05]  /*223b0*/  @P1 IMAD.HI.U32 R4, R12, R4, RZ ;  /* 0x000000040c041227 */ /* 0x001fca00078e00ff */
[----:B-1----:R-:W-:-:S05]  /*223c0*/  @P1 SHF.R.U32.HI R2, RZ, R5, R4 ;  /* 0x00000005ff021219 */ /* 0x002fca0000011604 */
[----:B------:R-:W-:-:S04]  /*223d0*/  IMAD.IADD R2, R20, 0x1, R2 ;  /* 0x0000000114027824 */ /* 0x000fc800078e0202 */
        /* <DEDUP_REMOVED lines=12> */
.L_x_2059:
[----:B------:R-:W-:-:S13]  /*224a0*/  ISETP.NE.AND P1, PT, R3, 0x1, PT ;  /* 0x000000010300780c */ /* 0x000fda0003f25270 */
[----:B------:R-:W0:Y:S02]  /*224b0*/  @P1 LDC.64 R4, c[0x0][0x9e8] ;  /* 0x00027a00ff041b82 */ /* 0x000e240000000a00 */
[----:B0-----:R-:W-:-:S05]  /*224c0*/  @P1 IMAD.HI.U32 R4, R2, R4, RZ ;  /* 0x0000000402041227 */ /* 0x001fca00078e00ff */
[----:B------:R-:W-:-:S07]  /*224d0*/  @P1 SHF.R.U32.HI R2, RZ, R5, R4 ;  /* 0x00000005ff021219 */ /* 0x000fce0000011604 */
.L_x_2060:
[----:B------:R-:W-:Y:S05]  /*224e0*/  BSYNC B0 ;  /* 0x0000000000007941 */ /* 0x000fea0003800000 */
.L_x_2058:
[----:B------:R-:W-:-:S05]  /*224f0*/  IMAD R2, R2, R3, RZ ;  /* 0x0000000302027224 */ /* 0x000fca00078e02ff */
[----:B------:R-:W-:-:S07]  /*22500*/  VIMNMX R0, R0, R2, !PT ;  /* 0x0000000200007248 */ /* 0x000fce0007fe0100 */
.L_x_2057:
[----:B------:R-:W-:Y:S01]  /*22510*/  VIADD R7, R7, 0x3f ;  /* 0x0000003f07077836 */ /* 0x000fe20000000000 */
[----:B------:R-:W-:Y:S01]  /*22520*/  BSSY B0, `(.L_x_2061) ;  /* 0x00001a8000007945 */ /* 0x000fe20003800000 */
[----:B------:R-:W-:-:S03]  /*22530*/  PLOP3.LUT P5, PT, PT, PT, PT, 0x80, 0x0 ;  /* 0x000000000000781c */ /* 0x000fc60003faf070 */
[----:B------:R-:W-:-:S04]  /*22540*/  SHF.R.S32.HI R2, RZ, 0x1f, R7 ;  /* 0x0000001fff027819 */ /* 0x000fc80000011407 */
[----:B------:R-:W-:Y:S02]  /*22550*/  LEA.HI R3, R2, R7, RZ, 0x6 ;  /* 0x0000000702037211 */ /* 0x000fe400078f30ff */
[----:B------:R-:W-:Y:S02]  /*22560*/  SHF.R.S32.HI R2, RZ, 0x1f, R0 ;  /* 0x0000001fff027819 */ /* 0x000fe40000011400 */
[----:B------:R-:W-:Y:S02]  /*22570*/  SHF.R.S32.HI R3, RZ, 0x6, R3 ;  /* 0x00000006ff037819 */ /* 0x000fe40000011403 */
[----:B------:R-:W-:-:S04]  /*22580*/  LEA.HI R0, R2, R0, RZ, 0x6 ;  /* 0x0000000002007211 */ /* 0x000fc800078f30ff */
[----:B------:R-:W-:-:S04]  /*22590*/  SHF.R.S32.HI R0, RZ, 0x6, R0 ;  /* 0x00000006ff007819 */ /* 0x000fc80000011400 */
[----:B------:R-:W-:Y:S02]  /*225a0*/  VIMNMX R2, RZ, R0, !PT ;  /* 0x00000000ff027248 */ /* 0x000fe40007fe0100 */
[----:B------:R-:W-:-:S03]  /*225b0*/  VIMNMX R0, R21, R3, PT ;  /* 0x0000000315007248 */ /* 0x000fc60003fe0100 */
[----:B------:R-:W-:Y:S01]  /*225c0*/  IMAD R2, R2, 0x40, -R8 ;  /* 0x0000004002027824 */ /* 0x000fe200078e0a08 */
[----:B------:R-:W-:-:S04]  /*225d0*/  LEA R0, R0, -R8, 0x6 ;  /* 0x8000000800007211 */ /* 0x000fc800078e30ff */
[----:B------:R-:W-:Y:S02]  /*225e0*/  VIMNMX R0, R0, R9, PT ;  /* 0x0000000900007248 */ /* 0x000fe40003fe0100 */
[----:B------:R-:W-:-:S04]  /*225f0*/  VIMNMX R2, RZ, R2, !PT ;  /* 0x00000002ff027248 */ /* 0x000fc80007fe0100 */
[----:B------:R-:W-:Y:S02]  /*22600*/  ISETP.GT.AND P1, PT, R0, R2, PT ;  /* 0x000000020000720c */ /* 0x000fe40003f24270 */
[----:B------:R-:W-:-:S11]  /*22610*/  SHF.R.U32.HI R2, RZ, 0x6, R2 ;  /* 0x00000006ff027819 */ /* 0x000fd60000011602 */
[----:B------:R-:W-:-:S05]  /*22620*/  @P1 VIADD R0, R0, 0x3f ;  /* 0x0000003f00001836 */ /* 0x000fca0000000000 */
[----:B------:R-:W-:-:S04]  /*22630*/  @P1 SHF.R.S32.HI R3, RZ, 0x1f, R0 ;  /* 0x0000001fff031819 */ /* 0x000fc80000011400 */
[----:B------:R-:W-:Y:S01]  /*22640*/  @P1 LEA.HI R0, R3, R0, RZ, 0x6 ;  /* 0x0000000003001211 */ /* 0x000fe200078f30ff */
[----:B------:R-:W-:-:S03]  /*22650*/  IMAD.MOV.U32 R3, RZ, RZ, R2 ;  /* 0x000000ffff037224 */ /* 0x000fc600078e0002 */
[----:B------:R-:W-:-:S04]  /*22660*/  @P1 SHF.R.S32.HI R3, RZ, 0x6, R0 ;  /* 0x00000006ff031819 */ /* 0x000fc80000011400 */
        /* <DEDUP_REMOVED lines=9> */
.L_x_2293:
[----:B-1----:R-:W-:Y:S02]  /*22700*/  ISETP.NE.AND P0, PT, R14, RZ, PT ;  /* 0x000000ff0e00720c */ /* 0x002fe40003f05270 */
[----:B------:R-:W-:-:S11]  /*22710*/  PLOP3.LUT P2, PT, PT, PT, PT, 0x8, 0x0 ;  /* 0x000000000000781c */ /* 0x000fd60003f4e170 */
[----:B------:R-:W-:Y:S05]  /*22720*/  @P0 BRA `(.L_x_2064) ;  /* 0x00000000000c0947 */ /* 0x000fea0003800000 */
[----:B------:R-:W-:-:S03]  /*22730*/  UMOV UR4, 0xffffffff ;  /* 0xffffffff00047882 */ /* 0x000fc60000000000 */
[----:B------:R-:W-:Y:S05]  /*22740*/  BRA.DIV UR4, `(.L_x_2065) ;  /* 0x0000008e04947947 */ /* 0x000fea000b800000 */
[----:B------:R-:W-:-:S13]  /*22750*/  ELECT P2, URZ, PT ;  /* 0x00000000003f782f */ /* 0x000fda0003840000 */
.L_x_2064:
[----:B0-----:R-:W2:Y:S04]  /*22760*/  LDL R4, [R1+0x54] ;  /* 0x0000540001047983 */ /* 0x001ea80000100800 */
[----:B------:R-:W3:Y:S01]  /*22770*/  LDL R6, [R1] ;  /* 0x0000000001067983 */ /* 0x000ee20000100800 */
[----:B------:R-:W-:Y:S01]  /*22780*/  BSSY B1, `(.L_x_2066) ;  /* 0x0000008000017945 */ /* 0x000fe20003800000 */
[----:B--2---:R-:W-:-:S05]  /*22790*/  VIADD R4, R4, 0x1 ;  /* 0x0000000104047836 */ /* 0x004fca0000000000 */
[----:B------:R-:W-:-:S04]  /*227a0*/  LEA.HI R5, R4, R4, RZ, 0x1 ;  /* 0x0000000404057211 */ /* 0x000fc800078f08ff */
[----:B------:R-:W-:-:S05]  /*227b0*/  LOP3.LUT R5, R5, 0xfffffffe, RZ, 0xc0, !PT ;  /* 0xfffffffe05057812 */ /* 0x000fca00078ec0ff */
[----:B------:R-:W-:-:S05]  /*227c0*/  IMAD.IADD R4, R4, 0x1, -R5 ;  /* 0x0000000104047824 */ /* 0x000fca00078e0a05 */
[----:B------:R-:W-:-:S04]  /*227d0*/  SHF.L.U32 R4, R4, 0x1f, RZ ;  /* 0x0000001f04047819 */ /* 0x000fc800000006ff */
[----:B---3--:R-:W0:Y:S02]  /*227e0*/  SYNCS.PHASECHK.TRANS64.TRYWAIT P0, [R6+URZ+0x30820], R4 ;  /* 0x03082004060075a7 */ /* 0x008e24000800017f */
[----:B0-----:R-:W-:Y:S05]  /*227f0*/  @!P0 BRA `(.L_x_2067) ;  /* 0x0000008c008c8947 */ /* 0x001fea0003800000 */
.L_x_2296:
[----:B------:R-:W-:Y:S05]  /*22800*/  BSYNC B1 ;  /* 0x0000000000017941 */ /* 0x000fea0003800000 */
.L_x_2066:
[----:B------:R-:W-:Y:S04]  /*22810*/  BSSY B1, `(.L_x_2068) ;  /* 0x00000b0000017945 */ /* 0x000fe80003800000 */
[----:B------:R-:W-:Y:S05]  /*22820*/  @!P2 BRA `(.L_x_2069) ;  /* 0x0000000800b8a947 */ /* 0x000fea0003800000 */
[----:B------:R-:W2:Y:S04]  /*22830*/  LDL R8, [R1] ;  /* 0x0000000001087983 */ /* 0x000ea80000100800 */
        /* <DEDUP_REMOVED lines=10> */
.L_x_2297:
[----:B------:R-:W-:Y:S05]  /*228e0*/  BSYNC B2 ;  /* 0x0000000000027941 */ /* 0x000fea0003800000 */
.L_x_2070:
        /* <DEDUP_REMOVED lines=8> */
.L_x_2073:
[----:B------:R-:W-:Y:S05]  /*22970*/  BSYNC B2 ;  /* 0x0000000000027941 */ /* 0x000fea0003800000 */
.L_x_2072:
[----:B------:R-:W2:Y:S04]  /*22980*/  LDL R7, [R1] ;  /* 0x0000000001077983 */ /* 0x000ea80000100800 */
        /* <DEDUP_REMOVED lines=10> */
[----:B--2---:R-:W-:-:S02]  /*22a30*/  IMAD R8, R4, 0x8000, R7 ;  /* 0x0000800004087824 */ /* 0x004fc400078e0207 */
[----:B------:R-:W-:Y:S01]  /*22a40*/  IMAD.SHL.U32 R11, R4, 0x4000, RZ ;  /* 0x00004000040b7824 */ /* 0x000fe200078e00ff */
[----:B------:R-:W-:Y:S01]  /*22a50*/  IADD3 R4, R6, 0x30890, RZ ;  /* 0x0003089006047810 */ /* 0x000fe20007ffe0ff */
[----:B------:R-:W-:-:S07]  /*22a60*/  VIADD R7, R8, 0x20400 ;  /* 0x0002040008077836 */ /* 0x000fce0000000000 */
.L_x_2074:
        /* <DEDUP_REMOVED lines=16> */
.L_x_2075:
        /* <DEDUP_REMOVED lines=16> */
.L_x_2076:
        /* <DEDUP_REMOVED lines=16> */
.L_x_2077:
        /* <DEDUP_REMOVED lines=13> */
.L_x_2298:
[----:B------:R-:W-:Y:S05]  /*22e40*/  BSYNC B2 ;  /* 0x0000000000027941 */ /* 0x000fea0003800000 */
.L_x_2078:
[----:B------:R-:W-:Y:S01]  /*22e50*/  BSSY B2, `(.L_x_2080) ;  /* 0x000000a000027945 */ /* 0x000fe20003800000 */
[----:B------:R-:W-:Y:S02]  /*22e60*/  IMAD.MOV.U32 R8, RZ, RZ, 0x0 ;  /* 0x00000000ff087424 */ /* 0x000fe400078e00ff */
[----:B01----:R-:W-:Y:S01]  /*22e70*/  IMAD.MOV.U32 R9, RZ, RZ, 0x12f00000 ;  /* 0x12f00000ff097424 */ /* 0x003fe200078e00ff */
[----:B------:R-:W-:Y:S06]  /*22e80*/  @P4 BRA `(.L_x_2081) ;  /* 0x0000000000184947 */ /* 0x000fec0003800000 */
[----:B------:R-:W2:Y:S02]  /*22e90*/  LDL R4, [R1+0x4] ;  /* 0x0000040001047983 */ /* 0x000ea40000100800 */
[----:B--2---:R-:W-:Y:S01]  /*22ea0*/  LOP3.LUT P0, RZ, R4, 0x1, RZ, 0xc0, !PT ;  /* 0x0000000104ff7812 */ /* 0x004fe2000780c0ff */
[----:B------:R-:W-:-:S04]  /*22eb0*/  IMAD.MOV.U32 R4, RZ, RZ, 0x8000 ;  /* 0x00008000ff047424 */ /* 0x000fc800078e00ff */
[----:B------:R0:W-:Y:S08]  /*22ec0*/  SYNCS.ARRIVE.TRANS64 RZ, [R6+URZ+0x308b0], R4 ;  /* 0x0308b00406ff79a7 */ /* 0x0001f0000800003f */
[----:B------:R-:W-:Y:S05]  /*22ed0*/  @!P0 BRA `(.L_x_2081) ;  /* 0x0000000000048947 */ /* 0x000fea0003800000 */
[----:B------:R-:W-:Y:S01]  /*22ee0*/  BPT.TRAP 0x1 ;  /* 0x000000040000795c */ /* 0x000fe20000300000 */
.L_x_2081:
[----:B------:R-:W-:Y:S05]  /*22ef0*/  BSYNC B2 ;  /* 0x0000000000027941 */ /* 0x000fea0003800000 */
.L_x_2080:
[----:B0-----:R-:W2:Y:S01]  /*22f00*/  LDL R4, [R1] ;  /* 0x0000000001047983 */ /* 0x001ea20000100800 */
[----:B------:R-:W-:Y:S01]  /*22f10*/  R2UR UR10, R12 ;  /* 0x000000000c0a72ca */ /* 0x000fe200000e0000 */
[----:B------:R-:W-:Y:S01]  /*22f20*/  UIADD3 UR4, UP0, UR38, 0x670, URZ ;  /* 0x0000067026047890 */ /* 0x000fe2000ff1e03f */
[----:B------:R-:W-:Y:S02]  /*22f30*/  R2UR UR6, R8 ;  /* 0x00000000080672ca */ /* 0x000fe400000e0000 */
[----:B------:R-:W-:Y:S01]  /*22f40*/  R2UR UR7, R9 ;  /* 0x00000000090772ca */ /* 0x000fe200000e0000 */
[----:B------:R-:W-:Y:S01]  /*22f50*/  UIADD3.X UR5, URZ, UR39, URZ, UP0, !UPT ;  /* 0x000000273f057290 */ /* 0x000fe200087fe43f */
[----:B------:R-:W-:Y:S02]  /*22f60*/  PLOP3.LUT P0, PT, PT, PT, PT, 0x80, 0x0 ;  /* 0x000000000000781c */ /* 0x000fe40003f0f070 */
[----:B------:R-:W-:Y:S01]  /*22f70*/  IADD3 R6, R6, 0x308b0, RZ ;  /* 0x000308b006067810 */ /* 0x000fe20007ffe0ff */
[----:B--2---:R-:W-:-:S04]  /*22f80*/  IMAD R4, R11, 0x2, R4 ;  /* 0x000000020b047824 */ /* 0x004fc800078e0204 */
[----:B------:R-:W-:-:S07]  /*22f90*/  VIADD R7, R4, 0x400 ;  /* 0x0000040004077836 */ /* 0x000fce0000000000 */
.L_x_2082:
        /* <DEDUP_REMOVED lines=15> */
.L_x_2083:
        /* <DEDUP_REMOVED lines=15> */
.L_x_2084:
        /* <DEDUP_REMOVED lines=15> */
.L_x_2085:
        /* <DEDUP_REMOVED lines=10> */
.L_x_2069:
[----:B------:R-:W-:Y:S05]  /*23310*/  BSYNC B1 ;  /* 0x0000000000017941 */ /* 0x000fea0003800000 */
.L_x_2068:
[----:B------:R-:W0:Y:S04]  /*23320*/  LDL.LU R8, [R1+0x1c] ;  /* 0x00001c0001087983 */ /* 0x000e280000300800 */
[----:B------:R-:W2:Y:S01]  /*23330*/  LDL.LU R7, [R1+0x20] ;  /* 0x0000200001077983 */ /* 0x000ea20000300800 */
[----:B------:R-:W-:Y:S01]  /*23340*/  PLOP3.LUT P5, PT, PT, PT, PT, 0x8, 0x0 ;  /* 0x000000000000781c */ /* 0x000fe20003fae170 */
[----:B0-----:R-:W-:Y:S01]  /*23350*/  VIADD R4, R8, 0x1 ;  /* 0x0000000108047836 */ /* 0x001fe20000000000 */
[----:B------:R-:W-:-:S04]  /*23360*/  IADD3 R8, R3, -0x2, RZ ;  /* 0xfffffffe03087810 */ /* 0x000fc80007ffe0ff */
[----:B------:R-:W-:-:S04]  /*23370*/  ISETP.NE.AND P0, PT, R4, 0x2, PT ;  /* 0x000000020400780c */ /* 0x000fc80003f05270 */
[----:B------:R-:W-:Y:S02]  /*23380*/  SEL R5, RZ, 0x1, P0 ;  /* 0x00000001ff057807 */ /* 0x000fe40000000000 */
[----:B------:R-:W-:Y:S02]  /*23390*/  SEL R3, R4, RZ, P0 ;  /* 0x000000ff04037207 */ /* 0x000fe40000000000 */
[----:B--2---:R-:W-:Y:S02]  /*233a0*/  LOP3.LUT R7, R7, R5, RZ, 0x3c, !PT ;  /* 0x0000000507077212 */ /* 0x004fe400078e3cff */
[----:B------:R-:W-:-:S03]  /*233b0*/  ISETP.GE.AND P0, PT, R8, R2, PT ;  /* 0x000000020800720c */ /* 0x000fc60003f06270 */
[----:B------:R0:W-:Y:S04]  /*233c0*/  STL [R1+0x20], R7 ;  /* 0x0000200701007387 */ /* 0x0001e80000100800 */
[----:B------:R0:W-:Y:S06]  /*233d0*/  STL [R1+0x1c], R3 ;  /* 0x00001c0301007387 */ /* 0x0001ec0000100800 */
[----:B------:R-:W-:Y:S05]  /*233e0*/  @!P0 BRA `(.L_x_2062) ;  /* 0x0000000800ec8947 */ /* 0x000fea0003800000 */
.L_x_2104:
[----:B------:R-:W-:Y:S05]  /*233f0*/  YIELD ;  /* 0x0000000000007946 */ /* 0x000fea0003800000 */
[----:B------:R-:W-:Y:S04]  /*23400*/  BSSY B1, `(.L_x_2086) ;  /* 0x00000ad000017945 */ /* 0x000fe80003800000 */
[----:B-1----:R-:W-:Y:S05]  /*23410*/  @!P2 BRA `(.L_x_2087) ;  /* 0x0000000800aca947 */ /* 0x002fea0003800000 */
        /* <DEDUP_REMOVED lines=11> */
.L_x_2299:
[----:B------:R-:W-:Y:S05]  /*234d0*/  BSYNC B2 ;  /* 0x0000000000027941 */ /* 0x000fea0003800000 */
.L_x_2088:
        /* <DEDUP_REMOVED lines=8> */
.L_x_2091:
[----:B------:R-:W-:Y:S05]  /*23560*/  BSYNC B2 ;  /* 0x0000000000027941 */ /* 0x000fea0003800000 */
.L_x_2090:
[----:B------:R-:W2:Y:S04]  /*23570*/  LDL R4, [R1] ;  /* 0x0000000001047983 */ /* 0x000ea80000100800 */
        /* <DEDUP_REMOVED lines=12> */
.L_x_2092:
        /* <DEDUP_REMOVED lines=13> */
[----:B------:R-:W-:Y:S02]  /*23710*/  UMOV UR7, 0x12f00000 ;  /* 0x12f0000000077882 */ /* 0x000fe40000000000 */
[----:B------:R-:W-:Y:S01]  /*23720*/  R2UR UR10, R9 ;  /* 0x00000000090a72ca */ /* 0x000fe200000e0000 */
[----:B------:R-:W-:-:S14]  /*23730*/  VIADD R9, R5, 0x22400 ;  /* 0x0002240005097836 */ /* 0x000fdc0000000000 */
.L_x_2093:
        /* <DEDUP_REMOVED lines=16> */
.L_x_2094:
        /* <DEDUP_REMOVED lines=16> */
.L_x_2095:
        /* <DEDUP_REMOVED lines=13> */
.L_x_2300:
[----:B------:R-:W-:Y:S05]  /*23a10*/  BSYNC B2 ;  /* 0x0000000000027941 */ /* 0x000fea0003800000 */
.L_x_2096:
[----:B------:R-:W-:Y:S01]  /*23a20*/  BSSY B2, `(.L_x_2098) ;  /* 0x000000a000027945 */ /* 0x000fe20003800000 */
[----:B------:R-:W-:Y:S02]  /*23a30*/  IMAD.MOV.U32 R12, RZ, RZ, 0x0 ;  /* 0x00000000ff0c7424 */ /* 0x000fe400078e00ff */
[----:B------:R-:W-:Y:S01]  /*23a40*/  IMAD.MOV.U32 R13, RZ, RZ, 0x12f00000 ;  /* 0x12f00000ff0d7424 */ /* 0x000fe200078e00ff */
[----:B------:R-:W-:Y:S06]  /*23a50*/  @P1 BRA `(.L_x_2099) ;  /* 0x0000000000181947 */ /* 0x000fec0003800000 */
[----:B------:R-:W2:Y:S02]  /*23a60*/  LDL R3, [R1+0x4] ;  /* 0x0000040001037983 */ /* 0x000ea40000100800 */
[----:B--2---:R-:W-:Y:S01]  /*23a70*/  LOP3.LUT P0, RZ, R3, 0x1, RZ, 0xc0, !PT ;  /* 0x0000000103ff7812 */ /* 0x004fe2000780c0ff */
[----:B------:R-:W-:-:S04]  /*23a80*/  IMAD.MOV.U32 R3, RZ, RZ, 0x8000 ;  /* 0x00008000ff037424 */ /* 0x000fc800078e00ff */
[----:B------:R2:W-:Y:S08]  /*23a90*/  SYNCS.ARRIVE.TRANS64 RZ, [R7+URZ+0x308b0], R3 ;  /* 0x0308b00307ff79a7 */ /* 0x0005f0000800003f */
[----:B------:R-:W-:Y:S05]  /*23aa0*/  @!P0 BRA `(.L_x_2099) ;  /* 0x0000000000048947 */ /* 0x000fea0003800000 */
[----:B------:R-:W-:Y:S01]  /*23ab0*/  BPT.TRAP 0x1 ;  /* 0x000000040000795c */ /* 0x000fe20000300000 */
.L_x_2099:
[----:B------:R-:W-:Y:S05]  /*23ac0*/  BSYNC B2 ;  /* 0x0000000000027941 */ /* 0x000fea0003800000 */
.L_x_2098:
        /* <DEDUP_REMOVED lines=8> */
.L_x_2100:
        /* <DEDUP_REMOVED lines=11> */
[----:B------:R-:W-:Y:S01]  /*23c00*/  R2UR UR6, R12 ;  /* 0x000000000c0672ca */ /* 0x000fe200000e0000 */
[----:B------:R-:W-:Y:S01]  /*23c10*/  VIADD R3, R5, 0x2400 ;  /* 0x0000240005037836 */ /* 0x000fe20000000000 */
[----:B------:R-:W-:Y:S02]  /*23c20*/  R2UR UR7, R13 ;  /* 0x000000000d0772ca */ /* 0x000fe400000e0000 */
[----:B------:R-:W-:Y:S02]  /*23c30*/  R2UR UR10, R6 ;  /* 0x00000000060a72ca */ /* 0x000fe400000e0000 */
[----:B------:R-:W-:-:S13]  /*23c40*/  PLOP3.LUT P0, PT, PT, PT, PT, 0x80, 0x0 ;  /* 0x000000000000781c */ /* 0x000fda0003f0f070 */
.L_x_2101:
        /* <DEDUP_REMOVED lines=15> */
.L_x_2102:
        /* <DEDUP_REMOVED lines=15> */
.L_x_2103:
        /* <DEDUP_REMOVED lines=10> */
.L_x_2087:
[----:B------:R-:W-:Y:S05]  /*23ed0*/  BSYNC B1 ;  /* 0x0000000000017941 */ /* 0x000fea0003800000 */
.L_x_2086:
[----:B0-----:R-:W2:Y:S04]  /*23ee0*/  LDL.LU R3, [R1+0x1c] ;  /* 0x00001c0001037983 */ /* 0x001ea80000300800 */
[----:B------:R-:W3:Y:S01]  /*23ef0*/  LDL.LU R6, [R1+0x20] ;  /* 0x0000200001067983 */ /* 0x000ee20000300800 */
[----:B--2---:R-:W-:-:S05]  /*23f00*/  VIADD R3, R3, 0x1 ;  /* 0x0000000103037836 */ /* 0x004fca0000000000 */
[----:B------:R-:W-:-:S04]  /*23f10*/  ISETP.NE.AND P0, PT, R3, 0x2, PT ;  /* 0x000000020300780c */ /* 0x000fc80003f05270 */
[----:B------:R-:W-:Y:S02]  /*23f20*/  SEL R4, RZ, 0x1, P0 ;  /* 0x00000001ff047807 */ /* 0x000fe40000000000 */
[----:B------:R-:W-:Y:S02]  /*23f30*/  SEL R3, R3, RZ, P0 ;  /* 0x000000ff03037207 */ /* 0x000fe40000000000 */
[----:B---3--:R-:W-:Y:S02]  /*23f40*/  LOP3.LUT R6, R6, R4, RZ, 0x3c, !PT ;  /* 0x0000000406067212 */ /* 0x008fe400078e3cff */
[C---:B------:R-:W-:Y:S02]  /*23f50*/  ISETP.GT.AND P0, PT, R8.reuse, R2, PT ;  /* 0x000000020800720c */ /* 0x040fe40003f04270 */
[----:B------:R-:W-:Y:S01]  /*23f60*/  IADD3 R8, R8, -0x1, RZ ;  /* 0xffffffff08087810 */ /* 0x000fe20007ffe0ff */
[----:B------:R1:W-:Y:S04]  /*23f70*/  STL [R1+0x20], R6 ;  /* 0x0000200601007387 */ /* 0x0003e80000100800 */
[----:B------:R1:W-:Y:S06]  /*23f80*/  STL [R1+0x1c], R3 ;  /* 0x00001c0301007387 */ /* 0x0003ec0000100800 */
[----:B------:R-:W-:Y:S05]  /*23f90*/  @P0 BRA `(.L_x_2104) ;  /* 0xfffffff400140947 */ /* 0x000fea000383ffff */
.L_x_2062:
[----:B------:R-:W-:Y:S05]  /*23fa0*/  BSYNC B0 ;  /* 0x0000000000007941 */ /* 0x000fea0003800000 */
.L_x_2061:
[----:B0-----:R-:W2:Y:S01]  /*23fb0*/  LDL R7, [R1+0x34] ;  /* 0x0000340001077983 */ /* 0x001ea20000100800 */
[----:B------:R-:W0:Y:S01]  /*23fc0*/  LDC R0, c[0x0][0x448] ;  /* 0x00011200ff007b82 */ /* 0x000e220000000800 */
[----:B------:R-:W-:Y:S07]  /*23fd0*/  @!P5 WARPSYNC.ALL ;  /* 0x000000000000d948 */ /* 0x000fee0003800000 */
[----:B------:R-:W-:Y:S01]  /*23fe0*/  @!P5 BAR.SYNC.DEFER_BLOCKING 0xc, 0x180 ;  /* 0x030600000000db1d */ /* 0x000fe20000010000 */
[----:B0-----:R-:W-:-:S13]  /*23ff0*/  ISETP.NE.AND P0, PT, R0, 0x1, PT ;  /* 0x000000010000780c */ /* 0x001fda0003f05270 */
[----:B------:R-:W0:Y:S08]  /*24000*/  @P0 LDC R2, c[0x0][0x44c] ;  /* 0x00011300ff020b82 */ /* 0x000e300000000800 */
[----:B-1----:R-:W1:Y:S01]  /*24010*/  @P0 LDC R3, c[0x0][0x450] ;  /* 0x00011400ff030b82 */ /* 0x002e620000000800 */
[----:B--2---:R-:W-:-:S04]  /*24020*/  VIADD R0, R7, 0x7f ;  /* 0x0000007f07007836 */ /* 0x004fc80000000000 */
[----:B0-----:R-:W-:-:S05]  /*24030*/  @P0 IMAD.HI.U32 R2, R0, R2, RZ ;  /* 0x0000000200020227 */ /* 0x001fca00078e00ff */
[----:B-1----:R-:W-:Y:S02]  /*24040*/  @P0 SHF.R.U32.HI R0, RZ, R3, R2 ;  /* 0x00000003ff000219 */ /* 0x002fe40000011602 */
[----:B------:R-:W0:Y:S03]  /*24050*/  LDC.64 R2, c[0x0][0x9e0] ;  /* 0x00027800ff027b82 */ /* 0x000e260000000a00 */
[----:B------:R-:W-:Y:S01]  /*24060*/  IMAD.IADD R0, R17, 0x1, R0 ;  /* 0x0000000111007824 */ /* 0x000fe200078e0200 */
[----:B0-----:R-:W-:-:S03]  /*24070*/  ISETP.GE.AND P1, PT, R3, 0x1, PT ;  /* 0x000000010300780c */ /* 0x001fc60003f26270 */
[----:B------:R-:W-:-:S10]  /*24080*/  IMAD.IADD R2, R0, 0x1, R2 ;  /* 0x0000000100027824 */ /* 0x000fd400078e0202 */
[----:B------:R-:W-:Y:S05]  /*24090*/  @!P1 BRA `(.L_x_2105) ;  /* 0x0000000000489947 */ /* 0x000fea0003800000 */
        /* <DEDUP_REMOVED lines=11> */
.L_x_2107:
[----:B------:R-:W-:-:S13]  /*24150*/  ISETP.NE.AND P2, PT, R3, 0x1, PT ;  /* 0x000000010300780c */ /* 0x000fda0003f45270 */
[----:B------:R-:W0:Y:S02]  /*24160*/  @P2 LDC.64 R4, c[0x0][0x9e8] ;  /* 0x00027a00ff042b82 */ /* 0x000e240000000a00 */
[----:B0-----:R-:W-:-:S05]  /*24170*/  @P2 IMAD.HI.U32 R4, R6, R4, RZ ;  /* 0x0000000406042227 */ /* 0x001fca00078e00ff */
[----:B------:R-:W-:-:S07]  /*24180*/  @P2 SHF.R.U32.HI R6, RZ, R5, R4 ;  /* 0x00000005ff062219 */ /* 0x000fce0000011604 */
.L_x_2108:
[----:B------:R-:W-:Y:S05]  /*24190*/  BSYNC B0 ;  /* 0x0000000000007941 */ /* 0x000fea0003800000 */
.L_x_2106:
[----:B------:R-:W-:-:S05]  /*241a0*/  IMAD R6, R6, R3, R3 ;  /* 0x0000000306067224 */ /* 0x000fca00078e0203 */
[----:B------:R-:W-:-:S07]  /*241b0*/  VIMNMX R2, R2, R6, PT ;  /* 0x0000000602027248 */ /* 0x000fce0003fe0100 */
.L_x_2105:
[----:B------:R-:W-:Y:S01]  /*241c0*/  IADD3 R2, R2, 0x3f, RZ ;  /* 0x0000003f02027810 */ /* 0x000fe20007ffe0ff */
[----:B------:R-:W0:Y:S01]  /*241d0*/  @P0 LDC R4, c[0x0][0x450] ;  /* 0x00011400ff040b82 */ /* 0x000e220000000800 */
[----:B------:R-:W-:Y:S02]  /*241e0*/  ULDC UR4, c[0x0][0x9dc] ;  /* 0x0002770000047ab9 */ /* 0x000fe40000000800 */
[----:B------:R-:W-:-:S04]  /*241f0*/  SHF.R.S32.HI R0, RZ, 0x1f, R2 ;  /* 0x0000001fff007819 */ /* 0x000fc80000011402 */
[----:B------:R-:W-:Y:S02]  /*24200*/  LEA.HI R0, R0, R2, RZ, 0x6 ;  /* 0x0000000200007211 */ /* 0x000fe400078f30ff */
[----:B------:R-:W1:Y:S02]  /*24210*/  @P0 LDC R2, c[0x0][0x44c] ;  /* 0x00011300ff020b82 */ /* 0x000e640000000800 */
[----:B------:R-:W-:-:S04]  /*24220*/  SHF.R.S32.HI R0, RZ, 0x6, R0 ;  /* 0x00000006ff007819 */ /* 0x000fc80000011400 */
[----:B------:R-:W-:Y:S01]  /*24230*/  VIMNMX R6, R21, R0, PT ;  /* 0x0000000015067248 */ /* 0x000fe20003fe0100 */
[----:B------:R-:W-:-:S04]  /*24240*/  IMAD.MOV.U32 R0, RZ, RZ, R7 ;  /* 0x000000ffff007224 */ /* 0x000fc800078e0007 */
[----:B------:R2:W-:Y:S01]  /*24250*/  STL [R1+0x38], R6 ;  /* 0x0000380601007387 */ /* 0x0005e20000100800 */
[----:B-1----:R-:W-:-:S05]  /*24260*/  @P0 IMAD.HI.U32 R2, R7, R2, RZ ;  /* 0x0000000207020227 */ /* 0x002fca00078e00ff */
[----:B0-----:R-:W-:-:S05]  /*24270*/  @P0 SHF.R.U32.HI R0, RZ, R4, R2 ;  /* 0x00000004ff000219 */ /* 0x001fca0000011602 */
[----:B------:R-:W-:-:S04]  /*24280*/  IMAD.IADD R2, R20, 0x1, R0 ;  /* 0x0000000114027824 */ /* 0x000fc800078e0200 */
[----:B------:R-:W-:Y:S01]  /*24290*/  VIADD R0, R2, -UR4 ;  /* 0x8000000402007c36 */ /* 0x000fe20008000000 */
[----:B--2---:R-:W-:Y:S06]  /*242a0*/  @!P1 BRA `(.L_x_2109) ;  /* 0x0000000000449947 */ /* 0x004fec0003800000 */
        /* <DEDUP_REMOVED lines=10> */
.L_x_2111:
[----:B------:R-:W-:-:S13]  /*24350*/  ISETP.NE.AND P0, PT, R3, 0x1, PT ;  /* 0x000000010300780c */ /* 0x000fda0003f05270 */
[----:B------:R-:W0:Y:S02]  /*24360*/  @P0 LDC.64 R4, c[0x0][0x9e8] ;  /* 0x00027a00ff040b82 */ /* 0x000e240000000a00 */
[----:B0-----:R-:W-:-:S05]  /*24370*/  @P0 IMAD.HI.U32 R4, R2, R4, RZ ;  /* 0x0000000402040227 */ /* 0x001fca00078e00ff */
[----:B------:R-:W-:-:S07]  /*24380*/  @P0 SHF.R.U32.HI R2, RZ, R5, R4 ;  /* 0x00000005ff020219 */ /* 0x000fce0000011604 */
.L_x_2112:
[----:B------:R-:W-:Y:S05]  /*24390*/  BSYNC B0 ;  /* 0x0000000000007941 */ /* 0x000fea0003800000 */
.L_x_2110:
[----:B------:R-:W-:-:S05]  /*243a0*/  IMAD R2, R2, R3, RZ ;  /* 0x0000000302027224 */ /* 0x000fca00078e02ff */
[----:B------:R-:W-:-:S07]  /*243b0*/  VIMNMX R0, R0, R2, !PT ;  /* 0x0000000200007248 */ /* 0x000fce0007fe0100 */
.L_x_2109:
[----:B------:R-:W-:Y:S01]  /*243c0*/  SHF.R.S32.HI R2, RZ, 0x1f, R0 ;  /* 0x0000001fff027819 */ /* 0x000fe20000011400 */
[----:B------:R-:W-:Y:S03]  /*243d0*/  BSSY B7, `(.L_x_2113) ;  /* 0x00004e4000077945 */ /* 0x000fe60003800000 */
[----:B------:R-:W-:-:S04]  /*243e0*/  LEA.HI R2, R2, R0, RZ, 0x6 ;  /* 0x0000000002027211 */ /* 0x000fc800078f30ff */
[----:B------:R-:W-:-:S04]  /*243f0*/  SHF.R.S32.HI R2, RZ, 0x6, R2 ;  /* 0x00000006ff027819 */ /* 0x000fc80000011402 */
[----:B------:R-:W-:-:S04]  /*24400*/  VIMNMX R3, RZ, R2, !PT ;  /* 0x00000002ff037248 */ /* 0x000fc80007fe0100 */
[----:B------:R-:W-:Y:S01]  /*24410*/  ISETP.GT.AND P0, PT, R6, R3, PT ;  /* 0x000000030600720c */ /* 0x000fe20003f04270 */
[----:B------:R0:W-:-:S12]  /*24420*/  STL [R1+0x30], R3 ;  /* 0x0000300301007387 */ /* 0x0001d80000100800 */
[----:B0-----:R-:W-:Y:S05]  /*24430*/  @P0 BRA `(.L_x_2114) ;  /* 0x0000000000440947 */ /* 0x001fea0003800000 */
[----:B------:R-:W0:Y:S02]  /*24440*/  S2R R3, SR_TID.X ;  /* 0x0000000000037919 */ /* 0x000e240000002100 */
[----:B0-----:R-:W-:-:S04]  /*24450*/  LOP3.LUT R3, R3, 0x7f, RZ, 0xc0, !PT ;  /* 0x0000007f03037812 */ /* 0x001fc800078ec0ff */
[----:B------:R-:W-:-:S13]  /*24460*/  ISETP.NE.AND P1, PT, R3, RZ, PT ;  /* 0x000000ff0300720c */ /* 0x000fda0003f25270 */
[----:B------:R-:W-:Y:S05]  /*24470*/  @P1 BRA `(.L_x_2115) ;  /* 0x0000004c00641947 */ /* 0x000fea0003800000 */
[----:B------:R-:W0:Y:S01]  /*24480*/  S2R R2, SR_LANEID ;  /* 0x0000000000027919 */ /* 0x000e220000000000 */
[----:B------:R-:W-:Y:S01]  /*24490*/  VOTEU.ANY UR4, UPT, PT ;  /* 0x0000000000047886 */ /* 0x000fe200038e0100 */
[----:B------:R-:W1:Y:S01]  /*244a0*/  LDC.64 R4, c[0x0][0xc60] ;  /* 0x00031800ff047b82 */ /* 0x000e620000000a00 */
[----:B------:R-:W0:Y:S02]  /*244b0*/  FLO.U32 R0, UR4 ;  /* 0x0000000400007d00 */ /* 0x000e2400080e0000 */
[----:B0-----:R-:W-:-:S06]  /*244c0*/  ISETP.EQ.U32.AND P0, PT, R0, R2, PT ;  /* 0x000000020000720c */ /* 0x001fcc0003f02070 */
[----:B------:R-:W1:Y:S07]  /*244d0*/  POPC R2, UR4 ;  /* 0x0000000400027d09 */ /* 0x000e6e0008000000 */
[----:B-1----:R-:W2:Y:S04]  /*244e0*/  @P0 ATOMG.E.ADD.STRONG.GPU PT, R2, desc[UR60][R4.64], R2 ;  /* 0x00000002040209a8 */ /* 0x002ea800081ee1fc */
[----:B--2---:R0:W1:Y:S02]  /*244f0*/  SHFL.IDX PT, R2, R2, R0, 0x1f ;  /* 0x00001f0002027589 */ /* 0x00406400000e0000 */
[----:B0-----:R-:W0:Y:S02]  /*24500*/  S2R R0, SR_LTMASK ;  /* 0x0000000000007919 */ /* 0x001e240000003900 */
[----:B0-----:R-:W-:-:S06]  /*24510*/  LOP3.LUT R0, R0, UR4, RZ, 0xc0, !PT ;  /* 0x0000000400007c12 */ /* 0x001fcc000f8ec0ff */
[----:B------:R-:W1:Y:S02]  /*24520*/  POPC R0, R0 ;  /* 0x0000000000007309 */ /* 0x000e640000000000 */
[----:B-1----:R-:W-:Y:S01]  /*24530*/  IADD3 R16, R2, UR36, R0 ;  /* 0x0000002402107c10 */ /* 0x002fe2000fffe000 */
[----:B------:R-:W-:Y:S06]  /*24540*/  BRA `(.L_x_2115) ;  /* 0x0000004c00307947 */ /* 0x000fec0003800000 */
.L_x_2114:
[----:B------:R-:W2:Y:S01]  /*24550*/  LDL R17, [R1] ;  /* 0x0000000001117983 */ /* 0x000ea20000100800 */
        /* <DEDUP_REMOVED lines=12> */
[----:B------:R-:W-:Y:S01]  /*24620*/  MOV R12, 0x1 ;  /* 0x00000001000c7802 */ /* 0x000fe20000000f00 */
[----:B------:R-:W-:Y:S02]  /*24630*/  IMAD.U32 R7, RZ, RZ, UR9 ;  /* 0x00000009ff077e24 */ /* 0x000fe4000f8e00ff */
[----:B------:R-:W-:-:S02]  /*24640*/  IMAD.U32 R10, RZ, RZ, UR4 ;  /* 0x00000004ff0a7e24 */ /* 0x000fc4000f8e00ff */
[----:B------:R-:W-:Y:S02]  /*24650*/  IMAD.U32 R11, RZ, RZ, UR5 ;  /* 0x00000005ff0b7e24 */ /* 0x000fe4000f8e00ff */
[----:B------:R-:W-:Y:S02]  /*24660*/  IMAD.MOV.U32 R8, RZ, RZ, 0x70 ;  /* 0x00000070ff087424 */ /* 0x000fe400078e00ff */
[----:B------:R-:W-:-:S07]  /*24670*/  IMAD.MOV.U32 R13, RZ, RZ, RZ ;  /* 0x000000ffff0d7224 */ /* 0x000fce00078e00ff */
[----:B------:R-:W-:-:S07]  /*24680*/  LEPC R20, `(.L_x_2117) ;  /* 0x000000001014794e */ /* 0x000fce0000000000 */
[----:B0-----:R-:W-:Y:S05]  /*24690*/  CALL.ABS.NOINC R2 ;  /* 0x0000000002007343 */ /* 0x001fea0003c00000 */
.L_x_2117:
[----:B------:R-:W-:Y:S05]  /*246a0*/  BSYNC B6 ;  /* 0x0000000000067941 */ /* 0x000fea0003800000 */
.L_x_2116:
        /* <DEDUP_REMOVED lines=9> */
[----:B------:R-:W-:Y:S01]  /*24740*/  IMAD.U32 R4, RZ, RZ, UR6 ;  /* 0x00000006ff047e24 */ /* 0x000fe2000f8e00ff */
[----:B------:R-:W-:Y:S01]  /*24750*/  MOV R7, UR9 ;  /* 0x0000000900077c02 */ /* 0x000fe20008000f00 */
        /* <DEDUP_REMOVED lines=9> */
.L_x_2120:
[----:B------:R0:W1:Y:S01]  /*247f0*/  LDC.64 R2, c[0x4][R17] ;  /* 0x0100000011027b82 */ /* 0x0000620000000a00 */
[----:B------:R-:W-:Y:S01]  /*24800*/  ULDC.64 UR4, c[0x4][0x1b8] ;  /* 0x01006e0000047ab9 */ /* 0x000fe20000000a00 */
[----:B------:R-:W-:Y:S01]  /*24810*/  ULDC.64 UR6, c[0x4][0x1c0] ;  /* 0x0100700000067ab9 */ /* 0x000fe20000000a00 */
[----:B------:R-:W-:Y:S01]  /*24820*/  ULDC.64 UR8, c[0x4][0x150] ;  /* 0x0100540000087ab9 */ /* 0x000fe20000000a00 */
[----:B------:R-:W-:Y:S01]  /*24830*/  MOV R4, UR4 ;  /* 0x0000000400047c02 */ /* 0x000fe20008000f00 */
[----:B------:R-:W-:Y:S01]  /*24840*/  IMAD.U32 R5, RZ, RZ, UR5 ;  /* 0x00000005ff057e24 */ /* 0x000fe2000f8e00ff */
[----:B------:R-:W-:Y:S01]  /*24850*/  MOV R8, 0x70 ;  /* 0x0000007000087802 */ /* 0x000fe20000000f00 */
[----:B------:R-:W-:Y:S02]  /*24860*/  IMAD.U32 R6, RZ, RZ, UR6 ;  /* 0x00000006ff067e24 */ /* 0x000fe4000f8e00ff */
[----:B------:R-:W-:Y:S02]  /*24870*/  IMAD.U32 R7, RZ, RZ, UR7 ;  /* 0x00000007ff077e24 */ /* 0x000fe4000f8e00ff */
[----:B------:R-:W-:-:S02]  /*24880*/  IMAD.U32 R10, RZ, RZ, UR8 ;  /* 0x00000008ff0a7e24 */ /* 0x000fc4000f8e00ff */
[----:B------:R-:W-:Y:S02]  /*24890*/  IMAD.U32 R11, RZ, RZ, UR9 ;  /* 0x00000009ff0b7e24 */ /* 0x000fe4000f8e00ff */
[----:B------:R-:W-:Y:S02]  /*248a0*/  IMAD.MOV.U32 R12, RZ, RZ, 0x1 ;  /* 0x00000001ff0c7424 */ /* 0x000fe400078e00ff */
[----:B0-----:R-:W-:-:S07]  /*248b0*/  IMAD.MOV.U32 R13, RZ, RZ, RZ ;  /* 0x000000ffff0d7224 */ /* 0x001fce00078e00ff */
[----:B------:R-:W-:-:S07]  /*248c0*/  LEPC R20, `(.L_x_2119) ;  /* 0x000000001014794e */ /* 0x000fce0000000000 */
[----:B-1----:R-:W-:Y:S05]  /*248d0*/  CALL.ABS.NOINC R2 ;  /* 0x0000000002007343 */ /* 0x002fea0003c00000 */
.L_x_2119:
[----:B------:R-:W-:Y:S05]  /*248e0*/  BSYNC B6 ;  /* 0x0000000000067941 */ /* 0x000fea0003800000 */
.L_x_2118:
[----:B------:R-:W-:Y:S01]  /*248f0*/  ULDC.64 UR4, c[0x0][0x9f8] ;  /* 0x00027e0000047ab9 */ /* 0x000fe20000000a00 */
[----:B------:R-:W2:Y:S01]  /*24900*/  LDL R17, [R1+0x38] ;  /* 0x0000380001117983 */ /* 0x000ea20000100800 */
[----:B------:R-:W-:Y:S01]  /*24910*/  ISETP.NE.U32.AND P0, PT, RZ, UR4, PT ;  /* 0x00000004ff007c0c */ /* 0x000fe2000bf05070 */
[----:B------:R-:W-:-:S03]  /*24920*/  IMAD.MOV.U32 R7, RZ, RZ, R19 ;  /* 0x000000ffff077224 */ /* 0x000fc600078e0013 */
[----:B------:R-:W-:Y:S01]  /*24930*/  ISETP.NE.AND.EX P0, PT, RZ, UR5, PT, P0 ;  /* 0x00000005ff007c0c */ /* 0x000fe2000bf05300 */
[----:B------:R-:W-:-:S12]  /*24940*/  ULDC.64 UR4, c[0x0][0xa08] ;  /* 0x0002820000047ab9 */ /* 0x000fd80000000a00 */
[----:B------:R-:W0:Y:S02]  /*24950*/  @P0 LDC.64 R2, c[0x0][0x9f8] ;  /* 0x00027e00ff020b82 */ /* 0x000e240000000a00 */
[----:B0-----:R-:W-:-:S05]  /*24960*/  @P0 IMAD.WIDE R2, R19, 0x4, R2 ;  /* 0x0000000413020825 */ /* 0x001fca00078e0202 */
[----:B------:R0:W3:Y:S02]  /*24970*/  @P0 LDG.E R7, desc[UR60][R2.64] ;  /* 0x0000003c02070981 */ /* 0x0000e4000c1e1900 */
[----:B0-----:R-:W0:Y:S02]  /*24980*/  LDC.64 R2, c[0x0][0x418] ;  /* 0x00010600ff027b82 */ /* 0x001e240000000a00 */
[----:B0-----:R-:W-:Y:S01]  /*24990*/  LOP3.LUT P0, RZ, R2, UR4, RZ, 0xfc, !PT ;  /* 0x0000000402ff7c12 */ /* 0x001fe2000f80fcff */
[----:B------:R-:W-:-:S03]  /*249a0*/  UMOV UR4, 0xffffffff ;  /* 0xffffffff00047882 */ /* 0x000fc60000000000 */
[----:B------:R-:W-:Y:S01]  /*249b0*/  LOP3.LUT P0, RZ, R3, UR5, RZ, 0xfc, P0 ;  /* 0x0000000503ff7c12 */ /* 0x000fe2000800fcff */
[----:B--2---:R-:W-:Y:S01]  /*249c0*/  VIADD R0, R17, 0xffffffff ;  /* 0xffffffff11007836 */ /* 0x004fe20000000000 */
[----:B---3--:R-:W-:Y:S01]  /*249d0*/  SHF.R.S32.HI R8, RZ, 0x1f, R7 ;  /* 0x0000001fff087819 */ /* 0x008fe20000011407 */
[----:B------:R0:W-:Y:S01]  /*249e0*/  STL [R1+0x10], R7 ;  /* 0x0000100701007387 */ /* 0x0001e20000100800 */
[----:B------:R-:W-:-:S03]  /*249f0*/  SEL R17, R7, RZ, !P0 ;  /* 0x000000ff07117207 */ /* 0x000fc60004000000 */
[----:B------:R0:W-:Y:S01]  /*24a00*/  STL [R1+0x24], R8 ;  /* 0x0000240801007387 */ /* 0x0001e20000100800 */
[----:B------:R-:W-:Y:S05]  /*24a10*/  BRA.DIV UR4, `(.L_x_2121) ;  /* 0x0000006e046c7947 */ /* 0x000fea000b800000 */
[----:B------:R-:W1:Y:S02]  /*24a20*/  S2R R4, SR_TID.X ;  /* 0x0000000000047919 */ /* 0x000e640000002100 */
[----:B-1----:R-:W-:-:S04]  /*24a30*/  SHF.R.U32.HI R4, RZ, 0x5, R4 ;  /* 0x00000005ff047819 */ /* 0x002fc80000011604 */
[----:B------:R-:W-:-:S05]  /*24a40*/  LOP3.LUT R4, R4, 0x3, RZ, 0xc0, !PT ;  /* 0x0000000304047812 */ /* 0x000fca00078ec0ff */
[----:B------:R1:W2:Y:S02]  /*24a50*/  SHFL.IDX PT, R14, R4, RZ, 0x1f ;  /* 0x00001fff040e7589 */ /* 0x0002a400000e0000 */
.L_x_2303:
[----:B-1----:R-:W3:Y:S01]  /*24a60*/  LDL.LU R4, [R1+0x4] ;  /* 0x0000040001047983 */ /* 0x002ee20000300800 */
[----:B------:R-:W-:Y:S02]  /*24a70*/  PLOP3.LUT P1, PT, PT, PT, PT, 0x8, 0x0 ;  /* 0x000000000000781c */ /* 0x000fe40003f2e170 */
[----:B--2---:R-:W-:Y:S01]  /*24a80*/  ISETP.NE.AND P0, PT, R14, RZ, PT ;  /* 0x000000ff0e00720c */ /* 0x004fe20003f05270 */
        /* <DEDUP_REMOVED lines=8> */
.L_x_2306:
[----:B------:R-:W-:Y:S05]  /*24b10*/  @!P6 BRA `(.L_x_2122) ;  /* 0x000000040040e947 */ /* 0x000fea0003800000 */
[----:B------:R-:W-:-:S04]  /*24b20*/  ISETP.NE.U32.AND P0, PT, R2, RZ, PT ;  /* 0x000000ff0200720c */ /* 0x000fc80003f05070 */
[----:B------:R-:W-:-:S13]  /*24b30*/  ISETP.NE.AND.EX P0, PT, R3, RZ, PT, P0 ;  /* 0x000000ff0300720c */ /* 0x000fda0003f05300 */
[----:B------:R-:W-:Y:S05]  /*24b40*/  @!P0 BRA `(.L_x_2124) ;  /* 0x0000000000508947 */ /* 0x000fea0003800000 */
[----:B------:R-:W2:Y:S01]  /*24b50*/  LDC R6, c[0x0][0x43c] ;  /* 0x00010f00ff067b82 */ /* 0x000ea20000000800 */
[----:B------:R-:W-:Y:S01]  /*24b60*/  IMAD.MOV.U32 R9, RZ, RZ, R0 ;  /* 0x000000ffff097224 */ /* 0x000fe200078e0000 */
[----:B------:R-:W-:-:S04]  /*24b70*/  ULDC.64 UR4, c[0x0][0x428] ;  /* 0x00010a0000047ab9 */ /* 0x000fc80000000a00 */
[----:B-1----:R-:W-:Y:S02]  /*24b80*/  MOV R0, R9 ;  /* 0x0000000900007202 */ /* 0x002fe40000000f00 */
[----:B--2---:R-:W-:-:S13]  /*24b90*/  ISETP.NE.AND P0, PT, R6, 0x1, PT ;  /* 0x000000010600780c */ /* 0x004fda0003f05270 */
        /* <DEDUP_REMOVED lines=15> */
.L_x_2124:
[----:B0-----:R-:W3:Y:S04]  /*24c90*/  LDL R7, [R1] ;  /* 0x0000000001077983 */ /* 0x001ee80000100800 */
[----:B-1----:R-:W3:Y:S04]  /*24ca0*/  LDL R0, [R1+0x8] ;  /* 0x0000080001007983 */ /* 0x002ee80000100800 */
[----:B--2---:R-:W2:Y:S01]  /*24cb0*/  LDL R2, [R1+0x14] ;  /* 0x0000140001027983 */ /* 0x004ea20000100800 */
[----:B---3--:R-:W-:Y:S01]  /*24cc0*/  IMAD R0, R0, 0x8, R7 ;  /* 0x0000000800007824 */ /* 0x008fe200078e0207 */
[----:B--2---:R-:W-:-:S04]  /*24cd0*/  SHF.L.U32 R2, R2, 0x1f, RZ ;  /* 0x0000001f02027819 */ /* 0x004fc800000006ff */
[----:B------:R-:W0:Y:S02]  /*24ce0*/  SYNCS.PHASECHK.TRANS64.TRYWAIT P0, [R0+URZ+0x30840], R2 ;  /* 0x03084002000075a7 */ /* 0x000e24000800017f */
[----:B0-----:R-:W-:Y:S05]  /*24cf0*/  @!P0 BRA `(.L_x_2125) ;  /* 0x0000006c00088947 */ /* 0x001fea0003800000 */
.L_x_2307:
        /* <DEDUP_REMOVED lines=10> */
.L_x_2126:
[----:B------:R-:W2:Y:S04]  /*24da0*/  LDL R5, [R1] ;  /* 0x0000000001057983 */ /* 0x000ea80000100800 */
[----:B------:R-:W2:Y:S04]  /*24db0*/  LDL R4, [R1+0x8] ;  /* 0x0000080001047983 */ /* 0x000ea80000100800 */
[----:B------:R-:W3:Y:S04]  /*24dc0*/  LDL R6, [R1+0xc] ;  /* 0x00000c0001067983 */ /* 0x000ee80000100800 */
[----:B01----:R-:W4:Y:S01]  /*24dd0*/  LDL R2, [R1+0x18] ;  /* 0x0000180001027983 */ /* 0x003f220000100800 */
[----:B------:R-:W-:Y:S01]  /*24de0*/  R2UR UR9, R0 ;  /* 0x00000000000972ca */ /* 0x000fe200000e0000 */
[----:B------:R-:W-:Y:S01]  /*24df0*/  UIADD3 UR4, UP0, UR38, 0x370, URZ ;  /* 0x0000037026047890 */ /* 0x000fe2000ff1e03f */
[----:B------:R-:W-:-:S02]  /*24e00*/  R2UR UR12, R18 ;  /* 0x00000000120c72ca */ /* 0x000fc400000e0000 */
[----:B-----5:R-:W-:Y:S02]  /*24e10*/  R2UR UR13, R17 ;  /* 0x00000000110d72ca */ /* 0x020fe400000e0000 */
[----:B------:R-:W-:-:S07]  /*24e20*/  PLOP3.LUT P0, PT, PT, PT, PT, 0x80, 0x0 ;  /* 0x000000000000781c */ /* 0x000fce0003f0f070 */
[----:B------:R-:W-:Y:S01]  /*24e30*/  UIADD3 UR9, UR9, 0x30830, URZ ;  /* 0x0003083009097890 */ /* 0x000fe2000fffe03f */
[----:B------:R-:W-:Y:S01]  /*24e40*/  UMOV UR10, URZ ;  /* 0x0000003f000a7c82 */ /* 0x000fe20008000000 */
[----:B------:R-:W-:Y:S01]  /*24e50*/  UMOV UR6, 0x0 ;  /* 0x0000000000067882 */ /* 0x000fe20000000000 */
[----:B------:R-:W-:Y:S01]  /*24e60*/  UMOV UR7, 0x14f00000 ;  /* 0x14f0000000077882 */ /* 0x000fe20000000000 */
[----:B------:R-:W-:Y:S01]  /*24e70*/  UMOV UR17, 0x40 ;  /* 0x0000004000117882 */ /* 0x000fe20000000000 */
[----:B------:R-:W-:-:S04]  /*24e80*/  LOP3.LUT R3, R3, 0xfffffffb, RZ, 0xc0, !PT ;  /* 0xfffffffb03037812 */ /* 0x000fc800078ec0ff */
[----:B------:R-:W-:-:S05]  /*24e90*/  @P0 LOP3.LUT R3, R3, 0x4, RZ, 0xfc, !PT ;  /* 0x0000000403030812 */ /* 0x000fca00078efcff */
[----:B------:R0:W-:Y:S01]  /*24ea0*/  STL [R1+0x4], R3 ;  /* 0x0000040301007387 */ /* 0x0001e20000100800 */
[----:B--2---:R-:W-:Y:S02]  /*24eb0*/  LEA R0, R4, R5, 0xf ;  /* 0x0000000504007211 */ /* 0x004fe400078e78ff */
[----:B---3--:R-:W-:Y:S02]  /*24ec0*/  R2UR UR11, R6 ;  /* 0x00000000060b72ca */ /* 0x008fe400000e0000 */
[----:B------:R-:W-:Y:S02]  /*24ed0*/  R2UR UR14, R0 ;  /* 0x00000000000e72ca */ /* 0x000fe400000e0000 */
[----:B----4-:R-:W-:-:S11]  /*24ee0*/  R2UR UR5, R2 ;  /* 0x00000000020572ca */ /* 0x010fd600000e0000 */
[----:B------:R-:W-:Y:S02]  /*24ef0*/  UIADD3 UR8, UR14, 0x20400, URZ ;  /* 0x000204000e087890 */ /* 0x000fe4000fffe03f */
[----:B------:R-:W-:Y:S02]  /*24f00*/  ULEA UR11, UR11, UR5, 0x6 ;  /* 0x000000050b0b7291 */ /* 0x000fe4000f8e303f */
[----:B------:R-:W-:Y:S02]  /*24f10*/  UIADD3.X UR5, URZ, UR39, URZ, UP0, !UPT ;  /* 0x000000273f057290 */ /* 0x000fe400087fe43f */
[----:B------:R-:W-:Y:S02]  /*24f20*/  UIADD3 UR15, UR14, 0x22400, URZ ;  /* 0x000224000e0f7890 */ /* 0x000fe4000fffe03f */
[----:B------:R-:W-:Y:S02]  /*24f30*/  UIADD3 UR16, UR14, 0x24400, URZ ;  /* 0x000244000e107890 */ /* 0x000fe4000fffe03f */
[----:B------:R-:W-:-:S03]  /*24f40*/  UIADD3 UR14, UR14, 0x26400, URZ ;  /* 0x000264000e0e7890 */ /* 0x000fc6000fffe03f */
[----:B------:R1:W-:Y:S02]  /*24f50*/  UTMALDG.4D [UR8], [UR4], desc[UR6] ;  /* 0x00000608040075b4 */ /* 0x0003e40008019000 */
[----:B-1----:R-:W-:Y:S01]  /*24f60*/  UMOV UR8, UR15 ;  /* 0x0000000f00087c82 */ /* 0x002fe20008000000 */
[----:B------:R-:W-:Y:S01]  /*24f70*/  UMOV UR10, UR17 ;  /* 0x00000011000a7c82 */ /* 0x000fe20008000000 */
[----:B------:R-:W-:Y:S01]  /*24f80*/  UMOV UR15, 0x80 ;  /* 0x00000080000f7882 */ /* 0x000fe20000000000 */
        /* <DEDUP_REMOVED lines=8> */
[----:B0-----:R-:W-:Y:S01]  /*25010*/  NOP ;  /* 0x0000000000007918 */ /* 0x001fe20000000000 */
.L_x_2122:
[----:B-1----:R-:W2:Y:S04]  /*25020*/  LDL R4, [R1] ;  /* 0x0000000001047983 */ /* 0x002ea80000100800 */
[----:B------:R-:W3:Y:S01]  /*25030*/  LDL.LU R3, [R1+0x44] ;  /* 0x0000440001037983 */ /* 0x000ee20000300800 */
[----:B------:R-:W-:Y:S05]  /*25040*/  WARPSYNC.ALL ;  /* 0x0000000000007948 */ /* 0x000fea0003800000 */
[----:B------:R-:W-:Y:S01]  /*25050*/  ULDC.64 UR4, c[0x0][0x298] ;  /* 0x0000a60000047ab9 */ /* 0x000fe20000000a00 */
[----:B------:R-:W-:Y:S01]  /*25060*/  BSSY B6, `(.L_x_2127) ;  /* 0x000001c000067945 */ /* 0x000fe20003800000 */
[----:B------:R-:W-:Y:S01]  /*25070*/  BAR.SYNC.DEFER_BLOCKING 0x8, 0x180 ;  /* 0x0206000000007b1d */ /* 0x000fe20000010000 */
[----:B---3--:R-:W-:-:S05]  /*25080*/  SHF.R.S32.HI R0, RZ, 0x1f, R3 ;  /* 0x0000001fff007819 */ /* 0x008fca0000011403 */
[----:B------:R-:W-:Y:S02]  /*25090*/  IMAD R2, R0, UR4, RZ ;  /* 0x0000000400027c24 */ /* 0x000fe4000f8e02ff */
[----:B--2---:R-:W-:Y:S02]  /*250a0*/  VIADD R0, R4, 0x10400 ;  /* 0x0001040004007836 */ /* 0x004fe40000000000 */
[C---:B------:R-:W-:Y:S02]  /*250b0*/  IMAD R2, R3.reuse, UR5, R2 ;  /* 0x0000000503027c24 */ /* 0x040fe4000f8e0202 */
[----:B------:R-:W-:Y:S01]  /*250c0*/  IMAD.WIDE.U32 R4, R3, UR4, RZ ;  /* 0x0000000403047c25 */ /* 0x000fe2000f8e00ff */
[----:B------:R-:W-:-:S03]  /*250d0*/  LOP3.LUT P0, RZ, R0, 0x3ff, RZ, 0xc0, !PT ;  /* 0x000003ff00ff7812 */ /* 0x000fc6000780c0ff */
[----:B------:R-:W-:Y:S01]  /*250e0*/  IMAD.IADD R0, R5, 0x1, R2 ;  /* 0x0000000105007824 */ /* 0x000fe200078e0202 */
[----:B------:R1:W-:Y:S04]  /*250f0*/  STL.64 [R1+0x48], R4 ;  /* 0x0000480401007387 */ /* 0x0003e80000100a00 */
[----:B------:R1:W-:Y:S05]  /*25100*/  STL [R1+0x44], R0 ;  /* 0x0000440001007387 */ /* 0x0003ea0000100800 */
[----:B------:R-:W-:Y:S05]  /*25110*/  @!P0 BRA `(.L_x_2128) ;  /* 0x0000000000408947 */ /* 0x000fea0003800000 */
[----:B------:R-:W-:Y:S01]  /*25120*/  MOV R2, 0x0 ;  /* 0x0000000000027802 */ /* 0x000fe20000000f00 */
[----:B------:R-:W-:Y:S01]  /*25130*/  ULDC.64 UR4, c[0x4][0x1b8] ;  /* 0x01006e0000047ab9 */ /* 0x000fe20000000a00 */
[----:B------:R-:W-:Y:S01]  /*25140*/  ULDC.64 UR6, c[0x4][0x1c0] ;  /* 0x0100700000067ab9 */ /* 0x000fe20000000a00 */
[----:B------:R-:W-:Y:S01]  /*25150*/  ULDC.64 UR8, c[0x4][0x130] ;  /* 0x01004c0000087ab9 */ /* 0x000fe20000000a00 */
[----:B-1----:R-:W-:Y:S01]  /*25160*/  IMAD.U32 R4, RZ, RZ, UR4 ;  /* 0x00000004ff047e24 */ /* 0x002fe2000f8e00ff */
[----:B0-----:R-:W-:Y:S01]  /*25170*/  MOV R7, UR7 ;  /* 0x0000000700077c02 */ /* 0x001fe20008000f00 */
[----:B------:R-:W0:Y:S01]  /*25180*/  LDC.64 R2, c[0x4][R2] ;  /* 0x0100000002027b82 */ /* 0x000e220000000a00 */
[----:B------:R-:W-:Y:S02]  /*25190*/  IMAD.U32 R5, RZ, RZ, UR5 ;  /* 0x00000005ff057e24 */ /* 0x000fe4000f8e00ff */
[----:B------:R-:W-:Y:S02]  /*251a0*/  IMAD.U32 R6, RZ, RZ, UR6 ;  /* 0x00000006ff067e24 */ /* 0x000fe4000f8e00ff */
[----:B------:R-:W-:-:S02]  /*251b0*/  IMAD.U32 R10, RZ, RZ, UR8 ;  /* 0x00000008ff0a7e24 */ /* 0x000fc4000f8e00ff */
[----:B------:R-:W-:Y:S02]  /*251c0*/  IMAD.U32 R11, RZ, RZ, UR9 ;  /* 0x00000009ff0b7e24 */ /* 0x000fe4000f8e00ff */
[----:B------:R-:W-:Y:S02]  /*251d0*/  IMAD.MOV.U32 R8, RZ, RZ, 0x70 ;  /* 0x00000070ff087424 */ /* 0x000fe400078e00ff */
[----:B------:R-:W-:Y:S02]  /*251e0*/  IMAD.MOV.U32 R12, RZ, RZ, 0x1 ;  /* 0x00000001ff0c7424 */ /* 0x000fe400078e00ff */
[----:B------:R-:W-:-:S07]  /*251f0*/  IMAD.MOV.U32 R13, RZ, RZ, RZ ;  /* 0x000000ffff0d7224 */ /* 0x000fce00078e00ff */
[----:B------:R-:W-:-:S07]  /*25200*/  LEPC R20, `(.L_x_2128) ;  /* 0x000000001014794e */ /* 0x000fce0000000000 */
[----:B0-----:R-:W-:Y:S05]  /*25210*/  CALL.ABS.NOINC R2 ;  /* 0x0000000002007343 */ /* 0x001fea0003c00000 */
.L_x_2128:
[----:B------:R-:W-:Y:S05]  /*25220*/  BSYNC B6 ;  /* 0x0000000000067941 */ /* 0x000fea0003800000 */
.L_x_2127:
[----:B-1----:R-:W2:Y:S01]  /*25230*/  LDL.LU R0, [R1+0x44] ;  /* 0x0000440001007983 */ /* 0x002ea20000300800 */
[----:B0-----:R-:W0:Y:S01]  /*25240*/  LDC R7, c[0x0][0x448] ;  /* 0x00011200ff077b82 */ /* 0x001e220000000800 */
[----:B------:R-:W-:Y:S02]  /*25250*/  ULDC.64 UR4, c[0x0][0x2d8] ;  /* 0x0000b60000047ab9 */ /* 0x000fe40000000a00 */
[----:B------:R-:W2:Y:S04]  /*25260*/  LDL.LU.64 R2, [R1+0x48] ;  /* 0x0000480001027983 */ /* 0x000ea80000300a00 */
[----:B------:R-:W3:Y:S01]  /*25270*/  LDL R11, [R1+0x34] ;  /* 0x00003400010b7983 */ /* 0x000ee20000100800 */
[----:B------:R-:W1:Y:S01]  /*25280*/  S2R R5, SR_TID.X ;  /* 0x0000000000057919 */ /* 0x000e620000002100 */
[----:B------:R-:W4:Y:S01]  /*25290*/  S2R R8, SR_TID.X ;  /* 0x0000000000087919 */ /* 0x000f220000002100 */
[----:B-1----:R-:W-:-:S04]  /*252a0*/  LOP3.LUT R5, R5, 0x7f, RZ, 0xc0, !PT ;  /* 0x0000007f05057812 */ /* 0x002fc800078ec0ff */
[----:B------:R-:W-:Y:S01]  /*252b0*/  SHF.R.U32.HI R5, RZ, 0x3, R5 ;  /* 0x00000003ff057819 */ /* 0x000fe20000011605 */
[----:B----4-:R-:W-:-:S05]  /*252c0*/  IMAD.SHL.U32 R8, R8, 0x10, RZ ;  /* 0x0000001008087824 */ /* 0x010fca00078e00ff */
[----:B------:R-:W-:Y:S01]  /*252d0*/  LOP3.LUT R8, R5, 0x70, R8, 0xf8, !PT ;  /* 0x0000007005087812 */ /* 0x000fe200078ef808 */
[----:B------:R-:W1:Y:S01]  /*252e0*/  S2R R9, SR_TID.X ;  /* 0x0000000000097919 */ /* 0x000e620000002100 */
[----:B------:R-:W4:Y:S01]  /*252f0*/  S2R R10, SR_TID.X ;  /* 0x00000000000a7919 */ /* 0x000f220000002100 */
[----:B-1----:R-:W-:-:S05]  /*25300*/  IMAD.SHL.U32 R9, R9, 0x8, RZ ;  /* 0x0000000809097824 */ /* 0x002fca00078e00ff */
[----:B------:R-:W-:-:S04]  /*25310*/  LOP3.LUT R9, R9, 0x38, RZ, 0xc0, !PT ;  /* 0x0000003809097812 */ /* 0x000fc800078ec0ff */
[C---:B------:R-:W-:Y:S02]  /*25320*/  LOP3.LUT R13, R9.reuse, 0x40, RZ, 0xfc, !PT ;  /* 0x00000040090d7812 */ /* 0x040fe400078efcff */
[C---:B------:R-:W-:Y:S02]  /*25330*/  LOP3.LUT R12, R9.reuse, 0x80, RZ, 0xfc, !PT ;  /* 0x00000080090c7812 */ /* 0x040fe400078efcff */
[----:B------:R-:W-:Y:S02]  /*25340*/  LOP3.LUT R9, R9, 0xc0, RZ, 0xfc, !PT ;  /* 0x000000c009097812 */ /* 0x000fe400078efcff */
[----:B----4-:R-:W-:-:S04]  /*25350*/  LOP3.LUT R10, R10, 0x7f, RZ, 0xc0, !PT ;  /* 0x0000007f0a0a7812 */ /* 0x010fc800078ec0ff */
[----:B------:R-:W-:Y:S02]  /*25360*/  SHF.R.U32.HI R10, RZ, 0x3, R10 ;  /* 0x00000003ff0a7819 */ /* 0x000fe4000001160a */
[----:B--2---:R-:W-:Y:S02]  /*25370*/  MOV R3, R0 ;  /* 0x0000000000037202 */ /* 0x004fe40000000f00 */
[----:B------:R-:W-:-:S05]  /*25380*/  SHF.R.S32.HI R0, RZ, 0x1f, R18 ;  /* 0x0000001fff007819 */ /* 0x000fca0000011412 */
[----:B------:R-:W-:Y:S02]  /*25390*/  IMAD R0, R0, UR4, RZ ;  /* 0x0000000400007c24 */ /* 0x000fe4000f8e02ff */
[----:B------:R-:W-:-:S04]  /*253a0*/  IMAD.WIDE.U32 R2, R18, UR4, R2 ;  /* 0x0000000412027c25 */ /* 0x000fc8000f8e0002 */
[----:B------:R-:W-:Y:S01]  /*253b0*/  IMAD R0, R18, UR5, R0 ;  /* 0x0000000512007c24 */ /* 0x000fe2000f8e0200 */
[----:B------:R-:W-:Y:S02]  /*253c0*/  ULDC.64 UR4, c[0x0][0xa00] ;  /* 0x0002800000047ab9 */ /* 0x000fe40000000a00 */
[----:B------:R-:W-:Y:S01]  /*253d0*/  ISETP.NE.U32.AND P0, PT, RZ, UR4, PT ;  /* 0x00000004ff007c0c */ /* 0x000fe2000bf05070 */
[----:B------:R-:W-:Y:S01]  /*253e0*/  IMAD.IADD R3, R3, 0x1, R0 ;  /* 0x0000000103037824 */ /* 0x000fe200078e0200 */
[----:B------:R-:W-:Y:S02]  /*253f0*/  SHF.R.S32.HI R0, RZ, 0x1f, R19 ;  /* 0x0000001fff007819 */ /* 0x000fe40000011413 */
        /* <DEDUP_REMOVED lines=11> */
[----:B---3--:R-:W-:Y:S02]  /*254b0*/  IMAD.IADD R4, R8, 0x1, R11 ;  /* 0x0000000108047824 */ /* 0x008fe400078e020b */
[----:B------:R-:W-:Y:S02]  /*254c0*/  IMAD.IADD R3, R3, 0x1, R0 ;  /* 0x0000000103037824 */ /* 0x000fe400078e0200 */
[----:B0-----:R-:W-:-:S04]  /*254d0*/  @P0 IMAD.HI.U32 R5, R4, R5, RZ ;  /* 0x0000000504050227 */ /* 0x001fc800078e00ff */
[----:B------:R-:W-:Y:S01]  /*254e0*/  IMAD.MOV.U32 R0, RZ, RZ, R4 ;  /* 0x000000ffff007224 */ /* 0x000fe200078e0004 */
[----:B-1----:R-:W-:Y:S01]  /*254f0*/  @P0 SHF.R.U32.HI R0, RZ, R6, R5 ;  /* 0x00000006ff000219 */ /* 0x002fe20000011605 */
[----:B------:R-:W0:Y:S03]  /*25500*/  S2R R8, SR_TID.X ;  /* 0x0000000000087919 */ /* 0x000e260000002100 */
[----:B------:R-:W-:-:S05]  /*25510*/  IADD3 R5, -R0, RZ, RZ ;  /* 0x000000ff00057210 */ /* 0x000fca0007ffe1ff */
[----:B------:R-:W-:Y:S01]  /*25520*/  IMAD R4, R7, R5, R4 ;  /* 0x0000000507047224 */ /* 0x000fe200078e0204 */
[----:B------:R-:W-:Y:S01]  /*25530*/  SHF.R.S32.HI R5, RZ, 0x1f, R0 ;  /* 0x0000001fff057819 */ /* 0x000fe20000011400 */
[----:B------:R-:W-:-:S04]  /*25540*/  IMAD.WIDE.U32 R2, R0, UR4, R2 ;  /* 0x0000000400027c25 */ /* 0x000fc8000f8e0002 */
[----:B------:R-:W-:-:S04]  /*25550*/  IMAD R5, R5, UR4, RZ ;  /* 0x0000000405057c24 */ /* 0x000fc8000f8e02ff */
[----:B------:R-:W-:Y:S01]  /*25560*/  IMAD R0, R0, UR5, R5 ;  /* 0x0000000500007c24 */ /* 0x000fe2000f8e0205 */
[----:B------:R-:W-:-:S03]  /*25570*/  ULDC.64 UR4, c[0x0][0x2c8] ;  /* 0x0000b20000047ab9 */ /* 0x000fc60000000a00 */
[----:B------:R-:W-:Y:S01]  /*25580*/  IMAD.IADD R3, R3, 0x1, R0 ;  /* 0x0000000103037824 */ /* 0x000fe200078e0200 */
[----:B------:R-:W-:-:S05]  /*25590*/  SHF.R.S32.HI R0, RZ, 0x1f, R4 ;  /* 0x0000001fff007819 */ /* 0x000fca0000011404 */
[----:B------:R-:W-:Y:S02]  /*255a0*/  IMAD R0, R0, UR4, RZ ;  /* 0x0000000400007c24 */ /* 0x000fe4000f8e02ff */
[----:B------:R-:W-:-:S04]  /*255b0*/  IMAD.WIDE.U32 R2, R4, UR4, R2 ;  /* 0x0000000404027c25 */ /* 0x000fc8000f8e0002 */
[----:B------:R-:W-:Y:S01]  /*255c0*/  IMAD R4, R4, UR5, R0 ;  /* 0x0000000504047c24 */ /* 0x000fe2000f8e0200 */
[----:B------:R-:W-:Y:S01]  /*255d0*/  ULDC.64 UR4, c[0x0][0x280] ;  /* 0x0000a00000047ab9 */ /* 0x000fe20000000a00 */
[----:B0-----:R-:W-:Y:S02]  /*255e0*/  IMAD.SHL.U32 R8, R8, 0x8, RZ ;  /* 0x0000000808087824 */ /* 0x001fe400078e00ff */
[----:B------:R-:W-:Y:S01]  /*255f0*/  IMAD.IADD R3, R3, 0x1, R4 ;  /* 0x0000000103037824 */ /* 0x000fe200078e0204 */
[----:B------:R-:W-:Y:S01]  /*25600*/  LEA R4, P0, R2, UR4, 0x1 ;  /* 0x0000000402047c11 */ /* 0x000fe2000f8008ff */
[----:B------:R-:W-:Y:S01]  /*25610*/  ULDC UR4, c[0x0][0x2b8] ;  /* 0x0000ae0000047ab9 */ /* 0x000fe20000000800 */
[----:B------:R-:W-:Y:S02]  /*25620*/  LOP3.LUT R8, R8, 0x38, RZ, 0xc0, !PT ;  /* 0x0000003808087812 */ /* 0x000fe400078ec0ff */
[----:B------:R-:W-:Y:S01]  /*25630*/  LEA.HI.X R3, R2, UR5, R3, 0x1, P0 ;  /* 0x0000000502037c11 */ /* 0x000fe200080f0c03 */
[----:B------:R-:W-:Y:S01]  /*25640*/  UMOV UR5, 0xffffffff ;  /* 0xffffffff00057882 */ /* 0x000fe20000000000 */
[----:B------:R-:W-:-:S02]  /*25650*/  ISETP.GE.AND P4, PT, R8, UR4, PT ;  /* 0x0000000408007c0c */ /* 0x000fc4000bf86270 */
[----:B------:R-:W-:Y:S02]  /*25660*/  ISETP.GE.AND P3, PT, R13, UR4, PT ;  /* 0x000000040d007c0c */ /* 0x000fe4000bf66270 */
[----:B------:R-:W-:Y:S02]  /*25670*/  ISETP.GE.AND P0, PT, R12, UR4, PT ;  /* 0x000000040c007c0c */ /* 0x000fe4000bf06270 */
[----:B------:R-:W-:Y:S01]  /*25680*/  ISETP.GE.AND P1, PT, R9, UR4, PT ;  /* 0x0000000409007c0c */ /* 0x000fe2000bf26270 */
[----:B------:R-:W-:-:S12]  /*25690*/  BRA.DIV UR5, `(.L_x_2129) ;  /* 0x0000006205b47947 */ /* 0x000fd8000b800000 */
[----:B------:R-:W2:Y:S04]  /*256a0*/  LDL.LU R6, [R1+0x3c] ;  /* 0x00003c0001067983 */ /* 0x000ea80000300800 */
[----:B------:R-:W3:Y:S04]  /*256b0*/  LDL.LU R11, [R1+0x34] ;  /* 0x00003400010b7983 */ /* 0x000ee80000300800 */
[----:B------:R-:W4:Y:S04]  /*256c0*/  LDL R9, [R1+0x28] ;  /* 0x0000280001097983 */ /* 0x000f280000100800 */
[----:B------:R-:W-:Y:S01]  /*256d0*/  SHFL.IDX PT, R5, R4, 0x1, 0x181f ;  /* 0x00381f0004057f89 */ /* 0x000fe200000e0000 */
[----:B--2---:R-:W-:-:S03]  /*256e0*/  IMAD R2, R6, R7, RZ ;  /* 0x0000000706027224 */ /* 0x004fc600078e02ff */
[----:B------:R-:W0:Y:S01]  /*256f0*/  SHFL.IDX PT, R7, R4, RZ, 0x181f ;  /* 0x00181fff04077589 */ /* 0x000e2200000e0000 */
[----:B---3--:R-:W-:-:S03]  /*25700*/  IMAD.IADD R0, R10, 0x1, R11 ;  /* 0x000000010a007824 */ /* 0x008fc600078e020b */
[----:B------:R-:W1:Y:S02]  /*25710*/  SHFL.IDX PT, R6, R3, RZ, 0x181f ;  /* 0x00181fff03067589 */ /* 0x000e6400000e0000 */
[----:B------:R-:W-:-:S13]  /*25720*/  ISETP.GE.AND P2, PT, R0, R2, PT ;  /* 0x000000020000720c */ /* 0x000fda0003f46270 */
[----:B0-----:R-:W-:-:S04]  /*25730*/  @!P2 LEA R7, P5, R8, R7, 0x1 ;  /* 0x000000070807a211 */ /* 0x001fc800078a08ff */
[----:B-1----:R-:W-:-:S04]  /*25740*/  @!P2 IADD3.X R6, RZ, R6, RZ, P5, !PT ;  /* 0x00000006ff06a210 */ /* 0x002fc80002ffe4ff */
[----:B------:R-:W-:-:S04]  /*25750*/  @!P2 LOP3.LUT R7, R7, R6, RZ, 0x3c, !PT ;  /* 0x000000060707a212 */ /* 0x000fc800078e3cff */
[----:B------:R-:W-:-:S04]  /*25760*/  @!P2 LOP3.LUT R6, R7, R6, RZ, 0x3c, !PT ;  /* 0x000000060706a212 */ /* 0x000fc800078e3cff */
[----:B------:R-:W-:-:S05]  /*25770*/  @!P2 LOP3.LUT R7, R7, R6, RZ, 0x3c, !PT ;  /* 0x000000060707a212 */ /* 0x000fca00078e3cff */
[----:B----4-:R-:W-:Y:S04]  /*25780*/  @!P2 LDGSTS.E.BYPASS.LTC128B.128 [R9+0x10400], desc[UR60][R6.64], !P4 ;  /* 0x104000000609afae */ /* 0x010fe8000e101d7c */
[----:B------:R-:W-:Y:S04]  /*25790*/  @!P2 LDGSTS.E.BYPASS.LTC128B.128 [R9+0x14400], desc[UR60][R6.64+0x80], !P3 ;  /* 0x144000800609afae */ /* 0x000fe8000d901d7c */
[----:B------:R-:W-:Y:S04]  /*257a0*/  @!P2 LDGSTS.E.BYPASS.LTC128B.128 [R9+0x18400], desc[UR60][R6.64+0x100], !P0 ;  /* 0x184001000609afae */ /* 0x000fe8000c101d7c */
[----:B------:R0:W-:Y:S04]  /*257b0*/  @!P2 LDGSTS.E.BYPASS.LTC128B.128 [R9+0x1c400], desc[UR60][R6.64+0x180], !P1 ;  /* 0x1c4001800609afae */ /* 0x0001e8000c901d7c */
[----:B0-----:R-:W0:Y:S01]  /*257c0*/  SHFL.IDX PT, R7, R3, 0x1, 0x181f ;  /* 0x00381f0003077f89 */ /* 0x001e2200000e0000 */
[----:B------:R-:W-:-:S05]  /*257d0*/  VIADD R6, R0, 0x10 ;  /* 0x0000001000067836 */ /* 0x000fca0000000000 */
[----:B------:R-:W-:-:S13]  /*257e0*/  ISETP.GE.AND P2, PT, R6, R2, PT ;  /* 0x000000020600720c */ /* 0x000fda0003f46270 */
[----:B------:R-:W-:-:S05]  /*257f0*/  @!P2 LEA R5, P5, R8, R5, 0x1 ;  /* 0x000000050805a211 */ /* 0x000fca00078a08ff */
[----:B0-----:R-:W-:-:S04]  /*25800*/  @!P2 IMAD.X R6, RZ, RZ, R7, P5 ;  /* 0x000000ffff06a224 */ /* 0x001fc800028e0607 */
        /* <DEDUP_REMOVED lines=62> */
[----:B------:R1:W2:Y:S04]  /*25bf0*/  SHFL.IDX PT, R5, R3, 0x7, 0x181f ;  /* 0x00f81f0003057f89 */ /* 0x0002a800000e0000 */
[----:B------:R1:W-:Y:S04]  /*25c00*/  @!P2 LDGSTS.E.BYPASS.LTC128B.128 [R9+0x13400], desc[UR60][R6.64], !P4 ;  /* 0x134000000609afae */ /* 0x0003e8000e101d7c */
[----:B------:R1:W-:Y:S04]  /*25c10*/  @!P2 LDGSTS.E.BYPASS.LTC128B.128 [R9+0x17400], desc[UR60][R6.64+0x80], !P3 ;  /* 0x174000800609afae */ /* 0x0003e8000d901d7c */
[----:B------:R1:W-:Y:S04]  /*25c20*/  @!P2 LDGSTS.E.BYPASS.LTC128B.128 [R9+0x1b400], desc[UR60][R6.64+0x100], !P0 ;  /* 0x1b4001000609afae */ /* 0x0003e8000c101d7c */
[----:B------:R1:W-:Y:S04]  /*25c30*/  @!P2 LDGSTS.E.BYPASS.LTC128B.128 [R9+0x1f400], desc[UR60][R6.64+0x180], !P1 ;  /* 0x1f4001800609afae */ /* 0x0003e8000c901d7c */
[----:B------:R1:W3:Y:S02]  /*25c40*/  SHFL.IDX PT, R3, R4, 0x7, 0x181f ;  /* 0x00f81f0004037f89 */ /* 0x0002e400000e0000 */
.L_x_2324:
[----:B------:R-:W-:Y:S01]  /*25c50*/  VIADD R0, R0, 0x70 ;  /* 0x0000007000007836 */ /* 0x000fe20000000000 */
[----:B------:R-:W-:Y:S04]  /*25c60*/  BSSY B0, `(.L_x_2130) ;  /* 0x000000d000007945 */ /* 0x000fe80003800000 */
[----:B------:R-:W-:-:S13]  /*25c70*/  ISETP.GE.AND P2, PT, R0, R2, PT ;  /* 0x000000020000720c */ /* 0x000fda0003f46270 */
[----:B------:R-:W-:Y:S05]  /*25c80*/  @P2 BRA `(.L_x_2131) ;  /* 0x0000000000282947 */ /* 0x000fea0003800000 */
[----:B-1----:R-:W4:Y:S01]  /*25c90*/  LDL R4, [R1+0x28] ;  /* 0x0000280001047983 */ /* 0x002f220000100800 */
[----:B---3--:R-:W-:-:S05]  /*25ca0*/  LEA R2, P2, R8, R3, 0x1 ;  /* 0x0000000308027211 */ /* 0x008fca00078408ff */
[----:B--2---:R-:W-:-:S05]  /*25cb0*/  IMAD.X R3, RZ, RZ, R5, P2 ;  /* 0x000000ffff037224 */ /* 0x004fca00010e0605 */
[----:B------:R-:W-:Y:S01]  /*25cc0*/  @!PT LDS RZ, [RZ] ;  /* 0x00000000fffff984 */ /* 0x000fe20000000800 */
[----:B------:R-:W-:Y:S01]  /*25cd0*/  @!PT LDS RZ, [RZ] ;  /* 0x00000000fffff984 */ /* 0x000fe20000000800 */
[----:B------:R-:W-:Y:S01]  /*25ce0*/  @!PT LDS RZ, [RZ] ;  /* 0x00000000fffff984 */ /* 0x000fe20000000800 */
[----:B----4-:R4:W-:Y:S04]  /*25cf0*/  LDGSTS.E.BYPASS.LTC128B.128 [R4+0x13c00], desc[UR60][R2.64], !P4 ;  /* 0x13c0000002047fae */ /* 0x0109e8000e101d7c */
[----:B------:R4:W-:Y:S04]  /*25d00*/  LDGSTS.E.BYPASS.LTC128B.128 [R4+0x17c00], desc[UR60][R2.64+0x80], !P3 ;  /* 0x17c0008002047fae */ /* 0x0009e8000d901d7c */
[----:B------:R4:W-:Y:S04]  /*25d10*/  LDGSTS.E.BYPASS.LTC128B.128 [R4+0x1bc00], desc[UR60][R2.64+0x100], !P0 ;  /* 0x1bc0010002047fae */ /* 0x0009e8000c101d7c */
[----:B------:R4:W-:Y:S02]  /*25d20*/  LDGSTS.E.BYPASS.LTC128B.128 [R4+0x1fc00], desc[UR60][R2.64+0x180], !P1 ;  /* 0x1fc0018002047fae */ /* 0x0009e4000c901d7c */
.L_x_2131:
[----:B------:R-:W-:Y:S05]  /*25d30*/  BSYNC B0 ;  /* 0x0000000000007941 */ /* 0x000fea0003800000 */
.L_x_2130:
[----:B------:R0:W5:Y:S01]  /*25d40*/  LDL R8, [R1] ;  /* 0x0000000001087983 */ /* 0x0001620000100800 */
[----:B------:R-:W-:Y:S01]  /*25d50*/  PLOP3.LUT P0, PT, PT, PT, PT, 0x80, 0x0 ;  /* 0x000000000000781c */ /* 0x000fe20003f0f070 */
[----:B------:R-:W-:-:S12]  /*25d60*/  NOP ;  /* 0x0000000000007918 */ /* 0x000fd80000000000 */
.L_x_2132:
[----:B----4-:R-:W4:Y:S01]  /*25d70*/  LDL R2, [R1] ;  /* 0x0000000001027983 */ /* 0x010f220000100800 */
[----:B------:R-:W-:Y:S02]  /*25d80*/  PLOP3.LUT P1, PT, P1, P0, PT, 0xa2, 0x0 ;  /* 0x000000000000781c */ /* 0x000fe40000f21472 */
[----:B----4-:R-:W-:-:S08]  /*25d90*/  @P0 R2UR P1, UR4, R2 ;  /* 0x00000000020402ca */ /* 0x010fd00000020000 */
[----:B------:R-:W-:-:S05]  /*25da0*/  @P0 PLOP3.LUT P0, PT, P1, PT, PT, 0x80, 0x0 ;  /* 0x000000000000081c */ /* 0x000fca0000f0f070 */
[----:B------:R-:W-:Y:S01]  /*25db0*/  @!P1 SYNCS.ARRIVE.TRANS64.RED.A0T1 RZ, [UR4+0x30800], RZ ;  /* 0x030800ffffff99a7 */ /* 0x000fe20008200404 */
[----:B------:R-:W-:Y:S07]  /*25dc0*/  @!P1 ARRIVES.LDGSTSBAR.64.TRANSCNT [UR4+0x30800] ;  /* 0x03080000ff0099b0 */ /* 0x000fee0008000a84 */
[----:B------:R-:W-:Y:S05]  /*25dd0*/  @P0 BRA.U.ANY `(.L_x_2132) ;  /* 0xfffffffd00e40947 */ /* 0x000fea000393ffff */
[----:B-1-3--:R-:W3:Y:S02]  /*25de0*/  LDL.LU R3, [R1+0x54] ;  /* 0x0000540001037983 */ /* 0x00aee40000300800 */
[----:B---3--:R-:W-:-:S05]  /*25df0*/  VIADD R3, R3, 0x1 ;  /* 0x0000000103037836 */ /* 0x008fca0000000000 */
        /* <DEDUP_REMOVED lines=8> */
[----:B------:R-:W3:Y:S03]  /*25e80*/  SYNCS.PHASECHK.TRANS64.TRYWAIT P0, [R2+URZ+0x30820], R0 ;  /* 0x03082000020075a7 */ /* 0x000ee6000800017f */
[----:B-1-3--:R-:W-:Y:S05]  /*25e90*/  @!P0 BRA `(.L_x_2134) ;  /* 0x0000006400ac8947 */ /* 0x00afea0003800000 */
.L_x_2325:
[----:B------:R-:W-:Y:S05]  /*25ea0*/  BSYNC B0 ;  /* 0x0000000000007941 */ /* 0x000fea0003800000 */
.L_x_2133:
[----:B------:R-:W3:Y:S04]  /*25eb0*/  LDL R3, [R1+0x38] ;  /* 0x0000380001037983 */ /* 0x000ee80000100800 */
[----:B-1----:R-:W4:Y:S01]  /*25ec0*/  LDL R2, [R1+0x30] ;  /* 0x0000300001027983 */ /* 0x002f220000100800 */
[----:B------:R-:W-:Y:S01]  /*25ed0*/  BSSY B0, `(.L_x_2135) ;  /* 0x00002b5000007945 */ /* 0x000fe20003800000 */
[----:B---3--:R-:W-:-:S05]  /*25ee0*/  VIADD R0, R3, 0xfffffffe ;  /* 0xfffffffe03007836 */ /* 0x008fca0000000000 */
[----:B----4-:R-:W-:-:S13]  /*25ef0*/  ISETP.GE.AND P0, PT, R0, R2, PT ;  /* 0x000000020000720c */ /* 0x010fda0003f06270 */
[----:B------:R-:W-:Y:S05]  /*25f00*/  @!P0 BRA `(.L_x_2136) ;  /* 0x0000002800c48947 */ /* 0x000fea0003800000 */
[----:B------:R-:W-:Y:S01]  /*25f10*/  LOP3.LUT R2, RZ, R2, RZ, 0x33, !PT ;  /* 0x00000002ff027212 */ /* 0x000fe200078e33ff */
[----:B------:R-:W-:Y:S01]  /*25f20*/  BSSY B2, `(.L_x_2137) ;  /* 0x00000e9000027945 */ /* 0x000fe20003800000 */
[----:B-----5:R-:W-:-:S04]  /*25f30*/  IADD3 R8, -R3, RZ, RZ ;  /* 0x000000ff03087210 */ /* 0x020fc80007ffe1ff */
[----:B------:R-:W-:-:S05]  /*25f40*/  VIADDMNMX R8, R8, 0x1, R2, !PT ;  /* 0x0000000108087846 */ /* 0x000fca0007800102 */
[----:B------:R-:W-:-:S05]  /*25f50*/  IMAD.IADD R2, R3, 0x1, R8 ;  /* 0x0000000103027824 */ /* 0x000fca00078e0208 */
[----:B------:R-:W-:-:S04]  /*25f60*/  LOP3.LUT R2, R2, 0x1, RZ, 0xc0, !PT ;  /* 0x0000000102027812 */ /* 0x000fc800078ec0ff */
[----:B------:R-:W-:-:S13]  /*25f70*/  ISETP.NE.U32.AND P0, PT, R2, 0x1, PT ;  /* 0x000000010200780c */ /* 0x000fda0003f05070 */
[----:B------:R-:W-:Y:S05]  /*25f80*/  @P0 BRA `(.L_x_2138) ;  /* 0x0000000c00880947 */ /* 0x000fea0003800000 */
[----:B--2---:R-:W2:Y:S04]  /*25f90*/  LDL R5, [R1+0x4] ;  /* 0x0000040001057983 */ /* 0x004ea80000100800 */
[----:B------:R-:W0:Y:S04]  /*25fa0*/  LDL R4, [R1+0x8] ;  /* 0x0000080001047983 */ /* 0x000e280000100800 */
[----:B------:R-:W3:Y:S01]  /*25fb0*/  LDL R3, [R1+0x14] ;  /* 0x0000140001037983 */ /* 0x000ee20000100800 */
[----:B------:R-:W-:Y:S01]  /*25fc0*/  BSSY B1, `(.L_x_2139) ;  /* 0x00000da000017945 */ /* 0x000fe20003800000 */
[----:B--2---:R-:W-:Y:S01]  /*25fd0*/  LOP3.LUT P1, RZ, R5, 0x4, RZ, 0xc0, !PT ;  /* 0x0000000405ff7812 */ /* 0x004fe2000782c0ff */
[----:B0-----:R-:W-:-:S05]  /*25fe0*/  VIADD R7, R4, 0x1 ;  /* 0x0000000104077836 */ /* 0x001fca0000000000 */
[----:B------:R-:W-:-:S04]  /*25ff0*/  ISETP.NE.AND P0, PT, R7, 0x2, PT ;  /* 0x000000020700780c */ /* 0x000fc80003f05270 */
[----:B------:R-:W-:Y:S02]  /*26000*/  SEL R9, RZ, 0x1, P0 ;  /* 0x00000001ff097807 */ /* 0x000fe40000000000 */
[----:B------:R-:W-:Y:S02]  /*26010*/  SEL R7, R7, RZ, P0 ;  /* 0x000000ff07077207 */ /* 0x000fe40000000000 */
[----:B---3--:R-:W-:Y:S01]  /*26020*/  LOP3.LUT R9, R3, R9, RZ, 0x3c, !PT ;  /* 0x0000000903097212 */ /* 0x008fe200078e3cff */
        /* <DEDUP_REMOVED lines=20> */
[----:B------:R-:W-:-:S05]  /*26170*/  IMAD.WIDE.U32 R2, R6, UR6, R2 ;  /* 0x0000000606027c25 */ /* 0x000fca000f8e0002 */
[----:B------:R-:W-:Y:S02]  /*26180*/  IADD3 R3, R4, R3, RZ ;  /* 0x0000000304037210 */ /* 0x000fe40007ffe0ff */
[----:B------:R-:W-:-:S04]  /*26190*/  LEA R4, P0, R2, UR4, 0x2 ;  /* 0x0000000402047c11 */ /* 0x000fc8000f8010ff */
[----:B------:R-:W-:-:S05]  /*261a0*/  LEA.HI.X R5, R2, UR5, R3, 0x2, P0 ;  /* 0x0000000502057c11 */ /* 0x000fca00080f1403 */
[----:B------:R0:W5:Y:S04]  /*261b0*/  LDG.E R4, desc[UR60][R4.64] ;  /* 0x0000003c04047981 */ /* 0x000168000c1e1900 */
.L_x_2141:
[----:B------:R-:W2:Y:S01]  /*261c0*/  LDL R2, [R1] ;  /* 0x0000000001027983 */ /* 0x000ea20000100800 */
[----:B------:R-:W-:Y:S01]  /*261d0*/  BSSY B3, `(.L_x_2142) ;  /* 0x0000005000037945 */ /* 0x000fe20003800000 */
[----:B--2---:R-:W-:Y:S01]  /*261e0*/  IMAD R3, R7, 0x8, R2 ;  /* 0x0000000807037824 */ /* 0x004fe200078e0202 */
[----:B------:R-:W-:-:S04]  /*261f0*/  SHF.L.U32 R2, R9, 0x1f, RZ ;  /* 0x0000001f09027819 */ /* 0x000fc800000006ff */
[----:B------:R-:W1:Y:S02]  /*26200*/  SYNCS.PHASECHK.TRANS64.TRYWAIT P0, [R3+URZ+0x30840], R2 ;  /* 0x03084002030075a7 */ /* 0x000e64000800017f */
[----:B-1----:R-:W-:Y:S05]  /*26210*/  @!P0 BRA `(.L_x_2143) ;  /* 0x0000006000e48947 */ /* 0x002fea0003800000 */
.L_x_2326:
[----:B------:R-:W-:Y:S05]  /*26220*/  BSYNC B3 ;  /* 0x0000000000037941 */ /* 0x000fea0003800000 */
.L_x_2142:
[----:B0-----:R-:W0:Y:S01]  /*26230*/  S2R R5, SR_TID.X ;  /* 0x0000000000057919 */ /* 0x001e220000002100 */
[----:B------:R-:W-:Y:S01]  /*26240*/  BSSY B3, `(.L_x_2144) ;  /* 0x000000a000037945 */ /* 0x000fe20003800000 */
[----:B0-----:R-:W-:-:S04]  /*26250*/  LOP3.LUT R5, R5, 0x7f, RZ, 0xc0, !PT ;  /* 0x0000007f05057812 */ /* 0x001fc800078ec0ff */
[----:B------:R-:W-:-:S13]  /*26260*/  ISETP.NE.AND P0, PT, R5, RZ, PT ;  /* 0x000000ff0500720c */ /* 0x000fda0003f05270 */
[----:B------:R-:W-:Y:S05]  /*26270*/  @P0 BRA `(.L_x_2145) ;  /* 0x0000000000180947 */ /* 0x000fea0003800000 */
[----:B------:R-:W2:Y:S01]  /*26280*/  LDL R5, [R1+0x4] ;  /* 0x0000040001057983 */ /* 0x000ea20000100800 */
[----:B-1----:R-:W-:-:S04]  /*26290*/  IMAD.MOV.U32 R2, RZ, RZ, 0x8000 ;  /* 0x00008000ff027424 */ /* 0x002fc800078e00ff */
[----:B------:R0:W-:Y:S01]  /*262a0*/  SYNCS.ARRIVE.TRANS64 RZ, [R3+URZ+0x30830], R2 ;  /* 0x0308300203ff79a7 */ /* 0x0001e2000800003f */
[----:B--2---:R-:W-:-:S13]  /*262b0*/  LOP3.LUT P1, RZ, R5, 0x1, RZ, 0xc0, !PT ;  /* 0x0000000105ff7812 */ /* 0x004fda000782c0ff */
[----:B0-----:R-:W-:Y:S05]  /*262c0*/  @!P1 BRA `(.L_x_2145) ;  /* 0x0000000000049947 */ /* 0x001fea0003800000 */
[----:B------:R-:W-:Y:S01]  /*262d0*/  BPT.TRAP 0x1 ;  /* 0x000000040000795c */ /* 0x000fe20000300000 */
.L_x_2145:
[----:B------:R-:W-:Y:S05]  /*262e0*/  BSYNC B3 ;  /* 0x0000000000037941 */ /* 0x000fea0003800000 */
.L_x_2144:
        /* <DEDUP_REMOVED lines=10> */
[----:B--2---:R-:W-:Y:S01]  /*26390*/  IMAD R6, R7, 0x8000, R5 ;  /* 0x0000800007067824 */ /* 0x004fe200078e0205 */
[----:B---3--:R-:W-:-:S03]  /*263a0*/  LEA R2, R0, R2, 0x6 ;  /* 0x0000000200027211 */ /* 0x008fc600078e30ff */
[----:B------:R-:W-:-:S08]  /*263b0*/  VIADD R5, R6, 0x20400 ;  /* 0x0002040006057836 */ /* 0x000fd00000000000 */
.L_x_2146:
        /* <DEDUP_REMOVED lines=16> */
.L_x_2147:
        /* <DEDUP_REMOVED lines=16> */
.L_x_2148:
        /* <DEDUP_REMOVED lines=16> */
.L_x_2149:
        /* <DEDUP_REMOVED lines=11> */
[----:B------:R-:W3:Y:S04]  /*26770*/  LDL R14, [R1] ;  /* 0x00000000010e7983 */ /* 0x000ee80000100800 */
[----:B------:R-:W3:Y:S01]  /*26780*/  LDL R6, [R1+0x8] ;  /* 0x0000080001067983 */ /* 0x000ee20000100800 */
[----:B------:R-:W-:Y:S01]  /*26790*/  BSSY B3, `(.L_x_2150) ;  /* 0x0000005000037945 */ /* 0x000fe20003800000 */
[----:B--2---:R-:W-:Y:S01]  /*267a0*/  SHF.L.U32 R3, R15, 0x1f, RZ ;  /* 0x0000001f0f037819 */ /* 0x004fe200000006ff */
[----:B---3--:R-:W-:-:S04]  /*267b0*/  IMAD R2, R6, 0x8, R14 ;  /* 0x0000000806027824 */ /* 0x008fc800078e020e */
[----:B------:R-:W0:Y:S02]  /*267c0*/  SYNCS.PHASECHK.TRANS64.TRYWAIT P0, [R2+URZ+0x30860], R3 ;  /* 0x03086003020075a7 */ /* 0x000e24000800017f */
[----:B0-----:R-:W-:Y:S05]  /*267d0*/  @!P0 BRA `(.L_x_2151) ;  /* 0x0000005c00888947 */ /* 0x001fea0003800000 */
.L_x_2327:
[----:B------:R-:W-:Y:S05]  /*267e0*/  BSYNC B3 ;  /* 0x0000000000037941 */ /* 0x000fea0003800000 */
.L_x_2150:
[----:B------:R-:W2:Y:S01]  /*267f0*/  LDL R5, [R1+0x40] ;  /* 0x0000400001057983 */ /* 0x000ea20000100800 */
[----:B------:R-:W1:Y:S02]  /*26800*/  S2R R6, SR_TID.X ;  /* 0x0000000000067919 */ /* 0x000e640000002100 */
[----:B-1----:R-:W-:-:S04]  /*26810*/  LOP3.LUT R6, R6, 0x7f, RZ, 0xc0, !PT ;  /* 0x0000007f06067812 */ /* 0x002fc800078ec0ff */
[----:B------:R-:W-:-:S13]  /*26820*/  ISETP.NE.AND P0, PT, R6, RZ, PT ;  /* 0x000000ff0600720c */ /* 0x000fda0003f05270 */
[----:B0-----:R-:W-:-:S04]  /*26830*/  @!P0 IMAD.MOV.U32 R3, RZ, RZ, 0x8000 ;  /* 0x00008000ff038424 */ /* 0x001fc800078e00ff */
[----:B------:R2:W-:Y:S02]  /*26840*/  @!P0 SYNCS.ARRIVE.TRANS64 RZ, [R2+URZ+0x30850], R3 ;  /* 0x0308500302ff89a7 */ /* 0x0005e4000800003f */
[----:B--2---:R-:W-:-:S04]  /*26850*/  PRMT R3, R5, 0x9910, RZ ;  /* 0x0000991005037816 */ /* 0x004fc800000000ff */
[----:B------:R-:W-:-:S13]  /*26860*/  ISETP.NE.AND P0, PT, R3, 0x2, PT ;  /* 0x000000020300780c */ /* 0x000fda0003f05270 */
[----:B------:R-:W-:Y:S05]  /*26870*/  @P0 BRA `(.L_x_2152) ;  /* 0x0000000000040947 */ /* 0x000fea0003800000 */
[----:B------:R-:W-:Y:S01]  /*26880*/  BPT.TRAP 0x1 ;  /* 0x000000040000795c */ /* 0x000fe20000300000 */
.L_x_2152:
[----:B------:R-:W2:Y:S01]  /*26890*/  LDL R3, [R1+0x4] ;  /* 0x0000040001037983 */ /* 0x000ea20000100800 */
[----:B------:R-:W-:Y:S01]  /*268a0*/  BSSY B3, `(.L_x_2153) ;  /* 0x0000004000037945 */ /* 0x000fe20003800000 */
[----:B--2---:R-:W-:-:S13]  /*268b0*/  LOP3.LUT P0, RZ, R3, 0x8, RZ, 0xc0, !PT ;  /* 0x0000000803ff7812 */ /* 0x004fda000780c0ff */
[----:B------:R-:W-:Y:S05]  /*268c0*/  @P0 BRA `(.L_x_2154) ;  /* 0x0000000000040947 */ /* 0x000fea0003800000 */
[----:B------:R-:W-:Y:S01]  /*268d0*/  BPT.TRAP 0x1 ;  /* 0x000000040000795c */ /* 0x000fe20000300000 */
.L_x_2154:
[----:B------:R-:W-:Y:S05]  /*268e0*/  BSYNC B3 ;  /* 0x0000000000037941 */ /* 0x000fea0003800000 */
.L_x_2153:
[----:B------:R-:W2:Y:S04]  /*268f0*/  LDL R14, [R1] ;  /* 0x00000000010e7983 */ /* 0x000ea80000100800 */
[----:B------:R-:W2:Y:S04]  /*26900*/  LDL.LU R3, [R1+0x8] ;  /* 0x0000080001037983 */ /* 0x000ea80000300800 */
[----:B------:R-:W3:Y:S04]  /*26910*/  LDL R6, [R1+0x18] ;  /* 0x0000180001067983 */ /* 0x000ee80000100800 */
[----:B------:R-:W3:Y:S01]  /*26920*/  LDL.LU R5, [R1+0xc] ;  /* 0x00000c0001057983 */ /* 0x000ee20000300800 */
[----:B------:R-:W-:Y:S01]  /*26930*/  R2UR UR10, R10 ;  /* 0x000000000a0a72ca */ /* 0x000fe200000e0000 */
[----:B------:R-:W-:Y:S01]  /*26940*/  UIADD3 UR4, UP0, UR38, 0x470, URZ ;  /* 0x0000047026047890 */ /* 0x000fe2000ff1e03f */
[----:B------:R-:W-:Y:S01]  /*26950*/  PLOP3.LUT P0, PT, PT, PT, PT, 0x80, 0x0 ;  /* 0x000000000000781c */ /* 0x000fe20003f0f070 */
[----:B------:R-:W-:Y:S01]  /*26960*/  UMOV UR6, 0x0 ;  /* 0x0000000000067882 */ /* 0x000fe20000000000 */
[----:B------:R-:W-:Y:S01]  /*26970*/  IADD3 R2, R2, 0x30850, RZ ;  /* 0x0003085002027810 */ /* 0x000fe20007ffe0ff */
[----:B------:R-:W-:Y:S01]  /*26980*/  UIADD3.X UR5, URZ, UR39, URZ, UP0, !UPT ;  /* 0x000000273f057290 */ /* 0x000fe200087fe43f */
[----:B------:R-:W-:Y:S01]  /*26990*/  UMOV UR7, 0x14f00000 ;  /* 0x14f0000000077882 */ /* 0x000fe20000000000 */
[----:B--2---:R-:W-:-:S02]  /*269a0*/  IMAD R3, R3, 0x8000, R14 ;  /* 0x0000800003037824 */ /* 0x004fc400078e020e */
[----:B---3--:R-:W-:Y:S02]  /*269b0*/  IMAD R5, R5, 0x40, R6 ;  /* 0x0000004005057824 */ /* 0x008fe400078e0206 */
[----:B------:R-:W-:-:S07]  /*269c0*/  VIADD R6, R3, 0x400 ;  /* 0x0000040003067836 */ /* 0x000fce0000000000 */
.L_x_2155:
        /* <DEDUP_REMOVED lines=12> */
[----:B------:R-:W-:Y:S01]  /*26a90*/  PLOP3.LUT P0, PT, PT, PT, PT, 0x80, 0x0 ;  /* 0x000000000000781c */ /* 0x000fe20003f0f070 */
[----:B------:R-:W-:Y:S01]  /*26aa0*/  UMOV UR6, 0x0 ;  /* 0x0000000000067882 */ /* 0x000fe20000000000 */
[----:B------:R-:W-:-:S11]  /*26ab0*/  UMOV UR7, 0x14f00000 ;  /* 0x14f0000000077882 */ /* 0x000fd60000000000 */
.L_x_2156:
        /* <DEDUP_REMOVED lines=15> */
.L_x_2157:
        /* <DEDUP_REMOVED lines=15> */
.L_x_2158:
        /* <DEDUP_REMOVED lines=12> */
.L_x_2140:
[----:B------:R-:W-:Y:S05]  /*26d60*/  BSYNC B1 ;  /* 0x0000000000017941 */ /* 0x000fea0003800000 */
.L_x_2139:
[----:B0-----:R-:W2:Y:S04]  /*26d70*/  LDL R0, [R1+0x38] ;  /* 0x0000380001007983 */ /* 0x001ea80000100800 */
[----:B------:R1:W-:Y:S04]  /*26d80*/  STL [R1+0x8], R7 ;  /* 0x0000080701007387 */ /* 0x0003e80000100800 */
[----:B------:R1:W-:Y:S02]  /*26d90*/  STL [R1+0x14], R9 ;  /* 0x0000140901007387 */ /* 0x0003e40000100800 */
[----:B-12---:R-:W-:-:S07]  /*26da0*/  IADD3 R0, R0, -0x3, RZ ;  /* 0xfffffffd00007810 */ /* 0x006fce0007ffe0ff */
.L_x_2138:
[----:B------:R-:W-:Y:S05]  /*26db0*/  BSYNC B2 ;  /* 0x0000000000027941 */ /* 0x000fea0003800000 */
.L_x_2137:
[----:B------:R-:W3:Y:S01]  /*26dc0*/  LDL.LU R2, [R1+0x38] ;  /* 0x0000380001027983 */ /* 0x000ee20000300800 */
[----:B------:R-:W-:Y:S01]  /*26dd0*/  VIADD R8, R8, 0xfffffffe ;  /* 0xfffffffe08087836 */ /* 0x000fe20000000000 */
[----:B---3--:R-:W-:-:S04]  /*26de0*/  LOP3.LUT R2, RZ, R2, RZ, 0x33, !PT ;  /* 0x00000002ff027212 */ /* 0x008fc800078e33ff */
[----:B------:R-:W-:-:S13]  /*26df0*/  ISETP.NE.AND P0, PT, R8, R2, PT ;  /* 0x000000020800720c */ /* 0x000fda0003f05270 */
[----:B------:R-:W-:Y:S05]  /*26e00*/  @!P0 BRA `(.L_x_2136) ;  /* 0x0000001c00048947 */ /* 0x000fea0003800000 */
[----:B0-----:R-:W-:-:S07]  /*26e10*/  IMAD.MOV.U32 R9, RZ, RZ, R17 ;  /* 0x000000ffff097224 */ /* 0x001fce00078e0011 */
.L_x_2199:
[----:B------:R-:W3:Y:S04]  /*26e20*/  LDL R4, [R1+0x4] ;  /* 0x0000040001047983 */ /* 0x000ee80000100800 */
[----:B------:R-:W4:Y:S04]  /*26e30*/  LDL R3, [R1+0x8] ;  /* 0x0000080001037983 */ /* 0x000f280000100800 */
[----:B------:R-:W5:Y:S01]  /*26e40*/  LDL R2, [R1+0x14] ;  /* 0x0000140001027983 */ /* 0x000f620000100800 */
[----:B------:R-:W-:Y:S05]  /*26e50*/  YIELD ;  /* 0x0000000000007946 */ /* 0x000fea0003800000 */
[----:B------:R-:W-:Y:S01]  /*26e60*/  BSSY B1, `(.L_x_2159) ;  /* 0x00000da000017945 */ /* 0x000fe20003800000 */
[----:B---3--:R-:W-:Y:S01]  /*26e70*/  LOP3.LUT P1, RZ, R4, 0x4, RZ, 0xc0, !PT ;  /* 0x0000000404ff7812 */ /* 0x008fe2000782c0ff */
[----:B----4-:R-:W-:-:S05]  /*26e80*/  VIADD R4, R3, 0x1 ;  /* 0x0000000103047836 */ /* 0x010fca0000000000 */
[----:B------:R-:W-:-:S04]  /*26e90*/  ISETP.NE.AND P0, PT, R4, 0x2, PT ;  /* 0x000000020400780c */ /* 0x000fc80003f05270 */
[----:B--2---:R-:W-:Y:S02]  /*26ea0*/  SEL R5, RZ, 0x1, P0 ;  /* 0x00000001ff057807 */ /* 0x004fe40000000000 */
[----:B------:R-:W-:Y:S02]  /*26eb0*/  SEL R4, R4, RZ, P0 ;  /* 0x000000ff04047207 */ /* 0x000fe40000000000 */
[----:B-----5:R-:W-:Y:S01]  /*26ec0*/  LOP3.LUT R5, R2, R5, RZ, 0x3c, !PT ;  /* 0x0000000502057212 */ /* 0x020fe200078e3cff */
        /* <DEDUP_REMOVED lines=14> */
[----:B------:R-:W-:-:S04]  /*26fb0*/  @P0 SHF.R.U32.HI R2, RZ, R3, R6 ;  /* 0x00000003ff020219 */ /* 0x000fc80000011606 */
[----:B------:R-:W-:Y:S02]  /*26fc0*/  IADD3 R6, -R2, RZ, RZ ;  /* 0x000000ff02067210 */ /* 0x000fe40007ffe1ff */
[----:B------:R-:W-:-:S03]  /*26fd0*/  SHF.R.S32.HI R3, RZ, 0x1f, R2 ;  /* 0x0000001fff037819 */ /* 0x000fc60000011402 */
        /* <DEDUP_REMOVED lines=8> */
.L_x_2161:
[----:B------:R-:W2:Y:S01]  /*27060*/  LDL R2, [R1] ;  /* 0x0000000001027983 */ /* 0x000ea20000100800 */
[----:B------:R-:W-:Y:S01]  /*27070*/  BSSY B2, `(.L_x_2162) ;  /* 0x0000005000027945 */ /* 0x000fe20003800000 */
[----:B--2---:R-:W-:Y:S01]  /*27080*/  IMAD R3, R4, 0x8, R2 ;  /* 0x0000000804037824 */ /* 0x004fe200078e0202 */
[----:B------:R-:W-:-:S04]  /*27090*/  SHF.L.U32 R2, R5, 0x1f, RZ ;  /* 0x0000001f05027819 */ /* 0x000fc800000006ff */
[----:B------:R-:W1:Y:S02]  /*270a0*/  SYNCS.PHASECHK.TRANS64.TRYWAIT P0, [R3+URZ+0x30840], R2 ;  /* 0x03084002030075a7 */ /* 0x000e64000800017f */
[----:B-1----:R-:W-:Y:S05]  /*270b0*/  @!P0 BRA `(.L_x_2163) ;  /* 0x0000005400648947 */ /* 0x002fea0003800000 */
.L_x_2328:
[----:B------:R-:W-:Y:S05]  /*270c0*/  BSYNC B2 ;  /* 0x0000000000027941 */ /* 0x000fea0003800000 */
.L_x_2162:
[----:B------:R-:W2:Y:S01]  /*270d0*/  S2R R7, SR_TID.X ;  /* 0x0000000000077919 */ /* 0x000ea20000002100 */
[----:B------:R-:W-:Y:S01]  /*270e0*/  BSSY B2, `(.L_x_2164) ;  /* 0x000000a000027945 */ /* 0x000fe20003800000 */
[----:B--2---:R-:W-:-:S04]  /*270f0*/  LOP3.LUT R7, R7, 0x7f, RZ, 0xc0, !PT ;  /* 0x0000007f07077812 */ /* 0x004fc800078ec0ff */
[----:B------:R-:W-:-:S13]  /*27100*/  ISETP.NE.AND P0, PT, R7, RZ, PT ;  /* 0x000000ff0700720c */ /* 0x000fda0003f05270 */
[----:B------:R-:W-:Y:S05]  /*27110*/  @P0 BRA `(.L_x_2165) ;  /* 0x0000000000180947 */ /* 0x000fea0003800000 */
[----:B------:R-:W2:Y:S01]  /*27120*/  LDL R7, [R1+0x4] ;  /* 0x0000040001077983 */ /* 0x000ea20000100800 */
[----:B-1----:R-:W-:-:S04]  /*27130*/  IMAD.MOV.U32 R2, RZ, RZ, 0x8000 ;  /* 0x00008000ff027424 */ /* 0x002fc800078e00ff */
[----:B------:R3:W-:Y:S01]  /*27140*/  SYNCS.ARRIVE.TRANS64 RZ, [R3+URZ+0x30830], R2 ;  /* 0x0308300203ff79a7 */ /* 0x0007e2000800003f */
[----:B--2---:R-:W-:-:S13]  /*27150*/  LOP3.LUT P1, RZ, R7, 0x1, RZ, 0xc0, !PT ;  /* 0x0000000107ff7812 */ /* 0x004fda000782c0ff */
[----:B---3--:R-:W-:Y:S05]  /*27160*/  @!P1 BRA `(.L_x_2165) ;  /* 0x0000000000049947 */ /* 0x008fea0003800000 */
[----:B------:R-:W-:Y:S01]  /*27170*/  BPT.TRAP 0x1 ;  /* 0x000000040000795c */ /* 0x000fe20000300000 */
.L_x_2165:
[----:B------:R-:W-:Y:S05]  /*27180*/  BSYNC B2 ;  /* 0x0000000000027941 */ /* 0x000fea0003800000 */
.L_x_2164:
[----:B------:R-:W2:Y:S04]  /*27190*/  LDL R7, [R1] ;  /* 0x0000000001077983 */ /* 0x000ea80000100800 */
[----:B-1----:R-:W3:Y:S01]  /*271a0*/  LDL R2, [R1+0x18] ;  /* 0x0000180001027983 */ /* 0x002ee20000100800 */
        /* <DEDUP_REMOVED lines=8> */
[----:B--2---:R-:W-:-:S02]  /*27230*/  IMAD R7, R4, 0x8000, R7 ;  /* 0x0000800004077824 */ /* 0x004fc400078e0207 */
[----:B---3--:R-:W-:Y:S02]  /*27240*/  IMAD R2, R6, 0x40, R2 ;  /* 0x0000004006027824 */ /* 0x008fe400078e0202 */
[----:B0-----:R-:W-:-:S09]  /*27250*/  VIADD R8, R7, 0x20400 ;  /* 0x0002040007087836 */ /* 0x001fd20000000000 */
.L_x_2166:
        /* <DEDUP_REMOVED lines=16> */
.L_x_2167:
        /* <DEDUP_REMOVED lines=16> */
.L_x_2168:
        /* <DEDUP_REMOVED lines=16> */
.L_x_2169:
        /* <DEDUP_REMOVED lines=18> */
.L_x_2329:
[----:B------:R-:W-:Y:S05]  /*27680*/  BSYNC B2 ;  /* 0x0000000000027941 */ /* 0x000fea0003800000 */
.L_x_2170:
        /* <DEDUP_REMOVED lines=10> */
.L_x_2172:
[----:B------:R-:W2:Y:S01]  /*27730*/  LDL R3, [R1+0x4] ;  /* 0x0000040001037983 */ /* 0x000ea20000100800 */
[----:B------:R-:W-:Y:S01]  /*27740*/  BSSY B2, `(.L_x_2173) ;  /* 0x0000004000027945 */ /* 0x000fe20003800000 */
[----:B--2---:R-:W-:-:S13]  /*27750*/  LOP3.LUT P0, RZ, R3, 0x8, RZ, 0xc0, !PT ;  /* 0x0000000803ff7812 */ /* 0x004fda000780c0ff */
[----:B------:R-:W-:Y:S05]  /*27760*/  @P0 BRA `(.L_x_2174) ;  /* 0x0000000000040947 */ /* 0x000fea0003800000 */
[----:B------:R-:W-:Y:S01]  /*27770*/  BPT.TRAP 0x1 ;  /* 0x000000040000795c */ /* 0x000fe20000300000 */
.L_x_2174:
[----:B------:R-:W-:Y:S05]  /*27780*/  BSYNC B2 ;  /* 0x0000000000027941 */ /* 0x000fea0003800000 */
.L_x_2173:
[----:B------:R-:W2:Y:S04]  /*27790*/  LDL R14, [R1] ;  /* 0x00000000010e7983 */ /* 0x000ea80000100800 */
        /* <DEDUP_REMOVED lines=10> */
[----:B--2---:R-:W-:Y:S01]  /*27840*/  IMAD R3, R3, 0x8000, R14 ;  /* 0x0000800003037824 */ /* 0x004fe200078e020e */
[----:B---3--:R-:W-:-:S03]  /*27850*/  LEA R7, R7, R8, 0x6 ;  /* 0x0000000807077211 */ /* 0x008fc600078e30ff */
[----:B------:R-:W-:-:S07]  /*27860*/  VIADD R8, R3, 0x400 ;  /* 0x0000040003087836 */ /* 0x000fce0000000000 */
.L_x_2175:
        /* <DEDUP_REMOVED lines=15> */
.L_x_2176:
        /* <DEDUP_REMOVED lines=15> */
.L_x_2177:
        /* <DEDUP_REMOVED lines=15> */
.L_x_2178:
        /* <DEDUP_REMOVED lines=11> */
[----:B------:R-:W-:-:S07]  /*27bf0*/  MOV R17, R9 ;  /* 0x0000000900117202 */ /* 0x000fce0000000f00 */
.L_x_2160:
[----:B------:R-:W-:Y:S05]  /*27c00*/  BSYNC B1 ;  /* 0x0000000000017941 */ /* 0x000fea0003800000 */
.L_x_2159:
[----:B------:R-:W2:Y:S01]  /*27c10*/  LDL R2, [R1+0x4] ;  /* 0x0000040001027983 */ /* 0x000ea20000100800 */
[----:B------:R-:W-:Y:S01]  /*27c20*/  VIADD R3, R4, 0x1 ;  /* 0x0000000104037836 */ /* 0x000fe20000000000 */
[----:B------:R-:W-:Y:S01]  /*27c30*/  BSSY B1, `(.L_x_2179) ;  /* 0x00000da000017945 */ /* 0x000fe20003800000 */
[----:B0-----:R-:W-:-:S03]  /*27c40*/  VIADD R6, R0, 0xffffffff ;  /* 0xffffffff00067836 */ /* 0x001fc60000000000 */
        /* <DEDUP_REMOVED lines=14> */
[----:B------:R-:W1:Y:S01]  /*27d30*/  LDC R8, c[0x0][0x43c] ;  /* 0x00010f00ff087b82 */ /* 0x000e620000000800 */
[----:B------:R-:W-:Y:S02]  /*27d40*/  ULDC.64 UR6, c[0x0][0x428] ;  /* 0x00010a0000067ab9 */ /* 0x000fe40000000a00 */
[----:B------:R-:W3:Y:S01]  /*27d50*/  LDL R12, [R1+0x10] ;  /* 0x00001000010c7983 */ /* 0x000ee20000100800 */
        /* <DEDUP_REMOVED lines=12> */
[----:B------:R-:W-:-:S04]  /*27e20*/  LEA R8, P0, R2, UR4, 0x2 ;  /* 0x0000000402087c11 */ /* 0x000fc8000f8010ff */
[----:B------:R-:W-:-:S06]  /*27e30*/  LEA.HI.X R9, R2, UR5, R3, 0x2, P0 ;  /* 0x0000000502097c11 */ /* 0x000fcc00080f1403 */
[----:B------:R1:W5:Y:S03]  /*27e40*/  LDG.E R9, desc[UR60][R8.64] ;  /* 0x0000003c08097981 */ /* 0x000366000c1e1900 */
.L_x_2181:
[----:B------:R-:W2:Y:S01]  /*27e50*/  LDL R2, [R1] ;  /* 0x0000000001027983 */ /* 0x000ea20000100800 */
[----:B------:R-:W-:Y:S01]  /*27e60*/  BSSY B2, `(.L_x_2182) ;  /* 0x0000005000027945 */ /* 0x000fe20003800000 */
[----:B--2---:R-:W-:Y:S01]  /*27e70*/  IMAD R3, R11, 0x8, R2 ;  /* 0x000000080b037824 */ /* 0x004fe200078e0202 */
[----:B------:R-:W-:-:S04]  /*27e80*/  SHF.L.U32 R2, R10, 0x1f, RZ ;  /* 0x0000001f0a027819 */ /* 0x000fc800000006ff */
[----:B------:R-:W2:Y:S02]  /*27e90*/  SYNCS.PHASECHK.TRANS64.TRYWAIT P0, [R3+URZ+0x30840], R2 ;  /* 0x03084002030075a7 */ /* 0x000ea4000800017f */
[----:B--2---:R-:W-:Y:S05]  /*27ea0*/  @!P0 BRA `(.L_x_2183) ;  /* 0x0000004800108947 */ /* 0x004fea0003800000 */
.L_x_2330:
[----:B------:R-:W-:Y:S05]  /*27eb0*/  BSYNC B2 ;  /* 0x0000000000027941 */ /* 0x000fea0003800000 */
.L_x_2182:
[----:B-1----:R-:W1:Y:S01]  /*27ec0*/  S2R R8, SR_TID.X ;  /* 0x0000000000087919 */ /* 0x002e620000002100 */
[----:B------:R-:W-:Y:S01]  /*27ed0*/  BSSY B2, `(.L_x_2184) ;  /* 0x000000a000027945 */ /* 0x000fe20003800000 */
[----:B-1----:R-:W-:-:S04]  /*27ee0*/  LOP3.LUT R8, R8, 0x7f, RZ, 0xc0, !PT ;  /* 0x0000007f08087812 */ /* 0x002fc800078ec0ff */
[----:B------:R-:W-:-:S13]  /*27ef0*/  ISETP.NE.AND P0, PT, R8, RZ, PT ;  /* 0x000000ff0800720c */ /* 0x000fda0003f05270 */
[----:B------:R-:W-:Y:S05]  /*27f00*/  @P0 BRA `(.L_x_2185) ;  /* 0x0000000000180947 */ /* 0x000fea0003800000 */
[----:B------:R-:W3:Y:S01]  /*27f10*/  LDL R8, [R1+0x4] ;  /* 0x0000040001087983 */ /* 0x000ee20000100800 */
[----:B--2---:R-:W-:-:S04]  /*27f20*/  IMAD.MOV.U32 R2, RZ, RZ, 0x8000 ;  /* 0x00008000ff027424 */ /* 0x004fc800078e00ff */
[----:B------:R1:W-:Y:S01]  /*27f30*/  SYNCS.ARRIVE.TRANS64 RZ, [R3+URZ+0x30830], R2 ;  /* 0x0308300203ff79a7 */ /* 0x0003e2000800003f */
[----:B---3--:R-:W-:-:S13]  /*27f40*/  LOP3.LUT P1, RZ, R8, 0x1, RZ, 0xc0, !PT ;  /* 0x0000000108ff7812 */ /* 0x008fda000782c0ff */
[----:B-1----:R-:W-:Y:S05]  /*27f50*/  @!P1 BRA `(.L_x_2185) ;  /* 0x0000000000049947 */ /* 0x002fea0003800000 */
[----:B------:R-:W-:Y:S01]  /*27f60*/  BPT.TRAP 0x1 ;  /* 0x000000040000795c */ /* 0x000fe20000300000 */
.L_x_2185:
[----:B------:R-:W-:Y:S05]  /*27f70*/  BSYNC B2 ;  /* 0x0000000000027941 */ /* 0x000fea0003800000 */
.L_x_2184:
[----:B0-----:R-:W3:Y:S04]  /*27f80*/  LDL R10, [R1] ;  /* 0x00000000010a7983 */ /* 0x001ee80000100800 */
        /* <DEDUP_REMOVED lines=10> */
[----:B---3--:R-:W-:Y:S01]  /*28030*/  IMAD R8, R8, 0x8000, R10 ;  /* 0x0000800008087824 */ /* 0x008fe200078e020a */
[----:B--2---:R-:W-:-:S03]  /*28040*/  LEA R2, R7, R2, 0x6 ;  /* 0x0000000207027211 */ /* 0x004fc600078e30ff */
[----:B------:R-:W-:-:S08]  /*28050*/  VIADD R10, R8, 0x20400 ;  /* 0x00020400080a7836 */ /* 0x000fd00000000000 */
.L_x_2186:
        /* <DEDUP_REMOVED lines=16> */
.L_x_2187:
        /* <DEDUP_REMOVED lines=16> */
.L_x_2188:
        /* <DEDUP_REMOVED lines=16> */
.L_x_2189:
        /* <DEDUP_REMOVED lines=10> */
[----:B------:R-:W2:Y:S01]  /*28400*/  LDL R14, [R1] ;  /* 0x00000000010e7983 */ /* 0x000ea20000100800 */
[----:B------:R-:W-:Y:S01]  /*28410*/  SHF.L.U32 R5, R5, 0x1f, RZ ;  /* 0x0000001f05057819 */ /* 0x000fe200000006ff */
[----:B------:R-:W-:Y:S01]  /*28420*/  BSSY B2, `(.L_x_2190) ;  /* 0x0000004000027945 */ /* 0x000fe20003800000 */
[----:B--2---:R-:W-:-:S04]  /*28430*/  IMAD R2, R4, 0x8, R14 ;  /* 0x0000000804027824 */ /* 0x004fc800078e020e */
[----:B------:R-:W0:Y:S02]  /*28440*/  SYNCS.PHASECHK.TRANS64.TRYWAIT P0, [R2+URZ+0x30860], R5 ;  /* 0x03086005020075a7 */ /* 0x000e24000800017f */
[----:B0-----:R-:W-:Y:S05]  /*28450*/  @!P0 BRA `(.L_x_2191) ;  /* 0x0000004000b88947 */ /* 0x001fea0003800000 */
.L_x_2331:
[----:B------:R-:W-:Y:S05]  /*28460*/  BSYNC B2 ;  /* 0x0000000000027941 */ /* 0x000fea0003800000 */
.L_x_2190:
[----:B------:R-:W2:Y:S01]  /*28470*/  LDL R8, [R1+0x40] ;  /* 0x0000400001087983 */ /* 0x000ea20000100800 */
[----:B------:R-:W1:Y:S02]  /*28480*/  S2R R3, SR_TID.X ;  /* 0x0000000000037919 */ /* 0x000e640000002100 */
[----:B-1----:R-:W-:-:S04]  /*28490*/  LOP3.LUT R3, R3, 0x7f, RZ, 0xc0, !PT ;  /* 0x0000007f03037812 */ /* 0x002fc800078ec0ff */
[----:B------:R-:W-:-:S13]  /*284a0*/  ISETP.NE.AND P0, PT, R3, RZ, PT ;  /* 0x000000ff0300720c */ /* 0x000fda0003f05270 */
[----:B------:R-:W-:-:S04]  /*284b0*/  @!P0 IMAD.MOV.U32 R3, RZ, RZ, 0x8000 ;  /* 0x00008000ff038424 */ /* 0x000fc800078e00ff */
[----:B------:R2:W-:Y:S02]  /*284c0*/  @!P0 SYNCS.ARRIVE.TRANS64 RZ, [R2+URZ+0x30850], R3 ;  /* 0x0308500302ff89a7 */ /* 0x0005e4000800003f */
[----:B--2---:R-:W-:-:S04]  /*284d0*/  PRMT R3, R8, 0x9910, RZ ;  /* 0x0000991008037816 */ /* 0x004fc800000000ff */
[----:B------:R-:W-:-:S13]  /*284e0*/  ISETP.NE.AND P0, PT, R3, 0x2, PT ;  /* 0x000000020300780c */ /* 0x000fda0003f05270 */
[----:B------:R-:W-:Y:S05]  /*284f0*/  @P0 BRA `(.L_x_2192) ;  /* 0x0000000000040947 */ /* 0x000fea0003800000 */
[----:B------:R-:W-:Y:S01]  /*28500*/  BPT.TRAP 0x1 ;  /* 0x000000040000795c */ /* 0x000fe20000300000 */
.L_x_2192:
[----:B------:R-:W2:Y:S01]  /*28510*/  LDL R3, [R1+0x4] ;  /* 0x0000040001037983 */ /* 0x000ea20000100800 */
[----:B------:R-:W-:Y:S01]  /*28520*/  BSSY B2, `(.L_x_2193) ;  /* 0x0000004000027945 */ /* 0x000fe20003800000 */
[----:B--2---:R-:W-:-:S13]  /*28530*/  LOP3.LUT P0, RZ, R3, 0x8, RZ, 0xc0, !PT ;  /* 0x0000000803ff7812 */ /* 0x004fda000780c0ff */
[----:B------:R-:W-:Y:S05]  /*28540*/  @P0 BRA `(.L_x_2194) ;  /* 0x0000000000040947 */ /* 0x000fea0003800000 */
[----:B------:R-:W-:Y:S01]  /*28550*/  BPT.TRAP 0x1 ;  /* 0x000000040000795c */ /* 0x000fe20000300000 */
.L_x_2194:
[----:B------:R-:W-:Y:S05]  /*28560*/  BSYNC B2 ;  /* 0x0000000000027941 */ /* 0x000fea0003800000 */
.L_x_2193:
[----:B------:R-:W2:Y:S04]  /*28570*/  LDL R8, [R1] ;  /* 0x0000000001087983 */ /* 0x000ea80000100800 */
[----:B0-----:R-:W3:Y:S04]  /*28580*/  LDL R5, [R1+0x18] ;  /* 0x0000180001057983 */ /* 0x001ee80000100800 */
        /* <DEDUP_REMOVED lines=11> */
.L_x_2195:
        /* <DEDUP_REMOVED lines=15> */
.L_x_2196:
        /* <DEDUP_REMOVED lines=15> */
.L_x_2197:
        /* <DEDUP_REMOVED lines=15> */
.L_x_2198:
        /* <DEDUP_REMOVED lines=12> */
.L_x_2180:
[----:B------:R-:W-:Y:S05]  /*289d0*/  BSYNC B1 ;  /* 0x0000000000017941 */ /* 0x000fea0003800000 */
.L_x_2179:
[----:B------:R-:W2:Y:S01]  /*289e0*/  LDL R2, [R1+0x30] ;  /* 0x0000300001027983 */ /* 0x000ea20000100800 */
[----:B------:R-:W-:Y:S02]  /*289f0*/  IADD3 R0, R0, -0x2, RZ ;  /* 0xfffffffe00007810 */ /* 0x000fe40007ffe0ff */
[----:B--2---:R-:W-:-:S13]  /*28a00*/  ISETP.GT.AND P0, PT, R6, R2, PT ;  /* 0x000000020600720c */ /* 0x004fda0003f04270 */
[----:B------:R-:W-:Y:S05]  /*28a10*/  @P0 BRA `(.L_x_2199) ;  /* 0xffffffe400000947 */ /* 0x000fea000383ffff */
.L_x_2136:
[----:B------:R-:W-:Y:S05]  /*28a20*/  BSYNC B0 ;  /* 0x0000000000007941 */ /* 0x000fea0003800000 */
.L_x_2135:
[----:B------:R-:W3:Y:S01]  /*28a30*/  S2R R2, SR_TID.X ;  /* 0x0000000000027919 */ /* 0x000ee20000002100 */
[----:B------:R-:W-:Y:S01]  /*28a40*/  BSSY B0, `(.L_x_2200) ;  /* 0x0000010000007945 */ /* 0x000fe20003800000 */
[----:B---3--:R-:W-:-:S04]  /*28a50*/  LOP3.LUT R2, R2, 0x7f, RZ, 0xc0, !PT ;  /* 0x0000007f02027812 */ /* 0x008fc800078ec0ff */
[----:B------:R-:W-:-:S13]  /*28a60*/  ISETP.NE.AND P0, PT, R2, RZ, PT ;  /* 0x000000ff0200720c */ /* 0x000fda0003f05270 */
[----:B------:R-:W-:Y:S05]  /*28a70*/  @P0 BRA `(.L_x_2201) ;  /* 0x0000000000300947 */ /* 0x000fea0003800000 */
[----:B------:R-:W3:Y:S01]  /*28a80*/  S2R R2, SR_LANEID ;  /* 0x0000000000027919 */ /* 0x000ee20000000000 */
[----:B------:R-:W-:Y:S01]  /*28a90*/  VOTEU.ANY UR4, UPT, PT ;  /* 0x0000000000047886 */ /* 0x000fe200038e0100 */
[----:B--2---:R-:W2:Y:S01]  /*28aa0*/  LDC.64 R4, c[0x0][0xc60] ;  /* 0x00031800ff047b82 */ /* 0x004ea20000000a00 */
[----:B------:R-:W3:Y:S02]  /*28ab0*/  FLO.U32 R0, UR4 ;  /* 0x0000000400007d00 */ /* 0x000ee400080e0000 */
[----:B---3--:R-:W-:-:S06]  /*28ac0*/  ISETP.EQ.U32.AND P0, PT, R0, R2, PT ;  /* 0x000000020000720c */ /* 0x008fcc0003f02070 */
[----:B------:R-:W2:Y:S07]  /*28ad0*/  POPC R2, UR4 ;  /* 0x0000000400027d09 */ /* 0x000eae0008000000 */
[----:B--2---:R-:W2:Y:S04]  /*28ae0*/  @P0 ATOMG.E.ADD.STRONG.GPU PT, R2, desc[UR60][R4.64], R2 ;  /* 0x00000002040209a8 */ /* 0x004ea800081ee1fc */
[----:B--2---:R2:W3:Y:S02]  /*28af0*/  SHFL.IDX PT, R2, R2, R0, 0x1f ;  /* 0x00001f0002027589 */ /* 0x0044e400000e0000 */
[----:B--2---:R-:W2:Y:S02]  /*28b00*/  S2R R0, SR_LTMASK ;  /* 0x0000000000007919 */ /* 0x004ea40000003900 */
[----:B--2---:R-:W-:-:S06]  /*28b10*/  LOP3.LUT R0, R0, UR4, RZ, 0xc0, !PT ;  /* 0x0000000400007c12 */ /* 0x004fcc000f8ec0ff */
[----:B------:R-:W3:Y:S02]  /*28b20*/  POPC R0, R0 ;  /* 0x0000000000007309 */ /* 0x000ee40000000000 */
[----:B---3--:R-:W-:-:S07]  /*28b30*/  IADD3 R16, R2, UR36, R0 ;  /* 0x0000002402107c10 */ /* 0x008fce000fffe000 */
.L_x_2201:
[----:B------:R-:W-:Y:S05]  /*28b40*/  BSYNC B0 ;  /* 0x0000000000007941 */ /* 0x000fea0003800000 */
.L_x_2200:
        /* <DEDUP_REMOVED lines=8> */
[----:B---3--:R-:W-:Y:S01]  /*28bd0*/  IMAD R0, R0, 0x8, R3 ;  /* 0x0000000800007824 */ /* 0x008fe200078e0203 */
[----:B----4-:R-:W-:-:S04]  /*28be0*/  SHF.L.U32 R2, R2, 0x1f, RZ ;  /* 0x0000001f02027819 */ /* 0x010fc800000006ff */
[----:B------:R-:W3:Y:S02]  /*28bf0*/  SYNCS.PHASECHK.TRANS64.TRYWAIT P0, [R0+URZ+0x30860], R2 ;  /* 0x03086002000075a7 */ /* 0x000ee4000800017f */
[----:B---3--:R-:W-:Y:S05]  /*28c00*/  @!P0 BRA `(.L_x_2205) ;  /* 0x0000003800e08947 */ /* 0x008fea0003800000 */
.L_x_2332:
[----:B------:R-:W-:Y:S05]  /*28c10*/  BSYNC B1 ;  /* 0x0000000000017941 */ /* 0x000fea0003800000 */
.L_x_2204:
[----:B------:R-:W4:Y:S01]  /*28c20*/  LDL R3, [R1+0x40] ;  /* 0x0000400001037983 */ /* 0x000f220000100800 */
[----:B------:R-:W0:Y:S02]  /*28c30*/  S2R R4, SR_TID.X ;  /* 0x0000000000047919 */ /* 0x000e240000002100 */
[----:B0-----:R-:W-:-:S04]  /*28c40*/  LOP3.LUT R4, R4, 0x7f, RZ, 0xc0, !PT ;  /* 0x0000007f04047812 */ /* 0x001fc800078ec0ff */
[----:B------:R-:W-:-:S13]  /*28c50*/  ISETP.NE.AND P0, PT, R4, RZ, PT ;  /* 0x000000ff0400720c */ /* 0x000fda0003f05270 */
[----:B---3--:R-:W-:-:S04]  /*28c60*/  @!P0 IMAD.MOV.U32 R2, RZ, RZ, 0x8000 ;  /* 0x00008000ff028424 */ /* 0x008fc800078e00ff */
[----:B------:R4:W-:Y:S02]  /*28c70*/  @!P0 SYNCS.ARRIVE.TRANS64 RZ, [R0+URZ+0x30850], R2 ;  /* 0x0308500200ff89a7 */ /* 0x0009e4000800003f */
[----:B----4-:R-:W-:-:S04]  /*28c80*/  PRMT R2, R3, 0x9910, RZ ;  /* 0x0000991003027816 */ /* 0x010fc800000000ff */
[----:B------:R-:W-:-:S13]  /*28c90*/  ISETP.NE.AND P0, PT, R2, 0x2, PT ;  /* 0x000000020200780c */ /* 0x000fda0003f05270 */
[----:B------:R-:W-:Y:S05]  /*28ca0*/  @P0 BRA `(.L_x_2206) ;  /* 0x0000000000040947 */ /* 0x000fea0003800000 */
[----:B------:R-:W-:Y:S01]  /*28cb0*/  BPT.TRAP 0x1 ;  /* 0x000000040000795c */ /* 0x000fe20000300000 */
.L_x_2206:
[----:B------:R-:W3:Y:S01]  /*28cc0*/  LDL R2, [R1+0x4] ;  /* 0x0000040001027983 */ /* 0x000ee20000100800 */
[----:B------:R-:W-:Y:S01]  /*28cd0*/  BSSY B1, `(.L_x_2207) ;  /* 0x0000004000017945 */ /* 0x000fe20003800000 */
[----:B---3--:R-:W-:-:S13]  /*28ce0*/  LOP3.LUT P0, RZ, R2, 0x8, RZ, 0xc0, !PT ;  /* 0x0000000802ff7812 */ /* 0x008fda000780c0ff */
[----:B------:R-:W-:Y:S05]  /*28cf0*/  @P0 BRA `(.L_x_2208) ;  /* 0x0000000000040947 */ /* 0x000fea0003800000 */
[----:B------:R-:W-:Y:S01]  /*28d00*/  BPT.TRAP 0x1 ;  /* 0x000000040000795c */ /* 0x000fe20000300000 */
.L_x_2208:
[----:B------:R-:W-:Y:S05]  /*28d10*/  BSYNC B1 ;  /* 0x0000000000017941 */ /* 0x000fea0003800000 */
.L_x_2207:
[----:B--2---:R-:W2:Y:S04]  /*28d20*/  LDL.LU R5, [R1+0x18] ;  /* 0x0000180001057983 */ /* 0x004ea80000300800 */
[----:B------:R-:W2:Y:S04]  /*28d30*/  LDL.LU R3, [R1+0xc] ;  /* 0x00000c0001037983 */ /* 0x000ea80000300800 */
[----:B------:R-:W3:Y:S04]  /*28d40*/  LDL R4, [R1] ;  /* 0x0000000001047983 */ /* 0x000ee80000100800 */
[----:B------:R-:W3:Y:S01]  /*28d50*/  LDL R2, [R1+0x8] ;  /* 0x0000080001027983 */ /* 0x000ee20000100800 */
[----:B------:R-:W-:Y:S01]  /*28d60*/  UIADD3 UR4, UP0, UR38, 0x470, URZ ;  /* 0x0000047026047890 */ /* 0x000fe2000ff1e03f */
[----:B------:R-:W-:Y:S01]  /*28d70*/  PLOP3.LUT P0, PT, PT, PT, PT, 0x80, 0x0 ;  /* 0x000000000000781c */ /* 0x000fe20003f0f070 */
[----:B------:R-:W-:Y:S01]  /*28d80*/  VIADD R0, R0, 0x30850 ;  /* 0x0003085000007836 */ /* 0x000fe20000000000 */
[----:B------:R-:W-:Y:S01]  /*28d90*/  UMOV UR6, 0x0 ;  /* 0x0000000000067882 */ /* 0x000fe20000000000 */
[----:B------:R-:W-:Y:S01]  /*28da0*/  UIADD3.X UR5, URZ, UR39, URZ, UP0, !UPT ;  /* 0x000000273f057290 */ /* 0x000fe200087fe43f */
[----:B------:R-:W-:Y:S01]  /*28db0*/  UMOV UR7, 0x14f00000 ;  /* 0x14f0000000077882 */ /* 0x000fe20000000000 */
[----:B------:R-:W-:Y:S01]  /*28dc0*/  UMOV UR10, URZ ;  /* 0x0000003f000a7c82 */ /* 0x000fe20008000000 */
[----:B--2---:R-:W-:-:S02]  /*28dd0*/  IMAD R3, R3, 0x40, R5 ;  /* 0x0000004003037824 */ /* 0x004fc400078e0205 */
[----:B---3--:R-:W-:-:S05]  /*28de0*/  IMAD R2, R2, 0x8000, R4 ;  /* 0x0000800002027824 */ /* 0x008fca00078e0204 */
[----:B------:R-:W-:-:S07]  /*28df0*/  IADD3 R4, R2, 0x400, RZ ;  /* 0x0000040002047810 */ /* 0x000fce0007ffe0ff */
.L_x_2209:
        /* <DEDUP_REMOVED lines=15> */
.L_x_2210:
        /* <DEDUP_REMOVED lines=15> */
.L_x_2211:
        /* <DEDUP_REMOVED lines=15> */
.L_x_2212:
        /* <DEDUP_REMOVED lines=10> */
.L_x_2203:
[----:B------:R-:W-:Y:S05]  /*29170*/  BSYNC B0 ;  /* 0x0000000000007941 */ /* 0x000fea0003800000 */
.L_x_2202:
[----:B--2---:R-:W2:Y:S04]  /*29180*/  LDL.LU R5, [R1+0x8] ;  /* 0x0000080001057983 */ /* 0x004ea80000300800 */
        /* <DEDUP_REMOVED lines=8> */
.L_x_2115:
[----:B------:R-:W-:Y:S05]  /*29210*/  BSYNC B7 ;  /* 0x0000000000077941 */ /* 0x000fea0003800000 */
.L_x_2113:
[----:B01----:R-:W3:Y:S02]  /*29220*/  LDL R7, [R1+0x4] ;  /* 0x0000040001077983 */ /* 0x003ee40000100800 */
[----:B---3--:R-:W-:-:S13]  /*29230*/  LOP3.LUT P0, RZ, R7, 0x10, RZ, 0xc0, !PT ;  /* 0x0000001007ff7812 */ /* 0x008fda000780c0ff */
[----:B------:R-:W-:Y:S05]  /*29240*/  @!P0 BRA `(.L_x_2213) ;  /* 0x0000000000288947 */ /* 0x000fea0003800000 */
[----:B------:R-:W-:Y:S05]  /*29250*/  WARPSYNC.ALL ;  /* 0x0000000000007948 */ /* 0x000fea0003800000 */
[----:B------:R-:W0:Y:S08]  /*29260*/  S2UR UR5, SR_CgaCtaId ;  /* 0x00000000000579c3 */ /* 0x000e300000008800 */
[----:B------:R-:W-:Y:S06]  /*29270*/  BAR.SYNC.DEFER_BLOCKING 0x5, 0x180 ;  /* 0x0146000000007b1d */ /* 0x000fec0000010000 */
[----:B------:R-:W-:-:S02]  /*29280*/  UMOV UR4, 0x400 ;  /* 0x0000040000047882 */ /* 0x000fc40000000000 */
[----:B0-----:R-:W-:-:S06]  /*29290*/  ULEA UR4, UR5, UR4, 0x18 ;  /* 0x0000000405047291 */ /* 0x001fcc000f8ec03f */
[----:B--2---:R-:W-:-:S05]  /*292a0*/  IMAD.U32 R0, RZ, RZ, UR4 ;  /* 0x00000004ff007e24 */ /* 0x004fca000f8e00ff */
[----:B------:R0:W1:Y:S04]  /*292b0*/  LDS.128 R16, [R0+0x308d0] ;  /* 0x0308d00000107984 */ /* 0x0000680000000c00 */
[----:B------:R0:W-:Y:S01]  /*292c0*/  STL [R1], R0 ;  /* 0x0000000001007387 */ /* 0x0001e20000100800 */
[----:B------:R-:W-:Y:S06]  /*292d0*/  BAR.ARV 0x4, 0x180 ;  /* 0x0106000000007b1d */ /* 0x000fec0000002000 */
[----:B------:R-:W-:Y:S05]  /*292e0*/  BRA `(.L_x_2214) ;  /* 0x0000000800d87947 */ /* 0x000fea0003800000 */
.L_x_2213:
[----:B------:R-:W3:Y:S01]  /*292f0*/  LDL R6, [R1+0x2c] ;  /* 0x00002c0001067983 */ /* 0x000ee20000100800 */
[----:B------:R-:W-:Y:S01]  /*29300*/  UMOV UR4, 0xffffffff ;  /* 0xffffffff00047882 */ /* 0x000fe20000000000 */
[----:B---3--:R-:W-:Y:S02]  /*29310*/  ISETP.NE.AND P5, PT, R6, 0x1f, PT ;  /* 0x0000001f0600780c */ /* 0x008fe40003fa5270 */
[----:B------:R-:W-:Y:S11]  /*29320*/  BRA.DIV UR4, `(.L_x_2215) ;  /* 0x00000036042c7947 */ /* 0x000ff6000b800000 */
[----:B--2---:R-:W-:Y:S01]  /*29330*/  IADD3 R0, R19, R6, RZ ;  /* 0x0000000613007210 */ /* 0x004fe20007ffe0ff */
[----:B------:R-:W-:Y:S01]  /*29340*/  ULDC UR4, c[0x0][0xc3c] ;  /* 0x00030f0000047ab9 */ /* 0x000fe20000000800 */
[----:B------:R-:W-:Y:S02]  /*29350*/  LOP3.LUT P4, RZ, R7, 0x1, RZ, 0xc0, !PT ;  /* 0x0000000107ff7812 */ /* 0x000fe4000788c0ff */
[----:B------:R-:W-:-:S13]  /*29360*/  ISETP.GE.OR P0, PT, R0, UR4, !P5 ;  /* 0x0000000400007c0c */ /* 0x000fda000ef06670 */
[----:B------:R-:W0:Y:S02]  /*29370*/  @!P0 LDC.64 R2, c[0x0][0xc80] ;  /* 0x00032000ff028b82 */ /* 0x000e240000000a00 */
[----:B0-----:R-:W-:-:S06]  /*29380*/  @!P0 IMAD.WIDE R2, R0, 0x4, R2 ;  /* 0x0000000400028825 */ /* 0x001fcc00078e0202 */
[----:B------:R0:W2:Y:S01]  /*29390*/  @!P0 LDG.E R3, desc[UR60][R2.64] ;  /* 0x0000003c02038981 */ /* 0x0000a2000c1e1900 */
[C---:B------:R-:W-:Y:S02]  /*293a0*/  ISETP.GE.U32.AND P1, PT, R6.reuse, 0x4, PT ;  /* 0x000000040600780c */ /* 0x040fe40003f26070 */
[C---:B------:R-:W-:Y:S01]  /*293b0*/  ISETP.GE.U32.AND P2, PT, R6.reuse, 0x8, PT ;  /* 0x000000080600780c */ /* 0x040fe20003f46070 */
[----:B------:R-:W-:Y:S01]  /*293c0*/  SHFL.IDX PT, R0, R16, RZ, 0x1f ;  /* 0x00001fff10007589 */ /* 0x000fe200000e0000 */
[----:B------:R-:W-:-:S03]  /*293d0*/  ISETP.GE.U32.AND P3, PT, R6, 0x10, PT ;  /* 0x000000100600780c */ /* 0x000fc60003f66070 */
[----:B------:R-:W-:Y:S01]  /*293e0*/  SHFL.IDX PT, R5, R16, 0x1, 0x1f ;  /* 0x00201f0010057f89 */ /* 0x000fe200000e0000 */
[----:B0-----:R-:W-:Y:S02]  /*293f0*/  IMAD.MOV.U32 R2, RZ, RZ, RZ ;  /* 0x000000ffff027224 */ /* 0x001fe400078e00ff */
[----:B--2---:R-:W-:Y:S01]  /*29400*/  @!P0 IMAD.MOV.U32 R2, RZ, RZ, R3 ;  /* 0x000000ffff028224 */ /* 0x004fe200078e0003 */
[----:B------:R-:W-:-:S04]  /*29410*/  ISETP.GE.U32.AND P0, PT, R6, 0x2, PT ;  /* 0x000000020600780c */ /* 0x000fc80003f06070 */
        /* <DEDUP_REMOVED lines=15> */
[----:B------:R0:W1:Y:S02]  /*29510*/  SHFL.IDX PT, R16, R3, 0x1f, 0x1f ;  /* 0x03e01f0003107f89 */ /* 0x00006400000e0000 */
.L_x_2342:
[----:B------:R-:W-:Y:S02]  /*29520*/  ULDC UR4, c[0x0][0xc38] ;  /* 0x00030e0000047ab9 */ /* 0x000fe40000000800 */
[----:B------:R-:W-:-:S04]  /*29530*/  IMAD.U32 R4, RZ, RZ, UR4 ;  /* 0x00000004ff047e24 */ /* 0x000fc8000f8e00ff */
[----:B-1----:R-:W-:-:S04]  /*29540*/  IMAD R16, R16, R4, RZ ;  /* 0x0000000410107224 */ /* 0x002fc800078e02ff */
[----:B------:R-:W-:-:S05]  /*29550*/  IMAD.IADD R5, R5, 0x1, R16 ;  /* 0x0000000105057824 */ /* 0x000fca00078e0210 */
[----:B------:R-:W-:-:S13]  /*29560*/  ISETP.GT.AND P4, PT, R5, R0, PT ;  /* 0x000000000500720c */ /* 0x000fda0003f84270 */
[----:B------:R-:W-:Y:S05]  /*29570*/  @P4 BRA `(.L_x_2216) ;  /* 0x0000000000a04947 */ /* 0x000fea0003800000 */
.L_x_2221:
[----:B------:R-:W1:Y:S01]  /*29580*/  LDC R2, c[0x0][0xc3c] ;  /* 0x00030f00ff027b82 */ /* 0x000e620000000800 */
[----:B------:R-:W-:-:S05]  /*29590*/  VIADD R19, R19, 0x1f ;  /* 0x0000001f13137836 */ /* 0x000fca0000000000 */
[----:B-1----:R-:W-:-:S13]  /*295a0*/  ISETP.GE.AND P4, PT, R19, R2, PT ;  /* 0x000000021300720c */ /* 0x002fda0003f86270 */
[----:B------:R-:W-:Y:S05]  /*295b0*/  @P4 BRA `(.L_x_2217) ;  /* 0x0000000400dc4947 */ /* 0x000fea0003800000 */
[----:B0-----:R-:W2:Y:S01]  /*295c0*/  LDL R3, [R1+0x2c] ;  /* 0x00002c0001037983 */ /* 0x001ea20000100800 */
[----:B------:R-:W-:Y:S01]  /*295d0*/  BSSY B0, `(.L_x_2218) ;  /* 0x0000008000007945 */ /* 0x000fe20003800000 */
[----:B--2---:R-:W-:-:S05]  /*295e0*/  IMAD.IADD R4, R19, 0x1, R3 ;  /* 0x0000000113047824 */ /* 0x004fca00078e0203 */
[----:B------:R-:W-:Y:S02]  /*295f0*/  ISETP.GE.OR P4, PT, R4, R2, !P5 ;  /* 0x000000020400720c */ /* 0x000fe40006f86670 */
[----:B------:R-:W-:-:S11]  /*29600*/  MOV R2, RZ ;  /* 0x000000ff00027202 */ /* 0x000fd60000000f00 */
[----:B------:R-:W-:Y:S05]  /*29610*/  @P4 BRA `(.L_x_2219) ;  /* 0x00000000000c4947 */ /* 0x000fea0003800000 */
[----:B------:R-:W0:Y:S02]  /*29620*/  LDC.64 R2, c[0x0][0xc80] ;  /* 0x00032000ff027b82 */ /* 0x000e240000000a00 */
[----:B0-----:R-:W-:-:S06]  /*29630*/  IMAD.WIDE R2, R4, 0x4, R2 ;  /* 0x0000000404027825 */ /* 0x001fcc00078e0202 */
[----:B------:R0:W5:Y:S02]  /*29640*/  LDG.E R2, desc[UR60][R2.64] ;  /* 0x0000003c02027981 */ /* 0x000164000c1e1900 */
.L_x_2219:
[----:B------:R-:W-:Y:S05]  /*29650*/  BSYNC B0 ;  /* 0x0000000000007941 */ /* 0x000fea0003800000 */
.L_x_2218:
[----:B------:R-:W-:-:S03]  /*29660*/  UMOV UR4, 0xffffffff ;  /* 0xffffffff00047882 */ /* 0x000fc60000000000 */
[----:B------:R-:W-:Y:S05]  /*29670*/  BRA.DIV UR4, `(.L_x_2220) ;  /* 0x0000003604947947 */ /* 0x000fea000b800000 */
[----:B------:R-:W2:Y:S04]  /*29680*/  LDL R4, [R1+0x4] ;  /* 0x0000040001047983 */ /* 0x000ea80000100800 */
[----:B0----5:R-:W0:Y:S01]  /*29690*/  SHFL.UP PT, R3, R2, 0x1, RZ ;  /* 0x0420000002037989 */ /* 0x021e2200000e00ff */
[----:B--2---:R-:W-:-:S04]  /*296a0*/  LOP3.LUT P4, RZ, R4, 0x1, RZ, 0xc0, !PT ;  /* 0x0000000104ff7812 */ /* 0x004fc8000788c0ff */
        /* <DEDUP_REMOVED lines=14> */
[----:B------:R0:W1:Y:S02]  /*29790*/  SHFL.IDX PT, R16, R3, 0x1f, 0x1f ;  /* 0x03e01f0003107f89 */ /* 0x00006400000e0000 */
.L_x_2350:
[----:B------:R-:W-:Y:S02]  /*297a0*/  ULDC UR4, c[0x0][0xc38] ;  /* 0x00030e0000047ab9 */ /* 0x000fe40000000800 */
[----:B------:R-:W-:-:S05]  /*297b0*/  MOV R4, UR4 ;  /* 0x0000000400047c02 */ /* 0x000fca0008000f00 */
[----:B-1----:R-:W-:-:S04]  /*297c0*/  IMAD R16, R16, R4, RZ ;  /* 0x0000000410107224 */ /* 0x002fc800078e02ff */
[----:B------:R-:W-:-:S05]  /*297d0*/  IMAD.IADD R5, R16, 0x1, R5 ;  /* 0x0000000110057824 */ /* 0x000fca00078e0205 */
[----:B------:R-:W-:-:S13]  /*297e0*/  ISETP.GT.AND P4, PT, R5, R0, PT ;  /* 0x000000000500720c */ /* 0x000fda0003f84270 */
[----:B------:R-:W-:Y:S05]  /*297f0*/  @!P4 BRA `(.L_x_2221) ;  /* 0xfffffffc0060c947 */ /* 0x000fea000383ffff */
.L_x_2216:
[----:B------:R-:W-:Y:S01]  /*29800*/  IMAD.IADD R16, R5, 0x1, -R16 ;  /* 0x0000000105107824 */ /* 0x000fe200078e0a10 */
[----:B------:R-:W-:-:S03]  /*29810*/  UMOV UR4, 0xffffffff ;  /* 0xffffffff00047882 */ /* 0x000fc60000000000 */
[----:B------:R-:W-:-:S05]  /*29820*/  IMAD R5, R3, R4, R16 ;  /* 0x0000000403057224 */ /* 0x000fca00078e0210 */
[----:B------:R-:W-:Y:S01]  /*29830*/  ISETP.GT.AND P6, PT, R5, R0, PT ;  /* 0x000000000500720c */ /* 0x000fe20003fc4270 */
[----:B------:R-:W-:-:S12]  /*29840*/  BRA.DIV UR4, `(.L_x_2222) ;  /* 0x0000003a04007947 */ /* 0x000fd8000b800000 */
[----:B------:R-:W-:-:S04]  /*29850*/  VOTE.ANY R5, PT, !P6 ;  /* 0x0000000000057806 */ /* 0x000fc800070e0100 */
[----:B------:R-:W1:Y:S02]  /*29860*/  POPC R6, R5 ;  /* 0x0000000500067309 */ /* 0x000e640000000000 */
[----:B-1----:R1:W2:Y:S02]  /*29870*/  SHFL.IDX PT, R17, R2, R6, 0x1f ;  /* 0x00001f0602117589 */ /* 0x0022a400000e0000 */
.L_x_2354:
[----:B------:R-:W-:Y:S01]  /*29880*/  ISETP.NE.AND P0, PT, R5, RZ, PT ;  /* 0x000000ff0500720c */ /* 0x000fe20003f05270 */
[----:B------:R-:W-:-:S12]  /*29890*/  IMAD.MOV.U32 R7, RZ, RZ, RZ ;  /* 0x000000ffff077224 */ /* 0x000fd800078e00ff */
[----:B------:R-:W-:Y:S05]  /*298a0*/  @!P0 BRA `(.L_x_2223) ;  /* 0x0000000000148947 */ /* 0x000fea0003800000 */
[----:B------:R-:W-:Y:S01]  /*298b0*/  UMOV UR4, 0xffffffff ;  /* 0xffffffff00047882 */ /* 0x000fe20000000000 */
[----:B------:R-:W-:Y:S02]  /*298c0*/  VIADD R12, R6, 0xffffffff ;  /* 0xffffffff060c7836 */ /* 0x000fe40000000000 */
[----:B------:R-:W-:Y:S05]  /*298d0*/  BRA.DIV UR4, `(.L_x_2224) ;  /* 0x0000003a04247947 */ /* 0x000fea000b800000 */
[----:B0-----:R0:W3:Y:S02]  /*298e0*/  SHFL.IDX PT, R3, R3, R12, 0x1f ;  /* 0x00001f0c03037589 */ /* 0x0010e400000e0000 */
.L_x_2357:
[----:B---3--:R-:W-:-:S07]  /*298f0*/  IMAD.MOV.U32 R7, RZ, RZ, R3 ;  /* 0x000000ffff077224 */ /* 0x008fce00078e0003 */
.L_x_2223:
[----:B01----:R-:W0:Y:S01]  /*29900*/  LDC.64 R2, c[0x0][0xc90] ;  /* 0x00032400ff027b82 */ /* 0x003e220000000a00 */
[----:B------:R-:W-:-:S05]  /*29910*/  IADD3 R19, R6, R19, RZ ;  /* 0x0000001306137210 */ /* 0x000fca0007ffe0ff */
[----:B0-----:R-:W-:-:S05]  /*29920*/  IMAD.WIDE R2, R19, 0x4, R2 ;  /* 0x0000000413027825 */ /* 0x001fca00078e0202 */
[----:B------:R-:W2:Y:S01]  /*29930*/  LDG.E R6, desc[UR60][R2.64] ;  /* 0x0000003c02067981 */ /* 0x000ea2000c1e1900 */
[----:B------:R-:W-:-:S04]  /*29940*/  IMAD R16, R7, R4, R16 ;  /* 0x0000000407107224 */ /* 0x000fc800078e0210 */
[----:B------:R-:W-:Y:S02]  /*29950*/  IMAD.IADD R0, R0, 0x1, -R16 ;  /* 0x0000000100007824 */ /* 0x000fe400078e0a10 */
[----:B--2---:R-:W-:-:S05]  /*29960*/  IMAD R5, R17, R6, RZ ;  /* 0x0000000611057224 */ /* 0x004fca00078e02ff */
[----:B-----5:R-:W-:-:S04]  /*29970*/  IABS R8, R5 ;  /* 0x0000000500087213 */ /* 0x020fc80000000000 */
        /* <DEDUP_REMOVED lines=14> */
[-C--:B------:R-:W-:Y:S01]  /*29a60*/  @!P2 IADD3 R2, R2, -R8.reuse, RZ ;  /* 0x800000080202a210 */ /* 0x080fe20007ffe0ff */
[----:B------:R-:W-:Y:S01]  /*29a70*/  @!P2 VIADD R9, R9, 0x1 ;  /* 0x000000010909a836 */ /* 0x000fe20000000000 */
[----:B------:R-:W-:Y:S02]  /*29a80*/  ISETP.NE.AND P2, PT, R5, RZ, PT ;  /* 0x000000ff0500720c */ /* 0x000fe40003f45270 */
[----:B------:R-:W-:Y:S02]  /*29a90*/  ISETP.GE.U32.AND P0, PT, R2, R8, PT ;  /* 0x000000080200720c */ /* 0x000fe40003f06070 */
[----:B------:R-:W-:-:S04]  /*29aa0*/  LOP3.LUT R2, R0, R5, RZ, 0x3c, !PT ;  /* 0x0000000500027212 */ /* 0x000fc800078e3cff */
[----:B------:R-:W-:-:S07]  /*29ab0*/  ISETP.GE.AND P1, PT, R2, RZ, PT ;  /* 0x000000ff0200720c */ /* 0x000fce0003f26270 */
        /* <DEDUP_REMOVED lines=24> */
[----:B------:R-:W-:Y:S01]  /*29c40*/  @!P2 IMAD.IADD R3, R3, 0x1, -R6 ;  /* 0x000000010303a824 */ /* 0x000fe200078e0a06 */
[----:B------:R-:W-:Y:S02]  /*29c50*/  @!P2 IADD3 R2, R2, 0x1, RZ ;  /* 0x000000010202a810 */ /* 0x000fe40007ffe0ff */
        /* <DEDUP_REMOVED lines=13> */
.L_x_2217:
[----:B------:R-:W-:Y:S01]  /*29d30*/  UMOV UR4, URZ ;  /* 0x0000003f00047c82 */ /* 0x000fe20008000000 */
[----:B------:R-:W-:Y:S01]  /*29d40*/  UMOV UR5, URZ ;  /* 0x0000003f00057c82 */ /* 0x000fe20008000000 */
[----:B------:R-:W-:Y:S01]  /*29d50*/  ULDC UR6, c[0x0][0xc3c] ;  /* 0x00030f0000067ab9 */ /* 0x000fe20000000800 */
[----:B------:R-:W-:Y:S01]  /*29d60*/  MOV R16, R0 ;  /* 0x0000000000107202 */ /* 0x000fe20000000f00 */
[----:B------:R-:W-:Y:S02]  /*29d70*/  IMAD.U32 R17, RZ, RZ, UR4 ;  /* 0x00000004ff117e24 */ /* 0x000fe4000f8e00ff */
[----:B------:R-:W-:Y:S02]  /*29d80*/  IMAD.U32 R18, RZ, RZ, UR5 ;  /* 0x00000005ff127e24 */ /* 0x000fe4000f8e00ff */
[----:B------:R-:W-:-:S07]  /*29d90*/  IMAD.U32 R19, RZ, RZ, UR6 ;  /* 0x00000006ff137e24 */ /* 0x000fce000f8e00ff */
.L_x_2225:
[----:B------:R-:W2:Y:S04]  /*29da0*/  LDL R0, [R1+0x2c] ;  /* 0x00002c0001007983 */ /* 0x000ea80000100800 */
[----:B0-----:R3:W4:Y:S01]  /*29db0*/  LDL R3, [R1] ;  /* 0x0000000001037983 */ /* 0x0017220000100800 */
[----:B------:R-:W-:Y:S05]  /*29dc0*/  WARPSYNC.ALL ;  /* 0x0000000000007948 */ /* 0x000fea0003800000 */
[----:B------:R-:W-:Y:S01]  /*29dd0*/  BAR.SYNC.DEFER_BLOCKING 0x4, 0x180 ;  /* 0x0106000000007b1d */ /* 0x000fe20000010000 */
[----:B--2---:R-:W-:-:S13]  /*29de0*/  ISETP.NE.AND P0, PT, R0, RZ, PT ;  /* 0x000000ff0000720c */ /* 0x004fda0003f05270 */
[----:B------:R-:W4:Y:S01]  /*29df0*/  @!P0 S2R R0, SR_CgaCtaId ;  /* 0x0000000000008919 */ /* 0x000f220000008800 */
[----:B------:R-:W-:-:S04]  /*29e00*/  @!P0 MOV R2, 0x400 ;  /* 0x0000040000028802 */ /* 0x000fc80000000f00 */
[----:B----4-:R-:W-:-:S05]  /*29e10*/  @!P0 LEA R3, R0, R2, 0x18 ;  /* 0x0000000200038211 */ /* 0x010fca00078ec0ff */
[----:B------:R3:W-:Y:S04]  /*29e20*/  @!P0 STS.128 [R3+0x308d0], R16 ;  /* 0x0308d01003008388 */ /* 0x0007e80000000c00 */
[----:B------:R3:W-:Y:S01]  /*29e30*/  @!P0 STL [R1], R3 ;  /* 0x0000000301008387 */ /* 0x0007e20000100800 */
[----:B------:R-:W-:Y:S06]  /*29e40*/  BAR.ARV 0x5, 0x180 ;  /* 0x0146000000007b1d */ /* 0x000fec0000002000 */
.L_x_2214:
[----:B------:R-:W-:Y:S02]  /*29e50*/  ULDC UR4, c[0x0][0xc3c] ;  /* 0x00030f0000047ab9 */ /* 0x000fe40000000800 */
[----:B-1----:R-:W-:-:S13]  /*29e60*/  ISETP.GE.AND P0, PT, R19, UR4, PT ;  /* 0x0000000413007c0c */ /* 0x002fda000bf06270 */
[----:B------:R-:W-:Y:S05]  /*29e70*/  @!P0 BRA `(.L_x_2226) ;  /* 0xffffff7c007c8947 */ /* 0x000fea000383ffff */
[----:B------:R-:W-:Y:S05]  /*29e80*/  BSYNC B8 ;  /* 0x0000000000087941 */ /* 0x000fea0003800000 */
.L_x_2049:
[----:B0-----:R-:W2:Y:S01]  /*29e90*/  LDL.LU R0, [R1+0x54] ;  /* 0x0000540001007983 */ /* 0x001ea20000300800 */
[----:B------:R-:W-:Y:S01]  /*29ea0*/  BSSY B0, `(.L_x_2227) ;  /* 0x000000b000007945 */ /* 0x000fe20003800000 */
[----:B------:R-:W0:Y:S01]  /*29eb0*/  S2R R5, SR_CgaCtaId ;  /* 0x0000000000057919 */ /* 0x000e220000008800 */
[----:B--2---:R-:W-:-:S05]  /*29ec0*/  VIADD R0, R0, 0x1 ;  /* 0x0000000100007836 */ /* 0x004fca0000000000 */
[----:B------:R-:W-:-:S04]  /*29ed0*/  LEA.HI R2, R0, R0, RZ, 0x1 ;  /* 0x0000000000027211 */ /* 0x000fc800078f08ff */
[----:B---3--:R-:W-:-:S05]  /*29ee0*/  LOP3.LUT R3, R2, 0xfffffffe, RZ, 0xc0, !PT ;  /* 0xfffffffe02037812 */ /* 0x008fca00078ec0ff */
[----:B------:R-:W-:Y:S01]  /*29ef0*/  IMAD.IADD R3, R0, 0x1, -R3 ;  /* 0x0000000100037824 */ /* 0x000fe200078e0a03 */
[----:B------:R-:W-:-:S04]  /*29f00*/  MOV R0, 0x400 ;  /* 0x0000040000007802 */ /* 0x000fc80000000f00 */
[----:B0-----:R-:W-:Y:S02]  /*29f10*/  LEA R0, R5, R0, 0x18 ;  /* 0x0000000005007211 */ /* 0x001fe400078ec0ff */
[----:B------:R-:W-:-:S04]  /*29f20*/  SHF.L.U32 R3, R3, 0x1f, RZ ;  /* 0x0000001f03037819 */ /* 0x000fc800000006ff */
[----:B------:R-:W0:Y:S02]  /*29f30*/  SYNCS.PHASECHK.TRANS64.TRYWAIT P0, [R0+URZ+0x30820], R3 ;  /* 0x03082003000075a7 */ /* 0x000e24000800017f */
[----:B0-----:R-:W-:Y:S05]  /*29f40*/  @!P0 BRA `(.L_x_2228) ;  /* 0x0000003000b08947 */ /* 0x001fea0003800000 */
.L_x_2358:
[----:B------:R-:W-:Y:S05]  /*29f50*/  BSYNC B0 ;  /* 0x0000000000007941 */ /* 0x000fea0003800000 */
.L_x_2227:
[----:B------:R-:W-:-:S03]  /*29f60*/  UMOV UR4, 0xffffffff ;  /* 0xffffffff00047882 */ /* 0x000fc60000000000 */
[----:B------:R-:W-:Y:S05]  /*29f70*/  BRA.DIV UR4, `(.L_x_2229) ;  /* 0x0000003204b87947 */ /* 0x000fea000b800000 */
[----:B------:R-:W1:Y:S02]  /*29f80*/  S2R R2, SR_TID.X ;  /* 0x0000000000027919 */ /* 0x000e640000002100 */
[----:B-1----:R-:W-:-:S04]  /*29f90*/  SHF.R.U32.HI R2, RZ, 0x5, R2 ;  /* 0x00000005ff027819 */ /* 0x002fc80000011602 */
[----:B------:R-:W-:-:S05]  /*29fa0*/  LOP3.LUT R2, R2, 0x3, RZ, 0xc0, !PT ;  /* 0x0000000302027812 */ /* 0x000fca00078ec0ff */
[----:B------:R1:W2:Y:S02]  /*29fb0*/  SHFL.IDX PT, R14, R2, RZ, 0x1f ;  /* 0x00001fff020e7589 */ /* 0x0002a400000e0000 */
.L_x_2361:
[----:B--2---:R-:W-:-:S13]  /*29fc0*/  ISETP.NE.AND P0, PT, R14, RZ, PT ;  /* 0x000000ff0e00720c */ /* 0x004fda0003f05270 */
[----:B------:R-:W-:Y:S05]  /*29fd0*/  @P0 BRA `(.L_x_1750) ;  /* 0x0000000000940947 */ /* 0x000fea0003800000 */
[----:B------:R-:W-:-:S03]  /*29fe0*/  UMOV UR4, 0xffffffff ;  /* 0xffffffff00047882 */ /* 0x000fc60000000000 */
[----:B------:R-:W-:Y:S05]  /*29ff0*/  BRA.DIV UR4, `(.L_x_2230) ;  /* 0x0000003204cc7947 */ /* 0x000fea000b800000 */
[----:B------:R-:W-:-:S13]  /*2a000*/  ELECT P6, URZ, PT ;  /* 0x00000000003f782f */ /* 0x000fda00038c0000 */
.L_x_2364:
[----:B------:R-:W-:Y:S05]  /*2a010*/  @!P6 BRA `(.L_x_1750) ;  /* 0x000000000084e947 */ /* 0x000fea0003800000 */
[----:B-1----:R-:W2:Y:S02]  /*2a020*/  LDL.LU R2, [R1+0x50] ;  /* 0x0000500001027983 */ /* 0x002ea40000300800 */
[----:B--2---:R-:W-:-:S04]  /*2a030*/  LOP3.LUT R2, R2, 0x2, RZ, 0xfc, !PT ;  /* 0x0000000202027812 */ /* 0x004fc800078efcff */
[----:B------:R-:W-:-:S13]  /*2a040*/  ISETP.NE.AND P2, PT, R2, 0x3, PT ;  /* 0x000000030200780c */ /* 0x000fda0003f45270 */
[----:B------:R-:W-:Y:S05]  /*2a050*/  @!P2 BRA `(.L_x_2231) ;  /* 0x000000000004a947 */ /* 0x000fea0003800000 */
[----:B------:R-:W-:Y:S01]  /*2a060*/  BPT.TRAP 0x1 ;  /* 0x000000040000795c */ /* 0x000fe20000300000 */
.L_x_2231:
[----:B0-----:R-:W2:Y:S04]  /*2a070*/  LDL R3, [R1+0x8] ;  /* 0x0000080001037983 */ /* 0x001ea80000100800 */
[----:B------:R-:W3:Y:S01]  /*2a080*/  LDL.LU R7, [R1+0x14] ;  /* 0x0000140001077983 */ /* 0x000ee20000300800 */
[----:B------:R-:W-:-:S05]  /*2a090*/  IADD3 R2, R0, 0x30840, RZ ;  /* 0x0003084000027810 */ /* 0x000fca0007ffe0ff */
[C---:B--2---:R-:W-:Y:S02]  /*2a0a0*/  IMAD R6, R3.reuse, 0x8, R2 ;  /* 0x0000000803067824 */ /* 0x044fe400078e0202 */
[----:B------:R-:W-:Y:S01]  /*2a0b0*/  VIADD R3, R3, 0x1 ;  /* 0x0000000103037836 */ /* 0x000fe20000000000 */
[----:B---3--:R-:W-:-:S04]  /*2a0c0*/  SHF.L.U32 R5, R7, 0x1f, RZ ;  /* 0x0000001f07057819 */ /* 0x008fc800000006ff */
        /* <DEDUP_REMOVED lines=8> */
.L_x_2365:
[----:B------:R-:W1:Y:S02]  /*2a150*/  SYNCS.PHASECHK.TRANS64.TRYWAIT P0, [R7+URZ], R2 ;  /* 0x00000002070075a7 */ /* 0x000e64000800017f */
[----:B-1----:R-:W-:Y:S05]  /*2a160*/  @!P0 BRA `(.L_x_2233) ;  /* 0x0000003000a48947 */ /* 0x002fea0003800000 */
.L_x_2366:
[----:B------:R-:W-:Y:S05]  /*2a170*/  @!P2 BRA `(.L_x_2234) ;  /* 0x000000000004a947 */ /* 0x000fea0003800000 */
[----:B------:R-:W-:Y:S01]  /*2a180*/  BPT.TRAP 0x1 ;  /* 0x000000040000795c */ /* 0x000fe20000300000 */
.L_x_2234:
[----:B------:R-:W2:Y:S01]  /*2a190*/  LDL.LU R4, [R1+0x8] ;  /* 0x0000080001047983 */ /* 0x000ea20000300800 */
[----:B------:R-:W-:-:S04]  /*2a1a0*/  VIADD R0, R0, 0x30860 ;  /* 0x0003086000007836 */ /* 0x000fc80000000000 */
[----:B--2---:R-:W-:-:S04]  /*2a1b0*/  IMAD R4, R4, 0x8, R0 ;  /* 0x0000000804047824 */ /* 0x004fc800078e0200 */
[----:B------:R-:W2:Y:S02]  /*2a1c0*/  SYNCS.PHASECHK.TRANS64.TRYWAIT P0, [R4+URZ], R5 ;  /* 0x00000005040075a7 */ /* 0x000ea4000800017f */
[----:B--2---:R-:W-:Y:S05]  /*2a1d0*/  @!P0 BRA `(.L_x_2235) ;  /* 0x00000030009c8947 */ /* 0x004fea0003800000 */
.L_x_2367:
[----:B------:R-:W-:-:S07]  /*2a1e0*/  LEA R3, R3, R0, 0x3 ;  /* 0x0000000003037211 */ /* 0x000fce00078e18ff */
.L_x_2236:
[----:B---3--:R3:W4:Y:S02]  /*2a1f0*/  SYNCS.PHASECHK.TRANS64.TRYWAIT P0, [R3+URZ], R2 ;  /* 0x00000002030075a7 */ /* 0x008724000800017f */
[----:B----4-:R-:W-:Y:S05]  /*2a200*/  @!P0 NANOSLEEP.SYNCS 0x989680 ;  /* 0x009896800000895d */ /* 0x010fea0003900000 */
[----:B------:R-:W4:Y:S02]  /*2a210*/  @!P0 SYNCS.PHASECHK.TRANS64 P0, [R3+URZ], R2 ;  /* 0x00000002030085a7 */ /* 0x000f24000800007f */
[----:B----4-:R-:W-:Y:S05]  /*2a220*/  @!P0 BRA `(.L_x_2236) ;  /* 0xfffffffc00f08947 */ /* 0x010fea000383ffff */
.L_x_1750:
[----:B------:R-:W-:Y:S05]  /*2a230*/  BSYNC B9 ;  /* 0x0000000000097941 */ /* 0x000fea0003800000 */
.L_x_1747:
[----:B------:R-:W-:Y:S05]  /*2a240*/  EXIT ;  /* 0x000000000000794d */ /* 0x000fea0003800000 */
.L_x_1776:
[----:B0-----:R0:W1:Y:S02]  /*2a250*/  SYNCS.PHASECHK.TRANS64.TRYWAIT P5, [R99+URZ+0x30890], R107 ;  /* 0x0308906b630075a7 */ /* 0x00106400080a017f */
[----:B-1----:R-:W-:Y:S05]  /*2a260*/  @!P5 NANOSLEEP.SYNCS 0x989680 ;  /* 0x009896800000d95d */ /* 0x002fea0003900000 */
[----:B------:R-:W1:Y:S02]  /*2a270*/  @!P5 SYNCS.PHASECHK.TRANS64 P5, [R99+URZ+0x30890], R107 ;  /* 0x0308906b6300d5a7 */ /* 0x000e6400080a007f */
[----:B-1----:R-:W-:Y:S05]  /*2a280*/  @!P5 BRA `(.L_x_1776) ;  /* 0xfffffffc00f0d947 */ /* 0x002fea000383ffff */
[----:B------:R-:W-:Y:S05]  /*2a290*/  BRA `(.L_x_2237) ;  /* 0xfffffd9400207947 */ /* 0x000fea000383ffff */
.L_x_1814:
[----:B0-----:R0:W1:Y:S02]  /*2a2a0*/  SYNCS.PHASECHK.TRANS64.TRYWAIT P5, [R99+URZ+0x30890], R107 ;  /* 0x0308906b630075a7 */ /* 0x00106400080a017f */
[----:B-1----:R-:W-:Y:S05]  /*2a2b0*/  @!P5 NANOSLEEP.SYNCS 0x989680 ;  /* 0x009896800000d95d */ /* 0x002fea0003900000 */
[----:B------:R-:W1:Y:S02]  /*2a2c0*/  @!P5 SYNCS.PHASECHK.TRANS64 P5, [R99+URZ+0x30890], R107 ;  /* 0x0308906b6300d5a7 */ /* 0x000e6400080a007f */
[----:B-1----:R-:W-:Y:S05]  /*2a2d0*/  @!P5 BRA `(.L_x_1814) ;  /* 0xfffffffc00f0d947 */ /* 0x002fea000383ffff */
[----:B------:R-:W-:Y:S05]  /*2a2e0*/  BRA `(.L_x_2238) ;  /* 0xfffffdb4009c7947 */ /* 0x000fea000383ffff */
.L_x_1831:
[----:B0-----:R0:W1:Y:S02]  /*2a2f0*/  SYNCS.PHASECHK.TRANS64.TRYWAIT P0, [R99+URZ+0x30890], R107 ;  /* 0x0308906b630075a7 */ /* 0x001064000800017f */
[----:B-1----:R-:W-:Y:S05]  /*2a300*/  @!P0 NANOSLEEP.SYNCS 0x989680 ;  /* 0x009896800000895d */ /* 0x002fea0003900000 */
[----:B------:R-:W1:Y:S02]  /*2a310*/  @!P0 SYNCS.PHASECHK.TRANS64 P0, [R99+URZ+0x30890], R107 ;  /* 0x0308906b630085a7 */ /* 0x000e64000800007f */
[----:B-1----:R-:W-:Y:S05]  /*2a320*/  @!P0 BRA `(.L_x_1831) ;  /* 0xfffffffc00f08947 */ /* 0x002fea000383ffff */
[----:B------:R-:W-:Y:S05]  /*2a330*/  BRA `(.L_x_2239) ;  /* 0xfffffdd800087947 */ /* 0x000fea000383ffff */
.L_x_1837:
[----:B--2---:R2:W3:Y:S02]  /*2a340*/  SYNCS.PHASECHK.TRANS64.TRYWAIT P1, [R99+URZ+0x308b0], R107 ;  /* 0x0308b06b630075a7 */ /* 0x0044e4000802017f */
[----:B---3--:R-:W-:Y:S05]  /*2a350*/  @!P1 NANOSLEEP.SYNCS 0x989680 ;  /* 0x009896800000995d */ /* 0x008fea0003900000 */
[----:B------:R-:W3:Y:S02]  /*2a360*/  @!P1 SYNCS.PHASECHK.TRANS64 P1, [R99+URZ+0x308b0], R107 ;  /* 0x0308b06b630095a7 */ /* 0x000ee4000802007f */
[----:B---3--:R-:W-:Y:S05]  /*2a370*/  @!P1 BRA `(.L_x_1837) ;  /* 0xfffffffc00f09947 */ /* 0x008fea000383ffff */
[----:B------:R-:W-:Y:S05]  /*2a380*/  BRA `(.L_x_2240) ;  /* 0xfffffdd800d87947 */ /* 0x000fea000383ffff */
.L_x_1865:
[----:B------:R-:W-:Y:S01]  /*2a390*/  BSSY B1, `(.L_x_2241) ;  /* 0x0000008000017945 */ /* 0x000fe20003800000 */
[----:B------:R-:W-:Y:S02]  /*2a3a0*/  IMAD.MOV.U32 R13, RZ, RZ, R6 ;  /* 0x000000ffff0d7224 */ /* 0x000fe400078e0006 */
[----:B------:R-:W-:Y:S02]  /*2a3b0*/  IMAD.MOV.U32 R12, RZ, RZ, RZ ;  /* 0x000000ffff0c7224 */ /* 0x000fe400078e00ff */
[----:B------:R-:W-:Y:S02]  /*2a3c0*/  IMAD.MOV.U32 R11, RZ, RZ, 0x181f ;  /* 0x0000181fff0b7424 */ /* 0x000fe400078e00ff */
[----:B------:R-:W-:-:S07]  /*2a3d0*/  IMAD.MOV.U32 R15, RZ, RZ, -0x1 ;  /* 0xffffffffff0f7424 */ /* 0x000fce00078e00ff */
[----:B------:R-:W-:Y:S05]  /*2a3e0*/  WARPSYNC.COLLECTIVE R15, `(.L_x_2242) ;  /* 0x000000000f087348 */ /* 0x000fea0003c00000 */
[----:B------:R0:W1:Y:S02]  /*2a3f0*/  SHFL.IDX P6, R14, R13, R12, R11 ;  /* 0x0000000c0d0e7389 */ /* 0x00006400000c000b */
[----:B01----:R-:W-:Y:S01]  /*2a400*/  ENDCOLLECTIVE ;  /* 0x000000000000791b */ /* 0x003fe20003800000 */
.L_x_2242:
[----:B------:R-:W-:Y:S05]  /*2a410*/  BSYNC B1 ;  /* 0x0000000000017941 */ /* 0x000fea0003800000 */
.L_x_2241:
[----:B------:R-:W-:Y:S01]  /*2a420*/  MOV R13, R3 ;  /* 0x00000003000d7202 */ /* 0x000fe20000000f00 */
[----:B------:R-:W-:Y:S02]  /*2a430*/  IMAD.MOV.U32 R12, RZ, RZ, RZ ;  /* 0x000000ffff0c7224 */ /* 0x000fe400078e00ff */
[----:B------:R-:W-:Y:S02]  /*2a440*/  IMAD.MOV.U32 R11, RZ, RZ, 0x181f ;  /* 0x0000181fff0b7424 */ /* 0x000fe400078e00ff */
[----:B------:R-:W-:Y:S02]  /*2a450*/  IMAD.MOV.U32 R15, RZ, RZ, -0x1 ;  /* 0xffffffffff0f7424 */ /* 0x000fe400078e00ff */
[----:B------:R-:W-:-:S07]  /*2a460*/  IMAD.MOV.U32 R5, RZ, RZ, R14 ;  /* 0x000000ffff057224 */ /* 0x000fce00078e000e */
[----:B------:R-:W-:Y:S05]  /*2a470*/  WARPSYNC.COLLECTIVE R15, `(.L_x_2243) ;  /* 0x000000000f087348 */ /* 0x000fea0003c00000 */
[----:B------:R0:W1:Y:S02]  /*2a480*/  SHFL.IDX P6, R14, R13, R12, R11 ;  /* 0x0000000c0d0e7389 */ /* 0x00006400000c000b */
[----:B01----:R-:W-:Y:S01]  /*2a490*/  ENDCOLLECTIVE ;  /* 0x000000000000791b */ /* 0x003fe20003800000 */
.L_x_2243:
[----:B------:R-:W-:Y:S02]  /*2a4a0*/  IMAD.MOV.U32 R13, RZ, RZ, R7 ;  /* 0x000000ffff0d7224 */ /* 0x000fe400078e0007 */
[----:B------:R-:W-:-:S07]  /*2a4b0*/  IMAD.MOV.U32 R4, RZ, RZ, R14 ;  /* 0x000000ffff047224 */ /* 0x000fce00078e000e */
[----:B------:R-:W-:Y:S05]  /*2a4c0*/  WARPSYNC.COLLECTIVE R15, `(.L_x_2244) ;  /* 0x000000000f087348 */ /* 0x000fea0003c00000 */
[----:B------:R0:W1:Y:S02]  /*2a4d0*/  SHFL.IDX P6, R14, R13, R12, R11 ;  /* 0x0000000c0d0e7389 */ /* 0x00006400000c000b */
[----:B01----:R-:W-:Y:S01]  /*2a4e0*/  ENDCOLLECTIVE ;  /* 0x000000000000791b */ /* 0x003fe20003800000 */
.L_x_2244:
[----:B------:R-:W-:Y:S01]  /*2a4f0*/  IMAD.MOV.U32 R13, RZ, RZ, R0 ;  /* 0x000000ffff0d7224 */ /* 0x000fe200078e0000 */
[----:B------:R-:W-:-:S07]  /*2a500*/  MOV R9, R14 ;  /* 0x0000000e00097202 */ /* 0x000fce0000000f00 */
[----:B------:R-:W-:Y:S05]  /*2a510*/  WARPSYNC.COLLECTIVE R15, `(.L_x_2245) ;  /* 0x000000000f087348 */ /* 0x000fea0003c00000 */
[----:B------:R0:W1:Y:S02]  /*2a520*/  SHFL.IDX P6, R14, R13, R12, R11 ;  /* 0x0000000c0d0e7389 */ /* 0x00006400000c000b */
[----:B01----:R-:W-:Y:S01]  /*2a530*/  ENDCOLLECTIVE ;  /* 0x000000000000791b */ /* 0x003fe20003800000 */
.L_x_2245:
[----:B------:R-:W-:Y:S05]  /*2a540*/  BRA `(.L_x_2246) ;  /* 0xfffffdec00c07947 */ /* 0x000fea000383ffff */
.L_x_1868:
[----:B------:R-:W-:Y:S01]  /*2a550*/  BSSY B1, `(.L_x_2247) ;  /* 0x0000008000017945 */ /* 0x000fe20003800000 */
[----:B------:R-:W-:Y:S02]  /*2a560*/  IMAD.MOV.U32 R13, RZ, RZ, R6 ;  /* 0x000000ffff0d7224 */ /* 0x000fe400078e0006 */
[----:B------:R-:W-:Y:S02]  /*2a570*/  IMAD.MOV.U32 R12, RZ, RZ, 0x1 ;  /* 0x00000001ff0c7424 */ /* 0x000fe400078e00ff */
[----:B------:R-:W-:Y:S02]  /*2a580*/  IMAD.MOV.U32 R11, RZ, RZ, 0x181f ;  /* 0x0000181fff0b7424 */ /* 0x000fe400078e00ff */
[----:B------:R-:W-:-:S07]  /*2a590*/  IMAD.MOV.U32 R15, RZ, RZ, -0x1 ;  /* 0xffffffffff0f7424 */ /* 0x000fce00078e00ff */
[----:B0---4-:R-:W-:Y:S05]  /*2a5a0*/  WARPSYNC.COLLECTIVE R15, `(.L_x_2248) ;  /* 0x000000000f087348 */ /* 0x011fea0003c00000 */
[----:B----4-:R1:W2:Y:S02]  /*2a5b0*/  SHFL.IDX P6, R14, R13, R12, R11 ;  /* 0x0000000c0d0e7389 */ /* 0x0102a400000c000b */
[----:B012---:R-:W-:Y:S01]  /*2a5c0*/  ENDCOLLECTIVE ;  /* 0x000000000000791b */ /* 0x007fe20003800000 */
.L_x_2248:
[----:B------:R-:W-:Y:S05]  /*2a5d0*/  BSYNC B1 ;  /* 0x0000000000017941 */ /* 0x000fea0003800000 */
.L_x_2247:
[----:B------:R-:W-:Y:S01]  /*2a5e0*/  IMAD.MOV.U32 R13, RZ, RZ, R3 ;  /* 0x000000ffff0d7224 */ /* 0x000fe200078e0003 */
[----:B------:R-:W-:Y:S01]  /*2a5f0*/  MOV R5, R14 ;  /* 0x0000000e00057202 */ /* 0x000fe20000000f00 */
[----:B------:R-:W-:Y:S02]  /*2a600*/  IMAD.MOV.U32 R12, RZ, RZ, 0x1 ;  /* 0x00000001ff0c7424 */ /* 0x000fe400078e00ff */
[----:B------:R-:W-:Y:S02]  /*2a610*/  IMAD.MOV.U32 R11, RZ, RZ, 0x181f ;  /* 0x0000181fff0b7424 */ /* 0x000fe400078e00ff */
[----:B------:R-:W-:-:S07]  /*2a620*/  IMAD.MOV.U32 R15, RZ, RZ, -0x1 ;  /* 0xffffffffff0f7424 */ /* 0x000fce00078e00ff */
[----:B------:R-:W-:Y:S05]  /*2a630*/  WARPSYNC.COLLECTIVE R15, `(.L_x_2249) ;  /* 0x000000000f087348 */ /* 0x000fea0003c00000 */
[----:B------:R0:W1:Y:S02]  /*2a640*/  SHFL.IDX P6, R14, R13, R12, R11 ;  /* 0x0000000c0d0e7389 */ /* 0x00006400000c000b */
[----:B01----:R-:W-:Y:S01]  /*2a650*/  ENDCOLLECTIVE ;  /* 0x000000000000791b */ /* 0x003fe20003800000 */
.L_x_2249:
[----:B------:R-:W-:Y:S01]  /*2a660*/  MOV R13, R7 ;  /* 0x00000007000d7202 */ /* 0x000fe20000000f00 */
[----:B------:R-:W-:-:S07]  /*2a670*/  IMAD.MOV.U32 R4, RZ, RZ, R14 ;  /* 0x000000ffff047224 */ /* 0x000fce00078e000e */
[----:B------:R-:W-:Y:S05]  /*2a680*/  WARPSYNC.COLLECTIVE R15, `(.L_x_2250) ;  /* 0x000000000f087348 */ /* 0x000fea0003c00000 */
[----:B------:R0:W1:Y:S02]  /*2a690*/  SHFL.IDX P6, R14, R13, R12, R11 ;  /* 0x0000000c0d0e7389 */ /* 0x00006400000c000b */
[----:B01----:R-:W-:Y:S01]  /*2a6a0*/  ENDCOLLECTIVE ;  /* 0x000000000000791b */ /* 0x003fe20003800000 */
.L_x_2250:
[----:B------:R-:W-:Y:S02]  /*2a6b0*/  IMAD.MOV.U32 R13, RZ, RZ, R0 ;  /* 0x000000ffff0d7224 */ /* 0x000fe400078e0000 */
[----:B------:R-:W-:-:S07]  /*2a6c0*/  IMAD.MOV.U32 R9, RZ, RZ, R14 ;  /* 0x000000ffff097224 */ /* 0x000fce00078e000e */
[----:B------:R-:W-:Y:S05]  /*2a6d0*/  WARPSYNC.COLLECTIVE R15, `(.L_x_2251) ;  /* 0x000000000f087348 */ /* 0x000fea0003c00000 */
[----:B------:R0:W1:Y:S02]  /*2a6e0*/  SHFL.IDX P6, R14, R13, R12, R11 ;  /* 0x0000000c0d0e7389 */ /* 0x00006400000c000b */
[----:B01----:R-:W-:Y:S01]  /*2a6f0*/  ENDCOLLECTIVE ;  /* 0x000000000000791b */ /* 0x003fe20003800000 */
.L_x_2251:
[----:B------:R-:W-:Y:S05]  /*2a700*/  BRA `(.L_x_2252) ;  /* 0xfffffdf000b87947 */ /* 0x000fea000383ffff */
.L_x_1871:
[----:B------:R-:W-:Y:S01]  /*2a710*/  BSSY B1, `(.L_x_2253) ;  /* 0x0000008000017945 */ /* 0x000fe20003800000 */
[----:B------:R-:W-:Y:S01]  /*2a720*/  IMAD.MOV.U32 R13, RZ, RZ, R6 ;  /* 0x000000ffff0d7224 */ /* 0x000fe200078e0006 */
[----:B------:R-:W-:Y:S01]  /*2a730*/  MOV R15, 0xffffffff ;  /* 0xffffffff000f7802 */ /* 0x000fe20000000f00 */
[----:B------:R-:W-:Y:S02]  /*2a740*/  IMAD.MOV.U32 R12, RZ, RZ, 0x2 ;  /* 0x00000002ff0c7424 */ /* 0x000fe400078e00ff */
[----:B------:R-:W-:-:S07]  /*2a750*/  IMAD.MOV.U32 R11, RZ, RZ, 0x181f ;  /* 0x0000181fff0b7424 */ /* 0x000fce00078e00ff */
[----:B-1--4-:R-:W-:Y:S05]  /*2a760*/  WARPSYNC.COLLECTIVE R15, `(.L_x_2254) ;  /* 0x000000000f087348 */ /* 0x012fea0003c00000 */
[----:B----4-:R0:W2:Y:S02]  /*2a770*/  SHFL.IDX P6, R14, R13, R12, R11 ;  /* 0x0000000c0d0e7389 */ /* 0x0100a400000c000b */
[----:B012---:R-:W-:Y:S01]  /*2a780*/  ENDCOLLECTIVE ;  /* 0x000000000000791b */ /* 0x007fe20003800000 */
.L_x_2254:
[----:B------:R-:W-:Y:S05]  /*2a790*/  BSYNC B1 ;  /* 0x0000000000017941 */ /* 0x000fea0003800000 */
.L_x_2253:
[----:B------:R-:W-:Y:S02]  /*2a7a0*/  IMAD.MOV.U32 R13, RZ, RZ, R3 ;  /* 0x000000ffff0d7224 */ /* 0x000fe400078e0003 */
[----:B------:R-:W-:Y:S02]  /*2a7b0*/  IMAD.MOV.U32 R12, RZ, RZ, 0x2 ;  /* 0x00000002ff0c7424 */ /* 0x000fe400078e00ff */
[----:B------:R-:W-:Y:S02]  /*2a7c0*/  IMAD.MOV.U32 R11, RZ, RZ, 0x181f ;  /* 0x0000181fff0b7424 */ /* 0x000fe400078e00ff */
[----:B------:R-:W-:Y:S02]  /*2a7d0*/  IMAD.MOV.U32 R15, RZ, RZ, -0x1 ;  /* 0xffffffffff0f7424 */ /* 0x000fe400078e00ff */
[----:B------:R-:W-:-:S07]  /*2a7e0*/  IMAD.MOV.U32 R5, RZ, RZ, R14 ;  /* 0x000000ffff057224 */ /* 0x000fce00078e000e */
[----:B------:R-:W-:Y:S05]  /*2a7f0*/  WARPSYNC.COLLECTIVE R15, `(.L_x_2255) ;  /* 0x000000000f087348 */ /* 0x000fea0003c00000 */
[----:B------:R0:W1:Y:S02]  /*2a800*/  SHFL.IDX P6, R14, R13, R12, R11 ;  /* 0x0000000c0d0e7389 */ /* 0x00006400000c000b */
[----:B01----:R-:W-:Y:S01]  /*2a810*/  ENDCOLLECTIVE ;  /* 0x000000000000791b */ /* 0x003fe20003800000 */
.L_x_2255:
[----:B------:R-:W-:Y:S01]  /*2a820*/  IMAD.MOV.U32 R13, RZ, RZ, R7 ;  /* 0x000000ffff0d7224 */ /* 0x000fe200078e0007 */
[----:B------:R-:W-:-:S07]  /*2a830*/  MOV R4, R14 ;  /* 0x0000000e00047202 */ /* 0x000fce0000000f00 */
[----:B------:R-:W-:Y:S05]  /*2a840*/  WARPSYNC.COLLECTIVE R15, `(.L_x_2256) ;  /* 0x000000000f087348 */ /* 0x000fea0003c00000 */
[----:B------:R0:W1:Y:S02]  /*2a850*/  SHFL.IDX P6, R14, R13, R12, R11 ;  /* 0x0000000c0d0e7389 */ /* 0x00006400000c000b */
[----:B01----:R-:W-:Y:S01]  /*2a860*/  ENDCOLLECTIVE ;  /* 0x000000000000791b */ /* 0x003fe20003800000 */
.L_x_2256:
[----:B------:R-:W-:Y:S02]  /*2a870*/  IMAD.MOV.U32 R13, RZ, RZ, R0 ;  /* 0x000000ffff0d7224 */ /* 0x000fe400078e0000 */
[----:B------:R-:W-:-:S07]  /*2a880*/  IMAD.MOV.U32 R9, RZ, RZ, R14 ;  /* 0x000000ffff097224 */ /* 0x000fce00078e000e */
[----:B------:R-:W-:Y:S05]  /*2a890*/  WARPSYNC.COLLECTIVE R15, `(.L_x_2257) ;  /* 0x000000000f087348 */ /* 0x000fea0003c00000 */
[----:B------:R0:W1:Y:S02]  /*2a8a0*/  SHFL.IDX P6, R14, R13, R12, R11 ;  /* 0x0000000c0d0e7389 */ /* 0x00006400000c000b */
[----:B01----:R-:W-:Y:S01]  /*2a8b0*/  ENDCOLLECTIVE ;  /* 0x000000000000791b */ /* 0x003fe20003800000 */
.L_x_2257:
[----:B------:R-:W-:Y:S05]  /*2a8c0*/  BRA `(.L_x_2258) ;  /* 0xfffffdf400a07947 */ /* 0x000fea000383ffff */
.L_x_1874:
[----:B------:R-:W-:Y:S01]  /*2a8d0*/  BSSY B1, `(.L_x_2259) ;  /* 0x0000008000017945 */ /* 0x000fe20003800000 */
[----:B------:R-:W-:Y:S01]  /*2a8e0*/  IMAD.MOV.U32 R13, RZ, RZ, R6 ;  /* 0x000000ffff0d7224 */ /* 0x000fe200078e0006 */
[----:B------:R-:W-:Y:S01]  /*2a8f0*/  MOV R11, 0x181f ;  /* 0x0000181f000b7802 */ /* 0x000fe20000000f00 */
[----:B------:R-:W-:Y:S02]  /*2a900*/  IMAD.MOV.U32 R12, RZ, RZ, 0x3 ;  /* 0x00000003ff0c7424 */ /* 0x000fe400078e00ff */
[----:B------:R-:W-:-:S07]  /*2a910*/  IMAD.MOV.U32 R15, RZ, RZ, -0x1 ;  /* 0xffffffffff0f7424 */ /* 0x000fce00078e00ff */
[----:B-1--4-:R-:W-:Y:S05]  /*2a920*/  WARPSYNC.COLLECTIVE R15, `(.L_x_2260) ;  /* 0x000000000f087348 */ /* 0x012fea0003c00000 */
[----:B------:R0:W2:Y:S02]  /*2a930*/  SHFL.IDX P6, R14, R13, R12, R11 ;  /* 0x0000000c0d0e7389 */ /* 0x0000a400000c000b */
[----:B012-4-:R-:W-:Y:S01]  /*2a940*/  ENDCOLLECTIVE ;  /* 0x000000000000791b */ /* 0x017fe20003800000 */
.L_x_2260:
[----:B------:R-:W-:Y:S05]  /*2a950*/  BSYNC B1 ;  /* 0x0000000000017941 */ /* 0x000fea0003800000 */
.L_x_2259:
[----:B------:R-:W-:Y:S01]  /*2a960*/  IMAD.MOV.U32 R13, RZ, RZ, R3 ;  /* 0x000000ffff0d7224 */ /* 0x000fe200078e0003 */
[----:B------:R-:W-:Y:S01]  /*2a970*/  MOV R15, 0xffffffff ;  /* 0xffffffff000f7802 */ /* 0x000fe20000000f00 */
[----:B------:R-:W-:Y:S02]  /*2a980*/  IMAD.MOV.U32 R12, RZ, RZ, 0x3 ;  /* 0x00000003ff0c7424 */ /* 0x000fe400078e00ff */
[----:B------:R-:W-:Y:S02]  /*2a990*/  IMAD.MOV.U32 R11, RZ, RZ, 0x181f ;  /* 0x0000181fff0b7424 */ /* 0x000fe400078e00ff */
[----:B------:R-:W-:-:S07]  /*2a9a0*/  IMAD.MOV.U32 R9, RZ, RZ, R14 ;  /* 0x000000ffff097224 */ /* 0x000fce00078e000e */
[----:B------:R-:W-:Y:S05]  /*2a9b0*/  WARPSYNC.COLLECTIVE R15, `(.L_x_2261) ;  /* 0x000000000f087348 */ /* 0x000fea0003c00000 */
[----:B------:R0:W1:Y:S02]  /*2a9c0*/  SHFL.IDX P6, R14, R13, R12, R11 ;  /* 0x0000000c0d0e7389 */ /* 0x00006400000c000b */
[----:B01----:R-:W-:Y:S01]  /*2a9d0*/  ENDCOLLECTIVE ;  /* 0x000000000000791b */ /* 0x003fe20003800000 */
.L_x_2261:
[----:B------:R-:W-:Y:S02]  /*2a9e0*/  IMAD.MOV.U32 R13, RZ, RZ, R7 ;  /* 0x000000ffff0d7224 */ /* 0x000fe400078e0007 */
[----:B------:R-:W-:-:S07]  /*2a9f0*/  IMAD.MOV.U32 R8, RZ, RZ, R14 ;  /* 0x000000ffff087224 */ /* 0x000fce00078e000e */
[----:B------:R-:W-:Y:S05]  /*2aa00*/  WARPSYNC.COLLECTIVE R15, `(.L_x_2262) ;  /* 0x000000000f087348 */ /* 0x000fea0003c00000 */
[----:B------:R0:W1:Y:S02]  /*2aa10*/  SHFL.IDX P6, R14, R13, R12, R11 ;  /* 0x0000000c0d0e7389 */ /* 0x00006400000c000b */
[----:B01----:R-:W-:Y:S01]  /*2aa20*/  ENDCOLLECTIVE ;  /* 0x000000000000791b */ /* 0x003fe20003800000 */
.L_x_2262:
[----:B------:R-:W-:Y:S02]  /*2aa30*/  IMAD.MOV.U32 R13, RZ, RZ, R0 ;  /* 0x000000ffff0d7224 */ /* 0x000fe400078e0000 */
[----:B------:R-:W-:-:S07]  /*2aa40*/  IMAD.MOV.U32 R23, RZ, RZ, R14 ;  /* 0x000000ffff177224 */ /* 0x000fce00078e000e */
[----:B------:R-:W-:Y:S05]  /*2aa50*/  WARPSYNC.COLLECTIVE R15, `(.L_x_2263) ;  /* 0x000000000f087348 */ /* 0x000fea0003c00000 */
[----:B------:R0:W1:Y:S02]  /*2aa60*/  SHFL.IDX P6, R14, R13, R12, R11 ;  /* 0x0000000c0d0e7389 */ /* 0x00006400000c000b */
[----:B01----:R-:W-:Y:S01]  /*2aa70*/  ENDCOLLECTIVE ;  /* 0x000000000000791b */ /* 0x003fe20003800000 */
.L_x_2263:
[----:B------:R-:W-:Y:S01]  /*2aa80*/  IMAD.MOV.U32 R0, RZ, RZ, R14 ;  /* 0x000000ffff007224 */ /* 0x000fe200078e000e */
[----:B------:R-:W-:Y:S06]  /*2aa90*/  BRA `(.L_x_2264) ;  /* 0xfffffdf8008c7947 */ /* 0x000fec000383ffff */
.L_x_1878:
[----:B0-----:R0:W1:Y:S02]  /*2aaa0*/  SYNCS.PHASECHK.TRANS64.TRYWAIT P0, [R16+URZ+0x30800], R113 ;  /* 0x03080071100075a7 */ /* 0x001064000800017f */
[----:B-1----:R-:W-:Y:S05]  /*2aab0*/  @!P0 NANOSLEEP.SYNCS 0x989680 ;  /* 0x009896800000895d */ /* 0x002fea0003900000 */
[----:B------:R-:W1:Y:S02]  /*2aac0*/  @!P0 SYNCS.PHASECHK.TRANS64 P0, [R16+URZ+0x30800], R113 ;  /* 0x03080071100085a7 */ /* 0x000e64000800007f */
[----:B-1----:R-:W-:Y:S05]  /*2aad0*/  @!P0 BRA `(.L_x_1878) ;  /* 0xfffffffc00f08947 */ /* 0x002fea000383ffff */
[----:B------:R-:W-:Y:S05]  /*2aae0*/  BRA `(.L_x_2265) ;  /* 0xfffffdfc00e87947 */ /* 0x000fea000383ffff */
.L_x_1910:
[----:B------:R-:W-:Y:S01]  /*2aaf0*/  BSSY B1, `(.L_x_2266) ;  /* 0x0000008000017945 */ /* 0x000fe20003800000 */
[----:B------:R-:W-:Y:S01]  /*2ab00*/  MOV R13, R6 ;  /* 0x00000006000d7202 */ /* 0x000fe20000000f00 */
[----:B------:R-:W-:Y:S02]  /*2ab10*/  IMAD.MOV.U32 R12, RZ, RZ, RZ ;  /* 0x000000ffff0c7224 */ /* 0x000fe400078e00ff */
[----:B------:R-:W-:Y:S02]  /*2ab20*/  IMAD.MOV.U32 R11, RZ, RZ, 0x181f ;  /* 0x0000181fff0b7424 */ /* 0x000fe400078e00ff */
[----:B------:R-:W-:-:S07]  /*2ab30*/  IMAD.MOV.U32 R15, RZ, RZ, -0x1 ;  /* 0xffffffffff0f7424 */ /* 0x000fce00078e00ff */
[----:B------:R-:W-:Y:S05]  /*2ab40*/  WARPSYNC.COLLECTIVE R15, `(.L_x_2267) ;  /* 0x000000000f087348 */ /* 0x000fea0003c00000 */
[----:B------:R0:W1:Y:S02]  /*2ab50*/  SHFL.IDX P6, R14, R13, R12, R11 ;  /* 0x0000000c0d0e7389 */ /* 0x00006400000c000b */
[----:B01----:R-:W-:Y:S01]  /*2ab60*/  ENDCOLLECTIVE ;  /* 0x000000000000791b */ /* 0x003fe20003800000 */
.L_x_2267:
[----:B------:R-:W-:Y:S05]  /*2ab70*/  BSYNC B1 ;  /* 0x0000000000017941 */ /* 0x000fea0003800000 */
.L_x_2266:
        /* <DEDUP_REMOVED lines=8> */
.L_x_2268:
[----:B------:R-:W-:Y:S02]  /*2ac00*/  IMAD.MOV.U32 R13, RZ, RZ, R7 ;  /* 0x000000ffff0d7224 */ /* 0x000fe400078e0007 */
[----:B------:R-:W-:-:S07]  /*2ac10*/  IMAD.MOV.U32 R4, RZ, RZ, R14 ;  /* 0x000000ffff047224 */ /* 0x000fce00078e000e */
[----:B------:R-:W-:Y:S05]  /*2ac20*/  WARPSYNC.COLLECTIVE R15, `(.L_x_2269) ;  /* 0x000000000f087348 */ /* 0x000fea0003c00000 */
[----:B------:R0:W1:Y:S02]  /*2ac30*/  SHFL.IDX P6, R14, R13, R12, R11 ;  /* 0x0000000c0d0e7389 */ /* 0x00006400000c000b */
[----:B01----:R-:W-:Y:S01]  /*2ac40*/  ENDCOLLECTIVE ;  /* 0x000000000000791b */ /* 0x003fe20003800000 */
.L_x_2269:
[----:B------:R-:W-:Y:S01]  /*2ac50*/  MOV R13, R0 ;  /* 0x00000000000d7202 */ /* 0x000fe20000000f00 */
[----:B------:R-:W-:-:S07]  /*2ac60*/  IMAD.MOV.U32 R9, RZ, RZ, R14 ;  /* 0x000000ffff097224 */ /* 0x000fce00078e000e */
[----:B------:R-:W-:Y:S05]  /*2ac70*/  WARPSYNC.COLLECTIVE R15, `(.L_x_2270) ;  /* 0x000000000f087348 */ /* 0x000fea0003c00000 */
[----:B------:R0:W1:Y:S02]  /*2ac80*/  SHFL.IDX P6, R14, R13, R12, R11 ;  /* 0x0000000c0d0e7389 */ /* 0x00006400000c000b */
[----:B01----:R-:W-:Y:S01]  /*2ac90*/  ENDCOLLECTIVE ;  /* 0x000000000000791b */ /* 0x003fe20003800000 */
.L_x_2270:
[----:B------:R-:W-:Y:S05]  /*2aca0*/  BRA `(.L_x_2271) ;  /* 0xfffffe2c00c07947 */ /* 0x000fea000383ffff */
.L_x_1913:
        /* <DEDUP_REMOVED lines=8> */
.L_x_2273:
[----:B------:R-:W-:Y:S05]  /*2ad30*/  BSYNC B1 ;  /* 0x0000000000017941 */ /* 0x000fea0003800000 */
.L_x_2272:
[----:B------:R-:W-:Y:S01]  /*2ad40*/  MOV R13, R3 ;  /* 0x00000003000d7202 */ /* 0x000fe20000000f00 */
[----:B------:R-:W-:Y:S02]  /*2ad50*/  IMAD.MOV.U32 R12, RZ, RZ, 0x1 ;  /* 0x00000001ff0c7424 */ /* 0x000fe400078e00ff */
[----:B------:R-:W-:Y:S02]  /*2ad60*/  IMAD.MOV.U32 R11, RZ, RZ, 0x181f ;  /* 0x0000181fff0b7424 */ /* 0x000fe400078e00ff */
[----:B------:R-:W-:Y:S02]  /*2ad70*/  IMAD.MOV.U32 R15, RZ, RZ, -0x1 ;  /* 0xffffffffff0f7424 */ /* 0x000fe400078e00ff */
[----:B------:R-:W-:-:S07]  /*2ad80*/  IMAD.MOV.U32 R5, RZ, RZ, R14 ;  /* 0x000000ffff057224 */ /* 0x000fce00078e000e */
[----:B------:R-:W-:Y:S05]  /*2ad90*/  WARPSYNC.COLLECTIVE R15, `(.L_x_2274) ;  /* 0x000000000f087348 */ /* 0x000fea0003c00000 */
[----:B------:R0:W1:Y:S02]  /*2ada0*/  SHFL.IDX P6, R14, R13, R12, R11 ;  /* 0x0000000c0d0e7389 */ /* 0x00006400000c000b */
[----:B01----:R-:W-:Y:S01]  /*2adb0*/  ENDCOLLECTIVE ;  /* 0x000000000000791b */ /* 0x003fe20003800000 */
.L_x_2274:
[----:B------:R-:W-:Y:S02]  /*2adc0*/  IMAD.MOV.U32 R13, RZ, RZ, R7 ;  /* 0x000000ffff0d7224 */ /* 0x000fe400078e0007 */
[----:B------:R-:W-:-:S07]  /*2add0*/  IMAD.MOV.U32 R4, RZ, RZ, R14 ;  /* 0x000000ffff047224 */ /* 0x000fce00078e000e */
[----:B------:R-:W-:Y:S05]  /*2ade0*/  WARPSYNC.COLLECTIVE R15, `(.L_x_2275) ;  /* 0x000000000f087348 */ /* 0x000fea0003c00000 */
[----:B------:R0:W1:Y:S02]  /*2adf0*/  SHFL.IDX P6, R14, R13, R12, R11 ;  /* 0x0000000c0d0e7389 */ /* 0x00006400000c000b */
[----:B01----:R-:W-:Y:S01]  /*2ae00*/  ENDCOLLECTIVE ;  /* 0x000000000000791b */ /* 0x003fe20003800000 */
.L_x_2275:
[----:B------:R-:W-:Y:S01]  /*2ae10*/  IMAD.MOV.U32 R13, RZ, RZ, R0 ;  /* 0x000000ffff0d7224 */ /* 0x000fe200078e0000 */
[----:B------:R-:W-:-:S07]  /*2ae20*/  MOV R9, R14 ;  /* 0x0000000e00097202 */ /* 0x000fce0000000f00 */
[----:B------:R-:W-:Y:S05]  /*2ae30*/  WARPSYNC.COLLECTIVE R15, `(.L_x_2276) ;  /* 0x000000000f087348 */ /* 0x000fea0003c00000 */
[----:B------:R0:W1:Y:S02]  /*2ae40*/  SHFL.IDX P6, R14, R13, R12, R11 ;  /* 0x0000000c0d0e7389 */ /* 0x00006400000c000b */
[----:B01----:R-:W-:Y:S01]  /*2ae50*/  ENDCOLLECTIVE ;  /* 0x000000000000791b */ /* 0x003fe20003800000 */
.L_x_2276:
[----:B------:R-:W-:Y:S05]  /*2ae60*/  BRA `(.L_x_2277) ;  /* 0xfffffe30008c7947 */ /* 0x000fea000383ffff */
.L_x_1916:
[----:B------:R-:W-:Y:S01]  /*2ae70*/  BSSY B1, `(.L_x_2278) ;  /* 0x0000008000017945 */ /* 0x000fe20003800000 */
[----:B------:R-:W-:Y:S02]  /*2ae80*/  IMAD.MOV.U32 R13, RZ, RZ, R6 ;  /* 0x000000ffff0d7224 */ /* 0x000fe400078e0006 */
[----:B------:R-:W-:Y:S02]  /*2ae90*/  IMAD.MOV.U32 R12, RZ, RZ, 0x2 ;  /* 0x00000002ff0c7424 */ /* 0x000fe400078e00ff */
[----:B------:R-:W-:Y:S02]  /*2aea0*/  IMAD.MOV.U32 R11, RZ, RZ, 0x181f ;  /* 0x0000181fff0b7424 */ /* 0x000fe400078e00ff */
[----:B------:R-:W-:-:S07]  /*2aeb0*/  IMAD.MOV.U32 R15, RZ, RZ, -0x1 ;  /* 0xffffffffff0f7424 */ /* 0x000fce00078e00ff */
[----:B-1--4-:R-:W-:Y:S05]  /*2aec0*/  WARPSYNC.COLLECTIVE R15, `(.L_x_2279) ;  /* 0x000000000f087348 */ /* 0x012fea0003c00000 */
[----:B----4-:R0:W2:Y:S02]  /*2aed0*/  SHFL.IDX P6, R14, R13, R12, R11 ;  /* 0x0000000c0d0e7389 */ /* 0x0100a400000c000b */
[----:B012---:R-:W-:Y:S01]  /*2aee0*/  ENDCOLLECTIVE ;  /* 0x000000000000791b */ /* 0x007fe20003800000 */
.L_x_2279:
[----:B------:R-:W-:Y:S05]  /*2aef0*/  BSYNC B1 ;  /* 0x0000000000017941 */ /* 0x000fea0003800000 */
.L_x_2278:
        /* <DEDUP_REMOVED lines=8> */
.L_x_2280:
[----:B------:R-:W-:Y:S01]  /*2af80*/  MOV R13, R7 ;  /* 0x00000007000d7202 */ /* 0x000fe20000000f00 */
[----:B------:R-:W-:-:S07]  /*2af90*/  IMAD.MOV.U32 R4, RZ, RZ, R14 ;  /* 0x000000ffff047224 */ /* 0x000fce00078e000e */
[----:B------:R-:W-:Y:S05]  /*2afa0*/  WARPSYNC.COLLECTIVE R15, `(.L_x_2281) ;  /* 0x000000000f087348 */ /* 0x000fea0003c00000 */
[----:B------:R0:W1:Y:S02]  /*2afb0*/  SHFL.IDX P6, R14, R13, R12, R11 ;  /* 0x0000000c0d0e7389 */ /* 0x00006400000c000b */
[----:B01----:R-:W-:Y:S01]  /*2afc0*/  ENDCOLLECTIVE ;  /* 0x000000000000791b */ /* 0x003fe20003800000 */
.L_x_2281:
[----:B------:R-:W-:Y:S02]  /*2afd0*/  IMAD.MOV.U32 R13, RZ, RZ, R0 ;  /* 0x000000ffff0d7224 */ /* 0x000fe400078e0000 */
[----:B------:R-:W-:-:S07]  /*2afe0*/  IMAD.MOV.U32 R9, RZ, RZ, R14 ;  /* 0x000000ffff097224 */ /* 0x000fce00078e000e */
[----:B------:R-:W-:Y:S05]  /*2aff0*/  WARPSYNC.COLLECTIVE R15, `(.L_x_2282) ;  /* 0x000000000f087348 */ /* 0x000fea0003c00000 */
[----:B------:R0:W1:Y:S02]  /*2b000*/  SHFL.IDX P6, R14, R13, R12, R11 ;  /* 0x0000000c0d0e7389 */ /* 0x00006400000c000b */
[----:B01----:R-:W-:Y:S01]  /*2b010*/  ENDCOLLECTIVE ;  /* 0x000000000000791b */ /* 0x003fe20003800000 */
.L_x_2282:
[----:B------:R-:W-:Y:S05]  /*2b020*/  BRA `(.L_x_2283) ;  /* 0xfffffe3400347947 */ /* 0x000fea000383ffff */
.L_x_1919:
[----:B------:R-:W-:Y:S01]  /*2b030*/  BSSY B1, `(.L_x_2284) ;  /* 0x0000008000017945 */ /* 0x000fe20003800000 */
[----:B------:R-:W-:Y:S01]  /*2b040*/  IMAD.MOV.U32 R13, RZ, RZ, R6 ;  /* 0x000000ffff0d7224 */ /* 0x000fe200078e0006 */
[----:B------:R-:W-:Y:S01]  /*2b050*/  MOV R15, 0xffffffff ;  /* 0xffffffff000f7802 */ /* 0x000fe20000000f00 */
[----:B------:R-:W-:Y:S02]  /*2b060*/  IMAD.MOV.U32 R12, RZ, RZ, 0x3 ;  /* 0x00000003ff0c7424 */ /* 0x000fe400078e00ff */
[----:B------:R-:W-:-:S07]  /*2b070*/  IMAD.MOV.U32 R11, RZ, RZ, 0x181f ;  /* 0x0000181fff0b7424 */ /* 0x000fce00078e00ff */
[----:B-1--4-:R-:W-:Y:S05]  /*2b080*/  WARPSYNC.COLLECTIVE R15, `(.L_x_2285) ;  /* 0x000000000f087348 */ /* 0x012fea0003c00000 */
[----:B------:R0:W2:Y:S02]  /*2b090*/  SHFL.IDX P6, R14, R13, R12, R11 ;  /* 0x0000000c0d0e7389 */ /* 0x0000a400000c000b */
[----:B012-4-:R-:W-:Y:S01]  /*2b0a0*/  ENDCOLLECTIVE ;  /* 0x000000000000791b */ /* 0x017fe20003800000 */
.L_x_2285:
[----:B------:R-:W-:Y:S05]  /*2b0b0*/  BSYNC B1 ;  /* 0x0000000000017941 */ /* 0x000fea0003800000 */
.L_x_2284:
        /* <DEDUP_REMOVED lines=8> */
.L_x_2286:
[----:B------:R-:W-:Y:S01]  /*2b140*/  IMAD.MOV.U32 R13, RZ, RZ, R7 ;  /* 0x000000ffff0d7224 */ /* 0x000fe200078e0007 */
[----:B------:R-:W-:-:S07]  /*2b150*/  MOV R20, R14 ;  /* 0x0000000e00147202 */ /* 0x000fce0000000f00 */
[----:B------:R-:W-:Y:S05]  /*2b160*/  WARPSYNC.COLLECTIVE R15, `(.L_x_2287) ;  /* 0x000000000f087348 */ /* 0x000fea0003c00000 */
[----:B------:R0:W1:Y:S02]  /*2b170*/  SHFL.IDX P6, R14, R13, R12, R11 ;  /* 0x0000000c0d0e7389 */ /* 0x00006400000c000b */
[----:B01----:R-:W-:Y:S01]  /*2b180*/  ENDCOLLECTIVE ;  /* 0x000000000000791b */ /* 0x003fe20003800000 */
.L_x_2287:
[----:B------:R-:W-:Y:S02]  /*2b190*/  IMAD.MOV.U32 R13, RZ, RZ, R0 ;  /* 0x000000ffff0d7224 */ /* 0x000fe400078e0000 */
[----:B------:R-:W-:-:S07]  /*2b1a0*/  IMAD.MOV.U32 R23, RZ, RZ, R14 ;  /* 0x000000ffff177224 */ /* 0x000fce00078e000e */
[----:B------:R-:W-:Y:S05]  /*2b1b0*/  WARPSYNC.COLLECTIVE R15, `(.L_x_2288) ;  /* 0x000000000f087348 */ /* 0x000fea0003c00000 */
[----:B------:R0:W1:Y:S02]  /*2b1c0*/  SHFL.IDX P6, R14, R13, R12, R11 ;  /* 0x0000000c0d0e7389 */ /* 0x00006400000c000b */
[----:B01----:R-:W-:Y:S01]  /*2b1d0*/  ENDCOLLECTIVE ;  /* 0x000000000000791b */ /* 0x003fe20003800000 */
.L_x_2288:
[----:B------:R-:W-:Y:S01]  /*2b1e0*/  IMAD.MOV.U32 R0, RZ, RZ, R14 ;  /* 0x000000ffff007224 */ /* 0x000fe200078e000e */
[----:B------:R-:W-:Y:S06]  /*2b1f0*/  BRA `(.L_x_2289) ;  /* 0xfffffe3400e07947 */ /* 0x000fec000383ffff */
.L_x_1923:
[----:B0-----:R0:W1:Y:S02]  /*2b200*/  SYNCS.PHASECHK.TRANS64.TRYWAIT P0, [R16+URZ+0x30800], R111 ;  /* 0x0308006f100075a7 */ /* 0x001064000800017f */
[----:B-1----:R-:W-:Y:S05]  /*2b210*/  @!P0 NANOSLEEP.SYNCS 0x989680 ;  /* 0x009896800000895d */ /* 0x002fea0003900000 */
[----:B------:R-:W1:Y:S02]  /*2b220*/  @!P0 SYNCS.PHASECHK.TRANS64 P0, [R16+URZ+0x30800], R111 ;  /* 0x0308006f100085a7 */ /* 0x000e64000800007f */
[----:B-1----:R-:W-:Y:S05]  /*2b230*/  @!P0 BRA `(.L_x_1923) ;  /* 0xfffffffc00f08947 */ /* 0x002fea000383ffff */
[----:B------:R-:W-:Y:S05]  /*2b240*/  BRA `(.L_x_2290) ;  /* 0xfffffe3c00007947 */ /* 0x000fea000383ffff */
.L_x_1941:
[----:B0-----:R0:W4:Y:S02]  /*2b250*/  SYNCS.PHASECHK.TRANS64.TRYWAIT P2, [R5+URZ+0x30830], R0 ;  /* 0x03083000050075a7 */ /* 0x001124000804017f */
[----:B----4-:R-:W-:Y:S05]  /*2b260*/  @!P2 NANOSLEEP.SYNCS 0x989680 ;  /* 0x009896800000a95d */ /* 0x010fea0003900000 */
[----:B------:R-:W4:Y:S02]  /*2b270*/  @!P2 SYNCS.PHASECHK.TRANS64 P2, [R5+URZ+0x30830], R0 ;  /* 0x030830000500a5a7 */ /* 0x000f24000804007f */
[----:B----4-:R-:W-:Y:S05]  /*2b280*/  @!P2 BRA `(.L_x_1941) ;  /* 0xfffffffc00f0a947 */ /* 0x010fea000383ffff */
[----:B------:R-:W-:Y:S05]  /*2b290*/  BRA `(.L_x_1940) ;  /* 0xfffffe70007c7947 */ /* 0x000fea000383ffff */
.L_x_1961:
[----:B-1----:R1:W2:Y:S02]  /*2b2a0*/  SYNCS.PHASECHK.TRANS64.TRYWAIT P4, [R232+URZ+0x30830], R153 ;  /* 0x03083099e80075a7 */ /* 0x0022a4000808017f */
[----:B--2---:R-:W-:Y:S05]  /*2b2b0*/  @!P4 NANOSLEEP.SYNCS 0x989680 ;  /* 0x009896800000c95d */ /* 0x004fea0003900000 */
[----:B------:R-:W2:Y:S02]  /*2b2c0*/  @!P4 SYNCS.PHASECHK.TRANS64 P4, [R232+URZ+0x30830], R153 ;  /* 0x03083099e800c5a7 */ /* 0x000ea4000808007f */
[----:B--2---:R-:W-:Y:S05]  /*2b2d0*/  @!P4 BRA `(.L_x_1961) ;  /* 0xfffffffc00f0c947 */ /* 0x004fea000383ffff */
[----:B------:R-:W-:Y:S05]  /*2b2e0*/  BRA `(.L_x_1960) ;  /* 0xfffffe9c00047947 */ /* 0x000fea000383ffff */
.L_x_1966:
[----:B-1----:R1:W2:Y:S02]  /*2b2f0*/  SYNCS.PHASECHK.TRANS64.TRYWAIT P4, [R0+URZ+0x30850], R2 ;  /* 0x03085002000075a7 */ /* 0x0022a4000808017f */
[----:B--2---:R-:W-:Y:S05]  /*2b300*/  @!P4 NANOSLEEP.SYNCS 0x989680 ;  /* 0x009896800000c95d */ /* 0x004fea0003900000 */
[----:B------:R-:W2:Y:S02]  /*2b310*/  @!P4 SYNCS.PHASECHK.TRANS64 P4, [R0+URZ+0x30850], R2 ;  /* 0x030850020000c5a7 */ /* 0x000ea4000808007f */
[----:B--2---:R-:W-:Y:S05]  /*2b320*/  @!P4 BRA `(.L_x_1966) ;  /* 0xfffffffc00f0c947 */ /* 0x004fea000383ffff */
[----:B------:R-:W-:Y:S05]  /*2b330*/  BRA `(.L_x_1965) ;  /* 0xfffffeac009c7947 */ /* 0x000fea000383ffff */
.L_x_1987:
[----:B-1----:R1:W2:Y:S02]  /*2b340*/  SYNCS.PHASECHK.TRANS64.TRYWAIT P2, [R5+URZ+0x30830], R153 ;  /* 0x03083099050075a7 */ /* 0x0022a4000804017f */
[----:B--2---:R-:W-:Y:S05]  /*2b350*/  @!P2 NANOSLEEP.SYNCS 0x989680 ;  /* 0x009896800000a95d */ /* 0x004fea0003900000 */
[----:B------:R-:W2:Y:S02]  /*2b360*/  @!P2 SYNCS.PHASECHK.TRANS64 P2, [R5+URZ+0x30830], R153 ;  /* 0x030830990500a5a7 */ /* 0x000ea4000804007f */
[----:B--2---:R-:W-:Y:S05]  /*2b370*/  @!P2 BRA `(.L_x_1987) ;  /* 0xfffffffc00f0a947 */ /* 0x004fea000383ffff */
[----:B------:R-:W-:Y:S05]  /*2b380*/  BRA `(.L_x_1986) ;  /* 0xfffffec800bc7947 */ /* 0x000fea000383ffff */
.L_x_1992:
[----:B-1----:R1:W2:Y:S02]  /*2b390*/  SYNCS.PHASECHK.TRANS64.TRYWAIT P2, [R23+URZ+0x30850], R0 ;  /* 0x03085000170075a7 */ /* 0x0022a4000804017f */
[----:B--2---:R-:W-:Y:S05]  /*2b3a0*/  @!P2 NANOSLEEP.SYNCS 0x989680 ;  /* 0x009896800000a95d */ /* 0x004fea0003900000 */
[----:B------:R-:W2:Y:S02]  /*2b3b0*/  @!P2 SYNCS.PHASECHK.TRANS64 P2, [R23+URZ+0x30850], R0 ;  /* 0x030850001700a5a7 */ /* 0x000ea4000804007f */
[----:B--2---:R-:W-:Y:S05]  /*2b3c0*/  @!P2 BRA `(.L_x_1992) ;  /* 0xfffffffc00f0a947 */ /* 0x004fea000383ffff */
[----:B------:R-:W-:Y:S05]  /*2b3d0*/  BRA `(.L_x_1991) ;  /* 0xfffffedc00507947 */ /* 0x000fea000383ffff */
.L_x_2000:
[----:B-1----:R1:W2:Y:S02]  /*2b3e0*/  SYNCS.PHASECHK.TRANS64.TRYWAIT P2, [R5+URZ+0x30830], R153 ;  /* 0x03083099050075a7 */ /* 0x0022a4000804017f */
[----:B--2---:R-:W-:Y:S05]  /*2b3f0*/  @!P2 NANOSLEEP.SYNCS 0x989680 ;  /* 0x009896800000a95d */ /* 0x004fea0003900000 */
[----:B------:R-:W2:Y:S02]  /*2b400*/  @!P2 SYNCS.PHASECHK.TRANS64 P2, [R5+URZ+0x30830], R153 ;  /* 0x030830990500a5a7 */ /* 0x000ea4000804007f */
[----:B--2---:R-:W-:Y:S05]  /*2b410*/  @!P2 BRA `(.L_x_2000) ;  /* 0xfffffffc00f0a947 */ /* 0x004fea000383ffff */
[----:B------:R-:W-:Y:S05]  /*2b420*/  BRA `(.L_x_1999) ;  /* 0xfffffeec00087947 */ /* 0x000fea000383ffff */
.L_x_2005:
[----:B-1----:R1:W2:Y:S02]  /*2b430*/  SYNCS.PHASECHK.TRANS64.TRYWAIT P2, [R0+URZ+0x30850], R2 ;  /* 0x03085002000075a7 */ /* 0x0022a4000804017f */
[----:B--2---:R-:W-:Y:S05]  /*2b440*/  @!P2 NANOSLEEP.SYNCS 0x989680 ;  /* 0x009896800000a95d */ /* 0x004fea0003900000 */
[----:B------:R-:W2:Y:S02]  /*2b450*/  @!P2 SYNCS.PHASECHK.TRANS64 P2, [R0+URZ+0x30850], R2 ;  /* 0x030850020000a5a7 */ /* 0x000ea4000804007f */
[----:B--2---:R-:W-:Y:S05]  /*2b460*/  @!P2 BRA `(.L_x_2005) ;  /* 0xfffffffc00f0a947 */ /* 0x004fea000383ffff */
[----:B------:R-:W-:Y:S05]  /*2b470*/  BRA `(.L_x_2004) ;  /* 0xfffffefc009c7947 */ /* 0x000fea000383ffff */
.L_x_2019:
[----:B-1----:R1:W2:Y:S02]  /*2b480*/  SYNCS.PHASECHK.TRANS64.TRYWAIT P0, [R0+URZ+0x30850], R7 ;  /* 0x03085007000075a7 */ /* 0x0022a4000800017f */
[----:B--2---:R-:W-:Y:S05]  /*2b490*/  @!P0 NANOSLEEP.SYNCS 0x989680 ;  /* 0x009896800000895d */ /* 0x004fea0003900000 */
[----:B------:R-:W2:Y:S02]  /*2b4a0*/  @!P0 SYNCS.PHASECHK.TRANS64 P0, [R0+URZ+0x30850], R7 ;  /* 0x03085007000085a7 */ /* 0x000ea4000800007f */
[----:B--2---:R-:W-:Y:S05]  /*2b4b0*/  @!P0 BRA `(.L_x_2019) ;  /* 0xfffffffc00f08947 */ /* 0x004fea000383ffff */
[----:B------:R-:W-:Y:S05]  /*2b4c0*/  BRA `(.L_x_2018) ;  /* 0xffffff1c00d87947 */ /* 0x000fea000383ffff */
.L_x_2063:
        /* <DEDUP_REMOVED lines=11> */
.L_x_2292:
[----:B------:R-:W-:Y:S05]  /*2b580*/  BSYNC B1 ;  /* 0x0000000000017941 */ /* 0x000fea0003800000 */
.L_x_2291:
[----:B------:R-:W-:Y:S05]  /*2b590*/  BRA `(.L_x_2293) ;  /* 0xffffff7000587947 */ /* 0x000fea000383ffff */
.L_x_2065:
[----:B------:R-:W-:Y:S01]  /*2b5a0*/  BSSY B1, `(.L_x_2294) ;  /* 0x0000006000017945 */ /* 0x000fe20003800000 */
[----:B------:R-:W-:-:S07]  /*2b5b0*/  IMAD.MOV.U32 R15, RZ, RZ, -0x1 ;  /* 0xffffffffff0f7424 */ /* 0x000fce00078e00ff */
[----:B0-----:R-:W-:Y:S05]  /*2b5c0*/  WARPSYNC.COLLECTIVE R15, `(.L_x_2295) ;  /* 0x000000000f0c7348 */ /* 0x001fea0003c00000 */
[----:B------:R-:W-:Y:S02]  /*2b5d0*/  ELECT P6, UR62, PT ;  /* 0x00000000003e782f */ /* 0x000fe400038c0000 */
[----:B------:R-:W-:Y:S01]  /*2b5e0*/  MOV R14, UR62 ;  /* 0x0000003e000e7c02 */ /* 0x000fe20008000f00 */
[----:B0-----:R-:W-:Y:S10]  /*2b5f0*/  ENDCOLLECTIVE ;  /* 0x000000000000791b */ /* 0x001ff40003800000 */
.L_x_2295:
[----:B------:R-:W-:Y:S05]  /*2b600*/  BSYNC B1 ;  /* 0x0000000000017941 */ /* 0x000fea0003800000 */
.L_x_2294:
[----:B------:R-:W-:Y:S01]  /*2b610*/  PLOP3.LUT P2, PT, P6, PT, PT, 0x80, 0x0 ;  /* 0x000000000000781c */ /* 0x000fe2000374f070 */
[----:B------:R-:W-:-:S12]  /*2b620*/  BRA `(.L_x_2064) ;  /* 0xffffff70004c7947 */ /* 0x000fd8000383ffff */
.L_x_2067:
[----:B0-----:R-:W2:Y:S02]  /*2b630*/  LDL R5, [R1] ;  /* 0x0000000001057983 */ /* 0x001ea40000100800 */
[----:B--2---:R0:W1:Y:S02]  /*2b640*/  SYNCS.PHASECHK.TRANS64.TRYWAIT P0, [R5+URZ+0x30820], R4 ;  /* 0x03082004050075a7 */ /* 0x004064000800017f */
[----:B-1----:R-:W-:Y:S05]  /*2b650*/  @!P0 NANOSLEEP.SYNCS 0x989680 ;  /* 0x009896800000895d */ /* 0x002fea0003900000 */
[----:B------:R-:W1:Y:S02]  /*2b660*/  @!P0 SYNCS.PHASECHK.TRANS64 P0, [R5+URZ+0x30820], R4 ;  /* 0x03082004050085a7 */ /* 0x000e64000800007f */
[----:B-1----:R-:W-:Y:S05]  /*2b670*/  @!P0 BRA `(.L_x_2067) ;  /* 0xfffffffc00ec8947 */ /* 0x002fea000383ffff */
[----:B------:R-:W-:Y:S05]  /*2b680*/  BRA `(.L_x_2296) ;  /* 0xffffff70005c7947 */ /* 0x000fea000383ffff */
.L_x_2071:
[----:B0-----:R0:W1:Y:S02]  /*2b690*/  SYNCS.PHASECHK.TRANS64.TRYWAIT P0, [R6+URZ+0x308a0], R9 ;  /* 0x0308a009060075a7 */ /* 0x001064000800017f */
[----:B-1----:R-:W-:Y:S05]  /*2b6a0*/  @!P0 NANOSLEEP.SYNCS 0x989680 ;  /* 0x009896800000895d */ /* 0x002fea0003900000 */
[----:B------:R-:W1:Y:S02]  /*2b6b0*/  @!P0 SYNCS.PHASECHK.TRANS64 P0, [R6+URZ+0x308a0], R9 ;  /* 0x0308a009060085a7 */ /* 0x000e64000800007f */
[----:B-1----:R-:W-:Y:S05]  /*2b6c0*/  @!P0 BRA `(.L_x_2071) ;  /* 0xfffffffc00f08947 */ /* 0x002fea000383ffff */
[----:B------:R-:W-:Y:S05]  /*2b6d0*/  BRA `(.L_x_2297) ;  /* 0xffffff7000807947 */ /* 0x000fea000383ffff */
.L_x_2079:
[----:B-1----:R1:W2:Y:S02]  /*2b6e0*/  SYNCS.PHASECHK.TRANS64.TRYWAIT P0, [R6+URZ+0x308c0], R9 ;  /* 0x0308c009060075a7 */ /* 0x0022a4000800017f */
[----:B--2---:R-:W-:Y:S05]  /*2b6f0*/  @!P0 NANOSLEEP.SYNCS 0x989680 ;  /* 0x009896800000895d */ /* 0x004fea0003900000 */
[----:B------:R-:W2:Y:S02]  /*2b700*/  @!P0 SYNCS.PHASECHK.TRANS64 P0, [R6+URZ+0x308c0], R9 ;  /* 0x0308c009060085a7 */ /* 0x000ea4000800007f */
[----:B--2---:R-:W-:Y:S05]  /*2b710*/  @!P0 BRA `(.L_x_2079) ;  /* 0xfffffffc00f08947 */ /* 0x004fea000383ffff */
[----:B------:R-:W-:Y:S05]  /*2b720*/  BRA `(.L_x_2298) ;  /* 0xffffff7400c47947 */ /* 0x000fea000383ffff */
.L_x_2089:
[----:B0-----:R0:W1:Y:S02]  /*2b730*/  SYNCS.PHASECHK.TRANS64.TRYWAIT P0, [R7+URZ+0x308a0], R6 ;  /* 0x0308a006070075a7 */ /* 0x001064000800017f */
[----:B-1----:R-:W-:Y:S05]  /*2b740*/  @!P0 NANOSLEEP.SYNCS 0x989680 ;  /* 0x009896800000895d */ /* 0x002fea0003900000 */
[----:B------:R-:W1:Y:S02]  /*2b750*/  @!P0 SYNCS.PHASECHK.TRANS64 P0, [R7+URZ+0x308a0], R6 ;  /* 0x0308a006070085a7 */ /* 0x000e64000800007f */
[----:B-1----:R-:W-:Y:S05]  /*2b760*/  @!P0 BRA `(.L_x_2089) ;  /* 0xfffffffc00f08947 */ /* 0x002fea000383ffff */
[----:B------:R-:W-:Y:S05]  /*2b770*/  BRA `(.L_x_2299) ;  /* 0xffffff7c00547947 */ /* 0x000fea000383ffff */
.L_x_2097:
[----:B-1----:R1:W2:Y:S02]  /*2b780*/  SYNCS.PHASECHK.TRANS64.TRYWAIT P0, [R7+URZ+0x308c0], R6 ;  /* 0x0308c006070075a7 */ /* 0x0022a4000800017f */
[----:B--2---:R-:W-:Y:S05]  /*2b790*/  @!P0 NANOSLEEP.SYNCS 0x989680 ;  /* 0x009896800000895d */ /* 0x004fea0003900000 */
[----:B------:R-:W2:Y:S02]  /*2b7a0*/  @!P0 SYNCS.PHASECHK.TRANS64 P0, [R7+URZ+0x308c0], R6 ;  /* 0x0308c006070085a7 */ /* 0x000ea4000800007f */
[----:B--2---:R-:W-:Y:S05]  /*2b7b0*/  @!P0 BRA `(.L_x_2097) ;  /* 0xfffffffc00f08947 */ /* 0x004fea000383ffff */
[----:B------:R-:W-:Y:S05]  /*2b7c0*/  BRA `(.L_x_2300) ;  /* 0xffffff8000907947 */ /* 0x000fea000383ffff */
.L_x_2121:
[----:B------:R-:W1:Y:S01]  /*2b7d0*/  S2R R4, SR_TID.X ;  /* 0x0000000000047919 */ /* 0x000e620000002100 */
[----:B------:R-:W-:Y:S01]  /*2b7e0*/  BSSY B0, `(.L_x_2301) ;  /* 0x000000a000007945 */ /* 0x000fe20003800000 */
[----:B------:R-:W-:Y:S01]  /*2b7f0*/  IMAD.MOV.U32 R12, RZ, RZ, RZ ;  /* 0x000000ffff0c7224 */ /* 0x000fe200078e00ff */
[----:B------:R-:W-:Y:S01]  /*2b800*/  MOV R11, 0x1f ;  /* 0x0000001f000b7802 */ /* 0x000fe20000000f00 */
[----:B------:R-:W-:Y:S01]  /*2b810*/  IMAD.MOV.U32 R15, RZ, RZ, -0x1 ;  /* 0xffffffffff0f7424 */ /* 0x000fe200078e00ff */
[----:B-1----:R-:W-:-:S04]  /*2b820*/  SHF.R.U32.HI R4, RZ, 0x5, R4 ;  /* 0x00000005ff047819 */ /* 0x002fc80000011604 */
[----:B------:R-:W-:-:S05]  /*2b830*/  LOP3.LUT R4, R4, 0x3, RZ, 0xc0, !PT ;  /* 0x0000000304047812 */ /* 0x000fca00078ec0ff */
[----:B------:R-:W-:-:S07]  /*2b840*/  IMAD.MOV.U32 R13, RZ, RZ, R4 ;  /* 0x000000ffff0d7224 */ /* 0x000fce00078e0004 */
[----:B0-----:R-:W-:Y:S05]  /*2b850*/  WARPSYNC.COLLECTIVE R15, `(.L_x_2302) ;  /* 0x000000000f087348 */ /* 0x001fea0003c00000 */
[----:B------:R1:W2:Y:S02]  /*2b860*/  SHFL.IDX P6, R14, R13, R12, R11 ;  /* 0x0000000c0d0e7389 */ /* 0x0002a400000c000b */
[----:B012---:R-:W-:Y:S01]  /*2b870*/  ENDCOLLECTIVE ;  /* 0x000000000000791b */ /* 0x007fe20003800000 */
.L_x_2302:
[----:B------:R-:W-:Y:S05]  /*2b880*/  BSYNC B0 ;  /* 0x0000000000007941 */ /* 0x000fea0003800000 */
.L_x_2301:
[----:B------:R-:W-:Y:S05]  /*2b890*/  BRA `(.L_x_2303) ;  /* 0xffffff9000707947 */ /* 0x000fea000383ffff */
.L_x_2123:
[----:B------:R-:W-:Y:S01]  /*2b8a0*/  BSSY B0, `(.L_x_2304) ;  /* 0x0000006000007945 */ /* 0x000fe20003800000 */
[----:B------:R-:W-:-:S07]  /*2b8b0*/  IMAD.MOV.U32 R15, RZ, RZ, -0x1 ;  /* 0xffffffffff0f7424 */ /* 0x000fce00078e00ff */
[----:B01----:R-:W-:Y:S05]  /*2b8c0*/  WARPSYNC.COLLECTIVE R15, `(.L_x_2305) ;  /* 0x000000000f0c7348 */ /* 0x003fea0003c00000 */
[----:B------:R-:W-:Y:S02]  /*2b8d0*/  ELECT P6, UR62, PT ;  /* 0x00000000003e782f */ /* 0x000fe400038c0000 */
[----:B------:R-:W-:Y:S01]  /*2b8e0*/  MOV R14, UR62 ;  /* 0x0000003e000e7c02 */ /* 0x000fe20008000f00 */
[----:B01----:R-:W-:Y:S10]  /*2b8f0*/  ENDCOLLECTIVE ;  /* 0x000000000000791b */ /* 0x003ff40003800000 */
.L_x_2305:
[----:B------:R-:W-:Y:S05]  /*2b900*/  BSYNC B0 ;  /* 0x0000000000007941 */ /* 0x000fea0003800000 */
.L_x_2304:
[----:B------:R-:W-:Y:S05]  /*2b910*/  BRA `(.L_x_2306) ;  /* 0xffffff90007c7947 */ /* 0x000fea000383ffff */
.L_x_2125:
[----:B0-----:R0:W1:Y:S02]  /*2b920*/  SYNCS.PHASECHK.TRANS64.TRYWAIT P0, [R0+URZ+0x30840], R2 ;  /* 0x03084002000075a7 */ /* 0x001064000800017f */
[----:B-1----:R-:W-:Y:S05]  /*2b930*/  @!P0 NANOSLEEP.SYNCS 0x989680 ;  /* 0x009896800000895d */ /* 0x002fea0003900000 */
[----:B------:R-:W1:Y:S02]  /*2b940*/  @!P0 SYNCS.PHASECHK.TRANS64 P0, [R0+URZ+0x30840], R2 ;  /* 0x03084002000085a7 */ /* 0x000e64000800007f */
[----:B-1----:R-:W-:Y:S05]  /*2b950*/  @!P0 BRA `(.L_x_2125) ;  /* 0xfffffffc00f08947 */ /* 0x002fea000383ffff */
[----:B------:R-:W-:Y:S05]  /*2b960*/  BRA `(.L_x_2307) ;  /* 0xffffff9000e47947 */ /* 0x000fea000383ffff */
.L_x_2129:
[----:B------:R0:W5:Y:S01]  /*2b970*/  LDL.LU R9, [R1+0x3c] ;  /* 0x00003c0001097983 */ /* 0x0001620000300800 */
[----:B------:R-:W-:Y:S01]  /*2b980*/  IMAD.MOV.U32 R5, RZ, RZ, R11 ;  /* 0x000000ffff057224 */ /* 0x000fe200078e000b */
[----:B------:R-:W-:Y:S01]  /*2b990*/  MOV R11, 0x181f ;  /* 0x0000181f000b7802 */ /* 0x000fe20000000f00 */
[----:B------:R-:W-:Y:S02]  /*2b9a0*/  IMAD.MOV.U32 R13, RZ, RZ, R3 ;  /* 0x000000ffff0d7224 */ /* 0x000fe400078e0003 */
[----:B------:R-:W-:Y:S02]  /*2b9b0*/  IMAD.MOV.U32 R12, RZ, RZ, RZ ;  /* 0x000000ffff0c7224 */ /* 0x000fe400078e00ff */
[----:B------:R-:W-:-:S07]  /*2b9c0*/  IMAD.MOV.U32 R15, RZ, RZ, -0x1 ;  /* 0xffffffffff0f7424 */ /* 0x000fce00078e00ff */
[----:B0----5:R-:W-:Y:S05]  /*2b9d0*/  WARPSYNC.COLLECTIVE R15, `(.L_x_2308) ;  /* 0x000000000f087348 */ /* 0x021fea0003c00000 */
[----:B------:R1:W2:Y:S02]  /*2b9e0*/  SHFL.IDX P6, R14, R13, R12, R11 ;  /* 0x0000000c0d0e7389 */ /* 0x0002a400000c000b */
[----:B012--5:R-:W-:Y:S01]  /*2b9f0*/  ENDCOLLECTIVE ;  /* 0x000000000000791b */ /* 0x027fe20003800000 */
.L_x_2308:
[----:B------:R-:W-:Y:S02]  /*2ba00*/  IMAD.MOV.U32 R13, RZ, RZ, R4 ;  /* 0x000000ffff0d7224 */ /* 0x000fe400078e0004 */
[----:B------:R-:W-:-:S07]  /*2ba10*/  IMAD.MOV.U32 R6, RZ, RZ, R14 ;  /* 0x000000ffff067224 */ /* 0x000fce00078e000e */
[----:B------:R-:W-:Y:S05]  /*2ba20*/  WARPSYNC.COLLECTIVE R15, `(.L_x_2309) ;  /* 0x000000000f087348 */ /* 0x000fea0003c00000 */
[----:B------:R0:W1:Y:S02]  /*2ba30*/  SHFL.IDX P6, R14, R13, R12, R11 ;  /* 0x0000000c0d0e7389 */ /* 0x00006400000c000b */
[----:B01----:R-:W-:Y:S01]  /*2ba40*/  ENDCOLLECTIVE ;  /* 0x000000000000791b */ /* 0x003fe20003800000 */
.L_x_2309:
[----:B------:R-:W-:Y:S02]  /*2ba50*/  IMAD R2, R9, R7, RZ ;  /* 0x0000000709027224 */ /* 0x000fe400078e02ff */
[----:B------:R0:W5:Y:S01]  /*2ba60*/  LDL R9, [R1+0x28] ;  /* 0x0000280001097983 */ /* 0x0001620000100800 */
[----:B------:R-:W-:Y:S02]  /*2ba70*/  IMAD.IADD R0, R10, 0x1, R5 ;  /* 0x000000010a007824 */ /* 0x000fe400078e0205 */
[----:B------:R-:W-:Y:S02]  /*2ba80*/  IMAD.MOV.U32 R7, RZ, RZ, R14 ;  /* 0x000000ffff077224 */ /* 0x000fe400078e000e */
[----:B------:R-:W-:Y:S01]  /*2ba90*/  IMAD.MOV.U32 R13, RZ, RZ, R3 ;  /* 0x000000ffff0d7224 */ /* 0x000fe200078e0003 */
[C---:B------:R-:W-:Y:S01]  /*2baa0*/  ISETP.GE.AND P2, PT, R0.reuse, R2, PT ;  /* 0x000000020000720c */ /* 0x040fe20003f46270 */
[----:B------:R-:W-:Y:S02]  /*2bab0*/  IMAD.MOV.U32 R12, RZ, RZ, 0x1 ;  /* 0x00000001ff0c7424 */ /* 0x000fe400078e00ff */
[----:B0-----:R-:W-:-:S10]  /*2bac0*/  VIADD R5, R0, 0x10 ;  /* 0x0000001000057836 */ /* 0x001fd40000000000 */
[----:B-----5:R-:W-:Y:S05]  /*2bad0*/  WARPSYNC.COLLECTIVE R15, `(.L_x_2310) ;  /* 0x000000000f087348 */ /* 0x020fea0003c00000 */
[----:B------:R0:W1:Y:S02]  /*2bae0*/  SHFL.IDX P6, R14, R13, R12, R11 ;  /* 0x0000000c0d0e7389 */ /* 0x00006400000c000b */
[----:B01---5:R-:W-:Y:S01]  /*2baf0*/  ENDCOLLECTIVE ;  /* 0x000000000000791b */ /* 0x023fe20003800000 */
.L_x_2310:
[----:B------:R-:W-:-:S04]  /*2bb00*/  @!P2 LEA R7, P5, R8, R7, 0x1 ;  /* 0x000000070807a211 */ /* 0x000fc800078a08ff */
[----:B------:R-:W-:Y:S01]  /*2bb10*/  @!P2 IADD3.X R6, RZ, R6, RZ, P5, !PT ;  /* 0x00000006ff06a210 */ /* 0x000fe20002ffe4ff */
[----:B------:R-:W-:-:S03]  /*2bb20*/  IMAD.MOV.U32 R13, RZ, RZ, R4 ;  /* 0x000000ffff0d7224 */ /* 0x000fc600078e0004 */
[----:B------:R-:W-:-:S04]  /*2bb30*/  @!P2 LOP3.LUT R7, R7, R6, RZ, 0x3c, !PT ;  /* 0x000000060707a212 */ /* 0x000fc800078e3cff */
[----:B------:R-:W-:-:S04]  /*2bb40*/  @!P2 LOP3.LUT R6, R7, R6, RZ, 0x3c, !PT ;  /* 0x000000060706a212 */ /* 0x000fc800078e3cff */
[----:B------:R-:W-:-:S05]  /*2bb50*/  @!P2 LOP3.LUT R7, R7, R6, RZ, 0x3c, !PT ;  /* 0x000000060707a212 */ /* 0x000fca00078e3cff */
[----:B------:R-:W-:Y:S01]  /*2bb60*/  @!PT LDS RZ, [RZ] ;  /* 0x00000000fffff984 */ /* 0x000fe20000000800 */
[----:B------:R-:W-:Y:S01]  /*2bb70*/  @!PT LDS RZ, [RZ] ;  /* 0x00000000fffff984 */ /* 0x000fe20000000800 */
[----:B------:R-:W-:Y:S01]  /*2bb80*/  @!PT LDS RZ, [RZ] ;  /* 0x00000000fffff984 */ /* 0x000fe20000000800 */
[----:B------:R-:W-:Y:S04]  /*2bb90*/  @!P2 LDGSTS.E.BYPASS.LTC128B.128 [R9+0x10400], desc[UR60][R6.64], !P4 ;  /* 0x104000000609afae */ /* 0x000fe8000e101d7c */
[----:B------:R-:W-:Y:S04]  /*2bba0*/  @!P2 LDGSTS.E.BYPASS.LTC128B.128 [R9+0x14400], desc[UR60][R6.64+0x80], !P3 ;  /* 0x144000800609afae */ /* 0x000fe8000d901d7c */
[----:B------:R-:W-:Y:S04]  /*2bbb0*/  @!P2 LDGSTS.E.BYPASS.LTC128B.128 [R9+0x18400], desc[UR60][R6.64+0x100], !P0 ;  /* 0x184001000609afae */ /* 0x000fe8000c101d7c */
[----:B------:R0:W-:Y:S01]  /*2bbc0*/  @!P2 LDGSTS.E.BYPASS.LTC128B.128 [R9+0x1c400], desc[UR60][R6.64+0x180], !P1 ;  /* 0x1c4001800609afae */ /* 0x0001e2000c901d7c */
[----:B------:R-:W-:Y:S01]  /*2bbd0*/  ISETP.GE.AND P2, PT, R5, R2, PT ;  /* 0x000000020500720c */ /* 0x000fe20003f46270 */
[----:B0-----:R-:W-:-:S12]  /*2bbe0*/  IMAD.MOV.U32 R7, RZ, RZ, R14 ;  /* 0x000000ffff077224 */ /* 0x001fd800078e000e */
[----:B------:R-:W-:Y:S05]  /*2bbf0*/  WARPSYNC.COLLECTIVE R15, `(.L_x_2311) ;  /* 0x000000000f087348 */ /* 0x000fea0003c00000 */
[----:B------:R0:W1:Y:S02]  /*2bc00*/  SHFL.IDX P6, R14, R13, R12, R11 ;  /* 0x0000000c0d0e7389 */ /* 0x00006400000c000b */
[----:B01----:R-:W-:Y:S01]  /*2bc10*/  ENDCOLLECTIVE ;  /* 0x000000000000791b */ /* 0x003fe20003800000 */
.L_x_2311:
[----:B------:R-:W-:Y:S01]  /*2bc20*/  IMAD.MOV.U32 R13, RZ, RZ, R3 ;  /* 0x000000ffff0d7224 */ /* 0x000fe200078e0003 */
[----:B------:R-:W-:Y:S02]  /*2bc30*/  MOV R12, 0x2 ;  /* 0x00000002000c7802 */ /* 0x000fe40000000f00 */
[----:B------:R-:W-:-:S07]  /*2bc40*/  MOV R5, R14 ;  /* 0x0000000e00057202 */ /* 0x000fce0000000f00 */
[----:B------:R-:W-:Y:S05]  /*2bc50*/  WARPSYNC.COLLECTIVE R15, `(.L_x_2312) ;  /* 0x000000000f087348 */ /* 0x000fea0003c00000 */
[----:B------:R0:W1:Y:S02]  /*2bc60*/  SHFL.IDX P6, R14, R13, R12, R11 ;  /* 0x0000000c0d0e7389 */ /* 0x00006400000c000b */
[----:B01----:R-:W-:Y:S01]  /*2bc70*/  ENDCOLLECTIVE ;  /* 0x000000000000791b */ /* 0x003fe20003800000 */
.L_x_2312:
[----:B------:R-:W-:-:S05]  /*2bc80*/  @!P2 LEA R5, P5, R8, R5, 0x1 ;  /* 0x000000050805a211 */ /* 0x000fca00078a08ff */
[----:B------:R-:W-:-:S04]  /*2bc90*/  @!P2 IMAD.X R6, RZ, RZ, R7, P5 ;  /* 0x000000ffff06a224 */ /* 0x000fc800028e0607 */
[----:B------:R-:W-:Y:S02]  /*2bca0*/  @!P2 IMAD.MOV.U32 R7, RZ, RZ, R6 ;  /* 0x000000ffff07a224 */ /* 0x000fe400078e0006 */
[----:B------:R-:W-:Y:S02]  /*2bcb0*/  @!P2 IMAD.MOV.U32 R6, RZ, RZ, R5 ;  /* 0x000000ffff06a224 */ /* 0x000fe400078e0005 */
[----:B------:R-:W-:Y:S02]  /*2bcc0*/  IMAD.MOV.U32 R13, RZ, RZ, R4 ;  /* 0x000000ffff0d7224 */ /* 0x000fe400078e0004 */
[----:B------:R-:W-:Y:S01]  /*2bcd0*/  VIADD R5, R0, 0x20 ;  /* 0x0000002000057836 */ /* 0x000fe20000000000 */
        /* <DEDUP_REMOVED lines=12> */
.L_x_2313:
[----:B------:R-:W-:Y:S02]  /*2bda0*/  IMAD.MOV.U32 R13, RZ, RZ, R3 ;  /* 0x000000ffff0d7224 */ /* 0x000fe400078e0003 */
[----:B------:R-:W-:Y:S02]  /*2bdb0*/  IMAD.MOV.U32 R12, RZ, RZ, 0x3 ;  /* 0x00000003ff0c7424 */ /* 0x000fe400078e00ff */
[----:B------:R-:W-:-:S07]  /*2bdc0*/  IMAD.MOV.U32 R5, RZ, RZ, R14 ;  /* 0x000000ffff057224 */ /* 0x000fce00078e000e */
[----:B------:R-:W-:Y:S05]  /*2bdd0*/  WARPSYNC.COLLECTIVE R15, `(.L_x_2314) ;  /* 0x000000000f087348 */ /* 0x000fea0003c00000 */
[----:B------:R0:W1:Y:S02]  /*2bde0*/  SHFL.IDX P6, R14, R13, R12, R11 ;  /* 0x0000000c0d0e7389 */ /* 0x00006400000c000b */
[----:B01----:R-:W-:Y:S01]  /*2bdf0*/  ENDCOLLECTIVE ;  /* 0x000000000000791b */ /* 0x003fe20003800000 */
.L_x_2314:
[----:B------:R-:W-:-:S05]  /*2be00*/  @!P2 LEA R5, P5, R8, R5, 0x1 ;  /* 0x000000050805a211 */ /* 0x000fca00078a08ff */
[----:B------:R-:W-:-:S04]  /*2be10*/  @!P2 IMAD.X R6, RZ, RZ, R7, P5 ;  /* 0x000000ffff06a224 */ /* 0x000fc800028e0607 */
[----:B------:R-:W-:Y:S01]  /*2be20*/  @!P2 IMAD.MOV.U32 R7, RZ, RZ, R6 ;  /* 0x000000ffff07a224 */ /* 0x000fe200078e0006 */
[----:B------:R-:W-:Y:S01]  /*2be30*/  @!P2 MOV R6, R5 ;  /* 0x000000050006a202 */ /* 0x000fe20000000f00 */
[----:B------:R-:W-:Y:S02]  /*2be40*/  IMAD.MOV.U32 R13, RZ, RZ, R4 ;  /* 0x000000ffff0d7224 */ /* 0x000fe400078e0004 */
[----:B------:R-:W-:Y:S02]  /*2be50*/  VIADD R5, R0, 0x30 ;  /* 0x0000003000057836 */ /* 0x000fe40000000000 */
        /* <DEDUP_REMOVED lines=12> */
.L_x_2315:
[----:B------:R-:W-:Y:S01]  /*2bf20*/  IMAD.MOV.U32 R13, RZ, RZ, R3 ;  /* 0x000000ffff0d7224 */ /* 0x000fe200078e0003 */
[----:B------:R-:W-:Y:S02]  /*2bf30*/  MOV R12, 0x4 ;  /* 0x00000004000c7802 */ /* 0x000fe40000000f00 */
[----:B------:R-:W-:-:S07]  /*2bf40*/  MOV R5, R14 ;  /* 0x0000000e00057202 */ /* 0x000fce0000000f00 */
[----:B------:R-:W-:Y:S05]  /*2bf50*/  WARPSYNC.COLLECTIVE R15, `(.L_x_2316) ;  /* 0x000000000f087348 */ /* 0x000fea0003c00000 */
[----:B------:R0:W1:Y:S02]  /*2bf60*/  SHFL.IDX P6, R14, R13, R12, R11 ;  /* 0x0000000c0d0e7389 */ /* 0x00006400000c000b */
[----:B01----:R-:W-:Y:S01]  /*2bf70*/  ENDCOLLECTIVE ;  /* 0x000000000000791b */ /* 0x003fe20003800000 */
.L_x_2316:
        /* <DEDUP_REMOVED lines=18> */
.L_x_2317:
[----:B------:R-:W-:Y:S02]  /*2c0a0*/  IMAD.MOV.U32 R13, RZ, RZ, R3 ;  /* 0x000000ffff0d7224 */ /* 0x000fe400078e0003 */
[----:B------:R-:W-:Y:S02]  /*2c0b0*/  IMAD.MOV.U32 R12, RZ, RZ, 0x5 ;  /* 0x00000005ff0c7424 */ /* 0x000fe400078e00ff */
[----:B------:R-:W-:-:S07]  /*2c0c0*/  IMAD.MOV.U32 R5, RZ, RZ, R14 ;  /* 0x000000ffff057224 */ /* 0x000fce00078e000e */
[----:B------:R-:W-:Y:S05]  /*2c0d0*/  WARPSYNC.COLLECTIVE R15, `(.L_x_2318) ;  /* 0x000000000f087348 */ /* 0x000fea0003c00000 */
[----:B------:R0:W1:Y:S02]  /*2c0e0*/  SHFL.IDX P6, R14, R13, R12, R11 ;  /* 0x0000000c0d0e7389 */ /* 0x00006400000c000b */
[----:B01----:R-:W-:Y:S01]  /*2c0f0*/  ENDCOLLECTIVE ;  /* 0x000000000000791b */ /* 0x003fe20003800000 */
.L_x_2318:
        /* <DEDUP_REMOVED lines=18> */
.L_x_2319:
[----:B------:R-:W-:Y:S01]  /*2c220*/  IMAD.MOV.U32 R13, RZ, RZ, R3 ;  /* 0x000000ffff0d7224 */ /* 0x000fe200078e0003 */
[----:B------:R-:W-:Y:S02]  /*2c230*/  MOV R12, 0x6 ;  /* 0x00000006000c7802 */ /* 0x000fe40000000f00 */
[----:B------:R-:W-:-:S07]  /*2c240*/  MOV R5, R14 ;  /* 0x0000000e00057202 */ /* 0x000fce0000000f00 */
[----:B------:R-:W-:Y:S05]  /*2c250*/  WARPSYNC.COLLECTIVE R15, `(.L_x_2320) ;  /* 0x000000000f087348 */ /* 0x000fea0003c00000 */
[----:B------:R0:W1:Y:S02]  /*2c260*/  SHFL.IDX P6, R14, R13, R12, R11 ;  /* 0x0000000c0d0e7389 */ /* 0x00006400000c000b */
[----:B01----:R-:W-:Y:S01]  /*2c270*/  ENDCOLLECTIVE ;  /* 0x000000000000791b */ /* 0x003fe20003800000 */
.L_x_2320:
        /* <DEDUP_REMOVED lines=18> */
.L_x_2321:
[----:B------:R-:W-:Y:S02]  /*2c3a0*/  IMAD.MOV.U32 R13, RZ, RZ, R3 ;  /* 0x000000ffff0d7224 */ /* 0x000fe400078e0003 */
[----:B------:R-:W-:Y:S02]  /*2c3b0*/  IMAD.MOV.U32 R12, RZ, RZ, 0x7 ;  /* 0x00000007ff0c7424 */ /* 0x000fe400078e00ff */
[----:B------:R-:W-:-:S07]  /*2c3c0*/  IMAD.MOV.U32 R5, RZ, RZ, R14 ;  /* 0x000000ffff057224 */ /* 0x000fce00078e000e */
[----:B------:R-:W-:Y:S05]  /*2c3d0*/  WARPSYNC.COLLECTIVE R15, `(.L_x_2322) ;  /* 0x000000000f087348 */ /* 0x000fea0003c00000 */
[----:B------:R0:W1:Y:S02]  /*2c3e0*/  SHFL.IDX P6, R14, R13, R12, R11 ;  /* 0x0000000c0d0e7389 */ /* 0x00006400000c000b */
[----:B01----:R-:W-:Y:S01]  /*2c3f0*/  ENDCOLLECTIVE ;  /* 0x000000000000791b */ /* 0x003fe20003800000 */
.L_x_2322:
[----:B------:R-:W-:-:S05]  /*2c400*/  @!P2 LEA R5, P5, R8, R5, 0x1 ;  /* 0x000000050805a211 */ /* 0x000fca00078a08ff */
[----:B------:R-:W-:-:S04]  /*2c410*/  @!P2 IMAD.X R6, RZ, RZ, R7, P5 ;  /* 0x000000ffff06a224 */ /* 0x000fc800028e0607 */
[----:B------:R-:W-:Y:S01]  /*2c420*/  @!P2 IMAD.MOV.U32 R7, RZ, RZ, R6 ;  /* 0x000000ffff07a224 */ /* 0x000fe200078e0006 */
[----:B------:R-:W-:Y:S01]  /*2c430*/  @!P2 MOV R6, R5 ;  /* 0x000000050006a202 */ /* 0x000fe20000000f00 */
[----:B------:R-:W-:-:S04]  /*2c440*/  IMAD.MOV.U32 R13, RZ, RZ, R4 ;  /* 0x000000ffff0d7224 */ /* 0x000fc800078e0004 */
[----:B------:R-:W-:Y:S01]  /*2c450*/  @!PT LDS RZ, [RZ] ;  /* 0x00000000fffff984 */ /* 0x000fe20000000800 */
[----:B------:R-:W-:Y:S01]  /*2c460*/  @!PT LDS RZ, [RZ] ;  /* 0x00000000fffff984 */ /* 0x000fe20000000800 */
[----:B------:R-:W-:Y:S01]  /*2c470*/  @!PT LDS RZ, [RZ] ;  /* 0x00000000fffff984 */ /* 0x000fe20000000800 */
[----:B------:R0:W-:Y:S04]  /*2c480*/  @!P2 LDGSTS.E.BYPASS.LTC128B.128 [R9+0x13400], desc[UR60][R6.64], !P4 ;  /* 0x134000000609afae */ /* 0x0001e8000e101d7c */
[----:B------:R0:W-:Y:S01]  /*2c490*/  @!P2 LDGSTS.E.BYPASS.LTC128B.128 [R9+0x17400], desc[UR60][R6.64+0x80], !P3 ;  /* 0x174000800609afae */ /* 0x0001e2000d901d7c */
[----:B------:R-:W-:-:S07]  /*2c4a0*/  IMAD.MOV.U32 R5, RZ, RZ, R14 ;  /* 0x000000ffff057224 */ /* 0x000fce00078e000e */
[----:B0-----:R-:W-:Y:S05]  /*2c4b0*/  WARPSYNC.COLLECTIVE R15, `(.L_x_2323) ;  /* 0x000000000f087348 */ /* 0x001fea0003c00000 */
[----:B------:R1:W2:Y:S02]  /*2c4c0*/  SHFL.IDX P6, R14, R13, R12, R11 ;  /* 0x0000000c0d0e7389 */ /* 0x0002a400000c000b */
[----:B012---:R-:W-:Y:S01]  /*2c4d0*/  ENDCOLLECTIVE ;  /* 0x000000000000791b */ /* 0x007fe20003800000 */
.L_x_2323:
[----:B------:R-:W-:Y:S01]  /*2c4e0*/  @!PT LDS RZ, [RZ] ;  /* 0x00000000fffff984 */ /* 0x000fe20000000800 */
[----:B------:R-:W-:Y:S01]  /*2c4f0*/  @!PT LDS RZ, [RZ] ;  /* 0x00000000fffff984 */ /* 0x000fe20000000800 */
[----:B------:R-:W-:Y:S01]  /*2c500*/  @!PT LDS RZ, [RZ] ;  /* 0x00000000fffff984 */ /* 0x000fe20000000800 */
[----:B------:R0:W-:Y:S04]  /*2c510*/  @!P2 LDGSTS.E.BYPASS.LTC128B.128 [R9+0x1b400], desc[UR60][R6.64+0x100], !P0 ;  /* 0x1b4001000609afae */ /* 0x0001e8000c101d7c */
[----:B------:R0:W-:Y:S01]  /*2c520*/  @!P2 LDGSTS.E.BYPASS.LTC128B.128 [R9+0x1f400], desc[UR60][R6.64+0x180], !P1 ;  /* 0x1f4001800609afae */ /* 0x0001e2000c901d7c */
[----:B------:R-:W-:Y:S01]  /*2c530*/  IMAD.MOV.U32 R3, RZ, RZ, R14 ;  /* 0x000000ffff037224 */ /* 0x000fe200078e000e */
[----:B------:R-:W-:Y:S06]  /*2c540*/  BRA `(.L_x_2324) ;  /* 0xffffff9400c07947 */ /* 0x000fec000383ffff */
.L_x_2134:
[----:B-1----:R-:W3:Y:S02]  /*2c550*/  LDL R2, [R1] ;  /* 0x0000000001027983 */ /* 0x002ee40000100800 */
[----:B---3--:R1:W3:Y:S02]  /*2c560*/  SYNCS.PHASECHK.TRANS64.TRYWAIT P0, [R2+URZ+0x30820], R0 ;  /* 0x03082000020075a7 */ /* 0x0082e4000800017f */
[----:B---3--:R-:W-:Y:S05]  /*2c570*/  @!P0 NANOSLEEP.SYNCS 0x989680 ;  /* 0x009896800000895d */ /* 0x008fea0003900000 */
[----:B------:R-:W3:Y:S02]  /*2c580*/  @!P0 SYNCS.PHASECHK.TRANS64 P0, [R2+URZ+0x30820], R0 ;  /* 0x03082000020085a7 */ /* 0x000ee4000800007f */
[----:B---3--:R-:W-:Y:S05]  /*2c590*/  @!P0 BRA `(.L_x_2134) ;  /* 0xfffffffc00ec8947 */ /* 0x008fea000383ffff */
[----:B------:R-:W-:Y:S05]  /*2c5a0*/  BRA `(.L_x_2325) ;  /* 0xffffff98003c7947 */ /* 0x000fea000383ffff */
.L_x_2143:
[----:B-1----:R1:W2:Y:S02]  /*2c5b0*/  SYNCS.PHASECHK.TRANS64.TRYWAIT P0, [R3+URZ+0x30840], R2 ;  /* 0x03084002030075a7 */ /* 0x0022a4000800017f */
[----:B--2---:R-:W-:Y:S05]  /*2c5c0*/  @!P0 NANOSLEEP.SYNCS 0x989680 ;  /* 0x009896800000895d */ /* 0x004fea0003900000 */
[----:B------:R-:W2:Y:S02]  /*2c5d0*/  @!P0 SYNCS.PHASECHK.TRANS64 P0, [R3+URZ+0x30840], R2 ;  /* 0x03084002030085a7 */ /* 0x000ea4000800007f */
[----:B--2---:R-:W-:Y:S05]  /*2c5e0*/  @!P0 BRA `(.L_x_2143) ;  /* 0xfffffffc00f08947 */ /* 0x004fea000383ffff */
[----:B------:R-:W-:Y:S05]  /*2c5f0*/  BRA `(.L_x_2326) ;  /* 0xffffff9c00087947 */ /* 0x000fea000383ffff */
.L_x_2151:
[----:B0-----:R0:W1:Y:S02]  /*2c600*/  SYNCS.PHASECHK.TRANS64.TRYWAIT P0, [R2+URZ+0x30860], R3 ;  /* 0x03086003020075a7 */ /* 0x001064000800017f */
[----:B-1----:R-:W-:Y:S05]  /*2c610*/  @!P0 NANOSLEEP.SYNCS 0x989680 ;  /* 0x009896800000895d */ /* 0x002fea0003900000 */
[----:B------:R-:W1:Y:S02]  /*2c620*/  @!P0 SYNCS.PHASECHK.TRANS64 P0, [R2+URZ+0x30860], R3 ;  /* 0x03086003020085a7 */ /* 0x000e64000800007f */
[----:B-1----:R-:W-:Y:S05]  /*2c630*/  @!P0 BRA `(.L_x_2151) ;  /* 0xfffffffc00f08947 */ /* 0x002fea000383ffff */
[----:B------:R-:W-:Y:S05]  /*2c640*/  BRA `(.L_x_2327) ;  /* 0xffffffa000647947 */ /* 0x000fea000383ffff */
.L_x_2163:
[----:B-1----:R1:W2:Y:S02]  /*2c650*/  SYNCS.PHASECHK.TRANS64.TRYWAIT P0, [R3+URZ+0x30840], R2 ;  /* 0x03084002030075a7 */ /* 0x0022a4000800017f */
[----:B--2---:R-:W-:Y:S05]  /*2c660*/  @!P0 NANOSLEEP.SYNCS 0x989680 ;  /* 0x009896800000895d */ /* 0x004fea0003900000 */
[----:B------:R-:W2:Y:S02]  /*2c670*/  @!P0 SYNCS.PHASECHK.TRANS64 P0, [R3+URZ+0x30840], R2 ;  /* 0x03084002030085a7 */ /* 0x000ea4000800007f */
[----:B--2---:R-:W-:Y:S05]  /*2c680*/  @!P0 BRA `(.L_x_2163) ;  /* 0xfffffffc00f08947 */ /* 0x004fea000383ffff */
[----:B------:R-:W-:Y:S05]  /*2c690*/  BRA `(.L_x_2328) ;  /* 0xffffffa800887947 */ /* 0x000fea000383ffff */
.L_x_2171:
[----:B0-----:R0:W1:Y:S02]  /*2c6a0*/  SYNCS.PHASECHK.TRANS64.TRYWAIT P0, [R2+URZ+0x30860], R3 ;  /* 0x03086003020075a7 */ /* 0x001064000800017f */
[----:B-1----:R-:W-:Y:S05]  /*2c6b0*/  @!P0 NANOSLEEP.SYNCS 0x989680 ;  /* 0x009896800000895d */ /* 0x002fea0003900000 */
[----:B------:R-:W1:Y:S02]  /*2c6c0*/  @!P0 SYNCS.PHASECHK.TRANS64 P0, [R2+URZ+0x30860], R3 ;  /* 0x03086003020085a7 */ /* 0x000e64000800007f */
[----:B-1----:R-:W-:Y:S05]  /*2c6d0*/  @!P0 BRA `(.L_x_2171) ;  /* 0xfffffffc00f08947 */ /* 0x002fea000383ffff */
[----:B------:R-:W-:Y:S05]  /*2c6e0*/  BRA `(.L_x_2329) ;  /* 0xffffffac00e47947 */ /* 0x000fea000383ffff */
.L_x_2183:
[----:B--2---:R2:W3:Y:S02]  /*2c6f0*/  SYNCS.PHASECHK.TRANS64.TRYWAIT P0, [R3+URZ+0x30840], R2 ;  /* 0x03084002030075a7 */ /* 0x0044e4000800017f */
[----:B---3--:R-:W-:Y:S05]  /*2c700*/  @!P0 NANOSLEEP.SYNCS 0x989680 ;  /* 0x009896800000895d */ /* 0x008fea0003900000 */
[----:B------:R-:W3:Y:S02]  /*2c710*/  @!P0 SYNCS.PHASECHK.TRANS64 P0, [R3+URZ+0x30840], R2 ;  /* 0x03084002030085a7 */ /* 0x000ee4000800007f */
[----:B---3--:R-:W-:Y:S05]  /*2c720*/  @!P0 BRA `(.L_x_2183) ;  /* 0xfffffffc00f08947 */ /* 0x008fea000383ffff */
[----:B------:R-:W-:Y:S05]  /*2c730*/  BRA `(.L_x_2330) ;  /* 0xffffffb400dc7947 */ /* 0x000fea000383ffff */
.L_x_2191:
[----:B0-----:R0:W1:Y:S02]  /*2c740*/  SYNCS.PHASECHK.TRANS64.TRYWAIT P0, [R2+URZ+0x30860], R5 ;  /* 0x03086005020075a7 */ /* 0x001064000800017f */
[----:B-1----:R-:W-:Y:S05]  /*2c750*/  @!P0 NANOSLEEP.SYNCS 0x989680 ;  /* 0x009896800000895d */ /* 0x002fea0003900000 */
[----:B------:R-:W1:Y:S02]  /*2c760*/  @!P0 SYNCS.PHASECHK.TRANS64 P0, [R2+URZ+0x30860], R5 ;  /* 0x03086005020085a7 */ /* 0x000e64000800007f */
[----:B-1----:R-:W-:Y:S05]  /*2c770*/  @!P0 BRA `(.L_x_2191) ;  /* 0xfffffffc00f08947 */ /* 0x002fea000383ffff */
[----:B------:R-:W-:Y:S05]  /*2c780*/  BRA `(.L_x_2331) ;  /* 0xffffffbc00347947 */ /* 0x000fea000383ffff */
.L_x_2205:
[----:B---3--:R3:W4:Y:S02]  /*2c790*/  SYNCS.PHASECHK.TRANS64.TRYWAIT P0, [R0+URZ+0x30860], R2 ;  /* 0x03086002000075a7 */ /* 0x008724000800017f */
[----:B----4-:R-:W-:Y:S05]  /*2c7a0*/  @!P0 NANOSLEEP.SYNCS 0x989680 ;  /* 0x009896800000895d */ /* 0x010fea0003900000 */
[----:B------:R-:W4:Y:S02]  /*2c7b0*/  @!P0 SYNCS.PHASECHK.TRANS64 P0, [R0+URZ+0x30860], R2 ;  /* 0x03086002000085a7 */ /* 0x000f24000800007f */
[----:B----4-:R-:W-:Y:S05]  /*2c7c0*/  @!P0 BRA `(.L_x_2205) ;  /* 0xfffffffc00f08947 */ /* 0x010fea000383ffff */
[----:B------:R-:W-:Y:S05]  /*2c7d0*/  BRA `(.L_x_2332) ;  /* 0xffffffc4000c7947 */ /* 0x000fea000383ffff */
.L_x_2215:
[----:B------:R-:W-:Y:S01]  /*2c7e0*/  BSSY B0, `(.L_x_2333) ;  /* 0x0000008000007945 */ /* 0x000fe20003800000 */
[----:B------:R-:W-:Y:S01]  /*2c7f0*/  MOV R13, R16 ;  /* 0x00000010000d7202 */ /* 0x000fe20000000f00 */
[----:B------:R-:W-:Y:S02]  /*2c800*/  IMAD.MOV.U32 R12, RZ, RZ, RZ ;  /* 0x000000ffff0c7224 */ /* 0x000fe400078e00ff */
[----:B------:R-:W-:Y:S02]  /*2c810*/  IMAD.MOV.U32 R11, RZ, RZ, 0x1f ;  /* 0x0000001fff0b7424 */ /* 0x000fe400078e00ff */
[----:B------:R-:W-:-:S07]  /*2c820*/  IMAD.MOV.U32 R15, RZ, RZ, -0x1 ;  /* 0xffffffffff0f7424 */ /* 0x000fce00078e00ff */
[----:B--2--5:R-:W-:Y:S05]  /*2c830*/  WARPSYNC.COLLECTIVE R15, `(.L_x_2334) ;  /* 0x000000000f087348 */ /* 0x024fea0003c00000 */
[----:B------:R0:W1:Y:S02]  /*2c840*/  SHFL.IDX P6, R14, R13, R12, R11 ;  /* 0x0000000c0d0e7389 */ /* 0x00006400000c000b */
[----:B012--5:R-:W-:Y:S01]  /*2c850*/  ENDCOLLECTIVE ;  /* 0x000000000000791b */ /* 0x027fe20003800000 */
.L_x_2334:
[----:B------:R-:W-:Y:S05]  /*2c860*/  BSYNC B0 ;  /* 0x0000000000007941 */ /* 0x000fea0003800000 */
.L_x_2333:
[----:B------:R-:W-:Y:S01]  /*2c870*/  IMAD.MOV.U32 R13, RZ, RZ, R16 ;  /* 0x000000ffff0d7224 */ /* 0x000fe200078e0010 */
[----:B------:R-:W-:Y:S01]  /*2c880*/  MOV R12, 0x1 ;  /* 0x00000001000c7802 */ /* 0x000fe20000000f00 */
[----:B------:R-:W-:Y:S01]  /*2c890*/  IMAD.MOV.U32 R11, RZ, RZ, 0x1f ;  /* 0x0000001fff0b7424 */ /* 0x000fe200078e00ff */
[----:B------:R-:W-:Y:S01]  /*2c8a0*/  LOP3.LUT P1, RZ, R7, 0x1, RZ, 0xc0, !PT ;  /* 0x0000000107ff7812 */ /* 0x000fe2000782c0ff */
[----:B------:R-:W-:Y:S02]  /*2c8b0*/  IMAD.MOV.U32 R15, RZ, RZ, -0x1 ;  /* 0xffffffffff0f7424 */ /* 0x000fe400078e00ff */
[----:B------:R-:W-:Y:S02]  /*2c8c0*/  IMAD.IADD R4, R19, 0x1, R6 ;  /* 0x0000000113047824 */ /* 0x000fe400078e0206 */
[----:B------:R-:W-:-:S08]  /*2c8d0*/  IMAD.MOV.U32 R0, RZ, RZ, R14 ;  /* 0x000000ffff007224 */ /* 0x000fd000078e000e */
[----:B------:R-:W-:Y:S05]  /*2c8e0*/  WARPSYNC.COLLECTIVE R15, `(.L_x_2335) ;  /* 0x000000000f087348 */ /* 0x000fea0003c00000 */
[----:B------:R0:W1:Y:S02]  /*2c8f0*/  SHFL.IDX P6, R14, R13, R12, R11 ;  /* 0x0000000c0d0e7389 */ /* 0x00006400000c000b */
[----:B01----:R-:W-:Y:S01]  /*2c900*/  ENDCOLLECTIVE ;  /* 0x000000000000791b */ /* 0x003fe20003800000 */
.L_x_2335:
[----:B------:R-:W-:Y:S02]  /*2c910*/  ULDC UR4, c[0x0][0xc3c] ;  /* 0x00030f0000047ab9 */ /* 0x000fe40000000800 */
        /* <DEDUP_REMOVED lines=8> */
[----:B0-----:R-:W-:Y:S01]  /*2c9a0*/  IMAD.MOV.U32 R2, RZ, RZ, RZ ;  /* 0x000000ffff027224 */ /* 0x001fe200078e00ff */
[----:B--2---:R-:W-:Y:S02]  /*2c9b0*/  @!P0 MOV R2, R3 ;  /* 0x0000000300028202 */ /* 0x004fe40000000f00 */
[----:B------:R-:W-:-:S03]  /*2c9c0*/  ISETP.GE.U32.AND P0, PT, R6, 0x2, PT ;  /* 0x000000020600780c */ /* 0x000fc60003f06070 */
[----:B------:R-:W-:-:S10]  /*2c9d0*/  IMAD.MOV.U32 R13, RZ, RZ, R2 ;  /* 0x000000ffff0d7224 */ /* 0x000fd400078e0002 */
[----:B------:R-:W-:Y:S05]  /*2c9e0*/  WARPSYNC.COLLECTIVE R15, `(.L_x_2336) ;  /* 0x000000000f087348 */ /* 0x000fea0003c00000 */
[----:B------:R0:W1:Y:S02]  /*2c9f0*/  SHFL.UP P6, R14, R13, R12, R11 ;  /* 0x0400000c0d0e7389 */ /* 0x00006400000c000b */
[----:B01----:R-:W-:Y:S01]  /*2ca00*/  ENDCOLLECTIVE ;  /* 0x000000000000791b */ /* 0x003fe20003800000 */
.L_x_2336:
[----:B------:R-:W-:Y:S01]  /*2ca10*/  MOV R12, 0x2 ;  /* 0x00000002000c7802 */ /* 0x000fe20000000f00 */
[----:B------:R-:W-:-:S05]  /*2ca20*/  IMAD.MOV.U32 R3, RZ, RZ, R14 ;  /* 0x000000ffff037224 */ /* 0x000fca00078e000e */
[----:B------:R-:W-:Y:S02]  /*2ca30*/  SEL R3, R3, RZ, P1 ;  /* 0x000000ff03037207 */ /* 0x000fe40000800000 */
[----:B------:R-:W-:-:S03]  /*2ca40*/  ISETP.GE.U32.AND P1, PT, R6, 0x4, PT ;  /* 0x000000040600780c */ /* 0x000fc60003f26070 */
[----:B------:R-:W-:-:S04]  /*2ca50*/  IMAD.IADD R3, R2, 0x1, R3 ;  /* 0x0000000102037824 */ /* 0x000fc800078e0203 */
[----:B------:R-:W-:-:S07]  /*2ca60*/  IMAD.MOV.U32 R13, RZ, RZ, R3 ;  /* 0x000000ffff0d7224 */ /* 0x000fce00078e0003 */
[----:B------:R-:W-:Y:S05]  /*2ca70*/  WARPSYNC.COLLECTIVE R15, `(.L_x_2337) ;  /* 0x000000000f087348 */ /* 0x000fea0003c00000 */
[----:B------:R0:W1:Y:S02]  /*2ca80*/  SHFL.UP P6, R14, R13, R12, R11 ;  /* 0x0400000c0d0e7389 */ /* 0x00006400000c000b */
[----:B01----:R-:W-:Y:S01]  /*2ca90*/  ENDCOLLECTIVE ;  /* 0x000000000000791b */ /* 0x003fe20003800000 */
.L_x_2337:
        /* <DEDUP_REMOVED lines=8> */
.L_x_2338:
        /* <DEDUP_REMOVED lines=8> */
.L_x_2339:
[----:B------:R-:W-:Y:S01]  /*2cba0*/  MOV R12, 0x10 ;  /* 0x00000010000c7802 */ /* 0x000fe20000000f00 */
[----:B------:R-:W-:-:S05]  /*2cbb0*/  IMAD.MOV.U32 R4, RZ, RZ, R14 ;  /* 0x000000ffff047224 */ /* 0x000fca00078e000e */
[----:B------:R-:W-:-:S05]  /*2cbc0*/  SEL R4, R4, RZ, P2 ;  /* 0x000000ff04047207 */ /* 0x000fca0001000000 */
[----:B------:R-:W-:-:S04]  /*2cbd0*/  IMAD.IADD R3, R3, 0x1, R4 ;  /* 0x0000000103037824 */ /* 0x000fc800078e0204 */
[----:B------:R-:W-:-:S07]  /*2cbe0*/  IMAD.MOV.U32 R13, RZ, RZ, R3 ;  /* 0x000000ffff0d7224 */ /* 0x000fce00078e0003 */
[----:B------:R-:W-:Y:S05]  /*2cbf0*/  WARPSYNC.COLLECTIVE R15, `(.L_x_2340) ;  /* 0x000000000f087348 */ /* 0x000fea0003c00000 */
[----:B------:R0:W1:Y:S02]  /*2cc00*/  SHFL.UP P6, R14, R13, R12, R11 ;  /* 0x0400000c0d0e7389 */ /* 0x00006400000c000b */
[----:B01----:R-:W-:Y:S01]  /*2cc10*/  ENDCOLLECTIVE ;  /* 0x000000000000791b */ /* 0x003fe20003800000 */
.L_x_2340:
        /* <DEDUP_REMOVED lines=9> */
.L_x_2341:
[----:B------:R-:W-:Y:S01]  /*2ccb0*/  MOV R16, R14 ;  /* 0x0000000e00107202 */ /* 0x000fe20000000f00 */
[----:B------:R-:W-:Y:S06]  /*2ccc0*/  BRA `(.L_x_2342) ;  /* 0xffffffc800147947 */ /* 0x000fec000383ffff */
.L_x_2220:
[----:B------:R-:W-:Y:S01]  /*2ccd0*/  BSSY B0, `(.L_x_2343) ;  /* 0x0000008000007945 */ /* 0x000fe20003800000 */
[----:B-----5:R-:W-:Y:S02]  /*2cce0*/  IMAD.MOV.U32 R13, RZ, RZ, R2 ;  /* 0x000000ffff0d7224 */ /* 0x020fe400078e0002 */
[----:B------:R-:W-:Y:S02]  /*2ccf0*/  IMAD.MOV.U32 R12, RZ, RZ, 0x1 ;  /* 0x00000001ff0c7424 */ /* 0x000fe400078e00ff */
[----:B------:R-:W-:Y:S02]  /*2cd00*/  IMAD.MOV.U32 R11, RZ, RZ, RZ ;  /* 0x000000ffff0b7224 */ /* 0x000fe400078e00ff */
[----:B------:R-:W-:-:S07]  /*2cd10*/  IMAD.MOV.U32 R15, RZ, RZ, -0x1 ;  /* 0xffffffffff0f7424 */ /* 0x000fce00078e00ff */
[----:B0-----:R-:W-:Y:S05]  /*2cd20*/  WARPSYNC.COLLECTIVE R15, `(.L_x_2344) ;  /* 0x000000000f087348 */ /* 0x001fea0003c00000 */
[----:B------:R1:W2:Y:S02]  /*2cd30*/  SHFL.UP P6, R14, R13, R12, R11 ;  /* 0x0400000c0d0e7389 */ /* 0x0002a400000c000b */
[----:B012---:R-:W-:Y:S01]  /*2cd40*/  ENDCOLLECTIVE ;  /* 0x000000000000791b */ /* 0x007fe20003800000 */
.L_x_2344:
[----:B------:R-:W-:Y:S05]  /*2cd50*/  BSYNC B0 ;  /* 0x0000000000007941 */ /* 0x000fea0003800000 */
.L_x_2343:
[----:B------:R-:W2:Y:S01]  /*2cd60*/  LDL R3, [R1+0x4] ;  /* 0x0000040001037983 */ /* 0x000ea20000100800 */
[----:B------:R-:W-:Y:S02]  /*2cd70*/  IMAD.MOV.U32 R12, RZ, RZ, 0x2 ;  /* 0x00000002ff0c7424 */ /* 0x000fe400078e00ff */
[----:B------:R-:W-:Y:S02]  /*2cd80*/  IMAD.MOV.U32 R11, RZ, RZ, RZ ;  /* 0x000000ffff0b7224 */ /* 0x000fe400078e00ff */
[----:B------:R-:W-:Y:S01]  /*2cd90*/  IMAD.MOV.U32 R15, RZ, RZ, -0x1 ;  /* 0xffffffffff0f7424 */ /* 0x000fe200078e00ff */
[----:B--2---:R-:W-:Y:S01]  /*2cda0*/  LOP3.LUT P4, RZ, R3, 0x1, RZ, 0xc0, !PT ;  /* 0x0000000103ff7812 */ /* 0x004fe2000788c0ff */
[----:B------:R-:W-:-:S05]  /*2cdb0*/  IMAD.MOV.U32 R3, RZ, RZ, R14 ;  /* 0x000000ffff037224 */ /* 0x000fca00078e000e */
[----:B------:R-:W-:-:S04]  /*2cdc0*/  SEL R3, R3, RZ, P4 ;  /* 0x000000ff03037207 */ /* 0x000fc80002000000 */
[----:B------:R-:W-:-:S05]  /*2cdd0*/  IADD3 R3, R2, R3, RZ ;  /* 0x0000000302037210 */ /* 0x000fca0007ffe0ff */
[----:B------:R-:W-:-:S07]  /*2cde0*/  IMAD.MOV.U32 R13, RZ, RZ, R3 ;  /* 0x000000ffff0d7224 */ /* 0x000fce00078e0003 */
[----:B------:R-:W-:Y:S05]  /*2cdf0*/  WARPSYNC.COLLECTIVE R15, `(.L_x_2345) ;  /* 0x000000000f087348 */ /* 0x000fea0003c00000 */
[----:B------:R0:W1:Y:S02]  /*2ce00*/  SHFL.UP P6, R14, R13, R12, R11 ;  /* 0x0400000c0d0e7389 */ /* 0x00006400000c000b */
[----:B01----:R-:W-:Y:S01]  /*2ce10*/  ENDCOLLECTIVE ;  /* 0x000000000000791b */ /* 0x003fe20003800000 */
.L_x_2345:
        /* <DEDUP_REMOVED lines=8> */
.L_x_2346:
        /* <DEDUP_REMOVED lines=8> */
.L_x_2347:
        /* <DEDUP_REMOVED lines=8> */
.L_x_2348:
[----:B------:R-:W-:Y:S02]  /*2cfa0*/  IMAD.MOV.U32 R12, RZ, RZ, 0x1f ;  /* 0x0000001fff0c7424 */ /* 0x000fe400078e00ff */
[----:B------:R-:W-:Y:S02]  /*2cfb0*/  IMAD.MOV.U32 R11, RZ, RZ, 0x1f ;  /* 0x0000001fff0b7424 */ /* 0x000fe400078e00ff */
[----:B------:R-:W-:-:S05]  /*2cfc0*/  IMAD.MOV.U32 R4, RZ, RZ, R14 ;  /* 0x000000ffff047224 */ /* 0x000fca00078e000e */
[----:B------:R-:W-:-:S04]  /*2cfd0*/  SEL R4, R4, RZ, P3 ;  /* 0x000000ff04047207 */ /* 0x000fc80001800000 */
[----:B------:R-:W-:-:S05]  /*2cfe0*/  IADD3 R3, R3, R4, RZ ;  /* 0x0000000403037210 */ /* 0x000fca0007ffe0ff */
[----:B------:R-:W-:-:S07]  /*2cff0*/  IMAD.MOV.U32 R13, RZ, RZ, R3 ;  /* 0x000000ffff0d7224 */ /* 0x000fce00078e0003 */
[----:B------:R-:W-:Y:S05]  /*2d000*/  WARPSYNC.COLLECTIVE R15, `(.L_x_2349) ;  /* 0x000000000f087348 */ /* 0x000fea0003c00000 */
[----:B------:R0:W1:Y:S02]  /*2d010*/  SHFL.IDX P6, R14, R13, R12, R11 ;  /* 0x0000000c0d0e7389 */ /* 0x00006400000c000b */
[----:B01----:R-:W-:Y:S01]  /*2d020*/  ENDCOLLECTIVE ;  /* 0x000000000000791b */ /* 0x003fe20003800000 */
.L_x_2349:
[----:B------:R-:W-:Y:S01]  /*2d030*/  IMAD.MOV.U32 R16, RZ, RZ, R14 ;  /* 0x000000ffff107224 */ /* 0x000fe200078e000e */
[----:B------:R-:W-:Y:S06]  /*2d040*/  BRA `(.L_x_2350) ;  /* 0xffffffc400d47947 */ /* 0x000fec000383ffff */
.L_x_2222:
[----:B------:R-:W-:Y:S01]  /*2d050*/  BSSY B0, `(.L_x_2351) ;  /* 0x0000006000007945 */ /* 0x000fe20003800000 */
[----:B------:R-:W-:Y:S01]  /*2d060*/  PLOP3.LUT P6, PT, P6, PT, PT, 0x8, 0x0 ;  /* 0x000000000000781c */ /* 0x000fe200037ce170 */
[----:B------:R-:W-:-:S12]  /*2d070*/  IMAD.MOV.U32 R15, RZ, RZ, -0x1 ;  /* 0xffffffffff0f7424 */ /* 0x000fd800078e00ff */
[----:B0----5:R-:W-:Y:S05]  /*2d080*/  WARPSYNC.COLLECTIVE R15, `(.L_x_2352) ;  /* 0x000000000f087348 */ /* 0x021fea0003c00000 */
[----:B------:R-:W-:Y:S01]  /*2d090*/  VOTE.ANY R14, PT, P6 ;  /* 0x00000000000e7806 */ /* 0x000fe200030e0100 */
[----:B0----5:R-:W-:Y:S06]  /*2d0a0*/  ENDCOLLECTIVE ;  /* 0x000000000000791b */ /* 0x021fec0003800000 */
.L_x_2352:
[----:B------:R-:W-:Y:S05]  /*2d0b0*/  BSYNC B0 ;  /* 0x0000000000007941 */ /* 0x000fea0003800000 */
.L_x_2351:
[----:B------:R-:W-:Y:S01]  /*2d0c0*/  MOV R5, R14 ;  /* 0x0000000e00057202 */ /* 0x000fe20000000f00 */
[----:B------:R-:W-:Y:S02]  /*2d0d0*/  IMAD.MOV.U32 R13, RZ, RZ, R2 ;  /* 0x000000ffff0d7224 */ /* 0x000fe400078e0002 */
[----:B------:R-:W-:Y:S01]  /*2d0e0*/  IMAD.MOV.U32 R11, RZ, RZ, 0x1f ;  /* 0x0000001fff0b7424 */ /* 0x000fe200078e00ff */
[----:B------:R-:W0:Y:S01]  /*2d0f0*/  POPC R6, R5 ;  /* 0x0000000500067309 */ /* 0x000e220000000000 */
[----:B------:R-:W-:Y:S02]  /*2d100*/  IMAD.MOV.U32 R15, RZ, RZ, -0x1 ;  /* 0xffffffffff0f7424 */ /* 0x000fe400078e00ff */
[----:B0-----:R-:W-:-:S07]  /*2d110*/  IMAD.MOV.U32 R12, RZ, RZ, R6 ;  /* 0x000000ffff0c7224 */ /* 0x001fce00078e0006 */
[----:B------:R-:W-:Y:S05]  /*2d120*/  WARPSYNC.COLLECTIVE R15, `(.L_x_2353) ;  /* 0x000000000f087348 */ /* 0x000fea0003c00000 */
[----:B------:R0:W1:Y:S02]  /*2d130*/  SHFL.IDX P6, R14, R13, R12, R11 ;  /* 0x0000000c0d0e7389 */ /* 0x00006400000c000b */
[----:B01----:R-:W-:Y:S01]  /*2d140*/  ENDCOLLECTIVE ;  /* 0x000000000000791b */ /* 0x003fe20003800000 */
.L_x_2353:
[----:B------:R-:W-:Y:S01]  /*2d150*/  IMAD.MOV.U32 R17, RZ, RZ, R14 ;  /* 0x000000ffff117224 */ /* 0x000fe200078e000e */
[----:B------:R-:W-:Y:S06]  /*2d160*/  BRA `(.L_x_2354) ;  /* 0xffffffc400c47947 */ /* 0x000fec000383ffff */
.L_x_2224:
[----:B------:R-:W-:Y:S01]  /*2d170*/  BSSY B0, `(.L_x_2355) ;  /* 0x0000007000007945 */ /* 0x000fe20003800000 */
[----:B------:R-:W-:Y:S01]  /*2d180*/  MOV R13, R3 ;  /* 0x00000003000d7202 */ /* 0x000fe20000000f00 */
[----:B------:R-:W-:Y:S02]  /*2d190*/  IMAD.MOV.U32 R11, RZ, RZ, 0x1f ;  /* 0x0000001fff0b7424 */ /* 0x000fe400078e00ff */
[----:B------:R-:W-:-:S07]  /*2d1a0*/  IMAD.MOV.U32 R15, RZ, RZ, -0x1 ;  /* 0xffffffffff0f7424 */ /* 0x000fce00078e00ff */
[----:B012--5:R-:W-:Y:S05]  /*2d1b0*/  WARPSYNC.COLLECTIVE R15, `(.L_x_2356) ;  /* 0x000000000f087348 */ /* 0x027fea0003c00000 */
[----:B------:R3:W4:Y:S02]  /*2d1c0*/  SHFL.IDX P6, R14, R13, R12, R11 ;  /* 0x0000000c0d0e7389 */ /* 0x00072400000c000b */
[----:B012345:R-:W-:Y:S01]  /*2d1d0*/  ENDCOLLECTIVE ;  /* 0x000000000000791b */ /* 0x03ffe20003800000 */
.L_x_2356:
[----:B------:R-:W-:Y:S05]  /*2d1e0*/  BSYNC B0 ;  /* 0x0000000000007941 */ /* 0x000fea0003800000 */
.L_x_2355:
[----:B------:R-:W-:Y:S01]  /*2d1f0*/  IMAD.MOV.U32 R3, RZ, RZ, R14 ;  /* 0x000000ffff037224 */ /* 0x000fe200078e000e */
[----:B------:R-:W-:Y:S06]  /*2d200*/  BRA `(.L_x_2357) ;  /* 0xffffffc400b87947 */ /* 0x000fec000383ffff */
.L_x_2228:
[----:B0-----:R0:W1:Y:S02]  /*2d210*/  SYNCS.PHASECHK.TRANS64.TRYWAIT P0, [R0+URZ+0x30820], R3 ;  /* 0x03082003000075a7 */ /* 0x001064000800017f */
[----:B-1----:R-:W-:Y:S05]  /*2d220*/  @!P0 NANOSLEEP.SYNCS 0x989680 ;  /* 0x009896800000895d */ /* 0x002fea0003900000 */
[----:B------:R-:W1:Y:S02]  /*2d230*/  @!P0 SYNCS.PHASECHK.TRANS64 P0, [R0+URZ+0x30820], R3 ;  /* 0x03082003000085a7 */ /* 0x000e64000800007f */
[----:B-1----:R-:W-:Y:S05]  /*2d240*/  @!P0 BRA `(.L_x_2228) ;  /* 0xfffffffc00f08947 */ /* 0x002fea000383ffff */
[----:B------:R-:W-:Y:S05]  /*2d250*/  BRA `(.L_x_2358) ;  /* 0xffffffcc003c7947 */ /* 0x000fea000383ffff */
.L_x_2229:
[----:B------:R-:W1:Y:S01]  /*2d260*/  S2R R2, SR_TID.X ;  /* 0x0000000000027919 */ /* 0x000e620000002100 */
[----:B------:R-:W-:Y:S01]  /*2d270*/  BSSY B0, `(.L_x_2359) ;  /* 0x000000a000007945 */ /* 0x000fe20003800000 */
[----:B------:R-:W-:Y:S01]  /*2d280*/  MOV R12, RZ ;  /* 0x000000ff000c7202 */ /* 0x000fe20000000f00 */
[----:B------:R-:W-:Y:S02]  /*2d290*/  IMAD.MOV.U32 R11, RZ, RZ, 0x1f ;  /* 0x0000001fff0b7424 */ /* 0x000fe400078e00ff */
[----:B------:R-:W-:Y:S01]  /*2d2a0*/  IMAD.MOV.U32 R15, RZ, RZ, -0x1 ;  /* 0xffffffffff0f7424 */ /* 0x000fe200078e00ff */
[----:B-1----:R-:W-:-:S04]  /*2d2b0*/  SHF.R.U32.HI R2, RZ, 0x5, R2 ;  /* 0x00000005ff027819 */ /* 0x002fc80000011602 */
[----:B------:R-:W-:-:S05]  /*2d2c0*/  LOP3.LUT R2, R2, 0x3, RZ, 0xc0, !PT ;  /* 0x0000000302027812 */ /* 0x000fca00078ec0ff */
[----:B------:R-:W-:-:S07]  /*2d2d0*/  IMAD.MOV.U32 R13, RZ, RZ, R2 ;  /* 0x000000ffff0d7224 */ /* 0x000fce00078e0002 */
[----:B0----5:R-:W-:Y:S05]  /*2d2e0*/  WARPSYNC.COLLECTIVE R15, `(.L_x_2360) ;  /* 0x000000000f087348 */ /* 0x021fea0003c00000 */
[----:B------:R1:W2:Y:S02]  /*2d2f0*/  SHFL.IDX P6, R14, R13, R12, R11 ;  /* 0x0000000c0d0e7389 */ /* 0x0002a400000c000b */
[----:B012--5:R-:W-:Y:S01]  /*2d300*/  ENDCOLLECTIVE ;  /* 0x000000000000791b */ /* 0x027fe20003800000 */
.L_x_2360:
[----:B------:R-:W-:Y:S05]  /*2d310*/  BSYNC B0 ;  /* 0x0000000000007941 */ /* 0x000fea0003800000 */
.L_x_2359:
[----:B------:R-:W-:Y:S05]  /*2d320*/  BRA `(.L_x_2361) ;  /* 0xffffffcc00247947 */ /* 0x000fea000383ffff */
.L_x_2230:
[----:B------:R-:W-:Y:S01]  /*2d330*/  BSSY B0, `(.L_x_2362) ;  /* 0x0000006000007945 */ /* 0x000fe20003800000 */
[----:B------:R-:W-:-:S07]  /*2d340*/  IMAD.MOV.U32 R15, RZ, RZ, -0x1 ;  /* 0xffffffffff0f7424 */ /* 0x000fce00078e00ff */
[----:B01---5:R-:W-:Y:S05]  /*2d350*/  WARPSYNC.COLLECTIVE R15, `(.L_x_2363) ;  /* 0x000000000f0c7348 */ /* 0x023fea0003c00000 */
[----:B------:R-:W-:Y:S02]  /*2d360*/  ELECT P6, UR62, PT ;  /* 0x00000000003e782f */ /* 0x000fe400038c0000 */
[----:B------:R-:W-:Y:S01]  /*2d370*/  MOV R14, UR62 ;  /* 0x0000003e000e7c02 */ /* 0x000fe20008000f00 */
[----:B01---5:R-:W-:Y:S10]  /*2d380*/  ENDCOLLECTIVE ;  /* 0x000000000000791b */ /* 0x023ff40003800000 */
.L_x_2363:
[----:B------:R-:W-:Y:S05]  /*2d390*/  BSYNC B0 ;  /* 0x0000000000007941 */ /* 0x000fea0003800000 */
.L_x_2362:
[----:B------:R-:W-:Y:S05]  /*2d3a0*/  BRA `(.L_x_2364) ;  /* 0xffffffcc00187947 */ /* 0x000fea000383ffff */
.L_x_2232:
[----:B0-----:R0:W1:Y:S02]  /*2d3b0*/  SYNCS.PHASECHK.TRANS64.TRYWAIT P0, [R6+URZ], R5 ;  /* 0x00000005060075a7 */ /* 0x001064000800017f */
[----:B-1----:R-:W-:Y:S05]  /*2d3c0*/  @!P0 NANOSLEEP.SYNCS 0x989680 ;  /* 0x009896800000895d */ /* 0x002fea0003900000 */
[----:B------:R-:W1:Y:S02]  /*2d3d0*/  @!P0 SYNCS.PHASECHK.TRANS64 P0, [R6+URZ], R5 ;  /* 0x00000005060085a7 */ /* 0x000e64000800007f */
[----:B-1----:R-:W-:Y:S05]  /*2d3e0*/  @!P0 BRA `(.L_x_2232) ;  /* 0xfffffffc00f08947 */ /* 0x002fea000383ffff */
[----:B------:R-:W-:Y:S05]  /*2d3f0*/  BRA `(.L_x_2365) ;  /* 0xffffffcc00547947 */ /* 0x000fea000383ffff */
.L_x_2233:
[----:B-1----:R1:W2:Y:S02]  /*2d400*/  SYNCS.PHASECHK.TRANS64.TRYWAIT P0, [R7+URZ], R2 ;  /* 0x00000002070075a7 */ /* 0x0022a4000800017f */
[----:B--2---:R-:W-:Y:S05]  /*2d410*/  @!P0 NANOSLEEP.SYNCS 0x989680 ;  /* 0x009896800000895d */ /* 0x004fea0003900000 */
[----:B------:R-:W2:Y:S02]  /*2d420*/  @!P0 SYNCS.PHASECHK.TRANS64 P0, [R7+URZ], R2 ;  /* 0x00000002070085a7 */ /* 0x000ea4000800007f */
[----:B--2---:R-:W-:Y:S05]  /*2d430*/  @!P0 BRA `(.L_x_2233) ;  /* 0xfffffffc00f08947 */ /* 0x004fea000383ffff */
[----:B------:R-:W-:Y:S05]  /*2d440*/  BRA `(.L_x_2366) ;  /* 0xffffffcc00487947 */ /* 0x000fea000383ffff */
.L_x_2235:
[----:B--2---:R2:W3:Y:S02]  /*2d450*/  SYNCS.PHASECHK.TRANS64.TRYWAIT P0, [R4+URZ], R5 ;  /* 0x00000005040075a7 */ /* 0x0044e4000800017f */
[----:B---3--:R-:W-:Y:S05]  /*2d460*/  @!P0 NANOSLEEP.SYNCS 0x989680 ;  /* 0x009896800000895d */ /* 0x008fea0003900000 */
[----:B------:R-:W3:Y:S02]  /*2d470*/  @!P0 SYNCS.PHASECHK.TRANS64 P0, [R4+URZ], R5 ;  /* 0x00000005040085a7 */ /* 0x000ee4000800007f */
[----:B---3--:R-:W-:Y:S05]  /*2d480*/  @!P0 BRA `(.L_x_2235) ;  /* 0xfffffffc00f08947 */ /* 0x008fea000383ffff */
[----:B------:R-:W-:Y:S05]  /*2d490*/  BRA `(.L_x_2367) ;  /* 0xffffffcc00507947 */ /* 0x000fea000383ffff */
.L_x_2368:
        /* <DEDUP_REMOVED lines=14> */
.L_x_15299:


//--------------------- .text._ZN7cutlass13device_kernelIN5flash11enable_sm90INS1_16FlashAttnFwdSm90INS1_25CollectiveMainloopFwdSm90ILi2EN4cute5tupleIJNS5_1CILi1EEES8_S8_EEENS6_IJNS7_ILi128EEENS7_ILi80EEENS7_ILi256EEEEEELi256ENS_6half_tEfNS_4arch4Sm90ELb1ELb0ELb0ELb0ELb0ELb0ELb0ELb1ELb1ELb1ELb0ELb0EEENS1_21CollectiveEpilogueFwdINS6_IJSA_SC_SB_EEES9_SE_SG_Li256ELb0ELb1ELb0ELb0EEENS1_30DynamicPersistentTileSchedulerILi256ELi128ELb0ELb1ELb1EEEEEEEEEvNT_6ParamsE --------------------------
	.section	.text._ZN7cutlass13device_kernelIN5flash11enable_sm90INS1_16FlashAttnFwdSm90INS1_25CollectiveMainloopFwdSm90ILi2EN4cute5tupleIJNS5_1CILi1EEES8_S8_EEENS6_IJNS7_ILi128EEENS7_ILi80EEENS7_ILi256EEEEEELi256ENS_6half_tEfNS_4arch4Sm90ELb1ELb0ELb0ELb0ELb0ELb0ELb0ELb1ELb1ELb1ELb0ELb0EEENS1_21CollectiveEpilogueFwdINS6_IJSA_SC_SB_EEES9_SE_SG_Li256ELb0ELb1ELb0ELb0EEENS1_30DynamicPersistentTileSchedulerILi256ELi128ELb0ELb1ELb1EEEEEEEEEvNT_6ParamsE,"ax",@progbits
	.align	128
.text._ZN7cutlass13device_kernelIN5flash11enable_sm90INS1_16FlashAttnFwdSm90INS1_25CollectiveMainloopFwdSm90ILi2EN4cute5tupleIJNS5_1CILi1EEES8_S8_EEENS6_IJNS7_ILi128EEENS7_ILi80EEENS7_ILi256EEEEEELi256ENS_6half_tEfNS_4arch4Sm90ELb1ELb0ELb0ELb0ELb0ELb0ELb0ELb1ELb1ELb1ELb0ELb0EEENS1_21CollectiveEpilogueFwdINS6_IJSA_SC_SB_EEES9_SE_SG_Li256ELb0ELb1ELb0ELb0EEENS1_30DynamicPersistentTileSchedulerILi256ELi128ELb0ELb1ELb1EEEEEEEEEvNT_6ParamsE:
        .type           _ZN7cutlass13device_kernelIN5flash11enable_sm90INS1_16FlashAttnFwdSm90INS1_25CollectiveMainloopFwdSm90ILi2EN4cute5tupleIJNS5_1CILi1EEES8_S8_EEENS6_IJNS7_ILi128EEENS7_ILi80EEENS7_ILi256EEEEEELi256ENS_6half_tEfNS_4arch4Sm90ELb1ELb0ELb0ELb0ELb0ELb0ELb0ELb1ELb1ELb1ELb0ELb0EEENS1_21CollectiveEpilogueFwdINS6_IJSA_SC_SB_EEES9_SE_SG_Li256ELb0ELb1ELb0ELb0EEENS1_30DynamicPersistentTileSchedulerILi256ELi128ELb0ELb1ELb1EEEEEEEEEvNT_6ParamsE,@function
        .size           _ZN7cutlass13device_kernelIN5flash11enable_sm90INS1_16FlashAttnFwdSm90INS1_25CollectiveMainloopFwdSm90ILi2EN4cute5tupleIJNS5_1CILi1EEES8_S8_EEENS6_IJNS7_ILi128EEENS7_ILi80EEENS7_ILi256EEEEEELi256ENS_6half_tEfNS_4arch4Sm90ELb1ELb0ELb0ELb0ELb0ELb0ELb0ELb1ELb1ELb1ELb0ELb0EEENS1_21CollectiveEpilogueFwdINS6_IJSA_SC_SB_EEES9_SE_SG_Li256ELb0ELb1ELb0ELb0EEENS1_30DynamicPersistentTileSchedulerILi256ELi128ELb0ELb1ELb1EEEEEEEEEvNT_6ParamsE,(.L_x_15300 - _ZN7cutlass13device_kernelIN5flash11enable_sm90INS1_16FlashAttnFwdSm90INS1_25CollectiveMainloopFwdSm90ILi2EN4cute5tupleIJNS5_1CILi1EEES8_S8_EEENS6_IJNS7_ILi128EEENS7_ILi80EEENS7_ILi256EEEEEELi256ENS_6half_tEfNS_4arch4Sm90ELb1ELb0ELb0ELb0ELb0ELb0ELb0ELb1ELb1ELb1ELb0ELb0EEENS1_21CollectiveEpilogueFwdINS6_IJSA_SC_SB_EEES9_SE_SG_Li256ELb0ELb1ELb0ELb0EEENS1_30DynamicPersistentTileSchedulerILi256ELi128ELb0ELb1ELb1EEEEEEEEEvNT_6ParamsE)
        .other          _ZN7cutlass13device_kernelIN5flash11enable_sm90INS1_16FlashAttnFwdSm90INS1_25CollectiveMainloopFwdSm90ILi2EN4cute5tupleIJNS5_1CILi1EEES8_S8_EEENS6_IJNS7_ILi128EEENS7_ILi80EEENS7_ILi256EEEEEELi256ENS_6half_tEfNS_4arch4Sm90ELb1ELb0ELb0ELb0ELb0ELb0ELb0ELb1ELb1ELb1ELb0ELb0EEENS1_21CollectiveEpilogueFwdINS6_IJSA_SC_SB_EEES9_SE_SG_Li256ELb0ELb1ELb0ELb0EEENS1_30DynamicPersistentTileSchedulerILi256ELi128ELb0ELb1ELb1EEEEEEEEEvNT_6ParamsE,@"STO_CUDA_ENTRY STV_DEFAULT"
_ZN7cutlass13device_kernelIN5flash11enable_sm90INS1_16FlashAttnFwdSm90INS1_25CollectiveMainloopFwdSm90ILi2EN4cute5tupleIJNS5_1CILi1EEES8_S8_EEENS6_IJNS7_ILi128EEENS7_ILi80EEENS7_ILi256EEEEEELi256ENS_6half_tEfNS_4arch4Sm90ELb1ELb0ELb0ELb0ELb0ELb0ELb0ELb1ELb1ELb1ELb0ELb0EEENS1_21CollectiveEpilogueFwdINS6_IJSA_SC_SB_EEES9_SE_SG_Li256ELb0ELb1ELb0ELb0EEENS1_30DynamicPersistentTileSchedulerILi256ELi128ELb0ELb1ELb1EEEEEEEEEvNT_6ParamsE:
        /* <DEDUP_REMOVED lines=18> */
.L_x_2370:
[----:B------:R-:W-:Y:S05]  /*0120*/  BSYNC B0 ;  /* 0x0000000000007941 */ /* 0x000fea0003800000 */
.L_x_2369:
        /* <DEDUP_REMOVED lines=41> */
.L_x_2371:
        /* <DEDUP_REMOVED lines=22> */
.L_x_2372:
        /* <DEDUP_REMOVED lines=18> */
.L_x_2373:
        /* <DEDUP_REMOVED lines=22> */
.L_x_2374:
        /* <DEDUP_REMOVED lines=22> */
.L_x_2375:
        /* <DEDUP_REMOVED lines=8> */
.L_x_2377:
        /* <DEDUP_REMOVED lines=12> */
[----:B0-----:R-:W0:Y:S02]  /*0a40*/  S2R R2, SR_TID.X ;  /* 0x0000000000027919 */ /* 0x001e240000002100 */
[----:B0-----:R-:W-:Y:S01]  /*0a50*/  VIADD R230, R2, 0xffffff80 ;  /* 0xffffff8002e67836 */ /* 0x001fe20000000000 */
[----:B--2---:R-:W-:-:S04]  /*0a60*/  R2UR UR5, R3 ;  /* 0x00000000030572ca */ /* 0x004fc800000e0000 */
[----:B------:R-:W-:-:S04]  /*0a70*/  SHF.R.S32.HI R3, RZ, 0x1f, R230 ;  /* 0x0000001fff037819 */ /* 0x000fc800000114e6 */
[CC--:B------:R-:W-:Y:S02]  /*0a80*/  LEA.HI R5, R3.reuse, R230.reuse, RZ, 0x7 ;  /* 0x000000e603057211 */ /* 0x0c0fe400078f38ff */
[-C--:B------:R-:W-:Y:S02]  /*0a90*/  LEA.HI R0, R3, R230.reuse, RZ, 0x4 ;  /* 0x000000e603007211 */ /* 0x080fe400078f20ff */
[----:B------:R-:W-:Y:S02]  /*0aa0*/  LOP3.LUT R221, R5, 0xffffff80, RZ, 0xc0, !PT ;  /* 0xffffff8005dd7812 */ /* 0x000fe400078ec0ff */
[----:B------:R-:W-:Y:S01]  /*0ab0*/  SHF.R.S32.HI R9, RZ, 0x4, R0 ;  /* 0x00000004ff097819 */ /* 0x000fe20000011400 */
[----:B------:R-:W-:Y:S01]  /*0ac0*/  ULOP3.LUT UR6, UR5, 0x1, URZ, 0xfc, !UPT ;  /* 0x0000000105067892 */ /* 0x000fe2000f8efc3f */
[CC--:B------:R-:W-:Y:S01]  /*0ad0*/  LEA.HI R2, R3.reuse, R230.reuse, RZ, 0x5 ;  /* 0x000000e603027211 */ /* 0x0c0fe200078f28ff */
[----:B------:R-:W-:Y:S01]  /*0ae0*/  IMAD.IADD R221, R230, 0x1, -R221 ;  /* 0x00000001e6dd7824 */ /* 0x000fe200078e0add */
[C---:B------:R-:W-:Y:S01]  /*0af0*/  LOP3.LUT R7, R0.reuse, 0x3fffff0, RZ, 0xc0, !PT ;  /* 0x03fffff000077812 */ /* 0x040fe200078ec0ff */
[----:B------:R-:W-:Y:S01]  /*0b00*/  UMOV UR5, URZ ;  /* 0x0000003f00057c82 */ /* 0x000fe20008000000 */
[----:B------:R-:W-:Y:S01]  /*0b10*/  LEA.HI R0, R0, R9, RZ, 0x1 ;  /* 0x0000000900007211 */ /* 0x000fe200078f08ff */
[----:B------:R-:W-:Y:S01]  /*0b20*/  IMAD.SHL.U32 R2, R2, 0x20, RZ ;  /* 0x0000002002027824 */ /* 0x000fe200078e00ff */
[----:B------:R-:W-:Y:S01]  /*0b30*/  SHF.R.S32.HI R4, RZ, 0x1f, R221 ;  /* 0x0000001fff047819 */ /* 0x000fe200000114dd */
[----:B------:R-:W-:Y:S01]  /*0b40*/  IMAD.IADD R7, R230, 0x1, -R7 ;  /* 0x00000001e6077824 */ /* 0x000fe200078e0a07 */
[----:B------:R-:W-:Y:S01]  /*0b50*/  LOP3.LUT R0, R0, 0x1ffffffe, RZ, 0xc0, !PT ;  /* 0x1ffffffe00007812 */ /* 0x000fe200078ec0ff */
[----:B------:R-:W-:Y:S01]  /*0b60*/  IMAD.U32 R225, RZ, RZ, UR6 ;  /* 0x00000006ffe17e24 */ /* 0x000fe2000f8e00ff */
[----:B------:R-:W-:Y:S01]  /*0b70*/  LEA.HI R6, R4, R221, RZ, 0x2 ;  /* 0x000000dd04067211 */ /* 0x000fe200078f10ff */
[----:B------:R-:W-:Y:S01]  /*0b80*/  IMAD.U32 R220, RZ, RZ, UR5 ;  /* 0x00000005ffdc7e24 */ /* 0x000fe2000f8e00ff */
[----:B------:R-:W-:Y:S01]  /*0b90*/  LEA.HI R10, R3, R230, RZ, 0x2 ;  /* 0x000000e6030a7211 */ /* 0x000fe200078f10ff */
[----:B------:R-:W-:Y:S01]  /*0ba0*/  IMAD.IADD R0, R9, 0x1, -R0 ;  /* 0x0000000109007824 */ /* 0x000fe200078e0a00 */
[--C-:B------:R-:W-:Y:S01]  /*0bb0*/  SHF.R.S32.HI R8, RZ, 0x2, R6.reuse ;  /* 0x00000002ff087819 */ /* 0x100fe20000011406 */
[----:B------:R-:W-:Y:S01]  /*0bc0*/  IMAD.U32 R16, RZ, RZ, UR5 ;  /* 0x00000005ff107e24 */ /* 0x000fe2000f8e00ff */
[----:B------:R-:W-:-:S02]  /*0bd0*/  SHF.R.S32.HI R11, RZ, 0x1f, R6 ;  /* 0x0000001fff0b7819 */ /* 0x000fc40000011406 */
[----:B------:R-:W-:Y:S02]  /*0be0*/  SHF.R.S32.HI R222, RZ, 0x7, R5 ;  /* 0x00000007ffde7819 */ /* 0x000fe40000011405 */
[----:B------:R-:W-:Y:S02]  /*0bf0*/  LOP3.LUT R2, R2, 0xfffffc00, RZ, 0xc0, !PT ;  /* 0xfffffc0002027812 */ /* 0x000fe400078ec0ff */
[----:B------:R-:W-:Y:S02]  /*0c00*/  LOP3.LUT R9, R10, 0xfffffffc, RZ, 0xc0, !PT ;  /* 0xfffffffc0a097812 */ /* 0x000fe400078ec0ff */
[----:B------:R-:W-:Y:S01]  /*0c10*/  LEA.HI R11, R11, R8, RZ, 0x3 ;  /* 0x000000080b0b7211 */ /* 0x000fe200078f18ff */
[----:B------:R-:W-:Y:S01]  /*0c20*/  IMAD R7, R7, 0x40, R2 ;  /* 0x0000004007077824 */ /* 0x000fe200078e0202 */
[----:B------:R-:W-:Y:S01]  /*0c30*/  LEA.HI R5, R5, R222, RZ, 0x1 ;  /* 0x000000de05057211 */ /* 0x000fe200078f08ff */
[----:B------:R-:W-:Y:S01]  /*0c40*/  IMAD.IADD R2, R230, 0x1, -R9 ;  /* 0x00000001e6027824 */ /* 0x000fe200078e0a09 */
[----:B------:R-:W-:Y:S01]  /*0c50*/  LEA.HI R3, R3, R230, RZ, 0x3 ;  /* 0x000000e603037211 */ /* 0x000fe200078f18ff */
[----:B------:R-:W-:Y:S01]  /*0c60*/  IMAD R224, R0, 0x8, R7 ;  /* 0x0000000800e07824 */ /* 0x000fe200078e0207 */
[----:B------:R-:W-:-:S02]  /*0c70*/  LOP3.LUT R11, R11, 0xfffffff8, RZ, 0xc0, !PT ;  /* 0xfffffff80b0b7812 */ /* 0x000fc400078ec0ff */
[----:B------:R-:W-:Y:S02]  /*0c80*/  LEA.HI R4, R4, R221, RZ, 0x5 ;  /* 0x000000dd04047211 */ /* 0x000fe400078f28ff */
[----:B------:R-:W-:Y:S01]  /*0c90*/  LOP3.LUT R9, R5, 0x3fffffe, RZ, 0xc0, !PT ;  /* 0x03fffffe05097812 */ /* 0x000fe200078ec0ff */
[----:B------:R-:W-:Y:S01]  /*0ca0*/  IMAD.IADD R11, R8, 0x1, -R11 ;  /* 0x00000001080b7824 */ /* 0x000fe200078e0a0b */
[----:B------:R-:W-:Y:S02]  /*0cb0*/  LOP3.LUT R5, R3, 0xfffffff8, RZ, 0xc0, !PT ;  /* 0xfffffff803057812 */ /* 0x000fe400078ec0ff */
[----:B------:R-:W-:Y:S01]  /*0cc0*/  SHF.R.S32.HI R4, RZ, 0x5, R4 ;  /* 0x00000005ff047819 */ /* 0x000fe20000011404 */
[----:B------:R-:W-:Y:S01]  /*0cd0*/  IMAD.IADD R9, R222, 0x1, -R9 ;  /* 0x00000001de097824 */ /* 0x000fe200078e0a09 */
[----:B------:R-:W-:Y:S01]  /*0ce0*/  LEA.HI R8, R2, R2, RZ, 0x1 ;  /* 0x0000000202087211 */ /* 0x000fe200078f08ff */
[----:B------:R-:W-:Y:S01]  /*0cf0*/  IMAD.IADD R216, R230, 0x1, -R5 ;  /* 0x00000001e6d87824 */ /* 0x000fe200078e0a05 */
[----:B------:R-:W-:Y:S01]  /*0d00*/  LOP3.LUT R6, R6, 0x7ffffffc, RZ, 0xc0, !PT ;  /* 0x7ffffffc06067812 */ /* 0x000fe200078ec0ff */
[----:B------:R-:W-:Y:S01]  /*0d10*/  IMAD R4, R4, 0x10, R11 ;  /* 0x0000001004047824 */ /* 0x000fe200078e020b */
[----:B------:R-:W-:Y:S01]  /*0d20*/  LOP3.LUT R11, R8, 0x1ffffffe, RZ, 0xc0, !PT ;  /* 0x1ffffffe080b7812 */ /* 0x000fe200078ec0ff */
[----:B------:R-:W-:Y:S01]  /*0d30*/  IMAD.SHL.U32 R18, R216, 0x8, RZ ;  /* 0x00000008d8127824 */ /* 0x000fe200078e00ff */
[----:B------:R-:W-:Y:S01]  /*0d40*/  SHF.R.S32.HI R219, RZ, 0x3, R3 ;  /* 0x00000003ffdb7819 */ /* 0x000fe20000011403 */
[----:B------:R-:W-:-:S02]  /*0d50*/  IMAD R223, R9, 0x40, R4 ;  /* 0x0000004009df7824 */ /* 0x000fc400078e0204 */
[C---:B------:R-:W-:Y:S01]  /*0d60*/  VIADD R214, R18.reuse, 0x40 ;  /* 0x0000004012d67836 */ /* 0x040fe20000000000 */
[----:B------:R-:W-:Y:S01]  /*0d70*/  SHF.R.S32.HI R229, RZ, 0x1f, R18 ;  /* 0x0000001fffe57819 */ /* 0x000fe20000011412 */
[C---:B------:R-:W-:Y:S02]  /*0d80*/  VIADD R213, R18.reuse, 0x80 ;  /* 0x0000008012d57836 */ /* 0x040fe40000000000 */
[----:B------:R-:W-:Y:S01]  /*0d90*/  VIADD R215, R18, 0xc0 ;  /* 0x000000c012d77836 */ /* 0x000fe20000000000 */
[----:B------:R-:W-:Y:S01]  /*0da0*/  SHF.R.S32.HI R228, RZ, 0x1f, R214 ;  /* 0x0000001fffe47819 */ /* 0x000fe200000114d6 */
[----:B------:R-:W-:Y:S01]  /*0db0*/  IMAD.IADD R212, R2, 0x1, -R11 ;  /* 0x0000000102d47824 */ /* 0x000fe200078e0a0b */
[----:B------:R-:W-:Y:S01]  /*0dc0*/  SHF.R.S32.HI R227, RZ, 0x1f, R213 ;  /* 0x0000001fffe37819 */ /* 0x000fe200000114d5 */
[----:B------:R-:W-:Y:S01]  /*0dd0*/  IMAD.IADD R23, R221, 0x1, -R6 ;  /* 0x00000001dd177824 */ /* 0x000fe200078e0a06 */
[----:B------:R-:W-:Y:S01]  /*0de0*/  SHF.R.S32.HI R226, RZ, 0x1f, R215 ;  /* 0x0000001fffe27819 */ /* 0x000fe200000114d7 */
[----:B------:R-:W-:-:S07]  /*0df0*/  IMAD R212, R212, 0x8, R223 ;  /* 0x00000008d4d47824 */ /* 0x000fce00078e02df */
.L_x_2428:
        /* <DEDUP_REMOVED lines=21> */
.L_x_2378:
[----:B------:R-:W-:Y:S01]  /*0f50*/  ULDC UR8, c[0x0][0xc54] ;  /* 0x0003150000087ab9 */ /* 0x000fe20000000800 */
[----:B------:R-:W-:Y:S01]  /*0f60*/  UMOV UR4, UR9 ;  /* 0x0000000900047c82 */ /* 0x000fe20008000000 */
[----:B------:R-:W-:-:S11]  /*0f70*/  UISETP.NE.AND UP0, UPT, UR8, 0x1, UPT ;  /* 0x000000010800788c */ /* 0x000fd6000bf05270 */
[----:B------:R-:W-:Y:S02]  /*0f80*/  @UP0 ULDC.64 UR10, c[0x0][0xc58] ;  /* 0x00031600000a0ab9 */ /* 0x000fe40000000a00 */
[----:B------:R-:W-:-:S04]  /*0f90*/  UIMAD.WIDE.U32 UR6, UR9, UR10, URZ ;  /* 0x0000000a090672a5 */ /* 0x000fc8000f8e003f */
[----:B------:R-:W-:-:S04]  /*0fa0*/  @UP0 USHF.R.U32.HI UR4, URZ, UR11, UR7 ;  /* 0x0000000b3f040299 */ /* 0x000fc80008011607 */
[----:B------:R-:W-:-:S12]  /*0fb0*/  UIMAD UR6, UR4, UR8, URZ ;  /* 0x00000008040672a4 */ /* 0x000fd8000f8e023f */
.L_x_2379:
[----:B------:R-:W-:Y:S01]  /*0fc0*/  ULDC.64 UR10, c[0x0][0x418] ;  /* 0x00010600000a7ab9 */ /* 0x000fe20000000a00 */
[----:B------:R-:W-:Y:S01]  /*0fd0*/  ULOP3.LUT UR4, URZ, UR4, URZ, 0x33, !UPT ;  /* 0x000000043f047292 */ /* 0x000fe2000f8e333f */
[----:B------:R-:W-:Y:S01]  /*0fe0*/  PLOP3.LUT P0, PT, PT, PT, PT, 0x80, 0x0 ;  /* 0x000000000000781c */ /* 0x000fe20003f0f070 */
[----:B------:R-:W-:Y:S01]  /*0ff0*/  UISETP.NE.U32.AND UP0, UPT, UR10, URZ, UPT ;  /* 0x0000003f0a00728c */ /* 0x000fe2000bf05070 */
[----:B------:R-:W-:Y:S01]  /*1000*/  CS2R R2, SRZ ;  /* 0x0000000000027805 */ /* 0x000fe2000001ff00 */
[----:B------:R-:W-:Y:S01]  /*1010*/  UIADD3 UR10, UR9, -UR6, URZ ;  /* 0x80000006090a7290 */ /* 0x000fe2000fffe03f */
[----:B------:R-:W-:Y:S01]  /*1020*/  IMAD.MOV.U32 R0, RZ, RZ, RZ ;  /* 0x000000ffff007224 */ /* 0x000fe200078e00ff */
[----:B------:R-:W-:Y:S01]  /*1030*/  ULDC UR7, c[0x0][0x448] ;  /* 0x0001120000077ab9 */ /* 0x000fe20000000800 */
[----:B------:R-:W-:Y:S01]  /*1040*/  ULDC UR6, c[0x0][0xc3c] ;  /* 0x00030f0000067ab9 */ /* 0x000fe20000000800 */
[----:B------:R-:W-:Y:S01]  /*1050*/  UISETP.NE.AND UP2, UPT, UR7, 0x1, UPT ;  /* 0x000000010700788c */ /* 0x000fe2000bf45270 */
[----:B------:R-:W-:Y:S01]  /*1060*/  CS2R R176, SRZ ;  /* 0x0000000000b07805 */ /* 0x000fe2000001ff00 */
[----:B------:R-:W-:Y:S01]  /*1070*/  UIADD3 UR4, UR4, UR6, URZ ;  /* 0x0000000604047290 */ /* 0x000fe2000fffe03f */
[----:B------:R-:W-:Y:S01]  /*1080*/  CS2R R174, SRZ ;  /* 0x0000000000ae7805 */ /* 0x000fe2000001ff00 */
[----:B------:R-:W-:Y:S01]  /*1090*/  UISETP.NE.AND.EX UP0, UPT, UR11, URZ, UPT, UP0 ;  /* 0x0000003f0b00728c */ /* 0x000fe2000bf05300 */
[----:B------:R-:W-:Y:S01]  /*10a0*/  CS2R R148, SRZ ;  /* 0x0000000000947805 */ /* 0x000fe2000001ff00 */
[----:B------:R-:W-:Y:S01]  /*10b0*/  USHF.L.U32 UR14, UR4, 0x7, URZ ;  /* 0x00000007040e7899 */ /* 0x000fe2000800063f */
[----:B------:R-:W-:Y:S01]  /*10c0*/  CS2R R172, SRZ ;  /* 0x0000000000ac7805 */ /* 0x000fe2000001ff00 */
[----:B------:R-:W-:Y:S01]  /*10d0*/  ULDC UR9, c[0x0][0x424] ;  /* 0x0001090000097ab9 */ /* 0x000fe20000000800 */
[----:B------:R-:W-:Y:S01]  /*10e0*/  ULDC UR8, c[0x0][0x288] ;  /* 0x0000a20000087ab9 */ /* 0x000fe20000000800 */
[----:B------:R-:W-:Y:S01]  /*10f0*/  UIADD3 UR4, UR14, 0x7f, URZ ;  /* 0x0000007f0e047890 */ /* 0x000fe2000fffe03f */
[----:B------:R-:W-:Y:S01]  /*1100*/  CS2R R144, SRZ ;  /* 0x0000000000907805 */ /* 0x000fe2000001ff00 */
[----:B------:R-:W-:Y:S01]  /*1110*/  @UP2 ULDC UR6, c[0x0][0x44c] ;  /* 0x0001130000062ab9 */ /* 0x000fe20000000800 */
[----:B------:R-:W-:Y:S01]  /*1120*/  IMAD.U32 R22, RZ, RZ, UR14 ;  /* 0x0000000eff167e24 */ /* 0x000fe2000f8e00ff */
[----:B------:R-:W-:Y:S01]  /*1130*/  UIADD3 UR8, -UR8, 0x50, URZ ;  /* 0x0000005008087890 */ /* 0x000fe2000fffe13f */
[----:B------:R-:W-:Y:S01]  /*1140*/  CS2R R120, SRZ ;  /* 0x0000000000787805 */ /* 0x000fe2000001ff00 */
[----:B------:R-:W-:Y:S01]  /*1150*/  UIMAD.WIDE.U32 UR6, UR4, UR6, URZ ;  /* 0x00000006040672a5 */ /* 0x000fe2000f8e003f */
[----:B------:R-:W-:Y:S01]  /*1160*/  CS2R R140, SRZ ;  /* 0x00000000008c7805 */ /* 0x000fe2000001ff00 */
[----:B------:R-:W-:Y:S01]  /*1170*/  USEL UR14, UR9, 0x1, UP0 ;  /* 0x00000001090e7887 */ /* 0x000fe20008000000 */
[----:B------:R-:W-:Y:S01]  /*1180*/  CS2R R116, SRZ ;  /* 0x0000000000747805 */ /* 0x000fe2000001ff00 */
[----:B------:R-:W-:Y:S01]  /*1190*/  ULDC UR12, c[0x0][0x2f0] ;  /* 0x0000bc00000c7ab9 */ /* 0x000fe20000000800 */
[----:B------:R-:W-:Y:S01]  /*11a0*/  @UP2 ULDC UR9, c[0x0][0x450] ;  /* 0x0001140000092ab9 */ /* 0x000fe20000000800 */
[----:B------:R-:W-:Y:S01]  /*11b0*/  UIMAD UR8, UR14, UR12, UR8 ;  /* 0x0000000c0e0872a4 */ /* 0x000fe2000f8e0208 */
[----:B------:R-:W-:Y:S01]  /*11c0*/  CS2R R112, SRZ ;  /* 0x0000000000707805 */ /* 0x000fe2000001ff00 */
[----:B------:R-:W-:Y:S01]  /*11d0*/  @UP2 USHF.R.U32.HI UR4, URZ, UR9, UR7 ;  /* 0x000000093f042299 */ /* 0x000fe20008011607 */
[----:B------:R-:W-:Y:S01]  /*11e0*/  IMAD.U32 R19, RZ, RZ, UR14 ;  /* 0x0000000eff137e24 */ /* 0x000fe2000f8e00ff */
[----:B------:R-:W-:Y:S01]  /*11f0*/  UIMAD UR6, UR14, UR12, 0x4f ;  /* 0x0000004f0e0674a4 */ /* 0x000fe2000f8e020c */
[----:B------:R-:W-:Y:S01]  /*1200*/  CS2R R136, SRZ ;  /* 0x0000000000887805 */ /* 0x000fe2000001ff00 */
[----:B------:R-:W-:Y:S01]  /*1210*/  UIADD3 UR8, UR8, UR4, URZ ;  /* 0x0000000408087290 */ /* 0x000fe2000fffe03f */
[----:B------:R-:W-:Y:S01]  /*1220*/  CS2R R108, SRZ ;  /* 0x00000000006c7805 */ /* 0x000fe2000001ff00 */
[----:B------:R-:W-:Y:S01]  /*1230*/  UIMAD.WIDE UR6, UR6, 0x66666667, URZ ;  /* 0x66666667060678a5 */ /* 0x000fe2000f8e023f */
[----:B------:R-:W-:Y:S01]  /*1240*/  CS2R R104, SRZ ;  /* 0x0000000000687805 */ /* 0x000fe2000001ff00 */
[----:B------:R-:W-:Y:S01]  /*1250*/  UIMAD.WIDE UR8, UR8, 0x66666667, URZ ;  /* 0x66666667080878a5 */ /* 0x000fe2000f8e023f */
[----:B------:R-:W-:Y:S01]  /*1260*/  CS2R R132, SRZ ;  /* 0x0000000000847805 */ /* 0x000fe2000001ff00 */
[----:B------:R-:W-:Y:S01]  /*1270*/  ULDC UR13, c[0x0][0xc54] ;  /* 0x00031500000d7ab9 */ /* 0x000fe20000000800 */
[----:B------:R-:W-:Y:S01]  /*1280*/  USHF.R.U32.HI UR4, URZ, 0x1f, UR7 ;  /* 0x0000001f3f047899 */ /* 0x000fe20008011607 */
[----:B------:R-:W-:Y:S01]  /*1290*/  CS2R R100, SRZ ;  /* 0x0000000000647805 */ /* 0x000fe2000001ff00 */
[----:B------:R-:W-:Y:S01]  /*12a0*/  UIMAD UR12, UR5, UR13, UR10 ;  /* 0x0000000d050c72a4 */ /* 0x000fe2000f8e020a */
[----:B------:R-:W-:Y:S01]  /*12b0*/  CS2R R96, SRZ ;  /* 0x0000000000607805 */ /* 0x000fe2000001ff00 */
[----:B------:R-:W-:Y:S01]  /*12c0*/  USHF.R.U32.HI UR5, URZ, 0x1f, UR9 ;  /* 0x0000001f3f057899 */ /* 0x000fe20008011609 */
[----:B------:R-:W-:Y:S01]  /*12d0*/  CS2R R128, SRZ ;  /* 0x0000000000807805 */ /* 0x000fe2000001ff00 */
[----:B------:R-:W-:Y:S01]  /*12e0*/  ULDC UR11, c[0x0][0xc48] ;  /* 0x00031200000b7ab9 */ /* 0x000fe20000000800 */
[----:B------:R-:W-:Y:S01]  /*12f0*/  ULEA.HI.SX32 UR7, UR7, UR4, 0x1b ;  /* 0x0000000407077291 */ /* 0x000fe2000f8fda3f */
[----:B------:R-:W-:Y:S01]  /*1300*/  CS2R R92, SRZ ;  /* 0x00000000005c7805 */ /* 0x000fe2000001ff00 */
[----:B------:R-:W-:Y:S01]  /*1310*/  UISETP.NE.AND UP1, UPT, UR11, 0x1, UPT ;  /* 0x000000010b00788c */ /* 0x000fe2000bf25270 */
[----:B------:R-:W-:Y:S01]  /*1320*/  CS2R R88, SRZ ;  /* 0x0000000000587805 */ /* 0x000fe2000001ff00 */
[----:B------:R-:W-:Y:S01]  /*1330*/  ULEA.HI.SX32 UR9, UR9, UR5, 0x1b ;  /* 0x0000000509097291 */ /* 0x000fe2000f8fda3f */
[----:B------:R-:W-:Y:S01]  /*1340*/  CS2R R124, SRZ ;  /* 0x00000000007c7805 */ /* 0x000fe2000001ff00 */
[----:B------:R-:W-:Y:S01]  /*1350*/  UMOV UR14, UR12 ;  /* 0x0000000c000e7c82 */ /* 0x000fe20008000000 */
[----:B------:R-:W-:Y:S01]  /*1360*/  CS2R R84, SRZ ;  /* 0x0000000000547805 */ /* 0x000fe2000001ff00 */
[----:B------:R-:W-:Y:S01]  /*1370*/  UISETP.LT.AND UP0, UPT, UR7, UR9, UPT ;  /* 0x000000090700728c */ /* 0x000fe2000bf01270 */
[----:B------:R-:W-:Y:S01]  /*1380*/  CS2R R80, SRZ ;  /* 0x0000000000507805 */ /* 0x000fe2000001ff00 */
[----:B------:R-:W-:Y:S01]  /*1390*/  IMAD.MOV.U32 R198, RZ, RZ, RZ ;  /* 0x000000ffffc67224 */ /* 0x000fe200078e00ff */
[----:B------:R-:W-:Y:S01]  /*13a0*/  CS2R R76, SRZ ;  /* 0x00000000004c7805 */ /* 0x000fe2000001ff00 */
[----:B------:R-:W-:Y:S01]  /*13b0*/  USEL UR61, UR7, UR9, UP0 ;  /* 0x00000009073d7287 */ /* 0x000fe20008000000 */
[----:B------:R-:W-:Y:S01]  /*13c0*/  CS2R R72, SRZ ;  /* 0x0000000000487805 */ /* 0x000fe2000001ff00 */
[----:B------:R-:W-:Y:S01]  /*13d0*/  @UP1 ULDC UR10, c[0x0][0xc4c] ;  /* 0x00031300000a1ab9 */ /* 0x000fe20000000800 */
[----:B------:R-:W-:Y:S01]  /*13e0*/  @UP1 ULDC UR6, c[0x0][0xc50] ;  /* 0x0003140000061ab9 */ /* 0x000fe20000000800 */
[----:B------:R-:W-:Y:S01]  /*13f0*/  UIMAD.WIDE.U32 UR4, UR12, UR10, URZ ;  /* 0x0000000a0c0472a5 */ /* 0x000fe2000f8e003f */
[----:B------:R-:W-:Y:S01]  /*1400*/  CS2R R196, SRZ ;  /* 0x0000000000c47805 */ /* 0x000fe2000001ff00 */
[----:B------:R-:W-:Y:S01]  /*1410*/  UISETP.GE.AND UP0, UPT, UR61, 0x1, UPT ;  /* 0x000000013d00788c */ /* 0x000fe2000bf06270 */
[----:B------:R-:W-:Y:S01]  /*1420*/  CS2R R68, SRZ ;  /* 0x0000000000447805 */ /* 0x000fe2000001ff00 */
[----:B------:R-:W-:Y:S01]  /*1430*/  @UP1 USHF.R.U32.HI UR14, URZ, UR6, UR5 ;  /* 0x000000063f0e1299 */ /* 0x000fe20008011605 */
[----:B------:R-:W-:-:S02]  /*1440*/  CS2R R64, SRZ ;  /* 0x0000000000407805 */ /* 0x000fc4000001ff00 */
[----:B------:R-:W-:Y:S02]  /*1450*/  CS2R R60, SRZ ;  /* 0x00000000003c7805 */ /* 0x000fe4000001ff00 */
[----:B------:R-:W-:Y:S02]  /*1460*/  CS2R R56, SRZ ;  /* 0x0000000000387805 */ /* 0x000fe4000001ff00 */
[----:B------:R-:W-:Y:S01]  /*1470*/  PLOP3.LUT P1, PT, PT, PT, UP0, 0x80, 0x0 ;  /* 0x000000000000781c */ /* 0x000fe20003f2f008 */
[----:B------:R-:W-:Y:S02]  /*1480*/  UIADD3 UR4, -UR14, URZ, URZ ;  /* 0x0000003f0e047290 */ /* 0x000fe4000fffe13f */
[----:B------:R-:W-:Y:S01]  /*1490*/  IMAD.U32 R218, RZ, RZ, UR14 ;  /* 0x0000000effda7e24 */ /* 0x000fe2000f8e00ff */
[----:B------:R-:W-:Y:S02]  /*14a0*/  CS2R R194, SRZ ;  /* 0x0000000000c27805 */ /* 0x000fe4000001ff00 */
[----:B------:R-:W-:Y:S01]  /*14b0*/  CS2R R52, SRZ ;  /* 0x0000000000347805 */ /* 0x000fe2000001ff00 */
[----:B------:R-:W-:Y:S01]  /*14c0*/  UIMAD UR4, UR11, UR4, UR12 ;  /* 0x000000040b0472a4 */ /* 0x000fe2000f8e020c */
        /* <DEDUP_REMOVED lines=30> */
[----:B------:R-:W-:Y:S01]  /*16b0*/  CS2R R26, SRZ ;  /* 0x00000000001a7805 */ /* 0x000fe2000001ff00 */
[----:B------:R-:W-:Y:S01]  /*16c0*/  IMAD.MOV.U32 R30, RZ, RZ, RZ ;  /* 0x000000ffff1e7224 */ /* 0x000fe200078e00ff */
[----:B------:R-:W-:Y:S01]  /*16d0*/  CS2R R28, SRZ ;  /* 0x00000000001c7805 */ /* 0x000fe2000001ff00 */
[----:B------:R-:W-:Y:S01]  /*16e0*/  IMAD.MOV.U32 R17, RZ, RZ, RZ ;  /* 0x000000ffff117224 */ /* 0x000fe200078e00ff */
[----:B------:R-:W-:Y:S01]  /*16f0*/  CS2R R24, SRZ ;  /* 0x0000000000187805 */ /* 0x000fe2000001ff00 */
[----:B------:R-:W-:Y:S06]  /*1700*/  @!P1 BRA `(.L_x_2380) ;  /* 0x000000cc003c9947 */ /* 0x000fec0003800000 */
[----:B------:R-:W0:Y:S01]  /*1710*/  SHFL.IDX PT, R0, R222, RZ, 0x1f ;  /* 0x00001fffde007589 */ /* 0x000e2200000e0000 */
[----:B------:R-:W1:Y:S01]  /*1720*/  S2UR UR7, SR_CgaCtaId ;  /* 0x00000000000779c3 */ /* 0x000e620000008800 */
[----:B------:R-:W-:Y:S01]  /*1730*/  UMOV UR6, 0x400 ;  /* 0x0000040000067882 */ /* 0x000fe20000000000 */
[----:B0-----:R-:W-:Y:S01]  /*1740*/  R2UR UR4, R0 ;  /* 0x00000000000472ca */ /* 0x001fe200000e0000 */
[----:B-1----:R-:W-:-:S04]  /*1750*/  ULEA UR8, UR7, UR6, 0x18 ;  /* 0x0000000607087291 */ /* 0x002fc8000f8ec03f */
[----:B------:R-:W-:Y:S02]  /*1760*/  UIADD3 UR6, UR8, 0x14400, URZ ;  /* 0x0001440008067890 */ /* 0x000fe4000fffe03f */
[----:B------:R-:W-:Y:S02]  /*1770*/  IMAD.U32 R17, RZ, RZ, UR8 ;  /* 0x00000008ff117e24 */ /* 0x000fe4000f8e00ff */
        /* <DEDUP_REMOVED lines=25> */
.L_x_2381:
[----:B------:R-:W-:Y:S02]  /*1910*/  R2UR UR7, R220 ;  /* 0x00000000dc0772ca */ /* 0x000fe400000e0000 */
[----:B------:R-:W-:Y:S02]  /*1920*/  R2UR UR6, R17 ;  /* 0x00000000110672ca */ /* 0x000fe400000e0000 */
[----:B------:R-:W-:-:S09]  /*1930*/  R2UR UR5, R225 ;  /* 0x00000000e10572ca */ /* 0x000fd200000e0000 */
[----:B------:R-:W-:-:S04]  /*1940*/  ULEA.HI UR4, UR7, UR7, URZ, 0x1 ;  /* 0x0000000707047291 */ /* 0x000fc8000f8f083f */
[----:B------:R-:W-:Y:S01]  /*1950*/  ULOP3.LUT UR4, UR4, 0xfffffffe, URZ, 0xc0, !UPT ;  /* 0xfffffffe04047892 */ /* 0x000fe2000f8ec03f */
[----:B------:R-:W-:-:S03]  /*1960*/  IMAD.U32 R2, RZ, RZ, UR5 ;  /* 0x00000005ff027e24 */ /* 0x000fc6000f8e00ff */
[----:B------:R-:W-:Y:S02]  /*1970*/  UIADD3 UR4, UR7, -UR4, URZ ;  /* 0x8000000407047290 */ /* 0x000fe4000fffe03f */
[----:B------:R-:W-:-:S04]  /*1980*/  ISETP.NE.AND P0, PT, R2, 0x3, PT ;  /* 0x000000030200780c */ /* 0x000fc80003f05270 */
[----:B------:R-:W-:-:S05]  /*1990*/  IMAD.U32 R0, RZ, RZ, UR4 ;  /* 0x00000004ff007e24 */ /* 0x000fca000f8e00ff */
[----:B------:R-:W-:-:S04]  /*19a0*/  SHF.L.U32 R0, R0, 0x1f, RZ ;  /* 0x0000001f00007819 */ /* 0x000fc800000006ff */
[----:B------:R-:W0:Y:S02]  /*19b0*/  SYNCS.PHASECHK.TRANS64.TRYWAIT P1, [UR6+0x38800], R0 ;  /* 0x03880000ff0075a7 */ /* 0x000e240008020146 */
[----:B0-----:R-:W-:Y:S05]  /*19c0*/  @!P1 BRA `(.L_x_2382) ;  /* 0x0000014800c49947 */ /* 0x001fea0003800000 */
.L_x_2543:
[----:B------:R-:W-:Y:S05]  /*19d0*/  @!P0 BRA `(.L_x_2383) ;  /* 0x0000000000048947 */ /* 0x000fea0003800000 */
[----:B------:R-:W-:Y:S01]  /*19e0*/  BPT.TRAP 0x1 ;  /* 0x000000040000795c */ /* 0x000fe20000300000 */
.L_x_2383:
[----:B------:R-:W-:Y:S01]  /*19f0*/  R2UR UR5, R16 ;  /* 0x00000000100572ca */ /* 0x000fe200000e0000 */
[----:B0-----:R-:W-:Y:S01]  /*1a00*/  IMAD.U32 R0, RZ, RZ, UR60 ;  /* 0x0000003cff007e24 */ /* 0x001fe2000f8e00ff */
[----:B------:R-:W-:-:S11]  /*1a10*/  R2UR UR4, R17 ;  /* 0x00000000110472ca */ /* 0x000fd600000e0000 */
[----:B------:R-:W-:Y:S02]  /*1a20*/  IMAD.U32 R3, RZ, RZ, UR5 ;  /* 0x00000005ff037e24 */ /* 0x000fe4000f8e00ff */
[----:B------:R-:W-:-:S03]  /*1a30*/  LEA R0, R0, UR4, 0x3 ;  /* 0x0000000400007c11 */ /* 0x000fc6000f8e18ff */
[----:B------:R-:W-:-:S04]  /*1a40*/  SHF.L.U32 R3, R3, 0x1f, RZ ;  /* 0x0000001f03037819 */ /* 0x000fc800000006ff */
[----:B------:R0:W1:Y:S01]  /*1a50*/  SYNCS.PHASECHK.TRANS64.TRYWAIT P2, [R0+URZ+0x38830], R3 ;  /* 0x03883003000075a7 */ /* 0x000062000804017f */
[----:B------:R-:W-:Y:S05]  /*1a60*/  @!P0 BRA `(.L_x_2384) ;  /* 0x0000000000048947 */ /* 0x000fea0003800000 */
[----:B------:R-:W-:Y:S01]  /*1a70*/  BPT.TRAP 0x1 ;  /* 0x000000040000795c */ /* 0x000fe20000300000 */
.L_x_2384:
[----:B------:R-:W2:Y:S02]  /*1a80*/  S2R R2, SR_TID.X ;  /* 0x0000000000027919 */ /* 0x000ea40000002100 */
[----:B--2---:R-:W-:Y:S01]  /*1a90*/  LOP3.LUT P1, RZ, R2, 0x7f, RZ, 0xc0, !PT ;  /* 0x0000007f02ff7812 */ /* 0x004fe2000782c0ff */
[----:B-1----:R-:W-:-:S12]  /*1aa0*/  @P2 BRA `(.L_x_2385) ;  /* 0x0000000000082947 */ /* 0x002fd80003800000 */
[----:B------:R-:W1:Y:S02]  /*1ab0*/  SYNCS.PHASECHK.TRANS64.TRYWAIT P2, [R0+URZ+0x38830], R3 ;  /* 0x03883003000075a7 */ /* 0x000e64000804017f */
[----:B-1----:R-:W-:Y:S05]  /*1ac0*/  @!P2 BRA `(.L_x_2386) ;  /* 0x0000014800a0a947 */ /* 0x002fea0003800000 */
.L_x_2385:
[----:B------:R-:W-:Y:S05]  /*1ad0*/  WARPSYNC.ALL ;  /* 0x0000000000007948 */ /* 0x000fea0003800000 */
[----:B------:R-:W-:Y:S01]  /*1ae0*/  R2UR UR4, R17 ;  /* 0x00000000110472ca */ /* 0x000fe200000e0000 */
[----:B------:R-:W-:Y:S01]  /*1af0*/  ULOP3.LUT UR5, UR36, 0x10000, URZ, 0xfc, !UPT ;  /* 0x0001000024057892 */ /* 0x000fe2000f8efc3f */
[----:B------:R-:W-:Y:S01]  /*1b00*/  WARPGROUP.ARRIVE ;  /* 0x00000000000079c5 */ /* 0x000fe20000000000 */
[----:B------:R-:W-:Y:S01]  /*1b10*/  UMOV UR9, 0x40000040 ;  /* 0x4000004000097882 */ /* 0x000fe20000000000 */
[----:B------:R-:W-:Y:S01]  /*1b20*/  UMOV UR11, 0x40000040 ;  /* 0x40000040000b7882 */ /* 0x000fe20000000000 */
[----:B------:R-:W-:Y:S01]  /*1b30*/  UMOV UR15, UR9 ;  /* 0x00000009000f7c82 */ /* 0x000fe20008000000 */
[----:B------:R-:W-:Y:S01]  /*1b40*/  IMAD.U32 R13, RZ, RZ, UR9 ;  /* 0x00000009ff0d7e24 */ /* 0x000fe2000f8e00ff */
[----:B------:R-:W-:Y:S01]  /*1b50*/  UIADD3 UR7, UR5, 0x2, URZ ;  /* 0x0000000205077890 */ /* 0x000fe2000fffe03f */
[----:B01----:R-:W-:Y:S01]  /*1b60*/  @!P1 VIADD R0, R0, 0x38840 ;  /* 0x0003884000009836 */ /* 0x003fe20000000000 */
[----:B------:R-:W-:Y:S01]  /*1b70*/  UMOV UR8, UR5 ;  /* 0x0000000500087c82 */ /* 0x000fe20008000000 */
[----:B------:R-:W-:Y:S01]  /*1b80*/  UMOV UR17, 0x40000040 ;  /* 0x4000004000117882 */ /* 0x000fe20000000000 */
[----:B------:R-:W-:Y:S01]  /*1b90*/  UMOV UR14, UR8 ;  /* 0x00000008000e7c82 */ /* 0x000fe20008000000 */
[----:B------:R-:W-:Y:S01]  /*1ba0*/  IMAD.U32 R12, RZ, RZ, UR8 ;  /* 0x00000008ff0c7e24 */ /* 0x000fe2000f8e00ff */
[----:B------:R-:W-:Y:S01]  /*1bb0*/  UIADD3 UR4, UR4, 0x24400, URZ ;  /* 0x0002440004047890 */ /* 0x000fe2000fffe03f */
[----:B------:R-:W-:Y:S01]  /*1bc0*/  IMAD.U32 R11, RZ, RZ, UR17 ;  /* 0x00000011ff0b7e24 */ /* 0x000fe2000f8e00ff */
[----:B------:R-:W-:Y:S01]  /*1bd0*/  UMOV UR16, UR7 ;  /* 0x0000000700107c82 */ /* 0x000fe20008000000 */
[----:B------:R-:W-:Y:S01]  /*1be0*/  UMOV UR19, 0x40000040 ;  /* 0x4000004000137882 */ /* 0x000fe20000000000 */
[----:B------:R-:W-:Y:S01]  /*1bf0*/  USHF.R.U32.HI UR4, URZ, 0x4, UR4 ;  /* 0x000000043f047899 */ /* 0x000fe20008011604 */
[----:B------:R-:W-:Y:S01]  /*1c00*/  IMAD.U32 R10, RZ, RZ, UR16 ;  /* 0x00000010ff0a7e24 */ /* 0x000fe2000f8e00ff */
[----:B------:R-:W-:Y:S01]  /*1c10*/  UIADD3 UR7, UR5, 0x4, URZ ;  /* 0x0000000405077890 */ /* 0x000fe2000fffe03f */
[----:B------:R-:W-:Y:S01]  /*1c20*/  @!P1 PRMT R0, RZ, 0x654, R0 ;  /* 0x00000654ff009816 */ /* 0x000fe20000000000 */
[----:B------:R-:W-:Y:S01]  /*1c30*/  ULOP3.LUT UR4, UR4, 0x3fff, URZ, 0xc0, !UPT ;  /* 0x00003fff04047892 */ /* 0x000fe2000f8ec03f */
[----:B------:R-:W-:Y:S01]  /*1c40*/  CS2R R150, SRZ ;  /* 0x0000000000967805 */ /* 0x000fe2000001ff00 */
[----:B------:R-:W-:Y:S01]  /*1c50*/  UMOV UR13, 0x40000040 ;  /* 0x40000040000d7882 */ /* 0x000fe20000000000 */
[----:B------:R-:W-:Y:S01]  /*1c60*/  UIADD3 UR20, UR5, 0x404, URZ ;  /* 0x0000040405147890 */ /* 0x000fe2000fffe03f */
[----:B------:R-:W-:Y:S01]  /*1c70*/  CS2R R148, SRZ ;  /* 0x0000000000947805 */ /* 0x000fe2000001ff00 */
[----:B------:R-:W-:Y:S01]  /*1c80*/  ULOP3.LUT UR6, UR4, 0x10000, URZ, 0xfc, !UPT ;  /* 0x0001000004067892 */ /* 0x000fe2000f8efc3f */
[----:B------:R-:W-:Y:S01]  /*1c90*/  CS2R R146, SRZ ;  /* 0x0000000000927805 */ /* 0x000fe2000001ff00 */
[----:B------:R-:W-:Y:S01]  /*1ca0*/  UMOV UR21, 0x40000040 ;  /* 0x4000004000157882 */ /* 0x000fe20000000000 */
[----:B------:R-:W-:Y:S01]  /*1cb0*/  UMOV UR23, 0x40000040 ;  /* 0x4000004000177882 */ /* 0x000fe20000000000 */
[----:B------:R-:W-:Y:S01]  /*1cc0*/  UIMAD UR4, UR60, 0xa00, UR6 ;  /* 0x00000a003c0478a4 */ /* 0x000fe2000f8e0206 */
[----:B------:R-:W-:Y:S01]  /*1cd0*/  CS2R R144, SRZ ;  /* 0x0000000000907805 */ /* 0x000fe2000001ff00 */
[----:B------:R-:W-:Y:S01]  /*1ce0*/  IMAD.U32 R15, RZ, RZ, UR6 ;  /* 0x00000006ff0f7e24 */ /* 0x000fe2000f8e00ff */
[----:B------:R-:W-:Y:S01]  /*1cf0*/  UIADD3 UR24, UR5, 0x406, URZ ;  /* 0x0000040605187890 */ /* 0x000fe2000fffe03f */
[----:B------:R-:W-:Y:S01]  /*1d00*/  CS2R R142, SRZ ;  /* 0x00000000008e7805 */ /* 0x000fe2000001ff00 */
[----:B------:R-:W-:Y:S01]  /*1d10*/  UIADD3 UR6, UR4, 0x200, URZ ;  /* 0x0000020004067890 */ /* 0x000fe2000fffe03f */
[----:B------:R-:W-:Y:S01]  /*1d20*/  CS2R R140, SRZ ;  /* 0x00000000008c7805 */ /* 0x000fe2000001ff00 */
[----:B------:R-:W-:Y:S01]  /*1d30*/  UMOV UR10, UR4 ;  /* 0x00000004000a7c82 */ /* 0x000fe20008000000 */
[----:B------:R-:W-:Y:S01]  /*1d40*/  UIADD3 UR12, UR4, 0x2, URZ ;  /* 0x00000002040c7890 */ /* 0x000fe2000fffe03f */
[----:B------:R-:W-:Y:S01]  /*1d50*/  HGMMA.64x16x16.F32 R56, gdesc[UR8], RZ, !UPT, gsb0 ;  /* 0x00200000083879f0 */ /* 0x000fe2000c0008ff */
[----:B------:R-:W-:Y:S01]  /*1d60*/  UIADD3 UR10, UR4, 0x80, URZ ;  /* 0x00000080040a7890 */ /* 0x000fe2000fffe03f */
[----:B------:R-:W-:Y:S01]  /*1d70*/  CS2R R138, SRZ ;  /* 0x00000000008a7805 */ /* 0x000fe2000001ff00 */
[----:B------:R-:W-:Y:S01]  /*1d80*/  UMOV UR8, UR14 ;  /* 0x0000000e00087c82 */ /* 0x000fe20008000000 */
[----:B------:R-:W-:Y:S01]  /*1d90*/  UMOV UR9, UR15 ;  /* 0x0000000f00097c82 */ /* 0x000fe20008000000 */
[----:B------:R-:W-:Y:S01]  /*1da0*/  UMOV UR11, 0x40000040 ;  /* 0x40000040000b7882 */ /* 0x000fe20000000000 */
[----:B------:R-:W-:Y:S01]  /*1db0*/  UMOV UR18, UR12 ;  /* 0x0000000c00127c82 */ /* 0x000fe20008000000 */
[----:B------:R-:W-:Y:S01]  /*1dc0*/  UIADD3 UR12, UR4, 0x4, URZ ;  /* 0x00000004040c7890 */ /* 0x000fe2000fffe03f */
[----:B------:R-:W-:Y:S01]  /*1dd0*/  CS2R R136, SRZ ;  /* 0x0000000000887805 */ /* 0x000fe2000001ff00 */
[----:B------:R-:W-:Y:S01]  /*1de0*/  UIADD3 UR22, UR4, 0x284, URZ ;  /* 0x0000028404167890 */ /* 0x000fe2000fffe03f */
[----:B------:R-:W-:Y:S01]  /*1df0*/  CS2R R134, SRZ ;  /* 0x0000000000867805 */ /* 0x000fe2000001ff00 */
[----:B------:R-:W-:Y:S01]  /*1e00*/  UIADD3 UR26, UR4, 0x286, URZ ;  /* 0x00000286041a7890 */ /* 0x000fe2000fffe03f */
[----:B------:R-:W-:Y:S01]  /*1e10*/  CS2R R132, SRZ ;  /* 0x0000000000847805 */ /* 0x000fe2000001ff00 */
[----:B------:R-:W-:Y:S01]  /*1e20*/  UMOV UR25, 0x40000040 ;  /* 0x4000004000197882 */ /* 0x000fe20000000000 */
[----:B------:R-:W-:Y:S01]  /*1e30*/  UMOV UR27, 0x40000040 ;  /* 0x40000040001b7882 */ /* 0x000fe20000000000 */
        /* <DEDUP_REMOVED lines=37> */
[----:B------:R-:W-:-:S02]  /*2090*/  WARPGROUP.DEPBAR.LE gsb0, 0x0 ;  /* 0x00008000000079c5 */ /* 0x000fc40000010000 */
[----:B------:R-:W-:Y:S01]  /*20a0*/  WARPGROUP.ARRIVE ;  /* 0x00000000000079c5 */ /* 0x000fe20000000000 */
[----:B------:R-:W-:Y:S01]  /*20b0*/  UIADD3 UR54, UR4, 0x784, URZ ;  /* 0x0000078404367890 */ /* 0x000fe2000fffe03f */
[----:B------:R-:W-:Y:S01]  /*20c0*/  CS2R R106, SRZ ;  /* 0x00000000006a7805 */ /* 0x000fe2000001ff00 */
[----:B------:R-:W-:Y:S01]  /*20d0*/  UMOV UR53, 0x40000040 ;  /* 0x4000004000357882 */ /* 0x000fe20000000000 */
[----:B------:R-:W-:Y:S01]  /*20e0*/  UMOV UR55, 0x40000040 ;  /* 0x4000004000377882 */ /* 0x000fe20000000000 */
[----:B------:R-:W-:Y:S01]  /*20f0*/  UMOV UR57, 0x40000040 ;  /* 0x4000004000397882 */ /* 0x000fe20000000000 */
[----:B------:R-:W-:Y:S01]  /*2100*/  HGMMA.64x16x16.F32 R48, gdesc[UR8], RZ, !UPT, gsb0 ;  /* 0x00200000083079f0 */ /* 0x000fe2000c0008ff */
[----:B------:R-:W-:Y:S01]  /*2110*/  UIADD3 UR10, UR4, 0x100, URZ ;  /* 0x00000100040a7890 */ /* 0x000fe2000fffe03f */
[----:B------:R-:W-:Y:S01]  /*2120*/  IMAD.U32 R7, RZ, RZ, UR57 ;  /* 0x00000039ff077e24 */ /* 0x000fe2000f8e00ff */
[----:B------:R-:W-:Y:S01]  /*2130*/  UMOV UR8, UR14 ;  /* 0x0000000e00087c82 */ /* 0x000fe20008000000 */
[----:B------:R-:W-:Y:S01]  /*2140*/  UMOV UR9, UR15 ;  /* 0x0000000f00097c82 */ /* 0x000fe20008000000 */
[----:B------:R-:W-:Y:S01]  /*2150*/  UMOV UR11, 0x40000040 ;  /* 0x40000040000b7882 */ /* 0x000fe20000000000 */
[----:B------:R-:W-:Y:S01]  /*2160*/  UMOV UR59, 0x40000040 ;  /* 0x40000040003b7882 */ /* 0x000fe20000000000 */
        /* <DEDUP_REMOVED lines=153> */
[----:B------:R-:W-:Y:S01]  /*2b00*/  ULDC UR10, c[0x0][0x2f0] ;  /* 0x0000bc00000a7ab9 */ /* 0x000fe20000000800 */
[----:B------:R-:W-:Y:S01]  /*2b10*/  ULDC UR11, c[0x0][0x288] ;  /* 0x0000a200000b7ab9 */ /* 0x000fe20000000800 */
[----:B------:R-:W-:Y:S01]  /*2b20*/  IMAD.U32 R20, RZ, RZ, UR10 ;  /* 0x0000000aff147e24 */ /* 0x000fe2000f8e00ff */
        /* <DEDUP_REMOVED lines=24> */
[----:B------:R-:W-:Y:S01]  /*2cb0*/  R2UR UR15, R19 ;  /* 0x00000000130f72ca */ /* 0x000fe200000e0000 */
[----:B------:R-:W-:-:S06]  /*2cc0*/  UIADD3 UR14, UR61, -0x2, URZ ;  /* 0xfffffffe3d0e7890 */ /* 0x000fcc000fffe03f */
        /* <DEDUP_REMOVED lines=26> */
[----:B------:R-:W-:Y:S01]  /*2e70*/  VIADD R2, R212, UR19 ;  /* 0x00000013d4027c36 */ /* 0x000fe20008000000 */
        /* <DEDUP_REMOVED lines=189> */
[----:B------:R-:W-:Y:S02]  /*3a50*/  ULDC UR6, c[0x0][0x448] ;  /* 0x0001120000067ab9 */ /* 0x000fe40000000800 */
[----:B------:R-:W-:Y:S02]  /*3a60*/  UISETP.NE.AND UP0, UPT, UR6, 0x1, UPT ;  /* 0x000000010600788c */ /* 0x000fe4000bf05270 */
[----:B------:R-:W-:Y:S02]  /*3a70*/  UIADD3 UR6, UR5, 0xc06, URZ ;  /* 0x00000c0605067890 */ /* 0x000fe4000fffe03f */
[----:B------:R-:W-:Y:S02]  /*3a80*/  UIADD3 UR5, UR4, 0x984, URZ ;  /* 0x0000098404057890 */ /* 0x000fe4000fffe03f */
[----:B------:R-:W-:-:S03]  /*3a90*/  PLOP3.LUT P2, PT, PT, PT, UP0, 0x80, 0x0 ;  /* 0x000000000000781c */ /* 0x000fc60003f4f008 */
[----:B------:R-:W-:Y:S01]  /*3aa0*/  UMOV UR56, UR6 ;  /* 0x0000000600387c82 */ /* 0x000fe20008000000 */
[----:B------:R-:W-:Y:S01]  /*3ab0*/  UIMAD UR6, UR61, -0x50, URZ ;  /* 0xffffffb03d0678a4 */ /* 0x000fe2000f8e023f */
        /* <DEDUP_REMOVED lines=25> */
[----:B------:R-:W-:Y:S02]  /*3c50*/  @UP0 ULDC UR5, c[0x0][0x44c] ;  /* 0x0001130000050ab9 */ /* 0x000fe40000000800 */
[----:B------:R-:W-:Y:S01]  /*3c60*/  @P2 IMAD.HI.U32 R3, R2, UR5, RZ ;  /* 0x0000000502032c27 */ /* 0x000fe2000f8e00ff */
[----:B------:R-:W-:-:S04]  /*3c70*/  @UP0 ULDC UR5, c[0x0][0x450] ;  /* 0x0001140000050ab9 */ /* 0x000fc80000000800 */
[----:B------:R-:W-:Y:S01]  /*3c80*/  @P2 SHF.R.U32.HI R2, RZ, UR5, R3 ;  /* 0x00000005ff022c19 */ /* 0x000fe20008011603 */
[----:B------:R-:W-:Y:S02]  /*3c90*/  UIMAD UR5, UR15, UR10, UR6 ;  /* 0x0000000a0f0572a4 */ /* 0x000fe4000f8e0206 */
[----:B------:R-:W-:Y:S02]  /*3ca0*/  UIADD3 UR6, UR6, 0x51, URZ ;  /* 0x0000005106067890 */ /* 0x000fe4000fffe03f */
[----:B------:R-:W0:Y:S01]  /*3cb0*/  SHFL.IDX PT, R5, R2, 0x1, 0x1c1f ;  /* 0x003c1f0002057f89 */ /* 0x000e2200000e0000 */
[----:B------:R-:W-:Y:S02]  /*3cc0*/  UIADD3 UR5, UR5, 0x50, URZ ;  /* 0x0000005005057890 */ /* 0x000fe4000fffe03f */
[----:B------:R-:W-:Y:S01]  /*3cd0*/  UIMAD UR10, UR15, UR10, -UR11 ;  /* 0x0000000a0f0a72a4 */ /* 0x000fe2000f8e0a0b */
[----:B------:R-:W-:Y:S01]  /*3ce0*/  IMAD.U32 R4, RZ, RZ, UR6 ;  /* 0x00000006ff047e24 */ /* 0x000fe2000f8e00ff */
[----:B------:R-:W-:Y:S01]  /*3cf0*/  UIADD3 UR6, UR4, 0x986, URZ ;  /* 0x0000098604067890 */ /* 0x000fe2000fffe03f */
[----:B------:R-:W1:Y:S01]  /*3d00*/  SHFL.IDX PT, R2, R2, RZ, 0x1c1f ;  /* 0x001c1fff02027589 */ /* 0x000e6200000e0000 */
[----:B------:R-:W-:Y:S01]  /*3d10*/  IMAD.U32 R14, RZ, RZ, UR5 ;  /* 0x00000005ff0e7e24 */ /* 0x000fe2000f8e00ff */
[----:B------:R-:W-:Y:S01]  /*3d20*/  UMOV UR5, UR23 ;  /* 0x0000001700057c82 */ /* 0x000fe20008000000 */
[----:B------:R-:W-:-:S04]  /*3d30*/  IMAD R3, R23, -0x2, R4 ;  /* 0xfffffffe17037824 */ /* 0x000fc800078e0204 */
[----:B------:R-:W-:Y:S02]  /*3d40*/  IMAD R4, R20, UR15, R3 ;  /* 0x0000000f14047c24 */ /* 0x000fe4000f8e0203 */
[----:B------:R-:W-:-:S03]  /*3d50*/  IMAD R3, R23, -0x2, R14 ;  /* 0xfffffffe17037824 */ /* 0x000fc600078e020e */
[----:B0-----:R-:W-:Y:S01]  /*3d60*/  IADD3 R14, R5, -UR11, R4 ;  /* 0x8000000b050e7c10 */ /* 0x001fe2000fffe004 */
[----:B------:R-:W-:Y:S01]  /*3d70*/  VIADD R4, R4, -UR11 ;  /* 0x8000000b04047c36 */ /* 0x000fe20008000000 */
[----:B------:R-:W-:Y:S02]  /*3d80*/  @UP0 ULDC UR11, c[0x0][0x450] ;  /* 0x00011400000b0ab9 */ /* 0x000fe40000000800 */
[----:B------:R-:W-:Y:S02]  /*3d90*/  VIMNMX R14, R3, R14, PT ;  /* 0x0000000e030e7248 */ /* 0x000fe40003fe0100 */
[----:B-1----:R-:W-:Y:S02]  /*3da0*/  VIADDMNMX R3, R2, R4, R3, PT ;  /* 0x0000000402037246 */ /* 0x002fe40003800103 */
[C---:B------:R-:W-:Y:S02]  /*3db0*/  ISETP.GT.AND P3, PT, R14.reuse, RZ, PT ;  /* 0x000000ff0e00720c */ /* 0x040fe40003f64270 */
[----:B------:R-:W-:-:S02]  /*3dc0*/  ISETP.GT.AND P4, PT, R14, 0x1, PT ;  /* 0x000000010e00780c */ /* 0x000fc40003f84270 */
[----:B------:R-:W-:Y:S01]  /*3dd0*/  ISETP.GT.AND P5, PT, R14, 0x8, PT ;  /* 0x000000080e00780c */ /* 0x000fe20003fa4270 */
        /* <DEDUP_REMOVED lines=14> */
[----:B------:R-:W-:Y:S01]  /*3ec0*/  ISETP.GT.AND P3, PT, R14, 0x9, PT ;  /* 0x000000090e00780c */ /* 0x000fe20003f64270 */
[----:B------:R-:W-:Y:S01]  /*3ed0*/  HGMMA.64x16x16.F32 R48, gdesc[UR56], R48, gsb0 ;  /* 0x00200000383079f0 */ /* 0x000fe20008000830 */
[----:B------:R-:W-:Y:S01]  /*3ee0*/  UIADD3 UR58, UR4, 0x886, URZ ;  /* 0x00000886043a7890 */ /* 0x000fe2000fffe03f */
[----:B------:R-:W-:Y:S01]  /*3ef0*/  FSEL R62, R62, -INF , P5 ;  /* 0xff8000003e3e7808 */ /* 0x000fe20002800000 */
[----:B------:R-:W-:Y:S01]  /*3f00*/  UMOV UR56, UR22 ;  /* 0x0000001600387c82 */ /* 0x000fe20008000000 */
[----:B------:R-:W-:Y:S01]  /*3f10*/  UMOV UR57, UR23 ;  /* 0x0000001700397c82 */ /* 0x000fe20008000000 */
[----:B------:R-:W-:Y:S01]  /*3f20*/  UMOV UR59, 0x40000040 ;  /* 0x40000040003b7882 */ /* 0x000fe20000000000 */
[----:B------:R-:W-:Y:S02]  /*3f30*/  FMNMX.FTZ R5, R58, R59, !PT ;  /* 0x0000003b3a057209 */ /* 0x000fe40007810000 */
[----:B------:R-:W-:Y:S02]  /*3f40*/  ISETP.GT.AND P4, PT, R14, 0x10, PT ;  /* 0x000000100e00780c */ /* 0x000fe40003f84270 */
[----:B------:R-:W-:-:S02]  /*3f50*/  FSEL R63, R63, -INF , P3 ;  /* 0xff8000003f3f7808 */ /* 0x000fc40001800000 */
[----:B------:R-:W-:Y:S02]  /*3f60*/  FMNMX.FTZ R20, R62, R5, !PT ;  /* 0x000000053e147209 */ /* 0x000fe40007810000 */
[----:B------:R-:W-:Y:S02]  /*3f70*/  ISETP.GT.AND P3, PT, R14, 0x11, PT ;  /* 0x000000110e00780c */ /* 0x000fe40003f64270 */
[----:B------:R-:W-:Y:S02]  /*3f80*/  FMNMX.FTZ R5, R63, R20, !PT ;  /* 0x000000143f057209 */ /* 0x000fe40007810000 */
[----:B------:R-:W-:-:S04]  /*3f90*/  ISETP.GT.AND P5, PT, R3, 0x8, PT ;  /* 0x000000080300780c */ /* 0x000fc80003fa4270 */
[----:B------:R-:W-:Y:S02]  /*3fa0*/  FSEL R60, R60, -INF , P5 ;  /* 0xff8000003c3c7808 */ /* 0x000fe40002800000 */
[----:B------:R-:W-:Y:S01]  /*3fb0*/  ISETP.GT.AND P5, PT, R3, 0x18, PT ;  /* 0x000000180300780c */ /* 0x000fe20003fa4270 */
[----:B------:R-:W-:Y:S02]  /*3fc0*/  WARPGROUP.DEPBAR.LE gsb0, 0x0 ;  /* 0x00008000000079c5 */ /* 0x000fe40000010000 */
[----:B------:R-:W-:Y:S01]  /*3fd0*/  WARPGROUP.ARRIVE ;  /* 0x00000000000079c5 */ /* 0x000fe20000000000 */
[----:B------:R-:W-:Y:S02]  /*3fe0*/  FSEL R50, R50, -INF , P4 ;  /* 0xff80000032327808 */ /* 0x000fe40002000000 */
[----:B------:R-:W-:Y:S02]  /*3ff0*/  ISETP.GT.AND P4, PT, R14, 0x18, PT ;  /* 0x000000180e00780c */ /* 0x000fe40003f84270 */
[----:B------:R-:W-:Y:S01]  /*4000*/  FSEL R51, R51, -INF , P3 ;  /* 0xff80000033337808 */ /* 0x000fe20001800000 */
[----:B------:R-:W-:Y:S01]  /*4010*/  HGMMA.64x16x16.F32 R40, gdesc[UR56], R40, gsb0 ;  /* 0x00200000382879f0 */ /* 0x000fe20008000828 */
[----:B------:R-:W-:Y:S01]  /*4020*/  UIADD3 UR58, UR4, 0x906, URZ ;  /* 0x00000906043a7890 */ /* 0x000fe2000fffe03f */
[----:B------:R-:W-:Y:S01]  /*4030*/  FMNMX.FTZ R20, R50, R5, !PT ;  /* 0x0000000532147209 */ /* 0x000fe20007810000 */
[----:B------:R-:W-:Y:S01]  /*4040*/  UMOV UR56, UR22 ;  /* 0x0000001600387c82 */ /* 0x000fe20008000000 */
[----:B------:R-:W-:Y:S01]  /*4050*/  UMOV UR57, UR23 ;  /* 0x0000001700397c82 */ /* 0x000fe20008000000 */
[----:B------:R-:W-:Y:S01]  /*4060*/  UMOV UR59, 0x40000040 ;  /* 0x40000040003b7882 */ /* 0x000fe20000000000 */
[----:B------:R-:W-:Y:S01]  /*4070*/  UMOV UR4, UR22 ;  /* 0x0000001600047c82 */ /* 0x000fe20008000000 */
[----:B------:R-:W-:-:S02]  /*4080*/  ISETP.GT.AND P3, PT, R14, 0x19, PT ;  /* 0x000000190e00780c */ /* 0x000fc40003f64270 */
[----:B------:R-:W-:Y:S02]  /*4090*/  FSEL R54, R54, -INF , P4 ;  /* 0xff80000036367808 */ /* 0x000fe40002000000 */
[----:B------:R-:W-:Y:S02]  /*40a0*/  FMNMX.FTZ R5, R51, R20, !PT ;  /* 0x0000001433057209 */ /* 0x000fe40007810000 */
[----:B------:R-:W-:Y:S02]  /*40b0*/  ISETP.GT.AND P4, PT, R14, 0x20, PT ;  /* 0x000000200e00780c */ /* 0x000fe40003f84270 */
[----:B------:R-:W-:Y:S02]  /*40c0*/  FSEL R55, R55, -INF , P3 ;  /* 0xff80000037377808 */ /* 0x000fe40001800000 */
[----:B------:R-:W-:Y:S02]  /*40d0*/  FMNMX.FTZ R20, R54, R5, !PT ;  /* 0x0000000536147209 */ /* 0x000fe40007810000 */
[----:B------:R-:W-:-:S02]  /*40e0*/  ISETP.GT.AND P3, PT, R14, 0x21, PT ;  /* 0x000000210e00780c */ /* 0x000fc40003f64270 */
[----:B------:R-:W-:Y:S02]  /*40f0*/  FMNMX.FTZ R5, R55, R20, !PT ;  /* 0x0000001437057209 */ /* 0x000fe40007810000 */
[----:B------:R-:W-:Y:S01]  /*4100*/  FSEL R52, R52, -INF , P5 ;  /* 0xff80000034347808 */ /* 0x000fe20002800000 */
[----:B------:R-:W-:Y:S02]  /*4110*/  WARPGROUP.DEPBAR.LE gsb0, 0x0 ;  /* 0x00008000000079c5 */ /* 0x000fe40000010000 */
[----:B------:R-:W-:Y:S01]  /*4120*/  WARPGROUP.ARRIVE ;  /* 0x00000000000079c5 */ /* 0x000fe20000000000 */
[----:B------:R-:W-:Y:S02]  /*4130*/  FSEL R42, R42, -INF , P4 ;  /* 0xff8000002a2a7808 */ /* 0x000fe40002000000 */
[----:B------:R-:W-:Y:S02]  /*4140*/  ISETP.GT.AND P4, PT, R14, 0x28, PT ;  /* 0x000000280e00780c */ /* 0x000fe40003f84270 */
[----:B------:R-:W-:Y:S01]  /*4150*/  FSEL R43, R43, -INF , P3 ;  /* 0xff8000002b2b7808 */ /* 0x000fe20001800000 */
[----:B------:R-:W-:Y:S01]  /*4160*/  HGMMA.64x16x16.F32 R32, gdesc[UR56], R32, gsb0 ;  /* 0x00200000382079f0 */ /* 0x000fe20008000820 */
[----:B------:R-:W-:-:S02]  /*4170*/  FMNMX.FTZ R20, R42, R5, !PT ;  /* 0x000000052a147209 */ /* 0x000fc40007810000 */
[----:B------:R-:W-:Y:S02]  /*4180*/  ISETP.GT.AND P3, PT, R14, 0x29, PT ;  /* 0x000000290e00780c */ /* 0x000fe40003f64270 */
[----:B------:R-:W-:Y:S02]  /*4190*/  FSEL R46, R46, -INF , P4 ;  /* 0xff8000002e2e7808 */ /* 0x000fe40002000000 */
[----:B------:R-:W-:Y:S02]  /*41a0*/  FMNMX.FTZ R5, R43, R20, !PT ;  /* 0x000000142b057209 */ /* 0x000fe40007810000 */
[----:B------:R-:W-:Y:S02]  /*41b0*/  ISETP.GT.AND P4, PT, R14, 0x30, PT ;  /* 0x000000300e00780c */ /* 0x000fe40003f84270 */
[----:B------:R-:W-:Y:S02]  /*41c0*/  FSEL R47, R47, -INF , P3 ;  /* 0xff8000002f2f7808 */ /* 0x000fe40001800000 */
[----:B------:R-:W-:-:S02]  /*41d0*/  FMNMX.FTZ R20, R46, R5, !PT ;  /* 0x000000052e147209 */ /* 0x000fc40007810000 */
[----:B------:R-:W-:Y:S02]  /*41e0*/  ISETP.GT.AND P3, PT, R14, 0x31, PT ;  /* 0x000000310e00780c */ /* 0x000fe40003f64270 */
[----:B------:R-:W-:Y:S01]  /*41f0*/  FMNMX.FTZ R5, R47, R20, !PT ;  /* 0x000000142f057209 */ /* 0x000fe20007810000 */
[----:B------:R-:W-:Y:S02]  /*4200*/  WARPGROUP.DEPBAR.LE gsb0, 0x0 ;  /* 0x00008000000079c5 */ /* 0x000fe40000010000 */
[----:B------:R-:W-:Y:S01]  /*4210*/  WARPGROUP.ARRIVE ;  /* 0x00000000000079c5 */ /* 0x000fe20000000000 */
[----:B------:R-:W-:Y:S02]  /*4220*/  FSEL R34, R34, -INF , P4 ;  /* 0xff80000022227808 */ /* 0x000fe40002000000 */
[----:B------:R-:W-:Y:S02]  /*4230*/  ISETP.GT.AND P4, PT, R14, 0x38, PT ;  /* 0x000000380e00780c */ /* 0x000fe40003f84270 */
[----:B------:R-:W-:Y:S01]  /*4240*/  FSEL R35, R35, -INF , P3 ;  /* 0xff80000023237808 */ /* 0x000fe20001800000 */
[----:B------:R-:W-:Y:S01]  /*4250*/  HGMMA.64x16x16.F32 R24, gdesc[UR4], R24, gsb0 ;  /* 0x00200000041879f0 */ /* 0x000fe20008000818 */
[----:B------:R-:W-:Y:S01]  /*4260*/  FMNMX.FTZ R20, R34, R5, !PT ;  /* 0x0000000522147209 */ /* 0x000fe20007810000 */
[----:B------:R-:W-:Y:S01]  /*4270*/  ULDC UR5, c[0x0][0x988] ;  /* 0x0002620000057ab9 */ /* 0x000fe20000000800 */
[----:B------:R-:W-:Y:S01]  /*4280*/  ISETP.GT.AND P3, PT, R14, 0x39, PT ;  /* 0x000000390e00780c */ /* 0x000fe20003f64270 */
[----:B------:R-:W-:Y:S01]  /*4290*/  @UP0 ULDC UR6, c[0x0][0x44c] ;  /* 0x0001130000060ab9 */ /* 0x000fe20000000800 */
[----:B------:R-:W-:Y:S01]  /*42a0*/  FSEL R38, R38, -INF , P4 ;  /* 0xff80000026267808 */ /* 0x000fe20002000000 */
[----:B------:R-:W-:Y:S01]  /*42b0*/  UIMAD.WIDE.U32 UR6, UR19, UR6, URZ ;  /* 0x00000006130672a5 */ /* 0x000fe2000f8e003f */
[----:B------:R-:W-:Y:S01]  /*42c0*/  FMNMX.FTZ R5, R35, R20, !PT ;  /* 0x0000001423057209 */ /* 0x000fe20007810000 */
[----:B------:R-:W-:Y:S01]  /*42d0*/  UMOV UR4, UR19 ;  /* 0x0000001300047c82 */ /* 0x000fe20008000000 */
[----:B------:R-:W-:Y:S01]  /*42e0*/  ISETP.GT.AND P4, PT, R14, 0x40, PT ;  /* 0x000000400e00780c */ /* 0x000fe20003f84270 */
[----:B------:R-:W-:Y:S01]  /*42f0*/  @UP0 USHF.R.U32.HI UR4, URZ, UR11, UR7 ;  /* 0x0000000b3f040299 */ /* 0x000fe20008011607 */
[----:B------:R-:W-:-:S02]  /*4300*/  FSEL R39, R39, -INF , P3 ;  /* 0xff80000027277808 */ /* 0x000fc40001800000 */
[----:B------:R-:W-:Y:S01]  /*4310*/  FMNMX.FTZ R20, R38, R5, !PT ;  /* 0x0000000526147209 */ /* 0x000fe20007810000 */
[----:B------:R-:W-:Y:S01]  /*4320*/  UIADD3 UR6, UR10, UR4, URZ ;  /* 0x000000040a067290 */ /* 0x000fe2000fffe03f */
[----:B------:R-:W-:Y:S02]  /*4330*/  ISETP.GT.AND P3, PT, R14, 0x41, PT ;  /* 0x000000410e00780c */ /* 0x000fe40003f64270 */
[----:B------:R-:W-:Y:S01]  /*4340*/  FMNMX.FTZ R5, R39, R20, !PT ;  /* 0x0000001427057209 */ /* 0x000fe20007810000 */
[----:B------:R-:W-:-:S04]  /*4350*/  UIMAD.WIDE UR6, UR6, 0x66666667, URZ ;  /* 0x66666667060678a5 */ /* 0x000fc8000f8e023f */
[----:B------:R-:W-:-:S04]  /*4360*/  USHF.R.U32.HI UR4, URZ, 0x1f, UR7 ;  /* 0x0000001f3f047899 */ /* 0x000fc80008011607 */
[----:B------:R-:W-:-:S04]  /*4370*/  ULEA.HI.SX32 UR4, UR7, UR4, 0x1b ;  /* 0x0000000407047291 */ /* 0x000fc8000f8fda3f */
[----:B------:R-:W-:-:S04]  /*4380*/  UISETP.LT.AND UP1, UPT, URZ, UR4, UPT ;  /* 0x000000043f00728c */ /* 0x000fc8000bf21270 */
[----:B------:R-:W-:-:S04]  /*4390*/  USEL UR15, URZ, UR4, !UP1 ;  /* 0x000000043f0f7287 */ /* 0x000fc8000c800000 */
[----:B------:R-:W-:Y:S02]  /*43a0*/  UISETP.GE.AND UP1, UPT, UR14, UR15, UPT ;  /* 0x0000000f0e00728c */ /* 0x000fe4000bf26270 */
[----:B------:R-:W-:Y:S01]  /*43b0*/  IMAD.U32 R231, RZ, RZ, UR15 ;  /* 0x0000000fffe77e24 */ /* 0x000fe2000f8e00ff */
[----:B------:R-:W-:Y:S02]  /*43c0*/  WARPGROUP.DEPBAR.LE gsb0, 0x0 ;  /* 0x00008000000079c5 */ /* 0x000fe40000010000 */
[----:B------:R-:W-:Y:S01]  /*43d0*/  FSEL R26, R26, -INF , P4 ;  /* 0xff8000001a1a7808 */ /* 0x000fe20002000000 */
[----:B------:R0:W-:Y:S01]  /*43e0*/  @!P1 SYNCS.ARRIVE.TRANS64.RED.A1T0 RZ, [R0+URZ], RZ ;  /* 0x000000ff00ff99a7 */ /* 0x0001e2000810043f */
[----:B------:R-:W-:Y:S02]  /*43f0*/  ISETP.GT.AND P4, PT, R14, 0x48, PT ;  /* 0x000000480e00780c */ /* 0x000fe40003f84270 */
[----:B------:R-:W-:Y:S02]  /*4400*/  FSEL R27, R27, -INF , P3 ;  /* 0xff8000001b1b7808 */ /* 0x000fe40001800000 */
[----:B------:R-:W-:-:S02]  /*4410*/  FMNMX.FTZ R20, R26, R5, !PT ;  /* 0x000000051a147209 */ /* 0x000fc40007810000 */
[----:B------:R-:W-:Y:S02]  /*4420*/  ISETP.GT.AND P3, PT, R14, 0x49, PT ;  /* 0x000000490e00780c */ /* 0x000fe40003f64270 */
[----:B------:R-:W-:Y:S02]  /*4430*/  FSEL R30, R30, -INF , P4 ;  /* 0xff8000001e1e7808 */ /* 0x000fe40002000000 */
[----:B------:R-:W-:Y:S02]  /*4440*/  FMNMX.FTZ R5, R27, R20, !PT ;  /* 0x000000141b057209 */ /* 0x000fe40007810000 */
[----:B------:R-:W-:Y:S02]  /*4450*/  FSEL R31, R31, -INF , P3 ;  /* 0xff8000001f1f7808 */ /* 0x000fe40001800000 */
[----:B------:R-:W-:Y:S02]  /*4460*/  FMNMX.FTZ R14, R30, R5, !PT ;  /* 0x000000051e0e7209 */ /* 0x000fe40007810000 */
[----:B------:R-:W-:-:S02]  /*4470*/  ISETP.GT.AND P3, PT, R3, RZ, PT ;  /* 0x000000ff0300720c */ /* 0x000fc40003f64270 */
[----:B------:R-:W-:Y:S02]  /*4480*/  FMNMX.FTZ R14, R31, R14, !PT ;  /* 0x0000000e1f0e7209 */ /* 0x000fe40007810000 */
[----:B------:R-:W-:Y:S02]  /*4490*/  ISETP.GT.AND P4, PT, R3, 0x1, PT ;  /* 0x000000010300780c */ /* 0x000fe40003f84270 */
[----:B------:R-:W-:Y:S01]  /*44a0*/  FSEL R56, R56, -INF , P3 ;  /* 0xff80000038387808 */ /* 0x000fe20001800000 */
[----:B------:R-:W1:Y:S01]  /*44b0*/  SHFL.BFLY PT, R5, R14, 0x2, 0x1f ;  /* 0x0c401f000e057f89 */ /* 0x000e6200000e0000 */
[----:B------:R-:W-:Y:S02]  /*44c0*/  FSEL R57, R57, -INF , P4 ;  /* 0xff80000039397808 */ /* 0x000fe40002000000 */
[C---:B------:R-:W-:Y:S02]  /*44d0*/  ISETP.GT.AND P3, PT, R3.reuse, 0x9, PT ;  /* 0x000000090300780c */ /* 0x040fe40003f64270 */
[----:B------:R-:W-:-:S02]  /*44e0*/  ISETP.GT.AND P4, PT, R3, 0x11, PT ;  /* 0x000000110300780c */ /* 0x000fc40003f84270 */
[----:B------:R-:W-:Y:S02]  /*44f0*/  FSEL R61, R61, -INF , P3 ;  /* 0xff8000003d3d7808 */ /* 0x000fe40001800000 */
[----:B------:R-:W-:Y:S02]  /*4500*/  ISETP.GT.AND P3, PT, R3, 0x10, PT ;  /* 0x000000100300780c */ /* 0x000fe40003f64270 */
[----:B------:R-:W-:Y:S02]  /*4510*/  FSEL R49, R49, -INF , P4 ;  /* 0xff80000031317808 */ /* 0x000fe40002000000 */
[----:B------:R-:W-:Y:S02]  /*4520*/  FSEL R48, R48, -INF , P3 ;  /* 0xff80000030307808 */ /* 0x000fe40001800000 */
[C---:B------:R-:W-:Y:S02]  /*4530*/  ISETP.GT.AND P3, PT, R3.reuse, 0x19, PT ;  /* 0x000000190300780c */ /* 0x040fe40003f64270 */
[----:B------:R-:W-:-:S02]  /*4540*/  ISETP.GT.AND P4, PT, R3, 0x20, PT ;  /* 0x000000200300780c */ /* 0x000fc40003f84270 */
[----:B------:R-:W-:Y:S02]  /*4550*/  FSEL R53, R53, -INF , P3 ;  /* 0xff80000035357808 */ /* 0x000fe40001800000 */
[C---:B------:R-:W-:Y:S02]  /*4560*/  ISETP.GT.AND P3, PT, R3.reuse, 0x21, PT ;  /* 0x000000210300780c */ /* 0x040fe40003f64270 */
[----:B------:R-:W-:Y:S02]  /*4570*/  FSEL R40, R40, -INF , P4 ;  /* 0xff80000028287808 */ /* 0x000fe40002000000 */
[----:B-1----:R-:W-:Y:S02]  /*4580*/  FMNMX.FTZ R20, R14, R5, !PT ;  /* 0x000000050e147209 */ /* 0x002fe40007810000 */
[----:B------:R-:W-:Y:S02]  /*4590*/  FMNMX.FTZ R5, R56, R57, !PT ;  /* 0x0000003938057209 */ /* 0x000fe40007810000 */
[----:B------:R-:W-:Y:S01]  /*45a0*/  ISETP.GT.AND P4, PT, R3, 0x28, PT ;  /* 0x000000280300780c */ /* 0x000fe20003f84270 */
[----:B------:R-:W1:Y:S01]  /*45b0*/  SHFL.BFLY PT, R21, R20, 0x1, 0x1f ;  /* 0x0c201f0014157f89 */ /* 0x000e6200000e0000 */
[----:B------:R-:W-:-:S02]  /*45c0*/  FMNMX.FTZ R2, R60, R5, !PT ;  /* 0x000000053c027209 */ /* 0x000fc40007810000 */
[----:B------:R-:W-:Y:S02]  /*45d0*/  FSEL R41, R41, -INF , P3 ;  /* 0xff80000029297808 */ /* 0x000fe40001800000 */
[----:B------:R-:W-:Y:S02]  /*45e0*/  FMNMX.FTZ R5, R61, R2, !PT ;  /* 0x000000023d057209 */ /* 0x000fe40007810000 */
[----:B------:R-:W-:Y:S02]  /*45f0*/  ISETP.GT.AND P3, PT, R3, 0x29, PT ;  /* 0x000000290300780c */ /* 0x000fe40003f64270 */
[----:B------:R-:W-:Y:S02]  /*4600*/  FMNMX.FTZ R2, R48, R5, !PT ;  /* 0x0000000530027209 */ /* 0x000fe40007810000 */
[----:B------:R-:W-:Y:S02]  /*4610*/  FSEL R44, R44, -INF , P4 ;  /* 0xff8000002c2c7808 */ /* 0x000fe40002000000 */
[----:B------:R-:W-:-:S02]  /*4620*/  FMNMX.FTZ R5, R49, R2, !PT ;  /* 0x0000000231057209 */ /* 0x000fc40007810000 */
[----:B------:R-:W-:Y:S02]  /*4630*/  FSEL R45, R45, -INF , P3 ;  /* 0xff8000002d2d7808 */ /* 0x000fe40001800000 */
[----:B------:R-:W-:Y:S02]  /*4640*/  FMNMX.FTZ R2, R52, R5, !PT ;  /* 0x0000000534027209 */ /* 0x000fe40007810000 */
[----:B------:R-:W-:Y:S02]  /*4650*/  ISETP.GT.AND P3, PT, R3, 0x30, PT ;  /* 0x000000300300780c */ /* 0x000fe40003f64270 */
[----:B------:R-:W-:Y:S02]  /*4660*/  FMNMX.FTZ R5, R53, R2, !PT ;  /* 0x0000000235057209 */ /* 0x000fe40007810000 */
[----:B------:R-:W-:Y:S02]  /*4670*/  ISETP.GT.AND P4, PT, R3, 0x31, PT ;  /* 0x000000310300780c */ /* 0x000fe40003f84270 */
[----:B------:R-:W-:-:S02]  /*4680*/  FMNMX.FTZ R2, R40, R5, !PT ;  /* 0x0000000528027209 */ /* 0x000fc40007810000 */
[----:B------:R-:W-:Y:S02]  /*4690*/  FSEL R32, R32, -INF , P3 ;  /* 0xff80000020207808 */ /* 0x000fe40001800000 */
[----:B------:R-:W-:Y:S02]  /*46a0*/  FMNMX.FTZ R5, R41, R2, !PT ;  /* 0x0000000229057209 */ /* 0x000fe40007810000 */
[----:B------:R-:W-:Y:S02]  /*46b0*/  ISETP.GT.AND P3, PT, R3, 0x38, PT ;  /* 0x000000380300780c */ /* 0x000fe40003f64270 */
[----:B------:R-:W-:Y:S02]  /*46c0*/  FMNMX.FTZ R2, R44, R5, !PT ;  /* 0x000000052c027209 */ /* 0x000fe40007810000 */
[----:B------:R-:W-:Y:S02]  /*46d0*/  FSEL R33, R33, -INF , P4 ;  /* 0xff80000021217808 */ /* 0x000fe40002000000 */
[----:B------:R-:W-:-:S02]  /*46e0*/  FMNMX.FTZ R5, R45, R2, !PT ;  /* 0x000000022d057209 */ /* 0x000fc40007810000 */
[----:B------:R-:W-:Y:S02]  /*46f0*/  ISETP.GT.AND P4, PT, R3, 0x39, PT ;  /* 0x000000390300780c */ /* 0x000fe40003f84270 */
[----:B------:R-:W-:Y:S02]  /*4700*/  FMNMX.FTZ R2, R32, R5, !PT ;  /* 0x0000000520027209 */ /* 0x000fe40007810000 */
[----:B------:R-:W-:Y:S02]  /*4710*/  FSEL R36, R36, -INF , P3 ;  /* 0xff80000024247808 */ /* 0x000fe40001800000 */
[----:B------:R-:W-:Y:S02]  /*4720*/  FMNMX.FTZ R5, R33, R2, !PT ;  /* 0x0000000221057209 */ /* 0x000fe40007810000 */
[----:B------:R-:W-:Y:S02]  /*4730*/  FSEL R37, R37, -INF , P4 ;  /* 0xff80000025257808 */ /* 0x000fe40002000000 */
[----:B------:R-:W-:-:S02]  /*4740*/  ISETP.GT.AND P3, PT, R3, 0x40, PT ;  /* 0x000000400300780c */ /* 0x000fc40003f64270 */
[----:B------:R-:W-:Y:S02]  /*4750*/  FMNMX.FTZ R2, R36, R5, !PT ;  /* 0x0000000524027209 */ /* 0x000fe40007810000 */
[----:B------:R-:W-:Y:S02]  /*4760*/  ISETP.GT.AND P4, PT, R3, 0x41, PT ;  /* 0x000000410300780c */ /* 0x000fe40003f84270 */
[----:B------:R-:W-:Y:S02]  /*4770*/  FSEL R24, R24, -INF , P3 ;  /* 0xff80000018187808 */ /* 0x000fe40001800000 */
[----:B------:R-:W-:Y:S02]  /*4780*/  FMNMX.FTZ R5, R37, R2, !PT ;  /* 0x0000000225057209 */ /* 0x000fe40007810000 */
[----:B------:R-:W-:Y:S02]  /*4790*/  ISETP.GT.AND P3, PT, R3, 0x48, PT ;  /* 0x000000480300780c */ /* 0x000fe40003f64270 */
[----:B------:R-:W-:-:S02]  /*47a0*/  FSEL R25, R25, -INF , P4 ;  /* 0xff80000019197808 */ /* 0x000fc40002000000 */
[----:B------:R-:W-:Y:S02]  /*47b0*/  FMNMX.FTZ R2, R24, R5, !PT ;  /* 0x0000000518027209 */ /* 0x000fe40007810000 */
[----:B------:R-:W-:Y:S02]  /*47c0*/  ISETP.GT.AND P4, PT, R3, 0x49, PT ;  /* 0x000000490300780c */ /* 0x000fe40003f84270 */
[----:B------:R-:W-:Y:S02]  /*47d0*/  FSEL R28, R28, -INF , P3 ;  /* 0xff8000001c1c7808 */ /* 0x000fe40001800000 */
[----:B------:R-:W-:Y:S02]  /*47e0*/  FMNMX.FTZ R3, R25, R2, !PT ;  /* 0x0000000219037209 */ /* 0x000fe40007810000 */
[----:B------:R-:W-:Y:S02]  /*47f0*/  FSEL R29, R29, -INF , P4 ;  /* 0xff8000001d1d7808 */ /* 0x000fe40002000000 */
[----:B------:R-:W-:-:S02]  /*4800*/  FMNMX.FTZ R2, R28, R3, !PT ;  /* 0x000000031c027209 */ /* 0x000fc40007810000 */
[----:B-1----:R-:W-:Y:S02]  /*4810*/  FMNMX.FTZ R4, R20, R21, !PT ;  /* 0x0000001514047209 */ /* 0x002fe40007810000 */
[----:B------:R-:W-:Y:S02]  /*4820*/  FMNMX.FTZ R2, R29, R2, !PT ;  /* 0x000000021d027209 */ /* 0x000fe40007810000 */
[C---:B------:R-:W-:Y:S01]  /*4830*/  FSETP.NEU.FTZ.AND P6, PT, R4.reuse, -INF , PT ;  /* 0xff8000000400780b */ /* 0x040fe20003fdd000 */
[----:B------:R-:W-:Y:S02]  /*4840*/  FMUL.FTZ R14, R4, UR5 ;  /* 0x00000005040e7c20 */ /* 0x000fe40008410000 */
[----:B------:R-:W1:Y:S03]  /*4850*/  SHFL.BFLY PT, R3, R2, 0x2, 0x1f ;  /* 0x0c401f0002037f89 */ /* 0x000e6600000e0000 */
[----:B------:R-:W-:-:S05]  /*4860*/  FSEL R14, R14, RZ, P6 ;  /* 0x000000ff0e0e7208 */ /* 0x000fca0003000000 */
        /* <DEDUP_REMOVED lines=14> */
[----:B------:R-:W2:Y:S01]  /*4950*/  MUFU.EX2 R59, R59 ;  /* 0x0000003b003b7308 */ /* 0x000ea20000000800 */
[--C-:B------:R-:W-:Y:S01]  /*4960*/  FFMA.FTZ R35, R35, UR5, -R14.reuse ;  /* 0x0000000523237c23 */ /* 0x100fe2000801080e */
[----:B-1----:R-:W-:Y:S01]  /*4970*/  FMNMX.FTZ R5, R2, R3, !PT ;  /* 0x0000000302057209 */ /* 0x002fe20007810000 */
[--C-:B------:R-:W-:Y:S01]  /*4980*/  FFMA.FTZ R38, R38, UR5, -R14.reuse ;  /* 0x0000000526267c23 */ /* 0x100fe2000801080e */
[--C-:B------:R-:W-:Y:S01]  /*4990*/  FFMA.FTZ R39, R39, UR5, -R14.reuse ;  /* 0x0000000527277c23 */ /* 0x100fe2000801080e */
[--C-:B------:R-:W-:Y:S01]  /*49a0*/  FFMA.FTZ R26, R26, UR5, -R14.reuse ;  /* 0x000000051a1a7c23 */ /* 0x100fe2000801080e */
[--C-:B------:R-:W-:Y:S01]  /*49b0*/  FFMA.FTZ R27, R27, UR5, -R14.reuse ;  /* 0x000000051b1b7c23 */ /* 0x100fe2000801080e */
[----:B------:R-:W1:Y:S01]  /*49c0*/  SHFL.BFLY PT, R2, R5, 0x1, 0x1f ;  /* 0x0c201f0005027f89 */ /* 0x000e6200000e0000 */
[----:B------:R-:W-:Y:S01]  /*49d0*/  MUFU.EX2 R62, R62 ;  /* 0x0000003e003e7308 */ /* 0x000fe20000000800 */
[--C-:B------:R-:W-:Y:S01]  /*49e0*/  FFMA.FTZ R30, R30, UR5, -R14.reuse ;  /* 0x000000051e1e7c23 */ /* 0x100fe2000801080e */
[----:B------:R-:W-:-:S06]  /*49f0*/  FFMA.FTZ R14, R31, UR5, -R14 ;  /* 0x000000051f0e7c23 */ /* 0x000fcc000801080e */
[----:B------:R-:W3:Y:S01]  /*4a00*/  MUFU.EX2 R63, R63 ;  /* 0x0000003f003f7308 */ /* 0x000ee20000000800 */
[----:B--2---:R-:W-:-:S07]  /*4a10*/  F2FP.F16.F32.PACK_AB R209, R59, R58 ;  /* 0x0000003a3bd1723e */ /* 0x004fce00000000ff */
[----:B------:R-:W2:Y:S01]  /*4a20*/  MUFU.EX2 R50, R50 ;  /* 0x0000003200327308 */ /* 0x000ea20000000800 */
[----:B-1----:R-:W-:-:S07]  /*4a30*/  FMNMX.FTZ R3, R5, R2, !PT ;  /* 0x0000000205037209 */ /* 0x002fce0007810000 */
[----:B------:R-:W1:Y:S01]  /*4a40*/  MUFU.EX2 R51, R51 ;  /* 0x0000003300337308 */ /* 0x000e620000000800 */
[----:B------:R-:W-:Y:S01]  /*4a50*/  FADD.FTZ R5, R58, R59 ;  /* 0x0000003b3a057221 */ /* 0x000fe20000010000 */
[----:B---3--:R-:W-:Y:S02]  /*4a60*/  F2FP.F16.F32.PACK_AB R211, R63, R62 ;  /* 0x0000003e3fd3723e */ /* 0x008fe400000000ff */
[----:B------:R-:W-:Y:S01]  /*4a70*/  CS2R R58, SRZ ;  /* 0x00000000003a7805 */ /* 0x000fe2000001ff00 */
[C---:B------:R-:W-:Y:S01]  /*4a80*/  FMUL.FTZ R2, R3.reuse, UR5 ;  /* 0x0000000503027c20 */ /* 0x040fe20008410000 */
[----:B------:R-:W-:Y:S02]  /*4a90*/  FSETP.NEU.FTZ.AND P3, PT, R3, -INF , PT ;  /* 0xff8000000300780b */ /* 0x000fe40003f7d000 */
[----:B------:R-:W3:Y:S02]  /*4aa0*/  MUFU.EX2 R54, R54 ;  /* 0x0000003600367308 */ /* 0x000ee40000000800 */
[----:B------:R-:W-:-:S02]  /*4ab0*/  FSEL R2, R2, RZ, P3 ;  /* 0x000000ff02027208 */ /* 0x000fc40001800000 */
[----:B------:R-:W-:-:S03]  /*4ac0*/  PLOP3.LUT P3, PT, PT, PT, UP1, 0x80, 0x0 ;  /* 0x000000000000781c */ /* 0x000fc60003f6f018 */
[--C-:B------:R-:W-:Y:S01]  /*4ad0*/  FFMA.FTZ R56, R56, UR5, -R2.reuse ;  /* 0x0000000538387c23 */ /* 0x100fe20008010802 */
        /* <DEDUP_REMOVED lines=12> */
[----:B----4-:R-:W-:Y:S01]  /*4ba0*/  FADD.FTZ R14, R62, R5 ;  /* 0x000000053e0e7221 */ /* 0x010fe20000010000 */
[--C-:B------:R-:W-:Y:S01]  /*4bb0*/  FFMA.FTZ R45, R45, UR5, -R2.reuse ;  /* 0x000000052d2d7c23 */ /* 0x100fe20008010802 */
[--C-:B------:R-:W-:Y:S01]  /*4bc0*/  FFMA.FTZ R32, R32, UR5, -R2.reuse ;  /* 0x0000000520207c23 */ /* 0x100fe20008010802 */
[----:B------:R-:W-:Y:S01]  /*4bd0*/  FFMA.FTZ R33, R33, UR5, -R2 ;  /* 0x0000000521217c23 */ /* 0x000fe20008010802 */
[----:B------:R-:W-:Y:S01]  /*4be0*/  FADD.FTZ R5, R63, R14 ;  /* 0x0000000e3f057221 */ /* 0x000fe20000010000 */
[--C-:B------:R-:W-:Y:S01]  /*4bf0*/  FFMA.FTZ R36, R36, UR5, -R2.reuse ;  /* 0x0000000524247c23 */ /* 0x100fe20008010802 */
[--C-:B------:R-:W-:Y:S01]  /*4c00*/  FFMA.FTZ R37, R37, UR5, -R2.reuse ;  /* 0x0000000525257c23 */ /* 0x100fe20008010802 */
[----:B------:R-:W4:Y:S01]  /*4c10*/  MUFU.EX2 R57, R57 ;  /* 0x0000003900397308 */ /* 0x000f220000000800 */
[----:B--2---:R-:W-:Y:S01]  /*4c20*/  FADD.FTZ R14, R50, R5 ;  /* 0x00000005320e7221 */ /* 0x004fe20000010000 */
[--C-:B------:R-:W-:Y:S01]  /*4c30*/  FFMA.FTZ R24, R24, UR5, -R2.reuse ;  /* 0x0000000518187c23 */ /* 0x100fe20008010802 */
[--C-:B------:R-:W-:Y:S01]  /*4c40*/  FFMA.FTZ R25, R25, UR5, -R2.reuse ;  /* 0x0000000519197c23 */ /* 0x100fe20008010802 */
[----:B------:R-:W-:Y:S01]  /*4c50*/  FFMA.FTZ R28, R28, UR5, -R2 ;  /* 0x000000051c1c7c23 */ /* 0x000fe20008010802 */
[----:B-1----:R-:W-:Y:S01]  /*4c60*/  FADD.FTZ R21, R51, R14 ;  /* 0x0000000e33157221 */ /* 0x002fe20000010000 */
[----:B------:R-:W-:Y:S01]  /*4c70*/  FFMA.FTZ R2, R29, UR5, -R2 ;  /* 0x000000051d027c23 */ /* 0x000fe20008010802 */
[----:B------:R-:W-:Y:S01]  /*4c80*/  F2FP.F16.F32.PACK_AB R205, R51, R50 ;  /* 0x0000003233cd723e */ /* 0x000fe200000000ff */
[----:B------:R-:W1:Y:S01]  /*4c90*/  MUFU.EX2 R60, R60 ;  /* 0x0000003c003c7308 */ /* 0x000e620000000800 */
[----:B---3--:R-:W-:Y:S01]  /*4ca0*/  FADD.FTZ R20, R54, R21 ;  /* 0x0000001536147221 */ /* 0x008fe20000010000 */
[----:B------:R-:W-:-:S02]  /*4cb0*/  CS2R R62, SRZ ;  /* 0x00000000003e7805 */ /* 0x000fc4000001ff00 */
[----:B------:R-:W-:-:S04]  /*4cc0*/  CS2R R50, SRZ ;  /* 0x0000000000327805 */ /* 0x000fc8000001ff00 */
[----:B------:R-:W2:Y:S01]  /*4cd0*/  MUFU.EX2 R55, R55 ;  /* 0x0000003700377308 */ /* 0x000ea20000000800 */
[----:B----4-:R-:W-:Y:S01]  /*4ce0*/  FADD.FTZ R5, R56, R57 ;  /* 0x0000003938057221 */ /* 0x010fe20000010000 */
[----:B------:R-:W-:Y:S02]  /*4cf0*/  F2FP.F16.F32.PACK_AB R208, R57, R56 ;  /* 0x0000003839d0723e */ /* 0x000fe400000000ff */
[----:B------:R-:W-:-:S04]  /*4d00*/  CS2R R56, SRZ ;  /* 0x0000000000387805 */ /* 0x000fc8000001ff00 */
[----:B------:R-:W3:Y:S01]  /*4d10*/  MUFU.EX2 R61, R61 ;  /* 0x0000003d003d7308 */ /* 0x000ee20000000800 */
[----:B-1----:R-:W-:-:S07]  /*4d20*/  FADD.FTZ R14, R60, R5 ;  /* 0x000000053c0e7221 */ /* 0x002fce0000010000 */
[----:B------:R-:W1:Y:S01]  /*4d30*/  MUFU.EX2 R42, R42 ;  /* 0x0000002a002a7308 */ /* 0x000e620000000800 */
[C---:B--2---:R-:W-:Y:S01]  /*4d40*/  FADD.FTZ R21, R55.reuse, R20 ;  /* 0x0000001437157221 */ /* 0x044fe20000010000 */
[----:B------:R-:W-:Y:S02]  /*4d50*/  F2FP.F16.F32.PACK_AB R207, R55, R54 ;  /* 0x0000003637cf723e */ /* 0x000fe400000000ff */
[----:B------:R-:W-:-:S04]  /*4d60*/  CS2R R54, SRZ ;  /* 0x0000000000367805 */ /* 0x000fc8000001ff00 */
[----:B------:R-:W2:Y:S01]  /*4d70*/  MUFU.EX2 R48, R48 ;  /* 0x0000003000307308 */ /* 0x000ea20000000800 */
[C---:B---3--:R-:W-:Y:S01]  /*4d80*/  FADD.FTZ R5, R61.reuse, R14 ;  /* 0x0000000e3d057221 */ /* 0x048fe20000010000 */
[----:B------:R-:W-:Y:S02]  /*4d90*/  F2FP.F16.F32.PACK_AB R210, R61, R60 ;  /* 0x0000003c3dd2723e */ /* 0x000fe400000000ff */
[----:B------:R-:W-:-:S04]  /*4da0*/  CS2R R60, SRZ ;  /* 0x00000000003c7805 */ /* 0x000fc8000001ff00 */
[----:B------:R-:W3:Y:S01]  /*4db0*/  MUFU.EX2 R43, R43 ;  /* 0x0000002b002b7308 */ /* 0x000ee20000000800 */
[----:B-1----:R-:W-:-:S07]  /*4dc0*/  FADD.FTZ R20, R42, R21 ;  /* 0x000000152a147221 */ /* 0x002fce0000010000 */
[----:B------:R-:W1:Y:S01]  /*4dd0*/  MUFU.EX2 R49, R49 ;  /* 0x0000003100317308 */ /* 0x000e620000000800 */
[----:B--2---:R-:W-:-:S07]  /*4de0*/  FADD.FTZ R14, R48, R5 ;  /* 0x00000005300e7221 */ /* 0x004fce0000010000 */
[----:B------:R-:W0:Y:S01]  /*4df0*/  MUFU.EX2 R46, R46 ;  /* 0x0000002e002e7308 */ /* 0x000e220000000800 */
[C---:B---3--:R-:W-:Y:S01]  /*4e00*/  FADD.FTZ R21, R43.reuse, R20 ;  /* 0x000000142b157221 */ /* 0x048fe20000010000 */
[----:B------:R-:W-:Y:S02]  /*4e10*/  F2FP.F16.F32.PACK_AB R201, R43, R42 ;  /* 0x0000002a2bc9723e */ /* 0x000fe400000000ff */
[----:B------:R-:W-:-:S04]  /*4e20*/  CS2R R42, SRZ ;  /* 0x00000000002a7805 */ /* 0x000fc8000001ff00 */
[----:B------:R-:W2:Y:S01]  /*4e30*/  MUFU.EX2 R52, R52 ;  /* 0x0000003400347308 */ /* 0x000ea20000000800 */
[C---:B-1----:R-:W-:Y:S01]  /*4e40*/  FADD.FTZ R5, R49.reuse, R14 ;  /* 0x0000000e31057221 */ /* 0x042fe20000010000 */
[----:B------:R-:W-:Y:S02]  /*4e50*/  F2FP.F16.F32.PACK_AB R204, R49, R48 ;  /* 0x0000003031cc723e */ /* 0x000fe400000000ff */
[----:B------:R-:W-:-:S04]  /*4e60*/  CS2R R48, SRZ ;  /* 0x0000000000307805 */ /* 0x000fc8000001ff00 */
[----:B------:R-:W1:Y:S01]  /*4e70*/  MUFU.EX2 R47, R47 ;  /* 0x0000002f002f7308 */ /* 0x000e620000000800 */
[----:B0-----:R-:W-:-:S07]  /*4e80*/  FADD.FTZ R0, R46, R21 ;  /* 0x000000152e007221 */ /* 0x001fce0000010000 */
[----:B------:R-:W0:Y:S01]  /*4e90*/  MUFU.EX2 R53, R53 ;  /* 0x0000003500357308 */ /* 0x000e220000000800 */
[----:B--2---:R-:W-:-:S07]  /*4ea0*/  FADD.FTZ R14, R52, R5 ;  /* 0x00000005340e7221 */ /* 0x004fce0000010000 */
[----:B------:R-:W2:Y:S01]  /*4eb0*/  MUFU.EX2 R34, R34 ;  /* 0x0000002200227308 */ /* 0x000ea20000000800 */
[C---:B-1----:R-:W-:Y:S01]  /*4ec0*/  FADD.FTZ R21, R47.reuse, R0 ;  /* 0x000000002f157221 */ /* 0x042fe20000010000 */
[----:B------:R-:W-:Y:S02]  /*4ed0*/  F2FP.F16.F32.PACK_AB R203, R47, R46 ;  /* 0x0000002e2fcb723e */ /* 0x000fe400000000ff */
[----:B------:R-:W-:-:S04]  /*4ee0*/  CS2R R46, SRZ ;  /* 0x00000000002e7805 */ /* 0x000fc8000001ff00 */
[----:B------:R-:W1:Y:S01]  /*4ef0*/  MUFU.EX2 R40, R40 ;  /* 0x0000002800287308 */ /* 0x000e620000000800 */
[C---:B0-----:R-:W-:Y:S01]  /*4f00*/  FADD.FTZ R5, R53.reuse, R14 ;  /* 0x0000000e35057221 */ /* 0x041fe20000010000 */
[----:B------:R-:W-:Y:S02]  /*4f10*/  F2FP.F16.F32.PACK_AB R206, R53, R52 ;  /* 0x0000003435ce723e */ /* 0x000fe400000000ff */
[----:B------:R-:W-:-:S04]  /*4f20*/  CS2R R52, SRZ ;  /* 0x0000000000347805 */ /* 0x000fc8000001ff00 */
[----:B------:R-:W0:Y:S01]  /*4f30*/  MUFU.EX2 R35, R35 ;  /* 0x0000002300237308 */ /* 0x000e220000000800 */
[----:B--2---:R-:W-:-:S07]  /*4f40*/  FADD.FTZ R14, R34, R21 ;  /* 0x00000015220e7221 */ /* 0x004fce0000010000 */
[----:B------:R-:W2:Y:S01]  /*4f50*/  MUFU.EX2 R41, R41 ;  /* 0x0000002900297308 */ /* 0x000ea20000000800 */
[----:B-1----:R-:W-:-:S07]  /*4f60*/  FADD.FTZ R0, R40, R5 ;  /* 0x0000000528007221 */ /* 0x002fce0000010000 */
[----:B------:R-:W1:Y:S01]  /*4f70*/  MUFU.EX2 R38, R38 ;  /* 0x0000002600267308 */ /* 0x000e620000000800 */
[C---:B0-----:R-:W-:Y:S01]  /*4f80*/  FADD.FTZ R21, R35.reuse, R14 ;  /* 0x0000000e23157221 */ /* 0x041fe20000010000 */
[----:B------:R-:W-:Y:S02]  /*4f90*/  F2FP.F16.F32.PACK_AB R197, R35, R34 ;  /* 0x0000002223c5723e */ /* 0x000fe400000000ff */
[----:B------:R-:W-:-:S04]  /*4fa0*/  CS2R R34, SRZ ;  /* 0x0000000000227805 */ /* 0x000fc8000001ff00 */
[----:B------:R-:W0:Y:S01]  /*4fb0*/  MUFU.EX2 R44, R44 ;  /* 0x0000002c002c7308 */ /* 0x000e220000000800 */
[C---:B--2---:R-:W-:Y:S01]  /*4fc0*/  FADD.FTZ R5, R41.reuse, R0 ;  /* 0x0000000029057221 */ /* 0x044fe20000010000 */
[----:B------:R-:W-:Y:S02]  /*4fd0*/  F2FP.F16.F32.PACK_AB R200, R41, R40 ;  /* 0x0000002829c8723e */ /* 0x000fe400000000ff */
[----:B------:R-:W-:-:S04]  /*4fe0*/  CS2R R40, SRZ ;  /* 0x0000000000287805 */ /* 0x000fc8000001ff00 */
[----:B------:R-:W2:Y:S01]  /*4ff0*/  MUFU.EX2 R39, R39 ;  /* 0x0000002700277308 */ /* 0x000ea20000000800 */
[----:B-1----:R-:W-:-:S07]  /*5000*/  FADD.FTZ R14, R38, R21 ;  /* 0x00000015260e7221 */ /* 0x002fce0000010000 */
[----:B------:R-:W1:Y:S01]  /*5010*/  MUFU.EX2 R45, R45 ;  /* 0x0000002d002d7308 */ /* 0x000e620000000800 */
[----:B0-----:R-:W-:-:S07]  /*5020*/  FADD.FTZ R0, R44, R5 ;  /* 0x000000052c007221 */ /* 0x001fce0000010000 */
[----:B------:R-:W0:Y:S01]  /*5030*/  MUFU.EX2 R26, R26 ;  /* 0x0000001a001a7308 */ /* 0x000e220000000800 */
[C---:B--2---:R-:W-:Y:S01]  /*5040*/  FADD.FTZ R21, R39.reuse, R14 ;  /* 0x0000000e27157221 */ /* 0x044fe20000010000 */
        /* <DEDUP_REMOVED lines=12> */
[----:B------:R-:W-:-:S06]  /*5110*/  F2FP.F16.F32.PACK_AB R193, R27, R26 ;  /* 0x0000001a1bc1723e */ /* 0x000fcc00000000ff */
[----:B------:R-:W1:Y:S01]  /*5120*/  MUFU.EX2 R30, R30 ;  /* 0x0000001e001e7308 */ /* 0x000e620000000800 */
[C---:B0-----:R-:W-:Y:S01]  /*5130*/  FADD.FTZ R5, R33.reuse, R0 ;  /* 0x0000000021057221 */ /* 0x041fe20000010000 */
[----:B------:R-:W-:Y:S02]  /*5140*/  F2FP.F16.F32.PACK_AB R196, R33, R32 ;  /* 0x0000002021c4723e */ /* 0x000fe400000000ff */
[----:B------:R-:W-:-:S04]  /*5150*/  CS2R R32, SRZ ;  /* 0x0000000000207805 */ /* 0x000fc8000001ff00 */
[----:B------:R-:W0:Y:S01]  /*5160*/  MUFU.EX2 R37, R37 ;  /* 0x0000002500257308 */ /* 0x000e220000000800 */
[----:B--2---:R-:W-:-:S07]  /*5170*/  FADD.FTZ R0, R36, R5 ;  /* 0x0000000524007221 */ /* 0x004fce0000010000 */
[----:B------:R-:W2:Y:S01]  /*5180*/  MUFU.EX2 R24, R24 ;  /* 0x0000001800187308 */ /* 0x000ea20000000800 */
[----:B-1----:R-:W-:-:S04]  /*5190*/  FADD.FTZ R14, R30, R21 ;  /* 0x000000151e0e7221 */ /* 0x002fc80000010000 */
[C---:B------:R-:W-:Y:S01]  /*51a0*/  FADD.FTZ R5, R195.reuse, R14 ;  /* 0x0000000ec3057221 */ /* 0x040fe20000010000 */
[----:B------:R-:W-:Y:S02]  /*51b0*/  F2FP.F16.F32.PACK_AB R195, R195, R30 ;  /* 0x0000001ec3c3723e */ /* 0x000fe400000000ff */
[----:B------:R-:W-:Y:S01]  /*51c0*/  CS2R R30, SRZ ;  /* 0x00000000001e7805 */ /* 0x000fe2000001ff00 */
[----:B------:R-:W1:Y:S01]  /*51d0*/  MUFU.EX2 R25, R25 ;  /* 0x0000001900197308 */ /* 0x000e620000000800 */
[C---:B0-----:R-:W-:Y:S01]  /*51e0*/  FADD.FTZ R29, R37.reuse, R0 ;  /* 0x00000000251d7221 */ /* 0x041fe20000010000 */
[----:B------:R-:W-:Y:S02]  /*51f0*/  F2FP.F16.F32.PACK_AB R198, R37, R36 ;  /* 0x0000002425c6723e */ /* 0x000fe400000000ff */
[----:B------:R-:W-:-:S04]  /*5200*/  CS2R R36, SRZ ;  /* 0x0000000000247805 */ /* 0x000fc8000001ff00 */
[----:B------:R-:W0:Y:S01]  /*5210*/  MUFU.EX2 R28, R28 ;  /* 0x0000001c001c7308 */ /* 0x000e220000000800 */
[----:B--2---:R-:W-:-:S07]  /*5220*/  FADD.FTZ R0, R24, R29 ;  /* 0x0000001d18007221 */ /* 0x004fce0000010000 */
[----:B------:R2:W3:Y:S01]  /*5230*/  MUFU.EX2 R21, R2 ;  /* 0x0000000200157308 */ /* 0x0004e20000000800 */
[C---:B-1----:R-:W-:Y:S01]  /*5240*/  FADD.FTZ R27, R25.reuse, R0 ;  /* 0x00000000191b7221 */ /* 0x042fe20000010000 */
[----:B------:R-:W-:Y:S01]  /*5250*/  F2FP.F16.F32.PACK_AB R192, R25, R24 ;  /* 0x0000001819c0723e */ /* 0x000fe200000000ff */
[----:B------:R-:W-:Y:S01]  /*5260*/  IMAD.MOV.U32 R0, RZ, RZ, 0x3f800000 ;  /* 0x3f800000ff007424 */ /* 0x000fe200078e00ff */
[----:B------:R-:W-:Y:S01]  /*5270*/  CS2R R24, SRZ ;  /* 0x0000000000187805 */ /* 0x000fe2000001ff00 */
[----:B0-----:R-:W-:Y:S01]  /*5280*/  FADD.FTZ R14, R28, R27 ;  /* 0x0000001b1c0e7221 */ /* 0x001fe20000010000 */
[----:B--2---:R-:W-:Y:S01]  /*5290*/  IMAD.MOV.U32 R2, RZ, RZ, 0x3f800000 ;  /* 0x3f800000ff027424 */ /* 0x004fe200078e00ff */
[----:B------:R-:W-:Y:S02]  /*52a0*/  CS2R R26, SRZ ;  /* 0x00000000001a7805 */ /* 0x000fe4000001ff00 */
[C---:B---3--:R-:W-:Y:S01]  /*52b0*/  F2FP.F16.F32.PACK_AB R194, R21.reuse, R28 ;  /* 0x0000001c15c2723e */ /* 0x048fe200000000ff */
[----:B------:R-:W-:Y:S01]  /*52c0*/  FADD.FTZ R14, R21, R14 ;  /* 0x0000000e150e7221 */ /* 0x000fe20000010000 */
[----:B------:R-:W-:Y:S01]  /*52d0*/  CS2R R28, SRZ ;  /* 0x00000000001c7805 */ /* 0x000fe2000001ff00 */
[----:B------:R-:W-:Y:S06]  /*52e0*/  @!P3 BRA `(.L_x_2387) ;  /* 0x000000400044b947 */ /* 0x000fec0003800000 */
[----:B------:R-:W-:Y:S01]  /*52f0*/  R2UR UR5, R232 ;  /* 0x00000000e80572ca */ /* 0x000fe200000e0000 */
[----:B------:R-:W-:Y:S01]  /*5300*/  IMAD.MOV.U32 R21, RZ, RZ, R4 ;  /* 0x000000ffff157224 */ /* 0x000fe200078e0004 */
[----:B------:R-:W-:Y:S01]  /*5310*/  R2UR UR4, R16 ;  /* 0x00000000100472ca */ /* 0x000fe200000e0000 */
[----:B------:R-:W-:Y:S01]  /*5320*/  IMAD.MOV.U32 R20, RZ, RZ, R3 ;  /* 0x000000ffff147224 */ /* 0x000fe200078e0003 */
[----:B------:R-:W-:Y:S01]  /*5330*/  UMOV UR61, UR60 ;  /* 0x0000003c003d7c82 */ /* 0x000fe20008000000 */
[----:B------:R-:W-:Y:S02]  /*5340*/  IMAD.MOV.U32 R2, RZ, RZ, 0x3f800000 ;  /* 0x3f800000ff027424 */ /* 0x000fe400078e00ff */
[----:B------:R-:W-:-:S06]  /*5350*/  IMAD.MOV.U32 R151, RZ, RZ, RZ ;  /* 0x000000ffff977224 */ /* 0x000fcc00078e00ff */
[----:B------:R-:W-:Y:S02]  /*5360*/  IMAD.U32 R233, RZ, RZ, UR5 ;  /* 0x00000005ffe97e24 */ /* 0x000fe4000f8e00ff */
[----:B------:R-:W-:-:S07]  /*5370*/  IMAD.U32 R234, RZ, RZ, UR4 ;  /* 0x00000004ffea7e24 */ /* 0x000fce000f8e00ff */
.L_x_2396:
        /* <DEDUP_REMOVED lines=9> */
.L_x_2388:
[----:B------:R-:W-:Y:S02]  /*5410*/  R2UR UR4, R17 ;  /* 0x00000000110472ca */ /* 0x000fe400000e0000 */
[----:B------:R-:W-:-:S11]  /*5420*/  R2UR UR5, R16 ;  /* 0x00000000100572ca */ /* 0x000fd600000e0000 */
[----:B------:R-:W-:Y:S02]  /*5430*/  ULEA UR4, UR60, UR4, 0x3 ;  /* 0x000000043c047291 */ /* 0x000fe4000f8e183f */
[----:B------:R-:W-:-:S04]  /*5440*/  IMAD.U32 R3, RZ, RZ, UR5 ;  /* 0x00000005ff037e24 */ /* 0x000fc8000f8e00ff */
[----:B------:R-:W-:Y:S01]  /*5450*/  IMAD.U32 R232, RZ, RZ, UR4 ;  /* 0x00000004ffe87e24 */ /* 0x000fe2000f8e00ff */
[----:B------:R-:W-:-:S04]  /*5460*/  SHF.L.U32 R3, R3, 0x1f, RZ ;  /* 0x0000001f03037819 */ /* 0x000fc800000006ff */
[----:B------:R0:W1:Y:S01]  /*5470*/  SYNCS.PHASECHK.TRANS64.TRYWAIT P3, [UR4+0x38830], R3 ;  /* 0x03883003ff0075a7 */ /* 0x0000620008060144 */
[----:B------:R-:W-:Y:S05]  /*5480*/  @!P0 BRA `(.L_x_2389) ;  /* 0x0000000000048947 */ /* 0x000fea0003800000 */
[----:B------:R-:W-:Y:S01]  /*5490*/  BPT.TRAP 0x1 ;  /* 0x000000040000795c */ /* 0x000fe20000300000 */
.L_x_2389:
[----:B-1----:R-:W-:Y:S05]  /*54a0*/  @P3 BRA `(.L_x_2390) ;  /* 0x00000000000c3947 */ /* 0x002fea0003800000 */
[----:B------:R-:W-:-:S13]  /*54b0*/  R2UR UR4, R232 ;  /* 0x00000000e80472ca */ /* 0x000fda00000e0000 */
[----:B------:R-:W1:Y:S02]  /*54c0*/  SYNCS.PHASECHK.TRANS64.TRYWAIT P3, [UR4+0x38830], R3 ;  /* 0x03883003ff0075a7 */ /* 0x000e640008060144 */
[----:B-1----:R-:W-:Y:S05]  /*54d0*/  @!P3 BRA `(.L_x_2391) ;  /* 0x000001100030b947 */ /* 0x002fea0003800000 */
.L_x_2390:
        /* <DEDUP_REMOVED lines=643> */
.L_x_2392:
        /* <DEDUP_REMOVED lines=8> */
.L_x_2393:
[----:B---3--:R-:W-:Y:S05]  /*7d90*/  @P3 BRA `(.L_x_2394) ;  /* 0x0000000000083947 */ /* 0x008fea0003800000 */
[----:B------:R-:W3:Y:S02]  /*7da0*/  SYNCS.PHASECHK.TRANS64.TRYWAIT P3, [UR4+0x38850], R0 ;  /* 0x03885000ff0075a7 */ /* 0x000ee40008060144 */
[----:B---3--:R-:W-:Y:S05]  /*7db0*/  @!P3 BRA `(.L_x_2395) ;  /* 0x000000e80014b947 */ /* 0x008fea0003800000 */
.L_x_2394:
[----:B------:R-:W-:Y:S01]  /*7dc0*/  R2UR UR5, R17 ;  /* 0x00000000110572ca */ /* 0x000fe200000e0000 */
[----:B------:R-:W-:Y:S01]  /*7dd0*/  WARPGROUP.ARRIVE ;  /* 0x00000000000079c5 */ /* 0x000fe20000000000 */
[----:B------:R-:W-:Y:S01]  /*7de0*/  UMOV UR7, 0x40000040 ;  /* 0x4000004000077882 */ /* 0x000fe20000000000 */
[----:B------:R-:W-:Y:S02]  /*7df0*/  R2UR UR14, R22 ;  /* 0x00000000160e72ca */ /* 0x000fe400000e0000 */
[----:B------:R-:W-:Y:S02]  /*7e00*/  R2UR UR11, R233 ;  /* 0x00000000e90b72ca */ /* 0x000fe400000e0000 */
[----:B------:R-:W-:-:S06]  /*7e10*/  R2UR UR15, R19 ;  /* 0x00000000130f72ca */ /* 0x000fcc00000e0000 */
[----:B------:R-:W-:-:S03]  /*7e20*/  UIADD3 UR5, UR5, 0x400, URZ ;  /* 0x0000040005057890 */ /* 0x000fc6000fffe03f */
[----:B01----:R-:W-:Y:S01]  /*7e30*/  VIADD R3, R212, UR14 ;  /* 0x0000000ed4037c36 */ /* 0x003fe20008000000 */
[----:B------:R-:W-:Y:S01]  /*7e40*/  USHF.R.U32.HI UR5, URZ, 0x4, UR5 ;  /* 0x000000043f057899 */ /* 0x000fe20008011605 */
[----:B------:R-:W-:-:S03]  /*7e50*/  ULDC UR14, c[0x0][0x288] ;  /* 0x0000a200000e7ab9 */ /* 0x000fc60000000800 */
[----:B------:R-:W-:-:S04]  /*7e60*/  ULOP3.LUT UR5, UR5, 0x3fff, URZ, 0xc0, !UPT ;  /* 0x00003fff05057892 */ /* 0x000fc8000f8ec03f */
[----:B------:R-:W-:-:S04]  /*7e70*/  ULOP3.LUT UR5, UR5, 0x2800000, URZ, 0xfc, !UPT ;  /* 0x0280000005057892 */ /* 0x000fc8000f8efc3f */
[----:B------:R-:W-:-:S03]  /*7e80*/  UIMAD UR10, UR61, 0xa00, UR5 ;  /* 0x00000a003d0a78a4 */ /* 0x000fc6000f8e0205 */
[----:B------:R-:W-:Y:S01]  /*7e90*/  @UP0 ULDC UR5, c[0x0][0x44c] ;  /* 0x0001130000050ab9 */ /* 0x000fe20000000800 */
[----:B------:R-:W-:Y:S01]  /*7ea0*/  UMOV UR61, UR60 ;  /* 0x0000003c003d7c82 */ /* 0x000fe20008000000 */
[----:B--2---:R-:W-:Y:S01]  /*7eb0*/  @P2 IMAD.HI.U32 R0, R3, UR5, RZ ;  /* 0x0000000503002c27 */ /* 0x004fe2000f8e00ff */
[----:B------:R-:W-:Y:S01]  /*7ec0*/  @UP0 ULDC UR5, c[0x0][0x450] ;  /* 0x0001140000050ab9 */ /* 0x000fe20000000800 */
[----:B------:R-:W-:Y:S02]  /*7ed0*/  UMOV UR6, UR10 ;  /* 0x0000000a00067c82 */ /* 0x000fe40008000000 */
[----:B------:R-:W-:Y:S01]  /*7ee0*/  HGMMA.64x256x16.F32 R24, R208, gdesc[UR4].tnspB, R24, gsb0 ;  /* 0x43e00004d0187df0 */ /* 0x000fe20008000818 */
[----:B------:R-:W-:Y:S01]  /*7ef0*/  UIADD3 UR6, UR10, 0x80, URZ ;  /* 0x000000800a067890 */ /* 0x000fe2000fffe03f */
[----:B------:R-:W-:Y:S01]  /*7f00*/  @P2 SHF.R.U32.HI R3, RZ, UR5, R0 ;  /* 0x00000005ff032c19 */ /* 0x000fe20008011600 */
[----:B------:R-:W-:Y:S01]  /*7f10*/  UMOV UR7, 0x40000040 ;  /* 0x4000004000077882 */ /* 0x000fe20000000000 */
[----:B------:R-:W-:Y:S01]  /*7f20*/  UMOV UR5, 0x1 ;  /* 0x0000000100057882 */ /* 0x000fe20000000000 */
[----:B------:R-:W-:Y:S01]  /*7f30*/  IMAD.MOV.U32 R0, RZ, RZ, -0x2 ;  /* 0xfffffffeff007424 */ /* 0x000fe200078e00ff */
[----:B------:R-:W-:-:S06]  /*7f40*/  UIMAD UR5, UR11, -0x50, UR5 ;  /* 0xffffffb00b0578a4 */ /* 0x000fcc000f8e0205 */
[----:B------:R-:W-:Y:S01]  /*7f50*/  IMAD R0, R23, R0, UR5 ;  /* 0x0000000517007e24 */ /* 0x000fe2000f8e0200 */
[----:B------:R-:W-:Y:S01]  /*7f60*/  ULDC UR5, c[0x0][0x988] ;  /* 0x0002620000057ab9 */ /* 0x000fe20000000800 */
[----:B------:R-:W-:Y:S02]  /*7f70*/  WARPGROUP.DEPBAR.LE gsb0, 0x0 ;  /* 0x00008000000079c5 */ /* 0x000fe40000010000 */
[----:B------:R-:W-:-:S12]  /*7f80*/  WARPGROUP.ARRIVE ;  /* 0x00000000000079c5 */ /* 0x000fd80000000000 */
        /* <DEDUP_REMOVED lines=11> */
[----:B------:R-:W0:Y:S01]  /*8040*/  LDC R203, c[0x0][0x2f0] ;  /* 0x0000bc00ffcb7b82 */ /* 0x000e220000000800 */
[----:B------:R-:W1:-:S15]  /*8050*/  SHFL.IDX PT, R201, R3, 0x1, 0x1c1f ;  /* 0x003c1f0003c97f89 */ /* 0x000e5e00000e0000 */
[----:B------:R-:W-:-:S06]  /*8060*/  NOP ;  /* 0x0000000000007918 */ /* 0x000fcc0000000000 */
[----:B------:R-:W-:Y:S01]  /*8070*/  HGMMA.64x256x16.F32 R24, R196, gdesc[UR4].tnspB, R24, gsb0 ;  /* 0x43e00004c4187df0 */ /* 0x000fe20008000818 */
[----:B------:R-:W2:Y:S01]  /*8080*/  SHFL.IDX PT, R3, R3, RZ, 0x1c1f ;  /* 0x001c1fff03037589 */ /* 0x000ea200000e0000 */
[----:B------:R-:W-:Y:S01]  /*8090*/  UIADD3 UR6, UR10, 0x200, URZ ;  /* 0x000002000a067890 */ /* 0x000fe2000fffe03f */
[----:B------:R-:W-:Y:S01]  /*80a0*/  UMOV UR7, 0x40000040 ;  /* 0x4000004000077882 */ /* 0x000fe20000000000 */
[----:B0-----:R-:W-:-:S05]  /*80b0*/  IMAD R0, R203, UR15, R0 ;  /* 0x0000000fcb007c24 */ /* 0x001fca000f8e0200 */
[--C-:B-1----:R-:W-:Y:S02]  /*80c0*/  IADD3 R2, R201, -UR14, R0.reuse ;  /* 0x8000000ec9027c10 */ /* 0x102fe4000fffe000 */
[----:B--2---:R-:W-:Y:S02]  /*80d0*/  IADD3 R0, R3, -UR14, R0 ;  /* 0x8000000e03007c10 */ /* 0x004fe4000fffe000 */
[C---:B------:R-:W-:Y:S02]  /*80e0*/  ISETP.GT.AND P3, PT, R2.reuse, RZ, PT ;  /* 0x000000ff0200720c */ /* 0x040fe40003f64270 */
[----:B------:R-:W-:Y:S02]  /*80f0*/  ISETP.GT.AND P4, PT, R2, 0x1, PT ;  /* 0x000000010200780c */ /* 0x000fe40003f84270 */
[----:B------:R-:W-:Y:S02]  /*8100*/  FSEL R186, R186, -INF , P3 ;  /* 0xff800000baba7808 */ /* 0x000fe40001800000 */
[----:B------:R-:W-:-:S02]  /*8110*/  ISETP.GT.AND P3, PT, R2, 0x8, PT ;  /* 0x000000080200780c */ /* 0x000fc40003f64270 */
[----:B------:R-:W-:Y:S02]  /*8120*/  FSEL R187, R187, -INF , P4 ;  /* 0xff800000bbbb7808 */ /* 0x000fe40002000000 */
[----:B------:R-:W-:Y:S02]  /*8130*/  FMNMX.FTZ R4, R186, R21, !PT ;  /* 0x00000015ba047209 */ /* 0x000fe40007810000 */
[----:B------:R-:W-:Y:S02]  /*8140*/  ISETP.GT.AND P4, PT, R2, 0x9, PT ;  /* 0x000000090200780c */ /* 0x000fe40003f84270 */
[----:B------:R-:W-:Y:S02]  /*8150*/  FSEL R190, R190, -INF , P3 ;  /* 0xff800000bebe7808 */ /* 0x000fe40001800000 */
[----:B------:R-:W-:Y:S02]  /*8160*/  FMNMX.FTZ R201, R187, R4, !PT ;  /* 0x00000004bbc97209 */ /* 0x000fe40007810000 */
        /* <DEDUP_REMOVED lines=48> */
[----:B------:R-:W-:-:S02]  /*8470*/  FSEL R159, R159, -INF , P4 ;  /* 0xff8000009f9f7808 */ /* 0x000fc40002000000 */
[----:B------:R-:W-:Y:S02]  /*8480*/  FMNMX.FTZ R2, R158, R201, !PT ;  /* 0x000000c99e027209 */ /* 0x000fe40007810000 */
[C---:B------:R-:W-:Y:S02]  /*8490*/  ISETP.GT.AND P3, PT, R0.reuse, RZ, PT ;  /* 0x000000ff0000720c */ /* 0x040fe40003f64270 */
[----:B------:R-:W-:Y:S02]  /*84a0*/  FMNMX.FTZ R2, R159, R2, !PT ;  /* 0x000000029f027209 */ /* 0x000fe40007810000 */
[C---:B------:R-:W-:Y:S02]  /*84b0*/  ISETP.GT.AND P4, PT, R0.reuse, 0x1, PT ;  /* 0x000000010000780c */ /* 0x040fe40003f84270 */
[----:B------:R-:W-:Y:S01]  /*84c0*/  ISETP.GT.AND P5, PT, R0, 0x8, PT ;  /* 0x000000080000780c */ /* 0x000fe20003fa4270 */
[----:B------:R-:W0:Y:S01]  /*84d0*/  SHFL.BFLY PT, R201, R2, 0x2, 0x1f ;  /* 0x0c401f0002c97f89 */ /* 0x000e2200000e0000 */
[----:B------:R-:W-:-:S02]  /*84e0*/  FSEL R185, R185, -INF , P4 ;  /* 0xff800000b9b97808 */ /* 0x000fc40002000000 */
[----:B------:R-:W-:Y:S02]  /*84f0*/  FSEL R188, R188, -INF , P5 ;  /* 0xff800000bcbc7808 */ /* 0x000fe40002800000 */
[C---:B------:R-:W-:Y:S02]  /*8500*/  ISETP.GT.AND P4, PT, R0.reuse, 0x11, PT ;  /* 0x000000110000780c */ /* 0x040fe40003f84270 */
[C---:B------:R-:W-:Y:S02]  /*8510*/  ISETP.GT.AND P5, PT, R0.reuse, 0x19, PT ;  /* 0x000000190000780c */ /* 0x040fe40003fa4270 */
[----:B------:R-:W-:Y:S02]  /*8520*/  FSEL R177, R177, -INF , P4 ;  /* 0xff800000b1b17808 */ /* 0x000fe40002000000 */
[----:B------:R-:W-:Y:S02]  /*8530*/  FSEL R181, R181, -INF , P5 ;  /* 0xff800000b5b57808 */ /* 0x000fe40002800000 */
[----:B------:R-:W-:-:S02]  /*8540*/  ISETP.GT.AND P4, PT, R0, 0x20, PT ;  /* 0x000000200000780c */ /* 0x000fc40003f84270 */
[----:B------:R-:W-:Y:S02]  /*8550*/  ISETP.GT.AND P5, PT, R0, 0x21, PT ;  /* 0x000000210000780c */ /* 0x000fe40003fa4270 */
[----:B------:R-:W-:Y:S02]  /*8560*/  R2UR UR14, R232 ;  /* 0x00000000e80e72ca */ /* 0x000fe400000e0000 */
[----:B------:R-:W-:Y:S02]  /*8570*/  FSEL R169, R169, -INF , P5 ;  /* 0xff800000a9a97808 */ /* 0x000fe40002800000 */
[----:B------:R-:W-:Y:S02]  /*8580*/  ISETP.GT.AND P5, PT, R0, 0x29, PT ;  /* 0x000000290000780c */ /* 0x000fe40003fa4270 */
[----:B0-----:R-:W-:Y:S02]  /*8590*/  FMNMX.FTZ R4, R2, R201, !PT ;  /* 0x000000c902047209 */ /* 0x001fe40007810000 */
[----:B------:R-:W-:-:S02]  /*85a0*/  FSEL R201, R184, -INF , P3 ;  /* 0xff800000b8c97808 */ /* 0x000fc40001800000 */
[C---:B------:R-:W-:Y:S01]  /*85b0*/  ISETP.GT.AND P3, PT, R0.reuse, 0x9, PT ;  /* 0x000000090000780c */ /* 0x040fe20003f64270 */
[----:B------:R-:W0:Y:S01]  /*85c0*/  SHFL.BFLY PT, R203, R4, 0x1, 0x1f ;  /* 0x0c201f0004cb7f89 */ /* 0x000e2200000e0000 */
[----:B------:R-:W-:Y:S02]  /*85d0*/  FMNMX.FTZ R2, R201, R20, !PT ;  /* 0x00000014c9027209 */ /* 0x000fe40007810000 */
[----:B------:R-:W-:Y:S02]  /*85e0*/  FSEL R189, R189, -INF , P3 ;  /* 0xff800000bdbd7808 */ /* 0x000fe40001800000 */
        /* <DEDUP_REMOVED lines=11> */
[----:B0-----:R-:W-:Y:S02]  /*86a0*/  FMNMX.FTZ R4, R4, R203, !PT ;  /* 0x000000cb04047209 */ /* 0x001fe40007810000 */
[----:B------:R-:W-:Y:S02]  /*86b0*/  FMNMX.FTZ R3, R181, R184, !PT ;  /* 0x000000b8b5037209 */ /* 0x000fe40007810000 */
[----:B------:R-:W-:Y:S01]  /*86c0*/  ISETP.GT.AND P3, PT, R0, 0x28, PT ;  /* 0x000000280000780c */ /* 0x000fe20003f64270 */
[----:B------:R-:W-:Y:S01]  /*86d0*/  FMUL.FTZ R168, R4, UR5 ;  /* 0x0000000504a87c20 */ /* 0x000fe20008410000 */
[----:B------:R-:W-:-:S02]  /*86e0*/  FMNMX.FTZ R184, R2, R3, !PT ;  /* 0x0000000302b87209 */ /* 0x000fc40007810000 */
[----:B------:R-:W-:Y:S02]  /*86f0*/  FSEL R172, R172, -INF , P3 ;  /* 0xff800000acac7808 */ /* 0x000fe40001800000 */
[----:B------:R-:W-:Y:S02]  /*8700*/  FMNMX.FTZ R3, R169, R184, !PT ;  /* 0x000000b8a9037209 */ /* 0x000fe40007810000 */
[----:B------:R-:W-:Y:S02]  /*8710*/  FSETP.NEU.FTZ.AND P4, PT, R4, -INF , PT ;  /* 0xff8000000400780b */ /* 0x000fe40003f9d000 */
[----:B------:R-:W-:Y:S02]  /*8720*/  FSEL R173, R173, -INF , P5 ;  /* 0xff800000adad7808 */ /* 0x000fe40002800000 */
[----:B------:R-:W-:Y:S02]  /*8730*/  ISETP.GT.AND P3, PT, R0, 0x30, PT ;  /* 0x000000300000780c */ /* 0x000fe40003f64270 */
[----:B------:R-:W-:-:S02]  /*8740*/  FMNMX.FTZ R184, R172, R3, !PT ;  /* 0x00000003acb87209 */ /* 0x000fc40007810000 */
[----:B------:R-:W-:Y:S02]  /*8750*/  FSEL R168, R168, RZ, P4 ;  /* 0x000000ffa8a87208 */ /* 0x000fe40002000000 */
[----:B------:R-:W-:Y:S02]  /*8760*/  ISETP.GT.AND P5, PT, R0, 0x31, PT ;  /* 0x000000310000780c */ /* 0x000fe40003fa4270 */
[----:B------:R-:W-:Y:S01]  /*8770*/  FSEL R160, R160, -INF , P3 ;  /* 0xff800000a0a07808 */ /* 0x000fe20001800000 */
[--C-:B------:R-:W-:Y:S01]  /*8780*/  FFMA.FTZ R209, R186, UR5, -R168.reuse ;  /* 0x00000005bad17c23 */ /* 0x100fe200080108a8 */
[----:B------:R-:W-:Y:S01]  /*8790*/  FMNMX.FTZ R3, R173, R184, !PT ;  /* 0x000000b8ad037209 */ /* 0x000fe20007810000 */
[--C-:B------:R-:W-:Y:S01]  /*87a0*/  FFMA.FTZ R184, R187, UR5, -R168.reuse ;  /* 0x00000005bbb87c23 */ /* 0x100fe200080108a8 */
[----:B------:R-:W-:Y:S01]  /*87b0*/  ISETP.GT.AND P3, PT, R0, 0x38, PT ;  /* 0x000000380000780c */ /* 0x000fe20003f64270 */
[--C-:B------:R-:W-:Y:S01]  /*87c0*/  FFMA.FTZ R211, R190, UR5, -R168.reuse ;  /* 0x00000005bed37c23 */ /* 0x100fe200080108a8 */
[----:B------:R-:W-:Y:S01]  /*87d0*/  FSEL R161, R161, -INF , P5 ;  /* 0xff800000a1a17808 */ /* 0x000fe20002800000 */
[--C-:B------:R-:W-:Y:S01]  /*87e0*/  FFMA.FTZ R190, R191, UR5, -R168.reuse ;  /* 0x00000005bfbe7c23 */ /* 0x100fe200080108a8 */
[----:B------:R-:W-:Y:S01]  /*87f0*/  FMNMX.FTZ R186, R160, R3, !PT ;  /* 0x00000003a0ba7209 */ /* 0x000fe20007810000 */
[--C-:B------:R-:W-:Y:S01]  /*8800*/  FFMA.FTZ R203, R174, UR5, -R168.reuse ;  /* 0x00000005aecb7c23 */ /* 0x100fe200080108a8 */
[----:B------:R-:W-:Y:S01]  /*8810*/  ISETP.GT.AND P5, PT, R0, 0x39, PT ;  /* 0x000000390000780c */ /* 0x000fe20003fa4270 */
[----:B------:R-:W-:Y:S01]  /*8820*/  MUFU.EX2 R209, R209 ;  /* 0x000000d100d17308 */ /* 0x000fe20000000800 */
[----:B------:R-:W-:Y:S01]  /*8830*/  FSEL R164, R164, -INF , P3 ;  /* 0xff800000a4a47808 */ /* 0x000fe20001800000 */
[--C-:B------:R-:W-:Y:S01]  /*8840*/  FFMA.FTZ R205, R178, UR5, -R168.reuse ;  /* 0x00000005b2cd7c23 */ /* 0x100fe200080108a8 */
[----:B------:R-:W-:Y:S01]  /*8850*/  FMNMX.FTZ R3, R161, R186, !PT ;  /* 0x000000baa1037209 */ /* 0x000fe20007810000 */
[--C-:B------:R-:W-:Y:S01]  /*8860*/  FFMA.FTZ R207, R182, UR5, -R168.reuse ;  /* 0x00000005b6cf7c23 */ /* 0x100fe200080108a8 */
[----:B------:R-:W-:Y:S01]  /*8870*/  FSEL R165, R165, -INF , P5 ;  /* 0xff800000a5a57808 */ /* 0x000fe20002800000 */
[--C-:B------:R-:W-:Y:S01]  /*8880*/  FFMA.FTZ R178, R183, UR5, -R168.reuse ;  /* 0x00000005b7b27c23 */ /* 0x100fe200080108a8 */
[----:B------:R-:W-:Y:S01]  /*8890*/  ISETP.GT.AND P3, PT, R0, 0x40, PT ;  /* 0x000000400000780c */ /* 0x000fe20003f64270 */
[----:B------:R-:W-:Y:S01]  /*88a0*/  MUFU.EX2 R184, R184 ;  /* 0x000000b800b87308 */ /* 0x000fe20000000800 */
[----:B------:R-:W-:Y:S01]  /*88b0*/  FMNMX.FTZ R186, R164, R3, !PT ;  /* 0x00000003a4ba7209 */ /* 0x000fe20007810000 */
[--C-:B------:R-:W-:Y:S01]  /*88c0*/  FFMA.FTZ R154, R154, UR5, -R168.reuse ;  /* 0x000000059a9a7c23 */ /* 0x100fe200080108a8 */
[----:B------:R-:W-:Y:S01]  /*88d0*/  ISETP.GT.AND P5, PT, R0, 0x41, PT ;  /* 0x000000410000780c */ /* 0x000fe20003fa4270 */
[--C-:B------:R-:W-:Y:S01]  /*88e0*/  FFMA.FTZ R155, R155, UR5, -R168.reuse ;  /* 0x000000059b9b7c23 */ /* 0x100fe200080108a8 */
[----:B------:R-:W-:Y:S01]  /*88f0*/  FSEL R152, R152, -INF , P3 ;  /* 0xff80000098987808 */ /* 0x000fe20001800000 */
[--C-:B------:R-:W-:Y:S01]  /*8900*/  FFMA.FTZ R158, R158, UR5, -R168.reuse ;  /* 0x000000059e9e7c23 */ /* 0x100fe200080108a8 */
[----:B------:R-:W-:Y:S01]  /*8910*/  FMNMX.FTZ R3, R165, R186, !PT ;  /* 0x000000baa5037209 */ /* 0x000fe20007810000 */
[----:B------:R-:W-:Y:S01]  /*8920*/  MUFU.EX2 R211, R211 ;  /* 0x000000d300d37308 */ /* 0x000fe20000000800 */
[----:B------:R-:W-:Y:S01]  /*8930*/  ISETP.GT.AND P3, PT, R0, 0x48, PT ;  /* 0x000000480000780c */ /* 0x000fe20003f64270 */
[----:B------:R-:W-:Y:S01]  /*8940*/  FFMA.FTZ R159, R159, UR5, -R168 ;  /* 0x000000059f9f7c23 */ /* 0x000fe200080108a8 */
[----:B------:R-:W-:-:S02]  /*8950*/  FSEL R153, R153, -INF , P5 ;  /* 0xff80000099997808 */ /* 0x000fc40002800000 */
[----:B------:R-:W-:Y:S02]  /*8960*/  FMNMX.FTZ R186, R152, R3, !PT ;  /* 0x0000000398ba7209 */ /* 0x000fe40007810000 */
[----:B------:R-:W-:Y:S01]  /*8970*/  ISETP.GT.AND P5, PT, R0, 0x49, PT ;  /* 0x000000490000780c */ /* 0x000fe20003fa4270 */
[----:B------:R-:W-:Y:S01]  /*8980*/  MUFU.EX2 R190, R190 ;  /* 0x000000be00be7308 */ /* 0x000fe20000000800 */
[----:B------:R-:W-:Y:S01]  /*8990*/  FSEL R187, R156, -INF , P3 ;  /* 0xff8000009cbb7808 */ /* 0x000fe20001800000 */
[----:B------:R-:W-:Y:S02]  /*89a0*/  WARPGROUP.DEPBAR.LE gsb0, 0x0 ;  /* 0x00008000000079c5 */ /* 0x000fe40000010000 */
[----:B------:R-:W-:Y:S01]  /*89b0*/  WARPGROUP.ARRIVE ;  /* 0x00000000000079c5 */ /* 0x000fe20000000000 */
[----:B------:R-:W-:Y:S01]  /*89c0*/  FMNMX.FTZ R186, R153, R186, !PT ;  /* 0x000000ba99ba7209 */ /* 0x000fe20007810000 */
[--C-:B------:R-:W-:Y:S01]  /*89d0*/  FFMA.FTZ R197, R162, UR5, -R168.reuse ;  /* 0x00000005a2c57c23 */ /* 0x100fe200080108a8 */
[----:B------:R-:W-:Y:S01]  /*89e0*/  FSEL R191, R157, -INF , P5 ;  /* 0xff8000009dbf7808 */ /* 0x000fe20002800000 */
[--C-:B------:R-:W-:Y:S01]  /*89f0*/  FFMA.FTZ R157, R171, UR5, -R168.reuse ;  /* 0x00000005ab9d7c23 */ /* 0x100fe200080108a8 */
[----:B------:R-:W-:Y:S01]  /*8a00*/  FMNMX.FTZ R186, R187, R186, !PT ;  /* 0x000000babbba7209 */ /* 0x000fe20007810000 */
[----:B------:R-:W-:Y:S01]  /*8a10*/  HGMMA.64x256x16.F32 R24, R192, gdesc[UR4].tnspB, R24, gsb0 ;  /* 0x43e00004c0187df0 */ /* 0x000fe20008000818 */
[--C-:B------:R-:W-:Y:S01]  /*8a20*/  FFMA.FTZ R162, R163, UR5, -R168.reuse ;  /* 0x00000005a3a27c23 */ /* 0x100fe200080108a8 */
[--C-:B------:R-:W-:Y:S01]  /*8a30*/  FFMA.FTZ R199, R166, UR5, -R168.reuse ;  /* 0x00000005a6c77c23 */ /* 0x100fe200080108a8 */
[----:B------:R-:W-:Y:S01]  /*8a40*/  FMNMX.FTZ R0, R191, R186, !PT ;  /* 0x000000babf007209 */ /* 0x000fe20007810000 */
[--C-:B------:R-:W-:Y:S01]  /*8a50*/  FFMA.FTZ R166, R167, UR5, -R168.reuse ;  /* 0x00000005a7a67c23 */ /* 0x100fe200080108a8 */
[--C-:B------:R-:W-:Y:S01]  /*8a60*/  FFMA.FTZ R156, R170, UR5, -R168.reuse ;  /* 0x00000005aa9c7c23 */ /* 0x100fe200080108a8 */
[--C-:B------:R-:W-:Y:S01]  /*8a70*/  FFMA.FTZ R170, R175, UR5, -R168.reuse ;  /* 0x00000005afaa7c23 */ /* 0x100fe200080108a8 */
[----:B------:R-:W-:Y:S01]  /*8a80*/  FFMA.FTZ R186, R179, UR5, -R168 ;  /* 0x00000005b3ba7c23 */ /* 0x000fe200080108a8 */
[----:B------:R-:W0:Y:S01]  /*8a90*/  SHFL.BFLY PT, R3, R0, 0x2, 0x1f ;  /* 0x0c401f0000037f89 */ /* 0x000e2200000e0000 */
[----:B------:R-:W-:Y:S01]  /*8aa0*/  MUFU.EX2 R205, R205 ;  /* 0x000000cd00cd7308 */ /* 0x000fe20000000800 */
[----:B------:R-:W-:-:S07]  /*8ab0*/  R2UR UR6, R231 ;  /* 0x00000000e70672ca */ /* 0x000fce00000e0000 */
[----:B------:R-:W-:Y:S06]  /*8ac0*/  MUFU.EX2 R186, R186 ;  /* 0x000000ba00ba7308 */ /* 0x000fec0000000800 */
[----:B------:R-:W-:Y:S01]  /*8ad0*/  UISETP.GT.AND UP1, UPT, UR11, UR6, UPT ;  /* 0x000000060b00728c */ /* 0x000fe2000bf24270 */
[----:B------:R-:W-:Y:S01]  /*8ae0*/  R2UR UR6, R16 ;  /* 0x00000000100672ca */ /* 0x000fe200000e0000 */
[----:B------:R-:W-:Y:S01]  /*8af0*/  MUFU.EX2 R207, R207 ;  /* 0x000000cf00cf7308 */ /* 0x000fe20000000800 */
[----:B0-----:R-:W-:-:S07]  /*8b00*/  FMNMX.FTZ R171, R0, R3, !PT ;  /* 0x0000000300ab7209 */ /* 0x001fce0007810000 */
[----:B------:R-:W-:Y:S01]  /*8b10*/  MUFU.EX2 R178, R178 ;  /* 0x000000b200b27308 */ /* 0x000fe20000000800 */
[----:B------:R-:W0:Y:S03]  /*8b20*/  SHFL.BFLY PT, R0, R171, 0x1, 0x1f ;  /* 0x0c201f00ab007f89 */ /* 0x000e2600000e0000 */
[----:B------:R-:W-:-:S04]  /*8b30*/  IMAD.U32 R234, RZ, RZ, UR6 ;  /* 0x00000006ffea7e24 */ /* 0x000fc8000f8e00ff */
[----:B------:R-:W-:Y:S08]  /*8b40*/  MUFU.EX2 R156, R156 ;  /* 0x0000009c009c7308 */ /* 0x000ff00000000800 */
[----:B------:R-:W-:Y:S08]  /*8b50*/  MUFU.EX2 R157, R157 ;  /* 0x0000009d009d7308 */ /* 0x000ff00000000800 */
[----:B------:R-:W-:Y:S01]  /*8b60*/  MUFU.EX2 R203, R203 ;  /* 0x000000cb00cb7308 */ /* 0x000fe20000000800 */
[----:B0-----:R-:W-:-:S02]  /*8b70*/  FMNMX.FTZ R3, R171, R0, !PT ;  /* 0x00000000ab037209 */ /* 0x001fc40007810000 */
[----:B------:R-:W-:Y:S02]  /*8b80*/  FSEL R0, R4, RZ, P4 ;  /* 0x000000ff04007208 */ /* 0x000fe40002000000 */
[C---:B------:R-:W-:Y:S01]  /*8b90*/  FSETP.NEU.FTZ.AND P3, PT, R3.reuse, -INF , PT ;  /* 0xff8000000300780b */ /* 0x040fe20003f7d000 */
[C---:B------:R-:W-:Y:S02]  /*8ba0*/  FMUL.FTZ R174, R3.reuse, UR5 ;  /* 0x0000000503ae7c20 */ /* 0x040fe40008410000 */
[----:B------:R-:W-:Y:S01]  /*8bb0*/  MUFU.EX2 R170, R170 ;  /* 0x000000aa00aa7308 */ /* 0x000fe20000000800 */
[----:B------:R-:W-:Y:S01]  /*8bc0*/  FADD.FTZ R0, -R0, R21 ;  /* 0x0000001500007221 */ /* 0x000fe20000010100 */
[----:B------:R-:W-:Y:S02]  /*8bd0*/  FSEL R21, R3, RZ, P3 ;  /* 0x000000ff03157208 */ /* 0x000fe40001800000 */
[----:B------:R-:W-:Y:S02]  /*8be0*/  FSEL R174, R174, RZ, P3 ;  /* 0x000000ffaeae7208 */ /* 0x000fe40001800000 */
[----:B------:R-:W-:Y:S01]  /*8bf0*/  PLOP3.LUT P3, PT, PT, PT, UP1, 0x80, 0x0 ;  /* 0x000000000000781c */ /* 0x000fe20003f6f018 */
[----:B------:R-:W-:Y:S01]  /*8c00*/  FADD.FTZ R21, -R21, R20 ;  /* 0x0000001415157221 */ /* 0x000fe20000010100 */
[----:B------:R-:W-:-:S02]  /*8c10*/  IMAD.U32 R20, RZ, RZ, UR14 ;  /* 0x0000000eff147e24 */ /* 0x000fc4000f8e00ff */
[--C-:B------:R-:W-:Y:S01]  /*8c20*/  FFMA.FTZ R200, R2, UR5, -R174.reuse ;  /* 0x0000000502c87c23 */ /* 0x100fe200080108ae */
[----:B------:R-:W-:Y:S01]  /*8c30*/  FMUL.FTZ R2, R0, UR5 ;  /* 0x0000000500027c20 */ /* 0x000fe20008410000 */
[--C-:B------:R-:W-:Y:S01]  /*8c40*/  FFMA.FTZ R163, R201, UR5, -R174.reuse ;  /* 0x00000005c9a37c23 */ /* 0x100fe200080108ae */
[----:B------:R-:W-:Y:S01]  /*8c50*/  FMUL.FTZ R0, R21, UR5 ;  /* 0x0000000515007c20 */ /* 0x000fe20008410000 */
[--C-:B------:R-:W-:Y:S01]  /*8c60*/  FFMA.FTZ R208, R185, UR5, -R174.reuse ;  /* 0x00000005b9d07c23 */ /* 0x100fe200080108ae */
[--C-:B------:R-:W-:Y:S01]  /*8c70*/  FFMA.FTZ R210, R188, UR5, -R174.reuse ;  /* 0x00000005bcd27c23 */ /* 0x100fe200080108ae */
[--C-:B------:R-:W-:Y:S01]  /*8c80*/  FFMA.FTZ R167, R189, UR5, -R174.reuse ;  /* 0x00000005bda77c23 */ /* 0x100fe200080108ae */
[----:B------:R-:W0:Y:S01]  /*8c90*/  MUFU.EX2 R2, R2 ;  /* 0x0000000200027308 */ /* 0x000e220000000800 */
[--C-:B------:R-:W-:Y:S01]  /*8ca0*/  FFMA.FTZ R204, R176, UR5, -R174.reuse ;  /* 0x00000005b0cc7c23 */ /* 0x100fe200080108ae */
[----:B------:R-:W-:Y:S01]  /*8cb0*/  FFMA.FTZ R175, R177, UR5, -R174 ;  /* 0x00000005b1af7c23 */ /* 0x000fe200080108ae */
[----:B------:R-:W-:-:S02]  /*8cc0*/  @!P1 VIADD R20, R20, 0x38840 ;  /* 0x0003884014149836 */ /* 0x000fc40000000000 */
[--C-:B------:R-:W-:Y:S01]  /*8cd0*/  FFMA.FTZ R21, R173, UR5, -R174.reuse ;  /* 0x00000005ad157c23 */ /* 0x100fe200080108ae */
[--C-:B------:R-:W-:Y:S01]  /*8ce0*/  FFMA.FTZ R206, R180, UR5, -R174.reuse ;  /* 0x00000005b4ce7c23 */ /* 0x100fe200080108ae */
[----:B------:R-:W-:Y:S01]  /*8cf0*/  FFMA.FTZ R202, R172, UR5, -R174 ;  /* 0x00000005acca7c23 */ /* 0x000fe200080108ae */
[----:B------:R-:W-:Y:S01]  /*8d00*/  IMAD.U32 R172, RZ, RZ, UR4 ;  /* 0x00000004ffac7e24 */ /* 0x000fe2000f8e00ff */
[----:B------:R-:W-:Y:S01]  /*8d10*/  MUFU.EX2 R163, R163 ;  /* 0x000000a300a37308 */ /* 0x000fe20000000800 */
[----:B------:R-:W-:Y:S01]  /*8d20*/  @!P1 PRMT R20, RZ, 0x654, R20 ;  /* 0x00000654ff149816 */ /* 0x000fe20000000014 */
[--C-:B------:R-:W-:Y:S01]  /*8d30*/  FFMA.FTZ R171, R181, UR5, -R174.reuse ;  /* 0x00000005b5ab7c23 */ /* 0x100fe200080108ae */
[--C-:B------:R-:W-:Y:S01]  /*8d40*/  FFMA.FTZ R196, R160, UR5, -R174.reuse ;  /* 0x00000005a0c47c23 */ /* 0x100fe200080108ae */
[----:B------:R-:W-:Y:S02]  /*8d50*/  @!P1 VIADD R160, R172, 0x38860 ;  /* 0x00038860aca09836 */ /* 0x000fe40000000000 */
[--C-:B------:R-:W-:Y:S01]  /*8d60*/  FFMA.FTZ R161, R161, UR5, -R174.reuse ;  /* 0x00000005a1a17c23 */ /* 0x100fe200080108ae */
[--C-:B------:R-:W-:Y:S01]  /*8d70*/  FFMA.FTZ R169, R169, UR5, -R174.reuse ;  /* 0x00000005a9a97c23 */ /* 0x100fe200080108ae */
[----:B------:R-:W-:Y:S01]  /*8d80*/  FFMA.FTZ R198, R164, UR5, -R174 ;  /* 0x00000005a4c67c23 */ /* 0x000fe200080108ae */
[----:B------:R-:W1:Y:S01]  /*8d90*/  MUFU.EX2 R0, R0 ;  /* 0x0000000000007308 */ /* 0x000e620000000800 */
[----:B0-----:R-:W-:Y:S01]  /*8da0*/  FFMA.FTZ R177, R2, R5, R209 ;  /* 0x0000000502b17223 */ /* 0x001fe200000100d1 */
[----:B------:R-:W-:Y:S01]  /*8db0*/  @!P1 PRMT R160, RZ, 0x654, R160 ;  /* 0x00000654ffa09816 */ /* 0x000fe200000000a0 */
[--C-:B------:R-:W-:Y:S01]  /*8dc0*/  FFMA.FTZ R165, R165, UR5, -R174.reuse ;  /* 0x00000005a5a57c23 */ /* 0x100fe200080108ae */
[----:B------:R-:W-:Y:S01]  /*8dd0*/  F2FP.F16.F32.PACK_AB R201, R157, R156 ;  /* 0x0000009c9dc9723e */ /* 0x000fe200000000ff */
[----:B------:R-:W-:Y:S01]  /*8de0*/  FFMA.FTZ R187, R187, UR5, -R174 ;  /* 0x00000005bbbb7c23 */ /* 0x000fe200080108ae */
[----:B------:R-:W-:Y:S01]  /*8df0*/  UIADD3 UR4, UR11, -0x1, URZ ;  /* 0xffffffff0b047890 */ /* 0x000fe2000fffe03f */
[----:B------:R-:W-:Y:S01]  /*8e00*/  F2FP.F16.F32.PACK_AB R209, R184, R209 ;  /* 0x000000d1b8d1723e */ /* 0x000fe200000000ff */
[----:B------:R-:W0:Y:S04]  /*8e10*/  MUFU.EX2 R208, R208 ;  /* 0x000000d000d07308 */ /* 0x000e280000000800 */
[----:B------:R-:W-:-:S04]  /*8e20*/  IMAD.U32 R233, RZ, RZ, UR4 ;  /* 0x00000004ffe97e24 */ /* 0x000fc8000f8e00ff */
[----:B------:R-:W-:Y:S01]  /*8e30*/  MUFU.EX2 R210, R210 ;  /* 0x000000d200d27308 */ /* 0x000fe20000000800 */
[----:B-1----:R-:W-:Y:S01]  /*8e40*/  FFMA.FTZ R173, R0, R14, R163 ;  /* 0x0000000e00ad7223 */ /* 0x002fe200000100a3 */
[----:B------:R-:W-:-:S06]  /*8e50*/  FADD.FTZ R14, R184, R177 ;  /* 0x000000b1b80e7221 */ /* 0x000fcc0000010000 */
[----:B------:R-:W-:Y:S01]  /*8e60*/  MUFU.EX2 R167, R167 ;  /* 0x000000a700a77308 */ /* 0x000fe20000000800 */
[C---:B0-----:R-:W-:Y:S01]  /*8e70*/  FADD.FTZ R173, R208.reuse, R173 ;  /* 0x000000add0ad7221 */ /* 0x041fe20000010000 */
[----:B------:R-:W-:-:S06]  /*8e80*/  F2FP.F16.F32.PACK_AB R208, R208, R163 ;  /* 0x000000a3d0d0723e */ /* 0x000fcc00000000ff */
        /* <DEDUP_REMOVED lines=16> */
[----:B------:R-:W0:Y:S08]  /*8f90*/  MUFU.EX2 R155, R155 ;  /* 0x0000009b009b7308 */ /* 0x000e300000000800 */
[----:B------:R-:W-:Y:S01]  /*8fa0*/  MUFU.EX2 R158, R158 ;  /* 0x0000009e009e7308 */ /* 0x000fe20000000800 */
[----:B------:R-:W-:-:S02]  /*8fb0*/  WARPGROUP.DEPBAR.LE gsb0, 0x0 ;  /* 0x00008000000079c5 */ /* 0x000fc40000010000 */
[----:B------:R1:W-:Y:S01]  /*8fc0*/  @!P1 SYNCS.ARRIVE.TRANS64.RED.A1T0 RZ, [R20+URZ], RZ ;  /* 0x000000ff14ff99a7 */ /* 0x0003e2000810043f */
[----:B------:R-:W-:-:S04]  /*8fd0*/  FFMA.FTZ R192, R152, UR5, -R174 ;  /* 0x0000000598c07c23 */ /* 0x000fc800080108ae */
[----:B------:R-:W-:Y:S01]  /*8fe0*/  MUFU.EX2 R194, R187 ;  /* 0x000000bb00c27308 */ /* 0x000fe20000000800 */
[----:B0-----:R-:W-:Y:S01]  /*8ff0*/  F2FP.F16.F32.PACK_AB R193, R155, R154 ;  /* 0x0000009a9bc1723e */ /* 0x001fe200000000ff */
[----:B-1----:R-:W-:Y:S01]  /*9000*/  FADD.FTZ R20, R210, R173 ;  /* 0x000000add2147221 */ /* 0x002fe20000010000 */
[----:B------:R-:W-:Y:S01]  /*9010*/  FADD.FTZ R173, R211, R14 ;  /* 0x0000000ed3ad7221 */ /* 0x000fe20000010000 */
[----:B------:R0:W-:Y:S01]  /*9020*/  @!P1 SYNCS.ARRIVE.TRANS64.RED.A1T0 RZ, [R160+URZ], RZ ;  /* 0x000000ffa0ff99a7 */ /* 0x0001e2000810043f */
[----:B------:R-:W-:Y:S01]  /*9030*/  FFMA.FTZ R14, R153, UR5, -R174 ;  /* 0x00000005990e7c23 */ /* 0x000fe200080108ae */
[----:B------:R-:W-:Y:S01]  /*9040*/  FADD.FTZ R177, R167, R20 ;  /* 0x00000014a7b17221 */ /* 0x000fe20000010000 */
[C---:B------:R-:W-:Y:S01]  /*9050*/  FADD.FTZ R20, R190.reuse, R173 ;  /* 0x000000adbe147221 */ /* 0x040fe20000010000 */
[----:B------:R-:W1:Y:S01]  /*9060*/  MUFU.EX2 R153, R165 ;  /* 0x000000a500997308 */ /* 0x000e620000000800 */
[----:B------:R-:W-:Y:S01]  /*9070*/  FFMA.FTZ R174, R191, UR5, -R174 ;  /* 0x00000005bfae7c23 */ /* 0x000fe200080108ae */
[----:B------:R-:W-:Y:S01]  /*9080*/  F2FP.F16.F32.PACK_AB R211, R190, R211 ;  /* 0x000000d3bed3723e */ /* 0x000fe200000000ff */
[----:B------:R-:W-:Y:S01]  /*9090*/  FADD.FTZ R161, R205, R20 ;  /* 0x00000014cda17221 */ /* 0x000fe20000010000 */
[----:B0-----:R-:W-:Y:S01]  /*90a0*/  FADD.FTZ R160, R204, R177 ;  /* 0x000000b1cca07221 */ /* 0x001fe20000010000 */
[----:B------:R-:W-:-:S02]  /*90b0*/  F2FP.F16.F32.PACK_AB R210, R167, R210 ;  /* 0x000000d2a7d2723e */ /* 0x000fc400000000ff */
[----:B------:R-:W-:Y:S01]  /*90c0*/  FADD.FTZ R20, R186, R161 ;  /* 0x000000a1ba147221 */ /* 0x000fe20000010000 */
[C---:B------:R-:W-:Y:S01]  /*90d0*/  FADD.FTZ R173, R175.reuse, R160 ;  /* 0x000000a0afad7221 */ /* 0x040fe20000010000 */
[----:B------:R-:W0:Y:S01]  /*90e0*/  MUFU.EX2 R192, R192 ;  /* 0x000000c000c07308 */ /* 0x000e220000000800 */
[----:B------:R-:W-:Y:S01]  /*90f0*/  F2FP.F16.F32.PACK_AB R204, R175, R204 ;  /* 0x000000ccafcc723e */ /* 0x000fe200000000ff */
[----:B------:R-:W-:Y:S01]  /*9100*/  FADD.FTZ R161, R207, R20 ;  /* 0x00000014cfa17221 */ /* 0x000fe20000010000 */
[----:B------:R-:W-:Y:S01]  /*9110*/  FADD.FTZ R152, R206, R173 ;  /* 0x000000adce987221 */ /* 0x000fe20000010000 */
[----:B------:R-:W-:Y:S02]  /*9120*/  F2FP.F16.F32.PACK_AB R205, R186, R205 ;  /* 0x000000cdbacd723e */ /* 0x000fe400000000ff */
[----:B------:R-:W-:Y:S01]  /*9130*/  FADD.FTZ R161, R178, R161 ;  /* 0x000000a1b2a17221 */ /* 0x000fe20000010000 */
[C---:B------:R-:W-:Y:S01]  /*9140*/  FADD.FTZ R173, R171.reuse, R152 ;  /* 0x00000098abad7221 */ /* 0x040fe20000010000 */
[----:B------:R2:W3:Y:S01]  /*9150*/  MUFU.EX2 R160, R14 ;  /* 0x0000000e00a07308 */ /* 0x0004e20000000800 */
[----:B------:R-:W-:Y:S01]  /*9160*/  F2FP.F16.F32.PACK_AB R206, R171, R206 ;  /* 0x000000ceabce723e */ /* 0x000fe200000000ff */
[----:B------:R-:W-:Y:S01]  /*9170*/  FADD.FTZ R152, R156, R161 ;  /* 0x000000a19c987221 */ /* 0x000fe20000010000 */
[----:B------:R-:W-:Y:S01]  /*9180*/  FADD.FTZ R20, R200, R173 ;  /* 0x000000adc8147221 */ /* 0x000fe20000010000 */
[----:B------:R-:W-:-:S02]  /*9190*/  F2FP.F16.F32.PACK_AB R207, R178, R207 ;  /* 0x000000cfb2cf723e */ /* 0x000fc400000000ff */
[----:B------:R-:W-:Y:S01]  /*91a0*/  FADD.FTZ R152, R157, R152 ;  /* 0x000000989d987221 */ /* 0x000fe20000010000 */
[C---:B------:R-:W-:Y:S01]  /*91b0*/  FADD.FTZ R161, R169.reuse, R20 ;  /* 0x00000014a9a17221 */ /* 0x040fe20000010000 */
[----:B------:R-:W-:Y:S01]  /*91c0*/  MUFU.EX2 R174, R174 ;  /* 0x000000ae00ae7308 */ /* 0x000fe20000000800 */
[----:B------:R-:W-:Y:S02]  /*91d0*/  F2FP.F16.F32.PACK_AB R200, R169, R200 ;  /* 0x000000c8a9c8723e */ /* 0x000fe400000000ff */
[----:B------:R-:W-:Y:S01]  /*91e0*/  FADD.FTZ R20, R202, R161 ;  /* 0x000000a1ca147221 */ /* 0x000fe20000010000 */
[----:B------:R-:W-:Y:S01]  /*91f0*/  FADD.FTZ R161, R203, R152 ;  /* 0x00000098cba17221 */ /* 0x000fe20000010000 */
[C---:B------:R-:W-:Y:S02]  /*9200*/  F2FP.F16.F32.PACK_AB R202, R21.reuse, R202 ;  /* 0x000000ca15ca723e */ /* 0x040fe400000000ff */
[----:B------:R-:W-:Y:S01]  /*9210*/  FADD.FTZ R163, R21, R20 ;  /* 0x0000001415a37221 */ /* 0x000fe20000010000 */
[C---:B------:R-:W-:Y:S01]  /*9220*/  FADD.FTZ R20, R170.reuse, R161 ;  /* 0x000000a1aa147221 */ /* 0x040fe20000010000 */
[----:B------:R-:W4:Y:S01]  /*9230*/  MUFU.EX2 R159, R159 ;  /* 0x0000009f009f7308 */ /* 0x000f220000000800 */
[----:B------:R-:W-:Y:S01]  /*9240*/  F2FP.F16.F32.PACK_AB R203, R170, R203 ;  /* 0x000000cbaacb723e */ /* 0x000fe200000000ff */
[----:B------:R-:W-:Y:S01]  /*9250*/  FADD.FTZ R152, R196, R163 ;  /* 0x000000a3c4987221 */ /* 0x000fe20000010000 */
[----:B------:R-:W-:Y:S01]  /*9260*/  FADD.FTZ R157, R197, R20 ;  /* 0x00000014c59d7221 */ /* 0x000fe20000010000 */
[----:B------:R-:W-:-:S02]  /*9270*/  F2FP.F16.F32.PACK_AB R196, R5, R196 ;  /* 0x000000c405c4723e */ /* 0x000fc400000000ff */
[----:B------:R-:W-:Y:S01]  /*9280*/  FADD.FTZ R161, R5, R152 ;  /* 0x0000009805a17221 */ /* 0x000fe20000010000 */
[C---:B--2---:R-:W-:Y:S01]  /*9290*/  FADD.FTZ R14, R162.reuse, R157 ;  /* 0x0000009da20e7221 */ /* 0x044fe20000010000 */
[----:B------:R-:W-:Y:S02]  /*92a0*/  F2FP.F16.F32.PACK_AB R197, R162, R197 ;  /* 0x000000c5a2c5723e */ /* 0x000fe400000000ff */
[----:B------:R-:W-:Y:S01]  /*92b0*/  FADD.FTZ R20, R198, R161 ;  /* 0x000000a1c6147221 */ /* 0x000fe20000010000 */
[----:B------:R-:W-:Y:S01]  /*92c0*/  FADD.FTZ R5, R199, R14 ;  /* 0x0000000ec7057221 */ /* 0x000fe20000010000 */
[C---:B-1----:R-:W-:Y:S02]  /*92d0*/  F2FP.F16.F32.PACK_AB R198, R153.reuse, R198 ;  /* 0x000000c699c6723e */ /* 0x042fe400000000ff */
[----:B------:R-:W-:Y:S01]  /*92e0*/  FADD.FTZ R21, R153, R20 ;  /* 0x0000001499157221 */ /* 0x000fe20000010000 */
[C---:B------:R-:W-:Y:S01]  /*92f0*/  FADD.FTZ R5, R166.reuse, R5 ;  /* 0x00000005a6057221 */ /* 0x040fe20000010000 */
[----:B------:R-:W-:Y:S01]  /*9300*/  F2FP.F16.F32.PACK_AB R199, R166, R199 ;  /* 0x000000c7a6c7723e */ /* 0x000fe200000000ff */
[----:B------:R-:W-:-:S02]  /*9310*/  IMAD.MOV.U32 R20, RZ, RZ, R3 ;  /* 0x000000ffff147224 */ /* 0x000fc400078e0003 */
[----:B0-----:R-:W-:Y:S01]  /*9320*/  FADD.FTZ R21, R192, R21 ;  /* 0x00000015c0157221 */ /* 0x001fe20000010000 */
[----:B------:R-:W-:Y:S01]  /*9330*/  FADD.FTZ R14, R154, R5 ;  /* 0x000000059a0e7221 */ /* 0x000fe20000010000 */
[C---:B---3--:R-:W-:Y:S02]  /*9340*/  F2FP.F16.F32.PACK_AB R192, R160.reuse, R192 ;  /* 0x000000c0a0c0723e */ /* 0x048fe400000000ff */
[----:B------:R-:W-:Y:S01]  /*9350*/  FADD.FTZ R21, R160, R21 ;  /* 0x00000015a0157221 */ /* 0x000fe20000010000 */
[----:B------:R-:W-:Y:S01]  /*9360*/  FADD.FTZ R5, R155, R14 ;  /* 0x0000000e9b057221 */ /* 0x000fe20000010000 */
[----:B----4-:R-:W-:Y:S02]  /*9370*/  F2FP.F16.F32.PACK_AB R195, R159, R158 ;  /* 0x0000009e9fc3723e */ /* 0x010fe400000000ff */
[----:B------:R-:W-:Y:S01]  /*9380*/  FADD.FTZ R21, R194, R21 ;  /* 0x00000015c2157221 */ /* 0x000fe20000010000 */
[----:B------:R-:W-:Y:S01]  /*9390*/  FADD.FTZ R5, R158, R5 ;  /* 0x000000059e057221 */ /* 0x000fe20000010000 */
[----:B------:R-:W-:-:S02]  /*93a0*/  F2FP.F16.F32.PACK_AB R194, R174, R194 ;  /* 0x000000c2aec2723e */ /* 0x000fc400000000ff */
[----:B------:R-:W-:Y:S01]  /*93b0*/  FADD.FTZ R14, R174, R21 ;  /* 0x00000015ae0e7221 */ /* 0x000fe20000010000 */
[----:B------:R-:W-:Y:S01]  /*93c0*/  FADD.FTZ R5, R159, R5 ;  /* 0x000000059f057221 */ /* 0x000fe20000010000 */
[----:B------:R-:W-:Y:S01]  /*93d0*/  IMAD.MOV.U32 R21, RZ, RZ, R4 ;  /* 0x000000ffff157224 */ /* 0x000fe200078e0004 */
[----:B------:R-:W-:Y:S06]  /*93e0*/  @P3 BRA `(.L_x_2396) ;  /* 0xffffffbc00e43947 */ /* 0x000fec000383ffff */
[----:B------:R-:W-:-:S07]  /*93f0*/  IMAD.U32 R232, RZ, RZ, UR4 ;  /* 0x00000004ffe87e24 */ /* 0x000fce000f8e00ff */
.L_x_2387:
[----:B------:R-:W-:-:S13]  /*9400*/  R2UR UR4, R232 ;  /* 0x00000000e80472ca */ /* 0x000fda00000e0000 */
[----:B------:R-:W-:-:S13]  /*9410*/  ISETP.LE.AND P2, PT, RZ, UR4, PT ;  /* 0x00000004ff007c0c */ /* 0x000fda000bf43270 */
[----:B------:R-:W-:Y:S05]  /*9420*/  @!P2 BRA `(.L_x_2397) ;  /* 0x000000380084a947 */ /* 0x000fea0003800000 */
[----:B------:R-:W-:Y:S01]  /*9430*/  R2UR UR4, R16 ;  /* 0x00000000100472ca */ /* 0x000fe200000e0000 */
[----:B------:R-:W-:Y:S01]  /*9440*/  IMAD.MOV.U32 R19, RZ, RZ, R4 ;  /* 0x000000ffff137224 */ /* 0x000fe200078e0004 */
[----:B------:R-:W-:Y:S01]  /*9450*/  UMOV UR61, UR60 ;  /* 0x0000003c003d7c82 */ /* 0x000fe20008000000 */
[----:B------:R-:W-:-:S10]  /*9460*/  IMAD.MOV.U32 R20, RZ, RZ, R3 ;  /* 0x000000ffff147224 */ /* 0x000fd400078e0003 */
[----:B------:R-:W-:-:S07]  /*9470*/  IMAD.U32 R21, RZ, RZ, UR4 ;  /* 0x00000004ff157e24 */ /* 0x000fce000f8e00ff */
.L_x_2406:
        /* <DEDUP_REMOVED lines=9> */
.L_x_2398:
[----:B------:R-:W-:Y:S02]  /*9510*/  R2UR UR4, R17 ;  /* 0x00000000110472ca */ /* 0x000fe400000e0000 */
[----:B------:R-:W-:-:S11]  /*9520*/  R2UR UR5, R16 ;  /* 0x00000000100572ca */ /* 0x000fd600000e0000 */
[----:B------:R-:W-:Y:S02]  /*9530*/  ULEA UR4, UR60, UR4, 0x3 ;  /* 0x000000043c047291 */ /* 0x000fe4000f8e183f */
[----:B------:R-:W-:-:S05]  /*9540*/  IMAD.U32 R3, RZ, RZ, UR5 ;  /* 0x00000005ff037e24 */ /* 0x000fca000f8e00ff */
[----:B------:R-:W-:-:S04]  /*9550*/  SHF.L.U32 R3, R3, 0x1f, RZ ;  /* 0x0000001f03037819 */ /* 0x000fc800000006ff */
[----:B------:R0:W1:Y:S01]  /*9560*/  SYNCS.PHASECHK.TRANS64.TRYWAIT P2, [UR4+0x38830], R3 ;  /* 0x03883003ff0075a7 */ /* 0x0000620008040144 */
[----:B------:R-:W-:Y:S05]  /*9570*/  @!P0 BRA `(.L_x_2399) ;  /* 0x0000000000048947 */ /* 0x000fea0003800000 */
[----:B------:R-:W-:Y:S01]  /*9580*/  BPT.TRAP 0x1 ;  /* 0x000000040000795c */ /* 0x000fe20000300000 */
.L_x_2399:
[----:B-1----:R-:W-:Y:S05]  /*9590*/  @P2 BRA `(.L_x_2400) ;  /* 0x0000000000082947 */ /* 0x002fea0003800000 */
[----:B------:R-:W1:Y:S02]  /*95a0*/  SYNCS.PHASECHK.TRANS64.TRYWAIT P2, [UR4+0x38830], R3 ;  /* 0x03883003ff0075a7 */ /* 0x000e640008040144 */
[----:B-1----:R-:W-:Y:S05]  /*95b0*/  @!P2 BRA `(.L_x_2401) ;  /* 0x000000d0002ca947 */ /* 0x002fea0003800000 */
.L_x_2400:
        /* <DEDUP_REMOVED lines=643> */
.L_x_2402:
        /* <DEDUP_REMOVED lines=8> */
.L_x_2403:
[----:B---3--:R-:W-:Y:S05]  /*be70*/  @P2 BRA `(.L_x_2404) ;  /* 0x0000000000082947 */ /* 0x008fea0003800000 */
[----:B------:R-:W3:Y:S02]  /*be80*/  SYNCS.PHASECHK.TRANS64.TRYWAIT P2, [UR4+0x38850], R0 ;  /* 0x03885000ff0075a7 */ /* 0x000ee40008040144 */
[----:B---3--:R-:W-:Y:S05]  /*be90*/  @!P2 BRA `(.L_x_2405) ;  /* 0x000000a8000ca947 */ /* 0x008fea0003800000 */
.L_x_2404:
[----:B------:R-:W-:Y:S01]  /*bea0*/  R2UR UR11, R17 ;  /* 0x00000000110b72ca */ /* 0x000fe200000e0000 */
[----:B------:R-:W-:Y:S01]  /*beb0*/  WARPGROUP.ARRIVE ;  /* 0x00000000000079c5 */ /* 0x000fe20000000000 */
[----:B------:R-:W-:Y:S01]  /*bec0*/  UMOV UR7, 0x40000040 ;  /* 0x4000004000077882 */ /* 0x000fe20000000000 */
[----:B0-2---:R-:W-:Y:S01]  /*bed0*/  FMNMX.FTZ R0, R184, R20, !PT ;  /* 0x00000014b8007209 */ /* 0x005fe20007810000 */
[----:B------:R-:W-:-:S03]  /*bee0*/  ULDC UR14, c[0x0][0x988] ;  /* 0x00026200000e7ab9 */ /* 0x000fc60000000800 */
        /* <DEDUP_REMOVED lines=12> */
[----:B------:R-:W-:Y:S01]  /*bfb0*/  UMOV UR5, UR14 ;  /* 0x0000000e00057c82 */ /* 0x000fe20008000000 */
[----:B------:R-:W-:-:S02]  /*bfc0*/  UMOV UR61, UR60 ;  /* 0x0000003c003d7c82 */ /* 0x000fc40008000000 */
        /* <DEDUP_REMOVED lines=18> */
[----:B------:R-:W-:Y:S01]  /*c0f0*/  FMNMX.FTZ R21, R187, R0, !PT ;  /* 0x00000000bb157209 */ /* 0x000fe20007810000 */
        /* <DEDUP_REMOVED lines=18> */
[----:B------:R-:W-:Y:S01]  /*c220*/  UMOV UR7, 0x40000040 ;  /* 0x4000004000077882 */ /* 0x000fe20000000000 */
[----:B0-----:R-:W-:-:S05]  /*c230*/  FMNMX.FTZ R3, R200, R3, !PT ;  /* 0x00000003c8037209 */ /* 0x001fca0007810000 */
[C---:B------:R-:W-:Y:S01]  /*c240*/  FADD.FTZ R4, -R3.reuse, R20 ;  /* 0x0000001403047221 */ /* 0x040fe20000010100 */
[----:B------:R-:W-:-:S03]  /*c250*/  FMUL.FTZ R2, R3, UR5 ;  /* 0x0000000503027c20 */ /* 0x000fc60008410000 */
[----:B------:R-:W-:Y:S01]  /*c260*/  FMUL.FTZ R0, R4, UR5 ;  /* 0x0000000504007c20 */ /* 0x000fe20008410000 */
        /* <DEDUP_REMOVED lines=18> */
[----:B------:R-:W-:Y:S01]  /*c390*/  FFMA.FTZ R157, R157, UR5, -R2 ;  /* 0x000000059d9d7c23 */ /* 0x000fe20008010802 */
[----:B------:R-:W-:Y:S01]  /*c3a0*/  MUFU.EX2 R0, R0 ;  /* 0x0000000000007308 */ /* 0x000fe20000000800 */
[----:B------:R-:W-:-:S04]  /*c3b0*/  IMAD.U32 R165, RZ, RZ, UR4 ;  /* 0x00000004ffa57e24 */ /* 0x000fc8000f8e00ff */
[----:B------:R-:W-:-:S03]  /*c3c0*/  @!P1 VIADD R165, R165, 0x38860 ;  /* 0x00038860a5a59836 */ /* 0x000fc60000000000 */
[----:B------:R-:W-:Y:S02]  /*c3d0*/  MUFU.EX2 R21, R184 ;  /* 0x000000b800157308 */ /* 0x000fe40000000800 */
[----:B------:R-:W-:-:S06]  /*c3e0*/  @!P1 PRMT R165, RZ, 0x654, R165 ;  /* 0x00000654ffa59816 */ /* 0x000fcc00000000a5 */
        /* <DEDUP_REMOVED lines=16> */
[----:B------:R-:W-:Y:S02]  /*c4f0*/  FFMA.FTZ R198, R164, UR5, -R2 ;  /* 0x00000005a4c67c23 */ /* 0x000fe40008010802 */
[----:B------:R-:W-:Y:S01]  /*c500*/  FMNMX.FTZ R4, R182, R197, !PT ;  /* 0x000000c5b6047209 */ /* 0x000fe20007810000 */
[----:B------:R-:W-:Y:S01]  /*c510*/  HGMMA.64x256x16.F32 R24, R192, gdesc[UR4].tnspB, R24, gsb0 ;  /* 0x43e00004c0187df0 */ /* 0x000fe20008000818 */
[----:B------:R-:W-:Y:S01]  /*c520*/  R2UR UR6, R232 ;  /* 0x00000000e80672ca */ /* 0x000fe200000e0000 */
[----:B------:R-:W-:Y:S01]  /*c530*/  MUFU.EX2 R196, R196 ;  /* 0x000000c400c47308 */ /* 0x000fe20000000800 */
[----:B------:R-:W-:-:S04]  /*c540*/  FMNMX.FTZ R185, R183, R4, !PT ;  /* 0x00000004b7b97209 */ /* 0x000fc80007810000 */
[----:B------:R-:W-:-:S03]  /*c550*/  FMNMX.FTZ R4, R170, R185, !PT ;  /* 0x000000b9aa047209 */ /* 0x000fc60007810000 */
[----:B------:R-:W-:Y:S01]  /*c560*/  MUFU.EX2 R198, R198 ;  /* 0x000000c600c67308 */ /* 0x000fe20000000800 */
[----:B------:R-:W-:-:S03]  /*c570*/  FMNMX.FTZ R185, R171, R4, !PT ;  /* 0x00000004abb97209 */ /* 0x000fc60007810000 */
[----:B------:R-:W-:Y:S01]  /*c580*/  UIADD3 UR4, UR6, -0x1, URZ ;  /* 0xffffffff06047890 */ /* 0x000fe2000fffe03f */
[----:B------:R-:W-:Y:S02]  /*c590*/  FMNMX.FTZ R4, R174, R185, !PT ;  /* 0x000000b9ae047209 */ /* 0x000fe40007810000 */
[----:B------:R-:W-:Y:S02]  /*c5a0*/  ISETP.LT.AND P2, PT, RZ, UR6, PT ;  /* 0x00000006ff007c0c */ /* 0x000fe4000bf41270 */
[----:B------:R-:W-:Y:S01]  /*c5b0*/  FMNMX.FTZ R185, R175, R4, !PT ;  /* 0x00000004afb97209 */ /* 0x000fe20007810000 */
[----:B------:R-:W-:Y:S01]  /*c5c0*/  IMAD.U32 R232, RZ, RZ, UR4 ;  /* 0x00000004ffe87e24 */ /* 0x000fe2000f8e00ff */
[----:B------:R-:W-:Y:S02]  /*c5d0*/  R2UR UR6, R16 ;  /* 0x00000000100672ca */ /* 0x000fe400000e0000 */
[----:B------:R-:W-:-:S04]  /*c5e0*/  FMNMX.FTZ R4, R162, R185, !PT ;  /* 0x000000b9a2047209 */ /* 0x000fc80007810000 */
[----:B------:R-:W-:-:S04]  /*c5f0*/  FMNMX.FTZ R185, R163, R4, !PT ;  /* 0x00000004a3b97209 */ /* 0x000fc80007810000 */
[----:B------:R-:W-:-:S04]  /*c600*/  FMNMX.FTZ R4, R166, R185, !PT ;  /* 0x000000b9a6047209 */ /* 0x000fc80007810000 */
[----:B------:R-:W-:-:S04]  /*c610*/  FMNMX.FTZ R185, R167, R4, !PT ;  /* 0x00000004a7b97209 */ /* 0x000fc80007810000 */
[----:B------:R-:W-:-:S04]  /*c620*/  FMNMX.FTZ R4, R154, R185, !PT ;  /* 0x000000b99a047209 */ /* 0x000fc80007810000 */
[----:B------:R-:W-:-:S04]  /*c630*/  FMNMX.FTZ R185, R155, R4, !PT ;  /* 0x000000049bb97209 */ /* 0x000fc80007810000 */
[----:B------:R-:W-:Y:S02]  /*c640*/  FMNMX.FTZ R4, R158, R185, !PT ;  /* 0x000000b99e047209 */ /* 0x000fe40007810000 */
[----:B------:R0:W-:Y:S02]  /*c650*/  MUFU.EX2 R185, R20 ;  /* 0x0000001400b97308 */ /* 0x0001e40000000800 */
[----:B------:R-:W-:-:S05]  /*c660*/  FMNMX.FTZ R4, R159, R4, !PT ;  /* 0x000000049f047209 */ /* 0x000fca0007810000 */
[----:B------:R-:W1:Y:S01]  /*c670*/  SHFL.BFLY PT, R181, R4, 0x2, 0x1f ;  /* 0x0c401f0004b57f89 */ /* 0x000e6200000e0000 */
[--C-:B0-----:R-:W-:Y:S01]  /*c680*/  FFMA.FTZ R20, R152, UR5, -R2.reuse ;  /* 0x0000000598147c23 */ /* 0x101fe20008010802 */
[----:B------:R-:W-:-:S05]  /*c690*/  FFMA.FTZ R152, R156, UR5, -R2 ;  /* 0x000000059c987c23 */ /* 0x000fca0008010802 */
[----:B------:R-:W-:Y:S08]  /*c6a0*/  MUFU.EX2 R20, R20 ;  /* 0x0000001400147308 */ /* 0x000ff00000000800 */
[----:B------:R-:W-:Y:S01]  /*c6b0*/  MUFU.EX2 R152, R152 ;  /* 0x0000009800987308 */ /* 0x000fe20000000800 */
[----:B-1----:R-:W-:-:S07]  /*c6c0*/  FMNMX.FTZ R160, R4, R181, !PT ;  /* 0x000000b504a07209 */ /* 0x002fce0007810000 */
[----:B------:R-:W-:Y:S01]  /*c6d0*/  MUFU.EX2 R181, R168 ;  /* 0x000000a800b57308 */ /* 0x000fe20000000800 */
        /* <DEDUP_REMOVED lines=16> */
[--C-:B------:R-:W-:Y:S01]  /*c7e0*/  FFMA.FTZ R172, R183, UR5, -R156.reuse ;  /* 0x00000005b7ac7c23 */ /* 0x100fe2000801089c */
[----:B------:R-:W-:Y:S01]  /*c7f0*/  @!P1 LEA R157, R157, UR11, 0x3 ;  /* 0x0000000b9d9d9c11 */ /* 0x000fe2000f8e18ff */
[--C-:B------:R-:W-:Y:S01]  /*c800*/  FFMA.FTZ R201, R170, UR5, -R156.reuse ;  /* 0x00000005aac97c23 */ /* 0x100fe2000801089c */
[----:B------:R-:W0:Y:S01]  /*c810*/  MUFU.EX2 R209, R209 ;  /* 0x000000d100d17308 */ /* 0x000e220000000800 */
[--C-:B------:R-:W-:Y:S01]  /*c820*/  FFMA.FTZ R170, R171, UR5, -R156.reuse ;  /* 0x00000005abaa7c23 */ /* 0x100fe2000801089c */
[--C-:B------:R-:W-:Y:S01]  /*c830*/  FFMA.FTZ R199, R166, UR5, -R156.reuse ;  /* 0x00000005a6c77c23 */ /* 0x100fe2000801089c */
[----:B------:R-:W-:Y:S02]  /*c840*/  @!P1 VIADD R157, R157, 0x38840 ;  /* 0x000388409d9d9836 */ /* 0x000fe40000000000 */
[--C-:B------:R-:W-:Y:S01]  /*c850*/  FFMA.FTZ R203, R174, UR5, -R156.reuse ;  /* 0x00000005aecb7c23 */ /* 0x100fe2000801089c */
[--C-:B------:R-:W-:Y:S01]  /*c860*/  FFMA.FTZ R174, R175, UR5, -R156.reuse ;  /* 0x00000005afae7c23 */ /* 0x100fe2000801089c */
[--C-:B------:R-:W-:Y:S01]  /*c870*/  FFMA.FTZ R167, R167, UR5, -R156.reuse ;  /* 0x00000005a7a77c23 */ /* 0x100fe2000801089c */
[--C-:B------:R-:W-:Y:S01]  /*c880*/  FFMA.FTZ R155, R155, UR5, -R156.reuse ;  /* 0x000000059b9b7c23 */ /* 0x100fe2000801089c */
[----:B------:R-:W1:Y:S01]  /*c890*/  MUFU.EX2 R160, R160 ;  /* 0x000000a000a07308 */ /* 0x000e620000000800 */
[----:B------:R-:W-:Y:S01]  /*c8a0*/  @!P1 PRMT R157, RZ, 0x654, R157 ;  /* 0x00000654ff9d9816 */ /* 0x000fe2000000009d */
[----:B------:R-:W-:-:S06]  /*c8b0*/  FFMA.FTZ R158, R158, UR5, -R156 ;  /* 0x000000059e9e7c23 */ /* 0x000fcc000801089c */
[----:B------:R-:W2:Y:S01]  /*c8c0*/  MUFU.EX2 R211, R211 ;  /* 0x000000d300d37308 */ /* 0x000ea20000000800 */
[----:B0-----:R-:W-:-:S07]  /*c8d0*/  FFMA.FTZ R5, R2, R5, R209 ;  /* 0x0000000502057223 */ /* 0x001fce00000100d1 */
        /* <DEDUP_REMOVED lines=11> */
[----:B--2---:R-:W-:-:S07]  /*c990*/  F2FP.F16.F32.PACK_AB R205, R168, R205 ;  /* 0x000000cda8cd723e */ /* 0x004fce00000000ff */
[----:B------:R-:W2:Y:S08]  /*c9a0*/  MUFU.EX2 R201, R201 ;  /* 0x000000c900c97308 */ /* 0x000eb00000000800 */
[----:B------:R-:W3:Y:S08]  /*c9b0*/  MUFU.EX2 R170, R170 ;  /* 0x000000aa00aa7308 */ /* 0x000ef00000000800 */
[----:B------:R-:W4:Y:S08]  /*c9c0*/  MUFU.EX2 R203, R203 ;  /* 0x000000cb00cb7308 */ /* 0x000f300000000800 */
[----:B------:R-:W5:Y:S08]  /*c9d0*/  MUFU.EX2 R174, R174 ;  /* 0x000000ae00ae7308 */ /* 0x000f700000000800 */
[----:B------:R-:W5:Y:S08]  /*c9e0*/  MUFU.EX2 R197, R197 ;  /* 0x000000c500c57308 */ /* 0x000f700000000800 */
[----:B------:R-:W-:Y:S08]  /*c9f0*/  MUFU.EX2 R199, R199 ;  /* 0x000000c700c77308 */ /* 0x000ff00000000800 */
[----:B------:R-:W-:Y:S01]  /*ca00*/  MUFU.EX2 R155, R155 ;  /* 0x0000009b009b7308 */ /* 0x000fe20000000800 */
[----:B------:R-:W-:-:S02]  /*ca10*/  WARPGROUP.DEPBAR.LE gsb0, 0x0 ;  /* 0x00008000000079c5 */ /* 0x000fc40000010000 */
[----:B------:R1:W-:Y:S01]  /*ca20*/  @!P1 SYNCS.ARRIVE.TRANS64.RED.A1T0 RZ, [R157+URZ], RZ ;  /* 0x000000ff9dff99a7 */ /* 0x0003e2000810043f */
[----:B------:R-:W-:Y:S01]  /*ca30*/  FFMA.FTZ R193, R154, UR5, -R156 ;  /* 0x000000059ac17c23 */ /* 0x000fe2000801089c */
[----:B------:R-:W-:-:S03]  /*ca40*/  FADD.FTZ R154, R168, R5 ;  /* 0x00000005a89a7221 */ /* 0x000fc60000010000 */
[----:B------:R-:W-:Y:S01]  /*ca50*/  MUFU.EX2 R195, R158 ;  /* 0x0000009e00c37308 */ /* 0x000fe20000000800 */
[----:B------:R-:W-:Y:S01]  /*ca60*/  F2FP.F16.F32.PACK_AB R192, R153, R20 ;  /* 0x0000001499c0723e */ /* 0x000fe200000000ff */
[----:B0-----:R-:W-:Y:S01]  /*ca70*/  FADD.FTZ R5, R207, R154 ;  /* 0x0000009acf057221 */ /* 0x001fe20000010000 */
[----:B------:R-:W-:Y:S01]  /*ca80*/  F2FP.F16.F32.PACK_AB R194, R19, R152 ;  /* 0x0000009813c2723e */ /* 0x000fe200000000ff */
[----:B-1----:R-:W-:Y:S01]  /*ca90*/  FFMA.FTZ R157, R0, R14, R21 ;  /* 0x0000000e009d7223 */ /* 0x002fe20000010015 */
[--C-:B------:R-:W-:Y:S01]  /*caa0*/  FFMA.FTZ R14, R163, UR5, -R156.reuse ;  /* 0x00000005a30e7c23 */ /* 0x100fe2000801089c */
[----:B------:R-:W-:Y:S02]  /*cab0*/  FFMA.FTZ R156, R159, UR5, -R156 ;  /* 0x000000059f9c7c23 */ /* 0x000fe4000801089c */
[----:B------:R-:W-:Y:S01]  /*cac0*/  MUFU.EX2 R154, R167 ;  /* 0x000000a7009a7308 */ /* 0x000fe20000000800 */
[C---:B------:R-:W-:Y:S01]  /*cad0*/  FADD.FTZ R157, R208.reuse, R157 ;  /* 0x0000009dd09d7221 */ /* 0x040fe20000010000 */
[----:B------:R-:W-:Y:S01]  /*cae0*/  F2FP.F16.F32.PACK_AB R208, R208, R21 ;  /* 0x00000015d0d0723e */ /* 0x000fe200000000ff */
[----:B------:R0:W-:Y:S01]  /*caf0*/  @!P1 SYNCS.ARRIVE.TRANS64.RED.A1T0 RZ, [R165+URZ], RZ ;  /* 0x000000ffa5ff99a7 */ /* 0x0001e2000810043f */
[----:B------:R-:W-:Y:S01]  /*cb00*/  F2FP.F16.F32.PACK_AB R207, R172, R207 ;  /* 0x000000cfaccf723e */ /* 0x000fe200000000ff */
[----:B------:R-:W-:Y:S01]  /*cb10*/  FADD.FTZ R176, R210, R157 ;  /* 0x0000009dd2b07221 */ /* 0x000fe20000010000 */
[----:B------:R-:W-:-:S02]  /*cb20*/  F2FP.F16.F32.PACK_AB R210, R189, R210 ;  /* 0x000000d2bdd2723e */ /* 0x000fc400000000ff */
[----:B------:R-:W1:Y:S01]  /*cb30*/  MUFU.EX2 R14, R14 ;  /* 0x0000000e000e7308 */ /* 0x000e620000000800 */
[----:B------:R-:W-:-:S04]  /*cb40*/  FADD.FTZ R157, R189, R176 ;  /* 0x000000b0bd9d7221 */ /* 0x000fc80000010000 */
[----:B------:R-:W-:Y:S01]  /*cb50*/  FADD.FTZ R166, R204, R157 ;  /* 0x0000009dcca67221 */ /* 0x000fe20000010000 */
[C---:B------:R-:W-:Y:S02]  /*cb60*/  F2FP.F16.F32.PACK_AB R204, R177.reuse, R204 ;  /* 0x000000ccb1cc723e */ /* 0x040fe400000000ff */
[----:B------:R-:W0:Y:S01]  /*cb70*/  MUFU.EX2 R193, R193 ;  /* 0x000000c100c17308 */ /* 0x000e220000000800 */
[----:B------:R-:W-:-:S04]  /*cb80*/  FADD.FTZ R157, R177, R166 ;  /* 0x000000a6b19d7221 */ /* 0x000fc80000010000 */
[----:B------:R-:W-:Y:S01]  /*cb90*/  FADD.FTZ R162, R206, R157 ;  /* 0x0000009dcea27221 */ /* 0x000fe20000010000 */
[C---:B------:R-:W-:Y:S02]  /*cba0*/  F2FP.F16.F32.PACK_AB R206, R185.reuse, R206 ;  /* 0x000000ceb9ce723e */ /* 0x040fe400000000ff */
[----:B------:R-:W0:Y:S01]  /*cbb0*/  MUFU.EX2 R156, R156 ;  /* 0x0000009c009c7308 */ /* 0x000e220000000800 */
[----:B------:R-:W-:Y:S01]  /*cbc0*/  FADD.FTZ R21, R185, R162 ;  /* 0x000000a2b9157221 */ /* 0x000fe20000010000 */
[----:B------:R-:W-:-:S03]  /*cbd0*/  FADD.FTZ R162, R172, R5 ;  /* 0x00000005aca27221 */ /* 0x000fc60000010000 */
[----:B------:R-:W-:Y:S01]  /*cbe0*/  FADD.FTZ R166, R200, R21 ;  /* 0x00000015c8a67221 */ /* 0x000fe20000010000 */
[----:B--2---:R-:W-:Y:S01]  /*cbf0*/  FADD.FTZ R5, R201, R162 ;  /* 0x000000a2c9057221 */ /* 0x004fe20000010000 */
[C---:B------:R-:W-:Y:S02]  /*cc00*/  F2FP.F16.F32.PACK_AB R200, R169.reuse, R200 ;  /* 0x000000c8a9c8723e */ /* 0x040fe400000000ff */
[----:B------:R-:W-:Y:S01]  /*cc10*/  FADD.FTZ R21, R169, R166 ;  /* 0x000000a6a9157221 */ /* 0x000fe20000010000 */
[C---:B---3--:R-:W-:Y:S01]  /*cc20*/  FADD.FTZ R160, R170.reuse, R5 ;  /* 0x00000005aaa07221 */ /* 0x048fe20000010000 */
[----:B------:R-:W-:Y:S02]  /*cc30*/  F2FP.F16.F32.PACK_AB R201, R170, R201 ;  /* 0x000000c9aac9723e */ /* 0x000fe400000000ff */
[----:B------:R-:W-:Y:S01]  /*cc40*/  FADD.FTZ R162, R202, R21 ;  /* 0x00000015caa27221 */ /* 0x000fe20000010000 */
[----:B----4-:R-:W-:Y:S01]  /*cc50*/  FADD.FTZ R5, R203, R160 ;  /* 0x000000a0cb057221 */ /* 0x010fe20000010000 */
[----:B------:R-:W-:-:S02]  /*cc60*/  F2FP.F16.F32.PACK_AB R202, R173, R202 ;  /* 0x000000caadca723e */ /* 0x000fc400000000ff */
[----:B------:R-:W-:Y:S01]  /*cc70*/  FADD.FTZ R21, R173, R162 ;  /* 0x000000a2ad157221 */ /* 0x000fe20000010000 */
[C---:B-----5:R-:W-:Y:S01]  /*cc80*/  FADD.FTZ R160, R174.reuse, R5 ;  /* 0x00000005aea07221 */ /* 0x060fe20000010000 */
[----:B------:R-:W-:Y:S02]  /*cc90*/  F2FP.F16.F32.PACK_AB R203, R174, R203 ;  /* 0x000000cbaecb723e */ /* 0x000fe400000000ff */
[----:B------:R-:W-:Y:S01]  /*cca0*/  FADD.FTZ R162, R196, R21 ;  /* 0x00000015c4a27221 */ /* 0x000fe20000010000 */
[----:B------:R-:W-:Y:S01]  /*ccb0*/  FADD.FTZ R5, R197, R160 ;  /* 0x000000a0c5057221 */ /* 0x000fe20000010000 */
[C---:B-1----:R-:W-:Y:S02]  /*ccc0*/  F2FP.F16.F32.PACK_AB R197, R14.reuse, R197 ;  /* 0x000000c50ec5723e */ /* 0x042fe400000000ff */
[C---:B------:R-:W-:Y:S01]  /*ccd0*/  FADD.FTZ R21, R181.reuse, R162 ;  /* 0x000000a2b5157221 */ /* 0x040fe20000010000 */
[----:B------:R-:W-:Y:S01]  /*cce0*/  FADD.FTZ R160, R14, R5 ;  /* 0x000000050ea07221 */ /* 0x000fe20000010000 */
[----:B------:R-:W-:-:S02]  /*ccf0*/  F2FP.F16.F32.PACK_AB R196, R181, R196 ;  /* 0x000000c4b5c4723e */ /* 0x000fc400000000ff */
[----:B------:R-:W-:Y:S01]  /*cd00*/  FADD.FTZ R162, R198, R21 ;  /* 0x00000015c6a27221 */ /* 0x000fe20000010000 */
[----:B------:R-:W-:Y:S01]  /*cd10*/  FADD.FTZ R5, R199, R160 ;  /* 0x000000a0c7057221 */ /* 0x000fe20000010000 */
[C---:B------:R-:W-:Y:S02]  /*cd20*/  F2FP.F16.F32.PACK_AB R198, R161.reuse, R198 ;  /* 0x000000c6a1c6723e */ /* 0x040fe400000000ff */
[----:B------:R-:W-:Y:S01]  /*cd30*/  FADD.FTZ R21, R161, R162 ;  /* 0x000000a2a1157221 */ /* 0x000fe20000010000 */
[C---:B------:R-:W-:Y:S01]  /*cd40*/  FADD.FTZ R160, R154.reuse, R5 ;  /* 0x000000059aa07221 */ /* 0x040fe20000010000 */
[----:B------:R-:W-:Y:S02]  /*cd50*/  F2FP.F16.F32.PACK_AB R199, R154, R199 ;  /* 0x000000c79ac7723e */ /* 0x000fe400000000ff */
[----:B------:R-:W-:Y:S01]  /*cd60*/  FADD.FTZ R14, R20, R21 ;  /* 0x00000015140e7221 */ /* 0x000fe20000010000 */
[----:B0-----:R-:W-:Y:S01]  /*cd70*/  FADD.FTZ R160, R193, R160 ;  /* 0x000000a0c1a07221 */ /* 0x001fe20000010000 */
[----:B------:R-:W-:Y:S01]  /*cd80*/  IMAD.U32 R21, RZ, RZ, UR6 ;  /* 0x00000006ff157e24 */ /* 0x000fe2000f8e00ff */
[----:B------:R-:W-:Y:S01]  /*cd90*/  F2FP.F16.F32.PACK_AB R193, R155, R193 ;  /* 0x000000c19bc1723e */ /* 0x000fe200000000ff */
[----:B------:R-:W-:Y:S01]  /*cda0*/  FADD.FTZ R5, R153, R14 ;  /* 0x0000000e99057221 */ /* 0x000fe20000010000 */
[----:B------:R-:W-:Y:S01]  /*cdb0*/  FADD.FTZ R160, R155, R160 ;  /* 0x000000a09ba07221 */ /* 0x000fe20000010000 */
[----:B------:R-:W-:-:S02]  /*cdc0*/  IMAD.MOV.U32 R20, RZ, RZ, R3 ;  /* 0x000000ffff147224 */ /* 0x000fc400078e0003 */
[----:B------:R-:W-:Y:S01]  /*cdd0*/  FADD.FTZ R14, R152, R5 ;  /* 0x00000005980e7221 */ /* 0x000fe20000010000 */
[----:B------:R-:W-:Y:S01]  /*cde0*/  FADD.FTZ R160, R195, R160 ;  /* 0x000000a0c3a07221 */ /* 0x000fe20000010000 */
[C---:B------:R-:W-:Y:S02]  /*cdf0*/  F2FP.F16.F32.PACK_AB R195, R156.reuse, R195 ;  /* 0x000000c39cc3723e */ /* 0x040fe400000000ff */
[----:B------:R-:W-:Y:S01]  /*ce00*/  FADD.FTZ R14, R19, R14 ;  /* 0x0000000e130e7221 */ /* 0x000fe20000010000 */
[----:B------:R-:W-:Y:S01]  /*ce10*/  FADD.FTZ R5, R156, R160 ;  /* 0x000000a09c057221 */ /* 0x000fe20000010000 */
[----:B------:R-:W-:Y:S01]  /*ce20*/  IMAD.MOV.U32 R19, RZ, RZ, R4 ;  /* 0x000000ffff137224 */ /* 0x000fe200078e0004 */
[----:B------:R-:W-:Y:S06]  /*ce30*/  @P2 BRA `(.L_x_2406) ;  /* 0xffffffc400902947 */ /* 0x000fec000383ffff */
.L_x_2397:
        /* <DEDUP_REMOVED lines=131> */
.L_x_2407:
        /* <DEDUP_REMOVED lines=8> */
.L_x_2408:
[----:B-1----:R-:W-:Y:S05]  /*d6f0*/  @P2 BRA `(.L_x_2409) ;  /* 0x0000000000082947 */ /* 0x002fea0003800000 */
[----:B------:R-:W1:Y:S02]  /*d700*/  SYNCS.PHASECHK.TRANS64.TRYWAIT P0, [UR7+0x38850], R0 ;  /* 0x03885000ff0075a7 */ /* 0x000e640008000147 */
[----:B-1----:R-:W-:Y:S05]  /*d710*/  @!P0 BRA `(.L_x_2410) ;  /* 0x0000009000048947 */ /* 0x002fea0003800000 */
.L_x_2409:
[----:B------:R-:W-:Y:S01]  /*d720*/  R2UR UR4, R17 ;  /* 0x00000000110472ca */ /* 0x000fe200000e0000 */
[----:B------:R-:W-:Y:S01]  /*d730*/  WARPGROUP.ARRIVE ;  /* 0x00000000000079c5 */ /* 0x000fe20000000000 */
[----:B------:R-:W-:Y:S01]  /*d740*/  UMOV UR11, 0x40000040 ;  /* 0x40000040000b7882 */ /* 0x000fe20000000000 */
[----:B01----:R-:W0:Y:S01]  /*d750*/  SHFL.BFLY PT, R0, R5, 0x2, 0x1f ;  /* 0x0c401f0005007f89 */ /* 0x003e2200000e0000 */
[----:B------:R-:W-:Y:S01]  /*d760*/  IMAD.U32 R13, RZ, RZ, UR7 ;  /* 0x00000007ff0d7e24 */ /* 0x000fe2000f8e00ff */
[----:B------:R-:W-:Y:S01]  /*d770*/  R2UR UR9, R220 ;  /* 0x00000000dc0972ca */ /* 0x000fe200000e0000 */
[----:B------:R-:W-:Y:S01]  /*d780*/  IMAD.MOV.U32 R6, RZ, RZ, RZ ;  /* 0x000000ffff067224 */ /* 0x000fe200078e00ff */
[----:B------:R-:W1:Y:S01]  /*d790*/  SHFL.BFLY PT, R7, R14, 0x2, 0x1f ;  /* 0x0c401f000e077f89 */ /* 0x000e6200000e0000 */
[----:B------:R-:W-:Y:S01]  /*d7a0*/  R2UR UR8, R16 ;  /* 0x00000000100872ca */ /* 0x000fe200000e0000 */
[----:B------:R-:W-:-:S04]  /*d7b0*/  IMAD.U32 R8, RZ, RZ, UR5 ;  /* 0x00000005ff087e24 */ /* 0x000fc8000f8e00ff */
[----:B------:R-:W-:-:S04]  /*d7c0*/  UIADD3 UR4, UR4, 0x400, URZ ;  /* 0x0000040004047890 */ /* 0x000fc8000fffe03f */
[----:B------:R-:W-:Y:S02]  /*d7d0*/  USHF.R.U32.HI UR4, URZ, 0x4, UR4 ;  /* 0x000000043f047899 */ /* 0x000fe40008011604 */
[----:B------:R-:W-:Y:S02]  /*d7e0*/  UIADD3 UR9, UR9, 0x1, URZ ;  /* 0x0000000109097890 */ /* 0x000fe4000fffe03f */
[----:B------:R-:W-:-:S04]  /*d7f0*/  ULOP3.LUT UR4, UR4, 0x3fff, URZ, 0xc0, !UPT ;  /* 0x00003fff04047892 */ /* 0x000fc8000f8ec03f */
[----:B------:R-:W-:Y:S01]  /*d800*/  ULOP3.LUT UR4, UR4, 0x2800000, URZ, 0xfc, !UPT ;  /* 0x0280000004047892 */ /* 0x000fe2000f8efc3f */
[----:B------:R-:W-:Y:S02]  /*d810*/  IMAD.U32 R220, RZ, RZ, UR9 ;  /* 0x00000009ffdc7e24 */ /* 0x000fe4000f8e00ff */
[----:B0-----:R-:W-:Y:S01]  /*d820*/  FADD.FTZ R2, R0, R5 ;  /* 0x0000000500027221 */ /* 0x001fe20000010000 */
[----:B------:R-:W-:Y:S01]  /*d830*/  IMAD.MOV.U32 R5, RZ, RZ, RZ ;  /* 0x000000ffff057224 */ /* 0x000fe200078e00ff */
[----:B------:R-:W-:Y:S01]  /*d840*/  UIMAD UR4, UR60, 0xa00, UR4 ;  /* 0x00000a003c0478a4 */ /* 0x000fe2000f8e0204 */
[----:B-1----:R-:W-:Y:S02]  /*d850*/  FADD.FTZ R7, R7, R14 ;  /* 0x0000000e07077221 */ /* 0x002fe40000010000 */
[----:B------:R-:W0:Y:S01]  /*d860*/  SHFL.BFLY PT, R9, R2, 0x1, 0x1f ;  /* 0x0c201f0002097f89 */ /* 0x000e2200000e0000 */
[----:B------:R-:W-:Y:S01]  /*d870*/  UIADD3 UR6, UR4, 0x80, URZ ;  /* 0x0000008004067890 */ /* 0x000fe2000fffe03f */
[----:B------:R-:W-:Y:S01]  /*d880*/  IMAD.U32 R14, RZ, RZ, UR5 ;  /* 0x00000005ff0e7e24 */ /* 0x000fe2000f8e00ff */
[----:B------:R-:W-:Y:S01]  /*d890*/  UIADD3 UR60, UR60, 0x1, URZ ;  /* 0x000000013c3c7890 */ /* 0x000fe2000fffe03f */
[----:B------:R-:W1:Y:S01]  /*d8a0*/  SHFL.BFLY PT, R0, R7, 0x1, 0x1f ;  /* 0x0c201f0007007f89 */ /* 0x000e6200000e0000 */
[----:B------:R-:W-:-:S02]  /*d8b0*/  UMOV UR10, UR4 ;  /* 0x00000004000a7c82 */ /* 0x000fc40008000000 */
[----:B------:R-:W-:Y:S01]  /*d8c0*/  HGMMA.64x256x16.F32 R24, R208, gdesc[UR8].tnspB, R24, gsb0 ;  /* 0x43e00008d0187df0 */ /* 0x000fe20008000818 */
[----:B------:R-:W-:Y:S01]  /*d8d0*/  UMOV UR10, UR6 ;  /* 0x00000006000a7c82 */ /* 0x000fe20008000000 */
[----:B------:R-:W-:Y:S01]  /*d8e0*/  UMOV UR11, 0x40000040 ;  /* 0x40000040000b7882 */ /* 0x000fe20000000000 */
[----:B------:R-:W-:Y:S02]  /*d8f0*/  UIADD3 UR6, UR4, 0x100, URZ ;  /* 0x0000010004067890 */ /* 0x000fe4000fffe03f */
[----:B------:R-:W-:-:S04]  /*d900*/  UISETP.NE.AND UP0, UPT, UR60, 0x2, UPT ;  /* 0x000000023c00788c */ /* 0x000fc8000bf05270 */
[----:B------:R-:W-:Y:S01]  /*d910*/  USEL UR60, UR60, URZ, UP0 ;  /* 0x0000003f3c3c7287 */ /* 0x000fe20008000000 */
[----:B0-----:R-:W-:Y:S01]  /*d920*/  FADD.FTZ R12, R2, R9 ;  /* 0x00000009020c7221 */ /* 0x001fe20000010000 */
[----:B------:R-:W-:Y:S02]  /*d930*/  IMAD.MOV.U32 R2, RZ, RZ, -0x800000 ;  /* 0xff800000ff027424 */ /* 0x000fe400078e00ff */
[----:B-1----:R-:W-:Y:S02]  /*d940*/  FADD.FTZ R11, R7, R0 ;  /* 0x00000000070b7221 */ /* 0x002fe40000010000 */
[----:B------:R-:W-:Y:S01]  /*d950*/  FSETP.NE.FTZ.AND P2, PT, R12, RZ, PT ;  /* 0x000000ff0c00720b */ /* 0x000fe20003f55000 */
[----:B------:R-:W-:Y:S02]  /*d960*/  IMAD.MOV.U32 R0, RZ, RZ, -0x800000 ;  /* 0xff800000ff007424 */ /* 0x000fe400078e00ff */
[----:B------:R-:W-:-:S10]  /*d970*/  FSETP.NE.FTZ.AND P0, PT, R11, RZ, PT ;  /* 0x000000ff0b00720b */ /* 0x000fd40003f15000 */
[----:B------:R-:W0:Y:S01]  /*d980*/  @P2 MUFU.LG2 R10, R12 ;  /* 0x0000000c000a2308 */ /* 0x000e220000000c00 */
[----:B------:R-:W-:Y:S02]  /*d990*/  @P2 FMUL.FTZ R14, R14, 0.69314718246459960938 ;  /* 0x3f3172180e0e2820 */ /* 0x000fe40000410000 */
[----:B------:R-:W-:-:S05]  /*d9a0*/  @P0 FMUL.FTZ R8, R8, 0.69314718246459960938 ;  /* 0x3f31721808080820 */ /* 0x000fca0000410000 */
[----:B------:R-:W1:Y:S08]  /*d9b0*/  @P0 MUFU.LG2 R9, R11 ;  /* 0x0000000b00090308 */ /* 0x000e700000000c00 */
[----:B------:R-:W2:Y:S01]  /*d9c0*/  @P0 MUFU.RCP R6, R11 ;  /* 0x0000000b00060308 */ /* 0x000ea20000001000 */
[----:B0-----:R-:W-:Y:S01]  /*d9d0*/  @P2 FMUL.FTZ R7, R10, 0.69314718246459960938 ;  /* 0x3f3172180a072820 */ /* 0x001fe20000410000 */
[----:B------:R-:W-:-:S03]  /*d9e0*/  @!P1 VIADD R10, R13, 0x38860 ;  /* 0x000388600d0a9836 */ /* 0x000fc60000000000 */
[----:B------:R-:W-:Y:S02]  /*d9f0*/  @P2 FFMA.FTZ R2, R14, R4, R7 ;  /* 0x000000040e022223 */ /* 0x000fe40000010007 */
[----:B------:R-:W-:Y:S01]  /*da00*/  @!P1 PRMT R10, RZ, 0x654, R10 ;  /* 0x00000654ff0a9816 */ /* 0x000fe2000000000a */
[----:B------:R-:W0:Y:S01]  /*da10*/  @P2 MUFU.RCP R5, R12 ;  /* 0x0000000c00052308 */ /* 0x000e220000001000 */
        /* <DEDUP_REMOVED lines=8> */
[----:B------:R-:W-:Y:S02]  /*daa0*/  UIADD3 UR6, UR4, 0x180, URZ ;  /* 0x0000018004067890 */ /* 0x000fe4000fffe03f */
[----:B------:R-:W-:Y:S01]  /*dab0*/  UIADD3 UR4, UR4, 0x200, URZ ;  /* 0x0000020004047890 */ /* 0x000fe2000fffe03f */
[----:B------:R-:W-:Y:S02]  /*dac0*/  WARPGROUP.DEPBAR.LE gsb0, 0x0 ;  /* 0x00008000000079c5 */ /* 0x000fe40000010000 */
[----:B------:R-:W-:-:S15]  /*dad0*/  WARPGROUP.ARRIVE ;  /* 0x00000000000079c5 */ /* 0x000fde0000000000 */
[----:B------:R-:W-:-:S05]  /*dae0*/  NOP ;  /* 0x0000000000007918 */ /* 0x000fca0000000000 */
        /* <DEDUP_REMOVED lines=10> */
[----:B------:R-:W-:-:S06]  /*db90*/  ULOP3.LUT UR8, UR8, UR4, URZ, 0x3c, !UPT ;  /* 0x0000000408087292 */ /* 0x000fcc000f8e3c3f */
[----:B------:R-:W-:Y:S01]  /*dba0*/  IMAD.U32 R16, RZ, RZ, UR8 ;  /* 0x00000008ff107e24 */ /* 0x000fe2000f8e00ff */
[----:B------:R-:W-:Y:S02]  /*dbb0*/  WARPGROUP.DEPBAR.LE gsb0, 0x0 ;  /* 0x00008000000079c5 */ /* 0x000fe40000010000 */
[----:B------:R-:W-:-:S12]  /*dbc0*/  WARPGROUP.ARRIVE ;  /* 0x00000000000079c5 */ /* 0x000fd80000000000 */
        /* <DEDUP_REMOVED lines=130> */
[----:B-1----:R-:W-:-:S07]  /*e3f0*/  FMUL.FTZ R177, R151, R5 ;  /* 0x0000000597b17220 */ /* 0x002fce0000410000 */
.L_x_2380:
        /* <DEDUP_REMOVED lines=10> */
[----:B------:R-:W-:Y:S01]  /*e4a0*/  IMAD R5, R219, 0x40, R18 ;  /* 0x00000040db057824 */ /* 0x000fe200078e0212 */
[----:B------:R-:W-:Y:S01]  /*e4b0*/  R2UR UR13, R22 ;  /* 0x00000000160d72ca */ /* 0x000fe200000e0000 */
[----:B------:R-:W-:Y:S01]  /*e4c0*/  ULDC.64 UR8, c[0x0][0xb90] ;  /* 0x0002e40000087ab9 */ /* 0x000fe20000000a00 */
[----:B------:R-:W-:Y:S01]  /*e4d0*/  F2FP.F16.F32.PACK_AB R24, R25, R24 ;  /* 0x000000181918723e */ /* 0x000fe200000000ff */
[----:B------:R-:W-:Y:S01]  /*e4e0*/  ULDC.64 UR16, c[0x0][0x208] ;  /* 0x0000820000107ab9 */ /* 0x000fe20000000a00 */
[----:B------:R-:W-:Y:S02]  /*e4f0*/  F2FP.F16.F32.PACK_AB R25, R17, R26 ;  /* 0x0000001a1119723e */ /* 0x000fe400000000ff */
[----:B------:R-:W-:Y:S02]  /*e500*/  F2FP.F16.F32.PACK_AB R26, R29, R28 ;  /* 0x0000001c1d1a723e */ /* 0x000fe400000000ff */
[----:B------:R-:W-:-:S02]  /*e510*/  F2FP.F16.F32.PACK_AB R27, R27, R30 ;  /* 0x0000001e1b1b723e */ /* 0x000fc400000000ff */
[----:B------:R-:W-:Y:S02]  /*e520*/  R2UR UR11, R217 ;  /* 0x00000000d90b72ca */ /* 0x000fe400000e0000 */
[----:B------:R-:W-:Y:S02]  /*e530*/  R2UR UR14, R218 ;  /* 0x00000000da0e72ca */ /* 0x000fe400000e0000 */
[----:B------:R-:W-:Y:S02]  /*e540*/  F2FP.F16.F32.PACK_AB R32, R33, R32 ;  /* 0x000000202120723e */ /* 0x000fe400000000ff */
[----:B------:R-:W-:Y:S02]  /*e550*/  F2FP.F16.F32.PACK_AB R33, R35, R34 ;  /* 0x000000222321723e */ /* 0x000fe400000000ff */
[----:B------:R-:W-:Y:S01]  /*e560*/  F2FP.F16.F32.PACK_AB R34, R37, R176 ;  /* 0x000000b02522723e */ /* 0x000fe200000000ff */
[----:B------:R-:W-:Y:S01]  /*e570*/  VIADD R37, R212, UR13 ;  /* 0x0000000dd4257c36 */ /* 0x000fe20008000000 */
[----:B------:R-:W-:-:S02]  /*e580*/  F2FP.F16.F32.PACK_AB R35, R39, R38 ;  /* 0x000000262723723e */ /* 0x000fc400000000ff */
[----:B------:R-:W-:Y:S01]  /*e590*/  F2FP.F16.F32.PACK_AB R173, R174, R173 ;  /* 0x000000adaead723e */ /* 0x000fe200000000ff */
[----:B------:R-:W-:Y:S01]  /*e5a0*/  USHF.R.S32.HI UR10, URZ, 0x1f, UR11 ;  /* 0x0000001f3f0a7899 */ /* 0x000fe2000801140b */
[----:B------:R-:W-:Y:S01]  /*e5b0*/  F2FP.F16.F32.PACK_AB R174, R149, R148 ;  /* 0x0000009495ae723e */ /* 0x000fe200000000ff */
[----:B------:R-:W-:Y:S01]  /*e5c0*/  UIMAD.WIDE.U32 UR6, UR11, UR8, URZ ;  /* 0x000000080b0672a5 */ /* 0x000fe2000f8e003f */
[----:B------:R-:W-:Y:S01]  /*e5d0*/  F2FP.F16.F32.PACK_AB R175, R177, R175 ;  /* 0x000000afb1af723e */ /* 0x000fe200000000ff */
[----:B------:R-:W-:Y:S02]  /*e5e0*/  UIMAD UR5, UR10, UR8, URZ ;  /* 0x000000080a0572a4 */ /* 0x000fe4000f8e023f */
[----:B------:R-:W-:Y:S01]  /*e5f0*/  USHF.R.S32.HI UR12, URZ, 0x1f, UR14 ;  /* 0x0000001f3f0c7899 */ /* 0x000fe2000801140e */
[----:B------:R-:W-:Y:S02]  /*e600*/  MOV R168, R199 ;  /* 0x000000c700a87202 */ /* 0x000fe40000000f00 */
[----:B0-----:R-:W-:Y:S01]  /*e610*/  MOV R169, R4 ;  /* 0x0000000400a97202 */ /* 0x001fe20000000f00 */
[----:B------:R-:W-:-:S03]  /*e620*/  UIMAD UR5, UR11, UR9, UR5 ;  /* 0x000000090b0572a4 */ /* 0x000fc6000f8e0205 */
[----:B------:R-:W-:Y:S01]  /*e630*/  ULDC.64 UR8, c[0x0][0xb98] ;  /* 0x0002e60000087ab9 */ /* 0x000fe20000000a00 */
[--C-:B------:R-:W-:Y:S01]  /*e640*/  IMAD.WIDE R20, R224, 0x2, R168.reuse ;  /* 0x00000002e0147825 */ /* 0x100fe200078e02a8 */
[----:B------:R-:W-:Y:S02]  /*e650*/  UIADD3 UR7, UR7, UR5, URZ ;  /* 0x0000000507077290 */ /* 0x000fe4000fffe03f */
[----:B------:R-:W-:Y:S01]  /*e660*/  UIMAD UR5, UR12, UR8, URZ ;  /* 0x000000080c0572a4 */ /* 0x000fe2000f8e023f */
[----:B------:R-:W-:Y:S01]  /*e670*/  IMAD.WIDE R168, R5, 0x2, R168 ;  /* 0x0000000205a87825 */ /* 0x000fe200078e02a8 */
[C---:B------:R-:W-:Y:S01]  /*e680*/  IADD3 R119, P6, R20.reuse, 0xc000, RZ ;  /* 0x0000c00014777810 */ /* 0x040fe20007fde0ff */
[----:B------:R-:W-:Y:S01]  /*e690*/  UIMAD.WIDE.U32 UR6, UR14, UR8, UR6 ;  /* 0x000000080e0672a5 */ /* 0x000fe2000f8e0006 */
[C---:B------:R-:W-:Y:S01]  /*e6a0*/  IADD3 R7, P3, R20.reuse, 0xc060, RZ ;  /* 0x0000c06014077810 */ /* 0x040fe20007f7e0ff */
[----:B------:R-:W-:Y:S01]  /*e6b0*/  UIMAD UR5, UR14, UR9, UR5 ;  /* 0x000000090e0572a4 */ /* 0x000fe2000f8e0205 */
[C---:B------:R-:W-:Y:S01]  /*e6c0*/  IADD3 R111, P2, R20.reuse, 0x8040, RZ ;  /* 0x00008040146f7810 */ /* 0x040fe20007f5e0ff */
[--C-:B------:R-:W-:Y:S01]  /*e6d0*/  IMAD.X R11, RZ, RZ, R21.reuse, P6 ;  /* 0x000000ffff0b7224 */ /* 0x100fe200030e0615 */
[----:B------:R-:W-:Y:S01]  /*e6e0*/  LOP3.LUT R171, R20, 0x380, RZ, 0xc0, !PT ;  /* 0x0000038014ab7812 */ /* 0x000fe200078ec0ff */
[--C-:B------:R-:W-:Y:S01]  /*e6f0*/  IMAD.X R5, RZ, RZ, R21.reuse, P3 ;  /* 0x000000ffff057224 */ /* 0x100fe200018e0615 */
[----:B------:R-:W-:Y:S01]  /*e700*/  LOP3.LUT R10, R119, 0x380, RZ, 0xc0, !PT ;  /* 0x00000380770a7812 */ /* 0x000fe200078ec0ff */
[----:B------:R-:W-:Y:S01]  /*e710*/  IMAD.X R153, RZ, RZ, R21, P2 ;  /* 0x000000ffff997224 */ /* 0x000fe200010e0615 */
[----:B------:R-:W-:Y:S01]  /*e720*/  LOP3.LUT R4, R7, 0x380, RZ, 0xc0, !PT ;  /* 0x0000038007047812 */ /* 0x000fe200078ec0ff */
[----:B------:R-:W-:Y:S01]  /*e730*/  ULDC.64 UR8, c[0x0][0xae8] ;  /* 0x0002ba0000087ab9 */ /* 0x000fe20000000a00 */
[----:B------:R-:W-:-:S02]  /*e740*/  SHF.R.U64 R171, R171, 0x3, RZ ;  /* 0x00000003abab7819 */ /* 0x000fc400000012ff */
[----:B------:R-:W-:Y:S02]  /*e750*/  IADD3 R12, P2, R20, 0x4000, RZ ;  /* 0x00004000140c7810 */ /* 0x000fe40007f5e0ff */
[----:B------:R-:W-:Y:S02]  /*e760*/  SHF.R.U64 R10, R10, 0x3, RZ ;  /* 0x000000030a0a7819 */ /* 0x000fe400000012ff */
[----:B------:R-:W-:Y:S01]  /*e770*/  SHF.R.U64 R4, R4, 0x3, RZ ;  /* 0x0000000304047819 */ /* 0x000fe200000012ff */
[----:B------:R-:W-:Y:S01]  /*e780*/  IMAD.X R13, RZ, RZ, R21, P2 ;  /* 0x000000ffff0d7224 */ /* 0x000fe200010e0615 */
[C---:B------:R-:W-:Y:S02]  /*e790*/  IADD3 R127, P4, R20.reuse, 0xc040, RZ ;  /* 0x0000c040147f7810 */ /* 0x040fe40007f9e0ff */
[C---:B------:R-:W-:Y:S02]  /*e7a0*/  IADD3 R123, P5, R20.reuse, 0xc020, RZ ;  /* 0x0000c020147b7810 */ /* 0x040fe40007fbe0ff */
[----:B------:R-:W-:-:S02]  /*e7b0*/  IADD3 R115, P0, R20, 0x8060, RZ ;  /* 0x0000806014737810 */ /* 0x000fc40007f1e0ff */
[C---:B------:R-:W-:Y:S01]  /*e7c0*/  IADD3 R31, P1, R20.reuse, 0x20, RZ ;  /* 0x00000020141f7810 */ /* 0x040fe20007f3e0ff */
[--C-:B------:R-:W-:Y:S01]  /*e7d0*/  IMAD.X R9, RZ, RZ, R21.reuse, P5 ;  /* 0x000000ffff097224 */ /* 0x100fe200028e0615 */
[----:B------:R-:W-:Y:S01]  /*e7e0*/  IADD3 R107, P3, R20, 0x8020, RZ ;  /* 0x00008020146b7810 */ /* 0x000fe20007f7e0ff */
[--C-:B------:R-:W-:Y:S01]  /*e7f0*/  IMAD.X R15, RZ, RZ, R21.reuse, P0 ;  /* 0x000000ffff0f7224 */ /* 0x100fe200000e0615 */
[----:B------:R-:W-:Y:S01]  /*e800*/  LOP3.LUT R170, R171, R20, RZ, 0x3c, !PT ;  /* 0x00000014abaa7212 */ /* 0x000fe200078e3cff */
[--C-:B------:R-:W-:Y:S01]  /*e810*/  IMAD.MOV.U32 R171, RZ, RZ, R21.reuse ;  /* 0x000000ffffab7224 */ /* 0x100fe200078e0015 */
[----:B------:R-:W-:Y:S01]  /*e820*/  LOP3.LUT R10, R10, R119, RZ, 0x3c, !PT ;  /* 0x000000770a0a7212 */ /* 0x000fe200078e3cff */
[--C-:B------:R-:W-:Y:S01]  /*e830*/  IMAD.X R151, RZ, RZ, R21.reuse, P1 ;  /* 0x000000ffff977224 */ /* 0x100fe200008e0615 */
[----:B------:R-:W-:Y:S01]  /*e840*/  LOP3.LUT R4, R4, R7, RZ, 0x3c, !PT ;  /* 0x0000000704047212 */ /* 0x000fe200078e3cff */
[--C-:B------:R-:W-:Y:S01]  /*e850*/  IMAD.X R7, RZ, RZ, R21.reuse, P4 ;  /* 0x000000ffff077224 */ /* 0x100fe200020e0615 */
[----:B------:R-:W-:Y:S01]  /*e860*/  IADD3 R119, P2, R168, 0x7000, RZ ;  /* 0x00007000a8777810 */ /* 0x000fe20007f5e0ff */
        /* <DEDUP_REMOVED lines=11> */
[----:B------:R-:W-:Y:S01]  /*e920*/  MOV R171, R170 ;  /* 0x000000aa00ab7202 */ /* 0x000fe20000000f00 */
[--C-:B------:R-:W-:Y:S01]  /*e930*/  IMAD.X R165, RZ, RZ, R21.reuse, P1 ;  /* 0x000000ffffa57224 */ /* 0x100fe200008e0615 */
[----:B------:R-:W-:Y:S01]  /*e940*/  LOP3.LUT R118, R119, 0x380, RZ, 0xc0, !PT ;  /* 0x0000038077767812 */ /* 0x000fe200078ec0ff */
[----:B------:R-:W0:Y:S01]  /*e950*/  LDC R170, c[0x0][0xbe8] ;  /* 0x0002fa00ffaa7b82 */ /* 0x000e220000000800 */
[----:B------:R-:W-:Y:S01]  /*e960*/  IMAD.X R167, RZ, RZ, R21, P3 ;  /* 0x000000ffffa77224 */ /* 0x000fe200018e0615 */
[----:B------:R-:W-:-:S06]  /*e970*/  LOP3.LUT R21, R102, 0x380, RZ, 0xc0, !PT ;  /* 0x0000038066157812 */ /* 0x000fcc00078ec0ff */
[----:B------:R-:W-:Y:S01]  /*e980*/  BAR.SYNC.DEFER_BLOCKING 0x1, 0x100 ;  /* 0x0044000000007b1d */ /* 0x000fe20000010000 */
[----:B------:R-:W-:Y:S02]  /*e990*/  SHF.R.U64 R118, R118, 0x3, RZ ;  /* 0x0000000376767819 */ /* 0x000fe400000012ff */
[----:B------:R-:W-:Y:S02]  /*e9a0*/  LOP3.LUT R20, R31, 0x380, RZ, 0xc0, !PT ;  /* 0x000003801f147812 */ /* 0x000fe400078ec0ff */
[----:B------:R-:W-:Y:S02]  /*e9b0*/  SHF.R.U64 R21, R21, 0x3, RZ ;  /* 0x0000000315157819 */ /* 0x000fe400000012ff */
[----:B------:R-:W-:Y:S01]  /*e9c0*/  LOP3.LUT R118, R118, R119, RZ, 0x3c, !PT ;  /* 0x0000007776767212 */ /* 0x000fe200078e3cff */
[----:B------:R-:W-:Y:S01]  /*e9d0*/  IMAD.X R119, RZ, RZ, R169, P2 ;  /* 0x000000ffff777224 */ /* 0x000fe200010e06a9 */
[----:B------:R-:W-:Y:S02]  /*e9e0*/  IADD3 R147, P2, R168, 0xe000, RZ ;  /* 0x0000e000a8937810 */ /* 0x000fe40007f5e0ff */
[----:B------:R-:W-:-:S02]  /*e9f0*/  SHF.R.U64 R20, R20, 0x3, RZ ;  /* 0x0000000314147819 */ /* 0x000fc400000012ff */
[----:B------:R-:W-:Y:S02]  /*ea00*/  LOP3.LUT R156, R21, R102, RZ, 0x3c, !PT ;  /* 0x00000066159c7212 */ /* 0x000fe400078e3cff */
[----:B------:R-:W-:Y:S02]  /*ea10*/  LOP3.LUT R21, R22, 0x380, RZ, 0xc0, !PT ;  /* 0x0000038016157812 */ /* 0x000fe400078ec0ff */
[----:B------:R-:W-:Y:S02]  /*ea20*/  LOP3.LUT R146, R147, 0x380, RZ, 0xc0, !PT ;  /* 0x0000038093927812 */ /* 0x000fe400078ec0ff */
[----:B------:R-:W-:Y:S02]  /*ea30*/  LOP3.LUT R150, R20, R31, RZ, 0x3c, !PT ;  /* 0x0000001f14967212 */ /* 0x000fe400078e3cff */
[----:B------:R-:W-:Y:S02]  /*ea40*/  LOP3.LUT R20, R99, 0x380, RZ, 0xc0, !PT ;  /* 0x0000038063147812 */ /* 0x000fe400078ec0ff */
[----:B------:R-:W-:Y:S01]  /*ea50*/  SHF.R.U64 R21, R21, 0x3, RZ ;  /* 0x0000000315157819 */ /* 0x000fe200000012ff */
[----:B------:R1:W-:Y:S01]  /*ea60*/  STSM.16.M88.4 [R171], R24 ;  /* 0x00000018ab007844 */ /* 0x0003e20000000200 */
[----:B------:R-:W-:-:S02]  /*ea70*/  SHF.R.U64 R146, R146, 0x3, RZ ;  /* 0x0000000392927819 */ /* 0x000fc400000012ff */
[----:B------:R-:W-:Y:S02]  /*ea80*/  SHF.R.U64 R20, R20, 0x3, RZ ;  /* 0x0000000314147819 */ /* 0x000fe400000012ff */
[----:B------:R-:W-:Y:S02]  /*ea90*/  LOP3.LUT R164, R21, R22, RZ, 0x3c, !PT ;  /* 0x0000001615a47212 */ /* 0x000fe400078e3cff */
[----:B------:R-:W-:Y:S02]  /*eaa0*/  IADD3 R21, P3, R168, 0x1000, RZ ;  /* 0x00001000a8157810 */ /* 0x000fe40007f7e0ff */
[----:B------:R-:W-:Y:S01]  /*eab0*/  LOP3.LUT R146, R146, R147, RZ, 0x3c, !PT ;  /* 0x0000009392927212 */ /* 0x000fe200078e3cff */
[----:B------:R-:W-:Y:S01]  /*eac0*/  IMAD.X R147, RZ, RZ, R169, P2 ;  /* 0x000000ffff937224 */ /* 0x000fe200010e06a9 */
[----:B0-----:R-:W-:Y:S02]  /*ead0*/  ISETP.NE.AND P2, PT, R170, 0x1, PT ;  /* 0x00000001aa00780c */ /* 0x001fe40003f45270 */
[----:B------:R-:W-:-:S02]  /*eae0*/  LOP3.LUT R160, R20, R99, RZ, 0x3c, !PT ;  /* 0x0000006314a07212 */ /* 0x000fc400078e3cff */
[----:B------:R-:W-:Y:S02]  /*eaf0*/  LOP3.LUT R20, R21, 0x380, RZ, 0xc0, !PT ;  /* 0x0000038015147812 */ /* 0x000fe400078ec0ff */
[----:B------:R-:W-:Y:S02]  /*eb00*/  LOP3.LUT R8, R123, 0x380, RZ, 0xc0, !PT ;  /* 0x000003807b087812 */ /* 0x000fe400078ec0ff */
[----:B------:R-:W-:Y:S02]  /*eb10*/  LOP3.LUT R14, R115, 0x380, RZ, 0xc0, !PT ;  /* 0x00000380730e7812 */ /* 0x000fe400078ec0ff */
[----:B------:R-:W-:Y:S02]  /*eb20*/  LOP3.LUT R110, R111, 0x380, RZ, 0xc0, !PT ;  /* 0x000003806f6e7812 */ /* 0x000fe400078ec0ff */
[----:B------:R-:W-:Y:S01]  /*eb30*/  LOP3.LUT R106, R107, 0x380, RZ, 0xc0, !PT ;  /* 0x000003806b6a7812 */ /* 0x000fe200078ec0ff */
[----:B-1----:R-:W0:Y:S01]  /*eb40*/  @P2 LDC R24, c[0x0][0xbec] ;  /* 0x0002fb00ff182b82 */ /* 0x002e220000000800 */
[----:B------:R-:W-:-:S02]  /*eb50*/  LOP3.LUT R102, R103, 0x380, RZ, 0xc0, !PT ;  /* 0x0000038067667812 */ /* 0x000fc400078ec0ff */
[----:B------:R-:W-:Y:S02]  /*eb60*/  SHF.R.U64 R20, R20, 0x3, RZ ;  /* 0x0000000314147819 */ /* 0x000fe400000012ff */
[----:B------:R-:W-:Y:S02]  /*eb70*/  SHF.R.U64 R8, R8, 0x3, RZ ;  /* 0x0000000308087819 */ /* 0x000fe400000012ff */
[----:B------:R-:W-:Y:S01]  /*eb80*/  SHF.R.U64 R14, R14, 0x3, RZ ;  /* 0x000000030e0e7819 */ /* 0x000fe200000012ff */
[----:B------:R-:W1:Y:S01]  /*eb90*/  @P2 LDC R27, c[0x0][0xbf0] ;  /* 0x0002fc00ff1b2b82 */ /* 0x000e620000000800 */
[----:B------:R-:W-:Y:S02]  /*eba0*/  SHF.R.U64 R110, R110, 0x3, RZ ;  /* 0x000000036e6e7819 */ /* 0x000fe400000012ff */
[----:B------:R-:W-:Y:S02]  /*ebb0*/  SHF.R.U64 R106, R106, 0x3, RZ ;  /* 0x000000036a6a7819 */ /* 0x000fe400000012ff */
[----:B------:R-:W-:-:S02]  /*ebc0*/  LOP3.LUT R31, R98, 0x380, RZ, 0xc0, !PT ;  /* 0x00000380621f7812 */ /* 0x000fc400078ec0ff */
[----:B------:R-:W-:Y:S02]  /*ebd0*/  SHF.R.U64 R102, R102, 0x3, RZ ;  /* 0x0000000366667819 */ /* 0x000fe400000012ff */
[----:B------:R-:W-:Y:S01]  /*ebe0*/  LOP3.LUT R20, R20, R21, RZ, 0x3c, !PT ;  /* 0x0000001514147212 */ /* 0x000fe200078e3cff */
[----:B------:R-:W-:Y:S01]  /*ebf0*/  IMAD.X R21, RZ, RZ, R169, P3 ;  /* 0x000000ffff157224 */ /* 0x000fe200018e06a9 */
[----:B------:R-:W-:Y:S02]  /*ec00*/  LOP3.LUT R8, R8, R123, RZ, 0x3c, !PT ;  /* 0x0000007b08087212 */ /* 0x000fe400078e3cff */
[----:B------:R-:W-:Y:S02]  /*ec10*/  LOP3.LUT R14, R14, R115, RZ, 0x3c, !PT ;  /* 0x000000730e0e7212 */ /* 0x000fe400078e3cff */
[----:B------:R-:W-:Y:S01]  /*ec20*/  LOP3.LUT R152, R110, R111, RZ, 0x3c, !PT ;  /* 0x0000006f6e987212 */ /* 0x000fe200078e3cff */
[----:B0-----:R-:W-:Y:S01]  /*ec30*/  @P2 IMAD.HI.U32 R24, R37, R24, RZ ;  /* 0x0000001825182227 */ /* 0x001fe200078e00ff */
[----:B------:R-:W-:-:S02]  /*ec40*/  LOP3.LUT R154, R106, R107, RZ, 0x3c, !PT ;  /* 0x0000006b6a9a7212 */ /* 0x000fc400078e3cff */
[----:B------:R-:W-:Y:S02]  /*ec50*/  SHF.R.U64 R31, R31, 0x3, RZ ;  /* 0x000000031f1f7819 */ /* 0x000fe400000012ff */
[----:B------:R-:W-:Y:S02]  /*ec60*/  LOP3.LUT R158, R102, R103, RZ, 0x3c, !PT ;  /* 0x00000067669e7212 */ /* 0x000fe400078e3cff */
[C---:B------:R-:W-:Y:S02]  /*ec70*/  IADD3 R123, P3, R168.reuse, 0x8000, RZ ;  /* 0x00008000a87b7810 */ /* 0x040fe40007f7e0ff */
[C---:B------:R-:W-:Y:S02]  /*ec80*/  IADD3 R99, P4, R168.reuse, 0x2000, RZ ;  /* 0x00002000a8637810 */ /* 0x040fe40007f9e0ff */
[C---:B------:R-:W-:Y:S02]  /*ec90*/  IADD3 R103, P5, R168.reuse, 0x3000, RZ ;  /* 0x00003000a8677810 */ /* 0x040fe40007fbe0ff */
[----:B------:R-:W-:-:S02]  /*eca0*/  IADD3 R107, P6, R168, 0x4000, RZ ;  /* 0x00004000a86b7810 */ /* 0x000fc40007fde0ff */
[C---:B------:R-:W-:Y:S02]  /*ecb0*/  IADD3 R111, P0, R168.reuse, 0x5000, RZ ;  /* 0x00005000a86f7810 */ /* 0x040fe40007f1e0ff */
[----:B------:R-:W-:Y:S02]  /*ecc0*/  IADD3 R115, P1, R168, 0x6000, RZ ;  /* 0x00006000a8737810 */ /* 0x000fe40007f3e0ff */
[----:B------:R-:W-:Y:S02]  /*ecd0*/  LOP3.LUT R162, R31, R98, RZ, 0x3c, !PT ;  /* 0x000000621fa27212 */ /* 0x000fe400078e3cff */
[----:B------:R-:W-:Y:S02]  /*ece0*/  LOP3.LUT R122, R123, 0x380, RZ, 0xc0, !PT ;  /* 0x000003807b7a7812 */ /* 0x000fe400078ec0ff */
[----:B------:R-:W-:Y:S02]  /*ecf0*/  LOP3.LUT R22, R19, 0x380, RZ, 0xc0, !PT ;  /* 0x0000038013167812 */ /* 0x000fe400078ec0ff */
[----:B------:R-:W-:-:S02]  /*ed00*/  LOP3.LUT R98, R99, 0x380, RZ, 0xc0, !PT ;  /* 0x0000038063627812 */ /* 0x000fc400078ec0ff */
[----:B------:R-:W-:Y:S02]  /*ed10*/  LOP3.LUT R102, R103, 0x380, RZ, 0xc0, !PT ;  /* 0x0000038067667812 */ /* 0x000fe400078ec0ff */
[----:B------:R-:W-:Y:S02]  /*ed20*/  LOP3.LUT R106, R107, 0x380, RZ, 0xc0, !PT ;  /* 0x000003806b6a7812 */ /* 0x000fe400078ec0ff */
[----:B------:R-:W-:Y:S02]  /*ed30*/  LOP3.LUT R110, R111, 0x380, RZ, 0xc0, !PT ;  /* 0x000003806f6e7812 */ /* 0x000fe400078ec0ff */
[----:B------:R-:W-:Y:S02]  /*ed40*/  LOP3.LUT R114, R115, 0x380, RZ, 0xc0, !PT ;  /* 0x0000038073727812 */ /* 0x000fe400078ec0ff */
[----:B------:R-:W-:Y:S02]  /*ed50*/  LOP3.LUT R6, R127, 0x380, RZ, 0xc0, !PT ;  /* 0x000003807f067812 */ /* 0x000fe400078ec0ff */
[----:B------:R-:W-:-:S02]  /*ed60*/  SHF.R.U64 R122, R122, 0x3, RZ ;  /* 0x000000037a7a7819 */ /* 0x000fc400000012ff */
[----:B------:R-:W-:Y:S02]  /*ed70*/  SHF.R.U64 R22, R22, 0x3, RZ ;  /* 0x0000000316167819 */ /* 0x000fe400000012ff */
[----:B------:R-:W-:Y:S02]  /*ed80*/  SHF.R.U64 R98, R98, 0x3, RZ ;  /* 0x0000000362627819 */ /* 0x000fe400000012ff */
[----:B------:R-:W-:Y:S02]  /*ed90*/  SHF.R.U64 R102, R102, 0x3, RZ ;  /* 0x0000000366667819 */ /* 0x000fe400000012ff */
[----:B------:R-:W-:Y:S02]  /*eda0*/  SHF.R.U64 R106, R106, 0x3, RZ ;  /* 0x000000036a6a7819 */ /* 0x000fe400000012ff */
[----:B------:R-:W-:Y:S02]  /*edb0*/  SHF.R.U64 R110, R110, 0x3, RZ ;  /* 0x000000036e6e7819 */ /* 0x000fe400000012ff */
[----:B------:R-:W-:-:S02]  /*edc0*/  SHF.R.U64 R114, R114, 0x3, RZ ;  /* 0x0000000372727819 */ /* 0x000fc400000012ff */
[----:B------:R-:W-:Y:S02]  /*edd0*/  SHF.R.U64 R6, R6, 0x3, RZ ;  /* 0x0000000306067819 */ /* 0x000fe400000012ff */
[----:B------:R-:W-:Y:S01]  /*ede0*/  LOP3.LUT R122, R122, R123, RZ, 0x3c, !PT ;  /* 0x0000007b7a7a7212 */ /* 0x000fe200078e3cff */
[--C-:B------:R-:W-:Y:S01]  /*edf0*/  IMAD.X R123, RZ, RZ, R169.reuse, P3 ;  /* 0x000000ffff7b7224 */ /* 0x100fe200018e06a9 */
[----:B------:R-:W-:Y:S02]  /*ee00*/  LOP3.LUT R166, R22, R19, RZ, 0x3c, !PT ;  /* 0x0000001316a67212 */ /* 0x000fe400078e3cff */
[----:B------:R-:W-:Y:S01]  /*ee10*/  LOP3.LUT R98, R98, R99, RZ, 0x3c, !PT ;  /* 0x0000006362627212 */ /* 0x000fe200078e3cff */
[--C-:B------:R-:W-:Y:S01]  /*ee20*/  IMAD.X R99, RZ, RZ, R169.reuse, P4 ;  /* 0x000000ffff637224 */ /* 0x100fe200020e06a9 */
        /* <DEDUP_REMOVED lines=9> */
[C---:B------:R-:W-:Y:S02]  /*eec0*/  IADD3 R22, P3, R168.reuse, 0xf000, RZ ;  /* 0x0000f000a8167810 */ /* 0x040fe40007f7e0ff */
[C---:B------:R-:W-:Y:S02]  /*eed0*/  IADD3 R127, P4, R168.reuse, 0x9000, RZ ;  /* 0x00009000a87f7810 */ /* 0x040fe40007f9e0ff */
[C---:B------:R-:W-:Y:S02]  /*eee0*/  IADD3 R131, P5, R168.reuse, 0xa000, RZ ;  /* 0x0000a000a8837810 */ /* 0x040fe40007fbe0ff */
[C---:B------:R-:W-:Y:S02]  /*eef0*/  IADD3 R135, P6, R168.reuse, 0xb000, RZ ;  /* 0x0000b000a8877810 */ /* 0x040fe40007fde0ff */
[C---:B------:R-:W-:Y:S02]  /*ef00*/  IADD3 R139, P0, R168.reuse, 0xc000, RZ ;  /* 0x0000c000a88b7810 */ /* 0x040fe40007f1e0ff */
[----:B------:R-:W-:-:S02]  /*ef10*/  IADD3 R143, P1, R168, 0xd000, RZ ;  /* 0x0000d000a88f7810 */ /* 0x000fc40007f3e0ff */
[----:B------:R-:W-:Y:S02]  /*ef20*/  LOP3.LUT R31, R12, 0x380, RZ, 0xc0, !PT ;  /* 0x000003800c1f7812 */ /* 0x000fe400078ec0ff */
[----:B------:R-:W-:Y:S02]  /*ef30*/  LOP3.LUT R17, R22, 0x380, RZ, 0xc0, !PT ;  /* 0x0000038016117812 */ /* 0x000fe400078ec0ff */
[----:B------:R-:W-:Y:S02]  /*ef40*/  LOP3.LUT R126, R127, 0x380, RZ, 0xc0, !PT ;  /* 0x000003807f7e7812 */ /* 0x000fe400078ec0ff */
[----:B------:R-:W-:Y:S02]  /*ef50*/  LOP3.LUT R130, R131, 0x380, RZ, 0xc0, !PT ;  /* 0x0000038083827812 */ /* 0x000fe400078ec0ff */
[----:B------:R-:W-:Y:S02]  /*ef60*/  LOP3.LUT R134, R135, 0x380, RZ, 0xc0, !PT ;  /* 0x0000038087867812 */ /* 0x000fe400078ec0ff */
[----:B------:R-:W-:-:S02]  /*ef70*/  LOP3.LUT R138, R139, 0x380, RZ, 0xc0, !PT ;  /* 0x000003808b8a7812 */ /* 0x000fc400078ec0ff */
[----:B------:R-:W-:Y:S02]  /*ef80*/  LOP3.LUT R142, R143, 0x380, RZ, 0xc0, !PT ;  /* 0x000003808f8e7812 */ /* 0x000fe400078ec0ff */
[----:B------:R-:W-:Y:S02]  /*ef90*/  LOP3.LUT R29, R168, 0x380, RZ, 0xc0, !PT ;  /* 0x00000380a81d7812 */ /* 0x000fe400078ec0ff */
[----:B------:R-:W-:Y:S02]  /*efa0*/  SHF.R.U64 R31, R31, 0x3, RZ ;  /* 0x000000031f1f7819 */ /* 0x000fe400000012ff */
[----:B------:R-:W-:Y:S02]  /*efb0*/  SHF.R.U64 R17, R17, 0x3, RZ ;  /* 0x0000000311117819 */ /* 0x000fe400000012ff */
[----:B------:R-:W-:Y:S02]  /*efc0*/  SHF.R.U64 R126, R126, 0x3, RZ ;  /* 0x000000037e7e7819 */ /* 0x000fe400000012ff */
[----:B------:R-:W-:-:S02]  /*efd0*/  SHF.R.U64 R130, R130, 0x3, RZ ;  /* 0x0000000382827819 */ /* 0x000fc400000012ff */
[----:B------:R-:W-:Y:S02]  /*efe0*/  SHF.R.U64 R134, R134, 0x3, RZ ;  /* 0x0000000386867819 */ /* 0x000fe400000012ff */
[----:B------:R-:W-:Y:S02]  /*eff0*/  SHF.R.U64 R138, R138, 0x3, RZ ;  /* 0x000000038a8a7819 */ /* 0x000fe400000012ff */
[----:B------:R-:W-:Y:S02]  /*f000*/  SHF.R.U64 R142, R142, 0x3, RZ ;  /* 0x000000038e8e7819 */ /* 0x000fe400000012ff */
[----:B------:R-:W-:Y:S02]  /*f010*/  SHF.R.U64 R29, R29, 0x3, RZ ;  /* 0x000000031d1d7819 */ /* 0x000fe400000012ff */
[----:B------:R-:W-:Y:S02]  /*f020*/  MOV R150, R150 ;  /* 0x0000009600967202 */ /* 0x000fe40000000f00 */
[----:B------:R-:W-:Y:S01]  /*f030*/  LOP3.LUT R12, R31, R12, RZ, 0x3c, !PT ;  /* 0x0000000c1f0c7212 */ /* 0x000fe200078e3cff */
[--C-:B------:R-:W-:Y:S01]  /*f040*/  IMAD.X R31, RZ, RZ, R169.reuse, P3 ;  /* 0x000000ffff1f7224 */ /* 0x100fe200018e06a9 */
[----:B------:R-:W-:Y:S01]  /*f050*/  LOP3.LUT R30, R17, R22, RZ, 0x3c, !PT ;  /* 0x00000016111e7212 */ /* 0x000fe200078e3cff */
[----:B------:R0:W-:Y:S01]  /*f060*/  STSM.16.M88.4 [R150], R32 ;  /* 0x0000002096007844 */ /* 0x0001e20000000200 */
        /* <DEDUP_REMOVED lines=13> */
[----:B------:R-:W-:Y:S01]  /*f140*/  MOV R17, R6 ;  /* 0x0000000600117202 */ /* 0x000fe20000000f00 */
[----:B0-----:R-:W-:Y:S01]  /*f150*/  IMAD.MOV.U32 R32, RZ, RZ, R37 ;  /* 0x000000ffff207224 */ /* 0x001fe200078e0025 */
[----:B------:R-:W-:Y:S02]  /*f160*/  MOV R22, R8 ;  /* 0x0000000800167202 */ /* 0x000fe40000000f00 */
[----:B------:R-:W-:Y:S02]  /*f170*/  MOV R168, R10 ;  /* 0x0000000a00a87202 */ /* 0x000fe40000000f00 */
[----:B------:R-:W-:Y:S02]  /*f180*/  MOV R160, R160 ;  /* 0x000000a000a07202 */ /* 0x000fe40000000f00 */
[----:B------:R-:W-:Y:S02]  /*f190*/  F2FP.F16.F32.PACK_AB R4, R41, R178 ;  /* 0x000000b22904723e */ /* 0x000fe400000000ff */
[----:B------:R-:W-:-:S02]  /*f1a0*/  F2FP.F16.F32.PACK_AB R5, R43, R42 ;  /* 0x0000002a2b05723e */ /* 0x000fc400000000ff */
[----:B------:R-:W-:Y:S02]  /*f1b0*/  F2FP.F16.F32.PACK_AB R6, R45, R179 ;  /* 0x000000b32d06723e */ /* 0x000fe400000000ff */
[----:B------:R-:W-:Y:S02]  /*f1c0*/  F2FP.F16.F32.PACK_AB R7, R47, R46 ;  /* 0x0000002e2f07723e */ /* 0x000fe400000000ff */
[----:B------:R-:W-:Y:S02]  /*f1d0*/  MOV R169, R14 ;  /* 0x0000000e00a97202 */ /* 0x000fe40000000f00 */
[----:B------:R-:W-:Y:S01]  /*f1e0*/  MOV R166, R166 ;  /* 0x000000a600a67202 */ /* 0x000fe20000000f00 */
[----:B------:R0:W-:Y:S01]  /*f1f0*/  STSM.16.M88.4 [R160], R4 ;  /* 0x00000004a0007844 */ /* 0x0001e20000000200 */
[----:B------:R-:W-:Y:S02]  /*f200*/  F2FP.F16.F32.PACK_AB R8, R49, R180 ;  /* 0x000000b43108723e */ /* 0x000fe400000000ff */
[----:B------:R-:W-:-:S02]  /*f210*/  F2FP.F16.F32.PACK_AB R9, R51, R50 ;  /* 0x000000323309723e */ /* 0x000fc400000000ff */
[----:B------:R-:W-:Y:S02]  /*f220*/  F2FP.F16.F32.PACK_AB R10, R53, R181 ;  /* 0x000000b5350a723e */ /* 0x000fe400000000ff */
[----:B------:R-:W-:Y:S02]  /*f230*/  F2FP.F16.F32.PACK_AB R11, R55, R54 ;  /* 0x00000036370b723e */ /* 0x000fe400000000ff */
[----:B------:R-:W-:Y:S02]  /*f240*/  MOV R25, R12 ;  /* 0x0000000c00197202 */ /* 0x000fe40000000f00 */
[----:B------:R-:W-:Y:S01]  /*f250*/  F2FP.F16.F32.PACK_AB R12, R57, R182 ;  /* 0x000000b6390c723e */ /* 0x000fe200000000ff */
[----:B------:R2:W-:Y:S01]  /*f260*/  STSM.16.M88.4 [R166], R8 ;  /* 0x00000008a6007844 */ /* 0x0005e20000000200 */
[----:B------:R-:W-:Y:S02]  /*f270*/  F2FP.F16.F32.PACK_AB R13, R59, R58 ;  /* 0x0000003a3b0d723e */ /* 0x000fe400000000ff */
[----:B------:R-:W-:-:S02]  /*f280*/  F2FP.F16.F32.PACK_AB R14, R61, R183 ;  /* 0x000000b73d0e723e */ /* 0x000fc400000000ff */
[----:B------:R-:W-:Y:S02]  /*f290*/  F2FP.F16.F32.PACK_AB R15, R63, R62 ;  /* 0x0000003e3f0f723e */ /* 0x000fe400000000ff */
[----:B-1----:R-:W-:Y:S02]  /*f2a0*/  @P2 SHF.R.U32.HI R32, RZ, R27, R24 ;  /* 0x0000001bff202219 */ /* 0x002fe40000011618 */
[----:B------:R-:W-:Y:S01]  /*f2b0*/  MOV R164, R164 ;  /* 0x000000a400a47202 */ /* 0x000fe20000000f00 */
[----:B------:R1:W-:Y:S01]  /*f2c0*/  STSM.16.M88.4 [R25], R12 ;  /* 0x0000000c19007844 */ /* 0x0003e20000000200 */
[----:B0-----:R-:W-:Y:S01]  /*f2d0*/  F2FP.F16.F32.PACK_AB R4, R65, R184 ;  /* 0x000000b84104723e */ /* 0x001fe200000000ff */
[----:B------:R-:W-:Y:S01]  /*f2e0*/  IMAD.MOV R33, RZ, RZ, -R32 ;  /* 0x000000ffff217224 */ /* 0x000fe200078e0a20 */
[----:B------:R-:W-:Y:S02]  /*f2f0*/  F2FP.F16.F32.PACK_AB R5, R67, R66 ;  /* 0x000000424305723e */ /* 0x000fe400000000ff */
[----:B------:R-:W-:Y:S01]  /*f300*/  F2FP.F16.F32.PACK_AB R6, R69, R185 ;  /* 0x000000b94506723e */ /* 0x000fe200000000ff */
[----:B------:R-:W-:Y:S01]  /*f310*/  IMAD R33, R170, R33, R37 ;  /* 0x00000021aa217224 */ /* 0x000fe200078e0225 */
[----:B------:R-:W-:-:S02]  /*f320*/  F2FP.F16.F32.PACK_AB R7, R71, R70 ;  /* 0x000000464707723e */ /* 0x000fc400000000ff */
[----:B------:R-:W-:Y:S02]  /*f330*/  MOV R162, R162 ;  /* 0x000000a200a27202 */ /* 0x000fe40000000f00 */
[----:B--2---:R-:W-:Y:S01]  /*f340*/  F2FP.F16.F32.PACK_AB R8, R73, R186 ;  /* 0x000000ba4908723e */ /* 0x004fe200000000ff */
[----:B------:R0:W-:Y:S01]  /*f350*/  STSM.16.M88.4 [R164], R4 ;  /* 0x00000004a4007844 */ /* 0x0001e20000000200 */
[----:B------:R-:W-:Y:S02]  /*f360*/  F2FP.F16.F32.PACK_AB R9, R75, R74 ;  /* 0x0000004a4b09723e */ /* 0x000fe400000000ff */
[----:B------:R-:W-:Y:S02]  /*f370*/  F2FP.F16.F32.PACK_AB R10, R77, R187 ;  /* 0x000000bb4d0a723e */ /* 0x000fe400000000ff */
[----:B------:R-:W-:Y:S02]  /*f380*/  F2FP.F16.F32.PACK_AB R11, R79, R78 ;  /* 0x0000004e4f0b723e */ /* 0x000fe400000000ff */
[----:B------:R-:W-:-:S02]  /*f390*/  MOV R158, R158 ;  /* 0x0000009e009e7202 */ /* 0x000fc40000000f00 */
[----:B-1----:R-:W-:Y:S01]  /*f3a0*/  F2FP.F16.F32.PACK_AB R12, R81, R188 ;  /* 0x000000bc510c723e */ /* 0x002fe200000000ff */
[----:B------:R1:W-:Y:S01]  /*f3b0*/  STSM.16.M88.4 [R162], R8 ;  /* 0x00000008a2007844 */ /* 0x0003e20000000200 */
[----:B------:R-:W-:Y:S02]  /*f3c0*/  F2FP.F16.F32.PACK_AB R13, R83, R82 ;  /* 0x00000052530d723e */ /* 0x000fe400000000ff */
[----:B------:R-:W-:Y:S02]  /*f3d0*/  F2FP.F16.F32.PACK_AB R14, R85, R189 ;  /* 0x000000bd550e723e */ /* 0x000fe400000000ff */
[----:B------:R-:W-:Y:S02]  /*f3e0*/  F2FP.F16.F32.PACK_AB R15, R87, R86 ;  /* 0x00000056570f723e */ /* 0x000fe400000000ff */
[----:B0-----:R-:W-:Y:S02]  /*f3f0*/  F2FP.F16.F32.PACK_AB R5, R36, R3 ;  /* 0x000000032405723e */ /* 0x001fe400000000ff */
[----:B------:R-:W-:Y:S01]  /*f400*/  SHF.R.S32.HI R3, RZ, 0x1f, R33 ;  /* 0x0000001fff037819 */ /* 0x000fe20000011421 */
[----:B------:R0:W-:Y:S01]  /*f410*/  STSM.16.M88.4 [R158], R12 ;  /* 0x0000000c9e007844 */ /* 0x0001e20000000200 */
[----:B------:R-:W-:-:S02]  /*f420*/  MOV R156, R156 ;  /* 0x0000009c009c7202 */ /* 0x000fc40000000f00 */
[----:B------:R-:W-:Y:S02]  /*f430*/  F2FP.F16.F32.PACK_AB R24, R89, R190 ;  /* 0x000000be5918723e */ /* 0x000fe400000000ff */
[----:B------:R-:W-:Y:S01]  /*f440*/  F2FP.F16.F32.PACK_AB R25, R91, R90 ;  /* 0x0000005a5b19723e */ /* 0x000fe200000000ff */
[----:B-1----:R-:W-:Y:S01]  /*f450*/  IMAD.U32 R9, RZ, RZ, UR5 ;  /* 0x00000005ff097e24 */ /* 0x002fe2000f8e00ff */
[----:B------:R-:W-:Y:S01]  /*f460*/  SHF.R.S32.HI R8, RZ, 0x1f, R32 ;  /* 0x0000001fff087819 */ /* 0x000fe20000011420 */
[----:B------:R-:W-:Y:S01]  /*f470*/  ULDC UR5, c[0x0][0xa88] ;  /* 0x0002a20000057ab9 */ /* 0x000fe20000000800 */
[----:B------:R-:W-:Y:S02]  /*f480*/  F2FP.F16.F32.PACK_AB R26, R93, R191 ;  /* 0x000000bf5d1a723e */ /* 0x000fe400000000ff */
[----:B------:R-:W-:Y:S02]  /*f490*/  F2FP.F16.F32.PACK_AB R27, R95, R94 ;  /* 0x0000005e5f1b723e */ /* 0x000fe400000000ff */
[----:B------:R-:W-:-:S02]  /*f4a0*/  MOV R154, R154 ;  /* 0x0000009a009a7202 */ /* 0x000fc40000000f00 */
[----:B------:R-:W-:Y:S01]  /*f4b0*/  F2FP.F16.F32.PACK_AB R4, R97, R192 ;  /* 0x000000c06104723e */ /* 0x000fe200000000ff */
[----:B------:R1:W-:Y:S01]  /*f4c0*/  STSM.16.M88.4 [R156], R24 ;  /* 0x000000189c007844 */ /* 0x0003e20000000200 */
[----:B0-----:R-:W-:Y:S01]  /*f4d0*/  IADD3 R12, P0, R32, UR6, RZ ;  /* 0x00000006200c7c10 */ /* 0x001fe2000ff1e0ff */
[----:B------:R-:W-:Y:S01]  /*f4e0*/  VIADD R14, R223, UR13 ;  /* 0x0000000ddf0e7c36 */ /* 0x000fe20008000000 */
[----:B------:R-:W-:Y:S02]  /*f4f0*/  F2FP.F16.F32.PACK_AB R6, R101, R193 ;  /* 0x000000c16506723e */ /* 0x000fe400000000ff */
[----:B------:R-:W-:Y:S01]  /*f500*/  IADD3.X R13, R8, UR7, R9, P0, !PT ;  /* 0x00000007080d7c10 */ /* 0x000fe200087fe409 */
[----:B------:R-:W-:Y:S01]  /*f510*/  ULDC.64 UR6, c[0x0][0xb88] ;  /* 0x0002e20000067ab9 */ /* 0x000fe20000000a00 */
[----:B------:R-:W-:Y:S01]  /*f520*/  F2FP.F16.F32.PACK_AB R7, R44, R40 ;  /* 0x000000282c07723e */ /* 0x000fe200000000ff */
[----:B------:R-:W-:Y:S01]  /*f530*/  IMAD R8, R3, UR6, RZ ;  /* 0x0000000603087c24 */ /* 0x000fe2000f8e02ff */
[----:B------:R-:W-:Y:S01]  /*f540*/  LOP3.LUT P0, RZ, R221, 0x3, RZ, 0xc0, !PT ;  /* 0x00000003ddff7812 */ /* 0x000fe2000780c0ff */
[C---:B------:R-:W-:Y:S01]  /*f550*/  IMAD.WIDE.U32 R12, R33.reuse, UR6, R12 ;  /* 0x00000006210c7c25 */ /* 0x040fe2000f8e000c */
[----:B------:R-:W-:Y:S01]  /*f560*/  MOV R152, R152 ;  /* 0x0000009800987202 */ /* 0x000fe20000000f00 */
[----:B------:R0:W-:Y:S01]  /*f570*/  STSM.16.M88.4 [R154], R4 ;  /* 0x000000049a007844 */ /* 0x0001e20000000200 */
[----:B------:R-:W-:Y:S01]  /*f580*/  F2FP.F16.F32.PACK_AB R9, R52, R48 ;  /* 0x000000303409723e */ /* 0x000fe200000000ff */
[----:B------:R-:W-:Y:S01]  /*f590*/  IMAD R33, R33, UR7, R8 ;  /* 0x0000000721217c24 */ /* 0x000fe2000f8e0208 */
[----:B------:R-:W-:Y:S01]  /*f5a0*/  ULDC.64 UR6, c[0x0][0xb50] ;  /* 0x0002d40000067ab9 */ /* 0x000fe20000000a00 */
[----:B------:R-:W-:Y:S01]  /*f5b0*/  IMAD R3, R170, UR5, RZ ;  /* 0x00000005aa037c24 */ /* 0x000fe2000f8e02ff */
[----:B-1----:R-:W-:-:S02]  /*f5c0*/  LEA R26, P3, R12, UR6, 0x2 ;  /* 0x000000060c1a7c11 */ /* 0x002fc4000f8610ff */
[----:B------:R-:W-:Y:S02]  /*f5d0*/  F2FP.F16.F32.PACK_AB R8, R105, R194 ;  /* 0x000000c26908723e */ /* 0x000fe400000000ff */
[----:B------:R-:W-:Y:S01]  /*f5e0*/  F2FP.F16.F32.PACK_AB R10, R109, R195 ;  /* 0x000000c36d0a723e */ /* 0x000fe200000000ff */
[----:B------:R-:W-:Y:S01]  /*f5f0*/  SHFL.IDX PT, R40, R26, RZ, 0x1c1f ;  /* 0x001c1fff1a287589 */ /* 0x000fe200000e0000 */
[----:B------:R-:W-:Y:S02]  /*f600*/  F2FP.F16.F32.PACK_AB R11, R60, R56 ;  /* 0x000000383c0b723e */ /* 0x000fe400000000ff */
[----:B------:R-:W-:Y:S01]  /*f610*/  ISETP.GE.OR P1, PT, R14, R3, P0 ;  /* 0x000000030e00720c */ /* 0x000fe20000726670 */
[----:B------:R-:W-:Y:S01]  /*f620*/  SHFL.IDX PT, R42, R26, 0x1, 0x1c1f ;  /* 0x003c1f001a2a7f89 */ /* 0x000fe200000e0000 */
[----:B------:R-:W-:Y:S01]  /*f630*/  F2FP.F16.F32.PACK_AB R15, R108, R104 ;  /* 0x000000686c0f723e */ /* 0x000fe200000000ff */
[----:B0-----:R-:W-:Y:S01]  /*f640*/  IMAD.IADD R5, R13, 0x1, R33 ;  /* 0x000000010d057824 */ /* 0x001fe200078e0221 */
[----:B------:R-:W-:Y:S01]  /*f650*/  F2FP.F16.F32.PACK_AB R6, R117, R197 ;  /* 0x000000c57506723e */ /* 0x000fe200000000ff */
[----:B------:R-:W-:Y:S01]  /*f660*/  VIADD R4, R14, 0x8 ;  /* 0x000000080e047836 */ /* 0x000fe20000000000 */
[----:B------:R0:W-:Y:S01]  /*f670*/  STSM.16.M88.4 [R152], R8 ;  /* 0x0000000898007844 */ /* 0x0001e20000000200 */
[----:B------:R-:W-:-:S02]  /*f680*/  F2FP.F16.F32.PACK_AB R7, R76, R72 ;  /* 0x000000484c07723e */ /* 0x000fc400000000ff */
[----:B------:R-:W-:Y:S02]  /*f690*/  LEA.HI.X R27, R12, UR7, R5, 0x2, P3 ;  /* 0x000000070c1b7c11 */ /* 0x000fe400098f1405 */
[----:B------:R-:W-:Y:S02]  /*f6a0*/  ISETP.GE.OR P0, PT, R4, R3, P0 ;  /* 0x000000030400720c */ /* 0x000fe40000706670 */
[----:B------:R-:W-:Y:S01]  /*f6b0*/  F2FP.F16.F32.PACK_AB R4, R113, R196 ;  /* 0x000000c47104723e */ /* 0x000fe200000000ff */
[----:B------:R-:W1:Y:S01]  /*f6c0*/  SHFL.IDX PT, R41, R27, RZ, 0x1c1f ;  /* 0x001c1fff1b297589 */ /* 0x000e6200000e0000 */
[----:B------:R-:W-:Y:S02]  /*f6d0*/  F2FP.F16.F32.PACK_AB R5, R68, R64 ;  /* 0x000000404405723e */ /* 0x000fe400000000ff */
[----:B------:R-:W-:Y:S01]  /*f6e0*/  F2FP.F16.F32.PACK_AB R12, R129, R128 ;  /* 0x00000080810c723e */ /* 0x000fe200000000ff */
[----:B------:R2:W3:Y:S01]  /*f6f0*/  SHFL.IDX PT, R43, R27, 0x1, 0x1c1f ;  /* 0x003c1f001b2b7f89 */ /* 0x0004e200000e0000 */
[----:B------:R-:W-:-:S02]  /*f700*/  F2FP.F16.F32.PACK_AB R13, R100, R96 ;  /* 0x00000060640d723e */ /* 0x000fc400000000ff */
[----:B------:R-:W-:Y:S01]  /*f710*/  F2FP.F16.F32.PACK_AB R14, R133, R132 ;  /* 0x00000084850e723e */ /* 0x000fe200000000ff */
[----:B------:R4:W-:Y:S01]  /*f720*/  STSM.16.M88.4 [R169], R4 ;  /* 0x00000004a9007844 */ /* 0x0009e20000000200 */
[----:B0-----:R-:W-:Y:S02]  /*f730*/  F2FP.F16.F32.PACK_AB R8, R121, R198 ;  /* 0x000000c67908723e */ /* 0x001fe400000000ff */
[----:B------:R-:W-:Y:S02]  /*f740*/  F2FP.F16.F32.PACK_AB R9, R84, R80 ;  /* 0x000000505409723e */ /* 0x000fe400000000ff */
[----:B------:R-:W-:Y:S02]  /*f750*/  F2FP.F16.F32.PACK_AB R10, R125, R124 ;  /* 0x0000007c7d0a723e */ /* 0x000fe400000000ff */
[----:B------:R-:W-:Y:S02]  /*f760*/  F2FP.F16.F32.PACK_AB R11, R92, R88 ;  /* 0x000000585c0b723e */ /* 0x000fe400000000ff */
[----:B------:R-:W-:-:S02]  /*f770*/  F2FP.F16.F32.PACK_AB R24, R137, R136 ;  /* 0x000000888918723e */ /* 0x000fc400000000ff */
[----:B------:R-:W-:Y:S01]  /*f780*/  F2FP.F16.F32.PACK_AB R25, R116, R112 ;  /* 0x000000707419723e */ /* 0x000fe200000000ff */
[----:B------:R0:W-:Y:S01]  /*f790*/  STSM.16.M88.4 [R168], R8 ;  /* 0x00000008a8007844 */ /* 0x0001e20000000200 */
[----:B------:R-:W-:Y:S02]  /*f7a0*/  F2FP.F16.F32.PACK_AB R26, R141, R140 ;  /* 0x0000008c8d1a723e */ /* 0x000fe400000000ff */
[----:B--2---:R-:W-:Y:S01]  /*f7b0*/  F2FP.F16.F32.PACK_AB R27, R172, R120 ;  /* 0x00000078ac1b723e */ /* 0x004fe200000000ff */
[----:B------:R-:W-:Y:S01]  /*f7c0*/  STSM.16.M88.4 [R22], R12 ;  /* 0x0000000c16007844 */ /* 0x000fe20000000200 */
[----:B------:R-:W-:Y:S01]  /*f7d0*/  F2FP.F16.F32.PACK_AB R172, R145, R144 ;  /* 0x0000009091ac723e */ /* 0x000fe200000000ff */
[----:B----4-:R-:W2:Y:S02]  /*f7e0*/  @P2 LDC R5, c[0x0][0xbec] ;  /* 0x0002fb00ff052b82 */ /* 0x010ea40000000800 */
[----:B------:R-:W-:Y:S04]  /*f7f0*/  STSM.16.M88.4 [R17], R24 ;  /* 0x0000001811007844 */ /* 0x000fe80000000200 */
[----:B------:R-:W-:Y:S02]  /*f800*/  STSM.16.M88.4 [R19], R172 ;  /* 0x000000ac13007844 */ /* 0x000fe40000000200 */
[----:B------:R-:W-:Y:S08]  /*f810*/  BAR.SYNC.DEFER_BLOCKING 0x1, 0x100 ;  /* 0x0044000000007b1d */ /* 0x000ff00000010000 */
[----:B0-----:R-:W0:Y:S01]  /*f820*/  @P2 LDC R9, c[0x0][0xbf0] ;  /* 0x0002fc00ff092b82 */ /* 0x001e220000000800 */
[----:B------:R-:W-:-:S02]  /*f830*/  UIMAD UR5, UR10, UR8, URZ ;  /* 0x000000080a0572a4 */ /* 0x000fc4000f8e023f */
[----:B------:R-:W-:Y:S02]  /*f840*/  UIMAD.WIDE.U32 UR6, UR11, UR8, URZ ;  /* 0x000000080b0672a5 */ /* 0x000fe4000f8e003f */
[----:B------:R-:W-:-:S03]  /*f850*/  UIMAD UR5, UR11, UR9, UR5 ;  /* 0x000000090b0572a4 */ /* 0x000fc6000f8e0205 */
[----:B------:R-:W-:Y:S01]  /*f860*/  ULDC.64 UR10, c[0x0][0xaf0] ;  /* 0x0002bc00000a7ab9 */ /* 0x000fe20000000a00 */
[----:B-1----:R1:W-:Y:S04]  /*f870*/  @!P1 ST.E desc[UR16][R40.64], R0 ;  /* 0x0000000028009985 */ /* 0x0023e8000c101910 */
[----:B---3--:R3:W-:Y:S01]  /*f880*/  @!P0 ST.E desc[UR16][R42.64], R2 ;  /* 0x000000022a008985 */ /* 0x0087e2000c101910 */
[----:B------:R-:W-:Y:S02]  /*f890*/  UIMAD UR8, UR12, UR10, URZ ;  /* 0x0000000a0c0872a4 */ /* 0x000fe4000f8e023f */
[----:B------:R-:W-:Y:S01]  /*f8a0*/  UIADD3 UR7, UR7, UR5, URZ ;  /* 0x0000000507077290 */ /* 0x000fe2000fffe03f */
[----:B------:R4:W5:Y:S01]  /*f8b0*/  LD.E.128 R32, desc[UR16][R28.64] ;  /* 0x000000101c207980 */ /* 0x000962000c101d00 */
[----:B-1----:R-:W-:-:S03]  /*f8c0*/  IMAD R0, R216, 0x20, R219 ;  /* 0x00000020d8007824 */ /* 0x002fc600078e02db */
[----:B------:R4:W5:Y:S01]  /*f8d0*/  LD.E.128 R36, desc[UR16][R20.64] ;  /* 0x0000001014247980 */ /* 0x000962000c101d00 */
[----:B---3--:R-:W-:Y:S01]  /*f8e0*/  VIADD R2, R0, UR13 ;  /* 0x0000000d00027c36 */ /* 0x008fe20008000000 */
[----:B------:R-:W-:Y:S02]  /*f8f0*/  UIMAD UR5, UR14, UR11, UR8 ;  /* 0x0000000b0e0572a4 */ /* 0x000fe4000f8e0208 */
[----:B------:R-:W5:Y:S01]  /*f900*/  LD.E.128 R96, desc[UR16][R98.64] ;  /* 0x0000001062607980 */ /* 0x000f62000c101d00 */
[----:B--2---:R-:W-:Y:S01]  /*f910*/  @P2 IMAD.HI.U32 R0, R2, R5, RZ ;  /* 0x0000000502002227 */ /* 0x004fe200078e00ff */
[----:B------:R-:W-:Y:S02]  /*f920*/  UIMAD.WIDE.U32 UR6, UR14, UR10, UR6 ;  /* 0x0000000a0e0672a5 */ /* 0x000fe4000f8e0006 */
[----:B------:R-:W5:Y:S01]  /*f930*/  LD.E.128 R100, desc[UR16][R102.64] ;  /* 0x0000001066647980 */ /* 0x000f62000c101d00 */
[----:B------:R-:W-:Y:S01]  /*f940*/  ULDC.64 UR8, c[0x0][0xae0] ;  /* 0x0002b80000087ab9 */ /* 0x000fe20000000a00 */
[----:B------:R-:W-:Y:S01]  /*f950*/  IMAD.MOV.U32 R7, RZ, RZ, R2 ;  /* 0x000000ffff077224 */ /* 0x000fe200078e0002 */
[----:B0-----:R-:W-:Y:S01]  /*f960*/  @P2 SHF.R.U32.HI R7, RZ, R9, R0 ;  /* 0x00000009ff072219 */ /* 0x001fe20000011600 */
[----:B------:R-:W-:Y:S01]  /*f970*/  UIADD3 UR5, UR7, UR5, URZ ;  /* 0x0000000507057290 */ /* 0x000fe2000fffe03f */
[----:B------:R-:W5:Y:S02]  /*f980*/  LD.E.128 R104, desc[UR16][R106.64] ;  /* 0x000000106a687980 */ /* 0x000f64000c101d00 */
[--C-:B------:R-:W-:Y:S01]  /*f990*/  SHF.R.S32.HI R0, RZ, 0x1f, R7.reuse ;  /* 0x0000001fff007819 */ /* 0x100fe20000011407 */
[----:B------:R-:W-:Y:S01]  /*f9a0*/  IMAD.MOV R9, RZ, RZ, -R7 ;  /* 0x000000ffff097224 */ /* 0x000fe200078e0a07 */
[----:B------:R-:W5:Y:S01]  /*f9b0*/  LD.E.128 R108, desc[UR16][R110.64] ;  /* 0x000000106e6c7980 */ /* 0x000f62000c101d00 */
[----:B------:R-:W-:-:S02]  /*f9c0*/  IMAD.U32 R5, RZ, RZ, UR7 ;  /* 0x00000007ff057e24 */ /* 0x000fc4000f8e00ff */
        /* <DEDUP_REMOVED lines=39> */
[----:B0-----:R4:W0:Y:S01]  /*fc40*/  SHFL.IDX PT, R10, R2, RZ, 0x181f ;  /* 0x00181fff020a7589 */ /* 0x00182200000e0000 */
[----:B------:R-:W-:-:S02]  /*fc50*/  PRMT R199, RZ, 0x654, R199 ;  /* 0x00000654ffc77816 */ /* 0x000fc400000000c7 */
[----:B------:R-:W-:Y:S02]  /*fc60*/  ISETP.GE.AND P0, PT, R0, R3, PT ;  /* 0x000000030000720c */ /* 0x000fe40003f06270 */
[----:B------:R4:W1:Y:S01]  /*fc70*/  SHFL.IDX PT, R0, R12, RZ, 0x181f ;  /* 0x00181fff0c007589 */ /* 0x00086200000e0000 */
        /* <DEDUP_REMOVED lines=20> */
.L_x_2414:
[----:B------:R-:W-:Y:S05]  /*fdc0*/  BSYNC B1 ;  /* 0x0000000000017941 */ /* 0x000fea0003800000 */
.L_x_2413:
[----:B-1----:R1:W3:Y:S01]  /*fdd0*/  SHFL.IDX PT, R0, R12, 0x1, 0x181f ;  /* 0x00381f000c007f89 */ /* 0x0022e200000e0000 */
[----:B------:R-:W-:Y:S03]  /*fde0*/  BSSY B1, `(.L_x_2415) ;  /* 0x0000015000017945 */ /* 0x000fe60003800000 */
[----:B0-2---:R1:W0:Y:S01]  /*fdf0*/  SHFL.IDX PT, R10, R2, 0x1, 0x181f ;  /* 0x00381f00020a7f89 */ /* 0x00522200000e0000 */
        /* <DEDUP_REMOVED lines=8> */
[----:B------:R-:W-:Y:S02]  /*fe80*/  @!P3 LEA R6, P5, R214, R10, 0x1 ;  /* 0x0000000ad606b211 */ /* 0x000fe400078a08ff */
[----:B---3--:R-:W-:Y:S02]  /*fe90*/  @!P4 LEA.HI.X R5, R18, R0, R229, 0x1, P6 ;  /* 0x000000001205c211 */ /* 0x008fe400030f0ce5 */
[----:B------:R-:W-:Y:S02]  /*fea0*/  @!P2 LEA R8, P6, R213, R10, 0x1 ;  /* 0x0000000ad508a211 */ /* 0x000fe400078c08ff */
[----:B------:R-:W-:Y:S01]  /*feb0*/  @!P3 LEA.HI.X R7, R214, R0, R228, 0x1, P5 ;  /* 0x00000000d607b211 */ /* 0x000fe200028f0ce4 */
[----:B-----5:R2:W-:Y:S01]  /*fec0*/  @!P4 ST.E.128 desc[UR6][R4.64], R36 ;  /* 0x000000240400c985 */ /* 0x0205e2000c101d06 */
[----:B------:R-:W-:-:S02]  /*fed0*/  @!P1 LEA R10, P5, R215, R10, 0x1 ;  /* 0x0000000ad70a9211 */ /* 0x000fc400078a08ff */
[-C--:B------:R-:W-:Y:S01]  /*fee0*/  @!P2 LEA.HI.X R9, R213, R0.reuse, R227, 0x1, P6 ;  /* 0x00000000d509a211 */ /* 0x080fe200030f0ce3 */
[----:B------:R2:W-:Y:S01]  /*fef0*/  @!P3 ST.E.128 desc[UR6][R6.64], R108 ;  /* 0x0000006c0600b985 */ /* 0x0005e2000c101d06 */
[----:B------:R-:W-:-:S03]  /*ff00*/  @!P1 LEA.HI.X R11, R215, R0, R226, 0x1, P5 ;  /* 0x00000000d70b9211 */ /* 0x000fc600028f0ce2 */
[----:B------:R2:W-:Y:S04]  /*ff10*/  @!P2 ST.E.128 desc[UR6][R8.64], R124 ;  /* 0x0000007c0800a985 */ /* 0x0005e8000c101d06 */
[----:B------:R2:W-:Y:S02]  /*ff20*/  @!P1 ST.E.128 desc[UR6][R10.64], R140 ;  /* 0x0000008c0a009985 */ /* 0x0005e4000c101d06 */
.L_x_2416:
[----:B------:R-:W-:Y:S05]  /*ff30*/  BSYNC B1 ;  /* 0x0000000000017941 */ /* 0x000fea0003800000 */
.L_x_2415:
[----:B---3--:R3:W1:Y:S01]  /*ff40*/  SHFL.IDX PT, R0, R12, 0x2, 0x181f ;  /* 0x00581f000c007f89 */ /* 0x00866200000e0000 */
        /* <DEDUP_REMOVED lines=12> */
[----:B-1----:R-:W-:Y:S02]  /*10010*/  @!P3 LEA.HI.X R5, R18, R0, R229, 0x1, P6 ;  /* 0x000000001205b211 */ /* 0x002fe400030f0ce5 */
[----:B------:R-:W-:Y:S02]  /*10020*/  @!P0 LEA R10, P6, R215, R10, 0x1 ;  /* 0x0000000ad70a8211 */ /* 0x000fe400078c08ff */
[-C--:B------:R-:W-:Y:S01]  /*10030*/  @!P2 LEA.HI.X R7, R214, R0.reuse, R228, 0x1, P5 ;  /* 0x00000000d607a211 */ /* 0x080fe200028f0ce4 */
[----:B-----5:R2:W-:Y:S01]  /*10040*/  @!P3 ST.E.128 desc[UR6][R4.64], R96 ;  /* 0x000000600400b985 */ /* 0x0205e2000c101d06 */
[----:B------:R-:W-:-:S02]  /*10050*/  @!P1 LEA.HI.X R9, R213, R0, R227, 0x1, P4 ;  /* 0x00000000d5099211 */ /* 0x000fc400020f0ce3 */
[----:B------:R-:W-:Y:S01]  /*10060*/  @!P0 LEA.HI.X R11, R215, R0, R226, 0x1, P6 ;  /* 0x00000000d70b8211 */ /* 0x000fe200030f0ce2 */
[----:B------:R2:W-:Y:S04]  /*10070*/  @!P2 ST.E.128 desc[UR6][R6.64], R112 ;  /* 0x000000700600a985 */ /* 0x0005e8000c101d06 */
[----:B------:R2:W-:Y:S04]  /*10080*/  @!P1 ST.E.128 desc[UR6][R8.64], R128 ;  /* 0x0000008008009985 */ /* 0x0005e8000c101d06 */
[----:B------:R2:W-:Y:S02]  /*10090*/  @!P0 ST.E.128 desc[UR6][R10.64], R144 ;  /* 0x000000900a008985 */ /* 0x0005e4000c101d06 */
.L_x_2418:
[----:B------:R-:W-:Y:S05]  /*100a0*/  BSYNC B1 ;  /* 0x0000000000017941 */ /* 0x000fea0003800000 */
.L_x_2417:
[----:B-1----:R-:W-:Y:S01]  /*100b0*/  VIADD R0, R14, 0x60 ;  /* 0x000000600e007836 */ /* 0x002fe20000000000 */
[----:B---34-:R-:W3:Y:S04]  /*100c0*/  SHFL.IDX PT, R12, R12, 0x3, 0x181f ;  /* 0x00781f000c0c7f89 */ /* 0x018ee800000e0000 */
[----:B------:R-:W-:Y:S01]  /*100d0*/  ISETP.GE.AND P0, PT, R0, R3, PT ;  /* 0x000000030000720c */ /* 0x000fe20003f06270 */
[----:B--2---:R4:W1:-:S12]  /*100e0*/  SHFL.IDX PT, R8, R2, 0x3, 0x181f ;  /* 0x00781f0002087f89 */ /* 0x00485800000e0000 */
[----:B----4-:R-:W-:Y:S05]  /*100f0*/  @P0 BRA `(.L_x_2419) ;  /* 0x0000000c005c0947 */ /* 0x010fea0003800000 */
[----:B------:R-:W-:Y:S01]  /*10100*/  ULDC UR5, c[0x0][0xac8] ;  /* 0x0002b20000057ab9 */ /* 0x000fe20000000800 */
[----:B------:R-:W-:Y:S01]  /*10110*/  ULDC.64 UR6, c[0x0][0x208] ;  /* 0x0000820000067ab9 */ /* 0x000fe20000000a00 */
[----:B------:R-:W-:Y:S02]  /*10120*/  ISETP.GE.AND P3, PT, R18, UR5, PT ;  /* 0x0000000512007c0c */ /* 0x000fe4000bf66270 */
[----:B------:R-:W-:Y:S02]  /*10130*/  ISETP.GE.AND P4, PT, R214, UR5, PT ;  /* 0x00000005d6007c0c */ /* 0x000fe4000bf86270 */
[----:B------:R-:W-:-:S09]  /*10140*/  ISETP.GE.AND P5, PT, R213, UR5, PT ;  /* 0x00000005d5007c0c */ /* 0x000fd2000bfa6270 */
[-C--:B-1----:R-:W-:Y:S02]  /*10150*/  @!P3 LEA R2, P0, R18, R8.reuse, 0x1 ;  /* 0x000000081202b211 */ /* 0x082fe400078008ff */
[----:B------:R-:W-:Y:S02]  /*10160*/  @!P4 LEA R4, P1, R214, R8, 0x1 ;  /* 0x00000008d604c211 */ /* 0x000fe400078208ff */
[----:B---3--:R-:W-:Y:S02]  /*10170*/  @!P3 LEA.HI.X R3, R18, R12, R229, 0x1, P0 ;  /* 0x0000000c1203b211 */ /* 0x008fe400000f0ce5 */
[----:B------:R-:W-:Y:S02]  /*10180*/  ISETP.GE.AND P0, PT, R215, UR5, PT ;  /* 0x00000005d7007c0c */ /* 0x000fe4000bf06270 */
[----:B------:R-:W-:Y:S01]  /*10190*/  @!P5 LEA R6, P2, R213, R8, 0x1 ;  /* 0x00000008d506d211 */ /* 0x000fe200078408ff */
[----:B-----5:R4:W-:Y:S01]  /*101a0*/  @!P3 ST.E.128 desc[UR6][R2.64], R100 ;  /* 0x000000640200b985 */ /* 0x0209e2000c101d06 */
        /* <DEDUP_REMOVED lines=10> */
.L_x_2412:
        /* <DEDUP_REMOVED lines=14> */
[----:B------:R-:W-:-:S13]  /*10330*/  R2UR UR5, R22 ;  /* 0x00000000160572ca */ /* 0x000fda00000e0000 */
        /* <DEDUP_REMOVED lines=41> */
.L_x_2421:
[----:B------:R-:W-:Y:S05]  /*105d0*/  BSYNC B1 ;  /* 0x0000000000017941 */ /* 0x000fea0003800000 */
.L_x_2420:
[----:B------:R-:W-:Y:S01]  /*105e0*/  R2UR UR12, R22 ;  /* 0x00000000160c72ca */ /* 0x000fe200000e0000 */
[----:B------:R-:W-:Y:S01]  /*105f0*/  ULDC.64 UR10, c[0x0][0xae8] ;  /* 0x0002ba00000a7ab9 */ /* 0x000fe20000000a00 */
[----:B------:R-:W-:Y:S01]  /*10600*/  R2UR UR14, R217 ;  /* 0x00000000d90e72ca */ /* 0x000fe200000e0000 */
[----:B------:R-:W-:Y:S01]  /*10610*/  UIMAD UR5, UR8, UR10, URZ ;  /* 0x0000000a080572a4 */ /* 0x000fe2000f8e023f */
[----:B------:R-:W-:Y:S01]  /*10620*/  R2UR UR13, R218 ;  /* 0x00000000da0d72ca */ /* 0x000fe200000e0000 */
[----:B------:R-:W-:Y:S08]  /*10630*/  BSSY B1, `(.L_x_2422) ;  /* 0x000003e000017945 */ /* 0x000ff00003800000 */
[----:B------:R-:W-:-:S02]  /*10640*/  VIADD R6, R6, UR12 ;  /* 0x0000000c06067c36 */ /* 0x000fc40008000000 */
[----:B------:R-:W-:Y:S02]  /*10650*/  UIMAD.WIDE.U32 UR6, UR14, UR10, URZ ;  /* 0x0000000a0e0672a5 */ /* 0x000fe4000f8e003f */
[----:B------:R-:W-:Y:S01]  /*10660*/  UIMAD UR5, UR14, UR11, UR5 ;  /* 0x0000000b0e0572a4 */ /* 0x000fe2000f8e0205 */
[----:B0-----:R-:W-:Y:S02]  /*10670*/  @P1 IMAD.HI.U32 R0, R6, R9, RZ ;  /* 0x0000000906001227 */ /* 0x001fe400078e00ff */
[----:B------:R-:W-:Y:S01]  /*10680*/  ULDC.64 UR10, c[0x0][0xaf0] ;  /* 0x0002bc00000a7ab9 */ /* 0x000fe20000000a00 */
[----:B------:R-:W-:Y:S01]  /*10690*/  UIADD3 UR7, UR7, UR5, URZ ;  /* 0x0000000507077290 */ /* 0x000fe2000fffe03f */
[----:B--2---:R-:W-:Y:S01]  /*106a0*/  IMAD.MOV.U32 R5, RZ, RZ, R6 ;  /* 0x000000ffff057224 */ /* 0x004fe200078e0006 */
[----:B------:R-:W-:Y:S01]  /*106b0*/  UIMAD UR5, UR9, UR10, URZ ;  /* 0x0000000a090572a4 */ /* 0x000fe2000f8e023f */
[----:B-1----:R-:W-:Y:S01]  /*106c0*/  @P1 SHF.R.U32.HI R5, RZ, R11, R0 ;  /* 0x0000000bff051219 */ /* 0x002fe20000011600 */
[----:B------:R-:W-:-:S02]  /*106d0*/  UIMAD.WIDE.U32 UR6, UR13, UR10, UR6 ;  /* 0x0000000a0d0672a5 */ /* 0x000fc4000f8e0006 */
[----:B------:R-:W-:Y:S01]  /*106e0*/  UIMAD UR5, UR13, UR11, UR5 ;  /* 0x0000000b0d0572a4 */ /* 0x000fe2000f8e0205 */
[--C-:B------:R-:W-:Y:S01]  /*106f0*/  SHF.R.S32.HI R0, RZ, 0x1f, R5.reuse ;  /* 0x0000001fff007819 */ /* 0x100fe20000011405 */
[----:B------:R-:W-:Y:S01]  /*10700*/  IMAD.MOV R7, RZ, RZ, -R5 ;  /* 0x000000ffff077224 */ /* 0x000fe200078e0a05 */
[----:B------:R-:W-:Y:S01]  /*10710*/  ULDC.64 UR8, c[0x0][0xae0] ;  /* 0x0002b80000087ab9 */ /* 0x000fe20000000a00 */
[----:B------:R-:W-:Y:S02]  /*10720*/  UIADD3 UR5, UR7, UR5, URZ ;  /* 0x0000000507057290 */ /* 0x000fe4000fffe03f */
[----:B------:R-:W-:Y:S02]  /*10730*/  IMAD.U32 R3, RZ, RZ, UR7 ;  /* 0x00000007ff037e24 */ /* 0x000fe4000f8e00ff */
[----:B------:R-:W-:Y:S02]  /*10740*/  IMAD R0, R0, UR8, RZ ;  /* 0x0000000800007c24 */ /* 0x000fe4000f8e02ff */
[----:B------:R-:W-:-:S02]  /*10750*/  IMAD R7, R8, R7, R6 ;  /* 0x0000000708077224 */ /* 0x000fc400078e0206 */
        /* <DEDUP_REMOVED lines=9> */
[----:B------:R-:W-:Y:S02]  /*107f0*/  VIADD R6, R219, UR12 ;  /* 0x0000000cdb067c36 */ /* 0x000fe40008000000 */
        /* <DEDUP_REMOVED lines=33> */
.L_x_2423:
[----:B------:R-:W-:Y:S05]  /*10a10*/  BSYNC B1 ;  /* 0x0000000000017941 */ /* 0x000fea0003800000 */
.L_x_2422:
        /* <DEDUP_REMOVED lines=22> */
.L_x_2425:
[----:B------:R-:W-:Y:S05]  /*10b80*/  BSYNC B1 ;  /* 0x0000000000017941 */ /* 0x000fea0003800000 */
.L_x_2424:
        /* <DEDUP_REMOVED lines=22> */
.L_x_2427:
[----:B------:R-:W-:Y:S05]  /*10cf0*/  BSYNC B1 ;  /* 0x0000000000017941 */ /* 0x000fea0003800000 */
.L_x_2426:
        /* <DEDUP_REMOVED lines=23> */
.L_x_2419:
[----:B------:R-:W-:Y:S05]  /*10e70*/  BSYNC B0 ;  /* 0x0000000000007941 */ /* 0x000fea0003800000 */
.L_x_2411:
[----:B------:R-:W-:Y:S02]  /*10e80*/  ULDC UR5, c[0x0][0xc38] ;  /* 0x00030e0000057ab9 */ /* 0x000fe40000000800 */
[----:B------:R-:W-:-:S06]  /*10e90*/  UISETP.GE.AND UP0, UPT, UR4, UR5, UPT ;  /* 0x000000050400728c */ /* 0x000fcc000bf06270 */
[----:B------:R-:W-:-:S13]  /*10ea0*/  PLOP3.LUT P0, PT, PT, PT, UP0, 0x80, 0x0 ;  /* 0x000000000000781c */ /* 0x000fda0003f0f008 */
[----:B------:R-:W-:Y:S05]  /*10eb0*/  @!P0 BRA `(.L_x_2428) ;  /* 0xfffffefc00d08947 */ /* 0x000fea000383ffff */
[----:B------:R-:W-:Y:S05]  /*10ec0*/  EXIT ;  /* 0x000000000000794d */ /* 0x000fea0003800000 */
.L_x_2376:
[----:B------:R-:W-:-:S08]  /*10ed0*/  NOP ;  /* 0x0000000000007918 */ /* 0x000fd00000000000 */
[----:B0-----:R-:W0:-:S00]  /*10ee0*/  USETMAXREG.DEALLOC.CTAPOOL 0x18 ;  /* 0x00000018000079c8 */ /* 0x001e0000080e0500 */
[----:B0-----:R-:W-:-:S06]  /*10ef0*/  LOP3.LUT R0, R0, 0x3, RZ, 0xc0, !PT ;  /* 0x0000000300007812 */ /* 0x001fcc00078ec0ff */
[----:B------:R-:W0:Y:S01]  /*10f00*/  S2UR UR6, SR_CTAID.X ;  /* 0x00000000000679c3 */ /* 0x000e220000002500 */
[----:B------:R-:W-:Y:S01]  /*10f10*/  IMAD.MOV.U32 R18, RZ, RZ, RZ ;  /* 0x000000ffff127224 */ /* 0x000fe200078e00ff */
[----:B------:R-:W1:Y:S02]  /*10f20*/  SHFL.IDX PT, R0, R0, RZ, 0x1f ;  /* 0x00001fff00007589 */ /* 0x000e6400000e0000 */
[----:B-1----:R-:W-:-:S04]  /*10f30*/  ISETP.NE.AND P0, PT, R0, RZ, PT ;  /* 0x000000ff0000720c */ /* 0x002fc80003f05270 */
[----:B------:R-:W0:Y:S01]  /*10f40*/  LDC R0, c[0x0][0xc38] ;  /* 0x00030e00ff007b82 */ /* 0x000e220000000800 */
[----:B------:R-:W-:-:S05]  /*10f50*/  P2R R2, PR, RZ, 0x1 ;  /* 0x00000001ff027803 */ /* 0x000fca0000000000 */
[----:B------:R1:W-:Y:S03]  /*10f60*/  STL [R1+0x20], R2 ;  /* 0x0000200201007387 */ /* 0x0003e60000100800 */
[----:B------:R-:W-:Y:S06]  /*10f70*/  @P0 BAR.ARV 0x4, 0x180 ;  /* 0x0106000000000b1d */ /* 0x000fec0000002000 */
[----:B------:R1:W-:Y:S01]  /*10f80*/  STL [R1+0x1c], RZ ;  /* 0x00001cff01007387 */ /* 0x0003e20000100800 */
[----:B0-----:R-:W-:Y:S01]  /*10f90*/  ISETP.LE.AND P0, PT, R0, UR6, PT ;  /* 0x0000000600007c0c */ /* 0x001fe2000bf03270 */
[----:B------:R-:W-:-:S05]  /*10fa0*/  IMAD.MOV.U32 R0, RZ, RZ, 0x1 ;  /* 0x00000001ff007424 */ /* 0x000fca00078e00ff */
[----:B------:R1:W-:Y:S07]  /*10fb0*/  STL [R1+0x4], R0 ;  /* 0x0000040001007387 */ /* 0x0003ee0000100800 */
[----:B------:R-:W-:Y:S05]  /*10fc0*/  @P0 BRA `(.L_x_2429) ;  /* 0x0000005000500947 */ /* 0x000fea0003800000 */
[----:B------:R-:W0:Y:S01]  /*10fd0*/  S2R R6, SR_TID.X ;  /* 0x0000000000067919 */ /* 0x000e220000002100 */
[----:B------:R-:W2:Y:S01]  /*10fe0*/  S2UR UR5, SR_CgaCtaId ;  /* 0x00000000000579c3 */ /* 0x000ea20000008800 */
[----:B------:R-:W-:Y:S01]  /*10ff0*/  UMOV UR4, 0x400 ;  /* 0x0000040000047882 */ /* 0x000fe20000000000 */
[----:B------:R-:W-:Y:S01]  /*11000*/  IMAD.MOV.U32 R18, RZ, RZ, RZ ;  /* 0x000000ffff127224 */ /* 0x000fe200078e00ff */
[----:B------:R-:W-:Y:S01]  /*11010*/  ULDC UR43, c[0x0][0xc] ;  /* 0x00000300002b7ab9 */ /* 0x000fe20000000800 */
[----:B------:R-:W-:Y:S01]  /*11020*/  ULDC.64 UR38, c[0x0][0x198] ;  /* 0x0000660000267ab9 */ /* 0x000fe20000000a00 */
[----:B--2---:R-:W-:-:S06]  /*11030*/  ULEA UR4, UR5, UR4, 0x18 ;  /* 0x0000000405047291 */ /* 0x004fcc000f8ec03f */
[----:B------:R-:W-:Y:S01]  /*11040*/  IMAD.U32 R17, RZ, RZ, UR4 ;  /* 0x00000004ff117e24 */ /* 0x000fe2000f8e00ff */
[C---:B0-----:R-:W-:Y:S01]  /*11050*/  LOP3.LUT R5, R6.reuse, 0x7f, RZ, 0xc0, !PT ;  /* 0x0000007f06057812 */ /* 0x041fe200078ec0ff */
[----:B-1----:R-:W-:-:S05]  /*11060*/  IMAD.SHL.U32 R0, R6, 0x8, RZ ;  /* 0x0000000806007824 */ /* 0x002fca00078e00ff */
        /* <DEDUP_REMOVED lines=13> */
[----:B------:R1:W-:Y:S04]  /*11140*/  STL [R1+0x4], R2 ;  /* 0x0000040201007387 */ /* 0x0003e80000100800 */
[----:B------:R2:W-:Y:S01]  /*11150*/  STL [R1+0x1c], RZ ;  /* 0x00001cff01007387 */ /* 0x0005e20000100800 */
[----:B0-----:R-:W-:-:S02]  /*11160*/  LOP3.LUT R3, R0, 0x40, RZ, 0xfc, !PT ;  /* 0x0000004000037812 */ /* 0x001fc400078efcff */
[C---:B-1----:R-:W-:Y:S02]  /*11170*/  LOP3.LUT R2, R0.reuse, 0x80, RZ, 0xfc, !PT ;  /* 0x0000008000027812 */ /* 0x042fe400078efcff */
[----:B--2---:R-:W-:-:S07]  /*11180*/  LOP3.LUT R0, R0, 0xc0, RZ, 0xfc, !PT ;  /* 0x000000c000007812 */ /* 0x004fce00078efcff */
.L_x_2530:
        /* <DEDUP_REMOVED lines=14> */
[----:B01-3--:R-:W-:Y:S05]  /*11270*/  @!P0 BRA `(.L_x_2430) ;  /* 0x0000000000208947 */ /* 0x00bfea0003800000 */
        /* <DEDUP_REMOVED lines=8> */
.L_x_2430:
[----:B------:R-:W-:Y:S01]  /*11300*/  ULDC UR9, c[0x0][0xc54] ;  /* 0x0003150000097ab9 */ /* 0x000fe20000000800 */
[----:B------:R-:W-:Y:S01]  /*11310*/  UMOV UR5, UR8 ;  /* 0x0000000800057c82 */ /* 0x000fe20008000000 */
[----:B------:R-:W-:-:S11]  /*11320*/  UISETP.NE.AND UP0, UPT, UR9, 0x1, UPT ;  /* 0x000000010900788c */ /* 0x000fd6000bf05270 */
[----:B------:R-:W-:Y:S02]  /*11330*/  @UP0 ULDC.64 UR10, c[0x0][0xc58] ;  /* 0x00031600000a0ab9 */ /* 0x000fe40000000a00 */
[----:B------:R-:W-:-:S04]  /*11340*/  UIMAD.WIDE.U32 UR6, UR8, UR10, URZ ;  /* 0x0000000a080672a5 */ /* 0x000fc8000f8e003f */
[----:B------:R-:W-:-:S04]  /*11350*/  @UP0 USHF.R.U32.HI UR5, URZ, UR11, UR7 ;  /* 0x0000000b3f050299 */ /* 0x000fc80008011607 */
[----:B------:R-:W-:-:S12]  /*11360*/  UIMAD UR6, UR5, UR9, URZ ;  /* 0x00000009050672a4 */ /* 0x000fd8000f8e023f */
.L_x_2431:
[----:B------:R-:W-:Y:S01]  /*11370*/  ULOP3.LUT UR42, URZ, UR5, URZ, 0x33, !UPT ;  /* 0x000000053f2a7292 */ /* 0x000fe2000f8e333f */
[----:B------:R-:W-:Y:S01]  /*11380*/  BSSY B7, `(.L_x_2432) ;  /* 0x00004bb000077945 */ /* 0x000fe20003800000 */
[----:B------:R-:W-:Y:S01]  /*11390*/  ULDC UR7, c[0x0][0x448] ;  /* 0x0001120000077ab9 */ /* 0x000fe20000000800 */
[----:B------:R-:W-:Y:S01]  /*113a0*/  ULDC UR5, c[0x0][0xc3c] ;  /* 0x00030f0000057ab9 */ /* 0x000fe20000000800 */
[----:B------:R-:W-:Y:S02]  /*113b0*/  UISETP.NE.AND UP1, UPT, UR7, 0x1, UPT ;  /* 0x000000010700788c */ /* 0x000fe4000bf25270 */
[----:B------:R-:W-:Y:S01]  /*113c0*/  UIADD3 UR42, UR42, UR5, URZ ;  /* 0x000000052a2a7290 */ /* 0x000fe2000fffe03f */
[----:B------:R-:W-:Y:S01]  /*113d0*/  ULDC.64 UR10, c[0x0][0x418] ;  /* 0x00010600000a7ab9 */ /* 0x000fe20000000a00 */
[----:B------:R-:W-:Y:S02]  /*113e0*/  UIADD3 UR5, UR8, -UR6, URZ ;  /* 0x8000000608057290 */ /* 0x000fe4000fffe03f */
[----:B------:R-:W-:-:S02]  /*113f0*/  UISETP.NE.U32.AND UP0, UPT, UR10, URZ, UPT ;  /* 0x0000003f0a00728c */ /* 0x000fc4000bf05070 */
[----:B------:R-:W-:Y:S02]  /*11400*/  USHF.L.U32 UR8, UR42, 0x7, URZ ;  /* 0x000000072a087899 */ /* 0x000fe4000800063f */
[----:B------:R-:W-:Y:S01]  /*11410*/  UISETP.NE.AND.EX UP0, UPT, UR11, URZ, UPT, UP0 ;  /* 0x0000003f0b00728c */ /* 0x000fe2000bf05300 */
[----:B------:R-:W-:Y:S01]  /*11420*/  ULDC UR7, c[0x0][0x288] ;  /* 0x0000a20000077ab9 */ /* 0x000fe20000000800 */
[----:B------:R-:W-:Y:S01]  /*11430*/  UIADD3 UR8, UR8, 0x7f, URZ ;  /* 0x0000007f08087890 */ /* 0x000fe2000fffe03f */
[----:B------:R-:W-:Y:S01]  /*11440*/  ULDC UR6, c[0x0][0x424] ;  /* 0x0001090000067ab9 */ /* 0x000fe20000000800 */
[----:B------:R-:W-:Y:S02]  /*11450*/  UIADD3 UR13, -UR7, 0x50, URZ ;  /* 0x00000050070d7890 */ /* 0x000fe4000fffe13f */
[----:B------:R-:W-:Y:S01]  /*11460*/  USEL UR9, UR6, 0x1, UP0 ;  /* 0x0000000106097887 */ /* 0x000fe20008000000 */
[----:B------:R-:W-:Y:S01]  /*11470*/  @UP1 ULDC UR7, c[0x0][0x44c] ;  /* 0x0001130000071ab9 */ /* 0x000fe20000000800 */
[----:B------:R-:W-:Y:S01]  /*11480*/  ULDC UR12, c[0x0][0x2f0] ;  /* 0x0000bc00000c7ab9 */ /* 0x000fe20000000800 */
[----:B------:R-:W-:Y:S01]  /*11490*/  UIMAD.WIDE.U32 UR6, UR8, UR7, URZ ;  /* 0x00000007080672a5 */ /* 0x000fe2000f8e003f */
[----:B------:R-:W-:Y:S01]  /*114a0*/  @UP1 ULDC UR14, c[0x0][0x450] ;  /* 0x00011400000e1ab9 */ /* 0x000fe20000000800 */
[----:B------:R-:W-:-:S02]  /*114b0*/  UIMAD UR13, UR9, UR12, UR13 ;  /* 0x0000000c090d72a4 */ /* 0x000fc4000f8e020d */
[----:B------:R-:W-:Y:S02]  /*114c0*/  @UP1 USHF.R.U32.HI UR8, URZ, UR14, UR7 ;  /* 0x0000000e3f081299 */ /* 0x000fe40008011607 */
[----:B------:R-:W-:Y:S02]  /*114d0*/  UIMAD UR6, UR9, UR12, 0x4f ;  /* 0x0000004f090674a4 */ /* 0x000fe4000f8e020c */
[----:B------:R-:W-:Y:S02]  /*114e0*/  UIADD3 UR8, UR13, UR8, URZ ;  /* 0x000000080d087290 */ /* 0x000fe4000fffe03f */
[----:B------:R-:W-:Y:S02]  /*114f0*/  UIMAD.WIDE UR6, UR6, 0x66666667, URZ ;  /* 0x66666667060678a5 */ /* 0x000fe4000f8e023f */
[----:B------:R-:W-:Y:S02]  /*11500*/  UIMAD.WIDE UR8, UR8, 0x66666667, URZ ;  /* 0x66666667080878a5 */ /* 0x000fe4000f8e023f */
[----:B------:R-:W-:-:S02]  /*11510*/  USHF.R.U32.HI UR12, URZ, 0x1f, UR7 ;  /* 0x0000001f3f0c7899 */ /* 0x000fc40008011607 */
[----:B------:R-:W-:Y:S01]  /*11520*/  USHF.R.U32.HI UR6, URZ, 0x1f, UR9 ;  /* 0x0000001f3f067899 */ /* 0x000fe20008011609 */
[----:B------:R-:W-:Y:S01]  /*11530*/  ULDC UR11, c[0x0][0xc48] ;  /* 0x00031200000b7ab9 */ /* 0x000fe20000000800 */
[----:B------:R-:W-:Y:S02]  /*11540*/  ULEA.HI.SX32 UR12, UR7, UR12, 0x1b ;  /* 0x0000000c070c7291 */ /* 0x000fe4000f8fda3f */
[----:B------:R-:W-:Y:S02]  /*11550*/  ULEA.HI.SX32 UR6, UR9, UR6, 0x1b ;  /* 0x0000000609067291 */ /* 0x000fe4000f8fda3f */
[----:B------:R-:W-:Y:S02]  /*11560*/  UISETP.NE.AND UP0, UPT, UR11, 0x1, UPT ;  /* 0x000000010b00788c */ /* 0x000fe4000bf05270 */
[----:B------:R-:W-:Y:S01]  /*11570*/  UISETP.LT.AND UP1, UPT, UR12, UR6, UPT ;  /* 0x000000060c00728c */ /* 0x000fe2000bf21270 */
[----:B------:R-:W-:-:S03]  /*11580*/  ULDC UR10, c[0x0][0xc54] ;  /* 0x00031500000a7ab9 */ /* 0x000fc60000000800 */
[----:B------:R-:W-:Y:S02]  /*11590*/  USEL UR41, UR12, UR6, UP1 ;  /* 0x000000060c297287 */ /* 0x000fe40008800000 */
[----:B------:R-:W-:-:S03]  /*115a0*/  UIMAD UR10, UR4, UR10, UR5 ;  /* 0x0000000a040a72a4 */ /* 0x000fc6000f8e0205 */
[----:B------:R-:W-:Y:S01]  /*115b0*/  @UP0 ULDC UR4, c[0x0][0xc4c] ;  /* 0x0003130000040ab9 */ /* 0x000fe20000000800 */
[----:B------:R-:W-:Y:S01]  /*115c0*/  ISETP.LT.AND P0, PT, RZ, UR41, PT ;  /* 0x00000029ff007c0c */ /* 0x000fe2000bf01270 */
[----:B------:R-:W-:Y:S01]  /*115d0*/  UIMAD.WIDE.U32 UR4, UR10, UR4, URZ ;  /* 0x000000040a0472a5 */ /* 0x000fe2000f8e003f */
[----:B------:R-:W-:Y:S01]  /*115e0*/  @UP0 ULDC UR7, c[0x0][0xc50] ;  /* 0x0003140000070ab9 */ /* 0x000fe20000000800 */
[----:B------:R-:W-:Y:S02]  /*115f0*/  UMOV UR40, UR10 ;  /* 0x0000000a00287c82 */ /* 0x000fe40008000000 */
[----:B------:R-:W-:-:S04]  /*11600*/  @UP0 USHF.R.U32.HI UR40, URZ, UR7, UR5 ;  /* 0x000000073f280299 */ /* 0x000fc80008011605 */
[----:B------:R-:W-:-:S04]  /*11610*/  UIADD3 UR36, -UR40, URZ, URZ ;  /* 0x0000003f28247290 */ /* 0x000fc8000fffe13f */
[----:B------:R-:W-:Y:S01]  /*11620*/  UIMAD UR36, UR11, UR36, UR10 ;  /* 0x000000240b2472a4 */ /* 0x000fe2000f8e020a */
[----:B------:R-:W-:Y:S11]  /*11630*/  @P0 BRA `(.L_x_2433) ;  /* 0x00000000004c0947 */ /* 0x000ff60003800000 */
        /* <DEDUP_REMOVED lines=19> */
.L_x_2433:
        /* <DEDUP_REMOVED lines=20> */
.L_x_2436:
[----:B------:R-:W-:Y:S05]  /*118b0*/  BSYNC B6 ;  /* 0x0000000000067941 */ /* 0x000fea0003800000 */
.L_x_2435:
        /* <DEDUP_REMOVED lines=20> */
.L_x_2439:
        /* <DEDUP_REMOVED lines=15> */
.L_x_2438:
[----:B------:R-:W-:Y:S05]  /*11af0*/  BSYNC B6 ;  /* 0x0000000000067941 */ /* 0x000fea0003800000 */
.L_x_2437:
        /* <DEDUP_REMOVED lines=13> */
[----:B------:R-:W1:Y:S03]  /*11bd0*/  S2R R0, SR_TID.X ;  /* 0x0000000000007919 */ /* 0x000e660000002100 */
[----:B------:R-:W-:Y:S01]  /*11be0*/  VIADD R19, R19, 0xffffffff ;  /* 0xffffffff13137836 */ /* 0x000fe20000000000 */
[----:B0-----:R-:W0:Y:S02]  /*11bf0*/  LDC.64 R2, c[0x0][0x418] ;  /* 0x00010600ff027b82 */ /* 0x001e240000000a00 */
[----:B0-----:R-:W-:Y:S02]  /*11c00*/  ISETP.NE.U32.AND P0, PT, R2, RZ, PT ;  /* 0x000000ff0200720c */ /* 0x001fe40003f05070 */
[----:B-1----:R-:W-:-:S02]  /*11c10*/  SHF.R.U32.HI R0, RZ, 0x5, R0 ;  /* 0x00000005ff007819 */ /* 0x002fc40000011600 */
[----:B------:R-:W-:Y:S02]  /*11c20*/  ISETP.NE.AND.EX P1, PT, R3, RZ, PT, P0 ;  /* 0x000000ff0300720c */ /* 0x000fe40003f25300 */
[----:B------:R-:W-:Y:S02]  /*11c30*/  LOP3.LUT R0, R0, 0x3, RZ, 0xc0, !PT ;  /* 0x0000000300007812 */ /* 0x000fe400078ec0ff */
[----:B------:R-:W-:Y:S02]  /*11c40*/  P2R R4, PR, RZ, 0x2 ;  /* 0x00000002ff047803 */ /* 0x000fe40000000000 */
[----:B--2---:R-:W-:Y:S01]  /*11c50*/  SHF.R.S32.HI R8, RZ, 0x1f, R7 ;  /* 0x0000001fff087819 */ /* 0x004fe20000011407 */
[----:B------:R0:W-:Y:S01]  /*11c60*/  STL [R1], R7 ;  /* 0x0000000701007387 */ /* 0x0001e20000100800 */
[----:B------:R-:W-:-:S03]  /*11c70*/  SEL R16, R7, RZ, !P1 ;  /* 0x000000ff07107207 */ /* 0x000fc60004800000 */
[----:B------:R0:W-:Y:S04]  /*11c80*/  STL [R1+0x10], R4 ;  /* 0x0000100401007387 */ /* 0x0001e80000100800 */
[----:B------:R0:W-:Y:S01]  /*11c90*/  STL [R1+0x8], R8 ;  /* 0x0000080801007387 */ /* 0x0001e20000100800 */
[----:B------:R-:W-:Y:S05]  /*11ca0*/  BRA.DIV UR4, `(.L_x_2440) ;  /* 0x0000004a04b87947 */ /* 0x000fea000b800000 */
[----:B------:R1:W2:Y:S02]  /*11cb0*/  SHFL.IDX PT, R14, R0, RZ, 0x1f ;  /* 0x00001fff000e7589 */ /* 0x0002a400000e0000 */
.L_x_2545:
        /* <DEDUP_REMOVED lines=8> */
.L_x_2548:
[----:B------:R-:W-:Y:S05]  /*11d40*/  @!P6 BRA `(.L_x_2441) ;  /* 0x00000004002ce947 */ /* 0x000fea0003800000 */
[----:B------:R-:W-:Y:S01]  /*11d50*/  IMAD.MOV.U32 R16, RZ, RZ, R7 ;  /* 0x000000ffff107224 */ /* 0x000fe200078e0007 */
[----:B------:R-:W-:Y:S06]  /*11d60*/  @!P1 BRA `(.L_x_2443) ;  /* 0x0000000000489947 */ /* 0x000fec0003800000 */
[----:B------:R-:W2:Y:S01]  /*11d70*/  LDC R6, c[0x0][0x43c] ;  /* 0x00010f00ff067b82 */ /* 0x000ea20000000800 */
[----:B------:R-:W-:Y:S01]  /*11d80*/  ULDC.64 UR4, c[0x0][0x428] ;  /* 0x00010a0000047ab9 */ /* 0x000fe20000000a00 */
[----:B------:R-:W-:Y:S01]  /*11d90*/  ULDC.64 UR6, c[0x0][0x208] ;  /* 0x0000820000067ab9 */ /* 0x000fe20000000a00 */
[----:B--2---:R-:W-:-:S13]  /*11da0*/  ISETP.NE.AND P0, PT, R6, 0x1, PT ;  /* 0x000000010600780c */ /* 0x004fda0003f05270 */
[----:B0-----:R-:W1:Y:S02]  /*11db0*/  @P0 LDC.64 R4, c[0x0][0x440] ;  /* 0x00011000ff040b82 */ /* 0x001e640000000a00 */
[----:B-1----:R-:W-:-:S04]  /*11dc0*/  @P0 IMAD.HI.U32 R0, R19, R4, RZ ;  /* 0x0000000413000227 */ /* 0x002fc800078e00ff */
[----:B------:R-:W-:Y:S01]  /*11dd0*/  IMAD.MOV.U32 R4, RZ, RZ, R19 ;  /* 0x000000ffff047224 */ /* 0x000fe200078e0013 */
[----:B------:R-:W-:-:S04]  /*11de0*/  @P0 SHF.R.U32.HI R4, RZ, R5, R0 ;  /* 0x00000005ff040219 */ /* 0x000fc80000011600 */
[--C-:B------:R-:W-:Y:S01]  /*11df0*/  SHF.R.S32.HI R5, RZ, 0x1f, R4.reuse ;  /* 0x0000001fff057819 */ /* 0x100fe20000011404 */
[----:B------:R-:W-:-:S04]  /*11e00*/  IMAD.MOV R0, RZ, RZ, -R4 ;  /* 0x000000ffff007224 */ /* 0x000fc800078e0a04 */
[----:B------:R-:W-:Y:S02]  /*11e10*/  IMAD R19, R6, R0, R19 ;  /* 0x0000000006137224 */ /* 0x000fe400078e0213 */
[----:B------:R-:W-:Y:S02]  /*11e20*/  IMAD R0, R8, UR4, RZ ;  /* 0x0000000408007c24 */ /* 0x000fe4000f8e02ff */
[----:B------:R-:W-:-:S04]  /*11e30*/  IMAD.WIDE.U32 R4, R7, UR4, R4 ;  /* 0x0000000407047c25 */ /* 0x000fc8000f8e0004 */
[----:B------:R-:W-:Y:S01]  /*11e40*/  IMAD R0, R7, UR5, R0 ;  /* 0x0000000507007c24 */ /* 0x000fe2000f8e0200 */
[----:B------:R-:W-:-:S03]  /*11e50*/  LEA R2, P0, R4, R2, 0x2 ;  /* 0x0000000204027211 */ /* 0x000fc600078010ff */
[----:B------:R-:W-:-:S05]  /*11e60*/  IMAD.IADD R0, R5, 0x1, R0 ;  /* 0x0000000105007824 */ /* 0x000fca00078e0200 */
[----:B------:R-:W-:-:S05]  /*11e70*/  LEA.HI.X R3, R4, R3, R0, 0x2, P0 ;  /* 0x0000000304037211 */ /* 0x000fca00000f1400 */
[----:B------:R2:W5:Y:S02]  /*11e80*/  LDG.E R16, desc[UR6][R2.64] ;  /* 0x0000000602107981 */ /* 0x000564000c1e1900 */
.L_x_2443:
[----:B--2---:R-:W2:Y:S01]  /*11e90*/  LDL R2, [R1+0x4] ;  /* 0x0000040001027983 */ /* 0x004ea20000100800 */
[----:B-1----:R-:W-:Y:S01]  /*11ea0*/  IMAD R0, R18, 0x8, R17 ;  /* 0x0000000812007824 */ /* 0x002fe200078e0211 */
[----:B--2---:R-:W-:-:S04]  /*11eb0*/  SHF.L.U32 R2, R2, 0x1f, RZ ;  /* 0x0000001f02027819 */ /* 0x004fc800000006ff */
[----:B------:R-:W1:Y:S02]  /*11ec0*/  SYNCS.PHASECHK.TRANS64.TRYWAIT P0, [R0+URZ+0x38840], R2 ;  /* 0x03884002000075a7 */ /* 0x000e64000800017f */
[----:B-1----:R-:W-:Y:S05]  /*11ed0*/  @!P0 BRA `(.L_x_2444) ;  /* 0x00000048006c8947 */ /* 0x002fea0003800000 */
.L_x_2549:
[----:B------:R-:W2:Y:S02]  /*11ee0*/  S2R R3, SR_TID.X ;  /* 0x0000000000037919 */ /* 0x000ea40000002100 */
[----:B--2---:R-:W-:-:S04]  /*11ef0*/  LOP3.LUT R3, R3, 0x7f, RZ, 0xc0, !PT ;  /* 0x0000007f03037812 */ /* 0x004fc800078ec0ff */
[----:B------:R-:W-:-:S13]  /*11f00*/  ISETP.NE.AND P0, PT, R3, RZ, PT ;  /* 0x000000ff0300720c */ /* 0x000fda0003f05270 */
[----:B------:R-:W-:Y:S05]  /*11f10*/  @P0 BRA `(.L_x_2445) ;  /* 0x00000000001c0947 */ /* 0x000fea0003800000 */
[----:B------:R-:W2:Y:S01]  /*11f20*/  S2R R3, SR_TID.X ;  /* 0x0000000000037919 */ /* 0x000ea20000002100 */
[----:B-1----:R-:W-:-:S04]  /*11f30*/  IMAD.MOV.U32 R2, RZ, RZ, 0xa000 ;  /* 0x0000a000ff027424 */ /* 0x002fc800078e00ff */
[----:B------:R3:W-:Y:S01]  /*11f40*/  SYNCS.ARRIVE.TRANS64 RZ, [R0+URZ+0x38830], R2 ;  /* 0x0388300200ff79a7 */ /* 0x0007e2000800003f */
[----:B--2---:R-:W-:-:S04]  /*11f50*/  LOP3.LUT R3, R3, 0x1f, RZ, 0xc0, !PT ;  /* 0x0000001f03037812 */ /* 0x004fc800078ec0ff */
[----:B------:R-:W-:-:S13]  /*11f60*/  ISETP.NE.AND P0, PT, R3, RZ, PT ;  /* 0x000000ff0300720c */ /* 0x000fda0003f05270 */
[----:B---3--:R-:W-:Y:S05]  /*11f70*/  @!P0 BRA `(.L_x_2445) ;  /* 0x0000000000048947 */ /* 0x008fea0003800000 */
[----:B------:R-:W-:Y:S01]  /*11f80*/  BPT.TRAP 0x1 ;  /* 0x000000040000795c */ /* 0x000fe20000300000 */
.L_x_2445:
[----:B------:R-:W-:Y:S01]  /*11f90*/  R2UR UR33, R0 ;  /* 0x00000000002172ca */ /* 0x000fe200000e0000 */
[----:B-1----:R-:W-:Y:S01]  /*11fa0*/  IMAD R0, R18, 0xa000, R17 ;  /* 0x0000a00012007824 */ /* 0x002fe200078e0211 */
[----:B------:R-:W-:Y:S01]  /*11fb0*/  R2UR UR35, R19 ;  /* 0x00000000132372ca */ /* 0x000fe200000e0000 */
[----:B------:R-:W-:Y:S01]  /*11fc0*/  UIADD3 UR4, UP0, UR38, 0x370, URZ ;  /* 0x0000037026047890 */ /* 0x000fe2000ff1e03f */
[----:B-----5:R-:W-:Y:S01]  /*11fd0*/  R2UR UR37, R16 ;  /* 0x00000000102572ca */ /* 0x020fe200000e0000 */
[----:B------:R-:W-:Y:S01]  /*11fe0*/  UMOV UR6, 0x0 ;  /* 0x0000000000067882 */ /* 0x000fe20000000000 */
[----:B------:R-:W-:Y:S01]  /*11ff0*/  R2UR UR8, R0 ;  /* 0x00000000000872ca */ /* 0x000fe200000e0000 */
[----:B------:R-:W-:Y:S01]  /*12000*/  UIADD3.X UR5, URZ, UR39, URZ, UP0, !UPT ;  /* 0x000000273f057290 */ /* 0x000fe200087fe43f */
[----:B------:R-:W-:Y:S01]  /*12010*/  PLOP3.LUT P0, PT, PT, PT, PT, 0x80, 0x0 ;  /* 0x000000000000781c */ /* 0x000fe20003f0f070 */
[----:B------:R-:W-:Y:S01]  /*12020*/  UMOV UR7, 0x14f00000 ;  /* 0x14f0000000077882 */ /* 0x000fe20000000000 */
[----:B------:R-:W-:Y:S01]  /*12030*/  UMOV UR34, URZ ;  /* 0x0000003f00227c82 */ /* 0x000fe20008000000 */
[----:B------:R-:W-:Y:S01]  /*12040*/  UMOV UR26, 0x40 ;  /* 0x00000040001a7882 */ /* 0x000fe20000000000 */
[----:B------:R-:W-:Y:S01]  /*12050*/  P2R R0, PR, RZ, 0x1 ;  /* 0x00000001ff007803 */ /* 0x000fe20000000000 */
[----:B------:R-:W-:-:S02]  /*12060*/  UIADD3 UR33, UR33, 0x38830, URZ ;  /* 0x0003883021217890 */ /* 0x000fc4000fffe03f */
[----:B------:R-:W-:Y:S01]  /*12070*/  UIMAD UR35, UR35, 0x50, URZ ;  /* 0x00000050232378a4 */ /* 0x000fe2000f8e023f */
[----:B------:R-:W-:Y:S01]  /*12080*/  UMOV UR28, UR36 ;  /* 0x00000024001c7c82 */ /* 0x000fe20008000000 */
[----:B------:R-:W-:Y:S02]  /*12090*/  UMOV UR29, UR37 ;  /* 0x00000025001d7c82 */ /* 0x000fe40008000000 */
[----:B------:R-:W-:Y:S01]  /*120a0*/  UIADD3 UR32, UR8, 0x24400, URZ ;  /* 0x0002440008207890 */ /* 0x000fe2000fffe03f */
[----:B------:R2:W-:Y:S01]  /*120b0*/  STL [R1+0xc], R0 ;  /* 0x00000c0001007387 */ /* 0x0005e20000100800 */
[----:B------:R-:W-:Y:S02]  /*120c0*/  UIADD3 UR24, UR8, 0x26c00, URZ ;  /* 0x00026c0008187890 */ /* 0x000fe4000fffe03f */
[----:B------:R-:W-:Y:S02]  /*120d0*/  UIADD3 UR16, UR8, 0x29400, URZ ;  /* 0x0002940008107890 */ /* 0x000fe4000fffe03f */
[----:B------:R-:W-:Y:S01]  /*120e0*/  UIADD3 UR8, UR8, 0x2bc00, URZ ;  /* 0x0002bc0008087890 */ /* 0x000fe2000fffe03f */
[----:B------:R-:W-:Y:S01]  /*120f0*/  UMOV UR25, UR33 ;  /* 0x0000002100197c82 */ /* 0x000fe20008000000 */
[----:B------:R-:W-:Y:S01]  /*12100*/  UMOV UR27, UR35 ;  /* 0x00000023001b7c82 */ /* 0x000fe20008000000 */
[----:B------:R-:W-:Y:S01]  /*12110*/  UMOV UR18, 0x80 ;  /* 0x0000008000127882 */ /* 0x000fe20000000000 */
[----:B------:R-:W-:Y:S01]  /*12120*/  UMOV UR20, UR36 ;  /* 0x0000002400147c82 */ /* 0x000fe20008000000 */
[----:B------:R2:W-:Y:S01]  /*12130*/  UTMALDG.4D [UR32], [UR4], desc[UR6] ;  /* 0x00000620040075b4 */ /* 0x0005e20008019000 */
[----:B------:R-:W-:Y:S01]  /*12140*/  UMOV UR21, UR37 ;  /* 0x0000002500157c82 */ /* 0x000fe20008000000 */
[----:B------:R-:W-:Y:S01]  /*12150*/  UMOV UR17, UR33 ;  /* 0x0000002100117c82 */ /* 0x000fe20008000000 */
[----:B------:R-:W-:Y:S01]  /*12160*/  UMOV UR19, UR35 ;  /* 0x0000002300137c82 */ /* 0x000fe20008000000 */
[----:B------:R-:W-:Y:S01]  /*12170*/  UMOV UR10, 0xc0 ;  /* 0x000000c0000a7882 */ /* 0x000fe20000000000 */
[----:B------:R-:W-:Y:S01]  /*12180*/  UMOV UR12, UR36 ;  /* 0x00000024000c7c82 */ /* 0x000fe20008000000 */
[----:B------:R-:W-:Y:S01]  /*12190*/  UMOV UR13, UR37 ;  /* 0x00000025000d7c82 */ /* 0x000fe20008000000 */
[----:B------:R-:W-:Y:S01]  /*121a0*/  UMOV UR9, UR33 ;  /* 0x0000002100097c82 */ /* 0x000fe20008000000 */
[----:B------:R2:W-:Y:S01]  /*121b0*/  UTMALDG.4D [UR24], [UR4], desc[UR6] ;  /* 0x00000618040075b4 */ /* 0x0005e20008019000 */
[----:B------:R-:W-:Y:S01]  /*121c0*/  UMOV UR11, UR35 ;  /* 0x00000023000b7c82 */ /* 0x000fe20008000000 */
[----:B------:R2:W-:Y:S01]  /*121d0*/  UTMALDG.4D [UR16], [UR4], desc[UR6] ;  /* 0x00000610040075b4 */ /* 0x0005e20008019000 */
[----:B------:R2:W-:Y:S02]  /*121e0*/  UTMALDG.4D [UR8], [UR4], desc[UR6] ;  /* 0x00000608040075b4 */ /* 0x0005e40008019000 */
[----:B--2---:R-:W-:Y:S01]  /*121f0*/  NOP ;  /* 0x0000000000007918 */ /* 0x004fe20000000000 */
.L_x_2441:
[----:B-1----:R-:W-:Y:S01]  /*12200*/  VIADD R0, R17, 0x14400 ;  /* 0x0001440011007836 */ /* 0x002fe20000000000 */
        /* <DEDUP_REMOVED lines=21> */
.L_x_2447:
[----:B------:R-:W-:Y:S05]  /*12360*/  BSYNC B6 ;  /* 0x0000000000067941 */ /* 0x000fea0003800000 */
.L_x_2446:
[----:B0-----:R-:W0:Y:S01]  /*12370*/  LDC R7, c[0x0][0x448] ;  /* 0x00011200ff077b82 */ /* 0x001e220000000800 */
[----:B------:R-:W1:Y:S01]  /*12380*/  S2R R0, SR_TID.X ;  /* 0x0000000000007919 */ /* 0x000e620000002100 */
[----:B------:R-:W-:Y:S01]  /*12390*/  USHF.R.S32.HI UR4, URZ, 0x1f, UR36 ;  /* 0x0000001f3f047899 */ /* 0x000fe20008011424 */
[----:B------:R-:W-:Y:S01]  /*123a0*/  ULDC.64 UR8, c[0x0][0x2d8] ;  /* 0x0000b60000087ab9 */ /* 0x000fe20000000a00 */
[----:B------:R-:W2:Y:S02]  /*123b0*/  S2R R2, SR_TID.X ;  /* 0x0000000000027919 */ /* 0x000ea40000002100 */
[----:B------:R-:W-:Y:S02]  /*123c0*/  UIMAD UR6, UR4, UR8, URZ ;  /* 0x00000008040672a4 */ /* 0x000fe4000f8e023f */
[----:B------:R-:W-:Y:S01]  /*123d0*/  UIMAD.WIDE.U32 UR4, UR36, UR8, URZ ;  /* 0x00000008240472a5 */ /* 0x000fe2000f8e003f */
[----:B------:R-:W3:Y:S01]  /*123e0*/  S2R R10, SR_TID.X ;  /* 0x00000000000a7919 */ /* 0x000ee20000002100 */
[----:B------:R-:W-:-:S02]  /*123f0*/  UIMAD UR6, UR36, UR9, UR6 ;  /* 0x00000009240672a4 */ /* 0x000fc4000f8e0206 */
[----:B------:R-:W-:Y:S01]  /*12400*/  USHF.R.S32.HI UR7, URZ, 0x1f, UR40 ;  /* 0x0000001f3f077899 */ /* 0x000fe20008011428 */
[----:B------:R-:W4:Y:S01]  /*12410*/  S2R R8, SR_TID.X ;  /* 0x0000000000087919 */ /* 0x000f220000002100 */
[----:B------:R-:W-:Y:S01]  /*12420*/  UIADD3 UR5, UR5, UR6, URZ ;  /* 0x0000000605057290 */ /* 0x000fe2000fffe03f */
[----:B------:R-:W-:-:S03]  /*12430*/  ULDC.64 UR8, c[0x0][0x2e0] ;  /* 0x0000b80000087ab9 */ /* 0x000fc60000000a00 */
[----:B------:R-:W-:Y:S02]  /*12440*/  UIMAD.WIDE.U32 UR4, UR40, UR8, UR4 ;  /* 0x00000008280472a5 */ /* 0x000fe4000f8e0004 */
[----:B------:R-:W-:Y:S01]  /*12450*/  UIMAD UR6, UR7, UR8, URZ ;  /* 0x00000008070672a4 */ /* 0x000fe2000f8e023f */
[----:B0-----:R-:W-:-:S03]  /*12460*/  ISETP.NE.AND P0, PT, R7, 0x1, PT ;  /* 0x000000010700780c */ /* 0x001fc60003f05270 */
[----:B------:R-:W-:Y:S01]  /*12470*/  UIMAD UR6, UR40, UR9, UR6 ;  /* 0x00000009280672a4 */ /* 0x000fe2000f8e0206 */
[----:B------:R-:W-:-:S03]  /*12480*/  IMAD.U32 R5, RZ, RZ, UR5 ;  /* 0x00000005ff057e24 */ /* 0x000fc6000f8e00ff */
[----:B------:R-:W-:Y:S01]  /*12490*/  UIADD3 UR6, UR5, UR6, URZ ;  /* 0x0000000605067290 */ /* 0x000fe2000fffe03f */
[----:B-1----:R-:W-:-:S05]  /*124a0*/  IMAD.SHL.U32 R4, R0, 0x10, RZ ;  /* 0x0000001000047824 */ /* 0x002fca00078e00ff */
[----:B------:R-:W0:Y:S01]  /*124b0*/  @P0 LDC R3, c[0x0][0x44c] ;  /* 0x00011300ff030b82 */ /* 0x000e220000000800 */
[----:B--2---:R-:W-:Y:S01]  /*124c0*/  LOP3.LUT R2, R2, 0x7f, RZ, 0xc0, !PT ;  /* 0x0000007f02027812 */ /* 0x004fe200078ec0ff */
[----:B---3--:R-:W-:-:S03]  /*124d0*/  IMAD.SHL.U32 R10, R10, 0x8, RZ ;  /* 0x000000080a0a7824 */ /* 0x008fc600078e00ff */
[----:B------:R-:W-:-:S03]  /*124e0*/  SHF.R.U32.HI R2, RZ, 0x3, R2 ;  /* 0x00000003ff027819 */ /* 0x000fc60000011602 */
[----:B------:R-:W1:Y:S01]  /*124f0*/  @P0 LDC R0, c[0x0][0x450] ;  /* 0x00011400ff000b82 */ /* 0x000e620000000800 */
[----:B------:R-:W-:Y:S01]  /*12500*/  LOP3.LUT R4, R2, 0x70, R4, 0xf8, !PT ;  /* 0x0000007002047812 */ /* 0x000fe200078ef804 */
[----:B------:R-:W-:Y:S01]  /*12510*/  IMAD.U32 R2, RZ, RZ, UR42 ;  /* 0x0000002aff027e24 */ /* 0x000fe2000f8e00ff */
[----:B------:R-:W-:Y:S01]  /*12520*/  LOP3.LUT R10, R10, 0x38, RZ, 0xc0, !PT ;  /* 0x000000380a0a7812 */ /* 0x000fe200078ec0ff */
[----:B----4-:R-:W-:Y:S02]  /*12530*/  IMAD.SHL.U32 R9, R8, 0x8, RZ ;  /* 0x0000000808097824 */ /* 0x010fe400078e00ff */
[----:B------:R-:W-:Y:S01]  /*12540*/  IMAD R2, R2, 0x80, R4 ;  /* 0x0000008002027824 */ /* 0x000fe200078e0204 */
[C---:B------:R-:W-:Y:S01]  /*12550*/  LOP3.LUT R12, R10.reuse, 0x40, RZ, 0xfc, !PT ;  /* 0x000000400a0c7812 */ /* 0x040fe200078efcff */
[----:B------:R-:W-:Y:S01]  /*12560*/  IMAD.U32 R4, RZ, RZ, UR4 ;  /* 0x00000004ff047e24 */ /* 0x000fe2000f8e00ff */
[----:B------:R-:W-:Y:S01]  /*12570*/  ULDC.64 UR4, c[0x0][0x2d0] ;  /* 0x0000b40000047ab9 */ /* 0x000fe20000000a00 */
[----:B------:R-:W-:Y:S01]  /*12580*/  IMAD.MOV.U32 R6, RZ, RZ, R2 ;  /* 0x000000ffff067224 */ /* 0x000fe200078e0002 */
[----:B------:R-:W-:-:S02]  /*12590*/  LOP3.LUT R11, R10, 0x80, RZ, 0xfc, !PT ;  /* 0x000000800a0b7812 */ /* 0x000fc400078efcff */
        /* <DEDUP_REMOVED lines=23> */
[----:B------:R-:W-:Y:S02]  /*12710*/  LOP3.LUT R10, R8, 0x7f, RZ, 0xc0, !PT ;  /* 0x0000007f080a7812 */ /* 0x000fe400078ec0ff */
[----:B------:R0:W5:Y:S01]  /*12720*/  LDL R8, [R1+0x14] ;  /* 0x0000140001087983 */ /* 0x0001620000100800 */
[----:B------:R-:W-:Y:S02]  /*12730*/  LEA.HI.X R3, R2, UR5, R3, 0x1, P0 ;  /* 0x0000000502037c11 */ /* 0x000fe400080f0c03 */
[----:B------:R-:W-:-:S02]  /*12740*/  ISETP.GE.AND P0, PT, R9, UR4, PT ;  /* 0x0000000409007c0c */ /* 0x000fc4000bf06270 */
[----:B------:R-:W-:Y:S02]  /*12750*/  ISETP.GE.AND P1, PT, R12, UR4, PT ;  /* 0x000000040c007c0c */ /* 0x000fe4000bf26270 */
[----:B------:R-:W-:Y:S01]  /*12760*/  ISETP.GE.AND P2, PT, R11, UR4, PT ;  /* 0x000000040b007c0c */ /* 0x000fe2000bf46270 */
[----:B------:R-:W-:Y:S01]  /*12770*/  UMOV UR4, 0xffffffff ;  /* 0xffffffff00047882 */ /* 0x000fe20000000000 */
[----:B------:R-:W-:Y:S02]  /*12780*/  SHF.R.U32.HI R10, RZ, 0x3, R10 ;  /* 0x00000003ff0a7819 */ /* 0x000fe4000001160a */
[----:B0-----:R-:W-:Y:S09]  /*12790*/  BRA.DIV UR4, `(.L_x_2448) ;  /* 0x0000004204507947 */ /* 0x001ff2000b800000 */
[----:B------:R-:W0:Y:S01]  /*127a0*/  SHFL.IDX PT, R6, R4, RZ, 0x181f ;  /* 0x00181fff04067589 */ /* 0x000e2200000e0000 */
[----:B------:R-:W-:Y:S01]  /*127b0*/  IMAD.U32 R0, RZ, RZ, UR42 ;  /* 0x0000002aff007e24 */ /* 0x000fe2000f8e00ff */
[----:B------:R-:W-:Y:S01]  /*127c0*/  ULDC UR4, c[0x0][0x288] ;  /* 0x0000a20000047ab9 */ /* 0x000fe20000000800 */
[----:B------:R-:W-:Y:S01]  /*127d0*/  ULDC.64 UR6, c[0x0][0x208] ;  /* 0x0000820000067ab9 */ /* 0x000fe20000000a00 */
[----:B------:R-:W1:Y:S01]  /*127e0*/  SHFL.IDX PT, R5, R3, RZ, 0x181f ;  /* 0x00181fff03057589 */ /* 0x000e6200000e0000 */
[----:B------:R-:W-:Y:S02]  /*127f0*/  IMAD R2, R7, UR4, RZ ;  /* 0x0000000407027c24 */ /* 0x000fe4000f8e02ff */
[----:B------:R-:W-:-:S05]  /*12800*/  IMAD R0, R0, 0x80, R10 ;  /* 0x0000008000007824 */ /* 0x000fca00078e020a */
[----:B------:R-:W-:-:S13]  /*12810*/  ISETP.GE.AND P4, PT, R0, R2, PT ;  /* 0x000000020000720c */ /* 0x000fda0003f86270 */
[----:B0-----:R-:W-:-:S05]  /*12820*/  @!P4 LEA R6, P5, R9, R6, 0x1 ;  /* 0x000000060906c211 */ /* 0x001fca00078a08ff */
[----:B-1----:R-:W-:-:S04]  /*12830*/  @!P4 IMAD.X R5, RZ, RZ, R5, P5 ;  /* 0x000000ffff05c224 */ /* 0x002fc800028e0605 */
[----:B------:R-:W-:Y:S02]  /*12840*/  @!P4 IMAD.MOV.U32 R7, RZ, RZ, R5 ;  /* 0x000000ffff07c224 */ /* 0x000fe400078e0005 */
[----:B------:R-:W-:-:S03]  /*12850*/  VIADD R5, R0, 0x10 ;  /* 0x0000001000057836 */ /* 0x000fc60000000000 */
        /* <DEDUP_REMOVED lines=72> */
.L_x_2566:
        /* <DEDUP_REMOVED lines=14> */
.L_x_2450:
[----:B------:R-:W-:Y:S05]  /*12dc0*/  BSYNC B0 ;  /* 0x0000000000007941 */ /* 0x000fea0003800000 */
.L_x_2449:
[----:B------:R-:W-:Y:S01]  /*12dd0*/  NOP ;  /* 0x0000000000007918 */ /* 0x000fe20000000000 */
[----:B------:R-:W-:Y:S01]  /*12de0*/  PLOP3.LUT P0, PT, PT, PT, PT, 0x80, 0x0 ;  /* 0x000000000000781c */ /* 0x000fe20003f0f070 */
[----:B0-----:R-:W-:-:S12]  /*12df0*/  VIADD R6, R17, 0x38800 ;  /* 0x0003880011067836 */ /* 0x001fd80000000000 */
.L_x_2451:
[----:B------:R-:W-:Y:S02]  /*12e00*/  PLOP3.LUT P1, PT, P1, P0, PT, 0xa2, 0x0 ;  /* 0x000000000000781c */ /* 0x000fe40000f21472 */
[----:B------:R-:W-:-:S08]  /*12e10*/  @P0 R2UR P1, UR4, R17 ;  /* 0x00000000110402ca */ /* 0x000fd00000020000 */
[----:B------:R-:W-:-:S05]  /*12e20*/  @P0 PLOP3.LUT P0, PT, P1, PT, PT, 0x80, 0x0 ;  /* 0x000000000000081c */ /* 0x000fca0000f0f070 */
[----:B------:R-:W-:Y:S01]  /*12e30*/  @!P1 SYNCS.ARRIVE.TRANS64.RED.A0T1 RZ, [UR4+0x38800], RZ ;  /* 0x038800ffffff99a7 */ /* 0x000fe20008200404 */
[----:B------:R-:W-:Y:S07]  /*12e40*/  @!P1 ARRIVES.LDGSTSBAR.64.TRANSCNT [UR4+0x38800] ;  /* 0x03880000ff0099b0 */ /* 0x000fee0008000a84 */
[----:B------:R-:W-:Y:S05]  /*12e50*/  @P0 BRA.U.ANY `(.L_x_2451) ;  /* 0xfffffffd00e80947 */ /* 0x000fea000393ffff */
[----:B---3--:R-:W3:Y:S02]  /*12e60*/  LDL.LU R2, [R1+0x1c] ;  /* 0x00001c0001027983 */ /* 0x008ee40000300800 */
        /* <DEDUP_REMOVED lines=10> */
[----:B0--3--:R-:W-:Y:S05]  /*12f10*/  @!P0 BRA `(.L_x_2453) ;  /* 0x0000004400548947 */ /* 0x009fea0003800000 */
.L_x_2567:
[----:B------:R-:W-:Y:S05]  /*12f20*/  BSYNC B0 ;  /* 0x0000000000007941 */ /* 0x000fea0003800000 */
.L_x_2452:
[----:B------:R-:W-:-:S06]  /*12f30*/  UISETP.GE.AND UP0, UPT, UR41, 0x2, UPT ;  /* 0x000000022900788c */ /* 0x000fcc000bf06270 */
[----:B------:R-:W-:-:S13]  /*12f40*/  PLOP3.LUT P0, PT, PT, PT, UP0, 0x80, 0x0 ;  /* 0x000000000000781c */ /* 0x000fda0003f0f008 */
[----:B------:R-:W-:Y:S05]  /*12f50*/  @!P0 BRA `(.L_x_2454) ;  /* 0x0000002800288947 */ /* 0x000fea0003800000 */
[----:B------:R-:W-:Y:S02]  /*12f60*/  ULOP3.LUT UR4, UR41, 0x1, URZ, 0xc0, !UPT ;  /* 0x0000000129047892 */ /* 0x000fe4000f8ec03f */
[----:B------:R-:W-:Y:S02]  /*12f70*/  IMAD.U32 R7, RZ, RZ, UR41 ;  /* 0x00000029ff077e24 */ /* 0x000fe4000f8e00ff */
[----:B------:R-:W-:Y:S02]  /*12f80*/  UISETP.NE.U32.AND UP0, UPT, UR4, 0x1, UPT ;  /* 0x000000010400788c */ /* 0x000fe4000bf05070 */
[----:B------:R-:W-:-:S04]  /*12f90*/  VIADD R7, R7, 0xfffffffe ;  /* 0xfffffffe07077836 */ /* 0x000fc80000000000 */
[----:B0-----:R-:W-:Y:S01]  /*12fa0*/  IMAD.MOV.U32 R0, RZ, RZ, R7 ;  /* 0x000000ffff007224 */ /* 0x001fe200078e0007 */
[----:B------:R-:W-:-:S13]  /*12fb0*/  PLOP3.LUT P0, PT, PT, PT, UP0, 0x80, 0x0 ;  /* 0x000000000000781c */ /* 0x000fda0003f0f008 */
[----:B------:R-:W-:Y:S05]  /*12fc0*/  @!P0 BRA `(.L_x_2455) ;  /* 0x0000000c00588947 */ /* 0x000fea0003800000 */
[----:B--2---:R-:W2:Y:S04]  /*12fd0*/  LDL R3, [R1+0xc] ;  /* 0x00000c0001037983 */ /* 0x004ea80000100800 */
[----:B------:R-:W3:Y:S01]  /*12fe0*/  LDL R2, [R1+0x4] ;  /* 0x0000040001027983 */ /* 0x000ee20000100800 */
        /* <DEDUP_REMOVED lines=9> */
[----:B------:R-:W-:Y:S02]  /*13080*/  IMAD.MOV.U32 R4, RZ, RZ, R16 ;  /* 0x000000ffff047224 */ /* 0x000fe400078e0010 */
[----:B------:R-:W-:Y:S01]  /*13090*/  IMAD.MOV.U32 R8, RZ, RZ, R7 ;  /* 0x000000ffff087224 */ /* 0x000fe200078e0007 */
[----:B--2---:R-:W-:-:S13]  /*130a0*/  ISETP.NE.AND P1, PT, R2, RZ, PT ;  /* 0x000000ff0200720c */ /* 0x004fda0003f25270 */
[----:B------:R-:W-:Y:S05]  /*130b0*/  @!P1 BRA `(.L_x_2458) ;  /* 0x0000000000549947 */ /* 0x000fea0003800000 */
[----:B------:R-:W2:Y:S01]  /*130c0*/  LDL R10, [R1+0x8] ;  /* 0x00000800010a7983 */ /* 0x000ea20000100800 */
[----:B-1----:R-:W0:Y:S03]  /*130d0*/  LDC R5, c[0x0][0x43c] ;  /* 0x00010f00ff057b82 */ /* 0x002e260000000800 */
[----:B------:R-:W3:Y:S01]  /*130e0*/  LDL R11, [R1] ;  /* 0x00000000010b7983 */ /* 0x000ee20000100800 */
[----:B------:R-:W-:Y:S01]  /*130f0*/  IMAD.MOV.U32 R4, RZ, RZ, R7 ;  /* 0x000000ffff047224 */ /* 0x000fe200078e0007 */
[----:B------:R-:W-:Y:S01]  /*13100*/  ULDC.64 UR4, c[0x0][0x428] ;  /* 0x00010a0000047ab9 */ /* 0x000fe20000000a00 */
[----:B------:R-:W-:Y:S01]  /*13110*/  ULDC.64 UR6, c[0x0][0x208] ;  /* 0x0000820000067ab9 */ /* 0x000fe20000000a00 */
[----:B0-----:R-:W-:-:S13]  /*13120*/  ISETP.NE.AND P0, PT, R5, 0x1, PT ;  /* 0x000000010500780c */ /* 0x001fda0003f05270 */
[----:B------:R-:W0:Y:S02]  /*13130*/  @P0 LDC.64 R2, c[0x0][0x440] ;  /* 0x00011000ff020b82 */ /* 0x000e240000000a00 */
[----:B0-----:R-:W-:-:S05]  /*13140*/  @P0 IMAD.HI.U32 R2, R7, R2, RZ ;  /* 0x0000000207020227 */ /* 0x001fca00078e00ff */
[----:B------:R-:W-:Y:S02]  /*13150*/  @P0 SHF.R.U32.HI R4, RZ, R3, R2 ;  /* 0x00000003ff040219 */ /* 0x000fe40000011602 */
[----:B------:R-:W0:Y:S03]  /*13160*/  LDC.64 R2, c[0x0][0x418] ;  /* 0x00010600ff027b82 */ /* 0x000e260000000a00 */
[----:B------:R-:W-:-:S04]  /*13170*/  IMAD.MOV R8, RZ, RZ, -R4 ;  /* 0x000000ffff087224 */ /* 0x000fc800078e0a04 */
[----:B------:R-:W-:Y:S01]  /*13180*/  IMAD R8, R5, R8, R7 ;  /* 0x0000000805087224 */ /* 0x000fe200078e0207 */
[----:B------:R-:W-:Y:S01]  /*13190*/  SHF.R.S32.HI R5, RZ, 0x1f, R4 ;  /* 0x0000001fff057819 */ /* 0x000fe20000011404 */
[----:B--2---:R-:W-:-:S04]  /*131a0*/  IMAD R10, R10, UR4, RZ ;  /* 0x000000040a0a7c24 */ /* 0x004fc8000f8e02ff */
[C---:B---3--:R-:W-:Y:S02]  /*131b0*/  IMAD R10, R11.reuse, UR5, R10 ;  /* 0x000000050b0a7c24 */ /* 0x048fe4000f8e020a */
[----:B------:R-:W-:-:S04]  /*131c0*/  IMAD.WIDE.U32 R4, R11, UR4, R4 ;  /* 0x000000040b047c25 */ /* 0x000fc8000f8e0004 */
[----:B------:R-:W-:Y:S01]  /*131d0*/  IMAD.IADD R5, R10, 0x1, R5 ;  /* 0x000000010a057824 */ /* 0x000fe200078e0205 */
[----:B0-----:R-:W-:-:S04]  /*131e0*/  LEA R2, P0, R4, R2, 0x2 ;  /* 0x0000000204027211 */ /* 0x001fc800078010ff */
[----:B------:R-:W-:-:S05]  /*131f0*/  LEA.HI.X R3, R4, R3, R5, 0x2, P0 ;  /* 0x0000000304037211 */ /* 0x000fca00000f1405 */
[----:B------:R0:W5:Y:S04]  /*13200*/  LDG.E R4, desc[UR6][R2.64] ;  /* 0x0000000602047981 */ /* 0x000168000c1e1900 */
.L_x_2458:
[----:B0-----:R-:W-:Y:S01]  /*13210*/  IMAD R2, R0, 0x8, R17 ;  /* 0x0000000800027824 */ /* 0x001fe200078e0211 */
[----:B------:R-:W-:Y:S01]  /*13220*/  SHF.L.U32 R3, R9, 0x1f, RZ ;  /* 0x0000001f09037819 */ /* 0x000fe200000006ff */
[----:B------:R-:W-:Y:S03]  /*13230*/  BSSY B1, `(.L_x_2459) ;  /* 0x0000003000017945 */ /* 0x000fe60003800000 */
[----:B------:R-:W0:Y:S02]  /*13240*/  SYNCS.PHASECHK.TRANS64.TRYWAIT P0, [R2+URZ+0x38840], R3 ;  /* 0x03884003020075a7 */ /* 0x000e24000800017f */
[----:B0-----:R-:W-:Y:S05]  /*13250*/  @!P0 BRA `(.L_x_2460) ;  /* 0x0000004000988947 */ /* 0x001fea0003800000 */
.L_x_2568:
[----:B------:R-:W-:Y:S05]  /*13260*/  BSYNC B1 ;  /* 0x0000000000017941 */ /* 0x000fea0003800000 */
.L_x_2459:
[----:B-1----:R-:W1:Y:S01]  /*13270*/  S2R R5, SR_TID.X ;  /* 0x0000000000057919 */ /* 0x002e620000002100 */
        /* <DEDUP_REMOVED lines=11> */
.L_x_2462:
[----:B------:R-:W-:Y:S05]  /*13330*/  BSYNC B1 ;  /* 0x0000000000017941 */ /* 0x000fea0003800000 */
.L_x_2461:
[----:B------:R-:W-:Y:S01]  /*13340*/  IMAD.MOV.U32 R10, RZ, RZ, RZ ;  /* 0x000000ffff0a7224 */ /* 0x000fe200078e00ff */
[----:B------:R-:W-:Y:S01]  /*13350*/  R2UR UR11, R8 ;  /* 0x00000000080b72ca */ /* 0x000fe200000e0000 */
[----:B0-----:R-:W-:Y:S01]  /*13360*/  IMAD R3, R0, 0xa000, R17 ;  /* 0x0000a00000037824 */ /* 0x001fe200078e0211 */
[----:B------:R-:W-:Y:S01]  /*13370*/  UIADD3 UR4, UP0, UR38, 0x370, URZ ;  /* 0x0000037026047890 */ /* 0x000fe2000ff1e03f */
[----:B------:R-:W-:Y:S01]  /*13380*/  PLOP3.LUT P0, PT, PT, PT, PT, 0x80, 0x0 ;  /* 0x000000000000781c */ /* 0x000fe20003f0f070 */
[----:B------:R-:W-:Y:S01]  /*13390*/  VIADD R2, R2, 0x38830 ;  /* 0x0003883002027836 */ /* 0x000fe20000000000 */
[----:B------:R-:W-:Y:S01]  /*133a0*/  R2UR UR10, R10 ;  /* 0x000000000a0a72ca */ /* 0x000fe200000e0000 */
[----:B------:R-:W-:Y:S01]  /*133b0*/  VIADD R5, R3, 0x24400 ;  /* 0x0002440003057836 */ /* 0x000fe20000000000 */
[----:B------:R-:W-:Y:S01]  /*133c0*/  UIADD3.X UR5, URZ, UR39, URZ, UP0, !UPT ;  /* 0x000000273f057290 */ /* 0x000fe200087fe43f */
[----:B------:R-:W-:Y:S01]  /*133d0*/  UMOV UR6, 0x0 ;  /* 0x0000000000067882 */ /* 0x000fe20000000000 */
[----:B------:R-:W-:-:S04]  /*133e0*/  UMOV UR7, 0x14f00000 ;  /* 0x14f0000000077882 */ /* 0x000fc80000000000 */
[----:B------:R-:W-:-:S12]  /*133f0*/  UIMAD UR11, UR11, 0x50, URZ ;  /* 0x000000500b0b78a4 */ /* 0x000fd8000f8e023f */
.L_x_2463:
[----:B------:R-:W-:-:S13]  /*13400*/  @P0 ELECT P2, URZ, PT ;  /* 0x00000000003f082f */ /* 0x000fda0003840000 */
[----:B-----5:R-:W-:Y:S01]  /*13410*/  @P2 R2UR UR13, R4 ;  /* 0x00000000040d22ca */ /* 0x020fe200000e0000 */
[----:B------:R-:W-:Y:S01]  /*13420*/  UMOV UR12, UR36 ;  /* 0x00000024000c7c82 */ /* 0x000fe20008000000 */
        /* <DEDUP_REMOVED lines=12> */
.L_x_2464:
[----:B------:R-:W-:-:S13]  /*134f0*/  @P0 ELECT P2, URZ, PT ;  /* 0x00000000003f082f */ /* 0x000fda0003840000 */
[----:B------:R-:W-:Y:S01]  /*13500*/  @P2 R2UR UR13, R4 ;  /* 0x00000000040d22ca */ /* 0x000fe200000e0000 */
        /* <DEDUP_REMOVED lines=13> */
.L_x_2465:
        /* <DEDUP_REMOVED lines=15> */
.L_x_2466:
        /* <DEDUP_REMOVED lines=15> */
.L_x_2569:
[----:B------:R-:W-:Y:S05]  /*137c0*/  BSYNC B1 ;  /* 0x0000000000017941 */ /* 0x000fea0003800000 */
.L_x_2467:
        /* <DEDUP_REMOVED lines=12> */
.L_x_2470:
[----:B------:R-:W-:Y:S05]  /*13890*/  BSYNC B1 ;  /* 0x0000000000017941 */ /* 0x000fea0003800000 */
.L_x_2469:
[----:B------:R-:W-:Y:S01]  /*138a0*/  R2UR UR6, R12 ;  /* 0x000000000c0672ca */ /* 0x000fe200000e0000 */
[C-C-:B0-----:R-:W-:Y:S01]  /*138b0*/  IMAD R2, R18.reuse, 0x8, R17.reuse ;  /* 0x0000000812027824 */ /* 0x141fe200078e0211 */
[----:B------:R-:W-:Y:S01]  /*138c0*/  R2UR UR7, R13 ;  /* 0x000000000d0772ca */ /* 0x000fe200000e0000 */
[----:B------:R-:W-:Y:S01]  /*138d0*/  IMAD R3, R18, 0xa000, R17 ;  /* 0x0000a00012037824 */ /* 0x000fe200078e0211 */
[----:B------:R-:W-:Y:S01]  /*138e0*/  R2UR UR10, R10 ;  /* 0x000000000a0a72ca */ /* 0x000fe200000e0000 */
[----:B------:R-:W-:Y:S01]  /*138f0*/  UIADD3 UR4, UP0, UR38, 0x470, URZ ;  /* 0x0000047026047890 */ /* 0x000fe2000ff1e03f */
[----:B------:R-:W-:Y:S01]  /*13900*/  PLOP3.LUT P0, PT, PT, PT, PT, 0x80, 0x0 ;  /* 0x000000000000781c */ /* 0x000fe20003f0f070 */
[----:B------:R-:W-:Y:S02]  /*13910*/  IMAD R5, R19, 0x50, RZ ;  /* 0x0000005013057824 */ /* 0x000fe400078e02ff */
[----:B------:R-:W-:Y:S01]  /*13920*/  VIADD R2, R2, 0x38850 ;  /* 0x0003885002027836 */ /* 0x000fe20000000000 */
[----:B------:R-:W-:Y:S01]  /*13930*/  UIADD3.X UR5, URZ, UR39, URZ, UP0, !UPT ;  /* 0x000000273f057290 */ /* 0x000fe200087fe43f */
[----:B------:R-:W-:-:S11]  /*13940*/  VIADD R10, R3, 0x400 ;  /* 0x00000400030a7836 */ /* 0x000fd60000000000 */
.L_x_2471:
        /* <DEDUP_REMOVED lines=15> */
.L_x_2472:
        /* <DEDUP_REMOVED lines=15> */
.L_x_2473:
        /* <DEDUP_REMOVED lines=15> */
.L_x_2474:
        /* <DEDUP_REMOVED lines=10> */
[----:B------:R-:W-:Y:S02]  /*13cc0*/  IMAD.MOV.U32 R16, RZ, RZ, R4 ;  /* 0x000000ffff107224 */ /* 0x000fe400078e0004 */
[----:B------:R-:W-:-:S07]  /*13cd0*/  IMAD.MOV.U32 R19, RZ, RZ, R8 ;  /* 0x000000ffff137224 */ /* 0x000fce00078e0008 */
.L_x_2457:
[----:B------:R-:W-:Y:S05]  /*13ce0*/  BSYNC B0 ;  /* 0x0000000000007941 */ /* 0x000fea0003800000 */
.L_x_2456:
[----:B------:R0:W-:Y:S01]  /*13cf0*/  STL [R1+0x4], R9 ;  /* 0x0000040901007387 */ /* 0x0001e20000100800 */
[----:B------:R-:W-:Y:S01]  /*13d00*/  UIADD3 UR4, UR41, -0x3, URZ ;  /* 0xfffffffd29047890 */ /* 0x000fe2000fffe03f */
[----:B------:R-:W-:-:S05]  /*13d10*/  IMAD.MOV.U32 R18, RZ, RZ, R0 ;  /* 0x000000ffff127224 */ /* 0x000fca00078e0000 */
[----:B------:R-:W-:-:S07]  /*13d20*/  IMAD.U32 R0, RZ, RZ, UR4 ;  /* 0x00000004ff007e24 */ /* 0x000fce000f8e00ff */
.L_x_2455:
[----:B------:R-:W-:Y:S01]  /*13d30*/  ISETP.NE.AND P0, PT, R7, RZ, PT ;  /* 0x000000ff0700720c */ /* 0x000fe20003f05270 */
[----:B------:R-:W-:-:S12]  /*13d40*/  BSSY B0, `(.L_x_2454) ;  /* 0x00001ab000007945 */ /* 0x000fd80003800000 */
[----:B------:R-:W-:Y:S05]  /*13d50*/  @!P0 BRA `(.L_x_2475) ;  /* 0x0000001800a48947 */ /* 0x000fea0003800000 */
[----:B------:R-:W-:-:S07]  /*13d60*/  IMAD.MOV.U32 R8, RZ, RZ, R16 ;  /* 0x000000ffff087224 */ /* 0x000fce00078e0010 */
.L_x_2514:
[----:B--2---:R-:W2:Y:S04]  /*13d70*/  LDL R3, [R1+0xc] ;  /* 0x00000c0001037983 */ /* 0x004ea80000100800 */
[----:B------:R-:W3:Y:S01]  /*13d80*/  LDL R2, [R1+0x4] ;  /* 0x0000040001027983 */ /* 0x000ee20000100800 */
[----:B------:R-:W-:Y:S01]  /*13d90*/  VIADD R4, R18, 0x1 ;  /* 0x0000000112047836 */ /* 0x000fe20000000000 */
[----:B------:R-:W-:Y:S05]  /*13da0*/  YIELD ;  /* 0x0000000000007946 */ /* 0x000fea0003800000 */
[----:B------:R-:W-:Y:S01]  /*13db0*/  ISETP.NE.AND P0, PT, R4, 0x2, PT ;  /* 0x000000020400780c */ /* 0x000fe20003f05270 */
[----:B------:R-:W-:Y:S03]  /*13dc0*/  BSSY B1, `(.L_x_2476) ;  /* 0x00000cd000017945 */ /* 0x000fe60003800000 */
[----:B-1----:R-:W-:-:S02]  /*13dd0*/  SEL R5, RZ, 0x1, P0 ;  /* 0x00000001ff057807 */ /* 0x002fc40000000000 */
        /* <DEDUP_REMOVED lines=9> */
[----:B------:R-:W1:Y:S01]  /*13e70*/  LDC R8, c[0x0][0x43c] ;  /* 0x00010f00ff087b82 */ /* 0x000e620000000800 */
[----:B------:R-:W-:Y:S02]  /*13e80*/  ULDC.64 UR4, c[0x0][0x428] ;  /* 0x00010a0000047ab9 */ /* 0x000fe40000000a00 */
[----:B0-----:R-:W3:Y:S01]  /*13e90*/  LDL R9, [R1] ;  /* 0x0000000001097983 */ /* 0x001ee20000100800 */
[----:B------:R-:W-:Y:S01]  /*13ea0*/  ULDC.64 UR6, c[0x0][0x208] ;  /* 0x0000820000067ab9 */ /* 0x000fe20000000a00 */
[----:B-1----:R-:W-:-:S13]  /*13eb0*/  ISETP.NE.AND P0, PT, R8, 0x1, PT ;  /* 0x000000010800780c */ /* 0x002fda0003f05270 */
        /* <DEDUP_REMOVED lines=15> */
.L_x_2478:
[----:B------:R-:W-:Y:S01]  /*13fb0*/  IMAD R3, R4, 0x8, R17 ;  /* 0x0000000804037824 */ /* 0x000fe200078e0211 */
[----:B------:R-:W-:Y:S01]  /*13fc0*/  SHF.L.U32 R2, R5, 0x1f, RZ ;  /* 0x0000001f05027819 */ /* 0x000fe200000006ff */
[----:B------:R-:W-:Y:S03]  /*13fd0*/  BSSY B2, `(.L_x_2479) ;  /* 0x0000003000027945 */ /* 0x000fe60003800000 */
[----:B------:R-:W2:Y:S02]  /*13fe0*/  SYNCS.PHASECHK.TRANS64.TRYWAIT P0, [R3+URZ+0x38840], R2 ;  /* 0x03884002030075a7 */ /* 0x000ea4000800017f */
[----:B--2---:R-:W-:Y:S05]  /*13ff0*/  @!P0 BRA `(.L_x_2480) ;  /* 0x0000003400588947 */ /* 0x004fea0003800000 */
.L_x_2570:
[----:B------:R-:W-:Y:S05]  /*14000*/  BSYNC B2 ;  /* 0x0000000000027941 */ /* 0x000fea0003800000 */
.L_x_2479:
        /* <DEDUP_REMOVED lines=12> */
.L_x_2482:
[----:B------:R-:W-:Y:S05]  /*140d0*/  BSYNC B2 ;  /* 0x0000000000027941 */ /* 0x000fea0003800000 */
.L_x_2481:
        /* <DEDUP_REMOVED lines=11> */
.L_x_2483:
        /* <DEDUP_REMOVED lines=16> */
.L_x_2484:
        /* <DEDUP_REMOVED lines=16> */
.L_x_2485:
        /* <DEDUP_REMOVED lines=16> */
.L_x_2486:
        /* <DEDUP_REMOVED lines=16> */
.L_x_2571:
[----:B------:R-:W-:Y:S05]  /*14590*/  BSYNC B2 ;  /* 0x0000000000027941 */ /* 0x000fea0003800000 */
.L_x_2487:
        /* <DEDUP_REMOVED lines=11> */
.L_x_2490:
[----:B------:R-:W-:Y:S05]  /*14650*/  BSYNC B2 ;  /* 0x0000000000027941 */ /* 0x000fea0003800000 */
.L_x_2489:
[----:B------:R-:W-:Y:S01]  /*14660*/  R2UR UR10, R12 ;  /* 0x000000000c0a72ca */ /* 0x000fe200000e0000 */
[----:B------:R-:W-:Y:S01]  /*14670*/  IMAD R18, R18, 0xa000, R17 ;  /* 0x0000a00012127824 */ /* 0x000fe200078e0211 */
[----:B------:R-:W-:Y:S01]  /*14680*/  R2UR UR6, R10 ;  /* 0x000000000a0672ca */ /* 0x000fe200000e0000 */
[----:B------:R-:W-:Y:S01]  /*14690*/  UIADD3 UR4, UP0, UR38, 0x470, URZ ;  /* 0x0000047026047890 */ /* 0x000fe2000ff1e03f */
[----:B------:R-:W-:Y:S01]  /*146a0*/  R2UR UR7, R11 ;  /* 0x000000000b0772ca */ /* 0x000fe200000e0000 */
[----:B0-----:R-:W-:Y:S01]  /*146b0*/  IMAD R3, R19, 0x50, RZ ;  /* 0x0000005013037824 */ /* 0x001fe200078e02ff */
[----:B------:R-:W-:Y:S01]  /*146c0*/  PLOP3.LUT P0, PT, PT, PT, PT, 0x80, 0x0 ;  /* 0x000000000000781c */ /* 0x000fe20003f0f070 */
[----:B------:R-:W-:Y:S01]  /*146d0*/  VIADD R2, R2, 0x50 ;  /* 0x0000005002027836 */ /* 0x000fe20000000000 */
[----:B------:R-:W-:Y:S01]  /*146e0*/  UIADD3.X UR5, URZ, UR39, URZ, UP0, !UPT ;  /* 0x000000273f057290 */ /* 0x000fe200087fe43f */
[----:B------:R-:W-:-:S11]  /*146f0*/  VIADD R9, R18, 0x400 ;  /* 0x0000040012097836 */ /* 0x000fd60000000000 */
.L_x_2491:
        /* <DEDUP_REMOVED lines=15> */
.L_x_2492:
        /* <DEDUP_REMOVED lines=15> */
.L_x_2493:
        /* <DEDUP_REMOVED lines=15> */
.L_x_2494:
        /* <DEDUP_REMOVED lines=12> */
.L_x_2477:
[----:B------:R-:W-:Y:S05]  /*14a90*/  BSYNC B1 ;  /* 0x0000000000017941 */ /* 0x000fea0003800000 */
.L_x_2476:
        /* <DEDUP_REMOVED lines=8> */
[----:B------:R1:W-:Y:S02]  /*14b20*/  STL [R1+0x4], R10 ;  /* 0x0000040a01007387 */ /* 0x0003e40000100800 */
[----:B------:R-:W-:Y:S05]  /*14b30*/  @!P1 BRA `(.L_x_2496) ;  /* 0x0000000c001c9947 */ /* 0x000fea0003800000 */
[----:B------:R-:W2:Y:S01]  /*14b40*/  LDL R3, [R1+0x10] ;  /* 0x0000100001037983 */ /* 0x000ea20000100800 */
[----:B------:R-:W-:Y:S01]  /*14b50*/  VIADD R7, R0, 0xffffffff ;  /* 0xffffffff00077836 */ /* 0x000fe20000000000 */
[----:B--2---:R-:W-:-:S13]  /*14b60*/  ISETP.NE.AND P1, PT, R3, RZ, PT ;  /* 0x000000ff0300720c */ /* 0x004fda0003f25270 */
[----:B------:R-:W-:Y:S05]  /*14b70*/  @!P1 BRA `(.L_x_2497) ;  /* 0x0000000000549947 */ /* 0x000fea0003800000 */
[----:B------:R-:W2:Y:S01]  /*14b80*/  LDL R12, [R1+0x8] ;  /* 0x00000800010c7983 */ /* 0x000ea20000100800 */
[----:B0-----:R-:W0:Y:S01]  /*14b90*/  LDC R9, c[0x0][0x43c] ;  /* 0x00010f00ff097b82 */ /* 0x001e220000000800 */
[----:B------:R-:W-:Y:S02]  /*14ba0*/  ULDC.64 UR4, c[0x0][0x428] ;  /* 0x00010a0000047ab9 */ /* 0x000fe40000000a00 */
[----:B------:R-:W3:Y:S01]  /*14bb0*/  LDL R11, [R1] ;  /* 0x00000000010b7983 */ /* 0x000ee20000100800 */
        /* <DEDUP_REMOVED lines=17> */
.L_x_2497:
[----:B------:R-:W-:Y:S01]  /*14cd0*/  IMAD R2, R18, 0x8, R17 ;  /* 0x0000000812027824 */ /* 0x000fe200078e0211 */
[----:B------:R-:W-:Y:S01]  /*14ce0*/  SHF.L.U32 R3, R10, 0x1f, RZ ;  /* 0x0000001f0a037819 */ /* 0x000fe200000006ff */
[----:B------:R-:W-:Y:S03]  /*14cf0*/  BSSY B2, `(.L_x_2498) ;  /* 0x0000003000027945 */ /* 0x000fe60003800000 */
[----:B------:R-:W3:Y:S02]  /*14d00*/  SYNCS.PHASECHK.TRANS64.TRYWAIT P0, [R2+URZ+0x38840], R3 ;  /* 0x03884003020075a7 */ /* 0x000ee4000800017f */
[----:B---3--:R-:W-:Y:S05]  /*14d10*/  @!P0 BRA `(.L_x_2499) ;  /* 0x0000002800388947 */ /* 0x008fea0003800000 */
.L_x_2572:
[----:B------:R-:W-:Y:S05]  /*14d20*/  BSYNC B2 ;  /* 0x0000000000027941 */ /* 0x000fea0003800000 */
.L_x_2498:
        /* <DEDUP_REMOVED lines=12> */
.L_x_2501:
[----:B------:R-:W-:Y:S05]  /*14df0*/  BSYNC B2 ;  /* 0x0000000000027941 */ /* 0x000fea0003800000 */
.L_x_2500:
        /* <DEDUP_REMOVED lines=10> */
[----:B-1----:R-:W-:Y:S01]  /*14ea0*/  VIADD R10, R9, 0x24400 ;  /* 0x00024400090a7836 */ /* 0x002fe20000000000 */
[----:B------:R-:W-:-:S09]  /*14eb0*/  UMOV UR7, 0x14f00000 ;  /* 0x14f0000000077882 */ /* 0x000fd20000000000 */
.L_x_2502:
        /* <DEDUP_REMOVED lines=16> */
.L_x_2503:
        /* <DEDUP_REMOVED lines=16> */
.L_x_2504:
        /* <DEDUP_REMOVED lines=16> */
.L_x_2505:
        /* <DEDUP_REMOVED lines=15> */
.L_x_2573:
[----:B------:R-:W-:Y:S05]  /*152b0*/  BSYNC B2 ;  /* 0x0000000000027941 */ /* 0x000fea0003800000 */
.L_x_2506:
        /* <DEDUP_REMOVED lines=11> */
.L_x_2509:
[----:B------:R-:W-:Y:S05]  /*15370*/  BSYNC B2 ;  /* 0x0000000000027941 */ /* 0x000fea0003800000 */
.L_x_2508:
[----:B------:R-:W-:Y:S01]  /*15380*/  R2UR UR10, R12 ;  /* 0x000000000c0a72ca */ /* 0x000fe200000e0000 */
[----:B------:R-:W-:Y:S01]  /*15390*/  IMAD R4, R4, 0xa000, R17 ;  /* 0x0000a00004047824 */ /* 0x000fe200078e0211 */
[----:B------:R-:W-:Y:S01]  /*153a0*/  R2UR UR6, R10 ;  /* 0x000000000a0672ca */ /* 0x000fe200000e0000 */
[----:B------:R-:W-:Y:S01]  /*153b0*/  UIADD3 UR4, UP0, UR38, 0x470, URZ ;  /* 0x0000047026047890 */ /* 0x000fe2000ff1e03f */
[----:B------:R-:W-:Y:S01]  /*153c0*/  R2UR UR7, R11 ;  /* 0x000000000b0772ca */ /* 0x000fe200000e0000 */
[----:B------:R-:W-:Y:S01]  /*153d0*/  IMAD R3, R19, 0x50, RZ ;  /* 0x0000005013037824 */ /* 0x000fe200078e02ff */
[----:B------:R-:W-:Y:S01]  /*153e0*/  PLOP3.LUT P0, PT, PT, PT, PT, 0x80, 0x0 ;  /* 0x000000000000781c */ /* 0x000fe20003f0f070 */
[----:B0-----:R-:W-:Y:S01]  /*153f0*/  VIADD R2, R2, 0x50 ;  /* 0x0000005002027836 */ /* 0x001fe20000000000 */
[----:B------:R-:W-:Y:S01]  /*15400*/  UIADD3.X UR5, URZ, UR39, URZ, UP0, !UPT ;  /* 0x000000273f057290 */ /* 0x000fe200087fe43f */
[----:B------:R-:W-:-:S11]  /*15410*/  VIADD R5, R4, 0x400 ;  /* 0x0000040004057836 */ /* 0x000fd60000000000 */
.L_x_2510:
        /* <DEDUP_REMOVED lines=15> */
.L_x_2511:
        /* <DEDUP_REMOVED lines=15> */
.L_x_2512:
        /* <DEDUP_REMOVED lines=15> */
.L_x_2513:
        /* <DEDUP_REMOVED lines=12> */
.L_x_2496:
[----:B------:R-:W-:Y:S05]  /*157b0*/  BSYNC B1 ;  /* 0x0000000000017941 */ /* 0x000fea0003800000 */
.L_x_2495:
[C---:B------:R-:W-:Y:S01]  /*157c0*/  ISETP.GT.AND P0, PT, R0.reuse, 0x1, PT ;  /* 0x000000010000780c */ /* 0x040fe20003f04270 */
[----:B------:R-:W-:-:S12]  /*157d0*/  VIADD R0, R0, 0xfffffffe ;  /* 0xfffffffe00007836 */ /* 0x000fd80000000000 */
[----:B------:R-:W-:Y:S05]  /*157e0*/  @P0 BRA `(.L_x_2514) ;  /* 0xffffffe400600947 */ /* 0x000fea000383ffff */
.L_x_2475:
[----:B------:R-:W-:Y:S05]  /*157f0*/  BSYNC B0 ;  /* 0x0000000000007941 */ /* 0x000fea0003800000 */
.L_x_2454:
[----:B0-----:R-:W0:Y:S01]  /*15800*/  S2R R0, SR_TID.X ;  /* 0x0000000000007919 */ /* 0x001e220000002100 */
[----:B------:R-:W-:Y:S01]  /*15810*/  BSSY B0, `(.L_x_2515) ;  /* 0x0000012000007945 */ /* 0x000fe20003800000 */
[----:B0-----:R-:W-:-:S04]  /*15820*/  LOP3.LUT R6, R0, 0x7f, RZ, 0xc0, !PT ;  /* 0x0000007f00067812 */ /* 0x001fc800078ec0ff */
[----:B------:R-:W-:-:S13]  /*15830*/  ISETP.NE.AND P1, PT, R6, RZ, PT ;  /* 0x000000ff0600720c */ /* 0x000fda0003f25270 */
[----:B------:R-:W-:Y:S05]  /*15840*/  @P1 BRA `(.L_x_2516) ;  /* 0x0000000000381947 */ /* 0x000fea0003800000 */
[----:B--2---:R-:W0:Y:S01]  /*15850*/  S2R R3, SR_LANEID ;  /* 0x0000000000037919 */ /* 0x004e220000000000 */
[----:B------:R-:W-:Y:S01]  /*15860*/  VOTEU.ANY UR4, UPT, PT ;  /* 0x0000000000047886 */ /* 0x000fe200038e0100 */
[----:B-1----:R-:W1:Y:S01]  /*15870*/  LDC.64 R4, c[0x0][0xc80] ;  /* 0x00032000ff047b82 */ /* 0x002e620000000a00 */
        /* <DEDUP_REMOVED lines=9> */
[----:B0-----:R-:W-:-:S05]  /*15910*/  IADD3 R0, R0, UR43, R3 ;  /* 0x0000002b00007c10 */ /* 0x001fca000fffe003 */
[----:B------:R0:W-:Y:S02]  /*15920*/  STL [R1+0x18], R0 ;  /* 0x0000180001007387 */ /* 0x0001e40000100800 */
.L_x_2516:
[----:B------:R-:W-:Y:S05]  /*15930*/  BSYNC B0 ;  /* 0x0000000000007941 */ /* 0x000fea0003800000 */
.L_x_2515:
[----:B0-----:R-:W3:Y:S01]  /*15940*/  LDL.LU R0, [R1+0xc] ;  /* 0x00000c0001007983 */ /* 0x001ee20000300800 */
[----:B------:R-:W-:Y:S01]  /*15950*/  BSSY B0, `(.L_x_2517) ;  /* 0x0000056000007945 */ /* 0x000fe20003800000 */
[----:B---3--:R-:W-:-:S13]  /*15960*/  ISETP.NE.AND P0, PT, R0, RZ, PT ;  /* 0x000000ff0000720c */ /* 0x008fda0003f05270 */
[----:B------:R-:W-:Y:S05]  /*15970*/  @!P0 BRA `(.L_x_2518) ;  /* 0x00000004004c8947 */ /* 0x000fea0003800000 */
[----:B------:R-:W2:Y:S01]  /*15980*/  LDL R0, [R1+0x4] ;  /* 0x0000040001007983 */ /* 0x000ea20000100800 */
[----:B------:R-:W-:Y:S01]  /*15990*/  IMAD R2, R18, 0x8, R17 ;  /* 0x0000000812027824 */ /* 0x000fe200078e0211 */
[----:B------:R-:W-:Y:S01]  /*159a0*/  BSSY B1, `(.L_x_2519) ;  /* 0x0000005000017945 */ /* 0x000fe20003800000 */
[----:B------:R-:W-:Y:S02]  /*159b0*/  ISETP.NE.AND P2, PT, R6, RZ, PT ;  /* 0x000000ff0600720c */ /* 0x000fe40003f45270 */
[----:B--2---:R-:W-:-:S04]  /*159c0*/  SHF.L.U32 R3, R0, 0x1f, RZ ;  /* 0x0000001f00037819 */ /* 0x004fc800000006ff */
[----:B------:R-:W0:Y:S02]  /*159d0*/  SYNCS.PHASECHK.TRANS64.TRYWAIT P0, [R2+URZ+0x38860], R3 ;  /* 0x03886003020075a7 */ /* 0x000e24000800017f */
[----:B0-----:R-:W-:Y:S05]  /*159e0*/  @!P0 BRA `(.L_x_2520) ;  /* 0x0000001c002c8947 */ /* 0x001fea0003800000 */
.L_x_2574:
[----:B------:R-:W-:Y:S05]  /*159f0*/  BSYNC B1 ;  /* 0x0000000000017941 */ /* 0x000fea0003800000 */
.L_x_2519:
        /* <DEDUP_REMOVED lines=9> */
.L_x_2522:
[----:B------:R-:W-:Y:S05]  /*15a90*/  BSYNC B1 ;  /* 0x0000000000017941 */ /* 0x000fea0003800000 */
.L_x_2521:
[----:B------:R-:W-:Y:S01]  /*15aa0*/  IMAD R0, R18, 0xa000, R17 ;  /* 0x0000a00012007824 */ /* 0x000fe200078e0211 */
[----:B------:R-:W-:Y:S01]  /*15ab0*/  UIADD3 UR4, UP0, UR38, 0x470, URZ ;  /* 0x0000047026047890 */ /* 0x000fe2000ff1e03f */
[----:B------:R-:W-:Y:S01]  /*15ac0*/  PLOP3.LUT P0, PT, PT, PT, PT, 0x80, 0x0 ;  /* 0x000000000000781c */ /* 0x000fe20003f0f070 */
[----:B------:R-:W-:Y:S01]  /*15ad0*/  IMAD R19, R19, 0x50, RZ ;  /* 0x0000005013137824 */ /* 0x000fe200078e02ff */
[----:B------:R-:W-:Y:S01]  /*15ae0*/  UMOV UR6, 0x0 ;  /* 0x0000000000067882 */ /* 0x000fe20000000000 */
[----:B0-----:R-:W-:Y:S01]  /*15af0*/  VIADD R2, R2, 0x38850 ;  /* 0x0003885002027836 */ /* 0x001fe20000000000 */
[----:B------:R-:W-:Y:S01]  /*15b00*/  UIADD3.X UR5, URZ, UR39, URZ, UP0, !UPT ;  /* 0x000000273f057290 */ /* 0x000fe200087fe43f */
[----:B------:R-:W-:Y:S01]  /*15b10*/  VIADD R3, R0, 0x400 ;  /* 0x0000040000037836 */ /* 0x000fe20000000000 */
[----:B------:R-:W-:Y:S01]  /*15b20*/  UMOV UR7, 0x14f00000 ;  /* 0x14f0000000077882 */ /* 0x000fe20000000000 */
[----:B------:R-:W-:-:S09]  /*15b30*/  UMOV UR10, URZ ;  /* 0x0000003f000a7c82 */ /* 0x000fd20008000000 */
.L_x_2523:
        /* <DEDUP_REMOVED lines=15> */
.L_x_2524:
        /* <DEDUP_REMOVED lines=15> */
.L_x_2525:
        /* <DEDUP_REMOVED lines=15> */
.L_x_2526:
        /* <DEDUP_REMOVED lines=10> */
.L_x_2518:
[----:B------:R-:W-:Y:S05]  /*15eb0*/  BSYNC B0 ;  /* 0x0000000000007941 */ /* 0x000fea0003800000 */
.L_x_2517:
[----:B--2---:R-:W2:Y:S01]  /*15ec0*/  LDL.LU R3, [R1+0x4] ;  /* 0x0000040001037983 */ /* 0x004ea20000300800 */
[----:B------:R-:W-:-:S05]  /*15ed0*/  VIADD R18, R18, 0x1 ;  /* 0x0000000112127836 */ /* 0x000fca0000000000 */
[----:B------:R-:W-:-:S04]  /*15ee0*/  ISETP.NE.AND P0, PT, R18, 0x2, PT ;  /* 0x000000021200780c */ /* 0x000fc80003f05270 */
[----:B------:R-:W-:Y:S02]  /*15ef0*/  SEL R0, RZ, 0x1, P0 ;  /* 0x00000001ff007807 */ /* 0x000fe40000000000 */
[----:B------:R-:W-:Y:S02]  /*15f00*/  SEL R18, R18, RZ, P0 ;  /* 0x000000ff12127207 */ /* 0x000fe40000000000 */
[----:B--2---:R-:W-:-:S05]  /*15f10*/  LOP3.LUT R3, R3, R0, RZ, 0x3c, !PT ;  /* 0x0000000003037212 */ /* 0x004fca00078e3cff */
[----:B------:R2:W-:Y:S02]  /*15f20*/  STL [R1+0x4], R3 ;  /* 0x0000040301007387 */ /* 0x0005e40000100800 */
.L_x_2434:
[----:B------:R-:W-:Y:S05]  /*15f30*/  BSYNC B7 ;  /* 0x0000000000077941 */ /* 0x000fea0003800000 */
.L_x_2432:
[----:B0-----:R-:W3:Y:S04]  /*15f40*/  LDL R0, [R1+0x20] ;  /* 0x0000200001007983 */ /* 0x001ee80000100800 */
[----:B------:R0:W5:Y:S01]  /*15f50*/  LDL R2, [R1+0x18] ;  /* 0x0000180001027983 */ /* 0x0001620000100800 */
[----:B---3--:R-:W-:-:S13]  /*15f60*/  ISETP.NE.AND P0, PT, R0, RZ, PT ;  /* 0x000000ff0000720c */ /* 0x008fda0003f05270 */
[----:B0-----:R-:W-:Y:S05]  /*15f70*/  @!P0 BRA `(.L_x_2527) ;  /* 0x0000000000288947 */ /* 0x001fea0003800000 */
[----:B------:R-:W-:Y:S05]  /*15f80*/  WARPSYNC.ALL ;  /* 0x0000000000007948 */ /* 0x000fea0003800000 */
[----:B------:R-:W0:Y:S08]  /*15f90*/  S2UR UR5, SR_CgaCtaId ;  /* 0x00000000000579c3 */ /* 0x000e300000008800 */
[----:B------:R-:W-:Y:S06]  /*15fa0*/  BAR.SYNC.DEFER_BLOCKING 0x5, 0x180 ;  /* 0x0146000000007b1d */ /* 0x000fec0000010000 */
[----:B------:R-:W-:-:S02]  /*15fb0*/  UMOV UR4, 0x400 ;  /* 0x0000040000047882 */ /* 0x000fc40000000000 */
[----:B0-----:R-:W-:-:S06]  /*15fc0*/  ULEA UR4, UR5, UR4, 0x18 ;  /* 0x0000000405047291 */ /* 0x001fcc000f8ec03f */
[----:B------:R-:W-:-:S05]  /*15fd0*/  IMAD.U32 R17, RZ, RZ, UR4 ;  /* 0x00000004ff117e24 */ /* 0x000fca000f8e00ff */
[----:B-----5:R-:W0:Y:S04]  /*15fe0*/  LDS R2, [R17+0x388d0] ;  /* 0x0388d00011027984 */ /* 0x020e280000000800 */
[----:B0-----:R0:W-:Y:S01]  /*15ff0*/  STL [R1+0x18], R2 ;  /* 0x0000180201007387 */ /* 0x0011e20000100800 */
[----:B------:R-:W-:Y:S06]  /*16000*/  BAR.ARV 0x4, 0x180 ;  /* 0x0106000000007b1d */ /* 0x000fec0000002000 */
[----:B------:R-:W-:Y:S05]  /*16010*/  BRA `(.L_x_2528) ;  /* 0x00000000002c7947 */ /* 0x000fea0003800000 */
.L_x_2527:
[----:B------:R-:W-:-:S03]  /*16020*/  UMOV UR4, 0xffffffff ;  /* 0xffffffff00047882 */ /* 0x000fc60000000000 */
[----:B------:R-:W-:Y:S05]  /*16030*/  BRA.DIV UR4, `(.L_x_2529) ;  /* 0x0000001604ac7947 */ /* 0x000fea000b800000 */
[----:B-----5:R0:W3:Y:S02]  /*16040*/  SHFL.IDX PT, R14, R2, RZ, 0x1f ;  /* 0x00001fff020e7589 */ /* 0x0200e400000e0000 */
.L_x_2577:
[----:B--2---:R-:W2:Y:S01]  /*16050*/  @!P1 S2R R3, SR_CgaCtaId ;  /* 0x0000000000039919 */ /* 0x004ea20000008800 */
[----:B------:R-:W-:Y:S05]  /*16060*/  WARPSYNC.ALL ;  /* 0x0000000000007948 */ /* 0x000fea0003800000 */
[----:B------:R-:W-:Y:S01]  /*16070*/  BAR.SYNC.DEFER_BLOCKING 0x4, 0x180 ;  /* 0x0106000000007b1d */ /* 0x000fe20000010000 */
[----:B------:R-:W-:-:S05]  /*16080*/  @!P1 MOV R0, 0x400 ;  /* 0x0000040000009802 */ /* 0x000fca0000000f00 */
[----:B---3--:R3:W-:Y:S01]  /*16090*/  STL [R1+0x18], R14 ;  /* 0x0000180e01007387 */ /* 0x0087e20000100800 */
[----:B--2---:R-:W-:-:S05]  /*160a0*/  @!P1 LEA R17, R3, R0, 0x18 ;  /* 0x0000000003119211 */ /* 0x004fca00078ec0ff */
[----:B------:R3:W-:Y:S01]  /*160b0*/  @!P1 STS [R17+0x388d0], R2 ;  /* 0x0388d00211009388 */ /* 0x0007e20000000800 */
[----:B------:R-:W-:Y:S06]  /*160c0*/  BAR.ARV 0x5, 0x180 ;  /* 0x0146000000007b1d */ /* 0x000fec0000002000 */
.L_x_2528:
[----:B------:R-:W4:Y:S01]  /*160d0*/  LDL R0, [R1+0x18] ;  /* 0x0000180001007983 */ /* 0x000f220000100800 */
[----:B------:R-:W-:Y:S02]  /*160e0*/  ULDC UR4, c[0x0][0xc38] ;  /* 0x00030e0000047ab9 */ /* 0x000fe40000000800 */
[----:B----4-:R-:W-:-:S13]  /*160f0*/  ISETP.GE.AND P0, PT, R0, UR4, PT ;  /* 0x0000000400007c0c */ /* 0x010fda000bf06270 */
[----:B------:R-:W-:Y:S05]  /*16100*/  @!P0 BRA `(.L_x_2530) ;  /* 0xffffffb000208947 */ /* 0x000fea000383ffff */
.L_x_2429:
[----:B-1----:R-:W4:Y:S01]  /*16110*/  LDL.LU R0, [R1+0x1c] ;  /* 0x00001c0001007983 */ /* 0x002f220000300800 */
[----:B------:R-:W-:Y:S01]  /*16120*/  BSSY B0, `(.L_x_2531) ;  /* 0x000000b000007945 */ /* 0x000fe20003800000 */
[----:B------:R-:W1:Y:S01]  /*16130*/  S2R R5, SR_CgaCtaId ;  /* 0x0000000000057919 */ /* 0x000e620000008800 */
[----:B----4-:R-:W-:-:S05]  /*16140*/  VIADD R0, R0, 0x1 ;  /* 0x0000000100007836 */ /* 0x010fca0000000000 */
[----:B0--3--:R-:W-:-:S04]  /*16150*/  LEA.HI R2, R0, R0, RZ, 0x1 ;  /* 0x0000000000027211 */ /* 0x009fc800078f08ff */
[----:B--2---:R-:W-:-:S05]  /*16160*/  LOP3.LUT R3, R2, 0xfffffffe, RZ, 0xc0, !PT ;  /* 0xfffffffe02037812 */ /* 0x004fca00078ec0ff */
[----:B------:R-:W-:Y:S01]  /*16170*/  IMAD.IADD R3, R0, 0x1, -R3 ;  /* 0x0000000100037824 */ /* 0x000fe200078e0a03 */
[----:B------:R-:W-:-:S04]  /*16180*/  MOV R0, 0x400 ;  /* 0x0000040000007802 */ /* 0x000fc80000000f00 */
[----:B-1----:R-:W-:Y:S02]  /*16190*/  LEA R0, R5, R0, 0x18 ;  /* 0x0000000005007211 */ /* 0x002fe400078ec0ff */
[----:B------:R-:W-:-:S04]  /*161a0*/  SHF.L.U32 R3, R3, 0x1f, RZ ;  /* 0x0000001f03037819 */ /* 0x000fc800000006ff */
[----:B------:R-:W0:Y:S02]  /*161b0*/  SYNCS.PHASECHK.TRANS64.TRYWAIT P0, [R0+URZ+0x38820], R3 ;  /* 0x03882003000075a7 */ /* 0x000e24000800017f */
[----:B0-----:R-:W-:Y:S05]  /*161c0*/  @!P0 BRA `(.L_x_2532) ;  /* 0x0000001400708947 */ /* 0x001fea0003800000 */
.L_x_2578:
[----:B------:R-:W-:Y:S05]  /*161d0*/  BSYNC B0 ;  /* 0x0000000000007941 */ /* 0x000fea0003800000 */
.L_x_2531:
[----:B------:R-:W-:-:S03]  /*161e0*/  UMOV UR4, 0xffffffff ;  /* 0xffffffff00047882 */ /* 0x000fc60000000000 */
[----:B------:R-:W-:Y:S05]  /*161f0*/  BRA.DIV UR4, `(.L_x_2533) ;  /* 0x0000001604787947 */ /* 0x000fea000b800000 */
[----:B------:R-:W1:Y:S02]  /*16200*/  S2R R2, SR_TID.X ;  /* 0x0000000000027919 */ /* 0x000e640000002100 */
[----:B-1----:R-:W-:-:S04]  /*16210*/  SHF.R.U32.HI R2, RZ, 0x5, R2 ;  /* 0x00000005ff027819 */ /* 0x002fc80000011602 */
[----:B------:R-:W-:-:S05]  /*16220*/  LOP3.LUT R2, R2, 0x3, RZ, 0xc0, !PT ;  /* 0x0000000302027812 */ /* 0x000fca00078ec0ff */
[----:B------:R1:W2:Y:S02]  /*16230*/  SHFL.IDX PT, R14, R2, RZ, 0x1f ;  /* 0x00001fff020e7589 */ /* 0x0002a400000e0000 */
.L_x_2581:
[----:B--2---:R-:W-:Y:S01]  /*16240*/  ISETP.NE.AND P0, PT, R14, RZ, PT ;  /* 0x000000ff0e00720c */ /* 0x004fe20003f05270 */
[----:B------:R-:W-:-:S12]  /*16250*/  BSSY B0, `(.L_x_2534) ;  /* 0x0000027000007945 */ /* 0x000fd80003800000 */
[----:B------:R-:W-:Y:S05]  /*16260*/  @P0 BRA `(.L_x_2535) ;  /* 0x0000000000940947 */ /* 0x000fea0003800000 */
[----:B------:R-:W-:-:S03]  /*16270*/  UMOV UR4, 0xffffffff ;  /* 0xffffffff00047882 */ /* 0x000fc60000000000 */
[----:B------:R-:W-:Y:S05]  /*16280*/  BRA.DIV UR4, `(.L_x_2536) ;  /* 0x0000001604887947 */ /* 0x000fea000b800000 */
[----:B------:R-:W-:-:S13]  /*16290*/  ELECT P6, URZ, PT ;  /* 0x00000000003f782f */ /* 0x000fda00038c0000 */
.L_x_2584:
        /* <DEDUP_REMOVED lines=8> */
.L_x_2537:
[----:B------:R-:W2:Y:S01]  /*16320*/  LDL.LU R7, [R1+0x4] ;  /* 0x0000040001077983 */ /* 0x000ea20000300800 */
        /* <DEDUP_REMOVED lines=12> */
.L_x_2585:
[----:B------:R-:W1:Y:S02]  /*163f0*/  SYNCS.PHASECHK.TRANS64.TRYWAIT P0, [R3+URZ], R2 ;  /* 0x00000002030075a7 */ /* 0x000e64000800017f */
[----:B-1----:R-:W-:Y:S05]  /*16400*/  @!P0 BRA `(.L_x_2539) ;  /* 0x00000014005c8947 */ /* 0x002fea0003800000 */
.L_x_2586:
[----:B------:R-:W-:Y:S05]  /*16410*/  @!P2 BRA `(.L_x_2540) ;  /* 0x000000000004a947 */ /* 0x000fea0003800000 */
[----:B------:R-:W-:Y:S01]  /*16420*/  BPT.TRAP 0x1 ;  /* 0x000000040000795c */ /* 0x000fe20000300000 */
.L_x_2540:
[----:B-1----:R-:W-:-:S04]  /*16430*/  VIADD R3, R0, 0x38860 ;  /* 0x0003886000037836 */ /* 0x002fc80000000000 */
[----:B------:R-:W-:-:S04]  /*16440*/  IMAD R18, R18, 0x8, R3 ;  /* 0x0000000812127824 */ /* 0x000fc800078e0203 */
[----:B------:R-:W1:Y:S02]  /*16450*/  SYNCS.PHASECHK.TRANS64.TRYWAIT P0, [R18+URZ], R5 ;  /* 0x00000005120075a7 */ /* 0x000e64000800017f */
[----:B-1----:R-:W-:Y:S05]  /*16460*/  @!P0 BRA `(.L_x_2541) ;  /* 0x0000001400588947 */ /* 0x002fea0003800000 */
.L_x_2587:
[----:B------:R-:W-:-:S07]  /*16470*/  IMAD R3, R4, 0x8, R3 ;  /* 0x0000000804037824 */ /* 0x000fce00078e0203 */
.L_x_2542:
[----:B--2---:R2:W3:Y:S02]  /*16480*/  SYNCS.PHASECHK.TRANS64.TRYWAIT P0, [R3+URZ], R2 ;  /* 0x00000002030075a7 */ /* 0x0044e4000800017f */
[----:B---3--:R-:W-:Y:S05]  /*16490*/  @!P0 NANOSLEEP.SYNCS 0x989680 ;  /* 0x009896800000895d */ /* 0x008fea0003900000 */
[----:B------:R-:W3:Y:S02]  /*164a0*/  @!P0 SYNCS.PHASECHK.TRANS64 P0, [R3+URZ], R2 ;  /* 0x00000002030085a7 */ /* 0x000ee4000800007f */
[----:B---3--:R-:W-:Y:S05]  /*164b0*/  @!P0 BRA `(.L_x_2542) ;  /* 0xfffffffc00f08947 */ /* 0x008fea000383ffff */
.L_x_2535:
[----:B------:R-:W-:Y:S05]  /*164c0*/  BSYNC B0 ;  /* 0x0000000000007941 */ /* 0x000fea0003800000 */
.L_x_2534:
[----:B------:R-:W-:Y:S05]  /*164d0*/  EXIT ;  /* 0x000000000000794d */ /* 0x000fea0003800000 */
.L_x_2382:
[----:B------:R-:W-:-:S13]  /*164e0*/  R2UR UR4, R17 ;  /* 0x00000000110472ca */ /* 0x000fda00000e0000 */
[----:B0-----:R-:W-:-:S04]  /*164f0*/  IMAD.U32 R3, RZ, RZ, UR4 ;  /* 0x00000004ff037e24 */ /* 0x001fc8000f8e00ff */
[----:B------:R0:W1:Y:S03]  /*16500*/  SYNCS.PHASECHK.TRANS64.TRYWAIT P1, [R3+URZ+0x38800], R0 ;  /* 0x03880000030075a7 */ /* 0x000066000802017f */
[----:B-1----:R-:W-:Y:S05]  /*16510*/  @!P1 NANOSLEEP.SYNCS 0x989680 ;  /* 0x009896800000995d */ /* 0x002fea0003900000 */
[----:B------:R-:W1:Y:S02]  /*16520*/  @!P1 SYNCS.PHASECHK.TRANS64 P1, [R3+URZ+0x38800], R0 ;  /* 0x03880000030095a7 */ /* 0x000e64000802007f */
[----:B-1----:R-:W-:Y:S05]  /*16530*/  @!P1 BRA `(.L_x_2382) ;  /* 0xfffffffc00e89947 */ /* 0x002fea000383ffff */
[----:B------:R-:W-:Y:S05]  /*16540*/  BRA `(.L_x_2543) ;  /* 0xfffffeb400207947 */ /* 0x000fea000383ffff */
.L_x_2386:
[----:B-1----:R1:W2:Y:S02]  /*16550*/  SYNCS.PHASECHK.TRANS64.TRYWAIT P2, [R0+URZ+0x38830], R3 ;  /* 0x03883003000075a7 */ /* 0x0022a4000804017f */
[----:B--2---:R-:W-:Y:S05]  /*16560*/  @!P2 NANOSLEEP.SYNCS 0x989680 ;  /* 0x009896800000a95d */ /* 0x004fea0003900000 */
[----:B------:R-:W2:Y:S02]  /*16570*/  @!P2 SYNCS.PHASECHK.TRANS64 P2, [R0+URZ+0x38830], R3 ;  /* 0x038830030000a5a7 */ /* 0x000ea4000804007f */
[----:B--2---:R-:W-:Y:S05]  /*16580*/  @!P2 BRA `(.L_x_2386) ;  /* 0xfffffffc00f0a947 */ /* 0x004fea000383ffff */
[----:B------:R-:W-:Y:S05]  /*16590*/  BRA `(.L_x_2385) ;  /* 0xfffffeb4004c7947 */ /* 0x000fea000383ffff */
.L_x_2391:
[----:B------:R-:W-:-:S13]  /*165a0*/  R2UR UR4, R232 ;  /* 0x00000000e80472ca */ /* 0x000fda00000e0000 */
[----:B-1----:R-:W-:-:S04]  /*165b0*/  IMAD.U32 R4, RZ, RZ, UR4 ;  /* 0x00000004ff047e24 */ /* 0x002fc8000f8e00ff */
[----:B------:R1:W2:Y:S03]  /*165c0*/  SYNCS.PHASECHK.TRANS64.TRYWAIT P3, [R4+URZ+0x38830], R3 ;  /* 0x03883003040075a7 */ /* 0x0002a6000806017f */
[----:B--2---:R-:W-:Y:S05]  /*165d0*/  @!P3 NANOSLEEP.SYNCS 0x989680 ;  /* 0x009896800000b95d */ /* 0x004fea0003900000 */
[----:B------:R-:W2:Y:S02]  /*165e0*/  @!P3 SYNCS.PHASECHK.TRANS64 P3, [R4+URZ+0x38830], R3 ;  /* 0x038830030400b5a7 */ /* 0x000ea4000806007f */
[----:B--2---:R-:W-:Y:S05]  /*165f0*/  @!P3 BRA `(.L_x_2391) ;  /* 0xfffffffc00e8b947 */ /* 0x004fea000383ffff */
[----:B------:R-:W-:Y:S05]  /*16600*/  BRA `(.L_x_2390) ;  /* 0xfffffeec00b47947 */ /* 0x000fea000383ffff */
.L_x_2395:
[----:B01----:R-:W-:-:S04]  /*16610*/  IMAD.U32 R3, RZ, RZ, UR4 ;  /* 0x00000004ff037e24 */ /* 0x003fc8000f8e00ff */
[----:B------:R0:W1:Y:S03]  /*16620*/  SYNCS.PHASECHK.TRANS64.TRYWAIT P3, [R3+URZ+0x38850], R0 ;  /* 0x03885000030075a7 */ /* 0x000066000806017f */
[----:B-1----:R-:W-:Y:S05]  /*16630*/  @!P3 NANOSLEEP.SYNCS 0x989680 ;  /* 0x009896800000b95d */ /* 0x002fea0003900000 */
[----:B------:R-:W1:Y:S02]  /*16640*/  @!P3 SYNCS.PHASECHK.TRANS64 P3, [R3+URZ+0x38850], R0 ;  /* 0x038850000300b5a7 */ /* 0x000e64000806007f */
[----:B-1----:R-:W-:Y:S05]  /*16650*/  @!P3 BRA `(.L_x_2395) ;  /* 0xfffffffc00ecb947 */ /* 0x002fea000383ffff */
[----:B------:R-:W-:Y:S05]  /*16660*/  BRA `(.L_x_2394) ;  /* 0xffffff1400d47947 */ /* 0x000fea000383ffff */
.L_x_2401:
[----:B-1----:R-:W-:-:S04]  /*16670*/  IMAD.U32 R4, RZ, RZ, UR4 ;  /* 0x00000004ff047e24 */ /* 0x002fc8000f8e00ff */
[----:B------:R1:W2:Y:S03]  /*16680*/  SYNCS.PHASECHK.TRANS64.TRYWAIT P2, [R4+URZ+0x38830], R3 ;  /* 0x03883003040075a7 */ /* 0x0002a6000804017f */
[----:B--2---:R-:W-:Y:S05]  /*16690*/  @!P2 NANOSLEEP.SYNCS 0x989680 ;  /* 0x009896800000a95d */ /* 0x004fea0003900000 */
[----:B------:R-:W2:Y:S02]  /*166a0*/  @!P2 SYNCS.PHASECHK.TRANS64 P2, [R4+URZ+0x38830], R3 ;  /* 0x038830030400a5a7 */ /* 0x000ea4000804007f */
[----:B--2---:R-:W-:Y:S05]  /*166b0*/  @!P2 BRA `(.L_x_2401) ;  /* 0xfffffffc00eca947 */ /* 0x004fea000383ffff */
[----:B------:R-:W-:Y:S05]  /*166c0*/  BRA `(.L_x_2400) ;  /* 0xffffff2c00bc7947 */ /* 0x000fea000383ffff */
.L_x_2405:
[----:B01----:R-:W-:-:S04]  /*166d0*/  IMAD.U32 R3, RZ, RZ, UR4 ;  /* 0x00000004ff037e24 */ /* 0x003fc8000f8e00ff */
[----:B------:R0:W1:Y:S03]  /*166e0*/  SYNCS.PHASECHK.TRANS64.TRYWAIT P2, [R3+URZ+0x38850], R0 ;  /* 0x03885000030075a7 */ /* 0x000066000804017f */
[----:B-1----:R-:W-:Y:S05]  /*166f0*/  @!P2 NANOSLEEP.SYNCS 0x989680 ;  /* 0x009896800000a95d */ /* 0x002fea0003900000 */
[----:B------:R-:W1:Y:S02]  /*16700*/  @!P2 SYNCS.PHASECHK.TRANS64 P2, [R3+URZ+0x38850], R0 ;  /* 0x038850000300a5a7 */ /* 0x000e64000804007f */
[----:B-1----:R-:W-:Y:S05]  /*16710*/  @!P2 BRA `(.L_x_2405) ;  /* 0xfffffffc00eca947 */ /* 0x002fea000383ffff */
[----:B------:R-:W-:Y:S05]  /*16720*/  BRA `(.L_x_2404) ;  /* 0xffffff5400dc7947 */ /* 0x000fea000383ffff */
.L_x_2410:
[----:B-1----:R-:W-:-:S04]  /*16730*/  IMAD.U32 R7, RZ, RZ, UR7 ;  /* 0x00000007ff077e24 */ /* 0x002fc8000f8e00ff */
[----:B------:R1:W2:Y:S03]  /*16740*/  SYNCS.PHASECHK.TRANS64.TRYWAIT P0, [R7+URZ+0x38850], R0 ;  /* 0x03885000070075a7 */ /* 0x0002a6000800017f */
[----:B--2---:R-:W-:Y:S05]  /*16750*/  @!P0 NANOSLEEP.SYNCS 0x989680 ;  /* 0x009896800000895d */ /* 0x004fea0003900000 */
[----:B------:R-:W2:Y:S02]  /*16760*/  @!P0 SYNCS.PHASECHK.TRANS64 P0, [R7+URZ+0x38850], R0 ;  /* 0x03885000070085a7 */ /* 0x000ea4000800007f */
[----:B--2---:R-:W-:Y:S05]  /*16770*/  @!P0 BRA `(.L_x_2410) ;  /* 0xfffffffc00ec8947 */ /* 0x004fea000383ffff */
[----:B------:R-:W-:Y:S05]  /*16780*/  BRA `(.L_x_2409) ;  /* 0xffffff6c00e47947 */ /* 0x000fea000383ffff */
.L_x_2440:
[----:B------:R-:W-:Y:S02]  /*16790*/  IMAD.MOV.U32 R13, RZ, RZ, R0 ;  /* 0x000000ffff0d7224 */ /* 0x000fe400078e0000 */
[----:B------:R-:W-:Y:S02]  /*167a0*/  IMAD.MOV.U32 R12, RZ, RZ, RZ ;  /* 0x000000ffff0c7224 */ /* 0x000fe400078e00ff */
[----:B------:R-:W-:Y:S02]  /*167b0*/  IMAD.MOV.U32 R11, RZ, RZ, 0x1f ;  /* 0x0000001fff0b7424 */ /* 0x000fe400078e00ff */
[----:B------:R-:W-:-:S07]  /*167c0*/  IMAD.MOV.U32 R15, RZ, RZ, -0x1 ;  /* 0xffffffffff0f7424 */ /* 0x000fce00078e00ff */
[----:B0-----:R-:W-:Y:S05]  /*167d0*/  WARPSYNC.COLLECTIVE R15, `(.L_x_2544) ;  /* 0x000000000f087348 */ /* 0x001fea0003c00000 */
[----:B------:R1:W2:Y:S02]  /*167e0*/  SHFL.IDX P6, R14, R13, R12, R11 ;  /* 0x0000000c0d0e7389 */ /* 0x0002a400000c000b */
[----:B012---:R-:W-:Y:S01]  /*167f0*/  ENDCOLLECTIVE ;  /* 0x000000000000791b */ /* 0x007fe20003800000 */
.L_x_2544:
[----:B------:R-:W-:Y:S05]  /*16800*/  BRA `(.L_x_2545) ;  /* 0xffffffb4002c7947 */ /* 0x000fea000383ffff */
.L_x_2442:
[----:B------:R-:W-:Y:S01]  /*16810*/  BSSY B0, `(.L_x_2546) ;  /* 0x0000006000007945 */ /* 0x000fe20003800000 */
[----:B------:R-:W-:-:S07]  /*16820*/  IMAD.MOV.U32 R15, RZ, RZ, -0x1 ;  /* 0xffffffffff0f7424 */ /* 0x000fce00078e00ff */
[----:B01----:R-:W-:Y:S05]  /*16830*/  WARPSYNC.COLLECTIVE R15, `(.L_x_2547) ;  /* 0x000000000f0c7348 */ /* 0x003fea0003c00000 */
[----:B------:R-:W-:Y:S02]  /*16840*/  ELECT P6, UR62, PT ;  /* 0x00000000003e782f */ /* 0x000fe400038c0000 */
[----:B------:R-:W-:Y:S01]  /*16850*/  MOV R14, UR62 ;  /* 0x0000003e000e7c02 */ /* 0x000fe20008000f00 */
[----:B01----:R-:W-:Y:S10]  /*16860*/  ENDCOLLECTIVE ;  /* 0x000000000000791b */ /* 0x003ff40003800000 */
.L_x_2547:
[----:B------:R-:W-:Y:S05]  /*16870*/  BSYNC B0 ;  /* 0x0000000000007941 */ /* 0x000fea0003800000 */
.L_x_2546:
[----:B------:R-:W-:Y:S05]  /*16880*/  BRA `(.L_x_2548) ;  /* 0xffffffb4002c7947 */ /* 0x000fea000383ffff */
.L_x_2444:
[----:B-1----:R1:W2:Y:S02]  /*16890*/  SYNCS.PHASECHK.TRANS64.TRYWAIT P0, [R0+URZ+0x38840], R2 ;  /* 0x03884002000075a7 */ /* 0x0022a4000800017f */
[----:B--2---:R-:W-:Y:S05]  /*168a0*/  @!P0 NANOSLEEP.SYNCS 0x989680 ;  /* 0x009896800000895d */ /* 0x004fea0003900000 */
[----:B------:R-:W2:Y:S02]  /*168b0*/  @!P0 SYNCS.PHASECHK.TRANS64 P0, [R0+URZ+0x38840], R2 ;  /* 0x03884002000085a7 */ /* 0x000ea4000800007f */
[----:B--2---:R-:W-:Y:S05]  /*168c0*/  @!P0 BRA `(.L_x_2444) ;  /* 0xfffffffc00f08947 */ /* 0x004fea000383ffff */
[----:B------:R-:W-:Y:S05]  /*168d0*/  BRA `(.L_x_2549) ;  /* 0xffffffb400807947 */ /* 0x000fea000383ffff */
.L_x_2448:
[----:B------:R-:W-:Y:S02]  /*168e0*/  IMAD.MOV.U32 R13, RZ, RZ, R3 ;  /* 0x000000ffff0d7224 */ /* 0x000fe400078e0003 */
[----:B------:R-:W-:Y:S02]  /*168f0*/  IMAD.MOV.U32 R12, RZ, RZ, RZ ;  /* 0x000000ffff0c7224 */ /* 0x000fe400078e00ff */
[----:B------:R-:W-:Y:S02]  /*16900*/  IMAD.MOV.U32 R11, RZ, RZ, 0x181f ;  /* 0x0000181fff0b7424 */ /* 0x000fe400078e00ff */
[----:B------:R-:W-:Y:S02]  /*16910*/  IMAD.MOV.U32 R15, RZ, RZ, -0x1 ;  /* 0xffffffffff0f7424 */ /* 0x000fe400078e00ff */
[----:B------:R-:W-:-:S07]  /*16920*/  IMAD.U32 R0, RZ, RZ, UR42 ;  /* 0x0000002aff007e24 */ /* 0x000fce000f8e00ff */
[----:B-----5:R-:W-:Y:S05]  /*16930*/  WARPSYNC.COLLECTIVE R15, `(.L_x_2550) ;  /* 0x000000000f087348 */ /* 0x020fea0003c00000 */
[----:B------:R0:W1:Y:S02]  /*16940*/  SHFL.IDX P6, R14, R13, R12, R11 ;  /* 0x0000000c0d0e7389 */ /* 0x00006400000c000b */
[----:B01---5:R-:W-:Y:S01]  /*16950*/  ENDCOLLECTIVE ;  /* 0x000000000000791b */ /* 0x023fe20003800000 */
.L_x_2550:
[----:B------:R-:W-:Y:S02]  /*16960*/  IMAD R0, R0, 0x80, R10 ;  /* 0x0000008000007824 */ /* 0x000fe400078e020a */
[----:B------:R-:W-:Y:S02]  /*16970*/  IMAD.MOV.U32 R13, RZ, RZ, R4 ;  /* 0x000000ffff0d7224 */ /* 0x000fe400078e0004 */
[----:B------:R-:W-:-:S07]  /*16980*/  IMAD.MOV.U32 R5, RZ, RZ, R14 ;  /* 0x000000ffff057224 */ /* 0x000fce00078e000e */
[----:B------:R-:W-:Y:S05]  /*16990*/  WARPSYNC.COLLECTIVE R15, `(.L_x_2551) ;  /* 0x000000000f087348 */ /* 0x000fea0003c00000 */
[----:B------:R0:W1:Y:S02]  /*169a0*/  SHFL.IDX P6, R14, R13, R12, R11 ;  /* 0x0000000c0d0e7389 */ /* 0x00006400000c000b */
[----:B01----:R-:W-:Y:S01]  /*169b0*/  ENDCOLLECTIVE ;  /* 0x000000000000791b */ /* 0x003fe20003800000 */
.L_x_2551:
[----:B------:R-:W-:Y:S01]  /*169c0*/  ULDC UR4, c[0x0][0x288] ;  /* 0x0000a20000047ab9 */ /* 0x000fe20000000800 */
[----:B------:R-:W-:Y:S01]  /*169d0*/  ULDC.64 UR6, c[0x0][0x208] ;  /* 0x0000820000067ab9 */ /* 0x000fe20000000a00 */
[----:B------:R-:W-:-:S05]  /*169e0*/  IMAD R2, R7, UR4, RZ ;  /* 0x0000000407027c24 */ /* 0x000fca000f8e02ff */
[----:B------:R-:W-:Y:S01]  /*169f0*/  ISETP.GE.AND P4, PT, R0, R2, PT ;  /* 0x000000020000720c */ /* 0x000fe20003f86270 */
[----:B------:R-:W-:Y:S02]  /*16a00*/  IMAD.MOV.U32 R13, RZ, RZ, R3 ;  /* 0x000000ffff0d7224 */ /* 0x000fe400078e0003 */
[----:B------:R-:W-:Y:S02]  /*16a10*/  IMAD.MOV.U32 R12, RZ, RZ, 0x1 ;  /* 0x00000001ff0c7424 */ /* 0x000fe400078e00ff */
[----:B------:R-:W-:-:S08]  /*16a20*/  IMAD.MOV.U32 R6, RZ, RZ, R14 ;  /* 0x000000ffff067224 */ /* 0x000fd000078e000e */
        /* <DEDUP_REMOVED lines=15> */
.L_x_2552:
[----:B------:R-:W-:Y:S02]  /*16b20*/  IMAD.MOV.U32 R13, RZ, RZ, R4 ;  /* 0x000000ffff0d7224 */ /* 0x000fe400078e0004 */
[----:B------:R-:W-:-:S07]  /*16b30*/  IMAD.MOV.U32 R5, RZ, RZ, R14 ;  /* 0x000000ffff057224 */ /* 0x000fce00078e000e */
[----:B------:R-:W-:Y:S05]  /*16b40*/  WARPSYNC.COLLECTIVE R15, `(.L_x_2553) ;  /* 0x000000000f087348 */ /* 0x000fea0003c00000 */
[----:B------:R0:W1:Y:S02]  /*16b50*/  SHFL.IDX P6, R14, R13, R12, R11 ;  /* 0x0000000c0d0e7389 */ /* 0x00006400000c000b */
[----:B01----:R-:W-:Y:S01]  /*16b60*/  ENDCOLLECTIVE ;  /* 0x000000000000791b */ /* 0x003fe20003800000 */
.L_x_2553:
        /* <DEDUP_REMOVED lines=19> */
.L_x_2554:
[----:B------:R-:W-:Y:S02]  /*16ca0*/  IMAD.MOV.U32 R13, RZ, RZ, R4 ;  /* 0x000000ffff0d7224 */ /* 0x000fe400078e0004 */
[----:B------:R-:W-:-:S07]  /*16cb0*/  IMAD.MOV.U32 R5, RZ, RZ, R14 ;  /* 0x000000ffff057224 */ /* 0x000fce00078e000e */
[----:B------:R-:W-:Y:S05]  /*16cc0*/  WARPSYNC.COLLECTIVE R15, `(.L_x_2555) ;  /* 0x000000000f087348 */ /* 0x000fea0003c00000 */
[----:B------:R0:W1:Y:S02]  /*16cd0*/  SHFL.IDX P6, R14, R13, R12, R11 ;  /* 0x0000000c0d0e7389 */ /* 0x00006400000c000b */
[----:B01----:R-:W-:Y:S01]  /*16ce0*/  ENDCOLLECTIVE ;  /* 0x000000000000791b */ /* 0x003fe20003800000 */
.L_x_2555:
        /* <DEDUP_REMOVED lines=19> */
.L_x_2556:
[----:B------:R-:W-:Y:S02]  /*16e20*/  IMAD.MOV.U32 R13, RZ, RZ, R4 ;  /* 0x000000ffff0d7224 */ /* 0x000fe400078e0004 */
[----:B------:R-:W-:-:S07]  /*16e30*/  IMAD.MOV.U32 R5, RZ, RZ, R14 ;  /* 0x000000ffff057224 */ /* 0x000fce00078e000e */
[----:B------:R-:W-:Y:S05]  /*16e40*/  WARPSYNC.COLLECTIVE R15, `(.L_x_2557) ;  /* 0x000000000f087348 */ /* 0x000fea0003c00000 */
[----:B------:R0:W1:Y:S02]  /*16e50*/  SHFL.IDX P6, R14, R13, R12, R11 ;  /* 0x0000000c0d0e7389 */ /* 0x00006400000c000b */
[----:B01----:R-:W-:Y:S01]  /*16e60*/  ENDCOLLECTIVE ;  /* 0x000000000000791b */ /* 0x003fe20003800000 */
.L_x_2557:
        /* <DEDUP_REMOVED lines=19> */
.L_x_2558:
[----:B------:R-:W-:Y:S02]  /*16fa0*/  IMAD.MOV.U32 R13, RZ, RZ, R4 ;  /* 0x000000ffff0d7224 */ /* 0x000fe400078e0004 */
[----:B------:R-:W-:-:S07]  /*16fb0*/  IMAD.MOV.U32 R5, RZ, RZ, R14 ;  /* 0x000000ffff057224 */ /* 0x000fce00078e000e */
[----:B------:R-:W-:Y:S05]  /*16fc0*/  WARPSYNC.COLLECTIVE R15, `(.L_x_2559) ;  /* 0x000000000f087348 */ /* 0x000fea0003c00000 */
[----:B------:R0:W1:Y:S02]  /*16fd0*/  SHFL.IDX P6, R14, R13, R12, R11 ;  /* 0x0000000c0d0e7389 */ /* 0x00006400000c000b */
[----:B01----:R-:W-:Y:S01]  /*16fe0*/  ENDCOLLECTIVE ;  /* 0x000000000000791b */ /* 0x003fe20003800000 */
.L_x_2559:
        /* <DEDUP_REMOVED lines=19> */
.L_x_2560:
[----:B------:R-:W-:Y:S02]  /*17120*/  IMAD.MOV.U32 R13, RZ, RZ, R4 ;  /* 0x000000ffff0d7224 */ /* 0x000fe400078e0004 */
[----:B------:R-:W-:-:S07]  /*17130*/  IMAD.MOV.U32 R5, RZ, RZ, R14 ;  /* 0x000000ffff057224 */ /* 0x000fce00078e000e */
[----:B------:R-:W-:Y:S05]  /*17140*/  WARPSYNC.COLLECTIVE R15, `(.L_x_2561) ;  /* 0x000000000f087348 */ /* 0x000fea0003c00000 */
[----:B------:R0:W1:Y:S02]  /*17150*/  SHFL.IDX P6, R14, R13, R12, R11 ;  /* 0x0000000c0d0e7389 */ /* 0x00006400000c000b */
[----:B01----:R-:W-:Y:S01]  /*17160*/  ENDCOLLECTIVE ;  /* 0x000000000000791b */ /* 0x003fe20003800000 */
.L_x_2561:
        /* <DEDUP_REMOVED lines=19> */
.L_x_2562:
[----:B------:R-:W-:Y:S02]  /*172a0*/  IMAD.MOV.U32 R13, RZ, RZ, R4 ;  /* 0x000000ffff0d7224 */ /* 0x000fe400078e0004 */
[----:B------:R-:W-:-:S07]  /*172b0*/  IMAD.MOV.U32 R5, RZ, RZ, R14 ;  /* 0x000000ffff057224 */ /* 0x000fce00078e000e */
[----:B------:R-:W-:Y:S05]  /*172c0*/  WARPSYNC.COLLECTIVE R15, `(.L_x_2563) ;  /* 0x000000000f087348 */ /* 0x000fea0003c00000 */
[----:B------:R0:W1:Y:S02]  /*172d0*/  SHFL.IDX P6, R14, R13, R12, R11 ;  /* 0x0000000c0d0e7389 */ /* 0x00006400000c000b */
[----:B01----:R-:W-:Y:S01]  /*172e0*/  ENDCOLLECTIVE ;  /* 0x000000000000791b */ /* 0x003fe20003800000 */
.L_x_2563:
        /* <DEDUP_REMOVED lines=17> */
.L_x_2564:
[----:B------:R-:W-:Y:S02]  /*17400*/  IMAD.MOV.U32 R13, RZ, RZ, R4 ;  /* 0x000000ffff0d7224 */ /* 0x000fe400078e0004 */
[----:B------:R-:W-:-:S07]  /*17410*/  IMAD.MOV.U32 R5, RZ, RZ, R14 ;  /* 0x000000ffff057224 */ /* 0x000fce00078e000e */
[----:B------:R-:W-:Y:S05]  /*17420*/  WARPSYNC.COLLECTIVE R15, `(.L_x_2565) ;  /* 0x000000000f087348 */ /* 0x000fea0003c00000 */
[----:B------:R0:W1:Y:S02]  /*17430*/  SHFL.IDX P6, R14, R13, R12, R11 ;  /* 0x0000000c0d0e7389 */ /* 0x00006400000c000b */
[----:B01----:R-:W-:Y:S01]  /*17440*/  ENDCOLLECTIVE ;  /* 0x000000000000791b */ /* 0x003fe20003800000 */
.L_x_2565:
[----:B------:R-:W-:Y:S01]  /*17450*/  IMAD.MOV.U32 R3, RZ, RZ, R14 ;  /* 0x000000ffff037224 */ /* 0x000fe200078e000e */
[----:B------:R-:W-:Y:S06]  /*17460*/  BRA `(.L_x_2566) ;  /* 0xffffffb8001c7947 */ /* 0x000fec000383ffff */
.L_x_2453:
[----:B0-----:R0:W3:Y:S02]  /*17470*/  SYNCS.PHASECHK.TRANS64.TRYWAIT P0, [R17+URZ+0x38820], R0 ;  /* 0x03882000110075a7 */ /* 0x0010e4000800017f */
[----:B---3--:R-:W-:Y:S05]  /*17480*/  @!P0 NANOSLEEP.SYNCS 0x989680 ;  /* 0x009896800000895d */ /* 0x008fea0003900000 */
[----:B------:R-:W3:Y:S02]  /*17490*/  @!P0 SYNCS.PHASECHK.TRANS64 P0, [R17+URZ+0x38820], R0 ;  /* 0x03882000110085a7 */ /* 0x000ee4000800007f */
[----:B---3--:R-:W-:Y:S05]  /*174a0*/  @!P0 BRA `(.L_x_2453) ;  /* 0xfffffffc00f08947 */ /* 0x008fea000383ffff */
[----:B------:R-:W-:Y:S05]  /*174b0*/  BRA `(.L_x_2567) ;  /* 0xffffffb800987947 */ /* 0x000fea000383ffff */
.L_x_2460:
[----:B0-----:R0:W2:Y:S02]  /*174c0*/  SYNCS.PHASECHK.TRANS64.TRYWAIT P0, [R2+URZ+0x38840], R3 ;  /* 0x03884003020075a7 */ /* 0x0010a4000800017f */
[----:B--2---:R-:W-:Y:S05]  /*174d0*/  @!P0 NANOSLEEP.SYNCS 0x989680 ;  /* 0x009896800000895d */ /* 0x004fea0003900000 */
[----:B------:R-:W2:Y:S02]  /*174e0*/  @!P0 SYNCS.PHASECHK.TRANS64 P0, [R2+URZ+0x38840], R3 ;  /* 0x03884003020085a7 */ /* 0x000ea4000800007f */
[----:B--2---:R-:W-:Y:S05]  /*174f0*/  @!P0 BRA `(.L_x_2460) ;  /* 0xfffffffc00f08947 */ /* 0x004fea000383ffff */
[----:B------:R-:W-:Y:S05]  /*17500*/  BRA `(.L_x_2568) ;  /* 0xffffffbc00547947 */ /* 0x000fea000383ffff */
.L_x_2468:
[----:B0-----:R0:W1:Y:S02]  /*17510*/  SYNCS.PHASECHK.TRANS64.TRYWAIT P0, [R3+URZ+0x60], R2 ;  /* 0x00006002030075a7 */ /* 0x001064000800017f */
[----:B-1----:R-:W-:Y:S05]  /*17520*/  @!P0 NANOSLEEP.SYNCS 0x989680 ;  /* 0x009896800000895d */ /* 0x002fea0003900000 */
[----:B------:R-:W1:Y:S02]  /*17530*/  @!P0 SYNCS.PHASECHK.TRANS64 P0, [R3+URZ+0x60], R2 ;  /* 0x00006002030085a7 */ /* 0x000e64000800007f */
[----:B-1----:R-:W-:Y:S05]  /*17540*/  @!P0 BRA `(.L_x_2468) ;  /* 0xfffffffc00f08947 */ /* 0x002fea000383ffff */
[----:B------:R-:W-:Y:S05]  /*17550*/  BRA `(.L_x_2569) ;  /* 0xffffffc000987947 */ /* 0x000fea000383ffff */
.L_x_2480:
[----:B--2---:R2:W3:Y:S02]  /*17560*/  SYNCS.PHASECHK.TRANS64.TRYWAIT P0, [R3+URZ+0x38840], R2 ;  /* 0x03884002030075a7 */ /* 0x0044e4000800017f */
[----:B---3--:R-:W-:Y:S05]  /*17570*/  @!P0 NANOSLEEP.SYNCS 0x989680 ;  /* 0x009896800000895d */ /* 0x008fea0003900000 */
[----:B------:R-:W3:Y:S02]  /*17580*/  @!P0 SYNCS.PHASECHK.TRANS64 P0, [R3+URZ+0x38840], R2 ;  /* 0x03884002030085a7 */ /* 0x000ee4000800007f */
[----:B---3--:R-:W-:Y:S05]  /*17590*/  @!P0 BRA `(.L_x_2480) ;  /* 0xfffffffc00f08947 */ /* 0x008fea000383ffff */
[----:B------:R-:W-:Y:S05]  /*175a0*/  BRA `(.L_x_2570) ;  /* 0xffffffc800947947 */ /* 0x000fea000383ffff */
.L_x_2488:
[----:B0-----:R0:W1:Y:S02]  /*175b0*/  SYNCS.PHASECHK.TRANS64.TRYWAIT P0, [R2+URZ+0x60], R3 ;  /* 0x00006003020075a7 */ /* 0x001064000800017f */
[----:B-1----:R-:W-:Y:S05]  /*175c0*/  @!P0 NANOSLEEP.SYNCS 0x989680 ;  /* 0x009896800000895d */ /* 0x002fea0003900000 */
[----:B------:R-:W1:Y:S02]  /*175d0*/  @!P0 SYNCS.PHASECHK.TRANS64 P0, [R2+URZ+0x60], R3 ;  /* 0x00006003020085a7 */ /* 0x000e64000800007f */
[----:B-1----:R-:W-:Y:S05]  /*175e0*/  @!P0 BRA `(.L_x_2488) ;  /* 0xfffffffc00f08947 */ /* 0x002fea000383ffff */
[----:B------:R-:W-:Y:S05]  /*175f0*/  BRA `(.L_x_2571) ;  /* 0xffffffcc00e47947 */ /* 0x000fea000383ffff */
.L_x_2499:
[----:B---3--:R3:W4:Y:S02]  /*17600*/  SYNCS.PHASECHK.TRANS64.TRYWAIT P0, [R2+URZ+0x38840], R3 ;  /* 0x03884003020075a7 */ /* 0x008724000800017f */
[----:B----4-:R-:W-:Y:S05]  /*17610*/  @!P0 NANOSLEEP.SYNCS 0x989680 ;  /* 0x009896800000895d */ /* 0x010fea0003900000 */
[----:B------:R-:W4:Y:S02]  /*17620*/  @!P0 SYNCS.PHASECHK.TRANS64 P0, [R2+URZ+0x38840], R3 ;  /* 0x03884003020085a7 */ /* 0x000f24000800007f */
[----:B----4-:R-:W-:Y:S05]  /*17630*/  @!P0 BRA `(.L_x_2499) ;  /* 0xfffffffc00f08947 */ /* 0x010fea000383ffff */
[----:B------:R-:W-:Y:S05]  /*17640*/  BRA `(.L_x_2572) ;  /* 0xffffffd400b47947 */ /* 0x000fea000383ffff */
.L_x_2507:
[----:B0-----:R0:W1:Y:S02]  /*17650*/  SYNCS.PHASECHK.TRANS64.TRYWAIT P0, [R2+URZ+0x60], R5 ;  /* 0x00006005020075a7 */ /* 0x001064000800017f */
[----:B-1----:R-:W-:Y:S05]  /*17660*/  @!P0 NANOSLEEP.SYNCS 0x989680 ;  /* 0x009896800000895d */ /* 0x002fea0003900000 */
[----:B------:R-:W1:Y:S02]  /*17670*/  @!P0 SYNCS.PHASECHK.TRANS64 P0, [R2+URZ+0x60], R5 ;  /* 0x00006005020085a7 */ /* 0x000e64000800007f */
[----:B-1----:R-:W-:Y:S05]  /*17680*/  @!P0 BRA `(.L_x_2507) ;  /* 0xfffffffc00f08947 */ /* 0x002fea000383ffff */
[----:B------:R-:W-:Y:S05]  /*17690*/  BRA `(.L_x_2573) ;  /* 0xffffffdc00047947 */ /* 0x000fea000383ffff */
.L_x_2520:
[----:B0-----:R0:W2:Y:S02]  /*176a0*/  SYNCS.PHASECHK.TRANS64.TRYWAIT P0, [R2+URZ+0x38860], R3 ;  /* 0x03886003020075a7 */ /* 0x0010a4000800017f */
[----:B--2---:R-:W-:Y:S05]  /*176b0*/  @!P0 NANOSLEEP.SYNCS 0x989680 ;  /* 0x009896800000895d */ /* 0x004fea0003900000 */
[----:B------:R-:W2:Y:S02]  /*176c0*/  @!P0 SYNCS.PHASECHK.TRANS64 P0, [R2+URZ+0x38860], R3 ;  /* 0x03886003020085a7 */ /* 0x000ea4000800007f */
[----:B--2---:R-:W-:Y:S05]  /*176d0*/  @!P0 BRA `(.L_x_2520) ;  /* 0xfffffffc00f08947 */ /* 0x004fea000383ffff */
[----:B------:R-:W-:Y:S05]  /*176e0*/  BRA `(.L_x_2574) ;  /* 0xffffffe000c07947 */ /* 0x000fea000383ffff */
.L_x_2529:
[----:B------:R-:W-:Y:S01]  /*176f0*/  BSSY B0, `(.L_x_2575) ;  /* 0x0000008000007945 */ /* 0x000fe20003800000 */
[----:B-----5:R-:W-:Y:S02]  /*17700*/  IMAD.MOV.U32 R13, RZ, RZ, R2 ;  /* 0x000000ffff0d7224 */ /* 0x020fe400078e0002 */
[----:B------:R-:W-:Y:S02]  /*17710*/  IMAD.MOV.U32 R12, RZ, RZ, RZ ;  /* 0x000000ffff0c7224 */ /* 0x000fe400078e00ff */
[----:B------:R-:W-:Y:S02]  /*17720*/  IMAD.MOV.U32 R11, RZ, RZ, 0x1f ;  /* 0x0000001fff0b7424 */ /* 0x000fe400078e00ff */
[----:B------:R-:W-:-:S07]  /*17730*/  IMAD.MOV.U32 R15, RZ, RZ, -0x1 ;  /* 0xffffffffff0f7424 */ /* 0x000fce00078e00ff */
[----:B-12---:R-:W-:Y:S05]  /*17740*/  WARPSYNC.COLLECTIVE R15, `(.L_x_2576) ;  /* 0x000000000f087348 */ /* 0x006fea0003c00000 */
[----:B------:R0:W3:Y:S02]  /*17750*/  SHFL.IDX P6, R14, R13, R12, R11 ;  /* 0x0000000c0d0e7389 */ /* 0x0000e400000c000b */
[----:B0123--:R-:W-:Y:S01]  /*17760*/  ENDCOLLECTIVE ;  /* 0x000000000000791b */ /* 0x00ffe20003800000 */
.L_x_2576:
[----:B------:R-:W-:Y:S05]  /*17770*/  BSYNC B0 ;  /* 0x0000000000007941 */ /* 0x000fea0003800000 */
.L_x_2575:
[----:B------:R-:W-:Y:S05]  /*17780*/  BRA `(.L_x_2577) ;  /* 0xffffffe800307947 */ /* 0x000fea000383ffff */
.L_x_2532:
[----:B0-----:R0:W1:Y:S02]  /*17790*/  SYNCS.PHASECHK.TRANS64.TRYWAIT P0, [R0+URZ+0x38820], R3 ;  /* 0x03882003000075a7 */ /* 0x001064000800017f */
[----:B-1----:R-:W-:Y:S05]  /*177a0*/  @!P0 NANOSLEEP.SYNCS 0x989680 ;  /* 0x009896800000895d */ /* 0x002fea0003900000 */
[----:B------:R-:W1:Y:S02]  /*177b0*/  @!P0 SYNCS.PHASECHK.TRANS64 P0, [R0+URZ+0x38820], R3 ;  /* 0x03882003000085a7 */ /* 0x000e64000800007f */
[----:B-1----:R-:W-:Y:S05]  /*177c0*/  @!P0 BRA `(.L_x_2532) ;  /* 0xfffffffc00f08947 */ /* 0x002fea000383ffff */
[----:B------:R-:W-:Y:S05]  /*177d0*/  BRA `(.L_x_2578) ;  /* 0xffffffe8007c7947 */ /* 0x000fea000383ffff */
.L_x_2533:
        /* <DEDUP_REMOVED lines=11> */
.L_x_2580:
[----:B------:R-:W-:Y:S05]  /*17890*/  BSYNC B0 ;  /* 0x0000000000007941 */ /* 0x000fea0003800000 */
.L_x_2579:
[----:B------:R-:W-:Y:S05]  /*178a0*/  BRA `(.L_x_2581) ;  /* 0xffffffe800647947 */ /* 0x000fea000383ffff */
.L_x_2536:
[----:B------:R-:W-:Y:S01]  /*178b0*/  BSSY B1, `(.L_x_2582) ;  /* 0x0000006000017945 */ /* 0x000fe20003800000 */
[----:B------:R-:W-:-:S07]  /*178c0*/  IMAD.MOV.U32 R15, RZ, RZ, -0x1 ;  /* 0xffffffffff0f7424 */ /* 0x000fce00078e00ff */
[----:B01----:R-:W-:Y:S05]  /*178d0*/  WARPSYNC.COLLECTIVE R15, `(.L_x_2583) ;  /* 0x000000000f0c7348 */ /* 0x003fea0003c00000 */
[----:B------:R-:W-:Y:S02]  /*178e0*/  ELECT P6, UR62, PT ;  /* 0x00000000003e782f */ /* 0x000fe400038c0000 */
[----:B------:R-:W-:Y:S01]  /*178f0*/  MOV R14, UR62 ;  /* 0x0000003e000e7c02 */ /* 0x000fe20008000f00 */
[----:B01----:R-:W-:Y:S10]  /*17900*/  ENDCOLLECTIVE ;  /* 0x000000000000791b */ /* 0x003ff40003800000 */
.L_x_2583:
[----:B------:R-:W-:Y:S05]  /*17910*/  BSYNC B1 ;  /* 0x0000000000017941 */ /* 0x000fea0003800000 */
.L_x_2582:
[----:B------:R-:W-:Y:S05]  /*17920*/  BRA `(.L_x_2584) ;  /* 0xffffffe8005c7947 */ /* 0x000fea000383ffff */
.L_x_2538:
[----:B0-----:R0:W1:Y:S02]  /*17930*/  SYNCS.PHASECHK.TRANS64.TRYWAIT P0, [R6+URZ], R5 ;  /* 0x00000005060075a7 */ /* 0x001064000800017f */
[----:B-1----:R-:W-:Y:S05]  /*17940*/  @!P0 NANOSLEEP.SYNCS 0x989680 ;  /* 0x009896800000895d */ /* 0x002fea0003900000 */
[----:B------:R-:W1:Y:S02]  /*17950*/  @!P0 SYNCS.PHASECHK.TRANS64 P0, [R6+URZ], R5 ;  /* 0x00000005060085a7 */ /* 0x000e64000800007f */
[----:B-1----:R-:W-:Y:S05]  /*17960*/  @!P0 BRA `(.L_x_2538) ;  /* 0xfffffffc00f08947 */ /* 0x002fea000383ffff */
[----:B------:R-:W-:Y:S05]  /*17970*/  BRA `(.L_x_2585) ;  /* 0xffffffe8009c7947 */ /* 0x000fea000383ffff */
.L_x_2539:
[----:B-1----:R1:W2:Y:S02]  /*17980*/  SYNCS.PHASECHK.TRANS64.TRYWAIT P0, [R3+URZ], R2 ;  /* 0x00000002030075a7 */ /* 0x0022a4000800017f */
[----:B--2---:R-:W-:Y:S05]  /*17990*/  @!P0 NANOSLEEP.SYNCS 0x989680 ;  /* 0x009896800000895d */ /* 0x004fea0003900000 */
[----:B------:R-:W2:Y:S02]  /*179a0*/  @!P0 SYNCS.PHASECHK.TRANS64 P0, [R3+URZ], R2 ;  /* 0x00000002030085a7 */ /* 0x000ea4000800007f */
[----:B--2---:R-:W-:Y:S05]  /*179b0*/  @!P0 BRA `(.L_x_2539) ;  /* 0xfffffffc00f08947 */ /* 0x004fea000383ffff */
[----:B------:R-:W-:Y:S05]  /*179c0*/  BRA `(.L_x_2586) ;  /* 0xffffffe800907947 */ /* 0x000fea000383ffff */
.L_x_2541:
[----:B-1----:R1:W2:Y:S02]  /*179d0*/  SYNCS.PHASECHK.TRANS64.TRYWAIT P0, [R18+URZ], R5 ;  /* 0x00000005120075a7 */ /* 0x0022a4000800017f */
[----:B--2---:R-:W-:Y:S05]  /*179e0*/  @!P0 NANOSLEEP.SYNCS 0x989680 ;  /* 0x009896800000895d */ /* 0x004fea0003900000 */
[----:B------:R-:W2:Y:S02]  /*179f0*/  @!P0 SYNCS.PHASECHK.TRANS64 P0, [R18+URZ], R5 ;  /* 0x00000005120085a7 */ /* 0x000ea4000800007f */
[----:B--2---:R-:W-:Y:S05]  /*17a00*/  @!P0 BRA `(.L_x_2541) ;  /* 0xfffffffc00f08947 */ /* 0x004fea000383ffff */
[----:B------:R-:W-:Y:S05]  /*17a10*/  BRA `(.L_x_2587) ;  /* 0xffffffe800947947 */ /* 0x000fea000383ffff */
.L_x_2588:
        /* <DEDUP_REMOVED lines=14> */
.L_x_15300:


//--------------------- .text._ZN7cutlass13device_kernelIN5flash11enable_sm90INS1_16FlashAttnFwdSm90INS1_25CollectiveMainloopFwdSm90ILi2EN4cute5tupleIJNS5_1CILi1EEES8_S8_EEENS6_IJNS7_ILi128EEENS7_ILi80EEENS7_ILi256EEEEEELi256ENS_6half_tEfNS_4arch4Sm90ELb1ELb0ELb0ELb1ELb0ELb0ELb0ELb1ELb1ELb1ELb0ELb0EEENS1_21CollectiveEpilogueFwdINS6_IJSA_SC_SB_EEES9_SE_SG_Li256ELb1ELb1ELb0ELb0EEENS1_36VarlenDynamicPersistentTileSchedulerILi128ELi80ELi256ELi128ELb0ELb1ELb1ELb1ELb1ELb1EEEEEEEEEvNT_6ParamsE --------------------------
	.section	.text._ZN7cutlass13device_kernelIN5flash11enable_sm90INS1_16FlashAttnFwdSm90INS1_25CollectiveMainloopFwdSm90ILi2EN4cute5tupleIJNS5_1CILi1EEES8_S8_EEENS6_IJNS7_ILi128EEENS7_ILi80EEENS7_ILi256EEEEEELi256ENS_6half_tEfNS_4arch4Sm90ELb1ELb0ELb0ELb1ELb0ELb0ELb0ELb1ELb1ELb1ELb0ELb0EEENS1_21CollectiveEpilogueFwdINS6_IJSA_SC_SB_EEES9_SE_SG_Li256ELb1ELb1ELb0ELb0EEENS1_36VarlenDynamicPersistentTileSchedulerILi128ELi80ELi256ELi128ELb0ELb1ELb1ELb1ELb1ELb1EEEEEEEEEvNT_6ParamsE,"ax",@progbits
	.align	128
.text._ZN7cutlass13device_kernelIN5flash11enable_sm90INS1_16FlashAttnFwdSm90INS1_25CollectiveMainloopFwdSm90ILi2EN4cute5tupleIJNS5_1CILi1EEES8_S8_EEENS6_IJNS7_ILi128EEENS7_ILi80EEENS7_ILi256EEEEEELi256ENS_6half_tEfNS_4arch4Sm90ELb1ELb0ELb0ELb1ELb0ELb0ELb0ELb1ELb1ELb1ELb0ELb0EEENS1_21CollectiveEpilogueFwdINS6_IJSA_SC_SB_EEES9_SE_SG_Li256ELb1ELb1ELb0ELb0EEENS1_36VarlenDynamicPersistentTileSchedulerILi128ELi80ELi256ELi128ELb0ELb1ELb1ELb1ELb1ELb1EEEEEEEEEvNT_6ParamsE:
        .type           _ZN7cutlass13device_kernelIN5flash11enable_sm90INS1_16FlashAttnFwdSm90INS1_25CollectiveMainloopFwdSm90ILi2EN4cute5tupleIJNS5_1CILi1EEES8_S8_EEENS6_IJNS7_ILi128EEENS7_ILi80EEENS7_ILi256EEEEEELi256ENS_6half_tEfNS_4arch4Sm90ELb1ELb0ELb0ELb1ELb0ELb0ELb0ELb1ELb1ELb1ELb0ELb0EEENS1_21CollectiveEpilogueFwdINS6_IJSA_SC_SB_EEES9_SE_SG_Li256ELb1ELb1ELb0ELb0EEENS1_36VarlenDynamicPersistentTileSchedulerILi128ELi80ELi256ELi128ELb0ELb1ELb1ELb1ELb1ELb1EEEEEEEEEvNT_6ParamsE,@function
        .size           _ZN7cutlass13device_kernelIN5flash11enable_sm90INS1_16FlashAttnFwdSm90INS1_25CollectiveMainloopFwdSm90ILi2EN4cute5tupleIJNS5_1CILi1EEES8_S8_EEENS6_IJNS7_ILi128EEENS7_ILi80EEENS7_ILi256EEEEEELi256ENS_6half_tEfNS_4arch4Sm90ELb1ELb0ELb0ELb1ELb0ELb0ELb0ELb1ELb1ELb1ELb0ELb0EEENS1_21CollectiveEpilogueFwdINS6_IJSA_SC_SB_EEES9_SE_SG_Li256ELb1ELb1ELb0ELb0EEENS1_36VarlenDynamicPersistentTileSchedulerILi128ELi80ELi256ELi128ELb0ELb1ELb1ELb1ELb1ELb1EEEEEEEEEvNT_6ParamsE,(.L_x_15301 - _ZN7cutlass13device_kernelIN5flash11enable_sm90INS1_16FlashAttnFwdSm90INS1_25CollectiveMainloopFwdSm90ILi2EN4cute5tupleIJNS5_1CILi1EEES8_S8_EEENS6_IJNS7_ILi128EEENS7_ILi80EEENS7_ILi256EEEEEELi256ENS_6half_tEfNS_4arch4Sm90ELb1ELb0ELb0ELb1ELb0ELb0ELb0ELb1ELb1ELb1ELb0ELb0EEENS1_21CollectiveEpilogueFwdINS6_IJSA_SC_SB_EEES9_SE_SG_Li256ELb1ELb1ELb0ELb0EEENS1_36VarlenDynamicPersistentTileSchedulerILi128ELi80ELi256ELi128ELb0ELb1ELb1ELb1ELb1ELb1EEEEEEEEEvNT_6ParamsE)
        .other          _ZN7cutlass13device_kernelIN5flash11enable_sm90INS1_16FlashAttnFwdSm90INS1_25CollectiveMainloopFwdSm90ILi2EN4cute5tupleIJNS5_1CILi1EEES8_S8_EEENS6_IJNS7_ILi128EEENS7_ILi80EEENS7_ILi256EEEEEELi256ENS_6half_tEfNS_4arch4Sm90ELb1ELb0ELb0ELb1ELb0ELb0ELb0ELb1ELb1ELb1ELb0ELb0EEENS1_21CollectiveEpilogueFwdINS6_IJSA_SC_SB_EEES9_SE_SG_Li256ELb1ELb1ELb0ELb0EEENS1_36VarlenDynamicPersistentTileSchedulerILi128ELi80ELi256ELi128ELb0ELb1ELb1ELb1ELb1ELb1EEEEEEEEEvNT_6ParamsE,@"STO_CUDA_ENTRY STV_DEFAULT"
_ZN7cutlass13device_kernelIN5flash11enable_sm90INS1_16FlashAttnFwdSm90INS1_25CollectiveMainloopFwdSm90ILi2EN4cute5tupleIJNS5_1CILi1EEES8_S8_EEENS6_IJNS7_ILi128EEENS7_ILi80EEENS7_ILi256EEEEEELi256ENS_6half_tEfNS_4arch4Sm90ELb1ELb0ELb0ELb1ELb0ELb0ELb0ELb1ELb1ELb1ELb0ELb0EEENS1_21CollectiveEpilogueFwdINS6_IJSA_SC_SB_EEES9_SE_SG_Li256ELb1ELb1ELb0ELb0EEENS1_36VarlenDynamicPersistentTileSchedulerILi128ELi80ELi256ELi128ELb0ELb1ELb1ELb1ELb1ELb1EEEEEEEEEvNT_6ParamsE:
        /* <DEDUP_REMOVED lines=18> */
.L_x_2590:
[----:B------:R-:W-:Y:S05]  /*0120*/  BSYNC B0 ;  /* 0x0000000000007941 */ /* 0x000fea0003800000 */
.L_x_2589:
        /* <DEDUP_REMOVED lines=41> */
.L_x_2591:
        /* <DEDUP_REMOVED lines=22> */
.L_x_2592:
        /* <DEDUP_REMOVED lines=18> */
.L_x_2593:
        /* <DEDUP_REMOVED lines=22> */
.L_x_2594:
        /* <DEDUP_REMOVED lines=22> */
.L_x_2595:
        /* <DEDUP_REMOVED lines=8> */
.L_x_2597:
        /* <DEDUP_REMOVED lines=18> */
[----:B------:R-:W0:Y:S02]  /*0aa0*/  S2R R0, SR_TID.X ;  /* 0x0000000000007919 */ /* 0x000e240000002100 */
[----:B0-----:R-:W-:-:S05]  /*0ab0*/  VIADD R232, R0, 0xffffff80 ;  /* 0xffffff8000e87836 */ /* 0x001fca0000000000 */
[----:B------:R-:W-:-:S04]  /*0ac0*/  SHF.R.S32.HI R3, RZ, 0x1f, R232 ;  /* 0x0000001fff037819 */ /* 0x000fc800000114e8 */
[CC--:B------:R-:W-:Y:S02]  /*0ad0*/  LEA.HI R5, R3.reuse, R232.reuse, RZ, 0x7 ;  /* 0x000000e803057211 */ /* 0x0c0fe400078f38ff */
[----:B------:R-:W-:Y:S02]  /*0ae0*/  LEA.HI R0, R3, R232, RZ, 0x4 ;  /* 0x000000e803007211 */ /* 0x000fe400078f20ff */
[----:B------:R-:W-:Y:S02]  /*0af0*/  LOP3.LUT R223, R5, 0xffffff80, RZ, 0xc0, !PT ;  /* 0xffffff8005df7812 */ /* 0x000fe400078ec0ff */
[----:B------:R-:W-:Y:S02]  /*0b00*/  SHF.R.S32.HI R9, RZ, 0x4, R0 ;  /* 0x00000004ff097819 */ /* 0x000fe40000011400 */
[----:B------:R-:W-:Y:S01]  /*0b10*/  LOP3.LUT R7, R0, 0x3fffff0, RZ, 0xc0, !PT ;  /* 0x03fffff000077812 */ /* 0x000fe200078ec0ff */
[----:B------:R-:W-:Y:S01]  /*0b20*/  IMAD.IADD R223, R232, 0x1, -R223 ;  /* 0x00000001e8df7824 */ /* 0x000fe200078e0adf */
[----:B------:R-:W-:-:S02]  /*0b30*/  LEA.HI R0, R0, R9, RZ, 0x1 ;  /* 0x0000000900007211 */ /* 0x000fc400078f08ff */
[----:B------:R-:W-:Y:S01]  /*0b40*/  LEA.HI R10, R3, R232, RZ, 0x2 ;  /* 0x000000e8030a7211 */ /* 0x000fe200078f10ff */
[----:B------:R-:W-:Y:S01]  /*0b50*/  IMAD.IADD R7, R232, 0x1, -R7 ;  /* 0x00000001e8077824 */ /* 0x000fe200078e0a07 */
[----:B------:R-:W-:Y:S02]  /*0b60*/  SHF.R.S32.HI R4, RZ, 0x1f, R223 ;  /* 0x0000001fff047819 */ /* 0x000fe400000114df */
[----:B------:R-:W-:Y:S02]  /*0b70*/  LOP3.LUT R0, R0, 0x1ffffffe, RZ, 0xc0, !PT ;  /* 0x1ffffffe00007812 */ /* 0x000fe400078ec0ff */
[----:B------:R-:W-:Y:S02]  /*0b80*/  LEA.HI R6, R4, R223, RZ, 0x2 ;  /* 0x000000df04067211 */ /* 0x000fe400078f10ff */
[----:B------:R-:W-:Y:S01]  /*0b90*/  SHF.R.S32.HI R224, RZ, 0x7, R5 ;  /* 0x00000007ffe07819 */ /* 0x000fe20000011405 */
[----:B------:R-:W-:Y:S01]  /*0ba0*/  IMAD.IADD R0, R9, 0x1, -R0 ;  /* 0x0000000109007824 */ /* 0x000fe200078e0a00 */
[----:B------:R-:W-:-:S02]  /*0bb0*/  SHF.R.S32.HI R8, RZ, 0x2, R6 ;  /* 0x00000002ff087819 */ /* 0x000fc40000011406 */
[----:B------:R-:W-:Y:S02]  /*0bc0*/  SHF.R.S32.HI R11, RZ, 0x1f, R6 ;  /* 0x0000001fff0b7819 */ /* 0x000fe40000011406 */
[----:B------:R-:W-:Y:S02]  /*0bd0*/  LOP3.LUT R9, R10, 0xfffffffc, RZ, 0xc0, !PT ;  /* 0xfffffffc0a097812 */ /* 0x000fe400078ec0ff */
[----:B------:R-:W-:Y:S02]  /*0be0*/  LEA.HI R11, R11, R8, RZ, 0x3 ;  /* 0x000000080b0b7211 */ /* 0x000fe400078f18ff */
[----:B------:R-:W-:Y:S01]  /*0bf0*/  LEA.HI R4, R4, R223, RZ, 0x5 ;  /* 0x000000df04047211 */ /* 0x000fe200078f28ff */
[----:B------:R-:W-:Y:S01]  /*0c00*/  IMAD.IADD R9, R232, 0x1, -R9 ;  /* 0x00000001e8097824 */ /* 0x000fe200078e0a09 */
[----:B------:R-:W-:Y:S02]  /*0c10*/  LOP3.LUT R11, R11, 0xfffffff8, RZ, 0xc0, !PT ;  /* 0xfffffff80b0b7812 */ /* 0x000fe400078ec0ff */
[----:B------:R-:W-:-:S02]  /*0c20*/  LEA.HI R5, R5, R224, RZ, 0x1 ;  /* 0x000000e005057211 */ /* 0x000fc400078f08ff */
[----:B------:R-:W-:Y:S01]  /*0c30*/  SHF.R.S32.HI R4, RZ, 0x5, R4 ;  /* 0x00000005ff047819 */ /* 0x000fe20000011404 */
[----:B------:R-:W-:Y:S01]  /*0c40*/  IMAD.IADD R11, R8, 0x1, -R11 ;  /* 0x00000001080b7824 */ /* 0x000fe200078e0a0b */
[----:B------:R-:W-:Y:S02]  /*0c50*/  LOP3.LUT R5, R5, 0x3fffffe, RZ, 0xc0, !PT ;  /* 0x03fffffe05057812 */ /* 0x000fe400078ec0ff */
[----:B------:R-:W-:Y:S01]  /*0c60*/  LOP3.LUT R212, R6, 0x7ffffffc, RZ, 0xc0, !PT ;  /* 0x7ffffffc06d47812 */ /* 0x000fe200078ec0ff */
[----:B------:R-:W-:Y:S02]  /*0c70*/  IMAD R4, R4, 0x10, R11 ;  /* 0x0000001004047824 */ /* 0x000fe400078e020b */
[----:B------:R-:W-:Y:S02]  /*0c80*/  IMAD.IADD R5, R224, 0x1, -R5 ;  /* 0x00000001e0057824 */ /* 0x000fe400078e0a05 */
[----:B------:R-:W-:Y:S02]  /*0c90*/  IMAD.IADD R212, R223, 0x1, -R212 ;  /* 0x00000001dfd47824 */ /* 0x000fe400078e0ad4 */
[----:B------:R-:W-:Y:S01]  /*0ca0*/  IMAD R225, R5, 0x40, R4 ;  /* 0x0000004005e17824 */ /* 0x000fe200078e0204 */
[----:B--2---:R-:W-:-:S02]  /*0cb0*/  R2UR UR4, R2 ;  /* 0x00000000020472ca */ /* 0x004fc400000e0000 */
[CC--:B------:R-:W-:Y:S02]  /*0cc0*/  LEA.HI R2, R3.reuse, R232.reuse, RZ, 0x5 ;  /* 0x000000e803027211 */ /* 0x0c0fe400078f28ff */
[----:B------:R-:W-:-:S03]  /*0cd0*/  LEA.HI R3, R3, R232, RZ, 0x3 ;  /* 0x000000e803037211 */ /* 0x000fc600078f18ff */
[----:B------:R-:W-:Y:S01]  /*0ce0*/  IMAD.SHL.U32 R2, R2, 0x20, RZ ;  /* 0x0000002002027824 */ /* 0x000fe200078e00ff */
[----:B------:R-:W-:Y:S02]  /*0cf0*/  LOP3.LUT R217, R3, 0xfffffff8, RZ, 0xc0, !PT ;  /* 0xfffffff803d97812 */ /* 0x000fe400078ec0ff */
[----:B------:R-:W-:Y:S02]  /*0d00*/  SHF.R.S32.HI R221, RZ, 0x3, R3 ;  /* 0x00000003ffdd7819 */ /* 0x000fe40000011403 */
[----:B------:R-:W-:Y:S01]  /*0d10*/  LOP3.LUT R2, R2, 0xfffffc00, RZ, 0xc0, !PT ;  /* 0xfffffc0002027812 */ /* 0x000fe200078ec0ff */
[----:B------:R-:W-:Y:S01]  /*0d20*/  IMAD.IADD R217, R232, 0x1, -R217 ;  /* 0x00000001e8d97824 */ /* 0x000fe200078e0ad9 */
[----:B------:R-:W-:-:S03]  /*0d30*/  ULOP3.LUT UR7, UR4, 0x1, URZ, 0xfc, !UPT ;  /* 0x0000000104077892 */ /* 0x000fc6000f8efc3f */
[----:B------:R-:W-:Y:S01]  /*0d40*/  IMAD R7, R7, 0x40, R2 ;  /* 0x0000004007077824 */ /* 0x000fe200078e0202 */
[----:B------:R-:W-:Y:S01]  /*0d50*/  LEA.HI R2, R9, R9, RZ, 0x1 ;  /* 0x0000000909027211 */ /* 0x000fe200078f08ff */
[----:B------:R-:W-:Y:S01]  /*0d60*/  IMAD.SHL.U32 R18, R217, 0x8, RZ ;  /* 0x00000008d9127824 */ /* 0x000fe200078e00ff */
[----:B------:R-:W-:Y:S01]  /*0d70*/  UMOV UR4, URZ ;  /* 0x0000003f00047c82 */ /* 0x000fe20008000000 */
[----:B------:R-:W-:Y:S01]  /*0d80*/  IMAD R226, R0, 0x8, R7 ;  /* 0x0000000800e27824 */ /* 0x000fe200078e0207 */
[----:B------:R-:W-:Y:S01]  /*0d90*/  LOP3.LUT R2, R2, 0x1ffffffe, RZ, 0xc0, !PT ;  /* 0x1ffffffe02027812 */ /* 0x000fe200078ec0ff */
[C---:B------:R-:W-:Y:S01]  /*0da0*/  VIADD R215, R18.reuse, 0x40 ;  /* 0x0000004012d77836 */ /* 0x040fe20000000000 */
[----:B------:R-:W-:Y:S01]  /*0db0*/  SHF.R.S32.HI R231, RZ, 0x1f, R18 ;  /* 0x0000001fffe77819 */ /* 0x000fe20000011412 */
[C---:B------:R-:W-:Y:S02]  /*0dc0*/  VIADD R214, R18.reuse, 0x80 ;  /* 0x0000008012d67836 */ /* 0x040fe40000000000 */
[----:B------:R-:W-:Y:S01]  /*0dd0*/  VIADD R216, R18, 0xc0 ;  /* 0x000000c012d87836 */ /* 0x000fe20000000000 */
[----:B------:R-:W-:Y:S01]  /*0de0*/  SHF.R.S32.HI R230, RZ, 0x1f, R215 ;  /* 0x0000001fffe67819 */ /* 0x000fe200000114d7 */
[----:B------:R-:W-:Y:S01]  /*0df0*/  IMAD.IADD R2, R9, 0x1, -R2 ;  /* 0x0000000109027824 */ /* 0x000fe200078e0a02 */
[----:B------:R-:W-:Y:S01]  /*0e00*/  SHF.R.S32.HI R229, RZ, 0x1f, R214 ;  /* 0x0000001fffe57819 */ /* 0x000fe200000114d6 */
[----:B------:R-:W-:Y:S01]  /*0e10*/  IMAD.MOV.U32 R7, RZ, RZ, R15 ;  /* 0x000000ffff077224 */ /* 0x000fe200078e000f */
[----:B------:R-:W-:Y:S01]  /*0e20*/  SHF.R.S32.HI R228, RZ, 0x1f, R216 ;  /* 0x0000001fffe47819 */ /* 0x000fe200000114d8 */
[----:B------:R-:W-:-:S02]  /*0e30*/  IMAD.U32 R227, RZ, RZ, UR7 ;  /* 0x00000007ffe37e24 */ /* 0x000fc4000f8e00ff */
[----:B------:R-:W-:Y:S02]  /*0e40*/  IMAD.U32 R222, RZ, RZ, UR4 ;  /* 0x00000004ffde7e24 */ /* 0x000fe4000f8e00ff */
[----:B------:R-:W-:Y:S02]  /*0e50*/  IMAD R213, R2, 0x8, R225 ;  /* 0x0000000802d57824 */ /* 0x000fe400078e02e1 */
[----:B------:R-:W-:-:S07]  /*0e60*/  IMAD.U32 R16, RZ, RZ, UR4 ;  /* 0x00000004ff107e24 */ /* 0x000fce000f8e00ff */
.L_x_2651:
[----:B012-4-:R-:W0:Y:S01]  /*0e70*/  LDC.64 R2, c[0x0][0xc88] ;  /* 0x00032200ff027b82 */ /* 0x017e220000000a00 */
        /* <DEDUP_REMOVED lines=14> */
[----:B------:R-:W-:-:S04]  /*0f60*/  @UP0 ULEA UR8, UP2, UR4, UR8, 0x2 ;  /* 0x0000000804080291 */ /* 0x000fc8000f84103f */
[----:B------:R-:W-:Y:S02]  /*0f70*/  @UP0 ULEA.HI.X UR9, UR4, UR9, UR7, 0x2, UP2 ;  /* 0x0000000904090291 */ /* 0x000fe400090f1407 */
[----:B------:R-:W-:Y:S01]  /*0f80*/  IMAD.U32 R220, RZ, RZ, UR7 ;  /* 0x00000007ffdc7e24 */ /* 0x000fe2000f8e00ff */
[----:B------:R-:W-:Y:S01]  /*0f90*/  @UP1 ULEA UR10, UP0, UR4, UR10, 0x2 ;  /* 0x0000000a040a1291 */ /* 0x000fe2000f80103f */
[----:B------:R-:W-:-:S03]  /*0fa0*/  IMAD.U32 R2, RZ, RZ, UR8 ;  /* 0x00000008ff027e24 */ /* 0x000fc6000f8e00ff */
[----:B------:R-:W-:Y:S01]  /*0fb0*/  @UP1 ULEA.HI.X UR11, UR4, UR11, UR7, 0x2, UP0 ;  /* 0x0000000b040b1291 */ /* 0x000fe200080f1407 */
[----:B------:R-:W-:Y:S01]  /*0fc0*/  IMAD.U32 R3, RZ, RZ, UR9 ;  /* 0x00000009ff037e24 */ /* 0x000fe2000f8e00ff */
[----:B------:R-:W-:Y:S01]  /*0fd0*/  ULDC.64 UR8, c[0x0][0x418] ;  /* 0x0001060000087ab9 */ /* 0x000fe20000000a00 */
[----:B------:R-:W-:Y:S01]  /*0fe0*/  IMAD.U32 R4, RZ, RZ, UR10 ;  /* 0x0000000aff047e24 */ /* 0x000fe2000f8e00ff */
[----:B------:R-:W-:Y:S02]  /*0ff0*/  ULDC UR7, c[0x0][0x424] ;  /* 0x0001090000077ab9 */ /* 0x000fe40000000800 */
[----:B------:R-:W-:Y:S01]  /*1000*/  IMAD.U32 R5, RZ, RZ, UR11 ;  /* 0x0000000bff057e24 */ /* 0x000fe2000f8e00ff */
[----:B------:R-:W2:Y:S01]  /*1010*/  @P0 LDG.E R2, desc[UR12][R2.64] ;  /* 0x0000000c02020981 */ /* 0x000ea2000c1e1900 */
[----:B------:R-:W-:Y:S01]  /*1020*/  UISETP.NE.U32.AND UP0, UPT, UR8, URZ, UPT ;  /* 0x0000003f0800728c */ /* 0x000fe2000bf05070 */
[----:B------:R-:W-:Y:S02]  /*1030*/  ULDC.64 UR10, c[0x0][0xa20] ;  /* 0x00028800000a7ab9 */ /* 0x000fe40000000a00 */
[----:B---3--:R-:W3:Y:S01]  /*1040*/  @P2 LDG.E R4, desc[UR12][R4.64] ;  /* 0x0000000c04042981 */ /* 0x008ee2000c1e1900 */
[----:B------:R-:W-:Y:S01]  /*1050*/  ULDC UR12, c[0x0][0x288] ;  /* 0x0000a200000c7ab9 */ /* 0x000fe20000000800 */
[----:B------:R-:W-:Y:S01]  /*1060*/  UISETP.NE.AND.EX UP0, UPT, UR9, URZ, UPT, UP0 ;  /* 0x0000003f0900728c */ /* 0x000fe2000bf05300 */
[----:B------:R-:W-:Y:S01]  /*1070*/  ISETP.NE.U32.AND P1, PT, RZ, UR10, PT ;  /* 0x0000000aff007c0c */ /* 0x000fe2000bf25070 */
[----:B------:R-:W-:Y:S01]  /*1080*/  ULDC UR8, c[0x0][0x2f0] ;  /* 0x0000bc0000087ab9 */ /* 0x000fe20000000800 */
[----:B------:R-:W-:Y:S01]  /*1090*/  UMOV UR4, URZ ;  /* 0x0000003f00047c82 */ /* 0x000fe20008000000 */
[----:B------:R-:W-:Y:S01]  /*10a0*/  USEL UR7, UR7, 0x1, UP0 ;  /* 0x0000000107077887 */ /* 0x000fe20008000000 */
[----:B------:R-:W-:Y:S01]  /*10b0*/  ISETP.NE.AND.EX P1, PT, RZ, UR11, PT, P1 ;  /* 0x0000000bff007c0c */ /* 0x000fe2000bf25310 */
[----:B------:R-:W-:-:S02]  /*10c0*/  IMAD.U32 R219, RZ, RZ, UR6 ;  /* 0x00000006ffdb7e24 */ /* 0x000fc4000f8e00ff */
[----:B------:R-:W-:Y:S01]  /*10d0*/  UIMAD UR8, UR7, UR8, URZ ;  /* 0x00000008070872a4 */ /* 0x000fe2000f8e023f */
[----:B--2---:R-:W-:Y:S02]  /*10e0*/  @P0 R2UR UR4, R2 ;  /* 0x00000000020402ca */ /* 0x004fe400000e0000 */
[----:B---3--:R-:W-:-:S13]  /*10f0*/  @P2 R2UR UR12, R4 ;  /* 0x00000000040c22ca */ /* 0x008fda00000e0000 */
[----:B------:R-:W-:Y:S01]  /*1100*/  IMAD.U32 R19, RZ, RZ, UR12 ;  /* 0x0000000cff137e24 */ /* 0x000fe2000f8e00ff */
[----:B------:R-:W-:Y:S06]  /*1110*/  @P2 BRA `(.L_x_2598) ;  /* 0x0000000000402947 */ /* 0x000fec0003800000 */
        /* <DEDUP_REMOVED lines=14> */
[----:B------:R-:W-:-:S06]  /*1200*/  UIADD3 UR6, -UR6, UR7, URZ ;  /* 0x0000000706067290 */ /* 0x000fcc000fffe13f */
[----:B------:R-:W-:-:S07]  /*1210*/  IMAD.U32 R19, RZ, RZ, UR6 ;  /* 0x00000006ff137e24 */ /* 0x000fce000f8e00ff */
.L_x_2598:
[----:B------:R-:W-:Y:S05]  /*1220*/  @!P1 BRA `(.L_x_2599) ;  /* 0x0000000000289947 */ /* 0x000fea0003800000 */
[----:B------:R-:W-:Y:S01]  /*1230*/  R2UR UR7, R218 ;  /* 0x00000000da0772ca */ /* 0x000fe200000e0000 */
[----:B------:R-:W-:Y:S01]  /*1240*/  ULDC.64 UR8, c[0x0][0x208] ;  /* 0x0000820000087ab9 */ /* 0x000fe20000000a00 */
[----:B------:R-:W-:-:S11]  /*1250*/  R2UR UR12, R220 ;  /* 0x00000000dc0c72ca */ /* 0x000fd600000e0000 */
[----:B------:R-:W-:-:S04]  /*1260*/  ULEA UR6, UP0, UR7, UR10, 0x2 ;  /* 0x0000000a07067291 */ /* 0x000fc8000f80103f */
[----:B------:R-:W-:Y:S02]  /*1270*/  ULEA.HI.X UR7, UR7, UR11, UR12, 0x2, UP0 ;  /* 0x0000000b07077291 */ /* 0x000fe400080f140c */
[----:B------:R-:W-:-:S04]  /*1280*/  IMAD.U32 R2, RZ, RZ, UR6 ;  /* 0x00000006ff027e24 */ /* 0x000fc8000f8e00ff */
[----:B------:R-:W-:-:S05]  /*1290*/  IMAD.U32 R3, RZ, RZ, UR7 ;  /* 0x00000007ff037e24 */ /* 0x000fca000f8e00ff */
[----:B------:R-:W2:Y:S02]  /*12a0*/  LDG.E R2, desc[UR8][R2.64] ;  /* 0x0000000802027981 */ /* 0x000ea4000c1e1900 */
[----:B--2---:R-:W-:Y:S01]  /*12b0*/  R2UR UR8, R2 ;  /* 0x00000000020872ca */ /* 0x004fe200000e0000 */
[----:B------:R-:W-:-:S14]  /*12c0*/  BRA `(.L_x_2600) ;  /* 0x00000000003c7947 */ /* 0x000fdc0003800000 */
.L_x_2599:
        /* <DEDUP_REMOVED lines=15> */
.L_x_2600:
[----:B------:R-:W-:Y:S01]  /*13c0*/  UIADD3 UR9, -UR4, UR8, URZ ;  /* 0x0000000804097290 */ /* 0x000fe2000fffe13f */
[----:B------:R-:W-:Y:S01]  /*13d0*/  R2UR UR7, R19 ;  /* 0x00000000130772ca */ /* 0x000fe200000e0000 */
[----:B------:R-:W-:Y:S01]  /*13e0*/  USHF.L.U32 UR5, UR5, 0x7, URZ ;  /* 0x0000000705057899 */ /* 0x000fe2000800063f */
[----:B------:R-:W-:Y:S01]  /*13f0*/  PLOP3.LUT P0, PT, PT, PT, PT, 0x80, 0x0 ;  /* 0x000000000000781c */ /* 0x000fe20003f0f070 */
[----:B------:R-:W-:Y:S01]  /*1400*/  ULDC UR4, c[0x0][0x448] ;  /* 0x0001120000047ab9 */ /* 0x000fe20000000800 */
[----:B------:R-:W-:Y:S01]  /*1410*/  CS2R R2, SRZ ;  /* 0x0000000000027805 */ /* 0x000fe2000001ff00 */
[----:B------:R-:W-:Y:S01]  /*1420*/  UISETP.NE.AND UP0, UPT, UR4, 0x1, UPT ;  /* 0x000000010400788c */ /* 0x000fe2000bf05270 */
[----:B------:R-:W-:Y:S01]  /*1430*/  IMAD.U32 R22, RZ, RZ, UR9 ;  /* 0x00000009ff167e24 */ /* 0x000fe2000f8e00ff */
[----:B------:R-:W-:Y:S02]  /*1440*/  UIADD3 UR6, UR5, 0x7f, URZ ;  /* 0x0000007f05067890 */ /* 0x000fe4000fffe03f */
[----:B------:R-:W-:Y:S01]  /*1450*/  IMAD.U32 R23, RZ, RZ, UR5 ;  /* 0x00000005ff177e24 */ /* 0x000fe2000f8e00ff */
[----:B------:R-:W-:Y:S01]  /*1460*/  CS2R R150, SRZ ;  /* 0x0000000000967805 */ /* 0x000fe2000001ff00 */
[----:B------:R-:W-:Y:S01]  /*1470*/  IMAD.MOV.U32 R0, RZ, RZ, RZ ;  /* 0x000000ffff007224 */ /* 0x000fe200078e00ff */
[----:B------:R-:W-:-:S02]  /*1480*/  CS2R R148, SRZ ;  /* 0x0000000000947805 */ /* 0x000fc4000001ff00 */
[----:B------:R-:W-:Y:S01]  /*1490*/  CS2R R146, SRZ ;  /* 0x0000000000927805 */ /* 0x000fe2000001ff00 */
[----:B------:R-:W-:Y:S01]  /*14a0*/  UIADD3 UR7, UR9, 0x50, -UR7 ;  /* 0x0000005009077890 */ /* 0x000fe2000fffe807 */
[----:B------:R-:W-:Y:S02]  /*14b0*/  CS2R R144, SRZ ;  /* 0x0000000000907805 */ /* 0x000fe4000001ff00 */
[----:B------:R-:W-:Y:S01]  /*14c0*/  CS2R R142, SRZ ;  /* 0x00000000008e7805 */ /* 0x000fe2000001ff00 */
[----:B------:R-:W-:Y:S01]  /*14d0*/  @UP0 ULDC UR4, c[0x0][0x44c] ;  /* 0x0001130000040ab9 */ /* 0x000fe20000000800 */
[----:B------:R-:W-:Y:S01]  /*14e0*/  @UP0 ULDC UR8, c[0x0][0x450] ;  /* 0x0001140000080ab9 */ /* 0x000fe20000000800 */
[----:B------:R-:W-:Y:S01]  /*14f0*/  UIMAD.WIDE.U32 UR4, UR6, UR4, URZ ;  /* 0x00000004060472a5 */ /* 0x000fe2000f8e003f */
[----:B------:R-:W-:Y:S01]  /*1500*/  CS2R R140, SRZ ;  /* 0x00000000008c7805 */ /* 0x000fe2000001ff00 */
[----:B------:R-:W-:Y:S01]  /*1510*/  UIADD3 UR4, UR9, 0x4f, URZ ;  /* 0x0000004f09047890 */ /* 0x000fe2000fffe03f */
[----:B------:R-:W-:Y:S01]  /*1520*/  CS2R R138, SRZ ;  /* 0x00000000008a7805 */ /* 0x000fe2000001ff00 */
[----:B------:R-:W-:Y:S01]  /*1530*/  @UP0 USHF.R.U32.HI UR6, URZ, UR8, UR5 ;  /* 0x000000083f060299 */ /* 0x000fe20008011605 */
[----:B------:R-:W-:Y:S01]  /*1540*/  CS2R R136, SRZ ;  /* 0x0000000000887805 */ /* 0x000fe2000001ff00 */
[----:B------:R-:W-:Y:S01]  /*1550*/  UIMAD.WIDE UR4, UR4, 0x66666667, URZ ;  /* 0x66666667040478a5 */ /* 0x000fe2000f8e023f */
[----:B------:R-:W-:Y:S01]  /*1560*/  CS2R R134, SRZ ;  /* 0x0000000000867805 */ /* 0x000fe2000001ff00 */
[----:B------:R-:W-:Y:S01]  /*1570*/  UIADD3 UR6, UR7, UR6, URZ ;  /* 0x0000000607067290 */ /* 0x000fe2000fffe03f */
[----:B------:R-:W-:Y:S01]  /*1580*/  CS2R R132, SRZ ;  /* 0x0000000000847805 */ /* 0x000fe2000001ff00 */
[----:B------:R-:W-:Y:S01]  /*1590*/  USHF.R.U32.HI UR4, URZ, 0x1f, UR5 ;  /* 0x0000001f3f047899 */ /* 0x000fe20008011605 */
[----:B------:R-:W-:Y:S01]  /*15a0*/  CS2R R130, SRZ ;  /* 0x0000000000827805 */ /* 0x000fe2000001ff00 */
[----:B------:R-:W-:Y:S01]  /*15b0*/  UIMAD.WIDE UR6, UR6, 0x66666667, URZ ;  /* 0x66666667060678a5 */ /* 0x000fe2000f8e023f */
[----:B------:R-:W-:Y:S01]  /*15c0*/  CS2R R128, SRZ ;  /* 0x0000000000807805 */ /* 0x000fe2000001ff00 */
[----:B------:R-:W-:Y:S01]  /*15d0*/  ULEA.HI.SX32 UR4, UR5, UR4, 0x1b ;  /* 0x0000000405047291 */ /* 0x000fe2000f8fda3f */
[----:B------:R-:W-:Y:S01]  /*15e0*/  CS2R R126, SRZ ;  /* 0x00000000007e7805 */ /* 0x000fe2000001ff00 */
[----:B------:R-:W-:Y:S01]  /*15f0*/  USHF.R.U32.HI UR6, URZ, 0x1f, UR7 ;  /* 0x0000001f3f067899 */ /* 0x000fe20008011607 */
[----:B------:R-:W-:-:S02]  /*1600*/  CS2R R124, SRZ ;  /* 0x00000000007c7805 */ /* 0x000fc4000001ff00 */
[----:B------:R-:W-:Y:S02]  /*1610*/  CS2R R122, SRZ ;  /* 0x00000000007a7805 */ /* 0x000fe4000001ff00 */
[----:B------:R-:W-:Y:S01]  /*1620*/  CS2R R120, SRZ ;  /* 0x0000000000787805 */ /* 0x000fe2000001ff00 */
[----:B------:R-:W-:Y:S01]  /*1630*/  ULEA.HI.SX32 UR6, UR7, UR6, 0x1b ;  /* 0x0000000607067291 */ /* 0x000fe2000f8fda3f */
[----:B------:R-:W-:Y:S02]  /*1640*/  CS2R R118, SRZ ;  /* 0x0000000000767805 */ /* 0x000fe4000001ff00 */
[----:B------:R-:W-:Y:S02]  /*1650*/  CS2R R116, SRZ ;  /* 0x0000000000747805 */ /* 0x000fe4000001ff00 */
[----:B------:R-:W-:Y:S01]  /*1660*/  CS2R R114, SRZ ;  /* 0x0000000000727805 */ /* 0x000fe2000001ff00 */
[----:B------:R-:W-:Y:S01]  /*1670*/  UISETP.LT.AND UP0, UPT, UR4, UR6, UPT ;  /* 0x000000060400728c */ /* 0x000fe2000bf01270 */
[----:B------:R-:W-:-:S02]  /*1680*/  CS2R R112, SRZ ;  /* 0x0000000000707805 */ /* 0x000fc4000001ff00 */
[----:B------:R-:W-:Y:S02]  /*1690*/  CS2R R110, SRZ ;  /* 0x00000000006e7805 */ /* 0x000fe4000001ff00 */
[----:B------:R-:W-:Y:S01]  /*16a0*/  CS2R R108, SRZ ;  /* 0x00000000006c7805 */ /* 0x000fe2000001ff00 */
[----:B------:R-:W-:Y:S01]  /*16b0*/  USEL UR61, UR4, UR6, UP0 ;  /* 0x00000006043d7287 */ /* 0x000fe20008000000 */
[----:B------:R-:W-:Y:S02]  /*16c0*/  CS2R R106, SRZ ;  /* 0x00000000006a7805 */ /* 0x000fe4000001ff00 */
[----:B------:R-:W-:Y:S02]  /*16d0*/  CS2R R104, SRZ ;  /* 0x0000000000687805 */ /* 0x000fe4000001ff00 */
[----:B------:R-:W-:Y:S01]  /*16e0*/  CS2R R168, SRZ ;  /* 0x0000000000a87805 */ /* 0x000fe2000001ff00 */
[----:B------:R-:W-:Y:S01]  /*16f0*/  UISETP.GE.AND UP0, UPT, UR61, 0x1, UPT ;  /* 0x000000013d00788c */ /* 0x000fe2000bf06270 */
[----:B------:R-:W-:-:S02]  /*1700*/  CS2R R100, SRZ ;  /* 0x0000000000647805 */ /* 0x000fc4000001ff00 */
[----:B------:R-:W-:Y:S02]  /*1710*/  CS2R R166, SRZ ;  /* 0x0000000000a67805 */ /* 0x000fe4000001ff00 */
[----:B------:R-:W-:Y:S02]  /*1720*/  CS2R R96, SRZ ;  /* 0x0000000000607805 */ /* 0x000fe4000001ff00 */
[----:B------:R-:W-:Y:S02]  /*1730*/  CS2R R164, SRZ ;  /* 0x0000000000a47805 */ /* 0x000fe4000001ff00 */
[----:B------:R-:W-:Y:S02]  /*1740*/  CS2R R92, SRZ ;  /* 0x00000000005c7805 */ /* 0x000fe4000001ff00 */
[----:B------:R-:W-:Y:S02]  /*1750*/  PLOP3.LUT P1, PT, PT, PT, UP0, 0x80, 0x0 ;  /* 0x000000000000781c */ /* 0x000fe40003f2f008 */
        /* <DEDUP_REMOVED lines=68> */
.L_x_2602:
        /* <DEDUP_REMOVED lines=12> */
.L_x_2787:
[----:B------:R-:W-:Y:S05]  /*1c60*/  @!P0 BRA `(.L_x_2604) ;  /* 0x0000000000048947 */ /* 0x000fea0003800000 */
[----:B------:R-:W-:Y:S01]  /*1c70*/  BPT.TRAP 0x1 ;  /* 0x000000040000795c */ /* 0x000fe20000300000 */
.L_x_2604:
        /* <DEDUP_REMOVED lines=9> */
.L_x_2605:
[----:B------:R-:W2:Y:S02]  /*1d10*/  S2R R2, SR_TID.X ;  /* 0x0000000000027919 */ /* 0x000ea40000002100 */
[----:B--2---:R-:W-:Y:S01]  /*1d20*/  LOP3.LUT P1, RZ, R2, 0x7f, RZ, 0xc0, !PT ;  /* 0x0000007f02ff7812 */ /* 0x004fe2000782c0ff */
[----:B-1----:R-:W-:-:S12]  /*1d30*/  @P2 BRA `(.L_x_2606) ;  /* 0x0000000000082947 */ /* 0x002fd80003800000 */
[----:B------:R-:W1:Y:S02]  /*1d40*/  SYNCS.PHASECHK.TRANS64.TRYWAIT P2, [R0+URZ+0x38830], R3 ;  /* 0x03883003000075a7 */ /* 0x000e64000804017f */
[----:B-1----:R-:W-:Y:S05]  /*1d50*/  @!P2 BRA `(.L_x_2607) ;  /* 0x000001680024a947 */ /* 0x002fea0003800000 */
.L_x_2606:
        /* <DEDUP_REMOVED lines=232> */
[----:B------:R-:W-:Y:S02]  /*2be0*/  UIADD3 UR5, UR5, 0xc06, URZ ;  /* 0x00000c0605057890 */ /* 0x000fe4000fffe03f */
[----:B------:R-:W-:-:S05]  /*2bf0*/  UIADD3 UR7, UR4, 0x786, URZ ;  /* 0x0000078604077890 */ /* 0x000fca000fffe03f */
[----:B------:R-:W-:Y:S02]  /*2c00*/  UMOV UR56, UR5 ;  /* 0x0000000500387c82 */ /* 0x000fe40008000000 */
[----:B------:R-:W-:Y:S01]  /*2c10*/  UMOV UR58, UR7 ;  /* 0x00000007003a7c82 */ /* 0x000fe20008000000 */
[----:B------:R-:W-:Y:S01]  /*2c20*/  IMAD.U32 R6, RZ, RZ, UR56 ;  /* 0x00000038ff067e24 */ /* 0x000fe2000f8e00ff */
        /* <DEDUP_REMOVED lines=27> */
[----:B------:R-:W-:-:S06]  /*2de0*/  IMAD.U32 R233, RZ, RZ, UR11 ;  /* 0x0000000bffe97e24 */ /* 0x000fcc000f8e00ff */
        /* <DEDUP_REMOVED lines=26> */
[----:B------:R-:W-:Y:S01]  /*2f90*/  R2UR UR14, R19 ;  /* 0x00000000130e72ca */ /* 0x000fe200000e0000 */
        /* <DEDUP_REMOVED lines=216> */
[----:B------:R-:W-:-:S04]  /*3d20*/  UIADD3 UR6, UR4, 0x984, URZ ;  /* 0x0000098404067890 */ /* 0x000fc8000fffe03f */
[----:B------:R-:W-:-:S05]  /*3d30*/  PLOP3.LUT P2, PT, PT, PT, UP0, 0x80, 0x0 ;  /* 0x000000000000781c */ /* 0x000fca0003f4f008 */
[----:B------:R-:W-:-:S08]  /*3d40*/  @UP0 ULDC UR5, c[0x0][0x44c] ;  /* 0x0001130000050ab9 */ /* 0x000fd00000000800 */
[----:B------:R-:W-:Y:S01]  /*3d50*/  @P2 IMAD.HI.U32 R3, R2, UR5, RZ ;  /* 0x0000000502032c27 */ /* 0x000fe2000f8e00ff */
[----:B------:R-:W-:-:S04]  /*3d60*/  @UP0 ULDC UR5, c[0x0][0x450] ;  /* 0x0001140000050ab9 */ /* 0x000fc80000000800 */
[----:B------:R-:W-:Y:S01]  /*3d70*/  @P2 SHF.R.U32.HI R2, RZ, UR5, R3 ;  /* 0x00000005ff022c19 */ /* 0x000fe20008011603 */
[----:B------:R-:W-:-:S04]  /*3d80*/  UIMAD UR5, UR61, -0x50, UR15 ;  /* 0xffffffb03d0578a4 */ /* 0x000fc8000f8e020f */
[----:B------:R-:W0:Y:S01]  /*3d90*/  SHFL.IDX PT, R5, R2, 0x1, 0x1c1f ;  /* 0x003c1f0002057f89 */ /* 0x000e2200000e0000 */
[----:B------:R-:W-:-:S03]  /*3da0*/  UIADD3 UR5, UR5, 0x50, URZ ;  /* 0x0000005005057890 */ /* 0x000fc6000fffe03f */
[----:B------:R-:W1:Y:S03]  /*3db0*/  SHFL.IDX PT, R2, R2, RZ, 0x1c1f ;  /* 0x001c1fff02027589 */ /* 0x000e6600000e0000 */
[----:B------:R-:W-:Y:S01]  /*3dc0*/  IMAD.U32 R3, RZ, RZ, UR5 ;  /* 0x00000005ff037e24 */ /* 0x000fe2000f8e00ff */
[----:B------:R-:W-:-:S03]  /*3dd0*/  UMOV UR5, UR19 ;  /* 0x0000001300057c82 */ /* 0x000fc60008000000 */
[----:B------:R-:W-:Y:S01]  /*3de0*/  IMAD R3, R212, -0x2, R3 ;  /* 0xfffffffed4037824 */ /* 0x000fe200078e0203 */
        /* <DEDUP_REMOVED lines=23> */
[----:B------:R-:W-:Y:S02]  /*3f60*/  UMOV UR6, 0xffffffb0 ;  /* 0xffffffb000067882 */ /* 0x000fe40000000000 */
[----:B------:R-:W-:-:S06]  /*3f70*/  UIMAD UR6, UR61, UR6, 0x51 ;  /* 0x000000513d0674a4 */ /* 0x000fcc000f8e0206 */
[----:B------:R-:W-:Y:S01]  /*3f80*/  IMAD.U32 R21, RZ, RZ, UR6 ;  /* 0x00000006ff157e24 */ /* 0x000fe2000f8e00ff */
[----:B------:R-:W-:-:S03]  /*3f90*/  UIADD3 UR6, UR4, 0x986, URZ ;  /* 0x0000098604067890 */ /* 0x000fc6000fffe03f */
[----:B------:R-:W-:Y:S02]  /*3fa0*/  IMAD R4, R212, -0x2, R21 ;  /* 0xfffffffed4047824 */ /* 0x000fe400078e0215 */
[----:B------:R-:W-:-:S05]  /*3fb0*/  IMAD.U32 R21, RZ, RZ, UR14 ;  /* 0x0000000eff157e24 */ /* 0x000fca000f8e00ff */
[----:B------:R-:W-:-:S04]  /*3fc0*/  IADD3 R4, -R21, UR15, R4 ;  /* 0x0000000f15047c10 */ /* 0x000fc8000fffe104 */
[-CC-:B0-----:R-:W-:Y:S02]  /*3fd0*/  VIADDMNMX R5, R5, R4.reuse, R3.reuse, PT ;  /* 0x0000000405057246 */ /* 0x181fe40003800103 */
[----:B-1----:R-:W-:Y:S02]  /*3fe0*/  VIADDMNMX R3, R2, R4, R3, PT ;  /* 0x0000000402037246 */ /* 0x002fe40003800103 */
[C---:B------:R-:W-:Y:S02]  /*3ff0*/  ISETP.GT.AND P3, PT, R5.reuse, RZ, PT ;  /* 0x000000ff0500720c */ /* 0x040fe40003f64270 */
[C---:B------:R-:W-:Y:S02]  /*4000*/  ISETP.GT.AND P4, PT, R5.reuse, 0x1, PT ;  /* 0x000000010500780c */ /* 0x040fe40003f84270 */
        /* <DEDUP_REMOVED lines=15> */
[C---:B------:R-:W-:Y:S01]  /*4100*/  ISETP.GT.AND P3, PT, R5.reuse, 0x9, PT ;  /* 0x000000090500780c */ /* 0x040fe20003f64270 */
        /* <DEDUP_REMOVED lines=66> */
[----:B------:R-:W-:Y:S01]  /*4530*/  @UP0 ULDC UR10, c[0x0][0x450] ;  /* 0x00011400000a0ab9 */ /* 0x000fe20000000800 */
[----:B------:R-:W-:Y:S01]  /*4540*/  FSEL R39, R39, -INF , P3 ;  /* 0xff80000027277808 */ /* 0x000fe20001800000 */
[----:B------:R-:W-:Y:S01]  /*4550*/  @UP0 USHF.R.U32.HI UR4, URZ, UR10, UR7 ;  /* 0x0000000a3f040299 */ /* 0x000fe20008011607 */
[----:B------:R-:W-:-:S02]  /*4560*/  FMNMX.FTZ R14, R38, R21, !PT ;  /* 0x00000015260e7209 */ /* 0x000fc40007810000 */
[----:B------:R-:W-:Y:S01]  /*4570*/  ISETP.GT.AND P3, PT, R5, 0x41, PT ;  /* 0x000000410500780c */ /* 0x000fe20003f64270 */
[----:B------:R-:W-:Y:S01]  /*4580*/  UIADD3 UR6, UR4, UR15, -UR14 ;  /* 0x0000000f04067290 */ /* 0x000fe2000fffe80e */
[----:B------:R-:W-:-:S03]  /*4590*/  FMNMX.FTZ R21, R39, R14, !PT ;  /* 0x0000000e27157209 */ /* 0x000fc60007810000 */
        /* <DEDUP_REMOVED lines=259> */
.L_x_2617:
        /* <DEDUP_REMOVED lines=9> */
.L_x_2609:
        /* <DEDUP_REMOVED lines=9> */
.L_x_2610:
[----:B-1----:R-:W-:Y:S05]  /*56f0*/  @P3 BRA `(.L_x_2611) ;  /* 0x00000000000c3947 */ /* 0x002fea0003800000 */
[----:B------:R-:W-:-:S13]  /*5700*/  R2UR UR4, R3 ;  /* 0x00000000030472ca */ /* 0x000fda00000e0000 */
[----:B------:R-:W1:Y:S02]  /*5710*/  SYNCS.PHASECHK.TRANS64.TRYWAIT P3, [UR4+0x38830], R4 ;  /* 0x03883004ff0075a7 */ /* 0x000e640008060144 */
[----:B-1----:R-:W-:Y:S05]  /*5720*/  @!P3 BRA `(.L_x_2612) ;  /* 0x0000012c00c4b947 */ /* 0x002fea0003800000 */
.L_x_2611:
        /* <DEDUP_REMOVED lines=23> */
[----:B------:R-:W-:Y:S01]  /*58a0*/  UIADD3 UR58, UR4, 0x80, URZ ;  /* 0x00000080043a7890 */ /* 0x000fe2000fffe03f */
[-C--:B------:R-:W-:Y:S01]  /*58b0*/  FMUL.FTZ R28, R28, R0.reuse ;  /* 0x000000001c1c7220 */ /* 0x080fe20000410000 */
        /* <DEDUP_REMOVED lines=57> */
[----:B------:R-:W-:Y:S01]  /*5c50*/  UIADD3 UR58, UR4, 0x100, URZ ;  /* 0x00000100043a7890 */ /* 0x000fe2000fffe03f */
[-C--:B------:R-:W-:Y:S01]  /*5c60*/  FMUL.FTZ R105, R105, R0.reuse ;  /* 0x0000000069697220 */ /* 0x080fe20000410000 */
[----:B------:R-:W-:Y:S01]  /*5c70*/  UMOV UR56, UR14 ;  /* 0x0000000e00387c82 */ /* 0x000fe20008000000 */
[----:B------:R-:W-:Y:S01]  /*5c80*/  UMOV UR57, UR15 ;  /* 0x0000000f00397c82 */ /* 0x000fe20008000000 */
        /* <DEDUP_REMOVED lines=97> */
[----:B------:R-:W-:Y:S01]  /*62a0*/  UIADD3 UR58, UR4, 0x200, URZ ;  /* 0x00000200043a7890 */ /* 0x000fe2000fffe03f */
[----:B------:R-:W-:Y:S01]  /*62b0*/  UMOV UR56, UR14 ;  /* 0x0000000e00387c82 */ /* 0x000fe20008000000 */
[----:B------:R-:W-:Y:S01]  /*62c0*/  UMOV UR57, UR15 ;  /* 0x0000000f00397c82 */ /* 0x000fe20008000000 */
[----:B------:R-:W-:Y:S01]  /*62d0*/  UMOV UR59, 0x40000040 ;  /* 0x40000040003b7882 */ /* 0x000fe20000000000 */
        /* <DEDUP_REMOVED lines=104> */
[----:B------:R-:W-:Y:S02]  /*6960*/  UIADD3 UR10, UR4, 0x986, URZ ;  /* 0x00000986040a7890 */ /* 0x000fe4000fffe03f */
        /* <DEDUP_REMOVED lines=23> */
[----:B------:R-:W-:Y:S02]  /*6ae0*/  R2UR UR14, R6 ;  /* 0x00000000060e72ca */ /* 0x000fe400000e0000 */
[----:B------:R-:W-:-:S11]  /*6af0*/  R2UR UR15, R7 ;  /* 0x00000000070f72ca */ /* 0x000fd600000e0000 */
[----:B------:R-:W-:Y:S02]  /*6b00*/  UMOV UR56, UR14 ;  /* 0x0000000e00387c82 */ /* 0x000fe40008000000 */
        /* <DEDUP_REMOVED lines=263> */
.L_x_2613:
        /* <DEDUP_REMOVED lines=8> */
.L_x_2614:
[----:B--2---:R-:W-:Y:S05]  /*7c00*/  @P3 BRA `(.L_x_2615) ;  /* 0x0000000000083947 */ /* 0x004fea0003800000 */
[----:B------:R-:W2:Y:S02]  /*7c10*/  SYNCS.PHASECHK.TRANS64.TRYWAIT P3, [UR4+0x38850], R0 ;  /* 0x03885000ff0075a7 */ /* 0x000ea40008060144 */
[----:B--2---:R-:W-:Y:S05]  /*7c20*/  @!P3 BRA `(.L_x_2616) ;  /* 0x0000010800a0b947 */ /* 0x004fea0003800000 */
.L_x_2615:
[----:B------:R-:W-:Y:S01]  /*7c30*/  R2UR UR5, R17 ;  /* 0x00000000110572ca */ /* 0x000fe200000e0000 */
[----:B------:R-:W-:Y:S01]  /*7c40*/  WARPGROUP.ARRIVE ;  /* 0x00000000000079c5 */ /* 0x000fe20000000000 */
[----:B------:R-:W-:Y:S01]  /*7c50*/  UMOV UR7, 0x40000040 ;  /* 0x4000004000077882 */ /* 0x000fe20000000000 */
[----:B------:R-:W-:Y:S02]  /*7c60*/  R2UR UR18, R23 ;  /* 0x00000000171272ca */ /* 0x000fe400000e0000 */
[----:B------:R-:W-:Y:S02]  /*7c70*/  R2UR UR11, R234 ;  /* 0x00000000ea0b72ca */ /* 0x000fe400000e0000 */
[----:B------:R-:W-:Y:S02]  /*7c80*/  R2UR UR15, R19 ;  /* 0x00000000130f72ca */ /* 0x000fe400000e0000 */
[----:B------:R-:W-:-:S04]  /*7c90*/  R2UR UR14, R22 ;  /* 0x00000000160e72ca */ /* 0x000fc800000e0000 */
[----:B------:R-:W-:-:S03]  /*7ca0*/  UIADD3 UR5, UR5, 0x400, URZ ;  /* 0x0000040005057890 */ /* 0x000fc6000fffe03f */
[----:B-12---:R-:W-:Y:S01]  /*7cb0*/  VIADD R0, R213, UR18 ;  /* 0x00000012d5007c36 */ /* 0x006fe20008000000 */
[----:B------:R-:W-:-:S04]  /*7cc0*/  USHF.R.U32.HI UR5, URZ, 0x4, UR5 ;  /* 0x000000043f057899 */ /* 0x000fc80008011605 */
[----:B------:R-:W-:-:S04]  /*7cd0*/  ULOP3.LUT UR5, UR5, 0x3fff, URZ, 0xc0, !UPT ;  /* 0x00003fff05057892 */ /* 0x000fc8000f8ec03f */
[----:B------:R-:W-:-:S04]  /*7ce0*/  ULOP3.LUT UR5, UR5, 0x2800000, URZ, 0xfc, !UPT ;  /* 0x0280000005057892 */ /* 0x000fc8000f8efc3f */
[----:B------:R-:W-:-:S03]  /*7cf0*/  UIMAD UR10, UR61, 0xa00, UR5 ;  /* 0x00000a003d0a78a4 */ /* 0x000fc6000f8e0205 */
[----:B------:R-:W-:Y:S01]  /*7d00*/  @UP0 ULDC UR5, c[0x0][0x44c] ;  /* 0x0001130000050ab9 */ /* 0x000fe20000000800 */
[----:B------:R-:W-:Y:S01]  /*7d10*/  UMOV UR61, UR60 ;  /* 0x0000003c003d7c82 */ /* 0x000fe20008000000 */
[----:B------:R-:W-:Y:S01]  /*7d20*/  @P2 IMAD.HI.U32 R2, R0, UR5, RZ ;  /* 0x0000000500022c27 */ /* 0x000fe2000f8e00ff */
[----:B------:R-:W-:Y:S01]  /*7d30*/  @UP0 ULDC UR5, c[0x0][0x450] ;  /* 0x0001140000050ab9 */ /* 0x000fe20000000800 */
[----:B------:R-:W-:Y:S02]  /*7d40*/  UMOV UR6, UR10 ;  /* 0x0000000a00067c82 */ /* 0x000fe40008000000 */
[----:B------:R-:W-:Y:S01]  /*7d50*/  HGMMA.64x256x16.F32 R24, R208, gdesc[UR4].tnspB, R24, gsb0 ;  /* 0x43e00004d0187df0 */ /* 0x000fe20008000818 */
[----:B------:R-:W-:Y:S01]  /*7d60*/  UIADD3 UR6, UR10, 0x80, URZ ;  /* 0x000000800a067890 */ /* 0x000fe2000fffe03f */
[----:B------:R-:W-:Y:S01]  /*7d70*/  @P2 SHF.R.U32.HI R0, RZ, UR5, R2 ;  /* 0x00000005ff002c19 */ /* 0x000fe20008011602 */
[----:B------:R-:W-:Y:S01]  /*7d80*/  UMOV UR7, 0x40000040 ;  /* 0x4000004000077882 */ /* 0x000fe20000000000 */
[----:B------:R-:W-:-:S02]  /*7d90*/  UMOV UR5, 0x1 ;  /* 0x0000000100057882 */ /* 0x000fc40000000000 */
[----:B------:R-:W-:Y:S01]  /*7da0*/  UIMAD UR5, UR11, -0x50, UR5 ;  /* 0xffffffb00b0578a4 */ /* 0x000fe2000f8e0205 */
[----:B------:R-:W-:Y:S02]  /*7db0*/  WARPGROUP.DEPBAR.LE gsb0, 0x0 ;  /* 0x00008000000079c5 */ /* 0x000fe40000010000 */
[----:B------:R-:W-:-:S15]  /*7dc0*/  WARPGROUP.ARRIVE ;  /* 0x00000000000079c5 */ /* 0x000fde0000000000 */
[----:B------:R-:W-:-:S04]  /*7dd0*/  NOP ;  /* 0x0000000000007918 */ /* 0x000fc80000000000 */
        /* <DEDUP_REMOVED lines=11> */
[----:B------:R-:W1:Y:S01]  /*7e90*/  SHFL.IDX PT, R201, R0, 0x1, 0x1c1f ;  /* 0x003c1f0000c97f89 */ /* 0x000e6200000e0000 */
[----:B------:R-:W-:-:S15]  /*7ea0*/  IMAD.MOV.U32 R203, RZ, RZ, -0x2 ;  /* 0xfffffffeffcb7424 */ /* 0x000fde00078e00ff */
[----:B------:R-:W-:-:S06]  /*7eb0*/  NOP ;  /* 0x0000000000007918 */ /* 0x000fcc0000000000 */
[----:B------:R-:W-:Y:S01]  /*7ec0*/  HGMMA.64x256x16.F32 R24, R196, gdesc[UR4].tnspB, R24, gsb0 ;  /* 0x43e00004c4187df0 */ /* 0x000fe20008000818 */
[----:B0-----:R-:W-:Y:S01]  /*7ed0*/  IMAD R4, R212, R203, UR5 ;  /* 0x00000005d4047e24 */ /* 0x001fe2000f8e02cb */
[----:B------:R-:W-:Y:S01]  /*7ee0*/  UIADD3 UR6, UR10, 0x200, URZ ;  /* 0x000002000a067890 */ /* 0x000fe2000fffe03f */
[----:B------:R-:W-:Y:S01]  /*7ef0*/  IMAD.U32 R203, RZ, RZ, UR15 ;  /* 0x0000000fffcb7e24 */ /* 0x000fe2000f8e00ff */
[----:B------:R-:W-:Y:S01]  /*7f00*/  UMOV UR7, 0x40000040 ;  /* 0x4000004000077882 */ /* 0x000fe20000000000 */
[----:B------:R-:W-:-:S03]  /*7f10*/  ULDC UR5, c[0x0][0x988] ;  /* 0x0002620000057ab9 */ /* 0x000fc60000000800 */
[----:B------:R-:W-:Y:S02]  /*7f20*/  IADD3 R4, -R203, UR14, R4 ;  /* 0x0000000ecb047c10 */ /* 0x000fe4000fffe104 */
[----:B------:R-:W-:-:S03]  /*7f30*/  R2UR UR14, R3 ;  /* 0x00000000030e72ca */ /* 0x000fc600000e0000 */
[----:B-1----:R-:W-:-:S05]  /*7f40*/  IMAD.IADD R2, R4, 0x1, R201 ;  /* 0x0000000104027824 */ /* 0x002fca00078e02c9 */
[C---:B------:R-:W-:Y:S02]  /*7f50*/  ISETP.GT.AND P3, PT, R2.reuse, RZ, PT ;  /* 0x000000ff0200720c */ /* 0x040fe40003f64270 */
[----:B------:R-:W-:Y:S02]  /*7f60*/  ISETP.GT.AND P4, PT, R2, 0x1, PT ;  /* 0x000000010200780c */ /* 0x000fe40003f84270 */
[----:B------:R-:W-:Y:S02]  /*7f70*/  FSEL R186, R186, -INF , P3 ;  /* 0xff800000baba7808 */ /* 0x000fe40001800000 */
[----:B------:R-:W-:Y:S02]  /*7f80*/  ISETP.GT.AND P3, PT, R2, 0x8, PT ;  /* 0x000000080200780c */ /* 0x000fe40003f64270 */
[----:B------:R-:W-:Y:S02]  /*7f90*/  FSEL R187, R187, -INF , P4 ;  /* 0xff800000bbbb7808 */ /* 0x000fe40002000000 */
        /* <DEDUP_REMOVED lines=48> */
[----:B------:R-:W-:-:S02]  /*82a0*/  ISETP.GT.AND P3, PT, R2, 0x48, PT ;  /* 0x000000480200780c */ /* 0x000fc40003f64270 */
[----:B------:R-:W-:Y:S02]  /*82b0*/  FMNMX.FTZ R201, R155, R200, !PT ;  /* 0x000000c89bc97209 */ /* 0x000fe40007810000 */
[----:B------:R-:W-:Y:S02]  /*82c0*/  FSEL R158, R158, -INF , P3 ;  /* 0xff8000009e9e7808 */ /* 0x000fe40001800000 */
[----:B------:R-:W-:Y:S02]  /*82d0*/  ISETP.GT.AND P4, PT, R2, 0x49, PT ;  /* 0x000000490200780c */ /* 0x000fe40003f84270 */
[----:B------:R-:W-:Y:S02]  /*82e0*/  FMNMX.FTZ R2, R158, R201, !PT ;  /* 0x000000c99e027209 */ /* 0x000fe40007810000 */
[----:B------:R-:W0:Y:S01]  /*82f0*/  SHFL.IDX PT, R201, R0, RZ, 0x1c1f ;  /* 0x001c1fff00c97589 */ /* 0x000e2200000e0000 */
[----:B------:R-:W-:-:S04]  /*8300*/  FSEL R159, R159, -INF , P4 ;  /* 0xff8000009f9f7808 */ /* 0x000fc80002000000 */
[----:B------:R-:W-:-:S05]  /*8310*/  FMNMX.FTZ R200, R159, R2, !PT ;  /* 0x000000029fc87209 */ /* 0x000fca0007810000 */
[----:B------:R-:W1:Y:S01]  /*8320*/  SHFL.BFLY PT, R203, R200, 0x2, 0x1f ;  /* 0x0c401f00c8cb7f89 */ /* 0x000e6200000e0000 */
[----:B0-----:R-:W-:-:S05]  /*8330*/  IMAD.IADD R2, R4, 0x1, R201 ;  /* 0x0000000104027824 */ /* 0x001fca00078e02c9 */
[C---:B------:R-:W-:Y:S02]  /*8340*/  ISETP.GT.AND P3, PT, R2.reuse, RZ, PT ;  /* 0x000000ff0200720c */ /* 0x040fe40003f64270 */
[----:B------:R-:W-:Y:S02]  /*8350*/  ISETP.GT.AND P4, PT, R2, 0x1, PT ;  /* 0x000000010200780c */ /* 0x000fe40003f84270 */
[----:B------:R-:W-:Y:S02]  /*8360*/  FSEL R201, R184, -INF , P3 ;  /* 0xff800000b8c97808 */ /* 0x000fe40001800000 */
[----:B------:R-:W-:Y:S02]  /*8370*/  ISETP.GT.AND P5, PT, R2, 0x8, PT ;  /* 0x000000080200780c */ /* 0x000fe40003fa4270 */
[----:B------:R-:W-:Y:S02]  /*8380*/  FSEL R185, R185, -INF , P4 ;  /* 0xff800000b9b97808 */ /* 0x000fe40002000000 */
[----:B------:R-:W-:-:S02]  /*8390*/  FMNMX.FTZ R0, R201, R20, !PT ;  /* 0x00000014c9007209 */ /* 0x000fc40007810000 */
[----:B-1----:R-:W-:Y:S02]  /*83a0*/  FMNMX.FTZ R203, R200, R203, !PT ;  /* 0x000000cbc8cb7209 */ /* 0x002fe40007810000 */
[----:B------:R-:W-:Y:S02]  /*83b0*/  ISETP.GT.AND P3, PT, R2, 0x9, PT ;  /* 0x000000090200780c */ /* 0x000fe40003f64270 */
[----:B------:R-:W-:Y:S01]  /*83c0*/  FSEL R188, R188, -INF , P5 ;  /* 0xff800000bcbc7808 */ /* 0x000fe20002800000 */
[----:B------:R-:W0:Y:S01]  /*83d0*/  SHFL.BFLY PT, R4, R203, 0x1, 0x1f ;  /* 0x0c201f00cb047f89 */ /* 0x000e2200000e0000 */
[----:B------:R-:W-:Y:S02]  /*83e0*/  FSEL R189, R189, -INF , P3 ;  /* 0xff800000bdbd7808 */ /* 0x000fe40001800000 */
[C---:B------:R-:W-:Y:S02]  /*83f0*/  ISETP.GT.AND P3, PT, R2.reuse, 0x10, PT ;  /* 0x000000100200780c */ /* 0x040fe40003f64270 */
[----:B------:R-:W-:-:S02]  /*8400*/  ISETP.GT.AND P4, PT, R2, 0x11, PT ;  /* 0x000000110200780c */ /* 0x000fc40003f84270 */
[----:B------:R-:W-:Y:S02]  /*8410*/  FSEL R176, R176, -INF , P3 ;  /* 0xff800000b0b07808 */ /* 0x000fe40001800000 */
[C---:B------:R-:W-:Y:S02]  /*8420*/  ISETP.GT.AND P3, PT, R2.reuse, 0x18, PT ;  /* 0x000000180200780c */ /* 0x040fe40003f64270 */
[----:B------:R-:W-:Y:S02]  /*8430*/  FSEL R177, R177, -INF , P4 ;  /* 0xff800000b1b17808 */ /* 0x000fe40002000000 */
[----:B------:R-:W-:Y:S02]  /*8440*/  ISETP.GT.AND P5, PT, R2, 0x19, PT ;  /* 0x000000190200780c */ /* 0x000fe40003fa4270 */
[----:B------:R-:W-:Y:S02]  /*8450*/  FSEL R180, R180, -INF , P3 ;  /* 0xff800000b4b47808 */ /* 0x000fe40001800000 */
[----:B------:R-:W-:-:S02]  /*8460*/  FSEL R181, R181, -INF , P5 ;  /* 0xff800000b5b57808 */ /* 0x000fc40002800000 */
[C---:B------:R-:W-:Y:S02]  /*8470*/  ISETP.GT.AND P4, PT, R2.reuse, 0x20, PT ;  /* 0x000000200200780c */ /* 0x040fe40003f84270 */
[C---:B------:R-:W-:Y:S02]  /*8480*/  ISETP.GT.AND P5, PT, R2.reuse, 0x21, PT ;  /* 0x000000210200780c */ /* 0x040fe40003fa4270 */
[C---:B------:R-:W-:Y:S02]  /*8490*/  ISETP.GT.AND P3, PT, R2.reuse, 0x28, PT ;  /* 0x000000280200780c */ /* 0x040fe40003f64270 */
[----:B0-----:R-:W-:Y:S02]  /*84a0*/  FMNMX.FTZ R4, R203, R4, !PT ;  /* 0x00000004cb047209 */ /* 0x001fe40007810000 */
[----:B------:R-:W-:Y:S02]  /*84b0*/  FSEL R169, R169, -INF , P5 ;  /* 0xff800000a9a97808 */ /* 0x000fe40002800000 */
[----:B------:R-:W-:-:S02]  /*84c0*/  ISETP.GT.AND P5, PT, R2, 0x29, PT ;  /* 0x000000290200780c */ /* 0x000fc40003fa4270 */
[----:B------:R-:W-:Y:S02]  /*84d0*/  FSEL R172, R172, -INF , P3 ;  /* 0xff800000acac7808 */ /* 0x000fe40001800000 */
[----:B------:R-:W-:Y:S02]  /*84e0*/  FSEL R173, R173, -INF , P5 ;  /* 0xff800000adad7808 */ /* 0x000fe40002800000 */
[C---:B------:R-:W-:Y:S02]  /*84f0*/  ISETP.GT.AND P3, PT, R2.reuse, 0x30, PT ;  /* 0x000000300200780c */ /* 0x040fe40003f64270 */
[----:B------:R-:W-:Y:S02]  /*8500*/  ISETP.GT.AND P5, PT, R2, 0x31, PT ;  /* 0x000000310200780c */ /* 0x000fe40003fa4270 */
[----:B------:R-:W-:Y:S02]  /*8510*/  FSEL R160, R160, -INF , P3 ;  /* 0xff800000a0a07808 */ /* 0x000fe40001800000 */
        /* <DEDUP_REMOVED lines=10> */
[----:B------:R-:W-:Y:S01]  /*85c0*/  ISETP.GT.AND P5, PT, R2, 0x49, PT ;  /* 0x000000490200780c */ /* 0x000fe20003fa4270 */
[----:B------:R-:W-:Y:S02]  /*85d0*/  WARPGROUP.DEPBAR.LE gsb0, 0x0 ;  /* 0x00008000000079c5 */ /* 0x000fe40000010000 */
[----:B------:R-:W-:Y:S01]  /*85e0*/  FMNMX.FTZ R197, R185, R0, !PT ;  /* 0x00000000b9c57209 */ /* 0x000fe20007810000 */
[----:B------:R-:W-:-:S03]  /*85f0*/  WARPGROUP.ARRIVE ;  /* 0x00000000000079c5 */ /* 0x000fc60000000000 */
[----:B------:R-:W-:-:S03]  /*8600*/  FMNMX.FTZ R0, R188, R197, !PT ;  /* 0x000000c5bc007209 */ /* 0x000fc60007810000 */
[----:B------:R-:W-:Y:S01]  /*8610*/  HGMMA.64x256x16.F32 R24, R192, gdesc[UR4].tnspB, R24, gsb0 ;  /* 0x43e00004c0187df0 */ /* 0x000fe20008000818 */
[----:B------:R-:W-:Y:S02]  /*8620*/  FMNMX.FTZ R197, R189, R0, !PT ;  /* 0x00000000bdc57209 */ /* 0x000fe40007810000 */
[----:B------:R-:W-:Y:S02]  /*8630*/  R2UR UR6, R235 ;  /* 0x00000000eb0672ca */ /* 0x000fe400000e0000 */
[----:B------:R-:W-:-:S04]  /*8640*/  FMNMX.FTZ R0, R176, R197, !PT ;  /* 0x000000c5b0007209 */ /* 0x000fc80007810000 */
[----:B------:R-:W-:Y:S02]  /*8650*/  FMNMX.FTZ R197, R177, R0, !PT ;  /* 0x00000000b1c57209 */ /* 0x000fe40007810000 */
[----:B------:R-:W-:Y:S01]  /*8660*/  FSEL R0, R168, -INF , P4 ;  /* 0xff800000a8007808 */ /* 0x000fe20002000000 */
[----:B------:R-:W-:Y:S01]  /*8670*/  FMUL.FTZ R168, R4, UR5 ;  /* 0x0000000504a87c20 */ /* 0x000fe20008410000 */
[----:B------:R-:W-:Y:S02]  /*8680*/  FMNMX.FTZ R184, R180, R197, !PT ;  /* 0x000000c5b4b87209 */ /* 0x000fe40007810000 */
[----:B------:R-:W-:Y:S01]  /*8690*/  FSETP.NEU.FTZ.AND P4, PT, R4, -INF , PT ;  /* 0xff8000000400780b */ /* 0x000fe20003f9d000 */
[----:B------:R-:W-:Y:S01]  /*86a0*/  UISETP.GT.AND UP1, UPT, UR11, UR6, UPT ;  /* 0x000000060b00728c */ /* 0x000fe2000bf24270 */
[----:B------:R-:W-:Y:S02]  /*86b0*/  FMNMX.FTZ R3, R181, R184, !PT ;  /* 0x000000b8b5037209 */ /* 0x000fe40007810000 */
[----:B------:R-:W-:-:S02]  /*86c0*/  FSEL R168, R168, RZ, P4 ;  /* 0x000000ffa8a87208 */ /* 0x000fc40002000000 */
[----:B------:R-:W-:Y:S02]  /*86d0*/  FMNMX.FTZ R184, R0, R3, !PT ;  /* 0x0000000300b87209 */ /* 0x000fe40007810000 */
[----:B------:R-:W-:Y:S01]  /*86e0*/  R2UR UR6, R16 ;  /* 0x00000000100672ca */ /* 0x000fe200000e0000 */
[--C-:B------:R-:W-:Y:S01]  /*86f0*/  FFMA.FTZ R209, R186, UR5, -R168.reuse ;  /* 0x00000005bad17c23 */ /* 0x100fe200080108a8 */
[----:B------:R-:W-:Y:S01]  /*8700*/  FMNMX.FTZ R3, R169, R184, !PT ;  /* 0x000000b8a9037209 */ /* 0x000fe20007810000 */
[--C-:B------:R-:W-:Y:S01]  /*8710*/  FFMA.FTZ R211, R190, UR5, -R168.reuse ;  /* 0x00000005bed37c23 */ /* 0x100fe200080108a8 */
[--C-:B------:R-:W-:Y:S01]  /*8720*/  FFMA.FTZ R203, R174, UR5, -R168.reuse ;  /* 0x00000005aecb7c23 */ /* 0x100fe200080108a8 */
[--C-:B------:R-:W-:Y:S01]  /*8730*/  FFMA.FTZ R197, R162, UR5, -R168.reuse ;  /* 0x00000005a2c57c23 */ /* 0x100fe200080108a8 */
[----:B------:R-:W-:Y:S01]  /*8740*/  FMNMX.FTZ R184, R172, R3, !PT ;  /* 0x00000003acb87209 */ /* 0x000fe20007810000 */
[--C-:B------:R-:W-:Y:S01]  /*8750*/  FFMA.FTZ R162, R163, UR5, -R168.reuse ;  /* 0x00000005a3a27c23 */ /* 0x100fe200080108a8 */
[----:B------:R-:W-:Y:S01]  /*8760*/  MUFU.EX2 R209, R209 ;  /* 0x000000d100d17308 */ /* 0x000fe20000000800 */
[--C-:B------:R-:W-:Y:S01]  /*8770*/  FFMA.FTZ R205, R178, UR5, -R168.reuse ;  /* 0x00000005b2cd7c23 */ /* 0x100fe200080108a8 */
[----:B------:R-:W-:Y:S01]  /*8780*/  FMNMX.FTZ R3, R173, R184, !PT ;  /* 0x000000b8ad037209 */ /* 0x000fe20007810000 */
[--C-:B------:R-:W-:Y:S01]  /*8790*/  FFMA.FTZ R184, R187, UR5, -R168.reuse ;  /* 0x00000005bbb87c23 */ /* 0x100fe200080108a8 */
[----:B------:R-:W-:Y:S01]  /*87a0*/  FSEL R187, R156, -INF , P3 ;  /* 0xff8000009cbb7808 */ /* 0x000fe20001800000 */
[--C-:B------:R-:W-:Y:S01]  /*87b0*/  FFMA.FTZ R156, R170, UR5, -R168.reuse ;  /* 0x00000005aa9c7c23 */ /* 0x100fe200080108a8 */
[----:B------:R-:W-:Y:S01]  /*87c0*/  FMNMX.FTZ R186, R160, R3, !PT ;  /* 0x00000003a0ba7209 */ /* 0x000fe20007810000 */
[--C-:B------:R-:W-:Y:S01]  /*87d0*/  FFMA.FTZ R170, R175, UR5, -R168.reuse ;  /* 0x00000005afaa7c23 */ /* 0x100fe200080108a8 */
[----:B------:R-:W-:Y:S01]  /*87e0*/  MUFU.EX2 R211, R211 ;  /* 0x000000d300d37308 */ /* 0x000fe20000000800 */
        /* <DEDUP_REMOVED lines=14> */
[----:B------:R-:W-:Y:S01]  /*88d0*/  FFMA.FTZ R159, R159, UR5, -R168 ;  /* 0x000000059f9f7c23 */ /* 0x000fe200080108a8 */
[----:B------:R-:W-:Y:S01]  /*88e0*/  MUFU.EX2 R205, R205 ;  /* 0x000000cd00cd7308 */ /* 0x000fe20000000800 */
[----:B------:R-:W-:Y:S01]  /*88f0*/  IMAD.U32 R233, RZ, RZ, UR6 ;  /* 0x00000006ffe97e24 */ /* 0x000fe2000f8e00ff */
[----:B------:R-:W-:-:S02]  /*8900*/  FMNMX.FTZ R2, R153, R190, !PT ;  /* 0x000000be99027209 */ /* 0x000fc40007810000 */
[----:B------:R-:W-:Y:S01]  /*8910*/  FSEL R190, R157, -INF , P5 ;  /* 0xff8000009dbe7808 */ /* 0x000fe20002800000 */
[----:B------:R-:W-:Y:S01]  /*8920*/  FFMA.FTZ R157, R171, UR5, -R168 ;  /* 0x00000005ab9d7c23 */ /* 0x000fe200080108a8 */
        /* <DEDUP_REMOVED lines=10> */
[----:B------:R-:W1:Y:S08]  /*89d0*/  MUFU.EX2 R157, R157 ;  /* 0x0000009d009d7308 */ /* 0x000e700000000800 */
[----:B------:R-:W-:Y:S08]  /*89e0*/  MUFU.EX2 R203, R203 ;  /* 0x000000cb00cb7308 */ /* 0x000ff00000000800 */
[----:B------:R-:W-:Y:S01]  /*89f0*/  MUFU.EX2 R170, R170 ;  /* 0x000000aa00aa7308 */ /* 0x000fe20000000800 */
[----:B0-----:R-:W-:-:S04]  /*8a00*/  FMNMX.FTZ R3, R2, R3, !PT ;  /* 0x0000000302037209 */ /* 0x001fc80007810000 */
[C---:B------:R-:W-:Y:S01]  /*8a10*/  FSETP.NEU.FTZ.AND P3, PT, R3.reuse, -INF , PT ;  /* 0xff8000000300780b */ /* 0x040fe20003f7d000 */
[----:B------:R-:W-:Y:S02]  /*8a20*/  FMUL.FTZ R174, R3, UR5 ;  /* 0x0000000503ae7c20 */ /* 0x000fe40008410000 */
[----:B------:R-:W-:Y:S03]  /*8a30*/  MUFU.EX2 R197, R197 ;  /* 0x000000c500c57308 */ /* 0x000fe60000000800 */
[----:B------:R-:W-:-:S05]  /*8a40*/  FSEL R174, R174, RZ, P3 ;  /* 0x000000ffaeae7208 */ /* 0x000fca0001800000 */
[----:B------:R-:W-:Y:S01]  /*8a50*/  MUFU.EX2 R162, R162 ;  /* 0x000000a200a27308 */ /* 0x000fe20000000800 */
[--C-:B------:R-:W-:Y:S01]  /*8a60*/  FFMA.FTZ R200, R0, UR5, -R174.reuse ;  /* 0x0000000500c87c23 */ /* 0x100fe200080108ae */
[----:B------:R-:W-:Y:S01]  /*8a70*/  FSEL R0, R4, RZ, P4 ;  /* 0x000000ff04007208 */ /* 0x000fe20002000000 */
[--C-:B------:R-:W-:Y:S01]  /*8a80*/  FFMA.FTZ R163, R201, UR5, -R174.reuse ;  /* 0x00000005c9a37c23 */ /* 0x100fe200080108ae */
[--C-:B------:R-:W-:Y:S01]  /*8a90*/  FFMA.FTZ R208, R185, UR5, -R174.reuse ;  /* 0x00000005b9d07c23 */ /* 0x100fe200080108ae */
[--C-:B------:R-:W-:Y:S01]  /*8aa0*/  FFMA.FTZ R210, R188, UR5, -R174.reuse ;  /* 0x00000005bcd27c23 */ /* 0x100fe200080108ae */
[--C-:B------:R-:W-:Y:S01]  /*8ab0*/  FFMA.FTZ R171, R189, UR5, -R174.reuse ;  /* 0x00000005bdab7c23 */ /* 0x100fe200080108ae */
[----:B------:R-:W-:Y:S01]  /*8ac0*/  FADD.FTZ R0, -R0, R21 ;  /* 0x0000001500007221 */ /* 0x000fe20000010100 */
[----:B------:R-:W-:Y:S01]  /*8ad0*/  FSEL R21, R3, RZ, P3 ;  /* 0x000000ff03157208 */ /* 0x000fe20001800000 */
[----:B------:R-:W-:Y:S01]  /*8ae0*/  MUFU.EX2 R163, R163 ;  /* 0x000000a300a37308 */ /* 0x000fe20000000800 */
[--C-:B------:R-:W-:Y:S01]  /*8af0*/  FFMA.FTZ R204, R176, UR5, -R174.reuse ;  /* 0x00000005b0cc7c23 */ /* 0x100fe200080108ae */
[----:B------:R-:W-:Y:S01]  /*8b00*/  FMUL.FTZ R2, R0, UR5 ;  /* 0x0000000500027c20 */ /* 0x000fe20008410000 */
[----:B------:R-:W-:Y:S01]  /*8b10*/  FFMA.FTZ R175, R177, UR5, -R174 ;  /* 0x00000005b1af7c23 */ /* 0x000fe200080108ae */
[----:B------:R-:W-:Y:S01]  /*8b20*/  FADD.FTZ R21, -R21, R20 ;  /* 0x0000001415157221 */ /* 0x000fe20000010100 */
[----:B------:R-:W-:-:S02]  /*8b30*/  IMAD.U32 R20, RZ, RZ, UR14 ;  /* 0x0000000eff147e24 */ /* 0x000fc4000f8e00ff */
[--C-:B------:R-:W-:Y:S01]  /*8b40*/  FFMA.FTZ R206, R180, UR5, -R174.reuse ;  /* 0x00000005b4ce7c23 */ /* 0x100fe200080108ae */
[--C-:B------:R-:W-:Y:S01]  /*8b50*/  FFMA.FTZ R167, R181, UR5, -R174.reuse ;  /* 0x00000005b5a77c23 */ /* 0x100fe200080108ae */
[----:B------:R-:W-:Y:S01]  /*8b60*/  FMUL.FTZ R0, R21, UR5 ;  /* 0x0000000515007c20 */ /* 0x000fe20008410000 */
[----:B------:R-:W0:Y:S01]  /*8b70*/  MUFU.EX2 R2, R2 ;  /* 0x0000000200027308 */ /* 0x000e220000000800 */
[----:B------:R-:W-:Y:S02]  /*8b80*/  @!P1 VIADD R20, R20, 0x38840 ;  /* 0x0003884014149836 */ /* 0x000fe40000000000 */
[--C-:B------:R-:W-:Y:S01]  /*8b90*/  FFMA.FTZ R21, R173, UR5, -R174.reuse ;  /* 0x00000005ad157c23 */ /* 0x100fe200080108ae */
[--C-:B------:R-:W-:Y:S01]  /*8ba0*/  FFMA.FTZ R169, R169, UR5, -R174.reuse ;  /* 0x00000005a9a97c23 */ /* 0x100fe200080108ae */
[--C-:B------:R-:W-:Y:S01]  /*8bb0*/  FFMA.FTZ R202, R172, UR5, -R174.reuse ;  /* 0x00000005acca7c23 */ /* 0x100fe200080108ae */
[----:B------:R-:W-:Y:S01]  /*8bc0*/  FFMA.FTZ R196, R160, UR5, -R174 ;  /* 0x00000005a0c47c23 */ /* 0x000fe200080108ae */
[----:B------:R-:W-:Y:S01]  /*8bd0*/  @!P1 PRMT R20, RZ, 0x654, R20 ;  /* 0x00000654ff149816 */ /* 0x000fe20000000014 */
[--C-:B------:R-:W-:Y:S01]  /*8be0*/  FFMA.FTZ R161, R161, UR5, -R174.reuse ;  /* 0x00000005a1a17c23 */ /* 0x100fe200080108ae */
[----:B------:R-:W2:Y:S01]  /*8bf0*/  MUFU.EX2 R0, R0 ;  /* 0x0000000000007308 */ /* 0x000ea20000000800 */
[--C-:B------:R-:W-:Y:S01]  /*8c00*/  FFMA.FTZ R198, R164, UR5, -R174.reuse ;  /* 0x00000005a4c67c23 */ /* 0x100fe200080108ae */
[--C-:B------:R-:W-:Y:S01]  /*8c10*/  FFMA.FTZ R165, R165, UR5, -R174.reuse ;  /* 0x00000005a5a57c23 */ /* 0x100fe200080108ae */
[----:B-1----:R-:W-:Y:S01]  /*8c20*/  F2FP.F16.F32.PACK_AB R201, R157, R156 ;  /* 0x0000009c9dc9723e */ /* 0x002fe200000000ff */
[----:B------:R-:W-:Y:S01]  /*8c30*/  FFMA.FTZ R187, R187, UR5, -R174 ;  /* 0x00000005bbbb7c23 */ /* 0x000fe200080108ae */
[----:B------:R-:W-:Y:S01]  /*8c40*/  IMAD.U32 R172, RZ, RZ, UR4 ;  /* 0x00000004ffac7e24 */ /* 0x000fe2000f8e00ff */
[----:B------:R-:W-:Y:S01]  /*8c50*/  PLOP3.LUT P3, PT, PT, PT, UP1, 0x80, 0x0 ;  /* 0x000000000000781c */ /* 0x000fe20003f6f018 */
[----:B------:R-:W-:Y:S01]  /*8c60*/  UIADD3 UR4, UR11, -0x1, URZ ;  /* 0xffffffff0b047890 */ /* 0x000fe2000fffe03f */
[----:B------:R-:W1:Y:S01]  /*8c70*/  MUFU.EX2 R208, R208 ;  /* 0x000000d000d07308 */ /* 0x000e620000000800 */
[----:B0-----:R-:W-:Y:S01]  /*8c80*/  FFMA.FTZ R177, R2, R5, R209 ;  /* 0x0000000502b17223 */ /* 0x001fe200000100d1 */
[----:B------:R-:W-:Y:S01]  /*8c90*/  @!P1 VIADD R160, R172, 0x38860 ;  /* 0x00038860aca09836 */ /* 0x000fe20000000000 */
[----:B------:R-:W-:-:S02]  /*8ca0*/  F2FP.F16.F32.PACK_AB R209, R184, R209 ;  /* 0x000000d1b8d1723e */ /* 0x000fc400000000ff */
[----:B------:R-:W-:Y:S02]  /*8cb0*/  IMAD.U32 R234, RZ, RZ, UR4 ;  /* 0x00000004ffea7e24 */ /* 0x000fe4000f8e00ff */
[----:B------:R-:W-:Y:S01]  /*8cc0*/  @!P1 PRMT R160, RZ, 0x654, R160 ;  /* 0x00000654ffa09816 */ /* 0x000fe200000000a0 */
[----:B------:R-:W0:Y:S01]  /*8cd0*/  MUFU.EX2 R210, R210 ;  /* 0x000000d200d27308 */ /* 0x000e220000000800 */
[----:B--2---:R-:W-:Y:S01]  /*8ce0*/  FFMA.FTZ R173, R0, R14, R163 ;  /* 0x0000000e00ad7223 */ /* 0x004fe200000100a3 */
[----:B------:R-:W-:-:S06]  /*8cf0*/  FADD.FTZ R14, R184, R177 ;  /* 0x000000b1b80e7221 */ /* 0x000fcc0000010000 */
[----:B------:R-:W2:Y:S01]  /*8d00*/  MUFU.EX2 R171, R171 ;  /* 0x000000ab00ab7308 */ /* 0x000ea20000000800 */
[C---:B-1----:R-:W-:Y:S01]  /*8d10*/  FADD.FTZ R173, R208.reuse, R173 ;  /* 0x000000add0ad7221 */ /* 0x042fe20000010000 */
[----:B------:R-:W-:-:S06]  /*8d20*/  F2FP.F16.F32.PACK_AB R208, R208, R163 ;  /* 0x000000a3d0d0723e */ /* 0x000fcc00000000ff */
[----:B------:R-:W1:Y:S08]  /*8d30*/  MUFU.EX2 R204, R204 ;  /* 0x000000cc00cc7308 */ /* 0x000e700000000800 */
[----:B------:R-:W3:Y:S08]  /*8d40*/  MUFU.EX2 R175, R175 ;  /* 0x000000af00af7308 */ /* 0x000ef00000000800 */
[----:B------:R-:W4:Y:S08]  /*8d50*/  MUFU.EX2 R206, R206 ;  /* 0x000000ce00ce7308 */ /* 0x000f300000000800 */
[----:B------:R-:W5:Y:S08]  /*8d60*/  MUFU.EX2 R167, R167 ;  /* 0x000000a700a77308 */ /* 0x000f700000000800 */
[----:B------:R-:W5:Y:S08]  /*8d70*/  MUFU.EX2 R200, R200 ;  /* 0x000000c800c87308 */ /* 0x000f700000000800 */
[----:B------:R-:W5:Y:S08]  /*8d80*/  MUFU.EX2 R169, R169 ;  /* 0x000000a900a97308 */ /* 0x000f700000000800 */
[----:B------:R-:W5:Y:S08]  /*8d90*/  MUFU.EX2 R202, R202 ;  /* 0x000000ca00ca7308 */ /* 0x000f700000000800 */
[----:B------:R-:W5:Y:S08]  /*8da0*/  MUFU.EX2 R21, R21 ;  /* 0x0000001500157308 */ /* 0x000f700000000800 */
[----:B------:R-:W5:Y:S08]  /*8db0*/  MUFU.EX2 R196, R196 ;  /* 0x000000c400c47308 */ /* 0x000f700000000800 */
[----:B------:R0:W5:Y:S01]  /*8dc0*/  MUFU.EX2 R5, R161 ;  /* 0x000000a100057308 */ /* 0x0001620000000800 */
[----:B------:R-:W-:-:S02]  /*8dd0*/  WARPGROUP.DEPBAR.LE gsb0, 0x0 ;  /* 0x00008000000079c5 */ /* 0x000fc40000010000 */
[----:B------:R2:W-:Y:S01]  /*8de0*/  @!P1 SYNCS.ARRIVE.TRANS64.RED.A1T0 RZ, [R20+URZ], RZ ;  /* 0x000000ff14ff99a7 */ /* 0x0005e2000810043f */
[----:B------:R-:W-:-:S04]  /*8df0*/  FFMA.FTZ R192, R152, UR5, -R174 ;  /* 0x0000000598c07c23 */ /* 0x000fc800080108ae */
[----:B------:R-:W-:Y:S01]  /*8e00*/  MUFU.EX2 R199, R199 ;  /* 0x000000c700c77308 */ /* 0x000fe20000000800 */
[--C-:B0-----:R-:W-:Y:S01]  /*8e10*/  FFMA.FTZ R161, R153, UR5, -R174.reuse ;  /* 0x0000000599a17c23 */ /* 0x101fe200080108ae */
[----:B------:R-:W-:Y:S01]  /*8e20*/  FFMA.FTZ R174, R190, UR5, -R174 ;  /* 0x00000005beae7c23 */ /* 0x000fe200080108ae */
[----:B--2---:R-:W-:Y:S01]  /*8e30*/  FADD.FTZ R20, R210, R173 ;  /* 0x000000add2147221 */ /* 0x004fe20000010000 */
[----:B------:R-:W-:Y:S01]  /*8e40*/  FADD.FTZ R173, R211, R14 ;  /* 0x0000000ed3ad7221 */ /* 0x000fe20000010000 */
[----:B------:R0:W-:Y:S03]  /*8e50*/  @!P1 SYNCS.ARRIVE.TRANS64.RED.A1T0 RZ, [R160+URZ], RZ ;  /* 0x000000ffa0ff99a7 */ /* 0x0001e6000810043f */
[----:B------:R-:W2:Y:S01]  /*8e60*/  MUFU.EX2 R198, R198 ;  /* 0x000000c600c67308 */ /* 0x000ea20000000800 */
[----:B------:R-:W-:Y:S01]  /*8e70*/  FADD.FTZ R177, R171, R20 ;  /* 0x00000014abb17221 */ /* 0x000fe20000010000 */
[C---:B------:R-:W-:Y:S01]  /*8e80*/  FADD.FTZ R14, R186.reuse, R173 ;  /* 0x000000adba0e7221 */ /* 0x040fe20000010000 */
[----:B------:R-:W-:-:S02]  /*8e90*/  F2FP.F16.F32.PACK_AB R211, R186, R211 ;  /* 0x000000d3bad3723e */ /* 0x000fc400000000ff */
[----:B-1----:R-:W-:Y:S01]  /*8ea0*/  FADD.FTZ R20, R204, R177 ;  /* 0x000000b1cc147221 */ /* 0x002fe20000010000 */
[----:B------:R-:W-:Y:S01]  /*8eb0*/  FADD.FTZ R173, R205, R14 ;  /* 0x0000000ecdad7221 */ /* 0x000fe20000010000 */
[----:B------:R-:W-:Y:S01]  /*8ec0*/  F2FP.F16.F32.PACK_AB R210, R171, R210 ;  /* 0x000000d2abd2723e */ /* 0x000fe200000000ff */
[----:B------:R1:W0:Y:S01]  /*8ed0*/  MUFU.EX2 R153, R165 ;  /* 0x000000a500997308 */ /* 0x0002220000000800 */
[C---:B---3--:R-:W-:Y:S01]  /*8ee0*/  FADD.FTZ R177, R175.reuse, R20 ;  /* 0x00000014afb17221 */ /* 0x048fe20000010000 */
[----:B------:R-:W-:Y:S01]  /*8ef0*/  FADD.FTZ R14, R178, R173 ;  /* 0x000000adb20e7221 */ /* 0x000fe20000010000 */
[----:B------:R-:W-:Y:S02]  /*8f00*/  F2FP.F16.F32.PACK_AB R204, R175, R204 ;  /* 0x000000ccafcc723e */ /* 0x000fe400000000ff */
[----:B----4-:R-:W-:Y:S01]  /*8f10*/  FADD.FTZ R20, R206, R177 ;  /* 0x000000b1ce147221 */ /* 0x010fe20000010000 */
[----:B------:R-:W-:Y:S01]  /*8f20*/  FADD.FTZ R173, R207, R14 ;  /* 0x0000000ecfad7221 */ /* 0x000fe20000010000 */
[----:B------:R-:W-:Y:S01]  /*8f30*/  F2FP.F16.F32.PACK_AB R205, R178, R205 ;  /* 0x000000cdb2cd723e */ /* 0x000fe200000000ff */
[----:B------:R-:W3:Y:S01]  /*8f40*/  MUFU.EX2 R166, R166 ;  /* 0x000000a600a67308 */ /* 0x000ee20000000800 */
[C---:B-----5:R-:W-:Y:S01]  /*8f50*/  FADD.FTZ R177, R167.reuse, R20 ;  /* 0x00000014a7b17221 */ /* 0x060fe20000010000 */
[----:B------:R-:W-:Y:S01]  /*8f60*/  FADD.FTZ R173, R182, R173 ;  /* 0x000000adb6ad7221 */ /* 0x000fe20000010000 */
[----:B------:R-:W-:-:S02]  /*8f70*/  F2FP.F16.F32.PACK_AB R206, R167, R206 ;  /* 0x000000cea7ce723e */ /* 0x000fc400000000ff */
[----:B------:R-:W-:Y:S01]  /*8f80*/  FADD.FTZ R14, R200, R177 ;  /* 0x000000b1c80e7221 */ /* 0x000fe20000010000 */
[----:B------:R-:W-:Y:S01]  /*8f90*/  FADD.FTZ R20, R156, R173 ;  /* 0x000000ad9c147221 */ /* 0x000fe20000010000 */
[----:B------:R-:W-:Y:S01]  /*8fa0*/  F2FP.F16.F32.PACK_AB R207, R182, R207 ;  /* 0x000000cfb6cf723e */ /* 0x000fe200000000ff */
[----:B------:R-:W-:Y:S01]  /*8fb0*/  MUFU.EX2 R154, R154 ;  /* 0x0000009a009a7308 */ /* 0x000fe20000000800 */
[----:B------:R-:W-:Y:S01]  /*8fc0*/  FADD.FTZ R163, R169, R14 ;  /* 0x0000000ea9a37221 */ /* 0x000fe20000010000 */
[----:B------:R-:W-:Y:S01]  /*8fd0*/  FADD.FTZ R20, R157, R20 ;  /* 0x000000149d147221 */ /* 0x000fe20000010000 */
[----:B------:R-:W-:Y:S02]  /*8fe0*/  F2FP.F16.F32.PACK_AB R200, R169, R200 ;  /* 0x000000c8a9c8723e */ /* 0x000fe400000000ff */
[----:B------:R-:W-:Y:S01]  /*8ff0*/  FADD.FTZ R14, R202, R163 ;  /* 0x000000a3ca0e7221 */ /* 0x000fe20000010000 */
[----:B------:R-:W-:Y:S01]  /*9000*/  FADD.FTZ R163, R203, R20 ;  /* 0x00000014cba37221 */ /* 0x000fe20000010000 */
[C---:B------:R-:W-:Y:S01]  /*9010*/  F2FP.F16.F32.PACK_AB R202, R21.reuse, R202 ;  /* 0x000000ca15ca723e */ /* 0x040fe200000000ff */
[----:B------:R-:W4:Y:S01]  /*9020*/  MUFU.EX2 R192, R192 ;  /* 0x000000c000c07308 */ /* 0x000f220000000800 */
[----:B-1----:R-:W-:Y:S01]  /*9030*/  FADD.FTZ R165, R21, R14 ;  /* 0x0000000e15a57221 */ /* 0x002fe20000010000 */
[C---:B------:R-:W-:Y:S01]  /*9040*/  FADD.FTZ R14, R170.reuse, R163 ;  /* 0x000000a3aa0e7221 */ /* 0x040fe20000010000 */
[----:B------:R-:W-:-:S02]  /*9050*/  F2FP.F16.F32.PACK_AB R203, R170, R203 ;  /* 0x000000cbaacb723e */ /* 0x000fc400000000ff */
[----:B------:R-:W-:Y:S01]  /*9060*/  FADD.FTZ R20, R196, R165 ;  /* 0x000000a5c4147221 */ /* 0x000fe20000010000 */
[----:B------:R-:W-:Y:S01]  /*9070*/  FADD.FTZ R157, R197, R14 ;  /* 0x0000000ec59d7221 */ /* 0x000fe20000010000 */
[C---:B------:R-:W-:Y:S01]  /*9080*/  F2FP.F16.F32.PACK_AB R196, R5.reuse, R196 ;  /* 0x000000c405c4723e */ /* 0x040fe200000000ff */
[----:B------:R-:W1:Y:S01]  /*9090*/  MUFU.EX2 R155, R155 ;  /* 0x0000009b009b7308 */ /* 0x000e620000000800 */
[----:B------:R-:W-:Y:S01]  /*90a0*/  FADD.FTZ R163, R5, R20 ;  /* 0x0000001405a37221 */ /* 0x000fe20000010000 */
[C---:B------:R-:W-:Y:S01]  /*90b0*/  FADD.FTZ R14, R162.reuse, R157 ;  /* 0x0000009da20e7221 */ /* 0x040fe20000010000 */
[----:B------:R-:W-:Y:S02]  /*90c0*/  F2FP.F16.F32.PACK_AB R197, R162, R197 ;  /* 0x000000c5a2c5723e */ /* 0x000fe400000000ff */
[----:B--2---:R-:W-:Y:S01]  /*90d0*/  FADD.FTZ R20, R198, R163 ;  /* 0x000000a3c6147221 */ /* 0x004fe20000010000 */
[----:B------:R-:W-:Y:S01]  /*90e0*/  FADD.FTZ R5, R199, R14 ;  /* 0x0000000ec7057221 */ /* 0x000fe20000010000 */
[C---:B0-----:R-:W-:Y:S01]  /*90f0*/  F2FP.F16.F32.PACK_AB R198, R153.reuse, R198 ;  /* 0x000000c699c6723e */ /* 0x041fe200000000ff */
[----:B------:R-:W0:Y:S01]  /*9100*/  MUFU.EX2 R161, R161 ;  /* 0x000000a100a17308 */ /* 0x000e220000000800 */
[----:B------:R-:W-:Y:S01]  /*9110*/  FADD.FTZ R21, R153, R20 ;  /* 0x0000001499157221 */ /* 0x000fe20000010000 */
[C---:B---3--:R-:W-:Y:S01]  /*9120*/  FADD.FTZ R5, R166.reuse, R5 ;  /* 0x00000005a6057221 */ /* 0x048fe20000010000 */
[----:B------:R-:W-:-:S02]  /*9130*/  F2FP.F16.F32.PACK_AB R199, R166, R199 ;  /* 0x000000c7a6c7723e */ /* 0x000fc400000000ff */
[----:B----4-:R-:W-:Y:S01]  /*9140*/  FADD.FTZ R14, R192, R21 ;  /* 0x00000015c00e7221 */ /* 0x010fe20000010000 */
[----:B------:R-:W-:Y:S01]  /*9150*/  FADD.FTZ R20, R154, R5 ;  /* 0x000000059a147221 */ /* 0x000fe20000010000 */
[----:B------:R-:W-:Y:S01]  /*9160*/  IMAD.MOV.U32 R21, RZ, RZ, R4 ;  /* 0x000000ffff157224 */ /* 0x000fe200078e0004 */
[----:B------:R-:W2:Y:S01]  /*9170*/  MUFU.EX2 R158, R158 ;  /* 0x0000009e009e7308 */ /* 0x000ea20000000800 */
[C---:B-1----:R-:W-:Y:S01]  /*9180*/  F2FP.F16.F32.PACK_AB R193, R155.reuse, R154 ;  /* 0x0000009a9bc1723e */ /* 0x042fe200000000ff */
[----:B------:R-:W-:Y:S01]  /*9190*/  FADD.FTZ R5, R155, R20 ;  /* 0x000000149b057221 */ /* 0x000fe20000010000 */
[----:B------:R-:W-:-:S05]  /*91a0*/  IMAD.MOV.U32 R20, RZ, RZ, R3 ;  /* 0x000000ffff147224 */ /* 0x000fca00078e0003 */
[----:B------:R-:W1:Y:S01]  /*91b0*/  MUFU.EX2 R187, R187 ;  /* 0x000000bb00bb7308 */ /* 0x000e620000000800 */
[C---:B0-----:R-:W-:Y:S01]  /*91c0*/  FADD.FTZ R14, R161.reuse, R14 ;  /* 0x0000000ea10e7221 */ /* 0x041fe20000010000 */
[----:B------:R-:W-:-:S06]  /*91d0*/  F2FP.F16.F32.PACK_AB R192, R161, R192 ;  /* 0x000000c0a1c0723e */ /* 0x000fcc00000000ff */
[----:B------:R-:W0:Y:S01]  /*91e0*/  MUFU.EX2 R174, R174 ;  /* 0x000000ae00ae7308 */ /* 0x000e220000000800 */
[----:B--2---:R-:W-:-:S07]  /*91f0*/  FADD.FTZ R5, R158, R5 ;  /* 0x000000059e057221 */ /* 0x004fce0000010000 */
[----:B------:R-:W2:Y:S01]  /*9200*/  MUFU.EX2 R159, R159 ;  /* 0x0000009f009f7308 */ /* 0x000ea20000000800 */
[----:B-1----:R-:W-:-:S04]  /*9210*/  FADD.FTZ R14, R187, R14 ;  /* 0x0000000ebb0e7221 */ /* 0x002fc80000010000 */
[C---:B0-----:R-:W-:Y:S01]  /*9220*/  FADD.FTZ R14, R174.reuse, R14 ;  /* 0x0000000eae0e7221 */ /* 0x041fe20000010000 */
[----:B------:R-:W-:Y:S01]  /*9230*/  F2FP.F16.F32.PACK_AB R194, R174, R187 ;  /* 0x000000bbaec2723e */ /* 0x000fe200000000ff */
[C---:B--2---:R-:W-:Y:S01]  /*9240*/  FADD.FTZ R5, R159.reuse, R5 ;  /* 0x000000059f057221 */ /* 0x044fe20000010000 */
[----:B------:R-:W-:Y:S01]  /*9250*/  F2FP.F16.F32.PACK_AB R195, R159, R158 ;  /* 0x0000009e9fc3723e */ /* 0x000fe200000000ff */
[----:B------:R-:W-:Y:S06]  /*9260*/  @P3 BRA `(.L_x_2617) ;  /* 0xffffffc000d83947 */ /* 0x000fec000383ffff */
[----:B------:R-:W-:-:S07]  /*9270*/  IMAD.U32 R233, RZ, RZ, UR4 ;  /* 0x00000004ffe97e24 */ /* 0x000fce000f8e00ff */
.L_x_2608:
        /* <DEDUP_REMOVED lines=8> */
.L_x_2627:
        /* <DEDUP_REMOVED lines=9> */
.L_x_2619:
        /* <DEDUP_REMOVED lines=8> */
.L_x_2620:
[----:B-1----:R-:W-:Y:S05]  /*9410*/  @P2 BRA `(.L_x_2621) ;  /* 0x0000000000082947 */ /* 0x002fea0003800000 */
[----:B------:R-:W1:Y:S02]  /*9420*/  SYNCS.PHASECHK.TRANS64.TRYWAIT P2, [UR4+0x38830], R3 ;  /* 0x03883003ff0075a7 */ /* 0x000e640008040144 */
[----:B-1----:R-:W-:Y:S05]  /*9430*/  @!P2 BRA `(.L_x_2622) ;  /* 0x000000f000b4a947 */ /* 0x002fea0003800000 */
.L_x_2621:
        /* <DEDUP_REMOVED lines=644> */
.L_x_2623:
        /* <DEDUP_REMOVED lines=8> */
.L_x_2624:
[----:B---3--:R-:W-:Y:S05]  /*bd00*/  @P2 BRA `(.L_x_2625) ;  /* 0x0000000000082947 */ /* 0x008fea0003800000 */
[----:B------:R-:W3:Y:S02]  /*bd10*/  SYNCS.PHASECHK.TRANS64.TRYWAIT P2, [UR4+0x38850], R0 ;  /* 0x03885000ff0075a7 */ /* 0x000ee40008040144 */
[----:B---3--:R-:W-:Y:S05]  /*bd20*/  @!P2 BRA `(.L_x_2626) ;  /* 0x000000c80090a947 */ /* 0x008fea0003800000 */
.L_x_2625:
        /* <DEDUP_REMOVED lines=37> */
[----:B------:R-:W-:Y:S02]  /*bf80*/  FMNMX.FTZ R21, R187, R0, !PT ;  /* 0x00000000bb157209 */ /* 0x000fe40007810000 */
[----:B0-----:R-:W-:-:S05]  /*bf90*/  FMNMX.FTZ R22, R2, R3, !PT ;  /* 0x0000000302167209 */ /* 0x001fca0007810000 */
[----:B------:R-:W0:Y:S02]  /*bfa0*/  SHFL.BFLY PT, R3, R22, 0x1, 0x1f ;  /* 0x0c201f0016037f89 */ /* 0x000e2400000e0000 */
        /* <DEDUP_REMOVED lines=31> */
[--C-:B------:R-:W-:Y:S01]  /*c1a0*/  FFMA.FTZ R208, R185, UR5, -R2.reuse ;  /* 0x00000005b9d07c23 */ /* 0x100fe20008010802 */
[----:B------:R-:W-:-:S04]  /*c1b0*/  FFMA.FTZ R210, R188, UR5, -R2 ;  /* 0x00000005bcd27c23 */ /* 0x000fc80008010802 */
[----:B------:R-:W-:Y:S01]  /*c1c0*/  HGMMA.64x256x16.F32 R24, R204, gdesc[UR4].tnspB, R24, gsb0 ;  /* 0x43e00004cc187df0 */ /* 0x000fe20008000818 */
[----:B------:R-:W-:Y:S01]  /*c1d0*/  UIADD3 UR6, UR10, 0x100, URZ ;  /* 0x000001000a067890 */ /* 0x000fe2000fffe03f */
[----:B------:R-:W-:Y:S01]  /*c1e0*/  MUFU.EX2 R208, R208 ;  /* 0x000000d000d07308 */ /* 0x000fe20000000800 */
[----:B------:R-:W-:-:S07]  /*c1f0*/  UMOV UR7, 0x40000040 ;  /* 0x4000004000077882 */ /* 0x000fce0000000000 */
[----:B------:R-:W-:Y:S01]  /*c200*/  MUFU.EX2 R210, R210 ;  /* 0x000000d200d27308 */ /* 0x000fe20000000800 */
[----:B------:R-:W-:Y:S02]  /*c210*/  WARPGROUP.DEPBAR.LE gsb0, 0x0 ;  /* 0x00008000000079c5 */ /* 0x000fe40000010000 */
[----:B------:R-:W-:Y:S01]  /*c220*/  WARPGROUP.ARRIVE ;  /* 0x00000000000079c5 */ /* 0x000fe20000000000 */
[--C-:B------:R-:W-:Y:S01]  /*c230*/  FFMA.FTZ R204, R176, UR5, -R2.reuse ;  /* 0x00000005b0cc7c23 */ /* 0x100fe20008010802 */
[----:B------:R-:W-:-:S13]  /*c240*/  FFMA.FTZ R206, R180, UR5, -R2 ;  /* 0x00000005b4ce7c23 */ /* 0x000fda0008010802 */
        /* <DEDUP_REMOVED lines=16> */
[----:B------:R-:W-:Y:S01]  /*c350*/  FMNMX.FTZ R197, R179, R4, !PT ;  /* 0x00000004b3c57209 */ /* 0x000fe20007810000 */
[--C-:B------:R-:W-:Y:S01]  /*c360*/  FFMA.FTZ R196, R160, UR5, -R2.reuse ;  /* 0x00000005a0c47c23 */ /* 0x100fe20008010802 */
[----:B------:R-:W-:Y:S02]  /*c370*/  FFMA.FTZ R198, R164, UR5, -R2 ;  /* 0x00000005a4c67c23 */ /* 0x000fe40008010802 */
[----:B------:R-:W-:-:S10]  /*c380*/  FMNMX.FTZ R4, R182, R197, !PT ;  /* 0x000000c5b6047209 */ /* 0x000fd40007810000 */
        /* <DEDUP_REMOVED lines=23> */
[----:B0-----:R-:W-:-:S06]  /*c500*/  FFMA.FTZ R20, R152, UR5, -R2 ;  /* 0x0000000598147c23 */ /* 0x001fcc0008010802 */
[----:B------:R-:W-:Y:S01]  /*c510*/  MUFU.EX2 R20, R20 ;  /* 0x0000001400147308 */ /* 0x000fe20000000800 */
[----:B-1----:R-:W-:-:S07]  /*c520*/  FMNMX.FTZ R160, R4, R181, !PT ;  /* 0x000000b504a07209 */ /* 0x002fce0007810000 */
[----:B------:R-:W-:Y:S01]  /*c530*/  MUFU.EX2 R181, R22 ;  /* 0x0000001600b57308 */ /* 0x000fe20000000800 */
[----:B------:R-:W0:Y:S07]  /*c540*/  SHFL.BFLY PT, R197, R160, 0x1, 0x1f ;  /* 0x0c201f00a0c57f89 */ /* 0x000e2e00000e0000 */
[----:B------:R1:W-:Y:S01]  /*c550*/  MUFU.EX2 R22, R156 ;  /* 0x0000009c00167308 */ /* 0x0003e20000000800 */
[----:B0-----:R-:W-:-:S05]  /*c560*/  FMNMX.FTZ R4, R160, R197, !PT ;  /* 0x000000c5a0047209 */ /* 0x001fca0007810000 */
[C---:B------:R-:W-:Y:S01]  /*c570*/  FADD.FTZ R2, -R4.reuse, R19 ;  /* 0x0000001304027221 */ /* 0x040fe20000010100 */
[----:B------:R-:W-:Y:S01]  /*c580*/  FMUL.FTZ R152, R4, UR5 ;  /* 0x0000000504987c20 */ /* 0x000fe20008410000 */
[----:B------:R0:W-:Y:S02]  /*c590*/  MUFU.EX2 R19, R157 ;  /* 0x0000009d00137308 */ /* 0x0001e40000000800 */
[----:B------:R-:W-:Y:S01]  /*c5a0*/  FMUL.FTZ R2, R2, UR5 ;  /* 0x0000000502027c20 */ /* 0x000fe20008410000 */
[--C-:B------:R-:W-:Y:S01]  /*c5b0*/  FFMA.FTZ R209, R186, UR5, -R152.reuse ;  /* 0x00000005bad17c23 */ /* 0x100fe20008010898 */
[--C-:B-1----:R-:W-:Y:S01]  /*c5c0*/  FFMA.FTZ R156, R187, UR5, -R152.reuse ;  /* 0x00000005bb9c7c23 */ /* 0x102fe20008010898 */
        /* <DEDUP_REMOVED lines=110> */
.L_x_2618:
        /* <DEDUP_REMOVED lines=131> */
.L_x_2628:
        /* <DEDUP_REMOVED lines=8> */
.L_x_2629:
[----:B-1----:R-:W-:Y:S05]  /*d560*/  @P2 BRA `(.L_x_2630) ;  /* 0x0000000000082947 */ /* 0x002fea0003800000 */
[----:B------:R-:W1:Y:S02]  /*d570*/  SYNCS.PHASECHK.TRANS64.TRYWAIT P0, [UR7+0x38850], R0 ;  /* 0x03885000ff0075a7 */ /* 0x000e640008000147 */
[----:B-1----:R-:W-:Y:S05]  /*d580*/  @!P0 BRA `(.L_x_2631) ;  /* 0x000000b000908947 */ /* 0x002fea0003800000 */
.L_x_2630:
[----:B------:R-:W-:Y:S01]  /*d590*/  R2UR UR4, R17 ;  /* 0x00000000110472ca */ /* 0x000fe200000e0000 */
[----:B------:R-:W-:Y:S01]  /*d5a0*/  WARPGROUP.ARRIVE ;  /* 0x00000000000079c5 */ /* 0x000fe20000000000 */
[----:B------:R-:W-:Y:S01]  /*d5b0*/  UMOV UR11, 0x40000040 ;  /* 0x40000040000b7882 */ /* 0x000fe20000000000 */
[----:B01----:R-:W0:Y:S01]  /*d5c0*/  SHFL.BFLY PT, R0, R5, 0x2, 0x1f ;  /* 0x0c401f0005007f89 */ /* 0x003e2200000e0000 */
[----:B------:R-:W-:Y:S01]  /*d5d0*/  IMAD.MOV.U32 R6, RZ, RZ, RZ ;  /* 0x000000ffff067224 */ /* 0x000fe200078e00ff */
[----:B------:R-:W-:Y:S01]  /*d5e0*/  R2UR UR9, R222 ;  /* 0x00000000de0972ca */ /* 0x000fe200000e0000 */
[----:B------:R-:W-:Y:S01]  /*d5f0*/  IMAD.U32 R13, RZ, RZ, UR7 ;  /* 0x00000007ff0d7e24 */ /* 0x000fe2000f8e00ff */
        /* <DEDUP_REMOVED lines=78> */
[-C--:B-1----:R-:W-:Y:S01]  /*dae0*/  FMUL.FTZ R10, R27, R5.reuse ;  /* 0x000000051b0a7220 */ /* 0x082fe20000410000 */
        /* <DEDUP_REMOVED lines=120> */
.L_x_2601:
        /* <DEDUP_REMOVED lines=94> */
[----:B------:R-:W-:Y:S02]  /*e850*/  LOP3.LUT R30, R30, R177, RZ, 0x3c, !PT ;  /* 0x000000b11e1e7212 */ /* 0x000fe400078e3cff */
[----:B------:R-:W-:Y:S02]  /*e860*/  SHF.R.U64 R62, R62, 0x3, RZ ;  /* 0x000000033e3e7819 */ /* 0x000fe400000012ff */
[----:B------:R-:W-:Y:S02]  /*e870*/  LOP3.LUT R94, R193, 0x380, RZ, 0xc0, !PT ;  /* 0x00000380c15e7812 */ /* 0x000fe400078ec0ff */
[----:B------:R-:W-:Y:S01]  /*e880*/  MOV R102, R102 ;  /* 0x0000006600667202 */ /* 0x000fe20000000f00 */
[----:B------:R-:W-:Y:S01]  /*e890*/  BAR.SYNC.DEFER_BLOCKING 0x1, 0x100 ;  /* 0x0044000000007b1d */ /* 0x000fe20000010000 */
[----:B------:R-:W-:-:S02]  /*e8a0*/  SHF.R.U64 R29, R10, 0x3, RZ ;  /* 0x000000030a1d7819 */ /* 0x000fc400000012ff */
[----:B------:R-:W-:Y:S02]  /*e8b0*/  LOP3.LUT R38, R38, R179, RZ, 0x3c, !PT ;  /* 0x000000b326267212 */ /* 0x000fe400078e3cff */
[----:B------:R-:W-:Y:S02]  /*e8c0*/  SHF.R.U64 R70, R70, 0x3, RZ ;  /* 0x0000000346467819 */ /* 0x000fe400000012ff */
[----:B------:R-:W-:Y:S02]  /*e8d0*/  MOV R13, R12 ;  /* 0x0000000c000d7202 */ /* 0x000fe40000000f00 */
[----:B------:R-:W-:Y:S02]  /*e8e0*/  LOP3.LUT R46, R46, R181, RZ, 0x3c, !PT ;  /* 0x000000b52e2e7212 */ /* 0x000fe400078e3cff */
[----:B------:R-:W-:Y:S02]  /*e8f0*/  SHF.R.U64 R78, R78, 0x3, RZ ;  /* 0x000000034e4e7819 */ /* 0x000fe400000012ff */
[----:B------:R-:W-:-:S02]  /*e900*/  LOP3.LUT R103, R170, 0x380, RZ, 0xc0, !PT ;  /* 0x00000380aa677812 */ /* 0x000fc400078ec0ff */
[----:B------:R-:W-:Y:S02]  /*e910*/  MOV R14, R14 ;  /* 0x0000000e000e7202 */ /* 0x000fe40000000f00 */
[----:B------:R-:W-:Y:S02]  /*e920*/  LOP3.LUT R54, R54, R183, RZ, 0x3c, !PT ;  /* 0x000000b736367212 */ /* 0x000fe400078e3cff */
[----:B------:R-:W-:Y:S02]  /*e930*/  SHF.R.U64 R86, R86, 0x3, RZ ;  /* 0x0000000356567819 */ /* 0x000fe400000012ff */
[----:B------:R-:W-:Y:S02]  /*e940*/  LOP3.LUT R171, R22, 0x380, RZ, 0xc0, !PT ;  /* 0x0000038016ab7812 */ /* 0x000fe400078ec0ff */
[----:B------:R-:W-:Y:S01]  /*e950*/  MOV R20, R20 ;  /* 0x0000001400147202 */ /* 0x000fe20000000f00 */
[----:B------:R-:W-:Y:S01]  /*e960*/  STSM.16.M88.4 [R102], R24 ;  /* 0x0000001866007844 */ /* 0x000fe20000000200 */
[----:B------:R-:W-:-:S02]  /*e970*/  LOP3.LUT R62, R62, R185, RZ, 0x3c, !PT ;  /* 0x000000b93e3e7212 */ /* 0x000fc400078e3cff */
[----:B------:R-:W-:Y:S01]  /*e980*/  SHF.R.U64 R94, R94, 0x3, RZ ;  /* 0x000000035e5e7819 */ /* 0x000fe200000012ff */
[----:B------:R0:W-:Y:S01]  /*e990*/  STSM.16.M88.4 [R13], R32 ;  /* 0x000000200d007844 */ /* 0x0001e20000000200 */
[----:B------:R-:W-:Y:S02]  /*e9a0*/  LOP3.LUT R98, R29, R6, RZ, 0x3c, !PT ;  /* 0x000000061d627212 */ /* 0x000fe400078e3cff */
[----:B------:R-:W-:Y:S01]  /*e9b0*/  MOV R30, R30 ;  /* 0x0000001e001e7202 */ /* 0x000fe20000000f00 */
[----:B------:R1:W-:Y:S01]  /*e9c0*/  STSM.16.M88.4 [R14], R40 ;  /* 0x000000280e007844 */ /* 0x0003e20000000200 */
[----:B------:R-:W-:Y:S02]  /*e9d0*/  F2FP.F16.F32.PACK_AB R59, R156, R59 ;  /* 0x0000003b9c3b723e */ /* 0x000fe400000000ff */
[----:B------:R-:W-:Y:S01]  /*e9e0*/  F2FP.F16.F32.PACK_AB R65, R155, R66 ;  /* 0x000000429b41723e */ /* 0x000fe200000000ff */
[----:B------:R2:W-:Y:S01]  /*e9f0*/  STSM.16.M88.4 [R20], R48 ;  /* 0x0000003014007844 */ /* 0x0005e20000000200 */
[----:B------:R-:W-:-:S02]  /*ea00*/  F2FP.F16.F32.PACK_AB R72, R73, R72 ;  /* 0x000000484948723e */ /* 0x000fc400000000ff */
[----:B------:R-:W-:Y:S01]  /*ea10*/  LOP3.LUT R70, R70, R187, RZ, 0x3c, !PT ;  /* 0x000000bb46467212 */ /* 0x000fe200078e3cff */
[----:B------:R2:W-:Y:S01]  /*ea20*/  STSM.16.M88.4 [R30], R56 ;  /* 0x000000381e007844 */ /* 0x0005e20000000200 */
[----:B------:R-:W-:Y:S02]  /*ea30*/  MOV R38, R38 ;  /* 0x0000002600267202 */ /* 0x000fe40000000f00 */
[----:B------:R-:W-:Y:S02]  /*ea40*/  F2FP.F16.F32.PACK_AB R66, R69, R68 ;  /* 0x000000444542723e */ /* 0x000fe400000000ff */
[----:B------:R-:W-:Y:S02]  /*ea50*/  F2FP.F16.F32.PACK_AB R67, R154, R67 ;  /* 0x000000439a43723e */ /* 0x000fe400000000ff */
[----:B------:R-:W-:Y:S02]  /*ea60*/  F2FP.F16.F32.PACK_AB R73, R153, R74 ;  /* 0x0000004a9949723e */ /* 0x000fe400000000ff */
[----:B------:R-:W-:Y:S01]  /*ea70*/  F2FP.F16.F32.PACK_AB R80, R81, R80 ;  /* 0x000000505150723e */ /* 0x000fe200000000ff */
[----:B------:R2:W-:Y:S01]  /*ea80*/  STSM.16.M88.4 [R38], R64 ;  /* 0x0000004026007844 */ /* 0x0005e20000000200 */
[----:B------:R-:W-:-:S02]  /*ea90*/  LOP3.LUT R78, R78, R189, RZ, 0x3c, !PT ;  /* 0x000000bd4e4e7212 */ /* 0x000fc400078e3cff */
[----:B------:R-:W-:Y:S02]  /*eaa0*/  SHF.R.U64 R103, R103, 0x3, RZ ;  /* 0x0000000367677819 */ /* 0x000fe400000012ff */
[----:B------:R-:W-:Y:S02]  /*eab0*/  MOV R46, R46 ;  /* 0x0000002e002e7202 */ /* 0x000fe40000000f00 */
[----:B------:R-:W-:Y:S02]  /*eac0*/  F2FP.F16.F32.PACK_AB R74, R77, R76 ;  /* 0x0000004c4d4a723e */ /* 0x000fe400000000ff */
[----:B------:R-:W-:Y:S01]  /*ead0*/  F2FP.F16.F32.PACK_AB R75, R152, R75 ;  /* 0x0000004b984b723e */ /* 0x000fe200000000ff */
[----:B------:R-:W3:Y:S01]  /*eae0*/  LDC R76, c[0x0][0xbe8] ;  /* 0x0002fa00ff4c7b82 */ /* 0x000ee20000000800 */
[----:B------:R-:W-:Y:S02]  /*eaf0*/  F2FP.F16.F32.PACK_AB R81, R17, R82 ;  /* 0x000000521151723e */ /* 0x000fe400000000ff */
[----:B------:R-:W-:Y:S01]  /*eb00*/  F2FP.F16.F32.PACK_AB R88, R89, R88 ;  /* 0x000000585958723e */ /* 0x000fe200000000ff */
[----:B------:R2:W-:Y:S01]  /*eb10*/  STSM.16.M88.4 [R46], R72 ;  /* 0x000000482e007844 */ /* 0x0005e20000000200 */
[----:B------:R-:W-:-:S02]  /*eb20*/  LOP3.LUT R86, R86, R191, RZ, 0x3c, !PT ;  /* 0x000000bf56567212 */ /* 0x000fc400078e3cff */
[----:B------:R-:W-:Y:S02]  /*eb30*/  SHF.R.U64 R171, R171, 0x3, RZ ;  /* 0x00000003abab7819 */ /* 0x000fe400000012ff */
[----:B------:R-:W-:Y:S02]  /*eb40*/  MOV R54, R54 ;  /* 0x0000003600367202 */ /* 0x000fe40000000f00 */
[----:B------:R-:W-:Y:S02]  /*eb50*/  F2FP.F16.F32.PACK_AB R82, R85, R84 ;  /* 0x000000545552723e */ /* 0x000fe400000000ff */
[----:B------:R-:W-:Y:S02]  /*eb60*/  F2FP.F16.F32.PACK_AB R83, R3, R83 ;  /* 0x000000530353723e */ /* 0x000fe400000000ff */
[----:B------:R-:W-:Y:S02]  /*eb70*/  F2FP.F16.F32.PACK_AB R89, R91, R90 ;  /* 0x0000005a5b59723e */ /* 0x000fe400000000ff */
[----:B------:R-:W-:Y:S01]  /*eb80*/  LOP3.LUT R94, R94, R193, RZ, 0x3c, !PT ;  /* 0x000000c15e5e7212 */ /* 0x000fe200078e3cff */
[----:B------:R2:W-:Y:S01]  /*eb90*/  STSM.16.M88.4 [R54], R80 ;  /* 0x0000005036007844 */ /* 0x0005e20000000200 */
        /* <DEDUP_REMOVED lines=11> */
[----:B------:R-:W-:Y:S02]  /*ec50*/  F2FP.F16.F32.PACK_AB R105, R107, R106 ;  /* 0x0000006a6b69723e */ /* 0x000fe400000000ff */
[----:B------:R-:W-:Y:S01]  /*ec60*/  F2FP.F16.F32.PACK_AB R112, R113, R112 ;  /* 0x000000707170723e */ /* 0x000fe200000000ff */
[----:B------:R2:W-:Y:S01]  /*ec70*/  STSM.16.M88.4 [R70], R96 ;  /* 0x0000006046007844 */ /* 0x0005e20000000200 */
[----:B------:R-:W-:-:S02]  /*ec80*/  LOP3.LUT R8, R103, R170, RZ, 0x3c, !PT ;  /* 0x000000aa67087212 */ /* 0x000fc400078e3cff */
[----:B------:R-:W-:Y:S02]  /*ec90*/  MOV R78, R78 ;  /* 0x0000004e004e7202 */ /* 0x000fe40000000f00 */
        /* <DEDUP_REMOVED lines=33> */
[----:B------:R2:W-:Y:S01]  /*eeb0*/  STSM.16.M88.4 [R10], R144 ;  /* 0x000000900a007844 */ /* 0x0005e20000000200 */
[----:B------:R-:W-:-:S09]  /*eec0*/  R2UR UR7, R220 ;  /* 0x00000000dc0772ca */ /* 0x000fd200000e0000 */
[----:B------:R-:W-:-:S06]  /*eed0*/  UIMAD.WIDE UR8, UR4, 0x4, UR8 ;  /* 0x00000004040878a5 */ /* 0x000fcc000f8e0208 */
[----:B------:R-:W-:Y:S02]  /*eee0*/  IMAD.U32 R8, RZ, RZ, UR8 ;  /* 0x00000008ff087e24 */ /* 0x000fe4000f8e00ff */
[----:B------:R-:W-:Y:S01]  /*eef0*/  IMAD.U32 R9, RZ, RZ, UR9 ;  /* 0x00000009ff097e24 */ /* 0x000fe2000f8e00ff */
[----:B------:R-:W-:Y:S01]  /*ef00*/  BAR.SYNC.DEFER_BLOCKING 0x1, 0x100 ;  /* 0x0044000000007b1d */ /* 0x000fe20000010000 */
[----:B---3--:R-:W-:-:S05]  /*ef10*/  ISETP.NE.AND P1, PT, R76, 0x1, PT ;  /* 0x000000014c00780c */ /* 0x008fca0003f25270 */
[----:B------:R-:W-:Y:S01]  /*ef20*/  ULDC.64 UR8, c[0x0][0xc08] ;  /* 0x0003020000087ab9 */ /* 0x000fe20000000a00 */
[----:B------:R-:W3:Y:S01]  /*ef30*/  @P0 LDG.E R3, desc[UR10][R8.64] ;  /* 0x0000000a08030981 */ /* 0x000ee2000c1e1900 */
[----:B------:R-:W-:-:S06]  /*ef40*/  UISETP.NE.U32.AND UP1, UPT, UR8, URZ, UPT ;  /* 0x0000003f0800728c */ /* 0x000fcc000bf25070 */
[----:B------:R-:W4:Y:S01]  /*ef50*/  @P1 LDC R11, c[0x0][0xbec] ;  /* 0x0002fb00ff0b1b82 */ /* 0x000f220000000800 */
[----:B------:R-:W-:-:S07]  /*ef60*/  UISETP.NE.AND.EX UP1, UPT, UR9, URZ, UPT, UP1 ;  /* 0x0000003f0900728c */ /* 0x000fce000bf25310 */
[----:B0-----:R-:W0:Y:S01]  /*ef70*/  @P1 LDC R13, c[0x0][0xbf0] ;  /* 0x0002fc00ff0d1b82 */ /* 0x001e220000000800 */
[----:B------:R-:W-:-:S03]  /*ef80*/  PLOP3.LUT P2, PT, PT, PT, UP1, 0x80, 0x0 ;  /* 0x000000000000781c */ /* 0x000fc60003f4f018 */
[----:B------:R-:W-:-:S04]  /*ef90*/  @UP1 ULEA UR8, UP2, UR4, UR8, 0x2 ;  /* 0x0000000804081291 */ /* 0x000fc8000f84103f */
[----:B------:R-:W-:Y:S02]  /*efa0*/  @UP1 ULEA.HI.X UR9, UR4, UR9, UR7, 0x2, UP2 ;  /* 0x0000000904091291 */ /* 0x000fe400090f1407 */
[----:B-1----:R-:W-:Y:S01]  /*efb0*/  IMAD.U32 R14, RZ, RZ, UR8 ;  /* 0x00000008ff0e7e24 */ /* 0x002fe2000f8e00ff */
[----:B------:R-:W-:Y:S01]  /*efc0*/  ULDC UR7, c[0x0][0xa88] ;  /* 0x0002a20000077ab9 */ /* 0x000fe20000000800 */
[----:B------:R-:W-:Y:S02]  /*efd0*/  UMOV UR4, URZ ;  /* 0x0000003f00047c82 */ /* 0x000fe40008000000 */
[----:B------:R-:W-:Y:S01]  /*efe0*/  IMAD.U32 R15, RZ, RZ, UR9 ;  /* 0x00000009ff0f7e24 */ /* 0x000fe2000f8e00ff */
[----:B---3--:R-:W-:Y:S01]  /*eff0*/  @P0 R2UR UR4, R3 ;  /* 0x00000000030402ca */ /* 0x008fe200000e0000 */
[----:B------:R-:W-:-:S06]  /*f000*/  IMAD.U32 R3, RZ, RZ, UR7 ;  /* 0x00000007ff037e24 */ /* 0x000fcc000f8e00ff */
[----:B------:R2:W5:Y:S01]  /*f010*/  @P2 LDG.E R3, desc[UR10][R14.64] ;  /* 0x0000000a0e032981 */ /* 0x000562000c1e1900 */
[----:B0---4-:R-:W-:Y:S07]  /*f020*/  @P2 BRA `(.L_x_2634) ;  /* 0x0000000000142947 */ /* 0x011fee0003800000 */
[----:B------:R-:W-:Y:S05]  /*f030*/  @!P0 BRA `(.L_x_2634) ;  /* 0x0000000000108947 */ /* 0x000fea0003800000 */
[----:B------:R-:W-:Y:S02]  /*f040*/  ULDC.64 UR8, c[0x0][0x208] ;  /* 0x0000820000087ab9 */ /* 0x000fe40000000a00 */
[----:B--2---:R-:W2:Y:S04]  /*f050*/  LDG.E R6, desc[UR8][R8.64] ;  /* 0x0000000808067981 */ /* 0x004ea8000c1e1900 */
[----:B-----5:R-:W2:Y:S02]  /*f060*/  LDG.E R3, desc[UR8][R8.64+0x4] ;  /* 0x0000040808037981 */ /* 0x020ea4000c1e1900 */
[----:B--2---:R-:W-:-:S07]  /*f070*/  IMAD.IADD R3, R3, 0x1, -R6 ;  /* 0x0000000103037824 */ /* 0x004fce00078e0a06 */
.L_x_2634:
[----:B------:R-:W-:Y:S01]  /*f080*/  R2UR UR18, R219 ;  /* 0x00000000db1272ca */ /* 0x000fe200000e0000 */
[----:B------:R-:W-:Y:S01]  /*f090*/  ULDC.64 UR12, c[0x0][0xb90] ;  /* 0x0002e400000c7ab9 */ /* 0x000fe20000000a00 */
[----:B------:R-:W-:Y:S01]  /*f0a0*/  R2UR UR17, R23 ;  /* 0x00000000171172ca */ /* 0x000fe200000e0000 */
[----:B------:R-:W-:Y:S01]  /*f0b0*/  USHF.R.S32.HI UR11, URZ, 0x1f, UR4 ;  /* 0x0000001f3f0b7899 */ /* 0x000fe20008011404 */
[----:B------:R-:W-:Y:S01]  /*f0c0*/  R2UR UR16, R220 ;  /* 0x00000000dc1072ca */ /* 0x000fe200000e0000 */
[----:B------:R-:W-:Y:S01]  /*f0d0*/  UMOV UR10, UR4 ;  /* 0x00000004000a7c82 */ /* 0x000fe20008000000 */
[----:B------:R-:W-:Y:S01]  /*f0e0*/  R2UR UR15, R218 ;  /* 0x00000000da0f72ca */ /* 0x000fe200000e0000 */
[----:B------:R-:W-:Y:S01]  /*f0f0*/  IMAD R9, R221, 0x40, R18 ;  /* 0x00000040dd097824 */ /* 0x000fe200078e0212 */
[----:B------:R-:W0:Y:S01]  /*f100*/  @P1 LDC R17, c[0x0][0xbf0] ;  /* 0x0002fc00ff111b82 */ /* 0x000e220000000800 */
[----:B--2--5:R-:W-:Y:S01]  /*f110*/  IMAD R81, R3, R76, RZ ;  /* 0x0000004c03517224 */ /* 0x024fe200078e02ff */
[----:B------:R-:W-:Y:S01]  /*f120*/  ULDC.64 UR20, c[0x0][0x208] ;  /* 0x0000820000147ab9 */ /* 0x000fe20000000a00 */
[----:B------:R-:W-:-:S02]  /*f130*/  IMAD.WIDE R4, R9, 0x2, R4 ;  /* 0x0000000209047825 */ /* 0x000fc400078e0204 */
[----:B------:R-:W-:Y:S02]  /*f140*/  USHF.R.S32.HI UR14, URZ, 0x1f, UR18 ;  /* 0x0000001f3f0e7899 */ /* 0x000fe40008011412 */
[----:B------:R-:W-:Y:S01]  /*f150*/  VIADD R10, R213, UR17 ;  /* 0x00000011d50a7c36 */ /* 0x000fe20008000000 */
[----:B------:R-:W-:Y:S01]  /*f160*/  UIMAD.WIDE.U32 UR8, UR18, UR12, UR10 ;  /* 0x0000000c120872a5 */ /* 0x000fe2000f8e000a */
[----:B------:R-:W-:Y:S01]  /*f170*/  IADD3 R29, P3, R4, 0x4000, RZ ;  /* 0x00004000041d7810 */ /* 0x000fe20007f7e0ff */
[----:B------:R-:W-:Y:S01]  /*f180*/  UIMAD UR7, UR14, UR12, URZ ;  /* 0x0000000c0e0772a4 */ /* 0x000fe2000f8e023f */
[----:B------:R-:W-:Y:S01]  /*f190*/  @P1 IMAD.HI.U32 R6, R10, R11, RZ ;  /* 0x0000000b0a061227 */ /* 0x000fe200078e00ff */
[----:B------:R-:W-:Y:S01]  /*f1a0*/  USEL UR16, UR16, URZ, !UP0 ;  /* 0x0000003f10107287 */ /* 0x000fe2000c000000 */
[----:B------:R-:W-:Y:S01]  /*f1b0*/  LOP3.LUT R28, R29, 0x380, RZ, 0xc0, !PT ;  /* 0x000003801d1c7812 */ /* 0x000fe200078ec0ff */
[----:B------:R-:W-:Y:S01]  /*f1c0*/  UIMAD UR7, UR18, UR13, UR7 ;  /* 0x0000000d120772a4 */ /* 0x000fe2000f8e0207 */
[----:B------:R-:W-:Y:S01]  /*f1d0*/  IMAD.MOV.U32 R8, RZ, RZ, R10 ;  /* 0x000000ffff087224 */ /* 0x000fe200078e000a */
[----:B------:R-:W-:Y:S01]  /*f1e0*/  @P1 SHF.R.U32.HI R8, RZ, R13, R6 ;  /* 0x0000000dff081219 */ /* 0x000fe20000011606 */
[----:B------:R-:W-:Y:S01]  /*f1f0*/  ULDC.64 UR12, c[0x0][0xb98] ;  /* 0x0002e600000c7ab9 */ /* 0x000fe20000000a00 */
[----:B------:R-:W-:Y:S01]  /*f200*/  UIADD3 UR9, UR9, UR7, URZ ;  /* 0x0000000709097290 */ /* 0x000fe2000fffe03f */
[----:B------:R-:W-:Y:S01]  /*f210*/  SHF.R.U64 R28, R28, 0x3, RZ ;  /* 0x000000031c1c7819 */ /* 0x000fe200000012ff */
[----:B------:R-:W-:Y:S01]  /*f220*/  USEL UR15, UR15, URZ, !UP0 ;  /* 0x0000003f0f0f7287 */ /* 0x000fe2000c000000 */
[--C-:B------:R-:W-:Y:S01]  /*f230*/  IMAD.MOV R11, RZ, RZ, -R8.reuse ;  /* 0x000000ffff0b7224 */ /* 0x100fe200078e0a08 */
[----:B------:R-:W-:Y:S01]  /*f240*/  UIMAD UR7, UR16, UR12, URZ ;  /* 0x0000000c100772a4 */ /* 0x000fe2000f8e023f */
[----:B------:R-:W-:Y:S01]  /*f250*/  SHF.R.S32.HI R9, RZ, 0x1f, R8 ;  /* 0x0000001fff097819 */ /* 0x000fe20000011408 */
[----:B------:R-:W-:Y:S01]  /*f260*/  UIMAD.WIDE.U32 UR8, UR15, UR12, UR8 ;  /* 0x0000000c0f0872a5 */ /* 0x000fe2000f8e0008 */
[----:B------:R-:W-:Y:S01]  /*f270*/  IMAD R11, R76, R11, R10 ;  /* 0x0000000b4c0b7224 */ /* 0x000fe200078e020a */
[----:B------:R-:W-:Y:S01]  /*f280*/  UIMAD UR7, UR15, UR13, UR7 ;  /* 0x0000000d0f0772a4 */ /* 0x000fe2000f8e0207 */
[----:B------:R-:W-:Y:S01]  /*f290*/  LOP3.LUT R28, R28, R29, RZ, 0x3c, !PT ;  /* 0x0000001d1c1c7212 */ /* 0x000fe200078e3cff */
[----:B------:R-:W-:Y:S01]  /*f2a0*/  IMAD.X R29, RZ, RZ, R5, P3 ;  /* 0x000000ffff1d7224 */ /* 0x000fe200018e0605 */
[----:B------:R-:W-:Y:S01]  /*f2b0*/  IADD3 R45, P3, R4, 0xa000, RZ ;  /* 0x0000a000042d7810 */ /* 0x000fe20007f7e0ff */
[----:B------:R-:W-:Y:S01]  /*f2c0*/  VIADD R14, R225, UR17 ;  /* 0x00000011e10e7c36 */ /* 0x000fe20008000000 */
[----:B------:R-:W-:Y:S01]  /*f2d0*/  IADD3 R8, P0, R8, UR8, RZ ;  /* 0x0000000808087c10 */ /* 0x000fe2000ff1e0ff */
[----:B------:R-:W-:Y:S01]  /*f2e0*/  IMAD.U32 R10, RZ, RZ, UR7 ;  /* 0x00000007ff0a7e24 */ /* 0x000fe2000f8e00ff */
[----:B------:R-:W-:Y:S01]  /*f2f0*/  SHF.R.S32.HI R6, RZ, 0x1f, R11 ;  /* 0x0000001fff067819 */ /* 0x000fe2000001140b */
[----:B------:R-:W-:Y:S01]  /*f300*/  ULDC.64 UR12, c[0x0][0xaa0] ;  /* 0x0002a800000c7ab9 */ /* 0x000fe20000000a00 */
[----:B------:R-:W-:-:S02]  /*f310*/  IADD3 R33, P2, R4, 0x5000, RZ ;  /* 0x0000500004217810 */ /* 0x000fc40007f5e0ff */
[----:B------:R-:W-:Y:S01]  /*f320*/  IADD3.X R9, R9, UR9, R10, P0, !PT ;  /* 0x0000000909097c10 */ /* 0x000fe200087fe40a */
[----:B------:R-:W-:Y:S01]  /*f330*/  ULDC.64 UR8, c[0x0][0xb88] ;  /* 0x0002e20000087ab9 */ /* 0x000fe20000000a00 */
[----:B------:R-:W-:Y:S01]  /*f340*/  LOP3.LUT R44, R45, 0x380, RZ, 0xc0, !PT ;  /* 0x000003802d2c7812 */ /* 0x000fe200078ec0ff */
[----:B------:R-:W-:Y:S01]  /*f350*/  IMAD R6, R6, UR8, RZ ;  /* 0x0000000806067c24 */ /* 0x000fe2000f8e02ff */
[----:B------:R-:W-:Y:S01]  /*f360*/  LOP3.LUT R32, R33, 0x380, RZ, 0xc0, !PT ;  /* 0x0000038021207812 */ /* 0x000fe200078ec0ff */
[C---:B------:R-:W-:Y:S01]  /*f370*/  IMAD.WIDE.U32 R8, R11.reuse, UR8, R8 ;  /* 0x000000080b087c25 */ /* 0x040fe2000f8e0008 */
[----:B------:R-:W-:Y:S02]  /*f380*/  SHF.R.U64 R44, R44, 0x3, RZ ;  /* 0x000000032c2c7819 */ /* 0x000fe400000012ff */
[----:B------:R-:W-:Y:S01]  /*f390*/  SHF.R.U64 R32, R32, 0x3, RZ ;  /* 0x0000000320207819 */ /* 0x000fe200000012ff */
[----:B------:R-:W-:Y:S01]  /*f3a0*/  IMAD R15, R11, UR9, R6 ;  /* 0x000000090b0f7c24 */ /* 0x000fe2000f8e0206 */
[----:B------:R-:W-:Y:S01]  /*f3b0*/  ULDC.64 UR8, c[0x0][0xb50] ;  /* 0x0002d40000087ab9 */ /* 0x000fe20000000a00 */
[----:B------:R-:W-:Y:S01]  /*f3c0*/  LOP3.LUT R44, R44, R45, RZ, 0x3c, !PT ;  /* 0x0000002d2c2c7212 */ /* 0x000fe200078e3cff */
[----:B------:R-:W-:Y:S01]  /*f3d0*/  IMAD.X R45, RZ, RZ, R5, P3 ;  /* 0x000000ffff2d7224 */ /* 0x000fe200018e0605 */
[----:B------:R-:W-:Y:S01]  /*f3e0*/  LEA R10, P0, R8, UR8, 0x2 ;  /* 0x00000008080a7c11 */ /* 0x000fe2000f8010ff */
[----:B------:R-:W-:Y:S01]  /*f3f0*/  IMAD.IADD R9, R9, 0x1, R15 ;  /* 0x0000000109097824 */ /* 0x000fe200078e020f */
[----:B------:R-:W-:Y:S01]  /*f400*/  IADD3 R13, P5, R4, 0x1000, RZ ;  /* 0x00001000040d7810 */ /* 0x000fe20007fbe0ff */
[----:B------:R-:W-:Y:S01]  /*f410*/  VIADD R6, R14, 0x8 ;  /* 0x000000080e067836 */ /* 0x000fe20000000000 */
[----:B------:R-:W-:Y:S01]  /*f420*/  IADD3 R21, P4, R4, 0x2000, RZ ;  /* 0x0000200004157810 */ /* 0x000fe20007f9e0ff */
[----:B------:R-:W-:Y:S01]  /*f430*/  SHFL.IDX PT, R46, R10, RZ, 0x1c1f ;  /* 0x001c1fff0a2e7589 */ /* 0x000fe200000e0000 */
[----:B------:R-:W-:-:S02]  /*f440*/  LEA.HI.X R11, R8, UR9, R9, 0x2, P0 ;  /* 0x00000009080b7c11 */ /* 0x000fc400080f1409 */
[----:B------:R-:W-:Y:S01]  /*f450*/  IADD3 R25, P0, R4, 0x3000, RZ ;  /* 0x0000300004197810 */ /* 0x000fe20007f1e0ff */
[----:B------:R-:W-:Y:S01]  /*f460*/  SHFL.IDX PT, R50, R10, 0x1, 0x1c1f ;  /* 0x003c1f000a327f89 */ /* 0x000fe200000e0000 */
[----:B------:R-:W-:Y:S01]  /*f470*/  LOP3.LUT R32, R32, R33, RZ, 0x3c, !PT ;  /* 0x0000002120207212 */ /* 0x000fe200078e3cff */
[----:B------:R-:W-:Y:S01]  /*f480*/  IMAD.X R33, RZ, RZ, R5, P2 ;  /* 0x000000ffff217224 */ /* 0x000fe200010e0605 */
[----:B------:R-:W-:Y:S01]  /*f490*/  LOP3.LUT R24, R25, 0x380, RZ, 0xc0, !PT ;  /* 0x0000038019187812 */ /* 0x000fe200078ec0ff */
[----:B------:R-:W1:Y:S01]  /*f4a0*/  SHFL.IDX PT, R47, R11, RZ, 0x1c1f ;  /* 0x001c1fff0b2f7589 */ /* 0x000e6200000e0000 */
[----:B------:R-:W-:Y:S02]  /*f4b0*/  IADD3 R8, P3, R4, 0xf000, RZ ;  /* 0x0000f00004087810 */ /* 0x000fe40007f7e0ff */
[----:B------:R-:W-:Y:S01]  /*f4c0*/  SHF.R.U64 R24, R24, 0x3, RZ ;  /* 0x0000000318187819 */ /* 0x000fe200000012ff */
[----:B------:R-:W2:Y:S01]  /*f4d0*/  SHFL.IDX PT, R51, R11, 0x1, 0x1c1f ;  /* 0x003c1f000b337f89 */ /* 0x000ea200000e0000 */
[----:B------:R-:W-:-:S02]  /*f4e0*/  IADD3 R49, P2, R4, 0xb000, RZ ;  /* 0x0000b00004317810 */ /* 0x000fc40007f5e0ff */
[----:B------:R-:W-:Y:S02]  /*f4f0*/  LOP3.LUT R12, R13, 0x380, RZ, 0xc0, !PT ;  /* 0x000003800d0c7812 */ /* 0x000fe400078ec0ff */
[----:B------:R-:W-:Y:S02]  /*f500*/  LOP3.LUT R20, R21, 0x380, RZ, 0xc0, !PT ;  /* 0x0000038015147812 */ /* 0x000fe400078ec0ff */
[----:B------:R-:W-:Y:S01]  /*f510*/  IADD3 R37, P6, R4, 0x6000, RZ ;  /* 0x0000600004257810 */ /* 0x000fe20007fde0ff */
[----:B------:R-:W-:Y:S01]  /*f520*/  UIMAD UR7, UR11, UR12, URZ ;  /* 0x0000000c0b0772a4 */ /* 0x000fe2000f8e023f */
[----:B------:R-:W-:Y:S01]  /*f530*/  LOP3.LUT R24, R24, R25, RZ, 0x3c, !PT ;  /* 0x0000001918187212 */ /* 0x000fe200078e3cff */
[--C-:B------:R-:W-:Y:S01]  /*f540*/  IMAD.X R25, RZ, RZ, R5.reuse, P0 ;  /* 0x000000ffff197224 */ /* 0x100fe200000e0605 */
[----:B------:R-:W-:Y:S01]  /*f550*/  IADD3 R57, P0, R4, 0x9000, RZ ;  /* 0x0000900004397810 */ /* 0x000fe20007f1e0ff */
[----:B------:R-:W-:Y:S01]  /*f560*/  UIMAD.WIDE.U32 UR8, UR4, UR12, URZ ;  /* 0x0000000c040872a5 */ /* 0x000fe2000f8e003f */
[----:B------:R-:W-:Y:S01]  /*f570*/  LOP3.LUT R3, R8, 0x380, RZ, 0xc0, !PT ;  /* 0x0000038008037812 */ /* 0x000fe200078ec0ff */
[----:B------:R-:W-:Y:S01]  /*f580*/  ULDC.64 UR10, c[0x0][0xae8] ;  /* 0x0002ba00000a7ab9 */ /* 0x000fe20000000a00 */
[----:B------:R-:W-:Y:S01]  /*f590*/  LOP3.LUT R56, R57, 0x380, RZ, 0xc0, !PT ;  /* 0x0000038039387812 */ /* 0x000fe200078ec0ff */
[----:B------:R-:W-:Y:S01]  /*f5a0*/  IMAD.X R53, RZ, RZ, R5, P3 ;  /* 0x000000ffff357224 */ /* 0x000fe200018e0605 */
[----:B------:R-:W-:-:S02]  /*f5b0*/  LOP3.LUT R48, R49, 0x380, RZ, 0xc0, !PT ;  /* 0x0000038031307812 */ /* 0x000fc400078ec0ff */
[----:B------:R-:W-:Y:S02]  /*f5c0*/  SHF.R.U64 R56, R56, 0x3, RZ ;  /* 0x0000000338387819 */ /* 0x000fe400000012ff */
[----:B------:R-:W-:Y:S02]  /*f5d0*/  SHF.R.U64 R12, R12, 0x3, RZ ;  /* 0x000000030c0c7819 */ /* 0x000fe400000012ff */
[----:B------:R-:W-:Y:S02]  /*f5e0*/  SHF.R.U64 R20, R20, 0x3, RZ ;  /* 0x0000000314147819 */ /* 0x000fe400000012ff */
[----:B------:R-:W-:Y:S02]  /*f5f0*/  SHF.R.U64 R3, R3, 0x3, RZ ;  /* 0x0000000303037819 */ /* 0x000fe400000012ff */
[----:B------:R-:W-:Y:S01]  /*f600*/  LOP3.LUT R56, R56, R57, RZ, 0x3c, !PT ;  /* 0x0000003938387212 */ /* 0x000fe200078e3cff */
[----:B------:R-:W-:Y:S01]  /*f610*/  IMAD.X R57, RZ, RZ, R5, P0 ;  /* 0x000000ffff397224 */ /* 0x000fe200000e0605 */
[----:B------:R-:W-:-:S02]  /*f620*/  SHF.R.U64 R48, R48, 0x3, RZ ;  /* 0x0000000330307819 */ /* 0x000fc400000012ff */
[----:B------:R-:W-:Y:S01]  /*f630*/  LOP3.LUT R12, R12, R13, RZ, 0x3c, !PT ;  /* 0x0000000d0c0c7212 */ /* 0x000fe200078e3cff */
[--C-:B------:R-:W-:Y:S01]  /*f640*/  IMAD.X R13, RZ, RZ, R5.reuse, P5 ;  /* 0x000000ffff0d7224 */ /* 0x100fe200028e0605 */
[----:B------:R-:W-:Y:S01]  /*f650*/  LOP3.LUT R20, R20, R21, RZ, 0x3c, !PT ;  /* 0x0000001514147212 */ /* 0x000fe200078e3cff */
[----:B------:R-:W-:Y:S01]  /*f660*/  IMAD.X R21, RZ, RZ, R5, P4 ;  /* 0x000000ffff157224 */ /* 0x000fe200020e0605 */
[----:B------:R-:W-:Y:S02]  /*f670*/  LOP3.LUT P0, RZ, R223, 0x3, RZ, 0xc0, !PT ;  /* 0x00000003dfff7812 */ /* 0x000fe4000780c0ff */
[C---:B------:R-:W-:Y:S02]  /*f680*/  IADD3 R41, P5, R4.reuse, 0x7000, RZ ;  /* 0x0000700004297810 */ /* 0x040fe40007fbe0ff */
[----:B------:R-:W-:Y:S02]  /*f690*/  IADD3 R65, P4, R4, 0x8000, RZ ;  /* 0x0000800004417810 */ /* 0x000fe40007f9e0ff */
[----:B------:R-:W-:-:S02]  /*f6a0*/  LOP3.LUT R52, R3, R8, RZ, 0x3c, !PT ;  /* 0x0000000803347212 */ /* 0x000fc400078e3cff */
[----:B------:R-:W-:Y:S01]  /*f6b0*/  LOP3.LUT R48, R48, R49, RZ, 0x3c, !PT ;  /* 0x0000003130307212 */ /* 0x000fe200078e3cff */
[----:B------:R-:W3:Y:S01]  /*f6c0*/  @P1 LDC R3, c[0x0][0xbec] ;  /* 0x0002fb00ff031b82 */ /* 0x000ee20000000800 */
[----:B------:R-:W-:Y:S01]  /*f6d0*/  IMAD.X R49, RZ, RZ, R5, P2 ;  /* 0x000000ffff317224 */ /* 0x000fe200010e0605 */
[-C--:B------:R-:W-:Y:S02]  /*f6e0*/  ISETP.GE.OR P2, PT, R14, R81.reuse, P0 ;  /* 0x000000510e00720c */ /* 0x080fe40000746670 */
[----:B------:R-:W-:Y:S02]  /*f6f0*/  LOP3.LUT R36, R37, 0x380, RZ, 0xc0, !PT ;  /* 0x0000038025247812 */ /* 0x000fe400078ec0ff */
[----:B------:R-:W-:Y:S02]  /*f700*/  LOP3.LUT R40, R41, 0x380, RZ, 0xc0, !PT ;  /* 0x0000038029287812 */ /* 0x000fe400078ec0ff */
[----:B------:R-:W-:Y:S02]  /*f710*/  LOP3.LUT R64, R65, 0x380, RZ, 0xc0, !PT ;  /* 0x0000038041407812 */ /* 0x000fe400078ec0ff */
[----:B------:R-:W-:-:S02]  /*f720*/  ISETP.GE.OR P0, PT, R6, R81, P0 ;  /* 0x000000510600720c */ /* 0x000fc40000706670 */
[----:B------:R-:W-:Y:S02]  /*f730*/  LOP3.LUT R9, R4, 0x380, RZ, 0xc0, !PT ;  /* 0x0000038004097812 */ /* 0x000fe400078ec0ff */
[----:B------:R-:W-:Y:S01]  /*f740*/  SHF.R.U64 R36, R36, 0x3, RZ ;  /* 0x0000000324247819 */ /* 0x000fe200000012ff */
[----:B------:R-:W-:Y:S01]  /*f750*/  UIMAD UR7, UR4, UR13, UR7 ;  /* 0x0000000d040772a4 */ /* 0x000fe2000f8e0207 */
[----:B------:R-:W-:Y:S01]  /*f760*/  SHF.R.U64 R40, R40, 0x3, RZ ;  /* 0x0000000328287819 */ /* 0x000fe200000012ff */
[----:B-1----:R1:W-:Y:S01]  /*f770*/  @!P2 ST.E desc[UR20][R46.64], R0 ;  /* 0x000000002e00a985 */ /* 0x0023e2000c101914 */
        /* <DEDUP_REMOVED lines=8> */
[C---:B------:R-:W-:Y:S01]  /*f800*/  IADD3 R73, P6, R4.reuse, 0xc000, RZ ;  /* 0x0000c00004497810 */ /* 0x040fe20007fde0ff */
[----:B-1----:R-:W-:Y:S01]  /*f810*/  IMAD R0, R217, 0x20, R221 ;  /* 0x00000020d9007824 */ /* 0x002fe200078e02dd */
[C---:B------:R-:W-:Y:S01]  /*f820*/  IADD3 R69, P5, R4.reuse, 0xd000, RZ ;  /* 0x0000d00004457810 */ /* 0x040fe20007fbe0ff */
[----:B------:R-:W-:Y:S01]  /*f830*/  UIADD3 UR9, UR9, UR7, URZ ;  /* 0x0000000709097290 */ /* 0x000fe2000fffe03f */
[----:B------:R-:W-:Y:S01]  /*f840*/  IADD3 R61, P4, R4, 0xe000, RZ ;  /* 0x0000e000043d7810 */ /* 0x000fe20007f9e0ff */
[----:B------:R-:W-:Y:S01]  /*f850*/  UIMAD UR4, UR14, UR10, URZ ;  /* 0x0000000a0e0472a4 */ /* 0x000fe2000f8e023f */
[----:B------:R-:W-:Y:S01]  /*f860*/  LOP3.LUT R4, R9, R4, RZ, 0x3c, !PT ;  /* 0x0000000409047212 */ /* 0x000fe200078e3cff */
[----:B--2---:R1:W-:Y:S01]  /*f870*/  @!P0 ST.E desc[UR20][R50.64], R2 ;  /* 0x0000000232008985 */ /* 0x0043e2000c101914 */
[----:B------:R-:W-:-:S02]  /*f880*/  LOP3.LUT R72, R73, 0x380, RZ, 0xc0, !PT ;  /* 0x0000038049487812 */ /* 0x000fc400078ec0ff */
[----:B------:R-:W-:Y:S01]  /*f890*/  LOP3.LUT R68, R69, 0x380, RZ, 0xc0, !PT ;  /* 0x0000038045447812 */ /* 0x000fe200078ec0ff */
[----:B------:R2:W5:Y:S01]  /*f8a0*/  LD.E.128 R8, desc[UR20][R4.64] ;  /* 0x0000001404087980 */ /* 0x000562000c101d00 */
[----:B------:R-:W-:Y:S01]  /*f8b0*/  LOP3.LUT R60, R61, 0x380, RZ, 0xc0, !PT ;  /* 0x000003803d3c7812 */ /* 0x000fe200078ec0ff */
[----:B------:R-:W-:Y:S01]  /*f8c0*/  UIMAD UR4, UR18, UR11, UR4 ;  /* 0x0000000b120472a4 */ /* 0x000fe2000f8e0204 */
[----:B------:R-:W-:Y:S01]  /*f8d0*/  SHF.R.U64 R72, R72, 0x3, RZ ;  /* 0x0000000348487819 */ /* 0x000fe200000012ff */
[----:B------:R-:W-:Y:S01]  /*f8e0*/  UIMAD.WIDE.U32 UR8, UR18, UR10, UR8 ;  /* 0x0000000a120872a5 */ /* 0x000fe2000f8e0008 */
[----:B------:R-:W-:Y:S01]  /*f8f0*/  SHF.R.U64 R68, R68, 0x3, RZ ;  /* 0x0000000344447819 */ /* 0x000fe200000012ff */
[----:B------:R-:W5:Y:S01]  /*f900*/  LD.E.128 R12, desc[UR20][R12.64] ;  /* 0x000000140c0c7980 */ /* 0x000f62000c101d00 */
[----:B------:R-:W-:Y:S01]  /*f910*/  SHF.R.U64 R60, R60, 0x3, RZ ;  /* 0x000000033c3c7819 */ /* 0x000fe200000012ff */
[----:B------:R-:W-:Y:S01]  /*f920*/  ULDC.64 UR10, c[0x0][0xaf0] ;  /* 0x0002bc00000a7ab9 */ /* 0x000fe20000000a00 */
[----:B--2---:R-:W-:Y:S01]  /*f930*/  VIADD R4, R0, UR17 ;  /* 0x0000001100047c36 */ /* 0x004fe20008000000 */
[----:B------:R-:W-:Y:S01]  /*f940*/  UIADD3 UR9, UR9, UR4, URZ ;  /* 0x0000000409097290 */ /* 0x000fe2000fffe03f */
[----:B------:R-:W-:Y:S01]  /*f950*/  LOP3.LUT R72, R72, R73, RZ, 0x3c, !PT ;  /* 0x0000004948487212 */ /* 0x000fe200078e3cff */
[----:B------:R-:W5:Y:S01]  /*f960*/  LD.E.128 R20, desc[UR20][R20.64] ;  /* 0x0000001414147980 */ /* 0x000f62000c101d00 */
[----:B---3--:R-:W-:Y:S01]  /*f970*/  @P1 IMAD.HI.U32 R0, R4, R3, RZ ;  /* 0x0000000304001227 */ /* 0x008fe200078e00ff */
[----:B------:R-:W-:Y:S01]  /*f980*/  LOP3.LUT R68, R68, R69, RZ, 0x3c, !PT ;  /* 0x0000004544447212 */ /* 0x000fe200078e3cff */
[----:B------:R-:W-:Y:S01]  /*f990*/  UIMAD UR4, UR16, UR10, URZ ;  /* 0x0000000a100472a4 */ /* 0x000fe2000f8e023f */
[----:B------:R-:W-:Y:S01]  /*f9a0*/  LOP3.LUT R60, R60, R61, RZ, 0x3c, !PT ;  /* 0x0000003d3c3c7212 */ /* 0x000fe200078e3cff */
[--C-:B------:R-:W-:Y:S01]  /*f9b0*/  IMAD.X R73, RZ, RZ, R5.reuse, P6 ;  /* 0x000000ffff497224 */ /* 0x100fe200030e0605 */
[----:B------:R-:W5:Y:S01]  /*f9c0*/  LD.E.128 R24, desc[UR20][R24.64] ;  /* 0x0000001418187980 */ /* 0x000f62000c101d00 */
[----:B------:R-:W-:-:S02]  /*f9d0*/  IMAD.X R69, RZ, RZ, R5, P5 ;  /* 0x000000ffff457224 */ /* 0x000fc400028e0605 */
[----:B------:R-:W-:Y:S01]  /*f9e0*/  IMAD.X R61, RZ, RZ, R5, P4 ;  /* 0x000000ffff3d7224 */ /* 0x000fe200020e0605 */
[----:B------:R-:W5:Y:S01]  /*f9f0*/  LD.E.128 R28, desc[UR20][R28.64] ;  /* 0x000000141c1c7980 */ /* 0x000f62000c101d00 */
[----:B------:R-:W-:Y:S01]  /*fa00*/  IMAD.MOV.U32 R5, RZ, RZ, R4 ;  /* 0x000000ffff057224 */ /* 0x000fe200078e0004 */
[----:B0-----:R-:W-:Y:S01]  /*fa10*/  @P1 SHF.R.U32.HI R5, RZ, R17, R0 ;  /* 0x00000011ff051219 */ /* 0x001fe20000011600 */
[----:B------:R-:W-:Y:S01]  /*fa20*/  UIMAD UR4, UR15, UR11, UR4 ;  /* 0x0000000b0f0472a4 */ /* 0x000fe2000f8e0204 */
[----:B------:R-:W5:Y:S01]  /*fa30*/  LD.E.128 R32, desc[UR20][R32.64] ;  /* 0x0000001420207980 */ /* 0x000f62000c101d00 */
[----:B------:R-:W-:Y:S01]  /*fa40*/  UIMAD.WIDE.U32 UR8, UR15, UR10, UR8 ;  /* 0x0000000a0f0872a5 */ /* 0x000fe2000f8e0008 */
[--C-:B------:R-:W-:Y:S01]  /*fa50*/  SHF.R.S32.HI R0, RZ, 0x1f, R5.reuse ;  /* 0x0000001fff007819 */ /* 0x100fe20000011405 */
[----:B------:R-:W-:Y:S01]  /*fa60*/  IMAD.MOV R17, RZ, RZ, -R5 ;  /* 0x000000ffff117224 */ /* 0x000fe200078e0a05 */
[----:B------:R-:W-:Y:S01]  /*fa70*/  ULDC.64 UR10, c[0x0][0xae0] ;  /* 0x0002b800000a7ab9 */ /* 0x000fe20000000a00 */
[----:B------:R-:W-:Y:S01]  /*fa80*/  UIADD3 UR4, UR9, UR4, URZ ;  /* 0x0000000409047290 */ /* 0x000fe2000fffe03f */
[----:B------:R-:W5:Y:S01]  /*fa90*/  LD.E.128 R36, desc[UR20][R36.64] ;  /* 0x0000001424247980 */ /* 0x000f62000c101d00 */
[----:B------:R-:W-:-:S02]  /*faa0*/  IMAD R0, R0, UR10, RZ ;  /* 0x0000000a00007c24 */ /* 0x000fc4000f8e02ff */
[----:B------:R-:W-:Y:S01]  /*fab0*/  IMAD R17, R76, R17, R4 ;  /* 0x000000114c117224 */ /* 0x000fe200078e0204 */
[----:B------:R-:W5:Y:S01]  /*fac0*/  LD.E.128 R40, desc[UR20][R40.64] ;  /* 0x0000001428287980 */ /* 0x000f62000c101d00 */
[----:B------:R-:W-:Y:S02]  /*fad0*/  IMAD.U32 R3, RZ, RZ, UR9 ;  /* 0x00000009ff037e24 */ /* 0x000fe4000f8e00ff */
[----:B-1----:R-:W-:Y:S01]  /*fae0*/  IMAD.U32 R2, RZ, RZ, UR8 ;  /* 0x00000008ff027e24 */ /* 0x002fe2000f8e00ff */
[----:B------:R-:W5:Y:S01]  /*faf0*/  LD.E.128 R64, desc[UR20][R64.64] ;  /* 0x0000001440407980 */ /* 0x000f62000c101d00 */
[----:B------:R-:W-:Y:S01]  /*fb00*/  IMAD.U32 R3, RZ, RZ, UR4 ;  /* 0x00000004ff037e24 */ /* 0x000fe2000f8e00ff */
[----:B------:R-:W-:Y:S02]  /*fb10*/  ULDC.64 UR8, c[0x0][0xad8] ;  /* 0x0002b60000087ab9 */ /* 0x000fe40000000a00 */
[----:B------:R-:W5:Y:S01]  /*fb20*/  LD.E.128 R56, desc[UR20][R56.64] ;  /* 0x0000001438387980 */ /* 0x000f62000c101d00 */
[----:B------:R-:W-:-:S03]  /*fb30*/  IMAD R77, R5, UR11, R0 ;  /* 0x0000000b054d7c24 */ /* 0x000fc6000f8e0200 */
[----:B------:R-:W5:Y:S01]  /*fb40*/  LD.E.128 R44, desc[UR20][R44.64] ;  /* 0x000000142c2c7980 */ /* 0x000f62000c101d00 */
[----:B------:R-:W-:-:S03]  /*fb50*/  SHF.R.S32.HI R0, RZ, 0x1f, R17 ;  /* 0x0000001fff007819 */ /* 0x000fc60000011411 */
[----:B------:R-:W5:Y:S04]  /*fb60*/  LD.E.128 R48, desc[UR20][R48.64] ;  /* 0x0000001430307980 */ /* 0x000f68000c101d00 */
[----:B------:R-:W5:Y:S04]  /*fb70*/  LD.E.128 R72, desc[UR20][R72.64] ;  /* 0x0000001448487980 */ /* 0x000f68000c101d00 */
[----:B------:R-:W5:Y:S04]  /*fb80*/  LD.E.128 R68, desc[UR20][R68.64] ;  /* 0x0000001444447980 */ /* 0x000f68000c101d00 */
[----:B------:R-:W5:Y:S04]  /*fb90*/  LD.E.128 R60, desc[UR20][R60.64] ;  /* 0x000000143c3c7980 */ /* 0x000f68000c101d00 */
[----:B------:R-:W5:Y:S01]  /*fba0*/  LD.E.128 R52, desc[UR20][R52.64] ;  /* 0x0000001434347980 */ /* 0x000f62000c101d00 */
[----:B------:R-:W-:Y:S01]  /*fbb0*/  IMAD.WIDE.U32 R2, R5, UR10, R2 ;  /* 0x0000000a05027c25 */ /* 0x000fe2000f8e0002 */
[----:B------:R-:W-:Y:S01]  /*fbc0*/  @!PT LDS RZ, [RZ] ;  /* 0x00000000fffff984 */ /* 0x000fe20000000800 */
[----:B------:R-:W-:Y:S01]  /*fbd0*/  @!PT LDS RZ, [RZ] ;  /* 0x00000000fffff984 */ /* 0x000fe20000000800 */
[----:B------:R-:W-:Y:S01]  /*fbe0*/  @!PT LDS RZ, [RZ] ;  /* 0x00000000fffff984 */ /* 0x000fe20000000800 */
[----:B------:R-:W-:Y:S01]  /*fbf0*/  @!PT LDS RZ, [RZ] ;  /* 0x00000000fffff984 */ /* 0x000fe20000000800 */
[----:B------:R0:W-:Y:S06]  /*fc00*/  MEMBAR.ALL.CTA ;  /* 0x0000000000007992 */ /* 0x0001ec0000008000 */
[----:B0-----:R-:W0:Y:S01]  /*fc10*/  FENCE.VIEW.ASYNC.S ;  /* 0x00000000000073c6 */ /* 0x001e220000000000 */
[----:B------:R-:W-:-:S02]  /*fc20*/  IMAD.IADD R3, R3, 0x1, R77 ;  /* 0x0000000103037824 */ /* 0x000fc400078e024d */
[----:B------:R-:W-:Y:S02]  /*fc30*/  IMAD R4, R0, UR8, RZ ;  /* 0x0000000800047c24 */ /* 0x000fe4000f8e02ff */
[----:B------:R-:W-:Y:S02]  /*fc40*/  VIADD R80, R221, UR17 ;  /* 0x00000011dd507c36 */ /* 0x000fe40008000000 */
[C---:B------:R-:W-:Y:S02]  /*fc50*/  IMAD R5, R17.reuse, UR9, R4 ;  /* 0x0000000911057c24 */ /* 0x040fe4000f8e0204 */
[----:B------:R-:W-:Y:S01]  /*fc60*/  IMAD.WIDE.U32 R2, R17, UR8, R2 ;  /* 0x0000000811027c25 */ /* 0x000fe2000f8e0002 */
[----:B------:R-:W-:Y:S01]  /*fc70*/  ISETP.GE.AND P2, PT, R80, R81, PT ;  /* 0x000000515000720c */ /* 0x000fe20003f46270 */
[----:B------:R-:W-:Y:S02]  /*fc80*/  ULDC.64 UR8, c[0x0][0xa80] ;  /* 0x0002a00000087ab9 */ /* 0x000fe40000000a00 */
[----:B------:R-:W-:Y:S01]  /*fc90*/  VIADD R19, R19, 0x38820 ;  /* 0x0003882013137836 */ /* 0x000fe20000000000 */
[----:B------:R-:W-:Y:S01]  /*fca0*/  LEA R6, P3, R2, UR8, 0x1 ;  /* 0x0000000802067c11 */ /* 0x000fe2000f8608ff */
[----:B------:R-:W-:-:S02]  /*fcb0*/  IMAD.IADD R3, R3, 0x1, R5 ;  /* 0x0000000103037824 */ /* 0x000fc400078e0205 */
[----:B------:R-:W-:Y:S01]  /*fcc0*/  VIADD R0, R80, 0x20 ;  /* 0x0000002050007836 */ /* 0x000fe20000000000 */
[----:B------:R-:W-:Y:S02]  /*fcd0*/  PRMT R19, RZ, 0x654, R19 ;  /* 0x00000654ff137816 */ /* 0x000fe40000000013 */
[----:B------:R-:W-:Y:S02]  /*fce0*/  LEA.HI.X R17, R2, UR9, R3, 0x1, P3 ;  /* 0x0000000902117c11 */ /* 0x000fe400098f0c03 */
[-C--:B------:R-:W-:Y:S01]  /*fcf0*/  ISETP.GE.AND P1, PT, R0, R81.reuse, PT ;  /* 0x000000510000720c */ /* 0x080fe20003f26270 */
[----:B------:R-:W-:Y:S01]  /*fd00*/  VIADD R0, R80, 0x40 ;  /* 0x0000004050007836 */ /* 0x000fe20000000000 */
[----:B0-----:R0:W-:Y:S01]  /*fd10*/  SYNCS.ARRIVE.TRANS64.RED.A1T0 RZ, [R19+URZ], RZ ;  /* 0x000000ff13ff79a7 */ /* 0x0011e2000810043f */
[----:B------:R1:W2:Y:S01]  /*fd20*/  SHFL.IDX PT, R79, R6, RZ, 0x181f ;  /* 0x00181fff064f7589 */ /* 0x0002a200000e0000 */
[----:B------:R-:W-:Y:S02]  /*fd30*/  BSSY B1, `(.L_x_2635) ;  /* 0x0000016000017945 */ /* 0x000fe40003800000 */
        /* <DEDUP_REMOVED lines=21> */
.L_x_2636:
[----:B------:R-:W-:Y:S05]  /*fe90*/  BSYNC B1 ;  /* 0x0000000000017941 */ /* 0x000fea0003800000 */
.L_x_2635:
        /* <DEDUP_REMOVED lines=22> */
.L_x_2638:
[----:B------:R-:W-:Y:S05]  /*10000*/  BSYNC B1 ;  /* 0x0000000000017941 */ /* 0x000fea0003800000 */
.L_x_2637:
        /* <DEDUP_REMOVED lines=22> */
.L_x_2640:
[----:B------:R-:W-:Y:S05]  /*10170*/  BSYNC B1 ;  /* 0x0000000000017941 */ /* 0x000fea0003800000 */
.L_x_2639:
[----:B------:R-:W-:Y:S01]  /*10180*/  VIADD R0, R80, 0x60 ;  /* 0x0000006050007836 */ /* 0x000fe20000000000 */
[----:B01-3--:R-:W3:Y:S04]  /*10190*/  SHFL.IDX PT, R17, R17, 0x3, 0x181f ;  /* 0x00781f0011117f89 */ /* 0x00bee800000e0000 */
[----:B------:R-:W-:Y:S01]  /*101a0*/  ISETP.GE.AND P0, PT, R0, R81, PT ;  /* 0x000000510000720c */ /* 0x000fe20003f06270 */
[----:B----4-:R4:W0:-:S12]  /*101b0*/  SHFL.IDX PT, R11, R6, 0x3, 0x181f ;  /* 0x00781f00060b7f89 */ /* 0x01081800000e0000 */
[----:B----4-:R-:W-:Y:S05]  /*101c0*/  @P0 BRA `(.L_x_2641) ;  /* 0x0000000c00f80947 */ /* 0x010fea0003800000 */
[----:B------:R-:W-:Y:S01]  /*101d0*/  ULDC UR4, c[0x0][0xac8] ;  /* 0x0002b20000047ab9 */ /* 0x000fe20000000800 */
[----:B------:R-:W-:Y:S01]  /*101e0*/  ULDC.64 UR8, c[0x0][0x208] ;  /* 0x0000820000087ab9 */ /* 0x000fe20000000a00 */
[----:B------:R-:W-:Y:S02]  /*101f0*/  ISETP.GE.AND P3, PT, R18, UR4, PT ;  /* 0x0000000412007c0c */ /* 0x000fe4000bf66270 */
[----:B------:R-:W-:Y:S02]  /*10200*/  ISETP.GE.AND P4, PT, R215, UR4, PT ;  /* 0x00000004d7007c0c */ /* 0x000fe4000bf86270 */
[----:B------:R-:W-:-:S09]  /*10210*/  ISETP.GE.AND P5, PT, R214, UR4, PT ;  /* 0x00000004d6007c0c */ /* 0x000fd2000bfa6270 */
[CC--:B0-----:R-:W-:Y:S02]  /*10220*/  @!P3 LEA R2, P0, R18.reuse, R11.reuse, 0x1 ;  /* 0x0000000b1202b211 */ /* 0x0c1fe400078008ff */
[C---:B------:R-:W-:Y:S02]  /*10230*/  @!P4 LEA R4, P1, R215.reuse, R11, 0x1 ;  /* 0x0000000bd704c211 */ /* 0x040fe400078208ff */
        /* <DEDUP_REMOVED lines=14> */
.L_x_2633:
        /* <DEDUP_REMOVED lines=40> */
.L_x_2642:
        /* <DEDUP_REMOVED lines=50> */
.L_x_2644:
[----:B------:R-:W-:Y:S05]  /*108c0*/  BSYNC B1 ;  /* 0x0000000000017941 */ /* 0x000fea0003800000 */
.L_x_2643:
[----:B0-----:R-:W0:Y:S01]  /*108d0*/  @P0 LDC R3, c[0x0][0xbf0] ;  /* 0x0002fc00ff030b82 */ /* 0x001e220000000800 */
[----:B------:R-:W-:Y:S01]  /*108e0*/  R2UR UR16, R23 ;  /* 0x00000000171072ca */ /* 0x000fe200000e0000 */
        /* <DEDUP_REMOVED lines=8> */
[----:B------:R-:W-:Y:S02]  /*10970*/  UIADD3 UR9, UR9, UR7, URZ ;  /* 0x0000000709097290 */ /* 0x000fe4000fffe03f */
[----:B------:R-:W-:Y:S01]  /*10980*/  UIMAD UR4, UR11, UR14, URZ ;  /* 0x0000000e0b0472a4 */ /* 0x000fe2000f8e023f */
[----:B------:R-:W-:Y:S01]  /*10990*/  VIADD R6, R2, UR16 ;  /* 0x0000001002067c36 */ /* 0x000fe20008000000 */
[----:B------:R-:W-:Y:S02]  /*109a0*/  UIMAD.WIDE.U32 UR8, UR17, UR14, UR8 ;  /* 0x0000000e110872a5 */ /* 0x000fe4000f8e0008 */
[----:B------:R-:W-:Y:S01]  /*109b0*/  UIMAD UR4, UR17, UR15, UR4 ;  /* 0x0000000f110472a4 */ /* 0x000fe2000f8e0204 */
[----:B------:R-:W-:Y:S01]  /*109c0*/  @P0 IMAD.HI.U32 R2, R6, R11, RZ ;  /* 0x0000000b06020227 */ /* 0x000fe200078e00ff */
[----:B------:R-:W-:Y:S02]  /*109d0*/  ULDC.64 UR10, c[0x0][0xaf0] ;  /* 0x0002bc00000a7ab9 */ /* 0x000fe40000000a00 */
[----:B------:R-:W-:Y:S01]  /*109e0*/  UIADD3 UR9, UR9, UR4, URZ ;  /* 0x0000000409097290 */ /* 0x000fe2000fffe03f */
[----:B------:R-:W-:Y:S01]  /*109f0*/  IMAD.MOV.U32 R5, RZ, RZ, R6 ;  /* 0x000000ffff057224 */ /* 0x000fe200078e0006 */
[----:B------:R-:W-:Y:S01]  /*10a00*/  UIMAD UR4, UR13, UR10, URZ ;  /* 0x0000000a0d0472a4 */ /* 0x000fe2000f8e023f */
[----:B0-----:R-:W-:Y:S01]  /*10a10*/  @P0 SHF.R.U32.HI R5, RZ, R3, R2 ;  /* 0x00000003ff050219 */ /* 0x001fe20000011602 */
        /* <DEDUP_REMOVED lines=51> */
.L_x_2646:
[----:B------:R-:W-:Y:S05]  /*10d50*/  BSYNC B1 ;  /* 0x0000000000017941 */ /* 0x000fea0003800000 */
.L_x_2645:
        /* <DEDUP_REMOVED lines=22> */
.L_x_2648:
[----:B------:R-:W-:Y:S05]  /*10ec0*/  BSYNC B1 ;  /* 0x0000000000017941 */ /* 0x000fea0003800000 */
.L_x_2647:
        /* <DEDUP_REMOVED lines=22> */
.L_x_2650:
[----:B------:R-:W-:Y:S05]  /*11030*/  BSYNC B1 ;  /* 0x0000000000017941 */ /* 0x000fea0003800000 */
.L_x_2649:
        /* <DEDUP_REMOVED lines=23> */
.L_x_2641:
[----:B------:R-:W-:Y:S05]  /*111b0*/  BSYNC B0 ;  /* 0x0000000000007941 */ /* 0x000fea0003800000 */
.L_x_2632:
[----:B------:R-:W-:Y:S02]  /*111c0*/  ULDC UR4, c[0x0][0xc3c] ;  /* 0x00030f0000047ab9 */ /* 0x000fe40000000800 */
[----:B------:R-:W-:-:S13]  /*111d0*/  ISETP.GE.AND P0, PT, R7, UR4, PT ;  /* 0x0000000407007c0c */ /* 0x000fda000bf06270 */
[----:B------:R-:W-:Y:S05]  /*111e0*/  @!P0 BRA `(.L_x_2651) ;  /* 0xfffffefc00208947 */ /* 0x000fea000383ffff */
[----:B------:R-:W-:Y:S05]  /*111f0*/  EXIT ;  /* 0x000000000000794d */ /* 0x000fea0003800000 */
.L_x_2596:
[----:B------:R-:W-:-:S08]  /*11200*/  NOP ;  /* 0x0000000000007918 */ /* 0x000fd00000000000 */
[----:B0-----:R-:W0:-:S00]  /*11210*/  USETMAXREG.DEALLOC.CTAPOOL 0x18 ;  /* 0x00000018000079c8 */ /* 0x001e0000080e0500 */
[----:B0-----:R-:W-:Y:S01]  /*11220*/  LOP3.LUT R0, R0, 0x3, RZ, 0xc0, !PT ;  /* 0x0000000300007812 */ /* 0x001fe200078ec0ff */
[----:B------:R-:W-:-:S05]  /*11230*/  IMAD.MOV.U32 R5, RZ, RZ, RZ ;  /* 0x000000ffff057224 */ /* 0x000fca00078e00ff */
[----:B------:R-:W0:Y:S02]  /*11240*/  SHFL.IDX PT, R0, R0, RZ, 0x1f ;  /* 0x00001fff00007589 */ /* 0x000e2400000e0000 */
[----:B0-----:R-:W-:-:S04]  /*11250*/  ISETP.NE.AND P0, PT, R0, RZ, PT ;  /* 0x000000ff0000720c */ /* 0x001fc80003f05270 */
        /* <DEDUP_REMOVED lines=10> */
.L_x_2652:
        /* <DEDUP_REMOVED lines=43> */
.L_x_2658:
        /* <DEDUP_REMOVED lines=13> */
.L_x_2657:
[----:B------:R-:W-:Y:S05]  /*11680*/  BSYNC B0 ;  /* 0x0000000000007941 */ /* 0x000fea0003800000 */
.L_x_2656:
        /* <DEDUP_REMOVED lines=21> */
.L_x_2654:
        /* <DEDUP_REMOVED lines=21> */
.L_x_2659:
        /* <DEDUP_REMOVED lines=57> */
.L_x_2655:
[----:B------:R-:W-:Y:S02]  /*11cc0*/  IMAD.MOV.U32 R17, RZ, RZ, RZ ;  /* 0x000000ffff117224 */ /* 0x000fe400078e00ff */
[----:B------:R-:W-:Y:S02]  /*11cd0*/  IMAD.U32 R16, RZ, RZ, UR6 ;  /* 0x00000006ff107e24 */ /* 0x000fe4000f8e00ff */
[----:B------:R-:W-:-:S07]  /*11ce0*/  IMAD.MOV.U32 R18, RZ, RZ, RZ ;  /* 0x000000ffff127224 */ /* 0x000fce00078e00ff */
.L_x_2660:
[----:B------:R-:W-:-:S13]  /*11cf0*/  ISETP.NE.AND P0, PT, R0, RZ, PT ;  /* 0x000000ff0000720c */ /* 0x000fda0003f05270 */
[----:B------:R-:W1:Y:S01]  /*11d00*/  @!P0 S2R R3, SR_CgaCtaId ;  /* 0x0000000000038919 */ /* 0x000e620000008800 */
[----:B------:R-:W-:-:S04]  /*11d10*/  @!P0 MOV R0, 0x400 ;  /* 0x0000040000008802 */ /* 0x000fc80000000f00 */
[----:B-1----:R-:W-:-:S05]  /*11d20*/  @!P0 LEA R0, R3, R0, 0x18 ;  /* 0x0000000003008211 */ /* 0x002fca00078ec0ff */
[----:B------:R2:W-:Y:S01]  /*11d30*/  @!P0 STS.128 [R0+0x388d0], R16 ;  /* 0x0388d01000008388 */ /* 0x0005e20000000c00 */
[----:B------:R-:W-:Y:S06]  /*11d40*/  BAR.ARV 0x5, 0x180 ;  /* 0x0146000000007b1d */ /* 0x000fec0000002000 */
.L_x_2653:
[----:B0-2---:R-:W-:Y:S01]  /*11d50*/  IMAD.MOV.U32 R0, RZ, RZ, 0x1 ;  /* 0x00000001ff007424 */ /* 0x005fe200078e00ff */
        /* <DEDUP_REMOVED lines=34> */
.L_x_2774:
[----:B-1----:R-:W1:Y:S01]  /*11f80*/  LDC.64 R2, c[0x0][0xc88] ;  /* 0x00032200ff027b82 */ /* 0x002e620000000a00 */
[----:B------:R-:W-:Y:S01]  /*11f90*/  ULDC.64 UR4, c[0x0][0x208] ;  /* 0x0000820000047ab9 */ /* 0x000fe20000000a00 */
[----:B-1----:R-:W-:-:S05]  /*11fa0*/  IMAD.WIDE R2, R19, 0x4, R2 ;  /* 0x0000000413027825 */ /* 0x002fca00078e0202 */
[----:B--2---:R-:W2:Y:S01]  /*11fb0*/  LDG.E R12, desc[UR4][R2.64] ;  /* 0x00000004020c7981 */ /* 0x004ea2000c1e1900 */
[----:B------:R-:W-:Y:S05]  /*11fc0*/  YIELD ;  /* 0x0000000000007946 */ /* 0x000fea0003800000 */
[----:B------:R-:W-:Y:S01]  /*11fd0*/  ULDC.64 UR4, c[0x0][0xa28] ;  /* 0x00028a0000047ab9 */ /* 0x000fe20000000a00 */
[----:B----4-:R-:W-:Y:S01]  /*11fe0*/  IMAD.MOV.U32 R0, RZ, RZ, RZ ;  /* 0x000000ffff007224 */ /* 0x010fe200078e00ff */
        /* <DEDUP_REMOVED lines=17> */
[----:B---3--:R-:W-:Y:S01]  /*12100*/  IMAD.MOV.U32 R8, RZ, RZ, RZ ;  /* 0x000000ffff087224 */ /* 0x008fe200078e00ff */
        /* <DEDUP_REMOVED lines=34> */
.L_x_2662:
[----:B------:R-:W-:Y:S01]  /*12330*/  IMAD.MOV.U32 R2, RZ, RZ, R12 ;  /* 0x000000ffff027224 */ /* 0x000fe200078e000c */
[----:B------:R-:W-:Y:S01]  /*12340*/  ULDC.64 UR4, c[0x0][0xa20] ;  /* 0x0002880000047ab9 */ /* 0x000fe20000000a00 */
[----:B-----5:R-:W-:Y:S01]  /*12350*/  IMAD.IADD R3, R8, 0x1, R0 ;  /* 0x0000000108037824 */ /* 0x020fe200078e0200 */
[----:B------:R-:W-:Y:S02]  /*12360*/  ISETP.NE.U32.AND P1, PT, RZ, UR4, PT ;  /* 0x00000004ff007c0c */ /* 0x000fe4000bf25070 */
[----:B------:R3:W-:Y:S02]  /*12370*/  STL [R1+0x10], R2 ;  /* 0x0000100201007387 */ /* 0x0007e40000100800 */
[----:B------:R-:W-:Y:S02]  /*12380*/  ISETP.NE.AND.EX P1, PT, RZ, UR5, PT, P1 ;  /* 0x00000005ff007c0c */ /* 0x000fe4000bf25310 */
[----:B------:R3:W-:Y:S11]  /*12390*/  STL [R1+0x18], R3 ;  /* 0x0000180301007387 */ /* 0x0007f60000100800 */
[----:B---3--:R-:W-:Y:S05]  /*123a0*/  @!P1 BRA `(.L_x_2663) ;  /* 0x0000000000149947 */ /* 0x008fea0003800000 */
[----:B------:R-:W-:Y:S01]  /*123b0*/  IADD3 R6, P0, R11, UR4, RZ ;  /* 0x000000040b067c10 */ /* 0x000fe2000ff1e0ff */
[----:B------:R-:W-:-:S03]  /*123c0*/  ULDC.64 UR6, c[0x0][0x208] ;  /* 0x0000820000067ab9 */ /* 0x000fc60000000a00 */
[----:B------:R-:W-:-:S05]  /*123d0*/  IADD3.X R7, R10, UR5, RZ, P0, !PT ;  /* 0x000000050a077c10 */ /* 0x000fca00087fe4ff */
[----:B------:R3:W5:Y:S01]  /*123e0*/  LDG.E R6, desc[UR6][R6.64] ;  /* 0x0000000606067981 */ /* 0x000762000c1e1900 */
[----:B------:R-:W-:Y:S05]  /*123f0*/  BRA `(.L_x_2664) ;  /* 0x0000000000147947 */ /* 0x000fea0003800000 */
.L_x_2663:
[----:B------:R-:W-:Y:S05]  /*12400*/  @!P0 BRA `(.L_x_2664) ;  /* 0x0000000000108947 */ /* 0x000fea0003800000 */
[----:B------:R-:W-:Y:S02]  /*12410*/  ULDC.64 UR4, c[0x0][0x208] ;  /* 0x0000820000047ab9 */ /* 0x000fe40000000a00 */
[----:B------:R-:W3:Y:S04]  /*12420*/  LDG.E R6, desc[UR4][R4.64] ;  /* 0x0000000404067981 */ /* 0x000ee8000c1e1900 */
[----:B------:R-:W3:Y:S02]  /*12430*/  LDG.E R4, desc[UR4][R4.64+0x4] ;  /* 0x0000040404047981 */ /* 0x000ee4000c1e1900 */
[----:B---3--:R-:W-:-:S07]  /*12440*/  IMAD.IADD R6, R4, 0x1, -R6 ;  /* 0x0000000104067824 */ /* 0x008fce00078e0a06 */
.L_x_2664:
[----:B-----5:R-:W-:Y:S01]  /*12450*/  IMAD.IADD R6, R6, 0x1, -R0 ;  /* 0x0000000106067824 */ /* 0x020fe200078e0a00 */
[----:B------:R-:W-:Y:S01]  /*12460*/  BSSY B7, `(.L_x_2665) ;  /* 0x0000508000077945 */ /* 0x000fe20003800000 */
[----:B------:R-:W4:Y:S02]  /*12470*/  LDC R0, c[0x0][0x448] ;  /* 0x00011200ff007b82 */ /* 0x000f240000000800 */
[----:B----4-:R-:W-:Y:S01]  /*12480*/  ISETP.NE.AND P0, PT, R0, 0x1, PT ;  /* 0x000000010000780c */ /* 0x010fe20003f05270 */
[----:B------:R-:W-:-:S04]  /*12490*/  IMAD.SHL.U32 R0, R17, 0x80, RZ ;  /* 0x0000008011007824 */ /* 0x000fc800078e00ff */
[----:B------:R-:W-:-:S08]  /*124a0*/  VIADD R0, R0, 0x7f ;  /* 0x0000007f00007836 */ /* 0x000fd00000000000 */
[----:B------:R-:W4:Y:S08]  /*124b0*/  @P0 LDC R2, c[0x0][0x44c] ;  /* 0x00011300ff020b82 */ /* 0x000f300000000800 */
[----:B------:R-:W0:Y:S01]  /*124c0*/  @P0 LDC R3, c[0x0][0x450] ;  /* 0x00011400ff030b82 */ /* 0x000e220000000800 */
[----:B----4-:R-:W-:-:S05]  /*124d0*/  @P0 IMAD.HI.U32 R2, R0, R2, RZ ;  /* 0x0000000200020227 */ /* 0x010fca00078e00ff */
[----:B0-----:R-:W-:Y:S01]  /*124e0*/  @P0 SHF.R.U32.HI R0, RZ, R3, R2 ;  /* 0x00000003ff000219 */ /* 0x001fe20000011602 */
[C---:B------:R-:W-:Y:S01]  /*124f0*/  VIADD R2, R6.reuse, 0x4f ;  /* 0x0000004f06027836 */ /* 0x040fe20000000000 */
[----:B------:R-:W-:-:S03]  /*12500*/  IADD3 R6, R6, 0x50, -R9 ;  /* 0x0000005006067810 */ /* 0x000fc60007ffe809 */
[----:B------:R-:W-:-:S04]  /*12510*/  IMAD.HI R2, R2, 0x66666667, RZ ;  /* 0x6666666702027827 */ /* 0x000fc800078e02ff */
[----:B------:R-:W-:Y:S01]  /*12520*/  IMAD.IADD R0, R6, 0x1, R0 ;  /* 0x0000000106007824 */ /* 0x000fe200078e0200 */
[----:B------:R-:W-:-:S03]  /*12530*/  SHF.R.U32.HI R3, RZ, 0x1f, R2 ;  /* 0x0000001fff037819 */ /* 0x000fc60000011602 */
[----:B------:R-:W-:Y:S01]  /*12540*/  IMAD.HI R0, R0, 0x66666667, RZ ;  /* 0x6666666700007827 */ /* 0x000fe200078e02ff */
[----:B------:R-:W-:-:S04]  /*12550*/  LEA.HI.SX32 R3, R2, R3, 0x1b ;  /* 0x0000000302037211 */ /* 0x000fc800078fdaff */
[----:B------:R-:W-:-:S04]  /*12560*/  SHF.R.U32.HI R2, RZ, 0x1f, R0 ;  /* 0x0000001fff027819 */ /* 0x000fc80000011600 */
[----:B------:R-:W-:-:S04]  /*12570*/  LEA.HI.SX32 R2, R0, R2, 0x1b ;  /* 0x0000000200027211 */ /* 0x000fc800078fdaff */
[----:B------:R-:W-:-:S04]  /*12580*/  VIMNMX R4, R3, R2, PT ;  /* 0x0000000203047248 */ /* 0x000fc80003fe0100 */
[----:B------:R-:W-:Y:S01]  /*12590*/  ISETP.GT.AND P0, PT, R4, RZ, PT ;  /* 0x000000ff0400720c */ /* 0x000fe20003f04270 */
        /* <DEDUP_REMOVED lines=8> */
[----:B------:R-:W-:Y:S01]  /*12620*/  ULDC.64 UR6, c[0x0][0x208] ;  /* 0x0000820000067ab9 */ /* 0x000fe20000000a00 */
[----:B------:R-:W0:Y:S08]  /*12630*/  FLO.U32 R0, UR4 ;  /* 0x0000000400007d00 */ /* 0x000e3000080e0000 */
[----:B------:R-:W4:Y:S01]  /*12640*/  POPC R5, UR4 ;  /* 0x0000000400057d09 */ /* 0x000f220008000000 */
[----:B0-----:R-:W-:-:S02]  /*12650*/  ISETP.EQ.U32.AND P0, PT, R0, R3, PT ;  /* 0x000000030000720c */ /* 0x001fc40003f02070 */
[----:B------:R-:W4:Y:S11]  /*12660*/  LDC.64 R2, c[0x0][0xc60] ;  /* 0x00031800ff027b82 */ /* 0x000f360000000a00 */
[----:B----4-:R-:W4:Y:S01]  /*12670*/  @P0 ATOMG.E.ADD.STRONG.GPU PT, R3, desc[UR6][R2.64], R5 ;  /* 0x00000005020309a8 */ /* 0x010f2200081ee1c6 */
[----:B------:R-:W0:Y:S02]  /*12680*/  S2R R4, SR_LTMASK ;  /* 0x0000000000047919 */ /* 0x000e240000003900 */
[----:B0-----:R-:W-:-:S04]  /*12690*/  LOP3.LUT R4, R4, UR4, RZ, 0xc0, !PT ;  /* 0x0000000404047c12 */ /* 0x001fc8000f8ec0ff */
[----:B---3--:R-:W0:Y:S01]  /*126a0*/  POPC R7, R4 ;  /* 0x0000000400077309 */ /* 0x008e220000000000 */
[----:B----4-:R-:W0:Y:S02]  /*126b0*/  SHFL.IDX PT, R0, R3, R0, 0x1f ;  /* 0x00001f0003007589 */ /* 0x010e2400000e0000 */
[----:B0-----:R-:W-:Y:S01]  /*126c0*/  IADD3 R16, R0, UR38, R7 ;  /* 0x0000002600107c10 */ /* 0x001fe2000fffe007 */
[----:B------:R-:W-:Y:S06]  /*126d0*/  BRA `(.L_x_2667) ;  /* 0x0000004c00807947 */ /* 0x000fec0003800000 */
.L_x_2666:
[----:B------:R-:W4:Y:S01]  /*126e0*/  LDL R0, [R1+0x4] ;  /* 0x0000040001007983 */ /* 0x000f220000100800 */
[----:B------:R-:W-:Y:S01]  /*126f0*/  BSSY B6, `(.L_x_2668) ;  /* 0x0000014000067945 */ /* 0x000fe20003800000 */
[----:B----4-:R-:W-:-:S05]  /*12700*/  VIADD R0, R0, 0x24400 ;  /* 0x0002440000007836 */ /* 0x010fca0000000000 */
        /* <DEDUP_REMOVED lines=10> */
[----:B---3--:R-:W-:-:S02]  /*127b0*/  IMAD.U32 R7, RZ, RZ, UR9 ;  /* 0x00000009ff077e24 */ /* 0x008fc4000f8e00ff */
[----:B------:R-:W-:Y:S02]  /*127c0*/  IMAD.U32 R10, RZ, RZ, UR4 ;  /* 0x00000004ff0a7e24 */ /* 0x000fe4000f8e00ff */
[----:B------:R-:W-:Y:S02]  /*127d0*/  IMAD.U32 R11, RZ, RZ, UR5 ;  /* 0x00000005ff0b7e24 */ /* 0x000fe4000f8e00ff */
[----:B------:R-:W-:Y:S02]  /*127e0*/  IMAD.MOV.U32 R8, RZ, RZ, 0x70 ;  /* 0x00000070ff087424 */ /* 0x000fe400078e00ff */
[----:B------:R-:W-:Y:S02]  /*127f0*/  IMAD.MOV.U32 R12, RZ, RZ, 0x1 ;  /* 0x00000001ff0c7424 */ /* 0x000fe400078e00ff */
[----:B------:R-:W-:-:S07]  /*12800*/  IMAD.MOV.U32 R13, RZ, RZ, RZ ;  /* 0x000000ffff0d7224 */ /* 0x000fce00078e00ff */
[----:B------:R-:W-:-:S07]  /*12810*/  LEPC R20, `(.L_x_2669) ;  /* 0x000000001014794e */ /* 0x000fce0000000000 */
[----:B012---:R-:W-:Y:S05]  /*12820*/  CALL.ABS.NOINC R2 ;  /* 0x0000000002007343 */ /* 0x007fea0003c00000 */
.L_x_2669:
[----:B------:R-:W-:Y:S05]  /*12830*/  BSYNC B6 ;  /* 0x0000000000067941 */ /* 0x000fea0003800000 */
.L_x_2668:
        /* <DEDUP_REMOVED lines=13> */
[----:B---3--:R-:W-:-:S02]  /*12910*/  IMAD.U32 R7, RZ, RZ, UR9 ;  /* 0x00000009ff077e24 */ /* 0x008fc4000f8e00ff */
[----:B------:R-:W-:Y:S02]  /*12920*/  IMAD.U32 R10, RZ, RZ, UR4 ;  /* 0x00000004ff0a7e24 */ /* 0x000fe4000f8e00ff */
[----:B------:R-:W-:Y:S02]  /*12930*/  IMAD.U32 R11, RZ, RZ, UR5 ;  /* 0x00000005ff0b7e24 */ /* 0x000fe4000f8e00ff */
[----:B------:R-:W-:Y:S02]  /*12940*/  IMAD.MOV.U32 R8, RZ, RZ, 0x70 ;  /* 0x00000070ff087424 */ /* 0x000fe400078e00ff */
[----:B------:R-:W-:Y:S02]  /*12950*/  IMAD.MOV.U32 R12, RZ, RZ, 0x1 ;  /* 0x00000001ff0c7424 */ /* 0x000fe400078e00ff */
[----:B0-----:R-:W-:-:S07]  /*12960*/  IMAD.MOV.U32 R13, RZ, RZ, RZ ;  /* 0x000000ffff0d7224 */ /* 0x001fce00078e00ff */
[----:B------:R-:W-:-:S07]  /*12970*/  LEPC R20, `(.L_x_2672) ;  /* 0x000000001014794e */ /* 0x000fce0000000000 */
[----:B-12-4-:R-:W-:Y:S05]  /*12980*/  CALL.ABS.NOINC R2 ;  /* 0x0000000002007343 */ /* 0x016fea0003c00000 */
.L_x_2672:
        /* <DEDUP_REMOVED lines=16> */
.L_x_2671:
[----:B------:R-:W-:Y:S05]  /*12a90*/  BSYNC B6 ;  /* 0x0000000000067941 */ /* 0x000fea0003800000 */
.L_x_2670:
[----:B------:R-:W4:Y:S01]  /*12aa0*/  LDL.LU R2, [R1] ;  /* 0x0000000001027983 */ /* 0x000f220000300800 */
[----:B------:R-:W-:-:S03]  /*12ab0*/  ULDC.64 UR4, c[0x0][0x9f8] ;  /* 0x00027e0000047ab9 */ /* 0x000fc60000000a00 */
[----:B------:R-:W5:Y:S04]  /*12ac0*/  LDL.LU R4, [R1+0xc] ;  /* 0x00000c0001047983 */ /* 0x000f680000300800 */
[----:B---3--:R-:W3:Y:S01]  /*12ad0*/  LDL R7, [R1+0x10] ;  /* 0x0000100001077983 */ /* 0x008ee20000100800 */
[----:B------:R-:W-:Y:S01]  /*12ae0*/  ISETP.NE.U32.AND P0, PT, RZ, UR4, PT ;  /* 0x00000004ff007c0c */ /* 0x000fe2000bf05070 */
[----:B------:R-:W-:Y:S02]  /*12af0*/  ULDC.64 UR6, c[0x0][0x208] ;  /* 0x0000820000067ab9 */ /* 0x000fe40000000a00 */
[----:B------:R-:W2:Y:S01]  /*12b00*/  LDL R0, [R1+0x2c] ;  /* 0x00002c0001007983 */ /* 0x000ea20000100800 */
[----:B------:R-:W-:-:S13]  /*12b10*/  ISETP.NE.AND.EX P0, PT, RZ, UR5, PT, P0 ;  /* 0x00000005ff007c0c */ /* 0x000fda000bf05300 */
[----:B----4-:R-:W-:-:S04]  /*12b20*/  @P0 IADD3 R2, P1, R2, UR4, RZ ;  /* 0x0000000402020c10 */ /* 0x010fc8000ff3e0ff */
[----:B-----5:R-:W-:Y:S01]  /*12b30*/  @P0 IADD3.X R3, R4, UR5, RZ, P1, !PT ;  /* 0x0000000504030c10 */ /* 0x020fe20008ffe4ff */
[----:B------:R-:W-:-:S04]  /*12b40*/  ULDC.64 UR4, c[0x0][0xa08] ;  /* 0x0002820000047ab9 */ /* 0x000fc80000000a00 */
[----:B---3--:R0:W3:Y:S02]  /*12b50*/  @P0 LDG.E R7, desc[UR6][R2.64] ;  /* 0x0000000602070981 */ /* 0x0080e4000c1e1900 */
[----:B0-----:R-:W0:Y:S01]  /*12b60*/  LDC.64 R2, c[0x0][0x418] ;  /* 0x00010600ff027b82 */ /* 0x001e220000000a00 */
[----:B--2---:R-:W-:Y:S01]  /*12b70*/  VIADD R4, R0, 0xffffffff ;  /* 0xffffffff00047836 */ /* 0x004fe20000000000 */
[----:B---3--:R-:W-:Y:S01]  /*12b80*/  SHF.R.S32.HI R8, RZ, 0x1f, R7 ;  /* 0x0000001fff087819 */ /* 0x008fe20000011407 */
[----:B------:R2:W-:Y:S04]  /*12b90*/  @P0 STL [R1+0x10], R7 ;  /* 0x0000100701000387 */ /* 0x0005e80000100800 */
[----:B------:R2:W-:Y:S01]  /*12ba0*/  STL [R1+0x1c], R8 ;  /* 0x00001c0801007387 */ /* 0x0005e20000100800 */
[----:B0-----:R-:W-:Y:S01]  /*12bb0*/  LOP3.LUT P0, RZ, R2, UR4, RZ, 0xfc, !PT ;  /* 0x0000000402ff7c12 */ /* 0x001fe2000f80fcff */
[----:B------:R-:W-:-:S03]  /*12bc0*/  UMOV UR4, 0xffffffff ;  /* 0xffffffff00047882 */ /* 0x000fc60000000000 */
[----:B------:R-:W-:-:S04]  /*12bd0*/  LOP3.LUT P0, RZ, R3, UR5, RZ, 0xfc, P0 ;  /* 0x0000000503ff7c12 */ /* 0x000fc8000800fcff */
[----:B------:R-:W-:Y:S01]  /*12be0*/  SEL R0, R7, RZ, !P0 ;  /* 0x000000ff07007207 */ /* 0x000fe20004000000 */
[----:B--2---:R-:W-:Y:S08]  /*12bf0*/  BRA.DIV UR4, `(.L_x_2673) ;  /* 0x0000005e040c7947 */ /* 0x004ff0000b800000 */
[----:B------:R-:W0:Y:S02]  /*12c00*/  S2R R5, SR_TID.X ;  /* 0x0000000000057919 */ /* 0x000e240000002100 */
[----:B0-----:R-:W-:-:S04]  /*12c10*/  SHF.R.U32.HI R5, RZ, 0x5, R5 ;  /* 0x00000005ff057819 */ /* 0x001fc80000011605 */
[----:B------:R-:W-:-:S05]  /*12c20*/  LOP3.LUT R5, R5, 0x3, RZ, 0xc0, !PT ;  /* 0x0000000305057812 */ /* 0x000fca00078ec0ff */
[----:B------:R0:W2:Y:S02]  /*12c30*/  SHFL.IDX PT, R14, R5, RZ, 0x1f ;  /* 0x00001fff050e7589 */ /* 0x0000a400000e0000 */
.L_x_2790:
[----:B------:R-:W-:Y:S01]  /*12c40*/  PLOP3.LUT P1, PT, PT, PT, PT, 0x8, 0x0 ;  /* 0x000000000000781c */ /* 0x000fe20003f2e170 */
[----:B------:R3:W-:Y:S01]  /*12c50*/  STL [R1], R0 ;  /* 0x0000000001007387 */ /* 0x0007e20000100800 */
[----:B--2---:R-:W-:-:S03]  /*12c60*/  ISETP.NE.AND P0, PT, R14, RZ, PT ;  /* 0x000000ff0e00720c */ /* 0x004fc60003f05270 */
[----:B------:R2:W-:Y:S01]  /*12c70*/  STL [R1+0xc], R4 ;  /* 0x00000c0401007387 */ /* 0x0005e20000100800 */
[----:B---3--:R-:W-:-:S05]  /*12c80*/  P2R R0, PR, RZ, 0x2 ;  /* 0x00000002ff007803 */ /* 0x008fca0000000000 */
[----:B------:R2:W-:Y:S04]  /*12c90*/  STL [R1+0x20], R0 ;  /* 0x0000200001007387 */ /* 0x0005e80000100800 */
[----:B------:R-:W-:Y:S05]  /*12ca0*/  @P0 BRA `(.L_x_2674) ;  /* 0x00000004005c0947 */ /* 0x000fea0003800000 */
[----:B------:R-:W-:-:S03]  /*12cb0*/  UMOV UR4, 0xffffffff ;  /* 0xffffffff00047882 */ /* 0x000fc60000000000 */
[----:B------:R-:W-:Y:S05]  /*12cc0*/  BRA.DIV UR4, `(.L_x_2675) ;  /* 0x0000005e040c7947 */ /* 0x000fea000b800000 */
[----:B------:R-:W-:-:S13]  /*12cd0*/  ELECT P6, URZ, PT ;  /* 0x00000000003f782f */ /* 0x000fda00038c0000 */
.L_x_2793:
[----:B------:R-:W-:Y:S05]  /*12ce0*/  @!P6 BRA `(.L_x_2674) ;  /* 0x00000004004ce947 */ /* 0x000fea0003800000 */
[----:B------:R-:W-:-:S04]  /*12cf0*/  ISETP.NE.U32.AND P0, PT, R2, RZ, PT ;  /* 0x000000ff0200720c */ /* 0x000fc80003f05070 */
[----:B------:R-:W-:-:S13]  /*12d00*/  ISETP.NE.AND.EX P0, PT, R3, RZ, PT, P0 ;  /* 0x000000ff0300720c */ /* 0x000fda0003f05300 */
[----:B------:R-:W-:Y:S05]  /*12d10*/  @!P0 BRA `(.L_x_2676) ;  /* 0x0000000000588947 */ /* 0x000fea0003800000 */
[----:B------:R-:W3:Y:S01]  /*12d20*/  LDC R6, c[0x0][0x43c] ;  /* 0x00010f00ff067b82 */ /* 0x000ee20000000800 */
[----:B-1----:R-:W-:Y:S01]  /*12d30*/  IMAD.MOV.U32 R9, RZ, RZ, R4 ;  /* 0x000000ffff097224 */ /* 0x002fe200078e0004 */
[----:B------:R-:W-:Y:S01]  /*12d40*/  ULDC.64 UR4, c[0x0][0x428] ;  /* 0x00010a0000047ab9 */ /* 0x000fe20000000a00 */
[----:B------:R-:W-:Y:S02]  /*12d50*/  ULDC.64 UR6, c[0x0][0x208] ;  /* 0x0000820000067ab9 */ /* 0x000fe40000000a00 */
[----:B--2---:R-:W-:Y:S01]  /*12d60*/  IMAD.MOV.U32 R0, RZ, RZ, R9 ;  /* 0x000000ffff007224 */ /* 0x004fe200078e0009 */
[----:B---3--:R-:W-:-:S13]  /*12d70*/  ISETP.NE.AND P0, PT, R6, 0x1, PT ;  /* 0x000000010600780c */ /* 0x008fda0003f05270 */
[----:B0-----:R-:W0:Y:S02]  /*12d80*/  @P0 LDC.64 R4, c[0x0][0x440] ;  /* 0x00011000ff040b82 */ /* 0x001e240000000a00 */
[----:B0-----:R-:W-:-:S05]  /*12d90*/  @P0 IMAD.HI.U32 R4, R9, R4, RZ ;  /* 0x0000000409040227 */ /* 0x001fca00078e00ff */
        /* <DEDUP_REMOVED lines=12> */
[----:B------:R-:W2:Y:S04]  /*12e60*/  LDG.E R0, desc[UR6][R2.64] ;  /* 0x0000000602007981 */ /* 0x000ea8000c1e1900 */
[----:B--2---:R3:W-:Y:S02]  /*12e70*/  STL [R1], R0 ;  /* 0x0000000001007387 */ /* 0x0047e40000100800 */
.L_x_2676:
[----:B------:R-:W4:Y:S04]  /*12e80*/  LDL R7, [R1+0x4] ;  /* 0x0000040001077983 */ /* 0x000f280000100800 */
[----:B--23--:R-:W4:Y:S04]  /*12e90*/  LDL R0, [R1+0x8] ;  /* 0x0000080001007983 */ /* 0x00cf280000100800 */
[----:B------:R-:W2:Y:S01]  /*12ea0*/  LDL R2, [R1+0x14] ;  /* 0x0000140001027983 */ /* 0x000ea20000100800 */
[----:B----4-:R-:W-:Y:S01]  /*12eb0*/  IMAD R0, R0, 0x8, R7 ;  /* 0x0000000800007824 */ /* 0x010fe200078e0207 */
[----:B--2---:R-:W-:-:S04]  /*12ec0*/  SHF.L.U32 R2, R2, 0x1f, RZ ;  /* 0x0000001f02027819 */ /* 0x004fc800000006ff */
[----:B------:R-:W2:Y:S02]  /*12ed0*/  SYNCS.PHASECHK.TRANS64.TRYWAIT P0, [R0+URZ+0x38840], R2 ;  /* 0x03884002000075a7 */ /* 0x000ea4000800017f */
[----:B--2---:R-:W-:Y:S05]  /*12ee0*/  @!P0 BRA `(.L_x_2677) ;  /* 0x0000005800a48947 */ /* 0x004fea0003800000 */
.L_x_2794:
        /* <DEDUP_REMOVED lines=11> */
.L_x_2678:
[----:B------:R-:W3:Y:S04]  /*12fa0*/  LDL R6, [R1+0x4] ;  /* 0x0000040001067983 */ /* 0x000ee80000100800 */
[----:B0-----:R-:W3:Y:S04]  /*12fb0*/  LDL R5, [R1+0x8] ;  /* 0x0000080001057983 */ /* 0x001ee80000100800 */
[----:B------:R-:W4:Y:S04]  /*12fc0*/  LDL R4, [R1+0xc] ;  /* 0x00000c0001047983 */ /* 0x000f280000100800 */
[----:B------:R-:W5:Y:S04]  /*12fd0*/  LDL R3, [R1+0x18] ;  /* 0x0000180001037983 */ /* 0x000f680000100800 */
[----:B--2---:R-:W2:Y:S01]  /*12fe0*/  LDL R2, [R1] ;  /* 0x0000000001027983 */ /* 0x004ea20000100800 */
        /* <DEDUP_REMOVED lines=9> */
[----:B---3--:R-:W-:Y:S01]  /*13080*/  IMAD R0, R5, 0xa000, R6 ;  /* 0x0000a00005007824 */ /* 0x008fe200078e0206 */
[----:B----4-:R-:W-:-:S04]  /*13090*/  R2UR UR11, R4 ;  /* 0x00000000040b72ca */ /* 0x010fc800000e0000 */
[----:B------:R-:W-:Y:S02]  /*130a0*/  R2UR UR14, R0 ;  /* 0x00000000000e72ca */ /* 0x000fe400000e0000 */
[----:B-----5:R-:W-:Y:S02]  /*130b0*/  R2UR UR5, R3 ;  /* 0x00000000030572ca */ /* 0x020fe400000e0000 */
[----:B------:R-:W-:Y:S02]  /*130c0*/  P2R R0, PR, RZ, 0x1 ;  /* 0x00000001ff007803 */ /* 0x000fe40000000000 */
[----:B--2---:R-:W-:-:S03]  /*130d0*/  R2UR UR13, R2 ;  /* 0x00000000020d72ca */ /* 0x004fc600000e0000 */
        /* <DEDUP_REMOVED lines=9> */
[----:B0-----:R-:W-:Y:S01]  /*13170*/  UMOV UR8, UR15 ;  /* 0x0000000f00087c82 */ /* 0x001fe20008000000 */
[----:B------:R-:W-:Y:S02]  /*13180*/  UMOV UR10, UR16 ;  /* 0x00000010000a7c82 */ /* 0x000fe40008000000 */
        /* <DEDUP_REMOVED lines=8> */
[----:B---3--:R-:W-:Y:S01]  /*13210*/  NOP ;  /* 0x0000000000007918 */ /* 0x008fe20000000000 */
.L_x_2674:
[----:B------:R-:W3:Y:S04]  /*13220*/  LDL R2, [R1+0x4] ;  /* 0x0000040001027983 */ /* 0x000ee80000100800 */
[----:B------:R-:W4:Y:S04]  /*13230*/  LDL.LU R3, [R1+0x30] ;  /* 0x0000300001037983 */ /* 0x000f280000300800 */
[----:B0-----:R-:W5:Y:S04]  /*13240*/  LDL.LU R5, [R1+0x28] ;  /* 0x0000280001057983 */ /* 0x001f680000300800 */
        /* <DEDUP_REMOVED lines=8> */
[----:B---3--:R-:W-:Y:S01]  /*132d0*/  VIADD R2, R2, 0x14400 ;  /* 0x0001440002027836 */ /* 0x008fe20000000000 */
[----:B----4-:R-:W-:-:S04]  /*132e0*/  SHF.R.S32.HI R0, RZ, 0x1f, R3 ;  /* 0x0000001fff007819 */ /* 0x010fc80000011403 */
        /* <DEDUP_REMOVED lines=14> */
[----:B--2---:R-:W-:Y:S01]  /*133d0*/  MOV R2, 0x0 ;  /* 0x0000000000027802 */ /* 0x004fe20000000f00 */
        /* <DEDUP_REMOVED lines=15> */
.L_x_2680:
[----:B------:R-:W-:Y:S05]  /*134d0*/  BSYNC B6 ;  /* 0x0000000000067941 */ /* 0x000fea0003800000 */
.L_x_2679:
[----:B--2---:R-:W2:Y:S01]  /*134e0*/  LDL.LU R5, [R1+0x30] ;  /* 0x0000300001057983 */ /* 0x004ea20000300800 */
[----:B------:R-:W-:Y:S01]  /*134f0*/  ULDC.64 UR4, c[0x0][0x2d8] ;  /* 0x0000b60000047ab9 */ /* 0x000fe20000000a00 */
[----:B------:R-:W0:Y:S01]  /*13500*/  LDC R7, c[0x0][0x448] ;  /* 0x00011200ff077b82 */ /* 0x000e220000000800 */
[----:B------:R-:W-:Y:S01]  /*13510*/  ULDC.64 UR6, c[0x0][0x280] ;  /* 0x0000a00000067ab9 */ /* 0x000fe20000000a00 */
[----:B------:R-:W2:Y:S04]  /*13520*/  LDL.LU.64 R2, [R1+0x40] ;  /* 0x0000400001027983 */ /* 0x000ea80000300a00 */
[----:B------:R-:W3:Y:S04]  /*13530*/  LDL.LU R0, [R1+0x38] ;  /* 0x0000380001007983 */ /* 0x000ee80000300800 */
[----:B------:R-:W4:Y:S04]  /*13540*/  LDL.LU R6, [R1+0x4c] ;  /* 0x00004c0001067983 */ /* 0x000f280000300800 */
[----:B------:R-:W4:Y:S01]  /*13550*/  LDL.LU R4, [R1+0x28] ;  /* 0x0000280001047983 */ /* 0x000f220000300800 */
[----:B------:R-:W1:Y:S01]  /*13560*/  S2R R8, SR_TID.X ;  /* 0x0000000000087919 */ /* 0x000e620000002100 */
[----:B------:R-:W1:Y:S01]  /*13570*/  S2R R10, SR_TID.X ;  /* 0x00000000000a7919 */ /* 0x000e620000002100 */
[----:B0-----:R-:W-:Y:S01]  /*13580*/  ISETP.NE.AND P0, PT, R7, 0x1, PT ;  /* 0x000000010700780c */ /* 0x001fe20003f05270 */
[----:B-1----:R-:W-:-:S02]  /*13590*/  IMAD.SHL.U32 R8, R8, 0x8, RZ ;  /* 0x0000000808087824 */ /* 0x002fc400078e00ff */
[----:B------:R-:W-:-:S03]  /*135a0*/  IMAD.SHL.U32 R9, R10, 0x8, RZ ;  /* 0x000000080a097824 */ /* 0x000fc600078e00ff */
[----:B------:R-:W-:-:S04]  /*135b0*/  LOP3.LUT R8, R8, 0x38, RZ, 0xc0, !PT ;  /* 0x0000003808087812 */ /* 0x000fc800078ec0ff */
[C---:B------:R-:W-:Y:S02]  /*135c0*/  LOP3.LUT R12, R8.reuse, 0x40, RZ, 0xfc, !PT ;  /* 0x00000040080c7812 */ /* 0x040fe400078efcff */
[C---:B------:R-:W-:Y:S02]  /*135d0*/  LOP3.LUT R11, R8.reuse, 0x80, RZ, 0xfc, !PT ;  /* 0x00000080080b7812 */ /* 0x040fe400078efcff */
[----:B------:R-:W-:Y:S02]  /*135e0*/  LOP3.LUT R8, R8, 0xc0, RZ, 0xfc, !PT ;  /* 0x000000c008087812 */ /* 0x000fe400078efcff */
[----:B------:R-:W-:Y:S01]  /*135f0*/  LOP3.LUT R9, R9, 0x38, RZ, 0xc0, !PT ;  /* 0x0000003809097812 */ /* 0x000fe200078ec0ff */
[----:B--2---:R-:W-:Y:S02]  /*13600*/  IMAD.MOV.U32 R3, RZ, RZ, R5 ;  /* 0x000000ffff037224 */ /* 0x004fe400078e0005 */
[----:B------:R-:W0:Y:S01]  /*13610*/  S2R R5, SR_TID.X ;  /* 0x0000000000057919 */ /* 0x000e220000002100 */
[----:B---3--:R-:W-:-:S02]  /*13620*/  IMAD R0, R0, UR4, RZ ;  /* 0x0000000400007c24 */ /* 0x008fc4000f8e02ff */
[----:B------:R-:W-:-:S04]  /*13630*/  IMAD.WIDE.U32 R2, R18, UR4, R2 ;  /* 0x0000000412027c25 */ /* 0x000fc8000f8e0002 */
[----:B------:R-:W-:Y:S01]  /*13640*/  IMAD R0, R18, UR5, R0 ;  /* 0x0000000512007c24 */ /* 0x000fe2000f8e0200 */
[----:B------:R-:W-:-:S03]  /*13650*/  ULDC.64 UR4, c[0x0][0x2e0] ;  /* 0x0000b80000047ab9 */ /* 0x000fc60000000a00 */
[----:B------:R-:W-:Y:S02]  /*13660*/  IMAD.IADD R3, R3, 0x1, R0 ;  /* 0x0000000103037824 */ /* 0x000fe400078e0200 */
[----:B----4-:R-:W-:Y:S02]  /*13670*/  IMAD R0, R6, UR4, RZ ;  /* 0x0000000406007c24 */ /* 0x010fe4000f8e02ff */
[C---:B------:R-:W-:Y:S01]  /*13680*/  IMAD.WIDE.U32 R2, R4.reuse, UR4, R2 ;  /* 0x0000000404027c25 */ /* 0x040fe2000f8e0002 */
[----:B------:R-:W1:Y:S03]  /*13690*/  @P0 LDC R6, c[0x0][0x450] ;  /* 0x00011400ff060b82 */ /* 0x000e660000000800 */
[----:B------:R-:W-:Y:S01]  /*136a0*/  IMAD R0, R4, UR5, R0 ;  /* 0x0000000504007c24 */ /* 0x000fe2000f8e0200 */
[----:B------:R-:W-:Y:S01]  /*136b0*/  ULDC.64 UR4, c[0x0][0x2d0] ;  /* 0x0000b40000047ab9 */ /* 0x000fe20000000a00 */
[----:B------:R-:W2:Y:S02]  /*136c0*/  S2R R4, SR_TID.X ;  /* 0x0000000000047919 */ /* 0x000ea40000002100 */
[----:B------:R-:W-:Y:S01]  /*136d0*/  IMAD.IADD R3, R3, 0x1, R0 ;  /* 0x0000000103037824 */ /* 0x000fe200078e0200 */
[----:B0-----:R-:W-:-:S04]  /*136e0*/  LOP3.LUT R5, R5, 0x7f, RZ, 0xc0, !PT ;  /* 0x0000007f05057812 */ /* 0x001fc800078ec0ff */
[----:B------:R-:W-:Y:S01]  /*136f0*/  SHF.R.U32.HI R5, RZ, 0x3, R5 ;  /* 0x00000003ff057819 */ /* 0x000fe20000011605 */
[----:B--2---:R-:W-:-:S05]  /*13700*/  IMAD.SHL.U32 R4, R4, 0x10, RZ ;  /* 0x0000001004047824 */ /* 0x004fca00078e00ff */
[----:B------:R-:W-:Y:S02]  /*13710*/  LOP3.LUT R4, R5, 0x70, R4, 0xf8, !PT ;  /* 0x0000007005047812 */ /* 0x000fe400078ef804 */
[----:B------:R-:W0:Y:S03]  /*13720*/  @P0 LDC R5, c[0x0][0x44c] ;  /* 0x00011300ff050b82 */ /* 0x000e260000000800 */
[----:B------:R-:W-:-:S04]  /*13730*/  IMAD R0, R17, 0x80, R4 ;  /* 0x0000008011007824 */ /* 0x000fc800078e0204 */
        /* <DEDUP_REMOVED lines=11> */
[----:B------:R-:W-:-:S05]  /*137f0*/  SHF.R.S32.HI R4, RZ, 0x1f, R0 ;  /* 0x0000001fff047819 */ /* 0x000fca0000011400 */
[----:B------:R-:W-:Y:S02]  /*13800*/  IMAD R6, R4, UR4, RZ ;  /* 0x0000000404067c24 */ /* 0x000fe4000f8e02ff */
[----:B------:R-:W-:Y:S01]  /*13810*/  IMAD.WIDE.U32 R4, R0, UR4, R2 ;  /* 0x0000000400047c25 */ /* 0x000fe2000f8e0002 */
[----:B------:R-:W-:Y:S02]  /*13820*/  ULDC UR4, c[0x0][0x2b8] ;  /* 0x0000ae0000047ab9 */ /* 0x000fe40000000800 */
[----:B------:R-:W-:Y:S01]  /*13830*/  ISETP.GE.AND P3, PT, R8, UR4, PT ;  /* 0x0000000408007c0c */ /* 0x000fe2000bf66270 */
[----:B------:R-:W-:Y:S01]  /*13840*/  IMAD R0, R0, UR5, R6 ;  /* 0x0000000500007c24 */ /* 0x000fe2000f8e0206 */
[----:B------:R0:W5:Y:S01]  /*13850*/  LDL R8, [R1+0x24] ;  /* 0x0000240001087983 */ /* 0x0001620000100800 */
[----:B------:R-:W-:Y:S02]  /*13860*/  LEA R3, P4, R4, UR6, 0x1 ;  /* 0x0000000604037c11 */ /* 0x000fe4000f8808ff */
[----:B------:R-:W-:Y:S01]  /*13870*/  IMAD.IADD R0, R5, 0x1, R0 ;  /* 0x0000000105007824 */ /* 0x000fe200078e0200 */
[----:B------:R-:W-:-:S02]  /*13880*/  ISETP.GE.AND P0, PT, R9, UR4, PT ;  /* 0x0000000409007c0c */ /* 0x000fc4000bf06270 */
[----:B------:R-:W-:Y:S02]  /*13890*/  ISETP.GE.AND P1, PT, R12, UR4, PT ;  /* 0x000000040c007c0c */ /* 0x000fe4000bf26270 */
[----:B------:R-:W-:Y:S01]  /*138a0*/  ISETP.GE.AND P2, PT, R11, UR4, PT ;  /* 0x000000040b007c0c */ /* 0x000fe2000bf46270 */
[----:B------:R-:W-:Y:S01]  /*138b0*/  UMOV UR4, 0xffffffff ;  /* 0xffffffff00047882 */ /* 0x000fe20000000000 */
[----:B------:R-:W-:Y:S02]  /*138c0*/  LOP3.LUT R10, R10, 0x7f, RZ, 0xc0, !PT ;  /* 0x0000007f0a0a7812 */ /* 0x000fe400078ec0ff */
[----:B------:R-:W-:Y:S02]  /*138d0*/  LEA.HI.X R0, R4, UR7, R0, 0x1, P4 ;  /* 0x0000000704007c11 */ /* 0x000fe4000a0f0c00 */
[----:B------:R-:W-:Y:S01]  /*138e0*/  SHF.R.U32.HI R10, RZ, 0x3, R10 ;  /* 0x00000003ff0a7819 */ /* 0x000fe2000001160a */
[----:B0-----:R-:W-:Y:S06]  /*138f0*/  BRA.DIV UR4, `(.L_x_2681) ;  /* 0x0000005204347947 */ /* 0x001fec000b800000 */
[----:B------:R-:W2:Y:S01]  /*13900*/  LDL.LU R4, [R1+0x34] ;  /* 0x0000340001047983 */ /* 0x000ea20000300800 */
[----:B------:R-:W-:Y:S01]  /*13910*/  IMAD R17, R17, 0x80, R10 ;  /* 0x0000008011117824 */ /* 0x000fe200078e020a */
[----:B------:R-:W-:Y:S02]  /*13920*/  ULDC.64 UR4, c[0x0][0x208] ;  /* 0x0000820000047ab9 */ /* 0x000fe40000000a00 */
[----:B------:R-:W0:Y:S04]  /*13930*/  SHFL.IDX PT, R5, R3, RZ, 0x181f ;  /* 0x00181fff03057589 */ /* 0x000e2800000e0000 */
[----:B------:R-:W-:Y:S01]  /*13940*/  SHFL.IDX PT, R6, R0, 0x6, 0x181f ;  /* 0x00d81f0000067f89 */ /* 0x000fe200000e0000 */
[----:B--2---:R-:W-:-:S03]  /*13950*/  IMAD R2, R4, R7, RZ ;  /* 0x0000000704027224 */ /* 0x004fc600078e02ff */
[----:B------:R-:W1:Y:S02]  /*13960*/  SHFL.IDX PT, R4, R0, RZ, 0x181f ;  /* 0x00181fff00047589 */ /* 0x000e6400000e0000 */
        /* <DEDUP_REMOVED lines=75> */
[----:B0-----:R-:W0:Y:S01]  /*13e20*/  SHFL.IDX PT, R5, R3, 0x6, 0x181f ;  /* 0x00d81f0003057f89 */ /* 0x001e2200000e0000 */
[----:B------:R-:W-:-:S03]  /*13e30*/  VIADD R4, R17, 0x60 ;  /* 0x0000006011047836 */ /* 0x000fc60000000000 */
[----:B------:R-:W1:Y:S02]  /*13e40*/  SHFL.IDX PT, R3, R3, 0x7, 0x181f ;  /* 0x00f81f0003037f89 */ /* 0x000e6400000e0000 */
[----:B------:R-:W-:-:S13]  /*13e50*/  ISETP.GE.AND P5, PT, R4, R2, PT ;  /* 0x000000020400720c */ /* 0x000fda0003fa6270 */
[----:B0-----:R-:W-:-:S05]  /*13e60*/  @!P5 LEA R5, P4, R9, R5, 0x1 ;  /* 0x000000050905d211 */ /* 0x001fca00078808ff */
[----:B------:R-:W-:Y:S02]  /*13e70*/  @!P5 IMAD.X R4, RZ, RZ, R6, P4 ;  /* 0x000000ffff04d224 */ /* 0x000fe400020e0606 */
[----:B------:R0:W2:Y:S03]  /*13e80*/  SHFL.IDX PT, R6, R0, 0x7, 0x181f ;  /* 0x00f81f0000067f89 */ /* 0x0000a600000e0000 */
[----:B------:R-:W-:-:S04]  /*13e90*/  @!P5 LOP3.LUT R5, R5, R4, RZ, 0x3c, !PT ;  /* 0x000000040505d212 */ /* 0x000fc800078e3cff */
[----:B------:R-:W-:-:S04]  /*13ea0*/  @!P5 LOP3.LUT R4, R5, R4, RZ, 0x3c, !PT ;  /* 0x000000040504d212 */ /* 0x000fc800078e3cff */
[----:B------:R-:W-:-:S05]  /*13eb0*/  @!P5 LOP3.LUT R5, R5, R4, RZ, 0x3c, !PT ;  /* 0x000000040505d212 */ /* 0x000fca00078e3cff */
[----:B------:R0:W-:Y:S04]  /*13ec0*/  @!P5 LDGSTS.E.BYPASS.LTC128B.128 [R8+0x17400], desc[UR4][R4.64], !P0 ;  /* 0x174000000408dfae */ /* 0x0001e8000c101d44 */
[----:B------:R0:W-:Y:S04]  /*13ed0*/  @!P5 LDGSTS.E.BYPASS.LTC128B.128 [R8+0x1b400], desc[UR4][R4.64+0x80], !P1 ;  /* 0x1b4000800408dfae */ /* 0x0001e8000c901d44 */
[----:B------:R0:W-:Y:S04]  /*13ee0*/  @!P5 LDGSTS.E.BYPASS.LTC128B.128 [R8+0x1f400], desc[UR4][R4.64+0x100], !P2 ;  /* 0x1f4001000408dfae */ /* 0x0001e8000d101d44 */
[----:B-12---:R0:W-:Y:S02]  /*13ef0*/  @!P5 LDGSTS.E.BYPASS.LTC128B.128 [R8+0x23400], desc[UR4][R4.64+0x180], !P3 ;  /* 0x234001800408dfae */ /* 0x0061e4000d901d44 */
.L_x_2811:
[----:B------:R-:W-:Y:S01]  /*13f00*/  VIADD R17, R17, 0x70 ;  /* 0x0000007011117836 */ /* 0x000fe20000000000 */
[----:B------:R-:W-:Y:S04]  /*13f10*/  BSSY B0, `(.L_x_2682) ;  /* 0x000000d000007945 */ /* 0x000fe80003800000 */
[----:B------:R-:W-:-:S13]  /*13f20*/  ISETP.GE.AND P4, PT, R17, R2, PT ;  /* 0x000000021100720c */ /* 0x000fda0003f86270 */
[----:B------:R-:W-:Y:S05]  /*13f30*/  @P4 BRA `(.L_x_2683) ;  /* 0x0000000000284947 */ /* 0x000fea0003800000 */
[----:B------:R-:W-:Y:S01]  /*13f40*/  LEA R2, P4, R9, R3, 0x1 ;  /* 0x0000000309027211 */ /* 0x000fe200078808ff */
        /* <DEDUP_REMOVED lines=9> */
.L_x_2683:
[----:B------:R-:W-:Y:S05]  /*13fe0*/  BSYNC B0 ;  /* 0x0000000000007941 */ /* 0x000fea0003800000 */
.L_x_2682:
[----:B01----:R-:W2:Y:S01]  /*13ff0*/  LDL R8, [R1+0x4] ;  /* 0x0000040001087983 */ /* 0x003ea20000100800 */
[----:B------:R-:W-:Y:S01]  /*14000*/  PLOP3.LUT P0, PT, PT, PT, PT, 0x80, 0x0 ;  /* 0x000000000000781c */ /* 0x000fe20003f0f070 */
[----:B------:R-:W-:Y:S01]  /*14010*/  NOP ;  /* 0x0000000000007918 */ /* 0x000fe20000000000 */
[----:B--2---:R-:W-:-:S11]  /*14020*/  VIADD R6, R8, 0x38800 ;  /* 0x0003880008067836 */ /* 0x004fd60000000000 */
.L_x_2684:
        /* <DEDUP_REMOVED lines=19> */
.L_x_2812:
[----:B------:R-:W-:Y:S05]  /*14160*/  BSYNC B0 ;  /* 0x0000000000007941 */ /* 0x000fea0003800000 */
.L_x_2685:
[----:B0-----:R-:W2:Y:S01]  /*14170*/  LDL R2, [R1+0x2c] ;  /* 0x00002c0001027983 */ /* 0x001ea20000100800 */
[----:B------:R-:W-:Y:S01]  /*14180*/  BSSY B0, `(.L_x_2687) ;  /* 0x00002b7000007945 */ /* 0x000fe20003800000 */
[----:B--2---:R-:W-:-:S13]  /*14190*/  ISETP.GE.AND P0, PT, R2, 0x2, PT ;  /* 0x000000020200780c */ /* 0x004fda0003f06270 */
[----:B------:R-:W-:Y:S05]  /*141a0*/  @!P0 BRA `(.L_x_2688) ;  /* 0x0000002800d08947 */ /* 0x000fea0003800000 */
[C---:B------:R-:W-:Y:S01]  /*141b0*/  LOP3.LUT R0, R2.reuse, 0x1, RZ, 0xc0, !PT ;  /* 0x0000000102007812 */ /* 0x040fe200078ec0ff */
[----:B------:R-:W-:Y:S01]  /*141c0*/  VIADD R4, R2, 0xfffffffe ;  /* 0xfffffffe02047836 */ /* 0x000fe20000000000 */
[----:B------:R-:W-:Y:S02]  /*141d0*/  BSSY B2, `(.L_x_2689) ;  /* 0x00000ed000027945 */ /* 0x000fe40003800000 */
[----:B------:R-:W-:Y:S01]  /*141e0*/  ISETP.NE.U32.AND P0, PT, R0, 0x1, PT ;  /* 0x000000010000780c */ /* 0x000fe20003f05070 */
[----:B------:R-:W-:-:S12]  /*141f0*/  IMAD.MOV.U32 R0, RZ, RZ, R4 ;  /* 0x000000ffff007224 */ /* 0x000fd800078e0004 */
[----:B------:R-:W-:Y:S05]  /*14200*/  @!P0 BRA `(.L_x_2690) ;  /* 0x0000000c00a48947 */ /* 0x000fea0003800000 */
        /* <DEDUP_REMOVED lines=11> */
[----:B------:R0:W5:Y:S01]  /*142c0*/  LDL R5, [R1] ;  /* 0x0000000001057983 */ /* 0x0001620000100800 */
[----:B------:R-:W-:Y:S02]  /*142d0*/  ULDC.64 UR4, c[0x0][0x418] ;  /* 0x0001060000047ab9 */ /* 0x000fe40000000a00 */
[----:B------:R-:W-:-:S04]  /*142e0*/  ISETP.NE.U32.AND P0, PT, RZ, UR4, PT ;  /* 0x00000004ff007c0c */ /* 0x000fc8000bf05070 */
[----:B------:R-:W-:Y:S01]  /*142f0*/  ISETP.NE.AND.EX P0, PT, RZ, UR5, PT, P0 ;  /* 0x00000005ff007c0c */ /* 0x000fe2000bf05300 */
[----:B------:R-:W-:-:S12]  /*14300*/  IMAD.MOV.U32 R8, RZ, RZ, R4 ;  /* 0x000000ffff087224 */ /* 0x000fd800078e0004 */
[----:B0-----:R-:W-:Y:S05]  /*14310*/  @!P0 BRA `(.L_x_2693) ;  /* 0x0000000000548947 */ /* 0x001fea0003800000 */
[----:B------:R-:W2:Y:S01]  /*14320*/  LDL R10, [R1+0x1c] ;  /* 0x00001c00010a7983 */ /* 0x000ea20000100800 */
[----:B-----5:R-:W0:Y:S03]  /*14330*/  LDC R5, c[0x0][0x43c] ;  /* 0x00010f00ff057b82 */ /* 0x020e260000000800 */
[----:B------:R-:W3:Y:S01]  /*14340*/  LDL R7, [R1+0x10] ;  /* 0x0000100001077983 */ /* 0x000ee20000100800 */
[----:B------:R-:W-:Y:S01]  /*14350*/  IMAD.MOV.U32 R0, RZ, RZ, R4 ;  /* 0x000000ffff007224 */ /* 0x000fe200078e0004 */
[----:B------:R-:W-:Y:S01]  /*14360*/  ULDC.64 UR6, c[0x0][0x428] ;  /* 0x00010a0000067ab9 */ /* 0x000fe20000000a00 */
[----:B------:R-:W-:Y:S01]  /*14370*/  ULDC.64 UR8, c[0x0][0x208] ;  /* 0x0000820000087ab9 */ /* 0x000fe20000000a00 */
[----:B0-----:R-:W-:-:S13]  /*14380*/  ISETP.NE.AND P0, PT, R5, 0x1, PT ;  /* 0x000000010500780c */ /* 0x001fda0003f05270 */
[----:B------:R-:W0:Y:S02]  /*14390*/  @P0 LDC.64 R2, c[0x0][0x440] ;  /* 0x00011000ff020b82 */ /* 0x000e240000000a00 */
[----:B0-----:R-:W-:-:S05]  /*143a0*/  @P0 IMAD.HI.U32 R2, R4, R2, RZ ;  /* 0x0000000204020227 */ /* 0x001fca00078e00ff */
[----:B------:R-:W-:-:S04]  /*143b0*/  @P0 SHF.R.U32.HI R0, RZ, R3, R2 ;  /* 0x00000003ff000219 */ /* 0x000fc80000011602 */
[--C-:B------:R-:W-:Y:S01]  /*143c0*/  SHF.R.S32.HI R3, RZ, 0x1f, R0.reuse ;  /* 0x0000001fff037819 */ /* 0x100fe20000011400 */
[----:B------:R-:W-:-:S04]  /*143d0*/  IMAD.MOV R8, RZ, RZ, -R0 ;  /* 0x000000ffff087224 */ /* 0x000fc800078e0a00 */
[----:B------:R-:W-:Y:S02]  /*143e0*/  IMAD R8, R5, R8, R4 ;  /* 0x0000000805087224 */ /* 0x000fe400078e0204 */
[----:B--2---:R-:W-:-:S04]  /*143f0*/  IMAD R2, R10, UR6, RZ ;  /* 0x000000060a027c24 */ /* 0x004fc8000f8e02ff */
[----:B---3--:R-:W-:Y:S02]  /*14400*/  IMAD R5, R7, UR7, R2 ;  /* 0x0000000707057c24 */ /* 0x008fe4000f8e0202 */
[----:B------:R-:W-:-:S04]  /*14410*/  IMAD.MOV.U32 R2, RZ, RZ, R0 ;  /* 0x000000ffff027224 */ /* 0x000fc800078e0000 */
[----:B------:R-:W-:-:S04]  /*14420*/  IMAD.WIDE.U32 R2, R7, UR6, R2 ;  /* 0x0000000607027c25 */ /* 0x000fc8000f8e0002 */
[----:B------:R-:W-:Y:S01]  /*14430*/  IMAD.IADD R0, R5, 0x1, R3 ;  /* 0x0000000105007824 */ /* 0x000fe200078e0203 */
[----:B------:R-:W-:-:S04]  /*14440*/  LEA R10, P0, R2, UR4, 0x2 ;  /* 0x00000004020a7c11 */ /* 0x000fc8000f8010ff */
[----:B------:R-:W-:-:S05]  /*14450*/  LEA.HI.X R11, R2, UR5, R0, 0x2, P0 ;  /* 0x00000005020b7c11 */ /* 0x000fca00080f1400 */
[----:B------:R0:W5:Y:S04]  /*14460*/  LDG.E R5, desc[UR8][R10.64] ;  /* 0x000000080a057981 */ /* 0x000168000c1e1900 */
.L_x_2693:
[----:B------:R-:W2:Y:S01]  /*14470*/  LDL R0, [R1+0x4] ;  /* 0x0000040001007983 */ /* 0x000ea20000100800 */
[----:B------:R-:W-:Y:S01]  /*14480*/  BSSY B3, `(.L_x_2694) ;  /* 0x0000005000037945 */ /* 0x000fe20003800000 */
[----:B--2---:R-:W-:Y:S01]  /*14490*/  IMAD R2, R9, 0x8, R0 ;  /* 0x0000000809027824 */ /* 0x004fe200078e0200 */
[----:B------:R-:W-:-:S04]  /*144a0*/  SHF.L.U32 R0, R12, 0x1f, RZ ;  /* 0x0000001f0c007819 */ /* 0x000fc800000006ff */
[----:B------:R-:W1:Y:S02]  /*144b0*/  SYNCS.PHASECHK.TRANS64.TRYWAIT P0, [R2+URZ+0x38840], R0 ;  /* 0x03884000020075a7 */ /* 0x000e64000800017f */
[----:B-1----:R-:W-:Y:S05]  /*144c0*/  @!P0 BRA `(.L_x_2695) ;  /* 0x0000005000708947 */ /* 0x002fea0003800000 */
.L_x_2813:
[----:B------:R-:W-:Y:S05]  /*144d0*/  BSYNC B3 ;  /* 0x0000000000037941 */ /* 0x000fea0003800000 */
.L_x_2694:
[----:B------:R-:W2:Y:S01]  /*144e0*/  S2R R3, SR_TID.X ;  /* 0x0000000000037919 */ /* 0x000ea20000002100 */
[----:B------:R-:W-:Y:S01]  /*144f0*/  BSSY B3, `(.L_x_2696) ;  /* 0x000000b000037945 */ /* 0x000fe20003800000 */
        /* <DEDUP_REMOVED lines=10> */
.L_x_2697:
[----:B------:R-:W-:Y:S05]  /*145a0*/  BSYNC B3 ;  /* 0x0000000000037941 */ /* 0x000fea0003800000 */
.L_x_2696:
        /* <DEDUP_REMOVED lines=13> */
.L_x_2698:
        /* <DEDUP_REMOVED lines=16> */
.L_x_2699:
        /* <DEDUP_REMOVED lines=16> */
.L_x_2700:
        /* <DEDUP_REMOVED lines=16> */
.L_x_2701:
        /* <DEDUP_REMOVED lines=10> */
[----:B0-----:R-:W2:Y:S04]  /*14a20*/  LDL.LU R10, [R1+0x14] ;  /* 0x00001400010a7983 */ /* 0x001ea80000300800 */
[----:B------:R-:W3:Y:S01]  /*14a30*/  LDL R7, [R1+0x8] ;  /* 0x0000080001077983 */ /* 0x000ee20000100800 */
[----:B------:R-:W-:Y:S01]  /*14a40*/  BSSY B3, `(.L_x_2702) ;  /* 0x0000005000037945 */ /* 0x000fe20003800000 */
[----:B--2---:R-:W-:Y:S01]  /*14a50*/  SHF.L.U32 R0, R10, 0x1f, RZ ;  /* 0x0000001f0a007819 */ /* 0x004fe200000006ff */
[----:B---3--:R-:W-:-:S04]  /*14a60*/  IMAD R2, R7, 0x8, R6 ;  /* 0x0000000807027824 */ /* 0x008fc800078e0206 */
[----:B------:R-:W0:Y:S02]  /*14a70*/  SYNCS.PHASECHK.TRANS64.TRYWAIT P0, [R2+URZ+0x60], R0 ;  /* 0x00006000020075a7 */ /* 0x000e24000800017f */
[----:B0-----:R-:W-:Y:S05]  /*14a80*/  @!P0 BRA `(.L_x_2703) ;  /* 0x0000004c00148947 */ /* 0x001fea0003800000 */
.L_x_2814:
[----:B------:R-:W-:Y:S05]  /*14a90*/  BSYNC B3 ;  /* 0x0000000000037941 */ /* 0x000fea0003800000 */
.L_x_2702:
        /* <DEDUP_REMOVED lines=14> */
.L_x_2705:
[----:B------:R-:W-:Y:S05]  /*14b80*/  BSYNC B3 ;  /* 0x0000000000037941 */ /* 0x000fea0003800000 */
.L_x_2704:
        /* <DEDUP_REMOVED lines=15> */
.L_x_2706:
        /* <DEDUP_REMOVED lines=16> */
.L_x_2707:
        /* <DEDUP_REMOVED lines=16> */
.L_x_2708:
        /* <DEDUP_REMOVED lines=16> */
.L_x_2709:
        /* <DEDUP_REMOVED lines=13> */
.L_x_2692:
[----:B------:R-:W-:Y:S05]  /*15050*/  BSYNC B1 ;  /* 0x0000000000017941 */ /* 0x000fea0003800000 */
.L_x_2691:
[----:B------:R-:W2:Y:S04]  /*15060*/  LDL.LU R0, [R1+0x2c] ;  /* 0x00002c0001007983 */ /* 0x000ea80000300800 */
[----:B------:R1:W-:Y:S04]  /*15070*/  STL [R1+0x8], R9 ;  /* 0x0000080901007387 */ /* 0x0003e80000100800 */
[----:B------:R1:W-:Y:S02]  /*15080*/  STL [R1+0x14], R12 ;  /* 0x0000140c01007387 */ /* 0x0003e40000100800 */
[----:B-12---:R-:W-:-:S07]  /*15090*/  VIADD R0, R0, 0xfffffffd ;  /* 0xfffffffd00007836 */ /* 0x006fce0000000000 */
.L_x_2690:
[----:B------:R-:W-:Y:S05]  /*150a0*/  BSYNC B2 ;  /* 0x0000000000027941 */ /* 0x000fea0003800000 */
.L_x_2689:
[----:B------:R-:W-:-:S13]  /*150b0*/  ISETP.NE.AND P0, PT, R4, RZ, PT ;  /* 0x000000ff0400720c */ /* 0x000fda0003f05270 */
[----:B------:R-:W-:Y:S05]  /*150c0*/  @!P0 BRA `(.L_x_2688) ;  /* 0x0000001c00088947 */ /* 0x000fea0003800000 */
[----:B0-----:R0:W5:Y:S02]  /*150d0*/  LDL R8, [R1] ;  /* 0x0000000001087983 */ /* 0x0011640000100800 */
.L_x_2748:
        /* <DEDUP_REMOVED lines=8> */
[----:B------:R-:W-:Y:S02]  /*15160*/  SEL R5, RZ, 0x1, P0 ;  /* 0x00000001ff057807 */ /* 0x000fe40000000000 */
[----:B------:R-:W-:Y:S02]  /*15170*/  SEL R4, R4, RZ, P0 ;  /* 0x000000ff04047207 */ /* 0x000fe40000000000 */
[----:B----4-:R-:W-:Y:S01]  /*15180*/  LOP3.LUT R5, R2, R5, RZ, 0x3c, !PT ;  /* 0x0000000502057212 */ /* 0x010fe200078e3cff */
[----:B-1----:R-:W-:Y:S06]  /*15190*/  @!P1 BRA `(.L_x_2711) ;  /* 0x0000000c004c9947 */ /* 0x002fec0003800000 */
        /* <DEDUP_REMOVED lines=25> */
.L_x_2712:
[----:B------:R-:W2:Y:S01]  /*15330*/  LDL R2, [R1+0x4] ;  /* 0x0000040001027983 */ /* 0x000ea20000100800 */
[----:B------:R-:W-:Y:S01]  /*15340*/  BSSY B2, `(.L_x_2713) ;  /* 0x0000005000027945 */ /* 0x000fe20003800000 */
[----:B--2---:R-:W-:Y:S01]  /*15350*/  IMAD R3, R4, 0x8, R2 ;  /* 0x0000000804037824 */ /* 0x004fe200078e0202 */
[----:B------:R-:W-:-:S04]  /*15360*/  SHF.L.U32 R2, R5, 0x1f, RZ ;  /* 0x0000001f05027819 */ /* 0x000fc800000006ff */
[----:B------:R-:W2:Y:S02]  /*15370*/  SYNCS.PHASECHK.TRANS64.TRYWAIT P0, [R3+URZ+0x38840], R2 ;  /* 0x03884002030075a7 */ /* 0x000ea4000800017f */
[----:B--2---:R-:W-:Y:S05]  /*15380*/  @!P0 BRA `(.L_x_2714) ;  /* 0x0000004000e88947 */ /* 0x004fea0003800000 */
.L_x_2815:
[----:B------:R-:W-:Y:S05]  /*15390*/  BSYNC B2 ;  /* 0x0000000000027941 */ /* 0x000fea0003800000 */
.L_x_2713:
        /* <DEDUP_REMOVED lines=12> */
.L_x_2716:
[----:B------:R-:W-:Y:S05]  /*15460*/  BSYNC B2 ;  /* 0x0000000000027941 */ /* 0x000fea0003800000 */
.L_x_2715:
        /* <DEDUP_REMOVED lines=13> */
.L_x_2717:
        /* <DEDUP_REMOVED lines=16> */
.L_x_2718:
        /* <DEDUP_REMOVED lines=16> */
.L_x_2719:
        /* <DEDUP_REMOVED lines=16> */
.L_x_2720:
        /* <DEDUP_REMOVED lines=17> */
.L_x_2816:
[----:B------:R-:W-:Y:S05]  /*15950*/  BSYNC B2 ;  /* 0x0000000000027941 */ /* 0x000fea0003800000 */
.L_x_2721:
        /* <DEDUP_REMOVED lines=11> */
.L_x_2724:
[----:B------:R-:W-:Y:S05]  /*15a10*/  BSYNC B2 ;  /* 0x0000000000027941 */ /* 0x000fea0003800000 */
.L_x_2723:
        /* <DEDUP_REMOVED lines=14> */
.L_x_2725:
        /* <DEDUP_REMOVED lines=16> */
.L_x_2726:
        /* <DEDUP_REMOVED lines=16> */
.L_x_2727:
        /* <DEDUP_REMOVED lines=16> */
.L_x_2728:
        /* <DEDUP_REMOVED lines=13> */
.L_x_2711:
[----:B------:R-:W-:Y:S05]  /*15ed0*/  BSYNC B1 ;  /* 0x0000000000017941 */ /* 0x000fea0003800000 */
.L_x_2710:
        /* <DEDUP_REMOVED lines=36> */
.L_x_2731:
[----:B------:R-:W3:Y:S01]  /*16120*/  LDL R2, [R1+0x4] ;  /* 0x0000040001027983 */ /* 0x000ee20000100800 */
[----:B------:R-:W-:Y:S01]  /*16130*/  SHF.L.U32 R3, R10, 0x1f, RZ ;  /* 0x0000001f0a037819 */ /* 0x000fe200000006ff */
[----:B------:R-:W-:Y:S01]  /*16140*/  BSSY B2, `(.L_x_2732) ;  /* 0x0000004000027945 */ /* 0x000fe20003800000 */
[----:B---3--:R-:W-:-:S04]  /*16150*/  IMAD R2, R11, 0x8, R2 ;  /* 0x000000080b027824 */ /* 0x008fc800078e0202 */
[----:B------:R-:W3:Y:S02]  /*16160*/  SYNCS.PHASECHK.TRANS64.TRYWAIT P0, [R2+URZ+0x38840], R3 ;  /* 0x03884003020075a7 */ /* 0x000ee4000800017f */
[----:B---3--:R-:W-:Y:S05]  /*16170*/  @!P0 BRA `(.L_x_2733) ;  /* 0x0000003400948947 */ /* 0x008fea0003800000 */
.L_x_2817:
[----:B------:R-:W-:Y:S05]  /*16180*/  BSYNC B2 ;  /* 0x0000000000027941 */ /* 0x000fea0003800000 */
.L_x_2732:
        /* <DEDUP_REMOVED lines=12> */
.L_x_2735:
[----:B------:R-:W-:Y:S05]  /*16250*/  BSYNC B2 ;  /* 0x0000000000027941 */ /* 0x000fea0003800000 */
.L_x_2734:
        /* <DEDUP_REMOVED lines=15> */
.L_x_2736:
        /* <DEDUP_REMOVED lines=16> */
.L_x_2737:
        /* <DEDUP_REMOVED lines=16> */
.L_x_2738:
        /* <DEDUP_REMOVED lines=16> */
.L_x_2739:
        /* <DEDUP_REMOVED lines=15> */
.L_x_2818:
[----:B------:R-:W-:Y:S05]  /*16740*/  BSYNC B2 ;  /* 0x0000000000027941 */ /* 0x000fea0003800000 */
.L_x_2740:
        /* <DEDUP_REMOVED lines=11> */
.L_x_2743:
[----:B------:R-:W-:Y:S05]  /*16800*/  BSYNC B2 ;  /* 0x0000000000027941 */ /* 0x000fea0003800000 */
.L_x_2742:
        /* <DEDUP_REMOVED lines=13> */
.L_x_2744:
        /* <DEDUP_REMOVED lines=16> */
.L_x_2745:
        /* <DEDUP_REMOVED lines=16> */
.L_x_2746:
        /* <DEDUP_REMOVED lines=16> */
.L_x_2747:
        /* <DEDUP_REMOVED lines=13> */
.L_x_2730:
[----:B------:R-:W-:Y:S05]  /*16cb0*/  BSYNC B1 ;  /* 0x0000000000017941 */ /* 0x000fea0003800000 */
.L_x_2729:
[C---:B------:R-:W-:Y:S01]  /*16cc0*/  ISETP.GT.AND P0, PT, R0.reuse, 0x1, PT ;  /* 0x000000010000780c */ /* 0x040fe20003f04270 */
[----:B------:R-:W-:-:S12]  /*16cd0*/  VIADD R0, R0, 0xfffffffe ;  /* 0xfffffffe00007836 */ /* 0x000fd80000000000 */
[----:B------:R-:W-:Y:S05]  /*16ce0*/  @P0 BRA `(.L_x_2748) ;  /* 0xffffffe000fc0947 */ /* 0x000fea000383ffff */
.L_x_2688:
[----:B------:R-:W-:Y:S05]  /*16cf0*/  BSYNC B0 ;  /* 0x0000000000007941 */ /* 0x000fea0003800000 */
.L_x_2687:
[----:B------:R-:W4:Y:S01]  /*16d00*/  S2R R2, SR_TID.X ;  /* 0x0000000000027919 */ /* 0x000f220000002100 */
[----:B------:R-:W-:Y:S01]  /*16d10*/  BSSY B0, `(.L_x_2749) ;  /* 0x0000011000007945 */ /* 0x000fe20003800000 */
[----:B----4-:R-:W-:-:S04]  /*16d20*/  LOP3.LUT R3, R2, 0x7f, RZ, 0xc0, !PT ;  /* 0x0000007f02037812 */ /* 0x010fc800078ec0ff */
[----:B------:R-:W-:-:S13]  /*16d30*/  ISETP.NE.AND P0, PT, R3, RZ, PT ;  /* 0x000000ff0300720c */ /* 0x000fda0003f05270 */
[----:B------:R-:W-:Y:S05]  /*16d40*/  @P0 BRA `(.L_x_2750) ;  /* 0x0000000000340947 */ /* 0x000fea0003800000 */
[----:B------:R-:W4:Y:S01]  /*16d50*/  S2R R2, SR_LANEID ;  /* 0x0000000000027919 */ /* 0x000f220000000000 */
[----:B------:R-:W-:Y:S01]  /*16d60*/  VOTEU.ANY UR4, UPT, PT ;  /* 0x0000000000047886 */ /* 0x000fe200038e0100 */
[----:B0-----:R-:W0:Y:S01]  /*16d70*/  LDC.64 R4, c[0x0][0xc60] ;  /* 0x00031800ff047b82 */ /* 0x001e220000000a00 */
[----:B------:R-:W4:Y:S01]  /*16d80*/  FLO.U32 R0, UR4 ;  /* 0x0000000400007d00 */ /* 0x000f2200080e0000 */
[----:B------:R-:W-:Y:S01]  /*16d90*/  ULDC.64 UR6, c[0x0][0x208] ;  /* 0x0000820000067ab9 */ /* 0x000fe20000000a00 */
[----:B----4-:R-:W-:-:S06]  /*16da0*/  ISETP.EQ.U32.AND P0, PT, R0, R2, PT ;  /* 0x000000020000720c */ /* 0x010fcc0003f02070 */
[----:B------:R-:W0:Y:S07]  /*16db0*/  POPC R2, UR4 ;  /* 0x0000000400027d09 */ /* 0x000e2e0008000000 */
[----:B0-----:R-:W4:Y:S04]  /*16dc0*/  @P0 ATOMG.E.ADD.STRONG.GPU PT, R2, desc[UR6][R4.64], R2 ;  /* 0x00000002040209a8 */ /* 0x001f2800081ee1c6 */
[----:B----4-:R0:W4:Y:S02]  /*16dd0*/  SHFL.IDX PT, R2, R2, R0, 0x1f ;  /* 0x00001f0002027589 */ /* 0x01012400000e0000 */
[----:B0-----:R-:W0:Y:S02]  /*16de0*/  S2R R0, SR_LTMASK ;  /* 0x0000000000007919 */ /* 0x001e240000003900 */
[----:B0-----:R-:W-:-:S06]  /*16df0*/  LOP3.LUT R0, R0, UR4, RZ, 0xc0, !PT ;  /* 0x0000000400007c12 */ /* 0x001fcc000f8ec0ff */
[----:B------:R-:W4:Y:S02]  /*16e00*/  POPC R0, R0 ;  /* 0x0000000000007309 */ /* 0x000f240000000000 */
[----:B----4-:R-:W-:-:S07]  /*16e10*/  IADD3 R16, R2, UR38, R0 ;  /* 0x0000002602107c10 */ /* 0x010fce000fffe000 */
.L_x_2750:
[----:B------:R-:W-:Y:S05]  /*16e20*/  BSYNC B0 ;  /* 0x0000000000007941 */ /* 0x000fea0003800000 */
.L_x_2749:
        /* <DEDUP_REMOVED lines=13> */
.L_x_2819:
[----:B------:R-:W-:Y:S05]  /*16f00*/  BSYNC B1 ;  /* 0x0000000000017941 */ /* 0x000fea0003800000 */
.L_x_2753:
        /* <DEDUP_REMOVED lines=9> */
.L_x_2756:
[----:B------:R-:W-:Y:S05]  /*16fa0*/  BSYNC B1 ;  /* 0x0000000000017941 */ /* 0x000fea0003800000 */
.L_x_2755:
[----:B0-----:R-:W4:Y:S04]  /*16fb0*/  LDL.LU R5, [R1+0x18] ;  /* 0x0000180001057983 */ /* 0x001f280000300800 */
[----:B------:R-:W4:Y:S04]  /*16fc0*/  LDL.LU R3, [R1+0xc] ;  /* 0x00000c0001037983 */ /* 0x000f280000300800 */
[----:B------:R-:W3:Y:S04]  /*16fd0*/  LDL R4, [R1+0x4] ;  /* 0x0000040001047983 */ /* 0x000ee80000100800 */
[----:B--2---:R-:W3:Y:S01]  /*16fe0*/  LDL R2, [R1+0x8] ;  /* 0x0000080001027983 */ /* 0x004ee20000100800 */
        /* <DEDUP_REMOVED lines=8> */
[----:B---3--:R-:W-:-:S04]  /*17070*/  IMAD R2, R2, 0xa000, R4 ;  /* 0x0000a00002027824 */ /* 0x008fc800078e0204 */
[----:B------:R-:W-:-:S07]  /*17080*/  VIADD R4, R2, 0x400 ;  /* 0x0000040002047836 */ /* 0x000fce0000000000 */
.L_x_2757:
        /* <DEDUP_REMOVED lines=16> */
.L_x_2758:
        /* <DEDUP_REMOVED lines=16> */
.L_x_2759:
        /* <DEDUP_REMOVED lines=16> */
.L_x_2760:
        /* <DEDUP_REMOVED lines=11> */
.L_x_2752:
[----:B------:R-:W-:Y:S05]  /*17440*/  BSYNC B0 ;  /* 0x0000000000007941 */ /* 0x000fea0003800000 */
.L_x_2751:
[----:B0-----:R-:W4:Y:S04]  /*17450*/  LDL.LU R5, [R1+0x8] ;  /* 0x0000080001057983 */ /* 0x001f280000300800 */
        /* <DEDUP_REMOVED lines=8> */
.L_x_2667:
[----:B------:R-:W-:Y:S05]  /*174e0*/  BSYNC B7 ;  /* 0x0000000000077941 */ /* 0x000fea0003800000 */
.L_x_2665:
[----:B0-----:R-:W4:Y:S02]  /*174f0*/  LDL R0, [R1+0x50] ;  /* 0x0000500001007983 */ /* 0x001f240000100800 */
[----:B----4-:R-:W-:-:S13]  /*17500*/  ISETP.NE.AND P0, PT, R0, RZ, PT ;  /* 0x000000ff0000720c */ /* 0x010fda0003f05270 */
[----:B------:R-:W-:Y:S05]  /*17510*/  @!P0 BRA `(.L_x_2761) ;  /* 0x0000000000288947 */ /* 0x000fea0003800000 */
[----:B------:R-:W-:Y:S05]  /*17520*/  WARPSYNC.ALL ;  /* 0x0000000000007948 */ /* 0x000fea0003800000 */
[----:B------:R-:W0:Y:S08]  /*17530*/  S2UR UR5, SR_CgaCtaId ;  /* 0x00000000000579c3 */ /* 0x000e300000008800 */
[----:B------:R-:W-:Y:S06]  /*17540*/  BAR.SYNC.DEFER_BLOCKING 0x5, 0x180 ;  /* 0x0146000000007b1d */ /* 0x000fec0000010000 */
[----:B------:R-:W-:-:S02]  /*17550*/  UMOV UR4, 0x400 ;  /* 0x0000040000047882 */ /* 0x000fc40000000000 */
[----:B0-----:R-:W-:-:S06]  /*17560*/  ULEA UR4, UR5, UR4, 0x18 ;  /* 0x0000000405047291 */ /* 0x001fcc000f8ec03f */
[----:B------:R-:W-:-:S05]  /*17570*/  IMAD.U32 R0, RZ, RZ, UR4 ;  /* 0x00000004ff007e24 */ /* 0x000fca000f8e00ff */
[----:B------:R4:W0:Y:S04]  /*17580*/  LDS.128 R16, [R0+0x388d0] ;  /* 0x0388d00000107984 */ /* 0x0008280000000c00 */
[----:B------:R4:W-:Y:S01]  /*17590*/  STL [R1+0x4], R0 ;  /* 0x0000040001007387 */ /* 0x0009e20000100800 */
[----:B------:R-:W-:Y:S06]  /*175a0*/  BAR.ARV 0x4, 0x180 ;  /* 0x0106000000007b1d */ /* 0x000fec0000002000 */
[----:B------:R-:W-:Y:S05]  /*175b0*/  BRA `(.L_x_2762) ;  /* 0x0000000800e47947 */ /* 0x000fea0003800000 */
.L_x_2761:
[----:B------:R-:W0:Y:S01]  /*175c0*/  S2R R0, SR_TID.X ;  /* 0x0000000000007919 */ /* 0x000e220000002100 */
[----:B------:R-:W-:Y:S01]  /*175d0*/  UMOV UR4, 0xffffffff ;  /* 0xffffffff00047882 */ /* 0x000fe20000000000 */
[----:B0-----:R-:W-:-:S04]  /*175e0*/  LOP3.LUT R6, R0, 0x1f, RZ, 0xc0, !PT ;  /* 0x0000001f00067812 */ /* 0x001fc800078ec0ff */
[----:B------:R-:W-:Y:S01]  /*175f0*/  ISETP.NE.AND P0, PT, R6, 0x1f, PT ;  /* 0x0000001f0600780c */ /* 0x000fe20003f05270 */
[----:B------:R-:W-:-:S12]  /*17600*/  BRA.DIV UR4, `(.L_x_2763) ;  /* 0x0000002204ac7947 */ /* 0x000fd8000b800000 */
[----:B------:R-:W-:Y:S01]  /*17610*/  IMAD.IADD R5, R19, 0x1, R6 ;  /* 0x0000000113057824 */ /* 0x000fe200078e0206 */
[----:B------:R-:W-:Y:S01]  /*17620*/  ULDC UR4, c[0x0][0xc3c] ;  /* 0x00030f0000047ab9 */ /* 0x000fe20000000800 */
[----:B------:R-:W-:-:S03]  /*17630*/  ULDC.64 UR6, c[0x0][0x208] ;  /* 0x0000820000067ab9 */ /* 0x000fc60000000a00 */
[----:B------:R-:W-:-:S13]  /*17640*/  ISETP.GE.OR P1, PT, R5, UR4, !P0 ;  /* 0x0000000405007c0c */ /* 0x000fda000c726670 */
[----:B------:R-:W0:Y:S02]  /*17650*/  @!P1 LDC.64 R2, c[0x0][0xc80] ;  /* 0x00032000ff029b82 */ /* 0x000e240000000a00 */
[----:B0-----:R-:W-:-:S06]  /*17660*/  @!P1 IMAD.WIDE R2, R5, 0x4, R2 ;  /* 0x0000000405029825 */ /* 0x001fcc00078e0202 */
[----:B------:R0:W4:Y:S01]  /*17670*/  @!P1 LDG.E R3, desc[UR6][R2.64] ;  /* 0x0000000602039981 */ /* 0x000122000c1e1900 */
[C---:B------:R-:W-:Y:S02]  /*17680*/  ISETP.GE.U32.AND P2, PT, R6.reuse, 0x2, PT ;  /* 0x000000020600780c */ /* 0x040fe40003f46070 */
[C---:B------:R-:W-:Y:S01]  /*17690*/  ISETP.GE.U32.AND P3, PT, R6.reuse, 0x4, PT ;  /* 0x000000040600780c */ /* 0x040fe20003f66070 */
[----:B------:R-:W-:Y:S01]  /*176a0*/  SHFL.IDX PT, R0, R16, RZ, 0x1f ;  /* 0x00001fff10007589 */ /* 0x000fe200000e0000 */
[C---:B------:R-:W-:Y:S02]  /*176b0*/  ISETP.GE.U32.AND P4, PT, R6.reuse, 0x8, PT ;  /* 0x000000080600780c */ /* 0x040fe40003f86070 */
[C---:B------:R-:W-:Y:S01]  /*176c0*/  ISETP.GE.U32.AND P5, PT, R6.reuse, 0x10, PT ;  /* 0x000000100600780c */ /* 0x040fe20003fa6070 */
[----:B0-----:R-:W-:Y:S02]  /*176d0*/  IMAD.MOV.U32 R2, RZ, RZ, RZ ;  /* 0x000000ffff027224 */ /* 0x001fe400078e00ff */
[----:B----4-:R-:W-:Y:S01]  /*176e0*/  @!P1 IMAD.MOV.U32 R2, RZ, RZ, R3 ;  /* 0x000000ffff029224 */ /* 0x010fe200078e0003 */
[----:B------:R-:W-:-:S04]  /*176f0*/  ISETP.NE.AND P1, PT, R6, RZ, PT ;  /* 0x000000ff0600720c */ /* 0x000fc80003f25270 */
[----:B------:R-:W0:Y:S02]  /*17700*/  SHFL.UP PT, R3, R2, 0x1, RZ ;  /* 0x0420000002037989 */ /* 0x000e2400000e00ff */
[----:B0-----:R-:W-:-:S05]  /*17710*/  SEL R5, R3, RZ, P1 ;  /* 0x000000ff03057207 */ /* 0x001fca0000800000 */
[----:B------:R-:W-:Y:S02]  /*17720*/  IMAD.IADD R3, R2, 0x1, R5 ;  /* 0x0000000102037824 */ /* 0x000fe400078e0205 */
[----:B------:R-:W-:Y:S04]  /*17730*/  SHFL.IDX PT, R5, R16, 0x1, 0x1f ;  /* 0x00201f0010057f89 */ /* 0x000fe800000e0000 */
        /* <DEDUP_REMOVED lines=12> */
[----:B------:R0:W4:Y:S02]  /*17800*/  SHFL.IDX PT, R16, R3, 0x1f, 0x1f ;  /* 0x03e01f0003107f89 */ /* 0x00012400000e0000 */
.L_x_2829:
[----:B------:R-:W-:Y:S02]  /*17810*/  ULDC UR4, c[0x0][0xc38] ;  /* 0x00030e0000047ab9 */ /* 0x000fe40000000800 */
[----:B------:R-:W-:-:S04]  /*17820*/  IMAD.U32 R4, RZ, RZ, UR4 ;  /* 0x00000004ff047e24 */ /* 0x000fc8000f8e00ff */
[----:B----4-:R-:W-:-:S04]  /*17830*/  IMAD R16, R16, R4, RZ ;  /* 0x0000000410107224 */ /* 0x010fc800078e02ff */
[----:B------:R-:W-:-:S05]  /*17840*/  IMAD.IADD R5, R5, 0x1, R16 ;  /* 0x0000000105057824 */ /* 0x000fca00078e0210 */
[----:B------:R-:W-:-:S13]  /*17850*/  ISETP.GT.AND P6, PT, R5, R0, PT ;  /* 0x000000000500720c */ /* 0x000fda0003fc4270 */
[----:B------:R-:W-:Y:S05]  /*17860*/  @P6 BRA `(.L_x_2764) ;  /* 0x0000000000a06947 */ /* 0x000fea0003800000 */
.L_x_2769:
[----:B0-----:R-:W0:Y:S01]  /*17870*/  LDC R3, c[0x0][0xc3c] ;  /* 0x00030f00ff037b82 */ /* 0x001e220000000800 */
[----:B------:R-:W-:-:S05]  /*17880*/  VIADD R19, R19, 0x1f ;  /* 0x0000001f13137836 */ /* 0x000fca0000000000 */
[----:B0-----:R-:W-:-:S13]  /*17890*/  ISETP.GE.AND P6, PT, R19, R3, PT ;  /* 0x000000031300720c */ /* 0x001fda0003fc6270 */
[----:B------:R-:W-:Y:S05]  /*178a0*/  @P6 BRA `(.L_x_2765) ;  /* 0x0000000400dc6947 */ /* 0x000fea0003800000 */
[----:B------:R-:W0:Y:S01]  /*178b0*/  S2R R2, SR_TID.X ;  /* 0x0000000000027919 */ /* 0x000e220000002100 */
[----:B------:R-:W-:Y:S01]  /*178c0*/  BSSY B0, `(.L_x_2766) ;  /* 0x000000a000007945 */ /* 0x000fe20003800000 */
[----:B0-----:R-:W-:-:S05]  /*178d0*/  LOP3.LUT R2, R2, 0x1f, RZ, 0xc0, !PT ;  /* 0x0000001f02027812 */ /* 0x001fca00078ec0ff */
[----:B------:R-:W-:Y:S02]  /*178e0*/  IMAD.IADD R4, R19, 0x1, R2 ;  /* 0x0000000113047824 */ /* 0x000fe400078e0202 */
[----:B------:R-:W-:-:S03]  /*178f0*/  IMAD.MOV.U32 R2, RZ, RZ, RZ ;  /* 0x000000ffff027224 */ /* 0x000fc600078e00ff */
[----:B------:R-:W-:-:S13]  /*17900*/  ISETP.GE.OR P6, PT, R4, R3, !P0 ;  /* 0x000000030400720c */ /* 0x000fda00047c6670 */
[----:B------:R-:W-:Y:S05]  /*17910*/  @P6 BRA `(.L_x_2767) ;  /* 0x0000000000106947 */ /* 0x000fea0003800000 */
[----:B------:R-:W0:Y:S01]  /*17920*/  LDC.64 R2, c[0x0][0xc80] ;  /* 0x00032000ff027b82 */ /* 0x000e220000000a00 */
[----:B------:R-:W-:Y:S01]  /*17930*/  ULDC.64 UR4, c[0x0][0x208] ;  /* 0x0000820000047ab9 */ /* 0x000fe20000000a00 */
[----:B0-----:R-:W-:-:S06]  /*17940*/  IMAD.WIDE R2, R4, 0x4, R2 ;  /* 0x0000000404027825 */ /* 0x001fcc00078e0202 */
[----:B------:R0:W5:Y:S02]  /*17950*/  LDG.E R2, desc[UR4][R2.64] ;  /* 0x0000000402027981 */ /* 0x000164000c1e1900 */
.L_x_2767:
[----:B------:R-:W-:Y:S05]  /*17960*/  BSYNC B0 ;  /* 0x0000000000007941 */ /* 0x000fea0003800000 */
.L_x_2766:
[----:B------:R-:W-:-:S03]  /*17970*/  UMOV UR4, 0xffffffff ;  /* 0xffffffff00047882 */ /* 0x000fc60000000000 */
[----:B------:R-:W-:Y:S05]  /*17980*/  BRA.DIV UR4, `(.L_x_2768) ;  /* 0x00000026040c7947 */ /* 0x000fea000b800000 */
[----:B-----5:R-:W0:Y:S02]  /*17990*/  SHFL.UP PT, R14, R2, 0x1, RZ ;  /* 0x04200000020e7989 */ /* 0x020e2400000e00ff */
        /* <DEDUP_REMOVED lines=15> */
.L_x_2837:
[----:B------:R-:W-:Y:S02]  /*17a90*/  ULDC UR4, c[0x0][0xc38] ;  /* 0x00030e0000047ab9 */ /* 0x000fe40000000800 */
[----:B------:R-:W-:-:S04]  /*17aa0*/  IMAD.U32 R4, RZ, RZ, UR4 ;  /* 0x00000004ff047e24 */ /* 0x000fc8000f8e00ff */
[----:B----4-:R-:W-:-:S04]  /*17ab0*/  IMAD R16, R16, R4, RZ ;  /* 0x0000000410107224 */ /* 0x010fc800078e02ff */
[----:B------:R-:W-:-:S05]  /*17ac0*/  IMAD.IADD R5, R16, 0x1, R5 ;  /* 0x0000000110057824 */ /* 0x000fca00078e0205 */
[----:B------:R-:W-:-:S13]  /*17ad0*/  ISETP.GT.AND P6, PT, R5, R0, PT ;  /* 0x000000000500720c */ /* 0x000fda0003fc4270 */
[----:B------:R-:W-:Y:S05]  /*17ae0*/  @!P6 BRA `(.L_x_2769) ;  /* 0xfffffffc0060e947 */ /* 0x000fea000383ffff */
.L_x_2764:
        /* <DEDUP_REMOVED lines=8> */
.L_x_2841:
[----:B------:R-:W-:Y:S01]  /*17b70*/  ISETP.NE.AND P0, PT, R5, RZ, PT ;  /* 0x000000ff0500720c */ /* 0x000fe20003f05270 */
[----:B------:R-:W-:-:S12]  /*17b80*/  IMAD.MOV.U32 R5, RZ, RZ, RZ ;  /* 0x000000ffff057224 */ /* 0x000fd800078e00ff */
[----:B------:R-:W-:Y:S05]  /*17b90*/  @!P0 BRA `(.L_x_2771) ;  /* 0x0000000000148947 */ /* 0x000fea0003800000 */
[----:B------:R-:W-:Y:S01]  /*17ba0*/  UMOV UR4, 0xffffffff ;  /* 0xffffffff00047882 */ /* 0x000fe20000000000 */
[----:B------:R-:W-:Y:S02]  /*17bb0*/  VIADD R12, R6, 0xffffffff ;  /* 0xffffffff060c7836 */ /* 0x000fe40000000000 */
[----:B------:R-:W-:Y:S05]  /*17bc0*/  BRA.DIV UR4, `(.L_x_2772) ;  /* 0x0000002604987947 */ /* 0x000fea000b800000 */
[----:B0-----:R0:W0:Y:S02]  /*17bd0*/  SHFL.IDX PT, R3, R3, R12, 0x1f ;  /* 0x00001f0c03037589 */ /* 0x00102400000e0000 */
.L_x_2844:
[----:B0-----:R-:W-:-:S07]  /*17be0*/  IMAD.MOV.U32 R5, RZ, RZ, R3 ;  /* 0x000000ffff057224 */ /* 0x001fce00078e0003 */
.L_x_2771:
[----:B0---4-:R-:W0:Y:S01]  /*17bf0*/  LDC.64 R2, c[0x0][0xc90] ;  /* 0x00032400ff027b82 */ /* 0x011e220000000a00 */
[----:B------:R-:W-:Y:S01]  /*17c00*/  IMAD.IADD R19, R6, 0x1, R19 ;  /* 0x0000000106137824 */ /* 0x000fe200078e0213 */
[----:B------:R-:W-:-:S03]  /*17c10*/  ULDC.64 UR4, c[0x0][0x208] ;  /* 0x0000820000047ab9 */ /* 0x000fc60000000a00 */
[----:B0-----:R-:W-:-:S05]  /*17c20*/  IMAD.WIDE R2, R19, 0x4, R2 ;  /* 0x0000000413027825 */ /* 0x001fca00078e0202 */
[----:B-1-3--:R-:W3:Y:S01]  /*17c30*/  LDG.E R7, desc[UR4][R2.64] ;  /* 0x0000000402077981 */ /* 0x00aee2000c1e1900 */
[----:B------:R-:W-:-:S04]  /*17c40*/  IMAD R16, R5, R4, R16 ;  /* 0x0000000405107224 */ /* 0x000fc800078e0210 */
[----:B------:R-:W-:Y:S02]  /*17c50*/  IMAD.IADD R0, R0, 0x1, -R16 ;  /* 0x0000000100007824 */ /* 0x000fe400078e0a10 */
[----:B---3--:R-:W-:-:S05]  /*17c60*/  IMAD R6, R17, R7, RZ ;  /* 0x0000000711067224 */ /* 0x008fca00078e02ff */
        /* <DEDUP_REMOVED lines=59> */
.L_x_2765:
[----:B------:R-:W-:Y:S01]  /*18020*/  UMOV UR4, URZ ;  /* 0x0000003f00047c82 */ /* 0x000fe20008000000 */
[----:B------:R-:W-:Y:S01]  /*18030*/  UMOV UR5, URZ ;  /* 0x0000003f00057c82 */ /* 0x000fe20008000000 */
[----:B------:R-:W-:Y:S01]  /*18040*/  ULDC UR6, c[0x0][0xc3c] ;  /* 0x00030f0000067ab9 */ /* 0x000fe20000000800 */
[----:B------:R-:W-:Y:S02]  /*18050*/  IMAD.MOV.U32 R16, RZ, RZ, R0 ;  /* 0x000000ffff107224 */ /* 0x000fe400078e0000 */
[----:B------:R-:W-:Y:S02]  /*18060*/  IMAD.U32 R17, RZ, RZ, UR4 ;  /* 0x00000004ff117e24 */ /* 0x000fe4000f8e00ff */
[----:B------:R-:W-:Y:S02]  /*18070*/  IMAD.U32 R18, RZ, RZ, UR5 ;  /* 0x00000005ff127e24 */ /* 0x000fe4000f8e00ff */
[----:B------:R-:W-:-:S07]  /*18080*/  IMAD.U32 R19, RZ, RZ, UR6 ;  /* 0x00000006ff137e24 */ /* 0x000fce000f8e00ff */
.L_x_2773:
[----:B------:R0:W4:Y:S01]  /*18090*/  LDL R3, [R1+0x4] ;  /* 0x0000040001037983 */ /* 0x0001220000100800 */
[----:B------:R-:W1:Y:S01]  /*180a0*/  S2R R0, SR_TID.X ;  /* 0x0000000000007919 */ /* 0x000e620000002100 */
[----:B------:R-:W-:Y:S05]  /*180b0*/  WARPSYNC.ALL ;  /* 0x0000000000007948 */ /* 0x000fea0003800000 */
[----:B-1----:R-:W-:Y:S01]  /*180c0*/  LOP3.LUT R0, R0, 0x1f, RZ, 0xc0, !PT ;  /* 0x0000001f00007812 */ /* 0x002fe200078ec0ff */
[----:B------:R-:W-:Y:S03]  /*180d0*/  BAR.SYNC.DEFER_BLOCKING 0x4, 0x180 ;  /* 0x0106000000007b1d */ /* 0x000fe60000010000 */
[----:B------:R-:W-:-:S13]  /*180e0*/  ISETP.NE.AND P0, PT, R0, RZ, PT ;  /* 0x000000ff0000720c */ /* 0x000fda0003f05270 */
[----:B------:R-:W4:Y:S01]  /*180f0*/  @!P0 S2R R0, SR_CgaCtaId ;  /* 0x0000000000008919 */ /* 0x000f220000008800 */
[----:B------:R-:W-:-:S04]  /*18100*/  @!P0 MOV R2, 0x400 ;  /* 0x0000040000028802 */ /* 0x000fc80000000f00 */
[----:B----4-:R-:W-:-:S05]  /*18110*/  @!P0 LEA R3, R0, R2, 0x18 ;  /* 0x0000000200038211 */ /* 0x010fca00078ec0ff */
[----:B------:R0:W-:Y:S04]  /*18120*/  @!P0 STS.128 [R3+0x388d0], R16 ;  /* 0x0388d01003008388 */ /* 0x0001e80000000c00 */
[----:B------:R0:W-:Y:S01]  /*18130*/  @!P0 STL [R1+0x4], R3 ;  /* 0x0000040301008387 */ /* 0x0001e20000100800 */
[----:B------:R-:W-:Y:S06]  /*18140*/  BAR.ARV 0x5, 0x180 ;  /* 0x0146000000007b1d */ /* 0x000fec0000002000 */
.L_x_2762:
[----:B------:R-:W-:Y:S02]  /*18150*/  ULDC UR4, c[0x0][0xc3c] ;  /* 0x00030f0000047ab9 */ /* 0x000fe40000000800 */
[----:B0-----:R-:W-:-:S13]  /*18160*/  ISETP.GE.AND P0, PT, R19, UR4, PT ;  /* 0x0000000413007c0c */ /* 0x001fda000bf06270 */
[----:B------:R-:W-:Y:S05]  /*18170*/  @!P0 BRA `(.L_x_2774) ;  /* 0xffffff9c00808947 */ /* 0x000fea000383ffff */
[----:B------:R-:W-:Y:S05]  /*18180*/  BSYNC B8 ;  /* 0x0000000000087941 */ /* 0x000fea0003800000 */
.L_x_2661:
[----:B----4-:R-:W4:Y:S01]  /*18190*/  LDL.LU R0, [R1+0x48] ;  /* 0x0000480001007983 */ /* 0x010f220000300800 */
[----:B------:R-:W-:Y:S01]  /*181a0*/  BSSY B0, `(.L_x_2775) ;  /* 0x000000b000007945 */ /* 0x000fe20003800000 */
[----:B------:R-:W0:Y:S01]  /*181b0*/  S2R R5, SR_CgaCtaId ;  /* 0x0000000000057919 */ /* 0x000e220000008800 */
[----:B----4-:R-:W-:-:S05]  /*181c0*/  VIADD R0, R0, 0x1 ;  /* 0x0000000100007836 */ /* 0x010fca0000000000 */
[----:B------:R-:W-:-:S04]  /*181d0*/  LEA.HI R2, R0, R0, RZ, 0x1 ;  /* 0x0000000000027211 */ /* 0x000fc800078f08ff */
[----:B------:R-:W-:-:S05]  /*181e0*/  LOP3.LUT R3, R2, 0xfffffffe, RZ, 0xc0, !PT ;  /* 0xfffffffe02037812 */ /* 0x000fca00078ec0ff */
[----:B------:R-:W-:Y:S01]  /*181f0*/  IMAD.IADD R3, R0, 0x1, -R3 ;  /* 0x0000000100037824 */ /* 0x000fe200078e0a03 */
[----:B------:R-:W-:-:S04]  /*18200*/  MOV R0, 0x400 ;  /* 0x0000040000007802 */ /* 0x000fc80000000f00 */
[----:B0-----:R-:W-:Y:S02]  /*18210*/  LEA R0, R5, R0, 0x18 ;  /* 0x0000000005007211 */ /* 0x001fe400078ec0ff */
[----:B------:R-:W-:-:S04]  /*18220*/  SHF.L.U32 R3, R3, 0x1f, RZ ;  /* 0x0000001f03037819 */ /* 0x000fc800000006ff */
[----:B------:R-:W0:Y:S02]  /*18230*/  SYNCS.PHASECHK.TRANS64.TRYWAIT P0, [R0+URZ+0x38820], R3 ;  /* 0x03882003000075a7 */ /* 0x000e24000800017f */
[----:B0-----:R-:W-:Y:S05]  /*18240*/  @!P0 BRA `(.L_x_2776) ;  /* 0x0000002000208947 */ /* 0x001fea0003800000 */
.L_x_2845:
[----:B------:R-:W-:Y:S05]  /*18250*/  BSYNC B0 ;  /* 0x0000000000007941 */ /* 0x000fea0003800000 */
.L_x_2775:
[----:B------:R-:W-:-:S03]  /*18260*/  UMOV UR4, 0xffffffff ;  /* 0xffffffff00047882 */ /* 0x000fc60000000000 */
[----:B------:R-:W-:Y:S05]  /*18270*/  BRA.DIV UR4, `(.L_x_2777) ;  /* 0x0000002204287947 */ /* 0x000fea000b800000 */
[----:B------:R-:W4:Y:S02]  /*18280*/  S2R R2, SR_TID.X ;  /* 0x0000000000027919 */ /* 0x000f240000002100 */
[----:B----4-:R-:W-:-:S04]  /*18290*/  SHF.R.U32.HI R2, RZ, 0x5, R2 ;  /* 0x00000005ff027819 */ /* 0x010fc80000011602 */
[----:B------:R-:W-:-:S05]  /*182a0*/  LOP3.LUT R2, R2, 0x3, RZ, 0xc0, !PT ;  /* 0x0000000302027812 */ /* 0x000fca00078ec0ff */
[----:B------:R4:W0:Y:S02]  /*182b0*/  SHFL.IDX PT, R14, R2, RZ, 0x1f ;  /* 0x00001fff020e7589 */ /* 0x00082400000e0000 */
.L_x_2848:
[----:B0-----:R-:W-:Y:S01]  /*182c0*/  ISETP.NE.AND P0, PT, R14, RZ, PT ;  /* 0x000000ff0e00720c */ /* 0x001fe20003f05270 */
[----:B------:R-:W-:-:S12]  /*182d0*/  BSSY B0, `(.L_x_2778) ;  /* 0x0000029000007945 */ /* 0x000fd80003800000 */
[----:B------:R-:W-:Y:S05]  /*182e0*/  @P0 BRA `(.L_x_2779) ;  /* 0x00000000009c0947 */ /* 0x000fea0003800000 */
[----:B------:R-:W-:-:S03]  /*182f0*/  UMOV UR4, 0xffffffff ;  /* 0xffffffff00047882 */ /* 0x000fc60000000000 */
[----:B------:R-:W-:Y:S05]  /*18300*/  BRA.DIV UR4, `(.L_x_2780) ;  /* 0x0000002204387947 */ /* 0x000fea000b800000 */
[----:B------:R-:W-:-:S13]  /*18310*/  ELECT P6, URZ, PT ;  /* 0x00000000003f782f */ /* 0x000fda00038c0000 */
.L_x_2851:
[----:B------:R-:W-:Y:S05]  /*18320*/  @!P6 BRA `(.L_x_2779) ;  /* 0x00000000008ce947 */ /* 0x000fea0003800000 */
[----:B----4-:R-:W4:Y:S02]  /*18330*/  LDL R2, [R1+0x54] ;  /* 0x0000540001027983 */ /* 0x010f240000100800 */
[----:B----4-:R-:W-:-:S13]  /*18340*/  R2UR UR4, R2 ;  /* 0x00000000020472ca */ /* 0x010fda00000e0000 */
[----:B------:R-:W-:-:S06]  /*18350*/  ULOP3.LUT UR4, UR4, 0x2, URZ, 0xfc, !UPT ;  /* 0x0000000204047892 */ /* 0x000fcc000f8efc3f */
[----:B------:R-:W-:-:S05]  /*18360*/  IMAD.U32 R2, RZ, RZ, UR4 ;  /* 0x00000004ff027e24 */ /* 0x000fca000f8e00ff */
[----:B------:R-:W-:-:S13]  /*18370*/  ISETP.NE.AND P2, PT, R2, 0x3, PT ;  /* 0x000000030200780c */ /* 0x000fda0003f45270 */
[----:B------:R-:W-:Y:S05]  /*18380*/  @!P2 BRA `(.L_x_2781) ;  /* 0x000000000004a947 */ /* 0x000fea0003800000 */
[----:B------:R-:W-:Y:S01]  /*18390*/  BPT.TRAP 0x1 ;  /* 0x000000040000795c */ /* 0x000fe20000300000 */
.L_x_2781:
[----:B------:R-:W4:Y:S04]  /*183a0*/  LDL R3, [R1+0x8] ;  /* 0x0000080001037983 */ /* 0x000f280000100800 */
[----:B-1-3--:R-:W3:Y:S01]  /*183b0*/  LDL.LU R7, [R1+0x14] ;  /* 0x0000140001077983 */ /* 0x00aee20000300800 */
[----:B------:R-:W-:-:S04]  /*183c0*/  VIADD R2, R0, 0x38840 ;  /* 0x0003884000027836 */ /* 0x000fc80000000000 */
[C---:B----4-:R-:W-:Y:S02]  /*183d0*/  IMAD R6, R3.reuse, 0x8, R2 ;  /* 0x0000000803067824 */ /* 0x050fe400078e0202 */
        /* <DEDUP_REMOVED lines=10> */
.L_x_2852:
[----:B------:R-:W1:Y:S02]  /*18480*/  SYNCS.PHASECHK.TRANS64.TRYWAIT P0, [R7+URZ], R2 ;  /* 0x00000002070075a7 */ /* 0x000e64000800017f */
[----:B-1----:R-:W-:Y:S05]  /*18490*/  @!P0 BRA `(.L_x_2783) ;  /* 0x0000002000088947 */ /* 0x002fea0003800000 */
.L_x_2853:
[----:B------:R-:W-:Y:S05]  /*184a0*/  @!P2 BRA `(.L_x_2784) ;  /* 0x000000000004a947 */ /* 0x000fea0003800000 */
[----:B------:R-:W-:Y:S01]  /*184b0*/  BPT.TRAP 0x1 ;  /* 0x000000040000795c */ /* 0x000fe20000300000 */
.L_x_2784:
[----:B------:R-:W3:Y:S01]  /*184c0*/  LDL.LU R4, [R1+0x8] ;  /* 0x0000080001047983 */ /* 0x000ee20000300800 */
[----:B------:R-:W-:-:S04]  /*184d0*/  VIADD R0, R0, 0x38860 ;  /* 0x0003886000007836 */ /* 0x000fc80000000000 */
[----:B---3--:R-:W-:-:S04]  /*184e0*/  IMAD R4, R4, 0x8, R0 ;  /* 0x0000000804047824 */ /* 0x008fc800078e0200 */
[----:B------:R-:W3:Y:S02]  /*184f0*/  SYNCS.PHASECHK.TRANS64.TRYWAIT P0, [R4+URZ], R5 ;  /* 0x00000005040075a7 */ /* 0x000ee4000800017f */
[----:B---3--:R-:W-:Y:S05]  /*18500*/  @!P0 BRA `(.L_x_2785) ;  /* 0x0000002000008947 */ /* 0x008fea0003800000 */
.L_x_2854:
[----:B------:R-:W-:-:S07]  /*18510*/  IMAD R3, R3, 0x8, R0 ;  /* 0x0000000803037824 */ /* 0x000fce00078e0200 */
.L_x_2786:
[----:B----4-:R4:W0:Y:S02]  /*18520*/  SYNCS.PHASECHK.TRANS64.TRYWAIT P0, [R3+URZ], R2 ;  /* 0x00000002030075a7 */ /* 0x010824000800017f */
[----:B0-----:R-:W-:Y:S05]  /*18530*/  @!P0 NANOSLEEP.SYNCS 0x989680 ;  /* 0x009896800000895d */ /* 0x001fea0003900000 */
[----:B------:R-:W0:Y:S02]  /*18540*/  @!P0 SYNCS.PHASECHK.TRANS64 P0, [R3+URZ], R2 ;  /* 0x00000002030085a7 */ /* 0x000e24000800007f */
[----:B0-----:R-:W-:Y:S05]  /*18550*/  @!P0 BRA `(.L_x_2786) ;  /* 0xfffffffc00f08947 */ /* 0x001fea000383ffff */
.L_x_2779:
[----:B------:R-:W-:Y:S05]  /*18560*/  BSYNC B0 ;  /* 0x0000000000007941 */ /* 0x000fea0003800000 */
.L_x_2778:
[----:B------:R-:W-:Y:S05]  /*18570*/  EXIT ;  /* 0x000000000000794d */ /* 0x000fea0003800000 */
.L_x_2603:
[----:B------:R-:W-:-:S13]  /*18580*/  R2UR UR4, R17 ;  /* 0x00000000110472ca */ /* 0x000fda00000e0000 */
[----:B0-----:R-:W-:-:S04]  /*18590*/  IMAD.U32 R3, RZ, RZ, UR4 ;  /* 0x00000004ff037e24 */ /* 0x001fc8000f8e00ff */
[----:B------:R0:W1:Y:S03]  /*185a0*/  SYNCS.PHASECHK.TRANS64.TRYWAIT P1, [R3+URZ+0x38800], R0 ;  /* 0x03880000030075a7 */ /* 0x000066000802017f */
[----:B-1----:R-:W-:Y:S05]  /*185b0*/  @!P1 NANOSLEEP.SYNCS 0x989680 ;  /* 0x009896800000995d */ /* 0x002fea0003900000 */
[----:B------:R-:W1:Y:S02]  /*185c0*/  @!P1 SYNCS.PHASECHK.TRANS64 P1, [R3+URZ+0x38800], R0 ;  /* 0x03880000030095a7 */ /* 0x000e64000802007f */
[----:B-1----:R-:W-:Y:S05]  /*185d0*/  @!P1 BRA `(.L_x_2603) ;  /* 0xfffffffc00e89947 */ /* 0x002fea000383ffff */
[----:B------:R-:W-:Y:S05]  /*185e0*/  BRA `(.L_x_2787) ;  /* 0xfffffe94009c7947 */ /* 0x000fea000383ffff */
.L_x_2607:
[----:B-1----:R1:W2:Y:S02]  /*185f0*/  SYNCS.PHASECHK.TRANS64.TRYWAIT P2, [R0+URZ+0x38830], R3 ;  /* 0x03883003000075a7 */ /* 0x0022a4000804017f */
[----:B--2---:R-:W-:Y:S05]  /*18600*/  @!P2 NANOSLEEP.SYNCS 0x989680 ;  /* 0x009896800000a95d */ /* 0x004fea0003900000 */
[----:B------:R-:W2:Y:S02]  /*18610*/  @!P2 SYNCS.PHASECHK.TRANS64 P2, [R0+URZ+0x38830], R3 ;  /* 0x038830030000a5a7 */ /* 0x000ea4000804007f */
[----:B--2---:R-:W-:Y:S05]  /*18620*/  @!P2 BRA `(.L_x_2607) ;  /* 0xfffffffc00f0a947 */ /* 0x004fea000383ffff */
[----:B------:R-:W-:Y:S05]  /*18630*/  BRA `(.L_x_2606) ;  /* 0xfffffe9400c87947 */ /* 0x000fea000383ffff */
.L_x_2612:
[----:B------:R-:W-:-:S13]  /*18640*/  R2UR UR4, R3 ;  /* 0x00000000030472ca */ /* 0x000fda00000e0000 */
[----:B-1----:R-:W-:-:S04]  /*18650*/  IMAD.U32 R153, RZ, RZ, UR4 ;  /* 0x00000004ff997e24 */ /* 0x002fc8000f8e00ff */
[----:B------:R1:W2:Y:S03]  /*18660*/  SYNCS.PHASECHK.TRANS64.TRYWAIT P3, [R153+URZ+0x38830], R4 ;  /* 0x03883004990075a7 */ /* 0x0002a6000806017f */
[----:B--2---:R-:W-:Y:S05]  /*18670*/  @!P3 NANOSLEEP.SYNCS 0x989680 ;  /* 0x009896800000b95d */ /* 0x004fea0003900000 */
[----:B------:R-:W2:Y:S02]  /*18680*/  @!P3 SYNCS.PHASECHK.TRANS64 P3, [R153+URZ+0x38830], R4 ;  /* 0x038830049900b5a7 */ /* 0x000ea4000806007f */
[----:B--2---:R-:W-:Y:S05]  /*18690*/  @!P3 BRA `(.L_x_2612) ;  /* 0xfffffffc00e8b947 */ /* 0x004fea000383ffff */
[----:B------:R-:W-:Y:S05]  /*186a0*/  BRA `(.L_x_2611) ;  /* 0xfffffed000207947 */ /* 0x000fea000383ffff */
.L_x_2616:
[----:B--2---:R-:W-:-:S04]  /*186b0*/  IMAD.U32 R233, RZ, RZ, UR4 ;  /* 0x00000004ffe97e24 */ /* 0x004fc8000f8e00ff */
[----:B------:R2:W3:Y:S03]  /*186c0*/  SYNCS.PHASECHK.TRANS64.TRYWAIT P3, [R233+URZ+0x38850], R0 ;  /* 0x03885000e90075a7 */ /* 0x0004e6000806017f */
[----:B---3--:R-:W-:Y:S05]  /*186d0*/  @!P3 NANOSLEEP.SYNCS 0x989680 ;  /* 0x009896800000b95d */ /* 0x008fea0003900000 */
[----:B------:R-:W3:Y:S02]  /*186e0*/  @!P3 SYNCS.PHASECHK.TRANS64 P3, [R233+URZ+0x38850], R0 ;  /* 0x03885000e900b5a7 */ /* 0x000ee4000806007f */
[----:B---3--:R-:W-:Y:S05]  /*186f0*/  @!P3 BRA `(.L_x_2616) ;  /* 0xfffffffc00ecb947 */ /* 0x008fea000383ffff */
[----:B------:R-:W-:Y:S05]  /*18700*/  BRA `(.L_x_2615) ;  /* 0xfffffef400487947 */ /* 0x000fea000383ffff */
.L_x_2622:
[----:B-1----:R-:W-:-:S04]  /*18710*/  IMAD.U32 R4, RZ, RZ, UR4 ;  /* 0x00000004ff047e24 */ /* 0x002fc8000f8e00ff */
[----:B------:R1:W2:Y:S03]  /*18720*/  SYNCS.PHASECHK.TRANS64.TRYWAIT P2, [R4+URZ+0x38830], R3 ;  /* 0x03883003040075a7 */ /* 0x0002a6000804017f */
[----:B--2---:R-:W-:Y:S05]  /*18730*/  @!P2 NANOSLEEP.SYNCS 0x989680 ;  /* 0x009896800000a95d */ /* 0x004fea0003900000 */
[----:B------:R-:W2:Y:S02]  /*18740*/  @!P2 SYNCS.PHASECHK.TRANS64 P2, [R4+URZ+0x38830], R3 ;  /* 0x038830030400a5a7 */ /* 0x000ea4000804007f */
[----:B--2---:R-:W-:Y:S05]  /*18750*/  @!P2 BRA `(.L_x_2622) ;  /* 0xfffffffc00eca947 */ /* 0x004fea000383ffff */
[----:B------:R-:W-:Y:S05]  /*18760*/  BRA `(.L_x_2621) ;  /* 0xffffff0c00347947 */ /* 0x000fea000383ffff */
.L_x_2626:
[----:B01----:R-:W-:-:S04]  /*18770*/  IMAD.U32 R3, RZ, RZ, UR4 ;  /* 0x00000004ff037e24 */ /* 0x003fc8000f8e00ff */
[----:B------:R0:W1:Y:S03]  /*18780*/  SYNCS.PHASECHK.TRANS64.TRYWAIT P2, [R3+URZ+0x38850], R0 ;  /* 0x03885000030075a7 */ /* 0x000066000804017f */
[----:B-1----:R-:W-:Y:S05]  /*18790*/  @!P2 NANOSLEEP.SYNCS 0x989680 ;  /* 0x009896800000a95d */ /* 0x002fea0003900000 */
[----:B------:R-:W1:Y:S02]  /*187a0*/  @!P2 SYNCS.PHASECHK.TRANS64 P2, [R3+URZ+0x38850], R0 ;  /* 0x038850000300a5a7 */ /* 0x000e64000804007f */
[----:B-1----:R-:W-:Y:S05]  /*187b0*/  @!P2 BRA `(.L_x_2626) ;  /* 0xfffffffc00eca947 */ /* 0x002fea000383ffff */
[----:B------:R-:W-:Y:S05]  /*187c0*/  BRA `(.L_x_2625) ;  /* 0xffffff3400587947 */ /* 0x000fea000383ffff */
.L_x_2631:
[----:B-1----:R-:W-:-:S04]  /*187d0*/  IMAD.U32 R7, RZ, RZ, UR7 ;  /* 0x00000007ff077e24 */ /* 0x002fc8000f8e00ff */
[----:B------:R1:W2:Y:S03]  /*187e0*/  SYNCS.PHASECHK.TRANS64.TRYWAIT P0, [R7+URZ+0x38850], R0 ;  /* 0x03885000070075a7 */ /* 0x0002a6000800017f */
[----:B--2---:R-:W-:Y:S05]  /*187f0*/  @!P0 NANOSLEEP.SYNCS 0x989680 ;  /* 0x009896800000895d */ /* 0x004fea0003900000 */
[----:B------:R-:W2:Y:S02]  /*18800*/  @!P0 SYNCS.PHASECHK.TRANS64 P0, [R7+URZ+0x38850], R0 ;  /* 0x03885000070085a7 */ /* 0x000ea4000800007f */
[----:B--2---:R-:W-:Y:S05]  /*18810*/  @!P0 BRA `(.L_x_2631) ;  /* 0xfffffffc00ec8947 */ /* 0x004fea000383ffff */
[----:B------:R-:W-:Y:S05]  /*18820*/  BRA `(.L_x_2630) ;  /* 0xffffff4c00587947 */ /* 0x000fea000383ffff */
.L_x_2673:
        /* <DEDUP_REMOVED lines=11> */
.L_x_2789:
[----:B------:R-:W-:Y:S05]  /*188e0*/  BSYNC B0 ;  /* 0x0000000000007941 */ /* 0x000fea0003800000 */
.L_x_2788:
[----:B------:R-:W-:Y:S05]  /*188f0*/  BRA `(.L_x_2790) ;  /* 0xffffffa000d07947 */ /* 0x000fea000383ffff */
.L_x_2675:
[----:B------:R-:W-:Y:S01]  /*18900*/  BSSY B0, `(.L_x_2791) ;  /* 0x0000006000007945 */ /* 0x000fe20003800000 */
[----:B------:R-:W-:-:S07]  /*18910*/  IMAD.MOV.U32 R15, RZ, RZ, -0x1 ;  /* 0xffffffffff0f7424 */ /* 0x000fce00078e00ff */
[----:B012---:R-:W-:Y:S05]  /*18920*/  WARPSYNC.COLLECTIVE R15, `(.L_x_2792) ;  /* 0x000000000f0c7348 */ /* 0x007fea0003c00000 */
[----:B------:R-:W-:Y:S02]  /*18930*/  ELECT P6, UR62, PT ;  /* 0x00000000003e782f */ /* 0x000fe400038c0000 */
[----:B------:R-:W-:Y:S01]  /*18940*/  MOV R14, UR62 ;  /* 0x0000003e000e7c02 */ /* 0x000fe20008000f00 */
[----:B012---:R-:W-:Y:S10]  /*18950*/  ENDCOLLECTIVE ;  /* 0x000000000000791b */ /* 0x007ff40003800000 */
.L_x_2792:
[----:B------:R-:W-:Y:S05]  /*18960*/  BSYNC B0 ;  /* 0x0000000000007941 */ /* 0x000fea0003800000 */
.L_x_2791:
[----:B------:R-:W-:Y:S05]  /*18970*/  BRA `(.L_x_2793) ;  /* 0xffffffa000d87947 */ /* 0x000fea000383ffff */
.L_x_2677:
[----:B--2---:R2:W3:Y:S02]  /*18980*/  SYNCS.PHASECHK.TRANS64.TRYWAIT P0, [R0+URZ+0x38840], R2 ;  /* 0x03884002000075a7 */ /* 0x0044e4000800017f */
[----:B---3--:R-:W-:Y:S05]  /*18990*/  @!P0 NANOSLEEP.SYNCS 0x989680 ;  /* 0x009896800000895d */ /* 0x008fea0003900000 */
[----:B------:R-:W3:Y:S02]  /*189a0*/  @!P0 SYNCS.PHASECHK.TRANS64 P0, [R0+URZ+0x38840], R2 ;  /* 0x03884002000085a7 */ /* 0x000ee4000800007f */
[----:B---3--:R-:W-:Y:S05]  /*189b0*/  @!P0 BRA `(.L_x_2677) ;  /* 0xfffffffc00f08947 */ /* 0x008fea000383ffff */
[----:B------:R-:W-:Y:S05]  /*189c0*/  BRA `(.L_x_2794) ;  /* 0xffffffa400487947 */ /* 0x000fea000383ffff */
.L_x_2681:
[----:B------:R-:W2:Y:S01]  /*189d0*/  LDL.LU R11, [R1+0x34] ;  /* 0x00003400010b7983 */ /* 0x000ea20000300800 */
[----:B------:R-:W-:Y:S02]  /*189e0*/  IMAD.MOV.U32 R13, RZ, RZ, R0 ;  /* 0x000000ffff0d7224 */ /* 0x000fe400078e0000 */
[----:B------:R-:W-:Y:S02]  /*189f0*/  IMAD.MOV.U32 R12, RZ, RZ, RZ ;  /* 0x000000ffff0c7224 */ /* 0x000fe400078e00ff */
[----:B------:R-:W-:Y:S02]  /*18a00*/  IMAD.MOV.U32 R15, RZ, RZ, -0x1 ;  /* 0xffffffffff0f7424 */ /* 0x000fe400078e00ff */
[----:B------:R-:W-:Y:S02]  /*18a10*/  IMAD R17, R17, 0x80, R10 ;  /* 0x0000008011117824 */ /* 0x000fe400078e020a */
[----:B--2---:R-:W-:Y:S02]  /*18a20*/  IMAD R2, R11, R7, RZ ;  /* 0x000000070b027224 */ /* 0x004fe400078e02ff */
[----:B------:R-:W-:-:S02]  /*18a30*/  IMAD.MOV.U32 R11, RZ, RZ, 0x181f ;  /* 0x0000181fff0b7424 */ /* 0x000fc400078e00ff */
[C---:B------:R-:W-:Y:S01]  /*18a40*/  VIADD R7, R17.reuse, 0x60 ;  /* 0x0000006011077836 */ /* 0x040fe20000000000 */
[----:B------:R-:W-:-:S13]  /*18a50*/  ISETP.GE.AND P5, PT, R17, R2, PT ;  /* 0x000000021100720c */ /* 0x000fda0003fa6270 */
[----:B-----5:R-:W-:Y:S05]  /*18a60*/  WARPSYNC.COLLECTIVE R15, `(.L_x_2795) ;  /* 0x000000000f087348 */ /* 0x020fea0003c00000 */
[----:B------:R0:W1:Y:S02]  /*18a70*/  SHFL.IDX P6, R14, R13, R12, R11 ;  /* 0x0000000c0d0e7389 */ /* 0x00006400000c000b */
[----:B01---5:R-:W-:Y:S01]  /*18a80*/  ENDCOLLECTIVE ;  /* 0x000000000000791b */ /* 0x023fe20003800000 */
.L_x_2795:
[----:B------:R-:W-:Y:S02]  /*18a90*/  IMAD.MOV.U32 R13, RZ, RZ, R3 ;  /* 0x000000ffff0d7224 */ /* 0x000fe400078e0003 */
[----:B------:R-:W-:-:S07]  /*18aa0*/  IMAD.MOV.U32 R4, RZ, RZ, R14 ;  /* 0x000000ffff047224 */ /* 0x000fce00078e000e */
[----:B------:R-:W-:Y:S05]  /*18ab0*/  WARPSYNC.COLLECTIVE R15, `(.L_x_2796) ;  /* 0x000000000f087348 */ /* 0x000fea0003c00000 */
[----:B------:R0:W1:Y:S02]  /*18ac0*/  SHFL.IDX P6, R14, R13, R12, R11 ;  /* 0x0000000c0d0e7389 */ /* 0x00006400000c000b */
[----:B01----:R-:W-:Y:S01]  /*18ad0*/  ENDCOLLECTIVE ;  /* 0x000000000000791b */ /* 0x003fe20003800000 */
.L_x_2796:
        /* <DEDUP_REMOVED lines=19> */
.L_x_2797:
[----:B------:R-:W-:-:S05]  /*18c10*/  VIADD R4, R17, 0x10 ;  /* 0x0000001011047836 */ /* 0x000fca0000000000 */
[----:B------:R-:W-:Y:S01]  /*18c20*/  ISETP.GE.AND P5, PT, R4, R2, PT ;  /* 0x000000020400720c */ /* 0x000fe20003fa6270 */
[----:B------:R-:W-:Y:S02]  /*18c30*/  IMAD.MOV.U32 R13, RZ, RZ, R3 ;  /* 0x000000ffff0d7224 */ /* 0x000fe400078e0003 */
[----:B------:R-:W-:-:S10]  /*18c40*/  IMAD.MOV.U32 R4, RZ, RZ, R14 ;  /* 0x000000ffff047224 */ /* 0x000fd400078e000e */
[----:B------:R-:W-:Y:S05]  /*18c50*/  WARPSYNC.COLLECTIVE R15, `(.L_x_2798) ;  /* 0x000000000f087348 */ /* 0x000fea0003c00000 */
[----:B------:R0:W1:Y:S02]  /*18c60*/  SHFL.IDX P6, R14, R13, R12, R11 ;  /* 0x0000000c0d0e7389 */ /* 0x00006400000c000b */
[----:B01----:R-:W-:Y:S01]  /*18c70*/  ENDCOLLECTIVE ;  /* 0x000000000000791b */ /* 0x003fe20003800000 */
.L_x_2798:
        /* <DEDUP_REMOVED lines=19> */
.L_x_2799:
[----:B------:R-:W-:-:S05]  /*18db0*/  VIADD R4, R17, 0x20 ;  /* 0x0000002011047836 */ /* 0x000fca0000000000 */
[----:B------:R-:W-:Y:S01]  /*18dc0*/  ISETP.GE.AND P5, PT, R4, R2, PT ;  /* 0x000000020400720c */ /* 0x000fe20003fa6270 */
[----:B------:R-:W-:Y:S02]  /*18dd0*/  IMAD.MOV.U32 R13, RZ, RZ, R3 ;  /* 0x000000ffff0d7224 */ /* 0x000fe400078e0003 */
[----:B------:R-:W-:-:S10]  /*18de0*/  IMAD.MOV.U32 R4, RZ, RZ, R14 ;  /* 0x000000ffff047224 */ /* 0x000fd400078e000e */
[----:B------:R-:W-:Y:S05]  /*18df0*/  WARPSYNC.COLLECTIVE R15, `(.L_x_2800) ;  /* 0x000000000f087348 */ /* 0x000fea0003c00000 */
[----:B------:R0:W1:Y:S02]  /*18e00*/  SHFL.IDX P6, R14, R13, R12, R11 ;  /* 0x0000000c0d0e7389 */ /* 0x00006400000c000b */
[----:B01----:R-:W-:Y:S01]  /*18e10*/  ENDCOLLECTIVE ;  /* 0x000000000000791b */ /* 0x003fe20003800000 */
.L_x_2800:
        /* <DEDUP_REMOVED lines=19> */
.L_x_2801:
[----:B------:R-:W-:-:S05]  /*18f50*/  VIADD R4, R17, 0x30 ;  /* 0x0000003011047836 */ /* 0x000fca0000000000 */
[----:B------:R-:W-:Y:S01]  /*18f60*/  ISETP.GE.AND P5, PT, R4, R2, PT ;  /* 0x000000020400720c */ /* 0x000fe20003fa6270 */
[----:B------:R-:W-:Y:S02]  /*18f70*/  IMAD.MOV.U32 R13, RZ, RZ, R3 ;  /* 0x000000ffff0d7224 */ /* 0x000fe400078e0003 */
[----:B------:R-:W-:-:S10]  /*18f80*/  IMAD.MOV.U32 R4, RZ, RZ, R14 ;  /* 0x000000ffff047224 */ /* 0x000fd400078e000e */
[----:B------:R-:W-:Y:S05]  /*18f90*/  WARPSYNC.COLLECTIVE R15, `(.L_x_2802) ;  /* 0x000000000f087348 */ /* 0x000fea0003c00000 */
[----:B------:R0:W1:Y:S02]  /*18fa0*/  SHFL.IDX P6, R14, R13, R12, R11 ;  /* 0x0000000c0d0e7389 */ /* 0x00006400000c000b */
[----:B01----:R-:W-:Y:S01]  /*18fb0*/  ENDCOLLECTIVE ;  /* 0x000000000000791b */ /* 0x003fe20003800000 */
.L_x_2802:
        /* <DEDUP_REMOVED lines=19> */
.L_x_2803:
[----:B------:R-:W-:-:S05]  /*190f0*/  VIADD R4, R17, 0x40 ;  /* 0x0000004011047836 */ /* 0x000fca0000000000 */
[----:B------:R-:W-:Y:S01]  /*19100*/  ISETP.GE.AND P5, PT, R4, R2, PT ;  /* 0x000000020400720c */ /* 0x000fe20003fa6270 */
[----:B------:R-:W-:Y:S02]  /*19110*/  IMAD.MOV.U32 R13, RZ, RZ, R3 ;  /* 0x000000ffff0d7224 */ /* 0x000fe400078e0003 */
[----:B------:R-:W-:-:S10]  /*19120*/  IMAD.MOV.U32 R4, RZ, RZ, R14 ;  /* 0x000000ffff047224 */ /* 0x000fd400078e000e */
[----:B------:R-:W-:Y:S05]  /*19130*/  WARPSYNC.COLLECTIVE R15, `(.L_x_2804) ;  /* 0x000000000f087348 */ /* 0x000fea0003c00000 */
[----:B------:R0:W1:Y:S02]  /*19140*/  SHFL.IDX P6, R14, R13, R12, R11 ;  /* 0x0000000c0d0e7389 */ /* 0x00006400000c000b */
[----:B01----:R-:W-:Y:S01]  /*19150*/  ENDCOLLECTIVE ;  /* 0x000000000000791b */ /* 0x003fe20003800000 */
.L_x_2804:
        /* <DEDUP_REMOVED lines=19> */
.L_x_2805:
[----:B------:R-:W-:-:S05]  /*19290*/  VIADD R4, R17, 0x50 ;  /* 0x0000005011047836 */ /* 0x000fca0000000000 */
[----:B------:R-:W-:Y:S01]  /*192a0*/  ISETP.GE.AND P5, PT, R4, R2, PT ;  /* 0x000000020400720c */ /* 0x000fe20003fa6270 */
[----:B------:R-:W-:Y:S02]  /*192b0*/  IMAD.MOV.U32 R13, RZ, RZ, R3 ;  /* 0x000000ffff0d7224 */ /* 0x000fe400078e0003 */
[----:B------:R-:W-:-:S10]  /*192c0*/  IMAD.MOV.U32 R4, RZ, RZ, R14 ;  /* 0x000000ffff047224 */ /* 0x000fd400078e000e */
[----:B------:R-:W-:Y:S05]  /*192d0*/  WARPSYNC.COLLECTIVE R15, `(.L_x_2806) ;  /* 0x000000000f087348 */ /* 0x000fea0003c00000 */
[----:B------:R0:W1:Y:S02]  /*192e0*/  SHFL.IDX P6, R14, R13, R12, R11 ;  /* 0x0000000c0d0e7389 */ /* 0x00006400000c000b */
[----:B01----:R-:W-:Y:S01]  /*192f0*/  ENDCOLLECTIVE ;  /* 0x000000000000791b */ /* 0x003fe20003800000 */
.L_x_2806:
        /* <DEDUP_REMOVED lines=20> */
.L_x_2807:
[----:B------:R-:W-:Y:S02]  /*19440*/  IMAD.MOV.U32 R13, RZ, RZ, R3 ;  /* 0x000000ffff0d7224 */ /* 0x000fe400078e0003 */
[----:B------:R-:W-:-:S07]  /*19450*/  IMAD.MOV.U32 R6, RZ, RZ, R14 ;  /* 0x000000ffff067224 */ /* 0x000fce00078e000e */
[----:B------:R-:W-:Y:S05]  /*19460*/  WARPSYNC.COLLECTIVE R15, `(.L_x_2808) ;  /* 0x000000000f087348 */ /* 0x000fea0003c00000 */
[----:B------:R0:W1:Y:S02]  /*19470*/  SHFL.IDX P6, R14, R13, R12, R11 ;  /* 0x0000000c0d0e7389 */ /* 0x00006400000c000b */
[----:B01----:R-:W-:Y:S01]  /*19480*/  ENDCOLLECTIVE ;  /* 0x000000000000791b */ /* 0x003fe20003800000 */
.L_x_2808:
        /* <DEDUP_REMOVED lines=19> */
.L_x_2809:
[----:B------:R-:W-:Y:S02]  /*195c0*/  IMAD.MOV.U32 R13, RZ, RZ, R3 ;  /* 0x000000ffff0d7224 */ /* 0x000fe400078e0003 */
[----:B------:R-:W-:-:S07]  /*195d0*/  IMAD.MOV.U32 R6, RZ, RZ, R14 ;  /* 0x000000ffff067224 */ /* 0x000fce00078e000e */
[----:B------:R-:W-:Y:S05]  /*195e0*/  WARPSYNC.COLLECTIVE R15, `(.L_x_2810) ;  /* 0x000000000f087348 */ /* 0x000fea0003c00000 */
[----:B------:R0:W1:Y:S02]  /*195f0*/  SHFL.IDX P6, R14, R13, R12, R11 ;  /* 0x0000000c0d0e7389 */ /* 0x00006400000c000b */
[----:B01----:R-:W-:Y:S01]  /*19600*/  ENDCOLLECTIVE ;  /* 0x000000000000791b */ /* 0x003fe20003800000 */
.L_x_2810:
[----:B------:R-:W-:Y:S01]  /*19610*/  IMAD.MOV.U32 R3, RZ, RZ, R14 ;  /* 0x000000ffff037224 */ /* 0x000fe200078e000e */
[----:B------:R-:W-:Y:S06]  /*19620*/  BRA `(.L_x_2811) ;  /* 0xffffffa800347947 */ /* 0x000fec000383ffff */
.L_x_2686:
[----:B0-----:R-:W2:Y:S02]  /*19630*/  LDL R2, [R1+0x4] ;  /* 0x0000040001027983 */ /* 0x001ea40000100800 */
[----:B--2---:R0:W1:Y:S02]  /*19640*/  SYNCS.PHASECHK.TRANS64.TRYWAIT P0, [R2+URZ+0x38820], R0 ;  /* 0x03882000020075a7 */ /* 0x004064000800017f */
[----:B-1----:R-:W-:Y:S05]  /*19650*/  @!P0 NANOSLEEP.SYNCS 0x989680 ;  /* 0x009896800000895d */ /* 0x002fea0003900000 */
[----:B------:R-:W1:Y:S02]  /*19660*/  @!P0 SYNCS.PHASECHK.TRANS64 P0, [R2+URZ+0x38820], R0 ;  /* 0x03882000020085a7 */ /* 0x000e64000800007f */
[----:B-1----:R-:W-:Y:S05]  /*19670*/  @!P0 BRA `(.L_x_2686) ;  /* 0xfffffffc00ec8947 */ /* 0x002fea000383ffff */
[----:B------:R-:W-:Y:S05]  /*19680*/  BRA `(.L_x_2812) ;  /* 0xffffffa800b47947 */ /* 0x000fea000383ffff */
.L_x_2695:
[----:B-1----:R1:W2:Y:S02]  /*19690*/  SYNCS.PHASECHK.TRANS64.TRYWAIT P0, [R2+URZ+0x38840], R0 ;  /* 0x03884000020075a7 */ /* 0x0022a4000800017f */
[----:B--2---:R-:W-:Y:S05]  /*196a0*/  @!P0 NANOSLEEP.SYNCS 0x989680 ;  /* 0x009896800000895d */ /* 0x004fea0003900000 */
[----:B------:R-:W2:Y:S02]  /*196b0*/  @!P0 SYNCS.PHASECHK.TRANS64 P0, [R2+URZ+0x38840], R0 ;  /* 0x03884000020085a7 */ /* 0x000ea4000800007f */
[----:B--2---:R-:W-:Y:S05]  /*196c0*/  @!P0 BRA `(.L_x_2695) ;  /* 0xfffffffc00f08947 */ /* 0x004fea000383ffff */
[----:B------:R-:W-:Y:S05]  /*196d0*/  BRA `(.L_x_2813) ;  /* 0xffffffac007c7947 */ /* 0x000fea000383ffff */
.L_x_2703:
[----:B0-----:R0:W1:Y:S02]  /*196e0*/  SYNCS.PHASECHK.TRANS64.TRYWAIT P0, [R2+URZ+0x60], R0 ;  /* 0x00006000020075a7 */ /* 0x001064000800017f */
[----:B-1----:R-:W-:Y:S05]  /*196f0*/  @!P0 NANOSLEEP.SYNCS 0x989680 ;  /* 0x009896800000895d */ /* 0x002fea0003900000 */
[----:B------:R-:W1:Y:S02]  /*19700*/  @!P0 SYNCS.PHASECHK.TRANS64 P0, [R2+URZ+0x60], R0 ;  /* 0x00006000020085a7 */ /* 0x000e64000800007f */
[----:B-1----:R-:W-:Y:S05]  /*19710*/  @!P0 BRA `(.L_x_2703) ;  /* 0xfffffffc00f08947 */ /* 0x002fea000383ffff */
[----:B------:R-:W-:Y:S05]  /*19720*/  BRA `(.L_x_2814) ;  /* 0xffffffb000d87947 */ /* 0x000fea000383ffff */
.L_x_2714:
[----:B--2---:R2:W3:Y:S02]  /*19730*/  SYNCS.PHASECHK.TRANS64.TRYWAIT P0, [R3+URZ+0x38840], R2 ;  /* 0x03884002030075a7 */ /* 0x0044e4000800017f */
[----:B---3--:R-:W-:Y:S05]  /*19740*/  @!P0 NANOSLEEP.SYNCS 0x989680 ;  /* 0x009896800000895d */ /* 0x008fea0003900000 */
[----:B------:R-:W3:Y:S02]  /*19750*/  @!P0 SYNCS.PHASECHK.TRANS64 P0, [R3+URZ+0x38840], R2 ;  /* 0x03884002030085a7 */ /* 0x000ee4000800007f */
[----:B---3--:R-:W-:Y:S05]  /*19760*/  @!P0 BRA `(.L_x_2714) ;  /* 0xfffffffc00f08947 */ /* 0x008fea000383ffff */
[----:B------:R-:W-:Y:S05]  /*19770*/  BRA `(.L_x_2815) ;  /* 0xffffffbc00047947 */ /* 0x000fea000383ffff */
.L_x_2722:
[----:B-1----:R1:W2:Y:S02]  /*19780*/  SYNCS.PHASECHK.TRANS64.TRYWAIT P0, [R2+URZ+0x60], R3 ;  /* 0x00006003020075a7 */ /* 0x0022a4000800017f */
[----:B--2---:R-:W-:Y:S05]  /*19790*/  @!P0 NANOSLEEP.SYNCS 0x989680 ;  /* 0x009896800000895d */ /* 0x004fea0003900000 */
[----:B------:R-:W2:Y:S02]  /*197a0*/  @!P0 SYNCS.PHASECHK.TRANS64 P0, [R2+URZ+0x60], R3 ;  /* 0x00006003020085a7 */ /* 0x000ea4000800007f */
[----:B--2---:R-:W-:Y:S05]  /*197b0*/  @!P0 BRA `(.L_x_2722) ;  /* 0xfffffffc00f08947 */ /* 0x004fea000383ffff */
[----:B------:R-:W-:Y:S05]  /*197c0*/  BRA `(.L_x_2816) ;  /* 0xffffffc000607947 */ /* 0x000fea000383ffff */
.L_x_2733:
[----:B---3--:R3:W4:Y:S02]  /*197d0*/  SYNCS.PHASECHK.TRANS64.TRYWAIT P0, [R2+URZ+0x38840], R3 ;  /* 0x03884003020075a7 */ /* 0x008724000800017f */
[----:B----4-:R-:W-:Y:S05]  /*197e0*/  @!P0 NANOSLEEP.SYNCS 0x989680 ;  /* 0x009896800000895d */ /* 0x010fea0003900000 */
[----:B------:R-:W4:Y:S02]  /*197f0*/  @!P0 SYNCS.PHASECHK.TRANS64 P0, [R2+URZ+0x38840], R3 ;  /* 0x03884003020085a7 */ /* 0x000f24000800007f */
[----:B----4-:R-:W-:Y:S05]  /*19800*/  @!P0 BRA `(.L_x_2733) ;  /* 0xfffffffc00f08947 */ /* 0x010fea000383ffff */
[----:B------:R-:W-:Y:S05]  /*19810*/  BRA `(.L_x_2817) ;  /* 0xffffffc800587947 */ /* 0x000fea000383ffff */
.L_x_2741:
[----:B-1----:R1:W2:Y:S02]  /*19820*/  SYNCS.PHASECHK.TRANS64.TRYWAIT P0, [R2+URZ+0x60], R5 ;  /* 0x00006005020075a7 */ /* 0x0022a4000800017f */
[----:B--2---:R-:W-:Y:S05]  /*19830*/  @!P0 NANOSLEEP.SYNCS 0x989680 ;  /* 0x009896800000895d */ /* 0x004fea0003900000 */
[----:B------:R-:W2:Y:S02]  /*19840*/  @!P0 SYNCS.PHASECHK.TRANS64 P0, [R2+URZ+0x60], R5 ;  /* 0x00006005020085a7 */ /* 0x000ea4000800007f */
[----:B--2---:R-:W-:Y:S05]  /*19850*/  @!P0 BRA `(.L_x_2741) ;  /* 0xfffffffc00f08947 */ /* 0x004fea000383ffff */
[----:B------:R-:W-:Y:S05]  /*19860*/  BRA `(.L_x_2818) ;  /* 0xffffffcc00b47947 */ /* 0x000fea000383ffff */
.L_x_2754:
[----:B--2---:R2:W4:Y:S02]  /*19870*/  SYNCS.PHASECHK.TRANS64.TRYWAIT P0, [R0+URZ+0x38860], R2 ;  /* 0x03886002000075a7 */ /* 0x004524000800017f */
[----:B----4-:R-:W-:Y:S05]  /*19880*/  @!P0 NANOSLEEP.SYNCS 0x989680 ;  /* 0x009896800000895d */ /* 0x010fea0003900000 */
[----:B------:R-:W4:Y:S02]  /*19890*/  @!P0 SYNCS.PHASECHK.TRANS64 P0, [R0+URZ+0x38860], R2 ;  /* 0x03886002000085a7 */ /* 0x000f24000800007f */
[----:B----4-:R-:W-:Y:S05]  /*198a0*/  @!P0 BRA `(.L_x_2754) ;  /* 0xfffffffc00f08947 */ /* 0x010fea000383ffff */
[----:B------:R-:W-:Y:S05]  /*198b0*/  BRA `(.L_x_2819) ;  /* 0xffffffd400907947 */ /* 0x000fea000383ffff */
.L_x_2763:
[----:B------:R-:W-:Y:S01]  /*198c0*/  BSSY B0, `(.L_x_2820) ;  /* 0x0000008000007945 */ /* 0x000fe20003800000 */
[----:B------:R-:W-:Y:S02]  /*198d0*/  IMAD.MOV.U32 R13, RZ, RZ, R16 ;  /* 0x000000ffff0d7224 */ /* 0x000fe400078e0010 */
[----:B------:R-:W-:Y:S02]  /*198e0*/  IMAD.MOV.U32 R12, RZ, RZ, RZ ;  /* 0x000000ffff0c7224 */ /* 0x000fe400078e00ff */
[----:B------:R-:W-:Y:S02]  /*198f0*/  IMAD.MOV.U32 R11, RZ, RZ, 0x1f ;  /* 0x0000001fff0b7424 */ /* 0x000fe400078e00ff */
[----:B------:R-:W-:-:S07]  /*19900*/  IMAD.MOV.U32 R15, RZ, RZ, -0x1 ;  /* 0xffffffffff0f7424 */ /* 0x000fce00078e00ff */
[----:B-123-5:R-:W-:Y:S05]  /*19910*/  WARPSYNC.COLLECTIVE R15, `(.L_x_2821) ;  /* 0x000000000f087348 */ /* 0x02efea0003c00000 */
[----:B------:R0:W4:Y:S02]  /*19920*/  SHFL.IDX P6, R14, R13, R12, R11 ;  /* 0x0000000c0d0e7389 */ /* 0x00012400000c000b */
[----:B012345:R-:W-:Y:S01]  /*19930*/  ENDCOLLECTIVE ;  /* 0x000000000000791b */ /* 0x03ffe20003800000 */
.L_x_2821:
[----:B------:R-:W-:Y:S05]  /*19940*/  BSYNC B0 ;  /* 0x0000000000007941 */ /* 0x000fea0003800000 */
.L_x_2820:
        /* <DEDUP_REMOVED lines=9> */
.L_x_2822:
        /* <DEDUP_REMOVED lines=19> */
.L_x_2823:
        /* <DEDUP_REMOVED lines=8> */
.L_x_2824:
        /* <DEDUP_REMOVED lines=8> */
.L_x_2825:
        /* <DEDUP_REMOVED lines=8> */
.L_x_2826:
        /* <DEDUP_REMOVED lines=8> */
.L_x_2827:
        /* <DEDUP_REMOVED lines=9> */
.L_x_2828:
[----:B------:R-:W-:Y:S01]  /*19da0*/  IMAD.MOV.U32 R16, RZ, RZ, R14 ;  /* 0x000000ffff107224 */ /* 0x000fe200078e000e */
[----:B------:R-:W-:Y:S06]  /*19db0*/  BRA `(.L_x_2829) ;  /* 0xffffffd800947947 */ /* 0x000fec000383ffff */
.L_x_2768:
[----:B------:R-:W-:Y:S01]  /*19dc0*/  BSSY B0, `(.L_x_2830) ;  /* 0x0000008000007945 */ /* 0x000fe20003800000 */
[----:B-----5:R-:W-:Y:S02]  /*19dd0*/  IMAD.MOV.U32 R13, RZ, RZ, R2 ;  /* 0x000000ffff0d7224 */ /* 0x020fe400078e0002 */
[----:B------:R-:W-:Y:S02]  /*19de0*/  IMAD.MOV.U32 R12, RZ, RZ, 0x1 ;  /* 0x00000001ff0c7424 */ /* 0x000fe400078e00ff */
[----:B------:R-:W-:Y:S02]  /*19df0*/  IMAD.MOV.U32 R11, RZ, RZ, RZ ;  /* 0x000000ffff0b7224 */ /* 0x000fe400078e00ff */
[----:B------:R-:W-:-:S07]  /*19e00*/  IMAD.MOV.U32 R15, RZ, RZ, -0x1 ;  /* 0xffffffffff0f7424 */ /* 0x000fce00078e00ff */
[----:B0123--:R-:W-:Y:S05]  /*19e10*/  WARPSYNC.COLLECTIVE R15, `(.L_x_2831) ;  /* 0x000000000f087348 */ /* 0x00ffea0003c00000 */
[----:B------:R4:W0:Y:S02]  /*19e20*/  SHFL.UP P6, R14, R13, R12, R11 ;  /* 0x0400000c0d0e7389 */ /* 0x00082400000c000b */
[----:B01234-:R-:W-:Y:S01]  /*19e30*/  ENDCOLLECTIVE ;  /* 0x000000000000791b */ /* 0x01ffe20003800000 */
.L_x_2831:
[----:B------:R-:W-:Y:S05]  /*19e40*/  BSYNC B0 ;  /* 0x0000000000007941 */ /* 0x000fea0003800000 */
.L_x_2830:
        /* <DEDUP_REMOVED lines=9> */
.L_x_2832:
        /* <DEDUP_REMOVED lines=8> */
.L_x_2833:
        /* <DEDUP_REMOVED lines=8> */
.L_x_2834:
        /* <DEDUP_REMOVED lines=8> */
.L_x_2835:
        /* <DEDUP_REMOVED lines=9> */
.L_x_2836:
[----:B------:R-:W-:Y:S01]  /*1a0f0*/  IMAD.MOV.U32 R16, RZ, RZ, R14 ;  /* 0x000000ffff107224 */ /* 0x000fe200078e000e */
[----:B------:R-:W-:Y:S06]  /*1a100*/  BRA `(.L_x_2837) ;  /* 0xffffffd800607947 */ /* 0x000fec000383ffff */
.L_x_2770:
[----:B------:R-:W-:Y:S01]  /*1a110*/  BSSY B0, `(.L_x_2838) ;  /* 0x0000006000007945 */ /* 0x000fe20003800000 */
[----:B------:R-:W-:Y:S01]  /*1a120*/  PLOP3.LUT P6, PT, P6, PT, PT, 0x8, 0x0 ;  /* 0x000000000000781c */ /* 0x000fe200037ce170 */
[----:B------:R-:W-:-:S12]  /*1a130*/  IMAD.MOV.U32 R15, RZ, RZ, -0x1 ;  /* 0xffffffffff0f7424 */ /* 0x000fd800078e00ff */
[----:B0123-5:R-:W-:Y:S05]  /*1a140*/  WARPSYNC.COLLECTIVE R15, `(.L_x_2839) ;  /* 0x000000000f087348 */ /* 0x02ffea0003c00000 */
[----:B------:R-:W-:Y:S01]  /*1a150*/  VOTE.ANY R14, PT, P6 ;  /* 0x00000000000e7806 */ /* 0x000fe200030e0100 */
[----:B0123-5:R-:W-:Y:S06]  /*1a160*/  ENDCOLLECTIVE ;  /* 0x000000000000791b */ /* 0x02ffec0003800000 */
.L_x_2839:
[----:B------:R-:W-:Y:S05]  /*1a170*/  BSYNC B0 ;  /* 0x0000000000007941 */ /* 0x000fea0003800000 */
.L_x_2838:
        /* <DEDUP_REMOVED lines=9> */
.L_x_2840:
[----:B------:R-:W-:Y:S01]  /*1a210*/  IMAD.MOV.U32 R17, RZ, RZ, R14 ;  /* 0x000000ffff117224 */ /* 0x000fe200078e000e */
[----:B------:R-:W-:Y:S06]  /*1a220*/  BRA `(.L_x_2841) ;  /* 0xffffffd800507947 */ /* 0x000fec000383ffff */
.L_x_2772:
[----:B------:R-:W-:Y:S01]  /*1a230*/  BSSY B0, `(.L_x_2842) ;  /* 0x0000007000007945 */ /* 0x000fe20003800000 */
[----:B------:R-:W-:Y:S02]  /*1a240*/  IMAD.MOV.U32 R13, RZ, RZ, R3 ;  /* 0x000000ffff0d7224 */ /* 0x000fe400078e0003 */
[----:B------:R-:W-:Y:S02]  /*1a250*/  IMAD.MOV.U32 R11, RZ, RZ, 0x1f ;  /* 0x0000001fff0b7424 */ /* 0x000fe400078e00ff */
[----:B------:R-:W-:-:S07]  /*1a260*/  IMAD.MOV.U32 R15, RZ, RZ, -0x1 ;  /* 0xffffffffff0f7424 */ /* 0x000fce00078e00ff */
[----:B012345:R-:W-:Y:S05]  /*1a270*/  WARPSYNC.COLLECTIVE R15, `(.L_x_2843) ;  /* 0x000000000f087348 */ /* 0x03ffea0003c00000 */
[----:B------:R0:W0:Y:S02]  /*1a280*/  SHFL.IDX P6, R14, R13, R12, R11 ;  /* 0x0000000c0d0e7389 */ /* 0x00002400000c000b */
[----:B012345:R-:W-:Y:S01]  /*1a290*/  ENDCOLLECTIVE ;  /* 0x000000000000791b */ /* 0x03ffe20003800000 */
.L_x_2843:
[----:B------:R-:W-:Y:S05]  /*1a2a0*/  BSYNC B0 ;  /* 0x0000000000007941 */ /* 0x000fea0003800000 */
.L_x_2842:
[----:B------:R-:W-:Y:S01]  /*1a2b0*/  IMAD.MOV.U32 R3, RZ, RZ, R14 ;  /* 0x000000ffff037224 */ /* 0x000fe200078e000e */
[----:B------:R-:W-:Y:S06]  /*1a2c0*/  BRA `(.L_x_2844) ;  /* 0xffffffd800447947 */ /* 0x000fec000383ffff */
.L_x_2776:
[----:B0-----:R0:W4:Y:S02]  /*1a2d0*/  SYNCS.PHASECHK.TRANS64.TRYWAIT P0, [R0+URZ+0x38820], R3 ;  /* 0x03882003000075a7 */ /* 0x001124000800017f */
[----:B----4-:R-:W-:Y:S05]  /*1a2e0*/  @!P0 NANOSLEEP.SYNCS 0x989680 ;  /* 0x009896800000895d */ /* 0x010fea0003900000 */
[----:B------:R-:W4:Y:S02]  /*1a2f0*/  @!P0 SYNCS.PHASECHK.TRANS64 P0, [R0+URZ+0x38820], R3 ;  /* 0x03882003000085a7 */ /* 0x000f24000800007f */
[----:B----4-:R-:W-:Y:S05]  /*1a300*/  @!P0 BRA `(.L_x_2776) ;  /* 0xfffffffc00f08947 */ /* 0x010fea000383ffff */
[----:B------:R-:W-:Y:S05]  /*1a310*/  BRA `(.L_x_2845) ;  /* 0xffffffdc00cc7947 */ /* 0x000fea000383ffff */
.L_x_2777:
[----:B------:R-:W4:Y:S01]  /*1a320*/  S2R R2, SR_TID.X ;  /* 0x0000000000027919 */ /* 0x000f220000002100 */
[----:B------:R-:W-:Y:S01]  /*1a330*/  BSSY B0, `(.L_x_2846) ;  /* 0x000000a000007945 */ /* 0x000fe20003800000 */
[----:B------:R-:W-:Y:S02]  /*1a340*/  IMAD.MOV.U32 R12, RZ, RZ, RZ ;  /* 0x000000ffff0c7224 */ /* 0x000fe400078e00ff */
[----:B------:R-:W-:Y:S02]  /*1a350*/  IMAD.MOV.U32 R11, RZ, RZ, 0x1f ;  /* 0x0000001fff0b7424 */ /* 0x000fe400078e00ff */
[----:B------:R-:W-:Y:S01]  /*1a360*/  IMAD.MOV.U32 R15, RZ, RZ, -0x1 ;  /* 0xffffffffff0f7424 */ /* 0x000fe200078e00ff */
[----:B----4-:R-:W-:-:S04]  /*1a370*/  SHF.R.U32.HI R2, RZ, 0x5, R2 ;  /* 0x00000005ff027819 */ /* 0x010fc80000011602 */
[----:B------:R-:W-:-:S05]  /*1a380*/  LOP3.LUT R2, R2, 0x3, RZ, 0xc0, !PT ;  /* 0x0000000302027812 */ /* 0x000fca00078ec0ff */
[----:B------:R-:W-:-:S07]  /*1a390*/  IMAD.MOV.U32 R13, RZ, RZ, R2 ;  /* 0x000000ffff0d7224 */ /* 0x000fce00078e0002 */
[----:B0123-5:R-:W-:Y:S05]  /*1a3a0*/  WARPSYNC.COLLECTIVE R15, `(.L_x_2847) ;  /* 0x000000000f087348 */ /* 0x02ffea0003c00000 */
[----:B------:R4:W0:Y:S02]  /*1a3b0*/  SHFL.IDX P6, R14, R13, R12, R11 ;  /* 0x0000000c0d0e7389 */ /* 0x00082400000c000b */
[----:B012345:R-:W-:Y:S01]  /*1a3c0*/  ENDCOLLECTIVE ;  /* 0x000000000000791b */ /* 0x03ffe20003800000 */
.L_x_2847:
[----:B------:R-:W-:Y:S05]  /*1a3d0*/  BSYNC B0 ;  /* 0x0000000000007941 */ /* 0x000fea0003800000 */
.L_x_2846:
[----:B------:R-:W-:Y:S05]  /*1a3e0*/  BRA `(.L_x_2848) ;  /* 0xffffffdc00b47947 */ /* 0x000fea000383ffff */
.L_x_2780:
[----:B------:R-:W-:Y:S01]  /*1a3f0*/  BSSY B1, `(.L_x_2849) ;  /* 0x0000006000017945 */ /* 0x000fe20003800000 */
[----:B------:R-:W-:-:S07]  /*1a400*/  IMAD.MOV.U32 R15, RZ, RZ, -0x1 ;  /* 0xffffffffff0f7424 */ /* 0x000fce00078e00ff */
[----:B-12345:R-:W-:Y:S05]  /*1a410*/  WARPSYNC.COLLECTIVE R15, `(.L_x_2850) ;  /* 0x000000000f0c7348 */ /* 0x03efea0003c00000 */
[----:B------:R-:W-:Y:S02]  /*1a420*/  ELECT P6, UR62, PT ;  /* 0x00000000003e782f */ /* 0x000fe400038c0000 */
[----:B------:R-:W-:Y:S01]  /*1a430*/  MOV R14, UR62 ;  /* 0x0000003e000e7c02 */ /* 0x000fe20008000f00 */
[----:B-12345:R-:W-:Y:S10]  /*1a440*/  ENDCOLLECTIVE ;  /* 0x000000000000791b */ /* 0x03eff40003800000 */
.L_x_2850:
[----:B------:R-:W-:Y:S05]  /*1a450*/  BSYNC B1 ;  /* 0x0000000000017941 */ /* 0x000fea0003800000 */
.L_x_2849:
[----:B------:R-:W-:Y:S05]  /*1a460*/  BRA `(.L_x_2851) ;  /* 0xffffffdc00ac7947 */ /* 0x000fea000383ffff */
.L_x_2782:
[----:B0-----:R0:W1:Y:S02]  /*1a470*/  SYNCS.PHASECHK.TRANS64.TRYWAIT P0, [R6+URZ], R5 ;  /* 0x00000005060075a7 */ /* 0x001064000800017f */
[----:B-1----:R-:W-:Y:S05]  /*1a480*/  @!P0 NANOSLEEP.SYNCS 0x989680 ;  /* 0x009896800000895d */ /* 0x002fea0003900000 */
[----:B------:R-:W1:Y:S02]  /*1a490*/  @!P0 SYNCS.PHASECHK.TRANS64 P0, [R6+URZ], R5 ;  /* 0x00000005060085a7 */ /* 0x000e64000800007f */
[----:B-1----:R-:W-:Y:S05]  /*1a4a0*/  @!P0 BRA `(.L_x_2782) ;  /* 0xfffffffc00f08947 */ /* 0x002fea000383ffff */
[----:B------:R-:W-:Y:S05]  /*1a4b0*/  BRA `(.L_x_2852) ;  /* 0xffffffdc00f07947 */ /* 0x000fea000383ffff */
.L_x_2783:
[----:B-1----:R1:W3:Y:S02]  /*1a4c0*/  SYNCS.PHASECHK.TRANS64.TRYWAIT P0, [R7+URZ], R2 ;  /* 0x00000002070075a7 */ /* 0x0022e4000800017f */
[----:B---3--:R-:W-:Y:S05]  /*1a4d0*/  @!P0 NANOSLEEP.SYNCS 0x989680 ;  /* 0x009896800000895d */ /* 0x008fea0003900000 */
[----:B------:R-:W3:Y:S02]  /*1a4e0*/  @!P0 SYNCS.PHASECHK.TRANS64 P0, [R7+URZ], R2 ;  /* 0x00000002070085a7 */ /* 0x000ee4000800007f */
[----:B---3--:R-:W-:Y:S05]  /*1a4f0*/  @!P0 BRA `(.L_x_2783) ;  /* 0xfffffffc00f08947 */ /* 0x008fea000383ffff */
[----:B------:R-:W-:Y:S05]  /*1a500*/  BRA `(.L_x_2853) ;  /* 0xffffffdc00e47947 */ /* 0x000fea000383ffff */
.L_x_2785:
[----:B---3--:R3:W4:Y:S02]  /*1a510*/  SYNCS.PHASECHK.TRANS64.TRYWAIT P0, [R4+URZ], R5 ;  /* 0x00000005040075a7 */ /* 0x008724000800017f */
[----:B----4-:R-:W-:Y:S05]  /*1a520*/  @!P0 NANOSLEEP.SYNCS 0x989680 ;  /* 0x009896800000895d */ /* 0x010fea0003900000 */
[----:B------:R-:W4:Y:S02]  /*1a530*/  @!P0 SYNCS.PHASECHK.TRANS64 P0, [R4+URZ], R5 ;  /* 0x00000005040085a7 */ /* 0x000f24000800007f */
[----:B----4-:R-:W-:Y:S05]  /*1a540*/  @!P0 BRA `(.L_x_2785) ;  /* 0xfffffffc00f08947 */ /* 0x010fea000383ffff */
[----:B------:R-:W-:Y:S05]  /*1a550*/  BRA `(.L_x_2854) ;  /* 0xffffffdc00ec7947 */ /* 0x000fea000383ffff */
.L_x_2855:
        /* <DEDUP_REMOVED lines=10> */
.L_x_15301:


//--------------------- .text._ZN7cutlass13device_kernelIN5flash11enable_sm90INS1_16FlashAttnFwdSm90INS1_25CollectiveMainloopFwdSm90ILi2EN4cute5tupleIJNS5_1CILi1EEES8_S8_EEENS6_IJNS7_ILi128EEENS7_ILi80EEENS7_ILi256EEEEEELi256ENS_6half_tEfNS_4arch4Sm90ELb1ELb0ELb0ELb1ELb0ELb1ELb0ELb1ELb1ELb1ELb0ELb0EEENS1_21CollectiveEpilogueFwdINS6_IJSA_SC_SB_EEES9_SE_SG_Li256ELb1ELb1ELb0ELb0EEENS1_36VarlenDynamicPersistentTileSchedulerILi128ELi80ELi256ELi128ELb0ELb1ELb1ELb1ELb1ELb1EEEEEEEEEvNT_6ParamsE --------------------------
	.section	.text._ZN7cutlass13device_kernelIN5flash11enable_sm90INS1_16FlashAttnFwdSm90INS1_25CollectiveMainloopFwdSm90ILi2EN4cute5tupleIJNS5_1CILi1EEES8_S8_EEENS6_IJNS7_ILi128EEENS7_ILi80EEENS7_ILi256EEEEEELi256ENS_6half_tEfNS_4arch4Sm90ELb1ELb0ELb0ELb1ELb0ELb1ELb0ELb1ELb1ELb1ELb0ELb0EEENS1_21CollectiveEpilogueFwdINS6_IJSA_SC_SB_EEES9_SE_SG_Li256ELb1ELb1ELb0ELb0EEENS1_36VarlenDynamicPersistentTileSchedulerILi128ELi80ELi256ELi128ELb0ELb1ELb1ELb1ELb1ELb1EEEEEEEEEvNT_6ParamsE,"ax",@progbits
	.align	128
.text._ZN7cutlass13device_kernelIN5flash11enable_sm90INS1_16FlashAttnFwdSm90INS1_25CollectiveMainloopFwdSm90ILi2EN4cute5tupleIJNS5_1CILi1EEES8_S8_EEENS6_IJNS7_ILi128EEENS7_ILi80EEENS7_ILi256EEEEEELi256ENS_6half_tEfNS_4arch4Sm90ELb1ELb0ELb0ELb1ELb0ELb1ELb0ELb1ELb1ELb1ELb0ELb0EEENS1_21CollectiveEpilogueFwdINS6_IJSA_SC_SB_EEES9_SE_SG_Li256ELb1ELb1ELb0ELb0EEENS1_36VarlenDynamicPersistentTileSchedulerILi128ELi80ELi256ELi128ELb0ELb1ELb1ELb1ELb1ELb1EEEEEEEEEvNT_6ParamsE:
        .type           _ZN7cutlass13device_kernelIN5flash11enable_sm90INS1_16FlashAttnFwdSm90INS1_25CollectiveMainloopFwdSm90ILi2EN4cute5tupleIJNS5_1CILi1EEES8_S8_EEENS6_IJNS7_ILi128EEENS7_ILi80EEENS7_ILi256EEEEEELi256ENS_6half_tEfNS_4arch4Sm90ELb1ELb0ELb0ELb1ELb0ELb1ELb0ELb1ELb1ELb1ELb0ELb0EEENS1_21CollectiveEpilogueFwdINS6_IJSA_SC_SB_EEES9_SE_SG_Li256ELb1ELb1ELb0ELb0EEENS1_36VarlenDynamicPersistentTileSchedulerILi128ELi80ELi256ELi128ELb0ELb1ELb1ELb1ELb1ELb1EEEEEEEEEvNT_6ParamsE,@function
        .size           _ZN7cutlass13device_kernelIN5flash11enable_sm90INS1_16FlashAttnFwdSm90INS1_25CollectiveMainloopFwdSm90ILi2EN4cute5tupleIJNS5_1CILi1EEES8_S8_EEENS6_IJNS7_ILi128EEENS7_ILi80EEENS7_ILi256EEEEEELi256ENS_6half_tEfNS_4arch4Sm90ELb1ELb0ELb0ELb1ELb0ELb1ELb0ELb1ELb1ELb1ELb0ELb0EEENS1_21CollectiveEpilogueFwdINS6_IJSA_SC_SB_EEES9_SE_SG_Li256ELb1ELb1ELb0ELb0EEENS1_36VarlenDynamicPersistentTileSchedulerILi128ELi80ELi256ELi128ELb0ELb1ELb1ELb1ELb1ELb1EEEEEEEEEvNT_6ParamsE,(.L_x_15302 - _ZN7cutlass13device_kernelIN5flash11enable_sm90INS1_16FlashAttnFwdSm90INS1_25CollectiveMainloopFwdSm90ILi2EN4cute5tupleIJNS5_1CILi1EEES8_S8_EEENS6_IJNS7_ILi128EEENS7_ILi80EEENS7_ILi256EEEEEELi256ENS_6half_tEfNS_4arch4Sm90ELb1ELb0ELb0ELb1ELb0ELb1ELb0ELb1ELb1ELb1ELb0ELb0EEENS1_21CollectiveEpilogueFwdINS6_IJSA_SC_SB_EEES9_SE_SG_Li256ELb1ELb1ELb0ELb0EEENS1_36VarlenDynamicPersistentTileSchedulerILi128ELi80ELi256ELi128ELb0ELb1ELb1ELb1ELb1ELb1EEEEEEEEEvNT_6ParamsE)
        .other          _ZN7cutlass13device_kernelIN5flash11enable_sm90INS1_16FlashAttnFwdSm90INS1_25CollectiveMainloopFwdSm90ILi2EN4cute5tupleIJNS5_1CILi1EEES8_S8_EEENS6_IJNS7_ILi128EEENS7_ILi80EEENS7_ILi256EEEEEELi256ENS_6half_tEfNS_4arch4Sm90ELb1ELb0ELb0ELb1ELb0ELb1ELb0ELb1ELb1ELb1ELb0ELb0EEENS1_21CollectiveEpilogueFwdINS6_IJSA_SC_SB_EEES9_SE_SG_Li256ELb1ELb1ELb0ELb0EEENS1_36VarlenDynamicPersistentTileSchedulerILi128ELi80ELi256ELi128ELb0ELb1ELb1ELb1ELb1ELb1EEEEEEEEEvNT_6ParamsE,@"STO_CUDA_ENTRY STV_DEFAULT"
_ZN7cutlass13device_kernelIN5flash11enable_sm90INS1_16FlashAttnFwdSm90INS1_25CollectiveMainloopFwdSm90ILi2EN4cute5tupleIJNS5_1CILi1EEES8_S8_EEENS6_IJNS7_ILi128EEENS7_ILi80EEENS7_ILi256EEEEEELi256ENS_6half_tEfNS_4arch4Sm90ELb1ELb0ELb0ELb1ELb0ELb1ELb0ELb1ELb1ELb1ELb0ELb0EEENS1_21CollectiveEpilogueFwdINS6_IJSA_SC_SB_EEES9_SE_SG_Li256ELb1ELb1ELb0ELb0EEENS1_36VarlenDynamicPersistentTileSchedulerILi128ELi80ELi256ELi128ELb0ELb1ELb1ELb1ELb1ELb1EEEEEEEEEvNT_6ParamsE:
        /* <DEDUP_REMOVED lines=24> */
.L_x_2857:
[----:B------:R-:W-:Y:S05]  /*0180*/  BSYNC B0 ;  /* 0x0000000000007941 */ /* 0x000fea0003800000 */
.L_x_2856:
        /* <DEDUP_REMOVED lines=41> */
.L_x_2858:
        /* <DEDUP_REMOVED lines=22> */
.L_x_2859:
        /* <DEDUP_REMOVED lines=18> */
.L_x_2860:
        /* <DEDUP_REMOVED lines=22> */
.L_x_2861:
        /* <DEDUP_REMOVED lines=22> */
.L_x_2862:
[----:B0-----:R-:W-:Y:S01]  /*0960*/  UMOV UR4, 0x1 ;  /* 0x0000000100047882 */ /* 0x001fe20000000000 */
[----:B------:R-:W-:Y:S01]  /*0970*/  PLOP3.LUT P0, PT, PT, PT, UP0, 0x80, 0x0 ;  /* 0x000000000000781c */ /* 0x000fe20003f0f008 */
[----:B------:R-:W-:Y:S01]  /*0980*/  USEL UR4, UR4, 0x2, !UP0 ;  /* 0x0000000204047887 */ /* 0x000fe2000c000000 */
[----:B------:R-:W-:Y:S01]  /*0990*/  NOP ;  /* 0x0000000000007918 */ /* 0x000fe20000000000 */
[----:B------:R-:W-:Y:S04]  /*09a0*/  BSSY B9, `(.L_x_2863) ;  /* 0x0002f33000097945 */ /* 0x000fe80003800000 */
[----:B------:R-:W-:-:S05]  /*09b0*/  IMAD.U32 R2, RZ, RZ, UR4 ;  /* 0x00000004ff027e24 */ /* 0x000fca000f8e00ff */
[----:B------:R0:W-:Y:S01]  /*09c0*/  STL [R1+0x98], R2 ;  /* 0x0000980201007387 */ /* 0x0001e20000100800 */
[----:B-12-4-:R-:W-:Y:S06]  /*09d0*/  BAR.SYNC.DEFER_BLOCKING 0x0 ;  /* 0x0000000000007b1d */ /* 0x016fec0000010000 */
[----:B------:R-:W-:Y:S05]  /*09e0*/  @!P0 BRA `(.L_x_2864) ;  /* 0x0000026000708947 */ /* 0x000fea0003800000 */
.L_x_2865:
        /* <DEDUP_REMOVED lines=15> */
[----:B------:R-:W2:Y:S01]  /*0ae0*/  LDL R0, [R1+0x98] ;  /* 0x0000980001007983 */ /* 0x000ea20000100800 */
[----:B------:R-:W-:Y:S01]  /*0af0*/  VIADD R4, R4, 0xffffff80 ;  /* 0xffffff8004047836 */ /* 0x000fe20000000000 */
[----:B------:R-:W-:Y:S02]  /*0b00*/  R2UR UR4, R16 ;  /* 0x00000000100472ca */ /* 0x000fe400000e0000 */
[----:B------:R-:W-:Y:S01]  /*0b10*/  CS2R R218, SRZ ;  /* 0x0000000000da7805 */ /* 0x000fe2000001ff00 */
[----:B------:R-:W-:Y:S01]  /*0b20*/  IMAD.MOV.U32 R217, RZ, RZ, RZ ;  /* 0x000000ffffd97224 */ /* 0x000fe200078e00ff */
[----:B------:R-:W-:-:S04]  /*0b30*/  SHF.R.S32.HI R3, RZ, 0x1f, R4 ;  /* 0x0000001fff037819 */ /* 0x000fc80000011404 */
[CC--:B------:R-:W-:Y:S02]  /*0b40*/  LEA.HI R8, R3.reuse, R4.reuse, RZ, 0x2 ;  /* 0x0000000403087211 */ /* 0x0c0fe400078f10ff */
[CC--:B------:R-:W-:Y:S02]  /*0b50*/  LEA.HI R5, R3.reuse, R4.reuse, RZ, 0x5 ;  /* 0x0000000403057211 */ /* 0x0c0fe400078f28ff */
[----:B------:R-:W-:Y:S01]  /*0b60*/  LOP3.LUT R11, R8, 0xfffffffc, RZ, 0xc0, !PT ;  /* 0xfffffffc080b7812 */ /* 0x000fe200078ec0ff */
[----:B------:R-:W-:Y:S01]  /*0b70*/  UIADD3 UR4, UR4, 0x14400, URZ ;  /* 0x0001440004047890 */ /* 0x000fe2000fffe03f */
[-C--:B0-----:R-:W-:Y:S01]  /*0b80*/  LEA.HI R2, R3, R4.reuse, RZ, 0x4 ;  /* 0x0000000403027211 */ /* 0x081fe200078f20ff */
[----:B------:R-:W-:Y:S01]  /*0b90*/  IMAD.SHL.U32 R6, R5, 0x20, RZ ;  /* 0x0000002005067824 */ /* 0x000fe200078e00ff */
[----:B------:R-:W-:Y:S01]  /*0ba0*/  LEA.HI R212, R3, R4, RZ, 0x3 ;  /* 0x0000000403d47211 */ /* 0x000fe200078f18ff */
[----:B------:R-:W-:Y:S01]  /*0bb0*/  IMAD.IADD R11, R4, 0x1, -R11 ;  /* 0x00000001040b7824 */ /* 0x000fe200078e0a0b */
[----:B------:R-:W-:-:S02]  /*0bc0*/  SHF.R.S32.HI R5, RZ, 0x4, R2 ;  /* 0x00000004ff057819 */ /* 0x000fc40000011402 */
[----:B------:R-:W-:Y:S02]  /*0bd0*/  LEA.HI R12, R3, R4, RZ, 0x6 ;  /* 0x00000004030c7211 */ /* 0x000fe400078f30ff */
[----:B------:R-:W-:Y:S02]  /*0be0*/  LOP3.LUT R237, R212, 0xfffffff8, RZ, 0xc0, !PT ;  /* 0xfffffff8d4ed7812 */ /* 0x000fe400078ec0ff */
[----:B------:R-:W-:Y:S01]  /*0bf0*/  SHF.R.S32.HI R212, RZ, 0x3, R212 ;  /* 0x00000003ffd47819 */ /* 0x000fe200000114d4 */
[----:B------:R-:W-:Y:S01]  /*0c00*/  IMAD.SHL.U32 R12, R12, 0x8, RZ ;  /* 0x000000080c0c7824 */ /* 0x000fe200078e00ff */
[----:B------:R-:W-:Y:S01]  /*0c10*/  LOP3.LUT R6, R6, 0xfffffc00, RZ, 0xc0, !PT ;  /* 0xfffffc0006067812 */ /* 0x000fe200078ec0ff */
[----:B------:R-:W-:Y:S01]  /*0c20*/  IMAD.IADD R237, R4, 0x1, -R237 ;  /* 0x0000000104ed7824 */ /* 0x000fe200078e0aed */
[C---:B------:R-:W-:Y:S01]  /*0c30*/  IADD3 R15, R212.reuse, 0x20, RZ ;  /* 0x00000020d40f7810 */ /* 0x040fe20007ffe0ff */
[----:B------:R-:W-:Y:S01]  /*0c40*/  IMAD.SHL.U32 R20, R212, 0x40, RZ ;  /* 0x00000040d4147824 */ /* 0x000fe200078e00ff */
[----:B------:R-:W-:Y:S01]  /*0c50*/  LOP3.LUT R228, R12, 0xfffffe00, RZ, 0xc0, !PT ;  /* 0xfffffe000ce47812 */ /* 0x000fe200078ec0ff */
[----:B------:R-:W-:-:S02]  /*0c60*/  IMAD.SHL.U32 R22, R237, 0x4, RZ ;  /* 0x00000004ed167824 */ /* 0x000fc400078e00ff */
[----:B------:R-:W-:Y:S02]  /*0c70*/  IMAD.SHL.U32 R224, R15, 0x40, RZ ;  /* 0x000000400fe07824 */ /* 0x000fe400078e00ff */
[C---:B------:R-:W-:Y:S02]  /*0c80*/  VIADD R214, R22.reuse, 0x40 ;  /* 0x0000004016d67836 */ /* 0x040fe40000000000 */
[----:B------:R-:W-:Y:S01]  /*0c90*/  VIADD R215, R22, 0x20 ;  /* 0x0000002016d77836 */ /* 0x000fe20000000000 */
[----:B------:R-:W-:Y:S01]  /*0ca0*/  LOP3.LUT R224, R224, 0x1c0, RZ, 0xc0, !PT ;  /* 0x000001c0e0e07812 */ /* 0x000fe200078ec0ff */
[C---:B------:R-:W-:Y:S02]  /*0cb0*/  IMAD.IADD R213, R22.reuse, 0x1, R214 ;  /* 0x0000000116d57824 */ /* 0x040fe400078e02d6 */
[----:B------:R-:W-:Y:S01]  /*0cc0*/  VIADD R216, R22, 0x60 ;  /* 0x0000006016d87836 */ /* 0x000fe20000000000 */
[----:B------:R-:W-:Y:S02]  /*0cd0*/  SHF.R.U32.HI R18, RZ, 0x3, R224 ;  /* 0x00000003ff127819 */ /* 0x000fe400000116e0 */
[----:B--2---:R-:W-:-:S02]  /*0ce0*/  R2UR UR5, R0 ;  /* 0x00000000000572ca */ /* 0x004fc400000e0000 */
[----:B------:R-:W-:Y:S02]  /*0cf0*/  LEA.HI R0, R3, R4, RZ, 0x7 ;  /* 0x0000000403007211 */ /* 0x000fe400078f38ff */
[----:B------:R-:W-:Y:S02]  /*0d00*/  LOP3.LUT R3, R2, 0x3fffff0, RZ, 0xc0, !PT ;  /* 0x03fffff002037812 */ /* 0x000fe400078ec0ff */
[----:B------:R-:W-:Y:S02]  /*0d10*/  LOP3.LUT R7, R0, 0xffffff80, RZ, 0xc0, !PT ;  /* 0xffffff8000077812 */ /* 0x000fe400078ec0ff */
[----:B------:R-:W-:Y:S01]  /*0d20*/  SHF.R.S32.HI R13, RZ, 0x7, R0 ;  /* 0x00000007ff0d7819 */ /* 0x000fe20000011400 */
[C---:B------:R-:W-:Y:S01]  /*0d30*/  IMAD.IADD R3, R4.reuse, 0x1, -R3 ;  /* 0x0000000104037824 */ /* 0x040fe200078e0a03 */
[----:B------:R-:W-:Y:S02]  /*0d40*/  IADD3 R14, R4, -R7, RZ ;  /* 0x80000007040e7210 */ /* 0x000fe40007ffe0ff */
[----:B------:R-:W-:Y:S01]  /*0d50*/  LEA.HI R0, R0, R13, RZ, 0x1 ;  /* 0x0000000d00007211 */ /* 0x000fe200078f08ff */
[----:B------:R-:W-:Y:S01]  /*0d60*/  ULOP3.LUT UR5, UR5, 0x1, URZ, 0xfc, !UPT ;  /* 0x0000000105057892 */ /* 0x000fe2000f8efc3f */
[----:B------:R-:W-:Y:S01]  /*0d70*/  SHF.R.S32.HI R7, RZ, 0x1f, R14 ;  /* 0x0000001fff077819 */ /* 0x000fe2000001140e */
[----:B------:R-:W-:Y:S01]  /*0d80*/  STL [R1+0x74], R14 ;  /* 0x0000740e01007387 */ /* 0x000fe20000100800 */
[----:B------:R-:W-:-:S02]  /*0d90*/  LEA.HI R2, R2, R5, RZ, 0x1 ;  /* 0x0000000502027211 */ /* 0x000fc400078f08ff */
[CC--:B------:R-:W-:Y:S01]  /*0da0*/  LEA.HI R8, R7.reuse, R14.reuse, RZ, 0x2 ;  /* 0x0000000e07087211 */ /* 0x0c0fe200078f10ff */
[----:B------:R0:W-:Y:S01]  /*0db0*/  STL [R1+0x8c], R13 ;  /* 0x00008c0d01007387 */ /* 0x0001e20000100800 */
[----:B------:R-:W-:Y:S02]  /*0dc0*/  LEA.HI R7, R7, R14, RZ, 0x5 ;  /* 0x0000000e07077211 */ /* 0x000fe400078f28ff */
[--C-:B------:R-:W-:Y:S02]  /*0dd0*/  SHF.R.S32.HI R9, RZ, 0x2, R8.reuse ;  /* 0x00000002ff097819 */ /* 0x100fe40000011408 */
[----:B------:R-:W-:Y:S02]  /*0de0*/  SHF.R.S32.HI R10, RZ, 0x1f, R8 ;  /* 0x0000001fff0a7819 */ /* 0x000fe40000011408 */
[----:B------:R-:W-:Y:S02]  /*0df0*/  SHF.R.S32.HI R7, RZ, 0x5, R7 ;  /* 0x00000005ff077819 */ /* 0x000fe40000011407 */
[----:B------:R-:W-:-:S02]  /*0e00*/  LEA.HI R10, R10, R9, RZ, 0x3 ;  /* 0x000000090a0a7211 */ /* 0x000fc400078f18ff */
[----:B------:R-:W-:Y:S02]  /*0e10*/  LOP3.LUT R0, R0, 0x3fffffe, RZ, 0xc0, !PT ;  /* 0x03fffffe00007812 */ /* 0x000fe400078ec0ff */
[----:B------:R-:W-:Y:S02]  /*0e20*/  LOP3.LUT R10, R10, 0xfffffff8, RZ, 0xc0, !PT ;  /* 0xfffffff80a0a7812 */ /* 0x000fe400078ec0ff */
[----:B------:R-:W-:Y:S02]  /*0e30*/  LOP3.LUT R2, R2, 0x1ffffffe, RZ, 0xc0, !PT ;  /* 0x1ffffffe02027812 */ /* 0x000fe400078ec0ff */
[----:B------:R-:W-:Y:S01]  /*0e40*/  IADD3 R0, R13, -R0, RZ ;  /* 0x800000000d007210 */ /* 0x000fe20007ffe0ff */
[----:B------:R-:W-:Y:S01]  /*0e50*/  IMAD.IADD R10, R9, 0x1, -R10 ;  /* 0x00000001090a7824 */ /* 0x000fe200078e0a0a */
[----:B------:R-:W-:Y:S01]  /*0e60*/  LEA R3, R3, R6, 0x6 ;  /* 0x0000000603037211 */ /* 0x000fe200078e30ff */
[----:B------:R-:W-:Y:S01]  /*0e70*/  VIADD R9, R212, 0x60 ;  /* 0x00000060d4097836 */ /* 0x000fe20000000000 */
[----:B------:R-:W-:Y:S01]  /*0e80*/  LEA.HI R4, R11, R11, RZ, 0x1 ;  /* 0x0000000b0b047211 */ /* 0x000fe200078f08ff */
[----:B------:R-:W-:Y:S01]  /*0e90*/  IMAD R7, R7, 0x10, R10 ;  /* 0x0000001007077824 */ /* 0x000fe200078e020a */
[----:B------:R-:W-:Y:S01]  /*0ea0*/  LOP3.LUT R234, R8, 0x7ffffffc, RZ, 0xc0, !PT ;  /* 0x7ffffffc08ea7812 */ /* 0x000fe200078ec0ff */
[----:B------:R-:W-:Y:S01]  /*0eb0*/  IMAD.IADD R2, R5, 0x1, -R2 ;  /* 0x0000000105027824 */ /* 0x000fe200078e0a02 */
[----:B------:R-:W-:Y:S01]  /*0ec0*/  SHF.R.S32.HI R6, RZ, 0x1f, R9 ;  /* 0x0000001fff067819 */ /* 0x000fe20000011409 */
[----:B0-----:R-:W-:Y:S01]  /*0ed0*/  IMAD R13, R0, 0x40, R7 ;  /* 0x00000040000d7824 */ /* 0x001fe200078e0207 */
[----:B------:R-:W-:Y:S01]  /*0ee0*/  SHF.R.S32.HI R0, RZ, 0x1f, R15 ;  /* 0x0000001fff007819 */ /* 0x000fe2000001140f */
[----:B------:R-:W-:Y:S01]  /*0ef0*/  IMAD R2, R2, 0x8, R3 ;  /* 0x0000000802027824 */ /* 0x000fe200078e0203 */
[----:B------:R-:W-:Y:S01]  /*0f00*/  LEA.HI R6, R6, R9, RZ, 0x3 ;  /* 0x0000000906067211 */ /* 0x000fe200078f18ff */
[----:B------:R-:W-:Y:S01]  /*0f10*/  VIADD R10, R212, 0x40 ;  /* 0x00000040d40a7836 */ /* 0x000fe20000000000 */
[----:B------:R-:W-:Y:S01]  /*0f20*/  LEA.HI R0, R0, R15, RZ, 0x3 ;  /* 0x0000000f00007211 */ /* 0x000fe200078f18ff */
[----:B------:R-:W-:Y:S01]  /*0f30*/  IMAD.SHL.U32 R5, R9, 0x40, RZ ;  /* 0x0000004009057824 */ /* 0x000fe200078e00ff */
[----:B------:R0:W-:Y:S01]  /*0f40*/  STL [R1+0x94], R2 ;  /* 0x0000940201007387 */ /* 0x0001e20000100800 */
[----:B------:R-:W-:Y:S01]  /*0f50*/  LOP3.LUT R4, R4, 0x1ffffffe, RZ, 0xc0, !PT ;  /* 0x1ffffffe04047812 */ /* 0x000fe200078ec0ff */
[----:B------:R-:W-:Y:S01]  /*0f60*/  IMAD.IADD R234, R14, 0x1, -R234 ;  /* 0x000000010eea7824 */ /* 0x000fe200078e0aea */
[----:B------:R-:W-:Y:S01]  /*0f70*/  SHF.L.U32 R223, R10, 0x6, RZ ;  /* 0x000000060adf7819 */ /* 0x000fe200000006ff */
[----:B------:R-:W-:Y:S01]  /*0f80*/  IMAD.SHL.U32 R0, R0, 0x40, RZ ;  /* 0x0000004000007824 */ /* 0x000fe200078e00ff */
[----:B------:R-:W-:Y:S01]  /*0f90*/  LOP3.LUT R15, R5, 0x1c0, RZ, 0xc0, !PT ;  /* 0x000001c0050f7812 */ /* 0x000fe200078ec0ff */
[----:B------:R-:W-:Y:S01]  /*0fa0*/  IMAD.SHL.U32 R5, R6, 0x40, RZ ;  /* 0x0000004006057824 */ /* 0x000fe200078e00ff */
[----:B------:R-:W-:Y:S01]  /*0fb0*/  SHF.R.S32.HI R6, RZ, 0x1f, R213 ;  /* 0x0000001fff067819 */ /* 0x000fe200000114d5 */
[----:B------:R-:W-:Y:S01]  /*0fc0*/  IMAD.IADD R4, R11, 0x1, -R4 ;  /* 0x000000010b047824 */ /* 0x000fe200078e0a04 */
[----:B------:R-:W-:Y:S01]  /*0fd0*/  LOP3.LUT R227, R0, 0xfffffe00, RZ, 0xc0, !PT ;  /* 0xfffffe0000e37812 */ /* 0x000fe200078ec0ff */
[----:B------:R-:W-:Y:S01]  /*0fe0*/  STL [R1+0x90], R13 ;  /* 0x0000900d01007387 */ /* 0x000fe20000100800 */
[----:B0-----:R-:W-:Y:S01]  /*0ff0*/  SHF.R.S32.HI R2, RZ, 0x1f, R10 ;  /* 0x0000001fff027819 */ /* 0x001fe2000001140a */
[----:B------:R-:W-:Y:S01]  /*1000*/  IMAD R235, R4, 0x8, R13 ;  /* 0x0000000804eb7824 */ /* 0x000fe200078e020d */
[----:B------:R-:W-:-:S02]  /*1010*/  LEA.HI R0, R6, R213, RZ, 0x6 ;  /* 0x000000d506007211 */ /* 0x000fc400078f30ff */
[----:B------:R-:W-:Y:S02]  /*1020*/  LEA.HI R2, R2, R10, RZ, 0x3 ;  /* 0x0000000a02027211 */ /* 0x000fe400078f18ff */
[----:B------:R-:W-:Y:S02]  /*1030*/  LEA.HI R6, R6, R213, RZ, 0x3 ;  /* 0x000000d506067211 */ /* 0x000fe400078f18ff */
[----:B------:R-:W-:Y:S02]  /*1040*/  SHF.L.U32 R2, R2, 0x6, RZ ;  /* 0x0000000602027819 */ /* 0x000fe400000006ff */
[----:B------:R-:W-:Y:S02]  /*1050*/  LOP3.LUT R3, R20, 0x1c0, RZ, 0xc0, !PT ;  /* 0x000001c014037812 */ /* 0x000fe400078ec0ff */
[----:B------:R-:W-:Y:S01]  /*1060*/  LOP3.LUT R226, R2, 0xfffffe00, RZ, 0xc0, !PT ;  /* 0xfffffe0002e27812 */ /* 0x000fe200078ec0ff */
[----:B------:R-:W-:Y:S01]  /*1070*/  IMAD.SHL.U32 R2, R0, 0x80, RZ ;  /* 0x0000008000027824 */ /* 0x000fe200078e00ff */
[----:B------:R-:W-:-:S02]  /*1080*/  LOP3.LUT R223, R223, 0x1c0, RZ, 0xc0, !PT ;  /* 0x000001c0dfdf7812 */ /* 0x000fc400078ec0ff */
[----:B------:R-:W-:Y:S02]  /*1090*/  LOP3.LUT R0, R6, 0x38, RZ, 0xc0, !PT ;  /* 0x0000003806007812 */ /* 0x000fe400078ec0ff */
[----:B------:R-:W-:Y:S02]  /*10a0*/  SHF.R.U32.HI R229, RZ, 0x3, R3 ;  /* 0x00000003ffe57819 */ /* 0x000fe40000011603 */
[----:B------:R-:W-:Y:S02]  /*10b0*/  SHF.R.U32.HI R17, RZ, 0x3, R223 ;  /* 0x00000003ff117819 */ /* 0x000fe400000116df */
[----:B------:R-:W-:Y:S02]  /*10c0*/  SHF.R.U32.HI R12, RZ, 0x3, R15 ;  /* 0x00000003ff0c7819 */ /* 0x000fe4000001160f */
[--C-:B------:R-:W-:Y:S02]  /*10d0*/  LOP3.LUT R7, R224, 0x38, R6.reuse, 0xf8, !PT ;  /* 0x00000038e0077812 */ /* 0x100fe400078ef806 */
[----:B------:R-:W-:-:S02]  /*10e0*/  LOP3.LUT R9, R223, 0x38, R6, 0xf8, !PT ;  /* 0x00000038df097812 */ /* 0x000fc400078ef806 */
[----:B------:R-:W-:Y:S02]  /*10f0*/  LOP3.LUT R10, R15, 0x38, R6, 0xf8, !PT ;  /* 0x000000380f0a7812 */ /* 0x000fe400078ef806 */
[----:B------:R-:W-:Y:S02]  /*1100*/  LOP3.LUT R0, R0, 0x1c0, R20, 0xf8, !PT ;  /* 0x000001c000007812 */ /* 0x000fe400078ef814 */
[----:B------:R-:W-:Y:S02]  /*1110*/  LOP3.LUT R11, R5, 0xfffffe00, RZ, 0xc0, !PT ;  /* 0xfffffe00050b7812 */ /* 0x000fe400078ec0ff */
[----:B------:R-:W-:Y:S02]  /*1120*/  LOP3.LUT R5, R2, 0xffffe000, RZ, 0xc0, !PT ;  /* 0xffffe00002057812 */ /* 0x000fe400078ec0ff */
[----:B------:R-:W-:Y:S01]  /*1130*/  LOP3.LUT R2, R7, R18, RZ, 0x3c, !PT ;  /* 0x0000001207027212 */ /* 0x000fe200078e3cff */
[----:B------:R-:W-:Y:S01]  /*1140*/  STL [R1+0x70], R11 ;  /* 0x0000700b01007387 */ /* 0x000fe20000100800 */
[----:B------:R-:W-:Y:S01]  /*1150*/  LOP3.LUT R9, R9, R17, RZ, 0x3c, !PT ;  /* 0x0000001109097212 */ /* 0x000fe200078e3cff */
[----:B------:R-:W-:Y:S01]  /*1160*/  IMAD.MOV.U32 R17, RZ, RZ, RZ ;  /* 0x000000ffff117224 */ /* 0x000fe200078e00ff */
[----:B------:R-:W-:Y:S01]  /*1170*/  LOP3.LUT R10, R10, R12, RZ, 0x3c, !PT ;  /* 0x0000000c0a0a7212 */ /* 0x000fe200078e3cff */
[----:B------:R-:W-:Y:S01]  /*1180*/  STL [R1+0x68], RZ ;  /* 0x000068ff01007387 */ /* 0x000fe20000100800 */
[----:B------:R-:W-:-:S02]  /*1190*/  LOP3.LUT R0, R0, R229, RZ, 0x3c, !PT ;  /* 0x000000e500007212 */ /* 0x000fc400078e3cff */
[----:B------:R-:W-:Y:S02]  /*11a0*/  SHF.L.U32 R18, R237, 0x3, RZ ;  /* 0x00000003ed127819 */ /* 0x000fe400000006ff */
[-C--:B------:R-:W-:Y:S02]  /*11b0*/  IADD3 R2, R2, R5.reuse, R227 ;  /* 0x0000000502027210 */ /* 0x080fe40007ffe0e3 */
[-C--:B------:R-:W-:Y:S01]  /*11c0*/  IADD3 R9, R9, R5.reuse, R226 ;  /* 0x0000000509097210 */ /* 0x080fe20007ffe0e2 */
[----:B------:R-:W-:Y:S01]  /*11d0*/  VIADD R221, R18, 0xc0 ;  /* 0x000000c012dd7836 */ /* 0x000fe20000000000 */
[-C--:B------:R-:W-:Y:S02]  /*11e0*/  IADD3 R10, R10, R5.reuse, R11 ;  /* 0x000000050a0a7210 */ /* 0x080fe40007ffe00b */
[----:B------:R-:W-:Y:S01]  /*11f0*/  IADD3 R0, R0, R5, R228 ;  /* 0x0000000500007210 */ /* 0x000fe20007ffe0e4 */
[----:B------:R-:W-:Y:S01]  /*1200*/  IMAD.U32 R5, RZ, RZ, UR5 ;  /* 0x00000005ff057e24 */ /* 0x000fe2000f8e00ff */
[----:B------:R-:W-:Y:S01]  /*1210*/  LOP3.LUT R233, R3, 0x38, R18, 0xf8, !PT ;  /* 0x0000003803e97812 */ /* 0x000fe200078ef812 */
[----:B------:R-:W-:Y:S01]  /*1220*/  IMAD.U32 R3, RZ, RZ, UR4 ;  /* 0x00000004ff037e24 */ /* 0x000fe2000f8e00ff */
[----:B------:R-:W-:-:S02]  /*1230*/  LEA R4, R2, UR4, 0x1 ;  /* 0x0000000402047c11 */ /* 0x000fc4000f8e08ff */
[----:B------:R0:W-:Y:S01]  /*1240*/  STL [R1+0x5c], R5 ;  /* 0x00005c0501007387 */ /* 0x0001e20000100800 */
[----:B------:R-:W-:Y:S02]  /*1250*/  LEA R0, R0, UR4, 0x1 ;  /* 0x0000000400007c11 */ /* 0x000fe4000f8e08ff */
[----:B------:R-:W-:Y:S01]  /*1260*/  LEA R2, R10, UR4, 0x1 ;  /* 0x000000040a027c11 */ /* 0x000fe2000f8e08ff */
[----:B------:R1:W-:Y:S01]  /*1270*/  STL [R1+0x6c], R3 ;  /* 0x00006c0301007387 */ /* 0x0003e20000100800 */
[----:B------:R-:W-:Y:S02]  /*1280*/  SHF.R.S32.HI R19, RZ, 0x1f, R18 ;  /* 0x0000001fff137819 */ /* 0x000fe40000011412 */
[----:B------:R-:W-:Y:S02]  /*1290*/  IADD3 R220, R18, 0x80, RZ ;  /* 0x0000008012dc7810 */ /* 0x000fe40007ffe0ff */
[----:B------:R-:W-:Y:S02]  /*12a0*/  LOP3.LUT R233, R228, R233, R229, 0xf6, !PT ;  /* 0x000000e9e4e97212 */ /* 0x000fe400078ef6e5 */
[----:B0-----:R-:W-:-:S02]  /*12b0*/  SHF.R.S32.HI R5, RZ, 0x1f, R212 ;  /* 0x0000001fff057819 */ /* 0x001fc400000114d4 */
[----:B------:R-:W-:Y:S02]  /*12c0*/  SHF.R.S32.HI R5, RZ, 0x3, R6 ;  /* 0x00000003ff057819 */ /* 0x000fe40000011406 */
[----:B-1----:R-:W-:-:S03]  /*12d0*/  LOP3.LUT R3, R15, 0x38, R18, 0xf8, !PT ;  /* 0x000000380f037812 */ /* 0x002fc600078ef812 */
[----:B------:R-:W-:Y:S01]  /*12e0*/  STL [R1+0x60], R5 ;  /* 0x0000600501007387 */ /* 0x000fe20000100800 */
[----:B------:R-:W-:-:S04]  /*12f0*/  LOP3.LUT R3, R11, R3, R12, 0xf6, !PT ;  /* 0x000000030b037212 */ /* 0x000fc800078ef60c */
[----:B------:R-:W-:-:S05]  /*1300*/  LEA R3, R3, UR4, 0x1 ;  /* 0x0000000403037c11 */ /* 0x000fca000f8e08ff */
[----:B------:R0:W-:Y:S04]  /*1310*/  STL [R1+0x7c], R3 ;  /* 0x00007c0301007387 */ /* 0x0001e80000100800 */
[----:B------:R1:W-:Y:S01]  /*1320*/  STL [R1+0x84], R4 ;  /* 0x0000840401007387 */ /* 0x0003e20000100800 */
[----:B0-----:R-:W-:-:S05]  /*1330*/  LEA R3, R9, UR4, 0x1 ;  /* 0x0000000409037c11 */ /* 0x001fca000f8e08ff */
[----:B------:R1:W-:Y:S04]  /*1340*/  STL [R1+0x80], R3 ;  /* 0x0000800301007387 */ /* 0x0003e80000100800 */
[----:B------:R1:W-:Y:S04]  /*1350*/  STL [R1+0x88], R0 ;  /* 0x0000880001007387 */ /* 0x0003e80000100800 */
[----:B------:R1:W-:Y:S02]  /*1360*/  STL [R1+0x78], R2 ;  /* 0x0000780201007387 */ /* 0x0003e40000100800 */
.L_x_3122:
[----:B01-34-:R-:W0:Y:S01]  /*1370*/  LDC.64 R2, c[0x0][0xc88] ;  /* 0x00032200ff027b82 */ /* 0x01be220000000a00 */
[----:B------:R-:W-:Y:S01]  /*1380*/  ULDC.64 UR10, c[0x0][0x208] ;  /* 0x00008200000a7ab9 */ /* 0x000fe20000000a00 */
[----:B------:R-:W-:Y:S01]  /*1390*/  ULDC.64 UR4, c[0x0][0xa28] ;  /* 0x00028a0000047ab9 */ /* 0x000fe20000000a00 */
[----:B------:R-:W-:Y:S01]  /*13a0*/  ULDC.64 UR8, c[0x0][0xa18] ;  /* 0x0002860000087ab9 */ /* 0x000fe20000000a00 */
[----:B------:R-:W-:Y:S01]  /*13b0*/  ULDC.64 UR6, c[0x0][0xa08] ;  /* 0x0002820000067ab9 */ /* 0x000fe20000000a00 */
[----:B0-----:R-:W-:-:S05]  /*13c0*/  IMAD.WIDE R2, R51, 0x4, R2 ;  /* 0x0000000433027825 */ /* 0x001fca00078e0202 */
[----:B--2---:R-:W2:Y:S01]  /*13d0*/  LDG.E R236, desc[UR10][R2.64] ;  /* 0x0000000a02ec7981 */ /* 0x004ea2000c1e1900 */
[----:B------:R-:W-:Y:S01]  /*13e0*/  ISETP.NE.U32.AND P2, PT, RZ, UR4, PT ;  /* 0x00000004ff007c0c */ /* 0x000fe2000bf45070 */
[----:B------:R-:W-:Y:S01]  /*13f0*/  IMAD.MOV.U32 R26, RZ, RZ, RZ ;  /* 0x000000ffff1a7224 */ /* 0x000fe200078e00ff */
[----:B------:R-:W-:Y:S02]  /*1400*/  ISETP.NE.U32.AND P1, PT, RZ, UR8, PT ;  /* 0x00000008ff007c0c */ /* 0x000fe4000bf25070 */
[----:B------:R-:W-:Y:S02]  /*1410*/  ISETP.NE.AND.EX P2, PT, RZ, UR5, PT, P2 ;  /* 0x00000005ff007c0c */ /* 0x000fe4000bf45320 */
[----:B------:R-:W-:Y:S01]  /*1420*/  ISETP.NE.AND.EX P1, PT, RZ, UR9, PT, P1 ;  /* 0x00000009ff007c0c */ /* 0x000fe2000bf25310 */
[----:B------:R0:W-:Y:S01]  /*1430*/  STL [R1+0x64], R50 ;  /* 0x0000643201007387 */ /* 0x0001e20000100800 */
[----:B------:R-:W-:Y:S02]  /*1440*/  ISETP.NE.U32.AND P0, PT, RZ, UR6, PT ;  /* 0x00000006ff007c0c */ /* 0x000fe4000bf05070 */
[----:B------:R-:W-:-:S02]  /*1450*/  MOV R0, RZ ;  /* 0x000000ff00007202 */ /* 0x000fc40000000f00 */
[----:B------:R-:W-:Y:S02]  /*1460*/  ISETP.NE.AND.EX P0, PT, RZ, UR7, PT, P0 ;  /* 0x00000007ff007c0c */ /* 0x000fe4000bf05300 */
[----:B--2---:R-:W-:Y:S01]  /*1470*/  SHF.R.S32.HI R5, RZ, 0x1f, R236 ;  /* 0x0000001fff057819 */ /* 0x004fe200000114ec */
[C---:B------:R-:W-:Y:S02]  /*1480*/  IMAD.SHL.U32 R28, R236.reuse, 0x4, RZ ;  /* 0x00000004ec1c7824 */ /* 0x040fe400078e00ff */
[C---:B------:R-:W-:Y:S01]  /*1490*/  @P2 LEA R2, P3, R236.reuse, UR4, 0x2 ;  /* 0x00000004ec022c11 */ /* 0x040fe2000f8610ff */
[----:B------:R-:W-:Y:S01]  /*14a0*/  ULDC UR4, c[0x0][0x288] ;  /* 0x0000a20000047ab9 */ /* 0x000fe20000000800 */
[C-C-:B------:R-:W-:Y:S01]  /*14b0*/  SHF.L.U64.HI R29, R236.reuse, 0x2, R5.reuse ;  /* 0x00000002ec1d7819 */ /* 0x140fe20000010205 */
[----:B------:R-:W-:Y:S01]  /*14c0*/  IMAD.U32 R231, RZ, RZ, UR4 ;  /* 0x00000004ffe77e24 */ /* 0x000fe2000f8e00ff */
[----:B------:R-:W-:Y:S01]  /*14d0*/  @P2 LEA.HI.X R3, R236, UR5, R5, 0x2, P3 ;  /* 0x00000005ec032c11 */ /* 0x000fe200098f1405 */
[----:B------:R-:W-:Y:S01]  /*14e0*/  ULDC.64 UR4, c[0x0][0x418] ;  /* 0x0001060000047ab9 */ /* 0x000fe20000000a00 */
[----:B------:R-:W-:Y:S01]  /*14f0*/  IADD3 R6, P4, R28, UR6, RZ ;  /* 0x000000061c067c10 */ /* 0x000fe2000ff9e0ff */
[----:B------:R-:W-:-:S02]  /*1500*/  UISETP.NE.U32.AND UP0, UPT, UR4, URZ, UPT ;  /* 0x0000003f0400728c */ /* 0x000fc4000bf05070 */
[----:B-----5:R0:W5:Y:S01]  /*1510*/  @P2 LDG.E R0, desc[UR10][R2.64] ;  /* 0x0000000a02002981 */ /* 0x020162000c1e1900 */
[----:B------:R-:W-:Y:S01]  /*1520*/  @P1 IADD3 R4, P2, R28, UR8, RZ ;  /* 0x000000081c041c10 */ /* 0x000fe2000ff5e0ff */
[----:B------:R-:W-:Y:S01]  /*1530*/  UISETP.NE.AND.EX UP0, UPT, UR5, URZ, UPT, UP0 ;  /* 0x0000003f0500728c */ /* 0x000fe2000bf05300 */
[C---:B------:R-:W-:Y:S01]  /*1540*/  IADD3.X R7, R29.reuse, UR7, RZ, P4, !PT ;  /* 0x000000071d077c10 */ /* 0x040fe2000a7fe4ff */
[----:B------:R-:W-:Y:S01]  /*1550*/  ULDC UR4, c[0x0][0x424] ;  /* 0x0001090000047ab9 */ /* 0x000fe20000000800 */
        /* <DEDUP_REMOVED lines=21> */
[----:B--2---:R-:W-:-:S07]  /*16b0*/  IMAD.IADD R231, R4, 0x1, -R231 ;  /* 0x0000000104e77824 */ /* 0x004fce00078e0ae7 */
.L_x_2867:
[----:B0-----:R-:W-:Y:S01]  /*16c0*/  MOV R2, UR5 ;  /* 0x0000000500027c02 */ /* 0x001fe20008000f00 */
[----:B------:R-:W-:Y:S01]  /*16d0*/  IMAD.U32 R27, RZ, RZ, UR4 ;  /* 0x00000004ff1b7e24 */ /* 0x000fe2000f8e00ff */
[----:B------:R-:W-:Y:S06]  /*16e0*/  @!P2 BRA `(.L_x_2868) ;  /* 0x000000000014a947 */ /* 0x000fec0003800000 */
[----:B------:R-:W-:Y:S01]  /*16f0*/  IADD3 R4, P0, R28, UR6, RZ ;  /* 0x000000061c047c10 */ /* 0x000fe2000ff1e0ff */
[----:B------:R-:W-:-:S03]  /*1700*/  ULDC.64 UR4, c[0x0][0x208] ;  /* 0x0000820000047ab9 */ /* 0x000fc60000000a00 */
[----:B------:R-:W-:-:S05]  /*1710*/  IADD3.X R5, R29, UR7, RZ, P0, !PT ;  /* 0x000000071d057c10 */ /* 0x000fca00087fe4ff */
[----:B------:R0:W5:Y:S01]  /*1720*/  LDG.E R27, desc[UR4][R4.64] ;  /* 0x00000004041b7981 */ /* 0x000162000c1e1900 */
[----:B------:R-:W-:Y:S05]  /*1730*/  BRA `(.L_x_2869) ;  /* 0x0000000000147947 */ /* 0x000fea0003800000 */
.L_x_2868:
[----:B------:R-:W-:Y:S05]  /*1740*/  @!P0 BRA `(.L_x_2869) ;  /* 0x0000000000108947 */ /* 0x000fea0003800000 */
[----:B------:R-:W-:Y:S02]  /*1750*/  ULDC.64 UR4, c[0x0][0x208] ;  /* 0x0000820000047ab9 */ /* 0x000fe40000000a00 */
[----:B------:R-:W2:Y:S04]  /*1760*/  LDG.E R4, desc[UR4][R6.64] ;  /* 0x0000000406047981 */ /* 0x000ea8000c1e1900 */
[----:B------:R-:W2:Y:S02]  /*1770*/  LDG.E R27, desc[UR4][R6.64+0x4] ;  /* 0x00000404061b7981 */ /* 0x000ea4000c1e1900 */
[----:B--2---:R-:W-:-:S07]  /*1780*/  IMAD.IADD R27, R27, 0x1, -R4 ;  /* 0x000000011b1b7824 */ /* 0x004fce00078e0a04 */
.L_x_2869:
[----:B------:R-:W-:Y:S01]  /*1790*/  ULDC.64 UR4, c[0x0][0xa10] ;  /* 0x0002840000047ab9 */ /* 0x000fe20000000a00 */
[----:B------:R-:W-:Y:S01]  /*17a0*/  ULDC.64 UR6, c[0x0][0x208] ;  /* 0x0000820000067ab9 */ /* 0x000fe20000000a00 */
[----:B------:R-:W-:Y:S01]  /*17b0*/  ISETP.NE.U32.AND P0, PT, RZ, UR4, PT ;  /* 0x00000004ff007c0c */ /* 0x000fe2000bf05070 */
[----:B------:R-:W1:Y:S03]  /*17c0*/  LDC R9, c[0x0][0x448] ;  /* 0x00011200ff097b82 */ /* 0x000e660000000800 */
[----:B------:R-:W-:Y:S01]  /*17d0*/  ISETP.NE.AND.EX P0, PT, RZ, UR5, PT, P0 ;  /* 0x00000005ff007c0c */ /* 0x000fe2000bf05300 */
[----:B------:R-:W-:-:S12]  /*17e0*/  ULDC.64 UR4, c[0x0][0xa30] ;  /* 0x00028c0000047ab9 */ /* 0x000fd80000000a00 */
[----:B0-----:R-:W0:Y:S02]  /*17f0*/  @P0 LDC.64 R4, c[0x0][0xa10] ;  /* 0x00028400ff040b82 */ /* 0x001e240000000a00 */
[----:B0-----:R-:W-:-:S05]  /*1800*/  @P0 IMAD.WIDE R4, R25, 0x4, R4 ;  /* 0x0000000419040825 */ /* 0x001fca00078e0204 */
[----:B------:R-:W2:Y:S04]  /*1810*/  @P0 LDG.E R3, desc[UR6][R4.64] ;  /* 0x0000000604030981 */ /* 0x000ea8000c1e1900 */
[----:B------:R0:W2:Y:S01]  /*1820*/  @P0 LDG.E R8, desc[UR6][R4.64+0x4] ;  /* 0x0000040604080981 */ /* 0x0000a2000c1e1900 */
[----:B------:R-:W-:Y:S01]  /*1830*/  ISETP.NE.U32.AND P1, PT, RZ, UR4, PT ;  /* 0x00000004ff007c0c */ /* 0x000fe2000bf25070 */
[----:B-----5:R-:W-:-:S03]  /*1840*/  IMAD.MOV.U32 R143, RZ, RZ, R27 ;  /* 0x000000ffff8f7224 */ /* 0x020fc600078e001b */
[----:B------:R-:W-:-:S13]  /*1850*/  ISETP.NE.AND.EX P1, PT, RZ, UR5, PT, P1 ;  /* 0x00000005ff007c0c */ /* 0x000fda000bf25310 */
[----:B------:R-:W-:-:S04]  /*1860*/  @P1 IADD3 R6, P2, R28, UR4, RZ ;  /* 0x000000041c061c10 */ /* 0x000fc8000ff5e0ff */
[----:B------:R-:W-:-:S05]  /*1870*/  @P1 IADD3.X R7, R29, UR5, RZ, P2, !PT ;  /* 0x000000051d071c10 */ /* 0x000fca00097fe4ff */
[----:B------:R3:W5:Y:S01]  /*1880*/  @P1 LDG.E R143, desc[UR6][R6.64] ;  /* 0x00000006068f1981 */ /* 0x000762000c1e1900 */
[----:B-1----:R-:W-:Y:S01]  /*1890*/  ISETP.NE.AND P1, PT, R9, 0x1, PT ;  /* 0x000000010900780c */ /* 0x002fe20003f25270 */
[----:B------:R-:W-:Y:S01]  /*18a0*/  IMAD.SHL.U32 R230, R49, 0x80, RZ ;  /* 0x0000008031e67824 */ /* 0x000fe200078e00ff */
[----:B------:R-:W-:Y:S01]  /*18b0*/  PLOP3.LUT P2, PT, PT, PT, PT, 0x80, 0x0 ;  /* 0x000000000000781c */ /* 0x000fe20003f4f070 */
[----:B------:R-:W-:-:S03]  /*18c0*/  IMAD.IADD R11, R27, 0x1, -R0 ;  /* 0x000000011b0b7824 */ /* 0x000fc600078e0a00 */
[----:B0-----:R-:W-:-:S07]  /*18d0*/  IADD3 R4, R230, 0x7f, RZ ;  /* 0x0000007fe6047810 */ /* 0x001fce0007ffe0ff */
[----:B------:R-:W0:Y:S08]  /*18e0*/  @P1 LDC R9, c[0x0][0x44c] ;  /* 0x00011300ff091b82 */ /* 0x000e300000000800 */
[----:B------:R-:W1:Y:S01]  /*18f0*/  @P1 LDC R5, c[0x0][0x450] ;  /* 0x00011400ff051b82 */ /* 0x000e620000000800 */
[----:B0-----:R-:W-:-:S05]  /*1900*/  @P1 IMAD.HI.U32 R0, R4, R9, RZ ;  /* 0x0000000904001227 */ /* 0x001fca00078e00ff */
[----:B-1----:R-:W-:Y:S01]  /*1910*/  @P1 SHF.R.U32.HI R4, RZ, R5, R0 ;  /* 0x00000005ff041219 */ /* 0x002fe20000011600 */
[----:B--2---:R-:W-:-:S04]  /*1920*/  @P0 IMAD.IADD R2, R8, 0x1, -R3 ;  /* 0x0000000108020824 */ /* 0x004fc800078e0a03 */
[----:B------:R-:W-:-:S04]  /*1930*/  IMAD.IADD R232, R11, 0x1, R2 ;  /* 0x000000010be87824 */ /* 0x000fc800078e0202 */
[C---:B------:R-:W-:Y:S01]  /*1940*/  VIADD R0, R232.reuse, 0x4f ;  /* 0x0000004fe8007836 */ /* 0x040fe20000000000 */
[----:B------:R-:W-:-:S03]  /*1950*/  IADD3 R148, R232, 0x50, -R231 ;  /* 0x00000050e8947810 */ /* 0x000fc60007ffe8e7 */
[----:B------:R-:W-:Y:S01]  /*1960*/  IMAD.HI R0, R0, 0x66666667, RZ ;  /* 0x6666666700007827 */ /* 0x000fe200078e02ff */
[----:B------:R-:W-:-:S04]  /*1970*/  IADD3 R4, R148, R4, RZ ;  /* 0x0000000494047210 */ /* 0x000fc80007ffe0ff */
[----:B------:R-:W-:Y:S01]  /*1980*/  SHF.R.U32.HI R149, RZ, 0x1f, R0 ;  /* 0x0000001fff957819 */ /* 0x000fe20000011600 */
[----:B------:R-:W-:-:S03]  /*1990*/  IMAD.HI R4, R4, 0x66666667, RZ ;  /* 0x6666666704047827 */ /* 0x000fc600078e02ff */
[----:B------:R-:W-:Y:S01]  /*19a0*/  LEA.HI.SX32 R149, R0, R149, 0x1b ;  /* 0x0000009500957211 */ /* 0x000fe200078fdaff */
[----:B------:R-:W-:Y:S01]  /*19b0*/  IMAD.MOV R0, RZ, RZ, -R11 ;  /* 0x000000ffff007224 */ /* 0x000fe200078e0a0b */
[----:B------:R-:W-:-:S04]  /*19c0*/  SHF.R.U32.HI R3, RZ, 0x1f, R4 ;  /* 0x0000001fff037819 */ /* 0x000fc80000011604 */
[----:B------:R-:W-:-:S04]  /*19d0*/  LEA.HI.SX32 R4, R4, R3, 0x1b ;  /* 0x0000000304047211 */ /* 0x000fc800078fdaff */
[----:B------:R-:W-:-:S05]  /*19e0*/  VIMNMX R4, R149, R4, PT ;  /* 0x0000000495047248 */ /* 0x000fca0003fe0100 */
[----:B------:R-:W-:Y:S01]  /*19f0*/  IMAD R3, R4, 0x50, -R11 ;  /* 0x0000005004037824 */ /* 0x000fe200078e0a0b */
[----:B------:R-:W-:-:S04]  /*1a00*/  VIMNMX R4, RZ, R0, !PT ;  /* 0x00000000ff047248 */ /* 0x000fc80007fe0100 */
        /* <DEDUP_REMOVED lines=10> */
[----:B---3--:R-:W-:Y:S05]  /*1ab0*/  @!P0 BRA `(.L_x_2870) ;  /* 0x00000090003c8947 */ /* 0x008fea0003800000 */
        /* <DEDUP_REMOVED lines=20> */
.L_x_2872:
[----:B------:R-:W-:Y:S05]  /*1c00*/  BSYNC B6 ;  /* 0x0000000000067941 */ /* 0x000fea0003800000 */
.L_x_2871:
        /* <DEDUP_REMOVED lines=20> */
.L_x_2874:
[----:B------:R-:W-:Y:S05]  /*1d50*/  BSYNC B6 ;  /* 0x0000000000067941 */ /* 0x000fea0003800000 */
.L_x_2873:
[----:B------:R-:W-:Y:S01]  /*1d60*/  ULDC.64 UR4, c[0x0][0x9f8] ;  /* 0x00027e0000047ab9 */ /* 0x000fe20000000a00 */
[----:B------:R-:W-:Y:S01]  /*1d70*/  ULDC.64 UR6, c[0x0][0x208] ;  /* 0x0000820000067ab9 */ /* 0x000fe20000000a00 */
[----:B------:R-:W-:Y:S01]  /*1d80*/  ISETP.NE.U32.AND P0, PT, RZ, UR4, PT ;  /* 0x00000004ff007c0c */ /* 0x000fe2000bf05070 */
[----:B------:R-:W0:Y:S01]  /*1d90*/  LDC.64 R98, c[0x0][0x300] ;  /* 0x0000c000ff627b82 */ /* 0x000e220000000a00 */
[----:B------:R-:W-:Y:S01]  /*1da0*/  IMAD.IADD R113, R26, 0x1, R27 ;  /* 0x000000011a717824 */ /* 0x000fe200078e021b */
[----:B------:R-:W-:Y:S01]  /*1db0*/  SHF.R.S32.HI R9, RZ, 0x1f, R50 ;  /* 0x0000001fff097819 */ /* 0x000fe20000011432 */
[----:B------:R-:W-:Y:S01]  /*1dc0*/  ULDC.64 UR8, c[0x0][0xa08] ;  /* 0x0002820000087ab9 */ /* 0x000fe20000000a00 */
[----:B------:R-:W-:-:S04]  /*1dd0*/  ISETP.NE.AND.EX P0, PT, RZ, UR5, PT, P0 ;  /* 0x00000005ff007c0c */ /* 0x000fc8000bf05300 */
[----:B------:R-:W1:Y:S08]  /*1de0*/  LDC R118, c[0x0][0x3f4] ;  /* 0x0000fd00ff767b82 */ /* 0x000e700000000800 */
[----:B------:R-:W2:Y:S01]  /*1df0*/  LDC.64 R104, c[0x0][0x408] ;  /* 0x00010200ff687b82 */ /* 0x000ea20000000a00 */
[----:B------:R-:W-:-:S04]  /*1e00*/  @P0 IADD3 R4, P1, R28, UR4, RZ ;  /* 0x000000041c040c10 */ /* 0x000fc8000ff3e0ff */
[----:B------:R-:W-:Y:S01]  /*1e10*/  @P0 IADD3.X R5, R29, UR5, RZ, P1, !PT ;  /* 0x000000051d050c10 */ /* 0x000fe20008ffe4ff */
[----:B------:R-:W-:Y:S02]  /*1e20*/  ULDC.64 UR4, c[0x0][0x330] ;  /* 0x0000cc0000047ab9 */ /* 0x000fe40000000a00 */
[----:B------:R-:W3:Y:S02]  /*1e30*/  LDC.64 R110, c[0x0][0x3f8] ;  /* 0x0000fe00ff6e7b82 */ /* 0x000ee40000000a00 */
[----:B------:R4:W3:Y:S01]  /*1e40*/  @P0 LDG.E R25, desc[UR6][R4.64] ;  /* 0x0000000604190981 */ /* 0x0008e2000c1e1900 */
[----:B------:R-:W-:Y:S01]  /*1e50*/  SHF.R.S32.HI R3, RZ, 0x1f, R113 ;  /* 0x0000001fff037819 */ /* 0x000fe20000011471 */
[----:B------:R-:W-:Y:S01]  /*1e60*/  ULDC UR6, c[0x0][0x2f4] ;  /* 0x0000bd0000067ab9 */ /* 0x000fe20000000800 */
[----:B------:R-:W-:Y:S01]  /*1e70*/  IMAD R11, R9, UR4, RZ ;  /* 0x00000004090b7c24 */ /* 0x000fe2000f8e02ff */
[----:B------:R-:W-:Y:S01]  /*1e80*/  ISETP.GE.AND P1, PT, R213, UR6, PT ;  /* 0x00000006d5007c0c */ /* 0x000fe2000bf26270 */
[----:B------:R-:W-:Y:S01]  /*1e90*/  IMAD.WIDE.U32 R6, R50, UR4, R18 ;  /* 0x0000000432067c25 */ /* 0x000fe2000f8e0012 */
[----:B------:R-:W-:Y:S01]  /*1ea0*/  ISETP.GE.AND P0, PT, R18, UR6, PT ;  /* 0x0000000612007c0c */ /* 0x000fe2000bf06270 */
[----:B------:R-:W1:Y:S01]  /*1eb0*/  S2R R150, SR_TID.X ;  /* 0x0000000000967919 */ /* 0x000e620000002100 */
[----:B------:R-:W-:Y:S01]  /*1ec0*/  SEL R8, RZ, 0xffffffff, P1 ;  /* 0xffffffffff087807 */ /* 0x000fe20000800000 */
[-C--:B0-----:R-:W-:Y:S01]  /*1ed0*/  IMAD R0, R3, R98.reuse, RZ ;  /* 0x0000006203007224 */ /* 0x081fe200078e02ff */
[----:B------:R-:W-:Y:S01]  /*1ee0*/  ISETP.GE.AND P1, PT, R220, UR6, PT ;  /* 0x00000006dc007c0c */ /* 0x000fe2000bf26270 */
[----:B------:R-:W-:Y:S01]  /*1ef0*/  IMAD R13, R50, UR5, R11 ;  /* 0x00000005320d7c24 */ /* 0x000fe2000f8e020b */
[----:B------:R-:W-:Y:S01]  /*1f00*/  ULDC.64 UR4, c[0x0][0x308] ;  /* 0x0000c20000047ab9 */ /* 0x000fe20000000a00 */
[C---:B------:R-:W-:Y:S01]  /*1f10*/  IMAD R11, R113.reuse, R99, R0 ;  /* 0x00000063710b7224 */ /* 0x040fe200078e0200 */
[----:B------:R-:W-:Y:S01]  /*1f20*/  SEL R0, RZ, 0x1, P0 ;  /* 0x00000001ff007807 */ /* 0x000fe20000000000 */
[----:B----4-:R-:W-:Y:S01]  /*1f30*/  IMAD.WIDE.U32 R4, R113, R98, RZ ;  /* 0x0000006271047225 */ /* 0x010fe200078e00ff */
[----:B------:R-:W-:-:S02]  /*1f40*/  ISETP.NE.U32.AND P0, PT, RZ, UR8, PT ;  /* 0x00000008ff007c0c */ /* 0x000fc4000bf05070 */
[----:B------:R-:W-:Y:S01]  /*1f50*/  IADD3 R7, R7, R13, RZ ;  /* 0x0000000d07077210 */ /* 0x000fe20007ffe0ff */
[----:B------:R-:W-:Y:S01]  /*1f60*/  IMAD.SHL.U32 R13, R8, 0x2, RZ ;  /* 0x00000002080d7824 */ /* 0x000fe200078e00ff */
[----:B------:R-:W-:Y:S01]  /*1f70*/  ISETP.NE.AND.EX P0, PT, RZ, UR9, PT, P0 ;  /* 0x00000009ff007c0c */ /* 0x000fe2000bf05300 */
[----:B------:R-:W-:Y:S01]  /*1f80*/  IMAD R9, R9, UR4, RZ ;  /* 0x0000000409097c24 */ /* 0x000fe2000f8e02ff */
[----:B------:R-:W-:Y:S01]  /*1f90*/  ULDC.64 UR8, c[0x0][0x338] ;  /* 0x0000ce0000087ab9 */ /* 0x000fe20000000a00 */
[----:B------:R-:W-:Y:S01]  /*1fa0*/  IMAD.IADD R5, R5, 0x1, R11 ;  /* 0x0000000105057824 */ /* 0x000fe200078e020b */
[----:B------:R-:W-:Y:S01]  /*1fb0*/  LOP3.LUT R0, R13, 0x2, R0, 0xe2, !PT ;  /* 0x000000020d007812 */ /* 0x000fe200078ee200 */
[C---:B------:R-:W-:Y:S01]  /*1fc0*/  IMAD R11, R50.reuse, UR5, R9 ;  /* 0x00000005320b7c24 */ /* 0x040fe2000f8e0209 */
[----:B------:R-:W-:Y:S01]  /*1fd0*/  SEL R9, RZ, 0x4, P1 ;  /* 0x00000004ff097807 */ /* 0x000fe20000800000 */
[----:B------:R-:W-:Y:S01]  /*1fe0*/  IMAD.WIDE.U32 R4, R50, UR4, R4 ;  /* 0x0000000432047c25 */ /* 0x000fe2000f8e0004 */
[----:B------:R-:W-:Y:S01]  /*1ff0*/  ULDC.64 UR4, c[0x0][0x310] ;  /* 0x0000c40000047ab9 */ /* 0x000fe20000000a00 */
[----:B------:R-:W-:-:S02]  /*2000*/  SHF.R.S32.HI R20, RZ, 0x1f, R212 ;  /* 0x0000001fff147819 */ /* 0x000fc400000114d4 */
[----:B------:R-:W-:Y:S01]  /*2010*/  LOP3.LUT R9, R0, R9, RZ, 0xfc, !PT ;  /* 0x0000000900097212 */ /* 0x000fe200078efcff */
[----:B------:R-:W-:Y:S01]  /*2020*/  IMAD.IADD R5, R5, 0x1, R11 ;  /* 0x0000000105057824 */ /* 0x000fe200078e020b */
[----:B------:R-:W-:Y:S01]  /*2030*/  SHF.R.S32.HI R23, RZ, 0x1f, R22 ;  /* 0x0000001fff177819 */ /* 0x000fe20000011416 */
[CC--:B--2---:R-:W-:Y:S01]  /*2040*/  IMAD.WIDE.U32 R102, R212.reuse, R104.reuse, R18 ;  /* 0x00000068d4667225 */ /* 0x0c4fe200078e0012 */
[----:B------:R-:W-:Y:S02]  /*2050*/  SHF.R.U32.HI R30, RZ, 0x3, R224 ;  /* 0x00000003ff1e7819 */ /* 0x000fe400000116e0 */
[----:B------:R-:W-:Y:S01]  /*2060*/  SHF.R.U32.HI R21, RZ, 0x3, R223 ;  /* 0x00000003ff157819 */ /* 0x000fe200000116df */
[----:B------:R-:W-:Y:S01]  /*2070*/  IMAD.WIDE.U32 R100, R212, R104, R22 ;  /* 0x00000068d4647225 */ /* 0x000fe200078e0016 */
[----:B------:R-:W-:Y:S02]  /*2080*/  ISETP.GE.AND P2, PT, R221, UR6, PT ;  /* 0x00000006dd007c0c */ /* 0x000fe4000bf46270 */
[----:B------:R-:W-:Y:S01]  /*2090*/  SHF.L.U64.HI R34, R104, 0x5, R105 ;  /* 0x0000000568227819 */ /* 0x000fe20000010269 */
[----:B---3--:R-:W-:Y:S01]  /*20a0*/  IMAD.WIDE.U32 R106, R212, R110, R22 ;  /* 0x0000006ed46a7225 */ /* 0x008fe200078e0016 */
[----:B------:R-:W-:-:S02]  /*20b0*/  SHF.L.U64.HI R33, R104, 0x6, R105 ;  /* 0x0000000668217819 */ /* 0x000fc40000010269 */
[----:B------:R-:W-:Y:S01]  /*20c0*/  SHF.L.U32 R32, R104, 0x5, RZ ;  /* 0x0000000568207819 */ /* 0x000fe200000006ff */
[C---:B------:R-:W-:Y:S01]  /*20d0*/  IMAD.WIDE.U32 R108, R212.reuse, R110, R18 ;  /* 0x0000006ed46c7225 */ /* 0x040fe200078e0012 */
[----:B------:R-:W-:Y:S02]  /*20e0*/  IADD3 R112, P3, R212, R113, RZ ;  /* 0x00000071d4707210 */ /* 0x000fe40007f7e0ff */
[--C-:B------:R-:W-:Y:S01]  /*20f0*/  SHF.L.U64.HI R123, R98, 0x5, R99.reuse ;  /* 0x00000005627b7819 */ /* 0x100fe20000010263 */
[----:B------:R-:W-:Y:S01]  /*2100*/  IMAD.SHL.U32 R31, R212, 0x40, RZ ;  /* 0x00000040d41f7824 */ /* 0x000fe200078e00ff */
[----:B------:R-:W-:Y:S01]  /*2110*/  SHF.L.U64.HI R129, R98, 0x6, R99 ;  /* 0x0000000662817819 */ /* 0x000fe20000010263 */
[----:B------:R-:W-:Y:S01]  /*2120*/  VIADD R14, R212, 0x20 ;  /* 0x00000020d40e7836 */ /* 0x000fe20000000000 */
[----:B------:R-:W-:Y:S01]  /*2130*/  SHF.L.U64.HI R29, R110, 0x6, R111 ;  /* 0x000000066e1d7819 */ /* 0x000fe2000001026f */
[----:B------:R-:W-:Y:S01]  /*2140*/  IMAD.SHL.U32 R128, R98, 0x20, RZ ;  /* 0x0000002062807824 */ /* 0x000fe200078e00ff */
[----:B------:R-:W-:Y:S01]  /*2150*/  IADD3 R12, R212, 0x40, RZ ;  /* 0x00000040d40c7810 */ /* 0x000fe20007ffe0ff */
[----:B------:R-:W-:Y:S01]  /*2160*/  IMAD.SHL.U32 R130, R98, 0x40, RZ ;  /* 0x0000004062827824 */ /* 0x000fe200078e00ff */
[----:B------:R-:W-:Y:S01]  /*2170*/  SHF.R.S32.HI R147, RZ, 0x1f, R14 ;  /* 0x0000001fff937819 */ /* 0x000fe2000001140e */
[----:B------:R-:W-:Y:S01]  /*2180*/  IMAD R121, R111, 0x50, RZ ;  /* 0x000000506f797824 */ /* 0x000fe200078e02ff */
[----:B------:R-:W-:Y:S01]  /*2190*/  SHF.R.S32.HI R145, RZ, 0x1f, R12 ;  /* 0x0000001fff917819 */ /* 0x000fe2000001140c */
[C---:B------:R-:W-:Y:S01]  /*21a0*/  IMAD.SHL.U32 R28, R110.reuse, 0x20, RZ ;  /* 0x000000206e1c7824 */ /* 0x040fe200078e00ff */
[----:B------:R-:W-:Y:S01]  /*21b0*/  LOP3.LUT R26, R9, 0x1, RZ, 0xc0, !PT ;  /* 0x00000001091a7812 */ /* 0x000fe200078ec0ff */
[----:B------:R-:W-:Y:S01]  /*21c0*/  IMAD.SHL.U32 R27, R110, 0x40, RZ ;  /* 0x000000406e1b7824 */ /* 0x000fe200078e00ff */
[----:B-1----:R-:W-:Y:S01]  /*21d0*/  LEA.HI R150, R150, 0x8, RZ, 0x19 ;  /* 0x0000000896967811 */ /* 0x002fe200078fc8ff */
[----:B------:R-:W-:Y:S01]  /*21e0*/  IMAD.X R113, R20, 0x1, R3, P3 ;  /* 0x0000000114717824 */ /* 0x000fe200018e0603 */
[----:B------:R-:W-:-:S02]  /*21f0*/  SHF.R.S32.HI R8, RZ, 0x1f, R25 ;  /* 0x0000001fff087819 */ /* 0x000fc40000011419 */
        /* <DEDUP_REMOVED lines=24> */
[----:B------:R-:W-:Y:S02]  /*2380*/  IMAD R7, R212, R111, R0 ;  /* 0x0000006fd4077224 */ /* 0x000fe400078e0200 */
[----:B-----5:R-:W-:Y:S01]  /*2390*/  IMAD.WIDE.U32 R100, R143, R104, R100 ;  /* 0x000000688f647225 */ /* 0x020fe200078e0064 */
[----:B------:R-:W-:-:S02]  /*23a0*/  SHF.R.S32.HI R0, RZ, 0x1f, R5 ;  /* 0x0000001fff007819 */ /* 0x000fc40000011405 */
[----:B------:R-:W-:Y:S01]  /*23b0*/  IADD3 R4, R213, R4, RZ ;  /* 0x00000004d5047210 */ /* 0x000fe20007ffe0ff */
[----:B------:R-:W-:Y:S01]  /*23c0*/  IMAD.IADD R107, R107, 0x1, R7 ;  /* 0x000000016b6b7824 */ /* 0x000fe200078e0207 */
[CC--:B------:R-:W-:Y:S01]  /*23d0*/  LEA.HI R13, R0.reuse, R5.reuse, RZ, 0x3 ;  /* 0x00000005000d7211 */ /* 0x0c0fe200078f18ff */
[----:B------:R-:W-:Y:S01]  /*23e0*/  IMAD.IADD R109, R7, 0x1, R109 ;  /* 0x00000001076d7824 */ /* 0x000fe200078e026d */
[----:B------:R-:W-:Y:S01]  /*23f0*/  LEA.HI R0, R0, R5, RZ, 0x6 ;  /* 0x0000000500007211 */ /* 0x000fe200078f30ff */
[C---:B------:R-:W-:Y:S01]  /*2400*/  IMAD.WIDE.U32 R102, R143.reuse, R104, R102 ;  /* 0x000000688f667225 */ /* 0x040fe200078e0066 */
[----:B------:R-:W-:Y:S02]  /*2410*/  SHF.R.S32.HI R7, RZ, 0x1f, R4 ;  /* 0x0000001fff077819 */ /* 0x000fe40000011404 */
[----:B------:R-:W-:Y:S01]  /*2420*/  SHF.R.S32.HI R5, RZ, 0x6, R0 ;  /* 0x00000006ff057819 */ /* 0x000fe20000011400 */
[----:B------:R-:W-:Y:S01]  /*2430*/  IMAD.WIDE.U32 R106, R143, R110, R106 ;  /* 0x0000006e8f6a7225 */ /* 0x000fe200078e006a */
[----:B------:R-:W-:-:S02]  /*2440*/  LOP3.LUT R0, R224, 0x38, R13, 0xf8, !PT ;  /* 0x00000038e0007812 */ /* 0x000fc400078ef80d */
[----:B------:R-:W-:Y:S01]  /*2450*/  LOP3.LUT R6, R223, 0x38, R13, 0xf8, !PT ;  /* 0x00000038df067812 */ /* 0x000fe200078ef80d */
[C---:B------:R-:W-:Y:S01]  /*2460*/  IMAD R134, R5.reuse, 0x1400, R227 ;  /* 0x0000140005867824 */ /* 0x040fe200078e02e3 */
[----:B------:R-:W-:Y:S01]  /*2470*/  LOP3.LUT R11, R0, R30, RZ, 0x3c, !PT ;  /* 0x0000001e000b7212 */ /* 0x000fe200078e3cff */
[----:B------:R-:W-:Y:S01]  /*2480*/  IMAD R132, R5, 0x1400, R226 ;  /* 0x0000140005847824 */ /* 0x000fe200078e02e2 */
[-C--:B------:R-:W-:Y:S01]  /*2490*/  LEA.HI R0, R7, R4.reuse, RZ, 0x6 ;  /* 0x0000000407007211 */ /* 0x080fe200078f30ff */
[----:B------:R-:W-:Y:S01]  /*24a0*/  IMAD R142, R5, 0x1400, R228 ;  /* 0x00001400058e7824 */ /* 0x000fe200078e02e4 */
[----:B------:R-:W-:Y:S01]  /*24b0*/  LEA.HI R4, R7, R4, RZ, 0x3 ;  /* 0x0000000407047211 */ /* 0x000fe200078f18ff */
[----:B------:R-:W-:Y:S01]  /*24c0*/  IMAD.IADD R134, R134, 0x1, R11 ;  /* 0x0000000186867824 */ /* 0x000fe200078e020b */
[----:B------:R-:W-:Y:S01]  /*24d0*/  SHF.R.S32.HI R7, RZ, 0x6, R0 ;  /* 0x00000006ff077819 */ /* 0x000fe20000011400 */
[----:B------:R-:W-:Y:S01]  /*24e0*/  IMAD R11, R105, 0x50, RZ ;  /* 0x00000050690b7824 */ /* 0x000fe200078e02ff */
[----:B------:R-:W-:Y:S01]  /*24f0*/  LOP3.LUT R0, R13, 0x38, RZ, 0xc0, !PT ;  /* 0x000000380d007812 */ /* 0x000fe200078ec0ff */
[----:B------:R-:W-:Y:S01]  /*2500*/  IMAD.WIDE.U32 R108, R143, R110, R108 ;  /* 0x0000006e8f6c7225 */ /* 0x000fe200078e006c */
[----:B------:R-:W-:-:S02]  /*2510*/  LOP3.LUT R10, R223, 0x38, R4, 0xf8, !PT ;  /* 0x00000038df0a7812 */ /* 0x000fc400078ef804 */
[----:B------:R-:W-:Y:S01]  /*2520*/  LOP3.LUT R0, R0, 0x1c0, R31, 0xf8, !PT ;  /* 0x000001c000007812 */ /* 0x000fe200078ef81f */
[C---:B------:R-:W-:Y:S01]  /*2530*/  IMAD R135, R7.reuse, 0x1400, R228 ;  /* 0x0000140007877824 */ /* 0x040fe200078e02e4 */
[----:B------:R-:W-:Y:S01]  /*2540*/  LOP3.LUT R15, R6, R21, RZ, 0x3c, !PT ;  /* 0x00000015060f7212 */ /* 0x000fe200078e3cff */
[C---:B------:R-:W-:Y:S01]  /*2550*/  IMAD R133, R7.reuse, 0x1400, R227 ;  /* 0x0000140007857824 */ /* 0x040fe200078e02e3 */
[----:B------:R-:W-:Y:S01]  /*2560*/  LOP3.LUT R5, R0, R229, RZ, 0x3c, !PT ;  /* 0x000000e500057212 */ /* 0x000fe200078e3cff */
[----:B------:R-:W-:Y:S01]  /*2570*/  IMAD R131, R7, 0x1400, R226 ;  /* 0x0000140007837824 */ /* 0x000fe200078e02e2 */
[----:B------:R-:W-:Y:S01]  /*2580*/  LOP3.LUT R6, R4, 0x38, RZ, 0xc0, !PT ;  /* 0x0000003804067812 */ /* 0x000fe200078ec0ff */
[----:B------:R-:W-:Y:S01]  /*2590*/  IMAD.IADD R132, R132, 0x1, R15 ;  /* 0x0000000184847824 */ /* 0x000fe200078e020f */
[----:B------:R-:W-:Y:S01]  /*25a0*/  LOP3.LUT R10, R10, R21, RZ, 0x3c, !PT ;  /* 0x000000150a0a7212 */ /* 0x000fe200078e3cff */
[----:B------:R-:W-:Y:S01]  /*25b0*/  IMAD.IADD R142, R142, 0x1, R5 ;  /* 0x000000018e8e7824 */ /* 0x000fe200078e0205 */
[----:B------:R-:W-:Y:S01]  /*25c0*/  SHF.R.S32.HI R5, RZ, 0x1f, R143 ;  /* 0x0000001fff057819 */ /* 0x000fe2000001148f */
[----:B------:R-:W-:Y:S01]  /*25d0*/  IMAD R7, R99, 0x50, RZ ;  /* 0x0000005063077824 */ /* 0x000fe200078e02ff */
[----:B------:R-:W-:Y:S01]  /*25e0*/  LOP3.LUT R8, R224, 0x38, R4, 0xf8, !PT ;  /* 0x00000038e0087812 */ /* 0x000fe200078ef804 */
[----:B------:R-:W-:Y:S01]  /*25f0*/  IMAD.WIDE.U32 R98, R98, 0x50, RZ ;  /* 0x0000005062627825 */ /* 0x000fe200078e00ff */
[----:B------:R-:W-:-:S02]  /*2600*/  LOP3.LUT R6, R6, 0x1c0, R31, 0xf8, !PT ;  /* 0x000001c006067812 */ /* 0x000fc400078ef81f */
[----:B------:R-:W-:Y:S01]  /*2610*/  LOP3.LUT R8, R8, R30, RZ, 0x3c, !PT ;  /* 0x0000001e08087212 */ /* 0x000fe200078e3cff */
[----:B------:R-:W-:Y:S01]  /*2620*/  IMAD R0, R5, R104, RZ ;  /* 0x0000006805007224 */ /* 0x000fe200078e02ff */
[----:B------:R-:W-:Y:S01]  /*2630*/  LOP3.LUT R6, R6, R229, RZ, 0x3c, !PT ;  /* 0x000000e506067212 */ /* 0x000fe200078e3cff */
[----:B------:R-:W-:Y:S01]  /*2640*/  IMAD.SHL.U32 R31, R104, 0x40, RZ ;  /* 0x00000040681f7824 */ /* 0x000fe200078e00ff */
[----:B------:R-:W-:Y:S01]  /*2650*/  SHF.L.U64.HI R30, R110, 0x5, R111 ;  /* 0x000000056e1e7819 */ /* 0x000fe2000001026f */
[----:B------:R-:W-:Y:S01]  /*2660*/  IMAD R21, R143, R105, R0 ;  /* 0x000000698f157224 */ /* 0x000fe200078e0200 */
[----:B------:R-:W-:Y:S01]  /*2670*/  SHF.R.S32.HI R14, RZ, 0x3, R13 ;  /* 0x00000003ff0e7819 */ /* 0x000fe2000001140d */
[----:B------:R-:W-:Y:S01]  /*2680*/  IMAD R0, R5, R110, RZ ;  /* 0x0000006e05007224 */ /* 0x000fe200078e02ff */
[----:B------:R-:W-:Y:S01]  /*2690*/  LOP3.LUT R13, R13, 0xfffffff8, RZ, 0xc0, !PT ;  /* 0xfffffff80d0d7812 */ /* 0x000fe200078ec0ff */
[----:B------:R-:W-:Y:S01]  /*26a0*/  IMAD.WIDE.U32 R104, R104, 0x50, RZ ;  /* 0x0000005068687825 */ /* 0x000fe200078e00ff */
[----:B------:R-:W-:-:S02]  /*26b0*/  IADD3 R131, R131, R10, RZ ;  /* 0x0000000a83837210 */ /* 0x000fc40007ffe0ff */
[----:B------:R-:W-:Y:S01]  /*26c0*/  SHF.R.S32.HI R12, RZ, 0x3, R4 ;  /* 0x00000003ff0c7819 */ /* 0x000fe20000011404 */
[----:B------:R-:W-:Y:S01]  /*26d0*/  IMAD R15, R143, R111, R0 ;  /* 0x0000006f8f0f7224 */ /* 0x000fe200078e0200 */
[----:B------:R-:W-:Y:S01]  /*26e0*/  SEL R0, RZ, 0x8, P2 ;  /* 0x00000008ff007807 */ /* 0x000fe20001000000 */
[----:B------:R-:W-:Y:S01]  /*26f0*/  IMAD.WIDE.U32 R110, R110, 0x50, RZ ;  /* 0x000000506e6e7825 */ /* 0x000fe200078e00ff */
[----:B------:R-:W-:Y:S02]  /*2700*/  IADD3 R5, R95, R37, RZ ;  /* 0x000000255f057210 */ /* 0x000fe40007ffe0ff */
[----:B------:R-:W-:Y:S01]  /*2710*/  LOP3.LUT R0, R9, R0, RZ, 0xfc, !PT ;  /* 0x0000000009007212 */ /* 0x000fe200078efcff */
[----:B------:R-:W-:Y:S01]  /*2720*/  IMAD.IADD R122, R105, 0x1, R11 ;  /* 0x00000001697a7824 */ /* 0x000fe200078e020b */
[----:B------:R-:W-:Y:S01]  /*2730*/  LOP3.LUT R11, R4, 0xfffffff8, RZ, 0xc0, !PT ;  /* 0xfffffff8040b7812 */ /* 0x000fe200078ec0ff */
[----:B------:R-:W-:Y:S01]  /*2740*/  IMAD.IADD R133, R133, 0x1, R8 ;  /* 0x0000000185857824 */ /* 0x000fe200078e0208 */
[----:B------:R-:W-:Y:S01]  /*2750*/  IADD3 R121, R111, R121, RZ ;  /* 0x000000796f797210 */ /* 0x000fe20007ffe0ff */
[----:B------:R-:W-:Y:S01]  /*2760*/  IMAD.IADD R135, R135, 0x1, R6 ;  /* 0x0000000187877824 */ /* 0x000fe200078e0206 */
[C---:B------:R-:W-:Y:S01]  /*2770*/  LOP3.LUT R10, R0.reuse, 0x2, RZ, 0xc0, !PT ;  /* 0x00000002000a7812 */ /* 0x040fe200078ec0ff */
[----:B------:R-:W-:Y:S01]  /*2780*/  IMAD.IADD R120, R99, 0x1, R7 ;  /* 0x0000000163787824 */ /* 0x000fe200078e0207 */
[C---:B------:R-:W-:Y:S01]  /*2790*/  LOP3.LUT R9, R0.reuse, 0x4, RZ, 0xc0, !PT ;  /* 0x0000000400097812 */ /* 0x040fe200078ec0ff */
[----:B------:R-:W-:Y:S01]  /*27a0*/  IMAD.IADD R25, R101, 0x1, R21 ;  /* 0x0000000165197824 */ /* 0x000fe200078e0215 */
[----:B------:R-:W-:Y:S01]  /*27b0*/  LOP3.LUT R8, R0, 0x8, RZ, 0xc0, !PT ;  /* 0x0000000800087812 */ /* 0x000fe200078ec0ff */
[----:B------:R-:W-:Y:S01]  /*27c0*/  IMAD.IADD R20, R107, 0x1, R15 ;  /* 0x000000016b147824 */ /* 0x000fe200078e020f */
[----:B------:R-:W-:Y:S01]  /*27d0*/  SHF.R.S32.HI R7, RZ, 0x1f, R13 ;  /* 0x0000001fff077819 */ /* 0x000fe2000001140d */
[----:B------:R-:W-:Y:S01]  /*27e0*/  IMAD.SHL.U32 R118, R118, 0x2, RZ ;  /* 0x0000000276767824 */ /* 0x000fe200078e00ff */
[----:B------:R-:W-:Y:S01]  /*27f0*/  SHF.R.S32.HI R6, RZ, 0x1f, R11 ;  /* 0x0000001fff067819 */ /* 0x000fe2000001140b */
[----:B------:R-:W-:-:S02]  /*2800*/  IMAD.IADD R21, R21, 0x1, R103 ;  /* 0x0000000115157824 */ /* 0x000fc400078e0267 */
[----:B------:R-:W-:-:S07]  /*2810*/  IMAD.IADD R15, R15, 0x1, R109 ;  /* 0x000000010f0f7824 */ /* 0x000fce00078e026d */
.L_x_2982:
[----:B---3--:R-:W2:Y:S01]  /*2820*/  LDL.LU R39, [R1+0xc] ;  /* 0x00000c0001277983 */ /* 0x008ea20000300800 */
        /* <DEDUP_REMOVED lines=24> */
[----:B------:R-:W-:Y:S01]  /*29b0*/  IMAD R4, R3, 0x2, R16 ;  /* 0x0000000203047824 */ /* 0x000fe200078e0210 */
[----:B------:R-:W-:Y:S02]  /*29c0*/  LEA.HI.X R57, R36, R117, R37, 0x1, P6 ;  /* 0x0000007524397211 */ /* 0x000fe400030f0c25 */
[----:B------:R-:W-:Y:S02]  /*29d0*/  MOV R24, R41 ;  /* 0x0000002900187202 */ /* 0x000fe40000000f00 */
        /* <DEDUP_REMOVED lines=33> */
[-C--:B------:R-:W-:Y:S01]  /*2bf0*/  ISETP.GE.AND P5, PT, R22, R115.reuse, PT ;  /* 0x000000731600720c */ /* 0x080fe20003fa6270 */
[----:B------:R-:W-:Y:S01]  /*2c00*/  IMAD.X R38, R0, 0x1, R20, P2 ;  /* 0x0000000100267824 */ /* 0x000fe200010e0614 */
[C---:B------:R-:W-:Y:S01]  /*2c10*/  LEA R36, P2, R37.reuse, UR4, 0x1 ;  /* 0x0000000425247c11 */ /* 0x040fe2000f8408ff */
[----:B------:R-:W-:Y:S01]  /*2c20*/  IMAD.X R40, R114, 0x1, R25, P4 ;  /* 0x0000000172287824 */ /* 0x000fe200020e0619 */
[----:B------:R-:W-:Y:S01]  /*2c30*/  CS2R R126, SRZ ;  /* 0x00000000007e7805 */ /* 0x000fe2000001ff00 */
[----:B------:R-:W-:Y:S01]  /*2c40*/  ULDC.64 UR6, c[0x0][0x208] ;  /* 0x0000820000067ab9 */ /* 0x000fe20000000a00 */
[----:B------:R-:W-:Y:S01]  /*2c50*/  LEA.HI.X R37, R37, UR5, R38, 0x1, P2 ;  /* 0x0000000525257c11 */ /* 0x000fe200090f0c26 */
[----:B------:R-:W-:Y:S01]  /*2c60*/  ULDC.64 UR4, c[0x0][0x400] ;  /* 0x0001000000047ab9 */ /* 0x000fe20000000a00 */
[----:B------:R-:W-:-:S02]  /*2c70*/  ISETP.GE.AND P4, PT, R215, R115, PT ;  /* 0x00000073d700720c */ /* 0x000fc40003f86270 */
[----:B------:R-:W-:-:S03]  /*2c80*/  LEA R38, P2, R39, UR4, 0x1 ;  /* 0x0000000427267c11 */ /* 0x000fc6000f8408ff */
[----:B------:R0:W5:Y:S01]  /*2c90*/  @!P5 LDG.E.64 R124, desc[UR6][R36.64] ;  /* 0x00000006247cd981 */ /* 0x000162000c1e1b00 */
        /* <DEDUP_REMOVED lines=16> */
.L_x_2879:
[----:B------:R-:W-:Y:S05]  /*2da0*/  BSYNC B1 ;  /* 0x0000000000017941 */ /* 0x000fea0003800000 */
.L_x_2878:
[----:B0----5:R-:W-:Y:S01]  /*2db0*/  IMAD.MOV.U32 R37, RZ, RZ, R79 ;  /* 0x000000ffff257224 */ /* 0x021fe200078e004f */
[----:B------:R-:W-:Y:S01]  /*2dc0*/  MOV R36, R78 ;  /* 0x0000004e00247202 */ /* 0x000fe20000000f00 */
[----:B------:R-:W-:Y:S01]  /*2dd0*/  IMAD.MOV.U32 R38, RZ, RZ, R82 ;  /* 0x000000ffff267224 */ /* 0x000fe200078e0052 */
[----:B------:R-:W-:Y:S01]  /*2de0*/  IADD3 R39, R212, 0x20, RZ ;  /* 0x00000020d4277810 */ /* 0x000fe20007ffe0ff */
[----:B------:R-:W-:Y:S01]  /*2df0*/  BSSY B1, `(.L_x_2880) ;  /* 0x0000040000017945 */ /* 0x000fe20003800000 */
[----:B------:R-:W-:Y:S01]  /*2e00*/  PRMT R161, R37, 0x5410, R36 ;  /* 0x0000541025a17816 */ /* 0x000fe20000000024 */
[----:B------:R-:W-:Y:S01]  /*2e10*/  IMAD.MOV.U32 R36, RZ, RZ, R83 ;  /* 0x000000ffff247224 */ /* 0x000fe200078e0053 */
[----:B------:R-:W-:Y:S01]  /*2e20*/  ISETP.GE.AND P4, PT, R39, R3, PT ;  /* 0x000000032700720c */ /* 0x000fe20003f86270 */
[----:B------:R-:W-:Y:S01]  /*2e30*/  IMAD.MOV.U32 R37, RZ, RZ, R90 ;  /* 0x000000ffff257224 */ /* 0x000fe200078e005a */
[----:B------:R-:W-:Y:S02]  /*2e40*/  CS2R R66, SRZ ;  /* 0x0000000000427805 */ /* 0x000fe4000001ff00 */
        /* <DEDUP_REMOVED lines=9> */
[----:B------:R-:W-:Y:S01]  /*2ee0*/  PRMT R151, R38, 0x7610, R151 ;  /* 0x0000761026977816 */ /* 0x000fe20000000097 */
[----:B------:R-:W-:Y:S01]  /*2ef0*/  IMAD.MOV.U32 R36, RZ, RZ, R80 ;  /* 0x000000ffff247224 */ /* 0x000fe200078e0050 */
[----:B------:R-:W-:-:S02]  /*2f00*/  MOV R38, R88 ;  /* 0x0000005800267202 */ /* 0x000fc40000000f00 */
[----:B------:R-:W-:Y:S02]  /*2f10*/  CS2R R72, SRZ ;  /* 0x0000000000487805 */ /* 0x000fe4000001ff00 */
[----:B------:R-:W-:Y:S01]  /*2f20*/  PRMT R153, R37, 0x7610, R153 ;  /* 0x0000761025997816 */ /* 0x000fe20000000099 */
[----:B------:R-:W-:Y:S01]  /*2f30*/  IMAD.MOV.U32 R37, RZ, RZ, R81 ;  /* 0x000000ffff257224 */ /* 0x000fe200078e0051 */
[----:B------:R-:W-:-:S04]  /*2f40*/  CS2R R76, SRZ ;  /* 0x00000000004c7805 */ /* 0x000fc8000001ff00 */
[----:B------:R-:W-:Y:S01]  /*2f50*/  PRMT R162, R36, 0x5410, R37 ;  /* 0x0000541024a27816 */ /* 0x000fe20000000025 */
[----:B------:R-:W-:Y:S02]  /*2f60*/  IMAD.MOV.U32 R36, RZ, RZ, R89 ;  /* 0x000000ffff247224 */ /* 0x000fe400078e0059 */
[----:B------:R-:W-:-:S03]  /*2f70*/  IMAD.MOV.U32 R37, RZ, RZ, R116 ;  /* 0x000000ffff257224 */ /* 0x000fc600078e0074 */
[----:B------:R-:W-:Y:S01]  /*2f80*/  PRMT R165, R38, 0x5410, R36 ;  /* 0x0000541026a57816 */ /* 0x000fe20000000024 */
[----:B------:R-:W-:Y:S02]  /*2f90*/  IMAD.MOV.U32 R36, RZ, RZ, R117 ;  /* 0x000000ffff247224 */ /* 0x000fe400078e0075 */
[----:B------:R-:W-:-:S03]  /*2fa0*/  IMAD.MOV.U32 R38, RZ, RZ, R126 ;  /* 0x000000ffff267224 */ /* 0x000fc600078e007e */
[----:B------:R-:W-:Y:S01]  /*2fb0*/  PRMT R166, R37, 0x5410, R36 ;  /* 0x0000541025a67816 */ /* 0x000fe20000000024 */
[----:B------:R-:W-:Y:S01]  /*2fc0*/  IMAD.MOV.U32 R37, RZ, RZ, R127 ;  /* 0x000000ffff257224 */ /* 0x000fe200078e007f */
[----:B------:R-:W-:-:S04]  /*2fd0*/  PRMT R151, R151, 0x5410, R38 ;  /* 0x0000541097977816 */ /* 0x000fc80000000026 */
        /* <DEDUP_REMOVED lines=33> */
.L_x_2881:
[----:B------:R-:W-:Y:S05]  /*31f0*/  BSYNC B1 ;  /* 0x0000000000017941 */ /* 0x000fea0003800000 */
.L_x_2880:
        /* <DEDUP_REMOVED lines=44> */
.L_x_2883:
[----:B------:R-:W-:Y:S05]  /*34c0*/  BSYNC B1 ;  /* 0x0000000000017941 */ /* 0x000fea0003800000 */
.L_x_2882:
[----:B------:R-:W2:Y:S01]  /*34d0*/  LDL R0, [R1+0x5c] ;  /* 0x00005c0001007983 */ /* 0x000ea20000100800 */
[----:B0-----:R-:W-:Y:S01]  /*34e0*/  IMAD.MOV.U32 R37, RZ, RZ, R67 ;  /* 0x000000ffff257224 */ /* 0x001fe200078e0043 */
[----:B------:R-:W-:Y:S01]  /*34f0*/  MOV R36, R66 ;  /* 0x0000004200247202 */ /* 0x000fe20000000f00 */
[----:B------:R-:W-:Y:S01]  /*3500*/  IMAD.MOV.U32 R38, RZ, RZ, R70 ;  /* 0x000000ffff267224 */ /* 0x000fe200078e0046 */
[----:B------:R-:W-:Y:S02]  /*3510*/  PRMT R140, R136, 0x7610, R140 ;  /* 0x00007610888c7816 */ /* 0x000fe4000000008c */
        /* <DEDUP_REMOVED lines=14> */
[----:B------:R-:W-:Y:S02]  /*3600*/  IMAD.MOV.U32 R36, RZ, RZ, R77 ;  /* 0x000000ffff247224 */ /* 0x000fe400078e004d */
[----:B------:R-:W-:-:S03]  /*3610*/  IMAD.MOV.U32 R38, RZ, RZ, R73 ;  /* 0x000000ffff267224 */ /* 0x000fc600078e0049 */
[----:B------:R-:W-:Y:S01]  /*3620*/  PRMT R160, R37, 0x5410, R36 ;  /* 0x0000541025a07816 */ /* 0x000fe20000000024 */
[----:B-----5:R-:W-:Y:S01]  /*3630*/  IMAD.MOV.U32 R37, RZ, RZ, R46 ;  /* 0x000000ffff257224 */ /* 0x020fe200078e002e */
[----:B------:R-:W-:Y:S01]  /*3640*/  PRMT R157, R38, 0x7610, R157 ;  /* 0x00007610269d7816 */ /* 0x000fe2000000009d */
[----:B------:R-:W-:Y:S01]  /*3650*/  IMAD.MOV.U32 R36, RZ, RZ, R47 ;  /* 0x000000ffff247224 */ /* 0x000fe200078e002f */
[----:B------:R-:W-:-:S04]  /*3660*/  MOV R38, R41 ;  /* 0x0000002900267202 */ /* 0x000fc80000000f00 */
[----:B------:R-:W-:Y:S01]  /*3670*/  PRMT R86, R37, 0x5410, R36 ;  /* 0x0000541025567816 */ /* 0x000fe20000000024 */
[----:B------:R-:W-:Y:S01]  /*3680*/  IMAD.MOV.U32 R36, RZ, RZ, R59 ;  /* 0x000000ffff247224 */ /* 0x000fe200078e003b */
[----:B------:R-:W-:-:S04]  /*3690*/  MOV R37, R58 ;  /* 0x0000003a00257202 */ /* 0x000fc80000000f00 */
[----:B------:R-:W-:Y:S01]  /*36a0*/  PRMT R137, R37, 0x5410, R36 ;  /* 0x0000541025897816 */ /* 0x000fe20000000024 */
[----:B------:R-:W-:Y:S02]  /*36b0*/  IMAD.MOV.U32 R37, RZ, RZ, R43 ;  /* 0x000000ffff257224 */ /* 0x000fe400078e002b */
[----:B------:R-:W-:Y:S01]  /*36c0*/  IMAD.MOV.U32 R36, RZ, RZ, R44 ;  /* 0x000000ffff247224 */ /* 0x000fe200078e002c */
[----:B--2---:R-:W-:Y:S01]  /*36d0*/  R2UR UR4, R0 ;  /* 0x00000000000472ca */ /* 0x004fe200000e0000 */
[----:B------:R-:W-:-:S05]  /*36e0*/  IMAD.MOV.U32 R0, RZ, RZ, R63 ;  /* 0x000000ffff007224 */ /* 0x000fca00078e003f */
[----:B------:R-:W-:Y:S01]  /*36f0*/  PRMT R140, R140, 0x5410, R0 ;  /* 0x000054108c8c7816 */ /* 0x000fe20000000000 */
[----:B------:R-:W-:-:S05]  /*3700*/  IMAD.MOV.U32 R0, RZ, RZ, R71 ;  /* 0x000000ffff007224 */ /* 0x000fca00078e0047 */
[----:B------:R-:W-:Y:S01]  /*3710*/  PRMT R155, R155, 0x5410, R0 ;  /* 0x000054109b9b7816 */ /* 0x000fe20000000000 */
[----:B------:R-:W-:Y:S01]  /*3720*/  IMAD.MOV.U32 R0, RZ, RZ, R65 ;  /* 0x000000ffff007224 */ /* 0x000fe200078e0041 */
[----:B------:R-:W-:-:S04]  /*3730*/  UISETP.NE.AND UP0, UPT, UR4, 0x3, UPT ;  /* 0x000000030400788c */ /* 0x000fc8000bf05270 */
[----:B------:R-:W-:Y:S01]  /*3740*/  PRMT R141, R141, 0x5410, R0 ;  /* 0x000054108d8d7816 */ /* 0x000fe20000000000 */
[----:B------:R-:W-:Y:S01]  /*3750*/  IMAD.MOV.U32 R0, RZ, RZ, R40 ;  /* 0x000000ffff007224 */ /* 0x000fe200078e0028 */
[----:B------:R-:W-:-:S04]  /*3760*/  PLOP3.LUT P2, PT, PT, PT, UP0, 0x80, 0x0 ;  /* 0x000000000000781c */ /* 0x000fc80003f4f008 */
[----:B------:R-:W-:Y:S01]  /*3770*/  PRMT R84, R0, 0x7610, R84 ;  /* 0x0000761000547816 */ /* 0x000fe20000000054 */
[----:B------:R-:W-:-:S03]  /*3780*/  IMAD.MOV.U32 R0, RZ, RZ, R52 ;  /* 0x000000ffff007224 */ /* 0x000fc600078e0034 */
[----:B------:R-:W-:Y:S01]  /*3790*/  PRMT R84, R84, 0x5410, R38 ;  /* 0x0000541054547816 */ /* 0x000fe20000000026 */
[----:B------:R-:W-:Y:S01]  /*37a0*/  IMAD.MOV.U32 R38, RZ, RZ, R53 ;  /* 0x000000ffff267224 */ /* 0x000fe200078e0035 */
[----:B------:R-:W-:Y:S01]  /*37b0*/  PRMT R136, R0, 0x7610, R136 ;  /* 0x0000761000887816 */ /* 0x000fe20000000088 */
[----:B------:R-:W-:-:S03]  /*37c0*/  IMAD.MOV.U32 R0, RZ, RZ, R42 ;  /* 0x000000ffff007224 */ /* 0x000fc600078e002a */
        /* <DEDUP_REMOVED lines=11> */
[----:B------:R-:W-:Y:S02]  /*3880*/  PRMT R158, R36, 0x7610, R158 ;  /* 0x00007610249e7816 */ /* 0x000fe4000000009e */
[----:B------:R-:W-:Y:S01]  /*3890*/  PRMT R159, R159, 0x5410, R0 ;  /* 0x000054109f9f7816 */ /* 0x000fe20000000000 */
[----:B------:R-:W-:Y:S06]  /*38a0*/  @!P2 BRA `(.L_x_2884) ;  /* 0x000000000004a947 */ /* 0x000fec0003800000 */
[----:B------:R-:W-:Y:S01]  /*38b0*/  BPT.TRAP 0x1 ;  /* 0x000000040000795c */ /* 0x000fe20000300000 */
.L_x_2884:
[----:B------:R-:W-:Y:S01]  /*38c0*/  LEA R0, R17, R16, 0x3 ;  /* 0x0000001011007211 */ /* 0x000fe200078e18ff */
[----:B------:R-:W-:Y:S01]  /*38d0*/  BSSY B1, `(.L_x_2885) ;  /* 0x0000004000017945 */ /* 0x000fe20003800000 */
[----:B------:R-:W-:-:S04]  /*38e0*/  SHF.L.U32 R114, R219, 0x1f, RZ ;  /* 0x0000001fdb727819 */ /* 0x000fc800000006ff */
[----:B------:R-:W0:Y:S02]  /*38f0*/  SYNCS.PHASECHK.TRANS64.TRYWAIT P6, [R0+URZ+0x38890], R114 ;  /* 0x03889072000075a7 */ /* 0x000e2400080c017f */
[----:B0-----:R-:W-:Y:S05]  /*3900*/  @!P6 BRA `(.L_x_2886) ;  /* 0x000002c000f8e947 */ /* 0x001fea0003800000 */
.L_x_3304:
[----:B------:R-:W-:Y:S05]  /*3910*/  BSYNC B1 ;  /* 0x0000000000017941 */ /* 0x000fea0003800000 */
.L_x_2885:
        /* <DEDUP_REMOVED lines=10> */
[--C-:B--2---:R-:W-:Y:S01]  /*39c0*/  HADD2.F32 R152, -RZ, R39.reuse.H0_H0 ;  /* 0x20000027ff987230 */ /* 0x104fe20000004100 */
[----:B------:R-:W-:Y:S02]  /*39d0*/  SHF.R.U32.HI R124, RZ, 0x10, R125 ;  /* 0x00000010ff7c7819 */ /* 0x000fe4000001167d */
[--C-:B------:R-:W-:Y:S01]  /*39e0*/  SHF.R.U64 R125, R126, 0x10, R127.reuse ;  /* 0x000000107e7d7819 */ /* 0x100fe2000000127f */
[----:B------:R-:W-:Y:S01]  /*39f0*/  HADD2.F32 R126, -RZ, R39.H1_H1 ;  /* 0x30000027ff7e7230 */ /* 0x000fe20000004100 */
[----:B------:R-:W-:Y:S01]  /*3a00*/  SHF.R.U32.HI R139, RZ, 0x10, R127 ;  /* 0x00000010ff8b7819 */ /* 0x000fe2000001167f */
[----:B------:R-:W-:Y:S02]  /*3a10*/  HADD2.F32 R138, -RZ, R138.H0_H0 ;  /* 0x2000008aff8a7230 */ /* 0x000fe40000004100 */
[----:B------:R-:W-:Y:S02]  /*3a20*/  HADD2.F32 R154, -RZ, R125.H0_H0 ;  /* 0x2000007dff9a7230 */ /* 0x000fe40000004100 */
[----:B------:R-:W-:-:S02]  /*3a30*/  HADD2.F32 R139, -RZ, R139.H0_H0 ;  /* 0x2000008bff8b7230 */ /* 0x000fc40000004100 */
[--C-:B------:R-:W-:Y:S02]  /*3a40*/  HADD2.F32 R125, -RZ, R37.reuse.H1_H1 ;  /* 0x30000025ff7d7230 */ /* 0x100fe40000004100 */
[----:B------:R-:W-:Y:S02]  /*3a50*/  HADD2.F32 R37, -RZ, R37.H0_H0 ;  /* 0x20000025ff257230 */ /* 0x000fe40000004100 */
[-C--:B------:R-:W-:Y:S01]  /*3a60*/  FMUL.FTZ R39, R126, R139.reuse ;  /* 0x0000008b7e277220 */ /* 0x080fe20000410000 */
[----:B------:R-:W-:Y:S02]  /*3a70*/  HADD2.F32 R127, -RZ, R124.H0_H0 ;  /* 0x2000007cff7f7230 */ /* 0x000fe40000004100 */
[-C--:B------:R-:W-:Y:S01]  /*3a80*/  FMUL.FTZ R124, R125, R154.reuse ;  /* 0x0000009a7d7c7220 */ /* 0x080fe20000410000 */
[C---:B------:R-:W-:Y:S01]  /*3a90*/  FMUL.FTZ R139, R152.reuse, R139 ;  /* 0x0000008b988b7220 */ /* 0x040fe20000410000 */
[C---:B------:R-:W-:Y:S02]  /*3aa0*/  FMUL.FTZ R154, R37.reuse, R154 ;  /* 0x0000009a259a7220 */ /* 0x040fe40000410000 */
[-C--:B------:R-:W-:Y:S01]  /*3ab0*/  FFMA.FTZ R37, R37, R138.reuse, -R124 ;  /* 0x0000008a25257223 */ /* 0x080fe2000001087c */
[-C--:B------:R-:W-:Y:S01]  /*3ac0*/  FFMA.FTZ R39, R152, R127.reuse, -R39 ;  /* 0x0000007f98277223 */ /* 0x080fe20000010827 */
[----:B------:R-:W-:Y:S01]  /*3ad0*/  FFMA.FTZ R124, R125, R138, R154 ;  /* 0x0000008a7d7c7223 */ /* 0x000fe2000001009a */
[----:B------:R-:W-:Y:S01]  /*3ae0*/  FFMA.FTZ R126, R126, R127, R139 ;  /* 0x0000007f7e7e7223 */ /* 0x000fe2000001008b */
[----:B------:R-:W-:-:S02]  /*3af0*/  HADD2.F32 R138, -RZ, R151.H0_H0 ;  /* 0x20000097ff8a7230 */ /* 0x000fc40000004100 */
[----:B------:R-:W-:Y:S01]  /*3b00*/  HADD2.F32 R127, -RZ, R151.H1_H1 ;  /* 0x30000097ff7f7230 */ /* 0x000fe20000004100 */
[----:B------:R-:W-:Y:S01]  /*3b10*/  F2FP.F16.F32.PACK_AB R37, R124, R37 ;  /* 0x000000257c25723e */ /* 0x000fe200000000ff */
[--C-:B------:R-:W-:Y:S01]  /*3b20*/  HADD2.F32 R139, -RZ, R36.reuse.H1_H1 ;  /* 0x30000024ff8b7230 */ /* 0x100fe20000004100 */
[----:B------:R-:W-:Y:S01]  /*3b30*/  F2FP.F16.F32.PACK_AB R39, R126, R39 ;  /* 0x000000277e27723e */ /* 0x000fe200000000ff */
[----:B------:R-:W-:Y:S02]  /*3b40*/  HADD2.F32 R151, -RZ, R36.H0_H0 ;  /* 0x20000024ff977230 */ /* 0x000fe40000004100 */
[----:B------:R-:W-:Y:S02]  /*3b50*/  HADD2.F32 R125, -RZ, R153.H1_H1 ;  /* 0x30000099ff7d7230 */ /* 0x000fe40000004100 */
[--C-:B------:R-:W-:Y:S02]  /*3b60*/  HADD2.F32 R36, -RZ, R38.reuse.H1_H1 ;  /* 0x30000026ff247230 */ /* 0x100fe40000004100 */
[----:B------:R-:W-:Y:S01]  /*3b70*/  FMUL.FTZ R154, R151, R127 ;  /* 0x0000007f979a7220 */ /* 0x000fe20000410000 */
[----:B------:R-:W-:-:S02]  /*3b80*/  HADD2.F32 R152, -RZ, R38.H0_H0 ;  /* 0x20000026ff987230 */ /* 0x000fc40000004100 */
[C---:B------:R-:W-:Y:S01]  /*3b90*/  FMUL.FTZ R38, R139.reuse, R127 ;  /* 0x0000007f8b267220 */ /* 0x040fe20000410000 */
[----:B------:R-:W-:Y:S02]  /*3ba0*/  HADD2.F32 R153, -RZ, R153.H0_H0 ;  /* 0x20000099ff997230 */ /* 0x000fe40000004100 */
[-C--:B------:R-:W-:Y:S01]  /*3bb0*/  FMUL.FTZ R127, R36, R125.reuse ;  /* 0x0000007d247f7220 */ /* 0x080fe20000410000 */
[-C--:B------:R-:W-:Y:S01]  /*3bc0*/  FFMA.FTZ R139, R139, R138.reuse, R154 ;  /* 0x0000008a8b8b7223 */ /* 0x080fe2000001009a */
[C---:B------:R-:W-:Y:S01]  /*3bd0*/  FMUL.FTZ R125, R152.reuse, R125 ;  /* 0x0000007d987d7220 */ /* 0x040fe20000410000 */
[----:B------:R-:W-:Y:S01]  /*3be0*/  FFMA.FTZ R38, R151, R138, -R38 ;  /* 0x0000008a97267223 */ /* 0x000fe20000010826 */
[-C--:B------:R-:W-:Y:S02]  /*3bf0*/  FFMA.FTZ R127, R152, R153.reuse, -R127 ;  /* 0x00000099987f7223 */ /* 0x080fe4000001087f */
[----:B------:R-:W-:Y:S02]  /*3c00*/  FFMA.FTZ R36, R36, R153, R125 ;  /* 0x0000009924247223 */ /* 0x000fe4000001007d */
[----:B------:R-:W-:-:S03]  /*3c10*/  F2FP.F16.F32.PACK_AB R38, R139, R38 ;  /* 0x000000268b26723e */ /* 0x000fc600000000ff */
[----:B------:R-:W-:Y:S02]  /*3c20*/  F2FP.F16.F32.PACK_AB R124, R36, R127 ;  /* 0x0000007f247c723e */ /* 0x000fe400000000ff */
[----:B------:R-:W-:-:S03]  /*3c30*/  IMAD.MOV.U32 R36, RZ, RZ, R38 ;  /* 0x000000ffff247224 */ /* 0x000fc600078e0026 */
[----:B------:R-:W-:-:S07]  /*3c40*/  IMAD.MOV.U32 R38, RZ, RZ, R124 ;  /* 0x000000ffff267224 */ /* 0x000fce00078e007c */
.L_x_2892:
[----:B------:R-:W-:Y:S05]  /*3c50*/  BSYNC B3 ;  /* 0x0000000000037941 */ /* 0x000fea0003800000 */
.L_x_2891:
[----:B------:R-:W-:Y:S02]  /*3c60*/  ULDC.64 UR4, c[0x0][0x208] ;  /* 0x0000820000047ab9 */ /* 0x000fe40000000a00 */
[----:B--2---:R1:W-:Y:S03]  /*3c70*/  STG.E.128 desc[UR4][R56.64], R36 ;  /* 0x0000002438007986 */ /* 0x0043e6000c101d04 */
.L_x_2890:
[----:B------:R-:W-:Y:S05]  /*3c80*/  BSYNC B2 ;  /* 0x0000000000027941 */ /* 0x000fea0003800000 */
.L_x_2889:
        /* <DEDUP_REMOVED lines=48> */
.L_x_2896:
[----:B------:R-:W-:Y:S05]  /*3f90*/  BSYNC B3 ;  /* 0x0000000000037941 */ /* 0x000fea0003800000 */
.L_x_2895:
[----:B------:R-:W-:Y:S02]  /*3fa0*/  ULDC.64 UR4, c[0x0][0x208] ;  /* 0x0000820000047ab9 */ /* 0x000fe40000000a00 */
[----:B--2---:R2:W-:Y:S03]  /*3fb0*/  STG.E.128 desc[UR4][R56.64+0x80], R36 ;  /* 0x0000802438007986 */ /* 0x0045e6000c101d04 */
.L_x_2894:
[----:B------:R-:W-:Y:S05]  /*3fc0*/  BSYNC B2 ;  /* 0x0000000000027941 */ /* 0x000fea0003800000 */
.L_x_2893:
        /* <DEDUP_REMOVED lines=48> */
.L_x_2900:
[----:B------:R-:W-:Y:S05]  /*42d0*/  BSYNC B3 ;  /* 0x0000000000037941 */ /* 0x000fea0003800000 */
.L_x_2899:
[----:B------:R-:W-:Y:S02]  /*42e0*/  ULDC.64 UR4, c[0x0][0x208] ;  /* 0x0000820000047ab9 */ /* 0x000fe40000000a00 */
[----:B--2---:R3:W-:Y:S03]  /*42f0*/  STG.E.128 desc[UR4][R56.64+0x100], R36 ;  /* 0x0001002438007986 */ /* 0x0047e6000c101d04 */
.L_x_2898:
[----:B------:R-:W-:Y:S05]  /*4300*/  BSYNC B2 ;  /* 0x0000000000027941 */ /* 0x000fea0003800000 */
.L_x_2897:
[----:B------:R-:W-:-:S13]  /*4310*/  ISETP.NE.AND P3, PT, R8, RZ, PT ;  /* 0x000000ff0800720c */ /* 0x000fda0003f65270 */
[----:B------:R-:W-:Y:S05]  /*4320*/  @!P3 BRA `(.L_x_2888) ;  /* 0x0000000000bcb947 */ /* 0x000fea0003800000 */
[----:B-123--:R1:W2:Y:S01]  /*4330*/  LDS.128 R36, [R4+0x2bc00] ;  /* 0x02bc000004247984 */ /* 0x00e2a20000000c00 */
[----:B------:R-:W-:Y:S01]  /*4340*/  ISETP.GE.AND P3, PT, R216, R115, PT ;  /* 0x00000073d800720c */ /* 0x000fe20003f66270 */
[----:B------:R-:W-:-:S12]  /*4350*/  BSSY B2, `(.L_x_2901) ;  /* 0x000002a000027945 */ /* 0x000fd80003800000 */
[----:B-1----:R-:W-:Y:S05]  /*4360*/  @P3 BRA `(.L_x_2902) ;  /* 0x0000000000a03947 */ /* 0x002fea0003800000 */
[--C-:B------:R-:W-:Y:S01]  /*4370*/  SHF.R.U64 R80, R80, 0x10, R81.reuse ;  /* 0x0000001050507819 */ /* 0x100fe20000001251 */
[----:B--2---:R-:W-:Y:S01]  /*4380*/  HADD2.F32 R82, -RZ, R39.H1_H1 ;  /* 0x30000027ff527230 */ /* 0x004fe20000004100 */
[----:B------:R-:W-:Y:S01]  /*4390*/  SHF.R.U32.HI R81, RZ, 0x10, R81 ;  /* 0x00000010ff517819 */ /* 0x000fe20000011651 */
[----:B------:R-:W-:Y:S01]  /*43a0*/  HADD2.F32 R83, -RZ, R37.H1_H1 ;  /* 0x30000025ff537230 */ /* 0x000fe20000004100 */
[--C-:B------:R-:W-:Y:S01]  /*43b0*/  SHF.R.U64 R78, R78, 0x10, R79.reuse ;  /* 0x000000104e4e7819 */ /* 0x100fe2000000124f */
[----:B------:R-:W-:Y:S01]  /*43c0*/  HADD2.F32 R80, -RZ, R80.H0_H0 ;  /* 0x20000050ff507230 */ /* 0x000fe20000004100 */
[----:B------:R-:W-:Y:S01]  /*43d0*/  SHF.R.U32.HI R79, RZ, 0x10, R79 ;  /* 0x00000010ff4f7819 */ /* 0x000fe2000001164f */
[----:B------:R-:W-:Y:S02]  /*43e0*/  HADD2.F32 R81, -RZ, R81.H0_H0 ;  /* 0x20000051ff517230 */ /* 0x000fe40000004100 */
[----:B------:R-:W-:Y:S02]  /*43f0*/  HADD2.F32 R88, -RZ, R39.H0_H0 ;  /* 0x20000027ff587230 */ /* 0x000fe40000004100 */
[----:B------:R-:W-:Y:S01]  /*4400*/  FMUL.FTZ R90, R83, R80 ;  /* 0x00000050535a7220 */ /* 0x000fe20000410000 */
[----:B------:R-:W-:-:S02]  /*4410*/  HADD2.F32 R37, -RZ, R37.H0_H0 ;  /* 0x20000025ff257230 */ /* 0x000fc40000004100 */
[-C--:B------:R-:W-:Y:S01]  /*4420*/  FMUL.FTZ R39, R82, R81.reuse ;  /* 0x0000005152277220 */ /* 0x080fe20000410000 */
[----:B------:R-:W-:Y:S02]  /*4430*/  HADD2.F32 R79, -RZ, R79.H0_H0 ;  /* 0x2000004fff4f7230 */ /* 0x000fe40000004100 */
[C---:B------:R-:W-:Y:S01]  /*4440*/  FMUL.FTZ R81, R88.reuse, R81 ;  /* 0x0000005158517220 */ /* 0x040fe20000410000 */
[----:B------:R-:W-:Y:S02]  /*4450*/  HADD2.F32 R78, -RZ, R78.H0_H0 ;  /* 0x2000004eff4e7230 */ /* 0x000fe40000004100 */
[C---:B------:R-:W-:Y:S01]  /*4460*/  FMUL.FTZ R80, R37.reuse, R80 ;  /* 0x0000005025507220 */ /* 0x040fe20000410000 */
[----:B------:R-:W-:Y:S02]  /*4470*/  HADD2.F32 R89, -RZ, R38.H0_H0 ;  /* 0x20000026ff597230 */ /* 0x000fe40000004100 */
[-C--:B------:R-:W-:Y:S01]  /*4480*/  FFMA.FTZ R39, R88, R79.reuse, -R39 ;  /* 0x0000004f58277223 */ /* 0x080fe20000010827 */
[----:B------:R-:W-:Y:S01]  /*4490*/  FFMA.FTZ R82, R82, R79, R81 ;  /* 0x0000004f52527223 */ /* 0x000fe20000010051 */
[-C--:B------:R-:W-:Y:S01]  /*44a0*/  FFMA.FTZ R90, R37, R78.reuse, -R90 ;  /* 0x0000004e255a7223 */ /* 0x080fe2000001085a */
[----:B------:R-:W-:Y:S01]  /*44b0*/  FFMA.FTZ R83, R83, R78, R80 ;  /* 0x0000004e53537223 */ /* 0x000fe20000010050 */
[----:B------:R-:W-:-:S02]  /*44c0*/  HADD2.F32 R79, -RZ, R36.H1_H1 ;  /* 0x30000024ff4f7230 */ /* 0x000fc40000004100 */
[----:B------:R-:W-:Y:S01]  /*44d0*/  HADD2.F32 R78, -RZ, R162.H0_H0 ;  /* 0x200000a2ff4e7230 */ /* 0x000fe20000004100 */
[----:B------:R-:W-:Y:S01]  /*44e0*/  F2FP.F16.F32.PACK_AB R39, R82, R39 ;  /* 0x000000275227723e */ /* 0x000fe200000000ff */
[----:B------:R-:W-:Y:S02]  /*44f0*/  HADD2.F32 R36, -RZ, R36.H0_H0 ;  /* 0x20000024ff247230 */ /* 0x000fe40000004100 */
[----:B------:R-:W-:Y:S02]  /*4500*/  HADD2.F32 R162, -RZ, R162.H1_H1 ;  /* 0x300000a2ffa27230 */ /* 0x000fe40000004100 */
[-C--:B------:R-:W-:Y:S01]  /*4510*/  FMUL.FTZ R91, R79, R78.reuse ;  /* 0x0000004e4f5b7220 */ /* 0x080fe20000410000 */
[----:B------:R-:W-:Y:S02]  /*4520*/  HADD2.F32 R81, -RZ, R38.H1_H1 ;  /* 0x30000026ff517230 */ /* 0x000fe40000004100 */
[----:B------:R-:W-:Y:S01]  /*4530*/  FMUL.FTZ R80, R36, R78 ;  /* 0x0000004e24507220 */ /* 0x000fe20000410000 */
[----:B------:R-:W-:-:S02]  /*4540*/  HADD2.F32 R37, -RZ, R161.H1_H1 ;  /* 0x300000a1ff257230 */ /* 0x000fc40000004100 */
[----:B------:R-:W-:Y:S02]  /*4550*/  HADD2.F32 R38, -RZ, R161.H0_H0 ;  /* 0x200000a1ff267230 */ /* 0x000fe40000004100 */
[-C--:B------:R-:W-:Y:S01]  /*4560*/  FMUL.FTZ R78, R81, R162.reuse ;  /* 0x000000a2514e7220 */ /* 0x080fe20000410000 */
[----:B------:R-:W-:Y:S01]  /*4570*/  FMUL.FTZ R162, R89, R162 ;  /* 0x000000a259a27220 */ /* 0x000fe20000410000 */
[-C--:B------:R-:W-:Y:S01]  /*4580*/  FFMA.FTZ R91, R36, R37.reuse, -R91 ;  /* 0x00000025245b7223 */ /* 0x080fe2000001085b */
[----:B------:R-:W-:Y:S01]  /*4590*/  FFMA.FTZ R80, R79, R37, R80 ;  /* 0x000000254f507223 */ /* 0x000fe20000010050 */
[-C--:B------:R-:W-:Y:S01]  /*45a0*/  FFMA.FTZ R78, R89, R38.reuse, -R78 ;  /* 0x00000026594e7223 */ /* 0x080fe2000001084e */
[----:B------:R-:W-:Y:S01]  /*45b0*/  FFMA.FTZ R81, R81, R38, R162 ;  /* 0x0000002651517223 */ /* 0x000fe200000100a2 */
[----:B------:R-:W-:Y:S02]  /*45c0*/  F2FP.F16.F32.PACK_AB R37, R83, R90 ;  /* 0x0000005a5325723e */ /* 0x000fe400000000ff */
[----:B------:R-:W-:-:S02]  /*45d0*/  F2FP.F16.F32.PACK_AB R36, R80, R91 ;  /* 0x0000005b5024723e */ /* 0x000fc400000000ff */
[----:B------:R-:W-:-:S07]  /*45e0*/  F2FP.F16.F32.PACK_AB R38, R81, R78 ;  /* 0x0000004e5126723e */ /* 0x000fce00000000ff */
.L_x_2902:
[----:B------:R-:W-:Y:S05]  /*45f0*/  BSYNC B2 ;  /* 0x0000000000027941 */ /* 0x000fea0003800000 */
.L_x_2901:
[----:B------:R-:W-:Y:S02]  /*4600*/  ULDC.64 UR4, c[0x0][0x208] ;  /* 0x0000820000047ab9 */ /* 0x000fe40000000a00 */
[----:B--2---:R4:W-:Y:S03]  /*4610*/  STG.E.128 desc[UR4][R56.64+0x180], R36 ;  /* 0x0001802438007986 */ /* 0x0049e6000c101d04 */
.L_x_2888:
[----:B------:R-:W-:Y:S05]  /*4620*/  BSYNC B1 ;  /* 0x0000000000017941 */ /* 0x000fea0003800000 */
.L_x_2887:
        /* <DEDUP_REMOVED lines=10> */
[--C-:B--2---:R-:W-:Y:S01]  /*46d0*/  HADD2.F32 R57, -RZ, R39.reuse.H1_H1 ;  /* 0x30000027ff397230 */ /* 0x104fe20000004100 */
[--C-:B------:R-:W-:Y:S01]  /*46e0*/  SHF.R.U64 R76, R76, 0x10, R77.reuse ;  /* 0x000000104c4c7819 */ /* 0x100fe2000000124d */
[----:B------:R-:W-:Y:S01]  /*46f0*/  HADD2.F32 R39, -RZ, R39.H0_H0 ;  /* 0x20000027ff277230 */ /* 0x000fe20000004100 */
[----:B------:R-:W-:Y:S02]  /*4700*/  SHF.R.U32.HI R78, RZ, 0x10, R77 ;  /* 0x00000010ff4e7819 */ /* 0x000fe4000001164d */
[----:B------:R-:W-:Y:S01]  /*4710*/  SHF.R.U32.HI R74, RZ, 0x10, R75 ;  /* 0x00000010ff4a7819 */ /* 0x000fe2000001164b */
[----:B------:R-:W-:Y:S02]  /*4720*/  HADD2.F32 R75, -RZ, R56.H0_H0 ;  /* 0x20000038ff4b7230 */ /* 0x000fe40000004100 */
[----:B------:R-:W-:Y:S02]  /*4730*/  HADD2.F32 R56, -RZ, R37.H1_H1 ;  /* 0x30000025ff387230 */ /* 0x000fe40000004100 */
[----:B------:R-:W-:-:S02]  /*4740*/  HADD2.F32 R76, -RZ, R76.H0_H0 ;  /* 0x2000004cff4c7230 */ /* 0x000fc40000004100 */
[----:B------:R-:W-:Y:S02]  /*4750*/  HADD2.F32 R37, -RZ, R37.H0_H0 ;  /* 0x20000025ff257230 */ /* 0x000fe40000004100 */
[----:B------:R-:W-:Y:S02]  /*4760*/  HADD2.F32 R78, -RZ, R78.H0_H0 ;  /* 0x2000004eff4e7230 */ /* 0x000fe40000004100 */
[CC--:B------:R-:W-:Y:S01]  /*4770*/  FMUL.FTZ R80, R56.reuse, R76.reuse ;  /* 0x0000004c38507220 */ /* 0x0c0fe20000410000 */
        /* <DEDUP_REMOVED lines=18> */
[----:B------:R-:W-:-:S02]  /*48a0*/  HADD2.F32 R76, -RZ, R158.H1_H1 ;  /* 0x3000009eff4c7230 */ /* 0x000fc40000004100 */
[----:B------:R-:W-:Y:S01]  /*48b0*/  FMUL.FTZ R78, R36, R78 ;  /* 0x0000004e244e7220 */ /* 0x000fe20000410000 */
[----:B------:R-:W-:Y:S02]  /*48c0*/  HADD2.F32 R77, -RZ, R159.H0_H0 ;  /* 0x2000009fff4d7230 */ /* 0x000fe40000004100 */
[----:B------:R-:W-:Y:S01]  /*48d0*/  FMUL.FTZ R160, R38, R160 ;  /* 0x000000a026a07220 */ /* 0x000fe20000410000 */
[-C--:B------:R-:W-:Y:S01]  /*48e0*/  FFMA.FTZ R79, R36, R76.reuse, -R79 ;  /* 0x0000004c244f7223 */ /* 0x080fe2000001084f */
[----:B------:R-:W-:Y:S01]  /*48f0*/  FFMA.FTZ R78, R57, R76, R78 ;  /* 0x0000004c394e7223 */ /* 0x000fe2000001004e */
[-C--:B------:R-:W-:Y:S01]  /*4900*/  FFMA.FTZ R81, R38, R77.reuse, -R81 ;  /* 0x0000004d26517223 */ /* 0x080fe20000010851 */
[----:B------:R-:W-:-:S03]  /*4910*/  FFMA.FTZ R160, R75, R77, R160 ;  /* 0x0000004d4ba07223 */ /* 0x000fc600000100a0 */
[----:B------:R-:W-:Y:S02]  /*4920*/  F2FP.F16.F32.PACK_AB R36, R78, R79 ;  /* 0x0000004f4e24723e */ /* 0x000fe400000000ff */
[----:B------:R-:W-:-:S07]  /*4930*/  F2FP.F16.F32.PACK_AB R38, R160, R81 ;  /* 0x00000051a026723e */ /* 0x000fce00000000ff */
.L_x_2908:
[----:B------:R-:W-:Y:S05]  /*4940*/  BSYNC B3 ;  /* 0x0000000000037941 */ /* 0x000fea0003800000 */
.L_x_2907:
[----:B------:R-:W-:Y:S02]  /*4950*/  ULDC.64 UR4, c[0x0][0x208] ;  /* 0x0000820000047ab9 */ /* 0x000fe40000000a00 */
[----:B--2---:R1:W-:Y:S03]  /*4960*/  STG.E.128 desc[UR4][R50.64], R36 ;  /* 0x0000002432007986 */ /* 0x0043e6000c101d04 */
.L_x_2906:
[----:B------:R-:W-:Y:S05]  /*4970*/  BSYNC B2 ;  /* 0x0000000000027941 */ /* 0x000fea0003800000 */
.L_x_2905:
        /* <DEDUP_REMOVED lines=9> */
[----:B------:R-:W-:Y:S01]  /*4a10*/  SHF.R.U32.HI R75, RZ, 0x10, R71 ;  /* 0x00000010ff4b7819 */ /* 0x000fe20000011647 */
[----:B------:R-:W-:Y:S01]  /*4a20*/  HADD2.F32 R39, -RZ, R37.H1_H1 ;  /* 0x30000025ff277230 */ /* 0x000fe20000004100 */
[--C-:B------:R-:W-:Y:S01]  /*4a30*/  SHF.R.U32.HI R74, RZ, 0x10, R73.reuse ;  /* 0x00000010ff4a7819 */ /* 0x100fe20000011649 */
[----:B------:R-:W-:Y:S01]  /*4a40*/  HADD2.F32 R70, -RZ, R70.H0_H0 ;  /* 0x20000046ff467230 */ /* 0x000fe20000004100 */
[----:B------:R-:W-:Y:S01]  /*4a50*/  SHF.R.U64 R71, R72, 0x10, R73 ;  /* 0x0000001048477819 */ /* 0x000fe20000001249 */
[----:B------:R-:W-:Y:S01]  /*4a60*/  HADD2.F32 R72, -RZ, R75.H0_H0 ;  /* 0x2000004bff487230 */ /* 0x000fe20000004100 */
[----:B------:R-:W-:Y:S01]  /*4a70*/  MOV R56, R36 ;  /* 0x0000002400387202 */ /* 0x000fe20000000f00 */
[----:B------:R-:W-:Y:S02]  /*4a80*/  HADD2.F32 R36, -RZ, R37.H0_H0 ;  /* 0x20000025ff247230 */ /* 0x000fe40000004100 */
[----:B------:R-:W-:-:S02]  /*4a90*/  HADD2.F32 R74, -RZ, R74.H0_H0 ;  /* 0x2000004aff4a7230 */ /* 0x000fc40000004100 */
[----:B------:R-:W-:Y:S02]  /*4aa0*/  HADD2.F32 R37, -RZ, R57.H1_H1 ;  /* 0x30000039ff257230 */ /* 0x000fe40000004100 */
[----:B------:R-:W-:Y:S02]  /*4ab0*/  HADD2.F32 R71, -RZ, R71.H0_H0 ;  /* 0x20000047ff477230 */ /* 0x000fe40000004100 */
[----:B------:R-:W-:Y:S02]  /*4ac0*/  HADD2.F32 R57, -RZ, R57.H0_H0 ;  /* 0x20000039ff397230 */ /* 0x000fe40000004100 */
[-C--:B------:R-:W-:Y:S01]  /*4ad0*/  FMUL.FTZ R78, R37, R74.reuse ;  /* 0x0000004a254e7220 */ /* 0x080fe20000410000 */
[-C--:B------:R-:W-:Y:S01]  /*4ae0*/  FMUL.FTZ R73, R39, R71.reuse ;  /* 0x0000004727497220 */ /* 0x080fe20000410000 */
[----:B------:R-:W-:Y:S01]  /*4af0*/  FMUL.FTZ R76, R36, R71 ;  /* 0x00000047244c7220 */ /* 0x000fe20000410000 */
[----:B------:R-:W-:Y:S01]  /*4b00*/  FMUL.FTZ R74, R57, R74 ;  /* 0x0000004a394a7220 */ /* 0x000fe20000410000 */
[----:B------:R-:W-:-:S02]  /*4b10*/  HADD2.F32 R71, -RZ, R157.H0_H0 ;  /* 0x2000009dff477230 */ /* 0x000fc40000004100 */
[-C--:B------:R-:W-:Y:S01]  /*4b20*/  FFMA.FTZ R36, R36, R70.reuse, -R73 ;  /* 0x0000004624247223 */ /* 0x080fe20000010849 */
[----:B------:R-:W-:Y:S01]  /*4b30*/  FFMA.FTZ R75, R39, R70, R76 ;  /* 0x00000046274b7223 */ /* 0x000fe2000001004c */
[-C--:B------:R-:W-:Y:S01]  /*4b40*/  FFMA.FTZ R79, R37, R72.reuse, R74 ;  /* 0x00000048254f7223 */ /* 0x080fe2000001004a */
[----:B------:R-:W-:Y:S02]  /*4b50*/  HADD2.F32 R70, -RZ, R156.H0_H0 ;  /* 0x2000009cff467230 */ /* 0x000fe40000004100 */
[----:B------:R-:W-:Y:S01]  /*4b60*/  FFMA.FTZ R78, R57, R72, -R78 ;  /* 0x00000048394e7223 */ /* 0x000fe2000001084e */
[----:B------:R-:W-:Y:S02]  /*4b70*/  HADD2.F32 R37, -RZ, R56.H1_H1 ;  /* 0x30000038ff257230 */ /* 0x000fe40000004100 */
[----:B------:R-:W-:Y:S02]  /*4b80*/  HADD2.F32 R39, -RZ, R38.H1_H1 ;  /* 0x30000026ff277230 */ /* 0x000fe40000004100 */
[----:B------:R-:W-:-:S02]  /*4b90*/  HADD2.F32 R56, -RZ, R56.H0_H0 ;  /* 0x20000038ff387230 */ /* 0x000fc40000004100 */
[-C--:B------:R-:W-:Y:S01]  /*4ba0*/  FMUL.FTZ R73, R37, R70.reuse ;  /* 0x0000004625497220 */ /* 0x080fe20000410000 */
        /* <DEDUP_REMOVED lines=14> */
.L_x_2912:
[----:B------:R-:W-:Y:S05]  /*4c90*/  BSYNC B3 ;  /* 0x0000000000037941 */ /* 0x000fea0003800000 */
.L_x_2911:
[----:B------:R-:W-:Y:S02]  /*4ca0*/  ULDC.64 UR4, c[0x0][0x208] ;  /* 0x0000820000047ab9 */ /* 0x000fe40000000a00 */
[----:B--2---:R1:W-:Y:S03]  /*4cb0*/  STG.E.128 desc[UR4][R50.64+0x80], R36 ;  /* 0x0000802432007986 */ /* 0x0043e6000c101d04 */
.L_x_2910:
[----:B------:R-:W-:Y:S05]  /*4cc0*/  BSYNC B2 ;  /* 0x0000000000027941 */ /* 0x000fea0003800000 */
.L_x_2909:
        /* <DEDUP_REMOVED lines=48> */
.L_x_2916:
[----:B------:R-:W-:Y:S05]  /*4fd0*/  BSYNC B3 ;  /* 0x0000000000037941 */ /* 0x000fea0003800000 */
.L_x_2915:
[----:B------:R-:W-:Y:S02]  /*4fe0*/  ULDC.64 UR4, c[0x0][0x208] ;  /* 0x0000820000047ab9 */ /* 0x000fe40000000a00 */
[----:B--2---:R1:W-:Y:S03]  /*4ff0*/  STG.E.128 desc[UR4][R50.64+0x100], R36 ;  /* 0x0001002432007986 */ /* 0x0043e6000c101d04 */
.L_x_2914:
[----:B------:R-:W-:Y:S05]  /*5000*/  BSYNC B2 ;  /* 0x0000000000027941 */ /* 0x000fea0003800000 */
.L_x_2913:
        /* <DEDUP_REMOVED lines=47> */
.L_x_2918:
[----:B------:R-:W-:Y:S05]  /*5300*/  BSYNC B2 ;  /* 0x0000000000027941 */ /* 0x000fea0003800000 */
.L_x_2917:
[----:B------:R-:W-:Y:S02]  /*5310*/  ULDC.64 UR4, c[0x0][0x208] ;  /* 0x0000820000047ab9 */ /* 0x000fe40000000a00 */
[----:B--2---:R1:W-:Y:S03]  /*5320*/  STG.E.128 desc[UR4][R50.64+0x180], R36 ;  /* 0x0001802432007986 */ /* 0x0043e6000c101d04 */
.L_x_2904:
[----:B------:R-:W-:Y:S05]  /*5330*/  BSYNC B1 ;  /* 0x0000000000017941 */ /* 0x000fea0003800000 */
.L_x_2903:
        /* <DEDUP_REMOVED lines=10> */
[----:B------:R-:W-:Y:S01]  /*53e0*/  SHF.R.U64 R56, R58, 0x10, R59 ;  /* 0x000000103a387819 */ /* 0x000fe2000000123b */
[----:B------:R-:W-:Y:S01]  /*53f0*/  HADD2.F32 R38, -RZ, R37.H1_H1 ;  /* 0x30000025ff267230 */ /* 0x000fe20000004100 */
[----:B------:R-:W-:Y:S01]  /*5400*/  SHF.R.U32.HI R60, RZ, 0x10, R61 ;  /* 0x00000010ff3c7819 */ /* 0x000fe2000001163d */
[----:B------:R-:W-:Y:S01]  /*5410*/  HADD2.F32 R57, -RZ, R57.H0_H0 ;  /* 0x20000039ff397230 */ /* 0x000fe20000004100 */
[----:B------:R-:W-:Y:S01]  /*5420*/  SHF.R.U32.HI R58, RZ, 0x10, R59 ;  /* 0x00000010ff3a7819 */ /* 0x000fe2000001163b */
[----:B------:R-:W-:Y:S02]  /*5430*/  HADD2.F32 R37, -RZ, R37.H0_H0 ;  /* 0x20000025ff257230 */ /* 0x000fe40000004100 */
[----:B------:R-:W-:Y:S02]  /*5440*/  HADD2.F32 R56, -RZ, R56.H0_H0 ;  /* 0x20000038ff387230 */ /* 0x000fe40000004100 */
[----:B------:R-:W-:Y:S01]  /*5450*/  FMUL.FTZ R62, R38, R57 ;  /* 0x00000039263e7220 */ /* 0x000fe20000410000 */
[----:B------:R-:W-:-:S02]  /*5460*/  HADD2.F32 R60, -RZ, R60.H0_H0 ;  /* 0x2000003cff3c7230 */ /* 0x000fc40000004100 */
[C---:B------:R-:W-:Y:S01]  /*5470*/  FMUL.FTZ R57, R37.reuse, R57 ;  /* 0x0000003925397220 */ /* 0x040fe20000410000 */
[--C-:B------:R-:W-:Y:S02]  /*5480*/  HADD2.F32 R51, -RZ, R39.reuse.H1_H1 ;  /* 0x30000027ff337230 */ /* 0x100fe40000004100 */
[-C--:B------:R-:W-:Y:S01]  /*5490*/  FFMA.FTZ R62, R37, R56.reuse, -R62 ;  /* 0x00000038253e7223 */ /* 0x080fe2000001083e */
[----:B------:R-:W-:Y:S02]  /*54a0*/  HADD2.F32 R39, -RZ, R39.H0_H0 ;  /* 0x20000027ff277230 */ /* 0x000fe40000004100 */
        /* <DEDUP_REMOVED lines=26> */
.L_x_2923:
[----:B------:R-:W-:Y:S05]  /*5650*/  BSYNC B2 ;  /* 0x0000000000027941 */ /* 0x000fea0003800000 */
.L_x_2922:
[----:B------:R-:W-:Y:S02]  /*5660*/  ULDC.64 UR4, c[0x0][0x208] ;  /* 0x0000820000047ab9 */ /* 0x000fe40000000a00 */
[----:B--2---:R1:W-:Y:S03]  /*5670*/  STG.E.128 desc[UR4][R48.64], R36 ;  /* 0x0000002430007986 */ /* 0x0043e6000c101d04 */
.L_x_2921:
[----:B------:R-:W-:Y:S05]  /*5680*/  BSYNC B1 ;  /* 0x0000000000017941 */ /* 0x000fea0003800000 */
.L_x_2920:
        /* <DEDUP_REMOVED lines=13> */
[----:B------:R-:W-:Y:S01]  /*5760*/  MOV R50, R38 ;  /* 0x0000002600327202 */ /* 0x000fe20000000f00 */
[----:B------:R-:W-:Y:S01]  /*5770*/  HADD2.F32 R38, -RZ, R37.H1_H1 ;  /* 0x30000025ff267230 */ /* 0x000fe20000004100 */
[----:B------:R-:W-:Y:S01]  /*5780*/  SHF.R.U32.HI R56, RZ, 0x10, R55 ;  /* 0x00000010ff387819 */ /* 0x000fe20000011637 */
[----:B------:R-:W-:Y:S02]  /*5790*/  HADD2.F32 R53, -RZ, R53.H0_H0 ;  /* 0x20000035ff357230 */ /* 0x000fe40000004100 */
[----:B------:R-:W-:-:S02]  /*57a0*/  HADD2.F32 R37, -RZ, R37.H0_H0 ;  /* 0x20000025ff257230 */ /* 0x000fc40000004100 */
[----:B------:R-:W-:Y:S02]  /*57b0*/  HADD2.F32 R56, -RZ, R56.H0_H0 ;  /* 0x20000038ff387230 */ /* 0x000fe40000004100 */
[CC--:B------:R-:W-:Y:S01]  /*57c0*/  FMUL.FTZ R58, R38.reuse, R53.reuse ;  /* 0x00000035263a7220 */ /* 0x0c0fe20000410000 */
[----:B------:R-:W-:Y:S02]  /*57d0*/  HADD2.F32 R54, -RZ, R57.H0_H0 ;  /* 0x20000039ff367230 */ /* 0x000fe40000004100 */
[----:B------:R-:W-:Y:S01]  /*57e0*/  FMUL.FTZ R53, R37, R53 ;  /* 0x0000003525357220 */ /* 0x000fe20000410000 */
[----:B------:R-:W-:Y:S02]  /*57f0*/  HADD2.F32 R156, -RZ, R156.H1_H1 ;  /* 0x3000009cff9c7230 */ /* 0x000fe40000004100 */
[----:B------:R-:W-:Y:S01]  /*5800*/  FMUL.FTZ R60, R51, R56 ;  /* 0x00000038333c7220 */ /* 0x000fe20000410000 */
[-C--:B------:R-:W-:Y:S01]  /*5810*/  FFMA.FTZ R58, R37, R52.reuse, -R58 ;  /* 0x00000034253a7223 */ /* 0x080fe2000001083a */
[----:B------:R-:W-:Y:S01]  /*5820*/  FFMA.FTZ R55, R38, R52, R53 ;  /* 0x0000003426377223 */ /* 0x000fe20000010035 */
[----:B------:R-:W-:Y:S01]  /*5830*/  FMUL.FTZ R56, R39, R56 ;  /* 0x0000003827387220 */ /* 0x000fe20000410000 */
[----:B------:R-:W-:-:S02]  /*5840*/  HADD2.F32 R157, -RZ, R157.H1_H1 ;  /* 0x3000009dff9d7230 */ /* 0x000fc40000004100 */
[-C--:B------:R-:W-:Y:S01]  /*5850*/  FFMA.FTZ R60, R39, R54.reuse, -R60 ;  /* 0x00000036273c7223 */ /* 0x080fe2000001083c */
[----:B------:R-:W-:Y:S02]  /*5860*/  HADD2.F32 R37, -RZ, R36.H1_H1 ;  /* 0x30000024ff257230 */ /* 0x000fe40000004100 */
[----:B------:R-:W-:Y:S01]  /*5870*/  FFMA.FTZ R59, R51, R54, R56 ;  /* 0x00000036333b7223 */ /* 0x000fe20000010038 */
        /* <DEDUP_REMOVED lines=12> */
[----:B------:R-:W-:Y:S01]  /*5940*/  FFMA.FTZ R38, R38, R51, R157 ;  /* 0x0000003326267223 */ /* 0x000fe2000001009d */
[----:B------:R-:W-:Y:S02]  /*5950*/  F2FP.F16.F32.PACK_AB R37, R55, R58 ;  /* 0x0000003a3725723e */ /* 0x000fe400000000ff */
[----:B------:R-:W-:-:S02]  /*5960*/  F2FP.F16.F32.PACK_AB R39, R59, R60 ;  /* 0x0000003c3b27723e */ /* 0x000fc400000000ff */
[----:B------:R-:W-:Y:S02]  /*5970*/  F2FP.F16.F32.PACK_AB R36, R156, R53 ;  /* 0x000000359c24723e */ /* 0x000fe400000000ff */
[----:B------:R-:W-:-:S07]  /*5980*/  F2FP.F16.F32.PACK_AB R38, R38, R57 ;  /* 0x000000392626723e */ /* 0x000fce00000000ff */
.L_x_2927:
[----:B------:R-:W-:Y:S05]  /*5990*/  BSYNC B2 ;  /* 0x0000000000027941 */ /* 0x000fea0003800000 */
.L_x_2926:
[----:B------:R-:W-:Y:S02]  /*59a0*/  ULDC.64 UR4, c[0x0][0x208] ;  /* 0x0000820000047ab9 */ /* 0x000fe40000000a00 */
[----:B--2---:R1:W-:Y:S03]  /*59b0*/  STG.E.128 desc[UR4][R48.64+0x80], R36 ;  /* 0x0000802430007986 */ /* 0x0043e6000c101d04 */
.L_x_2925:
[----:B------:R-:W-:Y:S05]  /*59c0*/  BSYNC B1 ;  /* 0x0000000000017941 */ /* 0x000fea0003800000 */
.L_x_2924:
        /* <DEDUP_REMOVED lines=10> */
[----:B--2---:R-:W-:Y:S01]  /*5a70*/  IMAD.MOV.U32 R44, RZ, RZ, R38 ;  /* 0x000000ffff2c7224 */ /* 0x004fe200078e0026 */
[----:B------:R-:W-:Y:S01]  /*5a80*/  SHF.R.U32.HI R52, RZ, 0x10, R45 ;  /* 0x00000010ff347819 */ /* 0x000fe2000001162d */
[----:B------:R-:W-:Y:S02]  /*5a90*/  HADD2.F32 R38, -RZ, R37.H1_H1 ;  /* 0x30000025ff267230 */ /* 0x000fe40000004100 */
[----:B------:R-:W-:Y:S02]  /*5aa0*/  HADD2.F32 R47, -RZ, R47.H0_H0 ;  /* 0x2000002fff2f7230 */ /* 0x000fe40000004100 */
[----:B------:R-:W-:-:S02]  /*5ab0*/  HADD2.F32 R37, -RZ, R37.H0_H0 ;  /* 0x20000025ff257230 */ /* 0x000fc40000004100 */
[----:B------:R-:W-:Y:S02]  /*5ac0*/  HADD2.F32 R46, -RZ, R46.H0_H0 ;  /* 0x2000002eff2e7230 */ /* 0x000fe40000004100 */
[CC--:B------:R-:W-:Y:S01]  /*5ad0*/  FMUL.FTZ R54, R38.reuse, R47.reuse ;  /* 0x0000002f26367220 */ /* 0x0c0fe20000410000 */
[----:B------:R-:W-:Y:S02]  /*5ae0*/  HADD2.F32 R52, -RZ, R52.H0_H0 ;  /* 0x20000034ff347230 */ /* 0x000fe40000004100 */
[C---:B------:R-:W-:Y:S01]  /*5af0*/  FMUL.FTZ R47, R37.reuse, R47 ;  /* 0x0000002f252f7220 */ /* 0x040fe20000410000 */
[--C-:B------:R-:W-:Y:S02]  /*5b00*/  HADD2.F32 R45, -RZ, R39.reuse.H1_H1 ;  /* 0x30000027ff2d7230 */ /* 0x100fe40000004100 */
[-C--:B------:R-:W-:Y:S01]  /*5b10*/  FFMA.FTZ R54, R37, R46.reuse, -R54 ;  /* 0x0000002e25367223 */ /* 0x080fe20000010836 */
[----:B------:R-:W-:Y:S02]  /*5b20*/  HADD2.F32 R39, -RZ, R39.H0_H0 ;  /* 0x20000027ff277230 */ /* 0x000fe40000004100 */
[----:B------:R-:W-:Y:S01]  /*5b30*/  FFMA.FTZ R51, R38, R46, R47 ;  /* 0x0000002e26337223 */ /* 0x000fe2000001002f */
[----:B------:R-:W-:-:S02]  /*5b40*/  HADD2.F32 R50, -RZ, R50.H0_H0 ;  /* 0x20000032ff327230 */ /* 0x000fc40000004100 */
[-C--:B------:R-:W-:Y:S01]  /*5b50*/  FMUL.FTZ R56, R45, R52.reuse ;  /* 0x000000342d387220 */ /* 0x080fe20000410000 */
[--C-:B------:R-:W-:Y:S02]  /*5b60*/  HADD2.F32 R46, -RZ, R87.reuse.H0_H0 ;  /* 0x20000057ff2e7230 */ /* 0x100fe40000004100 */
[C---:B------:R-:W-:Y:S01]  /*5b70*/  FMUL.FTZ R52, R39.reuse, R52 ;  /* 0x0000003427347220 */ /* 0x040fe20000410000 */
[----:B------:R-:W-:Y:S02]  /*5b80*/  HADD2.F32 R87, -RZ, R87.H1_H1 ;  /* 0x30000057ff577230 */ /* 0x000fe40000004100 */
[-C--:B------:R-:W-:Y:S01]  /*5b90*/  FFMA.FTZ R56, R39, R50.reuse, -R56 ;  /* 0x0000003227387223 */ /* 0x080fe20000010838 */
[----:B------:R-:W-:Y:S02]  /*5ba0*/  HADD2.F32 R37, -RZ, R36.H1_H1 ;  /* 0x30000024ff257230 */ /* 0x000fe40000004100 */
[----:B------:R-:W-:Y:S01]  /*5bb0*/  FFMA.FTZ R55, R45, R50, R52 ;  /* 0x000000322d377223 */ /* 0x000fe20000010034 */
[----:B------:R-:W-:-:S02]  /*5bc0*/  HADD2.F32 R38, -RZ, R44.H1_H1 ;  /* 0x3000002cff267230 */ /* 0x000fc40000004100 */
[----:B------:R-:W-:Y:S02]  /*5bd0*/  HADD2.F32 R36, -RZ, R36.H0_H0 ;  /* 0x20000024ff247230 */ /* 0x000fe40000004100 */
        /* <DEDUP_REMOVED lines=15> */
.L_x_2931:
[----:B------:R-:W-:Y:S05]  /*5cd0*/  BSYNC B2 ;  /* 0x0000000000027941 */ /* 0x000fea0003800000 */
.L_x_2930:
[----:B------:R-:W-:Y:S02]  /*5ce0*/  ULDC.64 UR4, c[0x0][0x208] ;  /* 0x0000820000047ab9 */ /* 0x000fe40000000a00 */
[----:B--2---:R1:W-:Y:S03]  /*5cf0*/  STG.E.128 desc[UR4][R48.64+0x100], R36 ;  /* 0x0001002430007986 */ /* 0x0043e6000c101d04 */
.L_x_2929:
[----:B------:R-:W-:Y:S05]  /*5d00*/  BSYNC B1 ;  /* 0x0000000000017941 */ /* 0x000fea0003800000 */
.L_x_2928:
        /* <DEDUP_REMOVED lines=47> */
.L_x_2933:
[----:B------:R-:W-:Y:S05]  /*6000*/  BSYNC B1 ;  /* 0x0000000000017941 */ /* 0x000fea0003800000 */
.L_x_2932:
[----:B------:R-:W-:Y:S02]  /*6010*/  ULDC.64 UR4, c[0x0][0x208] ;  /* 0x0000820000047ab9 */ /* 0x000fe40000000a00 */
[----:B--2---:R1:W-:Y:S01]  /*6020*/  STG.E.128 desc[UR4][R48.64+0x180], R36 ;  /* 0x0001802430007986 */ /* 0x0043e2000c101d04 */
[----:B------:R-:W-:Y:S05]  /*6030*/  BRA `(.L_x_2919) ;  /* 0x0000004000987947 */ /* 0x000fea0003800000 */
.L_x_2877:
        /* <DEDUP_REMOVED lines=37> */
.L_x_2935:
[----:B------:R-:W-:Y:S05]  /*6290*/  BSYNC B1 ;  /* 0x0000000000017941 */ /* 0x000fea0003800000 */
.L_x_2934:
[----:B0----5:R-:W-:Y:S01]  /*62a0*/  IMAD.MOV.U32 R53, RZ, RZ, R39 ;  /* 0x000000ffff357224 */ /* 0x021fe200078e0027 */
[----:B------:R-:W-:Y:S01]  /*62b0*/  MOV R52, R38 ;  /* 0x0000002600347202 */ /* 0x000fe20000000f00 */
[----:B------:R-:W-:Y:S01]  /*62c0*/  IMAD.MOV.U32 R56, RZ, RZ, R36 ;  /* 0x000000ffff387224 */ /* 0x000fe200078e0024 */
[----:B------:R-:W-:Y:S01]  /*62d0*/  IADD3 R57, R212, 0x20, RZ ;  /* 0x00000020d4397810 */ /* 0x000fe20007ffe0ff */
[----:B------:R-:W-:Y:S01]  /*62e0*/  BSSY B1, `(.L_x_2936) ;  /* 0x000003f000017945 */ /* 0x000fe20003800000 */
[----:B------:R-:W-:Y:S01]  /*62f0*/  PRMT R178, R178, 0x5410, R53 ;  /* 0x00005410b2b27816 */ /* 0x000fe20000000035 */
[----:B------:R-:W-:Y:S01]  /*6300*/  IMAD.MOV.U32 R53, RZ, RZ, R42 ;  /* 0x000000ffff357224 */ /* 0x000fe200078e002a */
[----:B------:R-:W-:Y:S01]  /*6310*/  PRMT R177, R177, 0x5410, R56 ;  /* 0x00005410b1b17816 */ /* 0x000fe20000000038 */
[----:B------:R-:W-:Y:S01]  /*6320*/  IMAD.MOV.U32 R56, RZ, RZ, R40 ;  /* 0x000000ffff387224 */ /* 0x000fe200078e0028 */
[----:B------:R-:W-:Y:S01]  /*6330*/  PRMT R176, R176, 0x5410, R52 ;  /* 0x00005410b0b07816 */ /* 0x000fe20000000034 */
[----:B------:R-:W-:Y:S01]  /*6340*/  IMAD.MOV.U32 R52, RZ, RZ, R37 ;  /* 0x000000ffff347224 */ /* 0x000fe200078e0025 */
[----:B------:R-:W-:-:S02]  /*6350*/  ISETP.GE.AND P3, PT, R57, R3, PT ;  /* 0x000000033900720c */ /* 0x000fc40003f66270 */
[----:B------:R-:W-:Y:S02]  /*6360*/  CS2R R58, SRZ ;  /* 0x00000000003a7805 */ /* 0x000fe4000001ff00 */
[----:B------:R-:W-:Y:S01]  /*6370*/  PRMT R180, R53, 0x5410, R56 ;  /* 0x0000541035b47816 */ /* 0x000fe20000000038 */
[----:B------:R-:W-:Y:S01]  /*6380*/  IMAD.MOV.U32 R53, RZ, RZ, R41 ;  /* 0x000000ffff357224 */ /* 0x000fe200078e0029 */
[----:B------:R-:W-:Y:S02]  /*6390*/  PRMT R179, R179, 0x5410, R52 ;  /* 0x00005410b3b37816 */ /* 0x000fe40000000034 */
[----:B------:R-:W-:Y:S02]  /*63a0*/  CS2R R62, SRZ ;  /* 0x00000000003e7805 */ /* 0x000fe4000001ff00 */
[----:B------:R-:W-:Y:S02]  /*63b0*/  MOV R52, R43 ;  /* 0x0000002b00347202 */ /* 0x000fe40000000f00 */
[----:B------:R-:W-:-:S02]  /*63c0*/  CS2R R60, SRZ ;  /* 0x00000000003c7805 */ /* 0x000fc4000001ff00 */
[----:B------:R-:W-:Y:S01]  /*63d0*/  PRMT R161, R53, 0x7610, R161 ;  /* 0x0000761035a17816 */ /* 0x000fe200000000a1 */
[----:B------:R-:W-:Y:S01]  /*63e0*/  IMAD.MOV.U32 R53, RZ, RZ, R47 ;  /* 0x000000ffff357224 */ /* 0x000fe200078e002f */
[----:B------:R-:W-:Y:S01]  /*63f0*/  PRMT R163, R52, 0x7610, R163 ;  /* 0x0000761034a37816 */ /* 0x000fe200000000a3 */
[----:B------:R-:W-:Y:S01]  /*6400*/  IMAD.MOV.U32 R52, RZ, RZ, R46 ;  /* 0x000000ffff347224 */ /* 0x000fe200078e002e */
[----:B------:R-:W-:Y:S02]  /*6410*/  MOV R56, R44 ;  /* 0x0000002c00387202 */ /* 0x000fe40000000f00 */
[----:B------:R-:W-:Y:S02]  /*6420*/  CS2R R66, SRZ ;  /* 0x0000000000427805 */ /* 0x000fe4000001ff00 */
        /* <DEDUP_REMOVED lines=12> */
[----:B------:R-:W-:Y:S02]  /*64f0*/  PRMT R160, R53, 0x7610, R160 ;  /* 0x0000761035a07816 */ /* 0x000fe400000000a0 */
[----:B------:R-:W-:Y:S02]  /*6500*/  CS2R R64, SRZ ;  /* 0x0000000000407805 */ /* 0x000fe4000001ff00 */
[----:B------:R-:W-:Y:S02]  /*6510*/  PRMT R162, R52, 0x7610, R162 ;  /* 0x0000761034a27816 */ /* 0x000fe400000000a2 */
        /* <DEDUP_REMOVED lines=27> */
.L_x_2937:
[----:B------:R-:W-:Y:S05]  /*66d0*/  BSYNC B1 ;  /* 0x0000000000017941 */ /* 0x000fea0003800000 */
.L_x_2936:
        /* <DEDUP_REMOVED lines=34> */
.L_x_2939:
[----:B------:R-:W-:Y:S05]  /*6900*/  BSYNC B1 ;  /* 0x0000000000017941 */ /* 0x000fea0003800000 */
.L_x_2938:
[----:B------:R-:W2:Y:S01]  /*6910*/  LDL R0, [R1+0x5c] ;  /* 0x00005c0001007983 */ /* 0x000ea20000100800 */
[----:B0-----:R-:W-:Y:S01]  /*6920*/  IMAD.MOV.U32 R85, RZ, RZ, R53 ;  /* 0x000000ffff557224 */ /* 0x001fe200078e0035 */
[----:B------:R-:W-:Y:S01]  /*6930*/  PRMT R169, R169, 0x5410, R89 ;  /* 0x00005410a9a97816 */ /* 0x000fe20000000059 */
[----:B------:R-:W-:Y:S01]  /*6940*/  IMAD.MOV.U32 R86, RZ, RZ, R58 ;  /* 0x000000ffff567224 */ /* 0x000fe200078e003a */
[----:B------:R-:W-:-:S04]  /*6950*/  MOV R84, R52 ;  /* 0x0000003400547202 */ /* 0x000fc80000000f00 */
[----:B------:R-:W-:Y:S01]  /*6960*/  PRMT R168, R85, 0x5410, R84 ;  /* 0x0000541055a87816 */ /* 0x000fe20000000054 */
[----:B------:R-:W-:Y:S01]  /*6970*/  IMAD.MOV.U32 R84, RZ, RZ, R56 ;  /* 0x000000ffff547224 */ /* 0x000fe200078e0038 */
[----:B------:R-:W-:Y:S02]  /*6980*/  MOV R85, R57 ;  /* 0x0000003900557202 */ /* 0x000fe40000000f00 */
[----:B------:R-:W-:Y:S01]  /*6990*/  PRMT R173, R173, 0x5410, R86 ;  /* 0x00005410adad7816 */ /* 0x000fe20000000056 */
[----:B------:R-:W-:Y:S01]  /*69a0*/  IMAD.MOV.U32 R86, RZ, RZ, R62 ;  /* 0x000000ffff567224 */ /* 0x000fe200078e003e */
[----:B------:R-:W-:Y:S01]  /*69b0*/  PRMT R174, R85, 0x7610, R174 ;  /* 0x0000761055ae7816 */ /* 0x000fe200000000ae */
[----:B------:R-:W-:-:S03]  /*69c0*/  IMAD.MOV.U32 R85, RZ, RZ, R61 ;  /* 0x000000ffff557224 */ /* 0x000fc600078e003d */
[----:B------:R-:W-:Y:S02]  /*69d0*/  PRMT R170, R86, 0x7610, R170 ;  /* 0x0000761056aa7816 */ /* 0x000fe400000000aa */
[----:B------:R-:W-:-:S04]  /*69e0*/  MOV R86, R66 ;  /* 0x0000004200567202 */ /* 0x000fc80000000f00 */
[----:B------:R-:W-:Y:S01]  /*69f0*/  PRMT R175, R175, 0x5410, R86 ;  /* 0x00005410afaf7816 */ /* 0x000fe20000000056 */
[----:B------:R-:W-:-:S05]  /*6a00*/  IMAD.MOV.U32 R86, RZ, RZ, R67 ;  /* 0x000000ffff567224 */ /* 0x000fca00078e0043 */
[----:B------:R-:W-:Y:S02]  /*6a10*/  PRMT R174, R174, 0x5410, R86 ;  /* 0x00005410aeae7816 */ /* 0x000fe40000000056 */
[----:B-----5:R-:W-:Y:S02]  /*6a20*/  MOV R86, R71 ;  /* 0x0000004700567202 */ /* 0x020fe40000000f00 */
[----:B--2---:R-:W-:Y:S01]  /*6a30*/  R2UR UR4, R0 ;  /* 0x00000000000472ca */ /* 0x004fe200000e0000 */
[----:B------:R-:W-:-:S05]  /*6a40*/  IMAD.MOV.U32 R0, RZ, RZ, R55 ;  /* 0x000000ffff007224 */ /* 0x000fca00078e0037 */
[----:B------:R-:W-:Y:S01]  /*6a50*/  PRMT R169, R0, 0x7610, R169 ;  /* 0x0000761000a97816 */ /* 0x000fe200000000a9 */
[----:B------:R-:W-:-:S05]  /*6a60*/  IMAD.MOV.U32 R0, RZ, RZ, R59 ;  /* 0x000000ffff007224 */ /* 0x000fca00078e003b */
[----:B------:R-:W-:Y:S01]  /*6a70*/  PRMT R172, R84, 0x5410, R0 ;  /* 0x0000541054ac7816 */ /* 0x000fe20000000000 */
[----:B------:R-:W-:Y:S01]  /*6a80*/  IMAD.MOV.U32 R84, RZ, RZ, R60 ;  /* 0x000000ffff547224 */ /* 0x000fe200078e003c */
[----:B------:R-:W-:Y:S01]  /*6a90*/  UISETP.NE.AND UP0, UPT, UR4, 0x3, UPT ;  /* 0x000000030400788c */ /* 0x000fe2000bf05270 */
[----:B------:R-:W-:-:S03]  /*6aa0*/  IMAD.MOV.U32 R0, RZ, RZ, R63 ;  /* 0x000000ffff007224 */ /* 0x000fc600078e003f */
[----:B------:R-:W-:Y:S01]  /*6ab0*/  PRMT R171, R84, 0x5410, R85 ;  /* 0x0000541054ab7816 */ /* 0x000fe20000000055 */
[----:B------:R-:W-:Y:S01]  /*6ac0*/  IMAD.MOV.U32 R84, RZ, RZ, R65 ;  /* 0x000000ffff547224 */ /* 0x000fe200078e0041 */
[----:B------:R-:W-:Y:S01]  /*6ad0*/  PRMT R170, R170, 0x5410, R0 ;  /* 0x00005410aaaa7816 */ /* 0x000fe20000000000 */
[----:B------:R-:W-:Y:S01]  /*6ae0*/  IMAD.MOV.U32 R85, RZ, RZ, R64 ;  /* 0x000000ffff557224 */ /* 0x000fe200078e0040 */
[----:B------:R-:W-:Y:S01]  /*6af0*/  PLOP3.LUT P2, PT, PT, PT, UP0, 0x80, 0x0 ;  /* 0x000000000000781c */ /* 0x000fe20003f4f008 */
[----:B------:R-:W-:Y:S01]  /*6b00*/  IMAD.MOV.U32 R0, RZ, RZ, R70 ;  /* 0x000000ffff007224 */ /* 0x000fe200078e0046 */
[----:B------:R-:W-:Y:S01]  /*6b10*/  PRMT R175, R84, 0x7610, R175 ;  /* 0x0000761054af7816 */ /* 0x000fe200000000af */
[----:B------:R-:W-:Y:S01]  /*6b20*/  IMAD.MOV.U32 R84, RZ, RZ, R69 ;  /* 0x000000ffff547224 */ /* 0x000fe200078e0045 */
[----:B------:R-:W-:Y:S01]  /*6b30*/  PRMT R173, R85, 0x7610, R173 ;  /* 0x0000761055ad7816 */ /* 0x000fe200000000ad */
[----:B------:R-:W-:Y:S01]  /*6b40*/  IMAD.MOV.U32 R85, RZ, RZ, R68 ;  /* 0x000000ffff557224 */ /* 0x000fe200078e0044 */
[----:B------:R-:W-:Y:S01]  /*6b50*/  PRMT R152, R0, 0x7610, R152 ;  /* 0x0000761000987816 */ /* 0x000fe20000000098 */
[----:B------:R-:W-:-:S03]  /*6b60*/  IMAD.MOV.U32 R0, RZ, RZ, R74 ;  /* 0x000000ffff007224 */ /* 0x000fc600078e004a */
        /* <DEDUP_REMOVED lines=18> */
[----:B------:R-:W-:Y:S01]  /*6c90*/  IMAD.MOV.U32 R0, RZ, RZ, R81 ;  /* 0x000000ffff007224 */ /* 0x000fe200078e0051 */
[----:B------:R-:W-:-:S04]  /*6ca0*/  PRMT R166, R86, 0x5410, R85 ;  /* 0x0000541056a67816 */ /* 0x000fc80000000055 */
[----:B------:R-:W-:Y:S01]  /*6cb0*/  PRMT R167, R84, 0x5410, R0 ;  /* 0x0000541054a77816 */ /* 0x000fe20000000000 */
[----:B------:R-:W-:Y:S06]  /*6cc0*/  @!P2 BRA `(.L_x_2940) ;  /* 0x000000000004a947 */ /* 0x000fec0003800000 */
[----:B------:R-:W-:Y:S01]  /*6cd0*/  BPT.TRAP 0x1 ;  /* 0x000000040000795c */ /* 0x000fe20000300000 */
.L_x_2940:
[----:B------:R-:W-:Y:S01]  /*6ce0*/  LEA R0, R17, R16, 0x3 ;  /* 0x0000001011007211 */ /* 0x000fe200078e18ff */
[----:B------:R-:W0:Y:S01]  /*6cf0*/  LDC R144, c[0x0][0x2f4] ;  /* 0x0000bd00ff907b82 */ /* 0x000e220000000800 */
[----:B------:R-:W-:Y:S01]  /*6d00*/  SHF.L.U32 R114, R219, 0x1f, RZ ;  /* 0x0000001fdb727819 */ /* 0x000fe200000006ff */
[----:B------:R-:W-:Y:S03]  /*6d10*/  BSSY B1, `(.L_x_2941) ;  /* 0x0000004000017945 */ /* 0x000fe60003800000 */
[----:B------:R-:W1:Y:S03]  /*6d20*/  SYNCS.PHASECHK.TRANS64.TRYWAIT P6, [R0+URZ+0x38890], R114 ;  /* 0x03889072000075a7 */ /* 0x000e6600080c017f */
[----:B------:R-:W2:Y:S01]  /*6d30*/  LDC.64 R124, c[0x0][0x300] ;  /* 0x0000c000ff7c7b82 */ /* 0x000ea20000000a00 */
[----:B-1----:R-:W-:Y:S05]  /*6d40*/  @!P6 BRA `(.L_x_2942) ;  /* 0x0000028c00fce947 */ /* 0x002fea0003800000 */
.L_x_3305:
[----:B------:R-:W-:Y:S05]  /*6d50*/  BSYNC B1 ;  /* 0x0000000000017941 */ /* 0x000fea0003800000 */
.L_x_2941:
[----:B------:R-:W-:Y:S01]  /*6d60*/  BSSY B1, `(.L_x_2943) ;  /* 0x0000112000017945 */ /* 0x000fe20003800000 */
[----:B0-----:R-:W-:Y:S02]  /*6d70*/  IMAD.IADD R146, R144, 0x1, -R118 ;  /* 0x0000000190927824 */ /* 0x001fe400078e0a76 */
[----:B------:R-:W-:Y:S01]  /*6d80*/  IMAD.MOV.U32 R127, RZ, RZ, R88 ;  /* 0x000000ffff7f7224 */ /* 0x000fe200078e0058 */
[----:B------:R-:W-:Y:S06]  /*6d90*/  @P5 BRA `(.L_x_2944) ;  /* 0x0000001000385947 */ /* 0x000fec0003800000 */
        /* <DEDUP_REMOVED lines=9> */
[----:B------:R-:W-:Y:S01]  /*6e30*/  BSSY B3, `(.L_x_2947) ;  /* 0x000007d000037945 */ /* 0x000fe20003800000 */
[----:B------:R-:W-:Y:S02]  /*6e40*/  IADD3 R88, P5, P6, R96, R136, R13 ;  /* 0x0000008860587210 */ /* 0x000fe40007ebe00d */
[----:B------:R-:W-:Y:S02]  /*6e50*/  SHF.R.S32.HI R85, RZ, 0x1f, R84 ;  /* 0x0000001fff557819 */ /* 0x000fe40000011454 */
[----:B------:R-:W-:Y:S02]  /*6e60*/  IADD3.X R89, R92, R156, R7, P5, P6 ;  /* 0x0000009c5c597210 */ /* 0x000fe40002fec407 */
[----:B------:R-:W-:Y:S02]  /*6e70*/  LEA.HI R84, R85, R84, RZ, 0x4 ;  /* 0x0000005455547211 */ /* 0x000fe400078f20ff */
[----:B------:R-:W-:-:S02]  /*6e80*/  P2R R90, PR, RZ, 0x2 ;  /* 0x00000002ff5a7803 */ /* 0x000fc40000000000 */
[----:B------:R-:W-:Y:S02]  /*6e90*/  LEA.HI.SX32 R84, R84, R14, 0x1c ;  /* 0x0000000e54547211 */ /* 0x000fe400078fe2ff */
[----:B------:R-:W-:-:S03]  /*6ea0*/  SHF.L.U32 R91, R212, 0x6, RZ ;  /* 0x00000006d45b7819 */ /* 0x000fc600000006ff */
[----:B------:R-:W-:-:S05]  /*6eb0*/  IMAD.SHL.U32 R85, R84, 0x8, RZ ;  /* 0x0000000854557824 */ /* 0x000fca00078e00ff */
[----:B------:R-:W-:-:S13]  /*6ec0*/  ISETP.GE.AND P5, PT, R85, R144, PT ;  /* 0x000000905500720c */ /* 0x000fda0003fa6270 */
[--C-:B------:R-:W-:Y:S02]  /*6ed0*/  @!P5 SHF.R.S32.HI R87, RZ, 0x1f, R85.reuse ;  /* 0x0000001fff57d819 */ /* 0x100fe40000011455 */
[----:B------:R-:W-:Y:S02]  /*6ee0*/  @!P5 IADD3 R86, P1, P6, R96, R136, R85 ;  /* 0x000000886056d210 */ /* 0x000fe40007e3e055 */
[----:B------:R-:W-:Y:S02]  /*6ef0*/  LOP3.LUT R85, R85, 0x38, RZ, 0xc0, !PT ;  /* 0x0000003855557812 */ /* 0x000fe400078ec0ff */
[----:B------:R-:W-:Y:S02]  /*6f00*/  @!P5 IADD3.X R87, R92, R156, R87, P1, P6 ;  /* 0x0000009c5c57d210 */ /* 0x000fe40000fec457 */
[----:B------:R-:W-:Y:S02]  /*6f10*/  LEA R138, P6, R88, R116, 0x1 ;  /* 0x00000074588a7211 */ /* 0x000fe400078c08ff */
[----:B------:R-:W-:-:S02]  /*6f20*/  LOP3.LUT R85, R85, 0x1c0, R91, 0xf8, !PT ;  /* 0x000001c055557812 */ /* 0x000fc400078ef85b */
[----:B------:R-:W-:Y:S02]  /*6f30*/  LEA.HI.X R139, R88, R117, R89, 0x1, P6 ;  /* 0x00000075588b7211 */ /* 0x000fe400030f0c59 */
[C---:B------:R-:W-:Y:S02]  /*6f40*/  @!P5 LEA R140, P6, R86.reuse, R116, 0x1 ;  /* 0x00000074568cd211 */ /* 0x040fe400078c08ff */
[----:B------:R-:W-:Y:S02]  /*6f50*/  LOP3.LUT R85, R85, R229, RZ, 0x3c, !PT ;  /* 0x000000e555557212 */ /* 0x000fe400078e3cff */
[----:B------:R-:W-:Y:S02]  /*6f60*/  @!P5 LEA.HI.X R141, R86, R117, R87, 0x1, P6 ;  /* 0x00000075568dd211 */ /* 0x000fe400030f0c57 */
[----:B------:R-:W-:Y:S02]  /*6f70*/  SHF.R.S32.HI R86, RZ, 0x1f, R84 ;  /* 0x0000001fff567819 */ /* 0x000fe40000011454 */
[----:B------:R-:W-:-:S02]  /*6f80*/  ISETP.NE.AND P1, PT, R90, RZ, PT ;  /* 0x000000ff5a00720c */ /* 0x000fc40003f25270 */
[----:B------:R-:W-:Y:S01]  /*6f90*/  LEA.HI R86, R86, R84, RZ, 0x3 ;  /* 0x0000005456567211 */ /* 0x000fe200078f18ff */
[----:B------:R-:W-:Y:S01]  /*6fa0*/  IMAD R84, R17, 0x5000, R142 ;  /* 0x0000500011547824 */ /* 0x000fe200078e028e */
[----:B------:R-:W-:Y:S02]  /*6fb0*/  ISETP.GE.AND P6, PT, R18, R115, PT ;  /* 0x000000731200720c */ /* 0x000fe40003fc6270 */
[----:B------:R-:W-:Y:S01]  /*6fc0*/  SHF.R.S32.HI R86, RZ, 0x3, R86 ;  /* 0x00000003ff567819 */ /* 0x000fe20000011456 */
[----:B------:R-:W-:-:S04]  /*6fd0*/  IMAD R84, R84, 0x2, R16 ;  /* 0x0000000254547824 */ /* 0x000fc800078e0210 */
[----:B------:R-:W-:-:S04]  /*6fe0*/  IMAD R86, R86, 0x1400, R228 ;  /* 0x0000140056567824 */ /* 0x000fc800078e02e4 */
[----:B------:R-:W-:-:S04]  /*6ff0*/  IMAD.IADD R85, R86, 0x1, R85 ;  /* 0x0000000156557824 */ /* 0x000fc800078e0255 */
[----:B------:R-:W-:Y:S02]  /*7000*/  IMAD R88, R17, 0x5000, R85 ;  /* 0x0000500011587824 */ /* 0x000fe400078e0255 */
[----:B------:R-:W0:Y:S02]  /*7010*/  LDS.128 R84, [R84+0x24400] ;  /* 0x0244000054547984 */ /* 0x000e240000000c00 */
[----:B------:R-:W-:-:S06]  /*7020*/  IMAD R88, R88, 0x2, R16 ;  /* 0x0000000258587824 */ /* 0x000fcc00078e0210 */
[----:B------:R-:W2:Y:S01]  /*7030*/  LDS.128 R88, [R88+0x24400] ;  /* 0x0244000058587984 */ /* 0x000ea20000000c00 */
[----:B------:R-:W-:Y:S05]  /*7040*/  @P6 BRA `(.L_x_2948) ;  /* 0x00000004006c6947 */ /* 0x000fea0003800000 */
[----:B--2---:R-:W-:Y:S01]  /*7050*/  IMAD.MOV.U32 R159, RZ, RZ, R89 ;  /* 0x000000ffff9f7224 */ /* 0x004fe200078e0059 */
[----:B0-----:R-:W-:Y:S01]  /*7060*/  MOV R89, R85 ;  /* 0x0000005500597202 */ /* 0x001fe20000000f00 */
[----:B------:R-:W-:Y:S01]  /*7070*/  HADD2.F32 R160, -RZ, R160.H0_H0 ;  /* 0x200000a0ffa07230 */ /* 0x000fe20000004100 */
[----:B------:R-:W-:Y:S01]  /*7080*/  SHF.R.U64 R48, R48, 0x10, R49 ;  /* 0x0000001030307819 */ /* 0x000fe20000001231 */
[----:B------:R-:W-:Y:S01]  /*7090*/  HADD2.F32 R85, -RZ, R161.H0_H0 ;  /* 0x200000a1ff557230 */ /* 0x000fe20000004100 */
[----:B------:R-:W-:Y:S01]  /*70a0*/  SHF.R.U64 R40, R40, 0x10, R41 ;  /* 0x0000001028287819 */ /* 0x000fe20000001229 */
[----:B------:R-:W-:Y:S01]  /*70b0*/  HADD2.F32 R157, -RZ, R159.H0_H0 ;  /* 0x2000009fff9d7230 */ /* 0x000fe20000004100 */
[----:B------:R-:W-:Y:S01]  /*70c0*/  SHF.R.U64 R50, R50, 0x10, R51 ;  /* 0x0000001032327819 */ /* 0x000fe20000001233 */
[--C-:B------:R-:W-:Y:S01]  /*70d0*/  HADD2.F32 R158, -RZ, R89.reuse.H0_H0 ;  /* 0x20000059ff9e7230 */ /* 0x100fe20000004100 */
[----:B------:R-:W-:Y:S01]  /*70e0*/  SHF.R.U64 R42, R42, 0x10, R43 ;  /* 0x000000102a2a7819 */ /* 0x000fe2000000122b */
        /* <DEDUP_REMOVED lines=11> */
[----:B------:R-:W-:-:S02]  /*71a0*/  HADD2.F32 R49, -RZ, R88.H0_H0 ;  /* 0x20000058ff317230 */ /* 0x000fc40000004100 */
[----:B------:R-:W-:Y:S02]  /*71b0*/  HADD2.F32 R160, -RZ, R160.H0_H0 ;  /* 0x200000a0ffa07230 */ /* 0x000fe40000004100 */
[----:B------:R-:W-:Y:S02]  /*71c0*/  HADD2.F32 R159, -RZ, R159.H0_H0 ;  /* 0x2000009fff9f7230 */ /* 0x000fe40000004100 */
[----:B------:R-:W-:Y:S02]  /*71d0*/  HADD2.F32 R88, -RZ, R88.H1_H1 ;  /* 0x30000058ff587230 */ /* 0x000fe40000004100 */
[-C--:B------:R-:W-:Y:S01]  /*71e0*/  FMUL.FTZ R161, R85, R160.reuse ;  /* 0x000000a055a17220 */ /* 0x080fe20000410000 */
[C---:B------:R-:W-:Y:S01]  /*71f0*/  FMUL.FTZ R160, R89.reuse, R160 ;  /* 0x000000a059a07220 */ /* 0x040fe20000410000 */
[----:B------:R-:W-:Y:S02]  /*7200*/  HADD2.F32 R40, -RZ, R40.H0_H0 ;  /* 0x20000028ff287230 */ /* 0x000fe40000004100 */
[-C--:B------:R-:W-:Y:S01]  /*7210*/  FFMA.FTZ R89, R89, R159.reuse, -R161 ;  /* 0x0000009f59597223 */ /* 0x080fe200000108a1 */
[----:B------:R-:W-:Y:S01]  /*7220*/  FFMA.FTZ R85, R85, R159, R160 ;  /* 0x0000009f55557223 */ /* 0x000fe200000100a0 */
[----:B------:R-:W-:-:S02]  /*7230*/  IMAD.MOV.U32 R159, RZ, RZ, R91 ;  /* 0x000000ffff9f7224 */ /* 0x000fc400078e005b */
[----:B------:R-:W-:Y:S01]  /*7240*/  FMUL.FTZ R41, R88, R48 ;  /* 0x0000003058297220 */ /* 0x000fe20000410000 */
[----:B------:R-:W-:Y:S01]  /*7250*/  HADD2.F32 R91, -RZ, R87.H0_H0 ;  /* 0x20000057ff5b7230 */ /* 0x000fe20000004100 */
[----:B------:R-:W-:Y:S01]  /*7260*/  F2FP.F16.F32.PACK_AB R89, R89, R158 ;  /* 0x0000009e5959723e */ /* 0x000fe200000000ff */
[----:B------:R-:W-:Y:S01]  /*7270*/  HADD2.F32 R161, -RZ, R163.H0_H0 ;  /* 0x200000a3ffa17230 */ /* 0x000fe20000004100 */
[----:B------:R-:W-:Y:S01]  /*7280*/  F2FP.F16.F32.PACK_AB R157, R85, R157 ;  /* 0x0000009d559d723e */ /* 0x000fe200000000ff */
[--C-:B------:R-:W-:Y:S02]  /*7290*/  HADD2.F32 R160, -RZ, R159.reuse.H0_H0 ;  /* 0x2000009fffa07230 */ /* 0x100fe40000004100 */
[----:B------:R-:W-:Y:S02]  /*72a0*/  HADD2.F32 R159, -RZ, R159.H1_H1 ;  /* 0x3000009fff9f7230 */ /* 0x000fe40000004100 */
[----:B------:R-:W-:Y:S02]  /*72b0*/  HADD2.F32 R87, -RZ, R87.H1_H1 ;  /* 0x30000057ff577230 */ /* 0x000fe40000004100 */
[-C--:B------:R-:W-:Y:S01]  /*72c0*/  FMUL.FTZ R163, R160, R162.reuse ;  /* 0x000000a2a0a37220 */ /* 0x080fe20000410000 */
[----:B------:R-:W-:Y:S01]  /*72d0*/  FMUL.FTZ R162, R91, R162 ;  /* 0x000000a25ba27220 */ /* 0x000fe20000410000 */
[----:B------:R-:W-:-:S02]  /*72e0*/  HADD2.F32 R50, -RZ, R50.H0_H0 ;  /* 0x20000032ff327230 */ /* 0x000fc40000004100 */
[-C--:B------:R-:W-:Y:S01]  /*72f0*/  FFMA.FTZ R91, R91, R161.reuse, -R163 ;  /* 0x000000a15b5b7223 */ /* 0x080fe200000108a3 */
[----:B------:R-:W-:Y:S01]  /*7300*/  FFMA.FTZ R162, R160, R161, R162 ;  /* 0x000000a1a0a27223 */ /* 0x000fe200000100a2 */
[----:B------:R-:W-:Y:S01]  /*7310*/  SHF.R.U32.HI R160, RZ, 0x10, R51 ;  /* 0x00000010ffa07819 */ /* 0x000fe20000011633 */
[--C-:B------:R-:W-:Y:S01]  /*7320*/  HADD2.F32 R51, -RZ, R86.reuse.H0_H0 ;  /* 0x20000056ff337230 */ /* 0x100fe20000004100 */
[----:B------:R-:W-:Y:S01]  /*7330*/  SHF.R.U32.HI R161, RZ, 0x10, R43 ;  /* 0x00000010ffa17819 */ /* 0x000fe2000001162b */
[----:B------:R-:W-:Y:S02]  /*7340*/  HADD2.F32 R86, -RZ, R86.H1_H1 ;  /* 0x30000056ff567230 */ /* 0x000fe40000004100 */
[----:B------:R-:W-:Y:S02]  /*7350*/  HADD2.F32 R160, -RZ, R160.H0_H0 ;  /* 0x200000a0ffa07230 */ /* 0x000fe40000004100 */
[----:B------:R-:W-:Y:S02]  /*7360*/  HADD2.F32 R161, -RZ, R161.H0_H0 ;  /* 0x200000a1ffa17230 */ /* 0x000fe40000004100 */
[----:B------:R-:W-:-:S02]  /*7370*/  HADD2.F32 R42, -RZ, R42.H0_H0 ;  /* 0x2000002aff2a7230 */ /* 0x000fc40000004100 */
[-C--:B------:R-:W-:Y:S01]  /*7380*/  FMUL.FTZ R163, R159, R160.reuse ;  /* 0x000000a09fa37220 */ /* 0x080fe20000410000 */
[C---:B------:R-:W-:Y:S01]  /*7390*/  FMUL.FTZ R160, R87.reuse, R160 ;  /* 0x000000a057a07220 */ /* 0x040fe20000410000 */
[----:B------:R-:W-:Y:S01]  /*73a0*/  IMAD.MOV.U32 R85, RZ, RZ, R89 ;  /* 0x000000ffff557224 */ /* 0x000fe200078e0059 */
[----:B------:R-:W-:Y:S01]  /*73b0*/  MOV R89, R157 ;  /* 0x0000009d00597202 */ /* 0x000fe20000000f00 */
[-C--:B------:R-:W-:Y:S01]  /*73c0*/  FFMA.FTZ R163, R87, R161.reuse, -R163 ;  /* 0x000000a157a37223 */ /* 0x080fe200000108a3 */
[----:B------:R-:W-:Y:S01]  /*73d0*/  FFMA.FTZ R160, R159, R161, R160 ;  /* 0x000000a19fa07223 */ /* 0x000fe200000100a0 */
[--C-:B------:R-:W-:Y:S02]  /*73e0*/  HADD2.F32 R159, -RZ, R84.reuse.H0_H0 ;  /* 0x20000054ff9f7230 */ /* 0x100fe40000004100 */
[----:B------:R-:W-:Y:S01]  /*73f0*/  FMUL.FTZ R161, R49, R164 ;  /* 0x000000a431a17220 */ /* 0x000fe20000410000 */
[----:B------:R-:W-:Y:S01]  /*7400*/  HADD2.F32 R84, -RZ, R84.H1_H1 ;  /* 0x30000054ff547230 */ /* 0x000fe20000004100 */
[----:B------:R-:W-:Y:S01]  /*7410*/  F2FP.F16.F32.PACK_AB R91, R163, R91 ;  /* 0x0000005ba35b723e */ /* 0x000fe200000000ff */
[----:B------:R-:W-:-:S02]  /*7420*/  HADD2.F32 R87, -RZ, R180.H1_H1 ;  /* 0x300000b4ff577230 */ /* 0x000fc40000004100 */
[C---:B------:R-:W-:Y:S01]  /*7430*/  FMUL.FTZ R164, R159.reuse, R164 ;  /* 0x000000a49fa47220 */ /* 0x040fe20000410000 */
[----:B------:R-:W-:Y:S01]  /*7440*/  F2FP.F16.F32.PACK_AB R160, R160, R162 ;  /* 0x000000a2a0a0723e */ /* 0x000fe200000000ff */
[C---:B------:R-:W-:Y:S01]  /*7450*/  FMUL.FTZ R48, R84.reuse, R48 ;  /* 0x0000003054307220 */ /* 0x040fe20000410000 */
[-C--:B------:R-:W-:Y:S01]  /*7460*/  FFMA.FTZ R41, R84, R40.reuse, -R41 ;  /* 0x0000002854297223 */ /* 0x080fe20000010829 */
[-C--:B------:R-:W-:Y:S01]  /*7470*/  FFMA.FTZ R161, R159, R87.reuse, -R161 ;  /* 0x000000579fa17223 */ /* 0x080fe200000108a1 */
[----:B------:R-:W-:Y:S01]  /*7480*/  FFMA.FTZ R164, R49, R87, R164 ;  /* 0x0000005731a47223 */ /* 0x000fe200000100a4 */
[----:B------:R-:W-:Y:S01]  /*7490*/  FFMA.FTZ R48, R88, R40, R48 ;  /* 0x0000002858307223 */ /* 0x000fe20000010030 */
[----:B------:R-:W-:Y:S02]  /*74a0*/  HADD2.F32 R87, -RZ, R181.H0_H0 ;  /* 0x200000b5ff577230 */ /* 0x000fe40000004100 */
[----:B------:R-:W-:Y:S01]  /*74b0*/  HADD2.F32 R40, -RZ, R90.H0_H0 ;  /* 0x2000005aff287230 */ /* 0x000fe20000004100 */
[----:B------:R-:W-:Y:S01]  /*74c0*/  F2FP.F16.F32.PACK_AB R41, R41, R161 ;  /* 0x000000a12929723e */ /* 0x000fe200000000ff */
[----:B------:R-:W-:Y:S01]  /*74d0*/  HADD2.F32 R49, -RZ, R180.H0_H0 ;  /* 0x200000b4ff317230 */ /* 0x000fe20000004100 */
[----:B------:R-:W-:Y:S01]  /*74e0*/  F2FP.F16.F32.PACK_AB R48, R48, R164 ;  /* 0x000000a43030723e */ /* 0x000fe200000000ff */
[----:B------:R-:W-:-:S02]  /*74f0*/  HADD2.F32 R90, -RZ, R90.H1_H1 ;  /* 0x3000005aff5a7230 */ /* 0x000fc40000004100 */
[CC--:B------:R-:W-:Y:S01]  /*7500*/  FMUL.FTZ R84, R40.reuse, R87.reuse ;  /* 0x0000005728547220 */ /* 0x0c0fe20000410000 */
[C---:B------:R-:W-:Y:S01]  /*7510*/  FMUL.FTZ R87, R51.reuse, R87 ;  /* 0x0000005733577220 */ /* 0x040fe20000410000 */
[----:B------:R-:W-:Y:S02]  /*7520*/  IMAD.MOV.U32 R88, RZ, RZ, R48 ;  /* 0x000000ffff587224 */ /* 0x000fe400078e0030 */
[-C--:B------:R-:W-:Y:S01]  /*7530*/  FFMA.FTZ R84, R51, R49.reuse, -R84 ;  /* 0x0000003133547223 */ /* 0x080fe20000010854 */
[----:B------:R-:W-:Y:S01]  /*7540*/  FFMA.FTZ R87, R40, R49, R87 ;  /* 0x0000003128577223 */ /* 0x000fe20000010057 */
[-C--:B------:R-:W-:Y:S01]  /*7550*/  FMUL.FTZ R40, R90, R50.reuse ;  /* 0x000000325a287220 */ /* 0x080fe20000410000 */
[----:B------:R-:W-:-:S03]  /*7560*/  FMUL.FTZ R50, R86, R50 ;  /* 0x0000003256327220 */ /* 0x000fc60000410000 */
[-C--:B------:R-:W-:Y:S01]  /*7570*/  FFMA.FTZ R40, R86, R42.reuse, -R40 ;  /* 0x0000002a56287223 */ /* 0x080fe20000010828 */
[----:B------:R-:W-:-:S04]  /*7580*/  FFMA.FTZ R50, R90, R42, R50 ;  /* 0x0000002a5a327223 */ /* 0x000fc80000010032 */
[----:B------:R-:W-:Y:S01]  /*7590*/  F2FP.F16.F32.PACK_AB R40, R40, R84 ;  /* 0x000000542828723e */ /* 0x000fe200000000ff */
[----:B------:R-:W-:Y:S01]  /*75a0*/  IMAD.MOV.U32 R84, RZ, RZ, R41 ;  /* 0x000000ffff547224 */ /* 0x000fe200078e0029 */
[----:B------:R-:W-:Y:S01]  /*75b0*/  F2FP.F16.F32.PACK_AB R50, R50, R87 ;  /* 0x000000573232723e */ /* 0x000fe200000000ff */
[----:B------:R-:W-:Y:S02]  /*75c0*/  IMAD.MOV.U32 R87, RZ, RZ, R91 ;  /* 0x000000ffff577224 */ /* 0x000fe400078e005b */
[----:B------:R-:W-:Y:S02]  /*75d0*/  IMAD.MOV.U32 R86, RZ, RZ, R40 ;  /* 0x000000ffff567224 */ /* 0x000fe400078e0028 */
[----:B------:R-:W-:Y:S02]  /*75e0*/  IMAD.MOV.U32 R90, RZ, RZ, R50 ;  /* 0x000000ffff5a7224 */ /* 0x000fe400078e0032 */
[----:B------:R-:W-:-:S07]  /*75f0*/  IMAD.MOV.U32 R91, RZ, RZ, R160 ;  /* 0x000000ffff5b7224 */ /* 0x000fce00078e00a0 */
.L_x_2948:
[----:B------:R-:W-:Y:S05]  /*7600*/  BSYNC B3 ;  /* 0x0000000000037941 */ /* 0x000fea0003800000 */
.L_x_2947:
[----:B------:R-:W-:Y:S02]  /*7610*/  ULDC.64 UR4, c[0x0][0x208] ;  /* 0x0000820000047ab9 */ /* 0x000fe40000000a00 */
[----:B0-----:R0:W-:Y:S04]  /*7620*/  STG.E.128 desc[UR4][R138.64], R84 ;  /* 0x000000548a007986 */ /* 0x0011e8000c101d04 */
[----:B--2---:R0:W-:Y:S02]  /*7630*/  @!P5 STG.E.128 desc[UR4][R140.64], R88 ;  /* 0x000000588c00d986 */ /* 0x0041e4000c101d04 */
.L_x_2946:
[----:B------:R-:W-:Y:S05]  /*7640*/  BSYNC B2 ;  /* 0x0000000000027941 */ /* 0x000fea0003800000 */
.L_x_2945:
        /* <DEDUP_REMOVED lines=8> */
[----:B------:R-:W-:Y:S02]  /*76d0*/  LEA.HI R41, R41, R40, RZ, 0x4 ;  /* 0x0000002829297211 */ /* 0x000fe400078f20ff */
[----:B------:R-:W-:-:S02]  /*76e0*/  P2R R48, PR, RZ, 0x1 ;  /* 0x00000001ff307803 */ /* 0x000fc40000000000 */
[----:B------:R-:W-:-:S04]  /*76f0*/  LEA.HI.SX32 R41, R41, R12, 0x1c ;  /* 0x0000000c29297211 */ /* 0x000fc800078fe2ff */
[----:B------:R-:W-:-:S04]  /*7700*/  SHF.L.U32 R40, R41, 0x3, RZ ;  /* 0x0000000329287819 */ /* 0x000fc800000006ff */
[----:B------:R-:W-:-:S13]  /*7710*/  ISETP.GE.AND P5, PT, R40, R144, PT ;  /* 0x000000902800720c */ /* 0x000fda0003fa6270 */
[--C-:B------:R-:W-:Y:S02]  /*7720*/  @!P5 SHF.R.S32.HI R49, RZ, 0x1f, R40.reuse ;  /* 0x0000001fff31d819 */ /* 0x100fe40000011428 */
[----:B------:R-:W-:Y:S02]  /*7730*/  @!P5 IADD3 R136, P0, P6, R96, R136, R40 ;  /* 0x000000886088d210 */ /* 0x000fe40007e1e028 */
[----:B------:R-:W-:Y:S02]  /*7740*/  LOP3.LUT R40, R40, 0x38, RZ, 0xc0, !PT ;  /* 0x0000003828287812 */ /* 0x000fe400078ec0ff */
[----:B------:R-:W-:Y:S02]  /*7750*/  @!P5 IADD3.X R156, R92, R156, R49, P0, P6 ;  /* 0x0000009c5c9cd210 */ /* 0x000fe400007ec431 */
[----:B0-----:R-:W-:Y:S02]  /*7760*/  LEA R84, P6, R43, R116, 0x1 ;  /* 0x000000742b547211 */ /* 0x001fe400078c08ff */
[----:B------:R-:W-:-:S02]  /*7770*/  LOP3.LUT R40, R40, 0x1c0, R50, 0xf8, !PT ;  /* 0x000001c028287812 */ /* 0x000fc400078ef832 */
[----:B------:R-:W-:Y:S02]  /*7780*/  LEA.HI.X R85, R43, R117, R42, 0x1, P6 ;  /* 0x000000752b557211 */ /* 0x000fe400030f0c2a */
[----:B------:R-:W-:Y:S02]  /*7790*/  SHF.R.S32.HI R42, RZ, 0x1f, R41 ;  /* 0x0000001fff2a7819 */ /* 0x000fe40000011429 */
[----:B------:R-:W-:Y:S02]  /*77a0*/  LOP3.LUT R40, R40, R229, RZ, 0x3c, !PT ;  /* 0x000000e528287212 */ /* 0x000fe400078e3cff */
[----:B------:R-:W-:Y:S02]  /*77b0*/  LEA.HI R42, R42, R41, RZ, 0x3 ;  /* 0x000000292a2a7211 */ /* 0x000fe400078f18ff */
[----:B------:R-:W-:Y:S02]  /*77c0*/  ISETP.NE.AND P0, PT, R48, RZ, PT ;  /* 0x000000ff3000720c */ /* 0x000fe40003f05270 */
[----:B------:R-:W-:-:S02]  /*77d0*/  SHF.R.S32.HI R42, RZ, 0x3, R42 ;  /* 0x00000003ff2a7819 */ /* 0x000fc4000001142a */
[----:B------:R-:W-:-:S03]  /*77e0*/  @!P5 LEA R86, P6, R136, R116, 0x1 ;  /* 0x000000748856d211 */ /* 0x000fc600078c08ff */
[----:B------:R-:W-:Y:S01]  /*77f0*/  IMAD R42, R42, 0x1400, R228 ;  /* 0x000014002a2a7824 */ /* 0x000fe200078e02e4 */
[----:B------:R-:W-:Y:S02]  /*7800*/  @!P5 LEA.HI.X R87, R136, R117, R156, 0x1, P6 ;  /* 0x000000758857d211 */ /* 0x000fe400030f0c9c */
[----:B------:R-:W-:Y:S01]  /*7810*/  ISETP.GE.AND P6, PT, R213, R115, PT ;  /* 0x00000073d500720c */ /* 0x000fe20003fc6270 */
[----:B------:R-:W-:Y:S02]  /*7820*/  IMAD.IADD R42, R42, 0x1, R40 ;  /* 0x000000012a2a7824 */ /* 0x000fe400078e0228 */
[C---:B------:R-:W-:Y:S02]  /*7830*/  IMAD R40, R17.reuse, 0x5000, R135 ;  /* 0x0000500011287824 */ /* 0x040fe400078e0287 */
[----:B------:R-:W-:Y:S02]  /*7840*/  IMAD R48, R17, 0x5000, R42 ;  /* 0x0000500011307824 */ /* 0x000fe400078e022a */
[----:B------:R-:W-:-:S02]  /*7850*/  IMAD R40, R40, 0x2, R16 ;  /* 0x0000000228287824 */ /* 0x000fc400078e0210 */
        /* <DEDUP_REMOVED lines=13> */
[----:B------:R-:W-:Y:S01]  /*7930*/  HADD2.F32 R44, -RZ, R44.H0_H0 ;  /* 0x2000002cff2c7230 */ /* 0x000fe20000004100 */
[----:B--2---:R-:W-:Y:S01]  /*7940*/  MOV R47, R49 ;  /* 0x00000031002f7202 */ /* 0x004fe20000000f00 */
[----:B------:R-:W-:Y:S01]  /*7950*/  IMAD.MOV.U32 R49, RZ, RZ, R51 ;  /* 0x000000ffff317224 */ /* 0x000fe200078e0033 */
[--C-:B------:R-:W-:Y:S01]  /*7960*/  SHF.R.U64 R38, R38, 0x10, R39.reuse ;  /* 0x0000001026267819 */ /* 0x100fe20000001227 */
[----:B------:R-:W-:Y:S01]  /*7970*/  IMAD.MOV.U32 R51, RZ, RZ, R50 ;  /* 0x000000ffff337224 */ /* 0x000fe200078e0032 */
[----:B------:R-:W-:Y:S01]  /*7980*/  SHF.R.U32.HI R39, RZ, 0x10, R39 ;  /* 0x00000010ff277819 */ /* 0x000fe20000011627 */
[----:B------:R-:W-:-:S02]  /*7990*/  HADD2.F32 R90, -RZ, R47.H0_H0 ;  /* 0x2000002fff5a7230 */ /* 0x000fc40000004100 */
[----:B------:R-:W-:Y:S02]  /*79a0*/  HADD2.F32 R91, -RZ, R47.H1_H1 ;  /* 0x3000002fff5b7230 */ /* 0x000fe40000004100 */
[----:B------:R-:W-:Y:S02]  /*79b0*/  HADD2.F32 R50, -RZ, R179.H0_H0 ;  /* 0x200000b3ff327230 */ /* 0x000fe40000004100 */
[--C-:B0-----:R-:W-:Y:S02]  /*79c0*/  HADD2.F32 R47, -RZ, R41.reuse.H0_H0 ;  /* 0x20000029ff2f7230 */ /* 0x101fe40000004100 */
[----:B------:R-:W-:Y:S02]  /*79d0*/  HADD2.F32 R41, -RZ, R41.H1_H1 ;  /* 0x30000029ff297230 */ /* 0x000fe40000004100 */
[CC--:B------:R-:W-:Y:S01]  /*79e0*/  FMUL.FTZ R88, R90.reuse, R50.reuse ;  /* 0x000000325a587220 */ /* 0x0c0fe20000410000 */
[----:B------:R-:W-:Y:S02]  /*79f0*/  HADD2.F32 R46, -RZ, R46.H0_H0 ;  /* 0x2000002eff2e7230 */ /* 0x000fe40000004100 */
[----:B------:R-:W-:Y:S01]  /*7a00*/  FMUL.FTZ R137, R47, R50 ;  /* 0x000000322f897220 */ /* 0x000fe20000410000 */
[-C--:B------:R-:W-:Y:S01]  /*7a10*/  FMUL.FTZ R50, R91, R44.reuse ;  /* 0x0000002c5b327220 */ /* 0x080fe20000410000 */
[-C--:B------:R-:W-:Y:S01]  /*7a20*/  FFMA.FTZ R88, R47, R89.reuse, -R88 ;  /* 0x000000592f587223 */ /* 0x080fe20000010858 */
[C---:B------:R-:W-:Y:S01]  /*7a30*/  FMUL.FTZ R44, R41.reuse, R44 ;  /* 0x0000002c292c7220 */ /* 0x040fe20000410000 */
[----:B------:R-:W-:Y:S01]  /*7a40*/  FFMA.FTZ R137, R90, R89, R137 ;  /* 0x000000595a897223 */ /* 0x000fe20000010089 */
[----:B------:R-:W-:Y:S01]  /*7a50*/  FFMA.FTZ R50, R41, R136, -R50 ;  /* 0x0000008829327223 */ /* 0x000fe20000010832 */
[----:B------:R-:W-:-:S02]  /*7a60*/  HADD2.F32 R89, -RZ, R49.H0_H0 ;  /* 0x20000031ff597230 */ /* 0x000fc40000004100 */
[----:B------:R-:W-:Y:S01]  /*7a70*/  FFMA.FTZ R44, R91, R136, R44 ;  /* 0x000000885b2c7223 */ /* 0x000fe2000001002c */
[----:B------:R-:W-:Y:S02]  /*7a80*/  HADD2.F32 R90, -RZ, R49.H1_H1 ;  /* 0x30000031ff5a7230 */ /* 0x000fe40000004100 */
[--C-:B------:R-:W-:Y:S01]  /*7a90*/  HADD2.F32 R41, -RZ, R178.reuse.H0_H0 ;  /* 0x200000b2ff297230 */ /* 0x100fe20000004100 */
[----:B------:R-:W-:Y:S01]  /*7aa0*/  F2FP.F16.F32.PACK_AB R50, R50, R88 ;  /* 0x000000583232723e */ /* 0x000fe200000000ff */
[----:B------:R-:W-:Y:S01]  /*7ab0*/  HADD2.F32 R49, -RZ, R43.H0_H0 ;  /* 0x2000002bff317230 */ /* 0x000fe20000004100 */
[----:B------:R-:W-:Y:S01]  /*7ac0*/  F2FP.F16.F32.PACK_AB R44, R44, R137 ;  /* 0x000000892c2c723e */ /* 0x000fe200000000ff */
[----:B------:R-:W-:Y:S02]  /*7ad0*/  HADD2.F32 R91, -RZ, R39.H0_H0 ;  /* 0x20000027ff5b7230 */ /* 0x000fe40000004100 */
[----:B------:R-:W-:Y:S01]  /*7ae0*/  FMUL.FTZ R39, R89, R41 ;  /* 0x0000002959277220 */ /* 0x000fe20000410000 */
[----:B------:R-:W-:-:S02]  /*7af0*/  HADD2.F32 R47, -RZ, R178.H1_H1 ;  /* 0x300000b2ff2f7230 */ /* 0x000fc40000004100 */
        /* <DEDUP_REMOVED lines=8> */
[----:B------:R-:W-:-:S02]  /*7b80*/  HADD2.F32 R43, -RZ, R177.H0_H0 ;  /* 0x200000b1ff2b7230 */ /* 0x000fc40000004100 */
[----:B------:R-:W-:Y:S02]  /*7b90*/  HADD2.F32 R89, -RZ, R48.H0_H0 ;  /* 0x20000030ff597230 */ /* 0x000fe40000004100 */
[----:B------:R-:W-:Y:S01]  /*7ba0*/  FFMA.FTZ R46, R90, R91, R46 ;  /* 0x0000005b5a2e7223 */ /* 0x000fe2000001002e */
[----:B------:R-:W-:Y:S01]  /*7bb0*/  HADD2.F32 R49, -RZ, R40.H0_H0 ;  /* 0x20000028ff317230 */ /* 0x000fe20000004100 */
[----:B------:R-:W-:Y:S01]  /*7bc0*/  F2FP.F16.F32.PACK_AB R39, R41, R39 ;  /* 0x000000272927723e */ /* 0x000fe200000000ff */
[----:B------:R-:W-:Y:S02]  /*7bd0*/  HADD2.F32 R48, -RZ, R48.H1_H1 ;  /* 0x30000030ff307230 */ /* 0x000fe40000004100 */
[----:B------:R-:W-:Y:S02]  /*7be0*/  HADD2.F32 R40, -RZ, R40.H1_H1 ;  /* 0x30000028ff287230 */ /* 0x000fe40000004100 */
[----:B------:R-:W-:Y:S01]  /*7bf0*/  FMUL.FTZ R91, R49, R43 ;  /* 0x0000002b315b7220 */ /* 0x000fe20000410000 */
[----:B------:R-:W-:-:S02]  /*7c00*/  HADD2.F32 R90, -RZ, R36.H0_H0 ;  /* 0x20000024ff5a7230 */ /* 0x000fc40000004100 */
[----:B------:R-:W-:Y:S01]  /*7c10*/  FMUL.FTZ R36, R89, R43 ;  /* 0x0000002b59247220 */ /* 0x000fe20000410000 */
[----:B------:R-:W-:Y:S02]  /*7c20*/  HADD2.F32 R47, -RZ, R177.H1_H1 ;  /* 0x300000b1ff2f7230 */ /* 0x000fe40000004100 */
[-C--:B------:R-:W-:Y:S01]  /*7c30*/  FMUL.FTZ R43, R48, R37.reuse ;  /* 0x00000025302b7220 */ /* 0x080fe20000410000 */
[----:B------:R-:W-:Y:S01]  /*7c40*/  FMUL.FTZ R37, R40, R37 ;  /* 0x0000002528257220 */ /* 0x000fe20000410000 */
[----:B------:R-:W-:Y:S01]  /*7c50*/  F2FP.F16.F32.PACK_AB R46, R46, R136 ;  /* 0x000000882e2e723e */ /* 0x000fe200000000ff */
[----:B------:R-:W-:Y:S02]  /*7c60*/  IMAD.MOV.U32 R41, RZ, RZ, R50 ;  /* 0x000000ffff297224 */ /* 0x000fe400078e0032 */
[-C--:B------:R-:W-:Y:S01]  /*7c70*/  FFMA.FTZ R36, R49, R47.reuse, -R36 ;  /* 0x0000002f31247223 */ /* 0x080fe20000010824 */
[----:B------:R-:W-:Y:S01]  /*7c80*/  FFMA.FTZ R91, R89, R47, R91 ;  /* 0x0000002f595b7223 */ /* 0x000fe2000001005b */
[----:B------:R-:W-:Y:S01]  /*7c90*/  FFMA.FTZ R48, R48, R90, R37 ;  /* 0x0000005a30307223 */ /* 0x000fe20000010025 */
[----:B------:R-:W-:-:S02]  /*7ca0*/  HADD2.F32 R37, -RZ, R176.H0_H0 ;  /* 0x200000b0ff257230 */ /* 0x000fc40000004100 */
[----:B------:R-:W-:Y:S01]  /*7cb0*/  FFMA.FTZ R43, R40, R90, -R43 ;  /* 0x0000005a282b7223 */ /* 0x000fe2000001082b */
[--C-:B------:R-:W-:Y:S02]  /*7cc0*/  HADD2.F32 R49, -RZ, R51.reuse.H0_H0 ;  /* 0x20000033ff317230 */ /* 0x100fe40000004100 */
[--C-:B------:R-:W-:Y:S01]  /*7cd0*/  HADD2.F32 R47, -RZ, R42.reuse.H0_H0 ;  /* 0x2000002aff2f7230 */ /* 0x100fe20000004100 */
[----:B------:R-:W-:Y:S01]  /*7ce0*/  F2FP.F16.F32.PACK_AB R48, R48, R91 ;  /* 0x0000005b3030723e */ /* 0x000fe200000000ff */
[----:B------:R-:W-:Y:S01]  /*7cf0*/  HADD2.F32 R51, -RZ, R51.H1_H1 ;  /* 0x30000033ff337230 */ /* 0x000fe20000004100 */
[----:B------:R-:W-:Y:S01]  /*7d00*/  F2FP.F16.F32.PACK_AB R36, R43, R36 ;  /* 0x000000242b24723e */ /* 0x000fe200000000ff */
[----:B------:R-:W-:Y:S02]  /*7d10*/  HADD2.F32 R42, -RZ, R42.H1_H1 ;  /* 0x3000002aff2a7230 */ /* 0x000fe40000004100 */
[----:B------:R-:W-:Y:S01]  /*7d20*/  FMUL.FTZ R90, R47, R37 ;  /* 0x000000252f5a7220 */ /* 0x000fe20000410000 */
[----:B------:R-:W-:-:S02]  /*7d30*/  HADD2.F32 R89, -RZ, R38.H0_H0 ;  /* 0x20000026ff597230 */ /* 0x000fc40000004100 */
[----:B------:R-:W-:Y:S01]  /*7d40*/  FMUL.FTZ R38, R49, R37 ;  /* 0x0000002531267220 */ /* 0x000fe20000410000 */
[----:B------:R-:W-:Y:S02]  /*7d50*/  HADD2.F32 R40, -RZ, R176.H1_H1 ;  /* 0x300000b0ff287230 */ /* 0x000fe40000004100 */
        /* <DEDUP_REMOVED lines=8> */
[----:B------:R-:W-:Y:S01]  /*7de0*/  MOV R49, R44 ;  /* 0x0000002c00317202 */ /* 0x000fe20000000f00 */
[----:B------:R-:W-:Y:S01]  /*7df0*/  IMAD.MOV.U32 R51, RZ, RZ, R46 ;  /* 0x000000ffff337224 */ /* 0x000fe200078e002e */
[----:B------:R-:W-:-:S02]  /*7e00*/  F2FP.F16.F32.PACK_AB R37, R37, R38 ;  /* 0x000000262525723e */ /* 0x000fc400000000ff */
[----:B------:R-:W-:-:S03]  /*7e10*/  F2FP.F16.F32.PACK_AB R45, R45, R90 ;  /* 0x0000005a2d2d723e */ /* 0x000fc600000000ff */
[----:B------:R-:W-:Y:S02]  /*7e20*/  IMAD.MOV.U32 R42, RZ, RZ, R37 ;  /* 0x000000ffff2a7224 */ /* 0x000fe400078e0025 */
[----:B------:R-:W-:-:S07]  /*7e30*/  IMAD.MOV.U32 R50, RZ, RZ, R45 ;  /* 0x000000ffff327224 */ /* 0x000fce00078e002d */
.L_x_2950:
[----:B------:R-:W-:Y:S05]  /*7e40*/  BSYNC B2 ;  /* 0x0000000000027941 */ /* 0x000fea0003800000 */
.L_x_2949:
[----:B------:R-:W-:Y:S02]  /*7e50*/  ULDC.64 UR4, c[0x0][0x208] ;  /* 0x0000820000047ab9 */ /* 0x000fe40000000a00 */
[----:B0-----:R3:W-:Y:S04]  /*7e60*/  STG.E.128 desc[UR4][R84.64], R40 ;  /* 0x0000002854007986 */ /* 0x0017e8000c101d04 */
[----:B--2---:R3:W-:Y:S02]  /*7e70*/  @!P5 STG.E.128 desc[UR4][R86.64], R48 ;  /* 0x000000305600d986 */ /* 0x0047e4000c101d04 */
.L_x_2944:
[----:B------:R-:W-:Y:S05]  /*7e80*/  BSYNC B1 ;  /* 0x0000000000017941 */ /* 0x000fea0003800000 */
.L_x_2943:
[----:B------:R-:W-:Y:S04]  /*7e90*/  BSSY B1, `(.L_x_2951) ;  /* 0x00000fc000017945 */ /* 0x000fe80003800000 */
[----:B------:R-:W-:Y:S05]  /*7ea0*/  @P3 BRA `(.L_x_2952) ;  /* 0x0000000c00e83947 */ /* 0x000fea0003800000 */
[----:B------:R-:W-:Y:S01]  /*7eb0*/  ISETP.NE.AND P3, PT, R26, RZ, PT ;  /* 0x000000ff1a00720c */ /* 0x000fe20003f65270 */
[-C--:B--2---:R-:W-:Y:S01]  /*7ec0*/  IMAD R36, R147, R124.reuse, RZ ;  /* 0x0000007c93247224 */ /* 0x084fe200078e02ff */
[----:B------:R-:W-:Y:S01]  /*7ed0*/  IADD3 R37, R212, 0x20, RZ ;  /* 0x00000020d4257810 */ /* 0x000fe20007ffe0ff */
[----:B------:R-:W-:Y:S04]  /*7ee0*/  BSSY B2, `(.L_x_2953) ;  /* 0x000007d000027945 */ /* 0x000fe80003800000 */
[----:B------:R-:W-:-:S04]  /*7ef0*/  IMAD.WIDE.U32 R44, R37, R124, R126 ;  /* 0x0000007c252c7225 */ /* 0x000fc800078e007e */
[----:B------:R-:W-:-:S04]  /*7f00*/  IMAD R37, R37, R125, R36 ;  /* 0x0000007d25257224 */ /* 0x000fc800078e0224 */
[----:B---3--:R-:W-:Y:S01]  /*7f10*/  IMAD.IADD R50, R45, 0x1, R37 ;  /* 0x000000012d327824 */ /* 0x008fe200078e0225 */
        /* <DEDUP_REMOVED lines=19> */
[----:B------:R-:W-:Y:S01]  /*8050*/  LOP3.LUT R42, R39, R43, RZ, 0x3c, !PT ;  /* 0x0000002b272a7212 */ /* 0x000fe200078e3cff */
[----:B------:R-:W-:Y:S01]  /*8060*/  IMAD R39, R17, 0x5000, R134 ;  /* 0x0000500011277824 */ /* 0x000fe200078e0286 */
[----:B------:R-:W-:-:S03]  /*8070*/  LEA R46, P5, R38, R116, 0x1 ;  /* 0x00000074262e7211 */ /* 0x000fc600078a08ff */
[----:B------:R-:W-:Y:S01]  /*8080*/  IMAD.IADD R42, R41, 0x1, R42 ;  /* 0x00000001292a7824 */ /* 0x000fe200078e022a */
[----:B------:R-:W-:Y:S01]  /*8090*/  LEA.HI.X R47, R38, R117, R40, 0x1, P5 ;  /* 0x00000075262f7211 */ /* 0x000fe200028f0c28 */
[----:B------:R-:W-:Y:S01]  /*80a0*/  IMAD R39, R39, 0x2, R16 ;  /* 0x0000000227277824 */ /* 0x000fe200078e0210 */
[----:B------:R-:W-:Y:S01]  /*80b0*/  @!P3 LEA R48, P5, R36, R116, 0x1 ;  /* 0x000000742430b211 */ /* 0x000fe200078a08ff */
[----:B------:R-:W-:-:S03]  /*80c0*/  IMAD R41, R17, 0x5000, R42 ;  /* 0x0000500011297824 */ /* 0x000fc600078e022a */
[----:B------:R-:W-:Y:S02]  /*80d0*/  @!P3 LEA.HI.X R49, R36, R117, R37, 0x1, P5 ;  /* 0x000000752431b211 */ /* 0x000fe400028f0c25 */
[----:B------:R-:W-:Y:S01]  /*80e0*/  LEA R40, R41, R16, 0x1 ;  /* 0x0000001029287211 */ /* 0x000fe200078e08ff */
[----:B------:R-:W2:Y:S01]  /*80f0*/  LDS.128 R36, [R39+0x24400] ;  /* 0x0244000027247984 */ /* 0x000ea20000000c00 */
[----:B------:R-:W-:-:S04]  /*8100*/  ISETP.GE.AND P5, PT, R18, R115, PT ;  /* 0x000000731200720c */ /* 0x000fc80003fa6270 */
[----:B------:R-:W3:Y:S09]  /*8110*/  LDS.128 R40, [R40+0x24400] ;  /* 0x0244000028287984 */ /* 0x000ef20000000c00 */
[----:B------:R-:W-:Y:S05]  /*8120*/  @P5 BRA `(.L_x_2956) ;  /* 0x0000000400505947 */ /* 0x000fea0003800000 */
[--C-:B------:R-:W-:Y:S01]  /*8130*/  SHF.R.U64 R51, R56, 0x10, R57.reuse ;  /* 0x0000001038337819 */ /* 0x100fe20000001239 */
[--C-:B0--3--:R-:W-:Y:S01]  /*8140*/  HADD2.F32 R85, -RZ, R41.reuse.H0_H0 ;  /* 0x20000029ff557230 */ /* 0x109fe20000004100 */
[----:B------:R-:W-:Y:S01]  /*8150*/  SHF.R.U32.HI R57, RZ, 0x10, R57 ;  /* 0x00000010ff397819 */ /* 0x000fe20000011639 */
[----:B------:R-:W-:Y:S01]  /*8160*/  HADD2.F32 R86, -RZ, R41.H1_H1 ;  /* 0x30000029ff567230 */ /* 0x000fe20000004100 */
[--C-:B------:R-:W-:Y:S01]  /*8170*/  SHF.R.U64 R56, R64, 0x10, R65.reuse ;  /* 0x0000001040387819 */ /* 0x100fe20000001241 */
[----:B------:R-:W-:Y:S01]  /*8180*/  HADD2.F32 R84, -RZ, R175.H0_H0 ;  /* 0x200000afff547230 */ /* 0x000fe20000004100 */
[----:B------:R-:W-:Y:S01]  /*8190*/  SHF.R.U32.HI R64, RZ, 0x10, R65 ;  /* 0x00000010ff407819 */ /* 0x000fe20000011641 */
[----:B--2---:R-:W-:Y:S01]  /*81a0*/  HADD2.F32 R41, -RZ, R37.H0_H0 ;  /* 0x20000025ff297230 */ /* 0x004fe20000004100 */
        /* <DEDUP_REMOVED lines=37> */
[----:B------:R-:W-:Y:S02]  /*8400*/  HADD2.F32 R39, -RZ, R36.H0_H0 ;  /* 0x20000024ff277230 */ /* 0x000fe40000004100 */
        /* <DEDUP_REMOVED lines=29> */
[----:B------:R-:W-:Y:S02]  /*85e0*/  F2FP.F16.F32.PACK_AB R67, R56, R67 ;  /* 0x000000433843723e */ /* 0x000fe400000000ff */
[----:B------:R-:W-:Y:S01]  /*85f0*/  F2FP.F16.F32.PACK_AB R36, R37, R43 ;  /* 0x0000002b2524723e */ /* 0x000fe200000000ff */
[----:B------:R-:W-:Y:S01]  /*8600*/  IMAD.MOV.U32 R37, RZ, RZ, R57 ;  /* 0x000000ffff257224 */ /* 0x000fe200078e0039 */
[----:B------:R-:W-:Y:S01]  /*8610*/  F2FP.F16.F32.PACK_AB R38, R41, R40 ;  /* 0x000000282926723e */ /* 0x000fe200000000ff */
[----:B------:R-:W-:Y:S01]  /*8620*/  IMAD.MOV.U32 R40, RZ, RZ, R67 ;  /* 0x000000ffff287224 */ /* 0x000fe200078e0043 */
[----:B------:R-:W-:Y:S01]  /*8630*/  F2FP.F16.F32.PACK_AB R39, R86, R59 ;  /* 0x0000003b5627723e */ /* 0x000fe200000000ff */
[----:B------:R-:W-:Y:S01]  /*8640*/  IMAD.MOV.U32 R41, RZ, RZ, R64 ;  /* 0x000000ffff297224 */ /* 0x000fe200078e0040 */
[----:B------:R-:W-:Y:S01]  /*8650*/  F2FP.F16.F32.PACK_AB R42, R42, R175 ;  /* 0x000000af2a2a723e */ /* 0x000fe200000000ff */
[----:B------:R-:W-:-:S07]  /*8660*/  IMAD.MOV.U32 R43, RZ, RZ, R66 ;  /* 0x000000ffff2b7224 */ /* 0x000fce00078e0042 */
.L_x_2956:
[----:B------:R-:W-:Y:S05]  /*8670*/  BSYNC B3 ;  /* 0x0000000000037941 */ /* 0x000fea0003800000 */
.L_x_2955:
[----:B------:R-:W-:Y:S02]  /*8680*/  ULDC.64 UR4, c[0x0][0x208] ;  /* 0x0000820000047ab9 */ /* 0x000fe40000000a00 */
[----:B--2---:R2:W-:Y:S04]  /*8690*/  STG.E.128 desc[UR4][R46.64], R36 ;  /* 0x000000242e007986 */ /* 0x0045e8000c101d04 */
[----:B---3--:R2:W-:Y:S02]  /*86a0*/  @!P3 STG.E.128 desc[UR4][R48.64], R40 ;  /* 0x000000283000b986 */ /* 0x0085e4000c101d04 */
.L_x_2954:
[----:B------:R-:W-:Y:S05]  /*86b0*/  BSYNC B2 ;  /* 0x0000000000027941 */ /* 0x000fea0003800000 */
.L_x_2953:
[----:B------:R-:W-:-:S13]  /*86c0*/  ISETP.NE.AND P3, PT, R10, RZ, PT ;  /* 0x000000ff0a00720c */ /* 0x000fda0003f65270 */
[----:B------:R-:W-:Y:S05]  /*86d0*/  @!P3 BRA `(.L_x_2952) ;  /* 0x0000000400dcb947 */ /* 0x000fea0003800000 */
[----:B--2---:R-:W-:Y:S01]  /*86e0*/  SEL R36, R118, R146, !P1 ;  /* 0x0000009276247207 */ /* 0x004fe20004800000 */
        /* <DEDUP_REMOVED lines=11> */
[----:B------:R-:W-:Y:S02]  /*87a0*/  SHF.R.S32.HI R42, RZ, 0x3, R36 ;  /* 0x00000003ff2a7819 */ /* 0x000fe40000011424 */
[----:B------:R-:W-:-:S03]  /*87b0*/  LOP3.LUT R36, R224, 0x38, R39, 0xf8, !PT ;  /* 0x00000038e0247812 */ /* 0x000fc600078ef827 */
[----:B------:R-:W-:Y:S01]  /*87c0*/  IMAD R37, R42, 0x1400, R227 ;  /* 0x000014002a257824 */ /* 0x000fe200078e02e3 */
[----:B------:R-:W-:Y:S02]  /*87d0*/  LOP3.LUT R36, R36, R46, RZ, 0x3c, !PT ;  /* 0x0000002e24247212 */ /* 0x000fe400078e3cff */
[--C-:B------:R-:W-:Y:S02]  /*87e0*/  @!P3 SHF.R.S32.HI R43, RZ, 0x1f, R39.reuse ;  /* 0x0000001fff2bb819 */ /* 0x100fe40000011427 */
[----:B------:R-:W-:Y:S01]  /*87f0*/  @!P3 IADD3 R38, P5, P6, R96, R44, R39 ;  /* 0x0000002c6026b210 */ /* 0x000fe20007ebe027 */
[----:B------:R-:W-:Y:S02]  /*8800*/  IMAD.IADD R36, R37, 0x1, R36 ;  /* 0x0000000125247824 */ /* 0x000fe400078e0224 */
[C---:B------:R-:W-:Y:S01]  /*8810*/  IMAD R37, R17.reuse, 0x5000, R133 ;  /* 0x0000500011257824 */ /* 0x040fe200078e0285 */
[----:B------:R-:W-:Y:S01]  /*8820*/  @!P3 IADD3.X R50, R92, R50, R43, P5, P6 ;  /* 0x000000325c32b210 */ /* 0x000fe20002fec42b */
[----:B------:R-:W-:Y:S01]  /*8830*/  IMAD R39, R17, 0x5000, R36 ;  /* 0x0000500011277824 */ /* 0x000fe200078e0224 */
[----:B------:R-:W-:Y:S01]  /*8840*/  LEA R44, P5, R40, R116, 0x1 ;  /* 0x00000074282c7211 */ /* 0x000fe200078a08ff */
[----:B------:R-:W-:-:S03]  /*8850*/  IMAD R37, R37, 0x2, R16 ;  /* 0x0000000225257824 */ /* 0x000fc600078e0210 */
[----:B------:R-:W-:Y:S01]  /*8860*/  LEA.HI.X R45, R40, R117, R41, 0x1, P5 ;  /* 0x00000075282d7211 */ /* 0x000fe200028f0c29 */
[----:B------:R-:W-:Y:S01]  /*8870*/  IMAD R40, R39, 0x2, R16 ;  /* 0x0000000227287824 */ /* 0x000fe200078e0210 */
[----:B------:R-:W-:-:S04]  /*8880*/  @!P3 LEA R46, P5, R38, R116, 0x1 ;  /* 0x00000074262eb211 */ /* 0x000fc800078a08ff */
[----:B------:R-:W-:Y:S01]  /*8890*/  @!P3 LEA.HI.X R47, R38, R117, R50, 0x1, P5 ;  /* 0x00000075262fb211 */ /* 0x000fe200028f0c32 */
[----:B------:R-:W2:Y:S01]  /*88a0*/  LDS.128 R40, [R40+0x24400] ;  /* 0x0244000028287984 */ /* 0x000ea20000000c00 */
[----:B------:R-:W-:-:S03]  /*88b0*/  ISETP.GE.AND P5, PT, R213, R115, PT ;  /* 0x00000073d500720c */ /* 0x000fc60003fa6270 */
[----:B------:R-:W3:Y:S10]  /*88c0*/  LDS.128 R36, [R37+0x24400] ;  /* 0x0244000025247984 */ /* 0x000ef40000000c00 */
[----:B------:R-:W-:Y:S05]  /*88d0*/  @P5 BRA `(.L_x_2958) ;  /* 0x00000004004c5947 */ /* 0x000fea0003800000 */
[--C-:B------:R-:W-:Y:S01]  /*88e0*/  SHF.R.U64 R48, R52, 0x10, R53.reuse ;  /* 0x0000001034307819 */ /* 0x100fe20000001235 */
[----:B------:R-:W-:Y:S01]  /*88f0*/  HADD2.F32 R64, -RZ, R171.H1_H1 ;  /* 0x300000abff407230 */ /* 0x000fe20000004100 */
[----:B------:R-:W-:Y:S01]  /*8900*/  SHF.R.U32.HI R52, RZ, 0x10, R53 ;  /* 0x00000010ff347819 */ /* 0x000fe20000011635 */
[----:B--2---:R-:W-:Y:S01]  /*8910*/  IMAD.MOV.U32 R53, RZ, RZ, R41 ;  /* 0x000000ffff357224 */ /* 0x004fe200078e0029 */
[--C-:B------:R-:W-:Y:S01]  /*8920*/  SHF.R.U64 R49, R60, 0x10, R61.reuse ;  /* 0x000000103c317819 */ /* 0x100fe2000000123d */
[----:B------:R-:W-:Y:S01]  /*8930*/  HADD2.F32 R58, -RZ, R168.H0_H0 ;  /* 0x200000a8ff3a7230 */ /* 0x000fe20000004100 */
[----:B------:R-:W-:Y:S01]  /*8940*/  SHF.R.U32.HI R60, RZ, 0x10, R61 ;  /* 0x00000010ff3c7819 */ /* 0x000fe2000001163d */
[----:B------:R-:W-:Y:S01]  /*8950*/  HADD2.F32 R57, -RZ, R52.H0_H0 ;  /* 0x20000034ff397230 */ /* 0x000fe20000004100 */
[--C-:B------:R-:W-:Y:S01]  /*8960*/  SHF.R.U64 R50, R54, 0x10, R55.reuse ;  /* 0x0000001036327819 */ /* 0x100fe20000001237 */
[--C-:B------:R-:W-:Y:S01]  /*8970*/  HADD2.F32 R56, -RZ, R53.reuse.H1_H1 ;  /* 0x30000035ff387230 */ /* 0x100fe20000004100 */
[----:B------:R-:W-:Y:S01]  /*8980*/  SHF.R.U32.HI R54, RZ, 0x10, R55 ;  /* 0x00000010ff367819 */ /* 0x000fe20000011637 */
[----:B------:R-:W-:Y:S01]  /*8990*/  HADD2.F32 R55, -RZ, R53.H0_H0 ;  /* 0x20000035ff377230 */ /* 0x000fe20000004100 */
[----:B---3--:R-:W-:Y:S01]  /*89a0*/  MOV R41, R39 ;  /* 0x0000002700297202 */ /* 0x008fe20000000f00 */
[----:B------:R-:W-:Y:S01]  /*89b0*/  HADD2.F32 R39, -RZ, R37.H0_H0 ;  /* 0x20000025ff277230 */ /* 0x000fe20000004100 */
[----:B------:R-:W-:Y:S01]  /*89c0*/  SHF.R.U64 R51, R62, 0x10, R63 ;  /* 0x000000103e337819 */ /* 0x000fe2000000123f */
[----:B------:R-:W-:-:S02]  /*89d0*/  HADD2.F32 R60, -RZ, R60.H0_H0 ;  /* 0x2000003cff3c7230 */ /* 0x000fc40000004100 */
[-C--:B------:R-:W-:Y:S01]  /*89e0*/  FMUL.FTZ R52, R55, R64.reuse ;  /* 0x0000004037347220 */ /* 0x080fe20000410000 */
[----:B------:R-:W-:Y:S02]  /*89f0*/  HADD2.F32 R53, -RZ, R37.H1_H1 ;  /* 0x30000025ff357230 */ /* 0x000fe40000004100 */
[C---:B------:R-:W-:Y:S01]  /*8a00*/  FMUL.FTZ R64, R39.reuse, R64 ;  /* 0x0000004027407220 */ /* 0x040fe20000410000 */
[----:B------:R-:W-:Y:S01]  /*8a10*/  SHF.R.U32.HI R62, RZ, 0x10, R63 ;  /* 0x00000010ff3e7819 */ /* 0x000fe2000001163f */
[----:B------:R-:W-:Y:S01]  /*8a20*/  FMUL.FTZ R66, R56, R60 ;  /* 0x0000003c38427220 */ /* 0x000fe20000410000 */
[----:B------:R-:W-:Y:S01]  /*8a30*/  FFMA.FTZ R37, R39, R58, -R52 ;  /* 0x0000003a27257223 */ /* 0x000fe20000010834 */
[----:B------:R-:W-:Y:S01]  /*8a40*/  FMUL.FTZ R59, R53, R60 ;  /* 0x0000003c353b7220 */ /* 0x000fe20000410000 */
[----:B------:R-:W-:Y:S01]  /*8a50*/  FFMA.FTZ R39, R55, R58, R64 ;  /* 0x0000003a37277223 */ /* 0x000fe20000010040 */
[----:B------:R-:W-:Y:S02]  /*8a60*/  HADD2.F32 R64, -RZ, R170.H1_H1 ;  /* 0x300000aaff407230 */ /* 0x000fe40000004100 */
[----:B------:R-:W-:Y:S01]  /*8a70*/  FFMA.FTZ R52, R53, R57, -R66 ;  /* 0x0000003935347223 */ /* 0x000fe20000010842 */
[----:B------:R-:W-:-:S02]  /*8a80*/  HADD2.F32 R55, -RZ, R43.H0_H0 ;  /* 0x2000002bff377230 */ /* 0x000fc40000004100 */
[----:B------:R-:W-:Y:S01]  /*8a90*/  FFMA.FTZ R56, R56, R57, R59 ;  /* 0x0000003938387223 */ /* 0x000fe2000001003b */
[----:B------:R-:W-:Y:S02]  /*8aa0*/  HADD2.F32 R58, -RZ, R43.H1_H1 ;  /* 0x3000002bff3a7230 */ /* 0x000fe40000004100 */
[--C-:B------:R-:W-:Y:S01]  /*8ab0*/  HADD2.F32 R43, -RZ, R41.reuse.H0_H0 ;  /* 0x20000029ff2b7230 */ /* 0x100fe20000004100 */
[----:B------:R-:W-:Y:S01]  /*8ac0*/  F2FP.F16.F32.PACK_AB R37, R52, R37 ;  /* 0x000000253425723e */ /* 0x000fe200000000ff */
[----:B------:R-:W-:Y:S02]  /*8ad0*/  HADD2.F32 R62, -RZ, R62.H0_H0 ;  /* 0x2000003eff3e7230 */ /* 0x000fe40000004100 */
[----:B------:R-:W-:Y:S02]  /*8ae0*/  HADD2.F32 R53, -RZ, R41.H1_H1 ;  /* 0x30000029ff357230 */ /* 0x000fe40000004100 */
[----:B------:R-:W-:Y:S02]  /*8af0*/  HADD2.F32 R60, -RZ, R169.H0_H0 ;  /* 0x200000a9ff3c7230 */ /* 0x000fe40000004100 */
[----:B------:R-:W-:Y:S01]  /*8b00*/  FMUL.FTZ R66, R58, R62 ;  /* 0x0000003e3a427220 */ /* 0x000fe20000410000 */
[----:B------:R-:W-:-:S02]  /*8b10*/  HADD2.F32 R57, -RZ, R54.H0_H0 ;  /* 0x20000036ff397230 */ /* 0x000fc40000004100 */
[-C--:B------:R-:W-:Y:S01]  /*8b20*/  FMUL.FTZ R54, R55, R64.reuse ;  /* 0x0000004037367220 */ /* 0x080fe20000410000 */
[----:B------:R-:W-:Y:S01]  /*8b30*/  FMUL.FTZ R64, R43, R64 ;  /* 0x000000402b407220 */ /* 0x000fe20000410000 */
[----:B------:R-:W-:Y:S01]  /*8b40*/  FMUL.FTZ R59, R53, R62 ;  /* 0x0000003e353b7220 */ /* 0x000fe20000410000 */
[----:B------:R-:W-:Y:S02]  /*8b50*/  HADD2.F32 R62, -RZ, R49.H0_H0 ;  /* 0x20000031ff3e7230 */ /* 0x000fe40000004100 */
[-C--:B------:R-:W-:Y:S01]  /*8b60*/  FFMA.FTZ R41, R43, R60.reuse, -R54 ;  /* 0x0000003c2b297223 */ /* 0x080fe20000010836 */
[----:B------:R-:W-:Y:S01]  /*8b70*/  FFMA.FTZ R43, R55, R60, R64 ;  /* 0x0000003c372b7223 */ /* 0x000fe20000010040 */
[-C--:B------:R-:W-:Y:S01]  /*8b80*/  FFMA.FTZ R54, R53, R57.reuse, -R66 ;  /* 0x0000003935367223 */ /* 0x080fe20000010842 */
[----:B------:R-:W-:Y:S01]  /*8b90*/  FFMA.FTZ R58, R58, R57, R59 ;  /* 0x000000393a3a7223 */ /* 0x000fe2000001003b */
[----:B------:R-:W-:Y:S02]  /*8ba0*/  HADD2.F32 R60, -RZ, R171.H0_H0 ;  /* 0x200000abff3c7230 */ /* 0x000fe40000004100 */
[----:B------:R-:W-:Y:S01]  /*8bb0*/  HADD2.F32 R55, -RZ, R40.H0_H0 ;  /* 0x20000028ff377230 */ /* 0x000fe20000004100 */
[----:B------:R-:W-:Y:S01]  /*8bc0*/  F2FP.F16.F32.PACK_AB R54, R54, R41 ;  /* 0x000000293636723e */ /* 0x000fe200000000ff */
[----:B------:R-:W-:Y:S01]  /*8bd0*/  HADD2.F32 R49, -RZ, R36.H0_H0 ;  /* 0x20000024ff317230 */ /* 0x000fe20000004100 */
[----:B------:R-:W-:Y:S01]  /*8be0*/  F2FP.F16.F32.PACK_AB R41, R56, R39 ;  /* 0x000000273829723e */ /* 0x000fe200000000ff */
[----:B------:R-:W-:Y:S01]  /*8bf0*/  HADD2.F32 R57, -RZ, R40.H1_H1 ;  /* 0x30000028ff397230 */ /* 0x000fe20000004100 */
[----:B------:R-:W-:Y:S01]  /*8c00*/  F2FP.F16.F32.PACK_AB R43, R58, R43 ;  /* 0x0000002b3a2b723e */ /* 0x000fe200000000ff */
[----:B------:R-:W-:-:S02]  /*8c10*/  HADD2.F32 R53, -RZ, R36.H1_H1 ;  /* 0x30000024ff357230 */ /* 0x000fc40000004100 */
[-C--:B------:R-:W-:Y:S01]  /*8c20*/  FMUL.FTZ R36, R55, R60.reuse ;  /* 0x0000003c37247220 */ /* 0x080fe20000410000 */
[----:B------:R-:W-:Y:S02]  /*8c30*/  HADD2.F32 R168, -RZ, R168.H1_H1 ;  /* 0x300000a8ffa87230 */ /* 0x000fe40000004100 */
[----:B------:R-:W-:Y:S01]  /*8c40*/  FMUL.FTZ R40, R49, R60 ;  /* 0x0000003c31287220 */ /* 0x000fe20000410000 */
[----:B------:R-:W-:Y:S02]  /*8c50*/  HADD2.F32 R48, -RZ, R48.H0_H0 ;  /* 0x20000030ff307230 */ /* 0x000fe40000004100 */
[-C--:B------:R-:W-:Y:S01]  /*8c60*/  FMUL.FTZ R60, R57, R62.reuse ;  /* 0x0000003e393c7220 */ /* 0x080fe20000410000 */
[----:B------:R-:W-:Y:S01]  /*8c70*/  FMUL.FTZ R62, R53, R62 ;  /* 0x0000003e353e7220 */ /* 0x000fe20000410000 */
[-C--:B------:R-:W-:Y:S01]  /*8c80*/  FFMA.FTZ R40, R55, R168.reuse, R40 ;  /* 0x000000a837287223 */ /* 0x080fe20000010028 */
[----:B------:R-:W-:Y:S01]  /*8c90*/  FFMA.FTZ R36, R49, R168, -R36 ;  /* 0x000000a831247223 */ /* 0x000fe20000010824 */
[----:B------:R-:W-:-:S02]  /*8ca0*/  HADD2.F32 R55, -RZ, R51.H0_H0 ;  /* 0x20000033ff377230 */ /* 0x000fc40000004100 */
[-C--:B------:R-:W-:Y:S01]  /*8cb0*/  FFMA.FTZ R49, R53, R48.reuse, -R60 ;  /* 0x0000003035317223 */ /* 0x080fe2000001083c */
[----:B------:R-:W-:Y:S01]  /*8cc0*/  FFMA.FTZ R57, R57, R48, R62 ;  /* 0x0000003039397223 */ /* 0x000fe2000001003e */
[----:B------:R-:W-:Y:S02]  /*8cd0*/  HADD2.F32 R51, -RZ, R42.H0_H0 ;  /* 0x2000002aff337230 */ /* 0x000fe40000004100 */
[----:B------:R-:W-:Y:S01]  /*8ce0*/  HADD2.F32 R170, -RZ, R170.H0_H0 ;  /* 0x200000aaffaa7230 */ /* 0x000fe20000004100 */
[----:B------:R-:W-:Y:S01]  /*8cf0*/  F2FP.F16.F32.PACK_AB R36, R49, R36 ;  /* 0x000000243124723e */ /* 0x000fe200000000ff */
[----:B------:R-:W-:Y:S01]  /*8d00*/  HADD2.F32 R48, -RZ, R38.H0_H0 ;  /* 0x20000026ff307230 */ /* 0x000fe20000004100 */
[----:B------:R-:W-:Y:S01]  /*8d10*/  F2FP.F16.F32.PACK_AB R40, R57, R40 ;  /* 0x000000283928723e */ /* 0x000fe200000000ff */
[----:B------:R-:W-:Y:S02]  /*8d20*/  HADD2.F32 R42, -RZ, R42.H1_H1 ;  /* 0x3000002aff2a7230 */ /* 0x000fe40000004100 */
[----:B------:R-:W-:Y:S01]  /*8d30*/  FMUL.FTZ R59, R51, R170 ;  /* 0x000000aa333b7220 */ /* 0x000fe20000410000 */
[----:B------:R-:W-:-:S02]  /*8d40*/  HADD2.F32 R38, -RZ, R38.H1_H1 ;  /* 0x30000026ff267230 */ /* 0x000fc40000004100 */
[----:B------:R-:W-:Y:S01]  /*8d50*/  FMUL.FTZ R170, R48, R170 ;  /* 0x000000aa30aa7220 */ /* 0x000fe20000410000 */
[----:B------:R-:W-:Y:S02]  /*8d60*/  HADD2.F32 R169, -RZ, R169.H1_H1 ;  /* 0x300000a9ffa97230 */ /* 0x000fe40000004100 */
[-C--:B------:R-:W-:Y:S01]  /*8d70*/  FMUL.FTZ R61, R42, R55.reuse ;  /* 0x000000372a3d7220 */ /* 0x080fe20000410000 */
[----:B------:R-:W-:Y:S02]  /*8d80*/  HADD2.F32 R53, -RZ, R50.H0_H0 ;  /* 0x20000032ff357230 */ /* 0x000fe40000004100 */
[----:B------:R-:W-:Y:S01]  /*8d90*/  FMUL.FTZ R55, R38, R55 ;  /* 0x0000003726377220 */ /* 0x000fe20000410000 */
[----:B------:R-:W-:Y:S02]  /*8da0*/  IMAD.MOV.U32 R39, RZ, RZ, R54 ;  /* 0x000000ffff277224 */ /* 0x000fe400078e0036 */
[-C--:B------:R-:W-:Y:S01]  /*8db0*/  FFMA.FTZ R59, R48, R169.reuse, -R59 ;  /* 0x000000a9303b7223 */ /* 0x080fe2000001083b */
[----:B------:R-:W-:Y:S01]  /*8dc0*/  FFMA.FTZ R170, R51, R169, R170 ;  /* 0x000000a933aa7223 */ /* 0x000fe200000100aa */
[-C--:B------:R-:W-:Y:S01]  /*8dd0*/  FFMA.FTZ R38, R38, R53.reuse, -R61 ;  /* 0x0000003526267223 */ /* 0x080fe2000001083d */
[----:B------:R-:W-:-:S04]  /*8de0*/  FFMA.FTZ R55, R42, R53, R55 ;  /* 0x000000352a377223 */ /* 0x000fc80000010037 */
[----:B------:R-:W-:Y:S02]  /*8df0*/  F2FP.F16.F32.PACK_AB R38, R38, R59 ;  /* 0x0000003b2626723e */ /* 0x000fe400000000ff */
[----:B------:R-:W-:-:S07]  /*8e00*/  F2FP.F16.F32.PACK_AB R42, R55, R170 ;  /* 0x000000aa372a723e */ /* 0x000fce00000000ff */
.L_x_2958:
[----:B------:R-:W-:Y:S05]  /*8e10*/  BSYNC B2 ;  /* 0x0000000000027941 */ /* 0x000fea0003800000 */
.L_x_2957:
[----:B------:R-:W-:Y:S02]  /*8e20*/  ULDC.64 UR4, c[0x0][0x208] ;  /* 0x0000820000047ab9 */ /* 0x000fe40000000a00 */
[----:B---3--:R4:W-:Y:S04]  /*8e30*/  STG.E.128 desc[UR4][R44.64], R36 ;  /* 0x000000242c007986 */ /* 0x0089e8000c101d04 */
[----:B--2---:R4:W-:Y:S02]  /*8e40*/  @!P3 STG.E.128 desc[UR4][R46.64], R40 ;  /* 0x000000282e00b986 */ /* 0x0049e4000c101d04 */
.L_x_2952:
[----:B------:R-:W-:Y:S05]  /*8e50*/  BSYNC B1 ;  /* 0x0000000000017941 */ /* 0x000fea0003800000 */
.L_x_2951:
[----:B--2-4-:R-:W-:Y:S02]  /*8e60*/  VIADD R37, R212, 0x40 ;  /* 0x00000040d4257836 */ /* 0x014fe40000000000 */
[-C--:B------:R-:W-:Y:S02]  /*8e70*/  IMAD R36, R145, R124.reuse, RZ ;  /* 0x0000007c91247224 */ /* 0x080fe400078e02ff */
[----:B------:R-:W-:-:S04]  /*8e80*/  IMAD.WIDE.U32 R126, R37, R124, R126 ;  /* 0x0000007c257e7225 */ /* 0x000fc800078e007e */
[----:B---3--:R-:W-:Y:S01]  /*8e90*/  IMAD R49, R37, R125, R36 ;  /* 0x0000007d25317224 */ /* 0x008fe200078e0224 */
[----:B------:R-:W-:Y:S06]  /*8ea0*/  @P4 BRA `(.L_x_2919) ;  /* 0x0000001000fc4947 */ /* 0x000fec0003800000 */
[----:B------:R-:W-:Y:S01]  /*8eb0*/  ISETP.NE.AND P3, PT, R26, RZ, PT ;  /* 0x000000ff1a00720c */ /* 0x000fe20003f65270 */
[----:B------:R-:W-:Y:S01]  /*8ec0*/  BSSY B1, `(.L_x_2959) ;  /* 0x000007e000017945 */ /* 0x000fe20003800000 */
[----:B------:R-:W-:-:S11]  /*8ed0*/  IMAD.IADD R49, R127, 0x1, R49 ;  /* 0x000000017f317824 */ /* 0x000fd600078e0231 */
        /* <DEDUP_REMOVED lines=17> */
[----:B------:R-:W-:Y:S01]  /*8ff0*/  IADD3 R36, R37, R36, RZ ;  /* 0x0000002425247210 */ /* 0x000fe20007ffe0ff */
[----:B------:R-:W-:Y:S01]  /*9000*/  IMAD R37, R17, 0x5000, R132 ;  /* 0x0000500011257824 */ /* 0x000fe200078e0284 */
[C---:B------:R-:W-:Y:S02]  /*9010*/  LEA R44, P4, R38.reuse, R116, 0x1 ;  /* 0x00000074262c7211 */ /* 0x040fe400078808ff */
[----:B------:R-:W-:Y:S01]  /*9020*/  @!P3 SHF.R.S32.HI R48, RZ, 0x1f, R47 ;  /* 0x0000001fff30b819 */ /* 0x000fe2000001142f */
[----:B------:R-:W-:Y:S01]  /*9030*/  IMAD R37, R37, 0x2, R16 ;  /* 0x0000000225257824 */ /* 0x000fe200078e0210 */
[----:B------:R-:W-:Y:S01]  /*9040*/  LEA.HI.X R45, R38, R117, R39, 0x1, P4 ;  /* 0x00000075262d7211 */ /* 0x000fe200020f0c27 */
[----:B------:R-:W-:Y:S01]  /*9050*/  IMAD R39, R17, 0x5000, R36 ;  /* 0x0000500011277824 */ /* 0x000fe200078e0224 */
[----:B------:R-:W-:-:S03]  /*9060*/  @!P3 IADD3 R47, P4, P5, R96, R126, R47 ;  /* 0x0000007e602fb210 */ /* 0x000fc60007d9e02f */
[----:B------:R-:W-:Y:S01]  /*9070*/  IMAD R40, R39, 0x2, R16 ;  /* 0x0000000227287824 */ /* 0x000fe200078e0210 */
[----:B------:R-:W-:Y:S01]  /*9080*/  @!P3 IADD3.X R48, R92, R49, R48, P4, P5 ;  /* 0x000000315c30b210 */ /* 0x000fe200027ea430 */
[----:B------:R-:W2:Y:S01]  /*9090*/  LDS.128 R36, [R37+0x24400] ;  /* 0x0244000025247984 */ /* 0x000ea20000000c00 */
[----:B------:R-:W-:Y:S02]  /*90a0*/  ISETP.GE.AND P5, PT, R18, R115, PT ;  /* 0x000000731200720c */ /* 0x000fe40003fa6270 */
[C---:B------:R-:W-:Y:S01]  /*90b0*/  @!P3 LEA R46, P4, R47.reuse, R116, 0x1 ;  /* 0x000000742f2eb211 */ /* 0x040fe200078808ff */
[----:B------:R-:W3:Y:S03]  /*90c0*/  LDS.128 R40, [R40+0x24400] ;  /* 0x0244000028287984 */ /* 0x000ee60000000c00 */
[----:B------:R-:W-:-:S07]  /*90d0*/  @!P3 LEA.HI.X R47, R47, R117, R48, 0x1, P4 ;  /* 0x000000752f2fb211 */ /* 0x000fce00020f0c30 */
[----:B------:R-:W-:Y:S05]  /*90e0*/  @P5 BRA `(.L_x_2962) ;  /* 0x00000004005c5947 */ /* 0x000fea0003800000 */
[----:B--2---:R-:W-:Y:S01]  /*90f0*/  IMAD.MOV.U32 R53, RZ, RZ, R36 ;  /* 0x000000ffff357224 */ /* 0x004fe200078e0024 */
[----:B------:R-:W-:Y:S01]  /*9100*/  SHF.R.U32.HI R58, RZ, 0x10, R81 ;  /* 0x00000010ff3a7819 */ /* 0x000fe20000011651 */
[----:B---3--:R-:W-:Y:S01]  /*9110*/  IMAD.MOV.U32 R36, RZ, RZ, R41 ;  /* 0x000000ffff247224 */ /* 0x008fe200078e0029 */
[----:B------:R-:W-:Y:S01]  /*9120*/  MOV R54, R40 ;  /* 0x0000002800367202 */ /* 0x000fe20000000f00 */
[----:B------:R-:W-:Y:S01]  /*9130*/  IMAD.MOV.U32 R55, RZ, RZ, R43 ;  /* 0x000000ffff377224 */ /* 0x000fe200078e002b */
[----:B------:R-:W-:Y:S01]  /*9140*/  SHF.R.U32.HI R56, RZ, 0x10, R73 ;  /* 0x00000010ff387819 */ /* 0x000fe20000011649 */
[----:B------:R-:W-:Y:S01]  /*9150*/  HADD2.F32 R59, -RZ, R167.H1_H1 ;  /* 0x300000a7ff3b7230 */ /* 0x000fe20000004100 */
[----:B------:R-:W-:Y:S01]  /*9160*/  SHF.R.U32.HI R62, RZ, 0x10, R83 ;  /* 0x00000010ff3e7819 */ /* 0x000fe20000011653 */
[--C-:B------:R-:W-:Y:S01]  /*9170*/  HADD2.F32 R40, -RZ, R36.reuse.H0_H0 ;  /* 0x20000024ff287230 */ /* 0x100fe20000004100 */
[--C-:B------:R-:W-:Y:S01]  /*9180*/  SHF.R.U64 R48, R74, 0x10, R75.reuse ;  /* 0x000000104a307819 */ /* 0x100fe2000000124b */
[----:B------:R-:W-:Y:S01]  /*9190*/  HADD2.F32 R43, -RZ, R36.H1_H1 ;  /* 0x30000024ff2b7230 */ /* 0x000fe20000004100 */
[----:B------:R-:W-:Y:S01]  /*91a0*/  SHF.R.U32.HI R74, RZ, 0x10, R75 ;  /* 0x00000010ff4a7819 */ /* 0x000fe2000001164b */
[----:B------:R-:W-:Y:S01]  /*91b0*/  IMAD.MOV.U32 R41, RZ, RZ, R39 ;  /* 0x000000ffff297224 */ /* 0x000fe200078e0027 */
        /* <DEDUP_REMOVED lines=11> */
[C---:B------:R-:W-:Y:S01]  /*9270*/  FMUL.FTZ R58, R39.reuse, R58 ;  /* 0x0000003a273a7220 */ /* 0x040fe20000410000 */
        /* <DEDUP_REMOVED lines=10> */
[----:B------:R-:W-:Y:S02]  /*9320*/  HADD2.F32 R62, -RZ, R62.H0_H0 ;  /* 0x2000003eff3e7230 */ /* 0x000fe40000004100 */
[----:B------:R-:W-:Y:S01]  /*9330*/  FMUL.FTZ R59, R43, R59 ;  /* 0x0000003b2b3b7220 */ /* 0x000fe20000410000 */
[----:B------:R-:W-:-:S02]  /*9340*/  HADD2.F32 R58, -RZ, R155.H1_H1 ;  /* 0x3000009bff3a7230 */ /* 0x000fc40000004100 */
[----:B------:R-:W-:Y:S02]  /*9350*/  HADD2.F32 R55, -RZ, R41.H1_H1 ;  /* 0x30000029ff377230 */ /* 0x000fe40000004100 */
[----:B------:R-:W-:Y:S01]  /*9360*/  FMUL.FTZ R66, R57, R62 ;  /* 0x0000003e39427220 */ /* 0x000fe20000410000 */
[----:B------:R-:W-:Y:S02]  /*9370*/  HADD2.F32 R60, -RZ, R74.H0_H0 ;  /* 0x2000004aff3c7230 */ /* 0x000fe40000004100 */
[-C--:B------:R-:W-:Y:S01]  /*9380*/  FFMA.FTZ R41, R43, R58.reuse, -R64 ;  /* 0x0000003a2b297223 */ /* 0x080fe20000010840 */
[----:B------:R-:W-:Y:S01]  /*9390*/  FFMA.FTZ R43, R56, R58, R59 ;  /* 0x0000003a382b7223 */ /* 0x000fe2000001003b */
[----:B------:R-:W-:Y:S02]  /*93a0*/  HADD2.F32 R56, -RZ, R52.H0_H0 ;  /* 0x20000034ff387230 */ /* 0x000fe40000004100 */
[C---:B------:R-:W-:Y:S01]  /*93b0*/  FMUL.FTZ R62, R55.reuse, R62 ;  /* 0x0000003e373e7220 */ /* 0x040fe20000410000 */
[----:B------:R-:W-:Y:S01]  /*93c0*/  FFMA.FTZ R66, R55, R60, -R66 ;  /* 0x0000003c37427223 */ /* 0x000fe20000010842 */
[----:B------:R-:W-:-:S02]  /*93d0*/  HADD2.F32 R167, -RZ, R167.H0_H0 ;  /* 0x200000a7ffa77230 */ /* 0x000fc40000004100 */
[--C-:B------:R-:W-:Y:S02]  /*93e0*/  HADD2.F32 R52, -RZ, R53.reuse.H0_H0 ;  /* 0x20000035ff347230 */ /* 0x100fe40000004100 */
[----:B------:R-:W-:Y:S01]  /*93f0*/  FFMA.FTZ R62, R57, R60, R62 ;  /* 0x0000003c393e7223 */ /* 0x000fe2000001003e */
[--C-:B------:R-:W-:Y:S01]  /*9400*/  HADD2.F32 R55, -RZ, R54.reuse.H0_H0 ;  /* 0x20000036ff377230 */ /* 0x100fe20000004100 */
[----:B------:R-:W-:Y:S01]  /*9410*/  F2FP.F16.F32.PACK_AB R66, R66, R41 ;  /* 0x000000294242723e */ /* 0x000fe200000000ff */
[----:B------:R-:W-:Y:S02]  /*9420*/  HADD2.F32 R54, -RZ, R54.H1_H1 ;  /* 0x30000036ff367230 */ /* 0x000fe40000004100 */
[-C--:B------:R-:W-:Y:S01]  /*9430*/  FMUL.FTZ R58, R52, R167.reuse ;  /* 0x000000a7343a7220 */ /* 0x080fe20000410000 */
[----:B------:R-:W-:Y:S02]  /*9440*/  HADD2.F32 R53, -RZ, R53.H1_H1 ;  /* 0x30000035ff357230 */ /* 0x000fe40000004100 */
[----:B------:R-:W-:Y:S01]  /*9450*/  FMUL.FTZ R57, R55, R167 ;  /* 0x000000a737397220 */ /* 0x000fe20000410000 */
[----:B------:R-:W-:-:S02]  /*9460*/  HADD2.F32 R165, -RZ, R165.H0_H0 ;  /* 0x200000a5ffa57230 */ /* 0x000fc40000004100 */
[CC--:B------:R-:W-:Y:S01]  /*9470*/  FMUL.FTZ R60, R54.reuse, R56.reuse ;  /* 0x00000038363c7220 */ /* 0x0c0fe20000410000 */
[----:B------:R-:W-:Y:S02]  /*9480*/  HADD2.F32 R50, -RZ, R50.H0_H0 ;  /* 0x20000032ff327230 */ /* 0x000fe40000004100 */
[----:B------:R-:W-:Y:S01]  /*9490*/  FMUL.FTZ R59, R53, R56 ;  /* 0x00000038353b7220 */ /* 0x000fe20000410000 */
[----:B------:R-:W-:Y:S02]  /*94a0*/  HADD2.F32 R166, -RZ, R166.H0_H0 ;  /* 0x200000a6ffa67230 */ /* 0x000fe40000004100 */
[----:B------:R-:W-:Y:S01]  /*94b0*/  FFMA.FTZ R58, R55, R165, R58 ;  /* 0x000000a5373a7223 */ /* 0x000fe2000001003a */
[----:B------:R-:W-:Y:S02]  /*94c0*/  HADD2.F32 R55, -RZ, R51.H0_H0 ;  /* 0x20000033ff377230 */ /* 0x000fe40000004100 */
[-C--:B------:R-:W-:Y:S01]  /*94d0*/  FFMA.FTZ R60, R53, R50.reuse, -R60 ;  /* 0x00000032353c7223 */ /* 0x080fe2000001083c */
[----:B------:R-:W-:Y:S01]  /*94e0*/  FFMA.FTZ R59, R54, R50, R59 ;  /* 0x00000032363b7223 */ /* 0x000fe2000001003b */
[----:B------:R-:W-:-:S02]  /*94f0*/  HADD2.F32 R51, -RZ, R42.H0_H0 ;  /* 0x2000002aff337230 */ /* 0x000fc40000004100 */
[----:B------:R-:W-:Y:S01]  /*9500*/  FFMA.FTZ R57, R52, R165, -R57 ;  /* 0x000000a534397223 */ /* 0x000fe20000010839 */
[----:B------:R-:W-:Y:S01]  /*9510*/  HADD2.F32 R50, -RZ, R38.H0_H0 ;  /* 0x20000026ff327230 */ /* 0x000fe20000004100 */
[----:B------:R-:W-:Y:S01]  /*9520*/  F2FP.F16.F32.PACK_AB R41, R40, R37 ;  /* 0x000000252829723e */ /* 0x000fe200000000ff */
[----:B------:R-:W-:Y:S02]  /*9530*/  HADD2.F32 R42, -RZ, R42.H1_H1 ;  /* 0x3000002aff2a7230 */ /* 0x000fe40000004100 */
[-C--:B------:R-:W-:Y:S01]  /*9540*/  FMUL.FTZ R61, R51, R166.reuse ;  /* 0x000000a6333d7220 */ /* 0x080fe20000410000 */
[----:B------:R-:W-:Y:S02]  /*9550*/  HADD2.F32 R38, -RZ, R38.H1_H1 ;  /* 0x30000026ff267230 */ /* 0x000fe40000004100 */
[----:B------:R-:W-:Y:S01]  /*9560*/  FMUL.FTZ R166, R50, R166 ;  /* 0x000000a632a67220 */ /* 0x000fe20000410000 */
[----:B------:R-:W-:Y:S02]  /*9570*/  HADD2.F32 R155, -RZ, R155.H0_H0 ;  /* 0x2000009bff9b7230 */ /* 0x000fe40000004100 */
[----:B------:R-:W-:Y:S01]  /*9580*/  FMUL.FTZ R63, R42, R55 ;  /* 0x000000372a3f7220 */ /* 0x000fe20000410000 */
[----:B------:R-:W-:-:S02]  /*9590*/  HADD2.F32 R53, -RZ, R48.H0_H0 ;  /* 0x20000030ff357230 */ /* 0x000fc40000004100 */
[----:B------:R-:W-:Y:S01]  /*95a0*/  FMUL.FTZ R55, R38, R55 ;  /* 0x0000003726377220 */ /* 0x000fe20000410000 */
[----:B------:R-:W-:Y:S02]  /*95b0*/  IMAD.MOV.U32 R37, RZ, RZ, R39 ;  /* 0x000000ffff257224 */ /* 0x000fe400078e0027 */
        /* <DEDUP_REMOVED lines=8> */
[----:B------:R-:W-:Y:S02]  /*9640*/  F2FP.F16.F32.PACK_AB R38, R38, R61 ;  /* 0x0000003d2626723e */ /* 0x000fe400000000ff */
[----:B------:R-:W-:-:S07]  /*9650*/  F2FP.F16.F32.PACK_AB R42, R55, R166 ;  /* 0x000000a6372a723e */ /* 0x000fce00000000ff */
.L_x_2962:
[----:B------:R-:W-:Y:S05]  /*9660*/  BSYNC B2 ;  /* 0x0000000000027941 */ /* 0x000fea0003800000 */
.L_x_2961:
[----:B------:R-:W-:Y:S02]  /*9670*/  ULDC.64 UR4, c[0x0][0x208] ;  /* 0x0000820000047ab9 */ /* 0x000fe40000000a00 */
[----:B--2---:R2:W-:Y:S04]  /*9680*/  STG.E.128 desc[UR4][R44.64], R36 ;  /* 0x000000242c007986 */ /* 0x0045e8000c101d04 */
[----:B---3--:R2:W-:Y:S02]  /*9690*/  @!P3 STG.E.128 desc[UR4][R46.64], R40 ;  /* 0x000000282e00b986 */ /* 0x0085e4000c101d04 */
.L_x_2960:
[----:B------:R-:W-:Y:S05]  /*96a0*/  BSYNC B1 ;  /* 0x0000000000017941 */ /* 0x000fea0003800000 */
.L_x_2959:
[----:B------:R-:W-:-:S13]  /*96b0*/  ISETP.NE.AND P3, PT, R10, RZ, PT ;  /* 0x000000ff0a00720c */ /* 0x000fda0003f65270 */
[----:B------:R-:W-:Y:S05]  /*96c0*/  @!P3 BRA `(.L_x_2919) ;  /* 0x0000000800f4b947 */ /* 0x000fea0003800000 */
[----:B------:R-:W-:Y:S01]  /*96d0*/  SEL R146, R118, R146, !P1 ;  /* 0x0000009276927207 */ /* 0x000fe20004800000 */
[----:B------:R-:W-:Y:S01]  /*96e0*/  BSSY B1, `(.L_x_2963) ;  /* 0x000006e000017945 */ /* 0x000fe20003800000 */
[----:B--2---:R-:W-:Y:S02]  /*96f0*/  SHF.R.U32.HI R38, RZ, 0x3, R223 ;  /* 0x00000003ff267819 */ /* 0x004fe400000116df */
[----:B------:R-:W-:Y:S02]  /*9700*/  SHF.R.S32.HI R37, RZ, 0x1f, R146 ;  /* 0x0000001fff257819 */ /* 0x000fe40000011492 */
[----:B------:R-:W-:Y:S02]  /*9710*/  IADD3 R45, P3, P4, R96, R126, R11 ;  /* 0x0000007e602d7210 */ /* 0x000fe40007c7e00b */
[----:B------:R-:W-:Y:S02]  /*9720*/  LEA.HI R37, R37, R146, RZ, 0x4 ;  /* 0x0000009225257211 */ /* 0x000fe400078f20ff */
[----:B------:R-:W-:-:S02]  /*9730*/  IADD3.X R46, R92, R49, R6, P3, P4 ;  /* 0x000000315c2e7210 */ /* 0x000fc40001fe8406 */
[----:B------:R-:W-:Y:S02]  /*9740*/  LEA.HI.SX32 R37, R37, R12, 0x1c ;  /* 0x0000000c25257211 */ /* 0x000fe400078fe2ff */
[----:B------:R-:W-:Y:S02]  /*9750*/  ISETP.GE.AND P4, PT, R213, R115, PT ;  /* 0x00000073d500720c */ /* 0x000fe40003f86270 */
[----:B------:R-:W-:Y:S02]  /*9760*/  SHF.R.S32.HI R36, RZ, 0x1f, R37 ;  /* 0x0000001fff247819 */ /* 0x000fe40000011425 */
[----:B------:R-:W-:Y:S02]  /*9770*/  SHF.L.U32 R47, R37, 0x3, RZ ;  /* 0x00000003252f7819 */ /* 0x000fe400000006ff */
[----:B------:R-:W-:Y:S02]  /*9780*/  LEA.HI R36, R36, R37, RZ, 0x3 ;  /* 0x0000002524247211 */ /* 0x000fe400078f18ff */
[----:B------:R-:W-:-:S02]  /*9790*/  LEA R44, P3, R45, R116, 0x1 ;  /* 0x000000742d2c7211 */ /* 0x000fc400078608ff */
[----:B------:R-:W-:Y:S02]  /*97a0*/  SHF.R.S32.HI R37, RZ, 0x3, R36 ;  /* 0x00000003ff257819 */ /* 0x000fe40000011424 */
[----:B------:R-:W-:Y:S02]  /*97b0*/  LOP3.LUT R36, R223, 0x38, R47, 0xf8, !PT ;  /* 0x00000038df247812 */ /* 0x000fe400078ef82f */
[----:B------:R-:W-:Y:S01]  /*97c0*/  LEA.HI.X R45, R45, R117, R46, 0x1, P3 ;  /* 0x000000752d2d7211 */ /* 0x000fe200018f0c2e */
[----:B------:R-:W-:Y:S01]  /*97d0*/  IMAD R37, R37, 0x1400, R226 ;  /* 0x0000140025257824 */ /* 0x000fe200078e02e2 */
[----:B------:R-:W-:-:S05]  /*97e0*/  LOP3.LUT R36, R36, R38, RZ, 0x3c, !PT ;  /* 0x0000002624247212 */ /* 0x000fca00078e3cff */
[----:B------:R-:W-:Y:S02]  /*97f0*/  IMAD.IADD R36, R37, 0x1, R36 ;  /* 0x0000000125247824 */ /* 0x000fe400078e0224 */
[C---:B------:R-:W-:Y:S02]  /*9800*/  IMAD R37, R17.reuse, 0x5000, R131 ;  /* 0x0000500011257824 */ /* 0x040fe400078e0283 */
[----:B------:R-:W-:Y:S02]  /*9810*/  IMAD R39, R17, 0x5000, R36 ;  /* 0x0000500011277824 */ /* 0x000fe400078e0224 */
[--C-:B------:R-:W-:Y:S02]  /*9820*/  IMAD R37, R37, 0x2, R16.reuse ;  /* 0x0000000225257824 */ /* 0x100fe400078e0210 */
[----:B------:R-:W-:-:S04]  /*9830*/  IMAD R40, R39, 0x2, R16 ;  /* 0x0000000227287824 */ /* 0x000fc800078e0210 */
[----:B------:R-:W2:Y:S04]  /*9840*/  LDS.128 R36, [R37+0x24400] ;  /* 0x0244000025247984 */ /* 0x000ea80000000c00 */
[----:B------:R-:W3:Y:S01]  /*9850*/  LDS.128 R40, [R40+0x24400] ;  /* 0x0244000028287984 */ /* 0x000ee20000000c00 */
[----:B------:R-:W-:Y:S05]  /*9860*/  @P4 BRA `(.L_x_2964) ;  /* 0x0000000400544947 */ /* 0x000fea0003800000 */
[----:B------:R-:W-:Y:S01]  /*9870*/  SHF.R.U32.HI R58, RZ, 0x10, R77 ;  /* 0x00000010ff3a7819 */ /* 0x000fe2000001164d */
[----:B---3--:R-:W-:Y:S01]  /*9880*/  IMAD.MOV.U32 R53, RZ, RZ, R43 ;  /* 0x000000ffff357224 */ /* 0x008fe200078e002b */
[----:B------:R-:W-:Y:S01]  /*9890*/  MOV R52, R40 ;  /* 0x0000002800347202 */ /* 0x000fe20000000f00 */
[--C-:B------:R-:W-:Y:S01]  /*98a0*/  HADD2.F32 R43, -RZ, R41.reuse.H0_H0 ;  /* 0x20000029ff2b7230 */ /* 0x100fe20000004100 */
[----:B------:R-:W-:Y:S01]  /*98b0*/  SHF.R.U32.HI R56, RZ, 0x10, R69 ;  /* 0x00000010ff387819 */ /* 0x000fe20000011645 */
[----:B--2---:R-:W-:Y:S01]  /*98c0*/  IMAD.MOV.U32 R40, RZ, RZ, R39 ;  /* 0x000000ffff287224 */ /* 0x004fe200078e0027 */
[--C-:B------:R-:W-:Y:S01]  /*98d0*/  SHF.R.U64 R48, R78, 0x10, R79.reuse ;  /* 0x000000104e307819 */ /* 0x100fe2000000124f */
[----:B------:R-:W-:Y:S01]  /*98e0*/  HADD2.F32 R41, -RZ, R41.H1_H1 ;  /* 0x30000029ff297230 */ /* 0x000fe20000004100 */
[----:B------:R-:W-:Y:S01]  /*98f0*/  SHF.R.U32.HI R78, RZ, 0x10, R79 ;  /* 0x00000010ff4e7819 */ /* 0x000fe2000001164f */
[----:B------:R-:W-:Y:S01]  /*9900*/  HADD2.F32 R58, -RZ, R58.H0_H0 ;  /* 0x2000003aff3a7230 */ /* 0x000fe20000004100 */
[--C-:B------:R-:W-:Y:S01]  /*9910*/  SHF.R.U64 R46, R70, 0x10, R71.reuse ;  /* 0x00000010462e7819 */ /* 0x100fe20000001247 */
[----:B------:R-:W-:Y:S01]  /*9920*/  HADD2.F32 R39, -RZ, R37.H1_H1 ;  /* 0x30000025ff277230 */ /* 0x000fe20000004100 */
[----:B------:R-:W-:Y:S01]  /*9930*/  SHF.R.U32.HI R70, RZ, 0x10, R71 ;  /* 0x00000010ff467819 */ /* 0x000fe20000011647 */
[----:B------:R-:W-:-:S02]  /*9940*/  IMAD.MOV.U32 R51, RZ, RZ, R36 ;  /* 0x000000ffff337224 */ /* 0x000fc400078e0024 */
[-C--:B------:R-:W-:Y:S01]  /*9950*/  FMUL.FTZ R62, R41, R58.reuse ;  /* 0x0000003a293e7220 */ /* 0x080fe20000410000 */
[----:B------:R-:W-:Y:S02]  /*9960*/  HADD2.F32 R55, -RZ, R154.H1_H1 ;  /* 0x3000009aff377230 */ /* 0x000fe40000004100 */
[----:B------:R-:W-:Y:S01]  /*9970*/  FMUL.FTZ R58, R39, R58 ;  /* 0x0000003a273a7220 */ /* 0x000fe20000410000 */
[----:B------:R-:W-:Y:S01]  /*9980*/  HADD2.F32 R56, -RZ, R56.H0_H0 ;  /* 0x20000038ff387230 */ /* 0x000fe20000004100 */
[----:B------:R-:W-:Y:S01]  /*9990*/  SHF.R.U64 R61, R76, 0x10, R77 ;  /* 0x000000104c3d7819 */ /* 0x000fe2000000124d */
[----:B------:R-:W-:Y:S02]  /*99a0*/  HADD2.F32 R36, -RZ, R37.H0_H0 ;  /* 0x20000025ff247230 */ /* 0x000fe40000004100 */
[----:B------:R-:W-:Y:S01]  /*99b0*/  FMUL.FTZ R37, R43, R55 ;  /* 0x000000372b257220 */ /* 0x000fe20000410000 */
[----:B------:R-:W-:Y:S02]  /*99c0*/  HADD2.F32 R54, -RZ, R152.H1_H1 ;  /* 0x30000098ff367230 */ /* 0x000fe40000004100 */
[----:B------:R-:W-:Y:S01]  /*99d0*/  FFMA.FTZ R58, R41, R56, R58 ;  /* 0x00000038293a7223 */ /* 0x000fe2000001003a */
[----:B------:R-:W-:-:S02]  /*99e0*/  HADD2.F32 R41, -RZ, R53.H0_H0 ;  /* 0x20000035ff297230 */ /* 0x000fc40000004100 */
[C---:B------:R-:W-:Y:S01]  /*99f0*/  FMUL.FTZ R60, R36.reuse, R55 ;  /* 0x00000037243c7220 */ /* 0x040fe20000410000 */
[----:B------:R-:W-:Y:S01]  /*9a00*/  FFMA.FTZ R57, R39, R56, -R62 ;  /* 0x0000003827397223 */ /* 0x000fe2000001083e */
[----:B------:R-:W-:Y:S02]  /*9a10*/  HADD2.F32 R53, -RZ, R53.H1_H1 ;  /* 0x30000035ff357230 */ /* 0x000fe40000004100 */
[-C--:B------:R-:W-:Y:S01]  /*9a20*/  FFMA.FTZ R36, R36, R54.reuse, -R37 ;  /* 0x0000003624247223 */ /* 0x080fe20000010825 */
[----:B------:R-:W-:Y:S02]  /*9a30*/  HADD2.F32 R55, -RZ, R78.H0_H0 ;  /* 0x2000004eff377230 */ /* 0x000fe40000004100 */
[----:B------:R-:W-:Y:S01]  /*9a40*/  FFMA.FTZ R37, R43, R54, R60 ;  /* 0x000000362b257223 */ /* 0x000fe2000001003c */
[----:B------:R-:W-:Y:S01]  /*9a50*/  HADD2.F32 R56, -RZ, R153.H1_H1 ;  /* 0x30000099ff387230 */ /* 0x000fe20000004100 */
[----:B------:R-:W-:Y:S01]  /*9a60*/  SHF.R.U64 R50, R68, 0x10, R69 ;  /* 0x0000001044327819 */ /* 0x000fe20000001245 */
[----:B------:R-:W-:-:S02]  /*9a70*/  HADD2.F32 R39, -RZ, R40.H0_H0 ;  /* 0x20000028ff277230 */ /* 0x000fc40000004100 */
[-C--:B------:R-:W-:Y:S01]  /*9a80*/  FMUL.FTZ R59, R53, R55.reuse ;  /* 0x00000037353b7220 */ /* 0x080fe20000410000 */
[----:B------:R-:W-:Y:S02]  /*9a90*/  HADD2.F32 R40, -RZ, R40.H1_H1 ;  /* 0x30000028ff287230 */ /* 0x000fe40000004100 */
[-C--:B------:R-:W-:Y:S01]  /*9aa0*/  FMUL.FTZ R60, R41, R56.reuse ;  /* 0x00000038293c7220 */ /* 0x080fe20000410000 */
[----:B------:R-:W-:Y:S02]  /*9ab0*/  HADD2.F32 R43, -RZ, R70.H0_H0 ;  /* 0x20000046ff2b7230 */ /* 0x000fe40000004100 */
[----:B------:R-:W-:Y:S01]  /*9ac0*/  FMUL.FTZ R56, R39, R56 ;  /* 0x0000003827387220 */ /* 0x000fe20000410000 */
[----:B------:R-:W-:Y:S02]  /*9ad0*/  HADD2.F32 R54, -RZ, R151.H1_H1 ;  /* 0x30000097ff367230 */ /* 0x000fe40000004100 */
[----:B------:R-:W-:Y:S01]  /*9ae0*/  FMUL.FTZ R62, R40, R55 ;  /* 0x00000037283e7220 */ /* 0x000fe20000410000 */
[----:B------:R-:W-:-:S02]  /*9af0*/  HADD2.F32 R154, -RZ, R154.H0_H0 ;  /* 0x2000009aff9a7230 */ /* 0x000fc40000004100 */
[-C--:B------:R-:W-:Y:S01]  /*9b00*/  FFMA.FTZ R59, R40, R43.reuse, -R59 ;  /* 0x0000002b283b7223 */ /* 0x080fe2000001083b */
[----:B------:R-:W-:Y:S02]  /*9b10*/  HADD2.F32 R40, -RZ, R52.H0_H0 ;  /* 0x20000034ff287230 */ /* 0x000fe40000004100 */
[-C--:B------:R-:W-:Y:S01]  /*9b20*/  FFMA.FTZ R60, R39, R54.reuse, -R60 ;  /* 0x00000036273c7223 */ /* 0x080fe2000001083c */
[----:B------:R-:W-:Y:S02]  /*9b30*/  HADD2.F32 R39, -RZ, R51.H0_H0 ;  /* 0x20000033ff277230 */ /* 0x000fe40000004100 */
[----:B------:R-:W-:Y:S01]  /*9b40*/  FFMA.FTZ R55, R41, R54, R56 ;  /* 0x0000003629377223 */ /* 0x000fe20000010038 */
[----:B------:R-:W-:Y:S02]  /*9b50*/  HADD2.F32 R151, -RZ, R151.H0_H0 ;  /* 0x20000097ff977230 */ /* 0x000fe40000004100 */
[----:B------:R-:W-:Y:S01]  /*9b60*/  FFMA.FTZ R62, R53, R43, R62 ;  /* 0x0000002b353e7223 */ /* 0x000fe2000001003e */
[----:B------:R-:W-:-:S02]  /*9b70*/  HADD2.F32 R41, -RZ, R61.H0_H0 ;  /* 0x2000003dff297230 */ /* 0x000fc40000004100 */
[-C--:B------:R-:W-:Y:S01]  /*9b80*/  FMUL.FTZ R54, R40, R154.reuse ;  /* 0x0000009a28367220 */ /* 0x080fe20000410000 */
[----:B------:R-:W-:Y:S02]  /*9b90*/  HADD2.F32 R52, -RZ, R52.H1_H1 ;  /* 0x30000034ff347230 */ /* 0x000fe40000004100 */
[C---:B------:R-:W-:Y:S01]  /*9ba0*/  FMUL.FTZ R43, R39.reuse, R154 ;  /* 0x0000009a272b7220 */ /* 0x040fe20000410000 */
[----:B------:R-:W-:Y:S02]  /*9bb0*/  HADD2.F32 R51, -RZ, R51.H1_H1 ;  /* 0x30000033ff337230 */ /* 0x000fe40000004100 */
[----:B------:R-:W-:Y:S01]  /*9bc0*/  FFMA.FTZ R54, R39, R151, -R54 ;  /* 0x0000009727367223 */ /* 0x000fe20000010836 */
[----:B------:R-:W-:Y:S02]  /*9bd0*/  HADD2.F32 R50, -RZ, R50.H0_H0 ;  /* 0x20000032ff327230 */ /* 0x000fe40000004100 */
[----:B------:R-:W-:Y:S01]  /*9be0*/  FMUL.FTZ R56, R52, R41 ;  /* 0x0000002934387220 */ /* 0x000fe20000410000 */
[----:B------:R-:W-:Y:S01]  /*9bf0*/  FFMA.FTZ R151, R40, R151, R43 ;  /* 0x0000009728977223 */ /* 0x000fe2000001002b */
[----:B------:R-:W-:Y:S01]  /*9c00*/  FMUL.FTZ R41, R51, R41 ;  /* 0x0000002933297220 */ /* 0x000fe20000410000 */
[----:B------:R-:W-:-:S02]  /*9c10*/  HADD2.F32 R40, -RZ, R42.H0_H0 ;  /* 0x2000002aff287230 */ /* 0x000fc40000004100 */
[-C--:B------:R-:W-:Y:S01]  /*9c20*/  FFMA.FTZ R51, R51, R50.reuse, -R56 ;  /* 0x0000003233337223 */ /* 0x080fe20000010838 */
[----:B------:R-:W-:Y:S02]  /*9c30*/  HADD2.F32 R153, -RZ, R153.H0_H0 ;  /* 0x20000099ff997230 */ /* 0x000fe40000004100 */
[----:B------:R-:W-:Y:S01]  /*9c40*/  FFMA.FTZ R50, R52, R50, R41 ;  /* 0x0000003234327223 */ /* 0x000fe20000010029 */
[----:B------:R-:W-:Y:S01]  /*9c50*/  HADD2.F32 R43, -RZ, R48.H0_H0 ;  /* 0x20000030ff2b7230 */ /* 0x000fe20000004100 */
[----:B------:R-:W-:Y:S01]  /*9c60*/  F2FP.F16.F32.PACK_AB R57, R57, R36 ;  /* 0x000000243939723e */ /* 0x000fe200000000ff */
[----:B------:R-:W-:Y:S01]  /*9c70*/  HADD2.F32 R39, -RZ, R38.H0_H0 ;  /* 0x20000026ff277230 */ /* 0x000fe20000004100 */
[----:B------:R-:W-:Y:S01]  /*9c80*/  F2FP.F16.F32.PACK_AB R36, R51, R54 ;  /* 0x000000363324723e */ /* 0x000fe200000000ff */
[----:B------:R-:W-:Y:S02]  /*9c90*/  HADD2.F32 R42, -RZ, R42.H1_H1 ;  /* 0x3000002aff2a7230 */ /* 0x000fe40000004100 */
[----:B------:R-:W-:-:S02]  /*9ca0*/  HADD2.F32 R38, -RZ, R38.H1_H1 ;  /* 0x30000026ff267230 */ /* 0x000fc40000004100 */
[----:B------:R-:W-:Y:S02]  /*9cb0*/  HADD2.F32 R41, -RZ, R46.H0_H0 ;  /* 0x2000002eff297230 */ /* 0x000fe40000004100 */
[----:B------:R-:W-:Y:S01]  /*9cc0*/  FMUL.FTZ R46, R40, R153 ;  /* 0x00000099282e7220 */ /* 0x000fe20000410000 */
[----:B------:R-:W-:Y:S02]  /*9cd0*/  HADD2.F32 R152, -RZ, R152.H0_H0 ;  /* 0x20000098ff987230 */ /* 0x000fe40000004100 */
[----:B------:R-:W-:Y:S01]  /*9ce0*/  FMUL.FTZ R53, R42, R43 ;  /* 0x0000002b2a357220 */ /* 0x000fe20000410000 */
[C---:B------:R-:W-:Y:S01]  /*9cf0*/  FMUL.FTZ R153, R39.reuse, R153 ;  /* 0x0000009927997220 */ /* 0x040fe20000410000 */
[----:B------:R-:W-:Y:S01]  /*9d00*/  FMUL.FTZ R43, R38, R43 ;  /* 0x0000002b262b7220 */ /* 0x000fe20000410000 */
[-C--:B------:R-:W-:Y:S02]  /*9d10*/  FFMA.FTZ R46, R39, R152.reuse, -R46 ;  /* 0x00000098272e7223 */ /* 0x080fe4000001082e */
[----:B------:R-:W-:Y:S01]  /*9d20*/  FFMA.FTZ R153, R40, R152, R153 ;  /* 0x0000009828997223 */ /* 0x000fe20000010099 */
[-C--:B------:R-:W-:Y:S01]  /*9d30*/  FFMA.FTZ R53, R38, R41.reuse, -R53 ;  /* 0x0000002926357223 */ /* 0x080fe20000010835 */
[----:B------:R-:W-:Y:S01]  /*9d40*/  FFMA.FTZ R42, R42, R41, R43 ;  /* 0x000000292a2a7223 */ /* 0x000fe2000001002b */
[----:B------:R-:W-:Y:S01]  /*9d50*/  F2FP.F16.F32.PACK_AB R41, R58, R37 ;  /* 0x000000253a29723e */ /* 0x000fe200000000ff */
[----:B------:R-:W-:Y:S01]  /*9d60*/  IMAD.MOV.U32 R37, RZ, RZ, R57 ;  /* 0x000000ffff257224 */ /* 0x000fe200078e0039 */
[----:B------:R-:W-:-:S02]  /*9d70*/  F2FP.F16.F32.PACK_AB R39, R59, R60 ;  /* 0x0000003c3b27723e */ /* 0x000fc400000000ff */
[----:B------:R-:W-:Y:S02]  /*9d80*/  F2FP.F16.F32.PACK_AB R43, R62, R55 ;  /* 0x000000373e2b723e */ /* 0x000fe400000000ff */
[----:B------:R-:W-:Y:S02]  /*9d90*/  F2FP.F16.F32.PACK_AB R40, R50, R151 ;  /* 0x000000973228723e */ /* 0x000fe400000000ff */
[----:B------:R-:W-:Y:S02]  /*9da0*/  F2FP.F16.F32.PACK_AB R38, R53, R46 ;  /* 0x0000002e3526723e */ /* 0x000fe400000000ff */
[----:B------:R-:W-:-:S07]  /*9db0*/  F2FP.F16.F32.PACK_AB R42, R42, R153 ;  /* 0x000000992a2a723e */ /* 0x000fce00000000ff */
.L_x_2964:
[----:B------:R-:W-:Y:S05]  /*9dc0*/  BSYNC B1 ;  /* 0x0000000000017941 */ /* 0x000fea0003800000 */
.L_x_2963:
[----:B------:R-:W-:Y:S01]  /*9dd0*/  ISETP.GE.AND P3, PT, R47, R144, PT ;  /* 0x000000902f00720c */ /* 0x000fe20003f66270 */
[----:B------:R-:W-:Y:S02]  /*9de0*/  ULDC.64 UR4, c[0x0][0x208] ;  /* 0x0000820000047ab9 */ /* 0x000fe40000000a00 */
[----:B--2---:R2:W-:Y:S10]  /*9df0*/  STG.E.128 desc[UR4][R44.64], R36 ;  /* 0x000000242c007986 */ /* 0x0045f4000c101d04 */
[----:B------:R-:W-:Y:S05]  /*9e00*/  @P3 BRA `(.L_x_2919) ;  /* 0x0000000400243947 */ /* 0x000fea0003800000 */
[--C-:B------:R-:W-:Y:S01]  /*9e10*/  IADD3 R126, P3, P4, R96, R126, R47.reuse ;  /* 0x0000007e607e7210 */ /* 0x100fe20007c7e02f */
[----:B------:R-:W-:Y:S01]  /*9e20*/  ULDC.64 UR4, c[0x0][0x208] ;  /* 0x0000820000047ab9 */ /* 0x000fe20000000a00 */
[----:B------:R-:W-:-:S04]  /*9e30*/  SHF.R.S32.HI R47, RZ, 0x1f, R47 ;  /* 0x0000001fff2f7819 */ /* 0x000fc8000001142f */
[----:B------:R-:W-:Y:S02]  /*9e40*/  IADD3.X R49, R92, R49, R47, P3, P4 ;  /* 0x000000315c317210 */ /* 0x000fe40001fe842f */
[----:B------:R-:W-:-:S04]  /*9e50*/  LEA R116, P3, R126, R116, 0x1 ;  /* 0x000000747e747211 */ /* 0x000fc800078608ff */
[----:B------:R-:W-:-:S05]  /*9e60*/  LEA.HI.X R117, R126, R117, R49, 0x1, P3 ;  /* 0x000000757e757211 */ /* 0x000fca00018f0c31 */
[----:B---3--:R3:W-:Y:S01]  /*9e70*/  STG.E.128 desc[UR4][R116.64], R40 ;  /* 0x0000002874007986 */ /* 0x0087e2000c101d04 */
[----:B------:R-:W-:Y:S05]  /*9e80*/  BRA `(.L_x_2919) ;  /* 0x0000000400047947 */ /* 0x000fea0003800000 */
.L_x_2876:
[----:B------:R-:W2:Y:S02]  /*9e90*/  LDL R36, [R1+0x5c] ;  /* 0x00005c0001247983 */ /* 0x000ea40000100800 */
[----:B--2---:R-:W-:-:S13]  /*9ea0*/  R2UR UR4, R36 ;  /* 0x00000000240472ca */ /* 0x004fda00000e0000 */
[----:B------:R-:W-:-:S06]  /*9eb0*/  UISETP.NE.AND UP0, UPT, UR4, 0x3, UPT ;  /* 0x000000030400788c */ /* 0x000fcc000bf05270 */
[----:B------:R-:W-:-:S13]  /*9ec0*/  PLOP3.LUT P2, PT, PT, PT, UP0, 0x80, 0x0 ;  /* 0x000000000000781c */ /* 0x000fda0003f4f008 */
[----:B------:R-:W-:Y:S05]  /*9ed0*/  @!P2 BRA `(.L_x_2965) ;  /* 0x000000000004a947 */ /* 0x000fea0003800000 */
[----:B------:R-:W-:Y:S01]  /*9ee0*/  BPT.TRAP 0x1 ;  /* 0x000000040000795c */ /* 0x000fe20000300000 */
.L_x_2965:
[----:B------:R-:W-:Y:S01]  /*9ef0*/  IMAD R0, R17, 0x8, R16 ;  /* 0x0000000811007824 */ /* 0x000fe200078e0210 */
[----:B------:R-:W-:Y:S01]  /*9f00*/  SHF.L.U32 R114, R219, 0x1f, RZ ;  /* 0x0000001fdb727819 */ /* 0x000fe200000006ff */
[----:B------:R-:W-:Y:S01]  /*9f10*/  IMAD R3, R24, -0x50, R2 ;  /* 0xffffffb018037824 */ /* 0x000fe200078e0202 */
[----:B------:R-:W-:Y:S02]  /*9f20*/  BSSY B1, `(.L_x_2966) ;  /* 0x0000005000017945 */ /* 0x000fe40003800000 */
[----:B------:R-:W1:Y:S02]  /*9f30*/  SYNCS.PHASECHK.TRANS64.TRYWAIT P3, [R0+URZ+0x38890], R114 ;  /* 0x03889072000075a7 */ /* 0x000e64000806017f */
[----:B------:R-:W-:-:S04]  /*9f40*/  VIMNMX R3, R3, 0x50, PT ;  /* 0x0000005003037848 */ /* 0x000fc80003fe0100 */
[----:B------:R-:W-:Y:S01]  /*9f50*/  ISETP.GE.AND P4, PT, R212, R3, PT ;  /* 0x00000003d400720c */ /* 0x000fe20003f86270 */
[----:B-1----:R-:W-:-:S12]  /*9f60*/  @!P3 BRA `(.L_x_2967) ;  /* 0x0000025c0088b947 */ /* 0x002fd80003800000 */
.L_x_3306:
[----:B------:R-:W-:Y:S05]  /*9f70*/  BSYNC B1 ;  /* 0x0000000000017941 */ /* 0x000fea0003800000 */
.L_x_2966:
        /* <DEDUP_REMOVED lines=15> */
.L_x_2969:
[----:B------:R-:W-:Y:S05]  /*a070*/  BSYNC B1 ;  /* 0x0000000000017941 */ /* 0x000fea0003800000 */
.L_x_2968:
[----:B---3--:R-:W-:Y:S01]  /*a080*/  IADD3 R36, R212, 0x20, RZ ;  /* 0x00000020d4247810 */ /* 0x008fe20007ffe0ff */
[----:B------:R-:W-:Y:S03]  /*a090*/  BSSY B1, `(.L_x_2970) ;  /* 0x0000010000017945 */ /* 0x000fe60003800000 */
        /* <DEDUP_REMOVED lines=15> */
.L_x_2971:
[----:B------:R-:W-:Y:S05]  /*a190*/  BSYNC B1 ;  /* 0x0000000000017941 */ /* 0x000fea0003800000 */
.L_x_2970:
        /* <DEDUP_REMOVED lines=16> */
.L_x_2919:
[----:B------:R-:W-:Y:S05]  /*a2a0*/  BSYNC B0 ;  /* 0x0000000000007941 */ /* 0x000fea0003800000 */
.L_x_2875:
        /* <DEDUP_REMOVED lines=17> */
.L_x_2973:
[----:B------:R-:W-:Y:S05]  /*a3c0*/  BSYNC B0 ;  /* 0x0000000000007941 */ /* 0x000fea0003800000 */
.L_x_2972:
[----:B------:R-:W2:Y:S01]  /*a3d0*/  SYNCS.PHASECHK.TRANS64.TRYWAIT P2, [R0+URZ+0x388b0], R114 ;  /* 0x0388b072000075a7 */ /* 0x000ea2000804017f */
[----:B------:R-:W-:Y:S01]  /*a3e0*/  ULDC.64 UR4, c[0x0][0x318] ;  /* 0x0000c60000047ab9 */ /* 0x000fe20000000a00 */
[----:B------:R-:W-:Y:S01]  /*a3f0*/  ULDC.64 UR60, c[0x0][0x328] ;  /* 0x0000ca00003c7ab9 */ /* 0x000fe20000000a00 */
[----:B-1----:R-:W-:Y:S01]  /*a400*/  IMAD.U32 R36, RZ, RZ, UR5 ;  /* 0x00000005ff247e24 */ /* 0x002fe2000f8e00ff */
[----:B------:R-:W-:Y:S01]  /*a410*/  BSSY B0, `(.L_x_2974) ;  /* 0x0000007000007945 */ /* 0x000fe20003800000 */
[----:B------:R-:W-:Y:S01]  /*a420*/  IMAD.U32 R37, RZ, RZ, UR4 ;  /* 0x00000004ff257e24 */ /* 0x000fe2000f8e00ff */
[----:B------:R-:W-:Y:S01]  /*a430*/  ISETP.GE.AND P4, PT, R212, R3, PT ;  /* 0x00000003d400720c */ /* 0x000fe20003f86270 */
[----:B------:R-:W-:Y:S01]  /*a440*/  IMAD.WIDE R48, R24, 0x50, R112 ;  /* 0x0000005018307825 */ /* 0x000fe200078e0270 */
[----:B------:R1:W-:Y:S04]  /*a450*/  STL [R1+0x8], R36 ;  /* 0x0000082401007387 */ /* 0x0003e80000100800 */
[----:B------:R1:W-:Y:S02]  /*a460*/  STL [R1+0x58], R37 ;  /* 0x0000582501007387 */ /* 0x0003e40000100800 */
[----:B-12---:R-:W-:Y:S05]  /*a470*/  @!P2 BRA `(.L_x_2975) ;  /* 0x000002580058a947 */ /* 0x006fea0003800000 */
.L_x_3307:
[----:B------:R-:W-:Y:S05]  /*a480*/  BSYNC B0 ;  /* 0x0000000000007941 */ /* 0x000fea0003800000 */
.L_x_2974:
[----:B------:R-:W-:Y:S04]  /*a490*/  BSSY B0, `(.L_x_2976) ;  /* 0x000001c000007945 */ /* 0x000fe80003800000 */
[----:B------:R-:W-:Y:S05]  /*a4a0*/  @P4 BRA `(.L_x_2977) ;  /* 0x0000000000684947 */ /* 0x000fea0003800000 */
[----:B------:R-:W2:Y:S01]  /*a4b0*/  LDL R37, [R1+0x58] ;  /* 0x0000580001257983 */ /* 0x000ea20000100800 */
[----:B------:R-:W-:-:S03]  /*a4c0*/  ULDC UR6, c[0x0][0x2f4] ;  /* 0x0000bd0000067ab9 */ /* 0x000fc60000000800 */
[----:B------:R-:W3:Y:S01]  /*a4d0*/  LDL R36, [R1+0x8] ;  /* 0x0000080001247983 */ /* 0x000ee20000100800 */
        /* <DEDUP_REMOVED lines=8> */
[----:B--2---:R-:W-:Y:S02]  /*a560*/  R2UR UR4, R37 ;  /* 0x00000000250472ca */ /* 0x004fe400000e0000 */
[----:B---3--:R-:W-:Y:S02]  /*a570*/  R2UR UR7, R36 ;  /* 0x00000000240772ca */ /* 0x008fe400000e0000 */
[----:B0-----:R-:W0:Y:S09]  /*a580*/  @!P5 LDS.128 R36, [R4+0x400] ;  /* 0x000400000424d984 */ /* 0x001e320000000c00 */
[----:B------:R-:W-:Y:S01]  /*a590*/  LEA R50, P2, R40, UR4, 0x1 ;  /* 0x0000000428327c11 */ /* 0x000fe2000f8408ff */
[----:B------:R-:W-:-:S03]  /*a5a0*/  ULDC.64 UR4, c[0x0][0x208] ;  /* 0x0000820000047ab9 */ /* 0x000fc60000000a00 */
        /* <DEDUP_REMOVED lines=10> */
.L_x_2977:
[----:B------:R-:W-:Y:S05]  /*a650*/  BSYNC B0 ;  /* 0x0000000000007941 */ /* 0x000fea0003800000 */
.L_x_2976:
[----:B--2---:R-:W2:Y:S04]  /*a660*/  LDL R38, [R1+0x58] ;  /* 0x0000580001267983 */ /* 0x004ea80000100800 */
[----:B------:R-:W3:Y:S01]  /*a670*/  LDL R37, [R1+0x8] ;  /* 0x0000080001257983 */ /* 0x000ee20000100800 */
[----:B------:R-:W-:Y:S01]  /*a680*/  VIADD R36, R212, 0x20 ;  /* 0x00000020d4247836 */ /* 0x000fe20000000000 */
[----:B------:R-:W-:Y:S04]  /*a690*/  BSSY B0, `(.L_x_2978) ;  /* 0x000001f000007945 */ /* 0x000fe80003800000 */
[----:B------:R-:W-:Y:S01]  /*a6a0*/  ISETP.GE.AND P2, PT, R36, R3, PT ;  /* 0x000000032400720c */ /* 0x000fe20003f46270 */
[----:B--2---:R-:W-:Y:S01]  /*a6b0*/  IMAD.MOV.U32 R53, RZ, RZ, R38 ;  /* 0x000000ffff357224 */ /* 0x004fe200078e0026 */
[----:B---3--:R-:W-:-:S11]  /*a6c0*/  MOV R52, R37 ;  /* 0x0000002500347202 */ /* 0x008fd60000000f00 */
[----:B------:R-:W-:Y:S05]  /*a6d0*/  @P2 BRA `(.L_x_2979) ;  /* 0x0000000000682947 */ /* 0x000fea0003800000 */
[----:B------:R-:W-:Y:S01]  /*a6e0*/  ULDC UR6, c[0x0][0x2f4] ;  /* 0x0000bd0000067ab9 */ /* 0x000fe20000000800 */
[----:B------:R-:W-:Y:S01]  /*a6f0*/  IADD3 R43, P4, R48, 0x20, RZ ;  /* 0x00000020302b7810 */ /* 0x000fe20007f9e0ff */
[----:B------:R-:W-:Y:S01]  /*a700*/  IMAD.MOV.U32 R41, RZ, RZ, R5 ;  /* 0x000000ffff297224 */ /* 0x000fe200078e0005 */
[----:B------:R-:W-:Y:S02]  /*a710*/  ISETP.GE.AND P2, PT, R18, UR6, PT ;  /* 0x0000000612007c0c */ /* 0x000fe4000bf46270 */
[----:B------:R-:W-:Y:S01]  /*a720*/  R2UR UR4, R53 ;  /* 0x00000000350472ca */ /* 0x000fe200000e0000 */
[----:B------:R-:W-:Y:S01]  /*a730*/  IMAD.X R40, RZ, RZ, R49, P4 ;  /* 0x000000ffff287224 */ /* 0x000fe200020e0631 */
[----:B------:R-:W-:Y:S02]  /*a740*/  R2UR UR7, R52 ;  /* 0x00000000340772ca */ /* 0x000fe400000e0000 */
[----:B------:R-:W-:Y:S01]  /*a750*/  ISETP.GE.AND P5, PT, R213, UR6, PT ;  /* 0x00000006d5007c0c */ /* 0x000fe2000bfa6270 */
[----:B------:R-:W-:-:S02]  /*a760*/  IMAD R42, R40, UR60, RZ ;  /* 0x0000003c282a7c24 */ /* 0x000fc4000f8e02ff */
[----:B------:R-:W-:-:S04]  /*a770*/  IMAD.MOV.U32 R40, RZ, RZ, R94 ;  /* 0x000000ffff287224 */ /* 0x000fc800078e005e */
[----:B0-----:R-:W0:Y:S01]  /*a780*/  @!P2 LDS.128 R36, [R4+0x1400] ;  /* 0x001400000424a984 */ /* 0x001e220000000c00 */
[----:B------:R-:W-:-:S04]  /*a790*/  IMAD.WIDE.U32 R40, R43, UR60, R40 ;  /* 0x0000003c2b287c25 */ /* 0x000fc8000f8e0028 */
[----:B------:R-:W-:Y:S01]  /*a7a0*/  IMAD R43, R43, UR61, R42 ;  /* 0x0000003d2b2b7c24 */ /* 0x000fe2000f8e022a */
[----:B------:R-:W-:Y:S01]  /*a7b0*/  LEA R50, P4, R40, UR4, 0x1 ;  /* 0x0000000428327c11 */ /* 0x000fe2000f8808ff */
[----:B------:R-:W-:Y:S02]  /*a7c0*/  ULDC.64 UR4, c[0x0][0x208] ;  /* 0x0000820000047ab9 */ /* 0x000fe40000000a00 */
        /* <DEDUP_REMOVED lines=11> */
.L_x_2979:
[----:B------:R-:W-:Y:S05]  /*a880*/  BSYNC B0 ;  /* 0x0000000000007941 */ /* 0x000fea0003800000 */
.L_x_2978:
[----:B--2---:R-:W-:Y:S01]  /*a890*/  IADD3 R36, R212, 0x40, RZ ;  /* 0x00000040d4247810 */ /* 0x004fe20007ffe0ff */
[----:B------:R-:W-:Y:S03]  /*a8a0*/  BSSY B0, `(.L_x_2980) ;  /* 0x000001d000007945 */ /* 0x000fe60003800000 */
[----:B------:R-:W-:-:S13]  /*a8b0*/  ISETP.GE.AND P2, PT, R36, R3, PT ;  /* 0x000000032400720c */ /* 0x000fda0003f46270 */
[----:B------:R-:W-:Y:S05]  /*a8c0*/  @P2 BRA `(.L_x_2981) ;  /* 0x0000000000682947 */ /* 0x000fea0003800000 */
[----:B------:R-:W-:Y:S01]  /*a8d0*/  ULDC UR6, c[0x0][0x2f4] ;  /* 0x0000bd0000067ab9 */ /* 0x000fe20000000800 */
[----:B------:R-:W-:Y:S01]  /*a8e0*/  IADD3 R3, P4, R48, 0x40, RZ ;  /* 0x0000004030037810 */ /* 0x000fe20007f9e0ff */
[----:B------:R-:W-:Y:S01]  /*a8f0*/  IMAD.MOV.U32 R40, RZ, RZ, R94 ;  /* 0x000000ffff287224 */ /* 0x000fe200078e005e */
[----:B------:R-:W-:Y:S01]  /*a900*/  ISETP.GE.AND P2, PT, R18, UR6, PT ;  /* 0x0000000612007c0c */ /* 0x000fe2000bf46270 */
[----:B------:R-:W-:Y:S01]  /*a910*/  IMAD.MOV.U32 R41, RZ, RZ, R5 ;  /* 0x000000ffff297224 */ /* 0x000fe200078e0005 */
[----:B------:R-:W-:Y:S01]  /*a920*/  R2UR UR4, R53 ;  /* 0x00000000350472ca */ /* 0x000fe200000e0000 */
[----:B------:R-:W-:Y:S01]  /*a930*/  IMAD.X R48, RZ, RZ, R49, P4 ;  /* 0x000000ffff307224 */ /* 0x000fe200020e0631 */
[----:B------:R-:W-:Y:S01]  /*a940*/  R2UR UR7, R52 ;  /* 0x00000000340772ca */ /* 0x000fe200000e0000 */
[----:B------:R-:W-:Y:S01]  /*a950*/  IMAD.WIDE.U32 R40, R3, UR60, R40 ;  /* 0x0000003c03287c25 */ /* 0x000fe2000f8e0028 */
[----:B------:R-:W-:-:S03]  /*a960*/  ISETP.GE.AND P5, PT, R213, UR6, PT ;  /* 0x00000006d5007c0c */ /* 0x000fc6000bfa6270 */
[----:B------:R-:W-:-:S04]  /*a970*/  IMAD R48, R48, UR60, RZ ;  /* 0x0000003c30307c24 */ /* 0x000fc8000f8e02ff */
[----:B0-----:R-:W0:Y:S01]  /*a980*/  @!P2 LDS.128 R36, [R4+0x2400] ;  /* 0x002400000424a984 */ /* 0x001e220000000c00 */
[----:B------:R-:W-:Y:S01]  /*a990*/  IMAD R3, R3, UR61, R48 ;  /* 0x0000003d03037c24 */ /* 0x000fe2000f8e0230 */
[----:B------:R-:W-:Y:S01]  /*a9a0*/  LEA R48, P4, R40, UR4, 0x1 ;  /* 0x0000000428307c11 */ /* 0x000fe2000f8808ff */
[----:B------:R-:W-:Y:S02]  /*a9b0*/  ULDC.64 UR4, c[0x0][0x208] ;  /* 0x0000820000047ab9 */ /* 0x000fe40000000a00 */
[----:B------:R-:W-:-:S05]  /*a9c0*/  IMAD.IADD R3, R41, 0x1, R3 ;  /* 0x0000000129037824 */ /* 0x000fca00078e0203 */
[----:B------:R-:W-:Y:S02]  /*a9d0*/  LEA.HI.X R49, R40, UR7, R3, 0x1, P4 ;  /* 0x0000000728317c11 */ /* 0x000fe4000a0f0c03 */
[----:B------:R-:W-:Y:S01]  /*a9e0*/  ISETP.GE.AND P4, PT, R220, UR6, PT ;  /* 0x00000006dc007c0c */ /* 0x000fe2000bf86270 */
[----:B------:R-:W2:Y:S04]  /*a9f0*/  @!P5 LDS.128 R40, [R4+0x4c00] ;  /* 0x004c00000428d984 */ /* 0x000ea80000000c00 */
[----:B0-----:R-:W-:Y:S01]  /*aa00*/  @!P2 STG.E.128 desc[UR4][R48.64], R36 ;  /* 0x000000243000a986 */ /* 0x001fe2000c101d04 */
[----:B------:R-:W-:-:S07]  /*aa10*/  ISETP.GE.AND P2, PT, R221, UR6, PT ;  /* 0x00000006dd007c0c */ /* 0x000fce000bf46270 */
[----:B------:R-:W0:Y:S04]  /*aa20*/  @!P4 LDS.128 R36, [R4+0x7400] ;  /* 0x007400000424c984 */ /* 0x000e280000000c00 */
[----:B--2---:R-:W-:Y:S04]  /*aa30*/  @!P5 STG.E.128 desc[UR4][R48.64+0x80], R40 ;  /* 0x000080283000d986 */ /* 0x004fe8000c101d04 */
[----:B------:R-:W2:Y:S04]  /*aa40*/  @!P2 LDS.128 R44, [R4+0x9c00] ;  /* 0x009c0000042ca984 */ /* 0x000ea80000000c00 */
[----:B0-----:R3:W-:Y:S04]  /*aa50*/  @!P4 STG.E.128 desc[UR4][R48.64+0x100], R36 ;  /* 0x000100243000c986 */ /* 0x0017e8000c101d04 */
[----:B--2---:R3:W-:Y:S02]  /*aa60*/  @!P2 STG.E.128 desc[UR4][R48.64+0x180], R44 ;  /* 0x0001802c3000a986 */ /* 0x0047e4000c101d04 */
.L_x_2981:
[----:B------:R-:W-:Y:S05]  /*aa70*/  BSYNC B0 ;  /* 0x0000000000007941 */ /* 0x000fea0003800000 */
.L_x_2980:
[----:B------:R-:W2:Y:S01]  /*aa80*/  LDL R3, [R1+0xc] ;  /* 0x00000c0001037983 */ /* 0x000ea20000100800 */
[----:B01----:R-:W-:Y:S01]  /*aa90*/  @!P3 IADD3 R0, R0, 0x388c0, RZ ;  /* 0x000388c00000b810 */ /* 0x003fe20007ffe0ff */
[----:B------:R-:W-:Y:S01]  /*aaa0*/  VIADD R17, R17, 0x1 ;  /* 0x0000000111117836 */ /* 0x000fe20000000000 */
[----:B------:R-:W-:Y:S01]  /*aab0*/  PLOP3.LUT P2, PT, PT, PT, PT, 0x8, 0x0 ;  /* 0x000000000000781c */ /* 0x000fe20003f4e170 */
        /* <DEDUP_REMOVED lines=13> */
[----:B--2---:R-:W-:-:S13]  /*ab90*/  LOP3.LUT P4, RZ, R3, 0x2, RZ, 0xc0, !PT ;  /* 0x0000000203ff7812 */ /* 0x004fda000788c0ff */
[----:B0-----:R-:W-:Y:S05]  /*aba0*/  @P4 BRA `(.L_x_2982) ;  /* 0xffffff7c001c4947 */ /* 0x001fea000383ffff */
.L_x_2870:
[----:B------:R-:W0:Y:S01]  /*abb0*/  LDC R0, c[0x0][0x448] ;  /* 0x00011200ff007b82 */ /* 0x000e220000000800 */
[----:B------:R-:W-:Y:S01]  /*abc0*/  VIADD R3, R230, 0x7f ;  /* 0x0000007fe6037836 */ /* 0x000fe20000000000 */
[----:B------:R-:W-:Y:S01]  /*abd0*/  BSSY B0, `(.L_x_2983) ;  /* 0x0000054000007945 */ /* 0x000fe20003800000 */
[----:B------:R-:W-:Y:S02]  /*abe0*/  CS2R R6, SRZ ;  /* 0x0000000000067805 */ /* 0x000fe4000001ff00 */
[----:B------:R-:W-:Y:S02]  /*abf0*/  CS2R R150, SRZ ;  /* 0x0000000000967805 */ /* 0x000fe4000001ff00 */
        /* <DEDUP_REMOVED lines=19> */
[----:B0-----:R-:W-:Y:S02]  /*ad30*/  ISETP.NE.AND P0, PT, R0, 0x1, PT ;  /* 0x000000010000780c */ /* 0x001fe40003f05270 */
[----:B------:R-:W-:-:S02]  /*ad40*/  CS2R R60, SRZ ;  /* 0x00000000003c7805 */ /* 0x000fc4000001ff00 */
[----:B------:R-:W-:Y:S02]  /*ad50*/  CS2R R52, SRZ ;  /* 0x0000000000347805 */ /* 0x000fe4000001ff00 */
[----:B------:R-:W-:Y:S02]  /*ad60*/  CS2R R156, SRZ ;  /* 0x00000000009c7805 */ /* 0x000fe4000001ff00 */
[----:B---3--:R-:W-:Y:S02]  /*ad70*/  CS2R R46, SRZ ;  /* 0x00000000002e7805 */ /* 0x008fe4000001ff00 */
        /* <DEDUP_REMOVED lines=8> */
[----:B------:R-:W0:Y:S01]  /*ae00*/  @P0 LDC R0, c[0x0][0x44c] ;  /* 0x00011300ff000b82 */ /* 0x000e220000000800 */
[----:B------:R-:W-:-:S02]  /*ae10*/  CS2R R94, SRZ ;  /* 0x00000000005e7805 */ /* 0x000fc4000001ff00 */
[----:B------:R-:W-:Y:S02]  /*ae20*/  CS2R R170, SRZ ;  /* 0x0000000000aa7805 */ /* 0x000fe4000001ff00 */
[----:B------:R-:W-:Y:S02]  /*ae30*/  CS2R R90, SRZ ;  /* 0x00000000005a7805 */ /* 0x000fe4000001ff00 */
[----:B------:R-:W-:Y:S02]  /*ae40*/  CS2R R56, SRZ ;  /* 0x0000000000387805 */ /* 0x000fe4000001ff00 */
[----:B------:R-:W-:Y:S02]  /*ae50*/  CS2R R86, SRZ ;  /* 0x0000000000567805 */ /* 0x000fe4000001ff00 */
[----:B------:R-:W-:Y:S02]  /*ae60*/  CS2R R40, SRZ ;  /* 0x0000000000287805 */ /* 0x000fe4000001ff00 */
[----:B------:R-:W-:Y:S01]  /*ae70*/  CS2R R168, SRZ ;  /* 0x0000000000a87805 */ /* 0x000fe2000001ff00 */
[----:B------:R-:W1:Y:S01]  /*ae80*/  @P0 LDC R5, c[0x0][0x450] ;  /* 0x00011400ff050b82 */ /* 0x000e620000000800 */
        /* <DEDUP_REMOVED lines=15> */
[----:B0-----:R-:W-:Y:S01]  /*af80*/  @P0 IMAD.HI.U32 R0, R3, R0, RZ ;  /* 0x0000000003000227 */ /* 0x001fe200078e00ff */
[----:B------:R-:W-:Y:S02]  /*af90*/  CS2R R12, SRZ ;  /* 0x00000000000c7805 */ /* 0x000fe4000001ff00 */
[----:B------:R-:W-:Y:S02]  /*afa0*/  CS2R R38, SRZ ;  /* 0x0000000000267805 */ /* 0x000fe4000001ff00 */
[----:B------:R-:W-:Y:S01]  /*afb0*/  CS2R R34, SRZ ;  /* 0x0000000000227805 */ /* 0x000fe2000001ff00 */
[----:B------:R-:W-:Y:S01]  /*afc0*/  IMAD.MOV.U32 R43, RZ, RZ, RZ ;  /* 0x000000ffff2b7224 */ /* 0x000fe200078e00ff */
[----:B------:R-:W-:Y:S01]  /*afd0*/  CS2R R10, SRZ ;  /* 0x00000000000a7805 */ /* 0x000fe2000001ff00 */
[----:B------:R-:W-:Y:S01]  /*afe0*/  IMAD.MOV.U32 R24, RZ, RZ, RZ ;  /* 0x000000ffff187224 */ /* 0x000fe200078e00ff */
[----:B------:R-:W-:Y:S01]  /*aff0*/  MOV R27, RZ ;  /* 0x000000ff001b7202 */ /* 0x000fe20000000f00 */
[----:B------:R-:W-:Y:S01]  /*b000*/  IMAD.MOV.U32 R31, RZ, RZ, RZ ;  /* 0x000000ffff1f7224 */ /* 0x000fe200078e00ff */
[----:B-1----:R-:W-:-:S02]  /*b010*/  @P0 SHF.R.U32.HI R3, RZ, R5, R0 ;  /* 0x00000005ff030219 */ /* 0x002fc40000011600 */
[----:B------:R-:W-:Y:S02]  /*b020*/  CS2R R4, SRZ ;  /* 0x0000000000047805 */ /* 0x000fe4000001ff00 */
[----:B------:R-:W-:Y:S01]  /*b030*/  PLOP3.LUT P0, PT, PT, PT, PT, 0x80, 0x0 ;  /* 0x000000000000781c */ /* 0x000fe20003f0f070 */
[----:B------:R-:W-:Y:S02]  /*b040*/  IMAD.MOV.U32 R9, RZ, RZ, RZ ;  /* 0x000000ffff097224 */ /* 0x000fe400078e00ff */
[----:B------:R-:W-:-:S04]  /*b050*/  IMAD.IADD R3, R148, 0x1, R3 ;  /* 0x0000000194037824 */ /* 0x000fc800078e0203 */
[----:B------:R-:W-:-:S05]  /*b060*/  IMAD.HI R3, R3, 0x66666667, RZ ;  /* 0x6666666703037827 */ /* 0x000fca00078e02ff */
[----:B------:R-:W-:-:S04]  /*b070*/  SHF.R.U32.HI R0, RZ, 0x1f, R3 ;  /* 0x0000001fff007819 */ /* 0x000fc80000011603 */
[----:B------:R-:W-:Y:S01]  /*b080*/  LEA.HI.SX32 R2, R3, R0, 0x1b ;  /* 0x0000000003027211 */ /* 0x000fe200078fdaff */
[----:B------:R-:W-:Y:S02]  /*b090*/  IMAD.MOV.U32 R0, RZ, RZ, RZ ;  /* 0x000000ffff007224 */ /* 0x000fe400078e00ff */
[----:B------:R-:W-:Y:S01]  /*b0a0*/  IMAD.MOV.U32 R3, RZ, RZ, RZ ;  /* 0x000000ffff037224 */ /* 0x000fe200078e00ff */
[----:B------:R-:W-:Y:S02]  /*b0b0*/  VIMNMX R2, R149, R2, PT ;  /* 0x0000000295027248 */ /* 0x000fe40003fe0100 */
[----:B------:R-:W-:Y:S02]  /*b0c0*/  CS2R R148, SRZ ;  /* 0x0000000000947805 */ /* 0x000fe4000001ff00 */
[----:B------:R-:W-:Y:S01]  /*b0d0*/  ISETP.GE.AND P1, PT, R2, 0x1, PT ;  /* 0x000000010200780c */ /* 0x000fe20003f26270 */
[----:B------:R-:W-:-:S12]  /*b0e0*/  @P2 BRA `(.L_x_2984) ;  /* 0x0000000000082947 */ /* 0x000fd80003800000 */
[----:B------:R-:W0:Y:S02]  /*b0f0*/  FENCE.VIEW.ASYNC.G ;  /* 0x00000000000073c6 */ /* 0x000e240000000100 */
[----:B0-----:R-:W-:Y:S06]  /*b100*/  BAR.ARV 0xc, 0x180 ;  /* 0x0306000000007b1d */ /* 0x001fec0000002000 */
.L_x_2984:
[----:B------:R-:W-:Y:S05]  /*b110*/  BSYNC B0 ;  /* 0x0000000000007941 */ /* 0x000fea0003800000 */
.L_x_2983:
[----:B------:R-:W-:Y:S02]  /*b120*/  IMAD.MOV.U32 R25, RZ, RZ, RZ ;  /* 0x000000ffff197224 */ /* 0x000fe400078e00ff */
[----:B------:R-:W-:Y:S01]  /*b130*/  IMAD.MOV.U32 R8, RZ, RZ, RZ ;  /* 0x000000ffff087224 */ /* 0x000fe200078e00ff */
[----:B------:R-:W-:Y:S06]  /*b140*/  @!P1 BRA `(.L_x_2985) ;  /* 0x0000018c00009947 */ /* 0x000fec0003800000 */
[----:B------:R-:W2:Y:S04]  /*b150*/  LDL R20, [R1+0x8c] ;  /* 0x00008c0001147983 */ /* 0x000ea80000100800 */
[----:B------:R-:W3:Y:S04]  /*b160*/  LDL R21, [R1+0x6c] ;  /* 0x00006c0001157983 */ /* 0x000ee80000100800 */
[----:B--2---:R-:W0:Y:S01]  /*b170*/  SHFL.IDX PT, R0, R20, RZ, 0x1f ;  /* 0x00001fff14007589 */ /* 0x004e2200000e0000 */
[----:B---3--:R-:W-:-:S13]  /*b180*/  R2UR UR4, R21 ;  /* 0x00000000150472ca */ /* 0x008fda00000e0000 */
[----:B------:R-:W-:Y:S01]  /*b190*/  ULOP3.LUT UP0, URZ, UR4, 0x9f, URZ, 0xc0, !UPT ;  /* 0x0000009f043f7892 */ /* 0x000fe2000f80c03f */
[----:B0-----:R-:W-:-:S04]  /*b1a0*/  LEA.HI R3, R0, R0, RZ, 0x1 ;  /* 0x0000000000037211 */ /* 0x001fc800078f08ff */
[----:B------:R-:W-:Y:S02]  /*b1b0*/  LOP3.LUT R3, R3, 0x1e, RZ, 0xc0, !PT ;  /* 0x0000001e03037812 */ /* 0x000fe400078ec0ff */
[----:B------:R-:W-:-:S03]  /*b1c0*/  PLOP3.LUT P0, PT, PT, PT, UP0, 0x80, 0x0 ;  /* 0x000000000000781c */ /* 0x000fc60003f0f008 */
[----:B------:R-:W-:-:S05]  /*b1d0*/  IMAD.IADD R3, R0, 0x1, -R3 ;  /* 0x0000000100037824 */ /* 0x000fca00078e0a03 */
[----:B------:R-:W-:-:S04]  /*b1e0*/  LEA R3, R3, UR4, 0xd ;  /* 0x0000000403037c11 */ /* 0x000fc8000f8e68ff */
[----:B------:R-:W-:-:S04]  /*b1f0*/  SHF.R.U32.HI R3, RZ, 0x4, R3 ;  /* 0x00000004ff037819 */ /* 0x000fc80000011603 */
[----:B------:R-:W-:Y:S01]  /*b200*/  LOP3.LUT R84, R3, 0x3fff, RZ, 0xc0, !PT ;  /* 0x00003fff03547812 */ /* 0x000fe200078ec0ff */
[----:B------:R-:W-:Y:S06]  /*b210*/  @!P0 BRA `(.L_x_2986) ;  /* 0x0000000000408947 */ /* 0x000fec0003800000 */
        /* <DEDUP_REMOVED lines=16> */
.L_x_2986:
        /* <DEDUP_REMOVED lines=13> */
.L_x_2990:
[----:B-1----:R1:W2:Y:S02]  /*b3f0*/  SYNCS.PHASECHK.TRANS64.TRYWAIT P0, [R16+URZ+0x38800], R3 ;  /* 0x03880003100075a7 */ /* 0x0022a4000800017f */
[----:B--2---:R-:W-:Y:S05]  /*b400*/  @!P0 NANOSLEEP.SYNCS 0x989680 ;  /* 0x009896800000895d */ /* 0x004fea0003900000 */
[----:B------:R-:W2:Y:S02]  /*b410*/  @!P0 SYNCS.PHASECHK.TRANS64 P0, [R16+URZ+0x38800], R3 ;  /* 0x03880003100085a7 */ /* 0x000ea4000800007f */
[----:B--2---:R-:W-:Y:S05]  /*b420*/  @!P0 BRA `(.L_x_2990) ;  /* 0xfffffffc00f08947 */ /* 0x004fea000383ffff */
.L_x_2989:
[----:B------:R-:W-:Y:S05]  /*b430*/  BSYNC B0 ;  /* 0x0000000000007941 */ /* 0x000fea0003800000 */
.L_x_2988:
[----:B------:R-:W-:Y:S05]  /*b440*/  BRA `(.L_x_2991) ;  /* 0x0000009000c87947 */ /* 0x000fea0003800000 */
.L_x_2987:
[----:B------:R-:W2:Y:S01]  /*b450*/  LDL R28, [R1+0x6c] ;  /* 0x00006c00011c7983 */ /* 0x000ea20000100800 */
[----:B-----5:R-:W-:Y:S01]  /*b460*/  SHF.R.S32.HI R0, RZ, 0x1f, R143 ;  /* 0x0000001fff007819 */ /* 0x020fe2000001148f */
[----:B------:R-:W-:Y:S02]  /*b470*/  ULDC.64 UR6, c[0x0][0x408] ;  /* 0x0001020000067ab9 */ /* 0x000fe40000000a00 */
[----:B------:R-:W-:Y:S01]  /*b480*/  IMAD.WIDE.U32 R26, R143, UR6, RZ ;  /* 0x000000068f1a7c25 */ /* 0x000fe2000f8e00ff */
[----:B--2---:R-:W-:-:S13]  /*b490*/  R2UR UR4, R28 ;  /* 0x000000001c0472ca */ /* 0x004fda00000e0000 */
[----:B------:R-:W-:-:S03]  /*b4a0*/  ULOP3.LUT UP0, URZ, UR4, 0x3ff, URZ, 0xc0, !UPT ;  /* 0x000003ff043f7892 */ /* 0x000fc6000f80c03f */
[----:B------:R-:W-:Y:S02]  /*b4b0*/  ULDC.64 UR4, c[0x0][0x3f8] ;  /* 0x0000fe0000047ab9 */ /* 0x000fe40000000a00 */
[C---:B------:R-:W-:Y:S01]  /*b4c0*/  IMAD R4, R0.reuse, UR4, RZ ;  /* 0x0000000400047c24 */ /* 0x040fe2000f8e02ff */
[----:B------:R-:W-:Y:S01]  /*b4d0*/  PLOP3.LUT P0, PT, PT, PT, UP0, 0x80, 0x0 ;  /* 0x000000000000781c */ /* 0x000fe20003f0f008 */
[----:B------:R-:W-:Y:S02]  /*b4e0*/  IMAD R0, R0, UR6, RZ ;  /* 0x0000000600007c24 */ /* 0x000fe4000f8e02ff */
[----:B------:R-:W-:-:S04]  /*b4f0*/  IMAD.WIDE.U32 R24, R143, UR4, RZ ;  /* 0x000000048f187c25 */ /* 0x000fc8000f8e00ff */
[C---:B------:R-:W-:Y:S02]  /*b500*/  IMAD R29, R143.reuse, UR5, R4 ;  /* 0x000000058f1d7c24 */ /* 0x040fe4000f8e0204 */
[----:B------:R-:W-:-:S03]  /*b510*/  IMAD R31, R143, UR7, R0 ;  /* 0x000000078f1f7c24 */ /* 0x000fc6000f8e0200 */
[----:B------:R-:W-:Y:S01]  /*b520*/  IADD3 R29, R29, R25, RZ ;  /* 0x000000191d1d7210 */ /* 0x000fe20007ffe0ff */
        /* <DEDUP_REMOVED lines=12> */
[----:B------:R-:W-:Y:S01]  /*b5f0*/  MOV R13, RZ ;  /* 0x000000ff000d7202 */ /* 0x000fe20000000f00 */
[----:B------:R-:W-:-:S02]  /*b600*/  IMAD.U32 R11, RZ, RZ, UR5 ;  /* 0x00000005ff0b7e24 */ /* 0x000fc4000f8e00ff */
[----:B------:R-:W-:Y:S02]  /*b610*/  IMAD.MOV.U32 R8, RZ, RZ, 0x70 ;  /* 0x00000070ff087424 */ /* 0x000fe400078e00ff */
[----:B0-----:R-:W-:-:S07]  /*b620*/  IMAD.MOV.U32 R12, RZ, RZ, 0x1 ;  /* 0x00000001ff0c7424 */ /* 0x001fce00078e00ff */
[----:B------:R-:W-:-:S07]  /*b630*/  LEPC R20, `(.L_x_2992) ;  /* 0x000000001014794e */ /* 0x000fce0000000000 */
[----:B-1----:R-:W-:Y:S05]  /*b640*/  CALL.ABS.NOINC R14 ;  /* 0x000000000e007343 */ /* 0x002fea0003c00000 */
.L_x_2992:
[----:B------:R-:W-:Y:S01]  /*b650*/  ULDC.U8 UR4, c[0x0][0x410] ;  /* 0x0001040000047ab9 */ /* 0x000fe20000000000 */
[----:B------:R-:W-:Y:S01]  /*b660*/  R2UR UR5, R28 ;  /* 0x000000001c0572ca */ /* 0x000fe200000e0000 */
[----:B------:R-:W-:Y:S01]  /*b670*/  IMAD.IADD R78, R212, 0x1, R230 ;  /* 0x00000001d44e7824 */ /* 0x000fe200078e02e6 */
[----:B------:R-:W-:Y:S01]  /*b680*/  ISETP.NE.AND P0, PT, RZ, UR4, PT ;  /* 0x00000004ff007c0c */ /* 0x000fe2000bf05270 */
[----:B------:R-:W-:Y:S02]  /*b690*/  BSSY B0, `(.L_x_2993) ;  /* 0x0000905000007945 */ /* 0x000fe40003800000 */
[----:B------:R-:W-:-:S08]  /*b6a0*/  IMAD R3, R237, 0x20, R78 ;  /* 0x00000020ed037824 */ /* 0x000fd000078e024e */
[----:B------:R-:W-:Y:S02]  /*b6b0*/  LEA R0, R233, UR5, 0x1 ;  /* 0x00000005e9007c11 */ /* 0x000fe4000f8e08ff */
[----:B------:R-:W-:Y:S05]  /*b6c0*/  @!P0 BRA `(.L_x_2994) ;  /* 0x0000004400f48947 */ /* 0x000fea0003800000 */
[----:B------:R-:W0:Y:S01]  /*b6d0*/  LDC R20, c[0x0][0x448] ;  /* 0x00011200ff147b82 */ /* 0x000e220000000800 */
[----:B------:R-:W-:Y:S01]  /*b6e0*/  ULDC.64 UR4, c[0x0][0x3f8] ;  /* 0x0000fe0000047ab9 */ /* 0x000fe20000000a00 */
[----:B------:R-:W-:Y:S01]  /*b6f0*/  ULDC.64 UR6, c[0x0][0x408] ;  /* 0x0001020000067ab9 */ /* 0x000fe20000000a00 */
[----:B------:R-:W-:Y:S01]  /*b700*/  IMAD.MOV.U32 R8, RZ, RZ, R24 ;  /* 0x000000ffff087224 */ /* 0x000fe200078e0018 */
[----:B------:R-:W-:Y:S01]  /*b710*/  SHF.R.S32.HI R79, RZ, 0x1f, R216 ;  /* 0x0000001fff4f7819 */ /* 0x000fe200000114d8 */
[----:B------:R-:W-:Y:S01]  /*b720*/  IMAD.MOV.U32 R9, RZ, RZ, R29 ;  /* 0x000000ffff097224 */ /* 0x000fe200078e001d */
[----:B------:R-:W-:Y:S02]  /*b730*/  SHF.R.S32.HI R83, RZ, 0x1f, R22 ;  /* 0x0000001fff537819 */ /* 0x000fe40000011416 */
[----:B------:R-:W-:Y:S02]  /*b740*/  SHF.R.S32.HI R89, RZ, 0x1f, R214 ;  /* 0x0000001fff597819 */ /* 0x000fe400000114d6 */
[----:B------:R-:W-:-:S02]  /*b750*/  SHF.R.S32.HI R82, RZ, 0x1f, R215 ;  /* 0x0000001fff527819 */ /* 0x000fc400000114d7 */
[----:B0-----:R-:W-:-:S13]  /*b760*/  ISETP.NE.AND P0, PT, R20, 0x1, PT ;  /* 0x000000011400780c */ /* 0x001fda0003f05270 */
[----:B------:R-:W0:Y:S08]  /*b770*/  @P0 LDC R4, c[0x0][0x44c] ;  /* 0x00011300ff040b82 */ /* 0x000e300000000800 */
[----:B------:R-:W1:Y:S01]  /*b780*/  @P0 LDC R5, c[0x0][0x450] ;  /* 0x00011400ff050b82 */ /* 0x000e620000000800 */
[----:B0-----:R-:W-:-:S05]  /*b790*/  @P0 IMAD.HI.U32 R4, R3, R4, RZ ;  /* 0x0000000403040227 */ /* 0x001fca00078e00ff */
[----:B-1----:R-:W-:Y:S01]  /*b7a0*/  @P0 SHF.R.U32.HI R3, RZ, R5, R4 ;  /* 0x00000005ff030219 */ /* 0x002fe20000011604 */
[----:B------:R-:W-:Y:S01]  /*b7b0*/  IMAD.MOV.U32 R5, RZ, RZ, R31 ;  /* 0x000000ffff057224 */ /* 0x000fe200078e001f */
[----:B------:R-:W-:Y:S02]  /*b7c0*/  MOV R4, R26 ;  /* 0x0000001a00047202 */ /* 0x000fe40000000f00 */
        /* <DEDUP_REMOVED lines=21> */
.L_x_3313:
        /* <DEDUP_REMOVED lines=12> */
[----:B------:R-:W-:Y:S01]  /*b9e0*/  ULDC UR4, c[0x0][0x3f4] ;  /* 0x0000fd0000047ab9 */ /* 0x000fe20000000800 */
[----:B------:R-:W-:Y:S02]  /*b9f0*/  CS2R R74, SRZ ;  /* 0x00000000004a7805 */ /* 0x000fe4000001ff00 */
[----:B------:R-:W-:Y:S02]  /*ba00*/  ISETP.GE.AND P3, PT, R22, UR4, PT ;  /* 0x0000000416007c0c */ /* 0x000fe4000bf66270 */
[----:B------:R-:W-:Y:S02]  /*ba10*/  CS2R R76, SRZ ;  /* 0x00000000004c7805 */ /* 0x000fe4000001ff00 */
[----:B------:R-:W-:Y:S01]  /*ba20*/  ISETP.GE.AND P2, PT, R215, UR4, PT ;  /* 0x00000004d7007c0c */ /* 0x000fe2000bf46270 */
[----:B------:R-:W-:Y:S01]  /*ba30*/  ULDC.64 UR6, c[0x0][0x208] ;  /* 0x0000820000067ab9 */ /* 0x000fe20000000a00 */
[----:B------:R-:W-:Y:S02]  /*ba40*/  ISETP.GE.AND P1, PT, R214, UR4, PT ;  /* 0x00000004d6007c0c */ /* 0x000fe4000bf26270 */
[----:B------:R-:W-:-:S05]  /*ba50*/  ISETP.GE.AND P0, PT, R216, UR4, PT ;  /* 0x00000004d8007c0c */ /* 0x000fca000bf06270 */
[C---:B------:R-:W-:Y:S01]  /*ba60*/  @!P3 IMAD.SHL.U32 R12, R22.reuse, 0x2, RZ ;  /* 0x00000002160cb824 */ /* 0x040fe200078e00ff */
[----:B------:R-:W-:-:S03]  /*ba70*/  @!P3 SHF.L.U64.HI R13, R22, 0x1, R83 ;  /* 0x00000001160db819 */ /* 0x000fc60000010253 */
[----:B------:R-:W-:Y:S02]  /*ba80*/  @!P2 SHF.L.U32 R24, R215, 0x1, RZ ;  /* 0x00000001d718a819 */ /* 0x000fe400000006ff */
[----:B------:R-:W-:Y:S01]  /*ba90*/  @!P1 IMAD.SHL.U32 R28, R214, 0x2, RZ ;  /* 0x00000002d61c9824 */ /* 0x000fe200078e00ff */
[CC--:B--2---:R-:W-:Y:S01]  /*baa0*/  @!P3 IADD3 R10, P5, R5.reuse, R12.reuse, RZ ;  /* 0x0000000c050ab210 */ /* 0x0c4fe20007fbe0ff */
[----:B------:R-:W-:Y:S01]  /*bab0*/  @!P0 IMAD.SHL.U32 R15, R216, 0x2, RZ ;  /* 0x00000002d80f8824 */ /* 0x000fe200078e00ff */
[----:B----4-:R-:W-:Y:S02]  /*bac0*/  @!P3 IADD3 R12, P4, R14, R12, RZ ;  /* 0x0000000c0e0cb210 */ /* 0x010fe40007f9e0ff */
[-C--:B------:R-:W-:Y:S01]  /*bad0*/  @!P2 IADD3 R20, P6, R5, R24.reuse, RZ ;  /* 0x000000180514a210 */ /* 0x080fe20007fde0ff */
[--C-:B-1----:R-:W-:Y:S01]  /*bae0*/  @!P3 IMAD.X R11, R4, 0x1, R13.reuse, P5 ;  /* 0x00000001040bb824 */ /* 0x102fe200028e060d */
[----:B------:R-:W-:Y:S01]  /*baf0*/  @!P2 SHF.L.U64.HI R25, R215, 0x1, R82 ;  /* 0x00000001d719a819 */ /* 0x000fe20000010252 */
[----:B---3--:R-:W-:Y:S01]  /*bb00*/  @!P3 IMAD.X R13, R9, 0x1, R13, P4 ;  /* 0x00000001090db824 */ /* 0x008fe200020e060d */
[----:B------:R-:W-:-:S02]  /*bb10*/  @!P2 IADD3 R24, P5, R14, R24, RZ ;  /* 0x000000180e18a210 */ /* 0x000fc40007fbe0ff */
[----:B------:R-:W-:Y:S02]  /*bb20*/  @!P1 SHF.L.U64.HI R29, R214, 0x1, R89 ;  /* 0x00000001d61d9819 */ /* 0x000fe40000010259 */
[----:B------:R-:W-:Y:S02]  /*bb30*/  CS2R R70, SRZ ;  /* 0x0000000000467805 */ /* 0x000fe4000001ff00 */
[-C--:B------:R-:W-:Y:S02]  /*bb40*/  @!P1 IADD3 R26, P4, R5, R28.reuse, RZ ;  /* 0x0000001c051a9210 */ /* 0x080fe40007f9e0ff */
[----:B------:R-:W-:Y:S02]  /*bb50*/  CS2R R72, SRZ ;  /* 0x0000000000487805 */ /* 0x000fe4000001ff00 */
[----:B------:R-:W-:Y:S01]  /*bb60*/  @!P2 IADD3.X R21, R4, R25, RZ, P6, !PT ;  /* 0x000000190415a210 */ /* 0x000fe200037fe4ff */
[----:B------:R-:W-:Y:S01]  /*bb70*/  @!P2 IMAD.X R25, R9, 0x1, R25, P5 ;  /* 0x000000010919a824 */ /* 0x000fe200028e0619 */
[----:B------:R-:W-:Y:S01]  /*bb80*/  @!P0 SHF.L.U64.HI R32, R216, 0x1, R79 ;  /* 0x00000001d8208819 */ /* 0x000fe2000001024f */
[----:B------:R-:W-:Y:S01]  /*bb90*/  @!P1 IMAD.X R27, R4, 0x1, R29, P4 ;  /* 0x00000001041b9824 */ /* 0x000fe200020e061d */
[----:B------:R-:W-:-:S02]  /*bba0*/  @!P1 IADD3 R28, P6, R14, R28, RZ ;  /* 0x0000001c0e1c9210 */ /* 0x000fc40007fde0ff */
[----:B------:R-:W-:Y:S02]  /*bbb0*/  CS2R R68, SRZ ;  /* 0x0000000000447805 */ /* 0x000fe4000001ff00 */
[-C--:B------:R-:W-:Y:S02]  /*bbc0*/  @!P0 IADD3 R30, P5, R5, R15.reuse, RZ ;  /* 0x0000000f051e8210 */ /* 0x080fe40007fbe0ff */
[----:B------:R-:W-:Y:S02]  /*bbd0*/  CS2R R66, SRZ ;  /* 0x0000000000427805 */ /* 0x000fe4000001ff00 */
[----:B------:R-:W-:Y:S02]  /*bbe0*/  @!P0 IADD3 R14, P4, R14, R15, RZ ;  /* 0x0000000f0e0e8210 */ /* 0x000fe40007f9e0ff */
[----:B------:R-:W-:Y:S02]  /*bbf0*/  CS2R R62, SRZ ;  /* 0x00000000003e7805 */ /* 0x000fe4000001ff00 */
[----:B------:R-:W-:Y:S01]  /*bc00*/  CS2R R64, SRZ ;  /* 0x0000000000407805 */ /* 0x000fe2000001ff00 */
[C---:B------:R-:W-:Y:S01]  /*bc10*/  @!P1 IMAD.X R29, R9.reuse, 0x1, R29, P6 ;  /* 0x00000001091d9824 */ /* 0x040fe200030e061d */
[----:B------:R-:W-:Y:S01]  /*bc20*/  @!P0 IADD3.X R15, R9, R32, RZ, P4, !PT ;  /* 0x00000020090f8210 */ /* 0x000fe200027fe4ff */
[----:B------:R-:W-:Y:S01]  /*bc30*/  @!P0 IMAD.X R31, R4, 0x1, R32, P5 ;  /* 0x00000001041f8824 */ /* 0x000fe200028e0620 */
[----:B------:R1:W5:Y:S04]  /*bc40*/  @!P3 LD.E.64 R74, desc[UR6][R10.64] ;  /* 0x000000060a4ab980 */ /* 0x000368000c101b00 */
[----:B------:R1:W5:Y:S04]  /*bc50*/  @!P3 LD.E.64 R76, desc[UR6][R12.64] ;  /* 0x000000060c4cb980 */ /* 0x000368000c101b00 */
[----:B------:R1:W5:Y:S04]  /*bc60*/  @!P2 LD.E.64 R70, desc[UR6][R20.64] ;  /* 0x000000061446a980 */ /* 0x000368000c101b00 */
[----:B------:R1:W5:Y:S04]  /*bc70*/  @!P2 LD.E.64 R72, desc[UR6][R24.64] ;  /* 0x000000061848a980 */ /* 0x000368000c101b00 */
[----:B------:R1:W5:Y:S04]  /*bc80*/  @!P1 LD.E.64 R68, desc[UR6][R26.64] ;  /* 0x000000061a449980 */ /* 0x000368000c101b00 */
[----:B------:R1:W5:Y:S04]  /*bc90*/  @!P1 LD.E.64 R66, desc[UR6][R28.64] ;  /* 0x000000061c429980 */ /* 0x000368000c101b00 */
[----:B------:R1:W5:Y:S04]  /*bca0*/  @!P0 LD.E.64 R62, desc[UR6][R30.64] ;  /* 0x000000061e3e8980 */ /* 0x000368000c101b00 */
[----:B------:R1:W5:Y:S02]  /*bcb0*/  @!P0 LD.E.64 R64, desc[UR6][R14.64] ;  /* 0x000000060e408980 */ /* 0x000364000c101b00 */
.L_x_2997:
[----:B------:R-:W-:Y:S05]  /*bcc0*/  BSYNC B1 ;  /* 0x0000000000017941 */ /* 0x000fea0003800000 */
.L_x_2996:
[----:B-1---5:R-:W-:Y:S01]  /*bcd0*/  IMAD.MOV.U32 R4, RZ, RZ, R62 ;  /* 0x000000ffff047224 */ /* 0x022fe200078e003e */
[----:B------:R-:W-:Y:S01]  /*bce0*/  UMOV UR4, 0xffffffff ;  /* 0xffffffff00047882 */ /* 0x000fe20000000000 */
[----:B--2---:R-:W-:Y:S01]  /*bcf0*/  IMAD.MOV.U32 R5, RZ, RZ, R63 ;  /* 0x000000ffff057224 */ /* 0x004fe200078e003f */
[----:B------:R-:W-:Y:S01]  /*bd00*/  CS2R R46, SRZ ;  /* 0x00000000002e7805 */ /* 0x000fe2000001ff00 */
[----:B---3--:R-:W-:Y:S02]  /*bd10*/  IMAD.MOV.U32 R9, RZ, RZ, R68 ;  /* 0x000000ffff097224 */ /* 0x008fe400078e0044 */
        /* <DEDUP_REMOVED lines=25> */
[----:B----4-:R1:W4:Y:S02]  /*beb0*/  SHFL.IDX PT, R14, R3, 0x1, 0x181f ;  /* 0x00381f00030e7f89 */ /* 0x01032400000e0000 */
.L_x_3319:
        /* <DEDUP_REMOVED lines=21> */
[C---:B------:R-:W-:Y:S01]  /*c010*/  @!P2 IMAD.SHL.U32 R24, R215.reuse, 0x2, RZ ;  /* 0x00000002d718a824 */ /* 0x040fe200078e00ff */
[----:B------:R-:W-:Y:S02]  /*c020*/  @!P2 SHF.L.U64.HI R11, R215, 0x1, R82 ;  /* 0x00000001d70ba819 */ /* 0x000fe40000010252 */
[CC--:B---3--:R-:W-:Y:S01]  /*c030*/  @!P3 IADD3 R30, P5, R5.reuse, R28.reuse, RZ ;  /* 0x0000001c051eb210 */ /* 0x0c8fe20007fbe0ff */
[----:B------:R-:W-:Y:S01]  /*c040*/  @!P0 IMAD.SHL.U32 R32, R216, 0x2, RZ ;  /* 0x00000002d8208824 */ /* 0x000fe200078e00ff */
[----:B----4-:R-:W-:Y:S02]  /*c050*/  @!P3 IADD3 R28, P4, R14, R28, RZ ;  /* 0x0000001c0e1cb210 */ /* 0x010fe40007f9e0ff */
[----:B------:R-:W-:Y:S01]  /*c060*/  @!P1 SHF.L.U32 R12, R214, 0x1, RZ ;  /* 0x00000001d60c9819 */ /* 0x000fe200000006ff */
[--C-:B--2---:R-:W-:Y:S01]  /*c070*/  @!P3 IMAD.X R31, R4, 0x1, R10.reuse, P5 ;  /* 0x00000001041fb824 */ /* 0x104fe200028e060a */
[----:B------:R-:W-:Y:S01]  /*c080*/  @!P2 IADD3 R26, P6, R5, R24, RZ ;  /* 0x00000018051aa210 */ /* 0x000fe20007fde0ff */
[----:B0-----:R-:W-:Y:S01]  /*c090*/  @!P3 IMAD.X R29, R9, 0x1, R10, P4 ;  /* 0x00000001091db824 */ /* 0x001fe200020e060a */
[----:B------:R-:W-:-:S02]  /*c0a0*/  @!P1 SHF.L.U64.HI R13, R214, 0x1, R89 ;  /* 0x00000001d60d9819 */ /* 0x000fc40000010259 */
[----:B------:R-:W-:Y:S01]  /*c0b0*/  @!P2 IADD3 R24, P5, R14, R24, RZ ;  /* 0x000000180e18a210 */ /* 0x000fe20007fbe0ff */
[----:B------:R-:W-:Y:S01]  /*c0c0*/  @!P2 IMAD.X R27, R4, 0x1, R11, P6 ;  /* 0x00000001041ba824 */ /* 0x000fe200030e060b */
[-C--:B------:R-:W-:Y:S02]  /*c0d0*/  @!P1 IADD3 R20, P4, R5, R12.reuse, RZ ;  /* 0x0000000c05149210 */ /* 0x080fe40007f9e0ff */
[----:B------:R-:W-:Y:S02]  /*c0e0*/  CS2R R54, SRZ ;  /* 0x0000000000367805 */ /* 0x000fe4000001ff00 */
[----:B------:R-:W-:Y:S02]  /*c0f0*/  @!P1 IADD3 R10, P6, R14, R12, RZ ;  /* 0x0000000c0e0a9210 */ /* 0x000fe40007fde0ff */
[----:B------:R-:W-:Y:S02]  /*c100*/  CS2R R56, SRZ ;  /* 0x0000000000387805 */ /* 0x000fe4000001ff00 */
[C---:B------:R-:W-:Y:S01]  /*c110*/  @!P2 IADD3.X R25, R9.reuse, R11, RZ, P5, !PT ;  /* 0x0000000b0919a210 */ /* 0x040fe20002ffe4ff */
[----:B------:R-:W-:Y:S01]  /*c120*/  @!P1 IMAD.X R21, R4, 0x1, R13, P4 ;  /* 0x0000000104159824 */ /* 0x000fe200020e060d */
[----:B------:R-:W-:Y:S01]  /*c130*/  @!P0 SHF.L.U64.HI R15, R216, 0x1, R79 ;  /* 0x00000001d80f8819 */ /* 0x000fe2000001024f */
[----:B------:R-:W-:Y:S01]  /*c140*/  @!P1 IMAD.X R11, R9, 0x1, R13, P6 ;  /* 0x00000001090b9824 */ /* 0x000fe200030e060d */
[----:B------:R-:W-:-:S02]  /*c150*/  @!P0 IADD3 R12, P5, R5, R32, RZ ;  /* 0x00000020050c8210 */ /* 0x000fc40007fbe0ff */
[----:B------:R-:W-:Y:S02]  /*c160*/  CS2R R50, SRZ ;  /* 0x0000000000327805 */ /* 0x000fe4000001ff00 */
[----:B------:R-:W-:Y:S02]  /*c170*/  @!P0 IADD3 R14, P4, R14, R32, RZ ;  /* 0x000000200e0e8210 */ /* 0x000fe40007f9e0ff */
[----:B------:R-:W-:Y:S02]  /*c180*/  CS2R R52, SRZ ;  /* 0x0000000000347805 */ /* 0x000fe4000001ff00 */
[----:B------:R-:W-:Y:S01]  /*c190*/  CS2R R46, SRZ ;  /* 0x00000000002e7805 */ /* 0x000fe2000001ff00 */
[--C-:B------:R-:W-:Y:S01]  /*c1a0*/  @!P0 IMAD.X R13, R4, 0x1, R15.reuse, P5 ;  /* 0x00000001040d8824 */ /* 0x100fe200028e060f */
[----:B------:R-:W-:Y:S01]  /*c1b0*/  CS2R R48, SRZ ;  /* 0x0000000000307805 */ /* 0x000fe2000001ff00 */
        /* <DEDUP_REMOVED lines=9> */
.L_x_3000:
[----:B------:R-:W-:Y:S05]  /*c250*/  BSYNC B1 ;  /* 0x0000000000017941 */ /* 0x000fea0003800000 */
.L_x_2999:
[----:B---3-5:R-:W-:Y:S01]  /*c260*/  IMAD.MOV.U32 R5, RZ, RZ, R47 ;  /* 0x000000ffff057224 */ /* 0x028fe200078e002f */
[----:B--2---:R-:W-:Y:S01]  /*c270*/  MOV R4, R46 ;  /* 0x0000002e00047202 */ /* 0x004fe20000000f00 */
[----:B0-----:R-:W-:Y:S01]  /*c280*/  IMAD.MOV.U32 R9, RZ, RZ, R50 ;  /* 0x000000ffff097224 */ /* 0x001fe200078e0032 */
[----:B------:R-:W-:Y:S01]  /*c290*/  UMOV UR4, 0xffffffff ;  /* 0xffffffff00047882 */ /* 0x000fe20000000000 */
        /* <DEDUP_REMOVED lines=21> */
[----:B------:R-:W-:Y:S06]  /*c3f0*/  BRA.DIV UR4, `(.L_x_3001) ;  /* 0x0000023e046c7947 */ /* 0x000fec000b800000 */
[----:B------:R0:W2:Y:S04]  /*c400*/  SHFL.IDX PT, R4, R8, 0x2, 0x181f ;  /* 0x00581f0008047f89 */ /* 0x0000a800000e0000 */
[----:B------:R0:W3:Y:S04]  /*c410*/  SHFL.IDX PT, R5, R6, 0x2, 0x181f ;  /* 0x00581f0006057f89 */ /* 0x0000e800000e0000 */
[----:B------:R0:W0:Y:S04]  /*c420*/  SHFL.IDX PT, R9, R7, 0x2, 0x181f ;  /* 0x00581f0007097f89 */ /* 0x00002800000e0000 */
[----:B----4-:R4:W0:Y:S02]  /*c430*/  SHFL.IDX PT, R14, R3, 0x2, 0x181f ;  /* 0x00581f00030e7f89 */ /* 0x01082400000e0000 */
.L_x_3325:
        /* <DEDUP_REMOVED lines=23> */
[----:B------:R-:W-:Y:S01]  /*c5b0*/  @!P2 SHF.L.U64.HI R11, R215, 0x1, R82 ;  /* 0x00000001d70ba819 */ /* 0x000fe20000010252 */
[----:B------:R-:W-:Y:S01]  /*c5c0*/  @!P1 IMAD.SHL.U32 R12, R214, 0x2, RZ ;  /* 0x00000002d60c9824 */ /* 0x000fe200078e00ff */
[CC--:B---3--:R-:W-:Y:S02]  /*c5d0*/  @!P3 IADD3 R80, P5, R5.reuse, R32.reuse, RZ ;  /* 0x000000200550b210 */ /* 0x0c8fe40007fbe0ff */
[----:B0-----:R-:W-:Y:S02]  /*c5e0*/  @!P3 IADD3 R32, P4, R14, R32, RZ ;  /* 0x000000200e20b210 */ /* 0x001fe40007f9e0ff */
[-C--:B------:R-:W-:Y:S01]  /*c5f0*/  @!P2 IADD3 R30, P6, R5, R24.reuse, RZ ;  /* 0x00000018051ea210 */ /* 0x080fe20007fde0ff */
[--C-:B--2---:R-:W-:Y:S01]  /*c600*/  @!P3 IMAD.X R81, R4, 0x1, R10.reuse, P5 ;  /* 0x000000010451b824 */ /* 0x104fe200028e060a */
[----:B------:R-:W-:Y:S01]  /*c610*/  @!P2 IADD3 R24, P5, R14, R24, RZ ;  /* 0x000000180e18a210 */ /* 0x000fe20007fbe0ff */
[C---:B------:R-:W-:Y:S01]  /*c620*/  @!P3 IMAD.X R33, R9.reuse, 0x1, R10, P4 ;  /* 0x000000010921b824 */ /* 0x040fe200020e060a */
[----:B------:R-:W-:Y:S01]  /*c630*/  @!P1 SHF.L.U64.HI R13, R214, 0x1, R89 ;  /* 0x00000001d60d9819 */ /* 0x000fe20000010259 */
[--C-:B------:R-:W-:Y:S01]  /*c640*/  @!P2 IMAD.X R31, R4, 0x1, R11.reuse, P6 ;  /* 0x00000001041fa824 */ /* 0x100fe200030e060b */
[----:B------:R-:W-:Y:S01]  /*c650*/  @!P0 SHF.L.U32 R26, R216, 0x1, RZ ;  /* 0x00000001d81a8819 */ /* 0x000fe200000006ff */
[----:B------:R-:W-:Y:S01]  /*c660*/  @!P2 IMAD.X R25, R9, 0x1, R11, P5 ;  /* 0x000000010919a824 */ /* 0x000fe200028e060b */
[----:B------:R-:W-:-:S02]  /*c670*/  @!P1 IADD3 R20, P4, R5, R12, RZ ;  /* 0x0000000c05149210 */ /* 0x000fc40007f9e0ff */
[----:B------:R-:W-:Y:S02]  /*c680*/  CS2R R38, SRZ ;  /* 0x0000000000267805 */ /* 0x000fe4000001ff00 */
[----:B------:R-:W-:Y:S02]  /*c690*/  @!P1 IADD3 R10, P6, R14, R12, RZ ;  /* 0x0000000c0e0a9210 */ /* 0x000fe40007fde0ff */
[----:B------:R-:W-:Y:S02]  /*c6a0*/  CS2R R40, SRZ ;  /* 0x0000000000287805 */ /* 0x000fe4000001ff00 */
[----:B------:R-:W-:Y:S02]  /*c6b0*/  @!P0 SHF.L.U64.HI R15, R216, 0x1, R79 ;  /* 0x00000001d80f8819 */ /* 0x000fe4000001024f */
[----:B------:R-:W-:Y:S02]  /*c6c0*/  CS2R R34, SRZ ;  /* 0x0000000000227805 */ /* 0x000fe4000001ff00 */
[----:B------:R-:W-:Y:S01]  /*c6d0*/  @!P0 IADD3 R12, P5, R5, R26, RZ ;  /* 0x0000001a050c8210 */ /* 0x000fe20007fbe0ff */
[----:B------:R-:W-:Y:S01]  /*c6e0*/  @!P1 IMAD.X R11, R9, 0x1, R13, P6 ;  /* 0x00000001090b9824 */ /* 0x000fe200030e060d */
[----:B------:R-:W-:-:S02]  /*c6f0*/  @!P1 IADD3.X R21, R4, R13, RZ, P4, !PT ;  /* 0x0000000d04159210 */ /* 0x000fc400027fe4ff */
[----:B------:R-:W-:Y:S02]  /*c700*/  CS2R R36, SRZ ;  /* 0x0000000000247805 */ /* 0x000fe4000001ff00 */
[----:B------:R-:W-:Y:S01]  /*c710*/  @!P0 IADD3 R14, P4, R14, R26, RZ ;  /* 0x0000001a0e0e8210 */ /* 0x000fe20007f9e0ff */
[--C-:B------:R-:W-:Y:S01]  /*c720*/  @!P0 IMAD.X R13, R4, 0x1, R15.reuse, P5 ;  /* 0x00000001040d8824 */ /* 0x100fe200028e060f */
[----:B------:R-:W-:Y:S02]  /*c730*/  CS2R R28, SRZ ;  /* 0x00000000001c7805 */ /* 0x000fe4000001ff00 */
[----:B------:R-:W-:Y:S01]  /*c740*/  CS2R R26, SRZ ;  /* 0x00000000001a7805 */ /* 0x000fe2000001ff00 */
[----:B------:R0:W5:Y:S01]  /*c750*/  @!P3 LD.E.64 R42, desc[UR6][R80.64] ;  /* 0x00000006502ab980 */ /* 0x000162000c101b00 */
[----:B------:R-:W-:-:S03]  /*c760*/  @!P0 IMAD.X R15, R9, 0x1, R15, P4 ;  /* 0x00000001090f8824 */ /* 0x000fc600020e060f */
[----:B------:R0:W5:Y:S04]  /*c770*/  @!P3 LD.E.64 R44, desc[UR6][R32.64] ;  /* 0x00000006202cb980 */ /* 0x000168000c101b00 */
[----:B------:R0:W5:Y:S04]  /*c780*/  @!P2 LD.E.64 R38, desc[UR6][R30.64] ;  /* 0x000000061e26a980 */ /* 0x000168000c101b00 */
[----:B------:R0:W5:Y:S04]  /*c790*/  @!P2 LD.E.64 R40, desc[UR6][R24.64] ;  /* 0x000000061828a980 */ /* 0x000168000c101b00 */
[----:B------:R0:W5:Y:S04]  /*c7a0*/  @!P1 LD.E.64 R34, desc[UR6][R20.64] ;  /* 0x0000000614229980 */ /* 0x000168000c101b00 */
[----:B------:R0:W5:Y:S04]  /*c7b0*/  @!P1 LD.E.64 R36, desc[UR6][R10.64] ;  /* 0x000000060a249980 */ /* 0x000168000c101b00 */
[----:B------:R0:W5:Y:S04]  /*c7c0*/  @!P0 LD.E.64 R28, desc[UR6][R12.64] ;  /* 0x000000060c1c8980 */ /* 0x000168000c101b00 */
[----:B------:R0:W5:Y:S02]  /*c7d0*/  @!P0 LD.E.64 R26, desc[UR6][R14.64] ;  /* 0x000000060e1a8980 */ /* 0x000164000c101b00 */
.L_x_3003:
[----:B------:R-:W-:Y:S05]  /*c7e0*/  BSYNC B1 ;  /* 0x0000000000017941 */ /* 0x000fea0003800000 */
.L_x_3002:
[----:B--2--5:R-:W-:Y:S01]  /*c7f0*/  IMAD.MOV.U32 R4, RZ, RZ, R28 ;  /* 0x000000ffff047224 */ /* 0x024fe200078e001c */
[----:B---3--:R-:W-:Y:S01]  /*c800*/  MOV R5, R29 ;  /* 0x0000001d00057202 */ /* 0x008fe20000000f00 */
[----:B0-----:R-:W-:Y:S01]  /*c810*/  IMAD.MOV.U32 R9, RZ, RZ, R34 ;  /* 0x000000ffff097224 */ /* 0x001fe200078e0022 */
[----:B------:R-:W-:Y:S01]  /*c820*/  UMOV UR4, 0xffffffff ;  /* 0xffffffff00047882 */ /* 0x000fe20000000000 */
        /* <DEDUP_REMOVED lines=19> */
[----:B------:R-:W-:Y:S02]  /*c960*/  PRMT R95, R5, 0x5410, R4 ;  /* 0x00005410055f7816 */ /* 0x000fe40000000004 */
[----:B------:R-:W-:-:S02]  /*c970*/  CS2R R4, SRZ ;  /* 0x0000000000047805 */ /* 0x000fc4000001ff00 */
[----:B------:R-:W-:Y:S01]  /*c980*/  PRMT R100, R9, 0x5410, R10 ;  /* 0x0000541009647816 */ /* 0x000fe2000000000a */
[----:B------:R-:W-:Y:S06]  /*c990*/  BRA.DIV UR4, `(.L_x_3004) ;  /* 0x0000023a04747947 */ /* 0x000fec000b800000 */
[----:B-1----:R-:W0:Y:S04]  /*c9a0*/  SHFL.IDX PT, R8, R8, 0x3, 0x181f ;  /* 0x00781f0008087f89 */ /* 0x002e2800000e0000 */
[----:B------:R1:W2:Y:S04]  /*c9b0*/  SHFL.IDX PT, R10, R6, 0x3, 0x181f ;  /* 0x00781f00060a7f89 */ /* 0x0002a800000e0000 */
[----:B------:R1:W3:Y:S04]  /*c9c0*/  SHFL.IDX PT, R9, R7, 0x3, 0x181f ;  /* 0x00781f0007097f89 */ /* 0x0002e800000e0000 */
[----:B----4-:R-:W4:Y:S02]  /*c9d0*/  SHFL.IDX PT, R3, R3, 0x3, 0x181f ;  /* 0x00781f0003037f89 */ /* 0x010f2400000e0000 */
.L_x_3331:
[----:B-1----:R-:W5:Y:S01]  /*c9e0*/  LDL R7, [R1+0x68] ;  /* 0x0000680001077983 */ /* 0x002f620000100800 */
        /* <DEDUP_REMOVED lines=9> */
[----:B-----5:R-:W-:-:S04]  /*ca80*/  LEA.HI R6, R7, R7, RZ, 0x1 ;  /* 0x0000000707067211 */ /* 0x020fc800078f08ff */
[----:B------:R-:W-:-:S05]  /*ca90*/  LOP3.LUT R6, R6, 0xfffffffe, RZ, 0xc0, !PT ;  /* 0xfffffffe06067812 */ /* 0x000fca00078ec0ff */
[----:B------:R-:W-:Y:S01]  /*caa0*/  IMAD.IADD R119, R7, 0x1, -R6 ;  /* 0x0000000107777824 */ /* 0x000fe200078e0a06 */
[----:B------:R-:W-:-:S04]  /*cab0*/  CS2R R6, SRZ ;  /* 0x0000000000067805 */ /* 0x000fc8000001ff00 */
[----:B------:R-:W-:Y:S01]  /*cac0*/  SHF.L.U32 R119, R119, 0x1f, RZ ;  /* 0x0000001f77777819 */ /* 0x000fe200000006ff */
[----:B------:R-:W-:Y:S06]  /*cad0*/  @P0 BRA `(.L_x_3006) ;  /* 0x0000000000b80947 */ /* 0x000fec0003800000 */
        /* <DEDUP_REMOVED lines=13> */
[CC--:B--2---:R-:W-:Y:S02]  /*cbb0*/  @!P3 IADD3 R96, P5, R10.reuse, R92.reuse, RZ ;  /* 0x0000005c0a60b210 */ /* 0x0c4fe40007fbe0ff */
[C---:B----4-:R-:W-:Y:S02]  /*cbc0*/  @!P3 IADD3 R92, P4, R3.reuse, R92, RZ ;  /* 0x0000005c035cb210 */ /* 0x050fe40007f9e0ff */
[-C--:B------:R-:W-:Y:S01]  /*cbd0*/  @!P2 IADD3 R90, P6, R10, R88.reuse, RZ ;  /* 0x000000580a5aa210 */ /* 0x080fe20007fde0ff */
[--C-:B0-----:R-:W-:Y:S01]  /*cbe0*/  @!P3 IMAD.X R97, R8, 0x1, R83.reuse, P5 ;  /* 0x000000010861b824 */ /* 0x101fe200028e0653 */
[----:B------:R-:W-:Y:S01]  /*cbf0*/  @!P2 IADD3 R88, P5, R3, R88, RZ ;  /* 0x000000580358a210 */ /* 0x000fe20007fbe0ff */
[C---:B---3--:R-:W-:Y:S01]  /*cc00*/  @!P3 IMAD.X R93, R9.reuse, 0x1, R83, P4 ;  /* 0x00000001095db824 */ /* 0x048fe200020e0653 */
[----:B------:R-:W-:Y:S01]  /*cc10*/  @!P1 SHF.L.U64.HI R4, R214, 0x1, R89 ;  /* 0x00000001d6049819 */ /* 0x000fe20000010259 */
[--C-:B------:R-:W-:Y:S01]  /*cc20*/  @!P2 IMAD.X R91, R8, 0x1, R82.reuse, P6 ;  /* 0x00000001085ba824 */ /* 0x100fe200030e0652 */
[----:B------:R-:W-:Y:S01]  /*cc30*/  @!P1 IADD3 R80, P4, R10, R78, RZ ;  /* 0x0000004e0a509210 */ /* 0x000fe20007f9e0ff */
[----:B------:R-:W-:Y:S01]  /*cc40*/  @!P2 IMAD.X R89, R9, 0x1, R82, P5 ;  /* 0x000000010959a824 */ /* 0x000fe200028e0652 */
[----:B------:R-:W-:-:S02]  /*cc50*/  @!P0 SHF.L.U32 R6, R216, 0x1, RZ ;  /* 0x00000001d8068819 */ /* 0x000fc400000006ff */
[----:B------:R-:W-:Y:S02]  /*cc60*/  CS2R R20, SRZ ;  /* 0x0000000000147805 */ /* 0x000fe4000001ff00 */
[----:B------:R-:W-:Y:S02]  /*cc70*/  @!P1 IADD3.X R81, R8, R4, RZ, P4, !PT ;  /* 0x0000000408519210 */ /* 0x000fe400027fe4ff */
[----:B------:R-:W-:Y:S02]  /*cc80*/  CS2R R24, SRZ ;  /* 0x0000000000187805 */ /* 0x000fe4000001ff00 */
[----:B------:R-:W-:Y:S02]  /*cc90*/  @!P0 SHF.L.U64.HI R5, R216, 0x1, R79 ;  /* 0x00000001d8058819 */ /* 0x000fe4000001024f */
[----:B------:R-:W-:Y:S02]  /*cca0*/  CS2R R12, SRZ ;  /* 0x00000000000c7805 */ /* 0x000fe4000001ff00 */
[----:B------:R-:W-:-:S02]  /*ccb0*/  @!P1 IADD3 R78, P6, R3, R78, RZ ;  /* 0x0000004e034e9210 */ /* 0x000fc40007fde0ff */
[----:B------:R-:W-:Y:S02]  /*ccc0*/  CS2R R14, SRZ ;  /* 0x00000000000e7805 */ /* 0x000fe4000001ff00 */
[-C--:B------:R-:W-:Y:S01]  /*ccd0*/  @!P0 IADD3 R10, P5, R10, R6.reuse, RZ ;  /* 0x000000060a0a8210 */ /* 0x080fe20007fbe0ff */
[----:B------:R1:W5:Y:S01]  /*cce0*/  @!P3 LD.E.64 R30, desc[UR6][R96.64] ;  /* 0x00000006601eb980 */ /* 0x000362000c101b00 */
[----:B------:R-:W-:Y:S01]  /*ccf0*/  @!P0 IADD3 R82, P4, R3, R6, RZ ;  /* 0x0000000603528210 */ /* 0x000fe20007f9e0ff */
[C---:B------:R-:W-:Y:S01]  /*cd00*/  @!P1 IMAD.X R79, R9.reuse, 0x1, R4, P6 ;  /* 0x00000001094f9824 */ /* 0x040fe200030e0604 */
[----:B------:R-:W-:Y:S01]  /*cd10*/  CS2R R6, SRZ ;  /* 0x0000000000067805 */ /* 0x000fe2000001ff00 */
[--C-:B------:R-:W-:Y:S01]  /*cd20*/  @!P0 IMAD.X R11, R8, 0x1, R5.reuse, P5 ;  /* 0x00000001080b8824 */ /* 0x100fe200028e0605 */
[----:B------:R1:W5:Y:S01]  /*cd30*/  @!P3 LD.E.64 R32, desc[UR6][R92.64] ;  /* 0x000000065c20b980 */ /* 0x000362000c101b00 */
[----:B------:R-:W-:Y:S01]  /*cd40*/  @!P0 IMAD.X R83, R9, 0x1, R5, P4 ;  /* 0x0000000109538824 */ /* 0x000fe200020e0605 */
[----:B------:R-:W-:-:S02]  /*cd50*/  CS2R R4, SRZ ;  /* 0x0000000000047805 */ /* 0x000fc4000001ff00 */
[----:B------:R1:W5:Y:S04]  /*cd60*/  @!P2 LD.E.64 R20, desc[UR6][R90.64] ;  /* 0x000000065a14a980 */ /* 0x000368000c101b00 */
[----:B------:R1:W5:Y:S04]  /*cd70*/  @!P2 LD.E.64 R24, desc[UR6][R88.64] ;  /* 0x000000065818a980 */ /* 0x000368000c101b00 */
[----:B------:R1:W5:Y:S04]  /*cd80*/  @!P1 LD.E.64 R12, desc[UR6][R80.64] ;  /* 0x00000006500c9980 */ /* 0x000368000c101b00 */
[----:B------:R1:W5:Y:S04]  /*cd90*/  @!P1 LD.E.64 R14, desc[UR6][R78.64] ;  /* 0x000000064e0e9980 */ /* 0x000368000c101b00 */
[----:B------:R1:W5:Y:S04]  /*cda0*/  @!P0 LD.E.64 R4, desc[UR6][R10.64] ;  /* 0x000000060a048980 */ /* 0x000368000c101b00 */
[----:B------:R1:W5:Y:S02]  /*cdb0*/  @!P0 LD.E.64 R6, desc[UR6][R82.64] ;  /* 0x0000000652068980 */ /* 0x000364000c101b00 */
.L_x_3006:
[----:B------:R-:W-:Y:S05]  /*cdc0*/  BSYNC B1 ;  /* 0x0000000000017941 */ /* 0x000fea0003800000 */
.L_x_3005:
[----:B------:R-:W1:Y:S01]  /*cdd0*/  SYNCS.PHASECHK.TRANS64.TRYWAIT P0, [R16+URZ+0x38800], R119 ;  /* 0x03880077100075a7 */ /* 0x000e62000800017f */
[----:B----45:R-:W-:Y:S01]  /*cde0*/  IMAD.MOV.U32 R3, RZ, RZ, R4 ;  /* 0x000000ffff037224 */ /* 0x030fe200078e0004 */
[----:B0-----:R-:W-:Y:S01]  /*cdf0*/  MOV R8, R5 ;  /* 0x0000000500087202 */ /* 0x001fe20000000f00 */
[----:B---3--:R-:W-:Y:S01]  /*ce00*/  IMAD.MOV.U32 R9, RZ, RZ, R12 ;  /* 0x000000ffff097224 */ /* 0x008fe200078e000c */
[----:B-12---:R-:W-:Y:S01]  /*ce10*/  MOV R10, R30 ;  /* 0x0000001e000a7202 */ /* 0x006fe20000000f00 */
[----:B------:R-:W-:Y:S01]  /*ce20*/  IMAD.MOV.U32 R11, RZ, RZ, R25 ;  /* 0x000000ffff0b7224 */ /* 0x000fe200078e0019 */
[----:B------:R-:W-:Y:S01]  /*ce30*/  PRMT R78, R3, 0x5410, R8 ;  /* 0x00005410034e7816 */ /* 0x000fe20000000008 */
        /* <DEDUP_REMOVED lines=8> */
[----:B------:R-:W-:-:S02]  /*cec0*/  IMAD.MOV.U32 R8, RZ, RZ, R31 ;  /* 0x000000ffff087224 */ /* 0x000fc400078e001f */
[----:B------:R-:W-:Y:S01]  /*ced0*/  IMAD.MOV.U32 R9, RZ, RZ, R6 ;  /* 0x000000ffff097224 */ /* 0x000fe200078e0006 */
[----:B------:R-:W-:Y:S02]  /*cee0*/  PRMT R80, R80, 0x5410, R3 ;  /* 0x0000541050507816 */ /* 0x000fe40000000003 */
[----:B------:R-:W-:Y:S01]  /*cef0*/  PRMT R88, R88, 0x5410, R8 ;  /* 0x0000541058587816 */ /* 0x000fe20000000008 */
[----:B------:R-:W-:Y:S01]  /*cf00*/  IMAD.MOV.U32 R8, RZ, RZ, R14 ;  /* 0x000000ffff087224 */ /* 0x000fe200078e000e */
[----:B------:R-:W-:Y:S01]  /*cf10*/  PRMT R79, R9, 0x5410, R10 ;  /* 0x00005410094f7816 */ /* 0x000fe2000000000a */
[----:B------:R-:W-:Y:S01]  /*cf20*/  IMAD.MOV.U32 R10, RZ, RZ, R24 ;  /* 0x000000ffff0a7224 */ /* 0x000fe200078e0018 */
[----:B------:R-:W-:Y:S02]  /*cf30*/  MOV R9, R15 ;  /* 0x0000000f00097202 */ /* 0x000fe40000000f00 */
[----:B------:R-:W-:Y:S02]  /*cf40*/  VIADDMNMX R3, R105, -R230, 0x80, PT ;  /* 0x0000008069037446 */ /* 0x000fe400038009e6 */
[----:B------:R-:W-:Y:S01]  /*cf50*/  PRMT R81, R8, 0x5410, R9 ;  /* 0x0000541008517816 */ /* 0x000fe20000000009 */
[----:B------:R-:W-:Y:S01]  /*cf60*/  IMAD.MOV.U32 R8, RZ, RZ, R32 ;  /* 0x000000ffff087224 */ /* 0x000fe200078e0020 */
[----:B------:R-:W-:Y:S01]  /*cf70*/  ISETP.GE.AND P1, PT, R212, R3, PT ;  /* 0x00000003d400720c */ /* 0x000fe20003f26270 */
[----:B------:R-:W-:Y:S01]  /*cf80*/  IMAD.MOV.U32 R9, RZ, RZ, R33 ;  /* 0x000000ffff097224 */ /* 0x000fe200078e0021 */
[----:B------:R-:W-:Y:S01]  /*cf90*/  PRMT R83, R10, 0x5410, R11 ;  /* 0x000054100a537816 */ /* 0x000fe2000000000b */
[----:B------:R-:W-:Y:S10]  /*cfa0*/  @!P0 BRA `(.L_x_3008) ;  /* 0x0000023400648947 */ /* 0x000ff40003800000 */
.L_x_3332:
[----:B------:R-:W-:Y:S05]  /*cfb0*/  BSYNC B1 ;  /* 0x0000000000017941 */ /* 0x000fea0003800000 */
.L_x_3007:
[----:B------:R-:W-:Y:S01]  /*cfc0*/  BSSY B1, `(.L_x_3009) ;  /* 0x00000ba000017945 */ /* 0x000fe20003800000 */
[----:B------:R-:W-:-:S03]  /*cfd0*/  PRMT R89, R8, 0x5410, R9 ;  /* 0x0000541008597816 */ /* 0x000fc60000000009 */
[----:B------:R-:W-:Y:S05]  /*cfe0*/  @P1 BRA `(.L_x_3010) ;  /* 0x0000000800dc1947 */ /* 0x000fea0003800000 */
[----:B------:R-:W1:Y:S01]  /*cff0*/  LDC R9, c[0x0][0x3f4] ;  /* 0x0000fd00ff097b82 */ /* 0x000e620000000800 */
[----:B------:R-:W-:Y:S01]  /*d000*/  BSSY B2, `(.L_x_3011) ;  /* 0x0000030000027945 */ /* 0x000fe20003800000 */
[-C--:B-1----:R-:W-:Y:S02]  /*d010*/  ISETP.GE.AND P0, PT, R22, R9.reuse, PT ;  /* 0x000000091600720c */ /* 0x082fe40003f06270 */
[-C--:B------:R-:W-:Y:S02]  /*d020*/  ISETP.GE.AND P1, PT, R215, R9.reuse, PT ;  /* 0x00000009d700720c */ /* 0x080fe40003f26270 */
[-C--:B------:R-:W-:Y:S02]  /*d030*/  ISETP.GE.AND P2, PT, R214, R9.reuse, PT ;  /* 0x00000009d600720c */ /* 0x080fe40003f46270 */
[----:B------:R-:W-:-:S07]  /*d040*/  ISETP.GE.AND P3, PT, R216, R9, PT ;  /* 0x00000009d800720c */ /* 0x000fce0003f66270 */
[----:B------:R-:W-:Y:S06]  /*d050*/  @P0 BRA `(.L_x_3012) ;  /* 0x0000000000a80947 */ /* 0x000fec0003800000 */
[----:B------:R-:W1:Y:S01]  /*d060*/  LDS.128 R8, [R0] ;  /* 0x0000000000087984 */ /* 0x000e620000000c00 */
        /* <DEDUP_REMOVED lines=10> */
[----:B------:R-:W-:Y:S02]  /*d110*/  HADD2.F32 R75, -RZ, R75.H0_H0 ;  /* 0x2000004bff4b7230 */ /* 0x000fe40000004100 */
[----:B------:R-:W-:Y:S02]  /*d120*/  HADD2.F32 R74, -RZ, R74.H0_H0 ;  /* 0x2000004aff4a7230 */ /* 0x000fe40000004100 */
[--C-:B-1----:R-:W-:Y:S02]  /*d130*/  HADD2.F32 R91, -RZ, R11.reuse.H1_H1 ;  /* 0x3000000bff5b7230 */ /* 0x102fe40000004100 */
[----:B------:R-:W-:Y:S02]  /*d140*/  HADD2.F32 R77, -RZ, R8.H1_H1 ;  /* 0x30000008ff4d7230 */ /* 0x000fe40000004100 */
[----:B------:R-:W-:-:S02]  /*d150*/  HADD2.F32 R90, -RZ, R11.H0_H0 ;  /* 0x2000000bff5a7230 */ /* 0x000fc40000004100 */
[C---:B------:R-:W-:Y:S01]  /*d160*/  FMUL.FTZ R105, R91.reuse, R97 ;  /* 0x000000615b697220 */ /* 0x040fe20000410000 */
[----:B------:R-:W-:Y:S02]  /*d170*/  HADD2.F32 R76, -RZ, R8.H0_H0 ;  /* 0x20000008ff4c7230 */ /* 0x000fe40000004100 */
[----:B------:R-:W-:Y:S01]  /*d180*/  FMUL.FTZ R118, R91, R93 ;  /* 0x0000005d5b767220 */ /* 0x000fe20000410000 */
[--C-:B------:R-:W-:Y:S02]  /*d190*/  HADD2.F32 R11, -RZ, R10.reuse.H0_H0 ;  /* 0x2000000aff0b7230 */ /* 0x100fe40000004100 */
[C---:B------:R-:W-:Y:S01]  /*d1a0*/  FMUL.FTZ R91, R77.reuse, R96 ;  /* 0x000000604d5b7220 */ /* 0x040fe20000410000 */
[----:B------:R-:W-:Y:S02]  /*d1b0*/  HADD2.F32 R8, -RZ, R9.H0_H0 ;  /* 0x20000009ff087230 */ /* 0x000fe40000004100 */
[----:B------:R-:W-:Y:S01]  /*d1c0*/  FMUL.FTZ R77, R77, R92 ;  /* 0x0000005c4d4d7220 */ /* 0x000fe20000410000 */
[----:B------:R-:W-:-:S02]  /*d1d0*/  HADD2.F32 R10, -RZ, R10.H1_H1 ;  /* 0x3000000aff0a7230 */ /* 0x000fc40000004100 */
[----:B------:R-:W-:Y:S01]  /*d1e0*/  FFMA.FTZ R91, R76, R92, -R91 ;  /* 0x0000005c4c5b7223 */ /* 0x000fe2000001085b */
[----:B------:R-:W-:Y:S02]  /*d1f0*/  HADD2.F32 R9, -RZ, R9.H1_H1 ;  /* 0x30000009ff097230 */ /* 0x000fe40000004100 */
[C---:B------:R-:W-:Y:S01]  /*d200*/  FFMA.FTZ R105, R90.reuse, R93, -R105 ;  /* 0x0000005d5a697223 */ /* 0x040fe20000010869 */
[----:B------:R-:W-:Y:S01]  /*d210*/  FFMA.FTZ R118, R90, R97, R118 ;  /* 0x000000615a767223 */ /* 0x000fe20000010076 */
[----:B------:R-:W-:Y:S01]  /*d220*/  FFMA.FTZ R76, R76, R96, R77 ;  /* 0x000000604c4c7223 */ /* 0x000fe2000001004d */
        /* <DEDUP_REMOVED lines=12> */
[----:B------:R1:W-:Y:S02]  /*d2f0*/  STS.128 [R0], R8 ;  /* 0x0000000800007388 */ /* 0x0003e40000000c00 */
.L_x_3012:
[----:B------:R-:W-:Y:S05]  /*d300*/  BSYNC B2 ;  /* 0x0000000000027941 */ /* 0x000fea0003800000 */
.L_x_3011:
[----:B------:R-:W-:Y:S04]  /*d310*/  BSSY B2, `(.L_x_3013) ;  /* 0x000002c000027945 */ /* 0x000fe80003800000 */
[----:B------:R-:W-:Y:S05]  /*d320*/  @P1 BRA `(.L_x_3014) ;  /* 0x0000000000a81947 */ /* 0x000fea0003800000 */
[----:B-1----:R-:W1:Y:S01]  /*d330*/  LDS.128 R8, [R0+0x4000] ;  /* 0x0040000000087984 */ /* 0x002e620000000c00 */
[----:B------:R-:W-:Y:S01]  /*d340*/  SHF.R.U32.HI R75, RZ, 0x10, R71 ;  /* 0x00000010ff4b7819 */ /* 0x000fe20000011647 */
[----:B------:R-:W-:Y:S01]  /*d350*/  HADD2.F32 R74, -RZ, R114.H1_H1 ;  /* 0x30000072ff4a7230 */ /* 0x000fe20000004100 */
[--C-:B------:R-:W-:Y:S01]  /*d360*/  SHF.R.U32.HI R77, RZ, 0x10, R73.reuse ;  /* 0x00000010ff4d7819 */ /* 0x100fe20000011649 */
        /* <DEDUP_REMOVED lines=38> */
.L_x_3014:
[----:B------:R-:W-:Y:S05]  /*d5d0*/  BSYNC B2 ;  /* 0x0000000000027941 */ /* 0x000fea0003800000 */
.L_x_3013:
[----:B------:R-:W-:Y:S04]  /*d5e0*/  BSSY B2, `(.L_x_3015) ;  /* 0x000002c000027945 */ /* 0x000fe80003800000 */
[----:B------:R-:W-:Y:S05]  /*d5f0*/  @P2 BRA `(.L_x_3016) ;  /* 0x0000000000a82947 */ /* 0x000fea0003800000 */
[----:B-12---:R-:W1:Y:S01]  /*d600*/  LDS.128 R8, [R0+0x8000] ;  /* 0x0080000000087984 */ /* 0x006e620000000c00 */
[----:B------:R-:W-:Y:S01]  /*d610*/  SHF.R.U32.HI R71, RZ, 0x10, R69 ;  /* 0x00000010ff477819 */ /* 0x000fe20000011645 */
[----:B------:R-:W-:Y:S01]  /*d620*/  HADD2.F32 R70, -RZ, R112.H1_H1 ;  /* 0x30000070ff467230 */ /* 0x000fe20000004100 */
        /* <DEDUP_REMOVED lines=39> */
.L_x_3016:
[----:B------:R-:W-:Y:S05]  /*d8a0*/  BSYNC B2 ;  /* 0x0000000000027941 */ /* 0x000fea0003800000 */
.L_x_3015:
[----:B------:R-:W-:Y:S05]  /*d8b0*/  @P3 BRA `(.L_x_3010) ;  /* 0x0000000000a83947 */ /* 0x000fea0003800000 */
[----:B-123--:R-:W1:Y:S01]  /*d8c0*/  LDS.128 R8, [R0+0xc000] ;  /* 0x00c0000000087984 */ /* 0x00ee620000000c00 */
        /* <DEDUP_REMOVED lines=41> */
.L_x_3010:
[----:B------:R-:W-:Y:S05]  /*db60*/  BSYNC B1 ;  /* 0x0000000000017941 */ /* 0x000fea0003800000 */
.L_x_3009:
[----:B-1234-:R-:W-:Y:S01]  /*db70*/  IADD3 R8, R212, 0x20, RZ ;  /* 0x00000020d4087810 */ /* 0x01efe20007ffe0ff */
[----:B------:R-:W-:Y:S03]  /*db80*/  BSSY B1, `(.L_x_3017) ;  /* 0x00000ba000017945 */ /* 0x000fe60003800000 */
[----:B------:R-:W-:-:S13]  /*db90*/  ISETP.GE.AND P0, PT, R8, R3, PT ;  /* 0x000000030800720c */ /* 0x000fda0003f06270 */
        /* <DEDUP_REMOVED lines=8> */
[----:B------:R-:W1:Y:S01]  /*dc20*/  LDS.128 R8, [R0+0x1000] ;  /* 0x0010000000087984 */ /* 0x000e620000000c00 */
[----:B------:R-:W-:Y:S01]  /*dc30*/  SHF.R.U32.HI R63, RZ, 0x10, R59 ;  /* 0x00000010ff3f7819 */ /* 0x000fe2000001163b */
[----:B------:R-:W-:Y:S01]  /*dc40*/  HADD2.F32 R62, -RZ, R108.H0_H0 ;  /* 0x2000006cff3e7230 */ /* 0x000fe20000004100 */
[--C-:B------:R-:W-:Y:S01]  /*dc50*/  SHF.R.U32.HI R65, RZ, 0x10, R61.reuse ;  /* 0x00000010ff417819 */ /* 0x100fe2000001163d */
        /* <DEDUP_REMOVED lines=38> */
.L_x_3020:
[----:B------:R-:W-:Y:S05]  /*dec0*/  BSYNC B2 ;  /* 0x0000000000027941 */ /* 0x000fea0003800000 */
.L_x_3019:
[----:B------:R-:W-:Y:S04]  /*ded0*/  BSSY B2, `(.L_x_3021) ;  /* 0x000002c000027945 */ /* 0x000fe80003800000 */
[----:B------:R-:W-:Y:S05]  /*dee0*/  @P1 BRA `(.L_x_3022) ;  /* 0x0000000000a81947 */ /* 0x000fea0003800000 */
[----:B-1----:R-:W1:Y:S01]  /*def0*/  LDS.128 R8, [R0+0x5000] ;  /* 0x0050000000087984 */ /* 0x002e620000000c00 */
        /* <DEDUP_REMOVED lines=41> */
.L_x_3022:
[----:B------:R-:W-:Y:S05]  /*e190*/  BSYNC B2 ;  /* 0x0000000000027941 */ /* 0x000fea0003800000 */
.L_x_3021:
[----:B------:R-:W-:Y:S04]  /*e1a0*/  BSSY B2, `(.L_x_3023) ;  /* 0x000002c000027945 */ /* 0x000fe80003800000 */
[----:B------:R-:W-:Y:S05]  /*e1b0*/  @P2 BRA `(.L_x_3024) ;  /* 0x0000000000a82947 */ /* 0x000fea0003800000 */
[----:B-12---:R-:W1:Y:S01]  /*e1c0*/  LDS.128 R8, [R0+0x9000] ;  /* 0x0090000000087984 */ /* 0x006e620000000c00 */
        /* <DEDUP_REMOVED lines=41> */
.L_x_3024:
[----:B------:R-:W-:Y:S05]  /*e460*/  BSYNC B2 ;  /* 0x0000000000027941 */ /* 0x000fea0003800000 */
.L_x_3023:
[----:B------:R-:W-:Y:S05]  /*e470*/  @P3 BRA `(.L_x_3018) ;  /* 0x0000000000a83947 */ /* 0x000fea0003800000 */
[----:B-123--:R-:W1:Y:S01]  /*e480*/  LDS.128 R8, [R0+0xd000] ;  /* 0x00d0000000087984 */ /* 0x00ee620000000c00 */
        /* <DEDUP_REMOVED lines=41> */
.L_x_3018:
[----:B------:R-:W-:Y:S05]  /*e720*/  BSYNC B1 ;  /* 0x0000000000017941 */ /* 0x000fea0003800000 */
.L_x_3017:
[----:B-1234-:R-:W-:Y:S01]  /*e730*/  VIADD R8, R212, 0x40 ;  /* 0x00000040d4087836 */ /* 0x01efe20000000000 */
[----:B------:R-:W-:Y:S04]  /*e740*/  BSSY B1, `(.L_x_3025) ;  /* 0x00000ba000017945 */ /* 0x000fe80003800000 */
        /* <DEDUP_REMOVED lines=51> */
.L_x_3028:
[----:B------:R-:W-:Y:S05]  /*ea80*/  BSYNC B2 ;  /* 0x0000000000027941 */ /* 0x000fea0003800000 */
.L_x_3027:
[----:B------:R-:W-:Y:S04]  /*ea90*/  BSSY B2, `(.L_x_3029) ;  /* 0x000002c000027945 */ /* 0x000fe80003800000 */
[----:B------:R-:W-:Y:S05]  /*eaa0*/  @P1 BRA `(.L_x_3030) ;  /* 0x0000000000a81947 */ /* 0x000fea0003800000 */
[----:B-1----:R-:W1:Y:S01]  /*eab0*/  LDS.128 R8, [R0+0x6000] ;  /* 0x0060000000087984 */ /* 0x002e620000000c00 */
[----:B------:R-:W-:Y:S01]  /*eac0*/  SHF.R.U32.HI R43, RZ, 0x10, R39 ;  /* 0x00000010ff2b7819 */ /* 0x000fe20000011627 */
[----:B------:R-:W-:Y:S01]  /*ead0*/  HADD2.F32 R42, -RZ, R98.H1_H1 ;  /* 0x30000062ff2a7230 */ /* 0x000fe20000004100 */
[--C-:B------:R-:W-:Y:S01]  /*eae0*/  SHF.R.U32.HI R45, RZ, 0x10, R41.reuse ;  /* 0x00000010ff2d7819 */ /* 0x100fe20000011629 */
[----:B------:R-:W-:Y:S01]  /*eaf0*/  HADD2.F32 R44, -RZ, R95.H1_H1 ;  /* 0x3000005fff2c7230 */ /* 0x000fe20000004100 */
        /* <DEDUP_REMOVED lines=37> */
.L_x_3030:
[----:B------:R-:W-:Y:S05]  /*ed50*/  BSYNC B2 ;  /* 0x0000000000027941 */ /* 0x000fea0003800000 */
.L_x_3029:
[----:B------:R-:W-:Y:S04]  /*ed60*/  BSSY B2, `(.L_x_3031) ;  /* 0x000002c000027945 */ /* 0x000fe80003800000 */
[----:B------:R-:W-:Y:S05]  /*ed70*/  @P2 BRA `(.L_x_3032) ;  /* 0x0000000000a82947 */ /* 0x000fea0003800000 */
[----:B-12---:R-:W1:Y:S01]  /*ed80*/  LDS.128 R8, [R0+0xa000] ;  /* 0x00a0000000087984 */ /* 0x006e620000000c00 */
[----:B------:R-:W-:Y:S01]  /*ed90*/  SHF.R.U32.HI R39, RZ, 0x10, R35 ;  /* 0x00000010ff277819 */ /* 0x000fe20000011623 */
[----:B------:R-:W-:Y:S01]  /*eda0*/  HADD2.F32 R38, -RZ, R87.H1_H1 ;  /* 0x30000057ff267230 */ /* 0x000fe20000004100 */
[--C-:B------:R-:W-:Y:S01]  /*edb0*/  SHF.R.U32.HI R41, RZ, 0x10, R37.reuse ;  /* 0x00000010ff297819 */ /* 0x100fe20000011625 */
[--C-:B------:R-:W-:Y:S01]  /*edc0*/  HADD2.F32 R40, -RZ, R94.reuse.H0_H0 ;  /* 0x2000005eff287230 */ /* 0x100fe20000004100 */
        /* <DEDUP_REMOVED lines=37> */
.L_x_3032:
[----:B------:R-:W-:Y:S05]  /*f020*/  BSYNC B2 ;  /* 0x0000000000027941 */ /* 0x000fea0003800000 */
.L_x_3031:
[----:B------:R-:W-:Y:S05]  /*f030*/  @P3 BRA `(.L_x_3026) ;  /* 0x0000000000a83947 */ /* 0x000fea0003800000 */
[----:B-123--:R-:W1:Y:S01]  /*f040*/  LDS.128 R8, [R0+0xe000] ;  /* 0x00e0000000087984 */ /* 0x00ee620000000c00 */
        /* <DEDUP_REMOVED lines=41> */
.L_x_3026:
[----:B------:R-:W-:Y:S05]  /*f2e0*/  BSYNC B1 ;  /* 0x0000000000017941 */ /* 0x000fea0003800000 */
.L_x_3025:
[----:B-1234-:R-:W-:-:S05]  /*f2f0*/  VIADD R8, R212, 0x60 ;  /* 0x00000060d4087836 */ /* 0x01efca0000000000 */
        /* <DEDUP_REMOVED lines=51> */
.L_x_3035:
[----:B------:R-:W-:Y:S05]  /*f630*/  BSYNC B1 ;  /* 0x0000000000017941 */ /* 0x000fea0003800000 */
.L_x_3034:
[----:B------:R-:W-:Y:S04]  /*f640*/  BSSY B1, `(.L_x_3036) ;  /* 0x000002c000017945 */ /* 0x000fe80003800000 */
[----:B------:R-:W-:Y:S05]  /*f650*/  @P1 BRA `(.L_x_3037) ;  /* 0x0000000000a81947 */ /* 0x000fea0003800000 */
[----:B-1----:R-:W1:Y:S01]  /*f660*/  LDS.128 R8, [R0+0x7000] ;  /* 0x0070000000087984 */ /* 0x002e620000000c00 */
        /* <DEDUP_REMOVED lines=41> */
.L_x_3037:
[----:B------:R-:W-:Y:S05]  /*f900*/  BSYNC B1 ;  /* 0x0000000000017941 */ /* 0x000fea0003800000 */
.L_x_3036:
[----:B------:R-:W-:Y:S04]  /*f910*/  BSSY B1, `(.L_x_3038) ;  /* 0x000002c000017945 */ /* 0x000fe80003800000 */
[----:B------:R-:W-:Y:S05]  /*f920*/  @P2 BRA `(.L_x_3039) ;  /* 0x0000000000a82947 */ /* 0x000fea0003800000 */
[----:B-12---:R-:W1:Y:S01]  /*f930*/  LDS.128 R8, [R0+0xb000] ;  /* 0x00b0000000087984 */ /* 0x006e620000000c00 */
        /* <DEDUP_REMOVED lines=41> */
.L_x_3039:
[----:B------:R-:W-:Y:S05]  /*fbd0*/  BSYNC B1 ;  /* 0x0000000000017941 */ /* 0x000fea0003800000 */
.L_x_3038:
[----:B------:R-:W-:Y:S05]  /*fbe0*/  @P3 BRA `(.L_x_3033) ;  /* 0x0000004800bc3947 */ /* 0x000fea0003800000 */
[----:B-123--:R-:W1:Y:S01]  /*fbf0*/  LDS.128 R8, [R0+0xf000] ;  /* 0x00f0000000087984 */ /* 0x00ee620000000c00 */
        /* <DEDUP_REMOVED lines=20> */
[--C-:B------:R-:W-:Y:S02]  /*fd40*/  HADD2.F32 R4, -RZ, R9.reuse.H0_H0 ;  /* 0x20000009ff047230 */ /* 0x100fe40000004100 */
[----:B------:R-:W-:Y:S01]  /*fd50*/  FFMA.FTZ R14, R6, R14, R11 ;  /* 0x0000000e060e7223 */ /* 0x000fe2000001000b */
[-C--:B------:R-:W-:Y:S01]  /*fd60*/  FMUL.FTZ R8, R8, R7.reuse ;  /* 0x0000000708087220 */ /* 0x080fe20000410000 */
[----:B------:R-:W-:Y:S01]  /*fd70*/  FFMA.FTZ R20, R3, R7, -R20 ;  /* 0x0000000703147223 */ /* 0x000fe20000010814 */
[----:B------:R-:W-:Y:S02]  /*fd80*/  HADD2.F32 R9, -RZ, R9.H1_H1 ;  /* 0x30000009ff097230 */ /* 0x000fe40000004100 */
[----:B------:R-:W-:Y:S01]  /*fd90*/  FMUL.FTZ R12, R10, R79 ;  /* 0x0000004f0a0c7220 */ /* 0x000fe20000410000 */
[----:B------:R-:W-:-:S02]  /*fda0*/  HADD2.F32 R7, -RZ, R21.H0_H0 ;  /* 0x20000015ff077230 */ /* 0x000fc40000004100 */
[----:B------:R-:W-:Y:S01]  /*fdb0*/  FFMA.FTZ R3, R3, R13, R8 ;  /* 0x0000000d03037223 */ /* 0x000fe20000010008 */
[----:B------:R-:W-:Y:S02]  /*fdc0*/  HADD2.F32 R6, -RZ, R24.H0_H0 ;  /* 0x20000018ff067230 */ /* 0x000fe40000004100 */
[-C--:B------:R-:W-:Y:S01]  /*fdd0*/  FMUL.FTZ R10, R10, R78.reuse ;  /* 0x0000004e0a0a7220 */ /* 0x080fe20000410000 */
[----:B------:R-:W-:Y:S01]  /*fde0*/  FFMA.FTZ R12, R5, R78, -R12 ;  /* 0x0000004e050c7223 */ /* 0x000fe2000001080c */
[C---:B------:R-:W-:Y:S01]  /*fdf0*/  FMUL.FTZ R11, R9.reuse, R7 ;  /* 0x00000007090b7220 */ /* 0x040fe20000410000 */
[-C--:B------:R-:W-:Y:S01]  /*fe00*/  FMUL.FTZ R8, R9, R6.reuse ;  /* 0x0000000609087220 */ /* 0x080fe20000410000 */
[----:B------:R-:W-:Y:S02]  /*fe10*/  FFMA.FTZ R79, R5, R79, R10 ;  /* 0x0000004f054f7223 */ /* 0x000fe4000001000a */
[C---:B------:R-:W-:Y:S01]  /*fe20*/  FFMA.FTZ R5, R4.reuse, R6, -R11 ;  /* 0x0000000604057223 */ /* 0x040fe2000001080b */
[----:B------:R-:W-:Y:S01]  /*fe30*/  FFMA.FTZ R8, R4, R7, R8 ;  /* 0x0000000704087223 */ /* 0x000fe20000010008 */
[----:B------:R-:W-:-:S02]  /*fe40*/  F2FP.F16.F32.PACK_AB R7, R14, R15 ;  /* 0x0000000f0e07723e */ /* 0x000fc400000000ff */
[----:B------:R-:W-:Y:S02]  /*fe50*/  F2FP.F16.F32.PACK_AB R6, R79, R12 ;  /* 0x0000000c4f06723e */ /* 0x000fe400000000ff */
[----:B------:R-:W-:Y:S02]  /*fe60*/  F2FP.F16.F32.PACK_AB R4, R3, R20 ;  /* 0x000000140304723e */ /* 0x000fe400000000ff */
[----:B------:R-:W-:-:S05]  /*fe70*/  F2FP.F16.F32.PACK_AB R5, R8, R5 ;  /* 0x000000050805723e */ /* 0x000fca00000000ff */
[----:B------:R4:W-:Y:S01]  /*fe80*/  STS.128 [R0+0xf000], R4 ;  /* 0x00f0000400007388 */ /* 0x0009e20000000c00 */
[----:B------:R-:W-:Y:S05]  /*fe90*/  BRA `(.L_x_3033) ;  /* 0x0000004800107947 */ /* 0x000fea0003800000 */
.L_x_2994:
[----:B------:R-:W0:Y:S01]  /*fea0*/  LDC R10, c[0x0][0x448] ;  /* 0x00011200ff0a7b82 */ /* 0x000e220000000800 */
[----:B------:R-:W-:Y:S01]  /*feb0*/  ULDC.64 UR4, c[0x0][0x3f8] ;  /* 0x0000fe0000047ab9 */ /* 0x000fe20000000a00 */
[----:B------:R-:W-:Y:S01]  /*fec0*/  ULDC.64 UR6, c[0x0][0x408] ;  /* 0x0001020000067ab9 */ /* 0x000fe20000000a00 */
[----:B------:R-:W-:Y:S02]  /*fed0*/  IMAD.MOV.U32 R25, RZ, RZ, R29 ;  /* 0x000000ffff197224 */ /* 0x000fe400078e001d */
        /* <DEDUP_REMOVED lines=12> */
[----:B------:R-:W-:Y:S01]  /*ffa0*/  IMAD.WIDE.U32 R26, R3, UR6, R26 ;  /* 0x00000006031a7c25 */ /* 0x000fe2000f8e001a */
[----:B------:R-:W-:Y:S01]  /*ffb0*/  LEA R6, P0, R24, UR4, 0x1 ;  /* 0x0000000418067c11 */ /* 0x000fe2000f8008ff */
[----:B------:R-:W-:Y:S01]  /*ffc0*/  UMOV UR4, 0xffffffff ;  /* 0xffffffff00047882 */ /* 0x000fe20000000000 */
[----:B------:R-:W-:Y:S01]  /*ffd0*/  IADD3 R5, R25, R5, RZ ;  /* 0x0000000519057210 */ /* 0x000fe20007ffe0ff */
[----:B------:R-:W-:Y:S01]  /*ffe0*/  IMAD R7, R3, UR7, R4 ;  /* 0x0000000703077c24 */ /* 0x000fe2000f8e0204 */
[----:B------:R-:W-:-:S02]  /*fff0*/  ULDC.64 UR6, c[0x0][0x400] ;  /* 0x0001000000067ab9 */ /* 0x000fc40000000a00 */
[----:B------:R-:W-:Y:S01]  /*10000*/  LEA R3, P1, R26, UR6, 0x1 ;  /* 0x000000061a037c11 */ /* 0x000fe2000f8208ff */
[----:B------:R-:W-:Y:S01]  /*10010*/  IMAD.IADD R7, R27, 0x1, R7 ;  /* 0x000000011b077824 */ /* 0x000fe200078e0207 */
[----:B------:R-:W-:-:S04]  /*10020*/  LEA.HI.X R8, R24, UR5, R5, 0x1, P0 ;  /* 0x0000000518087c11 */ /* 0x000fc800080f0c05 */
[----:B------:R-:W-:Y:S01]  /*10030*/  LEA.HI.X R7, R26, UR7, R7, 0x1, P1 ;  /* 0x000000071a077c11 */ /* 0x000fe200088f0c07 */
[----:B------:R-:W-:Y:S06]  /*10040*/  BRA.DIV UR4, `(.L_x_3040) ;  /* 0x0000020604507947 */ /* 0x000fec000b800000 */
[----:B------:R0:W1:Y:S04]  /*10050*/  SHFL.IDX PT, R5, R8, RZ, 0x181f ;  /* 0x00181fff08057589 */ /* 0x00006800000e0000 */
[----:B------:R0:W2:Y:S04]  /*10060*/  SHFL.IDX PT, R4, R6, RZ, 0x181f ;  /* 0x00181fff06047589 */ /* 0x0000a800000e0000 */
[----:B------:R0:W3:Y:S04]  /*10070*/  SHFL.IDX PT, R9, R7, RZ, 0x181f ;  /* 0x00181fff07097589 */ /* 0x0000e800000e0000 */
[----:B------:R0:W4:Y:S02]  /*10080*/  SHFL.IDX PT, R14, R3, RZ, 0x181f ;  /* 0x00181fff030e7589 */ /* 0x00012400000e0000 */
.L_x_3338:
        /* <DEDUP_REMOVED lines=14> */
[----:B--2---:R-:W-:Y:S01]  /*10170*/  IMAD.MOV.U32 R10, RZ, RZ, R4 ;  /* 0x000000ffff0a7224 */ /* 0x004fe200078e0004 */
[----:B------:R-:W-:Y:S01]  /*10180*/  ISETP.GE.AND P2, PT, R18, UR4, PT ;  /* 0x0000000412007c0c */ /* 0x000fe2000bf46270 */
[----:B-1----:R-:W-:Y:S01]  /*10190*/  IMAD.MOV.U32 R11, RZ, RZ, R5 ;  /* 0x000000ffff0b7224 */ /* 0x002fe200078e0005 */
[----:B------:R-:W-:Y:S01]  /*101a0*/  ISETP.GE.AND P3, PT, R213, UR4, PT ;  /* 0x00000004d5007c0c */ /* 0x000fe2000bf66270 */
[----:B---3--:R-:W-:Y:S01]  /*101b0*/  IMAD.MOV.U32 R15, RZ, RZ, R9 ;  /* 0x000000ffff0f7224 */ /* 0x008fe200078e0009 */
[----:B------:R-:W-:Y:S02]  /*101c0*/  CS2R R56, SRZ ;  /* 0x0000000000387805 */ /* 0x000fe4000001ff00 */
[----:B------:R-:W-:Y:S01]  /*101d0*/  CS2R R58, SRZ ;  /* 0x00000000003a7805 */ /* 0x000fe2000001ff00 */
[----:B------:R-:W-:-:S06]  /*101e0*/  ULDC.64 UR6, c[0x0][0x208] ;  /* 0x0000820000067ab9 */ /* 0x000fcc0000000a00 */
        /* <DEDUP_REMOVED lines=10> */
[--C-:B------:R-:W-:Y:S02]  /*10290*/  @!P2 IMAD.X R5, R5, 0x1, R24.reuse, P0 ;  /* 0x000000010505a824 */ /* 0x100fe400000e0618 */
[----:B------:R-:W-:-:S03]  /*102a0*/  @!P2 IMAD.X R21, R9, 0x1, R24, P1 ;  /* 0x000000010915a824 */ /* 0x000fc600008e0618 */
[----:B------:R1:W5:Y:S04]  /*102b0*/  @!P2 LD.E.128 R60, desc[UR6][R4.64] ;  /* 0x00000006043ca980 */ /* 0x000368000c101d00 */
[----:B------:R1:W5:Y:S01]  /*102c0*/  @!P2 LD.E.128 R64, desc[UR6][R20.64] ;  /* 0x000000061440a980 */ /* 0x000362000c101d00 */
[----:B------:R-:W-:-:S05]  /*102d0*/  @!P3 SHF.L.U32 R13, R12, 0x3, RZ ;  /* 0x000000030c0db819 */ /* 0x000fca00000006ff */
[----:B------:R-:W-:-:S04]  /*102e0*/  @!P3 IMAD.WIDE R10, R13, 0x2, R10 ;  /* 0x000000020d0ab825 */ /* 0x000fc800078e020a */
[----:B------:R-:W-:Y:S01]  /*102f0*/  @!P3 IMAD.WIDE R12, R13, 0x2, R14 ;  /* 0x000000020d0cb825 */ /* 0x000fe200078e020e */
[----:B------:R1:W5:Y:S04]  /*10300*/  @!P3 LD.E.128 R56, desc[UR6][R10.64] ;  /* 0x000000060a38b980 */ /* 0x000368000c101d00 */
[----:B------:R1:W5:Y:S02]  /*10310*/  @!P3 LD.E.128 R68, desc[UR6][R12.64] ;  /* 0x000000060c44b980 */ /* 0x000364000c101d00 */
.L_x_3042:
[----:B------:R-:W-:Y:S05]  /*10320*/  BSYNC B1 ;  /* 0x0000000000017941 */ /* 0x000fea0003800000 */
.L_x_3041:
[----:B-12--5:R-:W-:Y:S01]  /*10330*/  IMAD.MOV.U32 R4, RZ, RZ, R68 ;  /* 0x000000ffff047224 */ /* 0x026fe200078e0044 */
[----:B------:R-:W-:Y:S01]  /*10340*/  MOV R5, R69 ;  /* 0x0000004500057202 */ /* 0x000fe20000000f00 */
[----:B------:R-:W-:Y:S01]  /*10350*/  IMAD.MOV.U32 R10, RZ, RZ, R67 ;  /* 0x000000ffff0a7224 */ /* 0x000fe200078e0043 */
[----:B------:R-:W-:Y:S01]  /*10360*/  UMOV UR4, 0xffffffff ;  /* 0xffffffff00047882 */ /* 0x000fe20000000000 */
[----:B---3--:R-:W-:Y:S01]  /*10370*/  IMAD.MOV.U32 R9, RZ, RZ, R66 ;  /* 0x000000ffff097224 */ /* 0x008fe200078e0042 */
[----:B------:R-:W-:Y:S01]  /*10380*/  PRMT R108, R5, 0x5410, R4 ;  /* 0x00005410056c7816 */ /* 0x000fe20000000004 */
[----:B------:R-:W-:Y:S01]  /*10390*/  IMAD.MOV.U32 R4, RZ, RZ, R64 ;  /* 0x000000ffff047224 */ /* 0x000fe200078e0040 */
        /* <DEDUP_REMOVED lines=18> */
[----:B------:R-:W-:-:S02]  /*104c0*/  IMAD.MOV.U32 R9, RZ, RZ, R58 ;  /* 0x000000ffff097224 */ /* 0x000fc400078e003a */
[----:B------:R-:W-:Y:S01]  /*104d0*/  IMAD.MOV.U32 R10, RZ, RZ, R59 ;  /* 0x000000ffff0a7224 */ /* 0x000fe200078e003b */
[----:B------:R-:W-:-:S04]  /*104e0*/  PRMT R109, R4, 0x5410, R5 ;  /* 0x00005410046d7816 */ /* 0x000fc80000000005 */
[----:B------:R-:W-:Y:S01]  /*104f0*/  PRMT R110, R9, 0x5410, R10 ;  /* 0x00005410096e7816 */ /* 0x000fe2000000000a */
[----:B------:R-:W-:Y:S06]  /*10500*/  BRA.DIV UR4, `(.L_x_3043) ;  /* 0x0000020204907947 */ /* 0x000fec000b800000 */
[----:B------:R1:W2:Y:S04]  /*10510*/  SHFL.IDX PT, R5, R8, 0x1, 0x181f ;  /* 0x00381f0008057f89 */ /* 0x0002a800000e0000 */
[----:B------:R1:W3:Y:S04]  /*10520*/  SHFL.IDX PT, R4, R6, 0x1, 0x181f ;  /* 0x00381f0006047f89 */ /* 0x0002e800000e0000 */
[----:B------:R1:W0:Y:S04]  /*10530*/  SHFL.IDX PT, R9, R7, 0x1, 0x181f ;  /* 0x00381f0007097f89 */ /* 0x00022800000e0000 */
[----:B----4-:R1:W4:Y:S02]  /*10540*/  SHFL.IDX PT, R14, R3, 0x1, 0x181f ;  /* 0x00381f00030e7f89 */ /* 0x01032400000e0000 */
.L_x_3344:
        /* <DEDUP_REMOVED lines=31> */
[----:B0-----:R-:W-:-:S03]  /*10740*/  @!P2 IMAD.X R11, R9, 0x1, R20, P1 ;  /* 0x00000001090ba824 */ /* 0x001fc600008e0614 */
[----:B------:R0:W5:Y:S04]  /*10750*/  @!P2 LD.E.128 R44, desc[UR6][R4.64] ;  /* 0x00000006042ca980 */ /* 0x000168000c101d00 */
[----:B------:R0:W5:Y:S01]  /*10760*/  @!P2 LD.E.128 R52, desc[UR6][R10.64] ;  /* 0x000000060a34a980 */ /* 0x000162000c101d00 */
[----:B------:R-:W-:Y:S01]  /*10770*/  @!P3 IMAD.SHL.U32 R21, R15, 0x8, RZ ;  /* 0x000000080f15b824 */ /* 0x000fe200078e00ff */
[----:B------:R-:W-:-:S03]  /*10780*/  MOV R15, R9 ;  /* 0x00000009000f7202 */ /* 0x000fc60000000f00 */
[----:B------:R-:W-:-:S04]  /*10790*/  @!P3 IMAD.WIDE R12, R21, 0x2, R12 ;  /* 0x00000002150cb825 */ /* 0x000fc800078e020c */
[----:B------:R-:W-:Y:S01]  /*107a0*/  @!P3 IMAD.WIDE R14, R21, 0x2, R14 ;  /* 0x00000002150eb825 */ /* 0x000fe200078e020e */
[----:B------:R0:W5:Y:S04]  /*107b0*/  @!P3 LD.E.128 R40, desc[UR6][R12.64] ;  /* 0x000000060c28b980 */ /* 0x000168000c101d00 */
[----:B------:R0:W5:Y:S02]  /*107c0*/  @!P3 LD.E.128 R48, desc[UR6][R14.64] ;  /* 0x000000060e30b980 */ /* 0x000164000c101d00 */
.L_x_3045:
[----:B------:R-:W-:Y:S05]  /*107d0*/  BSYNC B1 ;  /* 0x0000000000017941 */ /* 0x000fea0003800000 */
.L_x_3044:
        /* <DEDUP_REMOVED lines=25> */
[----:B------:R-:W-:Y:S06]  /*10970*/  BRA.DIV UR4, `(.L_x_3046) ;  /* 0x000001fe04e47947 */ /* 0x000fec000b800000 */
[----:B------:R0:W2:Y:S04]  /*10980*/  SHFL.IDX PT, R5, R8, 0x2, 0x181f ;  /* 0x00581f0008057f89 */ /* 0x0000a800000e0000 */
[----:B------:R0:W3:Y:S04]  /*10990*/  SHFL.IDX PT, R4, R6, 0x2, 0x181f ;  /* 0x00581f0006047f89 */ /* 0x0000e800000e0000 */
[----:B------:R0:W0:Y:S04]  /*109a0*/  SHFL.IDX PT, R9, R7, 0x2, 0x181f ;  /* 0x00581f0007097f89 */ /* 0x00002800000e0000 */
[----:B----4-:R4:W0:Y:S02]  /*109b0*/  SHFL.IDX PT, R14, R3, 0x2, 0x181f ;  /* 0x00581f00030e7f89 */ /* 0x01082400000e0000 */
.L_x_3350:
        /* <DEDUP_REMOVED lines=14> */
[----:B---3--:R-:W-:Y:S01]  /*10aa0*/  MOV R12, R4 ;  /* 0x00000004000c7202 */ /* 0x008fe20000000f00 */
[----:B--2---:R-:W-:Y:S01]  /*10ab0*/  IMAD.MOV.U32 R13, RZ, RZ, R5 ;  /* 0x000000ffff0d7224 */ /* 0x004fe200078e0005 */
[----:B------:R-:W-:Y:S02]  /*10ac0*/  ISETP.GE.AND P2, PT, R18, UR4, PT ;  /* 0x0000000412007c0c */ /* 0x000fe4000bf46270 */
[----:B------:R-:W-:Y:S02]  /*10ad0*/  CS2R R24, SRZ ;  /* 0x0000000000187805 */ /* 0x000fe4000001ff00 */
[----:B------:R-:W-:Y:S02]  /*10ae0*/  ISETP.GE.AND P3, PT, R213, UR4, PT ;  /* 0x00000004d5007c0c */ /* 0x000fe4000bf66270 */
[----:B------:R-:W-:Y:S01]  /*10af0*/  CS2R R26, SRZ ;  /* 0x00000000001a7805 */ /* 0x000fe2000001ff00 */
[----:B------:R-:W-:-:S06]  /*10b00*/  ULDC.64 UR6, c[0x0][0x208] ;  /* 0x0000820000067ab9 */ /* 0x000fcc0000000a00 */
[C---:B------:R-:W-:Y:S01]  /*10b10*/  @!P2 IMAD.SHL.U32 R11, R18.reuse, 0x2, RZ ;  /* 0x00000002120ba824 */ /* 0x040fe200078e00ff */
[----:B------:R-:W-:-:S04]  /*10b20*/  @!P2 SHF.L.U64.HI R28, R18, 0x1, R19 ;  /* 0x00000001121ca819 */ /* 0x000fc80000010213 */
[-C--:B0-----:R-:W-:Y:S02]  /*10b30*/  @!P2 IADD3 R10, P1, R14, R11.reuse, RZ ;  /* 0x0000000b0e0aa210 */ /* 0x081fe40007f3e0ff */
[----:B------:R-:W-:Y:S02]  /*10b40*/  @!P2 IADD3 R4, P0, R4, R11, RZ ;  /* 0x0000000b0404a210 */ /* 0x000fe40007f1e0ff */
[----:B------:R-:W-:Y:S02]  /*10b50*/  CS2R R32, SRZ ;  /* 0x0000000000207805 */ /* 0x000fe4000001ff00 */
[----:B------:R-:W-:Y:S01]  /*10b60*/  CS2R R34, SRZ ;  /* 0x0000000000227805 */ /* 0x000fe2000001ff00 */
[----:B------:R-:W-:Y:S01]  /*10b70*/  @!P2 IMAD.X R11, R9, 0x1, R28, P1 ;  /* 0x00000001090ba824 */ /* 0x000fe200008e061c */
[----:B------:R-:W-:Y:S02]  /*10b80*/  @!P2 IADD3.X R5, R5, R28, RZ, P0, !PT ;  /* 0x0000001c0505a210 */ /* 0x000fe400007fe4ff */
[----:B------:R-:W-:-:S02]  /*10b90*/  CS2R R30, SRZ ;  /* 0x00000000001e7805 */ /* 0x000fc4000001ff00 */
[----:B------:R-:W-:Y:S02]  /*10ba0*/  CS2R R36, SRZ ;  /* 0x0000000000247805 */ /* 0x000fe4000001ff00 */
[----:B------:R-:W-:-:S06]  /*10bb0*/  CS2R R38, SRZ ;  /* 0x0000000000267805 */ /* 0x000fcc000001ff00 */
[----:B------:R0:W5:Y:S01]  /*10bc0*/  @!P2 LD.E.128 R36, desc[UR6][R10.64] ;  /* 0x000000060a24a980 */ /* 0x000162000c101d00 */
[----:B----4-:R-:W-:Y:S02]  /*10bd0*/  @!P3 IMAD.SHL.U32 R29, R15, 0x8, RZ ;  /* 0x000000080f1db824 */ /* 0x010fe400078e00ff */
[----:B------:R-:W-:Y:S02]  /*10be0*/  IMAD.MOV.U32 R15, RZ, RZ, R9 ;  /* 0x000000ffff0f7224 */ /* 0x000fe400078e0009 */
[----:B------:R-:W-:-:S04]  /*10bf0*/  @!P3 IMAD.WIDE R20, R29, 0x2, R12 ;  /* 0x000000021d14b825 */ /* 0x000fc800078e020c */
[----:B------:R-:W-:Y:S01]  /*10c00*/  @!P3 IMAD.WIDE R12, R29, 0x2, R14 ;  /* 0x000000021d0cb825 */ /* 0x000fe200078e020e */
[----:B------:R-:W-:Y:S01]  /*10c10*/  CS2R R28, SRZ ;  /* 0x00000000001c7805 */ /* 0x000fe2000001ff00 */
[----:B------:R0:W5:Y:S04]  /*10c20*/  @!P3 LD.E.128 R24, desc[UR6][R20.64] ;  /* 0x000000061418b980 */ /* 0x000168000c101d00 */
[----:B------:R0:W5:Y:S04]  /*10c30*/  @!P3 LD.E.128 R32, desc[UR6][R12.64] ;  /* 0x000000060c20b980 */ /* 0x000168000c101d00 */
[----:B------:R0:W5:Y:S02]  /*10c40*/  @!P2 LD.E.128 R28, desc[UR6][R4.64] ;  /* 0x00000006041ca980 */ /* 0x000164000c101d00 */
.L_x_3048:
[----:B------:R-:W-:Y:S05]  /*10c50*/  BSYNC B1 ;  /* 0x0000000000017941 */ /* 0x000fea0003800000 */
.L_x_3047:
        /* <DEDUP_REMOVED lines=30> */
[----:B------:R0:W0:Y:S02]  /*10e40*/  SHFL.IDX PT, R76, R3, 0x3, 0x181f ;  /* 0x00781f00034c7f89 */ /* 0x00002400000e0000 */
.L_x_3356:
[----:B------:R-:W4:Y:S01]  /*10e50*/  LDL R12, [R1+0x68] ;  /* 0x00006800010c7983 */ /* 0x000f220000100800 */
[----:B------:R-:W-:Y:S01]  /*10e60*/  VIADD R78, R78, 0x60 ;  /* 0x000000604e4e7836 */ /* 0x000fe20000000000 */
[----:B------:R-:W-:Y:S01]  /*10e70*/  BSSY B1, `(.L_x_3050) ;  /* 0x000002a000017945 */ /* 0x000fe20003800000 */
[----:B01----:R-:W-:Y:S02]  /*10e80*/  CS2R R6, SRZ ;  /* 0x0000000000067805 */ /* 0x003fe4000001ff00 */
        /* <DEDUP_REMOVED lines=23> */
[-C--:B------:R-:W-:Y:S02]  /*11000*/  @!P2 IADD3 R20, P0, R20, R79.reuse, RZ ;  /* 0x0000004f1414a210 */ /* 0x080fe40007f1e0ff */
[----:B------:R-:W-:Y:S02]  /*11010*/  @!P2 IADD3 R78, P1, R76, R79, RZ ;  /* 0x0000004f4c4ea210 */ /* 0x000fe40007f3e0ff */
[----:B------:R-:W-:Y:S02]  /*11020*/  CS2R R8, SRZ ;  /* 0x0000000000087805 */ /* 0x000fe4000001ff00 */
[----:B------:R-:W-:Y:S01]  /*11030*/  CS2R R10, SRZ ;  /* 0x00000000000a7805 */ /* 0x000fe2000001ff00 */
[----:B------:R-:W-:Y:S01]  /*11040*/  @!P2 IMAD.X R21, R21, 0x1, R6, P0 ;  /* 0x000000011515a824 */ /* 0x000fe200000e0606 */
[----:B------:R-:W-:Y:S02]  /*11050*/  @!P2 IADD3.X R79, R77, R6, RZ, P1, !PT ;  /* 0x000000064d4fa210 */ /* 0x000fe40000ffe4ff */
[----:B------:R-:W-:-:S02]  /*11060*/  CS2R R12, SRZ ;  /* 0x00000000000c7805 */ /* 0x000fc4000001ff00 */
[----:B------:R-:W-:Y:S02]  /*11070*/  CS2R R14, SRZ ;  /* 0x00000000000e7805 */ /* 0x000fe4000001ff00 */
[----:B------:R-:W-:-:S04]  /*11080*/  CS2R R6, SRZ ;  /* 0x0000000000067805 */ /* 0x000fc8000001ff00 */
[----:B------:R0:W5:Y:S01]  /*11090*/  @!P2 LD.E.128 R12, desc[UR6][R20.64] ;  /* 0x00000006140ca980 */ /* 0x000162000c101d00 */
[----:B----4-:R-:W-:-:S04]  /*110a0*/  @!P3 IMAD.SHL.U32 R81, R80, 0x8, RZ ;  /* 0x000000085051b824 */ /* 0x010fc800078e00ff */
[----:B------:R-:W-:Y:S01]  /*110b0*/  @!P3 IMAD.WIDE R82, R81, 0x2, R4 ;  /* 0x000000025152b825 */ /* 0x000fe200078e0204 */
[----:B------:R-:W-:-:S03]  /*110c0*/  CS2R R4, SRZ ;  /* 0x0000000000047805 */ /* 0x000fc6000001ff00 */
[----:B------:R-:W-:Y:S01]  /*110d0*/  @!P3 IMAD.WIDE R80, R81, 0x2, R76 ;  /* 0x000000025150b825 */ /* 0x000fe200078e024c */
[----:B------:R0:W5:Y:S04]  /*110e0*/  @!P3 LD.E.128 R72, desc[UR6][R82.64] ;  /* 0x000000065248b980 */ /* 0x000168000c101d00 */
[----:B------:R0:W5:Y:S04]  /*110f0*/  @!P3 LD.E.128 R8, desc[UR6][R80.64] ;  /* 0x000000065008b980 */ /* 0x000168000c101d00 */
[----:B------:R0:W5:Y:S02]  /*11100*/  @!P2 LD.E.128 R4, desc[UR6][R78.64] ;  /* 0x000000064e04a980 */ /* 0x000164000c101d00 */
.L_x_3051:
[----:B------:R-:W-:Y:S05]  /*11110*/  BSYNC B1 ;  /* 0x0000000000017941 */ /* 0x000fea0003800000 */
.L_x_3050:
[----:B------:R-:W1:Y:S01]  /*11120*/  SYNCS.PHASECHK.TRANS64.TRYWAIT P0, [R16+URZ+0x38800], R111 ;  /* 0x0388006f100075a7 */ /* 0x000e62000800017f */
[----:B0-2--5:R-:W-:Y:S01]  /*11130*/  IMAD.MOV.U32 R21, RZ, RZ, R6 ;  /* 0x000000ffff157224 */ /* 0x025fe200078e0006 */
[----:B------:R-:W-:Y:S01]  /*11140*/  MOV R78, R13 ;  /* 0x0000000d004e7202 */ /* 0x000fe20000000f00 */
[----:B------:R-:W-:Y:S01]  /*11150*/  IMAD.MOV.U32 R3, RZ, RZ, R4 ;  /* 0x000000ffff037224 */ /* 0x000fe200078e0004 */
[----:B------:R-:W-:Y:S01]  /*11160*/  BSSY B1, `(.L_x_3052) ;  /* 0x000001a000017945 */ /* 0x000fe20003800000 */
[----:B---3--:R-:W-:Y:S01]  /*11170*/  IMAD.MOV.U32 R20, RZ, RZ, R5 ;  /* 0x000000ffff147224 */ /* 0x008fe200078e0005 */
[----:B------:R-:W-:Y:S01]  /*11180*/  PRMT R92, R21, 0x7610, R92 ;  /* 0x00007610155c7816 */ /* 0x000fe2000000005c */
[----:B------:R-:W-:Y:S02]  /*11190*/  IMAD.MOV.U32 R21, RZ, RZ, R9 ;  /* 0x000000ffff157224 */ /* 0x000fe400078e0009 */
[----:B------:R-:W-:Y:S01]  /*111a0*/  IMAD.MOV.U32 R76, RZ, RZ, R10 ;  /* 0x000000ffff4c7224 */ /* 0x000fe200078e000a */
[----:B------:R-:W-:Y:S01]  /*111b0*/  PRMT R91, R3, 0x5410, R20 ;  /* 0x00005410035b7816 */ /* 0x000fe20000000014 */
[----:B------:R-:W-:Y:S01]  /*111c0*/  IMAD.MOV.U32 R77, RZ, RZ, R12 ;  /* 0x000000ffff4d7224 */ /* 0x000fe200078e000c */
[----:B------:R-:W-:Y:S01]  /*111d0*/  MOV R20, R8 ;  /* 0x0000000800147202 */ /* 0x000fe20000000f00 */
[----:B------:R-:W-:-:S02]  /*111e0*/  IMAD.MOV.U32 R3, RZ, RZ, R7 ;  /* 0x000000ffff037224 */ /* 0x000fc400078e0007 */
[----:B------:R-:W-:Y:S01]  /*111f0*/  IMAD.MOV.U32 R79, RZ, RZ, R73 ;  /* 0x000000ffff4f7224 */ /* 0x000fe200078e0049 */
[--C-:B------:R-:W-:Y:S02]  /*11200*/  PRMT R20, R20, 0x5410, R21.reuse ;  /* 0x0000541014147816 */ /* 0x100fe40000000015 */
        /* <DEDUP_REMOVED lines=8> */
[----:B------:R-:W-:-:S02]  /*11290*/  VIADDMNMX R3, R85, -R230, 0x80, PT ;  /* 0x0000008055037446 */ /* 0x000fc400038009e6 */
[----:B------:R-:W-:Y:S02]  /*112a0*/  PRMT R85, R78, 0x5410, R79 ;  /* 0x000054104e557816 */ /* 0x000fe4000000004f */
[----:B------:R-:W-:Y:S01]  /*112b0*/  PRMT R94, R76, 0x5410, R77 ;  /* 0x000054104c5e7816 */ /* 0x000fe2000000004d */
[----:B------:R-:W-:Y:S01]  /*112c0*/  IMAD.MOV.U32 R77, RZ, RZ, R75 ;  /* 0x000000ffff4d7224 */ /* 0x000fe200078e004b */
[----:B------:R-:W-:Y:S02]  /*112d0*/  ISETP.GE.AND P1, PT, R212, R3, PT ;  /* 0x00000003d400720c */ /* 0x000fe40003f26270 */
[----:B------:R-:W-:Y:S01]  /*112e0*/  MOV R76, R74 ;  /* 0x0000004a004c7202 */ /* 0x000fe20000000f00 */
[----:B-1----:R-:W-:Y:S10]  /*112f0*/  @!P0 BRA `(.L_x_3053) ;  /* 0x000001f800688947 */ /* 0x002ff40003800000 */
.L_x_3357:
[----:B------:R-:W-:Y:S05]  /*11300*/  BSYNC B1 ;  /* 0x0000000000017941 */ /* 0x000fea0003800000 */
.L_x_3052:
        /* <DEDUP_REMOVED lines=10> */
[--C-:B------:R-:W-:Y:S01]  /*113b0*/  HADD2.F32 R127, -RZ, R116.reuse.H1_H1 ;  /* 0x30000074ff7f7230 */ /* 0x100fe20000004100 */
[--C-:B------:R-:W-:Y:S01]  /*113c0*/  SHF.R.U64 R60, R60, 0x10, R61.reuse ;  /* 0x000000103c3c7819 */ /* 0x100fe2000000123d */
[----:B------:R-:W-:Y:S01]  /*113d0*/  HADD2.F32 R125, -RZ, R116.H0_H0 ;  /* 0x20000074ff7d7230 */ /* 0x000fe20000004100 */
[----:B------:R-:W-:Y:S01]  /*113e0*/  SHF.R.S32.HI R79, RZ, 0x1f, R76 ;  /* 0x0000001fff4f7819 */ /* 0x000fe2000001144c */
[----:B------:R-:W-:Y:S01]  /*113f0*/  IMAD.SHL.U32 R77, R76, 0x8, RZ ;  /* 0x000000084c4d7824 */ /* 0x000fe200078e00ff */
[----:B------:R-:W-:Y:S01]  /*11400*/  SHF.R.U32.HI R117, RZ, 0x10, R61 ;  /* 0x00000010ff757819 */ /* 0x000fe2000001163d */
[----:B------:R-:W-:Y:S01]  /*11410*/  HADD2.F32 R126, -RZ, R115.H0_H0 ;  /* 0x20000073ff7e7230 */ /* 0x000fe20000004100 */
[----:B------:R-:W-:Y:S02]  /*11420*/  LEA.HI R79, R79, R76, RZ, 0x3 ;  /* 0x0000004c4f4f7211 */ /* 0x000fe400078f18ff */
[----:B------:R-:W-:Y:S01]  /*11430*/  LOP3.LUT R77, R77, 0x38, RZ, 0xc0, !PT ;  /* 0x000000384d4d7812 */ /* 0x000fe200078ec0ff */
[----:B------:R-:W-:Y:S01]  /*11440*/  HADD2.F32 R117, -RZ, R117.H0_H0 ;  /* 0x20000075ff757230 */ /* 0x000fe20000004100 */
[----:B------:R-:W-:Y:S01]  /*11450*/  SHF.R.U64 R61, R64, 0x10, R65 ;  /* 0x00000010403d7819 */ /* 0x000fe20000001241 */
[----:B------:R-:W-:Y:S01]  /*11460*/  IMAD.SHL.U32 R79, R79, 0x400, RZ ;  /* 0x000004004f4f7824 */ /* 0x000fe200078e00ff */
[----:B------:R-:W-:-:S02]  /*11470*/  LOP3.LUT R76, R77, 0x1c0, R132, 0xf8, !PT ;  /* 0x000001c04d4c7812 */ /* 0x000fc400078ef884 */
[----:B------:R-:W-:Y:S02]  /*11480*/  SHF.R.U32.HI R64, RZ, 0x10, R65 ;  /* 0x00000010ff407819 */ /* 0x000fe40000011641 */
[----:B------:R-:W-:Y:S02]  /*11490*/  LOP3.LUT R80, R76, R229, RZ, 0x3c, !PT ;  /* 0x000000e54c507212 */ /* 0x000fe400078e3cff */
[----:B------:R-:W-:Y:S01]  /*114a0*/  LOP3.LUT R81, R79, 0x7fffe000, RZ, 0xc0, !PT ;  /* 0x7fffe0004f517812 */ /* 0x000fe200078ec0ff */
[----:B------:R-:W-:Y:S01]  /*114b0*/  HADD2.F32 R123, -RZ, R64.H0_H0 ;  /* 0x20000040ff7b7230 */ /* 0x000fe20000004100 */
[----:B------:R-:W1:Y:S01]  /*114c0*/  LDS.128 R76, [R0] ;  /* 0x00000000004c7984 */ /* 0x000e620000000c00 */
[--C-:B------:R-:W-:Y:S02]  /*114d0*/  SHF.R.U64 R62, R62, 0x10, R63.reuse ;  /* 0x000000103e3e7819 */ /* 0x100fe4000000123f */
[----:B------:R-:W-:Y:S02]  /*114e0*/  IADD3 R81, R80, R81, R228 ;  /* 0x0000005150517210 */ /* 0x000fe40007ffe0e4 */
[----:B------:R-:W-:-:S02]  /*114f0*/  SHF.R.U32.HI R65, RZ, 0x10, R63 ;  /* 0x00000010ff417819 */ /* 0x000fc4000001163f */
[----:B0-----:R-:W-:Y:S02]  /*11500*/  LEA R111, R81, R16, 0x1 ;  /* 0x00000010516f7211 */ /* 0x001fe400078e08ff */
[--C-:B------:R-:W-:Y:S02]  /*11510*/  SHF.R.U64 R63, R66, 0x10, R67.reuse ;  /* 0x00000010423f7819 */ /* 0x100fe40000001243 */
[----:B------:R-:W-:Y:S01]  /*11520*/  SHF.R.U32.HI R66, RZ, 0x10, R67 ;  /* 0x00000010ff427819 */ /* 0x000fe20000011643 */
[----:B------:R-:W0:Y:S01]  /*11530*/  LDS.128 R80, [R111+0x14400] ;  /* 0x014400006f507984 */ /* 0x000e220000000c00 */
[--C-:B-1----:R-:W-:Y:S02]  /*11540*/  HADD2.F32 R120, -RZ, R77.reuse.H0_H0 ;  /* 0x2000004dff787230 */ /* 0x102fe40000004100 */
[----:B------:R-:W-:Y:S02]  /*11550*/  HADD2.F32 R77, -RZ, R77.H1_H1 ;  /* 0x3000004dff4d7230 */ /* 0x000fe40000004100 */
[----:B------:R-:W-:-:S02]  /*11560*/  HADD2.F32 R67, -RZ, R76.H0_H0 ;  /* 0x2000004cff437230 */ /* 0x000fc40000004100 */
[--C-:B------:R-:W-:Y:S02]  /*11570*/  HADD2.F32 R119, -RZ, R79.reuse.H0_H0 ;  /* 0x2000004fff777230 */ /* 0x100fe40000004100 */
[----:B------:R-:W-:Y:S02]  /*11580*/  HADD2.F32 R118, -RZ, R78.H0_H0 ;  /* 0x2000004eff767230 */ /* 0x000fe40000004100 */
[----:B------:R-:W-:Y:S02]  /*11590*/  HADD2.F32 R79, -RZ, R79.H1_H1 ;  /* 0x3000004fff4f7230 */ /* 0x000fe40000004100 */
[--C-:B0-----:R-:W-:Y:S02]  /*115a0*/  HADD2.F32 R124, -RZ, R81.reuse.H0_H0 ;  /* 0x20000051ff7c7230 */ /* 0x101fe40000004100 */
[----:B------:R-:W-:Y:S02]  /*115b0*/  HADD2.F32 R122, -RZ, R81.H1_H1 ;  /* 0x30000051ff7a7230 */ /* 0x000fe40000004100 */
[----:B------:R-:W-:-:S02]  /*115c0*/  HADD2.F32 R121, -RZ, R80.H0_H0 ;  /* 0x20000050ff797230 */ /* 0x000fc40000004100 */
[C---:B------:R-:W-:Y:S01]  /*115d0*/  FMUL.FTZ R129, R124.reuse, R125 ;  /* 0x0000007d7c817220 */ /* 0x040fe20000410000 */
[----:B------:R-:W-:Y:S01]  /*115e0*/  FMUL.FTZ R131, R124, R127 ;  /* 0x0000007f7c837220 */ /* 0x000fe20000410000 */
[--C-:B------:R-:W-:Y:S02]  /*115f0*/  HADD2.F32 R124, -RZ, R113.reuse.H0_H0 ;  /* 0x20000071ff7c7230 */ /* 0x100fe40000004100 */
[C---:B------:R-:W-:Y:S01]  /*11600*/  FMUL.FTZ R128, R122.reuse, R123 ;  /* 0x0000007b7a807220 */ /* 0x040fe20000410000 */
[----:B------:R-:W-:Y:S01]  /*11610*/  FMUL.FTZ R130, R122, R117 ;  /* 0x000000757a827220 */ /* 0x000fe20000410000 */
[C---:B------:R-:W-:Y:S01]  /*11620*/  FFMA.FTZ R64, R120.reuse, R127, -R129 ;  /* 0x0000007f78407223 */ /* 0x040fe20000010881 */
[----:B------:R-:W-:Y:S01]  /*11630*/  FFMA.FTZ R120, R120, R125, R131 ;  /* 0x0000007d78787223 */ /* 0x000fe20000010083 */
[C---:B------:R-:W-:Y:S01]  /*11640*/  FMUL.FTZ R122, R121.reuse, R124 ;  /* 0x0000007c797a7220 */ /* 0x040fe20000410000 */
[----:B------:R-:W-:Y:S01]  /*11650*/  FMUL.FTZ R121, R121, R126 ;  /* 0x0000007e79797220 */ /* 0x000fe20000410000 */
[----:B------:R-:W-:Y:S01]  /*11660*/  FFMA.FTZ R117, R77, R117, -R128 ;  /* 0x000000754d757223 */ /* 0x000fe20000010880 */
[----:B------:R-:W-:-:S02]  /*11670*/  HADD2.F32 R125, -RZ, R113.H1_H1 ;  /* 0x30000071ff7d7230 */ /* 0x000fc40000004100 */
[----:B------:R-:W-:Y:S01]  /*11680*/  FFMA.FTZ R77, R77, R123, R130 ;  /* 0x0000007b4d4d7223 */ /* 0x000fe20000010082 */
[C---:B------:R-:W-:Y:S01]  /*11690*/  FFMA.FTZ R121, R67.reuse, R124, R121 ;  /* 0x0000007c43797223 */ /* 0x040fe20000010079 */
[----:B------:R-:W-:Y:S02]  /*116a0*/  HADD2.F32 R116, -RZ, R82.H0_H0 ;  /* 0x20000052ff747230 */ /* 0x000fe40000004100 */
[----:B------:R-:W-:Y:S01]  /*116b0*/  FFMA.FTZ R113, R67, R126, -R122 ;  /* 0x0000007e43717223 */ /* 0x000fe2000001087a */
[----:B------:R-:W-:Y:S02]  /*116c0*/  HADD2.F32 R81, -RZ, R83.H0_H0 ;  /* 0x20000053ff517230 */ /* 0x000fe40000004100 */
[--C-:B------:R-:W-:Y:S02]  /*116d0*/  HADD2.F32 R123, -RZ, R114.reuse.H1_H1 ;  /* 0x30000072ff7b7230 */ /* 0x100fe40000004100 */
[----:B------:R-:W-:Y:S01]  /*116e0*/  FMUL.FTZ R67, R116, R125 ;  /* 0x0000007d74437220 */ /* 0x000fe20000410000 */
[----:B------:R-:W-:-:S02]  /*116f0*/  HADD2.F32 R124, -RZ, R114.H0_H0 ;  /* 0x20000072ff7c7230 */ /* 0x000fc40000004100 */
[----:B------:R-:W-:Y:S02]  /*11700*/  HADD2.F32 R122, -RZ, R115.H1_H1 ;  /* 0x30000073ff7a7230 */ /* 0x000fe40000004100 */
[-C--:B------:R-:W-:Y:S01]  /*11710*/  FMUL.FTZ R115, R116, R123.reuse ;  /* 0x0000007b74737220 */ /* 0x080fe20000410000 */
[----:B------:R-:W-:Y:S02]  /*11720*/  HADD2.F32 R83, -RZ, R83.H1_H1 ;  /* 0x30000053ff537230 */ /* 0x000fe40000004100 */
[C---:B------:R-:W-:Y:S01]  /*11730*/  FMUL.FTZ R128, R81.reuse, R124 ;  /* 0x0000007c51807220 */ /* 0x040fe20000410000 */
[----:B------:R-:W-:Y:S02]  /*11740*/  HADD2.F32 R126, -RZ, R66.H0_H0 ;  /* 0x20000042ff7e7230 */ /* 0x000fe40000004100 */
[-C--:B------:R-:W-:Y:S01]  /*11750*/  FMUL.FTZ R81, R81, R122.reuse ;  /* 0x0000007a51517220 */ /* 0x080fe20000410000 */
[----:B------:R-:W-:Y:S02]  /*11760*/  HADD2.F32 R116, -RZ, R65.H0_H0 ;  /* 0x20000041ff747230 */ /* 0x000fe40000004100 */
[C---:B------:R-:W-:Y:S01]  /*11770*/  FFMA.FTZ R65, R119.reuse, R122, -R128 ;  /* 0x0000007a77417223 */ /* 0x040fe20000010880 */
[C---:B------:R-:W-:Y:S01]  /*11780*/  FFMA.FTZ R114, R118.reuse, R123, -R67 ;  /* 0x0000007b76727223 */ /* 0x040fe20000010843 */
[----:B------:R-:W-:Y:S01]  /*11790*/  FFMA.FTZ R66, R118, R125, R115 ;  /* 0x0000007d76427223 */ /* 0x000fe20000010073 */
        /* <DEDUP_REMOVED lines=31> */
.L_x_3057:
[----:B------:R-:W-:Y:S05]  /*11990*/  BSYNC B2 ;  /* 0x0000000000027941 */ /* 0x000fea0003800000 */
.L_x_3056:
[----:B------:R-:W-:Y:S05]  /*119a0*/  @P1 BRA `(.L_x_3055) ;  /* 0x0000000400841947 */ /* 0x000fea0003800000 */
[----:B-1----:R-:W2:Y:S04]  /*119b0*/  LDL R0, [R1+0x60] ;  /* 0x0000600001007983 */ /* 0x002ea80000100800 */
[----:B------:R-:W3:Y:S01]  /*119c0*/  LDL R116, [R1+0x88] ;  /* 0x0000880001747983 */ /* 0x000ee20000100800 */
[----:B------:R-:W-:Y:S01]  /*119d0*/  SHF.R.U64 R56, R56, 0x10, R57 ;  /* 0x0000001038387819 */ /* 0x000fe20000001239 */
[----:B0-----:R-:W-:Y:S01]  /*119e0*/  HADD2.F32 R111, -RZ, R109.H1_H1 ;  /* 0x3000006dff6f7230 */ /* 0x001fe20000004100 */
[----:B------:R-:W-:Y:S01]  /*119f0*/  SHF.R.U32.HI R115, RZ, 0x10, R69 ;  /* 0x00000010ff737819 */ /* 0x000fe20000011645 */
[----:B------:R-:W-:Y:S01]  /*11a00*/  HADD2.F32 R113, -RZ, R108.H0_H0 ;  /* 0x2000006cff717230 */ /* 0x000fe20000004100 */
[----:B------:R-:W-:Y:S01]  /*11a10*/  SHF.R.U64 R58, R58, 0x10, R59 ;  /* 0x000000103a3a7819 */ /* 0x000fe2000000123b */
[----:B------:R-:W-:-:S02]  /*11a20*/  HADD2.F32 R114, -RZ, R107.H1_H1 ;  /* 0x3000006bff727230 */ /* 0x000fc40000004100 */
[----:B------:R-:W-:Y:S02]  /*11a30*/  HADD2.F32 R115, -RZ, R115.H0_H0 ;  /* 0x20000073ff737230 */ /* 0x000fe40000004100 */
        /* <DEDUP_REMOVED lines=8> */
[----:B------:R-:W-:Y:S02]  /*11ac0*/  LOP3.LUT R0, R0, 0x1c0, R132, 0xf8, !PT ;  /* 0x000001c000007812 */ /* 0x000fe400078ef884 */
[----:B------:R-:W-:Y:S02]  /*11ad0*/  SHF.R.U64 R57, R68, 0x10, R69 ;  /* 0x0000001044397819 */ /* 0x000fe40000001245 */
[----:B------:R-:W-:-:S02]  /*11ae0*/  LOP3.LUT R0, R0, R229, RZ, 0x3c, !PT ;  /* 0x000000e500007212 */ /* 0x000fc400078e3cff */
[----:B------:R-:W-:Y:S02]  /*11af0*/  LOP3.LUT R65, R61, 0x7fffe000, RZ, 0xc0, !PT ;  /* 0x7fffe0003d417812 */ /* 0x000fe400078ec0ff */
[----:B---3--:R-:W0:Y:S01]  /*11b00*/  LDS.128 R60, [R116] ;  /* 0x00000000743c7984 */ /* 0x008e220000000c00 */
[----:B------:R-:W-:Y:S02]  /*11b10*/  SHF.R.U32.HI R68, RZ, 0x10, R59 ;  /* 0x00000010ff447819 */ /* 0x000fe4000001163b */
[----:B------:R-:W-:Y:S02]  /*11b20*/  IADD3 R65, R0, R65, R228 ;  /* 0x0000004100417210 */ /* 0x000fe40007ffe0e4 */
[--C-:B------:R-:W-:Y:S01]  /*11b30*/  SHF.R.U64 R59, R70, 0x10, R71.reuse ;  /* 0x00000010463b7819 */ /* 0x100fe20000001247 */
[----:B------:R-:W-:Y:S01]  /*11b40*/  HADD2.F32 R68, -RZ, R68.H0_H0 ;  /* 0x20000044ff447230 */ /* 0x000fe20000004100 */
[----:B------:R-:W-:Y:S01]  /*11b50*/  SHF.R.U32.HI R70, RZ, 0x10, R71 ;  /* 0x00000010ff467819 */ /* 0x000fe20000011647 */
[----:B------:R-:W-:-:S04]  /*11b60*/  IMAD R0, R65, 0x2, R16 ;  /* 0x0000000241007824 */ /* 0x000fc800078e0210 */
[----:B------:R-:W-:Y:S01]  /*11b70*/  HADD2.F32 R70, -RZ, R70.H0_H0 ;  /* 0x20000046ff467230 */ /* 0x000fe20000004100 */
[----:B------:R-:W1:Y:S01]  /*11b80*/  LDS.128 R64, [R0+0x14400] ;  /* 0x0144000000407984 */ /* 0x000e620000000c00 */
[--C-:B0-----:R-:W-:Y:S02]  /*11b90*/  HADD2.F32 R76, -RZ, R61.reuse.H0_H0 ;  /* 0x2000003dff4c7230 */ /* 0x101fe40000004100 */
[----:B------:R-:W-:Y:S02]  /*11ba0*/  HADD2.F32 R78, -RZ, R61.H1_H1 ;  /* 0x3000003dff4e7230 */ /* 0x000fe40000004100 */
[----:B------:R-:W-:Y:S02]  /*11bb0*/  HADD2.F32 R79, -RZ, R60.H0_H0 ;  /* 0x2000003cff4f7230 */ /* 0x000fe40000004100 */
[----:B------:R-:W-:Y:S02]  /*11bc0*/  HADD2.F32 R61, -RZ, R62.H0_H0 ;  /* 0x2000003eff3d7230 */ /* 0x000fe40000004100 */
[----:B------:R-:W-:-:S02]  /*11bd0*/  HADD2.F32 R69, -RZ, R63.H0_H0 ;  /* 0x2000003fff457230 */ /* 0x000fc40000004100 */
[----:B------:R-:W-:Y:S02]  /*11be0*/  HADD2.F32 R63, -RZ, R63.H1_H1 ;  /* 0x3000003fff3f7230 */ /* 0x000fe40000004100 */
[----:B------:R-:W-:Y:S02]  /*11bf0*/  HADD2.F32 R60, -RZ, R60.H1_H1 ;  /* 0x3000003cff3c7230 */ /* 0x000fe40000004100 */
[--C-:B-1----:R-:W-:Y:S02]  /*11c00*/  HADD2.F32 R81, -RZ, R65.reuse.H0_H0 ;  /* 0x20000041ff517230 */ /* 0x102fe40000004100 */
[----:B------:R-:W-:Y:S02]  /*11c10*/  HADD2.F32 R82, -RZ, R65.H1_H1 ;  /* 0x30000041ff527230 */ /* 0x000fe40000004100 */
[--C-:B------:R-:W-:Y:S02]  /*11c20*/  HADD2.F32 R80, -RZ, R67.reuse.H0_H0 ;  /* 0x20000043ff507230 */ /* 0x100fe40000004100 */
[----:B------:R-:W-:Y:S01]  /*11c30*/  FMUL.FTZ R65, R81, R113 ;  /* 0x0000007151417220 */ /* 0x000fe20000410000 */
[----:B------:R-:W-:-:S02]  /*11c40*/  HADD2.F32 R71, -RZ, R67.H1_H1 ;  /* 0x30000043ff477230 */ /* 0x000fc40000004100 */
[-C--:B------:R-:W-:Y:S01]  /*11c50*/  FMUL.FTZ R67, R81, R111.reuse ;  /* 0x0000006f51437220 */ /* 0x080fe20000410000 */
[----:B------:R-:W-:Y:S02]  /*11c60*/  HADD2.F32 R81, -RZ, R112.H0_H0 ;  /* 0x20000070ff517230 */ /* 0x000fe40000004100 */
[----:B------:R-:W-:Y:S01]  /*11c70*/  FFMA.FTZ R65, R76, R111, -R65 ;  /* 0x0000006f4c417223 */ /* 0x000fe20000010841 */
[----:B------:R-:W-:Y:S02]  /*11c80*/  HADD2.F32 R77, -RZ, R64.H0_H0 ;  /* 0x20000040ff4d7230 */ /* 0x000fe40000004100 */
[----:B------:R-:W-:Y:S01]  /*11c90*/  FMUL.FTZ R111, R82, R115 ;  /* 0x00000073526f7220 */ /* 0x000fe20000410000 */
[----:B------:R-:W-:Y:S02]  /*11ca0*/  HADD2.F32 R112, -RZ, R108.H1_H1 ;  /* 0x3000006cff707230 */ /* 0x000fe40000004100 */
[----:B------:R-:W-:Y:S01]  /*11cb0*/  FFMA.FTZ R67, R76, R113, R67 ;  /* 0x000000714c437223 */ /* 0x000fe20000010043 */
[----:B------:R-:W-:-:S02]  /*11cc0*/  HADD2.F32 R108, -RZ, R109.H0_H0 ;  /* 0x2000006dff6c7230 */ /* 0x000fc40000004100 */
[-C--:B------:R-:W-:Y:S01]  /*11cd0*/  FMUL.FTZ R109, R82, R81.reuse ;  /* 0x00000051526d7220 */ /* 0x080fe20000410000 */
[----:B------:R-:W-:Y:S02]  /*11ce0*/  HADD2.F32 R83, -RZ, R66.H0_H0 ;  /* 0x20000042ff537230 */ /* 0x000fe40000004100 */
[C---:B------:R-:W-:Y:S01]  /*11cf0*/  FMUL.FTZ R82, R77.reuse, R112 ;  /* 0x000000704d527220 */ /* 0x040fe20000410000 */
[----:B------:R-:W-:Y:S01]  /*11d00*/  FFMA.FTZ R76, R78, R81, -R111 ;  /* 0x000000514e4c7223 */ /* 0x000fe2000001086f */
[-C--:B------:R-:W-:Y:S01]  /*11d10*/  FMUL.FTZ R81, R77, R108.reuse ;  /* 0x0000006c4d517220 */ /* 0x080fe20000410000 */
[----:B------:R-:W-:Y:S02]  /*11d20*/  HADD2.F32 R64, -RZ, R64.H1_H1 ;  /* 0x30000040ff407230 */ /* 0x000fe40000004100 */
[----:B------:R-:W-:Y:S01]  /*11d30*/  FFMA.FTZ R77, R79, R108, -R82 ;  /* 0x0000006c4f4d7223 */ /* 0x000fe20000010852 */
[--C-:B------:R-:W-:Y:S02]  /*11d40*/  HADD2.F32 R82, -RZ, R110.reuse.H0_H0 ;  /* 0x2000006eff527230 */ /* 0x100fe40000004100 */
[----:B------:R-:W-:Y:S01]  /*11d50*/  FMUL.FTZ R108, R83, R114 ;  /* 0x00000072536c7220 */ /* 0x000fe20000410000 */
[----:B------:R-:W-:-:S02]  /*11d60*/  HADD2.F32 R110, -RZ, R110.H1_H1 ;  /* 0x3000006eff6e7230 */ /* 0x000fc40000004100 */
[----:B------:R-:W-:Y:S01]  /*11d70*/  FFMA.FTZ R79, R79, R112, R81 ;  /* 0x000000704f4f7223 */ /* 0x000fe20000010051 */
[----:B------:R-:W-:Y:S02]  /*11d80*/  HADD2.F32 R66, -RZ, R66.H1_H1 ;  /* 0x30000042ff427230 */ /* 0x000fe40000004100 */
[-C--:B------:R-:W-:Y:S01]  /*11d90*/  FMUL.FTZ R112, R83, R82.reuse ;  /* 0x0000005253707220 */ /* 0x080fe20000410000 */
[C---:B------:R-:W-:Y:S01]  /*11da0*/  FFMA.FTZ R108, R61.reuse, R82, -R108 ;  /* 0x000000523d6c7223 */ /* 0x040fe2000001086c */
[CC--:B------:R-:W-:Y:S01]  /*11db0*/  FMUL.FTZ R82, R80.reuse, R107.reuse ;  /* 0x0000006b50527220 */ /* 0x0c0fe20000410000 */
[----:B------:R-:W-:Y:S01]  /*11dc0*/  FMUL.FTZ R80, R80, R110 ;  /* 0x0000006e50507220 */ /* 0x000fe20000410000 */
[----:B------:R-:W-:Y:S01]  /*11dd0*/  FFMA.FTZ R112, R61, R114, R112 ;  /* 0x000000723d707223 */ /* 0x000fe20000010070 */
[----:B------:R-:W-:Y:S01]  /*11de0*/  FMUL.FTZ R114, R71, R70 ;  /* 0x0000004647727220 */ /* 0x000fe20000410000 */
[C---:B------:R-:W-:Y:S01]  /*11df0*/  FFMA.FTZ R82, R69.reuse, R110, -R82 ;  /* 0x0000006e45527223 */ /* 0x040fe20000010852 */
[----:B------:R-:W-:Y:S01]  /*11e00*/  FFMA.FTZ R80, R69, R107, R80 ;  /* 0x0000006b45507223 */ /* 0x000fe20000010050 */
[----:B------:R-:W-:Y:S01]  /*11e10*/  FMUL.FTZ R110, R71, R68 ;  /* 0x00000044476e7220 */ /* 0x000fe20000410000 */
[----:B------:R-:W-:-:S02]  /*11e20*/  HADD2.F32 R61, -RZ, R57.H0_H0 ;  /* 0x20000039ff3d7230 */ /* 0x000fc40000004100 */
[C---:B------:R-:W-:Y:S01]  /*11e30*/  FFMA.FTZ R81, R63.reuse, R68, -R114 ;  /* 0x000000443f517223 */ /* 0x040fe20000010872 */
[----:B------:R-:W-:Y:S02]  /*11e40*/  HADD2.F32 R69, -RZ, R59.H0_H0 ;  /* 0x2000003bff457230 */ /* 0x000fe40000004100 */
[----:B------:R-:W-:Y:S01]  /*11e50*/  FFMA.FTZ R83, R63, R70, R110 ;  /* 0x000000463f537223 */ /* 0x000fe2000001006e */
[----:B------:R-:W-:Y:S02]  /*11e60*/  HADD2.F32 R57, -RZ, R56.H0_H0 ;  /* 0x20000038ff397230 */ /* 0x000fe40000004100 */
[----:B------:R-:W-:Y:S01]  /*11e70*/  FMUL.FTZ R63, R64, R61 ;  /* 0x0000003d403f7220 */ /* 0x000fe20000410000 */
[----:B------:R-:W-:Y:S02]  /*11e80*/  HADD2.F32 R59, -RZ, R58.H0_H0 ;  /* 0x2000003aff3b7230 */ /* 0x000fe40000004100 */
[----:B------:R-:W-:Y:S01]  /*11e90*/  FMUL.FTZ R71, R66, R69 ;  /* 0x0000004542477220 */ /* 0x000fe20000410000 */
[----:B------:R-:W-:-:S02]  /*11ea0*/  HADD2.F32 R62, -RZ, R62.H1_H1 ;  /* 0x3000003eff3e7230 */ /* 0x000fc40000004100 */
[-C--:B------:R-:W-:Y:S01]  /*11eb0*/  FMUL.FTZ R64, R64, R57.reuse ;  /* 0x0000003940407220 */ /* 0x080fe20000410000 */
[----:B------:R-:W-:Y:S01]  /*11ec0*/  FFMA.FTZ R56, R60, R57, -R63 ;  /* 0x000000393c387223 */ /* 0x000fe2000001083f */
[----:B------:R-:W-:Y:S01]  /*11ed0*/  FMUL.FTZ R66, R66, R59 ;  /* 0x0000003b42427220 */ /* 0x000fe20000410000 */
[----:B------:R-:W-:Y:S01]  /*11ee0*/  FFMA.FTZ R78, R78, R115, R109 ;  /* 0x000000734e4e7223 */ /* 0x000fe2000001006d */
[----:B------:R-:W-:Y:S01]  /*11ef0*/  FFMA.FTZ R71, R62, R59, -R71 ;  /* 0x0000003b3e477223 */ /* 0x000fe20000010847 */
        /* <DEDUP_REMOVED lines=12> */
.L_x_3055:
[----:B------:R-:W-:Y:S05]  /*11fc0*/  BSYNC B1 ;  /* 0x0000000000017941 */ /* 0x000fea0003800000 */
.L_x_3054:
        /* <DEDUP_REMOVED lines=11> */
[----:B------:R-:W-:Y:S01]  /*12080*/  LOP3.LUT R58, R224, 0x38, R18, 0xf8, !PT ;  /* 0x00000038e03a7812 */ /* 0x000fe200078ef812 */
[----:B------:R-:W-:Y:S01]  /*12090*/  HADD2.F32 R71, -RZ, R103.H1_H1 ;  /* 0x30000067ff477230 */ /* 0x000fe20000004100 */
[----:B------:R-:W-:Y:S01]  /*120a0*/  SHF.R.U64 R52, R52, 0x10, R53 ;  /* 0x0000001034347819 */ /* 0x000fe20000001235 */
[----:B------:R-:W-:Y:S01]  /*120b0*/  HADD2.F32 R70, -RZ, R105.H1_H1 ;  /* 0x30000069ff467230 */ /* 0x000fe20000004100 */
[----:B------:R-:W-:Y:S02]  /*120c0*/  LOP3.LUT R58, R227, R58, R107, 0xf6, !PT ;  /* 0x0000003ae33a7212 */ /* 0x000fe400078ef66b */
[----:B------:R-:W-:Y:S02]  /*120d0*/  SHF.R.U32.HI R78, RZ, 0x10, R53 ;  /* 0x00000010ff4e7819 */ /* 0x000fe40000011635 */
[--C-:B------:R-:W-:Y:S02]  /*120e0*/  SHF.R.U64 R44, R44, 0x10, R45.reuse ;  /* 0x000000102c2c7819 */ /* 0x100fe4000000122d */
[----:B------:R-:W-:Y:S01]  /*120f0*/  SHF.R.U32.HI R76, RZ, 0x10, R45 ;  /* 0x00000010ff4c7819 */ /* 0x000fe2000001162d */
[----:B------:R-:W-:Y:S01]  /*12100*/  HADD2.F32 R78, -RZ, R78.H0_H0 ;  /* 0x2000004eff4e7230 */ /* 0x000fe20000004100 */
[----:B------:R-:W-:-:S02]  /*12110*/  SHF.R.U64 R45, R46, 0x10, R47 ;  /* 0x000000102e2d7819 */ /* 0x000fc4000000122f */
[----:B------:R-:W-:Y:S02]  /*12120*/  SHF.R.U64 R46, R54, 0x10, R55 ;  /* 0x00000010362e7819 */ /* 0x000fe40000001237 */
[----:B------:R-:W-:Y:S01]  /*12130*/  SHF.R.U32.HI R83, RZ, 0x10, R47 ;  /* 0x00000010ff537819 */ /* 0x000fe2000001162f */
[----:B------:R-:W-:Y:S01]  /*12140*/  HADD2.F32 R45, -RZ, R45.H0_H0 ;  /* 0x2000002dff2d7230 */ /* 0x000fe20000004100 */
[----:B------:R-:W-:Y:S02]  /*12150*/  SHF.R.U32.HI R81, RZ, 0x10, R55 ;  /* 0x00000010ff517819 */ /* 0x000fe40000011637 */
[----:B--2---:R-:W-:Y:S02]  /*12160*/  R2UR UR4, R56 ;  /* 0x00000000380472ca */ /* 0x004fe400000e0000 */
[----:B------:R-:W-:-:S04]  /*12170*/  LEA.HI R56, R0, R237, RZ, 0x1d ;  /* 0x000000ed00387211 */ /* 0x000fc800078fe8ff */
[----:B------:R-:W-:Y:S02]  /*12180*/  SHF.R.S32.HI R59, RZ, 0x1f, R56 ;  /* 0x0000001fff3b7819 */ /* 0x000fe40000011438 */
[----:B------:R-:W-:Y:S02]  /*12190*/  SHF.L.U32 R57, R56, 0x3, RZ ;  /* 0x0000000338397819 */ /* 0x000fe400000006ff */
[----:B------:R-:W-:Y:S02]  /*121a0*/  LEA.HI R59, R59, R56, RZ, 0x3 ;  /* 0x000000383b3b7211 */ /* 0x000fe400078f18ff */
[----:B------:R-:W-:Y:S02]  /*121b0*/  LOP3.LUT R56, R224, 0x38, R57, 0xf8, !PT ;  /* 0x00000038e0387812 */ /* 0x000fe400078ef839 */
[----:B------:R-:W-:Y:S01]  /*121c0*/  LEA R64, R58, UR4, 0x1 ;  /* 0x000000043a407c11 */ /* 0x000fe2000f8e08ff */
[----:B------:R-:W-:Y:S01]  /*121d0*/  IMAD.SHL.U32 R59, R59, 0x400, RZ ;  /* 0x000004003b3b7824 */ /* 0x000fe200078e00ff */
[----:B------:R-:W-:-:S04]  /*121e0*/  LOP3.LUT R60, R56, R107, RZ, 0x3c, !PT ;  /* 0x0000006b383c7212 */ /* 0x000fc800078e3cff */
[----:B------:R-:W-:Y:S02]  /*121f0*/  LOP3.LUT R65, R59, 0x7fffe000, RZ, 0xc0, !PT ;  /* 0x7fffe0003b417812 */ /* 0x000fe400078ec0ff */
[----:B------:R-:W1:Y:S02]  /*12200*/  LDS.128 R56, [R64] ;  /* 0x0000000040387984 */ /* 0x000e640000000c00 */
[----:B------:R-:W-:-:S05]  /*12210*/  IADD3 R65, R60, R65, R227 ;  /* 0x000000413c417210 */ /* 0x000fca0007ffe0e3 */
[----:B------:R-:W-:-:S05]  /*12220*/  IMAD R65, R65, 0x2, R16 ;  /* 0x0000000241417824 */ /* 0x000fca00078e0210 */
[----:B------:R-:W2:Y:S01]  /*12230*/  LDS.128 R60, [R65+0x14400] ;  /* 0x01440000413c7984 */ /* 0x000ea20000000c00 */
[--C-:B-1----:R-:W-:Y:S02]  /*12240*/  HADD2.F32 R54, -RZ, R57.reuse.H0_H0 ;  /* 0x20000039ff367230 */ /* 0x102fe40000004100 */
[----:B------:R-:W-:Y:S02]  /*12250*/  HADD2.F32 R57, -RZ, R57.H1_H1 ;  /* 0x30000039ff397230 */ /* 0x000fe40000004100 */
[----:B------:R-:W-:Y:S02]  /*12260*/  HADD2.F32 R47, -RZ, R56.H0_H0 ;  /* 0x20000038ff2f7230 */ /* 0x000fe40000004100 */
[----:B------:R-:W-:Y:S02]  /*12270*/  HADD2.F32 R55, -RZ, R58.H0_H0 ;  /* 0x2000003aff377230 */ /* 0x000fe40000004100 */
[--C-:B------:R-:W-:Y:S02]  /*12280*/  HADD2.F32 R66, -RZ, R59.reuse.H0_H0 ;  /* 0x2000003bff427230 */ /* 0x100fe40000004100 */
[----:B------:R-:W-:-:S02]  /*12290*/  HADD2.F32 R59, -RZ, R59.H1_H1 ;  /* 0x3000003bff3b7230 */ /* 0x000fc40000004100 */
[--C-:B--2---:R-:W-:Y:S02]  /*122a0*/  HADD2.F32 R53, -RZ, R61.reuse.H0_H0 ;  /* 0x2000003dff357230 */ /* 0x104fe40000004100 */
[----:B------:R-:W-:Y:S02]  /*122b0*/  HADD2.F32 R67, -RZ, R61.H1_H1 ;  /* 0x3000003dff437230 */ /* 0x000fe40000004100 */
[----:B------:R-:W-:Y:S02]  /*122c0*/  HADD2.F32 R61, -RZ, R60.H0_H0 ;  /* 0x2000003cff3d7230 */ /* 0x000fe40000004100 */
[C---:B------:R-:W-:Y:S01]  /*122d0*/  FMUL.FTZ R77, R53.reuse, R71 ;  /* 0x00000047354d7220 */ /* 0x040fe20000410000 */
[----:B------:R-:W-:Y:S01]  /*122e0*/  FMUL.FTZ R79, R53, R70 ;  /* 0x00000046354f7220 */ /* 0x000fe20000410000 */
[----:B------:R-:W-:Y:S01]  /*122f0*/  FMUL.FTZ R80, R67, R78 ;  /* 0x0000004e43507220 */ /* 0x000fe20000410000 */
[----:B------:R-:W-:Y:S02]  /*12300*/  HADD2.F32 R68, -RZ, R62.H0_H0 ;  /* 0x2000003eff447230 */ /* 0x000fe40000004100 */
[----:B------:R-:W-:Y:S01]  /*12310*/  FFMA.FTZ R53, R54, R70, -R77 ;  /* 0x0000004636357223 */ /* 0x000fe2000001084d */
[----:B------:R-:W-:-:S02]  /*12320*/  HADD2.F32 R70, -RZ, R76.H0_H0 ;  /* 0x2000004cff467230 */ /* 0x000fc40000004100 */
[----:B------:R-:W-:Y:S01]  /*12330*/  FFMA.FTZ R79, R54, R71, R79 ;  /* 0x00000047364f7223 */ /* 0x000fe2000001004f */
[----:B------:R-:W-:Y:S02]  /*12340*/  HADD2.F32 R76, -RZ, R103.H0_H0 ;  /* 0x20000067ff4c7230 */ /* 0x000fe40000004100 */
[----:B------:R-:W-:Y:S02]  /*12350*/  HADD2.F32 R54, -RZ, R105.H0_H0 ;  /* 0x20000069ff367230 */ /* 0x000fe40000004100 */
[-C--:B------:R-:W-:Y:S01]  /*12360*/  FMUL.FTZ R82, R67, R70.reuse ;  /* 0x0000004643527220 */ /* 0x080fe20000410000 */
[----:B------:R-:W-:Y:S01]  /*12370*/  FFMA.FTZ R80, R57, R70, -R80 ;  /* 0x0000004639507223 */ /* 0x000fe20000010850 */
[C---:B------:R-:W-:Y:S01]  /*12380*/  FMUL.FTZ R70, R61.reuse, R76 ;  /* 0x0000004c3d467220 */ /* 0x040fe20000410000 */
[----:B------:R-:W-:Y:S02]  /*12390*/  HADD2.F32 R67, -RZ, R104.H0_H0 ;  /* 0x20000068ff437230 */ /* 0x000fe40000004100 */
[----:B------:R-:W-:Y:S01]  /*123a0*/  FMUL.FTZ R61, R61, R54 ;  /* 0x000000363d3d7220 */ /* 0x000fe20000410000 */
[----:B------:R-:W-:-:S02]  /*123b0*/  HADD2.F32 R69, -RZ, R63.H0_H0 ;  /* 0x2000003fff457230 */ /* 0x000fc40000004100 */
[C---:B------:R-:W-:Y:S01]  /*123c0*/  FFMA.FTZ R70, R47.reuse, R54, -R70 ;  /* 0x000000362f467223 */ /* 0x040fe20000010846 */
[----:B------:R-:W-:Y:S02]  /*123d0*/  HADD2.F32 R54, -RZ, R106.H0_H0 ;  /* 0x2000006aff367230 */ /* 0x000fe40000004100 */
[----:B------:R-:W-:Y:S01]  /*123e0*/  FFMA.FTZ R61, R47, R76, R61 ;  /* 0x0000004c2f3d7223 */ /* 0x000fe2000001003d */
[----:B------:R-:W-:Y:S02]  /*123f0*/  HADD2.F32 R104, -RZ, R104.H1_H1 ;  /* 0x30000068ff687230 */ /* 0x000fe40000004100 */
[C---:B------:R-:W-:Y:S01]  /*12400*/  FMUL.FTZ R76, R68.reuse, R67 ;  /* 0x00000043444c7220 */ /* 0x040fe20000410000 */
[----:B------:R-:W-:Y:S02]  /*12410*/  HADD2.F32 R106, -RZ, R106.H1_H1 ;  /* 0x3000006aff6a7230 */ /* 0x000fe40000004100 */
[----:B------:R-:W-:Y:S01]  /*12420*/  FFMA.FTZ R82, R57, R78, R82 ;  /* 0x0000004e39527223 */ /* 0x000fe20000010052 */
[-C--:B------:R-:W-:Y:S01]  /*12430*/  FMUL.FTZ R78, R68, R54.reuse ;  /* 0x00000036444e7220 */ /* 0x080fe20000410000 */
[----:B------:R-:W-:Y:S01]  /*12440*/  FFMA.FTZ R76, R55, R54, -R76 ;  /* 0x00000036374c7223 */ /* 0x000fe2000001084c */
[----:B------:R-:W-:Y:S01]  /*12450*/  FMUL.FTZ R47, R69, R104 ;  /* 0x00000068452f7220 */ /* 0x000fe20000410000 */
[----:B------:R-:W-:-:S02]  /*12460*/  HADD2.F32 R63, -RZ, R63.H1_H1 ;  /* 0x3000003fff3f7230 */ /* 0x000fc40000004100 */
[-C--:B------:R-:W-:Y:S01]  /*12470*/  FMUL.FTZ R69, R69, R106.reuse ;  /* 0x0000006a45457220 */ /* 0x080fe20000410000 */
[----:B------:R-:W-:Y:S02]  /*12480*/  HADD2.F32 R68, -RZ, R81.H0_H0 ;  /* 0x20000051ff447230 */ /* 0x000fe40000004100 */
[----:B------:R-:W-:Y:S01]  /*12490*/  FFMA.FTZ R78, R55, R67, R78 ;  /* 0x00000043374e7223 */ /* 0x000fe2000001004e */
[----:B------:R-:W-:Y:S02]  /*124a0*/  HADD2.F32 R54, -RZ, R83.H0_H0 ;  /* 0x20000053ff367230 */ /* 0x000fe40000004100 */
[C---:B------:R-:W-:Y:S01]  /*124b0*/  FFMA.FTZ R106, R66.reuse, R106, -R47 ;  /* 0x0000006a426a7223 */ /* 0x040fe2000001082f */
[----:B------:R-:W-:Y:S01]  /*124c0*/  FFMA.FTZ R69, R66, R104, R69 ;  /* 0x0000006842457223 */ /* 0x000fe20000010045 */
[----:B------:R-:W-:Y:S02]  /*124d0*/  HADD2.F32 R60, -RZ, R60.H1_H1 ;  /* 0x3000003cff3c7230 */ /* 0x000fe40000004100 */
[----:B------:R-:W-:Y:S01]  /*124e0*/  FMUL.FTZ R108, R63, R68 ;  /* 0x000000443f6c7220 */ /* 0x000fe20000410000 */
[----:B------:R-:W-:-:S02]  /*124f0*/  HADD2.F32 R62, -RZ, R62.H1_H1 ;  /* 0x3000003eff3e7230 */ /* 0x000fc40000004100 */
[-C--:B------:R-:W-:Y:S01]  /*12500*/  FMUL.FTZ R66, R63, R54.reuse ;  /* 0x000000363f427220 */ /* 0x080fe20000410000 */
[----:B------:R-:W-:Y:S02]  /*12510*/  HADD2.F32 R55, -RZ, R52.H0_H0 ;  /* 0x20000034ff377230 */ /* 0x000fe40000004100 */
[C---:B------:R-:W-:Y:S01]  /*12520*/  FFMA.FTZ R67, R59.reuse, R54, -R108 ;  /* 0x000000363b437223 */ /* 0x040fe2000001086c */
[----:B------:R-:W-:Y:S02]  /*12530*/  HADD2.F32 R57, -RZ, R46.H0_H0 ;  /* 0x2000002eff397230 */ /* 0x000fe40000004100 */
[----:B------:R-:W-:Y:S01]  /*12540*/  FFMA.FTZ R66, R59, R68, R66 ;  /* 0x000000443b427223 */ /* 0x000fe20000010042 */
[----:B------:R-:W-:Y:S02]  /*12550*/  HADD2.F32 R47, -RZ, R44.H0_H0 ;  /* 0x2000002cff2f7230 */ /* 0x000fe40000004100 */
[----:B------:R-:W-:Y:S01]  /*12560*/  FMUL.FTZ R59, R60, R55 ;  /* 0x000000373c3b7220 */ /* 0x000fe20000410000 */
[----:B------:R-:W-:-:S02]  /*12570*/  HADD2.F32 R56, -RZ, R56.H1_H1 ;  /* 0x30000038ff387230 */ /* 0x000fc40000004100 */
        /* <DEDUP_REMOVED lines=18> */
.L_x_3061:
[----:B------:R-:W-:Y:S05]  /*126a0*/  BSYNC B2 ;  /* 0x0000000000027941 */ /* 0x000fea0003800000 */
.L_x_3060:
[----:B------:R-:W-:Y:S05]  /*126b0*/  @P1 BRA `(.L_x_3059) ;  /* 0x0000000400801947 */ /* 0x000fea0003800000 */
[----:B-1----:R-:W2:Y:S04]  /*126c0*/  LDL R44, [R1+0x60] ;  /* 0x00006000012c7983 */ /* 0x002ea80000100800 */
[----:B------:R-:W3:Y:S01]  /*126d0*/  LDL R70, [R1+0x84] ;  /* 0x0000840001467983 */ /* 0x000ee20000100800 */
[--C-:B------:R-:W-:Y:S01]  /*126e0*/  SHF.R.U64 R65, R48, 0x10, R49.reuse ;  /* 0x0000001030417819 */ /* 0x100fe20000001231 */
[----:B------:R-:W-:Y:S01]  /*126f0*/  HADD2.F32 R56, -RZ, R101.H1_H1 ;  /* 0x30000065ff387230 */ /* 0x000fe20000004100 */
[----:B------:R-:W-:Y:S01]  /*12700*/  SHF.R.U32.HI R60, RZ, 0x10, R49 ;  /* 0x00000010ff3c7819 */ /* 0x000fe20000011631 */
[--C-:B------:R-:W-:Y:S01]  /*12710*/  HADD2.F32 R58, -RZ, R99.reuse.H1_H1 ;  /* 0x30000063ff3a7230 */ /* 0x100fe20000004100 */
[--C-:B------:R-:W-:Y:S01]  /*12720*/  SHF.R.U64 R69, R40, 0x10, R41.reuse ;  /* 0x0000001028457819 */ /* 0x100fe20000001229 */
[----:B------:R-:W-:Y:S01]  /*12730*/  HADD2.F32 R99, -RZ, R99.H0_H0 ;  /* 0x20000063ff637230 */ /* 0x000fe20000004100 */
[----:B------:R-:W-:Y:S01]  /*12740*/  SHF.R.U32.HI R57, RZ, 0x10, R41 ;  /* 0x00000010ff397819 */ /* 0x000fe20000011629 */
[----:B------:R-:W-:Y:S01]  /*12750*/  HADD2.F32 R101, -RZ, R101.H0_H0 ;  /* 0x20000065ff657230 */ /* 0x000fe20000004100 */
[--C-:B------:R-:W-:Y:S01]  /*12760*/  SHF.R.U64 R63, R50, 0x10, R51.reuse ;  /* 0x00000010323f7819 */ /* 0x100fe20000001233 */
[----:B------:R-:W-:Y:S01]  /*12770*/  HADD2.F32 R60, -RZ, R60.H0_H0 ;  /* 0x2000003cff3c7230 */ /* 0x000fe20000004100 */
[----:B------:R-:W-:-:S02]  /*12780*/  SHF.R.U32.HI R61, RZ, 0x10, R51 ;  /* 0x00000010ff3d7819 */ /* 0x000fc40000011633 */
        /* <DEDUP_REMOVED lines=10> */
[----:B---3--:R-:W1:Y:S02]  /*12830*/  LDS.128 R44, [R70] ;  /* 0x00000000462c7984 */ /* 0x008e640000000c00 */
[----:B------:R-:W-:-:S04]  /*12840*/  IADD3 R53, R0, R53, R227 ;  /* 0x0000003500357210 */ /* 0x000fc80007ffe0e3 */
[----:B------:R-:W-:-:S05]  /*12850*/  LEA R0, R53, R16, 0x1 ;  /* 0x0000001035007211 */ /* 0x000fca00078e08ff */
[----:B------:R-:W2:Y:S01]  /*12860*/  LDS.128 R52, [R0+0x14400] ;  /* 0x0144000000347984 */ /* 0x000ea20000000c00 */
[--C-:B-1----:R-:W-:Y:S02]  /*12870*/  HADD2.F32 R41, -RZ, R45.reuse.H0_H0 ;  /* 0x2000002dff297230 */ /* 0x102fe40000004100 */
[----:B------:R-:W-:Y:S02]  /*12880*/  HADD2.F32 R40, -RZ, R44.H0_H0 ;  /* 0x2000002cff287230 */ /* 0x000fe40000004100 */
[----:B------:R-:W-:Y:S02]  /*12890*/  HADD2.F32 R45, -RZ, R45.H1_H1 ;  /* 0x3000002dff2d7230 */ /* 0x000fe40000004100 */
[----:B------:R-:W-:Y:S02]  /*128a0*/  HADD2.F32 R42, -RZ, R46.H0_H0 ;  /* 0x2000002eff2a7230 */ /* 0x000fe40000004100 */
[--C-:B------:R-:W-:Y:S02]  /*128b0*/  HADD2.F32 R43, -RZ, R47.reuse.H0_H0 ;  /* 0x2000002fff2b7230 */ /* 0x100fe40000004100 */
[----:B------:R-:W-:-:S02]  /*128c0*/  HADD2.F32 R47, -RZ, R47.H1_H1 ;  /* 0x3000002fff2f7230 */ /* 0x000fc40000004100 */
[--C-:B--2---:R-:W-:Y:S02]  /*128d0*/  HADD2.F32 R49, -RZ, R53.reuse.H0_H0 ;  /* 0x20000035ff317230 */ /* 0x104fe40000004100 */
        /* <DEDUP_REMOVED lines=9> */
[-C--:B------:R-:W-:Y:S01]  /*12970*/  FMUL.FTZ R48, R48, R101.reuse ;  /* 0x0000006530307220 */ /* 0x080fe20000410000 */
[----:B------:R-:W-:Y:S02]  /*12980*/  HADD2.F32 R50, -RZ, R54.H0_H0 ;  /* 0x20000036ff327230 */ /* 0x000fe40000004100 */
[C---:B------:R-:W-:Y:S01]  /*12990*/  FMUL.FTZ R66, R53.reuse, R60 ;  /* 0x0000003c35427220 */ /* 0x040fe20000410000 */
[----:B------:R-:W-:Y:S01]  /*129a0*/  FFMA.FTZ R101, R40, R101, -R41 ;  /* 0x0000006528657223 */ /* 0x000fe20000010829 */
[----:B------:R-:W-:Y:S02]  /*129b0*/  HADD2.F32 R51, -RZ, R55.H0_H0 ;  /* 0x20000037ff337230 */ /* 0x000fe40000004100 */
[-C--:B------:R-:W-:Y:S01]  /*129c0*/  FMUL.FTZ R58, R53, R56.reuse ;  /* 0x00000038353a7220 */ /* 0x080fe20000410000 */
[----:B------:R-:W-:Y:S02]  /*129d0*/  HADD2.F32 R41, -RZ, R102.H0_H0 ;  /* 0x20000066ff297230 */ /* 0x000fe40000004100 */
[----:B------:R-:W-:Y:S01]  /*129e0*/  FFMA.FTZ R53, R45, R56, -R66 ;  /* 0x000000382d357223 */ /* 0x000fe20000010842 */
[----:B------:R-:W-:-:S02]  /*129f0*/  HADD2.F32 R100, -RZ, R100.H1_H1 ;  /* 0x30000064ff647230 */ /* 0x000fc40000004100 */
[----:B------:R-:W-:Y:S01]  /*12a00*/  FFMA.FTZ R57, R45, R60, R58 ;  /* 0x0000003c2d397223 */ /* 0x000fe2000001003a */
[----:B------:R-:W-:Y:S02]  /*12a10*/  HADD2.F32 R102, -RZ, R102.H1_H1 ;  /* 0x30000066ff667230 */ /* 0x000fe40000004100 */
[----:B------:R-:W-:Y:S01]  /*12a20*/  FFMA.FTZ R99, R40, R99, R48 ;  /* 0x0000006328637223 */ /* 0x000fe20000010030 */
[----:B------:R-:W-:Y:S02]  /*12a30*/  HADD2.F32 R55, -RZ, R55.H1_H1 ;  /* 0x30000037ff377230 */ /* 0x000fe40000004100 */
[C---:B------:R-:W-:Y:S01]  /*12a40*/  FMUL.FTZ R45, R50.reuse, R49 ;  /* 0x00000031322d7220 */ /* 0x040fe20000410000 */
[----:B------:R-:W-:Y:S01]  /*12a50*/  FMUL.FTZ R59, R50, R41 ;  /* 0x00000029323b7220 */ /* 0x000fe20000410000 */
[----:B------:R-:W-:Y:S02]  /*12a60*/  HADD2.F32 R48, -RZ, R61.H0_H0 ;  /* 0x2000003dff307230 */ /* 0x000fe40000004100 */
[----:B------:R-:W-:Y:S01]  /*12a70*/  FMUL.FTZ R56, R51, R100 ;  /* 0x0000006433387220 */ /* 0x000fe20000410000 */
[----:B------:R-:W-:-:S02]  /*12a80*/  HADD2.F32 R40, -RZ, R67.H0_H0 ;  /* 0x20000043ff287230 */ /* 0x000fc40000004100 */
[----:B------:R-:W-:Y:S01]  /*12a90*/  FMUL.FTZ R51, R51, R102 ;  /* 0x0000006633337220 */ /* 0x000fe20000410000 */
[C---:B------:R-:W-:Y:S01]  /*12aa0*/  FFMA.FTZ R50, R42.reuse, R41, -R45 ;  /* 0x000000292a327223 */ /* 0x040fe2000001082d */
[----:B------:R-:W-:Y:S01]  /*12ab0*/  FFMA.FTZ R59, R42, R49, R59 ;  /* 0x000000312a3b7223 */ /* 0x000fe2000001003b */
[----:B------:R-:W-:Y:S02]  /*12ac0*/  HADD2.F32 R52, -RZ, R52.H1_H1 ;  /* 0x30000034ff347230 */ /* 0x000fe40000004100 */
[----:B------:R-:W-:Y:S01]  /*12ad0*/  FMUL.FTZ R42, R55, R48 ;  /* 0x00000030372a7220 */ /* 0x000fe20000410000 */
[----:B------:R-:W-:Y:S02]  /*12ae0*/  HADD2.F32 R54, -RZ, R54.H1_H1 ;  /* 0x30000036ff367230 */ /* 0x000fe40000004100 */
        /* <DEDUP_REMOVED lines=12> */
[----:B------:R-:W-:Y:S01]  /*12bb0*/  FMUL.FTZ R52, R52, R41 ;  /* 0x0000002934347220 */ /* 0x000fe20000410000 */
[----:B------:R-:W-:Y:S02]  /*12bc0*/  HADD2.F32 R46, -RZ, R46.H1_H1 ;  /* 0x3000002eff2e7230 */ /* 0x000fe40000004100 */
[----:B------:R-:W-:Y:S01]  /*12bd0*/  FMUL.FTZ R54, R54, R43 ;  /* 0x0000002b36367220 */ /* 0x000fe20000410000 */
        /* <DEDUP_REMOVED lines=14> */
.L_x_3059:
[----:B------:R-:W-:Y:S05]  /*12cc0*/  BSYNC B1 ;  /* 0x0000000000017941 */ /* 0x000fea0003800000 */
.L_x_3058:
[----:B--2---:R-:W-:Y:S01]  /*12cd0*/  VIADD R0, R212, 0x40 ;  /* 0x00000040d4007836 */ /* 0x004fe20000000000 */
[----:B------:R-:W-:Y:S04]  /*12ce0*/  BSSY B1, `(.L_x_3062) ;  /* 0x00000ce000017945 */ /* 0x000fe80003800000 */
[----:B------:R-:W-:-:S13]  /*12cf0*/  ISETP.GE.AND P0, PT, R0, R3, PT ;  /* 0x000000030000720c */ /* 0x000fda0003f06270 */
[----:B------:R-:W-:Y:S05]  /*12d00*/  @P0 BRA `(.L_x_3063) ;  /* 0x0000000c002c0947 */ /* 0x000fea0003800000 */
[----:B------:R-:W2:Y:S01]  /*12d10*/  LDC R0, c[0x0][0x3f4] ;  /* 0x0000fd00ff007b82 */ /* 0x000ea20000000800 */
[----:B------:R-:W-:Y:S01]  /*12d20*/  BSSY B2, `(.L_x_3064) ;  /* 0x0000068000027945 */ /* 0x000fe20003800000 */
[----:B-1----:R-:W-:Y:S02]  /*12d30*/  SHF.R.U32.HI R64, RZ, 0x3, R223 ;  /* 0x00000003ff407819 */ /* 0x002fe400000116df */
[-C--:B--2---:R-:W-:Y:S02]  /*12d40*/  ISETP.GE.AND P0, PT, R18, R0.reuse, PT ;  /* 0x000000001200720c */ /* 0x084fe40003f06270 */
[----:B------:R-:W-:-:S11]  /*12d50*/  ISETP.GE.AND P1, PT, R213, R0, PT ;  /* 0x00000000d500720c */ /* 0x000fd60003f26270 */
[----:B------:R-:W-:Y:S05]  /*12d60*/  @P0 BRA `(.L_x_3065) ;  /* 0x00000004008c0947 */ /* 0x000fea0003800000 */
[----:B------:R-:W2:Y:S01]  /*12d70*/  LDL R40, [R1+0x6c] ;  /* 0x00006c0001287983 */ /* 0x000ea20000100800 */
[----:B------:R-:W-:Y:S01]  /*12d80*/  LOP3.LUT R43, R223, 0x38, R18, 0xf8, !PT ;  /* 0x00000038df2b7812 */ /* 0x000fe200078ef812 */
[----:B------:R-:W-:Y:S01]  /*12d90*/  HADD2.F32 R50, -RZ, R97.H1_H1 ;  /* 0x30000061ff327230 */ /* 0x000fe20000004100 */
[--C-:B------:R-:W-:Y:S01]  /*12da0*/  SHF.R.U64 R59, R36, 0x10, R37.reuse ;  /* 0x00000010243b7819 */ /* 0x100fe20000001225 */
[--C-:B------:R-:W-:Y:S01]  /*12db0*/  HADD2.F32 R52, -RZ, R95.reuse.H1_H1 ;  /* 0x3000005fff347230 */ /* 0x100fe20000004100 */
[----:B------:R-:W-:Y:S01]  /*12dc0*/  LOP3.LUT R43, R226, R43, R64, 0xf6, !PT ;  /* 0x0000002be22b7212 */ /* 0x000fe200078ef640 */
[----:B------:R-:W-:Y:S01]  /*12dd0*/  HADD2.F32 R95, -RZ, R95.H0_H0 ;  /* 0x2000005fff5f7230 */ /* 0x000fe20000004100 */
[----:B------:R-:W-:Y:S01]  /*12de0*/  SHF.R.U32.HI R54, RZ, 0x10, R37 ;  /* 0x00000010ff367819 */ /* 0x000fe20000011625 */
[----:B------:R-:W-:Y:S01]  /*12df0*/  HADD2.F32 R97, -RZ, R97.H0_H0 ;  /* 0x20000061ff617230 */ /* 0x000fe20000004100 */
[--C-:B------:R-:W-:Y:S02]  /*12e00*/  SHF.R.U64 R63, R28, 0x10, R29.reuse ;  /* 0x000000101c3f7819 */ /* 0x100fe4000000121d */
[----:B------:R-:W-:Y:S01]  /*12e10*/  SHF.R.U32.HI R51, RZ, 0x10, R29 ;  /* 0x00000010ff337819 */ /* 0x000fe2000001161d */
[----:B------:R-:W-:Y:S01]  /*12e20*/  HADD2.F32 R54, -RZ, R54.H0_H0 ;  /* 0x20000036ff367230 */ /* 0x000fe20000004100 */
[----:B------:R-:W-:-:S02]  /*12e30*/  SHF.R.U64 R57, R38, 0x10, R39 ;  /* 0x0000001026397819 */ /* 0x000fc40000001227 */
[----:B------:R-:W-:Y:S02]  /*12e40*/  SHF.R.U32.HI R55, RZ, 0x10, R39 ;  /* 0x00000010ff377819 */ /* 0x000fe40000011627 */
[--C-:B------:R-:W-:Y:S02]  /*12e50*/  SHF.R.U32.HI R61, RZ, 0x10, R31.reuse ;  /* 0x00000010ff3d7819 */ /* 0x100fe4000001161f */
[----:B------:R-:W-:Y:S02]  /*12e60*/  SHF.R.U64 R62, R30, 0x10, R31 ;  /* 0x000000101e3e7819 */ /* 0x000fe4000000121f */
[----:B--2---:R-:W-:Y:S02]  /*12e70*/  R2UR UR4, R40 ;  /* 0x00000000280472ca */ /* 0x004fe400000e0000 */
[----:B------:R-:W-:-:S04]  /*12e80*/  LEA.HI R40, R0, R237, RZ, 0x1d ;  /* 0x000000ed00287211 */ /* 0x000fc800078fe8ff */
[----:B------:R-:W-:Y:S01]  /*12e90*/  SHF.R.S32.HI R41, RZ, 0x1f, R40 ;  /* 0x0000001fff297819 */ /* 0x000fe20000011428 */
[----:B------:R-:W-:-:S03]  /*12ea0*/  IMAD.SHL.U32 R42, R40, 0x8, RZ ;  /* 0x00000008282a7824 */ /* 0x000fc600078e00ff */
        /* <DEDUP_REMOVED lines=24> */
[----:B------:R-:W-:Y:S01]  /*13030*/  FMUL.FTZ R29, R36, R95 ;  /* 0x0000005f241d7220 */ /* 0x000fe20000410000 */
[----:B------:R-:W-:-:S02]  /*13040*/  HADD2.F32 R50, -RZ, R51.H0_H0 ;  /* 0x20000033ff327230 */ /* 0x000fc40000004100 */
[-C--:B------:R-:W-:Y:S01]  /*13050*/  FMUL.FTZ R36, R36, R97.reuse ;  /* 0x0000006124247220 */ /* 0x080fe20000410000 */
[----:B------:R-:W-:Y:S02]  /*13060*/  HADD2.F32 R39, -RZ, R47.H0_H0 ;  /* 0x2000002fff277230 */ /* 0x000fe40000004100 */
[----:B------:R-:W-:Y:S01]  /*13070*/  FFMA.FTZ R97, R28, R97, -R29 ;  /* 0x000000611c617223 */ /* 0x000fe2000001081d */
[C---:B------:R-:W-:Y:S01]  /*13080*/  FMUL.FTZ R60, R45.reuse, R54 ;  /* 0x000000362d3c7220 */ /* 0x040fe20000410000 */
[----:B------:R-:W-:Y:S02]  /*13090*/  HADD2.F32 R29, -RZ, R98.H0_H0 ;  /* 0x20000062ff1d7230 */ /* 0x000fe40000004100 */
[-C--:B------:R-:W-:Y:S01]  /*130a0*/  FMUL.FTZ R52, R45, R50.reuse ;  /* 0x000000322d347220 */ /* 0x080fe20000410000 */
[----:B------:R-:W-:Y:S02]  /*130b0*/  HADD2.F32 R96, -RZ, R96.H1_H1 ;  /* 0x30000060ff607230 */ /* 0x000fe40000004100 */
[----:B------:R-:W-:Y:S01]  /*130c0*/  FFMA.FTZ R45, R41, R50, -R60 ;  /* 0x00000032292d7223 */ /* 0x000fe2000001083c */
[----:B------:R-:W-:-:S02]  /*130d0*/  HADD2.F32 R38, -RZ, R46.H0_H0 ;  /* 0x2000002eff267230 */ /* 0x000fc40000004100 */
[----:B------:R-:W-:Y:S01]  /*130e0*/  FFMA.FTZ R51, R41, R54, R52 ;  /* 0x0000003629337223 */ /* 0x000fe20000010034 */
[----:B------:R-:W-:Y:S02]  /*130f0*/  HADD2.F32 R98, -RZ, R98.H1_H1 ;  /* 0x30000062ff627230 */ /* 0x000fe40000004100 */
[----:B------:R-:W-:Y:S01]  /*13100*/  FFMA.FTZ R95, R28, R95, R36 ;  /* 0x0000005f1c5f7223 */ /* 0x000fe20000010024 */
[C---:B------:R-:W-:Y:S01]  /*13110*/  FMUL.FTZ R50, R39.reuse, R96 ;  /* 0x0000006027327220 */ /* 0x040fe20000410000 */
[----:B------:R-:W-:Y:S02]  /*13120*/  HADD2.F32 R47, -RZ, R47.H1_H1 ;  /* 0x3000002fff2f7230 */ /* 0x000fe40000004100 */
[C---:B------:R-:W-:Y:S01]  /*13130*/  FMUL.FTZ R41, R38.reuse, R37 ;  /* 0x0000002526297220 */ /* 0x040fe20000410000 */
[----:B------:R-:W-:Y:S01]  /*13140*/  FMUL.FTZ R53, R38, R29 ;  /* 0x0000001d26357220 */ /* 0x000fe20000410000 */
[----:B------:R-:W-:Y:S02]  /*13150*/  HADD2.F32 R36, -RZ, R55.H0_H0 ;  /* 0x20000037ff247230 */ /* 0x000fe40000004100 */
[----:B------:R-:W-:Y:S01]  /*13160*/  FMUL.FTZ R39, R39, R98 ;  /* 0x0000006227277220 */ /* 0x000fe20000410000 */
[----:B------:R-:W-:-:S02]  /*13170*/  HADD2.F32 R28, -RZ, R61.H0_H0 ;  /* 0x2000003dff1c7230 */ /* 0x000fc40000004100 */
[C---:B------:R-:W-:Y:S01]  /*13180*/  FFMA.FTZ R38, R30.reuse, R29, -R41 ;  /* 0x0000001d1e267223 */ /* 0x040fe20000010829 */
[----:B------:R-:W-:Y:S01]  /*13190*/  FFMA.FTZ R53, R30, R37, R53 ;  /* 0x000000251e357223 */ /* 0x000fe20000010035 */
[----:B------:R-:W-:Y:S01]  /*131a0*/  FFMA.FTZ R96, R31, R96, R39 ;  /* 0x000000601f607223 */ /* 0x000fe20000010027 */
[----:B------:R-:W-:Y:S02]  /*131b0*/  HADD2.F32 R44, -RZ, R44.H1_H1 ;  /* 0x3000002cff2c7230 */ /* 0x000fe40000004100 */
[----:B------:R-:W-:Y:S01]  /*131c0*/  FMUL.FTZ R30, R47, R36 ;  /* 0x000000242f1e7220 */ /* 0x000fe20000410000 */
[----:B------:R-:W-:Y:S02]  /*131d0*/  HADD2.F32 R46, -RZ, R46.H1_H1 ;  /* 0x3000002eff2e7230 */ /* 0x000fe40000004100 */
[----:B------:R-:W-:Y:S01]  /*131e0*/  FFMA.FTZ R50, R31, R98, -R50 ;  /* 0x000000621f327223 */ /* 0x000fe20000010832 */
        /* <DEDUP_REMOVED lines=27> */
.L_x_3065:
[----:B------:R-:W-:Y:S05]  /*133a0*/  BSYNC B2 ;  /* 0x0000000000027941 */ /* 0x000fea0003800000 */
.L_x_3064:
        /* <DEDUP_REMOVED lines=24> */
[----:B---3--:R-:W1:Y:S02]  /*13530*/  LDS.128 R28, [R54] ;  /* 0x00000000361c7984 */ /* 0x008e640000000c00 */
        /* <DEDUP_REMOVED lines=72> */
.L_x_3063:
[----:B------:R-:W-:Y:S05]  /*139c0*/  BSYNC B1 ;  /* 0x0000000000017941 */ /* 0x000fea0003800000 */
.L_x_3062:
[----:B--2---:R-:W-:-:S05]  /*139d0*/  VIADD R0, R212, 0x60 ;  /* 0x00000060d4007836 */ /* 0x004fca0000000000 */
[----:B------:R-:W-:-:S13]  /*139e0*/  ISETP.GE.AND P0, PT, R0, R3, PT ;  /* 0x000000030000720c */ /* 0x000fda0003f06270 */
[----:B------:R-:W-:Y:S05]  /*139f0*/  @P0 BRA `(.L_x_3033) ;  /* 0x0000000c00380947 */ /* 0x000fea0003800000 */
[----:B-1----:R1:W5:Y:S01]  /*13a00*/  LDL R45, [R1+0x70] ;  /* 0x00007000012d7983 */ /* 0x0023620000100800 */
[----:B------:R-:W2:Y:S01]  /*13a10*/  LDC R46, c[0x0][0x3f4] ;  /* 0x0000fd00ff2e7b82 */ /* 0x000ea20000000800 */
        /* <DEDUP_REMOVED lines=13> */
[--C-:B------:R-:W-:Y:S01]  /*13af0*/  HADD2.F32 R33, -RZ, R91.reuse.H1_H1 ;  /* 0x3000005bff217230 */ /* 0x100fe20000004100 */
[----:B------:R-:W-:Y:S01]  /*13b00*/  SHF.R.U32.HI R32, RZ, 0x10, R5 ;  /* 0x00000010ff207819 */ /* 0x000fe20000011605 */
[----:B------:R-:W-:Y:S01]  /*13b10*/  HADD2.F32 R91, -RZ, R91.H0_H0 ;  /* 0x2000005bff5b7230 */ /* 0x000fe20000004100 */
[----:B------:R-:W-:Y:S01]  /*13b20*/  SHF.R.S32.HI R25, RZ, 0x1f, R0 ;  /* 0x0000001fff197819 */ /* 0x000fe20000011400 */
[----:B------:R-:W-:Y:S01]  /*13b30*/  IMAD.SHL.U32 R3, R0, 0x8, RZ ;  /* 0x0000000800037824 */ /* 0x000fe200078e00ff */
[----:B------:R-:W-:Y:S01]  /*13b40*/  SHF.R.U64 R44, R12, 0x10, R13 ;  /* 0x000000100c2c7819 */ /* 0x000fe2000000120d */
[----:B------:R-:W-:Y:S01]  /*13b50*/  HADD2.F32 R32, -RZ, R32.H0_H0 ;  /* 0x20000020ff207230 */ /* 0x000fe20000004100 */
[----:B------:R-:W-:Y:S02]  /*13b60*/  LEA.HI R25, R25, R0, RZ, 0x3 ;  /* 0x0000000019197211 */ /* 0x000fe400078f18ff */
[----:B------:R-:W-:-:S02]  /*13b70*/  LOP3.LUT R0, R48, 0x38, R3, 0xf8, !PT ;  /* 0x0000003830007812 */ /* 0x000fc400078ef803 */
[--C-:B------:R-:W-:Y:S01]  /*13b80*/  SHF.R.U64 R43, R14, 0x10, R15.reuse ;  /* 0x000000100e2b7819 */ /* 0x100fe2000000120f */
[----:B------:R-:W-:Y:S01]  /*13b90*/  IMAD.SHL.U32 R25, R25, 0x400, RZ ;  /* 0x0000040019197824 */ /* 0x000fe200078e00ff */
[----:B------:R-:W-:Y:S02]  /*13ba0*/  LOP3.LUT R0, R0, R47, RZ, 0x3c, !PT ;  /* 0x0000002f00007212 */ /* 0x000fe400078e3cff */
[----:B------:R-:W-:Y:S01]  /*13bb0*/  SHF.R.U32.HI R40, RZ, 0x10, R15 ;  /* 0x00000010ff287819 */ /* 0x000fe2000001160f */
[--C-:B------:R-:W-:Y:S01]  /*13bc0*/  HADD2.F32 R15, -RZ, R93.reuse.H1_H1 ;  /* 0x3000005dff0f7230 */ /* 0x100fe20000004100 */
[----:B------:R-:W-:Y:S01]  /*13bd0*/  LOP3.LUT R3, R25, 0x7fffe000, RZ, 0xc0, !PT ;  /* 0x7fffe00019037812 */ /* 0x000fe200078ec0ff */
[----:B------:R-:W-:Y:S01]  /*13be0*/  HADD2.F32 R93, -RZ, R93.H0_H0 ;  /* 0x2000005dff5d7230 */ /* 0x000fe20000004100 */
[----:B------:R-:W-:Y:S02]  /*13bf0*/  SHF.R.U32.HI R34, RZ, 0x10, R13 ;  /* 0x00000010ff227819 */ /* 0x000fe4000001160d */
[----:B-----5:R-:W-:-:S02]  /*13c00*/  IADD3 R3, R0, R3, R45 ;  /* 0x0000000300037210 */ /* 0x020fc40007ffe02d */
[----:B------:R-:W-:Y:S02]  /*13c10*/  SHF.R.U64 R42, R4, 0x10, R5 ;  /* 0x00000010042a7819 */ /* 0x000fe40000001205 */
[----:B------:R-:W-:Y:S02]  /*13c20*/  LEA R3, R3, R16, 0x1 ;  /* 0x0000001003037211 */ /* 0x000fe400078e08ff */
[--C-:B------:R-:W-:Y:S02]  /*13c30*/  SHF.R.U64 R41, R6, 0x10, R7.reuse ;  /* 0x0000001006297819 */ /* 0x100fe40000001207 */
[----:B------:R-:W-:Y:S01]  /*13c40*/  SHF.R.U32.HI R39, RZ, 0x10, R7 ;  /* 0x00000010ff277819 */ /* 0x000fe20000011607 */
[----:B------:R-:W1:Y:S02]  /*13c50*/  LDS.128 R28, [R3+0x14400] ;  /* 0x01440000031c7984 */ /* 0x000e640000000c00 */
[--C-:B-1----:R-:W-:Y:S02]  /*13c60*/  HADD2.F32 R12, -RZ, R29.reuse.H0_H0 ;  /* 0x2000001dff0c7230 */ /* 0x102fe40000004100 */
[----:B------:R-:W-:-:S02]  /*13c70*/  HADD2.F32 R29, -RZ, R29.H1_H1 ;  /* 0x3000001dff1d7230 */ /* 0x000fc40000004100 */
[----:B------:R-:W-:Y:S02]  /*13c80*/  HADD2.F32 R7, -RZ, R28.H0_H0 ;  /* 0x2000001cff077230 */ /* 0x000fe40000004100 */
[C---:B------:R-:W-:Y:S01]  /*13c90*/  FMUL.FTZ R35, R12.reuse, R33 ;  /* 0x000000210c237220 */ /* 0x040fe20000410000 */
[----:B------:R-:W-:Y:S01]  /*13ca0*/  FMUL.FTZ R37, R12, R15 ;  /* 0x0000000f0c257220 */ /* 0x000fe20000410000 */
[----:B------:R-:W-:Y:S02]  /*13cb0*/  HADD2.F32 R12, -RZ, R34.H0_H0 ;  /* 0x20000022ff0c7230 */ /* 0x000fe40000004100 */
[----:B------:R-:W-:Y:S01]  /*13cc0*/  FMUL.FTZ R34, R29, R32 ;  /* 0x000000201d227220 */ /* 0x000fe20000410000 */
[----:B------:R-:W-:Y:S02]  /*13cd0*/  HADD2.F32 R13, -RZ, R30.H0_H0 ;  /* 0x2000001eff0d7230 */ /* 0x000fe40000004100 */
[--C-:B------:R-:W-:Y:S02]  /*13ce0*/  HADD2.F32 R14, -RZ, R31.reuse.H0_H0 ;  /* 0x2000001fff0e7230 */ /* 0x100fe40000004100 */
[----:B------:R-:W-:-:S02]  /*13cf0*/  HADD2.F32 R31, -RZ, R31.H1_H1 ;  /* 0x3000001fff1f7230 */ /* 0x000fc40000004100 */
[----:B------:R-:W-:Y:S02]  /*13d00*/  HADD2.F32 R28, -RZ, R28.H1_H1 ;  /* 0x3000001cff1c7230 */ /* 0x000fe40000004100 */
[----:B------:R-:W-:Y:S01]  /*13d10*/  HADD2.F32 R30, -RZ, R30.H1_H1 ;  /* 0x3000001eff1e7230 */ /* 0x000fe20000004100 */
[----:B--2---:R-:W1:Y:S02]  /*13d20*/  LDS.128 R24, [R49] ;  /* 0x0000000031187984 */ /* 0x004e640000000c00 */
[--C-:B-1----:R-:W-:Y:S02]  /*13d30*/  HADD2.F32 R4, -RZ, R25.reuse.H0_H0 ;  /* 0x20000019ff047230 */ /* 0x102fe40000004100 */
[----:B------:R-:W-:Y:S02]  /*13d40*/  HADD2.F32 R25, -RZ, R25.H1_H1 ;  /* 0x30000019ff197230 */ /* 0x000fe40000004100 */
[----:B------:R-:W-:Y:S02]  /*13d50*/  HADD2.F32 R0, -RZ, R24.H0_H0 ;  /* 0x20000018ff007230 */ /* 0x000fe40000004100 */
[C---:B------:R-:W-:Y:S01]  /*13d60*/  FFMA.FTZ R35, R4.reuse, R15, -R35 ;  /* 0x0000000f04237223 */ /* 0x040fe20000010823 */
[----:B------:R-:W-:Y:S01]  /*13d70*/  FFMA.FTZ R37, R4, R33, R37 ;  /* 0x0000002104257223 */ /* 0x000fe20000010025 */
[-C--:B------:R-:W-:Y:S01]  /*13d80*/  FMUL.FTZ R4, R29, R12.reuse ;  /* 0x0000000c1d047220 */ /* 0x080fe20000410000 */
[----:B------:R-:W-:Y:S01]  /*13d90*/  FFMA.FTZ R36, R25, R12, -R34 ;  /* 0x0000000c19247223 */ /* 0x000fe20000010822 */
[----:B------:R-:W-:Y:S01]  /*13da0*/  FMUL.FTZ R15, R7, R91 ;  /* 0x0000005b070f7220 */ /* 0x000fe20000410000 */
[----:B------:R-:W-:-:S02]  /*13db0*/  HADD2.F32 R12, -RZ, R92.H0_H0 ;  /* 0x2000005cff0c7230 */ /* 0x000fc40000004100 */
[-C--:B------:R-:W-:Y:S01]  /*13dc0*/  FMUL.FTZ R34, R7, R93.reuse ;  /* 0x0000005d07227220 */ /* 0x080fe20000410000 */
[----:B------:R-:W-:Y:S01]  /*13dd0*/  FFMA.FTZ R32, R25, R32, R4 ;  /* 0x0000002019207223 */ /* 0x000fe20000010004 */
[----:B------:R-:W-:Y:S02]  /*13de0*/  HADD2.F32 R5, -RZ, R26.H0_H0 ;  /* 0x2000001aff057230 */ /* 0x000fe40000004100 */
[C---:B------:R-:W-:Y:S01]  /*13df0*/  FFMA.FTZ R93, R0.reuse, R93, -R15 ;  /* 0x0000005d005d7223 */ /* 0x040fe2000001080f */
[--C-:B------:R-:W-:Y:S02]  /*13e00*/  HADD2.F32 R4, -RZ, R94.reuse.H0_H0 ;  /* 0x2000005eff047230 */ /* 0x100fe40000004100 */
[----:B------:R-:W-:Y:S01]  /*13e10*/  FFMA.FTZ R34, R0, R91, R34 ;  /* 0x0000005b00227223 */ /* 0x000fe20000010022 */
[----:B------:R-:W-:Y:S01]  /*13e20*/  FMUL.FTZ R0, R13, R12 ;  /* 0x0000000c0d007220 */ /* 0x000fe20000410000 */
[----:B------:R-:W-:Y:S02]  /*13e30*/  HADD2.F32 R7, -RZ, R94.H1_H1 ;  /* 0x3000005eff077230 */ /* 0x000fe40000004100 */
[----:B------:R-:W-:-:S02]  /*13e40*/  HADD2.F32 R15, -RZ, R92.H1_H1 ;  /* 0x3000005cff0f7230 */ /* 0x000fc40000004100 */
[-C--:B------:R-:W-:Y:S01]  /*13e50*/  FFMA.FTZ R29, R5, R4.reuse, -R0 ;  /* 0x00000004051d7223 */ /* 0x080fe20000010800 */
[----:B------:R-:W-:Y:S02]  /*13e60*/  HADD2.F32 R6, -RZ, R27.H0_H0 ;  /* 0x2000001bff067230 */ /* 0x000fe40000004100 */
[----:B------:R-:W-:Y:S01]  /*13e70*/  FMUL.FTZ R38, R13, R4 ;  /* 0x000000040d267220 */ /* 0x000fe20000410000 */
[----:B------:R-:W-:Y:S02]  /*13e80*/  HADD2.F32 R0, -RZ, R40.H0_H0 ;  /* 0x20000028ff007230 */ /* 0x000fe40000004100 */
[C---:B------:R-:W-:Y:S01]  /*13e90*/  FMUL.FTZ R13, R14.reuse, R15 ;  /* 0x0000000f0e0d7220 */ /* 0x040fe20000410000 */
[----:B------:R-:W-:Y:S02]  /*13ea0*/  HADD2.F32 R4, -RZ, R39.H0_H0 ;  /* 0x20000027ff047230 */ /* 0x000fe40000004100 */
[----:B------:R-:W-:Y:S01]  /*13eb0*/  FMUL.FTZ R40, R14, R7 ;  /* 0x000000070e287220 */ /* 0x000fe20000410000 */
[----:B------:R-:W-:Y:S01]  /*13ec0*/  FFMA.FTZ R14, R5, R12, R38 ;  /* 0x0000000c050e7223 */ /* 0x000fe20000010026 */
[----:B------:R-:W-:-:S02]  /*13ed0*/  HADD2.F32 R27, -RZ, R27.H1_H1 ;  /* 0x3000001bff1b7230 */ /* 0x000fc40000004100 */
[C---:B------:R-:W-:Y:S01]  /*13ee0*/  FFMA.FTZ R12, R6.reuse, R7, -R13 ;  /* 0x00000007060c7223 */ /* 0x040fe2000001080d */
[----:B------:R-:W-:Y:S01]  /*13ef0*/  FFMA.FTZ R40, R6, R15, R40 ;  /* 0x0000000f06287223 */ /* 0x000fe20000010028 */
[C---:B------:R-:W-:Y:S01]  /*13f00*/  FMUL.FTZ R38, R31.reuse, R4 ;  /* 0x000000041f267220 */ /* 0x040fe20000410000 */
[-C--:B------:R-:W-:Y:S01]  /*13f10*/  FMUL.FTZ R6, R31, R0.reuse ;  /* 0x000000001f067220 */ /* 0x080fe20000410000 */
[----:B------:R-:W-:Y:S02]  /*13f20*/  HADD2.F32 R13, -RZ, R42.H0_H0 ;  /* 0x2000002aff0d7230 */ /* 0x000fe40000004100 */
[----:B------:R-:W-:Y:S02]  /*13f30*/  HADD2.F32 R15, -RZ, R41.H0_H0 ;  /* 0x20000029ff0f7230 */ /* 0x000fe40000004100 */
[C---:B------:R-:W-:Y:S01]  /*13f40*/  FFMA.FTZ R31, R27.reuse, R0, -R38 ;  /* 0x000000001b1f7223 */ /* 0x040fe20000010826 */
[----:B------:R-:W-:Y:S02]  /*13f50*/  HADD2.F32 R5, -RZ, R44.H0_H0 ;  /* 0x2000002cff057230 */ /* 0x000fe40000004100 */
[----:B------:R-:W-:Y:S01]  /*13f60*/  FFMA.FTZ R33, R27, R4, R6 ;  /* 0x000000041b217223 */ /* 0x000fe20000010006 */
[----:B------:R-:W-:-:S02]  /*13f70*/  HADD2.F32 R7, -RZ, R43.H0_H0 ;  /* 0x2000002bff077230 */ /* 0x000fc40000004100 */
[----:B------:R-:W-:Y:S01]  /*13f80*/  FMUL.FTZ R25, R28, R13 ;  /* 0x0000000d1c197220 */ /* 0x000fe20000410000 */
[----:B------:R-:W-:Y:S02]  /*13f90*/  HADD2.F32 R24, -RZ, R24.H1_H1 ;  /* 0x30000018ff187230 */ /* 0x000fe40000004100 */
        /* <DEDUP_REMOVED lines=18> */
.L_x_3067:
[----:B------:R-:W-:Y:S05]  /*140c0*/  BSYNC B1 ;  /* 0x0000000000017941 */ /* 0x000fea0003800000 */
.L_x_3066:
[----:B------:R-:W-:Y:S05]  /*140d0*/  @P1 BRA `(.L_x_3033) ;  /* 0x0000000400801947 */ /* 0x000fea0003800000 */
[----:B------:R-:W2:Y:S04]  /*140e0*/  LDL R0, [R1+0x60] ;  /* 0x0000600001007983 */ /* 0x000ea80000100800 */
[----:B------:R-:W3:Y:S01]  /*140f0*/  LDL R39, [R1+0x78] ;  /* 0x0000780001277983 */ /* 0x000ee20000100800 */
[----:B------:R-:W-:Y:S01]  /*14100*/  SHF.R.U32.HI R28, RZ, 0x10, R9 ;  /* 0x00000010ff1c7819 */ /* 0x000fe20000011609 */
[--C-:B------:R-:W-:Y:S01]  /*14110*/  HADD2.F32 R27, -RZ, R85.reuse.H1_H1 ;  /* 0x30000055ff1b7230 */ /* 0x100fe20000004100 */
[--C-:B------:R-:W-:Y:S01]  /*14120*/  SHF.R.U64 R38, R72, 0x10, R73.reuse ;  /* 0x0000001048267819 */ /* 0x100fe20000001249 */
[----:B------:R-:W-:Y:S01]  /*14130*/  HADD2.F32 R29, -RZ, R20.H1_H1 ;  /* 0x30000014ff1d7230 */ /* 0x000fe20000004100 */
[----:B------:R-:W-:Y:S01]  /*14140*/  SHF.R.U32.HI R72, RZ, 0x10, R73 ;  /* 0x00000010ff487819 */ /* 0x000fe20000011649 */
[----:B------:R-:W-:Y:S01]  /*14150*/  HADD2.F32 R28, -RZ, R28.H0_H0 ;  /* 0x2000001cff1c7230 */ /* 0x000fe20000004100 */
[----:B------:R-:W-:Y:S01]  /*14160*/  SHF.R.U64 R36, R8, 0x10, R9 ;  /* 0x0000001008247819 */ /* 0x000fe20000001209 */
[----:B------:R-:W-:Y:S01]  /*14170*/  HADD2.F32 R20, -RZ, R20.H0_H0 ;  /* 0x20000014ff147230 */ /* 0x000fe20000004100 */
[--C-:B------:R-:W-:Y:S01]  /*14180*/  SHF.R.U64 R35, R10, 0x10, R11.reuse ;  /* 0x000000100a237819 */ /* 0x100fe2000000120b */
[----:B------:R-:W-:Y:S01]  /*14190*/  HADD2.F32 R85, -RZ, R85.H0_H0 ;  /* 0x20000055ff557230 */ /* 0x000fe20000004100 */
[----:B------:R-:W-:-:S02]  /*141a0*/  SHF.R.U32.HI R34, RZ, 0x10, R11 ;  /* 0x00000010ff227819 */ /* 0x000fc4000001160b */
[--C-:B------:R-:W-:Y:S02]  /*141b0*/  SHF.R.U64 R37, R74, 0x10, R75.reuse ;  /* 0x000000104a257819 */ /* 0x100fe4000000124b */
[----:B------:R-:W-:Y:S02]  /*141c0*/  SHF.R.U32.HI R74, RZ, 0x10, R75 ;  /* 0x00000010ff4a7819 */ /* 0x000fe4000001164b */
[----:B--2---:R-:W-:-:S04]  /*141d0*/  LEA.HI R46, R46, R0, RZ, 0x1d ;  /* 0x000000002e2e7211 */ /* 0x004fc800078fe8ff */
[----:B-1----:R-:W-:Y:S01]  /*141e0*/  SHF.R.S32.HI R3, RZ, 0x1f, R46 ;  /* 0x0000001fff037819 */ /* 0x002fe2000001142e */
[----:B------:R-:W-:Y:S01]  /*141f0*/  IMAD.SHL.U32 R0, R46, 0x8, RZ ;  /* 0x000000082e007824 */ /* 0x000fe200078e00ff */
[----:B---3--:R-:W1:Y:S02]  /*14200*/  LDS.128 R4, [R39] ;  /* 0x0000000027047984 */ /* 0x008e640000000c00 */
[----:B------:R-:W-:Y:S02]  /*14210*/  LEA.HI R3, R3, R46, RZ, 0x3 ;  /* 0x0000002e03037211 */ /* 0x000fe400078f18ff */
[----:B------:R-:W-:-:S03]  /*14220*/  LOP3.LUT R0, R48, 0x38, R0, 0xf8, !PT ;  /* 0x0000003830007812 */ /* 0x000fc600078ef800 */
[----:B------:R-:W-:Y:S01]  /*14230*/  IMAD.SHL.U32 R3, R3, 0x400, RZ ;  /* 0x0000040003037824 */ /* 0x000fe200078e00ff */
[----:B------:R-:W-:-:S04]  /*14240*/  LOP3.LUT R0, R0, R47, RZ, 0x3c, !PT ;  /* 0x0000002f00007212 */ /* 0x000fc800078e3cff */
[----:B------:R-:W-:-:S04]  /*14250*/  LOP3.LUT R3, R3, 0x7fffe000, RZ, 0xc0, !PT ;  /* 0x7fffe00003037812 */ /* 0x000fc800078ec0ff */
[----:B-----5:R-:W-:-:S05]  /*14260*/  IADD3 R3, R0, R3, R45 ;  /* 0x0000000300037210 */ /* 0x020fca0007ffe02d */
        /* <DEDUP_REMOVED lines=8> */
[----:B------:R-:W-:Y:S02]  /*142f0*/  HADD2.F32 R4, -RZ, R4.H1_H1 ;  /* 0x30000004ff047230 */ /* 0x000fe40000004100 */
[----:B------:R-:W-:Y:S02]  /*14300*/  HADD2.F32 R6, -RZ, R6.H1_H1 ;  /* 0x30000006ff067230 */ /* 0x000fe40000004100 */
[--C-:B--2---:R-:W-:Y:S02]  /*14310*/  HADD2.F32 R24, -RZ, R13.reuse.H0_H0 ;  /* 0x2000000dff187230 */ /* 0x104fe40000004100 */
[----:B------:R-:W-:Y:S02]  /*14320*/  HADD2.F32 R13, -RZ, R13.H1_H1 ;  /* 0x3000000dff0d7230 */ /* 0x000fe40000004100 */
[----:B------:R-:W-:Y:S02]  /*14330*/  HADD2.F32 R11, -RZ, R12.H0_H0 ;  /* 0x2000000cff0b7230 */ /* 0x000fe40000004100 */
[C---:B------:R-:W-:Y:S01]  /*14340*/  FMUL.FTZ R31, R24.reuse, R29 ;  /* 0x0000001d181f7220 */ /* 0x040fe20000410000 */
[----:B------:R-:W-:Y:S01]  /*14350*/  FMUL.FTZ R33, R24, R27 ;  /* 0x0000001b18217220 */ /* 0x000fe20000410000 */
[----:B------:R-:W-:-:S02]  /*14360*/  HADD2.F32 R24, -RZ, R72.H0_H0 ;  /* 0x20000048ff187230 */ /* 0x000fc40000004100 */
[C---:B------:R-:W-:Y:S01]  /*14370*/  FMUL.FTZ R30, R13.reuse, R28 ;  /* 0x0000001c0d1e7220 */ /* 0x040fe20000410000 */
[C---:B------:R-:W-:Y:S01]  /*14380*/  FFMA.FTZ R31, R8.reuse, R27, -R31 ;  /* 0x0000001b081f7223 */ /* 0x040fe2000001081f */
[----:B------:R-:W-:Y:S01]  /*14390*/  FFMA.FTZ R33, R8, R29, R33 ;  /* 0x0000001d08217223 */ /* 0x000fe20000010021 */
[----:B------:R-:W-:Y:S02]  /*143a0*/  HADD2.F32 R25, -RZ, R14.H0_H0 ;  /* 0x2000000eff197230 */ /* 0x000fe40000004100 */
[-C--:B------:R-:W-:Y:S01]  /*143b0*/  FMUL.FTZ R8, R13, R24.reuse ;  /* 0x000000180d087220 */ /* 0x080fe20000410000 */
[----:B------:R-:W-:Y:S01]  /*143c0*/  FFMA.FTZ R30, R5, R24, -R30 ;  /* 0x00000018051e7223 */ /* 0x000fe2000001081e */
[C---:B------:R-:W-:Y:S01]  /*143d0*/  FMUL.FTZ R13, R11.reuse, R20 ;  /* 0x000000140b0d7220 */ /* 0x040fe20000410000 */
[----:B------:R-:W-:Y:S02]  /*143e0*/  HADD2.F32 R24, -RZ, R21.H0_H0 ;  /* 0x20000015ff187230 */ /* 0x000fe40000004100 */
[----:B------:R-:W-:Y:S01]  /*143f0*/  FMUL.FTZ R11, R11, R85 ;  /* 0x000000550b0b7220 */ /* 0x000fe20000410000 */
[----:B------:R-:W-:Y:S01]  /*14400*/  FFMA.FTZ R28, R5, R28, R8 ;  /* 0x0000001c051c7223 */ /* 0x000fe20000010008 */
[----:B------:R-:W-:-:S02]  /*14410*/  HADD2.F32 R8, -RZ, R86.H0_H0 ;  /* 0x20000056ff087230 */ /* 0x000fc40000004100 */
[C---:B------:R-:W-:Y:S01]  /*14420*/  FFMA.FTZ R85, R0.reuse, R85, -R13 ;  /* 0x0000005500557223 */ /* 0x040fe2000001080d */
[----:B------:R-:W-:Y:S02]  /*14430*/  HADD2.F32 R26, -RZ, R15.H0_H0 ;  /* 0x2000000fff1a7230 */ /* 0x000fe40000004100 */
[----:B------:R-:W-:Y:S01]  /*14440*/  FFMA.FTZ R20, R0, R20, R11 ;  /* 0x0000001400147223 */ /* 0x000fe2000001000b */
[----:B------:R-:W-:Y:S02]  /*14450*/  HADD2.F32 R21, -RZ, R21.H1_H1 ;  /* 0x30000015ff157230 */ /* 0x000fe40000004100 */
[C---:B------:R-:W-:Y:S01]  /*14460*/  FMUL.FTZ R0, R25.reuse, R24 ;  /* 0x0000001819007220 */ /* 0x040fe20000410000 */
[----:B------:R-:W-:Y:S02]  /*14470*/  HADD2.F32 R5, -RZ, R86.H1_H1 ;  /* 0x30000056ff057230 */ /* 0x000fe40000004100 */
[----:B------:R-:W-:Y:S01]  /*14480*/  FMUL.FTZ R32, R25, R8 ;  /* 0x0000000819207220 */ /* 0x000fe20000410000 */
[----:B------:R-:W-:-:S02]  /*14490*/  HADD2.F32 R15, -RZ, R15.H1_H1 ;  /* 0x3000000fff0f7230 */ /* 0x000fc40000004100 */
[C---:B------:R-:W-:Y:S01]  /*144a0*/  FFMA.FTZ R25, R9.reuse, R8, -R0 ;  /* 0x0000000809197223 */ /* 0x040fe20000010800 */
[C---:B------:R-:W-:Y:S01]  /*144b0*/  FMUL.FTZ R11, R26.reuse, R21 ;  /* 0x000000151a0b7220 */ /* 0x040fe20000410000 */
[----:B------:R-:W-:Y:S02]  /*144c0*/  HADD2.F32 R8, -RZ, R34.H0_H0 ;  /* 0x20000022ff087230 */ /* 0x000fe40000004100 */
[-C--:B------:R-:W-:Y:S01]  /*144d0*/  FMUL.FTZ R26, R26, R5.reuse ;  /* 0x000000051a1a7220 */ /* 0x080fe20000410000 */
[----:B------:R-:W-:Y:S02]  /*144e0*/  HADD2.F32 R0, -RZ, R74.H0_H0 ;  /* 0x2000004aff007230 */ /* 0x000fe40000004100 */
        /* <DEDUP_REMOVED lines=15> */
[-C--:B------:R-:W-:Y:S01]  /*145e0*/  FMUL.FTZ R12, R12, R5.reuse ;  /* 0x000000050c0c7220 */ /* 0x080fe20000410000 */
[----:B------:R-:W-:Y:S01]  /*145f0*/  FFMA.FTZ R0, R4, R5, -R7 ;  /* 0x0000000504007223 */ /* 0x000fe20000010807 */
[-C--:B------:R-:W-:Y:S01]  /*14600*/  FMUL.FTZ R14, R14, R9.reuse ;  /* 0x000000090e0e7220 */ /* 0x080fe20000410000 */
[----:B------:R-:W-:Y:S01]  /*14610*/  FFMA.FTZ R10, R6, R9, -R21 ;  /* 0x00000009060a7223 */ /* 0x000fe20000010815 */
[----:B------:R-:W-:Y:S01]  /*14620*/  FFMA.FTZ R15, R4, R11, R12 ;  /* 0x0000000b040f7223 */ /* 0x000fe2000001000c */
[----:B------:R-:W-:Y:S01]  /*14630*/  F2FP.F16.F32.PACK_AB R7, R27, R24 ;  /* 0x000000181b07723e */ /* 0x000fe200000000ff */
        /* <DEDUP_REMOVED lines=10> */
.L_x_3033:
[----:B------:R-:W-:Y:S05]  /*146e0*/  BSYNC B0 ;  /* 0x0000000000007941 */ /* 0x000fea0003800000 */
.L_x_2993:
        /* <DEDUP_REMOVED lines=8> */
.L_x_2991:
[----:B-1234-:R-:W2:Y:S02]  /*14770*/  LDL R0, [R1+0x5c] ;  /* 0x00005c0001007983 */ /* 0x01eea40000100800 */
[----:B--2---:R-:W-:-:S13]  /*14780*/  R2UR UR4, R0 ;  /* 0x00000000000472ca */ /* 0x004fda00000e0000 */
[----:B------:R-:W-:-:S05]  /*14790*/  IMAD.U32 R0, RZ, RZ, UR4 ;  /* 0x00000004ff007e24 */ /* 0x000fca000f8e00ff */
[----:B------:R-:W-:-:S13]  /*147a0*/  ISETP.NE.AND P0, PT, R0, 0x3, PT ;  /* 0x000000030000780c */ /* 0x000fda0003f05270 */
[----:B------:R-:W-:Y:S05]  /*147b0*/  @!P0 BRA `(.L_x_3068) ;  /* 0x0000000000048947 */ /* 0x000fea0003800000 */
[----:B------:R-:W-:Y:S01]  /*147c0*/  BPT.TRAP 0x1 ;  /* 0x000000040000795c */ /* 0x000fe20000300000 */
.L_x_3068:
[----:B------:R-:W-:Y:S02]  /*147d0*/  LEA R0, R217, R16, 0x3 ;  /* 0x00000010d9007211 */ /* 0x000fe400078e18ff */
[----:B0-----:R-:W-:-:S04]  /*147e0*/  SHF.L.U32 R3, R218, 0x1f, RZ ;  /* 0x0000001fda037819 */ /* 0x001fc800000006ff */
[----:B------:R0:W1:Y:S01]  /*147f0*/  SYNCS.PHASECHK.TRANS64.TRYWAIT P2, [R0+URZ+0x38830], R3 ;  /* 0x03883003000075a7 */ /* 0x000062000804017f */
[----:B------:R-:W-:Y:S05]  /*14800*/  @!P0 BRA `(.L_x_3069) ;  /* 0x0000000000048947 */ /* 0x000fea0003800000 */
[----:B------:R-:W-:Y:S01]  /*14810*/  BPT.TRAP 0x1 ;  /* 0x000000040000795c */ /* 0x000fe20000300000 */
.L_x_3069:
[----:B------:R-:W2:Y:S02]  /*14820*/  S2R R4, SR_TID.X ;  /* 0x0000000000047919 */ /* 0x000ea40000002100 */
[----:B--2---:R-:W-:-:S04]  /*14830*/  LOP3.LUT R4, R4, 0x7f, RZ, 0xc0, !PT ;  /* 0x0000007f04047812 */ /* 0x004fc800078ec0ff */
[----:B------:R-:W-:Y:S01]  /*14840*/  ISETP.NE.AND P1, PT, R4, RZ, PT ;  /* 0x000000ff0400720c */ /* 0x000fe20003f25270 */
[----:B-1----:R-:W-:-:S12]  /*14850*/  @P2 BRA `(.L_x_3070) ;  /* 0x0000000000082947 */ /* 0x002fd80003800000 */
[----:B------:R-:W1:Y:S02]  /*14860*/  SYNCS.PHASECHK.TRANS64.TRYWAIT P2, [R0+URZ+0x38830], R3 ;  /* 0x03883003000075a7 */ /* 0x000e64000804017f */
[----:B-1----:R-:W-:Y:S05]  /*14870*/  @!P2 BRA `(.L_x_3071) ;  /* 0x000001c4001ca947 */ /* 0x002fea0003800000 */
.L_x_3070:
[----:B------:R-:W-:Y:S05]  /*14880*/  WARPSYNC.ALL ;  /* 0x0000000000007948 */ /* 0x000fea0003800000 */
[----:B01----:R-:W-:Y:S01]  /*14890*/  VIADD R3, R16, 0x24400 ;  /* 0x0002440010037836 */ /* 0x003fe20000000000 */
[----:B------:R-:W-:Y:S01]  /*148a0*/  R2UR UR12, R84 ;  /* 0x00000000540c72ca */ /* 0x000fe200000e0000 */
[----:B------:R-:W-:Y:S01]  /*148b0*/  IMAD.MOV.U32 R5, RZ, RZ, 0x40000040 ;  /* 0x40000040ff057424 */ /* 0x000fe200078e00ff */
[----:B------:R-:W-:Y:S01]  /*148c0*/  WARPGROUP.ARRIVE ;  /* 0x00000000000079c5 */ /* 0x000fe20000000000 */
[----:B------:R-:W-:Y:S01]  /*148d0*/  UMOV UR9, 0x40000040 ;  /* 0x4000004000097882 */ /* 0x000fe20000000000 */
[----:B------:R-:W-:Y:S01]  /*148e0*/  SHF.R.U32.HI R3, RZ, 0x4, R3 ;  /* 0x00000004ff037819 */ /* 0x000fe20000011603 */
[----:B------:R-:W-:Y:S01]  /*148f0*/  IMAD.MOV.U32 R7, RZ, RZ, 0x40000040 ;  /* 0x40000040ff077424 */ /* 0x000fe200078e00ff */
[----:B------:R-:W-:Y:S01]  /*14900*/  R2UR UR11, R5 ;  /* 0x00000000050b72ca */ /* 0x000fe200000e0000 */
[----:B------:R-:W-:Y:S01]  /*14910*/  UMOV UR5, UR9 ;  /* 0x0000000900057c82 */ /* 0x000fe20008000000 */
[----:B------:R-:W-:Y:S01]  /*14920*/  LOP3.LUT R3, R3, 0x3fff, RZ, 0xc0, !PT ;  /* 0x00003fff03037812 */ /* 0x000fe200078ec0ff */
[----:B------:R-:W-:Y:S01]  /*14930*/  IMAD.MOV.U32 R9, RZ, RZ, 0x40000040 ;  /* 0x40000040ff097424 */ /* 0x000fe200078e00ff */
[----:B------:R-:W-:Y:S01]  /*14940*/  R2UR UR7, R7 ;  /* 0x00000000070772ca */ /* 0x000fe200000e0000 */
[----:B------:R-:W-:Y:S01]  /*14950*/  IMAD.MOV.U32 R7, RZ, RZ, 0x40000040 ;  /* 0x40000040ff077424 */ /* 0x000fe200078e00ff */
[----:B------:R-:W-:Y:S01]  /*14960*/  LOP3.LUT R222, R3, 0x10000, RZ, 0xfc, !PT ;  /* 0x0001000003de7812 */ /* 0x000fe200078efcff */
[----:B------:R-:W-:Y:S01]  /*14970*/  ULOP3.LUT UR12, UR12, 0x10000, URZ, 0xfc, !UPT ;  /* 0x000100000c0c7892 */ /* 0x000fe2000f8efc3f */
[----:B------:R-:W-:Y:S01]  /*14980*/  IMAD.U32 R13, RZ, RZ, UR9 ;  /* 0x00000009ff0d7e24 */ /* 0x000fe2000f8e00ff */
[----:B------:R-:W-:Y:S01]  /*14990*/  UMOV UR17, 0x40000040 ;  /* 0x4000004000117882 */ /* 0x000fe20000000000 */
[----:B------:R-:W-:Y:S01]  /*149a0*/  UMOV UR57, 0x40000040 ;  /* 0x4000004000397882 */ /* 0x000fe20000000000 */
[----:B------:R-:W-:Y:S01]  /*149b0*/  IMAD R4, R217, 0xa00, R222 ;  /* 0x00000a00d9047824 */ /* 0x000fe200078e02de */
[----:B------:R-:W-:Y:S01]  /*149c0*/  UIADD3 UR56, UR12, 0x804, URZ ;  /* 0x000008040c387890 */ /* 0x000fe2000fffe03f */
[----:B------:R-:W-:Y:S01]  /*149d0*/  IMAD.MOV.U32 R11, RZ, RZ, 0x40000040 ;  /* 0x40000040ff0b7424 */ /* 0x000fe200078e00ff */
[----:B------:R-:W-:Y:S01]  /*149e0*/  UMOV UR8, UR12 ;  /* 0x0000000c00087c82 */ /* 0x000fe20008000000 */
[C---:B------:R-:W-:Y:S01]  /*149f0*/  VIADD R6, R4.reuse, 0x80 ;  /* 0x0000008004067836 */ /* 0x040fe20000000000 */
[C---:B------:R-:W-:Y:S01]  /*14a00*/  R2UR UR10, R4.reuse ;  /* 0x00000000040a72ca */ /* 0x040fe200000e0000 */
[----:B------:R-:W-:Y:S01]  /*14a10*/  UMOV UR4, UR8 ;  /* 0x0000000800047c82 */ /* 0x000fe20008000000 */
[----:B------:R-:W-:Y:S01]  /*14a20*/  IADD3 R8, R4, 0x200, RZ ;  /* 0x0000020004087810 */ /* 0x000fe20007ffe0ff */
[----:B------:R-:W-:Y:S01]  /*14a30*/  UIADD3 UR52, UR12, 0x806, URZ ;  /* 0x000008060c347890 */ /* 0x000fe2000fffe03f */
[----:B------:R-:W-:Y:S01]  /*14a40*/  R2UR UR6, R6 ;  /* 0x00000000060672ca */ /* 0x000fe200000e0000 */
[C---:B------:R-:W-:Y:S01]  /*14a50*/  VIADD R6, R4.reuse, 0x100 ;  /* 0x0000010004067836 */ /* 0x040fe20000000000 */
[----:B------:R-:W-:Y:S01]  /*14a60*/  MOV R12, UR8 ;  /* 0x00000008000c7c02 */ /* 0x000fe20008000f00 */
[----:B------:R-:W-:Y:S01]  /*14a70*/  UMOV UR53, 0x40000040 ;  /* 0x4000004000357882 */ /* 0x000fe20000000000 */
[----:B------:R-:W-:Y:S01]  /*14a80*/  UIADD3 UR48, UR12, 0xc00, URZ ;  /* 0x00000c000c307890 */ /* 0x000fe2000fffe03f */
[----:B------:R-:W-:Y:S01]  /*14a90*/  IADD3 R10, R4, 0x786, RZ ;  /* 0x00000786040a7810 */ /* 0x000fe20007ffe0ff */
[----:B------:R-:W-:Y:S01]  /*14aa0*/  UMOV UR49, 0x40000040 ;  /* 0x4000004000317882 */ /* 0x000fe20000000000 */
[----:B------:R0:W-:Y:S01]  /*14ab0*/  STL.64 [R1+0x50], R12 ;  /* 0x0000500c01007387 */ /* 0x0001e20000100a00 */
[----:B------:R-:W-:Y:S01]  /*14ac0*/  UIADD3 UR44, UR12, 0xc02, URZ ;  /* 0x00000c020c2c7890 */ /* 0x000fe2000fffe03f */
[----:B------:R-:W-:Y:S01]  /*14ad0*/  HGMMA.64x16x16.F32 R56, gdesc[UR8], RZ, !UPT, gsb0 ;  /* 0x00200000083879f0 */ /* 0x000fe2000c0008ff */
[----:B------:R-:W-:Y:S01]  /*14ae0*/  R2UR UR10, R8 ;  /* 0x00000000080a72ca */ /* 0x000fe200000e0000 */
[----:B------:R-:W-:Y:S01]  /*14af0*/  VIADD R8, R4, 0x202 ;  /* 0x0000020204087836 */ /* 0x000fe20000000000 */
[----:B------:R-:W-:Y:S01]  /*14b00*/  R2UR UR11, R9 ;  /* 0x00000000090b72ca */ /* 0x000fe200000e0000 */
[----:B------:R-:W-:Y:S01]  /*14b10*/  UMOV UR45, 0x40000040 ;  /* 0x40000040002d7882 */ /* 0x000fe20000000000 */
[----:B------:R-:W-:Y:S01]  /*14b20*/  MOV R9, 0x40000040 ;  /* 0x4000004000097802 */ /* 0x000fe20000000f00 */
[----:B------:R-:W-:Y:S01]  /*14b30*/  UIADD3 UR40, UR12, 0xc04, URZ ;  /* 0x00000c040c287890 */ /* 0x000fe2000fffe03f */
[----:B------:R-:W-:Y:S01]  /*14b40*/  R2UR UR38, R10 ;  /* 0x000000000a2672ca */ /* 0x000fe200000e0000 */
[----:B------:R-:W-:Y:S01]  /*14b50*/  UMOV UR41, 0x40000040 ;  /* 0x4000004000297882 */ /* 0x000fe20000000000 */
[----:B------:R-:W-:Y:S01]  /*14b60*/  R2UR UR39, R11 ;  /* 0x000000000b2772ca */ /* 0x000fe200000e0000 */
[----:B0-----:R-:W-:Y:S01]  /*14b70*/  IMAD.U32 R13, RZ, RZ, UR17 ;  /* 0x00000011ff0d7e24 */ /* 0x001fe2000f8e00ff */
[----:B------:R-:W-:Y:S01]  /*14b80*/  UIADD3 UR36, UR12, 0xc06, URZ ;  /* 0x00000c060c247890 */ /* 0x000fe2000fffe03f */
[----:B------:R-:W0:Y:S01]  /*14b90*/  LDC R3, c[0x0][0x448] ;  /* 0x00011200ff037b82 */ /* 0x000e220000000800 */
[----:B------:R-:W-:Y:S01]  /*14ba0*/  UMOV UR37, 0x40000040 ;  /* 0x4000004000257882 */ /* 0x000fe20000000000 */
[----:B------:R-:W-:Y:S01]  /*14bb0*/  VIADD R10, R4, 0x806 ;  /* 0x00000806040a7836 */ /* 0x000fe20000000000 */
[----:B------:R-:W-:Y:S01]  /*14bc0*/  BSSY B0, `(.L_x_3072) ;  /* 0x0000932000007945 */ /* 0x000fe20003800000 */
[----:B------:R-:W-:Y:S01]  /*14bd0*/  IMAD.MOV.U32 R11, RZ, RZ, 0x40000040 ;  /* 0x40000040ff0b7424 */ /* 0x000fe200078e00ff */
[----:B------:R-:W-:Y:S01]  /*14be0*/  CS2R R150, SRZ ;  /* 0x0000000000967805 */ /* 0x000fe2000001ff00 */
[----:B------:R-:W-:Y:S01]  /*14bf0*/  @!P1 VIADD R0, R0, 0x38840 ;  /* 0x0003884000009836 */ /* 0x000fe20000000000 */
[----:B------:R-:W-:-:S02]  /*14c00*/  CS2R R148, SRZ ;  /* 0x0000000000947805 */ /* 0x000fc4000001ff00 */
[----:B------:R-:W-:Y:S02]  /*14c10*/  CS2R R146, SRZ ;  /* 0x0000000000927805 */ /* 0x000fe4000001ff00 */
[----:B------:R-:W-:Y:S02]  /*14c20*/  CS2R R144, SRZ ;  /* 0x0000000000907805 */ /* 0x000fe4000001ff00 */
[----:B-----5:R-:W-:Y:S02]  /*14c30*/  CS2R R142, SRZ ;  /* 0x00000000008e7805 */ /* 0x020fe4000001ff00 */
[----:B------:R-:W-:Y:S02]  /*14c40*/  @!P1 PRMT R0, RZ, 0x654, R0 ;  /* 0x00000654ff009816 */ /* 0x000fe40000000000 */
        /* <DEDUP_REMOVED lines=14> */
[----:B------:R-:W-:Y:S02]  /*14d30*/  IADD3 R3, R235, R230, RZ ;  /* 0x000000e6eb037210 */ /* 0x000fe40007ffe0ff */
        /* <DEDUP_REMOVED lines=12> */
[----:B------:R-:W-:Y:S02]  /*14e00*/  WARPGROUP.DEPBAR.LE gsb0, 0x0 ;  /* 0x00008000000079c5 */ /* 0x000fe40000010000 */
[----:B------:R-:W-:-:S06]  /*14e10*/  WARPGROUP.ARRIVE ;  /* 0x00000000000079c5 */ /* 0x000fcc0000000000 */
[----:B------:R-:W-:Y:S01]  /*14e20*/  HGMMA.64x16x16.F32 R48, gdesc[UR4], RZ, !UPT, gsb0 ;  /* 0x00200000043079f0 */ /* 0x000fe2000c0008ff */
        /* <DEDUP_REMOVED lines=14> */
[----:B------:R-:W-:-:S03]  /*14f10*/  IMAD.MOV.U32 R7, RZ, RZ, 0x40000040 ;  /* 0x40000040ff077424 */ /* 0x000fc600078e00ff */
        /* <DEDUP_REMOVED lines=10> */
[----:B------:R-:W-:Y:S02]  /*14fc0*/  R2UR UR7, R7 ;  /* 0x00000000070772ca */ /* 0x000fe400000e0000 */
[----:B------:R-:W-:Y:S02]  /*14fd0*/  MOV R7, 0x40000040 ;  /* 0x4000004000077802 */ /* 0x000fe40000000f00 */
        /* <DEDUP_REMOVED lines=36> */
[----:B------:R-:W-:-:S03]  /*15220*/  IMAD.MOV.U32 R7, RZ, RZ, 0x40000040 ;  /* 0x40000040ff077424 */ /* 0x000fc600078e00ff */
[----:B------:R-:W-:Y:S01]  /*15230*/  R2UR UR18, R6 ;  /* 0x00000000061272ca */ /* 0x000fe200000e0000 */
[----:B------:R-:W-:Y:S01]  /*15240*/  VIADD R6, R4, 0x84 ;  /* 0x0000008404067836 */ /* 0x000fe20000000000 */
[----:B------:R-:W-:Y:S01]  /*15250*/  R2UR UR19, R7 ;  /* 0x00000000071372ca */ /* 0x000fe200000e0000 */
[----:B------:R-:W-:Y:S01]  /*15260*/  IMAD.MOV.U32 R7, RZ, RZ, 0x40000040 ;  /* 0x40000040ff077424 */ /* 0x000fe200078e00ff */
        /* <DEDUP_REMOVED lines=27> */
[----:B0-----:R-:W-:Y:S01]  /*15420*/  IMAD.U32 R13, RZ, RZ, UR17 ;  /* 0x00000011ff0d7e24 */ /* 0x001fe2000f8e00ff */
[----:B------:R-:W-:Y:S02]  /*15430*/  WARPGROUP.DEPBAR.LE gsb0, 0x0 ;  /* 0x00008000000079c5 */ /* 0x000fe40000010000 */
[----:B------:R-:W-:-:S06]  /*15440*/  WARPGROUP.ARRIVE ;  /* 0x00000000000079c5 */ /* 0x000fcc0000000000 */
[----:B------:R-:W-:Y:S01]  /*15450*/  HGMMA.64x16x16.F32 R48, gdesc[UR4], R48, gsb0 ;  /* 0x00200000043079f0 */ /* 0x000fe20008000830 */
[----:B------:R-:W-:Y:S01]  /*15460*/  R2UR UR6, R6 ;  /* 0x00000000060672ca */ /* 0x000fe200000e0000 */
[----:B------:R-:W-:Y:S01]  /*15470*/  UMOV UR4, UR8 ;  /* 0x0000000800047c82 */ /* 0x000fe20008000000 */
[----:B------:R-:W-:Y:S01]  /*15480*/  R2UR UR7, R7 ;  /* 0x00000000070772ca */ /* 0x000fe200000e0000 */
[----:B------:R-:W-:Y:S01]  /*15490*/  UMOV UR5, UR9 ;  /* 0x0000000900057c82 */ /* 0x000fe20008000000 */
[----:B------:R-:W-:Y:S01]  /*154a0*/  VIADD R6, R4, 0x184 ;  /* 0x0000018404067836 */ /* 0x000fe20000000000 */
[----:B------:R-:W-:Y:S01]  /*154b0*/  MOV R7, 0x40000040 ;  /* 0x4000004000077802 */ /* 0x000fe20000000f00 */
[----:B------:R-:W-:Y:S02]  /*154c0*/  WARPGROUP.DEPBAR.LE gsb0, 0x0 ;  /* 0x00008000000079c5 */ /* 0x000fe40000010000 */
[----:B------:R-:W-:-:S07]  /*154d0*/  WARPGROUP.ARRIVE ;  /* 0x00000000000079c5 */ /* 0x000fce0000000000 */
        /* <DEDUP_REMOVED lines=9> */
[----:B------:R-:W-:Y:S02]  /*15570*/  R2UR UR19, R7 ;  /* 0x00000000071372ca */ /* 0x000fe400000e0000 */
[----:B------:R-:W-:Y:S01]  /*15580*/  MOV R7, 0x40000040 ;  /* 0x4000004000077802 */ /* 0x000fe20000000f00 */
        /* <DEDUP_REMOVED lines=33> */
[----:B------:R-:W-:Y:S01]  /*157a0*/  R2UR UR10, R6 ;  /* 0x00000000060a72ca */ /* 0x000fe200000e0000 */
[----:B------:R-:W-:Y:S01]  /*157b0*/  VIADD R6, R4, 0x280 ;  /* 0x0000028004067836 */ /* 0x000fe20000000000 */
[----:B------:R-:W-:Y:S02]  /*157c0*/  R2UR UR11, R7 ;  /* 0x00000000070b72ca */ /* 0x000fe400000e0000 */
[----:B------:R-:W-:Y:S02]  /*157d0*/  MOV R7, 0x40000040 ;  /* 0x4000004000077802 */ /* 0x000fe40000000f00 */
[----:B------:R-:W-:Y:S01]  /*157e0*/  R2UR UR18, R6 ;  /* 0x00000000061272ca */ /* 0x000fe200000e0000 */
[----:B------:R-:W-:Y:S01]  /*157f0*/  VIADD R6, R4, 0x300 ;  /* 0x0000030004067836 */ /* 0x000fe20000000000 */
[----:B------:R-:W-:Y:S01]  /*15800*/  R2UR UR19, R7 ;  /* 0x00000000071372ca */ /* 0x000fe200000e0000 */
[----:B------:R-:W-:Y:S01]  /*15810*/  IMAD.MOV.U32 R7, RZ, RZ, 0x40000040 ;  /* 0x40000040ff077424 */ /* 0x000fe200078e00ff */
[----:B------:R-:W-:-:S02]  /*15820*/  WARPGROUP.DEPBAR.LE gsb0, 0x0 ;  /* 0x00008000000079c5 */ /* 0x000fc40000010000 */
        /* <DEDUP_REMOVED lines=15> */
[----:B------:R-:W-:Y:S01]  /*15920*/  IMAD.MOV.U32 R9, RZ, RZ, 0x40000040 ;  /* 0x40000040ff097424 */ /* 0x000fe200078e00ff */
[----:B------:R-:W-:Y:S02]  /*15930*/  IADD3 R8, R4, 0x482, RZ ;  /* 0x0000048204087810 */ /* 0x000fe40007ffe0ff */
        /* <DEDUP_REMOVED lines=49> */
[----:B------:R-:W-:-:S05]  /*15c50*/  MOV R12, UR16 ;  /* 0x00000010000c7c02 */ /* 0x000fca0008000f00 */
        /* <DEDUP_REMOVED lines=10> */
[----:B------:R-:W-:Y:S02]  /*15d00*/  R2UR UR11, R9 ;  /* 0x00000000090b72ca */ /* 0x000fe400000e0000 */
[----:B------:R-:W-:Y:S01]  /*15d10*/  MOV R9, 0x40000040 ;  /* 0x4000004000097802 */ /* 0x000fe20000000f00 */
[----:B------:R-:W-:-:S02]  /*15d20*/  WARPGROUP.DEPBAR.LE gsb0, 0x0 ;  /* 0x00008000000079c5 */ /* 0x000fc40000010000 */
        /* <DEDUP_REMOVED lines=168> */
[----:B------:R-:W-:Y:S01]  /*167b0*/  VIADD R6, R4, 0x502 ;  /* 0x0000050204067836 */ /* 0x000fe20000000000 */
[----:B------:R-:W-:-:S04]  /*167c0*/  MOV R7, 0x40000040 ;  /* 0x4000004000077802 */ /* 0x000fc80000000f00 */
        /* <DEDUP_REMOVED lines=15> */
[----:B------:R-:W-:Y:S01]  /*168c0*/  IMAD.U32 R12, RZ, RZ, UR16 ;  /* 0x00000010ff0c7e24 */ /* 0x000fe2000f8e00ff */
[----:B------:R-:W-:-:S04]  /*168d0*/  UMOV UR4, UR14 ;  /* 0x0000000e00047c82 */ /* 0x000fc80008000000 */
[----:B------:R-:W-:Y:S01]  /*168e0*/  STL.64 [R1], R12 ;  /* 0x0000000c01007387 */ /* 0x000fe20000100a00 */
[----:B------:R-:W-:Y:S02]  /*168f0*/  WARPGROUP.DEPBAR.LE gsb0, 0x0 ;  /* 0x00008000000079c5 */ /* 0x000fe40000010000 */
[----:B------:R-:W-:-:S06]  /*16900*/  WARPGROUP.ARRIVE ;  /* 0x00000000000079c5 */ /* 0x000fcc0000000000 */
[----:B------:R-:W-:Y:S01]  /*16910*/  HGMMA.64x16x16.F32 R24, gdesc[UR8], R24, gsb0 ;  /* 0x00200000081879f0 */ /* 0x000fe20008000818 */
[----:B------:R-:W-:Y:S01]  /*16920*/  UMOV UR8, UR14 ;  /* 0x0000000e00087c82 */ /* 0x000fe20008000000 */
[----:B------:R-:W-:Y:S01]  /*16930*/  UMOV UR9, UR15 ;  /* 0x0000000f00097c82 */ /* 0x000fe20008000000 */
[----:B------:R-:W-:Y:S02]  /*16940*/  WARPGROUP.DEPBAR.LE gsb0, 0x0 ;  /* 0x00008000000079c5 */ /* 0x000fe40000010000 */
[----:B------:R-:W-:-:S06]  /*16950*/  WARPGROUP.ARRIVE ;  /* 0x00000000000079c5 */ /* 0x000fcc0000000000 */
[----:B------:R-:W-:Y:S03]  /*16960*/  HGMMA.64x16x16.F32 R56, gdesc[UR16], R56, gsb0 ;  /* 0x00200000103879f0 */ /* 0x000fe60008000838 */
        /* <DEDUP_REMOVED lines=226> */
[----:B------:R-:W0:Y:S01]  /*17790*/  @P2 LDC R6, c[0x0][0x44c] ;  /* 0x00011300ff062b82 */ /* 0x000e220000000800 */
[----:B------:R-:W-:Y:S02]  /*177a0*/  IMAD.MOV.U32 R7, RZ, RZ, 0x40000040 ;  /* 0x40000040ff077424 */ /* 0x000fe400078e00ff */
[----:B0-----:R-:W-:-:S04]  /*177b0*/  @P2 IMAD.HI.U32 R5, R3, R6, RZ ;  /* 0x0000000603052227 */ /* 0x001fc800078e00ff */
[----:B------:R-:W-:Y:S01]  /*177c0*/  VIADD R6, R4, 0x886 ;  /* 0x0000088604067836 */ /* 0x000fe20000000000 */
[----:B------:R-:W-:Y:S02]  /*177d0*/  WARPGROUP.DEPBAR.LE gsb0, 0x0 ;  /* 0x00008000000079c5 */ /* 0x000fe40000010000 */
[----:B------:R-:W-:-:S06]  /*177e0*/  WARPGROUP.ARRIVE ;  /* 0x00000000000079c5 */ /* 0x000fcc0000000000 */
[----:B------:R-:W-:Y:S01]  /*177f0*/  HGMMA.64x16x16.F32 R40, gdesc[UR4], R40, gsb0 ;  /* 0x00200000042879f0 */ /* 0x000fe20008000828 */
[----:B------:R-:W-:Y:S01]  /*17800*/  R2UR UR6, R8 ;  /* 0x00000000080672ca */ /* 0x000fe200000e0000 */
[----:B------:R-:W-:Y:S01]  /*17810*/  UMOV UR4, UR40 ;  /* 0x0000002800047c82 */ /* 0x000fe20008000000 */
[----:B------:R-:W-:Y:S01]  /*17820*/  R2UR UR7, R9 ;  /* 0x00000000090772ca */ /* 0x000fe200000e0000 */
[----:B------:R-:W-:Y:S01]  /*17830*/  UMOV UR5, UR41 ;  /* 0x0000002900057c82 */ /* 0x000fe20008000000 */
[----:B------:R-:W0:Y:S01]  /*17840*/  @P2 LDC R8, c[0x0][0x450] ;  /* 0x00011400ff082b82 */ /* 0x000e220000000800 */
[----:B------:R-:W-:-:S04]  /*17850*/  IMAD.MOV.U32 R9, RZ, RZ, -0x50 ;  /* 0xffffffb0ff097424 */ /* 0x000fc800078e00ff */
[----:B------:R-:W-:-:S04]  /*17860*/  IMAD R9, R2, R9, 0x51 ;  /* 0x0000005102097424 */ /* 0x000fc800078e0209 */
[----:B------:R-:W-:-:S05]  /*17870*/  IMAD R9, R234, -0x2, R9 ;  /* 0xfffffffeea097824 */ /* 0x000fca00078e0209 */
[--C-:B------:R-:W-:Y:S02]  /*17880*/  IADD3 R9, -R231, R9, R232.reuse ;  /* 0x00000009e7097210 */ /* 0x100fe40007ffe1e8 */
[----:B0-----:R-:W-:Y:S01]  /*17890*/  @P2 SHF.R.U32.HI R3, RZ, R8, R5 ;  /* 0x00000008ff032219 */ /* 0x001fe20000011605 */
[----:B------:R-:W-:-:S04]  /*178a0*/  IMAD R5, R2, -0x50, R232 ;  /* 0xffffffb002057824 */ /* 0x000fc800078e02e8 */
[----:B------:R-:W0:Y:S01]  /*178b0*/  SHFL.IDX PT, R8, R3, 0x1, 0x1c1f ;  /* 0x003c1f0003087f89 */ /* 0x000e2200000e0000 */
[----:B------:R-:W-:-:S03]  /*178c0*/  VIADD R5, R5, 0x50 ;  /* 0x0000005005057836 */ /* 0x000fc60000000000 */
[----:B------:R-:W1:Y:S01]  /*178d0*/  SHFL.IDX PT, R3, R3, RZ, 0x1c1f ;  /* 0x001c1fff03037589 */ /* 0x000e6200000e0000 */
        /* <DEDUP_REMOVED lines=10> */
[----:B------:R-:W-:Y:S02]  /*17980*/  WARPGROUP.DEPBAR.LE gsb0, 0x0 ;  /* 0x00008000000079c5 */ /* 0x000fe40000010000 */
[----:B------:R-:W-:-:S06]  /*17990*/  WARPGROUP.ARRIVE ;  /* 0x00000000000079c5 */ /* 0x000fcc0000000000 */
[----:B------:R-:W-:Y:S01]  /*179a0*/  HGMMA.64x16x16.F32 R56, gdesc[UR36], R56, gsb0 ;  /* 0x00200000243879f0 */ /* 0x000fe20008000838 */
[----:B------:R-:W-:Y:S01]  /*179b0*/  ULDC UR38, c[0x0][0x988] ;  /* 0x0002620000267ab9 */ /* 0x000fe20000000800 */
[----:B------:R-:W-:Y:S01]  /*179c0*/  ULDC UR39, c[0x0][0x988] ;  /* 0x0002620000277ab9 */ /* 0x000fe20000000800 */
[----:B------:R-:W-:Y:S02]  /*179d0*/  WARPGROUP.DEPBAR.LE gsb0, 0x0 ;  /* 0x00008000000079c5 */ /* 0x000fe40000010000 */
[----:B------:R-:W-:-:S06]  /*179e0*/  WARPGROUP.ARRIVE ;  /* 0x00000000000079c5 */ /* 0x000fcc0000000000 */
[----:B------:R-:W-:Y:S01]  /*179f0*/  HGMMA.64x16x16.F32 R48, gdesc[UR4], R48, gsb0 ;  /* 0x00200000043079f0 */ /* 0x000fe20008000830 */
[----:B------:R-:W-:Y:S01]  /*17a00*/  R2UR UR6, R6 ;  /* 0x00000000060672ca */ /* 0x000fe200000e0000 */
[----:B------:R-:W-:Y:S01]  /*17a10*/  UMOV UR4, UR36 ;  /* 0x0000002400047c82 */ /* 0x000fe20008000000 */
[----:B------:R-:W-:Y:S01]  /*17a20*/  R2UR UR7, R7 ;  /* 0x00000000070772ca */ /* 0x000fe200000e0000 */
[----:B------:R-:W-:Y:S01]  /*17a30*/  UMOV UR5, UR37 ;  /* 0x0000002500057c82 */ /* 0x000fe20008000000 */
[C---:B------:R-:W-:Y:S01]  /*17a40*/  VIADD R6, R4.reuse, 0x906 ;  /* 0x0000090604067836 */ /* 0x040fe20000000000 */
[----:B------:R-:W-:Y:S01]  /*17a50*/  MOV R7, 0x40000040 ;  /* 0x4000004000077802 */ /* 0x000fe20000000f00 */
        /* <DEDUP_REMOVED lines=8> */
[----:B------:R-:W-:Y:S02]  /*17ae0*/  IMAD R6, R234, -0x2, R5 ;  /* 0xfffffffeea067824 */ /* 0x000fe400078e0205 */
[----:B------:R-:W-:-:S03]  /*17af0*/  IMAD.MOV.U32 R5, RZ, RZ, 0x40000040 ;  /* 0x40000040ff057424 */ /* 0x000fc600078e00ff */
[-CC-:B0-----:R-:W-:Y:S02]  /*17b00*/  VIADDMNMX R8, R8, R9.reuse, R6.reuse, PT ;  /* 0x0000000908087246 */ /* 0x181fe40003800106 */
[----:B-1----:R-:W-:Y:S02]  /*17b10*/  VIADDMNMX R9, R3, R9, R6, PT ;  /* 0x0000000903097246 */ /* 0x002fe40003800106 */
[C---:B------:R-:W-:Y:S02]  /*17b20*/  ISETP.GT.AND P3, PT, R8.reuse, RZ, PT ;  /* 0x000000ff0800720c */ /* 0x040fe40003f64270 */
[C---:B------:R-:W-:Y:S02]  /*17b30*/  ISETP.GT.AND P4, PT, R8.reuse, 0x1, PT ;  /* 0x000000010800780c */ /* 0x040fe40003f84270 */
[----:B------:R-:W-:Y:S02]  /*17b40*/  ISETP.GT.AND P5, PT, R8, 0x8, PT ;  /* 0x000000080800780c */ /* 0x000fe40003fa4270 */
[----:B------:R-:W-:-:S02]  /*17b50*/  FSEL R58, R58, -INF , P3 ;  /* 0xff8000003a3a7808 */ /* 0x000fc40001800000 */
[----:B------:R-:W-:Y:S02]  /*17b60*/  FSEL R59, R59, -INF , P4 ;  /* 0xff8000003b3b7808 */ /* 0x000fe40002000000 */
[----:B------:R-:W-:Y:S02]  /*17b70*/  ISETP.GT.AND P3, PT, R8, 0x9, PT ;  /* 0x000000090800780c */ /* 0x000fe40003f64270 */
[----:B------:R-:W-:Y:S02]  /*17b80*/  FSEL R62, R62, -INF , P5 ;  /* 0xff8000003e3e7808 */ /* 0x000fe40002800000 */
[C---:B------:R-:W-:Y:S02]  /*17b90*/  ISETP.GT.AND P4, PT, R8.reuse, 0x10, PT ;  /* 0x000000100800780c */ /* 0x040fe40003f84270 */
[----:B------:R-:W-:Y:S02]  /*17ba0*/  FSEL R64, R63, -INF , P3 ;  /* 0xff8000003f407808 */ /* 0x000fe40001800000 */
[----:B------:R-:W-:-:S02]  /*17bb0*/  ISETP.GT.AND P3, PT, R8, 0x11, PT ;  /* 0x000000110800780c */ /* 0x000fc40003f64270 */
[----:B------:R-:W-:Y:S02]  /*17bc0*/  FSEL R50, R50, -INF , P4 ;  /* 0xff80000032327808 */ /* 0x000fe40002000000 */
[C---:B------:R-:W-:Y:S02]  /*17bd0*/  ISETP.GT.AND P4, PT, R8.reuse, 0x18, PT ;  /* 0x000000180800780c */ /* 0x040fe40003f84270 */
[----:B------:R-:W-:Y:S02]  /*17be0*/  FSEL R66, R51, -INF , P3 ;  /* 0xff80000033427808 */ /* 0x000fe40001800000 */
[----:B------:R-:W-:Y:S02]  /*17bf0*/  ISETP.GT.AND P3, PT, R8, 0x19, PT ;  /* 0x000000190800780c */ /* 0x000fe40003f64270 */
[----:B------:R-:W-:Y:S02]  /*17c00*/  FSEL R54, R54, -INF , P4 ;  /* 0xff80000036367808 */ /* 0x000fe40002000000 */
[----:B------:R-:W-:-:S02]  /*17c10*/  ISETP.GT.AND P4, PT, R8, 0x20, PT ;  /* 0x000000200800780c */ /* 0x000fc40003f84270 */
[----:B------:R-:W-:Y:S02]  /*17c20*/  FSEL R68, R55, -INF , P3 ;  /* 0xff80000037447808 */ /* 0x000fe40001800000 */
[----:B------:R-:W-:Y:S02]  /*17c30*/  ISETP.GT.AND P3, PT, R8, 0x21, PT ;  /* 0x000000210800780c */ /* 0x000fe40003f64270 */
[----:B------:R-:W-:Y:S01]  /*17c40*/  ISETP.GT.AND P5, PT, R9, 0x8, PT ;  /* 0x000000080900780c */ /* 0x000fe20003fa4270 */
[----:B------:R-:W-:Y:S02]  /*17c50*/  WARPGROUP.DEPBAR.LE gsb0, 0x0 ;  /* 0x00008000000079c5 */ /* 0x000fe40000010000 */
[----:B------:R-:W-:Y:S01]  /*17c60*/  WARPGROUP.ARRIVE ;  /* 0x00000000000079c5 */ /* 0x000fe20000000000 */
[----:B------:R-:W-:Y:S02]  /*17c70*/  FSEL R70, R42, -INF , P4 ;  /* 0xff8000002a467808 */ /* 0x000fe40002000000 */
[----:B------:R-:W-:-:S02]  /*17c80*/  ISETP.GT.AND P4, PT, R8, 0x28, PT ;  /* 0x000000280800780c */ /* 0x000fc40003f84270 */
[----:B------:R-:W-:Y:S01]  /*17c90*/  FSEL R72, R43, -INF , P3 ;  /* 0xff8000002b487808 */ /* 0x000fe20001800000 */
[----:B------:R-:W-:Y:S01]  /*17ca0*/  HGMMA.64x16x16.F32 R32, gdesc[UR4], R32, gsb0 ;  /* 0x00200000042079f0 */ /* 0x000fe20008000820 */
[----:B------:R-:W-:Y:S01]  /*17cb0*/  R2UR UR6, R4 ;  /* 0x00000000040672ca */ /* 0x000fe200000e0000 */
[----:B------:R-:W-:Y:S01]  /*17cc0*/  UMOV UR4, UR36 ;  /* 0x0000002400047c82 */ /* 0x000fe20008000000 */
[----:B------:R-:W-:Y:S01]  /*17cd0*/  R2UR UR7, R5 ;  /* 0x00000000050772ca */ /* 0x000fe200000e0000 */
[----:B------:R-:W-:Y:S01]  /*17ce0*/  UMOV UR5, UR37 ;  /* 0x0000002500057c82 */ /* 0x000fe20008000000 */
        /* <DEDUP_REMOVED lines=19> */
[----:B------:R-:W-:Y:S02]  /*17e20*/  FSEL R52, R52, -INF , P5 ;  /* 0xff80000034347808 */ /* 0x000fe40002800000 */
[----:B------:R-:W-:Y:S01]  /*17e30*/  FMNMX.FTZ R5, R74, R5, !PT ;  /* 0x000000054a057209 */ /* 0x000fe20007810000 */
[----:B------:R-:W-:-:S02]  /*17e40*/  WARPGROUP.DEPBAR.LE gsb0, 0x0 ;  /* 0x00008000000079c5 */ /* 0x000fc40000010000 */
[----:B------:R-:W-:Y:S01]  /*17e50*/  WARPGROUP.ARRIVE ;  /* 0x00000000000079c5 */ /* 0x000fe20000000000 */
[----:B------:R-:W-:Y:S02]  /*17e60*/  FSEL R76, R34, -INF , P4 ;  /* 0xff800000224c7808 */ /* 0x000fe40002000000 */
[----:B------:R-:W-:Y:S02]  /*17e70*/  ISETP.GT.AND P4, PT, R8, 0x38, PT ;  /* 0x000000380800780c */ /* 0x000fe40003f84270 */
[----:B------:R-:W-:Y:S01]  /*17e80*/  FSEL R78, R35, -INF , P3 ;  /* 0xff800000234e7808 */ /* 0x000fe20001800000 */
[----:B------:R-:W-:Y:S01]  /*17e90*/  HGMMA.64x16x16.F32 R24, gdesc[UR4], R24, gsb0 ;  /* 0x00200000041879f0 */ /* 0x000fe20008000818 */
[----:B------:R-:W-:Y:S01]  /*17ea0*/  FMNMX.FTZ R5, R76, R5, !PT ;  /* 0x000000054c057209 */ /* 0x000fe20007810000 */
[----:B------:R-:W-:Y:S01]  /*17eb0*/  ULDC UR4, c[0x0][0x988] ;  /* 0x0002620000047ab9 */ /* 0x000fe20000000800 */
[----:B------:R-:W-:Y:S02]  /*17ec0*/  ISETP.GT.AND P3, PT, R8, 0x39, PT ;  /* 0x000000390800780c */ /* 0x000fe40003f64270 */
[----:B------:R-:W-:-:S02]  /*17ed0*/  FSEL R80, R38, -INF , P4 ;  /* 0xff80000026507808 */ /* 0x000fc40002000000 */
[----:B------:R-:W-:Y:S02]  /*17ee0*/  FMNMX.FTZ R5, R78, R5, !PT ;  /* 0x000000054e057209 */ /* 0x000fe40007810000 */
[----:B------:R-:W-:Y:S02]  /*17ef0*/  ISETP.GT.AND P4, PT, R8, 0x40, PT ;  /* 0x000000400800780c */ /* 0x000fe40003f84270 */
[----:B------:R-:W-:Y:S02]  /*17f00*/  FSEL R82, R39, -INF , P3 ;  /* 0xff80000027527808 */ /* 0x000fe40001800000 */
[----:B------:R-:W-:Y:S02]  /*17f10*/  FMNMX.FTZ R5, R80, R5, !PT ;  /* 0x0000000550057209 */ /* 0x000fe40007810000 */
[----:B------:R-:W-:Y:S02]  /*17f20*/  ISETP.GT.AND P3, PT, R8, 0x41, PT ;  /* 0x000000410800780c */ /* 0x000fe40003f64270 */
[----:B------:R-:W-:Y:S01]  /*17f30*/  FMNMX.FTZ R5, R82, R5, !PT ;  /* 0x0000000552057209 */ /* 0x000fe20007810000 */
[----:B------:R-:W-:-:S02]  /*17f40*/  WARPGROUP.DEPBAR.LE gsb0, 0x0 ;  /* 0x00008000000079c5 */ /* 0x000fc40000010000 */
[----:B------:R-:W-:Y:S01]  /*17f50*/  FSEL R84, R26, -INF , P4 ;  /* 0xff8000001a547808 */ /* 0x000fe20002000000 */
[----:B------:R0:W-:Y:S01]  /*17f60*/  @!P1 SYNCS.ARRIVE.TRANS64.RED.A1T0 RZ, [R0+URZ], RZ ;  /* 0x000000ff00ff99a7 */ /* 0x0001e2000810043f */
[----:B------:R-:W-:Y:S02]  /*17f70*/  ISETP.GT.AND P4, PT, R8, 0x48, PT ;  /* 0x000000480800780c */ /* 0x000fe40003f84270 */
[----:B------:R-:W-:Y:S02]  /*17f80*/  FSEL R86, R27, -INF , P3 ;  /* 0xff8000001b567808 */ /* 0x000fe40001800000 */
[----:B------:R-:W-:Y:S02]  /*17f90*/  FMNMX.FTZ R5, R84, R5, !PT ;  /* 0x0000000554057209 */ /* 0x000fe40007810000 */
[----:B------:R-:W-:Y:S01]  /*17fa0*/  ISETP.GT.AND P3, PT, R8, 0x49, PT ;  /* 0x000000490800780c */ /* 0x000fe20003f64270 */
[----:B------:R-:W1:Y:S01]  /*17fb0*/  @P2 LDC R27, c[0x0][0x44c] ;  /* 0x00011300ff1b2b82 */ /* 0x000e620000000800 */
[----:B------:R-:W-:-:S02]  /*17fc0*/  FSEL R88, R30, -INF , P4 ;  /* 0xff8000001e587808 */ /* 0x000fc40002000000 */
[----:B------:R-:W-:Y:S02]  /*17fd0*/  FMNMX.FTZ R5, R86, R5, !PT ;  /* 0x0000000556057209 */ /* 0x000fe40007810000 */
[----:B------:R-:W-:Y:S02]  /*17fe0*/  FSEL R90, R31, -INF , P3 ;  /* 0xff8000001f5a7808 */ /* 0x000fe40001800000 */
[----:B------:R-:W-:Y:S02]  /*17ff0*/  FMNMX.FTZ R5, R88, R5, !PT ;  /* 0x0000000558057209 */ /* 0x000fe40007810000 */
[C---:B------:R-:W-:Y:S02]  /*18000*/  ISETP.GT.AND P3, PT, R9.reuse, RZ, PT ;  /* 0x000000ff0900720c */ /* 0x040fe40003f64270 */
[----:B------:R-:W-:Y:S02]  /*18010*/  FMNMX.FTZ R5, R90, R5, !PT ;  /* 0x000000055a057209 */ /* 0x000fe40007810000 */
[----:B------:R-:W-:-:S02]  /*18020*/  ISETP.GT.AND P4, PT, R9, 0x1, PT ;  /* 0x000000010900780c */ /* 0x000fc40003f84270 */
[----:B------:R-:W-:Y:S01]  /*18030*/  FSEL R56, R56, -INF , P3 ;  /* 0xff80000038387808 */ /* 0x000fe20001800000 */
[----:B------:R-:W2:Y:S01]  /*18040*/  SHFL.BFLY PT, R4, R5, 0x2, 0x1f ;  /* 0x0c401f0005047f89 */ /* 0x000ea200000e0000 */
[----:B------:R-:W-:Y:S02]  /*18050*/  FSEL R57, R57, -INF , P4 ;  /* 0xff80000039397808 */ /* 0x000fe40002000000 */
[C---:B------:R-:W-:Y:S02]  /*18060*/  ISETP.GT.AND P3, PT, R9.reuse, 0x10, PT ;  /* 0x000000100900780c */ /* 0x040fe40003f64270 */
[----:B------:R-:W-:Y:S02]  /*18070*/  FMNMX.FTZ R3, R56, R57, !PT ;  /* 0x0000003938037209 */ /* 0x000fe40007810000 */
[----:B------:R-:W-:Y:S01]  /*18080*/  ISETP.GT.AND P4, PT, R9, 0x11, PT ;  /* 0x000000110900780c */ /* 0x000fe20003f84270 */
[----:B-1----:R-:W-:Y:S01]  /*18090*/  @P2 IMAD.HI.U32 R27, R230, R27, RZ ;  /* 0x0000001be61b2227 */ /* 0x002fe200078e00ff */
[----:B------:R-:W-:-:S02]  /*180a0*/  FSEL R48, R48, -INF , P3 ;  /* 0xff80000030307808 */ /* 0x000fc40001800000 */
[----:B------:R-:W-:Y:S02]  /*180b0*/  FSEL R12, R49, -INF , P4 ;  /* 0xff800000310c7808 */ /* 0x000fe40002000000 */
[C---:B------:R-:W-:Y:S02]  /*180c0*/  ISETP.GT.AND P3, PT, R9.reuse, 0x19, PT ;  /* 0x000000190900780c */ /* 0x040fe40003f64270 */
[----:B------:R-:W-:Y:S02]  /*180d0*/  ISETP.GT.AND P4, PT, R9, 0x20, PT ;  /* 0x000000200900780c */ /* 0x000fe40003f84270 */
[----:B------:R-:W-:Y:S02]  /*180e0*/  FSEL R14, R53, -INF , P3 ;  /* 0xff800000350e7808 */ /* 0x000fe40001800000 */
[----:B------:R-:W-:Y:S02]  /*180f0*/  ISETP.GT.AND P3, PT, R9, 0x21, PT ;  /* 0x000000210900780c */ /* 0x000fe40003f64270 */
[----:B------:R-:W-:-:S02]  /*18100*/  FSEL R40, R40, -INF , P4 ;  /* 0xff80000028287808 */ /* 0x000fc40002000000 */
[----:B------:R-:W-:Y:S02]  /*18110*/  ISETP.GT.AND P4, PT, R9, 0x28, PT ;  /* 0x000000280900780c */ /* 0x000fe40003f84270 */
[----:B--2---:R-:W-:Y:S02]  /*18120*/  FMNMX.FTZ R4, R5, R4, !PT ;  /* 0x0000000405047209 */ /* 0x004fe40007810000 */
[----:B------:R-:W-:Y:S01]  /*18130*/  FMNMX.FTZ R5, R60, R3, !PT ;  /* 0x000000033c057209 */ /* 0x000fe20007810000 */
[----:B------:R-:W-:Y:S01]  /*18140*/  IMAD.U32 R3, RZ, RZ, UR4 ;  /* 0x00000004ff037e24 */ /* 0x000fe2000f8e00ff */
[----:B------:R-:W-:Y:S01]  /*18150*/  FSEL R20, R41, -INF , P3 ;  /* 0xff80000029147808 */ /* 0x000fe20001800000 */
[----:B------:R-:W1:Y:S01]  /*18160*/  SHFL.BFLY PT, R7, R4, 0x1, 0x1f ;  /* 0x0c201f0004077f89 */ /* 0x000e6200000e0000 */
[----:B------:R-:W-:Y:S02]  /*18170*/  FMNMX.FTZ R5, R10, R5, !PT ;  /* 0x000000050a057209 */ /* 0x000fe40007810000 */
[----:B------:R-:W-:-:S02]  /*18180*/  ISETP.GT.AND P3, PT, R9, 0x29, PT ;  /* 0x000000290900780c */ /* 0x000fc40003f64270 */
[----:B------:R-:W-:Y:S02]  /*18190*/  FMNMX.FTZ R5, R48, R5, !PT ;  /* 0x0000000530057209 */ /* 0x000fe40007810000 */
[----:B------:R-:W-:Y:S02]  /*181a0*/  FSEL R44, R44, -INF , P4 ;  /* 0xff8000002c2c7808 */ /* 0x000fe40002000000 */
[----:B------:R-:W-:Y:S02]  /*181b0*/  FMNMX.FTZ R5, R12, R5, !PT ;  /* 0x000000050c057209 */ /* 0x000fe40007810000 */
[----:B------:R-:W-:Y:S02]  /*181c0*/  FSEL R26, R45, -INF , P3 ;  /* 0xff8000002d1a7808 */ /* 0x000fe40001800000 */
[----:B------:R-:W-:Y:S02]  /*181d0*/  FMNMX.FTZ R5, R52, R5, !PT ;  /* 0x0000000534057209 */ /* 0x000fe40007810000 */
[----:B------:R-:W-:-:S02]  /*181e0*/  ISETP.GT.AND P3, PT, R9, 0x30, PT ;  /* 0x000000300900780c */ /* 0x000fc40003f64270 */
[----:B------:R-:W-:Y:S02]  /*181f0*/  FMNMX.FTZ R5, R14, R5, !PT ;  /* 0x000000050e057209 */ /* 0x000fe40007810000 */
[C---:B------:R-:W-:Y:S02]  /*18200*/  ISETP.GT.AND P4, PT, R9.reuse, 0x31, PT ;  /* 0x000000310900780c */ /* 0x040fe40003f84270 */
[----:B------:R-:W-:Y:S02]  /*18210*/  FMNMX.FTZ R5, R40, R5, !PT ;  /* 0x0000000528057209 */ /* 0x000fe40007810000 */
[----:B------:R-:W-:Y:S02]  /*18220*/  FSEL R32, R32, -INF , P3 ;  /* 0xff80000020207808 */ /* 0x000fe40001800000 */
[----:B------:R-:W-:Y:S02]  /*18230*/  FMNMX.FTZ R5, R20, R5, !PT ;  /* 0x0000000514057209 */ /* 0x000fe40007810000 */
[----:B------:R-:W-:-:S02]  /*18240*/  ISETP.GT.AND P3, PT, R9, 0x38, PT ;  /* 0x000000380900780c */ /* 0x000fc40003f64270 */
[----:B------:R-:W-:Y:S02]  /*18250*/  FMNMX.FTZ R5, R44, R5, !PT ;  /* 0x000000052c057209 */ /* 0x000fe40007810000 */
[----:B------:R-:W-:Y:S02]  /*18260*/  FSEL R30, R33, -INF , P4 ;  /* 0xff800000211e7808 */ /* 0x000fe40002000000 */
[----:B------:R-:W-:Y:S02]  /*18270*/  FMNMX.FTZ R5, R26, R5, !PT ;  /* 0x000000051a057209 */ /* 0x000fe40007810000 */
[----:B------:R-:W-:Y:S02]  /*18280*/  ISETP.GT.AND P4, PT, R9, 0x39, PT ;  /* 0x000000390900780c */ /* 0x000fe40003f84270 */
[----:B------:R-:W-:Y:S02]  /*18290*/  FMNMX.FTZ R5, R32, R5, !PT ;  /* 0x0000000520057209 */ /* 0x000fe40007810000 */
[----:B------:R-:W-:-:S02]  /*182a0*/  FSEL R36, R36, -INF , P3 ;  /* 0xff80000024247808 */ /* 0x000fc40001800000 */
[----:B------:R-:W-:Y:S02]  /*182b0*/  FMNMX.FTZ R5, R30, R5, !PT ;  /* 0x000000051e057209 */ /* 0x000fe40007810000 */
[----:B------:R-:W-:Y:S02]  /*182c0*/  FSEL R34, R37, -INF , P4 ;  /* 0xff80000025227808 */ /* 0x000fe40002000000 */
[C---:B------:R-:W-:Y:S02]  /*182d0*/  ISETP.GT.AND P3, PT, R9.reuse, 0x40, PT ;  /* 0x000000400900780c */ /* 0x040fe40003f64270 */
[----:B------:R-:W-:Y:S02]  /*182e0*/  FMNMX.FTZ R5, R36, R5, !PT ;  /* 0x0000000524057209 */ /* 0x000fe40007810000 */
[----:B------:R-:W-:Y:S02]  /*182f0*/  ISETP.GT.AND P4, PT, R9, 0x41, PT ;  /* 0x000000410900780c */ /* 0x000fe40003f84270 */
[----:B------:R-:W-:-:S02]  /*18300*/  FSEL R24, R24, -INF , P3 ;  /* 0xff80000018187808 */ /* 0x000fc40001800000 */
[----:B------:R-:W-:Y:S02]  /*18310*/  FMNMX.FTZ R5, R34, R5, !PT ;  /* 0x0000000522057209 */ /* 0x000fe40007810000 */
[----:B------:R-:W-:Y:S02]  /*18320*/  ISETP.GT.AND P3, PT, R9, 0x48, PT ;  /* 0x000000480900780c */ /* 0x000fe40003f64270 */
[----:B------:R-:W-:Y:S02]  /*18330*/  FSEL R38, R25, -INF , P4 ;  /* 0xff80000019267808 */ /* 0x000fe40002000000 */
[----:B------:R-:W-:Y:S02]  /*18340*/  FMNMX.FTZ R5, R24, R5, !PT ;  /* 0x0000000518057209 */ /* 0x000fe40007810000 */
[----:B-1----:R-:W-:Y:S02]  /*18350*/  FMNMX.FTZ R4, R4, R7, !PT ;  /* 0x0000000704047209 */ /* 0x002fe40007810000 */
[----:B------:R-:W-:-:S02]  /*18360*/  ISETP.GT.AND P4, PT, R9, 0x49, PT ;  /* 0x000000490900780c */ /* 0x000fc40003f84270 */
[----:B------:R-:W-:Y:S01]  /*18370*/  FSEL R28, R28, -INF , P3 ;  /* 0xff8000001c1c7808 */ /* 0x000fe20001800000 */
[----:B------:R-:W-:Y:S01]  /*18380*/  FMUL.FTZ R6, R4, R3 ;  /* 0x0000000304067220 */ /* 0x000fe20000410000 */
[----:B------:R-:W-:Y:S02]  /*18390*/  FMNMX.FTZ R5, R38, R5, !PT ;  /* 0x0000000526057209 */ /* 0x000fe40007810000 */
[----:B------:R-:W-:Y:S02]  /*183a0*/  FSETP.NEU.FTZ.AND P6, PT, R4, -INF , PT ;  /* 0xff8000000400780b */ /* 0x000fe40003fdd000 */
[----:B------:R-:W-:Y:S02]  /*183b0*/  FSEL R42, R29, -INF , P4 ;  /* 0xff8000001d2a7808 */ /* 0x000fe40002000000 */
[----:B------:R-:W-:Y:S02]  /*183c0*/  FMNMX.FTZ R5, R28, R5, !PT ;  /* 0x000000051c057209 */ /* 0x000fe40007810000 */
[----:B------:R-:W-:-:S02]  /*183d0*/  FSEL R11, R6, RZ, P6 ;  /* 0x000000ff060b7208 */ /* 0x000fc40003000000 */
[----:B------:R-:W-:-:S03]  /*183e0*/  FMNMX.FTZ R5, R42, R5, !PT ;  /* 0x000000052a057209 */ /* 0x000fc60007810000 */
[-CC-:B------:R-:W-:Y:S01]  /*183f0*/  FFMA.FTZ R205, R50, R3.reuse, -R11.reuse ;  /* 0x0000000332cd7223 */ /* 0x180fe2000001080b */
[-CC-:B------:R-:W-:Y:S01]  /*18400*/  FFMA.FTZ R209, R58, R3.reuse, -R11.reuse ;  /* 0x000000033ad17223 */ /* 0x180fe2000001080b */
[----:B------:R-:W1:Y:S01]  /*18410*/  SHFL.BFLY PT, R50, R5, 0x2, 0x1f ;  /* 0x0c401f0005327f89 */ /* 0x000e6200000e0000 */
[-CC-:B------:R-:W-:Y:S01]  /*18420*/  FFMA.FTZ R6, R59, R3.reuse, -R11.reuse ;  /* 0x000000033b067223 */ /* 0x180fe2000001080b */
        /* <DEDUP_REMOVED lines=20> */
[----:B------:R-:W-:-:S02]  /*18570*/  CS2R R90, SRZ ;  /* 0x00000000005a7805 */ /* 0x000fc4000001ff00 */
[----:B------:R-:W-:Y:S02]  /*18580*/  CS2R R64, SRZ ;  /* 0x0000000000407805 */ /* 0x000fe4000001ff00 */
[----:B-1----:R-:W-:Y:S02]  /*18590*/  FMNMX.FTZ R50, R5, R50, !PT ;  /* 0x0000003205327209 */ /* 0x002fe40007810000 */
[----:B------:R-:W-:Y:S02]  /*185a0*/  CS2R R62, SRZ ;  /* 0x00000000003e7805 */ /* 0x000fe4000001ff00 */
[----:B------:R-:W-:Y:S01]  /*185b0*/  CS2R R58, SRZ ;  /* 0x00000000003a7805 */ /* 0x000fe2000001ff00 */
[----:B------:R-:W1:Y:S01]  /*185c0*/  SHFL.BFLY PT, R5, R50, 0x1, 0x1f ;  /* 0x0c201f0032057f89 */ /* 0x000e6200000e0000 */
[----:B------:R-:W-:Y:S08]  /*185d0*/  MUFU.EX2 R8, R8 ;  /* 0x0000000800087308 */ /* 0x000ff00000000800 */
[----:B------:R-:W-:Y:S08]  /*185e0*/  MUFU.EX2 R205, R205 ;  /* 0x000000cd00cd7308 */ /* 0x000ff00000000800 */
[----:B------:R-:W-:Y:S01]  /*185f0*/  MUFU.EX2 R66, R66 ;  /* 0x0000004200427308 */ /* 0x000fe20000000800 */
[----:B-1----:R-:W-:-:S07]  /*18600*/  FMNMX.FTZ R5, R50, R5, !PT ;  /* 0x0000000532057209 */ /* 0x002fce0007810000 */
[----:B------:R-:W-:Y:S01]  /*18610*/  MUFU.EX2 R54, R54 ;  /* 0x0000003600367308 */ /* 0x000fe20000000800 */
[----:B------:R-:W1:Y:S01]  /*18620*/  @P2 LDC R50, c[0x0][0x450] ;  /* 0x00011400ff322b82 */ /* 0x000e620000000800 */
[C---:B------:R-:W-:Y:S01]  /*18630*/  FSETP.NEU.FTZ.AND P3, PT, R5.reuse, -INF , PT ;  /* 0xff8000000500780b */ /* 0x040fe20003f7d000 */
[----:B------:R-:W-:-:S05]  /*18640*/  FMUL.FTZ R7, R5, R3 ;  /* 0x0000000305077220 */ /* 0x000fca0000410000 */
[----:B------:R3:W-:Y:S01]  /*18650*/  MUFU.EX2 R207, R68 ;  /* 0x0000004400cf7308 */ /* 0x0007e20000000800 */
[----:B------:R-:W-:-:S05]  /*18660*/  FSEL R7, R7, RZ, P3 ;  /* 0x000000ff07077208 */ /* 0x000fca0001800000 */
[-CC-:B------:R-:W-:Y:S01]  /*18670*/  FFMA.FTZ R56, R56, R3.reuse, -R7.reuse ;  /* 0x0000000338387223 */ /* 0x180fe20000010807 */
[-CC-:B------:R-:W-:Y:S01]  /*18680*/  FFMA.FTZ R57, R57, R3.reuse, -R7.reuse ;  /* 0x0000000339397223 */ /* 0x180fe20000010807 */
        /* <DEDUP_REMOVED lines=12> */
[----:B------:R-:W4:Y:S01]  /*18750*/  MUFU.EX2 R57, R57 ;  /* 0x0000003900397308 */ /* 0x000f220000000800 */
[-CC-:B------:R-:W-:Y:S01]  /*18760*/  FFMA.FTZ R30, R30, R3.reuse, -R7.reuse ;  /* 0x000000031e1e7223 */ /* 0x180fe20000010807 */
[-CC-:B------:R-:W-:Y:S01]  /*18770*/  FFMA.FTZ R36, R36, R3.reuse, -R7.reuse ;  /* 0x0000000324247223 */ /* 0x180fe20000010807 */
[-CC-:B------:R-:W-:Y:S01]  /*18780*/  FFMA.FTZ R34, R34, R3.reuse, -R7.reuse ;  /* 0x0000000322227223 */ /* 0x180fe20000010807 */
[-CC-:B------:R-:W-:Y:S01]  /*18790*/  FFMA.FTZ R24, R24, R3.reuse, -R7.reuse ;  /* 0x0000000318187223 */ /* 0x180fe20000010807 */
[-CC-:B------:R-:W-:Y:S01]  /*187a0*/  FFMA.FTZ R38, R38, R3.reuse, -R7.reuse ;  /* 0x0000000326267223 */ /* 0x180fe20000010807 */
[-CC-:B------:R-:W-:Y:S01]  /*187b0*/  FFMA.FTZ R28, R28, R3.reuse, -R7.reuse ;  /* 0x000000031c1c7223 */ /* 0x180fe20000010807 */
[----:B------:R-:W-:Y:S01]  /*187c0*/  FFMA.FTZ R42, R42, R3, -R7 ;  /* 0x000000032a2a7223 */ /* 0x000fe20000010807 */
[----:B------:R2:W-:Y:S01]  /*187d0*/  MUFU.EX2 R9, R10 ;  /* 0x0000000a00097308 */ /* 0x0005e20000000800 */
[----:B---3--:R-:W-:-:S07]  /*187e0*/  CS2R R68, SRZ ;  /* 0x0000000000447805 */ /* 0x008fce000001ff00 */
[----:B------:R-:W3:Y:S01]  /*187f0*/  MUFU.EX2 R60, R60 ;  /* 0x0000003c003c7308 */ /* 0x000ee20000000800 */
[----:B--2---:R-:W-:Y:S01]  /*18800*/  FADD.FTZ R10, R209, R6 ;  /* 0x00000006d10a7221 */ /* 0x004fe20000010000 */
[----:B------:R-:W-:Y:S02]  /*18810*/  F2FP.F16.F32.PACK_AB R209, R6, R209 ;  /* 0x000000d106d1723e */ /* 0x000fe400000000ff */
[----:B----4-:R-:W-:Y:S01]  /*18820*/  F2FP.F16.F32.PACK_AB R208, R57, R56 ;  /* 0x0000003839d0723e */ /* 0x010fe200000000ff */
[----:B------:R-:W-:Y:S01]  /*18830*/  FADD.FTZ R25, R211, R10 ;  /* 0x0000000ad3197221 */ /* 0x000fe20000010000 */
[C---:B------:R-:W-:Y:S02]  /*18840*/  F2FP.F16.F32.PACK_AB R211, R8.reuse, R211 ;  /* 0x000000d308d3723e */ /* 0x040fe400000000ff */
[----:B------:R-:W-:Y:S01]  /*18850*/  MUFU.EX2 R195, R11 ;  /* 0x0000000b00c37308 */ /* 0x000fe20000000800 */
[----:B------:R-:W-:Y:S01]  /*18860*/  FADD.FTZ R10, R8, R25 ;  /* 0x00000019080a7221 */ /* 0x000fe20000010000 */
[----:B------:R-:W-:Y:S01]  /*18870*/  FADD.FTZ R25, R56, R57 ;  /* 0x0000003938197221 */ /* 0x000fe20000010000 */
[----:B------:R-:W-:Y:S01]  /*18880*/  VIADD R8, R2, 0xfffffffe ;  /* 0xfffffffe02087836 */ /* 0x000fe20000000000 */
[----:B------:R-:W-:Y:S01]  /*18890*/  CS2R R56, SRZ ;  /* 0x0000000000387805 */ /* 0x000fe2000001ff00 */
[----:B------:R-:W-:-:S03]  /*188a0*/  IMAD.MOV.U32 R2, RZ, RZ, 0x3f800000 ;  /* 0x3f800000ff027424 */ /* 0x000fc600078e00ff */
[----:B------:R-:W-:Y:S01]  /*188b0*/  MUFU.EX2 R48, R48 ;  /* 0x0000003000307308 */ /* 0x000fe20000000800 */
[----:B---3--:R-:W-:-:S07]  /*188c0*/  F2FP.F16.F32.PACK_AB R210, R9, R60 ;  /* 0x0000003c09d2723e */ /* 0x008fce00000000ff */
[----:B------:R2:W3:Y:S08]  /*188d0*/  MUFU.EX2 R11, R12 ;  /* 0x0000000c000b7308 */ /* 0x0004f00000000800 */
[----:B------:R-:W4:Y:S01]  /*188e0*/  MUFU.EX2 R70, R70 ;  /* 0x0000004600467308 */ /* 0x000f220000000800 */
[----:B--2---:R-:W-:Y:S02]  /*188f0*/  MOV R12, R230 ;  /* 0x000000e6000c7202 */ /* 0x004fe40000000f00 */
[----:B-1----:R-:W-:Y:S01]  /*18900*/  @P2 SHF.R.U32.HI R12, RZ, R50, R27 ;  /* 0x00000032ff0c2219 */ /* 0x002fe2000001161b */
[----:B------:R-:W-:Y:S01]  /*18910*/  FADD.FTZ R27, R205, R10 ;  /* 0x0000000acd1b7221 */ /* 0x000fe20000010000 */
[----:B------:R-:W-:Y:S01]  /*18920*/  FADD.FTZ R10, R60, R25 ;  /* 0x000000193c0a7221 */ /* 0x000fe20000010000 */
[----:B------:R-:W-:-:S02]  /*18930*/  F2FP.F16.F32.PACK_AB R205, R66, R205 ;  /* 0x000000cd42cd723e */ /* 0x000fc400000000ff */
[----:B------:R-:W-:Y:S01]  /*18940*/  CS2R R60, SRZ ;  /* 0x00000000003c7805 */ /* 0x000fe2000001ff00 */
[----:B------:R1:W-:Y:S01]  /*18950*/  MUFU.EX2 R201, R72 ;  /* 0x0000004800c97308 */ /* 0x0003e20000000800 */
[----:B------:R-:W-:Y:S01]  /*18960*/  FADD.FTZ R27, R66, R27 ;  /* 0x0000001b421b7221 */ /* 0x000fe20000010000 */
[----:B---3--:R-:W-:Y:S02]  /*18970*/  F2FP.F16.F32.PACK_AB R204, R11, R48 ;  /* 0x000000300bcc723e */ /* 0x008fe400000000ff */
[----:B------:R-:W-:Y:S02]  /*18980*/  CS2R R66, SRZ ;  /* 0x0000000000427805 */ /* 0x000fe4000001ff00 */
[----:B------:R-:W-:Y:S02]  /*18990*/  CS2R R50, SRZ ;  /* 0x0000000000327805 */ /* 0x000fe4000001ff00 */
[----:B------:R-:W-:Y:S01]  /*189a0*/  MUFU.EX2 R52, R52 ;  /* 0x0000003400347308 */ /* 0x000fe20000000800 */
[----:B-1----:R-:W-:-:S07]  /*189b0*/  CS2R R72, SRZ ;  /* 0x0000000000487805 */ /* 0x002fce000001ff00 */
[----:B------:R1:W2:Y:S08]  /*189c0*/  MUFU.EX2 R13, R14 ;  /* 0x0000000e000d7308 */ /* 0x0002b00000000800 */
[----:B------:R-:W3:Y:S01]  /*189d0*/  MUFU.EX2 R46, R46 ;  /* 0x0000002e002e7308 */ /* 0x000ee20000000800 */
[----:B-1----:R-:W-:Y:S01]  /*189e0*/  IADD3 R14, R12, R232, -R231 ;  /* 0x000000e80c0e7210 */ /* 0x002fe20007ffe8e7 */
[----:B------:R-:W-:Y:S01]  /*189f0*/  FADD.FTZ R12, R54, R27 ;  /* 0x0000001b360c7221 */ /* 0x000fe20000010000 */
[----:B------:R-:W-:-:S03]  /*18a00*/  FADD.FTZ R27, R9, R10 ;  /* 0x0000000a091b7221 */ /* 0x000fc60000010000 */
[----:B------:R-:W-:Y:S01]  /*18a10*/  FADD.FTZ R29, R207, R12 ;  /* 0x0000000ccf1d7221 */ /* 0x000fe20000010000 */
[----:B0-----:R-:W-:Y:S01]  /*18a20*/  FADD.FTZ R0, R48, R27 ;  /* 0x0000001b30007221 */ /* 0x001fe20000010000 */
[----:B------:R0:W1:Y:S01]  /*18a30*/  MUFU.EX2 R203, R74 ;  /* 0x0000004a00cb7308 */ /* 0x0000620000000800 */
[----:B------:R-:W-:-:S04]  /*18a40*/  IMAD.HI R14, R14, 0x66666667, RZ ;  /* 0x666666670e0e7827 */ /* 0x000fc800078e02ff */
[----:B----4-:R-:W-:Y:S01]  /*18a50*/  FADD.FTZ R10, R70, R29 ;  /* 0x0000001d460a7221 */ /* 0x010fe20000010000 */
[----:B------:R-:W-:Y:S01]  /*18a60*/  FADD.FTZ R27, R11, R0 ;  /* 0x000000000b1b7221 */ /* 0x000fe20000010000 */
[----:B--2---:R-:W-:Y:S02]  /*18a70*/  F2FP.F16.F32.PACK_AB R206, R13, R52 ;  /* 0x000000340dce723e */ /* 0x004fe400000000ff */
[----:B------:R-:W-:Y:S01]  /*18a80*/  CS2R R48, SRZ ;  /* 0x0000000000307805 */ /* 0x000fe2000001ff00 */
[----:B------:R-:W-:Y:S01]  /*18a90*/  FADD.FTZ R29, R201, R10 ;  /* 0x0000000ac91d7221 */ /* 0x000fe20000010000 */
[----:B------:R-:W-:Y:S01]  /*18aa0*/  FADD.FTZ R0, R52, R27 ;  /* 0x0000001b34007221 */ /* 0x000fe20000010000 */
[----:B------:R-:W2:Y:S01]  /*18ab0*/  MUFU.EX2 R40, R40 ;  /* 0x0000002800287308 */ /* 0x000ea20000000800 */
[----:B------:R-:W-:Y:S01]  /*18ac0*/  SHF.R.U32.HI R225, RZ, 0x1f, R14 ;  /* 0x0000001fffe17819 */ /* 0x000fe2000001160e */
[----:B---3--:R-:W-:Y:S01]  /*18ad0*/  FADD.FTZ R10, R46, R29 ;  /* 0x0000001d2e0a7221 */ /* 0x008fe20000010000 */
[----:B------:R-:W-:Y:S01]  /*18ae0*/  FADD.FTZ R29, R13, R0 ;  /* 0x000000000d1d7221 */ /* 0x000fe20000010000 */
[----:B------:R-:W-:-:S02]  /*18af0*/  F2FP.F16.F32.PACK_AB R207, R207, R54 ;  /* 0x00000036cfcf723e */ /* 0x000fc400000000ff */
[----:B0-----:R-:W-:Y:S02]  /*18b00*/  CS2R R74, SRZ ;  /* 0x00000000004a7805 */ /* 0x001fe4000001ff00 */
[----:B------:R-:W-:Y:S02]  /*18b10*/  LEA.HI.SX32 R225, R14, R225, 0x1b ;  /* 0x000000e10ee17211 */ /* 0x000fe400078fdaff */
[----:B------:R-:W-:Y:S01]  /*18b20*/  CS2R R54, SRZ ;  /* 0x0000000000367805 */ /* 0x000fe2000001ff00 */
[----:B------:R-:W0:Y:S01]  /*18b30*/  MUFU.EX2 R76, R76 ;  /* 0x0000004c004c7308 */ /* 0x000e220000000800 */
[----:B-1----:R-:W-:Y:S01]  /*18b40*/  FADD.FTZ R31, R203, R10 ;  /* 0x0000000acb1f7221 */ /* 0x002fe20000010000 */
[----:B------:R-:W-:Y:S02]  /*18b50*/  VIMNMX R225, RZ, R225, !PT ;  /* 0x000000e1ffe17248 */ /* 0x000fe40007fe0100 */
[----:B------:R-:W-:Y:S02]  /*18b60*/  CS2R R52, SRZ ;  /* 0x0000000000347805 */ /* 0x000fe4000001ff00 */
[----:B------:R-:W-:-:S02]  /*18b70*/  F2FP.F16.F32.PACK_AB R201, R201, R70 ;  /* 0x00000046c9c9723e */ /* 0x000fc400000000ff */
[----:B------:R-:W-:Y:S02]  /*18b80*/  CS2R R70, SRZ ;  /* 0x0000000000467805 */ /* 0x000fe4000001ff00 */
[----:B------:R-:W-:Y:S01]  /*18b90*/  ISETP.GE.AND P3, PT, R8, R225, PT ;  /* 0x000000e10800720c */ /* 0x000fe20003f66270 */
[----:B------:R-:W1:Y:S01]  /*18ba0*/  MUFU.EX2 R15, R20 ;  /* 0x00000014000f7308 */ /* 0x000e620000000800 */
[----:B--2---:R-:W-:Y:S01]  /*18bb0*/  FADD.FTZ R0, R40, R29 ;  /* 0x0000001d28007221 */ /* 0x004fe20000010000 */
[----:B------:R-:W-:Y:S02]  /*18bc0*/  F2FP.F16.F32.PACK_AB R203, R203, R46 ;  /* 0x0000002ecbcb723e */ /* 0x000fe400000000ff */
[----:B------:R-:W-:-:S04]  /*18bd0*/  CS2R R46, SRZ ;  /* 0x00000000002e7805 */ /* 0x000fc8000001ff00 */
[----:B------:R2:W3:Y:S01]  /*18be0*/  MUFU.EX2 R197, R78 ;  /* 0x0000004e00c57308 */ /* 0x0004e20000000800 */
[----:B0-----:R-:W-:-:S07]  /*18bf0*/  FADD.FTZ R10, R76, R31 ;  /* 0x0000001f4c0a7221 */ /* 0x001fce0000010000 */
[----:B------:R-:W0:Y:S01]  /*18c00*/  MUFU.EX2 R44, R44 ;  /* 0x0000002c002c7308 */ /* 0x000e220000000800 */
[C---:B-1----:R-:W-:Y:S01]  /*18c10*/  FADD.FTZ R7, R15.reuse, R0 ;  /* 0x000000000f077221 */ /* 0x042fe20000010000 */
[----:B------:R-:W-:Y:S02]  /*18c20*/  F2FP.F16.F32.PACK_AB R200, R15, R40 ;  /* 0x000000280fc8723e */ /* 0x000fe400000000ff */
[----:B--2---:R-:W-:Y:S02]  /*18c30*/  CS2R R78, SRZ ;  /* 0x00000000004e7805 */ /* 0x004fe4000001ff00 */
[----:B------:R-:W-:Y:S02]  /*18c40*/  CS2R R40, SRZ ;  /* 0x0000000000287805 */ /* 0x000fe4000001ff00 */
[----:B------:R-:W1:Y:S01]  /*18c50*/  MUFU.EX2 R80, R80 ;  /* 0x0000005000507308 */ /* 0x000e620000000800 */
[C---:B---3--:R-:W-:Y:S01]  /*18c60*/  FADD.FTZ R29, R197.reuse, R10 ;  /* 0x0000000ac51d7221 */ /* 0x048fe20000010000 */
[----:B------:R-:W-:-:S02]  /*18c70*/  F2FP.F16.F32.PACK_AB R197, R197, R76 ;  /* 0x0000004cc5c5723e */ /* 0x000fc400000000ff */
[----:B------:R-:W-:-:S04]  /*18c80*/  CS2R R76, SRZ ;  /* 0x00000000004c7805 */ /* 0x000fc8000001ff00 */
[----:B------:R-:W2:Y:S01]  /*18c90*/  MUFU.EX2 R21, R26 ;  /* 0x0000001a00157308 */ /* 0x000ea20000000800 */
[----:B0-----:R-:W-:-:S07]  /*18ca0*/  FADD.FTZ R0, R44, R7 ;  /* 0x000000072c007221 */ /* 0x001fce0000010000 */
[----:B------:R0:W3:Y:S01]  /*18cb0*/  MUFU.EX2 R199, R82 ;  /* 0x0000005200c77308 */ /* 0x0000e20000000800 */
[----:B-1----:R-:W-:-:S07]  /*18cc0*/  FADD.FTZ R6, R80, R29 ;  /* 0x0000001d50067221 */ /* 0x002fce0000010000 */
[----:B------:R-:W1:Y:S01]  /*18cd0*/  MUFU.EX2 R32, R32 ;  /* 0x0000002000207308 */ /* 0x000e620000000800 */
[C---:B--2---:R-:W-:Y:S01]  /*18ce0*/  FADD.FTZ R29, R21.reuse, R0 ;  /* 0x00000000151d7221 */ /* 0x044fe20000010000 */
[----:B------:R-:W-:Y:S02]  /*18cf0*/  F2FP.F16.F32.PACK_AB R202, R21, R44 ;  /* 0x0000002c15ca723e */ /* 0x000fe400000000ff */
[----:B0-----:R-:W-:Y:S02]  /*18d00*/  CS2R R82, SRZ ;  /* 0x0000000000527805 */ /* 0x001fe4000001ff00 */
[----:B------:R-:W-:Y:S02]  /*18d10*/  CS2R R44, SRZ ;  /* 0x00000000002c7805 */ /* 0x000fe4000001ff00 */
[----:B------:R-:W0:Y:S01]  /*18d20*/  MUFU.EX2 R84, R84 ;  /* 0x0000005400547308 */ /* 0x000e220000000800 */
[C---:B---3--:R-:W-:Y:S01]  /*18d30*/  FADD.FTZ R31, R199.reuse, R6 ;  /* 0x00000006c71f7221 */ /* 0x048fe20000010000 */
[----:B------:R-:W-:-:S02]  /*18d40*/  F2FP.F16.F32.PACK_AB R199, R199, R80 ;  /* 0x00000050c7c7723e */ /* 0x000fc400000000ff */
[----:B------:R-:W-:-:S04]  /*18d50*/  CS2R R80, SRZ ;  /* 0x0000000000507805 */ /* 0x000fc8000001ff00 */
[----:B------:R-:W2:Y:S01]  /*18d60*/  MUFU.EX2 R25, R30 ;  /* 0x0000001e00197308 */ /* 0x000ea20000000800 */
[----:B-1----:R-:W-:-:S07]  /*18d70*/  FADD.FTZ R0, R32, R29 ;  /* 0x0000001d20007221 */ /* 0x002fce0000010000 */
[----:B------:R1:W3:Y:S01]  /*18d80*/  MUFU.EX2 R193, R86 ;  /* 0x0000005600c17308 */ /* 0x0002e20000000800 */
[----:B0-----:R-:W-:-:S07]  /*18d90*/  FADD.FTZ R6, R84, R31 ;  /* 0x0000001f54067221 */ /* 0x001fce0000010000 */
[----:B------:R-:W0:Y:S01]  /*18da0*/  MUFU.EX2 R36, R36 ;  /* 0x0000002400247308 */ /* 0x000e220000000800 */
[C---:B--2---:R-:W-:Y:S01]  /*18db0*/  FADD.FTZ R29, R25.reuse, R0 ;  /* 0x00000000191d7221 */ /* 0x044fe20000010000 */
[----:B------:R-:W-:Y:S02]  /*18dc0*/  F2FP.F16.F32.PACK_AB R196, R25, R32 ;  /* 0x0000002019c4723e */ /* 0x000fe400000000ff */
[----:B-1----:R-:W-:Y:S02]  /*18dd0*/  CS2R R86, SRZ ;  /* 0x0000000000567805 */ /* 0x002fe4000001ff00 */
[----:B------:R-:W-:Y:S02]  /*18de0*/  CS2R R32, SRZ ;  /* 0x0000000000207805 */ /* 0x000fe4000001ff00 */
[----:B------:R-:W1:Y:S01]  /*18df0*/  MUFU.EX2 R88, R88 ;  /* 0x0000005800587308 */ /* 0x000e620000000800 */
[C---:B---3--:R-:W-:Y:S01]  /*18e00*/  FADD.FTZ R31, R193.reuse, R6 ;  /* 0x00000006c11f7221 */ /* 0x048fe20000010000 */
[----:B------:R-:W-:-:S02]  /*18e10*/  F2FP.F16.F32.PACK_AB R193, R193, R84 ;  /* 0x00000054c1c1723e */ /* 0x000fc400000000ff */
[----:B------:R-:W-:-:S04]  /*18e20*/  CS2R R84, SRZ ;  /* 0x0000000000547805 */ /* 0x000fc8000001ff00 */
[----:B------:R2:W3:Y:S01]  /*18e30*/  MUFU.EX2 R27, R34 ;  /* 0x00000022001b7308 */ /* 0x0004e20000000800 */
[----:B0-----:R-:W-:-:S07]  /*18e40*/  FADD.FTZ R0, R36, R29 ;  /* 0x0000001d24007221 */ /* 0x001fce0000010000 */
[----:B------:R-:W0:Y:S01]  /*18e50*/  MUFU.EX2 R24, R24 ;  /* 0x0000001800187308 */ /* 0x000e220000000800 */
[----:B-1----:R-:W-:Y:S01]  /*18e60*/  FADD.FTZ R12, R88, R31 ;  /* 0x0000001f580c7221 */ /* 0x002fe20000010000 */
[----:B--2---:R-:W-:-:S03]  /*18e70*/  CS2R R34, SRZ ;  /* 0x0000000000227805 */ /* 0x004fc6000001ff00 */
[C---:B------:R-:W-:Y:S01]  /*18e80*/  FADD.FTZ R12, R195.reuse, R12 ;  /* 0x0000000cc30c7221 */ /* 0x040fe20000010000 */
[----:B------:R-:W-:Y:S02]  /*18e90*/  F2FP.F16.F32.PACK_AB R195, R195, R88 ;  /* 0x00000058c3c3723e */ /* 0x000fe400000000ff */
[----:B------:R-:W-:Y:S01]  /*18ea0*/  CS2R R88, SRZ ;  /* 0x0000000000587805 */ /* 0x000fe2000001ff00 */
[----:B------:R1:W2:Y:S01]  /*18eb0*/  MUFU.EX2 R7, R38 ;  /* 0x0000002600077308 */ /* 0x0002a20000000800 */
[C---:B---3--:R-:W-:Y:S01]  /*18ec0*/  FADD.FTZ R31, R27.reuse, R0 ;  /* 0x000000001b1f7221 */ /* 0x048fe20000010000 */
[----:B------:R-:W-:Y:S02]  /*18ed0*/  F2FP.F16.F32.PACK_AB R198, R27, R36 ;  /* 0x000000241bc6723e */ /* 0x000fe400000000ff */
[----:B------:R-:W-:Y:S02]  /*18ee0*/  CS2R R36, SRZ ;  /* 0x0000000000247805 */ /* 0x000fe4000001ff00 */
[----:B------:R-:W-:-:S02]  /*18ef0*/  CS2R R26, SRZ ;  /* 0x00000000001a7805 */ /* 0x000fc4000001ff00 */
[----:B------:R-:W3:Y:S01]  /*18f00*/  MUFU.EX2 R28, R28 ;  /* 0x0000001c001c7308 */ /* 0x000ee20000000800 */
[----:B0-----:R-:W-:Y:S01]  /*18f10*/  FADD.FTZ R0, R24, R31 ;  /* 0x0000001f18007221 */ /* 0x001fe20000010000 */
[----:B-1----:R-:W-:Y:S02]  /*18f20*/  CS2R R38, SRZ ;  /* 0x0000000000267805 */ /* 0x002fe4000001ff00 */
[----:B------:R-:W-:-:S04]  /*18f30*/  CS2R R30, SRZ ;  /* 0x00000000001e7805 */ /* 0x000fc8000001ff00 */
[----:B------:R0:W1:Y:S01]  /*18f40*/  MUFU.EX2 R29, R42 ;  /* 0x0000002a001d7308 */ /* 0x0000620000000800 */
[C---:B--2---:R-:W-:Y:S01]  /*18f50*/  FADD.FTZ R9, R7.reuse, R0 ;  /* 0x0000000007097221 */ /* 0x044fe20000010000 */
[----:B------:R-:W-:Y:S02]  /*18f60*/  F2FP.F16.F32.PACK_AB R192, R7, R24 ;  /* 0x0000001807c0723e */ /* 0x000fe400000000ff */
[----:B------:R-:W-:Y:S01]  /*18f70*/  CS2R R24, SRZ ;  /* 0x0000000000187805 */ /* 0x000fe2000001ff00 */
[----:B---3--:R-:W-:Y:S01]  /*18f80*/  FADD.FTZ R0, R28, R9 ;  /* 0x000000091c007221 */ /* 0x008fe20000010000 */
[----:B0-----:R-:W-:-:S03]  /*18f90*/  CS2R R42, SRZ ;  /* 0x00000000002a7805 */ /* 0x001fc6000001ff00 */
[C---:B-1----:R-:W-:Y:S01]  /*18fa0*/  FADD.FTZ R13, R29.reuse, R0 ;  /* 0x000000001d0d7221 */ /* 0x042fe20000010000 */
[----:B------:R-:W-:Y:S01]  /*18fb0*/  F2FP.F16.F32.PACK_AB R194, R29, R28 ;  /* 0x0000001c1dc2723e */ /* 0x000fe200000000ff */
[----:B------:R-:W-:Y:S01]  /*18fc0*/  IMAD.MOV.U32 R0, RZ, RZ, 0x3f800000 ;  /* 0x3f800000ff007424 */ /* 0x000fe200078e00ff */
[----:B------:R-:W-:Y:S01]  /*18fd0*/  CS2R R28, SRZ ;  /* 0x00000000001c7805 */ /* 0x000fe2000001ff00 */
[----:B------:R-:W-:Y:S06]  /*18fe0*/  @!P3 BRA `(.L_x_3073) ;  /* 0x0000004c00bcb947 */ /* 0x000fec0003800000 */
[----:B------:R-:W-:Y:S01]  /*18ff0*/  BSSY B1, `(.L_x_3073) ;  /* 0x00004ee000017945 */ /* 0x000fe20003800000 */
[----:B------:R-:W-:Y:S01]  /*19000*/  MOV R6, R4 ;  /* 0x0000000400067202 */ /* 0x000fe20000000f00 */
[----:B------:R-:W-:Y:S01]  /*19010*/  IMAD.MOV.U32 R7, RZ, RZ, R5 ;  /* 0x000000ffff077224 */ /* 0x000fe200078e0005 */
[----:B------:R-:W-:Y:S01]  /*19020*/  MOV R151, RZ ;  /* 0x000000ff00977202 */ /* 0x000fe20000000f00 */
[----:B------:R-:W-:Y:S02]  /*19030*/  IMAD.MOV.U32 R9, RZ, RZ, R218 ;  /* 0x000000ffff097224 */ /* 0x000fe400078e00da */
[----:B------:R-:W-:Y:S02]  /*19040*/  IMAD.MOV.U32 R10, RZ, RZ, R217 ;  /* 0x000000ffff0a7224 */ /* 0x000fe400078e00d9 */
[----:B------:R-:W-:-:S07]  /*19050*/  IMAD.MOV.U32 R2, RZ, RZ, 0x3f800000 ;  /* 0x3f800000ff027424 */ /* 0x000fce00078e00ff */
.L_x_3084:
[----:B------:R-:W-:-:S05]  /*19060*/  VIADD R3, R10, 0x1 ;  /* 0x000000010a037836 */ /* 0x000fca0000000000 */
[----:B------:R-:W-:-:S04]  /*19070*/  ISETP.NE.AND P3, PT, R3, 0x2, PT ;  /* 0x000000020300780c */ /* 0x000fc80003f65270 */
[----:B------:R-:W-:Y:S02]  /*19080*/  SEL R3, R3, RZ, P3 ;  /* 0x000000ff03037207 */ /* 0x000fe40001800000 */
[----:B------:R-:W-:-:S03]  /*19090*/  SEL R218, RZ, 0x1, P3 ;  /* 0x00000001ffda7807 */ /* 0x000fc60001800000 */
[----:B------:R-:W-:Y:S01]  /*190a0*/  IMAD.MOV.U32 R217, RZ, RZ, R3 ;  /* 0x000000ffffd97224 */ /* 0x000fe200078e0003 */
[----:B------:R-:W-:Y:S01]  /*190b0*/  LOP3.LUT R218, R9, R218, RZ, 0x3c, !PT ;  /* 0x000000da09da7212 */ /* 0x000fe200078e3cff */
[----:B------:R-:W-:Y:S06]  /*190c0*/  @!P0 BRA `(.L_x_3074) ;  /* 0x0000000000048947 */ /* 0x000fec0003800000 */
[----:B------:R-:W-:Y:S01]  /*190d0*/  BPT.TRAP 0x1 ;  /* 0x000000040000795c */ /* 0x000fe20000300000 */
.L_x_3074:
[----:B------:R-:W-:Y:S01]  /*190e0*/  IMAD R11, R3, 0x8, R16 ;  /* 0x00000008030b7824 */ /* 0x000fe200078e0210 */
[----:B------:R-:W-:-:S04]  /*190f0*/  SHF.L.U32 R4, R218, 0x1f, RZ ;  /* 0x0000001fda047819 */ /* 0x000fc800000006ff */
[----:B------:R0:W1:Y:S01]  /*19100*/  SYNCS.PHASECHK.TRANS64.TRYWAIT P3, [R11+URZ+0x38830], R4 ;  /* 0x038830040b0075a7 */ /* 0x000062000806017f */
[----:B------:R-:W-:Y:S05]  /*19110*/  @!P0 BRA `(.L_x_3075) ;  /* 0x0000000000048947 */ /* 0x000fea0003800000 */
[----:B------:R-:W-:Y:S01]  /*19120*/  BPT.TRAP 0x1 ;  /* 0x000000040000795c */ /* 0x000fe20000300000 */
.L_x_3075:
[----:B------:R-:W-:Y:S01]  /*19130*/  IMAD R3, R217, 0xa00, R222 ;  /* 0x00000a00d9037824 */ /* 0x000fe200078e02de */
[----:B------:R-:W-:Y:S03]  /*19140*/  BSSY B2, `(.L_x_3076) ;  /* 0x0000006000027945 */ /* 0x000fe60003800000 */
[C---:B------:R-:W-:Y:S01]  /*19150*/  VIADD R14, R3.reuse, 0x80 ;  /* 0x00000080030e7836 */ /* 0x040fe20000000000 */
[----:B------:R-:W-:Y:S01]  /*19160*/  IADD3 R20, R3, 0x100, RZ ;  /* 0x0000010003147810 */ /* 0x000fe20007ffe0ff */
[----:B-1----:R-:W-:Y:S06]  /*19170*/  @P3 BRA `(.L_x_3077) ;  /* 0x0000000000083947 */ /* 0x002fec0003800000 */
[----:B------:R-:W1:Y:S02]  /*19180*/  SYNCS.PHASECHK.TRANS64.TRYWAIT P3, [R11+URZ+0x38830], R4 ;  /* 0x038830040b0075a7 */ /* 0x000e64000806017f */
[----:B-1----:R-:W-:Y:S05]  /*19190*/  @!P3 BRA `(.L_x_3078) ;  /* 0x0000017800e8b947 */ /* 0x002fea0003800000 */
.L_x_3077:
[----:B------:R-:W-:Y:S05]  /*191a0*/  BSYNC B2 ;  /* 0x0000000000027941 */ /* 0x000fea0003800000 */
.L_x_3076:
[----:B------:R-:W2:Y:S04]  /*191b0*/  LDL.64 R152, [R1+0x48] ;  /* 0x0000480001987983 */ /* 0x000ea80000100a00 */
[----:B------:R-:W3:Y:S01]  /*191c0*/  LDL.64 R154, [R1+0x50] ;  /* 0x00005000019a7983 */ /* 0x000ee20000100a00 */
[----:B01----:R-:W-:Y:S02]  /*191d0*/  IMAD.MOV.U32 R4, RZ, RZ, R3 ;  /* 0x000000ffff047224 */ /* 0x003fe400078e0003 */
[----:B------:R-:W-:-:S03]  /*191e0*/  IMAD.MOV.U32 R5, RZ, RZ, 0x40000040 ;  /* 0x40000040ff057424 */ /* 0x000fc600078e00ff */
        /* <DEDUP_REMOVED lines=40> */
[----:B------:R-:W-:Y:S01]  /*19470*/  IMAD.MOV.U32 R5, RZ, RZ, 0x40000040 ;  /* 0x40000040ff057424 */ /* 0x000fe200078e00ff */
[----:B--2---:R-:W-:Y:S02]  /*19480*/  R2UR UR30, R152 ;  /* 0x00000000981e72ca */ /* 0x004fe400000e0000 */
[----:B------:R-:W-:-:S02]  /*19490*/  R2UR UR31, R153 ;  /* 0x00000000991f72ca */ /* 0x000fc400000e0000 */
[----:B------:R-:W-:-:S06]  /*194a0*/  WARPGROUP.ARRIVE ;  /* 0x00000000000079c5 */ /* 0x000fcc0000000000 */
[----:B------:R-:W-:Y:S01]  /*194b0*/  HGMMA.64x16x16.F32 R152, gdesc[UR8], RZ, !UPT, gsb0 ;  /* 0x00200000089879f0 */ /* 0x000fe2000c0008ff */
        /* <DEDUP_REMOVED lines=13> */
[----:B------:R-:W-:Y:S01]  /*19590*/  IMAD.MOV.U32 R21, RZ, RZ, 0x40000040 ;  /* 0x40000040ff157424 */ /* 0x000fe200078e00ff */
[C---:B------:R-:W-:Y:S01]  /*195a0*/  IADD3 R20, R3.reuse, 0x102, RZ ;  /* 0x0000010203147810 */ /* 0x040fe20007ffe0ff */
[----:B------:R-:W-:Y:S01]  /*195b0*/  UMOV UR16, UR28 ;  /* 0x0000001c00107c82 */ /* 0x000fe20008000000 */
[----:B------:R-:W-:Y:S01]  /*195c0*/  UMOV UR17, UR29 ;  /* 0x0000001d00117c82 */ /* 0x000fe20008000000 */
[----:B------:R-:W-:Y:S01]  /*195d0*/  VIADD R4, R3, 0x182 ;  /* 0x0000018203047836 */ /* 0x000fe20000000000 */
[----:B------:R-:W-:-:S02]  /*195e0*/  WARPGROUP.DEPBAR.LE gsb0, 0x0 ;  /* 0x00008000000079c5 */ /* 0x000fc40000010000 */
[----:B------:R-:W-:Y:S01]  /*195f0*/  WARPGROUP.ARRIVE ;  /* 0x00000000000079c5 */ /* 0x000fe20000000000 */
[----:B------:R-:W-:Y:S01]  /*19600*/  IMAD.MOV.U32 R5, RZ, RZ, 0x40000040 ;  /* 0x40000040ff057424 */ /* 0x000fe200078e00ff */
[----:B------:R-:W-:Y:S01]  /*19610*/  UMOV UR24, UR28 ;  /* 0x0000001c00187c82 */ /* 0x000fe20008000000 */
[----:B------:R-:W-:Y:S01]  /*19620*/  UMOV UR25, UR29 ;  /* 0x0000001d00197c82 */ /* 0x000fe20008000000 */
[----:B------:R-:W-:Y:S01]  /*19630*/  UMOV UR20, UR28 ;  /* 0x0000001c00147c82 */ /* 0x000fe20008000000 */
[----:B------:R-:W-:Y:S01]  /*19640*/  UMOV UR21, UR29 ;  /* 0x0000001d00157c82 */ /* 0x000fe20008000000 */
[----:B------:R-:W-:Y:S01]  /*19650*/  HGMMA.64x16x16.F32 R176, gdesc[UR12], R176, gsb0 ;  /* 0x002000000cb079f0 */ /* 0x000fe200080008b0 */
[----:B------:R-:W-:Y:S01]  /*19660*/  R2UR UR18, R20 ;  /* 0x00000000141272ca */ /* 0x000fe200000e0000 */
[----:B------:R-:W2:Y:S01]  /*19670*/  LDL.64 R14, [R1+0x38] ;  /* 0x00003800010e7983 */ /* 0x000ea20000100a00 */
[----:B------:R-:W-:Y:S02]  /*19680*/  R2UR UR19, R21 ;  /* 0x00000000151372ca */ /* 0x000fe400000e0000 */
[----:B------:R-:W-:-:S02]  /*19690*/  R2UR UR26, R4 ;  /* 0x00000000041a72ca */ /* 0x000fc400000e0000 */
[----:B------:R-:W-:Y:S01]  /*196a0*/  R2UR UR27, R5 ;  /* 0x00000000051b72ca */ /* 0x000fe200000e0000 */
[----:B------:R-:W-:Y:S02]  /*196b0*/  WARPGROUP.DEPBAR.LE gsb0, 0x0 ;  /* 0x00008000000079c5 */ /* 0x000fe40000010000 */
[----:B------:R-:W-:Y:S01]  /*196c0*/  WARPGROUP.ARRIVE ;  /* 0x00000000000079c5 */ /* 0x000fe20000000000 */
[----:B------:R-:W-:Y:S01]  /*196d0*/  UMOV UR8, UR30 ;  /* 0x0000001e00087c82 */ /* 0x000fe20008000000 */
[----:B------:R-:W-:Y:S01]  /*196e0*/  UMOV UR9, UR31 ;  /* 0x0000001f00097c82 */ /* 0x000fe20008000000 */
[----:B------:R-:W-:Y:S01]  /*196f0*/  UMOV UR4, UR30 ;  /* 0x0000001e00047c82 */ /* 0x000fe20008000000 */
[----:B------:R-:W-:Y:S01]  /*19700*/  UMOV UR5, UR31 ;  /* 0x0000001f00057c82 */ /* 0x000fe20008000000 */
[----:B------:R-:W-:Y:S01]  /*19710*/  UMOV UR12, UR30 ;  /* 0x0000001e000c7c82 */ /* 0x000fe20008000000 */
[----:B------:R-:W-:Y:S01]  /*19720*/  HGMMA.64x16x16.F32 R168, gdesc[UR16], R168, gsb0 ;  /* 0x0020000010a879f0 */ /* 0x000fe200080008a8 */
[----:B------:R-:W-:Y:S01]  /*19730*/  IMAD.MOV.U32 R5, RZ, RZ, 0x40000040 ;  /* 0x40000040ff057424 */ /* 0x000fe200078e00ff */
[----:B------:R-:W-:Y:S01]  /*19740*/  IADD3 R4, R3, 0x202, RZ ;  /* 0x0000020203047810 */ /* 0x000fe20007ffe0ff */
[----:B------:R-:W-:Y:S01]  /*19750*/  UMOV UR13, UR31 ;  /* 0x0000001f000d7c82 */ /* 0x000fe20008000000 */
[----:B------:R-:W3:Y:S01]  /*19760*/  LDL.64 R20, [R1+0x30] ;  /* 0x0000300001147983 */ /* 0x000ee20000100a00 */
[----:B------:R-:W-:-:S02]  /*19770*/  WARPGROUP.DEPBAR.LE gsb0, 0x0 ;  /* 0x00008000000079c5 */ /* 0x000fc40000010000 */
[----:B------:R-:W-:-:S06]  /*19780*/  WARPGROUP.ARRIVE ;  /* 0x00000000000079c5 */ /* 0x000fcc0000000000 */
[----:B------:R-:W-:Y:S01]  /*19790*/  HGMMA.64x16x16.F32 R160, gdesc[UR24], R160, gsb0 ;  /* 0x0020000018a079f0 */ /* 0x000fe200080008a0 */
[----:B------:R-:W-:Y:S02]  /*197a0*/  R2UR UR22, R4 ;  /* 0x00000000041672ca */ /* 0x000fe400000e0000 */
[----:B------:R-:W-:Y:S01]  /*197b0*/  R2UR UR23, R5 ;  /* 0x00000000051772ca */ /* 0x000fe200000e0000 */
[----:B------:R-:W-:Y:S01]  /*197c0*/  VIADD R4, R3, 0x4 ;  /* 0x0000000403047836 */ /* 0x000fe20000000000 */
[----:B------:R-:W-:Y:S02]  /*197d0*/  WARPGROUP.DEPBAR.LE gsb0, 0x0 ;  /* 0x00008000000079c5 */ /* 0x000fe40000010000 */
[----:B------:R-:W-:-:S09]  /*197e0*/  WARPGROUP.ARRIVE ;  /* 0x00000000000079c5 */ /* 0x000fd20000000000 */
[----:B------:R-:W-:Y:S01]  /*197f0*/  HGMMA.64x16x16.F32 R152, gdesc[UR20], R152, gsb0 ;  /* 0x00200000149879f0 */ /* 0x000fe20008000898 */
[----:B------:R-:W-:Y:S01]  /*19800*/  IMAD.MOV.U32 R5, RZ, RZ, 0x40000040 ;  /* 0x40000040ff057424 */ /* 0x000fe200078e00ff */
[----:B------:R-:W-:-:S04]  /*19810*/  R2UR UR10, R4 ;  /* 0x00000000040a72ca */ /* 0x000fc800000e0000 */
        /* <DEDUP_REMOVED lines=771> */
.L_x_3079:
[----:B------:R-:W-:Y:S01]  /*1c850*/  SHF.L.U32 R0, R9, 0x1f, RZ ;  /* 0x0000001f09007819 */ /* 0x000fe200000006ff */
[----:B------:R-:W-:-:S04]  /*1c860*/  IMAD R9, R10, 0x8, R16 ;  /* 0x000000080a097824 */ /* 0x000fc800078e0210 */
[----:B------:R0:W1:Y:S01]  /*1c870*/  SYNCS.PHASECHK.TRANS64.TRYWAIT P3, [R9+URZ+0x38850], R0 ;  /* 0x03885000090075a7 */ /* 0x000062000806017f */
[----:B------:R-:W-:Y:S05]  /*1c880*/  @!P0 BRA `(.L_x_3080) ;  /* 0x0000000000048947 */ /* 0x000fea0003800000 */
[----:B------:R-:W-:Y:S01]  /*1c890*/  BPT.TRAP 0x1 ;  /* 0x000000040000795c */ /* 0x000fe20000300000 */
.L_x_3080:
[----:B------:R-:W-:Y:S04]  /*1c8a0*/  BSSY B2, `(.L_x_3081) ;  /* 0x0000004000027945 */ /* 0x000fe80003800000 */
[----:B-1----:R-:W-:Y:S05]  /*1c8b0*/  @P3 BRA `(.L_x_3082) ;  /* 0x0000000000083947 */ /* 0x002fea0003800000 */
[----:B------:R-:W1:Y:S02]  /*1c8c0*/  SYNCS.PHASECHK.TRANS64.TRYWAIT P3, [R9+URZ+0x38850], R0 ;  /* 0x03885000090075a7 */ /* 0x000e64000806017f */
[----:B-1----:R-:W-:Y:S05]  /*1c8d0*/  @!P3 BRA `(.L_x_3083) ;  /* 0x00000144002cb947 */ /* 0x002fea0003800000 */
.L_x_3082:
[----:B------:R-:W-:Y:S05]  /*1c8e0*/  BSYNC B2 ;  /* 0x0000000000027941 */ /* 0x000fea0003800000 */
.L_x_3081:
[----:B01----:R-:W-:Y:S01]  /*1c8f0*/  VIADD R0, R16, 0x400 ;  /* 0x0000040010007836 */ /* 0x003fe20000000000 */
[----:B------:R-:W-:Y:S01]  /*1c900*/  WARPGROUP.ARRIVE ;  /* 0x00000000000079c5 */ /* 0x000fe20000000000 */
[----:B------:R-:W-:Y:S02]  /*1c910*/  IMAD.MOV.U32 R3, RZ, RZ, 0x40000040 ;  /* 0x40000040ff037424 */ /* 0x000fe400078e00ff */
[----:B------:R-:W-:Y:S01]  /*1c920*/  IMAD.MOV.U32 R5, RZ, RZ, 0x40000040 ;  /* 0x40000040ff057424 */ /* 0x000fe200078e00ff */
[----:B------:R-:W-:Y:S01]  /*1c930*/  SHF.R.U32.HI R0, RZ, 0x4, R0 ;  /* 0x00000004ff007819 */ /* 0x000fe20000011600 */
[----:B------:R-:W-:Y:S01]  /*1c940*/  @!P1 VIADD R11, R11, 0x38840 ;  /* 0x000388400b0b9836 */ /* 0x000fe20000000000 */
[----:B------:R-:W-:Y:S01]  /*1c950*/  R2UR UR7, R3 ;  /* 0x00000000030772ca */ /* 0x000fe200000e0000 */
[----:B------:R-:W-:Y:S01]  /*1c960*/  @!P1 VIADD R9, R9, 0x38860 ;  /* 0x0003886009099836 */ /* 0x000fe20000000000 */
[----:B------:R-:W-:Y:S01]  /*1c970*/  LOP3.LUT R0, R0, 0x3fff, RZ, 0xc0, !PT ;  /* 0x00003fff00007812 */ /* 0x000fe200078ec0ff */
[----:B------:R-:W0:Y:S01]  /*1c980*/  @P2 LDC R3, c[0x0][0x44c] ;  /* 0x00011300ff032b82 */ /* 0x000e220000000800 */
[----:B------:R-:W-:-:S02]  /*1c990*/  @!P1 PRMT R11, RZ, 0x654, R11 ;  /* 0x00000654ff0b9816 */ /* 0x000fc4000000000b */
[----:B------:R-:W-:Y:S02]  /*1c9a0*/  LOP3.LUT R0, R0, 0x2800000, RZ, 0xfc, !PT ;  /* 0x0280000000007812 */ /* 0x000fe400078efcff */
[----:B------:R-:W-:-:S03]  /*1c9b0*/  @!P1 PRMT R9, RZ, 0x654, R9 ;  /* 0x00000654ff099816 */ /* 0x000fc60000000009 */
[----:B------:R-:W-:Y:S02]  /*1c9c0*/  IMAD R2, R10, 0xa00, R0 ;  /* 0x00000a000a027824 */ /* 0x000fe400078e0200 */
[----:B------:R-:W1:Y:S03]  /*1c9d0*/  @P2 LDC R0, c[0x0][0x450] ;  /* 0x00011400ff002b82 */ /* 0x000e660000000800 */
[C---:B------:R-:W-:Y:S02]  /*1c9e0*/  R2UR UR6, R2.reuse ;  /* 0x00000000020672ca */ /* 0x040fe400000e0000 */
[----:B------:R-:W-:-:S11]  /*1c9f0*/  IADD3 R4, R2, 0x80, RZ ;  /* 0x0000008002047810 */ /* 0x000fd60007ffe0ff */
[----:B------:R-:W-:Y:S01]  /*1ca00*/  HGMMA.64x256x16.F32 R24, R208, gdesc[UR4].tnspB, R24, gsb0 ;  /* 0x43e00004d0187df0 */ /* 0x000fe20008000818 */
[----:B------:R-:W-:Y:S01]  /*1ca10*/  R2UR UR6, R4 ;  /* 0x00000000040672ca */ /* 0x000fe200000e0000 */
[----:B------:R-:W-:Y:S01]  /*1ca20*/  VIADD R4, R2, 0x100 ;  /* 0x0000010002047836 */ /* 0x000fe20000000000 */
[----:B------:R-:W-:Y:S01]  /*1ca30*/  R2UR UR7, R5 ;  /* 0x00000000050772ca */ /* 0x000fe200000e0000 */
[----:B------:R-:W-:Y:S01]  /*1ca40*/  IMAD.MOV.U32 R5, RZ, RZ, 0x40000040 ;  /* 0x40000040ff057424 */ /* 0x000fe200078e00ff */
[----:B------:R-:W-:Y:S02]  /*1ca50*/  WARPGROUP.DEPBAR.LE gsb0, 0x0 ;  /* 0x00008000000079c5 */ /* 0x000fe40000010000 */
[----:B------:R-:W-:-:S15]  /*1ca60*/  WARPGROUP.ARRIVE ;  /* 0x00000000000079c5 */ /* 0x000fde0000000000 */
[----:B------:R-:W-:-:S06]  /*1ca70*/  NOP ;  /* 0x0000000000007918 */ /* 0x000fcc0000000000 */
[----:B------:R-:W-:Y:S01]  /*1ca80*/  HGMMA.64x256x16.F32 R24, R204, gdesc[UR4].tnspB, R24, gsb0 ;  /* 0x43e00004cc187df0 */ /* 0x000fe20008000818 */
[----:B------:R-:W-:Y:S01]  /*1ca90*/  R2UR UR6, R4 ;  /* 0x00000000040672ca */ /* 0x000fe200000e0000 */
[C---:B------:R-:W-:Y:S01]  /*1caa0*/  VIADD R4, R2.reuse, 0x180 ;  /* 0x0000018002047836 */ /* 0x040fe20000000000 */
[----:B------:R-:W-:Y:S01]  /*1cab0*/  R2UR UR7, R5 ;  /* 0x00000000050772ca */ /* 0x000fe200000e0000 */
[----:B------:R-:W-:Y:S01]  /*1cac0*/  VIADD R2, R2, 0x200 ;  /* 0x0000020002027836 */ /* 0x000fe20000000000 */
[----:B------:R-:W-:Y:S01]  /*1cad0*/  MOV R5, 0x40000040 ;  /* 0x4000004000057802 */ /* 0x000fe20000000f00 */
[----:B------:R-:W-:Y:S02]  /*1cae0*/  WARPGROUP.DEPBAR.LE gsb0, 0x0 ;  /* 0x00008000000079c5 */ /* 0x000fe40000010000 */
[----:B------:R-:W-:-:S15]  /*1caf0*/  WARPGROUP.ARRIVE ;  /* 0x00000000000079c5 */ /* 0x000fde0000000000 */
[----:B------:R-:W-:-:S05]  /*1cb00*/  NOP ;  /* 0x0000000000007918 */ /* 0x000fca0000000000 */
[----:B------:R-:W-:Y:S01]  /*1cb10*/  HGMMA.64x256x16.F32 R24, R200, gdesc[UR4].tnspB, R24, gsb0 ;  /* 0x43e00004c8187df0 */ /* 0x000fe20008000818 */
[----:B------:R-:W-:Y:S01]  /*1cb20*/  R2UR UR6, R4 ;  /* 0x00000000040672ca */ /* 0x000fe200000e0000 */
[----:B------:R-:W-:Y:S01]  /*1cb30*/  IMAD.IADD R4, R235, 0x1, R230 ;  /* 0x00000001eb047824 */ /* 0x000fe200078e02e6 */
[----:B------:R-:W-:-:S03]  /*1cb40*/  R2UR UR7, R5 ;  /* 0x00000000050772ca */ /* 0x000fc600000e0000 */
[----:B0-----:R-:W-:-:S05]  /*1cb50*/  @P2 IMAD.HI.U32 R3, R4, R3, RZ ;  /* 0x0000000304032227 */ /* 0x001fca00078e00ff */
[----:B-1----:R-:W-:Y:S01]  /*1cb60*/  @P2 SHF.R.U32.HI R4, RZ, R0, R3 ;  /* 0x00000000ff042219 */ /* 0x002fe20000011603 */
[----:B------:R-:W-:-:S04]  /*1cb70*/  IMAD.MOV.U32 R0, RZ, RZ, -0x50 ;  /* 0xffffffb0ff007424 */ /* 0x000fc800078e00ff */
[----:B------:R-:W0:Y:S01]  /*1cb80*/  SHFL.IDX PT, R3, R4, RZ, 0x1c1f ;  /* 0x001c1fff04037589 */ /* 0x000e2200000e0000 */
[----:B------:R-:W-:-:S03]  /*1cb90*/  IMAD R0, R8, R0, 0x1 ;  /* 0x0000000108007424 */ /* 0x000fc600078e0200 */
[----:B------:R-:W1:Y:S01]  /*1cba0*/  SHFL.IDX PT, R4, R4, 0x1, 0x1c1f ;  /* 0x003c1f0004047f89 */ /* 0x000e6200000e0000 */
[----:B------:R-:W-:-:S05]  /*1cbb0*/  IMAD R0, R234, -0x2, R0 ;  /* 0xfffffffeea007824 */ /* 0x000fca00078e0200 */
[----:B------:R-:W-:-:S05]  /*1cbc0*/  IADD3 R0, -R231, R0, R232 ;  /* 0x00000000e7007210 */ /* 0x000fca0007ffe1e8 */
[C---:B0-----:R-:W-:Y:S02]  /*1cbd0*/  IMAD.IADD R3, R0.reuse, 0x1, R3 ;  /* 0x0000000100037824 */ /* 0x041fe400078e0203 */
[----:B-1----:R-:W-:-:S03]  /*1cbe0*/  IMAD.IADD R0, R0, 0x1, R4 ;  /* 0x0000000100007824 */ /* 0x002fc600078e0204 */
[C---:B------:R-:W-:Y:S02]  /*1cbf0*/  ISETP.GT.AND P3, PT, R3.reuse, RZ, PT ;  /* 0x000000ff0300720c */ /* 0x040fe40003f64270 */
[C---:B------:R-:W-:Y:S02]  /*1cc00*/  ISETP.GT.AND P4, PT, R3.reuse, 0x1, PT ;  /* 0x000000010300780c */ /* 0x040fe40003f84270 */
        /* <DEDUP_REMOVED lines=57> */
[----:B------:R-:W-:-:S02]  /*1cfa0*/  MOV R3, 0x40000040 ;  /* 0x4000004000037802 */ /* 0x000fc40000000f00 */
[----:B------:R-:W-:Y:S02]  /*1cfb0*/  FMNMX.FTZ R5, R157, R5, !PT ;  /* 0x000000059d057209 */ /* 0x000fe40007810000 */
[C---:B------:R-:W-:Y:S02]  /*1cfc0*/  ISETP.GT.AND P3, PT, R0.reuse, RZ, PT ;  /* 0x000000ff0000720c */ /* 0x040fe40003f64270 */
[----:B------:R-:W-:Y:S01]  /*1cfd0*/  ISETP.GT.AND P4, PT, R0, 0x1, PT ;  /* 0x000000010000780c */ /* 0x000fe20003f84270 */
[----:B------:R-:W0:Y:S01]  /*1cfe0*/  SHFL.BFLY PT, R10, R5, 0x2, 0x1f ;  /* 0x0c401f00050a7f89 */ /* 0x000e2200000e0000 */
[----:B------:R-:W-:Y:S02]  /*1cff0*/  FSEL R186, R186, -INF , P3 ;  /* 0xff800000baba7808 */ /* 0x000fe40001800000 */
[----:B------:R-:W-:Y:S02]  /*1d000*/  ISETP.GT.AND P5, PT, R0, 0x8, PT ;  /* 0x000000080000780c */ /* 0x000fe40003fa4270 */
[----:B------:R-:W-:-:S02]  /*1d010*/  FSEL R187, R187, -INF , P4 ;  /* 0xff800000bbbb7808 */ /* 0x000fc40002000000 */
[----:B------:R-:W-:Y:S02]  /*1d020*/  FMNMX.FTZ R4, R186, R6, !PT ;  /* 0x00000006ba047209 */ /* 0x000fe40007810000 */
        /* <DEDUP_REMOVED lines=8> */
[----:B0-----:R-:W-:Y:S02]  /*1d0b0*/  FMNMX.FTZ R5, R5, R10, !PT ;  /* 0x0000000a05057209 */ /* 0x001fe40007810000 */
[----:B------:R-:W-:Y:S02]  /*1d0c0*/  ISETP.GT.AND P5, PT, R0, 0x19, PT ;  /* 0x000000190000780c */ /* 0x000fe40003fa4270 */
        /* <DEDUP_REMOVED lines=8> */
[----:B------:R-:W-:Y:S02]  /*1d150*/  FSEL R174, R174, -INF , P4 ;  /* 0xff800000aeae7808 */ /* 0x000fe40002000000 */
[----:B------:R-:W-:Y:S02]  /*1d160*/  FSEL R175, R175, -INF , P6 ;  /* 0xff800000afaf7808 */ /* 0x000fe40003000000 */
[C---:B------:R-:W-:Y:S02]  /*1d170*/  ISETP.GT.AND P6, PT, R0.reuse, 0x30, PT ;  /* 0x000000300000780c */ /* 0x040fe40003fc4270 */
[----:B------:R-:W-:Y:S02]  /*1d180*/  ISETP.GT.AND P5, PT, R0, 0x31, PT ;  /* 0x000000310000780c */ /* 0x000fe40003fa4270 */
[----:B------:R-:W-:-:S02]  /*1d190*/  FSEL R162, R162, -INF , P6 ;  /* 0xff800000a2a27808 */ /* 0x000fc40003000000 */
[C---:B------:R-:W-:Y:S02]  /*1d1a0*/  ISETP.GT.AND P4, PT, R0.reuse, 0x38, PT ;  /* 0x000000380000780c */ /* 0x040fe40003f84270 */
[----:B------:R-:W-:Y:S02]  /*1d1b0*/  FSEL R163, R163, -INF , P5 ;  /* 0xff800000a3a37808 */ /* 0x000fe40002800000 */
[----:B------:R-:W-:Y:S02]  /*1d1c0*/  ISETP.GT.AND P6, PT, R0, 0x39, PT ;  /* 0x000000390000780c */ /* 0x000fe40003fc4270 */
[----:B------:R-:W-:Y:S02]  /*1d1d0*/  FSEL R166, R166, -INF , P4 ;  /* 0xff800000a6a67808 */ /* 0x000fe40002000000 */
[----:B------:R-:W-:Y:S02]  /*1d1e0*/  FSEL R167, R167, -INF , P6 ;  /* 0xff800000a7a77808 */ /* 0x000fe40003000000 */
[----:B------:R-:W-:-:S02]  /*1d1f0*/  ISETP.GT.AND P6, PT, R0, 0x40, PT ;  /* 0x000000400000780c */ /* 0x000fc40003fc4270 */
[----:B------:R-:W-:Y:S02]  /*1d200*/  ISETP.GT.AND P5, PT, R0, 0x41, PT ;  /* 0x000000410000780c */ /* 0x000fe40003fa4270 */
[----:B------:R-:W-:Y:S02]  /*1d210*/  FSEL R154, R154, -INF , P6 ;  /* 0xff8000009a9a7808 */ /* 0x000fe40003000000 */
[C---:B------:R-:W-:Y:S02]  /*1d220*/  ISETP.GT.AND P4, PT, R0.reuse, 0x48, PT ;  /* 0x000000480000780c */ /* 0x040fe40003f84270 */
[----:B------:R-:W-:Y:S01]  /*1d230*/  ISETP.GT.AND P6, PT, R0, 0x49, PT ;  /* 0x000000490000780c */ /* 0x000fe20003fc4270 */
[----:B------:R-:W-:Y:S02]  /*1d240*/  WARPGROUP.DEPBAR.LE gsb0, 0x0 ;  /* 0x00008000000079c5 */ /* 0x000fe40000010000 */
[----:B------:R-:W-:-:S06]  /*1d250*/  WARPGROUP.ARRIVE ;  /* 0x00000000000079c5 */ /* 0x000fcc0000000000 */
[----:B------:R-:W-:Y:S01]  /*1d260*/  HGMMA.64x256x16.F32 R24, R196, gdesc[UR4].tnspB, R24, gsb0 ;  /* 0x43e00004c4187df0 */ /* 0x000fe20008000818 */
[----:B------:R-:W-:Y:S02]  /*1d270*/  R2UR UR6, R2 ;  /* 0x00000000020672ca */ /* 0x000fe400000e0000 */
[----:B------:R-:W-:Y:S01]  /*1d280*/  R2UR UR7, R3 ;  /* 0x00000000030772ca */ /* 0x000fe200000e0000 */
[----:B------:R-:W0:Y:S01]  /*1d290*/  SHFL.BFLY PT, R2, R5, 0x1, 0x1f ;  /* 0x0c201f0005027f89 */ /* 0x000e2200000e0000 */
[----:B------:R-:W-:Y:S01]  /*1d2a0*/  IMAD.U32 R3, RZ, RZ, UR39 ;  /* 0x00000027ff037e24 */ /* 0x000fe2000f8e00ff */
[----:B0-----:R-:W-:Y:S02]  /*1d2b0*/  FMNMX.FTZ R5, R5, R2, !PT ;  /* 0x0000000205057209 */ /* 0x001fe40007810000 */
[----:B------:R-:W-:Y:S02]  /*1d2c0*/  FMNMX.FTZ R2, R187, R4, !PT ;  /* 0x00000004bb027209 */ /* 0x000fe40007810000 */
[----:B------:R-:W-:-:S02]  /*1d2d0*/  FSETP.NEU.FTZ.AND P3, PT, R5, -INF , PT ;  /* 0xff8000000500780b */ /* 0x000fc40003f7d000 */
[----:B------:R-:W-:-:S04]  /*1d2e0*/  FMNMX.FTZ R2, R190, R2, !PT ;  /* 0x00000002be027209 */ /* 0x000fc80007810000 */
[----:B------:R-:W-:Y:S01]  /*1d2f0*/  FMNMX.FTZ R4, R191, R2, !PT ;  /* 0x00000002bf047209 */ /* 0x000fe20007810000 */
[----:B------:R-:W-:-:S03]  /*1d300*/  FMUL.FTZ R2, R5, R3 ;  /* 0x0000000305027220 */ /* 0x000fc60000410000 */
[----:B------:R-:W-:Y:S02]  /*1d310*/  FMNMX.FTZ R4, R178, R4, !PT ;  /* 0x00000004b2047209 */ /* 0x000fe40007810000 */
[----:B------:R-:W-:Y:S02]  /*1d320*/  FSEL R2, R2, RZ, P3 ;  /* 0x000000ff02027208 */ /* 0x000fe40001800000 */
[----:B------:R-:W-:-:S03]  /*1d330*/  FMNMX.FTZ R4, R179, R4, !PT ;  /* 0x00000004b3047209 */ /* 0x000fc60007810000 */
[-CC-:B------:R-:W-:Y:S01]  /*1d340*/  FFMA.FTZ R204, R176, R3.reuse, -R2.reuse ;  /* 0x00000003b0cc7223 */ /* 0x180fe20000010802 */
[----:B------:R-:W-:Y:S01]  /*1d350*/  FMNMX.FTZ R4, R182, R4, !PT ;  /* 0x00000004b6047209 */ /* 0x000fe20007810000 */
[-CC-:B------:R-:W-:Y:S01]  /*1d360*/  FFMA.FTZ R15, R177, R3.reuse, -R2.reuse ;  /* 0x00000003b10f7223 */ /* 0x180fe20000010802 */
[----:B------:R-:W-:Y:S01]  /*1d370*/  FSEL R176, R155, -INF , P5 ;  /* 0xff8000009bb07808 */ /* 0x000fe20002800000 */
        /* <DEDUP_REMOVED lines=11> */
[-CC-:B------:R-:W-:Y:S01]  /*1d430*/  FFMA.FTZ R200, R168, R3.reuse, -R2.reuse ;  /* 0x00000003a8c87223 */ /* 0x180fe20000010802 */
[-CC-:B------:R-:W-:Y:S01]  /*1d440*/  FFMA.FTZ R158, R169, R3.reuse, -R2.reuse ;  /* 0x00000003a99e7223 */ /* 0x180fe20000010802 */
[----:B------:R-:W-:Y:S01]  /*1d450*/  FMNMX.FTZ R4, R174, R4, !PT ;  /* 0x00000004ae047209 */ /* 0x000fe20007810000 */
[-CC-:B------:R-:W-:Y:S01]  /*1d460*/  FFMA.FTZ R202, R172, R3.reuse, -R2.reuse ;  /* 0x00000003acca7223 */ /* 0x180fe20000010802 */
[-CC-:B------:R-:W-:Y:S01]  /*1d470*/  FFMA.FTZ R20, R173, R3.reuse, -R2.reuse ;  /* 0x00000003ad147223 */ /* 0x180fe20000010802 */
[-CC-:B------:R-:W-:Y:S01]  /*1d480*/  FFMA.FTZ R21, R161, R3.reuse, -R2.reuse ;  /* 0x00000003a1157223 */ /* 0x180fe20000010802 */
[----:B------:R-:W-:Y:S01]  /*1d490*/  FMNMX.FTZ R4, R175, R4, !PT ;  /* 0x00000004af047209 */ /* 0x000fe20007810000 */
[----:B------:R-:W-:Y:S01]  /*1d4a0*/  FFMA.FTZ R155, R165, R3, -R2 ;  /* 0x00000003a59b7223 */ /* 0x000fe20000010802 */
[----:B------:R-:W-:Y:S02]  /*1d4b0*/  MUFU.EX2 R208, R208 ;  /* 0x000000d000d07308 */ /* 0x000fe40000000800 */
[----:B------:R-:W-:-:S04]  /*1d4c0*/  FMNMX.FTZ R4, R162, R4, !PT ;  /* 0x00000004a2047209 */ /* 0x000fc80007810000 */
[----:B------:R-:W-:Y:S02]  /*1d4d0*/  FMNMX.FTZ R4, R163, R4, !PT ;  /* 0x00000004a3047209 */ /* 0x000fe40007810000 */
        /* <DEDUP_REMOVED lines=9> */
[----:B------:R-:W-:Y:S03]  /*1d570*/  MUFU.EX2 R204, R204 ;  /* 0x000000cc00cc7308 */ /* 0x000fe60000000800 */
[----:B------:R-:W0:Y:S05]  /*1d580*/  SHFL.BFLY PT, R4, R0, 0x2, 0x1f ;  /* 0x0c401f0000047f89 */ /* 0x000e2a00000e0000 */
[----:B------:R-:W-:Y:S08]  /*1d590*/  MUFU.EX2 R15, R15 ;  /* 0x0000000f000f7308 */ /* 0x000ff00000000800 */
[----:B------:R-:W-:Y:S08]  /*1d5a0*/  MUFU.EX2 R206, R206 ;  /* 0x000000ce00ce7308 */ /* 0x000ff00000000800 */
[----:B------:R-:W-:Y:S01]  /*1d5b0*/  MUFU.EX2 R159, R159 ;  /* 0x0000009f009f7308 */ /* 0x000fe20000000800 */
[----:B0-----:R-:W-:-:S05]  /*1d5c0*/  FMNMX.FTZ R0, R0, R4, !PT ;  /* 0x0000000400007209 */ /* 0x001fca0007810000 */
[----:B------:R-:W0:Y:S02]  /*1d5d0*/  SHFL.BFLY PT, R4, R0, 0x1, 0x1f ;  /* 0x0c201f0000047f89 */ /* 0x000e2400000e0000 */
[----:B------:R-:W-:Y:S08]  /*1d5e0*/  MUFU.EX2 R200, R200 ;  /* 0x000000c800c87308 */ /* 0x000ff00000000800 */
[----:B------:R-:W-:Y:S08]  /*1d5f0*/  MUFU.EX2 R158, R158 ;  /* 0x0000009e009e7308 */ /* 0x000ff00000000800 */
[----:B------:R-:W-:Y:S01]  /*1d600*/  MUFU.EX2 R202, R202 ;  /* 0x000000ca00ca7308 */ /* 0x000fe20000000800 */
[----:B0-----:R-:W-:-:S07]  /*1d610*/  FMNMX.FTZ R4, R0, R4, !PT ;  /* 0x0000000400047209 */ /* 0x001fce0007810000 */
[----:B------:R-:W-:Y:S01]  /*1d620*/  MUFU.EX2 R20, R20 ;  /* 0x0000001400147308 */ /* 0x000fe20000000800 */
[----:B------:R-:W-:Y:S02]  /*1d630*/  FSEL R0, R5, RZ, P3 ;  /* 0x000000ff05007208 */ /* 0x000fe40001800000 */
[----:B------:R-:W-:Y:S02]  /*1d640*/  FSETP.NEU.FTZ.AND P4, PT, R4, -INF , PT ;  /* 0xff8000000400780b */ /* 0x000fe40003f9d000 */
[----:B------:R-:W-:Y:S01]  /*1d650*/  ISETP.GT.AND P3, PT, R8, R225, PT ;  /* 0x000000e10800720c */ /* 0x000fe20003f64270 */
[----:B------:R-:W-:Y:S01]  /*1d660*/  FADD.FTZ R0, -R0, R7 ;  /* 0x0000000700007221 */ /* 0x000fe20000010100 */
[----:B------:R-:W-:Y:S01]  /*1d670*/  IADD3 R8, R8, -0x1, RZ ;  /* 0xffffffff08087810 */ /* 0x000fe20007ffe0ff */
[----:B------:R-:W-:Y:S02]  /*1d680*/  MUFU.EX2 R21, R21 ;  /* 0x0000001500157308 */ /* 0x000fe40000000800 */
[----:B------:R-:W-:-:S06]  /*1d690*/  FMUL.FTZ R0, R0, R3 ;  /* 0x0000000300007220 */ /* 0x000fcc0000410000 */
[----:B------:R-:W0:Y:S08]  /*1d6a0*/  MUFU.EX2 R0, R0 ;  /* 0x0000000000007308 */ /* 0x000e300000000800 */
[----:B------:R-:W-:Y:S01]  /*1d6b0*/  MUFU.EX2 R155, R155 ;  /* 0x0000009b009b7308 */ /* 0x000fe20000000800 */
[----:B0-----:R-:W-:Y:S01]  /*1d6c0*/  FFMA.FTZ R13, R0, R13, R208 ;  /* 0x0000000d000d7223 */ /* 0x001fe200000100d0 */
[----:B------:R-:W-:-:S03]  /*1d6d0*/  F2FP.F16.F32.PACK_AB R208, R10, R208 ;  /* 0x000000d00ad0723e */ /* 0x000fc600000000ff */
[----:B------:R-:W-:Y:S01]  /*1d6e0*/  FADD.FTZ R13, R10, R13 ;  /* 0x0000000d0a0d7221 */ /* 0x000fe20000010000 */
[----:B------:R-:W-:-:S03]  /*1d6f0*/  IMAD.MOV.U32 R10, RZ, RZ, R217 ;  /* 0x000000ffff0a7224 */ /* 0x000fc600078e00d9 */
[----:B------:R-:W-:Y:S01]  /*1d700*/  FADD.FTZ R13, R210, R13 ;  /* 0x0000000dd20d7221 */ /* 0x000fe20000010000 */
[----:B------:R-:W-:-:S03]  /*1d710*/  F2FP.F16.F32.PACK_AB R210, R14, R210 ;  /* 0x000000d20ed2723e */ /* 0x000fc600000000ff */
[----:B------:R-:W-:-:S04]  /*1d720*/  FADD.FTZ R13, R14, R13 ;  /* 0x0000000d0e0d7221 */ /* 0x000fc80000010000 */
        /* <DEDUP_REMOVED lines=11> */
[----:B------:R-:W-:Y:S01]  /*1d7e0*/  FADD.FTZ R13, R20, R13 ;  /* 0x0000000d140d7221 */ /* 0x000fe20000010000 */
[----:B------:R-:W-:Y:S02]  /*1d7f0*/  WARPGROUP.DEPBAR.LE gsb0, 0x0 ;  /* 0x00008000000079c5 */ /* 0x000fe40000010000 */
[----:B------:R-:W-:Y:S01]  /*1d800*/  WARPGROUP.ARRIVE ;  /* 0x00000000000079c5 */ /* 0x000fe20000000000 */
[-CC-:B------:R-:W-:Y:S01]  /*1d810*/  FFMA.FTZ R196, R160, R3.reuse, -R2.reuse ;  /* 0x00000003a0c47223 */ /* 0x180fe20000010802 */
[----:B------:R-:W-:-:S04]  /*1d820*/  FFMA.FTZ R198, R164, R3, -R2 ;  /* 0x00000003a4c67223 */ /* 0x000fc80000010802 */
[----:B------:R-:W-:Y:S01]  /*1d830*/  HGMMA.64x256x16.F32 R24, R192, gdesc[UR4].tnspB, R24, gsb0 ;  /* 0x43e00004c0187df0 */ /* 0x000fe20008000818 */
[----:B------:R-:W0:Y:S08]  /*1d840*/  MUFU.EX2 R196, R196 ;  /* 0x000000c400c47308 */ /* 0x000e300000000800 */
[----:B------:R-:W1:Y:S01]  /*1d850*/  MUFU.EX2 R198, R198 ;  /* 0x000000c600c67308 */ /* 0x000e620000000800 */
[----:B0-----:R-:W-:Y:S01]  /*1d860*/  FADD.FTZ R13, R196, R13 ;  /* 0x0000000dc40d7221 */ /* 0x001fe20000010000 */
[----:B------:R-:W-:-:S03]  /*1d870*/  F2FP.F16.F32.PACK_AB R196, R21, R196 ;  /* 0x000000c415c4723e */ /* 0x000fc600000000ff */
[----:B------:R-:W-:-:S04]  /*1d880*/  FADD.FTZ R13, R21, R13 ;  /* 0x0000000d150d7221 */ /* 0x000fc80000010000 */
[----:B-1----:R-:W-:Y:S01]  /*1d890*/  FADD.FTZ R13, R198, R13 ;  /* 0x0000000dc60d7221 */ /* 0x002fe20000010000 */
[----:B------:R-:W-:-:S03]  /*1d8a0*/  F2FP.F16.F32.PACK_AB R198, R155, R198 ;  /* 0x000000c69bc6723e */ /* 0x000fc600000000ff */
[----:B------:R-:W-:Y:S01]  /*1d8b0*/  FADD.FTZ R13, R155, R13 ;  /* 0x0000000d9b0d7221 */ /* 0x000fe20000010000 */
[----:B------:R-:W-:Y:S02]  /*1d8c0*/  WARPGROUP.DEPBAR.LE gsb0, 0x0 ;  /* 0x00008000000079c5 */ /* 0x000fe40000010000 */
[-CC-:B------:R-:W-:Y:S01]  /*1d8d0*/  FFMA.FTZ R192, R152, R3.reuse, -R2.reuse ;  /* 0x0000000398c07223 */ /* 0x180fe20000010802 */
[-CC-:B------:R-:W-:Y:S01]  /*1d8e0*/  FFMA.FTZ R152, R153, R3.reuse, -R2.reuse ;  /* 0x0000000399987223 */ /* 0x180fe20000010802 */
[-CC-:B------:R-:W-:Y:S01]  /*1d8f0*/  FFMA.FTZ R194, R156, R3.reuse, -R2.reuse ;  /* 0x000000039cc27223 */ /* 0x180fe20000010802 */
[CC--:B------:R-:W-:Y:S01]  /*1d900*/  FMUL.FTZ R156, R4.reuse, R3.reuse ;  /* 0x00000003049c7220 */ /* 0x0c0fe20000410000 */
[----:B------:R-:W-:Y:S01]  /*1d910*/  FFMA.FTZ R153, R157, R3, -R2 ;  /* 0x000000039d997223 */ /* 0x000fe20000010802 */
[----:B------:R-:W-:Y:S01]  /*1d920*/  FSEL R2, R4, RZ, P4 ;  /* 0x000000ff04027208 */ /* 0x000fe20002000000 */
[----:B------:R0:W-:Y:S01]  /*1d930*/  @!P1 SYNCS.ARRIVE.TRANS64.RED.A1T0 RZ, [R11+URZ], RZ ;  /* 0x000000ff0bff99a7 */ /* 0x0001e2000810043f */
[----:B------:R-:W1:Y:S01]  /*1d940*/  MUFU.EX2 R192, R192 ;  /* 0x000000c000c07308 */ /* 0x000e620000000800 */
[----:B------:R-:W-:-:S02]  /*1d950*/  FSEL R156, R156, RZ, P4 ;  /* 0x000000ff9c9c7208 */ /* 0x000fc40002000000 */
[----:B------:R-:W-:-:S03]  /*1d960*/  FADD.FTZ R2, -R2, R6 ;  /* 0x0000000602027221 */ /* 0x000fc60000010100 */
[-CC-:B------:R-:W-:Y:S01]  /*1d970*/  FFMA.FTZ R209, R186, R3.reuse, -R156.reuse ;  /* 0x00000003bad17223 */ /* 0x180fe2000001089c */
[-C--:B------:R-:W-:Y:S01]  /*1d980*/  FMUL.FTZ R2, R2, R3.reuse ;  /* 0x0000000302027220 */ /* 0x080fe20000410000 */
        /* <DEDUP_REMOVED lines=16> */
[----:B------:R3:W-:Y:S01]  /*1da90*/  @!P1 SYNCS.ARRIVE.TRANS64.RED.A1T0 RZ, [R9+URZ], RZ ;  /* 0x000000ff09ff99a7 */ /* 0x0007e2000810043f */
[-CC-:B0-----:R-:W-:Y:S01]  /*1daa0*/  FFMA.FTZ R11, R167, R3.reuse, -R156.reuse ;  /* 0x00000003a70b7223 */ /* 0x181fe2000001089c */
[-CC-:B------:R-:W-:Y:S01]  /*1dab0*/  FFMA.FTZ R193, R154, R3.reuse, -R156.reuse ;  /* 0x000000039ac17223 */ /* 0x180fe2000001089c */
[-CC-:B------:R-:W-:Y:S01]  /*1dac0*/  FFMA.FTZ R176, R176, R3.reuse, -R156.reuse ;  /* 0x00000003b0b07223 */ /* 0x180fe2000001089c */
[----:B------:R-:W0:Y:S01]  /*1dad0*/  MUFU.EX2 R157, R157 ;  /* 0x0000009d009d7308 */ /* 0x000e220000000800 */
[-CC-:B------:R-:W-:Y:S01]  /*1dae0*/  FFMA.FTZ R177, R177, R3.reuse, -R156.reuse ;  /* 0x00000003b1b17223 */ /* 0x180fe2000001089c */
[----:B------:R-:W-:Y:S01]  /*1daf0*/  FFMA.FTZ R156, R184, R3, -R156 ;  /* 0x00000003b89c7223 */ /* 0x000fe2000001089c */
[----:B-1----:R-:W-:-:S05]  /*1db00*/  FADD.FTZ R13, R192, R13 ;  /* 0x0000000dc00d7221 */ /* 0x002fca0000010000 */
[----:B------:R-:W1:Y:S01]  /*1db10*/  MUFU.EX2 R211, R211 ;  /* 0x000000d300d37308 */ /* 0x000e620000000800 */
[----:B--2---:R-:W-:-:S07]  /*1db20*/  FFMA.FTZ R12, R2, R12, R209 ;  /* 0x0000000c020c7223 */ /* 0x004fce00000100d1 */
        /* <DEDUP_REMOVED lines=22> */
[----:B------:R-:W-:Y:S01]  /*1dc90*/  F2FP.F16.F32.PACK_AB R201, R7, R201 ;  /* 0x000000c907c9723e */ /* 0x000fe200000000ff */
[----:B------:R-:W-:-:S05]  /*1dca0*/  IMAD.MOV.U32 R7, RZ, RZ, R5 ;  /* 0x000000ffff077224 */ /* 0x000fca00078e0005 */
[----:B------:R-:W2:Y:S01]  /*1dcb0*/  MUFU.EX2 R197, R197 ;  /* 0x000000c500c57308 */ /* 0x000ea20000000800 */
[----:B0-----:R-:W-:-:S07]  /*1dcc0*/  FADD.FTZ R12, R203, R12 ;  /* 0x0000000ccb0c7221 */ /* 0x001fce0000010000 */
[----:B---3--:R-:W0:Y:S01]  /*1dcd0*/  MUFU.EX2 R9, R163 ;  /* 0x000000a300097308 */ /* 0x008e220000000800 */
[C---:B-1----:R-:W-:Y:S01]  /*1dce0*/  FADD.FTZ R12, R6.reuse, R12 ;  /* 0x0000000c060c7221 */ /* 0x042fe20000010000 */
[----:B------:R-:W-:Y:S01]  /*1dcf0*/  F2FP.F16.F32.PACK_AB R203, R6, R203 ;  /* 0x000000cb06cb723e */ /* 0x000fe200000000ff */
[----:B------:R-:W-:-:S05]  /*1dd00*/  IMAD.MOV.U32 R6, RZ, RZ, R4 ;  /* 0x000000ffff067224 */ /* 0x000fca00078e0004 */
[----:B------:R-:W1:Y:S01]  /*1dd10*/  MUFU.EX2 R199, R199 ;  /* 0x000000c700c77308 */ /* 0x000e620000000800 */
[----:B--2---:R-:W-:-:S07]  /*1dd20*/  FADD.FTZ R12, R197, R12 ;  /* 0x0000000cc50c7221 */ /* 0x004fce0000010000 */
[----:B------:R-:W2:Y:S01]  /*1dd30*/  MUFU.EX2 R11, R11 ;  /* 0x0000000b000b7308 */ /* 0x000ea20000000800 */
[C---:B0-----:R-:W-:Y:S01]  /*1dd40*/  FADD.FTZ R12, R9.reuse, R12 ;  /* 0x0000000c090c7221 */ /* 0x041fe20000010000 */
[----:B------:R-:W-:Y:S01]  /*1dd50*/  F2FP.F16.F32.PACK_AB R197, R9, R197 ;  /* 0x000000c509c5723e */ /* 0x000fe200000000ff */
[----:B------:R-:W-:-:S05]  /*1dd60*/  IMAD.MOV.U32 R9, RZ, RZ, R218 ;  /* 0x000000ffff097224 */ /* 0x000fca00078e00da */
        /* <DEDUP_REMOVED lines=14> */
[----:B0-----:R-:W-:-:S07]  /*1de50*/  FADD.FTZ R13, R194, R13 ;  /* 0x0000000dc20d7221 */ /* 0x001fce0000010000 */
[----:B------:R-:W0:Y:S01]  /*1de60*/  MUFU.EX2 R156, R156 ;  /* 0x0000009c009c7308 */ /* 0x000e220000000800 */
[----:B-1----:R-:W-:Y:S01]  /*1de70*/  FADD.FTZ R12, R177, R12 ;  /* 0x0000000cb10c7221 */ /* 0x002fe20000010000 */
[C---:B--2---:R-:W-:Y:S01]  /*1de80*/  FADD.FTZ R13, R153.reuse, R13 ;  /* 0x0000000d990d7221 */ /* 0x044fe20000010000 */
[----:B------:R-:W-:Y:S02]  /*1de90*/  F2FP.F16.F32.PACK_AB R194, R153, R194 ;  /* 0x000000c299c2723e */ /* 0x000fe400000000ff */
[C---:B0-----:R-:W-:Y:S01]  /*1dea0*/  FADD.FTZ R12, R156.reuse, R12 ;  /* 0x0000000c9c0c7221 */ /* 0x041fe20000010000 */
[----:B------:R-:W-:Y:S01]  /*1deb0*/  F2FP.F16.F32.PACK_AB R195, R156, R177 ;  /* 0x000000b19cc3723e */ /* 0x000fe200000000ff */
[----:B------:R-:W-:Y:S06]  /*1dec0*/  @P3 BRA `(.L_x_3084) ;  /* 0xffffffb000643947 */ /* 0x000fec000383ffff */
[----:B------:R-:W-:Y:S05]  /*1ded0*/  BSYNC B1 ;  /* 0x0000000000017941 */ /* 0x000fea0003800000 */
.L_x_3073:
[----:B------:R-:W-:Y:S05]  /*1dee0*/  BSYNC B0 ;  /* 0x0000000000007941 */ /* 0x000fea0003800000 */
.L_x_3072:
[----:B------:R-:W-:Y:S01]  /*1def0*/  ISETP.GE.AND P2, PT, R8, RZ, PT ;  /* 0x000000ff0800720c */ /* 0x000fe20003f46270 */
[----:B------:R-:W-:-:S12]  /*1df00*/  BSSY B0, `(.L_x_3085) ;  /* 0x000048a000007945 */ /* 0x000fd80003800000 */
[----:B------:R-:W-:Y:S05]  /*1df10*/  @!P2 BRA `(.L_x_3086) ;  /* 0x000000480020a947 */ /* 0x000fea0003800000 */
[----:B------:R-:W-:Y:S01]  /*1df20*/  MOV R6, R4 ;  /* 0x0000000400067202 */ /* 0x000fe20000000f00 */
[----:B------:R-:W-:Y:S02]  /*1df30*/  IMAD.MOV.U32 R7, RZ, RZ, R5 ;  /* 0x000000ffff077224 */ /* 0x000fe400078e0005 */
[----:B------:R-:W-:Y:S02]  /*1df40*/  IMAD.MOV.U32 R9, RZ, RZ, R218 ;  /* 0x000000ffff097224 */ /* 0x000fe400078e00da */
[----:B------:R-:W-:-:S07]  /*1df50*/  IMAD.MOV.U32 R10, RZ, RZ, R217 ;  /* 0x000000ffff0a7224 */ /* 0x000fce00078e00d9 */
.L_x_3097:
[----:B------:R-:W-:-:S05]  /*1df60*/  VIADD R11, R10, 0x1 ;  /* 0x000000010a0b7836 */ /* 0x000fca0000000000 */
[----:B------:R-:W-:-:S04]  /*1df70*/  ISETP.NE.AND P2, PT, R11, 0x2, PT ;  /* 0x000000020b00780c */ /* 0x000fc80003f45270 */
[----:B------:R-:W-:Y:S02]  /*1df80*/  SEL R218, RZ, 0x1, P2 ;  /* 0x00000001ffda7807 */ /* 0x000fe40001000000 */
[----:B------:R-:W-:Y:S02]  /*1df90*/  SEL R11, R11, RZ, P2 ;  /* 0x000000ff0b0b7207 */ /* 0x000fe40001000000 */
[----:B------:R-:W-:Y:S02]  /*1dfa0*/  LOP3.LUT R218, R9, R218, RZ, 0x3c, !PT ;  /* 0x000000da09da7212 */ /* 0x000fe400078e3cff */
[----:B------:R-:W-:Y:S01]  /*1dfb0*/  MOV R217, R11 ;  /* 0x0000000b00d97202 */ /* 0x000fe20000000f00 */
[----:B------:R-:W-:Y:S06]  /*1dfc0*/  @!P0 BRA `(.L_x_3087) ;  /* 0x0000000000048947 */ /* 0x000fec0003800000 */
[----:B------:R-:W-:Y:S01]  /*1dfd0*/  BPT.TRAP 0x1 ;  /* 0x000000040000795c */ /* 0x000fe20000300000 */
.L_x_3087:
[----:B------:R-:W-:Y:S01]  /*1dfe0*/  IMAD R4, R217, 0x8, R16 ;  /* 0x00000008d9047824 */ /* 0x000fe200078e0210 */
[----:B------:R-:W-:-:S04]  /*1dff0*/  SHF.L.U32 R5, R218, 0x1f, RZ ;  /* 0x0000001fda057819 */ /* 0x000fc800000006ff */
[----:B------:R0:W1:Y:S01]  /*1e000*/  SYNCS.PHASECHK.TRANS64.TRYWAIT P2, [R4+URZ+0x38830], R5 ;  /* 0x03883005040075a7 */ /* 0x000062000804017f */
[----:B------:R-:W-:Y:S05]  /*1e010*/  @!P0 BRA `(.L_x_3088) ;  /* 0x0000000000048947 */ /* 0x000fea0003800000 */
[----:B------:R-:W-:Y:S01]  /*1e020*/  BPT.TRAP 0x1 ;  /* 0x000000040000795c */ /* 0x000fe20000300000 */
.L_x_3088:
[----:B------:R-:W-:Y:S01]  /*1e030*/  IMAD R3, R217, 0xa00, R222 ;  /* 0x00000a00d9037824 */ /* 0x000fe200078e02de */
[----:B------:R-:W-:Y:S03]  /*1e040*/  BSSY B1, `(.L_x_3089) ;  /* 0x0000006000017945 */ /* 0x000fe60003800000 */
[C---:B------:R-:W-:Y:S02]  /*1e050*/  VIADD R14, R3.reuse, 0x80 ;  /* 0x00000080030e7836 */ /* 0x040fe40000000000 */
[----:B------:R-:W-:Y:S01]  /*1e060*/  VIADD R20, R3, 0x100 ;  /* 0x0000010003147836 */ /* 0x000fe20000000000 */
[----:B-1----:R-:W-:Y:S06]  /*1e070*/  @P2 BRA `(.L_x_3090) ;  /* 0x0000000000082947 */ /* 0x002fec0003800000 */
[----:B------:R-:W1:Y:S02]  /*1e080*/  SYNCS.PHASECHK.TRANS64.TRYWAIT P2, [R4+URZ+0x38830], R5 ;  /* 0x03883005040075a7 */ /* 0x000e64000804017f */
[----:B-1----:R-:W-:Y:S05]  /*1e090*/  @!P2 BRA `(.L_x_3091) ;  /* 0x0000012c0050a947 */ /* 0x002fea0003800000 */
.L_x_3090:
[----:B------:R-:W-:Y:S05]  /*1e0a0*/  BSYNC B1 ;  /* 0x0000000000017941 */ /* 0x000fea0003800000 */
.L_x_3089:
        /* <DEDUP_REMOVED lines=36> */
[----:B------:R-:W-:Y:S01]  /*1e2f0*/  VIADD R14, R3, 0x200 ;  /* 0x00000200030e7836 */ /* 0x000fe20000000000 */
[----:B------:R-:W-:Y:S02]  /*1e300*/  WARPGROUP.DEPBAR.LE gsb0, 0x0 ;  /* 0x00008000000079c5 */ /* 0x000fe40000010000 */
[----:B------:R-:W-:-:S06]  /*1e310*/  WARPGROUP.ARRIVE ;  /* 0x00000000000079c5 */ /* 0x000fcc0000000000 */
[----:B------:R-:W-:Y:S01]  /*1e320*/  HGMMA.64x16x16.F32 R160, gdesc[UR20], RZ, !UPT, gsb0 ;  /* 0x0020000014a079f0 */ /* 0x000fe2000c0008ff */
[----:B------:R-:W-:Y:S02]  /*1e330*/  R2UR UR10, R14 ;  /* 0x000000000e0a72ca */ /* 0x000fe400000e0000 */
[----:B------:R-:W-:Y:S01]  /*1e340*/  R2UR UR11, R15 ;  /* 0x000000000f0b72ca */ /* 0x000fe200000e0000 */
[----:B------:R-:W-:Y:S01]  /*1e350*/  IMAD.MOV.U32 R5, RZ, RZ, 0x40000040 ;  /* 0x40000040ff057424 */ /* 0x000fe200078e00ff */
[----:B------:R-:W-:Y:S02]  /*1e360*/  WARPGROUP.DEPBAR.LE gsb0, 0x0 ;  /* 0x00008000000079c5 */ /* 0x000fe40000010000 */
[----:B--2---:R-:W-:Y:S02]  /*1e370*/  R2UR UR30, R152 ;  /* 0x00000000981e72ca */ /* 0x004fe400000e0000 */
[----:B------:R-:W-:Y:S02]  /*1e380*/  R2UR UR31, R153 ;  /* 0x00000000991f72ca */ /* 0x000fe400000e0000 */
[----:B------:R-:W-:-:S06]  /*1e390*/  WARPGROUP.ARRIVE ;  /* 0x00000000000079c5 */ /* 0x000fcc0000000000 */
[----:B------:R-:W-:Y:S01]  /*1e3a0*/  HGMMA.64x16x16.F32 R152, gdesc[UR8], RZ, !UPT, gsb0 ;  /* 0x00200000089879f0 */ /* 0x000fe2000c0008ff */
[----:B------:R-:W-:Y:S02]  /*1e3b0*/  IADD3 R4, R3, 0x2, RZ ;  /* 0x0000000203047810 */ /* 0x000fe40007ffe0ff */
        /* <DEDUP_REMOVED lines=19> */
[----:B------:R-:W-:Y:S01]  /*1e4f0*/  VIADD R4, R3, 0x182 ;  /* 0x0000018203047836 */ /* 0x000fe20000000000 */
[----:B------:R-:W-:Y:S01]  /*1e500*/  UMOV UR24, UR28 ;  /* 0x0000001c00187c82 */ /* 0x000fe20008000000 */
[----:B------:R-:W-:Y:S01]  /*1e510*/  IMAD.MOV.U32 R5, RZ, RZ, 0x40000040 ;  /* 0x40000040ff057424 */ /* 0x000fe200078e00ff */
[----:B------:R-:W-:Y:S01]  /*1e520*/  UMOV UR25, UR29 ;  /* 0x0000001d00197c82 */ /* 0x000fe20008000000 */
[----:B------:R-:W-:Y:S01]  /*1e530*/  UMOV UR20, UR28 ;  /* 0x0000001c00147c82 */ /* 0x000fe20008000000 */
[----:B------:R-:W-:Y:S01]  /*1e540*/  HGMMA.64x16x16.F32 R176, gdesc[UR12], R176, gsb0 ;  /* 0x002000000cb079f0 */ /* 0x000fe200080008b0 */
[----:B------:R-:W-:Y:S01]  /*1e550*/  R2UR UR18, R20 ;  /* 0x00000000141272ca */ /* 0x000fe200000e0000 */
[----:B------:R-:W-:Y:S01]  /*1e560*/  UMOV UR21, UR29 ;  /* 0x0000001d00157c82 */ /* 0x000fe20008000000 */
[----:B------:R-:W-:Y:S01]  /*1e570*/  R2UR UR19, R21 ;  /* 0x00000000151372ca */ /* 0x000fe200000e0000 */
[----:B------:R-:W2:Y:S01]  /*1e580*/  LDL.64 R14, [R1+0x38] ;  /* 0x00003800010e7983 */ /* 0x000ea20000100a00 */
[----:B------:R-:W-:Y:S01]  /*1e590*/  R2UR UR26, R4 ;  /* 0x00000000041a72ca */ /* 0x000fe200000e0000 */
[----:B------:R-:W-:-:S02]  /*1e5a0*/  WARPGROUP.DEPBAR.LE gsb0, 0x0 ;  /* 0x00008000000079c5 */ /* 0x000fc40000010000 */
[----:B------:R-:W-:Y:S01]  /*1e5b0*/  WARPGROUP.ARRIVE ;  /* 0x00000000000079c5 */ /* 0x000fe20000000000 */
[----:B------:R-:W-:Y:S01]  /*1e5c0*/  R2UR UR27, R5 ;  /* 0x00000000051b72ca */ /* 0x000fe200000e0000 */
[----:B------:R-:W-:Y:S01]  /*1e5d0*/  UMOV UR8, UR30 ;  /* 0x0000001e00087c82 */ /* 0x000fe20008000000 */
[----:B------:R-:W-:Y:S01]  /*1e5e0*/  UMOV UR9, UR31 ;  /* 0x0000001f00097c82 */ /* 0x000fe20008000000 */
[----:B------:R-:W-:Y:S01]  /*1e5f0*/  UMOV UR4, UR30 ;  /* 0x0000001e00047c82 */ /* 0x000fe20008000000 */
[----:B------:R-:W-:-:S03]  /*1e600*/  UMOV UR5, UR31 ;  /* 0x0000001f00057c82 */ /* 0x000fc60008000000 */
[----:B------:R-:W-:Y:S01]  /*1e610*/  HGMMA.64x16x16.F32 R168, gdesc[UR16], R168, gsb0 ;  /* 0x0020000010a879f0 */ /* 0x000fe200080008a8 */
[----:B------:R-:W-:Y:S01]  /*1e620*/  VIADD R4, R3, 0x202 ;  /* 0x0000020203047836 */ /* 0x000fe20000000000 */
[----:B------:R-:W-:Y:S01]  /*1e630*/  UMOV UR12, UR30 ;  /* 0x0000001e000c7c82 */ /* 0x000fe20008000000 */
[----:B------:R-:W-:Y:S01]  /*1e640*/  IMAD.MOV.U32 R5, RZ, RZ, 0x40000040 ;  /* 0x40000040ff057424 */ /* 0x000fe200078e00ff */
[----:B------:R-:W-:Y:S01]  /*1e650*/  UMOV UR13, UR31 ;  /* 0x0000001f000d7c82 */ /* 0x000fe20008000000 */
[----:B------:R-:W3:Y:S01]  /*1e660*/  LDL.64 R20, [R1+0x30] ;  /* 0x0000300001147983 */ /* 0x000ee20000100a00 */
[----:B------:R-:W-:Y:S02]  /*1e670*/  WARPGROUP.DEPBAR.LE gsb0, 0x0 ;  /* 0x00008000000079c5 */ /* 0x000fe40000010000 */
        /* <DEDUP_REMOVED lines=781> */
.L_x_3092:
[----:B------:R-:W-:Y:S02]  /*21750*/  SHF.L.U32 R0, R9, 0x1f, RZ ;  /* 0x0000001f09007819 */ /* 0x000fe400000006ff */
[----:B------:R-:W-:-:S04]  /*21760*/  LEA R9, R10, R16, 0x3 ;  /* 0x000000100a097211 */ /* 0x000fc800078e18ff */
[----:B------:R0:W1:Y:S01]  /*21770*/  SYNCS.PHASECHK.TRANS64.TRYWAIT P2, [R9+URZ+0x38850], R0 ;  /* 0x03885000090075a7 */ /* 0x000062000804017f */
[----:B------:R-:W-:Y:S05]  /*21780*/  @!P0 BRA `(.L_x_3093) ;  /* 0x0000000000048947 */ /* 0x000fea0003800000 */
[----:B------:R-:W-:Y:S01]  /*21790*/  BPT.TRAP 0x1 ;  /* 0x000000040000795c */ /* 0x000fe20000300000 */
.L_x_3093:
[----:B------:R-:W-:Y:S04]  /*217a0*/  BSSY B1, `(.L_x_3094) ;  /* 0x0000004000017945 */ /* 0x000fe80003800000 */
[----:B-1----:R-:W-:Y:S05]  /*217b0*/  @P2 BRA `(.L_x_3095) ;  /* 0x0000000000082947 */ /* 0x002fea0003800000 */
[----:B------:R-:W1:Y:S02]  /*217c0*/  SYNCS.PHASECHK.TRANS64.TRYWAIT P2, [R9+URZ+0x38850], R0 ;  /* 0x03885000090075a7 */ /* 0x000e64000804017f */
[----:B-1----:R-:W-:Y:S05]  /*217d0*/  @!P2 BRA `(.L_x_3096) ;  /* 0x000000f40094a947 */ /* 0x002fea0003800000 */
.L_x_3095:
[----:B------:R-:W-:Y:S05]  /*217e0*/  BSYNC B1 ;  /* 0x0000000000017941 */ /* 0x000fea0003800000 */
.L_x_3094:
[----:B01----:R-:W-:Y:S01]  /*217f0*/  VIADD R0, R16, 0x400 ;  /* 0x0000040010007836 */ /* 0x003fe20000000000 */
[----:B------:R-:W-:Y:S01]  /*21800*/  WARPGROUP.ARRIVE ;  /* 0x00000000000079c5 */ /* 0x000fe20000000000 */
[----:B------:R-:W-:Y:S01]  /*21810*/  IMAD.MOV.U32 R3, RZ, RZ, 0x40000040 ;  /* 0x40000040ff037424 */ /* 0x000fe200078e00ff */
[----:B------:R-:W-:Y:S01]  /*21820*/  ISETP.GT.AND P2, PT, R8, RZ, PT ;  /* 0x000000ff0800720c */ /* 0x000fe20003f44270 */
[----:B------:R-:W-:Y:S01]  /*21830*/  IMAD.MOV.U32 R5, RZ, RZ, 0x40000040 ;  /* 0x40000040ff057424 */ /* 0x000fe200078e00ff */
[----:B------:R-:W-:Y:S01]  /*21840*/  SHF.R.U32.HI R0, RZ, 0x4, R0 ;  /* 0x00000004ff007819 */ /* 0x000fe20000011600 */
[----:B------:R-:W-:Y:S01]  /*21850*/  @!P1 IMAD R11, R11, 0x8, R16 ;  /* 0x000000080b0b9824 */ /* 0x000fe200078e0210 */
[----:B------:R-:W-:Y:S01]  /*21860*/  R2UR UR7, R3 ;  /* 0x00000000030772ca */ /* 0x000fe200000e0000 */
[----:B------:R-:W-:Y:S01]  /*21870*/  @!P1 VIADD R9, R9, 0x38860 ;  /* 0x0003886009099836 */ /* 0x000fe20000000000 */
[----:B------:R-:W-:Y:S01]  /*21880*/  LOP3.LUT R0, R0, 0x3fff, RZ, 0xc0, !PT ;  /* 0x00003fff00007812 */ /* 0x000fe200078ec0ff */
[----:B------:R-:W-:Y:S01]  /*21890*/  @!P1 VIADD R11, R11, 0x38840 ;  /* 0x000388400b0b9836 */ /* 0x000fe20000000000 */
[----:B------:R-:W-:-:S02]  /*218a0*/  MOV R3, 0x40000040 ;  /* 0x4000004000037802 */ /* 0x000fc40000000f00 */
[----:B------:R-:W-:Y:S02]  /*218b0*/  LOP3.LUT R0, R0, 0x2800000, RZ, 0xfc, !PT ;  /* 0x0280000000007812 */ /* 0x000fe400078efcff */
[----:B------:R-:W-:Y:S02]  /*218c0*/  @!P1 PRMT R9, RZ, 0x654, R9 ;  /* 0x00000654ff099816 */ /* 0x000fe40000000009 */
[----:B------:R-:W-:Y:S01]  /*218d0*/  IADD3 R8, R8, -0x1, RZ ;  /* 0xffffffff08087810 */ /* 0x000fe20007ffe0ff */
        /* <DEDUP_REMOVED lines=11> */
[----:B------:R-:W-:Y:S02]  /*21990*/  IADD3 R4, R2, 0x100, RZ ;  /* 0x0000010002047810 */ /* 0x000fe40007ffe0ff */
        /* <DEDUP_REMOVED lines=55> */
[----:B0-----:R-:W-:Y:S01]  /*21d10*/  FMNMX.FTZ R4, R4, R21, !PT ;  /* 0x0000001504047209 */ /* 0x001fe20007810000 */
[----:B------:R-:W-:Y:S02]  /*21d20*/  WARPGROUP.DEPBAR.LE gsb0, 0x0 ;  /* 0x00008000000079c5 */ /* 0x000fe40000010000 */
[----:B------:R-:W-:-:S06]  /*21d30*/  WARPGROUP.ARRIVE ;  /* 0x00000000000079c5 */ /* 0x000fcc0000000000 */
[----:B------:R-:W-:Y:S01]  /*21d40*/  HGMMA.64x256x16.F32 R24, R196, gdesc[UR4].tnspB, R24, gsb0 ;  /* 0x43e00004c4187df0 */ /* 0x000fe20008000818 */
[----:B------:R-:W-:Y:S01]  /*21d50*/  R2UR UR6, R2 ;  /* 0x00000000020672ca */ /* 0x000fe200000e0000 */
[----:B------:R-:W-:Y:S01]  /*21d60*/  FADD.FTZ R2, -R5, R7 ;  /* 0x0000000705027221 */ /* 0x000fe20000010100 */
[----:B------:R-:W-:Y:S01]  /*21d70*/  R2UR UR7, R3 ;  /* 0x00000000030772ca */ /* 0x000fe200000e0000 */
[----:B------:R-:W-:-:S04]  /*21d80*/  IMAD.U32 R3, RZ, RZ, UR38 ;  /* 0x00000026ff037e24 */ /* 0x000fc8000f8e00ff */
[-C--:B------:R-:W-:Y:S01]  /*21d90*/  FMUL.FTZ R0, R2, R3.reuse ;  /* 0x0000000302007220 */ /* 0x080fe20000410000 */
[----:B------:R-:W-:-:S04]  /*21da0*/  FMUL.FTZ R2, R5, R3 ;  /* 0x0000000305027220 */ /* 0x000fc80000410000 */
        /* <DEDUP_REMOVED lines=16> */
[----:B------:R-:W1:Y:S01]  /*21eb0*/  MUFU.EX2 R208, R208 ;  /* 0x000000d000d07308 */ /* 0x000e620000000800 */
[----:B0-----:R-:W-:-:S07]  /*21ec0*/  FMNMX.FTZ R4, R4, R161, !PT ;  /* 0x000000a104047209 */ /* 0x001fce0007810000 */
[----:B------:R-:W0:Y:S08]  /*21ed0*/  MUFU.EX2 R7, R7 ;  /* 0x0000000700077308 */ /* 0x000e300000000800 */
[----:B------:R-:W2:Y:S01]  /*21ee0*/  MUFU.EX2 R210, R210 ;  /* 0x000000d200d27308 */ /* 0x000ea20000000800 */
[----:B-1----:R-:W-:-:S07]  /*21ef0*/  FFMA.FTZ R13, R0, R13, R208 ;  /* 0x0000000d000d7223 */ /* 0x002fce00000100d0 */
[----:B------:R-:W1:Y:S01]  /*21f00*/  MUFU.EX2 R184, R184 ;  /* 0x000000b800b87308 */ /* 0x000e620000000800 */
[C---:B0-----:R-:W-:Y:S01]  /*21f10*/  FADD.FTZ R13, R7.reuse, R13 ;  /* 0x0000000d070d7221 */ /* 0x041fe20000010000 */
[----:B------:R-:W-:Y:S01]  /*21f20*/  F2FP.F16.F32.PACK_AB R208, R7, R208 ;  /* 0x000000d007d0723e */ /* 0x000fe200000000ff */
[----:B------:R-:W-:-:S05]  /*21f30*/  IMAD.MOV.U32 R7, RZ, RZ, R5 ;  /* 0x000000ffff077224 */ /* 0x000fca00078e0005 */
        /* <DEDUP_REMOVED lines=9> */
[----:B------:R-:W-:Y:S01]  /*21fd0*/  F2FP.F16.F32.PACK_AB R204, R10, R204 ;  /* 0x000000cc0acc723e */ /* 0x000fe200000000ff */
[----:B------:R-:W-:-:S05]  /*21fe0*/  IMAD.MOV.U32 R10, RZ, RZ, R217 ;  /* 0x000000ffff0a7224 */ /* 0x000fca00078e00d9 */
[----:B------:R-:W2:Y:S01]  /*21ff0*/  MUFU.EX2 R200, R200 ;  /* 0x000000c800c87308 */ /* 0x000ea20000000800 */
[----:B-1----:R-:W-:-:S07]  /*22000*/  FADD.FTZ R13, R206, R13 ;  /* 0x0000000dce0d7221 */ /* 0x002fce0000010000 */
        /* <DEDUP_REMOVED lines=8> */
[----:B------:R-:W-:Y:S01]  /*22090*/  MUFU.EX2 R21, R21 ;  /* 0x0000001500157308 */ /* 0x000fe20000000800 */
[----:B0-----:R-:W-:-:S04]  /*220a0*/  FADD.FTZ R13, R202, R13 ;  /* 0x0000000dca0d7221 */ /* 0x001fc80000010000 */
[C---:B--2---:R-:W-:Y:S01]  /*220b0*/  FADD.FTZ R13, R20.reuse, R13 ;  /* 0x0000000d140d7221 */ /* 0x044fe20000010000 */
[----:B------:R-:W-:Y:S01]  /*220c0*/  F2FP.F16.F32.PACK_AB R202, R20, R202 ;  /* 0x000000ca14ca723e */ /* 0x000fe200000000ff */
[----:B------:R-:W-:Y:S02]  /*220d0*/  WARPGROUP.DEPBAR.LE gsb0, 0x0 ;  /* 0x00008000000079c5 */ /* 0x000fe40000010000 */
[----:B------:R-:W-:Y:S01]  /*220e0*/  WARPGROUP.ARRIVE ;  /* 0x00000000000079c5 */ /* 0x000fe20000000000 */
[-CC-:B------:R-:W-:Y:S01]  /*220f0*/  FFMA.FTZ R196, R160, R3.reuse, -R2.reuse ;  /* 0x00000003a0c47223 */ /* 0x180fe20000010802 */
[-CC-:B------:R-:W-:Y:S01]  /*22100*/  FFMA.FTZ R198, R164, R3.reuse, -R2.reuse ;  /* 0x00000003a4c67223 */ /* 0x180fe20000010802 */
[----:B------:R-:W-:-:S03]  /*22110*/  FFMA.FTZ R160, R165, R3, -R2 ;  /* 0x00000003a5a07223 */ /* 0x000fc60000010802 */
[----:B------:R-:W-:Y:S01]  /*22120*/  HGMMA.64x256x16.F32 R24, R192, gdesc[UR4].tnspB, R24, gsb0 ;  /* 0x43e00004c0187df0 */ /* 0x000fe20008000818 */
[----:B------:R-:W0:Y:S08]  /*22130*/  MUFU.EX2 R196, R196 ;  /* 0x000000c400c47308 */ /* 0x000e300000000800 */
[----:B------:R-:W1:Y:S08]  /*22140*/  MUFU.EX2 R198, R198 ;  /* 0x000000c600c67308 */ /* 0x000e700000000800 */
[----:B------:R-:W2:Y:S01]  /*22150*/  MUFU.EX2 R160, R160 ;  /* 0x000000a000a07308 */ /* 0x000ea20000000800 */
[----:B0-----:R-:W-:Y:S01]  /*22160*/  FADD.FTZ R13, R196, R13 ;  /* 0x0000000dc40d7221 */ /* 0x001fe20000010000 */
[----:B------:R-:W-:-:S03]  /*22170*/  F2FP.F16.F32.PACK_AB R196, R21, R196 ;  /* 0x000000c415c4723e */ /* 0x000fc600000000ff */
[----:B------:R-:W-:-:S04]  /*22180*/  FADD.FTZ R13, R21, R13 ;  /* 0x0000000d150d7221 */ /* 0x000fc80000010000 */
[----:B-1----:R-:W-:-:S04]  /*22190*/  FADD.FTZ R13, R198, R13 ;  /* 0x0000000dc60d7221 */ /* 0x002fc80000010000 */
[C---:B--2---:R-:W-:Y:S01]  /*221a0*/  FADD.FTZ R13, R160.reuse, R13 ;  /* 0x0000000da00d7221 */ /* 0x044fe20000010000 */
[----:B------:R-:W-:Y:S01]  /*221b0*/  F2FP.F16.F32.PACK_AB R198, R160, R198 ;  /* 0x000000c6a0c6723e */ /* 0x000fe200000000ff */
[----:B------:R-:W-:Y:S02]  /*221c0*/  WARPGROUP.DEPBAR.LE gsb0, 0x0 ;  /* 0x00008000000079c5 */ /* 0x000fe40000010000 */
[-CC-:B------:R-:W-:Y:S01]  /*221d0*/  FFMA.FTZ R192, R152, R3.reuse, -R2.reuse ;  /* 0x0000000398c07223 */ /* 0x180fe20000010802 */
[-CC-:B------:R-:W-:Y:S01]  /*221e0*/  FFMA.FTZ R152, R153, R3.reuse, -R2.reuse ;  /* 0x0000000399987223 */ /* 0x180fe20000010802 */
[-C--:B------:R-:W-:Y:S01]  /*221f0*/  FFMA.FTZ R194, R156, R3.reuse, -R2 ;  /* 0x000000039cc27223 */ /* 0x080fe20000010802 */
[C---:B------:R-:W-:Y:S01]  /*22200*/  FADD.FTZ R153, -R4.reuse, R6 ;  /* 0x0000000604997221 */ /* 0x040fe20000010100 */
[-C--:B------:R-:W-:Y:S01]  /*22210*/  FMUL.FTZ R156, R4, R3.reuse ;  /* 0x00000003049c7220 */ /* 0x080fe20000410000 */
[-C--:B------:R-:W-:Y:S01]  /*22220*/  FFMA.FTZ R2, R157, R3.reuse, -R2 ;  /* 0x000000039d027223 */ /* 0x080fe20000010802 */
[----:B------:R-:W-:Y:S01]  /*22230*/  @!P1 SYNCS.ARRIVE.TRANS64.RED.A1T0 RZ, [R168+URZ], RZ ;  /* 0x000000ffa8ff99a7 */ /* 0x000fe2000810043f */
[-C--:B------:R-:W-:Y:S01]  /*22240*/  FMUL.FTZ R153, R153, R3.reuse ;  /* 0x0000000399997220 */ /* 0x080fe20000410000 */
        /* <DEDUP_REMOVED lines=9> */
[----:B------:R0:W-:Y:S01]  /*222e0*/  MUFU.EX2 R2, R153 ;  /* 0x0000009900027308 */ /* 0x0001e20000000800 */
[-CC-:B------:R-:W-:Y:S01]  /*222f0*/  FFMA.FTZ R197, R162, R3.reuse, -R156.reuse ;  /* 0x00000003a2c57223 */ /* 0x180fe2000001089c */
[-CC-:B------:R-:W-:Y:S01]  /*22300*/  FFMA.FTZ R161, R171, R3.reuse, -R156.reuse ;  /* 0x00000003aba17223 */ /* 0x180fe2000001089c */
[-CC-:B------:R-:W-:Y:S01]  /*22310*/  FFMA.FTZ R203, R174, R3.reuse, -R156.reuse ;  /* 0x00000003aecb7223 */ /* 0x180fe2000001089c */
[-CC-:B------:R-:W-:Y:S01]  /*22320*/  FFMA.FTZ R175, R175, R3.reuse, -R156.reuse ;  /* 0x00000003afaf7223 */ /* 0x180fe2000001089c */
[-CC-:B------:R-:W-:Y:S01]  /*22330*/  FFMA.FTZ R163, R163, R3.reuse, -R156.reuse ;  /* 0x00000003a3a37223 */ /* 0x180fe2000001089c */
[-CC-:B------:R-:W-:Y:S01]  /*22340*/  FFMA.FTZ R199, R166, R3.reuse, -R156.reuse ;  /* 0x00000003a6c77223 */ /* 0x180fe2000001089c */
[----:B------:R1:W-:Y:S01]  /*22350*/  @!P1 SYNCS.ARRIVE.TRANS64.RED.A1T0 RZ, [R9+URZ], RZ ;  /* 0x000000ff09ff99a7 */ /* 0x0003e2000810043f */
[----:B------:R-:W2:Y:S01]  /*22360*/  MUFU.EX2 R209, R209 ;  /* 0x000000d100d17308 */ /* 0x000ea20000000800 */
[-CC-:B0-----:R-:W-:Y:S01]  /*22370*/  FFMA.FTZ R153, R187, R3.reuse, -R156.reuse ;  /* 0x00000003bb997223 */ /* 0x181fe2000001089c */
[-CC-:B------:R-:W-:Y:S01]  /*22380*/  FFMA.FTZ R193, R154, R3.reuse, -R156.reuse ;  /* 0x000000039ac17223 */ /* 0x180fe2000001089c */
[-CC-:B------:R-:W-:Y:S01]  /*22390*/  FFMA.FTZ R155, R155, R3.reuse, -R156.reuse ;  /* 0x000000039b9b7223 */ /* 0x180fe2000001089c */
[----:B------:R-:W-:-:S04]  /*223a0*/  FFMA.FTZ R158, R158, R3, -R156 ;  /* 0x000000039e9e7223 */ /* 0x000fc8000001089c */
[----:B------:R-:W0:Y:S08]  /*223b0*/  MUFU.EX2 R153, R153 ;  /* 0x0000009900997308 */ /* 0x000e300000000800 */
[----:B------:R-:W3:Y:S01]  /*223c0*/  MUFU.EX2 R211, R211 ;  /* 0x000000d300d37308 */ /* 0x000ee20000000800 */
[----:B--2---:R-:W-:-:S07]  /*223d0*/  FFMA.FTZ R12, R2, R12, R209 ;  /* 0x0000000c020c7223 */ /* 0x004fce00000100d1 */
[----:B------:R-:W2:Y:S01]  /*223e0*/  MUFU.EX2 R165, R165 ;  /* 0x000000a500a57308 */ /* 0x000ea20000000800 */
[C---:B0-----:R-:W-:Y:S01]  /*223f0*/  FADD.FTZ R12, R153.reuse, R12 ;  /* 0x0000000c990c7221 */ /* 0x041fe20000010000 */
[----:B------:R-:W-:-:S06]  /*22400*/  F2FP.F16.F32.PACK_AB R209, R153, R209 ;  /* 0x000000d199d1723e */ /* 0x000fcc00000000ff */
[----:B------:R-:W0:Y:S01]  /*22410*/  MUFU.EX2 R205, R205 ;  /* 0x000000cd00cd7308 */ /* 0x000e220000000800 */
[----:B---3--:R-:W-:-:S07]  /*22420*/  FADD.FTZ R12, R211, R12 ;  /* 0x0000000cd30c7221 */ /* 0x008fce0000010000 */
[----:B------:R-:W3:Y:S01]  /*22430*/  MUFU.EX2 R157, R157 ;  /* 0x0000009d009d7308 */ /* 0x000ee20000000800 */
[----:B--2---:R-:W-:Y:S01]  /*22440*/  FADD.FTZ R162, R165, R12 ;  /* 0x0000000ca5a27221 */ /* 0x004fe20000010000 */
[-CC-:B------:R-:W-:Y:S01]  /*22450*/  FFMA.FTZ R12, R167, R3.reuse, -R156.reuse ;  /* 0x00000003a70c7223 */ /* 0x180fe2000001089c */
[----:B------:R-:W-:Y:S01]  /*22460*/  FFMA.FTZ R156, R159, R3, -R156 ;  /* 0x000000039f9c7223 */ /* 0x000fe2000001089c */
[----:B------:R-:W-:-:S04]  /*22470*/  F2FP.F16.F32.PACK_AB R211, R165, R211 ;  /* 0x000000d3a5d3723e */ /* 0x000fc800000000ff */
[----:B------:R-:W2:Y:S01]  /*22480*/  MUFU.EX2 R207, R207 ;  /* 0x000000cf00cf7308 */ /* 0x000ea20000000800 */
[----:B0-----:R-:W-:-:S07]  /*22490*/  FADD.FTZ R162, R205, R162 ;  /* 0x000000a2cda27221 */ /* 0x001fce0000010000 */
        /* <DEDUP_REMOVED lines=15> */
[----:B-1----:R-:W0:Y:S01]  /*22590*/  MUFU.EX2 R9, R163 ;  /* 0x000000a300097308 */ /* 0x002e220000000800 */
[C---:B---3--:R-:W-:Y:S01]  /*225a0*/  FADD.FTZ R162, R11.reuse, R162 ;  /* 0x000000a20ba27221 */ /* 0x048fe20000010000 */
[----:B------:R-:W-:-:S06]  /*225b0*/  F2FP.F16.F32.PACK_AB R203, R11, R203 ;  /* 0x000000cb0bcb723e */ /* 0x000fcc00000000ff */
        /* <DEDUP_REMOVED lines=22> */
[----:B-1----:R-:W-:Y:S01]  /*22720*/  FADD.FTZ R13, R194, R13 ;  /* 0x0000000dc20d7221 */ /* 0x002fe20000010000 */
[----:B------:R-:W-:-:S03]  /*22730*/  F2FP.F16.F32.PACK_AB R194, R6, R194 ;  /* 0x000000c206c2723e */ /* 0x000fc600000000ff */
[----:B------:R-:W-:Y:S01]  /*22740*/  FADD.FTZ R13, R6, R13 ;  /* 0x0000000d060d7221 */ /* 0x000fe20000010000 */
[----:B------:R-:W-:Y:S02]  /*22750*/  IMAD.MOV.U32 R6, RZ, RZ, R4 ;  /* 0x000000ffff067224 */ /* 0x000fe400078e0004 */
[----:B--2---:R-:W-:-:S04]  /*22760*/  FADD.FTZ R162, R158, R162 ;  /* 0x000000a29ea27221 */ /* 0x004fc80000010000 */
[C---:B0-----:R-:W-:Y:S01]  /*22770*/  FADD.FTZ R12, R156.reuse, R162 ;  /* 0x000000a29c0c7221 */ /* 0x041fe20000010000 */
[----:B------:R-:W-:Y:S01]  /*22780*/  F2FP.F16.F32.PACK_AB R195, R156, R158 ;  /* 0x0000009e9cc3723e */ /* 0x000fe200000000ff */
[----:B------:R-:W-:Y:S06]  /*22790*/  @P2 BRA `(.L_x_3097) ;  /* 0xffffffb400f02947 */ /* 0x000fec000383ffff */
.L_x_3086:
[----:B------:R-:W-:Y:S05]  /*227a0*/  BSYNC B0 ;  /* 0x0000000000007941 */ /* 0x000fea0003800000 */
.L_x_3085:
        /* <DEDUP_REMOVED lines=131> */
.L_x_3098:
[----:B------:R-:W-:Y:S02]  /*22fe0*/  LEA R0, R217, R16, 0x3 ;  /* 0x00000010d9007211 */ /* 0x000fe400078e18ff */
[----:B------:R-:W-:-:S04]  /*22ff0*/  SHF.L.U32 R7, R218, 0x1f, RZ ;  /* 0x0000001fda077819 */ /* 0x000fc800000006ff */
[----:B------:R0:W1:Y:S01]  /*23000*/  SYNCS.PHASECHK.TRANS64.TRYWAIT P2, [R0+URZ+0x38850], R7 ;  /* 0x03885007000075a7 */ /* 0x000062000804017f */
[----:B------:R-:W-:Y:S05]  /*23010*/  @!P0 BRA `(.L_x_3099) ;  /* 0x0000000000048947 */ /* 0x000fea0003800000 */
[----:B------:R-:W-:Y:S01]  /*23020*/  BPT.TRAP 0x1 ;  /* 0x000000040000795c */ /* 0x000fe20000300000 */
.L_x_3099:
        /* <DEDUP_REMOVED lines=9> */
.L_x_3101:
[----:B------:R-:W-:Y:S05]  /*230c0*/  BSYNC B0 ;  /* 0x0000000000007941 */ /* 0x000fea0003800000 */
.L_x_3100:
[----:B------:R-:W-:Y:S01]  /*230d0*/  IMAD.MOV.U32 R6, RZ, RZ, R2 ;  /* 0x000000ffff067224 */ /* 0x000fe200078e0002 */
[----:B------:R-:W2:Y:S01]  /*230e0*/  LDL.LU R16, [R1+0x68] ;  /* 0x0000680001107983 */ /* 0x000ea20000300800 */
[----:B01----:R-:W-:Y:S01]  /*230f0*/  IMAD.MOV.U32 R7, RZ, RZ, 0x40000040 ;  /* 0x40000040ff077424 */ /* 0x003fe200078e00ff */
[----:B------:R-:W-:Y:S01]  /*23100*/  WARPGROUP.ARRIVE ;  /* 0x00000000000079c5 */ /* 0x000fe20000000000 */
[----:B------:R-:W-:Y:S01]  /*23110*/  VIADD R217, R217, 0x1 ;  /* 0x00000001d9d97836 */ /* 0x000fe20000000000 */
[----:B------:R-:W-:Y:S01]  /*23120*/  R2UR UR6, R6 ;  /* 0x00000000060672ca */ /* 0x000fe200000e0000 */
[----:B------:R-:W-:Y:S01]  /*23130*/  VIADD R6, R2, 0x80 ;  /* 0x0000008002067836 */ /* 0x000fe20000000000 */
[----:B------:R-:W-:Y:S02]  /*23140*/  R2UR UR7, R7 ;  /* 0x00000000070772ca */ /* 0x000fe400000e0000 */
[----:B------:R-:W-:Y:S02]  /*23150*/  MOV R7, 0x40000040 ;  /* 0x4000004000077802 */ /* 0x000fe40000000f00 */
[----:B------:R-:W-:-:S04]  /*23160*/  ISETP.NE.AND P2, PT, R217, 0x2, PT ;  /* 0x00000002d900780c */ /* 0x000fc80003f45270 */
[----:B------:R-:W-:Y:S02]  /*23170*/  SEL R11, RZ, 0x1, P2 ;  /* 0x00000001ff0b7807 */ /* 0x000fe40001000000 */
[----:B------:R-:W-:Y:S02]  /*23180*/  SEL R217, R217, RZ, P2 ;  /* 0x000000ffd9d97207 */ /* 0x000fe40001000000 */
[----:B------:R-:W-:Y:S01]  /*23190*/  LOP3.LUT R218, R218, R11, RZ, 0x3c, !PT ;  /* 0x0000000bdada7212 */ /* 0x000fe200078e3cff */
[----:B------:R-:W-:Y:S01]  /*231a0*/  HGMMA.64x256x16.F32 R24, R208, gdesc[UR4].tnspB, R24, gsb0 ;  /* 0x43e00004d0187df0 */ /* 0x000fe20008000818 */
[----:B------:R-:W-:Y:S01]  /*231b0*/  R2UR UR6, R6 ;  /* 0x00000000060672ca */ /* 0x000fe200000e0000 */
[----:B------:R-:W-:Y:S01]  /*231c0*/  VIADD R6, R2, 0x100 ;  /* 0x0000010002067836 */ /* 0x000fe20000000000 */
[----:B------:R-:W-:Y:S01]  /*231d0*/  R2UR UR7, R7 ;  /* 0x00000000070772ca */ /* 0x000fe200000e0000 */
[----:B------:R-:W-:Y:S02]  /*231e0*/  IMAD.MOV.U32 R7, RZ, RZ, 0x40000040 ;  /* 0x40000040ff077424 */ /* 0x000fe400078e00ff */
[----:B------:R-:W-:-:S02]  /*231f0*/  @!P1 VIADD R11, R0, 0x38860 ;  /* 0x00038860000b9836 */ /* 0x000fc40000000000 */
[----:B------:R-:W-:-:S03]  /*23200*/  IMAD.MOV.U32 R0, RZ, RZ, -0x800000 ;  /* 0xff800000ff007424 */ /* 0x000fc600078e00ff */
[----:B------:R-:W-:Y:S01]  /*23210*/  @!P1 PRMT R11, RZ, 0x654, R11 ;  /* 0x00000654ff0b9816 */ /* 0x000fe2000000000b */
[----:B------:R-:W-:Y:S02]  /*23220*/  WARPGROUP.DEPBAR.LE gsb0, 0x0 ;  /* 0x00008000000079c5 */ /* 0x000fe40000010000 */
[----:B------:R-:W-:-:S14]  /*23230*/  WARPGROUP.ARRIVE ;  /* 0x00000000000079c5 */ /* 0x000fdc0000000000 */
        /* <DEDUP_REMOVED lines=12> */
[----:B------:R-:W-:Y:S01]  /*23300*/  IMAD.MOV.U32 R7, RZ, RZ, 0x40000040 ;  /* 0x40000040ff077424 */ /* 0x000fe200078e00ff */
[----:B------:R-:W-:Y:S02]  /*23310*/  IADD3 R6, R2, 0x200, RZ ;  /* 0x0000020002067810 */ /* 0x000fe40007ffe0ff */
[----:B------:R-:W0:Y:S02]  /*23320*/  SHFL.BFLY PT, R2, R13, 0x2, 0x1f ;  /* 0x0c401f000d027f89 */ /* 0x000e2400000e0000 */
[----:B0-----:R-:W-:Y:S01]  /*23330*/  FADD.FTZ R2, R2, R13 ;  /* 0x0000000d02027221 */ /* 0x001fe20000010000 */
[----:B------:R-:W-:-:S02]  /*23340*/  WARPGROUP.DEPBAR.LE gsb0, 0x0 ;  /* 0x00008000000079c5 */ /* 0x000fc40000010000 */
[----:B------:R-:W-:-:S15]  /*23350*/  WARPGROUP.ARRIVE ;  /* 0x00000000000079c5 */ /* 0x000fde0000000000 */
[----:B------:R-:W-:-:S01]  /*23360*/  NOP ;  /* 0x0000000000007918 */ /* 0x000fc20000000000 */
[----:B------:R-:W-:Y:S01]  /*23370*/  HGMMA.64x256x16.F32 R24, R196, gdesc[UR4].tnspB, R24, gsb0 ;  /* 0x43e00004c4187df0 */ /* 0x000fe20008000818 */
[----:B------:R-:W-:Y:S02]  /*23380*/  R2UR UR6, R6 ;  /* 0x00000000060672ca */ /* 0x000fe400000e0000 */
[----:B------:R-:W-:Y:S02]  /*23390*/  R2UR UR7, R7 ;  /* 0x00000000070772ca */ /* 0x000fe400000e0000 */
[----:B------:R-:W0:Y:S02]  /*233a0*/  SHFL.BFLY PT, R7, R12, 0x2, 0x1f ;  /* 0x0c401f000c077f89 */ /* 0x000e2400000e0000 */
[----:B0-----:R-:W-:Y:S02]  /*233b0*/  FADD.FTZ R6, R7, R12 ;  /* 0x0000000c07067221 */ /* 0x001fe40000010000 */
[----:B------:R-:W0:Y:S04]  /*233c0*/  SHFL.BFLY PT, R7, R2, 0x1, 0x1f ;  /* 0x0c201f0002077f89 */ /* 0x000e2800000e0000 */
[----:B------:R-:W1:Y:S01]  /*233d0*/  SHFL.BFLY PT, R9, R6, 0x1, 0x1f ;  /* 0x0c201f0006097f89 */ /* 0x000e6200000e0000 */
[----:B0-----:R-:W-:Y:S01]  /*233e0*/  FADD.FTZ R14, R2, R7 ;  /* 0x00000007020e7221 */ /* 0x001fe20000010000 */
[----:B------:R-:W-:-:S02]  /*233f0*/  IMAD.MOV.U32 R7, RZ, RZ, RZ ;  /* 0x000000ffff077224 */ /* 0x000fc400078e00ff */
[----:B------:R-:W-:Y:S02]  /*23400*/  IMAD.MOV.U32 R2, RZ, RZ, RZ ;  /* 0x000000ffff027224 */ /* 0x000fe400078e00ff */
[----:B-1----:R-:W-:Y:S01]  /*23410*/  FADD.FTZ R15, R6, R9 ;  /* 0x00000009060f7221 */ /* 0x002fe20000010000 */
[----:B------:R-:W-:Y:S02]  /*23420*/  FSETP.NE.FTZ.AND P0, PT, R14, RZ, PT ;  /* 0x000000ff0e00720b */ /* 0x000fe40003f15000 */
[----:B------:R-:W-:Y:S02]  /*23430*/  MOV R6, 0xff800000 ;  /* 0xff80000000067802 */ /* 0x000fe40000000f00 */
[----:B------:R-:W-:-:S09]  /*23440*/  FSETP.NE.FTZ.AND P3, PT, R15, RZ, PT ;  /* 0x000000ff0f00720b */ /* 0x000fd20003f75000 */
[----:B------:R-:W0:Y:S01]  /*23450*/  @P0 MUFU.LG2 R9, R14 ;  /* 0x0000000e00090308 */ /* 0x000e220000000c00 */
[----:B------:R-:W-:-:S03]  /*23460*/  @P0 FMUL.FTZ R8, R3, 0.69314718246459960938 ;  /* 0x3f31721803080820 */ /* 0x000fc60000410000 */
[----:B------:R-:W-:-:S04]  /*23470*/  @P3 FMUL.FTZ R12, R3, 0.69314718246459960938 ;  /* 0x3f317218030c3820 */ /* 0x000fc80000410000 */
[----:B------:R-:W1:Y:S08]  /*23480*/  @P3 MUFU.LG2 R10, R15 ;  /* 0x0000000f000a3308 */ /* 0x000e700000000c00 */
[----:B------:R-:W2:Y:S01]  /*23490*/  @P0 MUFU.RCP R7, R14 ;  /* 0x0000000e00070308 */ /* 0x000ea20000001000 */
[----:B0-----:R-:W-:-:S04]  /*234a0*/  @P0 FMUL.FTZ R9, R9, 0.69314718246459960938 ;  /* 0x3f31721809090820 */ /* 0x001fc80000410000 */
[----:B------:R-:W-:Y:S01]  /*234b0*/  @P0 FFMA.FTZ R6, R8, R5, R9 ;  /* 0x0000000508060223 */ /* 0x000fe20000010009 */
[----:B------:R-:W-:Y:S02]  /*234c0*/  PLOP3.LUT P0, PT, PT, PT, PT, 0x8, 0x0 ;  /* 0x000000000000781c */ /* 0x000fe40003f0e170 */
[----:B------:R-:W0:Y:S01]  /*234d0*/  @P3 MUFU.RCP R2, R15 ;  /* 0x0000000f00023308 */ /* 0x000e220000001000 */
[----:B-1----:R-:W-:-:S04]  /*234e0*/  @P3 FMUL.FTZ R3, R10, 0.69314718246459960938 ;  /* 0x3f3172180a033820 */ /* 0x002fc80000410000 */
[----:B------:R-:W-:Y:S01]  /*234f0*/  @P3 FFMA.FTZ R0, R12, R4, R3 ;  /* 0x000000040c003223 */ /* 0x000fe20000010003 */
[----:B------:R-:W-:Y:S02]  /*23500*/  WARPGROUP.DEPBAR.LE gsb0, 0x0 ;  /* 0x00008000000079c5 */ /* 0x000fe40000010000 */
[----:B------:R-:W-:-:S06]  /*23510*/  WARPGROUP.ARRIVE ;  /* 0x00000000000079c5 */ /* 0x000fcc0000000000 */
[----:B------:R-:W-:Y:S03]  /*23520*/  HGMMA.64x256x16.F32 R24, R192, gdesc[UR4].tnspB, R24, gsb0 ;  /* 0x43e00004c0187df0 */ /* 0x000fe60008000818 */
[----:B------:R-:W-:Y:S02]  /*23530*/  WARPGROUP.DEPBAR.LE gsb0, 0x0 ;  /* 0x00008000000079c5 */ /* 0x000fe40000010000 */
[-C--:B--2---:R-:W-:Y:S01]  /*23540*/  FMUL.FTZ R8, R24, R7.reuse ;  /* 0x0000000718087220 */ /* 0x084fe20000410000 */
        /* <DEDUP_REMOVED lines=65> */
[-C--:B------:R-:W-:Y:S01]  /*23960*/  FMUL.FTZ R9, R26, R2.reuse ;  /* 0x000000021a097220 */ /* 0x080fe20000410000 */
[-C--:B------:R-:W-:Y:S01]  /*23970*/  FMUL.FTZ R27, R27, R2.reuse ;  /* 0x000000021b1b7220 */ /* 0x080fe20000410000 */
        /* <DEDUP_REMOVED lines=61> */
.L_x_2985:
        /* <DEDUP_REMOVED lines=10> */
[----:B------:R-:W-:Y:S01]  /*23df0*/  F2FP.F16.F32.PACK_AB R8, R25, R8 ;  /* 0x000000081908723e */ /* 0x000fe200000000ff */
[----:B------:R-:W-:Y:S01]  /*23e00*/  ULDC.64 UR4, c[0x0][0xc00] ;  /* 0x0003000000047ab9 */ /* 0x000fe20000000a00 */
[----:B------:R-:W-:Y:S01]  /*23e10*/  F2FP.F16.F32.PACK_AB R9, R27, R9 ;  /* 0x000000091b09723e */ /* 0x000fe200000000ff */
[----:B------:R-:W3:Y:S01]  /*23e20*/  S2R R81, SR_SWINHI ;  /* 0x0000000000517919 */ /* 0x000ee20000002f00 */
[----:B------:R-:W-:Y:S01]  /*23e30*/  F2FP.F16.F32.PACK_AB R10, R29, R10 ;  /* 0x0000000a1d0a723e */ /* 0x000fe200000000ff */
[----:B------:R-:W-:Y:S01]  /*23e40*/  ULDC.64 UR6, c[0x0][0x208] ;  /* 0x0000820000067ab9 */ /* 0x000fe20000000a00 */
        /* <DEDUP_REMOVED lines=15> */
[----:B------:R-:W-:Y:S02]  /*23f40*/  MOV R20, R16 ;  /* 0x0000001000147202 */ /* 0x000fe40000000f00 */
[----:B---3--:R-:W-:Y:S02]  /*23f50*/  MOV R21, R81 ;  /* 0x0000005100157202 */ /* 0x008fe40000000f00 */
[----:B------:R-:W-:Y:S02]  /*23f60*/  F2FP.F16.F32.PACK_AB R146, R149, R148 ;  /* 0x000000949592723e */ /* 0x000fe400000000ff */
[----:B------:R-:W-:Y:S01]  /*23f70*/  F2FP.F16.F32.PACK_AB R147, R151, R150 ;  /* 0x000000969793723e */ /* 0x000fe200000000ff */
[----:B------:R-:W-:Y:S01]  /*23f80*/  BAR.SYNC.DEFER_BLOCKING 0x1, 0x100 ;  /* 0x0044000000007b1d */ /* 0x000fe20000010000 */
[----:B--2---:R-:W-:-:S03]  /*23f90*/  IMAD.WIDE R122, R2, 0x2, R20 ;  /* 0x00000002027a7825 */ /* 0x004fc600078e0214 */
[C---:B------:R-:W-:Y:S02]  /*23fa0*/  IADD3 R89, P1, R122.reuse, 0x20, RZ ;  /* 0x000000207a597810 */ /* 0x040fe40007f3e0ff */
[----:B------:R-:W-:Y:S02]  /*23fb0*/  IADD3 R101, P3, R122, 0x4000, RZ ;  /* 0x000040007a657810 */ /* 0x000fe40007f7e0ff */
[----:B------:R-:W-:Y:S02]  /*23fc0*/  LOP3.LUT R88, R89, 0x380, RZ, 0xc0, !PT ;  /* 0x0000038059587812 */ /* 0x000fe400078ec0ff */
[----:B------:R-:W-:Y:S02]  /*23fd0*/  LOP3.LUT R100, R101, 0x380, RZ, 0xc0, !PT ;  /* 0x0000038065647812 */ /* 0x000fe400078ec0ff */
[----:B------:R-:W-:Y:S02]  /*23fe0*/  SHF.R.U64 R88, R88, 0x3, RZ ;  /* 0x0000000358587819 */ /* 0x000fe400000012ff */
[----:B------:R-:W-:-:S02]  /*23ff0*/  IADD3 R93, P0, R122, 0x40, RZ ;  /* 0x000000407a5d7810 */ /* 0x000fc40007f1e0ff */
[----:B------:R-:W-:Y:S02]  /*24000*/  LOP3.LUT R88, R88, R89, RZ, 0x3c, !PT ;  /* 0x0000005958587212 */ /* 0x000fe400078e3cff */
[----:B------:R-:W-:Y:S02]  /*24010*/  IADD3.X R89, RZ, R123, RZ, P1, !PT ;  /* 0x0000007bff597210 */ /* 0x000fe40000ffe4ff */
[C---:B------:R-:W-:Y:S02]  /*24020*/  IADD3 R97, P4, R122.reuse, 0x60, RZ ;  /* 0x000000607a617810 */ /* 0x040fe40007f9e0ff */
[C---:B------:R-:W-:Y:S02]  /*24030*/  IADD3 R105, P6, R122.reuse, 0x4020, RZ ;  /* 0x000040207a697810 */ /* 0x040fe40007fde0ff */
[C---:B------:R-:W-:Y:S02]  /*24040*/  IADD3 R107, P5, R122.reuse, 0x4040, RZ ;  /* 0x000040407a6b7810 */ /* 0x040fe40007fbe0ff */
[----:B------:R-:W-:-:S02]  /*24050*/  IADD3 R108, P2, R122, 0x4060, RZ ;  /* 0x000040607a6c7810 */ /* 0x000fc40007f5e0ff */
[----:B------:R-:W-:Y:S02]  /*24060*/  IADD3 R110, P1, R122, 0x8000, RZ ;  /* 0x000080007a6e7810 */ /* 0x000fe40007f3e0ff */
[----:B------:R-:W-:Y:S02]  /*24070*/  SHF.R.U64 R100, R100, 0x3, RZ ;  /* 0x0000000364647819 */ /* 0x000fe400000012ff */
[----:B------:R-:W-:Y:S02]  /*24080*/  LOP3.LUT R92, R93, 0x380, RZ, 0xc0, !PT ;  /* 0x000003805d5c7812 */ /* 0x000fe400078ec0ff */
[----:B------:R-:W-:Y:S02]  /*24090*/  LOP3.LUT R96, R97, 0x380, RZ, 0xc0, !PT ;  /* 0x0000038061607812 */ /* 0x000fe400078ec0ff */
[----:B------:R-:W-:Y:S02]  /*240a0*/  LOP3.LUT R104, R105, 0x380, RZ, 0xc0, !PT ;  /* 0x0000038069687812 */ /* 0x000fe400078ec0ff */
[----:B------:R-:W-:-:S02]  /*240b0*/  LOP3.LUT R106, R107, 0x380, RZ, 0xc0, !PT ;  /* 0x000003806b6a7812 */ /* 0x000fc400078ec0ff */
[----:B------:R-:W-:Y:S02]  /*240c0*/  LOP3.LUT R109, R108, 0x380, RZ, 0xc0, !PT ;  /* 0x000003806c6d7812 */ /* 0x000fe400078ec0ff */
[----:B------:R-:W-:Y:S02]  /*240d0*/  LOP3.LUT R111, R110, 0x380, RZ, 0xc0, !PT ;  /* 0x000003806e6f7812 */ /* 0x000fe400078ec0ff */
[----:B------:R-:W-:Y:S01]  /*240e0*/  LOP3.LUT R100, R100, R101, RZ, 0x3c, !PT ;  /* 0x0000006564647212 */ /* 0x000fe200078e3cff */
[----:B------:R-:W-:Y:S01]  /*240f0*/  IMAD.X R101, RZ, RZ, R123, P3 ;  /* 0x000000ffff657224 */ /* 0x000fe200018e067b */
[----:B------:R-:W-:Y:S02]  /*24100*/  LOP3.LUT R81, R122, 0x380, RZ, 0xc0, !PT ;  /* 0x000003807a517812 */ /* 0x000fe400078ec0ff */
[----:B------:R-:W-:Y:S02]  /*24110*/  SHF.R.U64 R92, R92, 0x3, RZ ;  /* 0x000000035c5c7819 */ /* 0x000fe400000012ff */
[----:B------:R-:W-:-:S02]  /*24120*/  SHF.R.U64 R96, R96, 0x3, RZ ;  /* 0x0000000360607819 */ /* 0x000fc400000012ff */
[----:B------:R-:W-:Y:S02]  /*24130*/  SHF.R.U64 R104, R104, 0x3, RZ ;  /* 0x0000000368687819 */ /* 0x000fe400000012ff */
[----:B------:R-:W-:Y:S02]  /*24140*/  SHF.R.U64 R106, R106, 0x3, RZ ;  /* 0x000000036a6a7819 */ /* 0x000fe400000012ff */
[----:B------:R-:W-:Y:S02]  /*24150*/  SHF.R.U64 R109, R109, 0x3, RZ ;  /* 0x000000036d6d7819 */ /* 0x000fe400000012ff */
[----:B------:R-:W-:Y:S02]  /*24160*/  SHF.R.U64 R111, R111, 0x3, RZ ;  /* 0x000000036f6f7819 */ /* 0x000fe400000012ff */
[----:B------:R-:W-:Y:S02]  /*24170*/  IADD3 R42, P3, R122, 0x8060, RZ ;  /* 0x000080607a2a7810 */ /* 0x000fe40007f7e0ff */
[----:B------:R-:W-:-:S02]  /*24180*/  SHF.R.U64 R81, R81, 0x3, RZ ;  /* 0x0000000351517819 */ /* 0x000fc400000012ff */
[----:B------:R-:W-:Y:S01]  /*24190*/  LOP3.LUT R92, R92, R93, RZ, 0x3c, !PT ;  /* 0x0000005d5c5c7212 */ /* 0x000fe200078e3cff */
[--C-:B------:R-:W-:Y:S01]  /*241a0*/  IMAD.X R93, RZ, RZ, R123.reuse, P0 ;  /* 0x000000ffff5d7224 */ /* 0x100fe200000e067b */
[----:B------:R-:W-:Y:S01]  /*241b0*/  LOP3.LUT R96, R96, R97, RZ, 0x3c, !PT ;  /* 0x0000006160607212 */ /* 0x000fe200078e3cff */
[--C-:B------:R-:W-:Y:S01]  /*241c0*/  IMAD.X R97, RZ, RZ, R123.reuse, P4 ;  /* 0x000000ffff617224 */ /* 0x100fe200020e067b */
[----:B------:R-:W-:Y:S01]  /*241d0*/  LOP3.LUT R104, R104, R105, RZ, 0x3c, !PT ;  /* 0x0000006968687212 */ /* 0x000fe200078e3cff */
[--C-:B------:R-:W-:Y:S01]  /*241e0*/  IMAD.X R105, RZ, RZ, R123.reuse, P6 ;  /* 0x000000ffff697224 */ /* 0x100fe200030e067b */
[----:B------:R-:W-:Y:S02]  /*241f0*/  LOP3.LUT R106, R106, R107, RZ, 0x3c, !PT ;  /* 0x0000006b6a6a7212 */ /* 0x000fe400078e3cff */
[----:B------:R-:W-:Y:S01]  /*24200*/  LOP3.LUT R108, R109, R108, RZ, 0x3c, !PT ;  /* 0x0000006c6d6c7212 */ /* 0x000fe200078e3cff */
[--C-:B------:R-:W-:Y:S01]  /*24210*/  IMAD.X R109, RZ, RZ, R123.reuse, P2 ;  /* 0x000000ffff6d7224 */ /* 0x100fe200010e067b */
[----:B------:R-:W-:Y:S01]  /*24220*/  LOP3.LUT R110, R111, R110, RZ, 0x3c, !PT ;  /* 0x0000006e6f6e7212 */ /* 0x000fe200078e3cff */
[----:B------:R-:W-:Y:S01]  /*24230*/  IMAD.X R111, RZ, RZ, R123, P1 ;  /* 0x000000ffff6f7224 */ /* 0x000fe200008e067b */
[----:B------:R-:W-:-:S02]  /*24240*/  LOP3.LUT R80, R42, 0x380, RZ, 0xc0, !PT ;  /* 0x000003802a507812 */ /* 0x000fc400078ec0ff */
[-C--:B------:R-:W-:Y:S02]  /*24250*/  IADD3.X R107, RZ, R123.reuse, RZ, P5, !PT ;  /* 0x0000007bff6b7210 */ /* 0x080fe40002ffe4ff */
[C---:B------:R-:W-:Y:S02]  /*24260*/  IADD3 R112, P0, R122.reuse, 0x8020, RZ ;  /* 0x000080207a707810 */ /* 0x040fe40007f1e0ff */
[C---:B------:R-:W-:Y:S02]  /*24270*/  IADD3 R114, P4, R122.reuse, 0x8040, RZ ;  /* 0x000080407a727810 */ /* 0x040fe40007f9e0ff */
[C---:B-1----:R-:W-:Y:S02]  /*24280*/  IADD3 R48, P6, R122.reuse, 0xc000, RZ ;  /* 0x0000c0007a307810 */ /* 0x042fe40007fde0ff */
[C---:B------:R-:W-:Y:S02]  /*24290*/  IADD3 R2, P5, R122.reuse, 0xc020, RZ ;  /* 0x0000c0207a027810 */ /* 0x040fe40007fbe0ff */
[C---:B------:R-:W-:Y:S01]  /*242a0*/  IADD3 R26, P2, R122.reuse, 0xc040, RZ ;  /* 0x0000c0407a1a7810 */ /* 0x040fe20007f5e0ff */
[--C-:B------:R-:W-:Y:S01]  /*242b0*/  IMAD.X R119, RZ, RZ, R123.reuse, P6 ;  /* 0x000000ffff777224 */ /* 0x100fe200030e067b */
[----:B------:R-:W-:Y:S01]  /*242c0*/  IADD3 R30, P1, R122, 0xc060, RZ ;  /* 0x0000c0607a1e7810 */ /* 0x000fe20007f3e0ff */
[--C-:B------:R-:W-:Y:S01]  /*242d0*/  IMAD.X R121, RZ, RZ, R123.reuse, P5 ;  /* 0x000000ffff797224 */ /* 0x100fe200028e067b */
[----:B------:R-:W-:Y:S01]  /*242e0*/  LOP3.LUT R122, R81, R122, RZ, 0x3c, !PT ;  /* 0x0000007a517a7212 */ /* 0x000fe200078e3cff */
[--C-:B------:R-:W-:Y:S01]  /*242f0*/  IMAD.X R81, RZ, RZ, R123.reuse, P2 ;  /* 0x000000ffff517224 */ /* 0x100fe200010e067b */
[----:B------:R-:W-:Y:S01]  /*24300*/  SHF.R.U64 R80, R80, 0x3, RZ ;  /* 0x0000000350507819 */ /* 0x000fe200000012ff */
[----:B------:R-:W-:Y:S01]  /*24310*/  IMAD.X R85, RZ, RZ, R123, P1 ;  /* 0x000000ffff557224 */ /* 0x000fe200008e067b */
[----:B------:R-:W-:-:S02]  /*24320*/  MOV R122, R122 ;  /* 0x0000007a007a7202 */ /* 0x000fc40000000f00 */
[----:B------:R-:W-:Y:S02]  /*24330*/  LOP3.LUT R84, R48, 0x380, RZ, 0xc0, !PT ;  /* 0x0000038030547812 */ /* 0x000fe400078ec0ff */
[----:B------:R-:W-:Y:S01]  /*24340*/  LOP3.LUT R116, R80, R42, RZ, 0x3c, !PT ;  /* 0x0000002a50747212 */ /* 0x000fe200078e3cff */
[----:B------:R1:W-:Y:S01]  /*24350*/  STSM.16.M88.4 [R122], R8 ;  /* 0x000000087a007844 */ /* 0x0003e20000000200 */
[----:B------:R-:W-:Y:S02]  /*24360*/  LOP3.LUT R25, R2, 0x380, RZ, 0xc0, !PT ;  /* 0x0000038002197812 */ /* 0x000fe400078ec0ff */
[----:B------:R-:W-:Y:S02]  /*24370*/  LOP3.LUT R27, R26, 0x380, RZ, 0xc0, !PT ;  /* 0x000003801a1b7812 */ /* 0x000fe400078ec0ff */
[----:B------:R-:W-:Y:S02]  /*24380*/  LOP3.LUT R42, R30, 0x380, RZ, 0xc0, !PT ;  /* 0x000003801e2a7812 */ /* 0x000fe400078ec0ff */
[----:B------:R-:W-:-:S02]  /*24390*/  LOP3.LUT R113, R112, 0x380, RZ, 0xc0, !PT ;  /* 0x0000038070717812 */ /* 0x000fc400078ec0ff */
[----:B------:R-:W-:Y:S02]  /*243a0*/  LOP3.LUT R115, R114, 0x380, RZ, 0xc0, !PT ;  /* 0x0000038072737812 */ /* 0x000fe400078ec0ff */
[----:B------:R-:W-:Y:S02]  /*243b0*/  SHF.R.U64 R84, R84, 0x3, RZ ;  /* 0x0000000354547819 */ /* 0x000fe400000012ff */
[----:B------:R-:W-:Y:S02]  /*243c0*/  SHF.R.U64 R25, R25, 0x3, RZ ;  /* 0x0000000319197819 */ /* 0x000fe400000012ff */
[----:B------:R-:W-:Y:S02]  /*243d0*/  SHF.R.U64 R27, R27, 0x3, RZ ;  /* 0x000000031b1b7819 */ /* 0x000fe400000012ff */
[----:B------:R-:W-:Y:S02]  /*243e0*/  SHF.R.U64 R42, R42, 0x3, RZ ;  /* 0x000000032a2a7819 */ /* 0x000fe400000012ff */
[----:B------:R-:W-:-:S02]  /*243f0*/  MOV R88, R88 ;  /* 0x0000005800587202 */ /* 0x000fc40000000f00 */
[----:B-1----:R-:W-:Y:S02]  /*24400*/  F2FP.F16.F32.PACK_AB R8, R33, R12 ;  /* 0x0000000c2108723e */ /* 0x002fe400000000ff */
        /* <DEDUP_REMOVED lines=8> */
[----:B------:R-:W-:Y:S02]  /*24490*/  SHF.R.U64 R115, R115, 0x3, RZ ;  /* 0x0000000373737819 */ /* 0x000fe400000012ff */
[----:B------:R-:W-:Y:S01]  /*244a0*/  LOP3.LUT R118, R84, R48, RZ, 0x3c, !PT ;  /* 0x0000003054767212 */ /* 0x000fe200078e3cff */
[----:B------:R2:W-:Y:S01]  /*244b0*/  STSM.16.M88.4 [R92], R12 ;  /* 0x0000000c5c007844 */ /* 0x0005e20000000200 */
[----:B------:R-:W-:Y:S01]  /*244c0*/  LOP3.LUT R120, R25, R2, RZ, 0x3c, !PT ;  /* 0x0000000219787212 */ /* 0x000fe200078e3cff */
[----:B------:R-:W3:Y:S01]  /*244d0*/  LDC R48, c[0x0][0xbe8] ;  /* 0x0002fa00ff307b82 */ /* 0x000ee20000000800 */
[----:B------:R-:W-:Y:S02]  /*244e0*/  LOP3.LUT R80, R27, R26, RZ, 0x3c, !PT ;  /* 0x0000001a1b507212 */ /* 0x000fe400078e3cff */
[----:B------:R-:W-:-:S02]  /*244f0*/  LOP3.LUT R84, R42, R30, RZ, 0x3c, !PT ;  /* 0x0000001e2a547212 */ /* 0x000fc400078e3cff */
[----:B------:R-:W-:Y:S02]  /*24500*/  MOV R96, R96 ;  /* 0x0000006000607202 */ /* 0x000fe40000000f00 */
[----:B------:R-:W-:Y:S02]  /*24510*/  F2FP.F16.F32.PACK_AB R24, R3, R160 ;  /* 0x000000a00318723e */ /* 0x000fe400000000ff */
[----:B------:R-:W-:Y:S02]  /*24520*/  F2FP.F16.F32.PACK_AB R25, R5, R4 ;  /* 0x000000040519723e */ /* 0x000fe400000000ff */
[----:B------:R-:W-:Y:S02]  /*24530*/  F2FP.F16.F32.PACK_AB R26, R53, R161 ;  /* 0x000000a1351a723e */ /* 0x000fe400000000ff */
[----:B------:R-:W-:Y:S02]  /*24540*/  F2FP.F16.F32.PACK_AB R27, R55, R54 ;  /* 0x00000036371b723e */ /* 0x000fe400000000ff */
[----:B------:R-:W-:Y:S01]  /*24550*/  LOP3.LUT R112, R113, R112, RZ, 0x3c, !PT ;  /* 0x0000007071707212 */ /* 0x000fe200078e3cff */
[----:B------:R-:W-:Y:S01]  /*24560*/  IMAD.X R113, RZ, RZ, R123, P0 ;  /* 0x000000ffff717224 */ /* 0x000fe200000e067b */
[----:B------:R-:W-:Y:S01]  /*24570*/  MOV R100, R100 ;  /* 0x0000006400647202 */ /* 0x000fe20000000f00 */
[----:B------:R-:W-:Y:S01]  /*24580*/  STSM.16.M88.4 [R96], R24 ;  /* 0x0000001860007844 */ /* 0x000fe20000000200 */
[----:B------:R-:W-:-:S02]  /*24590*/  F2FP.F16.F32.PACK_AB R28, R57, R162 ;  /* 0x000000a2391c723e */ /* 0x000fc400000000ff */
[----:B------:R-:W-:Y:S02]  /*245a0*/  F2FP.F16.F32.PACK_AB R30, R61, R163 ;  /* 0x000000a33d1e723e */ /* 0x000fe400000000ff */
[----:B------:R-:W-:Y:S01]  /*245b0*/  LOP3.LUT R114, R115, R114, RZ, 0x3c, !PT ;  /* 0x0000007273727212 */ /* 0x000fe200078e3cff */
[----:B------:R-:W-:Y:S01]  /*245c0*/  IMAD.X R115, RZ, RZ, R123, P4 ;  /* 0x000000ffff737224 */ /* 0x000fe200020e067b */
[----:B------:R-:W-:Y:S01]  /*245d0*/  MOV R104, R104 ;  /* 0x0000006800687202 */ /* 0x000fe20000000f00 */
[----:B------:R-:W-:Y:S01]  /*245e0*/  STSM.16.M88.4 [R100], R28 ;  /* 0x0000001c64007844 */ /* 0x000fe20000000200 */
[----:B-1----:R-:W-:Y:S02]  /*245f0*/  F2FP.F16.F32.PACK_AB R8, R65, R164 ;  /* 0x000000a44108723e */ /* 0x002fe400000000ff */
[----:B------:R-:W-:Y:S02]  /*24600*/  F2FP.F16.F32.PACK_AB R9, R67, R66 ;  /* 0x000000424309723e */ /* 0x000fe400000000ff */
[----:B------:R-:W-:-:S02]  /*24610*/  F2FP.F16.F32.PACK_AB R10, R69, R165 ;  /* 0x000000a5450a723e */ /* 0x000fc400000000ff */
[----:B------:R-:W-:Y:S02]  /*24620*/  F2FP.F16.F32.PACK_AB R11, R71, R70 ;  /* 0x00000046470b723e */ /* 0x000fe400000000ff */
[----:B------:R-:W-:Y:S02]  /*24630*/  MOV R106, R106 ;  /* 0x0000006a006a7202 */ /* 0x000fe40000000f00 */
[----:B--2---:R-:W-:Y:S01]  /*24640*/  F2FP.F16.F32.PACK_AB R12, R73, R166 ;  /* 0x000000a6490c723e */ /* 0x004fe200000000ff */
[----:B------:R1:W-:Y:S01]  /*24650*/  STSM.16.M88.4 [R104], R8 ;  /* 0x0000000868007844 */ /* 0x0003e20000000200 */
[----:B------:R-:W-:Y:S02]  /*24660*/  F2FP.F16.F32.PACK_AB R13, R75, R74 ;  /* 0x0000004a4b0d723e */ /* 0x000fe400000000ff */
[----:B------:R-:W-:Y:S02]  /*24670*/  F2FP.F16.F32.PACK_AB R14, R77, R167 ;  /* 0x000000a74d0e723e */ /* 0x000fe400000000ff */
[----:B------:R-:W-:-:S02]  /*24680*/  F2FP.F16.F32.PACK_AB R15, R79, R78 ;  /* 0x0000004e4f0f723e */ /* 0x000fc400000000ff */
[----:B------:R-:W-:Y:S02]  /*24690*/  IADD3.X R117, RZ, R123, RZ, P3, !PT ;  /* 0x0000007bff757210 */ /* 0x000fe40001ffe4ff */
[----:B------:R-:W-:Y:S01]  /*246a0*/  MOV R108, R108 ;  /* 0x0000006c006c7202 */ /* 0x000fe20000000f00 */
[----:B------:R2:W-:Y:S01]  /*246b0*/  STSM.16.M88.4 [R106], R12 ;  /* 0x0000000c6a007844 */ /* 0x0005e20000000200 */
[----:B------:R-:W-:Y:S02]  /*246c0*/  F2FP.F16.F32.PACK_AB R33, R83, R82 ;  /* 0x000000525321723e */ /* 0x000fe400000000ff */
[----:B------:R-:W-:Y:S02]  /*246d0*/  F2FP.F16.F32.PACK_AB R34, R40, R169 ;  /* 0x000000a92822723e */ /* 0x000fe400000000ff */
[----:B------:R-:W-:Y:S02]  /*246e0*/  F2FP.F16.F32.PACK_AB R35, R87, R86 ;  /* 0x000000565723723e */ /* 0x000fe400000000ff */
[----:B------:R-:W-:-:S02]  /*246f0*/  MOV R110, R110 ;  /* 0x0000006e006e7202 */ /* 0x000fc40000000f00 */
[----:B------:R-:W-:Y:S01]  /*24700*/  F2FP.F16.F32.PACK_AB R40, R56, R170 ;  /* 0x000000aa3828723e */ /* 0x000fe200000000ff */
[----:B------:R-:W-:Y:S01]  /*24710*/  STSM.16.M88.4 [R108], R32 ;  /* 0x000000206c007844 */ /* 0x000fe20000000200 */
[----:B------:R-:W-:Y:S02]  /*24720*/  F2FP.F16.F32.PACK_AB R41, R91, R90 ;  /* 0x0000005a5b29723e */ /* 0x000fe400000000ff */
[----:B------:R-:W-:Y:S02]  /*24730*/  F2FP.F16.F32.PACK_AB R42, R152, R171 ;  /* 0x000000ab982a723e */ /* 0x000fe400000000ff */
[----:B------:R-:W-:Y:S02]  /*24740*/  MOV R112, R112 ;  /* 0x0000007000707202 */ /* 0x000fe40000000f00 */
[----:B------:R-:W-:Y:S01]  /*24750*/  F2FP.F16.F32.PACK_AB R56, R153, R172 ;  /* 0x000000ac9938723e */ /* 0x000fe200000000ff */
[----:B------:R-:W-:Y:S01]  /*24760*/  STSM.16.M88.4 [R110], R40 ;  /* 0x000000286e007844 */ /* 0x000fe20000000200 */
[----:B------:R-:W-:-:S02]  /*24770*/  F2FP.F16.F32.PACK_AB R57, R99, R98 ;  /* 0x000000626339723e */ /* 0x000fc400000000ff */
[----:B------:R-:W-:Y:S02]  /*24780*/  MOV R114, R114 ;  /* 0x0000007200727202 */ /* 0x000fe40000000f00 */
[----:B-1----:R-:W-:Y:S01]  /*24790*/  F2FP.F16.F32.PACK_AB R8, R155, R174 ;  /* 0x000000ae9b08723e */ /* 0x002fe200000000ff */
[----:B------:R-:W-:Y:S01]  /*247a0*/  STSM.16.M88.4 [R112], R56 ;  /* 0x0000003870007844 */ /* 0x000fe20000000200 */
[----:B------:R-:W-:Y:S02]  /*247b0*/  F2FP.F16.F32.PACK_AB R9, R36, R7 ;  /* 0x000000072409723e */ /* 0x000fe400000000ff */
[----:B------:R-:W-:Y:S02]  /*247c0*/  F2FP.F16.F32.PACK_AB R10, R156, R175 ;  /* 0x000000af9c0a723e */ /* 0x000fe400000000ff */
[----:B------:R-:W-:Y:S02]  /*247d0*/  F2FP.F16.F32.PACK_AB R11, R47, R44 ;  /* 0x0000002c2f0b723e */ /* 0x000fe400000000ff */
[----:B------:R-:W-:-:S02]  /*247e0*/  MOV R116, R116 ;  /* 0x0000007400747202 */ /* 0x000fc40000000f00 */
[----:B--2---:R-:W-:Y:S01]  /*247f0*/  F2FP.F16.F32.PACK_AB R12, R157, R176 ;  /* 0x000000b09d0c723e */ /* 0x004fe200000000ff */
[----:B------:R-:W-:Y:S01]  /*24800*/  STSM.16.M88.4 [R114], R8 ;  /* 0x0000000872007844 */ /* 0x000fe20000000200 */
[----:B------:R-:W-:Y:S02]  /*24810*/  F2FP.F16.F32.PACK_AB R13, R60, R52 ;  /* 0x000000343c0d723e */ /* 0x000fe400000000ff */
[----:B------:R-:W-:Y:S02]  /*24820*/  F2FP.F16.F32.PACK_AB R14, R158, R177 ;  /* 0x000000b19e0e723e */ /* 0x000fe400000000ff */
[----:B------:R-:W-:Y:S02]  /*24830*/  F2FP.F16.F32.PACK_AB R15, R68, R64 ;  /* 0x00000040440f723e */ /* 0x000fe400000000ff */
[----:B------:R-:W-:Y:S02]  /*24840*/  SHF.L.U32 R2, R236, 0x2, RZ ;  /* 0x00000002ec027819 */ /* 0x000fe400000006ff */
[----:B------:R-:W-:Y:S01]  /*24850*/  MOV R118, R118 ;  /* 0x0000007600767202 */ /* 0x000fe20000000f00 */
[----:B------:R1:W-:Y:S01]  /*24860*/  STSM.16.M88.4 [R116], R12 ;  /* 0x0000000c74007844 */ /* 0x0003e20000000200 */
[----:B------:R-:W-:-:S02]  /*24870*/  IADD3 R4, P1, R2, UR4, RZ ;  /* 0x0000000402047c10 */ /* 0x000fc4000ff3e0ff */
[----:B------:R-:W-:Y:S02]  /*24880*/  F2FP.F16.F32.PACK_AB R24, R159, R178 ;  /* 0x000000b29f18723e */ /* 0x000fe400000000ff */
[----:B------:R-:W-:Y:S02]  /*24890*/  F2FP.F16.F32.PACK_AB R25, R76, R72 ;  /* 0x000000484c19723e */ /* 0x000fe400000000ff */
[----:B------:R-:W-:Y:S02]  /*248a0*/  F2FP.F16.F32.PACK_AB R26, R125, R179 ;  /* 0x000000b37d1a723e */ /* 0x000fe400000000ff */
[----:B------:R-:W-:Y:S02]  /*248b0*/  F2FP.F16.F32.PACK_AB R27, R127, R126 ;  /* 0x0000007e7f1b723e */ /* 0x000fe400000000ff */
[----:B------:R-:W-:Y:S02]  /*248c0*/  ISETP.NE.U32.AND P0, PT, RZ, UR4, PT ;  /* 0x00000004ff007c0c */ /* 0x000fe4000bf05070 */
[----:B------:R-:W-:Y:S01]  /*248d0*/  MOV R120, R120 ;  /* 0x0000007800787202 */ /* 0x000fe20000000f00 */
[----:B------:R2:W-:Y:S01]  /*248e0*/  STSM.16.M88.4 [R118], R24 ;  /* 0x0000001876007844 */ /* 0x0005e20000000200 */
[----:B------:R-:W-:-:S02]  /*248f0*/  F2FP.F16.F32.PACK_AB R28, R129, R128 ;  /* 0x00000080811c723e */ /* 0x000fc400000000ff */
[----:B-1----:R-:W-:Y:S02]  /*24900*/  SHF.R.S32.HI R15, RZ, 0x1f, R236 ;  /* 0x0000001fff0f7819 */ /* 0x002fe400000114ec */
[----:B------:R-:W-:Y:S02]  /*24910*/  F2FP.F16.F32.PACK_AB R29, R131, R130 ;  /* 0x00000082831d723e */ /* 0x000fe400000000ff */
[----:B------:R-:W-:Y:S02]  /*24920*/  SHF.L.U64.HI R3, R236, 0x2, R15 ;  /* 0x00000002ec037819 */ /* 0x000fe4000001020f */
[----:B------:R-:W-:Y:S02]  /*24930*/  F2FP.F16.F32.PACK_AB R30, R133, R132 ;  /* 0x00000084851e723e */ /* 0x000fe400000000ff */
[----:B------:R-:W-:Y:S02]  /*24940*/  F2FP.F16.F32.PACK_AB R31, R135, R134 ;  /* 0x00000086871f723e */ /* 0x000fe400000000ff */
[----:B------:R-:W-:Y:S01]  /*24950*/  MOV R80, R80 ;  /* 0x0000005000507202 */ /* 0x000fe20000000f00 */
[----:B------:R-:W-:Y:S01]  /*24960*/  IMAD.MOV.U32 R81, RZ, RZ, RZ ;  /* 0x000000ffff517224 */ /* 0x000fe200078e00ff */
[----:B------:R-:W-:Y:S01]  /*24970*/  IADD3.X R5, R3, UR5, RZ, P1, !PT ;  /* 0x0000000503057c10 */ /* 0x000fe20008ffe4ff */
[----:B------:R2:W-:Y:S01]  /*24980*/  STSM.16.M88.4 [R120], R28 ;  /* 0x0000001c78007844 */ /* 0x0005e20000000200 */
[----:B------:R-:W-:-:S02]  /*24990*/  MOV R84, R84 ;  /* 0x0000005400547202 */ /* 0x000fc40000000f00 */
[----:B---3--:R-:W-:Y:S01]  /*249a0*/  ISETP.NE.AND P1, PT, R48, 0x1, PT ;  /* 0x000000013000780c */ /* 0x008fe20003f25270 */
[----:B------:R2:W-:Y:S01]  /*249b0*/  STSM.16.M88.4 [R80], R136 ;  /* 0x0000008850007844 */ /* 0x0005e20000000200 */
[----:B------:R-:W-:Y:S01]  /*249c0*/  ISETP.NE.AND.EX P0, PT, RZ, UR5, PT, P0 ;  /* 0x00000005ff007c0c */ /* 0x000fe2000bf05300 */
[----:B------:R-:W-:Y:S02]  /*249d0*/  ULDC.64 UR4, c[0x0][0xc08] ;  /* 0x0003020000047ab9 */ /* 0x000fe40000000a00 */
[----:B------:R-:W-:Y:S01]  /*249e0*/  ISETP.NE.U32.AND P2, PT, RZ, UR4, PT ;  /* 0x00000004ff007c0c */ /* 0x000fe2000bf45070 */
[----:B------:R2:W-:Y:S01]  /*249f0*/  STSM.16.M88.4 [R84], R144 ;  /* 0x0000009054007844 */ /* 0x0005e20000000200 */
[----:B------:R-:W-:Y:S02]  /*24a00*/  BAR.SYNC.DEFER_BLOCKING 0x1, 0x100 ;  /* 0x0044000000007b1d */ /* 0x000fe40000010000 */
[----:B------:R-:W-:-:S06]  /*24a10*/  ISETP.NE.AND.EX P2, PT, RZ, UR5, PT, P2 ;  /* 0x00000005ff007c0c */ /* 0x000fcc000bf45320 */
[----:B------:R-:W1:Y:S08]  /*24a20*/  @P1 LDC R8, c[0x0][0xbec] ;  /* 0x0002fb00ff081b82 */ /* 0x000e700000000800 */
[----:B------:R-:W3:Y:S01]  /*24a30*/  @P1 LDC R11, c[0x0][0xbf0] ;  /* 0x0002fc00ff0b1b82 */ /* 0x000ee20000000800 */
[----:B------:R-:W-:Y:S01]  /*24a40*/  @P2 IADD3 R2, P3, R2, UR4, RZ ;  /* 0x0000000402022c10 */ /* 0x000fe2000ff7e0ff */
[----:B------:R-:W-:-:S02]  /*24a50*/  ULDC UR4, c[0x0][0xa88] ;  /* 0x0002a20000047ab9 */ /* 0x000fc40000000800 */
[----:B------:R-:W-:Y:S01]  /*24a60*/  IMAD.U32 R7, RZ, RZ, UR4 ;  /* 0x00000004ff077e24 */ /* 0x000fe2000f8e00ff */
[----:B------:R-:W-:Y:S01]  /*24a70*/  @P2 IADD3.X R3, R3, UR5, RZ, P3, !PT ;  /* 0x0000000503032c10 */ /* 0x000fe20009ffe4ff */
[----:B------:R2:W5:Y:S04]  /*24a80*/  @P0 LDG.E R81, desc[UR6][R4.64] ;  /* 0x0000000604510981 */ /* 0x000568000c1e1900 */
[----:B------:R2:W5:Y:S01]  /*24a90*/  @P2 LDG.E R7, desc[UR6][R2.64] ;  /* 0x0000000602072981 */ /* 0x000562000c1e1900 */
[----:B------:R-:W-:Y:S05]  /*24aa0*/  @P2 BRA `(.L_x_3105) ;  /* 0x0000000000142947 */ /* 0x000fea0003800000 */
[----:B------:R-:W-:Y:S05]  /*24ab0*/  @!P0 BRA `(.L_x_3105) ;  /* 0x0000000000108947 */ /* 0x000fea0003800000 */
[----:B------:R-:W-:Y:S02]  /*24ac0*/  ULDC.64 UR4, c[0x0][0x208] ;  /* 0x0000820000047ab9 */ /* 0x000fe40000000a00 */
[----:B--2---:R-:W2:Y:S04]  /*24ad0*/  LDG.E R2, desc[UR4][R4.64] ;  /* 0x0000000404027981 */ /* 0x004ea8000c1e1900 */
[----:B-----5:R-:W2:Y:S02]  /*24ae0*/  LDG.E R7, desc[UR4][R4.64+0x4] ;  /* 0x0000040404077981 */ /* 0x020ea4000c1e1900 */
[----:B--2---:R-:W-:-:S07]  /*24af0*/  IMAD.IADD R7, R7, 0x1, -R2 ;  /* 0x0000000107077824 */ /* 0x004fce00078e0a02 */
.L_x_3105:
[----:B------:R-:W4:Y:S01]  /*24b00*/  LDL.LU R86, [R1+0x64] ;  /* 0x0000640001567983 */ /* 0x000f220000300800 */
[----:B--2---:R-:W-:Y:S01]  /*24b10*/  IMAD.IADD R25, R235, 0x1, R230 ;  /* 0x00000001eb197824 */ /* 0x004fe200078e02e6 */
[----:B------:R-:W-:Y:S01]  /*24b20*/  ULDC.64 UR4, c[0x0][0xb90] ;  /* 0x0002e40000047ab9 */ /* 0x000fe20000000a00 */
[--C-:B-----5:R-:W-:Y:S01]  /*24b30*/  SHF.R.S32.HI R3, RZ, 0x1f, R81.reuse ;  /* 0x0000001fff037819 */ /* 0x120fe20000011451 */
[----:B------:R-:W2:Y:S01]  /*24b40*/  LDL R26, [R1+0x90] ;  /* 0x00009000011a7983 */ /* 0x000ea20000100800 */
[----:B-1----:R-:W-:Y:S01]  /*24b50*/  @P1 IMAD.HI.U32 R8, R25, R8, RZ ;  /* 0x0000000819081227 */ /* 0x002fe200078e00ff */
[----:B------:R-:W-:Y:S01]  /*24b60*/  MOV R9, R25 ;  /* 0x0000001900097202 */ /* 0x000fe20000000f00 */
[----:B------:R-:W1:Y:S01]  /*24b70*/  @P1 LDC R83, c[0x0][0xbec] ;  /* 0x0002fb00ff531b82 */ /* 0x000e620000000800 */
[----:B------:R-:W2:Y:S01]  /*24b80*/  LDL R14, [R1+0x74] ;  /* 0x00007400010e7983 */ /* 0x000ea20000100800 */
[----:B------:R-:W-:Y:S01]  /*24b90*/  IMAD.MOV.U32 R2, RZ, RZ, R81 ;  /* 0x000000ffff027224 */ /* 0x000fe200078e0051 */
[----:B---3--:R-:W-:Y:S01]  /*24ba0*/  @P1 SHF.R.U32.HI R9, RZ, R11, R8 ;  /* 0x0000000bff091219 */ /* 0x008fe20000011608 */
[----:B------:R-:W-:Y:S01]  /*24bb0*/  IMAD.SHL.U32 R10, R212, 0x40, RZ ;  /* 0x00000040d40a7824 */ /* 0x000fe200078e00ff */
[----:B------:R-:W-:-:S02]  /*24bc0*/  SEL R80, R15, RZ, !P0 ;  /* 0x000000ff0f507207 */ /* 0x000fc40004000000 */
[----:B------:R-:W-:Y:S01]  /*24bd0*/  SEL R236, R236, RZ, !P0 ;  /* 0x000000ffecec7207 */ /* 0x000fe20004000000 */
[----:B------:R-:W-:Y:S01]  /*24be0*/  IMAD R11, R237, 0x8, R10 ;  /* 0x00000008ed0b7824 */ /* 0x000fe200078e020a */
[----:B------:R-:W-:Y:S01]  /*24bf0*/  IADD3 R15, -R9, RZ, RZ ;  /* 0x000000ff090f7210 */ /* 0x000fe20007ffe1ff */
[----:B------:R-:W-:Y:S01]  /*24c00*/  ULDC.64 UR6, c[0x0][0x208] ;  /* 0x0000820000067ab9 */ /* 0x000fe20000000a00 */
[----:B------:R-:W3:Y:S01]  /*24c10*/  @P1 LDC R85, c[0x0][0xbf0] ;  /* 0x0002fc00ff551b82 */ /* 0x000ee20000000800 */
[----:B------:R-:W-:-:S04]  /*24c20*/  IMAD.WIDE R20, R11, 0x2, R20 ;  /* 0x000000020b147825 */ /* 0x000fc800078e0214 */
[----:B------:R-:W-:Y:S01]  /*24c30*/  IMAD R11, R48, R15, R25 ;  /* 0x0000000f300b7224 */ /* 0x000fe200078e0219 */
[C---:B------:R-:W-:Y:S02]  /*24c40*/  IADD3 R33, P2, R20.reuse, 0x5000, RZ ;  /* 0x0000500014217810 */ /* 0x040fe40007f5e0ff */
[----:B------:R-:W-:Y:S02]  /*24c50*/  IADD3 R29, P3, R20, 0x4000, RZ ;  /* 0x00004000141d7810 */ /* 0x000fe40007f7e0ff */
[----:B------:R-:W-:Y:S02]  /*24c60*/  LOP3.LUT R32, R33, 0x380, RZ, 0xc0, !PT ;  /* 0x0000038021207812 */ /* 0x000fe400078ec0ff */
[----:B------:R-:W-:Y:S02]  /*24c70*/  LOP3.LUT R28, R29, 0x380, RZ, 0xc0, !PT ;  /* 0x000003801d1c7812 */ /* 0x000fe400078ec0ff */
[----:B------:R-:W-:Y:S02]  /*24c80*/  SHF.R.U64 R32, R32, 0x3, RZ ;  /* 0x0000000320207819 */ /* 0x000fe400000012ff */
[----:B------:R-:W-:-:S02]  /*24c90*/  SHF.R.U64 R28, R28, 0x3, RZ ;  /* 0x000000031c1c7819 */ /* 0x000fc400000012ff */
[----:B------:R-:W-:Y:S01]  /*24ca0*/  LOP3.LUT R32, R32, R33, RZ, 0x3c, !PT ;  /* 0x0000002120207212 */ /* 0x000fe200078e3cff */
[----:B------:R-:W-:Y:S01]  /*24cb0*/  IMAD.X R33, RZ, RZ, R21, P2 ;  /* 0x000000ffff217224 */ /* 0x000fe200010e0615 */
[----:B------:R-:W-:Y:S02]  /*24cc0*/  IADD3 R61, P2, R20, 0xb000, RZ ;  /* 0x0000b000143d7810 */ /* 0x000fe40007f5e0ff */
[----:B------:R-:W-:Y:S02]  /*24cd0*/  LOP3.LUT R28, R28, R29, RZ, 0x3c, !PT ;  /* 0x0000001d1c1c7212 */ /* 0x000fe400078e3cff */
[----:B------:R-:W-:Y:S02]  /*24ce0*/  IADD3.X R29, RZ, R21, RZ, P3, !PT ;  /* 0x00000015ff1d7210 */ /* 0x000fe40001ffe4ff */
[----:B------:R-:W-:Y:S02]  /*24cf0*/  IADD3 R57, P3, R20, 0xa000, RZ ;  /* 0x0000a00014397810 */ /* 0x000fe40007f7e0ff */
[----:B------:R-:W-:-:S02]  /*24d00*/  LOP3.LUT R60, R61, 0x380, RZ, 0xc0, !PT ;  /* 0x000003803d3c7812 */ /* 0x000fc400078ec0ff */
[----:B------:R-:W-:Y:S02]  /*24d10*/  IADD3 R37, P6, R20, 0x6000, RZ ;  /* 0x0000600014257810 */ /* 0x000fe40007fde0ff */
[----:B------:R-:W-:Y:S02]  /*24d20*/  LOP3.LUT R56, R57, 0x380, RZ, 0xc0, !PT ;  /* 0x0000038039387812 */ /* 0x000fe400078ec0ff */
[----:B------:R-:W-:Y:S02]  /*24d30*/  SHF.R.U64 R60, R60, 0x3, RZ ;  /* 0x000000033c3c7819 */ /* 0x000fe400000012ff */
[----:B------:R-:W-:Y:S02]  /*24d40*/  LOP3.LUT R36, R37, 0x380, RZ, 0xc0, !PT ;  /* 0x0000038025247812 */ /* 0x000fe400078ec0ff */
        /* <DEDUP_REMOVED lines=8> */
[----:B------:R-:W-:-:S04]  /*24dd0*/  IADD3 R65, P6, R20, 0xc000, RZ ;  /* 0x0000c00014417810 */ /* 0x000fc80007fde0ff */
[----:B------:R-:W-:-:S04]  /*24de0*/  LOP3.LUT R64, R65, 0x380, RZ, 0xc0, !PT ;  /* 0x0000038041407812 */ /* 0x000fc800078ec0ff */
[----:B------:R-:W-:-:S04]  /*24df0*/  SHF.R.U64 R64, R64, 0x3, RZ ;  /* 0x0000000340407819 */ /* 0x000fc800000012ff */
[----:B------:R-:W-:Y:S02]  /*24e00*/  LOP3.LUT R64, R64, R65, RZ, 0x3c, !PT ;  /* 0x0000004140407212 */ /* 0x000fe400078e3cff */
[----:B------:R-:W-:Y:S01]  /*24e10*/  IADD3.X R65, RZ, R21, RZ, P6, !PT ;  /* 0x00000015ff417210 */ /* 0x000fe200037fe4ff */
[----:B------:R-:W-:Y:S01]  /*24e20*/  IMAD.IADD R87, R212, 0x1, R230 ;  /* 0x00000001d4577824 */ /* 0x000fe200078e02e6 */
[----:B------:R-:W-:Y:S01]  /*24e30*/  BSSY B1, `(.L_x_3106) ;  /* 0x00000b0000017945 */ /* 0x000fe20003800000 */
[----:B------:R-:W-:Y:S02]  /*24e40*/  SHF.R.S32.HI R90, RZ, 0x1f, R220 ;  /* 0x0000001fff5a7819 */ /* 0x000fe400000114dc */
[----:B----4-:R-:W-:-:S05]  /*24e50*/  SHF.R.S32.HI R82, RZ, 0x1f, R86 ;  /* 0x0000001fff527819 */ /* 0x010fca0000011456 */
[----:B------:R-:W-:-:S04]  /*24e60*/  IMAD R4, R82, UR4, RZ ;  /* 0x0000000452047c24 */ /* 0x000fc8000f8e02ff */
[C---:B------:R-:W-:Y:S02]  /*24e70*/  IMAD R13, R86.reuse, UR5, R4 ;  /* 0x00000005560d7c24 */ /* 0x040fe4000f8e0204 */
[----:B------:R-:W-:Y:S01]  /*24e80*/  IMAD.WIDE.U32 R4, R86, UR4, R2 ;  /* 0x0000000456047c25 */ /* 0x000fe2000f8e0002 */
[----:B------:R-:W-:-:S03]  /*24e90*/  ULDC.64 UR4, c[0x0][0xb98] ;  /* 0x0002e60000047ab9 */ /* 0x000fc60000000a00 */
[----:B------:R-:W-:Y:S02]  /*24ea0*/  IMAD.IADD R5, R5, 0x1, R13 ;  /* 0x0000000105057824 */ /* 0x000fe400078e020d */
[----:B------:R-:W-:Y:S02]  /*24eb0*/  IMAD R13, R80, UR4, RZ ;  /* 0x00000004500d7c24 */ /* 0x000fe4000f8e02ff */
[----:B------:R-:W-:Y:S01]  /*24ec0*/  IMAD.WIDE.U32 R4, R236, UR4, R4 ;  /* 0x00000004ec047c25 */ /* 0x000fe2000f8e0004 */
[----:B------:R-:W-:-:S03]  /*24ed0*/  SHF.R.S32.HI R2, RZ, 0x1f, R11 ;  /* 0x0000001fff027819 */ /* 0x000fc6000001140b */
[----:B------:R-:W-:Y:S01]  /*24ee0*/  IMAD R8, R236, UR5, R13 ;  /* 0x00000005ec087c24 */ /* 0x000fe2000f8e020d */
[----:B------:R-:W-:Y:S01]  /*24ef0*/  SHF.R.S32.HI R13, RZ, 0x1f, R9 ;  /* 0x0000001fff0d7819 */ /* 0x000fe20000011409 */
[----:B------:R-:W-:Y:S01]  /*24f00*/  ULDC.64 UR4, c[0x0][0xb88] ;  /* 0x0002e20000047ab9 */ /* 0x000fe20000000a00 */
[----:B------:R-:W-:Y:S01]  /*24f10*/  IADD3 R4, P0, R9, R4, RZ ;  /* 0x0000000409047210 */ /* 0x000fe20007f1e0ff */
[----:B------:R-:W-:-:S03]  /*24f20*/  IMAD R2, R2, UR4, RZ ;  /* 0x0000000402027c24 */ /* 0x000fc6000f8e02ff */
[----:B------:R-:W-:Y:S01]  /*24f30*/  IADD3.X R5, R13, R5, R8, P0, !PT ;  /* 0x000000050d057210 */ /* 0x000fe200007fe408 */
[C---:B------:R-:W-:Y:S02]  /*24f40*/  IMAD R15, R11.reuse, UR5, R2 ;  /* 0x000000050b0f7c24 */ /* 0x040fe4000f8e0202 */
[----:B------:R-:W-:Y:S01]  /*24f50*/  IMAD.WIDE.U32 R4, R11, UR4, R4 ;  /* 0x000000040b047c25 */ /* 0x000fe2000f8e0004 */
[----:B------:R-:W-:-:S03]  /*24f60*/  ULDC.64 UR4, c[0x0][0xb50] ;  /* 0x0002d40000047ab9 */ /* 0x000fc60000000a00 */
[----:B------:R-:W-:Y:S01]  /*24f70*/  IMAD.IADD R5, R5, 0x1, R15 ;  /* 0x0000000105057824 */ /* 0x000fe200078e020f */
[----:B------:R-:W-:-:S04]  /*24f80*/  LEA R10, P0, R4, UR4, 0x2 ;  /* 0x00000004040a7c11 */ /* 0x000fc8000f8010ff */
[----:B------:R-:W-:Y:S02]  /*24f90*/  LEA.HI.X R4, R4, UR5, R5, 0x2, P0 ;  /* 0x0000000504047c11 */ /* 0x000fe400080f1405 */
[C---:B------:R-:W-:Y:S02]  /*24fa0*/  IADD3 R9, P5, R20.reuse, 0x1000, RZ ;  /* 0x0000100014097810 */ /* 0x040fe40007fbe0ff */
[C---:B------:R-:W-:Y:S01]  /*24fb0*/  IADD3 R13, P4, R20.reuse, 0x2000, RZ ;  /* 0x00002000140d7810 */ /* 0x040fe20007f9e0ff */
[----:B------:R-:W-:Y:S01]  /*24fc0*/  SHFL.IDX PT, R54, R10, RZ, 0x1c1f ;  /* 0x001c1fff0a367589 */ /* 0x000fe200000e0000 */
[----:B------:R-:W-:Y:S01]  /*24fd0*/  IADD3 R25, P0, R20, 0x3000, RZ ;  /* 0x0000300014197810 */ /* 0x000fe20007f1e0ff */
[----:B------:R-:W-:Y:S01]  /*24fe0*/  IMAD R2, R7, R48, RZ ;  /* 0x0000003007027224 */ /* 0x000fe200078e02ff */
[----:B--2---:R-:W-:Y:S01]  /*24ff0*/  IADD3 R15, R26, R230, RZ ;  /* 0x000000e61a0f7210 */ /* 0x004fe20007ffe0ff */
[----:B------:R-:W-:Y:S01]  /*25000*/  SHFL.IDX PT, R58, R10, 0x1, 0x1c1f ;  /* 0x003c1f000a3a7f89 */ /* 0x000fe200000e0000 */
[----:B------:R-:W-:Y:S01]  /*25010*/  LOP3.LUT R24, R25, 0x380, RZ, 0xc0, !PT ;  /* 0x0000038019187812 */ /* 0x000fe200078ec0ff */
[----:B------:R-:W-:-:S03]  /*25020*/  ULDC.64 UR4, c[0x0][0xaa0] ;  /* 0x0002a80000047ab9 */ /* 0x000fc60000000a00 */
[----:B------:R-:W-:Y:S02]  /*25030*/  SHF.R.U64 R24, R24, 0x3, RZ ;  /* 0x0000000318187819 */ /* 0x000fe400000012ff */
[----:B------:R-:W-:Y:S02]  /*25040*/  LOP3.LUT R8, R9, 0x380, RZ, 0xc0, !PT ;  /* 0x0000038009087812 */ /* 0x000fe400078ec0ff */
[----:B------:R-:W-:Y:S01]  /*25050*/  LOP3.LUT R24, R24, R25, RZ, 0x3c, !PT ;  /* 0x0000001918187212 */ /* 0x000fe200078e3cff */
[----:B------:R-:W-:Y:S01]  /*25060*/  IMAD.X R25, RZ, RZ, R21, P0 ;  /* 0x000000ffff197224 */ /* 0x000fe200000e0615 */
[----:B------:R-:W-:Y:S02]  /*25070*/  LOP3.LUT R12, R13, 0x380, RZ, 0xc0, !PT ;  /* 0x000003800d0c7812 */ /* 0x000fe400078ec0ff */
[----:B------:R-:W-:Y:S02]  /*25080*/  IADD3 R53, P0, R20, 0x9000, RZ ;  /* 0x0000900014357810 */ /* 0x000fe40007f1e0ff */
[----:B------:R-:W-:-:S02]  /*25090*/  SHF.R.U64 R8, R8, 0x3, RZ ;  /* 0x0000000308087819 */ /* 0x000fc400000012ff */
[----:B------:R-:W-:Y:S02]  /*250a0*/  SHF.R.U64 R12, R12, 0x3, RZ ;  /* 0x000000030c0c7819 */ /* 0x000fe400000012ff */
[----:B------:R-:W-:Y:S01]  /*250b0*/  LOP3.LUT R52, R53, 0x380, RZ, 0xc0, !PT ;  /* 0x0000038035347812 */ /* 0x000fe200078ec0ff */
[----:B------:R-:W2:Y:S01]  /*250c0*/  SHFL.IDX PT, R55, R4, RZ, 0x1c1f ;  /* 0x001c1fff04377589 */ /* 0x000ea200000e0000 */
[----:B------:R-:W-:Y:S01]  /*250d0*/  LOP3.LUT R8, R8, R9, RZ, 0x3c, !PT ;  /* 0x0000000908087212 */ /* 0x000fe200078e3cff */
[--C-:B------:R-:W-:Y:S01]  /*250e0*/  IMAD.X R9, RZ, RZ, R21.reuse, P5 ;  /* 0x000000ffff097224 */ /* 0x100fe200028e0615 */
[----:B------:R-:W-:Y:S01]  /*250f0*/  LOP3.LUT R12, R12, R13, RZ, 0x3c, !PT ;  /* 0x0000000d0c0c7212 */ /* 0x000fe200078e3cff */
[----:B------:R-:W-:Y:S01]  /*25100*/  IMAD.X R13, RZ, RZ, R21, P4 ;  /* 0x000000ffff0d7224 */ /* 0x000fe200020e0615 */
[----:B------:R-:W-:Y:S01]  /*25110*/  SHF.R.U64 R52, R52, 0x3, RZ ;  /* 0x0000000334347819 */ /* 0x000fe200000012ff */
[----:B------:R4:W0:Y:S01]  /*25120*/  SHFL.IDX PT, R59, R4, 0x1, 0x1c1f ;  /* 0x003c1f00043b7f89 */ /* 0x00082200000e0000 */
[----:B------:R-:W-:-:S02]  /*25130*/  IADD3 R41, P5, R20, 0x7000, RZ ;  /* 0x0000700014297810 */ /* 0x000fc40007fbe0ff */
[----:B------:R-:W-:Y:S02]  /*25140*/  IADD3 R45, P4, R20, 0x8000, RZ ;  /* 0x00008000142d7810 */ /* 0x000fe40007f9e0ff */
[----:B------:R-:W-:Y:S01]  /*25150*/  LOP3.LUT R52, R52, R53, RZ, 0x3c, !PT ;  /* 0x0000003534347212 */ /* 0x000fe200078e3cff */
[----:B------:R-:W-:Y:S01]  /*25160*/  IMAD.X R53, RZ, RZ, R21, P0 ;  /* 0x000000ffff357224 */ /* 0x000fe200000e0615 */
[----:B------:R-:W-:Y:S01]  /*25170*/  LOP3.LUT R40, R41, 0x380, RZ, 0xc0, !PT ;  /* 0x0000038029287812 */ /* 0x000fe200078ec0ff */
[----:B------:R-:W-:Y:S01]  /*25180*/  VIADD R5, R15, 0x8 ;  /* 0x000000080f057836 */ /* 0x000fe20000000000 */
[----:B------:R-:W-:Y:S02]  /*25190*/  LOP3.LUT R44, R45, 0x380, RZ, 0xc0, !PT ;  /* 0x000003802d2c7812 */ /* 0x000fe400078ec0ff */
[----:B------:R-:W-:Y:S02]  /*251a0*/  LOP3.LUT P0, RZ, R14, 0x3, RZ, 0xc0, !PT ;  /* 0x000000030eff7812 */ /* 0x000fe4000780c0ff */
[----:B------:R-:W-:-:S02]  /*251b0*/  SHF.R.U64 R40, R40, 0x3, RZ ;  /* 0x0000000328287819 */ /* 0x000fc400000012ff */
[----:B------:R-:W-:Y:S02]  /*251c0*/  SHF.R.U64 R44, R44, 0x3, RZ ;  /* 0x000000032c2c7819 */ /* 0x000fe400000012ff */
[-C--:B------:R-:W-:Y:S02]  /*251d0*/  ISETP.GE.OR P2, PT, R15, R2.reuse, P0 ;  /* 0x000000020f00720c */ /* 0x080fe40000746670 */
[----:B------:R-:W-:Y:S02]  /*251e0*/  ISETP.GE.OR P0, PT, R5, R2, P0 ;  /* 0x000000020500720c */ /* 0x000fe40000706670 */
[----:B------:R-:W-:Y:S01]  /*251f0*/  LOP3.LUT R40, R40, R41, RZ, 0x3c, !PT ;  /* 0x0000002928287212 */ /* 0x000fe200078e3cff */
[--C-:B------:R-:W-:Y:S01]  /*25200*/  IMAD.X R41, RZ, RZ, R21.reuse, P5 ;  /* 0x000000ffff297224 */ /* 0x100fe200028e0615 */
[----:B------:R-:W-:Y:S01]  /*25210*/  LOP3.LUT R44, R44, R45, RZ, 0x3c, !PT ;  /* 0x0000002d2c2c7212 */ /* 0x000fe200078e3cff */
[----:B------:R-:W-:Y:S01]  /*25220*/  IMAD.X R45, RZ, RZ, R21, P4 ;  /* 0x000000ffff2d7224 */ /* 0x000fe200020e0615 */
[----:B------:R-:W-:-:S02]  /*25230*/  IADD3 R7, P3, R20, 0xf000, RZ ;  /* 0x0000f00014077810 */ /* 0x000fc40007f7e0ff */
[C---:B------:R-:W-:Y:S02]  /*25240*/  IADD3 R69, P5, R20.reuse, 0xd000, RZ ;  /* 0x0000d00014457810 */ /* 0x040fe40007fbe0ff */
[C---:B------:R-:W-:Y:S02]  /*25250*/  IADD3 R73, P4, R20.reuse, 0xe000, RZ ;  /* 0x0000e00014497810 */ /* 0x040fe40007f9e0ff */
[----:B------:R-:W-:Y:S02]  /*25260*/  LOP3.LUT R11, R20, 0x380, RZ, 0xc0, !PT ;  /* 0x00000380140b7812 */ /* 0x000fe400078ec0ff */
[----:B----4-:R-:W-:Y:S02]  /*25270*/  LOP3.LUT R4, R7, 0x380, RZ, 0xc0, !PT ;  /* 0x0000038007047812 */ /* 0x010fe400078ec0ff */
[----:B------:R-:W-:Y:S02]  /*25280*/  LOP3.LUT R68, R69, 0x380, RZ, 0xc0, !PT ;  /* 0x0000038045447812 */ /* 0x000fe400078ec0ff */
[----:B------:R-:W-:-:S02]  /*25290*/  LOP3.LUT R72, R73, 0x380, RZ, 0xc0, !PT ;  /* 0x0000038049487812 */ /* 0x000fc400078ec0ff */
[----:B------:R-:W-:Y:S01]  /*252a0*/  SHF.R.U64 R11, R11, 0x3, RZ ;  /* 0x000000030b0b7819 */ /* 0x000fe200000012ff */
[----:B--2---:R-:W-:Y:S01]  /*252b0*/  @!P2 ST.E desc[UR6][R54.64], R6 ;  /* 0x000000063600a985 */ /* 0x004fe2000c101906 */
[----:B------:R-:W-:Y:S02]  /*252c0*/  SHF.R.U64 R4, R4, 0x3, RZ ;  /* 0x0000000304047819 */ /* 0x000fe400000012ff */
[----:B------:R-:W-:Y:S01]  /*252d0*/  SHF.R.U64 R68, R68, 0x3, RZ ;  /* 0x0000000344447819 */ /* 0x000fe200000012ff */
[----:B0-----:R0:W-:Y:S01]  /*252e0*/  @!P0 ST.E desc[UR6][R58.64], R0 ;  /* 0x000000003a008985 */ /* 0x0011e2000c101906 */
[----:B------:R-:W-:Y:S02]  /*252f0*/  SHF.R.U64 R72, R72, 0x3, RZ ;  /* 0x0000000348487819 */ /* 0x000fe400000012ff */
[----:B------:R-:W-:Y:S01]  /*25300*/  LOP3.LUT R20, R11, R20, RZ, 0x3c, !PT ;  /* 0x000000140b147212 */ /* 0x000fe200078e3cff */
[--C-:B------:R-:W-:Y:S01]  /*25310*/  IMAD.X R77, RZ, RZ, R21.reuse, P3 ;  /* 0x000000ffff4d7224 */ /* 0x100fe200018e0615 */
[----:B------:R-:W-:Y:S01]  /*25320*/  LOP3.LUT R68, R68, R69, RZ, 0x3c, !PT ;  /* 0x0000004544447212 */ /* 0x000fe200078e3cff */
[--C-:B------:R-:W-:Y:S01]  /*25330*/  IMAD.X R69, RZ, RZ, R21.reuse, P5 ;  /* 0x000000ffff457224 */ /* 0x100fe200028e0615 */
[----:B------:R-:W-:Y:S01]  /*25340*/  LOP3.LUT R72, R72, R73, RZ, 0x3c, !PT ;  /* 0x0000004948487212 */ /* 0x000fe200078e3cff */
[----:B------:R-:W-:Y:S01]  /*25350*/  IMAD.X R73, RZ, RZ, R21, P4 ;  /* 0x000000ffff497224 */ /* 0x000fe200020e0615 */
[----:B------:R-:W-:Y:S01]  /*25360*/  LOP3.LUT R76, R4, R7, RZ, 0x3c, !PT ;  /* 0x00000007044c7212 */ /* 0x000fe200078e3cff */
[----:B------:R-:W5:Y:S01]  /*25370*/  LD.E.128 R8, desc[UR6][R8.64] ;  /* 0x0000000608087980 */ /* 0x000f62000c101d00 */
[----:B0-----:R-:W-:-:S03]  /*25380*/  IMAD R0, R3, UR4, RZ ;  /* 0x0000000403007c24 */ /* 0x001fc6000f8e02ff */
[----:B------:R0:W5:Y:S01]  /*25390*/  LD.E.128 R4, desc[UR6][R20.64] ;  /* 0x0000000614047980 */ /* 0x000162000c101d00 */
[----:B------:R-:W-:-:S03]  /*253a0*/  IMAD R3, R81, UR5, R0 ;  /* 0x0000000551037c24 */ /* 0x000fc6000f8e0200 */
[----:B------:R-:W5:Y:S04]  /*253b0*/  LD.E.128 R12, desc[UR6][R12.64] ;  /* 0x000000060c0c7980 */ /* 0x000f68000c101d00 */
[----:B------:R-:W5:Y:S01]  /*253c0*/  LD.E.128 R24, desc[UR6][R24.64] ;  /* 0x0000000618187980 */ /* 0x000f62000c101d00 */
[----:B0-----:R-:W-:Y:S01]  /*253d0*/  IMAD.WIDE.U32 R20, R81, UR4, RZ ;  /* 0x0000000451147c25 */ /* 0x001fe2000f8e00ff */
[----:B------:R-:W-:Y:S02]  /*253e0*/  ULDC.64 UR4, c[0x0][0xae8] ;  /* 0x0002ba0000047ab9 */ /* 0x000fe40000000a00 */
[----:B------:R-:W5:Y:S01]  /*253f0*/  LD.E.128 R28, desc[UR6][R28.64] ;  /* 0x000000061c1c7980 */ /* 0x000f62000c101d00 */
[----:B------:R-:W-:Y:S01]  /*25400*/  IMAD.IADD R21, R21, 0x1, R3 ;  /* 0x0000000115157824 */ /* 0x000fe200078e0203 */
[----:B------:R-:W-:Y:S01]  /*25410*/  LEA R3, R237, R212, 0x5 ;  /* 0x000000d4ed037211 */ /* 0x000fe200078e28ff */
[----:B------:R-:W-:Y:S01]  /*25420*/  IMAD R82, R82, UR4, RZ ;  /* 0x0000000452527c24 */ /* 0x000fe2000f8e02ff */
[----:B------:R-:W5:Y:S03]  /*25430*/  LD.E.128 R32, desc[UR6][R32.64] ;  /* 0x0000000620207980 */ /* 0x000f66000c101d00 */
[----:B------:R-:W-:Y:S01]  /*25440*/  IMAD.IADD R84, R230, 0x1, R3 ;  /* 0x00000001e6547824 */ /* 0x000fe200078e0203 */
[----:B------:R-:W5:Y:S01]  /*25450*/  LD.E.128 R36, desc[UR6][R36.64] ;  /* 0x0000000624247980 */ /* 0x000f62000c101d00 */
[----:B------:R-:W-:-:S02]  /*25460*/  IMAD R3, R86, UR5, R82 ;  /* 0x0000000556037c24 */ /* 0x000fc4000f8e0252 */
[----:B------:R-:W-:Y:S01]  /*25470*/  IMAD.WIDE.U32 R20, R86, UR4, R20 ;  /* 0x0000000456147c25 */ /* 0x000fe2000f8e0014 */
[----:B------:R-:W-:Y:S01]  /*25480*/  ULDC.64 UR4, c[0x0][0xaf0] ;  /* 0x0002bc0000047ab9 */ /* 0x000fe20000000a00 */
[----:B------:R-:W5:Y:S02]  /*25490*/  LD.E.128 R40, desc[UR6][R40.64] ;  /* 0x0000000628287980 */ /* 0x000f64000c101d00 */
[----:B-1----:R-:W-:Y:S02]  /*254a0*/  @P1 IMAD.HI.U32 R0, R84, R83, RZ ;  /* 0x0000005354001227 */ /* 0x002fe400078e00ff */
[----:B------:R-:W5:Y:S02]  /*254b0*/  LD.E.128 R44, desc[UR6][R44.64] ;  /* 0x000000062c2c7980 */ /* 0x000f64000c101d00 */
[----:B------:R-:W-:Y:S02]  /*254c0*/  IMAD.IADD R21, R21, 0x1, R3 ;  /* 0x0000000115157824 */ /* 0x000fe400078e0203 */
[----:B------:R-:W-:Y:S01]  /*254d0*/  IMAD.MOV.U32 R3, RZ, RZ, R84 ;  /* 0x000000ffff037224 */ /* 0x000fe200078e0054 */
[----:B---3--:R-:W-:Y:S01]  /*254e0*/  @P1 SHF.R.U32.HI R3, RZ, R85, R0 ;  /* 0x00000055ff031219 */ /* 0x008fe20000011600 */
[----:B------:R-:W-:Y:S01]  /*254f0*/  IMAD R81, R80, UR4, RZ ;  /* 0x0000000450517c24 */ /* 0x000fe2000f8e02ff */
[----:B------:R-:W5:Y:S01]  /*25500*/  LD.E.128 R52, desc[UR6][R52.64] ;  /* 0x0000000634347980 */ /* 0x000f62000c101d00 */
[----:B------:R-:W-:Y:S01]  /*25510*/  IMAD.WIDE.U32 R20, R236, UR4, R20 ;  /* 0x00000004ec147c25 */ /* 0x000fe2000f8e0014 */
[----:B------:R-:W-:-:S02]  /*25520*/  SHF.R.S32.HI R0, RZ, 0x1f, R3 ;  /* 0x0000001fff007819 */ /* 0x000fc40000011403 */
[----:B------:R-:W5:Y:S01]  /*25530*/  LD.E.128 R56, desc[UR6][R56.64] ;  /* 0x0000000638387980 */ /* 0x000f62000c101d00 */
[----:B------:R-:W-:Y:S01]  /*25540*/  IMAD R81, R236, UR5, R81 ;  /* 0x00000005ec517c24 */ /* 0x000fe2000f8e0251 */
[----:B------:R-:W-:Y:S01]  /*25550*/  ULDC.64 UR4, c[0x0][0xae0] ;  /* 0x0002b80000047ab9 */ /* 0x000fe20000000a00 */
[----:B------:R-:W-:Y:S01]  /*25560*/  IMAD.MOV R83, RZ, RZ, -R3 ;  /* 0x000000ffff537224 */ /* 0x000fe200078e0a03 */
[----:B------:R-:W5:Y:S01]  /*25570*/  LD.E.128 R60, desc[UR6][R60.64] ;  /* 0x000000063c3c7980 */ /* 0x000f62000c101d00 */
[----:B------:R-:W-:Y:S01]  /*25580*/  IMAD R0, R0, UR4, RZ ;  /* 0x0000000400007c24 */ /* 0x000fe2000f8e02ff */
[----:B------:R-:W-:Y:S01]  /*25590*/  IADD3 R21, R21, R81, RZ ;  /* 0x0000005115157210 */ /* 0x000fe20007ffe0ff */
[----:B------:R-:W-:Y:S01]  /*255a0*/  IMAD R81, R48, R83, R84 ;  /* 0x0000005330517224 */ /* 0x000fe200078e0254 */
[----:B------:R-:W5:Y:S01]  /*255b0*/  LD.E.128 R64, desc[UR6][R64.64] ;  /* 0x0000000640407980 */ /* 0x000f62000c101d00 */
[C---:B------:R-:W-:Y:S02]  /*255c0*/  IMAD R83, R3.reuse, UR5, R0 ;  /* 0x0000000503537c24 */ /* 0x040fe4000f8e0200 */
[----:B------:R-:W-:Y:S01]  /*255d0*/  IMAD.WIDE.U32 R20, R3, UR4, R20 ;  /* 0x0000000403147c25 */ /* 0x000fe2000f8e0014 */
[----:B------:R-:W-:Y:S01]  /*255e0*/  SHF.R.S32.HI R0, RZ, 0x1f, R81 ;  /* 0x0000001fff007819 */ /* 0x000fe20000011451 */
[----:B------:R-:W-:Y:S01]  /*255f0*/  ULDC.64 UR4, c[0x0][0xad8] ;  /* 0x0002b60000047ab9 */ /* 0x000fe20000000a00 */
[----:B------:R-:W5:Y:S01]  /*25600*/  LD.E.128 R68, desc[UR6][R68.64] ;  /* 0x0000000644447980 */ /* 0x000f62000c101d00 */
[----:B------:R-:W-:-:S02]  /*25610*/  IMAD.IADD R21, R21, 0x1, R83 ;  /* 0x0000000115157824 */ /* 0x000fc400078e0253 */
[----:B------:R-:W-:Y:S01]  /*25620*/  IMAD R0, R0, UR4, RZ ;  /* 0x0000000400007c24 */ /* 0x000fe2000f8e02ff */
[----:B------:R-:W5:Y:S01]  /*25630*/  LD.E.128 R72, desc[UR6][R72.64] ;  /* 0x0000000648487980 */ /* 0x000f62000c101d00 */
[----:B------:R-:W-:-:S03]  /*25640*/  IMAD.WIDE.U32 R20, R81, UR4, R20 ;  /* 0x0000000451147c25 */ /* 0x000fc6000f8e0014 */
[----:B------:R-:W5:Y:S01]  /*25650*/  LD.E.128 R76, desc[UR6][R76.64] ;  /* 0x000000064c4c7980 */ /* 0x000f62000c101d00 */
[----:B------:R-:W-:Y:S01]  /*25660*/  IMAD R83, R81, UR5, R0 ;  /* 0x0000000551537c24 */ /* 0x000fe2000f8e0200 */
[----:B------:R-:W-:Y:S01]  /*25670*/  ULDC.64 UR4, c[0x0][0xa80] ;  /* 0x0002a00000047ab9 */ /* 0x000fe20000000a00 */
[----:B------:R-:W-:Y:S01]  /*25680*/  @!PT LDS RZ, [RZ] ;  /* 0x00000000fffff984 */ /* 0x000fe20000000800 */
[----:B------:R-:W-:Y:S01]  /*25690*/  @!PT LDS RZ, [RZ] ;  /* 0x00000000fffff984 */ /* 0x000fe20000000800 */
[----:B------:R-:W-:Y:S01]  /*256a0*/  @!PT LDS RZ, [RZ] ;  /* 0x00000000fffff984 */ /* 0x000fe20000000800 */
[----:B------:R-:W-:Y:S01]  /*256b0*/  @!PT LDS RZ, [RZ] ;  /* 0x00000000fffff984 */ /* 0x000fe20000000800 */
[----:B------:R0:W-:Y:S06]  /*256c0*/  MEMBAR.ALL.CTA ;  /* 0x0000000000007992 */ /* 0x0001ec0000008000 */
[----:B0-----:R-:W0:Y:S01]  /*256d0*/  FENCE.VIEW.ASYNC.S ;  /* 0x00000000000073c6 */ /* 0x001e220000000000 */
[----:B------:R-:W-:-:S02]  /*256e0*/  LEA R48, P2, R20, UR4, 0x1 ;  /* 0x0000000414307c11 */ /* 0x000fc4000f8408ff */
[----:B------:R-:W-:Y:S01]  /*256f0*/  IADD3 R21, R21, R83, RZ ;  /* 0x0000005315157210 */ /* 0x000fe20007ffe0ff */
[----:B------:R-:W-:-:S03]  /*25700*/  VIADD R3, R87, 0x20 ;  /* 0x0000002057037836 */ /* 0x000fc60000000000 */
[----:B------:R-:W-:Y:S02]  /*25710*/  LEA.HI.X R86, R20, UR5, R21, 0x1, P2 ;  /* 0x0000000514567c11 */ /* 0x000fe400090f0c15 */
[-C--:B------:R-:W-:Y:S01]  /*25720*/  ISETP.GE.AND P2, PT, R87, R2.reuse, PT ;  /* 0x000000025700720c */ /* 0x080fe20003f46270 */
[----:B------:R-:W-:Y:S01]  /*25730*/  VIADD R0, R16, 0x38820 ;  /* 0x0003882010007836 */ /* 0x000fe20000000000 */
[----:B------:R-:W-:Y:S02]  /*25740*/  SHF.R.S32.HI R80, RZ, 0x1f, R213 ;  /* 0x0000001fff507819 */ /* 0x000fe400000114d5 */
[-C--:B------:R-:W-:Y:S01]  /*25750*/  ISETP.GE.AND P1, PT, R3, R2.reuse, PT ;  /* 0x000000020300720c */ /* 0x080fe20003f26270 */
[----:B------:R-:W-:Y:S01]  /*25760*/  VIADD R3, R87, 0x40 ;  /* 0x0000004057037836 */ /* 0x000fe20000000000 */
[----:B------:R-:W-:Y:S02]  /*25770*/  LEA.HI R80, R80, R213, RZ, 0x3 ;  /* 0x000000d550507211 */ /* 0x000fe400078f18ff */
[----:B------:R-:W-:Y:S01]  /*25780*/  PRMT R0, RZ, 0x654, R0 ;  /* 0x00000654ff007816 */ /* 0x000fe20000000000 */
[----:B0-----:R0:W1:Y:S01]  /*25790*/  SHFL.IDX PT, R85, R48, RZ, 0x181f ;  /* 0x00181fff30557589 */ /* 0x00106200000e0000 */
[----:B------:R-:W-:-:S02]  /*257a0*/  ISETP.GE.AND P0, PT, R3, R2, PT ;  /* 0x000000020300720c */ /* 0x000fc40003f06270 */
[----:B------:R-:W-:Y:S01]  /*257b0*/  LOP3.LUT R88, R80, 0xfffffff8, RZ, 0xc0, !PT ;  /* 0xfffffff850587812 */ /* 0x000fe200078ec0ff */
[----:B------:R0:W2:Y:S01]  /*257c0*/  SHFL.IDX PT, R3, R86, RZ, 0x181f ;  /* 0x00181fff56037589 */ /* 0x0000a200000e0000 */
[----:B------:R3:W-:Y:S02]  /*257d0*/  SYNCS.ARRIVE.TRANS64.RED.A1T0 RZ, [R0+URZ], RZ ;  /* 0x000000ff00ff79a7 */ /* 0x0007e4000810043f */
[----:B------:R-:W-:Y:S02]  /*257e0*/  SHF.R.S32.HI R89, RZ, 0x1f, R88 ;  /* 0x0000001fff597819 */ /* 0x000fe40000011458 */
[----:B---3--:R-:W-:Y:S01]  /*257f0*/  SHF.R.S32.HI R0, RZ, 0x1f, R221 ;  /* 0x0000001fff007819 */ /* 0x008fe200000114dd */
[----:B0-----:R-:W-:Y:S06]  /*25800*/  @P2 BRA `(.L_x_3107) ;  /* 0x0000000000482947 */ /* 0x001fec0003800000 */
        /* <DEDUP_REMOVED lines=18> */
.L_x_3107:
[----:B------:R-:W-:Y:S05]  /*25930*/  BSYNC B1 ;  /* 0x0000000000017941 */ /* 0x000fea0003800000 */
.L_x_3106:
[----:B--2---:R2:W3:Y:S01]  /*25940*/  SHFL.IDX PT, R3, R86, 0x1, 0x181f ;  /* 0x00381f0056037f89 */ /* 0x0044e200000e0000 */
[----:B------:R-:W-:Y:S03]  /*25950*/  BSSY B1, `(.L_x_3108) ;  /* 0x0000015000017945 */ /* 0x000fe60003800000 */
[----:B0----5:R2:W0:Y:S01]  /*25960*/  SHFL.IDX PT, R29, R48, 0x1, 0x181f ;  /* 0x00381f00301d7f89 */ /* 0x02142200000e0000 */
        /* <DEDUP_REMOVED lines=19> */
.L_x_3109:
[----:B------:R-:W-:Y:S05]  /*25aa0*/  BSYNC B1 ;  /* 0x0000000000017941 */ /* 0x000fea0003800000 */
.L_x_3108:
[----:B---3--:R3:W0:Y:S01]  /*25ab0*/  SHFL.IDX PT, R3, R86, 0x2, 0x181f ;  /* 0x00581f0056037f89 */ /* 0x00862200000e0000 */
[----:B------:R-:W-:Y:S03]  /*25ac0*/  BSSY B1, `(.L_x_3110) ;  /* 0x0000015000017945 */ /* 0x000fe60003800000 */
[----:B----4-:R3:W4:Y:S01]  /*25ad0*/  SHFL.IDX PT, R11, R48, 0x2, 0x181f ;  /* 0x00581f00300b7f89 */ /* 0x01072200000e0000 */
[----:B------:R-:W-:Y:S05]  /*25ae0*/  @P0 BRA `(.L_x_3111) ;  /* 0x0000000000480947 */ /* 0x000fea0003800000 */
[----:B------:R-:W-:Y:S01]  /*25af0*/  ULDC UR4, c[0x0][0xac8] ;  /* 0x0002b20000047ab9 */ /* 0x000fe20000000800 */
[----:B------:R-:W-:Y:S01]  /*25b00*/  ULDC.64 UR6, c[0x0][0x208] ;  /* 0x0000820000067ab9 */ /* 0x000fe20000000a00 */
[----:B------:R-:W-:Y:S02]  /*25b10*/  ISETP.GE.AND P3, PT, R18, UR4, PT ;  /* 0x0000000412007c0c */ /* 0x000fe4000bf66270 */
[----:B------:R-:W-:Y:S02]  /*25b20*/  ISETP.GE.AND P2, PT, R213, UR4, PT ;  /* 0x00000004d5007c0c */ /* 0x000fe4000bf46270 */
[----:B------:R-:W-:Y:S02]  /*25b30*/  ISETP.GE.AND P1, PT, R220, UR4, PT ;  /* 0x00000004dc007c0c */ /* 0x000fe4000bf26270 */
[----:B------:R-:W-:-:S07]  /*25b40*/  ISETP.GE.AND P0, PT, R221, UR4, PT ;  /* 0x00000004dd007c0c */ /* 0x000fce000bf06270 */
[-C--:B----4-:R-:W-:Y:S02]  /*25b50*/  @!P3 LEA R4, P6, R18, R11.reuse, 0x1 ;  /* 0x0000000b1204b211 */ /* 0x090fe400078c08ff */
        /* <DEDUP_REMOVED lines=11> */
.L_x_3111:
[----:B------:R-:W-:Y:S05]  /*25c10*/  BSYNC B1 ;  /* 0x0000000000017941 */ /* 0x000fea0003800000 */
.L_x_3110:
[----:B0-----:R-:W-:Y:S01]  /*25c20*/  VIADD R3, R87, 0x60 ;  /* 0x0000006057037836 */ /* 0x001fe20000000000 */
[----:B------:R0:W0:Y:S04]  /*25c30*/  SHFL.IDX PT, R9, R86, 0x3, 0x181f ;  /* 0x00781f0056097f89 */ /* 0x00002800000e0000 */
        /* <DEDUP_REMOVED lines=8> */
[-C--:B0-----:R-:W-:Y:S02]  /*25cc0*/  @!P3 LEA R2, P0, R18, R11.reuse, 0x1 ;  /* 0x0000000b1202b211 */ /* 0x081fe400078008ff */
[----:B------:R-:W-:Y:S02]  /*25cd0*/  @!P4 LEA R4, P1, R88, R11, 0x1 ;  /* 0x0000000b5804c211 */ /* 0x000fe400078208ff */
[----:B------:R-:W-:Y:S02]  /*25ce0*/  @!P3 LEA.HI.X R3, R18, R9, R19, 0x1, P0 ;  /* 0x000000091203b211 */ /* 0x000fe400000f0c13 */
        /* <DEDUP_REMOVED lines=13> */
.L_x_3104:
[----:B------:R-:W-:Y:S01]  /*25dc0*/  IMAD.SHL.U32 R4, R236, 0x4, RZ ;  /* 0x00000004ec047824 */ /* 0x000fe200078e00ff */
[----:B------:R-:W-:Y:S01]  /*25dd0*/  SHF.R.S32.HI R9, RZ, 0x1f, R236 ;  /* 0x0000001fff097819 */ /* 0x000fe200000114ec */
[----:B------:R-:W-:Y:S01]  /*25de0*/  ULDC.64 UR4, c[0x0][0xc00] ;  /* 0x0003000000047ab9 */ /* 0x000fe20000000a00 */
[----:B------:R-:W2:Y:S01]  /*25df0*/  LDC R25, c[0x0][0xbe8] ;  /* 0x0002fa00ff197b82 */ /* 0x000ea20000000800 */
[----:B------:R-:W-:Y:S01]  /*25e00*/  ISETP.NE.U32.AND P0, PT, RZ, UR4, PT ;  /* 0x00000004ff007c0c */ /* 0x000fe2000bf05070 */
[----:B------:R-:W-:Y:S01]  /*25e10*/  IMAD.MOV.U32 R6, RZ, RZ, RZ ;  /* 0x000000ffff067224 */ /* 0x000fe200078e00ff */
[----:B------:R-:W-:Y:S01]  /*25e20*/  IADD3 R2, P1, R4, UR4, RZ ;  /* 0x0000000404027c10 */ /* 0x000fe2000ff3e0ff */
[----:B------:R-:W-:Y:S01]  /*25e30*/  ULDC.64 UR6, c[0x0][0x208] ;  /* 0x0000820000067ab9 */ /* 0x000fe20000000a00 */
[----:B------:R-:W-:Y:S02]  /*25e40*/  SHF.L.U64.HI R0, R236, 0x2, R9 ;  /* 0x00000002ec007819 */ /* 0x000fe40000010209 */
[----:B------:R-:W-:-:S02]  /*25e50*/  ISETP.NE.AND.EX P0, PT, RZ, UR5, PT, P0 ;  /* 0x00000005ff007c0c */ /* 0x000fc4000bf05300 */
[----:B------:R-:W-:Y:S01]  /*25e60*/  IADD3.X R3, R0, UR5, RZ, P1, !PT ;  /* 0x0000000500037c10 */ /* 0x000fe20008ffe4ff */
[----:B------:R-:W-:Y:S02]  /*25e70*/  ULDC.64 UR4, c[0x0][0xc08] ;  /* 0x0003020000047ab9 */ /* 0x000fe40000000a00 */
[----:B------:R-:W-:-:S04]  /*25e80*/  ISETP.NE.U32.AND P1, PT, RZ, UR4, PT ;  /* 0x00000004ff007c0c */ /* 0x000fc8000bf25070 */
[----:B------:R-:W-:Y:S01]  /*25e90*/  ISETP.NE.AND.EX P1, PT, RZ, UR5, PT, P1 ;  /* 0x00000005ff007c0c */ /* 0x000fe2000bf25310 */
[----:B------:R-:W3:Y:S03]  /*25ea0*/  S2R R7, SR_TID.X ;  /* 0x0000000000077919 */ /* 0x000ee60000002100 */
[----:B------:R4:W5:Y:S09]  /*25eb0*/  @P0 LDG.E R6, desc[UR6][R2.64] ;  /* 0x0000000602060981 */ /* 0x000972000c1e1900 */
[----:B------:R-:W-:Y:S01]  /*25ec0*/  @P1 IADD3 R4, P2, R4, UR4, RZ ;  /* 0x0000000404041c10 */ /* 0x000fe2000ff5e0ff */
[----:B------:R-:W-:-:S03]  /*25ed0*/  ULDC UR4, c[0x0][0xa88] ;  /* 0x0002a20000047ab9 */ /* 0x000fc60000000800 */
[----:B------:R-:W-:Y:S02]  /*25ee0*/  @P1 IADD3.X R5, R0, UR5, RZ, P2, !PT ;  /* 0x0000000500051c10 */ /* 0x000fe400097fe4ff */
[----:B--2---:R-:W-:Y:S02]  /*25ef0*/  ISETP.NE.AND P2, PT, R25, 0x1, PT ;  /* 0x000000011900780c */ /* 0x004fe40003f45270 */
[----:B------:R-:W-:-:S06]  /*25f00*/  MOV R0, UR4 ;  /* 0x0000000400007c02 */ /* 0x000fcc0008000f00 */
[----:B------:R4:W5:Y:S05]  /*25f10*/  @P1 LDG.E R0, desc[UR6][R4.64] ;  /* 0x0000000604001981 */ /* 0x00096a000c1e1900 */
[----:B------:R-:W2:Y:S01]  /*25f20*/  @P2 LDC R14, c[0x0][0xbec] ;  /* 0x0002fb00ff0e2b82 */ /* 0x000ea20000000800 */
[----:B---3--:R-:W-:-:S05]  /*25f30*/  VIADD R8, R7, 0xffffff80 ;  /* 0xffffff8007087836 */ /* 0x008fca0000000000 */
[----:B------:R-:W-:Y:S02]  /*25f40*/  ISETP.GE.AND P3, PT, R8, 0x80, PT ;  /* 0x000000800800780c */ /* 0x000fe40003f66270 */
[----:B------:R-:W3:Y:S01]  /*25f50*/  @P2 LDC R27, c[0x0][0xbf0] ;  /* 0x0002fc00ff1b2b82 */ /* 0x000ee20000000800 */
[----:B----4-:R-:W-:Y:S10]  /*25f60*/  @P1 BRA `(.L_x_3113) ;  /* 0x0000000000141947 */ /* 0x010ff40003800000 */
[----:B------:R-:W-:Y:S05]  /*25f70*/  @!P0 BRA `(.L_x_3113) ;  /* 0x0000000000108947 */ /* 0x000fea0003800000 */
[----:B------:R-:W-:Y:S02]  /*25f80*/  ULDC.64 UR4, c[0x0][0x208] ;  /* 0x0000820000047ab9 */ /* 0x000fe40000000a00 */
[----:B------:R-:W4:Y:S04]  /*25f90*/  LDG.E R5, desc[UR4][R2.64] ;  /* 0x0000000402057981 */ /* 0x000f28000c1e1900 */
[----:B-----5:R-:W4:Y:S02]  /*25fa0*/  LDG.E R0, desc[UR4][R2.64+0x4] ;  /* 0x0000040402007981 */ /* 0x020f24000c1e1900 */
[----:B----4-:R-:W-:-:S07]  /*25fb0*/  IMAD.IADD R0, R0, 0x1, -R5 ;  /* 0x0000000100007824 */ /* 0x010fce00078e0a05 */
.L_x_3113:
[----:B------:R-:W4:Y:S01]  /*25fc0*/  LDL R20, [R1+0x64] ;  /* 0x0000640001147983 */ /* 0x000f220000100800 */
[----:B------:R-:W-:Y:S01]  /*25fd0*/  BSSY B1, `(.L_x_3114) ;  /* 0x000002d000017945 */ /* 0x000fe20003800000 */
[----:B------:R-:W-:Y:S02]  /*25fe0*/  SEL R13, R236, RZ, !P0 ;  /* 0x000000ffec0d7207 */ /* 0x000fe40004000000 */
[----:B------:R-:W-:Y:S02]  /*25ff0*/  SEL R12, R9, RZ, !P0 ;  /* 0x000000ff090c7207 */ /* 0x000fe40004000000 */
[----:B-----5:R-:W-:Y:S02]  /*26000*/  SHF.R.S32.HI R11, RZ, 0x1f, R6 ;  /* 0x0000001fff0b7819 */ /* 0x020fe40000011406 */
[----:B----4-:R-:W-:Y:S01]  /*26010*/  SHF.R.S32.HI R10, RZ, 0x1f, R20 ;  /* 0x0000001fff0a7819 */ /* 0x010fe20000011414 */
[----:B------:R-:W-:Y:S06]  /*26020*/  @P3 BRA `(.L_x_3115) ;  /* 0x00000000009c3947 */ /* 0x000fec0003800000 */
[----:B------:R-:W4:Y:S01]  /*26030*/  LDC R9, c[0x0][0xbe8] ;  /* 0x0002fa00ff097b82 */ /* 0x000f220000000800 */
[----:B------:R-:W-:Y:S01]  /*26040*/  IADD3 R8, R230, -0x80, R7 ;  /* 0xffffff80e6087810 */ /* 0x000fe20007ffe007 */
[----:B----4-:R-:W-:-:S05]  /*26050*/  IMAD R2, R0, R9, RZ ;  /* 0x0000000900027224 */ /* 0x010fca00078e02ff */
        /* <DEDUP_REMOVED lines=10> */
[----:B------:R-:W4:Y:S01]  /*26100*/  @P0 LDC R15, c[0x0][0xbec] ;  /* 0x0002fb00ff0f0b82 */ /* 0x000f220000000800 */
[----:B------:R-:W-:Y:S01]  /*26110*/  IMAD R7, R20, UR5, R7 ;  /* 0x0000000514077c24 */ /* 0x000fe2000f8e0207 */
[----:B------:R-:W-:-:S03]  /*26120*/  ULDC.64 UR4, c[0x0][0xb98] ;  /* 0x0002e60000047ab9 */ /* 0x000fc60000000a00 */
[----:B------:R-:W-:-:S03]  /*26130*/  IMAD.IADD R3, R3, 0x1, R7 ;  /* 0x0000000103037824 */ /* 0x000fc600078e0207 */
[----:B------:R-:W5:Y:S01]  /*26140*/  @P0 LDC R21, c[0x0][0xbf0] ;  /* 0x0002fc00ff150b82 */ /* 0x000f620000000800 */
[----:B------:R-:W-:-:S04]  /*26150*/  IMAD.WIDE.U32 R2, R13, UR4, R2 ;  /* 0x000000040d027c25 */ /* 0x000fc8000f8e0002 */
[----:B----4-:R-:W-:-:S05]  /*26160*/  @P0 IMAD.HI.U32 R4, R8, R15, RZ ;  /* 0x0000000f08040227 */ /* 0x010fca00078e00ff */
[----:B-----5:R-:W-:Y:S01]  /*26170*/  @P0 SHF.R.U32.HI R5, RZ, R21, R4 ;  /* 0x00000015ff050219 */ /* 0x020fe20000011604 */
        /* <DEDUP_REMOVED lines=18> */
.L_x_3115:
[----:B------:R-:W-:Y:S05]  /*262a0*/  BSYNC B1 ;  /* 0x0000000000017941 */ /* 0x000fea0003800000 */
.L_x_3114:
[----:B------:R-:W-:Y:S01]  /*262b0*/  ULDC.64 UR4, c[0x0][0xaa0] ;  /* 0x0002a80000047ab9 */ /* 0x000fe20000000a00 */
[----:B------:R-:W-:Y:S01]  /*262c0*/  LEA R7, R237, R212, 0x5 ;  /* 0x000000d4ed077211 */ /* 0x000fe200078e28ff */
[----:B----4-:R-:W-:-:S04]  /*262d0*/  IMAD R3, R11, UR4, RZ ;  /* 0x000000040b037c24 */ /* 0x010fc8000f8e02ff */
[C---:B------:R-:W-:Y:S02]  /*262e0*/  IMAD R5, R6.reuse, UR5, R3 ;  /* 0x0000000506057c24 */ /* 0x040fe4000f8e0203 */
[----:B------:R-:W-:Y:S01]  /*262f0*/  IMAD.WIDE.U32 R2, R6, UR4, RZ ;  /* 0x0000000406027c25 */ /* 0x000fe2000f8e00ff */
[----:B------:R-:W-:-:S03]  /*26300*/  ULDC.64 UR4, c[0x0][0xae8] ;  /* 0x0002ba0000047ab9 */ /* 0x000fc60000000a00 */
[----:B------:R-:W-:Y:S02]  /*26310*/  IMAD.IADD R3, R3, 0x1, R5 ;  /* 0x0000000103037824 */ /* 0x000fe400078e0205 */
[----:B------:R-:W-:Y:S02]  /*26320*/  IMAD R6, R10, UR4, RZ ;  /* 0x000000040a067c24 */ /* 0x000fe4000f8e02ff */
[----:B------:R-:W-:Y:S02]  /*26330*/  IMAD.IADD R9, R230, 0x1, R7 ;  /* 0x00000001e6097824 */ /* 0x000fe400078e0207 */
[C---:B------:R-:W-:Y:S02]  /*26340*/  IMAD R7, R20.reuse, UR5, R6 ;  /* 0x0000000514077c24 */ /* 0x040fe4000f8e0206 */
[----:B------:R-:W-:Y:S01]  /*26350*/  IMAD.WIDE.U32 R2, R20, UR4, R2 ;  /* 0x0000000414027c25 */ /* 0x000fe2000f8e0002 */
[----:B------:R-:W-:Y:S01]  /*26360*/  ULDC.64 UR4, c[0x0][0xaf0] ;  /* 0x0002bc0000047ab9 */ /* 0x000fe20000000a00 */
[----:B------:R4:W5:Y:S02]  /*26370*/  LDL R20, [R1+0x60] ;  /* 0x0000600001147983 */ /* 0x0009640000100800 */
[----:B--2---:R-:W-:-:S04]  /*26380*/  @P2 IMAD.HI.U32 R4, R9, R14, RZ ;  /* 0x0000000e09042227 */ /* 0x004fc800078e00ff */
[----:B------:R-:W-:Y:S01]  /*26390*/  IMAD.MOV.U32 R5, RZ, RZ, R9 ;  /* 0x000000ffff057224 */ /* 0x000fe200078e0009 */
[----:B---3--:R-:W-:Y:S01]  /*263a0*/  @P2 SHF.R.U32.HI R5, RZ, R27, R4 ;  /* 0x0000001bff052219 */ /* 0x008fe20000011604 */
[----:B------:R-:W-:Y:S02]  /*263b0*/  IMAD R6, R12, UR4, RZ ;  /* 0x000000040c067c24 */ /* 0x000fe4000f8e02ff */
[----:B------:R-:W-:Y:S01]  /*263c0*/  IMAD.IADD R3, R3, 0x1, R7 ;  /* 0x0000000103037824 */ /* 0x000fe200078e0207 */
[----:B------:R-:W-:Y:S01]  /*263d0*/  SHF.R.S32.HI R4, RZ, 0x1f, R5 ;  /* 0x0000001fff047819 */ /* 0x000fe20000011405 */
[----:B------:R-:W-:Y:S01]  /*263e0*/  IMAD R7, R13, UR5, R6 ;  /* 0x000000050d077c24 */ /* 0x000fe2000f8e0206 */
[----:B------:R-:W-:Y:S01]  /*263f0*/  IADD3 R6, -R5, RZ, RZ ;  /* 0x000000ff05067210 */ /* 0x000fe20007ffe1ff */
[----:B------:R-:W-:Y:S01]  /*26400*/  IMAD.WIDE.U32 R2, R13, UR4, R2 ;  /* 0x000000040d027c25 */ /* 0x000fe2000f8e0002 */
[----:B------:R-:W-:-:S03]  /*26410*/  ULDC.64 UR4, c[0x0][0xae0] ;  /* 0x0002b80000047ab9 */ /* 0x000fc60000000a00 */
[----:B------:R-:W-:Y:S02]  /*26420*/  IMAD.IADD R3, R3, 0x1, R7 ;  /* 0x0000000103037824 */ /* 0x000fe400078e0207 */
        /* <DEDUP_REMOVED lines=19> */
[----:B------:R4:W2:Y:S01]  /*26560*/  SHFL.IDX PT, R2, R4, RZ, 0x181f ;  /* 0x00181fff04027589 */ /* 0x0008a200000e0000 */
[----:B------:R-:W-:Y:S01]  /*26570*/  IADD3 R0, R230, 0x40, RZ ;  /* 0x00000040e6007810 */ /* 0x000fe20007ffe0ff */
[----:B------:R-:W-:Y:S02]  /*26580*/  BSSY B1, `(.L_x_3116) ;  /* 0x0000018000017945 */ /* 0x000fe40003800000 */
[----:B------:R4:W3:Y:S01]  /*26590*/  SHFL.IDX PT, R3, R5, RZ, 0x181f ;  /* 0x00181fff05037589 */ /* 0x0008e200000e0000 */
[----:B------:R-:W-:Y:S02]  /*265a0*/  ISETP.GE.AND P0, PT, R0, R25, PT ;  /* 0x000000190000720c */ /* 0x000fe40003f06270 */
[----:B------:R-:W-:-:S02]  /*265b0*/  SHF.R.S32.HI R6, RZ, 0x1f, R221 ;  /* 0x0000001fff067819 */ /* 0x000fc400000114dd */
[----:B------:R-:W-:Y:S01]  /*265c0*/  SHF.R.S32.HI R9, RZ, 0x1f, R220 ;  /* 0x0000001fff097819 */ /* 0x000fe200000114dc */
[----:B------:R-:W-:Y:S08]  /*265d0*/  @P2 BRA `(.L_x_3117) ;  /* 0x0000000000482947 */ /* 0x000ff00003800000 */
[----:B------:R-:W-:Y:S01]  /*265e0*/  ULDC UR4, c[0x0][0xac8] ;  /* 0x0002b20000047ab9 */ /* 0x000fe20000000800 */
[----:B------:R-:W-:Y:S01]  /*265f0*/  ULDC.64 UR6, c[0x0][0x208] ;  /* 0x0000820000067ab9 */ /* 0x000fe20000000a00 */
[----:B------:R-:W-:Y:S02]  /*26600*/  ISETP.GE.AND P5, PT, R18, UR4, PT ;  /* 0x0000000412007c0c */ /* 0x000fe4000bfa6270 */
[----:B------:R-:W-:Y:S02]  /*26610*/  ISETP.GE.AND P3, PT, R220, UR4, PT ;  /* 0x00000004dc007c0c */ /* 0x000fe4000bf66270 */
[----:B------:R-:W-:Y:S02]  /*26620*/  ISETP.GE.AND P2, PT, R221, UR4, PT ;  /* 0x00000004dd007c0c */ /* 0x000fe4000bf46270 */
[----:B------:R-:W-:-:S07]  /*26630*/  ISETP.GE.AND P4, PT, R213, UR4, PT ;  /* 0x00000004d5007c0c */ /* 0x000fce000bf86270 */
[----:B--2---:R-:W-:-:S04]  /*26640*/  @!P5 LEA R10, P6, R18, R2, 0x1 ;  /* 0x00000002120ad211 */ /* 0x004fc800078c08ff */
[-C--:B---3--:R-:W-:Y:S02]  /*26650*/  @!P5 LEA.HI.X R11, R18, R3.reuse, R19, 0x1, P6 ;  /* 0x00000003120bd211 */ /* 0x088fe400030f0c13 */
[-C--:B------:R-:W-:Y:S01]  /*26660*/  @!P3 LEA R12, P6, R220, R2.reuse, 0x1 ;  /* 0x00000002dc0cb211 */ /* 0x080fe200078c08ff */
[----:B-----5:R-:W-:Y:S02]  /*26670*/  @!P4 IMAD.SHL.U32 R7, R20, 0x8, RZ ;  /* 0x000000081407c824 */ /* 0x020fe400078e00ff */
        /* <DEDUP_REMOVED lines=8> */
.L_x_3117:
[----:B------:R-:W-:Y:S05]  /*26700*/  BSYNC B1 ;  /* 0x0000000000017941 */ /* 0x000fea0003800000 */
.L_x_3116:
[----:B--23--:R2:W3:Y:S01]  /*26710*/  SHFL.IDX PT, R3, R5, 0x1, 0x181f ;  /* 0x00381f0005037f89 */ /* 0x00c4e200000e0000 */
        /* <DEDUP_REMOVED lines=11> */
[-C--:B---3--:R-:W-:Y:S02]  /*267d0*/  @!P4 LEA.HI.X R11, R18, R3.reuse, R19, 0x1, P6 ;  /* 0x00000003120bc211 */ /* 0x088fe400030f0c13 */
[C---:B------:R-:W-:Y:S01]  /*267e0*/  @!P1 LEA R14, P6, R221.reuse, R2, 0x1 ;  /* 0x00000002dd0e9211 */ /* 0x040fe200078c08ff */
[----:B-----5:R-:W-:Y:S01]  /*267f0*/  @!P3 IMAD.SHL.U32 R7, R20, 0x8, RZ ;  /* 0x000000081407b824 */ /* 0x020fe200078e00ff */
[-C--:B------:R-:W-:Y:S01]  /*26800*/  @!P2 LEA.HI.X R13, R220, R3.reuse, R9, 0x1, P5 ;  /* 0x00000003dc0da211 */ /* 0x080fe200028f0c09 */
[----:B------:R0:W-:Y:S01]  /*26810*/  @!P4 ST.E.128 desc[UR6][R10.64], RZ ;  /* 0x000000ff0a00c985 */ /* 0x0001e2000c101d06 */
[----:B------:R-:W-:Y:S01]  /*26820*/  @!P1 LEA.HI.X R15, R221, R3, R6, 0x1, P6 ;  /* 0x00000003dd0f9211 */ /* 0x000fe200030f0c06 */
[----:B------:R-:W-:-:S05]  /*26830*/  @!P3 IMAD.WIDE R2, R7, 0x2, R2 ;  /* 0x000000020702b825 */ /* 0x000fca00078e0202 */
[----:B------:R0:W-:Y:S04]  /*26840*/  @!P3 ST.E.128 desc[UR6][R2.64], RZ ;  /* 0x000000ff0200b985 */ /* 0x0001e8000c101d06 */
[----:B------:R0:W-:Y:S04]  /*26850*/  @!P2 ST.E.128 desc[UR6][R12.64], RZ ;  /* 0x000000ff0c00a985 */ /* 0x0001e8000c101d06 */
[----:B------:R0:W-:Y:S02]  /*26860*/  @!P1 ST.E.128 desc[UR6][R14.64], RZ ;  /* 0x000000ff0e009985 */ /* 0x0001e4000c101d06 */
.L_x_3119:
[----:B------:R-:W-:Y:S05]  /*26870*/  BSYNC B1 ;  /* 0x0000000000017941 */ /* 0x000fea0003800000 */
.L_x_3118:
[----:B0--3--:R0:W3:Y:S01]  /*26880*/  SHFL.IDX PT, R3, R5, 0x2, 0x181f ;  /* 0x00581f0005037f89 */ /* 0x0090e200000e0000 */
        /* <DEDUP_REMOVED lines=12> */
[----:B-----5:R-:W-:Y:S01]  /*26950*/  @!P4 IMAD.SHL.U32 R7, R20, 0x8, RZ ;  /* 0x000000081407c824 */ /* 0x020fe200078e00ff */
[-C--:B---3--:R-:W-:Y:S02]  /*26960*/  @!P3 LEA.HI.X R11, R18, R3.reuse, R19, 0x1, P0 ;  /* 0x00000003120bb211 */ /* 0x088fe400000f0c13 */
[-C--:B------:R-:W-:Y:S02]  /*26970*/  @!P5 LEA.HI.X R13, R220, R3.reuse, R9, 0x1, P1 ;  /* 0x00000003dc0dd211 */ /* 0x080fe400008f0c09 */
[----:B------:R-:W-:Y:S01]  /*26980*/  @!P6 LEA.HI.X R15, R221, R3, R6, 0x1, P2 ;  /* 0x00000003dd0fe211 */ /* 0x000fe200010f0c06 */
[----:B------:R-:W-:Y:S01]  /*26990*/  @!P4 IMAD.WIDE R2, R7, 0x2, R2 ;  /* 0x000000020702c825 */ /* 0x000fe200078e0202 */
[----:B------:R0:W-:Y:S04]  /*269a0*/  @!P3 ST.E.128 desc[UR6][R10.64], RZ ;  /* 0x000000ff0a00b985 */ /* 0x0001e8000c101d06 */
[----:B------:R0:W-:Y:S04]  /*269b0*/  @!P4 ST.E.128 desc[UR6][R2.64], RZ ;  /* 0x000000ff0200c985 */ /* 0x0001e8000c101d06 */
[----:B------:R0:W-:Y:S04]  /*269c0*/  @!P5 ST.E.128 desc[UR6][R12.64], RZ ;  /* 0x000000ff0c00d985 */ /* 0x0001e8000c101d06 */
[----:B------:R0:W-:Y:S02]  /*269d0*/  @!P6 ST.E.128 desc[UR6][R14.64], RZ ;  /* 0x000000ff0e00e985 */ /* 0x0001e4000c101d06 */
.L_x_3121:
[----:B------:R-:W-:Y:S05]  /*269e0*/  BSYNC B1 ;  /* 0x0000000000017941 */ /* 0x000fea0003800000 */
.L_x_3120:
[----:B------:R-:W-:Y:S01]  /*269f0*/  IADD3 R0, R230, 0x60, RZ ;  /* 0x00000060e6007810 */ /* 0x000fe20007ffe0ff */
[----:B0--3--:R0:W3:Y:S03]  /*26a00*/  SHFL.IDX PT, R3, R5, 0x3, 0x181f ;  /* 0x00781f0005037f89 */ /* 0x0090e600000e0000 */
        /* <DEDUP_REMOVED lines=12> */
[----:B--2-45:R-:W-:Y:S01]  /*26ad0*/  @!P4 IMAD.SHL.U32 R5, R20, 0x8, RZ ;  /* 0x000000081405c824 */ /* 0x034fe200078e00ff */
        /* <DEDUP_REMOVED lines=8> */
.L_x_3112:
[----:B------:R-:W-:Y:S05]  /*26b60*/  BSYNC B0 ;  /* 0x0000000000007941 */ /* 0x000fea0003800000 */
.L_x_3103:
[----:B------:R-:W-:Y:S02]  /*26b70*/  ULDC UR4, c[0x0][0xc3c] ;  /* 0x00030f0000047ab9 */ /* 0x000fe40000000800 */
[----:B-1----:R-:W-:-:S13]  /*26b80*/  ISETP.GE.AND P0, PT, R51, UR4, PT ;  /* 0x0000000433007c0c */ /* 0x002fda000bf06270 */
[----:B------:R-:W-:Y:S05]  /*26b90*/  @!P0 BRA `(.L_x_3122) ;  /* 0xfffffda400f48947 */ /* 0x000fea000383ffff */
[----:B------:R-:W-:Y:S05]  /*26ba0*/  BRA `(.L_x_2866) ;  /* 0x0000009000487947 */ /* 0x000fea0003800000 */
.L_x_2864:
        /* <DEDUP_REMOVED lines=18> */
.L_x_3123:
        /* <DEDUP_REMOVED lines=42> */
.L_x_3129:
        /* <DEDUP_REMOVED lines=13> */
.L_x_3128:
[----:B------:R-:W-:Y:S05]  /*27040*/  BSYNC B0 ;  /* 0x0000000000007941 */ /* 0x000fea0003800000 */
.L_x_3127:
        /* <DEDUP_REMOVED lines=20> */
[----:B------:R-:W-:-:S07]  /*27190*/  MOV R5, R11 ;  /* 0x0000000b00057202 */ /* 0x000fce0000000f00 */
.L_x_3125:
        /* <DEDUP_REMOVED lines=21> */
.L_x_3130:
[----:B-12---:R-:W-:Y:S01]  /*272f0*/  IADD3 R5, RZ, -R3, RZ ;  /* 0x80000003ff057210 */ /* 0x006fe20007ffe0ff */
[----:B---3--:R-:W-:Y:S01]  /*27300*/  IMAD R16, R16, UR5, R8 ;  /* 0x0000000510107c24 */ /* 0x008fe2000f8e0208 */
[----:B------:R-:W-:Y:S01]  /*27310*/  IABS R7, R9 ;  /* 0x0000000900077213 */ /* 0x000fe20000000000 */
[----:B------:R-:W-:Y:S02]  /*27320*/  IMAD.MOV.U32 R2, RZ, RZ, RZ ;  /* 0x000000ffff027224 */ /* 0x000fe400078e00ff */
[----:B------:R-:W-:Y:S02]  /*27330*/  IMAD R5, R5, R10, RZ ;  /* 0x0000000a05057224 */ /* 0x000fe400078e02ff */
[----:B------:R-:W-:Y:S02]  /*27340*/  IMAD.MOV R7, RZ, RZ, -R7 ;  /* 0x000000ffff077224 */ /* 0x000fe400078e0a07 */
        /* <DEDUP_REMOVED lines=12> */
[----:B------:R-:W-:-:S06]  /*27410*/  @P0 IADD3 R8, R8, 0x1, RZ ;  /* 0x0000000108080810 */ /* 0x000fcc0007ffe0ff */
        /* <DEDUP_REMOVED lines=11> */
[----:B-1----:R-:W-:Y:S01]  /*274d0*/  VIADD R3, R10, 0xffffffe ;  /* 0x0ffffffe0a037836 */ /* 0x002fe20000000000 */
[----:B------:R-:W-:-:S05]  /*274e0*/  IABS R10, R11 ;  /* 0x0000000b000a7213 */ /* 0x000fca0000000000 */
[----:B------:R-:W1:Y:S01]  /*274f0*/  F2I.FTZ.U32.TRUNC.NTZ R3, R3 ;  /* 0x0000000300037305 */ /* 0x000e62000021f000 */
[----:B------:R-:W-:Y:S01]  /*27500*/  IMAD.MOV R10, RZ, RZ, -R10 ;  /* 0x000000ffff0a7224 */ /* 0x000fe200078e0a0a */
[----:B-1----:R-:W-:-:S05]  /*27510*/  IADD3 R2, RZ, -R3, RZ ;  /* 0x80000003ff027210 */ /* 0x002fca0007ffe0ff */
        /* <DEDUP_REMOVED lines=9> */
[----:B------:R-:W-:Y:S02]  /*275b0*/  @!P1 IMAD.IADD R10, R10, 0x1, -R7 ;  /* 0x000000010a0a9824 */ /* 0x000fe400078e0a07 */
[----:B------:R-:W-:Y:S01]  /*275c0*/  @!P1 VIADD R2, R2, 0x1 ;  /* 0x0000000102029836 */ /* 0x000fe20000000000 */
[----:B------:R-:W-:Y:S02]  /*275d0*/  ISETP.NE.AND P1, PT, R11, RZ, PT ;  /* 0x000000ff0b00720c */ /* 0x000fe40003f25270 */
[----:B------:R-:W-:-:S13]  /*275e0*/  ISETP.GE.U32.AND P0, PT, R10, R7, PT ;  /* 0x000000070a00720c */ /* 0x000fda0003f06070 */
[----:B------:R-:W-:-:S05]  /*275f0*/  @P0 IADD3 R2, R2, 0x1, RZ ;  /* 0x0000000102020810 */ /* 0x000fca0007ffe0ff */
[----:B------:R-:W-:Y:S01]  /*27600*/  @!P2 IMAD.MOV R2, RZ, RZ, -R2 ;  /* 0x000000ffff02a224 */ /* 0x000fe200078e0a02 */
[----:B------:R-:W-:Y:S01]  /*27610*/  @!P1 LOP3.LUT R2, RZ, R11, RZ, 0x33, !PT ;  /* 0x0000000bff029212 */ /* 0x000fe200078e33ff */
[----:B------:R-:W-:-:S03]  /*27620*/  IMAD.MOV R11, RZ, RZ, -R11 ;  /* 0x000000ffff0b7224 */ /* 0x000fc600078e0a0b */
[----:B------:R-:W-:Y:S01]  /*27630*/  LOP3.LUT R17, RZ, R2, RZ, 0x33, !PT ;  /* 0x00000002ff117212 */ /* 0x000fe200078e33ff */
[----:B------:R-:W-:-:S04]  /*27640*/  IMAD R18, R2, R11, R5 ;  /* 0x0000000b02127224 */ /* 0x000fc800078e0205 */
[----:B------:R-:W-:Y:S01]  /*27650*/  IMAD.IADD R17, R6, 0x1, R17 ;  /* 0x0000000106117824 */ /* 0x000fe200078e0211 */
[----:B------:R-:W-:Y:S06]  /*27660*/  BRA `(.L_x_3131) ;  /* 0x00000000000c7947 */ /* 0x000fec0003800000 */
.L_x_3126:
[----:B------:R-:W-:Y:S01]  /*27670*/  MOV R17, RZ ;  /* 0x000000ff00117202 */ /* 0x000fe20000000f00 */
[----:B------:R-:W-:Y:S02]  /*27680*/  IMAD.U32 R16, RZ, RZ, UR6 ;  /* 0x00000006ff107e24 */ /* 0x000fe4000f8e00ff */
[----:B------:R-:W-:-:S07]  /*27690*/  IMAD.MOV.U32 R18, RZ, RZ, RZ ;  /* 0x000000ffff127224 */ /* 0x000fce00078e00ff */
.L_x_3131:
[----:B------:R-:W-:-:S13]  /*276a0*/  ISETP.NE.AND P0, PT, R0, RZ, PT ;  /* 0x000000ff0000720c */ /* 0x000fda0003f05270 */
[----:B------:R-:W1:Y:S01]  /*276b0*/  @!P0 S2R R3, SR_CgaCtaId ;  /* 0x0000000000038919 */ /* 0x000e620000008800 */
[----:B------:R-:W-:-:S04]  /*276c0*/  @!P0 MOV R0, 0x400 ;  /* 0x0000040000008802 */ /* 0x000fc80000000f00 */
[----:B-1----:R-:W-:-:S05]  /*276d0*/  @!P0 LEA R0, R3, R0, 0x18 ;  /* 0x0000000003008211 */ /* 0x002fca00078ec0ff */
[----:B------:R1:W-:Y:S01]  /*276e0*/  @!P0 STS.128 [R0+0x388d0], R16 ;  /* 0x0388d01000008388 */ /* 0x0003e20000000c00 */
[----:B------:R-:W-:Y:S06]  /*276f0*/  BAR.ARV 0x5, 0x180 ;  /* 0x0146000000007b1d */ /* 0x000fec0000002000 */
.L_x_3124:
[----:B-1----:R-:W-:Y:S01]  /*27700*/  IMAD.MOV.U32 R0, RZ, RZ, 0x1 ;  /* 0x00000001ff007424 */ /* 0x002fe200078e00ff */
[----:B------:R1:W-:Y:S01]  /*27710*/  STL [R1+0x8], RZ ;  /* 0x000008ff01007387 */ /* 0x0003e20000100800 */
[----:B------:R-:W-:Y:S02]  /*27720*/  ULDC UR4, c[0x0][0xc3c] ;  /* 0x00030f0000047ab9 */ /* 0x000fe40000000800 */
[----:B--2---:R-:W-:Y:S01]  /*27730*/  ISETP.GE.AND P0, PT, R19, UR4, PT ;  /* 0x0000000413007c0c */ /* 0x004fe2000bf06270 */
[----:B------:R1:W-:Y:S04]  /*27740*/  STL [R1+0x18], R0 ;  /* 0x0000180001007387 */ /* 0x0003e80000100800 */
[----:B------:R1:W-:Y:S08]  /*27750*/  STL [R1+0x50], RZ ;  /* 0x000050ff01007387 */ /* 0x0003f00000100800 */
[----:B-1----:R-:W-:Y:S05]  /*27760*/  @P0 BRA `(.L_x_3132) ;  /* 0x0000008000680947 */ /* 0x002fea0003800000 */
[----:B------:R-:W2:Y:S04]  /*27770*/  LDL R0, [R1+0x98] ;  /* 0x0000980001007983 */ /* 0x000ea80000100800 */
[----:B------:R-:W3:Y:S01]  /*27780*/  LDL.LU R5, [R1+0xc] ;  /* 0x00000c0001057983 */ /* 0x000ee20000300800 */
[----:B------:R-:W1:Y:S01]  /*27790*/  S2UR UR5, SR_CgaCtaId ;  /* 0x00000000000579c3 */ /* 0x000e620000008800 */
[----:B------:R-:W-:Y:S01]  /*277a0*/  LOP3.LUT R7, R4, 0x7f, RZ, 0xc0, !PT ;  /* 0x0000007f04077812 */ /* 0x000fe200078ec0ff */
[----:B------:R-:W-:Y:S01]  /*277b0*/  UMOV UR4, 0x400 ;  /* 0x0000040000047882 */ /* 0x000fe20000000000 */
[----:B------:R-:W-:Y:S01]  /*277c0*/  BSSY B8, `(.L_x_3132) ;  /* 0x0000814000087945 */ /* 0x000fe20003800000 */
[----:B------:R-:W-:Y:S01]  /*277d0*/  ULDC.64 UR36, c[0x0][0x198] ;  /* 0x0000660000247ab9 */ /* 0x000fe20000000a00 */
[C---:B------:R-:W-:Y:S01]  /*277e0*/  ISETP.NE.AND P1, PT, R7.reuse, RZ, PT ;  /* 0x000000ff0700720c */ /* 0x040fe20003f25270 */
[----:B------:R-:W-:Y:S01]  /*277f0*/  ULDC UR39, c[0x0][0xc] ;  /* 0x0000030000277ab9 */ /* 0x000fe20000000800 */
[----:B0-----:R-:W-:-:S02]  /*27800*/  SHF.L.U32 R2, R7, 0x3, RZ ;  /* 0x0000000307027819 */ /* 0x001fc400000006ff */
[----:B------:R-:W-:Y:S01]  /*27810*/  SHF.R.U32.HI R6, RZ, 0x3, R7 ;  /* 0x00000003ff067819 */ /* 0x000fe20000011607 */
[----:B-1----:R-:W-:Y:S01]  /*27820*/  ULEA UR4, UR5, UR4, 0x18 ;  /* 0x0000000405047291 */ /* 0x002fe2000f8ec03f */
[----:B--2---:R-:W-:Y:S01]  /*27830*/  R2UR UR6, R0 ;  /* 0x00000000000672ca */ /* 0x004fe200000e0000 */
[----:B------:R-:W-:Y:S01]  /*27840*/  IMAD.SHL.U32 R0, R4, 0x8, RZ ;  /* 0x0000000804007824 */ /* 0x000fe200078e00ff */
[----:B---3--:R-:W-:-:S04]  /*27850*/  LOP3.LUT R5, R5, 0xfffffffd, RZ, 0xc0, !PT ;  /* 0xfffffffd05057812 */ /* 0x008fc800078ec0ff */
[----:B------:R-:W-:Y:S02]  /*27860*/  LOP3.LUT R3, R0, 0x1f8, RZ, 0xc0, !PT ;  /* 0x000001f800037812 */ /* 0x000fe400078ec0ff */
[----:B------:R-:W-:Y:S02]  /*27870*/  @P1 LOP3.LUT R5, R5, 0x2, RZ, 0xfc, !PT ;  /* 0x0000000205051812 */ /* 0x000fe400078efcff */
[----:B------:R-:W-:Y:S02]  /*27880*/  LOP3.LUT R3, R3, 0x38, R4, 0x78, !PT ;  /* 0x0000003803037812 */ /* 0x000fe400078e7804 */
[----:B------:R-:W-:Y:S01]  /*27890*/  LOP3.LUT R5, R5, 0xfffffffe, RZ, 0xc0, !PT ;  /* 0xfffffffe05057812 */ /* 0x000fe200078ec0ff */
[----:B------:R-:W-:Y:S01]  /*278a0*/  ULOP3.LUT UR38, UR6, 0x2, URZ, 0xfc, !UPT ;  /* 0x0000000206267892 */ /* 0x000fe2000f8efc3f */
[----:B------:R-:W-:Y:S02]  /*278b0*/  LOP3.LUT R2, R3, 0x200, R2, 0xf8, !PT ;  /* 0x0000020003027812 */ /* 0x000fe400078ef802 */
[C---:B------:R-:W-:Y:S01]  /*278c0*/  LOP3.LUT P0, R3, R4.reuse, 0x1f, RZ, 0xc0, !PT ;  /* 0x0000001f04037812 */ /* 0x040fe2000780c0ff */
[----:B------:R-:W-:Y:S01]  /*278d0*/  IMAD.SHL.U32 R4, R4, 0x10, RZ ;  /* 0x0000001004047824 */ /* 0x000fe200078e00ff */
[----:B------:R-:W-:-:S03]  /*278e0*/  LOP3.LUT R0, R0, 0x38, RZ, 0xc0, !PT ;  /* 0x0000003800007812 */ /* 0x000fc600078ec0ff */
[----:B------:R0:W-:Y:S01]  /*278f0*/  STL [R1+0x30], R3 ;  /* 0x0000300301007387 */ /* 0x0001e20000100800 */
[----:B------:R-:W-:Y:S02]  /*27900*/  LOP3.LUT R4, R6, 0x70, R4, 0xf8, !PT ;  /* 0x0000007006047812 */ /* 0x000fe400078ef804 */
[----:B------:R-:W-:-:S05]  /*27910*/  MOV R4, 0x1 ;  /* 0x0000000100047802 */ /* 0x000fca0000000f00 */
[----:B------:R-:W-:Y:S02]  /*27920*/  @P0 LOP3.LUT R5, R5, 0x1, RZ, 0xfc, !PT ;  /* 0x0000000105050812 */ /* 0x000fe400078efcff */
[----:B------:R-:W-:Y:S01]  /*27930*/  ISETP.NE.OR P0, PT, R7, RZ, !P0 ;  /* 0x000000ff0700720c */ /* 0x000fe20004705670 */
[----:B0-----:R-:W-:Y:S01]  /*27940*/  IMAD.U32 R3, RZ, RZ, UR4 ;  /* 0x00000004ff037e24 */ /* 0x001fe2000f8e00ff */
[----:B------:R-:W-:-:S03]  /*27950*/  LOP3.LUT R5, R5, 0xfffffff7, RZ, 0xc0, !PT ;  /* 0xfffffff705057812 */ /* 0x000fc600078ec0ff */
[----:B------:R-:W-:Y:S01]  /*27960*/  IMAD R2, R2, 0x2, R3 ;  /* 0x0000000202027824 */ /* 0x000fe200078e0203 */
[----:B------:R0:W-:Y:S04]  /*27970*/  STL [R1+0x4], R3 ;  /* 0x0000040301007387 */ /* 0x0001e80000100800 */
[----:B------:R1:W-:Y:S03]  /*27980*/  STL [R1+0x2c], R2 ;  /* 0x00002c0201007387 */ /* 0x0003e60000100800 */
[----:B------:R-:W-:Y:S01]  /*27990*/  @P0 LOP3.LUT R5, R5, 0x8, RZ, 0xfc, !PT ;  /* 0x0000000805050812 */ /* 0x000fe200078efcff */
[----:B------:R-:W-:Y:S01]  /*279a0*/  STL [R1+0x20], RZ ;  /* 0x000020ff01007387 */ /* 0x000fe20000100800 */
[----:B0-----:R-:W-:-:S03]  /*279b0*/  LOP3.LUT R3, R0, 0x40, RZ, 0xfc, !PT ;  /* 0x0000004000037812 */ /* 0x001fc600078efcff */
[----:B------:R-:W-:Y:S01]  /*279c0*/  STL [R1+0xc], R5 ;  /* 0x00000c0501007387 */ /* 0x000fe20000100800 */
[----:B-1----:R-:W-:-:S05]  /*279d0*/  IMAD.MOV.U32 R2, RZ, RZ, 0x1 ;  /* 0x00000001ff027424 */ /* 0x002fca00078e00ff */
[----:B------:R0:W-:Y:S04]  /*279e0*/  STL [R1+0x24], R2 ;  /* 0x0000240201007387 */ /* 0x0001e80000100800 */
[----:B------:R1:W-:Y:S04]  /*279f0*/  STL [R1+0x50], RZ ;  /* 0x000050ff01007387 */ /* 0x0003e80000100800 */
[----:B------:R1:W-:Y:S01]  /*27a00*/  STL [R1+0x8], RZ ;  /* 0x000008ff01007387 */ /* 0x0003e20000100800 */
[----:B0-----:R-:W-:-:S03]  /*27a10*/  LOP3.LUT R2, R0, 0x80, RZ, 0xfc, !PT ;  /* 0x0000008000027812 */ /* 0x001fc600078efcff */
[----:B------:R1:W-:Y:S01]  /*27a20*/  STL [R1+0x18], R4 ;  /* 0x0000180401007387 */ /* 0x0003e20000100800 */
[----:B------:R-:W-:-:S07]  /*27a30*/  LOP3.LUT R0, R0, 0xc0, RZ, 0xfc, !PT ;  /* 0x000000c000007812 */ /* 0x000fce00078efcff */
.L_x_3293:
[----:B0--3--:R-:W0:Y:S01]  /*27a40*/  LDC.64 R2, c[0x0][0xc88] ;  /* 0x00032200ff027b82 */ /* 0x009e220000000a00 */
[----:B------:R-:W-:Y:S01]  /*27a50*/  ULDC.64 UR4, c[0x0][0x208] ;  /* 0x0000820000047ab9 */ /* 0x000fe20000000a00 */
[----:B0-----:R-:W-:-:S05]  /*27a60*/  IMAD.WIDE R2, R19, 0x4, R2 ;  /* 0x0000000413027825 */ /* 0x001fca00078e0202 */
[----:B-12---:R-:W2:Y:S01]  /*27a70*/  LDG.E R4, desc[UR4][R2.64] ;  /* 0x0000000402047981 */ /* 0x006ea2000c1e1900 */
        /* <DEDUP_REMOVED lines=10> */
[----:B------:R-:W-:Y:S01]  /*27b20*/  IMAD.MOV.U32 R12, RZ, RZ, RZ ;  /* 0x000000ffff0c7224 */ /* 0x000fe200078e00ff */
[----:B------:R-:W-:Y:S01]  /*27b30*/  ULDC.64 UR8, c[0x0][0xa10] ;  /* 0x0002840000087ab9 */ /* 0x000fe20000000a00 */
[----:B--2---:R-:W-:Y:S01]  /*27b40*/  SHF.R.S32.HI R5, RZ, 0x1f, R4 ;  /* 0x0000001fff057819 */ /* 0x004fe20000011404 */
[----:B------:R-:W-:-:S07]  /*27b50*/  IMAD.SHL.U32 R15, R4, 0x4, RZ ;  /* 0x00000004040f7824 */ /* 0x000fce00078e00ff */
[C---:B------:R-:W-:Y:S01]  /*27b60*/  @P0 LEA R2, P1, R4.reuse, UR4, 0x2 ;  /* 0x0000000404020c11 */ /* 0x040fe2000f8210ff */
[----:B------:R0:W-:Y:S01]  /*27b70*/  STL [R1+0x34], R4 ;  /* 0x0000340401007387 */ /* 0x0001e20000100800 */
[C-C-:B------:R-:W-:Y:S02]  /*27b80*/  SHF.L.U64.HI R14, R4.reuse, 0x2, R5.reuse ;  /* 0x00000002040e7819 */ /* 0x140fe40000010205 */
[----:B------:R-:W-:Y:S01]  /*27b90*/  @P0 LEA.HI.X R3, R4, UR5, R5, 0x2, P1 ;  /* 0x0000000504030c11 */ /* 0x000fe200088f1405 */
[----:B------:R-:W-:Y:S01]  /*27ba0*/  ULDC.64 UR4, c[0x0][0xa00] ;  /* 0x0002800000047ab9 */ /* 0x000fe20000000a00 */
[C---:B-----5:R-:W-:Y:S01]  /*27bb0*/  @P3 IADD3 R8, P1, R15.reuse, UR10, RZ ;  /* 0x0000000a0f083c10 */ /* 0x060fe2000ff3e0ff */
        /* <DEDUP_REMOVED lines=12> */
[----:B--2---:R-:W-:-:S04]  /*27c80*/  IADD3 R2, P0, R15, UR4, RZ ;  /* 0x000000040f027c10 */ /* 0x004fc8000ff1e0ff */
[----:B------:R-:W-:Y:S01]  /*27c90*/  IADD3.X R3, R14, UR5, RZ, P0, !PT ;  /* 0x000000050e037c10 */ /* 0x000fe200087fe4ff */
[----:B------:R-:W-:Y:S01]  /*27ca0*/  ULDC UR4, c[0x0][0x288] ;  /* 0x0000a20000047ab9 */ /* 0x000fe20000000800 */
[----:B0-----:R-:W-:-:S03]  /*27cb0*/  IADD3 R4, P0, R15, UR8, RZ ;  /* 0x000000080f047c10 */ /* 0x001fc6000ff1e0ff */
[----:B------:R0:W5:Y:S01]  /*27cc0*/  @P2 LDG.E R11, desc[UR12][R6.64] ;  /* 0x0000000c060b2981 */ /* 0x000162000c1e1900 */
[----:B-1----:R-:W-:Y:S02]  /*27cd0*/  IADD3.X R5, R14, UR9, RZ, P0, !PT ;  /* 0x000000090e057c10 */ /* 0x002fe400087fe4ff */
[----:B------:R-:W-:Y:S01]  /*27ce0*/  ISETP.NE.U32.AND P0, PT, RZ, UR8, PT ;  /* 0x00000008ff007c0c */ /* 0x000fe2000bf05070 */
[----:B------:R-:W2:Y:S03]  /*27cf0*/  @P1 LDG.E R12, desc[UR12][R2.64] ;  /* 0x0000000c020c1981 */ /* 0x000ea6000c1e1900 */
[----:B------:R-:W-:-:S13]  /*27d00*/  ISETP.NE.AND.EX P0, PT, RZ, UR9, PT, P0 ;  /* 0x00000009ff007c0c */ /* 0x000fda000bf05300 */
[----:B------:R0:W5:Y:S04]  /*27d10*/  @P0 LDG.E R10, desc[UR12][R4.64] ;  /* 0x0000000c040a0981 */ /* 0x000168000c1e1900 */
[----:B--2---:R1:W-:Y:S02]  /*27d20*/  STL [R1+0x3c], R12 ;  /* 0x00003c0c01007387 */ /* 0x0043e40000100800 */
[----:B-1----:R-:W-:Y:S01]  /*27d30*/  IMAD.U32 R12, RZ, RZ, UR4 ;  /* 0x00000004ff0c7e24 */ /* 0x002fe2000f8e00ff */
[----:B------:R-:W-:-:S05]  /*27d40*/  ULDC.64 UR4, c[0x0][0x418] ;  /* 0x0001060000047ab9 */ /* 0x000fca0000000a00 */
[----:B------:R-:W2:Y:S01]  /*27d50*/  @P3 LDG.E R12, desc[UR12][R8.64] ;  /* 0x0000000c080c3981 */ /* 0x000ea2000c1e1900 */
[----:B------:R-:W-:-:S03]  /*27d60*/  UISETP.NE.U32.AND UP0, UPT, UR4, URZ, UPT ;  /* 0x0000003f0400728c */ /* 0x000fc6000bf05070 */
[----:B------:R-:W-:Y:S01]  /*27d70*/  ULDC UR4, c[0x0][0x424] ;  /* 0x0001090000047ab9 */ /* 0x000fe20000000800 */
[----:B------:R-:W-:-:S03]  /*27d80*/  UISETP.NE.AND.EX UP0, UPT, UR5, URZ, UPT, UP0 ;  /* 0x0000003f0500728c */ /* 0x000fc6000bf05300 */
[----:B------:R-:W-:Y:S01]  /*27d90*/  ULDC UR5, c[0x0][0x2f0] ;  /* 0x0000bc0000057ab9 */ /* 0x000fe20000000800 */
[----:B------:R-:W-:Y:S01]  /*27da0*/  USEL UR4, UR4, 0x1, UP0 ;  /* 0x0000000104047887 */ /* 0x000fe20008000000 */
[----:B--2---:R0:W-:Y:S04]  /*27db0*/  STL [R1+0x40], R12 ;  /* 0x0000400c01007387 */ /* 0x0041e80000100800 */
[----:B------:R0:W5:Y:S01]  /*27dc0*/  LDL R13, [R1+0x40] ;  /* 0x00004000010d7983 */ /* 0x0001620000100800 */
[----:B------:R-:W-:-:S03]  /*27dd0*/  UIMAD UR4, UR4, UR5, URZ ;  /* 0x00000005040472a4 */ /* 0x000fc6000f8e023f */
[----:B------:R-:W-:Y:S02]  /*27de0*/  ULDC UR5, c[0x0][0x348] ;  /* 0x0000d20000057ab9 */ /* 0x000fe40000000800 */
[----:B------:R-:W-:Y:S01]  /*27df0*/  MOV R8, UR5 ;  /* 0x0000000500087c02 */ /* 0x000fe20008000f00 */
[----:B------:R-:W-:Y:S01]  /*27e00*/  IMAD.U32 R9, RZ, RZ, UR4 ;  /* 0x00000004ff097e24 */ /* 0x000fe2000f8e00ff */
[----:B0-----:R-:W-:Y:S06]  /*27e10*/  @P3 BRA `(.L_x_3133) ;  /* 0x0000000000183947 */ /* 0x001fec0003800000 */
[----:B------:R-:W-:Y:S05]  /*27e20*/  @!P1 BRA `(.L_x_3133) ;  /* 0x0000000000149947 */ /* 0x000fea0003800000 */
[----:B------:R-:W-:Y:S02]  /*27e30*/  ULDC.64 UR4, c[0x0][0x208] ;  /* 0x0000820000047ab9 */ /* 0x000fe40000000a00 */
[----:B------:R-:W2:Y:S04]  /*27e40*/  LDG.E R12, desc[UR4][R2.64] ;  /* 0x00000004020c7981 */ /* 0x000ea8000c1e1900 */
[----:B------:R-:W2:Y:S02]  /*27e50*/  LDG.E R2, desc[UR4][R2.64+0x4] ;  /* 0x0000040402027981 */ /* 0x000ea4000c1e1900 */
[----:B--2--5:R-:W-:-:S05]  /*27e60*/  IMAD.IADD R13, R2, 0x1, -R12 ;  /* 0x00000001020d7824 */ /* 0x024fca00078e0a0c */
[----:B------:R0:W-:Y:S02]  /*27e70*/  STL [R1+0x40], R13 ;  /* 0x0000400d01007387 */ /* 0x0001e40000100800 */
.L_x_3133:
[----:B------:R-:W2:Y:S01]  /*27e80*/  LDL R12, [R1+0x34] ;  /* 0x00003400010c7983 */ /* 0x000ea20000100800 */
[----:B-----5:R-:W-:Y:S01]  /*27e90*/  IMAD.IADD R2, R11, 0x1, R0 ;  /* 0x000000010b027824 */ /* 0x020fe200078e0200 */
[----:B------:R-:W-:Y:S02]  /*27ea0*/  ULDC.64 UR4, c[0x0][0xa20] ;  /* 0x0002880000047ab9 */ /* 0x000fe40000000a00 */
[----:B------:R-:W-:Y:S02]  /*27eb0*/  ISETP.NE.U32.AND P1, PT, RZ, UR4, PT ;  /* 0x00000004ff007c0c */ /* 0x000fe4000bf25070 */
[----:B------:R1:W-:Y:S02]  /*27ec0*/  STL [R1+0x1c], R2 ;  /* 0x00001c0201007387 */ /* 0x0003e40000100800 */
[----:B------:R-:W-:Y:S02]  /*27ed0*/  ISETP.NE.AND.EX P1, PT, RZ, UR5, PT, P1 ;  /* 0x00000005ff007c0c */ /* 0x000fe4000bf25310 */
[----:B--2---:R1:W-:Y:S11]  /*27ee0*/  STL [R1+0x14], R12 ;  /* 0x0000140c01007387 */ /* 0x0043f60000100800 */
[----:B------:R-:W-:Y:S05]  /*27ef0*/  @!P1 BRA `(.L_x_3134) ;  /* 0x0000000000149947 */ /* 0x000fea0003800000 */
[----:B-1----:R-:W-:Y:S01]  /*27f00*/  IADD3 R2, P1, R15, UR4, RZ ;  /* 0x000000040f027c10 */ /* 0x002fe2000ff3e0ff */
[----:B------:R-:W-:-:S03]  /*27f10*/  ULDC.64 UR6, c[0x0][0x208] ;  /* 0x0000820000067ab9 */ /* 0x000fc60000000a00 */
[----:B------:R-:W-:-:S05]  /*27f20*/  IADD3.X R3, R14, UR5, RZ, P1, !PT ;  /* 0x000000050e037c10 */ /* 0x000fca0008ffe4ff */
[----:B------:R1:W5:Y:S01]  /*27f30*/  LDG.E R9, desc[UR6][R2.64] ;  /* 0x0000000602097981 */ /* 0x000362000c1e1900 */
[----:B------:R-:W-:Y:S05]  /*27f40*/  BRA `(.L_x_3135) ;  /* 0x0000000000147947 */ /* 0x000fea0003800000 */
.L_x_3134:
[----:B------:R-:W-:Y:S05]  /*27f50*/  @!P2 BRA `(.L_x_3135) ;  /* 0x000000000010a947 */ /* 0x000fea0003800000 */
[----:B------:R-:W-:Y:S02]  /*27f60*/  ULDC.64 UR4, c[0x0][0x208] ;  /* 0x0000820000047ab9 */ /* 0x000fe40000000a00 */
[----:B------:R-:W2:Y:S04]  /*27f70*/  LDG.E R9, desc[UR4][R6.64] ;  /* 0x0000000406097981 */ /* 0x000ea8000c1e1900 */
[----:B------:R-:W2:Y:S02]  /*27f80*/  LDG.E R6, desc[UR4][R6.64+0x4] ;  /* 0x0000040406067981 */ /* 0x000ea4000c1e1900 */
[----:B--2---:R-:W-:-:S07]  /*27f90*/  IMAD.IADD R9, R6, 0x1, -R9 ;  /* 0x0000000106097824 */ /* 0x004fce00078e0a09 */
.L_x_3135:
[----:B------:R-:W-:Y:S01]  /*27fa0*/  ULDC.64 UR4, c[0x0][0x208] ;  /* 0x0000820000047ab9 */ /* 0x000fe20000000a00 */
[----:B-1----:R-:W1:Y:S01]  /*27fb0*/  LDC R3, c[0x0][0x448] ;  /* 0x00011200ff037b82 */ /* 0x002e620000000800 */
[----:B------:R-:W2:Y:S01]  /*27fc0*/  @P0 LDG.E R2, desc[UR4][R4.64] ;  /* 0x0000000404020981 */ /* 0x000ea2000c1e1900 */
[----:B-----5:R-:W-:-:S03]  /*27fd0*/  IADD3 R0, -R0, R9, RZ ;  /* 0x0000000900007210 */ /* 0x020fc60007ffe1ff */
[----:B------:R3:W2:Y:S01]  /*27fe0*/  @P0 LDG.E R4, desc[UR4][R4.64+0x4] ;  /* 0x0000040404040981 */ /* 0x0006a2000c1e1900 */
[----:B-1----:R-:W-:-:S13]  /*27ff0*/  ISETP.NE.AND P1, PT, R3, 0x1, PT ;  /* 0x000000010300780c */ /* 0x002fda0003f25270 */
[----:B---3--:R-:W1:Y:S01]  /*28000*/  @P1 LDC R5, c[0x0][0x450] ;  /* 0x00011400ff051b82 */ /* 0x008e620000000800 */
[----:B------:R-:W-:Y:S01]  /*28010*/  BSSY B0, `(.L_x_3136) ;  /* 0x00001b1000007945 */ /* 0x000fe20003800000 */
[----:B------:R-:W-:Y:S01]  /*28020*/  PLOP3.LUT P5, PT, PT, PT, PT, 0x80, 0x0 ;  /* 0x000000000000781c */ /* 0x000fe20003faf070 */
[----:B--2---:R-:W-:-:S05]  /*28030*/  @P0 IMAD.IADD R8, R4, 0x1, -R2 ;  /* 0x0000000104080824 */ /* 0x004fca00078e0a02 */
[----:B------:R-:W2:Y:S01]  /*28040*/  @P1 LDC R4, c[0x0][0x44c] ;  /* 0x00011300ff041b82 */ /* 0x000ea20000000800 */
[----:B------:R-:W-:-:S04]  /*28050*/  IMAD.SHL.U32 R2, R17, 0x80, RZ ;  /* 0x0000008011027824 */ /* 0x000fc800078e00ff */
[----:B------:R-:W-:-:S04]  /*28060*/  VIADD R2, R2, 0x7f ;  /* 0x0000007f02027836 */ /* 0x000fc80000000000 */
[----:B------:R-:W-:Y:S02]  /*28070*/  IMAD.MOV.U32 R3, RZ, RZ, R2 ;  /* 0x000000ffff037224 */ /* 0x000fe400078e0002 */
[----:B--2---:R-:W-:Y:S01]  /*28080*/  @P1 IMAD.HI.U32 R4, R2, R4, RZ ;  /* 0x0000000402041227 */ /* 0x004fe200078e00ff */
[----:B------:R-:W-:-:S04]  /*28090*/  IADD3 R2, R0, R8, RZ ;  /* 0x0000000800027210 */ /* 0x000fc80007ffe0ff */
[----:B-1----:R-:W-:Y:S01]  /*280a0*/  @P1 SHF.R.U32.HI R3, RZ, R5, R4 ;  /* 0x00000005ff031219 */ /* 0x002fe20000011604 */
        /* <DEDUP_REMOVED lines=9> */
[----:B------:R-:W-:-:S05]  /*28140*/  VIMNMX R2, R20, R2, PT ;  /* 0x0000000214027248 */ /* 0x000fca0003fe0100 */
[--C-:B------:R-:W-:Y:S02]  /*28150*/  IMAD R2, R2, 0x50, -R0.reuse ;  /* 0x0000005002027824 */ /* 0x100fe400078e0a00 */
[----:B------:R-:W-:-:S03]  /*28160*/  IMAD.MOV R0, RZ, RZ, -R0 ;  /* 0x000000ffff007224 */ /* 0x000fc600078e0a00 */
[----:B------:R-:W-:Y:S02]  /*28170*/  VIMNMX R8, R2, R8, PT ;  /* 0x0000000802087248 */ /* 0x000fe40003fe0100 */
[----:B------:R-:W-:-:S04]  /*28180*/  VIMNMX R0, RZ, R0, !PT ;  /* 0x00000000ff007248 */ /* 0x000fc80007fe0100 */
[----:B------:R-:W-:Y:S01]  /*28190*/  ISETP.GT.AND P1, PT, R8, R0, PT ;  /* 0x000000000800720c */ /* 0x000fe20003f24270 */
[----:B------:R-:W-:-:S12]  /*281a0*/  IMAD.WIDE.U32 R2, R0, -0x33333333, RZ ;  /* 0xcccccccd00027825 */ /* 0x000fd800078e00ff */
[----:B------:R-:W-:-:S04]  /*281b0*/  @P1 VIADD R8, R8, 0x4f ;  /* 0x0000004f08081836 */ /* 0x000fc80000000000 */
[----:B------:R-:W-:Y:S01]  /*281c0*/  @P1 IMAD.HI R0, R8, 0x66666667, RZ ;  /* 0x6666666708001827 */ /* 0x000fe200078e02ff */
[----:B------:R-:W-:-:S04]  /*281d0*/  SHF.R.U32.HI R9, RZ, 0x6, R3 ;  /* 0x00000006ff097819 */ /* 0x000fc80000011603 */
[----:B------:R-:W-:Y:S02]  /*281e0*/  @P1 SHF.R.U32.HI R2, RZ, 0x1f, R0 ;  /* 0x0000001fff021819 */ /* 0x000fe40000011600 */
[----:B------:R-:W-:Y:S02]  /*281f0*/  MOV R7, R9 ;  /* 0x0000000900077202 */ /* 0x000fe40000000f00 */
[----:B------:R-:W-:-:S04]  /*28200*/  @P1 LEA.HI.SX32 R7, R0, R2, 0x1b ;  /* 0x0000000200071211 */ /* 0x000fc800078fdaff */
[----:B------:R-:W-:-:S13]  /*28210*/  ISETP.GT.AND P1, PT, R7, R9, PT ;  /* 0x000000090700720c */ /* 0x000fda0003f24270 */
[----:B------:R-:W-:Y:S05]  /*28220*/  @!P1 BRA `(.L_x_3137) ;  /* 0x00000018003c9947 */ /* 0x000fea0003800000 */
[----:B------:R-:W-:Y:S01]  /*28230*/  UMOV UR4, 0xffffffff ;  /* 0xffffffff00047882 */ /* 0x000fe20000000000 */
[----:B------:R-:W-:Y:S02]  /*28240*/  SEL R0, R12, RZ, !P0 ;  /* 0x000000ff0c007207 */ /* 0x000fe40004000000 */
[----:B------:R-:W-:Y:S05]  /*28250*/  BRA.DIV UR4, `(.L_x_3138) ;  /* 0x0000008e041c7947 */ /* 0x000fea000b800000 */
[----:B------:R-:W1:Y:S02]  /*28260*/  S2R R2, SR_TID.X ;  /* 0x0000000000027919 */ /* 0x000e640000002100 */
[----:B-1----:R-:W-:-:S04]  /*28270*/  SHF.R.U32.HI R2, RZ, 0x5, R2 ;  /* 0x00000005ff027819 */ /* 0x002fc80000011602 */
[----:B------:R-:W-:-:S05]  /*28280*/  LOP3.LUT R2, R2, 0x3, RZ, 0xc0, !PT ;  /* 0x0000000302027812 */ /* 0x000fca00078ec0ff */
[----:B------:R1:W2:Y:S02]  /*28290*/  SHFL.IDX PT, R14, R2, RZ, 0x1f ;  /* 0x00001fff020e7589 */ /* 0x0002a400000e0000 */
.L_x_3360:
[----:B--2---:R-:W-:Y:S02]  /*282a0*/  ISETP.NE.AND P0, PT, R14, RZ, PT ;  /* 0x000000ff0e00720c */ /* 0x004fe40003f05270 */
[----:B------:R-:W-:-:S11]  /*282b0*/  PLOP3.LUT P2, PT, PT, PT, PT, 0x8, 0x0 ;  /* 0x000000000000781c */ /* 0x000fd60003f4e170 */
[----:B------:R-:W-:Y:S05]  /*282c0*/  @P0 BRA `(.L_x_3139) ;  /* 0x00000000000c0947 */ /* 0x000fea0003800000 */
[----:B------:R-:W-:-:S03]  /*282d0*/  UMOV UR4, 0xffffffff ;  /* 0xffffffff00047882 */ /* 0x000fc60000000000 */
[----:B------:R-:W-:Y:S05]  /*282e0*/  BRA.DIV UR4, `(.L_x_3140) ;  /* 0x0000008e042c7947 */ /* 0x000fea000b800000 */
[----:B------:R-:W-:-:S13]  /*282f0*/  ELECT P2, URZ, PT ;  /* 0x00000000003f782f */ /* 0x000fda0003840000 */
.L_x_3139:
[----:B-1----:R-:W2:Y:S04]  /*28300*/  LDL R2, [R1+0x50] ;  /* 0x0000500001027983 */ /* 0x002ea80000100800 */
[----:B------:R-:W3:Y:S01]  /*28310*/  LDL R4, [R1+0x4] ;  /* 0x0000040001047983 */ /* 0x000ee20000100800 */
[----:B------:R-:W-:Y:S01]  /*28320*/  BSSY B1, `(.L_x_3141) ;  /* 0x0000008000017945 */ /* 0x000fe20003800000 */
[----:B--2---:R-:W-:-:S05]  /*28330*/  VIADD R2, R2, 0x1 ;  /* 0x0000000102027836 */ /* 0x004fca0000000000 */
[----:B------:R-:W-:-:S04]  /*28340*/  LEA.HI R3, R2, R2, RZ, 0x1 ;  /* 0x0000000202037211 */ /* 0x000fc800078f08ff */
[----:B------:R-:W-:-:S05]  /*28350*/  LOP3.LUT R3, R3, 0xfffffffe, RZ, 0xc0, !PT ;  /* 0xfffffffe03037812 */ /* 0x000fca00078ec0ff */
[----:B------:R-:W-:-:S05]  /*28360*/  IMAD.IADD R2, R2, 0x1, -R3 ;  /* 0x0000000102027824 */ /* 0x000fca00078e0a03 */
[----:B------:R-:W-:-:S04]  /*28370*/  SHF.L.U32 R2, R2, 0x1f, RZ ;  /* 0x0000001f02027819 */ /* 0x000fc800000006ff */
[----:B---3--:R-:W1:Y:S02]  /*28380*/  SYNCS.PHASECHK.TRANS64.TRYWAIT P0, [R4+URZ+0x38820], R2 ;  /* 0x03882002040075a7 */ /* 0x008e64000800017f */
[----:B-1----:R-:W-:Y:S05]  /*28390*/  @!P0 BRA `(.L_x_3142) ;  /* 0x0000008c00248947 */ /* 0x002fea0003800000 */
.L_x_3363:
[----:B------:R-:W-:Y:S05]  /*283a0*/  BSYNC B1 ;  /* 0x0000000000017941 */ /* 0x000fea0003800000 */
.L_x_3141:
[----:B------:R-:W-:Y:S04]  /*283b0*/  BSSY B1, `(.L_x_3143) ;  /* 0x00000ae000017945 */ /* 0x000fe80003800000 */
[----:B------:R-:W-:Y:S05]  /*283c0*/  @!P2 BRA `(.L_x_3144) ;  /* 0x0000000800b0a947 */ /* 0x000fea0003800000 */
[----:B------:R-:W2:Y:S04]  /*283d0*/  LDL R6, [R1+0x4] ;  /* 0x0000040001067983 */ /* 0x000ea80000100800 */
[----:B------:R-:W2:Y:S04]  /*283e0*/  LDL R5, [R1+0x20] ;  /* 0x0000200001057983 */ /* 0x000ea80000100800 */
[----:B------:R-:W3:Y:S01]  /*283f0*/  LDL R4, [R1+0x24] ;  /* 0x0000240001047983 */ /* 0x000ee20000100800 */
[----:B------:R-:W-:Y:S01]  /*28400*/  BSSY B2, `(.L_x_3145) ;  /* 0x0000008000027945 */ /* 0x000fe20003800000 */
[----:B-1----:R-:W1:Y:S02]  /*28410*/  S2R R3, SR_TID.X ;  /* 0x0000000000037919 */ /* 0x002e640000002100 */
[----:B-1----:R-:W-:-:S04]  /*28420*/  LOP3.LUT R3, R3, 0x7f, RZ, 0xc0, !PT ;  /* 0x0000007f03037812 */ /* 0x002fc800078ec0ff */
[----:B------:R-:W-:Y:S01]  /*28430*/  ISETP.NE.AND P4, PT, R3, RZ, PT ;  /* 0x000000ff0300720c */ /* 0x000fe20003f85270 */
[----:B--2---:R-:W-:Y:S01]  /*28440*/  IMAD R6, R5, 0x8, R6 ;  /* 0x0000000805067824 */ /* 0x004fe200078e0206 */
[----:B---3--:R-:W-:-:S04]  /*28450*/  SHF.L.U32 R8, R4, 0x1f, RZ ;  /* 0x0000001f04087819 */ /* 0x008fc800000006ff */
[----:B------:R-:W1:Y:S02]  /*28460*/  SYNCS.PHASECHK.TRANS64.TRYWAIT P0, [R6+URZ+0x388a0], R8 ;  /* 0x0388a008060075a7 */ /* 0x000e64000800017f */
[----:B-1----:R-:W-:Y:S05]  /*28470*/  @!P0 BRA `(.L_x_3146) ;  /* 0x0000008c00048947 */ /* 0x002fea0003800000 */
.L_x_3364:
[----:B------:R-:W-:Y:S05]  /*28480*/  BSYNC B2 ;  /* 0x0000000000027941 */ /* 0x000fea0003800000 */
.L_x_3145:
        /* <DEDUP_REMOVED lines=8> */
.L_x_3148:
[----:B------:R-:W-:Y:S05]  /*28510*/  BSYNC B2 ;  /* 0x0000000000027941 */ /* 0x000fea0003800000 */
.L_x_3147:
[----:B------:R-:W3:Y:S04]  /*28520*/  LDL R4, [R1+0x4] ;  /* 0x0000040001047983 */ /* 0x000ee80000100800 */
[----:B--2---:R-:W3:Y:S01]  /*28530*/  LDL R2, [R1+0x20] ;  /* 0x0000200001027983 */ /* 0x004ee20000100800 */
[----:B------:R-:W-:Y:S01]  /*28540*/  MOV R3, RZ ;  /* 0x000000ff00037202 */ /* 0x000fe20000000f00 */
[----:B------:R-:W-:Y:S01]  /*28550*/  UIADD3 UR4, UP0, UR36, 0x570, URZ ;  /* 0x0000057024047890 */ /* 0x000fe2000ff1e03f */
[----:B------:R-:W-:Y:S01]  /*28560*/  PLOP3.LUT P0, PT, PT, PT, PT, 0x80, 0x0 ;  /* 0x000000000000781c */ /* 0x000fe20003f0f070 */
[----:B------:R-:W-:Y:S01]  /*28570*/  UMOV UR6, 0x0 ;  /* 0x0000000000067882 */ /* 0x000fe20000000000 */
[----:B------:R-:W-:Y:S01]  /*28580*/  R2UR UR10, R3 ;  /* 0x00000000030a72ca */ /* 0x000fe200000e0000 */
[----:B------:R-:W-:Y:S01]  /*28590*/  IMAD R3, R7, 0x50, R10 ;  /* 0x0000005007037824 */ /* 0x000fe200078e020a */
[----:B------:R-:W-:Y:S01]  /*285a0*/  UIADD3.X UR5, URZ, UR37, URZ, UP0, !UPT ;  /* 0x000000253f057290 */ /* 0x000fe200087fe43f */
[----:B------:R-:W-:-:S02]  /*285b0*/  UMOV UR7, 0x12f00000 ;  /* 0x12f0000000077882 */ /* 0x000fc40000000000 */
[----:B------:R-:W-:Y:S02]  /*285c0*/  VIADD R3, R3, 0xffffffb0 ;  /* 0xffffffb003037836 */ /* 0x000fe40000000000 */
[----:B---3--:R-:W-:Y:S02]  /*285d0*/  IMAD R4, R2, 0xa000, R4 ;  /* 0x0000a00002047824 */ /* 0x008fe400078e0204 */
[----:B------:R-:W-:Y:S02]  /*285e0*/  VIADD R2, R6, 0x38890 ;  /* 0x0003889006027836 */ /* 0x000fe40000000000 */
[----:B------:R-:W-:-:S07]  /*285f0*/  VIADD R5, R4, 0x24400 ;  /* 0x0002440004057836 */ /* 0x000fce0000000000 */
.L_x_3149:
        /* <DEDUP_REMOVED lines=10> */
[----:B------:R-:W-:Y:S01]  /*286a0*/  IMAD.MOV.U32 R15, RZ, RZ, 0x40 ;  /* 0x00000040ff0f7424 */ /* 0x000fe200078e00ff */
[----:B------:R-:W-:Y:S01]  /*286b0*/  PLOP3.LUT P0, PT, PT, PT, PT, 0x80, 0x0 ;  /* 0x000000000000781c */ /* 0x000fe20003f0f070 */
[----:B------:R-:W-:Y:S01]  /*286c0*/  UMOV UR6, 0x0 ;  /* 0x0000000000067882 */ /* 0x000fe20000000000 */
[----:B------:R-:W-:Y:S01]  /*286d0*/  IADD3 R5, R4, 0x26c00, RZ ;  /* 0x00026c0004057810 */ /* 0x000fe20007ffe0ff */
[----:B------:R-:W-:Y:S01]  /*286e0*/  UMOV UR7, 0x12f00000 ;  /* 0x12f0000000077882 */ /* 0x000fe20000000000 */
[----:B------:R-:W-:-:S15]  /*286f0*/  R2UR UR10, R15 ;  /* 0x000000000f0a72ca */ /* 0x000fde00000e0000 */
.L_x_3150:
        /* <DEDUP_REMOVED lines=12> */
[----:B------:R-:W-:Y:S01]  /*287c0*/  VIADD R5, R4, 0x29400 ;  /* 0x0002940004057836 */ /* 0x000fe20000000000 */
[----:B------:R-:W-:Y:S01]  /*287d0*/  UMOV UR6, 0x0 ;  /* 0x0000000000067882 */ /* 0x000fe20000000000 */
[----:B------:R-:W-:Y:S01]  /*287e0*/  UMOV UR7, 0x12f00000 ;  /* 0x12f0000000077882 */ /* 0x000fe20000000000 */
[----:B------:R-:W-:-:S15]  /*287f0*/  R2UR UR10, R14 ;  /* 0x000000000e0a72ca */ /* 0x000fde00000e0000 */
.L_x_3151:
        /* <DEDUP_REMOVED lines=16> */
.L_x_3152:
        /* <DEDUP_REMOVED lines=10> */
[----:B------:R-:W2:Y:S01]  /*289a0*/  SYNCS.PHASECHK.TRANS64.TRYWAIT P0, [R6+URZ+0x388c0], R8 ;  /* 0x0388c008060075a7 */ /* 0x000ea2000800017f */
[----:B------:R-:W-:Y:S04]  /*289b0*/  BSSY B2, `(.L_x_3153) ;  /* 0x0000002000027945 */ /* 0x000fe80003800000 */
[----:B--2---:R-:W-:Y:S05]  /*289c0*/  @!P0 BRA `(.L_x_3154) ;  /* 0x0000008400c48947 */ /* 0x004fea0003800000 */
.L_x_3365:
[----:B------:R-:W-:Y:S05]  /*289d0*/  BSYNC B2 ;  /* 0x0000000000027941 */ /* 0x000fea0003800000 */
.L_x_3153:
[----:B------:R-:W-:Y:S01]  /*289e0*/  BSSY B2, `(.L_x_3155) ;  /* 0x000000a000027945 */ /* 0x000fe20003800000 */
[----:B------:R-:W-:Y:S01]  /*289f0*/  MOV R12, 0x0 ;  /* 0x00000000000c7802 */ /* 0x000fe20000000f00 */
[----:B0-----:R-:W-:Y:S02]  /*28a00*/  IMAD.MOV.U32 R13, RZ, RZ, 0x12f00000 ;  /* 0x12f00000ff0d7424 */ /* 0x001fe400078e00ff */
[----:B------:R-:W-:Y:S05]  /*28a10*/  @P4 BRA `(.L_x_3156) ;  /* 0x0000000000184947 */ /* 0x000fea0003800000 */
[----:B------:R-:W3:Y:S02]  /*28a20*/  LDL R2, [R1+0xc] ;  /* 0x00000c0001027983 */ /* 0x000ee40000100800 */
[----:B---3--:R-:W-:Y:S01]  /*28a30*/  LOP3.LUT P0, RZ, R2, 0x1, RZ, 0xc0, !PT ;  /* 0x0000000102ff7812 */ /* 0x008fe2000780c0ff */
[----:B------:R-:W-:-:S04]  /*28a40*/  IMAD.MOV.U32 R2, RZ, RZ, 0xa000 ;  /* 0x0000a000ff027424 */ /* 0x000fc800078e00ff */
[----:B------:R0:W-:Y:S08]  /*28a50*/  SYNCS.ARRIVE.TRANS64 RZ, [R6+URZ+0x388b0], R2 ;  /* 0x0388b00206ff79a7 */ /* 0x0001f0000800003f */
[----:B------:R-:W-:Y:S05]  /*28a60*/  @!P0 BRA `(.L_x_3156) ;  /* 0x0000000000048947 */ /* 0x000fea0003800000 */
[----:B------:R-:W-:Y:S01]  /*28a70*/  BPT.TRAP 0x1 ;  /* 0x000000040000795c */ /* 0x000fe20000300000 */
.L_x_3156:
[----:B------:R-:W-:Y:S05]  /*28a80*/  BSYNC B2 ;  /* 0x0000000000027941 */ /* 0x000fea0003800000 */
.L_x_3155:
[----:B------:R-:W-:Y:S01]  /*28a90*/  R2UR UR6, R12 ;  /* 0x000000000c0672ca */ /* 0x000fe200000e0000 */
[----:B0-----:R-:W-:Y:S01]  /*28aa0*/  IMAD.MOV.U32 R2, RZ, RZ, RZ ;  /* 0x000000ffff027224 */ /* 0x001fe200078e00ff */
[----:B------:R-:W-:Y:S01]  /*28ab0*/  R2UR UR7, R13 ;  /* 0x000000000d0772ca */ /* 0x000fe200000e0000 */
[----:B------:R-:W-:Y:S01]  /*28ac0*/  UIADD3 UR4, UP0, UR36, 0x670, URZ ;  /* 0x0000067024047890 */ /* 0x000fe2000ff1e03f */
[----:B------:R-:W-:Y:S01]  /*28ad0*/  PLOP3.LUT P0, PT, PT, PT, PT, 0x80, 0x0 ;  /* 0x000000000000781c */ /* 0x000fe20003f0f070 */
[----:B-12---:R-:W-:Y:S01]  /*28ae0*/  VIADD R6, R6, 0x388b0 ;  /* 0x000388b006067836 */ /* 0x006fe20000000000 */
[----:B------:R-:W-:Y:S01]  /*28af0*/  R2UR UR10, R2 ;  /* 0x00000000020a72ca */ /* 0x000fe200000e0000 */
[----:B------:R-:W-:Y:S01]  /*28b00*/  UIADD3.X UR5, URZ, UR37, URZ, UP0, !UPT ;  /* 0x000000253f057290 */ /* 0x000fe200087fe43f */
[----:B------:R-:W-:-:S13]  /*28b10*/  IADD3 R2, R4, 0x400, RZ ;  /* 0x0000040004027810 */ /* 0x000fda0007ffe0ff */
.L_x_3157:
        /* <DEDUP_REMOVED lines=15> */
.L_x_3158:
        /* <DEDUP_REMOVED lines=15> */
.L_x_3159:
        /* <DEDUP_REMOVED lines=15> */
.L_x_3160:
        /* <DEDUP_REMOVED lines=10> */
.L_x_3144:
[----:B------:R-:W-:Y:S05]  /*28e90*/  BSYNC B1 ;  /* 0x0000000000017941 */ /* 0x000fea0003800000 */
.L_x_3143:
[----:B-1----:R-:W2:Y:S04]  /*28ea0*/  LDL.LU R2, [R1+0x20] ;  /* 0x0000200001027983 */ /* 0x002ea80000300800 */
[----:B------:R-:W3:Y:S01]  /*28eb0*/  LDL.LU R5, [R1+0x24] ;  /* 0x0000240001057983 */ /* 0x000ee20000300800 */
[----:B------:R-:W-:Y:S02]  /*28ec0*/  IADD3 R7, R7, -0x2, RZ ;  /* 0xfffffffe07077810 */ /* 0x000fe40007ffe0ff */
        /* <DEDUP_REMOVED lines=10> */
.L_x_3179:
[----:B------:R-:W-:Y:S05]  /*28f70*/  YIELD ;  /* 0x0000000000007946 */ /* 0x000fea0003800000 */
[----:B------:R-:W-:Y:S04]  /*28f80*/  BSSY B1, `(.L_x_3161) ;  /* 0x00000ad000017945 */ /* 0x000fe80003800000 */
[----:B--2---:R-:W-:Y:S05]  /*28f90*/  @!P2 BRA `(.L_x_3162) ;  /* 0x0000000800aca947 */ /* 0x004fea0003800000 */
[----:B-1----:R-:W2:Y:S04]  /*28fa0*/  LDL R5, [R1+0x4] ;  /* 0x0000040001057983 */ /* 0x002ea80000100800 */
[----:B------:R-:W2:Y:S04]  /*28fb0*/  LDL R4, [R1+0x20] ;  /* 0x0000200001047983 */ /* 0x000ea80000100800 */
[----:B------:R-:W3:Y:S01]  /*28fc0*/  LDL R3, [R1+0x24] ;  /* 0x0000240001037983 */ /* 0x000ee20000100800 */
[----:B------:R-:W-:Y:S01]  /*28fd0*/  BSSY B2, `(.L_x_3163) ;  /* 0x0000008000027945 */ /* 0x000fe20003800000 */
[----:B------:R-:W1:Y:S02]  /*28fe0*/  S2R R2, SR_TID.X ;  /* 0x0000000000027919 */ /* 0x000e640000002100 */
[----:B-1----:R-:W-:-:S04]  /*28ff0*/  LOP3.LUT R2, R2, 0x7f, RZ, 0xc0, !PT ;  /* 0x0000007f02027812 */ /* 0x002fc800078ec0ff */
[----:B------:R-:W-:Y:S01]  /*29000*/  ISETP.NE.AND P1, PT, R2, RZ, PT ;  /* 0x000000ff0200720c */ /* 0x000fe20003f25270 */
[----:B--2---:R-:W-:Y:S01]  /*29010*/  IMAD R6, R4, 0x8, R5 ;  /* 0x0000000804067824 */ /* 0x004fe200078e0205 */
[----:B---3--:R-:W-:-:S04]  /*29020*/  SHF.L.U32 R5, R3, 0x1f, RZ ;  /* 0x0000001f03057819 */ /* 0x008fc800000006ff */
[----:B------:R-:W1:Y:S02]  /*29030*/  SYNCS.PHASECHK.TRANS64.TRYWAIT P0, [R6+URZ+0x388a0], R5 ;  /* 0x0388a005060075a7 */ /* 0x000e64000800017f */
[----:B-1----:R-:W-:Y:S05]  /*29040*/  @!P0 BRA `(.L_x_3164) ;  /* 0x0000008000388947 */ /* 0x002fea0003800000 */
.L_x_3366:
[----:B------:R-:W-:Y:S05]  /*29050*/  BSYNC B2 ;  /* 0x0000000000027941 */ /* 0x000fea0003800000 */
.L_x_3163:
        /* <DEDUP_REMOVED lines=8> */
.L_x_3166:
[----:B------:R-:W-:Y:S05]  /*290e0*/  BSYNC B2 ;  /* 0x0000000000027941 */ /* 0x000fea0003800000 */
.L_x_3165:
[----:B------:R-:W3:Y:S04]  /*290f0*/  LDL R3, [R1+0x4] ;  /* 0x0000040001037983 */ /* 0x000ee80000100800 */
[----:B--2---:R-:W3:Y:S01]  /*29100*/  LDL R2, [R1+0x20] ;  /* 0x0000200001027983 */ /* 0x004ee20000100800 */
[----:B------:R-:W-:Y:S01]  /*29110*/  IMAD.MOV.U32 R11, RZ, RZ, RZ ;  /* 0x000000ffff0b7224 */ /* 0x000fe200078e00ff */
[----:B------:R-:W-:Y:S01]  /*29120*/  UIADD3 UR4, UP0, UR36, 0x570, URZ ;  /* 0x0000057024047890 */ /* 0x000fe2000ff1e03f */
[----:B------:R-:W-:Y:S01]  /*29130*/  PLOP3.LUT P0, PT, PT, PT, PT, 0x80, 0x0 ;  /* 0x000000000000781c */ /* 0x000fe20003f0f070 */
[----:B------:R-:W-:Y:S01]  /*29140*/  UMOV UR6, 0x0 ;  /* 0x0000000000067882 */ /* 0x000fe20000000000 */
[----:B------:R-:W-:Y:S01]  /*29150*/  UMOV UR7, 0x12f00000 ;  /* 0x12f0000000077882 */ /* 0x000fe20000000000 */
[----:B------:R-:W-:Y:S01]  /*29160*/  R2UR UR10, R11 ;  /* 0x000000000b0a72ca */ /* 0x000fe200000e0000 */
[----:B------:R-:W-:Y:S01]  /*29170*/  UIADD3.X UR5, URZ, UR37, URZ, UP0, !UPT ;  /* 0x000000253f057290 */ /* 0x000fe200087fe43f */
[----:B---3--:R-:W-:-:S02]  /*29180*/  IMAD R4, R2, 0xa000, R3 ;  /* 0x0000a00002047824 */ /* 0x008fc400078e0203 */
[----:B------:R-:W-:Y:S02]  /*29190*/  IMAD R3, R7, 0x50, R10 ;  /* 0x0000005007037824 */ /* 0x000fe400078e020a */
[----:B------:R-:W-:Y:S01]  /*291a0*/  VIADD R2, R6, 0x38890 ;  /* 0x0003889006027836 */ /* 0x000fe20000000000 */
[----:B------:R-:W-:-:S08]  /*291b0*/  IADD3 R8, R4, 0x24400, RZ ;  /* 0x0002440004087810 */ /* 0x000fd00007ffe0ff */
.L_x_3167:
        /* <DEDUP_REMOVED lines=13> */
[----:B------:R-:W-:Y:S02]  /*29290*/  UMOV UR7, 0x12f00000 ;  /* 0x12f0000000077882 */ /* 0x000fe40000000000 */
[----:B------:R-:W-:Y:S01]  /*292a0*/  R2UR UR10, R8 ;  /* 0x00000000080a72ca */ /* 0x000fe200000e0000 */
[----:B------:R-:W-:-:S14]  /*292b0*/  VIADD R8, R4, 0x26c00 ;  /* 0x00026c0004087836 */ /* 0x000fdc0000000000 */
.L_x_3168:
        /* <DEDUP_REMOVED lines=16> */
.L_x_3169:
        /* <DEDUP_REMOVED lines=10> */
[----:B------:R-:W-:Y:S01]  /*29460*/  MOV R14, 0xc0 ;  /* 0x000000c0000e7802 */ /* 0x000fe20000000f00 */
[----:B------:R-:W-:Y:S01]  /*29470*/  VIADD R8, R4, 0x2bc00 ;  /* 0x0002bc0004087836 */ /* 0x000fe20000000000 */
[----:B------:R-:W-:Y:S01]  /*29480*/  PLOP3.LUT P0, PT, PT, PT, PT, 0x80, 0x0 ;  /* 0x000000000000781c */ /* 0x000fe20003f0f070 */
[----:B------:R-:W-:Y:S01]  /*29490*/  UMOV UR6, 0x0 ;  /* 0x0000000000067882 */ /* 0x000fe20000000000 */
[----:B------:R-:W-:Y:S01]  /*294a0*/  R2UR UR10, R14 ;  /* 0x000000000e0a72ca */ /* 0x000fe200000e0000 */
[----:B------:R-:W-:-:S14]  /*294b0*/  UMOV UR7, 0x12f00000 ;  /* 0x12f0000000077882 */ /* 0x000fdc0000000000 */
.L_x_3170:
        /* <DEDUP_REMOVED lines=13> */
.L_x_3367:
[----:B------:R-:W-:Y:S05]  /*29590*/  BSYNC B2 ;  /* 0x0000000000027941 */ /* 0x000fea0003800000 */
.L_x_3171:
[----:B------:R-:W-:Y:S01]  /*295a0*/  BSSY B2, `(.L_x_3173) ;  /* 0x000000a000027945 */ /* 0x000fe20003800000 */
[----:B------:R-:W-:Y:S02]  /*295b0*/  IMAD.MOV.U32 R12, RZ, RZ, 0x0 ;  /* 0x00000000ff0c7424 */ /* 0x000fe400078e00ff */
[----:B0-----:R-:W-:Y:S01]  /*295c0*/  IMAD.MOV.U32 R13, RZ, RZ, 0x12f00000 ;  /* 0x12f00000ff0d7424 */ /* 0x001fe200078e00ff */
[----:B------:R-:W-:Y:S06]  /*295d0*/  @P1 BRA `(.L_x_3174) ;  /* 0x0000000000181947 */ /* 0x000fec0003800000 */
[----:B------:R-:W3:Y:S02]  /*295e0*/  LDL R2, [R1+0xc] ;  /* 0x00000c0001027983 */ /* 0x000ee40000100800 */
[----:B---3--:R-:W-:Y:S01]  /*295f0*/  LOP3.LUT P0, RZ, R2, 0x1, RZ, 0xc0, !PT ;  /* 0x0000000102ff7812 */ /* 0x008fe2000780c0ff */
[----:B------:R-:W-:-:S04]  /*29600*/  IMAD.MOV.U32 R2, RZ, RZ, 0xa000 ;  /* 0x0000a000ff027424 */ /* 0x000fc800078e00ff */
[----:B------:R0:W-:Y:S08]  /*29610*/  SYNCS.ARRIVE.TRANS64 RZ, [R6+URZ+0x388b0], R2 ;  /* 0x0388b00206ff79a7 */ /* 0x0001f0000800003f */
[----:B------:R-:W-:Y:S05]  /*29620*/  @!P0 BRA `(.L_x_3174) ;  /* 0x0000000000048947 */ /* 0x000fea0003800000 */
[----:B------:R-:W-:Y:S01]  /*29630*/  BPT.TRAP 0x1 ;  /* 0x000000040000795c */ /* 0x000fe20000300000 */
.L_x_3174:
[----:B------:R-:W-:Y:S05]  /*29640*/  BSYNC B2 ;  /* 0x0000000000027941 */ /* 0x000fea0003800000 */
.L_x_3173:
[----:B------:R-:W-:Y:S01]  /*29650*/  R2UR UR10, R11 ;  /* 0x000000000b0a72ca */ /* 0x000fe200000e0000 */
[----:B------:R-:W-:Y:S01]  /*29660*/  UIADD3 UR4, UP0, UR36, 0x670, URZ ;  /* 0x0000067024047890 */ /* 0x000fe2000ff1e03f */
[----:B------:R-:W-:Y:S01]  /*29670*/  R2UR UR6, R12 ;  /* 0x000000000c0672ca */ /* 0x000fe200000e0000 */
[----:B0-----:R-:W-:Y:S01]  /*29680*/  VIADD R2, R4, 0x400 ;  /* 0x0000040004027836 */ /* 0x001fe20000000000 */
[----:B------:R-:W-:Y:S01]  /*29690*/  R2UR UR7, R13 ;  /* 0x000000000d0772ca */ /* 0x000fe200000e0000 */
[----:B------:R-:W-:Y:S01]  /*296a0*/  UIADD3.X UR5, URZ, UR37, URZ, UP0, !UPT ;  /* 0x000000253f057290 */ /* 0x000fe200087fe43f */
[----:B------:R-:W-:Y:S02]  /*296b0*/  PLOP3.LUT P0, PT, PT, PT, PT, 0x80, 0x0 ;  /* 0x000000000000781c */ /* 0x000fe40003f0f070 */
[----:B-12---:R-:W-:-:S11]  /*296c0*/  IADD3 R6, R6, 0x388b0, RZ ;  /* 0x000388b006067810 */ /* 0x006fd60007ffe0ff */
.L_x_3175:
        /* <DEDUP_REMOVED lines=16> */
.L_x_3176:
        /* <DEDUP_REMOVED lines=15> */
.L_x_3177:
        /* <DEDUP_REMOVED lines=15> */
.L_x_3178:
        /* <DEDUP_REMOVED lines=10> */
.L_x_3162:
[----:B------:R-:W-:Y:S05]  /*29a50*/  BSYNC B1 ;  /* 0x0000000000017941 */ /* 0x000fea0003800000 */
.L_x_3161:
[----:B------:R-:W2:Y:S04]  /*29a60*/  LDL.LU R2, [R1+0x20] ;  /* 0x0000200001027983 */ /* 0x000ea80000300800 */
[----:B-1----:R-:W3:Y:S01]  /*29a70*/  LDL.LU R5, [R1+0x24] ;  /* 0x0000240001057983 */ /* 0x002ee20000300800 */
[----:B--2---:R-:W-:-:S05]  /*29a80*/  VIADD R2, R2, 0x1 ;  /* 0x0000000102027836 */ /* 0x004fca0000000000 */
[----:B------:R-:W-:-:S04]  /*29a90*/  ISETP.NE.AND P0, PT, R2, 0x2, PT ;  /* 0x000000020200780c */ /* 0x000fc80003f05270 */
[----:B------:R-:W-:Y:S02]  /*29aa0*/  SEL R3, RZ, 0x1, P0 ;  /* 0x00000001ff037807 */ /* 0x000fe40000000000 */
[----:B------:R-:W-:Y:S02]  /*29ab0*/  SEL R2, R2, RZ, P0 ;  /* 0x000000ff02027207 */ /* 0x000fe40000000000 */
[----:B---3--:R-:W-:Y:S02]  /*29ac0*/  LOP3.LUT R5, R5, R3, RZ, 0x3c, !PT ;  /* 0x0000000305057212 */ /* 0x008fe400078e3cff */
[C---:B------:R-:W-:Y:S01]  /*29ad0*/  ISETP.GT.AND P0, PT, R7.reuse, R9, PT ;  /* 0x000000090700720c */ /* 0x040fe20003f04270 */
[----:B------:R-:W-:Y:S02]  /*29ae0*/  VIADD R7, R7, 0xffffffff ;  /* 0xffffffff07077836 */ /* 0x000fe40000000000 */
[----:B------:R2:W-:Y:S04]  /*29af0*/  STL [R1+0x24], R5 ;  /* 0x0000240501007387 */ /* 0x0005e80000100800 */
[----:B------:R2:W-:Y:S06]  /*29b00*/  STL [R1+0x20], R2 ;  /* 0x0000200201007387 */ /* 0x0005ec0000100800 */
[----:B------:R-:W-:Y:S05]  /*29b10*/  @P0 BRA `(.L_x_3179) ;  /* 0xfffffff400140947 */ /* 0x000fea000383ffff */
.L_x_3137:
[----:B------:R-:W-:Y:S05]  /*29b20*/  BSYNC B0 ;  /* 0x0000000000007941 */ /* 0x000fea0003800000 */
.L_x_3136:
[----:B------:R-:W3:Y:S01]  /*29b30*/  LDC R0, c[0x0][0x448] ;  /* 0x00011200ff007b82 */ /* 0x000ee20000000800 */
[----:B------:R-:W-:Y:S05]  /*29b40*/  @!P5 WARPSYNC.ALL ;  /* 0x000000000000d948 */ /* 0x000fea0003800000 */
[----:B------:R-:W-:Y:S02]  /*29b50*/  BSSY B7, `(.L_x_3180) ;  /* 0x0000511000077945 */ /* 0x000fe40003800000 */
[----:B------:R-:W-:Y:S01]  /*29b60*/  @!P5 BAR.SYNC.DEFER_BLOCKING 0xc, 0x180 ;  /* 0x030600000000db1d */ /* 0x000fe20000010000 */
[----:B---3--:R-:W-:Y:S02]  /*29b70*/  ISETP.NE.AND P0, PT, R0, 0x1, PT ;  /* 0x000000010000780c */ /* 0x008fe40003f05270 */
[----:B------:R-:W-:-:S11]  /*29b80*/  LEA R0, R17, 0x7f, 0x7 ;  /* 0x0000007f11007811 */ /* 0x000fd600078e38ff */
[----:B--2---:R-:W2:Y:S08]  /*29b90*/  @P0 LDC R2, c[0x0][0x44c] ;  /* 0x00011300ff020b82 */ /* 0x004eb00000000800 */
[----:B-1----:R-:W1:Y:S01]  /*29ba0*/  @P0 LDC R3, c[0x0][0x450] ;  /* 0x00011400ff030b82 */ /* 0x002e620000000800 */
[----:B--2---:R-:W-:-:S05]  /*29bb0*/  @P0 IMAD.HI.U32 R2, R0, R2, RZ ;  /* 0x0000000200020227 */ /* 0x004fca00078e00ff */
[----:B-1----:R-:W-:-:S05]  /*29bc0*/  @P0 SHF.R.U32.HI R0, RZ, R3, R2 ;  /* 0x00000003ff000219 */ /* 0x002fca0000011602 */
[----:B------:R-:W-:-:S04]  /*29bd0*/  IMAD.IADD R0, R21, 0x1, R0 ;  /* 0x0000000115007824 */ /* 0x000fc800078e0200 */
[----:B------:R-:W-:-:S05]  /*29be0*/  IMAD.HI R0, R0, 0x66666667, RZ ;  /* 0x6666666700007827 */ /* 0x000fca00078e02ff */
[----:B------:R-:W-:-:S04]  /*29bf0*/  SHF.R.U32.HI R2, RZ, 0x1f, R0 ;  /* 0x0000001fff027819 */ /* 0x000fc80000011600 */
[----:B------:R-:W-:-:S04]  /*29c00*/  LEA.HI.SX32 R0, R0, R2, 0x1b ;  /* 0x0000000200007211 */ /* 0x000fc800078fdaff */
[----:B------:R-:W-:-:S04]  /*29c10*/  VIMNMX R4, R20, R0, PT ;  /* 0x0000000014047248 */ /* 0x000fc80003fe0100 */
[----:B------:R-:W-:Y:S01]  /*29c20*/  ISETP.GT.AND P0, PT, R4, RZ, PT ;  /* 0x000000ff0400720c */ /* 0x000fe20003f04270 */
[----:B------:R1:W-:-:S12]  /*29c30*/  STL [R1+0x38], R4 ;  /* 0x0000380401007387 */ /* 0x0003d80000100800 */
[----:B-1----:R-:W-:Y:S05]  /*29c40*/  @P0 BRA `(.L_x_3181) ;  /* 0x0000000000480947 */ /* 0x002fea0003800000 */
[----:B------:R-:W1:Y:S02]  /*29c50*/  S2R R4, SR_TID.X ;  /* 0x0000000000047919 */ /* 0x000e640000002100 */
[----:B-1----:R-:W-:-:S04]  /*29c60*/  LOP3.LUT R4, R4, 0x7f, RZ, 0xc0, !PT ;  /* 0x0000007f04047812 */ /* 0x002fc800078ec0ff */
[----:B------:R-:W-:-:S13]  /*29c70*/  ISETP.NE.AND P1, PT, R4, RZ, PT ;  /* 0x000000ff0400720c */ /* 0x000fda0003f25270 */
[----:B------:R-:W-:Y:S05]  /*29c80*/  @P1 BRA `(.L_x_3182) ;  /* 0x0000004c00f41947 */ /* 0x000fea0003800000 */
[----:B------:R-:W1:Y:S01]  /*29c90*/  S2R R3, SR_LANEID ;  /* 0x0000000000037919 */ /* 0x000e620000000000 */
[----:B------:R-:W-:Y:S01]  /*29ca0*/  VOTEU.ANY UR4, UPT, PT ;  /* 0x0000000000047886 */ /* 0x000fe200038e0100 */
[----:B------:R-:W2:Y:S01]  /*29cb0*/  LDC.64 R4, c[0x0][0xc60] ;  /* 0x00031800ff047b82 */ /* 0x000ea20000000a00 */
[----:B------:R-:W1:Y:S01]  /*29cc0*/  FLO.U32 R0, UR4 ;  /* 0x0000000400007d00 */ /* 0x000e6200080e0000 */
[----:B------:R-:W-:-:S07]  /*29cd0*/  ULDC.64 UR6, c[0x0][0x208] ;  /* 0x0000820000067ab9 */ /* 0x000fce0000000a00 */
[----:B------:R-:W2:Y:S01]  /*29ce0*/  POPC R2, UR4 ;  /* 0x0000000400027d09 */ /* 0x000ea20008000000 */
[----:B-1----:R-:W-:-:S13]  /*29cf0*/  ISETP.EQ.U32.AND P0, PT, R0, R3, PT ;  /* 0x000000030000720c */ /* 0x002fda0003f02070 */
[----:B--2---:R-:W2:Y:S01]  /*29d00*/  @P0 ATOMG.E.ADD.STRONG.GPU PT, R5, desc[UR6][R4.64], R2 ;  /* 0x00000002040509a8 */ /* 0x004ea200081ee1c6 */
[----:B------:R-:W1:Y:S02]  /*29d10*/  S2R R3, SR_LTMASK ;  /* 0x0000000000037919 */ /* 0x000e640000003900 */
[----:B-1----:R-:W-:-:S06]  /*29d20*/  LOP3.LUT R3, R3, UR4, RZ, 0xc0, !PT ;  /* 0x0000000403037c12 */ /* 0x002fcc000f8ec0ff */
[----:B------:R-:W1:Y:S01]  /*29d30*/  POPC R3, R3 ;  /* 0x0000000300037309 */ /* 0x000e620000000000 */
[----:B--2---:R-:W1:Y:S02]  /*29d40*/  SHFL.IDX PT, R0, R5, R0, 0x1f ;  /* 0x00001f0005007589 */ /* 0x004e6400000e0000 */
[----:B-1----:R-:W-:Y:S01]  /*29d50*/  IADD3 R16, R0, UR39, R3 ;  /* 0x0000002700107c10 */ /* 0x002fe2000fffe003 */
[----:B------:R-:W-:Y:S06]  /*29d60*/  BRA `(.L_x_3182) ;  /* 0x0000004c00bc7947 */ /* 0x000fec0003800000 */
.L_x_3181:
        /* <DEDUP_REMOVED lines=9> */
[----:B------:R-:W-:Y:S01]  /*29e00*/  MOV R4, UR6 ;  /* 0x0000000600047c02 */ /* 0x000fe20008000f00 */
[----:B------:R-:W-:Y:S01]  /*29e10*/  IMAD.U32 R5, RZ, RZ, UR7 ;  /* 0x00000007ff057e24 */ /* 0x000fe2000f8e00ff */
[----:B------:R-:W1:Y:S01]  /*29e20*/  LDC.64 R2, c[0x4][R2] ;  /* 0x0100000002027b82 */ /* 0x000e620000000a00 */
        /* <DEDUP_REMOVED lines=9> */
.L_x_3184:
[----:B------:R-:W-:Y:S05]  /*29ec0*/  BSYNC B6 ;  /* 0x0000000000067941 */ /* 0x000fea0003800000 */
.L_x_3183:
        /* <DEDUP_REMOVED lines=9> */
[----:B------:R1:W2:Y:S01]  /*29f60*/  LDC.64 R2, c[0x4][R0] ;  /* 0x0100000000027b82 */ /* 0x0002a20000000a00 */
[----:B------:R-:W-:Y:S01]  /*29f70*/  MOV R4, UR6 ;  /* 0x0000000600047c02 */ /* 0x000fe20008000f00 */
[----:B------:R-:W-:Y:S01]  /*29f80*/  IMAD.U32 R5, RZ, RZ, UR7 ;  /* 0x00000007ff057e24 */ /* 0x000fe2000f8e00ff */
[----:B------:R-:W-:Y:S01]  /*29f90*/  MOV R11, UR5 ;  /* 0x00000005000b7c02 */ /* 0x000fe20008000f00 */
[----:B------:R-:W-:Y:S02]  /*29fa0*/  IMAD.U32 R6, RZ, RZ, UR8 ;  /* 0x00000008ff067e24 */ /* 0x000fe4000f8e00ff */
[----:B------:R-:W-:-:S02]  /*29fb0*/  IMAD.U32 R7, RZ, RZ, UR9 ;  /* 0x00000009ff077e24 */ /* 0x000fc4000f8e00ff */
[----:B------:R-:W-:Y:S02]  /*29fc0*/  IMAD.U32 R10, RZ, RZ, UR4 ;  /* 0x00000004ff0a7e24 */ /* 0x000fe4000f8e00ff */
[----:B------:R-:W-:Y:S02]  /*29fd0*/  IMAD.MOV.U32 R8, RZ, RZ, 0x70 ;  /* 0x00000070ff087424 */ /* 0x000fe400078e00ff */
[----:B------:R-:W-:Y:S02]  /*29fe0*/  IMAD.MOV.U32 R12, RZ, RZ, 0x1 ;  /* 0x00000001ff0c7424 */ /* 0x000fe400078e00ff */
[----:B01----:R-:W-:-:S07]  /*29ff0*/  IMAD.MOV.U32 R13, RZ, RZ, RZ ;  /* 0x000000ffff0d7224 */ /* 0x003fce00078e00ff */
[----:B------:R-:W-:-:S07]  /*2a000*/  LEPC R20, `(.L_x_3187) ;  /* 0x000000001014794e */ /* 0x000fce0000000000 */
[----:B--2---:R-:W-:Y:S05]  /*2a010*/  CALL.ABS.NOINC R2 ;  /* 0x0000000002007343 */ /* 0x004fea0003c00000 */
.L_x_3187:
        /* <DEDUP_REMOVED lines=16> */
.L_x_3186:
[----:B------:R-:W-:Y:S05]  /*2a120*/  BSYNC B6 ;  /* 0x0000000000067941 */ /* 0x000fea0003800000 */
.L_x_3185:
[----:B------:R-:W2:Y:S01]  /*2a130*/  LDL.LU R2, [R1] ;  /* 0x0000000001027983 */ /* 0x000ea20000300800 */
[----:B------:R-:W-:-:S03]  /*2a140*/  ULDC.64 UR4, c[0x0][0x9f8] ;  /* 0x00027e0000047ab9 */ /* 0x000fc60000000a00 */
[----:B------:R-:W3:Y:S04]  /*2a150*/  LDL.LU R4, [R1+0x10] ;  /* 0x0000100001047983 */ /* 0x000ee80000300800 */
        /* <DEDUP_REMOVED lines=8> */
[----:B----4-:R1:W2:Y:S02]  /*2a1e0*/  @P0 LDG.E R7, desc[UR6][R2.64] ;  /* 0x0000000602070981 */ /* 0x0102a4000c1e1900 */
[----:B-1----:R-:W1:Y:S01]  /*2a1f0*/  LDC.64 R2, c[0x0][0x418] ;  /* 0x00010600ff027b82 */ /* 0x002e620000000a00 */
[----:B-----5:R-:W-:Y:S01]  /*2a200*/  VIADD R4, R0, 0xffffffff ;  /* 0xffffffff00047836 */ /* 0x020fe20000000000 */
[----:B--2---:R-:W-:Y:S01]  /*2a210*/  SHF.R.S32.HI R8, RZ, 0x1f, R7 ;  /* 0x0000001fff087819 */ /* 0x004fe20000011407 */
[----:B------:R2:W-:Y:S04]  /*2a220*/  @P0 STL [R1+0x14], R7 ;  /* 0x0000140701000387 */ /* 0x0005e80000100800 */
[----:B------:R2:W-:Y:S01]  /*2a230*/  STL [R1+0x28], R8 ;  /* 0x0000280801007387 */ /* 0x0005e20000100800 */
[----:B-1----:R-:W-:Y:S01]  /*2a240*/  LOP3.LUT P0, RZ, R2, UR4, RZ, 0xfc, !PT ;  /* 0x0000000402ff7c12 */ /* 0x002fe2000f80fcff */
[----:B------:R-:W-:-:S03]  /*2a250*/  UMOV UR4, 0xffffffff ;  /* 0xffffffff00047882 */ /* 0x000fc60000000000 */
[----:B------:R-:W-:-:S04]  /*2a260*/  LOP3.LUT P0, RZ, R3, UR5, RZ, 0xfc, P0 ;  /* 0x0000000503ff7c12 */ /* 0x000fc8000800fcff */
[----:B------:R-:W-:Y:S01]  /*2a270*/  SEL R0, R7, RZ, !P0 ;  /* 0x000000ff07007207 */ /* 0x000fe20004000000 */
[----:B--2---:R-:W-:Y:S08]  /*2a280*/  BRA.DIV UR4, `(.L_x_3188) ;  /* 0x0000006e04d07947 */ /* 0x004ff0000b800000 */
[----:B------:R-:W1:Y:S02]  /*2a290*/  S2R R5, SR_TID.X ;  /* 0x0000000000057919 */ /* 0x000e640000002100 */
[----:B-1----:R-:W-:-:S04]  /*2a2a0*/  SHF.R.U32.HI R5, RZ, 0x5, R5 ;  /* 0x00000005ff057819 */ /* 0x002fc80000011605 */
[----:B------:R-:W-:-:S05]  /*2a2b0*/  LOP3.LUT R5, R5, 0x3, RZ, 0xc0, !PT ;  /* 0x0000000305057812 */ /* 0x000fca00078ec0ff */
[----:B------:R1:W2:Y:S02]  /*2a2c0*/  SHFL.IDX PT, R14, R5, RZ, 0x1f ;  /* 0x00001fff050e7589 */ /* 0x0002a400000e0000 */
.L_x_3370:
[----:B-1----:R-:W3:Y:S01]  /*2a2d0*/  LDL.LU R5, [R1+0xc] ;  /* 0x00000c0001057983 */ /* 0x002ee20000300800 */
[----:B------:R-:W-:Y:S02]  /*2a2e0*/  PLOP3.LUT P1, PT, PT, PT, PT, 0x8, 0x0 ;  /* 0x000000000000781c */ /* 0x000fe40003f2e170 */
[----:B--2---:R-:W-:Y:S01]  /*2a2f0*/  ISETP.NE.AND P0, PT, R14, RZ, PT ;  /* 0x000000ff0e00720c */ /* 0x004fe20003f05270 */
[----:B------:R1:W-:Y:S04]  /*2a300*/  STL [R1], R0 ;  /* 0x0000000001007387 */ /* 0x0003e80000100800 */
[----:B------:R1:W-:Y:S01]  /*2a310*/  STL [R1+0x10], R4 ;  /* 0x0000100401007387 */ /* 0x0003e20000100800 */
[----:B---3--:R-:W-:-:S05]  /*2a320*/  LOP3.LUT R5, R5, 0xfffffffb, RZ, 0xc0, !PT ;  /* 0xfffffffb05057812 */ /* 0x008fca00078ec0ff */
[----:B------:R-:W-:-:S05]  /*2a330*/  @P1 LOP3.LUT R5, R5, 0x4, RZ, 0xfc, !PT ;  /* 0x0000000405051812 */ /* 0x000fca00078efcff */
[----:B------:R1:W-:Y:S01]  /*2a340*/  STL [R1+0xc], R5 ;  /* 0x00000c0501007387 */ /* 0x0003e20000100800 */
[----:B------:R-:W-:Y:S05]  /*2a350*/  @P0 BRA `(.L_x_3189) ;  /* 0x00000004005c0947 */ /* 0x000fea0003800000 */
[----:B------:R-:W-:-:S03]  /*2a360*/  UMOV UR4, 0xffffffff ;  /* 0xffffffff00047882 */ /* 0x000fc60000000000 */
[----:B------:R-:W-:Y:S05]  /*2a370*/  BRA.DIV UR4, `(.L_x_3190) ;  /* 0x0000006e04c87947 */ /* 0x000fea000b800000 */
[----:B------:R-:W-:-:S13]  /*2a380*/  ELECT P6, URZ, PT ;  /* 0x00000000003f782f */ /* 0x000fda00038c0000 */
.L_x_3373:
[----:B------:R-:W-:Y:S05]  /*2a390*/  @!P6 BRA `(.L_x_3189) ;  /* 0x00000004004ce947 */ /* 0x000fea0003800000 */
[----:B------:R-:W-:-:S04]  /*2a3a0*/  ISETP.NE.U32.AND P0, PT, R2, RZ, PT ;  /* 0x000000ff0200720c */ /* 0x000fc80003f05070 */
[----:B------:R-:W-:-:S13]  /*2a3b0*/  ISETP.NE.AND.EX P0, PT, R3, RZ, PT, P0 ;  /* 0x000000ff0300720c */ /* 0x000fda0003f05300 */
[----:B------:R-:W-:Y:S05]  /*2a3c0*/  @!P0 BRA `(.L_x_3191) ;  /* 0x0000000000588947 */ /* 0x000fea0003800000 */
[----:B------:R-:W2:Y:S01]  /*2a3d0*/  LDC R6, c[0x0][0x43c] ;  /* 0x00010f00ff067b82 */ /* 0x000ea20000000800 */
[----:B------:R-:W-:Y:S01]  /*2a3e0*/  IMAD.MOV.U32 R9, RZ, RZ, R4 ;  /* 0x000000ffff097224 */ /* 0x000fe200078e0004 */
[----:B------:R-:W-:Y:S01]  /*2a3f0*/  ULDC.64 UR4, c[0x0][0x428] ;  /* 0x00010a0000047ab9 */ /* 0x000fe20000000a00 */
[----:B------:R-:W-:-:S03]  /*2a400*/  ULDC.64 UR6, c[0x0][0x208] ;  /* 0x0000820000067ab9 */ /* 0x000fc60000000a00 */
        /* <DEDUP_REMOVED lines=16> */
[----:B------:R-:W3:Y:S04]  /*2a510*/  LDG.E R0, desc[UR6][R2.64] ;  /* 0x0000000602007981 */ /* 0x000ee8000c1e1900 */
[----:B---3--:R2:W-:Y:S02]  /*2a520*/  STL [R1], R0 ;  /* 0x0000000001007387 */ /* 0x0085e40000100800 */
.L_x_3191:
[----:B------:R-:W3:Y:S04]  /*2a530*/  LDL R7, [R1+0x4] ;  /* 0x0000040001077983 */ /* 0x000ee80000100800 */
[----:B-12---:R-:W3:Y:S04]  /*2a540*/  LDL R0, [R1+0x8] ;  /* 0x0000080001007983 */ /* 0x006ee80000100800 */
[----:B------:R-:W2:Y:S01]  /*2a550*/  LDL R2, [R1+0x18] ;  /* 0x0000180001027983 */ /* 0x000ea20000100800 */
[----:B---3--:R-:W-:Y:S01]  /*2a560*/  IMAD R0, R0, 0x8, R7 ;  /* 0x0000000800007824 */ /* 0x008fe200078e0207 */
[----:B--2---:R-:W-:-:S04]  /*2a570*/  SHF.L.U32 R2, R2, 0x1f, RZ ;  /* 0x0000001f02027819 */ /* 0x004fc800000006ff */
[----:B------:R-:W1:Y:S02]  /*2a580*/  SYNCS.PHASECHK.TRANS64.TRYWAIT P0, [R0+URZ+0x38840], R2 ;  /* 0x03884002000075a7 */ /* 0x000e64000800017f */
[----:B-1----:R-:W-:Y:S05]  /*2a590*/  @!P0 BRA `(.L_x_3192) ;  /* 0x0000006c00608947 */ /* 0x002fea0003800000 */
.L_x_3374:
[----:B------:R2:W5:Y:S01]  /*2a5a0*/  LDL R3, [R1+0xc] ;  /* 0x00000c0001037983 */ /* 0x0005620000100800 */
[----:B------:R-:W3:Y:S02]  /*2a5b0*/  S2R R4, SR_TID.X ;  /* 0x0000000000047919 */ /* 0x000ee40000002100 */
[----:B---3--:R-:W-:-:S04]  /*2a5c0*/  LOP3.LUT R4, R4, 0x7f, RZ, 0xc0, !PT ;  /* 0x0000007f04047812 */ /* 0x008fc800078ec0ff */
[----:B------:R-:W-:-:S13]  /*2a5d0*/  ISETP.NE.AND P0, PT, R4, RZ, PT ;  /* 0x000000ff0400720c */ /* 0x000fda0003f05270 */
[----:B--2---:R-:W-:Y:S05]  /*2a5e0*/  @P0 BRA `(.L_x_3193) ;  /* 0x0000000000140947 */ /* 0x004fea0003800000 */
[----:B-----5:R-:W-:Y:S02]  /*2a5f0*/  LOP3.LUT P1, RZ, R3, 0x1, RZ, 0xc0, !PT ;  /* 0x0000000103ff7812 */ /* 0x020fe4000782c0ff */
[----:B-1----:R-:W-:-:S04]  /*2a600*/  MOV R2, 0xa000 ;  /* 0x0000a00000027802 */ /* 0x002fc80000000f00 */
[----:B------:R2:W-:Y:S07]  /*2a610*/  SYNCS.ARRIVE.TRANS64 RZ, [R0+URZ+0x38830], R2 ;  /* 0x0388300200ff79a7 */ /* 0x0005ee000800003f */
[----:B------:R-:W-:Y:S05]  /*2a620*/  @!P1 BRA `(.L_x_3193) ;  /* 0x0000000000049947 */ /* 0x000fea0003800000 */
[----:B------:R-:W-:Y:S01]  /*2a630*/  BPT.TRAP 0x1 ;  /* 0x000000040000795c */ /* 0x000fe20000300000 */
.L_x_3193:
[----:B------:R-:W3:Y:S04]  /*2a640*/  LDL R7, [R1+0x4] ;  /* 0x0000040001077983 */ /* 0x000ee80000100800 */
[----:B------:R-:W3:Y:S04]  /*2a650*/  LDL R6, [R1+0x8] ;  /* 0x0000080001067983 */ /* 0x000ee80000100800 */
[----:B------:R-:W4:Y:S04]  /*2a660*/  LDL R5, [R1+0x10] ;  /* 0x0000100001057983 */ /* 0x000f280000100800 */
[----:B------:R-:W4:Y:S04]  /*2a670*/  LDL R4, [R1+0x1c] ;  /* 0x00001c0001047983 */ /* 0x000f280000100800 */
[----:B-12---:R-:W2:Y:S01]  /*2a680*/  LDL R2, [R1] ;  /* 0x0000000001027983 */ /* 0x006ea20000100800 */
        /* <DEDUP_REMOVED lines=12> */
[----:B---3--:R-:W-:Y:S01]  /*2a750*/  IMAD R0, R6, 0xa000, R7 ;  /* 0x0000a00006007824 */ /* 0x008fe200078e0207 */
[----:B----4-:R-:W-:-:S04]  /*2a760*/  R2UR UR11, R5 ;  /* 0x00000000050b72ca */ /* 0x010fc800000e0000 */
[----:B------:R-:W-:Y:S02]  /*2a770*/  R2UR UR14, R0 ;  /* 0x00000000000e72ca */ /* 0x000fe400000e0000 */
[----:B------:R-:W-:Y:S02]  /*2a780*/  R2UR UR5, R4 ;  /* 0x00000000040572ca */ /* 0x000fe400000e0000 */
[----:B--2---:R-:W-:-:S09]  /*2a790*/  R2UR UR13, R2 ;  /* 0x00000000020d72ca */ /* 0x004fd200000e0000 */
[----:B------:R-:W-:Y:S02]  /*2a7a0*/  UIADD3 UR8, UR14, 0x24400, URZ ;  /* 0x000244000e087890 */ /* 0x000fe4000fffe03f */
[----:B------:R-:W-:Y:S02]  /*2a7b0*/  UIMAD UR11, UR11, 0x50, UR5 ;  /* 0x000000500b0b78a4 */ /* 0x000fe4000f8e0205 */
[----:B------:R-:W-:Y:S02]  /*2a7c0*/  UIADD3.X UR5, URZ, UR37, URZ, UP0, !UPT ;  /* 0x000000253f057290 */ /* 0x000fe400087fe43f */
[----:B------:R-:W-:Y:S02]  /*2a7d0*/  UIADD3 UR15, UR14, 0x26c00, URZ ;  /* 0x00026c000e0f7890 */ /* 0x000fe4000fffe03f */
[----:B------:R-:W-:Y:S02]  /*2a7e0*/  UIADD3 UR16, UR14, 0x29400, URZ ;  /* 0x000294000e107890 */ /* 0x000fe4000fffe03f */
[----:B------:R-:W-:-:S03]  /*2a7f0*/  UIADD3 UR14, UR14, 0x2bc00, URZ ;  /* 0x0002bc000e0e7890 */ /* 0x000fc6000fffe03f */
[----:B------:R2:W-:Y:S02]  /*2a800*/  UTMALDG.4D [UR8], [UR4], desc[UR6] ;  /* 0x00000608040075b4 */ /* 0x0005e40008019000 */
[----:B--2---:R-:W-:Y:S01]  /*2a810*/  UMOV UR8, UR15 ;  /* 0x0000000f00087c82 */ /* 0x004fe20008000000 */
[----:B------:R-:W-:Y:S01]  /*2a820*/  UMOV UR10, UR17 ;  /* 0x00000011000a7c82 */ /* 0x000fe20008000000 */
[----:B------:R-:W-:Y:S01]  /*2a830*/  UMOV UR15, 0x80 ;  /* 0x00000080000f7882 */ /* 0x000fe20000000000 */
        /* <DEDUP_REMOVED lines=8> */
[----:B-1----:R-:W-:Y:S01]  /*2a8c0*/  NOP ;  /* 0x0000000000007918 */ /* 0x002fe20000000000 */
.L_x_3189:
[----:B------:R-:W2:Y:S04]  /*2a8d0*/  LDL R2, [R1+0x4] ;  /* 0x0000040001027983 */ /* 0x000ea80000100800 */
[----:B------:R-:W3:Y:S04]  /*2a8e0*/  LDL.LU R3, [R1+0x3c] ;  /* 0x00003c0001037983 */ /* 0x000ee80000300800 */
[----:B-1----:R-:W4:Y:S04]  /*2a8f0*/  LDL.LU R5, [R1+0x34] ;  /* 0x0000340001057983 */ /* 0x002f280000300800 */
[----:B------:R-:W5:Y:S01]  /*2a900*/  LDL.LU R4, [R1+0x44] ;  /* 0x0000440001047983 */ /* 0x000f620000300800 */
[----:B------:R-:W-:Y:S05]  /*2a910*/  WARPSYNC.ALL ;  /* 0x0000000000007948 */ /* 0x000fea0003800000 */
[----:B------:R-:W-:Y:S01]  /*2a920*/  ULDC.64 UR4, c[0x0][0x298] ;  /* 0x0000a60000047ab9 */ /* 0x000fe20000000a00 */
[----:B------:R-:W-:Y:S01]  /*2a930*/  ULDC.64 UR6, c[0x0][0xa00] ;  /* 0x0002800000067ab9 */ /* 0x000fe20000000a00 */
[----:B------:R-:W-:Y:S01]  /*2a940*/  BSSY B6, `(.L_x_3194) ;  /* 0x0000024000067945 */ /* 0x000fe20003800000 */
[----:B------:R-:W-:Y:S01]  /*2a950*/  BAR.SYNC.DEFER_BLOCKING 0x8, 0x180 ;  /* 0x0206000000007b1d */ /* 0x000fe20000010000 */
[----:B------:R-:W-:-:S04]  /*2a960*/  ISETP.NE.U32.AND P0, PT, RZ, UR6, PT ;  /* 0x00000006ff007c0c */ /* 0x000fc8000bf05070 */
[----:B------:R-:W-:Y:S01]  /*2a970*/  ISETP.NE.AND.EX P0, PT, RZ, UR7, PT, P0 ;  /* 0x00000007ff007c0c */ /* 0x000fe2000bf05300 */
[----:B--2---:R-:W-:Y:S01]  /*2a980*/  VIADD R2, R2, 0x14400 ;  /* 0x0001440002027836 */ /* 0x004fe20000000000 */
[----:B---3--:R-:W-:-:S04]  /*2a990*/  SHF.R.S32.HI R0, RZ, 0x1f, R3 ;  /* 0x0000001fff007819 */ /* 0x008fc80000011403 */
        /* <DEDUP_REMOVED lines=9> */
[----:B-1----:R-:W-:Y:S01]  /*2aa30*/  IMAD.IADD R2, R3, 0x1, R0 ;  /* 0x0000000103027824 */ /* 0x002fe200078e0200 */
        /* <DEDUP_REMOVED lines=8> */
[----:B------:R-:W-:Y:S01]  /*2aac0*/  IMAD.U32 R4, RZ, RZ, UR4 ;  /* 0x00000004ff047e24 */ /* 0x000fe2000f8e00ff */
[----:B------:R-:W-:Y:S01]  /*2aad0*/  MOV R6, UR6 ;  /* 0x0000000600067c02 */ /* 0x000fe20008000f00 */
[----:B------:R-:W1:Y:S01]  /*2aae0*/  LDC.64 R2, c[0x4][R2] ;  /* 0x0100000002027b82 */ /* 0x000e620000000a00 */
        /* <DEDUP_REMOVED lines=8> */
[----:B-1----:R-:W-:Y:S05]  /*2ab70*/  CALL.ABS.NOINC R2 ;  /* 0x0000000002007343 */ /* 0x002fea0003c00000 */
.L_x_3195:
[----:B------:R-:W-:Y:S05]  /*2ab80*/  BSYNC B6 ;  /* 0x0000000000067941 */ /* 0x000fea0003800000 */
.L_x_3194:
[----:B------:R-:W3:Y:S01]  /*2ab90*/  LDL.LU R6, [R1+0x3c] ;  /* 0x00003c0001067983 */ /* 0x000ee20000300800 */
[----:B------:R-:W-:Y:S01]  /*2aba0*/  ULDC.64 UR4, c[0x0][0x2d8] ;  /* 0x0000b60000047ab9 */ /* 0x000fe20000000a00 */
[----:B------:R-:W1:Y:S02]  /*2abb0*/  LDC R7, c[0x0][0x448] ;  /* 0x00011200ff077b82 */ /* 0x000e640000000800 */
[----:B--2---:R-:W3:Y:S04]  /*2abc0*/  LDL.LU.64 R2, [R1+0x48] ;  /* 0x0000480001027983 */ /* 0x004ee80000300a00 */
[----:B------:R-:W2:Y:S04]  /*2abd0*/  LDL.LU R0, [R1+0x44] ;  /* 0x0000440001007983 */ /* 0x000ea80000300800 */
[----:B------:R-:W4:Y:S04]  /*2abe0*/  LDL.LU R4, [R1+0x54] ;  /* 0x0000540001047983 */ /* 0x000f280000300800 */
[----:B------:R-:W5:Y:S01]  /*2abf0*/  LDL.LU R5, [R1+0x34] ;  /* 0x0000340001057983 */ /* 0x000f620000300800 */
[----:B------:R-:W0:Y:S01]  /*2ac00*/  S2R R9, SR_TID.X ;  /* 0x0000000000097919 */ /* 0x000e220000002100 */
[----:B------:R-:W0:Y:S01]  /*2ac10*/  S2R R8, SR_TID.X ;  /* 0x0000000000087919 */ /* 0x000e220000002100 */
[----:B-1----:R-:W-:Y:S01]  /*2ac20*/  ISETP.NE.AND P0, PT, R7, 0x1, PT ;  /* 0x000000010700780c */ /* 0x002fe20003f05270 */
[----:B------:R-:W1:Y:S01]  /*2ac30*/  S2R R10, SR_TID.X ;  /* 0x00000000000a7919 */ /* 0x000e620000002100 */
[----:B0-----:R-:W-:-:S02]  /*2ac40*/  IMAD.SHL.U32 R9, R9, 0x8, RZ ;  /* 0x0000000809097824 */ /* 0x001fc400078e00ff */
[----:B------:R-:W-:-:S03]  /*2ac50*/  IMAD.SHL.U32 R8, R8, 0x8, RZ ;  /* 0x0000000808087824 */ /* 0x000fc600078e00ff */
[----:B------:R-:W-:Y:S02]  /*2ac60*/  LOP3.LUT R9, R9, 0x38, RZ, 0xc0, !PT ;  /* 0x0000003809097812 */ /* 0x000fe400078ec0ff */
[----:B-1----:R-:W-:Y:S02]  /*2ac70*/  LOP3.LUT R10, R10, 0x7f, RZ, 0xc0, !PT ;  /* 0x0000007f0a0a7812 */ /* 0x002fe400078ec0ff */
[C---:B------:R-:W-:Y:S02]  /*2ac80*/  LOP3.LUT R12, R9.reuse, 0x40, RZ, 0xfc, !PT ;  /* 0x00000040090c7812 */ /* 0x040fe400078efcff */
[C---:B------:R-:W-:Y:S02]  /*2ac90*/  LOP3.LUT R11, R9.reuse, 0x80, RZ, 0xfc, !PT ;  /* 0x00000080090b7812 */ /* 0x040fe400078efcff */
[----:B------:R-:W-:Y:S02]  /*2aca0*/  LOP3.LUT R8, R8, 0x38, RZ, 0xc0, !PT ;  /* 0x0000003808087812 */ /* 0x000fe400078ec0ff */
[----:B------:R-:W-:-:S02]  /*2acb0*/  LOP3.LUT R9, R9, 0xc0, RZ, 0xfc, !PT ;  /* 0x000000c009097812 */ /* 0x000fc400078efcff */
[----:B------:R-:W-:Y:S01]  /*2acc0*/  SHF.R.U32.HI R10, RZ, 0x3, R10 ;  /* 0x00000003ff0a7819 */ /* 0x000fe2000001160a */
[----:B---3--:R-:W-:Y:S02]  /*2acd0*/  IMAD.MOV.U32 R3, RZ, RZ, R6 ;  /* 0x000000ffff037224 */ /* 0x008fe400078e0006 */
[----:B------:R-:W0:Y:S01]  /*2ace0*/  @P0 LDC R6, c[0x0][0x450] ;  /* 0x00011400ff060b82 */ /* 0x000e220000000800 */
[----:B--2---:R-:W-:Y:S02]  /*2acf0*/  IMAD R0, R0, UR4, RZ ;  /* 0x0000000400007c24 */ /* 0x004fe4000f8e02ff */
[----:B------:R-:W-:-:S04]  /*2ad00*/  IMAD.WIDE.U32 R2, R18, UR4, R2 ;  /* 0x0000000412027c25 */ /* 0x000fc8000f8e0002 */
[----:B------:R-:W-:Y:S01]  /*2ad10*/  IMAD R0, R18, UR5, R0 ;  /* 0x0000000512007c24 */ /* 0x000fe2000f8e0200 */
[----:B------:R-:W-:-:S03]  /*2ad20*/  ULDC.64 UR4, c[0x0][0x2e0] ;  /* 0x0000b80000047ab9 */ /* 0x000fc60000000a00 */
[----:B------:R-:W-:Y:S02]  /*2ad30*/  IMAD.IADD R3, R3, 0x1, R0 ;  /* 0x0000000103037824 */ /* 0x000fe400078e0200 */
[----:B----4-:R-:W-:Y:S02]  /*2ad40*/  IMAD R0, R4, UR4, RZ ;  /* 0x0000000404007c24 */ /* 0x010fe4000f8e02ff */
[----:B------:R-:W1:Y:S01]  /*2ad50*/  S2R R4, SR_TID.X ;  /* 0x0000000000047919 */ /* 0x000e620000002100 */
[----:B-----5:R-:W-:-:S04]  /*2ad60*/  IMAD.WIDE.U32 R2, R5, UR4, R2 ;  /* 0x0000000405027c25 */ /* 0x020fc8000f8e0002 */
[----:B------:R-:W-:Y:S01]  /*2ad70*/  IMAD R0, R5, UR5, R0 ;  /* 0x0000000505007c24 */ /* 0x000fe2000f8e0200 */
[----:B------:R-:W-:-:S03]  /*2ad80*/  ULDC.64 UR4, c[0x0][0x2d0] ;  /* 0x0000b40000047ab9 */ /* 0x000fc60000000a00 */
[----:B------:R-:W-:Y:S01]  /*2ad90*/  IMAD.IADD R3, R3, 0x1, R0 ;  /* 0x0000000103037824 */ /* 0x000fe200078e0200 */
[----:B-1----:R-:W-:-:S04]  /*2ada0*/  LOP3.LUT R4, R4, 0x7f, RZ, 0xc0, !PT ;  /* 0x0000007f04047812 */ /* 0x002fc800078ec0ff */
[----:B------:R-:W-:Y:S02]  /*2adb0*/  SHF.R.U32.HI R5, RZ, 0x3, R4 ;  /* 0x00000003ff057819 */ /* 0x000fe40000011604 */
[----:B------:R-:W1:Y:S02]  /*2adc0*/  S2R R4, SR_TID.X ;  /* 0x0000000000047919 */ /* 0x000e640000002100 */
[----:B-1----:R-:W-:-:S04]  /*2add0*/  SHF.L.U32 R4, R4, 0x4, RZ ;  /* 0x0000000404047819 */ /* 0x002fc800000006ff */
[----:B------:R-:W-:Y:S02]  /*2ade0*/  LOP3.LUT R4, R5, 0x70, R4, 0xf8, !PT ;  /* 0x0000007005047812 */ /* 0x000fe400078ef804 */
[----:B------:R-:W1:Y:S03]  /*2adf0*/  @P0 LDC R5, c[0x0][0x44c] ;  /* 0x00011300ff050b82 */ /* 0x000e660000000800 */
[----:B------:R-:W-:-:S04]  /*2ae00*/  IMAD R4, R17, 0x80, R4 ;  /* 0x0000008011047824 */ /* 0x000fc800078e0204 */
        /* <DEDUP_REMOVED lines=15> */
[----:B------:R-:W-:-:S04]  /*2af00*/  ULDC.64 UR4, c[0x0][0x280] ;  /* 0x0000a00000047ab9 */ /* 0x000fc80000000a00 */
[----:B------:R-:W-:Y:S02]  /*2af10*/  IADD3 R4, R3, R4, RZ ;  /* 0x0000000403047210 */ /* 0x000fe40007ffe0ff */
        /* <DEDUP_REMOVED lines=30> */
[----:B0-----:R-:W-:-:S05]  /*2b100*/  @!P2 LEA R5, P5, R8, R4, 0x1 ;  /* 0x000000040805a211 */ /* 0x001fca00078a08ff */
[----:B------:R-:W-:Y:S02]  /*2b110*/  @!P2 IMAD.X R4, RZ, RZ, R6, P5 ;  /* 0x000000ffff04a224 */ /* 0x000fe400028e0606 */
[----:B------:R-:W-:Y:S03]  /*2b120*/  SHFL.IDX PT, R6, R2, 0x2, 0x181f ;  /* 0x00581f0002067f89 */ /* 0x000fe600000e0000 */
        /* <DEDUP_REMOVED lines=8> */
[----:B------:R-:W-:-:S05]  /*2b1b0*/  VIADD R5, R17, 0x20 ;  /* 0x0000002011057836 */ /* 0x000fca0000000000 */
        /* <DEDUP_REMOVED lines=14> */
[----:B0-----:R-:W-:-:S04]  /*2b2a0*/  @!P2 LEA R5, P5, R8, R4, 0x1 ;  /* 0x000000040805a211 */ /* 0x001fc800078a08ff */
[----:B------:R-:W-:Y:S02]  /*2b2b0*/  @!P2 IADD3.X R4, RZ, R6, RZ, P5, !PT ;  /* 0x00000006ff04a210 */ /* 0x000fe40002ffe4ff */
[----:B------:R-:W-:Y:S02]  /*2b2c0*/  SHFL.IDX PT, R6, R2, 0x4, 0x181f ;  /* 0x00981f0002067f89 */ /* 0x000fe400000e0000 */
        /* <DEDUP_REMOVED lines=34> */
[----:B------:R-:W-:-:S03]  /*2b4f0*/  IADD3 R5, R17, 0x60, RZ ;  /* 0x0000006011057810 */ /* 0x000fc60007ffe0ff */
[----:B------:R-:W1:Y:S01]  /*2b500*/  SHFL.IDX PT, R3, R3, 0x7, 0x181f ;  /* 0x00f81f0003037f89 */ /* 0x000e6200000e0000 */
        /* <DEDUP_REMOVED lines=11> */
.L_x_3391:
[----:B------:R-:W-:Y:S01]  /*2b5c0*/  VIADD R17, R17, 0x70 ;  /* 0x0000007011117836 */ /* 0x000fe20000000000 */
[----:B------:R-:W-:Y:S04]  /*2b5d0*/  BSSY B0, `(.L_x_3197) ;  /* 0x000000e000007945 */ /* 0x000fe80003800000 */
[----:B------:R-:W-:-:S13]  /*2b5e0*/  ISETP.GE.AND P2, PT, R17, R0, PT ;  /* 0x000000001100720c */ /* 0x000fda0003f46270 */
[----:B------:R-:W-:Y:S05]  /*2b5f0*/  @P2 BRA `(.L_x_3198) ;  /* 0x00000000002c2947 */ /* 0x000fea0003800000 */
[----:B0-----:R-:W2:Y:S01]  /*2b600*/  LDL R4, [R1+0x2c] ;  /* 0x00002c0001047983 */ /* 0x001ea20000100800 */
[----:B------:R-:W-:Y:S01]  /*2b610*/  LEA R2, P2, R8, R3, 0x1 ;  /* 0x0000000308027211 */ /* 0x000fe200078408ff */
[----:B------:R-:W-:-:S04]  /*2b620*/  ULDC.64 UR4, c[0x0][0x208] ;  /* 0x0000820000047ab9 */ /* 0x000fc80000000a00 */
[----:B------:R-:W-:-:S05]  /*2b630*/  IMAD.X R3, RZ, RZ, R6, P2 ;  /* 0x000000ffff037224 */ /* 0x000fca00010e0606 */
[----:B------:R-:W-:Y:S01]  /*2b640*/  @!PT LDS RZ, [RZ] ;  /* 0x00000000fffff984 */ /* 0x000fe20000000800 */
[----:B------:R-:W-:Y:S01]  /*2b650*/  @!PT LDS RZ, [RZ] ;  /* 0x00000000fffff984 */ /* 0x000fe20000000800 */
[----:B------:R-:W-:Y:S01]  /*2b660*/  @!PT LDS RZ, [RZ] ;  /* 0x00000000fffff984 */ /* 0x000fe20000000800 */
[----:B--2---:R1:W-:Y:S04]  /*2b670*/  LDGSTS.E.BYPASS.LTC128B.128 [R4+0x17c00], desc[UR4][R2.64], !P4 ;  /* 0x17c0000002047fae */ /* 0x0043e8000e101d44 */
[----:B------:R1:W-:Y:S04]  /*2b680*/  LDGSTS.E.BYPASS.LTC128B.128 [R4+0x1bc00], desc[UR4][R2.64+0x80], !P3 ;  /* 0x1bc0008002047fae */ /* 0x0003e8000d901d44 */
[----:B------:R1:W-:Y:S04]  /*2b690*/  LDGSTS.E.BYPASS.LTC128B.128 [R4+0x1fc00], desc[UR4][R2.64+0x100], !P0 ;  /* 0x1fc0010002047fae */ /* 0x0003e8000c101d44 */
[----:B------:R1:W-:Y:S02]  /*2b6a0*/  LDGSTS.E.BYPASS.LTC128B.128 [R4+0x23c00], desc[UR4][R2.64+0x180], !P1 ;  /* 0x23c0018002047fae */ /* 0x0003e4000c901d44 */
.L_x_3198:
[----:B------:R-:W-:Y:S05]  /*2b6b0*/  BSYNC B0 ;  /* 0x0000000000007941 */ /* 0x000fea0003800000 */
.L_x_3197:
[----:B------:R2:W5:Y:S01]  /*2b6c0*/  LDL R8, [R1+0x4] ;  /* 0x0000040001087983 */ /* 0x0005620000100800 */
[----:B------:R-:W-:Y:S01]  /*2b6d0*/  PLOP3.LUT P0, PT, PT, PT, PT, 0x80, 0x0 ;  /* 0x000000000000781c */ /* 0x000fe20003f0f070 */
[----:B------:R-:W-:-:S12]  /*2b6e0*/  NOP ;  /* 0x0000000000007918 */ /* 0x000fd80000000000 */
.L_x_3199:
[----:B01----:R-:W3:Y:S01]  /*2b6f0*/  LDL R2, [R1+0x4] ;  /* 0x0000040001027983 */ /* 0x003ee20000100800 */
[----:B------:R-:W-:Y:S02]  /*2b700*/  PLOP3.LUT P1, PT, P1, P0, PT, 0xa2, 0x0 ;  /* 0x000000000000781c */ /* 0x000fe40000f21472 */
[----:B---3--:R-:W-:-:S08]  /*2b710*/  @P0 R2UR P1, UR4, R2 ;  /* 0x00000000020402ca */ /* 0x008fd00000020000 */
[----:B------:R-:W-:-:S05]  /*2b720*/  @P0 PLOP3.LUT P0, PT, P1, PT, PT, 0x80, 0x0 ;  /* 0x000000000000081c */ /* 0x000fca0000f0f070 */
[----:B------:R-:W-:Y:S01]  /*2b730*/  @!P1 SYNCS.ARRIVE.TRANS64.RED.A0T1 RZ, [UR4+0x38800], RZ ;  /* 0x038800ffffff99a7 */ /* 0x000fe20008200404 */
[----:B------:R-:W-:Y:S07]  /*2b740*/  @!P1 ARRIVES.LDGSTSBAR.64.TRANSCNT [UR4+0x38800] ;  /* 0x03880000ff0099b0 */ /* 0x000fee0008000a84 */
[----:B------:R-:W-:Y:S05]  /*2b750*/  @P0 BRA.U.ANY `(.L_x_3199) ;  /* 0xfffffffd00e40947 */ /* 0x000fea000393ffff */
[----:B------:R-:W3:Y:S02]  /*2b760*/  LDL.LU R3, [R1+0x50] ;  /* 0x0000500001037983 */ /* 0x000ee40000300800 */
[----:B---3--:R-:W-:-:S05]  /*2b770*/  VIADD R3, R3, 0x1 ;  /* 0x0000000103037836 */ /* 0x008fca0000000000 */
        /* <DEDUP_REMOVED lines=8> */
[----:B------:R-:W1:Y:S03]  /*2b800*/  SYNCS.PHASECHK.TRANS64.TRYWAIT P0, [R2+URZ+0x38820], R0 ;  /* 0x03882000020075a7 */ /* 0x000e66000800017f */
[----:B01----:R-:W-:Y:S05]  /*2b810*/  @!P0 BRA `(.L_x_3201) ;  /* 0x0000006400f08947 */ /* 0x003fea0003800000 */
.L_x_3392:
[----:B------:R-:W-:Y:S05]  /*2b820*/  BSYNC B0 ;  /* 0x0000000000007941 */ /* 0x000fea0003800000 */
.L_x_3200:
[----:B0-----:R-:W3:Y:S01]  /*2b830*/  LDL R2, [R1+0x38] ;  /* 0x0000380001027983 */ /* 0x001ee20000100800 */
[----:B------:R-:W-:Y:S01]  /*2b840*/  BSSY B0, `(.L_x_3202) ;  /* 0x00002be000007945 */ /* 0x000fe20003800000 */
[----:B---3--:R-:W-:-:S13]  /*2b850*/  ISETP.GE.AND P0, PT, R2, 0x2, PT ;  /* 0x000000020200780c */ /* 0x008fda0003f06270 */
[----:B------:R-:W-:Y:S05]  /*2b860*/  @!P0 BRA `(.L_x_3203) ;  /* 0x0000002800ec8947 */ /* 0x000fea0003800000 */
[C---:B------:R-:W-:Y:S01]  /*2b870*/  LOP3.LUT R0, R2.reuse, 0x1, RZ, 0xc0, !PT ;  /* 0x0000000102007812 */ /* 0x040fe200078ec0ff */
[----:B------:R-:W-:Y:S01]  /*2b880*/  VIADD R2, R2, 0xfffffffe ;  /* 0xfffffffe02027836 */ /* 0x000fe20000000000 */
[----:B------:R-:W-:Y:S02]  /*2b890*/  BSSY B2, `(.L_x_3204) ;  /* 0x00000ed000027945 */ /* 0x000fe40003800000 */
[----:B------:R-:W-:Y:S01]  /*2b8a0*/  ISETP.NE.U32.AND P0, PT, R0, 0x1, PT ;  /* 0x000000010000780c */ /* 0x000fe20003f05070 */
[----:B------:R-:W-:-:S12]  /*2b8b0*/  IMAD.MOV.U32 R0, RZ, RZ, R2 ;  /* 0x000000ffff007224 */ /* 0x000fd800078e0002 */
[----:B------:R-:W-:Y:S05]  /*2b8c0*/  @!P0 BRA `(.L_x_3205) ;  /* 0x0000000c00a48947 */ /* 0x000fea0003800000 */
[----:B------:R-:W3:Y:S04]  /*2b8d0*/  LDL R5, [R1+0xc] ;  /* 0x00000c0001057983 */ /* 0x000ee80000100800 */
[----:B------:R-:W4:Y:S04]  /*2b8e0*/  LDL R4, [R1+0x8] ;  /* 0x0000080001047983 */ /* 0x000f280000100800 */
[----:B------:R-:W2:Y:S01]  /*2b8f0*/  LDL R3, [R1+0x18] ;  /* 0x0000180001037983 */ /* 0x000ea20000100800 */
[----:B------:R-:W-:Y:S01]  /*2b900*/  BSSY B1, `(.L_x_3206) ;  /* 0x00000e1000017945 */ /* 0x000fe20003800000 */
[----:B---3--:R-:W-:Y:S01]  /*2b910*/  LOP3.LUT P1, RZ, R5, 0x4, RZ, 0xc0, !PT ;  /* 0x0000000405ff7812 */ /* 0x008fe2000782c0ff */
[----:B----45:R-:W-:-:S05]  /*2b920*/  VIADD R8, R4, 0x1 ;  /* 0x0000000104087836 */ /* 0x030fca0000000000 */
[----:B------:R-:W-:-:S04]  /*2b930*/  ISETP.NE.AND P0, PT, R8, 0x2, PT ;  /* 0x000000020800780c */ /* 0x000fc80003f05270 */
[----:B------:R-:W-:Y:S02]  /*2b940*/  SEL R9, RZ, 0x1, P0 ;  /* 0x00000001ff097807 */ /* 0x000fe40000000000 */
[----:B------:R-:W-:Y:S02]  /*2b950*/  SEL R8, R8, RZ, P0 ;  /* 0x000000ff08087207 */ /* 0x000fe40000000000 */
[----:B--2---:R-:W-:Y:S01]  /*2b960*/  LOP3.LUT R9, R3, R9, RZ, 0x3c, !PT ;  /* 0x0000000903097212 */ /* 0x004fe200078e3cff */
[----:B------:R-:W-:Y:S06]  /*2b970*/  @!P1 BRA `(.L_x_3207) ;  /* 0x0000000c00649947 */ /* 0x000fec0003800000 */
[----:B------:R0:W5:Y:S01]  /*2b980*/  LDL R4, [R1] ;  /* 0x0000000001047983 */ /* 0x0001620000100800 */
[----:B------:R-:W-:Y:S01]  /*2b990*/  ULDC.64 UR4, c[0x0][0x418] ;  /* 0x0001060000047ab9 */ /* 0x000fe20000000a00 */
[----:B------:R-:W-:Y:S01]  /*2b9a0*/  IMAD.MOV.U32 R7, RZ, RZ, R2 ;  /* 0x000000ffff077224 */ /* 0x000fe200078e0002 */
[----:B------:R-:W-:-:S04]  /*2b9b0*/  ISETP.NE.U32.AND P0, PT, RZ, UR4, PT ;  /* 0x00000004ff007c0c */ /* 0x000fc8000bf05070 */
[----:B------:R-:W-:-:S13]  /*2b9c0*/  ISETP.NE.AND.EX P0, PT, RZ, UR5, PT, P0 ;  /* 0x00000005ff007c0c */ /* 0x000fda000bf05300 */
[----:B0-----:R-:W-:Y:S05]  /*2b9d0*/  @!P0 BRA `(.L_x_3208) ;  /* 0x0000000000548947 */ /* 0x001fea0003800000 */
[----:B------:R-:W2:Y:S01]  /*2b9e0*/  LDL R10, [R1+0x28] ;  /* 0x00002800010a7983 */ /* 0x000ea20000100800 */
[----:B------:R-:W0:Y:S03]  /*2b9f0*/  LDC R3, c[0x0][0x43c] ;  /* 0x00010f00ff037b82 */ /* 0x000e260000000800 */
[----:B------:R-:W3:Y:S01]  /*2ba00*/  LDL R6, [R1+0x14] ;  /* 0x0000140001067983 */ /* 0x000ee20000100800 */
[----:B------:R-:W-:Y:S01]  /*2ba10*/  MOV R0, R2 ;  /* 0x0000000200007202 */ /* 0x000fe20000000f00 */
[----:B------:R-:W-:Y:S01]  /*2ba20*/  ULDC.64 UR6, c[0x0][0x428] ;  /* 0x00010a0000067ab9 */ /* 0x000fe20000000a00 */
[----:B------:R-:W-:Y:S01]  /*2ba30*/  ULDC.64 UR8, c[0x0][0x208] ;  /* 0x0000820000087ab9 */ /* 0x000fe20000000a00 */
[----:B0-----:R-:W-:-:S13]  /*2ba40*/  ISETP.NE.AND P0, PT, R3, 0x1, PT ;  /* 0x000000010300780c */ /* 0x001fda0003f05270 */
[----:B-----5:R-:W0:Y:S02]  /*2ba50*/  @P0 LDC.64 R4, c[0x0][0x440] ;  /* 0x00011000ff040b82 */ /* 0x020e240000000a00 */
[----:B0-----:R-:W-:-:S05]  /*2ba60*/  @P0 IMAD.HI.U32 R4, R2, R4, RZ ;  /* 0x0000000402040227 */ /* 0x001fca00078e00ff */
[----:B------:R-:W-:-:S04]  /*2ba70*/  @P0 SHF.R.U32.HI R0, RZ, R5, R4 ;  /* 0x00000005ff000219 */ /* 0x000fc80000011604 */
[--C-:B------:R-:W-:Y:S01]  /*2ba80*/  SHF.R.S32.HI R5, RZ, 0x1f, R0.reuse ;  /* 0x0000001fff057819 */ /* 0x100fe20000011400 */
[--C-:B------:R-:W-:Y:S02]  /*2ba90*/  IMAD.MOV R7, RZ, RZ, -R0.reuse ;  /* 0x000000ffff077224 */ /* 0x100fe400078e0a00 */
[----:B------:R-:W-:Y:S02]  /*2baa0*/  IMAD.MOV.U32 R4, RZ, RZ, R0 ;  /* 0x000000ffff047224 */ /* 0x000fe400078e0000 */
        /* <DEDUP_REMOVED lines=8> */
.L_x_3208:
[----:B------:R-:W2:Y:S01]  /*2bb30*/  LDL R0, [R1+0x4] ;  /* 0x0000040001007983 */ /* 0x000ea20000100800 */
[----:B------:R-:W-:Y:S01]  /*2bb40*/  BSSY B3, `(.L_x_3209) ;  /* 0x0000005000037945 */ /* 0x000fe20003800000 */
[----:B--2---:R-:W-:Y:S01]  /*2bb50*/  IMAD R3, R8, 0x8, R0 ;  /* 0x0000000808037824 */ /* 0x004fe200078e0200 */
[----:B------:R-:W-:-:S04]  /*2bb60*/  SHF.L.U32 R0, R9, 0x1f, RZ ;  /* 0x0000001f09007819 */ /* 0x000fc800000006ff */
[----:B------:R-:W1:Y:S02]  /*2bb70*/  SYNCS.PHASECHK.TRANS64.TRYWAIT P0, [R3+URZ+0x38840], R0 ;  /* 0x03884000030075a7 */ /* 0x000e64000800017f */
[----:B-1----:R-:W-:Y:S05]  /*2bb80*/  @!P0 BRA `(.L_x_3210) ;  /* 0x00000064002c8947 */ /* 0x002fea0003800000 */
.L_x_3393:
[----:B------:R-:W-:Y:S05]  /*2bb90*/  BSYNC B3 ;  /* 0x0000000000037941 */ /* 0x000fea0003800000 */
.L_x_3209:
[----:B------:R-:W2:Y:S01]  /*2bba0*/  S2R R5, SR_TID.X ;  /* 0x0000000000057919 */ /* 0x000ea20000002100 */
[----:B------:R-:W-:Y:S01]  /*2bbb0*/  BSSY B3, `(.L_x_3211) ;  /* 0x000000a000037945 */ /* 0x000fe20003800000 */
[----:B--2---:R-:W-:-:S04]  /*2bbc0*/  LOP3.LUT R5, R5, 0x7f, RZ, 0xc0, !PT ;  /* 0x0000007f05057812 */ /* 0x004fc800078ec0ff */
[----:B------:R-:W-:-:S13]  /*2bbd0*/  ISETP.NE.AND P0, PT, R5, RZ, PT ;  /* 0x000000ff0500720c */ /* 0x000fda0003f05270 */
[----:B------:R-:W-:Y:S05]  /*2bbe0*/  @P0 BRA `(.L_x_3212) ;  /* 0x0000000000180947 */ /* 0x000fea0003800000 */
[----:B------:R-:W2:Y:S01]  /*2bbf0*/  LDL R5, [R1+0xc] ;  /* 0x00000c0001057983 */ /* 0x000ea20000100800 */
[----:B-1----:R-:W-:-:S04]  /*2bc00*/  MOV R0, 0xa000 ;  /* 0x0000a00000007802 */ /* 0x002fc80000000f00 */
[----:B------:R3:W-:Y:S01]  /*2bc10*/  SYNCS.ARRIVE.TRANS64 RZ, [R3+URZ+0x38830], R0 ;  /* 0x0388300003ff79a7 */ /* 0x0007e2000800003f */
[----:B--2---:R-:W-:-:S13]  /*2bc20*/  LOP3.LUT P1, RZ, R5, 0x1, RZ, 0xc0, !PT ;  /* 0x0000000105ff7812 */ /* 0x004fda000782c0ff */
[----:B---3--:R-:W-:Y:S05]  /*2bc30*/  @!P1 BRA `(.L_x_3212) ;  /* 0x0000000000049947 */ /* 0x008fea0003800000 */
[----:B------:R-:W-:Y:S01]  /*2bc40*/  BPT.TRAP 0x1 ;  /* 0x000000040000795c */ /* 0x000fe20000300000 */
.L_x_3212:
[----:B------:R-:W-:Y:S05]  /*2bc50*/  BSYNC B3 ;  /* 0x0000000000037941 */ /* 0x000fea0003800000 */
.L_x_3211:
[----:B------:R-:W2:Y:S04]  /*2bc60*/  LDL R5, [R1+0x4] ;  /* 0x0000040001057983 */ /* 0x000ea80000100800 */
[----:B-1----:R-:W3:Y:S01]  /*2bc70*/  LDL R0, [R1+0x1c] ;  /* 0x00001c0001007983 */ /* 0x002ee20000100800 */
[----:B0-----:R-:W-:Y:S01]  /*2bc80*/  IMAD.MOV.U32 R10, RZ, RZ, RZ ;  /* 0x000000ffff0a7224 */ /* 0x001fe200078e00ff */
        /* <DEDUP_REMOVED lines=10> */
.L_x_3213:
        /* <DEDUP_REMOVED lines=16> */
.L_x_3214:
        /* <DEDUP_REMOVED lines=16> */
.L_x_3215:
        /* <DEDUP_REMOVED lines=16> */
.L_x_3216:
        /* <DEDUP_REMOVED lines=14> */
[----:B--2---:R-:W-:-:S02]  /*2c110*/  SHF.L.U32 R3, R15, 0x1f, RZ ;  /* 0x0000001f0f037819 */ /* 0x004fc400000006ff */
[----:B---3--:R-:W-:-:S04]  /*2c120*/  LEA R0, R6, R14, 0x3 ;  /* 0x0000000e06007211 */ /* 0x008fc800078e18ff */
[----:B------:R-:W0:Y:S02]  /*2c130*/  SYNCS.PHASECHK.TRANS64.TRYWAIT P0, [R0+URZ+0x38860], R3 ;  /* 0x03886003000075a7 */ /* 0x000e24000800017f */
[----:B0-----:R-:W-:Y:S05]  /*2c140*/  @!P0 BRA `(.L_x_3218) ;  /* 0x0000005c00d08947 */ /* 0x001fea0003800000 */
.L_x_3394:
[----:B------:R-:W-:Y:S05]  /*2c150*/  BSYNC B3 ;  /* 0x0000000000037941 */ /* 0x000fea0003800000 */
.L_x_3217:
[----:B------:R-:W1:Y:S01]  /*2c160*/  S2R R5, SR_TID.X ;  /* 0x0000000000057919 */ /* 0x000e620000002100 */
[----:B------:R-:W-:-:S04]  /*2c170*/  UPRMT UR4, UR38, 0x9910, URZ ;  /* 0x0000991026047896 */ /* 0x000fc8000800003f */
[----:B------:R-:W-:Y:S01]  /*2c180*/  UISETP.NE.AND UP0, UPT, UR4, 0x2, UPT ;  /* 0x000000020400788c */ /* 0x000fe2000bf05270 */
[----:B-1----:R-:W-:-:S04]  /*2c190*/  LOP3.LUT R5, R5, 0x7f, RZ, 0xc0, !PT ;  /* 0x0000007f05057812 */ /* 0x002fc800078ec0ff */
[----:B------:R-:W-:-:S13]  /*2c1a0*/  ISETP.NE.AND P0, PT, R5, RZ, PT ;  /* 0x000000ff0500720c */ /* 0x000fda0003f05270 */
[----:B0-----:R-:W-:-:S04]  /*2c1b0*/  @!P0 IMAD.MOV.U32 R3, RZ, RZ, 0xa000 ;  /* 0x0000a000ff038424 */ /* 0x001fc800078e00ff */
[----:B------:R0:W-:Y:S01]  /*2c1c0*/  @!P0 SYNCS.ARRIVE.TRANS64 RZ, [R0+URZ+0x38850], R3 ;  /* 0x0388500300ff89a7 */ /* 0x0001e2000800003f */
[----:B------:R-:W-:-:S13]  /*2c1d0*/  PLOP3.LUT P0, PT, PT, PT, UP0, 0x80, 0x0 ;  /* 0x000000000000781c */ /* 0x000fda0003f0f008 */
[----:B0-----:R-:W-:Y:S05]  /*2c1e0*/  @P0 BRA `(.L_x_3219) ;  /* 0x0000000000040947 */ /* 0x001fea0003800000 */
[----:B------:R-:W-:Y:S01]  /*2c1f0*/  BPT.TRAP 0x1 ;  /* 0x000000040000795c */ /* 0x000fe20000300000 */
.L_x_3219:
[----:B------:R-:W2:Y:S01]  /*2c200*/  LDL R3, [R1+0xc] ;  /* 0x00000c0001037983 */ /* 0x000ea20000100800 */
[----:B------:R-:W-:Y:S01]  /*2c210*/  BSSY B3, `(.L_x_3220) ;  /* 0x0000004000037945 */ /* 0x000fe20003800000 */
[----:B--2---:R-:W-:-:S13]  /*2c220*/  LOP3.LUT P0, RZ, R3, 0x8, RZ, 0xc0, !PT ;  /* 0x0000000803ff7812 */ /* 0x004fda000780c0ff */
[----:B------:R-:W-:Y:S05]  /*2c230*/  @P0 BRA `(.L_x_3221) ;  /* 0x0000000000040947 */ /* 0x000fea0003800000 */
[----:B------:R-:W-:Y:S01]  /*2c240*/  BPT.TRAP 0x1 ;  /* 0x000000040000795c */ /* 0x000fe20000300000 */
.L_x_3221:
[----:B------:R-:W-:Y:S05]  /*2c250*/  BSYNC B3 ;  /* 0x0000000000037941 */ /* 0x000fea0003800000 */
.L_x_3220:
        /* <DEDUP_REMOVED lines=14> */
.L_x_3222:
        /* <DEDUP_REMOVED lines=16> */
.L_x_3223:
        /* <DEDUP_REMOVED lines=16> */
.L_x_3224:
        /* <DEDUP_REMOVED lines=16> */
.L_x_3225:
        /* <DEDUP_REMOVED lines=13> */
.L_x_3207:
[----:B------:R-:W-:Y:S05]  /*2c710*/  BSYNC B1 ;  /* 0x0000000000017941 */ /* 0x000fea0003800000 */
.L_x_3206:
[----:B------:R-:W2:Y:S04]  /*2c720*/  LDL.LU R0, [R1+0x38] ;  /* 0x0000380001007983 */ /* 0x000ea80000300800 */
[----:B------:R1:W-:Y:S04]  /*2c730*/  STL [R1+0x18], R9 ;  /* 0x0000180901007387 */ /* 0x0003e80000100800 */
[----:B------:R1:W-:Y:S02]  /*2c740*/  STL [R1+0x8], R8 ;  /* 0x0000080801007387 */ /* 0x0003e40000100800 */
[----:B-12---:R-:W-:-:S07]  /*2c750*/  VIADD R0, R0, 0xfffffffd ;  /* 0xfffffffd00007836 */ /* 0x006fce0000000000 */
.L_x_3205:
[----:B------:R-:W-:Y:S05]  /*2c760*/  BSYNC B2 ;  /* 0x0000000000027941 */ /* 0x000fea0003800000 */
.L_x_3204:
[----:B------:R-:W-:-:S13]  /*2c770*/  ISETP.NE.AND P0, PT, R2, RZ, PT ;  /* 0x000000ff0200720c */ /* 0x000fda0003f05270 */
[----:B------:R-:W-:Y:S05]  /*2c780*/  @!P0 BRA `(.L_x_3203) ;  /* 0x0000001c00248947 */ /* 0x000fea0003800000 */
[----:B-----5:R1:W5:Y:S02]  /*2c790*/  LDL R8, [R1] ;  /* 0x0000000001087983 */ /* 0x0203640000100800 */
.L_x_3266:
[----:B0--3--:R-:W3:Y:S04]  /*2c7a0*/  LDL R4, [R1+0xc] ;  /* 0x00000c0001047983 */ /* 0x009ee80000100800 */
[----:B------:R-:W4:Y:S04]  /*2c7b0*/  LDL R3, [R1+0x8] ;  /* 0x0000080001037983 */ /* 0x000f280000100800 */
[----:B--2---:R-:W2:Y:S01]  /*2c7c0*/  LDL R2, [R1+0x18] ;  /* 0x0000180001027983 */ /* 0x004ea20000100800 */
[----:B------:R-:W-:Y:S05]  /*2c7d0*/  YIELD ;  /* 0x0000000000007946 */ /* 0x000fea0003800000 */
[----:B------:R-:W-:Y:S01]  /*2c7e0*/  BSSY B1, `(.L_x_3226) ;  /* 0x00000df000017945 */ /* 0x000fe20003800000 */
[----:B---3--:R-:W-:Y:S01]  /*2c7f0*/  LOP3.LUT P1, RZ, R4, 0x4, RZ, 0xc0, !PT ;  /* 0x0000000404ff7812 */ /* 0x008fe2000782c0ff */
[----:B----4-:R-:W-:-:S05]  /*2c800*/  VIADD R4, R3, 0x1 ;  /* 0x0000000103047836 */ /* 0x010fca0000000000 */
[----:B------:R-:W-:-:S04]  /*2c810*/  ISETP.NE.AND P0, PT, R4, 0x2, PT ;  /* 0x000000020400780c */ /* 0x000fc80003f05270 */
[----:B------:R-:W-:Y:S02]  /*2c820*/  SEL R5, RZ, 0x1, P0 ;  /* 0x00000001ff057807 */ /* 0x000fe40000000000 */
[----:B------:R-:W-:Y:S02]  /*2c830*/  SEL R4, R4, RZ, P0 ;  /* 0x000000ff04047207 */ /* 0x000fe40000000000 */
[----:B--2---:R-:W-:Y:S01]  /*2c840*/  LOP3.LUT R5, R2, R5, RZ, 0x3c, !PT ;  /* 0x0000000502057212 */ /* 0x004fe200078e3cff */
        /* <DEDUP_REMOVED lines=13> */
[----:B0-----:R-:W-:Y:S01]  /*2c920*/  @P0 IMAD.HI.U32 R6, R0, R2, RZ ;  /* 0x0000000200060227 */ /* 0x001fe200078e00ff */
[----:B------:R-:W-:-:S04]  /*2c930*/  MOV R2, R0 ;  /* 0x0000000000027202 */ /* 0x000fc80000000f00 */
        /* <DEDUP_REMOVED lines=8> */
[----:B-----5:R-:W-:-:S04]  /*2c9c0*/  LEA R8, P0, R2, UR4, 0x2 ;  /* 0x0000000402087c11 */ /* 0x020fc8000f8010ff */
[----:B------:R-:W-:-:S05]  /*2c9d0*/  LEA.HI.X R9, R2, UR5, R3, 0x2, P0 ;  /* 0x0000000502097c11 */ /* 0x000fca00080f1403 */
[----:B------:R0:W5:Y:S04]  /*2c9e0*/  LDG.E R8, desc[UR8][R8.64] ;  /* 0x0000000808087981 */ /* 0x000168000c1e1900 */
.L_x_3228:
[----:B------:R-:W2:Y:S01]  /*2c9f0*/  LDL R2, [R1+0x4] ;  /* 0x0000040001027983 */ /* 0x000ea20000100800 */
[----:B------:R-:W-:Y:S01]  /*2ca00*/  BSSY B2, `(.L_x_3229) ;  /* 0x0000005000027945 */ /* 0x000fe20003800000 */
[----:B--2---:R-:W-:Y:S01]  /*2ca10*/  IMAD R3, R4, 0x8, R2 ;  /* 0x0000000804037824 */ /* 0x004fe200078e0202 */
[----:B------:R-:W-:-:S04]  /*2ca20*/  SHF.L.U32 R2, R5, 0x1f, RZ ;  /* 0x0000001f05027819 */ /* 0x000fc800000006ff */
[----:B------:R-:W2:Y:S02]  /*2ca30*/  SYNCS.PHASECHK.TRANS64.TRYWAIT P0, [R3+URZ+0x38840], R2 ;  /* 0x03884002030075a7 */ /* 0x000ea4000800017f */
[----:B--2---:R-:W-:Y:S05]  /*2ca40*/  @!P0 BRA `(.L_x_3230) ;  /* 0x0000005400a48947 */ /* 0x004fea0003800000 */
.L_x_3395:
[----:B------:R-:W-:Y:S05]  /*2ca50*/  BSYNC B2 ;  /* 0x0000000000027941 */ /* 0x000fea0003800000 */
.L_x_3229:
        /* <DEDUP_REMOVED lines=11> */
.L_x_3232:
[----:B------:R-:W-:Y:S05]  /*2cb10*/  BSYNC B2 ;  /* 0x0000000000027941 */ /* 0x000fea0003800000 */
.L_x_3231:
        /* <DEDUP_REMOVED lines=12> */
[----:B0-----:R-:W-:-:S07]  /*2cbe0*/  VIADD R9, R7, 0x24400 ;  /* 0x0002440007097836 */ /* 0x001fce0000000000 */
.L_x_3233:
        /* <DEDUP_REMOVED lines=16> */
.L_x_3234:
        /* <DEDUP_REMOVED lines=16> */
.L_x_3235:
        /* <DEDUP_REMOVED lines=16> */
.L_x_3236:
        /* <DEDUP_REMOVED lines=18> */
.L_x_3396:
[----:B------:R-:W-:Y:S05]  /*2d010*/  BSYNC B2 ;  /* 0x0000000000027941 */ /* 0x000fea0003800000 */
.L_x_3237:
[----:B------:R-:W2:Y:S01]  /*2d020*/  S2R R7, SR_TID.X ;  /* 0x0000000000077919 */ /* 0x000ea20000002100 */
[----:B------:R-:W-:-:S04]  /*2d030*/  UPRMT UR4, UR38, 0x9910, URZ ;  /* 0x0000991026047896 */ /* 0x000fc8000800003f */
[----:B------:R-:W-:Y:S01]  /*2d040*/  UISETP.NE.AND UP0, UPT, UR4, 0x2, UPT ;  /* 0x000000020400788c */ /* 0x000fe2000bf05270 */
[----:B--2---:R-:W-:-:S04]  /*2d050*/  LOP3.LUT R7, R7, 0x7f, RZ, 0xc0, !PT ;  /* 0x0000007f07077812 */ /* 0x004fc800078ec0ff */
[----:B------:R-:W-:-:S13]  /*2d060*/  ISETP.NE.AND P0, PT, R7, RZ, PT ;  /* 0x000000ff0700720c */ /* 0x000fda0003f05270 */
[----:B0-----:R-:W-:-:S04]  /*2d070*/  @!P0 MOV R3, 0xa000 ;  /* 0x0000a00000038802 */ /* 0x001fc80000000f00 */
[----:B------:R0:W-:Y:S01]  /*2d080*/  @!P0 SYNCS.ARRIVE.TRANS64 RZ, [R2+URZ+0x38850], R3 ;  /* 0x0388500302ff89a7 */ /* 0x0001e2000800003f */
[----:B------:R-:W-:-:S13]  /*2d090*/  PLOP3.LUT P0, PT, PT, PT, UP0, 0x80, 0x0 ;  /* 0x000000000000781c */ /* 0x000fda0003f0f008 */
[----:B0-----:R-:W-:Y:S05]  /*2d0a0*/  @P0 BRA `(.L_x_3239) ;  /* 0x0000000000040947 */ /* 0x001fea0003800000 */
[----:B------:R-:W-:Y:S01]  /*2d0b0*/  BPT.TRAP 0x1 ;  /* 0x000000040000795c */ /* 0x000fe20000300000 */
.L_x_3239:
[----:B------:R-:W2:Y:S01]  /*2d0c0*/  LDL R3, [R1+0xc] ;  /* 0x00000c0001037983 */ /* 0x000ea20000100800 */
[----:B------:R-:W-:Y:S01]  /*2d0d0*/  BSSY B2, `(.L_x_3240) ;  /* 0x0000004000027945 */ /* 0x000fe20003800000 */
[----:B--2---:R-:W-:-:S13]  /*2d0e0*/  LOP3.LUT P0, RZ, R3, 0x8, RZ, 0xc0, !PT ;  /* 0x0000000803ff7812 */ /* 0x004fda000780c0ff */
[----:B------:R-:W-:Y:S05]  /*2d0f0*/  @P0 BRA `(.L_x_3241) ;  /* 0x0000000000040947 */ /* 0x000fea0003800000 */
[----:B------:R-:W-:Y:S01]  /*2d100*/  BPT.TRAP 0x1 ;  /* 0x000000040000795c */ /* 0x000fe20000300000 */
.L_x_3241:
[----:B------:R-:W-:Y:S05]  /*2d110*/  BSYNC B2 ;  /* 0x0000000000027941 */ /* 0x000fea0003800000 */
.L_x_3240:
        /* <DEDUP_REMOVED lines=14> */
.L_x_3242:
        /* <DEDUP_REMOVED lines=16> */
.L_x_3243:
        /* <DEDUP_REMOVED lines=16> */
.L_x_3244:
        /* <DEDUP_REMOVED lines=16> */
.L_x_3245:
        /* <DEDUP_REMOVED lines=11> */
[----:B------:R0:W-:Y:S04]  /*2d5b0*/  STL [R1+0x10], R6 ;  /* 0x0000100601007387 */ /* 0x0001e80000100800 */
[----:B------:R0:W-:Y:S02]  /*2d5c0*/  STL [R1], R8 ;  /* 0x0000000801007387 */ /* 0x0001e40000100800 */
.L_x_3227:
[----:B------:R-:W-:Y:S05]  /*2d5d0*/  BSYNC B1 ;  /* 0x0000000000017941 */ /* 0x000fea0003800000 */
.L_x_3226:
        /* <DEDUP_REMOVED lines=12> */
[----:B0-----:R-:W-:Y:S01]  /*2d6a0*/  VIADD R6, R0, 0xffffffff ;  /* 0xffffffff00067836 */ /* 0x001fe20000000000 */
[----:B------:R-:W-:-:S04]  /*2d6b0*/  ISETP.NE.U32.AND P0, PT, RZ, UR4, PT ;  /* 0x00000004ff007c0c */ /* 0x000fc8000bf05070 */
[----:B------:R-:W-:-:S13]  /*2d6c0*/  ISETP.NE.AND.EX P0, PT, RZ, UR5, PT, P0 ;  /* 0x00000005ff007c0c */ /* 0x000fda000bf05300 */
[----:B------:R-:W-:Y:S05]  /*2d6d0*/  @!P0 BRA `(.L_x_3248) ;  /* 0x0000000000508947 */ /* 0x000fea0003800000 */
[----:B------:R-:W3:Y:S01]  /*2d6e0*/  LDL R12, [R1+0x28] ;  /* 0x00002800010c7983 */ /* 0x000ee20000100800 */
[----:B-----5:R-:W0:Y:S01]  /*2d6f0*/  LDC R8, c[0x0][0x43c] ;  /* 0x00010f00ff087b82 */ /* 0x020e220000000800 */
[----:B------:R-:W-:Y:S02]  /*2d700*/  ULDC.64 UR6, c[0x0][0x428] ;  /* 0x00010a0000067ab9 */ /* 0x000fe40000000a00 */
[----:B------:R-:W4:Y:S01]  /*2d710*/  LDL R9, [R1+0x14] ;  /* 0x0000140001097983 */ /* 0x000f220000100800 */
        /* <DEDUP_REMOVED lines=11> */
[----:B------:R-:W-:-:S05]  /*2d7d0*/  IMAD.WIDE.U32 R2, R9, UR6, R2 ;  /* 0x0000000609027c25 */ /* 0x000fca000f8e0002 */
[----:B------:R-:W-:Y:S02]  /*2d7e0*/  IADD3 R3, R7, R3, RZ ;  /* 0x0000000307037210 */ /* 0x000fe40007ffe0ff */
[----:B------:R-:W-:-:S04]  /*2d7f0*/  LEA R8, P0, R2, UR4, 0x2 ;  /* 0x0000000402087c11 */ /* 0x000fc8000f8010ff */
[----:B------:R-:W-:-:S05]  /*2d800*/  LEA.HI.X R9, R2, UR5, R3, 0x2, P0 ;  /* 0x0000000502097c11 */ /* 0x000fca00080f1403 */
[----:B------:R0:W5:Y:S04]  /*2d810*/  LDG.E R8, desc[UR8][R8.64] ;  /* 0x0000000808087981 */ /* 0x000168000c1e1900 */
.L_x_3248:
[----:B------:R-:W3:Y:S01]  /*2d820*/  LDL R2, [R1+0x4] ;  /* 0x0000040001027983 */ /* 0x000ee20000100800 */
[----:B------:R-:W-:Y:S01]  /*2d830*/  BSSY B2, `(.L_x_3249) ;  /* 0x0000005000027945 */ /* 0x000fe20003800000 */
[----:B---3--:R-:W-:Y:S01]  /*2d840*/  IMAD R3, R11, 0x8, R2 ;  /* 0x000000080b037824 */ /* 0x008fe200078e0202 */
[----:B------:R-:W-:-:S04]  /*2d850*/  SHF.L.U32 R2, R10, 0x1f, RZ ;  /* 0x0000001f0a027819 */ /* 0x000fc800000006ff */
[----:B------:R-:W3:Y:S02]  /*2d860*/  SYNCS.PHASECHK.TRANS64.TRYWAIT P0, [R3+URZ+0x38840], R2 ;  /* 0x03884002030075a7 */ /* 0x000ee4000800017f */
[----:B---3--:R-:W-:Y:S05]  /*2d870*/  @!P0 BRA `(.L_x_3250) ;  /* 0x0000004800408947 */ /* 0x008fea0003800000 */
.L_x_3397:
[----:B------:R-:W-:Y:S05]  /*2d880*/  BSYNC B2 ;  /* 0x0000000000027941 */ /* 0x000fea0003800000 */
.L_x_3249:
        /* <DEDUP_REMOVED lines=11> */
.L_x_3252:
[----:B------:R-:W-:Y:S05]  /*2d940*/  BSYNC B2 ;  /* 0x0000000000027941 */ /* 0x000fea0003800000 */
.L_x_3251:
[----:B0-----:R-:W4:Y:S04]  /*2d950*/  LDL R9, [R1+0x4] ;  /* 0x0000040001097983 */ /* 0x001f280000100800 */
[----:B------:R-:W4:Y:S04]  /*2d960*/  LDL R7, [R1+0x8] ;  /* 0x0000080001077983 */ /* 0x000f280000100800 */
[----:B---3--:R-:W3:Y:S01]  /*2d970*/  LDL R2, [R1+0x1c] ;  /* 0x00001c0001027983 */ /* 0x008ee20000100800 */
[----:B--2---:R-:W-:Y:S01]  /*2d980*/  IMAD.MOV.U32 R10, RZ, RZ, RZ ;  /* 0x000000ffff0a7224 */ /* 0x004fe200078e00ff */
[----:B------:R-:W-:Y:S01]  /*2d990*/  UIADD3 UR4, UP0, UR36, 0x370, URZ ;  /* 0x0000037024047890 */ /* 0x000fe2000ff1e03f */
[----:B------:R-:W-:Y:S01]  /*2d9a0*/  PLOP3.LUT P0, PT, PT, PT, PT, 0x80, 0x0 ;  /* 0x000000000000781c */ /* 0x000fe20003f0f070 */
[----:B------:R-:W-:Y:S01]  /*2d9b0*/  VIADD R3, R3, 0x38830 ;  /* 0x0003883003037836 */ /* 0x000fe20000000000 */
[----:B------:R-:W-:Y:S01]  /*2d9c0*/  UMOV UR6, 0x0 ;  /* 0x0000000000067882 */ /* 0x000fe20000000000 */
[----:B------:R-:W-:Y:S01]  /*2d9d0*/  R2UR UR10, R10 ;  /* 0x000000000a0a72ca */ /* 0x000fe200000e0000 */
[----:B------:R-:W-:Y:S01]  /*2d9e0*/  UIADD3.X UR5, URZ, UR37, URZ, UP0, !UPT ;  /* 0x000000253f057290 */ /* 0x000fe200087fe43f */
[----:B------:R-:W-:Y:S01]  /*2d9f0*/  UMOV UR7, 0x14f00000 ;  /* 0x14f0000000077882 */ /* 0x000fe20000000000 */
[----:B----4-:R-:W-:-:S02]  /*2da00*/  IMAD R7, R7, 0xa000, R9 ;  /* 0x0000a00007077824 */ /* 0x010fc400078e0209 */
[----:B---3--:R-:W-:-:S03]  /*2da10*/  IMAD R2, R6, 0x50, R2 ;  /* 0x0000005006027824 */ /* 0x008fc600078e0202 */
[----:B------:R-:W-:-:S07]  /*2da20*/  IADD3 R9, R7, 0x24400, RZ ;  /* 0x0002440007097810 */ /* 0x000fce0007ffe0ff */
.L_x_3253:
        /* <DEDUP_REMOVED lines=16> */
.L_x_3254:
        /* <DEDUP_REMOVED lines=16> */
.L_x_3255:
        /* <DEDUP_REMOVED lines=16> */
.L_x_3256:
        /* <DEDUP_REMOVED lines=10> */
[----:B------:R-:W2:Y:S01]  /*2ddd0*/  LDL R13, [R1+0x4] ;  /* 0x00000400010d7983 */ /* 0x000ea20000100800 */
[----:B------:R-:W-:Y:S01]  /*2dde0*/  SHF.L.U32 R5, R5, 0x1f, RZ ;  /* 0x0000001f05057819 */ /* 0x000fe200000006ff */
[----:B------:R-:W-:Y:S01]  /*2ddf0*/  BSSY B2, `(.L_x_3257) ;  /* 0x0000004000027945 */ /* 0x000fe20003800000 */
[----:B--2---:R-:W-:-:S04]  /*2de00*/  IMAD R2, R4, 0x8, R13 ;  /* 0x0000000804027824 */ /* 0x004fc800078e020d */
[----:B------:R-:W0:Y:S02]  /*2de10*/  SYNCS.PHASECHK.TRANS64.TRYWAIT P0, [R2+URZ+0x38860], R5 ;  /* 0x03886005020075a7 */ /* 0x000e24000800017f */
[----:B0-----:R-:W-:Y:S05]  /*2de20*/  @!P0 BRA `(.L_x_3258) ;  /* 0x0000004000e88947 */ /* 0x001fea0003800000 */
.L_x_3398:
[----:B------:R-:W-:Y:S05]  /*2de30*/  BSYNC B2 ;  /* 0x0000000000027941 */ /* 0x000fea0003800000 */
.L_x_3257:
[----:B------:R-:W2:Y:S01]  /*2de40*/  S2R R3, SR_TID.X ;  /* 0x0000000000037919 */ /* 0x000ea20000002100 */
[----:B------:R-:W-:-:S04]  /*2de50*/  UPRMT UR4, UR38, 0x9910, URZ ;  /* 0x0000991026047896 */ /* 0x000fc8000800003f */
[----:B------:R-:W-:Y:S01]  /*2de60*/  UISETP.NE.AND UP0, UPT, UR4, 0x2, UPT ;  /* 0x000000020400788c */ /* 0x000fe2000bf05270 */
[----:B--2---:R-:W-:-:S04]  /*2de70*/  LOP3.LUT R3, R3, 0x7f, RZ, 0xc0, !PT ;  /* 0x0000007f03037812 */ /* 0x004fc800078ec0ff */
[----:B------:R-:W-:-:S13]  /*2de80*/  ISETP.NE.AND P0, PT, R3, RZ, PT ;  /* 0x000000ff0300720c */ /* 0x000fda0003f05270 */
[----:B------:R-:W-:-:S04]  /*2de90*/  @!P0 IMAD.MOV.U32 R3, RZ, RZ, 0xa000 ;  /* 0x0000a000ff038424 */ /* 0x000fc800078e00ff */
[----:B------:R2:W-:Y:S01]  /*2dea0*/  @!P0 SYNCS.ARRIVE.TRANS64 RZ, [R2+URZ+0x38850], R3 ;  /* 0x0388500302ff89a7 */ /* 0x0005e2000800003f */
[----:B------:R-:W-:-:S13]  /*2deb0*/  PLOP3.LUT P0, PT, PT, PT, UP0, 0x80, 0x0 ;  /* 0x000000000000781c */ /* 0x000fda0003f0f008 */
[----:B--2---:R-:W-:Y:S05]  /*2dec0*/  @P0 BRA `(.L_x_3259) ;  /* 0x0000000000040947 */ /* 0x004fea0003800000 */
[----:B------:R-:W-:Y:S01]  /*2ded0*/  BPT.TRAP 0x1 ;  /* 0x000000040000795c */ /* 0x000fe20000300000 */
.L_x_3259:
[----:B------:R-:W2:Y:S01]  /*2dee0*/  LDL R3, [R1+0xc] ;  /* 0x00000c0001037983 */ /* 0x000ea20000100800 */
[----:B------:R-:W-:Y:S01]  /*2def0*/  BSSY B2, `(.L_x_3260) ;  /* 0x0000004000027945 */ /* 0x000fe20003800000 */
[----:B--2---:R-:W-:-:S13]  /*2df00*/  LOP3.LUT P0, RZ, R3, 0x8, RZ, 0xc0, !PT ;  /* 0x0000000803ff7812 */ /* 0x004fda000780c0ff */
[----:B------:R-:W-:Y:S05]  /*2df10*/  @P0 BRA `(.L_x_3261) ;  /* 0x0000000000040947 */ /* 0x000fea0003800000 */
[----:B------:R-:W-:Y:S01]  /*2df20*/  BPT.TRAP 0x1 ;  /* 0x000000040000795c */ /* 0x000fe20000300000 */
.L_x_3261:
[----:B------:R-:W-:Y:S05]  /*2df30*/  BSYNC B2 ;  /* 0x0000000000027941 */ /* 0x000fea0003800000 */
.L_x_3260:
[----:B------:R-:W2:Y:S04]  /*2df40*/  LDL R7, [R1+0x4] ;  /* 0x0000040001077983 */ /* 0x000ea80000100800 */
[----:B0-----:R-:W3:Y:S04]  /*2df50*/  LDL R5, [R1+0x1c] ;  /* 0x00001c0001057983 */ /* 0x001ee80000100800 */
        /* <DEDUP_REMOVED lines=11> */
.L_x_3262:
        /* <DEDUP_REMOVED lines=16> */
.L_x_3263:
        /* <DEDUP_REMOVED lines=16> */
.L_x_3264:
        /* <DEDUP_REMOVED lines=16> */
.L_x_3265:
        /* <DEDUP_REMOVED lines=13> */
.L_x_3247:
[----:B------:R-:W-:Y:S05]  /*2e3e0*/  BSYNC B1 ;  /* 0x0000000000017941 */ /* 0x000fea0003800000 */
.L_x_3246:
[C---:B------:R-:W-:Y:S01]  /*2e3f0*/  ISETP.GT.AND P0, PT, R0.reuse, 0x1, PT ;  /* 0x000000010000780c */ /* 0x040fe20003f04270 */
[----:B------:R-:W-:-:S12]  /*2e400*/  VIADD R0, R0, 0xfffffffe ;  /* 0xfffffffe00007836 */ /* 0x000fd80000000000 */
[----:B------:R-:W-:Y:S05]  /*2e410*/  @P0 BRA `(.L_x_3266) ;  /* 0xffffffe000e00947 */ /* 0x000fea000383ffff */
.L_x_3203:
[----:B------:R-:W-:Y:S05]  /*2e420*/  BSYNC B0 ;  /* 0x0000000000007941 */ /* 0x000fea0003800000 */
.L_x_3202:
        /* <DEDUP_REMOVED lines=18> */
.L_x_3268:
[----:B------:R-:W-:Y:S05]  /*2e550*/  BSYNC B0 ;  /* 0x0000000000007941 */ /* 0x000fea0003800000 */
.L_x_3267:
[----:B------:R-:W4:Y:S01]  /*2e560*/  LDL R0, [R1+0xc] ;  /* 0x00000c0001007983 */ /* 0x000f220000100800 */
[----:B------:R-:W-:Y:S01]  /*2e570*/  BSSY B0, `(.L_x_3269) ;  /* 0x0000065000007945 */ /* 0x000fe20003800000 */
[----:B----4-:R-:W-:-:S13]  /*2e580*/  LOP3.LUT P0, RZ, R0, 0x4, RZ, 0xc0, !PT ;  /* 0x0000000400ff7812 */ /* 0x010fda000780c0ff */
[----:B------:R-:W-:Y:S05]  /*2e590*/  @!P0 BRA `(.L_x_3270) ;  /* 0x0000000400888947 */ /* 0x000fea0003800000 */
[----:B------:R-:W4:Y:S04]  /*2e5a0*/  LDL R3, [R1+0x4] ;  /* 0x0000040001037983 */ /* 0x000f280000100800 */
[----:B------:R-:W4:Y:S04]  /*2e5b0*/  LDL R0, [R1+0x8] ;  /* 0x0000080001007983 */ /* 0x000f280000100800 */
[----:B------:R-:W2:Y:S01]  /*2e5c0*/  LDL R2, [R1+0x18] ;  /* 0x0000180001027983 */ /* 0x000ea20000100800 */
[----:B------:R-:W-:Y:S01]  /*2e5d0*/  BSSY B1, `(.L_x_3271) ;  /* 0x0000005000017945 */ /* 0x000fe20003800000 */
[----:B----4-:R-:W-:-:S02]  /*2e5e0*/  LEA R0, R0, R3, 0x3 ;  /* 0x0000000300007211 */ /* 0x010fc400078e18ff */
[----:B--2---:R-:W-:-:S04]  /*2e5f0*/  SHF.L.U32 R2, R2, 0x1f, RZ ;  /* 0x0000001f02027819 */ /* 0x004fc800000006ff */
[----:B------:R-:W2:Y:S02]  /*2e600*/  SYNCS.PHASECHK.TRANS64.TRYWAIT P0, [R0+URZ+0x38860], R2 ;  /* 0x03886002000075a7 */ /* 0x000ea4000800017f */
[----:B--2---:R-:W-:Y:S05]  /*2e610*/  @!P0 BRA `(.L_x_3272) ;  /* 0x0000003c00008947 */ /* 0x004fea0003800000 */
.L_x_3399:
[----:B------:R-:W-:Y:S05]  /*2e620*/  BSYNC B1 ;  /* 0x0000000000017941 */ /* 0x000fea0003800000 */
.L_x_3271:
[----:B------:R-:W4:Y:S01]  /*2e630*/  S2R R3, SR_TID.X ;  /* 0x0000000000037919 */ /* 0x000f220000002100 */
[----:B------:R-:W-:-:S04]  /*2e640*/  UPRMT UR4, UR38, 0x9910, URZ ;  /* 0x0000991026047896 */ /* 0x000fc8000800003f */
[----:B------:R-:W-:Y:S01]  /*2e650*/  UISETP.NE.AND UP0, UPT, UR4, 0x2, UPT ;  /* 0x000000020400788c */ /* 0x000fe2000bf05270 */
[----:B----4-:R-:W-:-:S04]  /*2e660*/  LOP3.LUT R3, R3, 0x7f, RZ, 0xc0, !PT ;  /* 0x0000007f03037812 */ /* 0x010fc800078ec0ff */
[----:B------:R-:W-:-:S13]  /*2e670*/  ISETP.NE.AND P0, PT, R3, RZ, PT ;  /* 0x000000ff0300720c */ /* 0x000fda0003f05270 */
[----:B--2---:R-:W-:-:S04]  /*2e680*/  @!P0 IMAD.MOV.U32 R2, RZ, RZ, 0xa000 ;  /* 0x0000a000ff028424 */ /* 0x004fc800078e00ff */
[----:B------:R2:W-:Y:S01]  /*2e690*/  @!P0 SYNCS.ARRIVE.TRANS64 RZ, [R0+URZ+0x38850], R2 ;  /* 0x0388500200ff89a7 */ /* 0x0005e2000800003f */
[----:B------:R-:W-:-:S13]  /*2e6a0*/  PLOP3.LUT P0, PT, PT, PT, UP0, 0x80, 0x0 ;  /* 0x000000000000781c */ /* 0x000fda0003f0f008 */
[----:B--2---:R-:W-:Y:S05]  /*2e6b0*/  @P0 BRA `(.L_x_3273) ;  /* 0x0000000000040947 */ /* 0x004fea0003800000 */
[----:B------:R-:W-:Y:S01]  /*2e6c0*/  BPT.TRAP 0x1 ;  /* 0x000000040000795c */ /* 0x000fe20000300000 */
.L_x_3273:
[----:B------:R-:W2:Y:S01]  /*2e6d0*/  LDL R2, [R1+0xc] ;  /* 0x00000c0001027983 */ /* 0x000ea20000100800 */
[----:B------:R-:W-:Y:S01]  /*2e6e0*/  BSSY B1, `(.L_x_3274) ;  /* 0x0000004000017945 */ /* 0x000fe20003800000 */
[----:B--2---:R-:W-:-:S13]  /*2e6f0*/  LOP3.LUT P0, RZ, R2, 0x8, RZ, 0xc0, !PT ;  /* 0x0000000802ff7812 */ /* 0x004fda000780c0ff */
[----:B------:R-:W-:Y:S05]  /*2e700*/  @P0 BRA `(.L_x_3275) ;  /* 0x0000000000040947 */ /* 0x000fea0003800000 */
[----:B------:R-:W-:Y:S01]  /*2e710*/  BPT.TRAP 0x1 ;  /* 0x000000040000795c */ /* 0x000fe20000300000 */
.L_x_3275:
[----:B------:R-:W-:Y:S05]  /*2e720*/  BSYNC B1 ;  /* 0x0000000000017941 */ /* 0x000fea0003800000 */
.L_x_3274:
[----:B------:R-:W2:Y:S04]  /*2e730*/  LDL.LU R5, [R1+0x1c] ;  /* 0x00001c0001057983 */ /* 0x000ea80000300800 */
[----:B------:R-:W2:Y:S04]  /*2e740*/  LDL.LU R3, [R1+0x10] ;  /* 0x0000100001037983 */ /* 0x000ea80000300800 */
[----:B0-----:R-:W4:Y:S04]  /*2e750*/  LDL R4, [R1+0x4] ;  /* 0x0000040001047983 */ /* 0x001f280000100800 */
[----:B------:R-:W4:Y:S01]  /*2e760*/  LDL R2, [R1+0x8] ;  /* 0x0000080001027983 */ /* 0x000f220000100800 */
        /* <DEDUP_REMOVED lines=8> */
[----:B----4-:R-:W-:-:S04]  /*2e7f0*/  IMAD R2, R2, 0xa000, R4 ;  /* 0x0000a00002027824 */ /* 0x010fc800078e0204 */
[----:B------:R-:W-:-:S07]  /*2e800*/  VIADD R4, R2, 0x400 ;  /* 0x0000040002047836 */ /* 0x000fce0000000000 */
.L_x_3276:
        /* <DEDUP_REMOVED lines=16> */
.L_x_3277:
        /* <DEDUP_REMOVED lines=16> */
.L_x_3278:
        /* <DEDUP_REMOVED lines=16> */
.L_x_3279:
        /* <DEDUP_REMOVED lines=11> */
.L_x_3270:
[----:B------:R-:W-:Y:S05]  /*2ebc0*/  BSYNC B0 ;  /* 0x0000000000007941 */ /* 0x000fea0003800000 */
.L_x_3269:
[----:B------:R-:W4:Y:S04]  /*2ebd0*/  LDL.LU R5, [R1+0x8] ;  /* 0x0000080001057983 */ /* 0x000f280000300800 */
[----:B0-----:R-:W2:Y:S01]  /*2ebe0*/  LDL.LU R4, [R1+0x18] ;  /* 0x0000180001047983 */ /* 0x001ea20000300800 */
[----:B----4-:R-:W-:-:S05]  /*2ebf0*/  VIADD R0, R5, 0x1 ;  /* 0x0000000105007836 */ /* 0x010fca0000000000 */
[----:B------:R-:W-:-:S04]  /*2ec00*/  ISETP.NE.AND P0, PT, R0, 0x2, PT ;  /* 0x000000020000780c */ /* 0x000fc80003f05270 */
[----:B------:R-:W-:Y:S02]  /*2ec10*/  SEL R2, RZ, 0x1, P0 ;  /* 0x00000001ff027807 */ /* 0x000fe40000000000 */
[----:B------:R-:W-:Y:S02]  /*2ec20*/  SEL R0, R0, RZ, P0 ;  /* 0x000000ff00007207 */ /* 0x000fe40000000000 */
[----:B--2---:R-:W-:-:S03]  /*2ec30*/  LOP3.LUT R4, R4, R2, RZ, 0x3c, !PT ;  /* 0x0000000204047212 */ /* 0x004fc600078e3cff */
[----:B------:R2:W-:Y:S04]  /*2ec40*/  STL [R1+0x8], R0 ;  /* 0x0000080001007387 */ /* 0x0005e80000100800 */
[----:B------:R2:W-:Y:S02]  /*2ec50*/  STL [R1+0x18], R4 ;  /* 0x0000180401007387 */ /* 0x0005e40000100800 */
.L_x_3182:
[----:B------:R-:W-:Y:S05]  /*2ec60*/  BSYNC B7 ;  /* 0x0000000000077941 */ /* 0x000fea0003800000 */
.L_x_3180:
[----:B------:R-:W4:Y:S02]  /*2ec70*/  LDL R7, [R1+0xc] ;  /* 0x00000c0001077983 */ /* 0x000f240000100800 */
[----:B----4-:R-:W-:-:S13]  /*2ec80*/  LOP3.LUT P0, RZ, R7, 0x10, RZ, 0xc0, !PT ;  /* 0x0000001007ff7812 */ /* 0x010fda000780c0ff */
[----:B------:R-:W-:Y:S05]  /*2ec90*/  @!P0 BRA `(.L_x_3280) ;  /* 0x0000000000288947 */ /* 0x000fea0003800000 */
[----:B------:R-:W-:Y:S05]  /*2eca0*/  WARPSYNC.ALL ;  /* 0x0000000000007948 */ /* 0x000fea0003800000 */
[----:B------:R-:W4:Y:S08]  /*2ecb0*/  S2UR UR5, SR_CgaCtaId ;  /* 0x00000000000579c3 */ /* 0x000f300000008800 */
[----:B------:R-:W-:Y:S06]  /*2ecc0*/  BAR.SYNC.DEFER_BLOCKING 0x5, 0x180 ;  /* 0x0146000000007b1d */ /* 0x000fec0000010000 */
[----:B------:R-:W-:-:S02]  /*2ecd0*/  UMOV UR4, 0x400 ;  /* 0x0000040000047882 */ /* 0x000fc40000000000 */
[----:B----4-:R-:W-:-:S06]  /*2ece0*/  ULEA UR4, UR5, UR4, 0x18 ;  /* 0x0000000405047291 */ /* 0x010fcc000f8ec03f */
[----:B--2---:R-:W-:-:S05]  /*2ecf0*/  IMAD.U32 R0, RZ, RZ, UR4 ;  /* 0x00000004ff007e24 */ /* 0x004fca000f8e00ff */
[----:B------:R2:W4:Y:S04]  /*2ed00*/  LDS.128 R16, [R0+0x388d0] ;  /* 0x0388d00000107984 */ /* 0x0005280000000c00 */
[----:B------:R2:W-:Y:S01]  /*2ed10*/  STL [R1+0x4], R0 ;  /* 0x0000040001007387 */ /* 0x0005e20000100800 */
[----:B------:R-:W-:Y:S06]  /*2ed20*/  BAR.ARV 0x4, 0x180 ;  /* 0x0106000000007b1d */ /* 0x000fec0000002000 */
[----:B------:R-:W-:Y:S05]  /*2ed30*/  BRA `(.L_x_3281) ;  /* 0x0000000800e47947 */ /* 0x000fea0003800000 */
.L_x_3280:
[----:B---3--:R-:W3:Y:S01]  /*2ed40*/  LDL R6, [R1+0x30] ;  /* 0x0000300001067983 */ /* 0x008ee20000100800 */
[----:B------:R-:W-:Y:S01]  /*2ed50*/  UMOV UR4, 0xffffffff ;  /* 0xffffffff00047882 */ /* 0x000fe20000000000 */
[----:B---3--:R-:W-:Y:S02]  /*2ed60*/  ISETP.NE.AND P5, PT, R6, 0x1f, PT ;  /* 0x0000001f0600780c */ /* 0x008fe40003fa5270 */
[----:B------:R-:W-:Y:S11]  /*2ed70*/  BRA.DIV UR4, `(.L_x_3282) ;  /* 0x00000036043c7947 */ /* 0x000ff6000b800000 */
[----:B--2---:R-:W-:Y:S01]  /*2ed80*/  IADD3 R0, R19, R6, RZ ;  /* 0x0000000613007210 */ /* 0x004fe20007ffe0ff */
[----:B------:R-:W-:Y:S01]  /*2ed90*/  ULDC UR4, c[0x0][0xc3c] ;  /* 0x00030f0000047ab9 */ /* 0x000fe20000000800 */
[----:B------:R-:W-:Y:S01]  /*2eda0*/  ULDC.64 UR6, c[0x0][0x208] ;  /* 0x0000820000067ab9 */ /* 0x000fe20000000a00 */
[----:B------:R-:W-:Y:S02]  /*2edb0*/  LOP3.LUT P4, RZ, R7, 0x1, RZ, 0xc0, !PT ;  /* 0x0000000107ff7812 */ /* 0x000fe4000788c0ff */
[----:B------:R-:W-:-:S13]  /*2edc0*/  ISETP.GE.OR P0, PT, R0, UR4, !P5 ;  /* 0x0000000400007c0c */ /* 0x000fda000ef06670 */
[----:B------:R-:W2:Y:S02]  /*2edd0*/  @!P0 LDC.64 R2, c[0x0][0xc80] ;  /* 0x00032000ff028b82 */ /* 0x000ea40000000a00 */
[----:B--2---:R-:W-:-:S06]  /*2ede0*/  @!P0 IMAD.WIDE R2, R0, 0x4, R2 ;  /* 0x0000000400028825 */ /* 0x004fcc00078e0202 */
[----:B------:R2:W3:Y:S01]  /*2edf0*/  @!P0 LDG.E R2, desc[UR6][R2.64] ;  /* 0x0000000602028981 */ /* 0x0004e2000c1e1900 */
[C---:B------:R-:W-:Y:S02]  /*2ee00*/  ISETP.GE.U32.AND P1, PT, R6.reuse, 0x4, PT ;  /* 0x000000040600780c */ /* 0x040fe40003f26070 */
[C---:B------:R-:W-:Y:S01]  /*2ee10*/  ISETP.GE.U32.AND P2, PT, R6.reuse, 0x8, PT ;  /* 0x000000080600780c */ /* 0x040fe20003f46070 */
[----:B------:R-:W-:Y:S01]  /*2ee20*/  SHFL.IDX PT, R0, R16, RZ, 0x1f ;  /* 0x00001fff10007589 */ /* 0x000fe200000e0000 */
[----:B------:R-:W-:-:S03]  /*2ee30*/  ISETP.GE.U32.AND P3, PT, R6, 0x10, PT ;  /* 0x000000100600780c */ /* 0x000fc60003f66070 */
[----:B------:R-:W-:Y:S01]  /*2ee40*/  SHFL.IDX PT, R5, R16, 0x1, 0x1f ;  /* 0x00201f0010057f89 */ /* 0x000fe200000e0000 */
[----:B--2---:R-:W-:Y:S02]  /*2ee50*/  IMAD.MOV.U32 R3, RZ, RZ, RZ ;  /* 0x000000ffff037224 */ /* 0x004fe400078e00ff */
[----:B---3--:R-:W-:Y:S01]  /*2ee60*/  @!P0 IMAD.MOV.U32 R3, RZ, RZ, R2 ;  /* 0x000000ffff038224 */ /* 0x008fe200078e0002 */
[----:B------:R-:W-:-:S04]  /*2ee70*/  ISETP.GE.U32.AND P0, PT, R6, 0x2, PT ;  /* 0x000000020600780c */ /* 0x000fc80003f06070 */
[----:B------:R-:W2:Y:S02]  /*2ee80*/  SHFL.UP PT, R2, R3, 0x1, RZ ;  /* 0x0420000003027989 */ /* 0x000ea400000e00ff */
[----:B--2---:R-:W-:-:S05]  /*2ee90*/  SEL R2, R2, RZ, P4 ;  /* 0x000000ff02027207 */ /* 0x004fca0002000000 */
[----:B------:R-:W-:-:S05]  /*2eea0*/  IMAD.IADD R2, R3, 0x1, R2 ;  /* 0x0000000103027824 */ /* 0x000fca00078e0202 */
[----:B------:R-:W2:Y:S02]  /*2eeb0*/  SHFL.UP PT, R4, R2, 0x2, RZ ;  /* 0x0440000002047989 */ /* 0x000ea400000e00ff */
[----:B--2---:R-:W-:-:S04]  /*2eec0*/  SEL R4, R4, RZ, P0 ;  /* 0x000000ff04047207 */ /* 0x004fc80000000000 */
[----:B------:R-:W-:-:S05]  /*2eed0*/  IADD3 R2, R2, R4, RZ ;  /* 0x0000000402027210 */ /* 0x000fca0007ffe0ff */
[----:B------:R-:W2:Y:S02]  /*2eee0*/  SHFL.UP PT, R4, R2, 0x4, RZ ;  /* 0x0480000002047989 */ /* 0x000ea400000e00ff */
[----:B--2---:R-:W-:-:S05]  /*2eef0*/  SEL R4, R4, RZ, P1 ;  /* 0x000000ff04047207 */ /* 0x004fca0000800000 */
[----:B------:R-:W-:-:S05]  /*2ef00*/  IMAD.IADD R2, R2, 0x1, R4 ;  /* 0x0000000102027824 */ /* 0x000fca00078e0204 */
[----:B------:R-:W2:Y:S02]  /*2ef10*/  SHFL.UP PT, R4, R2, 0x8, RZ ;  /* 0x0500000002047989 */ /* 0x000ea400000e00ff */
[----:B--2---:R-:W-:-:S05]  /*2ef20*/  SEL R4, R4, RZ, P2 ;  /* 0x000000ff04047207 */ /* 0x004fca0001000000 */
[----:B------:R-:W-:-:S05]  /*2ef30*/  IMAD.IADD R2, R2, 0x1, R4 ;  /* 0x0000000102027824 */ /* 0x000fca00078e0204 */
[----:B------:R-:W2:Y:S02]  /*2ef40*/  SHFL.UP PT, R4, R2, 0x10, RZ ;  /* 0x0600000002047989 */ /* 0x000ea400000e00ff */
[----:B--2---:R-:W-:-:S05]  /*2ef50*/  SEL R4, R4, RZ, P3 ;  /* 0x000000ff04047207 */ /* 0x004fca0001800000 */
[----:B------:R-:W-:-:S05]  /*2ef60*/  IMAD.IADD R2, R2, 0x1, R4 ;  /* 0x0000000102027824 */ /* 0x000fca00078e0204 */
[----:B------:R2:W3:Y:S02]  /*2ef70*/  SHFL.IDX PT, R16, R2, 0x1f, 0x1f ;  /* 0x03e01f0002107f89 */ /* 0x0004e400000e0000 */
.L_x_3409:
[----:B------:R-:W-:Y:S02]  /*2ef80*/  ULDC UR4, c[0x0][0xc38] ;  /* 0x00030e0000047ab9 */ /* 0x000fe40000000800 */
[----:B------:R-:W-:-:S05]  /*2ef90*/  MOV R4, UR4 ;  /* 0x0000000400047c02 */ /* 0x000fca0008000f00 */
[----:B---3--:R-:W-:-:S04]  /*2efa0*/  IMAD R16, R16, R4, RZ ;  /* 0x0000000410107224 */ /* 0x008fc800078e02ff */
[----:B------:R-:W-:-:S05]  /*2efb0*/  IMAD.IADD R5, R5, 0x1, R16 ;  /* 0x0000000105057824 */ /* 0x000fca00078e0210 */
[----:B------:R-:W-:-:S13]  /*2efc0*/  ISETP.GT.AND P4, PT, R5, R0, PT ;  /* 0x000000000500720c */ /* 0x000fda0003f84270 */
[----:B------:R-:W-:Y:S05]  /*2efd0*/  @P4 BRA `(.L_x_3283) ;  /* 0x0000000000a44947 */ /* 0x000fea0003800000 */
.L_x_3288:
[----:B--2---:R-:W2:Y:S01]  /*2efe0*/  LDC R2, c[0x0][0xc3c] ;  /* 0x00030f00ff027b82 */ /* 0x004ea20000000800 */
[----:B------:R-:W-:-:S05]  /*2eff0*/  VIADD R19, R19, 0x1f ;  /* 0x0000001f13137836 */ /* 0x000fca0000000000 */
[----:B--2---:R-:W-:-:S13]  /*2f000*/  ISETP.GE.AND P4, PT, R19, R2, PT ;  /* 0x000000021300720c */ /* 0x004fda0003f86270 */
[----:B------:R-:W-:Y:S05]  /*2f010*/  @P4 BRA `(.L_x_3284) ;  /* 0x0000000400e44947 */ /* 0x000fea0003800000 */
[----:B------:R-:W2:Y:S01]  /*2f020*/  LDL R3, [R1+0x30] ;  /* 0x0000300001037983 */ /* 0x000ea20000100800 */
[----:B------:R-:W-:Y:S01]  /*2f030*/  BSSY B0, `(.L_x_3285) ;  /* 0x0000009000007945 */ /* 0x000fe20003800000 */
[----:B--2---:R-:W-:Y:S01]  /*2f040*/  IMAD.IADD R4, R19, 0x1, R3 ;  /* 0x0000000113047824 */ /* 0x004fe200078e0203 */
[----:B------:R-:W-:-:S04]  /*2f050*/  MOV R3, RZ ;  /* 0x000000ff00037202 */ /* 0x000fc80000000f00 */
[----:B------:R-:W-:-:S13]  /*2f060*/  ISETP.GE.OR P4, PT, R4, R2, !P5 ;  /* 0x000000020400720c */ /* 0x000fda0006f86670 */
[----:B------:R-:W-:Y:S05]  /*2f070*/  @P4 BRA `(.L_x_3286) ;  /* 0x0000000000104947 */ /* 0x000fea0003800000 */
[----:B------:R-:W2:Y:S01]  /*2f080*/  LDC.64 R2, c[0x0][0xc80] ;  /* 0x00032000ff027b82 */ /* 0x000ea20000000a00 */
[----:B------:R-:W-:Y:S01]  /*2f090*/  ULDC.64 UR4, c[0x0][0x208] ;  /* 0x0000820000047ab9 */ /* 0x000fe20000000a00 */
[----:B--2---:R-:W-:-:S06]  /*2f0a0*/  IMAD.WIDE R2, R4, 0x4, R2 ;  /* 0x0000000404027825 */ /* 0x004fcc00078e0202 */
[----:B------:R2:W5:Y:S02]  /*2f0b0*/  LDG.E R3, desc[UR4][R2.64] ;  /* 0x0000000402037981 */ /* 0x000564000c1e1900 */
.L_x_3286:
[----:B------:R-:W-:Y:S05]  /*2f0c0*/  BSYNC B0 ;  /* 0x0000000000007941 */ /* 0x000fea0003800000 */
.L_x_3285:
[----:B------:R-:W-:-:S03]  /*2f0d0*/  UMOV UR4, 0xffffffff ;  /* 0xffffffff00047882 */ /* 0x000fc60000000000 */
[----:B------:R-:W-:Y:S05]  /*2f0e0*/  BRA.DIV UR4, `(.L_x_3287) ;  /* 0x0000003604a07947 */ /* 0x000fea000b800000 */
[----:B------:R-:W3:Y:S04]  /*2f0f0*/  LDL R4, [R1+0xc] ;  /* 0x00000c0001047983 */ /* 0x000ee80000100800 */
[----:B--2--5:R-:W2:Y:S01]  /*2f100*/  SHFL.UP PT, R2, R3, 0x1, RZ ;  /* 0x0420000003027989 */ /* 0x024ea200000e00ff */
[----:B---3--:R-:W-:-:S04]  /*2f110*/  LOP3.LUT P4, RZ, R4, 0x1, RZ, 0xc0, !PT ;  /* 0x0000000104ff7812 */ /* 0x008fc8000788c0ff */
        /* <DEDUP_REMOVED lines=14> */
[----:B------:R2:W3:Y:S02]  /*2f200*/  SHFL.IDX PT, R16, R2, 0x1f, 0x1f ;  /* 0x03e01f0002107f89 */ /* 0x0004e400000e0000 */
.L_x_3417:
[----:B------:R-:W-:Y:S02]  /*2f210*/  ULDC UR4, c[0x0][0xc38] ;  /* 0x00030e0000047ab9 */ /* 0x000fe40000000800 */
[----:B------:R-:W-:-:S04]  /*2f220*/  IMAD.U32 R4, RZ, RZ, UR4 ;  /* 0x00000004ff047e24 */ /* 0x000fc8000f8e00ff */
[----:B---3--:R-:W-:-:S04]  /*2f230*/  IMAD R16, R16, R4, RZ ;  /* 0x0000000410107224 */ /* 0x008fc800078e02ff */
[----:B------:R-:W-:-:S05]  /*2f240*/  IMAD.IADD R5, R16, 0x1, R5 ;  /* 0x0000000110057824 */ /* 0x000fca00078e0205 */
[----:B------:R-:W-:-:S13]  /*2f250*/  ISETP.GT.AND P4, PT, R5, R0, PT ;  /* 0x000000000500720c */ /* 0x000fda0003f84270 */
[----:B------:R-:W-:Y:S05]  /*2f260*/  @!P4 BRA `(.L_x_3288) ;  /* 0xfffffffc005cc947 */ /* 0x000fea000383ffff */
.L_x_3283:
[----:B------:R-:W-:Y:S01]  /*2f270*/  IADD3 R16, -R16, R5, RZ ;  /* 0x0000000510107210 */ /* 0x000fe20007ffe1ff */
[----:B------:R-:W-:-:S04]  /*2f280*/  UMOV UR4, 0xffffffff ;  /* 0xffffffff00047882 */ /* 0x000fc80000000000 */
[----:B------:R-:W-:-:S05]  /*2f290*/  IMAD R5, R2, R4, R16 ;  /* 0x0000000402057224 */ /* 0x000fca00078e0210 */
[----:B------:R-:W-:Y:S01]  /*2f2a0*/  ISETP.GT.AND P6, PT, R5, R0, PT ;  /* 0x000000000500720c */ /* 0x000fe20003fc4270 */
[----:B------:R-:W-:-:S12]  /*2f2b0*/  BRA.DIV UR4, `(.L_x_3289) ;  /* 0x0000003a040c7947 */ /* 0x000fd8000b800000 */
[----:B------:R-:W-:-:S04]  /*2f2c0*/  VOTE.ANY R5, PT, !P6 ;  /* 0x0000000000057806 */ /* 0x000fc800070e0100 */
[----:B------:R-:W3:Y:S02]  /*2f2d0*/  POPC R6, R5 ;  /* 0x0000000500067309 */ /* 0x000ee40000000000 */
[----:B---3--:R3:W4:Y:S02]  /*2f2e0*/  SHFL.IDX PT, R17, R3, R6, 0x1f ;  /* 0x00001f0603117589 */ /* 0x00872400000e0000 */
.L_x_3421:
[----:B------:R-:W-:Y:S01]  /*2f2f0*/  ISETP.NE.AND P0, PT, R5, RZ, PT ;  /* 0x000000ff0500720c */ /* 0x000fe20003f05270 */
[----:B------:R-:W-:-:S12]  /*2f300*/  IMAD.MOV.U32 R5, RZ, RZ, RZ ;  /* 0x000000ffff057224 */ /* 0x000fd800078e00ff */
[----:B------:R-:W-:Y:S05]  /*2f310*/  @!P0 BRA `(.L_x_3290) ;  /* 0x0000000000148947 */ /* 0x000fea0003800000 */
[----:B------:R-:W-:Y:S01]  /*2f320*/  UMOV UR4, 0xffffffff ;  /* 0xffffffff00047882 */ /* 0x000fe20000000000 */
[----:B------:R-:W-:Y:S02]  /*2f330*/  VIADD R12, R6, 0xffffffff ;  /* 0xffffffff060c7836 */ /* 0x000fe40000000000 */
[----:B------:R-:W-:Y:S05]  /*2f340*/  BRA.DIV UR4, `(.L_x_3291) ;  /* 0x0000003a04307947 */ /* 0x000fea000b800000 */
[----:B--2---:R2:W0:Y:S02]  /*2f350*/  SHFL.IDX PT, R2, R2, R12, 0x1f ;  /* 0x00001f0c02027589 */ /* 0x00442400000e0000 */
.L_x_3424:
[----:B0-----:R-:W-:-:S07]  /*2f360*/  IMAD.MOV.U32 R5, RZ, RZ, R2 ;  /* 0x000000ffff057224 */ /* 0x001fce00078e0002 */
.L_x_3290:
[----:B--23--:R-:W2:Y:S01]  /*2f370*/  LDC.64 R2, c[0x0][0xc90] ;  /* 0x00032400ff027b82 */ /* 0x00cea20000000a00 */
[----:B------:R-:W-:Y:S01]  /*2f380*/  IADD3 R19, R6, R19, RZ ;  /* 0x0000001306137210 */ /* 0x000fe20007ffe0ff */
[----:B------:R-:W-:-:S04]  /*2f390*/  ULDC.64 UR4, c[0x0][0x208] ;  /* 0x0000820000047ab9 */ /* 0x000fc80000000a00 */
[----:B--2---:R-:W-:-:S05]  /*2f3a0*/  IMAD.WIDE R2, R19, 0x4, R2 ;  /* 0x0000000413027825 */ /* 0x004fca00078e0202 */
[----:B------:R-:W4:Y:S01]  /*2f3b0*/  LDG.E R7, desc[UR4][R2.64] ;  /* 0x0000000402077981 */ /* 0x000f22000c1e1900 */
[----:B------:R-:W-:-:S05]  /*2f3c0*/  IMAD R16, R5, R4, R16 ;  /* 0x0000000405107224 */ /* 0x000fca00078e0210 */
[----:B------:R-:W-:Y:S01]  /*2f3d0*/  IADD3 R0, R0, -R16, RZ ;  /* 0x8000001000007210 */ /* 0x000fe20007ffe0ff */
[----:B----4-:R-:W-:-:S05]  /*2f3e0*/  IMAD R6, R17, R7, RZ ;  /* 0x0000000711067224 */ /* 0x010fca00078e02ff */
[----:B-----5:R-:W-:-:S04]  /*2f3f0*/  IABS R8, R6 ;  /* 0x0000000600087213 */ /* 0x020fc80000000000 */
[----:B------:R-:W2:Y:S08]  /*2f400*/  I2F.RP R2, R8 ;  /* 0x0000000800027306 */ /* 0x000eb00000209400 */
[----:B--2---:R-:W2:Y:S02]  /*2f410*/  MUFU.RCP R2, R2 ;  /* 0x0000000200027308 */ /* 0x004ea40000001000 */
[----:B--2---:R-:W-:-:S06]  /*2f420*/  VIADD R2, R2, 0xffffffe ;  /* 0x0ffffffe02027836 */ /* 0x004fcc0000000000 */
[----:B------:R-:W2:Y:S02]  /*2f430*/  F2I.FTZ.U32.TRUNC.NTZ R3, R2 ;  /* 0x0000000200037305 */ /* 0x000ea4000021f000 */
[----:B--2---:R-:W-:-:S04]  /*2f440*/  IMAD.MOV R2, RZ, RZ, -R3 ;  /* 0x000000ffff027224 */ /* 0x004fc800078e0a03 */
        /* <DEDUP_REMOVED lines=15> */
[----:B------:R-:W-:-:S05]  /*2f540*/  @P0 IADD3 R9, R9, 0x1, RZ ;  /* 0x0000000109090810 */ /* 0x000fca0007ffe0ff */
        /* <DEDUP_REMOVED lines=9> */
[----:B------:R-:W2:Y:S08]  /*2f5e0*/  I2F.RP R3, R7 ;  /* 0x0000000700037306 */ /* 0x000eb00000209400 */
[----:B--2---:R-:W2:Y:S02]  /*2f5f0*/  MUFU.RCP R3, R3 ;  /* 0x0000000300037308 */ /* 0x004ea40000001000 */
[----:B--2---:R-:W-:-:S06]  /*2f600*/  IADD3 R3, R3, 0xffffffe, RZ ;  /* 0x0ffffffe03037810 */ /* 0x004fcc0007ffe0ff */
[----:B------:R-:W2:Y:S02]  /*2f610*/  F2I.FTZ.U32.TRUNC.NTZ R3, R3 ;  /* 0x0000000300037305 */ /* 0x000ea4000021f000 */
[----:B--2---:R-:W-:-:S04]  /*2f620*/  IMAD.MOV R2, RZ, RZ, -R3 ;  /* 0x000000ffff027224 */ /* 0x004fc800078e0a03 */
[----:B------:R-:W-:Y:S02]  /*2f630*/  IMAD R6, R2, R7, RZ ;  /* 0x0000000702067224 */ /* 0x000fe400078e02ff */
[----:B------:R-:W-:-:S04]  /*2f640*/  IMAD.MOV.U32 R2, RZ, RZ, RZ ;  /* 0x000000ffff027224 */ /* 0x000fc800078e00ff */
[----:B------:R-:W-:Y:S01]  /*2f650*/  IMAD.HI.U32 R2, R3, R6, R2 ;  /* 0x0000000603027227 */ /* 0x000fe200078e0002 */
[----:B------:R-:W-:Y:S02]  /*2f660*/  IABS R3, R0 ;  /* 0x0000000000037213 */ /* 0x000fe40000000000 */
[----:B------:R-:W-:-:S03]  /*2f670*/  IABS R6, R4 ;  /* 0x0000000400067213 */ /* 0x000fc60000000000 */
[----:B------:R-:W-:Y:S01]  /*2f680*/  IMAD.HI.U32 R2, R2, R3, RZ ;  /* 0x0000000302027227 */ /* 0x000fe200078e00ff */
[----:B------:R-:W-:-:S05]  /*2f690*/  IADD3 R6, RZ, -R6, RZ ;  /* 0x80000006ff067210 */ /* 0x000fca0007ffe0ff */
        /* <DEDUP_REMOVED lines=10> */
[----:B------:R-:W-:Y:S02]  /*2f740*/  @!P1 IADD3 R2, -R2, RZ, RZ ;  /* 0x000000ff02029210 */ /* 0x000fe40007ffe1ff */
[----:B------:R-:W-:Y:S01]  /*2f750*/  @!P2 LOP3.LUT R2, RZ, R4, RZ, 0x33, !PT ;  /* 0x00000004ff02a212 */ /* 0x000fe200078e33ff */
[----:B------:R-:W-:-:S04]  /*2f760*/  IMAD.MOV R4, RZ, RZ, -R4 ;  /* 0x000000ffff047224 */ /* 0x000fc800078e0a04 */
[----:B------:R-:W-:Y:S01]  /*2f770*/  IMAD R18, R2, R4, R0 ;  /* 0x0000000402127224 */ /* 0x000fe200078e0200 */
[----:B------:R-:W-:-:S05]  /*2f780*/  LOP3.LUT R2, RZ, R2, RZ, 0x33, !PT ;  /* 0x00000002ff027212 */ /* 0x000fca00078e33ff */
[----:B------:R-:W-:Y:S01]  /*2f790*/  IMAD.IADD R17, R17, 0x1, R2 ;  /* 0x0000000111117824 */ /* 0x000fe200078e0202 */
[----:B------:R-:W-:Y:S06]  /*2f7a0*/  BRA `(.L_x_3292) ;  /* 0x00000000001c7947 */ /* 0x000fec0003800000 */
.L_x_3284:
[----:B------:R-:W-:Y:S01]  /*2f7b0*/  UMOV UR4, URZ ;  /* 0x0000003f00047c82 */ /* 0x000fe20008000000 */
[----:B------:R-:W-:Y:S01]  /*2f7c0*/  UMOV UR5, URZ ;  /* 0x0000003f00057c82 */ /* 0x000fe20008000000 */
[----:B------:R-:W-:Y:S01]  /*2f7d0*/  ULDC UR6, c[0x0][0xc3c] ;  /* 0x00030f0000067ab9 */ /* 0x000fe20000000800 */
[----:B------:R-:W-:Y:S01]  /*2f7e0*/  MOV R16, R0 ;  /* 0x0000000000107202 */ /* 0x000fe20000000f00 */
[----:B------:R-:W-:Y:S02]  /*2f7f0*/  IMAD.U32 R17, RZ, RZ, UR4 ;  /* 0x00000004ff117e24 */ /* 0x000fe4000f8e00ff */
[----:B------:R-:W-:Y:S02]  /*2f800*/  IMAD.U32 R18, RZ, RZ, UR5 ;  /* 0x00000005ff127e24 */ /* 0x000fe4000f8e00ff */
[----:B------:R-:W-:-:S07]  /*2f810*/  IMAD.U32 R19, RZ, RZ, UR6 ;  /* 0x00000006ff137e24 */ /* 0x000fce000f8e00ff */
.L_x_3292:
[----:B------:R-:W2:Y:S04]  /*2f820*/  LDL R0, [R1+0x30] ;  /* 0x0000300001007983 */ /* 0x000ea80000100800 */
[----:B------:R3:W4:Y:S01]  /*2f830*/  LDL R3, [R1+0x4] ;  /* 0x0000040001037983 */ /* 0x0007220000100800 */
[----:B------:R-:W-:Y:S05]  /*2f840*/  WARPSYNC.ALL ;  /* 0x0000000000007948 */ /* 0x000fea0003800000 */
[----:B------:R-:W-:Y:S01]  /*2f850*/  BAR.SYNC.DEFER_BLOCKING 0x4, 0x180 ;  /* 0x0106000000007b1d */ /* 0x000fe20000010000 */
[----:B--2---:R-:W-:-:S13]  /*2f860*/  ISETP.NE.AND P0, PT, R0, RZ, PT ;  /* 0x000000ff0000720c */ /* 0x004fda0003f05270 */
[----:B------:R-:W4:Y:S01]  /*2f870*/  @!P0 S2R R0, SR_CgaCtaId ;  /* 0x0000000000008919 */ /* 0x000f220000008800 */
[----:B------:R-:W-:-:S04]  /*2f880*/  @!P0 MOV R2, 0x400 ;  /* 0x0000040000028802 */ /* 0x000fc80000000f00 */
[----:B----4-:R-:W-:-:S05]  /*2f890*/  @!P0 LEA R3, R0, R2, 0x18 ;  /* 0x0000000200038211 */ /* 0x010fca00078ec0ff */
[----:B------:R3:W-:Y:S04]  /*2f8a0*/  @!P0 STS.128 [R3+0x388d0], R16 ;  /* 0x0388d01003008388 */ /* 0x0007e80000000c00 */
[----:B------:R3:W-:Y:S01]  /*2f8b0*/  @!P0 STL [R1+0x4], R3 ;  /* 0x0000040301008387 */ /* 0x0007e20000100800 */
[----:B------:R-:W-:Y:S06]  /*2f8c0*/  BAR.ARV 0x5, 0x180 ;  /* 0x0146000000007b1d */ /* 0x000fec0000002000 */
.L_x_3281:
[----:B------:R-:W-:Y:S02]  /*2f8d0*/  ULDC UR4, c[0x0][0xc3c] ;  /* 0x00030f0000047ab9 */ /* 0x000fe40000000800 */
[----:B----4-:R-:W-:-:S13]  /*2f8e0*/  ISETP.GE.AND P0, PT, R19, UR4, PT ;  /* 0x0000000413007c0c */ /* 0x010fda000bf06270 */
[----:B------:R-:W-:Y:S05]  /*2f8f0*/  @!P0 BRA `(.L_x_3293) ;  /* 0xffffff8000508947 */ /* 0x000fea000383ffff */
[----:B------:R-:W-:Y:S05]  /*2f900*/  BSYNC B8 ;  /* 0x0000000000087941 */ /* 0x000fea0003800000 */
.L_x_3132:
[----:B--2---:R-:W2:Y:S01]  /*2f910*/  LDL.LU R0, [R1+0x50] ;  /* 0x0000500001007983 */ /* 0x004ea20000300800 */
[----:B------:R-:W-:Y:S01]  /*2f920*/  BSSY B0, `(.L_x_3294) ;  /* 0x000000b000007945 */ /* 0x000fe20003800000 */
[----:B------:R-:W4:Y:S01]  /*2f930*/  S2R R5, SR_CgaCtaId ;  /* 0x0000000000057919 */ /* 0x000f220000008800 */
[----:B--2---:R-:W-:-:S04]  /*2f940*/  IADD3 R0, R0, 0x1, RZ ;  /* 0x0000000100007810 */ /* 0x004fc80007ffe0ff */
[----:B0-----:R-:W-:-:S04]  /*2f950*/  LEA.HI R2, R0, R0, RZ, 0x1 ;  /* 0x0000000000027211 */ /* 0x001fc800078f08ff */
[----:B---3--:R-:W-:-:S05]  /*2f960*/  LOP3.LUT R3, R2, 0xfffffffe, RZ, 0xc0, !PT ;  /* 0xfffffffe02037812 */ /* 0x008fca00078ec0ff */
[----:B------:R-:W-:Y:S01]  /*2f970*/  IMAD.IADD R3, R0, 0x1, -R3 ;  /* 0x0000000100037824 */ /* 0x000fe200078e0a03 */
[----:B------:R-:W-:-:S04]  /*2f980*/  MOV R0, 0x400 ;  /* 0x0000040000007802 */ /* 0x000fc80000000f00 */
[----:B----4-:R-:W-:Y:S02]  /*2f990*/  LEA R0, R5, R0, 0x18 ;  /* 0x0000000005007211 */ /* 0x010fe400078ec0ff */
[----:B------:R-:W-:-:S04]  /*2f9a0*/  SHF.L.U32 R3, R3, 0x1f, RZ ;  /* 0x0000001f03037819 */ /* 0x000fc800000006ff */
[----:B------:R-:W0:Y:S02]  /*2f9b0*/  SYNCS.PHASECHK.TRANS64.TRYWAIT P0, [R0+URZ+0x38820], R3 ;  /* 0x03882003000075a7 */ /* 0x000e24000800017f */
[----:B0-----:R-:W-:Y:S05]  /*2f9c0*/  @!P0 BRA `(.L_x_3295) ;  /* 0x0000003000b88947 */ /* 0x001fea0003800000 */
.L_x_3425:
[----:B------:R-:W-:Y:S05]  /*2f9d0*/  BSYNC B0 ;  /* 0x0000000000007941 */ /* 0x000fea0003800000 */
.L_x_3294:
[----:B------:R-:W-:-:S03]  /*2f9e0*/  UMOV UR4, 0xffffffff ;  /* 0xffffffff00047882 */ /* 0x000fc60000000000 */
[----:B------:R-:W-:Y:S05]  /*2f9f0*/  BRA.DIV UR4, `(.L_x_3296) ;  /* 0x0000003204c07947 */ /* 0x000fea000b800000 */
[----:B------:R-:W2:Y:S02]  /*2fa00*/  S2R R2, SR_TID.X ;  /* 0x0000000000027919 */ /* 0x000ea40000002100 */
[----:B--2---:R-:W-:-:S04]  /*2fa10*/  SHF.R.U32.HI R2, RZ, 0x5, R2 ;  /* 0x00000005ff027819 */ /* 0x004fc80000011602 */
[----:B------:R-:W-:-:S05]  /*2fa20*/  LOP3.LUT R2, R2, 0x3, RZ, 0xc0, !PT ;  /* 0x0000000302027812 */ /* 0x000fca00078ec0ff */
[----:B------:R2:W3:Y:S02]  /*2fa30*/  SHFL.IDX PT, R14, R2, RZ, 0x1f ;  /* 0x00001fff020e7589 */ /* 0x0004e400000e0000 */
.L_x_3428:
[----:B---3--:R-:W-:-:S13]  /*2fa40*/  ISETP.NE.AND P0, PT, R14, RZ, PT ;  /* 0x000000ff0e00720c */ /* 0x008fda0003f05270 */
[----:B------:R-:W-:Y:S05]  /*2fa50*/  @P0 BRA `(.L_x_2866) ;  /* 0x00000000009c0947 */ /* 0x000fea0003800000 */
[----:B------:R-:W-:-:S03]  /*2fa60*/  UMOV UR4, 0xffffffff ;  /* 0xffffffff00047882 */ /* 0x000fc60000000000 */
[----:B------:R-:W-:Y:S05]  /*2fa70*/  BRA.DIV UR4, `(.L_x_3297) ;  /* 0x0000003204d47947 */ /* 0x000fea000b800000 */
[----:B------:R-:W-:-:S13]  /*2fa80*/  ELECT P6, URZ, PT ;  /* 0x00000000003f782f */ /* 0x000fda00038c0000 */
.L_x_3431:
[----:B------:R-:W-:Y:S05]  /*2fa90*/  @!P6 BRA `(.L_x_2866) ;  /* 0x00000000008ce947 */ /* 0x000fea0003800000 */
[----:B--2---:R-:W2:Y:S02]  /*2faa0*/  LDL R2, [R1+0x98] ;  /* 0x0000980001027983 */ /* 0x004ea40000100800 */
[----:B--2---:R-:W-:-:S13]  /*2fab0*/  R2UR UR4, R2 ;  /* 0x00000000020472ca */ /* 0x004fda00000e0000 */
[----:B------:R-:W-:-:S06]  /*2fac0*/  ULOP3.LUT UR4, UR4, 0x2, URZ, 0xfc, !UPT ;  /* 0x0000000204047892 */ /* 0x000fcc000f8efc3f */
[----:B------:R-:W-:-:S05]  /*2fad0*/  IMAD.U32 R2, RZ, RZ, UR4 ;  /* 0x00000004ff027e24 */ /* 0x000fca000f8e00ff */
[----:B------:R-:W-:-:S13]  /*2fae0*/  ISETP.NE.AND P2, PT, R2, 0x3, PT ;  /* 0x000000030200780c */ /* 0x000fda0003f45270 */
[----:B------:R-:W-:Y:S05]  /*2faf0*/  @!P2 BRA `(.L_x_3298) ;  /* 0x000000000004a947 */ /* 0x000fea0003800000 */
[----:B------:R-:W-:Y:S01]  /*2fb00*/  BPT.TRAP 0x1 ;  /* 0x000000040000795c */ /* 0x000fe20000300000 */
.L_x_3298:
[----:B0-----:R-:W2:Y:S04]  /*2fb10*/  LDL R3, [R1+0x8] ;  /* 0x0000080001037983 */ /* 0x001ea80000100800 */
[----:B------:R-:W3:Y:S01]  /*2fb20*/  LDL.LU R7, [R1+0x18] ;  /* 0x0000180001077983 */ /* 0x000ee20000300800 */
[----:B------:R-:W-:-:S05]  /*2fb30*/  VIADD R2, R0, 0x38840 ;  /* 0x0003884000027836 */ /* 0x000fca0000000000 */
[C---:B--2---:R-:W-:Y:S01]  /*2fb40*/  LEA R6, R3.reuse, R2, 0x3 ;  /* 0x0000000203067211 */ /* 0x044fe200078e18ff */
        /* <DEDUP_REMOVED lines=10> */
.L_x_3432:
[----:B------:R-:W2:Y:S02]  /*2fbf0*/  SYNCS.PHASECHK.TRANS64.TRYWAIT P0, [R7+URZ], R2 ;  /* 0x00000002070075a7 */ /* 0x000ea4000800017f */
[----:B--2---:R-:W-:Y:S05]  /*2fc00*/  @!P0 BRA `(.L_x_3300) ;  /* 0x0000003000a48947 */ /* 0x004fea0003800000 */
.L_x_3433:
[----:B------:R-:W-:Y:S05]  /*2fc10*/  @!P2 BRA `(.L_x_3301) ;  /* 0x000000000004a947 */ /* 0x000fea0003800000 */
[----:B------:R-:W-:Y:S01]  /*2fc20*/  BPT.TRAP 0x1 ;  /* 0x000000040000795c */ /* 0x000fe20000300000 */
.L_x_3301:
[----:B------:R-:W3:Y:S01]  /*2fc30*/  LDL.LU R4, [R1+0x8] ;  /* 0x0000080001047983 */ /* 0x000ee20000300800 */
[----:B------:R-:W-:-:S05]  /*2fc40*/  VIADD R0, R0, 0x38860 ;  /* 0x0003886000007836 */ /* 0x000fca0000000000 */
[----:B---3--:R-:W-:-:S04]  /*2fc50*/  LEA R4, R4, R0, 0x3 ;  /* 0x0000000004047211 */ /* 0x008fc800078e18ff */
[----:B------:R-:W3:Y:S02]  /*2fc60*/  SYNCS.PHASECHK.TRANS64.TRYWAIT P0, [R4+URZ], R5 ;  /* 0x00000005040075a7 */ /* 0x000ee4000800017f */
[----:B---3--:R-:W-:Y:S05]  /*2fc70*/  @!P0 BRA `(.L_x_3302) ;  /* 0x00000030009c8947 */ /* 0x008fea0003800000 */
.L_x_3434:
[----:B------:R-:W-:-:S07]  /*2fc80*/  IMAD R3, R3, 0x8, R0 ;  /* 0x0000000803037824 */ /* 0x000fce00078e0200 */
.L_x_3303:
[----:B----4-:R4:W0:Y:S02]  /*2fc90*/  SYNCS.PHASECHK.TRANS64.TRYWAIT P0, [R3+URZ], R2 ;  /* 0x00000002030075a7 */ /* 0x010824000800017f */
[----:B0-----:R-:W-:Y:S05]  /*2fca0*/  @!P0 NANOSLEEP.SYNCS 0x989680 ;  /* 0x009896800000895d */ /* 0x001fea0003900000 */
[----:B------:R-:W0:Y:S02]  /*2fcb0*/  @!P0 SYNCS.PHASECHK.TRANS64 P0, [R3+URZ], R2 ;  /* 0x00000002030085a7 */ /* 0x000e24000800007f */
[----:B0-----:R-:W-:Y:S05]  /*2fcc0*/  @!P0 BRA `(.L_x_3303) ;  /* 0xfffffffc00f08947 */ /* 0x001fea000383ffff */
.L_x_2866:
[----:B------:R-:W-:Y:S05]  /*2fcd0*/  BSYNC B9 ;  /* 0x0000000000097941 */ /* 0x000fea0003800000 */
.L_x_2863:
[----:B------:R-:W-:Y:S05]  /*2fce0*/  EXIT ;  /* 0x000000000000794d */ /* 0x000fea0003800000 */
.L_x_2886:
[----:B0-----:R0:W1:Y:S02]  /*2fcf0*/  SYNCS.PHASECHK.TRANS64.TRYWAIT P6, [R0+URZ+0x38890], R114 ;  /* 0x03889072000075a7 */ /* 0x00106400080c017f */
[----:B-1----:R-:W-:Y:S05]  /*2fd00*/  @!P6 NANOSLEEP.SYNCS 0x989680 ;  /* 0x009896800000e95d */ /* 0x002fea0003900000 */
[----:B------:R-:W1:Y:S02]  /*2fd10*/  @!P6 SYNCS.PHASECHK.TRANS64 P6, [R0+URZ+0x38890], R114 ;  /* 0x038890720000e5a7 */ /* 0x000e6400080c007f */
[----:B-1----:R-:W-:Y:S05]  /*2fd20*/  @!P6 BRA `(.L_x_2886) ;  /* 0xfffffffc00f0e947 */ /* 0x002fea000383ffff */
[----:B------:R-:W-:Y:S05]  /*2fd30*/  BRA `(.L_x_3304) ;  /* 0xfffffd3800f47947 */ /* 0x000fea000383ffff */
.L_x_2942:
[----:B-1----:R1:W3:Y:S02]  /*2fd40*/  SYNCS.PHASECHK.TRANS64.TRYWAIT P6, [R0+URZ+0x38890], R114 ;  /* 0x03889072000075a7 */ /* 0x0022e400080c017f */
[----:B---3--:R-:W-:Y:S05]  /*2fd50*/  @!P6 NANOSLEEP.SYNCS 0x989680 ;  /* 0x009896800000e95d */ /* 0x008fea0003900000 */
[----:B------:R-:W3:Y:S02]  /*2fd60*/  @!P6 SYNCS.PHASECHK.TRANS64 P6, [R0+URZ+0x38890], R114 ;  /* 0x038890720000e5a7 */ /* 0x000ee400080c007f */
[----:B---3--:R-:W-:Y:S05]  /*2fd70*/  @!P6 BRA `(.L_x_2942) ;  /* 0xfffffffc00f0e947 */ /* 0x008fea000383ffff */
[----:B------:R-:W-:Y:S05]  /*2fd80*/  BRA `(.L_x_3305) ;  /* 0xfffffd6c00f07947 */ /* 0x000fea000383ffff */
.L_x_2967:
[----:B-1----:R1:W2:Y:S02]  /*2fd90*/  SYNCS.PHASECHK.TRANS64.TRYWAIT P3, [R0+URZ+0x38890], R114 ;  /* 0x03889072000075a7 */ /* 0x0022a4000806017f */
[----:B--2---:R-:W-:Y:S05]  /*2fda0*/  @!P3 NANOSLEEP.SYNCS 0x989680 ;  /* 0x009896800000b95d */ /* 0x004fea0003900000 */
[----:B------:R-:W2:Y:S02]  /*2fdb0*/  @!P3 SYNCS.PHASECHK.TRANS64 P3, [R0+URZ+0x38890], R114 ;  /* 0x038890720000b5a7 */ /* 0x000ea4000806007f */
[----:B--2---:R-:W-:Y:S05]  /*2fdc0*/  @!P3 BRA `(.L_x_2967) ;  /* 0xfffffffc00f0b947 */ /* 0x004fea000383ffff */
[----:B------:R-:W-:Y:S05]  /*2fdd0*/  BRA `(.L_x_3306) ;  /* 0xfffffda000647947 */ /* 0x000fea000383ffff */
.L_x_2975:
[----:B-1----:R1:W2:Y:S02]  /*2fde0*/  SYNCS.PHASECHK.TRANS64.TRYWAIT P2, [R0+URZ+0x388b0], R114 ;  /* 0x0388b072000075a7 */ /* 0x0022a4000804017f */
[----:B--2---:R-:W-:Y:S05]  /*2fdf0*/  @!P2 NANOSLEEP.SYNCS 0x989680 ;  /* 0x009896800000a95d */ /* 0x004fea0003900000 */
[----:B------:R-:W2:Y:S02]  /*2fe00*/  @!P2 SYNCS.PHASECHK.TRANS64 P2, [R0+URZ+0x388b0], R114 ;  /* 0x0388b0720000a5a7 */ /* 0x000ea4000804007f */
[----:B--2---:R-:W-:Y:S05]  /*2fe10*/  @!P2 BRA `(.L_x_2975) ;  /* 0xfffffffc00f0a947 */ /* 0x004fea000383ffff */
[----:B------:R-:W-:Y:S05]  /*2fe20*/  BRA `(.L_x_3307) ;  /* 0xfffffda400947947 */ /* 0x000fea000383ffff */
.L_x_2995:
[----:B------:R-:W-:Y:S01]  /*2fe30*/  BSSY B1, `(.L_x_3308) ;  /* 0x0000008000017945 */ /* 0x000fe20003800000 */
[----:B------:R-:W-:Y:S01]  /*2fe40*/  IMAD.MOV.U32 R13, RZ, RZ, R8 ;  /* 0x000000ffff0d7224 */ /* 0x000fe200078e0008 */
[----:B------:R-:W-:Y:S01]  /*2fe50*/  MOV R11, 0x181f ;  /* 0x0000181f000b7802 */ /* 0x000fe20000000f00 */
[----:B------:R-:W-:Y:S02]  /*2fe60*/  IMAD.MOV.U32 R12, RZ, RZ, RZ ;  /* 0x000000ffff0c7224 */ /* 0x000fe400078e00ff */
[----:B------:R-:W-:-:S07]  /*2fe70*/  IMAD.MOV.U32 R15, RZ, RZ, -0x1 ;  /* 0xffffffffff0f7424 */ /* 0x000fce00078e00ff */
[----:B------:R-:W-:Y:S05]  /*2fe80*/  WARPSYNC.COLLECTIVE R15, `(.L_x_3309) ;  /* 0x000000000f087348 */ /* 0x000fea0003c00000 */
[----:B------:R0:W1:Y:S02]  /*2fe90*/  SHFL.IDX P6, R14, R13, R12, R11 ;  /* 0x0000000c0d0e7389 */ /* 0x00006400000c000b */
[----:B01----:R-:W-:Y:S01]  /*2fea0*/  ENDCOLLECTIVE ;  /* 0x000000000000791b */ /* 0x003fe20003800000 */
.L_x_3309:
[----:B------:R-:W-:Y:S05]  /*2feb0*/  BSYNC B1 ;  /* 0x0000000000017941 */ /* 0x000fea0003800000 */
.L_x_3308:
        /* <DEDUP_REMOVED lines=8> */
.L_x_3310:
[----:B------:R-:W-:Y:S01]  /*2ff40*/  MOV R13, R7 ;  /* 0x00000007000d7202 */ /* 0x000fe20000000f00 */
[----:B------:R-:W-:-:S07]  /*2ff50*/  IMAD.MOV.U32 R5, RZ, RZ, R14 ;  /* 0x000000ffff057224 */ /* 0x000fce00078e000e */
[----:B------:R-:W-:Y:S05]  /*2ff60*/  WARPSYNC.COLLECTIVE R15, `(.L_x_3311) ;  /* 0x000000000f087348 */ /* 0x000fea0003c00000 */
[----:B------:R0:W1:Y:S02]  /*2ff70*/  SHFL.IDX P6, R14, R13, R12, R11 ;  /* 0x0000000c0d0e7389 */ /* 0x00006400000c000b */
[----:B01----:R-:W-:Y:S01]  /*2ff80*/  ENDCOLLECTIVE ;  /* 0x000000000000791b */ /* 0x003fe20003800000 */
.L_x_3311:
[----:B------:R-:W-:Y:S02]  /*2ff90*/  IMAD.MOV.U32 R13, RZ, RZ, R3 ;  /* 0x000000ffff0d7224 */ /* 0x000fe400078e0003 */
[----:B------:R-:W-:-:S07]  /*2ffa0*/  IMAD.MOV.U32 R9, RZ, RZ, R14 ;  /* 0x000000ffff097224 */ /* 0x000fce00078e000e */
[----:B------:R-:W-:Y:S05]  /*2ffb0*/  WARPSYNC.COLLECTIVE R15, `(.L_x_3312) ;  /* 0x000000000f087348 */ /* 0x000fea0003c00000 */
[----:B------:R0:W1:Y:S02]  /*2ffc0*/  SHFL.IDX P6, R14, R13, R12, R11 ;  /* 0x0000000c0d0e7389 */ /* 0x00006400000c000b */
[----:B01----:R-:W-:Y:S01]  /*2ffd0*/  ENDCOLLECTIVE ;  /* 0x000000000000791b */ /* 0x003fe20003800000 */
.L_x_3312:
[----:B------:R-:W-:Y:S05]  /*2ffe0*/  BRA `(.L_x_3313) ;  /* 0xfffffdb8004c7947 */ /* 0x000fea000383ffff */
.L_x_2998:
[----:B------:R-:W-:Y:S01]  /*2fff0*/  BSSY B1, `(.L_x_3314) ;  /* 0x0000008000017945 */ /* 0x000fe20003800000 */
[----:B------:R-:W-:Y:S01]  /*30000*/  IMAD.MOV.U32 R13, RZ, RZ, R8 ;  /* 0x000000ffff0d7224 */ /* 0x000fe200078e0008 */
[----:B------:R-:W-:Y:S01]  /*30010*/  MOV R12, 0x1 ;  /* 0x00000001000c7802 */ /* 0x000fe20000000f00 */
[----:B------:R-:W-:Y:S02]  /*30020*/  IMAD.MOV.U32 R11, RZ, RZ, 0x181f ;  /* 0x0000181fff0b7424 */ /* 0x000fe400078e00ff */
[----:B------:R-:W-:-:S07]  /*30030*/  IMAD.MOV.U32 R15, RZ, RZ, -0x1 ;  /* 0xffffffffff0f7424 */ /* 0x000fce00078e00ff */
[----:B0---4-:R-:W-:Y:S05]  /*30040*/  WARPSYNC.COLLECTIVE R15, `(.L_x_3315) ;  /* 0x000000000f087348 */ /* 0x011fea0003c00000 */
[----:B----4-:R1:W2:Y:S02]  /*30050*/  SHFL.IDX P6, R14, R13, R12, R11 ;  /* 0x0000000c0d0e7389 */ /* 0x0102a400000c000b */
[----:B012---:R-:W-:Y:S01]  /*30060*/  ENDCOLLECTIVE ;  /* 0x000000000000791b */ /* 0x007fe20003800000 */
.L_x_3315:
[----:B------:R-:W-:Y:S05]  /*30070*/  BSYNC B1 ;  /* 0x0000000000017941 */ /* 0x000fea0003800000 */
.L_x_3314:
        /* <DEDUP_REMOVED lines=8> */
.L_x_3316:
[----:B------:R-:W-:Y:S01]  /*30100*/  IMAD.MOV.U32 R13, RZ, RZ, R7 ;  /* 0x000000ffff0d7224 */ /* 0x000fe200078e0007 */
[----:B------:R-:W-:-:S07]  /*30110*/  MOV R5, R14 ;  /* 0x0000000e00057202 */ /* 0x000fce0000000f00 */
[----:B------:R-:W-:Y:S05]  /*30120*/  WARPSYNC.COLLECTIVE R15, `(.L_x_3317) ;  /* 0x000000000f087348 */ /* 0x000fea0003c00000 */
[----:B------:R0:W1:Y:S02]  /*30130*/  SHFL.IDX P6, R14, R13, R12, R11 ;  /* 0x0000000c0d0e7389 */ /* 0x00006400000c000b */
[----:B01----:R-:W-:Y:S01]  /*30140*/  ENDCOLLECTIVE ;  /* 0x000000000000791b */ /* 0x003fe20003800000 */
.L_x_3317:
[----:B------:R-:W-:Y:S02]  /*30150*/  IMAD.MOV.U32 R13, RZ, RZ, R3 ;  /* 0x000000ffff0d7224 */ /* 0x000fe400078e0003 */
[----:B------:R-:W-:-:S07]  /*30160*/  IMAD.MOV.U32 R9, RZ, RZ, R14 ;  /* 0x000000ffff097224 */ /* 0x000fce00078e000e */
[----:B------:R-:W-:Y:S05]  /*30170*/  WARPSYNC.COLLECTIVE R15, `(.L_x_3318) ;  /* 0x000000000f087348 */ /* 0x000fea0003c00000 */
[----:B------:R0:W1:Y:S02]  /*30180*/  SHFL.IDX P6, R14, R13, R12, R11 ;  /* 0x0000000c0d0e7389 */ /* 0x00006400000c000b */
[----:B01----:R-:W-:Y:S01]  /*30190*/  ENDCOLLECTIVE ;  /* 0x000000000000791b */ /* 0x003fe20003800000 */
.L_x_3318:
[----:B------:R-:W-:Y:S05]  /*301a0*/  BRA `(.L_x_3319) ;  /* 0xfffffdbc00447947 */ /* 0x000fea000383ffff */
.L_x_3001:
[----:B------:R-:W-:Y:S01]  /*301b0*/  BSSY B1, `(.L_x_3320) ;  /* 0x0000008000017945 */ /* 0x000fe20003800000 */
[----:B------:R-:W-:Y:S01]  /*301c0*/  MOV R13, R8 ;  /* 0x00000008000d7202 */ /* 0x000fe20000000f00 */
[----:B------:R-:W-:Y:S02]  /*301d0*/  IMAD.MOV.U32 R12, RZ, RZ, 0x2 ;  /* 0x00000002ff0c7424 */ /* 0x000fe400078e00ff */
[----:B------:R-:W-:Y:S02]  /*301e0*/  IMAD.MOV.U32 R11, RZ, RZ, 0x181f ;  /* 0x0000181fff0b7424 */ /* 0x000fe400078e00ff */
[----:B------:R-:W-:-:S07]  /*301f0*/  IMAD.MOV.U32 R15, RZ, RZ, -0x1 ;  /* 0xffffffffff0f7424 */ /* 0x000fce00078e00ff */
[----:B-1--4-:R-:W-:Y:S05]  /*30200*/  WARPSYNC.COLLECTIVE R15, `(.L_x_3321) ;  /* 0x000000000f087348 */ /* 0x012fea0003c00000 */
[----:B----4-:R0:W2:Y:S02]  /*30210*/  SHFL.IDX P6, R14, R13, R12, R11 ;  /* 0x0000000c0d0e7389 */ /* 0x0100a400000c000b */
[----:B012---:R-:W-:Y:S01]  /*30220*/  ENDCOLLECTIVE ;  /* 0x000000000000791b */ /* 0x007fe20003800000 */
.L_x_3321:
[----:B------:R-:W-:Y:S05]  /*30230*/  BSYNC B1 ;  /* 0x0000000000017941 */ /* 0x000fea0003800000 */
.L_x_3320:
[----:B------:R-:W-:Y:S01]  /*30240*/  IMAD.MOV.U32 R13, RZ, RZ, R6 ;  /* 0x000000ffff0d7224 */ /* 0x000fe200078e0006 */
[----:B------:R-:W-:Y:S01]  /*30250*/  MOV R15, 0xffffffff ;  /* 0xffffffff000f7802 */ /* 0x000fe20000000f00 */
[----:B------:R-:W-:Y:S01]  /*30260*/  IMAD.MOV.U32 R12, RZ, RZ, 0x2 ;  /* 0x00000002ff0c7424 */ /* 0x000fe200078e00ff */
[----:B------:R-:W-:Y:S01]  /*30270*/  MOV R4, R14 ;  /* 0x0000000e00047202 */ /* 0x000fe20000000f00 */
[----:B------:R-:W-:-:S07]  /*30280*/  IMAD.MOV.U32 R11, RZ, RZ, 0x181f ;  /* 0x0000181fff0b7424 */ /* 0x000fce00078e00ff */
[----:B------:R-:W-:Y:S05]  /*30290*/  WARPSYNC.COLLECTIVE R15, `(.L_x_3322) ;  /* 0x000000000f087348 */ /* 0x000fea0003c00000 */
[----:B------:R0:W1:Y:S02]  /*302a0*/  SHFL.IDX P6, R14, R13, R12, R11 ;  /* 0x0000000c0d0e7389 */ /* 0x00006400000c000b */
[----:B01----:R-:W-:Y:S01]  /*302b0*/  ENDCOLLECTIVE ;  /* 0x000000000000791b */ /* 0x003fe20003800000 */
.L_x_3322:
[----:B------:R-:W-:Y:S02]  /*302c0*/  IMAD.MOV.U32 R13, RZ, RZ, R7 ;  /* 0x000000ffff0d7224 */ /* 0x000fe400078e0007 */
[----:B------:R-:W-:-:S07]  /*302d0*/  IMAD.MOV.U32 R5, RZ, RZ, R14 ;  /* 0x000000ffff057224 */ /* 0x000fce00078e000e */
[----:B------:R-:W-:Y:S05]  /*302e0*/  WARPSYNC.COLLECTIVE R15, `(.L_x_3323) ;  /* 0x000000000f087348 */ /* 0x000fea0003c00000 */
[----:B------:R0:W1:Y:S02]  /*302f0*/  SHFL.IDX P6, R14, R13, R12, R11 ;  /* 0x0000000c0d0e7389 */ /* 0x00006400000c000b */
[----:B01----:R-:W-:Y:S01]  /*30300*/  ENDCOLLECTIVE ;  /* 0x000000000000791b */ /* 0x003fe20003800000 */
.L_x_3323:
[----:B------:R-:W-:Y:S01]  /*30310*/  MOV R13, R3 ;  /* 0x00000003000d7202 */ /* 0x000fe20000000f00 */
[----:B------:R-:W-:-:S07]  /*30320*/  IMAD.MOV.U32 R9, RZ, RZ, R14 ;  /* 0x000000ffff097224 */ /* 0x000fce00078e000e */
[----:B------:R-:W-:Y:S05]  /*30330*/  WARPSYNC.COLLECTIVE R15, `(.L_x_3324) ;  /* 0x000000000f087348 */ /* 0x000fea0003c00000 */
[----:B------:R0:W1:Y:S02]  /*30340*/  SHFL.IDX P6, R14, R13, R12, R11 ;  /* 0x0000000c0d0e7389 */ /* 0x00006400000c000b */
[----:B01----:R-:W-:Y:S01]  /*30350*/  ENDCOLLECTIVE ;  /* 0x000000000000791b */ /* 0x003fe20003800000 */
.L_x_3324:
[----:B------:R-:W-:Y:S05]  /*30360*/  BRA `(.L_x_3325) ;  /* 0xfffffdc000347947 */ /* 0x000fea000383ffff */
.L_x_3004:
        /* <DEDUP_REMOVED lines=8> */
.L_x_3327:
[----:B------:R-:W-:Y:S05]  /*303f0*/  BSYNC B1 ;  /* 0x0000000000017941 */ /* 0x000fea0003800000 */
.L_x_3326:
[----:B------:R-:W-:Y:S01]  /*30400*/  IMAD.MOV.U32 R13, RZ, RZ, R6 ;  /* 0x000000ffff0d7224 */ /* 0x000fe200078e0006 */
[----:B------:R-:W-:Y:S01]  /*30410*/  MOV R11, 0x181f ;  /* 0x0000181f000b7802 */ /* 0x000fe20000000f00 */
[----:B------:R-:W-:Y:S02]  /*30420*/  IMAD.MOV.U32 R12, RZ, RZ, 0x3 ;  /* 0x00000003ff0c7424 */ /* 0x000fe400078e00ff */
[----:B------:R-:W-:Y:S02]  /*30430*/  IMAD.MOV.U32 R15, RZ, RZ, -0x1 ;  /* 0xffffffffff0f7424 */ /* 0x000fe400078e00ff */
[----:B------:R-:W-:-:S07]  /*30440*/  IMAD.MOV.U32 R8, RZ, RZ, R14 ;  /* 0x000000ffff087224 */ /* 0x000fce00078e000e */
[----:B------:R-:W-:Y:S05]  /*30450*/  WARPSYNC.COLLECTIVE R15, `(.L_x_3328) ;  /* 0x000000000f087348 */ /* 0x000fea0003c00000 */
[----:B------:R0:W1:Y:S02]  /*30460*/  SHFL.IDX P6, R14, R13, R12, R11 ;  /* 0x0000000c0d0e7389 */ /* 0x00006400000c000b */
[----:B01----:R-:W-:Y:S01]  /*30470*/  ENDCOLLECTIVE ;  /* 0x000000000000791b */ /* 0x003fe20003800000 */
.L_x_3328:
[----:B------:R-:W-:Y:S02]  /*30480*/  IMAD.MOV.U32 R13, RZ, RZ, R7 ;  /* 0x000000ffff0d7224 */ /* 0x000fe400078e0007 */
[----:B------:R-:W-:-:S07]  /*30490*/  IMAD.MOV.U32 R10, RZ, RZ, R14 ;  /* 0x000000ffff0a7224 */ /* 0x000fce00078e000e */
[----:B------:R-:W-:Y:S05]  /*304a0*/  WARPSYNC.COLLECTIVE R15, `(.L_x_3329) ;  /* 0x000000000f087348 */ /* 0x000fea0003c00000 */
[----:B------:R0:W1:Y:S02]  /*304b0*/  SHFL.IDX P6, R14, R13, R12, R11 ;  /* 0x0000000c0d0e7389 */ /* 0x00006400000c000b */
[----:B01----:R-:W-:Y:S01]  /*304c0*/  ENDCOLLECTIVE ;  /* 0x000000000000791b */ /* 0x003fe20003800000 */
.L_x_3329:
[----:B------:R-:W-:Y:S01]  /*304d0*/  IMAD.MOV.U32 R13, RZ, RZ, R3 ;  /* 0x000000ffff0d7224 */ /* 0x000fe200078e0003 */
[----:B------:R-:W-:-:S07]  /*304e0*/  MOV R9, R14 ;  /* 0x0000000e00097202 */ /* 0x000fce0000000f00 */
[----:B------:R-:W-:Y:S05]  /*304f0*/  WARPSYNC.COLLECTIVE R15, `(.L_x_3330) ;  /* 0x000000000f087348 */ /* 0x000fea0003c00000 */
[----:B------:R0:W1:Y:S02]  /*30500*/  SHFL.IDX P6, R14, R13, R12, R11 ;  /* 0x0000000c0d0e7389 */ /* 0x00006400000c000b */
[----:B01----:R-:W-:Y:S01]  /*30510*/  ENDCOLLECTIVE ;  /* 0x000000000000791b */ /* 0x003fe20003800000 */
.L_x_3330:
[----:B------:R-:W-:Y:S01]  /*30520*/  IMAD.MOV.U32 R3, RZ, RZ, R14 ;  /* 0x000000ffff037224 */ /* 0x000fe200078e000e */
[----:B------:R-:W-:Y:S06]  /*30530*/  BRA `(.L_x_3331) ;  /* 0xfffffdc400287947 */ /* 0x000fec000383ffff */
.L_x_3008:
[----:B0-----:R0:W1:Y:S02]  /*30540*/  SYNCS.PHASECHK.TRANS64.TRYWAIT P0, [R16+URZ+0x38800], R119 ;  /* 0x03880077100075a7 */ /* 0x001064000800017f */
[----:B-1----:R-:W-:Y:S05]  /*30550*/  @!P0 NANOSLEEP.SYNCS 0x989680 ;  /* 0x009896800000895d */ /* 0x002fea0003900000 */
[----:B------:R-:W1:Y:S02]  /*30560*/  @!P0 SYNCS.PHASECHK.TRANS64 P0, [R16+URZ+0x38800], R119 ;  /* 0x03880077100085a7 */ /* 0x000e64000800007f */
[----:B-1----:R-:W-:Y:S05]  /*30570*/  @!P0 BRA `(.L_x_3008) ;  /* 0xfffffffc00f08947 */ /* 0x002fea000383ffff */
[----:B------:R-:W-:Y:S05]  /*30580*/  BRA `(.L_x_3332) ;  /* 0xfffffdc800887947 */ /* 0x000fea000383ffff */
.L_x_3040:
        /* <DEDUP_REMOVED lines=8> */
.L_x_3334:
[----:B------:R-:W-:Y:S05]  /*30610*/  BSYNC B1 ;  /* 0x0000000000017941 */ /* 0x000fea0003800000 */
.L_x_3333:
        /* <DEDUP_REMOVED lines=8> */
.L_x_3335:
[----:B------:R-:W-:Y:S01]  /*306a0*/  IMAD.MOV.U32 R13, RZ, RZ, R7 ;  /* 0x000000ffff0d7224 */ /* 0x000fe200078e0007 */
[----:B------:R-:W-:-:S07]  /*306b0*/  MOV R4, R14 ;  /* 0x0000000e00047202 */ /* 0x000fce0000000f00 */
[----:B------:R-:W-:Y:S05]  /*306c0*/  WARPSYNC.COLLECTIVE R15, `(.L_x_3336) ;  /* 0x000000000f087348 */ /* 0x000fea0003c00000 */
[----:B------:R0:W1:Y:S02]  /*306d0*/  SHFL.IDX P6, R14, R13, R12, R11 ;  /* 0x0000000c0d0e7389 */ /* 0x00006400000c000b */
[----:B01----:R-:W-:Y:S01]  /*306e0*/  ENDCOLLECTIVE ;  /* 0x000000000000791b */ /* 0x003fe20003800000 */
.L_x_3336:
[----:B------:R-:W-:Y:S02]  /*306f0*/  IMAD.MOV.U32 R13, RZ, RZ, R3 ;  /* 0x000000ffff0d7224 */ /* 0x000fe400078e0003 */
[----:B------:R-:W-:-:S07]  /*30700*/  IMAD.MOV.U32 R9, RZ, RZ, R14 ;  /* 0x000000ffff097224 */ /* 0x000fce00078e000e */
[----:B------:R-:W-:Y:S05]  /*30710*/  WARPSYNC.COLLECTIVE R15, `(.L_x_3337) ;  /* 0x000000000f087348 */ /* 0x000fea0003c00000 */
[----:B------:R0:W1:Y:S02]  /*30720*/  SHFL.IDX P6, R14, R13, R12, R11 ;  /* 0x0000000c0d0e7389 */ /* 0x00006400000c000b */
[----:B01----:R-:W-:Y:S01]  /*30730*/  ENDCOLLECTIVE ;  /* 0x000000000000791b */ /* 0x003fe20003800000 */
.L_x_3337:
[----:B------:R-:W-:Y:S05]  /*30740*/  BRA `(.L_x_3338) ;  /* 0xfffffdf800507947 */ /* 0x000fea000383ffff */
.L_x_3043:
[----:B------:R-:W-:Y:S01]  /*30750*/  BSSY B1, `(.L_x_3339) ;  /* 0x0000008000017945 */ /* 0x000fe20003800000 */
[----:B------:R-:W-:Y:S01]  /*30760*/  MOV R13, R8 ;  /* 0x00000008000d7202 */ /* 0x000fe20000000f00 */
[----:B------:R-:W-:Y:S02]  /*30770*/  IMAD.MOV.U32 R12, RZ, RZ, 0x1 ;  /* 0x00000001ff0c7424 */ /* 0x000fe400078e00ff */
[----:B------:R-:W-:Y:S02]  /*30780*/  IMAD.MOV.U32 R11, RZ, RZ, 0x181f ;  /* 0x0000181fff0b7424 */ /* 0x000fe400078e00ff */
[----:B------:R-:W-:-:S07]  /*30790*/  IMAD.MOV.U32 R15, RZ, RZ, -0x1 ;  /* 0xffffffffff0f7424 */ /* 0x000fce00078e00ff */
[----:B0---4-:R-:W-:Y:S05]  /*307a0*/  WARPSYNC.COLLECTIVE R15, `(.L_x_3340) ;  /* 0x000000000f087348 */ /* 0x011fea0003c00000 */
[----:B----4-:R1:W2:Y:S02]  /*307b0*/  SHFL.IDX P6, R14, R13, R12, R11 ;  /* 0x0000000c0d0e7389 */ /* 0x0102a400000c000b */
[----:B012---:R-:W-:Y:S01]  /*307c0*/  ENDCOLLECTIVE ;  /* 0x000000000000791b */ /* 0x007fe20003800000 */
.L_x_3340:
[----:B------:R-:W-:Y:S05]  /*307d0*/  BSYNC B1 ;  /* 0x0000000000017941 */ /* 0x000fea0003800000 */
.L_x_3339:
        /* <DEDUP_REMOVED lines=8> */
.L_x_3341:
[----:B------:R-:W-:Y:S02]  /*30860*/  IMAD.MOV.U32 R13, RZ, RZ, R7 ;  /* 0x000000ffff0d7224 */ /* 0x000fe400078e0007 */
[----:B------:R-:W-:-:S07]  /*30870*/  IMAD.MOV.U32 R4, RZ, RZ, R14 ;  /* 0x000000ffff047224 */ /* 0x000fce00078e000e */
[----:B------:R-:W-:Y:S05]  /*30880*/  WARPSYNC.COLLECTIVE R15, `(.L_x_3342) ;  /* 0x000000000f087348 */ /* 0x000fea0003c00000 */
[----:B------:R0:W1:Y:S02]  /*30890*/  SHFL.IDX P6, R14, R13, R12, R11 ;  /* 0x0000000c0d0e7389 */ /* 0x00006400000c000b */
[----:B01----:R-:W-:Y:S01]  /*308a0*/  ENDCOLLECTIVE ;  /* 0x000000000000791b */ /* 0x003fe20003800000 */
.L_x_3342:
[----:B------:R-:W-:Y:S01]  /*308b0*/  MOV R13, R3 ;  /* 0x00000003000d7202 */ /* 0x000fe20000000f00 */
[----:B------:R-:W-:-:S07]  /*308c0*/  IMAD.MOV.U32 R9, RZ, RZ, R14 ;  /* 0x000000ffff097224 */ /* 0x000fce00078e000e */
[----:B------:R-:W-:Y:S05]  /*308d0*/  WARPSYNC.COLLECTIVE R15, `(.L_x_3343) ;  /* 0x000000000f087348 */ /* 0x000fea0003c00000 */
[----:B------:R0:W1:Y:S02]  /*308e0*/  SHFL.IDX P6, R14, R13, R12, R11 ;  /* 0x0000000c0d0e7389 */ /* 0x00006400000c000b */
[----:B01----:R-:W-:Y:S01]  /*308f0*/  ENDCOLLECTIVE ;  /* 0x000000000000791b */ /* 0x003fe20003800000 */
.L_x_3343:
[----:B------:R-:W-:Y:S05]  /*30900*/  BRA `(.L_x_3344) ;  /* 0xfffffdfc00107947 */ /* 0x000fea000383ffff */
.L_x_3046:
        /* <DEDUP_REMOVED lines=8> */
.L_x_3346:
[----:B------:R-:W-:Y:S05]  /*30990*/  BSYNC B1 ;  /* 0x0000000000017941 */ /* 0x000fea0003800000 */
.L_x_3345:
        /* <DEDUP_REMOVED lines=8> */
.L_x_3347:
[----:B------:R-:W-:Y:S02]  /*30a20*/  IMAD.MOV.U32 R13, RZ, RZ, R7 ;  /* 0x000000ffff0d7224 */ /* 0x000fe400078e0007 */
[----:B------:R-:W-:-:S07]  /*30a30*/  IMAD.MOV.U32 R4, RZ, RZ, R14 ;  /* 0x000000ffff047224 */ /* 0x000fce00078e000e */
[----:B------:R-:W-:Y:S05]  /*30a40*/  WARPSYNC.COLLECTIVE R15, `(.L_x_3348) ;  /* 0x000000000f087348 */ /* 0x000fea0003c00000 */
[----:B------:R0:W1:Y:S02]  /*30a50*/  SHFL.IDX P6, R14, R13, R12, R11 ;  /* 0x0000000c0d0e7389 */ /* 0x00006400000c000b */
[----:B01----:R-:W-:Y:S01]  /*30a60*/  ENDCOLLECTIVE ;  /* 0x000000000000791b */ /* 0x003fe20003800000 */
.L_x_3348:
[----:B------:R-:W-:Y:S01]  /*30a70*/  IMAD.MOV.U32 R13, RZ, RZ, R3 ;  /* 0x000000ffff0d7224 */ /* 0x000fe200078e0003 */
[----:B------:R-:W-:-:S07]  /*30a80*/  MOV R9, R14 ;  /* 0x0000000e00097202 */ /* 0x000fce0000000f00 */
[----:B------:R-:W-:Y:S05]  /*30a90*/  WARPSYNC.COLLECTIVE R15, `(.L_x_3349) ;  /* 0x000000000f087348 */ /* 0x000fea0003c00000 */
[----:B------:R0:W1:Y:S02]  /*30aa0*/  SHFL.IDX P6, R14, R13, R12, R11 ;  /* 0x0000000c0d0e7389 */ /* 0x00006400000c000b */
[----:B01----:R-:W-:Y:S01]  /*30ab0*/  ENDCOLLECTIVE ;  /* 0x000000000000791b */ /* 0x003fe20003800000 */
.L_x_3349:
[----:B------:R-:W-:Y:S05]  /*30ac0*/  BRA `(.L_x_3350) ;  /* 0xfffffdfc00bc7947 */ /* 0x000fea000383ffff */
.L_x_3049:
        /* <DEDUP_REMOVED lines=8> */
.L_x_3352:
[----:B------:R-:W-:Y:S05]  /*30b50*/  BSYNC B1 ;  /* 0x0000000000017941 */ /* 0x000fea0003800000 */
.L_x_3351:
        /* <DEDUP_REMOVED lines=8> */
.L_x_3353:
[----:B------:R-:W-:Y:S01]  /*30be0*/  MOV R13, R7 ;  /* 0x00000007000d7202 */ /* 0x000fe20000000f00 */
[----:B------:R-:W-:-:S07]  /*30bf0*/  IMAD.MOV.U32 R20, RZ, RZ, R14 ;  /* 0x000000ffff147224 */ /* 0x000fce00078e000e */
[----:B------:R-:W-:Y:S05]  /*30c00*/  WARPSYNC.COLLECTIVE R15, `(.L_x_3354) ;  /* 0x000000000f087348 */ /* 0x000fea0003c00000 */
[----:B------:R0:W1:Y:S02]  /*30c10*/  SHFL.IDX P6, R14, R13, R12, R11 ;  /* 0x0000000c0d0e7389 */ /* 0x00006400000c000b */
[----:B01----:R-:W-:Y:S01]  /*30c20*/  ENDCOLLECTIVE ;  /* 0x000000000000791b */ /* 0x003fe20003800000 */
.L_x_3354:
[----:B------:R-:W-:Y:S02]  /*30c30*/  IMAD.MOV.U32 R13, RZ, RZ, R3 ;  /* 0x000000ffff0d7224 */ /* 0x000fe400078e0003 */
[----:B------:R-:W-:-:S07]  /*30c40*/  IMAD.MOV.U32 R77, RZ, RZ, R14 ;  /* 0x000000ffff4d7224 */ /* 0x000fce00078e000e */
[----:B------:R-:W-:Y:S05]  /*30c50*/  WARPSYNC.COLLECTIVE R15, `(.L_x_3355) ;  /* 0x000000000f087348 */ /* 0x000fea0003c00000 */
[----:B------:R0:W1:Y:S02]  /*30c60*/  SHFL.IDX P6, R14, R13, R12, R11 ;  /* 0x0000000c0d0e7389 */ /* 0x00006400000c000b */
[----:B01----:R-:W-:Y:S01]  /*30c70*/  ENDCOLLECTIVE ;  /* 0x000000000000791b */ /* 0x003fe20003800000 */
.L_x_3355:
[----:B------:R-:W-:Y:S01]  /*30c80*/  IMAD.MOV.U32 R76, RZ, RZ, R14 ;  /* 0x000000ffff4c7224 */ /* 0x000fe200078e000e */
[----:B------:R-:W-:Y:S06]  /*30c90*/  BRA `(.L_x_3356) ;  /* 0xfffffe00006c7947 */ /* 0x000fec000383ffff */
.L_x_3053:
[----:B0-----:R0:W1:Y:S02]  /*30ca0*/  SYNCS.PHASECHK.TRANS64.TRYWAIT P0, [R16+URZ+0x38800], R111 ;  /* 0x0388006f100075a7 */ /* 0x001064000800017f */
[----:B-1----:R-:W-:Y:S05]  /*30cb0*/  @!P0 NANOSLEEP.SYNCS 0x989680 ;  /* 0x009896800000895d */ /* 0x002fea0003900000 */
[----:B------:R-:W1:Y:S02]  /*30cc0*/  @!P0 SYNCS.PHASECHK.TRANS64 P0, [R16+URZ+0x38800], R111 ;  /* 0x0388006f100085a7 */ /* 0x000e64000800007f */
[----:B-1----:R-:W-:Y:S05]  /*30cd0*/  @!P0 BRA `(.L_x_3053) ;  /* 0xfffffffc00f08947 */ /* 0x002fea000383ffff */
[----:B------:R-:W-:Y:S05]  /*30ce0*/  BRA `(.L_x_3357) ;  /* 0xfffffe0400847947 */ /* 0x000fea000383ffff */
.L_x_3071:
[----:B-1----:R1:W2:Y:S02]  /*30cf0*/  SYNCS.PHASECHK.TRANS64.TRYWAIT P2, [R0+URZ+0x38830], R3 ;  /* 0x03883003000075a7 */ /* 0x0022a4000804017f */
[----:B--2---:R-:W-:Y:S05]  /*30d00*/  @!P2 NANOSLEEP.SYNCS 0x989680 ;  /* 0x009896800000a95d */ /* 0x004fea0003900000 */
[----:B------:R-:W2:Y:S02]  /*30d10*/  @!P2 SYNCS.PHASECHK.TRANS64 P2, [R0+URZ+0x38830], R3 ;  /* 0x038830030000a5a7 */ /* 0x000ea4000804007f */
[----:B--2---:R-:W-:Y:S05]  /*30d20*/  @!P2 BRA `(.L_x_3071) ;  /* 0xfffffffc00f0a947 */ /* 0x004fea000383ffff */
[----:B------:R-:W-:Y:S05]  /*30d30*/  BRA `(.L_x_3070) ;  /* 0xfffffe3800d07947 */ /* 0x000fea000383ffff */
.L_x_3078:
[----:B-1----:R1:W2:Y:S02]  /*30d40*/  SYNCS.PHASECHK.TRANS64.TRYWAIT P3, [R11+URZ+0x38830], R4 ;  /* 0x038830040b0075a7 */ /* 0x0022a4000806017f */
[----:B--2---:R-:W-:Y:S05]  /*30d50*/  @!P3 NANOSLEEP.SYNCS 0x989680 ;  /* 0x009896800000b95d */ /* 0x004fea0003900000 */
[----:B------:R-:W2:Y:S02]  /*30d60*/  @!P3 SYNCS.PHASECHK.TRANS64 P3, [R11+URZ+0x38830], R4 ;  /* 0x038830040b00b5a7 */ /* 0x000ea4000806007f */
[----:B--2---:R-:W-:Y:S05]  /*30d70*/  @!P3 BRA `(.L_x_3078) ;  /* 0xfffffffc00f0b947 */ /* 0x004fea000383ffff */
[----:B------:R-:W-:Y:S05]  /*30d80*/  BRA `(.L_x_3077) ;  /* 0xfffffe8400047947 */ /* 0x000fea000383ffff */
.L_x_3083:
[----:B-1----:R1:W2:Y:S02]  /*30d90*/  SYNCS.PHASECHK.TRANS64.TRYWAIT P3, [R9+URZ+0x38850], R0 ;  /* 0x03885000090075a7 */ /* 0x0022a4000806017f */
[----:B--2---:R-:W-:Y:S05]  /*30da0*/  @!P3 NANOSLEEP.SYNCS 0x989680 ;  /* 0x009896800000b95d */ /* 0x004fea0003900000 */
[----:B------:R-:W2:Y:S02]  /*30db0*/  @!P3 SYNCS.PHASECHK.TRANS64 P3, [R9+URZ+0x38850], R0 ;  /* 0x038850000900b5a7 */ /* 0x000ea4000806007f */
[----:B--2---:R-:W-:Y:S05]  /*30dc0*/  @!P3 BRA `(.L_x_3083) ;  /* 0xfffffffc00f0b947 */ /* 0x004fea000383ffff */
[----:B------:R-:W-:Y:S05]  /*30dd0*/  BRA `(.L_x_3082) ;  /* 0xfffffeb800c07947 */ /* 0x000fea000383ffff */
.L_x_3091:
[----:B-1----:R1:W2:Y:S02]  /*30de0*/  SYNCS.PHASECHK.TRANS64.TRYWAIT P2, [R4+URZ+0x38830], R5 ;  /* 0x03883005040075a7 */ /* 0x0022a4000804017f */
[----:B--2---:R-:W-:Y:S05]  /*30df0*/  @!P2 NANOSLEEP.SYNCS 0x989680 ;  /* 0x009896800000a95d */ /* 0x004fea0003900000 */
[----:B------:R-:W2:Y:S02]  /*30e00*/  @!P2 SYNCS.PHASECHK.TRANS64 P2, [R4+URZ+0x38830], R5 ;  /* 0x038830050400a5a7 */ /* 0x000ea4000804007f */
[----:B--2---:R-:W-:Y:S05]  /*30e10*/  @!P2 BRA `(.L_x_3091) ;  /* 0xfffffffc00f0a947 */ /* 0x004fea000383ffff */
[----:B------:R-:W-:Y:S05]  /*30e20*/  BRA `(.L_x_3090) ;  /* 0xfffffed0009c7947 */ /* 0x000fea000383ffff */
.L_x_3096:
[----:B-1----:R1:W2:Y:S02]  /*30e30*/  SYNCS.PHASECHK.TRANS64.TRYWAIT P2, [R9+URZ+0x38850], R0 ;  /* 0x03885000090075a7 */ /* 0x0022a4000804017f */
[----:B--2---:R-:W-:Y:S05]  /*30e40*/  @!P2 NANOSLEEP.SYNCS 0x989680 ;  /* 0x009896800000a95d */ /* 0x004fea0003900000 */
[----:B------:R-:W2:Y:S02]  /*30e50*/  @!P2 SYNCS.PHASECHK.TRANS64 P2, [R9+URZ+0x38850], R0 ;  /* 0x038850000900a5a7 */ /* 0x000ea4000804007f */
[----:B--2---:R-:W-:Y:S05]  /*30e60*/  @!P2 BRA `(.L_x_3096) ;  /* 0xfffffffc00f0a947 */ /* 0x004fea000383ffff */
[----:B------:R-:W-:Y:S05]  /*30e70*/  BRA `(.L_x_3095) ;  /* 0xffffff0800587947 */ /* 0x000fea000383ffff */
.L_x_3102:
[----:B-1----:R1:W2:Y:S02]  /*30e80*/  SYNCS.PHASECHK.TRANS64.TRYWAIT P0, [R0+URZ+0x38850], R7 ;  /* 0x03885007000075a7 */ /* 0x0022a4000800017f */
[----:B--2---:R-:W-:Y:S05]  /*30e90*/  @!P0 NANOSLEEP.SYNCS 0x989680 ;  /* 0x009896800000895d */ /* 0x004fea0003900000 */
[----:B------:R-:W2:Y:S02]  /*30ea0*/  @!P0 SYNCS.PHASECHK.TRANS64 P0, [R0+URZ+0x38850], R7 ;  /* 0x03885007000085a7 */ /* 0x000ea4000800007f */
[----:B--2---:R-:W-:Y:S05]  /*30eb0*/  @!P0 BRA `(.L_x_3102) ;  /* 0xfffffffc00f08947 */ /* 0x004fea000383ffff */
[----:B------:R-:W-:Y:S05]  /*30ec0*/  BRA `(.L_x_3101) ;  /* 0xffffff20007c7947 */ /* 0x000fea000383ffff */
.L_x_3138:
[----:B------:R-:W1:Y:S01]  /*30ed0*/  S2R R6, SR_TID.X ;  /* 0x0000000000067919 */ /* 0x000e620000002100 */
[----:B------:R-:W-:Y:S01]  /*30ee0*/  BSSY B1, `(.L_x_3358) ;  /* 0x000000a000017945 */ /* 0x000fe20003800000 */
[----:B------:R-:W-:Y:S02]  /*30ef0*/  IMAD.MOV.U32 R12, RZ, RZ, RZ ;  /* 0x000000ffff0c7224 */ /* 0x000fe400078e00ff */
[----:B------:R-:W-:Y:S02]  /*30f00*/  IMAD.MOV.U32 R11, RZ, RZ, 0x1f ;  /* 0x0000001fff0b7424 */ /* 0x000fe400078e00ff */
[----:B------:R-:W-:Y:S01]  /*30f10*/  IMAD.MOV.U32 R15, RZ, RZ, -0x1 ;  /* 0xffffffffff0f7424 */ /* 0x000fe200078e00ff */
[----:B-1----:R-:W-:-:S04]  /*30f20*/  SHF.R.U32.HI R6, RZ, 0x5, R6 ;  /* 0x00000005ff067819 */ /* 0x002fc80000011606 */
[----:B------:R-:W-:-:S04]  /*30f30*/  LOP3.LUT R6, R6, 0x3, RZ, 0xc0, !PT ;  /* 0x0000000306067812 */ /* 0x000fc800078ec0ff */
[----:B0-----:R-:W-:-:S07]  /*30f40*/  MOV R13, R6 ;  /* 0x00000006000d7202 */ /* 0x001fce0000000f00 */
[----:B------:R-:W-:Y:S05]  /*30f50*/  WARPSYNC.COLLECTIVE R15, `(.L_x_3359) ;  /* 0x000000000f087348 */ /* 0x000fea0003c00000 */
[----:B------:R0:W1:Y:S02]  /*30f60*/  SHFL.IDX P6, R14, R13, R12, R11 ;  /* 0x0000000c0d0e7389 */ /* 0x00006400000c000b */
[----:B01----:R-:W-:Y:S01]  /*30f70*/  ENDCOLLECTIVE ;  /* 0x000000000000791b */ /* 0x003fe20003800000 */
.L_x_3359:
[----:B------:R-:W-:Y:S05]  /*30f80*/  BSYNC B1 ;  /* 0x0000000000017941 */ /* 0x000fea0003800000 */
.L_x_3358:
[----:B------:R-:W-:Y:S05]  /*30f90*/  BRA `(.L_x_3360) ;  /* 0xffffff7000c07947 */ /* 0x000fea000383ffff */
.L_x_3140:
[----:B------:R-:W-:Y:S01]  /*30fa0*/  BSSY B1, `(.L_x_3361) ;  /* 0x0000006000017945 */ /* 0x000fe20003800000 */
[----:B------:R-:W-:-:S07]  /*30fb0*/  MOV R15, 0xffffffff ;  /* 0xffffffff000f7802 */ /* 0x000fce0000000f00 */
[----:B01----:R-:W-:Y:S05]  /*30fc0*/  WARPSYNC.COLLECTIVE R15, `(.L_x_3362) ;  /* 0x000000000f0c7348 */ /* 0x003fea0003c00000 */
[----:B------:R-:W-:Y:S02]  /*30fd0*/  ELECT P6, UR62, PT ;  /* 0x00000000003e782f */ /* 0x000fe400038c0000 */
[----:B------:R-:W-:Y:S01]  /*30fe0*/  MOV R14, UR62 ;  /* 0x0000003e000e7c02 */ /* 0x000fe20008000f00 */
[----:B01----:R-:W-:Y:S10]  /*30ff0*/  ENDCOLLECTIVE ;  /* 0x000000000000791b */ /* 0x003ff40003800000 */
.L_x_3362:
[----:B------:R-:W-:Y:S05]  /*31000*/  BSYNC B1 ;  /* 0x0000000000017941 */ /* 0x000fea0003800000 */
.L_x_3361:
[----:B------:R-:W-:Y:S01]  /*31010*/  PLOP3.LUT P2, PT, P6, PT, PT, 0x80, 0x0 ;  /* 0x000000000000781c */ /* 0x000fe2000374f070 */
[----:B------:R-:W-:-:S12]  /*31020*/  BRA `(.L_x_3139) ;  /* 0xffffff7000b47947 */ /* 0x000fd8000383ffff */
.L_x_3142:
[----:B-1----:R-:W2:Y:S02]  /*31030*/  LDL R3, [R1+0x4] ;  /* 0x0000040001037983 */ /* 0x002ea40000100800 */
[----:B--2---:R1:W2:Y:S02]  /*31040*/  SYNCS.PHASECHK.TRANS64.TRYWAIT P0, [R3+URZ+0x38820], R2 ;  /* 0x03882002030075a7 */ /* 0x0042a4000800017f */
[----:B--2---:R-:W-:Y:S05]  /*31050*/  @!P0 NANOSLEEP.SYNCS 0x989680 ;  /* 0x009896800000895d */ /* 0x004fea0003900000 */
[----:B------:R-:W2:Y:S02]  /*31060*/  @!P0 SYNCS.PHASECHK.TRANS64 P0, [R3+URZ+0x38820], R2 ;  /* 0x03882002030085a7 */ /* 0x000ea4000800007f */
[----:B--2---:R-:W-:Y:S05]  /*31070*/  @!P0 BRA `(.L_x_3142) ;  /* 0xfffffffc00ec8947 */ /* 0x004fea000383ffff */
[----:B------:R-:W-:Y:S05]  /*31080*/  BRA `(.L_x_3363) ;  /* 0xffffff7000c47947 */ /* 0x000fea000383ffff */
.L_x_3146:
[----:B-1----:R1:W2:Y:S02]  /*31090*/  SYNCS.PHASECHK.TRANS64.TRYWAIT P0, [R6+URZ+0x388a0], R8 ;  /* 0x0388a008060075a7 */ /* 0x0022a4000800017f */
[----:B--2---:R-:W-:Y:S05]  /*310a0*/  @!P0 NANOSLEEP.SYNCS 0x989680 ;  /* 0x009896800000895d */ /* 0x004fea0003900000 */
[----:B------:R-:W2:Y:S02]  /*310b0*/  @!P0 SYNCS.PHASECHK.TRANS64 P0, [R6+URZ+0x388a0], R8 ;  /* 0x0388a008060085a7 */ /* 0x000ea4000800007f */
[----:B--2---:R-:W-:Y:S05]  /*310c0*/  @!P0 BRA `(.L_x_3146) ;  /* 0xfffffffc00f08947 */ /* 0x004fea000383ffff */
[----:B------:R-:W-:Y:S05]  /*310d0*/  BRA `(.L_x_3364) ;  /* 0xffffff7000e87947 */ /* 0x000fea000383ffff */
.L_x_3154:
[----:B--2---:R2:W3:Y:S02]  /*310e0*/  SYNCS.PHASECHK.TRANS64.TRYWAIT P0, [R6+URZ+0x388c0], R8 ;  /* 0x0388c008060075a7 */ /* 0x0044e4000800017f */
[----:B---3--:R-:W-:Y:S05]  /*310f0*/  @!P0 NANOSLEEP.SYNCS 0x989680 ;  /* 0x009896800000895d */ /* 0x008fea0003900000 */
[----:B------:R-:W3:Y:S02]  /*31100*/  @!P0 SYNCS.PHASECHK.TRANS64 P0, [R6+URZ+0x388c0], R8 ;  /* 0x0388c008060085a7 */ /* 0x000ee4000800007f */
[----:B---3--:R-:W-:Y:S05]  /*31110*/  @!P0 BRA `(.L_x_3154) ;  /* 0xfffffffc00f08947 */ /* 0x008fea000383ffff */
[----:B------:R-:W-:Y:S05]  /*31120*/  BRA `(.L_x_3365) ;  /* 0xffffff7800287947 */ /* 0x000fea000383ffff */
.L_x_3164:
[----:B-1----:R1:W2:Y:S02]  /*31130*/  SYNCS.PHASECHK.TRANS64.TRYWAIT P0, [R6+URZ+0x388a0], R5 ;  /* 0x0388a005060075a7 */ /* 0x0022a4000800017f */
[----:B--2---:R-:W-:Y:S05]  /*31140*/  @!P0 NANOSLEEP.SYNCS 0x989680 ;  /* 0x009896800000895d */ /* 0x004fea0003900000 */
[----:B------:R-:W2:Y:S02]  /*31150*/  @!P0 SYNCS.PHASECHK.TRANS64 P0, [R6+URZ+0x388a0], R5 ;  /* 0x0388a005060085a7 */ /* 0x000ea4000800007f */
[----:B--2---:R-:W-:Y:S05]  /*31160*/  @!P0 BRA `(.L_x_3164) ;  /* 0xfffffffc00f08947 */ /* 0x004fea000383ffff */
[----:B------:R-:W-:Y:S05]  /*31170*/  BRA `(.L_x_3366) ;  /* 0xffffff7c00b47947 */ /* 0x000fea000383ffff */
.L_x_3172:
[----:B--2---:R2:W3:Y:S02]  /*31180*/  SYNCS.PHASECHK.TRANS64.TRYWAIT P0, [R6+URZ+0x388c0], R5 ;  /* 0x0388c005060075a7 */ /* 0x0044e4000800017f */
[----:B---3--:R-:W-:Y:S05]  /*31190*/  @!P0 NANOSLEEP.SYNCS 0x989680 ;  /* 0x009896800000895d */ /* 0x008fea0003900000 */
[----:B------:R-:W3:Y:S02]  /*311a0*/  @!P0 SYNCS.PHASECHK.TRANS64 P0, [R6+URZ+0x388c0], R5 ;  /* 0x0388c005060085a7 */ /* 0x000ee4000800007f */
[----:B---3--:R-:W-:Y:S05]  /*311b0*/  @!P0 BRA `(.L_x_3172) ;  /* 0xfffffffc00f08947 */ /* 0x008fea000383ffff */
[----:B------:R-:W-:Y:S05]  /*311c0*/  BRA `(.L_x_3367) ;  /* 0xffffff8000f07947 */ /* 0x000fea000383ffff */
.L_x_3188:
[----:B------:R-:W1:Y:S01]  /*311d0*/  S2R R5, SR_TID.X ;  /* 0x0000000000057919 */ /* 0x000e620000002100 */
[----:B------:R-:W-:Y:S01]  /*311e0*/  BSSY B0, `(.L_x_3368) ;  /* 0x000000a000007945 */ /* 0x000fe20003800000 */
[----:B------:R-:W-:Y:S01]  /*311f0*/  IMAD.MOV.U32 R12, RZ, RZ, RZ ;  /* 0x000000ffff0c7224 */ /* 0x000fe200078e00ff */
[----:B------:R-:W-:Y:S01]  /*31200*/  MOV R15, 0xffffffff ;  /* 0xffffffff000f7802 */ /* 0x000fe20000000f00 */
[----:B------:R-:W-:Y:S01]  /*31210*/  IMAD.MOV.U32 R11, RZ, RZ, 0x1f ;  /* 0x0000001fff0b7424 */ /* 0x000fe200078e00ff */
[----:B-1----:R-:W-:-:S04]  /*31220*/  SHF.R.U32.HI R5, RZ, 0x5, R5 ;  /* 0x00000005ff057819 */ /* 0x002fc80000011605 */
[----:B------:R-:W-:-:S05]  /*31230*/  LOP3.LUT R5, R5, 0x3, RZ, 0xc0, !PT ;  /* 0x0000000305057812 */ /* 0x000fca00078ec0ff */
[----:B0-----:R-:W-:-:S07]  /*31240*/  IMAD.MOV.U32 R13, RZ, RZ, R5 ;  /* 0x000000ffff0d7224 */ /* 0x001fce00078e0005 */
[----:B------:R-:W-:Y:S05]  /*31250*/  WARPSYNC.COLLECTIVE R15, `(.L_x_3369) ;  /* 0x000000000f087348 */ /* 0x000fea0003c00000 */
[----:B------:R0:W1:Y:S02]  /*31260*/  SHFL.IDX P6, R14, R13, R12, R11 ;  /* 0x0000000c0d0e7389 */ /* 0x00006400000c000b */
[----:B01----:R-:W-:Y:S01]  /*31270*/  ENDCOLLECTIVE ;  /* 0x000000000000791b */ /* 0x003fe20003800000 */
.L_x_3369:
[----:B------:R-:W-:Y:S05]  /*31280*/  BSYNC B0 ;  /* 0x0000000000007941 */ /* 0x000fea0003800000 */
.L_x_3368:
[----:B------:R-:W-:Y:S05]  /*31290*/  BRA `(.L_x_3370) ;  /* 0xffffff90000c7947 */ /* 0x000fea000383ffff */
.L_x_3190:
[----:B------:R-:W-:Y:S01]  /*312a0*/  BSSY B0, `(.L_x_3371) ;  /* 0x0000006000007945 */ /* 0x000fe20003800000 */
[----:B------:R-:W-:-:S07]  /*312b0*/  IMAD.MOV.U32 R15, RZ, RZ, -0x1 ;  /* 0xffffffffff0f7424 */ /* 0x000fce00078e00ff */
[----:B01----:R-:W-:Y:S05]  /*312c0*/  WARPSYNC.COLLECTIVE R15, `(.L_x_3372) ;  /* 0x000000000f0c7348 */ /* 0x003fea0003c00000 */
[----:B------:R-:W-:Y:S02]  /*312d0*/  ELECT P6, UR62, PT ;  /* 0x00000000003e782f */ /* 0x000fe400038c0000 */
[----:B------:R-:W-:Y:S01]  /*312e0*/  MOV R14, UR62 ;  /* 0x0000003e000e7c02 */ /* 0x000fe20008000f00 */
[----:B01----:R-:W-:Y:S10]  /*312f0*/  ENDCOLLECTIVE ;  /* 0x000000000000791b */ /* 0x003ff40003800000 */
.L_x_3372:
[----:B------:R-:W-:Y:S05]  /*31300*/  BSYNC B0 ;  /* 0x0000000000007941 */ /* 0x000fea0003800000 */
.L_x_3371:
[----:B------:R-:W-:Y:S05]  /*31310*/  BRA `(.L_x_3373) ;  /* 0xffffff90001c7947 */ /* 0x000fea000383ffff */
.L_x_3192:
[----:B-1----:R1:W2:Y:S02]  /*31320*/  SYNCS.PHASECHK.TRANS64.TRYWAIT P0, [R0+URZ+0x38840], R2 ;  /* 0x03884002000075a7 */ /* 0x0022a4000800017f */
[----:B--2---:R-:W-:Y:S05]  /*31330*/  @!P0 NANOSLEEP.SYNCS 0x989680 ;  /* 0x009896800000895d */ /* 0x004fea0003900000 */
[----:B------:R-:W2:Y:S02]  /*31340*/  @!P0 SYNCS.PHASECHK.TRANS64 P0, [R0+URZ+0x38840], R2 ;  /* 0x03884002000085a7 */ /* 0x000ea4000800007f */
[----:B--2---:R-:W-:Y:S05]  /*31350*/  @!P0 BRA `(.L_x_3192) ;  /* 0xfffffffc00f08947 */ /* 0x004fea000383ffff */
[----:B------:R-:W-:Y:S05]  /*31360*/  BRA `(.L_x_3374) ;  /* 0xffffff90008c7947 */ /* 0x000fea000383ffff */
.L_x_3196:
[----:B------:R0:W5:Y:S01]  /*31370*/  LDL.LU R9, [R1+0x40] ;  /* 0x0000400001097983 */ /* 0x0001620000300800 */
[----:B------:R-:W-:Y:S01]  /*31380*/  IMAD.MOV.U32 R13, RZ, RZ, R2 ;  /* 0x000000ffff0d7224 */ /* 0x000fe200078e0002 */
[----:B------:R-:W-:Y:S01]  /*31390*/  MOV R11, 0x181f ;  /* 0x0000181f000b7802 */ /* 0x000fe20000000f00 */
[----:B------:R-:W-:Y:S02]  /*313a0*/  IMAD.MOV.U32 R12, RZ, RZ, RZ ;  /* 0x000000ffff0c7224 */ /* 0x000fe400078e00ff */
[----:B------:R-:W-:-:S07]  /*313b0*/  IMAD.MOV.U32 R15, RZ, RZ, -0x1 ;  /* 0xffffffffff0f7424 */ /* 0x000fce00078e00ff */
[----:B0----5:R-:W-:Y:S05]  /*313c0*/  WARPSYNC.COLLECTIVE R15, `(.L_x_3375) ;  /* 0x000000000f087348 */ /* 0x021fea0003c00000 */
[----:B------:R1:W2:Y:S02]  /*313d0*/  SHFL.IDX P6, R14, R13, R12, R11 ;  /* 0x0000000c0d0e7389 */ /* 0x0002a400000c000b */
[----:B012--5:R-:W-:Y:S01]  /*313e0*/  ENDCOLLECTIVE ;  /* 0x000000000000791b */ /* 0x027fe20003800000 */
.L_x_3375:
[----:B------:R-:W-:Y:S02]  /*313f0*/  IMAD.MOV.U32 R13, RZ, RZ, R3 ;  /* 0x000000ffff0d7224 */ /* 0x000fe400078e0003 */
[----:B------:R-:W-:-:S07]  /*31400*/  IMAD.MOV.U32 R4, RZ, RZ, R14 ;  /* 0x000000ffff047224 */ /* 0x000fce00078e000e */
[----:B------:R-:W-:Y:S05]  /*31410*/  WARPSYNC.COLLECTIVE R15, `(.L_x_3376) ;  /* 0x000000000f087348 */ /* 0x000fea0003c00000 */
[----:B------:R0:W1:Y:S02]  /*31420*/  SHFL.IDX P6, R14, R13, R12, R11 ;  /* 0x0000000c0d0e7389 */ /* 0x00006400000c000b */
[----:B01----:R-:W-:Y:S01]  /*31430*/  ENDCOLLECTIVE ;  /* 0x000000000000791b */ /* 0x003fe20003800000 */
.L_x_3376:
[----:B------:R-:W-:Y:S02]  /*31440*/  IMAD R17, R17, 0x80, R10 ;  /* 0x0000008011117824 */ /* 0x000fe400078e020a */
[----:B------:R-:W-:Y:S02]  /*31450*/  IMAD R0, R9, R7, RZ ;  /* 0x0000000709007224 */ /* 0x000fe400078e02ff */
[----:B------:R-:W2:Y:S01]  /*31460*/  LDL R9, [R1+0x2c] ;  /* 0x00002c0001097983 */ /* 0x000ea20000100800 */
[----:B------:R-:W-:Y:S01]  /*31470*/  MOV R5, R14 ;  /* 0x0000000e00057202 */ /* 0x000fe20000000f00 */
[----:B------:R-:W-:Y:S01]  /*31480*/  ULDC.64 UR4, c[0x0][0x208] ;  /* 0x0000820000047ab9 */ /* 0x000fe20000000a00 */
[C---:B------:R-:W-:Y:S01]  /*31490*/  ISETP.GE.AND P2, PT, R17.reuse, R0, PT ;  /* 0x000000001100720c */ /* 0x040fe20003f46270 */
[----:B------:R-:W-:Y:S01]  /*314a0*/  IMAD.MOV.U32 R12, RZ, RZ, 0x1 ;  /* 0x00000001ff0c7424 */ /* 0x000fe200078e00ff */
[----:B------:R-:W-:Y:S01]  /*314b0*/  MOV R13, R2 ;  /* 0x00000002000d7202 */ /* 0x000fe20000000f00 */
[----:B------:R-:W-:-:S10]  /*314c0*/  VIADD R7, R17, 0x10 ;  /* 0x0000001011077836 */ /* 0x000fd40000000000 */
        /* <DEDUP_REMOVED lines=16> */
.L_x_3377:
[----:B------:R-:W-:Y:S02]  /*315d0*/  IMAD.MOV.U32 R13, RZ, RZ, R3 ;  /* 0x000000ffff0d7224 */ /* 0x000fe400078e0003 */
[----:B------:R-:W-:-:S07]  /*315e0*/  IMAD.MOV.U32 R6, RZ, RZ, R14 ;  /* 0x000000ffff067224 */ /* 0x000fce00078e000e */
[----:B------:R-:W-:Y:S05]  /*315f0*/  WARPSYNC.COLLECTIVE R15, `(.L_x_3378) ;  /* 0x000000000f087348 */ /* 0x000fea0003c00000 */
[----:B------:R0:W1:Y:S02]  /*31600*/  SHFL.IDX P6, R14, R13, R12, R11 ;  /* 0x0000000c0d0e7389 */ /* 0x00006400000c000b */
[----:B01----:R-:W-:Y:S01]  /*31610*/  ENDCOLLECTIVE ;  /* 0x000000000000791b */ /* 0x003fe20003800000 */
.L_x_3378:
[----:B------:R-:W-:Y:S01]  /*31620*/  ULDC.64 UR4, c[0x0][0x208] ;  /* 0x0000820000047ab9 */ /* 0x000fe20000000a00 */
[----:B------:R-:W-:Y:S01]  /*31630*/  IMAD.MOV.U32 R13, RZ, RZ, R2 ;  /* 0x000000ffff0d7224 */ /* 0x000fe200078e0002 */
[----:B------:R-:W-:Y:S02]  /*31640*/  MOV R12, 0x2 ;  /* 0x00000002000c7802 */ /* 0x000fe40000000f00 */
[----:B------:R-:W-:-:S04]  /*31650*/  MOV R4, R14 ;  /* 0x0000000e00047202 */ /* 0x000fc80000000f00 */
        /* <DEDUP_REMOVED lines=15> */
.L_x_3379:
[----:B------:R-:W-:-:S05]  /*31750*/  VIADD R4, R17, 0x20 ;  /* 0x0000002011047836 */ /* 0x000fca0000000000 */
[----:B------:R-:W-:Y:S01]  /*31760*/  ISETP.GE.AND P2, PT, R4, R0, PT ;  /* 0x000000000400720c */ /* 0x000fe20003f46270 */
[----:B------:R-:W-:Y:S02]  /*31770*/  IMAD.MOV.U32 R13, RZ, RZ, R3 ;  /* 0x000000ffff0d7224 */ /* 0x000fe400078e0003 */
[----:B------:R-:W-:-:S10]  /*31780*/  IMAD.MOV.U32 R6, RZ, RZ, R14 ;  /* 0x000000ffff067224 */ /* 0x000fd400078e000e */
[----:B------:R-:W-:Y:S05]  /*31790*/  WARPSYNC.COLLECTIVE R15, `(.L_x_3380) ;  /* 0x000000000f087348 */ /* 0x000fea0003c00000 */
[----:B------:R0:W1:Y:S02]  /*317a0*/  SHFL.IDX P6, R14, R13, R12, R11 ;  /* 0x0000000c0d0e7389 */ /* 0x00006400000c000b */
[----:B01----:R-:W-:Y:S01]  /*317b0*/  ENDCOLLECTIVE ;  /* 0x000000000000791b */ /* 0x003fe20003800000 */
.L_x_3380:
[----:B------:R-:W-:Y:S01]  /*317c0*/  ULDC.64 UR4, c[0x0][0x208] ;  /* 0x0000820000047ab9 */ /* 0x000fe20000000a00 */
[----:B------:R-:W-:Y:S02]  /*317d0*/  IMAD.MOV.U32 R13, RZ, RZ, R2 ;  /* 0x000000ffff0d7224 */ /* 0x000fe400078e0002 */
[----:B------:R-:W-:Y:S02]  /*317e0*/  IMAD.MOV.U32 R12, RZ, RZ, 0x3 ;  /* 0x00000003ff0c7424 */ /* 0x000fe400078e00ff */
[----:B------:R-:W-:-:S05]  /*317f0*/  IMAD.MOV.U32 R4, RZ, RZ, R14 ;  /* 0x000000ffff047224 */ /* 0x000fca00078e000e */
[----:B------:R-:W-:-:S04]  /*31800*/  @!P2 LEA R5, P5, R8, R4, 0x1 ;  /* 0x000000040805a211 */ /* 0x000fc800078a08ff */
[----:B------:R-:W-:-:S04]  /*31810*/  @!P2 IADD3.X R4, RZ, R6, RZ, P5, !PT ;  /* 0x00000006ff04a210 */ /* 0x000fc80002ffe4ff */
        /* <DEDUP_REMOVED lines=13> */
.L_x_3381:
[----:B------:R-:W-:-:S05]  /*318f0*/  VIADD R4, R17, 0x30 ;  /* 0x0000003011047836 */ /* 0x000fca0000000000 */
[----:B------:R-:W-:Y:S01]  /*31900*/  ISETP.GE.AND P2, PT, R4, R0, PT ;  /* 0x000000000400720c */ /* 0x000fe20003f46270 */
[----:B------:R-:W-:Y:S01]  /*31910*/  IMAD.MOV.U32 R13, RZ, RZ, R3 ;  /* 0x000000ffff0d7224 */ /* 0x000fe200078e0003 */
[----:B------:R-:W-:-:S11]  /*31920*/  MOV R6, R14 ;  /* 0x0000000e00067202 */ /* 0x000fd60000000f00 */
[----:B------:R-:W-:Y:S05]  /*31930*/  WARPSYNC.COLLECTIVE R15, `(.L_x_3382) ;  /* 0x000000000f087348 */ /* 0x000fea0003c00000 */
[----:B------:R0:W1:Y:S02]  /*31940*/  SHFL.IDX P6, R14, R13, R12, R11 ;  /* 0x0000000c0d0e7389 */ /* 0x00006400000c000b */
[----:B01----:R-:W-:Y:S01]  /*31950*/  ENDCOLLECTIVE ;  /* 0x000000000000791b */ /* 0x003fe20003800000 */
.L_x_3382:
        /* <DEDUP_REMOVED lines=19> */
.L_x_3383:
[----:B------:R-:W-:-:S04]  /*31a90*/  IADD3 R4, R17, 0x40, RZ ;  /* 0x0000004011047810 */ /* 0x000fc80007ffe0ff */
[----:B------:R-:W-:Y:S02]  /*31aa0*/  ISETP.GE.AND P2, PT, R4, R0, PT ;  /* 0x000000000400720c */ /* 0x000fe40003f46270 */
[----:B------:R-:W-:Y:S01]  /*31ab0*/  MOV R13, R3 ;  /* 0x00000003000d7202 */ /* 0x000fe20000000f00 */
[----:B------:R-:W-:-:S10]  /*31ac0*/  IMAD.MOV.U32 R6, RZ, RZ, R14 ;  /* 0x000000ffff067224 */ /* 0x000fd400078e000e */
[----:B------:R-:W-:Y:S05]  /*31ad0*/  WARPSYNC.COLLECTIVE R15, `(.L_x_3384) ;  /* 0x000000000f087348 */ /* 0x000fea0003c00000 */
[----:B------:R0:W1:Y:S02]  /*31ae0*/  SHFL.IDX P6, R14, R13, R12, R11 ;  /* 0x0000000c0d0e7389 */ /* 0x00006400000c000b */
[----:B01----:R-:W-:Y:S01]  /*31af0*/  ENDCOLLECTIVE ;  /* 0x000000000000791b */ /* 0x003fe20003800000 */
.L_x_3384:
[----:B------:R-:W-:Y:S01]  /*31b00*/  ULDC.64 UR4, c[0x0][0x208] ;  /* 0x0000820000047ab9 */ /* 0x000fe20000000a00 */
[----:B------:R-:W-:Y:S01]  /*31b10*/  MOV R13, R2 ;  /* 0x00000002000d7202 */ /* 0x000fe20000000f00 */
        /* <DEDUP_REMOVED lines=17> */
.L_x_3385:
[----:B------:R-:W-:-:S05]  /*31c30*/  VIADD R4, R17, 0x50 ;  /* 0x0000005011047836 */ /* 0x000fca0000000000 */
[----:B------:R-:W-:Y:S01]  /*31c40*/  ISETP.GE.AND P2, PT, R4, R0, PT ;  /* 0x000000000400720c */ /* 0x000fe20003f46270 */
[----:B------:R-:W-:Y:S02]  /*31c50*/  IMAD.MOV.U32 R13, RZ, RZ, R3 ;  /* 0x000000ffff0d7224 */ /* 0x000fe400078e0003 */
[----:B------:R-:W-:-:S10]  /*31c60*/  IMAD.MOV.U32 R6, RZ, RZ, R14 ;  /* 0x000000ffff067224 */ /* 0x000fd400078e000e */
[----:B------:R-:W-:Y:S05]  /*31c70*/  WARPSYNC.COLLECTIVE R15, `(.L_x_3386) ;  /* 0x000000000f087348 */ /* 0x000fea0003c00000 */
[----:B------:R0:W1:Y:S02]  /*31c80*/  SHFL.IDX P6, R14, R13, R12, R11 ;  /* 0x0000000c0d0e7389 */ /* 0x00006400000c000b */
[----:B01----:R-:W-:Y:S01]  /*31c90*/  ENDCOLLECTIVE ;  /* 0x000000000000791b */ /* 0x003fe20003800000 */
.L_x_3386:
        /* <DEDUP_REMOVED lines=19> */
.L_x_3387:
[----:B------:R-:W-:-:S05]  /*31dd0*/  VIADD R4, R17, 0x60 ;  /* 0x0000006011047836 */ /* 0x000fca0000000000 */
[----:B------:R-:W-:Y:S01]  /*31de0*/  ISETP.GE.AND P2, PT, R4, R0, PT ;  /* 0x000000000400720c */ /* 0x000fe20003f46270 */
[----:B------:R-:W-:Y:S02]  /*31df0*/  IMAD.MOV.U32 R13, RZ, RZ, R3 ;  /* 0x000000ffff0d7224 */ /* 0x000fe400078e0003 */
[----:B------:R-:W-:-:S10]  /*31e00*/  IMAD.MOV.U32 R6, RZ, RZ, R14 ;  /* 0x000000ffff067224 */ /* 0x000fd400078e000e */
[----:B------:R-:W-:Y:S05]  /*31e10*/  WARPSYNC.COLLECTIVE R15, `(.L_x_3388) ;  /* 0x000000000f087348 */ /* 0x000fea0003c00000 */
[----:B------:R0:W1:Y:S02]  /*31e20*/  SHFL.IDX P6, R14, R13, R12, R11 ;  /* 0x0000000c0d0e7389 */ /* 0x00006400000c000b */
[----:B01----:R-:W-:Y:S01]  /*31e30*/  ENDCOLLECTIVE ;  /* 0x000000000000791b */ /* 0x003fe20003800000 */
.L_x_3388:
        /* <DEDUP_REMOVED lines=19> */
.L_x_3389:
[----:B------:R-:W-:Y:S01]  /*31f70*/  MOV R13, R3 ;  /* 0x00000003000d7202 */ /* 0x000fe20000000f00 */
[----:B------:R-:W-:-:S07]  /*31f80*/  IMAD.MOV.U32 R6, RZ, RZ, R14 ;  /* 0x000000ffff067224 */ /* 0x000fce00078e000e */
[----:B------:R-:W-:Y:S05]  /*31f90*/  WARPSYNC.COLLECTIVE R15, `(.L_x_3390) ;  /* 0x000000000f087348 */ /* 0x000fea0003c00000 */
[----:B------:R0:W1:Y:S02]  /*31fa0*/  SHFL.IDX P6, R14, R13, R12, R11 ;  /* 0x0000000c0d0e7389 */ /* 0x00006400000c000b */
[----:B01----:R-:W-:Y:S01]  /*31fb0*/  ENDCOLLECTIVE ;  /* 0x000000000000791b */ /* 0x003fe20003800000 */
.L_x_3390:
[----:B------:R-:W-:Y:S01]  /*31fc0*/  IMAD.MOV.U32 R3, RZ, RZ, R14 ;  /* 0x000000ffff037224 */ /* 0x000fe200078e000e */
[----:B------:R-:W-:Y:S06]  /*31fd0*/  BRA `(.L_x_3391) ;  /* 0xffffff9400787947 */ /* 0x000fec000383ffff */
.L_x_3201:
[----:B0-----:R-:W3:Y:S02]  /*31fe0*/  LDL R2, [R1+0x4] ;  /* 0x0000040001027983 */ /* 0x001ee40000100800 */
[----:B---3--:R0:W1:Y:S02]  /*31ff0*/  SYNCS.PHASECHK.TRANS64.TRYWAIT P0, [R2+URZ+0x38820], R0 ;  /* 0x03882000020075a7 */ /* 0x008064000800017f */
[----:B-1----:R-:W-:Y:S05]  /*32000*/  @!P0 NANOSLEEP.SYNCS 0x989680 ;  /* 0x009896800000895d */ /* 0x002fea0003900000 */
[----:B------:R-:W1:Y:S02]  /*32010*/  @!P0 SYNCS.PHASECHK.TRANS64 P0, [R2+URZ+0x38820], R0 ;  /* 0x03882000020085a7 */ /* 0x000e64000800007f */
[----:B-1----:R-:W-:Y:S05]  /*32020*/  @!P0 BRA `(.L_x_3201) ;  /* 0xfffffffc00ec8947 */ /* 0x002fea000383ffff */
[----:B------:R-:W-:Y:S05]  /*32030*/  BRA `(.L_x_3392) ;  /* 0xffffff9400f87947 */ /* 0x000fea000383ffff */
.L_x_3210:
[----:B-1----:R1:W2:Y:S02]  /*32040*/  SYNCS.PHASECHK.TRANS64.TRYWAIT P0, [R3+URZ+0x38840], R0 ;  /* 0x03884000030075a7 */ /* 0x0022a4000800017f */
[----:B--2---:R-:W-:Y:S05]  /*32050*/  @!P0 NANOSLEEP.SYNCS 0x989680 ;  /* 0x009896800000895d */ /* 0x004fea0003900000 */
[----:B------:R-:W2:Y:S02]  /*32060*/  @!P0 SYNCS.PHASECHK.TRANS64 P0, [R3+URZ+0x38840], R0 ;  /* 0x03884000030085a7 */ /* 0x000ea4000800007f */
[----:B--2---:R-:W-:Y:S05]  /*32070*/  @!P0 BRA `(.L_x_3210) ;  /* 0xfffffffc00f08947 */ /* 0x004fea000383ffff */
[----:B------:R-:W-:Y:S05]  /*32080*/  BRA `(.L_x_3393) ;  /* 0xffffff9800c07947 */ /* 0x000fea000383ffff */
.L_x_3218:
[----:B0-----:R0:W1:Y:S02]  /*32090*/  SYNCS.PHASECHK.TRANS64.TRYWAIT P0, [R0+URZ+0x38860], R3 ;  /* 0x03886003000075a7 */ /* 0x001064000800017f */
[----:B-1----:R-:W-:Y:S05]  /*320a0*/  @!P0 NANOSLEEP.SYNCS 0x989680 ;  /* 0x009896800000895d */ /* 0x002fea0003900000 */
[----:B------:R-:W1:Y:S02]  /*320b0*/  @!P0 SYNCS.PHASECHK.TRANS64 P0, [R0+URZ+0x38860], R3 ;  /* 0x03886003000085a7 */ /* 0x000e64000800007f */
[----:B-1----:R-:W-:Y:S05]  /*320c0*/  @!P0 BRA `(.L_x_3218) ;  /* 0xfffffffc00f08947 */ /* 0x002fea000383ffff */
[----:B------:R-:W-:Y:S05]  /*320d0*/  BRA `(.L_x_3394) ;  /* 0xffffffa0001c7947 */ /* 0x000fea000383ffff */
.L_x_3230:
[----:B--2---:R2:W3:Y:S02]  /*320e0*/  SYNCS.PHASECHK.TRANS64.TRYWAIT P0, [R3+URZ+0x38840], R2 ;  /* 0x03884002030075a7 */ /* 0x0044e4000800017f */
[----:B---3--:R-:W-:Y:S05]  /*320f0*/  @!P0 NANOSLEEP.SYNCS 0x989680 ;  /* 0x009896800000895d */ /* 0x008fea0003900000 */
[----:B------:R-:W3:Y:S02]  /*32100*/  @!P0 SYNCS.PHASECHK.TRANS64 P0, [R3+URZ+0x38840], R2 ;  /* 0x03884002030085a7 */ /* 0x000ee4000800007f */
[----:B---3--:R-:W-:Y:S05]  /*32110*/  @!P0 BRA `(.L_x_3230) ;  /* 0xfffffffc00f08947 */ /* 0x008fea000383ffff */
[----:B------:R-:W-:Y:S05]  /*32120*/  BRA `(.L_x_3395) ;  /* 0xffffffa800487947 */ /* 0x000fea000383ffff */
.L_x_3238:
[----:B0-----:R0:W2:Y:S02]  /*32130*/  SYNCS.PHASECHK.TRANS64.TRYWAIT P0, [R2+URZ+0x38860], R3 ;  /* 0x03886003020075a7 */ /* 0x0010a4000800017f */
[----:B--2---:R-:W-:Y:S05]  /*32140*/  @!P0 NANOSLEEP.SYNCS 0x989680 ;  /* 0x009896800000895d */ /* 0x004fea0003900000 */
[----:B------:R-:W2:Y:S02]  /*32150*/  @!P0 SYNCS.PHASECHK.TRANS64 P0, [R2+URZ+0x38860], R3 ;  /* 0x03886003020085a7 */ /* 0x000ea4000800007f */
[----:B--2---:R-:W-:Y:S05]  /*32160*/  @!P0 BRA `(.L_x_3238) ;  /* 0xfffffffc00f08947 */ /* 0x004fea000383ffff */
[----:B------:R-:W-:Y:S05]  /*32170*/  BRA `(.L_x_3396) ;  /* 0xffffffac00a47947 */ /* 0x000fea000383ffff */
.L_x_3250:
[----:B---3--:R3:W4:Y:S02]  /*32180*/  SYNCS.PHASECHK.TRANS64.TRYWAIT P0, [R3+URZ+0x38840], R2 ;  /* 0x03884002030075a7 */ /* 0x008724000800017f */
[----:B----4-:R-:W-:Y:S05]  /*32190*/  @!P0 NANOSLEEP.SYNCS 0x989680 ;  /* 0x009896800000895d */ /* 0x010fea0003900000 */
[----:B------:R-:W4:Y:S02]  /*321a0*/  @!P0 SYNCS.PHASECHK.TRANS64 P0, [R3+URZ+0x38840], R2 ;  /* 0x03884002030085a7 */ /* 0x000f24000800007f */
[----:B----4-:R-:W-:Y:S05]  /*321b0*/  @!P0 BRA `(.L_x_3250) ;  /* 0xfffffffc00f08947 */ /* 0x010fea000383ffff */
[----:B------:R-:W-:Y:S05]  /*321c0*/  BRA `(.L_x_3397) ;  /* 0xffffffb400ac7947 */ /* 0x000fea000383ffff */
.L_x_3258:
[----:B0-----:R0:W2:Y:S02]  /*321d0*/  SYNCS.PHASECHK.TRANS64.TRYWAIT P0, [R2+URZ+0x38860], R5 ;  /* 0x03886005020075a7 */ /* 0x0010a4000800017f */
[----:B--2---:R-:W-:Y:S05]  /*321e0*/  @!P0 NANOSLEEP.SYNCS 0x989680 ;  /* 0x009896800000895d */ /* 0x004fea0003900000 */
[----:B------:R-:W2:Y:S02]  /*321f0*/  @!P0 SYNCS.PHASECHK.TRANS64 P0, [R2+URZ+0x38860], R5 ;  /* 0x03886005020085a7 */ /* 0x000ea4000800007f */
[----:B--2---:R-:W-:Y:S05]  /*32200*/  @!P0 BRA `(.L_x_3258) ;  /* 0xfffffffc00f08947 */ /* 0x004fea000383ffff */
[----:B------:R-:W-:Y:S05]  /*32210*/  BRA `(.L_x_3398) ;  /* 0xffffffbc00047947 */ /* 0x000fea000383ffff */
.L_x_3272:
[----:B--2---:R2:W4:Y:S02]  /*32220*/  SYNCS.PHASECHK.TRANS64.TRYWAIT P0, [R0+URZ+0x38860], R2 ;  /* 0x03886002000075a7 */ /* 0x004524000800017f */
[----:B----4-:R-:W-:Y:S05]  /*32230*/  @!P0 NANOSLEEP.SYNCS 0x989680 ;  /* 0x009896800000895d */ /* 0x010fea0003900000 */
[----:B------:R-:W4:Y:S02]  /*32240*/  @!P0 SYNCS.PHASECHK.TRANS64 P0, [R0+URZ+0x38860], R2 ;  /* 0x03886002000085a7 */ /* 0x000f24000800007f */
[----:B----4-:R-:W-:Y:S05]  /*32250*/  @!P0 BRA `(.L_x_3272) ;  /* 0xfffffffc00f08947 */ /* 0x010fea000383ffff */
[----:B------:R-:W-:Y:S05]  /*32260*/  BRA `(.L_x_3399) ;  /* 0xffffffc000ec7947 */ /* 0x000fea000383ffff */
.L_x_3282:
[----:B------:R-:W-:Y:S01]  /*32270*/  BSSY B0, `(.L_x_3400) ;  /* 0x0000008000007945 */ /* 0x000fe20003800000 */
[----:B0-----:R-:W-:Y:S01]  /*32280*/  IMAD.MOV.U32 R13, RZ, RZ, R16 ;  /* 0x000000ffff0d7224 */ /* 0x001fe200078e0010 */
[----:B------:R-:W-:Y:S01]  /*32290*/  MOV R11, 0x1f ;  /* 0x0000001f000b7802 */ /* 0x000fe20000000f00 */
[----:B------:R-:W-:Y:S02]  /*322a0*/  IMAD.MOV.U32 R12, RZ, RZ, RZ ;  /* 0x000000ffff0c7224 */ /* 0x000fe400078e00ff */
[----:B------:R-:W-:-:S07]  /*322b0*/  IMAD.MOV.U32 R15, RZ, RZ, -0x1 ;  /* 0xffffffffff0f7424 */ /* 0x000fce00078e00ff */
[----:B-12--5:R-:W-:Y:S05]  /*322c0*/  WARPSYNC.COLLECTIVE R15, `(.L_x_3401) ;  /* 0x000000000f087348 */ /* 0x026fea0003c00000 */
[----:B------:R0:W3:Y:S02]  /*322d0*/  SHFL.IDX P6, R14, R13, R12, R11 ;  /* 0x0000000c0d0e7389 */ /* 0x0000e400000c000b */
[----:B0123-5:R-:W-:Y:S01]  /*322e0*/  ENDCOLLECTIVE ;  /* 0x000000000000791b */ /* 0x02ffe20003800000 */
.L_x_3401:
[----:B------:R-:W-:Y:S05]  /*322f0*/  BSYNC B0 ;  /* 0x0000000000007941 */ /* 0x000fea0003800000 */
.L_x_3400:
[----:B------:R-:W-:Y:S01]  /*32300*/  IMAD.MOV.U32 R13, RZ, RZ, R16 ;  /* 0x000000ffff0d7224 */ /* 0x000fe200078e0010 */
[----:B------:R-:W-:Y:S01]  /*32310*/  MOV R12, 0x1 ;  /* 0x00000001000c7802 */ /* 0x000fe20000000f00 */
[----:B------:R-:W-:Y:S01]  /*32320*/  IMAD.MOV.U32 R11, RZ, RZ, 0x1f ;  /* 0x0000001fff0b7424 */ /* 0x000fe200078e00ff */
[----:B------:R-:W-:Y:S01]  /*32330*/  IADD3 R4, R19, R6, RZ ;  /* 0x0000000613047210 */ /* 0x000fe20007ffe0ff */
[----:B------:R-:W-:Y:S01]  /*32340*/  IMAD.MOV.U32 R15, RZ, RZ, -0x1 ;  /* 0xffffffffff0f7424 */ /* 0x000fe200078e00ff */
[----:B------:R-:W-:Y:S01]  /*32350*/  LOP3.LUT P1, RZ, R7, 0x1, RZ, 0xc0, !PT ;  /* 0x0000000107ff7812 */ /* 0x000fe2000782c0ff */
[----:B------:R-:W-:-:S12]  /*32360*/  IMAD.MOV.U32 R0, RZ, RZ, R14 ;  /* 0x000000ffff007224 */ /* 0x000fd800078e000e */
[----:B------:R-:W-:Y:S05]  /*32370*/  WARPSYNC.COLLECTIVE R15, `(.L_x_3402) ;  /* 0x000000000f087348 */ /* 0x000fea0003c00000 */
[----:B------:R0:W1:Y:S02]  /*32380*/  SHFL.IDX P6, R14, R13, R12, R11 ;  /* 0x0000000c0d0e7389 */ /* 0x00006400000c000b */
[----:B01----:R-:W-:Y:S01]  /*32390*/  ENDCOLLECTIVE ;  /* 0x000000000000791b */ /* 0x003fe20003800000 */
.L_x_3402:
[----:B------:R-:W-:Y:S01]  /*323a0*/  ULDC UR4, c[0x0][0xc3c] ;  /* 0x00030f0000047ab9 */ /* 0x000fe20000000800 */
[----:B------:R-:W-:Y:S01]  /*323b0*/  ULDC.64 UR6, c[0x0][0x208] ;  /* 0x0000820000067ab9 */ /* 0x000fe20000000a00 */
[----:B------:R-:W-:-:S13]  /*323c0*/  ISETP.GE.OR P0, PT, R4, UR4, !P5 ;  /* 0x0000000404007c0c */ /* 0x000fda000ef06670 */
[----:B------:R-:W0:Y:S01]  /*323d0*/  @!P0 LDC.64 R2, c[0x0][0xc80] ;  /* 0x00032000ff028b82 */ /* 0x000e220000000a00 */
[----:B------:R-:W-:Y:S01]  /*323e0*/  MOV R11, RZ ;  /* 0x000000ff000b7202 */ /* 0x000fe20000000f00 */
[----:B------:R-:W-:Y:S02]  /*323f0*/  IMAD.MOV.U32 R5, RZ, RZ, R14 ;  /* 0x000000ffff057224 */ /* 0x000fe400078e000e */
[----:B0-----:R-:W-:-:S06]  /*32400*/  @!P0 IMAD.WIDE R2, R4, 0x4, R2 ;  /* 0x0000000404028825 */ /* 0x001fcc00078e0202 */
[----:B------:R0:W2:Y:S01]  /*32410*/  @!P0 LDG.E R2, desc[UR6][R2.64] ;  /* 0x0000000602028981 */ /* 0x0000a2000c1e1900 */
[C---:B------:R-:W-:Y:S02]  /*32420*/  ISETP.GE.U32.AND P2, PT, R6.reuse, 0x8, PT ;  /* 0x000000080600780c */ /* 0x040fe40003f46070 */
[C---:B------:R-:W-:Y:S01]  /*32430*/  ISETP.GE.U32.AND P3, PT, R6.reuse, 0x10, PT ;  /* 0x000000100600780c */ /* 0x040fe20003f66070 */
[----:B0-----:R-:W-:Y:S02]  /*32440*/  IMAD.MOV.U32 R3, RZ, RZ, RZ ;  /* 0x000000ffff037224 */ /* 0x001fe400078e00ff */
[----:B--2---:R-:W-:Y:S01]  /*32450*/  @!P0 IMAD.MOV.U32 R3, RZ, RZ, R2 ;  /* 0x000000ffff038224 */ /* 0x004fe200078e0002 */
[----:B------:R-:W-:-:S03]  /*32460*/  ISETP.GE.U32.AND P0, PT, R6, 0x2, PT ;  /* 0x000000020600780c */ /* 0x000fc60003f06070 */
[----:B------:R-:W-:-:S10]  /*32470*/  IMAD.MOV.U32 R13, RZ, RZ, R3 ;  /* 0x000000ffff0d7224 */ /* 0x000fd400078e0003 */
[----:B------:R-:W-:Y:S05]  /*32480*/  WARPSYNC.COLLECTIVE R15, `(.L_x_3403) ;  /* 0x000000000f087348 */ /* 0x000fea0003c00000 */
[----:B------:R0:W1:Y:S02]  /*32490*/  SHFL.UP P6, R14, R13, R12, R11 ;  /* 0x0400000c0d0e7389 */ /* 0x00006400000c000b */
[----:B01----:R-:W-:Y:S01]  /*324a0*/  ENDCOLLECTIVE ;  /* 0x000000000000791b */ /* 0x003fe20003800000 */
.L_x_3403:
        /* <DEDUP_REMOVED lines=9> */
.L_x_3404:
        /* <DEDUP_REMOVED lines=8> */
.L_x_3405:
        /* <DEDUP_REMOVED lines=8> */
.L_x_3406:
        /* <DEDUP_REMOVED lines=8> */
.L_x_3407:
[----:B------:R-:W-:Y:S01]  /*326c0*/  MOV R12, 0x1f ;  /* 0x0000001f000c7802 */ /* 0x000fe20000000f00 */
        /* <DEDUP_REMOVED lines=8> */
.L_x_3408:
[----:B------:R-:W-:Y:S01]  /*32750*/  IMAD.MOV.U32 R16, RZ, RZ, R14 ;  /* 0x000000ffff107224 */ /* 0x000fe200078e000e */
[----:B------:R-:W-:Y:S06]  /*32760*/  BRA `(.L_x_3409) ;  /* 0xffffffc800047947 */ /* 0x000fec000383ffff */
.L_x_3287:
[----:B------:R-:W-:Y:S01]  /*32770*/  BSSY B0, `(.L_x_3410) ;  /* 0x0000008000007945 */ /* 0x000fe20003800000 */
[----:B0----5:R-:W-:Y:S01]  /*32780*/  IMAD.MOV.U32 R13, RZ, RZ, R3 ;  /* 0x000000ffff0d7224 */ /* 0x021fe200078e0003 */
[----:B------:R-:W-:Y:S01]  /*32790*/  MOV R12, 0x1 ;  /* 0x00000001000c7802 */ /* 0x000fe20000000f00 */
[----:B------:R-:W-:Y:S02]  /*327a0*/  IMAD.MOV.U32 R11, RZ, RZ, RZ ;  /* 0x000000ffff0b7224 */ /* 0x000fe400078e00ff */
[----:B------:R-:W-:-:S07]  /*327b0*/  IMAD.MOV.U32 R15, RZ, RZ, -0x1 ;  /* 0xffffffffff0f7424 */ /* 0x000fce00078e00ff */
[----:B-12---:R-:W-:Y:S05]  /*327c0*/  WARPSYNC.COLLECTIVE R15, `(.L_x_3411) ;  /* 0x000000000f087348 */ /* 0x006fea0003c00000 */
[----:B------:R0:W3:Y:S02]  /*327d0*/  SHFL.UP P6, R14, R13, R12, R11 ;  /* 0x0400000c0d0e7389 */ /* 0x0000e400000c000b */
[----:B0123--:R-:W-:Y:S01]  /*327e0*/  ENDCOLLECTIVE ;  /* 0x000000000000791b */ /* 0x00ffe20003800000 */
.L_x_3411:
[----:B------:R-:W-:Y:S05]  /*327f0*/  BSYNC B0 ;  /* 0x0000000000007941 */ /* 0x000fea0003800000 */
.L_x_3410:
[----:B------:R-:W2:Y:S01]  /*32800*/  LDL R2, [R1+0xc] ;  /* 0x00000c0001027983 */ /* 0x000ea20000100800 */
[----:B------:R-:W-:Y:S01]  /*32810*/  IMAD.MOV.U32 R12, RZ, RZ, 0x2 ;  /* 0x00000002ff0c7424 */ /* 0x000fe200078e00ff */
[----:B------:R-:W-:Y:S01]  /*32820*/  MOV R15, 0xffffffff ;  /* 0xffffffff000f7802 */ /* 0x000fe20000000f00 */
[----:B------:R-:W-:Y:S01]  /*32830*/  IMAD.MOV.U32 R11, RZ, RZ, RZ ;  /* 0x000000ffff0b7224 */ /* 0x000fe200078e00ff */
        /* <DEDUP_REMOVED lines=8> */
.L_x_3412:
        /* <DEDUP_REMOVED lines=8> */
.L_x_3413:
        /* <DEDUP_REMOVED lines=8> */
.L_x_3414:
        /* <DEDUP_REMOVED lines=8> */
.L_x_3415:
        /* <DEDUP_REMOVED lines=9> */
.L_x_3416:
[----:B------:R-:W-:Y:S01]  /*32ad0*/  IMAD.MOV.U32 R16, RZ, RZ, R14 ;  /* 0x000000ffff107224 */ /* 0x000fe200078e000e */
[----:B------:R-:W-:Y:S06]  /*32ae0*/  BRA `(.L_x_3417) ;  /* 0xffffffc400c87947 */ /* 0x000fec000383ffff */
.L_x_3289:
[----:B------:R-:W-:Y:S01]  /*32af0*/  BSSY B0, `(.L_x_3418) ;  /* 0x0000006000007945 */ /* 0x000fe20003800000 */
[----:B------:R-:W-:Y:S01]  /*32b00*/  PLOP3.LUT P6, PT, P6, PT, PT, 0x8, 0x0 ;  /* 0x000000000000781c */ /* 0x000fe200037ce170 */
[----:B------:R-:W-:-:S12]  /*32b10*/  IMAD.MOV.U32 R15, RZ, RZ, -0x1 ;  /* 0xffffffffff0f7424 */ /* 0x000fd800078e00ff */
[----:B012--5:R-:W-:Y:S05]  /*32b20*/  WARPSYNC.COLLECTIVE R15, `(.L_x_3419) ;  /* 0x000000000f087348 */ /* 0x027fea0003c00000 */
[----:B------:R-:W-:Y:S01]  /*32b30*/  VOTE.ANY R14, PT, P6 ;  /* 0x00000000000e7806 */ /* 0x000fe200030e0100 */
[----:B012--5:R-:W-:Y:S06]  /*32b40*/  ENDCOLLECTIVE ;  /* 0x000000000000791b */ /* 0x027fec0003800000 */
.L_x_3419:
[----:B------:R-:W-:Y:S05]  /*32b50*/  BSYNC B0 ;  /* 0x0000000000007941 */ /* 0x000fea0003800000 */
.L_x_3418:
[----:B------:R-:W-:Y:S01]  /*32b60*/  MOV R5, R14 ;  /* 0x0000000e00057202 */ /* 0x000fe20000000f00 */
[----:B------:R-:W-:Y:S01]  /*32b70*/  IMAD.MOV.U32 R13, RZ, RZ, R3 ;  /* 0x000000ffff0d7224 */ /* 0x000fe200078e0003 */
[----:B------:R-:W-:Y:S01]  /*32b80*/  MOV R15, 0xffffffff ;  /* 0xffffffff000f7802 */ /* 0x000fe20000000f00 */
[----:B------:R-:W-:Y:S01]  /*32b90*/  IMAD.MOV.U32 R11, RZ, RZ, 0x1f ;  /* 0x0000001fff0b7424 */ /* 0x000fe200078e00ff */
[----:B------:R-:W0:Y:S02]  /*32ba0*/  POPC R6, R5 ;  /* 0x0000000500067309 */ /* 0x000e240000000000 */
[----:B0-----:R-:W-:-:S07]  /*32bb0*/  IMAD.MOV.U32 R12, RZ, RZ, R6 ;  /* 0x000000ffff0c7224 */ /* 0x001fce00078e0006 */
[----:B------:R-:W-:Y:S05]  /*32bc0*/  WARPSYNC.COLLECTIVE R15, `(.L_x_3420) ;  /* 0x000000000f087348 */ /* 0x000fea0003c00000 */
[----:B------:R0:W1:Y:S02]  /*32bd0*/  SHFL.IDX P6, R14, R13, R12, R11 ;  /* 0x0000000c0d0e7389 */ /* 0x00006400000c000b */
[----:B01----:R-:W-:Y:S01]  /*32be0*/  ENDCOLLECTIVE ;  /* 0x000000000000791b */ /* 0x003fe20003800000 */
.L_x_3420:
[----:B------:R-:W-:Y:S01]  /*32bf0*/  IMAD.MOV.U32 R17, RZ, RZ, R14 ;  /* 0x000000ffff117224 */ /* 0x000fe200078e000e */
[----:B------:R-:W-:Y:S06]  /*32c00*/  BRA `(.L_x_3421) ;  /* 0xffffffc400b87947 */ /* 0x000fec000383ffff */
.L_x_3291:
[----:B------:R-:W-:Y:S01]  /*32c10*/  BSSY B0, `(.L_x_3422) ;  /* 0x0000007000007945 */ /* 0x000fe20003800000 */
[----:B0-----:R-:W-:Y:S01]  /*32c20*/  IMAD.MOV.U32 R13, RZ, RZ, R2 ;  /* 0x000000ffff0d7224 */ /* 0x001fe200078e0002 */
[----:B------:R-:W-:Y:S01]  /*32c30*/  MOV R15, 0xffffffff ;  /* 0xffffffff000f7802 */ /* 0x000fe20000000f00 */
[----:B------:R-:W-:-:S07]  /*32c40*/  IMAD.MOV.U32 R11, RZ, RZ, 0x1f ;  /* 0x0000001fff0b7424 */ /* 0x000fce00078e00ff */
[----:B-12345:R-:W-:Y:S05]  /*32c50*/  WARPSYNC.COLLECTIVE R15, `(.L_x_3423) ;  /* 0x000000000f087348 */ /* 0x03efea0003c00000 */
[----:B------:R0:W0:Y:S02]  /*32c60*/  SHFL.IDX P6, R14, R13, R12, R11 ;  /* 0x0000000c0d0e7389 */ /* 0x00002400000c000b */
[----:B012345:R-:W-:Y:S01]  /*32c70*/  ENDCOLLECTIVE ;  /* 0x000000000000791b */ /* 0x03ffe20003800000 */
.L_x_3423:
[----:B------:R-:W-:Y:S05]  /*32c80*/  BSYNC B0 ;  /* 0x0000000000007941 */ /* 0x000fea0003800000 */
.L_x_3422:
[----:B------:R-:W-:Y:S01]  /*32c90*/  IMAD.MOV.U32 R2, RZ, RZ, R14 ;  /* 0x000000ffff027224 */ /* 0x000fe200078e000e */
[----:B------:R-:W-:Y:S06]  /*32ca0*/  BRA `(.L_x_3424) ;  /* 0xffffffc400ac7947 */ /* 0x000fec000383ffff */
.L_x_3295:
[----:B0-----:R0:W2:Y:S02]  /*32cb0*/  SYNCS.PHASECHK.TRANS64.TRYWAIT P0, [R0+URZ+0x38820], R3 ;  /* 0x03882003000075a7 */ /* 0x0010a4000800017f */
[----:B--2---:R-:W-:Y:S05]  /*32cc0*/  @!P0 NANOSLEEP.SYNCS 0x989680 ;  /* 0x009896800000895d */ /* 0x004fea0003900000 */
[----:B------:R-:W2:Y:S02]  /*32cd0*/  @!P0 SYNCS.PHASECHK.TRANS64 P0, [R0+URZ+0x38820], R3 ;  /* 0x03882003000085a7 */ /* 0x000ea4000800007f */
[----:B--2---:R-:W-:Y:S05]  /*32ce0*/  @!P0 BRA `(.L_x_3295) ;  /* 0xfffffffc00f08947 */ /* 0x004fea000383ffff */
[----:B------:R-:W-:Y:S05]  /*32cf0*/  BRA `(.L_x_3425) ;  /* 0xffffffcc00347947 */ /* 0x000fea000383ffff */
.L_x_3296:
[----:B------:R-:W2:Y:S01]  /*32d00*/  S2R R2, SR_TID.X ;  /* 0x0000000000027919 */ /* 0x000ea20000002100 */
[----:B------:R-:W-:Y:S01]  /*32d10*/  BSSY B0, `(.L_x_3426) ;  /* 0x000000a000007945 */ /* 0x000fe20003800000 */
[----:B------:R-:W-:Y:S01]  /*32d20*/  IMAD.MOV.U32 R12, RZ, RZ, RZ ;  /* 0x000000ffff0c7224 */ /* 0x000fe200078e00ff */
[----:B------:R-:W-:Y:S01]  /*32d30*/  MOV R11, 0x1f ;  /* 0x0000001f000b7802 */ /* 0x000fe20000000f00 */
[----:B------:R-:W-:Y:S01]  /*32d40*/  IMAD.MOV.U32 R15, RZ, RZ, -0x1 ;  /* 0xffffffffff0f7424 */ /* 0x000fe200078e00ff */
[----:B--2---:R-:W-:-:S04]  /*32d50*/  SHF.R.U32.HI R2, RZ, 0x5, R2 ;  /* 0x00000005ff027819 */ /* 0x004fc80000011602 */
[----:B------:R-:W-:-:S05]  /*32d60*/  LOP3.LUT R2, R2, 0x3, RZ, 0xc0, !PT ;  /* 0x0000000302027812 */ /* 0x000fca00078ec0ff */
[----:B------:R-:W-:-:S07]  /*32d70*/  IMAD.MOV.U32 R13, RZ, RZ, R2 ;  /* 0x000000ffff0d7224 */ /* 0x000fce00078e0002 */
[----:B01---5:R-:W-:Y:S05]  /*32d80*/  WARPSYNC.COLLECTIVE R15, `(.L_x_3427) ;  /* 0x000000000f087348 */ /* 0x023fea0003c00000 */
[----:B------:R2:W3:Y:S02]  /*32d90*/  SHFL.IDX P6, R14, R13, R12, R11 ;  /* 0x0000000c0d0e7389 */ /* 0x0004e400000c000b */
[----:B0123-5:R-:W-:Y:S01]  /*32da0*/  ENDCOLLECTIVE ;  /* 0x000000000000791b */ /* 0x02ffe20003800000 */
.L_x_3427:
[----:B------:R-:W-:Y:S05]  /*32db0*/  BSYNC B0 ;  /* 0x0000000000007941 */ /* 0x000fea0003800000 */
.L_x_3426:
[----:B------:R-:W-:Y:S05]  /*32dc0*/  BRA `(.L_x_3428) ;  /* 0xffffffcc001c7947 */ /* 0x000fea000383ffff */
.L_x_3297:
[----:B------:R-:W-:Y:S01]  /*32dd0*/  BSSY B0, `(.L_x_3429) ;  /* 0x0000006000007945 */ /* 0x000fe20003800000 */
[----:B------:R-:W-:-:S07]  /*32de0*/  IMAD.MOV.U32 R15, RZ, RZ, -0x1 ;  /* 0xffffffffff0f7424 */ /* 0x000fce00078e00ff */
[----:B012--5:R-:W-:Y:S05]  /*32df0*/  WARPSYNC.COLLECTIVE R15, `(.L_x_3430) ;  /* 0x000000000f0c7348 */ /* 0x027fea0003c00000 */
[----:B------:R-:W-:Y:S02]  /*32e00*/  ELECT P6, UR62, PT ;  /* 0x00000000003e782f */ /* 0x000fe400038c0000 */
[----:B------:R-:W-:Y:S01]  /*32e10*/  MOV R14, UR62 ;  /* 0x0000003e000e7c02 */ /* 0x000fe20008000f00 */
[----:B012--5:R-:W-:Y:S10]  /*32e20*/  ENDCOLLECTIVE ;  /* 0x000000000000791b */ /* 0x027ff40003800000 */
.L_x_3430:
[----:B------:R-:W-:Y:S05]  /*32e30*/  BSYNC B0 ;  /* 0x0000000000007941 */ /* 0x000fea0003800000 */
.L_x_3429:
[----:B------:R-:W-:Y:S05]  /*32e40*/  BRA `(.L_x_3431) ;  /* 0xffffffcc00107947 */ /* 0x000fea000383ffff */
.L_x_3299:
[----:B0-----:R0:W2:Y:S02]  /*32e50*/  SYNCS.PHASECHK.TRANS64.TRYWAIT P0, [R6+URZ], R5 ;  /* 0x00000005060075a7 */ /* 0x0010a4000800017f */
[----:B--2---:R-:W-:Y:S05]  /*32e60*/  @!P0 NANOSLEEP.SYNCS 0x989680 ;  /* 0x009896800000895d */ /* 0x004fea0003900000 */
[----:B------:R-:W2:Y:S02]  /*32e70*/  @!P0 SYNCS.PHASECHK.TRANS64 P0, [R6+URZ], R5 ;  /* 0x00000005060085a7 */ /* 0x000ea4000800007f */
[----:B--2---:R-:W-:Y:S05]  /*32e80*/  @!P0 BRA `(.L_x_3299) ;  /* 0xfffffffc00f08947 */ /* 0x004fea000383ffff */
[----:B------:R-:W-:Y:S05]  /*32e90*/  BRA `(.L_x_3432) ;  /* 0xffffffcc00547947 */ /* 0x000fea000383ffff */
.L_x_3300:
[----:B--2---:R2:W3:Y:S02]  /*32ea0*/  SYNCS.PHASECHK.TRANS64.TRYWAIT P0, [R7+URZ], R2 ;  /* 0x00000002070075a7 */ /* 0x0044e4000800017f */
[----:B---3--:R-:W-:Y:S05]  /*32eb0*/  @!P0 NANOSLEEP.SYNCS 0x989680 ;  /* 0x009896800000895d */ /* 0x008fea0003900000 */
[----:B------:R-:W3:Y:S02]  /*32ec0*/  @!P0 SYNCS.PHASECHK.TRANS64 P0, [R7+URZ], R2 ;  /* 0x00000002070085a7 */ /* 0x000ee4000800007f */
[----:B---3--:R-:W-:Y:S05]  /*32ed0*/  @!P0 BRA `(.L_x_3300) ;  /* 0xfffffffc00f08947 */ /* 0x008fea000383ffff */
[----:B------:R-:W-:Y:S05]  /*32ee0*/  BRA `(.L_x_3433) ;  /* 0xffffffcc00487947 */ /* 0x000fea000383ffff */
.L_x_3302:
[----:B---3--:R3:W4:Y:S02]  /*32ef0*/  SYNCS.PHASECHK.TRANS64.TRYWAIT P0, [R4+URZ], R5 ;  /* 0x00000005040075a7 */ /* 0x008724000800017f */
[----:B----4-:R-:W-:Y:S05]  /*32f00*/  @!P0 NANOSLEEP.SYNCS 0x989680 ;  /* 0x009896800000895d */ /* 0x010fea0003900000 */
[----:B------:R-:W4:Y:S02]  /*32f10*/  @!P0 SYNCS.PHASECHK.TRANS64 P0, [R4+URZ], R5 ;  /* 0x00000005040085a7 */ /* 0x000f24000800007f */
[----:B----4-:R-:W-:Y:S05]  /*32f20*/  @!P0 BRA `(.L_x_3302) ;  /* 0xfffffffc00f08947 */ /* 0x010fea000383ffff */
[----:B------:R-:W-:Y:S05]  /*32f30*/  BRA `(.L_x_3434) ;  /* 0xffffffcc00507947 */ /* 0x000fea000383ffff */
.L_x_3435:
        /* <DEDUP_REMOVED lines=12> */
.L_x_15302:


//--------------------- .text._ZN7cutlass13device_kernelIN5flash11enable_sm90INS1_16FlashAttnFwdSm90INS1_25CollectiveMainloopFwdSm90ILi2EN4cute5tupleIJNS5_1CILi1EEES8_S8_EEENS6_IJNS7_ILi128EEENS7_ILi112EEENS7_ILi192EEEEEELi192ENS_6half_tEfNS_4arch4Sm90ELb0ELb0ELb0ELb0ELb0ELb0ELb0ELb1ELb1ELb1ELb0ELb0EEENS1_21CollectiveEpilogueFwdINS6_IJSA_SC_SB_EEES9_SE_SG_Li256ELb0ELb1ELb0ELb0EEENS1_29StaticPersistentTileSchedulerILb0EEEEEEEEEvNT_6ParamsE --------------------------
	.section	.text._ZN7cutlass13device_kernelIN5flash11enable_sm90INS1_16FlashAttnFwdSm90INS1_25CollectiveMainloopFwdSm90ILi2EN4cute5tupleIJNS5_1CILi1EEES8_S8_EEENS6_IJNS7_ILi128EEENS7_ILi112EEENS7_ILi192EEEEEELi192ENS_6half_tEfNS_4arch4Sm90ELb0ELb0ELb0ELb0ELb0ELb0ELb0ELb1ELb1ELb1ELb0ELb0EEENS1_21CollectiveEpilogueFwdINS6_IJSA_SC_SB_EEES9_SE_SG_Li256ELb0ELb1ELb0ELb0EEENS1_29StaticPersistentTileSchedulerILb0EEEEEEEEEvNT_6ParamsE,"ax",@progbits
	.align	128
.text._ZN7cutlass13device_kernelIN5flash11enable_sm90INS1_16FlashAttnFwdSm90INS1_25CollectiveMainloopFwdSm90ILi2EN4cute5tupleIJNS5_1CILi1EEES8_S8_EEENS6_IJNS7_ILi128EEENS7_ILi112EEENS7_ILi192EEEEEELi192ENS_6half_tEfNS_4arch4Sm90ELb0ELb0ELb0ELb0ELb0ELb0ELb0ELb1ELb1ELb1ELb0ELb0EEENS1_21CollectiveEpilogueFwdINS6_IJSA_SC_SB_EEES9_SE_SG_Li256ELb0ELb1ELb0ELb0EEENS1_29StaticPersistentTileSchedulerILb0EEEEEEEEEvNT_6ParamsE:
        .type           _ZN7cutlass13device_kernelIN5flash11enable_sm90INS1_16FlashAttnFwdSm90INS1_25CollectiveMainloopFwdSm90ILi2EN4cute5tupleIJNS5_1CILi1EEES8_S8_EEENS6_IJNS7_ILi128EEENS7_ILi112EEENS7_ILi192EEEEEELi192ENS_6half_tEfNS_4arch4Sm90ELb0ELb0ELb0ELb0ELb0ELb0ELb0ELb1ELb1ELb1ELb0ELb0EEENS1_21CollectiveEpilogueFwdINS6_IJSA_SC_SB_EEES9_SE_SG_Li256ELb0ELb1ELb0ELb0EEENS1_29StaticPersistentTileSchedulerILb0EEEEEEEEEvNT_6ParamsE,@function
        .size           _ZN7cutlass13device_kernelIN5flash11enable_sm90INS1_16FlashAttnFwdSm90INS1_25CollectiveMainloopFwdSm90ILi2EN4cute5tupleIJNS5_1CILi1EEES8_S8_EEENS6_IJNS7_ILi128EEENS7_ILi112EEENS7_ILi192EEEEEELi192ENS_6half_tEfNS_4arch4Sm90ELb0ELb0ELb0ELb0ELb0ELb0ELb0ELb1ELb1ELb1ELb0ELb0EEENS1_21CollectiveEpilogueFwdINS6_IJSA_SC_SB_EEES9_SE_SG_Li256ELb0ELb1ELb0ELb0EEENS1_29StaticPersistentTileSchedulerILb0EEEEEEEEEvNT_6ParamsE,(.L_x_15303 - _ZN7cutlass13device_kernelIN5flash11enable_sm90INS1_16FlashAttnFwdSm90INS1_25CollectiveMainloopFwdSm90ILi2EN4cute5tupleIJNS5_1CILi1EEES8_S8_EEENS6_IJNS7_ILi128EEENS7_ILi112EEENS7_ILi192EEEEEELi192ENS_6half_tEfNS_4arch4Sm90ELb0ELb0ELb0ELb0ELb0ELb0ELb0ELb1ELb1ELb1ELb0ELb0EEENS1_21CollectiveEpilogueFwdINS6_IJSA_SC_SB_EEES9_SE_SG_Li256ELb0ELb1ELb0ELb0EEENS1_29StaticPersistentTileSchedulerILb0EEEEEEEEEvNT_6ParamsE)
        .other          _ZN7cutlass13device_kernelIN5flash11enable_sm90INS1_16FlashAttnFwdSm90INS1_25CollectiveMainloopFwdSm90ILi2EN4cute5tupleIJNS5_1CILi1EEES8_S8_EEENS6_IJNS7_ILi128EEENS7_ILi112EEENS7_ILi192EEEEEELi192ENS_6half_tEfNS_4arch4Sm90ELb0ELb0ELb0ELb0ELb0ELb0ELb0ELb1ELb1ELb1ELb0ELb0EEENS1_21CollectiveEpilogueFwdINS6_IJSA_SC_SB_EEES9_SE_SG_Li256ELb0ELb1ELb0ELb0EEENS1_29StaticPersistentTileSchedulerILb0EEEEEEEEEvNT_6ParamsE,@"STO_CUDA_ENTRY STV_DEFAULT"
_ZN7cutlass13device_kernelIN5flash11enable_sm90INS1_16FlashAttnFwdSm90INS1_25CollectiveMainloopFwdSm90ILi2EN4cute5tupleIJNS5_1CILi1EEES8_S8_EEENS6_IJNS7_ILi128EEENS7_ILi112EEENS7_ILi192EEEEEELi192ENS_6half_tEfNS_4arch4Sm90ELb0ELb0ELb0ELb0ELb0ELb0ELb0ELb1ELb1ELb1ELb0ELb0EEENS1_21CollectiveEpilogueFwdINS6_IJSA_SC_SB_EEES9_SE_SG_Li256ELb0ELb1ELb0ELb0EEENS1_29StaticPersistentTileSchedulerILb0EEEEEEEEEvNT_6ParamsE:
        /* <DEDUP_REMOVED lines=17> */
.L_x_3437:
[----:B------:R-:W-:Y:S05]  /*0110*/  BSYNC B0 ;  /* 0x0000000000007941 */ /* 0x000fea0003800000 */
.L_x_3436:
        /* <DEDUP_REMOVED lines=40> */
.L_x_3438:
        /* <DEDUP_REMOVED lines=22> */
.L_x_3439:
        /* <DEDUP_REMOVED lines=18> */
.L_x_3440:
        /* <DEDUP_REMOVED lines=22> */
.L_x_3441:
        /* <DEDUP_REMOVED lines=22> */
.L_x_3442:
[----:B0-----:R-:W-:Y:S01]  /*08e0*/  ISETP.NE.AND P0, PT, R3, RZ, PT ;  /* 0x000000ff0300720c */ /* 0x001fe20003f05270 */
[----:B------:R-:W-:Y:S01]  /*08f0*/  IMAD.MOV.U32 R3, RZ, RZ, 0x1 ;  /* 0x00000001ff037424 */ /* 0x000fe200078e00ff */
[----:B------:R-:W-:-:S04]  /*0900*/  NOP ;  /* 0x0000000000007918 */ /* 0x000fc80000000000 */
[----:B------:R-:W-:-:S05]  /*0910*/  SEL R3, R3, 0x2, !P0 ;  /* 0x0000000203037807 */ /* 0x000fca0004000000 */
[----:B------:R0:W-:Y:S01]  /*0920*/  STL [R1+0x30], R3 ;  /* 0x0000300301007387 */ /* 0x0001e20000100800 */
[----:B-123--:R-:W-:Y:S06]  /*0930*/  BAR.SYNC.DEFER_BLOCKING 0x0 ;  /* 0x0000000000007b1d */ /* 0x00efec0000010000 */
[----:B------:R-:W-:Y:S05]  /*0940*/  @!P0 BRA `(.L_x_3443) ;  /* 0x000000b000688947 */ /* 0x000fea0003800000 */
.L_x_3444:
        /* <DEDUP_REMOVED lines=9> */
[----:B------:R-:W2:Y:S01]  /*09e0*/  LDL.LU R10, [R1+0x30] ;  /* 0x00003000010a7983 */ /* 0x000ea20000300800 */
[----:B------:R-:W-:Y:S01]  /*09f0*/  VIADD R0, R0, 0xffffff80 ;  /* 0xffffff8000007836 */ /* 0x000fe20000000000 */
[----:B------:R-:W-:Y:S01]  /*0a00*/  UMOV UR61, URZ ;  /* 0x0000003f003d7c82 */ /* 0x000fe20008000000 */
[----:B------:R-:W-:Y:S01]  /*0a10*/  IMAD.MOV.U32 R214, RZ, RZ, -0x2 ;  /* 0xfffffffeffd67424 */ /* 0x000fe200078e00ff */
[----:B------:R-:W-:Y:S01]  /*0a20*/  UMOV UR36, URZ ;  /* 0x0000003f00247c82 */ /* 0x000fe20008000000 */
[----:B------:R-:W-:Y:S01]  /*0a30*/  IMAD.U32 R23, RZ, RZ, UR4 ;  /* 0x00000004ff177e24 */ /* 0x000fe2000f8e00ff */
[----:B0-----:R-:W-:Y:S01]  /*0a40*/  SHF.R.S32.HI R3, RZ, 0x1f, R0 ;  /* 0x0000001fff037819 */ /* 0x001fe20000011400 */
[----:B------:R-:W-:-:S03]  /*0a50*/  IMAD.MOV.U32 R204, RZ, RZ, RZ ;  /* 0x000000ffffcc7224 */ /* 0x000fc600078e00ff */
[CC--:B------:R-:W-:Y:S02]  /*0a60*/  LEA.HI R5, R3.reuse, R0.reuse, RZ, 0x7 ;  /* 0x0000000003057211 */ /* 0x0c0fe400078f38ff */
[-C--:B------:R-:W-:Y:S02]  /*0a70*/  LEA.HI R2, R3, R0.reuse, RZ, 0x5 ;  /* 0x0000000003027211 */ /* 0x080fe400078f28ff */
[----:B------:R-:W-:Y:S02]  /*0a80*/  LOP3.LUT R7, R5, 0xffffff80, RZ, 0xc0, !PT ;  /* 0xffffff8005077812 */ /* 0x000fe400078ec0ff */
[CC--:B------:R-:W-:Y:S01]  /*0a90*/  LEA.HI R8, R3.reuse, R0.reuse, RZ, 0x2 ;  /* 0x0000000003087211 */ /* 0x0c0fe200078f10ff */
[----:B------:R-:W-:Y:S01]  /*0aa0*/  IMAD.SHL.U32 R6, R2, 0x20, RZ ;  /* 0x0000002002067824 */ /* 0x000fe200078e00ff */
[----:B------:R-:W-:Y:S01]  /*0ab0*/  LEA.HI R4, R3, R0, RZ, 0x4 ;  /* 0x0000000003047211 */ /* 0x000fe200078f20ff */
[----:B------:R-:W-:Y:S01]  /*0ac0*/  IMAD.IADD R206, R0, 0x1, -R7 ;  /* 0x0000000100ce7824 */ /* 0x000fe200078e0a07 */
[----:B------:R-:W-:-:S02]  /*0ad0*/  LOP3.LUT R13, R8, 0xfffffffc, RZ, 0xc0, !PT ;  /* 0xfffffffc080d7812 */ /* 0x000fc400078ec0ff */
[----:B------:R-:W-:Y:S02]  /*0ae0*/  LEA.HI R205, R3, R0, RZ, 0x3 ;  /* 0x0000000003cd7211 */ /* 0x000fe400078f18ff */
[----:B------:R-:W-:Y:S01]  /*0af0*/  SHF.R.S32.HI R7, RZ, 0x1f, R206 ;  /* 0x0000001fff077819 */ /* 0x000fe200000114ce */
[----:B------:R-:W-:Y:S01]  /*0b00*/  IMAD.IADD R13, R0, 0x1, -R13 ;  /* 0x00000001000d7824 */ /* 0x000fe200078e0a0d */
[----:B------:R-:W-:Y:S02]  /*0b10*/  SHF.R.S32.HI R210, RZ, 0x7, R5 ;  /* 0x00000007ffd27819 */ /* 0x000fe40000011405 */
[----:B------:R-:W-:Y:S02]  /*0b20*/  LEA.HI R2, R7, R206, RZ, 0x2 ;  /* 0x000000ce07027211 */ /* 0x000fe400078f10ff */
[----:B------:R-:W-:Y:S02]  /*0b30*/  LOP3.LUT R3, R4, 0x3fffff0, RZ, 0xc0, !PT ;  /* 0x03fffff004037812 */ /* 0x000fe400078ec0ff */
[----:B------:R-:W-:-:S02]  /*0b40*/  SHF.R.S32.HI R8, RZ, 0x2, R2 ;  /* 0x00000002ff087819 */ /* 0x000fc40000011402 */
[----:B------:R-:W-:Y:S01]  /*0b50*/  SHF.R.S32.HI R11, RZ, 0x1f, R2 ;  /* 0x0000001fff0b7819 */ /* 0x000fe20000011402 */
[C---:B------:R-:W-:Y:S01]  /*0b60*/  IMAD.IADD R3, R0.reuse, 0x1, -R3 ;  /* 0x0000000100037824 */ /* 0x040fe200078e0a03 */
[----:B------:R-:W-:Y:S02]  /*0b70*/  LOP3.LUT R15, R205, 0xfffffff8, RZ, 0xc0, !PT ;  /* 0xfffffff8cd0f7812 */ /* 0x000fe400078ec0ff */
        /* <DEDUP_REMOVED lines=8> */
[----:B------:R-:W-:Y:S01]  /*0c00*/  LOP3.LUT R6, R6, 0xfffffc00, RZ, 0xc0, !PT ;  /* 0xfffffc0006067812 */ /* 0x000fe200078ec0ff */
[C---:B------:R-:W-:Y:S01]  /*0c10*/  VIADD R19, R17.reuse, 0x40 ;  /* 0x0000004011137836 */ /* 0x040fe20000000000 */
[----:B------:R-:W-:Y:S01]  /*0c20*/  LEA.HI R4, R4, R9, RZ, 0x1 ;  /* 0x0000000904047211 */ /* 0x000fe200078f08ff */
[----:B------:R-:W-:Y:S01]  /*0c30*/  VIADD R18, R17, 0x80 ;  /* 0x0000008011127836 */ /* 0x000fe20000000000 */
[----:B------:R-:W-:Y:S01]  /*0c40*/  LEA.HI R0, R13, R13, RZ, 0x1 ;  /* 0x0000000d0d007211 */ /* 0x000fe200078f08ff */
[----:B------:R-:W-:Y:S01]  /*0c50*/  IMAD R213, R3, 0x40, R6 ;  /* 0x0000004003d57824 */ /* 0x000fe200078e0206 */
[----:B------:R-:W-:-:S02]  /*0c60*/  LOP3.LUT R5, R5, 0x3fffffe, RZ, 0xc0, !PT ;  /* 0x03fffffe05057812 */ /* 0x000fc400078ec0ff */
[----:B------:R-:W-:Y:S02]  /*0c70*/  SHF.R.S32.HI R7, RZ, 0x5, R7 ;  /* 0x00000005ff077819 */ /* 0x000fe40000011407 */
[----:B------:R-:W-:Y:S01]  /*0c80*/  LOP3.LUT R4, R4, 0x1ffffffe, RZ, 0xc0, !PT ;  /* 0x1ffffffe04047812 */ /* 0x000fe200078ec0ff */
[----:B------:R-:W-:Y:S01]  /*0c90*/  IMAD.IADD R5, R210, 0x1, -R5 ;  /* 0x00000001d2057824 */ /* 0x000fe200078e0a05 */
[----:B------:R-:W-:Y:S01]  /*0ca0*/  LOP3.LUT R3, R2, 0x7ffffffc, RZ, 0xc0, !PT ;  /* 0x7ffffffc02037812 */ /* 0x000fe200078ec0ff */
[----:B------:R-:W-:Y:S01]  /*0cb0*/  IMAD R8, R7, 0x10, R8 ;  /* 0x0000001007087824 */ /* 0x000fe200078e0208 */
[----:B------:R-:W-:Y:S01]  /*0cc0*/  LOP3.LUT R0, R0, 0x1ffffffe, RZ, 0xc0, !PT ;  /* 0x1ffffffe00007812 */ /* 0x000fe200078ec0ff */
[----:B------:R-:W-:Y:S01]  /*0cd0*/  IMAD.IADD R4, R9, 0x1, -R4 ;  /* 0x0000000109047824 */ /* 0x000fe200078e0a04 */
        /* <DEDUP_REMOVED lines=8> */
[----:B------:R-:W-:Y:S01]  /*0d60*/  IMAD R212, R0, 0x8, R211 ;  /* 0x0000000800d47824 */ /* 0x000fe200078e02d3 */
[----:B--2---:R-:W-:-:S07]  /*0d70*/  LOP3.LUT R16, R10, 0x1, RZ, 0xfc, !PT ;  /* 0x000000010a107812 */ /* 0x004fce00078efcff */
.L_x_3473:
[----:B0-----:R-:W0:Y:S01]  /*0d80*/  SHFL.IDX PT, R0, R210, RZ, 0x1f ;  /* 0x00001fffd2007589 */ /* 0x001e2200000e0000 */
[----:B-1----:R-:W1:Y:S01]  /*0d90*/  S2UR UR4, SR_CgaCtaId ;  /* 0x00000000000479c3 */ /* 0x002e620000008800 */
[----:B------:R-:W-:Y:S01]  /*0da0*/  ULDC UR5, c[0x0][0xc38] ;  /* 0x00030e0000057ab9 */ /* 0x000fe20000000800 */
[----:B------:R-:W-:Y:S01]  /*0db0*/  R2UR UR13, R23 ;  /* 0x00000000170d72ca */ /* 0x000fe200000e0000 */
[----:B------:R-:W-:Y:S01]  /*0dc0*/  UISETP.NE.AND UP1, UPT, UR5, 0x1, UPT ;  /* 0x000000010500788c */ /* 0x000fe2000bf25270 */
[----:B------:R-:W-:Y:S01]  /*0dd0*/  IMAD.MOV.U32 R2, RZ, RZ, RZ ;  /* 0x000000ffff027224 */ /* 0x000fe200078e00ff */
[----:B------:R-:W-:Y:S01]  /*0de0*/  ULDC.64 UR8, c[0x0][0x418] ;  /* 0x0001060000087ab9 */ /* 0x000fe20000000a00 */
[----:B------:R-:W-:Y:S01]  /*0df0*/  UMOV UR37, 0x400 ;  /* 0x0000040000257882 */ /* 0x000fe20000000000 */
[----:B------:R-:W-:Y:S01]  /*0e00*/  UISETP.NE.U32.AND UP0, UPT, UR8, URZ, UPT ;  /* 0x0000003f0800728c */ /* 0x000fe2000bf05070 */
[----:B------:R-:W2:Y:S01]  /*0e10*/  LDC R81, c[0x0][0x2f0] ;  /* 0x0000bc00ff517b82 */ /* 0x000ea20000000800 */
[----:B------:R-:W-:Y:S01]  /*0e20*/  ULDC UR5, c[0x0][0xc44] ;  /* 0x0003110000057ab9 */ /* 0x000fe20000000800 */
[----:B------:R-:W-:Y:S01]  /*0e30*/  ULDC UR6, c[0x0][0x424] ;  /* 0x0001090000067ab9 */ /* 0x000fe20000000800 */
[----:B------:R-:W-:-:S02]  /*0e40*/  UISETP.NE.AND.EX UP0, UPT, UR9, URZ, UPT, UP0 ;  /* 0x0000003f0900728c */ /* 0x000fc4000bf05300 */
[----:B------:R-:W-:Y:S02]  /*0e50*/  UISETP.NE.AND UP2, UPT, UR5, 0x1, UPT ;  /* 0x000000010500788c */ /* 0x000fe4000bf45270 */
[----:B------:R-:W-:Y:S01]  /*0e60*/  USEL UR6, UR6, 0x1, UP0 ;  /* 0x0000000106067887 */ /* 0x000fe20008000000 */
[----:B------:R-:W-:Y:S01]  /*0e70*/  @UP1 ULDC UR12, c[0x0][0xc40] ;  /* 0x00031000000c1ab9 */ /* 0x000fe20000000800 */
[----:B------:R-:W-:Y:S01]  /*0e80*/  UMOV UR14, UR13 ;  /* 0x0000000d000e7c82 */ /* 0x000fe20008000000 */
[----:B0-----:R-:W-:Y:S01]  /*0e90*/  R2UR UR7, R0 ;  /* 0x00000000000772ca */ /* 0x001fe200000e0000 */
[----:B-1----:R-:W-:-:S05]  /*0ea0*/  ULEA UR37, UR4, UR37, 0x18 ;  /* 0x0000002504257291 */ /* 0x002fca000f8ec03f */
[----:B------:R-:W-:Y:S01]  /*0eb0*/  @UP2 ULDC.64 UR10, c[0x0][0xc48] ;  /* 0x00031200000a2ab9 */ /* 0x000fe20000000a00 */
[----:B------:R-:W-:Y:S01]  /*0ec0*/  @UP1 ULDC UR4, c[0x0][0xc3c] ;  /* 0x00030f0000041ab9 */ /* 0x000fe20000000800 */
[----:B------:R-:W-:Y:S02]  /*0ed0*/  UIADD3 UR9, UR37, 0x15400, URZ ;  /* 0x0001540025097890 */ /* 0x000fe4000fffe03f */
[----:B------:R-:W-:Y:S02]  /*0ee0*/  UIMAD.WIDE.U32 UR4, UR13, UR4, URZ ;  /* 0x000000040d0472a5 */ /* 0x000fe4000f8e003f */
[----:B------:R-:W-:Y:S01]  /*0ef0*/  ULOP3.LUT UP0, URZ, UR9, 0x9f, URZ, 0xc0, !UPT ;  /* 0x0000009f093f7892 */ /* 0x000fe2000f80c03f */
[----:B--2---:R-:W-:Y:S01]  /*0f00*/  IMAD R81, R81, UR6, RZ ;  /* 0x0000000651517c24 */ /* 0x004fe2000f8e02ff */
[----:B------:R-:W-:Y:S02]  /*0f10*/  @UP1 USHF.R.U32.HI UR14, URZ, UR12, UR5 ;  /* 0x0000000c3f0e1299 */ /* 0x000fe40008011605 */
[----:B------:R-:W-:Y:S01]  /*0f20*/  ULEA.HI UR8, UR7, UR7, URZ, 0x1 ;  /* 0x0000000707087291 */ /* 0x000fe2000f8f083f */
[----:B------:R-:W-:Y:S01]  /*0f30*/  VIADD R3, R81, 0x6f ;  /* 0x0000006f51037836 */ /* 0x000fe20000000000 */
[----:B------:R-:W-:Y:S01]  /*0f40*/  PLOP3.LUT P0, PT, PT, PT, UP0, 0x80, 0x0 ;  /* 0x000000000000781c */ /* 0x000fe20003f0f008 */
[----:B------:R-:W-:-:S02]  /*0f50*/  UIMAD.WIDE.U32 UR4, UR14, UR10, URZ ;  /* 0x0000000a0e0472a5 */ /* 0x000fc4000f8e003f */
[----:B------:R-:W-:Y:S01]  /*0f60*/  IMAD.U32 R209, RZ, RZ, UR14 ;  /* 0x0000000effd17e24 */ /* 0x000fe2000f8e00ff */
[----:B------:R-:W-:Y:S01]  /*0f70*/  ULOP3.LUT UR8, UR8, 0x1e, URZ, 0xc0, !UPT ;  /* 0x0000001e08087892 */ /* 0x000fe2000f8ec03f */
[----:B------:R-:W-:Y:S01]  /*0f80*/  IMAD.HI R2, R3, -0x6db6db6d, R2 ;  /* 0x9249249303027827 */ /* 0x000fe200078e0202 */
[----:B------:R-:W-:Y:S01]  /*0f90*/  UMOV UR6, UR14 ;  /* 0x0000000e00067c82 */ /* 0x000fe20008000000 */
[----:B------:R-:W-:Y:S02]  /*0fa0*/  @UP2 USHF.R.U32.HI UR6, URZ, UR11, UR5 ;  /* 0x0000000b3f062299 */ /* 0x000fe40008011605 */
[----:B------:R-:W-:Y:S01]  /*0fb0*/  UIADD3 UR8, UR7, -UR8, URZ ;  /* 0x8000000807087290 */ /* 0x000fe2000fffe03f */
[----:B------:R-:W-:Y:S01]  /*0fc0*/  SHF.R.U32.HI R3, RZ, 0x1f, R2 ;  /* 0x0000001fff037819 */ /* 0x000fe20000011602 */
[----:B------:R-:W-:Y:S02]  /*0fd0*/  UMOV UR4, UR13 ;  /* 0x0000000d00047c82 */ /* 0x000fe40008000000 */
[----:B------:R-:W-:Y:S01]  /*0fe0*/  ULEA UR8, UR8, UR9, 0xd ;  /* 0x0000000908087291 */ /* 0x000fe2000f8e683f */
[----:B------:R-:W-:Y:S01]  /*0ff0*/  IMAD.U32 R208, RZ, RZ, UR6 ;  /* 0x00000006ffd07e24 */ /* 0x000fe2000f8e00ff */
[----:B------:R-:W-:Y:S01]  /*1000*/  LEA.HI.SX32 R120, R2, R3, 0x1a ;  /* 0x0000000302787211 */ /* 0x000fe200078fd2ff */
[----:B------:R-:W-:Y:S01]  /*1010*/  IMAD.U32 R207, RZ, RZ, UR4 ;  /* 0x00000004ffcf7e24 */ /* 0x000fe2000f8e00ff */
[----:B------:R-:W-:-:S04]  /*1020*/  USHF.R.U32.HI UR8, URZ, 0x4, UR8 ;  /* 0x000000043f087899 */ /* 0x000fc80008011608 */
[----:B------:R-:W-:Y:S01]  /*1030*/  ULOP3.LUT UR38, UR8, 0x3fff, URZ, 0xc0, !UPT ;  /* 0x00003fff08267892 */ /* 0x000fe2000f8ec03f */
[----:B---3-5:R-:W-:Y:S11]  /*1040*/  @!P0 BRA `(.L_x_3445) ;  /* 0x0000000000408947 */ /* 0x028ff60003800000 */
        /* <DEDUP_REMOVED lines=16> */
.L_x_3445:
[----:B------:R-:W-:Y:S02]  /*1150*/  LOP3.LUT R0, R204, 0x1, RZ, 0xc0, !PT ;  /* 0x00000001cc007812 */ /* 0x000fe400078ec0ff */
[----:B------:R-:W-:Y:S02]  /*1160*/  ISETP.NE.AND P0, PT, R16, 0x3, PT ;  /* 0x000000031000780c */ /* 0x000fe40003f05270 */
[----:B------:R-:W-:-:S04]  /*1170*/  SHF.L.U32 R0, R0, 0x1f, RZ ;  /* 0x0000001f00007819 */ /* 0x000fc800000006ff */
[----:B------:R-:W0:Y:S02]  /*1180*/  SYNCS.PHASECHK.TRANS64.TRYWAIT P1, [UR37+0x36800], R0 ;  /* 0x03680000ff0075a7 */ /* 0x000e240008020165 */
[----:B0-----:R-:W-:Y:S05]  /*1190*/  @!P1 BRA `(.L_x_3446) ;  /* 0x000000f000289947 */ /* 0x001fea0003800000 */
.L_x_3567:
[----:B------:R-:W-:Y:S05]  /*11a0*/  @!P0 BRA `(.L_x_3447) ;  /* 0x0000000000048947 */ /* 0x000fea0003800000 */
[----:B------:R-:W-:Y:S01]  /*11b0*/  BPT.TRAP 0x1 ;  /* 0x000000040000795c */ /* 0x000fe20000300000 */
.L_x_3447:
[----:B------:R-:W-:Y:S02]  /*11c0*/  IMAD.U32 R2, RZ, RZ, UR36 ;  /* 0x00000024ff027e24 */ /* 0x000fe4000f8e00ff */
[----:B0-----:R-:W-:-:S03]  /*11d0*/  IMAD.U32 R3, RZ, RZ, UR61 ;  /* 0x0000003dff037e24 */ /* 0x001fc6000f8e00ff */
[----:B------:R-:W-:Y:S02]  /*11e0*/  LEA R2, R2, UR37, 0x3 ;  /* 0x0000002502027c11 */ /* 0x000fe4000f8e18ff */
[----:B------:R-:W-:-:S04]  /*11f0*/  SHF.L.U32 R3, R3, 0x1f, RZ ;  /* 0x0000001f03037819 */ /* 0x000fc800000006ff */
[----:B------:R0:W1:Y:S01]  /*1200*/  SYNCS.PHASECHK.TRANS64.TRYWAIT P2, [R2+URZ+0x36830], R3 ;  /* 0x03683003020075a7 */ /* 0x000062000804017f */
[----:B------:R-:W-:Y:S05]  /*1210*/  @!P0 BRA `(.L_x_3448) ;  /* 0x0000000000048947 */ /* 0x000fea0003800000 */
[----:B------:R-:W-:Y:S01]  /*1220*/  BPT.TRAP 0x1 ;  /* 0x000000040000795c */ /* 0x000fe20000300000 */
.L_x_3448:
[----:B------:R-:W2:Y:S01]  /*1230*/  S2R R0, SR_TID.X ;  /* 0x0000000000007919 */ /* 0x000ea20000002100 */
[----:B------:R-:W-:Y:S01]  /*1240*/  IMAD.MOV.U32 R119, RZ, RZ, RZ ;  /* 0x000000ffff777224 */ /* 0x000fe200078e00ff */
[----:B--2---:R-:W-:-:S04]  /*1250*/  LOP3.LUT R0, R0, 0x7f, RZ, 0xc0, !PT ;  /* 0x0000007f00007812 */ /* 0x004fc800078ec0ff */
[----:B------:R-:W-:Y:S01]  /*1260*/  ISETP.NE.AND P1, PT, R0, RZ, PT ;  /* 0x000000ff0000720c */ /* 0x000fe20003f25270 */
[----:B-1----:R-:W-:-:S12]  /*1270*/  @P2 BRA `(.L_x_3449) ;  /* 0x0000000000082947 */ /* 0x002fd80003800000 */
[----:B------:R-:W1:Y:S02]  /*1280*/  SYNCS.PHASECHK.TRANS64.TRYWAIT P2, [R2+URZ+0x36830], R3 ;  /* 0x03683003020075a7 */ /* 0x000e64000804017f */
[----:B-1----:R-:W-:Y:S05]  /*1290*/  @!P2 BRA `(.L_x_3450) ;  /* 0x000000f00000a947 */ /* 0x002fea0003800000 */
.L_x_3449:
[----:B------:R-:W-:Y:S05]  /*12a0*/  WARPSYNC.ALL ;  /* 0x0000000000007948 */ /* 0x000fea0003800000 */
[----:B------:R-:W-:Y:S01]  /*12b0*/  UIADD3 UR37, UR37, 0x21400, URZ ;  /* 0x0002140025257890 */ /* 0x000fe2000fffe03f */
[----:B------:R-:W-:Y:S01]  /*12c0*/  WARPGROUP.ARRIVE ;  /* 0x00000000000079c5 */ /* 0x000fe20000000000 */
[----:B------:R-:W-:Y:S01]  /*12d0*/  ULOP3.LUT UR4, UR38, 0x10000, URZ, 0xfc, !UPT ;  /* 0x0001000026047892 */ /* 0x000fe2000f8efc3f */
[----:B------:R-:W-:Y:S01]  /*12e0*/  MOV R0, UR36 ;  /* 0x0000002400007c02 */ /* 0x000fe20008000f00 */
[----:B------:R-:W-:Y:S01]  /*12f0*/  USHF.R.U32.HI UR37, URZ, 0x4, UR37 ;  /* 0x000000043f257899 */ /* 0x000fe20008011625 */
[----:B01----:R-:W-:Y:S01]  /*1300*/  IMAD.IADD R3, R214, 0x1, R81 ;  /* 0x00000001d6037824 */ /* 0x003fe200078e0251 */
[----:B------:R-:W-:Y:S01]  /*1310*/  UMOV UR7, 0x40000040 ;  /* 0x4000004000077882 */ /* 0x000fe20000000000 */
[----:B------:R-:W-:Y:S01]  /*1320*/  UMOV UR11, 0x40000040 ;  /* 0x40000040000b7882 */ /* 0x000fe20000000000 */
[----:B------:R-:W-:Y:S01]  /*1330*/  ULOP3.LUT UR37, UR37, 0x3fff, URZ, 0xc0, !UPT ;  /* 0x00003fff25257892 */ /* 0x000fe2000f8ec03f */
[----:B------:R-:W-:Y:S01]  /*1340*/  IMAD R3, R120, -0x70, R3 ;  /* 0xffffff9078037824 */ /* 0x000fe200078e0203 */
[----:B------:R-:W-:Y:S01]  /*1350*/  UMOV UR8, UR4 ;  /* 0x0000000400087c82 */ /* 0x000fe20008000000 */
[----:B------:R-:W-:Y:S01]  /*1360*/  UMOV UR12, UR4 ;  /* 0x00000004000c7c82 */ /* 0x000fe20008000000 */
[----:B------:R-:W-:Y:S01]  /*1370*/  ULOP3.LUT UR5, UR37, 0x10000, URZ, 0xfc, !UPT ;  /* 0x0001000025057892 */ /* 0x000fe2000f8efc3f */
[----:B------:R-:W-:Y:S01]  /*1380*/  P2R R80, PR, RZ, 0x2 ;  /* 0x00000002ff507803 */ /* 0x000fe20000000000 */
[----:B------:R-:W-:Y:S01]  /*1390*/  UMOV UR15, 0x40000040 ;  /* 0x40000040000f7882 */ /* 0x000fe20000000000 */
[----:B------:R-:W-:Y:S01]  /*13a0*/  UMOV UR16, UR4 ;  /* 0x0000000400107c82 */ /* 0x000fe20008000000 */
[----:B------:R-:W-:Y:S01]  /*13b0*/  UIMAD UR6, UR36, 0xa80, UR5 ;  /* 0x00000a80240678a4 */ /* 0x000fe2000f8e0205 */
[C---:B------:R-:W-:Y:S01]  /*13c0*/  ISETP.GT.AND P2, PT, R3.reuse, RZ, PT ;  /* 0x000000ff0300720c */ /* 0x040fe20003f44270 */
[----:B------:R-:W-:Y:S01]  /*13d0*/  IMAD.U32 R7, RZ, RZ, UR5 ;  /* 0x00000005ff077e24 */ /* 0x000fe2000f8e00ff */
[----:B------:R-:W-:Y:S01]  /*13e0*/  UMOV UR5, 0x40000040 ;  /* 0x4000004000057882 */ /* 0x000fe20000000000 */
[----:B------:R-:W-:Y:S01]  /*13f0*/  UIADD3 UR10, UR6, 0x80, URZ ;  /* 0x00000080060a7890 */ /* 0x000fe2000fffe03f */
[C---:B------:R-:W-:Y:S01]  /*1400*/  ISETP.GT.AND P3, PT, R3.reuse, 0x1, PT ;  /* 0x000000010300780c */ /* 0x040fe20003f64270 */
[----:B------:R-:W-:Y:S01]  /*1410*/  UMOV UR9, UR5 ;  /* 0x0000000500097c82 */ /* 0x000fe20008000000 */
[----:B------:R-:W-:Y:S01]  /*1420*/  UIADD3 UR14, UR6, 0x180, URZ ;  /* 0x00000180060e7890 */ /* 0x000fe2000fffe03f */
[C---:B------:R-:W-:Y:S01]  /*1430*/  ISETP.GT.AND P4, PT, R3.reuse, 0x8, PT ;  /* 0x000000080300780c */ /* 0x040fe20003f84270 */
[----:B------:R-:W-:Y:S01]  /*1440*/  HGMMA.64x16x16.F32 R72, gdesc[UR4], RZ, !UPT, gsb0 ;  /* 0x00200000044879f0 */ /* 0x000fe2000c0008ff */
[----:B------:R-:W-:Y:S01]  /*1450*/  UMOV UR13, UR5 ;  /* 0x00000005000d7c82 */ /* 0x000fe20008000000 */
[----:B------:R-:W-:Y:S01]  /*1460*/  UIADD3 UR18, UR6, 0x200, URZ ;  /* 0x0000020006127890 */ /* 0x000fe2000fffe03f */
[C---:B------:R-:W-:Y:S01]  /*1470*/  ISETP.GT.AND P5, PT, R3.reuse, 0x9, PT ;  /* 0x000000090300780c */ /* 0x040fe20003fa4270 */
[----:B------:R-:W-:Y:S01]  /*1480*/  UMOV UR17, UR5 ;  /* 0x0000000500117c82 */ /* 0x000fe20008000000 */
[----:B------:R-:W-:Y:S01]  /*1490*/  UMOV UR19, 0x40000040 ;  /* 0x4000004000137882 */ /* 0x000fe20000000000 */
[----:B------:R-:W-:Y:S01]  /*14a0*/  UIADD3 UR22, UR6, 0x280, URZ ;  /* 0x0000028006167890 */ /* 0x000fe2000fffe03f */
[C---:B------:R-:W-:Y:S01]  /*14b0*/  ISETP.GT.AND P6, PT, R3.reuse, 0x21, PT ;  /* 0x000000210300780c */ /* 0x040fe20003fc4270 */
[----:B------:R-:W-:Y:S01]  /*14c0*/  UMOV UR20, UR4 ;  /* 0x0000000400147c82 */ /* 0x000fe20008000000 */
[----:B------:R-:W-:Y:S01]  /*14d0*/  UMOV UR21, UR5 ;  /* 0x0000000500157c82 */ /* 0x000fe20008000000 */
[----:B------:R-:W-:Y:S01]  /*14e0*/  UMOV UR23, 0x40000040 ;  /* 0x4000004000177882 */ /* 0x000fe20000000000 */
[----:B------:R-:W-:Y:S01]  /*14f0*/  UIADD3 UR7, UR4, 0x2, URZ ;  /* 0x0000000204077890 */ /* 0x000fe2000fffe03f */
[C---:B------:R-:W-:Y:S01]  /*1500*/  ISETP.GT.AND P1, PT, R3.reuse, 0x49, PT ;  /* 0x000000490300780c */ /* 0x040fe20003f24270 */
[----:B------:R-:W-:Y:S01]  /*1510*/  UIADD3 UR26, UR6, 0x284, URZ ;  /* 0x00000284061a7890 */ /* 0x000fe2000fffe03f */
[----:B------:R-:W-:Y:S01]  /*1520*/  P2R R82, PR, RZ, 0x1 ;  /* 0x00000001ff527803 */ /* 0x000fe20000000000 */
[----:B------:R-:W-:Y:S01]  /*1530*/  UMOV UR27, 0x40000040 ;  /* 0x40000040001b7882 */ /* 0x000fe20000000000 */
[----:B------:R-:W-:Y:S01]  /*1540*/  UIADD3 UR30, UR6, 0x286, URZ ;  /* 0x00000286061e7890 */ /* 0x000fe2000fffe03f */
[----:B------:R-:W-:Y:S01]  /*1550*/  ISETP.GT.AND P0, PT, R3, 0x50, PT ;  /* 0x000000500300780c */ /* 0x000fe20003f04270 */
[----:B------:R-:W-:Y:S01]  /*1560*/  UMOV UR31, 0x40000040 ;  /* 0x40000040001f7882 */ /* 0x000fe20000000000 */
[----:B------:R-:W-:Y:S01]  /*1570*/  UIADD3 UR34, UR6, 0x600, URZ ;  /* 0x0000060006227890 */ /* 0x000fe2000fffe03f */
[--C-:B------:R-:W-:Y:S01]  /*1580*/  IMAD.MOV.U32 R118, RZ, RZ, R119.reuse ;  /* 0x000000ffff767224 */ /* 0x100fe200078e0077 */
        /* <DEDUP_REMOVED lines=16> */
[----:B------:R-:W-:Y:S01]  /*1690*/  UMOV UR39, 0x40000040 ;  /* 0x4000004000277882 */ /* 0x000fe20000000000 */
[--C-:B------:R-:W-:Y:S01]  /*16a0*/  IMAD.MOV.U32 R106, RZ, RZ, R119.reuse ;  /* 0x000000ffff6a7224 */ /* 0x100fe200078e0077 */
[----:B------:R-:W-:Y:S01]  /*16b0*/  MOV R104, R119 ;  /* 0x0000007700687202 */ /* 0x000fe20000000f00 */
[----:B------:R-:W-:-:S02]  /*16c0*/  IMAD.MOV.U32 R102, RZ, RZ, R119 ;  /* 0x000000ffff667224 */ /* 0x000fc400078e0077 */
[--C-:B------:R-:W-:Y:S02]  /*16d0*/  IMAD.MOV.U32 R100, RZ, RZ, R119.reuse ;  /* 0x000000ffff647224 */ /* 0x100fe400078e0077 */
        /* <DEDUP_REMOVED lines=10> */
[----:B------:R-:W-:Y:S01]  /*1780*/  UIADD3 UR10, UR6, 0x100, URZ ;  /* 0x00000100060a7890 */ /* 0x000fe2000fffe03f */
[----:B------:R-:W-:Y:S01]  /*1790*/  IMAD.MOV.U32 R84, RZ, RZ, R119 ;  /* 0x000000ffff547224 */ /* 0x000fe200078e0077 */
[----:B------:R-:W-:Y:S01]  /*17a0*/  UMOV UR8, UR4 ;  /* 0x0000000400087c82 */ /* 0x000fe20008000000 */
[----:B------:R-:W-:Y:S01]  /*17b0*/  UMOV UR9, UR5 ;  /* 0x0000000500097c82 */ /* 0x000fe20008000000 */
        /* <DEDUP_REMOVED lines=11> */
[----:B------:R-:W-:Y:S02]  /*1870*/  UIADD3 UR12, UR6, 0x2, URZ ;  /* 0x00000002060c7890 */ /* 0x000fe4000fffe03f */
[----:B------:R-:W-:Y:S01]  /*1880*/  UIADD3 UR14, UR6, 0x182, URZ ;  /* 0x00000182060e7890 */ /* 0x000fe2000fffe03f */
[----:B------:R-:W-:Y:S01]  /*1890*/  UMOV UR15, 0x40000040 ;  /* 0x40000040000f7882 */ /* 0x000fe20000000000 */
        /* <DEDUP_REMOVED lines=14> */
[----:B------:R-:W-:Y:S01]  /*1980*/  UMOV UR9, 0x40000040 ;  /* 0x4000004000097882 */ /* 0x000fe20000000000 */
[----:B------:R-:W-:Y:S01]  /*1990*/  UMOV UR10, UR12 ;  /* 0x0000000c000a7c82 */ /* 0x000fe20008000000 */
[----:B------:R-:W-:Y:S01]  /*19a0*/  UMOV UR11, 0x40000040 ;  /* 0x40000040000b7882 */ /* 0x000fe20000000000 */
[----:B------:R-:W-:Y:S01]  /*19b0*/  UMOV UR12, UR8 ;  /* 0x00000008000c7c82 */ /* 0x000fe20008000000 */
[----:B------:R-:W-:Y:S01]  /*19c0*/  UMOV UR13, UR9 ;  /* 0x00000009000d7c82 */ /* 0x000fe20008000000 */
[----:B------:R-:W-:Y:S01]  /*19d0*/  UMOV UR16, UR8 ;  /* 0x0000000800107c82 */ /* 0x000fe20008000000 */
[----:B------:R-:W-:Y:S01]  /*19e0*/  UMOV UR17, UR9 ;  /* 0x0000000900117c82 */ /* 0x000fe20008000000 */
[----:B------:R-:W-:Y:S01]  /*19f0*/  UMOV UR20, UR8 ;  /* 0x0000000800147c82 */ /* 0x000fe20008000000 */
[----:B------:R-:W-:Y:S01]  /*1a00*/  UMOV UR21, UR9 ;  /* 0x0000000900157c82 */ /* 0x000fe20008000000 */
[----:B------:R-:W-:Y:S01]  /*1a10*/  UIADD3 UR7, UR4, 0x4, URZ ;  /* 0x0000000404077890 */ /* 0x000fe2000fffe03f */
[----:B------:R-:W-:-:S02]  /*1a20*/  WARPGROUP.DEPBAR.LE gsb0, 0x0 ;  /* 0x00008000000079c5 */ /* 0x000fc40000010000 */
        /* <DEDUP_REMOVED lines=18> */
[----:B------:R-:W-:Y:S01]  /*1b50*/  UMOV UR12, UR7 ;  /* 0x00000007000c7c82 */ /* 0x000fe20008000000 */
[----:B------:R-:W-:Y:S01]  /*1b60*/  UMOV UR13, 0x40000040 ;  /* 0x40000040000d7882 */ /* 0x000fe20000000000 */
        /* <DEDUP_REMOVED lines=21> */
[----:B------:R-:W-:-:S07]  /*1cc0*/  UIADD3 UR10, UR6, 0x804, URZ ;  /* 0x00000804060a7890 */ /* 0x000fce000fffe03f */
        /* <DEDUP_REMOVED lines=363> */
[----:B------:R-:W-:Y:S01]  /*3380*/  UIADD3 UR7, UR6, 0x986, URZ ;  /* 0x0000098606077890 */ /* 0x000fe2000fffe03f */
[----:B------:R-:W-:Y:S02]  /*3390*/  WARPGROUP.DEPBAR.LE gsb0, 0x0 ;  /* 0x00008000000079c5 */ /* 0x000fe40000010000 */
[----:B------:R-:W-:-:S06]  /*33a0*/  WARPGROUP.ARRIVE ;  /* 0x00000000000079c5 */ /* 0x000fcc0000000000 */
[----:B------:R-:W-:Y:S03]  /*33b0*/  HGMMA.64x16x16.F32 R32, gdesc[UR56], R32, gsb0 ;  /* 0x00200000382079f0 */ /* 0x000fe60008000820 */
        /* <DEDUP_REMOVED lines=9> */
[----:B------:R-:W-:Y:S01]  /*3450*/  WARPGROUP.ARRIVE ;  /* 0x00000000000079c5 */ /* 0x000fe20000000000 */
[----:B------:R-:W-:Y:S01]  /*3460*/  FSEL R83, R72, -INF , P2 ;  /* 0xff80000048537808 */ /* 0x000fe20001000000 */
[--C-:B------:R-:W-:Y:S01]  /*3470*/  IMAD.MOV.U32 R72, RZ, RZ, R119.reuse ;  /* 0x000000ffff487224 */ /* 0x100fe200078e0077 */
[----:B------:R-:W-:Y:S02]  /*3480*/  FSEL R73, R73, -INF , P3 ;  /* 0xff80000049497808 */ /* 0x000fe40001800000 */
[----:B------:R-:W-:Y:S01]  /*3490*/  FSEL R85, R76, -INF , P4 ;  /* 0xff8000004c557808 */ /* 0x000fe20002000000 */
[----:B------:R-:W-:Y:S01]  /*34a0*/  HGMMA.64x16x16.F32 R64, gdesc[UR52], R64, gsb0 ;  /* 0x00200000344079f0 */ /* 0x000fe20008000840 */
[----:B------:R-:W-:Y:S01]  /*34b0*/  UIADD3 UR54, UR6, 0x806, URZ ;  /* 0x0000080606367890 */ /* 0x000fe2000fffe03f */
[----:B------:R-:W-:Y:S01]  /*34c0*/  FMNMX.FTZ R0, R83, R73, !PT ;  /* 0x0000004953007209 */ /* 0x000fe20007810000 */
[----:B------:R-:W-:Y:S01]  /*34d0*/  UMOV UR55, 0x40000040 ;  /* 0x4000004000377882 */ /* 0x000fe20000000000 */
[----:B------:R-:W-:Y:S01]  /*34e0*/  FSEL R5, R74, -INF , P2 ;  /* 0xff8000004a057808 */ /* 0x000fe20001000000 */
[----:B------:R-:W-:Y:S01]  /*34f0*/  IMAD.MOV.U32 R76, RZ, RZ, R119 ;  /* 0x000000ffff4c7224 */ /* 0x000fe200078e0077 */
[----:B------:R-:W-:-:S02]  /*3500*/  FSEL R77, R77, -INF , P5 ;  /* 0xff8000004d4d7808 */ /* 0x000fc40002800000 */
[----:B------:R-:W-:Y:S02]  /*3510*/  ISETP.GT.AND P2, PT, R3, 0x10, PT ;  /* 0x000000100300780c */ /* 0x000fe40003f44270 */
[----:B------:R-:W-:Y:S02]  /*3520*/  FMNMX.FTZ R0, R85, R0, !PT ;  /* 0x0000000055007209 */ /* 0x000fe40007810000 */
[----:B------:R-:W-:Y:S02]  /*3530*/  FSEL R75, R75, -INF , P3 ;  /* 0xff8000004b4b7808 */ /* 0x000fe40001800000 */
[----:B------:R-:W-:Y:S02]  /*3540*/  ISETP.GT.AND P3, PT, R3, 0x11, PT ;  /* 0x000000110300780c */ /* 0x000fe40003f64270 */
[----:B------:R-:W-:Y:S02]  /*3550*/  FMNMX.FTZ R0, R77, R0, !PT ;  /* 0x000000004d007209 */ /* 0x000fe40007810000 */
[----:B------:R-:W-:Y:S01]  /*3560*/  FSEL R9, R78, -INF , P4 ;  /* 0xff8000004e097808 */ /* 0x000fe20002000000 */
[----:B------:R-:W-:Y:S01]  /*3570*/  IMAD.MOV.U32 R78, RZ, RZ, R119 ;  /* 0x000000ffff4e7224 */ /* 0x000fe200078e0077 */
[----:B------:R-:W-:-:S02]  /*3580*/  ISETP.GT.AND P4, PT, R3, 0x18, PT ;  /* 0x000000180300780c */ /* 0x000fc40003f84270 */
[----:B------:R-:W-:Y:S02]  /*3590*/  FSEL R79, R79, -INF , P5 ;  /* 0xff8000004f4f7808 */ /* 0x000fe40002800000 */
[----:B------:R-:W-:Y:S02]  /*35a0*/  ISETP.GT.AND P5, PT, R3, 0x19, PT ;  /* 0x000000190300780c */ /* 0x000fe40003fa4270 */
[----:B------:R-:W-:Y:S01]  /*35b0*/  MOV R74, R119 ;  /* 0x00000077004a7202 */ /* 0x000fe20000000f00 */
[----:B------:R-:W-:Y:S02]  /*35c0*/  WARPGROUP.DEPBAR.LE gsb0, 0x0 ;  /* 0x00008000000079c5 */ /* 0x000fe40000010000 */
[----:B------:R-:W-:Y:S01]  /*35d0*/  WARPGROUP.ARRIVE ;  /* 0x00000000000079c5 */ /* 0x000fe20000000000 */
[----:B------:R-:W-:Y:S01]  /*35e0*/  FSEL R87, R64, -INF , P2 ;  /* 0xff80000040577808 */ /* 0x000fe20001000000 */
[----:B------:R-:W-:Y:S01]  /*35f0*/  IMAD.MOV.U32 R64, RZ, RZ, R119 ;  /* 0x000000ffff407224 */ /* 0x000fe200078e0077 */
[----:B------:R-:W-:-:S02]  /*3600*/  FSEL R65, R65, -INF , P3 ;  /* 0xff80000041417808 */ /* 0x000fc40001800000 */
[----:B------:R-:W-:Y:S01]  /*3610*/  FMNMX.FTZ R0, R87, R0, !PT ;  /* 0x0000000057007209 */ /* 0x000fe20007810000 */
[----:B------:R-:W-:Y:S01]  /*3620*/  HGMMA.64x16x16.F32 R56, gdesc[UR52], R56, gsb0 ;  /* 0x00200000343879f0 */ /* 0x000fe20008000838 */
[----:B------:R-:W-:Y:S01]  /*3630*/  UIADD3 UR54, UR6, 0x886, URZ ;  /* 0x0000088606367890 */ /* 0x000fe2000fffe03f */
[----:B------:R-:W-:Y:S01]  /*3640*/  FSEL R89, R68, -INF , P4 ;  /* 0xff80000044597808 */ /* 0x000fe20002000000 */
[----:B------:R-:W-:Y:S01]  /*3650*/  UMOV UR55, 0x40000040 ;  /* 0x4000004000377882 */ /* 0x000fe20000000000 */
[----:B------:R-:W-:Y:S01]  /*3660*/  FMNMX.FTZ R0, R65, R0, !PT ;  /* 0x0000000041007209 */ /* 0x000fe20007810000 */
[--C-:B------:R-:W-:Y:S01]  /*3670*/  IMAD.MOV.U32 R68, RZ, RZ, R119.reuse ;  /* 0x000000ffff447224 */ /* 0x100fe200078e0077 */
[----:B------:R-:W-:Y:S01]  /*3680*/  FSEL R11, R66, -INF , P2 ;  /* 0xff800000420b7808 */ /* 0x000fe20001000000 */
[----:B------:R-:W-:Y:S01]  /*3690*/  IMAD.MOV.U32 R66, RZ, RZ, R119 ;  /* 0x000000ffff427224 */ /* 0x000fe200078e0077 */
[----:B------:R-:W-:Y:S02]  /*36a0*/  FSEL R69, R69, -INF , P5 ;  /* 0xff80000045457808 */ /* 0x000fe40002800000 */
[----:B------:R-:W-:-:S02]  /*36b0*/  ISETP.GT.AND P2, PT, R3, 0x20, PT ;  /* 0x000000200300780c */ /* 0x000fc40003f44270 */
[----:B------:R-:W-:Y:S02]  /*36c0*/  FMNMX.FTZ R0, R89, R0, !PT ;  /* 0x0000000059007209 */ /* 0x000fe40007810000 */
[----:B------:R-:W-:Y:S02]  /*36d0*/  FSEL R71, R71, -INF , P5 ;  /* 0xff80000047477808 */ /* 0x000fe40002800000 */
[----:B------:R-:W-:Y:S02]  /*36e0*/  FMNMX.FTZ R0, R69, R0, !PT ;  /* 0x0000000045007209 */ /* 0x000fe40007810000 */
[C---:B------:R-:W-:Y:S02]  /*36f0*/  ISETP.GT.AND P5, PT, R3.reuse, 0x28, PT ;  /* 0x000000280300780c */ /* 0x040fe40003fa4270 */
[----:B------:R-:W-:Y:S01]  /*3700*/  FSEL R13, R70, -INF , P4 ;  /* 0xff800000460d7808 */ /* 0x000fe20002000000 */
[----:B------:R-:W-:Y:S01]  /*3710*/  IMAD.MOV.U32 R70, RZ, RZ, R119 ;  /* 0x000000ffff467224 */ /* 0x000fe200078e0077 */
[----:B------:R-:W-:-:S02]  /*3720*/  ISETP.GT.AND P4, PT, R3, 0x29, PT ;  /* 0x000000290300780c */ /* 0x000fc40003f84270 */
[----:B------:R-:W-:Y:S02]  /*3730*/  FSEL R67, R67, -INF , P3 ;  /* 0xff80000043437808 */ /* 0x000fe40001800000 */
[----:B------:R-:W-:Y:S01]  /*3740*/  ISETP.GT.AND P3, PT, R3, 0x30, PT ;  /* 0x000000300300780c */ /* 0x000fe20003f64270 */
[----:B------:R-:W-:Y:S02]  /*3750*/  WARPGROUP.DEPBAR.LE gsb0, 0x0 ;  /* 0x00008000000079c5 */ /* 0x000fe40000010000 */
[----:B------:R-:W-:Y:S01]  /*3760*/  WARPGROUP.ARRIVE ;  /* 0x00000000000079c5 */ /* 0x000fe20000000000 */
[----:B------:R-:W-:Y:S01]  /*3770*/  FSEL R91, R56, -INF , P2 ;  /* 0xff800000385b7808 */ /* 0x000fe20001000000 */
[--C-:B------:R-:W-:Y:S01]  /*3780*/  IMAD.MOV.U32 R56, RZ, RZ, R119.reuse ;  /* 0x000000ffff387224 */ /* 0x100fe200078e0077 */
[----:B------:R-:W-:Y:S02]  /*3790*/  FSEL R93, R57, -INF , P6 ;  /* 0xff800000395d7808 */ /* 0x000fe40003000000 */
[----:B------:R-:W-:Y:S01]  /*37a0*/  FMNMX.FTZ R0, R91, R0, !PT ;  /* 0x000000005b007209 */ /* 0x000fe20007810000 */
[----:B------:R-:W-:Y:S01]  /*37b0*/  HGMMA.64x16x16.F32 R48, gdesc[UR52], R48, gsb0 ;  /* 0x00200000343079f0 */ /* 0x000fe20008000830 */
[----:B------:R-:W-:Y:S01]  /*37c0*/  UIADD3 UR54, UR6, 0x906, URZ ;  /* 0x0000090606367890 */ /* 0x000fe2000fffe03f */
[----:B------:R-:W-:Y:S01]  /*37d0*/  FSEL R95, R60, -INF , P5 ;  /* 0xff8000003c5f7808 */ /* 0x000fe20002800000 */
[----:B------:R-:W-:Y:S01]  /*37e0*/  UMOV UR55, 0x40000040 ;  /* 0x4000004000377882 */ /* 0x000fe20000000000 */
[----:B------:R-:W-:Y:S01]  /*37f0*/  FMNMX.FTZ R0, R93, R0, !PT ;  /* 0x000000005d007209 */ /* 0x000fe20007810000 */
[----:B------:R-:W-:Y:S01]  /*3800*/  IMAD.MOV.U32 R60, RZ, RZ, R119 ;  /* 0x000000ffff3c7224 */ /* 0x000fe200078e0077 */
[----:B------:R-:W-:-:S02]  /*3810*/  FSEL R97, R61, -INF , P4 ;  /* 0xff8000003d617808 */ /* 0x000fc40002000000 */
[----:B------:R-:W-:Y:S02]  /*3820*/  FMNMX.FTZ R0, R95, R0, !PT ;  /* 0x000000005f007209 */ /* 0x000fe40007810000 */
[----:B------:R-:W-:Y:S01]  /*3830*/  FSEL R15, R58, -INF , P2 ;  /* 0xff8000003a0f7808 */ /* 0x000fe20001000000 */
[----:B------:R-:W-:Y:S01]  /*3840*/  IMAD.MOV.U32 R58, RZ, RZ, R119 ;  /* 0x000000ffff3a7224 */ /* 0x000fe200078e0077 */
[----:B------:R-:W-:Y:S02]  /*3850*/  ISETP.GT.AND P2, PT, R3, 0x31, PT ;  /* 0x000000310300780c */ /* 0x000fe40003f44270 */
[----:B------:R-:W-:Y:S02]  /*3860*/  FMNMX.FTZ R0, R97, R0, !PT ;  /* 0x0000000061007209 */ /* 0x000fe40007810000 */
[----:B------:R-:W-:Y:S02]  /*3870*/  FSEL R59, R59, -INF , P6 ;  /* 0xff8000003b3b7808 */ /* 0x000fe40003000000 */
[----:B------:R-:W-:-:S02]  /*3880*/  ISETP.GT.AND P6, PT, R3, 0x38, PT ;  /* 0x000000380300780c */ /* 0x000fc40003fc4270 */
[----:B------:R-:W-:Y:S01]  /*3890*/  FSEL R21, R62, -INF , P5 ;  /* 0xff8000003e157808 */ /* 0x000fe20002800000 */
[--C-:B------:R-:W-:Y:S01]  /*38a0*/  IMAD.MOV.U32 R62, RZ, RZ, R119.reuse ;  /* 0x000000ffff3e7224 */ /* 0x100fe200078e0077 */
[----:B------:R-:W-:Y:S02]  /*38b0*/  ISETP.GT.AND P5, PT, R3, 0x39, PT ;  /* 0x000000390300780c */ /* 0x000fe40003fa4270 */
[----:B------:R-:W-:Y:S02]  /*38c0*/  FSEL R63, R63, -INF , P4 ;  /* 0xff8000003f3f7808 */ /* 0x000fe40002000000 */
[----:B------:R-:W-:Y:S01]  /*38d0*/  ISETP.GT.AND P4, PT, R3, 0x40, PT ;  /* 0x000000400300780c */ /* 0x000fe20003f84270 */
[----:B------:R-:W-:Y:S02]  /*38e0*/  WARPGROUP.DEPBAR.LE gsb0, 0x0 ;  /* 0x00008000000079c5 */ /* 0x000fe40000010000 */
[----:B------:R-:W-:Y:S01]  /*38f0*/  WARPGROUP.ARRIVE ;  /* 0x00000000000079c5 */ /* 0x000fe20000000000 */
[----:B------:R-:W-:Y:S01]  /*3900*/  FSEL R99, R48, -INF , P3 ;  /* 0xff80000030637808 */ /* 0x000fe20001800000 */
[----:B------:R-:W-:Y:S01]  /*3910*/  IMAD.MOV.U32 R48, RZ, RZ, R119 ;  /* 0x000000ffff307224 */ /* 0x000fe200078e0077 */
[----:B------:R-:W-:-:S02]  /*3920*/  FSEL R101, R49, -INF , P2 ;  /* 0xff80000031657808 */ /* 0x000fc40001000000 */
[----:B------:R-:W-:Y:S01]  /*3930*/  FMNMX.FTZ R0, R99, R0, !PT ;  /* 0x0000000063007209 */ /* 0x000fe20007810000 */
[----:B------:R-:W-:Y:S01]  /*3940*/  HGMMA.64x16x16.F32 R40, gdesc[UR52], R40, gsb0 ;  /* 0x00200000342879f0 */ /* 0x000fe20008000828 */
[----:B------:R-:W-:Y:S01]  /*3950*/  UMOV UR54, UR7 ;  /* 0x0000000700367c82 */ /* 0x000fe20008000000 */
[----:B------:R-:W-:Y:S01]  /*3960*/  UMOV UR55, 0x40000040 ;  /* 0x4000004000377882 */ /* 0x000fe20000000000 */
[----:B------:R-:W-:Y:S01]  /*3970*/  FSEL R103, R52, -INF , P6 ;  /* 0xff80000034677808 */ /* 0x000fe20003000000 */
[----:B------:R-:W-:Y:S01]  /*3980*/  IMAD.MOV.U32 R52, RZ, RZ, R119 ;  /* 0x000000ffff347224 */ /* 0x000fe200078e0077 */
[----:B------:R-:W-:Y:S02]  /*3990*/  FMNMX.FTZ R0, R101, R0, !PT ;  /* 0x0000000065007209 */ /* 0x000fe40007810000 */
[----:B------:R-:W-:Y:S02]  /*39a0*/  FSEL R105, R53, -INF , P5 ;  /* 0xff80000035697808 */ /* 0x000fe40002800000 */
[----:B------:R-:W-:-:S02]  /*39b0*/  FMNMX.FTZ R0, R103, R0, !PT ;  /* 0x0000000067007209 */ /* 0x000fc40007810000 */
[----:B------:R-:W-:Y:S01]  /*39c0*/  FSEL R49, R50, -INF , P3 ;  /* 0xff80000032317808 */ /* 0x000fe20001800000 */
[----:B------:R-:W-:Y:S01]  /*39d0*/  IMAD.MOV.U32 R50, RZ, RZ, R119 ;  /* 0x000000ffff327224 */ /* 0x000fe200078e0077 */
[----:B------:R-:W-:Y:S02]  /*39e0*/  ISETP.GT.AND P3, PT, R3, 0x41, PT ;  /* 0x000000410300780c */ /* 0x000fe40003f64270 */
[----:B------:R-:W-:Y:S02]  /*39f0*/  FMNMX.FTZ R0, R105, R0, !PT ;  /* 0x0000000069007209 */ /* 0x000fe40007810000 */
[----:B------:R-:W-:Y:S02]  /*3a00*/  FSEL R51, R51, -INF , P2 ;  /* 0xff80000033337808 */ /* 0x000fe40001000000 */
[----:B------:R-:W-:Y:S02]  /*3a10*/  ISETP.GT.AND P2, PT, R3, 0x48, PT ;  /* 0x000000480300780c */ /* 0x000fe40003f44270 */
[----:B------:R-:W-:-:S02]  /*3a20*/  FSEL R55, R55, -INF , P5 ;  /* 0xff80000037377808 */ /* 0x000fc40002800000 */
        /* <DEDUP_REMOVED lines=9> */
[----:B------:R-:W-:Y:S01]  /*3ac0*/  UMOV UR55, 0x40000040 ;  /* 0x4000004000377882 */ /* 0x000fe20000000000 */
[----:B------:R-:W-:Y:S01]  /*3ad0*/  FMNMX.FTZ R0, R109, R0, !PT ;  /* 0x000000006d007209 */ /* 0x000fe20007810000 */
[----:B------:R-:W-:Y:S01]  /*3ae0*/  ULDC UR6, c[0x0][0x988] ;  /* 0x0002620000067ab9 */ /* 0x000fe20000000800 */
[----:B------:R-:W-:-:S02]  /*3af0*/  FSEL R113, R45, -INF , P1 ;  /* 0xff8000002d717808 */ /* 0x000fc40000800000 */
[----:B------:R-:W-:Y:S02]  /*3b00*/  FMNMX.FTZ R0, R111, R0, !PT ;  /* 0x000000006f007209 */ /* 0x000fe40007810000 */
[----:B------:R-:W-:Y:S02]  /*3b10*/  ISETP.GT.AND P1, PT, R3, 0x51, PT ;  /* 0x000000510300780c */ /* 0x000fe40003f24270 */
[----:B------:R-:W-:Y:S02]  /*3b20*/  FMNMX.FTZ R0, R113, R0, !PT ;  /* 0x0000000071007209 */ /* 0x000fe40007810000 */
[----:B------:R-:W-:Y:S02]  /*3b30*/  FSEL R43, R43, -INF , P3 ;  /* 0xff8000002b2b7808 */ /* 0x000fe40001800000 */
[C---:B------:R-:W-:Y:S02]  /*3b40*/  ISETP.GT.AND P3, PT, R3.reuse, 0x60, PT ;  /* 0x000000600300780c */ /* 0x040fe40003f64270 */
[----:B------:R-:W-:Y:S01]  /*3b50*/  FSEL R45, R42, -INF , P4 ;  /* 0xff8000002a2d7808 */ /* 0x000fe20002000000 */
[----:B------:R-:W-:Y:S01]  /*3b60*/  IMAD.MOV.U32 R42, RZ, RZ, R119 ;  /* 0x000000ffff2a7224 */ /* 0x000fe200078e0077 */
[----:B------:R-:W-:-:S02]  /*3b70*/  ISETP.GT.AND P4, PT, R3, 0x61, PT ;  /* 0x000000610300780c */ /* 0x000fc40003f84270 */
[----:B------:R-:W-:Y:S01]  /*3b80*/  FSEL R41, R54, -INF , P6 ;  /* 0xff80000036297808 */ /* 0x000fe20003000000 */
[----:B------:R-:W-:Y:S01]  /*3b90*/  IMAD.MOV.U32 R54, RZ, RZ, R119 ;  /* 0x000000ffff367224 */ /* 0x000fe200078e0077 */
[----:B------:R-:W-:Y:S02]  /*3ba0*/  ISETP.GT.AND P6, PT, R3, 0x69, PT ;  /* 0x000000690300780c */ /* 0x000fe40003fc4270 */
[----:B------:R-:W-:Y:S02]  /*3bb0*/  P2R R20, PR, RZ, 0x2 ;  /* 0x00000002ff147803 */ /* 0x000fe40000000000 */
[----:B------:R-:W-:Y:S01]  /*3bc0*/  MOV R44, R119 ;  /* 0x00000077002c7202 */ /* 0x000fe20000000f00 */
[----:B------:R-:W-:Y:S02]  /*3bd0*/  WARPGROUP.DEPBAR.LE gsb0, 0x0 ;  /* 0x00008000000079c5 */ /* 0x000fe40000010000 */
[----:B------:R-:W-:Y:S01]  /*3be0*/  WARPGROUP.ARRIVE ;  /* 0x00000000000079c5 */ /* 0x000fe20000000000 */
[----:B------:R-:W-:-:S02]  /*3bf0*/  FSEL R115, R32, -INF , P0 ;  /* 0xff80000020737808 */ /* 0x000fc40000000000 */
[----:B------:R-:W-:Y:S02]  /*3c00*/  ISETP.GT.AND P0, PT, R3, 0x58, PT ;  /* 0x000000580300780c */ /* 0x000fe40003f04270 */
[----:B------:R-:W-:Y:S01]  /*3c10*/  FSEL R117, R33, -INF , P1 ;  /* 0xff80000021757808 */ /* 0x000fe20000800000 */
[----:B------:R-:W-:Y:S01]  /*3c20*/  HGMMA.64x16x16.F32 R24, gdesc[UR52], R24, gsb0 ;  /* 0x00200000341879f0 */ /* 0x000fe20008000818 */
[----:B------:R-:W-:Y:S02]  /*3c30*/  FMNMX.FTZ R0, R115, R0, !PT ;  /* 0x0000000073007209 */ /* 0x000fe40007810000 */
[----:B------:R-:W-:Y:S01]  /*3c40*/  FSEL R33, R46, -INF , P2 ;  /* 0xff8000002e217808 */ /* 0x000fe20001000000 */
[----:B------:R-:W-:Y:S01]  /*3c50*/  IMAD.MOV.U32 R46, RZ, RZ, R119 ;  /* 0x000000ffff2e7224 */ /* 0x000fe200078e0077 */
[----:B------:R-:W-:Y:S02]  /*3c60*/  ISETP.GT.AND P2, PT, R3, 0x59, PT ;  /* 0x000000590300780c */ /* 0x000fe40003f44270 */
[----:B------:R-:W-:-:S02]  /*3c70*/  FSEL R121, R36, -INF , P0 ;  /* 0xff80000024797808 */ /* 0x000fc40000000000 */
[----:B------:R-:W-:Y:S02]  /*3c80*/  FMNMX.FTZ R0, R117, R0, !PT ;  /* 0x0000000075007209 */ /* 0x000fe40007810000 */
[----:B------:R-:W-:Y:S02]  /*3c90*/  FSEL R123, R37, -INF , P2 ;  /* 0xff800000257b7808 */ /* 0x000fe40001000000 */
[----:B------:R-:W-:Y:S02]  /*3ca0*/  FMNMX.FTZ R0, R121, R0, !PT ;  /* 0x0000000079007209 */ /* 0x000fe40007810000 */
[----:B------:R-:W-:Y:S02]  /*3cb0*/  P2R R14, PR, RZ, 0x1 ;  /* 0x00000001ff0e7803 */ /* 0x000fe40000000000 */
[----:B------:R-:W-:Y:S02]  /*3cc0*/  FMNMX.FTZ R0, R123, R0, !PT ;  /* 0x000000007b007209 */ /* 0x000fe40007810000 */
[----:B------:R-:W-:-:S02]  /*3cd0*/  ISETP.GT.AND P0, PT, R3, 0x49, PT ;  /* 0x000000490300780c */ /* 0x000fc40003f04270 */
[----:B------:R-:W-:Y:S02]  /*3ce0*/  ISETP.GT.AND P1, PT, R3, 0x50, PT ;  /* 0x000000500300780c */ /* 0x000fe40003f24270 */
[----:B------:R-:W-:Y:S02]  /*3cf0*/  FSEL R61, R47, -INF , P0 ;  /* 0xff8000002f3d7808 */ /* 0x000fe40000000000 */
[----:B------:R-:W-:Y:S02]  /*3d00*/  FSEL R37, R34, -INF , P1 ;  /* 0xff80000022257808 */ /* 0x000fe40000800000 */
[----:B------:R-:W-:Y:S02]  /*3d10*/  ISETP.NE.AND P1, PT, R20, RZ, PT ;  /* 0x000000ff1400720c */ /* 0x000fe40003f25270 */
[----:B------:R-:W-:Y:S02]  /*3d20*/  P2R R12, PR, RZ, 0x4 ;  /* 0x00000004ff0c7803 */ /* 0x000fe40000000000 */
[----:B------:R-:W-:-:S02]  /*3d30*/  ISETP.NE.AND P0, PT, R14, RZ, PT ;  /* 0x000000ff0e00720c */ /* 0x000fc40003f05270 */
[----:B------:R-:W-:Y:S02]  /*3d40*/  FSEL R35, R35, -INF , P1 ;  /* 0xff80000023237808 */ /* 0x000fe40000800000 */
[----:B------:R-:W-:Y:S01]  /*3d50*/  ISETP.NE.AND P1, PT, R80, RZ, PT ;  /* 0x000000ff5000720c */ /* 0x000fe20003f25270 */
[----:B------:R-:W-:-:S12]  /*3d60*/  IMAD.MOV.U32 R80, RZ, RZ, R119 ;  /* 0x000000ffff507224 */ /* 0x000fd800078e0077 */
[----:B------:R-:W-:Y:S01]  /*3d70*/  @!P1 VIADD R2, R2, 0x36840 ;  /* 0x0003684002029836 */ /* 0x000fe20000000000 */
[----:B------:R-:W-:Y:S02]  /*3d80*/  WARPGROUP.DEPBAR.LE gsb0, 0x0 ;  /* 0x00008000000079c5 */ /* 0x000fe40000010000 */
[----:B------:R-:W-:Y:S02]  /*3d90*/  FSEL R125, R24, -INF , P3 ;  /* 0xff800000187d7808 */ /* 0x000fe40001800000 */
[----:B------:R-:W-:Y:S02]  /*3da0*/  FSEL R127, R25, -INF , P4 ;  /* 0xff800000197f7808 */ /* 0x000fe40002000000 */
[----:B------:R-:W-:Y:S02]  /*3db0*/  FMNMX.FTZ R0, R125, R0, !PT ;  /* 0x000000007d007209 */ /* 0x000fe40007810000 */
[----:B------:R-:W-:Y:S02]  /*3dc0*/  FSEL R129, R28, -INF , P5 ;  /* 0xff8000001c817808 */ /* 0x000fe40002800000 */
[----:B------:R-:W-:-:S02]  /*3dd0*/  FMNMX.FTZ R0, R127, R0, !PT ;  /* 0x000000007f007209 */ /* 0x000fc40007810000 */
[----:B------:R-:W-:Y:S02]  /*3de0*/  FSEL R131, R29, -INF , P6 ;  /* 0xff8000001d837808 */ /* 0x000fe40003000000 */
[----:B------:R-:W-:Y:S02]  /*3df0*/  FMNMX.FTZ R0, R129, R0, !PT ;  /* 0x0000000081007209 */ /* 0x000fe40007810000 */
[----:B------:R-:W-:Y:S02]  /*3e00*/  FSEL R29, R38, -INF , P0 ;  /* 0xff800000261d7808 */ /* 0x000fe40000000000 */
[----:B------:R-:W-:Y:S01]  /*3e10*/  FMNMX.FTZ R6, R131, R0, !PT ;  /* 0x0000000083067209 */ /* 0x000fe20007810000 */
[----:B------:R-:W-:Y:S01]  /*3e20*/  IMAD.U32 R0, RZ, RZ, UR6 ;  /* 0x00000006ff007e24 */ /* 0x000fe2000f8e00ff */
[----:B------:R-:W-:Y:S02]  /*3e30*/  FSEL R27, R27, -INF , P4 ;  /* 0xff8000001b1b7808 */ /* 0x000fe40002000000 */
[----:B------:R-:W-:Y:S01]  /*3e40*/  FSEL R31, R31, -INF , P6 ;  /* 0xff8000001f1f7808 */ /* 0x000fe20003000000 */
[----:B------:R-:W0:Y:S01]  /*3e50*/  SHFL.BFLY PT, R25, R6, 0x2, 0x1f ;  /* 0x0c401f0006197f89 */ /* 0x000e2200000e0000 */
[----:B------:R-:W-:-:S02]  /*3e60*/  @!P1 PRMT R2, RZ, 0x654, R2 ;  /* 0x00000654ff029816 */ /* 0x000fc40000000002 */
[----:B------:R-:W-:Y:S01]  /*3e70*/  ISETP.NE.AND P0, PT, R82, RZ, PT ;  /* 0x000000ff5200720c */ /* 0x000fe20003f05270 */
[----:B------:R-:W-:Y:S01]  /*3e80*/  IMAD.MOV.U32 R82, RZ, RZ, R119 ;  /* 0x000000ffff527224 */ /* 0x000fe200078e0077 */
[----:B------:R1:W-:Y:S01]  /*3e90*/  @!P1 SYNCS.ARRIVE.TRANS64.RED.A1T0 RZ, [R2+URZ], RZ ;  /* 0x000000ff02ff99a7 */ /* 0x0003e2000810043f */
        /* <DEDUP_REMOVED lines=12> */
[----:B------:R-:W-:Y:S01]  /*3f60*/  FMUL.FTZ R8, R4, R0 ;  /* 0x0000000004087220 */ /* 0x000fe20000410000 */
[----:B------:R-:W-:-:S04]  /*3f70*/  FMNMX.FTZ R6, R59, R6, !PT ;  /* 0x000000063b067209 */ /* 0x000fc80007810000 */
[----:B------:R-:W-:Y:S02]  /*3f80*/  FMNMX.FTZ R6, R21, R6, !PT ;  /* 0x0000000615067209 */ /* 0x000fe40007810000 */
[----:B------:R-:W-:Y:S02]  /*3f90*/  FSEL R10, R8, RZ, P2 ;  /* 0x000000ff080a7208 */ /* 0x000fe40001000000 */
[----:B------:R-:W-:Y:S02]  /*3fa0*/  FMNMX.FTZ R6, R63, R6, !PT ;  /* 0x000000063f067209 */ /* 0x000fe40007810000 */
[----:B------:R-:W-:Y:S01]  /*3fb0*/  ISETP.NE.AND P2, PT, R12, RZ, PT ;  /* 0x000000ff0c00720c */ /* 0x000fe20003f45270 */
[--C-:B------:R-:W-:Y:S01]  /*3fc0*/  FFMA.FTZ R53, R65, R0, -R10.reuse ;  /* 0x0000000041357223 */ /* 0x100fe2000001080a */
[----:B------:R-:W-:Y:S01]  /*3fd0*/  FMNMX.FTZ R6, R49, R6, !PT ;  /* 0x0000000631067209 */ /* 0x000fe20007810000 */
[-CC-:B------:R-:W-:Y:S01]  /*3fe0*/  FFMA.FTZ R57, R69, R0.reuse, -R10.reuse ;  /* 0x0000000045397223 */ /* 0x180fe2000001080a */
[----:B------:R-:W-:Y:S01]  /*3ff0*/  FSEL R39, R39, -INF , P2 ;  /* 0xff80000027277808 */ /* 0x000fe20001000000 */
[--C-:B------:R-:W-:Y:S01]  /*4000*/  FFMA.FTZ R200, R83, R0, -R10.reuse ;  /* 0x0000000053c87223 */ /* 0x100fe2000001080a */
[----:B------:R-:W-:Y:S01]  /*4010*/  FMNMX.FTZ R6, R51, R6, !PT ;  /* 0x0000000633067209 */ /* 0x000fe20007810000 */
[-CC-:B------:R-:W-:Y:S01]  /*4020*/  FFMA.FTZ R25, R73, R0.reuse, -R10.reuse ;  /* 0x0000000049197223 */ /* 0x180fe2000001080a */
[----:B------:R-:W-:Y:S01]  /*4030*/  FSEL R65, R26, -INF , P3 ;  /* 0xff8000001a417808 */ /* 0x000fe20001800000 */
[--C-:B------:R-:W-:Y:S01]  /*4040*/  FFMA.FTZ R202, R85, R0, -R10.reuse ;  /* 0x0000000055ca7223 */ /* 0x100fe2000001080a */
[----:B------:R-:W-:Y:S01]  /*4050*/  FMNMX.FTZ R6, R41, R6, !PT ;  /* 0x0000000629067209 */ /* 0x000fe20007810000 */
[----:B------:R-:W-:Y:S01]  /*4060*/  MUFU.EX2 R200, R200 ;  /* 0x000000c800c87308 */ /* 0x000fe20000000800 */
[----:B------:R-:W-:Y:S01]  /*4070*/  FSEL R69, R30, -INF , P5 ;  /* 0xff8000001e457808 */ /* 0x000fe20002800000 */
[--C-:B------:R-:W-:Y:S01]  /*4080*/  FFMA.FTZ R47, R77, R0, -R10.reuse ;  /* 0x000000004d2f7223 */ /* 0x100fe2000001080a */
[----:B------:R-:W-:Y:S01]  /*4090*/  FMNMX.FTZ R6, R55, R6, !PT ;  /* 0x0000000637067209 */ /* 0x000fe20007810000 */
[-CC-:B------:R-:W-:Y:S01]  /*40a0*/  FFMA.FTZ R196, R87, R0.reuse, -R10.reuse ;  /* 0x0000000057c47223 */ /* 0x180fe2000001080a */
[-CC-:B------:R-:W-:Y:S01]  /*40b0*/  FFMA.FTZ R198, R89, R0.reuse, -R10.reuse ;  /* 0x0000000059c67223 */ /* 0x180fe2000001080a */
[--C-:B------:R-:W-:Y:S01]  /*40c0*/  FFMA.FTZ R192, R91, R0, -R10.reuse ;  /* 0x000000005bc07223 */ /* 0x100fe2000001080a */
[----:B------:R-:W-:Y:S01]  /*40d0*/  FMNMX.FTZ R6, R45, R6, !PT ;  /* 0x000000062d067209 */ /* 0x000fe20007810000 */
[----:B------:R-:W0:Y:S01]  /*40e0*/  MUFU.EX2 R25, R25 ;  /* 0x0000001900197308 */ /* 0x000e220000000800 */
[-CC-:B------:R-:W-:Y:S01]  /*40f0*/  FFMA.FTZ R93, R93, R0.reuse, -R10.reuse ;  /* 0x000000005d5d7223 */ /* 0x180fe2000001080a */
[--C-:B------:R-:W-:Y:S01]  /*4100*/  FFMA.FTZ R95, R95, R0, -R10.reuse ;  /* 0x000000005f5f7223 */ /* 0x100fe2000001080a */
[----:B------:R-:W-:Y:S01]  /*4110*/  FMNMX.FTZ R6, R43, R6, !PT ;  /* 0x000000062b067209 */ /* 0x000fe20007810000 */
[-CC-:B------:R-:W-:Y:S01]  /*4120*/  FFMA.FTZ R97, R97, R0.reuse, -R10.reuse ;  /* 0x0000000061617223 */ /* 0x180fe2000001080a */
[-CC-:B------:R-:W-:Y:S01]  /*4130*/  FFMA.FTZ R99, R99, R0.reuse, -R10.reuse ;  /* 0x0000000063637223 */ /* 0x180fe2000001080a */
[--C-:B------:R-:W-:Y:S01]  /*4140*/  FFMA.FTZ R101, R101, R0, -R10.reuse ;  /* 0x0000000065657223 */ /* 0x100fe2000001080a */
[----:B------:R-:W-:Y:S01]  /*4150*/  FMNMX.FTZ R6, R33, R6, !PT ;  /* 0x0000000621067209 */ /* 0x000fe20007810000 */
[----:B------:R-:W2:Y:S01]  /*4160*/  MUFU.EX2 R202, R202 ;  /* 0x000000ca00ca7308 */ /* 0x000ea20000000800 */
[-CC-:B------:R-:W-:Y:S01]  /*4170*/  FFMA.FTZ R103, R103, R0.reuse, -R10.reuse ;  /* 0x0000000067677223 */ /* 0x180fe2000001080a */
[--C-:B------:R-:W-:Y:S01]  /*4180*/  FFMA.FTZ R105, R105, R0, -R10.reuse ;  /* 0x0000000069697223 */ /* 0x100fe2000001080a */
[----:B------:R-:W-:Y:S01]  /*4190*/  FMNMX.FTZ R6, R61, R6, !PT ;  /* 0x000000063d067209 */ /* 0x000fe20007810000 */
[-CC-:B------:R-:W-:Y:S01]  /*41a0*/  FFMA.FTZ R107, R107, R0.reuse, -R10.reuse ;  /* 0x000000006b6b7223 */ /* 0x180fe2000001080a */
[-CC-:B------:R-:W-:Y:S01]  /*41b0*/  FFMA.FTZ R109, R109, R0.reuse, -R10.reuse ;  /* 0x000000006d6d7223 */ /* 0x180fe2000001080a */
[--C-:B------:R-:W-:Y:S01]  /*41c0*/  FFMA.FTZ R111, R111, R0, -R10.reuse ;  /* 0x000000006f6f7223 */ /* 0x100fe2000001080a */
[----:B------:R-:W-:Y:S01]  /*41d0*/  FMNMX.FTZ R6, R37, R6, !PT ;  /* 0x0000000625067209 */ /* 0x000fe20007810000 */
[----:B------:R-:W3:Y:S01]  /*41e0*/  MUFU.EX2 R47, R47 ;  /* 0x0000002f002f7308 */ /* 0x000ee20000000800 */
[-CC-:B------:R-:W-:Y:S01]  /*41f0*/  FFMA.FTZ R113, R113, R0.reuse, -R10.reuse ;  /* 0x0000000071717223 */ /* 0x180fe2000001080a */
[--C-:B------:R-:W-:Y:S01]  /*4200*/  FFMA.FTZ R115, R115, R0, -R10.reuse ;  /* 0x0000000073737223 */ /* 0x100fe2000001080a */
[----:B------:R-:W-:Y:S01]  /*4210*/  FMNMX.FTZ R6, R35, R6, !PT ;  /* 0x0000000623067209 */ /* 0x000fe20007810000 */
[-CC-:B------:R-:W-:Y:S01]  /*4220*/  FFMA.FTZ R117, R117, R0.reuse, -R10.reuse ;  /* 0x0000000075757223 */ /* 0x180fe2000001080a */
[-CC-:B------:R-:W-:Y:S01]  /*4230*/  FFMA.FTZ R121, R121, R0.reuse, -R10.reuse ;  /* 0x0000000079797223 */ /* 0x180fe2000001080a */
[--C-:B------:R-:W-:Y:S01]  /*4240*/  FFMA.FTZ R123, R123, R0, -R10.reuse ;  /* 0x000000007b7b7223 */ /* 0x100fe2000001080a */
[----:B------:R-:W-:Y:S01]  /*4250*/  FMNMX.FTZ R6, R29, R6, !PT ;  /* 0x000000061d067209 */ /* 0x000fe20007810000 */
[----:B------:R-:W-:Y:S01]  /*4260*/  MUFU.EX2 R196, R196 ;  /* 0x000000c400c47308 */ /* 0x000fe20000000800 */
[-CC-:B------:R-:W-:Y:S01]  /*4270*/  FFMA.FTZ R125, R125, R0.reuse, -R10.reuse ;  /* 0x000000007d7d7223 */ /* 0x180fe2000001080a */
[--C-:B------:R-:W-:Y:S01]  /*4280*/  FFMA.FTZ R127, R127, R0, -R10.reuse ;  /* 0x000000007f7f7223 */ /* 0x100fe2000001080a */
[----:B------:R-:W-:Y:S01]  /*4290*/  FMNMX.FTZ R6, R39, R6, !PT ;  /* 0x0000000627067209 */ /* 0x000fe20007810000 */
[-CC-:B------:R-:W-:Y:S01]  /*42a0*/  FFMA.FTZ R129, R129, R0.reuse, -R10.reuse ;  /* 0x0000000081817223 */ /* 0x180fe2000001080a */
[----:B------:R-:W-:Y:S01]  /*42b0*/  FFMA.FTZ R10, R131, R0, -R10 ;  /* 0x00000000830a7223 */ /* 0x000fe2000001080a */
[--C-:B------:R-:W-:Y:S01]  /*42c0*/  IMAD.MOV.U32 R91, RZ, RZ, R119.reuse ;  /* 0x000000ffff5b7224 */ /* 0x100fe200078e0077 */
[----:B------:R-:W-:Y:S01]  /*42d0*/  FMNMX.FTZ R6, R65, R6, !PT ;  /* 0x0000000641067209 */ /* 0x000fe20007810000 */
[----:B------:R-:W-:Y:S01]  /*42e0*/  MUFU.EX2 R53, R53 ;  /* 0x0000003500357308 */ /* 0x000fe20000000800 */
[----:B------:R-:W-:-:S02]  /*42f0*/  IMAD.MOV.U32 R89, RZ, RZ, R119 ;  /* 0x000000ffff597224 */ /* 0x000fc400078e0077 */
[----:B------:R-:W-:Y:S01]  /*4300*/  FMNMX.FTZ R6, R27, R6, !PT ;  /* 0x000000061b067209 */ /* 0x000fe20007810000 */
[--C-:B------:R-:W-:Y:S02]  /*4310*/  IMAD.MOV.U32 R87, RZ, RZ, R119.reuse ;  /* 0x000000ffff577224 */ /* 0x100fe400078e0077 */
[--C-:B------:R-:W-:Y:S01]  /*4320*/  IMAD.MOV.U32 R85, RZ, RZ, R119.reuse ;  /* 0x000000ffff557224 */ /* 0x100fe200078e0077 */
[----:B------:R-:W-:Y:S01]  /*4330*/  FMNMX.FTZ R6, R69, R6, !PT ;  /* 0x0000000645067209 */ /* 0x000fe20007810000 */
[----:B------:R-:W-:Y:S01]  /*4340*/  MUFU.EX2 R198, R198 ;  /* 0x000000c600c67308 */ /* 0x000fe20000000800 */
[--C-:B------:R-:W-:Y:S02]  /*4350*/  IMAD.MOV.U32 R83, RZ, RZ, R119.reuse ;  /* 0x000000ffff537224 */ /* 0x100fe400078e0077 */
[----:B------:R-:W-:Y:S01]  /*4360*/  FMNMX.FTZ R6, R31, R6, !PT ;  /* 0x000000061f067209 */ /* 0x000fe20007810000 */
[--C-:B------:R-:W-:Y:S02]  /*4370*/  IMAD.MOV.U32 R77, RZ, RZ, R119.reuse ;  /* 0x000000ffff4d7224 */ /* 0x100fe400078e0077 */
[----:B------:R-:W-:-:S02]  /*4380*/  IMAD.MOV.U32 R73, RZ, RZ, R119 ;  /* 0x000000ffff497224 */ /* 0x000fc400078e0077 */
[----:B------:R-:W4:Y:S01]  /*4390*/  SHFL.BFLY PT, R3, R6, 0x2, 0x1f ;  /* 0x0c401f0006037f89 */ /* 0x000f2200000e0000 */
[----:B------:R-:W-:Y:S08]  /*43a0*/  MUFU.EX2 R57, R57 ;  /* 0x0000003900397308 */ /* 0x000ff00000000800 */
[----:B------:R-:W-:Y:S08]  /*43b0*/  MUFU.EX2 R192, R192 ;  /* 0x000000c000c07308 */ /* 0x000ff00000000800 */
[----:B------:R-:W-:Y:S01]  /*43c0*/  MUFU.EX2 R93, R93 ;  /* 0x0000005d005d7308 */ /* 0x000fe20000000800 */
[----:B----4-:R-:W-:-:S07]  /*43d0*/  FMNMX.FTZ R8, R6, R3, !PT ;  /* 0x0000000306087209 */ /* 0x010fce0007810000 */
[----:B------:R-:W-:Y:S01]  /*43e0*/  MUFU.EX2 R95, R95 ;  /* 0x0000005f005f7308 */ /* 0x000fe20000000800 */
[----:B------:R-:W4:Y:S07]  /*43f0*/  SHFL.BFLY PT, R3, R8, 0x1, 0x1f ;  /* 0x0c201f0008037f89 */ /* 0x000f2e00000e0000 */
[----:B------:R5:W-:Y:S08]  /*4400*/  MUFU.EX2 R194, R97 ;  /* 0x0000006100c27308 */ /* 0x000bf00000000800 */
[----:B------:R-:W-:Y:S01]  /*4410*/  MUFU.EX2 R99, R99 ;  /* 0x0000006300637308 */ /* 0x000fe20000000800 */
[----:B-----5:R-:W-:-:S07]  /*4420*/  IMAD.MOV.U32 R97, RZ, RZ, R119 ;  /* 0x000000ffff617224 */ /* 0x020fce00078e0077 */
[----:B------:R5:W-:Y:S01]  /*4430*/  MUFU.EX2 R188, R101 ;  /* 0x0000006500bc7308 */ /* 0x000be20000000800 */
[----:B----4-:R-:W-:-:S04]  /*4440*/  FMNMX.FTZ R3, R8, R3, !PT ;  /* 0x0000000308037209 */ /* 0x010fc80007810000 */
[C---:B------:R-:W-:Y:S01]  /*4450*/  FSETP.NEU.FTZ.AND P2, PT, R3.reuse, -INF , PT ;  /* 0xff8000000300780b */ /* 0x040fe20003f5d000 */
[-C--:B------:R-:W-:Y:S02]  /*4460*/  FMUL.FTZ R6, R3, R0.reuse ;  /* 0x0000000003067220 */ /* 0x080fe40000410000 */
[----:B------:R-:W-:Y:S01]  /*4470*/  MUFU.EX2 R103, R103 ;  /* 0x0000006700677308 */ /* 0x000fe20000000800 */
[--C-:B-----5:R-:W-:Y:S02]  /*4480*/  IMAD.MOV.U32 R101, RZ, RZ, R119.reuse ;  /* 0x000000ffff657224 */ /* 0x120fe400078e0077 */
[----:B------:R-:W-:Y:S02]  /*4490*/  FSEL R6, R6, RZ, P2 ;  /* 0x000000ff06067208 */ /* 0x000fe40001000000 */
[----:B------:R-:W-:Y:S01]  /*44a0*/  ISETP.GE.AND P2, PT, R81, 0x71, PT ;  /* 0x000000715100780c */ /* 0x000fe20003f46270 */
[----:B------:R-:W-:Y:S02]  /*44b0*/  IMAD.MOV.U32 R81, RZ, RZ, R119 ;  /* 0x000000ffff517224 */ /* 0x000fe400078e0077 */
        /* <DEDUP_REMOVED lines=17> */
[----:B0-----:R-:W-:Y:S01]  /*45d0*/  FADD.FTZ R67, R200, R25 ;  /* 0x00000019c8437221 */ /* 0x001fe20000010000 */
[-CC-:B------:R-:W-:Y:S01]  /*45e0*/  FFMA.FTZ R49, R49, R0.reuse, -R6.reuse ;  /* 0x0000000031317223 */ /* 0x180fe20000010806 */
[-CC-:B------:R-:W-:Y:S01]  /*45f0*/  FFMA.FTZ R41, R41, R0.reuse, -R6.reuse ;  /* 0x0000000029297223 */ /* 0x180fe20000010806 */
[-CC-:B------:R-:W-:Y:S01]  /*4600*/  FFMA.FTZ R55, R55, R0.reuse, -R6.reuse ;  /* 0x0000000037377223 */ /* 0x180fe20000010806 */
[----:B--2---:R-:W-:Y:S01]  /*4610*/  FADD.FTZ R30, R202, R67 ;  /* 0x00000043ca1e7221 */ /* 0x004fe20000010000 */
[-CC-:B------:R-:W-:Y:S01]  /*4620*/  FFMA.FTZ R45, R45, R0.reuse, -R6.reuse ;  /* 0x000000002d2d7223 */ /* 0x180fe20000010806 */
[-CC-:B------:R-:W-:Y:S01]  /*4630*/  FFMA.FTZ R33, R33, R0.reuse, -R6.reuse ;  /* 0x0000000021217223 */ /* 0x180fe20000010806 */
[----:B------:R0:W2:Y:S01]  /*4640*/  MUFU.EX2 R8, R75 ;  /* 0x0000004b00087308 */ /* 0x0000a20000000800 */
[--C-:B------:R-:W-:Y:S01]  /*4650*/  FFMA.FTZ R61, R61, R0, -R6.reuse ;  /* 0x000000003d3d7223 */ /* 0x100fe20000010806 */
[----:B------:R-:W-:Y:S01]  /*4660*/  F2FP.F16.F32.PACK_AB R200, R25, R200 ;  /* 0x000000c819c8723e */ /* 0x000fe200000000ff */
        /* <DEDUP_REMOVED lines=8> */
[----:B------:R-:W-:Y:S01]  /*46f0*/  FFMA.FTZ R31, R31, R0, -R6 ;  /* 0x000000001f1f7223 */ /* 0x000fe20000010806 */
[----:B---3--:R-:W-:Y:S01]  /*4700*/  F2FP.F16.F32.PACK_AB R202, R47, R202 ;  /* 0x000000ca2fca723e */ /* 0x008fe200000000ff */
[----:B------:R-:W-:-:S02]  /*4710*/  IMAD.MOV.U32 R105, RZ, RZ, R119 ;  /* 0x000000ffff697224 */ /* 0x000fc400078e0077 */
[--C-:B0-----:R-:W-:Y:S01]  /*4720*/  IMAD.MOV.U32 R75, RZ, RZ, R119.reuse ;  /* 0x000000ffff4b7224 */ /* 0x101fe200078e0077 */
[----:B------:R0:W-:Y:S01]  /*4730*/  MUFU.EX2 R24, R59 ;  /* 0x0000003b00187308 */ /* 0x0001e20000000800 */
[----:B--2---:R-:W-:Y:S01]  /*4740*/  F2FP.F16.F32.PACK_AB R201, R8, R5 ;  /* 0x0000000508c9723e */ /* 0x004fe200000000ff */
[----:B------:R-:W-:-:S06]  /*4750*/  IMAD.MOV.U32 R67, RZ, RZ, R119 ;  /* 0x000000ffff437224 */ /* 0x000fcc00078e0077 */
[----:B------:R2:W3:Y:S01]  /*4760*/  MUFU.EX2 R12, R79 ;  /* 0x0000004f000c7308 */ /* 0x0004e20000000800 */
[----:B0-----:R-:W-:Y:S01]  /*4770*/  FADD.FTZ R59, R47, R30 ;  /* 0x0000001e2f3b7221 */ /* 0x001fe20000010000 */
[----:B------:R-:W-:-:S03]  /*4780*/  IMAD.MOV.U32 R47, RZ, RZ, R119 ;  /* 0x000000ffff2f7224 */ /* 0x000fc600078e0077 */
[----:B------:R-:W-:Y:S01]  /*4790*/  FADD.FTZ R32, R196, R59 ;  /* 0x0000003bc4207221 */ /* 0x000fe20000010000 */
[C---:B------:R-:W-:Y:S02]  /*47a0*/  F2FP.F16.F32.PACK_AB R196, R53.reuse, R196 ;  /* 0x000000c435c4723e */ /* 0x040fe400000000ff */
[----:B------:R-:W0:Y:S01]  /*47b0*/  MUFU.EX2 R11, R11 ;  /* 0x0000000b000b7308 */ /* 0x000e220000000800 */
[----:B------:R-:W-:Y:S01]  /*47c0*/  FADD.FTZ R59, R53, R32 ;  /* 0x00000020353b7221 */ /* 0x000fe20000010000 */
[----:B------:R-:W-:Y:S01]  /*47d0*/  FADD.FTZ R32, R5, R8 ;  /* 0x0000000805207221 */ /* 0x000fe20000010000 */
[----:B--2---:R-:W-:Y:S02]  /*47e0*/  IMAD.MOV.U32 R79, RZ, RZ, R119 ;  /* 0x000000ffff4f7224 */ /* 0x004fe400078e0077 */
[----:B------:R-:W-:Y:S01]  /*47f0*/  FADD.FTZ R34, R198, R59 ;  /* 0x0000003bc6227221 */ /* 0x000fe20000010000 */
[C---:B------:R-:W-:Y:S01]  /*4800*/  F2FP.F16.F32.PACK_AB R198, R57.reuse, R198 ;  /* 0x000000c639c6723e */ /* 0x040fe200000000ff */
[--C-:B------:R-:W-:Y:S01]  /*4810*/  IMAD.MOV.U32 R53, RZ, RZ, R119.reuse ;  /* 0x000000ffff357224 */ /* 0x100fe200078e0077 */
[----:B------:R-:W-:Y:S01]  /*4820*/  MUFU.EX2 R13, R13 ;  /* 0x0000000d000d7308 */ /* 0x000fe20000000800 */
[----:B------:R-:W-:Y:S01]  /*4830*/  FADD.FTZ R59, R57, R34 ;  /* 0x00000022393b7221 */ /* 0x000fe20000010000 */
[----:B---3--:R-:W-:Y:S01]  /*4840*/  F2FP.F16.F32.PACK_AB R203, R12, R9 ;  /* 0x000000090ccb723e */ /* 0x008fe200000000ff */
[----:B------:R-:W-:-:S02]  /*4850*/  IMAD.MOV.U32 R57, RZ, RZ, R119 ;  /* 0x000000ffff397224 */ /* 0x000fc400078e0077 */
[----:B------:R-:W-:Y:S01]  /*4860*/  FADD.FTZ R36, R192, R59 ;  /* 0x0000003bc0247221 */ /* 0x000fe20000010000 */
[C---:B------:R-:W-:Y:S01]  /*4870*/  F2FP.F16.F32.PACK_AB R192, R93.reuse, R192 ;  /* 0x000000c05dc0723e */ /* 0x040fe200000000ff */
[--C-:B------:R-:W-:Y:S01]  /*4880*/  IMAD.MOV.U32 R59, RZ, RZ, R119.reuse ;  /* 0x000000ffff3b7224 */ /* 0x100fe200078e0077 */
[----:B------:R2:W-:Y:S01]  /*4890*/  MUFU.EX2 R28, R51 ;  /* 0x00000033001c7308 */ /* 0x0005e20000000800 */
[----:B------:R-:W-:Y:S01]  /*48a0*/  FADD.FTZ R36, R93, R36 ;  /* 0x000000245d247221 */ /* 0x000fe20000010000 */
[----:B0-----:R-:W-:Y:S01]  /*48b0*/  F2FP.F16.F32.PACK_AB R197, R14, R11 ;  /* 0x0000000b0ec5723e */ /* 0x001fe200000000ff */
[----:B------:R-:W-:-:S05]  /*48c0*/  IMAD.MOV.U32 R93, RZ, RZ, R119 ;  /* 0x000000ffff5d7224 */ /* 0x000fca00078e0077 */
[----:B------:R0:W3:Y:S01]  /*48d0*/  MUFU.EX2 R20, R71 ;  /* 0x0000004700147308 */ /* 0x0000e20000000800 */
[----:B--2---:R-:W-:-:S04]  /*48e0*/  FADD.FTZ R51, R9, R32 ;  /* 0x0000002009337221 */ /* 0x004fc80000010000 */
[----:B------:R-:W-:-:S03]  /*48f0*/  FADD.FTZ R34, R12, R51 ;  /* 0x000000330c227221 */ /* 0x000fc60000010000 */
[----:B------:R-:W2:Y:S01]  /*4900*/  MUFU.EX2 R15, R15 ;  /* 0x0000000f000f7308 */ /* 0x000ea20000000800 */
[----:B------:R-:W-:Y:S01]  /*4910*/  FADD.FTZ R51, R11, R34 ;  /* 0x000000220b337221 */ /* 0x000fe20000010000 */
[----:B0-----:R-:W-:-:S03]  /*4920*/  IMAD.MOV.U32 R71, RZ, RZ, R119 ;  /* 0x000000ffff477224 */ /* 0x001fc600078e0077 */
[----:B------:R-:W-:Y:S01]  /*4930*/  FADD.FTZ R34, R14, R51 ;  /* 0x000000330e227221 */ /* 0x000fe20000010000 */
[----:B------:R-:W-:Y:S02]  /*4940*/  FADD.FTZ R51, R95, R36 ;  /* 0x000000245f337221 */ /* 0x000fe40000010000 */
[----:B------:R-:W0:Y:S01]  /*4950*/  MUFU.EX2 R21, R21 ;  /* 0x0000001500157308 */ /* 0x000e220000000800 */
[----:B---3--:R-:W-:Y:S01]  /*4960*/  F2FP.F16.F32.PACK_AB R199, R20, R13 ;  /* 0x0000000d14c7723e */ /* 0x008fe200000000ff */
[C---:B------:R-:W-:Y:S01]  /*4970*/  FADD.FTZ R38, R194.reuse, R51 ;  /* 0x00000033c2267221 */ /* 0x040fe20000010000 */
[----:B------:R-:W-:Y:S01]  /*4980*/  F2FP.F16.F32.PACK_AB R194, R194, R95 ;  /* 0x0000005fc2c2723e */ /* 0x000fe200000000ff */
[----:B------:R-:W-:Y:S02]  /*4990*/  IMAD.MOV.U32 R95, RZ, RZ, R119 ;  /* 0x000000ffff5f7224 */ /* 0x000fe400078e0077 */
[----:B------:R-:W-:Y:S02]  /*49a0*/  FADD.FTZ R51, R99, R38 ;  /* 0x0000002663337221 */ /* 0x000fe40000010000 */
[----:B------:R3:W-:Y:S01]  /*49b0*/  MUFU.EX2 R32, R43 ;  /* 0x0000002b00207308 */ /* 0x0007e20000000800 */
[----:B--2---:R-:W-:-:S07]  /*49c0*/  F2FP.F16.F32.PACK_AB R193, R24, R15 ;  /* 0x0000000f18c1723e */ /* 0x004fce00000000ff */
[----:B------:R2:W4:Y:S01]  /*49d0*/  MUFU.EX2 R26, R63 ;  /* 0x0000003f001a7308 */ /* 0x0005220000000800 */
[----:B---3--:R-:W-:-:S04]  /*49e0*/  FADD.FTZ R43, R13, R34 ;  /* 0x000000220d2b7221 */ /* 0x008fc80000010000 */
[----:B------:R-:W-:-:S03]  /*49f0*/  FADD.FTZ R36, R20, R43 ;  /* 0x0000002b14247221 */ /* 0x000fc60000010000 */
[----:B------:R-:W3:Y:S01]  /*4a00*/  MUFU.EX2 R107, R107 ;  /* 0x0000006b006b7308 */ /* 0x000ee20000000800 */
[----:B------:R-:W-:Y:S01]  /*4a10*/  FADD.FTZ R43, R15, R36 ;  /* 0x000000240f2b7221 */ /* 0x000fe20000010000 */
[C---:B------:R-:W-:Y:S01]  /*4a20*/  FADD.FTZ R36, R188.reuse, R51 ;  /* 0x00000033bc247221 */ /* 0x040fe20000010000 */
[----:B------:R-:W-:Y:S01]  /*4a30*/  F2FP.F16.F32.PACK_AB R188, R188, R99 ;  /* 0x00000063bcbc723e */ /* 0x000fe200000000ff */
[----:B------:R-:W-:Y:S02]  /*4a40*/  IMAD.MOV.U32 R99, RZ, RZ, R119 ;  /* 0x000000ffff637224 */ /* 0x000fe400078e0077 */
[----:B-1----:R-:W-:Y:S01]  /*4a50*/  FADD.FTZ R2, R24, R43 ;  /* 0x0000002b18027221 */ /* 0x002fe20000010000 */
[----:B------:R-:W-:Y:S01]  /*4a60*/  FADD.FTZ R51, R103, R36 ;  /* 0x0000002467337221 */ /* 0x000fe20000010000 */
[----:B--2---:R-:W-:Y:S01]  /*4a70*/  IMAD.MOV.U32 R63, RZ, RZ, R119 ;  /* 0x000000ffff3f7224 */ /* 0x004fe200078e0077 */
[----:B------:R-:W1:Y:S01]  /*4a80*/  MUFU.EX2 R49, R49 ;  /* 0x0000003100317308 */ /* 0x000e620000000800 */
[----:B0-----:R-:W-:Y:S01]  /*4a90*/  FADD.FTZ R43, R21, R2 ;  /* 0x00000002152b7221 */ /* 0x001fe20000010000 */
[C---:B------:R-:W-:Y:S01]  /*4aa0*/  FADD.FTZ R38, R190.reuse, R51 ;  /* 0x00000033be267221 */ /* 0x040fe20000010000 */
[----:B------:R-:W-:Y:S01]  /*4ab0*/  F2FP.F16.F32.PACK_AB R190, R190, R103 ;  /* 0x00000067bebe723e */ /* 0x000fe200000000ff */
[----:B------:R-:W-:-:S02]  /*4ac0*/  IMAD.MOV.U32 R103, RZ, RZ, R119 ;  /* 0x000000ffff677224 */ /* 0x000fc400078e0077 */
[C---:B----4-:R-:W-:Y:S01]  /*4ad0*/  FADD.FTZ R36, R26.reuse, R43 ;  /* 0x0000002b1a247221 */ /* 0x050fe20000010000 */
[----:B------:R-:W-:Y:S01]  /*4ae0*/  F2FP.F16.F32.PACK_AB R195, R26, R21 ;  /* 0x000000151ac3723e */ /* 0x000fe200000000ff */
[--C-:B------:R-:W-:Y:S01]  /*4af0*/  IMAD.MOV.U32 R26, RZ, RZ, R119.reuse ;  /* 0x000000ffff1a7224 */ /* 0x100fe200078e0077 */
[----:B------:R0:W2:Y:S01]  /*4b00*/  MUFU.EX2 R184, R109 ;  /* 0x0000006d00b87308 */ /* 0x0000a20000000800 */
[----:B---3--:R-:W-:Y:S01]  /*4b10*/  FADD.FTZ R51, R107, R38 ;  /* 0x000000266b337221 */ /* 0x008fe20000010000 */
[----:B------:R-:W-:-:S06]  /*4b20*/  IMAD.MOV.U32 R24, RZ, RZ, R119 ;  /* 0x000000ffff187224 */ /* 0x000fcc00078e0077 */
[----:B------:R-:W3:Y:S01]  /*4b30*/  MUFU.EX2 R111, R111 ;  /* 0x0000006f006f7308 */ /* 0x000ee20000000800 */
[----:B-1----:R-:W-:Y:S01]  /*4b40*/  FADD.FTZ R43, R49, R36 ;  /* 0x00000024312b7221 */ /* 0x002fe20000010000 */
[C---:B------:R-:W-:Y:S01]  /*4b50*/  F2FP.F16.F32.PACK_AB R189, R28.reuse, R49 ;  /* 0x000000311cbd723e */ /* 0x040fe200000000ff */
[----:B0-----:R-:W-:Y:S02]  /*4b60*/  IMAD.MOV.U32 R109, RZ, RZ, R119 ;  /* 0x000000ffff6d7224 */ /* 0x001fe400078e0077 */
[----:B------:R-:W-:Y:S01]  /*4b70*/  FADD.FTZ R36, R28, R43 ;  /* 0x0000002b1c247221 */ /* 0x000fe20000010000 */
[----:B------:R-:W-:Y:S02]  /*4b80*/  IMAD.MOV.U32 R49, RZ, RZ, R119 ;  /* 0x000000ffff317224 */ /* 0x000fe400078e0077 */
[----:B------:R-:W0:Y:S01]  /*4b90*/  MUFU.EX2 R41, R41 ;  /* 0x0000002900297308 */ /* 0x000e220000000800 */
[C---:B--2---:R-:W-:Y:S01]  /*4ba0*/  FADD.FTZ R38, R184.reuse, R51 ;  /* 0x00000033b8267221 */ /* 0x044fe20000010000 */
[----:B------:R-:W-:Y:S01]  /*4bb0*/  F2FP.F16.F32.PACK_AB R184, R184, R107 ;  /* 0x0000006bb8b8723e */ /* 0x000fe200000000ff */
[----:B------:R-:W-:-:S02]  /*4bc0*/  IMAD.MOV.U32 R107, RZ, RZ, R119 ;  /* 0x000000ffff6b7224 */ /* 0x000fc400078e0077 */
[--C-:B------:R-:W-:Y:S02]  /*4bd0*/  IMAD.MOV.U32 R51, RZ, RZ, R119.reuse ;  /* 0x000000ffff337224 */ /* 0x100fe400078e0077 */
[----:B------:R-:W-:Y:S01]  /*4be0*/  IMAD.MOV.U32 R28, RZ, RZ, R119 ;  /* 0x000000ffff1c7224 */ /* 0x000fe200078e0077 */
[----:B------:R1:W2:Y:S01]  /*4bf0*/  MUFU.EX2 R186, R113 ;  /* 0x0000007100ba7308 */ /* 0x0002a20000000800 */
[----:B---3--:R-:W-:-:S07]  /*4c00*/  FADD.FTZ R43, R111, R38 ;  /* 0x000000266f2b7221 */ /* 0x008fce0000010000 */
[----:B------:R3:W4:Y:S01]  /*4c10*/  MUFU.EX2 R30, R55 ;  /* 0x00000037001e7308 */ /* 0x0007220000000800 */
[----:B0-----:R-:W-:Y:S01]  /*4c20*/  FADD.FTZ R25, R41, R36 ;  /* 0x0000002429197221 */ /* 0x001fe20000010000 */
[----:B-1----:R-:W-:-:S06]  /*4c30*/  IMAD.MOV.U32 R113, RZ, RZ, R119 ;  /* 0x000000ffff717224 */ /* 0x002fcc00078e0077 */
[----:B------:R-:W-:Y:S01]  /*4c40*/  MUFU.EX2 R115, R115 ;  /* 0x0000007300737308 */ /* 0x000fe20000000800 */
[C---:B--2---:R-:W-:Y:S01]  /*4c50*/  FADD.FTZ R38, R186.reuse, R43 ;  /* 0x0000002bba267221 */ /* 0x044fe20000010000 */
[----:B------:R-:W-:Y:S01]  /*4c60*/  F2FP.F16.F32.PACK_AB R186, R186, R111 ;  /* 0x0000006fbaba723e */ /* 0x000fe200000000ff */
[--C-:B------:R-:W-:Y:S02]  /*4c70*/  IMAD.MOV.U32 R111, RZ, RZ, R119.reuse ;  /* 0x000000ffff6f7224 */ /* 0x100fe400078e0077 */
[--C-:B---3--:R-:W-:Y:S02]  /*4c80*/  IMAD.MOV.U32 R55, RZ, RZ, R119.reuse ;  /* 0x000000ffff377224 */ /* 0x108fe400078e0077 */
[----:B------:R-:W-:Y:S01]  /*4c90*/  IMAD.MOV.U32 R43, RZ, RZ, R119 ;  /* 0x000000ffff2b7224 */ /* 0x000fe200078e0077 */
[----:B------:R-:W0:Y:S01]  /*4ca0*/  MUFU.EX2 R45, R45 ;  /* 0x0000002d002d7308 */ /* 0x000e220000000800 */
[C---:B----4-:R-:W-:Y:S01]  /*4cb0*/  FADD.FTZ R6, R30.reuse, R25 ;  /* 0x000000191e067221 */ /* 0x050fe20000010000 */
[----:B------:R-:W-:Y:S01]  /*4cc0*/  F2FP.F16.F32.PACK_AB R191, R30, R41 ;  /* 0x000000291ebf723e */ /* 0x000fe200000000ff */
[----:B------:R-:W-:-:S02]  /*4cd0*/  IMAD.MOV.U32 R41, RZ, RZ, R119 ;  /* 0x000000ffff297224 */ /* 0x000fc400078e0077 */
[----:B------:R-:W-:-:S03]  /*4ce0*/  IMAD.MOV.U32 R30, RZ, RZ, R119 ;  /* 0x000000ffff1e7224 */ /* 0x000fc600078e0077 */
[----:B------:R1:W-:Y:S08]  /*4cf0*/  MUFU.EX2 R180, R117 ;  /* 0x0000007500b47308 */ /* 0x0003f00000000800 */
[----:B------:R-:W-:Y:S01]  /*4d00*/  MUFU.EX2 R121, R121 ;  /* 0x0000007900797308 */ /* 0x000fe20000000800 */
[----:B0-----:R-:W-:Y:S01]  /*4d10*/  FADD.FTZ R25, R45, R6 ;  /* 0x000000062d197221 */ /* 0x001fe20000010000 */
[----:B------:R-:W-:Y:S01]  /*4d20*/  F2FP.F16.F32.PACK_AB R185, R32, R45 ;  /* 0x0000002d20b9723e */ /* 0x000fe200000000ff */
[----:B-1----:R-:W-:-:S02]  /*4d30*/  IMAD.MOV.U32 R117, RZ, RZ, R119 ;  /* 0x000000ffff757224 */ /* 0x002fc400078e0077 */
[----:B------:R-:W-:Y:S01]  /*4d40*/  FADD.FTZ R6, R32, R25 ;  /* 0x0000001920067221 */ /* 0x000fe20000010000 */
[--C-:B------:R-:W-:Y:S02]  /*4d50*/  IMAD.MOV.U32 R45, RZ, RZ, R119.reuse ;  /* 0x000000ffff2d7224 */ /* 0x100fe400078e0077 */
[----:B------:R-:W0:Y:S01]  /*4d60*/  MUFU.EX2 R33, R33 ;  /* 0x0000002100217308 */ /* 0x000e220000000800 */
[----:B------:R-:W-:-:S07]  /*4d70*/  IMAD.MOV.U32 R32, RZ, RZ, R119 ;  /* 0x000000ffff207224 */ /* 0x000fce00078e0077 */
[----:B------:R-:W-:Y:S08]  /*4d80*/  MUFU.EX2 R182, R123 ;  /* 0x0000007b00b67308 */ /* 0x000ff00000000800 */
[----:B------:R1:W2:Y:S01]  /*4d90*/  MUFU.EX2 R34, R61 ;  /* 0x0000003d00227308 */ /* 0x0002a20000000800 */
[----:B0-----:R-:W-:-:S07]  /*4da0*/  FADD.FTZ R25, R33, R6 ;  /* 0x0000000621197221 */ /* 0x001fce0000010000 */
[----:B------:R-:W0:Y:S01]  /*4db0*/  MUFU.EX2 R125, R125 ;  /* 0x0000007d007d7308 */ /* 0x000e220000000800 */
[----:B-1----:R-:W-:-:S07]  /*4dc0*/  IMAD.MOV.U32 R61, RZ, RZ, R119 ;  /* 0x000000ffff3d7224 */ /* 0x002fce00078e0077 */
[----:B------:R1:W-:Y:S01]  /*4dd0*/  MUFU.EX2 R2, R35 ;  /* 0x0000002300027308 */ /* 0x0003e20000000800 */
[C---:B--2---:R-:W-:Y:S01]  /*4de0*/  FADD.FTZ R6, R34.reuse, R25 ;  /* 0x0000001922067221 */ /* 0x044fe20000010000 */
[----:B------:R-:W-:Y:S01]  /*4df0*/  F2FP.F16.F32.PACK_AB R187, R34, R33 ;  /* 0x0000002122bb723e */ /* 0x000fe200000000ff */
[--C-:B------:R-:W-:Y:S02]  /*4e00*/  IMAD.MOV.U32 R34, RZ, RZ, R119.reuse ;  /* 0x000000ffff227224 */ /* 0x100fe400078e0077 */
[----:B------:R-:W-:-:S03]  /*4e10*/  IMAD.MOV.U32 R33, RZ, RZ, R119 ;  /* 0x000000ffff217224 */ /* 0x000fc600078e0077 */
[----:B------:R-:W2:Y:S01]  /*4e20*/  MUFU.EX2 R37, R37 ;  /* 0x0000002500257308 */ /* 0x000ea20000000800 */
[----:B-1----:R-:W-:-:S04]  /*4e30*/  FADD.FTZ R35, R115, R38 ;  /* 0x0000002673237221 */ /* 0x002fc80000010000 */
[C---:B------:R-:W-:Y:S01]  /*4e40*/  FADD.FTZ R38, R180.reuse, R35 ;  /* 0x00000023b4267221 */ /* 0x040fe20000010000 */
[----:B------:R-:W-:Y:S01]  /*4e50*/  F2FP.F16.F32.PACK_AB R180, R180, R115 ;  /* 0x00000073b4b4723e */ /* 0x000fe200000000ff */
[----:B------:R-:W-:Y:S01]  /*4e60*/  IMAD.MOV.U32 R115, RZ, RZ, R119 ;  /* 0x000000ffff737224 */ /* 0x000fe200078e0077 */
[----:B------:R-:W1:Y:S01]  /*4e70*/  MUFU.EX2 R176, R127 ;  /* 0x0000007f00b07308 */ /* 0x000e620000000800 */
[----:B------:R-:W-:-:S04]  /*4e80*/  FADD.FTZ R35, R121, R38 ;  /* 0x0000002679237221 */ /* 0x000fc80000010000 */
[C---:B------:R-:W-:Y:S01]  /*4e90*/  FADD.FTZ R40, R182.reuse, R35 ;  /* 0x00000023b6287221 */ /* 0x040fe20000010000 */
[----:B------:R-:W-:Y:S02]  /*4ea0*/  F2FP.F16.F32.PACK_AB R182, R182, R121 ;  /* 0x00000079b6b6723e */ /* 0x000fe400000000ff */
[----:B------:R-:W3:Y:S01]  /*4eb0*/  MUFU.EX2 R129, R129 ;  /* 0x0000008100817308 */ /* 0x000ee20000000800 */
[----:B0-----:R-:W-:Y:S01]  /*4ec0*/  FADD.FTZ R35, R125, R40 ;  /* 0x000000287d237221 */ /* 0x001fe20000010000 */
[----:B--2---:R-:W-:Y:S01]  /*4ed0*/  FADD.FTZ R25, R37, R6 ;  /* 0x0000000625197221 */ /* 0x004fe20000010000 */
[C---:B------:R-:W-:Y:S01]  /*4ee0*/  F2FP.F16.F32.PACK_AB R181, R2.reuse, R37 ;  /* 0x0000002502b5723e */ /* 0x040fe200000000ff */
[----:B------:R-:W-:Y:S02]  /*4ef0*/  IMAD.MOV.U32 R37, RZ, RZ, R119 ;  /* 0x000000ffff257224 */ /* 0x000fe400078e0077 */
[----:B------:R-:W-:Y:S01]  /*4f00*/  FADD.FTZ R6, R2, R25 ;  /* 0x0000001902067221 */ /* 0x000fe20000010000 */
[----:B------:R-:W-:Y:S01]  /*4f10*/  IMAD.MOV.U32 R2, RZ, RZ, 0x3f800000 ;  /* 0x3f800000ff027424 */ /* 0x000fe200078e00ff */
[----:B------:R-:W0:Y:S01]  /*4f20*/  MUFU.EX2 R29, R29 ;  /* 0x0000001d001d7308 */ /* 0x000e220000000800 */
[C---:B-1----:R-:W-:Y:S01]  /*4f30*/  FADD.FTZ R40, R176.reuse, R35 ;  /* 0x00000023b0287221 */ /* 0x042fe20000010000 */
[----:B------:R-:W-:-:S06]  /*4f40*/  F2FP.F16.F32.PACK_AB R176, R176, R125 ;  /* 0x0000007db0b0723e */ /* 0x000fcc00000000ff */
[----:B------:R-:W1:Y:S01]  /*4f50*/  MUFU.EX2 R10, R10 ;  /* 0x0000000a000a7308 */ /* 0x000e620000000800 */
[----:B---3--:R-:W-:Y:S01]  /*4f60*/  FADD.FTZ R35, R129, R40 ;  /* 0x0000002881237221 */ /* 0x008fe20000010000 */
[----:B------:R-:W-:-:S06]  /*4f70*/  IMAD.MOV.U32 R40, RZ, RZ, R119 ;  /* 0x000000ffff287224 */ /* 0x000fcc00078e0077 */
[----:B------:R2:W3:Y:S01]  /*4f80*/  MUFU.EX2 R36, R39 ;  /* 0x0000002700247308 */ /* 0x0004e20000000800 */
[----:B0-----:R-:W-:-:S07]  /*4f90*/  FADD.FTZ R25, R29, R6 ;  /* 0x000000061d197221 */ /* 0x001fce0000010000 */
[----:B------:R-:W0:Y:S01]  /*4fa0*/  MUFU.EX2 R65, R65 ;  /* 0x0000004100417308 */ /* 0x000e220000000800 */
[C---:B-1----:R-:W-:Y:S01]  /*4fb0*/  FADD.FTZ R6, R10.reuse, R35 ;  /* 0x000000230a067221 */ /* 0x042fe20000010000 */
[----:B------:R-:W-:Y:S01]  /*4fc0*/  F2FP.F16.F32.PACK_AB R178, R10, R129 ;  /* 0x000000810ab2723e */ /* 0x000fe200000000ff */
[--C-:B--2---:R-:W-:Y:S02]  /*4fd0*/  IMAD.MOV.U32 R39, RZ, RZ, R119.reuse ;  /* 0x000000ffff277224 */ /* 0x104fe400078e0077 */
[----:B------:R-:W-:-:S03]  /*4fe0*/  IMAD.MOV.U32 R35, RZ, RZ, R119 ;  /* 0x000000ffff237224 */ /* 0x000fc600078e0077 */
[----:B------:R1:W2:Y:S01]  /*4ff0*/  MUFU.EX2 R38, R27 ;  /* 0x0000001b00267308 */ /* 0x0002a20000000800 */
[C---:B---3--:R-:W-:Y:S01]  /*5000*/  FADD.FTZ R10, R36.reuse, R25 ;  /* 0x00000019240a7221 */ /* 0x048fe20000010000 */
[----:B------:R-:W-:Y:S01]  /*5010*/  F2FP.F16.F32.PACK_AB R183, R36, R29 ;  /* 0x0000001d24b7723e */ /* 0x000fe200000000ff */
[--C-:B------:R-:W-:Y:S02]  /*5020*/  IMAD.MOV.U32 R36, RZ, RZ, R119.reuse ;  /* 0x000000ffff247224 */ /* 0x100fe400078e0077 */
[--C-:B------:R-:W-:Y:S02]  /*5030*/  IMAD.MOV.U32 R29, RZ, RZ, R119.reuse ;  /* 0x000000ffff1d7224 */ /* 0x100fe400078e0077 */
[--C-:B------:R-:W-:Y:S01]  /*5040*/  IMAD.MOV.U32 R25, RZ, RZ, R119.reuse ;  /* 0x000000ffff197224 */ /* 0x100fe200078e0077 */
[----:B------:R-:W3:Y:S01]  /*5050*/  MUFU.EX2 R69, R69 ;  /* 0x0000004500457308 */ /* 0x000ee20000000800 */
[----:B0-----:R-:W-:Y:S01]  /*5060*/  FADD.FTZ R5, R65, R10 ;  /* 0x0000000a41057221 */ /* 0x001fe20000010000 */
[----:B-1----:R-:W-:-:S06]  /*5070*/  IMAD.MOV.U32 R27, RZ, RZ, R119 ;  /* 0x000000ffff1b7224 */ /* 0x002fcc00078e0077 */
[----:B------:R0:W1:Y:S01]  /*5080*/  MUFU.EX2 R8, R31 ;  /* 0x0000001f00087308 */ /* 0x0000620000000800 */
[C---:B--2---:R-:W-:Y:S01]  /*5090*/  FADD.FTZ R10, R38.reuse, R5 ;  /* 0x00000005260a7221 */ /* 0x044fe20000010000 */
[----:B------:R-:W-:Y:S01]  /*50a0*/  F2FP.F16.F32.PACK_AB R177, R38, R65 ;  /* 0x0000004126b1723e */ /* 0x000fe200000000ff */
[--C-:B------:R-:W-:Y:S02]  /*50b0*/  IMAD.MOV.U32 R65, RZ, RZ, R119.reuse ;  /* 0x000000ffff417224 */ /* 0x100fe400078e0077 */
[--C-:B------:R-:W-:Y:S02]  /*50c0*/  IMAD.MOV.U32 R38, RZ, RZ, R119.reuse ;  /* 0x000000ffff267224 */ /* 0x100fe400078e0077 */
[----:B---3--:R-:W-:Y:S01]  /*50d0*/  FADD.FTZ R5, R69, R10 ;  /* 0x0000000a45057221 */ /* 0x008fe20000010000 */
[----:B0-----:R-:W-:-:S03]  /*50e0*/  IMAD.MOV.U32 R31, RZ, RZ, R119 ;  /* 0x000000ffff1f7224 */ /* 0x001fc600078e0077 */
[C---:B-1----:R-:W-:Y:S01]  /*50f0*/  FADD.FTZ R5, R8.reuse, R5 ;  /* 0x0000000508057221 */ /* 0x042fe20000010000 */
[----:B------:R-:W-:Y:S01]  /*5100*/  F2FP.F16.F32.PACK_AB R179, R8, R69 ;  /* 0x0000004508b3723e */ /* 0x000fe200000000ff */
[----:B------:R-:W-:Y:S02]  /*5110*/  IMAD.MOV.U32 R8, RZ, RZ, 0x3f800000 ;  /* 0x3f800000ff087424 */ /* 0x000fe400078e00ff */
[----:B------:R-:W-:Y:S01]  /*5120*/  IMAD.MOV.U32 R69, RZ, RZ, R119 ;  /* 0x000000ffff457224 */ /* 0x000fe200078e0077 */
[----:B------:R-:W-:Y:S06]  /*5130*/  @!P2 BRA `(.L_x_3451) ;  /* 0x0000003c00c4a947 */ /* 0x000fec0003800000 */
[----:B------:R-:W-:Y:S01]  /*5140*/  VIADD R10, R120, 0xfffffffe ;  /* 0xfffffffe780a7836 */ /* 0x000fe20000000000 */
[----:B------:R-:W-:Y:S01]  /*5150*/  CS2R R118, SRZ ;  /* 0x0000000000767805 */ /* 0x000fe2000001ff00 */
        /* <DEDUP_REMOVED lines=50> */
[----:B------:R-:W-:Y:S01]  /*5480*/  UMOV UR60, UR61 ;  /* 0x0000003d003c7c82 */ /* 0x000fe20008000000 */
[----:B------:R-:W-:-:S05]  /*5490*/  UMOV UR37, UR36 ;  /* 0x0000002400257c82 */ /* 0x000fca0008000000 */
.L_x_3460:
[----:B------:R-:W-:-:S04]  /*54a0*/  UIADD3 UR6, UR37, 0x1, URZ ;  /* 0x0000000125067890 */ /* 0x000fc8000fffe03f */
[----:B------:R-:W-:-:S04]  /*54b0*/  UISETP.NE.AND UP0, UPT, UR6, 0x2, UPT ;  /* 0x000000020600788c */ /* 0x000fc8000bf05270 */
[----:B------:R-:W-:Y:S02]  /*54c0*/  USEL UR61, URZ, 0x1, UP0 ;  /* 0x000000013f3d7887 */ /* 0x000fe40008000000 */
[----:B------:R-:W-:Y:S02]  /*54d0*/  USEL UR36, UR6, URZ, UP0 ;  /* 0x0000003f06247287 */ /* 0x000fe40008000000 */
[----:B------:R-:W-:Y:S01]  /*54e0*/  ULOP3.LUT UR61, UR60, UR61, URZ, 0x3c, !UPT ;  /* 0x0000003d3c3d7292 */ /* 0x000fe2000f8e3c3f */
[----:B------:R-:W-:Y:S11]  /*54f0*/  @!P0 BRA `(.L_x_3452) ;  /* 0x0000000000048947 */ /* 0x000ff60003800000 */
[----:B------:R-:W-:Y:S01]  /*5500*/  BPT.TRAP 0x1 ;  /* 0x000000040000795c */ /* 0x000fe20000300000 */
.L_x_3452:
[----:B------:R-:W0:Y:S01]  /*5510*/  S2UR UR6, SR_CgaCtaId ;  /* 0x00000000000679c3 */ /* 0x000e220000008800 */
[----:B------:R-:W-:Y:S01]  /*5520*/  UMOV UR39, 0x400 ;  /* 0x0000040000277882 */ /* 0x000fe20000000000 */
[----:B------:R-:W-:-:S05]  /*5530*/  IMAD.U32 R0, RZ, RZ, UR61 ;  /* 0x0000003dff007e24 */ /* 0x000fca000f8e00ff */
[----:B------:R-:W-:Y:S01]  /*5540*/  SHF.L.U32 R0, R0, 0x1f, RZ ;  /* 0x0000001f00007819 */ /* 0x000fe200000006ff */
[----:B0-----:R-:W-:-:S04]  /*5550*/  ULEA UR39, UR6, UR39, 0x18 ;  /* 0x0000002706277291 */ /* 0x001fc8000f8ec03f */
[----:B------:R-:W-:-:S09]  /*5560*/  ULEA UR38, UR36, UR39, 0x3 ;  /* 0x0000002724267291 */ /* 0x000fd2000f8e183f */
[----:B------:R0:W1:Y:S01]  /*5570*/  SYNCS.PHASECHK.TRANS64.TRYWAIT P2, [UR38+0x36830], R0 ;  /* 0x03683000ff0075a7 */ /* 0x0000620008040166 */
[----:B------:R-:W-:Y:S05]  /*5580*/  @!P0 BRA `(.L_x_3453) ;  /* 0x0000000000048947 */ /* 0x000fea0003800000 */
[----:B------:R-:W-:Y:S01]  /*5590*/  BPT.TRAP 0x1 ;  /* 0x000000040000795c */ /* 0x000fe20000300000 */
.L_x_3453:
[----:B-1----:R-:W-:Y:S05]  /*55a0*/  @P2 BRA `(.L_x_3454) ;  /* 0x0000000000082947 */ /* 0x002fea0003800000 */
[----:B------:R-:W1:Y:S02]  /*55b0*/  SYNCS.PHASECHK.TRANS64.TRYWAIT P2, [UR38+0x36830], R0 ;  /* 0x03683000ff0075a7 */ /* 0x000e640008040166 */
[----:B-1----:R-:W-:Y:S05]  /*55c0*/  @!P2 BRA `(.L_x_3455) ;  /* 0x000000ac0048a947 */ /* 0x002fea0003800000 */
.L_x_3454:
[----:B------:R-:W-:Y:S01]  /*55d0*/  R2UR UR6, R7 ;  /* 0x00000000070672ca */ /* 0x000fe200000e0000 */
[----:B------:R-:W-:Y:S01]  /*55e0*/  WARPGROUP.ARRIVE ;  /* 0x00000000000079c5 */ /* 0x000fe20000000000 */
[----:B------:R-:W-:Y:S01]  /*55f0*/  UMOV UR7, 0x40000040 ;  /* 0x4000004000077882 */ /* 0x000fe20000000000 */
[----:B------:R-:W-:Y:S01]  /*5600*/  UMOV UR56, UR4 ;  /* 0x0000000400387c82 */ /* 0x000fe20008000000 */
[----:B------:R-:W-:Y:S01]  /*5610*/  UMOV UR57, UR5 ;  /* 0x0000000500397c82 */ /* 0x000fe20008000000 */
        /* <DEDUP_REMOVED lines=8> */
[----:B------:R-:W-:Y:S01]  /*56a0*/  UIMAD UR6, UR36, 0xa80, UR6 ;  /* 0x00000a80240678a4 */ /* 0x000fe2000f8e0206 */
[-C--:B------:R-:W-:Y:S01]  /*56b0*/  FMUL.FTZ R24, R24, R8.reuse ;  /* 0x0000000818187220 */ /* 0x080fe20000410000 */
[----:B------:R-:W-:Y:S01]  /*56c0*/  UMOV UR43, 0x40000040 ;  /* 0x40000040002b7882 */ /* 0x000fe20000000000 */
[----:B------:R-:W-:Y:S01]  /*56d0*/  UMOV UR47, 0x40000040 ;  /* 0x40000040002f7882 */ /* 0x000fe20000000000 */
[----:B------:R-:W-:Y:S01]  /*56e0*/  UIADD3 UR58, UR6, 0x80, URZ ;  /* 0x00000080063a7890 */ /* 0x000fe2000fffe03f */
[-C--:B------:R-:W-:Y:S01]  /*56f0*/  FMUL.FTZ R25, R25, R8.reuse ;  /* 0x0000000819197220 */ /* 0x080fe20000410000 */
[----:B------:R-:W-:Y:S01]  /*5700*/  UIADD3 UR10, UR6, 0x180, URZ ;  /* 0x00000180060a7890 */ /* 0x000fe2000fffe03f */
[----:B------:R-:W-:Y:S01]  /*5710*/  FMUL.FTZ R28, R28, R8 ;  /* 0x000000081c1c7220 */ /* 0x000fe20000410000 */
[----:B------:R-:W-:-:S02]  /*5720*/  UIADD3 UR14, UR6, 0x102, URZ ;  /* 0x00000102060e7890 */ /* 0x000fc4000fffe03f */
[----:B------:R-:W-:Y:S01]  /*5730*/  HGMMA.64x16x16.F32 R168, gdesc[UR4], RZ, !UPT, gsb0 ;  /* 0x0020000004a879f0 */ /* 0x000fe2000c0008ff */
        /* <DEDUP_REMOVED lines=114> */
[----:B------:R-:W-:-:S03]  /*5e60*/  FMUL.FTZ R119, R119, R2 ;  /* 0x0000000277777220 */ /* 0x000fc60000410000 */
        /* <DEDUP_REMOVED lines=32> */
[----:B------:R-:W-:Y:S03]  /*6070*/  HGMMA.64x16x16.F32 R120, gdesc[UR56], RZ, !UPT, gsb0 ;  /* 0x00200000387879f0 */ /* 0x000fe6000c0008ff */
        /* <DEDUP_REMOVED lines=408> */
[----:B------:R-:W-:Y:S02]  /*7a00*/  UIADD3 UR7, UR6, 0x986, URZ ;  /* 0x0000098606077890 */ /* 0x000fe4000fffe03f */
        /* <DEDUP_REMOVED lines=22> */
.L_x_3456:
[----:B------:R-:W-:Y:S01]  /*7b70*/  ULEA UR7, UR37, UR39, 0x3 ;  /* 0x0000002725077291 */ /* 0x000fe2000f8e183f */
[----:B01----:R-:W-:-:S05]  /*7b80*/  IMAD.U32 R0, RZ, RZ, UR60 ;  /* 0x0000003cff007e24 */ /* 0x003fca000f8e00ff */
[----:B------:R-:W-:-:S04]  /*7b90*/  SHF.L.U32 R0, R0, 0x1f, RZ ;  /* 0x0000001f00007819 */ /* 0x000fc800000006ff */
[----:B------:R0:W1:Y:S01]  /*7ba0*/  SYNCS.PHASECHK.TRANS64.TRYWAIT P2, [UR7+0x36850], R0 ;  /* 0x03685000ff0075a7 */ /* 0x0000620008040147 */
[----:B------:R-:W-:Y:S05]  /*7bb0*/  @!P0 BRA `(.L_x_3457) ;  /* 0x0000000000048947 */ /* 0x000fea0003800000 */
[----:B------:R-:W-:Y:S01]  /*7bc0*/  BPT.TRAP 0x1 ;  /* 0x000000040000795c */ /* 0x000fe20000300000 */
.L_x_3457:
[----:B-1----:R-:W-:Y:S05]  /*7bd0*/  @P2 BRA `(.L_x_3458) ;  /* 0x0000000000082947 */ /* 0x002fea0003800000 */
[----:B------:R-:W1:Y:S02]  /*7be0*/  SYNCS.PHASECHK.TRANS64.TRYWAIT P2, [UR7+0x36850], R0 ;  /* 0x03685000ff0075a7 */ /* 0x000e640008040147 */
[----:B-1----:R-:W-:Y:S05]  /*7bf0*/  @!P2 BRA `(.L_x_3459) ;  /* 0x0000008400d4a947 */ /* 0x002fea0003800000 */
.L_x_3458:
[----:B------:R-:W-:Y:S01]  /*7c00*/  UIADD3 UR39, UR39, 0x400, URZ ;  /* 0x0000040027277890 */ /* 0x000fe2000fffe03f */
[----:B------:R-:W-:Y:S01]  /*7c10*/  WARPGROUP.ARRIVE ;  /* 0x00000000000079c5 */ /* 0x000fe20000000000 */
[----:B------:R-:W-:Y:S01]  /*7c20*/  UMOV UR11, 0x40000040 ;  /* 0x40000040000b7882 */ /* 0x000fe20000000000 */
[----:B01----:R-:W-:Y:S01]  /*7c30*/  FMNMX.FTZ R0, R168, R11, !PT ;  /* 0x0000000ba8007209 */ /* 0x003fe20007810000 */
[----:B------:R-:W-:Y:S01]  /*7c40*/  USHF.R.U32.HI UR39, URZ, 0x4, UR39 ;  /* 0x000000043f277899 */ /* 0x000fe20008011627 */
[C---:B------:R-:W-:Y:S01]  /*7c50*/  ISETP.GT.AND P2, PT, R10.reuse, RZ, PT ;  /* 0x000000ff0a00720c */ /* 0x040fe20003f44270 */
[----:B------:R-:W-:Y:S01]  /*7c60*/  UMOV UR60, UR61 ;  /* 0x0000003d003c7c82 */ /* 0x000fe20008000000 */
[----:B------:R-:W-:Y:S01]  /*7c70*/  FMNMX.FTZ R3, R169, R0, !PT ;  /* 0x00000000a9037209 */ /* 0x000fe20007810000 */
[----:B------:R-:W-:Y:S01]  /*7c80*/  ULOP3.LUT UR39, UR39, 0x3fff, URZ, 0xc0, !UPT ;  /* 0x00003fff27277892 */ /* 0x000fe2000f8ec03f */
[----:B------:R-:W-:Y:S02]  /*7c90*/  VIADD R10, R10, 0xffffffff ;  /* 0xffffffff0a0a7836 */ /* 0x000fe40000000000 */
[----:B------:R-:W-:Y:S01]  /*7ca0*/  FMNMX.FTZ R0, R172, R3, !PT ;  /* 0x00000003ac007209 */ /* 0x000fe20007810000 */
[----:B------:R-:W-:-:S03]  /*7cb0*/  ULOP3.LUT UR6, UR39, 0x3800000, URZ, 0xfc, !UPT ;  /* 0x0380000027067892 */ /* 0x000fc6000f8efc3f */
[----:B------:R-:W-:Y:S01]  /*7cc0*/  FMNMX.FTZ R3, R173, R0, !PT ;  /* 0x00000000ad037209 */ /* 0x000fe20007810000 */
[----:B------:R-:W-:-:S03]  /*7cd0*/  UIMAD UR6, UR37, 0xa80, UR6 ;  /* 0x00000a80250678a4 */ /* 0x000fc6000f8e0206 */
[----:B------:R-:W-:Y:S01]  /*7ce0*/  FMNMX.FTZ R0, R160, R3, !PT ;  /* 0x00000003a0007209 */ /* 0x000fe20007810000 */
[----:B------:R-:W-:-:S03]  /*7cf0*/  UMOV UR37, UR36 ;  /* 0x0000002400257c82 */ /* 0x000fc60008000000 */
[----:B------:R-:W-:Y:S01]  /*7d00*/  UMOV UR10, UR6 ;  /* 0x00000006000a7c82 */ /* 0x000fe20008000000 */
[----:B------:R-:W-:Y:S01]  /*7d10*/  FMNMX.FTZ R3, R161, R0, !PT ;  /* 0x00000000a1037209 */ /* 0x000fe20007810000 */
[----:B------:R-:W-:Y:S01]  /*7d20*/  HGMMA.64x192x16.F32 R24, R200, gdesc[UR8].tnspB, R24, gsb0 ;  /* 0x42e00008c8187df0 */ /* 0x000fe20008000818 */
        /* <DEDUP_REMOVED lines=24> */
[----:B------:R-:W0:Y:S03]  /*7eb0*/  LDC R0, c[0x0][0x988] ;  /* 0x00026200ff007b82 */ /* 0x000e260000000800 */
[----:B------:R-:W1:Y:S02]  /*7ec0*/  SHFL.BFLY PT, R3, R2, 0x2, 0x1f ;  /* 0x0c401f0002037f89 */ /* 0x000e6400000e0000 */
[----:B-1----:R-:W-:Y:S02]  /*7ed0*/  FMNMX.FTZ R3, R2, R3, !PT ;  /* 0x0000000302037209 */ /* 0x002fe40007810000 */
[----:B------:R-:W-:-:S03]  /*7ee0*/  FMNMX.FTZ R2, R170, R9, !PT ;  /* 0x00000009aa027209 */ /* 0x000fc60007810000 */
[----:B------:R-:W1:Y:S02]  /*7ef0*/  SHFL.BFLY PT, R4, R3, 0x1, 0x1f ;  /* 0x0c201f0003047f89 */ /* 0x000e6400000e0000 */
[----:B-1----:R-:W-:Y:S02]  /*7f00*/  FMNMX.FTZ R4, R3, R4, !PT ;  /* 0x0000000403047209 */ /* 0x002fe40007810000 */
[----:B------:R-:W-:-:S03]  /*7f10*/  FMNMX.FTZ R3, R171, R2, !PT ;  /* 0x00000002ab037209 */ /* 0x000fc60007810000 */
[----:B------:R-:W-:Y:S01]  /*7f20*/  FADD.FTZ R11, -R4, R11 ;  /* 0x0000000b040b7221 */ /* 0x000fe20000010100 */
[----:B------:R-:W-:-:S03]  /*7f30*/  FMNMX.FTZ R2, R174, R3, !PT ;  /* 0x00000003ae027209 */ /* 0x000fc60007810000 */
[----:B0-----:R-:W-:Y:S01]  /*7f40*/  FMUL.FTZ R8, R11, R0 ;  /* 0x000000000b087220 */ /* 0x001fe20000410000 */
[----:B------:R-:W-:-:S04]  /*7f50*/  FMNMX.FTZ R3, R175, R2, !PT ;  /* 0x00000002af037209 */ /* 0x000fc80007810000 */
[----:B------:R-:W-:Y:S01]  /*7f60*/  FMNMX.FTZ R2, R162, R3, !PT ;  /* 0x00000003a2027209 */ /* 0x000fe20007810000 */
[----:B------:R-:W-:Y:S03]  /*7f70*/  MUFU.EX2 R8, R8 ;  /* 0x0000000800087308 */ /* 0x000fe60000000800 */
        /* <DEDUP_REMOVED lines=12> */
[----:B------:R-:W-:Y:S01]  /*8040*/  WARPGROUP.ARRIVE ;  /* 0x00000000000079c5 */ /* 0x000fe20000000000 */
[----:B------:R-:W-:-:S04]  /*8050*/  FMNMX.FTZ R2, R138, R3, !PT ;  /* 0x000000038a027209 */ /* 0x000fc80007810000 */
        /* <DEDUP_REMOVED lines=17> */
[----:B0-----:R-:W-:Y:S01]  /*8170*/  FMNMX.FTZ R3, R14, R3, !PT ;  /* 0x000000030e037209 */ /* 0x001fe20007810000 */
[----:B------:R-:W-:Y:S02]  /*8180*/  WARPGROUP.DEPBAR.LE gsb0, 0x0 ;  /* 0x00008000000079c5 */ /* 0x000fe40000010000 */
[----:B------:R-:W-:-:S06]  /*8190*/  WARPGROUP.ARRIVE ;  /* 0x00000000000079c5 */ /* 0x000fcc0000000000 */
[----:B------:R-:W-:Y:S01]  /*81a0*/  HGMMA.64x192x16.F32 R24, R192, gdesc[UR8].tnspB, R24, gsb0 ;  /* 0x42e00008c0187df0 */ /* 0x000fe20008000818 */
[----:B------:R-:W-:Y:S01]  /*81b0*/  UIADD3 UR10, UR6, 0x180, URZ ;  /* 0x00000180060a7890 */ /* 0x000fe2000fffe03f */
[----:B------:R-:W-:Y:S01]  /*81c0*/  UMOV UR11, 0x40000040 ;  /* 0x40000040000b7882 */ /* 0x000fe20000000000 */
[----:B------:R-:W-:Y:S02]  /*81d0*/  WARPGROUP.DEPBAR.LE gsb0, 0x0 ;  /* 0x00008000000079c5 */ /* 0x000fe40000010000 */
[----:B------:R-:W-:-:S15]  /*81e0*/  WARPGROUP.ARRIVE ;  /* 0x00000000000079c5 */ /* 0x000fde0000000000 */
[----:B------:R-:W-:Y:S01]  /*81f0*/  HGMMA.64x192x16.F32 R24, R188, gdesc[UR8].tnspB, R24, gsb0 ;  /* 0x42e00008bc187df0 */ /* 0x000fe20008000818 */
[----:B------:R-:W-:Y:S01]  /*8200*/  UIADD3 UR10, UR6, 0x200, URZ ;  /* 0x00000200060a7890 */ /* 0x000fe2000fffe03f */
[----:B------:R-:W-:Y:S01]  /*8210*/  UMOV UR11, 0x40000040 ;  /* 0x40000040000b7882 */ /* 0x000fe20000000000 */
[----:B------:R-:W-:Y:S02]  /*8220*/  WARPGROUP.DEPBAR.LE gsb0, 0x0 ;  /* 0x00008000000079c5 */ /* 0x000fe40000010000 */
[----:B------:R-:W-:Y:S01]  /*8230*/  WARPGROUP.ARRIVE ;  /* 0x00000000000079c5 */ /* 0x000fe20000000000 */
[----:B------:R-:W-:-:S04]  /*8240*/  FMUL.FTZ R189, R4, R0 ;  /* 0x0000000004bd7220 */ /* 0x000fc80000410000 */
[----:B------:R-:W-:-:S10]  /*8250*/  FFMA.FTZ R13, R153, R0, -R189 ;  /* 0x00000000990d7223 */ /* 0x000fd400000108bd */
[----:B------:R-:W-:Y:S01]  /*8260*/  HGMMA.64x192x16.F32 R24, R184, gdesc[UR8].tnspB, R24, gsb0 ;  /* 0x42e00008b8187df0 */ /* 0x000fe20008000818 */
[----:B------:R-:W-:Y:S01]  /*8270*/  UIADD3 UR10, UR6, 0x280, URZ ;  /* 0x00000280060a7890 */ /* 0x000fe2000fffe03f */
[-CC-:B------:R-:W-:Y:S01]  /*8280*/  FFMA.FTZ R200, R169, R0.reuse, -R189.reuse ;  /* 0x00000000a9c87223 */ /* 0x180fe200000108bd */
[----:B------:R-:W-:Y:S01]  /*8290*/  UMOV UR11, 0x40000040 ;  /* 0x40000040000b7882 */ /* 0x000fe20000000000 */
[----:B------:R-:W-:Y:S01]  /*82a0*/  UIADD3 UR6, UR6, 0x300, URZ ;  /* 0x0000030006067890 */ /* 0x000fe2000fffe03f */
        /* <DEDUP_REMOVED lines=49> */
[-CC-:B------:R-:W-:Y:S01]  /*85c0*/  FFMA.FTZ R184, R136, R0.reuse, -R189.reuse ;  /* 0x0000000088b87223 */ /* 0x180fe200000108bd */
[----:B------:R-:W-:-:S04]  /*85d0*/  FFMA.FTZ R186, R140, R0, -R189 ;  /* 0x000000008cba7223 */ /* 0x000fc800000108bd */
[----:B------:R-:W-:Y:S01]  /*85e0*/  HGMMA.64x192x16.F32 R24, R180, gdesc[UR8].tnspB, R24, gsb0 ;  /* 0x42e00008b4187df0 */ /* 0x000fe20008000818 */
[----:B------:R-:W-:Y:S01]  /*85f0*/  UMOV UR10, UR6 ;  /* 0x00000006000a7c82 */ /* 0x000fe20008000000 */
[----:B------:R-:W-:Y:S01]  /*8600*/  UMOV UR11, 0x40000040 ;  /* 0x40000040000b7882 */ /* 0x000fe20000000000 */
[----:B------:R-:W-:Y:S08]  /*8610*/  MUFU.EX2 R184, R184 ;  /* 0x000000b800b87308 */ /* 0x000ff00000000800 */
[----:B------:R-:W-:Y:S01]  /*8620*/  MUFU.EX2 R186, R186 ;  /* 0x000000ba00ba7308 */ /* 0x000fe20000000800 */
[----:B------:R-:W-:-:S02]  /*8630*/  WARPGROUP.DEPBAR.LE gsb0, 0x0 ;  /* 0x00008000000079c5 */ /* 0x000fc40000010000 */
[----:B------:R-:W-:Y:S01]  /*8640*/  WARPGROUP.ARRIVE ;  /* 0x00000000000079c5 */ /* 0x000fe20000000000 */
[-CC-:B------:R-:W-:Y:S01]  /*8650*/  FFMA.FTZ R180, R128, R0.reuse, -R189.reuse ;  /* 0x0000000080b47223 */ /* 0x180fe200000108bd */
[-CC-:B------:R-:W-:Y:S01]  /*8660*/  FFMA.FTZ R182, R132, R0.reuse, -R189.reuse ;  /* 0x0000000084b67223 */ /* 0x180fe200000108bd */
[-C--:B------:R-:W-:Y:S01]  /*8670*/  FFMA.FTZ R189, R125, R0.reuse, -R189 ;  /* 0x000000007dbd7223 */ /* 0x080fe200000108bd */
[----:B------:R-:W-:Y:S02]  /*8680*/  FADD.FTZ R125, -R3, R9 ;  /* 0x00000009037d7221 */ /* 0x000fe40000010100 */
[----:B------:R-:W-:Y:S01]  /*8690*/  HGMMA.64x192x16.F32 R24, R176, gdesc[UR8].tnspB, R24, gsb0 ;  /* 0x42e00008b0187df0 */ /* 0x000fe20008000818 */
[----:B------:R0:W-:Y:S01]  /*86a0*/  MUFU.EX2 R9, R189 ;  /* 0x000000bd00097308 */ /* 0x0001e20000000800 */
[-C--:B------:R-:W-:Y:S01]  /*86b0*/  FMUL.FTZ R2, R125, R0.reuse ;  /* 0x000000007d027220 */ /* 0x080fe20000410000 */
[----:B------:R-:W-:-:S04]  /*86c0*/  FMUL.FTZ R125, R3, R0 ;  /* 0x00000000037d7220 */ /* 0x000fc80000410000 */
[-CC-:B------:R-:W-:Y:S01]  /*86d0*/  FFMA.FTZ R201, R170, R0.reuse, -R125.reuse ;  /* 0x00000000aac97223 */ /* 0x180fe2000001087d */
[-CC-:B------:R-:W-:Y:S01]  /*86e0*/  FFMA.FTZ R20, R171, R0.reuse, -R125.reuse ;  /* 0x00000000ab147223 */ /* 0x180fe2000001087d */
[----:B------:R-:W-:Y:S01]  /*86f0*/  MUFU.EX2 R2, R2 ;  /* 0x0000000200027308 */ /* 0x000fe20000000800 */
[-CC-:B------:R-:W-:Y:S01]  /*8700*/  FFMA.FTZ R203, R174, R0.reuse, -R125.reuse ;  /* 0x00000000aecb7223 */ /* 0x180fe2000001087d */
[-CC-:B------:R-:W-:Y:S01]  /*8710*/  FFMA.FTZ R120, R175, R0.reuse, -R125.reuse ;  /* 0x00000000af787223 */ /* 0x180fe2000001087d */
[-CC-:B0-----:R-:W-:Y:S01]  /*8720*/  FFMA.FTZ R189, R146, R0.reuse, -R125.reuse ;  /* 0x0000000092bd7223 */ /* 0x181fe2000001087d */
[-CC-:B------:R-:W-:Y:S01]  /*8730*/  FFMA.FTZ R197, R162, R0.reuse, -R125.reuse ;  /* 0x00000000a2c57223 */ /* 0x180fe2000001087d */
[----:B------:R-:W-:Y:S02]  /*8740*/  IMAD.U32 R146, RZ, RZ, UR7 ;  /* 0x00000007ff927e24 */ /* 0x000fe4000f8e00ff */
[-CC-:B------:R-:W-:Y:S01]  /*8750*/  FFMA.FTZ R124, R163, R0.reuse, -R125.reuse ;  /* 0x00000000a37c7223 */ /* 0x180fe2000001087d */
[-CC-:B------:R-:W-:Y:S01]  /*8760*/  FFMA.FTZ R199, R166, R0.reuse, -R125.reuse ;  /* 0x00000000a6c77223 */ /* 0x180fe2000001087d */
[----:B------:R-:W0:Y:S01]  /*8770*/  MUFU.EX2 R201, R201 ;  /* 0x000000c900c97308 */ /* 0x000e220000000800 */
[-CC-:B------:R-:W-:Y:S01]  /*8780*/  FFMA.FTZ R185, R138, R0.reuse, -R125.reuse ;  /* 0x000000008ab97223 */ /* 0x180fe2000001087d */
[----:B------:R-:W-:Y:S01]  /*8790*/  @!P1 IADD3 R146, R146, 0x36860, RZ ;  /* 0x0003686092929810 */ /* 0x000fe20007ffe0ff */
[-CC-:B------:R-:W-:Y:S01]  /*87a0*/  FFMA.FTZ R128, R167, R0.reuse, -R125.reuse ;  /* 0x00000000a7807223 */ /* 0x180fe2000001087d */
[-CC-:B------:R-:W-:Y:S01]  /*87b0*/  FFMA.FTZ R193, R154, R0.reuse, -R125.reuse ;  /* 0x000000009ac17223 */ /* 0x180fe2000001087d */
[-CC-:B------:R-:W-:Y:S01]  /*87c0*/  FFMA.FTZ R132, R155, R0.reuse, -R125.reuse ;  /* 0x000000009b847223 */ /* 0x180fe2000001087d */
[----:B------:R-:W-:Y:S01]  /*87d0*/  @!P1 PRMT R146, RZ, 0x654, R146 ;  /* 0x00000654ff929816 */ /* 0x000fe20000000092 */
[-CC-:B------:R-:W-:Y:S01]  /*87e0*/  FFMA.FTZ R187, R142, R0.reuse, -R125.reuse ;  /* 0x000000008ebb7223 */ /* 0x180fe2000001087d */
[----:B------:R-:W1:Y:S01]  /*87f0*/  MUFU.EX2 R20, R20 ;  /* 0x0000001400147308 */ /* 0x000e620000000800 */
[-CC-:B------:R-:W-:Y:S01]  /*8800*/  FFMA.FTZ R195, R158, R0.reuse, -R125.reuse ;  /* 0x000000009ec37223 */ /* 0x180fe2000001087d */
[-CC-:B------:R-:W-:Y:S01]  /*8810*/  FFMA.FTZ R181, R130, R0.reuse, -R125.reuse ;  /* 0x0000000082b57223 */ /* 0x180fe2000001087d */
[-CC-:B------:R-:W-:Y:S01]  /*8820*/  FFMA.FTZ R136, R159, R0.reuse, -R125.reuse ;  /* 0x000000009f887223 */ /* 0x180fe2000001087d */
[-CC-:B------:R-:W-:Y:S01]  /*8830*/  FFMA.FTZ R140, R147, R0.reuse, -R125.reuse ;  /* 0x00000000938c7223 */ /* 0x180fe2000001087d */
[-CC-:B------:R-:W-:Y:S01]  /*8840*/  FFMA.FTZ R191, R150, R0.reuse, -R125.reuse ;  /* 0x0000000096bf7223 */ /* 0x180fe2000001087d */
[-CC-:B------:R-:W-:Y:S01]  /*8850*/  FFMA.FTZ R144, R151, R0.reuse, -R125.reuse ;  /* 0x0000000097907223 */ /* 0x180fe2000001087d */
[-C--:B------:R-:W-:Y:S01]  /*8860*/  FFMA.FTZ R143, R143, R0.reuse, -R125 ;  /* 0x000000008f8f7223 */ /* 0x080fe2000001087d */
[----:B------:R-:W2:Y:S01]  /*8870*/  MUFU.EX2 R203, R203 ;  /* 0x000000cb00cb7308 */ /* 0x000ea20000000800 */
[----:B0-----:R-:W-:Y:S01]  /*8880*/  FFMA.FTZ R5, R2, R5, R201 ;  /* 0x0000000502057223 */ /* 0x001fe200000100c9 */
[-CC-:B------:R-:W-:Y:S01]  /*8890*/  FFMA.FTZ R131, R131, R0.reuse, -R125.reuse ;  /* 0x0000000083837223 */ /* 0x180fe2000001087d */
[-CC-:B------:R-:W-:Y:S01]  /*88a0*/  FFMA.FTZ R134, R134, R0.reuse, -R125.reuse ;  /* 0x0000000086867223 */ /* 0x180fe2000001087d */
[-CC-:B------:R-:W-:Y:S01]  /*88b0*/  FFMA.FTZ R135, R135, R0.reuse, -R125.reuse ;  /* 0x0000000087877223 */ /* 0x180fe2000001087d */
[-CC-:B------:R-:W-:Y:S01]  /*88c0*/  FFMA.FTZ R123, R123, R0.reuse, -R125.reuse ;  /* 0x000000007b7b7223 */ /* 0x180fe2000001087d */
[----:B------:R-:W-:-:S02]  /*88d0*/  FFMA.FTZ R126, R126, R0, -R125 ;  /* 0x000000007e7e7223 */ /* 0x000fc4000001087d */
        /* <DEDUP_REMOVED lines=11> */
[----:B--2---:R-:W-:Y:S01]  /*8990*/  FADD.FTZ R130, R124, R5 ;  /* 0x000000057c827221 */ /* 0x004fe20000010000 */
[----:B------:R-:W-:Y:S01]  /*89a0*/  FFMA.FTZ R5, R122, R0, -R125 ;  /* 0x000000007a057223 */ /* 0x000fe2000001087d */
[----:B------:R-:W-:-:S05]  /*89b0*/  F2FP.F16.F32.PACK_AB R197, R124, R197 ;  /* 0x000000c57cc5723e */ /* 0x000fca00000000ff */
[----:B------:R-:W2:Y:S08]  /*89c0*/  MUFU.EX2 R193, R193 ;  /* 0x000000c100c17308 */ /* 0x000eb00000000800 */
        /* <DEDUP_REMOVED lines=20> */
[----:B0-----:R-:W-:Y:S01]  /*8b10*/  FFMA.FTZ R133, R8, R6, R11 ;  /* 0x0000000608857223 */ /* 0x001fe2000001000b */
[----:B------:R0:W-:Y:S01]  /*8b20*/  @!P1 SYNCS.ARRIVE.TRANS64.RED.A1T0 RZ, [R146+URZ], RZ ;  /* 0x000000ff92ff99a7 */ /* 0x0001e2000810043f */
[-CC-:B------:R-:W-:Y:S01]  /*8b30*/  FFMA.FTZ R6, R139, R0.reuse, -R125.reuse ;  /* 0x000000008b067223 */ /* 0x180fe2000001087d */
[----:B------:R-:W-:Y:S01]  /*8b40*/  FFMA.FTZ R125, R127, R0, -R125 ;  /* 0x000000007f7d7223 */ /* 0x000fe2000001087d */
[C---:B------:R-:W-:Y:S01]  /*8b50*/  FADD.FTZ R133, R200.reuse, R133 ;  /* 0x00000085c8857221 */ /* 0x040fe20000010000 */
[----:B------:R-:W-:Y:S01]  /*8b60*/  F2FP.F16.F32.PACK_AB R200, R200, R11 ;  /* 0x0000000bc8c8723e */ /* 0x000fe200000000ff */
[----:B------:R-:W-:Y:S02]  /*8b70*/  MUFU.EX2 R177, R5 ;  /* 0x0000000500b17308 */ /* 0x000fe40000000800 */
[----:B0-----:R-:W-:Y:S01]  /*8b80*/  FADD.FTZ R146, R202, R133 ;  /* 0x00000085ca927221 */ /* 0x001fe20000010000 */
[----:B------:R-:W-:-:S03]  /*8b90*/  F2FP.F16.F32.PACK_AB R202, R169, R202 ;  /* 0x000000caa9ca723e */ /* 0x000fc600000000ff */
[----:B------:R-:W-:Y:S02]  /*8ba0*/  FADD.FTZ R133, R169, R146 ;  /* 0x00000092a9857221 */ /* 0x000fe40000010000 */
[----:B------:R-:W0:Y:S02]  /*8bb0*/  MUFU.EX2 R6, R6 ;  /* 0x0000000600067308 */ /* 0x000e240000000800 */
[----:B------:R-:W-:Y:S01]  /*8bc0*/  FADD.FTZ R142, R196, R133 ;  /* 0x00000085c48e7221 */ /* 0x000fe20000010000 */
[----:B------:R-:W-:-:S03]  /*8bd0*/  F2FP.F16.F32.PACK_AB R196, R161, R196 ;  /* 0x000000c4a1c4723e */ /* 0x000fc600000000ff */
[----:B------:R-:W-:Y:S02]  /*8be0*/  FADD.FTZ R133, R161, R142 ;  /* 0x0000008ea1857221 */ /* 0x000fe40000010000 */
[----:B------:R-:W0:Y:S02]  /*8bf0*/  MUFU.EX2 R123, R123 ;  /* 0x0000007b007b7308 */ /* 0x000e240000000800 */
[----:B------:R-:W-:Y:S01]  /*8c00*/  FADD.FTZ R138, R198, R133 ;  /* 0x00000085c68a7221 */ /* 0x000fe20000010000 */
[----:B------:R-:W-:Y:S01]  /*8c10*/  FADD.FTZ R133, R199, R130 ;  /* 0x00000082c7857221 */ /* 0x000fe20000010000 */
[C---:B------:R-:W-:Y:S02]  /*8c20*/  F2FP.F16.F32.PACK_AB R198, R15.reuse, R198 ;  /* 0x000000c60fc6723e */ /* 0x040fe400000000ff */
[----:B------:R-:W-:Y:S01]  /*8c30*/  FADD.FTZ R139, R15, R138 ;  /* 0x0000008a0f8b7221 */ /* 0x000fe20000010000 */
[C---:B-1----:R-:W-:Y:S01]  /*8c40*/  FADD.FTZ R130, R128.reuse, R133 ;  /* 0x0000008580827221 */ /* 0x042fe20000010000 */
[----:B------:R-:W1:Y:S01]  /*8c50*/  MUFU.EX2 R179, R126 ;  /* 0x0000007e00b37308 */ /* 0x000e620000000800 */
[----:B------:R-:W-:Y:S01]  /*8c60*/  F2FP.F16.F32.PACK_AB R199, R128, R199 ;  /* 0x000000c780c7723e */ /* 0x000fe200000000ff */
[----:B------:R-:W-:Y:S01]  /*8c70*/  FADD.FTZ R138, R192, R139 ;  /* 0x0000008bc08a7221 */ /* 0x000fe20000010000 */
[----:B--2---:R-:W-:Y:S01]  /*8c80*/  FADD.FTZ R133, R193, R130 ;  /* 0x00000082c1857221 */ /* 0x004fe20000010000 */
[----:B------:R-:W-:-:S02]  /*8c90*/  F2FP.F16.F32.PACK_AB R192, R13, R192 ;  /* 0x000000c00dc0723e */ /* 0x000fc400000000ff */
[----:B------:R-:W-:Y:S01]  /*8ca0*/  FADD.FTZ R127, R13, R138 ;  /* 0x0000008a0d7f7221 */ /* 0x000fe20000010000 */
[C---:B---3--:R-:W-:Y:S01]  /*8cb0*/  FADD.FTZ R130, R132.reuse, R133 ;  /* 0x0000008584827221 */ /* 0x048fe20000010000 */
[----:B------:R-:W2:Y:S01]  /*8cc0*/  MUFU.EX2 R125, R125 ;  /* 0x0000007d007d7308 */ /* 0x000ea20000000800 */
[----:B------:R-:W-:Y:S01]  /*8cd0*/  F2FP.F16.F32.PACK_AB R193, R132, R193 ;  /* 0x000000c184c1723e */ /* 0x000fe200000000ff */
[----:B------:R-:W-:Y:S01]  /*8ce0*/  FADD.FTZ R138, R194, R127 ;  /* 0x0000007fc28a7221 */ /* 0x000fe20000010000 */
[----:B----4-:R-:W-:Y:S01]  /*8cf0*/  FADD.FTZ R11, R195, R130 ;  /* 0x00000082c30b7221 */ /* 0x010fe20000010000 */
[C---:B------:R-:W-:Y:S02]  /*8d00*/  F2FP.F16.F32.PACK_AB R194, R21.reuse, R194 ;  /* 0x000000c215c2723e */ /* 0x040fe400000000ff */
[----:B------:R-:W-:Y:S01]  /*8d10*/  FADD.FTZ R127, R21, R138 ;  /* 0x0000008a157f7221 */ /* 0x000fe20000010000 */
[C---:B-----5:R-:W-:Y:S01]  /*8d20*/  FADD.FTZ R130, R136.reuse, R11 ;  /* 0x0000000b88827221 */ /* 0x060fe20000010000 */
        /* <DEDUP_REMOVED lines=8> */
[----:B------:R-:W-:Y:S01]  /*8db0*/  FADD.FTZ R11, R191, R20 ;  /* 0x00000014bf0b7221 */ /* 0x000fe20000010000 */
[----:B------:R-:W-:-:S02]  /*8dc0*/  F2FP.F16.F32.PACK_AB R190, R149, R190 ;  /* 0x000000be95be723e */ /* 0x000fc400000000ff */
[----:B------:R-:W-:Y:S01]  /*8dd0*/  FADD.FTZ R13, R149, R120 ;  /* 0x00000078950d7221 */ /* 0x000fe20000010000 */
[C---:B------:R-:W-:Y:S01]  /*8de0*/  FADD.FTZ R20, R144.reuse, R11 ;  /* 0x0000000b90147221 */ /* 0x040fe20000010000 */
[----:B------:R-:W-:Y:S02]  /*8df0*/  F2FP.F16.F32.PACK_AB R191, R144, R191 ;  /* 0x000000bf90bf723e */ /* 0x000fe400000000ff */
[----:B------:R-:W-:Y:S01]  /*8e00*/  FADD.FTZ R120, R184, R13 ;  /* 0x0000000db8787221 */ /* 0x000fe20000010000 */
[----:B------:R-:W-:Y:S01]  /*8e10*/  FADD.FTZ R11, R185, R20 ;  /* 0x00000014b90b7221 */ /* 0x000fe20000010000 */
[C---:B0-----:R-:W-:Y:S02]  /*8e20*/  F2FP.F16.F32.PACK_AB R185, R6.reuse, R185 ;  /* 0x000000b906b9723e */ /* 0x041fe400000000ff */
        /* <DEDUP_REMOVED lines=8> */
[----:B------:R-:W-:Y:S01]  /*8eb0*/  F2FP.F16.F32.PACK_AB R187, R122, R187 ;  /* 0x000000bb7abb723e */ /* 0x000fe200000000ff */
[----:B------:R-:W-:Y:S02]  /*8ec0*/  IMAD.MOV.U32 R11, RZ, RZ, R4 ;  /* 0x000000ffff0b7224 */ /* 0x000fe400078e0004 */
        /* <DEDUP_REMOVED lines=8> */
[C---:B------:R-:W-:Y:S02]  /*8f50*/  F2FP.F16.F32.PACK_AB R182, R129.reuse, R182 ;  /* 0x000000b681b6723e */ /* 0x040fe400000000ff */
[----:B------:R-:W-:Y:S01]  /*8f60*/  FADD.FTZ R5, R129, R6 ;  /* 0x0000000681057221 */ /* 0x000fe20000010000 */
[C---:B------:R-:W-:Y:S01]  /*8f70*/  FADD.FTZ R20, R135.reuse, R20 ;  /* 0x0000001487147221 */ /* 0x040fe20000010000 */
[----:B------:R-:W-:-:S02]  /*8f80*/  F2FP.F16.F32.PACK_AB R183, R135, R183 ;  /* 0x000000b787b7723e */ /* 0x000fc400000000ff */
[----:B------:R-:W-:Y:S01]  /*8f90*/  FADD.FTZ R6, R12, R5 ;  /* 0x000000050c067221 */ /* 0x000fe20000010000 */
[----:B------:R-:W-:Y:S01]  /*8fa0*/  FADD.FTZ R20, R177, R20 ;  /* 0x00000014b1147221 */ /* 0x000fe20000010000 */
[----:B------:R-:W-:Y:S02]  /*8fb0*/  F2FP.F16.F32.PACK_AB R177, R123, R177 ;  /* 0x000000b17bb1723e */ /* 0x000fe400000000ff */
[----:B------:R-:W-:Y:S01]  /*8fc0*/  FADD.FTZ R5, R121, R6 ;  /* 0x0000000679057221 */ /* 0x000fe20000010000 */
[----:B------:R-:W-:-:S03]  /*8fd0*/  FADD.FTZ R20, R123, R20 ;  /* 0x000000147b147221 */ /* 0x000fc60000010000 */
[----:B------:R-:W-:Y:S01]  /*8fe0*/  FADD.FTZ R6, R14, R5 ;  /* 0x000000050e067221 */ /* 0x000fe20000010000 */
[----:B-1----:R-:W-:Y:S01]  /*8ff0*/  FADD.FTZ R20, R179, R20 ;  /* 0x00000014b3147221 */ /* 0x002fe20000010000 */
[----:B--2---:R-:W-:Y:S02]  /*9000*/  F2FP.F16.F32.PACK_AB R179, R125, R179 ;  /* 0x000000b37db3723e */ /* 0x004fe400000000ff */
[----:B------:R-:W-:Y:S01]  /*9010*/  FADD.FTZ R6, R9, R6 ;  /* 0x0000000609067221 */ /* 0x000fe20000010000 */
[----:B------:R-:W-:Y:S01]  /*9020*/  FADD.FTZ R5, R125, R20 ;  /* 0x000000147d057221 */ /* 0x000fe20000010000 */
[----:B------:R-:W-:Y:S01]  /*9030*/  IMAD.MOV.U32 R9, RZ, RZ, R3 ;  /* 0x000000ffff097224 */ /* 0x000fe200078e0003 */
[----:B------:R-:W-:Y:S06]  /*9040*/  @P2 BRA `(.L_x_3460) ;  /* 0xffffffc400142947 */ /* 0x000fec000383ffff */
.L_x_3451:
        /* <DEDUP_REMOVED lines=99> */
.L_x_3461:
        /* <DEDUP_REMOVED lines=9> */
.L_x_3462:
[----:B-1----:R-:W-:Y:S05]  /*9710*/  @P2 BRA `(.L_x_3463) ;  /* 0x0000000000082947 */ /* 0x002fea0003800000 */
[----:B------:R-:W1:Y:S02]  /*9720*/  SYNCS.PHASECHK.TRANS64.TRYWAIT P0, [UR12+0x36850], R2 ;  /* 0x03685002ff0075a7 */ /* 0x000e64000800014c */
[----:B-1----:R-:W-:Y:S05]  /*9730*/  @!P0 BRA `(.L_x_3464) ;  /* 0x0000006c001c8947 */ /* 0x002fea0003800000 */
.L_x_3463:
[----:B------:R-:W-:Y:S01]  /*9740*/  UIADD3 UR5, UR4, 0x400, URZ ;  /* 0x0000040004057890 */ /* 0x000fe2000fffe03f */
[----:B------:R-:W-:Y:S01]  /*9750*/  WARPGROUP.ARRIVE ;  /* 0x00000000000079c5 */ /* 0x000fe20000000000 */
[----:B------:R-:W-:Y:S01]  /*9760*/  UMOV UR7, 0x40000040 ;  /* 0x4000004000077882 */ /* 0x000fe20000000000 */
[----:B-1----:R-:W1:Y:S01]  /*9770*/  SHFL.BFLY PT, R7, R6, 0x2, 0x1f ;  /* 0x0c401f0006077f89 */ /* 0x002e6200000e0000 */
[----:B------:R-:W-:Y:S01]  /*9780*/  USHF.R.U32.HI UR5, URZ, 0x4, UR5 ;  /* 0x000000043f057899 */ /* 0x000fe20008011605 */
[----:B------:R-:W-:Y:S01]  /*9790*/  CS2R R142, SRZ ;  /* 0x00000000008e7805 */ /* 0x000fe2000001ff00 */
[----:B------:R-:W-:Y:S01]  /*97a0*/  IMAD.MOV.U32 R131, RZ, RZ, -0x800000 ;  /* 0xff800000ff837424 */ /* 0x000fe200078e00ff */
[----:B0-----:R-:W0:Y:S01]  /*97b0*/  SHFL.BFLY PT, R2, R5, 0x2, 0x1f ;  /* 0x0c401f0005027f89 */ /* 0x001e2200000e0000 */
[----:B------:R-:W-:Y:S01]  /*97c0*/  ULOP3.LUT UR5, UR5, 0x3fff, URZ, 0xc0, !UPT ;  /* 0x00003fff05057892 */ /* 0x000fe2000f8ec03f */
[----:B------:R-:W-:Y:S01]  /*97d0*/  IMAD.MOV.U32 R130, RZ, RZ, -0x800000 ;  /* 0xff800000ff827424 */ /* 0x000fe200078e00ff */
[----:B------:R-:W2:Y:S01]  /*97e0*/  LDC R132, c[0x0][0xbe8] ;  /* 0x0002fa00ff847b82 */ /* 0x000ea20000000800 */
[----:B------:R-:W-:Y:S01]  /*97f0*/  R2UR UR13, R208 ;  /* 0x00000000d00d72ca */ /* 0x000fe200000e0000 */
[----:B------:R-:W-:Y:S01]  /*9800*/  ULOP3.LUT UR5, UR5, 0x3800000, URZ, 0xfc, !UPT ;  /* 0x0380000005057892 */ /* 0x000fe2000f8efc3f */
[----:B------:R-:W-:Y:S01]  /*9810*/  R2UR UR15, R209 ;  /* 0x00000000d10f72ca */ /* 0x000fe200000e0000 */
[----:B------:R-:W-:Y:S01]  /*9820*/  ULDC UR10, c[0x0][0xc44] ;  /* 0x00031100000a7ab9 */ /* 0x000fe20000000800 */
[----:B------:R-:W-:Y:S01]  /*9830*/  R2UR UR14, R207 ;  /* 0x00000000cf0e72ca */ /* 0x000fe200000e0000 */
[----:B------:R-:W-:-:S02]  /*9840*/  UIMAD UR8, UR36, 0xa80, UR5 ;  /* 0x00000a80240878a4 */ /* 0x000fc4000f8e0205 */
[----:B------:R-:W3:Y:S05]  /*9850*/  LDC R161, c[0x0][0xc38] ;  /* 0x00030e00ffa17b82 */ /* 0x000eea0000000800 */
[----:B------:R-:W-:Y:S02]  /*9860*/  UMOV UR6, UR8 ;  /* 0x0000000800067c82 */ /* 0x000fe40008000000 */
[----:B------:R-:W-:Y:S01]  /*9870*/  HGMMA.64x192x16.F32 R24, R200, gdesc[UR4].tnspB, R24, gsb0 ;  /* 0x42e00004c8187df0 */ /* 0x000fe20008000818 */
[----:B------:R-:W-:Y:S02]  /*9880*/  UIADD3 UR6, UR8, 0x80, URZ ;  /* 0x0000008008067890 */ /* 0x000fe4000fffe03f */
[----:B------:R-:W4:Y:S01]  /*9890*/  S2UR UR5, SR_SWINHI ;  /* 0x00000000000579c3 */ /* 0x000f220000002f00 */
[----:B------:R-:W-:Y:S01]  /*98a0*/  UMOV UR7, 0x40000040 ;  /* 0x4000004000077882 */ /* 0x000fe20000000000 */
[----:B-1----:R-:W-:Y:S01]  /*98b0*/  FADD.FTZ R7, R7, R6 ;  /* 0x0000000607077221 */ /* 0x002fe20000010000 */
[----:B0-----:R-:W-:Y:S01]  /*98c0*/  FADD.FTZ R8, R2, R5 ;  /* 0x0000000502087221 */ /* 0x001fe20000010000 */
[----:B------:R-:W-:-:S03]  /*98d0*/  IMAD R5, R205, 0x40, R17 ;  /* 0x00000040cd057824 */ /* 0x000fc600078e0211 */
[----:B------:R-:W0:Y:S04]  /*98e0*/  SHFL.BFLY PT, R2, R7, 0x1, 0x1f ;  /* 0x0c201f0007027f89 */ /* 0x000e2800000e0000 */
[----:B------:R-:W1:Y:S01]  /*98f0*/  SHFL.BFLY PT, R9, R8, 0x1, 0x1f ;  /* 0x0c201f0008097f89 */ /* 0x000e6200000e0000 */
[----:B0-----:R-:W-:Y:S01]  /*9900*/  FADD.FTZ R10, R7, R2 ;  /* 0x00000002070a7221 */ /* 0x001fe20000010000 */
[----:B-1----:R-:W-:-:S04]  /*9910*/  FADD.FTZ R9, R8, R9 ;  /* 0x0000000908097221 */ /* 0x002fc80000010000 */
[----:B------:R-:W-:Y:S02]  /*9920*/  FSETP.NE.FTZ.AND P0, PT, R10, RZ, PT ;  /* 0x000000ff0a00720b */ /* 0x000fe40003f15000 */
[----:B------:R-:W-:-:S11]  /*9930*/  FSETP.NE.FTZ.AND P2, PT, R9, RZ, PT ;  /* 0x000000ff0900720b */ /* 0x000fd60003f55000 */
[----:B------:R-:W0:Y:S02]  /*9940*/  @P0 MUFU.LG2 R2, R10 ;  /* 0x0000000a00020308 */ /* 0x000e240000000c00 */
[----:B------:R-:W-:-:S06]  /*9950*/  @P2 FMUL.FTZ R7, R0, 0.69314718246459960938 ;  /* 0x3f31721800072820 */ /* 0x000fcc0000410000 */
[----:B------:R-:W1:Y:S08]  /*9960*/  @P2 MUFU.LG2 R6, R9 ;  /* 0x0000000900062308 */ /* 0x000e700000000c00 */
[----:B------:R2:W-:Y:S01]  /*9970*/  @P2 MUFU.RCP R142, R9 ;  /* 0x00000009008e2308 */ /* 0x0005e20000001000 */
[----:B0-----:R-:W-:-:S07]  /*9980*/  @P0 FMUL.FTZ R2, R2, 0.69314718246459960938 ;  /* 0x3f31721802020820 */ /* 0x001fce0000410000 */
[----:B------:R0:W3:Y:S01]  /*9990*/  @P0 MUFU.RCP R143, R10 ;  /* 0x0000000a008f0308 */ /* 0x0000e20000001000 */
[----:B-1----:R-:W-:-:S04]  /*99a0*/  @P2 FMUL.FTZ R6, R6, 0.69314718246459960938 ;  /* 0x3f31721806062820 */ /* 0x002fc80000410000 */
[----:B------:R-:W-:Y:S01]  /*99b0*/  @P2 FFMA.FTZ R130, R7, R3, R6 ;  /* 0x0000000307822223 */ /* 0x000fe20000010006 */
[----:B------:R-:W-:Y:S02]  /*99c0*/  WARPGROUP.DEPBAR.LE gsb0, 0x0 ;  /* 0x00008000000079c5 */ /* 0x000fe40000010000 */
[----:B------:R-:W-:-:S06]  /*99d0*/  WARPGROUP.ARRIVE ;  /* 0x00000000000079c5 */ /* 0x000fcc0000000000 */
[----:B----4-:R-:W-:Y:S01]  /*99e0*/  HGMMA.64x192x16.F32 R24, R196, gdesc[UR4].tnspB, R24, gsb0 ;  /* 0x42e00004c4187df0 */ /* 0x010fe20008000818 */
        /* <DEDUP_REMOVED lines=17> */
[----:B------:R-:W-:Y:S01]  /*9b00*/  UIADD3 UR8, UR8, 0x300, URZ ;  /* 0x0000030008087890 */ /* 0x000fe2000fffe03f */
[----:B------:R-:W-:Y:S02]  /*9b10*/  WARPGROUP.DEPBAR.LE gsb0, 0x0 ;  /* 0x00008000000079c5 */ /* 0x000fe40000010000 */
[----:B------:R-:W-:-:S14]  /*9b20*/  WARPGROUP.ARRIVE ;  /* 0x00000000000079c5 */ /* 0x000fdc0000000000 */
[----:B------:R-:W-:Y:S01]  /*9b30*/  HGMMA.64x192x16.F32 R24, R180, gdesc[UR4].tnspB, R24, gsb0 ;  /* 0x42e00004b4187df0 */ /* 0x000fe20008000818 */
        /* <DEDUP_REMOVED lines=11> */
[----:B------:R-:W-:-:S04]  /*9bf0*/  IMAD.WIDE R126, R5, 0x2, R126 ;  /* 0x00000002057e7825 */ /* 0x000fc800078e027e */
[----:B------:R-:W-:Y:S01]  /*9c00*/  @P0 FMUL.FTZ R5, R0, 0.69314718246459960938 ;  /* 0x3f31721800050820 */ /* 0x000fe20000410000 */
[C---:B------:R-:W-:Y:S01]  /*9c10*/  IADD3 R121, P6, R140.reuse, 0x8020, RZ ;  /* 0x000080208c797810 */ /* 0x040fe20007fde0ff */
[----:B------:R-:W-:Y:S01]  /*9c20*/  UIMAD UR5, UR11, UR8, URZ ;  /* 0x000000080b0572a4 */ /* 0x000fe2000f8e023f */
[C---:B------:R-:W-:Y:S01]  /*9c30*/  IADD3 R135, P4, R140.reuse, 0x8060, RZ ;  /* 0x000080608c877810 */ /* 0x040fe20007f9e0ff */
[----:B------:R-:W-:Y:S01]  /*9c40*/  @P0 FFMA.FTZ R131, R5, R4, R2 ;  /* 0x0000000405830223 */ /* 0x000fe20000010002 */
[----:B------:R-:W-:Y:S01]  /*9c50*/  LOP3.LUT R2, R121, 0x380, RZ, 0xc0, !PT ;  /* 0x0000038079027812 */ /* 0x000fe200078ec0ff */
[----:B------:R-:W-:Y:S01]  /*9c60*/  IMAD.X R137, RZ, RZ, R141, P6 ;  /* 0x000000ffff897224 */ /* 0x000fe200030e068d */
[----:B------:R-:W-:Y:S01]  /*9c70*/  LOP3.LUT R134, R135, 0x380, RZ, 0xc0, !PT ;  /* 0x0000038087867812 */ /* 0x000fe200078ec0ff */
[----:B------:R-:W-:Y:S01]  /*9c80*/  UIMAD UR5, UR10, UR9, UR5 ;  /* 0x000000090a0572a4 */ /* 0x000fe2000f8e0205 */
[C---:B------:R-:W-:Y:S02]  /*9c90*/  IADD3 R21, P5, R140.reuse, 0x8000, RZ ;  /* 0x000080008c157810 */ /* 0x040fe40007fbe0ff */
[----:B------:R-:W-:-:S02]  /*9ca0*/  LOP3.LUT R3, R140, 0x380, RZ, 0xc0, !PT ;  /* 0x000003808c037812 */ /* 0x000fc400078ec0ff */
[----:B------:R-:W-:Y:S01]  /*9cb0*/  SHF.R.U64 R2, R2, 0x3, RZ ;  /* 0x0000000302027819 */ /* 0x000fe200000012ff */
[--C-:B------:R-:W-:Y:S01]  /*9cc0*/  IMAD.X R157, RZ, RZ, R141.reuse, P5 ;  /* 0x000000ffff9d7224 */ /* 0x100fe200028e068d */
[----:B------:R-:W-:Y:S02]  /*9cd0*/  SHF.R.U64 R134, R134, 0x3, RZ ;  /* 0x0000000386867819 */ /* 0x000fe400000012ff */
[C---:B------:R-:W-:Y:S02]  /*9ce0*/  IADD3 R8, P3, R140.reuse, 0x8040, RZ ;  /* 0x000080408c087810 */ /* 0x040fe40007f7e0ff */
[----:B------:R-:W-:Y:S02]  /*9cf0*/  IADD3 R15, P2, R140, 0x4060, RZ ;  /* 0x000040608c0f7810 */ /* 0x000fe40007f5e0ff */
[----:B------:R-:W-:Y:S01]  /*9d00*/  LOP3.LUT R0, R21, 0x380, RZ, 0xc0, !PT ;  /* 0x0000038015007812 */ /* 0x000fe200078ec0ff */
[--C-:B------:R-:W-:Y:S01]  /*9d10*/  IMAD.X R159, RZ, RZ, R141.reuse, P3 ;  /* 0x000000ffff9f7224 */ /* 0x100fe200018e068d */
[----:B------:R-:W-:Y:S01]  /*9d20*/  SHF.R.U64 R3, R3, 0x3, RZ ;  /* 0x0000000303037819 */ /* 0x000fe200000012ff */
[----:B------:R-:W-:Y:S01]  /*9d30*/  IMAD.X R155, RZ, RZ, R141, P2 ;  /* 0x000000ffff9b7224 */ /* 0x000fe200010e068d */
[----:B------:R-:W-:-:S02]  /*9d40*/  LOP3.LUT R136, R2, R121, RZ, 0x3c, !PT ;  /* 0x0000007902887212 */ /* 0x000fc400078e3cff */
[----:B------:R-:W-:Y:S01]  /*9d50*/  LOP3.LUT R134, R134, R135, RZ, 0x3c, !PT ;  /* 0x0000008786867212 */ /* 0x000fe200078e3cff */
[----:B------:R-:W-:Y:S01]  /*9d60*/  IMAD.X R135, RZ, RZ, R141, P4 ;  /* 0x000000ffff877224 */ /* 0x000fe200020e068d */
[----:B------:R-:W-:Y:S02]  /*9d70*/  LOP3.LUT R6, R8, 0x380, RZ, 0xc0, !PT ;  /* 0x0000038008067812 */ /* 0x000fe400078ec0ff */
[----:B------:R-:W-:Y:S02]  /*9d80*/  SHF.R.U64 R0, R0, 0x3, RZ ;  /* 0x0000000300007819 */ /* 0x000fe400000012ff */
[----:B------:R-:W-:Y:S02]  /*9d90*/  LOP3.LUT R2, R15, 0x380, RZ, 0xc0, !PT ;  /* 0x000003800f027812 */ /* 0x000fe400078ec0ff */
[C---:B------:R-:W-:Y:S02]  /*9da0*/  IADD3 R5, P0, R140.reuse, 0x20, RZ ;  /* 0x000000208c057810 */ /* 0x040fe40007f1e0ff */
[----:B------:R-:W-:-:S02]  /*9db0*/  IADD3 R4, P4, R140, 0x4040, RZ ;  /* 0x000040408c047810 */ /* 0x000fc40007f9e0ff */
[C---:B------:R-:W-:Y:S01]  /*9dc0*/  IADD3 R13, P3, R140.reuse, 0x4020, RZ ;  /* 0x000040208c0d7810 */ /* 0x040fe20007f7e0ff */
[--C-:B------:R-:W-:Y:S01]  /*9dd0*/  IMAD.X R145, RZ, RZ, R141.reuse, P0 ;  /* 0x000000ffff917224 */ /* 0x100fe200000e068d */
[C---:B------:R-:W-:Y:S01]  /*9de0*/  IADD3 R11, P6, R140.reuse, 0x4000, RZ ;  /* 0x000040008c0b7810 */ /* 0x040fe20007fde0ff */
[--C-:B------:R-:W-:Y:S01]  /*9df0*/  IMAD.X R139, RZ, RZ, R141.reuse, P4 ;  /* 0x000000ffff8b7224 */ /* 0x100fe200020e068d */
[C---:B--2---:R-:W-:Y:S01]  /*9e00*/  IADD3 R9, P5, R140.reuse, 0x60, RZ ;  /* 0x000000608c097810 */ /* 0x044fe20007fbe0ff */
[--C-:B------:R-:W-:Y:S01]  /*9e10*/  IMAD.X R153, RZ, RZ, R141.reuse, P3 ;  /* 0x000000ffff997224 */ /* 0x100fe200018e068d */
[----:B------:R-:W-:Y:S01]  /*9e20*/  IADD3 R7, P2, R140, 0x40, RZ ;  /* 0x000000408c077810 */ /* 0x000fe20007f5e0ff */
[--C-:B------:R-:W-:Y:S01]  /*9e30*/  IMAD.X R151, RZ, RZ, R141.reuse, P6 ;  /* 0x000000ffff977224 */ /* 0x100fe200030e068d */
[----:B------:R-:W-:Y:S01]  /*9e40*/  LOP3.LUT R140, R3, R140, RZ, 0x3c, !PT ;  /* 0x0000008c038c7212 */ /* 0x000fe200078e3cff */
[--C-:B------:R-:W-:Y:S01]  /*9e50*/  IMAD.X R149, RZ, RZ, R141.reuse, P5 ;  /* 0x000000ffff957224 */ /* 0x100fe200028e068d */
[----:B------:R-:W-:Y:S01]  /*9e60*/  SHF.R.U64 R3, R6, 0x3, RZ ;  /* 0x0000000306037819 */ /* 0x000fe200000012ff */
[----:B------:R-:W-:Y:S01]  /*9e70*/  IMAD.X R147, RZ, RZ, R141, P2 ;  /* 0x000000ffff937224 */ /* 0x000fe200010e068d */
[----:B------:R-:W-:-:S02]  /*9e80*/  LOP3.LUT R156, R0, R21, RZ, 0x3c, !PT ;  /* 0x00000015009c7212 */ /* 0x000fc400078e3cff */
[----:B------:R-:W-:Y:S02]  /*9e90*/  SHF.R.U64 R2, R2, 0x3, RZ ;  /* 0x0000000302027819 */ /* 0x000fe400000012ff */
[----:B------:R-:W-:Y:S02]  /*9ea0*/  LOP3.LUT R0, R5, 0x380, RZ, 0xc0, !PT ;  /* 0x0000038005007812 */ /* 0x000fe400078ec0ff */
[----:B------:R-:W-:Y:S02]  /*9eb0*/  LOP3.LUT R158, R3, R8, RZ, 0x3c, !PT ;  /* 0x00000008039e7212 */ /* 0x000fe400078e3cff */
[----:B------:R-:W-:Y:S02]  /*9ec0*/  LOP3.LUT R154, R2, R15, RZ, 0x3c, !PT ;  /* 0x0000000f029a7212 */ /* 0x000fe400078e3cff */
[----:B------:R-:W-:Y:S02]  /*9ed0*/  SHF.R.U64 R0, R0, 0x3, RZ ;  /* 0x0000000300007819 */ /* 0x000fe400000012ff */
[----:B------:R-:W-:-:S02]  /*9ee0*/  LOP3.LUT R3, R4, 0x380, RZ, 0xc0, !PT ;  /* 0x0000038004037812 */ /* 0x000fc400078ec0ff */
[----:B------:R-:W-:Y:S02]  /*9ef0*/  LOP3.LUT R2, R13, 0x380, RZ, 0xc0, !PT ;  /* 0x000003800d027812 */ /* 0x000fe400078ec0ff */
[----:B------:R-:W-:Y:S02]  /*9f00*/  LOP3.LUT R6, R9, 0x380, RZ, 0xc0, !PT ;  /* 0x0000038009067812 */ /* 0x000fe400078ec0ff */
[----:B------:R-:W-:Y:S02]  /*9f10*/  LOP3.LUT R144, R0, R5, RZ, 0x3c, !PT ;  /* 0x0000000500907212 */ /* 0x000fe400078e3cff */
[----:B------:R-:W-:Y:S02]  /*9f20*/  SHF.R.U64 R3, R3, 0x3, RZ ;  /* 0x0000000303037819 */ /* 0x000fe400000012ff */
[----:B------:R-:W-:Y:S02]  /*9f30*/  SHF.R.U64 R2, R2, 0x3, RZ ;  /* 0x0000000302027819 */ /* 0x000fe400000012ff */
[----:B------:R-:W-:-:S02]  /*9f40*/  SHF.R.U64 R6, R6, 0x3, RZ ;  /* 0x0000000306067819 */ /* 0x000fc400000012ff */
[----:B------:R-:W-:Y:S02]  /*9f50*/  LOP3.LUT R0, R11, 0x380, RZ, 0xc0, !PT ;  /* 0x000003800b007812 */ /* 0x000fe400078ec0ff */
[----:B------:R-:W-:Y:S02]  /*9f60*/  IADD3 R21, P2, R126, 0x5000, RZ ;  /* 0x000050007e157810 */ /* 0x000fe40007f5e0ff */
[----:B------:R-:W-:Y:S02]  /*9f70*/  LOP3.LUT R138, R3, R4, RZ, 0x3c, !PT ;  /* 0x00000004038a7212 */ /* 0x000fe400078e3cff */
[----:B------:R-:W-:Y:S02]  /*9f80*/  LOP3.LUT R152, R2, R13, RZ, 0x3c, !PT ;  /* 0x0000000d02987212 */ /* 0x000fe400078e3cff */
[----:B------:R-:W-:Y:S02]  /*9f90*/  LOP3.LUT R148, R6, R9, RZ, 0x3c, !PT ;  /* 0x0000000906947212 */ /* 0x000fe400078e3cff */
[----:B------:R-:W-:-:S02]  /*9fa0*/  SHF.R.U64 R0, R0, 0x3, RZ ;  /* 0x0000000300007819 */ /* 0x000fc400000012ff */
[C---:B------:R-:W-:Y:S02]  /*9fb0*/  IADD3 R3, P4, R126.reuse, 0x1000, RZ ;  /* 0x000010007e037810 */ /* 0x040fe40007f9e0ff */
[C---:B------:R-:W-:Y:S02]  /*9fc0*/  IADD3 R5, P3, R126.reuse, 0x2000, RZ ;  /* 0x000020007e057810 */ /* 0x040fe40007f7e0ff */
[C---:B------:R-:W-:Y:S02]  /*9fd0*/  IADD3 R9, P6, R126.reuse, 0x3000, RZ ;  /* 0x000030007e097810 */ /* 0x040fe40007fde0ff */
[----:B------:R-:W-:Y:S02]  /*9fe0*/  IADD3 R13, P5, R126, 0x4000, RZ ;  /* 0x000040007e0d7810 */ /* 0x000fe40007fbe0ff */
[----:B------:R-:W-:Y:S02]  /*9ff0*/  LOP3.LUT R20, R21, 0x380, RZ, 0xc0, !PT ;  /* 0x0000038015147812 */ /* 0x000fe400078ec0ff */
[----:B------:R-:W-:-:S02]  /*a000*/  LOP3.LUT R150, R0, R11, RZ, 0x3c, !PT ;  /* 0x0000000b00967212 */ /* 0x000fc400078e3cff */
[----:B------:R-:W-:Y:S02]  /*a010*/  LOP3.LUT R2, R3, 0x380, RZ, 0xc0, !PT ;  /* 0x0000038003027812 */ /* 0x000fe400078ec0ff */
[----:B------:R-:W-:Y:S02]  /*a020*/  LOP3.LUT R4, R5, 0x380, RZ, 0xc0, !PT ;  /* 0x0000038005047812 */ /* 0x000fe400078ec0ff */
[----:B------:R-:W-:Y:S02]  /*a030*/  LOP3.LUT R8, R9, 0x380, RZ, 0xc0, !PT ;  /* 0x0000038009087812 */ /* 0x000fe400078ec0ff */
[----:B------:R-:W-:Y:S02]  /*a040*/  LOP3.LUT R12, R13, 0x380, RZ, 0xc0, !PT ;  /* 0x000003800d0c7812 */ /* 0x000fe400078ec0ff */
[----:B------:R-:W-:Y:S02]  /*a050*/  LOP3.LUT R0, R7, 0x380, RZ, 0xc0, !PT ;  /* 0x0000038007007812 */ /* 0x000fe400078ec0ff */
[----:B------:R-:W-:-:S02]  /*a060*/  SHF.R.U64 R20, R20, 0x3, RZ ;  /* 0x0000000314147819 */ /* 0x000fc400000012ff */
[----:B------:R-:W-:Y:S02]  /*a070*/  LOP3.LUT R11, R126, 0x380, RZ, 0xc0, !PT ;  /* 0x000003807e0b7812 */ /* 0x000fe400078ec0ff */
[----:B------:R-:W-:Y:S02]  /*a080*/  SHF.R.U64 R2, R2, 0x3, RZ ;  /* 0x0000000302027819 */ /* 0x000fe400000012ff */
[----:B------:R-:W-:Y:S02]  /*a090*/  SHF.R.U64 R4, R4, 0x3, RZ ;  /* 0x0000000304047819 */ /* 0x000fe400000012ff */
[----:B------:R-:W-:Y:S02]  /*a0a0*/  SHF.R.U64 R8, R8, 0x3, RZ ;  /* 0x0000000308087819 */ /* 0x000fe400000012ff */
[----:B------:R-:W-:Y:S02]  /*a0b0*/  SHF.R.U64 R12, R12, 0x3, RZ ;  /* 0x000000030c0c7819 */ /* 0x000fe400000012ff */
[----:B------:R-:W-:-:S02]  /*a0c0*/  SHF.R.U64 R0, R0, 0x3, RZ ;  /* 0x0000000300007819 */ /* 0x000fc400000012ff */
[----:B------:R-:W-:Y:S01]  /*a0d0*/  LOP3.LUT R20, R20, R21, RZ, 0x3c, !PT ;  /* 0x0000001514147212 */ /* 0x000fe200078e3cff */
[--C-:B------:R-:W-:Y:S01]  /*a0e0*/  IMAD.X R21, RZ, RZ, R127.reuse, P2 ;  /* 0x000000ffff157224 */ /* 0x100fe200010e067f */
[----:B------:R-:W-:Y:S02]  /*a0f0*/  IADD3 R133, P2, R126, 0xb000, RZ ;  /* 0x0000b0007e857810 */ /* 0x000fe40007f5e0ff */
[----:B------:R-:W-:Y:S02]  /*a100*/  SHF.R.U64 R11, R11, 0x3, RZ ;  /* 0x000000030b0b7819 */ /* 0x000fe400000012ff */
        /* <DEDUP_REMOVED lines=13> */
[----:B------:R-:W-:Y:S02]  /*a1e0*/  IADD3 R123, P5, R126, 0xa000, RZ ;  /* 0x0000a0007e7b7810 */ /* 0x000fe40007fbe0ff */
[----:B------:R-:W-:Y:S01]  /*a1f0*/  MOV R145, R144 ;  /* 0x0000009000917202 */ /* 0x000fe20000000f00 */
[----:B------:R-:W-:Y:S01]  /*a200*/  IMAD.U32 R144, RZ, RZ, UR12 ;  /* 0x0000000cff907e24 */ /* 0x000fe2000f8e00ff */
[----:B------:R-:W-:Y:S01]  /*a210*/  LOP3.LUT R126, R11, R126, RZ, 0x3c, !PT ;  /* 0x0000007e0b7e7212 */ /* 0x000fe200078e3cff */
[----:B------:R-:W-:Y:S01]  /*a220*/  IMAD.X R11, RZ, RZ, R127, P2 ;  /* 0x000000ffff0b7224 */ /* 0x000fe200010e067f */
[----:B------:R-:W-:Y:S01]  /*a230*/  ISETP.NE.AND P2, PT, R132, 0x1, PT ;  /* 0x000000018400780c */ /* 0x000fe20003f45270 */
[----:B------:R-:W-:Y:S01]  /*a240*/  @!P1 VIADD R144, R144, 0x36860 ;  /* 0x0003686090909836 */ /* 0x000fe20000000000 */
[----:B------:R-:W-:Y:S01]  /*a250*/  MOV R141, R140 ;  /* 0x0000008c008d7202 */ /* 0x000fe20000000f00 */
[----:B------:R-:W-:Y:S01]  /*a260*/  USHF.R.S32.HI UR12, URZ, 0x1f, UR13 ;  /* 0x0000001f3f0c7899 */ /* 0x000fe2000801140d */
[----:B------:R-:W-:-:S02]  /*a270*/  MOV R140, R150 ;  /* 0x00000096008c7202 */ /* 0x000fc40000000f00 */
[----:B------:R-:W-:Y:S02]  /*a280*/  @!P1 PRMT R150, RZ, 0x654, R144 ;  /* 0x00000654ff969816 */ /* 0x000fe40000000090 */
[----:B------:R-:W-:Y:S02]  /*a290*/  LOP3.LUT R0, R133, 0x380, RZ, 0xc0, !PT ;  /* 0x0000038085007812 */ /* 0x000fe400078ec0ff */
[----:B------:R-:W-:Y:S02]  /*a2a0*/  MOV R144, R148 ;  /* 0x0000009400907202 */ /* 0x000fe40000000f00 */
[----:B------:R-:W-:Y:S01]  /*a2b0*/  SHF.R.U64 R0, R0, 0x3, RZ ;  /* 0x0000000300007819 */ /* 0x000fe200000012ff */
[----:B------:R-:W1:Y:S01]  /*a2c0*/  @P2 LDC R151, c[0x0][0xbf0] ;  /* 0x0002fc00ff972b82 */ /* 0x000e620000000800 */
[----:B------:R-:W-:Y:S02]  /*a2d0*/  MOV R146, R146 ;  /* 0x0000009200927202 */ /* 0x000fe40000000f00 */
[----:B0-----:R-:W-:Y:S01]  /*a2e0*/  LOP3.LUT R10, R0, R133, RZ, 0x3c, !PT ;  /* 0x00000085000a7212 */ /* 0x001fe200078e3cff */
[----:B------:R-:W-:Y:S01]  /*a2f0*/  IMAD R0, RZ, RZ, -UR15 ;  /* 0x8000000fff007e24 */ /* 0x000fe2000f8e02ff */
[----:B------:R-:W-:-:S02]  /*a300*/  LOP3.LUT R120, R121, 0x380, RZ, 0xc0, !PT ;  /* 0x0000038079787812 */ /* 0x000fc400078ec0ff */
[----:B------:R-:W-:Y:S01]  /*a310*/  LOP3.LUT R6, R7, 0x380, RZ, 0xc0, !PT ;  /* 0x0000038007067812 */ /* 0x000fe200078ec0ff */
[----:B---3--:R-:W-:Y:S01]  /*a320*/  IMAD R0, R161, R0, UR14 ;  /* 0x0000000ea1007e24 */ /* 0x008fe2000f8e0200 */
[----:B------:R-:W-:Y:S02]  /*a330*/  SHF.R.U64 R120, R120, 0x3, RZ ;  /* 0x0000000378787819 */ /* 0x000fe400000012ff */
[----:B------:R-:W-:Y:S01]  /*a340*/  MOV R138, R138 ;  /* 0x0000008a008a7202 */ /* 0x000fe20000000f00 */
[----:B------:R-:W-:Y:S01]  /*a350*/  IMAD R147, R0, 0x80, R212 ;  /* 0x0000008000937824 */ /* 0x000fe200078e02d4 */
[----:B------:R-:W-:Y:S01]  /*a360*/  LOP3.LUT R120, R120, R121, RZ, 0x3c, !PT ;  /* 0x0000007978787212 */ /* 0x000fe200078e3cff */
[----:B------:R-:W-:Y:S01]  /*a370*/  IMAD.X R121, RZ, RZ, R127, P0 ;  /* 0x000000ffff797224 */ /* 0x000fe200000e067f */
[----:B------:R-:W-:Y:S02]  /*a380*/  SHF.R.U64 R6, R6, 0x3, RZ ;  /* 0x0000000306067819 */ /* 0x000fe400000012ff */
[----:B------:R-:W-:-:S02]  /*a390*/  MOV R139, R152 ;  /* 0x00000098008b7202 */ /* 0x000fc40000000f00 */
[----:B------:R-:W-:Y:S01]  /*a3a0*/  LOP3.LUT R6, R6, R7, RZ, 0x3c, !PT ;  /* 0x0000000706067212 */ /* 0x000fe200078e3cff */
[----:B------:R-:W-:Y:S01]  /*a3b0*/  IMAD.X R7, RZ, RZ, R127, P3 ;  /* 0x000000ffff077224 */ /* 0x000fe200018e067f */
[----:B------:R-:W-:Y:S02]  /*a3c0*/  MOV R136, R136 ;  /* 0x0000008800887202 */ /* 0x000fe40000000f00 */
[----:B------:R-:W-:Y:S01]  /*a3d0*/  MOV R133, R154 ;  /* 0x0000009a00857202 */ /* 0x000fe20000000f00 */
[----:B------:R-:W-:Y:S02]  /*a3e0*/  WARPGROUP.DEPBAR.LE gsb0, 0x0 ;  /* 0x00008000000079c5 */ /* 0x000fe40000010000 */
[----:B------:R-:W-:Y:S01]  /*a3f0*/  WARPGROUP.ARRIVE ;  /* 0x00000000000079c5 */ /* 0x000fe20000000000 */
[----:B------:R-:W-:Y:S02]  /*a400*/  MOV R137, R156 ;  /* 0x0000009c00897202 */ /* 0x000fe40000000f00 */
[----:B------:R-:W-:-:S02]  /*a410*/  MOV R134, R134 ;  /* 0x0000008600867202 */ /* 0x000fc40000000f00 */
[----:B------:R-:W-:Y:S01]  /*a420*/  MOV R135, R158 ;  /* 0x0000009e00877202 */ /* 0x000fe20000000f00 */
[----:B------:R-:W-:Y:S01]  /*a430*/  HGMMA.64x192x16.F32 R24, R176, gdesc[UR4].tnspB, R24, gsb0 ;  /* 0x42e00004b0187df0 */ /* 0x000fe20008000818 */
[----:B------:R-:W-:Y:S01]  /*a440*/  UIMAD.WIDE.U32 UR6, UR10, UR8, URZ ;  /* 0x000000080a0672a5 */ /* 0x000fe2000f8e003f */
[----:B------:R-:W-:Y:S02]  /*a450*/  LOP3.LUT R124, R125, 0x380, RZ, 0xc0, !PT ;  /* 0x000003807d7c7812 */ /* 0x000fe400078ec0ff */
[----:B------:R-:W-:Y:S01]  /*a460*/  LOP3.LUT R14, R15, 0x380, RZ, 0xc0, !PT ;  /* 0x000003800f0e7812 */ /* 0x000fe200078ec0ff */
[----:B------:R-:W-:Y:S01]  /*a470*/  ULDC.64 UR8, c[0x0][0x208] ;  /* 0x0000820000087ab9 */ /* 0x000fe20000000a00 */
[----:B------:R-:W-:Y:S01]  /*a480*/  LOP3.LUT R122, R123, 0x380, RZ, 0xc0, !PT ;  /* 0x000003807b7a7812 */ /* 0x000fe200078ec0ff */
[----:B------:R-:W-:Y:S01]  /*a490*/  IMAD.U32 R128, RZ, RZ, UR6 ;  /* 0x00000006ff807e24 */ /* 0x000fe2000f8e00ff */
[----:B------:R-:W-:Y:S02]  /*a4a0*/  UIADD3 UR6, UR7, UR5, URZ ;  /* 0x0000000507067290 */ /* 0x000fe4000fffe03f */
[----:B------:R-:W-:Y:S01]  /*a4b0*/  IMAD.U32 R129, RZ, RZ, UR7 ;  /* 0x00000007ff817e24 */ /* 0x000fe2000f8e00ff */
[----:B------:R-:W-:Y:S01]  /*a4c0*/  SHF.R.U64 R124, R124, 0x3, RZ ;  /* 0x000000037c7c7819 */ /* 0x000fe200000012ff */
[----:B------:R-:W-:Y:S01]  /*a4d0*/  ULDC UR5, c[0x0][0xa88] ;  /* 0x0002a20000057ab9 */ /* 0x000fe20000000800 */
[----:B------:R-:W-:Y:S01]  /*a4e0*/  SHF.R.U64 R14, R14, 0x3, RZ ;  /* 0x000000030e0e7819 */ /* 0x000fe200000012ff */
[----:B------:R-:W-:Y:S01]  /*a4f0*/  IMAD.U32 R129, RZ, RZ, UR6 ;  /* 0x00000006ff817e24 */ /* 0x000fe2000f8e00ff */
[----:B------:R-:W-:Y:S01]  /*a500*/  ULDC.64 UR6, c[0x0][0xb88] ;  /* 0x0002e20000067ab9 */ /* 0x000fe20000000a00 */
[----:B------:R-:W-:-:S02]  /*a510*/  SHF.R.U64 R122, R122, 0x3, RZ ;  /* 0x000000037a7a7819 */ /* 0x000fc400000012ff */
[----:B------:R-:W-:Y:S02]  /*a520*/  LOP3.LUT R124, R124, R125, RZ, 0x3c, !PT ;  /* 0x0000007d7c7c7212 */ /* 0x000fe400078e3cff */
[----:B------:R-:W-:Y:S01]  /*a530*/  LOP3.LUT R14, R14, R15, RZ, 0x3c, !PT ;  /* 0x0000000f0e0e7212 */ /* 0x000fe200078e3cff */
[--C-:B------:R-:W-:Y:S01]  /*a540*/  IMAD.X R15, RZ, RZ, R127.reuse, P6 ;  /* 0x000000ffff0f7224 */ /* 0x100fe200030e067f */
[----:B------:R-:W-:Y:S01]  /*a550*/  LOP3.LUT R122, R122, R123, RZ, 0x3c, !PT ;  /* 0x0000007b7a7a7212 */ /* 0x000fe200078e3cff */
[----:B------:R-:W-:Y:S01]  /*a560*/  IMAD.X R123, RZ, RZ, R127, P5 ;  /* 0x000000ffff7b7224 */ /* 0x000fe200028e067f */
[----:B------:R-:W-:Y:S01]  /*a570*/  IADD3.X R125, RZ, R127, RZ, P4, !PT ;  /* 0x0000007fff7d7210 */ /* 0x000fe200027fe4ff */
[----:B------:R-:W-:Y:S02]  /*a580*/  UIADD3 UR4, UR4, 0x36820, URZ ;  /* 0x0003682004047890 */ /* 0x000fe4000fffe03f */
[----:B------:R-:W-:Y:S02]  /*a590*/  UIADD3 UR36, UR36, 0x1, URZ ;  /* 0x0000000124247890 */ /* 0x000fe4000fffe03f */
[----:B------:R-:W-:-:S02]  /*a5a0*/  UPRMT UR4, URZ, 0x654, UR4 ;  /* 0x000006543f047896 */ /* 0x000fc40008000004 */
[----:B------:R-:W-:Y:S01]  /*a5b0*/  UISETP.NE.AND UP0, UPT, UR36, 0x2, UPT ;  /* 0x000000022400788c */ /* 0x000fe2000bf05270 */
[----:B------:R-:W-:Y:S03]  /*a5c0*/  BSSY B0, `(.L_x_3465) ;  /* 0x0000114000007945 */ /* 0x000fe60003800000 */
[----:B------:R-:W-:Y:S01]  /*a5d0*/  USEL UR36, UR36, URZ, UP0 ;  /* 0x0000003f24247287 */ /* 0x000fe20008000000 */
        /* <DEDUP_REMOVED lines=9> */
[----:B0-----:R-:W0:Y:S01]  /*a670*/  @P2 LDC R150, c[0x0][0xbec] ;  /* 0x0002fb00ff962b82 */ /* 0x001e220000000800 */
[-C--:B------:R-:W-:Y:S01]  /*a680*/  FMUL.FTZ R27, R27, R142.reuse ;  /* 0x0000008e1b1b7220 */ /* 0x080fe20000410000 */
[-C--:B------:R-:W-:Y:S01]  /*a690*/  FMUL.FTZ R26, R26, R142.reuse ;  /* 0x0000008e1a1a7220 */ /* 0x080fe20000410000 */
[-C--:B------:R-:W-:Y:S01]  /*a6a0*/  FMUL.FTZ R31, R31, R142.reuse ;  /* 0x0000008e1f1f7220 */ /* 0x080fe20000410000 */
[----:B------:R-:W-:Y:S01]  /*a6b0*/  FMUL.FTZ R30, R30, R142 ;  /* 0x0000008e1e1e7220 */ /* 0x000fe20000410000 */
[-C--:B------:R-:W-:Y:S01]  /*a6c0*/  FMUL.FTZ R29, R29, R143.reuse ;  /* 0x0000008f1d1d7220 */ /* 0x080fe20000410000 */
[-C--:B------:R-:W-:Y:S01]  /*a6d0*/  FMUL.FTZ R41, R41, R143.reuse ;  /* 0x0000008f29297220 */ /* 0x080fe20000410000 */
[-C--:B------:R-:W-:Y:S01]  /*a6e0*/  FMUL.FTZ R40, R40, R143.reuse ;  /* 0x0000008f28287220 */ /* 0x080fe20000410000 */
[----:B------:R-:W2:Y:S01]  /*a6f0*/  LDC.64 R36, c[0x0][0xb98] ;  /* 0x0002e600ff247b82 */ /* 0x000ea20000000a00 */
        /* <DEDUP_REMOVED lines=15> */
[----:B0-----:R-:W-:-:S04]  /*a7f0*/  @P2 IMAD.HI.U32 R150, R147, R150, RZ ;  /* 0x0000009693962227 */ /* 0x001fc800078e00ff */
        /* <DEDUP_REMOVED lines=23> */
[----:B------:R-:W-:-:S02]  /*a970*/  IMAD.MOV.U32 R143, RZ, RZ, R147 ;  /* 0x000000ffff8f7224 */ /* 0x000fc400078e0093 */
[-C--:B------:R-:W-:Y:S01]  /*a980*/  FMUL.FTZ R43, R43, R142.reuse ;  /* 0x0000008e2b2b7220 */ /* 0x080fe20000410000 */
[-C--:B------:R-:W-:Y:S01]  /*a990*/  FMUL.FTZ R42, R42, R142.reuse ;  /* 0x0000008e2a2a7220 */ /* 0x080fe20000410000 */
[----:B-1----:R-:W-:Y:S01]  /*a9a0*/  @P2 SHF.R.U32.HI R143, RZ, R151, R150 ;  /* 0x00000097ff8f2219 */ /* 0x002fe20000011696 */
[----:B------:R-:W-:Y:S01]  /*a9b0*/  FMUL.FTZ R35, R35, R142 ;  /* 0x0000008e23237220 */ /* 0x000fe20000410000 */
[----:B------:R-:W-:Y:S01]  /*a9c0*/  F2FP.F16.F32.PACK_AB R24, R25, R24 ;  /* 0x000000181918723e */ /* 0x000fe200000000ff */
[----:B------:R-:W-:Y:S01]  /*a9d0*/  FMUL.FTZ R34, R34, R142 ;  /* 0x0000008e22227220 */ /* 0x000fe20000410000 */
[----:B------:R-:W-:Y:S01]  /*a9e0*/  F2FP.F16.F32.PACK_AB R25, R27, R26 ;  /* 0x0000001a1b19723e */ /* 0x000fe200000000ff */
[-C--:B------:R-:W-:Y:S01]  /*a9f0*/  FMUL.FTZ R39, R39, R142.reuse ;  /* 0x0000008e27277220 */ /* 0x080fe20000410000 */
[----:B------:R-:W-:Y:S01]  /*aa00*/  FMUL.FTZ R38, R38, R142 ;  /* 0x0000008e26267220 */ /* 0x000fe20000410000 */
[----:B------:R-:W-:Y:S01]  /*aa10*/  F2FP.F16.F32.PACK_AB R27, R31, R30 ;  /* 0x0000001e1f1b723e */ /* 0x000fe200000000ff */
[-C--:B------:R-:W-:Y:S01]  /*aa20*/  FMUL.FTZ R47, R47, R142.reuse ;  /* 0x0000008e2f2f7220 */ /* 0x080fe20000410000 */
[----:B------:R-:W-:Y:S01]  /*aa30*/  FMUL.FTZ R46, R46, R142 ;  /* 0x0000008e2e2e7220 */ /* 0x000fe20000410000 */
[----:B------:R-:W-:Y:S01]  /*aa40*/  F2FP.F16.F32.PACK_AB R30, R32, R33 ;  /* 0x00000021201e723e */ /* 0x000fe200000000ff */
[----:B--2---:R-:W-:Y:S01]  /*aa50*/  IMAD.WIDE.U32 R128, R36, UR13, R128 ;  /* 0x0000000d24807c25 */ /* 0x004fe2000f8e0080 */
[----:B------:R-:W-:-:S03]  /*aa60*/  F2FP.F16.F32.PACK_AB R33, R43, R42 ;  /* 0x0000002a2b21723e */ /* 0x000fc600000000ff */
[----:B------:R-:W-:Y:S01]  /*aa70*/  FMUL.FTZ R51, R51, R142 ;  /* 0x0000008e33337220 */ /* 0x000fe20000410000 */
[----:B------:R-:W-:Y:S01]  /*aa80*/  F2FP.F16.F32.PACK_AB R26, R29, R148 ;  /* 0x000000941d1a723e */ /* 0x000fe200000000ff */
[----:B------:R-:W-:Y:S01]  /*aa90*/  BAR.SYNC.DEFER_BLOCKING 0x1, 0x100 ;  /* 0x0044000000007b1d */ /* 0x000fe20000010000 */
[----:B------:R-:W-:Y:S01]  /*aaa0*/  IMAD.MOV R43, RZ, RZ, -R143 ;  /* 0x000000ffff2b7224 */ /* 0x000fe200078e0a8f */
[----:B------:R-:W-:Y:S01]  /*aab0*/  F2FP.F16.F32.PACK_AB R28, R28, R149 ;  /* 0x000000951c1c723e */ /* 0x000fe200000000ff */
[----:B------:R-:W-:Y:S01]  /*aac0*/  FMUL.FTZ R50, R50, R142 ;  /* 0x0000008e32327220 */ /* 0x000fe20000410000 */
[----:B------:R-:W-:Y:S01]  /*aad0*/  F2FP.F16.F32.PACK_AB R29, R35, R34 ;  /* 0x00000022231d723e */ /* 0x000fe200000000ff */
[----:B------:R-:W-:Y:S01]  /*aae0*/  IMAD R43, R132, R43, R147 ;  /* 0x0000002b842b7224 */ /* 0x000fe200078e0293 */
[----:B------:R-:W-:Y:S01]  /*aaf0*/  F2FP.F16.F32.PACK_AB R31, R39, R38 ;  /* 0x00000026271f723e */ /* 0x000fe200000000ff */
[----:B------:R-:W-:Y:S01]  /*ab00*/  IMAD R38, R36, UR12, RZ ;  /* 0x0000000c24267c24 */ /* 0x000fe2000f8e02ff */
[----:B------:R-:W-:Y:S01]  /*ab10*/  F2FP.F16.F32.PACK_AB R32, R41, R40 ;  /* 0x000000282920723e */ /* 0x000fe200000000ff */
[----:B------:R-:W-:Y:S01]  /*ab20*/  FMUL.FTZ R55, R55, R142 ;  /* 0x0000008e37377220 */ /* 0x000fe20000410000 */
[----:B------:R-:W-:Y:S01]  /*ab30*/  F2FP.F16.F32.PACK_AB R34, R45, R44 ;  /* 0x0000002c2d22723e */ /* 0x000fe200000000ff */
[----:B------:R-:W-:Y:S01]  /*ab40*/  IMAD R41, R37, UR13, R38 ;  /* 0x0000000d25297c24 */ /* 0x000fe2000f8e0226 */
[----:B------:R-:W-:Y:S01]  /*ab50*/  F2FP.F16.F32.PACK_AB R35, R47, R46 ;  /* 0x0000002e2f23723e */ /* 0x000fe200000000ff */
[----:B------:R-:W-:Y:S01]  /*ab60*/  FMUL.FTZ R54, R54, R142 ;  /* 0x0000008e36367220 */ /* 0x000fe20000410000 */
[----:B------:R-:W-:Y:S01]  /*ab70*/  IADD3 R40, P0, R143, R128, RZ ;  /* 0x000000808f287210 */ /* 0x000fe20007f1e0ff */
        /* <DEDUP_REMOVED lines=8> */
[----:B------:R-:W-:Y:S01]  /*ac00*/  F2FP.F16.F32.PACK_AB R36, R49, R48 ;  /* 0x000000303124723e */ /* 0x000fe200000000ff */
[----:B------:R0:W-:Y:S01]  /*ac10*/  STSM.16.M88.4 [R141], R24 ;  /* 0x000000188d007844 */ /* 0x0001e20000000200 */
[----:B------:R-:W-:Y:S01]  /*ac20*/  F2FP.F16.F32.PACK_AB R37, R51, R50 ;  /* 0x000000323325723e */ /* 0x000fe200000000ff */
[----:B------:R-:W-:Y:S01]  /*ac30*/  FMUL.FTZ R75, R75, R142 ;  /* 0x0000008e4b4b7220 */ /* 0x000fe20000410000 */
[----:B------:R-:W-:Y:S01]  /*ac40*/  F2FP.F16.F32.PACK_AB R38, R53, R52 ;  /* 0x000000343526723e */ /* 0x000fe200000000ff */
[----:B------:R-:W-:Y:S01]  /*ac50*/  STSM.16.M88.4 [R145], R28 ;  /* 0x0000001c91007844 */ /* 0x000fe20000000200 */
[----:B------:R-:W-:Y:S01]  /*ac60*/  F2FP.F16.F32.PACK_AB R39, R55, R54 ;  /* 0x000000363727723e */ /* 0x000fe200000000ff */
[-C--:B------:R-:W-:Y:S01]  /*ac70*/  FMUL.FTZ R74, R74, R142.reuse ;  /* 0x0000008e4a4a7220 */ /* 0x080fe20000410000 */
[-C--:B------:R-:W-:Y:S01]  /*ac80*/  FMUL.FTZ R79, R79, R142.reuse ;  /* 0x0000008e4f4f7220 */ /* 0x080fe20000410000 */
[----:B------:R1:W-:Y:S01]  /*ac90*/  STSM.16.M88.4 [R146], R32 ;  /* 0x0000002092007844 */ /* 0x0003e20000000200 */
[-C--:B------:R-:W-:Y:S01]  /*aca0*/  FMUL.FTZ R78, R78, R142.reuse ;  /* 0x0000008e4e4e7220 */ /* 0x080fe20000410000 */
[-C--:B------:R-:W-:Y:S01]  /*acb0*/  FMUL.FTZ R83, R83, R142.reuse ;  /* 0x0000008e53537220 */ /* 0x080fe20000410000 */
[-C--:B------:R-:W-:Y:S01]  /*acc0*/  FMUL.FTZ R82, R82, R142.reuse ;  /* 0x0000008e52527220 */ /* 0x080fe20000410000 */
[----:B------:R-:W-:Y:S01]  /*acd0*/  STSM.16.M88.4 [R144], R36 ;  /* 0x0000002490007844 */ /* 0x000fe20000000200 */
[-C--:B------:R-:W-:Y:S01]  /*ace0*/  FMUL.FTZ R87, R87, R142.reuse ;  /* 0x0000008e57577220 */ /* 0x080fe20000410000 */
[-C--:B------:R-:W-:Y:S01]  /*acf0*/  FMUL.FTZ R86, R86, R142.reuse ;  /* 0x0000008e56567220 */ /* 0x080fe20000410000 */
[----:B------:R-:W-:Y:S01]  /*ad00*/  FMUL.FTZ R91, R91, R142 ;  /* 0x0000008e5b5b7220 */ /* 0x000fe20000410000 */
[----:B0-----:R-:W-:Y:S01]  /*ad10*/  F2FP.F16.F32.PACK_AB R24, R57, R56 ;  /* 0x000000383918723e */ /* 0x001fe200000000ff */
[----:B------:R-:W-:Y:S01]  /*ad20*/  FMUL.FTZ R90, R90, R142 ;  /* 0x0000008e5a5a7220 */ /* 0x000fe20000410000 */
[----:B------:R-:W-:Y:S01]  /*ad30*/  F2FP.F16.F32.PACK_AB R25, R59, R58 ;  /* 0x0000003a3b19723e */ /* 0x000fe200000000ff */
[----:B------:R-:W-:Y:S01]  /*ad40*/  FMUL.FTZ R95, R95, R142 ;  /* 0x0000008e5f5f7220 */ /* 0x000fe20000410000 */
[----:B------:R-:W-:Y:S01]  /*ad50*/  F2FP.F16.F32.PACK_AB R26, R61, R60 ;  /* 0x0000003c3d1a723e */ /* 0x000fe200000000ff */
[----:B------:R-:W-:Y:S01]  /*ad60*/  FMUL.FTZ R94, R94, R142 ;  /* 0x0000008e5e5e7220 */ /* 0x000fe20000410000 */
[----:B------:R-:W-:Y:S01]  /*ad70*/  F2FP.F16.F32.PACK_AB R27, R63, R62 ;  /* 0x0000003e3f1b723e */ /* 0x000fe200000000ff */
[-C--:B------:R-:W-:Y:S01]  /*ad80*/  FMUL.FTZ R99, R99, R142.reuse ;  /* 0x0000008e63637220 */ /* 0x080fe20000410000 */
[----:B-1----:R-:W-:Y:S01]  /*ad90*/  SHF.R.S32.HI R33, RZ, 0x1f, R143 ;  /* 0x0000001fff217819 */ /* 0x002fe2000001148f */
[-C--:B------:R-:W-:Y:S01]  /*ada0*/  FMUL.FTZ R98, R98, R142.reuse ;  /* 0x0000008e62627220 */ /* 0x080fe20000410000 */
[----:B------:R-:W-:Y:S01]  /*adb0*/  SHF.R.S32.HI R32, RZ, 0x1f, R43 ;  /* 0x0000001fff207819 */ /* 0x000fe2000001142b */
[----:B------:R0:W-:Y:S01]  /*adc0*/  STSM.16.M88.4 [R140], R24 ;  /* 0x000000188c007844 */ /* 0x0001e20000000200 */
[----:B------:R-:W-:Y:S01]  /*add0*/  IADD3.X R41, R33, R129, R41, P0, !PT ;  /* 0x0000008121297210 */ /* 0x000fe200007fe429 */
[----:B------:R-:W-:Y:S01]  /*ade0*/  FMUL.FTZ R103, R103, R142 ;  /* 0x0000008e67677220 */ /* 0x000fe20000410000 */
[----:B------:R-:W-:Y:S01]  /*adf0*/  F2FP.F16.F32.PACK_AB R28, R65, R64 ;  /* 0x00000040411c723e */ /* 0x000fe200000000ff */
[----:B------:R-:W-:Y:S01]  /*ae00*/  IMAD R32, R32, UR6, RZ ;  /* 0x0000000620207c24 */ /* 0x000fe2000f8e02ff */
[----:B------:R-:W-:Y:S01]  /*ae10*/  F2FP.F16.F32.PACK_AB R29, R67, R66 ;  /* 0x00000042431d723e */ /* 0x000fe200000000ff */
[----:B------:R-:W-:Y:S01]  /*ae20*/  IMAD.WIDE.U32 R40, R43, UR6, R40 ;  /* 0x000000062b287c25 */ /* 0x000fe2000f8e0028 */
[----:B------:R-:W-:-:S03]  /*ae30*/  F2FP.F16.F32.PACK_AB R30, R69, R68 ;  /* 0x00000044451e723e */ /* 0x000fc600000000ff */
[----:B------:R-:W-:Y:S01]  /*ae40*/  FMUL.FTZ R102, R102, R142 ;  /* 0x0000008e66667220 */ /* 0x000fe20000410000 */
[----:B------:R-:W-:Y:S01]  /*ae50*/  F2FP.F16.F32.PACK_AB R31, R71, R70 ;  /* 0x00000046471f723e */ /* 0x000fe200000000ff */
[----:B------:R-:W-:Y:S01]  /*ae60*/  IMAD R45, R43, UR7, R32 ;  /* 0x000000072b2d7c24 */ /* 0x000fe2000f8e0220 */
[----:B------:R-:W-:Y:S01]  /*ae70*/  F2FP.F16.F32.PACK_AB R32, R73, R72 ;  /* 0x000000484920723e */ /* 0x000fe200000000ff */
[----:B------:R-:W-:Y:S01]  /*ae80*/  IMAD R43, R0, 0x80, R211 ;  /* 0x00000080002b7824 */ /* 0x000fe200078e02d3 */
[----:B------:R-:W-:Y:S01]  /*ae90*/  ULDC.64 UR6, c[0x0][0xb50] ;  /* 0x0002d40000067ab9 */ /* 0x000fe20000000a00 */
[----:B------:R-:W-:Y:S01]  /*aea0*/  IMAD R72, R132, UR5, RZ ;  /* 0x0000000584487c24 */ /* 0x000fe2000f8e02ff */
[----:B------:R1:W-:Y:S01]  /*aeb0*/  STSM.16.M88.4 [R139], R28 ;  /* 0x0000001c8b007844 */ /* 0x0003e20000000200 */
[----:B------:R-:W-:Y:S01]  /*aec0*/  LOP3.LUT P0, RZ, R206, 0x3, RZ, 0xc0, !PT ;  /* 0x00000003ceff7812 */ /* 0x000fe2000780c0ff */
[----:B0-----:R-:W-:Y:S02]  /*aed0*/  VIADD R25, R43, 0x8 ;  /* 0x000000082b197836 */ /* 0x001fe40000000000 */
[----:B------:R-:W-:Y:S01]  /*aee0*/  FMUL.FTZ R107, R107, R142 ;  /* 0x0000008e6b6b7220 */ /* 0x000fe20000410000 */
[----:B------:R-:W-:-:S02]  /*aef0*/  IMAD.IADD R27, R41, 0x1, R45 ;  /* 0x00000001291b7824 */ /* 0x000fc400078e022d */
[-C--:B------:R-:W-:Y:S01]  /*af00*/  FMUL.FTZ R106, R106, R142.reuse ;  /* 0x0000008e6a6a7220 */ /* 0x080fe20000410000 */
[-C--:B------:R-:W-:Y:S01]  /*af10*/  FMUL.FTZ R111, R111, R142.reuse ;  /* 0x0000008e6f6f7220 */ /* 0x080fe20000410000 */
[-C--:B------:R-:W-:Y:S01]  /*af20*/  FMUL.FTZ R110, R110, R142.reuse ;  /* 0x0000008e6e6e7220 */ /* 0x080fe20000410000 */
[-C--:B------:R-:W-:Y:S01]  /*af30*/  FMUL.FTZ R115, R115, R142.reuse ;  /* 0x0000008e73737220 */ /* 0x080fe20000410000 */
[----:B------:R-:W-:Y:S01]  /*af40*/  FMUL.FTZ R114, R114, R142 ;  /* 0x0000008e72727220 */ /* 0x000fe20000410000 */
[----:B------:R-:W-:Y:S01]  /*af50*/  ISETP.GE.OR P1, PT, R43, R72, P0 ;  /* 0x000000482b00720c */ /* 0x000fe20000726670 */
[-C--:B------:R-:W-:Y:S01]  /*af60*/  FMUL.FTZ R119, R119, R142.reuse ;  /* 0x0000008e77777220 */ /* 0x080fe20000410000 */
[----:B------:R-:W-:Y:S01]  /*af70*/  FMUL.FTZ R118, R118, R142 ;  /* 0x0000008e76767220 */ /* 0x000fe20000410000 */
[----:B------:R-:W-:Y:S01]  /*af80*/  F2FP.F16.F32.PACK_AB R33, R75, R74 ;  /* 0x0000004a4b21723e */ /* 0x000fe200000000ff */
[----:B------:R-:W0:Y:S01]  /*af90*/  @P2 LDC R73, c[0x0][0xbec] ;  /* 0x0002fb00ff492b82 */ /* 0x000e220000000800 */
[----:B------:R-:W-:-:S02]  /*afa0*/  F2FP.F16.F32.PACK_AB R34, R77, R76 ;  /* 0x0000004c4d22723e */ /* 0x000fc400000000ff */
[C---:B-1----:R-:W-:Y:S02]  /*afb0*/  LEA R28, P3, R40.reuse, UR6, 0x2 ;  /* 0x00000006281c7c11 */ /* 0x042fe4000f8610ff */
[----:B------:R-:W-:Y:S02]  /*afc0*/  F2FP.F16.F32.PACK_AB R35, R79, R78 ;  /* 0x0000004e4f23723e */ /* 0x000fe400000000ff */
[----:B------:R-:W-:Y:S01]  /*afd0*/  ISETP.GE.OR P0, PT, R25, R72, P0 ;  /* 0x000000481900720c */ /* 0x000fe20000706670 */
[----:B------:R-:W-:Y:S01]  /*afe0*/  SHFL.IDX PT, R44, R28, RZ, 0x1c1f ;  /* 0x001c1fff1c2c7589 */ /* 0x000fe200000e0000 */
[----:B------:R-:W-:Y:S01]  /*aff0*/  LEA.HI.X R40, R40, UR7, R27, 0x2, P3 ;  /* 0x0000000728287c11 */ /* 0x000fe200098f141b */
[----:B------:R-:W1:Y:S01]  /*b000*/  @P2 LDC R74, c[0x0][0xbf0] ;  /* 0x0002fc00ff4a2b82 */ /* 0x000e620000000800 */
[----:B------:R-:W-:Y:S01]  /*b010*/  F2FP.F16.F32.PACK_AB R88, R89, R88 ;  /* 0x000000585958723e */ /* 0x000fe200000000ff */
[----:B------:R-:W-:Y:S01]  /*b020*/  STSM.16.M88.4 [R138], R32 ;  /* 0x000000208a007844 */ /* 0x000fe20000000200 */
[----:B------:R-:W-:-:S02]  /*b030*/  F2FP.F16.F32.PACK_AB R24, R81, R80 ;  /* 0x000000505118723e */ /* 0x000fc400000000ff */
[----:B------:R-:W-:Y:S01]  /*b040*/  F2FP.F16.F32.PACK_AB R25, R83, R82 ;  /* 0x000000525319723e */ /* 0x000fe200000000ff */
[----:B------:R-:W2:Y:S01]  /*b050*/  SHFL.IDX PT, R45, R40, RZ, 0x1c1f ;  /* 0x001c1fff282d7589 */ /* 0x000ea200000e0000 */
[----:B------:R-:W-:Y:S02]  /*b060*/  F2FP.F16.F32.PACK_AB R26, R85, R84 ;  /* 0x00000054551a723e */ /* 0x000fe400000000ff */
[----:B------:R-:W-:Y:S01]  /*b070*/  F2FP.F16.F32.PACK_AB R27, R87, R86 ;  /* 0x00000056571b723e */ /* 0x000fe200000000ff */
[----:B------:R-:W-:Y:S01]  /*b080*/  SHFL.IDX PT, R46, R28, 0x1, 0x1c1f ;  /* 0x003c1f001c2e7f89 */ /* 0x000fe200000e0000 */
[----:B------:R-:W-:Y:S02]  /*b090*/  F2FP.F16.F32.PACK_AB R89, R91, R90 ;  /* 0x0000005a5b59723e */ /* 0x000fe400000000ff */
[----:B------:R-:W-:Y:S01]  /*b0a0*/  F2FP.F16.F32.PACK_AB R96, R97, R96 ;  /* 0x000000606160723e */ /* 0x000fe200000000ff */
[----:B------:R-:W-:Y:S01]  /*b0b0*/  STSM.16.M88.4 [R133], R24 ;  /* 0x0000001885007844 */ /* 0x000fe20000000200 */
[----:B------:R-:W-:-:S02]  /*b0c0*/  F2FP.F16.F32.PACK_AB R90, R93, R92 ;  /* 0x0000005c5d5a723e */ /* 0x000fc400000000ff */
[----:B------:R-:W-:Y:S01]  /*b0d0*/  F2FP.F16.F32.PACK_AB R91, R95, R94 ;  /* 0x0000005e5f5b723e */ /* 0x000fe200000000ff */
[----:B------:R-:W3:Y:S01]  /*b0e0*/  SHFL.IDX PT, R47, R40, 0x1, 0x1c1f ;  /* 0x003c1f00282f7f89 */ /* 0x000ee200000e0000 */
        /* <DEDUP_REMOVED lines=13> */
[----:B------:R-:W-:-:S05]  /*b1c0*/  F2FP.F16.F32.PACK_AB R115, R119, R118 ;  /* 0x000000767773723e */ /* 0x000fca00000000ff */
[----:B------:R-:W-:Y:S01]  /*b1d0*/  STSM.16.M88.4 [R134], R112 ;  /* 0x0000007086007844 */ /* 0x000fe20000000200 */
[----:B------:R-:W-:Y:S06]  /*b1e0*/  BAR.SYNC.DEFER_BLOCKING 0x1, 0x100 ;  /* 0x0044000000007b1d */ /* 0x000fec0000010000 */
[----:B--2---:R-:W-:Y:S04]  /*b1f0*/  @!P1 ST.E desc[UR8][R44.64], R131 ;  /* 0x000000832c009985 */ /* 0x004fe8000c101908 */
[----:B---3--:R2:W-:Y:S04]  /*b200*/  @!P0 ST.E desc[UR8][R46.64], R130 ;  /* 0x000000822e008985 */ /* 0x0085e8000c101908 */
[----:B------:R3:W5:Y:S04]  /*b210*/  LD.E.128 R24, desc[UR8][R8.64] ;  /* 0x0000000808187980 */ /* 0x000768000c101d00 */
[----:B------:R4:W5:Y:S04]  /*b220*/  LD.E.128 R36, desc[UR8][R2.64] ;  /* 0x0000000802247980 */ /* 0x000968000c101d00 */
[----:B------:R-:W5:Y:S01]  /*b230*/  LD.E.128 R48, desc[UR8][R126.64] ;  /* 0x000000087e307980 */ /* 0x000f62000c101d00 */
[----:B---3--:R-:W3:Y:S03]  /*b240*/  LDC.64 R8, c[0x0][0xae0] ;  /* 0x0002b800ff087b82 */ /* 0x008ee60000000a00 */
[----:B------:R0:W5:Y:S01]  /*b250*/  LD.E.128 R28, desc[UR8][R4.64] ;  /* 0x00000008041c7980 */ /* 0x000162000c101d00 */
[----:B----4-:R-:W-:-:S03]  /*b260*/  IMAD R3, R22, 0x20, R205 ;  /* 0x0000002016037824 */ /* 0x010fc600078e02cd */
[----:B------:R-:W5:Y:S04]  /*b270*/  LD.E.128 R60, desc[UR8][R12.64] ;  /* 0x000000080c3c7980 */ /* 0x000f68000c101d00 */
[----:B------:R-:W5:Y:S01]  /*b280*/  LD.E.128 R52, desc[UR8][R20.64] ;  /* 0x0000000814347980 */ /* 0x000f62000c101d00 */
[----:B0-----:R-:W-:-:S03]  /*b290*/  IMAD R4, R0, 0x80, R3 ;  /* 0x0000008000047824 */ /* 0x001fc600078e0203 */
[----:B------:R-:W5:Y:S04]  /*b2a0*/  LD.E.128 R40, desc[UR8][R120.64] ;  /* 0x0000000878287980 */ /* 0x000f68000c101d00 */
[----:B------:R-:W5:Y:S04]  /*b2b0*/  LD.E.128 R32, desc[UR8][R124.64] ;  /* 0x000000087c207980 */ /* 0x000f68000c101d00 */
[----:B------:R0:W5:Y:S04]  /*b2c0*/  LD.E.128 R68, desc[UR8][R6.64] ;  /* 0x0000000806447980 */ /* 0x000168000c101d00 */
[----:B------:R-:W5:Y:S04]  /*b2d0*/  LD.E.128 R64, desc[UR8][R14.64] ;  /* 0x000000080e407980 */ /* 0x000f68000c101d00 */
[----:B------:R-:W5:Y:S04]  /*b2e0*/  LD.E.128 R56, desc[UR8][R122.64] ;  /* 0x000000087a387980 */ /* 0x000f68000c101d00 */
[----:B--2---:R2:W5:Y:S01]  /*b2f0*/  LD.E.128 R44, desc[UR8][R10.64] ;  /* 0x000000080a2c7980 */ /* 0x004562000c101d00 */
[----:B------:R-:W-:-:S02]  /*b300*/  ULDC.64 UR8, c[0x0][0xae8] ;  /* 0x0002ba0000087ab9 */ /* 0x000fc40000000a00 */
[----:B------:R-:W-:Y:S01]  /*b310*/  UIMAD UR5, UR11, UR8, URZ ;  /* 0x000000080b0572a4 */ /* 0x000fe2000f8e023f */
[----:B------:R-:W-:Y:S01]  /*b320*/  @P2 IMAD.HI.U32 R3, R4, R73, RZ ;  /* 0x0000004904032227 */ /* 0x000fe200078e00ff */
[----:B------:R-:W-:Y:S01]  /*b330*/  UIMAD.WIDE.U32 UR6, UR10, UR8, URZ ;  /* 0x000000080a0672a5 */ /* 0x000fe2000f8e003f */
[----:B------:R-:W-:Y:S01]  /*b340*/  @!PT LDS RZ, [RZ] ;  /* 0x00000000fffff984 */ /* 0x000fe20000000800 */
[----:B------:R-:W-:Y:S01]  /*b350*/  @!PT LDS RZ, [RZ] ;  /* 0x00000000fffff984 */ /* 0x000fe20000000800 */
[----:B------:R-:W-:Y:S01]  /*b360*/  @!PT LDS RZ, [RZ] ;  /* 0x00000000fffff984 */ /* 0x000fe20000000800 */
[----:B------:R-:W-:Y:S01]  /*b370*/  @!PT LDS RZ, [RZ] ;  /* 0x00000000fffff984 */ /* 0x000fe20000000800 */
[----:B------:R4:W-:Y:S06]  /*b380*/  MEMBAR.ALL.CTA ;  /* 0x0000000000007992 */ /* 0x0009ec0000008000 */
[----:B----4-:R-:W4:Y:S01]  /*b390*/  FENCE.VIEW.ASYNC.S ;  /* 0x00000000000073c6 */ /* 0x010f220000000000 */
[----:B------:R-:W-:Y:S01]  /*b3a0*/  UIMAD UR5, UR10, UR9, UR5 ;  /* 0x000000090a0572a4 */ /* 0x000fe2000f8e0205 */
[----:B------:R-:W-:Y:S01]  /*b3b0*/  IMAD.MOV.U32 R2, RZ, RZ, R4 ;  /* 0x000000ffff027224 */ /* 0x000fe200078e0004 */
[----:B-1----:R-:W-:Y:S01]  /*b3c0*/  @P2 SHF.R.U32.HI R2, RZ, R74, R3 ;  /* 0x0000004aff022219 */ /* 0x002fe20000011603 */
[----:B------:R-:W-:Y:S01]  /*b3d0*/  ULDC.64 UR8, c[0x0][0xaf0] ;  /* 0x0002bc0000087ab9 */ /* 0x000fe20000000a00 */
[----:B------:R-:W-:-:S02]  /*b3e0*/  UIADD3 UR7, UR7, UR5, URZ ;  /* 0x0000000507077290 */ /* 0x000fc4000fffe03f */
[----:B------:R-:W-:Y:S01]  /*b3f0*/  UIMAD UR5, UR12, UR8, URZ ;  /* 0x000000080c0572a4 */ /* 0x000fe2000f8e023f */
[--C-:B------:R-:W-:Y:S01]  /*b400*/  SHF.R.S32.HI R3, RZ, 0x1f, R2.reuse ;  /* 0x0000001fff037819 */ /* 0x100fe20000011402 */
[----:B------:R-:W-:Y:S01]  /*b410*/  UIMAD.WIDE.U32 UR6, UR13, UR8, UR6 ;  /* 0x000000080d0672a5 */ /* 0x000fe2000f8e0006 */
[----:B------:R-:W-:Y:S01]  /*b420*/  IMAD.MOV R5, RZ, RZ, -R2 ;  /* 0x000000ffff057224 */ /* 0x000fe200078e0a02 */
[----:B------:R-:W-:Y:S02]  /*b430*/  UIMAD UR5, UR13, UR9, UR5 ;  /* 0x000000090d0572a4 */ /* 0x000fe4000f8e0205 */
[----:B---3--:R-:W-:Y:S02]  /*b440*/  IMAD R3, R3, R8, RZ ;  /* 0x0000000803037224 */ /* 0x008fe400078e02ff */
[----:B------:R-:W-:Y:S01]  /*b450*/  UIADD3 UR7, UR7, UR5, URZ ;  /* 0x0000000507077290 */ /* 0x000fe2000fffe03f */
[----:B------:R-:W-:Y:S02]  /*b460*/  IMAD R5, R132, R5, R4 ;  /* 0x0000000584057224 */ /* 0x000fe400078e0204 */
[----:B0-----:R-:W-:-:S03]  /*b470*/  IMAD R7, R2, R9, R3 ;  /* 0x0000000902077224 */ /* 0x001fc600078e0203 */
[----:B------:R-:W-:Y:S01]  /*b480*/  SHF.R.S32.HI R4, RZ, 0x1f, R5 ;  /* 0x0000001fff047819 */ /* 0x000fe20000011405 */
[----:B------:R-:W-:Y:S01]  /*b490*/  IMAD.WIDE.U32 R2, R2, R8, UR6 ;  /* 0x0000000602027e25 */ /* 0x000fe2000f8e0008 */
[----:B------:R-:W-:Y:S01]  /*b4a0*/  ULDC.64 UR6, c[0x0][0xad8] ;  /* 0x0002b60000067ab9 */ /* 0x000fe20000000a00 */
[----:B------:R-:W-:Y:S01]  /*b4b0*/  R2UR UR9, R23 ;  /* 0x00000000170972ca */ /* 0x000fe200000e0000 */
[----:B----4-:R-:W-:Y:S01]  /*b4c0*/  SYNCS.ARRIVE.TRANS64.RED.A1T0 RZ, [UR4], RZ ;  /* 0x000000ffffff79a7 */ /* 0x010fe20008100404 */
[----:B------:R-:W-:Y:S02]  /*b4d0*/  IMAD.IADD R3, R3, 0x1, R7 ;  /* 0x0000000103037824 */ /* 0x000fe400078e0207 */
[----:B------:R-:W-:Y:S02]  /*b4e0*/  IMAD R4, R4, UR6, RZ ;  /* 0x0000000604047c24 */ /* 0x000fe4000f8e02ff */
[----:B--2---:R-:W-:Y:S02]  /*b4f0*/  IMAD R11, R0, 0x80, R205 ;  /* 0x00000080000b7824 */ /* 0x004fe400078e02cd */
[----:B------:R-:W-:-:S02]  /*b500*/  IMAD R7, R5, UR7, R4 ;  /* 0x0000000705077c24 */ /* 0x000fc4000f8e0204 */
[----:B------:R-:W-:Y:S01]  /*b510*/  IMAD.WIDE.U32 R2, R5, UR6, R2 ;  /* 0x0000000605027c25 */ /* 0x000fe2000f8e0002 */
[CC--:B------:R-:W-:Y:S01]  /*b520*/  ISETP.GE.AND P2, PT, R11.reuse, R72.reuse, PT ;  /* 0x000000480b00720c */ /* 0x0c0fe20003f46270 */
[----:B------:R-:W-:Y:S02]  /*b530*/  ULDC.64 UR6, c[0x0][0xa80] ;  /* 0x0002a00000067ab9 */ /* 0x000fe40000000a00 */
[----:B------:R-:W-:Y:S01]  /*b540*/  VIADD R5, R11, 0x20 ;  /* 0x000000200b057836 */ /* 0x000fe20000000000 */
[C---:B------:R-:W-:Y:S01]  /*b550*/  LEA R0, P3, R2.reuse, UR6, 0x1 ;  /* 0x0000000602007c11 */ /* 0x040fe2000f8608ff */
[----:B------:R-:W-:Y:S01]  /*b560*/  IMAD.IADD R3, R3, 0x1, R7 ;  /* 0x0000000103037824 */ /* 0x000fe200078e0207 */
[----:B------:R-:W-:Y:S02]  /*b570*/  ULDC UR5, c[0x0][0xc] ;  /* 0x0000030000057ab9 */ /* 0x000fe40000000800 */
[-C--:B------:R-:W-:Y:S01]  /*b580*/  ISETP.GE.AND P0, PT, R5, R72.reuse, PT ;  /* 0x000000480500720c */ /* 0x080fe20003f06270 */
[----:B------:R-:W-:Y:S01]  /*b590*/  VIADD R5, R11, 0x40 ;  /* 0x000000400b057836 */ /* 0x000fe20000000000 */
[----:B------:R-:W-:Y:S01]  /*b5a0*/  UIADD3 UR9, UR5, UR9, URZ ;  /* 0x0000000905097290 */ /* 0x000fe2000fffe03f */
[----:B------:R-:W-:Y:S01]  /*b5b0*/  LEA.HI.X R10, R2, UR7, R3, 0x1, P3 ;  /* 0x00000007020a7c11 */ /* 0x000fe200098f0c03 */
[----:B------:R-:W-:Y:S01]  /*b5c0*/  USEL UR6, URZ, 0x1, UP0 ;  /* 0x000000013f067887 */ /* 0x000fe20008000000 */
[----:B------:R0:W1:Y:S01]  /*b5d0*/  SHFL.IDX PT, R4, R0, RZ, 0x181f ;  /* 0x00181fff00047589 */ /* 0x00006200000e0000 */
[----:B------:R-:W-:-:S02]  /*b5e0*/  ISETP.GE.AND P1, PT, R5, R72, PT ;  /* 0x000000480500720c */ /* 0x000fc40003f26270 */
[----:B------:R-:W-:Y:S01]  /*b5f0*/  ULOP3.LUT UR61, UR61, UR6, URZ, 0x3c, !UPT ;  /* 0x000000063d3d7292 */ /* 0x000fe2000f8e3c3f */
[----:B------:R-:W-:Y:S01]  /*b600*/  IMAD.U32 R23, RZ, RZ, UR9 ;  /* 0x00000009ff177e24 */ /* 0x000fe2000f8e00ff */
[----:B------:R0:W2:Y:S01]  /*b610*/  SHFL.IDX PT, R5, R10, RZ, 0x181f ;  /* 0x00181fff0a057589 */ /* 0x0000a200000e0000 */
[----:B------:R-:W-:Y:S09]  /*b620*/  @P2 BRA `(.L_x_3466) ;  /* 0x0000000000342947 */ /* 0x000ff20003800000 */
[----:B------:R-:W-:Y:S01]  /*b630*/  ULDC UR4, c[0x0][0xac8] ;  /* 0x0002b20000047ab9 */ /* 0x000fe20000000800 */
[----:B------:R-:W-:Y:S01]  /*b640*/  ULDC.64 UR6, c[0x0][0x208] ;  /* 0x0000820000067ab9 */ /* 0x000fe20000000a00 */
[----:B------:R-:W-:Y:S02]  /*b650*/  ISETP.GE.AND P3, PT, R19, UR4, PT ;  /* 0x0000000413007c0c */ /* 0x000fe4000bf66270 */
[----:B------:R-:W-:Y:S02]  /*b660*/  ISETP.GE.AND P4, PT, R18, UR4, PT ;  /* 0x0000000412007c0c */ /* 0x000fe4000bf86270 */
[----:B------:R-:W-:-:S09]  /*b670*/  ISETP.GE.AND P2, PT, R17, UR4, PT ;  /* 0x0000000411007c0c */ /* 0x000fd2000bf46270 */
[-C--:B-1----:R-:W-:Y:S02]  /*b680*/  @!P3 LEA R6, P5, R19, R4.reuse, 0x1 ;  /* 0x000000041306b211 */ /* 0x082fe400078a08ff */
[C---:B------:R-:W-:Y:S02]  /*b690*/  @!P4 LEA R8, P6, R18.reuse, R4, 0x1 ;  /* 0x000000041208c211 */ /* 0x040fe400078c08ff */
[----:B--2---:R-:W-:Y:S01]  /*b6a0*/  @!P2 IMAD.WIDE R2, R17, 0x2, R4 ;  /* 0x000000021102a825 */ /* 0x004fe200078e0204 */
[-C--:B------:R-:W-:Y:S02]  /*b6b0*/  @!P3 LEA.HI.X R7, R19, R5.reuse, R216, 0x1, P5 ;  /* 0x000000051307b211 */ /* 0x080fe400028f0cd8 */
[----:B------:R-:W-:Y:S02]  /*b6c0*/  @!P4 LEA.HI.X R9, R18, R5, R215, 0x1, P6 ;  /* 0x000000051209c211 */ /* 0x000fe400030f0cd7 */
[----:B-----5:R3:W-:Y:S04]  /*b6d0*/  @!P2 ST.E.128 desc[UR6][R2.64], R48 ;  /* 0x000000300200a985 */ /* 0x0207e8000c101d06 */
[----:B------:R3:W-:Y:S04]  /*b6e0*/  @!P3 ST.E.128 desc[UR6][R6.64], R60 ;  /* 0x0000003c0600b985 */ /* 0x0007e8000c101d06 */
[----:B------:R3:W-:Y:S02]  /*b6f0*/  @!P4 ST.E.128 desc[UR6][R8.64], R68 ;  /* 0x000000440800c985 */ /* 0x0007e4000c101d06 */
.L_x_3466:
[----:B------:R-:W-:Y:S05]  /*b700*/  BSYNC B0 ;  /* 0x0000000000007941 */ /* 0x000fea0003800000 */
.L_x_3465:
[----:B--2---:R2:W4:Y:S01]  /*b710*/  SHFL.IDX PT, R5, R10, 0x1, 0x181f ;  /* 0x00381f000a057f89 */ /* 0x00452200000e0000 */
[----:B------:R-:W-:Y:S03]  /*b720*/  BSSY B0, `(.L_x_3467) ;  /* 0x0000010000007945 */ /* 0x000fe60003800000 */
[----:B-1----:R2:W1:Y:S01]  /*b730*/  SHFL.IDX PT, R4, R0, 0x1, 0x181f ;  /* 0x00381f0000047f89 */ /* 0x00246200000e0000 */
[----:B------:R-:W-:Y:S05]  /*b740*/  @P0 BRA `(.L_x_3468) ;  /* 0x0000000000340947 */ /* 0x000fea0003800000 */
[----:B------:R-:W-:Y:S01]  /*b750*/  ULDC UR4, c[0x0][0xac8] ;  /* 0x0002b20000047ab9 */ /* 0x000fe20000000800 */
[----:B------:R-:W-:Y:S01]  /*b760*/  ULDC.64 UR6, c[0x0][0x208] ;  /* 0x0000820000067ab9 */ /* 0x000fe20000000a00 */
[----:B------:R-:W-:Y:S02]  /*b770*/  ISETP.GE.AND P4, PT, R19, UR4, PT ;  /* 0x0000000413007c0c */ /* 0x000fe4000bf86270 */
[----:B------:R-:W-:Y:S02]  /*b780*/  ISETP.GE.AND P5, PT, R18, UR4, PT ;  /* 0x0000000412007c0c */ /* 0x000fe4000bfa6270 */
[----:B------:R-:W-:-:S09]  /*b790*/  ISETP.GE.AND P3, PT, R17, UR4, PT ;  /* 0x0000000411007c0c */ /* 0x000fd2000bf66270 */
[-C--:B-1-3--:R-:W-:Y:S02]  /*b7a0*/  @!P4 LEA R6, P0, R19, R4.reuse, 0x1 ;  /* 0x000000041306c211 */ /* 0x08afe400078008ff */
[C---:B------:R-:W-:Y:S02]  /*b7b0*/  @!P5 LEA R8, P2, R18.reuse, R4, 0x1 ;  /* 0x000000041208d211 */ /* 0x040fe400078408ff */
[----:B----4-:R-:W-:Y:S01]  /*b7c0*/  @!P3 IMAD.WIDE R2, R17, 0x2, R4 ;  /* 0x000000021102b825 */ /* 0x010fe200078e0204 */
[-C--:B------:R-:W-:Y:S02]  /*b7d0*/  @!P4 LEA.HI.X R7, R19, R5.reuse, R216, 0x1, P0 ;  /* 0x000000051307c211 */ /* 0x080fe400000f0cd8 */
[----:B------:R-:W-:Y:S02]  /*b7e0*/  @!P5 LEA.HI.X R9, R18, R5, R215, 0x1, P2 ;  /* 0x000000051209d211 */ /* 0x000fe400010f0cd7 */
[----:B-----5:R1:W-:Y:S04]  /*b7f0*/  @!P3 ST.E.128 desc[UR6][R2.64], R36 ;  /* 0x000000240200b985 */ /* 0x0203e8000c101d06 */
[----:B------:R1:W-:Y:S04]  /*b800*/  @!P4 ST.E.128 desc[UR6][R6.64], R52 ;  /* 0x000000340600c985 */ /* 0x0003e8000c101d06 */
[----:B------:R1:W-:Y:S02]  /*b810*/  @!P5 ST.E.128 desc[UR6][R8.64], R64 ;  /* 0x000000400800d985 */ /* 0x0003e4000c101d06 */
.L_x_3468:
[----:B------:R-:W-:Y:S05]  /*b820*/  BSYNC B0 ;  /* 0x0000000000007941 */ /* 0x000fea0003800000 */
.L_x_3467:
[----:B----4-:R4:W0:Y:S01]  /*b830*/  SHFL.IDX PT, R5, R10, 0x2, 0x181f ;  /* 0x00581f000a057f89 */ /* 0x01082200000e0000 */
        /* <DEDUP_REMOVED lines=10> */
[----:B0-----:R-:W-:Y:S01]  /*b8e0*/  @!P2 IMAD.WIDE R2, R17, 0x2, R4 ;  /* 0x000000021102a825 */ /* 0x001fe200078e0204 */
[-C--:B------:R-:W-:Y:S02]  /*b8f0*/  @!P3 LEA.HI.X R7, R19, R5.reuse, R216, 0x1, P0 ;  /* 0x000000051307b211 */ /* 0x080fe400000f0cd8 */
[----:B------:R-:W-:Y:S02]  /*b900*/  @!P4 LEA.HI.X R9, R18, R5, R215, 0x1, P1 ;  /* 0x000000051209c211 */ /* 0x000fe400008f0cd7 */
[----:B-----5:R0:W-:Y:S04]  /*b910*/  @!P2 ST.E.128 desc[UR6][R2.64], R28 ;  /* 0x0000001c0200a985 */ /* 0x0201e8000c101d06 */
[----:B------:R0:W-:Y:S04]  /*b920*/  @!P3 ST.E.128 desc[UR6][R6.64], R40 ;  /* 0x000000280600b985 */ /* 0x0001e8000c101d06 */
[----:B------:R0:W-:Y:S02]  /*b930*/  @!P4 ST.E.128 desc[UR6][R8.64], R56 ;  /* 0x000000380800c985 */ /* 0x0001e4000c101d06 */
.L_x_3470:
[----:B------:R-:W-:Y:S05]  /*b940*/  BSYNC B0 ;  /* 0x0000000000007941 */ /* 0x000fea0003800000 */
.L_x_3469:
[----:B0--3--:R-:W-:Y:S01]  /*b950*/  VIADD R3, R11, 0x60 ;  /* 0x000000600b037836 */ /* 0x009fe20000000000 */
[----:B------:R0:W3:Y:S01]  /*b960*/  SHFL.IDX PT, R5, R10, 0x3, 0x181f ;  /* 0x00781f000a057f89 */ /* 0x0000e200000e0000 */
[----:B------:R-:W-:Y:S01]  /*b970*/  BSSY B0, `(.L_x_3471) ;  /* 0x0000012000007945 */ /* 0x000fe20003800000 */
[----:B------:R-:W-:Y:S02]  /*b980*/  VIADD R204, R204, 0x1 ;  /* 0x00000001cccc7836 */ /* 0x000fe40000000000 */
[----:B------:R-:W-:Y:S01]  /*b990*/  ISETP.GE.AND P0, PT, R3, R72, PT ;  /* 0x000000480300720c */ /* 0x000fe20003f06270 */
[----:B-1----:R0:W1:-:S12]  /*b9a0*/  SHFL.IDX PT, R4, R0, 0x3, 0x181f ;  /* 0x00781f0000047f89 */ /* 0x00205800000e0000 */
[----:B0-----:R-:W-:Y:S05]  /*b9b0*/  @P0 BRA `(.L_x_3472) ;  /* 0x0000000000340947 */ /* 0x001fea0003800000 */
[----:B------:R-:W-:Y:S01]  /*b9c0*/  ULDC UR4, c[0x0][0xac8] ;  /* 0x0002b20000047ab9 */ /* 0x000fe20000000800 */
[----:B------:R-:W-:Y:S01]  /*b9d0*/  ULDC.64 UR6, c[0x0][0x208] ;  /* 0x0000820000067ab9 */ /* 0x000fe20000000a00 */
[----:B------:R-:W-:Y:S02]  /*b9e0*/  ISETP.GE.AND P3, PT, R19, UR4, PT ;  /* 0x0000000413007c0c */ /* 0x000fe4000bf66270 */
[----:B------:R-:W-:Y:S02]  /*b9f0*/  ISETP.GE.AND P4, PT, R18, UR4, PT ;  /* 0x0000000412007c0c */ /* 0x000fe4000bf86270 */
[----:B------:R-:W-:-:S09]  /*ba00*/  ISETP.GE.AND P2, PT, R17, UR4, PT ;  /* 0x0000000411007c0c */ /* 0x000fd2000bf46270 */
[-C--:B-1----:R-:W-:Y:S02]  /*ba10*/  @!P3 LEA R6, P0, R19, R4.reuse, 0x1 ;  /* 0x000000041306b211 */ /* 0x082fe400078008ff */
[C---:B------:R-:W-:Y:S02]  /*ba20*/  @!P4 LEA R8, P1, R18.reuse, R4, 0x1 ;  /* 0x000000041208c211 */ /* 0x040fe400078208ff */
[----:B---3--:R-:W-:Y:S01]  /*ba30*/  @!P2 IMAD.WIDE R2, R17, 0x2, R4 ;  /* 0x000000021102a825 */ /* 0x008fe200078e0204 */
[-C--:B------:R-:W-:Y:S02]  /*ba40*/  @!P3 LEA.HI.X R7, R19, R5.reuse, R216, 0x1, P0 ;  /* 0x000000051307b211 */ /* 0x080fe400000f0cd8 */
[----:B------:R-:W-:Y:S02]  /*ba50*/  @!P4 LEA.HI.X R9, R18, R5, R215, 0x1, P1 ;  /* 0x000000051209c211 */ /* 0x000fe400008f0cd7 */
[----:B-----5:R0:W-:Y:S04]  /*ba60*/  @!P2 ST.E.128 desc[UR6][R2.64], R24 ;  /* 0x000000180200a985 */ /* 0x0201e8000c101d06 */
[----:B------:R0:W-:Y:S04]  /*ba70*/  @!P3 ST.E.128 desc[UR6][R6.64], R32 ;  /* 0x000000200600b985 */ /* 0x0001e8000c101d06 */
[----:B------:R0:W-:Y:S02]  /*ba80*/  @!P4 ST.E.128 desc[UR6][R8.64], R44 ;  /* 0x0000002c0800c985 */ /* 0x0001e4000c101d06 */
.L_x_3472:
[----:B------:R-:W-:Y:S05]  /*ba90*/  BSYNC B0 ;  /* 0x0000000000007941 */ /* 0x000fea0003800000 */
.L_x_3471:
[----:B--2-4-:R-:W2:Y:S01]  /*baa0*/  LDC R0, c[0x0][0xc34] ;  /* 0x00030d00ff007b82 */ /* 0x014ea20000000800 */
[----:B------:R-:W-:-:S13]  /*bab0*/  R2UR UR4, R23 ;  /* 0x00000000170472ca */ /* 0x000fda00000e0000 */
[----:B--2---:R-:W-:-:S13]  /*bac0*/  ISETP.LE.AND P0, PT, R0, UR4, PT ;  /* 0x0000000400007c0c */ /* 0x004fda000bf03270 */
[----:B------:R-:W-:Y:S05]  /*bad0*/  @!P0 BRA `(.L_x_3473) ;  /* 0xffffff5000a88947 */ /* 0x000fea000383ffff */
[----:B------:R-:W-:Y:S05]  /*bae0*/  EXIT ;  /* 0x000000000000794d */ /* 0x000fea0003800000 */
.L_x_3443:
        /* <DEDUP_REMOVED lines=8> */
[----:B------:R0:W-:Y:S07]  /*bb70*/  STL [R1+0x4], R3 ;  /* 0x0000040301007387 */ /* 0x0001ee0000100800 */
        /* <DEDUP_REMOVED lines=10> */
[----:B------:R-:W-:-:S02]  /*bc20*/  LOP3.LUT R4, R3, 0x38, R0, 0x78, !PT ;  /* 0x0000003803047812 */ /* 0x000fc400078e7800 */
[----:B------:R-:W-:Y:S02]  /*bc30*/  SHF.L.U32 R3, R5, 0x3, RZ ;  /* 0x0000000305037819 */ /* 0x000fe400000006ff */
[----:B------:R-:W-:Y:S02]  /*bc40*/  SHF.R.U32.HI R5, RZ, 0x3, R5 ;  /* 0x00000003ff057819 */ /* 0x000fe40000011605 */
[----:B------:R-:W-:Y:S01]  /*bc50*/  LOP3.LUT R4, R4, 0x200, R3, 0xf8, !PT ;  /* 0x0000020004047812 */ /* 0x000fe200078ef803 */
[----:B------:R-:W-:-:S05]  /*bc60*/  IMAD.SHL.U32 R3, R0, 0x10, RZ ;  /* 0x0000001000037824 */ /* 0x000fca00078e00ff */
[----:B------:R-:W-:Y:S01]  /*bc70*/  LOP3.LUT R0, R5, 0x70, R3, 0xf8, !PT ;  /* 0x0000007005007812 */ /* 0x000fe200078ef803 */
[----:B------:R-:W-:Y:S01]  /*bc80*/  IMAD.U32 R3, RZ, RZ, UR5 ;  /* 0x00000005ff037e24 */ /* 0x000fe2000f8e00ff */
[----:B-1----:R-:W-:Y:S01]  /*bc90*/  ULEA UR36, UR4, UR36, 0x18 ;  /* 0x0000002404247291 */ /* 0x002fe2000f8ec03f */
[----:B------:R-:W-:-:S05]  /*bca0*/  IMAD.MOV.U32 R0, RZ, RZ, 0x1 ;  /* 0x00000001ff007424 */ /* 0x000fca00078e00ff */
[----:B------:R-:W-:-:S05]  /*bcb0*/  LEA R4, R4, UR36, 0x1 ;  /* 0x0000002404047c11 */ /* 0x000fca000f8e08ff */
[----:B------:R-:W-:Y:S04]  /*bcc0*/  STL [R1+0x10], R4 ;  /* 0x0000100401007387 */ /* 0x000fe80000100800 */
[----:B------:R0:W-:Y:S04]  /*bcd0*/  STL [R1+0x24], R3 ;  /* 0x0000240301007387 */ /* 0x0001e80000100800 */
[----:B------:R1:W-:Y:S04]  /*bce0*/  STL [R1+0x4], R0 ;  /* 0x0000040001007387 */ /* 0x0003e80000100800 */
[----:B------:R2:W-:Y:S01]  /*bcf0*/  STL [R1+0x2c], RZ ;  /* 0x00002cff01007387 */ /* 0x0005e20000100800 */
[----:B0-----:R-:W-:-:S02]  /*bd00*/  LOP3.LUT R3, R2, 0x40, RZ, 0xfc, !PT ;  /* 0x0000004002037812 */ /* 0x001fc400078efcff */
[----:B-1----:R-:W-:-:S07]  /*bd10*/  LOP3.LUT R0, R2, 0x80, RZ, 0xfc, !PT ;  /* 0x0000008002007812 */ /* 0x002fce00078efcff */
.L_x_3554:
[----:B------:R-:W3:Y:S01]  /*bd20*/  LDL R2, [R1+0x24] ;  /* 0x0000240001027983 */ /* 0x000ee20000100800 */
[----:B0-----:R-:W0:Y:S01]  /*bd30*/  LDC R0, c[0x0][0xc38] ;  /* 0x00030e00ff007b82 */ /* 0x001e220000000800 */
[----:B------:R-:W-:Y:S05]  /*bd40*/  YIELD ;  /* 0x0000000000007946 */ /* 0x000fea0003800000 */
[----:B------:R-:W-:Y:S02]  /*bd50*/  ULDC.64 UR4, c[0x0][0x418] ;  /* 0x0001060000047ab9 */ /* 0x000fe40000000a00 */
[----:B-1----:R-:W1:Y:S01]  /*bd60*/  LDC R16, c[0x0][0xc44] ;  /* 0x00031100ff107b82 */ /* 0x002e620000000800 */
[----:B------:R-:W-:-:S03]  /*bd70*/  UISETP.NE.U32.AND UP0, UPT, UR4, URZ, UPT ;  /* 0x0000003f0400728c */ /* 0x000fc6000bf05070 */
[----:B------:R-:W-:Y:S01]  /*bd80*/  ULDC UR4, c[0x0][0x424] ;  /* 0x0001090000047ab9 */ /* 0x000fe20000000800 */
[----:B------:R-:W-:-:S04]  /*bd90*/  UISETP.NE.AND.EX UP0, UPT, UR5, URZ, UPT, UP0 ;  /* 0x0000003f0500728c */ /* 0x000fc8000bf05300 */
[----:B------:R-:W-:Y:S01]  /*bda0*/  USEL UR4, UR4, 0x1, UP0 ;  /* 0x0000000104047887 */ /* 0x000fe20008000000 */
[----:B0-----:R-:W-:Y:S02]  /*bdb0*/  ISETP.NE.AND P0, PT, R0, 0x1, PT ;  /* 0x000000010000780c */ /* 0x001fe40003f05270 */
[----:B-1----:R-:W-:-:S11]  /*bdc0*/  ISETP.NE.AND P1, PT, R16, 0x1, PT ;  /* 0x000000011000780c */ /* 0x002fd60003f25270 */
[----:B------:R-:W3:Y:S08]  /*bdd0*/  @P0 LDC R0, c[0x0][0xc3c] ;  /* 0x00030f00ff000b82 */ /* 0x000ef00000000800 */
[----:B------:R-:W0:Y:S01]  /*bde0*/  @P0 LDC R3, c[0x0][0xc40] ;  /* 0x00031000ff030b82 */ /* 0x000e220000000800 */
[----:B---3--:R-:W-:-:S04]  /*bdf0*/  @P0 IMAD.HI.U32 R0, R2, R0, RZ ;  /* 0x0000000002000227 */ /* 0x008fc800078e00ff */
[----:B------:R-:W-:Y:S01]  /*be00*/  IMAD.MOV.U32 R4, RZ, RZ, R2 ;  /* 0x000000ffff047224 */ /* 0x000fe200078e0002 */
[----:B0-----:R-:W-:Y:S02]  /*be10*/  @P0 SHF.R.U32.HI R4, RZ, R3, R0 ;  /* 0x00000003ff040219 */ /* 0x001fe40000011600 */
[----:B------:R-:W0:Y:S03]  /*be20*/  @P1 LDC.64 R2, c[0x0][0xc48] ;  /* 0x00031200ff021b82 */ /* 0x000e260000000a00 */
[----:B------:R-:W-:Y:S01]  /*be30*/  IMAD.MOV.U32 R5, RZ, RZ, R4 ;  /* 0x000000ffff057224 */ /* 0x000fe200078e0004 */
[----:B------:R1:W-:Y:S04]  /*be40*/  STL [R1+0x20], R4 ;  /* 0x0000200401007387 */ /* 0x0003e80000100800 */
[----:B------:R-:W3:Y:S01]  /*be50*/  LDC R0, c[0x0][0x2f0] ;  /* 0x0000bc00ff007b82 */ /* 0x000ee20000000800 */
[----:B0-----:R-:W-:-:S05]  /*be60*/  @P1 IMAD.HI.U32 R2, R4, R2, RZ ;  /* 0x0000000204021227 */ /* 0x001fca00078e00ff */
[----:B------:R-:W-:Y:S01]  /*be70*/  @P1 SHF.R.U32.HI R5, RZ, R3, R2 ;  /* 0x00000003ff051219 */ /* 0x000fe20000011602 */
[----:B------:R-:W-:Y:S02]  /*be80*/  IMAD.MOV.U32 R2, RZ, RZ, RZ ;  /* 0x000000ffff027224 */ /* 0x000fe400078e00ff */
[----:B---3--:R-:W-:Y:S01]  /*be90*/  IMAD R6, R0, UR4, RZ ;  /* 0x0000000400067c24 */ /* 0x008fe2000f8e02ff */
[----:B------:R-:W-:Y:S01]  /*bea0*/  UIADD3 UR4, UR36, 0x21400, URZ ;  /* 0x0002140024047890 */ /* 0x000fe2000fffe03f */
[----:B------:R-:W-:Y:S01]  /*beb0*/  IMAD.MOV R0, RZ, RZ, -R5 ;  /* 0x000000ffff007224 */ /* 0x000fe200078e0a05 */
[----:B------:R1:W-:Y:S01]  /*bec0*/  STL [R1+0x14], R5 ;  /* 0x0000140501007387 */ /* 0x0003e20000100800 */
[----:B------:R-:W-:Y:S01]  /*bed0*/  VIADD R3, R6, 0x6f ;  /* 0x0000006f06037836 */ /* 0x000fe20000000000 */
[----:B------:R-:W-:Y:S01]  /*bee0*/  ULOP3.LUT UP0, URZ, UR4, 0x3ff, URZ, 0xc0, !UPT ;  /* 0x000003ff043f7892 */ /* 0x000fe2000f80c03f */
[----:B------:R-:W-:Y:S01]  /*bef0*/  IMAD R16, R16, R0, R4 ;  /* 0x0000000010107224 */ /* 0x000fe200078e0204 */
[----:B------:R1:W-:Y:S01]  /*bf00*/  STL [R1+0x28], R6 ;  /* 0x0000280601007387 */ /* 0x0003e20000100800 */
[----:B------:R-:W-:-:S03]  /*bf10*/  IMAD.HI R2, R3, -0x6db6db6d, R2 ;  /* 0x9249249303027827 */ /* 0x000fc600078e0202 */
[----:B------:R-:W-:Y:S02]  /*bf20*/  PLOP3.LUT P0, PT, PT, PT, UP0, 0x80, 0x0 ;  /* 0x000000000000781c */ /* 0x000fe40003f0f008 */
[----:B------:R-:W-:-:S04]  /*bf30*/  SHF.R.U32.HI R0, RZ, 0x1f, R2 ;  /* 0x0000001fff007819 */ /* 0x000fc80000011602 */
[----:B------:R-:W-:-:S05]  /*bf40*/  LEA.HI.SX32 R0, R2, R0, 0x1a ;  /* 0x0000000002007211 */ /* 0x000fca00078fd2ff */
[----:B------:R1:W-:Y:S02]  /*bf50*/  STL [R1+0x1c], R0 ;  /* 0x00001c0001007387 */ /* 0x0003e40000100800 */
[----:B--2---:R-:W-:Y:S05]  /*bf60*/  @!P0 BRA `(.L_x_3475) ;  /* 0x0000000000408947 */ /* 0x004fea0003800000 */
[----:B------:R-:W-:Y:S01]  /*bf70*/  MOV R2, 0x0 ;  /* 0x0000000000027802 */ /* 0x000fe20000000f00 */
[----:B------:R-:W-:Y:S01]  /*bf80*/  ULDC.64 UR6, c[0x4][0x1b8] ;  /* 0x01006e0000067ab9 */ /* 0x000fe20000000a00 */
[----:B------:R-:W-:Y:S01]  /*bf90*/  ULDC.64 UR8, c[0x4][0x1c0] ;  /* 0x0100700000087ab9 */ /* 0x000fe20000000a00 */
[----:B------:R-:W-:Y:S01]  /*bfa0*/  ULDC.64 UR4, c[0x4][0xd0] ;  /* 0x0100340000047ab9 */ /* 0x000fe20000000a00 */
[----:B-1----:R-:W-:Y:S02]  /*bfb0*/  IMAD.U32 R4, RZ, RZ, UR6 ;  /* 0x00000006ff047e24 */ /* 0x002fe4000f8e00ff */
        /* <DEDUP_REMOVED lines=10> */
[----:B0-2---:R-:W-:Y:S05]  /*c060*/  CALL.ABS.NOINC R2 ;  /* 0x0000000002007343 */ /* 0x005fea0003c00000 */
.L_x_3475:
        /* <DEDUP_REMOVED lines=9> */
[----:B-1----:R-:W-:Y:S02]  /*c100*/  IMAD.U32 R4, RZ, RZ, UR6 ;  /* 0x00000006ff047e24 */ /* 0x002fe4000f8e00ff */
        /* <DEDUP_REMOVED lines=9> */
[----:B--23--:R-:W-:Y:S05]  /*c1a0*/  CALL.ABS.NOINC R2 ;  /* 0x0000000002007343 */ /* 0x00cfea0003c00000 */
.L_x_3477:
[----:B------:R0:W1:Y:S01]  /*c1b0*/  LDC.64 R2, c[0x4][R17] ;  /* 0x0100000011027b82 */ /* 0x0000620000000a00 */
[----:B------:R-:W-:Y:S01]  /*c1c0*/  ULDC.64 UR6, c[0x4][0x1b8] ;  /* 0x01006e0000067ab9 */ /* 0x000fe20000000a00 */
[----:B------:R-:W-:Y:S01]  /*c1d0*/  ULDC.64 UR8, c[0x4][0x1c0] ;  /* 0x0100700000087ab9 */ /* 0x000fe20000000a00 */
[----:B------:R-:W-:Y:S01]  /*c1e0*/  ULDC.64 UR4, c[0x4][0xe0] ;  /* 0x0100380000047ab9 */ /* 0x000fe20000000a00 */
        /* <DEDUP_REMOVED lines=11> */
.L_x_3476:
[----:B------:R-:W3:Y:S01]  /*c2a0*/  LDL R2, [R1+0x1c] ;  /* 0x00001c0001027983 */ /* 0x000ee20000100800 */
[----:B------:R-:W-:-:S03]  /*c2b0*/  ULDC.64 UR4, c[0x0][0x9f8] ;  /* 0x00027e0000047ab9 */ /* 0x000fc60000000a00 */
[----:B-1----:R-:W4:Y:S01]  /*c2c0*/  LDL R0, [R1+0x14] ;  /* 0x0000140001007983 */ /* 0x002f220000100800 */
[----:B------:R-:W-:Y:S01]  /*c2d0*/  ISETP.NE.U32.AND P0, PT, RZ, UR4, PT ;  /* 0x00000004ff007c0c */ /* 0x000fe2000bf05070 */
[----:B------:R-:W-:-:S03]  /*c2e0*/  ULDC.64 UR6, c[0x0][0x208] ;  /* 0x0000820000067ab9 */ /* 0x000fc60000000a00 */
[----:B------:R-:W-:Y:S01]  /*c2f0*/  ISETP.NE.AND.EX P0, PT, RZ, UR5, PT, P0 ;  /* 0x00000005ff007c0c */ /* 0x000fe2000bf05300 */
[----:B---3--:R-:W-:-:S12]  /*c300*/  IMAD.MOV.U32 R17, RZ, RZ, R2 ;  /* 0x000000ffff117224 */ /* 0x008fd800078e0002 */
[----:B------:R-:W0:Y:S01]  /*c310*/  @P0 LDC.64 R2, c[0x0][0x9f8] ;  /* 0x00027e00ff020b82 */ /* 0x000e220000000a00 */
[----:B----4-:R-:W-:Y:S02]  /*c320*/  IMAD.MOV.U32 R7, RZ, RZ, R0 ;  /* 0x000000ffff077224 */ /* 0x010fe400078e0000 */
[----:B0-----:R-:W-:-:S05]  /*c330*/  @P0 IMAD.WIDE R2, R0, 0x4, R2 ;  /* 0x0000000400020825 */ /* 0x001fca00078e0202 */
[----:B------:R0:W3:Y:S01]  /*c340*/  @P0 LDG.E R7, desc[UR6][R2.64] ;  /* 0x0000000602070981 */ /* 0x0000e2000c1e1900 */
[----:B------:R-:W-:Y:S01]  /*c350*/  VIADD R9, R17, 0xffffffff ;  /* 0xffffffff11097836 */ /* 0x000fe20000000000 */
[----:B------:R-:W-:Y:S01]  /*c360*/  UMOV UR4, 0xffffffff ;  /* 0xffffffff00047882 */ /* 0x000fe20000000000 */
[----:B------:R-:W-:Y:S01]  /*c370*/  LOP3.LUT R19, R19, 0xfffffffe, RZ, 0xc0, !PT ;  /* 0xfffffffe13137812 */ /* 0x000fe200078ec0ff */
[----:B0-----:R-:W0:Y:S02]  /*c380*/  LDC.64 R2, c[0x0][0x418] ;  /* 0x00010600ff027b82 */ /* 0x001e240000000a00 */
[----:B0-----:R-:W-:-:S04]  /*c390*/  ISETP.NE.U32.AND P0, PT, R2, RZ, PT ;  /* 0x000000ff0200720c */ /* 0x001fc80003f05070 */
[----:B------:R-:W-:-:S13]  /*c3a0*/  ISETP.NE.AND.EX P1, PT, R3, RZ, PT, P0 ;  /* 0x000000ff0300720c */ /* 0x000fda0003f25300 */
[----:B------:R-:W-:Y:S02]  /*c3b0*/  @P1 LOP3.LUT R19, R19, 0x1, RZ, 0xfc, !PT ;  /* 0x0000000113131812 */ /* 0x000fe400078efcff */
[----:B---3--:R-:W-:Y:S01]  /*c3c0*/  SHF.R.S32.HI R8, RZ, 0x1f, R7 ;  /* 0x0000001fff087819 */ /* 0x008fe20000011407 */
[----:B------:R0:W-:Y:S01]  /*c3d0*/  STL [R1], R7 ;  /* 0x0000000701007387 */ /* 0x0001e20000100800 */
[----:B------:R-:W-:-:S03]  /*c3e0*/  SEL R17, R7, RZ, !P1 ;  /* 0x000000ff07117207 */ /* 0x000fc60004800000 */
[----:B------:R0:W-:Y:S04]  /*c3f0*/  STL [R1+0x18], R9 ;  /* 0x0000180901007387 */ /* 0x0001e80000100800 */
[----:B------:R0:W-:Y:S01]  /*c400*/  STL [R1+0xc], R8 ;  /* 0x00000c0801007387 */ /* 0x0001e20000100800 */
[----:B------:R-:W-:Y:S05]  /*c410*/  BRA.DIV UR4, `(.L_x_3478) ;  /* 0x0000003e04fc7947 */ /* 0x000fea000b800000 */
[----:B------:R-:W1:Y:S02]  /*c420*/  S2R R0, SR_TID.X ;  /* 0x0000000000007919 */ /* 0x000e640000002100 */
[----:B-1----:R-:W-:-:S04]  /*c430*/  SHF.R.U32.HI R0, RZ, 0x5, R0 ;  /* 0x00000005ff007819 */ /* 0x002fc80000011600 */
[----:B------:R-:W-:-:S05]  /*c440*/  LOP3.LUT R0, R0, 0x3, RZ, 0xc0, !PT ;  /* 0x0000000300007812 */ /* 0x000fca00078ec0ff */
[----:B------:R1:W3:Y:S02]  /*c450*/  SHFL.IDX PT, R14, R0, RZ, 0x1f ;  /* 0x00001fff000e7589 */ /* 0x0002e400000e0000 */
.L_x_3570:
[----:B---3--:R-:W-:Y:S02]  /*c460*/  ISETP.NE.AND P0, PT, R14, RZ, PT ;  /* 0x000000ff0e00720c */ /* 0x008fe40003f05270 */
[----:B------:R-:W-:Y:S02]  /*c470*/  PLOP3.LUT P2, PT, PT, PT, PT, 0x8, 0x0 ;  /* 0x000000000000781c */ /* 0x000fe40003f4e170 */
[----:B------:R-:W-:-:S11]  /*c480*/  LOP3.LUT R19, R19, 0xfffffffd, RZ, 0xc0, !PT ;  /* 0xfffffffd13137812 */ /* 0x000fd600078ec0ff */
[----:B------:R-:W-:Y:S01]  /*c490*/  @P2 LOP3.LUT R19, R19, 0x2, RZ, 0xfc, !PT ;  /* 0x0000000213132812 */ /* 0x000fe200078efcff */
[----:B------:R-:W-:Y:S06]  /*c4a0*/  @P0 BRA `(.L_x_3479) ;  /* 0x0000000400280947 */ /* 0x000fec0003800000 */
[----:B------:R-:W-:-:S03]  /*c4b0*/  UMOV UR4, 0xffffffff ;  /* 0xffffffff00047882 */ /* 0x000fc60000000000 */
[----:B------:R-:W-:Y:S05]  /*c4c0*/  BRA.DIV UR4, `(.L_x_3480) ;  /* 0x0000004204047947 */ /* 0x000fea000b800000 */
[----:B------:R-:W-:-:S13]  /*c4d0*/  ELECT P6, URZ, PT ;  /* 0x00000000003f782f */ /* 0x000fda00038c0000 */
.L_x_3573:
[----:B------:R-:W-:Y:S05]  /*c4e0*/  @!P6 BRA `(.L_x_3479) ;  /* 0x000000040018e947 */ /* 0x000fea0003800000 */
[----:B------:R3:W-:Y:S01]  /*c4f0*/  STL [R1+0x8], R9 ;  /* 0x0000080901007387 */ /* 0x0007e20000100800 */
[----:B------:R-:W-:Y:S01]  /*c500*/  IMAD.MOV.U32 R17, RZ, RZ, R7 ;  /* 0x000000ffff117224 */ /* 0x000fe200078e0007 */
[----:B------:R-:W-:Y:S06]  /*c510*/  @!P1 BRA `(.L_x_3481) ;  /* 0x0000000000509947 */ /* 0x000fec0003800000 */
[----:B------:R-:W4:Y:S01]  /*c520*/  LDC R6, c[0x0][0x43c] ;  /* 0x00010f00ff067b82 */ /* 0x000f220000000800 */
[----:B-1----:R-:W-:Y:S01]  /*c530*/  IMAD.MOV.U32 R0, RZ, RZ, R9 ;  /* 0x000000ffff007224 */ /* 0x002fe200078e0009 */
[----:B------:R-:W-:Y:S01]  /*c540*/  ULDC.64 UR4, c[0x0][0x428] ;  /* 0x00010a0000047ab9 */ /* 0x000fe20000000a00 */
[----:B------:R-:W-:Y:S01]  /*c550*/  ULDC.64 UR6, c[0x0][0x208] ;  /* 0x0000820000067ab9 */ /* 0x000fe20000000a00 */
[----:B----4-:R-:W-:-:S13]  /*c560*/  ISETP.NE.AND P0, PT, R6, 0x1, PT ;  /* 0x000000010600780c */ /* 0x010fda0003f05270 */
        /* <DEDUP_REMOVED lines=15> */
.L_x_3481:
[----:B----4-:R-:W4:Y:S01]  /*c660*/  LDL R2, [R1+0x4] ;  /* 0x0000040001027983 */ /* 0x010f220000100800 */
[----:B-1----:R-:W-:Y:S02]  /*c670*/  LEA R0, R18, UR36, 0x3 ;  /* 0x0000002412007c11 */ /* 0x002fe4000f8e18ff */
[----:B----4-:R-:W-:-:S04]  /*c680*/  SHF.L.U32 R2, R2, 0x1f, RZ ;  /* 0x0000001f02027819 */ /* 0x010fc800000006ff */
[----:B------:R-:W1:Y:S02]  /*c690*/  SYNCS.PHASECHK.TRANS64.TRYWAIT P0, [R0+URZ+0x36840], R2 ;  /* 0x03684002000075a7 */ /* 0x000e64000800017f */
[----:B-1----:R-:W-:Y:S05]  /*c6a0*/  @!P0 BRA `(.L_x_3482) ;  /* 0x0000003c00ac8947 */ /* 0x002fea0003800000 */
.L_x_3574:
[----:B------:R-:W4:Y:S02]  /*c6b0*/  S2R R3, SR_TID.X ;  /* 0x0000000000037919 */ /* 0x000f240000002100 */
[----:B----4-:R-:W-:-:S04]  /*c6c0*/  LOP3.LUT R3, R3, 0x7f, RZ, 0xc0, !PT ;  /* 0x0000007f03037812 */ /* 0x010fc800078ec0ff */
[----:B------:R-:W-:-:S13]  /*c6d0*/  ISETP.NE.AND P0, PT, R3, RZ, PT ;  /* 0x000000ff0300720c */ /* 0x000fda0003f05270 */
[----:B------:R-:W-:Y:S05]  /*c6e0*/  @P0 BRA `(.L_x_3483) ;  /* 0x00000000001c0947 */ /* 0x000fea0003800000 */
[----:B------:R-:W4:Y:S01]  /*c6f0*/  S2R R3, SR_TID.X ;  /* 0x0000000000037919 */ /* 0x000f220000002100 */
[----:B-1----:R-:W-:-:S04]  /*c700*/  IMAD.MOV.U32 R2, RZ, RZ, 0xa800 ;  /* 0x0000a800ff027424 */ /* 0x002fc800078e00ff */
[----:B------:R1:W-:Y:S01]  /*c710*/  SYNCS.ARRIVE.TRANS64 RZ, [R0+URZ+0x36830], R2 ;  /* 0x0368300200ff79a7 */ /* 0x0003e2000800003f */
[----:B----4-:R-:W-:-:S04]  /*c720*/  LOP3.LUT R3, R3, 0x1f, RZ, 0xc0, !PT ;  /* 0x0000001f03037812 */ /* 0x010fc800078ec0ff */
[----:B------:R-:W-:-:S13]  /*c730*/  ISETP.NE.AND P0, PT, R3, RZ, PT ;  /* 0x000000ff0300720c */ /* 0x000fda0003f05270 */
[----:B-1----:R-:W-:Y:S05]  /*c740*/  @!P0 BRA `(.L_x_3483) ;  /* 0x0000000000048947 */ /* 0x002fea0003800000 */
[----:B------:R-:W-:Y:S01]  /*c750*/  BPT.TRAP 0x1 ;  /* 0x000000040000795c */ /* 0x000fe20000300000 */
.L_x_3483:
[----:B-1----:R-:W4:Y:S01]  /*c760*/  LDL R2, [R1+0x8] ;  /* 0x0000080001027983 */ /* 0x002f220000100800 */
        /* <DEDUP_REMOVED lines=10> */
[----:B------:R-:W-:-:S02]  /*c810*/  PLOP3.LUT P0, PT, PT, PT, PT, 0x80, 0x0 ;  /* 0x000000000000781c */ /* 0x000fc40003f0f070 */
[----:B------:R-:W-:Y:S01]  /*c820*/  LOP3.LUT R19, R19, 0xfffffffd, RZ, 0xc0, !PT ;  /* 0xfffffffd13137812 */ /* 0x000fe200078ec0ff */
[----:B------:R-:W-:Y:S02]  /*c830*/  UIMAD UR8, UR8, 0xa800, UR36 ;  /* 0x0000a800080878a4 */ /* 0x000fe4000f8e0224 */
[----:B------:R-:W-:Y:S02]  /*c840*/  UIADD3 UR9, UR9, 0x36830, URZ ;  /* 0x0003683009097890 */ /* 0x000fe4000fffe03f */
[----:B------:R-:W-:Y:S02]  /*c850*/  UIADD3 UR14, UR8, 0x21400, URZ ;  /* 0x00021400080e7890 */ /* 0x000fe4000fffe03f */
[----:B------:R-:W-:Y:S02]  /*c860*/  UIADD3 UR15, UR8, 0x24c00, URZ ;  /* 0x00024c00080f7890 */ /* 0x000fe4000fffe03f */
[----:B------:R-:W-:Y:S02]  /*c870*/  UIADD3 UR17, UR8, 0x28400, URZ ;  /* 0x0002840008117890 */ /* 0x000fe4000fffe03f */
[----:B------:R-:W-:Y:S01]  /*c880*/  @P0 LOP3.LUT R19, R19, 0x2, RZ, 0xfc, !PT ;  /* 0x0000000213130812 */ /* 0x000fe200078efcff */
[----:B------:R-:W-:Y:S01]  /*c890*/  UMOV UR8, UR14 ;  /* 0x0000000e00087c82 */ /* 0x000fe20008000000 */
[----:B------:R-:W-:Y:S01]  /*c8a0*/  UMOV UR14, 0x80 ;  /* 0x00000080000e7882 */ /* 0x000fe20000000000 */
[----:B----4-:R-:W-:-:S13]  /*c8b0*/  R2UR UR11, R2 ;  /* 0x00000000020b72ca */ /* 0x010fda00000e0000 */
[----:B------:R-:W-:-:S09]  /*c8c0*/  UIMAD UR11, UR11, 0x70, URZ ;  /* 0x000000700b0b78a4 */ /* 0x000fd2000f8e023f */
[----:B------:R1:W-:Y:S02]  /*c8d0*/  UTMALDG.4D [UR8], [UR4], desc[UR6] ;  /* 0x00000608040075b4 */ /* 0x0003e40008019000 */
[----:B-1----:R-:W-:Y:S01]  /*c8e0*/  UMOV UR8, UR15 ;  /* 0x0000000f00087c82 */ /* 0x002fe20008000000 */
[----:B------:R-:W-:Y:S02]  /*c8f0*/  UMOV UR10, UR16 ;  /* 0x00000010000a7c82 */ /* 0x000fe40008000000 */
[----:B------:R1:W-:Y:S02]  /*c900*/  UTMALDG.4D [UR8], [UR4], desc[UR6] ;  /* 0x00000608040075b4 */ /* 0x0003e40008019000 */
[----:B-1----:R-:W-:Y:S01]  /*c910*/  UMOV UR8, UR17 ;  /* 0x0000001100087c82 */ /* 0x002fe20008000000 */
[----:B------:R-:W-:Y:S02]  /*c920*/  UMOV UR10, UR14 ;  /* 0x0000000e000a7c82 */ /* 0x000fe40008000000 */
[----:B------:R4:W-:Y:S02]  /*c930*/  UTMALDG.4D [UR8], [UR4], desc[UR6] ;  /* 0x00000608040075b4 */ /* 0x0009e40008019000 */
[----:B----4-:R-:W-:Y:S01]  /*c940*/  NOP ;  /* 0x0000000000007918 */ /* 0x010fe20000000000 */
.L_x_3479:
        /* <DEDUP_REMOVED lines=10> */
[----:B------:R-:W-:Y:S02]  /*c9f0*/  IMAD.U32 R4, RZ, RZ, UR6 ;  /* 0x00000006ff047e24 */ /* 0x000fe4000f8e00ff */
[----:B------:R-:W4:Y:S01]  /*ca00*/  LDC.64 R2, c[0x4][R2] ;  /* 0x0100000002027b82 */ /* 0x000f220000000a00 */
        /* <DEDUP_REMOVED lines=9> */
[----:B-1234-:R-:W-:Y:S05]  /*caa0*/  CALL.ABS.NOINC R2 ;  /* 0x0000000002007343 */ /* 0x01efea0003c00000 */
.L_x_3484:
[----:B------:R-:W4:Y:S01]  /*cab0*/  LDL.LU R4, [R1+0x14] ;  /* 0x0000140001047983 */ /* 0x000f220000300800 */
[----:B-1----:R-:W-:Y:S01]  /*cac0*/  SHF.R.S32.HI R0, RZ, 0x1f, R16 ;  /* 0x0000001fff007819 */ /* 0x002fe20000011410 */
[----:B------:R-:W-:Y:S01]  /*cad0*/  ULDC.64 UR4, c[0x0][0x2d8] ;  /* 0x0000b60000047ab9 */ /* 0x000fe20000000a00 */
[----:B0-----:R-:W0:Y:S01]  /*cae0*/  LDC R8, c[0x0][0x448] ;  /* 0x00011200ff087b82 */ /* 0x001e220000000800 */
[----:B------:R-:W2:Y:S01]  /*caf0*/  LDL.LU R7, [R1+0x20] ;  /* 0x0000200001077983 */ /* 0x000ea20000300800 */
[----:B------:R-:W-:-:S03]  /*cb00*/  ULDC.64 UR6, c[0x0][0x280] ;  /* 0x0000a00000067ab9 */ /* 0x000fc60000000a00 */
[----:B------:R-:W3:Y:S01]  /*cb10*/  LDL R5, [R1+0x24] ;  /* 0x0000240001057983 */ /* 0x000ee20000100800 */
        /* <DEDUP_REMOVED lines=11> */
[----:B------:R-:W-:Y:S02]  /*cbd0*/  LOP3.LUT R10, R10, 0x80, RZ, 0xfc, !PT ;  /* 0x000000800a0a7812 */ /* 0x000fe400078efcff */
[----:B----4-:R-:W-:Y:S01]  /*cbe0*/  SHF.R.S32.HI R0, RZ, 0x1f, R4 ;  /* 0x0000001fff007819 */ /* 0x010fe20000011404 */
[----:B------:R-:W-:-:S04]  /*cbf0*/  IMAD.WIDE.U32 R2, R4, UR4, R2 ;  /* 0x0000000404027c25 */ /* 0x000fc8000f8e0002 */
[----:B------:R-:W-:Y:S01]  /*cc00*/  IMAD R0, R0, UR4, RZ ;  /* 0x0000000400007c24 */ /* 0x000fe2000f8e02ff */
[----:B------:R-:W-:-:S03]  /*cc10*/  ULDC UR4, c[0x0][0xc38] ;  /* 0x00030e0000047ab9 */ /* 0x000fc60000000800 */
[----:B------:R-:W-:Y:S02]  /*cc20*/  IMAD R0, R4, UR5, R0 ;  /* 0x0000000504007c24 */ /* 0x000fe4000f8e0200 */
[----:B------:R-:W1:Y:S02]  /*cc30*/  S2R R4, SR_TID.X ;  /* 0x0000000000047919 */ /* 0x000e640000002100 */
[----:B------:R-:W-:Y:S02]  /*cc40*/  IMAD.IADD R3, R3, 0x1, R0 ;  /* 0x0000000103037824 */ /* 0x000fe400078e0200 */
[----:B--2---:R-:W-:Y:S02]  /*cc50*/  IMAD.MOV R0, RZ, RZ, -R7 ;  /* 0x000000ffff007224 */ /* 0x004fe400078e0a07 */
[----:B------:R-:W2:Y:S02]  /*cc60*/  @P0 LDC R7, c[0x0][0x450] ;  /* 0x00011400ff070b82 */ /* 0x000ea40000000800 */
[----:B---3--:R-:W-:Y:S01]  /*cc70*/  IMAD R0, R0, UR4, R5 ;  /* 0x0000000400007c24 */ /* 0x008fe2000f8e0205 */
[----:B------:R-:W-:-:S03]  /*cc80*/  ULDC.64 UR4, c[0x0][0x2d0] ;  /* 0x0000b40000047ab9 */ /* 0x000fc60000000a00 */
[----:B------:R-:W-:Y:S01]  /*cc90*/  IMAD.SHL.U32 R5, R0, 0x80, RZ ;  /* 0x0000008000057824 */ /* 0x000fe200078e00ff */
[----:B-1----:R-:W-:-:S04]  /*cca0*/  LOP3.LUT R4, R4, 0x7f, RZ, 0xc0, !PT ;  /* 0x0000007f04047812 */ /* 0x002fc800078ec0ff */
[----:B------:R-:W-:Y:S02]  /*ccb0*/  SHF.R.U32.HI R9, RZ, 0x3, R4 ;  /* 0x00000003ff097819 */ /* 0x000fe40000011604 */
[----:B------:R-:W1:Y:S02]  /*ccc0*/  S2R R4, SR_TID.X ;  /* 0x0000000000047919 */ /* 0x000e640000002100 */
[----:B-1----:R-:W-:-:S05]  /*ccd0*/  IMAD.SHL.U32 R4, R4, 0x10, RZ ;  /* 0x0000001004047824 */ /* 0x002fca00078e00ff */
[----:B------:R-:W-:Y:S02]  /*cce0*/  LOP3.LUT R4, R9, 0x70, R4, 0xf8, !PT ;  /* 0x0000007009047812 */ /* 0x000fe400078ef804 */
[----:B------:R-:W1:Y:S02]  /*ccf0*/  S2R R9, SR_TID.X ;  /* 0x0000000000097919 */ /* 0x000e640000002100 */
[----:B------:R-:W-:-:S04]  /*cd00*/  LOP3.LUT R0, R4, R5, RZ, 0xfc, !PT ;  /* 0x0000000504007212 */ /* 0x000fc800078efcff */
[----:B------:R-:W-:Y:S01]  /*cd10*/  MOV R4, R0 ;  /* 0x0000000000047202 */ /* 0x000fe20000000f00 */
[----:B0-----:R-:W-:-:S05]  /*cd20*/  @P0 IMAD.HI.U32 R6, R0, R6, RZ ;  /* 0x0000000600060227 */ /* 0x001fca00078e00ff */
[----:B--2---:R-:W-:-:S05]  /*cd30*/  @P0 SHF.R.U32.HI R4, RZ, R7, R6 ;  /* 0x00000007ff040219 */ /* 0x004fca0000011606 */
        /* <DEDUP_REMOVED lines=12> */
[----:B------:R-:W-:Y:S01]  /*ce00*/  IMAD.WIDE.U32 R2, R0, UR4, R2 ;  /* 0x0000000400027c25 */ /* 0x000fe2000f8e0002 */
[----:B------:R-:W-:Y:S02]  /*ce10*/  ULDC UR4, c[0x0][0x2b8] ;  /* 0x0000ae0000047ab9 */ /* 0x000fe40000000800 */
[----:B------:R-:W-:Y:S01]  /*ce20*/  ISETP.GE.AND P2, PT, R10, UR4, PT ;  /* 0x000000040a007c0c */ /* 0x000fe2000bf46270 */
[----:B------:R-:W-:Y:S01]  /*ce30*/  IMAD R4, R0, UR5, R4 ;  /* 0x0000000500047c24 */ /* 0x000fe2000f8e0204 */
[----:B------:R0:W5:Y:S01]  /*ce40*/  LDL R10, [R1+0x10] ;  /* 0x00001000010a7983 */ /* 0x0001620000100800 */
[C---:B------:R-:W-:Y:S02]  /*ce50*/  LEA R0, P3, R2.reuse, UR6, 0x1 ;  /* 0x0000000602007c11 */ /* 0x040fe4000f8608ff */
[----:B------:R-:W-:Y:S01]  /*ce60*/  IMAD.IADD R4, R3, 0x1, R4 ;  /* 0x0000000103047824 */ /* 0x000fe200078e0204 */
        /* <DEDUP_REMOVED lines=9> */
[----:B------:R-:W1:Y:S01]  /*cf00*/  S2R R11, SR_TID.X ;  /* 0x00000000000b7919 */ /* 0x000e620000002100 */
[----:B------:R-:W2:Y:S04]  /*cf10*/  SHFL.IDX PT, R7, R0, RZ, 0x181f ;  /* 0x00181fff00077589 */ /* 0x000ea800000e0000 */
[----:B------:R-:W-:Y:S01]  /*cf20*/  SHFL.IDX PT, R8, R0, 0x1, 0x181f ;  /* 0x00381f0000087f89 */ /* 0x000fe200000e0000 */
[----:B0-----:R-:W-:-:S04]  /*cf30*/  LOP3.LUT R6, R6, 0x7f, RZ, 0xc0, !PT ;  /* 0x0000007f06067812 */ /* 0x001fc800078ec0ff */
[----:B------:R-:W-:Y:S01]  /*cf40*/  SHF.R.U32.HI R6, RZ, 0x3, R6 ;  /* 0x00000003ff067819 */ /* 0x000fe20000011606 */
[----:B-1----:R-:W-:-:S04]  /*cf50*/  IMAD.SHL.U32 R11, R11, 0x8, RZ ;  /* 0x000000080b0b7824 */ /* 0x002fc800078e00ff */
[----:B------:R-:W-:Y:S01]  /*cf60*/  IMAD.IADD R2, R6, 0x1, R5 ;  /* 0x0000000106027824 */ /* 0x000fe200078e0205 */
[----:B------:R-:W-:Y:S01]  /*cf70*/  LOP3.LUT R11, R11, 0x38, RZ, 0xc0, !PT ;  /* 0x000000380b0b7812 */ /* 0x000fe200078ec0ff */
[----:B------:R-:W0:Y:S02]  /*cf80*/  SHFL.IDX PT, R6, R4, RZ, 0x181f ;  /* 0x00181fff04067589 */ /* 0x000e2400000e0000 */
[C---:B------:R-:W-:Y:S01]  /*cf90*/  VIADD R5, R2.reuse, 0x10 ;  /* 0x0000001002057836 */ /* 0x040fe20000000000 */
[----:B------:R-:W-:-:S04]  /*cfa0*/  ISETP.GE.AND P4, PT, R2, R3, PT ;  /* 0x000000030200720c */ /* 0x000fc80003f86270 */
[----:B------:R-:W-:Y:S02]  /*cfb0*/  ISETP.GE.AND P3, PT, R5, R3, PT ;  /* 0x000000030500720c */ /* 0x000fe40003f66270 */
[----:B------:R-:W1:Y:S07]  /*cfc0*/  SHFL.IDX PT, R5, R4, 0x1, 0x181f ;  /* 0x00381f0004057f89 */ /* 0x000e6e00000e0000 */
[----:B--2---:R-:W-:-:S05]  /*cfd0*/  @!P4 LEA R7, P5, R11, R7, 0x1 ;  /* 0x000000070b07c211 */ /* 0x004fca00078a08ff */
[----:B0-----:R-:W-:Y:S01]  /*cfe0*/  @!P4 IMAD.X R6, RZ, RZ, R6, P5 ;  /* 0x000000ffff06c224 */ /* 0x001fe200028e0606 */
[----:B------:R-:W-:-:S04]  /*cff0*/  @!P3 LEA R8, P5, R11, R8, 0x1 ;  /* 0x000000080b08b211 */ /* 0x000fc800078a08ff */
[----:B------:R-:W-:-:S04]  /*d000*/  @!P4 LOP3.LUT R7, R7, R6, RZ, 0x3c, !PT ;  /* 0x000000060707c212 */ /* 0x000fc800078e3cff */
[----:B------:R-:W-:Y:S01]  /*d010*/  @!P4 LOP3.LUT R6, R7, R6, RZ, 0x3c, !PT ;  /* 0x000000060706c212 */ /* 0x000fe200078e3cff */
[----:B-1----:R-:W-:-:S03]  /*d020*/  @!P3 IMAD.X R5, RZ, RZ, R5, P5 ;  /* 0x000000ffff05b224 */ /* 0x002fc600028e0605 */
[----:B------:R-:W-:-:S05]  /*d030*/  @!P4 LOP3.LUT R7, R7, R6, RZ, 0x3c, !PT ;  /* 0x000000060707c212 */ /* 0x000fca00078e3cff */
[----:B-----5:R-:W-:Y:S04]  /*d040*/  @!P4 LDGSTS.E.BYPASS.LTC128B.128 [R10+0x15400], desc[UR6][R6.64], !P0 ;  /* 0x15400000060acfae */ /* 0x020fe8000c101d46 */
[----:B------:R-:W-:Y:S04]  /*d050*/  @!P4 LDGSTS.E.BYPASS.LTC128B.128 [R10+0x19400], desc[UR6][R6.64+0x80], !P1 ;  /* 0x19400080060acfae */ /* 0x000fe8000c901d46 */
[----:B------:R0:W-:Y:S02]  /*d060*/  @!P4 LDGSTS.E.BYPASS.LTC128B.128 [R10+0x1d400], desc[UR6][R6.64+0x100], !P2 ;  /* 0x1d400100060acfae */ /* 0x0001e4000d101d46 */
[----:B0-----:R-:W-:-:S02]  /*d070*/  @!P3 IMAD.MOV.U32 R6, RZ, RZ, R8 ;  /* 0x000000ffff06b224 */ /* 0x001fc400078e0008 */
[----:B------:R-:W-:Y:S01]  /*d080*/  @!P3 IMAD.MOV.U32 R7, RZ, RZ, R5 ;  /* 0x000000ffff07b224 */ /* 0x000fe200078e0005 */
[----:B------:R-:W0:Y:S01]  /*d090*/  SHFL.IDX PT, R8, R0, 0x2, 0x181f ;  /* 0x00581f0000087f89 */ /* 0x000e2200000e0000 */
[----:B------:R-:W-:-:S03]  /*d0a0*/  VIADD R5, R2, 0x20 ;  /* 0x0000002002057836 */ /* 0x000fc60000000000 */
[----:B------:R-:W-:Y:S04]  /*d0b0*/  @!P3 LDGSTS.E.BYPASS.LTC128B.128 [R10+0x15c00], desc[UR6][R6.64], !P0 ;  /* 0x15c00000060abfae */ /* 0x000fe8000c101d46 */
[----:B------:R-:W-:Y:S04]  /*d0c0*/  @!P3 LDGSTS.E.BYPASS.LTC128B.128 [R10+0x19c00], desc[UR6][R6.64+0x80], !P1 ;  /* 0x19c00080060abfae */ /* 0x000fe8000c901d46 */
[----:B------:R1:W-:Y:S01]  /*d0d0*/  @!P3 LDGSTS.E.BYPASS.LTC128B.128 [R10+0x1dc00], desc[UR6][R6.64+0x100], !P2 ;  /* 0x1dc00100060abfae */ /* 0x0003e2000d101d46 */
[----:B------:R-:W-:-:S03]  /*d0e0*/  ISETP.GE.AND P3, PT, R5, R3, PT ;  /* 0x000000030500720c */ /* 0x000fc60003f66270 */
[----:B------:R-:W2:Y:S10]  /*d0f0*/  SHFL.IDX PT, R5, R4, 0x2, 0x181f ;  /* 0x00581f0004057f89 */ /* 0x000eb400000e0000 */
[----:B0-----:R-:W-:-:S05]  /*d100*/  @!P3 LEA R8, P4, R11, R8, 0x1 ;  /* 0x000000080b08b211 */ /* 0x001fca00078808ff */
[----:B-1----:R-:W-:Y:S02]  /*d110*/  @!P3 IMAD.MOV.U32 R6, RZ, RZ, R8 ;  /* 0x000000ffff06b224 */ /* 0x002fe400078e0008 */
[----:B--2---:R-:W-:Y:S02]  /*d120*/  @!P3 IMAD.X R9, RZ, RZ, R5, P4 ;  /* 0x000000ffff09b224 */ /* 0x004fe400020e0605 */
[----:B------:R-:W-:Y:S02]  /*d130*/  VIADD R5, R2, 0x30 ;  /* 0x0000003002057836 */ /* 0x000fe40000000000 */
[----:B------:R-:W-:-:S05]  /*d140*/  @!P3 IMAD.MOV.U32 R7, RZ, RZ, R9 ;  /* 0x000000ffff07b224 */ /* 0x000fca00078e0009 */
        /* <DEDUP_REMOVED lines=30> */
[----:B------:R-:W-:Y:S02]  /*d330*/  @!P3 LDGSTS.E.BYPASS.LTC128B.128 [R10+0x17c00], desc[UR6][R6.64], !P0 ;  /* 0x17c00000060abfae */ /* 0x000fe4000c101d46 */
[----:B------:R-:W-:Y:S02]  /*d340*/  ISETP.GE.AND P4, PT, R5, R3, PT ;  /* 0x000000030500720c */ /* 0x000fe40003f86270 */
[----:B------:R-:W-:Y:S04]  /*d350*/  @!P3 LDGSTS.E.BYPASS.LTC128B.128 [R10+0x1bc00], desc[UR6][R6.64+0x80], !P1 ;  /* 0x1bc00080060abfae */ /* 0x000fe8000c901d46 */
[----:B------:R0:W-:Y:S04]  /*d360*/  @!P3 LDGSTS.E.BYPASS.LTC128B.128 [R10+0x1fc00], desc[UR6][R6.64+0x100], !P2 ;  /* 0x1fc00100060abfae */ /* 0x0001e8000d101d46 */
[----:B------:R-:W-:Y:S04]  /*d370*/  SHFL.IDX PT, R5, R4, 0x6, 0x181f ;  /* 0x00d81f0004057f89 */ /* 0x000fe800000e0000 */
[----:B------:R-:W-:Y:S04]  /*d380*/  SHFL.IDX PT, R4, R4, 0x7, 0x181f ;  /* 0x00f81f0004047f89 */ /* 0x000fe800000e0000 */
[----:B0-----:R-:W0:Y:S04]  /*d390*/  SHFL.IDX PT, R6, R0, 0x6, 0x181f ;  /* 0x00d81f0000067f89 */ /* 0x001e2800000e0000 */
[----:B------:R-:W1:Y:S01]  /*d3a0*/  SHFL.IDX PT, R0, R0, 0x7, 0x181f ;  /* 0x00f81f0000007f89 */ /* 0x000e6200000e0000 */
[----:B0-----:R-:W-:-:S05]  /*d3b0*/  @!P4 LEA R6, P3, R11, R6, 0x1 ;  /* 0x000000060b06c211 */ /* 0x001fca00078608ff */
[----:B------:R-:W-:-:S04]  /*d3c0*/  @!P4 IMAD.X R5, RZ, RZ, R5, P3 ;  /* 0x000000ffff05c224 */ /* 0x000fc800018e0605 */
[----:B------:R-:W-:-:S05]  /*d3d0*/  @!P4 IMAD.MOV.U32 R7, RZ, RZ, R5 ;  /* 0x000000ffff07c224 */ /* 0x000fca00078e0005 */
[----:B------:R0:W-:Y:S04]  /*d3e0*/  @!P4 LDGSTS.E.BYPASS.LTC128B.128 [R10+0x18400], desc[UR6][R6.64], !P0 ;  /* 0x18400000060acfae */ /* 0x0001e8000c101d46 */
[----:B------:R0:W-:Y:S04]  /*d3f0*/  @!P4 LDGSTS.E.BYPASS.LTC128B.128 [R10+0x1c400], desc[UR6][R6.64+0x80], !P1 ;  /* 0x1c400080060acfae */ /* 0x0001e8000c901d46 */
[----:B-1----:R0:W-:Y:S02]  /*d400*/  @!P4 LDGSTS.E.BYPASS.LTC128B.128 [R10+0x20400], desc[UR6][R6.64+0x100], !P2 ;  /* 0x20400100060acfae */ /* 0x0021e4000d101d46 */
.L_x_3591:
[----:B------:R-:W-:Y:S01]  /*d410*/  VIADD R2, R2, 0x70 ;  /* 0x0000007002027836 */ /* 0x000fe20000000000 */
[----:B------:R-:W-:Y:S04]  /*d420*/  BSSY B0, `(.L_x_3486) ;  /* 0x000000f000007945 */ /* 0x000fe80003800000 */
[----:B------:R-:W-:-:S13]  /*d430*/  ISETP.GE.AND P3, PT, R2, R3, PT ;  /* 0x000000030200720c */ /* 0x000fda0003f66270 */
[----:B------:R-:W-:Y:S05]  /*d440*/  @P3 BRA `(.L_x_3487) ;  /* 0x0000000000303947 */ /* 0x000fea0003800000 */
[----:B------:R-:W1:Y:S01]  /*d450*/  S2R R5, SR_TID.X ;  /* 0x0000000000057919 */ /* 0x000e620000002100 */
[----:B------:R-:W-:Y:S01]  /*d460*/  ULDC.64 UR4, c[0x0][0x208] ;  /* 0x0000820000047ab9 */ /* 0x000fe20000000a00 */
[----:B-1----:R-:W-:-:S04]  /*d470*/  SHF.L.U32 R5, R5, 0x3, RZ ;  /* 0x0000000305057819 */ /* 0x002fc800000006ff */
[----:B------:R-:W-:-:S04]  /*d480*/  LOP3.LUT R5, R5, 0x38, RZ, 0xc0, !PT ;  /* 0x0000003805057812 */ /* 0x000fc800078ec0ff */
[----:B------:R-:W-:-:S05]  /*d490*/  LEA R2, P3, R5, R0, 0x1 ;  /* 0x0000000005027211 */ /* 0x000fca00078608ff */
[----:B------:R-:W-:-:S05]  /*d4a0*/  IMAD.X R3, RZ, RZ, R4, P3 ;  /* 0x000000ffff037224 */ /* 0x000fca00018e0604 */
[----:B------:R-:W-:Y:S01]  /*d4b0*/  @!PT LDS RZ, [RZ] ;  /* 0x00000000fffff984 */ /* 0x000fe20000000800 */
[----:B------:R-:W-:Y:S01]  /*d4c0*/  @!PT LDS RZ, [RZ] ;  /* 0x00000000fffff984 */ /* 0x000fe20000000800 */
[----:B------:R-:W-:Y:S01]  /*d4d0*/  @!PT LDS RZ, [RZ] ;  /* 0x00000000fffff984 */ /* 0x000fe20000000800 */
[----:B------:R1:W-:Y:S04]  /*d4e0*/  LDGSTS.E.BYPASS.LTC128B.128 [R10+0x18c00], desc[UR4][R2.64], !P0 ;  /* 0x18c00000020a7fae */ /* 0x0003e8000c101d44 */
[----:B------:R1:W-:Y:S04]  /*d4f0*/  LDGSTS.E.BYPASS.LTC128B.128 [R10+0x1cc00], desc[UR4][R2.64+0x80], !P1 ;  /* 0x1cc00080020a7fae */ /* 0x0003e8000c901d44 */
[----:B------:R1:W-:Y:S02]  /*d500*/  LDGSTS.E.BYPASS.LTC128B.128 [R10+0x20c00], desc[UR4][R2.64+0x100], !P2 ;  /* 0x20c00100020a7fae */ /* 0x0003e4000d101d44 */
.L_x_3487:
[----:B------:R-:W-:Y:S05]  /*d510*/  BSYNC B0 ;  /* 0x0000000000007941 */ /* 0x000fea0003800000 */
.L_x_3486:
[----:B-1----:R-:W2:Y:S01]  /*d520*/  LDL R2, [R1+0x2c] ;  /* 0x00002c0001027983 */ /* 0x002ea20000100800 */
[----:B------:R-:W-:Y:S01]  /*d530*/  NOP ;  /* 0x0000000000007918 */ /* 0x000fe20000000000 */
[----:B------:R-:W-:Y:S02]  /*d540*/  SYNCS.ARRIVE.TRANS64.RED.A0T1 RZ, [UR36+0x36800], RZ ;  /* 0x036800ffffff79a7 */ /* 0x000fe40008200424 */
[----:B------:R-:W-:Y:S01]  /*d550*/  ARRIVES.LDGSTSBAR.64.TRANSCNT [UR36+0x36800] ;  /* 0x03680000ff0079b0 */ /* 0x000fe20008000aa4 */
[----:B--2---:R-:W-:-:S04]  /*d560*/  LOP3.LUT R0, R2, 0x1, RZ, 0xc, !PT ;  /* 0x0000000102007812 */ /* 0x004fc800078e0cff */
[----:B------:R-:W-:Y:S01]  /*d570*/  SHF.L.U32 R0, R0, 0x1f, RZ ;  /* 0x0000001f00007819 */ /* 0x000fe200000006ff */
[----:B------:R-:W-:Y:S01]  /*d580*/  NOP ;  /* 0x0000000000007918 */ /* 0x000fe20000000000 */
[----:B------:R-:W2:Y:S01]  /*d590*/  LDL.LU R2, [R1+0x28] ;  /* 0x0000280001027983 */ /* 0x000ea20000300800 */
[----:B------:R-:W-:Y:S01]  /*d5a0*/  SYNCS.ARRIVE.TRANS64.A1T0 RZ, [UR36+0x36800], RZ ;  /* 0x036800ffffff79a7 */ /* 0x000fe20008100024 */
[----:B------:R-:W-:Y:S01]  /*d5b0*/  BSSY B0, `(.L_x_3488) ;  /* 0x0000005000007945 */ /* 0x000fe20003800000 */
[----:B------:R-:W-:Y:S01]  /*d5c0*/  IMAD.U32 R9, RZ, RZ, UR36 ;  /* 0x00000024ff097e24 */ /* 0x000fe2000f8e00ff */
[----:B------:R-:W1:Y:S01]  /*d5d0*/  SYNCS.PHASECHK.TRANS64.TRYWAIT P0, [UR36+0x36820], R0 ;  /* 0x03682000ff0075a7 */ /* 0x000e620008000164 */
[----:B--2---:R-:W-:Y:S01]  /*d5e0*/  ISETP.GE.AND P1, PT, R2, 0x71, PT ;  /* 0x000000710200780c */ /* 0x004fe20003f26270 */
[----:B-1----:R-:W-:-:S12]  /*d5f0*/  @!P0 BRA `(.L_x_3489) ;  /* 0x0000003800d88947 */ /* 0x002fd80003800000 */
.L_x_3592:
[----:B------:R-:W-:Y:S05]  /*d600*/  BSYNC B0 ;  /* 0x0000000000007941 */ /* 0x000fea0003800000 */
.L_x_3488:
[----:B------:R-:W-:Y:S01]  /*d610*/  VIADD R11, R9, 0x36800 ;  /* 0x00036800090b7836 */ /* 0x000fe20000000000 */
[----:B------:R-:W-:Y:S06]  /*d620*/  @!P1 BRA `(.L_x_3490) ;  /* 0x0000002000bc9947 */ /* 0x000fec0003800000 */
[----:B------:R-:W2:Y:S01]  /*d630*/  LDL R2, [R1+0x1c] ;  /* 0x00001c0001027983 */ /* 0x000ea20000100800 */
[----:B-1----:R-:W-:Y:S02]  /*d640*/  IMAD.MOV.U32 R0, RZ, RZ, 0x1 ;  /* 0x00000001ff007424 */ /* 0x002fe400078e00ff */
[----:B--2---:R-:W-:-:S05]  /*d650*/  IMAD.MOV R8, RZ, RZ, -R2 ;  /* 0x000000ffff087224 */ /* 0x004fca00078e0a02 */
[----:B------:R-:W-:-:S05]  /*d660*/  VIADDMNMX R8, R8, R0, 0xffffffff, !PT ;  /* 0xffffffff08087446 */ /* 0x000fca0007800100 */
[----:B------:R-:W-:-:S05]  /*d670*/  IMAD.IADD R0, R2, 0x1, R8 ;  /* 0x0000000102007824 */ /* 0x000fca00078e0208 */
[----:B------:R-:W-:-:S04]  /*d680*/  LOP3.LUT R0, R0, 0x1, RZ, 0xc0, !PT ;  /* 0x0000000100007812 */ /* 0x000fc800078ec0ff */
[----:B------:R-:W-:Y:S01]  /*d690*/  ISETP.NE.U32.AND P0, PT, R0, 0x1, PT ;  /* 0x000000010000780c */ /* 0x000fe20003f05070 */
[----:B------:R-:W-:-:S12]  /*d6a0*/  VIADD R0, R2, 0xfffffffe ;  /* 0xfffffffe02007836 */ /* 0x000fd80000000000 */
[----:B------:R-:W-:Y:S05]  /*d6b0*/  @P0 BRA `(.L_x_3491) ;  /* 0x0000000800e00947 */ /* 0x000fea0003800000 */
[----:B------:R-:W2:Y:S01]  /*d6c0*/  LDL R2, [R1+0x4] ;  /* 0x0000040001027983 */ /* 0x000ea20000100800 */
[----:B------:R-:W-:Y:S01]  /*d6d0*/  LOP3.LUT P2, RZ, R19, 0x2, RZ, 0xc0, !PT ;  /* 0x0000000213ff7812 */ /* 0x000fe2000784c0ff */
[----:B------:R-:W-:Y:S01]  /*d6e0*/  VIADD R4, R18, 0x1 ;  /* 0x0000000112047836 */ /* 0x000fe20000000000 */
[----:B------:R-:W-:Y:S04]  /*d6f0*/  BSSY B0, `(.L_x_3492) ;  /* 0x00000b0000007945 */ /* 0x000fe80003800000 */
[----:B------:R-:W-:-:S04]  /*d700*/  ISETP.NE.AND P0, PT, R4, 0x2, PT ;  /* 0x000000020400780c */ /* 0x000fc80003f05270 */
[----:B0-----:R-:W-:Y:S02]  /*d710*/  SEL R10, RZ, 0x1, P0 ;  /* 0x00000001ff0a7807 */ /* 0x001fe40000000000 */
[----:B------:R-:W-:Y:S02]  /*d720*/  SEL R4, R4, RZ, P0 ;  /* 0x000000ff04047207 */ /* 0x000fe40000000000 */
[----:B--2---:R-:W-:Y:S01]  /*d730*/  LOP3.LUT R10, R2, R10, RZ, 0x3c, !PT ;  /* 0x0000000a020a7212 */ /* 0x004fe200078e3cff */
[----:B------:R-:W-:Y:S06]  /*d740*/  @!P2 BRA `(.L_x_3493) ;  /* 0x0000000800a8a947 */ /* 0x000fec0003800000 */
[----:B------:R-:W-:Y:S01]  /*d750*/  LOP3.LUT P2, RZ, R19, 0x1, RZ, 0xc0, !PT ;  /* 0x0000000113ff7812 */ /* 0x000fe2000784c0ff */
[----:B------:R-:W-:-:S12]  /*d760*/  IMAD.MOV.U32 R6, RZ, RZ, R17 ;  /* 0x000000ffff067224 */ /* 0x000fd800078e0011 */
[----:B------:R-:W-:Y:S05]  /*d770*/  @!P2 BRA `(.L_x_3494) ;  /* 0x000000000054a947 */ /* 0x000fea0003800000 */
[----:B------:R-:W2:Y:S01]  /*d780*/  LDL R12, [R1+0xc] ;  /* 0x00000c00010c7983 */ /* 0x000ea20000100800 */
[----:B------:R-:W0:Y:S01]  /*d790*/  LDC R6, c[0x0][0x43c] ;  /* 0x00010f00ff067b82 */ /* 0x000e220000000800 */
        /* <DEDUP_REMOVED lines=19> */
.L_x_3494:
[----:B------:R-:W-:Y:S01]  /*d8d0*/  LEA R3, R4, UR36, 0x3 ;  /* 0x0000002404037c11 */ /* 0x000fe2000f8e18ff */
[----:B------:R-:W-:Y:S01]  /*d8e0*/  BSSY B1, `(.L_x_3495) ;  /* 0x0000004000017945 */ /* 0x000fe20003800000 */
[----:B------:R-:W-:-:S04]  /*d8f0*/  SHF.L.U32 R2, R10, 0x1f, RZ ;  /* 0x0000001f0a027819 */ /* 0x000fc800000006ff */
[----:B------:R-:W1:Y:S02]  /*d900*/  SYNCS.PHASECHK.TRANS64.TRYWAIT P0, [R3+URZ+0x36840], R2 ;  /* 0x03684002030075a7 */ /* 0x000e64000800017f */
[----:B-1----:R-:W-:Y:S05]  /*d910*/  @!P0 BRA `(.L_x_3496) ;  /* 0x0000003800248947 */ /* 0x002fea0003800000 */
.L_x_3593:
[----:B------:R-:W-:Y:S05]  /*d920*/  BSYNC B1 ;  /* 0x0000000000017941 */ /* 0x000fea0003800000 */
.L_x_3495:
        /* <DEDUP_REMOVED lines=12> */
.L_x_3498:
[----:B------:R-:W-:Y:S05]  /*d9f0*/  BSYNC B1 ;  /* 0x0000000000017941 */ /* 0x000fea0003800000 */
.L_x_3497:
[----:B------:R-:W-:Y:S01]  /*da00*/  IMAD.MOV.U32 R14, RZ, RZ, RZ ;  /* 0x000000ffff0e7224 */ /* 0x000fe200078e00ff */
[----:B------:R-:W-:Y:S01]  /*da10*/  UIADD3 UR4, UP0, UR38, 0x370, URZ ;  /* 0x0000037026047890 */ /* 0x000fe2000ff1e03f */
[----:B------:R-:W-:Y:S01]  /*da20*/  IMAD R5, R4, 0xa800, R9 ;  /* 0x0000a80004057824 */ /* 0x000fe200078e0209 */
[----:B------:R-:W-:Y:S01]  /*da30*/  PLOP3.LUT P0, PT, PT, PT, PT, 0x80, 0x0 ;  /* 0x000000000000781c */ /* 0x000fe20003f0f070 */
[----:B-1----:R-:W-:Y:S01]  /*da40*/  VIADD R3, R3, 0x36830 ;  /* 0x0003683003037836 */ /* 0x002fe20000000000 */
[----:B------:R-:W-:Y:S01]  /*da50*/  R2UR UR10, R14 ;  /* 0x000000000e0a72ca */ /* 0x000fe200000e0000 */
[----:B------:R-:W-:Y:S01]  /*da60*/  IMAD R2, R0, 0x70, RZ ;  /* 0x0000007000027824 */ /* 0x000fe200078e02ff */
[----:B------:R-:W-:Y:S01]  /*da70*/  UIADD3.X UR5, URZ, UR39, URZ, UP0, !UPT ;  /* 0x000000273f057290 */ /* 0x000fe200087fe43f */
[----:B0-----:R-:W-:Y:S01]  /*da80*/  VIADD R7, R5, 0x21400 ;  /* 0x0002140005077836 */ /* 0x001fe20000000000 */
[----:B------:R-:W-:Y:S01]  /*da90*/  UMOV UR6, 0x0 ;  /* 0x0000000000067882 */ /* 0x000fe20000000000 */
[----:B------:R-:W-:-:S10]  /*daa0*/  UMOV UR7, 0x14f00000 ;  /* 0x14f0000000077882 */ /* 0x000fd40000000000 */
.L_x_3499:
        /* <DEDUP_REMOVED lines=16> */
.L_x_3500:
        /* <DEDUP_REMOVED lines=16> */
.L_x_3501:
        /* <DEDUP_REMOVED lines=16> */
.L_x_3594:
[----:B------:R-:W-:Y:S05]  /*ddb0*/  BSYNC B1 ;  /* 0x0000000000017941 */ /* 0x000fea0003800000 */
.L_x_3502:
        /* <DEDUP_REMOVED lines=12> */
.L_x_3505:
[----:B------:R-:W-:Y:S05]  /*de80*/  BSYNC B1 ;  /* 0x0000000000017941 */ /* 0x000fea0003800000 */
.L_x_3504:
        /* <DEDUP_REMOVED lines=12> */
.L_x_3506:
        /* <DEDUP_REMOVED lines=15> */
.L_x_3507:
        /* <DEDUP_REMOVED lines=15> */
.L_x_3508:
        /* <DEDUP_REMOVED lines=12> */
.L_x_3493:
[----:B------:R-:W-:Y:S05]  /*e1f0*/  BSYNC B0 ;  /* 0x0000000000007941 */ /* 0x000fea0003800000 */
.L_x_3492:
[----:B0-----:R-:W2:Y:S01]  /*e200*/  LDL.LU R0, [R1+0x1c] ;  /* 0x00001c0001007983 */ /* 0x001ea20000300800 */
[----:B------:R-:W-:-:S03]  /*e210*/  IMAD.MOV.U32 R18, RZ, RZ, R4 ;  /* 0x000000ffff127224 */ /* 0x000fc600078e0004 */
[----:B------:R1:W-:Y:S02]  /*e220*/  STL [R1+0x4], R10 ;  /* 0x0000040a01007387 */ /* 0x0003e40000100800 */
[----:B-12---:R-:W-:-:S07]  /*e230*/  IADD3 R0, R0, -0x3, RZ ;  /* 0xfffffffd00007810 */ /* 0x006fce0007ffe0ff */
.L_x_3491:
[----:B------:R-:W2:Y:S01]  /*e240*/  LDL.LU R2, [R1+0x18] ;  /* 0x0000180001027983 */ /* 0x000ea20000300800 */
[----:B------:R-:W-:Y:S01]  /*e250*/  IMAD.MOV R8, RZ, RZ, -R8 ;  /* 0x000000ffff087224 */ /* 0x000fe200078e0a08 */
[----:B------:R-:W-:Y:S04]  /*e260*/  BSSY B0, `(.L_x_3490) ;  /* 0x000016b000007945 */ /* 0x000fe80003800000 */
[----:B--2---:R-:W-:-:S13]  /*e270*/  ISETP.NE.AND P0, PT, R2, R8, PT ;  /* 0x000000080200720c */ /* 0x004fda0003f05270 */
[----:B------:R-:W-:Y:S05]  /*e280*/  @!P0 BRA `(.L_x_3509) ;  /* 0x0000001400a08947 */ /* 0x000fea0003800000 */
[----:B0-----:R-:W-:-:S07]  /*e290*/  IMAD.MOV.U32 R6, RZ, RZ, R17 ;  /* 0x000000ffff067224 */ /* 0x001fce00078e0011 */
.L_x_3544:
[----:B--2---:R-:W2:Y:S01]  /*e2a0*/  LDL R2, [R1+0x4] ;  /* 0x0000040001027983 */ /* 0x004ea20000100800 */
[----:B------:R-:W-:Y:S01]  /*e2b0*/  LOP3.LUT P1, RZ, R19, 0x2, RZ, 0xc0, !PT ;  /* 0x0000000213ff7812 */ /* 0x000fe2000782c0ff */
[----:B------:R-:W-:Y:S01]  /*e2c0*/  VIADD R4, R18, 0x1 ;  /* 0x0000000112047836 */ /* 0x000fe20000000000 */
[----:B------:R-:W-:Y:S04]  /*e2d0*/  BSSY B1, `(.L_x_3510) ;  /* 0x00000ae000017945 */ /* 0x000fe80003800000 */
[----:B------:R-:W-:-:S04]  /*e2e0*/  ISETP.NE.AND P0, PT, R4, 0x2, PT ;  /* 0x000000020400780c */ /* 0x000fc80003f05270 */
[----:B------:R-:W-:Y:S02]  /*e2f0*/  SEL R5, RZ, 0x1, P0 ;  /* 0x00000001ff057807 */ /* 0x000fe40000000000 */
[----:B------:R-:W-:Y:S02]  /*e300*/  SEL R4, R4, RZ, P0 ;  /* 0x000000ff04047207 */ /* 0x000fe40000000000 */
[----:B--2---:R-:W-:Y:S01]  /*e310*/  LOP3.LUT R5, R2, R5, RZ, 0x3c, !PT ;  /* 0x0000000502057212 */ /* 0x004fe200078e3cff */
[----:B01----:R-:W-:Y:S06]  /*e320*/  @!P1 BRA `(.L_x_3511) ;  /* 0x0000000800a09947 */ /* 0x003fec0003800000 */
        /* <DEDUP_REMOVED lines=24> */
.L_x_3512:
[----:B------:R-:W-:Y:S01]  /*e4b0*/  LEA R3, R4, UR36, 0x3 ;  /* 0x0000002404037c11 */ /* 0x000fe2000f8e18ff */
[----:B------:R-:W-:Y:S01]  /*e4c0*/  BSSY B2, `(.L_x_3513) ;  /* 0x0000004000027945 */ /* 0x000fe20003800000 */
[----:B------:R-:W-:-:S04]  /*e4d0*/  SHF.L.U32 R2, R5, 0x1f, RZ ;  /* 0x0000001f05027819 */ /* 0x000fc800000006ff */
[----:B------:R-:W1:Y:S02]  /*e4e0*/  SYNCS.PHASECHK.TRANS64.TRYWAIT P0, [R3+URZ+0x36840], R2 ;  /* 0x03684002030075a7 */ /* 0x000e64000800017f */
[----:B-1----:R-:W-:Y:S05]  /*e4f0*/  @!P0 BRA `(.L_x_3514) ;  /* 0x0000002c00548947 */ /* 0x002fea0003800000 */
.L_x_3595:
[----:B------:R-:W-:Y:S05]  /*e500*/  BSYNC B2 ;  /* 0x0000000000027941 */ /* 0x000fea0003800000 */
.L_x_3513:
        /* <DEDUP_REMOVED lines=12> */
.L_x_3516:
[----:B------:R-:W-:Y:S05]  /*e5d0*/  BSYNC B2 ;  /* 0x0000000000027941 */ /* 0x000fea0003800000 */
.L_x_3515:
        /* <DEDUP_REMOVED lines=8> */
[----:B------:R-:W-:Y:S01]  /*e660*/  VIADD R10, R7, 0x21400 ;  /* 0x00021400070a7836 */ /* 0x000fe20000000000 */
[----:B------:R-:W-:Y:S01]  /*e670*/  UMOV UR6, 0x0 ;  /* 0x0000000000067882 */ /* 0x000fe20000000000 */
[----:B------:R-:W-:-:S10]  /*e680*/  UMOV UR7, 0x14f00000 ;  /* 0x14f0000000077882 */ /* 0x000fd40000000000 */
.L_x_3517:
        /* <DEDUP_REMOVED lines=16> */
.L_x_3518:
        /* <DEDUP_REMOVED lines=16> */
.L_x_3519:
        /* <DEDUP_REMOVED lines=16> */
.L_x_3596:
[----:B------:R-:W-:Y:S05]  /*e990*/  BSYNC B2 ;  /* 0x0000000000027941 */ /* 0x000fea0003800000 */
.L_x_3520:
        /* <DEDUP_REMOVED lines=11> */
.L_x_3523:
[----:B------:R-:W-:Y:S05]  /*ea50*/  BSYNC B2 ;  /* 0x0000000000027941 */ /* 0x000fea0003800000 */
.L_x_3522:
        /* <DEDUP_REMOVED lines=11> */
.L_x_3524:
        /* <DEDUP_REMOVED lines=15> */
.L_x_3525:
        /* <DEDUP_REMOVED lines=15> */
.L_x_3526:
        /* <DEDUP_REMOVED lines=12> */
.L_x_3511:
[----:B------:R-:W-:Y:S05]  /*edb0*/  BSYNC B1 ;  /* 0x0000000000017941 */ /* 0x000fea0003800000 */
.L_x_3510:
[----:B------:R-:W-:Y:S01]  /*edc0*/  VIADD R18, R4, 0x1 ;  /* 0x0000000104127836 */ /* 0x000fe20000000000 */
[----:B------:R-:W-:Y:S01]  /*edd0*/  LOP3.LUT P1, RZ, R19, 0x2, RZ, 0xc0, !PT ;  /* 0x0000000213ff7812 */ /* 0x000fe2000782c0ff */
[----:B------:R-:W-:Y:S03]  /*ede0*/  BSSY B1, `(.L_x_3527) ;  /* 0x00000af000017945 */ /* 0x000fe60003800000 */
[----:B------:R-:W-:-:S04]  /*edf0*/  ISETP.NE.AND P0, PT, R18, 0x2, PT ;  /* 0x000000021200780c */ /* 0x000fc80003f05270 */
[----:B------:R-:W-:Y:S02]  /*ee00*/  SEL R2, RZ, 0x1, P0 ;  /* 0x00000001ff027807 */ /* 0x000fe40000000000 */
[----:B------:R-:W-:Y:S02]  /*ee10*/  SEL R18, R18, RZ, P0 ;  /* 0x000000ff12127207 */ /* 0x000fe40000000000 */
[----:B------:R-:W-:-:S05]  /*ee20*/  LOP3.LUT R10, R5, R2, RZ, 0x3c, !PT ;  /* 0x00000002050a7212 */ /* 0x000fca00078e3cff */
[----:B------:R1:W-:Y:S01]  /*ee30*/  STL [R1+0x4], R10 ;  /* 0x0000040a01007387 */ /* 0x0003e20000100800 */
[----:B------:R-:W-:Y:S05]  /*ee40*/  @!P1 BRA `(.L_x_3528) ;  /* 0x0000000800a09947 */ /* 0x000fea0003800000 */
[----:B------:R-:W-:Y:S01]  /*ee50*/  LOP3.LUT P1, RZ, R19, 0x1, RZ, 0xc0, !PT ;  /* 0x0000000113ff7812 */ /* 0x000fe2000782c0ff */
[----:B0-----:R-:W-:-:S12]  /*ee60*/  VIADD R8, R0, 0xffffffff ;  /* 0xffffffff00087836 */ /* 0x001fd80000000000 */
        /* <DEDUP_REMOVED lines=10> */
[----:B------:R-:W-:-:S04]  /*ef10*/  @P0 SHF.R.U32.HI R2, RZ, R3, R6 ;  /* 0x00000003ff020219 */ /* 0x000fc80000011606 */
[----:B------:R-:W-:-:S05]  /*ef20*/  IADD3 R3, -R2, RZ, RZ ;  /* 0x000000ff02037210 */ /* 0x000fca0007ffe1ff */
        /* <DEDUP_REMOVED lines=10> */
.L_x_3529:
[----:B------:R-:W-:Y:S01]  /*efd0*/  LEA R2, R18, UR36, 0x3 ;  /* 0x0000002412027c11 */ /* 0x000fe2000f8e18ff */
[----:B------:R-:W-:Y:S01]  /*efe0*/  BSSY B2, `(.L_x_3530) ;  /* 0x0000004000027945 */ /* 0x000fe20003800000 */
[----:B------:R-:W-:-:S04]  /*eff0*/  SHF.L.U32 R3, R10, 0x1f, RZ ;  /* 0x0000001f0a037819 */ /* 0x000fc800000006ff */
[----:B------:R-:W2:Y:S02]  /*f000*/  SYNCS.PHASECHK.TRANS64.TRYWAIT P0, [R2+URZ+0x36840], R3 ;  /* 0x03684003020075a7 */ /* 0x000ea4000800017f */
[----:B--2---:R-:W-:Y:S05]  /*f010*/  @!P0 BRA `(.L_x_3531) ;  /* 0x0000002000b48947 */ /* 0x004fea0003800000 */
.L_x_3597:
[----:B------:R-:W-:Y:S05]  /*f020*/  BSYNC B2 ;  /* 0x0000000000027941 */ /* 0x000fea0003800000 */
.L_x_3530:
        /* <DEDUP_REMOVED lines=12> */
.L_x_3533:
[----:B------:R-:W-:Y:S05]  /*f0f0*/  BSYNC B2 ;  /* 0x0000000000027941 */ /* 0x000fea0003800000 */
.L_x_3532:
        /* <DEDUP_REMOVED lines=12> */
.L_x_3534:
        /* <DEDUP_REMOVED lines=16> */
.L_x_3535:
        /* <DEDUP_REMOVED lines=16> */
.L_x_3536:
        /* <DEDUP_REMOVED lines=15> */
.L_x_3598:
[----:B------:R-:W-:Y:S05]  /*f4b0*/  BSYNC B2 ;  /* 0x0000000000027941 */ /* 0x000fea0003800000 */
.L_x_3537:
[----:B------:R-:W-:Y:S01]  /*f4c0*/  BSSY B2, `(.L_x_3539) ;  /* 0x000000b000027945 */ /* 0x000fe20003800000 */
[----:B------:R-:W-:Y:S02]  /*f4d0*/  IMAD.MOV.U32 R12, RZ, RZ, 0x0 ;  /* 0x00000000ff0c7424 */ /* 0x000fe400078e00ff */
[----:B------:R-:W-:Y:S01]  /*f4e0*/  IMAD.MOV.U32 R13, RZ, RZ, 0x14f00000 ;  /* 0x14f00000ff0d7424 */ /* 0x000fe200078e00ff */
[----:B------:R-:W-:Y:S06]  /*f4f0*/  @P1 BRA `(.L_x_3540) ;  /* 0x00000000001c1947 */ /* 0x000fec0003800000 */
[----:B------:R-:W1:Y:S01]  /*f500*/  S2R R7, SR_TID.X ;  /* 0x0000000000077919 */ /* 0x000e620000002100 */
[----:B------:R-:W-:-:S04]  /*f510*/  IMAD.MOV.U32 R3, RZ, RZ, 0xa800 ;  /* 0x0000a800ff037424 */ /* 0x000fc800078e00ff */
[----:B------:R2:W-:Y:S01]  /*f520*/  SYNCS.ARRIVE.TRANS64 RZ, [R2+URZ+0x50], R3 ;  /* 0x0000500302ff79a7 */ /* 0x0005e2000800003f */
[----:B-1----:R-:W-:-:S04]  /*f530*/  LOP3.LUT R7, R7, 0x1f, RZ, 0xc0, !PT ;  /* 0x0000001f07077812 */ /* 0x002fc800078ec0ff */
[----:B------:R-:W-:-:S13]  /*f540*/  ISETP.NE.AND P0, PT, R7, RZ, PT ;  /* 0x000000ff0700720c */ /* 0x000fda0003f05270 */
[----:B--2---:R-:W-:Y:S05]  /*f550*/  @!P0 BRA `(.L_x_3540) ;  /* 0x0000000000048947 */ /* 0x004fea0003800000 */
[----:B------:R-:W-:Y:S01]  /*f560*/  BPT.TRAP 0x1 ;  /* 0x000000040000795c */ /* 0x000fe20000300000 */
.L_x_3540:
[----:B------:R-:W-:Y:S05]  /*f570*/  BSYNC B2 ;  /* 0x0000000000027941 */ /* 0x000fea0003800000 */
.L_x_3539:
[----:B------:R-:W2:Y:S01]  /*f580*/  LDL.LU R3, [R1+0x8] ;  /* 0x0000080001037983 */ /* 0x000ea20000300800 */
        /* <DEDUP_REMOVED lines=9> */
[----:B--2---:R-:W-:-:S11]  /*f620*/  IMAD R3, R3, 0x70, RZ ;  /* 0x0000007003037824 */ /* 0x004fd600078e02ff */
.L_x_3541:
        /* <DEDUP_REMOVED lines=15> */
.L_x_3542:
        /* <DEDUP_REMOVED lines=15> */
.L_x_3543:
        /* <DEDUP_REMOVED lines=12> */
.L_x_3528:
[----:B------:R-:W-:Y:S05]  /*f8d0*/  BSYNC B1 ;  /* 0x0000000000017941 */ /* 0x000fea0003800000 */
.L_x_3527:
[C---:B------:R-:W-:Y:S01]  /*f8e0*/  ISETP.GT.AND P0, PT, R0.reuse, 0x1, PT ;  /* 0x000000010000780c */ /* 0x040fe20003f04270 */
[----:B------:R-:W-:-:S12]  /*f8f0*/  VIADD R0, R0, 0xfffffffe ;  /* 0xfffffffe00007836 */ /* 0x000fd80000000000 */
[----:B------:R-:W-:Y:S05]  /*f900*/  @P0 BRA `(.L_x_3544) ;  /* 0xffffffe800640947 */ /* 0x000fea000383ffff */
.L_x_3509:
[----:B------:R-:W-:Y:S05]  /*f910*/  BSYNC B0 ;  /* 0x0000000000007941 */ /* 0x000fea0003800000 */
.L_x_3490:
[----:B------:R-:W-:Y:S01]  /*f920*/  LOP3.LUT P0, RZ, R19, 0x2, RZ, 0xc0, !PT ;  /* 0x0000000213ff7812 */ /* 0x000fe2000780c0ff */
[----:B------:R-:W-:-:S12]  /*f930*/  BSSY B0, `(.L_x_3545) ;  /* 0x0000049000007945 */ /* 0x000fd80003800000 */
[----:B------:R-:W-:Y:S05]  /*f940*/  @!P0 BRA `(.L_x_3546) ;  /* 0x00000004001c8947 */ /* 0x000fea0003800000 */
[----:B------:R-:W3:Y:S01]  /*f950*/  LDL R3, [R1+0x4] ;  /* 0x0000040001037983 */ /* 0x000ee20000100800 */
[----:B------:R-:W-:Y:S01]  /*f960*/  LEA R2, R18, UR36, 0x3 ;  /* 0x0000002412027c11 */ /* 0x000fe2000f8e18ff */
[----:B------:R-:W-:Y:S01]  /*f970*/  BSSY B1, `(.L_x_3547) ;  /* 0x0000007000017945 */ /* 0x000fe20003800000 */
[----:B-1----:R-:W1:Y:S02]  /*f980*/  S2R R0, SR_TID.X ;  /* 0x0000000000007919 */ /* 0x002e640000002100 */
[----:B-1----:R-:W-:-:S04]  /*f990*/  LOP3.LUT R0, R0, 0x7f, RZ, 0xc0, !PT ;  /* 0x0000007f00007812 */ /* 0x002fc800078ec0ff */
[----:B------:R-:W-:Y:S02]  /*f9a0*/  ISETP.NE.AND P1, PT, R0, RZ, PT ;  /* 0x000000ff0000720c */ /* 0x000fe40003f25270 */
[----:B---3--:R-:W-:-:S04]  /*f9b0*/  SHF.L.U32 R3, R3, 0x1f, RZ ;  /* 0x0000001f03037819 */ /* 0x008fc800000006ff */
[----:B------:R-:W1:Y:S02]  /*f9c0*/  SYNCS.PHASECHK.TRANS64.TRYWAIT P0, [R2+URZ+0x36860], R3 ;  /* 0x03686003020075a7 */ /* 0x000e64000800017f */
[----:B-1----:R-:W-:Y:S05]  /*f9d0*/  @!P0 BRA `(.L_x_3548) ;  /* 0x00000018006c8947 */ /* 0x002fea0003800000 */
.L_x_3599:
[----:B------:R-:W-:Y:S05]  /*f9e0*/  BSYNC B1 ;  /* 0x0000000000017941 */ /* 0x000fea0003800000 */
.L_x_3547:
[----:B------:R-:W-:Y:S04]  /*f9f0*/  BSSY B1, `(.L_x_3549) ;  /* 0x0000009000017945 */ /* 0x000fe80003800000 */
        /* <DEDUP_REMOVED lines=8> */
.L_x_3550:
[----:B------:R-:W-:Y:S05]  /*fa80*/  BSYNC B1 ;  /* 0x0000000000017941 */ /* 0x000fea0003800000 */
.L_x_3549:
[----:B------:R-:W3:Y:S01]  /*fa90*/  LDL R0, [R1+0x8] ;  /* 0x0000080001007983 */ /* 0x000ee20000100800 */
[----:B------:R-:W-:Y:S01]  /*faa0*/  IMAD R9, R18, 0xa800, R9 ;  /* 0x0000a80012097824 */ /* 0x000fe200078e0209 */
[----:B------:R-:W-:Y:S01]  /*fab0*/  UIADD3 UR4, UP0, UR38, 0x470, URZ ;  /* 0x0000047026047890 */ /* 0x000fe2000ff1e03f */
[----:B------:R-:W-:Y:S01]  /*fac0*/  PLOP3.LUT P0, PT, PT, PT, PT, 0x80, 0x0 ;  /* 0x000000000000781c */ /* 0x000fe20003f0f070 */
[----:B-1----:R-:W-:Y:S01]  /*fad0*/  VIADD R2, R2, 0x36850 ;  /* 0x0003685002027836 */ /* 0x002fe20000000000 */
[----:B------:R-:W-:Y:S01]  /*fae0*/  UMOV UR6, 0x0 ;  /* 0x0000000000067882 */ /* 0x000fe20000000000 */
[----:B------:R-:W-:Y:S01]  /*faf0*/  VIADD R3, R9, 0x400 ;  /* 0x0000040009037836 */ /* 0x000fe20000000000 */
[----:B------:R-:W-:Y:S01]  /*fb00*/  UIADD3.X UR5, URZ, UR39, URZ, UP0, !UPT ;  /* 0x000000273f057290 */ /* 0x000fe200087fe43f */
[----:B------:R-:W-:Y:S01]  /*fb10*/  UMOV UR7, 0x14f00000 ;  /* 0x14f0000000077882 */ /* 0x000fe20000000000 */
[----:B------:R-:W-:Y:S01]  /*fb20*/  UMOV UR10, URZ ;  /* 0x0000003f000a7c82 */ /* 0x000fe20008000000 */
[----:B---3--:R-:W-:-:S09]  /*fb30*/  IMAD R0, R0, 0x70, RZ ;  /* 0x0000007000007824 */ /* 0x008fd200078e02ff */
.L_x_3551:
        /* <DEDUP_REMOVED lines=10> */
[----:B------:R-:W-:Y:S01]  /*fbe0*/  PLOP3.LUT P0, PT, PT, PT, PT, 0x80, 0x0 ;  /* 0x000000000000781c */ /* 0x000fe20003f0f070 */
[----:B------:R-:W-:Y:S01]  /*fbf0*/  VIADD R3, R9, 0x3c00 ;  /* 0x00003c0009037836 */ /* 0x000fe20000000000 */
[----:B------:R-:W-:Y:S01]  /*fc00*/  UMOV UR6, 0x0 ;  /* 0x0000000000067882 */ /* 0x000fe20000000000 */
[----:B------:R-:W-:Y:S01]  /*fc10*/  UMOV UR7, 0x14f00000 ;  /* 0x14f0000000077882 */ /* 0x000fe20000000000 */
[----:B------:R-:W-:-:S09]  /*fc20*/  UMOV UR10, 0x40 ;  /* 0x00000040000a7882 */ /* 0x000fd20000000000 */
.L_x_3552:
        /* <DEDUP_REMOVED lines=15> */
.L_x_3553:
        /* <DEDUP_REMOVED lines=10> */
.L_x_3546:
[----:B------:R-:W-:Y:S05]  /*fdc0*/  BSYNC B0 ;  /* 0x0000000000007941 */ /* 0x000fea0003800000 */
.L_x_3545:
[----:B------:R-:W3:Y:S01]  /*fdd0*/  LDL.LU R5, [R1+0x24] ;  /* 0x0000240001057983 */ /* 0x000ee20000300800 */
[----:B------:R-:W-:Y:S01]  /*fde0*/  VIADD R18, R18, 0x1 ;  /* 0x0000000112127836 */ /* 0x000fe20000000000 */
[----:B------:R-:W-:Y:S02]  /*fdf0*/  ULDC UR4, c[0x0][0xc34] ;  /* 0x00030d0000047ab9 */ /* 0x000fe40000000800 */
[----:B------:R-:W4:Y:S04]  /*fe00*/  LDL.LU R4, [R1+0x4] ;  /* 0x0000040001047983 */ /* 0x000f280000300800 */
[----:B------:R-:W5:Y:S01]  /*fe10*/  LDL.LU R3, [R1+0x2c] ;  /* 0x00002c0001037983 */ /* 0x000f620000300800 */
[----:B------:R-:W-:-:S04]  /*fe20*/  ISETP.NE.AND P0, PT, R18, 0x2, PT ;  /* 0x000000021200780c */ /* 0x000fc80003f05270 */
[----:B-1----:R-:W-:Y:S02]  /*fe30*/  SEL R0, RZ, 0x1, P0 ;  /* 0x00000001ff007807 */ /* 0x002fe40000000000 */
[----:B------:R-:W-:Y:S01]  /*fe40*/  SEL R18, R18, RZ, P0 ;  /* 0x000000ff12127207 */ /* 0x000fe20000000000 */
[----:B---3--:R-:W-:Y:S01]  /*fe50*/  VIADD R5, R5, UR37 ;  /* 0x0000002505057c36 */ /* 0x008fe20008000000 */
[----:B----4-:R-:W-:-:S04]  /*fe60*/  LOP3.LUT R4, R4, R0, RZ, 0x3c, !PT ;  /* 0x0000000004047212 */ /* 0x010fc800078e3cff */
[----:B------:R1:W-:Y:S01]  /*fe70*/  STL [R1+0x24], R5 ;  /* 0x0000240501007387 */ /* 0x0003e20000100800 */
[----:B------:R-:W-:Y:S01]  /*fe80*/  ISETP.GE.AND P1, PT, R5, UR4, PT ;  /* 0x0000000405007c0c */ /* 0x000fe2000bf26270 */
[----:B-----5:R-:W-:-:S05]  /*fe90*/  VIADD R3, R3, 0x1 ;  /* 0x0000000103037836 */ /* 0x020fca0000000000 */
[----:B------:R1:W-:Y:S04]  /*fea0*/  STL [R1+0x2c], R3 ;  /* 0x00002c0301007387 */ /* 0x0003e80000100800 */
[----:B------:R1:W-:Y:S03]  /*feb0*/  STL [R1+0x4], R4 ;  /* 0x0000040401007387 */ /* 0x0003e60000100800 */
[----:B------:R-:W-:Y:S05]  /*fec0*/  @!P1 BRA `(.L_x_3554) ;  /* 0xffffffbc00949947 */ /* 0x000fea000383ffff */
[----:B------:R-:W-:-:S07]  /*fed0*/  LOP3.LUT R2, R3, 0x1, RZ, 0xc, !PT ;  /* 0x0000000103027812 */ /* 0x000fce00078e0cff */
.L_x_3474:
[----:B01----:R-:W0:Y:S01]  /*fee0*/  S2R R3, SR_CgaCtaId ;  /* 0x0000000000037919 */ /* 0x003e220000008800 */
[----:B------:R-:W-:Y:S01]  /*fef0*/  MOV R0, 0x400 ;  /* 0x0000040000007802 */ /* 0x000fe20000000f00 */
[----:B------:R-:W-:Y:S03]  /*ff00*/  BSSY B0, `(.L_x_3555) ;  /* 0x0000005000007945 */ /* 0x000fe60003800000 */
[----:B0-----:R-:W-:Y:S02]  /*ff10*/  LEA R0, R3, R0, 0x18 ;  /* 0x0000000003007211 */ /* 0x001fe400078ec0ff */
[----:B------:R-:W-:-:S04]  /*ff20*/  SHF.L.U32 R3, R2, 0x1f, RZ ;  /* 0x0000001f02037819 */ /* 0x000fc800000006ff */
[----:B------:R-:W0:Y:S02]  /*ff30*/  SYNCS.PHASECHK.TRANS64.TRYWAIT P0, [R0+URZ+0x36820], R3 ;  /* 0x03682003000075a7 */ /* 0x000e24000800017f */
[----:B0-----:R-:W-:Y:S05]  /*ff40*/  @!P0 BRA `(.L_x_3556) ;  /* 0x0000001400248947 */ /* 0x001fea0003800000 */
.L_x_3600:
[----:B------:R-:W-:Y:S05]  /*ff50*/  BSYNC B0 ;  /* 0x0000000000007941 */ /* 0x000fea0003800000 */
.L_x_3555:
[----:B------:R-:W-:-:S03]  /*ff60*/  UMOV UR4, 0xffffffff ;  /* 0xffffffff00047882 */ /* 0x000fc60000000000 */
[----:B------:R-:W-:Y:S05]  /*ff70*/  BRA.DIV UR4, `(.L_x_3557) ;  /* 0x00000016042c7947 */ /* 0x000fea000b800000 */
[----:B------:R-:W1:Y:S02]  /*ff80*/  S2R R2, SR_TID.X ;  /* 0x0000000000027919 */ /* 0x000e640000002100 */
[----:B-1----:R-:W-:-:S04]  /*ff90*/  SHF.R.U32.HI R2, RZ, 0x5, R2 ;  /* 0x00000005ff027819 */ /* 0x002fc80000011602 */
[----:B------:R-:W-:-:S05]  /*ffa0*/  LOP3.LUT R2, R2, 0x3, RZ, 0xc0, !PT ;  /* 0x0000000302027812 */ /* 0x000fca00078ec0ff */
[----:B------:R1:W3:Y:S02]  /*ffb0*/  SHFL.IDX PT, R14, R2, RZ, 0x1f ;  /* 0x00001fff020e7589 */ /* 0x0002e400000e0000 */
.L_x_3603:
[----:B---3--:R-:W-:Y:S01]  /*ffc0*/  ISETP.NE.AND P0, PT, R14, RZ, PT ;  /* 0x000000ff0e00720c */ /* 0x008fe20003f05270 */
[----:B------:R-:W-:-:S12]  /*ffd0*/  BSSY B0, `(.L_x_3558) ;  /* 0x0000025000007945 */ /* 0x000fd80003800000 */
[----:B------:R-:W-:Y:S05]  /*ffe0*/  @P0 BRA `(.L_x_3559) ;  /* 0x00000000008c0947 */ /* 0x000fea0003800000 */
[----:B------:R-:W-:-:S03]  /*fff0*/  UMOV UR4, 0xffffffff ;  /* 0xffffffff00047882 */ /* 0x000fc60000000000 */
[----:B------:R-:W-:Y:S05]  /*10000*/  BRA.DIV UR4, `(.L_x_3560) ;  /* 0x00000016043c7947 */ /* 0x000fea000b800000 */
[----:B------:R-:W-:-:S13]  /*10010*/  ELECT P6, URZ, PT ;  /* 0x00000000003f782f */ /* 0x000fda00038c0000 */
.L_x_3606:
[----:B------:R-:W-:Y:S05]  /*10020*/  @!P6 BRA `(.L_x_3559) ;  /* 0x00000000007ce947 */ /* 0x000fea0003800000 */
[----:B-1----:R-:W3:Y:S02]  /*10030*/  LDL.LU R2, [R1+0x30] ;  /* 0x0000300001027983 */ /* 0x002ee40000300800 */
[----:B---3--:R-:W-:-:S04]  /*10040*/  LOP3.LUT R2, R2, 0x2, RZ, 0xfc, !PT ;  /* 0x0000000202027812 */ /* 0x008fc800078efcff */
[----:B------:R-:W-:-:S13]  /*10050*/  ISETP.NE.AND P2, PT, R2, 0x3, PT ;  /* 0x000000030200780c */ /* 0x000fda0003f45270 */
[----:B------:R-:W-:Y:S05]  /*10060*/  @!P2 BRA `(.L_x_3561) ;  /* 0x000000000004a947 */ /* 0x000fea0003800000 */
[----:B------:R-:W-:Y:S01]  /*10070*/  BPT.TRAP 0x1 ;  /* 0x000000040000795c */ /* 0x000fe20000300000 */
.L_x_3561:
[----:B------:R-:W3:Y:S01]  /*10080*/  LDL.LU R7, [R1+0x4] ;  /* 0x0000040001077983 */ /* 0x000ee20000300800 */
[----:B0-----:R-:W-:Y:S01]  /*10090*/  IADD3 R3, R0, 0x36840, RZ ;  /* 0x0003684000037810 */ /* 0x001fe20007ffe0ff */
[----:B------:R-:W-:-:S04]  /*100a0*/  VIADD R2, R18, 0x1 ;  /* 0x0000000112027836 */ /* 0x000fc80000000000 */
[----:B------:R-:W-:Y:S01]  /*100b0*/  IMAD R6, R18, 0x8, R3 ;  /* 0x0000000812067824 */ /* 0x000fe200078e0203 */
        /* <DEDUP_REMOVED lines=9> */
.L_x_3607:
[----:B------:R-:W1:Y:S02]  /*10150*/  SYNCS.PHASECHK.TRANS64.TRYWAIT P0, [R3+URZ], R2 ;  /* 0x00000002030075a7 */ /* 0x000e64000800017f */
[----:B-1----:R-:W-:Y:S05]  /*10160*/  @!P0 BRA `(.L_x_3563) ;  /* 0x0000001400188947 */ /* 0x002fea0003800000 */
.L_x_3608:
[----:B------:R-:W-:Y:S05]  /*10170*/  @!P2 BRA `(.L_x_3564) ;  /* 0x000000000004a947 */ /* 0x000fea0003800000 */
[----:B------:R-:W-:Y:S01]  /*10180*/  BPT.TRAP 0x1 ;  /* 0x000000040000795c */ /* 0x000fe20000300000 */
.L_x_3564:
[----:B-1----:R-:W-:-:S04]  /*10190*/  VIADD R3, R0, 0x36860 ;  /* 0x0003686000037836 */ /* 0x002fc80000000000 */
[----:B------:R-:W-:-:S04]  /*101a0*/  IMAD R18, R18, 0x8, R3 ;  /* 0x0000000812127824 */ /* 0x000fc800078e0203 */
[----:B------:R-:W1:Y:S02]  /*101b0*/  SYNCS.PHASECHK.TRANS64.TRYWAIT P0, [R18+URZ], R5 ;  /* 0x00000005120075a7 */ /* 0x000e64000800017f */
[----:B-1----:R-:W-:Y:S05]  /*101c0*/  @!P0 BRA `(.L_x_3565) ;  /* 0x0000001400148947 */ /* 0x002fea0003800000 */
.L_x_3609:
[----:B------:R-:W-:-:S07]  /*101d0*/  IMAD R3, R4, 0x8, R3 ;  /* 0x0000000804037824 */ /* 0x000fce00078e0203 */
.L_x_3566:
[----:B---3--:R3:W4:Y:S02]  /*101e0*/  SYNCS.PHASECHK.TRANS64.TRYWAIT P0, [R3+URZ], R2 ;  /* 0x00000002030075a7 */ /* 0x008724000800017f */
[----:B----4-:R-:W-:Y:S05]  /*101f0*/  @!P0 NANOSLEEP.SYNCS 0x989680 ;  /* 0x009896800000895d */ /* 0x010fea0003900000 */
[----:B------:R-:W4:Y:S02]  /*10200*/  @!P0 SYNCS.PHASECHK.TRANS64 P0, [R3+URZ], R2 ;  /* 0x00000002030085a7 */ /* 0x000f24000800007f */
[----:B----4-:R-:W-:Y:S05]  /*10210*/  @!P0 BRA `(.L_x_3566) ;  /* 0xfffffffc00f08947 */ /* 0x010fea000383ffff */
.L_x_3559:
[----:B------:R-:W-:Y:S05]  /*10220*/  BSYNC B0 ;  /* 0x0000000000007941 */ /* 0x000fea0003800000 */
.L_x_3558:
[----:B------:R-:W-:Y:S05]  /*10230*/  EXIT ;  /* 0x000000000000794d */ /* 0x000fea0003800000 */
.L_x_3446:
[----:B0-----:R-:W-:-:S04]  /*10240*/  IMAD.U32 R3, RZ, RZ, UR37 ;  /* 0x00000025ff037e24 */ /* 0x001fc8000f8e00ff */
[----:B------:R0:W1:Y:S03]  /*10250*/  SYNCS.PHASECHK.TRANS64.TRYWAIT P1, [R3+URZ+0x36800], R0 ;  /* 0x03680000030075a7 */ /* 0x000066000802017f */
[----:B-1----:R-:W-:Y:S05]  /*10260*/  @!P1 NANOSLEEP.SYNCS 0x989680 ;  /* 0x009896800000995d */ /* 0x002fea0003900000 */
[----:B------:R-:W1:Y:S02]  /*10270*/  @!P1 SYNCS.PHASECHK.TRANS64 P1, [R3+URZ+0x36800], R0 ;  /* 0x03680000030095a7 */ /* 0x000e64000802007f */
[----:B-1----:R-:W-:Y:S05]  /*10280*/  @!P1 BRA `(.L_x_3446) ;  /* 0xfffffffc00ec9947 */ /* 0x002fea000383ffff */
[----:B------:R-:W-:Y:S05]  /*10290*/  BRA `(.L_x_3567) ;  /* 0xffffff0c00c07947 */ /* 0x000fea000383ffff */
.L_x_3450:
[----:B-1----:R1:W2:Y:S02]  /*102a0*/  SYNCS.PHASECHK.TRANS64.TRYWAIT P2, [R2+URZ+0x36830], R3 ;  /* 0x03683003020075a7 */ /* 0x0022a4000804017f */
[----:B--2---:R-:W-:Y:S05]  /*102b0*/  @!P2 NANOSLEEP.SYNCS 0x989680 ;  /* 0x009896800000a95d */ /* 0x004fea0003900000 */
[----:B------:R-:W2:Y:S02]  /*102c0*/  @!P2 SYNCS.PHASECHK.TRANS64 P2, [R2+URZ+0x36830], R3 ;  /* 0x036830030200a5a7 */ /* 0x000ea4000804007f */
[----:B--2---:R-:W-:Y:S05]  /*102d0*/  @!P2 BRA `(.L_x_3450) ;  /* 0xfffffffc00f0a947 */ /* 0x004fea000383ffff */
[----:B------:R-:W-:Y:S05]  /*102e0*/  BRA `(.L_x_3449) ;  /* 0xffffff0c00ec7947 */ /* 0x000fea000383ffff */
.L_x_3455:
[----:B-1----:R-:W-:-:S04]  /*102f0*/  IMAD.U32 R3, RZ, RZ, UR38 ;  /* 0x00000026ff037e24 */ /* 0x002fc8000f8e00ff */
[----:B------:R1:W2:Y:S03]  /*10300*/  SYNCS.PHASECHK.TRANS64.TRYWAIT P2, [R3+URZ+0x36830], R0 ;  /* 0x03683000030075a7 */ /* 0x0002a6000804017f */
[----:B--2---:R-:W-:Y:S05]  /*10310*/  @!P2 NANOSLEEP.SYNCS 0x989680 ;  /* 0x009896800000a95d */ /* 0x004fea0003900000 */
[----:B------:R-:W2:Y:S02]  /*10320*/  @!P2 SYNCS.PHASECHK.TRANS64 P2, [R3+URZ+0x36830], R0 ;  /* 0x036830000300a5a7 */ /* 0x000ea4000804007f */
[----:B--2---:R-:W-:Y:S05]  /*10330*/  @!P2 BRA `(.L_x_3455) ;  /* 0xfffffffc00eca947 */ /* 0x004fea000383ffff */
[----:B------:R-:W-:Y:S05]  /*10340*/  BRA `(.L_x_3454) ;  /* 0xffffff5000a07947 */ /* 0x000fea000383ffff */
.L_x_3459:
[----:B-1----:R-:W-:-:S04]  /*10350*/  IMAD.U32 R3, RZ, RZ, UR7 ;  /* 0x00000007ff037e24 */ /* 0x002fc8000f8e00ff */
[----:B------:R1:W2:Y:S03]  /*10360*/  SYNCS.PHASECHK.TRANS64.TRYWAIT P2, [R3+URZ+0x36850], R0 ;  /* 0x03685000030075a7 */ /* 0x0002a6000804017f */
[----:B--2---:R-:W-:Y:S05]  /*10370*/  @!P2 NANOSLEEP.SYNCS 0x989680 ;  /* 0x009896800000a95d */ /* 0x004fea0003900000 */
[----:B------:R-:W2:Y:S02]  /*10380*/  @!P2 SYNCS.PHASECHK.TRANS64 P2, [R3+URZ+0x36850], R0 ;  /* 0x036850000300a5a7 */ /* 0x000ea4000804007f */
[----:B--2---:R-:W-:Y:S05]  /*10390*/  @!P2 BRA `(.L_x_3459) ;  /* 0xfffffffc00eca947 */ /* 0x004fea000383ffff */
[----:B------:R-:W-:Y:S05]  /*103a0*/  BRA `(.L_x_3458) ;  /* 0xffffff7800147947 */ /* 0x000fea000383ffff */
.L_x_3464:
[----:B-1----:R-:W-:-:S04]  /*103b0*/  IMAD.U32 R7, RZ, RZ, UR12 ;  /* 0x0000000cff077e24 */ /* 0x002fc8000f8e00ff */
[----:B------:R1:W2:Y:S03]  /*103c0*/  SYNCS.PHASECHK.TRANS64.TRYWAIT P0, [R7+URZ+0x36850], R2 ;  /* 0x03685002070075a7 */ /* 0x0002a6000800017f */
[----:B--2---:R-:W-:Y:S05]  /*103d0*/  @!P0 NANOSLEEP.SYNCS 0x989680 ;  /* 0x009896800000895d */ /* 0x004fea0003900000 */
[----:B------:R-:W2:Y:S02]  /*103e0*/  @!P0 SYNCS.PHASECHK.TRANS64 P0, [R7+URZ+0x36850], R2 ;  /* 0x03685002070085a7 */ /* 0x000ea4000800007f */
[----:B--2---:R-:W-:Y:S05]  /*103f0*/  @!P0 BRA `(.L_x_3464) ;  /* 0xfffffffc00ec8947 */ /* 0x004fea000383ffff */
[----:B------:R-:W-:Y:S05]  /*10400*/  BRA `(.L_x_3463) ;  /* 0xffffff9000cc7947 */ /* 0x000fea000383ffff */
.L_x_3478:
        /* <DEDUP_REMOVED lines=8> */
[----:B0-2---:R-:W-:Y:S05]  /*10490*/  WARPSYNC.COLLECTIVE R15, `(.L_x_3569) ;  /* 0x000000000f087348 */ /* 0x005fea0003c00000 */
[----:B------:R1:W3:Y:S02]  /*104a0*/  SHFL.IDX P6, R14, R13, R12, R11 ;  /* 0x0000000c0d0e7389 */ /* 0x0002e400000c000b */
[----:B0123--:R-:W-:Y:S01]  /*104b0*/  ENDCOLLECTIVE ;  /* 0x000000000000791b */ /* 0x00ffe20003800000 */
.L_x_3569:
[----:B------:R-:W-:Y:S05]  /*104c0*/  BSYNC B0 ;  /* 0x0000000000007941 */ /* 0x000fea0003800000 */
.L_x_3568:
[----:B------:R-:W-:Y:S05]  /*104d0*/  BRA `(.L_x_3570) ;  /* 0xffffffbc00e07947 */ /* 0x000fea000383ffff */
.L_x_3480:
[----:B------:R-:W-:Y:S01]  /*104e0*/  BSSY B0, `(.L_x_3571) ;  /* 0x0000006000007945 */ /* 0x000fe20003800000 */
[----:B------:R-:W-:-:S07]  /*104f0*/  IMAD.MOV.U32 R15, RZ, RZ, -0x1 ;  /* 0xffffffffff0f7424 */ /* 0x000fce00078e00ff */
[----:B012---:R-:W-:Y:S05]  /*10500*/  WARPSYNC.COLLECTIVE R15, `(.L_x_3572) ;  /* 0x000000000f0c7348 */ /* 0x007fea0003c00000 */
[----:B------:R-:W-:Y:S02]  /*10510*/  ELECT P6, UR62, PT ;  /* 0x00000000003e782f */ /* 0x000fe400038c0000 */
[----:B------:R-:W-:Y:S01]  /*10520*/  MOV R14, UR62 ;  /* 0x0000003e000e7c02 */ /* 0x000fe20008000f00 */
[----:B012---:R-:W-:Y:S10]  /*10530*/  ENDCOLLECTIVE ;  /* 0x000000000000791b */ /* 0x007ff40003800000 */
.L_x_3572:
[----:B------:R-:W-:Y:S05]  /*10540*/  BSYNC B0 ;  /* 0x0000000000007941 */ /* 0x000fea0003800000 */
.L_x_3571:
[----:B------:R-:W-:Y:S05]  /*10550*/  BRA `(.L_x_3573) ;  /* 0xffffffbc00e07947 */ /* 0x000fea000383ffff */
.L_x_3482:
[----:B-1----:R1:W4:Y:S02]  /*10560*/  SYNCS.PHASECHK.TRANS64.TRYWAIT P0, [R0+URZ+0x36840], R2 ;  /* 0x03684002000075a7 */ /* 0x002324000800017f */
[----:B----4-:R-:W-:Y:S05]  /*10570*/  @!P0 NANOSLEEP.SYNCS 0x989680 ;  /* 0x009896800000895d */ /* 0x010fea0003900000 */
[----:B------:R-:W4:Y:S02]  /*10580*/  @!P0 SYNCS.PHASECHK.TRANS64 P0, [R0+URZ+0x36840], R2 ;  /* 0x03684002000085a7 */ /* 0x000f24000800007f */
[----:B----4-:R-:W-:Y:S05]  /*10590*/  @!P0 BRA `(.L_x_3482) ;  /* 0xfffffffc00f08947 */ /* 0x010fea000383ffff */
[----:B------:R-:W-:Y:S05]  /*105a0*/  BRA `(.L_x_3574) ;  /* 0xffffffc000407947 */ /* 0x000fea000383ffff */
.L_x_3485:
        /* <DEDUP_REMOVED lines=8> */
.L_x_3575:
[----:B------:R-:W-:Y:S01]  /*10630*/  IMAD.MOV.U32 R13, RZ, RZ, R0 ;  /* 0x000000ffff0d7224 */ /* 0x000fe200078e0000 */
[----:B------:R-:W-:Y:S01]  /*10640*/  LOP3.LUT R7, R7, 0x7f, RZ, 0xc0, !PT ;  /* 0x0000007f07077812 */ /* 0x000fe200078ec0ff */
[----:B------:R-:W-:-:S07]  /*10650*/  IMAD.MOV.U32 R6, RZ, RZ, R14 ;  /* 0x000000ffff067224 */ /* 0x000fce00078e000e */
[----:B------:R-:W-:Y:S05]  /*10660*/  WARPSYNC.COLLECTIVE R15, `(.L_x_3576) ;  /* 0x000000000f087348 */ /* 0x000fea0003c00000 */
[----:B------:R0:W1:Y:S02]  /*10670*/  SHFL.IDX P6, R14, R13, R12, R11 ;  /* 0x0000000c0d0e7389 */ /* 0x00006400000c000b */
[----:B01----:R-:W-:Y:S01]  /*10680*/  ENDCOLLECTIVE ;  /* 0x000000000000791b */ /* 0x003fe20003800000 */
.L_x_3576:
        /* <DEDUP_REMOVED lines=20> */
[----:B------:R0:W-:Y:S01]  /*107d0*/  @!P3 LDGSTS.E.BYPASS.LTC128B.128 [R10+0x1d400], desc[UR6][R6.64+0x100], !P2 ;  /* 0x1d400100060abfae */ /* 0x0001e2000d101d46 */
[----:B------:R-:W-:-:S13]  /*107e0*/  ISETP.GE.AND P3, PT, R5, R3, PT ;  /* 0x000000030500720c */ /* 0x000fda0003f66270 */
[----:B0-----:R-:W-:Y:S05]  /*107f0*/  WARPSYNC.COLLECTIVE R15, `(.L_x_3577) ;  /* 0x000000000f087348 */ /* 0x001fea0003c00000 */
[----:B------:R1:W2:Y:S02]  /*10800*/  SHFL.IDX P6, R14, R13, R12, R11 ;  /* 0x0000000c0d0e7389 */ /* 0x0002a400000c000b */
[----:B012---:R-:W-:Y:S01]  /*10810*/  ENDCOLLECTIVE ;  /* 0x000000000000791b */ /* 0x007fe20003800000 */
.L_x_3577:
[----:B------:R-:W-:Y:S01]  /*10820*/  MOV R13, R0 ;  /* 0x00000000000d7202 */ /* 0x000fe20000000f00 */
[----:B------:R-:W-:-:S07]  /*10830*/  IMAD.MOV.U32 R5, RZ, RZ, R14 ;  /* 0x000000ffff057224 */ /* 0x000fce00078e000e */
[----:B------:R-:W-:Y:S05]  /*10840*/  WARPSYNC.COLLECTIVE R15, `(.L_x_3578) ;  /* 0x000000000f087348 */ /* 0x000fea0003c00000 */
[----:B------:R0:W1:Y:S02]  /*10850*/  SHFL.IDX P6, R14, R13, R12, R11 ;  /* 0x0000000c0d0e7389 */ /* 0x00006400000c000b */
[----:B01----:R-:W-:Y:S01]  /*10860*/  ENDCOLLECTIVE ;  /* 0x000000000000791b */ /* 0x003fe20003800000 */
.L_x_3578:
[----:B------:R-:W-:Y:S01]  /*10870*/  ULDC.64 UR4, c[0x0][0x208] ;  /* 0x0000820000047ab9 */ /* 0x000fe20000000a00 */
[----:B------:R-:W-:Y:S02]  /*10880*/  IMAD.MOV.U32 R13, RZ, RZ, R4 ;  /* 0x000000ffff0d7224 */ /* 0x000fe400078e0004 */
[----:B------:R-:W-:Y:S02]  /*10890*/  IMAD.MOV.U32 R12, RZ, RZ, 0x2 ;  /* 0x00000002ff0c7424 */ /* 0x000fe400078e00ff */
[----:B------:R-:W-:-:S05]  /*108a0*/  IMAD.MOV.U32 R8, RZ, RZ, R14 ;  /* 0x000000ffff087224 */ /* 0x000fca00078e000e */
[----:B------:R-:W-:-:S05]  /*108b0*/  @!P3 LEA R8, P5, R9, R8, 0x1 ;  /* 0x000000080908b211 */ /* 0x000fca00078a08ff */
[----:B------:R-:W-:Y:S02]  /*108c0*/  @!P3 IMAD.X R5, RZ, RZ, R5, P5 ;  /* 0x000000ffff05b224 */ /* 0x000fe400028e0605 */
        /* <DEDUP_REMOVED lines=13> */
.L_x_3579:
[----:B------:R-:W-:Y:S02]  /*109a0*/  IMAD.MOV.U32 R13, RZ, RZ, R0 ;  /* 0x000000ffff0d7224 */ /* 0x000fe400078e0000 */
[----:B------:R-:W-:-:S07]  /*109b0*/  IMAD.MOV.U32 R5, RZ, RZ, R14 ;  /* 0x000000ffff057224 */ /* 0x000fce00078e000e */
[----:B------:R-:W-:Y:S05]  /*109c0*/  WARPSYNC.COLLECTIVE R15, `(.L_x_3580) ;  /* 0x000000000f087348 */ /* 0x000fea0003c00000 */
[----:B------:R0:W1:Y:S02]  /*109d0*/  SHFL.IDX P6, R14, R13, R12, R11 ;  /* 0x0000000c0d0e7389 */ /* 0x00006400000c000b */
[----:B01----:R-:W-:Y:S01]  /*109e0*/  ENDCOLLECTIVE ;  /* 0x000000000000791b */ /* 0x003fe20003800000 */
.L_x_3580:
        /* <DEDUP_REMOVED lines=8> */
[----:B------:R-:W0:Y:S01]  /*10a70*/  S2R R9, SR_TID.X ;  /* 0x0000000000097919 */ /* 0x000e220000002100 */
[C---:B------:R-:W-:Y:S02]  /*10a80*/  VIADD R5, R2.reuse, 0x30 ;  /* 0x0000003002057836 */ /* 0x040fe40000000000 */
[----:B------:R-:W-:Y:S01]  /*10a90*/  VIADD R8, R2, 0x60 ;  /* 0x0000006002087836 */ /* 0x000fe20000000000 */
[----:B------:R-:W-:Y:S01]  /*10aa0*/  @!PT LDS RZ, [RZ] ;  /* 0x00000000fffff984 */ /* 0x000fe20000000800 */
[----:B------:R-:W-:Y:S01]  /*10ab0*/  @!PT LDS RZ, [RZ] ;  /* 0x00000000fffff984 */ /* 0x000fe20000000800 */
[----:B------:R-:W-:Y:S01]  /*10ac0*/  @!PT LDS RZ, [RZ] ;  /* 0x00000000fffff984 */ /* 0x000fe20000000800 */
[----:B------:R1:W-:Y:S04]  /*10ad0*/  @!P3 LDGSTS.E.BYPASS.LTC128B.128 [R10+0x16400], desc[UR4][R6.64], !P0 ;  /* 0x16400000060abfae */ /* 0x0003e8000c101d44 */
[----:B------:R1:W-:Y:S04]  /*10ae0*/  @!P3 LDGSTS.E.BYPASS.LTC128B.128 [R10+0x1a400], desc[UR4][R6.64+0x80], !P1 ;  /* 0x1a400080060abfae */ /* 0x0003e8000c901d44 */
[----:B------:R1:W-:Y:S01]  /*10af0*/  @!P3 LDGSTS.E.BYPASS.LTC128B.128 [R10+0x1e400], desc[UR4][R6.64+0x100], !P2 ;  /* 0x1e400100060abfae */ /* 0x0003e2000d101d44 */
[----:B------:R-:W-:-:S13]  /*10b00*/  ISETP.GE.AND P3, PT, R5, R3, PT ;  /* 0x000000030500720c */ /* 0x000fda0003f66270 */
[----:B01----:R-:W-:Y:S05]  /*10b10*/  WARPSYNC.COLLECTIVE R15, `(.L_x_3581) ;  /* 0x000000000f087348 */ /* 0x003fea0003c00000 */
[----:B------:R2:W3:Y:S02]  /*10b20*/  SHFL.IDX P6, R14, R13, R12, R11 ;  /* 0x0000000c0d0e7389 */ /* 0x0004e400000c000b */
[----:B0123--:R-:W-:Y:S01]  /*10b30*/  ENDCOLLECTIVE ;  /* 0x000000000000791b */ /* 0x00ffe20003800000 */
.L_x_3581:
[----:B------:R-:W-:Y:S02]  /*10b40*/  IMAD.MOV.U32 R13, RZ, RZ, R0 ;  /* 0x000000ffff0d7224 */ /* 0x000fe400078e0000 */
[----:B------:R-:W-:-:S05]  /*10b50*/  IMAD.SHL.U32 R9, R9, 0x8, RZ ;  /* 0x0000000809097824 */ /* 0x000fca00078e00ff */
[----:B------:R-:W-:Y:S01]  /*10b60*/  LOP3.LUT R9, R9, 0x38, RZ, 0xc0, !PT ;  /* 0x0000003809097812 */ /* 0x000fe200078ec0ff */
[----:B------:R-:W-:-:S07]  /*10b70*/  IMAD.MOV.U32 R5, RZ, RZ, R14 ;  /* 0x000000ffff057224 */ /* 0x000fce00078e000e */
[----:B------:R-:W-:Y:S05]  /*10b80*/  WARPSYNC.COLLECTIVE R15, `(.L_x_3582) ;  /* 0x000000000f087348 */ /* 0x000fea0003c00000 */
[----:B------:R0:W1:Y:S02]  /*10b90*/  SHFL.IDX P6, R14, R13, R12, R11 ;  /* 0x0000000c0d0e7389 */ /* 0x00006400000c000b */
[----:B01----:R-:W-:Y:S01]  /*10ba0*/  ENDCOLLECTIVE ;  /* 0x000000000000791b */ /* 0x003fe20003800000 */
.L_x_3582:
        /* <DEDUP_REMOVED lines=18> */
.L_x_3583:
[----:B------:R-:W-:Y:S02]  /*10cd0*/  IMAD.MOV.U32 R13, RZ, RZ, R0 ;  /* 0x000000ffff0d7224 */ /* 0x000fe400078e0000 */
[----:B------:R-:W-:-:S07]  /*10ce0*/  IMAD.MOV.U32 R5, RZ, RZ, R14 ;  /* 0x000000ffff057224 */ /* 0x000fce00078e000e */
[----:B------:R-:W-:Y:S05]  /*10cf0*/  WARPSYNC.COLLECTIVE R15, `(.L_x_3584) ;  /* 0x000000000f087348 */ /* 0x000fea0003c00000 */
[----:B------:R0:W1:Y:S02]  /*10d00*/  SHFL.IDX P6, R14, R13, R12, R11 ;  /* 0x0000000c0d0e7389 */ /* 0x00006400000c000b */
[----:B01----:R-:W-:Y:S01]  /*10d10*/  ENDCOLLECTIVE ;  /* 0x000000000000791b */ /* 0x003fe20003800000 */
.L_x_3584:
        /* <DEDUP_REMOVED lines=18> */
.L_x_3585:
[----:B------:R-:W-:Y:S02]  /*10e40*/  IMAD.MOV.U32 R13, RZ, RZ, R0 ;  /* 0x000000ffff0d7224 */ /* 0x000fe400078e0000 */
[----:B------:R-:W-:-:S07]  /*10e50*/  IMAD.MOV.U32 R5, RZ, RZ, R14 ;  /* 0x000000ffff057224 */ /* 0x000fce00078e000e */
[----:B------:R-:W-:Y:S05]  /*10e60*/  WARPSYNC.COLLECTIVE R15, `(.L_x_3586) ;  /* 0x000000000f087348 */ /* 0x000fea0003c00000 */
[----:B------:R0:W1:Y:S02]  /*10e70*/  SHFL.IDX P6, R14, R13, R12, R11 ;  /* 0x0000000c0d0e7389 */ /* 0x00006400000c000b */
[----:B01----:R-:W-:Y:S01]  /*10e80*/  ENDCOLLECTIVE ;  /* 0x000000000000791b */ /* 0x003fe20003800000 */
.L_x_3586:
[----:B------:R-:W-:Y:S01]  /*10e90*/  ULDC.64 UR4, c[0x0][0x208] ;  /* 0x0000820000047ab9 */ /* 0x000fe20000000a00 */
[----:B------:R-:W-:Y:S02]  /*10ea0*/  IMAD.MOV.U32 R13, RZ, RZ, R4 ;  /* 0x000000ffff0d7224 */ /* 0x000fe400078e0004 */
[----:B------:R-:W-:Y:S02]  /*10eb0*/  IMAD.MOV.U32 R12, RZ, RZ, 0x6 ;  /* 0x00000006ff0c7424 */ /* 0x000fe400078e00ff */
[----:B------:R-:W-:-:S05]  /*10ec0*/  IMAD.MOV.U32 R6, RZ, RZ, R14 ;  /* 0x000000ffff067224 */ /* 0x000fca00078e000e */
[----:B------:R-:W-:-:S05]  /*10ed0*/  @!P3 LEA R6, P4, R9, R6, 0x1 ;  /* 0x000000060906b211 */ /* 0x000fca00078808ff */
[----:B------:R-:W-:Y:S01]  /*10ee0*/  @!P3 IMAD.X R5, RZ, RZ, R5, P4 ;  /* 0x000000ffff05b224 */ /* 0x000fe200020e0605 */
[----:B------:R-:W-:-:S03]  /*10ef0*/  ISETP.GE.AND P4, PT, R8, R3, PT ;  /* 0x000000030800720c */ /* 0x000fc60003f86270 */
[----:B------:R-:W-:-:S05]  /*10f00*/  @!P3 IMAD.MOV.U32 R7, RZ, RZ, R5 ;  /* 0x000000ffff07b224 */ /* 0x000fca00078e0005 */
[----:B------:R-:W-:Y:S01]  /*10f10*/  @!PT LDS RZ, [RZ] ;  /* 0x00000000fffff984 */ /* 0x000fe20000000800 */
[----:B------:R-:W-:Y:S01]  /*10f20*/  @!PT LDS RZ, [RZ] ;  /* 0x00000000fffff984 */ /* 0x000fe20000000800 */
[----:B------:R-:W-:Y:S01]  /*10f30*/  @!PT LDS RZ, [RZ] ;  /* 0x00000000fffff984 */ /* 0x000fe20000000800 */
[----:B------:R0:W-:Y:S04]  /*10f40*/  @!P3 LDGSTS.E.BYPASS.LTC128B.128 [R10+0x17c00], desc[UR4][R6.64], !P0 ;  /* 0x17c00000060abfae */ /* 0x0001e8000c101d44 */
[----:B------:R0:W-:Y:S04]  /*10f50*/  @!P3 LDGSTS.E.BYPASS.LTC128B.128 [R10+0x1bc00], desc[UR4][R6.64+0x80], !P1 ;  /* 0x1bc00080060abfae */ /* 0x0001e8000c901d44 */
[----:B------:R0:W-:Y:S02]  /*10f60*/  @!P3 LDGSTS.E.BYPASS.LTC128B.128 [R10+0x1fc00], desc[UR4][R6.64+0x100], !P2 ;  /* 0x1fc00100060abfae */ /* 0x0001e4000d101d44 */
[----:B0-----:R-:W-:Y:S05]  /*10f70*/  WARPSYNC.COLLECTIVE R15, `(.L_x_3587) ;  /* 0x000000000f087348 */ /* 0x001fea0003c00000 */
[----:B------:R1:W2:Y:S02]  /*10f80*/  SHFL.IDX P6, R14, R13, R12, R11 ;  /* 0x0000000c0d0e7389 */ /* 0x0002a400000c000b */
[----:B012---:R-:W-:Y:S01]  /*10f90*/  ENDCOLLECTIVE ;  /* 0x000000000000791b */ /* 0x007fe20003800000 */
.L_x_3587:
[----:B------:R-:W-:Y:S02]  /*10fa0*/  IMAD.MOV.U32 R13, RZ, RZ, R0 ;  /* 0x000000ffff0d7224 */ /* 0x000fe400078e0000 */
[----:B------:R-:W-:-:S07]  /*10fb0*/  IMAD.MOV.U32 R5, RZ, RZ, R14 ;  /* 0x000000ffff057224 */ /* 0x000fce00078e000e */
[----:B------:R-:W-:Y:S05]  /*10fc0*/  WARPSYNC.COLLECTIVE R15, `(.L_x_3588) ;  /* 0x000000000f087348 */ /* 0x000fea0003c00000 */
[----:B------:R0:W1:Y:S02]  /*10fd0*/  SHFL.IDX P6, R14, R13, R12, R11 ;  /* 0x0000000c0d0e7389 */ /* 0x00006400000c000b */
[----:B01----:R-:W-:Y:S01]  /*10fe0*/  ENDCOLLECTIVE ;  /* 0x000000000000791b */ /* 0x003fe20003800000 */
.L_x_3588:
        /* <DEDUP_REMOVED lines=16> */
.L_x_3589:
[----:B------:R-:W-:Y:S02]  /*110f0*/  IMAD.MOV.U32 R13, RZ, RZ, R0 ;  /* 0x000000ffff0d7224 */ /* 0x000fe400078e0000 */
[----:B------:R-:W-:-:S07]  /*11100*/  IMAD.MOV.U32 R4, RZ, RZ, R14 ;  /* 0x000000ffff047224 */ /* 0x000fce00078e000e */
[----:B------:R-:W-:Y:S05]  /*11110*/  WARPSYNC.COLLECTIVE R15, `(.L_x_3590) ;  /* 0x000000000f087348 */ /* 0x000fea0003c00000 */
[----:B------:R0:W1:Y:S02]  /*11120*/  SHFL.IDX P6, R14, R13, R12, R11 ;  /* 0x0000000c0d0e7389 */ /* 0x00006400000c000b */
[----:B01----:R-:W-:Y:S01]  /*11130*/  ENDCOLLECTIVE ;  /* 0x000000000000791b */ /* 0x003fe20003800000 */
.L_x_3590:
[----:B------:R-:W-:Y:S01]  /*11140*/  IMAD.MOV.U32 R0, RZ, RZ, R14 ;  /* 0x000000ffff007224 */ /* 0x000fe200078e000e */
[----:B------:R-:W-:Y:S06]  /*11150*/  BRA `(.L_x_3591) ;  /* 0xffffffc000ac7947 */ /* 0x000fec000383ffff */
.L_x_3489:
[----:B-1----:R1:W2:Y:S02]  /*11160*/  SYNCS.PHASECHK.TRANS64.TRYWAIT P0, [R9+URZ+0x36820], R0 ;  /* 0x03682000090075a7 */ /* 0x0022a4000800017f */
[----:B--2---:R-:W-:Y:S05]  /*11170*/  @!P0 NANOSLEEP.SYNCS 0x989680 ;  /* 0x009896800000895d */ /* 0x004fea0003900000 */
[----:B------:R-:W2:Y:S02]  /*11180*/  @!P0 SYNCS.PHASECHK.TRANS64 P0, [R9+URZ+0x36820], R0 ;  /* 0x03682000090085a7 */ /* 0x000ea4000800007f */
[----:B--2---:R-:W-:Y:S05]  /*11190*/  @!P0 BRA `(.L_x_3489) ;  /* 0xfffffffc00f08947 */ /* 0x004fea000383ffff */
[----:B------:R-:W-:Y:S05]  /*111a0*/  BRA `(.L_x_3592) ;  /* 0xffffffc400147947 */ /* 0x000fea000383ffff */
.L_x_3496:
[----:B-1----:R1:W2:Y:S02]  /*111b0*/  SYNCS.PHASECHK.TRANS64.TRYWAIT P0, [R3+URZ+0x36840], R2 ;  /* 0x03684002030075a7 */ /* 0x0022a4000800017f */
[----:B--2---:R-:W-:Y:S05]  /*111c0*/  @!P0 NANOSLEEP.SYNCS 0x989680 ;  /* 0x009896800000895d */ /* 0x004fea0003900000 */
[----:B------:R-:W2:Y:S02]  /*111d0*/  @!P0 SYNCS.PHASECHK.TRANS64 P0, [R3+URZ+0x36840], R2 ;  /* 0x03684002030085a7 */ /* 0x000ea4000800007f */
[----:B--2---:R-:W-:Y:S05]  /*111e0*/  @!P0 BRA `(.L_x_3496) ;  /* 0xfffffffc00f08947 */ /* 0x004fea000383ffff */
[----:B------:R-:W-:Y:S05]  /*111f0*/  BRA `(.L_x_3593) ;  /* 0xffffffc400c87947 */ /* 0x000fea000383ffff */
.L_x_3503:
[----:B0-----:R0:W1:Y:S02]  /*11200*/  SYNCS.PHASECHK.TRANS64.TRYWAIT P0, [R3+URZ+0x60], R2 ;  /* 0x00006002030075a7 */ /* 0x001064000800017f */
[----:B-1----:R-:W-:Y:S05]  /*11210*/  @!P0 NANOSLEEP.SYNCS 0x989680 ;  /* 0x009896800000895d */ /* 0x002fea0003900000 */
[----:B------:R-:W1:Y:S02]  /*11220*/  @!P0 SYNCS.PHASECHK.TRANS64 P0, [R3+URZ+0x60], R2 ;  /* 0x00006002030085a7 */ /* 0x000e64000800007f */
[----:B-1----:R-:W-:Y:S05]  /*11230*/  @!P0 BRA `(.L_x_3503) ;  /* 0xfffffffc00f08947 */ /* 0x002fea000383ffff */
[----:B------:R-:W-:Y:S05]  /*11240*/  BRA `(.L_x_3594) ;  /* 0xffffffc800d87947 */ /* 0x000fea000383ffff */
.L_x_3514:
[----:B-1----:R1:W2:Y:S02]  /*11250*/  SYNCS.PHASECHK.TRANS64.TRYWAIT P0, [R3+URZ+0x36840], R2 ;  /* 0x03684002030075a7 */ /* 0x0022a4000800017f */
[----:B--2---:R-:W-:Y:S05]  /*11260*/  @!P0 NANOSLEEP.SYNCS 0x989680 ;  /* 0x009896800000895d */ /* 0x004fea0003900000 */
[----:B------:R-:W2:Y:S02]  /*11270*/  @!P0 SYNCS.PHASECHK.TRANS64 P0, [R3+URZ+0x36840], R2 ;  /* 0x03684002030085a7 */ /* 0x000ea4000800007f */
[----:B--2---:R-:W-:Y:S05]  /*11280*/  @!P0 BRA `(.L_x_3514) ;  /* 0xfffffffc00f08947 */ /* 0x004fea000383ffff */
[----:B------:R-:W-:Y:S05]  /*11290*/  BRA `(.L_x_3595) ;  /* 0xffffffd000987947 */ /* 0x000fea000383ffff */
.L_x_3521:
[----:B0-----:R0:W1:Y:S02]  /*112a0*/  SYNCS.PHASECHK.TRANS64.TRYWAIT P0, [R2+URZ+0x60], R3 ;  /* 0x00006003020075a7 */ /* 0x001064000800017f */
[----:B-1----:R-:W-:Y:S05]  /*112b0*/  @!P0 NANOSLEEP.SYNCS 0x989680 ;  /* 0x009896800000895d */ /* 0x002fea0003900000 */
[----:B------:R-:W1:Y:S02]  /*112c0*/  @!P0 SYNCS.PHASECHK.TRANS64 P0, [R2+URZ+0x60], R3 ;  /* 0x00006003020085a7 */ /* 0x000e64000800007f */
[----:B-1----:R-:W-:Y:S05]  /*112d0*/  @!P0 BRA `(.L_x_3521) ;  /* 0xfffffffc00f08947 */ /* 0x002fea000383ffff */
[----:B------:R-:W-:Y:S05]  /*112e0*/  BRA `(.L_x_3596) ;  /* 0xffffffd400a87947 */ /* 0x000fea000383ffff */
.L_x_3531:
[----:B--2---:R2:W3:Y:S02]  /*112f0*/  SYNCS.PHASECHK.TRANS64.TRYWAIT P0, [R2+URZ+0x36840], R3 ;  /* 0x03684003020075a7 */ /* 0x0044e4000800017f */
[----:B---3--:R-:W-:Y:S05]  /*11300*/  @!P0 NANOSLEEP.SYNCS 0x989680 ;  /* 0x009896800000895d */ /* 0x008fea0003900000 */
[----:B------:R-:W3:Y:S02]  /*11310*/  @!P0 SYNCS.PHASECHK.TRANS64 P0, [R2+URZ+0x36840], R3 ;  /* 0x03684003020085a7 */ /* 0x000ee4000800007f */
[----:B---3--:R-:W-:Y:S05]  /*11320*/  @!P0 BRA `(.L_x_3531) ;  /* 0xfffffffc00f08947 */ /* 0x008fea000383ffff */
[----:B------:R-:W-:Y:S05]  /*11330*/  BRA `(.L_x_3597) ;  /* 0xffffffdc00387947 */ /* 0x000fea000383ffff */
.L_x_3538:
[----:B0-----:R0:W1:Y:S02]  /*11340*/  SYNCS.PHASECHK.TRANS64.TRYWAIT P0, [R2+URZ+0x60], R5 ;  /* 0x00006005020075a7 */ /* 0x001064000800017f */
[----:B-1----:R-:W-:Y:S05]  /*11350*/  @!P0 NANOSLEEP.SYNCS 0x989680 ;  /* 0x009896800000895d */ /* 0x002fea0003900000 */
[----:B------:R-:W1:Y:S02]  /*11360*/  @!P0 SYNCS.PHASECHK.TRANS64 P0, [R2+URZ+0x60], R5 ;  /* 0x00006005020085a7 */ /* 0x000e64000800007f */
[----:B-1----:R-:W-:Y:S05]  /*11370*/  @!P0 BRA `(.L_x_3538) ;  /* 0xfffffffc00f08947 */ /* 0x002fea000383ffff */
[----:B------:R-:W-:Y:S05]  /*11380*/  BRA `(.L_x_3598) ;  /* 0xffffffe000487947 */ /* 0x000fea000383ffff */
.L_x_3548:
[----:B-1----:R1:W3:Y:S02]  /*11390*/  SYNCS.PHASECHK.TRANS64.TRYWAIT P0, [R2+URZ+0x36860], R3 ;  /* 0x03686003020075a7 */ /* 0x0022e4000800017f */
[----:B---3--:R-:W-:Y:S05]  /*113a0*/  @!P0 NANOSLEEP.SYNCS 0x989680 ;  /* 0x009896800000895d */ /* 0x008fea0003900000 */
[----:B------:R-:W3:Y:S02]  /*113b0*/  @!P0 SYNCS.PHASECHK.TRANS64 P0, [R2+URZ+0x36860], R3 ;  /* 0x03686003020085a7 */ /* 0x000ee4000800007f */
[----:B---3--:R-:W-:Y:S05]  /*113c0*/  @!P0 BRA `(.L_x_3548) ;  /* 0xfffffffc00f08947 */ /* 0x008fea000383ffff */
[----:B------:R-:W-:Y:S05]  /*113d0*/  BRA `(.L_x_3599) ;  /* 0xffffffe400807947 */ /* 0x000fea000383ffff */
.L_x_3556:
[----:B0-----:R0:W1:Y:S02]  /*113e0*/  SYNCS.PHASECHK.TRANS64.TRYWAIT P0, [R0+URZ+0x36820], R3 ;  /* 0x03682003000075a7 */ /* 0x001064000800017f */
[----:B-1----:R-:W-:Y:S05]  /*113f0*/  @!P0 NANOSLEEP.SYNCS 0x989680 ;  /* 0x009896800000895d */ /* 0x002fea0003900000 */
[----:B------:R-:W1:Y:S02]  /*11400*/  @!P0 SYNCS.PHASECHK.TRANS64 P0, [R0+URZ+0x36820], R3 ;  /* 0x03682003000085a7 */ /* 0x000e64000800007f */
[----:B-1----:R-:W-:Y:S05]  /*11410*/  @!P0 BRA `(.L_x_3556) ;  /* 0xfffffffc00f08947 */ /* 0x002fea000383ffff */
[----:B------:R-:W-:Y:S05]  /*11420*/  BRA `(.L_x_3600) ;  /* 0xffffffe800c87947 */ /* 0x000fea000383ffff */
.L_x_3557:
        /* <DEDUP_REMOVED lines=11> */
.L_x_3602:
[----:B------:R-:W-:Y:S05]  /*114e0*/  BSYNC B0 ;  /* 0x0000000000007941 */ /* 0x000fea0003800000 */
.L_x_3601:
[----:B------:R-:W-:Y:S05]  /*114f0*/  BRA `(.L_x_3603) ;  /* 0xffffffe800b07947 */ /* 0x000fea000383ffff */
.L_x_3560:
[----:B------:R-:W-:Y:S01]  /*11500*/  BSSY B1, `(.L_x_3604) ;  /* 0x0000006000017945 */ /* 0x000fe20003800000 */
[----:B------:R-:W-:-:S07]  /*11510*/  IMAD.MOV.U32 R15, RZ, RZ, -0x1 ;  /* 0xffffffffff0f7424 */ /* 0x000fce00078e00ff */
[----:B012---:R-:W-:Y:S05]  /*11520*/  WARPSYNC.COLLECTIVE R15, `(.L_x_3605) ;  /* 0x000000000f0c7348 */ /* 0x007fea0003c00000 */
[----:B------:R-:W-:Y:S02]  /*11530*/  ELECT P6, UR62, PT ;  /* 0x00000000003e782f */ /* 0x000fe400038c0000 */
[----:B------:R-:W-:Y:S01]  /*11540*/  MOV R14, UR62 ;  /* 0x0000003e000e7c02 */ /* 0x000fe20008000f00 */
[----:B012---:R-:W-:Y:S10]  /*11550*/  ENDCOLLECTIVE ;  /* 0x000000000000791b */ /* 0x007ff40003800000 */
.L_x_3605:
[----:B------:R-:W-:Y:S05]  /*11560*/  BSYNC B1 ;  /* 0x0000000000017941 */ /* 0x000fea0003800000 */
.L_x_3604:
[----:B------:R-:W-:Y:S05]  /*11570*/  BRA `(.L_x_3606) ;  /* 0xffffffe800a87947 */ /* 0x000fea000383ffff */
.L_x_3562:
[----:B0-----:R0:W1:Y:S02]  /*11580*/  SYNCS.PHASECHK.TRANS64.TRYWAIT P0, [R6+URZ], R5 ;  /* 0x00000005060075a7 */ /* 0x001064000800017f */
[----:B-1----:R-:W-:Y:S05]  /*11590*/  @!P0 NANOSLEEP.SYNCS 0x989680 ;  /* 0x009896800000895d */ /* 0x002fea0003900000 */
[----:B------:R-:W1:Y:S02]  /*115a0*/  @!P0 SYNCS.PHASECHK.TRANS64 P0, [R6+URZ], R5 ;  /* 0x00000005060085a7 */ /* 0x000e64000800007f */
[----:B-1----:R-:W-:Y:S05]  /*115b0*/  @!P0 BRA `(.L_x_3562) ;  /* 0xfffffffc00f08947 */ /* 0x002fea000383ffff */
[----:B------:R-:W-:Y:S05]  /*115c0*/  BRA `(.L_x_3607) ;  /* 0xffffffe800e07947 */ /* 0x000fea000383ffff */
.L_x_3563:
[----:B-1----:R1:W3:Y:S02]  /*115d0*/  SYNCS.PHASECHK.TRANS64.TRYWAIT P0, [R3+URZ], R2 ;  /* 0x00000002030075a7 */ /* 0x0022e4000800017f */
[----:B---3--:R-:W-:Y:S05]  /*115e0*/  @!P0 NANOSLEEP.SYNCS 0x989680 ;  /* 0x009896800000895d */ /* 0x008fea0003900000 */
[----:B------:R-:W3:Y:S02]  /*115f0*/  @!P0 SYNCS.PHASECHK.TRANS64 P0, [R3+URZ], R2 ;  /* 0x00000002030085a7 */ /* 0x000ee4000800007f */
[----:B---3--:R-:W-:Y:S05]  /*11600*/  @!P0 BRA `(.L_x_3563) ;  /* 0xfffffffc00f08947 */ /* 0x008fea000383ffff */
[----:B------:R-:W-:Y:S05]  /*11610*/  BRA `(.L_x_3608) ;  /* 0xffffffe800d47947 */ /* 0x000fea000383ffff */
.L_x_3565:
[----:B-1----:R1:W3:Y:S02]  /*11620*/  SYNCS.PHASECHK.TRANS64.TRYWAIT P0, [R18+URZ], R5 ;  /* 0x00000005120075a7 */ /* 0x0022e4000800017f */
[----:B---3--:R-:W-:Y:S05]  /*11630*/  @!P0 NANOSLEEP.SYNCS 0x989680 ;  /* 0x009896800000895d */ /* 0x008fea0003900000 */
[----:B------:R-:W3:Y:S02]  /*11640*/  @!P0 SYNCS.PHASECHK.TRANS64 P0, [R18+URZ], R5 ;  /* 0x00000005120085a7 */ /* 0x000ee4000800007f */
[----:B---3--:R-:W-:Y:S05]  /*11650*/  @!P0 BRA `(.L_x_3565) ;  /* 0xfffffffc00f08947 */ /* 0x008fea000383ffff */
[----:B------:R-:W-:Y:S05]  /*11660*/  BRA `(.L_x_3609) ;  /* 0xffffffe800d87947 */ /* 0x000fea000383ffff */
.L_x_3610:
        /* <DEDUP_REMOVED lines=9> */
.L_x_15303:


//--------------------- .text._ZN7cutlass13device_kernelIN5flash11enable_sm90INS1_16FlashAttnFwdSm90INS1_25CollectiveMainloopFwdSm90ILi2EN4cute5tupleIJNS5_1CILi2EEENS7_ILi1EEES9_EEENS6_IJNS7_ILi128EEENS7_ILi112EEENS7_ILi192EEEEEELi192ENS_6half_tEfNS_4arch4Sm90ELb0ELb0ELb0ELb0ELb0ELb0ELb0ELb1ELb1ELb1ELb0ELb0EEENS1_21CollectiveEpilogueFwdINS6_IJSB_SD_SC_EEESA_SF_SH_Li256ELb0ELb1ELb0ELb0EEENS1_29StaticPersistentTileSchedulerILb0EEEEEEEEEvNT_6ParamsE --------------------------
	.section	.text._ZN7cutlass13device_kernelIN5flash11enable_sm90INS1_16FlashAttnFwdSm90INS1_25CollectiveMainloopFwdSm90ILi2EN4cute5tupleIJNS5_1CILi2EEENS7_ILi1EEES9_EEENS6_IJNS7_ILi128EEENS7_ILi112EEENS7_ILi192EEEEEELi192ENS_6half_tEfNS_4arch4Sm90ELb0ELb0ELb0ELb0ELb0ELb0ELb0ELb1ELb1ELb1ELb0ELb0EEENS1_21CollectiveEpilogueFwdINS6_IJSB_SD_SC_EEESA_SF_SH_Li256ELb0ELb1ELb0ELb0EEENS1_29StaticPersistentTileSchedulerILb0EEEEEEEEEvNT_6ParamsE,"ax",@progbits
	.align	128
.text._ZN7cutlass13device_kernelIN5flash11enable_sm90INS1_16FlashAttnFwdSm90INS1_25CollectiveMainloopFwdSm90ILi2EN4cute5tupleIJNS5_1CILi2EEENS7_ILi1EEES9_EEENS6_IJNS7_ILi128EEENS7_ILi112EEENS7_ILi192EEEEEELi192ENS_6half_tEfNS_4arch4Sm90ELb0ELb0ELb0ELb0ELb0ELb0ELb0ELb1ELb1ELb1ELb0ELb0EEENS1_21CollectiveEpilogueFwdINS6_IJSB_SD_SC_EEESA_SF_SH_Li256ELb0ELb1ELb0ELb0EEENS1_29StaticPersistentTileSchedulerILb0EEEEEEEEEvNT_6ParamsE:
        .type           _ZN7cutlass13device_kernelIN5flash11enable_sm90INS1_16FlashAttnFwdSm90INS1_25CollectiveMainloopFwdSm90ILi2EN4cute5tupleIJNS5_1CILi2EEENS7_ILi1EEES9_EEENS6_IJNS7_ILi128EEENS7_ILi112EEENS7_ILi192EEEEEELi192ENS_6half_tEfNS_4arch4Sm90ELb0ELb0ELb0ELb0ELb0ELb0ELb0ELb1ELb1ELb1ELb0ELb0EEENS1_21CollectiveEpilogueFwdINS6_IJSB_SD_SC_EEESA_SF_SH_Li256ELb0ELb1ELb0ELb0EEENS1_29StaticPersistentTileSchedulerILb0EEEEEEEEEvNT_6ParamsE,@function
        .size           _ZN7cutlass13device_kernelIN5flash11enable_sm90INS1_16FlashAttnFwdSm90INS1_25CollectiveMainloopFwdSm90ILi2EN4cute5tupleIJNS5_1CILi2EEENS7_ILi1EEES9_EEENS6_IJNS7_ILi128EEENS7_ILi112EEENS7_ILi192EEEEEELi192ENS_6half_tEfNS_4arch4Sm90ELb0ELb0ELb0ELb0ELb0ELb0ELb0ELb1ELb1ELb1ELb0ELb0EEENS1_21CollectiveEpilogueFwdINS6_IJSB_SD_SC_EEESA_SF_SH_Li256ELb0ELb1ELb0ELb0EEENS1_29StaticPersistentTileSchedulerILb0EEEEEEEEEvNT_6ParamsE,(.L_x_15304 - _ZN7cutlass13device_kernelIN5flash11enable_sm90INS1_16FlashAttnFwdSm90INS1_25CollectiveMainloopFwdSm90ILi2EN4cute5tupleIJNS5_1CILi2EEENS7_ILi1EEES9_EEENS6_IJNS7_ILi128EEENS7_ILi112EEENS7_ILi192EEEEEELi192ENS_6half_tEfNS_4arch4Sm90ELb0ELb0ELb0ELb0ELb0ELb0ELb0ELb1ELb1ELb1ELb0ELb0EEENS1_21CollectiveEpilogueFwdINS6_IJSB_SD_SC_EEESA_SF_SH_Li256ELb0ELb1ELb0ELb0EEENS1_29StaticPersistentTileSchedulerILb0EEEEEEEEEvNT_6ParamsE)
        .other          _ZN7cutlass13device_kernelIN5flash11enable_sm90INS1_16FlashAttnFwdSm90INS1_25CollectiveMainloopFwdSm90ILi2EN4cute5tupleIJNS5_1CILi2EEENS7_ILi1EEES9_EEENS6_IJNS7_ILi128EEENS7_ILi112EEENS7_ILi192EEEEEELi192ENS_6half_tEfNS_4arch4Sm90ELb0ELb0ELb0ELb0ELb0ELb0ELb0ELb1ELb1ELb1ELb0ELb0EEENS1_21CollectiveEpilogueFwdINS6_IJSB_SD_SC_EEESA_SF_SH_Li256ELb0ELb1ELb0ELb0EEENS1_29StaticPersistentTileSchedulerILb0EEEEEEEEEvNT_6ParamsE,@"STO_CUDA_ENTRY STV_DEFAULT"
_ZN7cutlass13device_kernelIN5flash11enable_sm90INS1_16FlashAttnFwdSm90INS1_25CollectiveMainloopFwdSm90ILi2EN4cute5tupleIJNS5_1CILi2EEENS7_ILi1EEES9_EEENS6_IJNS7_ILi128EEENS7_ILi112EEENS7_ILi192EEEEEELi192ENS_6half_tEfNS_4arch4Sm90ELb0ELb0ELb0ELb0ELb0ELb0ELb0ELb1ELb1ELb1ELb0ELb0EEENS1_21CollectiveEpilogueFwdINS6_IJSB_SD_SC_EEESA_SF_SH_Li256ELb0ELb1ELb0ELb0EEENS1_29StaticPersistentTileSchedulerILb0EEEEEEEEEvNT_6ParamsE:
        /* <DEDUP_REMOVED lines=17> */
.L_x_3612:
[----:B------:R-:W-:Y:S05]  /*0110*/  BSYNC B0 ;  /* 0x0000000000007941 */ /* 0x000fea0003800000 */
.L_x_3611:
[----:B------:R-:W-:Y:S01]  /*0120*/  VOTEU.ANY UP0, P0 ;  /* 0x00000000003f7886 */ /* 0x000fe20000000100 */
[----:B------:R-:W0:Y:S01]  /*0130*/  SHFL.IDX PT, R4, R2, RZ, 0x1f ;  /* 0x00001fff02047589 */ /* 0x000e2200000e0000 */
[----:B------:R-:W-:Y:S01]  /*0140*/  UMOV UR4, 0x80 ;  /* 0x0000008000047882 */ /* 0x000fe20000000000 */
[----:B------:R-:W-:Y:S01]  /*0150*/  UMOV UR7, 0x200 ;  /* 0x0000020000077882 */ /* 0x000fe20000000000 */
[----:B------:R-:W-:Y:S01]  /*0160*/  SHF.R.U32.HI R3, RZ, 0x7, R0 ;  /* 0x00000007ff037819 */ /* 0x000fe20000011600 */
[----:B------:R-:W1:Y:S01]  /*0170*/  @UP0 S2UR UR8, SR_CgaCtaId ;  /* 0x00000000000809c3 */ /* 0x000e620000008800 */
[----:B------:R-:W-:Y:S01]  /*0180*/  @UP0 UMOV UR6, 0x400 ;  /* 0x0000040000060882 */ /* 0x000fe20000000000 */
[----:B------:R-:W-:-:S04]  /*0190*/  @UP0 UIADD3 UR4, -UR4, 0x100000, URZ ;  /* 0x0010000004040890 */ /* 0x000fc8000fffe13f */
[----:B------:R-:W-:Y:S02]  /*01a0*/  @UP0 USHF.L.U32 UR5, UR4, 0xb, URZ ;  /* 0x0000000b04050899 */ /* 0x000fe4000800063f */
[----:B------:R-:W-:Y:S01]  /*01b0*/  @UP0 USHF.L.U32 UR4, UR4, 0x1, URZ ;  /* 0x0000000104040899 */ /* 0x000fe2000800063f */
[----:B------:R-:W-:Y:S01]  /*01c0*/  VOTEU.ANY UP1, P0 ;  /* 0x00000000003f7886 */ /* 0x000fe20000020100 */
[----:B------:R-:W2:Y:S01]  /*01d0*/  SHFL.IDX PT, R3, R3, RZ, 0x1f ;  /* 0x00001fff03037589 */ /* 0x000ea200000e0000 */
[----:B0-----:R-:W-:Y:S01]  /*01e0*/  ISETP.NE.AND P1, PT, R4, RZ, PT ;  /* 0x000000ff0400720c */ /* 0x001fe20003f25270 */
[----:B-1----:R-:W-:Y:S02]  /*01f0*/  @UP0 ULEA UR8, UR8, UR6, 0x18 ;  /* 0x0000000608080291 */ /* 0x002fe4000f8ec03f */
[----:B------:R-:W-:-:S04]  /*0200*/  @UP0 UIADD3 UR6, -UR7, 0x100000, URZ ;  /* 0x0010000007060890 */ /* 0x000fc8000fffe13f */
[----:B------:R-:W-:Y:S02]  /*0210*/  @UP0 USHF.L.U32 UR7, UR6, 0xb, URZ ;  /* 0x0000000b06070899 */ /* 0x000fe4000800063f */
[----:B------:R-:W-:Y:S01]  /*0220*/  @UP0 USHF.L.U32 UR6, UR6, 0x1, URZ ;  /* 0x0000000106060899 */ /* 0x000fe2000800063f */
[----:B------:R-:W-:Y:S01]  /*0230*/  VOTEU.ANY UP0, P0 ;  /* 0x00000000003f7886 */ /* 0x000fe20000000100 */
[----:B------:R-:W0:Y:S04]  /*0240*/  FENCE.VIEW.ASYNC.S ;  /* 0x00000000000073c6 */ /* 0x000e280000000000 */
[----:B0-----:R0:W1:Y:S06]  /*0250*/  @UP0 SYNCS.EXCH.64 URZ, [UR8+0x36800], UR4 ;  /* 0x03680004083f05b2 */ /* 0x00106c0008000100 */
[----:B------:R0:W3:Y:S01]  /*0260*/  @UP1 SYNCS.EXCH.64 URZ, [UR8+0x36820], UR6 ;  /* 0x03682006083f15b2 */ /* 0x0000e20008000100 */
[----:B--2---:R-:W-:Y:S05]  /*0270*/  @P1 BRA `(.L_x_3613) ;  /* 0x0000000000481947 */ /* 0x004fea0003800000 */
        /* <DEDUP_REMOVED lines=17> */
[----:B--2---:R-:W-:Y:S01]  /*0390*/  NOP ;  /* 0x0000000000007918 */ /* 0x004fe20000000000 */
.L_x_3613:
[----:B0-----:R-:W0:Y:S01]  /*03a0*/  S2UR UR4, SR_CTAID.Y ;  /* 0x00000000000479c3 */ /* 0x001e220000002600 */
[----:B------:R-:W2:Y:S01]  /*03b0*/  SHFL.IDX PT, R8, R2, RZ, 0x1f ;  /* 0x00001fff02087589 */ /* 0x000ea200000e0000 */
[----:B------:R-:W-:Y:S01]  /*03c0*/  ULDC UR5, c[0x0][0x154] ;  /* 0x0000550000057ab9 */ /* 0x000fe20000000800 */
[----:B------:R-:W-:-:S05]  /*03d0*/  NOP ;  /* 0x0000000000007918 */ /* 0x000fca0000000000 */
[----:B------:R-:W5:Y:S08]  /*03e0*/  S2UR UR6, SR_CTAID.X ;  /* 0x00000000000679c3 */ /* 0x000f700000002500 */
[----:B------:R-:W1:Y:S01]  /*03f0*/  LDC R9, c[0x0][0x148] ;  /* 0x00005200ff097b82 */ /* 0x000e620000000800 */
[----:B0-----:R-:W-:Y:S02]  /*0400*/  I2FP.F32.U32 R5, UR4 ;  /* 0x0000000400057c45 */ /* 0x001fe40008201000 */
[----:B--2---:R-:W-:-:S03]  /*0410*/  ISETP.NE.AND P0, PT, R8, RZ, PT ;  /* 0x000000ff0800720c */ /* 0x004fc60003f05270 */
        /* <DEDUP_REMOVED lines=24> */
[----:B------:R0:W2:Y:S01]  /*05a0*/  SYNCS.EXCH.64 URZ, [UR8+0x36860], UR6 ;  /* 0x03686006083f75b2 */ /* 0x0000a20008000100 */
[----:B------:R0:W0:Y:S01]  /*05b0*/  SYNCS.EXCH.64 URZ, [UR8+0x36858], UR4 ;  /* 0x03685804083f75b2 */ /* 0x0000220008000100 */
[----:B------:R0:W0:Y:S01]  /*05c0*/  SYNCS.EXCH.64 URZ, [UR8+0x36868], UR6 ;  /* 0x03686806083f75b2 */ /* 0x0000220008000100 */
[----:B------:R-:W-:Y:S01]  /*05d0*/  NOP ;  /* 0x0000000000007918 */ /* 0x000fe20000000000 */
.L_x_3614:
        /* <DEDUP_REMOVED lines=35> */
.L_x_3615:
[----:B------:R-:W5:Y:S01]  /*0810*/  SHFL.IDX PT, R14, R2, RZ, 0x1f ;  /* 0x00001fff020e7589 */ /* 0x000f6200000e0000 */
[----:B------:R-:W-:Y:S01]  /*0820*/  LEA.HI R11, R11, R8, RZ, 0x2 ;  /* 0x000000080b0b7211 */ /* 0x000fe200078f10ff */
[----:B0-----:R-:W0:Y:S01]  /*0830*/  S2UR UR4, SR_CTAID.X ;  /* 0x00000000000479c3 */ /* 0x001e220000002500 */
[----:B------:R-:W-:Y:S01]  /*0840*/  LOP3.LUT R9, R9, 0x3ffffffc, RZ, 0xc0, !PT ;  /* 0x3ffffffc09097812 */ /* 0x000fe200078ec0ff */
[----:B------:R-:W-:Y:S01]  /*0850*/  IMAD.IADD R6, R7, 0x1, -R6 ;  /* 0x0000000107067824 */ /* 0x000fe200078e0a06 */
[----:B------:R-:W-:Y:S01]  /*0860*/  LOP3.LUT R11, R11, 0x3ffffffc, RZ, 0xc0, !PT ;  /* 0x3ffffffc0b0b7812 */ /* 0x000fe200078ec0ff */
[----:B------:R-:W-:Y:S01]  /*0870*/  IMAD.MOV R7, RZ, RZ, -R10 ;  /* 0x000000ffff077224 */ /* 0x000fe200078e0a0a */
[----:B------:R-:W-:Y:S01]  /*0880*/  NOP ;  /* 0x0000000000007918 */ /* 0x000fe20000000000 */
[----:B------:R-:W-:Y:S02]  /*0890*/  IMAD.IADD R9, R4, 0x1, -R9 ;  /* 0x0000000104097824 */ /* 0x000fe400078e0a09 */
[----:B------:R-:W-:-:S02]  /*08a0*/  IMAD.IADD R11, R8, 0x1, -R11 ;  /* 0x00000001080b7824 */ /* 0x000fc400078e0a0b */
[----:B------:R-:W1:Y:S01]  /*08b0*/  LDC R8, c[0x0][0x140] ;  /* 0x00005000ff087b82 */ /* 0x000e620000000800 */
[--C-:B------:R-:W-:Y:S02]  /*08c0*/  IMAD R9, R9, 0x4, R6.reuse ;  /* 0x0000000409097824 */ /* 0x100fe400078e0206 */
[----:B------:R-:W-:-:S03]  /*08d0*/  IMAD R11, R11, 0x4, R6 ;  /* 0x000000040b0b7824 */ /* 0x000fc600078e0206 */
[----:B------:R-:W-:Y:S02]  /*08e0*/  LEA.HI R4, R9, R9, RZ, 0x1 ;  /* 0x0000000909047211 */ /* 0x000fe400078f08ff */
[----:B------:R-:W-:Y:S02]  /*08f0*/  LEA.HI R6, R11, R11, RZ, 0x1 ;  /* 0x0000000b0b067211 */ /* 0x000fe400078f08ff */
[----:B------:R-:W-:Y:S02]  /*0900*/  LOP3.LUT R4, R4, 0xfffffffe, RZ, 0xc0, !PT ;  /* 0xfffffffe04047812 */ /* 0x000fe400078ec0ff */
[----:B-----5:R-:W-:Y:S01]  /*0910*/  ISETP.NE.AND P0, PT, R14, RZ, PT ;  /* 0x000000ff0e00720c */ /* 0x020fe20003f05270 */
[----:B0-----:R-:W-:Y:S01]  /*0920*/  IMAD R7, R12, R7, UR4 ;  /* 0x000000040c077e24 */ /* 0x001fe2000f8e0207 */
[----:B------:R-:W-:Y:S01]  /*0930*/  LOP3.LUT R6, R6, 0xfffffffe, RZ, 0xc0, !PT ;  /* 0xfffffffe06067812 */ /* 0x000fe200078ec0ff */
[----:B------:R-:W-:-:S04]  /*0940*/  IMAD.IADD R4, R9, 0x1, -R4 ;  /* 0x0000000109047824 */ /* 0x000fc800078e0a04 */
[----:B------:R-:W-:Y:S01]  /*0950*/  IMAD.IADD R6, R11, 0x1, -R6 ;  /* 0x000000010b067824 */ /* 0x000fe200078e0a06 */
[----:B------:R-:W-:-:S05]  /*0960*/  ISETP.NE.AND P4, PT, R4, R7, PT ;  /* 0x000000070400720c */ /* 0x000fca0003f85270 */
[----:B------:R-:W-:Y:S08]  /*0970*/  @P0 BRA `(.L_x_3616) ;  /* 0x0000000000480947 */ /* 0x000ff00003800000 */
        /* <DEDUP_REMOVED lines=18> */
.L_x_3616:
[----:B------:R-:W5:Y:S01]  /*0aa0*/  SHFL.IDX PT, R10, R2, RZ, 0x1f ;  /* 0x00001fff020a7589 */ /* 0x000f6200000e0000 */
[----:B------:R-:W-:Y:S01]  /*0ab0*/  IMAD.SHL.U32 R22, R9, 0x4, RZ ;  /* 0x0000000409167824 */ /* 0x000fe200078e00ff */
[----:B------:R-:W-:Y:S01]  /*0ac0*/  ISETP.NE.AND P3, PT, R6, R7, PT ;  /* 0x000000070600720c */ /* 0x000fe20003f65270 */
[----:B------:R-:W-:Y:S01]  /*0ad0*/  IMAD.SHL.U32 R6, R11, 0x4, RZ ;  /* 0x000000040b067824 */ /* 0x000fe200078e00ff */
[----:B------:R-:W-:Y:S01]  /*0ae0*/  LOP3.LUT P0, RZ, R5, 0x7, RZ, 0xc0, !PT ;  /* 0x0000000705ff7812 */ /* 0x000fe2000780c0ff */
        /* <DEDUP_REMOVED lines=10> */
[----:B------:R-:W-:Y:S02]  /*0b90*/  @P3 SHF.R.S32.HI R6, RZ, 0x1, R6 ;  /* 0x00000001ff063819 */ /* 0x000fe40000011406 */
[----:B------:R-:W-:-:S02]  /*0ba0*/  @P4 SEL R18, RZ, 0x1, P5 ;  /* 0x00000001ff124807 */ /* 0x000fc40002800000 */
[----:B-----5:R-:W-:Y:S02]  /*0bb0*/  ISETP.NE.AND P5, PT, R10, RZ, PT ;  /* 0x000000ff0a00720c */ /* 0x020fe40003fa5270 */
[----:B------:R-:W-:Y:S02]  /*0bc0*/  ISETP.NE.AND P2, PT, R3, RZ, PT ;  /* 0x000000ff0300720c */ /* 0x000fe40003f45270 */
[----:B------:R-:W-:Y:S02]  /*0bd0*/  @P3 ISETP.NE.AND P4, PT, R6, R13, PT ;  /* 0x0000000d0600320c */ /* 0x000fe40003f85270 */
[----:B------:R-:W-:Y:S02]  /*0be0*/  SEL R3, RZ, 0x1, !P6 ;  /* 0x00000001ff037807 */ /* 0x000fe40007000000 */
[----:B------:R-:W-:Y:S02]  /*0bf0*/  ISETP.LT.U32.AND P0, PT, R19, 0x2, !P0 ;  /* 0x000000021300780c */ /* 0x000fe40004701070 */
[----:B-1----:R-:W-:-:S02]  /*0c00*/  ISETP.EQ.U32.AND P1, PT, R8, 0x1, PT ;  /* 0x000000010800780c */ /* 0x002fc40003f22070 */
[----:B------:R-:W-:Y:S02]  /*0c10*/  LOP3.LUT R18, R18, R3, RZ, 0xc0, !PT ;  /* 0x0000000312127212 */ /* 0x000fe400078ec0ff */
[----:B------:R-:W-:Y:S02]  /*0c20*/  SEL R4, RZ, 0x1, !P0 ;  /* 0x00000001ff047807 */ /* 0x000fe40004000000 */
        /* <DEDUP_REMOVED lines=20> */
.L_x_3617:
[----:B------:R-:W-:Y:S01]  /*0d70*/  LOP3.LUT R17, R17, R4, RZ, 0xc0, !PT ;  /* 0x0000000411117212 */ /* 0x000fe200078ec0ff */
[----:B------:R-:W-:Y:S01]  /*0d80*/  NOP ;  /* 0x0000000000007918 */ /* 0x000fe20000000000 */
[----:B------:R-:W-:Y:S05]  /*0d90*/  @!P1 BRA `(.L_x_3618) ;  /* 0x0000000000089947 */ /* 0x000fea0003800000 */
[----:B0-234-:R-:W-:Y:S01]  /*0da0*/  UCGABAR_ARV ;  /* 0x00000000000079c7 */ /* 0x01dfe20008000000 */
[----:B------:R-:W-:Y:S05]  /*0db0*/  BRA `(.L_x_3619) ;  /* 0x0000000000047947 */ /* 0x000fea0003800000 */
.L_x_3618:
[----:B0-234-:R-:W-:Y:S01]  /*0dc0*/  NOP ;  /* 0x0000000000007918 */ /* 0x01dfe20000000000 */
.L_x_3619:
[----:B------:R-:W-:Y:S05]  /*0dd0*/  @!P1 BRA `(.L_x_3620) ;  /* 0x00000000000c9947 */ /* 0x000fea0003800000 */
[----:B------:R-:W-:Y:S01]  /*0de0*/  UCGABAR_WAIT ;  /* 0x0000000000007dc7 */ /* 0x000fe20008000000 */
[----:B------:R-:W-:Y:S01]  /*0df0*/  CCTL.IVALL ;  /* 0x00000000ff00798f */ /* 0x000fe20002000000 */
[----:B------:R-:W-:Y:S05]  /*0e00*/  BRA `(.L_x_3621) ;  /* 0x0000000000047947 */ /* 0x000fea0003800000 */
.L_x_3620:
[----:B------:R-:W-:Y:S06]  /*0e10*/  BAR.SYNC.DEFER_BLOCKING 0x0 ;  /* 0x0000000000007b1d */ /* 0x000fec0000010000 */
.L_x_3621:
[----:B------:R-:W-:-:S05]  /*0e20*/  IMAD.MOV.U32 R3, RZ, RZ, 0x1 ;  /* 0x00000001ff037424 */ /* 0x000fca00078e00ff */
[----:B------:R-:W-:-:S05]  /*0e30*/  SEL R3, R3, 0x2, !P2 ;  /* 0x0000000203037807 */ /* 0x000fca0005000000 */
[----:B------:R0:W-:Y:S01]  /*0e40*/  STL [R1+0x2c], R3 ;  /* 0x00002c0301007387 */ /* 0x0001e20000100800 */
[----:B------:R-:W-:Y:S05]  /*0e50*/  @!P2 BRA `(.L_x_3622) ;  /* 0x000000ac0088a947 */ /* 0x000fea0003800000 */
.L_x_3623:
        /* <DEDUP_REMOVED lines=67> */
.L_x_3656:
        /* <DEDUP_REMOVED lines=9> */
[----:B--2---:R-:W2:Y:S01]  /*1320*/  LDC R81, c[0x0][0x2f0] ;  /* 0x0000bc00ff517b82 */ /* 0x004ea20000000800 */
        /* <DEDUP_REMOVED lines=34> */
[----:B---34-:R-:W-:Y:S11]  /*1550*/  @!P0 BRA `(.L_x_3624) ;  /* 0x0000000000408947 */ /* 0x018ff60003800000 */
        /* <DEDUP_REMOVED lines=16> */
.L_x_3624:
[----:B------:R-:W-:Y:S02]  /*1660*/  LOP3.LUT R0, R208, 0x1, RZ, 0xc0, !PT ;  /* 0x00000001d0007812 */ /* 0x000fe400078ec0ff */
[----:B------:R-:W-:Y:S02]  /*1670*/  ISETP.NE.AND P0, PT, R16, 0x3, PT ;  /* 0x000000031000780c */ /* 0x000fe40003f05270 */
[----:B------:R-:W-:-:S04]  /*1680*/  SHF.L.U32 R0, R0, 0x1f, RZ ;  /* 0x0000001f00007819 */ /* 0x000fc800000006ff */
[----:B------:R-:W0:Y:S02]  /*1690*/  SYNCS.PHASECHK.TRANS64.TRYWAIT P1, [UR37+0x36800], R0 ;  /* 0x03680000ff0075a7 */ /* 0x000e240008020165 */
[----:B0-----:R-:W-:Y:S05]  /*16a0*/  @!P1 BRA `(.L_x_3625) ;  /* 0x000000f000b89947 */ /* 0x001fea0003800000 */
.L_x_3758:
[----:B------:R-:W-:Y:S05]  /*16b0*/  @!P0 BRA `(.L_x_3626) ;  /* 0x0000000000048947 */ /* 0x000fea0003800000 */
[----:B------:R-:W-:Y:S01]  /*16c0*/  BPT.TRAP 0x1 ;  /* 0x000000040000795c */ /* 0x000fe20000300000 */
.L_x_3626:
[----:B------:R-:W-:Y:S02]  /*16d0*/  IMAD.U32 R2, RZ, RZ, UR36 ;  /* 0x00000024ff027e24 */ /* 0x000fe4000f8e00ff */
[----:B0-----:R-:W-:-:S03]  /*16e0*/  IMAD.U32 R3, RZ, RZ, UR61 ;  /* 0x0000003dff037e24 */ /* 0x001fc6000f8e00ff */
[----:B------:R-:W-:Y:S02]  /*16f0*/  LEA R2, R2, UR37, 0x3 ;  /* 0x0000002502027c11 */ /* 0x000fe4000f8e18ff */
[----:B------:R-:W-:-:S04]  /*1700*/  SHF.L.U32 R3, R3, 0x1f, RZ ;  /* 0x0000001f03037819 */ /* 0x000fc800000006ff */
[----:B------:R0:W1:Y:S01]  /*1710*/  SYNCS.PHASECHK.TRANS64.TRYWAIT P1, [R2+URZ+0x36830], R3 ;  /* 0x03683003020075a7 */ /* 0x000062000802017f */
[----:B------:R-:W-:Y:S05]  /*1720*/  @!P0 BRA `(.L_x_3627) ;  /* 0x0000000000048947 */ /* 0x000fea0003800000 */
[----:B------:R-:W-:Y:S01]  /*1730*/  BPT.TRAP 0x1 ;  /* 0x000000040000795c */ /* 0x000fe20000300000 */
.L_x_3627:
[----:B-1----:R-:W-:Y:S05]  /*1740*/  @P1 BRA `(.L_x_3628) ;  /* 0x0000000000081947 */ /* 0x002fea0003800000 */
[----:B------:R-:W1:Y:S02]  /*1750*/  SYNCS.PHASECHK.TRANS64.TRYWAIT P1, [R2+URZ+0x36830], R3 ;  /* 0x03683003020075a7 */ /* 0x000e64000802017f */
[----:B-1----:R-:W-:Y:S05]  /*1760*/  @!P1 BRA `(.L_x_3629) ;  /* 0x000000f000a09947 */ /* 0x002fea0003800000 */
.L_x_3628:
[----:B------:R-:W-:Y:S05]  /*1770*/  WARPSYNC.ALL ;  /* 0x0000000000007948 */ /* 0x000fea0003800000 */
[----:B------:R-:W-:Y:S01]  /*1780*/  UIADD3 UR37, UR37, 0x21400, URZ ;  /* 0x0002140025257890 */ /* 0x000fe2000fffe03f */
[----:B------:R-:W-:Y:S01]  /*1790*/  WARPGROUP.ARRIVE ;  /* 0x00000000000079c5 */ /* 0x000fe20000000000 */
[----:B------:R-:W-:Y:S01]  /*17a0*/  ULOP3.LUT UR4, UR38, 0x10000, URZ, 0xfc, !UPT ;  /* 0x0001000026047892 */ /* 0x000fe2000f8efc3f */
[----:B------:R-:W-:Y:S01]  /*17b0*/  MOV R4, UR36 ;  /* 0x0000002400047c02 */ /* 0x000fe20008000f00 */
[----:B------:R-:W-:Y:S01]  /*17c0*/  USHF.R.U32.HI UR37, URZ, 0x4, UR37 ;  /* 0x000000043f257899 */ /* 0x000fe20008011625 */
[----:B------:R-:W-:Y:S01]  /*17d0*/  UMOV UR5, 0x40000040 ;  /* 0x4000004000057882 */ /* 0x000fe20000000000 */
[----:B------:R-:W-:-:S02]  /*17e0*/  UMOV UR7, 0x40000040 ;  /* 0x4000004000077882 */ /* 0x000fc40000000000 */
[----:B------:R-:W-:Y:S01]  /*17f0*/  ULOP3.LUT UR37, UR37, 0x3fff, URZ, 0xc0, !UPT ;  /* 0x00003fff25257892 */ /* 0x000fe2000f8ec03f */
[----:B------:R-:W-:Y:S01]  /*1800*/  UMOV UR8, UR4 ;  /* 0x0000000400087c82 */ /* 0x000fe20008000000 */
[----:B------:R-:W-:Y:S02]  /*1810*/  UMOV UR9, UR5 ;  /* 0x0000000500097c82 */ /* 0x000fe40008000000 */
[----:B------:R-:W-:Y:S01]  /*1820*/  ULOP3.LUT UR6, UR37, 0x10000, URZ, 0xfc, !UPT ;  /* 0x0001000025067892 */ /* 0x000fe2000f8efc3f */
[----:B------:R-:W-:Y:S01]  /*1830*/  UMOV UR11, 0x40000040 ;  /* 0x40000040000b7882 */ /* 0x000fe20000000000 */
[----:B------:R-:W-:Y:S01]  /*1840*/  UMOV UR12, UR4 ;  /* 0x00000004000c7c82 */ /* 0x000fe20008000000 */
[----:B------:R-:W-:Y:S01]  /*1850*/  UMOV UR13, UR5 ;  /* 0x00000005000d7c82 */ /* 0x000fe20008000000 */
[----:B------:R-:W-:Y:S02]  /*1860*/  UMOV UR15, 0x40000040 ;  /* 0x40000040000f7882 */ /* 0x000fe40000000000 */
[----:B------:R-:W-:Y:S01]  /*1870*/  IMAD.U32 R7, RZ, RZ, UR6 ;  /* 0x00000006ff077e24 */ /* 0x000fe2000f8e00ff */
[----:B------:R-:W-:Y:S01]  /*1880*/  UIMAD UR6, UR36, 0xa80, UR6 ;  /* 0x00000a80240678a4 */ /* 0x000fe2000f8e0206 */
[----:B------:R-:W-:Y:S01]  /*1890*/  UMOV UR16, UR4 ;  /* 0x0000000400107c82 */ /* 0x000fe20008000000 */
[----:B------:R-:W-:-:S02]  /*18a0*/  UMOV UR17, UR5 ;  /* 0x0000000500117c82 */ /* 0x000fc40008000000 */
[----:B------:R-:W-:Y:S02]  /*18b0*/  UIADD3 UR10, UR6, 0x80, URZ ;  /* 0x00000080060a7890 */ /* 0x000fe4000fffe03f */
[----:B------:R-:W-:Y:S02]  /*18c0*/  UIADD3 UR14, UR6, 0x100, URZ ;  /* 0x00000100060e7890 */ /* 0x000fe4000fffe03f */
[----:B------:R-:W-:Y:S02]  /*18d0*/  UIADD3 UR18, UR6, 0x180, URZ ;  /* 0x0000018006127890 */ /* 0x000fe4000fffe03f */
[----:B------:R-:W-:Y:S01]  /*18e0*/  HGMMA.64x16x16.F32 R72, gdesc[UR4], RZ, !UPT, gsb0 ;  /* 0x00200000044879f0 */ /* 0x000fe2000c0008ff */
[----:B------:R-:W-:Y:S01]  /*18f0*/  UMOV UR19, 0x40000040 ;  /* 0x4000004000137882 */ /* 0x000fe20000000000 */
[----:B------:R-:W-:Y:S01]  /*1900*/  UIADD3 UR22, UR6, 0x200, URZ ;  /* 0x0000020006167890 */ /* 0x000fe2000fffe03f */
[----:B------:R-:W-:Y:S01]  /*1910*/  UMOV UR20, UR4 ;  /* 0x0000000400147c82 */ /* 0x000fe20008000000 */
[----:B------:R-:W-:Y:S01]  /*1920*/  UMOV UR21, UR5 ;  /* 0x0000000500157c82 */ /* 0x000fe20008000000 */
[----:B------:R-:W-:Y:S01]  /*1930*/  UMOV UR23, 0x40000040 ;  /* 0x4000004000177882 */ /* 0x000fe20000000000 */
[----:B------:R-:W-:-:S02]  /*1940*/  UIADD3 UR7, UR6, 0x300, URZ ;  /* 0x0000030006077890 */ /* 0x000fc4000fffe03f */
        /* <DEDUP_REMOVED lines=16> */
[----:B------:R-:W-:Y:S01]  /*1a50*/  UMOV UR39, 0x40000040 ;  /* 0x4000004000277882 */ /* 0x000fe20000000000 */
        /* <DEDUP_REMOVED lines=33> */
[----:B------:R-:W-:Y:S02]  /*1c70*/  UIADD3 UR8, UR4, 0x2, URZ ;  /* 0x0000000204087890 */ /* 0x000fe4000fffe03f */
[----:B------:R-:W-:Y:S01]  /*1c80*/  UIADD3 UR10, UR6, 0x2, URZ ;  /* 0x00000002060a7890 */ /* 0x000fe2000fffe03f */
[----:B------:R-:W-:Y:S01]  /*1c90*/  UMOV UR9, 0x40000040 ;  /* 0x4000004000097882 */ /* 0x000fe20000000000 */
[----:B------:R-:W-:Y:S01]  /*1ca0*/  UMOV UR11, 0x40000040 ;  /* 0x40000040000b7882 */ /* 0x000fe20000000000 */
[----:B------:R-:W-:Y:S02]  /*1cb0*/  UMOV UR13, UR9 ;  /* 0x00000009000d7c82 */ /* 0x000fe40008000000 */
[----:B------:R-:W-:Y:S01]  /*1cc0*/  UMOV UR12, UR8 ;  /* 0x00000008000c7c82 */ /* 0x000fe20008000000 */
[----:B------:R-:W-:Y:S01]  /*1cd0*/  UMOV UR16, UR8 ;  /* 0x0000000800107c82 */ /* 0x000fe20008000000 */
[----:B------:R-:W-:Y:S01]  /*1ce0*/  UMOV UR17, UR9 ;  /* 0x0000000900117c82 */ /* 0x000fe20008000000 */
[----:B------:R-:W-:Y:S01]  /*1cf0*/  UMOV UR20, UR8 ;  /* 0x0000000800147c82 */ /* 0x000fe20008000000 */
[----:B------:R-:W-:Y:S01]  /*1d00*/  UMOV UR21, UR9 ;  /* 0x0000000900157c82 */ /* 0x000fe20008000000 */
        /* <DEDUP_REMOVED lines=21> */
[----:B01----:R-:W-:Y:S01]  /*1e60*/  MOV R3, UR12 ;  /* 0x0000000c00037c02 */ /* 0x003fe20008000f00 */
        /* <DEDUP_REMOVED lines=365> */
[----:B------:R-:W-:-:S07]  /*3540*/  UIADD3 UR7, UR6, 0x784, URZ ;  /* 0x0000078406077890 */ /* 0x000fce000fffe03f */
[----:B------:R-:W-:Y:S01]  /*3550*/  UMOV UR38, UR7 ;  /* 0x0000000700267c82 */ /* 0x000fe20008000000 */
        /* <DEDUP_REMOVED lines=44> */
[----:B------:R-:W-:-:S07]  /*3820*/  UIADD3 UR10, UR6, 0x806, URZ ;  /* 0x00000806060a7890 */ /* 0x000fce000fffe03f */
        /* <DEDUP_REMOVED lines=18> */
[----:B------:R-:W-:Y:S02]  /*3950*/  R2UR UR36, R4 ;  /* 0x00000000042472ca */ /* 0x000fe400000e0000 */
        /* <DEDUP_REMOVED lines=19> */
.L_x_3630:
[----:B------:R-:W-:Y:S01]  /*3a90*/  IMAD.IADD R3, R218, 0x1, R81 ;  /* 0x00000001da037824 */ /* 0x000fe200078e0251 */
[----:B------:R-:W-:Y:S01]  /*3aa0*/  P2R R80, PR, RZ, 0x1 ;  /* 0x00000001ff507803 */ /* 0x000fe20000000000 */
[----:B------:R-:W-:Y:S02]  /*3ab0*/  ULDC UR6, c[0x0][0x988] ;  /* 0x0002620000067ab9 */ /* 0x000fe40000000800 */
[----:B------:R-:W-:-:S05]  /*3ac0*/  IMAD R3, R120, -0x70, R3 ;  /* 0xffffff9078037824 */ /* 0x000fca00078e0203 */
[C---:B------:R-:W-:Y:S02]  /*3ad0*/  ISETP.GT.AND P6, PT, R3.reuse, RZ, PT ;  /* 0x000000ff0300720c */ /* 0x040fe40003fc4270 */
[C---:B------:R-:W-:Y:S02]  /*3ae0*/  ISETP.GT.AND P5, PT, R3.reuse, 0x1, PT ;  /* 0x000000010300780c */ /* 0x040fe40003fa4270 */
[----:B------:R-:W-:Y:S02]  /*3af0*/  ISETP.GT.AND P4, PT, R3, 0x8, PT ;  /* 0x000000080300780c */ /* 0x000fe40003f84270 */
[----:B------:R-:W-:Y:S02]  /*3b00*/  FSEL R83, R72, -INF , P6 ;  /* 0xff80000048537808 */ /* 0x000fe40003000000 */
        /* <DEDUP_REMOVED lines=62> */
[----:B------:R-:W-:Y:S02]  /*3ef0*/  ISETP.GT.AND P0, PT, R3, 0x49, PT ;  /* 0x000000490300780c */ /* 0x000fe40003f04270 */
[----:B------:R-:W-:Y:S02]  /*3f00*/  FSEL R111, R44, -INF , P6 ;  /* 0xff8000002c6f7808 */ /* 0x000fe40003000000 */
[----:B------:R-:W-:Y:S02]  /*3f10*/  FMNMX.FTZ R0, R107, R0, !PT ;  /* 0x000000006b007209 */ /* 0x000fe40007810000 */
[----:B------:R-:W-:Y:S02]  /*3f20*/  FSEL R51, R51, -INF , P5 ;  /* 0xff80000033337808 */ /* 0x000fe40002800000 */
[----:B------:R-:W-:Y:S02]  /*3f30*/  ISETP.GT.AND P5, PT, R3, 0x50, PT ;  /* 0x000000500300780c */ /* 0x000fe40003fa4270 */
[----:B------:R-:W-:-:S02]  /*3f40*/  FSEL R113, R45, -INF , P0 ;  /* 0xff8000002d717808 */ /* 0x000fc40000000000 */
[----:B------:R-:W-:Y:S02]  /*3f50*/  FMNMX.FTZ R0, R111, R0, !PT ;  /* 0x000000006f007209 */ /* 0x000fe40007810000 */
        /* <DEDUP_REMOVED lines=12> */
[----:B------:R-:W-:Y:S02]  /*4020*/  FSEL R121, R37, -INF , P2 ;  /* 0xff80000025797808 */ /* 0x000fe40001000000 */
[----:B------:R-:W-:Y:S02]  /*4030*/  FMNMX.FTZ R0, R119, R0, !PT ;  /* 0x0000000077007209 */ /* 0x000fe40007810000 */
[----:B------:R-:W-:Y:S02]  /*4040*/  ISETP.GT.AND P3, PT, R3, 0x60, PT ;  /* 0x000000600300780c */ /* 0x000fe40003f64270 */
[----:B------:R-:W-:Y:S02]  /*4050*/  FSEL R41, R54, -INF , P4 ;  /* 0xff80000036297808 */ /* 0x000fe40002000000 */
[----:B------:R-:W-:-:S02]  /*4060*/  FSEL R123, R24, -INF , P3 ;  /* 0xff800000187b7808 */ /* 0x000fc40001800000 */
[----:B------:R-:W-:Y:S02]  /*4070*/  FMNMX.FTZ R0, R121, R0, !PT ;  /* 0x0000000079007209 */ /* 0x000fe40007810000 */
[----:B------:R-:W-:Y:S02]  /*4080*/  ISETP.GT.AND P4, PT, R3, 0x61, PT ;  /* 0x000000610300780c */ /* 0x000fe40003f84270 */
[----:B------:R-:W-:Y:S02]  /*4090*/  FMNMX.FTZ R0, R123, R0, !PT ;  /* 0x000000007b007209 */ /* 0x000fe40007810000 */
[----:B------:R-:W-:Y:S02]  /*40a0*/  FSEL R125, R25, -INF , P4 ;  /* 0xff800000197d7808 */ /* 0x000fe40002000000 */
[----:B------:R-:W-:Y:S02]  /*40b0*/  ISETP.GT.AND P5, PT, R3, 0x68, PT ;  /* 0x000000680300780c */ /* 0x000fe40003fa4270 */
[----:B------:R-:W-:-:S02]  /*40c0*/  FMNMX.FTZ R0, R125, R0, !PT ;  /* 0x000000007d007209 */ /* 0x000fc40007810000 */
[----:B------:R-:W-:Y:S02]  /*40d0*/  FSEL R127, R28, -INF , P5 ;  /* 0xff8000001c7f7808 */ /* 0x000fe40002800000 */
[----:B------:R-:W-:Y:S02]  /*40e0*/  ISETP.GT.AND P6, PT, R3, 0x69, PT ;  /* 0x000000690300780c */ /* 0x000fe40003fc4270 */
[----:B------:R-:W-:Y:S02]  /*40f0*/  FMNMX.FTZ R0, R127, R0, !PT ;  /* 0x000000007f007209 */ /* 0x000fe40007810000 */
[----:B------:R-:W-:Y:S02]  /*4100*/  FSEL R129, R29, -INF , P6 ;  /* 0xff8000001d817808 */ /* 0x000fe40003000000 */
[----:B------:R-:W-:Y:S02]  /*4110*/  P2R R14, PR, RZ, 0x4 ;  /* 0x00000004ff0e7803 */ /* 0x000fe40000000000 */
[----:B------:R-:W-:Y:S01]  /*4120*/  FMNMX.FTZ R6, R129, R0, !PT ;  /* 0x0000000081067209 */ /* 0x000fe20007810000 */
[----:B------:R-:W-:Y:S01]  /*4130*/  IMAD.U32 R0, RZ, RZ, UR6 ;  /* 0x00000006ff007e24 */ /* 0x000fe2000f8e00ff */
[----:B------:R-:W-:-:S02]  /*4140*/  ISETP.GT.AND P2, PT, R3, 0x48, PT ;  /* 0x000000480300780c */ /* 0x000fc40003f44270 */
[----:B------:R-:W-:Y:S01]  /*4150*/  P2R R20, PR, RZ, 0x2 ;  /* 0x00000002ff147803 */ /* 0x000fe20000000000 */
[----:B------:R-:W0:Y:S01]  /*4160*/  SHFL.BFLY PT, R25, R6, 0x2, 0x1f ;  /* 0x0c401f0006197f89 */ /* 0x000e2200000e0000 */
[C---:B------:R-:W-:Y:S02]  /*4170*/  ISETP.GT.AND P1, PT, R3.reuse, 0x49, PT ;  /* 0x000000490300780c */ /* 0x040fe40003f24270 */
[----:B------:R-:W-:Y:S02]  /*4180*/  FSEL R109, R46, -INF , P2 ;  /* 0xff8000002e6d7808 */ /* 0x000fe40001000000 */
[----:B------:R-:W-:Y:S02]  /*4190*/  P2R R32, PR, RZ, 0x1 ;  /* 0x00000001ff207803 */ /* 0x000fe40000000000 */
[----:B------:R-:W-:Y:S02]  /*41a0*/  ISETP.GT.AND P0, PT, R3, 0x50, PT ;  /* 0x000000500300780c */ /* 0x000fe40003f04270 */
[----:B------:R-:W-:-:S02]  /*41b0*/  FSEL R57, R47, -INF , P1 ;  /* 0xff8000002f397808 */ /* 0x000fc40000800000 */
[----:B------:R-:W-:Y:S02]  /*41c0*/  P2R R12, PR, RZ, 0x8 ;  /* 0x00000008ff0c7803 */ /* 0x000fe40000000000 */
[----:B------:R-:W-:Y:S02]  /*41d0*/  FSEL R29, R34, -INF , P0 ;  /* 0xff800000221d7808 */ /* 0x000fe40000000000 */
[----:B------:R-:W-:Y:S02]  /*41e0*/  ISETP.NE.AND P0, PT, R32, RZ, PT ;  /* 0x000000ff2000720c */ /* 0x000fe40003f05270 */
[----:B------:R-:W-:Y:S02]  /*41f0*/  ISETP.NE.AND P1, PT, R20, RZ, PT ;  /* 0x000000ff1400720c */ /* 0x000fe40003f25270 */
[----:B------:R-:W-:Y:S02]  /*4200*/  FSEL R35, R35, -INF , P0 ;  /* 0xff80000023237808 */ /* 0x000fe40000000000 */
[----:B------:R-:W-:-:S02]  /*4210*/  ISETP.NE.AND P2, PT, R14, RZ, PT ;  /* 0x000000ff0e00720c */ /* 0x000fc40003f45270 */
[----:B------:R-:W-:Y:S02]  /*4220*/  FSEL R27, R27, -INF , P4 ;  /* 0xff8000001b1b7808 */ /* 0x000fe40002000000 */
[----:B0-----:R-:W-:Y:S02]  /*4230*/  FMNMX.FTZ R25, R6, R25, !PT ;  /* 0x0000001906197209 */ /* 0x001fe40007810000 */
[----:B------:R-:W-:Y:S02]  /*4240*/  FMNMX.FTZ R6, R5, R75, !PT ;  /* 0x0000004b05067209 */ /* 0x000fe40007810000 */
[----:B------:R-:W-:Y:S01]  /*4250*/  FSEL R39, R39, -INF , P2 ;  /* 0xff80000027277808 */ /* 0x000fe20001000000 */
[----:B------:R-:W0:Y:S01]  /*4260*/  SHFL.BFLY PT, R4, R25, 0x1, 0x1f ;  /* 0x0c201f0019047f89 */ /* 0x000e2200000e0000 */
[----:B------:R-:W-:Y:S02]  /*4270*/  FMNMX.FTZ R6, R9, R6, !PT ;  /* 0x0000000609067209 */ /* 0x000fe40007810000 */
[----:B------:R-:W-:-:S02]  /*4280*/  FSEL R31, R31, -INF , P6 ;  /* 0xff8000001f1f7808 */ /* 0x000fc40003000000 */
[----:B------:R-:W-:Y:S02]  /*4290*/  FMNMX.FTZ R6, R79, R6, !PT ;  /* 0x000000064f067209 */ /* 0x000fe40007810000 */
[----:B------:R-:W-:Y:S02]  /*42a0*/  ISETP.GE.AND P2, PT, R81, 0x71, PT ;  /* 0x000000715100780c */ /* 0x000fe40003f46270 */
[----:B------:R-:W-:Y:S02]  /*42b0*/  FMNMX.FTZ R6, R11, R6, !PT ;  /* 0x000000060b067209 */ /* 0x000fe40007810000 */
[----:B------:R-:W-:Y:S02]  /*42c0*/  ISETP.NE.AND P0, PT, R80, RZ, PT ;  /* 0x000000ff5000720c */ /* 0x000fe40003f05270 */
[----:B------:R-:W-:Y:S02]  /*42d0*/  CS2R R80, SRZ ;  /* 0x0000000000507805 */ /* 0x000fe4000001ff00 */
        /* <DEDUP_REMOVED lines=18> */
[--C-:B------:R-:W-:Y:S01]  /*4400*/  FFMA.FTZ R25, R73, R0, -R10.reuse ;  /* 0x0000000049197223 */ /* 0x100fe2000001080a */
[----:B------:R-:W-:Y:S01]  /*4410*/  FSEL R61, R26, -INF , P3 ;  /* 0xff8000001a3d7808 */ /* 0x000fe20001800000 */
[----:B------:R0:W-:Y:S01]  /*4420*/  MUFU.EX2 R73, R3 ;  /* 0x0000000300497308 */ /* 0x0001e20000000800 */
[----:B------:R-:W-:Y:S01]  /*4430*/  FMNMX.FTZ R6, R41, R6, !PT ;  /* 0x0000000629067209 */ /* 0x000fe20007810000 */
[-CC-:B------:R-:W-:Y:S01]  /*4440*/  FFMA.FTZ R200, R83, R0.reuse, -R10.reuse ;  /* 0x0000000053c87223 */ /* 0x180fe2000001080a */
[----:B------:R-:W-:Y:S01]  /*4450*/  FSEL R69, R30, -INF , P5 ;  /* 0xff8000001e457808 */ /* 0x000fe20002800000 */
[--C-:B------:R-:W-:Y:S01]  /*4460*/  FFMA.FTZ R202, R85, R0, -R10.reuse ;  /* 0x0000000055ca7223 */ /* 0x100fe2000001080a */
[----:B------:R-:W-:Y:S01]  /*4470*/  FMNMX.FTZ R6, R55, R6, !PT ;  /* 0x0000000637067209 */ /* 0x000fe20007810000 */
[-CC-:B------:R-:W-:Y:S01]  /*4480*/  FFMA.FTZ R33, R77, R0.reuse, -R10.reuse ;  /* 0x000000004d217223 */ /* 0x180fe2000001080a */
[--C-:B------:R-:W-:Y:S01]  /*4490*/  FFMA.FTZ R196, R87, R0, -R10.reuse ;  /* 0x0000000057c47223 */ /* 0x100fe2000001080a */
[----:B------:R-:W-:Y:S01]  /*44a0*/  MUFU.EX2 R200, R200 ;  /* 0x000000c800c87308 */ /* 0x000fe20000000800 */
[----:B------:R-:W-:Y:S01]  /*44b0*/  FMNMX.FTZ R6, R45, R6, !PT ;  /* 0x000000062d067209 */ /* 0x000fe20007810000 */
[-CC-:B------:R-:W-:Y:S01]  /*44c0*/  FFMA.FTZ R198, R89, R0.reuse, -R10.reuse ;  /* 0x0000000059c67223 */ /* 0x180fe2000001080a */
[-CC-:B------:R-:W-:Y:S01]  /*44d0*/  FFMA.FTZ R192, R91, R0.reuse, -R10.reuse ;  /* 0x000000005bc07223 */ /* 0x180fe2000001080a */
[--C-:B------:R-:W-:Y:S01]  /*44e0*/  FFMA.FTZ R53, R93, R0, -R10.reuse ;  /* 0x000000005d357223 */ /* 0x100fe2000001080a */
[----:B------:R-:W-:Y:S01]  /*44f0*/  FMNMX.FTZ R6, R43, R6, !PT ;  /* 0x000000062b067209 */ /* 0x000fe20007810000 */
[-CC-:B------:R-:W-:Y:S01]  /*4500*/  FFMA.FTZ R194, R95, R0.reuse, -R10.reuse ;  /* 0x000000005fc27223 */ /* 0x180fe2000001080a */
[--C-:B------:R-:W-:Y:S01]  /*4510*/  FFMA.FTZ R97, R97, R0, -R10.reuse ;  /* 0x0000000061617223 */ /* 0x100fe2000001080a */
[----:B------:R-:W1:Y:S01]  /*4520*/  MUFU.EX2 R25, R25 ;  /* 0x0000001900197308 */ /* 0x000e620000000800 */
[----:B------:R-:W-:Y:S01]  /*4530*/  FMNMX.FTZ R6, R109, R6, !PT ;  /* 0x000000066d067209 */ /* 0x000fe20007810000 */
[-CC-:B------:R-:W-:Y:S01]  /*4540*/  FFMA.FTZ R99, R99, R0.reuse, -R10.reuse ;  /* 0x0000000063637223 */ /* 0x180fe2000001080a */
[-CC-:B------:R-:W-:Y:S01]  /*4550*/  FFMA.FTZ R101, R101, R0.reuse, -R10.reuse ;  /* 0x0000000065657223 */ /* 0x180fe2000001080a */
[--C-:B------:R-:W-:Y:S01]  /*4560*/  FFMA.FTZ R103, R103, R0, -R10.reuse ;  /* 0x0000000067677223 */ /* 0x100fe2000001080a */
[----:B------:R-:W-:Y:S01]  /*4570*/  FMNMX.FTZ R6, R57, R6, !PT ;  /* 0x0000000639067209 */ /* 0x000fe20007810000 */
[-CC-:B------:R-:W-:Y:S01]  /*4580*/  FFMA.FTZ R105, R105, R0.reuse, -R10.reuse ;  /* 0x0000000069697223 */ /* 0x180fe2000001080a */
[--C-:B------:R-:W-:Y:S01]  /*4590*/  FFMA.FTZ R107, R107, R0, -R10.reuse ;  /* 0x000000006b6b7223 */ /* 0x100fe2000001080a */
[----:B------:R-:W2:Y:S01]  /*45a0*/  MUFU.EX2 R202, R202 ;  /* 0x000000ca00ca7308 */ /* 0x000ea20000000800 */
[----:B------:R-:W-:Y:S01]  /*45b0*/  FMNMX.FTZ R6, R29, R6, !PT ;  /* 0x000000061d067209 */ /* 0x000fe20007810000 */
[-CC-:B------:R-:W-:Y:S01]  /*45c0*/  FFMA.FTZ R111, R111, R0.reuse, -R10.reuse ;  /* 0x000000006f6f7223 */ /* 0x180fe2000001080a */
[-CC-:B------:R-:W-:Y:S01]  /*45d0*/  FFMA.FTZ R113, R113, R0.reuse, -R10.reuse ;  /* 0x0000000071717223 */ /* 0x180fe2000001080a */
[--C-:B------:R-:W-:Y:S01]  /*45e0*/  FFMA.FTZ R115, R115, R0, -R10.reuse ;  /* 0x0000000073737223 */ /* 0x100fe2000001080a */
[----:B------:R-:W-:Y:S01]  /*45f0*/  FMNMX.FTZ R6, R35, R6, !PT ;  /* 0x0000000623067209 */ /* 0x000fe20007810000 */
[-CC-:B------:R-:W-:Y:S01]  /*4600*/  FFMA.FTZ R117, R117, R0.reuse, -R10.reuse ;  /* 0x0000000075757223 */ /* 0x180fe2000001080a */
[--C-:B------:R-:W-:Y:S01]  /*4610*/  FFMA.FTZ R119, R119, R0, -R10.reuse ;  /* 0x0000000077777223 */ /* 0x100fe2000001080a */
[----:B------:R-:W3:Y:S01]  /*4620*/  MUFU.EX2 R33, R33 ;  /* 0x0000002100217308 */ /* 0x000ee20000000800 */
[----:B------:R-:W-:Y:S01]  /*4630*/  FMNMX.FTZ R6, R65, R6, !PT ;  /* 0x0000000641067209 */ /* 0x000fe20007810000 */
[-CC-:B------:R-:W-:Y:S01]  /*4640*/  FFMA.FTZ R121, R121, R0.reuse, -R10.reuse ;  /* 0x0000000079797223 */ /* 0x180fe2000001080a */
[-CC-:B------:R-:W-:Y:S01]  /*4650*/  FFMA.FTZ R123, R123, R0.reuse, -R10.reuse ;  /* 0x000000007b7b7223 */ /* 0x180fe2000001080a */
[--C-:B------:R-:W-:Y:S01]  /*4660*/  FFMA.FTZ R125, R125, R0, -R10.reuse ;  /* 0x000000007d7d7223 */ /* 0x100fe2000001080a */
[----:B------:R-:W-:Y:S01]  /*4670*/  FMNMX.FTZ R6, R39, R6, !PT ;  /* 0x0000000627067209 */ /* 0x000fe20007810000 */
[-CC-:B------:R-:W-:Y:S01]  /*4680*/  FFMA.FTZ R127, R127, R0.reuse, -R10.reuse ;  /* 0x000000007f7f7223 */ /* 0x180fe2000001080a */
[----:B------:R-:W-:Y:S01]  /*4690*/  FFMA.FTZ R10, R129, R0, -R10 ;  /* 0x00000000810a7223 */ /* 0x000fe2000001080a */
[----:B------:R-:W4:Y:S01]  /*46a0*/  MUFU.EX2 R196, R196 ;  /* 0x000000c400c47308 */ /* 0x000f220000000800 */
[----:B------:R-:W-:-:S02]  /*46b0*/  FMNMX.FTZ R6, R61, R6, !PT ;  /* 0x000000063d067209 */ /* 0x000fc40007810000 */
[----:B------:R-:W-:Y:S02]  /*46c0*/  CS2R R94, SRZ ;  /* 0x00000000005e7805 */ /* 0x000fe4000001ff00 */
[----:B------:R-:W-:Y:S02]  /*46d0*/  CS2R R92, SRZ ;  /* 0x00000000005c7805 */ /* 0x000fe4000001ff00 */
[----:B------:R-:W-:Y:S02]  /*46e0*/  CS2R R90, SRZ ;  /* 0x00000000005a7805 */ /* 0x000fe4000001ff00 */
[----:B------:R-:W-:Y:S02]  /*46f0*/  FMNMX.FTZ R6, R27, R6, !PT ;  /* 0x000000061b067209 */ /* 0x000fe40007810000 */
[----:B------:R-:W-:Y:S02]  /*4700*/  CS2R R88, SRZ ;  /* 0x0000000000587805 */ /* 0x000fe4000001ff00 */
[----:B------:R-:W-:Y:S01]  /*4710*/  CS2R R86, SRZ ;  /* 0x0000000000567805 */ /* 0x000fe2000001ff00 */
[----:B------:R-:W5:Y:S01]  /*4720*/  MUFU.EX2 R37, R37 ;  /* 0x0000002500257308 */ /* 0x000f620000000800 */
[----:B------:R-:W-:-:S02]  /*4730*/  FMNMX.FTZ R6, R69, R6, !PT ;  /* 0x0000000645067209 */ /* 0x000fc40007810000 */
[----:B------:R-:W-:Y:S02]  /*4740*/  CS2R R84, SRZ ;  /* 0x0000000000547805 */ /* 0x000fe4000001ff00 */
[----:B------:R-:W-:Y:S02]  /*4750*/  CS2R R82, SRZ ;  /* 0x0000000000527805 */ /* 0x000fe4000001ff00 */
[----:B------:R-:W-:Y:S02]  /*4760*/  CS2R R76, SRZ ;  /* 0x00000000004c7805 */ /* 0x000fe4000001ff00 */
[----:B------:R-:W-:Y:S01]  /*4770*/  FMNMX.FTZ R6, R31, R6, !PT ;  /* 0x000000061f067209 */ /* 0x000fe20007810000 */
[----:B------:R-:W-:Y:S04]  /*4780*/  MUFU.EX2 R198, R198 ;  /* 0x000000c600c67308 */ /* 0x000fe80000000800 */
[----:B0-----:R-:W0:Y:S04]  /*4790*/  SHFL.BFLY PT, R3, R6, 0x2, 0x1f ;  /* 0x0c401f0006037f89 */ /* 0x001e2800000e0000 */
[----:B------:R-:W-:Y:S08]  /*47a0*/  MUFU.EX2 R47, R47 ;  /* 0x0000002f002f7308 */ /* 0x000ff00000000800 */
[----:B------:R-:W-:Y:S08]  /*47b0*/  MUFU.EX2 R192, R192 ;  /* 0x000000c000c07308 */ /* 0x000ff00000000800 */
[----:B------:R-:W-:Y:S01]  /*47c0*/  MUFU.EX2 R53, R53 ;  /* 0x0000003500357308 */ /* 0x000fe20000000800 */
[----:B0-----:R-:W-:-:S05]  /*47d0*/  FMNMX.FTZ R8, R6, R3, !PT ;  /* 0x0000000306087209 */ /* 0x001fca0007810000 */
[----:B------:R-:W0:Y:S02]  /*47e0*/  SHFL.BFLY PT, R3, R8, 0x1, 0x1f ;  /* 0x0c201f0008037f89 */ /* 0x000e2400000e0000 */
[----:B------:R-:W-:Y:S08]  /*47f0*/  MUFU.EX2 R194, R194 ;  /* 0x000000c200c27308 */ /* 0x000ff00000000800 */
[----:B------:R-:W-:Y:S08]  /*4800*/  MUFU.EX2 R97, R97 ;  /* 0x0000006100617308 */ /* 0x000ff00000000800 */
[----:B------:R1:W-:Y:S01]  /*4810*/  MUFU.EX2 R188, R99 ;  /* 0x0000006300bc7308 */ /* 0x0003e20000000800 */
[----:B0-----:R-:W-:-:S07]  /*4820*/  FMNMX.FTZ R3, R8, R3, !PT ;  /* 0x0000000308037209 */ /* 0x001fce0007810000 */
[----:B------:R-:W-:Y:S01]  /*4830*/  MUFU.EX2 R101, R101 ;  /* 0x0000006500657308 */ /* 0x000fe20000000800 */
[----:B-1----:R-:W-:Y:S02]  /*4840*/  CS2R R98, SRZ ;  /* 0x0000000000627805 */ /* 0x002fe4000001ff00 */
[C---:B------:R-:W-:Y:S01]  /*4850*/  FSETP.NEU.FTZ.AND P1, PT, R3.reuse, -INF , PT ;  /* 0xff8000000300780b */ /* 0x040fe20003f3d000 */
[----:B------:R-:W-:-:S04]  /*4860*/  FMUL.FTZ R6, R3, R0 ;  /* 0x0000000003067220 */ /* 0x000fc80000410000 */
[----:B------:R-:W-:Y:S01]  /*4870*/  MUFU.EX2 R190, R103 ;  /* 0x0000006700be7308 */ /* 0x000fe20000000800 */
[----:B------:R-:W-:Y:S02]  /*4880*/  FSEL R6, R6, RZ, P1 ;  /* 0x000000ff06067208 */ /* 0x000fe40000800000 */
[----:B------:R-:W-:-:S03]  /*4890*/  ISETP.NE.AND P1, PT, R18, RZ, PT ;  /* 0x000000ff1200720c */ /* 0x000fc60003f25270 */
        /* <DEDUP_REMOVED lines=12> */
[----:B------:R-:W1:Y:S01]  /*4960*/  MUFU.EX2 R8, R75 ;  /* 0x0000004b00087308 */ /* 0x000e620000000800 */
[----:B0-----:R-:W-:Y:S01]  /*4970*/  FADD.FTZ R5, R200, R25 ;  /* 0x00000019c8057221 */ /* 0x001fe20000010000 */
[-CC-:B------:R-:W-:Y:S01]  /*4980*/  FFMA.FTZ R21, R21, R0.reuse, -R6.reuse ;  /* 0x0000000015157223 */ /* 0x180fe20000010806 */
[-CC-:B------:R-:W-:Y:S01]  /*4990*/  FFMA.FTZ R43, R43, R0.reuse, -R6.reuse ;  /* 0x000000002b2b7223 */ /* 0x180fe20000010806 */
[-CC-:B------:R-:W-:Y:S01]  /*49a0*/  FFMA.FTZ R63, R63, R0.reuse, -R6.reuse ;  /* 0x000000003f3f7223 */ /* 0x180fe20000010806 */
[----:B--2---:R-:W-:Y:S01]  /*49b0*/  FADD.FTZ R30, R202, R5 ;  /* 0x00000005ca1e7221 */ /* 0x004fe20000010000 */
[-CC-:B------:R-:W-:Y:S01]  /*49c0*/  FFMA.FTZ R49, R49, R0.reuse, -R6.reuse ;  /* 0x0000000031317223 */ /* 0x180fe20000010806 */
[-C--:B------:R-:W-:Y:S01]  /*49d0*/  FFMA.FTZ R41, R41, R0.reuse, -R6 ;  /* 0x0000000029297223 */ /* 0x080fe20000010806 */
[----:B------:R-:W0:Y:S01]  /*49e0*/  MUFU.EX2 R9, R9 ;  /* 0x0000000900097308 */ /* 0x000e220000000800 */
[----:B---3--:R-:W-:Y:S01]  /*49f0*/  FADD.FTZ R5, R33, R30 ;  /* 0x0000001e21057221 */ /* 0x008fe20000010000 */
[-CC-:B------:R-:W-:Y:S01]  /*4a00*/  FFMA.FTZ R55, R55, R0.reuse, -R6.reuse ;  /* 0x0000000037377223 */ /* 0x180fe20000010806 */
[-CC-:B------:R-:W-:Y:S01]  /*4a10*/  FFMA.FTZ R45, R45, R0.reuse, -R6.reuse ;  /* 0x000000002d2d7223 */ /* 0x180fe20000010806 */
[-CC-:B------:R-:W-:Y:S01]  /*4a20*/  FFMA.FTZ R109, R109, R0.reuse, -R6.reuse ;  /* 0x000000006d6d7223 */ /* 0x180fe20000010806 */
[----:B----4-:R-:W-:Y:S01]  /*4a30*/  FADD.FTZ R32, R196, R5 ;  /* 0x00000005c4207221 */ /* 0x010fe20000010000 */
[-CC-:B------:R-:W-:Y:S01]  /*4a40*/  FFMA.FTZ R57, R57, R0.reuse, -R6.reuse ;  /* 0x0000000039397223 */ /* 0x180fe20000010806 */
[-C--:B------:R-:W-:Y:S01]  /*4a50*/  FFMA.FTZ R29, R29, R0.reuse, -R6 ;  /* 0x000000001d1d7223 */ /* 0x080fe20000010806 */
[----:B------:R2:W3:Y:S01]  /*4a60*/  MUFU.EX2 R12, R79 ;  /* 0x0000004f000c7308 */ /* 0x0004e20000000800 */
[----:B-----5:R-:W-:Y:S01]  /*4a70*/  FADD.FTZ R5, R37, R32 ;  /* 0x0000002025057221 */ /* 0x020fe20000010000 */
[----:B-1----:R-:W-:Y:S01]  /*4a80*/  FADD.FTZ R32, R201, R8 ;  /* 0x00000008c9207221 */ /* 0x002fe20000010000 */
[-CC-:B------:R-:W-:Y:S01]  /*4a90*/  FFMA.FTZ R35, R35, R0.reuse, -R6.reuse ;  /* 0x0000000023237223 */ /* 0x180fe20000010806 */
[-CC-:B------:R-:W-:Y:S01]  /*4aa0*/  FFMA.FTZ R65, R65, R0.reuse, -R6.reuse ;  /* 0x0000000041417223 */ /* 0x180fe20000010806 */
[----:B------:R-:W-:Y:S01]  /*4ab0*/  FADD.FTZ R34, R198, R5 ;  /* 0x00000005c6227221 */ /* 0x000fe20000010000 */
[-CC-:B------:R-:W-:Y:S01]  /*4ac0*/  FFMA.FTZ R39, R39, R0.reuse, -R6.reuse ;  /* 0x0000000027277223 */ /* 0x180fe20000010806 */
[-C--:B------:R-:W-:Y:S01]  /*4ad0*/  FFMA.FTZ R61, R61, R0.reuse, -R6 ;  /* 0x000000003d3d7223 */ /* 0x080fe20000010806 */
[----:B------:R-:W-:Y:S01]  /*4ae0*/  MUFU.EX2 R11, R11 ;  /* 0x0000000b000b7308 */ /* 0x000fe20000000800 */
[----:B0-----:R-:W-:Y:S01]  /*4af0*/  FADD.FTZ R5, R9, R32 ;  /* 0x0000002009057221 */ /* 0x001fe20000010000 */
[-CC-:B------:R-:W-:Y:S01]  /*4b00*/  FFMA.FTZ R27, R27, R0.reuse, -R6.reuse ;  /* 0x000000001b1b7223 */ /* 0x180fe20000010806 */
[-CC-:B------:R-:W-:Y:S01]  /*4b10*/  FFMA.FTZ R69, R69, R0.reuse, -R6.reuse ;  /* 0x0000000045457223 */ /* 0x180fe20000010806 */
[----:B------:R-:W-:Y:S01]  /*4b20*/  FFMA.FTZ R31, R31, R0, -R6 ;  /* 0x000000001f1f7223 */ /* 0x000fe20000010806 */
[----:B------:R-:W-:-:S02]  /*4b30*/  F2FP.F16.F32.PACK_AB R200, R25, R200 ;  /* 0x000000c819c8723e */ /* 0x000fc400000000ff */
[----:B------:R-:W-:Y:S02]  /*4b40*/  CS2R R102, SRZ ;  /* 0x0000000000667805 */ /* 0x000fe4000001ff00 */
[----:B------:R-:W-:Y:S01]  /*4b50*/  F2FP.F16.F32.PACK_AB R201, R8, R201 ;  /* 0x000000c908c9723e */ /* 0x000fe200000000ff */
[----:B------:R0:W1:Y:S01]  /*4b60*/  MUFU.EX2 R14, R67 ;  /* 0x00000043000e7308 */ /* 0x0000620000000800 */
[----:B------:R-:W-:Y:S02]  /*4b70*/  F2FP.F16.F32.PACK_AB R202, R33, R202 ;  /* 0x000000ca21ca723e */ /* 0x000fe400000000ff */
[----:B--2---:R-:W-:Y:S02]  /*4b80*/  CS2R R78, SRZ ;  /* 0x00000000004e7805 */ /* 0x004fe4000001ff00 */
[----:B------:R-:W-:Y:S02]  /*4b90*/  F2FP.F16.F32.PACK_AB R196, R37, R196 ;  /* 0x000000c425c4723e */ /* 0x000fe400000000ff */
[----:B------:R-:W-:-:S02]  /*4ba0*/  CS2R R74, SRZ ;  /* 0x00000000004a7805 */ /* 0x000fc4000001ff00 */
[----:B------:R-:W-:Y:S02]  /*4bb0*/  F2FP.F16.F32.PACK_AB R198, R47, R198 ;  /* 0x000000c62fc6723e */ /* 0x000fe400000000ff */
[----:B---3--:R-:W-:Y:S01]  /*4bc0*/  F2FP.F16.F32.PACK_AB R203, R12, R9 ;  /* 0x000000090ccb723e */ /* 0x008fe200000000ff */
[----:B------:R-:W-:Y:S01]  /*4bd0*/  MUFU.EX2 R13, R13 ;  /* 0x0000000d000d7308 */ /* 0x000fe20000000800 */
[----:B0-----:R-:W-:-:S07]  /*4be0*/  CS2R R66, SRZ ;  /* 0x0000000000427805 */ /* 0x001fce000001ff00 */
[----:B------:R0:W-:Y:S01]  /*4bf0*/  MUFU.EX2 R28, R51 ;  /* 0x00000033001c7308 */ /* 0x0001e20000000800 */
[----:B-1----:R-:W-:-:S07]  /*4c00*/  F2FP.F16.F32.PACK_AB R197, R14, R11 ;  /* 0x0000000b0ec5723e */ /* 0x002fce00000000ff */
[----:B------:R1:W2:Y:S01]  /*4c10*/  MUFU.EX2 R20, R71 ;  /* 0x0000004700147308 */ /* 0x0002a20000000800 */
[----:B0-----:R-:W-:Y:S01]  /*4c20*/  FADD.FTZ R51, R47, R34 ;  /* 0x000000222f337221 */ /* 0x001fe20000010000 */
[----:B------:R-:W-:Y:S01]  /*4c30*/  FADD.FTZ R34, R12, R5 ;  /* 0x000000050c227221 */ /* 0x000fe20000010000 */
[----:B------:R-:W-:Y:S02]  /*4c40*/  CS2R R46, SRZ ;  /* 0x00000000002e7805 */ /* 0x000fe4000001ff00 */
[----:B------:R-:W-:Y:S01]  /*4c50*/  FADD.FTZ R36, R192, R51 ;  /* 0x00000033c0247221 */ /* 0x000fe20000010000 */
[----:B------:R-:W-:Y:S01]  /*4c60*/  FADD.FTZ R5, R11, R34 ;  /* 0x000000220b057221 */ /* 0x000fe20000010000 */
[C---:B------:R-:W-:Y:S01]  /*4c70*/  F2FP.F16.F32.PACK_AB R192, R53.reuse, R192 ;  /* 0x000000c035c0723e */ /* 0x040fe200000000ff */
[----:B------:R-:W-:Y:S01]  /*4c80*/  MUFU.EX2 R15, R15 ;  /* 0x0000000f000f7308 */ /* 0x000fe20000000800 */
[----:B------:R-:W-:Y:S01]  /*4c90*/  FADD.FTZ R51, R53, R36 ;  /* 0x0000002435337221 */ /* 0x000fe20000010000 */
[----:B------:R-:W-:Y:S01]  /*4ca0*/  FADD.FTZ R34, R14, R5 ;  /* 0x000000050e227221 */ /* 0x000fe20000010000 */
[----:B------:R-:W-:Y:S01]  /*4cb0*/  @P1 VIADD R5, R2, 0x36840 ;  /* 0x0003684002051836 */ /* 0x000fe20000000000 */
[----:B-1----:R-:W-:Y:S01]  /*4cc0*/  CS2R R70, SRZ ;  /* 0x0000000000467805 */ /* 0x002fe2000001ff00 */
[----:B------:R-:W-:Y:S01]  /*4cd0*/  FADD.FTZ R36, R194, R51 ;  /* 0x00000033c2247221 */ /* 0x000fe20000010000 */
[----:B------:R-:W-:-:S02]  /*4ce0*/  F2FP.F16.F32.PACK_AB R194, R73, R194 ;  /* 0x000000c249c2723e */ /* 0x000fc400000000ff */
[----:B------:R-:W-:Y:S01]  /*4cf0*/  CS2R R52, SRZ ;  /* 0x0000000000347805 */ /* 0x000fe2000001ff00 */
[----:B------:R0:W1:Y:S01]  /*4d00*/  MUFU.EX2 R24, R59 ;  /* 0x0000003b00187308 */ /* 0x0000620000000800 */
[----:B------:R-:W-:Y:S01]  /*4d10*/  FADD.FTZ R36, R73, R36 ;  /* 0x0000002449247221 */ /* 0x000fe20000010000 */
[----:B------:R-:W-:Y:S02]  /*4d20*/  @P1 PRMT R5, R22, 0x654, R5 ;  /* 0x0000065416051816 */ /* 0x000fe40000000005 */
[----:B------:R-:W-:Y:S02]  /*4d30*/  CS2R R72, SRZ ;  /* 0x0000000000487805 */ /* 0x000fe4000001ff00 */
[----:B--2---:R-:W-:Y:S01]  /*4d40*/  F2FP.F16.F32.PACK_AB R199, R20, R13 ;  /* 0x0000000d14c7723e */ /* 0x004fe200000000ff */
[----:B------:R-:W-:Y:S01]  /*4d50*/  FADD.FTZ R51, R97, R36 ;  /* 0x0000002461337221 */ /* 0x000fe20000010000 */
[----:B------:R2:W-:Y:S01]  /*4d60*/  @P1 SYNCS.ARRIVE.TRANS64.RED.A1T0 RZ, [R5+URZ], RZ ;  /* 0x000000ff05ff19a7 */ /* 0x0005e2000810043f */
[----:B------:R-:W2:Y:S02]  /*4d70*/  MUFU.EX2 R21, R21 ;  /* 0x0000001500157308 */ /* 0x000ea40000000800 */
[C---:B------:R-:W-:Y:S01]  /*4d80*/  FADD.FTZ R36, R188.reuse, R51 ;  /* 0x00000033bc247221 */ /* 0x040fe20000010000 */
[----:B------:R-:W-:-:S02]  /*4d90*/  F2FP.F16.F32.PACK_AB R188, R188, R97 ;  /* 0x00000061bcbc723e */ /* 0x000fc400000000ff */
[----:B------:R-:W-:Y:S02]  /*4da0*/  CS2R R96, SRZ ;  /* 0x0000000000607805 */ /* 0x000fe4000001ff00 */
[----:B0-----:R-:W-:Y:S02]  /*4db0*/  CS2R R58, SRZ ;  /* 0x00000000003a7805 */ /* 0x001fe4000001ff00 */
[----:B------:R-:W-:Y:S01]  /*4dc0*/  CS2R R50, SRZ ;  /* 0x0000000000327805 */ /* 0x000fe2000001ff00 */
[----:B------:R0:W-:Y:S01]  /*4dd0*/  MUFU.EX2 R32, R43 ;  /* 0x0000002b00207308 */ /* 0x0001e20000000800 */
[----:B-1----:R-:W-:-:S07]  /*4de0*/  F2FP.F16.F32.PACK_AB R193, R24, R15 ;  /* 0x0000000f18c1723e */ /* 0x002fce00000000ff */
[----:B------:R1:W3:Y:S01]  /*4df0*/  MUFU.EX2 R26, R63 ;  /* 0x0000003f001a7308 */ /* 0x0002e20000000800 */
[----:B0-----:R-:W-:-:S04]  /*4e00*/  FADD.FTZ R43, R13, R34 ;  /* 0x000000220d2b7221 */ /* 0x001fc80000010000 */
[----:B------:R-:W-:-:S03]  /*4e10*/  FADD.FTZ R34, R20, R43 ;  /* 0x0000002b14227221 */ /* 0x000fc60000010000 */
[----:B------:R-:W0:Y:S01]  /*4e20*/  MUFU.EX2 R105, R105 ;  /* 0x0000006900697308 */ /* 0x000e220000000800 */
[----:B------:R-:W-:Y:S01]  /*4e30*/  FADD.FTZ R43, R15, R34 ;  /* 0x000000220f2b7221 */ /* 0x000fe20000010000 */
[----:B-1----:R-:W-:-:S03]  /*4e40*/  CS2R R62, SRZ ;  /* 0x00000000003e7805 */ /* 0x002fc6000001ff00 */
[----:B------:R-:W-:Y:S01]  /*4e50*/  FADD.FTZ R34, R24, R43 ;  /* 0x0000002b18227221 */ /* 0x000fe20000010000 */
[----:B------:R-:W-:Y:S02]  /*4e60*/  FADD.FTZ R43, R101, R36 ;  /* 0x00000024652b7221 */ /* 0x000fe40000010000 */
[----:B------:R-:W1:Y:S01]  /*4e70*/  MUFU.EX2 R49, R49 ;  /* 0x0000003100317308 */ /* 0x000e620000000800 */
[----:B--2---:R-:W-:Y:S01]  /*4e80*/  FADD.FTZ R5, R21, R34 ;  /* 0x0000002215057221 */ /* 0x004fe20000010000 */
[C---:B------:R-:W-:Y:S01]  /*4e90*/  FADD.FTZ R38, R190.reuse, R43 ;  /* 0x0000002bbe267221 */ /* 0x040fe20000010000 */
[----:B------:R-:W-:Y:S02]  /*4ea0*/  F2FP.F16.F32.PACK_AB R190, R190, R101 ;  /* 0x00000065bebe723e */ /* 0x000fe400000000ff */
[----:B------:R-:W-:Y:S01]  /*4eb0*/  CS2R R100, SRZ ;  /* 0x0000000000647805 */ /* 0x000fe2000001ff00 */
[C---:B---3--:R-:W-:Y:S01]  /*4ec0*/  FADD.FTZ R36, R26.reuse, R5 ;  /* 0x000000051a247221 */ /* 0x048fe20000010000 */
[----:B------:R-:W-:Y:S01]  /*4ed0*/  F2FP.F16.F32.PACK_AB R195, R26, R21 ;  /* 0x000000151ac3723e */ /* 0x000fe200000000ff */
[----:B------:R2:W3:Y:S01]  /*4ee0*/  MUFU.EX2 R184, R107 ;  /* 0x0000006b00b87308 */ /* 0x0004e20000000800 */
[----:B0-----:R-:W-:-:S07]  /*4ef0*/  FADD.FTZ R43, R105, R38 ;  /* 0x00000026692b7221 */ /* 0x001fce0000010000 */
[----:B------:R-:W0:Y:S01]  /*4f00*/  MUFU.EX2 R111, R111 ;  /* 0x0000006f006f7308 */ /* 0x000e220000000800 */
[----:B-1----:R-:W-:Y:S01]  /*4f10*/  FADD.FTZ R5, R49, R36 ;  /* 0x0000002431057221 */ /* 0x002fe20000010000 */
[C---:B------:R-:W-:Y:S02]  /*4f20*/  F2FP.F16.F32.PACK_AB R189, R28.reuse, R49 ;  /* 0x000000311cbd723e */ /* 0x040fe400000000ff */
[----:B--2---:R-:W-:Y:S02]  /*4f30*/  CS2R R106, SRZ ;  /* 0x00000000006a7805 */ /* 0x004fe4000001ff00 */
[----:B------:R-:W-:Y:S01]  /*4f40*/  CS2R R48, SRZ ;  /* 0x0000000000307805 */ /* 0x000fe2000001ff00 */
[----:B------:R-:W-:Y:S01]  /*4f50*/  FADD.FTZ R36, R28, R5 ;  /* 0x000000051c247221 */ /* 0x000fe20000010000 */
[----:B------:R-:W1:Y:S01]  /*4f60*/  MUFU.EX2 R41, R41 ;  /* 0x0000002900297308 */ /* 0x000e620000000800 */
[C---:B---3--:R-:W-:Y:S01]  /*4f70*/  FADD.FTZ R38, R184.reuse, R43 ;  /* 0x0000002bb8267221 */ /* 0x048fe20000010000 */
[----:B------:R-:W-:-:S02]  /*4f80*/  F2FP.F16.F32.PACK_AB R184, R184, R105 ;  /* 0x00000069b8b8723e */ /* 0x000fc400000000ff */
[----:B------:R-:W-:-:S04]  /*4f90*/  CS2R R104, SRZ ;  /* 0x0000000000687805 */ /* 0x000fc8000001ff00 */
[----:B------:R2:W3:Y:S01]  /*4fa0*/  MUFU.EX2 R186, R113 ;  /* 0x0000007100ba7308 */ /* 0x0004e20000000800 */
[----:B0-----:R-:W-:-:S07]  /*4fb0*/  FADD.FTZ R43, R111, R38 ;  /* 0x000000266f2b7221 */ /* 0x001fce0000010000 */
[----:B------:R0:W4:Y:S01]  /*4fc0*/  MUFU.EX2 R30, R55 ;  /* 0x00000037001e7308 */ /* 0x0001220000000800 */
[----:B-1----:R-:W-:Y:S01]  /*4fd0*/  FADD.FTZ R5, R41, R36 ;  /* 0x0000002429057221 */ /* 0x002fe20000010000 */
[----:B--2---:R-:W-:-:S06]  /*4fe0*/  CS2R R112, SRZ ;  /* 0x0000000000707805 */ /* 0x004fcc000001ff00 */
[----:B------:R-:W1:Y:S01]  /*4ff0*/  MUFU.EX2 R115, R115 ;  /* 0x0000007300737308 */ /* 0x000e620000000800 */
[C---:B---3--:R-:W-:Y:S01]  /*5000*/  FADD.FTZ R38, R186.reuse, R43 ;  /* 0x0000002bba267221 */ /* 0x048fe20000010000 */
[----:B------:R-:W-:Y:S02]  /*5010*/  F2FP.F16.F32.PACK_AB R186, R186, R111 ;  /* 0x0000006fbaba723e */ /* 0x000fe400000000ff */
[----:B------:R-:W-:Y:S02]  /*5020*/  CS2R R110, SRZ ;  /* 0x00000000006e7805 */ /* 0x000fe4000001ff00 */
[----:B0-----:R-:W-:Y:S02]  /*5030*/  CS2R R54, SRZ ;  /* 0x0000000000367805 */ /* 0x001fe4000001ff00 */
[----:B------:R-:W-:Y:S01]  /*5040*/  CS2R R42, SRZ ;  /* 0x00000000002a7805 */ /* 0x000fe2000001ff00 */
[----:B------:R-:W0:Y:S01]  /*5050*/  MUFU.EX2 R45, R45 ;  /* 0x0000002d002d7308 */ /* 0x000e220000000800 */
[C---:B----4-:R-:W-:Y:S01]  /*5060*/  FADD.FTZ R6, R30.reuse, R5 ;  /* 0x000000051e067221 */ /* 0x050fe20000010000 */
[----:B------:R-:W-:-:S06]  /*5070*/  F2FP.F16.F32.PACK_AB R191, R30, R41 ;  /* 0x000000291ebf723e */ /* 0x000fcc00000000ff */
[----:B------:R2:W3:Y:S01]  /*5080*/  MUFU.EX2 R180, R117 ;  /* 0x0000007500b47308 */ /* 0x0004e20000000800 */
[----:B-1----:R-:W-:-:S07]  /*5090*/  FADD.FTZ R25, R115, R38 ;  /* 0x0000002673197221 */ /* 0x002fce0000010000 */
[----:B------:R-:W1:Y:S01]  /*50a0*/  MUFU.EX2 R119, R119 ;  /* 0x0000007700777308 */ /* 0x000e620000000800 */
[----:B0-----:R-:W-:Y:S01]  /*50b0*/  FADD.FTZ R5, R45, R6 ;  /* 0x000000062d057221 */ /* 0x001fe20000010000 */
[C---:B------:R-:W-:Y:S02]  /*50c0*/  F2FP.F16.F32.PACK_AB R185, R32.reuse, R45 ;  /* 0x0000002d20b9723e */ /* 0x040fe400000000ff */
[----:B--2---:R-:W-:Y:S02]  /*50d0*/  CS2R R116, SRZ ;  /* 0x0000000000747805 */ /* 0x004fe4000001ff00 */
[----:B------:R-:W-:Y:S01]  /*50e0*/  CS2R R44, SRZ ;  /* 0x00000000002c7805 */ /* 0x000fe2000001ff00 */
[----:B------:R-:W-:Y:S01]  /*50f0*/  FADD.FTZ R6, R32, R5 ;  /* 0x0000000520067221 */ /* 0x000fe20000010000 */
[----:B------:R-:W-:Y:S01]  /*5100*/  CS2R R32, SRZ ;  /* 0x0000000000207805 */ /* 0x000fe2000001ff00 */
        /* <DEDUP_REMOVED lines=11> */
[----:B------:R-:W-:Y:S02]  /*51c0*/  CS2R R118, SRZ ;  /* 0x0000000000767805 */ /* 0x000fe4000001ff00 */
[----:B-1----:R-:W-:Y:S02]  /*51d0*/  CS2R R56, SRZ ;  /* 0x0000000000387805 */ /* 0x002fe4000001ff00 */
[----:B------:R-:W1:Y:S01]  /*51e0*/  MUFU.EX2 R29, R29 ;  /* 0x0000001d001d7308 */ /* 0x000e620000000800 */
[C---:B---3--:R-:W-:Y:S01]  /*51f0*/  FADD.FTZ R6, R2.reuse, R5 ;  /* 0x0000000502067221 */ /* 0x048fe20000010000 */
[----:B------:R-:W-:Y:S01]  /*5200*/  F2FP.F16.F32.PACK_AB R187, R2, R109 ;  /* 0x0000006d02bb723e */ /* 0x000fe200000000ff */
[----:B------:R-:W-:Y:S01]  /*5210*/  IMAD.MOV.U32 R2, RZ, RZ, 0x3f800000 ;  /* 0x3f800000ff027424 */ /* 0x000fe200078e00ff */
[----:B------:R-:W-:-:S04]  /*5220*/  CS2R R108, SRZ ;  /* 0x00000000006c7805 */ /* 0x000fc8000001ff00 */
        /* <DEDUP_REMOVED lines=9> */
[----:B------:R-:W-:Y:S02]  /*52c0*/  F2FP.F16.F32.PACK_AB R181, R34, R29 ;  /* 0x0000001d22b5723e */ /* 0x000fe400000000ff */
[----:B------:R-:W-:Y:S02]  /*52d0*/  CS2R R34, SRZ ;  /* 0x0000000000227805 */ /* 0x000fe4000001ff00 */
[----:B------:R-:W-:Y:S02]  /*52e0*/  CS2R R28, SRZ ;  /* 0x00000000001c7805 */ /* 0x000fe4000001ff00 */
[----:B------:R-:W0:Y:S01]  /*52f0*/  MUFU.EX2 R10, R10 ;  /* 0x0000000a000a7308 */ /* 0x000e220000000800 */
[----:B-1----:R-:W-:Y:S01]  /*5300*/  FADD.FTZ R25, R127, R40 ;  /* 0x000000287f197221 */ /* 0x002fe20000010000 */
[----:B------:R-:W-:-:S06]  /*5310*/  CS2R R40, SRZ ;  /* 0x0000000000287805 */ /* 0x000fcc000001ff00 */
[----:B------:R-:W1:Y:S01]  /*5320*/  MUFU.EX2 R36, R39 ;  /* 0x0000002700247308 */ /* 0x000e620000000800 */
[----:B--2---:R-:W-:-:S07]  /*5330*/  FADD.FTZ R5, R65, R6 ;  /* 0x0000000641057221 */ /* 0x004fce0000010000 */
[----:B------:R-:W2:Y:S01]  /*5340*/  MUFU.EX2 R61, R61 ;  /* 0x0000003d003d7308 */ /* 0x000ea20000000800 */
[C---:B0-----:R-:W-:Y:S01]  /*5350*/  FADD.FTZ R6, R10.reuse, R25 ;  /* 0x000000190a067221 */ /* 0x041fe20000010000 */
[----:B------:R-:W-:Y:S02]  /*5360*/  F2FP.F16.F32.PACK_AB R178, R10, R127 ;  /* 0x0000007f0ab2723e */ /* 0x000fe400000000ff */
[----:B------:R-:W-:-:S04]  /*5370*/  CS2R R24, SRZ ;  /* 0x0000000000187805 */ /* 0x000fc8000001ff00 */
[----:B------:R0:W3:Y:S01]  /*5380*/  MUFU.EX2 R38, R27 ;  /* 0x0000001b00267308 */ /* 0x0000e20000000800 */
[C---:B-1----:R-:W-:Y:S01]  /*5390*/  FADD.FTZ R10, R36.reuse, R5 ;  /* 0x00000005240a7221 */ /* 0x042fe20000010000 */
[----:B------:R-:W-:Y:S02]  /*53a0*/  F2FP.F16.F32.PACK_AB R183, R36, R65 ;  /* 0x0000004124b7723e */ /* 0x000fe400000000ff */
[----:B------:R-:W-:Y:S02]  /*53b0*/  CS2R R64, SRZ ;  /* 0x0000000000407805 */ /* 0x000fe4000001ff00 */
[----:B------:R-:W-:Y:S02]  /*53c0*/  CS2R R36, SRZ ;  /* 0x0000000000247805 */ /* 0x000fe4000001ff00 */
[----:B------:R-:W1:Y:S01]  /*53d0*/  MUFU.EX2 R69, R69 ;  /* 0x0000004500457308 */ /* 0x000e620000000800 */
[----:B--2---:R-:W-:Y:S01]  /*53e0*/  FADD.FTZ R5, R61, R10 ;  /* 0x0000000a3d057221 */ /* 0x004fe20000010000 */
[----:B0-----:R-:W-:-:S06]  /*53f0*/  CS2R R26, SRZ ;  /* 0x00000000001a7805 */ /* 0x001fcc000001ff00 */
[----:B------:R0:W2:Y:S01]  /*5400*/  MUFU.EX2 R8, R31 ;  /* 0x0000001f00087308 */ /* 0x0000a20000000800 */
[C---:B---3--:R-:W-:Y:S01]  /*5410*/  FADD.FTZ R10, R38.reuse, R5 ;  /* 0x00000005260a7221 */ /* 0x048fe20000010000 */
[----:B------:R-:W-:Y:S02]  /*5420*/  F2FP.F16.F32.PACK_AB R177, R38, R61 ;  /* 0x0000003d26b1723e */ /* 0x000fe400000000ff */
[----:B------:R-:W-:Y:S02]  /*5430*/  CS2R R60, SRZ ;  /* 0x00000000003c7805 */ /* 0x000fe4000001ff00 */
[----:B------:R-:W-:Y:S01]  /*5440*/  CS2R R38, SRZ ;  /* 0x0000000000267805 */ /* 0x000fe2000001ff00 */
[----:B-1----:R-:W-:Y:S01]  /*5450*/  FADD.FTZ R5, R69, R10 ;  /* 0x0000000a45057221 */ /* 0x002fe20000010000 */
[----:B0-----:R-:W-:-:S03]  /*5460*/  CS2R R30, SRZ ;  /* 0x00000000001e7805 */ /* 0x001fc6000001ff00 */
[C---:B--2---:R-:W-:Y:S01]  /*5470*/  FADD.FTZ R5, R8.reuse, R5 ;  /* 0x0000000508057221 */ /* 0x044fe20000010000 */
[----:B------:R-:W-:Y:S01]  /*5480*/  F2FP.F16.F32.PACK_AB R179, R8, R69 ;  /* 0x0000004508b3723e */ /* 0x000fe200000000ff */
[----:B------:R-:W-:Y:S01]  /*5490*/  IMAD.MOV.U32 R8, RZ, RZ, 0x3f800000 ;  /* 0x3f800000ff087424 */ /* 0x000fe200078e00ff */
[----:B------:R-:W-:Y:S01]  /*54a0*/  CS2R R68, SRZ ;  /* 0x0000000000447805 */ /* 0x000fe2000001ff00 */
[----:B------:R-:W-:Y:S06]  /*54b0*/  @!P2 BRA `(.L_x_3631) ;  /* 0x0000003c0020a947 */ /* 0x000fec0003800000 */
[----:B------:R-:W-:Y:S01]  /*54c0*/  VIADD R9, R120, 0xfffffffe ;  /* 0xfffffffe78097836 */ /* 0x000fe20000000000 */
[----:B------:R-:W-:Y:S01]  /*54d0*/  UMOV UR60, UR61 ;  /* 0x0000003d003c7c82 */ /* 0x000fe20008000000 */
[----:B------:R-:W-:Y:S01]  /*54e0*/  IMAD.MOV.U32 R10, RZ, RZ, R3 ;  /* 0x000000ffff0a7224 */ /* 0x000fe200078e0003 */
[----:B------:R-:W-:Y:S01]  /*54f0*/  UMOV UR37, UR36 ;  /* 0x0000002400257c82 */ /* 0x000fe20008000000 */
[----:B------:R-:W-:Y:S02]  /*5500*/  IMAD.MOV.U32 R11, RZ, RZ, R4 ;  /* 0x000000ffff0b7224 */ /* 0x000fe400078e0004 */
[----:B------:R-:W-:Y:S02]  /*5510*/  IMAD.MOV.U32 R2, RZ, RZ, 0x3f800000 ;  /* 0x3f800000ff027424 */ /* 0x000fe400078e00ff */
[----:B------:R-:W-:-:S07]  /*5520*/  IMAD.MOV.U32 R119, RZ, RZ, RZ ;  /* 0x000000ffff777224 */ /* 0x000fce00078e00ff */
.L_x_3642:
[----:B------:R-:W-:-:S04]  /*5530*/  UIADD3 UR6, UR37, 0x1, URZ ;  /* 0x0000000125067890 */ /* 0x000fc8000fffe03f */
[----:B------:R-:W-:-:S04]  /*5540*/  UISETP.NE.AND UP0, UPT, UR6, 0x2, UPT ;  /* 0x000000020600788c */ /* 0x000fc8000bf05270 */
[----:B------:R-:W-:Y:S02]  /*5550*/  USEL UR61, URZ, 0x1, UP0 ;  /* 0x000000013f3d7887 */ /* 0x000fe40008000000 */
[----:B------:R-:W-:Y:S02]  /*5560*/  USEL UR36, UR6, URZ, UP0 ;  /* 0x0000003f06247287 */ /* 0x000fe40008000000 */
[----:B------:R-:W-:Y:S01]  /*5570*/  ULOP3.LUT UR61, UR60, UR61, URZ, 0x3c, !UPT ;  /* 0x0000003d3c3d7292 */ /* 0x000fe2000f8e3c3f */
[----:B------:R-:W-:Y:S11]  /*5580*/  @!P0 BRA `(.L_x_3632) ;  /* 0x0000000000048947 */ /* 0x000ff60003800000 */
[----:B------:R-:W-:Y:S01]  /*5590*/  BPT.TRAP 0x1 ;  /* 0x000000040000795c */ /* 0x000fe20000300000 */
.L_x_3632:
        /* <DEDUP_REMOVED lines=9> */
.L_x_3633:
[----:B-1----:R-:W-:Y:S05]  /*5630*/  @P1 BRA `(.L_x_3634) ;  /* 0x0000000000081947 */ /* 0x002fea0003800000 */
[----:B------:R-:W1:Y:S02]  /*5640*/  SYNCS.PHASECHK.TRANS64.TRYWAIT P1, [UR38+0x36830], R0 ;  /* 0x03683000ff0075a7 */ /* 0x000e640008020166 */
[----:B-1----:R-:W-:Y:S05]  /*5650*/  @!P1 BRA `(.L_x_3635) ;  /* 0x000000b000f89947 */ /* 0x002fea0003800000 */
.L_x_3634:
        /* <DEDUP_REMOVED lines=602> */
.L_x_3636:
[----:B------:R-:W-:Y:S01]  /*7c00*/  ULEA UR7, UR37, UR39, 0x3 ;  /* 0x0000002725077291 */ /* 0x000fe2000f8e183f */
[----:B01----:R-:W-:-:S05]  /*7c10*/  IMAD.U32 R0, RZ, RZ, UR60 ;  /* 0x0000003cff007e24 */ /* 0x003fca000f8e00ff */
[----:B------:R-:W-:-:S04]  /*7c20*/  SHF.L.U32 R0, R0, 0x1f, RZ ;  /* 0x0000001f00007819 */ /* 0x000fc800000006ff */
[----:B------:R0:W1:Y:S01]  /*7c30*/  SYNCS.PHASECHK.TRANS64.TRYWAIT P1, [UR7+0x36850], R0 ;  /* 0x03685000ff0075a7 */ /* 0x0000620008020147 */
[----:B------:R-:W-:Y:S05]  /*7c40*/  @!P0 BRA `(.L_x_3637) ;  /* 0x0000000000048947 */ /* 0x000fea0003800000 */
[----:B------:R-:W-:Y:S01]  /*7c50*/  BPT.TRAP 0x1 ;  /* 0x000000040000795c */ /* 0x000fe20000300000 */
.L_x_3637:
[----:B-1----:R-:W-:Y:S05]  /*7c60*/  @P1 BRA `(.L_x_3638) ;  /* 0x0000000000081947 */ /* 0x002fea0003800000 */
[----:B------:R-:W1:Y:S02]  /*7c70*/  SYNCS.PHASECHK.TRANS64.TRYWAIT P1, [UR7+0x36850], R0 ;  /* 0x03685000ff0075a7 */ /* 0x000e640008020147 */
[----:B-1----:R-:W-:Y:S05]  /*7c80*/  @!P1 BRA `(.L_x_3639) ;  /* 0x0000008c00849947 */ /* 0x002fea0003800000 */
.L_x_3638:
[----:B------:R-:W-:Y:S01]  /*7c90*/  UIADD3 UR39, UR39, 0x400, URZ ;  /* 0x0000040027277890 */ /* 0x000fe2000fffe03f */
[----:B------:R-:W-:Y:S01]  /*7ca0*/  WARPGROUP.ARRIVE ;  /* 0x00000000000079c5 */ /* 0x000fe20000000000 */
[----:B------:R-:W-:Y:S02]  /*7cb0*/  UMOV UR11, 0x40000040 ;  /* 0x40000040000b7882 */ /* 0x000fe40000000000 */
[----:B------:R-:W-:-:S04]  /*7cc0*/  USHF.R.U32.HI UR39, URZ, 0x4, UR39 ;  /* 0x000000043f277899 */ /* 0x000fc80008011627 */
[----:B------:R-:W-:-:S04]  /*7cd0*/  ULOP3.LUT UR39, UR39, 0x3fff, URZ, 0xc0, !UPT ;  /* 0x00003fff27277892 */ /* 0x000fc8000f8ec03f */
[----:B------:R-:W-:-:S04]  /*7ce0*/  ULOP3.LUT UR6, UR39, 0x3800000, URZ, 0xfc, !UPT ;  /* 0x0380000027067892 */ /* 0x000fc8000f8efc3f */
[----:B------:R-:W-:-:S07]  /*7cf0*/  UIMAD UR6, UR37, 0xa80, UR6 ;  /* 0x00000a80250678a4 */ /* 0x000fce000f8e0206 */
[----:B------:R-:W-:Y:S02]  /*7d00*/  UMOV UR10, UR6 ;  /* 0x00000006000a7c82 */ /* 0x000fe40008000000 */
        /* <DEDUP_REMOVED lines=28> */
[----:B------:R-:W-:Y:S01]  /*7ed0*/  UMOV UR11, 0x40000040 ;  /* 0x40000040000b7882 */ /* 0x000fe20000000000 */
[----:B------:R-:W-:Y:S02]  /*7ee0*/  WARPGROUP.DEPBAR.LE gsb0, 0x0 ;  /* 0x00008000000079c5 */ /* 0x000fe40000010000 */
[----:B------:R-:W-:-:S15]  /*7ef0*/  WARPGROUP.ARRIVE ;  /* 0x00000000000079c5 */ /* 0x000fde0000000000 */
[----:B------:R-:W-:Y:S03]  /*7f00*/  HGMMA.64x192x16.F32 R24, R176, gdesc[UR8].tnspB, R24, gsb0 ;  /* 0x42e00008b0187df0 */ /* 0x000fe60008000818 */
[----:B------:R-:W-:Y:S02]  /*7f10*/  WARPGROUP.DEPBAR.LE gsb0, 0x0 ;  /* 0x00008000000079c5 */ /* 0x000fe40000010000 */
[----:B------:R-:W-:Y:S05]  /*7f20*/  @!P0 BRA `(.L_x_3640) ;  /* 0x0000000000048947 */ /* 0x000fea0003800000 */
[----:B------:R-:W-:Y:S01]  /*7f30*/  BPT.TRAP 0x1 ;  /* 0x000000040000795c */ /* 0x000fe20000300000 */
.L_x_3640:
[----:B01----:R-:W-:Y:S02]  /*7f40*/  FMNMX.FTZ R0, R168, R11, !PT ;  /* 0x0000000ba8007209 */ /* 0x003fe40007810000 */
        /* <DEDUP_REMOVED lines=54> */
[----:B------:R-:W-:Y:S01]  /*82b0*/  FMNMX.FTZ R2, R127, R2, !PT ;  /* 0x000000027f027209 */ /* 0x000fe20007810000 */
[----:B------:R-:W0:Y:S01]  /*82c0*/  LDC R0, c[0x0][0x988] ;  /* 0x00026200ff007b82 */ /* 0x000e220000000800 */
[----:B------:R-:W-:Y:S01]  /*82d0*/  ISETP.NE.AND P1, PT, R18, RZ, PT ;  /* 0x000000ff1200720c */ /* 0x000fe20003f25270 */
[----:B------:R-:W1:Y:S04]  /*82e0*/  SHFL.BFLY PT, R3, R8, 0x2, 0x1f ;  /* 0x0c401f0008037f89 */ /* 0x000e6800000e0000 */
[----:B------:R-:W2:Y:S01]  /*82f0*/  SHFL.BFLY PT, R13, R2, 0x2, 0x1f ;  /* 0x0c401f00020d7f89 */ /* 0x000ea200000e0000 */
[----:B-1----:R-:W-:-:S02]  /*8300*/  FMNMX.FTZ R12, R8, R3, !PT ;  /* 0x00000003080c7209 */ /* 0x002fc40007810000 */
[----:B--2---:R-:W-:-:S03]  /*8310*/  FMNMX.FTZ R13, R2, R13, !PT ;  /* 0x0000000d020d7209 */ /* 0x004fc60007810000 */
[----:B------:R-:W1:Y:S04]  /*8320*/  SHFL.BFLY PT, R3, R12, 0x1, 0x1f ;  /* 0x0c201f000c037f89 */ /* 0x000e6800000e0000 */
[----:B------:R-:W2:Y:S01]  /*8330*/  SHFL.BFLY PT, R14, R13, 0x1, 0x1f ;  /* 0x0c201f000d0e7f89 */ /* 0x000ea200000e0000 */
[----:B-1----:R-:W-:Y:S02]  /*8340*/  FMNMX.FTZ R4, R12, R3, !PT ;  /* 0x000000030c047209 */ /* 0x002fe40007810000 */
[----:B--2---:R-:W-:-:S03]  /*8350*/  FMNMX.FTZ R3, R13, R14, !PT ;  /* 0x0000000e0d037209 */ /* 0x004fc60007810000 */
[C---:B------:R-:W-:Y:S01]  /*8360*/  FADD.FTZ R11, -R4.reuse, R11 ;  /* 0x0000000b040b7221 */ /* 0x040fe20000010100 */
[----:B0-----:R-:W-:-:S03]  /*8370*/  FMUL.FTZ R177, R4, R0 ;  /* 0x0000000004b17220 */ /* 0x001fc60000410000 */
[-C--:B------:R-:W-:Y:S01]  /*8380*/  FMUL.FTZ R14, R11, R0.reuse ;  /* 0x000000000b0e7220 */ /* 0x080fe20000410000 */
[----:B------:R-:W-:Y:S01]  /*8390*/  FADD.FTZ R11, -R3, R10 ;  /* 0x0000000a030b7221 */ /* 0x000fe20000010100 */
[-CC-:B------:R-:W-:Y:S01]  /*83a0*/  FFMA.FTZ R13, R121, R0.reuse, -R177.reuse ;  /* 0x00000000790d7223 */ /* 0x180fe200000108b1 */
[-CC-:B------:R-:W-:Y:S01]  /*83b0*/  FFMA.FTZ R121, R125, R0.reuse, -R177.reuse ;  /* 0x000000007d797223 */ /* 0x180fe200000108b1 */
[-C--:B------:R-:W-:Y:S01]  /*83c0*/  FMUL.FTZ R125, R3, R0.reuse ;  /* 0x00000000037d7220 */ /* 0x080fe20000410000 */
[-C--:B------:R-:W-:Y:S01]  /*83d0*/  FMUL.FTZ R2, R11, R0.reuse ;  /* 0x000000000b027220 */ /* 0x080fe20000410000 */
[-CC-:B------:R-:W-:Y:S01]  /*83e0*/  FFMA.FTZ R11, R168, R0.reuse, -R177.reuse ;  /* 0x00000000a80b7223 */ /* 0x180fe200000108b1 */
[-C--:B------:R-:W-:Y:S01]  /*83f0*/  FFMA.FTZ R200, R169, R0.reuse, -R177 ;  /* 0x00000000a9c87223 */ /* 0x080fe200000108b1 */
[-CC-:B------:R-:W-:Y:S01]  /*8400*/  FFMA.FTZ R201, R170, R0.reuse, -R125.reuse ;  /* 0x00000000aac97223 */ /* 0x180fe2000001087d */
[-C--:B------:R-:W-:Y:S01]  /*8410*/  FFMA.FTZ R10, R171, R0.reuse, -R125 ;  /* 0x00000000ab0a7223 */ /* 0x080fe2000001087d */
[----:B------:R0:W-:Y:S01]  /*8420*/  MUFU.EX2 R8, R14 ;  /* 0x0000000e00087308 */ /* 0x0001e20000000800 */
[-C--:B------:R-:W-:Y:S01]  /*8430*/  FFMA.FTZ R202, R172, R0.reuse, -R177 ;  /* 0x00000000acca7223 */ /* 0x080fe200000108b1 */
[-C--:B------:R-:W-:Y:S01]  /*8440*/  FFMA.FTZ R203, R174, R0.reuse, -R125 ;  /* 0x00000000aecb7223 */ /* 0x080fe2000001087d */
[-C--:B------:R-:W-:Y:S01]  /*8450*/  FFMA.FTZ R173, R173, R0.reuse, -R177 ;  /* 0x00000000adad7223 */ /* 0x080fe200000108b1 */
[-C--:B------:R-:W-:Y:S01]  /*8460*/  FFMA.FTZ R12, R175, R0.reuse, -R125 ;  /* 0x00000000af0c7223 */ /* 0x080fe2000001087d */
[-C--:B------:R-:W-:Y:S01]  /*8470*/  FFMA.FTZ R196, R160, R0.reuse, -R177 ;  /* 0x00000000a0c47223 */ /* 0x080fe200000108b1 */
[-C--:B------:R-:W-:Y:S01]  /*8480*/  FFMA.FTZ R197, R162, R0.reuse, -R125 ;  /* 0x00000000a2c57223 */ /* 0x080fe2000001087d */
[-C--:B------:R-:W-:Y:S01]  /*8490*/  FFMA.FTZ R169, R161, R0.reuse, -R177 ;  /* 0x00000000a1a97223 */ /* 0x080fe200000108b1 */
[----:B------:R-:W1:Y:S01]  /*84a0*/  MUFU.EX2 R11, R11 ;  /* 0x0000000b000b7308 */ /* 0x000e620000000800 */
[-C--:B0-----:R-:W-:Y:S01]  /*84b0*/  FFMA.FTZ R14, R163, R0.reuse, -R125 ;  /* 0x00000000a30e7223 */ /* 0x081fe2000001087d */
[-CC-:B------:R-:W-:Y:S01]  /*84c0*/  FFMA.FTZ R21, R129, R0.reuse, -R177.reuse ;  /* 0x0000000081157223 */ /* 0x180fe200000108b1 */
[-C--:B------:R-:W-:Y:S01]  /*84d0*/  FFMA.FTZ R198, R164, R0.reuse, -R177 ;  /* 0x00000000a4c67223 */ /* 0x080fe200000108b1 */
[-C--:B------:R-:W-:Y:S01]  /*84e0*/  FFMA.FTZ R199, R166, R0.reuse, -R125 ;  /* 0x00000000a6c77223 */ /* 0x080fe2000001087d */
[-C--:B------:R-:W-:Y:S01]  /*84f0*/  FFMA.FTZ R165, R165, R0.reuse, -R177 ;  /* 0x00000000a5a57223 */ /* 0x080fe200000108b1 */
[-CC-:B------:R-:W-:Y:S01]  /*8500*/  FFMA.FTZ R20, R167, R0.reuse, -R125.reuse ;  /* 0x00000000a7147223 */ /* 0x180fe2000001087d */
[-C--:B------:R-:W-:Y:S01]  /*8510*/  FFMA.FTZ R185, R138, R0.reuse, -R125 ;  /* 0x000000008ab97223 */ /* 0x080fe2000001087d */
[----:B------:R-:W-:Y:S01]  /*8520*/  MUFU.EX2 R2, R2 ;  /* 0x0000000200027308 */ /* 0x000fe20000000800 */
[-C--:B------:R-:W-:Y:S01]  /*8530*/  FFMA.FTZ R192, R152, R0.reuse, -R177 ;  /* 0x0000000098c07223 */ /* 0x080fe200000108b1 */
[-C--:B------:R-:W-:Y:S01]  /*8540*/  FFMA.FTZ R193, R154, R0.reuse, -R125 ;  /* 0x000000009ac17223 */ /* 0x080fe2000001087d */
[-CC-:B------:R-:W-:Y:S01]  /*8550*/  FFMA.FTZ R161, R153, R0.reuse, -R177.reuse ;  /* 0x0000000099a17223 */ /* 0x180fe200000108b1 */
[-C--:B------:R-:W-:Y:S01]  /*8560*/  FFMA.FTZ R176, R120, R0.reuse, -R177 ;  /* 0x0000000078b07223 */ /* 0x080fe200000108b1 */
[-C--:B------:R-:W-:Y:S01]  /*8570*/  FFMA.FTZ R120, R155, R0.reuse, -R125 ;  /* 0x000000009b787223 */ /* 0x080fe2000001087d */
[-C--:B------:R-:W-:Y:S01]  /*8580*/  FFMA.FTZ R194, R156, R0.reuse, -R177 ;  /* 0x000000009cc27223 */ /* 0x080fe200000108b1 */
[----:B------:R-:W-:Y:S01]  /*8590*/  FFMA.FTZ R195, R158, R0, -R125 ;  /* 0x000000009ec37223 */ /* 0x000fe2000001087d */
[----:B------:R-:W0:Y:S01]  /*85a0*/  MUFU.EX2 R201, R201 ;  /* 0x000000c900c97308 */ /* 0x000e220000000800 */
[----:B-1----:R-:W-:Y:S01]  /*85b0*/  FFMA.FTZ R129, R8, R6, R11 ;  /* 0x0000000608817223 */ /* 0x002fe2000001000b */
[-CC-:B------:R-:W-:Y:S01]  /*85c0*/  FFMA.FTZ R157, R157, R0.reuse, -R177.reuse ;  /* 0x000000009d9d7223 */ /* 0x180fe200000108b1 */
[-C--:B------:R-:W-:Y:S01]  /*85d0*/  FFMA.FTZ R178, R124, R0.reuse, -R177 ;  /* 0x000000007cb27223 */ /* 0x080fe200000108b1 */
[-C--:B------:R-:W-:Y:S01]  /*85e0*/  FFMA.FTZ R124, R159, R0.reuse, -R125 ;  /* 0x000000009f7c7223 */ /* 0x080fe2000001087d */
[-CC-:B------:R-:W-:Y:S01]  /*85f0*/  FFMA.FTZ R186, R140, R0.reuse, -R177.reuse ;  /* 0x000000008cba7223 */ /* 0x180fe200000108b1 */
[-C--:B------:R-:W-:Y:S01]  /*8600*/  FFMA.FTZ R188, R144, R0.reuse, -R177 ;  /* 0x0000000090bc7223 */ /* 0x080fe200000108b1 */
[-C--:B------:R-:W-:Y:S01]  /*8610*/  FFMA.FTZ R189, R146, R0.reuse, -R125 ;  /* 0x0000000092bd7223 */ /* 0x080fe2000001087d */
[----:B------:R-:W1:Y:S01]  /*8620*/  MUFU.EX2 R200, R200 ;  /* 0x000000c800c87308 */ /* 0x000e620000000800 */
[-CC-:B------:R-:W-:Y:S01]  /*8630*/  FFMA.FTZ R153, R145, R0.reuse, -R177.reuse ;  /* 0x0000000091997223 */ /* 0x180fe200000108b1 */
[-C--:B------:R-:W-:Y:S01]  /*8640*/  FFMA.FTZ R180, R128, R0.reuse, -R177 ;  /* 0x0000000080b47223 */ /* 0x080fe200000108b1 */
[-CC-:B------:R-:W-:Y:S01]  /*8650*/  FFMA.FTZ R128, R147, R0.reuse, -R125.reuse ;  /* 0x0000000093807223 */ /* 0x180fe2000001087d */
[-C--:B------:R-:W-:Y:S01]  /*8660*/  FFMA.FTZ R181, R130, R0.reuse, -R125 ;  /* 0x0000000082b57223 */ /* 0x080fe2000001087d */
[-C--:B------:R-:W-:Y:S01]  /*8670*/  FFMA.FTZ R190, R148, R0.reuse, -R177 ;  /* 0x0000000094be7223 */ /* 0x080fe200000108b1 */
[-C--:B------:R-:W-:Y:S01]  /*8680*/  FFMA.FTZ R191, R150, R0.reuse, -R125 ;  /* 0x0000000096bf7223 */ /* 0x080fe2000001087d */
[-C--:B------:R-:W-:Y:S01]  /*8690*/  FFMA.FTZ R149, R149, R0.reuse, -R177 ;  /* 0x0000000095957223 */ /* 0x080fe200000108b1 */
[----:B------:R-:W2:Y:S01]  /*86a0*/  MUFU.EX2 R10, R10 ;  /* 0x0000000a000a7308 */ /* 0x000ea20000000800 */
[----:B0-----:R-:W-:Y:S01]  /*86b0*/  FFMA.FTZ R5, R2, R5, R201 ;  /* 0x0000000502057223 */ /* 0x001fe200000100c9 */
[-C--:B------:R-:W-:Y:S01]  /*86c0*/  FFMA.FTZ R182, R132, R0.reuse, -R177 ;  /* 0x0000000084b67223 */ /* 0x080fe200000108b1 */
[-C--:B------:R-:W-:Y:S01]  /*86d0*/  FFMA.FTZ R132, R151, R0.reuse, -R125 ;  /* 0x0000000097847223 */ /* 0x080fe2000001087d */
[-CC-:B------:R-:W-:Y:S01]  /*86e0*/  FFMA.FTZ R184, R136, R0.reuse, -R177.reuse ;  /* 0x0000000088b87223 */ /* 0x180fe200000108b1 */
[-C--:B------:R-:W-:Y:S01]  /*86f0*/  FFMA.FTZ R145, R137, R0.reuse, -R177 ;  /* 0x0000000089917223 */ /* 0x080fe200000108b1 */
[-CC-:B------:R-:W-:Y:S01]  /*8700*/  FFMA.FTZ R136, R139, R0.reuse, -R125.reuse ;  /* 0x000000008b887223 */ /* 0x180fe2000001087d */
[-C--:B------:R-:W-:Y:S01]  /*8710*/  FFMA.FTZ R183, R134, R0.reuse, -R125 ;  /* 0x0000000086b77223 */ /* 0x080fe2000001087d */
[----:B------:R-:W0:Y:S01]  /*8720*/  MUFU.EX2 R202, R202 ;  /* 0x000000ca00ca7308 */ /* 0x000e220000000800 */
[----:B-1----:R-:W-:Y:S01]  /*8730*/  FADD.FTZ R129, R200, R129 ;  /* 0x00000081c8817221 */ /* 0x002fe20000010000 */
[-C--:B------:R-:W-:Y:S01]  /*8740*/  FFMA.FTZ R187, R142, R0.reuse, -R125 ;  /* 0x000000008ebb7223 */ /* 0x080fe2000001087d */
[-CC-:B------:R-:W-:Y:S01]  /*8750*/  FFMA.FTZ R137, R141, R0.reuse, -R177.reuse ;  /* 0x000000008d897223 */ /* 0x180fe200000108b1 */
[-C--:B------:R-:W-:Y:S01]  /*8760*/  FFMA.FTZ R15, R133, R0.reuse, -R177 ;  /* 0x00000000850f7223 */ /* 0x080fe200000108b1 */
[-CC-:B------:R-:W-:Y:S01]  /*8770*/  FFMA.FTZ R177, R122, R0.reuse, -R125.reuse ;  /* 0x000000007ab17223 */ /* 0x180fe2000001087d */
[----:B------:R-:W-:-:S02]  /*8780*/  FFMA.FTZ R126, R126, R0, -R125 ;  /* 0x000000007e7e7223 */ /* 0x000fc4000001087d */
        /* <DEDUP_REMOVED lines=16> */
[----:B------:R-:W-:-:S06]  /*8890*/  FFMA.FTZ R138, R143, R0, -R125 ;  /* 0x000000008f8a7223 */ /* 0x000fcc000001087d */
        /* <DEDUP_REMOVED lines=15> */
[----:B--2---:R-:W-:Y:S01]  /*8990*/  FADD.FTZ R129, R161, R130 ;  /* 0x00000082a1817221 */ /* 0x004fe20000010000 */
[----:B------:R-:W-:-:S06]  /*89a0*/  FFMA.FTZ R130, R131, R0, -R125 ;  /* 0x0000000083827223 */ /* 0x000fcc000001087d */
        /* <DEDUP_REMOVED lines=15> */
[----:B-1----:R-:W-:Y:S01]  /*8aa0*/  FADD.FTZ R129, R153, R134 ;  /* 0x0000008699817221 */ /* 0x002fe20000010000 */
[----:B------:R-:W-:-:S06]  /*8ab0*/  FFMA.FTZ R134, R135, R0, -R125 ;  /* 0x0000000087867223 */ /* 0x000fcc000001087d */
        /* <DEDUP_REMOVED lines=16> */
[-CC-:B------:R-:W-:Y:S01]  /*8bc0*/  FFMA.FTZ R122, R123, R0.reuse, -R125.reuse ;  /* 0x000000007b7a7223 */ /* 0x180fe2000001087d */
[----:B------:R-:W-:-:S05]  /*8bd0*/  FFMA.FTZ R125, R127, R0, -R125 ;  /* 0x000000007f7d7223 */ /* 0x000fca000001087d */
        /* <DEDUP_REMOVED lines=10> */
[----:B------:R-:W-:-:S04]  /*8c80*/  IMAD.U32 R5, RZ, RZ, UR38 ;  /* 0x00000026ff057e24 */ /* 0x000fc8000f8e00ff */
[----:B------:R-:W-:Y:S02]  /*8c90*/  @P1 VIADD R5, R5, 0x36840 ;  /* 0x0003684005051836 */ /* 0x000fe40000000000 */
[----:B------:R-:W2:Y:S01]  /*8ca0*/  MUFU.EX2 R21, R21 ;  /* 0x0000001500157308 */ /* 0x000ea20000000800 */
[----:B0-----:R-:W-:Y:S02]  /*8cb0*/  FADD.FTZ R140, R180, R123 ;  /* 0x0000007bb48c7221 */ /* 0x001fe40000010000 */
[----:B------:R-:W-:-:S04]  /*8cc0*/  @P1 PRMT R5, R22, 0x654, R5 ;  /* 0x0000065416051816 */ /* 0x000fc80000000005 */
[----:B------:R0:W-:Y:S01]  /*8cd0*/  @P1 SYNCS.ARRIVE.TRANS64.RED.A1T0 RZ, [R5+URZ], RZ ;  /* 0x000000ff05ff19a7 */ /* 0x0001e2000810043f */
[----:B------:R-:W3:Y:S01]  /*8ce0*/  MUFU.EX2 R130, R130 ;  /* 0x0000008200827308 */ /* 0x000ee20000000800 */
[----:B-1----:R-:W-:-:S07]  /*8cf0*/  FADD.FTZ R123, R181, R6 ;  /* 0x00000006b57b7221 */ /* 0x002fce0000010000 */
[----:B------:R-:W1:Y:S01]  /*8d00*/  MUFU.EX2 R182, R182 ;  /* 0x000000b600b67308 */ /* 0x000e620000000800 */
[----:B--2---:R-:W-:-:S07]  /*8d10*/  FADD.FTZ R129, R21, R140 ;  /* 0x0000008c15817221 */ /* 0x004fce0000010000 */
[----:B------:R-:W2:Y:S01]  /*8d20*/  MUFU.EX2 R183, R183 ;  /* 0x000000b700b77308 */ /* 0x000ea20000000800 */
[----:B---3--:R-:W-:-:S07]  /*8d30*/  FADD.FTZ R6, R130, R123 ;  /* 0x0000007b82067221 */ /* 0x008fce0000010000 */
        /* <DEDUP_REMOVED lines=8> */
[----:B------:R-:W1:Y:S08]  /*8dc0*/  MUFU.EX2 R13, R13 ;  /* 0x0000000d000d7308 */ /* 0x000e700000000800 */
[----:B------:R-:W3:Y:S08]  /*8dd0*/  MUFU.EX2 R122, R122 ;  /* 0x0000007a007a7308 */ /* 0x000ef00000000800 */
[----:B------:R-:W4:Y:S08]  /*8de0*/  MUFU.EX2 R178, R178 ;  /* 0x000000b200b27308 */ /* 0x000f300000000800 */
[----:B------:R2:W5:Y:S08]  /*8df0*/  MUFU.EX2 R142, R126 ;  /* 0x0000007e008e7308 */ /* 0x0005700000000800 */
[----:B------:R-:W5:Y:S01]  /*8e00*/  MUFU.EX2 R121, R121 ;  /* 0x0000007900797308 */ /* 0x000f620000000800 */
[----:B--2---:R-:W-:Y:S01]  /*8e10*/  FADD.FTZ R126, R176, R5 ;  /* 0x00000005b07e7221 */ /* 0x004fe20000010000 */
[----:B0-----:R-:W-:-:S03]  /*8e20*/  FADD.FTZ R5, R177, R6 ;  /* 0x00000006b1057221 */ /* 0x001fc60000010000 */
[----:B-1----:R-:W-:Y:S01]  /*8e30*/  FADD.FTZ R123, R13, R126 ;  /* 0x0000007e0d7b7221 */ /* 0x002fe20000010000 */
[----:B---3--:R-:W-:Y:S02]  /*8e40*/  FADD.FTZ R5, R122, R5 ;  /* 0x000000057a057221 */ /* 0x008fe40000010000 */
[----:B------:R-:W0:Y:S01]  /*8e50*/  MUFU.EX2 R125, R125 ;  /* 0x0000007d007d7308 */ /* 0x000e220000000800 */
[----:B----4-:R-:W-:Y:S01]  /*8e60*/  FADD.FTZ R6, R178, R123 ;  /* 0x0000007bb2067221 */ /* 0x010fe20000010000 */
[----:B-----5:R-:W-:-:S03]  /*8e70*/  FADD.FTZ R5, R142, R5 ;  /* 0x000000058e057221 */ /* 0x020fc60000010000 */
[----:B------:R-:W-:Y:S01]  /*8e80*/  FADD.FTZ R6, R121, R6 ;  /* 0x0000000679067221 */ /* 0x000fe20000010000 */
[----:B0-----:R-:W-:Y:S01]  /*8e90*/  FADD.FTZ R5, R125, R5 ;  /* 0x000000057d057221 */ /* 0x001fe20000010000 */
[----:B------:R-:W-:Y:S06]  /*8ea0*/  @!P0 BRA `(.L_x_3641) ;  /* 0x0000000000048947 */ /* 0x000fec0003800000 */
[----:B------:R-:W-:Y:S01]  /*8eb0*/  BPT.TRAP 0x1 ;  /* 0x000000040000795c */ /* 0x000fe20000300000 */
.L_x_3641:
[----:B------:R-:W-:Y:S01]  /*8ec0*/  ISETP.NE.AND P1, PT, R17, RZ, PT ;  /* 0x000000ff1100720c */ /* 0x000fe20003f25270 */
[----:B------:R-:W-:Y:S01]  /*8ed0*/  IMAD.U32 R126, RZ, RZ, UR7 ;  /* 0x00000007ff7e7e24 */ /* 0x000fe2000f8e00ff */
[----:B------:R-:W-:Y:S01]  /*8ee0*/  UMOV UR60, UR61 ;  /* 0x0000003d003c7c82 */ /* 0x000fe20008000000 */
        /* <DEDUP_REMOVED lines=9> */
[----:B------:R-:W-:Y:S02]  /*8f80*/  F2FP.F16.F32.PACK_AB R197, R14, R197 ;  /* 0x000000c50ec5723e */ /* 0x000fe400000000ff */
[----:B------:R-:W-:Y:S02]  /*8f90*/  F2FP.F16.F32.PACK_AB R198, R165, R198 ;  /* 0x000000c6a5c6723e */ /* 0x000fe400000000ff */
[----:B------:R-:W-:Y:S02]  /*8fa0*/  @P1 PRMT R126, R19, 0x654, R126 ;  /* 0x00000654137e1816 */ /* 0x000fe4000000007e */
[----:B------:R-:W-:Y:S02]  /*8fb0*/  F2FP.F16.F32.PACK_AB R199, R20, R199 ;  /* 0x000000c714c7723e */ /* 0x000fe400000000ff */
[----:B------:R0:W-:Y:S01]  /*8fc0*/  @P1 SYNCS.ARRIVE.TRANS64.RED.A1T0 RZ, [R126+URZ], RZ ;  /* 0x000000ff7eff19a7 */ /* 0x0001e2000810043f */
[C---:B------:R-:W-:Y:S01]  /*8fd0*/  ISETP.GT.AND P1, PT, R9.reuse, RZ, PT ;  /* 0x000000ff0900720c */ /* 0x040fe20003f24270 */
[----:B------:R-:W-:Y:S01]  /*8fe0*/  VIADD R9, R9, 0xffffffff ;  /* 0xffffffff09097836 */ /* 0x000fe20000000000 */
        /* <DEDUP_REMOVED lines=20> */
[----:B0-----:R-:W-:Y:S06]  /*9130*/  @P1 BRA `(.L_x_3642) ;  /* 0xffffffc000fc1947 */ /* 0x001fec000383ffff */
.L_x_3631:
        /* <DEDUP_REMOVED lines=99> */
.L_x_3643:
        /* <DEDUP_REMOVED lines=9> */
.L_x_3644:
[----:B-1----:R-:W-:Y:S05]  /*9800*/  @P1 BRA `(.L_x_3645) ;  /* 0x0000000000081947 */ /* 0x002fea0003800000 */
[----:B------:R-:W1:Y:S02]  /*9810*/  SYNCS.PHASECHK.TRANS64.TRYWAIT P1, [UR9+0x36850], R2 ;  /* 0x03685002ff0075a7 */ /* 0x000e640008020149 */
[----:B-1----:R-:W-:Y:S05]  /*9820*/  @!P1 BRA `(.L_x_3646) ;  /* 0x0000007000b49947 */ /* 0x002fea0003800000 */
.L_x_3645:
[----:B------:R-:W-:Y:S01]  /*9830*/  UIADD3 UR5, UR4, 0x400, URZ ;  /* 0x0000040004057890 */ /* 0x000fe2000fffe03f */
[----:B------:R-:W-:Y:S01]  /*9840*/  WARPGROUP.ARRIVE ;  /* 0x00000000000079c5 */ /* 0x000fe20000000000 */
[----:B------:R-:W-:Y:S01]  /*9850*/  UMOV UR7, 0x40000040 ;  /* 0x4000004000077882 */ /* 0x000fe20000000000 */
[----:B------:R-:W-:Y:S01]  /*9860*/  UMOV UR11, 0x40000040 ;  /* 0x40000040000b7882 */ /* 0x000fe20000000000 */
[----:B------:R-:W-:Y:S01]  /*9870*/  USHF.R.U32.HI UR5, URZ, 0x4, UR5 ;  /* 0x000000043f057899 */ /* 0x000fe20008011605 */
[----:B-1----:R-:W1:Y:S01]  /*9880*/  SHFL.BFLY PT, R7, R6, 0x2, 0x1f ;  /* 0x0c401f0006077f89 */ /* 0x002e6200000e0000 */
[----:B------:R-:W-:Y:S02]  /*9890*/  IMAD.MOV.U32 R121, RZ, RZ, RZ ;  /* 0x000000ffff797224 */ /* 0x000fe400078e00ff */
[----:B------:R-:W-:Y:S01]  /*98a0*/  ULOP3.LUT UR5, UR5, 0x3fff, URZ, 0xc0, !UPT ;  /* 0x00003fff05057892 */ /* 0x000fe2000f8ec03f */
[----:B0-----:R-:W0:Y:S01]  /*98b0*/  SHFL.BFLY PT, R2, R5, 0x2, 0x1f ;  /* 0x0c401f0005027f89 */ /* 0x001e2200000e0000 */
[----:B------:R-:W-:-:S02]  /*98c0*/  IMAD.MOV.U32 R149, RZ, RZ, RZ ;  /* 0x000000ffff957224 */ /* 0x000fc400078e00ff */
[----:B------:R-:W-:Y:S01]  /*98d0*/  ULOP3.LUT UR5, UR5, 0x3800000, URZ, 0xfc, !UPT ;  /* 0x0380000005057892 */ /* 0x000fe2000f8efc3f */
[----:B------:R-:W-:-:S03]  /*98e0*/  IMAD.MOV.U32 R20, RZ, RZ, -0x800000 ;  /* 0xff800000ff147424 */ /* 0x000fc600078e00ff */
[----:B------:R-:W-:-:S04]  /*98f0*/  UIMAD UR6, UR36, 0xa80, UR5 ;  /* 0x00000a80240678a4 */ /* 0x000fc8000f8e0205 */
[----:B------:R-:W-:-:S05]  /*9900*/  UIADD3 UR8, UR6, 0x80, URZ ;  /* 0x0000008006087890 */ /* 0x000fca000fffe03f */
[----:B------:R-:W-:Y:S01]  /*9910*/  HGMMA.64x192x16.F32 R24, R200, gdesc[UR4].tnspB, R24, gsb0 ;  /* 0x42e00004c8187df0 */ /* 0x000fe20008000818 */
[----:B------:R-:W-:Y:S01]  /*9920*/  UMOV UR7, 0x40000040 ;  /* 0x4000004000077882 */ /* 0x000fe20000000000 */
[----:B------:R-:W-:Y:S01]  /*9930*/  UMOV UR10, UR8 ;  /* 0x00000008000a7c82 */ /* 0x000fe20008000000 */
[----:B------:R-:W-:Y:S01]  /*9940*/  UIADD3 UR8, UR6, 0x100, URZ ;  /* 0x0000010006087890 */ /* 0x000fe2000fffe03f */
[----:B-1----:R-:W-:Y:S01]  /*9950*/  FADD.FTZ R7, R7, R6 ;  /* 0x0000000607077221 */ /* 0x002fe20000010000 */
[----:B0-----:R-:W-:-:S04]  /*9960*/  FADD.FTZ R8, R2, R5 ;  /* 0x0000000502087221 */ /* 0x001fc80000010000 */
[----:B------:R-:W0:Y:S04]  /*9970*/  SHFL.BFLY PT, R2, R7, 0x1, 0x1f ;  /* 0x0c201f0007027f89 */ /* 0x000e2800000e0000 */
[----:B------:R-:W1:Y:S01]  /*9980*/  SHFL.BFLY PT, R9, R8, 0x1, 0x1f ;  /* 0x0c201f0008097f89 */ /* 0x000e6200000e0000 */
[----:B0-----:R-:W-:Y:S01]  /*9990*/  FADD.FTZ R10, R7, R2 ;  /* 0x00000002070a7221 */ /* 0x001fe20000010000 */
[----:B------:R-:W-:Y:S02]  /*99a0*/  IMAD.MOV.U32 R2, RZ, RZ, -0x800000 ;  /* 0xff800000ff027424 */ /* 0x000fe400078e00ff */
[----:B-1----:R-:W-:Y:S02]  /*99b0*/  FADD.FTZ R11, R8, R9 ;  /* 0x00000009080b7221 */ /* 0x002fe40000010000 */
[----:B------:R-:W-:-:S03]  /*99c0*/  FSETP.NE.FTZ.AND P1, PT, R10, RZ, PT ;  /* 0x000000ff0a00720b */ /* 0x000fc60003f35000 */
[----:B------:R-:W-:-:S10]  /*99d0*/  FSETP.NE.FTZ.AND P2, PT, R11, RZ, PT ;  /* 0x000000ff0b00720b */ /* 0x000fd40003f55000 */
[----:B------:R-:W0:Y:S01]  /*99e0*/  @P1 MUFU.LG2 R9, R10 ;  /* 0x0000000a00091308 */ /* 0x000e220000000c00 */
[C---:B------:R-:W-:Y:S02]  /*99f0*/  @P1 FMUL.FTZ R5, R0.reuse, 0.69314718246459960938 ;  /* 0x3f31721800051820 */ /* 0x040fe40000410000 */
[----:B------:R-:W-:-:S05]  /*9a00*/  @P2 FMUL.FTZ R7, R0, 0.69314718246459960938 ;  /* 0x3f31721800072820 */ /* 0x000fca0000410000 */
        /* <DEDUP_REMOVED lines=9> */
[----:B------:R-:W-:Y:S01]  /*9aa0*/  HGMMA.64x192x16.F32 R24, R196, gdesc[UR8].tnspB, R24, gsb0 ;  /* 0x42e00008c4187df0 */ /* 0x000fe20008000818 */
[----:B------:R-:W-:Y:S01]  /*9ab0*/  UMOV UR10, UR8 ;  /* 0x00000008000a7c82 */ /* 0x000fe20008000000 */
[----:B------:R-:W-:Y:S01]  /*9ac0*/  UMOV UR11, 0x40000040 ;  /* 0x40000040000b7882 */ /* 0x000fe20000000000 */
[----:B------:R-:W-:Y:S01]  /*9ad0*/  UIADD3 UR8, UR6, 0x180, URZ ;  /* 0x0000018006087890 */ /* 0x000fe2000fffe03f */
[----:B------:R-:W-:Y:S02]  /*9ae0*/  WARPGROUP.DEPBAR.LE gsb0, 0x0 ;  /* 0x00008000000079c5 */ /* 0x000fe40000010000 */
[----:B------:R-:W-:-:S14]  /*9af0*/  WARPGROUP.ARRIVE ;  /* 0x00000000000079c5 */ /* 0x000fdc0000000000 */
        /* <DEDUP_REMOVED lines=9> */
[----:B------:R-:W-:Y:S02]  /*9b90*/  UIADD3 UR8, UR6, 0x280, URZ ;  /* 0x0000028006087890 */ /* 0x000fe4000fffe03f */
[----:B------:R-:W-:Y:S01]  /*9ba0*/  UIADD3 UR6, UR6, 0x300, URZ ;  /* 0x0000030006067890 */ /* 0x000fe2000fffe03f */
[----:B------:R-:W-:Y:S02]  /*9bb0*/  WARPGROUP.DEPBAR.LE gsb0, 0x0 ;  /* 0x00008000000079c5 */ /* 0x000fe40000010000 */
[----:B------:R-:W-:-:S12]  /*9bc0*/  WARPGROUP.ARRIVE ;  /* 0x00000000000079c5 */ /* 0x000fd80000000000 */
[----:B------:R-:W-:Y:S01]  /*9bd0*/  HGMMA.64x192x16.F32 R24, R184, gdesc[UR8].tnspB, R24, gsb0 ;  /* 0x42e00008b8187df0 */ /* 0x000fe20008000818 */
[----:B------:R-:W-:Y:S01]  /*9be0*/  UMOV UR10, UR8 ;  /* 0x00000008000a7c82 */ /* 0x000fe20008000000 */
[----:B------:R-:W-:Y:S01]  /*9bf0*/  UMOV UR11, 0x40000040 ;  /* 0x40000040000b7882 */ /* 0x000fe20000000000 */
[----:B------:R-:W-:Y:S02]  /*9c00*/  WARPGROUP.DEPBAR.LE gsb0, 0x0 ;  /* 0x00008000000079c5 */ /* 0x000fe40000010000 */
[----:B------:R-:W-:-:S15]  /*9c10*/  WARPGROUP.ARRIVE ;  /* 0x00000000000079c5 */ /* 0x000fde0000000000 */
[----:B------:R-:W-:Y:S03]  /*9c20*/  HGMMA.64x192x16.F32 R24, R180, gdesc[UR8].tnspB, R24, gsb0 ;  /* 0x42e00008b4187df0 */ /* 0x000fe60008000818 */
[----:B------:R-:W-:Y:S02]  /*9c30*/  WARPGROUP.DEPBAR.LE gsb0, 0x0 ;  /* 0x00008000000079c5 */ /* 0x000fe40000010000 */
[----:B------:R-:W-:-:S15]  /*9c40*/  WARPGROUP.ARRIVE ;  /* 0x00000000000079c5 */ /* 0x000fde0000000000 */
[----:B------:R-:W-:Y:S03]  /*9c50*/  HGMMA.64x192x16.F32 R24, R176, gdesc[UR4].tnspB, R24, gsb0 ;  /* 0x42e00004b0187df0 */ /* 0x000fe60008000818 */
[----:B------:R-:W-:Y:S02]  /*9c60*/  WARPGROUP.DEPBAR.LE gsb0, 0x0 ;  /* 0x00008000000079c5 */ /* 0x000fe40000010000 */
[----:B0-23--:R-:W-:Y:S05]  /*9c70*/  @!P0 BRA `(.L_x_3647) ;  /* 0x0000000000048947 */ /* 0x00dfea0003800000 */
[----:B------:R-:W-:Y:S01]  /*9c80*/  BPT.TRAP 0x1 ;  /* 0x000000040000795c */ /* 0x000fe20000300000 */
.L_x_3647:
[----:B------:R-:W0:Y:S01]  /*9c90*/  S2UR UR5, SR_SWINHI ;  /* 0x00000000000579c3 */ /* 0x000e220000002f00 */
[----:B------:R-:W-:Y:S01]  /*9ca0*/  ISETP.NE.AND P0, PT, R17, RZ, PT ;  /* 0x000000ff1100720c */ /* 0x000fe20003f05270 */
[-C--:B------:R-:W-:Y:S01]  /*9cb0*/  FMUL.FTZ R154, R26, R149.reuse ;  /* 0x000000951a9a7220 */ /* 0x080fe20000410000 */
[-C--:B------:R-:W-:Y:S01]  /*9cc0*/  FMUL.FTZ R135, R51, R149.reuse ;  /* 0x0000009533877220 */ /* 0x080fe20000410000 */
[----:B------:R-:W-:Y:S01]  /*9cd0*/  FMUL.FTZ R142, R50, R149 ;  /* 0x00000095328e7220 */ /* 0x000fe20000410000 */
[----:B------:R-:W-:Y:S02]  /*9ce0*/  IMAD.U32 R26, RZ, RZ, UR9 ;  /* 0x00000009ff1a7e24 */ /* 0x000fe4000f8e00ff */
[-C--:B------:R-:W-:Y:S01]  /*9cf0*/  FMUL.FTZ R12, R49, R121.reuse ;  /* 0x00000079310c7220 */ /* 0x080fe20000410000 */
[-C--:B------:R-:W-:Y:S01]  /*9d00*/  FMUL.FTZ R13, R48, R121.reuse ;  /* 0x00000079300d7220 */ /* 0x080fe20000410000 */
[----:B------:R-:W-:Y:S01]  /*9d10*/  FMUL.FTZ R10, R45, R121 ;  /* 0x000000792d0a7220 */ /* 0x000fe20000410000 */
[----:B------:R-:W-:Y:S01]  /*9d20*/  FMUL.FTZ R143, R47, R149 ;  /* 0x000000952f8f7220 */ /* 0x000fe20000410000 */
[----:B------:R-:W-:Y:S01]  /*9d30*/  FMUL.FTZ R7, R28, R121 ;  /* 0x000000791c077220 */ /* 0x000fe20000410000 */
[----:B------:R-:W-:Y:S01]  /*9d40*/  FMUL.FTZ R127, R75, R149 ;  /* 0x000000954b7f7220 */ /* 0x000fe20000410000 */
[----:B------:R-:W-:Y:S01]  /*9d50*/  FMUL.FTZ R6, R29, R121 ;  /* 0x000000791d067220 */ /* 0x000fe20000410000 */
[----:B------:R-:W-:Y:S01]  /*9d60*/  FMUL.FTZ R130, R74, R149 ;  /* 0x000000954a827220 */ /* 0x000fe20000410000 */
[----:B------:R-:W-:-:S02]  /*9d70*/  @P0 VIADD R26, R26, 0x36860 ;  /* 0x000368601a1a0836 */ /* 0x000fc40000000000 */
[-C--:B------:R-:W-:Y:S01]  /*9d80*/  FMUL.FTZ R126, R86, R149.reuse ;  /* 0x00000095567e7220 */ /* 0x080fe20000410000 */
[-C--:B------:R-:W-:Y:S01]  /*9d90*/  FMUL.FTZ R141, R43, R149.reuse ;  /* 0x000000952b8d7220 */ /* 0x080fe20000410000 */
[-C--:B------:R-:W-:Y:S01]  /*9da0*/  FMUL.FTZ R125, R82, R149.reuse ;  /* 0x00000095527d7220 */ /* 0x080fe20000410000 */
[----:B------:R-:W-:Y:S01]  /*9db0*/  FMUL.FTZ R152, R30, R149 ;  /* 0x000000951e987220 */ /* 0x000fe20000410000 */
[----:B------:R-:W-:Y:S01]  /*9dc0*/  @P0 PRMT R26, R19, 0x654, R26 ;  /* 0x00000654131a0816 */ /* 0x000fe2000000001a */
[----:B------:R-:W-:Y:S01]  /*9dd0*/  FMUL.FTZ R9, R37, R121 ;  /* 0x0000007925097220 */ /* 0x000fe20000410000 */
[----:B------:R-:W-:Y:S01]  /*9de0*/  FMUL.FTZ R132, R70, R149 ;  /* 0x0000009546847220 */ /* 0x000fe20000410000 */
[----:B------:R-:W-:Y:S01]  /*9df0*/  FMUL.FTZ R8, R41, R121 ;  /* 0x0000007929087220 */ /* 0x000fe20000410000 */
[----:B------:R1:W-:Y:S01]  /*9e00*/  @P0 SYNCS.ARRIVE.TRANS64.RED.A1T0 RZ, [R26+URZ], RZ ;  /* 0x000000ff1aff09a7 */ /* 0x0003e2000810043f */
[----:B------:R-:W-:Y:S01]  /*9e10*/  UMOV UR6, UR4 ;  /* 0x0000000400067c82 */ /* 0x000fe20008000000 */
[----:B0-----:R-:W-:Y:S01]  /*9e20*/  UMOV UR7, UR5 ;  /* 0x0000000500077c82 */ /* 0x001fe20008000000 */
[----:B------:R-:W-:Y:S01]  /*9e30*/  FMUL.FTZ R37, R27, R149 ;  /* 0x000000951b257220 */ /* 0x000fe20000410000 */
[----:B------:R-:W-:-:S02]  /*9e40*/  IMAD.U32 R50, RZ, RZ, UR6 ;  /* 0x00000006ff327e24 */ /* 0x000fc4000f8e00ff */
[-C--:B------:R-:W-:Y:S01]  /*9e50*/  FMUL.FTZ R138, R66, R149.reuse ;  /* 0x00000095428a7220 */ /* 0x080fe20000410000 */
[----:B------:R-:W-:Y:S02]  /*9e60*/  IMAD.U32 R51, RZ, RZ, UR7 ;  /* 0x00000007ff337e24 */ /* 0x000fe4000f8e00ff */
[-C--:B------:R-:W-:Y:S01]  /*9e70*/  FMUL.FTZ R136, R55, R149.reuse ;  /* 0x0000009537887220 */ /* 0x080fe20000410000 */
[----:B------:R-:W-:Y:S02]  /*9e80*/  IMAD R27, R209, 0x40, R23 ;  /* 0x00000040d11b7824 */ /* 0x000fe400078e0217 */
[----:B------:R-:W-:Y:S01]  /*9e90*/  FMUL.FTZ R139, R54, R149 ;  /* 0x00000095368b7220 */ /* 0x000fe20000410000 */
[----:B------:R-:W-:-:S04]  /*9ea0*/  IMAD.WIDE R48, R217, 0x2, R50 ;  /* 0x00000002d9307825 */ /* 0x000fc800078e0232 */
[-C--:B------:R-:W-:Y:S01]  /*9eb0*/  FMUL.FTZ R3, R56, R121.reuse ;  /* 0x0000007938037220 */ /* 0x080fe20000410000 */
[----:B------:R-:W-:Y:S01]  /*9ec0*/  FMUL.FTZ R14, R53, R121 ;  /* 0x00000079350e7220 */ /* 0x000fe20000410000 */
[----:B------:R-:W-:Y:S01]  /*9ed0*/  FMUL.FTZ R123, R87, R149 ;  /* 0x00000095577b7220 */ /* 0x000fe20000410000 */
[----:B------:R-:W-:Y:S01]  /*9ee0*/  IMAD.WIDE R50, R27, 0x2, R50 ;  /* 0x000000021b327825 */ /* 0x000fe200078e0232 */
[----:B------:R-:W-:-:S03]  /*9ef0*/  IADD3 R45, P1, R48, 0x8000, RZ ;  /* 0x00008000302d7810 */ /* 0x000fc60007f3e0ff */
[-C--:B------:R-:W-:Y:S01]  /*9f00*/  FMUL.FTZ R145, R35, R149.reuse ;  /* 0x0000009523917220 */ /* 0x080fe20000410000 */
[C---:B------:R-:W-:Y:S01]  /*9f10*/  IADD3 R47, P0, R48.reuse, 0x8020, RZ ;  /* 0x00008020302f7810 */ /* 0x040fe20007f1e0ff */
[----:B------:R-:W-:Y:S01]  /*9f20*/  FMUL.FTZ R122, R83, R149 ;  /* 0x00000095537a7220 */ /* 0x000fe20000410000 */
[----:B-1----:R-:W-:Y:S01]  /*9f30*/  LOP3.LUT R26, R45, 0x380, RZ, 0xc0, !PT ;  /* 0x000003802d1a7812 */ /* 0x002fe200078ec0ff */
[--C-:B------:R-:W-:Y:S01]  /*9f40*/  IMAD.X R87, RZ, RZ, R49.reuse, P1 ;  /* 0x000000ffff577224 */ /* 0x100fe200008e0631 */
[----:B------:R-:W-:Y:S01]  /*9f50*/  IADD3 R75, P5, R48, 0x8060, RZ ;  /* 0x00008060304b7810 */ /* 0x000fe20007fbe0ff */
[-C--:B------:R-:W-:Y:S01]  /*9f60*/  FMUL.FTZ R4, R25, R121.reuse ;  /* 0x0000007919047220 */ /* 0x080fe20000410000 */
[----:B------:R-:W-:Y:S01]  /*9f70*/  LOP3.LUT R28, R47, 0x380, RZ, 0xc0, !PT ;  /* 0x000003802f1c7812 */ /* 0x000fe200078ec0ff */
[----:B------:R-:W-:Y:S01]  /*9f80*/  FMUL.FTZ R5, R24, R121 ;  /* 0x0000007918057220 */ /* 0x000fe20000410000 */
[----:B------:R-:W-:Y:S01]  /*9f90*/  SHF.R.U64 R26, R26, 0x3, RZ ;  /* 0x000000031a1a7819 */ /* 0x000fe200000012ff */
[----:B------:R-:W-:Y:S01]  /*9fa0*/  FMUL.FTZ R144, R39, R149 ;  /* 0x0000009527907220 */ /* 0x000fe20000410000 */
[----:B------:R-:W-:Y:S01]  /*9fb0*/  IADD3 R29, P3, R48, 0x20, RZ ;  /* 0x00000020301d7810 */ /* 0x000fe20007f7e0ff */
[--C-:B------:R-:W-:Y:S01]  /*9fc0*/  IMAD.X R83, RZ, RZ, R49.reuse, P0 ;  /* 0x000000ffff537224 */ /* 0x100fe200000e0631 */
        /* <DEDUP_REMOVED lines=8> */
[----:B------:R-:W-:Y:S01]  /*a050*/  LOP3.LUT R26, R29, 0x380, RZ, 0xc0, !PT ;  /* 0x000003801d1a7812 */ /* 0x000fe200078ec0ff */
[-C--:B------:R-:W-:Y:S01]  /*a060*/  FMUL.FTZ R25, R44, R121.reuse ;  /* 0x000000792c197220 */ /* 0x080fe20000410000 */
[----:B------:R-:W-:Y:S01]  /*a070*/  SHF.R.U64 R74, R74, 0x3, RZ ;  /* 0x000000034a4a7819 */ /* 0x000fe200000012ff */
[----:B------:R-:W-:Y:S01]  /*a080*/  FMUL.FTZ R15, R52, R121 ;  /* 0x00000079340f7220 */ /* 0x000fe20000410000 */
[----:B------:R-:W-:Y:S01]  /*a090*/  LOP3.LUT R82, R28, R47, RZ, 0x3c, !PT ;  /* 0x0000002f1c527212 */ /* 0x000fe200078e3cff */
[-C--:B------:R-:W-:Y:S01]  /*a0a0*/  FMUL.FTZ R24, R57, R121.reuse ;  /* 0x0000007939187220 */ /* 0x080fe20000410000 */
[----:B------:R-:W-:Y:S01]  /*a0b0*/  LOP3.LUT R28, R43, 0x380, RZ, 0xc0, !PT ;  /* 0x000003802b1c7812 */ /* 0x000fe200078ec0ff */
[-C--:B------:R-:W-:Y:S01]  /*a0c0*/  FMUL.FTZ R61, R61, R121.reuse ;  /* 0x000000793d3d7220 */ /* 0x080fe20000410000 */
[----:B------:R-:W-:Y:S01]  /*a0d0*/  SHF.R.U64 R26, R26, 0x3, RZ ;  /* 0x000000031a1a7819 */ /* 0x000fe200000012ff */
[-C--:B------:R-:W-:Y:S01]  /*a0e0*/  FMUL.FTZ R60, R60, R121.reuse ;  /* 0x000000793c3c7220 */ /* 0x080fe20000410000 */
[----:B------:R-:W-:Y:S01]  /*a0f0*/  IADD3 R30, P4, R48, 0x4040, RZ ;  /* 0x00004040301e7810 */ /* 0x000fe20007f9e0ff */
[----:B------:R-:W-:Y:S01]  /*a100*/  FMUL.FTZ R65, R65, R121 ;  /* 0x0000007941417220 */ /* 0x000fe20000410000 */
[----:B------:R-:W-:Y:S01]  /*a110*/  LOP3.LUT R74, R74, R75, RZ, 0x3c, !PT ;  /* 0x0000004b4a4a7212 */ /* 0x000fe200078e3cff */
[--C-:B------:R-:W-:Y:S01]  /*a120*/  IMAD.X R75, RZ, RZ, R49.reuse, P5 ;  /* 0x000000ffff4b7224 */ /* 0x100fe200028e0631 */
[----:B------:R-:W-:Y:S01]  /*a130*/  SHF.R.U64 R28, R28, 0x3, RZ ;  /* 0x000000031c1c7819 */ /* 0x000fe200000012ff */
[--C-:B------:R-:W-:Y:S01]  /*a140*/  IMAD.X R55, RZ, RZ, R49.reuse, P4 ;  /* 0x000000ffff377224 */ /* 0x100fe200020e0631 */
[----:B------:R-:W-:Y:S01]  /*a150*/  LOP3.LUT R70, R26, R29, RZ, 0x3c, !PT ;  /* 0x0000001d1a467212 */ /* 0x000fe200078e3cff */
[-C--:B------:R-:W-:Y:S01]  /*a160*/  FMUL.FTZ R64, R64, R121.reuse ;  /* 0x0000007940407220 */ /* 0x080fe20000410000 */
[----:B------:R-:W-:Y:S01]  /*a170*/  IADD3 R41, P5, R48, 0x4020, RZ ;  /* 0x0000402030297810 */ /* 0x000fe20007fbe0ff */
[-C--:B------:R-:W-:Y:S01]  /*a180*/  FMUL.FTZ R69, R69, R121.reuse ;  /* 0x0000007945457220 */ /* 0x080fe20000410000 */
[----:B------:R-:W-:Y:S01]  /*a190*/  LOP3.LUT R29, R30, 0x380, RZ, 0xc0, !PT ;  /* 0x000003801e1d7812 */ /* 0x000fe200078ec0ff */
[----:B------:R-:W-:Y:S01]  /*a1a0*/  FMUL.FTZ R68, R68, R121 ;  /* 0x0000007944447220 */ /* 0x000fe20000410000 */
[----:B------:R-:W-:Y:S01]  /*a1b0*/  LOP3.LUT R66, R28, R43, RZ, 0x3c, !PT ;  /* 0x0000002b1c427212 */ /* 0x000fe200078e3cff */
        /* <DEDUP_REMOVED lines=9> */
[----:B------:R-:W-:Y:S01]  /*a250*/  IADD3 R29, P4, R50, 0x1000, RZ ;  /* 0x00001000321d7810 */ /* 0x000fe20007f9e0ff */
[----:B------:R-:W-:Y:S01]  /*a260*/  FMUL.FTZ R80, R80, R121 ;  /* 0x0000007950507220 */ /* 0x000fe20000410000 */
[----:B------:R-:W-:Y:S01]  /*a270*/  LOP3.LUT R56, R28, R41, RZ, 0x3c, !PT ;  /* 0x000000291c387212 */ /* 0x000fe200078e3cff */
[-C--:B------:R-:W-:Y:S01]  /*a280*/  FMUL.FTZ R85, R85, R121.reuse ;  /* 0x0000007955557220 */ /* 0x080fe20000410000 */
[----:B------:R-:W-:Y:S01]  /*a290*/  LOP3.LUT R27, R48, 0x380, RZ, 0xc0, !PT ;  /* 0x00000380301b7812 */ /* 0x000fe200078ec0ff */
[-C--:B------:R-:W-:Y:S01]  /*a2a0*/  FMUL.FTZ R84, R84, R121.reuse ;  /* 0x0000007954547220 */ /* 0x080fe20000410000 */
[----:B------:R-:W-:Y:S01]  /*a2b0*/  LOP3.LUT R28, R29, 0x380, RZ, 0xc0, !PT ;  /* 0x000003801d1c7812 */ /* 0x000fe200078ec0ff */
[-C--:B------:R-:W-:Y:S01]  /*a2c0*/  FMUL.FTZ R89, R89, R121.reuse ;  /* 0x0000007959597220 */ /* 0x080fe20000410000 */
[----:B------:R-:W-:Y:S01]  /*a2d0*/  IADD3 R53, P6, R48, 0x8040, RZ ;  /* 0x0000804030357810 */ /* 0x000fe20007fde0ff */
[-C--:B------:R-:W-:Y:S01]  /*a2e0*/  FMUL.FTZ R88, R88, R121.reuse ;  /* 0x0000007958587220 */ /* 0x080fe20000410000 */
[----:B------:R-:W-:Y:S01]  /*a2f0*/  IADD3 R35, P1, R48, 0x40, RZ ;  /* 0x0000004030237810 */ /* 0x000fe20007f3e0ff */
        /* <DEDUP_REMOVED lines=14> */
[----:B------:R-:W-:Y:S01]  /*a3e0*/  IADD3 R39, P0, R48, 0x60, RZ ;  /* 0x0000006030277810 */ /* 0x000fe20007f1e0ff */
[-C--:B------:R-:W-:Y:S01]  /*a3f0*/  FMUL.FTZ R121, R79, R149.reuse ;  /* 0x000000954f797220 */ /* 0x080fe20000410000 */
[----:B------:R-:W-:Y:S01]  /*a400*/  SHF.R.U64 R27, R27, 0x3, RZ ;  /* 0x000000031b1b7819 */ /* 0x000fe200000012ff */
[----:B------:R-:W-:Y:S01]  /*a410*/  FMUL.FTZ R33, R31, R149 ;  /* 0x000000951f217220 */ /* 0x000fe20000410000 */
[----:B------:R-:W-:Y:S01]  /*a420*/  SHF.R.U64 R28, R28, 0x3, RZ ;  /* 0x000000031c1c7819 */ /* 0x000fe200000012ff */
[----:B------:R-:W-:-:S02]  /*a430*/  IMAD.X R79, RZ, RZ, R49, P6 ;  /* 0x000000ffff4f7224 */ /* 0x000fc400030e0631 */
[----:B------:R-:W-:Y:S01]  /*a440*/  FMUL.FTZ R134, R63, R149 ;  /* 0x000000953f867220 */ /* 0x000fe20000410000 */
[----:B------:R-:W-:Y:S01]  /*a450*/  IADD3 R31, P6, R48, 0x4000, RZ ;  /* 0x00004000301f7810 */ /* 0x000fe20007fde0ff */
[--C-:B------:R-:W-:Y:S01]  /*a460*/  IMAD.X R63, RZ, RZ, R49.reuse, P1 ;  /* 0x000000ffff3f7224 */ /* 0x100fe200008e0631 */
[----:B------:R-:W-:Y:S01]  /*a470*/  LOP3.LUT R48, R27, R48, RZ, 0x3c, !PT ;  /* 0x000000301b307212 */ /* 0x000fe200078e3cff */
[----:B------:R-:W-:Y:S01]  /*a480*/  IMAD.X R27, RZ, RZ, R49, P0 ;  /* 0x000000ffff1b7224 */ /* 0x000fe200000e0631 */
[----:B------:R-:W-:Y:S01]  /*a490*/  LOP3.LUT R28, R28, R29, RZ, 0x3c, !PT ;  /* 0x0000001d1c1c7212 */ /* 0x000fe200078e3cff */
[-C--:B------:R-:W-:Y:S01]  /*a4a0*/  FMUL.FTZ R124, R91, R149.reuse ;  /* 0x000000955b7c7220 */ /* 0x080fe20000410000 */
[----:B------:R-:W-:Y:S01]  /*a4b0*/  LOP3.LUT R32, R53, 0x380, RZ, 0xc0, !PT ;  /* 0x0000038035207812 */ /* 0x000fe200078ec0ff */
[-C--:B------:R-:W-:Y:S01]  /*a4c0*/  FMUL.FTZ R91, R90, R149.reuse ;  /* 0x000000955a5b7220 */ /* 0x080fe20000410000 */
[C---:B------:R-:W-:Y:S01]  /*a4d0*/  IADD3 R29, P1, R50.reuse, 0x4000, RZ ;  /* 0x00004000321d7810 */ /* 0x040fe20007f3e0ff */
[----:B------:R-:W0:Y:S01]  /*a4e0*/  LDC R90, c[0x0][0xbe8] ;  /* 0x0002fa00ff5a7b82 */ /* 0x000e220000000800 */
[----:B------:R-:W-:Y:S01]  /*a4f0*/  IADD3 R41, P0, R50, 0x5000, RZ ;  /* 0x0000500032297810 */ /* 0x000fe20007f1e0ff */
[-C--:B------:R-:W-:Y:S01]  /*a500*/  FMUL.FTZ R128, R78, R149.reuse ;  /* 0x000000954e807220 */ /* 0x080fe20000410000 */
[----:B------:R-:W-:Y:S01]  /*a510*/  SHF.R.U64 R32, R32, 0x3, RZ ;  /* 0x0000000320207819 */ /* 0x000fe200000012ff */
[-C--:B------:R-:W-:Y:S01]  /*a520*/  FMUL.FTZ R137, R62, R149.reuse ;  /* 0x000000953e897220 */ /* 0x080fe20000410000 */
[----:B------:R-:W-:Y:S01]  /*a530*/  LOP3.LUT R36, R29, 0x380, RZ, 0xc0, !PT ;  /* 0x000003801d247812 */ /* 0x000fe200078ec0ff */
[-C--:B------:R-:W-:Y:S01]  /*a540*/  FMUL.FTZ R146, R34, R149.reuse ;  /* 0x0000009522927220 */ /* 0x080fe20000410000 */
[----:B------:R-:W-:Y:S01]  /*a550*/  LOP3.LUT R40, R41, 0x380, RZ, 0xc0, !PT ;  /* 0x0000038029287812 */ /* 0x000fe200078ec0ff */
[----:B------:R-:W-:Y:S01]  /*a560*/  FMUL.FTZ R147, R38, R149 ;  /* 0x0000009526937220 */ /* 0x000fe20000410000 */
        /* <DEDUP_REMOVED lines=9> */
[--C-:B------:R-:W-:Y:S01]  /*a600*/  IMAD.X R29, RZ, RZ, R51.reuse, P4 ;  /* 0x000000ffff1d7224 */ /* 0x100fe200020e0633 */
[----:B------:R-:W-:Y:S01]  /*a610*/  SHF.R.U64 R32, R32, 0x3, RZ ;  /* 0x0000000320207819 */ /* 0x000fe200000012ff */
[----:B------:R-:W-:Y:S01]  /*a620*/  FMUL.FTZ R131, R67, R149 ;  /* 0x0000009543837220 */ /* 0x000fe20000410000 */
[----:B------:R-:W-:Y:S01]  /*a630*/  LOP3.LUT R40, R40, R41, RZ, 0x3c, !PT ;  /* 0x0000002928287212 */ /* 0x000fe200078e3cff */
[-C--:B------:R-:W-:Y:S01]  /*a640*/  FMUL.FTZ R129, R71, R149.reuse ;  /* 0x0000009547817220 */ /* 0x080fe20000410000 */
[----:B------:R-:W-:Y:S01]  /*a650*/  IADD3 R41, P4, R50, 0x8000, RZ ;  /* 0x0000800032297810 */ /* 0x000fe20007f9e0ff */
[----:B------:R-:W-:Y:S01]  /*a660*/  FMUL.FTZ R95, R95, R149 ;  /* 0x000000955f5f7220 */ /* 0x000fe20000410000 */
[----:B------:R-:W-:Y:S01]  /*a670*/  LOP3.LUT R62, R32, R35, RZ, 0x3c, !PT ;  /* 0x00000023203e7212 */ /* 0x000fe200078e3cff */
[-C--:B------:R-:W-:Y:S01]  /*a680*/  FMUL.FTZ R94, R94, R149.reuse ;  /* 0x000000955e5e7220 */ /* 0x080fe20000410000 */
[----:B------:R-:W-:Y:S01]  /*a690*/  LOP3.LUT R32, R41, 0x380, RZ, 0xc0, !PT ;  /* 0x0000038029207812 */ /* 0x000fe200078ec0ff */
[----:B------:R-:W-:Y:S01]  /*a6a0*/  FMUL.FTZ R99, R99, R149 ;  /* 0x0000009563637220 */ /* 0x000fe20000410000 */
[----:B------:R-:W-:Y:S01]  /*a6b0*/  F2FP.F16.F32.PACK_AB R4, R4, R5 ;  /* 0x000000050404723e */ /* 0x000fe200000000ff */
[-C--:B------:R-:W-:Y:S01]  /*a6c0*/  FMUL.FTZ R98, R98, R149.reuse ;  /* 0x0000009562627220 */ /* 0x080fe20000410000 */
[----:B------:R-:W-:Y:S01]  /*a6d0*/  SHF.R.U64 R32, R32, 0x3, RZ ;  /* 0x0000000320207819 */ /* 0x000fe200000012ff */
[----:B------:R-:W-:Y:S01]  /*a6e0*/  FMUL.FTZ R103, R103, R149 ;  /* 0x0000009567677220 */ /* 0x000fe20000410000 */
[----:B------:R-:W-:Y:S01]  /*a6f0*/  F2FP.F16.F32.PACK_AB R5, R37, R154 ;  /* 0x0000009a2505723e */ /* 0x000fe200000000ff */
[--C-:B------:R-:W-:Y:S01]  /*a700*/  IMAD.X R37, RZ, RZ, R51.reuse, P1 ;  /* 0x000000ffff257224 */ /* 0x100fe200008e0633 */
[----:B------:R-:W-:Y:S01]  /*a710*/  LOP3.LUT R32, R32, R41, RZ, 0x3c, !PT ;  /* 0x0000002920207212 */ /* 0x000fe200078e3cff */
[----:B------:R-:W-:Y:S01]  /*a720*/  IMAD.X R41, RZ, RZ, R51, P0 ;  /* 0x000000ffff297224 */ /* 0x000fe200000e0633 */
[----:B0-----:R-:W-:Y:S01]  /*a730*/  ISETP.NE.AND P1, PT, R90, 0x1, PT ;  /* 0x000000015a00780c */ /* 0x001fe20003f25270 */
        /* <DEDUP_REMOVED lines=10> */
[----:B------:R-:W-:Y:S01]  /*a7e0*/  MOV R149, R48 ;  /* 0x0000003000957202 */ /* 0x000fe20000000f00 */
[----:B------:R-:W0:Y:S01]  /*a7f0*/  LDC R155, c[0x0][0xc38] ;  /* 0x00030e00ff9b7b82 */ /* 0x000e220000000800 */
[----:B------:R-:W-:Y:S01]  /*a800*/  LOP3.LUT R48, R151, 0x380, RZ, 0xc0, !PT ;  /* 0x0000038097307812 */ /* 0x000fe200078ec0ff */
[--C-:B------:R-:W-:Y:S01]  /*a810*/  IMAD.X R67, RZ, RZ, R49.reuse, P2 ;  /* 0x000000ffff437224 */ /* 0x100fe200010e0631 */
[----:B------:R-:W-:Y:S01]  /*a820*/  R2UR UR14, R212 ;  /* 0x00000000d40e72ca */ /* 0x000fe200000e0000 */
[----:B------:R-:W-:Y:S01]  /*a830*/  ULDC UR10, c[0x0][0xc44] ;  /* 0x00031100000a7ab9 */ /* 0x000fe20000000800 */
[----:B------:R-:W-:Y:S01]  /*a840*/  SHF.R.U64 R48, R48, 0x3, RZ ;  /* 0x0000000330307819 */ /* 0x000fe200000012ff */
[----:B------:R-:W-:Y:S01]  /*a850*/  ULDC.64 UR8, c[0x0][0xb90] ;  /* 0x0002e40000087ab9 */ /* 0x000fe20000000a00 */
[----:B------:R-:W-:Y:S01]  /*a860*/  R2UR UR13, R213 ;  /* 0x00000000d50d72ca */ /* 0x000fe200000e0000 */
[----:B------:R-:W1:Y:S01]  /*a870*/  @P1 LDC R153, c[0x0][0xbf0] ;  /* 0x0002fc00ff991b82 */ /* 0x000e620000000800 */
[----:B------:R-:W-:Y:S01]  /*a880*/  LOP3.LUT R48, R48, R151, RZ, 0x3c, !PT ;  /* 0x0000009730307212 */ /* 0x000fe200078e3cff */
[--C-:B------:R-:W-:Y:S01]  /*a890*/  IMAD.X R71, RZ, RZ, R49.reuse, P3 ;  /* 0x000000ffff477224 */ /* 0x100fe200018e0631 */
[----:B------:R-:W-:Y:S01]  /*a8a0*/  R2UR UR12, R211 ;  /* 0x00000000d30c72ca */ /* 0x000fe200000e0000 */
[--C-:B------:R-:W-:Y:S01]  /*a8b0*/  IMAD.X R57, RZ, RZ, R49.reuse, P5 ;  /* 0x000000ffff397224 */ /* 0x100fe200028e0631 */
[----:B------:R-:W-:Y:S01]  /*a8c0*/  MOV R75, R74 ;  /* 0x0000004a004b7202 */ /* 0x000fe20000000f00 */
[----:B------:R-:W-:Y:S01]  /*a8d0*/  IMAD.X R59, RZ, RZ, R49, P6 ;  /* 0x000000ffff3b7224 */ /* 0x000fe200030e0631 */
[----:B------:R-:W-:Y:S01]  /*a8e0*/  MOV R78, R78 ;  /* 0x0000004e004e7202 */ /* 0x000fe20000000f00 */
[----:B------:R-:W2:Y:S01]  /*a8f0*/  @P1 LDC R151, c[0x0][0xbec] ;  /* 0x0002fb00ff971b82 */ /* 0x000ea20000000800 */
[----:B------:R-:W-:Y:S01]  /*a900*/  UIADD3 UR5, -UR14, URZ, URZ ;  /* 0x0000003f0e057290 */ /* 0x000fe2000fffe13f */
[----:B------:R-:W-:Y:S01]  /*a910*/  MOV R79, R66 ;  /* 0x00000042004f7202 */ /* 0x000fe20000000f00 */
[----:B------:R-:W-:Y:S01]  /*a920*/  IMAD.X R49, RZ, RZ, R51, P0 ;  /* 0x000000ffff317224 */ /* 0x000fe200000e0633 */
[----:B------:R-:W-:Y:S01]  /*a930*/  LOP3.LUT R26, R31, 0x380, RZ, 0xc0, !PT ;  /* 0x000003801f1a7812 */ /* 0x000fe200078ec0ff */
[----:B------:R-:W-:-:S02]  /*a940*/  UIMAD UR10, UR10, UR5, UR13 ;  /* 0x000000050a0a72a4 */ /* 0x000fc4000f8e020d */
[----:B------:R-:W-:Y:S01]  /*a950*/  IMAD R74, RZ, RZ, -UR13 ;  /* 0x8000000dff4a7e24 */ /* 0x000fe2000f8e02ff */
[----:B------:R-:W-:Y:S01]  /*a960*/  F2FP.F16.F32.PACK_AB R6, R6, R7 ;  /* 0x000000070606723e */ /* 0x000fe200000000ff */
[----:B------:R-:W3:Y:S01]  /*a970*/  LDC.64 R66, c[0x0][0xb98] ;  /* 0x0002e600ff427b82 */ /* 0x000ee20000000a00 */
[----:B------:R-:W-:Y:S01]  /*a980*/  USHF.R.S32.HI UR11, URZ, 0x1f, UR10 ;  /* 0x0000001f3f0b7899 */ /* 0x000fe2000801140a */
[----:B0-----:R-:W-:Y:S01]  /*a990*/  IMAD R74, R155, R74, UR12 ;  /* 0x0000000c9b4a7e24 */ /* 0x001fe2000f8e024a */
[----:B------:R-:W-:-:S05]  /*a9a0*/  F2FP.F16.F32.PACK_AB R7, R33, R152 ;  /* 0x000000982107723e */ /* 0x000fca00000000ff */
[----:B------:R-:W-:Y:S01]  /*a9b0*/  BAR.SYNC.DEFER_BLOCKING 0x1, 0x100 ;  /* 0x0044000000007b1d */ /* 0x000fe20000010000 */
[----:B------:R-:W-:Y:S01]  /*a9c0*/  SHF.R.U64 R26, R26, 0x3, RZ ;  /* 0x000000031a1a7819 */ /* 0x000fe200000012ff */
[----:B------:R-:W-:Y:S01]  /*a9d0*/  UIMAD UR5, UR11, UR8, URZ ;  /* 0x000000080b0572a4 */ /* 0x000fe2000f8e023f */
[----:B------:R-:W-:Y:S01]  /*a9e0*/  IMAD R152, R74, 0x80, R216 ;  /* 0x000000804a987824 */ /* 0x000fe200078e02d8 */
[----:B------:R-:W-:Y:S01]  /*a9f0*/  UIMAD.WIDE.U32 UR6, UR10, UR8, URZ ;  /* 0x000000080a0672a5 */ /* 0x000fe2000f8e003f */
[----:B------:R-:W-:Y:S01]  /*aa00*/  LOP3.LUT R58, R26, R31, RZ, 0x3c, !PT ;  /* 0x0000001f1a3a7212 */ /* 0x000fe200078e3cff */
[----:B------:R-:W-:Y:S01]  /*aa10*/  UIMAD UR5, UR10, UR9, UR5 ;  /* 0x000000090a0572a4 */ /* 0x000fe2000f8e0205 */
[----:B------:R-:W-:Y:S01]  /*aa20*/  LOP3.LUT R26, R39, 0x380, RZ, 0xc0, !PT ;  /* 0x00000380271a7812 */ /* 0x000fe200078ec0ff */
[----:B------:R-:W-:Y:S01]  /*aa30*/  USHF.R.S32.HI UR12, URZ, 0x1f, UR14 ;  /* 0x0000001f3f0c7899 */ /* 0x000fe2000801140e */
[----:B------:R-:W-:Y:S01]  /*aa40*/  MOV R54, R54 ;  /* 0x0000003600367202 */ /* 0x000fe20000000f00 */
[----:B------:R-:W-:Y:S01]  /*aa50*/  IMAD.U32 R52, RZ, RZ, UR6 ;  /* 0x00000006ff347e24 */ /* 0x000fe2000f8e00ff */
[----:B------:R-:W-:Y:S01]  /*aa60*/  UIADD3 UR6, UR7, UR5, URZ ;  /* 0x0000000507067290 */ /* 0x000fe2000fffe03f */
[----:B------:R-:W-:Y:S01]  /*aa70*/  IMAD.MOV.U32 R55, RZ, RZ, R152 ;  /* 0x000000ffff377224 */ /* 0x000fe200078e0098 */
[----:B------:R-:W-:Y:S01]  /*aa80*/  SHF.R.U64 R26, R26, 0x3, RZ ;  /* 0x000000031a1a7819 */ /* 0x000fe200000012ff */
[----:B------:R-:W-:Y:S01]  /*aa90*/  IMAD.U32 R53, RZ, RZ, UR7 ;  /* 0x00000007ff357e24 */ /* 0x000fe2000f8e00ff */
[----:B------:R-:W-:Y:S01]  /*aaa0*/  F2FP.F16.F32.PACK_AB R8, R8, R21 ;  /* 0x000000150808723e */ /* 0x000fe200000000ff */
[----:B------:R-:W-:Y:S01]  /*aab0*/  ULDC UR5, c[0x0][0xa88] ;  /* 0x0002a20000057ab9 */ /* 0x000fe20000000800 */
[----:B------:R-:W-:Y:S01]  /*aac0*/  LOP3.LUT R26, R26, R39, RZ, 0x3c, !PT ;  /* 0x000000271a1a7212 */ /* 0x000fe200078e3cff */
[----:B------:R-:W-:Y:S01]  /*aad0*/  IMAD.U32 R53, RZ, RZ, UR6 ;  /* 0x00000006ff357e24 */ /* 0x000fe2000f8e00ff */
[----:B------:R-:W-:Y:S01]  /*aae0*/  MOV R70, R70 ;  /* 0x0000004600467202 */ /* 0x000fe20000000f00 */
[----:B------:R-:W-:Y:S01]  /*aaf0*/  ULDC.64 UR6, c[0x0][0xb88] ;  /* 0x0002e20000067ab9 */ /* 0x000fe20000000a00 */
[----:B------:R-:W-:Y:S01]  /*ab00*/  MOV R62, R62 ;  /* 0x0000003e003e7202 */ /* 0x000fe20000000f00 */
[----:B---3--:R-:W-:Y:S01]  /*ab10*/  IMAD.WIDE.U32 R52, R66, UR14, R52 ;  /* 0x0000000e42347c25 */ /* 0x008fe2000f8e0034 */
[----:B------:R-:W-:Y:S01]  /*ab20*/  F2FP.F16.F32.PACK_AB R10, R10, R25 ;  /* 0x000000190a0a723e */ /* 0x000fe200000000ff */
[----:B------:R2:W-:Y:S01]  /*ab30*/  STSM.16.M88.4 [R149], R4 ;  /* 0x0000000495007844 */ /* 0x0005e20000000200 */
[----:B------:R-:W-:Y:S01]  /*ab40*/  F2FP.F16.F32.PACK_AB R24, R24, R3 ;  /* 0x000000031818723e */ /* 0x000fe200000000ff */
[----:B------:R-:W-:Y:S01]  /*ab50*/  ULDC.64 UR8, c[0x0][0x208] ;  /* 0x0000820000087ab9 */ /* 0x000fe20000000a00 */
[----:B------:R-:W-:Y:S01]  /*ab60*/  IADD3 R47, P3, R50, 0x7000, RZ ;  /* 0x00007000322f7810 */ /* 0x000fe20007f7e0ff */
[----:B------:R-:W-:Y:S01]  /*ab70*/  IMAD.X R33, RZ, RZ, R51, P4 ;  /* 0x000000ffff217224 */ /* 0x000fe200020e0633 */
[----:B------:R-:W-:-:S02]  /*ab80*/  F2FP.F16.F32.PACK_AB R12, R12, R13 ;  /* 0x0000000d0c0c723e */ /* 0x000fc400000000ff */
[----:B------:R-:W-:Y:S02]  /*ab90*/  LOP3.LUT R46, R47, 0x380, RZ, 0xc0, !PT ;  /* 0x000003802f2e7812 */ /* 0x000fe400078ec0ff */
[----:B------:R-:W-:Y:S02]  /*aba0*/  F2FP.F16.F32.PACK_AB R14, R14, R15 ;  /* 0x0000000f0e0e723e */ /* 0x000fe400000000ff */
[----:B------:R-:W-:Y:S02]  /*abb0*/  F2FP.F16.F32.PACK_AB R13, R135, R142 ;  /* 0x0000008e870d723e */ /* 0x000fe400000000ff */
[----:B------:R-:W-:Y:S02]  /*abc0*/  F2FP.F16.F32.PACK_AB R15, R136, R139 ;  /* 0x0000008b880f723e */ /* 0x000fe400000000ff */
[----:B------:R-:W-:Y:S01]  /*abd0*/  MOV R58, R58 ;  /* 0x0000003a003a7202 */ /* 0x000fe20000000f00 */
[----:B--2---:R-:W-:Y:S01]  /*abe0*/  @P1 IMAD.HI.U32 R4, R152, R151, RZ ;  /* 0x0000009798041227 */ /* 0x004fe200078e00ff */
[----:B------:R-:W-:-:S02]  /*abf0*/  F2FP.F16.F32.PACK_AB R5, R145, R146 ;  /* 0x000000929105723e */ /* 0x000fc400000000ff */
[----:B------:R-:W-:Y:S02]  /*ac00*/  F2FP.F16.F32.PACK_AB R6, R9, R120 ;  /* 0x000000780906723e */ /* 0x000fe400000000ff */
[----:B-1----:R-:W-:Y:S02]  /*ac10*/  @P1 SHF.R.U32.HI R55, RZ, R153, R4 ;  /* 0x00000099ff371219 */ /* 0x002fe40000011604 */
[----:B------:R-:W-:Y:S02]  /*ac20*/  F2FP.F16.F32.PACK_AB R4, R0, R11 ;  /* 0x0000000b0004723e */ /* 0x000fe400000000ff */
[----:B------:R-:W-:Y:S01]  /*ac30*/  F2FP.F16.F32.PACK_AB R7, R144, R147 ;  /* 0x000000939007723e */ /* 0x000fe200000000ff */
[----:B------:R-:W-:Y:S01]  /*ac40*/  IMAD.MOV R21, RZ, RZ, -R55 ;  /* 0x000000ffff157224 */ /* 0x000fe200078e0a37 */
[----:B------:R-:W-:Y:S02]  /*ac50*/  F2FP.F16.F32.PACK_AB R9, R141, R150 ;  /* 0x000000968d09723e */ /* 0x000fe400000000ff */
[----:B------:R-:W-:Y:S01]  /*ac60*/  F2FP.F16.F32.PACK_AB R11, R143, R148 ;  /* 0x000000948f0b723e */ /* 0x000fe200000000ff */
[----:B------:R-:W-:Y:S01]  /*ac70*/  IMAD R21, R90, R21, R152 ;  /* 0x000000155a157224 */ /* 0x000fe200078e0298 */
[----:B------:R-:W-:Y:S01]  /*ac80*/  MOV R0, R26 ;  /* 0x0000001a00007202 */ /* 0x000fe20000000f00 */
[----:B------:R-:W-:Y:S01]  /*ac90*/  IMAD R26, R66, UR12, RZ ;  /* 0x0000000c421a7c24 */ /* 0x000fe2000f8e02ff */
[----:B------:R0:W-:Y:S01]  /*aca0*/  STSM.16.M88.4 [R70], R4 ;  /* 0x0000000446007844 */ /* 0x0001e20000000200 */
[----:B------:R-:W-:-:S02]  /*acb0*/  IADD3 R52, P0, R55, R52, RZ ;  /* 0x0000003437347210 */ /* 0x000fc40007f1e0ff */
[----:B------:R-:W-:Y:S01]  /*acc0*/  IMAD R67, R67, UR14, R26 ;  /* 0x0000000e43437c24 */ /* 0x000fe2000f8e021a */
[----:B------:R1:W-:Y:S01]  /*acd0*/  STSM.16.M88.4 [R62], R8 ;  /* 0x000000083e007844 */ /* 0x0003e20000000200 */
[----:B------:R-:W-:Y:S02]  /*ace0*/  SHF.R.S32.HI R3, RZ, 0x1f, R21 ;  /* 0x0000001fff037819 */ /* 0x000fe40000011415 */
[----:B------:R-:W-:Y:S01]  /*acf0*/  F2FP.F16.F32.PACK_AB R25, R133, R140 ;  /* 0x0000008c8519723e */ /* 0x000fe200000000ff */
[----:B------:R2:W-:Y:S01]  /*ad00*/  STSM.16.M88.4 [R0], R12 ;  /* 0x0000000c00007844 */ /* 0x0005e20000000200 */
[----:B------:R-:W-:Y:S02]  /*ad10*/  F2FP.F16.F32.PACK_AB R26, R61, R60 ;  /* 0x0000003c3d1a723e */ /* 0x000fe400000000ff */
[----:B------:R-:W-:Y:S02]  /*ad20*/  F2FP.F16.F32.PACK_AB R27, R134, R137 ;  /* 0x00000089861b723e */ /* 0x000fe400000000ff */
[----:B------:R-:W-:Y:S01]  /*ad30*/  MOV R56, R56 ;  /* 0x0000003800387202 */ /* 0x000fe20000000f00 */
[----:B------:R-:W-:Y:S01]  /*ad40*/  IMAD R57, R74, 0x80, R215 ;  /* 0x000000804a397824 */ /* 0x000fe200078e02d7 */
[----:B------:R-:W-:Y:S01]  /*ad50*/  SHF.R.U64 R46, R46, 0x3, RZ ;  /* 0x000000032e2e7819 */ /* 0x000fe200000012ff */
[----:B------:R-:W-:Y:S01]  /*ad60*/  STSM.16.M88.4 [R58], R24 ;  /* 0x000000183a007844 */ /* 0x000fe20000000200 */
[----:B0-----:R-:W-:-:S02]  /*ad70*/  F2FP.F16.F32.PACK_AB R4, R65, R64 ;  /* 0x000000404104723e */ /* 0x001fc400000000ff */
[----:B------:R-:W-:Y:S01]  /*ad80*/  F2FP.F16.F32.PACK_AB R5, R131, R138 ;  /* 0x0000008a8305723e */ /* 0x000fe200000000ff */
[----:B-1----:R-:W-:Y:S01]  /*ad90*/  IMAD R8, R3, UR6, RZ ;  /* 0x0000000603087c24 */ /* 0x002fe2000f8e02ff */
[----:B------:R-:W-:Y:S01]  /*ada0*/  SHF.R.S32.HI R9, RZ, 0x1f, R55 ;  /* 0x0000001fff097819 */ /* 0x000fe20000011437 */
[----:B------:R-:W-:Y:S01]  /*adb0*/  VIADD R3, R57, 0x8 ;  /* 0x0000000839037836 */ /* 0x000fe20000000000 */
[----:B------:R-:W-:Y:S01]  /*adc0*/  F2FP.F16.F32.PACK_AB R6, R69, R68 ;  /* 0x000000444506723e */ /* 0x000fe200000000ff */
[----:B------:R-:W-:Y:S01]  /*add0*/  IMAD R55, R21, UR7, R8 ;  /* 0x0000000715377c24 */ /* 0x000fe2000f8e0208 */
[----:B------:R-:W-:Y:S01]  /*ade0*/  IADD3.X R53, R9, R53, R67, P0, !PT ;  /* 0x0000003509357210 */ /* 0x000fe200007fe443 */
[----:B--2---:R-:W-:Y:S01]  /*adf0*/  IMAD R0, R90, UR5, RZ ;  /* 0x000000055a007c24 */ /* 0x004fe2000f8e02ff */
[----:B------:R-:W-:Y:S02]  /*ae00*/  F2FP.F16.F32.PACK_AB R7, R129, R132 ;  /* 0x000000848107723e */ /* 0x000fe400000000ff */
[----:B------:R-:W-:Y:S01]  /*ae10*/  LOP3.LUT R46, R46, R47, RZ, 0x3c, !PT ;  /* 0x0000002f2e2e7212 */ /* 0x000fe200078e3cff */
[----:B------:R-:W-:Y:S01]  /*ae20*/  IMAD.WIDE.U32 R52, R21, UR6, R52 ;  /* 0x0000000615347c25 */ /* 0x000fe2000f8e0034 */
[----:B------:R-:W-:Y:S01]  /*ae30*/  ULDC.64 UR6, c[0x0][0xb50] ;  /* 0x0002d40000067ab9 */ /* 0x000fe20000000a00 */
[----:B------:R0:W-:Y:S01]  /*ae40*/  STSM.16.M88.4 [R56], R4 ;  /* 0x0000000438007844 */ /* 0x0001e20000000200 */
[----:B------:R-:W-:Y:S01]  /*ae50*/  F2FP.F16.F32.PACK_AB R8, R73, R72 ;  /* 0x000000484908723e */ /* 0x000fe200000000ff */
[----:B------:R-:W-:Y:S01]  /*ae60*/  IMAD.X R47, RZ, RZ, R51, P3 ;  /* 0x000000ffff2f7224 */ /* 0x000fe200018e0633 */
[----:B------:R-:W-:-:S02]  /*ae70*/  LEA R21, P3, R52, UR6, 0x2 ;  /* 0x0000000634157c11 */ /* 0x000fc4000f8610ff */
[----:B------:R-:W-:Y:S02]  /*ae80*/  F2FP.F16.F32.PACK_AB R9, R127, R130 ;  /* 0x000000827f09723e */ /* 0x000fe400000000ff */
[----:B------:R-:W-:Y:S01]  /*ae90*/  F2FP.F16.F32.PACK_AB R10, R77, R76 ;  /* 0x0000004c4d0a723e */ /* 0x000fe200000000ff */
[----:B------:R-:W-:Y:S01]  /*aea0*/  SHFL.IDX PT, R64, R21, RZ, 0x1c1f ;  /* 0x001c1fff15407589 */ /* 0x000fe200000e0000 */
[----:B------:R-:W-:Y:S02]  /*aeb0*/  F2FP.F16.F32.PACK_AB R11, R121, R128 ;  /* 0x00000080790b723e */ /* 0x000fe400000000ff */
[----:B------:R-:W-:Y:S01]  /*aec0*/  F2FP.F16.F32.PACK_AB R96, R97, R96 ;  /* 0x000000606160723e */ /* 0x000fe200000000ff */
[----:B------:R1:W-:Y:S01]  /*aed0*/  SHFL.IDX PT, R66, R21, 0x1, 0x1c1f ;  /* 0x003c1f0015427f89 */ /* 0x0003e200000e0000 */
[----:B------:R-:W-:Y:S02]  /*aee0*/  MOV R86, R86 ;  /* 0x0000005600567202 */ /* 0x000fe40000000f00 */
[----:B------:R-:W-:Y:S01]  /*aef0*/  F2FP.F16.F32.PACK_AB R12, R89, R88 ;  /* 0x00000058590c723e */ /* 0x000fe200000000ff */
[----:B0-----:R-:W-:Y:S01]  /*af00*/  IMAD.IADD R5, R53, 0x1, R55 ;  /* 0x0000000135057824 */ /* 0x001fe200078e0237 */
[----:B------:R-:W-:Y:S01]  /*af10*/  F2FP.F16.F32.PACK_AB R4, R81, R80 ;  /* 0x000000505104723e */ /* 0x000fe200000000ff */
[----:B------:R-:W-:Y:S01]  /*af20*/  STSM.16.M88.4 [R54], R8 ;  /* 0x0000000836007844 */ /* 0x000fe20000000200 */
[----:B------:R-:W-:Y:S01]  /*af30*/  F2FP.F16.F32.PACK_AB R6, R85, R84 ;  /* 0x000000545506723e */ /* 0x000fe200000000ff */
[----:B-1----:R-:W0:Y:S01]  /*af40*/  @P1 LDC R21, c[0x0][0xbec] ;  /* 0x0002fb00ff151b82 */ /* 0x002e220000000800 */
[----:B------:R-:W-:-:S02]  /*af50*/  LEA.HI.X R52, R52, UR7, R5, 0x2, P3 ;  /* 0x0000000734347c11 */ /* 0x000fc400098f1405 */
[----:B------:R-:W-:Y:S02]  /*af60*/  F2FP.F16.F32.PACK_AB R5, R122, R125 ;  /* 0x0000007d7a05723e */ /* 0x000fe400000000ff */
[----:B------:R-:W-:Y:S01]  /*af70*/  F2FP.F16.F32.PACK_AB R7, R123, R126 ;  /* 0x0000007e7b07723e */ /* 0x000fe200000000ff */
[----:B------:R-:W1:Y:S01]  /*af80*/  SHFL.IDX PT, R65, R52, RZ, 0x1c1f ;  /* 0x001c1fff34417589 */ /* 0x000e6200000e0000 */
[----:B------:R-:W-:Y:S02]  /*af90*/  F2FP.F16.F32.PACK_AB R13, R124, R91 ;  /* 0x0000005b7c0d723e */ /* 0x000fe400000000ff */
[----:B------:R-:W-:Y:S01]  /*afa0*/  F2FP.F16.F32.PACK_AB R14, R93, R92 ;  /* 0x0000005c5d0e723e */ /* 0x000fe200000000ff */
[----:B------:R-:W-:Y:S01]  /*afb0*/  STSM.16.M88.4 [R79], R4 ;  /* 0x000000044f007844 */ /* 0x000fe20000000200 */
[----:B------:R-:W-:Y:S02]  /*afc0*/  F2FP.F16.F32.PACK_AB R15, R95, R94 ;  /* 0x0000005e5f0f723e */ /* 0x000fe400000000ff */
[----:B------:R-:W-:Y:S01]  /*afd0*/  F2FP.F16.F32.PACK_AB R97, R99, R98 ;  /* 0x000000626361723e */ /* 0x000fe200000000ff */
[----:B------:R-:W2:Y:S01]  /*afe0*/  SHFL.IDX PT, R67, R52, 0x1, 0x1c1f ;  /* 0x003c1f0034437f89 */ /* 0x000ea200000e0000 */
[----:B------:R-:W-:-:S02]  /*aff0*/  F2FP.F16.F32.PACK_AB R104, R105, R104 ;  /* 0x000000686968723e */ /* 0x000fc400000000ff */
[----:B------:R-:W-:Y:S01]  /*b000*/  MOV R82, R82 ;  /* 0x0000005200527202 */ /* 0x000fe20000000f00 */
        /* <DEDUP_REMOVED lines=12> */
[C---:B------:R-:W-:Y:S02]  /*b0d0*/  IADD3 R43, P2, R50.reuse, 0x6000, RZ ;  /* 0x00006000322b7810 */ /* 0x040fe40007f5e0ff */
[----:B------:R-:W-:Y:S01]  /*b0e0*/  IADD3 R31, P5, R50, 0x2000, RZ ;  /* 0x00002000321f7810 */ /* 0x000fe20007fbe0ff */
[----:B------:R-:W-:Y:S01]  /*b0f0*/  STSM.16.M88.4 [R75], R112 ;  /* 0x000000704b007844 */ /* 0x000fe20000000200 */
[----:B------:R-:W-:-:S02]  /*b100*/  LOP3.LUT R42, R43, 0x380, RZ, 0xc0, !PT ;  /* 0x000003802b2a7812 */ /* 0x000fc400078ec0ff */
[----:B------:R-:W-:Y:S02]  /*b110*/  LOP3.LUT R30, R31, 0x380, RZ, 0xc0, !PT ;  /* 0x000003801f1e7812 */ /* 0x000fe400078ec0ff */
[----:B------:R-:W-:Y:S02]  /*b120*/  SHF.R.U64 R42, R42, 0x3, RZ ;  /* 0x000000032a2a7819 */ /* 0x000fe400000012ff */
[----:B------:R-:W-:Y:S02]  /*b130*/  SHF.R.U64 R30, R30, 0x3, RZ ;  /* 0x000000031e1e7819 */ /* 0x000fe400000012ff */
[----:B------:R-:W-:Y:S01]  /*b140*/  LOP3.LUT P0, RZ, R210, 0x3, RZ, 0xc0, !PT ;  /* 0x00000003d2ff7812 */ /* 0x000fe2000780c0ff */
[----:B------:R-:W-:Y:S01]  /*b150*/  BAR.SYNC.DEFER_BLOCKING 0x1, 0x100 ;  /* 0x0044000000007b1d */ /* 0x000fe20000010000 */
[----:B------:R-:W-:Y:S02]  /*b160*/  IADD3 R35, P6, R50, 0x3000, RZ ;  /* 0x0000300032237810 */ /* 0x000fe40007fde0ff */
[----:B------:R-:W-:Y:S01]  /*b170*/  LOP3.LUT R42, R42, R43, RZ, 0x3c, !PT ;  /* 0x0000002b2a2a7212 */ /* 0x000fe200078e3cff */
[--C-:B------:R-:W-:Y:S01]  /*b180*/  IMAD.X R43, RZ, RZ, R51.reuse, P2 ;  /* 0x000000ffff2b7224 */ /* 0x100fe200010e0633 */
[----:B------:R-:W-:Y:S01]  /*b190*/  LOP3.LUT R30, R30, R31, RZ, 0x3c, !PT ;  /* 0x0000001f1e1e7212 */ /* 0x000fe200078e3cff */
[----:B------:R-:W-:Y:S01]  /*b1a0*/  IMAD.X R31, RZ, RZ, R51, P5 ;  /* 0x000000ffff1f7224 */ /* 0x000fe200028e0633 */
[----:B------:R-:W-:-:S02]  /*b1b0*/  ISETP.GE.OR P2, PT, R57, R0, P0 ;  /* 0x000000003900720c */ /* 0x000fc40000746670 */
[----:B------:R-:W-:Y:S02]  /*b1c0*/  LOP3.LUT R34, R35, 0x380, RZ, 0xc0, !PT ;  /* 0x0000038023227812 */ /* 0x000fe400078ec0ff */
[----:B------:R-:W-:Y:S02]  /*b1d0*/  ISETP.GE.OR P0, PT, R3, R0, P0 ;  /* 0x000000000300720c */ /* 0x000fe40000706670 */
[----:B------:R-:W-:Y:S02]  /*b1e0*/  IADD3 R39, P5, R50, 0x9000, RZ ;  /* 0x0000900032277810 */ /* 0x000fe40007fbe0ff */
[----:B------:R-:W-:Y:S02]  /*b1f0*/  SHF.R.U64 R34, R34, 0x3, RZ ;  /* 0x0000000322227819 */ /* 0x000fe400000012ff */
[----:B------:R-:W-:Y:S02]  /*b200*/  LOP3.LUT R38, R39, 0x380, RZ, 0xc0, !PT ;  /* 0x0000038027267812 */ /* 0x000fe400078ec0ff */
[----:B------:R-:W-:Y:S01]  /*b210*/  LOP3.LUT R34, R34, R35, RZ, 0x3c, !PT ;  /* 0x0000002322227212 */ /* 0x000fe200078e3cff */
[----:B------:R-:W-:Y:S01]  /*b220*/  IMAD.X R35, RZ, RZ, R51, P6 ;  /* 0x000000ffff237224 */ /* 0x000fe200030e0633 */
[----:B------:R-:W-:-:S02]  /*b230*/  SHF.R.U64 R38, R38, 0x3, RZ ;  /* 0x0000000326267819 */ /* 0x000fc400000012ff */
[----:B------:R-:W-:Y:S01]  /*b240*/  IADD3 R45, P6, R50, 0xa000, RZ ;  /* 0x0000a000322d7810 */ /* 0x000fe20007fde0ff */
[----:B-1----:R1:W-:Y:S01]  /*b250*/  @!P2 ST.E desc[UR8][R64.64], R20 ;  /* 0x000000144000a985 */ /* 0x0023e2000c101908 */
[----:B------:R-:W-:Y:S02]  /*b260*/  LOP3.LUT R38, R38, R39, RZ, 0x3c, !PT ;  /* 0x0000002726267212 */ /* 0x000fe400078e3cff */
[----:B------:R-:W-:Y:S01]  /*b270*/  LOP3.LUT R44, R45, 0x380, RZ, 0xc0, !PT ;  /* 0x000003802d2c7812 */ /* 0x000fe200078ec0ff */
[----:B--2---:R2:W-:Y:S01]  /*b280*/  @!P0 ST.E desc[UR8][R66.64], R2 ;  /* 0x0000000242008985 */ /* 0x0045e2000c101908 */
[----:B------:R-:W-:Y:S02]  /*b290*/  LOP3.LUT R39, R50, 0x380, RZ, 0xc0, !PT ;  /* 0x0000038032277812 */ /* 0x000fe400078ec0ff */
[----:B------:R-:W-:Y:S01]  /*b2a0*/  SHF.R.U64 R44, R44, 0x3, RZ ;  /* 0x000000032c2c7819 */ /* 0x000fe200000012ff */
[----:B------:R3:W5:Y:S01]  /*b2b0*/  LD.E.128 R8, desc[UR8][R30.64] ;  /* 0x000000081e087980 */ /* 0x000762000c101d00 */
[----:B------:R-:W-:-:S02]  /*b2c0*/  SHF.R.U64 R39, R39, 0x3, RZ ;  /* 0x0000000327277819 */ /* 0x000fc400000012ff */
[----:B------:R-:W-:Y:S01]  /*b2d0*/  LOP3.LUT R44, R44, R45, RZ, 0x3c, !PT ;  /* 0x0000002d2c2c7212 */ /* 0x000fe200078e3cff */
[--C-:B------:R-:W-:Y:S01]  /*b2e0*/  IMAD.X R45, RZ, RZ, R51.reuse, P6 ;  /* 0x000000ffff2d7224 */ /* 0x100fe200030e0633 */
[----:B------:R-:W-:Y:S01]  /*b2f0*/  LOP3.LUT R50, R39, R50, RZ, 0x3c, !PT ;  /* 0x0000003227327212 */ /* 0x000fe200078e3cff */
[----:B------:R-:W-:Y:S01]  /*b300*/  IMAD.X R39, RZ, RZ, R51, P5 ;  /* 0x000000ffff277224 */ /* 0x000fe200028e0633 */
[----:B------:R4:W5:Y:S01]  /*b310*/  LD.E.128 R24, desc[UR8][R28.64] ;  /* 0x000000081c187980 */ /* 0x000962000c101d00 */
[----:B---3--:R-:W3:Y:S01]  /*b320*/  @P1 LDC R30, c[0x0][0xbf0] ;  /* 0x0002fc00ff1e1b82 */ /* 0x008ee20000000800 */
[----:B------:R-:W-:Y:S02]  /*b330*/  IMAD R3, R206, 0x20, R209 ;  /* 0x00000020ce037824 */ /* 0x000fe400078e02d1 */
[----:B------:R-:W5:Y:S04]  /*b340*/  LD.E.128 R56, desc[UR8][R50.64] ;  /* 0x0000000832387980 */ /* 0x000f68000c101d00 */
[----:B------:R3:W5:Y:S01]  /*b350*/  LD.E.128 R4, desc[UR8][R34.64] ;  /* 0x0000000822047980 */ /* 0x000762000c101d00 */
[----:B----4-:R-:W4:Y:S03]  /*b360*/  LDC.64 R28, c[0x0][0xae0] ;  /* 0x0002b800ff1c7b82 */ /* 0x010f260000000a00 */
[----:B------:R-:W5:Y:S01]  /*b370*/  LD.E.128 R68, desc[UR8][R36.64] ;  /* 0x0000000824447980 */ /* 0x000f62000c101d00 */
[----:B-1----:R-:W-:-:S03]  /*b380*/  IMAD R20, R74, 0x80, R3 ;  /* 0x000000804a147824 */ /* 0x002fc600078e0203 */
[----:B------:R-:W5:Y:S04]  /*b390*/  LD.E.128 R60, desc[UR8][R40.64] ;  /* 0x00000008283c7980 */ /* 0x000f68000c101d00 */
[----:B------:R-:W5:Y:S04]  /*b3a0*/  LD.E.128 R52, desc[UR8][R42.64] ;  /* 0x000000082a347980 */ /* 0x000f68000c101d00 */
[----:B------:R-:W5:Y:S04]  /*b3b0*/  LD.E.128 R12, desc[UR8][R46.64] ;  /* 0x000000082e0c7980 */ /* 0x000f68000c101d00 */
[----:B------:R1:W5:Y:S04]  /*b3c0*/  LD.E.128 R80, desc[UR8][R32.64] ;  /* 0x0000000820507980 */ /* 0x000368000c101d00 */
[----:B------:R0:W5:Y:S04]  /*b3d0*/  LD.E.128 R76, desc[UR8][R38.64] ;  /* 0x00000008264c7980 */ /* 0x000168000c101d00 */
[----:B--2---:R2:W5:Y:S04]  /*b3e0*/  LD.E.128 R64, desc[UR8][R44.64] ;  /* 0x000000082c407980 */ /* 0x004568000c101d00 */
[----:B------:R-:W5:Y:S01]  /*b3f0*/  LD.E.128 R48, desc[UR8][R48.64] ;  /* 0x0000000830307980 */ /* 0x000f62000c101d00 */
[----:B------:R-:W-:-:S02]  /*b400*/  ULDC.64 UR8, c[0x0][0xae8] ;  /* 0x0002ba0000087ab9 */ /* 0x000fc40000000a00 */
[----:B------:R-:W-:Y:S01]  /*b410*/  UIMAD UR5, UR11, UR8, URZ ;  /* 0x000000080b0572a4 */ /* 0x000fe2000f8e023f */
[----:B0-----:R-:W-:Y:S01]  /*b420*/  @P1 IMAD.HI.U32 R3, R20, R21, RZ ;  /* 0x0000001514031227 */ /* 0x001fe200078e00ff */
[----:B------:R-:W-:Y:S01]  /*b430*/  UIMAD.WIDE.U32 UR6, UR10, UR8, URZ ;  /* 0x000000080a0672a5 */ /* 0x000fe2000f8e003f */
[----:B------:R-:W-:Y:S01]  /*b440*/  @!PT LDS RZ, [RZ] ;  /* 0x00000000fffff984 */ /* 0x000fe20000000800 */
[----:B------:R-:W-:Y:S01]  /*b450*/  @!PT LDS RZ, [RZ] ;  /* 0x00000000fffff984 */ /* 0x000fe20000000800 */
[----:B------:R-:W-:Y:S01]  /*b460*/  @!PT LDS RZ, [RZ] ;  /* 0x00000000fffff984 */ /* 0x000fe20000000800 */
[----:B------:R-:W-:Y:S01]  /*b470*/  @!PT LDS RZ, [RZ] ;  /* 0x00000000fffff984 */ /* 0x000fe20000000800 */
[----:B------:R0:W-:Y:S06]  /*b480*/  MEMBAR.ALL.CTA ;  /* 0x0000000000007992 */ /* 0x0001ec0000008000 */
[----:B0-----:R-:W0:Y:S01]  /*b490*/  FENCE.VIEW.ASYNC.S ;  /* 0x00000000000073c6 */ /* 0x001e220000000000 */
[----:B------:R-:W-:Y:S01]  /*b4a0*/  UIMAD UR5, UR10, UR9, UR5 ;  /* 0x000000090a0572a4 */ /* 0x000fe2000f8e0205 */
[----:B------:R-:W-:Y:S01]  /*b4b0*/  IMAD.MOV.U32 R2, RZ, RZ, R20 ;  /* 0x000000ffff027224 */ /* 0x000fe200078e0014 */
[----:B---3--:R-:W-:Y:S01]  /*b4c0*/  @P1 SHF.R.U32.HI R2, RZ, R30, R3 ;  /* 0x0000001eff021219 */ /* 0x008fe20000011603 */
[----:B------:R-:W-:Y:S01]  /*b4d0*/  ULDC.64 UR8, c[0x0][0xaf0] ;  /* 0x0002bc0000087ab9 */ /* 0x000fe20000000a00 */
[----:B------:R-:W-:-:S02]  /*b4e0*/  UIADD3 UR7, UR7, UR5, URZ ;  /* 0x0000000507077290 */ /* 0x000fc4000fffe03f */
[----:B------:R-:W-:Y:S01]  /*b4f0*/  UIMAD UR5, UR12, UR8, URZ ;  /* 0x000000080c0572a4 */ /* 0x000fe2000f8e023f */
[--C-:B------:R-:W-:Y:S01]  /*b500*/  SHF.R.S32.HI R3, RZ, 0x1f, R2.reuse ;  /* 0x0000001fff037819 */ /* 0x100fe20000011402 */
[----:B------:R-:W-:Y:S01]  /*b510*/  UIMAD.WIDE.U32 UR6, UR14, UR8, UR6 ;  /* 0x000000080e0672a5 */ /* 0x000fe2000f8e0006 */
[----:B------:R-:W-:Y:S01]  /*b520*/  IMAD.MOV R21, RZ, RZ, -R2 ;  /* 0x000000ffff157224 */ /* 0x000fe200078e0a02 */
[----:B------:R-:W-:Y:S02]  /*b530*/  UIMAD UR5, UR14, UR9, UR5 ;  /* 0x000000090e0572a4 */ /* 0x000fe4000f8e0205 */
[----:B----4-:R-:W-:Y:S01]  /*b540*/  IMAD R3, R3, R28, RZ ;  /* 0x0000001c03037224 */ /* 0x010fe200078e02ff */
[----:B------:R-:W-:Y:S01]  /*b550*/  R2UR UR13, R207 ;  /* 0x00000000cf0d72ca */ /* 0x000fe200000e0000 */
[----:B------:R-:W-:Y:S01]  /*b560*/  UIADD3 UR7, UR7, UR5, URZ ;  /* 0x0000000507077290 */ /* 0x000fe2000fffe03f */
[----:B------:R-:W-:Y:S01]  /*b570*/  IMAD R21, R90, R21, R20 ;  /* 0x000000155a157224 */ /* 0x000fe200078e0214 */
[----:B------:R-:W-:Y:S01]  /*b580*/  ULDC.64 UR8, c[0x0][0xad8] ;  /* 0x0002b60000087ab9 */ /* 0x000fe20000000a00 */
[----:B------:R-:W-:Y:S01]  /*b590*/  IMAD R29, R2, R29, R3 ;  /* 0x0000001d021d7224 */ /* 0x000fe200078e0203 */
[----:B------:R-:W-:-:S02]  /*b5a0*/  UIADD3 UR4, UR4, 0x36820, URZ ;  /* 0x0003682004047890 */ /* 0x000fc4000fffe03f */
[----:B------:R-:W-:Y:S01]  /*b5b0*/  SHF.R.S32.HI R20, RZ, 0x1f, R21 ;  /* 0x0000001fff147819 */ /* 0x000fe20000011415 */
[----:B------:R-:W-:Y:S01]  /*b5c0*/  IMAD.WIDE.U32 R2, R2, R28, UR6 ;  /* 0x0000000602027e25 */ /* 0x000fe2000f8e001c */
[----:B------:R-:W-:Y:S01]  /*b5d0*/  UIADD3 UR36, UR36, 0x1, URZ ;  /* 0x0000000124247890 */ /* 0x000fe2000fffe03f */
[----:B------:R-:W-:Y:S02]  /*b5e0*/  ULDC.64 UR10, c[0x0][0xa80] ;  /* 0x0002a000000a7ab9 */ /* 0x000fe40000000a00 */
[----:B------:R-:W-:Y:S02]  /*b5f0*/  IMAD.IADD R3, R3, 0x1, R29 ;  /* 0x0000000103037824 */ /* 0x000fe400078e021d */
[----:B------:R-:W-:Y:S02]  /*b600*/  IMAD R20, R20, UR8, RZ ;  /* 0x0000000814147c24 */ /* 0x000fe4000f8e02ff */
[----:B------:R-:W-:Y:S01]  /*b610*/  IMAD R35, R74, 0x80, R209 ;  /* 0x000000804a237824 */ /* 0x000fe200078e02d1 */
[----:B------:R-:W-:Y:S01]  /*b620*/  ULDC UR5, c[0x0][0xc] ;  /* 0x0000030000057ab9 */ /* 0x000fe20000000800 */
[----:B------:R-:W-:-:S02]  /*b630*/  IMAD R29, R21, UR9, R20 ;  /* 0x00000009151d7c24 */ /* 0x000fc4000f8e0214 */
[----:B------:R-:W-:Y:S01]  /*b640*/  IMAD.WIDE.U32 R2, R21, UR8, R2 ;  /* 0x0000000815027c25 */ /* 0x000fe2000f8e0002 */
[----:B------:R-:W-:Y:S01]  /*b650*/  ISETP.GE.AND P2, PT, R35, R0, PT ;  /* 0x000000002300720c */ /* 0x000fe20003f46270 */
[----:B------:R-:W-:Y:S01]  /*b660*/  UMOV UR6, 0x1 ;  /* 0x0000000100067882 */ /* 0x000fe20000000000 */
[----:B------:R-:W-:Y:S01]  /*b670*/  UIADD3 UR13, UR5, UR13, URZ ;  /* 0x0000000d050d7290 */ /* 0x000fe2000fffe03f */
[----:B------:R-:W-:Y:S01]  /*b680*/  IMAD.IADD R29, R3, 0x1, R29 ;  /* 0x00000001031d7824 */ /* 0x000fe200078e021d */
[----:B------:R-:W-:Y:S01]  /*b690*/  UPRMT UR5, URZ, 0x654, UR4 ;  /* 0x000006543f057896 */ /* 0x000fe20008000004 */
[C---:B-1----:R-:W-:Y:S01]  /*b6a0*/  LEA R32, P1, R2.reuse, UR10, 0x1 ;  /* 0x0000000a02207c11 */ /* 0x042fe2000f8208ff */
[----:B------:R-:W-:Y:S02]  /*b6b0*/  UPRMT UR4, UR6, 0x654, UR4 ;  /* 0x0000065406047896 */ /* 0x000fe40008000004 */
[----:B------:R-:W-:Y:S01]  /*b6c0*/  UISETP.NE.AND UP0, UPT, UR36, 0x2, UPT ;  /* 0x000000022400788c */ /* 0x000fe2000bf05270 */
[----:B------:R-:W-:Y:S01]  /*b6d0*/  VIADD R21, R35, 0x20 ;  /* 0x0000002023157836 */ /* 0x000fe20000000000 */
[----:B------:R-:W-:-:S02]  /*b6e0*/  LEA.HI.X R33, R2, UR11, R29, 0x1, P1 ;  /* 0x0000000b02217c11 */ /* 0x000fc400088f0c1d */
[----:B------:R-:W-:Y:S01]  /*b6f0*/  USEL UR6, URZ, 0x1, UP0 ;  /* 0x000000013f067887 */ /* 0x000fe20008000000 */
[----:B------:R-:W-:Y:S01]  /*b700*/  VIADD R3, R35, 0x40 ;  /* 0x0000004023037836 */ /* 0x000fe20000000000 */
[-C--:B------:R-:W-:Y:S01]  /*b710*/  ISETP.GE.AND P0, PT, R21, R0.reuse, PT ;  /* 0x000000001500720c */ /* 0x080fe20003f06270 */
[----:B0-----:R-:W-:Y:S01]  /*b720*/  SYNCS.ARRIVE.TRANS64.RED.A1T0 RZ, [UR5], RZ ;  /* 0x000000ffffff79a7 */ /* 0x001fe20008100405 */
[----:B------:R-:W-:Y:S01]  /*b730*/  IMAD.U32 R207, RZ, RZ, UR13 ;  /* 0x0000000dffcf7e24 */ /* 0x000fe2000f8e00ff */
[----:B------:R-:W-:Y:S01]  /*b740*/  USEL UR36, UR36, URZ, UP0 ;  /* 0x0000003f24247287 */ /* 0x000fe20008000000 */
[----:B------:R2:W0:Y:S01]  /*b750*/  SHFL.IDX PT, R20, R32, RZ, 0x181f ;  /* 0x00181fff20147589 */ /* 0x00042200000e0000 */
[----:B------:R-:W-:Y:S01]  /*b760*/  ULOP3.LUT UR61, UR61, UR6, URZ, 0x3c, !UPT ;  /* 0x000000063d3d7292 */ /* 0x000fe2000f8e3c3f */
[----:B------:R-:W-:Y:S02]  /*b770*/  BSSY B0, `(.L_x_3648) ;  /* 0x0000012000007945 */ /* 0x000fe40003800000 */
[----:B------:R2:W1:Y:S01]  /*b780*/  SHFL.IDX PT, R21, R33, RZ, 0x181f ;  /* 0x00181fff21157589 */ /* 0x00046200000e0000 */
[----:B------:R-:W-:Y:S01]  /*b790*/  SYNCS.ARRIVE.TRANS64.RED.A1T0 RZ, [UR4], RZ ;  /* 0x000000ffffff79a7 */ /* 0x000fe20008100404 */
[----:B------:R-:W-:Y:S01]  /*b7a0*/  ISETP.GE.AND P1, PT, R3, R0, PT ;  /* 0x000000000300720c */ /* 0x000fe20003f26270 */
[----:B------:R-:W-:-:S12]  /*b7b0*/  @P2 BRA `(.L_x_3649) ;  /* 0x0000000000342947 */ /* 0x000fd80003800000 */
[----:B------:R-:W-:Y:S01]  /*b7c0*/  ULDC UR4, c[0x0][0xac8] ;  /* 0x0002b20000047ab9 */ /* 0x000fe20000000800 */
[----:B------:R-:W-:Y:S01]  /*b7d0*/  ULDC.64 UR6, c[0x0][0x208] ;  /* 0x0000820000067ab9 */ /* 0x000fe20000000a00 */
[----:B------:R-:W-:Y:S02]  /*b7e0*/  ISETP.GE.AND P3, PT, R205, UR4, PT ;  /* 0x00000004cd007c0c */ /* 0x000fe4000bf66270 */
[----:B------:R-:W-:Y:S02]  /*b7f0*/  ISETP.GE.AND P4, PT, R204, UR4, PT ;  /* 0x00000004cc007c0c */ /* 0x000fe4000bf86270 */
[----:B------:R-:W-:-:S09]  /*b800*/  ISETP.GE.AND P2, PT, R23, UR4, PT ;  /* 0x0000000417007c0c */ /* 0x000fd2000bf46270 */
[-C--:B0-----:R-:W-:Y:S02]  /*b810*/  @!P3 LEA R28, P5, R205, R20.reuse, 0x1 ;  /* 0x00000014cd1cb211 */ /* 0x081fe400078a08ff */
[C---:B------:R-:W-:Y:S02]  /*b820*/  @!P4 LEA R30, P6, R204.reuse, R20, 0x1 ;  /* 0x00000014cc1ec211 */ /* 0x040fe400078c08ff */
[----:B-1----:R-:W-:Y:S01]  /*b830*/  @!P2 IMAD.WIDE R2, R23, 0x2, R20 ;  /* 0x000000021702a825 */ /* 0x002fe200078e0214 */
[-C--:B------:R-:W-:Y:S02]  /*b840*/  @!P3 LEA.HI.X R29, R205, R21.reuse, R220, 0x1, P5 ;  /* 0x00000015cd1db211 */ /* 0x080fe400028f0cdc */
[----:B------:R-:W-:Y:S02]  /*b850*/  @!P4 LEA.HI.X R31, R204, R21, R219, 0x1, P6 ;  /* 0x00000015cc1fc211 */ /* 0x000fe400030f0cdb */
[----:B-----5:R3:W-:Y:S04]  /*b860*/  @!P2 ST.E.128 desc[UR6][R2.64], R56 ;  /* 0x000000380200a985 */ /* 0x0207e8000c101d06 */
[----:B------:R3:W-:Y:S04]  /*b870*/  @!P3 ST.E.128 desc[UR6][R28.64], R68 ;  /* 0x000000441c00b985 */ /* 0x0007e8000c101d06 */
[----:B------:R3:W-:Y:S02]  /*b880*/  @!P4 ST.E.128 desc[UR6][R30.64], R80 ;  /* 0x000000501e00c985 */ /* 0x0007e4000c101d06 */
.L_x_3649:
[----:B------:R-:W-:Y:S05]  /*b890*/  BSYNC B0 ;  /* 0x0000000000007941 */ /* 0x000fea0003800000 */
.L_x_3648:
[----:B-1----:R1:W4:Y:S01]  /*b8a0*/  SHFL.IDX PT, R21, R33, 0x1, 0x181f ;  /* 0x00381f0021157f89 */ /* 0x00232200000e0000 */
[----:B------:R-:W-:Y:S03]  /*b8b0*/  BSSY B0, `(.L_x_3650) ;  /* 0x0000010000007945 */ /* 0x000fe60003800000 */
[----:B0-----:R1:W0:Y:S01]  /*b8c0*/  SHFL.IDX PT, R20, R32, 0x1, 0x181f ;  /* 0x00381f0020147f89 */ /* 0x00122200000e0000 */
[----:B------:R-:W-:Y:S05]  /*b8d0*/  @P0 BRA `(.L_x_3651) ;  /* 0x0000000000340947 */ /* 0x000fea0003800000 */
[----:B------:R-:W-:Y:S01]  /*b8e0*/  ULDC UR4, c[0x0][0xac8] ;  /* 0x0002b20000047ab9 */ /* 0x000fe20000000800 */
[----:B------:R-:W-:Y:S01]  /*b8f0*/  ULDC.64 UR6, c[0x0][0x208] ;  /* 0x0000820000067ab9 */ /* 0x000fe20000000a00 */
[----:B------:R-:W-:Y:S02]  /*b900*/  ISETP.GE.AND P4, PT, R205, UR4, PT ;  /* 0x00000004cd007c0c */ /* 0x000fe4000bf86270 */
[----:B------:R-:W-:Y:S02]  /*b910*/  ISETP.GE.AND P5, PT, R204, UR4, PT ;  /* 0x00000004cc007c0c */ /* 0x000fe4000bfa6270 */
[----:B------:R-:W-:-:S09]  /*b920*/  ISETP.GE.AND P3, PT, R23, UR4, PT ;  /* 0x0000000417007c0c */ /* 0x000fd2000bf66270 */
[-C--:B0--3--:R-:W-:Y:S02]  /*b930*/  @!P4 LEA R28, P0, R205, R20.reuse, 0x1 ;  /* 0x00000014cd1cc211 */ /* 0x089fe400078008ff */
[C---:B------:R-:W-:Y:S02]  /*b940*/  @!P5 LEA R30, P2, R204.reuse, R20, 0x1 ;  /* 0x00000014cc1ed211 */ /* 0x040fe400078408ff */
[----:B----4-:R-:W-:Y:S01]  /*b950*/  @!P3 IMAD.WIDE R2, R23, 0x2, R20 ;  /* 0x000000021702b825 */ /* 0x010fe200078e0214 */
[-C--:B------:R-:W-:Y:S02]  /*b960*/  @!P4 LEA.HI.X R29, R205, R21.reuse, R220, 0x1, P0 ;  /* 0x00000015cd1dc211 */ /* 0x080fe400000f0cdc */
[----:B------:R-:W-:Y:S02]  /*b970*/  @!P5 LEA.HI.X R31, R204, R21, R219, 0x1, P2 ;  /* 0x00000015cc1fd211 */ /* 0x000fe400010f0cdb */
[----:B-----5:R0:W-:Y:S04]  /*b980*/  @!P3 ST.E.128 desc[UR6][R2.64], R24 ;  /* 0x000000180200b985 */ /* 0x0201e8000c101d06 */
[----:B------:R0:W-:Y:S04]  /*b990*/  @!P4 ST.E.128 desc[UR6][R28.64], R60 ;  /* 0x0000003c1c00c985 */ /* 0x0001e8000c101d06 */
[----:B------:R0:W-:Y:S02]  /*b9a0*/  @!P5 ST.E.128 desc[UR6][R30.64], R76 ;  /* 0x0000004c1e00d985 */ /* 0x0001e4000c101d06 */
.L_x_3651:
[----:B------:R-:W-:Y:S05]  /*b9b0*/  BSYNC B0 ;  /* 0x0000000000007941 */ /* 0x000fea0003800000 */
.L_x_3650:
        /* <DEDUP_REMOVED lines=9> */
[-C--:B0----5:R-:W-:Y:S02]  /*ba50*/  @!P3 LEA R24, P0, R205, R20.reuse, 0x1 ;  /* 0x00000014cd18b211 */ /* 0x0a1fe400078008ff */
[C---:B------:R-:W-:Y:S02]  /*ba60*/  @!P4 LEA R26, P1, R204.reuse, R20, 0x1 ;  /* 0x00000014cc1ac211 */ /* 0x040fe400078208ff */
[----:B-1-3--:R-:W-:Y:S01]  /*ba70*/  @!P2 IMAD.WIDE R2, R23, 0x2, R20 ;  /* 0x000000021702a825 */ /* 0x00afe200078e0214 */
[-C--:B------:R-:W-:Y:S02]  /*ba80*/  @!P3 LEA.HI.X R25, R205, R21.reuse, R220, 0x1, P0 ;  /* 0x00000015cd19b211 */ /* 0x080fe400000f0cdc */
[----:B------:R-:W-:Y:S02]  /*ba90*/  @!P4 LEA.HI.X R27, R204, R21, R219, 0x1, P1 ;  /* 0x00000015cc1bc211 */ /* 0x000fe400008f0cdb */
[----:B------:R0:W-:Y:S04]  /*baa0*/  @!P2 ST.E.128 desc[UR6][R2.64], R8 ;  /* 0x000000080200a985 */ /* 0x0001e8000c101d06 */
[----:B------:R0:W-:Y:S04]  /*bab0*/  @!P3 ST.E.128 desc[UR6][R24.64], R52 ;  /* 0x000000341800b985 */ /* 0x0001e8000c101d06 */
[----:B------:R0:W-:Y:S02]  /*bac0*/  @!P4 ST.E.128 desc[UR6][R26.64], R64 ;  /* 0x000000401a00c985 */ /* 0x0001e4000c101d06 */
.L_x_3653:
[----:B------:R-:W-:Y:S05]  /*bad0*/  BSYNC B0 ;  /* 0x0000000000007941 */ /* 0x000fea0003800000 */
.L_x_3652:
[----:B0--3--:R-:W-:Y:S01]  /*bae0*/  VIADD R3, R35, 0x60 ;  /* 0x0000006023037836 */ /* 0x009fe20000000000 */
[----:B-----5:R0:W3:Y:S01]  /*baf0*/  SHFL.IDX PT, R9, R33, 0x3, 0x181f ;  /* 0x00781f0021097f89 */ /* 0x0200e200000e0000 */
[----:B------:R-:W-:Y:S01]  /*bb00*/  BSSY B0, `(.L_x_3654) ;  /* 0x0000012000007945 */ /* 0x000fe20003800000 */
[----:B------:R-:W-:Y:S02]  /*bb10*/  VIADD R208, R208, 0x1 ;  /* 0x00000001d0d07836 */ /* 0x000fe40000000000 */
[----:B------:R-:W-:Y:S01]  /*bb20*/  ISETP.GE.AND P0, PT, R3, R0, PT ;  /* 0x000000000300720c */ /* 0x000fe20003f06270 */
[----:B------:R0:W0:-:S12]  /*bb30*/  SHFL.IDX PT, R8, R32, 0x3, 0x181f ;  /* 0x00781f0020087f89 */ /* 0x00001800000e0000 */
[----:B------:R-:W-:Y:S05]  /*bb40*/  @P0 BRA `(.L_x_3655) ;  /* 0x0000000000340947 */ /* 0x000fea0003800000 */
[----:B------:R-:W-:Y:S01]  /*bb50*/  ULDC UR4, c[0x0][0xac8] ;  /* 0x0002b20000047ab9 */ /* 0x000fe20000000800 */
[----:B------:R-:W-:Y:S01]  /*bb60*/  ULDC.64 UR6, c[0x0][0x208] ;  /* 0x0000820000067ab9 */ /* 0x000fe20000000a00 */
[----:B------:R-:W-:Y:S02]  /*bb70*/  ISETP.GE.AND P3, PT, R205, UR4, PT ;  /* 0x00000004cd007c0c */ /* 0x000fe4000bf66270 */
[----:B------:R-:W-:Y:S02]  /*bb80*/  ISETP.GE.AND P4, PT, R204, UR4, PT ;  /* 0x00000004cc007c0c */ /* 0x000fe4000bf86270 */
[----:B------:R-:W-:-:S09]  /*bb90*/  ISETP.GE.AND P2, PT, R23, UR4, PT ;  /* 0x0000000417007c0c */ /* 0x000fd2000bf46270 */
[-C--:B0-----:R-:W-:Y:S02]  /*bba0*/  @!P3 LEA R10, P0, R205, R8.reuse, 0x1 ;  /* 0x00000008cd0ab211 */ /* 0x081fe400078008ff */
[C---:B------:R-:W-:Y:S02]  /*bbb0*/  @!P4 LEA R20, P1, R204.reuse, R8, 0x1 ;  /* 0x00000008cc14c211 */ /* 0x040fe400078208ff */
[----:B---3--:R-:W-:Y:S01]  /*bbc0*/  @!P2 IMAD.WIDE R2, R23, 0x2, R8 ;  /* 0x000000021702a825 */ /* 0x008fe200078e0208 */
[-C--:B------:R-:W-:Y:S02]  /*bbd0*/  @!P3 LEA.HI.X R11, R205, R9.reuse, R220, 0x1, P0 ;  /* 0x00000009cd0bb211 */ /* 0x080fe400000f0cdc */
[----:B-1----:R-:W-:Y:S02]  /*bbe0*/  @!P4 LEA.HI.X R21, R204, R9, R219, 0x1, P1 ;  /* 0x00000009cc15c211 */ /* 0x002fe400008f0cdb */
[----:B------:R0:W-:Y:S04]  /*bbf0*/  @!P2 ST.E.128 desc[UR6][R2.64], R4 ;  /* 0x000000040200a985 */ /* 0x0001e8000c101d06 */
[----:B------:R0:W-:Y:S04]  /*bc00*/  @!P3 ST.E.128 desc[UR6][R10.64], R12 ;  /* 0x0000000c0a00b985 */ /* 0x0001e8000c101d06 */
[----:B------:R0:W-:Y:S02]  /*bc10*/  @!P4 ST.E.128 desc[UR6][R20.64], R48 ;  /* 0x000000301400c985 */ /* 0x0001e4000c101d06 */
.L_x_3655:
[----:B------:R-:W-:Y:S05]  /*bc20*/  BSYNC B0 ;  /* 0x0000000000007941 */ /* 0x000fea0003800000 */
.L_x_3654:
[----:B------:R-:W5:Y:S01]  /*bc30*/  LDC R0, c[0x0][0xc34] ;  /* 0x00030d00ff007b82 */ /* 0x000f620000000800 */
[----:B------:R-:W-:-:S13]  /*bc40*/  R2UR UR4, R207 ;  /* 0x00000000cf0472ca */ /* 0x000fda00000e0000 */
[----:B-----5:R-:W-:-:S13]  /*bc50*/  ISETP.LE.AND P0, PT, R0, UR4, PT ;  /* 0x0000000400007c0c */ /* 0x020fda000bf03270 */
[----:B------:R-:W-:Y:S05]  /*bc60*/  @!P0 BRA `(.L_x_3656) ;  /* 0xffffff5400888947 */ /* 0x000fea000383ffff */
[----:B------:R-:W-:Y:S05]  /*bc70*/  EXIT ;  /* 0x000000000000794d */ /* 0x000fea0003800000 */
.L_x_3622:
        /* <DEDUP_REMOVED lines=19> */
[----:B------:R-:W0:Y:S01]  /*bdb0*/  S2UR UR5, SR_CTAID.X ;  /* 0x00000000000579c3 */ /* 0x000e220000002500 */
[C---:B------:R-:W-:Y:S01]  /*bdc0*/  ISETP.NE.AND P1, PT, R6.reuse, RZ, PT ;  /* 0x000000ff0600720c */ /* 0x040fe20003f25270 */
[----:B------:R-:W-:Y:S01]  /*bdd0*/  ULDC UR37, c[0x0][0xc] ;  /* 0x0000030000257ab9 */ /* 0x000fe20000000800 */
[----:B------:R-:W-:Y:S01]  /*bde0*/  LOP3.LUT R4, R3, 0x38, R0, 0x78, !PT ;  /* 0x0000003803047812 */ /* 0x000fe200078e7800 */
[C---:B------:R-:W-:Y:S01]  /*bdf0*/  IMAD.SHL.U32 R3, R6.reuse, 0x8, RZ ;  /* 0x0000000806037824 */ /* 0x040fe200078e00ff */
[----:B------:R-:W-:Y:S01]  /*be00*/  ISETP.NE.OR P0, PT, R6, RZ, !P0 ;  /* 0x000000ff0600720c */ /* 0x000fe20004705670 */
[----:B------:R-:W-:Y:S01]  /*be10*/  IMAD.SHL.U32 R0, R0, 0x10, RZ ;  /* 0x0000001000007824 */ /* 0x000fe200078e00ff */
[----:B------:R-:W-:-:S02]  /*be20*/  LOP3.LUT R18, R18, 0xfffffffe, RZ, 0xc0, !PT ;  /* 0xfffffffe12127812 */ /* 0x000fc400078ec0ff */
[----:B------:R-:W-:Y:S02]  /*be30*/  LOP3.LUT R3, R4, 0x200, R3, 0xf8, !PT ;  /* 0x0000020004037812 */ /* 0x000fe400078ef803 */
[----:B------:R-:W-:Y:S02]  /*be40*/  SHF.R.U32.HI R4, RZ, 0x3, R6 ;  /* 0x00000003ff047819 */ /* 0x000fe40000011606 */
[----:B------:R-:W-:Y:S02]  /*be50*/  LOP3.LUT R2, R2, 0x38, RZ, 0xc0, !PT ;  /* 0x0000003802027812 */ /* 0x000fe400078ec0ff */
[----:B------:R-:W-:Y:S01]  /*be60*/  LOP3.LUT R6, R4, 0x70, R0, 0xf8, !PT ;  /* 0x0000007004067812 */ /* 0x000fe200078ef800 */
[----:B-1----:R-:W-:Y:S01]  /*be70*/  ULEA UR36, UR4, UR36, 0x18 ;  /* 0x0000002404247291 */ /* 0x002fe2000f8ec03f */
[----:B------:R-:W-:-:S04]  /*be80*/  @P1 LOP3.LUT R18, R18, 0x1, RZ, 0xfc, !PT ;  /* 0x0000000112121812 */ /* 0x000fc800078efcff */
[----:B------:R-:W-:Y:S02]  /*be90*/  LOP3.LUT R18, R18, 0xfffffffd, RZ, 0xc0, !PT ;  /* 0xfffffffd12127812 */ /* 0x000fe400078ec0ff */
[----:B------:R-:W-:Y:S01]  /*bea0*/  LEA R4, R3, UR36, 0x1 ;  /* 0x0000002403047c11 */ /* 0x000fe2000f8e08ff */
[----:B0-----:R-:W-:Y:S01]  /*beb0*/  IMAD.U32 R0, RZ, RZ, UR5 ;  /* 0x00000005ff007e24 */ /* 0x001fe2000f8e00ff */
[----:B------:R-:W-:-:S03]  /*bec0*/  @P0 LOP3.LUT R18, R18, 0x2, RZ, 0xfc, !PT ;  /* 0x0000000212120812 */ /* 0x000fc600078efcff */
[----:B------:R-:W-:Y:S04]  /*bed0*/  STL [R1+0x10], R4 ;  /* 0x0000100401007387 */ /* 0x000fe80000100800 */
[----:B------:R0:W-:Y:S02]  /*bee0*/  STL [R1+0x28], R0 ;  /* 0x0000280001007387 */ /* 0x0001e40000100800 */
[----:B0-----:R-:W-:Y:S01]  /*bef0*/  IMAD.MOV.U32 R0, RZ, RZ, 0x1 ;  /* 0x00000001ff007424 */ /* 0x001fe200078e00ff */
[----:B--2---:R-:W-:-:S05]  /*bf00*/  LOP3.LUT R3, R5, 0x2, RZ, 0xfc, !PT ;  /* 0x0000000205037812 */ /* 0x004fca00078efcff */
[----:B------:R0:W-:Y:S04]  /*bf10*/  STL [R1+0x18], R3 ;  /* 0x0000180301007387 */ /* 0x0001e80000100800 */
[----:B------:R-:W-:Y:S04]  /*bf20*/  STL [R1+0x34], RZ ;  /* 0x000034ff01007387 */ /* 0x000fe80000100800 */
[----:B------:R1:W-:Y:S01]  /*bf30*/  STL [R1], R0 ;  /* 0x0000000001007387 */ /* 0x0003e20000100800 */
[C---:B0-----:R-:W-:Y:S02]  /*bf40*/  LOP3.LUT R3, R2.reuse, 0x40, RZ, 0xfc, !PT ;  /* 0x0000004002037812 */ /* 0x041fe400078efcff */
[----:B-1----:R-:W-:-:S07]  /*bf50*/  LOP3.LUT R0, R2, 0x80, RZ, 0xfc, !PT ;  /* 0x0000008002007812 */ /* 0x002fce00078efcff */
.L_x_3745:
[----:B--2---:R-:W2:Y:S01]  /*bf60*/  LDL R2, [R1+0x28] ;  /* 0x0000280001027983 */ /* 0x004ea20000100800 */
        /* <DEDUP_REMOVED lines=17> */
[----:B------:R1:W-:Y:S04]  /*c080*/  STL [R1+0x1c], R4 ;  /* 0x00001c0401007387 */ /* 0x0003e80000100800 */
[----:B------:R-:W2:Y:S01]  /*c090*/  LDC R0, c[0x0][0x2f0] ;  /* 0x0000bc00ff007b82 */ /* 0x000ea20000000800 */
[----:B0-----:R-:W-:-:S05]  /*c0a0*/  @P1 IMAD.HI.U32 R2, R4, R2, RZ ;  /* 0x0000000204021227 */ /* 0x001fca00078e00ff */
[----:B------:R-:W-:Y:S01]  /*c0b0*/  @P1 SHF.R.U32.HI R5, RZ, R3, R2 ;  /* 0x00000003ff051219 */ /* 0x000fe20000011602 */
[----:B------:R-:W-:Y:S02]  /*c0c0*/  IMAD.MOV.U32 R2, RZ, RZ, RZ ;  /* 0x000000ffff027224 */ /* 0x000fe400078e00ff */
[----:B--2---:R-:W-:Y:S01]  /*c0d0*/  IMAD R6, R0, UR4, RZ ;  /* 0x0000000400067c24 */ /* 0x004fe2000f8e02ff */
        /* <DEDUP_REMOVED lines=12> */
[----:B------:R-:W-:Y:S05]  /*c1a0*/  @!P0 BRA `(.L_x_3658) ;  /* 0x0000000000408947 */ /* 0x000fea0003800000 */
        /* <DEDUP_REMOVED lines=16> */
.L_x_3658:
        /* <DEDUP_REMOVED lines=19> */
[----:B--2---:R-:W-:Y:S05]  /*c3e0*/  CALL.ABS.NOINC R2 ;  /* 0x0000000002007343 */ /* 0x004fea0003c00000 */
.L_x_3660:
        /* <DEDUP_REMOVED lines=15> */
.L_x_3659:
[----:B------:R-:W2:Y:S01]  /*c4e0*/  LDL R2, [R1+0x24] ;  /* 0x0000240001027983 */ /* 0x000ea20000100800 */
[----:B------:R-:W-:-:S03]  /*c4f0*/  ULDC.64 UR4, c[0x0][0x9f8] ;  /* 0x00027e0000047ab9 */ /* 0x000fc60000000a00 */
[----:B-1----:R-:W3:Y:S01]  /*c500*/  LDL R0, [R1+0x14] ;  /* 0x0000140001007983 */ /* 0x002ee20000100800 */
        /* <DEDUP_REMOVED lines=24> */
.L_x_3761:
        /* <DEDUP_REMOVED lines=8> */
.L_x_3764:
        /* <DEDUP_REMOVED lines=22> */
.L_x_3664:
[----:B---3--:R-:W3:Y:S01]  /*c870*/  LDL R3, [R1] ;  /* 0x0000000001037983 */ /* 0x008ee20000100800 */
[----:B------:R-:W-:Y:S02]  /*c880*/  LEA R2, R19, UR36, 0x3 ;  /* 0x0000002413027c11 */ /* 0x000fe4000f8e18ff */
[----:B---3--:R-:W-:-:S04]  /*c890*/  SHF.L.U32 R3, R3, 0x1f, RZ ;  /* 0x0000001f03037819 */ /* 0x008fc800000006ff */
[----:B------:R-:W3:Y:S02]  /*c8a0*/  SYNCS.PHASECHK.TRANS64.TRYWAIT P0, [R2+URZ+0x36840], R3 ;  /* 0x03684003020075a7 */ /* 0x000ee4000800017f */
[----:B---3--:R-:W-:Y:S05]  /*c8b0*/  @!P0 BRA `(.L_x_3665) ;  /* 0x0000004000fc8947 */ /* 0x008fea0003800000 */
.L_x_3765:
[----:B0-----:R-:W4:Y:S01]  /*c8c0*/  LDL R4, [R1+0x18] ;  /* 0x0000180001047983 */ /* 0x001f220000100800 */
        /* <DEDUP_REMOVED lines=9> */
.L_x_3666:
[----:B------:R-:W-:-:S13]  /*c960*/  LOP3.LUT P0, RZ, R18, 0x2, RZ, 0xc0, !PT ;  /* 0x0000000212ff7812 */ /* 0x000fda000780c0ff */
[----:B------:R-:W-:Y:S05]  /*c970*/  @P0 BRA `(.L_x_3667) ;  /* 0x0000000000040947 */ /* 0x000fea0003800000 */
[----:B------:R-:W-:Y:S01]  /*c980*/  BPT.TRAP 0x1 ;  /* 0x000000040000795c */ /* 0x000fe20000300000 */
.L_x_3667:
        /* <DEDUP_REMOVED lines=14> */
[----:B------:R-:W-:-:S11]  /*ca70*/  LOP3.LUT R18, R18, 0xfffffff7, RZ, 0xc0, !PT ;  /* 0xfffffff712127812 */ /* 0x000fd600078ec0ff */
        /* <DEDUP_REMOVED lines=11> */
[----:B------:R-:W-:Y:S01]  /*cb30*/  UIADD3 UR17, UR8, 0x28400, URZ ;  /* 0x0002840008117890 */ /* 0x000fe2000fffe03f */
[----:B---3--:R-:W-:-:S13]  /*cb40*/  R2UR UR11, R4 ;  /* 0x00000000040b72ca */ /* 0x008fda00000e0000 */
[----:B------:R-:W-:Y:S02]  /*cb50*/  UIMAD UR11, UR11, 0x70, UR9 ;  /* 0x000000700b0b78a4 */ /* 0x000fe4000f8e0209 */
[----:B------:R-:W-:Y:S02]  /*cb60*/  UIADD3 UR9, UR14, 0x36830, URZ ;  /* 0x000368300e097890 */ /* 0x000fe4000fffe03f */
[----:B------:R-:W-:-:S07]  /*cb70*/  UIADD3 UR14, UR8, 0x21400, URZ ;  /* 0x00021400080e7890 */ /* 0x000fce000fffe03f */
[----:B------:R-:W-:Y:S01]  /*cb80*/  UMOV UR8, UR14 ;  /* 0x0000000e00087c82 */ /* 0x000fe20008000000 */
[----:B------:R-:W-:Y:S01]  /*cb90*/  UMOV UR14, 0x80 ;  /* 0x00000080000e7882 */ /* 0x000fe20000000000 */
[----:B------:R0:W-:Y:S02]  /*cba0*/  UTMALDG.4D.MULTICAST [UR8], [UR4], UR18, desc[UR6] ;  /* 0x00000608040073b4 */ /* 0x0001e40008019812 */
[----:B0-----:R-:W-:Y:S01]  /*cbb0*/  UMOV UR8, UR15 ;  /* 0x0000000f00087c82 */ /* 0x001fe20008000000 */
[----:B------:R-:W-:Y:S02]  /*cbc0*/  UMOV UR10, UR16 ;  /* 0x00000010000a7c82 */ /* 0x000fe40008000000 */
[----:B------:R0:W-:Y:S02]  /*cbd0*/  UTMALDG.4D.MULTICAST [UR8], [UR4], UR18, desc[UR6] ;  /* 0x00000608040073b4 */ /* 0x0001e40008019812 */
[----:B0-----:R-:W-:Y:S01]  /*cbe0*/  UMOV UR8, UR17 ;  /* 0x0000001100087c82 */ /* 0x001fe20008000000 */
[----:B------:R-:W-:-:S02]  /*cbf0*/  UMOV UR10, UR14 ;  /* 0x0000000e000a7c82 */ /* 0x000fc40008000000 */
[----:B------:R3:W-:Y:S02]  /*cc00*/  UTMALDG.4D.MULTICAST [UR8], [UR4], UR18, desc[UR6] ;  /* 0x00000608040073b4 */ /* 0x0007e40008019812 */
[----:B---3--:R-:W-:Y:S01]  /*cc10*/  NOP ;  /* 0x0000000000007918 */ /* 0x008fe20000000000 */
.L_x_3662:
        /* <DEDUP_REMOVED lines=22> */
.L_x_3668:
[----:B0-----:R-:W3:Y:S01]  /*cd80*/  LDL.LU R4, [R1+0x14] ;  /* 0x0000140001047983 */ /* 0x001ee20000300800 */
[----:B-1----:R-:W-:Y:S01]  /*cd90*/  SHF.R.S32.HI R0, RZ, 0x1f, R16 ;  /* 0x0000001fff007819 */ /* 0x002fe20000011410 */
[----:B------:R-:W-:Y:S01]  /*cda0*/  ULDC.64 UR4, c[0x0][0x2d8] ;  /* 0x0000b60000047ab9 */ /* 0x000fe20000000a00 */
[----:B------:R-:W0:Y:S01]  /*cdb0*/  LDC R8, c[0x0][0x448] ;  /* 0x00011200ff087b82 */ /* 0x000e220000000800 */
[----:B------:R-:W4:Y:S04]  /*cdc0*/  LDL.LU R7, [R1+0x1c] ;  /* 0x00001c0001077983 */ /* 0x000f280000300800 */
[----:B------:R-:W2:Y:S01]  /*cdd0*/  LDL R5, [R1+0x28] ;  /* 0x0000280001057983 */ /* 0x000ea20000100800 */
        /* <DEDUP_REMOVED lines=19> */
[----:B--2---:R-:W-:Y:S01]  /*cf10*/  IMAD R0, R0, UR4, R5 ;  /* 0x0000000400007c24 */ /* 0x004fe2000f8e0205 */
        /* <DEDUP_REMOVED lines=19> */
[----:B------:R-:W-:Y:S02]  /*d050*/  ULDC.64 UR4, c[0x0][0x2c8] ;  /* 0x0000b20000047ab9 */ /* 0x000fe40000000a00 */
[----:B------:R-:W-:Y:S01]  /*d060*/  LOP3.LUT R9, R9, 0x38, RZ, 0xc0, !PT ;  /* 0x0000003809097812 */ /* 0x000fe200078ec0ff */
[----:B------:R-:W-:Y:S01]  /*d070*/  IMAD.IADD R3, R3, 0x1, R4 ;  /* 0x0000000103037824 */ /* 0x000fe200078e0204 */
[----:B------:R-:W-:Y:S02]  /*d080*/  SHF.R.S32.HI R4, RZ, 0x1f, R0 ;  /* 0x0000001fff047819 */ /* 0x000fe40000011400 */
[C---:B------:R-:W-:Y:S01]  /*d090*/  LOP3.LUT R11, R9.reuse, 0x40, RZ, 0xfc, !PT ;  /* 0x00000040090b7812 */ /* 0x040fe200078efcff */
[----:B------:R-:W-:Y:S01]  /*d0a0*/  IMAD.WIDE.U32 R2, R0, UR4, R2 ;  /* 0x0000000400027c25 */ /* 0x000fe2000f8e0002 */
[----:B------:R-:W-:-:S03]  /*d0b0*/  LOP3.LUT R9, R9, 0x80, RZ, 0xfc, !PT ;  /* 0x0000008009097812 */ /* 0x000fc600078efcff */
[----:B------:R-:W-:-:S04]  /*d0c0*/  IMAD R4, R4, UR4, RZ ;  /* 0x0000000404047c24 */ /* 0x000fc8000f8e02ff */
[----:B------:R-:W-:Y:S01]  /*d0d0*/  IMAD R4, R0, UR5, R4 ;  /* 0x0000000500047c24 */ /* 0x000fe2000f8e0204 */
[----:B------:R-:W-:Y:S02]  /*d0e0*/  ULDC.64 UR4, c[0x0][0x280] ;  /* 0x0000a00000047ab9 */ /* 0x000fe40000000a00 */
[----:B------:R-:W-:Y:S01]  /*d0f0*/  LEA R0, P0, R2, UR4, 0x1 ;  /* 0x0000000402007c11 */ /* 0x000fe2000f8008ff */
[----:B------:R-:W-:Y:S01]  /*d100*/  ULDC UR4, c[0x0][0x2b8] ;  /* 0x0000ae0000047ab9 */ /* 0x000fe20000000800 */
[----:B------:R-:W-:Y:S01]  /*d110*/  IMAD.IADD R3, R3, 0x1, R4 ;  /* 0x0000000103037824 */ /* 0x000fe200078e0204 */
[----:B------:R-:W-:Y:S02]  /*d120*/  ISETP.GE.AND P1, PT, R9, UR4, PT ;  /* 0x0000000409007c0c */ /* 0x000fe4000bf26270 */
[----:B------:R0:W5:Y:S01]  /*d130*/  LDL R9, [R1+0x10] ;  /* 0x0000100001097983 */ /* 0x0001620000100800 */
[----:B------:R-:W-:Y:S02]  /*d140*/  ISETP.GE.AND P3, PT, R10, UR4, PT ;  /* 0x000000040a007c0c */ /* 0x000fe4000bf66270 */
[----:B------:R-:W-:-:S02]  /*d150*/  LEA.HI.X R2, R2, UR5, R3, 0x1, P0 ;  /* 0x0000000502027c11 */ /* 0x000fc400080f0c03 */
[----:B------:R-:W-:Y:S01]  /*d160*/  ISETP.GE.AND P0, PT, R11, UR4, PT ;  /* 0x000000040b007c0c */ /* 0x000fe2000bf06270 */
[----:B------:R-:W-:-:S03]  /*d170*/  UMOV UR4, 0xffffffff ;  /* 0xffffffff00047882 */ /* 0x000fc60000000000 */
        /* <DEDUP_REMOVED lines=14> */
[----:B------:R-:W-:-:S04]  /*d260*/  @!P2 LOP3.LUT R7, R7, R6, RZ, 0x3c, !PT ;  /* 0x000000060707a212 */ /* 0x000fc800078e3cff */
[----:B------:R-:W-:-:S04]  /*d270*/  @!P2 LOP3.LUT R6, R7, R6, RZ, 0x3c, !PT ;  /* 0x000000060706a212 */ /* 0x000fc800078e3cff */
[----:B------:R-:W-:-:S05]  /*d280*/  @!P2 LOP3.LUT R7, R7, R6, RZ, 0x3c, !PT ;  /* 0x000000060707a212 */ /* 0x000fca00078e3cff */
[----:B------:R-:W-:Y:S01]  /*d290*/  @!PT LDS RZ, [RZ] ;  /* 0x00000000fffff984 */ /* 0x000fe20000000800 */
[----:B-----5:R-:W-:Y:S04]  /*d2a0*/  @!P2 LDGSTS.E.BYPASS.LTC128B.128 [R9+0x15400], desc[UR6][R6.64], !P3 ;  /* 0x154000000609afae */ /* 0x020fe8000d901d46 */
        /* <DEDUP_REMOVED lines=59> */
[----:B------:R-:W-:Y:S04]  /*d660*/  SHFL.IDX PT, R0, R0, 0x7, 0x181f ;  /* 0x00f81f0000007f89 */ /* 0x000fe800000e0000 */
[----:B0-----:R-:W0:Y:S02]  /*d670*/  SHFL.IDX PT, R6, R2, 0x6, 0x181f ;  /* 0x00d81f0002067f89 */ /* 0x001e2400000e0000 */
[----:B-1----:R-:W-:-:S05]  /*d680*/  @!P2 LEA R5, P4, R10, R5, 0x1 ;  /* 0x000000050a05a211 */ /* 0x002fca00078808ff */
[----:B0-----:R-:W-:-:S04]  /*d690*/  @!P2 IMAD.X R6, RZ, RZ, R6, P4 ;  /* 0x000000ffff06a224 */ /* 0x001fc800020e0606 */
[----:B------:R-:W-:Y:S02]  /*d6a0*/  @!P2 IMAD.MOV.U32 R7, RZ, RZ, R6 ;  /* 0x000000ffff07a224 */ /* 0x000fe400078e0006 */
[----:B------:R-:W-:Y:S02]  /*d6b0*/  @!P2 IMAD.MOV.U32 R6, RZ, RZ, R5 ;  /* 0x000000ffff06a224 */ /* 0x000fe400078e0005 */
[----:B------:R0:W1:Y:S04]  /*d6c0*/  SHFL.IDX PT, R5, R2, 0x7, 0x181f ;  /* 0x00f81f0002057f89 */ /* 0x00006800000e0000 */
[----:B------:R0:W-:Y:S04]  /*d6d0*/  @!P2 LDGSTS.E.BYPASS.LTC128B.128 [R9+0x18400], desc[UR6][R6.64], !P3 ;  /* 0x184000000609afae */ /* 0x0001e8000d901d46 */
[----:B------:R0:W-:Y:S04]  /*d6e0*/  @!P2 LDGSTS.E.BYPASS.LTC128B.128 [R9+0x1c400], desc[UR6][R6.64+0x80], !P0 ;  /* 0x1c4000800609afae */ /* 0x0001e8000c101d46 */
[----:B------:R0:W-:Y:S02]  /*d6f0*/  @!P2 LDGSTS.E.BYPASS.LTC128B.128 [R9+0x20400], desc[UR6][R6.64+0x100], !P1 ;  /* 0x204001000609afae */ /* 0x0001e4000c901d46 */
.L_x_3782:
[----:B------:R-:W-:Y:S01]  /*d700*/  VIADD R4, R4, 0x70 ;  /* 0x0000007004047836 */ /* 0x000fe20000000000 */
[----:B------:R-:W-:Y:S04]  /*d710*/  BSSY B0, `(.L_x_3670) ;  /* 0x000000c000007945 */ /* 0x000fe80003800000 */
[----:B------:R-:W-:-:S13]  /*d720*/  ISETP.GE.AND P2, PT, R4, R3, PT ;  /* 0x000000030400720c */ /* 0x000fda0003f46270 */
[----:B------:R-:W-:Y:S05]  /*d730*/  @P2 BRA `(.L_x_3671) ;  /* 0x0000000000242947 */ /* 0x000fea0003800000 */
[----:B0-----:R-:W-:Y:S01]  /*d740*/  LEA R2, P2, R10, R0, 0x1 ;  /* 0x000000000a027211 */ /* 0x001fe200078408ff */
[----:B------:R-:W-:-:S04]  /*d750*/  ULDC.64 UR4, c[0x0][0x208] ;  /* 0x0000820000047ab9 */ /* 0x000fc80000000a00 */
[----:B-1----:R-:W-:-:S05]  /*d760*/  IMAD.X R3, RZ, RZ, R5, P2 ;  /* 0x000000ffff037224 */ /* 0x002fca00010e0605 */
[----:B------:R-:W-:Y:S01]  /*d770*/  @!PT LDS RZ, [RZ] ;  /* 0x00000000fffff984 */ /* 0x000fe20000000800 */
[----:B------:R-:W-:Y:S01]  /*d780*/  @!PT LDS RZ, [RZ] ;  /* 0x00000000fffff984 */ /* 0x000fe20000000800 */
[----:B------:R-:W-:Y:S01]  /*d790*/  @!PT LDS RZ, [RZ] ;  /* 0x00000000fffff984 */ /* 0x000fe20000000800 */
[----:B------:R2:W-:Y:S04]  /*d7a0*/  LDGSTS.E.BYPASS.LTC128B.128 [R9+0x18c00], desc[UR4][R2.64], !P3 ;  /* 0x18c0000002097fae */ /* 0x0005e8000d901d44 */
[----:B------:R2:W-:Y:S04]  /*d7b0*/  LDGSTS.E.BYPASS.LTC128B.128 [R9+0x1cc00], desc[UR4][R2.64+0x80], !P0 ;  /* 0x1cc0008002097fae */ /* 0x0005e8000c101d44 */
[----:B------:R2:W-:Y:S02]  /*d7c0*/  LDGSTS.E.BYPASS.LTC128B.128 [R9+0x20c00], desc[UR4][R2.64+0x100], !P1 ;  /* 0x20c0010002097fae */ /* 0x0005e4000c901d44 */
.L_x_3671:
[----:B------:R-:W-:Y:S05]  /*d7d0*/  BSYNC B0 ;  /* 0x0000000000007941 */ /* 0x000fea0003800000 */
.L_x_3670:
[----:B0-2---:R-:W2:Y:S01]  /*d7e0*/  LDL R2, [R1+0x34] ;  /* 0x0000340001027983 */ /* 0x005ea20000100800 */
        /* <DEDUP_REMOVED lines=9> */
[----:B------:R-:W0:Y:S01]  /*d880*/  SYNCS.PHASECHK.TRANS64.TRYWAIT P0, [UR36+0x36820], R0 ;  /* 0x03682000ff0075a7 */ /* 0x000e220008000164 */
[----:B--2---:R-:W-:Y:S02]  /*d890*/  ISETP.GE.AND P1, PT, R2, 0x71, PT ;  /* 0x000000710200780c */ /* 0x004fe40003f26270 */
[----:B0-----:R-:W-:Y:S11]  /*d8a0*/  @!P0 BRA `(.L_x_3673) ;  /* 0x0000004000048947 */ /* 0x001ff60003800000 */
.L_x_3783:
[----:B------:R-:W-:Y:S05]  /*d8b0*/  BSYNC B0 ;  /* 0x0000000000007941 */ /* 0x000fea0003800000 */
.L_x_3672:
[----:B------:R-:W-:Y:S05]  /*d8c0*/  @!P1 BRA `(.L_x_3674) ;  /* 0x0000002400b89947 */ /* 0x000fea0003800000 */
[----:B0-----:R-:W2:Y:S01]  /*d8d0*/  LDL R2, [R1+0x24] ;  /* 0x0000240001027983 */ /* 0x001ea20000100800 */
[----:B------:R-:W-:Y:S02]  /*d8e0*/  IMAD.MOV.U32 R0, RZ, RZ, 0x1 ;  /* 0x00000001ff007424 */ /* 0x000fe400078e00ff */
[----:B--2---:R-:W-:-:S05]  /*d8f0*/  IMAD.MOV R8, RZ, RZ, -R2 ;  /* 0x000000ffff087224 */ /* 0x004fca00078e0a02 */
[----:B------:R-:W-:-:S05]  /*d900*/  VIADDMNMX R8, R8, R0, 0xffffffff, !PT ;  /* 0xffffffff08087446 */ /* 0x000fca0007800100 */
[----:B------:R-:W-:-:S05]  /*d910*/  IMAD.IADD R0, R2, 0x1, R8 ;  /* 0x0000000102007824 */ /* 0x000fca00078e0208 */
[----:B------:R-:W-:-:S04]  /*d920*/  LOP3.LUT R0, R0, 0x1, RZ, 0xc0, !PT ;  /* 0x0000000100007812 */ /* 0x000fc800078ec0ff */
[----:B------:R-:W-:Y:S01]  /*d930*/  ISETP.NE.U32.AND P0, PT, R0, 0x1, PT ;  /* 0x000000010000780c */ /* 0x000fe20003f05070 */
[----:B------:R-:W-:-:S12]  /*d940*/  VIADD R0, R2, 0xfffffffe ;  /* 0xfffffffe02007836 */ /* 0x000fd80000000000 */
[----:B------:R-:W-:Y:S05]  /*d950*/  @P0 BRA `(.L_x_3675) ;  /* 0x0000000c00300947 */ /* 0x000fea0003800000 */
[----:B------:R-:W2:Y:S01]  /*d960*/  LDL R2, [R1] ;  /* 0x0000000001027983 */ /* 0x000ea20000100800 */
        /* <DEDUP_REMOVED lines=12> */
[----:B-1----:R-:W0:Y:S01]  /*da30*/  LDC R5, c[0x0][0x43c] ;  /* 0x00010f00ff057b82 */ /* 0x002e220000000800 */
        /* <DEDUP_REMOVED lines=19> */
.L_x_3678:
[----:B------:R-:W-:Y:S01]  /*db70*/  LEA R3, R7, UR36, 0x3 ;  /* 0x0000002407037c11 */ /* 0x000fe2000f8e18ff */
[----:B------:R-:W-:Y:S01]  /*db80*/  BSSY B1, `(.L_x_3679) ;  /* 0x0000004000017945 */ /* 0x000fe20003800000 */
[----:B------:R-:W-:-:S04]  /*db90*/  SHF.L.U32 R2, R9, 0x1f, RZ ;  /* 0x0000001f09027819 */ /* 0x000fc800000006ff */
[----:B------:R-:W2:Y:S02]  /*dba0*/  SYNCS.PHASECHK.TRANS64.TRYWAIT P0, [R3+URZ+0x36840], R2 ;  /* 0x03684002030075a7 */ /* 0x000ea4000800017f */
[----:B--2---:R-:W-:Y:S05]  /*dbb0*/  @!P0 BRA `(.L_x_3680) ;  /* 0x0000003c00588947 */ /* 0x004fea0003800000 */
.L_x_3784:
[----:B------:R-:W-:Y:S05]  /*dbc0*/  BSYNC B1 ;  /* 0x0000000000017941 */ /* 0x000fea0003800000 */
.L_x_3679:
[----:B01----:R-:W3:Y:S01]  /*dbd0*/  LDL R5, [R1+0x18] ;  /* 0x0000180001057983 */ /* 0x003ee20000100800 */
[----:B------:R-:W0:Y:S02]  /*dbe0*/  S2R R6, SR_TID.X ;  /* 0x0000000000067919 */ /* 0x000e240000002100 */
[----:B0-----:R-:W-:-:S04]  /*dbf0*/  LOP3.LUT R6, R6, 0x7f, RZ, 0xc0, !PT ;  /* 0x0000007f06067812 */ /* 0x001fc800078ec0ff */
[----:B------:R-:W-:-:S13]  /*dc00*/  ISETP.NE.AND P0, PT, R6, RZ, PT ;  /* 0x000000ff0600720c */ /* 0x000fda0003f05270 */
[----:B--2---:R-:W-:-:S04]  /*dc10*/  @!P0 IMAD.MOV.U32 R2, RZ, RZ, 0xa800 ;  /* 0x0000a800ff028424 */ /* 0x004fc800078e00ff */
[----:B------:R3:W-:Y:S02]  /*dc20*/  @!P0 SYNCS.ARRIVE.TRANS64 RZ, [R3+URZ+0x36830], R2 ;  /* 0x0368300203ff89a7 */ /* 0x0007e4000800003f */
[----:B---3--:R-:W-:-:S04]  /*dc30*/  PRMT R2, R5, 0x9910, RZ ;  /* 0x0000991005027816 */ /* 0x008fc800000000ff */
[----:B------:R-:W-:-:S13]  /*dc40*/  ISETP.NE.AND P1, PT, R2, 0x2, PT ;  /* 0x000000020200780c */ /* 0x000fda0003f25270 */
[----:B------:R-:W-:Y:S05]  /*dc50*/  @P1 BRA `(.L_x_3681) ;  /* 0x0000000000041947 */ /* 0x000fea0003800000 */
[----:B------:R-:W-:Y:S01]  /*dc60*/  BPT.TRAP 0x1 ;  /* 0x000000040000795c */ /* 0x000fe20000300000 */
.L_x_3681:
[----:B------:R-:W-:Y:S01]  /*dc70*/  LOP3.LUT P0, RZ, R18, 0x2, RZ, 0xc0, !PT ;  /* 0x0000000212ff7812 */ /* 0x000fe2000780c0ff */
[----:B------:R-:W-:-:S12]  /*dc80*/  BSSY B1, `(.L_x_3682) ;  /* 0x0000003000017945 */ /* 0x000fd80003800000 */
[----:B------:R-:W-:Y:S05]  /*dc90*/  @P0 BRA `(.L_x_3683) ;  /* 0x0000000000040947 */ /* 0x000fea0003800000 */
[----:B------:R-:W-:Y:S01]  /*dca0*/  BPT.TRAP 0x1 ;  /* 0x000000040000795c */ /* 0x000fe20000300000 */
.L_x_3683:
[----:B------:R-:W-:Y:S05]  /*dcb0*/  BSYNC B1 ;  /* 0x0000000000017941 */ /* 0x000fea0003800000 */
.L_x_3682:
        /* <DEDUP_REMOVED lines=19> */
.L_x_3684:
        /* <DEDUP_REMOVED lines=17> */
.L_x_3685:
        /* <DEDUP_REMOVED lines=17> */
.L_x_3686:
        /* <DEDUP_REMOVED lines=16> */
.L_x_3785:
[----:B------:R-:W-:Y:S05]  /*e110*/  BSYNC B1 ;  /* 0x0000000000017941 */ /* 0x000fea0003800000 */
.L_x_3687:
[----:B------:R-:W1:Y:S02]  /*e120*/  S2R R5, SR_TID.X ;  /* 0x0000000000057919 */ /* 0x000e640000002100 */
[----:B-1----:R-:W-:-:S04]  /*e130*/  LOP3.LUT R5, R5, 0x7f, RZ, 0xc0, !PT ;  /* 0x0000007f05057812 */ /* 0x002fc800078ec0ff */
[----:B------:R-:W-:-:S13]  /*e140*/  ISETP.NE.AND P0, PT, R5, RZ, PT ;  /* 0x000000ff0500720c */ /* 0x000fda0003f05270 */
[----:B0-----:R-:W-:-:S04]  /*e150*/  @!P0 IMAD.MOV.U32 R3, RZ, RZ, 0xa800 ;  /* 0x0000a800ff038424 */ /* 0x001fc800078e00ff */
[----:B------:R0:W-:Y:S01]  /*e160*/  @!P0 SYNCS.ARRIVE.TRANS64 RZ, [R2+URZ+0x36850], R3 ;  /* 0x0368500302ff89a7 */ /* 0x0001e2000800003f */
[----:B------:R-:W-:Y:S05]  /*e170*/  @P1 BRA `(.L_x_3689) ;  /* 0x0000000000041947 */ /* 0x000fea0003800000 */
[----:B------:R-:W-:Y:S01]  /*e180*/  BPT.TRAP 0x1 ;  /* 0x000000040000795c */ /* 0x000fe20000300000 */
.L_x_3689:
[----:B------:R-:W-:Y:S01]  /*e190*/  LOP3.LUT P0, RZ, R18, 0x2, RZ, 0xc0, !PT ;  /* 0x0000000212ff7812 */ /* 0x000fe2000780c0ff */
[----:B------:R-:W-:-:S12]  /*e1a0*/  BSSY B1, `(.L_x_3690) ;  /* 0x0000003000017945 */ /* 0x000fd80003800000 */
[----:B------:R-:W-:Y:S05]  /*e1b0*/  @P0 BRA `(.L_x_3691) ;  /* 0x0000000000040947 */ /* 0x000fea0003800000 */
[----:B------:R-:W-:Y:S01]  /*e1c0*/  BPT.TRAP 0x1 ;  /* 0x000000040000795c */ /* 0x000fe20000300000 */
.L_x_3691:
[----:B------:R-:W-:Y:S05]  /*e1d0*/  BSYNC B1 ;  /* 0x0000000000017941 */ /* 0x000fea0003800000 */
.L_x_3690:
        /* <DEDUP_REMOVED lines=19> */
.L_x_3692:
        /* <DEDUP_REMOVED lines=16> */
.L_x_3693:
        /* <DEDUP_REMOVED lines=16> */
.L_x_3694:
        /* <DEDUP_REMOVED lines=12> */
.L_x_3677:
[----:B------:R-:W-:Y:S05]  /*e5d0*/  BSYNC B0 ;  /* 0x0000000000007941 */ /* 0x000fea0003800000 */
.L_x_3676:
[----:B0-----:R-:W2:Y:S01]  /*e5e0*/  LDL.LU R0, [R1+0x24] ;  /* 0x0000240001007983 */ /* 0x001ea20000300800 */
[----:B------:R-:W-:-:S03]  /*e5f0*/  IMAD.MOV.U32 R19, RZ, RZ, R7 ;  /* 0x000000ffff137224 */ /* 0x000fc600078e0007 */
[----:B------:R0:W-:Y:S02]  /*e600*/  STL [R1], R9 ;  /* 0x0000000901007387 */ /* 0x0001e40000100800 */
[----:B0-2---:R-:W-:-:S07]  /*e610*/  VIADD R0, R0, 0xfffffffd ;  /* 0xfffffffd00007836 */ /* 0x005fce0000000000 */
.L_x_3675:
[----:B------:R-:W2:Y:S01]  /*e620*/  LDL.LU R2, [R1+0x20] ;  /* 0x0000200001027983 */ /* 0x000ea20000300800 */
[----:B------:R-:W-:Y:S01]  /*e630*/  IMAD.MOV R8, RZ, RZ, -R8 ;  /* 0x000000ffff087224 */ /* 0x000fe200078e0a08 */
[----:B------:R-:W-:Y:S04]  /*e640*/  BSSY B0, `(.L_x_3674) ;  /* 0x0000196000007945 */ /* 0x000fe80003800000 */
[----:B--2---:R-:W-:-:S13]  /*e650*/  ISETP.NE.AND P0, PT, R2, R8, PT ;  /* 0x000000080200720c */ /* 0x004fda0003f05270 */
[----:B------:R-:W-:Y:S05]  /*e660*/  @!P0 BRA `(.L_x_3695) ;  /* 0x00000018004c8947 */ /* 0x000fea0003800000 */
[----:B------:R-:W-:-:S07]  /*e670*/  IMAD.MOV.U32 R6, RZ, RZ, R17 ;  /* 0x000000ffff067224 */ /* 0x000fce00078e0011 */
.L_x_3734:
[----:B--2---:R-:W2:Y:S01]  /*e680*/  LDL R2, [R1] ;  /* 0x0000000001027983 */ /* 0x004ea20000100800 */
[----:B------:R-:W-:Y:S01]  /*e690*/  LOP3.LUT P1, RZ, R18, 0x8, RZ, 0xc0, !PT ;  /* 0x0000000812ff7812 */ /* 0x000fe2000782c0ff */
[----:B------:R-:W-:Y:S01]  /*e6a0*/  VIADD R4, R19, 0x1 ;  /* 0x0000000113047836 */ /* 0x000fe20000000000 */
[----:B------:R-:W-:Y:S04]  /*e6b0*/  BSSY B1, `(.L_x_3696) ;  /* 0x00000c4000017945 */ /* 0x000fe80003800000 */
[----:B------:R-:W-:-:S04]  /*e6c0*/  ISETP.NE.AND P0, PT, R4, 0x2, PT ;  /* 0x000000020400780c */ /* 0x000fc80003f05270 */
[----:B-1----:R-:W-:Y:S02]  /*e6d0*/  SEL R5, RZ, 0x1, P0 ;  /* 0x00000001ff057807 */ /* 0x002fe40000000000 */
[----:B------:R-:W-:Y:S02]  /*e6e0*/  SEL R4, R4, RZ, P0 ;  /* 0x000000ff04047207 */ /* 0x000fe40000000000 */
[----:B--2---:R-:W-:Y:S01]  /*e6f0*/  LOP3.LUT R5, R2, R5, RZ, 0x3c, !PT ;  /* 0x0000000502057212 */ /* 0x004fe200078e3cff */
[----:B0-----:R-:W-:Y:S06]  /*e700*/  @!P1 BRA `(.L_x_3697) ;  /* 0x0000000800f89947 */ /* 0x001fec0003800000 */
[----:B------:R-:W-:Y:S01]  /*e710*/  LOP3.LUT P1, RZ, R18, 0x4, RZ, 0xc0, !PT ;  /* 0x0000000412ff7812 */ /* 0x000fe2000782c0ff */
[----:B------:R-:W-:-:S12]  /*e720*/  IMAD.MOV.U32 R8, RZ, RZ, R0 ;  /* 0x000000ffff087224 */ /* 0x000fd800078e0000 */
        /* <DEDUP_REMOVED lines=22> */
.L_x_3698:
[----:B------:R-:W-:Y:S01]  /*e890*/  LEA R3, R4, UR36, 0x3 ;  /* 0x0000002404037c11 */ /* 0x000fe2000f8e18ff */
[----:B------:R-:W-:Y:S01]  /*e8a0*/  BSSY B2, `(.L_x_3699) ;  /* 0x0000004000027945 */ /* 0x000fe20003800000 */
[----:B------:R-:W-:-:S04]  /*e8b0*/  SHF.L.U32 R2, R5, 0x1f, RZ ;  /* 0x0000001f05027819 */ /* 0x000fc800000006ff */
[----:B------:R-:W1:Y:S02]  /*e8c0*/  SYNCS.PHASECHK.TRANS64.TRYWAIT P0, [R3+URZ+0x36840], R2 ;  /* 0x03684002030075a7 */ /* 0x000e64000800017f */
[----:B-1----:R-:W-:Y:S05]  /*e8d0*/  @!P0 BRA `(.L_x_3700) ;  /* 0x0000003000388947 */ /* 0x002fea0003800000 */
.L_x_3786:
[----:B------:R-:W-:Y:S05]  /*e8e0*/  BSYNC B2 ;  /* 0x0000000000027941 */ /* 0x000fea0003800000 */
.L_x_3699:
[----:B0-----:R-:W2:Y:S01]  /*e8f0*/  LDL R7, [R1+0x18] ;  /* 0x0000180001077983 */ /* 0x001ea20000100800 */
[----:B------:R-:W0:Y:S02]  /*e900*/  S2R R9, SR_TID.X ;  /* 0x0000000000097919 */ /* 0x000e240000002100 */
[----:B0-----:R-:W-:-:S04]  /*e910*/  LOP3.LUT R9, R9, 0x7f, RZ, 0xc0, !PT ;  /* 0x0000007f09097812 */ /* 0x001fc800078ec0ff */
[----:B------:R-:W-:-:S13]  /*e920*/  ISETP.NE.AND P0, PT, R9, RZ, PT ;  /* 0x000000ff0900720c */ /* 0x000fda0003f05270 */
[----:B-1----:R-:W-:-:S04]  /*e930*/  @!P0 IMAD.MOV.U32 R2, RZ, RZ, 0xa800 ;  /* 0x0000a800ff028424 */ /* 0x002fc800078e00ff */
[----:B------:R2:W-:Y:S02]  /*e940*/  @!P0 SYNCS.ARRIVE.TRANS64 RZ, [R3+URZ+0x36830], R2 ;  /* 0x0368300203ff89a7 */ /* 0x0005e4000800003f */
[----:B--2---:R-:W-:-:S04]  /*e950*/  PRMT R2, R7, 0x9910, RZ ;  /* 0x0000991007027816 */ /* 0x004fc800000000ff */
[----:B------:R-:W-:-:S13]  /*e960*/  ISETP.NE.AND P1, PT, R2, 0x2, PT ;  /* 0x000000020200780c */ /* 0x000fda0003f25270 */
[----:B------:R-:W-:Y:S05]  /*e970*/  @P1 BRA `(.L_x_3701) ;  /* 0x0000000000041947 */ /* 0x000fea0003800000 */
[----:B------:R-:W-:Y:S01]  /*e980*/  BPT.TRAP 0x1 ;  /* 0x000000040000795c */ /* 0x000fe20000300000 */
.L_x_3701:
[----:B------:R-:W-:Y:S01]  /*e990*/  LOP3.LUT P0, RZ, R18, 0x2, RZ, 0xc0, !PT ;  /* 0x0000000212ff7812 */ /* 0x000fe2000780c0ff */
[----:B------:R-:W-:-:S12]  /*e9a0*/  BSSY B2, `(.L_x_3702) ;  /* 0x0000003000027945 */ /* 0x000fd80003800000 */
[----:B------:R-:W-:Y:S05]  /*e9b0*/  @P0 BRA `(.L_x_3703) ;  /* 0x0000000000040947 */ /* 0x000fea0003800000 */
[----:B------:R-:W-:Y:S01]  /*e9c0*/  BPT.TRAP 0x1 ;  /* 0x000000040000795c */ /* 0x000fe20000300000 */
.L_x_3703:
[----:B------:R-:W-:Y:S05]  /*e9d0*/  BSYNC B2 ;  /* 0x0000000000027941 */ /* 0x000fea0003800000 */
.L_x_3702:
        /* <DEDUP_REMOVED lines=19> */
.L_x_3704:
        /* <DEDUP_REMOVED lines=17> */
.L_x_3705:
        /* <DEDUP_REMOVED lines=17> */
.L_x_3706:
        /* <DEDUP_REMOVED lines=16> */
.L_x_3787:
[----:B------:R-:W-:Y:S05]  /*ee30*/  BSYNC B2 ;  /* 0x0000000000027941 */ /* 0x000fea0003800000 */
.L_x_3707:
[----:B------:R-:W1:Y:S02]  /*ee40*/  S2R R7, SR_TID.X ;  /* 0x0000000000077919 */ /* 0x000e640000002100 */
[----:B-1----:R-:W-:-:S04]  /*ee50*/  LOP3.LUT R7, R7, 0x7f, RZ, 0xc0, !PT ;  /* 0x0000007f07077812 */ /* 0x002fc800078ec0ff */
[----:B------:R-:W-:-:S13]  /*ee60*/  ISETP.NE.AND P0, PT, R7, RZ, PT ;  /* 0x000000ff0700720c */ /* 0x000fda0003f05270 */
[----:B0-----:R-:W-:-:S04]  /*ee70*/  @!P0 IMAD.MOV.U32 R3, RZ, RZ, 0xa800 ;  /* 0x0000a800ff038424 */ /* 0x001fc800078e00ff */
[----:B------:R0:W-:Y:S01]  /*ee80*/  @!P0 SYNCS.ARRIVE.TRANS64 RZ, [R2+URZ+0x36850], R3 ;  /* 0x0368500302ff89a7 */ /* 0x0001e2000800003f */
[----:B------:R-:W-:Y:S05]  /*ee90*/  @P1 BRA `(.L_x_3709) ;  /* 0x0000000000041947 */ /* 0x000fea0003800000 */
[----:B------:R-:W-:Y:S01]  /*eea0*/  BPT.TRAP 0x1 ;  /* 0x000000040000795c */ /* 0x000fe20000300000 */
.L_x_3709:
[----:B------:R-:W-:Y:S01]  /*eeb0*/  LOP3.LUT P0, RZ, R18, 0x2, RZ, 0xc0, !PT ;  /* 0x0000000212ff7812 */ /* 0x000fe2000780c0ff */
[----:B------:R-:W-:-:S12]  /*eec0*/  BSSY B2, `(.L_x_3710) ;  /* 0x0000003000027945 */ /* 0x000fd80003800000 */
[----:B------:R-:W-:Y:S05]  /*eed0*/  @P0 BRA `(.L_x_3711) ;  /* 0x0000000000040947 */ /* 0x000fea0003800000 */
[----:B------:R-:W-:Y:S01]  /*eee0*/  BPT.TRAP 0x1 ;  /* 0x000000040000795c */ /* 0x000fe20000300000 */
.L_x_3711:
[----:B------:R-:W-:Y:S05]  /*eef0*/  BSYNC B2 ;  /* 0x0000000000027941 */ /* 0x000fea0003800000 */
.L_x_3710:
        /* <DEDUP_REMOVED lines=19> */
.L_x_3712:
        /* <DEDUP_REMOVED lines=16> */
.L_x_3713:
        /* <DEDUP_REMOVED lines=16> */
.L_x_3714:
        /* <DEDUP_REMOVED lines=12> */
.L_x_3697:
[----:B------:R-:W-:Y:S05]  /*f2f0*/  BSYNC B1 ;  /* 0x0000000000017941 */ /* 0x000fea0003800000 */
.L_x_3696:
        /* <DEDUP_REMOVED lines=33> */
.L_x_3717:
[----:B------:R-:W-:Y:S01]  /*f510*/  LEA R3, R19, UR36, 0x3 ;  /* 0x0000002413037c11 */ /* 0x000fe2000f8e18ff */
[----:B------:R-:W-:Y:S01]  /*f520*/  BSSY B2, `(.L_x_3718) ;  /* 0x0000004000027945 */ /* 0x000fe20003800000 */
[----:B------:R-:W-:-:S04]  /*f530*/  SHF.L.U32 R2, R9, 0x1f, RZ ;  /* 0x0000001f09027819 */ /* 0x000fc800000006ff */
[----:B------:R-:W2:Y:S02]  /*f540*/  SYNCS.PHASECHK.TRANS64.TRYWAIT P0, [R3+URZ+0x36840], R2 ;  /* 0x03684002030075a7 */ /* 0x000ea4000800017f */
[----:B--2---:R-:W-:Y:S05]  /*f550*/  @!P0 BRA `(.L_x_3719) ;  /* 0x0000002400408947 */ /* 0x004fea0003800000 */
.L_x_3788:
[----:B------:R-:W-:Y:S05]  /*f560*/  BSYNC B2 ;  /* 0x0000000000027941 */ /* 0x000fea0003800000 */
.L_x_3718:
[----:B0-----:R-:W3:Y:S01]  /*f570*/  LDL R7, [R1+0x18] ;  /* 0x0000180001077983 */ /* 0x001ee20000100800 */
[----:B-1----:R-:W0:Y:S02]  /*f580*/  S2R R9, SR_TID.X ;  /* 0x0000000000097919 */ /* 0x002e240000002100 */
        /* <DEDUP_REMOVED lines=8> */
.L_x_3720:
[----:B------:R-:W-:Y:S01]  /*f610*/  LOP3.LUT P0, RZ, R18, 0x2, RZ, 0xc0, !PT ;  /* 0x0000000212ff7812 */ /* 0x000fe2000780c0ff */
[----:B------:R-:W-:-:S12]  /*f620*/  BSSY B2, `(.L_x_3721) ;  /* 0x0000003000027945 */ /* 0x000fd80003800000 */
[----:B------:R-:W-:Y:S05]  /*f630*/  @P0 BRA `(.L_x_3722) ;  /* 0x0000000000040947 */ /* 0x000fea0003800000 */
[----:B------:R-:W-:Y:S01]  /*f640*/  BPT.TRAP 0x1 ;  /* 0x000000040000795c */ /* 0x000fe20000300000 */
.L_x_3722:
[----:B------:R-:W-:Y:S05]  /*f650*/  BSYNC B2 ;  /* 0x0000000000027941 */ /* 0x000fea0003800000 */
.L_x_3721:
        /* <DEDUP_REMOVED lines=19> */
.L_x_3723:
        /* <DEDUP_REMOVED lines=17> */
.L_x_3724:
        /* <DEDUP_REMOVED lines=17> */
.L_x_3725:
        /* <DEDUP_REMOVED lines=15> */
.L_x_3789:
[----:B------:R-:W-:Y:S05]  /*faa0*/  BSYNC B2 ;  /* 0x0000000000027941 */ /* 0x000fea0003800000 */
.L_x_3726:
[----:B------:R-:W1:Y:S02]  /*fab0*/  S2R R3, SR_TID.X ;  /* 0x0000000000037919 */ /* 0x000e640000002100 */
[----:B-1----:R-:W-:-:S04]  /*fac0*/  LOP3.LUT R3, R3, 0x7f, RZ, 0xc0, !PT ;  /* 0x0000007f03037812 */ /* 0x002fc800078ec0ff */
[----:B------:R-:W-:-:S13]  /*fad0*/  ISETP.NE.AND P0, PT, R3, RZ, PT ;  /* 0x000000ff0300720c */ /* 0x000fda0003f05270 */
[----:B------:R-:W-:-:S04]  /*fae0*/  @!P0 IMAD.MOV.U32 R3, RZ, RZ, 0xa800 ;  /* 0x0000a800ff038424 */ /* 0x000fc800078e00ff */
[----:B------:R1:W-:Y:S01]  /*faf0*/  @!P0 SYNCS.ARRIVE.TRANS64 RZ, [R2+URZ+0x36850], R3 ;  /* 0x0368500302ff89a7 */ /* 0x0003e2000800003f */
[----:B------:R-:W-:Y:S05]  /*fb00*/  @P1 BRA `(.L_x_3728) ;  /* 0x0000000000041947 */ /* 0x000fea0003800000 */
[----:B------:R-:W-:Y:S01]  /*fb10*/  BPT.TRAP 0x1 ;  /* 0x000000040000795c */ /* 0x000fe20000300000 */
.L_x_3728:
[----:B------:R-:W-:Y:S01]  /*fb20*/  LOP3.LUT P0, RZ, R18, 0x2, RZ, 0xc0, !PT ;  /* 0x0000000212ff7812 */ /* 0x000fe2000780c0ff */
[----:B------:R-:W-:-:S12]  /*fb30*/  BSSY B2, `(.L_x_3729) ;  /* 0x0000003000027945 */ /* 0x000fd80003800000 */
[----:B------:R-:W-:Y:S05]  /*fb40*/  @P0 BRA `(.L_x_3730) ;  /* 0x0000000000040947 */ /* 0x000fea0003800000 */
[----:B------:R-:W-:Y:S01]  /*fb50*/  BPT.TRAP 0x1 ;  /* 0x000000040000795c */ /* 0x000fe20000300000 */
.L_x_3730:
[----:B------:R-:W-:Y:S05]  /*fb60*/  BSYNC B2 ;  /* 0x0000000000027941 */ /* 0x000fea0003800000 */
.L_x_3729:
        /* <DEDUP_REMOVED lines=19> */
.L_x_3731:
        /* <DEDUP_REMOVED lines=16> */
.L_x_3732:
        /* <DEDUP_REMOVED lines=16> */
.L_x_3733:
        /* <DEDUP_REMOVED lines=12> */
.L_x_3716:
[----:B------:R-:W-:Y:S05]  /*ff60*/  BSYNC B1 ;  /* 0x0000000000017941 */ /* 0x000fea0003800000 */
.L_x_3715:
[C---:B------:R-:W-:Y:S01]  /*ff70*/  ISETP.GT.AND P0, PT, R0.reuse, 0x1, PT ;  /* 0x000000010000780c */ /* 0x040fe20003f04270 */
[----:B------:R-:W-:-:S12]  /*ff80*/  VIADD R0, R0, 0xfffffffe ;  /* 0xfffffffe00007836 */ /* 0x000fd80000000000 */
[----:B------:R-:W-:Y:S05]  /*ff90*/  @P0 BRA `(.L_x_3734) ;  /* 0xffffffe400b80947 */ /* 0x000fea000383ffff */
.L_x_3695:
[----:B------:R-:W-:Y:S05]  /*ffa0*/  BSYNC B0 ;  /* 0x0000000000007941 */ /* 0x000fea0003800000 */
.L_x_3674:
[----:B------:R-:W-:Y:S01]  /*ffb0*/  LOP3.LUT P0, RZ, R18, 0x8, RZ, 0xc0, !PT ;  /* 0x0000000812ff7812 */ /* 0x000fe2000780c0ff */
[----:B------:R-:W-:-:S12]  /*ffc0*/  BSSY B0, `(.L_x_3735) ;  /* 0x0000055000007945 */ /* 0x000fd80003800000 */
[----:B------:R-:W-:Y:S05]  /*ffd0*/  @!P0 BRA `(.L_x_3736) ;  /* 0x00000004004c8947 */ /* 0x000fea0003800000 */
[----:B0-----:R-:W3:Y:S01]  /*ffe0*/  LDL R2, [R1] ;  /* 0x0000000001027983 */ /* 0x001ee20000100800 */
[----:B------:R-:W-:Y:S01]  /*fff0*/  LEA R0, R19, UR36, 0x3 ;  /* 0x0000002413007c11 */ /* 0x000fe2000f8e18ff */
[----:B------:R-:W-:Y:S01]  /*10000*/  BSSY B1, `(.L_x_3737) ;  /* 0x0000004000017945 */ /* 0x000fe20003800000 */
[----:B---3--:R-:W-:-:S04]  /*10010*/  SHF.L.U32 R2, R2, 0x1f, RZ ;  /* 0x0000001f02027819 */ /* 0x008fc800000006ff */
[----:B------:R-:W0:Y:S02]  /*10020*/  SYNCS.PHASECHK.TRANS64.TRYWAIT P0, [R0+URZ+0x36860], R2 ;  /* 0x03686002000075a7 */ /* 0x000e24000800017f */
[----:B0-----:R-:W-:Y:S05]  /*10030*/  @!P0 BRA `(.L_x_3738) ;  /* 0x0000001800b08947 */ /* 0x001fea0003800000 */
.L_x_3790:
[----:B------:R-:W-:Y:S05]  /*10040*/  BSYNC B1 ;  /* 0x0000000000017941 */ /* 0x000fea0003800000 */
.L_x_3737:
[----:B------:R-:W3:Y:S01]  /*10050*/  LDL R3, [R1+0x18] ;  /* 0x0000180001037983 */ /* 0x000ee20000100800 */
[----:B------:R-:W4:Y:S02]  /*10060*/  S2R R4, SR_TID.X ;  /* 0x0000000000047919 */ /* 0x000f240000002100 */
[----:B----4-:R-:W-:-:S04]  /*10070*/  LOP3.LUT R4, R4, 0x7f, RZ, 0xc0, !PT ;  /* 0x0000007f04047812 */ /* 0x010fc800078ec0ff */
[----:B------:R-:W-:-:S13]  /*10080*/  ISETP.NE.AND P0, PT, R4, RZ, PT ;  /* 0x000000ff0400720c */ /* 0x000fda0003f05270 */
[----:B0-----:R-:W-:-:S04]  /*10090*/  @!P0 IMAD.MOV.U32 R2, RZ, RZ, 0xa800 ;  /* 0x0000a800ff028424 */ /* 0x001fc800078e00ff */
[----:B------:R3:W-:Y:S02]  /*100a0*/  @!P0 SYNCS.ARRIVE.TRANS64 RZ, [R0+URZ+0x36850], R2 ;  /* 0x0368500200ff89a7 */ /* 0x0007e4000800003f */
[----:B---3--:R-:W-:-:S04]  /*100b0*/  PRMT R2, R3, 0x9910, RZ ;  /* 0x0000991003027816 */ /* 0x008fc800000000ff */
[----:B------:R-:W-:-:S13]  /*100c0*/  ISETP.NE.AND P0, PT, R2, 0x2, PT ;  /* 0x000000020200780c */ /* 0x000fda0003f05270 */
[----:B------:R-:W-:Y:S05]  /*100d0*/  @P0 BRA `(.L_x_3739) ;  /* 0x0000000000040947 */ /* 0x000fea0003800000 */
[----:B------:R-:W-:Y:S01]  /*100e0*/  BPT.TRAP 0x1 ;  /* 0x000000040000795c */ /* 0x000fe20000300000 */
.L_x_3739:
[----:B------:R-:W-:Y:S01]  /*100f0*/  LOP3.LUT P0, RZ, R18, 0x2, RZ, 0xc0, !PT ;  /* 0x0000000212ff7812 */ /* 0x000fe2000780c0ff */
[----:B------:R-:W-:-:S12]  /*10100*/  BSSY B1, `(.L_x_3740) ;  /* 0x0000003000017945 */ /* 0x000fd80003800000 */
[----:B------:R-:W-:Y:S05]  /*10110*/  @P0 BRA `(.L_x_3741) ;  /* 0x0000000000040947 */ /* 0x000fea0003800000 */
[----:B------:R-:W-:Y:S01]  /*10120*/  BPT.TRAP 0x1 ;  /* 0x000000040000795c */ /* 0x000fe20000300000 */
.L_x_3741:
[----:B------:R-:W-:Y:S05]  /*10130*/  BSYNC B1 ;  /* 0x0000000000017941 */ /* 0x000fea0003800000 */
.L_x_3740:
[----:B------:R-:W3:Y:S01]  /*10140*/  LDL R3, [R1+0x4] ;  /* 0x0000040001037983 */ /* 0x000ee20000100800 */
[----:B------:R-:W0:Y:S01]  /*10150*/  S2R R2, SR_CgaCtaId ;  /* 0x0000000000027919 */ /* 0x000e220000008800 */
[----:B------:R-:W4:Y:S01]  /*10160*/  S2R R4, SR_CgaCtaId ;  /* 0x0000000000047919 */ /* 0x000f220000008800 */
[----:B------:R-:W-:Y:S01]  /*10170*/  UIADD3 UR4, UP0, UR38, 0x470, URZ ;  /* 0x0000047026047890 */ /* 0x000fe2000ff1e03f */
[----:B------:R-:W-:Y:S01]  /*10180*/  PLOP3.LUT P0, PT, PT, PT, PT, 0x80, 0x0 ;  /* 0x000000000000781c */ /* 0x000fe20003f0f070 */
[----:B------:R-:W-:Y:S01]  /*10190*/  VIADD R0, R0, 0x36850 ;  /* 0x0003685000007836 */ /* 0x000fe20000000000 */
[----:B------:R-:W-:Y:S01]  /*101a0*/  UMOV UR6, 0x30000 ;  /* 0x0003000000067882 */ /* 0x000fe20000000000 */
[----:B------:R-:W-:Y:S01]  /*101b0*/  UIADD3.X UR5, URZ, UR39, URZ, UP0, !UPT ;  /* 0x000000273f057290 */ /* 0x000fe200087fe43f */
[----:B0-----:R-:W-:Y:S02]  /*101c0*/  LOP3.LUT R2, R2, 0x1, RZ, 0xc0, !PT ;  /* 0x0000000102027812 */ /* 0x001fe400078ec0ff */
[----:B----4-:R-:W-:-:S03]  /*101d0*/  LOP3.LUT R4, R4, 0x1, RZ, 0xc0, !PT ;  /* 0x0000000104047812 */ /* 0x010fc600078ec0ff */
[----:B------:R-:W-:-:S04]  /*101e0*/  IMAD R2, R2, 0xe00, RZ ;  /* 0x00000e0002027824 */ /* 0x000fc800078e02ff */
[----:B------:R-:W-:Y:S02]  /*101f0*/  IMAD R2, R19, 0x5400, R2 ;  /* 0x0000540013027824 */ /* 0x000fe400078e0202 */
[----:B------:R-:W-:-:S03]  /*10200*/  IMAD R4, R4, 0x38, RZ ;  /* 0x0000003804047824 */ /* 0x000fc600078e02ff */
[----:B------:R-:W-:Y:S01]  /*10210*/  LEA R2, R2, UR36, 0x1 ;  /* 0x0000002402027c11 */ /* 0x000fe2000f8e08ff */
[----:B------:R-:W-:Y:S01]  /*10220*/  UMOV UR14, 0x0 ;  /* 0x00000000000e7882 */ /* 0x000fe20000000000 */
[----:B------:R-:W-:Y:S01]  /*10230*/  UMOV UR15, 0x14f00000 ;  /* 0x14f00000000f7882 */ /* 0x000fe20000000000 */
[----:B------:R-:W-:Y:S01]  /*10240*/  UMOV UR10, URZ ;  /* 0x0000003f000a7c82 */ /* 0x000fe20008000000 */
[----:B---3--:R-:W-:Y:S02]  /*10250*/  IMAD R3, R3, 0x70, R4 ;  /* 0x0000007003037824 */ /* 0x008fe400078e0204 */
[----:B------:R-:W-:-:S07]  /*10260*/  VIADD R4, R2, 0x400 ;  /* 0x0000040002047836 */ /* 0x000fce0000000000 */
.L_x_3742:
        /* <DEDUP_REMOVED lines=16> */
.L_x_3743:
        /* <DEDUP_REMOVED lines=16> */
.L_x_3744:
        /* <DEDUP_REMOVED lines=9> */
[----:B---3--:R-:W-:Y:S05]  /*10500*/  @P0 BRA.U.ANY `(.L_x_3744) ;  /* 0xfffffffd00d80947 */ /* 0x008fea000393ffff */
.L_x_3736:
[----:B------:R-:W-:Y:S05]  /*10510*/  BSYNC B0 ;  /* 0x0000000000007941 */ /* 0x000fea0003800000 */
.L_x_3735:
[----:B------:R-:W3:Y:S01]  /*10520*/  LDL.LU R6, [R1+0x28] ;  /* 0x0000280001067983 */ /* 0x000ee20000300800 */
[----:B------:R-:W-:Y:S01]  /*10530*/  VIADD R19, R19, 0x1 ;  /* 0x0000000113137836 */ /* 0x000fe20000000000 */
[----:B------:R-:W-:Y:S02]  /*10540*/  ULDC UR4, c[0x0][0xc34] ;  /* 0x00030d0000047ab9 */ /* 0x000fe40000000800 */
[----:B-1----:R-:W4:Y:S04]  /*10550*/  LDL.LU R5, [R1] ;  /* 0x0000000001057983 */ /* 0x002f280000300800 */
[----:B------:R-:W5:Y:S01]  /*10560*/  LDL.LU R4, [R1+0x34] ;  /* 0x0000340001047983 */ /* 0x000f620000300800 */
[----:B------:R-:W-:-:S04]  /*10570*/  ISETP.NE.AND P0, PT, R19, 0x2, PT ;  /* 0x000000021300780c */ /* 0x000fc80003f05270 */
[----:B0-----:R-:W-:Y:S02]  /*10580*/  SEL R0, RZ, 0x1, P0 ;  /* 0x00000001ff007807 */ /* 0x001fe40000000000 */
[----:B------:R-:W-:Y:S01]  /*10590*/  SEL R19, R19, RZ, P0 ;  /* 0x000000ff13137207 */ /* 0x000fe20000000000 */
[----:B---3--:R-:W-:Y:S01]  /*105a0*/  VIADD R6, R6, UR37 ;  /* 0x0000002506067c36 */ /* 0x008fe20008000000 */
[----:B----4-:R-:W-:-:S04]  /*105b0*/  LOP3.LUT R5, R5, R0, RZ, 0x3c, !PT ;  /* 0x0000000005057212 */ /* 0x010fc800078e3cff */
[----:B------:R0:W-:Y:S01]  /*105c0*/  STL [R1+0x28], R6 ;  /* 0x0000280601007387 */ /* 0x0001e20000100800 */
[----:B------:R-:W-:Y:S01]  /*105d0*/  ISETP.GE.AND P1, PT, R6, UR4, PT ;  /* 0x0000000406007c0c */ /* 0x000fe2000bf26270 */
[----:B-----5:R-:W-:-:S05]  /*105e0*/  VIADD R4, R4, 0x1 ;  /* 0x0000000104047836 */ /* 0x020fca0000000000 */
[----:B------:R0:W-:Y:S04]  /*105f0*/  STL [R1+0x34], R4 ;  /* 0x0000340401007387 */ /* 0x0001e80000100800 */
[----:B------:R0:W-:Y:S03]  /*10600*/  STL [R1], R5 ;  /* 0x0000000501007387 */ /* 0x0001e60000100800 */
[----:B------:R-:W-:Y:S05]  /*10610*/  @!P1 BRA `(.L_x_3745) ;  /* 0xffffffb800509947 */ /* 0x000fea000383ffff */
[----:B------:R-:W-:-:S07]  /*10620*/  LOP3.LUT R2, R4, 0x1, RZ, 0xc, !PT ;  /* 0x0000000104027812 */ /* 0x000fce00078e0cff */
.L_x_3657:
[----:B0-----:R-:W0:Y:S01]  /*10630*/  S2R R3, SR_CgaCtaId ;  /* 0x0000000000037919 */ /* 0x001e220000008800 */
[----:B------:R-:W-:Y:S01]  /*10640*/  MOV R0, 0x400 ;  /* 0x0000040000007802 */ /* 0x000fe20000000f00 */
[----:B------:R-:W-:Y:S03]  /*10650*/  BSSY B0, `(.L_x_3746) ;  /* 0x0000005000007945 */ /* 0x000fe60003800000 */
[----:B0-----:R-:W-:Y:S02]  /*10660*/  LEA R0, R3, R0, 0x18 ;  /* 0x0000000003007211 */ /* 0x001fe400078ec0ff */
[----:B------:R-:W-:-:S04]  /*10670*/  SHF.L.U32 R3, R2, 0x1f, RZ ;  /* 0x0000001f02037819 */ /* 0x000fc800000006ff */
[----:B------:R-:W0:Y:S02]  /*10680*/  SYNCS.PHASECHK.TRANS64.TRYWAIT P0, [R0+URZ+0x36820], R3 ;  /* 0x03682003000075a7 */ /* 0x000e24000800017f */
[----:B0-----:R-:W-:Y:S05]  /*10690*/  @!P0 BRA `(.L_x_3747) ;  /* 0x00000014002c8947 */ /* 0x001fea0003800000 */
.L_x_3791:
[----:B------:R-:W-:Y:S05]  /*106a0*/  BSYNC B0 ;  /* 0x0000000000007941 */ /* 0x000fea0003800000 */
.L_x_3746:
[----:B------:R-:W-:-:S03]  /*106b0*/  UMOV UR4, 0xffffffff ;  /* 0xffffffff00047882 */ /* 0x000fc60000000000 */
[----:B------:R-:W-:Y:S05]  /*106c0*/  BRA.DIV UR4, `(.L_x_3748) ;  /* 0x0000001604347947 */ /* 0x000fea000b800000 */
[----:B------:R-:W1:Y:S02]  /*106d0*/  S2R R2, SR_TID.X ;  /* 0x0000000000027919 */ /* 0x000e640000002100 */
[----:B-1----:R-:W-:-:S04]  /*106e0*/  SHF.R.U32.HI R2, RZ, 0x5, R2 ;  /* 0x00000005ff027819 */ /* 0x002fc80000011602 */
[----:B------:R-:W-:-:S05]  /*106f0*/  LOP3.LUT R2, R2, 0x3, RZ, 0xc0, !PT ;  /* 0x0000000302027812 */ /* 0x000fca00078ec0ff */
[----:B------:R1:W3:Y:S02]  /*10700*/  SHFL.IDX PT, R14, R2, RZ, 0x1f ;  /* 0x00001fff020e7589 */ /* 0x0002e400000e0000 */
.L_x_3794:
[----:B---3--:R-:W-:Y:S01]  /*10710*/  ISETP.NE.AND P0, PT, R14, RZ, PT ;  /* 0x000000ff0e00720c */ /* 0x008fe20003f05270 */
[----:B------:R-:W-:-:S12]  /*10720*/  BSSY B0, `(.L_x_3749) ;  /* 0x0000025000007945 */ /* 0x000fd80003800000 */
[----:B------:R-:W-:Y:S05]  /*10730*/  @P0 BRA `(.L_x_3750) ;  /* 0x00000000008c0947 */ /* 0x000fea0003800000 */
[----:B------:R-:W-:-:S03]  /*10740*/  UMOV UR4, 0xffffffff ;  /* 0xffffffff00047882 */ /* 0x000fc60000000000 */
[----:B------:R-:W-:Y:S05]  /*10750*/  BRA.DIV UR4, `(.L_x_3751) ;  /* 0x0000001604447947 */ /* 0x000fea000b800000 */
[----:B------:R-:W-:-:S13]  /*10760*/  ELECT P6, URZ, PT ;  /* 0x00000000003f782f */ /* 0x000fda00038c0000 */
.L_x_3797:
[----:B------:R-:W-:Y:S05]  /*10770*/  @!P6 BRA `(.L_x_3750) ;  /* 0x00000000007ce947 */ /* 0x000fea0003800000 */
[----:B-1----:R-:W3:Y:S02]  /*10780*/  LDL.LU R2, [R1+0x2c] ;  /* 0x00002c0001027983 */ /* 0x002ee40000300800 */
[----:B---3--:R-:W-:-:S04]  /*10790*/  LOP3.LUT R2, R2, 0x2, RZ, 0xfc, !PT ;  /* 0x0000000202027812 */ /* 0x008fc800078efcff */
[----:B------:R-:W-:-:S13]  /*107a0*/  ISETP.NE.AND P2, PT, R2, 0x3, PT ;  /* 0x000000030200780c */ /* 0x000fda0003f45270 */
[----:B------:R-:W-:Y:S05]  /*107b0*/  @!P2 BRA `(.L_x_3752) ;  /* 0x000000000004a947 */ /* 0x000fea0003800000 */
[----:B------:R-:W-:Y:S01]  /*107c0*/  BPT.TRAP 0x1 ;  /* 0x000000040000795c */ /* 0x000fe20000300000 */
.L_x_3752:
[----:B------:R-:W3:Y:S01]  /*107d0*/  LDL.LU R7, [R1] ;  /* 0x0000000001077983 */ /* 0x000ee20000300800 */
[----:B------:R-:W-:Y:S02]  /*107e0*/  VIADD R2, R0, 0x36840 ;  /* 0x0003684000027836 */ /* 0x000fe40000000000 */
[C---:B0-----:R-:W-:Y:S02]  /*107f0*/  VIADD R3, R19.reuse, 0x1 ;  /* 0x0000000113037836 */ /* 0x041fe40000000000 */
[----:B------:R-:W-:-:S03]  /*10800*/  IMAD R6, R19, 0x8, R2 ;  /* 0x0000000813067824 */ /* 0x000fc600078e0202 */
[----:B------:R-:W-:-:S04]  /*10810*/  ISETP.NE.AND P1, PT, R3, 0x2, PT ;  /* 0x000000020300780c */ /* 0x000fc80003f25270 */
[----:B------:R-:W-:Y:S02]  /*10820*/  SEL R4, RZ, 0x1, P1 ;  /* 0x00000001ff047807 */ /* 0x000fe40000800000 */
[----:B------:R-:W-:Y:S02]  /*10830*/  SEL R3, R3, RZ, P1 ;  /* 0x000000ff03037207 */ /* 0x000fe40000800000 */
[C---:B---3--:R-:W-:Y:S02]  /*10840*/  SHF.L.U32 R5, R7.reuse, 0x1f, RZ ;  /* 0x0000001f07057819 */ /* 0x048fe400000006ff */
[----:B------:R-:W-:Y:S01]  /*10850*/  LOP3.LUT R4, R7, R4, RZ, 0x3c, !PT ;  /* 0x0000000407047212 */ /* 0x000fe200078e3cff */
[----:B------:R-:W-:Y:S01]  /*10860*/  IMAD R7, R3, 0x8, R2 ;  /* 0x0000000803077824 */ /* 0x000fe200078e0202 */
[----:B------:R-:W0:Y:S02]  /*10870*/  SYNCS.PHASECHK.TRANS64.TRYWAIT P0, [R6+URZ], R5 ;  /* 0x00000005060075a7 */ /* 0x000e24000800017f */
[----:B------:R-:W-:Y:S01]  /*10880*/  SHF.L.U32 R2, R4, 0x1f, RZ ;  /* 0x0000001f04027819 */ /* 0x000fe200000006ff */
[----:B0-----:R-:W-:Y:S06]  /*10890*/  @!P0 BRA `(.L_x_3753) ;  /* 0x0000001400148947 */ /* 0x001fec0003800000 */
.L_x_3798:
[----:B------:R-:W1:Y:S02]  /*108a0*/  SYNCS.PHASECHK.TRANS64.TRYWAIT P0, [R7+URZ], R2 ;  /* 0x00000002070075a7 */ /* 0x000e64000800017f */
[----:B-1----:R-:W-:Y:S05]  /*108b0*/  @!P0 BRA `(.L_x_3754) ;  /* 0x0000001400208947 */ /* 0x002fea0003800000 */
.L_x_3799:
[----:B------:R-:W-:Y:S05]  /*108c0*/  @!P2 BRA `(.L_x_3755) ;  /* 0x000000000004a947 */ /* 0x000fea0003800000 */
[----:B------:R-:W-:Y:S01]  /*108d0*/  BPT.TRAP 0x1 ;  /* 0x000000040000795c */ /* 0x000fe20000300000 */
.L_x_3755:
[----:B------:R-:W-:-:S04]  /*108e0*/  VIADD R0, R0, 0x36860 ;  /* 0x0003686000007836 */ /* 0x000fc80000000000 */
[----:B------:R-:W-:-:S04]  /*108f0*/  IMAD R4, R19, 0x8, R0 ;  /* 0x0000000813047824 */ /* 0x000fc800078e0200 */
[----:B------:R-:W3:Y:S02]  /*10900*/  SYNCS.PHASECHK.TRANS64.TRYWAIT P0, [R4+URZ], R5 ;  /* 0x00000005040075a7 */ /* 0x000ee4000800017f */
[----:B---3--:R-:W-:Y:S05]  /*10910*/  @!P0 BRA `(.L_x_3756) ;  /* 0x00000014001c8947 */ /* 0x008fea0003800000 */
.L_x_3800:
[----:B------:R-:W-:-:S07]  /*10920*/  IMAD R3, R3, 0x8, R0 ;  /* 0x0000000803037824 */ /* 0x000fce00078e0200 */
.L_x_3757:
[----:B----4-:R4:W0:Y:S02]  /*10930*/  SYNCS.PHASECHK.TRANS64.TRYWAIT P0, [R3+URZ], R2 ;  /* 0x00000002030075a7 */ /* 0x010824000800017f */
[----:B0-----:R-:W-:Y:S05]  /*10940*/  @!P0 NANOSLEEP.SYNCS 0x989680 ;  /* 0x009896800000895d */ /* 0x001fea0003900000 */
[----:B------:R-:W0:Y:S02]  /*10950*/  @!P0 SYNCS.PHASECHK.TRANS64 P0, [R3+URZ], R2 ;  /* 0x00000002030085a7 */ /* 0x000e24000800007f */
[----:B0-----:R-:W-:Y:S05]  /*10960*/  @!P0 BRA `(.L_x_3757) ;  /* 0xfffffffc00f08947 */ /* 0x001fea000383ffff */
.L_x_3750:
[----:B------:R-:W-:Y:S05]  /*10970*/  BSYNC B0 ;  /* 0x0000000000007941 */ /* 0x000fea0003800000 */
.L_x_3749:
[----:B------:R-:W-:Y:S05]  /*10980*/  EXIT ;  /* 0x000000000000794d */ /* 0x000fea0003800000 */
.L_x_3625:
[----:B0-----:R-:W-:-:S04]  /*10990*/  IMAD.U32 R3, RZ, RZ, UR37 ;  /* 0x00000025ff037e24 */ /* 0x001fc8000f8e00ff */
[----:B------:R0:W1:Y:S03]  /*109a0*/  SYNCS.PHASECHK.TRANS64.TRYWAIT P1, [R3+URZ+0x36800], R0 ;  /* 0x03680000030075a7 */ /* 0x000066000802017f */
[----:B-1----:R-:W-:Y:S05]  /*109b0*/  @!P1 NANOSLEEP.SYNCS 0x989680 ;  /* 0x009896800000995d */ /* 0x002fea0003900000 */
[----:B------:R-:W1:Y:S02]  /*109c0*/  @!P1 SYNCS.PHASECHK.TRANS64 P1, [R3+URZ+0x36800], R0 ;  /* 0x03680000030095a7 */ /* 0x000e64000802007f */
[----:B-1----:R-:W-:Y:S05]  /*109d0*/  @!P1 BRA `(.L_x_3625) ;  /* 0xfffffffc00ec9947 */ /* 0x002fea000383ffff */
[----:B------:R-:W-:Y:S05]  /*109e0*/  BRA `(.L_x_3758) ;  /* 0xffffff0c00307947 */ /* 0x000fea000383ffff */
.L_x_3629:
[----:B-1----:R1:W2:Y:S02]  /*109f0*/  SYNCS.PHASECHK.TRANS64.TRYWAIT P1, [R2+URZ+0x36830], R3 ;  /* 0x03683003020075a7 */ /* 0x0022a4000802017f */
[----:B--2---:R-:W-:Y:S05]  /*10a00*/  @!P1 NANOSLEEP.SYNCS 0x989680 ;  /* 0x009896800000995d */ /* 0x004fea0003900000 */
[----:B------:R-:W2:Y:S02]  /*10a10*/  @!P1 SYNCS.PHASECHK.TRANS64 P1, [R2+URZ+0x36830], R3 ;  /* 0x03683003020095a7 */ /* 0x000ea4000802007f */
[----:B--2---:R-:W-:Y:S05]  /*10a20*/  @!P1 BRA `(.L_x_3629) ;  /* 0xfffffffc00f09947 */ /* 0x004fea000383ffff */
[----:B------:R-:W-:Y:S05]  /*10a30*/  BRA `(.L_x_3628) ;  /* 0xffffff0c004c7947 */ /* 0x000fea000383ffff */
.L_x_3635:
[----:B-1----:R-:W-:-:S04]  /*10a40*/  IMAD.U32 R3, RZ, RZ, UR38 ;  /* 0x00000026ff037e24 */ /* 0x002fc8000f8e00ff */
[----:B------:R1:W2:Y:S03]  /*10a50*/  SYNCS.PHASECHK.TRANS64.TRYWAIT P1, [R3+URZ+0x36830], R0 ;  /* 0x03683000030075a7 */ /* 0x0002a6000802017f */
[----:B--2---:R-:W-:Y:S05]  /*10a60*/  @!P1 NANOSLEEP.SYNCS 0x989680 ;  /* 0x009896800000995d */ /* 0x004fea0003900000 */
[----:B------:R-:W2:Y:S02]  /*10a70*/  @!P1 SYNCS.PHASECHK.TRANS64 P1, [R3+URZ+0x36830], R0 ;  /* 0x03683000030095a7 */ /* 0x000ea4000802007f */
[----:B--2---:R-:W-:Y:S05]  /*10a80*/  @!P1 BRA `(.L_x_3635) ;  /* 0xfffffffc00ec9947 */ /* 0x004fea000383ffff */
[----:B------:R-:W-:Y:S05]  /*10a90*/  BRA `(.L_x_3634) ;  /* 0xffffff4800f07947 */ /* 0x000fea000383ffff */
.L_x_3639:
[----:B-1----:R-:W-:-:S04]  /*10aa0*/  IMAD.U32 R3, RZ, RZ, UR7 ;  /* 0x00000007ff037e24 */ /* 0x002fc8000f8e00ff */
[----:B------:R1:W2:Y:S03]  /*10ab0*/  SYNCS.PHASECHK.TRANS64.TRYWAIT P1, [R3+URZ+0x36850], R0 ;  /* 0x03685000030075a7 */ /* 0x0002a6000802017f */
[----:B--2---:R-:W-:Y:S05]  /*10ac0*/  @!P1 NANOSLEEP.SYNCS 0x989680 ;  /* 0x009896800000995d */ /* 0x004fea0003900000 */
[----:B------:R-:W2:Y:S02]  /*10ad0*/  @!P1 SYNCS.PHASECHK.TRANS64 P1, [R3+URZ+0x36850], R0 ;  /* 0x03685000030095a7 */ /* 0x000ea4000802007f */
[----:B--2---:R-:W-:Y:S05]  /*10ae0*/  @!P1 BRA `(.L_x_3639) ;  /* 0xfffffffc00ec9947 */ /* 0x004fea000383ffff */
[----:B------:R-:W-:Y:S05]  /*10af0*/  BRA `(.L_x_3638) ;  /* 0xffffff7000647947 */ /* 0x000fea000383ffff */
.L_x_3646:
[----:B-1----:R-:W-:-:S04]  /*10b00*/  IMAD.U32 R7, RZ, RZ, UR9 ;  /* 0x00000009ff077e24 */ /* 0x002fc8000f8e00ff */
[----:B------:R1:W2:Y:S03]  /*10b10*/  SYNCS.PHASECHK.TRANS64.TRYWAIT P1, [R7+URZ+0x36850], R2 ;  /* 0x03685002070075a7 */ /* 0x0002a6000802017f */
[----:B--2---:R-:W-:Y:S05]  /*10b20*/  @!P1 NANOSLEEP.SYNCS 0x989680 ;  /* 0x009896800000995d */ /* 0x004fea0003900000 */
[----:B------:R-:W2:Y:S02]  /*10b30*/  @!P1 SYNCS.PHASECHK.TRANS64 P1, [R7+URZ+0x36850], R2 ;  /* 0x03685002070095a7 */ /* 0x000ea4000802007f */
[----:B--2---:R-:W-:Y:S05]  /*10b40*/  @!P1 BRA `(.L_x_3646) ;  /* 0xfffffffc00ec9947 */ /* 0x004fea000383ffff */
[----:B------:R-:W-:Y:S05]  /*10b50*/  BRA `(.L_x_3645) ;  /* 0xffffff8c00347947 */ /* 0x000fea000383ffff */
.L_x_3661:
        /* <DEDUP_REMOVED lines=11> */
.L_x_3760:
[----:B------:R-:W-:Y:S05]  /*10c10*/  BSYNC B0 ;  /* 0x0000000000007941 */ /* 0x000fea0003800000 */
.L_x_3759:
[----:B------:R-:W-:Y:S05]  /*10c20*/  BRA `(.L_x_3761) ;  /* 0xffffffb800987947 */ /* 0x000fea000383ffff */
.L_x_3663:
[----:B------:R-:W-:Y:S01]  /*10c30*/  BSSY B0, `(.L_x_3762) ;  /* 0x0000006000007945 */ /* 0x000fe20003800000 */
[----:B------:R-:W-:-:S07]  /*10c40*/  IMAD.MOV.U32 R15, RZ, RZ, -0x1 ;  /* 0xffffffffff0f7424 */ /* 0x000fce00078e00ff */
[----:B01----:R-:W-:Y:S05]  /*10c50*/  WARPSYNC.COLLECTIVE R15, `(.L_x_3763) ;  /* 0x000000000f0c7348 */ /* 0x003fea0003c00000 */
[----:B------:R-:W-:Y:S02]  /*10c60*/  ELECT P6, UR62, PT ;  /* 0x00000000003e782f */ /* 0x000fe400038c0000 */
[----:B------:R-:W-:Y:S01]  /*10c70*/  MOV R14, UR62 ;  /* 0x0000003e000e7c02 */ /* 0x000fe20008000f00 */
[----:B01----:R-:W-:Y:S10]  /*10c80*/  ENDCOLLECTIVE ;  /* 0x000000000000791b */ /* 0x003ff40003800000 */
.L_x_3763:
[----:B------:R-:W-:Y:S05]  /*10c90*/  BSYNC B0 ;  /* 0x0000000000007941 */ /* 0x000fea0003800000 */
.L_x_3762:
[----:B------:R-:W-:Y:S05]  /*10ca0*/  BRA `(.L_x_3764) ;  /* 0xffffffb800987947 */ /* 0x000fea000383ffff */
.L_x_3665:
[----:B---3--:R3:W4:Y:S02]  /*10cb0*/  SYNCS.PHASECHK.TRANS64.TRYWAIT P0, [R2+URZ+0x36840], R3 ;  /* 0x03684003020075a7 */ /* 0x008724000800017f */
[----:B----4-:R-:W-:Y:S05]  /*10cc0*/  @!P0 NANOSLEEP.SYNCS 0x989680 ;  /* 0x009896800000895d */ /* 0x010fea0003900000 */
[----:B------:R-:W4:Y:S02]  /*10cd0*/  @!P0 SYNCS.PHASECHK.TRANS64 P0, [R2+URZ+0x36840], R3 ;  /* 0x03684003020085a7 */ /* 0x000f24000800007f */
[----:B----4-:R-:W-:Y:S05]  /*10ce0*/  @!P0 BRA `(.L_x_3665) ;  /* 0xfffffffc00f08947 */ /* 0x010fea000383ffff */
[----:B------:R-:W-:Y:S05]  /*10cf0*/  BRA `(.L_x_3765) ;  /* 0xffffffb800f07947 */ /* 0x000fea000383ffff */
.L_x_3669:
        /* <DEDUP_REMOVED lines=8> */
.L_x_3766:
[----:B------:R-:W-:Y:S01]  /*10d80*/  IMAD.MOV.U32 R13, RZ, RZ, R0 ;  /* 0x000000ffff0d7224 */ /* 0x000fe200078e0000 */
[----:B------:R-:W-:Y:S01]  /*10d90*/  LOP3.LUT R7, R7, 0x7f, RZ, 0xc0, !PT ;  /* 0x0000007f07077812 */ /* 0x000fe200078ec0ff */
[----:B------:R-:W-:-:S07]  /*10da0*/  IMAD.MOV.U32 R6, RZ, RZ, R14 ;  /* 0x000000ffff067224 */ /* 0x000fce00078e000e */
[----:B------:R-:W-:Y:S05]  /*10db0*/  WARPSYNC.COLLECTIVE R15, `(.L_x_3767) ;  /* 0x000000000f087348 */ /* 0x000fea0003c00000 */
[----:B------:R0:W1:Y:S02]  /*10dc0*/  SHFL.IDX P6, R14, R13, R12, R11 ;  /* 0x0000000c0d0e7389 */ /* 0x00006400000c000b */
[----:B01----:R-:W-:Y:S01]  /*10dd0*/  ENDCOLLECTIVE ;  /* 0x000000000000791b */ /* 0x003fe20003800000 */
.L_x_3767:
        /* <DEDUP_REMOVED lines=25> */
.L_x_3768:
[----:B------:R-:W-:Y:S02]  /*10f70*/  IMAD.MOV.U32 R13, RZ, RZ, R0 ;  /* 0x000000ffff0d7224 */ /* 0x000fe400078e0000 */
[----:B------:R-:W-:-:S07]  /*10f80*/  IMAD.MOV.U32 R6, RZ, RZ, R14 ;  /* 0x000000ffff067224 */ /* 0x000fce00078e000e */
[----:B------:R-:W-:Y:S05]  /*10f90*/  WARPSYNC.COLLECTIVE R15, `(.L_x_3769) ;  /* 0x000000000f087348 */ /* 0x000fea0003c00000 */
[----:B------:R0:W1:Y:S02]  /*10fa0*/  SHFL.IDX P6, R14, R13, R12, R11 ;  /* 0x0000000c0d0e7389 */ /* 0x00006400000c000b */
[----:B01----:R-:W-:Y:S01]  /*10fb0*/  ENDCOLLECTIVE ;  /* 0x000000000000791b */ /* 0x003fe20003800000 */
.L_x_3769:
        /* <DEDUP_REMOVED lines=19> */
.L_x_3770:
[----:B------:R-:W-:Y:S02]  /*110f0*/  IMAD.MOV.U32 R13, RZ, RZ, R0 ;  /* 0x000000ffff0d7224 */ /* 0x000fe400078e0000 */
[----:B------:R-:W-:-:S07]  /*11100*/  IMAD.MOV.U32 R6, RZ, RZ, R14 ;  /* 0x000000ffff067224 */ /* 0x000fce00078e000e */
[----:B------:R-:W-:Y:S05]  /*11110*/  WARPSYNC.COLLECTIVE R15, `(.L_x_3771) ;  /* 0x000000000f087348 */ /* 0x000fea0003c00000 */
[----:B------:R0:W1:Y:S02]  /*11120*/  SHFL.IDX P6, R14, R13, R12, R11 ;  /* 0x0000000c0d0e7389 */ /* 0x00006400000c000b */
[----:B01----:R-:W-:Y:S01]  /*11130*/  ENDCOLLECTIVE ;  /* 0x000000000000791b */ /* 0x003fe20003800000 */
.L_x_3771:
        /* <DEDUP_REMOVED lines=19> */
.L_x_3772:
[----:B------:R-:W-:Y:S02]  /*11270*/  IMAD.MOV.U32 R13, RZ, RZ, R0 ;  /* 0x000000ffff0d7224 */ /* 0x000fe400078e0000 */
[----:B------:R-:W-:-:S07]  /*11280*/  IMAD.MOV.U32 R6, RZ, RZ, R14 ;  /* 0x000000ffff067224 */ /* 0x000fce00078e000e */
[----:B------:R-:W-:Y:S05]  /*11290*/  WARPSYNC.COLLECTIVE R15, `(.L_x_3773) ;  /* 0x000000000f087348 */ /* 0x000fea0003c00000 */
[----:B------:R0:W1:Y:S02]  /*112a0*/  SHFL.IDX P6, R14, R13, R12, R11 ;  /* 0x0000000c0d0e7389 */ /* 0x00006400000c000b */
[----:B01----:R-:W-:Y:S01]  /*112b0*/  ENDCOLLECTIVE ;  /* 0x000000000000791b */ /* 0x003fe20003800000 */
.L_x_3773:
        /* <DEDUP_REMOVED lines=19> */
.L_x_3774:
[----:B------:R-:W-:Y:S02]  /*113f0*/  IMAD.MOV.U32 R13, RZ, RZ, R0 ;  /* 0x000000ffff0d7224 */ /* 0x000fe400078e0000 */
[----:B------:R-:W-:-:S07]  /*11400*/  IMAD.MOV.U32 R6, RZ, RZ, R14 ;  /* 0x000000ffff067224 */ /* 0x000fce00078e000e */
[----:B------:R-:W-:Y:S05]  /*11410*/  WARPSYNC.COLLECTIVE R15, `(.L_x_3775) ;  /* 0x000000000f087348 */ /* 0x000fea0003c00000 */
[----:B------:R0:W1:Y:S02]  /*11420*/  SHFL.IDX P6, R14, R13, R12, R11 ;  /* 0x0000000c0d0e7389 */ /* 0x00006400000c000b */
[----:B01----:R-:W-:Y:S01]  /*11430*/  ENDCOLLECTIVE ;  /* 0x000000000000791b */ /* 0x003fe20003800000 */
.L_x_3775:
        /* <DEDUP_REMOVED lines=19> */
.L_x_3776:
[----:B------:R-:W-:Y:S02]  /*11570*/  IMAD.MOV.U32 R13, RZ, RZ, R0 ;  /* 0x000000ffff0d7224 */ /* 0x000fe400078e0000 */
[----:B------:R-:W-:-:S07]  /*11580*/  IMAD.MOV.U32 R6, RZ, RZ, R14 ;  /* 0x000000ffff067224 */ /* 0x000fce00078e000e */
[----:B------:R-:W-:Y:S05]  /*11590*/  WARPSYNC.COLLECTIVE R15, `(.L_x_3777) ;  /* 0x000000000f087348 */ /* 0x000fea0003c00000 */
[----:B------:R0:W1:Y:S02]  /*115a0*/  SHFL.IDX P6, R14, R13, R12, R11 ;  /* 0x0000000c0d0e7389 */ /* 0x00006400000c000b */
[----:B01----:R-:W-:Y:S01]  /*115b0*/  ENDCOLLECTIVE ;  /* 0x000000000000791b */ /* 0x003fe20003800000 */
.L_x_3777:
        /* <DEDUP_REMOVED lines=19> */
.L_x_3778:
[----:B------:R-:W-:Y:S02]  /*116f0*/  IMAD.MOV.U32 R13, RZ, RZ, R0 ;  /* 0x000000ffff0d7224 */ /* 0x000fe400078e0000 */
[----:B------:R-:W-:-:S07]  /*11700*/  IMAD.MOV.U32 R6, RZ, RZ, R14 ;  /* 0x000000ffff067224 */ /* 0x000fce00078e000e */
[----:B------:R-:W-:Y:S05]  /*11710*/  WARPSYNC.COLLECTIVE R15, `(.L_x_3779) ;  /* 0x000000000f087348 */ /* 0x000fea0003c00000 */
[----:B------:R0:W1:Y:S02]  /*11720*/  SHFL.IDX P6, R14, R13, R12, R11 ;  /* 0x0000000c0d0e7389 */ /* 0x00006400000c000b */
[----:B01----:R-:W-:Y:S01]  /*11730*/  ENDCOLLECTIVE ;  /* 0x000000000000791b */ /* 0x003fe20003800000 */
.L_x_3779:
        /* <DEDUP_REMOVED lines=17> */
.L_x_3780:
[----:B------:R-:W-:Y:S02]  /*11850*/  IMAD.MOV.U32 R13, RZ, RZ, R0 ;  /* 0x000000ffff0d7224 */ /* 0x000fe400078e0000 */
[----:B------:R-:W-:-:S07]  /*11860*/  IMAD.MOV.U32 R5, RZ, RZ, R14 ;  /* 0x000000ffff057224 */ /* 0x000fce00078e000e */
[----:B------:R-:W-:Y:S05]  /*11870*/  WARPSYNC.COLLECTIVE R15, `(.L_x_3781) ;  /* 0x000000000f087348 */ /* 0x000fea0003c00000 */
[----:B------:R0:W1:Y:S02]  /*11880*/  SHFL.IDX P6, R14, R13, R12, R11 ;  /* 0x0000000c0d0e7389 */ /* 0x00006400000c000b */
[----:B01----:R-:W-:Y:S01]  /*11890*/  ENDCOLLECTIVE ;  /* 0x000000000000791b */ /* 0x003fe20003800000 */
.L_x_3781:
[----:B------:R-:W-:Y:S01]  /*118a0*/  IMAD.MOV.U32 R0, RZ, RZ, R14 ;  /* 0x000000ffff007224 */ /* 0x000fe200078e000e */
[----:B------:R-:W-:Y:S06]  /*118b0*/  BRA `(.L_x_3782) ;  /* 0xffffffbc00907947 */ /* 0x000fec000383ffff */
.L_x_3673:
[----:B0-----:R-:W-:-:S04]  /*118c0*/  IMAD.U32 R2, RZ, RZ, UR36 ;  /* 0x00000024ff027e24 */ /* 0x001fc8000f8e00ff */
[----:B------:R0:W2:Y:S03]  /*118d0*/  SYNCS.PHASECHK.TRANS64.TRYWAIT P0, [R2+URZ+0x36820], R0 ;  /* 0x03682000020075a7 */ /* 0x0000a6000800017f */
[----:B--2---:R-:W-:Y:S05]  /*118e0*/  @!P0 NANOSLEEP.SYNCS 0x989680 ;  /* 0x009896800000895d */ /* 0x004fea0003900000 */
[----:B------:R-:W2:Y:S02]  /*118f0*/  @!P0 SYNCS.PHASECHK.TRANS64 P0, [R2+URZ+0x36820], R0 ;  /* 0x03682000020085a7 */ /* 0x000ea4000800007f */
[----:B--2---:R-:W-:Y:S05]  /*11900*/  @!P0 BRA `(.L_x_3673) ;  /* 0xfffffffc00ec8947 */ /* 0x004fea000383ffff */
[----:B------:R-:W-:Y:S05]  /*11910*/  BRA `(.L_x_3783) ;  /* 0xffffffbc00e47947 */ /* 0x000fea000383ffff */
.L_x_3680:
[----:B--2---:R2:W3:Y:S02]  /*11920*/  SYNCS.PHASECHK.TRANS64.TRYWAIT P0, [R3+URZ+0x36840], R2 ;  /* 0x03684002030075a7 */ /* 0x0044e4000800017f */
[----:B---3--:R-:W-:Y:S05]  /*11930*/  @!P0 NANOSLEEP.SYNCS 0x989680 ;  /* 0x009896800000895d */ /* 0x008fea0003900000 */
[----:B------:R-:W3:Y:S02]  /*11940*/  @!P0 SYNCS.PHASECHK.TRANS64 P0, [R3+URZ+0x36840], R2 ;  /* 0x03684002030085a7 */ /* 0x000ee4000800007f */
[----:B---3--:R-:W-:Y:S05]  /*11950*/  @!P0 BRA `(.L_x_3680) ;  /* 0xfffffffc00f08947 */ /* 0x008fea000383ffff */
[----:B------:R-:W-:Y:S05]  /*11960*/  BRA `(.L_x_3784) ;  /* 0xffffffc000947947 */ /* 0x000fea000383ffff */
.L_x_3688:
[----:B0-----:R0:W1:Y:S02]  /*11970*/  SYNCS.PHASECHK.TRANS64.TRYWAIT P0, [R2+URZ+0x36860], R3 ;  /* 0x03686003020075a7 */ /* 0x001064000800017f */
[----:B-1----:R-:W-:Y:S05]  /*11980*/  @!P0 NANOSLEEP.SYNCS 0x989680 ;  /* 0x009896800000895d */ /* 0x002fea0003900000 */
[----:B------:R-:W1:Y:S02]  /*11990*/  @!P0 SYNCS.PHASECHK.TRANS64 P0, [R2+URZ+0x36860], R3 ;  /* 0x03686003020085a7 */ /* 0x000e64000800007f */
[----:B-1----:R-:W-:Y:S05]  /*119a0*/  @!P0 BRA `(.L_x_3688) ;  /* 0xfffffffc00f08947 */ /* 0x002fea000383ffff */
[----:B------:R-:W-:Y:S05]  /*119b0*/  BRA `(.L_x_3785) ;  /* 0xffffffc400d47947 */ /* 0x000fea000383ffff */
.L_x_3700:
[----:B-1----:R1:W2:Y:S02]  /*119c0*/  SYNCS.PHASECHK.TRANS64.TRYWAIT P0, [R3+URZ+0x36840], R2 ;  /* 0x03684002030075a7 */ /* 0x0022a4000800017f */
[----:B--2---:R-:W-:Y:S05]  /*119d0*/  @!P0 NANOSLEEP.SYNCS 0x989680 ;  /* 0x009896800000895d */ /* 0x004fea0003900000 */
[----:B------:R-:W2:Y:S02]  /*119e0*/  @!P0 SYNCS.PHASECHK.TRANS64 P0, [R3+URZ+0x36840], R2 ;  /* 0x03684002030085a7 */ /* 0x000ea4000800007f */
[----:B--2---:R-:W-:Y:S05]  /*119f0*/  @!P0 BRA `(.L_x_3700) ;  /* 0xfffffffc00f08947 */ /* 0x004fea000383ffff */
[----:B------:R-:W-:Y:S05]  /*11a00*/  BRA `(.L_x_3786) ;  /* 0xffffffcc00b47947 */ /* 0x000fea000383ffff */
.L_x_3708:
[----:B0-----:R0:W1:Y:S02]  /*11a10*/  SYNCS.PHASECHK.TRANS64.TRYWAIT P0, [R2+URZ+0x36860], R3 ;  /* 0x03686003020075a7 */ /* 0x001064000800017f */
[----:B-1----:R-:W-:Y:S05]  /*11a20*/  @!P0 NANOSLEEP.SYNCS 0x989680 ;  /* 0x009896800000895d */ /* 0x002fea0003900000 */
[----:B------:R-:W1:Y:S02]  /*11a30*/  @!P0 SYNCS.PHASECHK.TRANS64 P0, [R2+URZ+0x36860], R3 ;  /* 0x03686003020085a7 */ /* 0x000e64000800007f */
[----:B-1----:R-:W-:Y:S05]  /*11a40*/  @!P0 BRA `(.L_x_3708) ;  /* 0xfffffffc00f08947 */ /* 0x002fea000383ffff */
[----:B------:R-:W-:Y:S05]  /*11a50*/  BRA `(.L_x_3787) ;  /* 0xffffffd000f47947 */ /* 0x000fea000383ffff */
.L_x_3719:
[----:B--2---:R2:W3:Y:S02]  /*11a60*/  SYNCS.PHASECHK.TRANS64.TRYWAIT P0, [R3+URZ+0x36840], R2 ;  /* 0x03684002030075a7 */ /* 0x0044e4000800017f */
[----:B---3--:R-:W-:Y:S05]  /*11a70*/  @!P0 NANOSLEEP.SYNCS 0x989680 ;  /* 0x009896800000895d */ /* 0x008fea0003900000 */
[----:B------:R-:W3:Y:S02]  /*11a80*/  @!P0 SYNCS.PHASECHK.TRANS64 P0, [R3+URZ+0x36840], R2 ;  /* 0x03684002030085a7 */ /* 0x000ee4000800007f */
[----:B---3--:R-:W-:Y:S05]  /*11a90*/  @!P0 BRA `(.L_x_3719) ;  /* 0xfffffffc00f08947 */ /* 0x008fea000383ffff */
[----:B------:R-:W-:Y:S05]  /*11aa0*/  BRA `(.L_x_3788) ;  /* 0xffffffd800ac7947 */ /* 0x000fea000383ffff */
.L_x_3727:
[----:B0-----:R0:W1:Y:S02]  /*11ab0*/  SYNCS.PHASECHK.TRANS64.TRYWAIT P0, [R2+URZ+0x36860], R5 ;  /* 0x03686005020075a7 */ /* 0x001064000800017f */
[----:B-1----:R-:W-:Y:S05]  /*11ac0*/  @!P0 NANOSLEEP.SYNCS 0x989680 ;  /* 0x009896800000895d */ /* 0x002fea0003900000 */
[----:B------:R-:W1:Y:S02]  /*11ad0*/  @!P0 SYNCS.PHASECHK.TRANS64 P0, [R2+URZ+0x36860], R5 ;  /* 0x03686005020085a7 */ /* 0x000e64000800007f */
[----:B-1----:R-:W-:Y:S05]  /*11ae0*/  @!P0 BRA `(.L_x_3727) ;  /* 0xfffffffc00f08947 */ /* 0x002fea000383ffff */
[----:B------:R-:W-:Y:S05]  /*11af0*/  BRA `(.L_x_3789) ;  /* 0xffffffdc00e87947 */ /* 0x000fea000383ffff */
.L_x_3738:
[----:B0-----:R0:W3:Y:S02]  /*11b00*/  SYNCS.PHASECHK.TRANS64.TRYWAIT P0, [R0+URZ+0x36860], R2 ;  /* 0x03686002000075a7 */ /* 0x0010e4000800017f */
[----:B---3--:R-:W-:Y:S05]  /*11b10*/  @!P0 NANOSLEEP.SYNCS 0x989680 ;  /* 0x009896800000895d */ /* 0x008fea0003900000 */
[----:B------:R-:W3:Y:S02]  /*11b20*/  @!P0 SYNCS.PHASECHK.TRANS64 P0, [R0+URZ+0x36860], R2 ;  /* 0x03686002000085a7 */ /* 0x000ee4000800007f */
[----:B---3--:R-:W-:Y:S05]  /*11b30*/  @!P0 BRA `(.L_x_3738) ;  /* 0xfffffffc00f08947 */ /* 0x008fea000383ffff */
[----:B------:R-:W-:Y:S05]  /*11b40*/  BRA `(.L_x_3790) ;  /* 0xffffffe4003c7947 */ /* 0x000fea000383ffff */
.L_x_3747:
[----:B0-----:R0:W1:Y:S02]  /*11b50*/  SYNCS.PHASECHK.TRANS64.TRYWAIT P0, [R0+URZ+0x36820], R3 ;  /* 0x03682003000075a7 */ /* 0x001064000800017f */
[----:B-1----:R-:W-:Y:S05]  /*11b60*/  @!P0 NANOSLEEP.SYNCS 0x989680 ;  /* 0x009896800000895d */ /* 0x002fea0003900000 */
[----:B------:R-:W1:Y:S02]  /*11b70*/  @!P0 SYNCS.PHASECHK.TRANS64 P0, [R0+URZ+0x36820], R3 ;  /* 0x03682003000085a7 */ /* 0x000e64000800007f */
[----:B-1----:R-:W-:Y:S05]  /*11b80*/  @!P0 BRA `(.L_x_3747) ;  /* 0xfffffffc00f08947 */ /* 0x002fea000383ffff */
[----:B------:R-:W-:Y:S05]  /*11b90*/  BRA `(.L_x_3791) ;  /* 0xffffffe800c07947 */ /* 0x000fea000383ffff */
.L_x_3748:
        /* <DEDUP_REMOVED lines=11> */
.L_x_3793:
[----:B------:R-:W-:Y:S05]  /*11c50*/  BSYNC B0 ;  /* 0x0000000000007941 */ /* 0x000fea0003800000 */
.L_x_3792:
[----:B------:R-:W-:Y:S05]  /*11c60*/  BRA `(.L_x_3794) ;  /* 0xffffffe800a87947 */ /* 0x000fea000383ffff */
.L_x_3751:
[----:B------:R-:W-:Y:S01]  /*11c70*/  BSSY B1, `(.L_x_3795) ;  /* 0x0000006000017945 */ /* 0x000fe20003800000 */
[----:B------:R-:W-:-:S07]  /*11c80*/  IMAD.MOV.U32 R15, RZ, RZ, -0x1 ;  /* 0xffffffffff0f7424 */ /* 0x000fce00078e00ff */
[----:B012---:R-:W-:Y:S05]  /*11c90*/  WARPSYNC.COLLECTIVE R15, `(.L_x_3796) ;  /* 0x000000000f0c7348 */ /* 0x007fea0003c00000 */
[----:B------:R-:W-:Y:S02]  /*11ca0*/  ELECT P6, UR62, PT ;  /* 0x00000000003e782f */ /* 0x000fe400038c0000 */
[----:B------:R-:W-:Y:S01]  /*11cb0*/  MOV R14, UR62 ;  /* 0x0000003e000e7c02 */ /* 0x000fe20008000f00 */
[----:B012---:R-:W-:Y:S10]  /*11cc0*/  ENDCOLLECTIVE ;  /* 0x000000000000791b */ /* 0x007ff40003800000 */
.L_x_3796:
[----:B------:R-:W-:Y:S05]  /*11cd0*/  BSYNC B1 ;  /* 0x0000000000017941 */ /* 0x000fea0003800000 */
.L_x_3795:
[----:B------:R-:W-:Y:S05]  /*11ce0*/  BRA `(.L_x_3797) ;  /* 0xffffffe800a07947 */ /* 0x000fea000383ffff */
.L_x_3753:
[----:B0-----:R0:W1:Y:S02]  /*11cf0*/  SYNCS.PHASECHK.TRANS64.TRYWAIT P0, [R6+URZ], R5 ;  /* 0x00000005060075a7 */ /* 0x001064000800017f */
[----:B-1----:R-:W-:Y:S05]  /*11d00*/  @!P0 NANOSLEEP.SYNCS 0x989680 ;  /* 0x009896800000895d */ /* 0x002fea0003900000 */
[----:B------:R-:W1:Y:S02]  /*11d10*/  @!P0 SYNCS.PHASECHK.TRANS64 P0, [R6+URZ], R5 ;  /* 0x00000005060085a7 */ /* 0x000e64000800007f */
[----:B-1----:R-:W-:Y:S05]  /*11d20*/  @!P0 BRA `(.L_x_3753) ;  /* 0xfffffffc00f08947 */ /* 0x002fea000383ffff */
[----:B------:R-:W-:Y:S05]  /*11d30*/  BRA `(.L_x_3798) ;  /* 0xffffffe800d87947 */ /* 0x000fea000383ffff */
.L_x_3754:
[----:B-1----:R1:W3:Y:S02]  /*11d40*/  SYNCS.PHASECHK.TRANS64.TRYWAIT P0, [R7+URZ], R2 ;  /* 0x00000002070075a7 */ /* 0x0022e4000800017f */
[----:B---3--:R-:W-:Y:S05]  /*11d50*/  @!P0 NANOSLEEP.SYNCS 0x989680 ;  /* 0x009896800000895d */ /* 0x008fea0003900000 */
[----:B------:R-:W3:Y:S02]  /*11d60*/  @!P0 SYNCS.PHASECHK.TRANS64 P0, [R7+URZ], R2 ;  /* 0x00000002070085a7 */ /* 0x000ee4000800007f */
[----:B---3--:R-:W-:Y:S05]  /*11d70*/  @!P0 BRA `(.L_x_3754) ;  /* 0xfffffffc00f08947 */ /* 0x008fea000383ffff */
[----:B------:R-:W-:Y:S05]  /*11d80*/  BRA `(.L_x_3799) ;  /* 0xffffffe800cc7947 */ /* 0x000fea000383ffff */
.L_x_3756:
[----:B---3--:R3:W4:Y:S02]  /*11d90*/  SYNCS.PHASECHK.TRANS64.TRYWAIT P0, [R4+URZ], R5 ;  /* 0x00000005040075a7 */ /* 0x008724000800017f */
[----:B----4-:R-:W-:Y:S05]  /*11da0*/  @!P0 NANOSLEEP.SYNCS 0x989680 ;  /* 0x009896800000895d */ /* 0x010fea0003900000 */
[----:B------:R-:W4:Y:S02]  /*11db0*/  @!P0 SYNCS.PHASECHK.TRANS64 P0, [R4+URZ], R5 ;  /* 0x00000005040085a7 */ /* 0x000f24000800007f */
[----:B----4-:R-:W-:Y:S05]  /*11dc0*/  @!P0 BRA `(.L_x_3756) ;  /* 0xfffffffc00f08947 */ /* 0x010fea000383ffff */
[----:B------:R-:W-:Y:S05]  /*11dd0*/  BRA `(.L_x_3800) ;  /* 0xffffffe800d07947 */ /* 0x000fea000383ffff */
.L_x_3801:
        /* <DEDUP_REMOVED lines=10> */
.L_x_15304:


//--------------------- .text._ZN7cutlass13device_kernelIN5flash11enable_sm90INS1_16FlashAttnFwdSm90INS1_25CollectiveMainloopFwdSm90ILi2EN4cute5tupleIJNS5_1CILi1EEES8_S8_EEENS6_IJNS7_ILi128EEENS7_ILi112EEENS7_ILi192EEEEEELi192ENS_6half_tEfNS_4arch4Sm90ELb0ELb0ELb0ELb1ELb0ELb0ELb0ELb1ELb1ELb1ELb0ELb0EEENS1_21CollectiveEpilogueFwdINS6_IJSA_SC_SB_EEES9_SE_SG_Li256ELb1ELb1ELb0ELb0EEENS1_36VarlenDynamicPersistentTileSchedulerILi128ELi112ELi256ELi128ELb0ELb1ELb1ELb0ELb1ELb1EEEEEEEEEvNT_6ParamsE --------------------------
	.section	.text._ZN7cutlass13device_kernelIN5flash11enable_sm90INS1_16FlashAttnFwdSm90INS1_25CollectiveMainloopFwdSm90ILi2EN4cute5tupleIJNS5_1CILi1EEES8_S8_EEENS6_IJNS7_ILi128EEENS7_ILi112EEENS7_ILi192EEEEEELi192ENS_6half_tEfNS_4arch4Sm90ELb0ELb0ELb0ELb1ELb0ELb0ELb0ELb1ELb1ELb1ELb0ELb0EEENS1_21CollectiveEpilogueFwdINS6_IJSA_SC_SB_EEES9_SE_SG_Li256ELb1ELb1ELb0ELb0EEENS1_36VarlenDynamicPersistentTileSchedulerILi128ELi112ELi256ELi128ELb0ELb1ELb1ELb0ELb1ELb1EEEEEEEEEvNT_6ParamsE,"ax",@progbits
	.align	128
.text._ZN7cutlass13device_kernelIN5flash11enable_sm90INS1_16FlashAttnFwdSm90INS1_25CollectiveMainloopFwdSm90ILi2EN4cute5tupleIJNS5_1CILi1EEES8_S8_EEENS6_IJNS7_ILi128EEENS7_ILi112EEENS7_ILi192EEEEEELi192ENS_6half_tEfNS_4arch4Sm90ELb0ELb0ELb0ELb1ELb0ELb0ELb0ELb1ELb1ELb1ELb0ELb0EEENS1_21CollectiveEpilogueFwdINS6_IJSA_SC_SB_EEES9_SE_SG_Li256ELb1ELb1ELb0ELb0EEENS1_36VarlenDynamicPersistentTileSchedulerILi128ELi112ELi256ELi128ELb0ELb1ELb1ELb0ELb1ELb1EEEEEEEEEvNT_6ParamsE:
        .type           _ZN7cutlass13device_kernelIN5flash11enable_sm90INS1_16FlashAttnFwdSm90INS1_25CollectiveMainloopFwdSm90ILi2EN4cute5tupleIJNS5_1CILi1EEES8_S8_EEENS6_IJNS7_ILi128EEENS7_ILi112EEENS7_ILi192EEEEEELi192ENS_6half_tEfNS_4arch4Sm90ELb0ELb0ELb0ELb1ELb0ELb0ELb0ELb1ELb1ELb1ELb0ELb0EEENS1_21CollectiveEpilogueFwdINS6_IJSA_SC_SB_EEES9_SE_SG_Li256ELb1ELb1ELb0ELb0EEENS1_36VarlenDynamicPersistentTileSchedulerILi128ELi112ELi256ELi128ELb0ELb1ELb1ELb0ELb1ELb1EEEEEEEEEvNT_6ParamsE,@function
        .size           _ZN7cutlass13device_kernelIN5flash11enable_sm90INS1_16FlashAttnFwdSm90INS1_25CollectiveMainloopFwdSm90ILi2EN4cute5tupleIJNS5_1CILi1EEES8_S8_EEENS6_IJNS7_ILi128EEENS7_ILi112EEENS7_ILi192EEEEEELi192ENS_6half_tEfNS_4arch4Sm90ELb0ELb0ELb0ELb1ELb0ELb0ELb0ELb1ELb1ELb1ELb0ELb0EEENS1_21CollectiveEpilogueFwdINS6_IJSA_SC_SB_EEES9_SE_SG_Li256ELb1ELb1ELb0ELb0EEENS1_36VarlenDynamicPersistentTileSchedulerILi128ELi112ELi256ELi128ELb0ELb1ELb1ELb0ELb1ELb1EEEEEEEEEvNT_6ParamsE,(.L_x_15305 - _ZN7cutlass13device_kernelIN5flash11enable_sm90INS1_16FlashAttnFwdSm90INS1_25CollectiveMainloopFwdSm90ILi2EN4cute5tupleIJNS5_1CILi1EEES8_S8_EEENS6_IJNS7_ILi128EEENS7_ILi112EEENS7_ILi192EEEEEELi192ENS_6half_tEfNS_4arch4Sm90ELb0ELb0ELb0ELb1ELb0ELb0ELb0ELb1ELb1ELb1ELb0ELb0EEENS1_21CollectiveEpilogueFwdINS6_IJSA_SC_SB_EEES9_SE_SG_Li256ELb1ELb1ELb0ELb0EEENS1_36VarlenDynamicPersistentTileSchedulerILi128ELi112ELi256ELi128ELb0ELb1ELb1ELb0ELb1ELb1EEEEEEEEEvNT_6ParamsE)
        .other          _ZN7cutlass13device_kernelIN5flash11enable_sm90INS1_16FlashAttnFwdSm90INS1_25CollectiveMainloopFwdSm90ILi2EN4cute5tupleIJNS5_1CILi1EEES8_S8_EEENS6_IJNS7_ILi128EEENS7_ILi112EEENS7_ILi192EEEEEELi192ENS_6half_tEfNS_4arch4Sm90ELb0ELb0ELb0ELb1ELb0ELb0ELb0ELb1ELb1ELb1ELb0ELb0EEENS1_21CollectiveEpilogueFwdINS6_IJSA_SC_SB_EEES9_SE_SG_Li256ELb1ELb1ELb0ELb0EEENS1_36VarlenDynamicPersistentTileSchedulerILi128ELi112ELi256ELi128ELb0ELb1ELb1ELb0ELb1ELb1EEEEEEEEEvNT_6ParamsE,@"STO_CUDA_ENTRY STV_DEFAULT"
_ZN7cutlass13device_kernelIN5flash11enable_sm90INS1_16FlashAttnFwdSm90INS1_25CollectiveMainloopFwdSm90ILi2EN4cute5tupleIJNS5_1CILi1EEES8_S8_EEENS6_IJNS7_ILi128EEENS7_ILi112EEENS7_ILi192EEEEEELi192ENS_6half_tEfNS_4arch4Sm90ELb0ELb0ELb0ELb1ELb0ELb0ELb0ELb1ELb1ELb1ELb0ELb0EEENS1_21CollectiveEpilogueFwdINS6_IJSA_SC_SB_EEES9_SE_SG_Li256ELb1ELb1ELb0ELb0EEENS1_36VarlenDynamicPersistentTileSchedulerILi128ELi112ELi256ELi128ELb0ELb1ELb1ELb0ELb1ELb1EEEEEEEEEvNT_6ParamsE:
        /* <DEDUP_REMOVED lines=17> */
.L_x_3803:
[----:B------:R-:W-:Y:S05]  /*0110*/  BSYNC B0 ;  /* 0x0000000000007941 */ /* 0x000fea0003800000 */
.L_x_3802:
        /* <DEDUP_REMOVED lines=40> */
.L_x_3804:
        /* <DEDUP_REMOVED lines=22> */
.L_x_3805:
        /* <DEDUP_REMOVED lines=18> */
.L_x_3806:
        /* <DEDUP_REMOVED lines=22> */
.L_x_3807:
        /* <DEDUP_REMOVED lines=22> */
.L_x_3808:
[----:B0-----:R-:W-:Y:S01]  /*08e0*/  ISETP.NE.AND P0, PT, R2, RZ, PT ;  /* 0x000000ff0200720c */ /* 0x001fe20003f05270 */
[----:B------:R-:W-:Y:S01]  /*08f0*/  IMAD.MOV.U32 R2, RZ, RZ, 0x1 ;  /* 0x00000001ff027424 */ /* 0x000fe200078e00ff */
[----:B------:R-:W-:Y:S01]  /*0900*/  NOP ;  /* 0x0000000000007918 */ /* 0x000fe20000000000 */
[----:B------:R-:W-:-:S03]  /*0910*/  ULDC.64 UR60, c[0x0][0x208] ;  /* 0x00008200003c7ab9 */ /* 0x000fc60000000a00 */
[----:B------:R-:W-:-:S05]  /*0920*/  SEL R2, R2, 0x2, !P0 ;  /* 0x0000000202027807 */ /* 0x000fca0004000000 */
[----:B------:R0:W-:Y:S01]  /*0930*/  STL [R1+0x58], R2 ;  /* 0x0000580201007387 */ /* 0x0001e20000100800 */
[----:B-123--:R-:W-:Y:S06]  /*0940*/  BAR.SYNC.DEFER_BLOCKING 0x0 ;  /* 0x0000000000007b1d */ /* 0x00efec0000010000 */
[----:B------:R-:W-:Y:S05]  /*0950*/  @!P0 BRA `(.L_x_3809) ;  /* 0x000000c000e48947 */ /* 0x000fea0003800000 */
.L_x_3810:
        /* <DEDUP_REMOVED lines=14> */
[----:B------:R-:W2:Y:S01]  /*0a40*/  LDL.LU R10, [R1+0x58] ;  /* 0x00005800010a7983 */ /* 0x000ea20000300800 */
[----:B------:R-:W1:Y:S02]  /*0a50*/  S2R R0, SR_TID.X ;  /* 0x0000000000007919 */ /* 0x000e640000002100 */
[----:B-1----:R-:W-:-:S05]  /*0a60*/  VIADD R220, R0, 0xffffff80 ;  /* 0xffffff8000dc7836 */ /* 0x002fca0000000000 */
[----:B------:R-:W-:-:S04]  /*0a70*/  SHF.R.S32.HI R3, RZ, 0x1f, R220 ;  /* 0x0000001fff037819 */ /* 0x000fc800000114dc */
[CC--:B------:R-:W-:Y:S02]  /*0a80*/  LEA.HI R5, R3.reuse, R220.reuse, RZ, 0x7 ;  /* 0x000000dc03057211 */ /* 0x0c0fe400078f38ff */
[-C--:B0-----:R-:W-:Y:S02]  /*0a90*/  LEA.HI R2, R3, R220.reuse, RZ, 0x5 ;  /* 0x000000dc03027211 */ /* 0x081fe400078f28ff */
[----:B------:R-:W-:Y:S02]  /*0aa0*/  LOP3.LUT R211, R5, 0xffffff80, RZ, 0xc0, !PT ;  /* 0xffffff8005d37812 */ /* 0x000fe400078ec0ff */
[----:B------:R-:W-:Y:S01]  /*0ab0*/  LEA.HI R0, R3, R220, RZ, 0x4 ;  /* 0x000000dc03007211 */ /* 0x000fe200078f20ff */
[----:B------:R-:W-:Y:S02]  /*0ac0*/  IMAD.SHL.U32 R2, R2, 0x20, RZ ;  /* 0x0000002002027824 */ /* 0x000fe400078e00ff */
[----:B------:R-:W-:Y:S01]  /*0ad0*/  IMAD.IADD R211, R220, 0x1, -R211 ;  /* 0x00000001dcd37824 */ /* 0x000fe200078e0ad3 */
[----:B------:R-:W-:-:S02]  /*0ae0*/  SHF.R.S32.HI R9, RZ, 0x4, R0 ;  /* 0x00000004ff097819 */ /* 0x000fc40000011400 */
[----:B------:R-:W-:Y:S02]  /*0af0*/  LOP3.LUT R7, R0, 0x3fffff0, RZ, 0xc0, !PT ;  /* 0x03fffff000077812 */ /* 0x000fe400078ec0ff */
[----:B------:R-:W-:Y:S02]  /*0b00*/  SHF.R.S32.HI R4, RZ, 0x1f, R211 ;  /* 0x0000001fff047819 */ /* 0x000fe400000114d3 */
[----:B------:R-:W-:Y:S01]  /*0b10*/  LOP3.LUT R2, R2, 0xfffffc00, RZ, 0xc0, !PT ;  /* 0xfffffc0002027812 */ /* 0x000fe200078ec0ff */
[----:B------:R-:W-:Y:S01]  /*0b20*/  IMAD.IADD R7, R220, 0x1, -R7 ;  /* 0x00000001dc077824 */ /* 0x000fe200078e0a07 */
[----:B------:R-:W-:Y:S02]  /*0b30*/  LEA.HI R0, R0, R9, RZ, 0x1 ;  /* 0x0000000900007211 */ /* 0x000fe400078f08ff */
[----:B------:R-:W-:Y:S01]  /*0b40*/  LEA.HI R6, R4, R211, RZ, 0x2 ;  /* 0x000000d304067211 */ /* 0x000fe200078f10ff */
[----:B------:R-:W-:Y:S01]  /*0b50*/  IMAD R7, R7, 0x40, R2 ;  /* 0x0000004007077824 */ /* 0x000fe200078e0202 */
[----:B------:R-:W-:-:S02]  /*0b60*/  LOP3.LUT R0, R0, 0x1ffffffe, RZ, 0xc0, !PT ;  /* 0x1ffffffe00007812 */ /* 0x000fc400078ec0ff */
[-C--:B------:R-:W-:Y:S02]  /*0b70*/  LEA.HI R2, R3, R220.reuse, RZ, 0x2 ;  /* 0x000000dc03027211 */ /* 0x080fe400078f10ff */
[----:B------:R-:W-:Y:S01]  /*0b80*/  SHF.R.S32.HI R8, RZ, 0x2, R6 ;  /* 0x00000002ff087819 */ /* 0x000fe20000011406 */
[----:B------:R-:W-:Y:S01]  /*0b90*/  IMAD.IADD R0, R9, 0x1, -R0 ;  /* 0x0000000109007824 */ /* 0x000fe200078e0a00 */
[----:B------:R-:W-:Y:S02]  /*0ba0*/  SHF.R.S32.HI R11, RZ, 0x1f, R6 ;  /* 0x0000001fff0b7819 */ /* 0x000fe40000011406 */
[----:B------:R-:W-:Y:S02]  /*0bb0*/  LOP3.LUT R9, R2, 0xfffffffc, RZ, 0xc0, !PT ;  /* 0xfffffffc02097812 */ /* 0x000fe400078ec0ff */
[----:B------:R-:W-:Y:S02]  /*0bc0*/  LEA.HI R3, R3, R220, RZ, 0x3 ;  /* 0x000000dc03037211 */ /* 0x000fe400078f18ff */
[----:B------:R-:W-:-:S02]  /*0bd0*/  LEA.HI R11, R11, R8, RZ, 0x3 ;  /* 0x000000080b0b7211 */ /* 0x000fc400078f18ff */
[----:B------:R-:W-:Y:S01]  /*0be0*/  SHF.R.S32.HI R212, RZ, 0x7, R5 ;  /* 0x00000007ffd47819 */ /* 0x000fe20000011405 */
[----:B------:R-:W-:Y:S01]  /*0bf0*/  IMAD.IADD R9, R220, 0x1, -R9 ;  /* 0x00000001dc097824 */ /* 0x000fe200078e0a09 */
[----:B------:R-:W-:Y:S02]  /*0c00*/  LOP3.LUT R205, R3, 0xfffffff8, RZ, 0xc0, !PT ;  /* 0xfffffff803cd7812 */ /* 0x000fe400078ec0ff */
[----:B------:R-:W-:Y:S02]  /*0c10*/  LOP3.LUT R11, R11, 0xfffffff8, RZ, 0xc0, !PT ;  /* 0xfffffff80b0b7812 */ /* 0x000fe400078ec0ff */
[----:B------:R-:W-:Y:S02]  /*0c20*/  LEA.HI R4, R4, R211, RZ, 0x5 ;  /* 0x000000d304047211 */ /* 0x000fe400078f28ff */
[----:B------:R-:W-:Y:S01]  /*0c30*/  LEA.HI R5, R5, R212, RZ, 0x1 ;  /* 0x000000d405057211 */ /* 0x000fe200078f08ff */
[----:B------:R-:W-:Y:S01]  /*0c40*/  IMAD R216, R0, 0x8, R7 ;  /* 0x0000000800d87824 */ /* 0x000fe200078e0207 */
[----:B------:R-:W-:Y:S01]  /*0c50*/  LEA.HI R0, R9, R9, RZ, 0x1 ;  /* 0x0000000909007211 */ /* 0x000fe200078f08ff */
[----:B------:R-:W-:Y:S01]  /*0c60*/  IMAD.IADD R205, R220, 0x1, -R205 ;  /* 0x00000001dccd7824 */ /* 0x000fe200078e0acd */
[----:B------:R-:W-:Y:S01]  /*0c70*/  SHF.R.S32.HI R4, RZ, 0x5, R4 ;  /* 0x00000005ff047819 */ /* 0x000fe20000011404 */
[----:B------:R-:W-:Y:S01]  /*0c80*/  IMAD.IADD R11, R8, 0x1, -R11 ;  /* 0x00000001080b7824 */ /* 0x000fe200078e0a0b */
[----:B------:R-:W-:Y:S01]  /*0c90*/  LOP3.LUT R5, R5, 0x3fffffe, RZ, 0xc0, !PT ;  /* 0x03fffffe05057812 */ /* 0x000fe200078ec0ff */
[----:B------:R-:W-:Y:S01]  /*0ca0*/  IMAD.SHL.U32 R18, R205, 0x8, RZ ;  /* 0x00000008cd127824 */ /* 0x000fe200078e00ff */
[----:B------:R-:W-:Y:S01]  /*0cb0*/  LOP3.LUT R6, R6, 0x7ffffffc, RZ, 0xc0, !PT ;  /* 0x7ffffffc06067812 */ /* 0x000fe200078ec0ff */
[----:B------:R-:W-:Y:S01]  /*0cc0*/  IMAD R4, R4, 0x10, R11 ;  /* 0x0000001004047824 */ /* 0x000fe200078e020b */
[----:B------:R-:W-:Y:S01]  /*0cd0*/  LOP3.LUT R0, R0, 0x1ffffffe, RZ, 0xc0, !PT ;  /* 0x1ffffffe00007812 */ /* 0x000fe200078ec0ff */
[----:B------:R-:W-:-:S02]  /*0ce0*/  IMAD.IADD R5, R212, 0x1, -R5 ;  /* 0x00000001d4057824 */ /* 0x000fc400078e0a05 */
[C---:B------:R-:W-:Y:S02]  /*0cf0*/  VIADD R19, R18.reuse, 0x40 ;  /* 0x0000004012137836 */ /* 0x040fe40000000000 */
[----:B------:R-:W-:Y:S02]  /*0d00*/  VIADD R23, R18, 0x80 ;  /* 0x0000008012177836 */ /* 0x000fe40000000000 */
[----:B------:R-:W-:Y:S02]  /*0d10*/  IMAD.MOV.U32 R7, RZ, RZ, -0x2 ;  /* 0xfffffffeff077424 */ /* 0x000fe400078e00ff */
[----:B------:R-:W-:Y:S02]  /*0d20*/  IMAD.IADD R6, R211, 0x1, -R6 ;  /* 0x00000001d3067824 */ /* 0x000fe400078e0a06 */
[----:B------:R-:W-:Y:S02]  /*0d30*/  IMAD.IADD R0, R9, 0x1, -R0 ;  /* 0x0000000109007824 */ /* 0x000fe400078e0a00 */
[----:B------:R-:W-:Y:S01]  /*0d40*/  IMAD R213, R5, 0x40, R4 ;  /* 0x0000004005d57824 */ /* 0x000fe200078e0204 */
[----:B------:R-:W-:Y:S01]  /*0d50*/  CS2R R16, SRZ ;  /* 0x0000000000107805 */ /* 0x000fe2000001ff00 */
[----:B------:R-:W-:Y:S01]  /*0d60*/  IMAD R214, R6, R7, 0x70 ;  /* 0x0000007006d67424 */ /* 0x000fe200078e0207 */
[----:B------:R-:W-:Y:S01]  /*0d70*/  SHF.R.S32.HI R209, RZ, 0x3, R3 ;  /* 0x00000003ffd17819 */ /* 0x000fe20000011403 */
[----:B------:R-:W-:Y:S01]  /*0d80*/  IMAD.MOV.U32 R210, RZ, RZ, RZ ;  /* 0x000000ffffd27224 */ /* 0x000fe200078e00ff */
[----:B------:R-:W-:Y:S01]  /*0d90*/  SHF.R.S32.HI R219, RZ, 0x1f, R18 ;  /* 0x0000001fffdb7819 */ /* 0x000fe20000011412 */
[----:B------:R-:W-:Y:S01]  /*0da0*/  IMAD R215, R0, 0x8, R213 ;  /* 0x0000000800d77824 */ /* 0x000fe200078e02d5 */
[----:B------:R-:W-:-:S02]  /*0db0*/  SHF.R.S32.HI R218, RZ, 0x1f, R19 ;  /* 0x0000001fffda7819 */ /* 0x000fc40000011413 */
[----:B------:R-:W-:Y:S02]  /*0dc0*/  SHF.R.S32.HI R217, RZ, 0x1f, R23 ;  /* 0x0000001fffd97819 */ /* 0x000fe40000011417 */
[----:B--2---:R-:W-:-:S07]  /*0dd0*/  LOP3.LUT R22, R10, 0x1, RZ, 0xfc, !PT ;  /* 0x000000010a167812 */ /* 0x004fce00078efcff */
.L_x_3853:
[----:B0---4-:R-:W0:Y:S01]  /*0de0*/  LDC.64 R2, c[0x0][0xc88] ;  /* 0x00032200ff027b82 */ /* 0x011e220000000a00 */
[----:B------:R-:W-:Y:S01]  /*0df0*/  ULDC.64 UR4, c[0x0][0xa28] ;  /* 0x00028a0000047ab9 */ /* 0x000fe20000000a00 */
[----:B------:R-:W-:Y:S01]  /*0e00*/  IMAD.MOV.U32 R0, RZ, RZ, RZ ;  /* 0x000000ffff007224 */ /* 0x000fe200078e00ff */
[----:B------:R-:W-:Y:S01]  /*0e10*/  ULDC.64 UR6, c[0x0][0xa20] ;  /* 0x0002880000067ab9 */ /* 0x000fe20000000a00 */
[----:B0-----:R-:W-:-:S05]  /*0e20*/  IMAD.WIDE R2, R43, 0x4, R2 ;  /* 0x000000042b027825 */ /* 0x001fca00078e0202 */
[----:B--2---:R-:W2:Y:S01]  /*0e30*/  LDG.E R204, desc[UR60][R2.64] ;  /* 0x0000003c02cc7981 */ /* 0x004ea2000c1e1900 */
[----:B------:R-:W-:-:S04]  /*0e40*/  ISETP.NE.U32.AND P0, PT, RZ, UR4, PT ;  /* 0x00000004ff007c0c */ /* 0x000fc8000bf05070 */
[----:B------:R-:W-:Y:S02]  /*0e50*/  ISETP.NE.AND.EX P0, PT, RZ, UR5, PT, P0 ;  /* 0x00000005ff007c0c */ /* 0x000fe4000bf05300 */
[----:B--2---:R-:W-:-:S11]  /*0e60*/  SHF.R.S32.HI R208, RZ, 0x1f, R204 ;  /* 0x0000001fffd07819 */ /* 0x004fd600000114cc */
[----:B---3--:R-:W-:-:S04]  /*0e70*/  @P0 LEA R4, P1, R204, UR4, 0x2 ;  /* 0x00000004cc040c11 */ /* 0x008fc8000f8210ff */
[----:B------:R-:W-:Y:S01]  /*0e80*/  @P0 LEA.HI.X R5, R204, UR5, R208, 0x2, P1 ;  /* 0x00000005cc050c11 */ /* 0x000fe200088f14d0 */
[----:B------:R-:W-:-:S04]  /*0e90*/  ULDC.64 UR4, c[0x0][0x418] ;  /* 0x0001060000047ab9 */ /* 0x000fc80000000a00 */
[----:B------:R0:W5:Y:S01]  /*0ea0*/  @P0 LDG.E R0, desc[UR60][R4.64] ;  /* 0x0000003c04000981 */ /* 0x000162000c1e1900 */
[----:B------:R-:W-:Y:S01]  /*0eb0*/  ISETP.NE.U32.AND P0, PT, RZ, UR6, PT ;  /* 0x00000006ff007c0c */ /* 0x000fe2000bf05070 */
[----:B------:R-:W-:-:S03]  /*0ec0*/  UISETP.NE.U32.AND UP0, UPT, UR4, URZ, UPT ;  /* 0x0000003f0400728c */ /* 0x000fc6000bf05070 */
[----:B------:R-:W-:Y:S01]  /*0ed0*/  ISETP.NE.AND.EX P0, PT, RZ, UR7, PT, P0 ;  /* 0x00000007ff007c0c */ /* 0x000fe2000bf05300 */
[----:B------:R-:W-:Y:S01]  /*0ee0*/  UISETP.NE.AND.EX UP0, UPT, UR5, URZ, UPT, UP0 ;  /* 0x0000003f0500728c */ /* 0x000fe2000bf05300 */
[----:B------:R-:W-:Y:S02]  /*0ef0*/  ULDC UR4, c[0x0][0x424] ;  /* 0x0001090000047ab9 */ /* 0x000fe40000000800 */
[----:B------:R-:W-:Y:S01]  /*0f00*/  ULDC UR5, c[0x0][0x2f0] ;  /* 0x0000bc0000057ab9 */ /* 0x000fe20000000800 */
[----:B------:R-:W-:-:S04]  /*0f10*/  USEL UR4, UR4, 0x1, UP0 ;  /* 0x0000000104047887 */ /* 0x000fc80008000000 */
[----:B------:R-:W-:-:S04]  /*0f20*/  UIMAD UR4, UR4, UR5, URZ ;  /* 0x00000005040472a4 */ /* 0x000fc8000f8e023f */
[C---:B------:R-:W-:Y:S02]  /*0f30*/  @P0 LEA R2, P1, R204.reuse, UR6, 0x2 ;  /* 0x00000006cc020c11 */ /* 0x040fe4000f8210ff */
[----:B------:R-:W-:Y:S02]  /*0f40*/  IMAD.U32 R83, RZ, RZ, UR4 ;  /* 0x00000004ff537e24 */ /* 0x000fe4000f8e00ff */
[----:B------:R-:W-:-:S05]  /*0f50*/  @P0 LEA.HI.X R3, R204, UR7, R208, 0x2, P1 ;  /* 0x00000007cc030c11 */ /* 0x000fca00088f14d0 */
[----:B------:R0:W5:Y:S01]  /*0f60*/  @P0 LDG.E R83, desc[UR60][R2.64] ;  /* 0x0000003c02530981 */ /* 0x000162000c1e1900 */
[----:B------:R-:W-:Y:S05]  /*0f70*/  @P0 BRA `(.L_x_3811) ;  /* 0x0000000000240947 */ /* 0x000fea0003800000 */
[----:B------:R-:W-:Y:S02]  /*0f80*/  ULDC.64 UR4, c[0x0][0xa08] ;  /* 0x0002820000047ab9 */ /* 0x000fe40000000a00 */
[----:B------:R-:W-:-:S04]  /*0f90*/  ISETP.NE.U32.AND P0, PT, RZ, UR4, PT ;  /* 0x00000004ff007c0c */ /* 0x000fc8000bf05070 */
[----:B------:R-:W-:-:S13]  /*0fa0*/  ISETP.NE.AND.EX P0, PT, RZ, UR5, PT, P0 ;  /* 0x00000005ff007c0c */ /* 0x000fda000bf05300 */
[----:B------:R-:W-:Y:S05]  /*0fb0*/  @!P0 BRA `(.L_x_3811) ;  /* 0x0000000000148947 */ /* 0x000fea0003800000 */
[----:B0-----:R-:W0:Y:S02]  /*0fc0*/  LDC.64 R2, c[0x0][0xa08] ;  /* 0x00028200ff027b82 */ /* 0x001e240000000a00 */
[----:B0-----:R-:W-:-:S05]  /*0fd0*/  IMAD.WIDE R2, R204, 0x4, R2 ;  /* 0x00000004cc027825 */ /* 0x001fca00078e0202 */
[----:B-----5:R-:W2:Y:S04]  /*0fe0*/  LDG.E R83, desc[UR60][R2.64] ;  /* 0x0000003c02537981 */ /* 0x020ea8000c1e1900 */
[----:B------:R-:W2:Y:S02]  /*0ff0*/  LDG.E R4, desc[UR60][R2.64+0x4] ;  /* 0x0000043c02047981 */ /* 0x000ea4000c1e1900 */
[----:B--2---:R-:W-:-:S07]  /*1000*/  IMAD.IADD R83, R4, 0x1, -R83 ;  /* 0x0000000104537824 */ /* 0x004fce00078e0a53 */
.L_x_3811:
[----:B-----5:R-:W-:Y:S01]  /*1010*/  IMAD.IADD R83, R83, 0x1, -R0 ;  /* 0x0000000153537824 */ /* 0x020fe200078e0a00 */
[----:B------:R-:W-:Y:S01]  /*1020*/  PLOP3.LUT P0, PT, PT, PT, PT, 0x80, 0x0 ;  /* 0x000000000000781c */ /* 0x000fe20003f0f070 */
[----:B0-----:R-:W-:Y:S01]  /*1030*/  IMAD.MOV.U32 R2, RZ, RZ, RZ ;  /* 0x000000ffff027224 */ /* 0x001fe200078e00ff */
[----:B------:R-:W-:Y:S01]  /*1040*/  CS2R R20, SRZ ;  /* 0x0000000000147805 */ /* 0x000fe2000001ff00 */
[C---:B------:R-:W-:Y:S01]  /*1050*/  VIADD R3, R83.reuse, 0x6f ;  /* 0x0000006f53037836 */ /* 0x040fe20000000000 */
[----:B------:R-:W-:Y:S01]  /*1060*/  ISETP.GE.AND P1, PT, R83, 0x1, PT ;  /* 0x000000015300780c */ /* 0x000fe20003f26270 */
[----:B------:R-:W-:Y:S01]  /*1070*/  IMAD.MOV.U32 R207, RZ, RZ, R41 ;  /* 0x000000ffffcf7224 */ /* 0x000fe200078e0029 */
[----:B------:R-:W-:Y:S01]  /*1080*/  CS2R R118, SRZ ;  /* 0x0000000000767805 */ /* 0x000fe2000001ff00 */
[----:B------:R-:W-:Y:S01]  /*1090*/  IMAD.HI R2, R3, -0x6db6db6d, R2 ;  /* 0x9249249303027827 */ /* 0x000fe200078e0202 */
[----:B------:R-:W-:Y:S02]  /*10a0*/  CS2R R116, SRZ ;  /* 0x0000000000747805 */ /* 0x000fe4000001ff00 */
[----:B------:R-:W-:-:S02]  /*10b0*/  CS2R R114, SRZ ;  /* 0x0000000000727805 */ /* 0x000fc4000001ff00 */
[----:B------:R-:W-:Y:S01]  /*10c0*/  CS2R R112, SRZ ;  /* 0x0000000000707805 */ /* 0x000fe2000001ff00 */
[----:B------:R-:W-:Y:S01]  /*10d0*/  IMAD.MOV.U32 R206, RZ, RZ, R42 ;  /* 0x000000ffffce7224 */ /* 0x000fe200078e002a */
[----:B------:R-:W-:Y:S02]  /*10e0*/  SHF.R.U32.HI R3, RZ, 0x1f, R2 ;  /* 0x0000001fff037819 */ /* 0x000fe40000011602 */
[----:B------:R-:W-:Y:S02]  /*10f0*/  CS2R R110, SRZ ;  /* 0x00000000006e7805 */ /* 0x000fe4000001ff00 */
[----:B------:R-:W-:Y:S02]  /*1100*/  CS2R R108, SRZ ;  /* 0x00000000006c7805 */ /* 0x000fe4000001ff00 */
[----:B------:R-:W-:Y:S02]  /*1110*/  CS2R R106, SRZ ;  /* 0x00000000006a7805 */ /* 0x000fe4000001ff00 */
[----:B------:R-:W-:-:S02]  /*1120*/  LEA.HI.SX32 R120, R2, R3, 0x1a ;  /* 0x0000000302787211 */ /* 0x000fc400078fd2ff */
[----:B------:R-:W-:Y:S02]  /*1130*/  CS2R R2, SRZ ;  /* 0x0000000000027805 */ /* 0x000fe4000001ff00 */
[----:B------:R-:W-:Y:S02]  /*1140*/  CS2R R104, SRZ ;  /* 0x0000000000687805 */ /* 0x000fe4000001ff00 */
[----:B------:R-:W-:Y:S02]  /*1150*/  CS2R R50, SRZ ;  /* 0x0000000000327805 */ /* 0x000fe4000001ff00 */
[----:B------:R-:W-:Y:S02]  /*1160*/  CS2R R98, SRZ ;  /* 0x0000000000627805 */ /* 0x000fe4000001ff00 */
[----:B------:R-:W-:Y:S01]  /*1170*/  CS2R R100, SRZ ;  /* 0x0000000000647805 */ /* 0x000fe2000001ff00 */
[----:B------:R-:W-:Y:S01]  /*1180*/  IMAD.MOV.U32 R47, RZ, RZ, RZ ;  /* 0x000000ffff2f7224 */ /* 0x000fe200078e00ff */
[----:B------:R-:W-:-:S02]  /*1190*/  CS2R R96, SRZ ;  /* 0x0000000000607805 */ /* 0x000fc4000001ff00 */
[----:B------:R-:W-:Y:S02]  /*11a0*/  CS2R R94, SRZ ;  /* 0x00000000005e7805 */ /* 0x000fe4000001ff00 */
        /* <DEDUP_REMOVED lines=33> */
[----:B------:R-:W-:Y:S01]  /*13c0*/  IMAD.MOV.U32 R28, RZ, RZ, RZ ;  /* 0x000000ffff1c7224 */ /* 0x000fe200078e00ff */
[----:B------:R-:W-:Y:S01]  /*13d0*/  CS2R R6, SRZ ;  /* 0x0000000000067805 */ /* 0x000fe2000001ff00 */
[----:B------:R-:W-:Y:S01]  /*13e0*/  IMAD.MOV.U32 R138, RZ, RZ, RZ ;  /* 0x000000ffff8a7224 */ /* 0x000fe200078e00ff */
        /* <DEDUP_REMOVED lines=32> */
.L_x_3813:
[----:B------:R-:W0:Y:S01]  /*15f0*/  S2UR UR5, SR_CgaCtaId ;  /* 0x00000000000579c3 */ /* 0x000e220000008800 */
[----:B------:R-:W-:Y:S01]  /*1600*/  LEA.HI R0, R210, R210, RZ, 0x1 ;  /* 0x000000d2d2007211 */ /* 0x000fe200078f08ff */
[----:B------:R-:W-:Y:S01]  /*1610*/  UMOV UR4, 0x400 ;  /* 0x0000040000047882 */ /* 0x000fe20000000000 */
[----:B------:R-:W-:Y:S01]  /*1620*/  BSSY B0, `(.L_x_3814) ;  /* 0x0000009000007945 */ /* 0x000fe20003800000 */
[----:B------:R-:W-:Y:S02]  /*1630*/  ISETP.NE.AND P0, PT, R22, 0x3, PT ;  /* 0x000000031600780c */ /* 0x000fe40003f05270 */
[----:B------:R-:W-:-:S05]  /*1640*/  LOP3.LUT R3, R0, 0xfffffffe, RZ, 0xc0, !PT ;  /* 0xfffffffe00037812 */ /* 0x000fca00078ec0ff */
[----:B------:R-:W-:-:S05]  /*1650*/  IMAD.IADD R0, R210, 0x1, -R3 ;  /* 0x00000001d2007824 */ /* 0x000fca00078e0a03 */
[----:B------:R-:W-:Y:S01]  /*1660*/  SHF.L.U32 R0, R0, 0x1f, RZ ;  /* 0x0000001f00007819 */ /* 0x000fe200000006ff */
[----:B0-----:R-:W-:-:S06]  /*1670*/  ULEA UR4, UR5, UR4, 0x18 ;  /* 0x0000000405047291 */ /* 0x001fcc000f8ec03f */
[----:B------:R-:W-:-:S04]  /*1680*/  IMAD.U32 R5, RZ, RZ, UR4 ;  /* 0x00000004ff057e24 */ /* 0x000fc8000f8e00ff */
[----:B------:R-:W0:Y:S02]  /*1690*/  SYNCS.PHASECHK.TRANS64.TRYWAIT P1, [R5+URZ+0x36800], R0 ;  /* 0x03680000050075a7 */ /* 0x000e24000802017f */
[----:B0-----:R-:W-:Y:S05]  /*16a0*/  @!P1 BRA `(.L_x_3815) ;  /* 0x0000011800ec9947 */ /* 0x001fea0003800000 */
.L_x_3982:
[----:B------:R-:W-:Y:S05]  /*16b0*/  BSYNC B0 ;  /* 0x0000000000007941 */ /* 0x000fea0003800000 */
.L_x_3814:
[----:B------:R-:W-:Y:S05]  /*16c0*/  @!P0 BRA `(.L_x_3816) ;  /* 0x0000000000048947 */ /* 0x000fea0003800000 */
[----:B------:R-:W-:Y:S01]  /*16d0*/  BPT.TRAP 0x1 ;  /* 0x000000040000795c */ /* 0x000fe20000300000 */
.L_x_3816:
[----:B------:R-:W-:Y:S01]  /*16e0*/  IMAD R2, R16, 0x8, R5 ;  /* 0x0000000810027824 */ /* 0x000fe200078e0205 */
[----:B------:R-:W-:-:S04]  /*16f0*/  SHF.L.U32 R3, R17, 0x1f, RZ ;  /* 0x0000001f11037819 */ /* 0x000fc800000006ff */
[----:B------:R1:W2:Y:S01]  /*1700*/  SYNCS.PHASECHK.TRANS64.TRYWAIT P2, [R2+URZ+0x36830], R3 ;  /* 0x03683003020075a7 */ /* 0x0002a2000804017f */
[----:B------:R-:W-:Y:S05]  /*1710*/  @!P0 BRA `(.L_x_3817) ;  /* 0x0000000000048947 */ /* 0x000fea0003800000 */
[----:B------:R-:W-:Y:S01]  /*1720*/  BPT.TRAP 0x1 ;  /* 0x000000040000795c */ /* 0x000fe20000300000 */
.L_x_3817:
[----:B0-----:R-:W0:Y:S01]  /*1730*/  S2R R0, SR_TID.X ;  /* 0x0000000000007919 */ /* 0x001e220000002100 */
[----:B------:R-:W-:Y:S01]  /*1740*/  IMAD.MOV.U32 R119, RZ, RZ, RZ ;  /* 0x000000ffff777224 */ /* 0x000fe200078e00ff */
[----:B0-----:R-:W-:Y:S01]  /*1750*/  LOP3.LUT P1, RZ, R0, 0x7f, RZ, 0xc0, !PT ;  /* 0x0000007f00ff7812 */ /* 0x001fe2000782c0ff */
[----:B--2---:R-:W-:-:S12]  /*1760*/  @P2 BRA `(.L_x_3818) ;  /* 0x0000000000082947 */ /* 0x004fd80003800000 */
[----:B------:R-:W0:Y:S02]  /*1770*/  SYNCS.PHASECHK.TRANS64.TRYWAIT P2, [R2+URZ+0x36830], R3 ;  /* 0x03683003020075a7 */ /* 0x000e24000804017f */
[----:B0-----:R-:W-:Y:S05]  /*1780*/  @!P2 BRA `(.L_x_3819) ;  /* 0x0000011800c8a947 */ /* 0x001fea0003800000 */
.L_x_3818:
[----:B------:R-:W-:Y:S05]  /*1790*/  WARPSYNC.ALL ;  /* 0x0000000000007948 */ /* 0x000fea0003800000 */
[----:B------:R-:W-:Y:S01]  /*17a0*/  VIADD R0, R5, 0x21400 ;  /* 0x0002140005007836 */ /* 0x000fe20000000000 */
[----:B------:R-:W-:Y:S01]  /*17b0*/  ULOP3.LUT UR8, UR36, 0x10000, URZ, 0xfc, !UPT ;  /* 0x0001000024087892 */ /* 0x000fe2000f8efc3f */
[----:B------:R-:W-:Y:S01]  /*17c0*/  WARPGROUP.ARRIVE ;  /* 0x00000000000079c5 */ /* 0x000fe20000000000 */
[----:B------:R-:W-:Y:S01]  /*17d0*/  UMOV UR9, 0x40000040 ;  /* 0x4000004000097882 */ /* 0x000fe20000000000 */
[----:B------:R-:W-:Y:S01]  /*17e0*/  UMOV UR11, 0x40000040 ;  /* 0x40000040000b7882 */ /* 0x000fe20000000000 */
[----:B------:R-:W-:Y:S01]  /*17f0*/  SHF.R.U32.HI R0, RZ, 0x4, R0 ;  /* 0x00000004ff007819 */ /* 0x000fe20000011600 */
[----:B------:R-:W-:Y:S01]  /*1800*/  UMOV UR5, UR9 ;  /* 0x0000000900057c82 */ /* 0x000fe20008000000 */
[----:B------:R-:W-:Y:S01]  /*1810*/  UMOV UR7, 0x40000040 ;  /* 0x4000004000077882 */ /* 0x000fe20000000000 */
[----:B------:R-:W-:Y:S01]  /*1820*/  UMOV UR4, UR8 ;  /* 0x0000000800047c82 */ /* 0x000fe20008000000 */
[----:B------:R-:W-:Y:S01]  /*1830*/  LOP3.LUT R0, R0, 0x3fff, RZ, 0xc0, !PT ;  /* 0x00003fff00007812 */ /* 0x000fe200078ec0ff */
[----:B------:R-:W-:Y:S01]  /*1840*/  UMOV UR12, UR8 ;  /* 0x00000008000c7c82 */ /* 0x000fe20008000000 */
[----:B------:R-:W-:Y:S01]  /*1850*/  UMOV UR13, UR9 ;  /* 0x00000009000d7c82 */ /* 0x000fe20008000000 */
[----:B------:R-:W-:Y:S01]  /*1860*/  UMOV UR15, 0x40000040 ;  /* 0x40000040000f7882 */ /* 0x000fe20000000000 */
[----:B------:R-:W-:Y:S01]  /*1870*/  LOP3.LUT R9, R0, 0x10000, RZ, 0xfc, !PT ;  /* 0x0001000000097812 */ /* 0x000fe200078efcff */
[----:B------:R-:W-:Y:S01]  /*1880*/  UMOV UR16, UR8 ;  /* 0x0000000800107c82 */ /* 0x000fe20008000000 */
[----:B------:R-:W-:Y:S01]  /*1890*/  UMOV UR17, UR9 ;  /* 0x0000000900117c82 */ /* 0x000fe20008000000 */
[----:B------:R-:W-:Y:S01]  /*18a0*/  UMOV UR19, 0x40000040 ;  /* 0x4000004000137882 */ /* 0x000fe20000000000 */
[----:B------:R-:W-:Y:S01]  /*18b0*/  UMOV UR20, UR8 ;  /* 0x0000000800147c82 */ /* 0x000fe20008000000 */
[----:B------:R-:W-:Y:S01]  /*18c0*/  IMAD R0, R16, 0xa80, R9 ;  /* 0x00000a8010007824 */ /* 0x000fe200078e0209 */
[----:B------:R-:W-:Y:S01]  /*18d0*/  UMOV UR21, UR9 ;  /* 0x0000000900157c82 */ /* 0x000fe20008000000 */
[----:B------:R-:W-:Y:S01]  /*18e0*/  UMOV UR23, 0x40000040 ;  /* 0x4000004000177882 */ /* 0x000fe20000000000 */
[----:B------:R-:W-:Y:S01]  /*18f0*/  UMOV UR27, 0x40000040 ;  /* 0x40000040001b7882 */ /* 0x000fe20000000000 */
        /* <DEDUP_REMOVED lines=9> */
[----:B01----:R-:W-:Y:S01]  /*1990*/  IMAD.IADD R3, R214, 0x1, R83 ;  /* 0x00000001d6037824 */ /* 0x003fe200078e0253 */
[----:B------:R-:W-:Y:S01]  /*19a0*/  P2R R80, PR, RZ, 0x2 ;  /* 0x00000002ff507803 */ /* 0x000fe20000000000 */
[----:B------:R-:W-:Y:S01]  /*19b0*/  IMAD.MOV.U32 R118, RZ, RZ, R119 ;  /* 0x000000ffff767224 */ /* 0x000fe200078e0077 */
[----:B------:R-:W-:Y:S01]  /*19c0*/  P2R R82, PR, RZ, 0x1 ;  /* 0x00000001ff527803 */ /* 0x000fe20000000000 */
[----:B------:R-:W-:Y:S01]  /*19d0*/  IMAD R3, R120, -0x70, R3 ;  /* 0xffffff9078037824 */ /* 0x000fe200078e0203 */
[----:B------:R-:W-:Y:S01]  /*19e0*/  HGMMA.64x16x16.F32 R72, gdesc[UR8], RZ, !UPT, gsb0 ;  /* 0x00200000084879f0 */ /* 0x000fe2000c0008ff */
[----:B------:R-:W-:Y:S01]  /*19f0*/  UIADD3 UR6, UR10, 0x80, URZ ;  /* 0x000000800a067890 */ /* 0x000fe2000fffe03f */
[--C-:B------:R-:W-:Y:S01]  /*1a00*/  IMAD.MOV.U32 R116, RZ, RZ, R119.reuse ;  /* 0x000000ffff747224 */ /* 0x100fe200078e0077 */
[----:B------:R-:W-:Y:S01]  /*1a10*/  UIADD3 UR14, UR10, 0x180, URZ ;  /* 0x000001800a0e7890 */ /* 0x000fe2000fffe03f */
[C---:B------:R-:W-:Y:S01]  /*1a20*/  ISETP.GT.AND P2, PT, R3.reuse, RZ, PT ;  /* 0x000000ff0300720c */ /* 0x040fe20003f44270 */
[----:B------:R-:W-:Y:S01]  /*1a30*/  UIADD3 UR18, UR10, 0x200, URZ ;  /* 0x000002000a127890 */ /* 0x000fe2000fffe03f */
[C---:B------:R-:W-:Y:S01]  /*1a40*/  ISETP.GT.AND P3, PT, R3.reuse, 0x1, PT ;  /* 0x000000010300780c */ /* 0x040fe20003f64270 */
        /* <DEDUP_REMOVED lines=9> */
[----:B------:R-:W-:Y:S01]  /*1ae0*/  ISETP.GT.AND P0, PT, R3, 0x50, PT ;  /* 0x000000500300780c */ /* 0x000fe20003f04270 */
[----:B------:R-:W-:Y:S01]  /*1af0*/  UIADD3 UR38, UR10, 0x502, URZ ;  /* 0x000005020a267890 */ /* 0x000fe2000fffe03f */
[--C-:B------:R-:W-:Y:S01]  /*1b00*/  IMAD.MOV.U32 R114, RZ, RZ, R119.reuse ;  /* 0x000000ffff727224 */ /* 0x100fe200078e0077 */
        /* <DEDUP_REMOVED lines=39> */
[----:B------:R-:W-:Y:S01]  /*1d80*/  UMOV UR13, 0x40000040 ;  /* 0x40000040000d7882 */ /* 0x000fe20000000000 */
[----:B------:R-:W-:Y:S01]  /*1d90*/  UMOV UR15, 0x40000040 ;  /* 0x40000040000f7882 */ /* 0x000fe20000000000 */
        /* <DEDUP_REMOVED lines=429> */
[----:B------:R-:W-:Y:S01]  /*3870*/  UMOV UR52, UR11 ;  /* 0x0000000b00347c82 */ /* 0x000fe20008000000 */
[----:B------:R-:W-:Y:S01]  /*3880*/  UMOV UR53, 0x40000040 ;  /* 0x4000004000357882 */ /* 0x000fe20000000000 */
[----:B------:R-:W-:Y:S01]  /*3890*/  UMOV UR55, 0x40000040 ;  /* 0x4000004000377882 */ /* 0x000fe20000000000 */
        /* <DEDUP_REMOVED lines=22> */
[--C-:B------:R-:W-:Y:S01]  /*3a00*/  IMAD.MOV.U32 R76, RZ, RZ, R119.reuse ;  /* 0x000000ffff4c7224 */ /* 0x100fe200078e0077 */
[----:B------:R-:W-:Y:S01]  /*3a10*/  FSEL R77, R77, -INF , P5 ;  /* 0xff8000004d4d7808 */ /* 0x000fe20002800000 */
[----:B------:R-:W-:Y:S01]  /*3a20*/  IMAD.MOV.U32 R74, RZ, RZ, R119 ;  /* 0x000000ffff4a7224 */ /* 0x000fe200078e0077 */
[----:B------:R-:W-:-:S02]  /*3a30*/  ISETP.GT.AND P2, PT, R3, 0x10, PT ;  /* 0x000000100300780c */ /* 0x000fc40003f44270 */
        /* <DEDUP_REMOVED lines=23> */
[----:B------:R-:W-:-:S02]  /*3bb0*/  FSEL R69, R69, -INF , P5 ;  /* 0xff80000045457808 */ /* 0x000fc40002800000 */
[----:B------:R-:W-:Y:S02]  /*3bc0*/  ISETP.GT.AND P2, PT, R3, 0x20, PT ;  /* 0x000000200300780c */ /* 0x000fe40003f44270 */
        /* <DEDUP_REMOVED lines=38> */
[----:B------:R-:W-:Y:S01]  /*3e30*/  UMOV UR54, UR4 ;  /* 0x0000000400367c82 */ /* 0x000fe20008000000 */
[----:B------:R-:W-:Y:S01]  /*3e40*/  UMOV UR55, 0x40000040 ;  /* 0x4000004000377882 */ /* 0x000fe20000000000 */
[----:B------:R-:W-:Y:S01]  /*3e50*/  FSEL R49, R62, -INF , P5 ;  /* 0xff8000003e317808 */ /* 0x000fe20002800000 */
[----:B------:R-:W-:Y:S01]  /*3e60*/  ULDC UR4, c[0x0][0x988] ;  /* 0x0002620000047ab9 */ /* 0x000fe20000000800 */
[----:B------:R-:W-:Y:S01]  /*3e70*/  ISETP.GT.AND P5, PT, R3, 0x39, PT ;  /* 0x000000390300780c */ /* 0x000fe20003fa4270 */
[--C-:B------:R-:W-:Y:S01]  /*3e80*/  IMAD.MOV.U32 R62, RZ, RZ, R119.reuse ;  /* 0x000000ffff3e7224 */ /* 0x100fe200078e0077 */
[----:B------:R-:W-:Y:S01]  /*3e90*/  FSEL R103, R52, -INF , P6 ;  /* 0xff80000034677808 */ /* 0x000fe20003000000 */
[----:B------:R-:W-:Y:S01]  /*3ea0*/  IMAD.MOV.U32 R52, RZ, RZ, R119 ;  /* 0x000000ffff347224 */ /* 0x000fe200078e0077 */
[----:B------:R-:W-:-:S02]  /*3eb0*/  FMNMX.FTZ R0, R101, R0, !PT ;  /* 0x0000000065007209 */ /* 0x000fc40007810000 */
[----:B------:R-:W-:Y:S02]  /*3ec0*/  FSEL R105, R53, -INF , P5 ;  /* 0xff80000035697808 */ /* 0x000fe40002800000 */
[----:B------:R-:W-:Y:S02]  /*3ed0*/  FMNMX.FTZ R0, R103, R0, !PT ;  /* 0x0000000067007209 */ /* 0x000fe40007810000 */
[----:B------:R-:W-:Y:S01]  /*3ee0*/  FSEL R53, R50, -INF , P3 ;  /* 0xff80000032357808 */ /* 0x000fe20001800000 */
[----:B------:R-:W-:Y:S01]  /*3ef0*/  IMAD.MOV.U32 R50, RZ, RZ, R119 ;  /* 0x000000ffff327224 */ /* 0x000fe200078e0077 */
[----:B------:R-:W-:Y:S02]  /*3f00*/  ISETP.GT.AND P3, PT, R3, 0x41, PT ;  /* 0x000000410300780c */ /* 0x000fe40003f64270 */
[----:B------:R-:W-:Y:S02]  /*3f10*/  FMNMX.FTZ R0, R105, R0, !PT ;  /* 0x0000000069007209 */ /* 0x000fe40007810000 */
[----:B------:R-:W-:-:S02]  /*3f20*/  FSEL R51, R51, -INF , P2 ;  /* 0xff80000033337808 */ /* 0x000fc40001000000 */
[----:B------:R-:W-:Y:S02]  /*3f30*/  ISETP.GT.AND P2, PT, R3, 0x48, PT ;  /* 0x000000480300780c */ /* 0x000fe40003f44270 */
        /* <DEDUP_REMOVED lines=8> */
[----:B------:R-:W-:Y:S01]  /*3fc0*/  UIADD3 UR54, UR10, 0xa06, URZ ;  /* 0x00000a060a367890 */ /* 0x000fe2000fffe03f */
[----:B------:R-:W-:Y:S01]  /*3fd0*/  FSEL R111, R44, -INF , P2 ;  /* 0xff8000002c6f7808 */ /* 0x000fe20001000000 */
[----:B------:R-:W-:Y:S01]  /*3fe0*/  UMOV UR55, 0x40000040 ;  /* 0x4000004000377882 */ /* 0x000fe20000000000 */
[----:B------:R-:W-:Y:S01]  /*3ff0*/  FMNMX.FTZ R0, R109, R0, !PT ;  /* 0x000000006d007209 */ /* 0x000fe20007810000 */
[----:B------:R-:W-:Y:S01]  /*4000*/  IMAD.MOV.U32 R44, RZ, RZ, R119 ;  /* 0x000000ffff2c7224 */ /* 0x000fe200078e0077 */
[----:B------:R-:W-:Y:S02]  /*4010*/  FSEL R113, R45, -INF , P1 ;  /* 0xff8000002d717808 */ /* 0x000fe40000800000 */
[----:B------:R-:W-:Y:S02]  /*4020*/  FMNMX.FTZ R0, R111, R0, !PT ;  /* 0x000000006f007209 */ /* 0x000fe40007810000 */
[----:B------:R-:W-:-:S02]  /*4030*/  ISETP.GT.AND P1, PT, R3, 0x51, PT ;  /* 0x000000510300780c */ /* 0x000fc40003f24270 */
[----:B------:R-:W-:Y:S02]  /*4040*/  FMNMX.FTZ R0, R113, R0, !PT ;  /* 0x0000000071007209 */ /* 0x000fe40007810000 */
[----:B------:R-:W-:Y:S02]  /*4050*/  FSEL R43, R43, -INF , P3 ;  /* 0xff8000002b2b7808 */ /* 0x000fe40001800000 */
[C---:B------:R-:W-:Y:S02]  /*4060*/  ISETP.GT.AND P3, PT, R3.reuse, 0x60, PT ;  /* 0x000000600300780c */ /* 0x040fe40003f64270 */
[----:B------:R-:W-:Y:S01]  /*4070*/  FSEL R45, R42, -INF , P4 ;  /* 0xff8000002a2d7808 */ /* 0x000fe20002000000 */
[--C-:B------:R-:W-:Y:S01]  /*4080*/  IMAD.MOV.U32 R42, RZ, RZ, R119.reuse ;  /* 0x000000ffff2a7224 */ /* 0x100fe200078e0077 */
[C---:B------:R-:W-:Y:S02]  /*4090*/  ISETP.GT.AND P4, PT, R3.reuse, 0x61, PT ;  /* 0x000000610300780c */ /* 0x040fe40003f84270 */
[----:B------:R-:W-:Y:S01]  /*40a0*/  FSEL R41, R54, -INF , P6 ;  /* 0xff80000036297808 */ /* 0x000fe20003000000 */
[----:B------:R-:W-:Y:S01]  /*40b0*/  IMAD.MOV.U32 R54, RZ, RZ, R119 ;  /* 0x000000ffff367224 */ /* 0x000fe200078e0077 */
[----:B------:R-:W-:-:S02]  /*40c0*/  ISETP.GT.AND P6, PT, R3, 0x69, PT ;  /* 0x000000690300780c */ /* 0x000fc40003fc4270 */
[----:B------:R-:W-:Y:S01]  /*40d0*/  P2R R20, PR, RZ, 0x2 ;  /* 0x00000002ff147803 */ /* 0x000fe20000000000 */
[----:B------:R-:W-:Y:S02]  /*40e0*/  WARPGROUP.DEPBAR.LE gsb0, 0x0 ;  /* 0x00008000000079c5 */ /* 0x000fe40000010000 */
[----:B------:R-:W-:Y:S01]  /*40f0*/  WARPGROUP.ARRIVE ;  /* 0x00000000000079c5 */ /* 0x000fe20000000000 */
[----:B------:R-:W-:Y:S02]  /*4100*/  FSEL R115, R32, -INF , P0 ;  /* 0xff80000020737808 */ /* 0x000fe40000000000 */
[----:B------:R-:W-:Y:S02]  /*4110*/  ISETP.GT.AND P0, PT, R3, 0x58, PT ;  /* 0x000000580300780c */ /* 0x000fe40003f04270 */
[----:B------:R-:W-:Y:S01]  /*4120*/  FSEL R117, R33, -INF , P1 ;  /* 0xff80000021757808 */ /* 0x000fe20000800000 */
[----:B------:R-:W-:Y:S01]  /*4130*/  HGMMA.64x16x16.F32 R24, gdesc[UR52], R24, gsb0 ;  /* 0x00200000341879f0 */ /* 0x000fe20008000818 */
[----:B------:R-:W-:-:S02]  /*4140*/  FMNMX.FTZ R0, R115, R0, !PT ;  /* 0x0000000073007209 */ /* 0x000fc40007810000 */
[----:B------:R-:W-:Y:S01]  /*4150*/  FSEL R33, R46, -INF , P2 ;  /* 0xff8000002e217808 */ /* 0x000fe20001000000 */
[----:B------:R-:W-:Y:S01]  /*4160*/  IMAD.MOV.U32 R46, RZ, RZ, R119 ;  /* 0x000000ffff2e7224 */ /* 0x000fe200078e0077 */
[----:B------:R-:W-:Y:S02]  /*4170*/  ISETP.GT.AND P2, PT, R3, 0x59, PT ;  /* 0x000000590300780c */ /* 0x000fe40003f44270 */
[----:B------:R-:W-:Y:S02]  /*4180*/  FSEL R121, R36, -INF , P0 ;  /* 0xff80000024797808 */ /* 0x000fe40000000000 */
[----:B------:R-:W-:Y:S02]  /*4190*/  FMNMX.FTZ R0, R117, R0, !PT ;  /* 0x0000000075007209 */ /* 0x000fe40007810000 */
[----:B------:R-:W-:Y:S02]  /*41a0*/  FSEL R123, R37, -INF , P2 ;  /* 0xff800000257b7808 */ /* 0x000fe40001000000 */
[----:B------:R-:W-:-:S02]  /*41b0*/  FMNMX.FTZ R0, R121, R0, !PT ;  /* 0x0000000079007209 */ /* 0x000fc40007810000 */
[----:B------:R-:W-:Y:S02]  /*41c0*/  P2R R14, PR, RZ, 0x1 ;  /* 0x00000001ff0e7803 */ /* 0x000fe40000000000 */
[----:B------:R-:W-:Y:S02]  /*41d0*/  FMNMX.FTZ R0, R123, R0, !PT ;  /* 0x000000007b007209 */ /* 0x000fe40007810000 */
[C---:B------:R-:W-:Y:S02]  /*41e0*/  ISETP.GT.AND P0, PT, R3.reuse, 0x49, PT ;  /* 0x000000490300780c */ /* 0x040fe40003f04270 */
[----:B------:R-:W-:Y:S02]  /*41f0*/  ISETP.GT.AND P1, PT, R3, 0x50, PT ;  /* 0x000000500300780c */ /* 0x000fe40003f24270 */
[----:B------:R-:W-:Y:S02]  /*4200*/  FSEL R57, R47, -INF , P0 ;  /* 0xff8000002f397808 */ /* 0x000fe40000000000 */
[----:B------:R-:W-:-:S02]  /*4210*/  FSEL R37, R34, -INF , P1 ;  /* 0xff80000022257808 */ /* 0x000fc40000800000 */
[----:B------:R-:W-:Y:S02]  /*4220*/  ISETP.NE.AND P1, PT, R20, RZ, PT ;  /* 0x000000ff1400720c */ /* 0x000fe40003f25270 */
[----:B------:R-:W-:Y:S02]  /*4230*/  P2R R12, PR, RZ, 0x4 ;  /* 0x00000004ff0c7803 */ /* 0x000fe40000000000 */
[----:B------:R-:W-:Y:S02]  /*4240*/  ISETP.NE.AND P0, PT, R14, RZ, PT ;  /* 0x000000ff0e00720c */ /* 0x000fe40003f05270 */
        /* <DEDUP_REMOVED lines=48> */
[----:B------:R-:W-:Y:S01]  /*4550*/  MUFU.EX2 R25, R25 ;  /* 0x0000001900197308 */ /* 0x000fe20000000800 */
[----:B------:R-:W-:Y:S01]  /*4560*/  FMNMX.FTZ R6, R41, R6, !PT ;  /* 0x0000000629067209 */ /* 0x000fe20007810000 */
[-CC-:B------:R-:W-:Y:S01]  /*4570*/  FFMA.FTZ R196, R87, R0.reuse, -R10.reuse ;  /* 0x0000000057c47223 */ /* 0x180fe2000001080a */
[----:B------:R-:W-:Y:S01]  /*4580*/  FSEL R77, R30, -INF , P5 ;  /* 0xff8000001e4d7808 */ /* 0x000fe20002800000 */
[--C-:B------:R-:W-:Y:S01]  /*4590*/  FFMA.FTZ R61, R65, R0, -R10.reuse ;  /* 0x00000000413d7223 */ /* 0x100fe2000001080a */
[----:B------:R-:W-:Y:S01]  /*45a0*/  FMNMX.FTZ R6, R55, R6, !PT ;  /* 0x0000000637067209 */ /* 0x000fe20007810000 */
[-CC-:B------:R-:W-:Y:S01]  /*45b0*/  FFMA.FTZ R198, R89, R0.reuse, -R10.reuse ;  /* 0x0000000059c67223 */ /* 0x180fe2000001080a */
[--C-:B------:R-:W-:Y:S01]  /*45c0*/  FFMA.FTZ R65, R69, R0, -R10.reuse ;  /* 0x0000000045417223 */ /* 0x100fe2000001080a */
[----:B------:R-:W0:Y:S01]  /*45d0*/  MUFU.EX2 R200, R200 ;  /* 0x000000c800c87308 */ /* 0x000e220000000800 */
        /* <DEDUP_REMOVED lines=22> */
[--C-:B------:R-:W-:Y:S01]  /*4740*/  FFMA.FTZ R121, R121, R0, -R10.reuse ;  /* 0x0000000079797223 */ /* 0x100fe2000001080a */
[----:B------:R-:W4:Y:S01]  /*4750*/  MUFU.EX2 R196, R196 ;  /* 0x000000c400c47308 */ /* 0x000f220000000800 */
[----:B------:R-:W-:Y:S01]  /*4760*/  FMNMX.FTZ R6, R29, R6, !PT ;  /* 0x000000061d067209 */ /* 0x000fe20007810000 */
[-CC-:B------:R-:W-:Y:S01]  /*4770*/  FFMA.FTZ R123, R123, R0.reuse, -R10.reuse ;  /* 0x000000007b7b7223 */ /* 0x180fe2000001080a */
[-CC-:B------:R-:W-:Y:S01]  /*4780*/  FFMA.FTZ R125, R125, R0.reuse, -R10.reuse ;  /* 0x000000007d7d7223 */ /* 0x180fe2000001080a */
[--C-:B------:R-:W-:Y:S01]  /*4790*/  FFMA.FTZ R127, R127, R0, -R10.reuse ;  /* 0x000000007f7f7223 */ /* 0x100fe2000001080a */
[----:B------:R-:W-:Y:S01]  /*47a0*/  FMNMX.FTZ R6, R39, R6, !PT ;  /* 0x0000000627067209 */ /* 0x000fe20007810000 */
[-CC-:B------:R-:W-:Y:S01]  /*47b0*/  FFMA.FTZ R129, R129, R0.reuse, -R10.reuse ;  /* 0x0000000081817223 */ /* 0x180fe2000001080a */
[----:B------:R-:W-:Y:S01]  /*47c0*/  FFMA.FTZ R10, R131, R0, -R10 ;  /* 0x00000000830a7223 */ /* 0x000fe2000001080a */
[----:B------:R-:W5:Y:S01]  /*47d0*/  MUFU.EX2 R61, R61 ;  /* 0x0000003d003d7308 */ /* 0x000f620000000800 */
[----:B------:R-:W-:Y:S01]  /*47e0*/  FMNMX.FTZ R6, R73, R6, !PT ;  /* 0x0000000649067209 */ /* 0x000fe20007810000 */
[----:B------:R-:W-:-:S02]  /*47f0*/  IMAD.MOV.U32 R95, RZ, RZ, R119 ;  /* 0x000000ffff5f7224 */ /* 0x000fc400078e0077 */
[--C-:B------:R-:W-:Y:S01]  /*4800*/  IMAD.MOV.U32 R93, RZ, RZ, R119.reuse ;  /* 0x000000ffff5d7224 */ /* 0x100fe200078e0077 */
[----:B------:R-:W-:Y:S01]  /*4810*/  FMNMX.FTZ R6, R27, R6, !PT ;  /* 0x000000061b067209 */ /* 0x000fe20007810000 */
[--C-:B------:R-:W-:Y:S02]  /*4820*/  IMAD.MOV.U32 R91, RZ, RZ, R119.reuse ;  /* 0x000000ffff5b7224 */ /* 0x100fe400078e0077 */
[----:B------:R-:W-:Y:S01]  /*4830*/  MUFU.EX2 R198, R198 ;  /* 0x000000c600c67308 */ /* 0x000fe20000000800 */
[----:B------:R-:W-:Y:S01]  /*4840*/  FMNMX.FTZ R6, R77, R6, !PT ;  /* 0x000000064d067209 */ /* 0x000fe20007810000 */
[--C-:B------:R-:W-:Y:S02]  /*4850*/  IMAD.MOV.U32 R89, RZ, RZ, R119.reuse ;  /* 0x000000ffff597224 */ /* 0x100fe400078e0077 */
[--C-:B------:R-:W-:Y:S01]  /*4860*/  IMAD.MOV.U32 R87, RZ, RZ, R119.reuse ;  /* 0x000000ffff577224 */ /* 0x100fe200078e0077 */
[----:B------:R-:W-:Y:S01]  /*4870*/  FMNMX.FTZ R6, R31, R6, !PT ;  /* 0x000000061f067209 */ /* 0x000fe20007810000 */
[----:B------:R-:W-:-:S02]  /*4880*/  IMAD.MOV.U32 R85, RZ, RZ, R119 ;  /* 0x000000ffff557224 */ /* 0x000fc400078e0077 */
[----:B------:R-:W-:Y:S01]  /*4890*/  MUFU.EX2 R65, R65 ;  /* 0x0000004100417308 */ /* 0x000fe20000000800 */
[----:B------:R-:W-:Y:S01]  /*48a0*/  IMAD.MOV.U32 R81, RZ, RZ, R119 ;  /* 0x000000ffff517224 */ /* 0x000fe200078e0077 */
[----:B------:R-:W1:Y:S06]  /*48b0*/  SHFL.BFLY PT, R3, R6, 0x2, 0x1f ;  /* 0x0c401f0006037f89 */ /* 0x000e6c00000e0000 */
[----:B------:R-:W-:Y:S08]  /*48c0*/  MUFU.EX2 R192, R192 ;  /* 0x000000c000c07308 */ /* 0x000ff00000000800 */
[----:B------:R-:W-:Y:S08]  /*48d0*/  MUFU.EX2 R69, R69 ;  /* 0x0000004500457308 */ /* 0x000ff00000000800 */
[----:B------:R-:W-:Y:S01]  /*48e0*/  MUFU.EX2 R194, R194 ;  /* 0x000000c200c27308 */ /* 0x000fe20000000800 */
[----:B-1----:R-:W-:-:S05]  /*48f0*/  FMNMX.FTZ R8, R6, R3, !PT ;  /* 0x0000000306087209 */ /* 0x002fca0007810000 */
[----:B------:R-:W1:Y:S02]  /*4900*/  SHFL.BFLY PT, R3, R8, 0x1, 0x1f ;  /* 0x0c201f0008037f89 */ /* 0x000e6400000e0000 */
[----:B------:R-:W-:Y:S08]  /*4910*/  MUFU.EX2 R97, R97 ;  /* 0x0000006100617308 */ /* 0x000ff00000000800 */
[----:B------:R-:W-:Y:S08]  /*4920*/  MUFU.EX2 R99, R99 ;  /* 0x0000006300637308 */ /* 0x000ff00000000800 */
[----:B------:R0:W-:Y:S01]  /*4930*/  MUFU.EX2 R188, R101 ;  /* 0x0000006500bc7308 */ /* 0x0001e20000000800 */
[----:B-1----:R-:W-:-:S07]  /*4940*/  FMNMX.FTZ R3, R8, R3, !PT ;  /* 0x0000000308037209 */ /* 0x002fce0007810000 */
[----:B------:R-:W-:Y:S01]  /*4950*/  MUFU.EX2 R103, R103 ;  /* 0x0000006700677308 */ /* 0x000fe20000000800 */
[----:B0-----:R-:W-:Y:S01]  /*4960*/  IMAD.MOV.U32 R101, RZ, RZ, R119 ;  /* 0x000000ffff657224 */ /* 0x001fe200078e0077 */
[C---:B------:R-:W-:Y:S01]  /*4970*/  FSETP.NEU.FTZ.AND P2, PT, R3.reuse, -INF , PT ;  /* 0xff8000000300780b */ /* 0x040fe20003f5d000 */
[----:B------:R-:W-:-:S05]  /*4980*/  FMUL.FTZ R6, R3, R0 ;  /* 0x0000000003067220 */ /* 0x000fca0000410000 */
[----:B------:R-:W-:Y:S01]  /*4990*/  MUFU.EX2 R190, R105 ;  /* 0x0000006900be7308 */ /* 0x000fe20000000800 */
[----:B------:R-:W-:Y:S02]  /*49a0*/  FSEL R6, R6, RZ, P2 ;  /* 0x000000ff06067208 */ /* 0x000fe40001000000 */
[----:B------:R-:W-:Y:S01]  /*49b0*/  ISETP.GE.AND P2, PT, R83, 0x71, PT ;  /* 0x000000715300780c */ /* 0x000fe20003f46270 */
[----:B------:R-:W-:Y:S02]  /*49c0*/  IMAD.MOV.U32 R83, RZ, RZ, R119 ;  /* 0x000000ffff537224 */ /* 0x000fe400078e0077 */
        /* <DEDUP_REMOVED lines=27> */
[----:B------:R-:W-:Y:S01]  /*4b80*/  FFMA.FTZ R37, R37, R0, -R6 ;  /* 0x0000000025257223 */ /* 0x000fe20000010806 */
[----:B------:R-:W2:Y:S01]  /*4b90*/  MUFU.EX2 R12, R79 ;  /* 0x0000004f000c7308 */ /* 0x000ea20000000800 */
[----:B-----5:R-:W-:Y:S01]  /*4ba0*/  FADD.FTZ R7, R61, R32 ;  /* 0x000000203d077221 */ /* 0x020fe20000010000 */
[----:B-1----:R-:W-:Y:S01]  /*4bb0*/  FADD.FTZ R32, R201, R8 ;  /* 0x00000008c9207221 */ /* 0x002fe20000010000 */
[----:B------:R-:W-:Y:S01]  /*4bc0*/  F2FP.F16.F32.PACK_AB R200, R25, R200 ;  /* 0x000000c819c8723e */ /* 0x000fe200000000ff */
        /* <DEDUP_REMOVED lines=8> */
[-CC-:B------:R-:W-:Y:S01]  /*4c50*/  FFMA.FTZ R77, R77, R0.reuse, -R6.reuse ;  /* 0x000000004d4d7223 */ /* 0x180fe20000010806 */
[----:B------:R-:W-:Y:S01]  /*4c60*/  FFMA.FTZ R31, R31, R0, -R6 ;  /* 0x000000001f1f7223 */ /* 0x000fe20000010806 */
[----:B------:R-:W-:Y:S01]  /*4c70*/  F2FP.F16.F32.PACK_AB R201, R8, R201 ;  /* 0x000000c908c9723e */ /* 0x000fe200000000ff */
[--C-:B------:R-:W-:Y:S01]  /*4c80*/  IMAD.MOV.U32 R105, RZ, RZ, R119.reuse ;  /* 0x000000ffff697224 */ /* 0x100fe200078e0077 */
[----:B------:R0:W1:Y:S01]  /*4c90*/  MUFU.EX2 R14, R67 ;  /* 0x00000043000e7308 */ /* 0x0000620000000800 */
[----:B--2---:R-:W-:Y:S01]  /*4ca0*/  F2FP.F16.F32.PACK_AB R203, R12, R11 ;  /* 0x0000000b0ccb723e */ /* 0x004fe200000000ff */
[--C-:B------:R-:W-:Y:S01]  /*4cb0*/  IMAD.MOV.U32 R79, RZ, RZ, R119.reuse ;  /* 0x000000ffff4f7224 */ /* 0x100fe200078e0077 */
[----:B------:R-:W-:Y:S01]  /*4cc0*/  F2FP.F16.F32.PACK_AB R202, R47, R202 ;  /* 0x000000ca2fca723e */ /* 0x000fe200000000ff */
[--C-:B------:R-:W-:Y:S01]  /*4cd0*/  IMAD.MOV.U32 R75, RZ, RZ, R119.reuse ;  /* 0x000000ffff4b7224 */ /* 0x100fe200078e0077 */
[----:B------:R-:W-:Y:S01]  /*4ce0*/  F2FP.F16.F32.PACK_AB R196, R61, R196 ;  /* 0x000000c43dc4723e */ /* 0x000fe200000000ff */
[--C-:B------:R-:W-:Y:S01]  /*4cf0*/  IMAD.MOV.U32 R61, RZ, RZ, R119.reuse ;  /* 0x000000ffff3d7224 */ /* 0x100fe200078e0077 */
[----:B------:R-:W-:Y:S01]  /*4d00*/  F2FP.F16.F32.PACK_AB R198, R65, R198 ;  /* 0x000000c641c6723e */ /* 0x000fe200000000ff */
[----:B------:R-:W2:Y:S01]  /*4d10*/  MUFU.EX2 R15, R15 ;  /* 0x0000000f000f7308 */ /* 0x000ea20000000800 */
[----:B0-----:R-:W-:-:S02]  /*4d20*/  IMAD.MOV.U32 R67, RZ, RZ, R119 ;  /* 0x000000ffff437224 */ /* 0x001fc400078e0077 */
[----:B------:R-:W-:-:S05]  /*4d30*/  IMAD.MOV.U32 R47, RZ, RZ, R119 ;  /* 0x000000ffff2f7224 */ /* 0x000fca00078e0077 */
[----:B------:R0:W-:Y:S01]  /*4d40*/  MUFU.EX2 R28, R51 ;  /* 0x00000033001c7308 */ /* 0x0001e20000000800 */
[----:B-1----:R-:W-:-:S07]  /*4d50*/  F2FP.F16.F32.PACK_AB R197, R14, R13 ;  /* 0x0000000d0ec5723e */ /* 0x002fce00000000ff */
[----:B------:R1:W3:Y:S01]  /*4d60*/  MUFU.EX2 R20, R71 ;  /* 0x0000004700147308 */ /* 0x0002e20000000800 */
[----:B0-----:R-:W-:Y:S01]  /*4d70*/  FADD.FTZ R51, R65, R34 ;  /* 0x0000002241337221 */ /* 0x001fe20000010000 */
[----:B------:R-:W-:Y:S01]  /*4d80*/  FADD.FTZ R34, R12, R7 ;  /* 0x000000070c227221 */ /* 0x000fe20000010000 */
[----:B------:R-:W-:Y:S02]  /*4d90*/  IMAD.MOV.U32 R65, RZ, RZ, R119 ;  /* 0x000000ffff417224 */ /* 0x000fe400078e0077 */
[----:B------:R-:W-:Y:S01]  /*4da0*/  FADD.FTZ R36, R192, R51 ;  /* 0x00000033c0247221 */ /* 0x000fe20000010000 */
[----:B------:R-:W-:Y:S01]  /*4db0*/  FADD.FTZ R7, R13, R34 ;  /* 0x000000220d077221 */ /* 0x000fe20000010000 */
[C---:B------:R-:W-:Y:S01]  /*4dc0*/  F2FP.F16.F32.PACK_AB R192, R69.reuse, R192 ;  /* 0x000000c045c0723e */ /* 0x040fe200000000ff */
[----:B------:R-:W0:Y:S01]  /*4dd0*/  MUFU.EX2 R21, R21 ;  /* 0x0000001500157308 */ /* 0x000e220000000800 */
[----:B------:R-:W-:Y:S01]  /*4de0*/  FADD.FTZ R51, R69, R36 ;  /* 0x0000002445337221 */ /* 0x000fe20000010000 */
[----:B------:R-:W-:Y:S01]  /*4df0*/  FADD.FTZ R34, R14, R7 ;  /* 0x000000070e227221 */ /* 0x000fe20000010000 */
[----:B-1----:R-:W-:-:S02]  /*4e00*/  IMAD.MOV.U32 R71, RZ, RZ, R119 ;  /* 0x000000ffff477224 */ /* 0x002fc400078e0077 */
[----:B------:R-:W-:Y:S01]  /*4e10*/  FADD.FTZ R36, R194, R51 ;  /* 0x00000033c2247221 */ /* 0x000fe20000010000 */
[----:B--2---:R-:W-:Y:S01]  /*4e20*/  FADD.FTZ R7, R15, R34 ;  /* 0x000000220f077221 */ /* 0x004fe20000010000 */
[C---:B------:R-:W-:Y:S01]  /*4e30*/  F2FP.F16.F32.PACK_AB R194, R97.reuse, R194 ;  /* 0x000000c261c2723e */ /* 0x040fe200000000ff */
[----:B------:R1:W2:Y:S01]  /*4e40*/  MUFU.EX2 R24, R59 ;  /* 0x0000003b00187308 */ /* 0x0002a20000000800 */
[----:B------:R-:W-:Y:S01]  /*4e50*/  FADD.FTZ R38, R97, R36 ;  /* 0x0000002461267221 */ /* 0x000fe20000010000 */
[C---:B---3--:R-:W-:Y:S01]  /*4e60*/  FADD.FTZ R36, R20.reuse, R7 ;  /* 0x0000000714247221 */ /* 0x048fe20000010000 */
[----:B------:R-:W-:Y:S01]  /*4e70*/  F2FP.F16.F32.PACK_AB R199, R20, R15 ;  /* 0x0000000f14c7723e */ /* 0x000fe200000000ff */
[--C-:B------:R-:W-:Y:S02]  /*4e80*/  IMAD.MOV.U32 R97, RZ, RZ, R119.reuse ;  /* 0x000000ffff617224 */ /* 0x100fe400078e0077 */
[--C-:B------:R-:W-:Y:S02]  /*4e90*/  IMAD.MOV.U32 R69, RZ, RZ, R119.reuse ;  /* 0x000000ffff457224 */ /* 0x100fe400078e0077 */
[----:B------:R-:W3:Y:S01]  /*4ea0*/  MUFU.EX2 R49, R49 ;  /* 0x0000003100317308 */ /* 0x000ee20000000800 */
[----:B0-----:R-:W-:Y:S01]  /*4eb0*/  FADD.FTZ R7, R21, R36 ;  /* 0x0000002415077221 */ /* 0x001fe20000010000 */
[----:B-1----:R-:W-:-:S02]  /*4ec0*/  IMAD.MOV.U32 R59, RZ, RZ, R119 ;  /* 0x000000ffff3b7224 */ /* 0x002fc400078e0077 */
[----:B------:R-:W-:-:S04]  /*4ed0*/  IMAD.MOV.U32 R51, RZ, RZ, R119 ;  /* 0x000000ffff337224 */ /* 0x000fc800078e0077 */
[----:B------:R0:W1:Y:S01]  /*4ee0*/  MUFU.EX2 R26, R63 ;  /* 0x0000003f001a7308 */ /* 0x0000620000000800 */
[C---:B--2---:R-:W-:Y:S01]  /*4ef0*/  FADD.FTZ R2, R24.reuse, R7 ;  /* 0x0000000718027221 */ /* 0x044fe20000010000 */
[----:B------:R-:W-:Y:S01]  /*4f00*/  F2FP.F16.F32.PACK_AB R193, R24, R21 ;  /* 0x0000001518c1723e */ /* 0x000fe200000000ff */
[----:B------:R-:W-:-:S05]  /*4f10*/  IMAD.MOV.U32 R24, RZ, RZ, R119 ;  /* 0x000000ffff187224 */ /* 0x000fca00078e0077 */
[----:B------:R-:W2:Y:S01]  /*4f20*/  MUFU.EX2 R107, R107 ;  /* 0x0000006b006b7308 */ /* 0x000ea20000000800 */
[----:B---3--:R-:W-:Y:S01]  /*4f30*/  FADD.FTZ R7, R49, R2 ;  /* 0x0000000231077221 */ /* 0x008fe20000010000 */
[----:B0-----:R-:W-:-:S06]  /*4f40*/  IMAD.MOV.U32 R63, RZ, RZ, R119 ;  /* 0x000000ffff3f7224 */ /* 0x001fcc00078e0077 */
[----:B------:R0:W-:Y:S01]  /*4f50*/  MUFU.EX2 R32, R43 ;  /* 0x0000002b00207308 */ /* 0x0001e20000000800 */
[----:B-1----:R-:W-:Y:S01]  /*4f60*/  F2FP.F16.F32.PACK_AB R195, R26, R49 ;  /* 0x000000311ac3723e */ /* 0x002fe200000000ff */
[----:B------:R-:W-:-:S06]  /*4f70*/  IMAD.MOV.U32 R49, RZ, RZ, R119 ;  /* 0x000000ffff317224 */ /* 0x000fcc00078e0077 */
[----:B------:R-:W1:Y:S01]  /*4f80*/  MUFU.EX2 R53, R53 ;  /* 0x0000003500357308 */ /* 0x000e620000000800 */
[----:B0-----:R-:W-:-:S04]  /*4f90*/  FADD.FTZ R43, R99, R38 ;  /* 0x00000026632b7221 */ /* 0x001fc80000010000 */
[C---:B------:R-:W-:Y:S01]  /*4fa0*/  FADD.FTZ R36, R188.reuse, R43 ;  /* 0x0000002bbc247221 */ /* 0x040fe20000010000 */
[----:B------:R-:W-:Y:S01]  /*4fb0*/  F2FP.F16.F32.PACK_AB R188, R188, R99 ;  /* 0x00000063bcbc723e */ /* 0x000fe200000000ff */
[----:B------:R-:W-:Y:S01]  /*4fc0*/  IMAD.MOV.U32 R99, RZ, RZ, R119 ;  /* 0x000000ffff637224 */ /* 0x000fe200078e0077 */
[----:B------:R0:W3:Y:S01]  /*4fd0*/  MUFU.EX2 R184, R109 ;  /* 0x0000006d00b87308 */ /* 0x0000e20000000800 */
[----:B------:R-:W-:Y:S01]  /*4fe0*/  FADD.FTZ R43, R103, R36 ;  /* 0x00000024672b7221 */ /* 0x000fe20000010000 */
[----:B------:R-:W-:Y:S01]  /*4ff0*/  FADD.FTZ R36, R26, R7 ;  /* 0x000000071a247221 */ /* 0x000fe20000010000 */
[----:B------:R-:W-:Y:S02]  /*5000*/  IMAD.MOV.U32 R26, RZ, RZ, R119 ;  /* 0x000000ffff1a7224 */ /* 0x000fe400078e0077 */
[C---:B------:R-:W-:Y:S01]  /*5010*/  FADD.FTZ R38, R190.reuse, R43 ;  /* 0x0000002bbe267221 */ /* 0x040fe20000010000 */
[----:B------:R-:W-:Y:S01]  /*5020*/  F2FP.F16.F32.PACK_AB R190, R190, R103 ;  /* 0x00000067bebe723e */ /* 0x000fe200000000ff */
[--C-:B------:R-:W-:Y:S01]  /*5030*/  IMAD.MOV.U32 R103, RZ, RZ, R119.reuse ;  /* 0x000000ffff677224 */ /* 0x100fe200078e0077 */
[----:B------:R-:W4:Y:S01]  /*5040*/  MUFU.EX2 R111, R111 ;  /* 0x0000006f006f7308 */ /* 0x000f220000000800 */
[----:B--2---:R-:W-:Y:S01]  /*5050*/  FADD.FTZ R43, R107, R38 ;  /* 0x000000266b2b7221 */ /* 0x004fe20000010000 */
[----:B-1----:R-:W-:Y:S01]  /*5060*/  FADD.FTZ R7, R53, R36 ;  /* 0x0000002435077221 */ /* 0x002fe20000010000 */
[----:B------:R-:W-:Y:S01]  /*5070*/  F2FP.F16.F32.PACK_AB R189, R28, R53 ;  /* 0x000000351cbd723e */ /* 0x000fe200000000ff */
[----:B0-----:R-:W-:-:S02]  /*5080*/  IMAD.MOV.U32 R109, RZ, RZ, R119 ;  /* 0x000000ffff6d7224 */ /* 0x001fc400078e0077 */
[----:B------:R-:W-:Y:S01]  /*5090*/  FADD.FTZ R36, R28, R7 ;  /* 0x000000071c247221 */ /* 0x000fe20000010000 */
[----:B------:R-:W-:Y:S01]  /*50a0*/  IMAD.MOV.U32 R53, RZ, RZ, R119 ;  /* 0x000000ffff357224 */ /* 0x000fe200078e0077 */
[----:B------:R-:W0:Y:S01]  /*50b0*/  MUFU.EX2 R41, R41 ;  /* 0x0000002900297308 */ /* 0x000e220000000800 */
[C---:B---3--:R-:W-:Y:S01]  /*50c0*/  FADD.FTZ R38, R184.reuse, R43 ;  /* 0x0000002bb8267221 */ /* 0x048fe20000010000 */
[----:B------:R-:W-:Y:S01]  /*50d0*/  F2FP.F16.F32.PACK_AB R184, R184, R107 ;  /* 0x0000006bb8b8723e */ /* 0x000fe200000000ff */
[--C-:B------:R-:W-:Y:S02]  /*50e0*/  IMAD.MOV.U32 R107, RZ, RZ, R119.reuse ;  /* 0x000000ffff6b7224 */ /* 0x100fe400078e0077 */
[----:B------:R-:W-:-:S03]  /*50f0*/  IMAD.MOV.U32 R28, RZ, RZ, R119 ;  /* 0x000000ffff1c7224 */ /* 0x000fc600078e0077 */
[----:B------:R1:W2:Y:S01]  /*5100*/  MUFU.EX2 R186, R113 ;  /* 0x0000007100ba7308 */ /* 0x0002a20000000800 */
[----:B----4-:R-:W-:-:S07]  /*5110*/  FADD.FTZ R43, R111, R38 ;  /* 0x000000266f2b7221 */ /* 0x010fce0000010000 */
[----:B------:R3:W4:Y:S01]  /*5120*/  MUFU.EX2 R30, R55 ;  /* 0x00000037001e7308 */ /* 0x0007220000000800 */
[----:B0-----:R-:W-:Y:S01]  /*5130*/  FADD.FTZ R7, R41, R36 ;  /* 0x0000002429077221 */ /* 0x001fe20000010000 */
[----:B-1----:R-:W-:-:S06]  /*5140*/  IMAD.MOV.U32 R113, RZ, RZ, R119 ;  /* 0x000000ffff717224 */ /* 0x002fcc00078e0077 */
[----:B------:R-:W0:Y:S01]  /*5150*/  MUFU.EX2 R115, R115 ;  /* 0x0000007300737308 */ /* 0x000e220000000800 */
[C---:B--2---:R-:W-:Y:S01]  /*5160*/  FADD.FTZ R38, R186.reuse, R43 ;  /* 0x0000002bba267221 */ /* 0x044fe20000010000 */
[----:B------:R-:W-:Y:S01]  /*5170*/  F2FP.F16.F32.PACK_AB R186, R186, R111 ;  /* 0x0000006fbaba723e */ /* 0x000fe200000000ff */
[--C-:B------:R-:W-:Y:S02]  /*5180*/  IMAD.MOV.U32 R111, RZ, RZ, R119.reuse ;  /* 0x000000ffff6f7224 */ /* 0x100fe400078e0077 */
[--C-:B---3--:R-:W-:Y:S02]  /*5190*/  IMAD.MOV.U32 R55, RZ, RZ, R119.reuse ;  /* 0x000000ffff377224 */ /* 0x108fe400078e0077 */
[----:B------:R-:W-:Y:S01]  /*51a0*/  IMAD.MOV.U32 R43, RZ, RZ, R119 ;  /* 0x000000ffff2b7224 */ /* 0x000fe200078e0077 */
[----:B------:R-:W1:Y:S01]  /*51b0*/  MUFU.EX2 R45, R45 ;  /* 0x0000002d002d7308 */ /* 0x000e620000000800 */
[C---:B----4-:R-:W-:Y:S01]  /*51c0*/  FADD.FTZ R36, R30.reuse, R7 ;  /* 0x000000071e247221 */ /* 0x050fe20000010000 */
[----:B------:R-:W-:Y:S01]  /*51d0*/  F2FP.F16.F32.PACK_AB R191, R30, R41 ;  /* 0x000000291ebf723e */ /* 0x000fe200000000ff */
[----:B------:R-:W-:-:S02]  /*51e0*/  IMAD.MOV.U32 R41, RZ, RZ, R119 ;  /* 0x000000ffff297224 */ /* 0x000fc400078e0077 */
[----:B------:R-:W-:-:S03]  /*51f0*/  IMAD.MOV.U32 R30, RZ, RZ, R119 ;  /* 0x000000ffff1e7224 */ /* 0x000fc600078e0077 */
[----:B------:R2:W3:Y:S01]  /*5200*/  MUFU.EX2 R180, R117 ;  /* 0x0000007500b47308 */ /* 0x0004e20000000800 */
[----:B0-----:R-:W-:-:S07]  /*5210*/  FADD.FTZ R25, R115, R38 ;  /* 0x0000002673197221 */ /* 0x001fce0000010000 */
[----:B------:R-:W0:Y:S01]  /*5220*/  MUFU.EX2 R121, R121 ;  /* 0x0000007900797308 */ /* 0x000e220000000800 */
[----:B-1----:R-:W-:Y:S01]  /*5230*/  FADD.FTZ R7, R45, R36 ;  /* 0x000000242d077221 */ /* 0x002fe20000010000 */
[C---:B------:R-:W-:Y:S01]  /*5240*/  F2FP.F16.F32.PACK_AB R185, R32.reuse, R45 ;  /* 0x0000002d20b9723e */ /* 0x040fe200000000ff */
[----:B--2---:R-:W-:Y:S02]  /*5250*/  IMAD.MOV.U32 R117, RZ, RZ, R119 ;  /* 0x000000ffff757224 */ /* 0x004fe400078e0077 */
[----:B------:R-:W-:Y:S01]  /*5260*/  FADD.FTZ R36, R32, R7 ;  /* 0x0000000720247221 */ /* 0x000fe20000010000 */
[----:B------:R-:W-:Y:S02]  /*5270*/  IMAD.MOV.U32 R45, RZ, RZ, R119 ;  /* 0x000000ffff2d7224 */ /* 0x000fe400078e0077 */
[----:B------:R-:W1:Y:S01]  /*5280*/  MUFU.EX2 R33, R33 ;  /* 0x0000002100217308 */ /* 0x000e620000000800 */
[C---:B---3--:R-:W-:Y:S01]  /*5290*/  FADD.FTZ R38, R180.reuse, R25 ;  /* 0x00000019b4267221 */ /* 0x048fe20000010000 */
[----:B------:R-:W-:Y:S01]  /*52a0*/  F2FP.F16.F32.PACK_AB R180, R180, R115 ;  /* 0x00000073b4b4723e */ /* 0x000fe200000000ff */
[----:B------:R-:W-:-:S02]  /*52b0*/  IMAD.MOV.U32 R115, RZ, RZ, R119 ;  /* 0x000000ffff737224 */ /* 0x000fc400078e0077 */
[----:B------:R-:W-:-:S03]  /*52c0*/  IMAD.MOV.U32 R32, RZ, RZ, R119 ;  /* 0x000000ffff207224 */ /* 0x000fc600078e0077 */
[----:B------:R-:W2:Y:S01]  /*52d0*/  MUFU.EX2 R182, R123 ;  /* 0x0000007b00b67308 */ /* 0x000ea20000000800 */
[----:B0-----:R-:W-:-:S07]  /*52e0*/  FADD.FTZ R25, R121, R38 ;  /* 0x0000002679197221 */ /* 0x001fce0000010000 */
[----:B------:R0:W3:Y:S01]  /*52f0*/  MUFU.EX2 R34, R57 ;  /* 0x0000003900227308 */ /* 0x0000e20000000800 */
[----:B-1----:R-:W-:-:S07]  /*5300*/  FADD.FTZ R7, R33, R36 ;  /* 0x0000002421077221 */ /* 0x002fce0000010000 */
[----:B------:R-:W1:Y:S01]  /*5310*/  MUFU.EX2 R125, R125 ;  /* 0x0000007d007d7308 */ /* 0x000e620000000800 */
[C---:B--2---:R-:W-:Y:S01]  /*5320*/  FADD.FTZ R40, R182.reuse, R25 ;  /* 0x00000019b6287221 */ /* 0x044fe20000010000 */
[----:B------:R-:W-:Y:S01]  /*5330*/  F2FP.F16.F32.PACK_AB R182, R182, R121 ;  /* 0x00000079b6b6723e */ /* 0x000fe200000000ff */
[----:B0-----:R-:W-:-:S05]  /*5340*/  IMAD.MOV.U32 R57, RZ, RZ, R119 ;  /* 0x000000ffff397224 */ /* 0x001fca00078e0077 */
[----:B------:R-:W0:Y:S01]  /*5350*/  MUFU.EX2 R37, R37 ;  /* 0x0000002500257308 */ /* 0x000e220000000800 */
[C---:B---3--:R-:W-:Y:S01]  /*5360*/  FADD.FTZ R38, R34.reuse, R7 ;  /* 0x0000000722267221 */ /* 0x048fe20000010000 */
[----:B------:R-:W-:Y:S01]  /*5370*/  F2FP.F16.F32.PACK_AB R187, R34, R33 ;  /* 0x0000002122bb723e */ /* 0x000fe200000000ff */
[--C-:B------:R-:W-:Y:S02]  /*5380*/  IMAD.MOV.U32 R34, RZ, RZ, R119.reuse ;  /* 0x000000ffff227224 */ /* 0x100fe400078e0077 */
[----:B------:R-:W-:-:S03]  /*5390*/  IMAD.MOV.U32 R33, RZ, RZ, R119 ;  /* 0x000000ffff217224 */ /* 0x000fc600078e0077 */
[----:B------:R-:W2:Y:S01]  /*53a0*/  MUFU.EX2 R176, R127 ;  /* 0x0000007f00b07308 */ /* 0x000ea20000000800 */
[----:B-1----:R-:W-:-:S07]  /*53b0*/  FADD.FTZ R25, R125, R40 ;  /* 0x000000287d197221 */ /* 0x002fce0000010000 */
[----:B------:R1:W3:Y:S01]  /*53c0*/  MUFU.EX2 R2, R35 ;  /* 0x0000002300027308 */ /* 0x0002e20000000800 */
[----:B0-----:R-:W-:-:S07]  /*53d0*/  FADD.FTZ R7, R37, R38 ;  /* 0x0000002625077221 */ /* 0x001fce0000010000 */
[----:B------:R-:W0:Y:S01]  /*53e0*/  MUFU.EX2 R129, R129 ;  /* 0x0000008100817308 */ /* 0x000e220000000800 */
[C---:B--2---:R-:W-:Y:S01]  /*53f0*/  FADD.FTZ R40, R176.reuse, R25 ;  /* 0x00000019b0287221 */ /* 0x044fe20000010000 */
[----:B------:R-:W-:Y:S01]  /*5400*/  F2FP.F16.F32.PACK_AB R176, R176, R125 ;  /* 0x0000007db0b0723e */ /* 0x000fe200000000ff */
[----:B-1----:R-:W-:-:S05]  /*5410*/  IMAD.MOV.U32 R35, RZ, RZ, R119 ;  /* 0x000000ffff237224 */ /* 0x002fca00078e0077 */
[----:B------:R-:W1:Y:S01]  /*5420*/  MUFU.EX2 R29, R29 ;  /* 0x0000001d001d7308 */ /* 0x000e620000000800 */
[C---:B---3--:R-:W-:Y:S01]  /*5430*/  FADD.FTZ R38, R2.reuse, R7 ;  /* 0x0000000702267221 */ /* 0x048fe20000010000 */
[----:B------:R-:W-:Y:S01]  /*5440*/  F2FP.F16.F32.PACK_AB R181, R2, R37 ;  /* 0x0000002502b5723e */ /* 0x000fe200000000ff */
[----:B------:R-:W-:Y:S02]  /*5450*/  IMAD.MOV.U32 R2, RZ, RZ, 0x3f800000 ;  /* 0x3f800000ff027424 */ /* 0x000fe400078e00ff */
[----:B------:R-:W-:-:S03]  /*5460*/  IMAD.MOV.U32 R37, RZ, RZ, R119 ;  /* 0x000000ffff257224 */ /* 0x000fc600078e0077 */
[----:B------:R-:W2:Y:S01]  /*5470*/  MUFU.EX2 R10, R10 ;  /* 0x0000000a000a7308 */ /* 0x000ea20000000800 */
[----:B0-----:R-:W-:Y:S01]  /*5480*/  FADD.FTZ R7, R129, R40 ;  /* 0x0000002881077221 */ /* 0x001fe20000010000 */
[----:B------:R-:W-:-:S06]  /*5490*/  IMAD.MOV.U32 R40, RZ, RZ, R119 ;  /* 0x000000ffff287224 */ /* 0x000fcc00078e0077 */
[----:B------:R0:W3:Y:S01]  /*54a0*/  MUFU.EX2 R6, R39 ;  /* 0x0000002700067308 */ /* 0x0000e20000000800 */
[----:B-1----:R-:W-:Y:S01]  /*54b0*/  FADD.FTZ R25, R29, R38 ;  /* 0x000000261d197221 */ /* 0x002fe20000010000 */
[----:B------:R-:W-:-:S06]  /*54c0*/  IMAD.MOV.U32 R38, RZ, RZ, R119 ;  /* 0x000000ffff267224 */ /* 0x000fcc00078e0077 */
[----:B------:R-:W1:Y:S01]  /*54d0*/  MUFU.EX2 R73, R73 ;  /* 0x0000004900497308 */ /* 0x000e620000000800 */
[C---:B--2---:R-:W-:Y:S01]  /*54e0*/  FADD.FTZ R7, R10.reuse, R7 ;  /* 0x000000070a077221 */ /* 0x044fe20000010000 */
[----:B------:R-:W-:Y:S01]  /*54f0*/  F2FP.F16.F32.PACK_AB R178, R10, R129 ;  /* 0x000000810ab2723e */ /* 0x000fe200000000ff */
[----:B0-----:R-:W-:-:S05]  /*5500*/  IMAD.MOV.U32 R39, RZ, RZ, R119 ;  /* 0x000000ffff277224 */ /* 0x001fca00078e0077 */
[----:B------:R0:W2:Y:S01]  /*5510*/  MUFU.EX2 R36, R27 ;  /* 0x0000001b00247308 */ /* 0x0000a20000000800 */
[C---:B---3--:R-:W-:Y:S01]  /*5520*/  FADD.FTZ R10, R6.reuse, R25 ;  /* 0x00000019060a7221 */ /* 0x048fe20000010000 */
[----:B------:R-:W-:Y:S01]  /*5530*/  F2FP.F16.F32.PACK_AB R183, R6, R29 ;  /* 0x0000001d06b7723e */ /* 0x000fe200000000ff */
[--C-:B------:R-:W-:Y:S02]  /*5540*/  IMAD.MOV.U32 R29, RZ, RZ, R119.reuse ;  /* 0x000000ffff1d7224 */ /* 0x100fe400078e0077 */
[----:B------:R-:W-:-:S03]  /*5550*/  IMAD.MOV.U32 R25, RZ, RZ, R119 ;  /* 0x000000ffff197224 */ /* 0x000fc600078e0077 */
[----:B------:R-:W3:Y:S01]  /*5560*/  MUFU.EX2 R77, R77 ;  /* 0x0000004d004d7308 */ /* 0x000ee20000000800 */
[----:B-1----:R-:W-:Y:S01]  /*5570*/  FADD.FTZ R11, R73, R10 ;  /* 0x0000000a490b7221 */ /* 0x002fe20000010000 */
[----:B0-----:R-:W-:-:S06]  /*5580*/  IMAD.MOV.U32 R27, RZ, RZ, R119 ;  /* 0x000000ffff1b7224 */ /* 0x001fcc00078e0077 */
        /* <DEDUP_REMOVED lines=12> */
[----:B------:R-:W-:Y:S01]  /*5650*/  R2UR UR4, R16 ;  /* 0x00000000100472ca */ /* 0x000fe200000e0000 */
[----:B------:R-:W-:Y:S01]  /*5660*/  VIADD R11, R120, 0xfffffffe ;  /* 0xfffffffe780b7836 */ /* 0x000fe20000000000 */
[----:B------:R-:W-:Y:S01]  /*5670*/  CS2R R118, SRZ ;  /* 0x0000000000767805 */ /* 0x000fe2000001ff00 */
[----:B------:R-:W-:Y:S01]  /*5680*/  IMAD.MOV.U32 R10, RZ, RZ, R3 ;  /* 0x000000ffff0a7224 */ /* 0x000fe200078e0003 */
[----:B------:R-:W-:Y:S01]  /*5690*/  CS2R R114, SRZ ;  /* 0x0000000000727805 */ /* 0x000fe2000001ff00 */
[----:B------:R-:W-:Y:S01]  /*56a0*/  IMAD.MOV.U32 R15, RZ, RZ, R4 ;  /* 0x000000ffff0f7224 */ /* 0x000fe200078e0004 */
[----:B------:R-:W-:Y:S01]  /*56b0*/  CS2R R110, SRZ ;  /* 0x00000000006e7805 */ /* 0x000fe2000001ff00 */
[----:B------:R-:W-:Y:S01]  /*56c0*/  IMAD.MOV.U32 R13, RZ, RZ, R17 ;  /* 0x000000ffff0d7224 */ /* 0x000fe200078e0011 */
        /* <DEDUP_REMOVED lines=45> */
[----:B------:R-:W-:-:S07]  /*59a0*/  CS2R R24, SRZ ;  /* 0x0000000000187805 */ /* 0x000fce000001ff00 */
.L_x_3829:
        /* <DEDUP_REMOVED lines=8> */
.L_x_3821:
[----:B------:R-:W0:Y:S01]  /*5a30*/  S2UR UR7, SR_CgaCtaId ;  /* 0x00000000000779c3 */ /* 0x000e220000008800 */
[----:B------:R-:W-:Y:S01]  /*5a40*/  UMOV UR6, 0x400 ;  /* 0x0000040000067882 */ /* 0x000fe20000000000 */
[----:B------:R-:W-:Y:S01]  /*5a50*/  IMAD.U32 R12, RZ, RZ, UR5 ;  /* 0x00000005ff0c7e24 */ /* 0x000fe2000f8e00ff */
[----:B------:R-:W-:Y:S01]  /*5a60*/  SHF.L.U32 R3, R17, 0x1f, RZ ;  /* 0x0000001f11037819 */ /* 0x000fe200000006ff */
[----:B0-----:R-:W-:-:S06]  /*5a70*/  ULEA UR6, UR7, UR6, 0x18 ;  /* 0x0000000607067291 */ /* 0x001fcc000f8ec03f */
[----:B------:R-:W-:-:S04]  /*5a80*/  IMAD.U32 R5, RZ, RZ, UR6 ;  /* 0x00000006ff057e24 */ /* 0x000fc8000f8e00ff */
[----:B------:R-:W-:-:S04]  /*5a90*/  IMAD R12, R12, 0x8, R5 ;  /* 0x000000080c0c7824 */ /* 0x000fc800078e0205 */
[----:B------:R0:W1:Y:S01]  /*5aa0*/  SYNCS.PHASECHK.TRANS64.TRYWAIT P2, [R12+URZ+0x36830], R3 ;  /* 0x036830030c0075a7 */ /* 0x000062000804017f */
[----:B------:R-:W-:Y:S05]  /*5ab0*/  @!P0 BRA `(.L_x_3822) ;  /* 0x0000000000048947 */ /* 0x000fea0003800000 */
[----:B------:R-:W-:Y:S01]  /*5ac0*/  BPT.TRAP 0x1 ;  /* 0x000000040000795c */ /* 0x000fe20000300000 */
.L_x_3822:
[----:B------:R-:W-:Y:S01]  /*5ad0*/  IMAD R0, R16, 0xa80, R9 ;  /* 0x00000a8010007824 */ /* 0x000fe200078e0209 */
[----:B-1----:R-:W-:Y:S06]  /*5ae0*/  @P2 BRA `(.L_x_3823) ;  /* 0x0000000000082947 */ /* 0x002fec0003800000 */
[----:B------:R-:W1:Y:S02]  /*5af0*/  SYNCS.PHASECHK.TRANS64.TRYWAIT P2, [R12+URZ+0x36830], R3 ;  /* 0x036830030c0075a7 */ /* 0x000e64000804017f */
[----:B-1----:R-:W-:Y:S05]  /*5b00*/  @!P2 BRA `(.L_x_3824) ;  /* 0x000000d400fca947 */ /* 0x002fea0003800000 */
.L_x_3823:
[----:B------:R-:W-:Y:S01]  /*5b10*/  R2UR UR6, R0 ;  /* 0x00000000000672ca */ /* 0x000fe200000e0000 */
[----:B------:R-:W-:Y:S01]  /*5b20*/  WARPGROUP.ARRIVE ;  /* 0x00000000000079c5 */ /* 0x000fe20000000000 */
        /* <DEDUP_REMOVED lines=11> */
[----:B------:R-:W-:Y:S01]  /*5be0*/  UMOV UR10, UR6 ;  /* 0x00000006000a7c82 */ /* 0x000fe20008000000 */
[----:B------:R-:W-:Y:S01]  /*5bf0*/  UIADD3 UR5, UR6, 0x80, URZ ;  /* 0x0000008006057890 */ /* 0x000fe2000fffe03f */
[----:B------:R-:W-:Y:S01]  /*5c00*/  HGMMA.64x16x16.F32 R168, gdesc[UR8], RZ, !UPT, gsb0 ;  /* 0x0020000008a879f0 */ /* 0x000fe2000c0008ff */
[----:B------:R-:W-:Y:S01]  /*5c10*/  UMOV UR11, 0x40000040 ;  /* 0x40000040000b7882 */ /* 0x000fe20000000000 */
[----:B------:R-:W-:Y:S01]  /*5c20*/  UIADD3 UR7, UR6, 0x100, URZ ;  /* 0x0000010006077890 */ /* 0x000fe2000fffe03f */
[-C--:B------:R-:W-:Y:S01]  /*5c30*/  FMUL.FTZ R24, R24, R8.reuse ;  /* 0x0000000818187220 */ /* 0x080fe20000410000 */
[----:B------:R-:W-:Y:S01]  /*5c40*/  UIADD3 UR14, UR6, 0x2, URZ ;  /* 0x00000002060e7890 */ /* 0x000fe2000fffe03f */
[-C--:B------:R-:W-:Y:S01]  /*5c50*/  FMUL.FTZ R25, R25, R8.reuse ;  /* 0x0000000819197220 */ /* 0x080fe20000410000 */
[----:B------:R-:W-:Y:S01]  /*5c60*/  UMOV UR10, UR5 ;  /* 0x00000005000a7c82 */ /* 0x000fe20008000000 */
        /* <DEDUP_REMOVED lines=117> */
[----:B------:R-:W-:Y:S01]  /*63c0*/  FMUL.FTZ R119, R119, R2 ;  /* 0x0000000277777220 */ /* 0x000fe20000410000 */
[----:B------:R-:W-:-:S02]  /*63d0*/  WARPGROUP.DEPBAR.LE gsb0, 0x0 ;  /* 0x00008000000079c5 */ /* 0x000fc40000010000 */
[----:B------:R-:W-:-:S06]  /*63e0*/  WARPGROUP.ARRIVE ;  /* 0x00000000000079c5 */ /* 0x000fcc0000000000 */
[----:B------:R-:W-:Y:S01]  /*63f0*/  HGMMA.64x16x16.F32 R144, gdesc[UR8], RZ, !UPT, gsb0 ;  /* 0x00200000089079f0 */ /* 0x000fe2000c0008ff */
[----:B------:R-:W-:Y:S01]  /*6400*/  UMOV UR10, UR7 ;  /* 0x00000007000a7c82 */ /* 0x000fe20008000000 */
[----:B------:R-:W-:Y:S01]  /*6410*/  UMOV UR11, 0x40000040 ;  /* 0x40000040000b7882 */ /* 0x000fe20000000000 */
[----:B------:R-:W-:Y:S01]  /*6420*/  UIADD3 UR7, UR6, 0x300, URZ ;  /* 0x0000030006077890 */ /* 0x000fe2000fffe03f */
[----:B------:R-:W-:Y:S02]  /*6430*/  WARPGROUP.DEPBAR.LE gsb0, 0x0 ;  /* 0x00008000000079c5 */ /* 0x000fe40000010000 */
        /* <DEDUP_REMOVED lines=444> */
.L_x_3825:
[----:B------:R-:W-:Y:S01]  /*8000*/  IMAD.U32 R2, RZ, RZ, UR4 ;  /* 0x00000004ff027e24 */ /* 0x000fe2000f8e00ff */
[----:B------:R-:W-:-:S03]  /*8010*/  SHF.L.U32 R0, R13, 0x1f, RZ ;  /* 0x0000001f0d007819 */ /* 0x000fc600000006ff */
[----:B------:R-:W-:-:S04]  /*8020*/  IMAD R13, R2, 0x8, R5 ;  /* 0x00000008020d7824 */ /* 0x000fc800078e0205 */
[----:B------:R2:W3:Y:S01]  /*8030*/  SYNCS.PHASECHK.TRANS64.TRYWAIT P2, [R13+URZ+0x36850], R0 ;  /* 0x036850000d0075a7 */ /* 0x0004e2000804017f */
[----:B------:R-:W-:Y:S05]  /*8040*/  @!P0 BRA `(.L_x_3826) ;  /* 0x0000000000048947 */ /* 0x000fea0003800000 */
[----:B------:R-:W-:Y:S01]  /*8050*/  BPT.TRAP 0x1 ;  /* 0x000000040000795c */ /* 0x000fe20000300000 */
.L_x_3826:
[----:B---3--:R-:W-:Y:S05]  /*8060*/  @P2 BRA `(.L_x_3827) ;  /* 0x0000000000082947 */ /* 0x008fea0003800000 */
[----:B------:R-:W3:Y:S02]  /*8070*/  SYNCS.PHASECHK.TRANS64.TRYWAIT P2, [R13+URZ+0x36850], R0 ;  /* 0x036850000d0075a7 */ /* 0x000ee4000804017f */
[----:B---3--:R-:W-:Y:S05]  /*8080*/  @!P2 BRA `(.L_x_3828) ;  /* 0x000000b000b0a947 */ /* 0x008fea0003800000 */
.L_x_3827:
[----:B------:R-:W-:Y:S01]  /*8090*/  R2UR UR5, R5 ;  /* 0x00000000050572ca */ /* 0x000fe200000e0000 */
[----:B------:R-:W-:Y:S01]  /*80a0*/  WARPGROUP.ARRIVE ;  /* 0x00000000000079c5 */ /* 0x000fe20000000000 */
[----:B------:R-:W-:Y:S01]  /*80b0*/  UMOV UR7, 0x40000040 ;  /* 0x4000004000077882 */ /* 0x000fe20000000000 */
[----:B--23--:R-:W-:Y:S01]  /*80c0*/  FMNMX.FTZ R0, R168, R15, !PT ;  /* 0x0000000fa8007209 */ /* 0x00cfe20007810000 */
[----:B01----:R-:W-:Y:S01]  /*80d0*/  @!P1 VIADD R12, R12, 0x36840 ;  /* 0x000368400c0c9836 */ /* 0x003fe20000000000 */
[C---:B------:R-:W-:Y:S01]  /*80e0*/  ISETP.GT.AND P2, PT, R11.reuse, RZ, PT ;  /* 0x000000ff0b00720c */ /* 0x040fe20003f44270 */
[----:B------:R-:W-:Y:S01]  /*80f0*/  VIADD R11, R11, 0xffffffff ;  /* 0xffffffff0b0b7836 */ /* 0x000fe20000000000 */
[----:B------:R-:W-:-:S04]  /*8100*/  FMNMX.FTZ R3, R169, R0, !PT ;  /* 0x00000000a9037209 */ /* 0x000fc80007810000 */
        /* <DEDUP_REMOVED lines=10> */
[----:B------:R-:W-:-:S04]  /*81b0*/  FMNMX.FTZ R3, R165, R0, !PT ;  /* 0x00000000a5037209 */ /* 0x000fc80007810000 */
[----:B------:R-:W-:Y:S01]  /*81c0*/  FMNMX.FTZ R0, R152, R3, !PT ;  /* 0x0000000398007209 */ /* 0x000fe20007810000 */
[----:B------:R-:W-:Y:S02]  /*81d0*/  UMOV UR6, UR4 ;  /* 0x0000000400067c82 */ /* 0x000fe40008000000 */
[----:B------:R-:W-:Y:S01]  /*81e0*/  HGMMA.64x192x16.F32 R24, R200, gdesc[UR4].tnspB, R24, gsb0 ;  /* 0x42e00004c8187df0 */ /* 0x000fe20008000818 */
        /* <DEDUP_REMOVED lines=89> */
[----:B------:R-:W-:Y:S01]  /*8780*/  FADD.FTZ R133, -R3, R10 ;  /* 0x0000000a03857221 */ /* 0x000fe20000010100 */
[-CC-:B------:R-:W-:Y:S01]  /*8790*/  FFMA.FTZ R15, R168, R0.reuse, -R189.reuse ;  /* 0x00000000a80f7223 */ /* 0x180fe200000108bd */
[-CC-:B------:R-:W-:Y:S01]  /*87a0*/  FFMA.FTZ R200, R169, R0.reuse, -R189.reuse ;  /* 0x00000000a9c87223 */ /* 0x180fe200000108bd */
[-CC-:B------:R-:W-:Y:S01]  /*87b0*/  FFMA.FTZ R202, R172, R0.reuse, -R189.reuse ;  /* 0x00000000acca7223 */ /* 0x180fe200000108bd */
[-C--:B------:R-:W-:Y:S01]  /*87c0*/  FMUL.FTZ R2, R133, R0.reuse ;  /* 0x0000000085027220 */ /* 0x080fe20000410000 */
[-C--:B------:R-:W-:Y:S01]  /*87d0*/  FMUL.FTZ R133, R3, R0.reuse ;  /* 0x0000000003857220 */ /* 0x080fe20000410000 */
[-CC-:B------:R-:W-:Y:S01]  /*87e0*/  FFMA.FTZ R169, R173, R0.reuse, -R189.reuse ;  /* 0x00000000ada97223 */ /* 0x180fe200000108bd */
[----:B------:R-:W0:Y:S01]  /*87f0*/  MUFU.EX2 R15, R15 ;  /* 0x0000000f000f7308 */ /* 0x000e220000000800 */
[-C--:B------:R-:W-:Y:S01]  /*8800*/  FFMA.FTZ R14, R120, R0.reuse, -R189 ;  /* 0x00000000780e7223 */ /* 0x080fe200000108bd */
[-CC-:B------:R-:W-:Y:S01]  /*8810*/  FFMA.FTZ R201, R170, R0.reuse, -R133.reuse ;  /* 0x00000000aac97223 */ /* 0x180fe20000010885 */
[-CC-:B------:R-:W-:Y:S01]  /*8820*/  FFMA.FTZ R10, R171, R0.reuse, -R133.reuse ;  /* 0x00000000ab0a7223 */ /* 0x180fe20000010885 */
[-CC-:B------:R-:W-:Y:S01]  /*8830*/  FFMA.FTZ R203, R174, R0.reuse, -R133.reuse ;  /* 0x00000000aecb7223 */ /* 0x180fe20000010885 */
[-C--:B------:R-:W-:Y:S01]  /*8840*/  FFMA.FTZ R120, R175, R0.reuse, -R133 ;  /* 0x00000000af787223 */ /* 0x080fe20000010885 */
[-CC-:B------:R-:W-:Y:S01]  /*8850*/  FFMA.FTZ R196, R160, R0.reuse, -R189.reuse ;  /* 0x00000000a0c47223 */ /* 0x180fe200000108bd */
[-CC-:B------:R-:W-:Y:S01]  /*8860*/  FFMA.FTZ R188, R144, R0.reuse, -R189.reuse ;  /* 0x0000000090bc7223 */ /* 0x180fe200000108bd */
[----:B------:R-:W-:Y:S01]  /*8870*/  MUFU.EX2 R200, R200 ;  /* 0x000000c800c87308 */ /* 0x000fe20000000800 */
[-C--:B------:R-:W-:Y:S01]  /*8880*/  FFMA.FTZ R124, R124, R0.reuse, -R189 ;  /* 0x000000007c7c7223 */ /* 0x080fe200000108bd */
[-C--:B------:R-:W-:Y:S01]  /*8890*/  FFMA.FTZ R197, R162, R0.reuse, -R133 ;  /* 0x00000000a2c57223 */ /* 0x080fe20000010885 */
[----:B------:R-:W-:Y:S01]  /*88a0*/  @!P1 PRMT R144, RZ, 0x654, R12 ;  /* 0x00000654ff909816 */ /* 0x000fe2000000000c */
[-CC-:B------:R-:W-:Y:S01]  /*88b0*/  FFMA.FTZ R173, R161, R0.reuse, -R189.reuse ;  /* 0x00000000a1ad7223 */ /* 0x180fe200000108bd */
[-C--:B------:R-:W-:Y:S01]  /*88c0*/  FFMA.FTZ R198, R164, R0.reuse, -R189 ;  /* 0x00000000a4c67223 */ /* 0x080fe200000108bd */
[-C--:B------:R-:W-:Y:S01]  /*88d0*/  FFMA.FTZ R199, R166, R0.reuse, -R133 ;  /* 0x00000000a6c77223 */ /* 0x080fe20000010885 */
[-C--:B------:R-:W-:Y:S01]  /*88e0*/  FFMA.FTZ R161, R165, R0.reuse, -R189 ;  /* 0x00000000a5a17223 */ /* 0x080fe200000108bd */
[----:B------:R-:W-:Y:S01]  /*88f0*/  MUFU.EX2 R2, R2 ;  /* 0x0000000200027308 */ /* 0x000fe20000000800 */
[----:B0-----:R-:W-:Y:S01]  /*8900*/  FFMA.FTZ R7, R8, R7, R15 ;  /* 0x0000000708077223 */ /* 0x001fe2000001000f */
[-C--:B------:R-:W-:Y:S01]  /*8910*/  FFMA.FTZ R192, R152, R0.reuse, -R189 ;  /* 0x0000000098c07223 */ /* 0x080fe200000108bd */
[-C--:B------:R-:W-:Y:S01]  /*8920*/  FFMA.FTZ R193, R154, R0.reuse, -R133 ;  /* 0x000000009ac17223 */ /* 0x080fe20000010885 */
[-C--:B------:R-:W-:Y:S01]  /*8930*/  FFMA.FTZ R194, R156, R0.reuse, -R189 ;  /* 0x000000009cc27223 */ /* 0x080fe200000108bd */
[-C--:B------:R-:W-:Y:S01]  /*8940*/  FFMA.FTZ R195, R158, R0.reuse, -R133 ;  /* 0x000000009ec37223 */ /* 0x080fe20000010885 */
[-CC-:B------:R-:W-:Y:S01]  /*8950*/  FFMA.FTZ R190, R148, R0.reuse, -R189.reuse ;  /* 0x0000000094be7223 */ /* 0x180fe200000108bd */
[-CC-:B------:R-:W-:Y:S01]  /*8960*/  FFMA.FTZ R137, R137, R0.reuse, -R189.reuse ;  /* 0x0000000089897223 */ /* 0x180fe200000108bd */
[----:B------:R-:W-:Y:S01]  /*8970*/  MUFU.EX2 R201, R201 ;  /* 0x000000c900c97308 */ /* 0x000fe20000000800 */
[-CC-:B------:R-:W-:Y:S01]  /*8980*/  FFMA.FTZ R141, R141, R0.reuse, -R189.reuse ;  /* 0x000000008d8d7223 */ /* 0x180fe200000108bd */
[-CC-:B------:R-:W-:Y:S01]  /*8990*/  FFMA.FTZ R121, R121, R0.reuse, -R189.reuse ;  /* 0x0000000079797223 */ /* 0x180fe200000108bd */
[-C--:B------:R-:W-:Y:S01]  /*89a0*/  FFMA.FTZ R125, R125, R0.reuse, -R189 ;  /* 0x000000007d7d7223 */ /* 0x080fe200000108bd */
        /* <DEDUP_REMOVED lines=9> */
[----:B------:R-:W-:-:S03]  /*8a40*/  FFMA.FTZ R127, R127, R0, -R133 ;  /* 0x000000007f7f7223 */ /* 0x000fc60000010885 */
[----:B------:R-:W-:Y:S08]  /*8a50*/  MUFU.EX2 R202, R202 ;  /* 0x000000ca00ca7308 */ /* 0x000ff00000000800 */
[----:B------:R-:W-:Y:S08]  /*8a60*/  MUFU.EX2 R203, R203 ;  /* 0x000000cb00cb7308 */ /* 0x000ff00000000800 */
[----:B------:R-:W-:Y:S08]  /*8a70*/  MUFU.EX2 R169, R169 ;  /* 0x000000a900a97308 */ /* 0x000ff00000000800 */
[----:B------:R-:W-:Y:S08]  /*8a80*/  MUFU.EX2 R120, R120 ;  /* 0x0000007800787308 */ /* 0x000ff00000000800 */
[----:B------:R0:W-:Y:S08]  /*8a90*/  MUFU.EX2 R20, R124 ;  /* 0x0000007c00147308 */ /* 0x0001f00000000800 */
[----:B------:R-:W-:Y:S01]  /*8aa0*/  MUFU.EX2 R196, R196 ;  /* 0x000000c400c47308 */ /* 0x000fe20000000800 */
[----:B0-----:R-:W-:-:S07]  /*8ab0*/  FFMA.FTZ R124, R163, R0, -R133 ;  /* 0x00000000a37c7223 */ /* 0x001fce0000010885 */
        /* <DEDUP_REMOVED lines=16> */
[-C--:B------:R-:W-:Y:S01]  /*8bc0*/  FFMA.FTZ R187, R142, R0.reuse, -R133 ;  /* 0x000000008ebb7223 */ /* 0x080fe20000010885 */
[-C--:B------:R-:W-:Y:S01]  /*8bd0*/  FFMA.FTZ R184, R136, R0.reuse, -R189 ;  /* 0x0000000088b87223 */ /* 0x080fe200000108bd */
[-C--:B------:R-:W-:Y:S01]  /*8be0*/  FFMA.FTZ R136, R159, R0.reuse, -R133 ;  /* 0x000000009f887223 */ /* 0x080fe20000010885 */
[-C--:B------:R-:W-:Y:S01]  /*8bf0*/  FFMA.FTZ R186, R140, R0.reuse, -R189 ;  /* 0x000000008cba7223 */ /* 0x080fe200000108bd */
[----:B------:R-:W-:Y:S01]  /*8c00*/  HGMMA.64x192x16.F32 R24, R180, gdesc[UR4].tnspB, R24, gsb0 ;  /* 0x42e00004b4187df0 */ /* 0x000fe20008000818 */
[----:B------:R-:W-:Y:S01]  /*8c10*/  UMOV UR6, UR4 ;  /* 0x0000000400067c82 */ /* 0x000fe20008000000 */
[----:B------:R-:W-:Y:S01]  /*8c20*/  UMOV UR7, 0x40000040 ;  /* 0x4000004000077882 */ /* 0x000fe20000000000 */
[----:B------:R-:W-:Y:S01]  /*8c30*/  FFMA.FTZ R140, R147, R0, -R133 ;  /* 0x00000000938c7223 */ /* 0x000fe20000010885 */
[----:B------:R-:W-:Y:S01]  /*8c40*/  MUFU.EX2 R136, R136 ;  /* 0x0000008800887308 */ /* 0x000fe20000000800 */
[----:B------:R-:W-:-:S07]  /*8c50*/  R2UR UR4, R16 ;  /* 0x00000000100472ca */ /* 0x000fce00000e0000 */
        /* <DEDUP_REMOVED lines=18> */
[----:B------:R-:W-:Y:S08]  /*8d80*/  MUFU.EX2 R123, R123 ;  /* 0x0000007b007b7308 */ /* 0x000ff00000000800 */
[----:B------:R-:W1:Y:S08]  /*8d90*/  MUFU.EX2 R125, R125 ;  /* 0x0000007d007d7308 */ /* 0x000e700000000800 */
[----:B------:R-:W-:Y:S01]  /*8da0*/  MUFU.EX2 R127, R127 ;  /* 0x0000007f007f7308 */ /* 0x000fe20000000800 */
[----:B------:R-:W-:-:S02]  /*8db0*/  WARPGROUP.DEPBAR.LE gsb0, 0x0 ;  /* 0x00008000000079c5 */ /* 0x000fc40000010000 */
[----:B------:R-:W-:Y:S01]  /*8dc0*/  WARPGROUP.ARRIVE ;  /* 0x00000000000079c5 */ /* 0x000fe20000000000 */
[-C--:B------:R-:W-:Y:S01]  /*8dd0*/  FFMA.FTZ R180, R128, R0.reuse, -R189 ;  /* 0x0000000080b47223 */ /* 0x080fe200000108bd */
[-C--:B------:R-:W-:Y:S01]  /*8de0*/  FFMA.FTZ R128, R167, R0.reuse, -R133 ;  /* 0x00000000a7807223 */ /* 0x080fe20000010885 */
[-C--:B------:R-:W-:Y:S01]  /*8df0*/  FFMA.FTZ R182, R132, R0.reuse, -R189 ;  /* 0x0000000084b67223 */ /* 0x080fe200000108bd */
[-CC-:B------:R-:W-:Y:S01]  /*8e00*/  FFMA.FTZ R132, R155, R0.reuse, -R133.reuse ;  /* 0x000000009b847223 */ /* 0x180fe20000010885 */
[-CC-:B------:R-:W-:Y:S01]  /*8e10*/  FFMA.FTZ R181, R130, R0.reuse, -R133.reuse ;  /* 0x0000000082b57223 */ /* 0x180fe20000010885 */
[----:B------:R-:W-:Y:S01]  /*8e20*/  HGMMA.64x192x16.F32 R24, R176, gdesc[UR4].tnspB, R24, gsb0 ;  /* 0x42e00004b0187df0 */ /* 0x000fe20008000818 */
[----:B------:R-:W-:Y:S01]  /*8e30*/  FFMA.FTZ R189, R146, R0, -R133 ;  /* 0x0000000092bd7223 */ /* 0x000fe20000010885 */
[----:B------:R-:W2:Y:S08]  /*8e40*/  MUFU.EX2 R128, R128 ;  /* 0x0000008000807308 */ /* 0x000eb00000000800 */
[----:B------:R-:W3:Y:S08]  /*8e50*/  MUFU.EX2 R132, R132 ;  /* 0x0000008400847308 */ /* 0x000ef00000000800 */
[----:B------:R-:W4:Y:S08]  /*8e60*/  MUFU.EX2 R189, R189 ;  /* 0x000000bd00bd7308 */ /* 0x000f300000000800 */
[----:B------:R-:W-:Y:S08]  /*8e70*/  MUFU.EX2 R180, R180 ;  /* 0x000000b400b47308 */ /* 0x000ff00000000800 */
[----:B------:R-:W-:Y:S08]  /*8e80*/  MUFU.EX2 R181, R181 ;  /* 0x000000b500b57308 */ /* 0x000ff00000000800 */
[----:B------:R-:W-:Y:S08]  /*8e90*/  MUFU.EX2 R182, R182 ;  /* 0x000000b600b67308 */ /* 0x000ff00000000800 */
[----:B------:R-:W-:Y:S01]  /*8ea0*/  MUFU.EX2 R183, R134 ;  /* 0x0000008600b77308 */ /* 0x000fe20000000800 */
[----:B------:R-:W-:-:S02]  /*8eb0*/  WARPGROUP.DEPBAR.LE gsb0, 0x0 ;  /* 0x00008000000079c5 */ /* 0x000fc40000010000 */
[----:B------:R5:W-:Y:S05]  /*8ec0*/  @!P1 SYNCS.ARRIVE.TRANS64.RED.A1T0 RZ, [R144+URZ], RZ ;  /* 0x000000ff90ff99a7 */ /* 0x000bea000810043f */
[----:B------:R-:W-:Y:S01]  /*8ed0*/  MUFU.EX2 R179, R126 ;  /* 0x0000007e00b37308 */ /* 0x000fe20000000800 */
[----:B0-----:R-:W-:Y:S02]  /*8ee0*/  F2FP.F16.F32.PACK_AB R176, R121, R14 ;  /* 0x0000000e79b0723e */ /* 0x001fe400000000ff */
[----:B-1----:R-:W-:Y:S01]  /*8ef0*/  F2FP.F16.F32.PACK_AB R178, R125, R20 ;  /* 0x000000147db2723e */ /* 0x002fe200000000ff */
[----:B-----5:R-:W-:Y:S02]  /*8f00*/  @!P1 VIADD R144, R13, 0x36860 ;  /* 0x000368600d909836 */ /* 0x020fe40000000000 */
[----:B------:R-:W-:Y:S01]  /*8f10*/  FADD.FTZ R13, R200, R7 ;  /* 0x00000007c80d7221 */ /* 0x000fe20000010000 */
[----:B------:R-:W-:Y:S01]  /*8f20*/  FFMA.FTZ R7, R2, R6, R201 ;  /* 0x0000000602077223 */ /* 0x000fe200000100c9 */
[----:B------:R-:W-:-:S02]  /*8f30*/  F2FP.F16.F32.PACK_AB R200, R200, R15 ;  /* 0x0000000fc8c8723e */ /* 0x000fc400000000ff */
[----:B------:R-:W-:Y:S01]  /*8f40*/  FADD.FTZ R6, R202, R13 ;  /* 0x0000000dca067221 */ /* 0x000fe20000010000 */
[C---:B------:R-:W-:Y:S01]  /*8f50*/  FADD.FTZ R138, R10.reuse, R7 ;  /* 0x000000070a8a7221 */ /* 0x040fe20000010000 */
[----:B------:R-:W-:Y:S02]  /*8f60*/  F2FP.F16.F32.PACK_AB R201, R10, R201 ;  /* 0x000000c90ac9723e */ /* 0x000fe400000000ff */
[----:B------:R-:W-:Y:S01]  /*8f70*/  FADD.FTZ R13, R169, R6 ;  /* 0x00000006a90d7221 */ /* 0x000fe20000010000 */
[----:B------:R-:W-:Y:S01]  /*8f80*/  FADD.FTZ R7, R203, R138 ;  /* 0x0000008acb077221 */ /* 0x000fe20000010000 */
[----:B------:R-:W-:Y:S01]  /*8f90*/  FFMA.FTZ R6, R139, R0, -R133 ;  /* 0x000000008b067223 */ /* 0x000fe20000010885 */
[----:B------:R-:W-:Y:S01]  /*8fa0*/  F2FP.F16.F32.PACK_AB R203, R120, R203 ;  /* 0x000000cb78cb723e */ /* 0x000fe200000000ff */
[----:B------:R-:W-:Y:S01]  /*8fb0*/  FADD.FTZ R142, R196, R13 ;  /* 0x0000000dc48e7221 */ /* 0x000fe20000010000 */
[----:B------:R-:W-:Y:S01]  /*8fc0*/  FADD.FTZ R138, R120, R7 ;  /* 0x00000007788a7221 */ /* 0x000fe20000010000 */
[----:B------:R-:W-:-:S02]  /*8fd0*/  @!P1 PRMT R144, RZ, 0x654, R144 ;  /* 0x00000654ff909816 */ /* 0x000fc40000000090 */
[----:B------:R-:W-:Y:S01]  /*8fe0*/  FADD.FTZ R13, R173, R142 ;  /* 0x0000008ead0d7221 */ /* 0x000fe20000010000 */
[----:B------:R-:W-:Y:S01]  /*8ff0*/  FADD.FTZ R7, R197, R138 ;  /* 0x0000008ac5077221 */ /* 0x000fe20000010000 */
[----:B------:R-:W0:Y:S01]  /*9000*/  MUFU.EX2 R6, R6 ;  /* 0x0000000600067308 */ /* 0x000e220000000800 */
[----:B------:R1:W-:Y:S01]  /*9010*/  @!P1 SYNCS.ARRIVE.TRANS64.RED.A1T0 RZ, [R144+URZ], RZ ;  /* 0x000000ff90ff99a7 */ /* 0x0003e2000810043f */
[----:B------:R-:W-:Y:S01]  /*9020*/  FADD.FTZ R138, R198, R13 ;  /* 0x0000000dc68a7221 */ /* 0x000fe20000010000 */
[----:B------:R-:W-:Y:S01]  /*9030*/  FADD.FTZ R130, R124, R7 ;  /* 0x000000077c827221 */ /* 0x000fe20000010000 */
[----:B------:R-:W-:Y:S01]  /*9040*/  FFMA.FTZ R7, R122, R0, -R133 ;  /* 0x000000007a077223 */ /* 0x000fe20000010885 */
[----:B------:R-:W-:Y:S01]  /*9050*/  F2FP.F16.F32.PACK_AB R202, R169, R202 ;  /* 0x000000caa9ca723e */ /* 0x000fe200000000ff */
[----:B------:R-:W-:Y:S01]  /*9060*/  FADD.FTZ R139, R161, R138 ;  /* 0x0000008aa18b7221 */ /* 0x000fe20000010000 */
[----:B------:R-:W-:Y:S01]  /*9070*/  FADD.FTZ R13, R199, R130 ;  /* 0x00000082c70d7221 */ /* 0x000fe20000010000 */
[----:B------:R-:W5:Y:S01]  /*9080*/  MUFU.EX2 R122, R143 ;  /* 0x0000008f007a7308 */ /* 0x000f620000000800 */
[----:B------:R-:W-:Y:S01]  /*9090*/  F2FP.F16.F32.PACK_AB R196, R173, R196 ;  /* 0x000000c4adc4723e */ /* 0x000fe200000000ff */
[----:B------:R-:W-:Y:S01]  /*90a0*/  FADD.FTZ R138, R192, R139 ;  /* 0x0000008bc08a7221 */ /* 0x000fe20000010000 */
[----:B--2---:R-:W-:Y:S01]  /*90b0*/  FADD.FTZ R130, R128, R13 ;  /* 0x0000000d80827221 */ /* 0x004fe20000010000 */
[----:B------:R-:W-:-:S02]  /*90c0*/  F2FP.F16.F32.PACK_AB R197, R124, R197 ;  /* 0x000000c57cc5723e */ /* 0x000fc400000000ff */
[----:B------:R-:W-:Y:S01]  /*90d0*/  FADD.FTZ R139, R21, R138 ;  /* 0x0000008a158b7221 */ /* 0x000fe20000010000 */
[----:B------:R-:W-:Y:S01]  /*90e0*/  FADD.FTZ R13, R193, R130 ;  /* 0x00000082c10d7221 */ /* 0x000fe20000010000 */
[----:B------:R2:W1:Y:S01]  /*90f0*/  MUFU.EX2 R177, R7 ;  /* 0x0000000700b17308 */ /* 0x0004620000000800 */
[----:B------:R-:W-:Y:S01]  /*9100*/  F2FP.F16.F32.PACK_AB R198, R161, R198 ;  /* 0x000000c6a1c6723e */ /* 0x000fe200000000ff */
[----:B------:R-:W-:Y:S01]  /*9110*/  FADD.FTZ R138, R194, R139 ;  /* 0x0000008bc28a7221 */ /* 0x000fe20000010000 */
[----:B---3--:R-:W-:Y:S01]  /*9120*/  FADD.FTZ R130, R132, R13 ;  /* 0x0000000d84827221 */ /* 0x008fe20000010000 */
[----:B------:R-:W-:Y:S02]  /*9130*/  F2FP.F16.F32.PACK_AB R199, R128, R199 ;  /* 0x000000c780c7723e */ /* 0x000fe400000000ff */
[----:B------:R-:W-:Y:S01]  /*9140*/  FADD.FTZ R15, R153, R138 ;  /* 0x0000008a990f7221 */ /* 0x000fe20000010000 */
[----:B------:R-:W-:Y:S01]  /*9150*/  FADD.FTZ R13, R195, R130 ;  /* 0x00000082c30d7221 */ /* 0x000fe20000010000 */
[----:B------:R-:W-:-:S02]  /*9160*/  F2FP.F16.F32.PACK_AB R192, R21, R192 ;  /* 0x000000c015c0723e */ /* 0x000fc400000000ff */
[----:B------:R-:W-:Y:S01]  /*9170*/  FADD.FTZ R138, R188, R15 ;  /* 0x0000000fbc8a7221 */ /* 0x000fe20000010000 */
[----:B------:R-:W-:Y:S01]  /*9180*/  FADD.FTZ R130, R136, R13 ;  /* 0x0000000d88827221 */ /* 0x000fe20000010000 */
[----:B------:R-:W-:Y:S02]  /*9190*/  F2FP.F16.F32.PACK_AB R193, R132, R193 ;  /* 0x000000c184c1723e */ /* 0x000fe400000000ff */
[----:B------:R-:W-:Y:S01]  /*91a0*/  FADD.FTZ R15, R157, R138 ;  /* 0x0000008a9d0f7221 */ /* 0x000fe20000010000 */
[----:B----4-:R-:W-:Y:S01]  /*91b0*/  FADD.FTZ R13, R189, R130 ;  /* 0x00000082bd0d7221 */ /* 0x010fe20000010000 */
        /* <DEDUP_REMOVED lines=11> */
[----:B------:R-:W-:Y:S01]  /*9270*/  FADD.FTZ R13, R185, R10 ;  /* 0x0000000ab90d7221 */ /* 0x000fe20000010000 */
[----:B0-----:R-:W-:-:S02]  /*9280*/  F2FP.F16.F32.PACK_AB R185, R6, R185 ;  /* 0x000000b906b9723e */ /* 0x001fc400000000ff */
[----:B------:R-:W-:Y:S01]  /*9290*/  FADD.FTZ R120, R186, R15 ;  /* 0x0000000fba787221 */ /* 0x000fe20000010000 */
[----:B------:R-:W-:Y:S01]  /*92a0*/  FADD.FTZ R10, R6, R13 ;  /* 0x0000000d060a7221 */ /* 0x000fe20000010000 */
[----:B------:R-:W-:Y:S02]  /*92b0*/  F2FP.F16.F32.PACK_AB R190, R145, R190 ;  /* 0x000000be91be723e */ /* 0x000fe400000000ff */
[----:B------:R-:W-:Y:S01]  /*92c0*/  FADD.FTZ R15, R141, R120 ;  /* 0x000000788d0f7221 */ /* 0x000fe20000010000 */
[----:B------:R-:W-:Y:S01]  /*92d0*/  FADD.FTZ R13, R187, R10 ;  /* 0x0000000abb0d7221 */ /* 0x000fe20000010000 */
[----:B------:R-:W-:Y:S02]  /*92e0*/  F2FP.F16.F32.PACK_AB R191, R12, R191 ;  /* 0x000000bf0cbf723e */ /* 0x000fe400000000ff */
[----:B------:R-:W-:Y:S01]  /*92f0*/  FADD.FTZ R120, R180, R15 ;  /* 0x0000000fb4787221 */ /* 0x000fe20000010000 */
[----:B-----5:R-:W-:Y:S01]  /*9300*/  FADD.FTZ R10, R122, R13 ;  /* 0x0000000d7a0a7221 */ /* 0x020fe20000010000 */
[----:B------:R-:W-:Y:S01]  /*9310*/  F2FP.F16.F32.PACK_AB R184, R137, R184 ;  /* 0x000000b889b8723e */ /* 0x000fe200000000ff */
[----:B------:R-:W-:-:S02]  /*9320*/  IMAD.MOV.U32 R13, RZ, RZ, R17 ;  /* 0x000000ffff0d7224 */ /* 0x000fc400078e0011 */
[----:B--2---:R-:W-:Y:S01]  /*9330*/  FADD.FTZ R7, R149, R120 ;  /* 0x0000007895077221 */ /* 0x004fe20000010000 */
[----:B------:R-:W-:Y:S01]  /*9340*/  FADD.FTZ R10, R181, R10 ;  /* 0x0000000ab50a7221 */ /* 0x000fe20000010000 */
[----:B------:R-:W-:Y:S01]  /*9350*/  F2FP.F16.F32.PACK_AB R186, R141, R186 ;  /* 0x000000ba8dba723e */ /* 0x000fe200000000ff */
[----:B------:R-:W-:Y:S02]  /*9360*/  IMAD.MOV.U32 R15, RZ, RZ, R4 ;  /* 0x000000ffff0f7224 */ /* 0x000fe400078e0004 */
[----:B------:R-:W-:Y:S01]  /*9370*/  FADD.FTZ R6, R182, R7 ;  /* 0x00000007b6067221 */ /* 0x000fe20000010000 */
[----:B------:R-:W-:Y:S01]  /*9380*/  FADD.FTZ R10, R131, R10 ;  /* 0x0000000a830a7221 */ /* 0x000fe20000010000 */
        /* <DEDUP_REMOVED lines=8> */
[----:B-1----:R-:W-:Y:S01]  /*9410*/  FADD.FTZ R10, R177, R10 ;  /* 0x0000000ab10a7221 */ /* 0x002fe20000010000 */
[----:B------:R-:W-:Y:S02]  /*9420*/  F2FP.F16.F32.PACK_AB R182, R129, R182 ;  /* 0x000000b681b6723e */ /* 0x000fe400000000ff */
[----:B------:R-:W-:Y:S01]  /*9430*/  FADD.FTZ R6, R20, R7 ;  /* 0x0000000714067221 */ /* 0x000fe20000010000 */
[----:B------:R-:W-:Y:S01]  /*9440*/  FADD.FTZ R10, R123, R10 ;  /* 0x0000000a7b0a7221 */ /* 0x000fe20000010000 */
[----:B------:R-:W-:-:S02]  /*9450*/  F2FP.F16.F32.PACK_AB R183, R135, R183 ;  /* 0x000000b787b7723e */ /* 0x000fc400000000ff */
[----:B------:R-:W-:Y:S01]  /*9460*/  FADD.FTZ R7, R125, R6 ;  /* 0x000000067d077221 */ /* 0x000fe20000010000 */
[----:B------:R-:W-:Y:S01]  /*9470*/  FADD.FTZ R10, R179, R10 ;  /* 0x0000000ab30a7221 */ /* 0x000fe20000010000 */
[----:B------:R-:W-:Y:S02]  /*9480*/  F2FP.F16.F32.PACK_AB R177, R123, R177 ;  /* 0x000000b17bb1723e */ /* 0x000fe400000000ff */
[C---:B------:R-:W-:Y:S01]  /*9490*/  F2FP.F16.F32.PACK_AB R179, R127.reuse, R179 ;  /* 0x000000b37fb3723e */ /* 0x040fe200000000ff */
[----:B------:R-:W-:Y:S01]  /*94a0*/  FADD.FTZ R6, R127, R10 ;  /* 0x0000000a7f067221 */ /* 0x000fe20000010000 */
[----:B------:R-:W-:Y:S01]  /*94b0*/  IMAD.MOV.U32 R10, RZ, RZ, R3 ;  /* 0x000000ffff0a7224 */ /* 0x000fe200078e0003 */
[----:B------:R-:W-:Y:S06]  /*94c0*/  @P2 BRA `(.L_x_3829) ;  /* 0xffffffc400382947 */ /* 0x000fec000383ffff */
.L_x_3820:
        /* <DEDUP_REMOVED lines=99> */
.L_x_3830:
[----:B------:R-:W-:Y:S01]  /*9b00*/  IMAD R11, R16, 0x8, R5 ;  /* 0x00000008100b7824 */ /* 0x000fe200078e0205 */
[----:B------:R-:W-:-:S04]  /*9b10*/  SHF.L.U32 R2, R17, 0x1f, RZ ;  /* 0x0000001f11027819 */ /* 0x000fc800000006ff */
[----:B------:R0:W1:Y:S01]  /*9b20*/  SYNCS.PHASECHK.TRANS64.TRYWAIT P2, [R11+URZ+0x36850], R2 ;  /* 0x036850020b0075a7 */ /* 0x000062000804017f */
[----:B------:R-:W-:Y:S05]  /*9b30*/  @!P0 BRA `(.L_x_3831) ;  /* 0x0000000000048947 */ /* 0x000fea0003800000 */
[----:B------:R-:W-:Y:S01]  /*9b40*/  BPT.TRAP 0x1 ;  /* 0x000000040000795c */ /* 0x000fe20000300000 */
.L_x_3831:
[----:B-1----:R-:W-:Y:S05]  /*9b50*/  @P2 BRA `(.L_x_3832) ;  /* 0x0000000000082947 */ /* 0x002fea0003800000 */
[----:B------:R-:W1:Y:S02]  /*9b60*/  SYNCS.PHASECHK.TRANS64.TRYWAIT P0, [R11+URZ+0x36850], R2 ;  /* 0x036850020b0075a7 */ /* 0x000e64000800017f */
[----:B-1----:R-:W-:Y:S05]  /*9b70*/  @!P0 BRA `(.L_x_3833) ;  /* 0x0000009800088947 */ /* 0x002fea0003800000 */
.L_x_3832:
        /* <DEDUP_REMOVED lines=11> */
[----:B------:R-:W-:Y:S01]  /*9c30*/  IMAD.MOV.U32 R20, RZ, RZ, -0x800000 ;  /* 0xff800000ff147424 */ /* 0x000fe200078e00ff */
        /* <DEDUP_REMOVED lines=11> */
[----:B------:R-:W-:Y:S01]  /*9cf0*/  HGMMA.64x192x16.F32 R24, R200, gdesc[UR4].tnspB, R24, gsb0 ;  /* 0x42e00004c8187df0 */ /* 0x000fe20008000818 */
[----:B------:R-:W-:Y:S01]  /*9d00*/  R2UR UR6, R12 ;  /* 0x000000000c0672ca */ /* 0x000fe200000e0000 */
[----:B------:R-:W-:Y:S01]  /*9d10*/  VIADD R12, R8, 0x100 ;  /* 0x00000100080c7836 */ /* 0x000fe20000000000 */
[----:B------:R-:W-:Y:S02]  /*9d20*/  R2UR UR7, R13 ;  /* 0x000000000d0772ca */ /* 0x000fe400000e0000 */
[----:B------:R-:W-:Y:S01]  /*9d30*/  MOV R13, 0x40000040 ;  /* 0x40000040000d7802 */ /* 0x000fe20000000f00 */
[----:B------:R-:W-:Y:S02]  /*9d40*/  WARPGROUP.DEPBAR.LE gsb0, 0x0 ;  /* 0x00008000000079c5 */ /* 0x000fe40000010000 */
[----:B------:R-:W-:-:S12]  /*9d50*/  WARPGROUP.ARRIVE ;  /* 0x00000000000079c5 */ /* 0x000fd80000000000 */
[----:B------:R-:W-:Y:S01]  /*9d60*/  HGMMA.64x192x16.F32 R24, R196, gdesc[UR4].tnspB, R24, gsb0 ;  /* 0x42e00004c4187df0 */ /* 0x000fe20008000818 */
[----:B------:R-:W-:Y:S01]  /*9d70*/  R2UR UR6, R12 ;  /* 0x000000000c0672ca */ /* 0x000fe200000e0000 */
[----:B------:R-:W-:Y:S01]  /*9d80*/  VIADD R12, R8, 0x180 ;  /* 0x00000180080c7836 */ /* 0x000fe20000000000 */
[----:B------:R-:W-:Y:S01]  /*9d90*/  R2UR UR7, R13 ;  /* 0x000000000d0772ca */ /* 0x000fe200000e0000 */
[----:B------:R-:W-:Y:S01]  /*9da0*/  IMAD.MOV.U32 R13, RZ, RZ, 0x40000040 ;  /* 0x40000040ff0d7424 */ /* 0x000fe200078e00ff */
[----:B------:R-:W-:Y:S02]  /*9db0*/  WARPGROUP.DEPBAR.LE gsb0, 0x0 ;  /* 0x00008000000079c5 */ /* 0x000fe40000010000 */
[----:B------:R-:W-:-:S13]  /*9dc0*/  WARPGROUP.ARRIVE ;  /* 0x00000000000079c5 */ /* 0x000fda0000000000 */
        /* <DEDUP_REMOVED lines=9> */
[C---:B------:R-:W-:Y:S01]  /*9e60*/  VIADD R12, R8.reuse, 0x280 ;  /* 0x00000280080c7836 */ /* 0x040fe20000000000 */
[----:B------:R-:W-:Y:S01]  /*9e70*/  R2UR UR7, R13 ;  /* 0x000000000d0772ca */ /* 0x000fe200000e0000 */
[----:B------:R-:W-:Y:S02]  /*9e80*/  IMAD.MOV.U32 R13, RZ, RZ, 0x40000040 ;  /* 0x40000040ff0d7424 */ /* 0x000fe400078e00ff */
[----:B------:R-:W-:Y:S01]  /*9e90*/  VIADD R8, R8, 0x300 ;  /* 0x0000030008087836 */ /* 0x000fe20000000000 */
[----:B------:R-:W-:Y:S02]  /*9ea0*/  WARPGROUP.DEPBAR.LE gsb0, 0x0 ;  /* 0x00008000000079c5 */ /* 0x000fe40000010000 */
[----:B------:R-:W-:-:S11]  /*9eb0*/  WARPGROUP.ARRIVE ;  /* 0x00000000000079c5 */ /* 0x000fd60000000000 */
[----:B------:R-:W-:Y:S01]  /*9ec0*/  HGMMA.64x192x16.F32 R24, R184, gdesc[UR4].tnspB, R24, gsb0 ;  /* 0x42e00004b8187df0 */ /* 0x000fe20008000818 */
[----:B------:R-:W-:Y:S02]  /*9ed0*/  R2UR UR6, R12 ;  /* 0x000000000c0672ca */ /* 0x000fe400000e0000 */
[----:B------:R-:W-:Y:S01]  /*9ee0*/  R2UR UR7, R13 ;  /* 0x000000000d0772ca */ /* 0x000fe200000e0000 */
[----:B------:R-:W-:Y:S02]  /*9ef0*/  WARPGROUP.DEPBAR.LE gsb0, 0x0 ;  /* 0x00008000000079c5 */ /* 0x000fe40000010000 */
[----:B------:R-:W-:-:S14]  /*9f00*/  WARPGROUP.ARRIVE ;  /* 0x00000000000079c5 */ /* 0x000fdc0000000000 */
[----:B------:R-:W-:Y:S01]  /*9f10*/  HGMMA.64x192x16.F32 R24, R180, gdesc[UR4].tnspB, R24, gsb0 ;  /* 0x42e00004b4187df0 */ /* 0x000fe20008000818 */
[----:B------:R-:W-:Y:S01]  /*9f20*/  R2UR UR6, R8 ;  /* 0x00000000080672ca */ /* 0x000fe200000e0000 */
[----:B-1----:R-:W-:Y:S01]  /*9f30*/  FADD.FTZ R8, R5, R6 ;  /* 0x0000000605087221 */ /* 0x002fe20000010000 */
[----:B------:R-:W-:Y:S01]  /*9f40*/  R2UR UR7, R9 ;  /* 0x00000000090772ca */ /* 0x000fe200000e0000 */
[----:B------:R-:W0:Y:S04]  /*9f50*/  SHFL.BFLY PT, R5, R2, 0x1, 0x1f ;  /* 0x0c201f0002057f89 */ /* 0x000e2800000e0000 */
[----:B------:R-:W1:Y:S01]  /*9f60*/  SHFL.BFLY PT, R9, R8, 0x1, 0x1f ;  /* 0x0c201f0008097f89 */ /* 0x000e6200000e0000 */
[----:B0-----:R-:W-:Y:S01]  /*9f70*/  FADD.FTZ R12, R2, R5 ;  /* 0x00000005020c7221 */ /* 0x001fe20000010000 */
[----:B------:R-:W-:Y:S01]  /*9f80*/  IMAD.MOV.U32 R5, RZ, RZ, RZ ;  /* 0x000000ffff057224 */ /* 0x000fe200078e00ff */
[----:B------:R-:W-:Y:S01]  /*9f90*/  SEL R2, RZ, 0x1, P2 ;  /* 0x00000001ff027807 */ /* 0x000fe20001000000 */
[----:B-1----:R-:W-:-:S02]  /*9fa0*/  FADD.FTZ R13, R8, R9 ;  /* 0x00000009080d7221 */ /* 0x002fc40000010000 */
[----:B------:R-:W-:Y:S01]  /*9fb0*/  FSETP.NE.FTZ.AND P0, PT, R12, RZ, PT ;  /* 0x000000ff0c00720b */ /* 0x000fe20003f15000 */
[----:B------:R-:W-:Y:S01]  /*9fc0*/  IMAD.MOV.U32 R8, RZ, RZ, RZ ;  /* 0x000000ffff087224 */ /* 0x000fe200078e00ff */
[----:B------:R-:W-:Y:S01]  /*9fd0*/  LOP3.LUT R17, R17, R2, RZ, 0x3c, !PT ;  /* 0x0000000211117212 */ /* 0x000fe200078e3cff */
[----:B------:R-:W-:Y:S01]  /*9fe0*/  IMAD.MOV.U32 R2, RZ, RZ, -0x800000 ;  /* 0xff800000ff027424 */ /* 0x000fe200078e00ff */
[----:B------:R-:W-:-:S09]  /*9ff0*/  FSETP.NE.FTZ.AND P3, PT, R13, RZ, PT ;  /* 0x000000ff0d00720b */ /* 0x000fd20003f75000 */
[----:B------:R-:W0:Y:S01]  /*a000*/  @P0 MUFU.LG2 R9, R12 ;  /* 0x0000000c00090308 */ /* 0x000e220000000c00 */
[----:B------:R-:W-:-:S03]  /*a010*/  @P0 FMUL.FTZ R7, R0, 0.69314718246459960938 ;  /* 0x3f31721800070820 */ /* 0x000fc60000410000 */
[----:B------:R-:W-:-:S04]  /*a020*/  @P3 FMUL.FTZ R11, R0, 0.69314718246459960938 ;  /* 0x3f317218000b3820 */ /* 0x000fc80000410000 */
[----:B------:R-:W1:Y:S08]  /*a030*/  @P3 MUFU.LG2 R6, R13 ;  /* 0x0000000d00063308 */ /* 0x000e700000000c00 */
[----:B------:R-:W2:Y:S01]  /*a040*/  @P3 MUFU.RCP R8, R13 ;  /* 0x0000000d00083308 */ /* 0x000ea20000001000 */
[----:B0-----:R-:W-:-:S04]  /*a050*/  @P0 FMUL.FTZ R0, R9, 0.69314718246459960938 ;  /* 0x3f31721809000820 */ /* 0x001fc80000410000 */
[----:B------:R-:W-:-:S03]  /*a060*/  @P0 FFMA.FTZ R2, R7, R4, R0 ;  /* 0x0000000407020223 */ /* 0x000fc60000010000 */
[----:B------:R-:W0:Y:S01]  /*a070*/  @P0 MUFU.RCP R5, R12 ;  /* 0x0000000c00050308 */ /* 0x000e220000001000 */
[----:B-1----:R-:W-:Y:S01]  /*a080*/  @P3 FMUL.FTZ R6, R6, 0.69314718246459960938 ;  /* 0x3f31721806063820 */ /* 0x002fe20000410000 */
[----:B------:R-:W-:-:S03]  /*a090*/  PLOP3.LUT P0, PT, PT, PT, PT, 0x8, 0x0 ;  /* 0x000000000000781c */ /* 0x000fc60003f0e170 */
[----:B------:R-:W-:Y:S01]  /*a0a0*/  @P3 FFMA.FTZ R20, R11, R3, R6 ;  /* 0x000000030b143223 */ /* 0x000fe20000010006 */
[----:B------:R-:W-:Y:S02]  /*a0b0*/  WARPGROUP.DEPBAR.LE gsb0, 0x0 ;  /* 0x00008000000079c5 */ /* 0x000fe40000010000 */
[----:B------:R-:W-:-:S06]  /*a0c0*/  WARPGROUP.ARRIVE ;  /* 0x00000000000079c5 */ /* 0x000fcc0000000000 */
[----:B------:R-:W-:Y:S03]  /*a0d0*/  HGMMA.64x192x16.F32 R24, R176, gdesc[UR4].tnspB, R24, gsb0 ;  /* 0x42e00004b0187df0 */ /* 0x000fe60008000818 */
[----:B------:R-:W-:Y:S02]  /*a0e0*/  WARPGROUP.DEPBAR.LE gsb0, 0x0 ;  /* 0x00008000000079c5 */ /* 0x000fe40000010000 */
[----:B------:R1:W-:Y:S01]  /*a0f0*/  @!P1 SYNCS.ARRIVE.TRANS64.RED.A1T0 RZ, [R10+URZ], RZ ;  /* 0x000000ff0aff99a7 */ /* 0x0003e2000810043f */
[-C--:B--2---:R-:W-:Y:S01]  /*a100*/  FMUL.FTZ R136, R47, R8.reuse ;  /* 0x000000082f887220 */ /* 0x084fe20000410000 */
        /* <DEDUP_REMOVED lines=95> */
.L_x_3812:
[----:B------:R-:W0:Y:S01]  /*a700*/  S2R R5, SR_CgaCtaId ;  /* 0x0000000000057919 */ /* 0x000e220000008800 */
[----:B------:R-:W-:Y:S01]  /*a710*/  MOV R46, 0x400 ;  /* 0x00000400002e7802 */ /* 0x000fe20000000f00 */
[----:B------:R-:W-:Y:S01]  /*a720*/  BSSY B0, `(.L_x_3834) ;  /* 0x0000258000007945 */ /* 0x000fe20003800000 */
[----:B------:R-:W-:Y:S02]  /*a730*/  BAR.SYNC.DEFER_BLOCKING 0x5, 0x180 ;  /* 0x0146000000007b1d */ /* 0x000fe40000010000 */
[----:B0-----:R-:W-:-:S05]  /*a740*/  LEA R46, R5, R46, 0x18 ;  /* 0x0000002e052e7211 */ /* 0x001fca00078ec0ff */
[----:B------:R0:W1:Y:S01]  /*a750*/  LDS.128 R40, [R46+0x368d0] ;  /* 0x0368d0002e287984 */ /* 0x0000620000000c00 */
[----:B------:R-:W-:Y:S06]  /*a760*/  BAR.ARV 0x4, 0x180 ;  /* 0x0106000000007b1d */ /* 0x000fec0000002000 */
[----:B------:R-:W-:Y:S05]  /*a770*/  @P0 BRA `(.L_x_3835) ;  /* 0x0000001800500947 */ /* 0x000fea0003800000 */
[----:B------:R-:W2:Y:S01]  /*a780*/  S2R R5, SR_SWINHI ;  /* 0x0000000000057919 */ /* 0x000ea20000002f00 */
[----:B------:R-:W-:Y:S01]  /*a790*/  F2FP.F16.F32.PACK_AB R6, R123, R6 ;  /* 0x000000067b06723e */ /* 0x000fe200000000ff */
[----:B------:R-:W-:Y:S01]  /*a7a0*/  ULDC.64 UR4, c[0x0][0xc08] ;  /* 0x0003020000047ab9 */ /* 0x000fe20000000a00 */
[----:B------:R-:W-:Y:S02]  /*a7b0*/  F2FP.F16.F32.PACK_AB R96, R97, R96 ;  /* 0x000000606160723e */ /* 0x000fe400000000ff */
[----:B------:R-:W-:Y:S02]  /*a7c0*/  F2FP.F16.F32.PACK_AB R97, R47, R98 ;  /* 0x000000622f61723e */ /* 0x000fe400000000ff */
[----:B------:R-:W-:Y:S01]  /*a7d0*/  F2FP.F16.F32.PACK_AB R104, R105, R104 ;  /* 0x000000686968723e */ /* 0x000fe200000000ff */
[----:B------:R-:W3:Y:S01]  /*a7e0*/  LDC R47, c[0x0][0xbe8] ;  /* 0x0002fa00ff2f7b82 */ /* 0x000ee20000000800 */
        /* <DEDUP_REMOVED lines=9> */
[----:B------:R-:W-:Y:S02]  /*a880*/  MOV R36, R46 ;  /* 0x0000002e00247202 */ /* 0x000fe40000000f00 */
[----:B--2---:R-:W-:-:S03]  /*a890*/  MOV R37, R5 ;  /* 0x0000000500257202 */ /* 0x004fc60000000f00 */
[----:B------:R-:W-:-:S03]  /*a8a0*/  IMAD.WIDE R4, R216, 0x2, R36 ;  /* 0x00000002d8047825 */ /* 0x000fc600078e0224 */
[C---:B------:R-:W-:Y:S02]  /*a8b0*/  IADD3 R139, P6, R4.reuse, 0x60, RZ ;  /* 0x00000060048b7810 */ /* 0x040fe40007fde0ff */
[C---:B------:R-:W-:Y:S02]  /*a8c0*/  LOP3.LUT R29, R4.reuse, 0x380, RZ, 0xc0, !PT ;  /* 0x00000380041d7812 */ /* 0x040fe400078ec0ff */
[C---:B------:R-:W-:Y:S01]  /*a8d0*/  IADD3 R83, P2, R4.reuse, 0x20, RZ ;  /* 0x0000002004537810 */ /* 0x040fe20007f5e0ff */
[--C-:B------:R-:W-:Y:S01]  /*a8e0*/  IMAD.X R13, RZ, RZ, R5.reuse, P6 ;  /* 0x000000ffff0d7224 */ /* 0x100fe200030e0605 */
[C---:B------:R-:W-:Y:S02]  /*a8f0*/  IADD3 R103, P1, R4.reuse, 0x40, RZ ;  /* 0x0000004004677810 */ /* 0x040fe40007f3e0ff */
[----:B------:R-:W-:Y:S01]  /*a900*/  IADD3 R141, P5, R4, 0x4000, RZ ;  /* 0x00004000048d7810 */ /* 0x000fe20007fbe0ff */
[--C-:B------:R-:W-:Y:S01]  /*a910*/  IMAD.X R9, RZ, RZ, R5.reuse, P2 ;  /* 0x000000ffff097224 */ /* 0x100fe200010e0605 */
[----:B------:R-:W-:Y:S01]  /*a920*/  LOP3.LUT R12, R139, 0x380, RZ, 0xc0, !PT ;  /* 0x000003808b0c7812 */ /* 0x000fe200078ec0ff */
[--C-:B------:R-:W-:Y:S01]  /*a930*/  IMAD.X R11, RZ, RZ, R5.reuse, P1 ;  /* 0x000000ffff0b7224 */ /* 0x100fe200008e0605 */
[----:B------:R-:W-:Y:S01]  /*a940*/  SHF.R.U64 R29, R29, 0x3, RZ ;  /* 0x000000031d1d7819 */ /* 0x000fe200000012ff */
[----:B------:R-:W-:Y:S01]  /*a950*/  IMAD.X R15, RZ, RZ, R5, P5 ;  /* 0x000000ffff0f7224 */ /* 0x000fe200028e0605 */
[----:B------:R-:W-:-:S02]  /*a960*/  LOP3.LUT R10, R103, 0x380, RZ, 0xc0, !PT ;  /* 0x00000380670a7812 */ /* 0x000fc400078ec0ff */
        /* <DEDUP_REMOVED lines=15> */
[----:B------:R-:W-:Y:S01]  /*aa60*/  IMAD.X R29, RZ, RZ, R5, P5 ;  /* 0x000000ffff1d7224 */ /* 0x000fe200028e0605 */
[----:B------:R-:W-:-:S02]  /*aa70*/  LOP3.LUT R8, R83, 0x380, RZ, 0xc0, !PT ;  /* 0x0000038053087812 */ /* 0x000fc400078ec0ff */
[----:B------:R-:W-:Y:S02]  /*aa80*/  LOP3.LUT R14, R141, 0x380, RZ, 0xc0, !PT ;  /* 0x000003808d0e7812 */ /* 0x000fe400078ec0ff */
[----:B------:R-:W-:Y:S02]  /*aa90*/  SHF.R.U64 R10, R10, 0x3, RZ ;  /* 0x000000030a0a7819 */ /* 0x000fe400000012ff */
[----:B------:R-:W-:Y:S02]  /*aaa0*/  LOP3.LUT R24, R143, 0x380, RZ, 0xc0, !PT ;  /* 0x000003808f187812 */ /* 0x000fe400078ec0ff */
[----:B------:R-:W-:Y:S02]  /*aab0*/  LOP3.LUT R26, R145, 0x380, RZ, 0xc0, !PT ;  /* 0x00000380911a7812 */ /* 0x000fe400078ec0ff */
[----:B------:R-:W-:Y:S02]  /*aac0*/  LOP3.LUT R12, R12, R139, RZ, 0x3c, !PT ;  /* 0x0000008b0c0c7212 */ /* 0x000fe400078e3cff */
[----:B------:R-:W-:-:S02]  /*aad0*/  LOP3.LUT R30, R147, 0x380, RZ, 0xc0, !PT ;  /* 0x00000380931e7812 */ /* 0x000fc400078ec0ff */
[----:B-1----:R-:W-:Y:S02]  /*aae0*/  LOP3.LUT R40, R155, 0x380, RZ, 0xc0, !PT ;  /* 0x000003809b287812 */ /* 0x002fe400078ec0ff */
[----:B------:R-:W-:Y:S02]  /*aaf0*/  SHF.R.U64 R8, R8, 0x3, RZ ;  /* 0x0000000308087819 */ /* 0x000fe400000012ff */
[----:B------:R-:W-:Y:S02]  /*ab00*/  LOP3.LUT R32, R149, 0x380, RZ, 0xc0, !PT ;  /* 0x0000038095207812 */ /* 0x000fe400078ec0ff */
[----:B------:R-:W-:Y:S02]  /*ab10*/  MOV R139, R4 ;  /* 0x00000004008b7202 */ /* 0x000fe40000000f00 */
[----:B------:R-:W-:Y:S02]  /*ab20*/  LOP3.LUT R34, R151, 0x380, RZ, 0xc0, !PT ;  /* 0x0000038097227812 */ /* 0x000fe400078ec0ff */
[----:B------:R-:W-:-:S02]  /*ab30*/  SHF.R.U64 R14, R14, 0x3, RZ ;  /* 0x000000030e0e7819 */ /* 0x000fc400000012ff */
[----:B------:R-:W-:Y:S02]  /*ab40*/  LOP3.LUT R10, R10, R103, RZ, 0x3c, !PT ;  /* 0x000000670a0a7212 */ /* 0x000fe400078e3cff */
[----:B------:R-:W-:Y:S02]  /*ab50*/  F2FP.F16.F32.PACK_AB R4, R126, R7 ;  /* 0x000000077e04723e */ /* 0x000fe400000000ff */
[----:B------:R-:W-:Y:S02]  /*ab60*/  SHF.R.U64 R24, R24, 0x3, RZ ;  /* 0x0000000318187819 */ /* 0x000fe400000012ff */
[----:B------:R-:W-:Y:S02]  /*ab70*/  SHF.R.U64 R26, R26, 0x3, RZ ;  /* 0x000000031a1a7819 */ /* 0x000fe400000012ff */
[----:B------:R-:W-:Y:S02]  /*ab80*/  F2FP.F16.F32.PACK_AB R5, R138, R137 ;  /* 0x000000898a05723e */ /* 0x000fe400000000ff */
[----:B------:R-:W-:Y:S01]  /*ab90*/  F2FP.F16.F32.PACK_AB R7, R135, R28 ;  /* 0x0000001c8707723e */ /* 0x000fe200000000ff */
[----:B------:R-:W-:Y:S01]  /*aba0*/  BAR.SYNC.DEFER_BLOCKING 0x1, 0x100 ;  /* 0x0044000000007b1d */ /* 0x000fe20000010000 */
[----:B------:R-:W-:-:S02]  /*abb0*/  SHF.R.U64 R30, R30, 0x3, RZ ;  /* 0x000000031e1e7819 */ /* 0x000fc400000012ff */
[----:B------:R-:W-:Y:S02]  /*abc0*/  SHF.R.U64 R40, R40, 0x3, RZ ;  /* 0x0000000328287819 */ /* 0x000fe400000012ff */
[----:B------:R-:W-:Y:S02]  /*abd0*/  LOP3.LUT R8, R8, R83, RZ, 0x3c, !PT ;  /* 0x0000005308087212 */ /* 0x000fe400078e3cff */
[----:B------:R-:W-:Y:S02]  /*abe0*/  SHF.R.U64 R32, R32, 0x3, RZ ;  /* 0x0000000320207819 */ /* 0x000fe400000012ff */
[----:B------:R-:W-:Y:S02]  /*abf0*/  SHF.R.U64 R34, R34, 0x3, RZ ;  /* 0x0000000322227819 */ /* 0x000fe400000012ff */
[----:B------:R-:W-:Y:S02]  /*ac00*/  LOP3.LUT R14, R14, R141, RZ, 0x3c, !PT ;  /* 0x0000008d0e0e7212 */ /* 0x000fe400078e3cff */
[----:B------:R-:W-:-:S02]  /*ac10*/  LOP3.LUT R38, R153, 0x380, RZ, 0xc0, !PT ;  /* 0x0000038099267812 */ /* 0x000fc400078ec0ff */
[----:B------:R-:W-:Y:S02]  /*ac20*/  MOV R135, R10 ;  /* 0x0000000a00877202 */ /* 0x000fe40000000f00 */
[----:B------:R-:W-:Y:S02]  /*ac30*/  LOP3.LUT R24, R24, R143, RZ, 0x3c, !PT ;  /* 0x0000008f18187212 */ /* 0x000fe400078e3cff */
[----:B------:R-:W-:Y:S02]  /*ac40*/  LOP3.LUT R26, R26, R145, RZ, 0x3c, !PT ;  /* 0x000000911a1a7212 */ /* 0x000fe400078e3cff */
[----:B------:R-:W-:Y:S02]  /*ac50*/  F2FP.F16.F32.PACK_AB R10, R45, R44 ;  /* 0x0000002c2d0a723e */ /* 0x000fe400000000ff */
[----:B------:R-:W-:Y:S01]  /*ac60*/  LOP3.LUT R30, R30, R147, RZ, 0x3c, !PT ;  /* 0x000000931e1e7212 */ /* 0x000fe200078e3cff */
[----:B------:R1:W-:Y:S01]  /*ac70*/  STSM.16.M88.4 [R139], R4 ;  /* 0x000000048b007844 */ /* 0x0003e20000000200 */
[----:B------:R-:W-:Y:S01]  /*ac80*/  LOP3.LUT R28, R40, R155, RZ, 0x3c, !PT ;  /* 0x0000009b281c7212 */ /* 0x000fe200078e3cff */
[----:B------:R-:W2:Y:S01]  /*ac90*/  LDC.64 R44, c[0x0][0xc00] ;  /* 0x00030000ff2c7b82 */ /* 0x000ea20000000a00 */
[----:B------:R-:W-:-:S02]  /*aca0*/  LOP3.LUT R32, R32, R149, RZ, 0x3c, !PT ;  /* 0x0000009520207212 */ /* 0x000fc400078e3cff */
[----:B------:R-:W-:Y:S02]  /*acb0*/  LOP3.LUT R34, R34, R151, RZ, 0x3c, !PT ;  /* 0x0000009722227212 */ /* 0x000fe400078e3cff */
[----:B------:R-:W-:Y:S02]  /*acc0*/  MOV R137, R8 ;  /* 0x0000000800897202 */ /* 0x000fe40000000f00 */
[----:B------:R-:W-:Y:S02]  /*acd0*/  SHF.R.U64 R38, R38, 0x3, RZ ;  /* 0x0000000326267819 */ /* 0x000fe400000012ff */
[----:B------:R-:W-:Y:S02]  /*ace0*/  MOV R126, R12 ;  /* 0x0000000c007e7202 */ /* 0x000fe40000000f00 */
[----:B------:R-:W-:Y:S02]  /*acf0*/  MOV R123, R14 ;  /* 0x0000000e007b7202 */ /* 0x000fe40000000f00 */
[----:B------:R-:W-:-:S02]  /*ad00*/  F2FP.F16.F32.PACK_AB R8, R121, R0 ;  /* 0x000000007908723e */ /* 0x000fc400000000ff */
[----:B-1----:R-:W-:Y:S02]  /*ad10*/  F2FP.F16.F32.PACK_AB R4, R124, R21 ;  /* 0x000000157c04723e */ /* 0x002fe400000000ff */
[----:B------:R-:W-:Y:S02]  /*ad20*/  F2FP.F16.F32.PACK_AB R5, R133, R130 ;  /* 0x000000828505723e */ /* 0x000fe400000000ff */
[----:B------:R-:W-:Y:S02]  /*ad30*/  F2FP.F16.F32.PACK_AB R6, R122, R3 ;  /* 0x000000037a06723e */ /* 0x000fe400000000ff */
[----:B------:R-:W-:Y:S02]  /*ad40*/  F2FP.F16.F32.PACK_AB R7, R132, R129 ;  /* 0x000000818407723e */ /* 0x000fe400000000ff */
[----:B------:R-:W-:Y:S02]  /*ad50*/  F2FP.F16.F32.PACK_AB R9, R131, R128 ;  /* 0x000000808309723e */ /* 0x000fe400000000ff */
[----:B------:R-:W-:Y:S01]  /*ad60*/  F2FP.F16.F32.PACK_AB R11, R136, R127 ;  /* 0x0000007f880b723e */ /* 0x000fe200000000ff */
[----:B------:R-:W-:Y:S01]  /*ad70*/  STSM.16.M88.4 [R137], R4 ;  /* 0x0000000489007844 */ /* 0x000fe20000000200 */
[----:B------:R-:W-:-:S02]  /*ad80*/  MOV R120, R24 ;  /* 0x0000001800787202 */ /* 0x000fc40000000f00 */
[----:B------:R-:W-:Y:S01]  /*ad90*/  MOV R103, R26 ;  /* 0x0000001a00677202 */ /* 0x000fe20000000f00 */
[----:B------:R-:W-:Y:S01]  /*ada0*/  STSM.16.M88.4 [R135], R8 ;  /* 0x0000000887007844 */ /* 0x000fe20000000200 */
[----:B------:R-:W-:Y:S02]  /*adb0*/  F2FP.F16.F32.PACK_AB R12, R49, R48 ;  /* 0x00000030310c723e */ /* 0x000fe400000000ff */
[----:B------:R-:W-:Y:S02]  /*adc0*/  F2FP.F16.F32.PACK_AB R13, R134, R125 ;  /* 0x0000007d860d723e */ /* 0x000fe400000000ff */
[----:B------:R-:W-:Y:S02]  /*add0*/  F2FP.F16.F32.PACK_AB R14, R53, R52 ;  /* 0x00000034350e723e */ /* 0x000fe400000000ff */
[----:B------:R-:W-:Y:S02]  /*ade0*/  F2FP.F16.F32.PACK_AB R15, R55, R54 ;  /* 0x00000036370f723e */ /* 0x000fe400000000ff */
[----:B------:R-:W-:-:S02]  /*adf0*/  MOV R102, R30 ;  /* 0x0000001e00667202 */ /* 0x000fc40000000f00 */
[----:B------:R-:W-:Y:S01]  /*ae00*/  F2FP.F16.F32.PACK_AB R24, R57, R56 ;  /* 0x000000383918723e */ /* 0x000fe200000000ff */
[----:B------:R1:W-:Y:S01]  /*ae10*/  STSM.16.M88.4 [R126], R12 ;  /* 0x0000000c7e007844 */ /* 0x0003e20000000200 */
[----:B------:R-:W-:Y:S02]  /*ae20*/  F2FP.F16.F32.PACK_AB R25, R59, R58 ;  /* 0x0000003a3b19723e */ /* 0x000fe400000000ff */
[----:B------:R-:W-:Y:S02]  /*ae30*/  F2FP.F16.F32.PACK_AB R26, R61, R60 ;  /* 0x0000003c3d1a723e */ /* 0x000fe400000000ff */
[----:B------:R-:W-:Y:S02]  /*ae40*/  F2FP.F16.F32.PACK_AB R27, R63, R62 ;  /* 0x0000003e3f1b723e */ /* 0x000fe400000000ff */
[----:B------:R-:W-:Y:S02]  /*ae50*/  MOV R0, R28 ;  /* 0x0000001c00007202 */ /* 0x000fe40000000f00 */
[----:B------:R-:W-:Y:S01]  /*ae60*/  MOV R83, R32 ;  /* 0x0000002000537202 */ /* 0x000fe20000000f00 */
[----:B------:R-:W-:Y:S01]  /*ae70*/  STSM.16.M88.4 [R123], R24 ;  /* 0x000000187b007844 */ /* 0x000fe20000000200 */
[----:B------:R-:W-:-:S02]  /*ae80*/  MOV R40, R34 ;  /* 0x0000002200287202 */ /* 0x000fc40000000f00 */
[----:B------:R-:W-:Y:S02]  /*ae90*/  F2FP.F16.F32.PACK_AB R28, R65, R64 ;  /* 0x00000040411c723e */ /* 0x000fe400000000ff */
[----:B------:R-:W-:Y:S01]  /*aea0*/  F2FP.F16.F32.PACK_AB R29, R67, R66 ;  /* 0x00000042431d723e */ /* 0x000fe200000000ff */
[----:B-1----:R-:W1:Y:S01]  /*aeb0*/  LDC.64 R12, c[0x0][0xc00] ;  /* 0x00030000ff0c7b82 */ /* 0x002e620000000a00 */
[----:B------:R-:W-:Y:S02]  /*aec0*/  F2FP.F16.F32.PACK_AB R30, R69, R68 ;  /* 0x00000044451e723e */ /* 0x000fe400000000ff */
[----:B------:R-:W-:Y:S02]  /*aed0*/  F2FP.F16.F32.PACK_AB R31, R71, R70 ;  /* 0x00000046471f723e */ /* 0x000fe400000000ff */
[----:B------:R-:W-:Y:S02]  /*aee0*/  LOP3.LUT R38, R38, R153, RZ, 0x3c, !PT ;  /* 0x0000009926267212 */ /* 0x000fe400078e3cff */
[----:B------:R-:W-:Y:S01]  /*aef0*/  F2FP.F16.F32.PACK_AB R32, R73, R72 ;  /* 0x000000484920723e */ /* 0x000fe200000000ff */
[----:B------:R-:W-:Y:S01]  /*af00*/  STSM.16.M88.4 [R120], R28 ;  /* 0x0000001c78007844 */ /* 0x000fe20000000200 */
[----:B------:R-:W-:-:S02]  /*af10*/  F2FP.F16.F32.PACK_AB R33, R75, R74 ;  /* 0x0000004a4b21723e */ /* 0x000fc400000000ff */
[----:B------:R-:W-:Y:S02]  /*af20*/  F2FP.F16.F32.PACK_AB R34, R77, R76 ;  /* 0x0000004c4d22723e */ /* 0x000fe400000000ff */
[----:B------:R-:W-:Y:S02]  /*af30*/  F2FP.F16.F32.PACK_AB R35, R79, R78 ;  /* 0x0000004e4f23723e */ /* 0x000fe400000000ff */
[----:B------:R-:W-:Y:S02]  /*af40*/  F2FP.F16.F32.PACK_AB R4, R81, R80 ;  /* 0x000000505104723e */ /* 0x000fe400000000ff */
[----:B------:R-:W-:Y:S01]  /*af50*/  F2FP.F16.F32.PACK_AB R5, R51, R82 ;  /* 0x000000523305723e */ /* 0x000fe200000000ff */
[----:B------:R-:W-:Y:S01]  /*af60*/  STSM.16.M88.4 [R103], R32 ;  /* 0x0000002067007844 */ /* 0x000fe20000000200 */
[----:B------:R-:W-:Y:S02]  /*af70*/  F2FP.F16.F32.PACK_AB R6, R85, R84 ;  /* 0x000000545506723e */ /* 0x000fe400000000ff */
[----:B------:R-:W-:-:S02]  /*af80*/  F2FP.F16.F32.PACK_AB R7, R87, R86 ;  /* 0x000000565707723e */ /* 0x000fc400000000ff */
[----:B------:R-:W-:Y:S01]  /*af90*/  F2FP.F16.F32.PACK_AB R8, R89, R88 ;  /* 0x000000585908723e */ /* 0x000fe200000000ff */
[----:B-1----:R-:W-:Y:S01]  /*afa0*/  IMAD.WIDE R12, R204, 0x4, R12 ;  /* 0x00000004cc0c7825 */ /* 0x002fe200078e020c */
[----:B------:R-:W-:Y:S01]  /*afb0*/  F2FP.F16.F32.PACK_AB R9, R91, R90 ;  /* 0x0000005a5b09723e */ /* 0x000fe200000000ff */
[----:B------:R1:W-:Y:S01]  /*afc0*/  STSM.16.M88.4 [R102], R4 ;  /* 0x0000000466007844 */ /* 0x0003e20000000200 */
[----:B------:R-:W-:Y:S02]  /*afd0*/  F2FP.F16.F32.PACK_AB R10, R93, R92 ;  /* 0x0000005c5d0a723e */ /* 0x000fe400000000ff */
[----:B------:R-:W-:Y:S02]  /*afe0*/  F2FP.F16.F32.PACK_AB R11, R95, R94 ;  /* 0x0000005e5f0b723e */ /* 0x000fe400000000ff */
[----:B------:R-:W-:Y:S02]  /*aff0*/  MOV R38, R38 ;  /* 0x0000002600267202 */ /* 0x000fe40000000f00 */
[----:B------:R-:W-:Y:S01]  /*b000*/  ISETP.NE.U32.AND P2, PT, RZ, UR4, PT ;  /* 0x00000004ff007c0c */ /* 0x000fe2000bf45070 */
[----:B------:R-:W-:Y:S01]  /*b010*/  STSM.16.M88.4 [R83], R8 ;  /* 0x0000000853007844 */ /* 0x000fe20000000200 */
[----:B--2---:R-:W-:Y:S01]  /*b020*/  ISETP.NE.U32.AND P0, PT, R44, RZ, PT ;  /* 0x000000ff2c00720c */ /* 0x004fe20003f05070 */
[----:B------:R-:W-:-:S02]  /*b030*/  IMAD.MOV.U32 R44, RZ, RZ, RZ ;  /* 0x000000ffff2c7224 */ /* 0x000fc400078e00ff */
[----:B------:R-:W-:Y:S01]  /*b040*/  STSM.16.M88.4 [R40], R96 ;  /* 0x0000006028007844 */ /* 0x000fe20000000200 */
[----:B------:R-:W-:Y:S02]  /*b050*/  ISETP.NE.AND.EX P2, PT, RZ, UR5, PT, P2 ;  /* 0x00000005ff007c0c */ /* 0x000fe4000bf45320 */
[----:B------:R-:W-:Y:S01]  /*b060*/  ISETP.NE.AND.EX P0, PT, R45, RZ, PT, P0 ;  /* 0x000000ff2d00720c */ /* 0x000fe20003f05300 */
[----:B------:R-:W-:Y:S04]  /*b070*/  STSM.16.M88.4 [R38], R104 ;  /* 0x0000006826007844 */ /* 0x000fe80000000200 */
[----:B------:R2:W-:Y:S01]  /*b080*/  STSM.16.M88.4 [R0], R112 ;  /* 0x0000007000007844 */ /* 0x0005e20000000200 */
[----:B------:R-:W-:Y:S05]  /*b090*/  BAR.SYNC.DEFER_BLOCKING 0x1, 0x100 ;  /* 0x0044000000007b1d */ /* 0x000fea0000010000 */
[----:B-1----:R-:W-:Y:S01]  /*b0a0*/  @P2 LEA R4, P3, R204, UR4, 0x2 ;  /* 0x00000004cc042c11 */ /* 0x002fe2000f8610ff */
[----:B------:R-:W-:-:S03]  /*b0b0*/  ULDC UR4, c[0x0][0xa88] ;  /* 0x0002a20000047ab9 */ /* 0x000fc60000000800 */
[----:B------:R-:W-:Y:S01]  /*b0c0*/  @P2 LEA.HI.X R5, R204, UR5, R208, 0x2, P3 ;  /* 0x00000005cc052c11 */ /* 0x000fe200098f14d0 */
[----:B--2---:R-:W-:Y:S01]  /*b0d0*/  IMAD.U32 R0, RZ, RZ, UR4 ;  /* 0x00000004ff007e24 */ /* 0x004fe2000f8e00ff */
[----:B------:R1:W5:Y:S01]  /*b0e0*/  @P0 LDG.E R44, desc[UR60][R12.64] ;  /* 0x0000003c0c2c0981 */ /* 0x000362000c1e1900 */
[----:B---3--:R-:W-:-:S04]  /*b0f0*/  ISETP.NE.AND P1, PT, R47, 0x1, PT ;  /* 0x000000012f00780c */ /* 0x008fc80003f25270 */
[----:B------:R1:W5:Y:S09]  /*b100*/  @P2 LDG.E R0, desc[UR60][R4.64] ;  /* 0x0000003c04002981 */ /* 0x000372000c1e1900 */
[----:B------:R-:W2:Y:S08]  /*b110*/  @P1 LDC R6, c[0x0][0xbec] ;  /* 0x0002fb00ff061b82 */ /* 0x000eb00000000800 */
[----:B------:R-:W3:Y:S01]  /*b120*/  @P1 LDC R7, c[0x0][0xbf0] ;  /* 0x0002fc00ff071b82 */ /* 0x000ee20000000800 */
[----:B-1----:R-:W-:Y:S05]  /*b130*/  @P2 BRA `(.L_x_3836) ;  /* 0x0000000000102947 */ /* 0x002fea0003800000 */
[----:B------:R-:W-:Y:S05]  /*b140*/  @!P0 BRA `(.L_x_3836) ;  /* 0x00000000000c8947 */ /* 0x000fea0003800000 */
[----:B------:R-:W4:Y:S04]  /*b150*/  LDG.E R3, desc[UR60][R12.64] ;  /* 0x0000003c0c037981 */ /* 0x000f28000c1e1900 */
[----:B-----5:R-:W4:Y:S02]  /*b160*/  LDG.E R0, desc[UR60][R12.64+0x4] ;  /* 0x0000043c0c007981 */ /* 0x020f24000c1e1900 */
[----:B----4-:R-:W-:-:S07]  /*b170*/  IMAD.IADD R0, R0, 0x1, -R3 ;  /* 0x0000000100007824 */ /* 0x010fce00078e0a03 */
.L_x_3836:
[----:B------:R-:W-:Y:S01]  /*b180*/  SHF.R.S32.HI R40, RZ, 0x1f, R206 ;  /* 0x0000001fff287819 */ /* 0x000fe200000114ce */
[C---:B------:R-:W-:Y:S01]  /*b190*/  IMAD R11, R207.reuse, 0x80, R215 ;  /* 0x00000080cf0b7824 */ /* 0x040fe200078e02d7 */
[----:B------:R-:W-:Y:S01]  /*b1a0*/  ULDC.64 UR4, c[0x0][0xb90] ;  /* 0x0002e40000047ab9 */ /* 0x000fe20000000a00 */
[----:B-----5:R-:W-:Y:S01]  /*b1b0*/  SHF.R.S32.HI R45, RZ, 0x1f, R44 ;  /* 0x0000001fff2d7819 */ /* 0x020fe2000001142c */
[----:B------:R-:W-:Y:S01]  /*b1c0*/  IMAD R10, R207, 0x80, R213 ;  /* 0x00000080cf0a7824 */ /* 0x000fe200078e02d5 */
[----:B------:R-:W-:Y:S01]  /*b1d0*/  SEL R69, R204, RZ, !P0 ;  /* 0x000000ffcc457207 */ /* 0x000fe20004000000 */
[----:B------:R-:W-:Y:S01]  /*b1e0*/  IMAD R5, R40, UR4, RZ ;  /* 0x0000000428057c24 */ /* 0x000fe2000f8e02ff */
[----:B------:R-:W-:Y:S01]  /*b1f0*/  SEL R208, R208, RZ, !P0 ;  /* 0x000000ffd0d07207 */ /* 0x000fe20004000000 */
[----:B--2---:R-:W-:Y:S01]  /*b200*/  @P1 IMAD.HI.U32 R6, R11, R6, RZ ;  /* 0x000000060b061227 */ /* 0x004fe200078e00ff */
[----:B------:R-:W1:Y:S03]  /*b210*/  @P1 LDC R73, c[0x0][0xbec] ;  /* 0x0002fb00ff491b82 */ /* 0x000e660000000800 */
[----:B------:R-:W-:Y:S01]  /*b220*/  IMAD.MOV.U32 R3, RZ, RZ, R11 ;  /* 0x000000ffff037224 */ /* 0x000fe200078e000b */
[----:B---3--:R-:W-:Y:S01]  /*b230*/  @P1 SHF.R.U32.HI R3, RZ, R7, R6 ;  /* 0x00000007ff031219 */ /* 0x008fe20000011606 */
[----:B------:R-:W-:-:S02]  /*b240*/  IMAD R9, R206, UR5, R5 ;  /* 0x00000005ce097c24 */ /* 0x000fc4000f8e0205 */
[----:B------:R-:W-:Y:S01]  /*b250*/  IMAD.WIDE.U32 R4, R206, UR4, R44 ;  /* 0x00000004ce047c25 */ /* 0x000fe2000f8e002c */
[----:B------:R-:W-:-:S03]  /*b260*/  ULDC.64 UR4, c[0x0][0xb98] ;  /* 0x0002e60000047ab9 */ /* 0x000fc60000000a00 */
[----:B------:R-:W-:Y:S02]  /*b270*/  IMAD R7, R209, 0x40, R18 ;  /* 0x00000040d1077824 */ /* 0x000fe400078e0212 */
[----:B------:R-:W-:Y:S01]  /*b280*/  IMAD.IADD R5, R5, 0x1, R9 ;  /* 0x0000000105057824 */ /* 0x000fe200078e0209 */
[--C-:B------:R-:W-:Y:S01]  /*b290*/  SHF.R.S32.HI R9, RZ, 0x1f, R3.reuse ;  /* 0x0000001fff097819 */ /* 0x100fe20000011403 */
[----:B------:R-:W-:Y:S02]  /*b2a0*/  IMAD.MOV R8, RZ, RZ, -R3 ;  /* 0x000000ffff087224 */ /* 0x000fe400078e0a03 */
[----:B------:R-:W-:-:S04]  /*b2b0*/  IMAD.WIDE.U32 R4, R69, UR4, R4 ;  /* 0x0000000445047c25 */ /* 0x000fc8000f8e0004 */
[----:B------:R-:W-:Y:S01]  /*b2c0*/  IMAD.WIDE R36, R7, 0x2, R36 ;  /* 0x0000000207247825 */ /* 0x000fe200078e0224 */
[----:B------:R-:W-:-:S03]  /*b2d0*/  IADD3 R4, P0, R3, R4, RZ ;  /* 0x0000000403047210 */ /* 0x000fc60007f1e0ff */
[----:B------:R-:W-:Y:S01]  /*b2e0*/  IMAD R6, R208, UR4, RZ ;  /* 0x00000004d0067c24 */ /* 0x000fe2000f8e02ff */
[C---:B------:R-:W-:Y:S01]  /*b2f0*/  IADD3 R29, P3, R36.reuse, 0x6000, RZ ;  /* 0x00006000241d7810 */ /* 0x040fe20007f7e0ff */
[----:B------:R-:W-:Y:S01]  /*b300*/  IMAD R7, R47, R8, R11 ;  /* 0x000000082f077224 */ /* 0x000fe200078e020b */
[----:B------:R-:W-:Y:S01]  /*b310*/  IADD3 R11, P2, R36, 0x1000, RZ ;  /* 0x00001000240b7810 */ /* 0x000fe20007f5e0ff */
[----:B------:R-:W-:Y:S01]  /*b320*/  IMAD R6, R69, UR5, R6 ;  /* 0x0000000545067c24 */ /* 0x000fe2000f8e0206 */
[----:B------:R-:W-:Y:S01]  /*b330*/  ULDC.64 UR4, c[0x0][0xb88] ;  /* 0x0002e20000047ab9 */ /* 0x000fe20000000a00 */
[----:B------:R-:W-:Y:S01]  /*b340*/  LOP3.LUT R28, R29, 0x380, RZ, 0xc0, !PT ;  /* 0x000003801d1c7812 */ /* 0x000fe200078ec0ff */
[----:B------:R-:W-:Y:S01]  /*b350*/  IMAD R71, R0, R47, RZ ;  /* 0x0000002f00477224 */ /* 0x000fe200078e02ff */
[----:B------:R-:W-:Y:S02]  /*b360*/  SHF.R.S32.HI R3, RZ, 0x1f, R7 ;  /* 0x0000001fff037819 */ /* 0x000fe40000011407 */
[----:B------:R-:W-:Y:S01]  /*b370*/  IADD3.X R5, R9, R5, R6, P0, !PT ;  /* 0x0000000509057210 */ /* 0x000fe200007fe406 */
[----:B------:R-:W-:Y:S01]  /*b380*/  IMAD.X R9, RZ, RZ, R37, P2 ;  /* 0x000000ffff097224 */ /* 0x000fe200010e0625 */
[----:B------:R-:W-:Y:S01]  /*b390*/  IADD3 R33, P2, R36, 0x7000, RZ ;  /* 0x0000700024217810 */ /* 0x000fe20007f5e0ff */
[----:B------:R-:W-:Y:S01]  /*b3a0*/  IMAD R6, R3, UR4, RZ ;  /* 0x0000000403067c24 */ /* 0x000fe2000f8e02ff */
[----:B------:R-:W-:Y:S01]  /*b3b0*/  SHF.R.U64 R28, R28, 0x3, RZ ;  /* 0x000000031c1c7819 */ /* 0x000fe200000012ff */
[----:B------:R-:W-:Y:S01]  /*b3c0*/  IMAD.WIDE.U32 R4, R7, UR4, R4 ;  /* 0x0000000407047c25 */ /* 0x000fe2000f8e0004 */
[----:B------:R-:W-:-:S02]  /*b3d0*/  LOP3.LUT R32, R33, 0x380, RZ, 0xc0, !PT ;  /* 0x0000038021207812 */ /* 0x000fc400078ec0ff */
[----:B------:R-:W-:Y:S01]  /*b3e0*/  LOP3.LUT R28, R28, R29, RZ, 0x3c, !PT ;  /* 0x0000001d1c1c7212 */ /* 0x000fe200078e3cff */
[----:B------:R-:W-:Y:S01]  /*b3f0*/  IMAD R3, R7, UR5, R6 ;  /* 0x0000000507037c24 */ /* 0x000fe2000f8e0206 */
[----:B------:R-:W-:Y:S01]  /*b400*/  ULDC.64 UR4, c[0x0][0xb50] ;  /* 0x0002d40000047ab9 */ /* 0x000fe20000000a00 */
[----:B------:R-:W-:Y:S01]  /*b410*/  SHF.R.U64 R32, R32, 0x3, RZ ;  /* 0x0000000320207819 */ /* 0x000fe200000012ff */
[----:B------:R-:W-:Y:S01]  /*b420*/  IMAD.X R29, RZ, RZ, R37, P3 ;  /* 0x000000ffff1d7224 */ /* 0x000fe200018e0625 */
[----:B------:R-:W-:Y:S01]  /*b430*/  LEA R6, P0, R4, UR4, 0x2 ;  /* 0x0000000404067c11 */ /* 0x000fe2000f8010ff */
[----:B------:R-:W-:Y:S01]  /*b440*/  IMAD.IADD R3, R5, 0x1, R3 ;  /* 0x0000000105037824 */ /* 0x000fe200078e0203 */
[----:B------:R-:W-:Y:S01]  /*b450*/  LOP3.LUT R32, R32, R33, RZ, 0x3c, !PT ;  /* 0x0000002120207212 */ /* 0x000fe200078e3cff */
[----:B------:R-:W-:Y:S01]  /*b460*/  IMAD.X R33, RZ, RZ, R37, P2 ;  /* 0x000000ffff217224 */ /* 0x000fe200010e0625 */
[----:B------:R-:W-:Y:S01]  /*b470*/  IADD3 R7, P3, R36, 0xb000, RZ ;  /* 0x0000b00024077810 */ /* 0x000fe20007f7e0ff */
[----:B------:R-:W-:Y:S01]  /*b480*/  SHFL.IDX PT, R50, R6, RZ, 0x1c1f ;  /* 0x001c1fff06327589 */ /* 0x000fe200000e0000 */
[----:B------:R-:W-:Y:S01]  /*b490*/  LEA.HI.X R4, R4, UR5, R3, 0x2, P0 ;  /* 0x0000000504047c11 */ /* 0x000fe200080f1403 */
[----:B------:R-:W-:Y:S01]  /*b4a0*/  VIADD R3, R10, 0x8 ;  /* 0x000000080a037836 */ /* 0x000fe20000000000 */
[C---:B------:R-:W-:Y:S01]  /*b4b0*/  IADD3 R39, P0, R36.reuse, 0x5000, RZ ;  /* 0x0000500024277810 */ /* 0x040fe20007f1e0ff */
[----:B------:R-:W-:Y:S01]  /*b4c0*/  ULDC.64 UR4, c[0x0][0xaa0] ;  /* 0x0002a80000047ab9 */ /* 0x000fe20000000a00 */
[----:B------:R-:W-:Y:S01]  /*b4d0*/  SHFL.IDX PT, R58, R6, 0x1, 0x1c1f ;  /* 0x003c1f00063a7f89 */ /* 0x000fe200000e0000 */
[----:B------:R-:W-:Y:S01]  /*b4e0*/  LOP3.LUT R0, R7, 0x380, RZ, 0xc0, !PT ;  /* 0x0000038007007812 */ /* 0x000fe200078ec0ff */
[----:B------:R-:W-:Y:S01]  /*b4f0*/  IMAD.X R49, RZ, RZ, R37, P3 ;  /* 0x000000ffff317224 */ /* 0x000fe200018e0625 */
[----:B------:R-:W-:Y:S01]  /*b500*/  LOP3.LUT R38, R39, 0x380, RZ, 0xc0, !PT ;  /* 0x0000038027267812 */ /* 0x000fe200078ec0ff */
[----:B------:R-:W2:Y:S01]  /*b510*/  SHFL.IDX PT, R51, R4, RZ, 0x1c1f ;  /* 0x001c1fff04337589 */ /* 0x000ea200000e0000 */
[----:B------:R-:W-:-:S02]  /*b520*/  IADD3 R13, P6, R36, 0x2000, RZ ;  /* 0x00002000240d7810 */ /* 0x000fc40007fde0ff */
[----:B------:R-:W-:Y:S01]  /*b530*/  SHF.R.U64 R38, R38, 0x3, RZ ;  /* 0x0000000326267819 */ /* 0x000fe200000012ff */
[----:B------:R-:W3:Y:S01]  /*b540*/  SHFL.IDX PT, R59, R4, 0x1, 0x1c1f ;  /* 0x003c1f00043b7f89 */ /* 0x000ee200000e0000 */
[----:B------:R-:W-:Y:S02]  /*b550*/  IADD3 R25, P5, R36, 0x3000, RZ ;  /* 0x0000300024197810 */ /* 0x000fe40007fbe0ff */
[----:B------:R-:W-:Y:S01]  /*b560*/  LOP3.LUT R38, R38, R39, RZ, 0x3c, !PT ;  /* 0x0000002726267212 */ /* 0x000fe200078e3cff */
[----:B------:R-:W-:Y:S01]  /*b570*/  IMAD.X R39, RZ, RZ, R37, P0 ;  /* 0x000000ffff277224 */ /* 0x000fe200000e0625 */
[----:B------:R-:W-:Y:S02]  /*b580*/  LOP3.LUT P0, RZ, R211, 0x3, RZ, 0xc0, !PT ;  /* 0x00000003d3ff7812 */ /* 0x000fe4000780c0ff */
[----:B------:R-:W-:Y:S02]  /*b590*/  IADD3 R53, P4, R36, 0x4000, RZ ;  /* 0x0000400024357810 */ /* 0x000fe40007f9e0ff */
[----:B------:R-:W-:-:S02]  /*b5a0*/  ISETP.GE.OR P2, PT, R10, R71, P0 ;  /* 0x000000470a00720c */ /* 0x000fc40000746670 */
[----:B------:R-:W-:Y:S01]  /*b5b0*/  ISETP.GE.OR P0, PT, R3, R71, P0 ;  /* 0x000000470300720c */ /* 0x000fe20000706670 */
[----:B------:R-:W-:Y:S01]  /*b5c0*/  IMAD R3, R45, UR4, RZ ;  /* 0x000000042d037c24 */ /* 0x000fe2000f8e02ff */
[----:B------:R-:W-:Y:S01]  /*b5d0*/  SHF.R.U64 R0, R0, 0x3, RZ ;  /* 0x0000000300007819 */ /* 0x000fe200000012ff */
[----:B------:R-:W4:Y:S01]  /*b5e0*/  @P1 LDC R45, c[0x0][0xbf0] ;  /* 0x0002fc00ff2d1b82 */ /* 0x000f220000000800 */
[----:B------:R-:W-:Y:S01]  /*b5f0*/  LOP3.LUT R12, R13, 0x380, RZ, 0xc0, !PT ;  /* 0x000003800d0c7812 */ /* 0x000fe200078ec0ff */
[----:B------:R-:W-:Y:S01]  /*b600*/  IMAD R21, R44, UR5, R3 ;  /* 0x000000052c157c24 */ /* 0x000fe2000f8e0203 */
[----:B------:R-:W-:Y:S02]  /*b610*/  LOP3.LUT R24, R25, 0x380, RZ, 0xc0, !PT ;  /* 0x0000038019187812 */ /* 0x000fe400078ec0ff */
[----:B------:R-:W-:Y:S02]  /*b620*/  LOP3.LUT R52, R53, 0x380, RZ, 0xc0, !PT ;  /* 0x0000038035347812 */ /* 0x000fe400078ec0ff */
[----:B------:R-:W-:Y:S01]  /*b630*/  LOP3.LUT R48, R0, R7, RZ, 0x3c, !PT ;  /* 0x0000000700307212 */ /* 0x000fe200078e3cff */
[----:B--2---:R2:W-:Y:S01]  /*b640*/  @!P2 ST.E desc[UR60][R50.64], R2 ;  /* 0x000000023200a985 */ /* 0x0045e2000c10193c */
[----:B------:R-:W-:Y:S01]  /*b650*/  SHF.R.U64 R12, R12, 0x3, RZ ;  /* 0x000000030c0c7819 */ /* 0x000fe200000012ff */
[----:B------:R-:W-:Y:S01]  /*b660*/  IMAD R0, R205, 0x20, R209 ;  /* 0x00000020cd007824 */ /* 0x000fe200078e02d1 */
[----:B------:R-:W-:Y:S01]  /*b670*/  SHF.R.U64 R24, R24, 0x3, RZ ;  /* 0x0000000318187819 */ /* 0x000fe200000012ff */
[----:B---3--:R3:W-:Y:S01]  /*b680*/  @!P0 ST.E desc[UR60][R58.64], R20 ;  /* 0x000000143a008985 */ /* 0x0087e2000c10193c */
[----:B------:R-:W-:-:S02]  /*b690*/  SHF.R.U64 R52, R52, 0x3, RZ ;  /* 0x0000000334347819 */ /* 0x000fc400000012ff */
[----:B------:R-:W-:Y:S01]  /*b6a0*/  LOP3.LUT R12, R12, R13, RZ, 0x3c, !PT ;  /* 0x0000000d0c0c7212 */ /* 0x000fe200078e3cff */
[--C-:B------:R-:W-:Y:S01]  /*b6b0*/  IMAD.X R13, RZ, RZ, R37.reuse, P6 ;  /* 0x000000ffff0d7224 */ /* 0x100fe200030e0625 */
[----:B------:R-:W-:Y:S01]  /*b6c0*/  LOP3.LUT R24, R24, R25, RZ, 0x3c, !PT ;  /* 0x0000001918187212 */ /* 0x000fe200078e3cff */
[----:B------:R-:W-:Y:S01]  /*b6d0*/  IMAD.X R25, RZ, RZ, R37, P5 ;  /* 0x000000ffff197224 */ /* 0x000fe200028e0625 */
[----:B------:R-:W-:Y:S01]  /*b6e0*/  LOP3.LUT R52, R52, R53, RZ, 0x3c, !PT ;  /* 0x0000003534347212 */ /* 0x000fe200078e3cff */
[----:B--2---:R-:W-:Y:S01]  /*b6f0*/  IMAD.WIDE.U32 R2, R44, UR4, RZ ;  /* 0x000000042c027c25 */ /* 0x004fe2000f8e00ff */
[----:B------:R-:W-:Y:S01]  /*b700*/  ULDC.64 UR4, c[0x0][0xae8] ;  /* 0x0002ba0000047ab9 */ /* 0x000fe20000000a00 */
[C---:B------:R-:W-:Y:S01]  /*b710*/  IADD3 R65, P6, R36.reuse, 0x8000, RZ ;  /* 0x0000800024417810 */ /* 0x040fe20007fde0ff */
[----:B------:R-:W5:Y:S01]  /*b720*/  LD.E.128 R12, desc[UR60][R12.64] ;  /* 0x0000003c0c0c7980 */ /* 0x000f62000c101d00 */
[----:B------:R-:W-:Y:S01]  /*b730*/  IMAD.IADD R3, R3, 0x1, R21 ;  /* 0x0000000103037824 */ /* 0x000fe200078e0215 */
[----:B------:R-:W-:Y:S01]  /*b740*/  IADD3 R61, P5, R36, 0x9000, RZ ;  /* 0x00009000243d7810 */ /* 0x000fe20007fbe0ff */
[----:B------:R-:W-:Y:S01]  /*b750*/  IMAD R21, R40, UR4, RZ ;  /* 0x0000000428157c24 */ /* 0x000fe2000f8e02ff */
[----:B------:R-:W-:Y:S01]  /*b760*/  LOP3.LUT R64, R65, 0x380, RZ, 0xc0, !PT ;  /* 0x0000038041407812 */ /* 0x000fe200078ec0ff */
[----:B------:R-:W-:Y:S01]  /*b770*/  IMAD R40, R207, 0x80, R0 ;  /* 0x00000080cf287824 */ /* 0x000fe200078e0200 */
[----:B------:R-:W-:Y:S01]  /*b780*/  LOP3.LUT R60, R61, 0x380, RZ, 0xc0, !PT ;  /* 0x000003803d3c7812 */ /* 0x000fe200078ec0ff */
[----:B------:R-:W-:Y:S01]  /*b790*/  IMAD.X R53, RZ, RZ, R37, P4 ;  /* 0x000000ffff357224 */ /* 0x000fe200020e0625 */
[----:B------:R-:W-:Y:S01]  /*b7a0*/  IADD3 R57, P4, R36, 0xa000, RZ ;  /* 0x0000a00024397810 */ /* 0x000fe20007f9e0ff */
[----:B------:R-:W-:Y:S01]  /*b7b0*/  IMAD R21, R206, UR5, R21 ;  /* 0x00000005ce157c24 */ /* 0x000fe2000f8e0215 */
[----:B------:R-:W-:Y:S01]  /*b7c0*/  LOP3.LUT R5, R36, 0x380, RZ, 0xc0, !PT ;  /* 0x0000038024057812 */ /* 0x000fe200078ec0ff */
[----:B------:R-:W-:Y:S01]  /*b7d0*/  IMAD.WIDE.U32 R2, R206, UR4, R2 ;  /* 0x00000004ce027c25 */ /* 0x000fe2000f8e0002 */
[----:B------:R-:W-:Y:S01]  /*b7e0*/  LOP3.LUT R56, R57, 0x380, RZ, 0xc0, !PT ;  /* 0x0000038039387812 */ /* 0x000fe200078ec0ff */
[----:B------:R-:W-:Y:S01]  /*b7f0*/  ULDC.64 UR4, c[0x0][0xaf0] ;  /* 0x0002bc0000047ab9 */ /* 0x000fe20000000a00 */
[----:B------:R-:W-:Y:S01]  /*b800*/  LOP3.LUT R8, R11, 0x380, RZ, 0xc0, !PT ;  /* 0x000003800b087812 */ /* 0x000fe200078ec0ff */
[----:B-1----:R-:W-:Y:S01]  /*b810*/  @P1 IMAD.HI.U32 R0, R40, R73, RZ ;  /* 0x0000004928001227 */ /* 0x002fe200078e00ff */
[----:B------:R-:W-:Y:S01]  /*b820*/  SHF.R.U64 R64, R64, 0x3, RZ ;  /* 0x0000000340407819 */ /* 0x000fe200000012ff */
[----:B------:R-:W5:Y:S01]  /*b830*/  LD.E.128 R24, desc[UR60][R24.64] ;  /* 0x0000003c18187980 */ /* 0x000f62000c101d00 */
[----:B------:R-:W-:Y:S01]  /*b840*/  SHF.R.U64 R60, R60, 0x3, RZ ;  /* 0x000000033c3c7819 */ /* 0x000fe200000012ff */
[----:B------:R-:W-:Y:S01]  /*b850*/  IMAD.IADD R3, R3, 0x1, R21 ;  /* 0x0000000103037824 */ /* 0x000fe200078e0215 */
[----:B------:R-:W-:Y:S01]  /*b860*/  SHF.R.U64 R56, R56, 0x3, RZ ;  /* 0x0000000338387819 */ /* 0x000fe200000012ff */
[----:B------:R-:W-:Y:S01]  /*b870*/  IMAD.MOV.U32 R21, RZ, RZ, R40 ;  /* 0x000000ffff157224 */ /* 0x000fe200078e0028 */
[----:B----4-:R-:W-:Y:S01]  /*b880*/  @P1 SHF.R.U32.HI R21, RZ, R45, R0 ;  /* 0x0000002dff151219 */ /* 0x010fe20000011600 */
[----:B---3--:R-:W-:Y:S01]  /*b890*/  IMAD R20, R208, UR4, RZ ;  /* 0x00000004d0147c24 */ /* 0x008fe2000f8e02ff */
[----:B------:R-:W-:Y:S01]  /*b8a0*/  SHF.R.U64 R5, R5, 0x3, RZ ;  /* 0x0000000305057819 */ /* 0x000fe200000012ff */
[----:B------:R-:W5:Y:S01]  /*b8b0*/  LD.E.128 R52, desc[UR60][R52.64] ;  /* 0x0000003c34347980 */ /* 0x000f62000c101d00 */
[----:B------:R-:W-:Y:S01]  /*b8c0*/  SHF.R.U64 R8, R8, 0x3, RZ ;  /* 0x0000000308087819 */ /* 0x000fe200000012ff */
[C---:B------:R-:W-:Y:S01]  /*b8d0*/  IMAD R45, R69.reuse, UR5, R20 ;  /* 0x00000005452d7c24 */ /* 0x040fe2000f8e0214 */
[----:B------:R-:W-:Y:S01]  /*b8e0*/  SHF.R.S32.HI R0, RZ, 0x1f, R21 ;  /* 0x0000001fff007819 */ /* 0x000fe20000011415 */
[----:B------:R-:W-:Y:S01]  /*b8f0*/  IMAD.WIDE.U32 R2, R69, UR4, R2 ;  /* 0x0000000445027c25 */ /* 0x000fe2000f8e0002 */
[----:B------:R-:W-:Y:S01]  /*b900*/  LOP3.LUT R64, R64, R65, RZ, 0x3c, !PT ;  /* 0x0000004140407212 */ /* 0x000fe200078e3cff */
[----:B------:R-:W-:Y:S01]  /*b910*/  ULDC.64 UR4, c[0x0][0xae0] ;  /* 0x0002b80000047ab9 */ /* 0x000fe20000000a00 */
[----:B------:R-:W-:Y:S01]  /*b920*/  LOP3.LUT R60, R60, R61, RZ, 0x3c, !PT ;  /* 0x0000003d3c3c7212 */ /* 0x000fe200078e3cff */
[----:B------:R-:W-:Y:S01]  /*b930*/  IMAD.MOV R20, RZ, RZ, -R21 ;  /* 0x000000ffff147224 */ /* 0x000fe200078e0a15 */
[----:B------:R-:W-:Y:S01]  /*b940*/  LOP3.LUT R56, R56, R57, RZ, 0x3c, !PT ;  /* 0x0000003938387212 */ /* 0x000fe200078e3cff */
[--C-:B------:R-:W-:Y:S01]  /*b950*/  IMAD.X R65, RZ, RZ, R37.reuse, P6 ;  /* 0x000000ffff417224 */ /* 0x100fe200030e0625 */
[----:B------:R-:W-:Y:S01]  /*b960*/  LOP3.LUT R4, R5, R36, RZ, 0x3c, !PT ;  /* 0x0000002405047212 */ /* 0x000fe200078e3cff */
[--C-:B------:R-:W-:Y:S01]  /*b970*/  IMAD.X R61, RZ, RZ, R37.reuse, P5 ;  /* 0x000000ffff3d7224 */ /* 0x100fe200028e0625 */
[----:B------:R-:W-:Y:S01]  /*b980*/  LOP3.LUT R8, R8, R11, RZ, 0x3c, !PT ;  /* 0x0000000b08087212 */ /* 0x000fe200078e3cff */
[--C-:B------:R-:W-:Y:S01]  /*b990*/  IMAD.X R57, RZ, RZ, R37.reuse, P4 ;  /* 0x000000ffff397224 */ /* 0x100fe200020e0625 */
[----:B------:R-:W5:Y:S01]  /*b9a0*/  LD.E.128 R28, desc[UR60][R28.64] ;  /* 0x0000003c1c1c7980 */ /* 0x000f62000c101d00 */
[----:B------:R-:W-:-:S02]  /*b9b0*/  IMAD.MOV.U32 R5, RZ, RZ, R37 ;  /* 0x000000ffff057224 */ /* 0x000fc400078e0025 */
[----:B------:R-:W-:Y:S01]  /*b9c0*/  IMAD.IADD R3, R3, 0x1, R45 ;  /* 0x0000000103037824 */ /* 0x000fe200078e022d */
[----:B------:R-:W5:Y:S01]  /*b9d0*/  LD.E.128 R8, desc[UR60][R8.64] ;  /* 0x0000003c08087980 */ /* 0x000f62000c101d00 */
[----:B------:R-:W-:Y:S02]  /*b9e0*/  IMAD R0, R0, UR4, RZ ;  /* 0x0000000400007c24 */ /* 0x000fe4000f8e02ff */
[----:B------:R-:W-:Y:S01]  /*b9f0*/  IMAD R45, R47, R20, R40 ;  /* 0x000000142f2d7224 */ /* 0x000fe200078e0228 */
[----:B------:R-:W5:Y:S01]  /*ba00*/  LD.E.128 R4, desc[UR60][R4.64] ;  /* 0x0000003c04047980 */ /* 0x000f62000c101d00 */
[----:B------:R-:W-:-:S03]  /*ba10*/  IMAD R47, R21, UR5, R0 ;  /* 0x00000005152f7c24 */ /* 0x000fc6000f8e0200 */
[----:B------:R-:W5:Y:S01]  /*ba20*/  LD.E.128 R36, desc[UR60][R38.64] ;  /* 0x0000003c26247980 */ /* 0x000f62000c101d00 */
[----:B------:R-:W-:-:S03]  /*ba30*/  SHF.R.S32.HI R0, RZ, 0x1f, R45 ;  /* 0x0000001fff007819 */ /* 0x000fc6000001142d */
[----:B------:R-:W5:Y:S01]  /*ba40*/  LD.E.128 R32, desc[UR60][R32.64] ;  /* 0x0000003c20207980 */ /* 0x000f62000c101d00 */
[----:B------:R-:W-:Y:S01]  /*ba50*/  IMAD.WIDE.U32 R2, R21, UR4, R2 ;  /* 0x0000000415027c25 */ /* 0x000fe2000f8e0002 */
        /* <DEDUP_REMOVED lines=11> */
[----:B------:R-:W-:-:S02]  /*bb10*/  IMAD.IADD R3, R3, 0x1, R47 ;  /* 0x0000000103037824 */ /* 0x000fc400078e022f */
[----:B------:R-:W-:Y:S02]  /*bb20*/  IMAD R20, R0, UR4, RZ ;  /* 0x0000000400147c24 */ /* 0x000fe4000f8e02ff */
[----:B------:R-:W-:Y:S02]  /*bb30*/  IMAD R68, R207, 0x80, R209 ;  /* 0x00000080cf447824 */ /* 0x000fe400078e02d1 */
[C---:B------:R-:W-:Y:S02]  /*bb40*/  IMAD R21, R45.reuse, UR5, R20 ;  /* 0x000000052d157c24 */ /* 0x040fe4000f8e0214 */
[----:B------:R-:W-:Y:S01]  /*bb50*/  IMAD.WIDE.U32 R2, R45, UR4, R2 ;  /* 0x000000042d027c25 */ /* 0x000fe2000f8e0002 */
[C---:B------:R-:W-:Y:S01]  /*bb60*/  ISETP.GE.AND P2, PT, R68.reuse, R71, PT ;  /* 0x000000474400720c */ /* 0x040fe20003f46270 */
[----:B------:R-:W-:Y:S02]  /*bb70*/  ULDC.64 UR4, c[0x0][0xa80] ;  /* 0x0002a00000047ab9 */ /* 0x000fe40000000a00 */
[----:B------:R-:W-:Y:S01]  /*bb80*/  VIADD R0, R68, 0x20 ;  /* 0x0000002044007836 */ /* 0x000fe20000000000 */
[----:B------:R-:W-:Y:S01]  /*bb90*/  LEA R40, P3, R2, UR4, 0x1 ;  /* 0x0000000402287c11 */ /* 0x000fe2000f8608ff */
[----:B------:R-:W-:-:S02]  /*bba0*/  IMAD.IADD R3, R3, 0x1, R21 ;  /* 0x0000000103037824 */ /* 0x000fc400078e0215 */
[----:B0-----:R-:W-:Y:S01]  /*bbb0*/  VIADD R46, R46, 0x36820 ;  /* 0x000368202e2e7836 */ /* 0x001fe20000000000 */
[-C--:B------:R-:W-:Y:S01]  /*bbc0*/  ISETP.GE.AND P1, PT, R0, R71.reuse, PT ;  /* 0x000000470000720c */ /* 0x080fe20003f26270 */
[----:B------:R-:W-:Y:S01]  /*bbd0*/  VIADD R0, R68, 0x40 ;  /* 0x0000004044007836 */ /* 0x000fe20000000000 */
[----:B------:R-:W-:Y:S02]  /*bbe0*/  LEA.HI.X R47, R2, UR5, R3, 0x1, P3 ;  /* 0x00000005022f7c11 */ /* 0x000fe400098f0c03 */
[----:B------:R-:W-:Y:S01]  /*bbf0*/  PRMT R46, RZ, 0x654, R46 ;  /* 0x00000654ff2e7816 */ /* 0x000fe2000000002e */
[----:B-1----:R0:W1:Y:S01]  /*bc00*/  SHFL.IDX PT, R44, R40, RZ, 0x181f ;  /* 0x00181fff282c7589 */ /* 0x00206200000e0000 */
[----:B------:R-:W-:Y:S01]  /*bc10*/  ISETP.GE.AND P0, PT, R0, R71, PT ;  /* 0x000000470000720c */ /* 0x000fe20003f06270 */
[----:B------:R-:W-:Y:S01]  /*bc20*/  BSSY B1, `(.L_x_3837) ;  /* 0x0000011000017945 */ /* 0x000fe20003800000 */
[----:B------:R0:W-:Y:S01]  /*bc30*/  SYNCS.ARRIVE.TRANS64.RED.A1T0 RZ, [R46+URZ], RZ ;  /* 0x000000ff2eff79a7 */ /* 0x0001e2000810043f */
[----:B------:R0:W2:Y:S02]  /*bc40*/  SHFL.IDX PT, R0, R47, RZ, 0x181f ;  /* 0x00181fff2f007589 */ /* 0x0000a400000e0000 */
[----:B------:R-:W-:Y:S08]  /*bc50*/  @P2 BRA `(.L_x_3838) ;  /* 0x0000000000342947 */ /* 0x000ff00003800000 */
[----:B------:R-:W-:Y:S02]  /*bc60*/  ULDC UR4, c[0x0][0xac8] ;  /* 0x0002b20000047ab9 */ /* 0x000fe40000000800 */
[----:B------:R-:W-:Y:S02]  /*bc70*/  ISETP.GE.AND P4, PT, R18, UR4, PT ;  /* 0x0000000412007c0c */ /* 0x000fe4000bf86270 */
[----:B------:R-:W-:Y:S02]  /*bc80*/  ISETP.GE.AND P3, PT, R19, UR4, PT ;  /* 0x0000000413007c0c */ /* 0x000fe4000bf66270 */
[----:B------:R-:W-:-:S09]  /*bc90*/  ISETP.GE.AND P2, PT, R23, UR4, PT ;  /* 0x0000000417007c0c */ /* 0x000fd2000bf46270 */
[CC--:B-1----:R-:W-:Y:S02]  /*bca0*/  @!P4 LEA R2, P6, R18.reuse, R44.reuse, 0x1 ;  /* 0x0000002c1202c211 */ /* 0x0c2fe400078c08ff */
[----:B------:R-:W-:Y:S02]  /*bcb0*/  @!P3 LEA R20, P5, R19, R44, 0x1 ;  /* 0x0000002c1314b211 */ /* 0x000fe400078a08ff */
[----:B--2---:R-:W-:Y:S02]  /*bcc0*/  @!P4 LEA.HI.X R3, R18, R0, R219, 0x1, P6 ;  /* 0x000000001203c211 */ /* 0x004fe400030f0cdb */
[----:B------:R-:W-:Y:S02]  /*bcd0*/  @!P2 LEA R44, P6, R23, R44, 0x1 ;  /* 0x0000002c172ca211 */ /* 0x000fe400078c08ff */
[-C--:B------:R-:W-:Y:S01]  /*bce0*/  @!P3 LEA.HI.X R21, R19, R0.reuse, R218, 0x1, P5 ;  /* 0x000000001315b211 */ /* 0x080fe200028f0cda */
[----:B-----5:R3:W-:Y:S01]  /*bcf0*/  @!P4 ST.E.128 desc[UR60][R2.64], R4 ;  /* 0x000000040200c985 */ /* 0x0207e2000c101d3c */
[----:B------:R-:W-:-:S03]  /*bd00*/  @!P2 LEA.HI.X R45, R23, R0, R217, 0x1, P6 ;  /* 0x00000000172da211 */ /* 0x000fc600030f0cd9 */
[----:B------:R3:W-:Y:S04]  /*bd10*/  @!P3 ST.E.128 desc[UR60][R20.64], R52 ;  /* 0x000000341400b985 */ /* 0x0007e8000c101d3c */
[----:B------:R3:W-:Y:S02]  /*bd20*/  @!P2 ST.E.128 desc[UR60][R44.64], R64 ;  /* 0x000000402c00a985 */ /* 0x0007e4000c101d3c */
.L_x_3838:
[----:B------:R-:W-:Y:S05]  /*bd30*/  BSYNC B1 ;  /* 0x0000000000017941 */ /* 0x000fea0003800000 */
.L_x_3837:
[----:B--2---:R2:W4:Y:S01]  /*bd40*/  SHFL.IDX PT, R0, R47, 0x1, 0x181f ;  /* 0x00381f002f007f89 */ /* 0x00452200000e0000 */
[----:B------:R-:W-:Y:S03]  /*bd50*/  BSSY B1, `(.L_x_3839) ;  /* 0x0000010000017945 */ /* 0x000fe60003800000 */
[----:B---3-5:R2:W3:Y:S01]  /*bd60*/  SHFL.IDX PT, R6, R40, 0x1, 0x181f ;  /* 0x00381f0028067f89 */ /* 0x0284e200000e0000 */
        /* <DEDUP_REMOVED lines=8> */
[-C--:B----4-:R-:W-:Y:S02]  /*bdf0*/  @!P4 LEA.HI.X R3, R18, R0.reuse, R219, 0x1, P1 ;  /* 0x000000001203c211 */ /* 0x090fe400008f0cdb */
[-C--:B------:R-:W-:Y:S02]  /*be00*/  @!P5 LEA.HI.X R5, R19, R0.reuse, R218, 0x1, P2 ;  /* 0x000000001305d211 */ /* 0x080fe400010f0cda */
[----:B------:R-:W-:Y:S01]  /*be10*/  @!P6 LEA.HI.X R7, R23, R0, R217, 0x1, P3 ;  /* 0x000000001707e211 */ /* 0x000fe200018f0cd9 */
[----:B------:R3:W-:Y:S04]  /*be20*/  @!P4 ST.E.128 desc[UR60][R2.64], R8 ;  /* 0x000000080200c985 */ /* 0x0007e8000c101d3c */
[----:B------:R3:W-:Y:S04]  /*be30*/  @!P5 ST.E.128 desc[UR60][R4.64], R36 ;  /* 0x000000240400d985 */ /* 0x0007e8000c101d3c */
[----:B------:R3:W-:Y:S02]  /*be40*/  @!P6 ST.E.128 desc[UR60][R6.64], R60 ;  /* 0x0000003c0600e985 */ /* 0x0007e4000c101d3c */
.L_x_3840:
[----:B------:R-:W-:Y:S05]  /*be50*/  BSYNC B1 ;  /* 0x0000000000017941 */ /* 0x000fea0003800000 */
.L_x_3839:
[----:B----4-:R4:W0:Y:S01]  /*be60*/  SHFL.IDX PT, R0, R47, 0x2, 0x181f ;  /* 0x00581f002f007f89 */ /* 0x01082200000e0000 */
[----:B------:R-:W-:Y:S03]  /*be70*/  BSSY B1, `(.L_x_3841) ;  /* 0x0000010000017945 */ /* 0x000fe60003800000 */
[----:B---3--:R4:W3:Y:S01]  /*be80*/  SHFL.IDX PT, R6, R40, 0x2, 0x181f ;  /* 0x00581f0028067f89 */ /* 0x0088e200000e0000 */
        /* <DEDUP_REMOVED lines=11> */
[----:B------:R0:W-:Y:S04]  /*bf40*/  @!P3 ST.E.128 desc[UR60][R2.64], R12 ;  /* 0x0000000c0200b985 */ /* 0x0001e8000c101d3c */
[----:B------:R0:W-:Y:S04]  /*bf50*/  @!P4 ST.E.128 desc[UR60][R4.64], R28 ;  /* 0x0000001c0400c985 */ /* 0x0001e8000c101d3c */
[----:B------:R0:W-:Y:S02]  /*bf60*/  @!P5 ST.E.128 desc[UR60][R6.64], R56 ;  /* 0x000000380600d985 */ /* 0x0001e4000c101d3c */
.L_x_3842:
[----:B------:R-:W-:Y:S05]  /*bf70*/  BSYNC B1 ;  /* 0x0000000000017941 */ /* 0x000fea0003800000 */
.L_x_3841:
[----:B0-----:R-:W-:Y:S01]  /*bf80*/  VIADD R0, R68, 0x60 ;  /* 0x0000006044007836 */ /* 0x001fe20000000000 */
[----:B---3--:R0:W3:Y:S04]  /*bf90*/  SHFL.IDX PT, R6, R47, 0x3, 0x181f ;  /* 0x00781f002f067f89 */ /* 0x0080e800000e0000 */
[----:B------:R-:W-:Y:S01]  /*bfa0*/  ISETP.GE.AND P0, PT, R0, R71, PT ;  /* 0x000000470000720c */ /* 0x000fe20003f06270 */
[----:B--2-4-:R-:W2:-:S12]  /*bfb0*/  SHFL.IDX PT, R40, R40, 0x3, 0x181f ;  /* 0x00781f0028287f89 */ /* 0x014e9800000e0000 */
[----:B0-----:R-:W-:Y:S05]  /*bfc0*/  @P0 BRA `(.L_x_3843) ;  /* 0x0000000c00340947 */ /* 0x001fea0003800000 */
[----:B------:R-:W-:Y:S02]  /*bfd0*/  ULDC UR4, c[0x0][0xac8] ;  /* 0x0002b20000047ab9 */ /* 0x000fe40000000800 */
[----:B------:R-:W-:Y:S02]  /*bfe0*/  ISETP.GE.AND P2, PT, R18, UR4, PT ;  /* 0x0000000412007c0c */ /* 0x000fe4000bf46270 */
[----:B------:R-:W-:-:S11]  /*bff0*/  ISETP.GE.AND P3, PT, R19, UR4, PT ;  /* 0x0000000413007c0c */ /* 0x000fd6000bf66270 */
[CC--:B--2---:R-:W-:Y:S02]  /*c000*/  @!P2 LEA R2, P0, R18.reuse, R40.reuse, 0x1 ;  /* 0x000000281202a211 */ /* 0x0c4fe400078008ff */
[C---:B------:R-:W-:Y:S02]  /*c010*/  @!P3 LEA R4, P1, R19.reuse, R40, 0x1 ;  /* 0x000000281304b211 */ /* 0x040fe400078208ff */
[-C--:B---3--:R-:W-:Y:S02]  /*c020*/  @!P2 LEA.HI.X R3, R18, R6.reuse, R219, 0x1, P0 ;  /* 0x000000061203a211 */ /* 0x088fe400000f0cdb */
[----:B------:R-:W-:Y:S02]  /*c030*/  @!P3 LEA.HI.X R5, R19, R6, R218, 0x1, P1 ;  /* 0x000000061305b211 */ /* 0x000fe400008f0cda */
[----:B------:R-:W-:Y:S01]  /*c040*/  ISETP.GE.AND P0, PT, R23, UR4, PT ;  /* 0x0000000417007c0c */ /* 0x000fe2000bf06270 */
[----:B------:R0:W-:Y:S04]  /*c050*/  @!P2 ST.E.128 desc[UR60][R2.64], R24 ;  /* 0x000000180200a985 */ /* 0x0001e8000c101d3c */
[----:B------:R0:W-:Y:S08]  /*c060*/  @!P3 ST.E.128 desc[UR60][R4.64], R32 ;  /* 0x000000200400b985 */ /* 0x0001f0000c101d3c */
[----:B------:R-:W-:Y:S05]  /*c070*/  @P0 BRA `(.L_x_3843) ;  /* 0x0000000c00080947 */ /* 0x000fea0003800000 */
[----:B0-----:R-:W-:-:S04]  /*c080*/  LEA R2, P0, R23, R40, 0x1 ;  /* 0x0000002817027211 */ /* 0x001fc800078008ff */
[----:B------:R-:W-:-:S05]  /*c090*/  LEA.HI.X R3, R23, R6, R217, 0x1, P0 ;  /* 0x0000000617037211 */ /* 0x000fca00000f0cd9 */
[----:B------:R4:W-:Y:S01]  /*c0a0*/  ST.E.128 desc[UR60][R2.64], R48 ;  /* 0x0000003002007985 */ /* 0x0009e2000c101d3c */
[----:B------:R-:W-:Y:S05]  /*c0b0*/  BRA `(.L_x_3843) ;  /* 0x0000000800f87947 */ /* 0x000fea0003800000 */
.L_x_3835:
[----:B------:R-:W2:Y:S01]  /*c0c0*/  LDC.64 R4, c[0x0][0xc00] ;  /* 0x00030000ff047b82 */ /* 0x000ea20000000a00 */
[C---:B------:R-:W-:Y:S01]  /*c0d0*/  IMAD.SHL.U32 R3, R204.reuse, 0x4, RZ ;  /* 0x00000004cc037824 */ /* 0x040fe200078e00ff */
[----:B------:R-:W-:Y:S01]  /*c0e0*/  SHF.L.U64.HI R0, R204, 0x2, R208 ;  /* 0x00000002cc007819 */ /* 0x000fe200000102d0 */
[----:B------:R-:W-:Y:S01]  /*c0f0*/  ULDC.64 UR4, c[0x0][0xc08] ;  /* 0x0003020000047ab9 */ /* 0x000fe20000000a00 */
[----:B------:R-:W-:-:S04]  /*c100*/  IMAD.MOV.U32 R6, RZ, RZ, RZ ;  /* 0x000000ffff067224 */ /* 0x000fc800078e00ff */
[----:B------:R-:W3:Y:S01]  /*c110*/  LDC R25, c[0x0][0xbe8] ;  /* 0x0002fa00ff197b82 */ /* 0x000ee20000000800 */
[----:B--2---:R-:W-:Y:S02]  /*c120*/  ISETP.NE.U32.AND P0, PT, R4, RZ, PT ;  /* 0x000000ff0400720c */ /* 0x004fe40003f05070 */
[----:B------:R-:W-:Y:S02]  /*c130*/  IADD3 R4, P1, R3, R4, RZ ;  /* 0x0000000403047210 */ /* 0x000fe40007f3e0ff */
[----:B------:R-:W-:-:S03]  /*c140*/  ISETP.NE.AND.EX P0, PT, R5, RZ, PT, P0 ;  /* 0x000000ff0500720c */ /* 0x000fc60003f05300 */
[----:B------:R-:W-:Y:S01]  /*c150*/  IMAD.X R5, R0, 0x1, R5, P1 ;  /* 0x0000000100057824 */ /* 0x000fe200008e0605 */
[----:B------:R-:W-:-:S04]  /*c160*/  ISETP.NE.U32.AND P1, PT, RZ, UR4, PT ;  /* 0x00000004ff007c0c */ /* 0x000fc8000bf25070 */
[----:B------:R-:W-:-:S05]  /*c170*/  ISETP.NE.AND.EX P1, PT, RZ, UR5, PT, P1 ;  /* 0x00000005ff007c0c */ /* 0x000fca000bf25310 */
[----:B------:R2:W5:Y:S08]  /*c180*/  @P0 LDG.E R6, desc[UR60][R4.64] ;  /* 0x0000003c04060981 */ /* 0x000570000c1e1900 */
[----:B------:R-:W-:Y:S01]  /*c190*/  @P1 IADD3 R2, P2, R3, UR4, RZ ;  /* 0x0000000403021c10 */ /* 0x000fe2000ff5e0ff */
[----:B------:R-:W-:-:S03]  /*c1a0*/  ULDC UR4, c[0x0][0xa88] ;  /* 0x0002a20000047ab9 */ /* 0x000fc60000000800 */
[----:B------:R-:W-:Y:S01]  /*c1b0*/  @P1 IADD3.X R3, R0, UR5, RZ, P2, !PT ;  /* 0x0000000500031c10 */ /* 0x000fe200097fe4ff */
[----:B------:R-:W-:-:S06]  /*c1c0*/  IMAD.U32 R0, RZ, RZ, UR4 ;  /* 0x00000004ff007e24 */ /* 0x000fcc000f8e00ff */
[----:B------:R2:W5:Y:S01]  /*c1d0*/  @P1 LDG.E R0, desc[UR60][R2.64] ;  /* 0x0000003c02001981 */ /* 0x000562000c1e1900 */
[----:B---3--:R-:W-:Y:S02]  /*c1e0*/  ISETP.NE.AND P2, PT, R25, 0x1, PT ;  /* 0x000000011900780c */ /* 0x008fe40003f45270 */
[----:B------:R-:W-:-:S11]  /*c1f0*/  ISETP.GE.AND P3, PT, R220, 0x80, PT ;  /* 0x00000080dc00780c */ /* 0x000fd60003f66270 */
[----:B------:R-:W3:Y:S08]  /*c200*/  @P2 LDC R12, c[0x0][0xbec] ;  /* 0x0002fb00ff0c2b82 */ /* 0x000ef00000000800 */
[----:B------:R-:W4:Y:S01]  /*c210*/  @P2 LDC R27, c[0x0][0xbf0] ;  /* 0x0002fc00ff1b2b82 */ /* 0x000f220000000800 */
[----:B--2---:R-:W-:Y:S05]  /*c220*/  @P1 BRA `(.L_x_3844) ;  /* 0x0000000000101947 */ /* 0x004fea0003800000 */
[----:B------:R-:W-:Y:S05]  /*c230*/  @!P0 BRA `(.L_x_3844) ;  /* 0x00000000000c8947 */ /* 0x000fea0003800000 */
[----:B------:R-:W2:Y:S04]  /*c240*/  LDG.E R3, desc[UR60][R4.64] ;  /* 0x0000003c04037981 */ /* 0x000ea8000c1e1900 */
[----:B-----5:R-:W2:Y:S02]  /*c250*/  LDG.E R0, desc[UR60][R4.64+0x4] ;  /* 0x0000043c04007981 */ /* 0x020ea4000c1e1900 */
[----:B--2---:R-:W-:-:S07]  /*c260*/  IMAD.IADD R0, R0, 0x1, -R3 ;  /* 0x0000000100007824 */ /* 0x004fce00078e0a03 */
.L_x_3844:
        /* <DEDUP_REMOVED lines=9> */
[----:B--2---:R-:W-:-:S04]  /*c300*/  IMAD R2, R207, 0x80, R2 ;  /* 0x00000080cf027824 */ /* 0x004fc800078e0202 */
[----:B------:R-:W-:-:S05]  /*c310*/  VIADD R8, R2, 0xffffff80 ;  /* 0xffffff8002087836 */ /* 0x000fca0000000000 */
[----:B------:R-:W-:-:S13]  /*c320*/  ISETP.GE.AND P0, PT, R8, R3, PT ;  /* 0x000000030800720c */ /* 0x000fda0003f06270 */
[----:B------:R-:W-:Y:S05]  /*c330*/  @P0 BRA `(.L_x_3846) ;  /* 0x0000000000840947 */ /* 0x000fea0003800000 */
[----:B------:R-:W-:Y:S01]  /*c340*/  ISETP.NE.AND P0, PT, R9, 0x1, PT ;  /* 0x000000010900780c */ /* 0x000fe20003f05270 */
[----:B------:R-:W-:Y:S01]  /*c350*/  ULDC.64 UR4, c[0x0][0xb90] ;  /* 0x0002e40000047ab9 */ /* 0x000fe20000000a00 */
[----:B------:R-:W-:Y:S02]  /*c360*/  IMAD.MOV.U32 R2, RZ, RZ, R6 ;  /* 0x000000ffff027224 */ /* 0x000fe400078e0006 */
[----:B------:R-:W-:Y:S02]  /*c370*/  IMAD R7, R10, UR4, RZ ;  /* 0x000000040a077c24 */ /* 0x000fe4000f8e02ff */
[----:B------:R-:W-:Y:S02]  /*c380*/  IMAD.MOV.U32 R3, RZ, RZ, R11 ;  /* 0x000000ffff037224 */ /* 0x000fe400078e000b */
[----:B------:R-:W-:Y:S02]  /*c390*/  IMAD.MOV.U32 R5, RZ, RZ, R8 ;  /* 0x000000ffff057224 */ /* 0x000fe400078e0008 */
[----:B------:R-:W-:-:S03]  /*c3a0*/  IMAD.WIDE.U32 R2, R206, UR4, R2 ;  /* 0x00000004ce027c25 */ /* 0x000fc6000f8e0002 */
[----:B------:R-:W2:Y:S01]  /*c3b0*/  @P0 LDC R15, c[0x0][0xbec] ;  /* 0x0002fb00ff0f0b82 */ /* 0x000ea20000000800 */
[----:B------:R-:W-:Y:S01]  /*c3c0*/  IMAD R7, R206, UR5, R7 ;  /* 0x00000005ce077c24 */ /* 0x000fe2000f8e0207 */
[----:B------:R-:W-:-:S03]  /*c3d0*/  ULDC.64 UR4, c[0x0][0xb98] ;  /* 0x0002e60000047ab9 */ /* 0x000fc60000000a00 */
[----:B------:R-:W-:-:S03]  /*c3e0*/  IMAD.IADD R3, R3, 0x1, R7 ;  /* 0x0000000103037824 */ /* 0x000fc600078e0207 */
[----:B------:R-:W5:Y:S01]  /*c3f0*/  @P0 LDC R21, c[0x0][0xbf0] ;  /* 0x0002fc00ff150b82 */ /* 0x000f620000000800 */
[----:B------:R-:W-:-:S04]  /*c400*/  IMAD.WIDE.U32 R2, R13, UR4, R2 ;  /* 0x000000040d027c25 */ /* 0x000fc8000f8e0002 */
[----:B--2---:R-:W-:-:S05]  /*c410*/  @P0 IMAD.HI.U32 R4, R8, R15, RZ ;  /* 0x0000000f08040227 */ /* 0x004fca00078e00ff */
        /* <DEDUP_REMOVED lines=19> */
.L_x_3846:
[----:B------:R-:W-:Y:S05]  /*c550*/  BSYNC B1 ;  /* 0x0000000000017941 */ /* 0x000fea0003800000 */
.L_x_3845:
[----:B------:R-:W-:Y:S01]  /*c560*/  ULDC.64 UR4, c[0x0][0xaa0] ;  /* 0x0002a80000047ab9 */ /* 0x000fe20000000a00 */
[----:B--2---:R-:W-:Y:S01]  /*c570*/  IMAD R4, R205, 0x20, R209 ;  /* 0x00000020cd047824 */ /* 0x004fe200078e02d1 */
[----:B------:R-:W-:Y:S01]  /*c580*/  BSSY B1, `(.L_x_3847) ;  /* 0x000003b000017945 */ /* 0x000fe20003800000 */
[----:B------:R-:W-:Y:S02]  /*c590*/  IMAD R3, R11, UR4, RZ ;  /* 0x000000040b037c24 */ /* 0x000fe4000f8e02ff */
[----:B------:R-:W-:Y:S02]  /*c5a0*/  IMAD R9, R207, 0x80, R4 ;  /* 0x00000080cf097824 */ /* 0x000fe400078e0204 */
[C---:B------:R-:W-:Y:S02]  /*c5b0*/  IMAD R5, R6.reuse, UR5, R3 ;  /* 0x0000000506057c24 */ /* 0x040fe4000f8e0203 */
[----:B------:R-:W-:Y:S01]  /*c5c0*/  IMAD.WIDE.U32 R2, R6, UR4, RZ ;  /* 0x0000000406027c25 */ /* 0x000fe2000f8e00ff */
[----:B------:R-:W-:-:S03]  /*c5d0*/  ULDC.64 UR4, c[0x0][0xae8] ;  /* 0x0002ba0000047ab9 */ /* 0x000fc60000000a00 */
[----:B------:R-:W-:Y:S02]  /*c5e0*/  IMAD.IADD R3, R3, 0x1, R5 ;  /* 0x0000000103037824 */ /* 0x000fe400078e0205 */
[----:B------:R-:W-:Y:S02]  /*c5f0*/  IMAD R7, R10, UR4, RZ ;  /* 0x000000040a077c24 */ /* 0x000fe4000f8e02ff */
[----:B---3--:R-:W-:-:S04]  /*c600*/  @P2 IMAD.HI.U32 R4, R9, R12, RZ ;  /* 0x0000000c09042227 */ /* 0x008fc800078e00ff */
[C---:B------:R-:W-:Y:S02]  /*c610*/  IMAD R7, R206.reuse, UR5, R7 ;  /* 0x00000005ce077c24 */ /* 0x040fe4000f8e0207 */
[----:B------:R-:W-:Y:S01]  /*c620*/  IMAD.WIDE.U32 R2, R206, UR4, R2 ;  /* 0x00000004ce027c25 */ /* 0x000fe2000f8e0002 */
[----:B------:R-:W-:-:S03]  /*c630*/  ULDC.64 UR4, c[0x0][0xaf0] ;  /* 0x0002bc0000047ab9 */ /* 0x000fc60000000a00 */
[----:B------:R-:W-:Y:S01]  /*c640*/  IMAD.MOV.U32 R5, RZ, RZ, R9 ;  /* 0x000000ffff057224 */ /* 0x000fe200078e0009 */
[----:B----4-:R-:W-:Y:S01]  /*c650*/  @P2 SHF.R.U32.HI R5, RZ, R27, R4 ;  /* 0x0000001bff052219 */ /* 0x010fe20000011604 */
[----:B------:R-:W-:Y:S02]  /*c660*/  IMAD R6, R208, UR4, RZ ;  /* 0x00000004d0067c24 */ /* 0x000fe4000f8e02ff */
[----:B------:R-:W-:Y:S01]  /*c670*/  IMAD.IADD R3, R3, 0x1, R7 ;  /* 0x0000000103037824 */ /* 0x000fe200078e0207 */
[----:B------:R-:W-:Y:S01]  /*c680*/  SHF.R.S32.HI R4, RZ, 0x1f, R5 ;  /* 0x0000001fff047819 */ /* 0x000fe20000011405 */
[C---:B------:R-:W-:Y:S02]  /*c690*/  IMAD R7, R13.reuse, UR5, R6 ;  /* 0x000000050d077c24 */ /* 0x040fe4000f8e0206 */
        /* <DEDUP_REMOVED lines=12> */
[----:B------:R-:W-:Y:S02]  /*c760*/  IMAD R8, R207, 0x80, R209 ;  /* 0x00000080cf087824 */ /* 0x000fe400078e02d1 */
[----:B------:R-:W-:Y:S02]  /*c770*/  IMAD R25, R0, R25, RZ ;  /* 0x0000001900197224 */ /* 0x000fe400078e02ff */
        /* <DEDUP_REMOVED lines=10> */
[----:B------:R2:W3:Y:S02]  /*c820*/  SHFL.IDX PT, R2, R4, RZ, 0x181f ;  /* 0x00181fff04027589 */ /* 0x0004e400000e0000 */
[----:B------:R-:W-:Y:S02]  /*c830*/  ISETP.GE.AND P0, PT, R0, R25, PT ;  /* 0x000000190000720c */ /* 0x000fe40003f06270 */
[----:B------:R2:W4:Y:S01]  /*c840*/  SHFL.IDX PT, R0, R5, RZ, 0x181f ;  /* 0x00181fff05007589 */ /* 0x00052200000e0000 */
[----:B------:R-:W-:Y:S10]  /*c850*/  @P2 BRA `(.L_x_3848) ;  /* 0x0000000000342947 */ /* 0x000ff40003800000 */
[----:B------:R-:W-:Y:S02]  /*c860*/  ULDC UR4, c[0x0][0xac8] ;  /* 0x0002b20000047ab9 */ /* 0x000fe40000000800 */
[----:B------:R-:W-:Y:S02]  /*c870*/  ISETP.GE.AND P4, PT, R18, UR4, PT ;  /* 0x0000000412007c0c */ /* 0x000fe4000bf86270 */
[----:B------:R-:W-:Y:S02]  /*c880*/  ISETP.GE.AND P3, PT, R19, UR4, PT ;  /* 0x0000000413007c0c */ /* 0x000fe4000bf66270 */
[----:B------:R-:W-:-:S09]  /*c890*/  ISETP.GE.AND P2, PT, R23, UR4, PT ;  /* 0x0000000417007c0c */ /* 0x000fd2000bf46270 */
[CC--:B---3--:R-:W-:Y:S02]  /*c8a0*/  @!P4 LEA R6, P6, R18.reuse, R2.reuse, 0x1 ;  /* 0x000000021206c211 */ /* 0x0c8fe400078c08ff */
[----:B------:R-:W-:Y:S02]  /*c8b0*/  @!P3 LEA R10, P5, R19, R2, 0x1 ;  /* 0x00000002130ab211 */ /* 0x000fe400078a08ff */
[----:B----4-:R-:W-:Y:S02]  /*c8c0*/  @!P4 LEA.HI.X R7, R18, R0, R219, 0x1, P6 ;  /* 0x000000001207c211 */ /* 0x010fe400030f0cdb */
[----:B------:R-:W-:Y:S02]  /*c8d0*/  @!P2 LEA R2, P6, R23, R2, 0x1 ;  /* 0x000000021702a211 */ /* 0x000fe400078c08ff */
[-C--:B------:R-:W-:Y:S01]  /*c8e0*/  @!P3 LEA.HI.X R11, R19, R0.reuse, R218, 0x1, P5 ;  /* 0x00000000130bb211 */ /* 0x080fe200028f0cda */
[----:B------:R3:W-:Y:S01]  /*c8f0*/  @!P4 ST.E.128 desc[UR60][R6.64], RZ ;  /* 0x000000ff0600c985 */ /* 0x0007e2000c101d3c */
[----:B------:R-:W-:-:S03]  /*c900*/  @!P2 LEA.HI.X R3, R23, R0, R217, 0x1, P6 ;  /* 0x000000001703a211 */ /* 0x000fc600030f0cd9 */
[----:B------:R3:W-:Y:S04]  /*c910*/  @!P3 ST.E.128 desc[UR60][R10.64], RZ ;  /* 0x000000ff0a00b985 */ /* 0x0007e8000c101d3c */
[----:B------:R3:W-:Y:S02]  /*c920*/  @!P2 ST.E.128 desc[UR60][R2.64], RZ ;  /* 0x000000ff0200a985 */ /* 0x0007e4000c101d3c */
.L_x_3848:
[----:B------:R-:W-:Y:S05]  /*c930*/  BSYNC B1 ;  /* 0x0000000000017941 */ /* 0x000fea0003800000 */
.L_x_3847:
        /* <DEDUP_REMOVED lines=14> */
[----:B------:R0:W-:Y:S04]  /*ca20*/  @!P4 ST.E.128 desc[UR60][R6.64], RZ ;  /* 0x000000ff0600c985 */ /* 0x0001e8000c101d3c */
[----:B------:R0:W-:Y:S04]  /*ca30*/  @!P5 ST.E.128 desc[UR60][R10.64], RZ ;  /* 0x000000ff0a00d985 */ /* 0x0001e8000c101d3c */
[----:B------:R0:W-:Y:S02]  /*ca40*/  @!P6 ST.E.128 desc[UR60][R2.64], RZ ;  /* 0x000000ff0200e985 */ /* 0x0001e4000c101d3c */
.L_x_3850:
[----:B------:R-:W-:Y:S05]  /*ca50*/  BSYNC B1 ;  /* 0x0000000000017941 */ /* 0x000fea0003800000 */
.L_x_3849:
[----:B0-----:R0:W0:Y:S01]  /*ca60*/  SHFL.IDX PT, R0, R5, 0x2, 0x181f ;  /* 0x00581f0005007f89 */ /* 0x00102200000e0000 */
[----:B------:R-:W-:Y:S03]  /*ca70*/  BSSY B1, `(.L_x_3851) ;  /* 0x0000010000017945 */ /* 0x000fe60003800000 */
[----:B---3--:R3:W0:Y:S01]  /*ca80*/  SHFL.IDX PT, R2, R4, 0x2, 0x181f ;  /* 0x00581f0004027f89 */ /* 0x00862200000e0000 */
[----:B------:R-:W-:Y:S05]  /*ca90*/  @P0 BRA `(.L_x_3852) ;  /* 0x0000000000340947 */ /* 0x000fea0003800000 */
[----:B------:R-:W-:Y:S02]  /*caa0*/  ULDC UR4, c[0x0][0xac8] ;  /* 0x0002b20000047ab9 */ /* 0x000fe40000000800 */
[----:B------:R-:W-:Y:S02]  /*cab0*/  ISETP.GE.AND P3, PT, R18, UR4, PT ;  /* 0x0000000412007c0c */ /* 0x000fe4000bf66270 */
[----:B------:R-:W-:Y:S02]  /*cac0*/  ISETP.GE.AND P4, PT, R19, UR4, PT ;  /* 0x0000000413007c0c */ /* 0x000fe4000bf86270 */
[----:B------:R-:W-:-:S09]  /*cad0*/  ISETP.GE.AND P5, PT, R23, UR4, PT ;  /* 0x0000000417007c0c */ /* 0x000fd2000bfa6270 */
[CC--:B0-----:R-:W-:Y:S02]  /*cae0*/  @!P3 LEA R6, P0, R18.reuse, R2.reuse, 0x1 ;  /* 0x000000021206b211 */ /* 0x0c1fe400078008ff */
[-C--:B------:R-:W-:Y:S02]  /*caf0*/  @!P4 LEA R10, P1, R19, R2.reuse, 0x1 ;  /* 0x00000002130ac211 */ /* 0x080fe400078208ff */
[----:B------:R-:W-:Y:S02]  /*cb00*/  @!P5 LEA R2, P2, R23, R2, 0x1 ;  /* 0x000000021702d211 */ /* 0x000fe400078408ff */
[-C--:B------:R-:W-:Y:S02]  /*cb10*/  @!P3 LEA.HI.X R7, R18, R0.reuse, R219, 0x1, P0 ;  /* 0x000000001207b211 */ /* 0x080fe400000f0cdb */
[-C--:B------:R-:W-:Y:S02]  /*cb20*/  @!P4 LEA.HI.X R11, R19, R0.reuse, R218, 0x1, P1 ;  /* 0x00000000130bc211 */ /* 0x080fe400008f0cda */
[----:B------:R-:W-:Y:S01]  /*cb30*/  @!P5 LEA.HI.X R3, R23, R0, R217, 0x1, P2 ;  /* 0x000000001703d211 */ /* 0x000fe200010f0cd9 */
[----:B------:R0:W-:Y:S04]  /*cb40*/  @!P3 ST.E.128 desc[UR60][R6.64], RZ ;  /* 0x000000ff0600b985 */ /* 0x0001e8000c101d3c */
[----:B------:R0:W-:Y:S04]  /*cb50*/  @!P4 ST.E.128 desc[UR60][R10.64], RZ ;  /* 0x000000ff0a00c985 */ /* 0x0001e8000c101d3c */
[----:B------:R0:W-:Y:S02]  /*cb60*/  @!P5 ST.E.128 desc[UR60][R2.64], RZ ;  /* 0x000000ff0200d985 */ /* 0x0001e4000c101d3c */
.L_x_3852:
[----:B------:R-:W-:Y:S05]  /*cb70*/  BSYNC B1 ;  /* 0x0000000000017941 */ /* 0x000fea0003800000 */
.L_x_3851:
[----:B0-----:R-:W-:Y:S01]  /*cb80*/  VIADD R0, R8, 0x60 ;  /* 0x0000006008007836 */ /* 0x001fe20000000000 */
[----:B------:R0:W0:Y:S04]  /*cb90*/  SHFL.IDX PT, R6, R5, 0x3, 0x181f ;  /* 0x00781f0005067f89 */ /* 0x00002800000e0000 */
[----:B------:R-:W-:Y:S01]  /*cba0*/  ISETP.GE.AND P0, PT, R0, R25, PT ;  /* 0x000000190000720c */ /* 0x000fe20003f06270 */
[----:B------:R0:W0:-:S12]  /*cbb0*/  SHFL.IDX PT, R2, R4, 0x3, 0x181f ;  /* 0x00781f0004027f89 */ /* 0x00001800000e0000 */
[----:B------:R-:W-:Y:S05]  /*cbc0*/  @P0 BRA `(.L_x_3843) ;  /* 0x0000000000340947 */ /* 0x000fea0003800000 */
[----:B------:R-:W-:Y:S02]  /*cbd0*/  ULDC UR4, c[0x0][0xac8] ;  /* 0x0002b20000047ab9 */ /* 0x000fe40000000800 */
[----:B------:R-:W-:Y:S02]  /*cbe0*/  ISETP.GE.AND P3, PT, R18, UR4, PT ;  /* 0x0000000412007c0c */ /* 0x000fe4000bf66270 */
[----:B------:R-:W-:Y:S02]  /*cbf0*/  ISETP.GE.AND P4, PT, R19, UR4, PT ;  /* 0x0000000413007c0c */ /* 0x000fe4000bf86270 */
[----:B------:R-:W-:-:S09]  /*cc00*/  ISETP.GE.AND P5, PT, R23, UR4, PT ;  /* 0x0000000417007c0c */ /* 0x000fd2000bfa6270 */
[CC--:B0-234-:R-:W-:Y:S02]  /*cc10*/  @!P3 LEA R4, P0, R18.reuse, R2.reuse, 0x1 ;  /* 0x000000021204b211 */ /* 0x0ddfe400078008ff */
        /* <DEDUP_REMOVED lines=8> */
.L_x_3843:
[----:B------:R-:W-:Y:S05]  /*cca0*/  BSYNC B0 ;  /* 0x0000000000007941 */ /* 0x000fea0003800000 */
.L_x_3834:
[----:B------:R-:W-:Y:S02]  /*ccb0*/  ULDC UR4, c[0x0][0xc3c] ;  /* 0x00030f0000047ab9 */ /* 0x000fe40000000800 */
[----:B-1----:R-:W-:-:S13]  /*ccc0*/  ISETP.GE.AND P0, PT, R43, UR4, PT ;  /* 0x000000042b007c0c */ /* 0x002fda000bf06270 */
[----:B------:R-:W-:Y:S05]  /*ccd0*/  @!P0 BRA `(.L_x_3853) ;  /* 0xffffff4000408947 */ /* 0x000fea000383ffff */
[----:B------:R-:W-:Y:S05]  /*cce0*/  EXIT ;  /* 0x000000000000794d */ /* 0x000fea0003800000 */
.L_x_3809:
[----:B------:R-:W-:-:S08]  /*ccf0*/  NOP ;  /* 0x0000000000007918 */ /* 0x000fd00000000000 */
[----:B0-----:R-:W0:-:S00]  /*cd00*/  USETMAXREG.DEALLOC.CTAPOOL 0x18 ;  /* 0x00000018000079c8 */ /* 0x001e0000080e0500 */
[----:B0-----:R-:W2:Y:S01]  /*cd10*/  LDL.LU R2, [R1+0x1c] ;  /* 0x00001c0001027983 */ /* 0x001ea20000300800 */
[----:B------:R-:W-:-:S06]  /*cd20*/  LOP3.LUT R0, R0, 0x3, RZ, 0xc0, !PT ;  /* 0x0000000300007812 */ /* 0x000fcc00078ec0ff */
[----:B------:R-:W0:Y:S02]  /*cd30*/  SHFL.IDX PT, R0, R0, RZ, 0x1f ;  /* 0x00001fff00007589 */ /* 0x000e2400000e0000 */
[----:B0-----:R-:W-:Y:S01]  /*cd40*/  ISETP.NE.AND P0, PT, R0, RZ, PT ;  /* 0x000000ff0000720c */ /* 0x001fe20003f05270 */
[----:B------:R-:W-:Y:S01]  /*cd50*/  IMAD.MOV.U32 R0, RZ, RZ, RZ ;  /* 0x000000ffff007224 */ /* 0x000fe200078e00ff */
        /* <DEDUP_REMOVED lines=11> */
.L_x_3854:
[----:B0-----:R-:W0:Y:S01]  /*ce10*/  S2R R2, SR_TID.X ;  /* 0x0000000000027919 */ /* 0x001e220000002100 */
[----:B------:R-:W-:Y:S01]  /*ce20*/  ULDC UR4, c[0x0][0xc3c] ;  /* 0x00030f0000047ab9 */ /* 0x000fe20000000800 */
[----:B------:R-:W1:Y:S01]  /*ce30*/  S2UR UR6, SR_CTAID.X ;  /* 0x00000000000679c3 */ /* 0x000e620000002500 */
        /* <DEDUP_REMOVED lines=31> */
[----:B------:R-:W-:Y:S01]  /*d030*/  IMAD.MOV.U32 R7, RZ, RZ, R4 ;  /* 0x000000ffff077224 */ /* 0x000fe200078e0004 */
[----:B-1----:R-:W-:-:S13]  /*d040*/  ISETP.GT.AND P6, PT, R4, UR6, PT ;  /* 0x0000000604007c0c */ /* 0x002fda000bfc4270 */
[----:B------:R-:W-:Y:S05]  /*d050*/  @P6 BRA `(.L_x_3856) ;  /* 0x0000000000a06947 */ /* 0x000fea0003800000 */
[----:B------:R-:W0:Y:S01]  /*d060*/  LDC R6, c[0x0][0xc3c] ;  /* 0x00030f00ff067b82 */ /* 0x000e220000000800 */
[----:B------:R-:W-:Y:S01]  /*d070*/  IMAD.MOV.U32 R4, RZ, RZ, R7 ;  /* 0x000000ffff047224 */ /* 0x000fe200078e0007 */
[----:B------:R-:W-:Y:S01]  /*d080*/  UMOV UR4, URZ ;  /* 0x0000003f00047c82 */ /* 0x000fe20008000000 */
[----:B------:R-:W-:Y:S01]  /*d090*/  ULDC UR7, c[0x0][0xc3c] ;  /* 0x00030f0000077ab9 */ /* 0x000fe20000000800 */
[----:B------:R-:W-:-:S05]  /*d0a0*/  ULDC UR5, c[0x0][0xc38] ;  /* 0x00030e0000057ab9 */ /* 0x000fca0000000800 */
.L_x_3860:
        /* <DEDUP_REMOVED lines=12> */
.L_x_3859:
[----:B------:R-:W-:Y:S05]  /*d170*/  BSYNC B0 ;  /* 0x0000000000007941 */ /* 0x000fea0003800000 */
.L_x_3858:
        /* <DEDUP_REMOVED lines=22> */
.L_x_3856:
        /* <DEDUP_REMOVED lines=16> */
.L_x_3861:
        /* <DEDUP_REMOVED lines=25> */
.L_x_3857:
[----:B------:R-:W-:Y:S02]  /*d570*/  IMAD.MOV.U32 R17, RZ, RZ, RZ ;  /* 0x000000ffff117224 */ /* 0x000fe400078e00ff */
[----:B------:R-:W-:Y:S02]  /*d580*/  IMAD.U32 R16, RZ, RZ, UR6 ;  /* 0x00000006ff107e24 */ /* 0x000fe4000f8e00ff */
[----:B------:R-:W-:-:S07]  /*d590*/  IMAD.MOV.U32 R18, RZ, RZ, RZ ;  /* 0x000000ffff127224 */ /* 0x000fce00078e00ff */
.L_x_3862:
[----:B------:R-:W-:-:S13]  /*d5a0*/  ISETP.NE.AND P0, PT, R5, RZ, PT ;  /* 0x000000ff0500720c */ /* 0x000fda0003f05270 */
[----:B------:R-:W0:Y:S01]  /*d5b0*/  @!P0 S2R R3, SR_CgaCtaId ;  /* 0x0000000000038919 */ /* 0x000e220000008800 */
[----:B------:R-:W-:-:S04]  /*d5c0*/  @!P0 MOV R0, 0x400 ;  /* 0x0000040000008802 */ /* 0x000fc80000000f00 */
[----:B0-----:R-:W-:-:S05]  /*d5d0*/  @!P0 LEA R0, R3, R0, 0x18 ;  /* 0x0000000003008211 */ /* 0x001fca00078ec0ff */
[----:B------:R0:W-:Y:S01]  /*d5e0*/  @!P0 STS.128 [R0+0x368d0], R16 ;  /* 0x0368d01000008388 */ /* 0x0001e20000000c00 */
[----:B------:R-:W-:Y:S06]  /*d5f0*/  BAR.ARV 0x5, 0x180 ;  /* 0x0146000000007b1d */ /* 0x000fec0000002000 */
.L_x_3855:
        /* <DEDUP_REMOVED lines=22> */
[----:B------:R-:W-:Y:S02]  /*d760*/  SHF.R.U32.HI R5, RZ, 0x3, R4 ;  /* 0x00000003ff057819 */ /* 0x000fe40000011604 */
[----:B------:R-:W-:Y:S02]  /*d770*/  MOV R4, UR4 ;  /* 0x0000000400047c02 */ /* 0x000fe40008000f00 */
[----:B------:R-:W-:Y:S01]  /*d780*/  LOP3.LUT R2, R5, 0x70, R2, 0xf8, !PT ;  /* 0x0000007005027812 */ /* 0x000fe200078ef802 */
[----:B------:R-:W-:Y:S02]  /*d790*/  IMAD.MOV.U32 R2, RZ, RZ, 0x1 ;  /* 0x00000001ff027424 */ /* 0x000fe400078e00ff */
[----:B------:R-:W-:Y:S01]  /*d7a0*/  IMAD R3, R3, 0x2, R4 ;  /* 0x0000000203037824 */ /* 0x000fe200078e0204 */
[----:B------:R-:W-:Y:S04]  /*d7b0*/  STL [R1+0x4], R4 ;  /* 0x0000040401007387 */ /* 0x000fe80000100800 */
[----:B------:R-:W-:Y:S04]  /*d7c0*/  STL [R1+0x24], R3 ;  /* 0x0000240301007387 */ /* 0x000fe80000100800 */
[----:B------:R-:W-:Y:S04]  /*d7d0*/  STL [R1+0x8], RZ ;  /* 0x000008ff01007387 */ /* 0x000fe80000100800 */
[----:B------:R0:W-:Y:S04]  /*d7e0*/  STL [R1+0x10], R2 ;  /* 0x0000100201007387 */ /* 0x0001e80000100800 */
[----:B------:R1:W-:Y:S01]  /*d7f0*/  STL [R1+0x50], RZ ;  /* 0x000050ff01007387 */ /* 0x0003e20000100800 */
[----:B0-----:R-:W-:-:S02]  /*d800*/  LOP3.LUT R2, R0, 0x40, RZ, 0xfc, !PT ;  /* 0x0000004000027812 */ /* 0x001fc400078efcff */
[----:B-1----:R-:W-:-:S07]  /*d810*/  LOP3.LUT R0, R0, 0x80, RZ, 0xfc, !PT ;  /* 0x0000008000007812 */ /* 0x002fce00078efcff */
.L_x_3969:
[----:B0--3--:R-:W0:Y:S02]  /*d820*/  LDC.64 R2, c[0x0][0xc88] ;  /* 0x00032200ff027b82 */ /* 0x009e240000000a00 */
[----:B0-----:R-:W-:-:S05]  /*d830*/  IMAD.WIDE R2, R19, 0x4, R2 ;  /* 0x0000000413027825 */ /* 0x001fca00078e0202 */
[----:B------:R-:W2:Y:S01]  /*d840*/  LDG.E R11, desc[UR60][R2.64] ;  /* 0x0000003c020b7981 */ /* 0x000ea2000c1e1900 */
[----:B------:R-:W-:Y:S05]  /*d850*/  YIELD ;  /* 0x0000000000007946 */ /* 0x000fea0003800000 */
[----:B------:R-:W-:Y:S01]  /*d860*/  ULDC.64 UR4, c[0x0][0xa28] ;  /* 0x00028a0000047ab9 */ /* 0x000fe20000000a00 */
[----:B------:R-:W-:Y:S01]  /*d870*/  IMAD.MOV.U32 R0, RZ, RZ, RZ ;  /* 0x000000ffff007224 */ /* 0x000fe200078e00ff */
[----:B------:R-:W-:Y:S01]  /*d880*/  ISETP.NE.U32.AND P0, PT, RZ, UR4, PT ;  /* 0x00000004ff007c0c */ /* 0x000fe2000bf05070 */
[----:B------:R-:W-:Y:S01]  /*d890*/  IMAD.MOV.U32 R6, RZ, RZ, RZ ;  /* 0x000000ffff067224 */ /* 0x000fe200078e00ff */
[----:B------:R-:W-:Y:S01]  /*d8a0*/  ULDC.64 UR6, c[0x0][0xa18] ;  /* 0x0002860000067ab9 */ /* 0x000fe20000000a00 */
[----:B------:R-:W-:Y:S01]  /*d8b0*/  ULDC.64 UR8, c[0x0][0xa08] ;  /* 0x0002820000087ab9 */ /* 0x000fe20000000a00 */
[----:B------:R-:W-:-:S02]  /*d8c0*/  ISETP.NE.AND.EX P0, PT, RZ, UR5, PT, P0 ;  /* 0x00000005ff007c0c */ /* 0x000fc4000bf05300 */
        /* <DEDUP_REMOVED lines=9> */
[----:B-1---5:R1:W5:Y:S01]  /*d960*/  @P0 LDG.E R0, desc[UR60][R2.64] ;  /* 0x0000003c02000981 */ /* 0x022362000c1e1900 */
[----:B------:R-:W-:Y:S01]  /*d970*/  ISETP.NE.AND.EX P1, PT, RZ, UR5, PT, P1 ;  /* 0x00000005ff007c0c */ /* 0x000fe2000bf25310 */
[----:B----4-:R-:W-:Y:S01]  /*d980*/  IMAD.MOV.U32 R8, RZ, RZ, RZ ;  /* 0x000000ffff087224 */ /* 0x010fe200078e00ff */
[----:B------:R-:W-:Y:S01]  /*d990*/  ISETP.NE.U32.AND P2, PT, RZ, UR6, PT ;  /* 0x00000006ff007c0c */ /* 0x000fe2000bf45070 */
[----:B------:R-:W-:Y:S01]  /*d9a0*/  STL [R1], R10 ;  /* 0x0000000a01007387 */ /* 0x000fe20000100800 */
[----:B------:R-:W-:Y:S02]  /*d9b0*/  ISETP.NE.U32.AND P0, PT, RZ, UR8, PT ;  /* 0x00000008ff007c0c */ /* 0x000fe4000bf05070 */
[----:B------:R-:W-:Y:S01]  /*d9c0*/  ISETP.NE.AND.EX P2, PT, RZ, UR7, PT, P2 ;  /* 0x00000007ff007c0c */ /* 0x000fe2000bf45320 */
[----:B------:R-:W-:Y:S01]  /*d9d0*/  STL [R1+0x20], R9 ;  /* 0x0000200901007387 */ /* 0x000fe20000100800 */
[----:B------:R-:W-:Y:S02]  /*d9e0*/  ISETP.NE.AND.EX P0, PT, RZ, UR9, PT, P0 ;  /* 0x00000009ff007c0c */ /* 0x000fe4000bf05300 */
[----:B-1----:R-:W-:-:S02]  /*d9f0*/  IADD3 R2, P3, R10, UR4, RZ ;  /* 0x000000040a027c10 */ /* 0x002fc4000ff7e0ff */
[----:B0-----:R-:W-:Y:S02]  /*da00*/  IADD3 R4, P4, R10, UR8, RZ ;  /* 0x000000080a047c10 */ /* 0x001fe4000ff9e0ff */
        /* <DEDUP_REMOVED lines=8> */
[----:B0-----:R-:W-:-:S04]  /*da90*/  @P2 IADD3 R6, P3, R10, UR6, RZ ;  /* 0x000000060a062c10 */ /* 0x001fc8000ff7e0ff */
        /* <DEDUP_REMOVED lines=8> */
[----:B0-----:R-:W-:Y:S01]  /*db20*/  IMAD.U32 R6, RZ, RZ, UR4 ;  /* 0x00000004ff067e24 */ /* 0x001fe2000f8e00ff */
[----:B--2---:R0:W-:Y:S01]  /*db30*/  STL [R1+0x3c], R12 ;  /* 0x00003c0c01007387 */ /* 0x0041e20000100800 */
[----:B------:R-:W-:Y:S05]  /*db40*/  @P2 BRA `(.L_x_3864) ;  /* 0x0000000000142947 */ /* 0x000fea0003800000 */
[----:B------:R-:W-:Y:S05]  /*db50*/  @!P1 BRA `(.L_x_3864) ;  /* 0x0000000000109947 */ /* 0x000fea0003800000 */
[----:B------:R-:W2:Y:S04]  /*db60*/  LDG.E R7, desc[UR60][R2.64] ;  /* 0x0000003c02077981 */ /* 0x000ea8000c1e1900 */
[----:B------:R-:W2:Y:S02]  /*db70*/  LDG.E R2, desc[UR60][R2.64+0x4] ;  /* 0x0000043c02027981 */ /* 0x000ea4000c1e1900 */
[----:B--2---:R-:W-:-:S05]  /*db80*/  IMAD.IADD R2, R2, 0x1, -R7 ;  /* 0x0000000102027824 */ /* 0x004fca00078e0a07 */
[----:B------:R1:W-:Y:S02]  /*db90*/  STL [R1+0x3c], R2 ;  /* 0x00003c0201007387 */ /* 0x0003e40000100800 */
.L_x_3864:
[----:B-1----:R-:W-:Y:S01]  /*dba0*/  IMAD.MOV.U32 R2, RZ, RZ, R11 ;  /* 0x000000ffff027224 */ /* 0x002fe200078e000b */
[----:B------:R-:W-:Y:S01]  /*dbb0*/  ULDC.64 UR4, c[0x0][0xa20] ;  /* 0x0002880000047ab9 */ /* 0x000fe20000000a00 */
[----:B-----5:R-:W-:Y:S01]  /*dbc0*/  IMAD.IADD R3, R8, 0x1, R0 ;  /* 0x0000000108037824 */ /* 0x020fe200078e0200 */
[----:B------:R-:W-:Y:S02]  /*dbd0*/  ISETP.NE.U32.AND P1, PT, RZ, UR4, PT ;  /* 0x00000004ff007c0c */ /* 0x000fe4000bf25070 */
[----:B------:R1:W-:Y:S02]  /*dbe0*/  STL [R1+0xc], R2 ;  /* 0x00000c0201007387 */ /* 0x0003e40000100800 */
[----:B------:R-:W-:Y:S02]  /*dbf0*/  ISETP.NE.AND.EX P1, PT, RZ, UR5, PT, P1 ;  /* 0x00000005ff007c0c */ /* 0x000fe4000bf25310 */
[----:B------:R1:W-:Y:S11]  /*dc00*/  STL [R1+0x18], R3 ;  /* 0x0000180301007387 */ /* 0x0003f60000100800 */
[----:B-1----:R-:W-:Y:S05]  /*dc10*/  @!P1 BRA `(.L_x_3865) ;  /* 0x0000000000109947 */ /* 0x002fea0003800000 */
[----:B------:R-:W-:-:S04]  /*dc20*/  IADD3 R6, P0, R10, UR4, RZ ;  /* 0x000000040a067c10 */ /* 0x000fc8000ff1e0ff */
[----:B------:R-:W-:-:S05]  /*dc30*/  IADD3.X R7, R9, UR5, RZ, P0, !PT ;  /* 0x0000000509077c10 */ /* 0x000fca00087fe4ff */
[----:B------:R1:W5:Y:S01]  /*dc40*/  LDG.E R6, desc[UR60][R6.64] ;  /* 0x0000003c06067981 */ /* 0x000362000c1e1900 */
[----:B------:R-:W-:Y:S05]  /*dc50*/  BRA `(.L_x_3866) ;  /* 0x0000000000107947 */ /* 0x000fea0003800000 */
.L_x_3865:
[----:B------:R-:W-:Y:S05]  /*dc60*/  @!P0 BRA `(.L_x_3866) ;  /* 0x00000000000c8947 */ /* 0x000fea0003800000 */
[----:B------:R-:W2:Y:S04]  /*dc70*/  LDG.E R6, desc[UR60][R4.64] ;  /* 0x0000003c04067981 */ /* 0x000ea8000c1e1900 */
[----:B------:R-:W2:Y:S02]  /*dc80*/  LDG.E R4, desc[UR60][R4.64+0x4] ;  /* 0x0000043c04047981 */ /* 0x000ea4000c1e1900 */
[----:B--2---:R-:W-:-:S07]  /*dc90*/  IMAD.IADD R6, R4, 0x1, -R6 ;  /* 0x0000000104067824 */ /* 0x004fce00078e0a06 */
.L_x_3866:
[----:B-----5:R-:W-:Y:S01]  /*dca0*/  IMAD.IADD R0, R6, 0x1, -R0 ;  /* 0x0000000106007824 */ /* 0x020fe200078e0a00 */
[----:B------:R-:W-:Y:S01]  /*dcb0*/  BSSY B7, `(.L_x_3867) ;  /* 0x000047a000077945 */ /* 0x000fe20003800000 */
[----:B------:R-:W-:Y:S02]  /*dcc0*/  IMAD.MOV.U32 R2, RZ, RZ, RZ ;  /* 0x000000ffff027224 */ /* 0x000fe400078e00ff */
[C---:B------:R-:W-:Y:S01]  /*dcd0*/  VIADD R3, R0.reuse, 0x6f ;  /* 0x0000006f00037836 */ /* 0x040fe20000000000 */
[----:B------:R2:W-:Y:S01]  /*dce0*/  STL [R1+0x40], R0 ;  /* 0x0000400001007387 */ /* 0x0005e20000100800 */
[----:B------:R-:W-:Y:S02]  /*dcf0*/  ISETP.GT.AND P0, PT, R0, RZ, PT ;  /* 0x000000ff0000720c */ /* 0x000fe40003f04270 */
[----:B------:R-:W-:-:S05]  /*dd00*/  IMAD.HI R2, R3, -0x6db6db6d, R2 ;  /* 0x9249249303027827 */ /* 0x000fca00078e0202 */
[----:B--2---:R-:W-:-:S04]  /*dd10*/  SHF.R.U32.HI R0, RZ, 0x1f, R2 ;  /* 0x0000001fff007819 */ /* 0x004fc80000011602 */
[----:B------:R-:W-:-:S05]  /*dd20*/  LEA.HI.SX32 R0, R2, R0, 0x1a ;  /* 0x0000000002007211 */ /* 0x000fca00078fd2ff */
[----:B------:R2:W-:Y:S01]  /*dd30*/  STL [R1+0x30], R0 ;  /* 0x0000300001007387 */ /* 0x0005e20000100800 */
[----:B------:R-:W-:Y:S05]  /*dd40*/  @P0 BRA `(.L_x_3868) ;  /* 0x0000000000440947 */ /* 0x000fea0003800000 */
[----:B------:R-:W3:Y:S02]  /*dd50*/  S2R R4, SR_TID.X ;  /* 0x0000000000047919 */ /* 0x000ee40000002100 */
[----:B---3--:R-:W-:-:S04]  /*dd60*/  LOP3.LUT R4, R4, 0x7f, RZ, 0xc0, !PT ;  /* 0x0000007f04047812 */ /* 0x008fc800078ec0ff */
[----:B------:R-:W-:-:S13]  /*dd70*/  ISETP.NE.AND P0, PT, R4, RZ, PT ;  /* 0x000000ff0400720c */ /* 0x000fda0003f05270 */
[----:B------:R-:W-:Y:S05]  /*dd80*/  @P0 BRA `(.L_x_3869) ;  /* 0x0000004400b00947 */ /* 0x000fea0003800000 */
[----:B------:R-:W3:Y:S01]  /*dd90*/  S2R R3, SR_LANEID ;  /* 0x0000000000037919 */ /* 0x000ee20000000000 */
[----:B------:R-:W-:Y:S02]  /*dda0*/  VOTEU.ANY UR4, UPT, PT ;  /* 0x0000000000047886 */ /* 0x000fe400038e0100 */
[----:B--2---:R-:W3:Y:S08]  /*ddb0*/  FLO.U32 R0, UR4 ;  /* 0x0000000400007d00 */ /* 0x004ef000080e0000 */
[----:B------:R-:W2:Y:S01]  /*ddc0*/  POPC R5, UR4 ;  /* 0x0000000400057d09 */ /* 0x000ea20008000000 */
[----:B---3--:R-:W-:-:S02]  /*ddd0*/  ISETP.EQ.U32.AND P0, PT, R0, R3, PT ;  /* 0x000000030000720c */ /* 0x008fc40003f02070 */
[----:B------:R-:W2:Y:S11]  /*dde0*/  LDC.64 R2, c[0x0][0xc60] ;  /* 0x00031800ff027b82 */ /* 0x000eb60000000a00 */
[----:B--2---:R-:W2:Y:S01]  /*ddf0*/  @P0 ATOMG.E.ADD.STRONG.GPU PT, R3, desc[UR60][R2.64], R5 ;  /* 0x00000005020309a8 */ /* 0x004ea200081ee1fc */
[----:B------:R-:W3:Y:S02]  /*de00*/  S2R R4, SR_LTMASK ;  /* 0x0000000000047919 */ /* 0x000ee40000003900 */
[----:B---3--:R-:W-:-:S04]  /*de10*/  LOP3.LUT R4, R4, UR4, RZ, 0xc0, !PT ;  /* 0x0000000404047c12 */ /* 0x008fc8000f8ec0ff */
[----:B-1----:R-:W1:Y:S01]  /*de20*/  POPC R7, R4 ;  /* 0x0000000400077309 */ /* 0x002e620000000000 */
[----:B--2---:R-:W1:Y:S02]  /*de30*/  SHFL.IDX PT, R0, R3, R0, 0x1f ;  /* 0x00001f0003007589 */ /* 0x004e6400000e0000 */
[----:B-1----:R-:W-:Y:S01]  /*de40*/  IADD3 R16, R0, UR36, R7 ;  /* 0x0000002400107c10 */ /* 0x002fe2000fffe007 */
[----:B------:R-:W-:Y:S06]  /*de50*/  BRA `(.L_x_3869) ;  /* 0x00000044007c7947 */ /* 0x000fec0003800000 */
.L_x_3868:
[----:B--2---:R-:W2:Y:S01]  /*de60*/  LDL R0, [R1+0x4] ;  /* 0x0000040001007983 */ /* 0x004ea20000100800 */
        /* <DEDUP_REMOVED lines=12> */
[----:B-1----:R-:W-:-:S02]  /*df30*/  IMAD.U32 R7, RZ, RZ, UR9 ;  /* 0x00000009ff077e24 */ /* 0x002fc4000f8e00ff */
[----:B------:R-:W-:Y:S02]  /*df40*/  IMAD.U32 R10, RZ, RZ, UR4 ;  /* 0x00000004ff0a7e24 */ /* 0x000fe4000f8e00ff */
[----:B------:R-:W-:Y:S02]  /*df50*/  IMAD.U32 R11, RZ, RZ, UR5 ;  /* 0x00000005ff0b7e24 */ /* 0x000fe4000f8e00ff */
[----:B------:R-:W-:Y:S02]  /*df60*/  IMAD.MOV.U32 R8, RZ, RZ, 0x70 ;  /* 0x00000070ff087424 */ /* 0x000fe400078e00ff */
[----:B0-----:R-:W-:Y:S02]  /*df70*/  IMAD.MOV.U32 R12, RZ, RZ, 0x1 ;  /* 0x00000001ff0c7424 */ /* 0x001fe400078e00ff */
[----:B------:R-:W-:-:S07]  /*df80*/  IMAD.MOV.U32 R13, RZ, RZ, RZ ;  /* 0x000000ffff0d7224 */ /* 0x000fce00078e00ff */
[----:B------:R-:W-:-:S07]  /*df90*/  LEPC R20, `(.L_x_3871) ;  /* 0x000000001014794e */ /* 0x000fce0000000000 */
[----:B--2---:R-:W-:Y:S05]  /*dfa0*/  CALL.ABS.NOINC R2 ;  /* 0x0000000002007343 */ /* 0x004fea0003c00000 */
.L_x_3871:
[----:B------:R-:W-:Y:S05]  /*dfb0*/  BSYNC B6 ;  /* 0x0000000000067941 */ /* 0x000fea0003800000 */
.L_x_3870:
        /* <DEDUP_REMOVED lines=9> */
[----:B------:R2:W3:Y:S01]  /*e050*/  LDC.64 R2, c[0x4][R0] ;  /* 0x0100000000027b82 */ /* 0x0004e20000000a00 */
[----:B------:R-:W-:Y:S02]  /*e060*/  IMAD.U32 R4, RZ, RZ, UR6 ;  /* 0x00000006ff047e24 */ /* 0x000fe4000f8e00ff */
[----:B------:R-:W-:Y:S02]  /*e070*/  IMAD.U32 R5, RZ, RZ, UR7 ;  /* 0x00000007ff057e24 */ /* 0x000fe4000f8e00ff */
[----:B------:R-:W-:Y:S02]  /*e080*/  IMAD.U32 R6, RZ, RZ, UR8 ;  /* 0x00000008ff067e24 */ /* 0x000fe4000f8e00ff */
[----:B-1----:R-:W-:-:S02]  /*e090*/  IMAD.U32 R7, RZ, RZ, UR9 ;  /* 0x00000009ff077e24 */ /* 0x002fc4000f8e00ff */
[----:B------:R-:W-:Y:S02]  /*e0a0*/  IMAD.U32 R10, RZ, RZ, UR4 ;  /* 0x00000004ff0a7e24 */ /* 0x000fe4000f8e00ff */
[----:B------:R-:W-:Y:S02]  /*e0b0*/  IMAD.U32 R11, RZ, RZ, UR5 ;  /* 0x00000005ff0b7e24 */ /* 0x000fe4000f8e00ff */
[----:B------:R-:W-:Y:S02]  /*e0c0*/  IMAD.MOV.U32 R8, RZ, RZ, 0x70 ;  /* 0x00000070ff087424 */ /* 0x000fe400078e00ff */
[----:B0-----:R-:W-:Y:S02]  /*e0d0*/  IMAD.MOV.U32 R12, RZ, RZ, 0x1 ;  /* 0x00000001ff0c7424 */ /* 0x001fe400078e00ff */
[----:B--2---:R-:W-:-:S07]  /*e0e0*/  IMAD.MOV.U32 R13, RZ, RZ, RZ ;  /* 0x000000ffff0d7224 */ /* 0x004fce00078e00ff */
[----:B------:R-:W-:-:S07]  /*e0f0*/  LEPC R20, `(.L_x_3874) ;  /* 0x000000001014794e */ /* 0x000fce0000000000 */
[----:B---3--:R-:W-:Y:S05]  /*e100*/  CALL.ABS.NOINC R2 ;  /* 0x0000000002007343 */ /* 0x008fea0003c00000 */
.L_x_3874:
        /* <DEDUP_REMOVED lines=16> */
.L_x_3873:
[----:B------:R-:W-:Y:S05]  /*e210*/  BSYNC B6 ;  /* 0x0000000000067941 */ /* 0x000fea0003800000 */
.L_x_3872:
[----:B------:R-:W2:Y:S01]  /*e220*/  LDL.LU R2, [R1] ;  /* 0x0000000001027983 */ /* 0x000ea20000300800 */
[----:B------:R-:W-:-:S03]  /*e230*/  ULDC.64 UR4, c[0x0][0x9f8] ;  /* 0x00027e0000047ab9 */ /* 0x000fc60000000a00 */
[----:B------:R-:W3:Y:S04]  /*e240*/  LDL.LU R4, [R1+0x20] ;  /* 0x0000200001047983 */ /* 0x000ee80000300800 */
[----:B-1----:R-:W4:Y:S01]  /*e250*/  LDL R7, [R1+0xc] ;  /* 0x00000c0001077983 */ /* 0x002f220000100800 */
[----:B------:R-:W-:-:S03]  /*e260*/  ISETP.NE.U32.AND P0, PT, RZ, UR4, PT ;  /* 0x00000004ff007c0c */ /* 0x000fc6000bf05070 */
[----:B------:R-:W5:Y:S01]  /*e270*/  LDL R0, [R1+0x30] ;  /* 0x0000300001007983 */ /* 0x000f620000100800 */
[----:B------:R-:W-:-:S13]  /*e280*/  ISETP.NE.AND.EX P0, PT, RZ, UR5, PT, P0 ;  /* 0x00000005ff007c0c */ /* 0x000fda000bf05300 */
[----:B--2---:R-:W-:-:S04]  /*e290*/  @P0 IADD3 R2, P1, R2, UR4, RZ ;  /* 0x0000000402020c10 */ /* 0x004fc8000ff3e0ff */
[----:B---3--:R-:W-:Y:S01]  /*e2a0*/  @P0 IADD3.X R3, R4, UR5, RZ, P1, !PT ;  /* 0x0000000504030c10 */ /* 0x008fe20008ffe4ff */
[----:B------:R-:W-:-:S04]  /*e2b0*/  ULDC.64 UR4, c[0x0][0xa08] ;  /* 0x0002820000047ab9 */ /* 0x000fc80000000a00 */
[----:B----4-:R1:W2:Y:S01]  /*e2c0*/  @P0 LDG.E R7, desc[UR60][R2.64] ;  /* 0x0000003c02070981 */ /* 0x0102a2000c1e1900 */
[----:B-----5:R-:W-:Y:S01]  /*e2d0*/  VIADD R9, R0, 0xffffffff ;  /* 0xffffffff00097836 */ /* 0x020fe20000000000 */
[----:B-1----:R-:W1:Y:S01]  /*e2e0*/  LDC.64 R2, c[0x0][0x418] ;  /* 0x00010600ff027b82 */ /* 0x002e620000000a00 */
[----:B--2---:R-:W-:Y:S01]  /*e2f0*/  SHF.R.S32.HI R8, RZ, 0x1f, R7 ;  /* 0x0000001fff087819 */ /* 0x004fe20000011407 */
[----:B------:R2:W-:Y:S04]  /*e300*/  @P0 STL [R1+0xc], R7 ;  /* 0x00000c0701000387 */ /* 0x0005e80000100800 */
[----:B------:R2:W-:Y:S04]  /*e310*/  STL [R1+0x2c], R9 ;  /* 0x00002c0901007387 */ /* 0x0005e80000100800 */
        /* <DEDUP_REMOVED lines=10> */
.L_x_3985:
[----:B-1----:R-:W3:Y:S01]  /*e3c0*/  LDL.LU R4, [R1+0x1c] ;  /* 0x00001c0001047983 */ /* 0x002ee20000300800 */
[----:B------:R-:W-:Y:S02]  /*e3d0*/  PLOP3.LUT P1, PT, PT, PT, PT, 0x8, 0x0 ;  /* 0x000000000000781c */ /* 0x000fe40003f2e170 */
[----:B--2---:R-:W-:Y:S01]  /*e3e0*/  ISETP.NE.AND P0, PT, R14, RZ, PT ;  /* 0x000000ff0e00720c */ /* 0x004fe20003f05270 */
[----:B------:R1:W-:Y:S01]  /*e3f0*/  STL [R1], R0 ;  /* 0x0000000001007387 */ /* 0x0003e20000100800 */
[----:B---3--:R-:W-:-:S09]  /*e400*/  LOP3.LUT R4, R4, 0xfffffffe, RZ, 0xc0, !PT ;  /* 0xfffffffe04047812 */ /* 0x008fd200078ec0ff */
[----:B------:R-:W-:-:S05]  /*e410*/  @P1 LOP3.LUT R4, R4, 0x1, RZ, 0xfc, !PT ;  /* 0x0000000104041812 */ /* 0x000fca00078efcff */
[----:B------:R1:W-:Y:S01]  /*e420*/  STL [R1+0x1c], R4 ;  /* 0x00001c0401007387 */ /* 0x0003e20000100800 */
[----:B------:R-:W-:Y:S05]  /*e430*/  @P0 BRA `(.L_x_3876) ;  /* 0x0000000400500947 */ /* 0x000fea0003800000 */
[----:B------:R-:W-:-:S03]  /*e440*/  UMOV UR4, 0xffffffff ;  /* 0xffffffff00047882 */ /* 0x000fc60000000000 */
[----:B------:R-:W-:Y:S05]  /*e450*/  BRA.DIV UR4, `(.L_x_3877) ;  /* 0x0000005204187947 */ /* 0x000fea000b800000 */
[----:B------:R-:W-:-:S13]  /*e460*/  ELECT P6, URZ, PT ;  /* 0x00000000003f782f */ /* 0x000fda00038c0000 */
.L_x_3988:
[----:B------:R-:W-:Y:S05]  /*e470*/  @!P6 BRA `(.L_x_3876) ;  /* 0x000000040040e947 */ /* 0x000fea0003800000 */
[----:B------:R2:W-:Y:S01]  /*e480*/  STL [R1+0x14], R9 ;  /* 0x0000140901007387 */ /* 0x0005e20000100800 */
[----:B------:R-:W-:-:S04]  /*e490*/  ISETP.NE.U32.AND P0, PT, R2, RZ, PT ;  /* 0x000000ff0200720c */ /* 0x000fc80003f05070 */
[----:B------:R-:W-:-:S13]  /*e4a0*/  ISETP.NE.AND.EX P0, PT, R3, RZ, PT, P0 ;  /* 0x000000ff0300720c */ /* 0x000fda0003f05300 */
[----:B--2---:R-:W-:Y:S05]  /*e4b0*/  @!P0 BRA `(.L_x_3878) ;  /* 0x0000000000508947 */ /* 0x004fea0003800000 */
[----:B------:R-:W2:Y:S01]  /*e4c0*/  LDC R6, c[0x0][0x43c] ;  /* 0x00010f00ff067b82 */ /* 0x000ea20000000800 */
[----:B-1----:R-:W-:Y:S01]  /*e4d0*/  IMAD.MOV.U32 R0, RZ, RZ, R9 ;  /* 0x000000ffff007224 */ /* 0x002fe200078e0009 */
[----:B------:R-:W-:Y:S01]  /*e4e0*/  ULDC.64 UR4, c[0x0][0x428] ;  /* 0x00010a0000047ab9 */ /* 0x000fe20000000a00 */
[----:B--2---:R-:W-:-:S13]  /*e4f0*/  ISETP.NE.AND P0, PT, R6, 0x1, PT ;  /* 0x000000010600780c */ /* 0x004fda0003f05270 */
        /* <DEDUP_REMOVED lines=14> */
[----:B------:R-:W2:Y:S04]  /*e5e0*/  LDG.E R0, desc[UR60][R2.64] ;  /* 0x0000003c02007981 */ /* 0x000ea8000c1e1900 */
[----:B--2---:R2:W-:Y:S02]  /*e5f0*/  STL [R1], R0 ;  /* 0x0000000001007387 */ /* 0x0045e40000100800 */
.L_x_3878:
[----:B------:R-:W3:Y:S04]  /*e600*/  LDL R7, [R1+0x4] ;  /* 0x0000040001077983 */ /* 0x000ee80000100800 */
[----:B-12---:R-:W3:Y:S04]  /*e610*/  LDL R0, [R1+0x8] ;  /* 0x0000080001007983 */ /* 0x006ee80000100800 */
[----:B------:R-:W2:Y:S01]  /*e620*/  LDL R2, [R1+0x10] ;  /* 0x0000100001027983 */ /* 0x000ea20000100800 */
[----:B---3--:R-:W-:Y:S01]  /*e630*/  IMAD R0, R0, 0x8, R7 ;  /* 0x0000000800007824 */ /* 0x008fe200078e0207 */
[----:B--2---:R-:W-:-:S04]  /*e640*/  SHF.L.U32 R2, R2, 0x1f, RZ ;  /* 0x0000001f02027819 */ /* 0x004fc800000006ff */
[----:B------:R-:W1:Y:S02]  /*e650*/  SYNCS.PHASECHK.TRANS64.TRYWAIT P0, [R0+URZ+0x36840], R2 ;  /* 0x03684002000075a7 */ /* 0x000e64000800017f */
[----:B-1----:R-:W-:Y:S05]  /*e660*/  @!P0 BRA `(.L_x_3879) ;  /* 0x0000004c00b48947 */ /* 0x002fea0003800000 */
.L_x_3989:
        /* <DEDUP_REMOVED lines=11> */
.L_x_3880:
[----:B------:R-:W2:Y:S04]  /*e720*/  LDL R7, [R1+0x4] ;  /* 0x0000040001077983 */ /* 0x000ea80000100800 */
[----:B------:R-:W2:Y:S04]  /*e730*/  LDL R6, [R1+0x8] ;  /* 0x0000080001067983 */ /* 0x000ea80000100800 */
[----:B------:R-:W3:Y:S04]  /*e740*/  LDL R5, [R1+0x14] ;  /* 0x0000140001057983 */ /* 0x000ee80000100800 */
[----:B------:R-:W4:Y:S04]  /*e750*/  LDL R4, [R1+0x18] ;  /* 0x0000180001047983 */ /* 0x000f280000100800 */
[----:B------:R-:W5:Y:S04]  /*e760*/  LDL R3, [R1] ;  /* 0x0000000001037983 */ /* 0x000f680000100800 */
[----:B-1----:R-:W5:Y:S01]  /*e770*/  LDL.LU R2, [R1+0x1c] ;  /* 0x00001c0001027983 */ /* 0x002f620000300800 */
[----:B------:R-:W-:Y:S01]  /*e780*/  R2UR UR9, R0 ;  /* 0x00000000000972ca */ /* 0x000fe200000e0000 */
[----:B------:R-:W-:Y:S01]  /*e790*/  UIADD3 UR4, UP0, UR38, 0x370, URZ ;  /* 0x0000037026047890 */ /* 0x000fe2000ff1e03f */
[----:B------:R-:W-:Y:S01]  /*e7a0*/  R2UR UR12, R18 ;  /* 0x00000000120c72ca */ /* 0x000fe200000e0000 */
[----:B------:R-:W-:Y:S01]  /*e7b0*/  UMOV UR10, URZ ;  /* 0x0000003f000a7c82 */ /* 0x000fe20008000000 */
[----:B------:R-:W-:Y:S01]  /*e7c0*/  PLOP3.LUT P0, PT, PT, PT, PT, 0x80, 0x0 ;  /* 0x000000000000781c */ /* 0x000fe20003f0f070 */
[----:B------:R-:W-:Y:S01]  /*e7d0*/  UMOV UR6, 0x0 ;  /* 0x0000000000067882 */ /* 0x000fe20000000000 */
[----:B------:R-:W-:Y:S01]  /*e7e0*/  UMOV UR7, 0x14f00000 ;  /* 0x14f0000000077882 */ /* 0x000fe20000000000 */
[----:B------:R-:W-:-:S06]  /*e7f0*/  UMOV UR16, 0x40 ;  /* 0x0000004000107882 */ /* 0x000fcc0000000000 */
[----:B------:R-:W-:Y:S01]  /*e800*/  UIADD3 UR9, UR9, 0x36830, URZ ;  /* 0x0003683009097890 */ /* 0x000fe2000fffe03f */
[----:B--2---:R-:W-:Y:S01]  /*e810*/  IMAD R0, R6, 0xa800, R7 ;  /* 0x0000a80006007824 */ /* 0x004fe200078e0207 */
[----:B---3--:R-:W-:-:S04]  /*e820*/  R2UR UR11, R5 ;  /* 0x00000000050b72ca */ /* 0x008fc800000e0000 */
[----:B------:R-:W-:Y:S02]  /*e830*/  R2UR UR8, R0 ;  /* 0x00000000000872ca */ /* 0x000fe400000e0000 */
[----:B----4-:R-:W-:Y:S02]  /*e840*/  R2UR UR5, R4 ;  /* 0x00000000040572ca */ /* 0x010fe400000e0000 */
[----:B-----5:R-:W-:Y:S02]  /*e850*/  R2UR UR13, R3 ;  /* 0x00000000030d72ca */ /* 0x020fe400000e0000 */
[----:B------:R-:W-:-:S07]  /*e860*/  LOP3.LUT R2, R2, 0xfffffffe, RZ, 0xc0, !PT ;  /* 0xfffffffe02027812 */ /* 0x000fce00078ec0ff */
[----:B------:R-:W-:Y:S01]  /*e870*/  UIADD3 UR14, UR8, 0x21400, URZ ;  /* 0x00021400080e7890 */ /* 0x000fe2000fffe03f */
[----:B------:R-:W-:Y:S01]  /*e880*/  @P0 LOP3.LUT R2, R2, 0x1, RZ, 0xfc, !PT ;  /* 0x0000000102020812 */ /* 0x000fe200078efcff */
[----:B------:R-:W-:Y:S02]  /*e890*/  UIMAD UR11, UR11, 0x70, UR5 ;  /* 0x000000700b0b78a4 */ /* 0x000fe4000f8e0205 */
[----:B------:R-:W-:Y:S02]  /*e8a0*/  UIADD3.X UR5, URZ, UR39, URZ, UP0, !UPT ;  /* 0x000000273f057290 */ /* 0x000fe400087fe43f */
[----:B------:R-:W-:Y:S01]  /*e8b0*/  UIADD3 UR15, UR8, 0x24c00, URZ ;  /* 0x00024c00080f7890 */ /* 0x000fe2000fffe03f */
[----:B------:R2:W-:Y:S01]  /*e8c0*/  STL [R1+0x1c], R2 ;  /* 0x00001c0201007387 */ /* 0x0005e20000100800 */
[----:B------:R-:W-:-:S03]  /*e8d0*/  UIADD3 UR17, UR8, 0x28400, URZ ;  /* 0x0002840008117890 */ /* 0x000fc6000fffe03f */
[----:B------:R-:W-:Y:S01]  /*e8e0*/  UMOV UR8, UR14 ;  /* 0x0000000e00087c82 */ /* 0x000fe20008000000 */
[----:B------:R-:W-:Y:S01]  /*e8f0*/  UMOV UR14, 0x80 ;  /* 0x00000080000e7882 */ /* 0x000fe20000000000 */
[----:B------:R1:W-:Y:S02]  /*e900*/  UTMALDG.4D [UR8], [UR4], desc[UR6] ;  /* 0x00000608040075b4 */ /* 0x0003e40008019000 */
[----:B-1----:R-:W-:Y:S01]  /*e910*/  UMOV UR8, UR15 ;  /* 0x0000000f00087c82 */ /* 0x002fe20008000000 */
[----:B------:R-:W-:Y:S02]  /*e920*/  UMOV UR10, UR16 ;  /* 0x00000010000a7c82 */ /* 0x000fe40008000000 */
[----:B------:R1:W-:Y:S02]  /*e930*/  UTMALDG.4D [UR8], [UR4], desc[UR6] ;  /* 0x00000608040075b4 */ /* 0x0003e40008019000 */
[----:B-1----:R-:W-:Y:S01]  /*e940*/  UMOV UR8, UR17 ;  /* 0x0000001100087c82 */ /* 0x002fe20008000000 */
[----:B------:R-:W-:-:S02]  /*e950*/  UMOV UR10, UR14 ;  /* 0x0000000e000a7c82 */ /* 0x000fc40008000000 */
[----:B------:R2:W-:Y:S02]  /*e960*/  UTMALDG.4D [UR8], [UR4], desc[UR6] ;  /* 0x00000608040075b4 */ /* 0x0005e40008019000 */
[----:B--2---:R-:W-:Y:S01]  /*e970*/  NOP ;  /* 0x0000000000007918 */ /* 0x004fe20000000000 */
.L_x_3876:
[----:B------:R-:W2:Y:S04]  /*e980*/  LDL R2, [R1+0x4] ;  /* 0x0000040001027983 */ /* 0x000ea80000100800 */
[----:B------:R-:W3:Y:S04]  /*e990*/  LDL.LU R3, [R1+0x34] ;  /* 0x0000340001037983 */ /* 0x000ee80000300800 */
[----:B------:R-:W4:Y:S04]  /*e9a0*/  LDL.LU R5, [R1+0x28] ;  /* 0x0000280001057983 */ /* 0x000f280000300800 */
[----:B-1----:R-:W5:Y:S01]  /*e9b0*/  LDL.LU R4, [R1+0x38] ;  /* 0x0000380001047983 */ /* 0x002f620000300800 */
        /* <DEDUP_REMOVED lines=35> */
[----:B0-----:R-:W-:Y:S02]  /*ebf0*/  IMAD.MOV.U32 R12, RZ, RZ, 0x1 ;  /* 0x00000001ff0c7424 */ /* 0x001fe400078e00ff */
[----:B------:R-:W-:-:S07]  /*ec00*/  IMAD.MOV.U32 R13, RZ, RZ, RZ ;  /* 0x000000ffff0d7224 */ /* 0x000fce00078e00ff */
[----:B------:R-:W-:-:S07]  /*ec10*/  LEPC R20, `(.L_x_3882) ;  /* 0x000000001014794e */ /* 0x000fce0000000000 */
[----:B-1----:R-:W-:Y:S05]  /*ec20*/  CALL.ABS.NOINC R2 ;  /* 0x0000000002007343 */ /* 0x002fea0003c00000 */
.L_x_3882:
[----:B------:R-:W-:Y:S05]  /*ec30*/  BSYNC B6 ;  /* 0x0000000000067941 */ /* 0x000fea0003800000 */
.L_x_3881:
[----:B--2---:R-:W2:Y:S01]  /*ec40*/  LDL.LU R4, [R1+0x34] ;  /* 0x0000340001047983 */ /* 0x004ea20000300800 */
[----:B------:R-:W1:Y:S01]  /*ec50*/  LDC R7, c[0x0][0x448] ;  /* 0x00011200ff077b82 */ /* 0x000e620000000800 */
[----:B------:R-:W-:Y:S01]  /*ec60*/  ULDC.64 UR4, c[0x0][0x2d8] ;  /* 0x0000b60000047ab9 */ /* 0x000fe20000000a00 */
[----:B------:R-:W-:Y:S01]  /*ec70*/  IMAD.SHL.U32 R17, R17, 0x80, RZ ;  /* 0x0000008011117824 */ /* 0x000fe200078e00ff */
[----:B------:R-:W2:Y:S01]  /*ec80*/  LDL.LU.64 R2, [R1+0x48] ;  /* 0x0000480001027983 */ /* 0x000ea20000300a00 */
[----:B------:R-:W-:-:S03]  /*ec90*/  ULDC.64 UR6, c[0x0][0x280] ;  /* 0x0000a00000067ab9 */ /* 0x000fc60000000a00 */
[----:B------:R-:W3:Y:S04]  /*eca0*/  LDL.LU R0, [R1+0x38] ;  /* 0x0000380001007983 */ /* 0x000ee80000300800 */
[----:B------:R-:W4:Y:S04]  /*ecb0*/  LDL.LU R6, [R1+0x54] ;  /* 0x0000540001067983 */ /* 0x000f280000300800 */
[----:B------:R-:W4:Y:S01]  /*ecc0*/  LDL.LU R5, [R1+0x28] ;  /* 0x0000280001057983 */ /* 0x000f220000300800 */
[----:B------:R-:W0:Y:S01]  /*ecd0*/  S2R R8, SR_TID.X ;  /* 0x0000000000087919 */ /* 0x000e220000002100 */
[----:B-1----:R-:W-:Y:S01]  /*ece0*/  ISETP.NE.AND P0, PT, R7, 0x1, PT ;  /* 0x000000010700780c */ /* 0x002fe20003f05270 */
[----:B0-----:R-:W-:-:S05]  /*ecf0*/  IMAD.SHL.U32 R10, R8, 0x8, RZ ;  /* 0x00000008080a7824 */ /* 0x001fca00078e00ff */
[----:B------:R-:W-:-:S04]  /*ed00*/  LOP3.LUT R10, R10, 0x38, RZ, 0xc0, !PT ;  /* 0x000000380a0a7812 */ /* 0x000fc800078ec0ff */
[C---:B------:R-:W-:Y:S02]  /*ed10*/  LOP3.LUT R9, R10.reuse, 0x40, RZ, 0xfc, !PT ;  /* 0x000000400a097812 */ /* 0x040fe400078efcff */
[----:B------:R-:W-:Y:S01]  /*ed20*/  LOP3.LUT R8, R10, 0x80, RZ, 0xfc, !PT ;  /* 0x000000800a087812 */ /* 0x000fe200078efcff */
[----:B--2---:R-:W-:Y:S02]  /*ed30*/  IMAD.MOV.U32 R3, RZ, RZ, R4 ;  /* 0x000000ffff037224 */ /* 0x004fe400078e0004 */
[----:B------:R-:W0:Y:S01]  /*ed40*/  S2R R4, SR_TID.X ;  /* 0x0000000000047919 */ /* 0x000e220000002100 */
[----:B---3--:R-:W-:Y:S02]  /*ed50*/  IMAD R0, R0, UR4, RZ ;  /* 0x0000000400007c24 */ /* 0x008fe4000f8e02ff */
        /* <DEDUP_REMOVED lines=37> */
[----:B------:R-:W-:Y:S01]  /*efb0*/  ISETP.GE.AND P0, PT, R8, UR4, PT ;  /* 0x0000000408007c0c */ /* 0x000fe2000bf06270 */
[----:B------:R-:W-:Y:S01]  /*efc0*/  UMOV UR4, 0xffffffff ;  /* 0xffffffff00047882 */ /* 0x000fe20000000000 */
[----:B------:R-:W-:-:S02]  /*efd0*/  LEA.HI.X R0, R2, UR7, R0, 0x1, P3 ;  /* 0x0000000702007c11 */ /* 0x000fc400098f0c00 */
[----:B0-----:R-:W-:Y:S09]  /*efe0*/  BRA.DIV UR4, `(.L_x_3883) ;  /* 0x0000004604687947 */ /* 0x001ff2000b800000 */
[----:B------:R-:W0:Y:S02]  /*eff0*/  S2R R5, SR_TID.X ;  /* 0x0000000000057919 */ /* 0x000e240000002100 */
[----:B0-----:R-:W-:-:S04]  /*f000*/  LOP3.LUT R5, R5, 0x7f, RZ, 0xc0, !PT ;  /* 0x0000007f05057812 */ /* 0x001fc800078ec0ff */
[----:B------:R-:W-:Y:S02]  /*f010*/  SHF.R.U32.HI R6, RZ, 0x3, R5 ;  /* 0x00000003ff067819 */ /* 0x000fe40000011605 */
[----:B------:R-:W2:Y:S03]  /*f020*/  LDL.LU R5, [R1+0x3c] ;  /* 0x00003c0001057983 */ /* 0x000ea60000300800 */
[----:B------:R-:W-:Y:S01]  /*f030*/  IMAD.IADD R2, R6, 0x1, R17 ;  /* 0x0000000106027824 */ /* 0x000fe200078e0211 */
[----:B------:R-:W-:Y:S01]  /*f040*/  SHFL.IDX PT, R9, R0, 0x1, 0x181f ;  /* 0x00381f0000097f89 */ /* 0x000fe200000e0000 */
[----:B------:R-:W0:Y:S02]  /*f050*/  S2R R6, SR_TID.X ;  /* 0x0000000000067919 */ /* 0x000e240000002100 */
[----:B0-----:R-:W-:Y:S02]  /*f060*/  IMAD.SHL.U32 R11, R6, 0x8, RZ ;  /* 0x00000008060b7824 */ /* 0x001fe400078e00ff */
[----:B------:R-:W-:Y:S03]  /*f070*/  SHFL.IDX PT, R6, R0, RZ, 0x181f ;  /* 0x00181fff00067589 */ /* 0x000fe600000e0000 */
[----:B------:R-:W-:Y:S01]  /*f080*/  LOP3.LUT R11, R11, 0x38, RZ, 0xc0, !PT ;  /* 0x000000380b0b7812 */ /* 0x000fe200078ec0ff */
[----:B--2---:R-:W-:-:S02]  /*f090*/  IMAD R3, R5, R7, RZ ;  /* 0x0000000705037224 */ /* 0x004fc400078e02ff */
[----:B------:R-:W0:Y:S01]  /*f0a0*/  SHFL.IDX PT, R7, R4, RZ, 0x181f ;  /* 0x00181fff04077589 */ /* 0x000e2200000e0000 */
[C---:B------:R-:W-:Y:S02]  /*f0b0*/  VIADD R5, R2.reuse, 0x10 ;  /* 0x0000001002057836 */ /* 0x040fe40000000000 */
[----:B------:R-:W-:-:S03]  /*f0c0*/  ISETP.GE.AND P4, PT, R2, R3, PT ;  /* 0x000000030200720c */ /* 0x000fc60003f86270 */
[----:B------:R-:W-:Y:S02]  /*f0d0*/  ISETP.GE.AND P3, PT, R5, R3, PT ;  /* 0x000000030500720c */ /* 0x000fe40003f66270 */
[----:B------:R-:W1:Y:S08]  /*f0e0*/  SHFL.IDX PT, R5, R4, 0x1, 0x181f ;  /* 0x00381f0004057f89 */ /* 0x000e7000000e0000 */
[----:B0-----:R-:W-:-:S05]  /*f0f0*/  @!P4 LEA R7, P5, R11, R7, 0x1 ;  /* 0x000000070b07c211 */ /* 0x001fca00078a08ff */
[----:B------:R-:W-:Y:S01]  /*f100*/  @!P4 IMAD.X R6, RZ, RZ, R6, P5 ;  /* 0x000000ffff06c224 */ /* 0x000fe200028e0606 */
[----:B-1----:R-:W-:-:S04]  /*f110*/  @!P3 LEA R8, P5, R11, R5, 0x1 ;  /* 0x000000050b08b211 */ /* 0x002fc800078a08ff */
[----:B------:R-:W-:Y:S01]  /*f120*/  @!P4 LOP3.LUT R7, R7, R6, RZ, 0x3c, !PT ;  /* 0x000000060707c212 */ /* 0x000fe200078e3cff */
[----:B------:R-:W-:-:S03]  /*f130*/  @!P3 IMAD.X R5, RZ, RZ, R9, P5 ;  /* 0x000000ffff05b224 */ /* 0x000fc600028e0609 */
[----:B------:R-:W-:-:S04]  /*f140*/  @!P4 LOP3.LUT R6, R7, R6, RZ, 0x3c, !PT ;  /* 0x000000060706c212 */ /* 0x000fc800078e3cff */
[----:B------:R-:W-:-:S05]  /*f150*/  @!P4 LOP3.LUT R7, R7, R6, RZ, 0x3c, !PT ;  /* 0x000000060707c212 */ /* 0x000fca00078e3cff */
[----:B-----5:R-:W-:Y:S04]  /*f160*/  @!P4 LDGSTS.E.BYPASS.LTC128B.128 [R10+0x15400], desc[UR60][R6.64], !P2 ;  /* 0x15400000060acfae */ /* 0x020fe8000d101d7c */
[----:B------:R-:W-:Y:S04]  /*f170*/  @!P4 LDGSTS.E.BYPASS.LTC128B.128 [R10+0x19400], desc[UR60][R6.64+0x80], !P1 ;  /* 0x19400080060acfae */ /* 0x000fe8000c901d7c */
[----:B------:R0:W-:Y:S02]  /*f180*/  @!P4 LDGSTS.E.BYPASS.LTC128B.128 [R10+0x1d400], desc[UR60][R6.64+0x100], !P0 ;  /* 0x1d400100060acfae */ /* 0x0001e4000c101d7c */
[----:B0-----:R-:W-:-:S02]  /*f190*/  @!P3 IMAD.MOV.U32 R6, RZ, RZ, R8 ;  /* 0x000000ffff06b224 */ /* 0x001fc400078e0008 */
[----:B------:R-:W-:Y:S01]  /*f1a0*/  @!P3 IMAD.MOV.U32 R7, RZ, RZ, R5 ;  /* 0x000000ffff07b224 */ /* 0x000fe200078e0005 */
[----:B------:R-:W-:Y:S01]  /*f1b0*/  SHFL.IDX PT, R8, R0, 0x2, 0x181f ;  /* 0x00581f0000087f89 */ /* 0x000fe200000e0000 */
[----:B------:R-:W-:-:S03]  /*f1c0*/  VIADD R5, R2, 0x20 ;  /* 0x0000002002057836 */ /* 0x000fc60000000000 */
[----:B------:R-:W-:Y:S04]  /*f1d0*/  @!P3 LDGSTS.E.BYPASS.LTC128B.128 [R10+0x15c00], desc[UR60][R6.64], !P2 ;  /* 0x15c00000060abfae */ /* 0x000fe8000d101d7c */
[----:B------:R-:W-:Y:S04]  /*f1e0*/  @!P3 LDGSTS.E.BYPASS.LTC128B.128 [R10+0x19c00], desc[UR60][R6.64+0x80], !P1 ;  /* 0x19c00080060abfae */ /* 0x000fe8000c901d7c */
[----:B------:R0:W-:Y:S01]  /*f1f0*/  @!P3 LDGSTS.E.BYPASS.LTC128B.128 [R10+0x1dc00], desc[UR60][R6.64+0x100], !P0 ;  /* 0x1dc00100060abfae */ /* 0x0001e2000c101d7c */
[----:B------:R-:W-:-:S03]  /*f200*/  ISETP.GE.AND P3, PT, R5, R3, PT ;  /* 0x000000030500720c */ /* 0x000fc60003f66270 */
[----:B------:R-:W1:Y:S10]  /*f210*/  SHFL.IDX PT, R5, R4, 0x2, 0x181f ;  /* 0x00581f0004057f89 */ /* 0x000e7400000e0000 */
        /* <DEDUP_REMOVED lines=38> */
[----:B------:R-:W-:Y:S02]  /*f480*/  @!P3 LDGSTS.E.BYPASS.LTC128B.128 [R10+0x17c00], desc[UR60][R6.64], !P2 ;  /* 0x17c00000060abfae */ /* 0x000fe4000d101d7c */
[----:B------:R-:W-:Y:S02]  /*f490*/  ISETP.GE.AND P4, PT, R5, R3, PT ;  /* 0x000000030500720c */ /* 0x000fe40003f86270 */
[----:B------:R-:W0:Y:S04]  /*f4a0*/  SHFL.IDX PT, R5, R4, 0x6, 0x181f ;  /* 0x00d81f0004057f89 */ /* 0x000e2800000e0000 */
[----:B------:R-:W-:Y:S04]  /*f4b0*/  @!P3 LDGSTS.E.BYPASS.LTC128B.128 [R10+0x1bc00], desc[UR60][R6.64+0x80], !P1 ;  /* 0x1bc00080060abfae */ /* 0x000fe8000c901d7c */
[----:B------:R1:W-:Y:S04]  /*f4c0*/  @!P3 LDGSTS.E.BYPASS.LTC128B.128 [R10+0x1fc00], desc[UR60][R6.64+0x100], !P0 ;  /* 0x1fc00100060abfae */ /* 0x0003e8000c101d7c */
[----:B------:R-:W-:Y:S04]  /*f4d0*/  SHFL.IDX PT, R4, R4, 0x7, 0x181f ;  /* 0x00f81f0004047f89 */ /* 0x000fe800000e0000 */
[----:B-1----:R-:W1:Y:S01]  /*f4e0*/  SHFL.IDX PT, R6, R0, 0x6, 0x181f ;  /* 0x00d81f0000067f89 */ /* 0x002e6200000e0000 */
[----:B0-----:R-:W-:-:S03]  /*f4f0*/  @!P4 LEA R5, P3, R11, R5, 0x1 ;  /* 0x000000050b05c211 */ /* 0x001fc600078608ff */
[----:B------:R-:W2:Y:S02]  /*f500*/  SHFL.IDX PT, R0, R0, 0x7, 0x181f ;  /* 0x00f81f0000007f89 */ /* 0x000ea400000e0000 */
[----:B-1----:R-:W-:-:S04]  /*f510*/  @!P4 IMAD.X R6, RZ, RZ, R6, P3 ;  /* 0x000000ffff06c224 */ /* 0x002fc800018e0606 */
[----:B------:R-:W-:Y:S02]  /*f520*/  @!P4 IMAD.MOV.U32 R7, RZ, RZ, R6 ;  /* 0x000000ffff07c224 */ /* 0x000fe400078e0006 */
[----:B------:R-:W-:-:S05]  /*f530*/  @!P4 IMAD.MOV.U32 R6, RZ, RZ, R5 ;  /* 0x000000ffff06c224 */ /* 0x000fca00078e0005 */
[----:B------:R1:W-:Y:S04]  /*f540*/  @!P4 LDGSTS.E.BYPASS.LTC128B.128 [R10+0x18400], desc[UR60][R6.64], !P2 ;  /* 0x18400000060acfae */ /* 0x0003e8000d101d7c */
[----:B------:R1:W-:Y:S04]  /*f550*/  @!P4 LDGSTS.E.BYPASS.LTC128B.128 [R10+0x1c400], desc[UR60][R6.64+0x80], !P1 ;  /* 0x1c400080060acfae */ /* 0x0003e8000c901d7c */
[----:B--2---:R1:W-:Y:S02]  /*f560*/  @!P4 LDGSTS.E.BYPASS.LTC128B.128 [R10+0x20400], desc[UR60][R6.64+0x100], !P0 ;  /* 0x20400100060acfae */ /* 0x0043e4000c101d7c */
.L_x_4006:
[----:B------:R-:W-:Y:S01]  /*f570*/  VIADD R2, R2, 0x70 ;  /* 0x0000007002027836 */ /* 0x000fe20000000000 */
[----:B------:R-:W-:Y:S04]  /*f580*/  BSSY B0, `(.L_x_3884) ;  /* 0x000000e000007945 */ /* 0x000fe80003800000 */
[----:B------:R-:W-:-:S13]  /*f590*/  ISETP.GE.AND P3, PT, R2, R3, PT ;  /* 0x000000030200720c */ /* 0x000fda0003f66270 */
[----:B------:R-:W-:Y:S05]  /*f5a0*/  @P3 BRA `(.L_x_3885) ;  /* 0x00000000002c3947 */ /* 0x000fea0003800000 */
[----:B------:R-:W2:Y:S02]  /*f5b0*/  S2R R5, SR_TID.X ;  /* 0x0000000000057919 */ /* 0x000ea40000002100 */
[----:B--2---:R-:W-:-:S05]  /*f5c0*/  IMAD.SHL.U32 R5, R5, 0x8, RZ ;  /* 0x0000000805057824 */ /* 0x004fca00078e00ff */
        /* <DEDUP_REMOVED lines=9> */
.L_x_3885:
[----:B------:R-:W-:Y:S05]  /*f660*/  BSYNC B0 ;  /* 0x0000000000007941 */ /* 0x000fea0003800000 */
.L_x_3884:
[----:B012---:R-:W2:Y:S01]  /*f670*/  LDL R10, [R1+0x4] ;  /* 0x00000400010a7983 */ /* 0x007ea20000100800 */
[----:B------:R-:W-:Y:S01]  /*f680*/  PLOP3.LUT P0, PT, PT, PT, PT, 0x80, 0x0 ;  /* 0x000000000000781c */ /* 0x000fe20003f0f070 */
[----:B------:R-:W-:Y:S01]  /*f690*/  NOP ;  /* 0x0000000000007918 */ /* 0x000fe20000000000 */
[----:B--2---:R-:W-:-:S11]  /*f6a0*/  VIADD R6, R10, 0x36800 ;  /* 0x000368000a067836 */ /* 0x004fd60000000000 */
.L_x_3886:
        /* <DEDUP_REMOVED lines=19> */
.L_x_4007:
[----:B------:R-:W-:Y:S05]  /*f7e0*/  BSYNC B0 ;  /* 0x0000000000007941 */ /* 0x000fea0003800000 */
.L_x_3887:
        /* <DEDUP_REMOVED lines=28> */
[----:B------:R-:W-:-:S13]  /*f9b0*/  ISETP.NE.AND.EX P0, PT, RZ, UR5, PT, P0 ;  /* 0x00000005ff007c0c */ /* 0x000fda000bf05300 */
[----:B0-----:R-:W-:Y:S05]  /*f9c0*/  @!P0 BRA `(.L_x_3895) ;  /* 0x00000000004c8947 */ /* 0x001fea0003800000 */
[----:B------:R-:W2:Y:S01]  /*f9d0*/  LDL R11, [R1+0x20] ;  /* 0x00002000010b7983 */ /* 0x000ea20000100800 */
[----:B------:R-:W0:Y:S01]  /*f9e0*/  LDC R5, c[0x0][0x43c] ;  /* 0x00010f00ff057b82 */ /* 0x000e220000000800 */
[----:B------:R-:W-:Y:S02]  /*f9f0*/  ULDC.64 UR6, c[0x0][0x428] ;  /* 0x00010a0000067ab9 */ /* 0x000fe40000000a00 */
[----:B------:R-:W3:Y:S01]  /*fa00*/  LDL R7, [R1+0xc] ;  /* 0x00000c0001077983 */ /* 0x000ee20000100800 */
[----:B0-----:R-:W-:-:S13]  /*fa10*/  ISETP.NE.AND P0, PT, R5, 0x1, PT ;  /* 0x000000010500780c */ /* 0x001fda0003f05270 */
[----:B------:R-:W0:Y:S02]  /*fa20*/  @P0 LDC.64 R2, c[0x0][0x440] ;  /* 0x00011000ff020b82 */ /* 0x000e240000000a00 */
[----:B0----5:R-:W-:-:S04]  /*fa30*/  @P0 IMAD.HI.U32 R4, R0, R2, RZ ;  /* 0x0000000200040227 */ /* 0x021fc800078e00ff */
        /* <DEDUP_REMOVED lines=12> */
.L_x_3895:
[----:B------:R-:W2:Y:S01]  /*fb00*/  LDL R2, [R1+0x4] ;  /* 0x0000040001027983 */ /* 0x000ea20000100800 */
[----:B------:R-:W-:Y:S01]  /*fb10*/  BSSY B3, `(.L_x_3896) ;  /* 0x0000005000037945 */ /* 0x000fe20003800000 */
[----:B--2---:R-:W-:Y:S01]  /*fb20*/  IMAD R3, R8, 0x8, R2 ;  /* 0x0000000808037824 */ /* 0x004fe200078e0202 */
[----:B------:R-:W-:-:S04]  /*fb30*/  SHF.L.U32 R2, R10, 0x1f, RZ ;  /* 0x0000001f0a027819 */ /* 0x000fc800000006ff */
[----:B------:R-:W1:Y:S02]  /*fb40*/  SYNCS.PHASECHK.TRANS64.TRYWAIT P0, [R3+URZ+0x36840], R2 ;  /* 0x03684002030075a7 */ /* 0x000e64000800017f */
[----:B-1----:R-:W-:Y:S05]  /*fb50*/  @!P0 BRA `(.L_x_3897) ;  /* 0x0000004400908947 */ /* 0x002fea0003800000 */
.L_x_4008:
[----:B------:R-:W-:Y:S05]  /*fb60*/  BSYNC B3 ;  /* 0x0000000000037941 */ /* 0x000fea0003800000 */
.L_x_3896:
        /* <DEDUP_REMOVED lines=12> */
.L_x_3899:
[----:B------:R-:W-:Y:S05]  /*fc30*/  BSYNC B3 ;  /* 0x0000000000037941 */ /* 0x000fea0003800000 */
.L_x_3898:
        /* <DEDUP_REMOVED lines=13> */
.L_x_3900:
        /* <DEDUP_REMOVED lines=16> */
.L_x_3901:
        /* <DEDUP_REMOVED lines=16> */
.L_x_3902:
        /* <DEDUP_REMOVED lines=17> */
.L_x_4009:
[----:B------:R-:W-:Y:S05]  /*10020*/  BSYNC B3 ;  /* 0x0000000000037941 */ /* 0x000fea0003800000 */
.L_x_3903:
[----:B------:R1:W5:Y:S01]  /*10030*/  LDL R17, [R1+0x8] ;  /* 0x0000080001117983 */ /* 0x0003620000100800 */
[----:B------:R-:W-:Y:S01]  /*10040*/  BSSY B3, `(.L_x_3905) ;  /* 0x000000d000037945 */ /* 0x000fe20003800000 */
[----:B------:R-:W-:Y:S02]  /*10050*/  IMAD.MOV.U32 R12, RZ, RZ, 0x0 ;  /* 0x00000000ff0c7424 */ /* 0x000fe400078e00ff */
[----:B------:R-:W-:Y:S01]  /*10060*/  IMAD.MOV.U32 R13, RZ, RZ, 0x14f00000 ;  /* 0x14f00000ff0d7424 */ /* 0x000fe200078e00ff */
[----:B------:R-:W-:Y:S06]  /*10070*/  @P1 BRA `(.L_x_3906) ;  /* 0x0000000000241947 */ /* 0x000fec0003800000 */
[----:B------:R-:W2:Y:S01]  /*10080*/  LDL R7, [R1+0x4] ;  /* 0x0000040001077983 */ /* 0x000ea20000100800 */
[----:B------:R-:W3:Y:S01]  /*10090*/  S2R R5, SR_TID.X ;  /* 0x0000000000057919 */ /* 0x000ee20000002100 */
[----:B0-----:R-:W-:Y:S01]  /*100a0*/  IMAD.MOV.U32 R3, RZ, RZ, 0xa800 ;  /* 0x0000a800ff037424 */ /* 0x001fe200078e00ff */
[----:B---3--:R-:W-:-:S04]  /*100b0*/  LOP3.LUT R5, R5, 0x1f, RZ, 0xc0, !PT ;  /* 0x0000001f05057812 */ /* 0x008fc800078ec0ff */
[----:B------:R-:W-:Y:S01]  /*100c0*/  ISETP.NE.AND P0, PT, R5, RZ, PT ;  /* 0x000000ff0500720c */ /* 0x000fe20003f05270 */
[----:B--2--5:R-:W-:-:S04]  /*100d0*/  IMAD R2, R17, 0x8, R7 ;  /* 0x0000000811027824 */ /* 0x024fc800078e0207 */
[----:B------:R2:W-:Y:S08]  /*100e0*/  SYNCS.ARRIVE.TRANS64 RZ, [R2+URZ+0x36850], R3 ;  /* 0x0368500302ff79a7 */ /* 0x0005f0000800003f */
[----:B------:R-:W-:Y:S05]  /*100f0*/  @!P0 BRA `(.L_x_3906) ;  /* 0x0000000000048947 */ /* 0x000fea0003800000 */
[----:B------:R-:W-:Y:S01]  /*10100*/  BPT.TRAP 0x1 ;  /* 0x000000040000795c */ /* 0x000fe20000300000 */
.L_x_3906:
[----:B------:R-:W-:Y:S05]  /*10110*/  BSYNC B3 ;  /* 0x0000000000037941 */ /* 0x000fea0003800000 */
.L_x_3905:
[----:B0-2---:R-:W2:Y:S04]  /*10120*/  LDL R2, [R1+0x4] ;  /* 0x0000040001027983 */ /* 0x005ea80000100800 */
[----:B------:R-:W3:Y:S04]  /*10130*/  LDL R7, [R1+0x18] ;  /* 0x0000180001077983 */ /* 0x000ee80000100800 */
[----:B------:R-:W3:Y:S01]  /*10140*/  LDL.LU R5, [R1+0x14] ;  /* 0x0000140001057983 */ /* 0x000ee20000300800 */
[----:B------:R-:W-:Y:S01]  /*10150*/  R2UR UR10, R11 ;  /* 0x000000000b0a72ca */ /* 0x000fe200000e0000 */
[----:B------:R-:W-:Y:S01]  /*10160*/  UIADD3 UR4, UP0, UR38, 0x470, URZ ;  /* 0x0000047026047890 */ /* 0x000fe2000ff1e03f */
[----:B------:R-:W-:-:S02]  /*10170*/  R2UR UR6, R12 ;  /* 0x000000000c0672ca */ /* 0x000fc400000e0000 */
[----:B------:R-:W-:Y:S01]  /*10180*/  R2UR UR7, R13 ;  /* 0x000000000d0772ca */ /* 0x000fe200000e0000 */
[----:B------:R-:W-:Y:S01]  /*10190*/  UIADD3.X UR5, URZ, UR39, URZ, UP0, !UPT ;  /* 0x000000273f057290 */ /* 0x000fe200087fe43f */
[----:B------:R-:W-:Y:S01]  /*101a0*/  PLOP3.LUT P0, PT, PT, PT, PT, 0x80, 0x0 ;  /* 0x000000000000781c */ /* 0x000fe20003f0f070 */
[C-C-:B--2--5:R-:W-:Y:S02]  /*101b0*/  IMAD R3, R17.reuse, 0x8, R2.reuse ;  /* 0x0000000811037824 */ /* 0x164fe400078e0202 */
[----:B------:R-:W-:Y:S02]  /*101c0*/  IMAD R2, R17, 0xa800, R2 ;  /* 0x0000a80011027824 */ /* 0x000fe400078e0202 */
[----:B------:R-:W-:Y:S02]  /*101d0*/  VIADD R3, R3, 0x36850 ;  /* 0x0003685003037836 */ /* 0x000fe40000000000 */
[----:B---3--:R-:W-:Y:S02]  /*101e0*/  IMAD R5, R5, 0x70, R7 ;  /* 0x0000007005057824 */ /* 0x008fe400078e0207 */
[----:B------:R-:W-:-:S07]  /*101f0*/  VIADD R7, R2, 0x400 ;  /* 0x0000040002077836 */ /* 0x000fce0000000000 */
.L_x_3907:
        /* <DEDUP_REMOVED lines=11> */
[----:B------:R-:W-:Y:S02]  /*102b0*/  R2UR UR10, R15 ;  /* 0x000000000f0a72ca */ /* 0x000fe400000e0000 */
[----:B------:R-:W-:Y:S02]  /*102c0*/  R2UR UR6, R12 ;  /* 0x000000000c0672ca */ /* 0x000fe400000e0000 */
[----:B------:R-:W-:Y:S02]  /*102d0*/  R2UR UR7, R13 ;  /* 0x000000000d0772ca */ /* 0x000fe400000e0000 */
[----:B------:R-:W-:Y:S02]  /*102e0*/  PLOP3.LUT P0, PT, PT, PT, PT, 0x80, 0x0 ;  /* 0x000000000000781c */ /* 0x000fe40003f0f070 */
[----:B------:R-:W-:-:S11]  /*102f0*/  IADD3 R7, R2, 0x3c00, RZ ;  /* 0x00003c0002077810 */ /* 0x000fd60007ffe0ff */
.L_x_3908:
        /* <DEDUP_REMOVED lines=16> */
.L_x_3909:
        /* <DEDUP_REMOVED lines=13> */
.L_x_3894:
[----:B------:R-:W-:Y:S05]  /*104d0*/  BSYNC B1 ;  /* 0x0000000000017941 */ /* 0x000fea0003800000 */
.L_x_3893:
[----:B0-----:R-:W2:Y:S04]  /*104e0*/  LDL.LU R0, [R1+0x30] ;  /* 0x0000300001007983 */ /* 0x001ea80000300800 */
[----:B------:R0:W-:Y:S04]  /*104f0*/  STL [R1+0x8], R8 ;  /* 0x0000080801007387 */ /* 0x0001e80000100800 */
[----:B------:R0:W-:Y:S02]  /*10500*/  STL [R1+0x10], R10 ;  /* 0x0000100a01007387 */ /* 0x0001e40000100800 */
[----:B0-2---:R-:W-:-:S07]  /*10510*/  VIADD R0, R0, 0xfffffffd ;  /* 0xfffffffd00007836 */ /* 0x005fce0000000000 */
.L_x_3892:
[----:B------:R-:W-:Y:S05]  /*10520*/  BSYNC B2 ;  /* 0x0000000000027941 */ /* 0x000fea0003800000 */
.L_x_3891:
[----:B------:R-:W2:Y:S01]  /*10530*/  LDL.LU R2, [R1+0x2c] ;  /* 0x00002c0001027983 */ /* 0x000ea20000300800 */
[----:B------:R-:W-:-:S05]  /*10540*/  IMAD.MOV R9, RZ, RZ, -R9 ;  /* 0x000000ffff097224 */ /* 0x000fca00078e0a09 */
[----:B--2---:R-:W-:-:S13]  /*10550*/  ISETP.NE.AND P0, PT, R2, R9, PT ;  /* 0x000000090200720c */ /* 0x004fda0003f05270 */
[----:B------:R-:W-:Y:S05]  /*10560*/  @!P0 BRA `(.L_x_3890) ;  /* 0x0000001800008947 */ /* 0x000fea0003800000 */
[----:B------:R0:W5:Y:S02]  /*10570*/  LDL R8, [R1] ;  /* 0x0000000001087983 */ /* 0x0001640000100800 */
.L_x_3944:
[----:B--2---:R-:W2:Y:S04]  /*10580*/  LDL R4, [R1+0x1c] ;  /* 0x00001c0001047983 */ /* 0x004ea80000100800 */
[----:B---3--:R-:W3:Y:S04]  /*10590*/  LDL R3, [R1+0x8] ;  /* 0x0000080001037983 */ /* 0x008ee80000100800 */
[----:B----4-:R-:W4:Y:S01]  /*105a0*/  LDL R2, [R1+0x10] ;  /* 0x0000100001027983 */ /* 0x010f220000100800 */
        /* <DEDUP_REMOVED lines=15> */
[----:B-----5:R-:W3:Y:S01]  /*106a0*/  LDC R8, c[0x0][0x43c] ;  /* 0x00010f00ff087b82 */ /* 0x020ee20000000800 */
[----:B------:R-:W-:Y:S02]  /*106b0*/  ULDC.64 UR6, c[0x0][0x428] ;  /* 0x00010a0000067ab9 */ /* 0x000fe40000000a00 */
[----:B------:R-:W4:Y:S01]  /*106c0*/  LDL R9, [R1+0xc] ;  /* 0x00000c0001097983 */ /* 0x000f220000100800 */
[----:B---3--:R-:W-:-:S13]  /*106d0*/  ISETP.NE.AND P0, PT, R8, 0x1, PT ;  /* 0x000000010800780c */ /* 0x008fda0003f05270 */
[----:B------:R-:W3:Y:S02]  /*106e0*/  @P0 LDC.64 R2, c[0x0][0x440] ;  /* 0x00011000ff020b82 */ /* 0x000ee40000000a00 */
[----:B---3--:R-:W-:-:S04]  /*106f0*/  @P0 IMAD.HI.U32 R7, R0, R2, RZ ;  /* 0x0000000200070227 */ /* 0x008fc800078e00ff */
[----:B------:R-:W-:Y:S01]  /*10700*/  IMAD.MOV.U32 R2, RZ, RZ, R0 ;  /* 0x000000ffff027224 */ /* 0x000fe200078e0000 */
[----:B------:R-:W-:-:S04]  /*10710*/  @P0 SHF.R.U32.HI R2, RZ, R3, R7 ;  /* 0x00000003ff020219 */ /* 0x000fc80000011607 */
[--C-:B------:R-:W-:Y:S01]  /*10720*/  SHF.R.S32.HI R3, RZ, 0x1f, R2.reuse ;  /* 0x0000001fff037819 */ /* 0x100fe20000011402 */
[----:B------:R-:W-:-:S04]  /*10730*/  IMAD.MOV R7, RZ, RZ, -R2 ;  /* 0x000000ffff077224 */ /* 0x000fc800078e0a02 */
[----:B------:R-:W-:Y:S02]  /*10740*/  IMAD R7, R8, R7, R0 ;  /* 0x0000000708077224 */ /* 0x000fe400078e0200 */
[----:B--2---:R-:W-:-:S04]  /*10750*/  IMAD R8, R10, UR6, RZ ;  /* 0x000000060a087c24 */ /* 0x004fc8000f8e02ff */
[C---:B----4-:R-:W-:Y:S02]  /*10760*/  IMAD R8, R9.reuse, UR7, R8 ;  /* 0x0000000709087c24 */ /* 0x050fe4000f8e0208 */
[----:B------:R-:W-:-:S04]  /*10770*/  IMAD.WIDE.U32 R2, R9, UR6, R2 ;  /* 0x0000000609027c25 */ /* 0x000fc8000f8e0002 */
[----:B------:R-:W-:Y:S01]  /*10780*/  IMAD.IADD R3, R8, 0x1, R3 ;  /* 0x0000000108037824 */ /* 0x000fe200078e0203 */
[----:B------:R-:W-:-:S04]  /*10790*/  LEA R8, P0, R2, UR4, 0x2 ;  /* 0x0000000402087c11 */ /* 0x000fc8000f8010ff */
[----:B------:R-:W-:-:S05]  /*107a0*/  LEA.HI.X R9, R2, UR5, R3, 0x2, P0 ;  /* 0x0000000502097c11 */ /* 0x000fca00080f1403 */
[----:B------:R2:W5:Y:S04]  /*107b0*/  LDG.E R8, desc[UR60][R8.64] ;  /* 0x0000003c08087981 */ /* 0x000568000c1e1900 */
.L_x_3912:
[----:B------:R-:W3:Y:S01]  /*107c0*/  LDL R2, [R1+0x4] ;  /* 0x0000040001027983 */ /* 0x000ee20000100800 */
[----:B------:R-:W-:Y:S01]  /*107d0*/  BSSY B2, `(.L_x_3913) ;  /* 0x0000005000027945 */ /* 0x000fe20003800000 */
[----:B---3--:R-:W-:Y:S01]  /*107e0*/  IMAD R3, R4, 0x8, R2 ;  /* 0x0000000804037824 */ /* 0x008fe200078e0202 */
[----:B------:R-:W-:-:S04]  /*107f0*/  SHF.L.U32 R2, R5, 0x1f, RZ ;  /* 0x0000001f05027819 */ /* 0x000fc800000006ff */
[----:B------:R-:W3:Y:S02]  /*10800*/  SYNCS.PHASECHK.TRANS64.TRYWAIT P0, [R3+URZ+0x36840], R2 ;  /* 0x03684002030075a7 */ /* 0x000ee4000800017f */
[----:B---3--:R-:W-:Y:S05]  /*10810*/  @!P0 BRA `(.L_x_3914) ;  /* 0x0000003800888947 */ /* 0x008fea0003800000 */
.L_x_4010:
[----:B------:R-:W-:Y:S05]  /*10820*/  BSYNC B2 ;  /* 0x0000000000027941 */ /* 0x000fea0003800000 */
.L_x_3913:
[----:B--2---:R-:W2:Y:S01]  /*10830*/  S2R R9, SR_TID.X ;  /* 0x0000000000097919 */ /* 0x004ea20000002100 */
[----:B------:R-:W-:Y:S01]  /*10840*/  BSSY B2, `(.L_x_3915) ;  /* 0x000000b000027945 */ /* 0x000fe20003800000 */
[----:B--2---:R-:W-:-:S04]  /*10850*/  LOP3.LUT R9, R9, 0x7f, RZ, 0xc0, !PT ;  /* 0x0000007f09097812 */ /* 0x004fc800078ec0ff */
[----:B------:R-:W-:-:S13]  /*10860*/  ISETP.NE.AND P1, PT, R9, RZ, PT ;  /* 0x000000ff0900720c */ /* 0x000fda0003f25270 */
[----:B------:R-:W-:Y:S05]  /*10870*/  @P1 BRA `(.L_x_3916) ;  /* 0x00000000001c1947 */ /* 0x000fea0003800000 */
[----:B------:R-:W2:Y:S01]  /*10880*/  S2R R9, SR_TID.X ;  /* 0x0000000000097919 */ /* 0x000ea20000002100 */
[----:B---3--:R-:W-:-:S04]  /*10890*/  IMAD.MOV.U32 R2, RZ, RZ, 0xa800 ;  /* 0x0000a800ff027424 */ /* 0x008fc800078e00ff */
[----:B------:R4:W-:Y:S01]  /*108a0*/  SYNCS.ARRIVE.TRANS64 RZ, [R3+URZ+0x36830], R2 ;  /* 0x0368300203ff79a7 */ /* 0x0009e2000800003f */
[----:B--2---:R-:W-:-:S04]  /*108b0*/  LOP3.LUT R9, R9, 0x1f, RZ, 0xc0, !PT ;  /* 0x0000001f09097812 */ /* 0x004fc800078ec0ff */
[----:B------:R-:W-:-:S13]  /*108c0*/  ISETP.NE.AND P0, PT, R9, RZ, PT ;  /* 0x000000ff0900720c */ /* 0x000fda0003f05270 */
[----:B----4-:R-:W-:Y:S05]  /*108d0*/  @!P0 BRA `(.L_x_3916) ;  /* 0x0000000000048947 */ /* 0x010fea0003800000 */
[----:B------:R-:W-:Y:S01]  /*108e0*/  BPT.TRAP 0x1 ;  /* 0x000000040000795c */ /* 0x000fe20000300000 */
.L_x_3916:
[----:B------:R-:W-:Y:S05]  /*108f0*/  BSYNC B2 ;  /* 0x0000000000027941 */ /* 0x000fea0003800000 */
.L_x_3915:
[----:B------:R-:W2:Y:S04]  /*10900*/  LDL R9, [R1+0x4] ;  /* 0x0000040001097983 */ /* 0x000ea80000100800 */
[----:B---3--:R-:W3:Y:S01]  /*10910*/  LDL R2, [R1+0x18] ;  /* 0x0000180001027983 */ /* 0x008ee20000100800 */
        /* <DEDUP_REMOVED lines=11> */
.L_x_3917:
        /* <DEDUP_REMOVED lines=16> */
.L_x_3918:
        /* <DEDUP_REMOVED lines=16> */
.L_x_3919:
        /* <DEDUP_REMOVED lines=10> */
[----:B------:R-:W2:Y:S04]  /*10c70*/  LDL.LU R12, [R1+0x10] ;  /* 0x00001000010c7983 */ /* 0x000ea80000300800 */
[----:B------:R-:W3:Y:S01]  /*10c80*/  LDL R10, [R1+0x8] ;  /* 0x00000800010a7983 */ /* 0x000ee20000100800 */
[----:B------:R-:W-:Y:S01]  /*10c90*/  BSSY B2, `(.L_x_3920) ;  /* 0x0000005000027945 */ /* 0x000fe20003800000 */
[----:B--2---:R-:W-:Y:S01]  /*10ca0*/  SHF.L.U32 R3, R12, 0x1f, RZ ;  /* 0x0000001f0c037819 */ /* 0x004fe200000006ff */
[----:B---3--:R-:W-:-:S04]  /*10cb0*/  IMAD R2, R10, 0x8, R6 ;  /* 0x000000080a027824 */ /* 0x008fc800078e0206 */
[----:B------:R-:W2:Y:S02]  /*10cc0*/  SYNCS.PHASECHK.TRANS64.TRYWAIT P0, [R2+URZ+0x60], R3 ;  /* 0x00006003020075a7 */ /* 0x000ea4000800017f */
[----:B--2---:R-:W-:Y:S05]  /*10cd0*/  @!P0 BRA `(.L_x_3921) ;  /* 0x00000034006c8947 */ /* 0x004fea0003800000 */
.L_x_4011:
[----:B------:R-:W-:Y:S05]  /*10ce0*/  BSYNC B2 ;  /* 0x0000000000027941 */ /* 0x000fea0003800000 */
.L_x_3920:
[----:B------:R-:W-:Y:S01]  /*10cf0*/  BSSY B2, `(.L_x_3922) ;  /* 0x000000b000027945 */ /* 0x000fe20003800000 */
[----:B------:R-:W-:Y:S02]  /*10d00*/  IMAD.MOV.U32 R12, RZ, RZ, 0x0 ;  /* 0x00000000ff0c7424 */ /* 0x000fe400078e00ff */
[----:B------:R-:W-:Y:S01]  /*10d10*/  IMAD.MOV.U32 R13, RZ, RZ, 0x14f00000 ;  /* 0x14f00000ff0d7424 */ /* 0x000fe200078e00ff */
[----:B------:R-:W-:Y:S06]  /*10d20*/  @P1 BRA `(.L_x_3923) ;  /* 0x00000000001c1947 */ /* 0x000fec0003800000 */
[----:B------:R-:W3:Y:S01]  /*10d30*/  S2R R9, SR_TID.X ;  /* 0x0000000000097919 */ /* 0x000ee20000002100 */
[----:B--2---:R-:W-:-:S04]  /*10d40*/  IMAD.MOV.U32 R3, RZ, RZ, 0xa800 ;  /* 0x0000a800ff037424 */ /* 0x004fc800078e00ff */
[----:B------:R4:W-:Y:S01]  /*10d50*/  SYNCS.ARRIVE.TRANS64 RZ, [R2+URZ+0x50], R3 ;  /* 0x0000500302ff79a7 */ /* 0x0009e2000800003f */
[----:B---3--:R-:W-:-:S04]  /*10d60*/  LOP3.LUT R9, R9, 0x1f, RZ, 0xc0, !PT ;  /* 0x0000001f09097812 */ /* 0x008fc800078ec0ff */
[----:B------:R-:W-:-:S13]  /*10d70*/  ISETP.NE.AND P0, PT, R9, RZ, PT ;  /* 0x000000ff0900720c */ /* 0x000fda0003f05270 */
[----:B----4-:R-:W-:Y:S05]  /*10d80*/  @!P0 BRA `(.L_x_3923) ;  /* 0x0000000000048947 */ /* 0x010fea0003800000 */
[----:B------:R-:W-:Y:S01]  /*10d90*/  BPT.TRAP 0x1 ;  /* 0x000000040000795c */ /* 0x000fe20000300000 */
.L_x_3923:
[----:B------:R-:W-:Y:S05]  /*10da0*/  BSYNC B2 ;  /* 0x0000000000027941 */ /* 0x000fea0003800000 */
.L_x_3922:
[----:B------:R-:W3:Y:S04]  /*10db0*/  LDL R17, [R1+0x4] ;  /* 0x0000040001117983 */ /* 0x000ee80000100800 */
[----:B--2---:R-:W3:Y:S04]  /*10dc0*/  LDL.LU R3, [R1+0x8] ;  /* 0x0000080001037983 */ /* 0x004ee80000300800 */
[----:B------:R-:W2:Y:S04]  /*10dd0*/  LDL R10, [R1+0x18] ;  /* 0x00001800010a7983 */ /* 0x000ea80000100800 */
[----:B------:R-:W2:Y:S01]  /*10de0*/  LDL.LU R9, [R1+0x14] ;  /* 0x0000140001097983 */ /* 0x000ea20000300800 */
[----:B------:R-:W-:Y:S01]  /*10df0*/  R2UR UR10, R11 ;  /* 0x000000000b0a72ca */ /* 0x000fe200000e0000 */
[----:B------:R-:W-:Y:S01]  /*10e00*/  UIADD3 UR4, UP0, UR38, 0x470, URZ ;  /* 0x0000047026047890 */ /* 0x000fe2000ff1e03f */
[----:B------:R-:W-:Y:S01]  /*10e10*/  R2UR UR6, R12 ;  /* 0x000000000c0672ca */ /* 0x000fe200000e0000 */
[----:B------:R-:W-:Y:S01]  /*10e20*/  VIADD R2, R2, 0x50 ;  /* 0x0000005002027836 */ /* 0x000fe20000000000 */
[----:B------:R-:W-:Y:S01]  /*10e30*/  R2UR UR7, R13 ;  /* 0x000000000d0772ca */ /* 0x000fe200000e0000 */
[----:B------:R-:W-:Y:S01]  /*10e40*/  UIADD3.X UR5, URZ, UR39, URZ, UP0, !UPT ;  /* 0x000000273f057290 */ /* 0x000fe200087fe43f */
[----:B------:R-:W-:Y:S01]  /*10e50*/  PLOP3.LUT P0, PT, PT, PT, PT, 0x80, 0x0 ;  /* 0x000000000000781c */ /* 0x000fe20003f0f070 */
[----:B---3--:R-:W-:-:S02]  /*10e60*/  IMAD R3, R3, 0xa800, R17 ;  /* 0x0000a80003037824 */ /* 0x008fc400078e0211 */
[----:B--2---:R-:W-:Y:S02]  /*10e70*/  IMAD R9, R9, 0x70, R10 ;  /* 0x0000007009097824 */ /* 0x004fe400078e020a */
[----:B------:R-:W-:-:S08]  /*10e80*/  VIADD R10, R3, 0x400 ;  /* 0x00000400030a7836 */ /* 0x000fd00000000000 */
.L_x_3924:
        /* <DEDUP_REMOVED lines=10> */
[----:B--2---:R-:W-:Y:S05]  /*10f30*/  @P0 BRA.U.ANY `(.L_x_3924) ;  /* 0xfffffffd00d40947 */ /* 0x004fea000393ffff */
[----:B------:R-:W-:Y:S01]  /*10f40*/  R2UR UR10, R15 ;  /* 0x000000000f0a72ca */ /* 0x000fe200000e0000 */
[----:B------:R-:W-:Y:S01]  /*10f50*/  VIADD R10, R3, 0x3c00 ;  /* 0x00003c00030a7836 */ /* 0x000fe20000000000 */
[----:B------:R-:W-:Y:S02]  /*10f60*/  R2UR UR6, R12 ;  /* 0x000000000c0672ca */ /* 0x000fe400000e0000 */
[----:B------:R-:W-:Y:S02]  /*10f70*/  R2UR UR7, R13 ;  /* 0x000000000d0772ca */ /* 0x000fe400000e0000 */
[----:B------:R-:W-:-:S13]  /*10f80*/  PLOP3.LUT P0, PT, PT, PT, PT, 0x80, 0x0 ;  /* 0x000000000000781c */ /* 0x000fda0003f0f070 */
.L_x_3925:
        /* <DEDUP_REMOVED lines=16> */
.L_x_3926:
        /* <DEDUP_REMOVED lines=11> */
[----:B------:R2:W-:Y:S04]  /*11140*/  STL [R1+0x14], R7 ;  /* 0x0000140701007387 */ /* 0x0005e80000100800 */
[----:B------:R2:W-:Y:S02]  /*11150*/  STL [R1], R8 ;  /* 0x0000000801007387 */ /* 0x0005e40000100800 */
.L_x_3911:
[----:B------:R-:W-:Y:S05]  /*11160*/  BSYNC B1 ;  /* 0x0000000000017941 */ /* 0x000fea0003800000 */
.L_x_3910:
[----:B------:R-:W3:Y:S01]  /*11170*/  LDL R2, [R1+0x1c] ;  /* 0x00001c0001027983 */ /* 0x000ee20000100800 */
[----:B------:R-:W-:Y:S01]  /*11180*/  VIADD R3, R4, 0x1 ;  /* 0x0000000104037836 */ /* 0x000fe20000000000 */
[----:B------:R-:W-:Y:S04]  /*11190*/  BSSY B1, `(.L_x_3927) ;  /* 0x00000ba000017945 */ /* 0x000fe80003800000 */
[----:B------:R-:W-:-:S04]  /*111a0*/  ISETP.NE.AND P0, PT, R3, 0x2, PT ;  /* 0x000000020300780c */ /* 0x000fc80003f05270 */
[----:B------:R-:W-:Y:S02]  /*111b0*/  SEL R11, R3, RZ, P0 ;  /* 0x000000ff030b7207 */ /* 0x000fe40000000000 */
[----:B---3--:R-:W-:Y:S02]  /*111c0*/  LOP3.LUT P1, RZ, R2, 0x1, RZ, 0xc0, !PT ;  /* 0x0000000102ff7812 */ /* 0x008fe4000782c0ff */
[----:B------:R-:W-:-:S04]  /*111d0*/  SEL R2, RZ, 0x1, P0 ;  /* 0x00000001ff027807 */ /* 0x000fc80000000000 */
[----:B------:R-:W-:-:S05]  /*111e0*/  LOP3.LUT R10, R5, R2, RZ, 0x3c, !PT ;  /* 0x00000002050a7212 */ /* 0x000fca00078e3cff */
[----:B------:R3:W-:Y:S04]  /*111f0*/  STL [R1+0x10], R10 ;  /* 0x0000100a01007387 */ /* 0x0007e80000100800 */
[----:B------:R3:W-:Y:S01]  /*11200*/  STL [R1+0x8], R11 ;  /* 0x0000080b01007387 */ /* 0x0007e20000100800 */
[----:B------:R-:W-:Y:S05]  /*11210*/  @!P1 BRA `(.L_x_3928) ;  /* 0x0000000800c49947 */ /* 0x000fea0003800000 */
[----:B------:R-:W-:Y:S01]  /*11220*/  ULDC.64 UR4, c[0x0][0x418] ;  /* 0x0001060000047ab9 */ /* 0x000fe20000000a00 */
[----:B--2---:R-:W-:Y:S01]  /*11230*/  VIADD R7, R0, 0xffffffff ;  /* 0xffffffff00077836 */ /* 0x004fe20000000000 */
[----:B------:R-:W-:-:S04]  /*11240*/  ISETP.NE.U32.AND P0, PT, RZ, UR4, PT ;  /* 0x00000004ff007c0c */ /* 0x000fc8000bf05070 */
[----:B------:R-:W-:-:S13]  /*11250*/  ISETP.NE.AND.EX P0, PT, RZ, UR5, PT, P0 ;  /* 0x00000005ff007c0c */ /* 0x000fda000bf05300 */
[----:B------:R-:W-:Y:S05]  /*11260*/  @!P0 BRA `(.L_x_3929) ;  /* 0x00000000004c8947 */ /* 0x000fea0003800000 */
[----:B------:R-:W2:Y:S01]  /*11270*/  LDL R13, [R1+0x20] ;  /* 0x00002000010d7983 */ /* 0x000ea20000100800 */
[----:B------:R-:W4:Y:S01]  /*11280*/  LDC R9, c[0x0][0x43c] ;  /* 0x00010f00ff097b82 */ /* 0x000f220000000800 */
[----:B------:R-:W-:Y:S02]  /*11290*/  ULDC.64 UR6, c[0x0][0x428] ;  /* 0x00010a0000067ab9 */ /* 0x000fe40000000a00 */
[----:B------:R-:W3:Y:S01]  /*112a0*/  LDL R12, [R1+0xc] ;  /* 0x00000c00010c7983 */ /* 0x000ee20000100800 */
[----:B----4-:R-:W-:-:S13]  /*112b0*/  ISETP.NE.AND P0, PT, R9, 0x1, PT ;  /* 0x000000010900780c */ /* 0x010fda0003f05270 */
[----:B------:R-:W4:Y:S02]  /*112c0*/  @P0 LDC.64 R2, c[0x0][0x440] ;  /* 0x00011000ff020b82 */ /* 0x000f240000000a00 */
[----:B----45:R-:W-:-:S04]  /*112d0*/  @P0 IMAD.HI.U32 R8, R7, R2, RZ ;  /* 0x0000000207080227 */ /* 0x030fc800078e00ff */
        /* <DEDUP_REMOVED lines=12> */
.L_x_3929:
[----:B------:R-:W4:Y:S01]  /*113a0*/  LDL R2, [R1+0x4] ;  /* 0x0000040001027983 */ /* 0x000f220000100800 */
[----:B------:R-:W-:Y:S01]  /*113b0*/  SHF.L.U32 R3, R10, 0x1f, RZ ;  /* 0x0000001f0a037819 */ /* 0x000fe200000006ff */
[----:B------:R-:W-:Y:S01]  /*113c0*/  BSSY B2, `(.L_x_3930) ;  /* 0x0000004000027945 */ /* 0x000fe20003800000 */
[----:B----4-:R-:W-:-:S04]  /*113d0*/  IMAD R2, R11, 0x8, R2 ;  /* 0x000000080b027824 */ /* 0x010fc800078e0202 */
[----:B------:R-:W4:Y:S02]  /*113e0*/  SYNCS.PHASECHK.TRANS64.TRYWAIT P0, [R2+URZ+0x36840], R3 ;  /* 0x03684003020075a7 */ /* 0x000f24000800017f */
[----:B----4-:R-:W-:Y:S05]  /*113f0*/  @!P0 BRA `(.L_x_3931) ;  /* 0x0000002c00b88947 */ /* 0x010fea0003800000 */
.L_x_4012:
[----:B------:R-:W-:Y:S05]  /*11400*/  BSYNC B2 ;  /* 0x0000000000027941 */ /* 0x000fea0003800000 */
.L_x_3930:
[----:B--2---:R-:W2:Y:S01]  /*11410*/  S2R R9, SR_TID.X ;  /* 0x0000000000097919 */ /* 0x004ea20000002100 */
[----:B------:R-:W-:Y:S01]  /*11420*/  BSSY B2, `(.L_x_3932) ;  /* 0x000000b000027945 */ /* 0x000fe20003800000 */
[----:B--2---:R-:W-:-:S04]  /*11430*/  LOP3.LUT R9, R9, 0x7f, RZ, 0xc0, !PT ;  /* 0x0000007f09097812 */ /* 0x004fc800078ec0ff */
[----:B------:R-:W-:-:S13]  /*11440*/  ISETP.NE.AND P1, PT, R9, RZ, PT ;  /* 0x000000ff0900720c */ /* 0x000fda0003f25270 */
[----:B------:R-:W-:Y:S05]  /*11450*/  @P1 BRA `(.L_x_3933) ;  /* 0x00000000001c1947 */ /* 0x000fea0003800000 */
[----:B------:R-:W2:Y:S01]  /*11460*/  S2R R9, SR_TID.X ;  /* 0x0000000000097919 */ /* 0x000ea20000002100 */
[----:B----4-:R-:W-:-:S04]  /*11470*/  IMAD.MOV.U32 R3, RZ, RZ, 0xa800 ;  /* 0x0000a800ff037424 */ /* 0x010fc800078e00ff */
[----:B------:R4:W-:Y:S01]  /*11480*/  SYNCS.ARRIVE.TRANS64 RZ, [R2+URZ+0x36830], R3 ;  /* 0x0368300302ff79a7 */ /* 0x0009e2000800003f */
[----:B--2---:R-:W-:-:S04]  /*11490*/  LOP3.LUT R9, R9, 0x1f, RZ, 0xc0, !PT ;  /* 0x0000001f09097812 */ /* 0x004fc800078ec0ff */
[----:B------:R-:W-:-:S13]  /*114a0*/  ISETP.NE.AND P0, PT, R9, RZ, PT ;  /* 0x000000ff0900720c */ /* 0x000fda0003f05270 */
[----:B----4-:R-:W-:Y:S05]  /*114b0*/  @!P0 BRA `(.L_x_3933) ;  /* 0x0000000000048947 */ /* 0x010fea0003800000 */
[----:B------:R-:W-:Y:S01]  /*114c0*/  BPT.TRAP 0x1 ;  /* 0x000000040000795c */ /* 0x000fe20000300000 */
.L_x_3933:
[----:B------:R-:W-:Y:S05]  /*114d0*/  BSYNC B2 ;  /* 0x0000000000027941 */ /* 0x000fea0003800000 */
.L_x_3932:
[----:B------:R-:W2:Y:S04]  /*114e0*/  LDL R9, [R1+0x8] ;  /* 0x0000080001097983 */ /* 0x000ea80000100800 */
[----:B---3--:R-:W3:Y:S04]  /*114f0*/  LDL R10, [R1+0x4] ;  /* 0x00000400010a7983 */ /* 0x008ee80000100800 */
[----:B----4-:R-:W4:Y:S01]  /*11500*/  LDL R2, [R1+0x18] ;  /* 0x0000180001027983 */ /* 0x010f220000100800 */
        /* <DEDUP_REMOVED lines=8> */
[----:B---3--:R-:W-:Y:S02]  /*11590*/  IMAD R9, R9, 0xa800, R10 ;  /* 0x0000a80009097824 */ /* 0x008fe400078e020a */
[----:B------:R-:W-:-:S02]  /*115a0*/  VIADD R3, R3, 0x30 ;  /* 0x0000003003037836 */ /* 0x000fc40000000000 */
[----:B----4-:R-:W-:Y:S02]  /*115b0*/  IMAD R2, R7, 0x70, R2 ;  /* 0x0000007007027824 */ /* 0x010fe400078e0202 */
[----:B------:R-:W-:-:S07]  /*115c0*/  VIADD R10, R9, 0x21400 ;  /* 0x00021400090a7836 */ /* 0x000fce0000000000 */
.L_x_3934:
        /* <DEDUP_REMOVED lines=16> */
.L_x_3935:
        /* <DEDUP_REMOVED lines=16> */
.L_x_3936:
        /* <DEDUP_REMOVED lines=10> */
[----:B------:R-:W-:Y:S01]  /*11870*/  SHF.L.U32 R5, R5, 0x1f, RZ ;  /* 0x0000001f05057819 */ /* 0x000fe200000006ff */
[----:B------:R-:W-:Y:S01]  /*11880*/  IMAD R2, R4, 0x8, R6 ;  /* 0x0000000804027824 */ /* 0x000fe200078e0206 */
[----:B------:R-:W-:Y:S03]  /*11890*/  BSSY B2, `(.L_x_3937) ;  /* 0x0000003000027945 */ /* 0x000fe60003800000 */
[----:B------:R-:W2:Y:S02]  /*118a0*/  SYNCS.PHASECHK.TRANS64.TRYWAIT P0, [R2+URZ+0x60], R5 ;  /* 0x00006005020075a7 */ /* 0x000ea4000800017f */
[----:B--2---:R-:W-:Y:S05]  /*118b0*/  @!P0 BRA `(.L_x_3938) ;  /* 0x00000028009c8947 */ /* 0x004fea0003800000 */
.L_x_4013:
[----:B------:R-:W-:Y:S05]  /*118c0*/  BSYNC B2 ;  /* 0x0000000000027941 */ /* 0x000fea0003800000 */
.L_x_3937:
[----:B------:R-:W-:Y:S01]  /*118d0*/  BSSY B2, `(.L_x_3939) ;  /* 0x000000b000027945 */ /* 0x000fe20003800000 */
[----:B------:R-:W-:Y:S02]  /*118e0*/  IMAD.MOV.U32 R10, RZ, RZ, 0x0 ;  /* 0x00000000ff0a7424 */ /* 0x000fe400078e00ff */
[----:B------:R-:W-:Y:S01]  /*118f0*/  IMAD.MOV.U32 R11, RZ, RZ, 0x14f00000 ;  /* 0x14f00000ff0b7424 */ /* 0x000fe200078e00ff */
[----:B------:R-:W-:Y:S06]  /*11900*/  @P1 BRA `(.L_x_3940) ;  /* 0x00000000001c1947 */ /* 0x000fec0003800000 */
[----:B------:R-:W3:Y:S02]  /*11910*/  S2R R3, SR_TID.X ;  /* 0x0000000000037919 */ /* 0x000ee40000002100 */
[----:B---3--:R-:W-:Y:S01]  /*11920*/  LOP3.LUT R9, R3, 0x1f, RZ, 0xc0, !PT ;  /* 0x0000001f03097812 */ /* 0x008fe200078ec0ff */
[----:B------:R-:W-:-:S03]  /*11930*/  IMAD.MOV.U32 R3, RZ, RZ, 0xa800 ;  /* 0x0000a800ff037424 */ /* 0x000fc600078e00ff */
[----:B------:R-:W-:Y:S01]  /*11940*/  ISETP.NE.AND P0, PT, R9, RZ, PT ;  /* 0x000000ff0900720c */ /* 0x000fe20003f05270 */
[----:B------:R3:W-:-:S12]  /*11950*/  SYNCS.ARRIVE.TRANS64 RZ, [R2+URZ+0x50], R3 ;  /* 0x0000500302ff79a7 */ /* 0x0007d8000800003f */
[----:B---3--:R-:W-:Y:S05]  /*11960*/  @!P0 BRA `(.L_x_3940) ;  /* 0x0000000000048947 */ /* 0x008fea0003800000 */
[----:B------:R-:W-:Y:S01]  /*11970*/  BPT.TRAP 0x1 ;  /* 0x000000040000795c */ /* 0x000fe20000300000 */
.L_x_3940:
[----:B------:R-:W-:Y:S05]  /*11980*/  BSYNC B2 ;  /* 0x0000000000027941 */ /* 0x000fea0003800000 */
.L_x_3939:
[----:B------:R-:W3:Y:S04]  /*11990*/  LDL R9, [R1+0x4] ;  /* 0x0000040001097983 */ /* 0x000ee80000100800 */
[----:B--2---:R-:W2:Y:S04]  /*119a0*/  LDL R5, [R1+0x18] ;  /* 0x0000180001057983 */ /* 0x004ea80000100800 */
        /* <DEDUP_REMOVED lines=11> */
.L_x_3941:
        /* <DEDUP_REMOVED lines=16> */
.L_x_3942:
        /* <DEDUP_REMOVED lines=16> */
.L_x_3943:
        /* <DEDUP_REMOVED lines=13> */
.L_x_3928:
[----:B------:R-:W-:Y:S05]  /*11d30*/  BSYNC B1 ;  /* 0x0000000000017941 */ /* 0x000fea0003800000 */
.L_x_3927:
[C---:B------:R-:W-:Y:S01]  /*11d40*/  ISETP.GT.AND P0, PT, R0.reuse, 0x1, PT ;  /* 0x000000010000780c */ /* 0x040fe20003f04270 */
[----:B------:R-:W-:-:S12]  /*11d50*/  VIADD R0, R0, 0xfffffffe ;  /* 0xfffffffe00007836 */ /* 0x000fd80000000000 */
[----:B------:R-:W-:Y:S05]  /*11d60*/  @P0 BRA `(.L_x_3944) ;  /* 0xffffffe800040947 */ /* 0x000fea000383ffff */
.L_x_3890:
[----:B------:R-:W-:Y:S05]  /*11d70*/  BSYNC B0 ;  /* 0x0000000000007941 */ /* 0x000fea0003800000 */
.L_x_3889:
[----:B------:R-:W0:Y:S01]  /*11d80*/  S2R R2, SR_TID.X ;  /* 0x0000000000027919 */ /* 0x000e220000002100 */
[----:B------:R-:W-:Y:S01]  /*11d90*/  BSSY B0, `(.L_x_3945) ;  /* 0x0000010000007945 */ /* 0x000fe20003800000 */
        /* <DEDUP_REMOVED lines=15> */
.L_x_3946:
[----:B------:R-:W-:Y:S05]  /*11e90*/  BSYNC B0 ;  /* 0x0000000000007941 */ /* 0x000fea0003800000 */
.L_x_3945:
        /* <DEDUP_REMOVED lines=8> */
[----:B------:R-:W-:Y:S01]  /*11f20*/  ISETP.NE.AND P1, PT, R3, RZ, PT ;  /* 0x000000ff0300720c */ /* 0x000fe20003f25270 */
[----:B--2---:R-:W-:Y:S01]  /*11f30*/  IMAD R2, R2, 0x8, R4 ;  /* 0x0000000802027824 */ /* 0x004fe200078e0204 */
[----:B---3--:R-:W-:-:S04]  /*11f40*/  SHF.L.U32 R0, R0, 0x1f, RZ ;  /* 0x0000001f00007819 */ /* 0x008fc800000006ff */
[----:B------:R-:W0:Y:S02]  /*11f50*/  SYNCS.PHASECHK.TRANS64.TRYWAIT P0, [R2+URZ+0x36860], R0 ;  /* 0x03686000020075a7 */ /* 0x000e24000800017f */
[----:B0-----:R-:W-:Y:S05]  /*11f60*/  @!P0 BRA `(.L_x_3950) ;  /* 0x0000002400048947 */ /* 0x001fea0003800000 */
.L_x_4014:
[----:B------:R-:W-:Y:S05]  /*11f70*/  BSYNC B1 ;  /* 0x0000000000017941 */ /* 0x000fea0003800000 */
.L_x_3949:
        /* <DEDUP_REMOVED lines=9> */
.L_x_3952:
[----:B------:R-:W-:Y:S05]  /*12010*/  BSYNC B1 ;  /* 0x0000000000017941 */ /* 0x000fea0003800000 */
.L_x_3951:
[----:B------:R-:W2:Y:S04]  /*12020*/  LDL R5, [R1+0x4] ;  /* 0x0000040001057983 */ /* 0x000ea80000100800 */
[----:B0-----:R-:W2:Y:S04]  /*12030*/  LDL R0, [R1+0x8] ;  /* 0x0000080001007983 */ /* 0x001ea80000100800 */
[----:B------:R-:W3:Y:S04]  /*12040*/  LDL.LU R4, [R1+0x18] ;  /* 0x0000180001047983 */ /* 0x000ee80000300800 */
        /* <DEDUP_REMOVED lines=9> */
[----:B---3--:R-:W-:Y:S02]  /*120e0*/  IMAD R3, R3, 0x70, R4 ;  /* 0x0000007003037824 */ /* 0x008fe400078e0204 */
[----:B------:R-:W-:-:S07]  /*120f0*/  VIADD R4, R0, 0x400 ;  /* 0x0000040000047836 */ /* 0x000fce0000000000 */
.L_x_3953:
        /* <DEDUP_REMOVED lines=16> */
.L_x_3954:
        /* <DEDUP_REMOVED lines=16> */
.L_x_3955:
        /* <DEDUP_REMOVED lines=11> */
.L_x_3948:
[----:B------:R-:W-:Y:S05]  /*123b0*/  BSYNC B0 ;  /* 0x0000000000007941 */ /* 0x000fea0003800000 */
.L_x_3947:
[----:B------:R-:W2:Y:S04]  /*123c0*/  LDL.LU R5, [R1+0x8] ;  /* 0x0000080001057983 */ /* 0x000ea80000300800 */
        /* <DEDUP_REMOVED lines=8> */
.L_x_3869:
[----:B------:R-:W-:Y:S05]  /*12450*/  BSYNC B7 ;  /* 0x0000000000077941 */ /* 0x000fea0003800000 */
.L_x_3867:
[----:B0-2---:R-:W2:Y:S02]  /*12460*/  LDL R0, [R1+0x1c] ;  /* 0x00001c0001007983 */ /* 0x005ea40000100800 */
[----:B--2---:R-:W-:-:S13]  /*12470*/  LOP3.LUT P0, RZ, R0, 0x2, RZ, 0xc0, !PT ;  /* 0x0000000200ff7812 */ /* 0x004fda000780c0ff */
[----:B------:R-:W-:Y:S05]  /*12480*/  @!P0 BRA `(.L_x_3956) ;  /* 0x0000000000288947 */ /* 0x000fea0003800000 */
[----:B------:R-:W-:Y:S05]  /*12490*/  WARPSYNC.ALL ;  /* 0x0000000000007948 */ /* 0x000fea0003800000 */
[----:B------:R-:W0:Y:S08]  /*124a0*/  S2UR UR5, SR_CgaCtaId ;  /* 0x00000000000579c3 */ /* 0x000e300000008800 */
[----:B------:R-:W-:Y:S06]  /*124b0*/  BAR.SYNC.DEFER_BLOCKING 0x5, 0x180 ;  /* 0x0146000000007b1d */ /* 0x000fec0000010000 */
[----:B------:R-:W-:-:S02]  /*124c0*/  UMOV UR4, 0x400 ;  /* 0x0000040000047882 */ /* 0x000fc40000000000 */
[----:B0-----:R-:W-:-:S06]  /*124d0*/  ULEA UR4, UR5, UR4, 0x18 ;  /* 0x0000000405047291 */ /* 0x001fcc000f8ec03f */
[----:B------:R-:W-:-:S05]  /*124e0*/  IMAD.U32 R0, RZ, RZ, UR4 ;  /* 0x00000004ff007e24 */ /* 0x000fca000f8e00ff */
[----:B------:R0:W2:Y:S04]  /*124f0*/  LDS.128 R16, [R0+0x368d0] ;  /* 0x0368d00000107984 */ /* 0x0000a80000000c00 */
[----:B------:R0:W-:Y:S01]  /*12500*/  STL [R1+0x4], R0 ;  /* 0x0000040001007387 */ /* 0x0001e20000100800 */
[----:B------:R-:W-:Y:S06]  /*12510*/  BAR.ARV 0x4, 0x180 ;  /* 0x0106000000007b1d */ /* 0x000fec0000002000 */
[----:B------:R-:W-:Y:S05]  /*12520*/  BRA `(.L_x_3957) ;  /* 0x0000000800487947 */ /* 0x000fea0003800000 */
.L_x_3956:
[----:B------:R-:W1:Y:S01]  /*12530*/  S2R R0, SR_TID.X ;  /* 0x0000000000007919 */ /* 0x000e620000002100 */
[----:B------:R-:W-:Y:S01]  /*12540*/  UMOV UR4, 0xffffffff ;  /* 0xffffffff00047882 */ /* 0x000fe20000000000 */
[----:B-1--4-:R-:W-:-:S04]  /*12550*/  LOP3.LUT R7, R0, 0x1f, RZ, 0xc0, !PT ;  /* 0x0000001f00077812 */ /* 0x012fc800078ec0ff */
[----:B------:R-:W-:Y:S01]  /*12560*/  ISETP.NE.AND P0, PT, R7, 0x1f, PT ;  /* 0x0000001f0700780c */ /* 0x000fe20003f05270 */
[----:B------:R-:W-:-:S12]  /*12570*/  BRA.DIV UR4, `(.L_x_3958) ;  /* 0x0000001e04947947 */ /* 0x000fd8000b800000 */
[----:B------:R-:W-:Y:S01]  /*12580*/  IMAD.IADD R5, R19, 0x1, R7 ;  /* 0x0000000113057824 */ /* 0x000fe200078e0207 */
[----:B------:R-:W-:-:S04]  /*12590*/  ULDC UR4, c[0x0][0xc3c] ;  /* 0x00030f0000047ab9 */ /* 0x000fc80000000800 */
[----:B------:R-:W-:-:S13]  /*125a0*/  ISETP.GE.OR P1, PT, R5, UR4, !P0 ;  /* 0x0000000405007c0c */ /* 0x000fda000c726670 */
[----:B------:R-:W0:Y:S02]  /*125b0*/  @!P1 LDC.64 R2, c[0x0][0xc80] ;  /* 0x00032000ff029b82 */ /* 0x000e240000000a00 */
[----:B0-----:R-:W-:-:S06]  /*125c0*/  @!P1 IMAD.WIDE R2, R5, 0x4, R2 ;  /* 0x0000000405029825 */ /* 0x001fcc00078e0202 */
[----:B------:R0:W2:Y:S01]  /*125d0*/  @!P1 LDG.E R3, desc[UR60][R2.64] ;  /* 0x0000003c02039981 */ /* 0x0000a2000c1e1900 */
[C---:B------:R-:W-:Y:S02]  /*125e0*/  ISETP.GE.U32.AND P2, PT, R7.reuse, 0x2, PT ;  /* 0x000000020700780c */ /* 0x040fe40003f46070 */
[C---:B------:R-:W-:Y:S01]  /*125f0*/  ISETP.GE.U32.AND P3, PT, R7.reuse, 0x4, PT ;  /* 0x000000040700780c */ /* 0x040fe20003f66070 */
[----:B------:R-:W-:Y:S01]  /*12600*/  SHFL.IDX PT, R4, R16, 0x1, 0x1f ;  /* 0x00201f0010047f89 */ /* 0x000fe200000e0000 */
[C---:B------:R-:W-:Y:S02]  /*12610*/  ISETP.GE.U32.AND P4, PT, R7.reuse, 0x8, PT ;  /* 0x000000080700780c */ /* 0x040fe40003f86070 */
[C---:B------:R-:W-:Y:S01]  /*12620*/  ISETP.GE.U32.AND P5, PT, R7.reuse, 0x10, PT ;  /* 0x000000100700780c */ /* 0x040fe20003fa6070 */
[----:B0-----:R-:W-:Y:S02]  /*12630*/  IMAD.MOV.U32 R2, RZ, RZ, RZ ;  /* 0x000000ffff027224 */ /* 0x001fe400078e00ff */
[----:B--2---:R-:W-:Y:S01]  /*12640*/  @!P1 IMAD.MOV.U32 R2, RZ, RZ, R3 ;  /* 0x000000ffff029224 */ /* 0x004fe200078e0003 */
[----:B------:R-:W-:-:S04]  /*12650*/  ISETP.NE.AND P1, PT, R7, RZ, PT ;  /* 0x000000ff0700720c */ /* 0x000fc80003f25270 */
        /* <DEDUP_REMOVED lines=14> */
[----:B------:R-:W-:Y:S02]  /*12740*/  IMAD.IADD R3, R3, 0x1, R0 ;  /* 0x0000000103037824 */ /* 0x000fe400078e0200 */
[----:B------:R0:W1:Y:S04]  /*12750*/  SHFL.IDX PT, R0, R16, RZ, 0x1f ;  /* 0x00001fff10007589 */ /* 0x00006800000e0000 */
[----:B------:R0:W2:Y:S02]  /*12760*/  SHFL.IDX PT, R6, R3, 0x1f, 0x1f ;  /* 0x03e01f0003067f89 */ /* 0x0000a400000e0000 */
.L_x_4024:
[----:B------:R-:W-:Y:S02]  /*12770*/  ULDC UR4, c[0x0][0xc38] ;  /* 0x00030e0000047ab9 */ /* 0x000fe40000000800 */
[----:B0-----:R-:W-:-:S04]  /*12780*/  IMAD.U32 R16, RZ, RZ, UR4 ;  /* 0x00000004ff107e24 */ /* 0x001fc8000f8e00ff */
[----:B--2---:R-:W-:-:S04]  /*12790*/  IMAD R6, R6, R16, RZ ;  /* 0x0000001006067224 */ /* 0x004fc800078e02ff */
[----:B------:R-:W-:-:S05]  /*127a0*/  IMAD.IADD R4, R4, 0x1, R6 ;  /* 0x0000000104047824 */ /* 0x000fca00078e0206 */
[----:B-1----:R-:W-:-:S13]  /*127b0*/  ISETP.GT.AND P6, PT, R4, R0, PT ;  /* 0x000000000400720c */ /* 0x002fda0003fc4270 */
[----:B------:R-:W-:Y:S05]  /*127c0*/  @P6 BRA `(.L_x_3959) ;  /* 0x00000000009c6947 */ /* 0x000fea0003800000 */
.L_x_3964:
[----:B0-----:R-:W0:Y:S01]  /*127d0*/  LDC R2, c[0x0][0xc3c] ;  /* 0x00030f00ff027b82 */ /* 0x001e220000000800 */
[----:B------:R-:W-:-:S05]  /*127e0*/  VIADD R19, R19, 0x1f ;  /* 0x0000001f13137836 */ /* 0x000fca0000000000 */
[----:B0-----:R-:W-:-:S13]  /*127f0*/  ISETP.GE.AND P6, PT, R19, R2, PT ;  /* 0x000000021300720c */ /* 0x001fda0003fc6270 */
[----:B------:R-:W-:Y:S05]  /*12800*/  @P6 BRA `(.L_x_3960) ;  /* 0x0000000400446947 */ /* 0x000fea0003800000 */
[----:B------:R-:W0:Y:S01]  /*12810*/  S2R R3, SR_TID.X ;  /* 0x0000000000037919 */ /* 0x000e220000002100 */
[----:B------:R-:W-:Y:S01]  /*12820*/  BSSY B0, `(.L_x_3961) ;  /* 0x0000009000007945 */ /* 0x000fe20003800000 */
[----:B0-----:R-:W-:-:S05]  /*12830*/  LOP3.LUT R3, R3, 0x1f, RZ, 0xc0, !PT ;  /* 0x0000001f03037812 */ /* 0x001fca00078ec0ff */
[----:B------:R-:W-:-:S05]  /*12840*/  IMAD.IADD R5, R19, 0x1, R3 ;  /* 0x0000000113057824 */ /* 0x000fca00078e0203 */
[----:B------:R-:W-:Y:S01]  /*12850*/  ISETP.GE.OR P6, PT, R5, R2, !P0 ;  /* 0x000000020500720c */ /* 0x000fe200047c6670 */
[----:B------:R-:W-:-:S12]  /*12860*/  IMAD.MOV.U32 R2, RZ, RZ, RZ ;  /* 0x000000ffff027224 */ /* 0x000fd800078e00ff */
[----:B------:R-:W-:Y:S05]  /*12870*/  @P6 BRA `(.L_x_3962) ;  /* 0x00000000000c6947 */ /* 0x000fea0003800000 */
[----:B------:R-:W0:Y:S02]  /*12880*/  LDC.64 R2, c[0x0][0xc80] ;  /* 0x00032000ff027b82 */ /* 0x000e240000000a00 */
[----:B0-----:R-:W-:-:S06]  /*12890*/  IMAD.WIDE R2, R5, 0x4, R2 ;  /* 0x0000000405027825 */ /* 0x001fcc00078e0202 */
[----:B------:R0:W5:Y:S02]  /*128a0*/  LDG.E R2, desc[UR60][R2.64] ;  /* 0x0000003c02027981 */ /* 0x000164000c1e1900 */
.L_x_3962:
[----:B------:R-:W-:Y:S05]  /*128b0*/  BSYNC B0 ;  /* 0x0000000000007941 */ /* 0x000fea0003800000 */
.L_x_3961:
        /* <DEDUP_REMOVED lines=18> */
.L_x_4032:
[----:B------:R-:W-:Y:S02]  /*129e0*/  ULDC UR4, c[0x0][0xc38] ;  /* 0x00030e0000047ab9 */ /* 0x000fe40000000800 */
[----:B------:R-:W-:-:S04]  /*129f0*/  IMAD.U32 R16, RZ, RZ, UR4 ;  /* 0x00000004ff107e24 */ /* 0x000fc8000f8e00ff */
[----:B-1----:R-:W-:-:S04]  /*12a00*/  IMAD R6, R6, R16, RZ ;  /* 0x0000001006067224 */ /* 0x002fc800078e02ff */
[----:B------:R-:W-:-:S05]  /*12a10*/  IMAD.IADD R4, R6, 0x1, R4 ;  /* 0x0000000106047824 */ /* 0x000fca00078e0204 */
[----:B------:R-:W-:-:S13]  /*12a20*/  ISETP.GT.AND P6, PT, R4, R0, PT ;  /* 0x000000000400720c */ /* 0x000fda0003fc4270 */
[----:B------:R-:W-:Y:S05]  /*12a30*/  @!P6 BRA `(.L_x_3964) ;  /* 0xfffffffc0064e947 */ /* 0x000fea000383ffff */
.L_x_3959:
        /* <DEDUP_REMOVED lines=8> */
.L_x_4036:
[----:B------:R-:W-:Y:S01]  /*12ac0*/  ISETP.NE.AND P0, PT, R5, RZ, PT ;  /* 0x000000ff0500720c */ /* 0x000fe20003f05270 */
[----:B-1----:R-:W-:-:S12]  /*12ad0*/  IMAD.MOV.U32 R2, RZ, RZ, RZ ;  /* 0x000000ffff027224 */ /* 0x002fd800078e00ff */
[----:B------:R-:W-:Y:S05]  /*12ae0*/  @!P0 BRA `(.L_x_3966) ;  /* 0x0000000000108947 */ /* 0x000fea0003800000 */
[----:B------:R-:W-:Y:S01]  /*12af0*/  UMOV UR4, 0xffffffff ;  /* 0xffffffff00047882 */ /* 0x000fe20000000000 */
[----:B------:R-:W-:Y:S02]  /*12b00*/  VIADD R12, R4, 0xffffffff ;  /* 0xffffffff040c7836 */ /* 0x000fe40000000000 */
[----:B------:R-:W-:Y:S05]  /*12b10*/  BRA.DIV UR4, `(.L_x_3967) ;  /* 0x0000002204847947 */ /* 0x000fea000b800000 */
[----:B------:R1:W3:Y:S02]  /*12b20*/  SHFL.IDX PT, R2, R3, R12, 0x1f ;  /* 0x00001f0c03027589 */ /* 0x0002e400000e0000 */
.L_x_3966:
[----:B--2---:R-:W-:Y:S01]  /*12b30*/  IABS R5, R17 ;  /* 0x0000001100057213 */ /* 0x004fe20000000000 */
[----:B---3--:R-:W-:Y:S02]  /*12b40*/  IMAD R16, R2, R16, R6 ;  /* 0x0000001002107224 */ /* 0x008fe400078e0206 */
[----:B------:R-:W-:Y:S01]  /*12b50*/  IMAD.IADD R19, R4, 0x1, R19 ;  /* 0x0000000104137824 */ /* 0x000fe200078e0213 */
[----:B------:R-:W2:Y:S01]  /*12b60*/  I2F.RP R2, R5 ;  /* 0x0000000500027306 */ /* 0x000ea20000209400 */
[----:B------:R-:W-:-:S07]  /*12b70*/  IMAD.IADD R0, R0, 0x1, -R16 ;  /* 0x0000000100007824 */ /* 0x000fce00078e0a10 */
[----:B--2---:R-:W2:Y:S02]  /*12b80*/  MUFU.RCP R2, R2 ;  /* 0x0000000200027308 */ /* 0x004ea40000001000 */
[----:B--2---:R-:W-:-:S06]  /*12b90*/  VIADD R2, R2, 0xffffffe ;  /* 0x0ffffffe02027836 */ /* 0x004fcc0000000000 */
[----:B01----:R-:W0:Y:S02]  /*12ba0*/  F2I.FTZ.U32.TRUNC.NTZ R3, R2 ;  /* 0x0000000200037305 */ /* 0x003e24000021f000 */
        /* <DEDUP_REMOVED lines=23> */
.L_x_3960:
[----:B------:R-:W-:Y:S01]  /*12d20*/  UMOV UR4, URZ ;  /* 0x0000003f00047c82 */ /* 0x000fe20008000000 */
[----:B------:R-:W-:Y:S01]  /*12d30*/  UMOV UR5, URZ ;  /* 0x0000003f00057c82 */ /* 0x000fe20008000000 */
[----:B------:R-:W-:Y:S01]  /*12d40*/  ULDC UR6, c[0x0][0xc3c] ;  /* 0x00030f0000067ab9 */ /* 0x000fe20000000800 */
[----:B------:R-:W-:Y:S02]  /*12d50*/  IMAD.MOV.U32 R16, RZ, RZ, R0 ;  /* 0x000000ffff107224 */ /* 0x000fe400078e0000 */
[----:B------:R-:W-:Y:S02]  /*12d60*/  IMAD.U32 R17, RZ, RZ, UR4 ;  /* 0x00000004ff117e24 */ /* 0x000fe4000f8e00ff */
[----:B------:R-:W-:Y:S02]  /*12d70*/  IMAD.U32 R18, RZ, RZ, UR5 ;  /* 0x00000005ff127e24 */ /* 0x000fe4000f8e00ff */
[----:B------:R-:W-:-:S07]  /*12d80*/  IMAD.U32 R19, RZ, RZ, UR6 ;  /* 0x00000006ff137e24 */ /* 0x000fce000f8e00ff */
.L_x_3968:
[----:B------:R3:W2:Y:S01]  /*12d90*/  LDL R3, [R1+0x4] ;  /* 0x0000040001037983 */ /* 0x0006a20000100800 */
[----:B------:R-:W0:Y:S01]  /*12da0*/  S2R R0, SR_TID.X ;  /* 0x0000000000007919 */ /* 0x000e220000002100 */
[----:B------:R-:W-:Y:S05]  /*12db0*/  WARPSYNC.ALL ;  /* 0x0000000000007948 */ /* 0x000fea0003800000 */
[----:B0-----:R-:W-:Y:S01]  /*12dc0*/  LOP3.LUT R0, R0, 0x1f, RZ, 0xc0, !PT ;  /* 0x0000001f00007812 */ /* 0x001fe200078ec0ff */
        /* <DEDUP_REMOVED lines=8> */
.L_x_3957:
[----:B------:R-:W-:Y:S02]  /*12e50*/  ULDC UR4, c[0x0][0xc3c] ;  /* 0x00030f0000047ab9 */ /* 0x000fe40000000800 */
[----:B--2---:R-:W-:-:S13]  /*12e60*/  ISETP.GE.AND P0, PT, R19, UR4, PT ;  /* 0x0000000413007c0c */ /* 0x004fda000bf06270 */
[----:B------:R-:W-:Y:S05]  /*12e70*/  @!P0 BRA `(.L_x_3969) ;  /* 0xffffffa800688947 */ /* 0x000fea000383ffff */
[----:B------:R-:W-:Y:S05]  /*12e80*/  BSYNC B8 ;  /* 0x0000000000087941 */ /* 0x000fea0003800000 */
.L_x_3863:
        /* <DEDUP_REMOVED lines=12> */
.L_x_4039:
[----:B------:R-:W-:Y:S05]  /*12f50*/  BSYNC B0 ;  /* 0x0000000000007941 */ /* 0x000fea0003800000 */
.L_x_3970:
[----:B------:R-:W-:-:S03]  /*12f60*/  UMOV UR4, 0xffffffff ;  /* 0xffffffff00047882 */ /* 0x000fc60000000000 */
[----:B------:R-:W-:Y:S05]  /*12f70*/  BRA.DIV UR4, `(.L_x_3972) ;  /* 0x0000001e04a87947 */ /* 0x000fea000b800000 */
[----:B------:R-:W2:Y:S02]  /*12f80*/  S2R R2, SR_TID.X ;  /* 0x0000000000027919 */ /* 0x000ea40000002100 */
[----:B--2---:R-:W-:-:S04]  /*12f90*/  SHF.R.U32.HI R2, RZ, 0x5, R2 ;  /* 0x00000005ff027819 */ /* 0x004fc80000011602 */
[----:B------:R-:W-:-:S05]  /*12fa0*/  LOP3.LUT R2, R2, 0x3, RZ, 0xc0, !PT ;  /* 0x0000000302027812 */ /* 0x000fca00078ec0ff */
[----:B------:R2:W3:Y:S02]  /*12fb0*/  SHFL.IDX PT, R14, R2, RZ, 0x1f ;  /* 0x00001fff020e7589 */ /* 0x0004e400000e0000 */
.L_x_4042:
[----:B---3--:R-:W-:Y:S01]  /*12fc0*/  ISETP.NE.AND P0, PT, R14, RZ, PT ;  /* 0x000000ff0e00720c */ /* 0x008fe20003f05270 */
[----:B------:R-:W-:-:S12]  /*12fd0*/  BSSY B0, `(.L_x_3973) ;  /* 0x0000027000007945 */ /* 0x000fd80003800000 */
[----:B------:R-:W-:Y:S05]  /*12fe0*/  @P0 BRA `(.L_x_3974) ;  /* 0x0000000000940947 */ /* 0x000fea0003800000 */
[----:B------:R-:W-:-:S03]  /*12ff0*/  UMOV UR4, 0xffffffff ;  /* 0xffffffff00047882 */ /* 0x000fc60000000000 */
[----:B------:R-:W-:Y:S05]  /*13000*/  BRA.DIV UR4, `(.L_x_3975) ;  /* 0x0000001e04b87947 */ /* 0x000fea000b800000 */
[----:B------:R-:W-:-:S13]  /*13010*/  ELECT P6, URZ, PT ;  /* 0x00000000003f782f */ /* 0x000fda00038c0000 */
.L_x_4045:
[----:B------:R-:W-:Y:S05]  /*13020*/  @!P6 BRA `(.L_x_3974) ;  /* 0x000000000084e947 */ /* 0x000fea0003800000 */
[----:B--2---:R-:W2:Y:S02]  /*13030*/  LDL.LU R2, [R1+0x58] ;  /* 0x0000580001027983 */ /* 0x004ea40000300800 */
[----:B--2---:R-:W-:-:S04]  /*13040*/  LOP3.LUT R2, R2, 0x2, RZ, 0xfc, !PT ;  /* 0x0000000202027812 */ /* 0x004fc800078efcff */
[----:B------:R-:W-:-:S13]  /*13050*/  ISETP.NE.AND P2, PT, R2, 0x3, PT ;  /* 0x000000030200780c */ /* 0x000fda0003f45270 */
[----:B------:R-:W-:Y:S05]  /*13060*/  @!P2 BRA `(.L_x_3976) ;  /* 0x000000000004a947 */ /* 0x000fea0003800000 */
[----:B------:R-:W-:Y:S01]  /*13070*/  BPT.TRAP 0x1 ;  /* 0x000000040000795c */ /* 0x000fe20000300000 */
.L_x_3976:
[----:B0-----:R-:W2:Y:S04]  /*13080*/  LDL R3, [R1+0x8] ;  /* 0x0000080001037983 */ /* 0x001ea80000100800 */
[----:B-1--4-:R-:W3:Y:S01]  /*13090*/  LDL.LU R7, [R1+0x10] ;  /* 0x0000100001077983 */ /* 0x012ee20000300800 */
[----:B------:R-:W-:-:S04]  /*130a0*/  VIADD R2, R0, 0x36840 ;  /* 0x0003684000027836 */ /* 0x000fc80000000000 */
        /* <DEDUP_REMOVED lines=11> */
.L_x_4046:
[----:B------:R-:W1:Y:S02]  /*13160*/  SYNCS.PHASECHK.TRANS64.TRYWAIT P0, [R7+URZ], R2 ;  /* 0x00000002070075a7 */ /* 0x000e64000800017f */
[----:B-1----:R-:W-:Y:S05]  /*13170*/  @!P0 BRA `(.L_x_3978) ;  /* 0x0000001c00908947 */ /* 0x002fea0003800000 */
.L_x_4047:
[----:B------:R-:W-:Y:S05]  /*13180*/  @!P2 BRA `(.L_x_3979) ;  /* 0x000000000004a947 */ /* 0x000fea0003800000 */
[----:B------:R-:W-:Y:S01]  /*13190*/  BPT.TRAP 0x1 ;  /* 0x000000040000795c */ /* 0x000fe20000300000 */
.L_x_3979:
[----:B------:R-:W2:Y:S01]  /*131a0*/  LDL.LU R4, [R1+0x8] ;  /* 0x0000080001047983 */ /* 0x000ea20000300800 */
[----:B------:R-:W-:-:S04]  /*131b0*/  VIADD R0, R0, 0x36860 ;  /* 0x0003686000007836 */ /* 0x000fc80000000000 */
[----:B--2---:R-:W-:-:S04]  /*131c0*/  IMAD R4, R4, 0x8, R0 ;  /* 0x0000000804047824 */ /* 0x004fc800078e0200 */
[----:B------:R-:W2:Y:S02]  /*131d0*/  SYNCS.PHASECHK.TRANS64.TRYWAIT P0, [R4+URZ], R5 ;  /* 0x00000005040075a7 */ /* 0x000ea4000800017f */
[----:B--2---:R-:W-:Y:S05]  /*131e0*/  @!P0 BRA `(.L_x_3980) ;  /* 0x0000001c00888947 */ /* 0x004fea0003800000 */
.L_x_4048:
[----:B------:R-:W-:-:S07]  /*131f0*/  IMAD R3, R3, 0x8, R0 ;  /* 0x0000000803037824 */ /* 0x000fce00078e0200 */
.L_x_3981:
[----:B---3--:R3:W4:Y:S02]  /*13200*/  SYNCS.PHASECHK.TRANS64.TRYWAIT P0, [R3+URZ], R2 ;  /* 0x00000002030075a7 */ /* 0x008724000800017f */
[----:B----4-:R-:W-:Y:S05]  /*13210*/  @!P0 NANOSLEEP.SYNCS 0x989680 ;  /* 0x009896800000895d */ /* 0x010fea0003900000 */
[----:B------:R-:W4:Y:S02]  /*13220*/  @!P0 SYNCS.PHASECHK.TRANS64 P0, [R3+URZ], R2 ;  /* 0x00000002030085a7 */ /* 0x000f24000800007f */
[----:B----4-:R-:W-:Y:S05]  /*13230*/  @!P0 BRA `(.L_x_3981) ;  /* 0xfffffffc00f08947 */ /* 0x010fea000383ffff */
.L_x_3974:
[----:B------:R-:W-:Y:S05]  /*13240*/  BSYNC B0 ;  /* 0x0000000000007941 */ /* 0x000fea0003800000 */
.L_x_3973:
[----:B------:R-:W-:Y:S05]  /*13250*/  EXIT ;  /* 0x000000000000794d */ /* 0x000fea0003800000 */
.L_x_3815:
[----:B0-----:R0:W1:Y:S02]  /*13260*/  SYNCS.PHASECHK.TRANS64.TRYWAIT P1, [R5+URZ+0x36800], R0 ;  /* 0x03680000050075a7 */ /* 0x001064000802017f */
[----:B-1----:R-:W-:Y:S05]  /*13270*/  @!P1 NANOSLEEP.SYNCS 0x989680 ;  /* 0x009896800000995d */ /* 0x002fea0003900000 */
[----:B------:R-:W1:Y:S02]  /*13280*/  @!P1 SYNCS.PHASECHK.TRANS64 P1, [R5+URZ+0x36800], R0 ;  /* 0x03680000050095a7 */ /* 0x000e64000802007f */
[----:B-1----:R-:W-:Y:S05]  /*13290*/  @!P1 BRA `(.L_x_3815) ;  /* 0xfffffffc00f09947 */ /* 0x002fea000383ffff */
[----:B------:R-:W-:Y:S05]  /*132a0*/  BRA `(.L_x_3982) ;  /* 0xfffffee400007947 */ /* 0x000fea000383ffff */
.L_x_3819:
[----:B0-----:R0:W2:Y:S02]  /*132b0*/  SYNCS.PHASECHK.TRANS64.TRYWAIT P2, [R2+URZ+0x36830], R3 ;  /* 0x03683003020075a7 */ /* 0x0010a4000804017f */
[----:B--2---:R-:W-:Y:S05]  /*132c0*/  @!P2 NANOSLEEP.SYNCS 0x989680 ;  /* 0x009896800000a95d */ /* 0x004fea0003900000 */
[----:B------:R-:W2:Y:S02]  /*132d0*/  @!P2 SYNCS.PHASECHK.TRANS64 P2, [R2+URZ+0x36830], R3 ;  /* 0x036830030200a5a7 */ /* 0x000ea4000804007f */
[----:B--2---:R-:W-:Y:S05]  /*132e0*/  @!P2 BRA `(.L_x_3819) ;  /* 0xfffffffc00f0a947 */ /* 0x004fea000383ffff */
[----:B------:R-:W-:Y:S05]  /*132f0*/  BRA `(.L_x_3818) ;  /* 0xfffffee400247947 */ /* 0x000fea000383ffff */
.L_x_3824:
[----:B-1----:R1:W2:Y:S02]  /*13300*/  SYNCS.PHASECHK.TRANS64.TRYWAIT P2, [R12+URZ+0x36830], R3 ;  /* 0x036830030c0075a7 */ /* 0x0022a4000804017f */
[----:B--2---:R-:W-:Y:S05]  /*13310*/  @!P2 NANOSLEEP.SYNCS 0x989680 ;  /* 0x009896800000a95d */ /* 0x004fea0003900000 */
[----:B------:R-:W2:Y:S02]  /*13320*/  @!P2 SYNCS.PHASECHK.TRANS64 P2, [R12+URZ+0x36830], R3 ;  /* 0x036830030c00a5a7 */ /* 0x000ea4000804007f */
[----:B--2---:R-:W-:Y:S05]  /*13330*/  @!P2 BRA `(.L_x_3824) ;  /* 0xfffffffc00f0a947 */ /* 0x004fea000383ffff */
[----:B------:R-:W-:Y:S05]  /*13340*/  BRA `(.L_x_3823) ;  /* 0xffffff2400f07947 */ /* 0x000fea000383ffff */
.L_x_3828:
[----:B---3--:R3:W4:Y:S02]  /*13350*/  SYNCS.PHASECHK.TRANS64.TRYWAIT P2, [R13+URZ+0x36850], R0 ;  /* 0x036850000d0075a7 */ /* 0x008724000804017f */
[----:B----4-:R-:W-:Y:S05]  /*13360*/  @!P2 NANOSLEEP.SYNCS 0x989680 ;  /* 0x009896800000a95d */ /* 0x010fea0003900000 */
[----:B------:R-:W4:Y:S02]  /*13370*/  @!P2 SYNCS.PHASECHK.TRANS64 P2, [R13+URZ+0x36850], R0 ;  /* 0x036850000d00a5a7 */ /* 0x000f24000804007f */
[----:B----4-:R-:W-:Y:S05]  /*13380*/  @!P2 BRA `(.L_x_3828) ;  /* 0xfffffffc00f0a947 */ /* 0x010fea000383ffff */
[----:B------:R-:W-:Y:S05]  /*13390*/  BRA `(.L_x_3827) ;  /* 0xffffff4c003c7947 */ /* 0x000fea000383ffff */
.L_x_3833:
[----:B-1----:R1:W2:Y:S02]  /*133a0*/  SYNCS.PHASECHK.TRANS64.TRYWAIT P0, [R11+URZ+0x36850], R2 ;  /* 0x036850020b0075a7 */ /* 0x0022a4000800017f */
[----:B--2---:R-:W-:Y:S05]  /*133b0*/  @!P0 NANOSLEEP.SYNCS 0x989680 ;  /* 0x009896800000895d */ /* 0x004fea0003900000 */
[----:B------:R-:W2:Y:S02]  /*133c0*/  @!P0 SYNCS.PHASECHK.TRANS64 P0, [R11+URZ+0x36850], R2 ;  /* 0x036850020b0085a7 */ /* 0x000ea4000800007f */
[----:B--2---:R-:W-:Y:S05]  /*133d0*/  @!P0 BRA `(.L_x_3833) ;  /* 0xfffffffc00f08947 */ /* 0x004fea000383ffff */
[----:B------:R-:W-:Y:S05]  /*133e0*/  BRA `(.L_x_3832) ;  /* 0xffffff6400e47947 */ /* 0x000fea000383ffff */
.L_x_3875:
[----:B------:R-:W1:Y:S01]  /*133f0*/  S2R R4, SR_TID.X ;  /* 0x0000000000047919 */ /* 0x000e620000002100 */
[----:B------:R-:W-:Y:S01]  /*13400*/  BSSY B0, `(.L_x_3983) ;  /* 0x000000a000007945 */ /* 0x000fe20003800000 */
[----:B0-----:R-:W-:Y:S02]  /*13410*/  IMAD.MOV.U32 R12, RZ, RZ, RZ ;  /* 0x000000ffff0c7224 */ /* 0x001fe400078e00ff */
[----:B------:R-:W-:Y:S02]  /*13420*/  IMAD.MOV.U32 R11, RZ, RZ, 0x1f ;  /* 0x0000001fff0b7424 */ /* 0x000fe400078e00ff */
[----:B------:R-:W-:Y:S01]  /*13430*/  IMAD.MOV.U32 R15, RZ, RZ, -0x1 ;  /* 0xffffffffff0f7424 */ /* 0x000fe200078e00ff */
[----:B-1----:R-:W-:-:S04]  /*13440*/  SHF.R.U32.HI R4, RZ, 0x5, R4 ;  /* 0x00000005ff047819 */ /* 0x002fc80000011604 */
[----:B------:R-:W-:-:S05]  /*13450*/  LOP3.LUT R4, R4, 0x3, RZ, 0xc0, !PT ;  /* 0x0000000304047812 */ /* 0x000fca00078ec0ff */
[----:B------:R-:W-:-:S07]  /*13460*/  IMAD.MOV.U32 R13, RZ, RZ, R4 ;  /* 0x000000ffff0d7224 */ /* 0x000fce00078e0004 */
[----:B------:R-:W-:Y:S05]  /*13470*/  WARPSYNC.COLLECTIVE R15, `(.L_x_3984) ;  /* 0x000000000f087348 */ /* 0x000fea0003c00000 */
[----:B------:R0:W1:Y:S02]  /*13480*/  SHFL.IDX P6, R14, R13, R12, R11 ;  /* 0x0000000c0d0e7389 */ /* 0x00006400000c000b */
[----:B01----:R-:W-:Y:S01]  /*13490*/  ENDCOLLECTIVE ;  /* 0x000000000000791b */ /* 0x003fe20003800000 */
.L_x_3984:
[----:B------:R-:W-:Y:S05]  /*134a0*/  BSYNC B0 ;  /* 0x0000000000007941 */ /* 0x000fea0003800000 */
.L_x_3983:
[----:B------:R-:W-:Y:S05]  /*134b0*/  BRA `(.L_x_3985) ;  /* 0xffffffac00c07947 */ /* 0x000fea000383ffff */
.L_x_3877:
[----:B------:R-:W-:Y:S01]  /*134c0*/  BSSY B0, `(.L_x_3986) ;  /* 0x0000006000007945 */ /* 0x000fe20003800000 */
[----:B------:R-:W-:-:S07]  /*134d0*/  IMAD.MOV.U32 R15, RZ, RZ, -0x1 ;  /* 0xffffffffff0f7424 */ /* 0x000fce00078e00ff */
[----:B01----:R-:W-:Y:S05]  /*134e0*/  WARPSYNC.COLLECTIVE R15, `(.L_x_3987) ;  /* 0x000000000f0c7348 */ /* 0x003fea0003c00000 */
[----:B------:R-:W-:Y:S02]  /*134f0*/  ELECT P6, UR62, PT ;  /* 0x00000000003e782f */ /* 0x000fe400038c0000 */
[----:B------:R-:W-:Y:S01]  /*13500*/  MOV R14, UR62 ;  /* 0x0000003e000e7c02 */ /* 0x000fe20008000f00 */
[----:B01----:R-:W-:Y:S10]  /*13510*/  ENDCOLLECTIVE ;  /* 0x000000000000791b */ /* 0x003ff40003800000 */
.L_x_3987:
[----:B------:R-:W-:Y:S05]  /*13520*/  BSYNC B0 ;  /* 0x0000000000007941 */ /* 0x000fea0003800000 */
.L_x_3986:
[----:B------:R-:W-:Y:S05]  /*13530*/  BRA `(.L_x_3988) ;  /* 0xffffffac00cc7947 */ /* 0x000fea000383ffff */
.L_x_3879:
[----:B-1----:R1:W2:Y:S02]  /*13540*/  SYNCS.PHASECHK.TRANS64.TRYWAIT P0, [R0+URZ+0x36840], R2 ;  /* 0x03684002000075a7 */ /* 0x0022a4000800017f */
[----:B--2---:R-:W-:Y:S05]  /*13550*/  @!P0 NANOSLEEP.SYNCS 0x989680 ;  /* 0x009896800000895d */ /* 0x004fea0003900000 */
[----:B------:R-:W2:Y:S02]  /*13560*/  @!P0 SYNCS.PHASECHK.TRANS64 P0, [R0+URZ+0x36840], R2 ;  /* 0x03684002000085a7 */ /* 0x000ea4000800007f */
[----:B--2---:R-:W-:Y:S05]  /*13570*/  @!P0 BRA `(.L_x_3879) ;  /* 0xfffffffc00f08947 */ /* 0x004fea000383ffff */
[----:B------:R-:W-:Y:S05]  /*13580*/  BRA `(.L_x_3989) ;  /* 0xffffffb000387947 */ /* 0x000fea000383ffff */
.L_x_3883:
[----:B------:R0:W5:Y:S01]  /*13590*/  LDL.LU R8, [R1+0x3c] ;  /* 0x00003c0001087983 */ /* 0x0001620000300800 */
        /* <DEDUP_REMOVED lines=8> */
.L_x_3990:
[----:B------:R-:W-:Y:S02]  /*13620*/  IMAD.MOV.U32 R13, RZ, RZ, R4 ;  /* 0x000000ffff0d7224 */ /* 0x000fe400078e0004 */
[----:B------:R-:W-:-:S07]  /*13630*/  IMAD.MOV.U32 R6, RZ, RZ, R14 ;  /* 0x000000ffff067224 */ /* 0x000fce00078e000e */
[----:B------:R-:W-:Y:S05]  /*13640*/  WARPSYNC.COLLECTIVE R15, `(.L_x_3991) ;  /* 0x000000000f087348 */ /* 0x000fea0003c00000 */
[----:B------:R0:W1:Y:S02]  /*13650*/  SHFL.IDX P6, R14, R13, R12, R11 ;  /* 0x0000000c0d0e7389 */ /* 0x00006400000c000b */
[----:B01----:R-:W-:Y:S01]  /*13660*/  ENDCOLLECTIVE ;  /* 0x000000000000791b */ /* 0x003fe20003800000 */
.L_x_3991:
[----:B------:R-:W-:Y:S02]  /*13670*/  IMAD.MOV.U32 R13, RZ, RZ, R0 ;  /* 0x000000ffff0d7224 */ /* 0x000fe400078e0000 */
[----:B------:R-:W-:Y:S02]  /*13680*/  IMAD.MOV.U32 R12, RZ, RZ, 0x1 ;  /* 0x00000001ff0c7424 */ /* 0x000fe400078e00ff */
[----:B------:R-:W-:Y:S02]  /*13690*/  IMAD R3, R8, R7, RZ ;  /* 0x0000000708037224 */ /* 0x000fe400078e02ff */
[----:B------:R-:W0:Y:S01]  /*136a0*/  S2R R8, SR_TID.X ;  /* 0x0000000000087919 */ /* 0x000e220000002100 */
[----:B------:R-:W-:-:S07]  /*136b0*/  IMAD.MOV.U32 R7, RZ, RZ, R14 ;  /* 0x000000ffff077224 */ /* 0x000fce00078e000e */
[----:B0-----:R-:W-:Y:S05]  /*136c0*/  WARPSYNC.COLLECTIVE R15, `(.L_x_3992) ;  /* 0x000000000f087348 */ /* 0x001fea0003c00000 */
[----:B------:R1:W2:Y:S02]  /*136d0*/  SHFL.IDX P6, R14, R13, R12, R11 ;  /* 0x0000000c0d0e7389 */ /* 0x0002a400000c000b */
[----:B012---:R-:W-:Y:S01]  /*136e0*/  ENDCOLLECTIVE ;  /* 0x000000000000791b */ /* 0x007fe20003800000 */
.L_x_3992:
[----:B------:R-:W-:Y:S02]  /*136f0*/  IMAD.MOV.U32 R13, RZ, RZ, R4 ;  /* 0x000000ffff0d7224 */ /* 0x000fe400078e0004 */
[----:B------:R-:W-:-:S07]  /*13700*/  IMAD.MOV.U32 R9, RZ, RZ, R14 ;  /* 0x000000ffff097224 */ /* 0x000fce00078e000e */
[----:B------:R-:W-:Y:S05]  /*13710*/  WARPSYNC.COLLECTIVE R15, `(.L_x_3993) ;  /* 0x000000000f087348 */ /* 0x000fea0003c00000 */
[----:B------:R0:W1:Y:S02]  /*13720*/  SHFL.IDX P6, R14, R13, R12, R11 ;  /* 0x0000000c0d0e7389 */ /* 0x00006400000c000b */
[----:B01----:R-:W-:Y:S01]  /*13730*/  ENDCOLLECTIVE ;  /* 0x000000000000791b */ /* 0x003fe20003800000 */
.L_x_3993:
[----:B------:R-:W-:-:S04]  /*13740*/  LOP3.LUT R8, R8, 0x7f, RZ, 0xc0, !PT ;  /* 0x0000007f08087812 */ /* 0x000fc800078ec0ff */
[----:B------:R-:W-:-:S05]  /*13750*/  SHF.R.U32.HI R8, RZ, 0x3, R8 ;  /* 0x00000003ff087819 */ /* 0x000fca0000011608 */
[----:B------:R-:W-:Y:S02]  /*13760*/  IMAD.IADD R2, R8, 0x1, R17 ;  /* 0x0000000108027824 */ /* 0x000fe400078e0211 */
[----:B------:R-:W-:Y:S01]  /*13770*/  IMAD.SHL.U32 R17, R5, 0x8, RZ ;  /* 0x0000000805117824 */ /* 0x000fe200078e00ff */
[----:B------:R-:W-:Y:S01]  /*13780*/  MOV R13, R0 ;  /* 0x00000000000d7202 */ /* 0x000fe20000000f00 */
[C---:B------:R-:W-:Y:S01]  /*13790*/  VIADD R5, R2.reuse, 0x10 ;  /* 0x0000001002057836 */ /* 0x040fe20000000000 */
[----:B------:R-:W-:Y:S01]  /*137a0*/  ISETP.GE.AND P3, PT, R2, R3, PT ;  /* 0x000000030200720c */ /* 0x000fe20003f66270 */
[----:B------:R-:W-:Y:S01]  /*137b0*/  IMAD.MOV.U32 R12, RZ, RZ, 0x2 ;  /* 0x00000002ff0c7424 */ /* 0x000fe200078e00ff */
[----:B------:R-:W-:-:S11]  /*137c0*/  LOP3.LUT R17, R17, 0x38, RZ, 0xc0, !PT ;  /* 0x0000003811117812 */ /* 0x000fd600078ec0ff */
        /* <DEDUP_REMOVED lines=11> */
[----:B------:R-:W-:Y:S01]  /*13880*/  ISETP.GE.AND P3, PT, R5, R3, PT ;  /* 0x000000030500720c */ /* 0x000fe20003f66270 */
[----:B------:R-:W-:-:S12]  /*13890*/  IMAD.MOV.U32 R5, RZ, RZ, R14 ;  /* 0x000000ffff057224 */ /* 0x000fd800078e000e */
[----:B0-----:R-:W-:Y:S05]  /*138a0*/  WARPSYNC.COLLECTIVE R15, `(.L_x_3994) ;  /* 0x000000000f087348 */ /* 0x001fea0003c00000 */
[----:B------:R1:W2:Y:S02]  /*138b0*/  SHFL.IDX P6, R14, R13, R12, R11 ;  /* 0x0000000c0d0e7389 */ /* 0x0002a400000c000b */
[----:B012---:R-:W-:Y:S01]  /*138c0*/  ENDCOLLECTIVE ;  /* 0x000000000000791b */ /* 0x007fe20003800000 */
.L_x_3994:
[----:B------:R-:W-:Y:S01]  /*138d0*/  @!P3 LEA R8, P5, R17, R5, 0x1 ;  /* 0x000000051108b211 */ /* 0x000fe200078a08ff */
[----:B------:R-:W-:-:S04]  /*138e0*/  IMAD.MOV.U32 R13, RZ, RZ, R4 ;  /* 0x000000ffff0d7224 */ /* 0x000fc800078e0004 */
[----:B------:R-:W-:Y:S02]  /*138f0*/  @!P3 IMAD.MOV.U32 R6, RZ, RZ, R8 ;  /* 0x000000ffff06b224 */ /* 0x000fe400078e0008 */
[----:B------:R-:W-:-:S04]  /*13900*/  @!P3 IMAD.X R5, RZ, RZ, R9, P5 ;  /* 0x000000ffff05b224 */ /* 0x000fc800028e0609 */
[----:B------:R-:W-:Y:S02]  /*13910*/  @!P3 IMAD.MOV.U32 R7, RZ, RZ, R5 ;  /* 0x000000ffff07b224 */ /* 0x000fe400078e0005 */
[----:B------:R-:W-:-:S07]  /*13920*/  IMAD.MOV.U32 R8, RZ, RZ, R14 ;  /* 0x000000ffff087224 */ /* 0x000fce00078e000e */
[----:B------:R-:W-:Y:S05]  /*13930*/  WARPSYNC.COLLECTIVE R15, `(.L_x_3995) ;  /* 0x000000000f087348 */ /* 0x000fea0003c00000 */
[----:B------:R0:W1:Y:S02]  /*13940*/  SHFL.IDX P6, R14, R13, R12, R11 ;  /* 0x0000000c0d0e7389 */ /* 0x00006400000c000b */
[----:B01----:R-:W-:Y:S01]  /*13950*/  ENDCOLLECTIVE ;  /* 0x000000000000791b */ /* 0x003fe20003800000 */
.L_x_3995:
[----:B------:R-:W-:Y:S01]  /*13960*/  VIADD R5, R2, 0x20 ;  /* 0x0000002002057836 */ /* 0x000fe20000000000 */
[----:B------:R-:W-:Y:S01]  /*13970*/  @!PT LDS RZ, [RZ] ;  /* 0x00000000fffff984 */ /* 0x000fe20000000800 */
[----:B------:R-:W-:Y:S01]  /*13980*/  @!PT LDS RZ, [RZ] ;  /* 0x00000000fffff984 */ /* 0x000fe20000000800 */
[----:B------:R-:W-:Y:S01]  /*13990*/  @!PT LDS RZ, [RZ] ;  /* 0x00000000fffff984 */ /* 0x000fe20000000800 */
[----:B------:R0:W-:Y:S04]  /*139a0*/  @!P3 LDGSTS.E.BYPASS.LTC128B.128 [R10+0x15c00], desc[UR60][R6.64], !P2 ;  /* 0x15c00000060abfae */ /* 0x0001e8000d101d7c */
[----:B------:R0:W-:Y:S04]  /*139b0*/  @!P3 LDGSTS.E.BYPASS.LTC128B.128 [R10+0x19c00], desc[UR60][R6.64+0x80], !P1 ;  /* 0x19c00080060abfae */ /* 0x0001e8000c901d7c */
[----:B------:R0:W-:Y:S01]  /*139c0*/  @!P3 LDGSTS.E.BYPASS.LTC128B.128 [R10+0x1dc00], desc[UR60][R6.64+0x100], !P0 ;  /* 0x1dc00100060abfae */ /* 0x0001e2000c101d7c */
[----:B------:R-:W-:Y:S01]  /*139d0*/  ISETP.GE.AND P3, PT, R5, R3, PT ;  /* 0x000000030500720c */ /* 0x000fe20003f66270 */
[----:B------:R-:W-:-:S02]  /*139e0*/  IMAD.MOV.U32 R13, RZ, RZ, R0 ;  /* 0x000000ffff0d7224 */ /* 0x000fc400078e0000 */
[----:B------:R-:W-:Y:S02]  /*139f0*/  IMAD.MOV.U32 R12, RZ, RZ, 0x3 ;  /* 0x00000003ff0c7424 */ /* 0x000fe400078e00ff */
[----:B------:R-:W-:-:S08]  /*13a00*/  IMAD.MOV.U32 R5, RZ, RZ, R14 ;  /* 0x000000ffff057224 */ /* 0x000fd000078e000e */
[----:B0-----:R-:W-:Y:S05]  /*13a10*/  WARPSYNC.COLLECTIVE R15, `(.L_x_3996) ;  /* 0x000000000f087348 */ /* 0x001fea0003c00000 */
[----:B------:R1:W2:Y:S02]  /*13a20*/  SHFL.IDX P6, R14, R13, R12, R11 ;  /* 0x0000000c0d0e7389 */ /* 0x0002a400000c000b */
[----:B012---:R-:W-:Y:S01]  /*13a30*/  ENDCOLLECTIVE ;  /* 0x000000000000791b */ /* 0x007fe20003800000 */
.L_x_3996:
[----:B------:R-:W-:-:S05]  /*13a40*/  @!P3 LEA R5, P4, R17, R5, 0x1 ;  /* 0x000000051105b211 */ /* 0x000fca00078808ff */
[----:B------:R-:W-:Y:S02]  /*13a50*/  @!P3 IMAD.X R6, RZ, RZ, R8, P4 ;  /* 0x000000ffff06b224 */ /* 0x000fe400020e0608 */
[C---:B------:R-:W-:Y:S02]  /*13a60*/  VIADD R8, R2.reuse, 0x60 ;  /* 0x0000006002087836 */ /* 0x040fe40000000000 */
        /* <DEDUP_REMOVED lines=15> */
.L_x_3997:
[----:B------:R-:W-:Y:S02]  /*13b60*/  IMAD.MOV.U32 R13, RZ, RZ, R0 ;  /* 0x000000ffff0d7224 */ /* 0x000fe400078e0000 */
[----:B------:R-:W-:Y:S02]  /*13b70*/  IMAD.MOV.U32 R12, RZ, RZ, 0x4 ;  /* 0x00000004ff0c7424 */ /* 0x000fe400078e00ff */
[----:B------:R-:W-:-:S07]  /*13b80*/  IMAD.MOV.U32 R5, RZ, RZ, R14 ;  /* 0x000000ffff057224 */ /* 0x000fce00078e000e */
[----:B------:R-:W-:Y:S05]  /*13b90*/  WARPSYNC.COLLECTIVE R15, `(.L_x_3998) ;  /* 0x000000000f087348 */ /* 0x000fea0003c00000 */
[----:B------:R0:W1:Y:S02]  /*13ba0*/  SHFL.IDX P6, R14, R13, R12, R11 ;  /* 0x0000000c0d0e7389 */ /* 0x00006400000c000b */
[----:B01----:R-:W-:Y:S01]  /*13bb0*/  ENDCOLLECTIVE ;  /* 0x000000000000791b */ /* 0x003fe20003800000 */
.L_x_3998:
        /* <DEDUP_REMOVED lines=17> */
.L_x_3999:
[----:B------:R-:W-:Y:S02]  /*13cd0*/  IMAD.MOV.U32 R13, RZ, RZ, R0 ;  /* 0x000000ffff0d7224 */ /* 0x000fe400078e0000 */
[----:B------:R-:W-:Y:S02]  /*13ce0*/  IMAD.MOV.U32 R12, RZ, RZ, 0x5 ;  /* 0x00000005ff0c7424 */ /* 0x000fe400078e00ff */
[----:B------:R-:W-:-:S07]  /*13cf0*/  IMAD.MOV.U32 R5, RZ, RZ, R14 ;  /* 0x000000ffff057224 */ /* 0x000fce00078e000e */
[----:B------:R-:W-:Y:S05]  /*13d00*/  WARPSYNC.COLLECTIVE R15, `(.L_x_4000) ;  /* 0x000000000f087348 */ /* 0x000fea0003c00000 */
[----:B------:R0:W1:Y:S02]  /*13d10*/  SHFL.IDX P6, R14, R13, R12, R11 ;  /* 0x0000000c0d0e7389 */ /* 0x00006400000c000b */
[----:B01----:R-:W-:Y:S01]  /*13d20*/  ENDCOLLECTIVE ;  /* 0x000000000000791b */ /* 0x003fe20003800000 */
.L_x_4000:
        /* <DEDUP_REMOVED lines=17> */
.L_x_4001:
[----:B------:R-:W-:Y:S02]  /*13e40*/  IMAD.MOV.U32 R13, RZ, RZ, R0 ;  /* 0x000000ffff0d7224 */ /* 0x000fe400078e0000 */
[----:B------:R-:W-:Y:S02]  /*13e50*/  IMAD.MOV.U32 R12, RZ, RZ, 0x6 ;  /* 0x00000006ff0c7424 */ /* 0x000fe400078e00ff */
[----:B------:R-:W-:-:S07]  /*13e60*/  IMAD.MOV.U32 R5, RZ, RZ, R14 ;  /* 0x000000ffff057224 */ /* 0x000fce00078e000e */
[----:B------:R-:W-:Y:S05]  /*13e70*/  WARPSYNC.COLLECTIVE R15, `(.L_x_4002) ;  /* 0x000000000f087348 */ /* 0x000fea0003c00000 */
[----:B------:R0:W1:Y:S02]  /*13e80*/  SHFL.IDX P6, R14, R13, R12, R11 ;  /* 0x0000000c0d0e7389 */ /* 0x00006400000c000b */
[----:B01----:R-:W-:Y:S01]  /*13e90*/  ENDCOLLECTIVE ;  /* 0x000000000000791b */ /* 0x003fe20003800000 */
.L_x_4002:
[----:B------:R-:W-:-:S05]  /*13ea0*/  @!P3 LEA R5, P4, R17, R5, 0x1 ;  /* 0x000000051105b211 */ /* 0x000fca00078808ff */
[----:B------:R-:W-:Y:S01]  /*13eb0*/  @!P3 IMAD.X R6, RZ, RZ, R6, P4 ;  /* 0x000000ffff06b224 */ /* 0x000fe200020e0606 */
[----:B------:R-:W-:-:S03]  /*13ec0*/  ISETP.GE.AND P4, PT, R8, R3, PT ;  /* 0x000000030800720c */ /* 0x000fc60003f86270 */
[----:B------:R-:W-:Y:S02]  /*13ed0*/  @!P3 IMAD.MOV.U32 R7, RZ, RZ, R6 ;  /* 0x000000ffff07b224 */ /* 0x000fe400078e0006 */
[----:B------:R-:W-:Y:S02]  /*13ee0*/  @!P3 IMAD.MOV.U32 R6, RZ, RZ, R5 ;  /* 0x000000ffff06b224 */ /* 0x000fe400078e0005 */
[----:B------:R-:W-:-:S03]  /*13ef0*/  IMAD.MOV.U32 R13, RZ, RZ, R4 ;  /* 0x000000ffff0d7224 */ /* 0x000fc600078e0004 */
[----:B------:R-:W-:Y:S01]  /*13f00*/  @!PT LDS RZ, [RZ] ;  /* 0x00000000fffff984 */ /* 0x000fe20000000800 */
[----:B------:R-:W-:Y:S01]  /*13f10*/  @!PT LDS RZ, [RZ] ;  /* 0x00000000fffff984 */ /* 0x000fe20000000800 */
[----:B------:R-:W-:Y:S01]  /*13f20*/  @!PT LDS RZ, [RZ] ;  /* 0x00000000fffff984 */ /* 0x000fe20000000800 */
[----:B------:R-:W-:Y:S04]  /*13f30*/  @!P3 LDGSTS.E.BYPASS.LTC128B.128 [R10+0x17c00], desc[UR60][R6.64], !P2 ;  /* 0x17c00000060abfae */ /* 0x000fe8000d101d7c */
[----:B------:R-:W-:Y:S04]  /*13f40*/  @!P3 LDGSTS.E.BYPASS.LTC128B.128 [R10+0x1bc00], desc[UR60][R6.64+0x80], !P1 ;  /* 0x1bc00080060abfae */ /* 0x000fe8000c901d7c */
[----:B------:R0:W-:Y:S02]  /*13f50*/  @!P3 LDGSTS.E.BYPASS.LTC128B.128 [R10+0x1fc00], desc[UR60][R6.64+0x100], !P0 ;  /* 0x1fc00100060abfae */ /* 0x0001e4000c101d7c */
[----:B0-----:R-:W-:-:S07]  /*13f60*/  IMAD.MOV.U32 R6, RZ, RZ, R14 ;  /* 0x000000ffff067224 */ /* 0x001fce00078e000e */
[----:B------:R-:W-:Y:S05]  /*13f70*/  WARPSYNC.COLLECTIVE R15, `(.L_x_4003) ;  /* 0x000000000f087348 */ /* 0x000fea0003c00000 */
[----:B------:R0:W1:Y:S02]  /*13f80*/  SHFL.IDX P6, R14, R13, R12, R11 ;  /* 0x0000000c0d0e7389 */ /* 0x00006400000c000b */
[----:B01----:R-:W-:Y:S01]  /*13f90*/  ENDCOLLECTIVE ;  /* 0x000000000000791b */ /* 0x003fe20003800000 */
.L_x_4003:
[----:B------:R-:W-:Y:S02]  /*13fa0*/  IMAD.MOV.U32 R13, RZ, RZ, R0 ;  /* 0x000000ffff0d7224 */ /* 0x000fe400078e0000 */
[----:B------:R-:W-:Y:S02]  /*13fb0*/  IMAD.MOV.U32 R12, RZ, RZ, 0x7 ;  /* 0x00000007ff0c7424 */ /* 0x000fe400078e00ff */
[----:B------:R-:W-:-:S07]  /*13fc0*/  IMAD.MOV.U32 R5, RZ, RZ, R14 ;  /* 0x000000ffff057224 */ /* 0x000fce00078e000e */
[----:B------:R-:W-:Y:S05]  /*13fd0*/  WARPSYNC.COLLECTIVE R15, `(.L_x_4004) ;  /* 0x000000000f087348 */ /* 0x000fea0003c00000 */
[----:B------:R0:W1:Y:S02]  /*13fe0*/  SHFL.IDX P6, R14, R13, R12, R11 ;  /* 0x0000000c0d0e7389 */ /* 0x00006400000c000b */
[----:B01----:R-:W-:Y:S01]  /*13ff0*/  ENDCOLLECTIVE ;  /* 0x000000000000791b */ /* 0x003fe20003800000 */
.L_x_4004:
[----:B------:R-:W-:-:S05]  /*14000*/  @!P4 LEA R5, P3, R17, R5, 0x1 ;  /* 0x000000051105c211 */ /* 0x000fca00078608ff */
[----:B------:R-:W-:-:S04]  /*14010*/  @!P4 IMAD.X R6, RZ, RZ, R6, P3 ;  /* 0x000000ffff06c224 */ /* 0x000fc800018e0606 */
[----:B------:R-:W-:Y:S02]  /*14020*/  @!P4 IMAD.MOV.U32 R7, RZ, RZ, R6 ;  /* 0x000000ffff07c224 */ /* 0x000fe400078e0006 */
[----:B------:R-:W-:Y:S02]  /*14030*/  IMAD.MOV.U32 R13, RZ, RZ, R4 ;  /* 0x000000ffff0d7224 */ /* 0x000fe400078e0004 */
[----:B------:R-:W-:-:S05]  /*14040*/  @!P4 IMAD.MOV.U32 R6, RZ, RZ, R5 ;  /* 0x000000ffff06c224 */ /* 0x000fca00078e0005 */
[----:B------:R-:W-:Y:S01]  /*14050*/  @!PT LDS RZ, [RZ] ;  /* 0x00000000fffff984 */ /* 0x000fe20000000800 */
[----:B------:R-:W-:Y:S01]  /*14060*/  @!PT LDS RZ, [RZ] ;  /* 0x00000000fffff984 */ /* 0x000fe20000000800 */
[----:B------:R-:W-:Y:S01]  /*14070*/  @!PT LDS RZ, [RZ] ;  /* 0x00000000fffff984 */ /* 0x000fe20000000800 */
[----:B------:R0:W-:Y:S01]  /*14080*/  @!P4 LDGSTS.E.BYPASS.LTC128B.128 [R10+0x18400], desc[UR60][R6.64], !P2 ;  /* 0x18400000060acfae */ /* 0x0001e2000d101d7c */
[----:B------:R-:W-:-:S03]  /*14090*/  IMAD.MOV.U32 R0, RZ, RZ, R14 ;  /* 0x000000ffff007224 */ /* 0x000fc600078e000e */
[----:B------:R0:W-:Y:S04]  /*140a0*/  @!P4 LDGSTS.E.BYPASS.LTC128B.128 [R10+0x1c400], desc[UR60][R6.64+0x80], !P1 ;  /* 0x1c400080060acfae */ /* 0x0001e8000c901d7c */
[----:B0-----:R-:W-:Y:S05]  /*140b0*/  WARPSYNC.COLLECTIVE R15, `(.L_x_4005) ;  /* 0x000000000f087348 */ /* 0x001fea0003c00000 */
[----:B------:R1:W2:Y:S02]  /*140c0*/  SHFL.IDX P6, R14, R13, R12, R11 ;  /* 0x0000000c0d0e7389 */ /* 0x0002a400000c000b */
[----:B012---:R-:W-:Y:S01]  /*140d0*/  ENDCOLLECTIVE ;  /* 0x000000000000791b */ /* 0x007fe20003800000 */
.L_x_4005:
[----:B------:R-:W-:Y:S01]  /*140e0*/  @!PT LDS RZ, [RZ] ;  /* 0x00000000fffff984 */ /* 0x000fe20000000800 */
[----:B------:R-:W-:Y:S01]  /*140f0*/  @!PT LDS RZ, [RZ] ;  /* 0x00000000fffff984 */ /* 0x000fe20000000800 */
[----:B------:R-:W-:Y:S01]  /*14100*/  @!PT LDS RZ, [RZ] ;  /* 0x00000000fffff984 */ /* 0x000fe20000000800 */
[----:B------:R0:W-:Y:S01]  /*14110*/  @!P4 LDGSTS.E.BYPASS.LTC128B.128 [R10+0x20400], desc[UR60][R6.64+0x100], !P0 ;  /* 0x20400100060acfae */ /* 0x0001e2000c101d7c */
[----:B------:R-:W-:Y:S01]  /*14120*/  IMAD.MOV.U32 R4, RZ, RZ, R14 ;  /* 0x000000ffff047224 */ /* 0x000fe200078e000e */
[----:B------:R-:W-:Y:S06]  /*14130*/  BRA `(.L_x_4006) ;  /* 0xffffffb4000c7947 */ /* 0x000fec000383ffff */
.L_x_3888:
[----:B0-----:R-:W2:Y:S02]  /*14140*/  LDL R2, [R1+0x4] ;  /* 0x0000040001027983 */ /* 0x001ea40000100800 */
[----:B--2---:R0:W1:Y:S02]  /*14150*/  SYNCS.PHASECHK.TRANS64.TRYWAIT P0, [R2+URZ+0x36820], R0 ;  /* 0x03682000020075a7 */ /* 0x004064000800017f */
[----:B-1----:R-:W-:Y:S05]  /*14160*/  @!P0 NANOSLEEP.SYNCS 0x989680 ;  /* 0x009896800000895d */ /* 0x002fea0003900000 */
[----:B------:R-:W1:Y:S02]  /*14170*/  @!P0 SYNCS.PHASECHK.TRANS64 P0, [R2+URZ+0x36820], R0 ;  /* 0x03682000020085a7 */ /* 0x000e64000800007f */
[----:B-1----:R-:W-:Y:S05]  /*14180*/  @!P0 BRA `(.L_x_3888) ;  /* 0xfffffffc00ec8947 */ /* 0x002fea000383ffff */
[----:B------:R-:W-:Y:S05]  /*14190*/  BRA `(.L_x_4007) ;  /* 0xffffffb400907947 */ /* 0x000fea000383ffff */
.L_x_3897:
[----:B-1----:R1:W2:Y:S02]  /*141a0*/  SYNCS.PHASECHK.TRANS64.TRYWAIT P0, [R3+URZ+0x36840], R2 ;  /* 0x03684002030075a7 */ /* 0x0022a4000800017f */
[----:B--2---:R-:W-:Y:S05]  /*141b0*/  @!P0 NANOSLEEP.SYNCS 0x989680 ;  /* 0x009896800000895d */ /* 0x004fea0003900000 */
[----:B------:R-:W2:Y:S02]  /*141c0*/  @!P0 SYNCS.PHASECHK.TRANS64 P0, [R3+URZ+0x36840], R2 ;  /* 0x03684002030085a7 */ /* 0x000ea4000800007f */
[----:B--2---:R-:W-:Y:S05]  /*141d0*/  @!P0 BRA `(.L_x_3897) ;  /* 0xfffffffc00f08947 */ /* 0x004fea000383ffff */
[----:B------:R-:W-:Y:S05]  /*141e0*/  BRA `(.L_x_4008) ;  /* 0xffffffb8005c7947 */ /* 0x000fea000383ffff */
.L_x_3904:
[----:B0-----:R0:W1:Y:S02]  /*141f0*/  SYNCS.PHASECHK.TRANS64.TRYWAIT P0, [R3+URZ+0x60], R2 ;  /* 0x00006002030075a7 */ /* 0x001064000800017f */
[----:B-1----:R-:W-:Y:S05]  /*14200*/  @!P0 NANOSLEEP.SYNCS 0x989680 ;  /* 0x009896800000895d */ /* 0x002fea0003900000 */
[----:B------:R-:W1:Y:S02]  /*14210*/  @!P0 SYNCS.PHASECHK.TRANS64 P0, [R3+URZ+0x60], R2 ;  /* 0x00006002030085a7 */ /* 0x000e64000800007f */
[----:B-1----:R-:W-:Y:S05]  /*14220*/  @!P0 BRA `(.L_x_3904) ;  /* 0xfffffffc00f08947 */ /* 0x002fea000383ffff */
[----:B------:R-:W-:Y:S05]  /*14230*/  BRA `(.L_x_4009) ;  /* 0xffffffbc00787947 */ /* 0x000fea000383ffff */
.L_x_3914:
[----:B---3--:R3:W4:Y:S02]  /*14240*/  SYNCS.PHASECHK.TRANS64.TRYWAIT P0, [R3+URZ+0x36840], R2 ;  /* 0x03684002030075a7 */ /* 0x008724000800017f */
[----:B----4-:R-:W-:Y:S05]  /*14250*/  @!P0 NANOSLEEP.SYNCS 0x989680 ;  /* 0x009896800000895d */ /* 0x010fea0003900000 */
[----:B------:R-:W4:Y:S02]  /*14260*/  @!P0 SYNCS.PHASECHK.TRANS64 P0, [R3+URZ+0x36840], R2 ;  /* 0x03684002030085a7 */ /* 0x000f24000800007f */
[----:B----4-:R-:W-:Y:S05]  /*14270*/  @!P0 BRA `(.L_x_3914) ;  /* 0xfffffffc00f08947 */ /* 0x010fea000383ffff */
[----:B------:R-:W-:Y:S05]  /*14280*/  BRA `(.L_x_4010) ;  /* 0xffffffc400647947 */ /* 0x000fea000383ffff */
.L_x_3921:
[----:B--2---:R2:W3:Y:S02]  /*14290*/  SYNCS.PHASECHK.TRANS64.TRYWAIT P0, [R2+URZ+0x60], R3 ;  /* 0x00006003020075a7 */ /* 0x0044e4000800017f */
[----:B---3--:R-:W-:Y:S05]  /*142a0*/  @!P0 NANOSLEEP.SYNCS 0x989680 ;  /* 0x009896800000895d */ /* 0x008fea0003900000 */
[----:B------:R-:W3:Y:S02]  /*142b0*/  @!P0 SYNCS.PHASECHK.TRANS64 P0, [R2+URZ+0x60], R3 ;  /* 0x00006003020085a7 */ /* 0x000ee4000800007f */
[----:B---3--:R-:W-:Y:S05]  /*142c0*/  @!P0 BRA `(.L_x_3921) ;  /* 0xfffffffc00f08947 */ /* 0x008fea000383ffff */
[----:B------:R-:W-:Y:S05]  /*142d0*/  BRA `(.L_x_4011) ;  /* 0xffffffc800807947 */ /* 0x000fea000383ffff */
.L_x_3931:
[----:B----4-:R4:W0:Y:S02]  /*142e0*/  SYNCS.PHASECHK.TRANS64.TRYWAIT P0, [R2+URZ+0x36840], R3 ;  /* 0x03684003020075a7 */ /* 0x010824000800017f */
[----:B0-----:R-:W-:Y:S05]  /*142f0*/  @!P0 NANOSLEEP.SYNCS 0x989680 ;  /* 0x009896800000895d */ /* 0x001fea0003900000 */
[----:B------:R-:W0:Y:S02]  /*14300*/  @!P0 SYNCS.PHASECHK.TRANS64 P0, [R2+URZ+0x36840], R3 ;  /* 0x03684003020085a7 */ /* 0x000e24000800007f */
[----:B0-----:R-:W-:Y:S05]  /*14310*/  @!P0 BRA `(.L_x_3931) ;  /* 0xfffffffc00f08947 */ /* 0x001fea000383ffff */
[----:B------:R-:W-:Y:S05]  /*14320*/  BRA `(.L_x_4012) ;  /* 0xffffffd000347947 */ /* 0x000fea000383ffff */
.L_x_3938:
[----:B--2---:R2:W3:Y:S02]  /*14330*/  SYNCS.PHASECHK.TRANS64.TRYWAIT P0, [R2+URZ+0x60], R5 ;  /* 0x00006005020075a7 */ /* 0x0044e4000800017f */
[----:B---3--:R-:W-:Y:S05]  /*14340*/  @!P0 NANOSLEEP.SYNCS 0x989680 ;  /* 0x009896800000895d */ /* 0x008fea0003900000 */
[----:B------:R-:W3:Y:S02]  /*14350*/  @!P0 SYNCS.PHASECHK.TRANS64 P0, [R2+URZ+0x60], R5 ;  /* 0x00006005020085a7 */ /* 0x000ee4000800007f */
[----:B---3--:R-:W-:Y:S05]  /*14360*/  @!P0 BRA `(.L_x_3938) ;  /* 0xfffffffc00f08947 */ /* 0x008fea000383ffff */
[----:B------:R-:W-:Y:S05]  /*14370*/  BRA `(.L_x_4013) ;  /* 0xffffffd400507947 */ /* 0x000fea000383ffff */
.L_x_3950:
[----:B0-----:R0:W2:Y:S02]  /*14380*/  SYNCS.PHASECHK.TRANS64.TRYWAIT P0, [R2+URZ+0x36860], R0 ;  /* 0x03686000020075a7 */ /* 0x0010a4000800017f */
[----:B--2---:R-:W-:Y:S05]  /*14390*/  @!P0 NANOSLEEP.SYNCS 0x989680 ;  /* 0x009896800000895d */ /* 0x004fea0003900000 */
[----:B------:R-:W2:Y:S02]  /*143a0*/  @!P0 SYNCS.PHASECHK.TRANS64 P0, [R2+URZ+0x36860], R0 ;  /* 0x03686000020085a7 */ /* 0x000ea4000800007f */
[----:B--2---:R-:W-:Y:S05]  /*143b0*/  @!P0 BRA `(.L_x_3950) ;  /* 0xfffffffc00f08947 */ /* 0x004fea000383ffff */
[----:B------:R-:W-:Y:S05]  /*143c0*/  BRA `(.L_x_4014) ;  /* 0xffffffd800e87947 */ /* 0x000fea000383ffff */
.L_x_3958:
[----:B------:R-:W-:Y:S01]  /*143d0*/  BSSY B0, `(.L_x_4015) ;  /* 0x0000008000007945 */ /* 0x000fe20003800000 */
[----:B------:R-:W-:Y:S02]  /*143e0*/  IMAD.MOV.U32 R13, RZ, RZ, R16 ;  /* 0x000000ffff0d7224 */ /* 0x000fe400078e0010 */
[----:B------:R-:W-:Y:S02]  /*143f0*/  IMAD.MOV.U32 R12, RZ, RZ, RZ ;  /* 0x000000ffff0c7224 */ /* 0x000fe400078e00ff */
[----:B------:R-:W-:Y:S02]  /*14400*/  IMAD.MOV.U32 R11, RZ, RZ, 0x1f ;  /* 0x0000001fff0b7424 */ /* 0x000fe400078e00ff */
[----:B------:R-:W-:-:S07]  /*14410*/  IMAD.MOV.U32 R15, RZ, RZ, -0x1 ;  /* 0xffffffffff0f7424 */ /* 0x000fce00078e00ff */
[----:B-----5:R-:W-:Y:S05]  /*14420*/  WARPSYNC.COLLECTIVE R15, `(.L_x_4016) ;  /* 0x000000000f087348 */ /* 0x020fea0003c00000 */
[----:B------:R0:W1:Y:S02]  /*14430*/  SHFL.IDX P6, R14, R13, R12, R11 ;  /* 0x0000000c0d0e7389 */ /* 0x00006400000c000b */
[----:B01---5:R-:W-:Y:S01]  /*14440*/  ENDCOLLECTIVE ;  /* 0x000000000000791b */ /* 0x023fe20003800000 */
.L_x_4016:
[----:B------:R-:W-:Y:S05]  /*14450*/  BSYNC B0 ;  /* 0x0000000000007941 */ /* 0x000fea0003800000 */
.L_x_4015:
        /* <DEDUP_REMOVED lines=9> */
.L_x_4017:
        /* <DEDUP_REMOVED lines=18> */
.L_x_4018:
        /* <DEDUP_REMOVED lines=8> */
.L_x_4019:
        /* <DEDUP_REMOVED lines=8> */
.L_x_4020:
        /* <DEDUP_REMOVED lines=8> */
.L_x_4021:
        /* <DEDUP_REMOVED lines=8> */
.L_x_4022:
        /* <DEDUP_REMOVED lines=9> */
.L_x_4023:
[----:B------:R-:W-:Y:S01]  /*148a0*/  IMAD.MOV.U32 R6, RZ, RZ, R14 ;  /* 0x000000ffff067224 */ /* 0x000fe200078e000e */
[----:B------:R-:W-:Y:S06]  /*148b0*/  BRA `(.L_x_4024) ;  /* 0xffffffdc00ac7947 */ /* 0x000fec000383ffff */
.L_x_3963:
        /* <DEDUP_REMOVED lines=8> */
.L_x_4026:
[----:B------:R-:W-:Y:S05]  /*14940*/  BSYNC B0 ;  /* 0x0000000000007941 */ /* 0x000fea0003800000 */
.L_x_4025:
        /* <DEDUP_REMOVED lines=9> */
.L_x_4027:
        /* <DEDUP_REMOVED lines=8> */
.L_x_4028:
        /* <DEDUP_REMOVED lines=8> */
.L_x_4029:
        /* <DEDUP_REMOVED lines=8> */
.L_x_4030:
        /* <DEDUP_REMOVED lines=9> */
.L_x_4031:
[----:B------:R-:W-:Y:S01]  /*14bf0*/  IMAD.MOV.U32 R6, RZ, RZ, R14 ;  /* 0x000000ffff067224 */ /* 0x000fe200078e000e */
[----:B------:R-:W-:Y:S06]  /*14c00*/  BRA `(.L_x_4032) ;  /* 0xffffffdc00747947 */ /* 0x000fec000383ffff */
.L_x_3965:
[----:B------:R-:W-:Y:S01]  /*14c10*/  BSSY B0, `(.L_x_4033) ;  /* 0x0000006000007945 */ /* 0x000fe20003800000 */
[----:B------:R-:W-:Y:S01]  /*14c20*/  PLOP3.LUT P6, PT, P6, PT, PT, 0x8, 0x0 ;  /* 0x000000000000781c */ /* 0x000fe200037ce170 */
[----:B------:R-:W-:-:S12]  /*14c30*/  IMAD.MOV.U32 R15, RZ, RZ, -0x1 ;  /* 0xffffffffff0f7424 */ /* 0x000fd800078e00ff */
[----:B0----5:R-:W-:Y:S05]  /*14c40*/  WARPSYNC.COLLECTIVE R15, `(.L_x_4034) ;  /* 0x000000000f087348 */ /* 0x021fea0003c00000 */
[----:B------:R-:W-:Y:S01]  /*14c50*/  VOTE.ANY R14, PT, P6 ;  /* 0x00000000000e7806 */ /* 0x000fe200030e0100 */
[----:B0----5:R-:W-:Y:S06]  /*14c60*/  ENDCOLLECTIVE ;  /* 0x000000000000791b */ /* 0x021fec0003800000 */
.L_x_4034:
[----:B------:R-:W-:Y:S05]  /*14c70*/  BSYNC B0 ;  /* 0x0000000000007941 */ /* 0x000fea0003800000 */
.L_x_4033:
        /* <DEDUP_REMOVED lines=9> */
.L_x_4035:
[----:B------:R-:W-:Y:S01]  /*14d10*/  IMAD.MOV.U32 R17, RZ, RZ, R14 ;  /* 0x000000ffff117224 */ /* 0x000fe200078e000e */
[----:B------:R-:W-:Y:S06]  /*14d20*/  BRA `(.L_x_4036) ;  /* 0xffffffdc00647947 */ /* 0x000fec000383ffff */
.L_x_3967:
[----:B------:R-:W-:Y:S01]  /*14d30*/  BSSY B0, `(.L_x_4037) ;  /* 0x0000007000007945 */ /* 0x000fe20003800000 */
[----:B------:R-:W-:Y:S02]  /*14d40*/  IMAD.MOV.U32 R13, RZ, RZ, R3 ;  /* 0x000000ffff0d7224 */ /* 0x000fe400078e0003 */
[----:B------:R-:W-:Y:S02]  /*14d50*/  IMAD.MOV.U32 R11, RZ, RZ, 0x1f ;  /* 0x0000001fff0b7424 */ /* 0x000fe400078e00ff */
[----:B------:R-:W-:-:S07]  /*14d60*/  IMAD.MOV.U32 R15, RZ, RZ, -0x1 ;  /* 0xffffffffff0f7424 */ /* 0x000fce00078e00ff */
[----:B0-2--5:R-:W-:Y:S05]  /*14d70*/  WARPSYNC.COLLECTIVE R15, `(.L_x_4038) ;  /* 0x000000000f087348 */ /* 0x025fea0003c00000 */
[----:B------:R1:W3:Y:S02]  /*14d80*/  SHFL.IDX P6, R14, R13, R12, R11 ;  /* 0x0000000c0d0e7389 */ /* 0x0002e400000c000b */
[----:B0123-5:R-:W-:Y:S01]  /*14d90*/  ENDCOLLECTIVE ;  /* 0x000000000000791b */ /* 0x02ffe20003800000 */
.L_x_4038:
[----:B------:R-:W-:Y:S05]  /*14da0*/  BSYNC B0 ;  /* 0x0000000000007941 */ /* 0x000fea0003800000 */
.L_x_4037:
[----:B------:R-:W-:Y:S01]  /*14db0*/  IMAD.MOV.U32 R2, RZ, RZ, R14 ;  /* 0x000000ffff027224 */ /* 0x000fe200078e000e */
[----:B------:R-:W-:Y:S06]  /*14dc0*/  BRA `(.L_x_3966) ;  /* 0xffffffdc00587947 */ /* 0x000fec000383ffff */
.L_x_3971:
[----:B0-----:R0:W2:Y:S02]  /*14dd0*/  SYNCS.PHASECHK.TRANS64.TRYWAIT P0, [R0+URZ+0x36820], R3 ;  /* 0x03682003000075a7 */ /* 0x0010a4000800017f */
[----:B--2---:R-:W-:Y:S05]  /*14de0*/  @!P0 NANOSLEEP.SYNCS 0x989680 ;  /* 0x009896800000895d */ /* 0x004fea0003900000 */
[----:B------:R-:W2:Y:S02]  /*14df0*/  @!P0 SYNCS.PHASECHK.TRANS64 P0, [R0+URZ+0x36820], R3 ;  /* 0x03682003000085a7 */ /* 0x000ea4000800007f */
[----:B--2---:R-:W-:Y:S05]  /*14e00*/  @!P0 BRA `(.L_x_3971) ;  /* 0xfffffffc00f08947 */ /* 0x004fea000383ffff */
[----:B------:R-:W-:Y:S05]  /*14e10*/  BRA `(.L_x_4039) ;  /* 0xffffffe0004c7947 */ /* 0x000fea000383ffff */
.L_x_3972:
[----:B------:R-:W2:Y:S01]  /*14e20*/  S2R R2, SR_TID.X ;  /* 0x0000000000027919 */ /* 0x000ea20000002100 */
[----:B------:R-:W-:Y:S01]  /*14e30*/  BSSY B0, `(.L_x_4040) ;  /* 0x000000a000007945 */ /* 0x000fe20003800000 */
[----:B------:R-:W-:Y:S02]  /*14e40*/  IMAD.MOV.U32 R12, RZ, RZ, RZ ;  /* 0x000000ffff0c7224 */ /* 0x000fe400078e00ff */
[----:B------:R-:W-:Y:S02]  /*14e50*/  IMAD.MOV.U32 R11, RZ, RZ, 0x1f ;  /* 0x0000001fff0b7424 */ /* 0x000fe400078e00ff */
[----:B------:R-:W-:Y:S01]  /*14e60*/  IMAD.MOV.U32 R15, RZ, RZ, -0x1 ;  /* 0xffffffffff0f7424 */ /* 0x000fe200078e00ff */
[----:B--2---:R-:W-:-:S04]  /*14e70*/  SHF.R.U32.HI R2, RZ, 0x5, R2 ;  /* 0x00000005ff027819 */ /* 0x004fc80000011602 */
[----:B------:R-:W-:-:S05]  /*14e80*/  LOP3.LUT R2, R2, 0x3, RZ, 0xc0, !PT ;  /* 0x0000000302027812 */ /* 0x000fca00078ec0ff */
[----:B------:R-:W-:-:S07]  /*14e90*/  IMAD.MOV.U32 R13, RZ, RZ, R2 ;  /* 0x000000ffff0d7224 */ /* 0x000fce00078e0002 */
[----:B01--45:R-:W-:Y:S05]  /*14ea0*/  WARPSYNC.COLLECTIVE R15, `(.L_x_4041) ;  /* 0x000000000f087348 */ /* 0x033fea0003c00000 */
[----:B------:R2:W3:Y:S02]  /*14eb0*/  SHFL.IDX P6, R14, R13, R12, R11 ;  /* 0x0000000c0d0e7389 */ /* 0x0004e400000c000b */
[----:B012345:R-:W-:Y:S01]  /*14ec0*/  ENDCOLLECTIVE ;  /* 0x000000000000791b */ /* 0x03ffe20003800000 */
.L_x_4041:
[----:B------:R-:W-:Y:S05]  /*14ed0*/  BSYNC B0 ;  /* 0x0000000000007941 */ /* 0x000fea0003800000 */
.L_x_4040:
[----:B------:R-:W-:Y:S05]  /*14ee0*/  BRA `(.L_x_4042) ;  /* 0xffffffe000347947 */ /* 0x000fea000383ffff */
.L_x_3975:
[----:B------:R-:W-:Y:S01]  /*14ef0*/  BSSY B1, `(.L_x_4043) ;  /* 0x0000006000017945 */ /* 0x000fe20003800000 */
[----:B------:R-:W-:-:S07]  /*14f00*/  IMAD.MOV.U32 R15, RZ, RZ, -0x1 ;  /* 0xffffffffff0f7424 */ /* 0x000fce00078e00ff */
[----:B012-45:R-:W-:Y:S05]  /*14f10*/  WARPSYNC.COLLECTIVE R15, `(.L_x_4044) ;  /* 0x000000000f0c7348 */ /* 0x037fea0003c00000 */
[----:B------:R-:W-:Y:S02]  /*14f20*/  ELECT P6, UR62, PT ;  /* 0x00000000003e782f */ /* 0x000fe400038c0000 */
[----:B------:R-:W-:Y:S01]  /*14f30*/  MOV R14, UR62 ;  /* 0x0000003e000e7c02 */ /* 0x000fe20008000f00 */
[----:B012-45:R-:W-:Y:S10]  /*14f40*/  ENDCOLLECTIVE ;  /* 0x000000000000791b */ /* 0x037ff40003800000 */
.L_x_4044:
[----:B------:R-:W-:Y:S05]  /*14f50*/  BSYNC B1 ;  /* 0x0000000000017941 */ /* 0x000fea0003800000 */
.L_x_4043:
[----:B------:R-:W-:Y:S05]  /*14f60*/  BRA `(.L_x_4045) ;  /* 0xffffffe0002c7947 */ /* 0x000fea000383ffff */
.L_x_3977:
[----:B0-----:R0:W1:Y:S02]  /*14f70*/  SYNCS.PHASECHK.TRANS64.TRYWAIT P0, [R6+URZ], R5 ;  /* 0x00000005060075a7 */ /* 0x001064000800017f */
[----:B-1----:R-:W-:Y:S05]  /*14f80*/  @!P0 NANOSLEEP.SYNCS 0x989680 ;  /* 0x009896800000895d */ /* 0x002fea0003900000 */
[----:B------:R-:W1:Y:S02]  /*14f90*/  @!P0 SYNCS.PHASECHK.TRANS64 P0, [R6+URZ], R5 ;  /* 0x00000005060085a7 */ /* 0x000e64000800007f */
[----:B-1----:R-:W-:Y:S05]  /*14fa0*/  @!P0 BRA `(.L_x_3977) ;  /* 0xfffffffc00f08947 */ /* 0x002fea000383ffff */
[----:B------:R-:W-:Y:S05]  /*14fb0*/  BRA `(.L_x_4046) ;  /* 0xffffffe000687947 */ /* 0x000fea000383ffff */
.L_x_3978:
[----:B-1----:R1:W2:Y:S02]  /*14fc0*/  SYNCS.PHASECHK.TRANS64.TRYWAIT P0, [R7+URZ], R2 ;  /* 0x00000002070075a7 */ /* 0x0022a4000800017f */
[----:B--2---:R-:W-:Y:S05]  /*14fd0*/  @!P0 NANOSLEEP.SYNCS 0x989680 ;  /* 0x009896800000895d */ /* 0x004fea0003900000 */
[----:B------:R-:W2:Y:S02]  /*14fe0*/  @!P0 SYNCS.PHASECHK.TRANS64 P0, [R7+URZ], R2 ;  /* 0x00000002070085a7 */ /* 0x000ea4000800007f */
[----:B--2---:R-:W-:Y:S05]  /*14ff0*/  @!P0 BRA `(.L_x_3978) ;  /* 0xfffffffc00f08947 */ /* 0x004fea000383ffff */
[----:B------:R-:W-:Y:S05]  /*15000*/  BRA `(.L_x_4047) ;  /* 0xffffffe0005c7947 */ /* 0x000fea000383ffff */
.L_x_3980:
[----:B--2---:R2:W3:Y:S02]  /*15010*/  SYNCS.PHASECHK.TRANS64.TRYWAIT P0, [R4+URZ], R5 ;  /* 0x00000005040075a7 */ /* 0x0044e4000800017f */
[----:B---3--:R-:W-:Y:S05]  /*15020*/  @!P0 NANOSLEEP.SYNCS 0x989680 ;  /* 0x009896800000895d */ /* 0x008fea0003900000 */
[----:B------:R-:W3:Y:S02]  /*15030*/  @!P0 SYNCS.PHASECHK.TRANS64 P0, [R4+URZ], R5 ;  /* 0x00000005040085a7 */ /* 0x000ee4000800007f */
[----:B---3--:R-:W-:Y:S05]  /*15040*/  @!P0 BRA `(.L_x_3980) ;  /* 0xfffffffc00f08947 */ /* 0x008fea000383ffff */
[----:B------:R-:W-:Y:S05]  /*15050*/  BRA `(.L_x_4048) ;  /* 0xffffffe000647947 */ /* 0x000fea000383ffff */
.L_x_4049:
        /* <DEDUP_REMOVED lines=10> */
.L_x_15305:


//--------------------- .text._ZN7cutlass13device_kernelIN5flash11enable_sm90INS1_16FlashAttnFwdSm90INS1_25CollectiveMainloopFwdSm90ILi2EN4cute5tupleIJNS5_1CILi1EEES8_S8_EEENS6_IJNS7_ILi128EEENS7_ILi112EEENS7_ILi192EEEEEELi192ENS_6half_tEfNS_4arch4Sm90ELb0ELb0ELb0ELb1ELb0ELb1ELb0ELb1ELb1ELb1ELb0ELb0EEENS1_21CollectiveEpilogueFwdINS6_IJSA_SC_SB_EEES9_SE_SG_Li256ELb1ELb1ELb0ELb0EEENS1_36VarlenDynamicPersistentTileSchedulerILi128ELi112ELi256ELi128ELb0ELb1ELb1ELb0ELb1ELb1EEEEEEEEEvNT_6ParamsE --------------------------
	.section	.text._ZN7cutlass13device_kernelIN5flash11enable_sm90INS1_16FlashAttnFwdSm90INS1_25CollectiveMainloopFwdSm90ILi2EN4cute5tupleIJNS5_1CILi1EEES8_S8_EEENS6_IJNS7_ILi128EEENS7_ILi112EEENS7_ILi192EEEEEELi192ENS_6half_tEfNS_4arch4Sm90ELb0ELb0ELb0ELb1ELb0ELb1ELb0ELb1ELb1ELb1ELb0ELb0EEENS1_21CollectiveEpilogueFwdINS6_IJSA_SC_SB_EEES9_SE_SG_Li256ELb1ELb1ELb0ELb0EEENS1_36VarlenDynamicPersistentTileSchedulerILi128ELi112ELi256ELi128ELb0ELb1ELb1ELb0ELb1ELb1EEEEEEEEEvNT_6ParamsE,"ax",@progbits
	.align	128
.text._ZN7cutlass13device_kernelIN5flash11enable_sm90INS1_16FlashAttnFwdSm90INS1_25CollectiveMainloopFwdSm90ILi2EN4cute5tupleIJNS5_1CILi1EEES8_S8_EEENS6_IJNS7_ILi128EEENS7_ILi112EEENS7_ILi192EEEEEELi192ENS_6half_tEfNS_4arch4Sm90ELb0ELb0ELb0ELb1ELb0ELb1ELb0ELb1ELb1ELb1ELb0ELb0EEENS1_21CollectiveEpilogueFwdINS6_IJSA_SC_SB_EEES9_SE_SG_Li256ELb1ELb1ELb0ELb0EEENS1_36VarlenDynamicPersistentTileSchedulerILi128ELi112ELi256ELi128ELb0ELb1ELb1ELb0ELb1ELb1EEEEEEEEEvNT_6ParamsE:
        .type           _ZN7cutlass13device_kernelIN5flash11enable_sm90INS1_16FlashAttnFwdSm90INS1_25CollectiveMainloopFwdSm90ILi2EN4cute5tupleIJNS5_1CILi1EEES8_S8_EEENS6_IJNS7_ILi128EEENS7_ILi112EEENS7_ILi192EEEEEELi192ENS_6half_tEfNS_4arch4Sm90ELb0ELb0ELb0ELb1ELb0ELb1ELb0ELb1ELb1ELb1ELb0ELb0EEENS1_21CollectiveEpilogueFwdINS6_IJSA_SC_SB_EEES9_SE_SG_Li256ELb1ELb1ELb0ELb0EEENS1_36VarlenDynamicPersistentTileSchedulerILi128ELi112ELi256ELi128ELb0ELb1ELb1ELb0ELb1ELb1EEEEEEEEEvNT_6ParamsE,@function
        .size           _ZN7cutlass13device_kernelIN5flash11enable_sm90INS1_16FlashAttnFwdSm90INS1_25CollectiveMainloopFwdSm90ILi2EN4cute5tupleIJNS5_1CILi1EEES8_S8_EEENS6_IJNS7_ILi128EEENS7_ILi112EEENS7_ILi192EEEEEELi192ENS_6half_tEfNS_4arch4Sm90ELb0ELb0ELb0ELb1ELb0ELb1ELb0ELb1ELb1ELb1ELb0ELb0EEENS1_21CollectiveEpilogueFwdINS6_IJSA_SC_SB_EEES9_SE_SG_Li256ELb1ELb1ELb0ELb0EEENS1_36VarlenDynamicPersistentTileSchedulerILi128ELi112ELi256ELi128ELb0ELb1ELb1ELb0ELb1ELb1EEEEEEEEEvNT_6ParamsE,(.L_x_15306 - _ZN7cutlass13device_kernelIN5flash11enable_sm90INS1_16FlashAttnFwdSm90INS1_25CollectiveMainloopFwdSm90ILi2EN4cute5tupleIJNS5_1CILi1EEES8_S8_EEENS6_IJNS7_ILi128EEENS7_ILi112EEENS7_ILi192EEEEEELi192ENS_6half_tEfNS_4arch4Sm90ELb0ELb0ELb0ELb1ELb0ELb1ELb0ELb1ELb1ELb1ELb0ELb0EEENS1_21CollectiveEpilogueFwdINS6_IJSA_SC_SB_EEES9_SE_SG_Li256ELb1ELb1ELb0ELb0EEENS1_36VarlenDynamicPersistentTileSchedulerILi128ELi112ELi256ELi128ELb0ELb1ELb1ELb0ELb1ELb1EEEEEEEEEvNT_6ParamsE)
        .other          _ZN7cutlass13device_kernelIN5flash11enable_sm90INS1_16FlashAttnFwdSm90INS1_25CollectiveMainloopFwdSm90ILi2EN4cute5tupleIJNS5_1CILi1EEES8_S8_EEENS6_IJNS7_ILi128EEENS7_ILi112EEENS7_ILi192EEEEEELi192ENS_6half_tEfNS_4arch4Sm90ELb0ELb0ELb0ELb1ELb0ELb1ELb0ELb1ELb1ELb1ELb0ELb0EEENS1_21CollectiveEpilogueFwdINS6_IJSA_SC_SB_EEES9_SE_SG_Li256ELb1ELb1ELb0ELb0EEENS1_36VarlenDynamicPersistentTileSchedulerILi128ELi112ELi256ELi128ELb0ELb1ELb1ELb0ELb1ELb1EEEEEEEEEvNT_6ParamsE,@"STO_CUDA_ENTRY STV_DEFAULT"
_ZN7cutlass13device_kernelIN5flash11enable_sm90INS1_16FlashAttnFwdSm90INS1_25CollectiveMainloopFwdSm90ILi2EN4cute5tupleIJNS5_1CILi1EEES8_S8_EEENS6_IJNS7_ILi128EEENS7_ILi112EEENS7_ILi192EEEEEELi192ENS_6half_tEfNS_4arch4Sm90ELb0ELb0ELb0ELb1ELb0ELb1ELb0ELb1ELb1ELb1ELb0ELb0EEENS1_21CollectiveEpilogueFwdINS6_IJSA_SC_SB_EEES9_SE_SG_Li256ELb1ELb1ELb0ELb0EEENS1_36VarlenDynamicPersistentTileSchedulerILi128ELi112ELi256ELi128ELb0ELb1ELb1ELb0ELb1ELb1EEEEEEEEEvNT_6ParamsE:
[----:B------:R-:W0:Y:S02]  /*0000*/  LDC R1, c[0x0][0x28] ;  /* 0x00000a00ff017b82 */ /* 0x000e240000000800 */
[----:B0-----:R-:W-:Y:S01]  /*0010*/  VIADD R1, R1, 0xffffff60 ;  /* 0xffffff6001017836 */ /* 0x001fe20000000000 */
[----:B------:R-:W0:Y:S01]  /*0020*/  S2R R0, SR_TID.X ;  /* 0x0000000000007919 */ /* 0x000e220000002100 */
[----:B------:R-:W-:Y:S01]  /*0030*/  ELECT P0, URZ, PT ;  /* 0x00000000003f782f */ /* 0x000fe20003800000 */
[----:B------:R-:W-:Y:S01]  /*0040*/  BSSY B0, `(.L_x_4050) ;  /* 0x0000014000007945 */ /* 0x000fe20003800000 */
[--C-:B0-----:R-:W-:Y:S02]  /*0050*/  SHF.R.U32.HI R2, RZ, 0x5, R0.reuse ;  /* 0x00000005ff027819 */ /* 0x101fe40000011600 */
[----:B------:R-:W-:-:S03]  /*0060*/  SHF.R.U32.HI R4, RZ, 0x7, R0 ;  /* 0x00000007ff047819 */ /* 0x000fc60000011600 */
        /* <DEDUP_REMOVED lines=17> */
.L_x_4051:
[----:B------:R-:W-:Y:S05]  /*0180*/  BSYNC B0 ;  /* 0x0000000000007941 */ /* 0x000fea0003800000 */
.L_x_4050:
        /* <DEDUP_REMOVED lines=41> */
.L_x_4052:
        /* <DEDUP_REMOVED lines=22> */
.L_x_4053:
        /* <DEDUP_REMOVED lines=18> */
.L_x_4054:
        /* <DEDUP_REMOVED lines=22> */
.L_x_4055:
        /* <DEDUP_REMOVED lines=22> */
.L_x_4056:
[----:B0-----:R-:W-:Y:S01]  /*0960*/  UMOV UR4, 0x1 ;  /* 0x0000000100047882 */ /* 0x001fe20000000000 */
[----:B------:R-:W-:Y:S01]  /*0970*/  PLOP3.LUT P0, PT, PT, PT, UP0, 0x80, 0x0 ;  /* 0x000000000000781c */ /* 0x000fe20003f0f008 */
[----:B------:R-:W-:Y:S01]  /*0980*/  USEL UR4, UR4, 0x2, !UP0 ;  /* 0x0000000204047887 */ /* 0x000fe2000c000000 */
[----:B------:R-:W-:Y:S01]  /*0990*/  NOP ;  /* 0x0000000000007918 */ /* 0x000fe20000000000 */
[----:B------:R-:W-:Y:S01]  /*09a0*/  ULDC.64 UR60, c[0x0][0x208] ;  /* 0x00008200003c7ab9 */ /* 0x000fe20000000a00 */
[----:B------:R-:W-:Y:S03]  /*09b0*/  BSSY B9, `(.L_x_4057) ;  /* 0x0002575000097945 */ /* 0x000fe60003800000 */
[----:B------:R-:W-:-:S05]  /*09c0*/  IMAD.U32 R3, RZ, RZ, UR4 ;  /* 0x00000004ff037e24 */ /* 0x000fca000f8e00ff */
[----:B------:R0:W-:Y:S01]  /*09d0*/  STL [R1+0x9c], R3 ;  /* 0x00009c0301007387 */ /* 0x0001e20000100800 */
[----:B-12-4-:R-:W-:Y:S06]  /*09e0*/  BAR.SYNC.DEFER_BLOCKING 0x0 ;  /* 0x0000000000007b1d */ /* 0x016fec0000010000 */
[----:B------:R-:W-:Y:S05]  /*09f0*/  @!P0 BRA `(.L_x_4058) ;  /* 0x000001d800488947 */ /* 0x000fea0003800000 */
.L_x_4059:
        /* <DEDUP_REMOVED lines=16> */
[----:B------:R-:W-:Y:S01]  /*0b00*/  IADD3 R18, R0, -0x80, RZ ;  /* 0xffffff8000127810 */ /* 0x000fe20007ffe0ff */
[----:B------:R-:W-:Y:S01]  /*0b10*/  IMAD.MOV.U32 R14, RZ, RZ, -0x2 ;  /* 0xfffffffeff0e7424 */ /* 0x000fe200078e00ff */
[----:B------:R-:W-:Y:S01]  /*0b20*/  R2UR UR4, R16 ;  /* 0x00000000100472ca */ /* 0x000fe200000e0000 */
[----:B------:R-:W-:Y:S01]  /*0b30*/  IMAD.MOV.U32 R228, RZ, RZ, RZ ;  /* 0x000000ffffe47224 */ /* 0x000fe200078e00ff */
[----:B------:R-:W-:Y:S01]  /*0b40*/  SHF.R.S32.HI R0, RZ, 0x1f, R18 ;  /* 0x0000001fff007819 */ /* 0x000fe20000011412 */
[----:B------:R-:W-:Y:S01]  /*0b50*/  IMAD.MOV.U32 R205, RZ, RZ, RZ ;  /* 0x000000ffffcd7224 */ /* 0x000fe200078e00ff */
[----:B------:R-:W-:Y:S01]  /*0b60*/  MOV R17, RZ ;  /* 0x000000ff00117202 */ /* 0x000fe20000000f00 */
[----:B------:R-:W-:Y:S01]  /*0b70*/  IMAD.MOV.U32 R217, RZ, RZ, RZ ;  /* 0x000000ffffd97224 */ /* 0x000fe200078e00ff */
[CC--:B0-----:R-:W-:Y:S01]  /*0b80*/  LEA.HI R3, R0.reuse, R18.reuse, RZ, 0x4 ;  /* 0x0000001200037211 */ /* 0x0c1fe200078f20ff */
[----:B------:R-:W-:Y:S01]  /*0b90*/  IMAD.MOV.U32 R215, RZ, RZ, RZ ;  /* 0x000000ffffd77224 */ /* 0x000fe200078e00ff */
[----:B------:R-:W-:-:S02]  /*0ba0*/  LEA.HI R8, R0, R18, RZ, 0x2 ;  /* 0x0000001200087211 */ /* 0x000fc400078f10ff */
[----:B------:R-:W-:Y:S02]  /*0bb0*/  SHF.R.S32.HI R4, RZ, 0x4, R3 ;  /* 0x00000004ff047819 */ /* 0x000fe40000011403 */
[----:B------:R-:W-:Y:S01]  /*0bc0*/  LOP3.LUT R233, R8, 0xfffffffc, RZ, 0xc0, !PT ;  /* 0xfffffffc08e97812 */ /* 0x000fe200078ec0ff */
[----:B------:R-:W-:Y:S01]  /*0bd0*/  UIADD3 UR4, UR4, 0x15400, URZ ;  /* 0x0001540004047890 */ /* 0x000fe2000fffe03f */
[C---:B------:R-:W-:Y:S02]  /*0be0*/  LEA.HI R5, R3.reuse, R4, RZ, 0x1 ;  /* 0x0000000403057211 */ /* 0x040fe400078f08ff */
[----:B------:R-:W-:Y:S01]  /*0bf0*/  LOP3.LUT R3, R3, 0x3fffff0, RZ, 0xc0, !PT ;  /* 0x03fffff003037812 */ /* 0x000fe200078ec0ff */
[C---:B------:R-:W-:Y:S01]  /*0c00*/  IMAD.IADD R233, R18.reuse, 0x1, -R233 ;  /* 0x0000000112e97824 */ /* 0x040fe200078e0ae9 */
[----:B------:R-:W-:Y:S02]  /*0c10*/  LOP3.LUT R5, R5, 0x1ffffffe, RZ, 0xc0, !PT ;  /* 0x1ffffffe05057812 */ /* 0x000fe400078ec0ff */
[----:B------:R-:W-:Y:S01]  /*0c20*/  IADD3 R3, R18, -R3, RZ ;  /* 0x8000000312037210 */ /* 0x000fe20007ffe0ff */
[----:B------:R-:W-:Y:S01]  /*0c30*/  IMAD.SHL.U32 R22, R233, 0x4, RZ ;  /* 0x00000004e9167824 */ /* 0x000fe200078e00ff */
[----:B------:R-:W-:Y:S01]  /*0c40*/  SHF.R.S32.HI R204, RZ, 0x2, R8 ;  /* 0x00000002ffcc7819 */ /* 0x000fe20000011408 */
[----:B------:R-:W-:Y:S01]  /*0c50*/  IMAD.IADD R5, R4, 0x1, -R5 ;  /* 0x0000000104057824 */ /* 0x000fe200078e0a05 */
[----:B------:R-:W-:Y:S01]  /*0c60*/  LEA.HI R4, R0, R18, RZ, 0x5 ;  /* 0x0000001200047211 */ /* 0x000fe200078f28ff */
[C---:B------:R-:W-:Y:S01]  /*0c70*/  VIADD R209, R22.reuse, 0x40 ;  /* 0x0000004016d17836 */ /* 0x040fe20000000000 */
[----:B------:R-:W-:Y:S01]  /*0c80*/  IADD3 R207, R22, 0x20, RZ ;  /* 0x0000002016cf7810 */ /* 0x000fe20007ffe0ff */
[----:B------:R-:W-:Y:S01]  /*0c90*/  VIADD R229, R204, 0x40 ;  /* 0x00000040cce57836 */ /* 0x000fe20000000000 */
[----:B------:R-:W-:Y:S01]  /*0ca0*/  SHF.R.S32.HI R4, RZ, 0x5, R4 ;  /* 0x00000005ff047819 */ /* 0x000fe20000011404 */
[C---:B------:R-:W-:Y:S01]  /*0cb0*/  VIADD R210, R22.reuse, 0x30 ;  /* 0x0000003016d27836 */ /* 0x040fe20000000000 */
[C---:B------:R-:W-:Y:S01]  /*0cc0*/  IADD3 R208, R22.reuse, 0x10, RZ ;  /* 0x0000001016d07810 */ /* 0x040fe20007ffe0ff */
[----:B------:R-:W-:-:S02]  /*0cd0*/  IMAD.IADD R10, R22, 0x1, R207 ;  /* 0x00000001160a7824 */ /* 0x000fc400078e02cf */
[C---:B------:R-:W-:Y:S01]  /*0ce0*/  IMAD R12, R4.reuse, 0x10, R3 ;  /* 0x00000010040c7824 */ /* 0x040fe200078e0203 */
[----:B------:R-:W-:Y:S01]  /*0cf0*/  SHF.R.S32.HI R237, RZ, 0x1f, R208 ;  /* 0x0000001fffed7819 */ /* 0x000fe200000114d0 */
[----:B------:R-:W-:Y:S02]  /*0d00*/  IMAD.SHL.U32 R206, R229, 0x40, RZ ;  /* 0x00000040e5ce7824 */ /* 0x000fe400078e00ff */
[----:B------:R-:W-:Y:S01]  /*0d10*/  IMAD.SHL.U32 R214, R4, 0x200, RZ ;  /* 0x0000020004d67824 */ /* 0x000fe200078e00ff */
[----:B------:R-:W-:Y:S01]  /*0d20*/  LEA R13, R12, R5, 0x3 ;  /* 0x000000050c0d7211 */ /* 0x000fe200078e18ff */
[----:B------:R-:W-:Y:S01]  /*0d30*/  IMAD.IADD R5, R22, 0x1, R209 ;  /* 0x0000000116057824 */ /* 0x000fe200078e02d1 */
[----:B------:R-:W-:Y:S01]  /*0d40*/  LOP3.LUT R206, R206, 0x1c0, RZ, 0xc0, !PT ;  /* 0x000001c0cece7812 */ /* 0x000fe200078ec0ff */
[C---:B------:R-:W-:Y:S01]  /*0d50*/  IMAD.SHL.U32 R20, R208.reuse, 0x2, RZ ;  /* 0x00000002d0147824 */ /* 0x040fe200078e00ff */
[----:B------:R-:W-:Y:S01]  /*0d60*/  SHF.L.U64.HI R237, R208, 0x1, R237 ;  /* 0x00000001d0ed7819 */ /* 0x000fe200000102ed */
[----:B------:R-:W-:Y:S01]  /*0d70*/  VIADD R211, R22, 0x50 ;  /* 0x0000005016d37836 */ /* 0x000fe20000000000 */
[----:B------:R-:W-:Y:S01]  /*0d80*/  SHF.R.S32.HI R12, RZ, 0x1f, R5 ;  /* 0x0000001fff0c7819 */ /* 0x000fe20000011405 */
[----:B------:R-:W-:-:S03]  /*0d90*/  IMAD.SHL.U32 R13, R13, 0x8, RZ ;  /* 0x000000080d0d7824 */ /* 0x000fc600078e00ff */
[CC--:B------:R-:W-:Y:S02]  /*0da0*/  LEA.HI R235, R12.reuse, R5.reuse, RZ, 0x3 ;  /* 0x000000050ceb7211 */ /* 0x0c0fe400078f18ff */
[----:B------:R-:W-:Y:S02]  /*0db0*/  LEA.HI R12, R12, R5, RZ, 0x6 ;  /* 0x000000050c0c7211 */ /* 0x000fe400078f30ff */
[----:B------:R-:W-:Y:S02]  /*0dc0*/  SHF.R.S32.HI R5, RZ, 0x1f, R8 ;  /* 0x0000001fff057819 */ /* 0x000fe40000011408 */
[----:B------:R-:W-:Y:S01]  /*0dd0*/  SHF.R.S32.HI R8, RZ, 0x1f, R209 ;  /* 0x0000001fff087819 */ /* 0x000fe200000114d1 */
[----:B------:R-:W-:Y:S01]  /*0de0*/  IMAD.SHL.U32 R12, R12, 0x80, RZ ;  /* 0x000000800c0c7824 */ /* 0x000fe200078e00ff */
[----:B------:R-:W-:Y:S02]  /*0df0*/  LEA.HI R5, R5, R204, RZ, 0x3 ;  /* 0x000000cc05057211 */ /* 0x000fe400078f18ff */
[----:B------:R-:W-:-:S02]  /*0e00*/  SHF.L.U64.HI R8, R209, 0x1, R8 ;  /* 0x00000001d1087819 */ /* 0x000fc40000010208 */
[----:B------:R-:W-:-:S05]  /*0e10*/  LOP3.LUT R5, R5, 0xfffffff8, RZ, 0xc0, !PT ;  /* 0xfffffff805057812 */ /* 0x000fca00078ec0ff */
[----:B------:R-:W-:Y:S01]  /*0e20*/  IMAD.IADD R220, R204, 0x1, -R5 ;  /* 0x00000001ccdc7824 */ /* 0x000fe200078e0a05 */
[----:B------:R-:W-:-:S04]  /*0e30*/  LOP3.LUT R5, R12, 0xffffe000, RZ, 0xc0, !PT ;  /* 0xffffe0000c057812 */ /* 0x000fc800078ec0ff */
[----:B------:R-:W-:-:S04]  /*0e40*/  SHF.L.U32 R212, R220, 0x6, RZ ;  /* 0x00000006dcd47819 */ /* 0x000fc800000006ff */
[----:B------:R-:W-:-:S04]  /*0e50*/  LOP3.LUT R212, R212, 0x1c0, RZ, 0xc0, !PT ;  /* 0x000001c0d4d47812 */ /* 0x000fc800078ec0ff */
[----:B------:R-:W-:Y:S02]  /*0e60*/  SHF.R.U32.HI R213, RZ, 0x3, R212 ;  /* 0x00000003ffd57819 */ /* 0x000fe400000116d4 */
[----:B------:R-:W-:-:S04]  /*0e70*/  LOP3.LUT R4, R212, 0x38, R235, 0xf8, !PT ;  /* 0x00000038d4047812 */ /* 0x000fc800078ef8eb */
[----:B------:R-:W-:-:S04]  /*0e80*/  LOP3.LUT R4, R4, R213, RZ, 0x3c, !PT ;  /* 0x000000d504047212 */ /* 0x000fc800078e3cff */
[----:B------:R-:W-:-:S04]  /*0e90*/  IADD3 R4, R4, R5, R214 ;  /* 0x0000000504047210 */ /* 0x000fc80007ffe0d6 */
[----:B------:R-:W-:Y:S02]  /*0ea0*/  LEA R4, R4, UR4, 0x1 ;  /* 0x0000000404047c11 */ /* 0x000fe4000f8e08ff */
[----:B--2---:R-:W-:Y:S02]  /*0eb0*/  R2UR UR5, R2 ;  /* 0x00000000020572ca */ /* 0x004fe400000e0000 */
[CC--:B------:R-:W-:Y:S02]  /*0ec0*/  LEA.HI R2, R0.reuse, R18.reuse, RZ, 0x7 ;  /* 0x0000001200027211 */ /* 0x0c0fe400078f38ff */
[----:B------:R-:W-:Y:S02]  /*0ed0*/  LEA.HI R0, R0, R18, RZ, 0x3 ;  /* 0x0000001200007211 */ /* 0x000fe400078f18ff */
[----:B------:R-:W-:Y:S02]  /*0ee0*/  LOP3.LUT R236, R2, 0xffffff80, RZ, 0xc0, !PT ;  /* 0xffffff8002ec7812 */ /* 0x000fe400078ec0ff */
[----:B------:R-:W-:-:S02]  /*0ef0*/  SHF.R.S32.HI R15, RZ, 0x7, R2 ;  /* 0x00000007ff0f7819 */ /* 0x000fc40000011402 */
[----:B------:R-:W-:Y:S01]  /*0f00*/  LOP3.LUT R223, R0, 0xfffffff8, RZ, 0xc0, !PT ;  /* 0xfffffff800df7812 */ /* 0x000fe200078ec0ff */
[----:B------:R-:W-:Y:S01]  /*0f10*/  IMAD.IADD R236, R18, 0x1, -R236 ;  /* 0x0000000112ec7824 */ /* 0x000fe200078e0aec */
[----:B------:R-:W-:Y:S01]  /*0f20*/  LEA.HI R2, R2, R15, RZ, 0x1 ;  /* 0x0000000f02027211 */ /* 0x000fe200078f08ff */
[----:B------:R-:W-:Y:S01]  /*0f30*/  ULOP3.LUT UR5, UR5, 0x1, URZ, 0xfc, !UPT ;  /* 0x0000000105057892 */ /* 0x000fe2000f8efc3f */
[----:B------:R-:W-:Y:S01]  /*0f40*/  IADD3 R223, R18, -R223, RZ ;  /* 0x800000df12df7210 */ /* 0x000fe20007ffe0ff */
[----:B------:R-:W-:Y:S01]  /*0f50*/  IMAD.SHL.U32 R18, R233, 0x8, RZ ;  /* 0x00000008e9127824 */ /* 0x000fe200078e00ff */
[----:B------:R-:W-:Y:S02]  /*0f60*/  SHF.R.S32.HI R7, RZ, 0x1f, R236 ;  /* 0x0000001fff077819 */ /* 0x000fe400000114ec */
[----:B------:R-:W-:Y:S01]  /*0f70*/  LOP3.LUT R2, R2, 0x3fffffe, RZ, 0xc0, !PT ;  /* 0x03fffffe02027812 */ /* 0x000fe200078ec0ff */
[----:B------:R-:W-:Y:S01]  /*0f80*/  IMAD.SHL.U32 R219, R223, 0x8, RZ ;  /* 0x00000008dfdb7824 */ /* 0x000fe200078e00ff */
[----:B------:R-:W-:-:S02]  /*0f90*/  LEA.HI R6, R7, R236, RZ, 0x2 ;  /* 0x000000ec07067211 */ /* 0x000fc400078f10ff */
[----:B------:R-:W-:Y:S01]  /*0fa0*/  LEA.HI R7, R7, R236, RZ, 0x5 ;  /* 0x000000ec07077211 */ /* 0x000fe200078f28ff */
[----:B------:R-:W-:Y:S01]  /*0fb0*/  IMAD.IADD R2, R15, 0x1, -R2 ;  /* 0x000000010f027824 */ /* 0x000fe200078e0a02 */
[----:B------:R-:W-:Y:S01]  /*0fc0*/  LOP3.LUT R9, R6, 0x7ffffffc, RZ, 0xc0, !PT ;  /* 0x7ffffffc06097812 */ /* 0x000fe200078ec0ff */
[C---:B------:R-:W-:Y:S01]  /*0fd0*/  VIADD R221, R219.reuse, 0x40 ;  /* 0x00000040dbdd7836 */ /* 0x040fe20000000000 */
[----:B------:R-:W-:Y:S02]  /*0fe0*/  SHF.R.S32.HI R7, RZ, 0x5, R7 ;  /* 0x00000005ff077819 */ /* 0x000fe40000011407 */
[----:B------:R-:W-:Y:S01]  /*0ff0*/  SHF.R.U32.HI R15, RZ, 0x3, R206 ;  /* 0x00000003ff0f7819 */ /* 0x000fe200000116ce */
[----:B------:R-:W-:Y:S01]  /*1000*/  IMAD.IADD R9, R236, 0x1, -R9 ;  /* 0x00000001ec097824 */ /* 0x000fe200078e0a09 */
[----:B------:R-:W-:Y:S01]  /*1010*/  SHF.R.S32.HI R231, RZ, 0x3, R0 ;  /* 0x00000003ffe77819 */ /* 0x000fe20000011400 */
[----:B------:R-:W-:Y:S01]  /*1020*/  IMAD.U32 R0, RZ, RZ, UR4 ;  /* 0x00000004ff007e24 */ /* 0x000fe2000f8e00ff */
[----:B------:R-:W-:Y:S01]  /*1030*/  IADD3 R222, R219, 0x80, RZ ;  /* 0x00000080dbde7810 */ /* 0x000fe20007ffe0ff */
[----:B------:R-:W-:Y:S01]  /*1040*/  IMAD R3, R9, R14, 0x70 ;  /* 0x0000007009037424 */ /* 0x000fe200078e020e */
[----:B------:R-:W-:-:S02]  /*1050*/  SHF.R.S32.HI R9, RZ, 0x1f, R10 ;  /* 0x0000001fff097819 */ /* 0x000fc4000001140a */
[----:B------:R-:W-:Y:S01]  /*1060*/  SHF.R.S32.HI R12, RZ, 0x1f, R221 ;  /* 0x0000001fff0c7819 */ /* 0x000fe200000114dd */
[----:B------:R-:W-:Y:S01]  /*1070*/  IMAD.SHL.U32 R12, R207, 0x2, RZ ;  /* 0x00000002cf0c7824 */ /* 0x000fe200078e00ff */
[----:B------:R0:W-:Y:S01]  /*1080*/  STL [R1+0x90], R3 ;  /* 0x0000900301007387 */ /* 0x0001e20000100800 */
[CC--:B------:R-:W-:Y:S02]  /*1090*/  LEA.HI R11, R9.reuse, R10.reuse, RZ, 0x3 ;  /* 0x0000000a090b7211 */ /* 0x0c0fe400078f18ff */
[----:B------:R-:W-:Y:S02]  /*10a0*/  LEA.HI R9, R9, R10, RZ, 0x6 ;  /* 0x0000000a09097211 */ /* 0x000fe400078f30ff */
[----:B------:R-:W-:Y:S02]  /*10b0*/  SHF.R.S32.HI R21, RZ, 0x1f, R222 ;  /* 0x0000001fff157819 */ /* 0x000fe400000114de */
[----:B------:R-:W-:Y:S02]  /*10c0*/  SHF.L.U32 R9, R9, 0x7, RZ ;  /* 0x0000000709097819 */ /* 0x000fe400000006ff */
[----:B------:R-:W-:-:S02]  /*10d0*/  SHF.L.U32 R21, R210, 0x1, RZ ;  /* 0x00000001d2157819 */ /* 0x000fc400000006ff */
[--C-:B0-----:R-:W-:Y:S02]  /*10e0*/  SHF.R.S32.HI R3, RZ, 0x2, R6.reuse ;  /* 0x00000002ff037819 */ /* 0x101fe40000011406 */
[----:B------:R-:W-:Y:S02]  /*10f0*/  SHF.R.S32.HI R6, RZ, 0x1f, R6 ;  /* 0x0000001fff067819 */ /* 0x000fe40000011406 */
[----:B------:R-:W-:Y:S02]  /*1100*/  LOP3.LUT R9, R9, 0xffffe000, RZ, 0xc0, !PT ;  /* 0xffffe00009097812 */ /* 0x000fe400078ec0ff */
[----:B------:R-:W-:Y:S02]  /*1110*/  LEA.HI R6, R6, R3, RZ, 0x3 ;  /* 0x0000000306067211 */ /* 0x000fe400078f18ff */
[----:B------:R-:W-:Y:S02]  /*1120*/  SHF.R.S32.HI R10, RZ, 0x1f, R211 ;  /* 0x0000001fff0a7819 */ /* 0x000fe400000114d3 */
[----:B------:R-:W-:-:S02]  /*1130*/  LOP3.LUT R6, R6, 0xfffffff8, RZ, 0xc0, !PT ;  /* 0xfffffff806067812 */ /* 0x000fc400078ec0ff */
[----:B------:R-:W-:-:S03]  /*1140*/  SHF.R.S32.HI R234, RZ, 0x3, R11 ;  /* 0x00000003ffea7819 */ /* 0x000fc6000001140b */
[----:B------:R-:W-:Y:S01]  /*1150*/  IMAD.IADD R6, R3, 0x1, -R6 ;  /* 0x0000000103067824 */ /* 0x000fe200078e0a06 */
[----:B------:R-:W-:-:S04]  /*1160*/  LOP3.LUT R3, R206, 0x38, R11, 0xf8, !PT ;  /* 0x00000038ce037812 */ /* 0x000fc800078ef80b */
[----:B------:R-:W-:Y:S02]  /*1170*/  LEA R7, R7, R6, 0x4 ;  /* 0x0000000607077211 */ /* 0x000fe400078e20ff */
[----:B------:R-:W-:-:S03]  /*1180*/  SHF.R.S32.HI R6, RZ, 0x1f, R229 ;  /* 0x0000001fff067819 */ /* 0x000fc600000114e5 */
[----:B------:R-:W-:Y:S01]  /*1190*/  IMAD R14, R2, 0x40, R7 ;  /* 0x00000040020e7824 */ /* 0x000fe200078e0207 */
[----:B------:R-:W-:Y:S02]  /*11a0*/  LEA.HI R6, R6, R229, RZ, 0x3 ;  /* 0x000000e506067211 */ /* 0x000fe400078f18ff */
[----:B------:R-:W-:Y:S02]  /*11b0*/  LOP3.LUT R2, R212, 0x38, R11, 0xf8, !PT ;  /* 0x00000038d4027812 */ /* 0x000fe400078ef80b */
[----:B------:R-:W-:Y:S01]  /*11c0*/  STL [R1+0x8c], R14 ;  /* 0x00008c0e01007387 */ /* 0x000fe20000100800 */
[----:B------:R-:W-:Y:S01]  /*11d0*/  IMAD.SHL.U32 R6, R6, 0x40, RZ ;  /* 0x0000004006067824 */ /* 0x000fe200078e00ff */
[----:B------:R-:W-:Y:S02]  /*11e0*/  LOP3.LUT R2, R2, R213, RZ, 0x3c, !PT ;  /* 0x000000d502027212 */ /* 0x000fe400078e3cff */
[----:B------:R-:W-:Y:S02]  /*11f0*/  LOP3.LUT R7, R206, 0x38, R235, 0xf8, !PT ;  /* 0x00000038ce077812 */ /* 0x000fe400078ef8eb */
[----:B------:R-:W-:-:S02]  /*1200*/  LOP3.LUT R216, R6, 0xfffffe00, RZ, 0xc0, !PT ;  /* 0xfffffe0006d87812 */ /* 0x000fc400078ec0ff */
[----:B------:R-:W-:Y:S02]  /*1210*/  LOP3.LUT R6, R3, R15, RZ, 0x3c, !PT ;  /* 0x0000000f03067212 */ /* 0x000fe400078e3cff */
[-C--:B------:R-:W-:Y:S01]  /*1220*/  IADD3 R3, R2, R9.reuse, R214 ;  /* 0x0000000902037210 */ /* 0x080fe20007ffe0d6 */
[----:B------:R-:W-:Y:S01]  /*1230*/  IMAD.U32 R2, RZ, RZ, UR5 ;  /* 0x00000005ff027e24 */ /* 0x000fe2000f8e00ff */
[----:B------:R-:W-:Y:S02]  /*1240*/  IADD3 R6, R6, R9, R216 ;  /* 0x0000000906067210 */ /* 0x000fe40007ffe0d8 */
[----:B------:R-:W-:Y:S02]  /*1250*/  SHF.R.S32.HI R9, RZ, 0x1f, R210 ;  /* 0x0000001fff097819 */ /* 0x000fe400000114d2 */
[----:B------:R0:W-:Y:S01]  /*1260*/  STL [R1+0x1c], R2 ;  /* 0x00001c0201007387 */ /* 0x0001e20000100800 */
[----:B------:R-:W-:Y:S02]  /*1270*/  LOP3.LUT R7, R7, R15, RZ, 0x3c, !PT ;  /* 0x0000000f07077212 */ /* 0x000fe400078e3cff */
[----:B------:R-:W-:Y:S01]  /*1280*/  LEA R3, R3, UR4, 0x1 ;  /* 0x0000000403037c11 */ /* 0x000fe2000f8e08ff */
[----:B------:R1:W-:Y:S01]  /*1290*/  STL [R1+0x88], R0 ;  /* 0x0000880001007387 */ /* 0x0003e20000100800 */
[----:B------:R-:W-:-:S02]  /*12a0*/  IADD3 R7, R7, R5, R216 ;  /* 0x0000000507077210 */ /* 0x000fc40007ffe0d8 */
[----:B------:R-:W-:Y:S01]  /*12b0*/  LOP3.LUT R5, R206, 0x38, R18, 0xf8, !PT ;  /* 0x00000038ce057812 */ /* 0x000fe200078ef812 */
[----:B------:R2:W-:Y:S01]  /*12c0*/  STL [R1+0x50], R20 ;  /* 0x0000501401007387 */ /* 0x0005e20000100800 */
[----:B------:R-:W-:Y:S02]  /*12d0*/  SHF.R.S32.HI R235, RZ, 0x3, R235 ;  /* 0x00000003ffeb7819 */ /* 0x000fe400000114eb */
[----:B0-----:R-:W-:Y:S01]  /*12e0*/  LEA.HI R2, R233, R233, RZ, 0x1 ;  /* 0x000000e9e9027211 */ /* 0x001fe200078f08ff */
[----:B------:R0:W-:Y:S01]  /*12f0*/  STL [R1+0x58], R12 ;  /* 0x0000580c01007387 */ /* 0x0001e20000100800 */
[----:B------:R-:W-:Y:S02]  /*1300*/  LOP3.LUT R5, R216, R5, R15, 0xf6, !PT ;  /* 0x00000005d8057212 */ /* 0x000fe400078ef60f */
[----:B-1----:R-:W-:Y:S01]  /*1310*/  SHF.R.S32.HI R0, RZ, 0x1f, R219 ;  /* 0x0000001fff007819 */ /* 0x002fe200000114db */
[----:B------:R-:W-:Y:S01]  /*1320*/  STL [R1+0x60], R21 ;  /* 0x0000601501007387 */ /* 0x000fe20000100800 */
[----:B------:R-:W-:Y:S01]  /*1330*/  SHF.R.S32.HI R0, RZ, 0x1f, R207 ;  /* 0x0000001fff007819 */ /* 0x000fe200000114cf */
[----:B--2---:R-:W-:Y:S01]  /*1340*/  IMAD.SHL.U32 R20, R209, 0x2, RZ ;  /* 0x00000002d1147824 */ /* 0x004fe200078e00ff */
[----:B------:R-:W-:-:S02]  /*1350*/  LOP3.LUT R2, R2, 0x1ffffffe, RZ, 0xc0, !PT ;  /* 0x1ffffffe02027812 */ /* 0x000fc400078ec0ff */
[----:B------:R-:W-:Y:S01]  /*1360*/  LEA R5, R5, UR4, 0x1 ;  /* 0x0000000405057c11 */ /* 0x000fe2000f8e08ff */
[----:B0-----:R-:W-:Y:S01]  /*1370*/  IMAD.SHL.U32 R12, R211, 0x2, RZ ;  /* 0x00000002d30c7824 */ /* 0x001fe200078e00ff */
[----:B------:R-:W-:Y:S01]  /*1380*/  STL [R1+0x68], R20 ;  /* 0x0000681401007387 */ /* 0x000fe20000100800 */
[----:B------:R-:W-:-:S03]  /*1390*/  IMAD.IADD R2, R233, 0x1, -R2 ;  /* 0x00000001e9027824 */ /* 0x000fc600078e0a02 */
[----:B------:R0:W-:Y:S04]  /*13a0*/  STL [R1+0x70], R12 ;  /* 0x0000700c01007387 */ /* 0x0001e80000100800 */
[----:B------:R-:W-:Y:S01]  /*13b0*/  STL [R1+0x98], R13 ;  /* 0x0000980d01007387 */ /* 0x000fe20000100800 */
[----:B0-----:R-:W-:Y:S02]  /*13c0*/  SHF.L.U64.HI R12, R207, 0x1, R0 ;  /* 0x00000001cf0c7819 */ /* 0x001fe40000010200 */
[----:B------:R-:W-:-:S03]  /*13d0*/  SHF.L.U64.HI R0, R210, 0x1, R9 ;  /* 0x00000001d2007819 */ /* 0x000fc60000010209 */
[----:B------:R-:W-:Y:S04]  /*13e0*/  STL [R1+0x54], R12 ;  /* 0x0000540c01007387 */ /* 0x000fe80000100800 */
[----:B------:R0:W-:Y:S04]  /*13f0*/  STL [R1+0x5c], R0 ;  /* 0x00005c0001007387 */ /* 0x0001e80000100800 */
[----:B------:R-:W-:Y:S01]  /*1400*/  STL [R1+0x64], R8 ;  /* 0x0000640801007387 */ /* 0x000fe20000100800 */
[----:B0-----:R-:W-:-:S05]  /*1410*/  SHF.L.U64.HI R0, R211, 0x1, R10 ;  /* 0x00000001d3007819 */ /* 0x001fca000001020a */
[----:B------:R0:W-:Y:S04]  /*1420*/  STL [R1+0x6c], R0 ;  /* 0x00006c0001007387 */ /* 0x0001e80000100800 */
[----:B------:R-:W-:Y:S04]  /*1430*/  STL [R1+0x80], R5 ;  /* 0x0000800501007387 */ /* 0x000fe80000100800 */
[----:B------:R1:W-:Y:S01]  /*1440*/  STL [R1+0x84], R3 ;  /* 0x0000840301007387 */ /* 0x0003e20000100800 */
[----:B0-----:R-:W-:-:S05]  /*1450*/  LEA R0, R6, UR4, 0x1 ;  /* 0x0000000406007c11 */ /* 0x001fca000f8e08ff */
[----:B------:R0:W-:Y:S01]  /*1460*/  STL [R1+0x78], R0 ;  /* 0x0000780001007387 */ /* 0x0001e20000100800 */
[----:B-1----:R-:W-:-:S03]  /*1470*/  LEA R3, R7, UR4, 0x1 ;  /* 0x0000000407037c11 */ /* 0x002fc6000f8e08ff */
[----:B------:R1:W-:Y:S01]  /*1480*/  STL [R1+0x7c], R4 ;  /* 0x00007c0401007387 */ /* 0x0003e20000100800 */
[----:B0-----:R-:W-:-:S05]  /*1490*/  LEA R0, R2, R14, 0x3 ;  /* 0x0000000e02007211 */ /* 0x001fca00078e18ff */
[----:B------:R1:W-:Y:S04]  /*14a0*/  STL [R1+0x94], R0 ;  /* 0x0000940001007387 */ /* 0x0003e80000100800 */
[----:B------:R1:W-:Y:S02]  /*14b0*/  STL [R1+0x74], R3 ;  /* 0x0000740301007387 */ /* 0x0003e40000100800 */
.L_x_4265:
[----:B01--4-:R-:W0:Y:S01]  /*14c0*/  LDC.64 R2, c[0x0][0xc88] ;  /* 0x00032200ff027b82 */ /* 0x013e220000000a00 */
[----:B------:R-:W-:Y:S01]  /*14d0*/  ULDC.64 UR4, c[0x0][0xa28] ;  /* 0x00028a0000047ab9 */ /* 0x000fe20000000a00 */
[----:B------:R-:W-:Y:S01]  /*14e0*/  ULDC.64 UR8, c[0x0][0xa18] ;  /* 0x0002860000087ab9 */ /* 0x000fe20000000a00 */
[----:B------:R-:W-:Y:S01]  /*14f0*/  ULDC.64 UR6, c[0x0][0xa08] ;  /* 0x0002820000067ab9 */ /* 0x000fe20000000a00 */
[----:B0-----:R-:W-:-:S05]  /*1500*/  IMAD.WIDE R2, R135, 0x4, R2 ;  /* 0x0000000487027825 */ /* 0x001fca00078e0202 */
[----:B--2---:R-:W2:Y:S01]  /*1510*/  LDG.E R227, desc[UR60][R2.64] ;  /* 0x0000003c02e37981 */ /* 0x004ea2000c1e1900 */
[----:B------:R-:W-:Y:S01]  /*1520*/  ISETP.NE.U32.AND P2, PT, RZ, UR4, PT ;  /* 0x00000004ff007c0c */ /* 0x000fe2000bf45070 */
[----:B------:R-:W-:Y:S01]  /*1530*/  IMAD.MOV.U32 R9, RZ, RZ, RZ ;  /* 0x000000ffff097224 */ /* 0x000fe200078e00ff */
[----:B------:R-:W-:Y:S01]  /*1540*/  ISETP.NE.U32.AND P1, PT, RZ, UR8, PT ;  /* 0x00000008ff007c0c */ /* 0x000fe2000bf25070 */
[----:B------:R-:W-:Y:S01]  /*1550*/  IMAD.MOV.U32 R123, RZ, RZ, RZ ;  /* 0x000000ffff7b7224 */ /* 0x000fe200078e00ff */
[----:B------:R-:W-:Y:S02]  /*1560*/  ISETP.NE.AND.EX P2, PT, RZ, UR5, PT, P2 ;  /* 0x00000005ff007c0c */ /* 0x000fe4000bf45320 */
[----:B------:R-:W-:Y:S02]  /*1570*/  ISETP.NE.AND.EX P1, PT, RZ, UR9, PT, P1 ;  /* 0x00000009ff007c0c */ /* 0x000fe4000bf25310 */
[----:B------:R-:W-:-:S04]  /*1580*/  ISETP.NE.U32.AND P0, PT, RZ, UR6, PT ;  /* 0x00000006ff007c0c */ /* 0x000fc8000bf05070 */
[----:B------:R-:W-:Y:S02]  /*1590*/  ISETP.NE.AND.EX P0, PT, RZ, UR7, PT, P0 ;  /* 0x00000007ff007c0c */ /* 0x000fe4000bf05300 */
[----:B--2---:R-:W-:Y:S01]  /*15a0*/  SHF.R.S32.HI R232, RZ, 0x1f, R227 ;  /* 0x0000001fffe87819 */ /* 0x004fe200000114e3 */
[C---:B------:R-:W-:Y:S02]  /*15b0*/  IMAD.SHL.U32 R225, R227.reuse, 0x4, RZ ;  /* 0x00000004e3e17824 */ /* 0x040fe400078e00ff */
[C---:B------:R-:W-:Y:S02]  /*15c0*/  @P2 LEA R2, P3, R227.reuse, UR4, 0x2 ;  /* 0x00000004e3022c11 */ /* 0x040fe4000f8610ff */
[C-C-:B------:R-:W-:Y:S02]  /*15d0*/  SHF.L.U64.HI R226, R227.reuse, 0x2, R232.reuse ;  /* 0x00000002e3e27819 */ /* 0x140fe400000102e8 */
[----:B------:R-:W-:Y:S01]  /*15e0*/  @P2 LEA.HI.X R3, R227, UR5, R232, 0x2, P3 ;  /* 0x00000005e3032c11 */ /* 0x000fe200098f14e8 */
[----:B------:R-:W-:Y:S01]  /*15f0*/  ULDC UR4, c[0x0][0x288] ;  /* 0x0000a20000047ab9 */ /* 0x000fe20000000800 */
[----:B---3--:R-:W-:-:S03]  /*1600*/  IADD3 R6, P4, R225, UR6, RZ ;  /* 0x00000006e1067c10 */ /* 0x008fc6000ff9e0ff */
[----:B------:R0:W5:Y:S01]  /*1610*/  @P2 LDG.E R9, desc[UR60][R2.64] ;  /* 0x0000003c02092981 */ /* 0x000162000c1e1900 */
[----:B------:R-:W-:Y:S02]  /*1620*/  @P1 IADD3 R4, P2, R225, UR8, RZ ;  /* 0x00000008e1041c10 */ /* 0x000fe4000ff5e0ff */
[----:B------:R-:W-:Y:S01]  /*1630*/  MOV R152, UR4 ;  /* 0x0000000400987c02 */ /* 0x000fe20008000f00 */
[----:B------:R-:W-:Y:S01]  /*1640*/  ULDC.64 UR4, c[0x0][0x418] ;  /* 0x0001060000047ab9 */ /* 0x000fe20000000a00 */
[C---:B------:R-:W-:Y:S02]  /*1650*/  IADD3.X R7, R226.reuse, UR7, RZ, P4, !PT ;  /* 0x00000007e2077c10 */ /* 0x040fe4000a7fe4ff */
[----:B------:R-:W-:Y:S01]  /*1660*/  @P1 IADD3.X R5, R226, UR9, RZ, P2, !PT ;  /* 0x00000009e2051c10 */ /* 0x000fe200097fe4ff */
[----:B------:R-:W-:Y:S02]  /*1670*/  UISETP.NE.U32.AND UP0, UPT, UR4, URZ, UPT ;  /* 0x0000003f0400728c */ /* 0x000fe4000bf05070 */
[----:B------:R0:W5:Y:S01]  /*1680*/  @P0 LDG.E R123, desc[UR60][R6.64] ;  /* 0x0000003c067b0981 */ /* 0x000162000c1e1900 */
[----:B------:R-:W-:Y:S01]  /*1690*/  ULDC UR4, c[0x0][0x424] ;  /* 0x0001090000047ab9 */ /* 0x000fe20000000800 */
[----:B------:R-:W-:-:S02]  /*16a0*/  ULDC.64 UR8, c[0x0][0xa20] ;  /* 0x0002880000087ab9 */ /* 0x000fc40000000a00 */
[----:B------:R0:W5:Y:S01]  /*16b0*/  @P1 LDG.E R152, desc[UR60][R4.64] ;  /* 0x0000003c04981981 */ /* 0x000162000c1e1900 */
[----:B------:R-:W-:Y:S01]  /*16c0*/  UISETP.NE.AND.EX UP0, UPT, UR5, URZ, UPT, UP0 ;  /* 0x0000003f0500728c */ /* 0x000fe2000bf05300 */
[----:B------:R-:W-:Y:S02]  /*16d0*/  ISETP.NE.U32.AND P2, PT, RZ, UR8, PT ;  /* 0x00000008ff007c0c */ /* 0x000fe4000bf45070 */
[----:B------:R-:W-:Y:S01]  /*16e0*/  ULDC UR5, c[0x0][0x2f0] ;  /* 0x0000bc0000057ab9 */ /* 0x000fe20000000800 */
[----:B------:R-:W-:Y:S01]  /*16f0*/  USEL UR4, UR4, 0x1, UP0 ;  /* 0x0000000104047887 */ /* 0x000fe20008000000 */
[----:B------:R-:W-:-:S03]  /*1700*/  ISETP.NE.AND.EX P2, PT, RZ, UR9, PT, P2 ;  /* 0x00000009ff007c0c */ /* 0x000fc6000bf45320 */
[----:B------:R-:W-:-:S03]  /*1710*/  UIMAD UR4, UR4, UR5, URZ ;  /* 0x00000005040472a4 */ /* 0x000fc6000f8e023f */
[----:B------:R-:W-:Y:S01]  /*1720*/  ULDC UR5, c[0x0][0x348] ;  /* 0x0000d20000057ab9 */ /* 0x000fe20000000800 */
[----:B------:R-:W-:Y:S02]  /*1730*/  IMAD.MOV.U32 R230, RZ, RZ, R133 ;  /* 0x000000ffffe67224 */ /* 0x000fe400078e0085 */
[----:B------:R-:W-:Y:S02]  /*1740*/  IMAD.MOV.U32 R224, RZ, RZ, R134 ;  /* 0x000000ffffe07224 */ /* 0x000fe400078e0086 */
[----:B------:R-:W-:Y:S01]  /*1750*/  IMAD.MOV.U32 R25, RZ, RZ, R227 ;  /* 0x000000ffff197224 */ /* 0x000fe200078e00e3 */
[----:B0-----:R-:W-:Y:S06]  /*1760*/  @P1 BRA `(.L_x_4061) ;  /* 0x0000000000241947 */ /* 0x001fec0003800000 */
        /* <DEDUP_REMOVED lines=9> */
.L_x_4061:
[----:B------:R-:W-:Y:S02]  /*1800*/  IMAD.U32 R2, RZ, RZ, UR5 ;  /* 0x00000005ff027e24 */ /* 0x000fe4000f8e00ff */
[----:B------:R-:W-:Y:S01]  /*1810*/  IMAD.U32 R26, RZ, RZ, UR4 ;  /* 0x00000004ff1a7e24 */ /* 0x000fe2000f8e00ff */
[----:B------:R-:W-:Y:S06]  /*1820*/  @!P2 BRA `(.L_x_4062) ;  /* 0x000000000010a947 */ /* 0x000fec0003800000 */
[----:B------:R-:W-:-:S04]  /*1830*/  IADD3 R4, P0, R225, UR8, RZ ;  /* 0x00000008e1047c10 */ /* 0x000fc8000ff1e0ff */
[----:B------:R-:W-:-:S05]  /*1840*/  IADD3.X R5, R226, UR9, RZ, P0, !PT ;  /* 0x00000009e2057c10 */ /* 0x000fca00087fe4ff */
[----:B------:R0:W5:Y:S01]  /*1850*/  LDG.E R26, desc[UR60][R4.64] ;  /* 0x0000003c041a7981 */ /* 0x000162000c1e1900 */
[----:B------:R-:W-:Y:S05]  /*1860*/  BRA `(.L_x_4063) ;  /* 0x0000000000107947 */ /* 0x000fea0003800000 */
.L_x_4062:
[----:B------:R-:W-:Y:S05]  /*1870*/  @!P0 BRA `(.L_x_4063) ;  /* 0x00000000000c8947 */ /* 0x000fea0003800000 */
[----:B------:R-:W2:Y:S04]  /*1880*/  LDG.E R3, desc[UR60][R6.64] ;  /* 0x0000003c06037981 */ /* 0x000ea8000c1e1900 */
[----:B------:R-:W2:Y:S02]  /*1890*/  LDG.E R26, desc[UR60][R6.64+0x4] ;  /* 0x0000043c061a7981 */ /* 0x000ea4000c1e1900 */
[----:B--2---:R-:W-:-:S07]  /*18a0*/  IMAD.IADD R26, R26, 0x1, -R3 ;  /* 0x000000011a1a7824 */ /* 0x004fce00078e0a03 */
.L_x_4063:
[----:B------:R-:W-:Y:S02]  /*18b0*/  ULDC.64 UR4, c[0x0][0xa10] ;  /* 0x0002840000047ab9 */ /* 0x000fe40000000a00 */
        /* <DEDUP_REMOVED lines=11> */
[----:B0-----:R-:W-:-:S12]  /*1970*/  IMAD.MOV.U32 R4, RZ, RZ, RZ ;  /* 0x000000ffff047224 */ /* 0x001fd800078e00ff */
[----:B------:R-:W-:-:S04]  /*1980*/  @P1 IADD3 R6, P2, R225, UR4, RZ ;  /* 0x00000004e1061c10 */ /* 0x000fc8000ff5e0ff */
[----:B------:R-:W-:-:S05]  /*1990*/  @P1 IADD3.X R7, R226, UR5, RZ, P2, !PT ;  /* 0x00000005e2071c10 */ /* 0x000fca00097fe4ff */
[----:B------:R0:W5:Y:S01]  /*19a0*/  @P1 LDG.E R148, desc[UR60][R6.64] ;  /* 0x0000003c06941981 */ /* 0x000162000c1e1900 */
[----:B------:R-:W-:Y:S01]  /*19b0*/  PLOP3.LUT P2, PT, PT, PT, PT, 0x80, 0x0 ;  /* 0x000000000000781c */ /* 0x000fe20003f4f070 */
[----:B--2---:R-:W-:Y:S02]  /*19c0*/  @P0 IMAD.IADD R2, R3, 0x1, -R0 ;  /* 0x0000000103020824 */ /* 0x004fe400078e0a00 */
[----:B------:R-:W-:Y:S02]  /*19d0*/  IMAD.MOV R0, RZ, RZ, -R9 ;  /* 0x000000ffff007224 */ /* 0x000fe400078e0a09 */
[----:B------:R-:W-:-:S03]  /*19e0*/  IMAD.IADD R153, R9, 0x1, R2 ;  /* 0x0000000109997824 */ /* 0x000fc600078e0202 */
[----:B------:R-:W-:Y:S02]  /*19f0*/  VIMNMX R0, RZ, R0, !PT ;  /* 0x00000000ff007248 */ /* 0x000fe40007fe0100 */
[----:B------:R-:W-:-:S05]  /*1a00*/  IADD3 R5, R153, 0x6f, RZ ;  /* 0x0000006f99057810 */ /* 0x000fca0007ffe0ff */
[----:B------:R-:W-:-:S05]  /*1a10*/  IMAD.HI R4, R5, -0x6db6db6d, R4 ;  /* 0x9249249305047827 */ /* 0x000fca00078e0204 */
[----:B------:R-:W-:-:S04]  /*1a20*/  SHF.R.U32.HI R155, RZ, 0x1f, R4 ;  /* 0x0000001fff9b7819 */ /* 0x000fc80000011604 */
[----:B------:R-:W-:Y:S02]  /*1a30*/  LEA.HI.SX32 R155, R4, R155, 0x1a ;  /* 0x0000009b049b7211 */ /* 0x000fe400078fd2ff */
[----:B------:R-:W-:-:S03]  /*1a40*/  SHF.R.U32.HI R4, RZ, 0x4, R0 ;  /* 0x00000004ff047819 */ /* 0x000fc60000011600 */
[----:B------:R-:W-:Y:S02]  /*1a50*/  IMAD R3, R155, 0x70, -R9 ;  /* 0x000000709b037824 */ /* 0x000fe400078e0a09 */
[----:B------:R-:W-:-:S03]  /*1a60*/  IMAD.WIDE.U32 R4, R4, 0x24924925, RZ ;  /* 0x2492492504047825 */ /* 0x000fc600078e00ff */
[----:B------:R-:W-:Y:S02]  /*1a70*/  VIMNMX R3, R3, R2, PT ;  /* 0x0000000203037248 */ /* 0x000fe40003fe0100 */
[----:B------:R-:W-:Y:S02]  /*1a80*/  MOV R135, R5 ;  /* 0x0000000500877202 */ /* 0x000fe40000000f00 */
[----:B------:R-:W-:-:S03]  /*1a90*/  ISETP.GT.AND P0, PT, R3, R0, PT ;  /* 0x000000000300720c */ /* 0x000fc60003f04270 */
[----:B------:R-:W-:-:S10]  /*1aa0*/  IMAD.MOV.U32 R24, RZ, RZ, R135 ;  /* 0x000000ffff187224 */ /* 0x000fd400078e0087 */
[----:B0-----:R-:W-:Y:S02]  /*1ab0*/  @P0 VIADD R7, R3, 0x6f ;  /* 0x0000006f03070836 */ /* 0x001fe40000000000 */
[----:B------:R-:W-:-:S04]  /*1ac0*/  @P0 IMAD.MOV.U32 R6, RZ, RZ, RZ ;  /* 0x000000ffff060224 */ /* 0x000fc800078e00ff */
[----:B------:R-:W-:-:S05]  /*1ad0*/  @P0 IMAD.HI R6, R7, -0x6db6db6d, R6 ;  /* 0x9249249307060827 */ /* 0x000fca00078e0206 */
[----:B------:R-:W-:-:S04]  /*1ae0*/  @P0 SHF.R.U32.HI R3, RZ, 0x1f, R6 ;  /* 0x0000001fff030819 */ /* 0x000fc80000011606 */
[----:B------:R-:W-:-:S04]  /*1af0*/  @P0 LEA.HI.SX32 R24, R6, R3, 0x1a ;  /* 0x0000000306180211 */ /* 0x000fc800078fd2ff */
        /* <DEDUP_REMOVED lines=13> */
[----:B------:R-:W-:Y:S01]  /*1bd0*/  MOV R10, UR6 ;  /* 0x00000006000a7c02 */ /* 0x000fe20008000f00 */
[----:B------:R-:W-:Y:S01]  /*1be0*/  IMAD.U32 R6, RZ, RZ, UR4 ;  /* 0x00000004ff067e24 */ /* 0x000fe2000f8e00ff */
[----:B------:R-:W-:Y:S01]  /*1bf0*/  MOV R13, RZ ;  /* 0x000000ff000d7202 */ /* 0x000fe20000000f00 */
[----:B------:R-:W-:-:S02]  /*1c00*/  IMAD.U32 R7, RZ, RZ, UR5 ;  /* 0x00000005ff077e24 */ /* 0x000fc4000f8e00ff */
[----:B------:R-:W-:Y:S02]  /*1c10*/  IMAD.U32 R11, RZ, RZ, UR7 ;  /* 0x00000007ff0b7e24 */ /* 0x000fe4000f8e00ff */
[----:B------:R-:W-:Y:S02]  /*1c20*/  IMAD.MOV.U32 R8, RZ, RZ, 0x70 ;  /* 0x00000070ff087424 */ /* 0x000fe400078e00ff */
[----:B0-----:R-:W-:-:S07]  /*1c30*/  IMAD.MOV.U32 R12, RZ, RZ, 0x1 ;  /* 0x00000001ff0c7424 */ /* 0x001fce00078e00ff */
[----:B------:R-:W-:-:S07]  /*1c40*/  LEPC R20, `(.L_x_4066) ;  /* 0x000000001014794e */ /* 0x000fce0000000000 */
[----:B-1---5:R-:W-:Y:S05]  /*1c50*/  CALL.ABS.NOINC R14 ;  /* 0x000000000e007343 */ /* 0x022fea0003c00000 */
.L_x_4066:
[----:B------:R-:W-:Y:S05]  /*1c60*/  BSYNC B6 ;  /* 0x0000000000067941 */ /* 0x000fea0003800000 */
.L_x_4065:
        /* <DEDUP_REMOVED lines=20> */
.L_x_4068:
[----:B------:R-:W-:Y:S05]  /*1db0*/  BSYNC B6 ;  /* 0x0000000000067941 */ /* 0x000fea0003800000 */
.L_x_4067:
[----:B------:R-:W-:Y:S01]  /*1dc0*/  ULDC.64 UR4, c[0x0][0x9f8] ;  /* 0x00027e0000047ab9 */ /* 0x000fe20000000a00 */
[----:B------:R-:W2:Y:S01]  /*1dd0*/  LDL.LU R28, [R1+0x8] ;  /* 0x00000800011c7983 */ /* 0x000ea20000300800 */
[----:B------:R-:W-:Y:S01]  /*1de0*/  ISETP.NE.U32.AND P0, PT, RZ, UR4, PT ;  /* 0x00000004ff007c0c */ /* 0x000fe2000bf05070 */
[----:B------:R-:W-:Y:S01]  /*1df0*/  VIADD R0, R18, 0x20 ;  /* 0x0000002012007836 */ /* 0x000fe20000000000 */
[----:B------:R-:W-:Y:S01]  /*1e00*/  SHF.R.S32.HI R11, RZ, 0x1f, R134 ;  /* 0x0000001fff0b7819 */ /* 0x000fe20000011486 */
[----:B------:R-:W0:Y:S01]  /*1e10*/  LDC.64 R114, c[0x0][0x300] ;  /* 0x0000c000ff727b82 */ /* 0x000e220000000a00 */
[----:B------:R-:W-:Y:S01]  /*1e20*/  ISETP.NE.AND.EX P0, PT, RZ, UR5, PT, P0 ;  /* 0x00000005ff007c0c */ /* 0x000fe2000bf05300 */
[----:B------:R-:W-:Y:S01]  /*1e30*/  ULDC UR6, c[0x0][0x2f4] ;  /* 0x0000bd0000067ab9 */ /* 0x000fe20000000800 */
[----:B------:R-:W-:Y:S01]  /*1e40*/  SHF.R.S32.HI R19, RZ, 0x1f, R18 ;  /* 0x0000001fff137819 */ /* 0x000fe20000011412 */
[----:B------:R-:W-:Y:S01]  /*1e50*/  IMAD.IADD R123, R123, 0x1, R26 ;  /* 0x000000017b7b7824 */ /* 0x000fe200078e021a */
[----:B------:R-:W-:-:S03]  /*1e60*/  ULDC.64 UR8, c[0x0][0xa08] ;  /* 0x0002820000087ab9 */ /* 0x000fc60000000a00 */
[----:B------:R-:W1:Y:S06]  /*1e70*/  LDC.64 R108, c[0x0][0x408] ;  /* 0x00010200ff6c7b82 */ /* 0x000e6c0000000a00 */
[----:B------:R-:W-:Y:S02]  /*1e80*/  @P0 IADD3 R4, P1, R225, UR4, RZ ;  /* 0x00000004e1040c10 */ /* 0x000fe4000ff3e0ff */
[----:B------:R-:W3:Y:S02]  /*1e90*/  LDC.64 R102, c[0x0][0x3f8] ;  /* 0x0000fe00ff667b82 */ /* 0x000ee40000000a00 */
[----:B------:R-:W-:Y:S01]  /*1ea0*/  @P0 IADD3.X R5, R226, UR5, RZ, P1, !PT ;  /* 0x00000005e2050c10 */ /* 0x000fe20008ffe4ff */
[----:B------:R-:W-:-:S04]  /*1eb0*/  ULDC.64 UR4, c[0x0][0x330] ;  /* 0x0000cc0000047ab9 */ /* 0x000fc80000000a00 */
[----:B------:R4:W2:Y:S01]  /*1ec0*/  @P0 LDG.E R25, desc[UR60][R4.64] ;  /* 0x0000003c04190981 */ /* 0x0008a2000c1e1900 */
[----:B------:R-:W-:Y:S01]  /*1ed0*/  IMAD R3, R11, UR4, RZ ;  /* 0x000000040b037c24 */ /* 0x000fe2000f8e02ff */
[----:B------:R-:W-:Y:S01]  /*1ee0*/  ISETP.GE.AND P1, PT, R0, UR6, PT ;  /* 0x0000000600007c0c */ /* 0x000fe2000bf26270 */
[----:B------:R-:W-:Y:S01]  /*1ef0*/  IMAD.WIDE.U32 R116, R134, UR4, R18 ;  /* 0x0000000486747c25 */ /* 0x000fe2000f8e0012 */
[----:B------:R-:W-:Y:S01]  /*1f00*/  ISETP.GE.AND P0, PT, R18, UR6, PT ;  /* 0x0000000612007c0c */ /* 0x000fe2000bf06270 */
[----:B------:R-:W3:Y:S01]  /*1f10*/  LDC R31, c[0x0][0x3f4] ;  /* 0x0000fd00ff1f7b82 */ /* 0x000ee20000000800 */
[----:B------:R-:W-:Y:S01]  /*1f20*/  SHF.R.S32.HI R15, RZ, 0x1f, R123 ;  /* 0x0000001fff0f7819 */ /* 0x000fe2000001147b */
[----:B------:R-:W-:Y:S01]  /*1f30*/  IMAD R3, R134, UR5, R3 ;  /* 0x0000000586037c24 */ /* 0x000fe2000f8e0203 */
[----:B------:R-:W-:Y:S01]  /*1f40*/  SEL R6, RZ, 0x1, P0 ;  /* 0x00000001ff067807 */ /* 0x000fe20000000000 */
[----:B------:R-:W-:Y:S01]  /*1f50*/  ULDC.64 UR4, c[0x0][0x308] ;  /* 0x0000c20000047ab9 */ /* 0x000fe20000000a00 */
[----:B----4-:R-:W-:Y:S01]  /*1f60*/  SEL R4, RZ, 0xffffffff, P1 ;  /* 0xffffffffff047807 */ /* 0x010fe20000800000 */
[C---:B------:R-:W-:Y:S01]  /*1f70*/  VIADD R5, R18.reuse, 0x80 ;  /* 0x0000008012057836 */ /* 0x040fe20000000000 */
[----:B------:R-:W-:Y:S01]  /*1f80*/  IADD3 R117, R117, R3, RZ ;  /* 0x0000000375757210 */ /* 0x000fe20007ffe0ff */
[----:B------:R-:W-:Y:S01]  /*1f90*/  VIADD R3, R18, 0x40 ;  /* 0x0000004012037836 */ /* 0x000fe20000000000 */
[----:B------:R-:W-:Y:S01]  /*1fa0*/  SHF.R.S32.HI R150, RZ, 0x1f, R204 ;  /* 0x0000001fff967819 */ /* 0x000fe200000114cc */
[----:B------:R-:W-:Y:S01]  /*1fb0*/  IMAD.SHL.U32 R7, R4, 0x2, RZ ;  /* 0x0000000204077824 */ /* 0x000fe200078e00ff */
[----:B------:R-:W-:Y:S01]  /*1fc0*/  IADD3 R4, R18, 0x60, RZ ;  /* 0x0000006012047810 */ /* 0x000fe20007ffe0ff */
[-C--:B0-----:R-:W-:Y:S01]  /*1fd0*/  IMAD R12, R15, R114.reuse, RZ ;  /* 0x000000720f0c7224 */ /* 0x081fe200078e02ff */
[----:B------:R-:W-:Y:S01]  /*1fe0*/  ISETP.GE.AND P0, PT, R3, UR6, PT ;  /* 0x0000000603007c0c */ /* 0x000fe2000bf06270 */
[----:B------:R-:W-:Y:S01]  /*1ff0*/  IMAD R11, R11, UR4, RZ ;  /* 0x000000040b0b7c24 */ /* 0x000fe2000f8e02ff */
[----:B------:R-:W-:Y:S01]  /*2000*/  ISETP.GE.AND P1, PT, R4, UR6, PT ;  /* 0x0000000604007c0c */ /* 0x000fe2000bf26270 */
[----:B------:R-:W-:Y:S01]  /*2010*/  IMAD R13, R123, R115, R12 ;  /* 0x000000737b0d7224 */ /* 0x000fe200078e020c */
[----:B------:R-:W-:Y:S01]  /*2020*/  LOP3.LUT R8, R7, 0x2, R6, 0xe2, !PT ;  /* 0x0000000207087812 */ /* 0x000fe200078ee206 */
[----:B------:R-:W-:Y:S01]  /*2030*/  IMAD.WIDE.U32 R6, R123, R114, RZ ;  /* 0x000000727b067225 */ /* 0x000fe200078e00ff */
[----:B------:R-:W-:-:S02]  /*2040*/  SEL R9, RZ, 0x4, P0 ;  /* 0x00000004ff097807 */ /* 0x000fc40000000000 */
[----:B------:R-:W-:Y:S01]  /*2050*/  SEL R10, RZ, 0x8, P1 ;  /* 0x00000008ff0a7807 */ /* 0x000fe20000800000 */
[----:B------:R-:W-:Y:S01]  /*2060*/  IMAD.IADD R7, R7, 0x1, R13 ;  /* 0x0000000107077824 */ /* 0x000fe200078e020d */
[----:B------:R-:W-:Y:S01]  /*2070*/  ISETP.GE.AND P2, PT, R5, UR6, PT ;  /* 0x0000000605007c0c */ /* 0x000fe2000bf46270 */
[----:B------:R-:W-:Y:S01]  /*2080*/  IMAD R11, R134, UR5, R11 ;  /* 0x00000005860b7c24 */ /* 0x000fe2000f8e020b */
[----:B------:R-:W-:Y:S01]  /*2090*/  LOP3.LUT R8, R10, R8, R9, 0xfe, !PT ;  /* 0x000000080a087212 */ /* 0x000fe200078efe09 */
[----:B------:R-:W-:Y:S01]  /*20a0*/  IMAD.WIDE.U32 R6, R134, UR4, R6 ;  /* 0x0000000486067c25 */ /* 0x000fe2000f8e0006 */
[----:B------:R-:W-:Y:S01]  /*20b0*/  SEL R9, RZ, 0x10, P2 ;  /* 0x00000010ff097807 */ /* 0x000fe20001000000 */
[----:B------:R-:W-:Y:S01]  /*20c0*/  ULDC.64 UR4, c[0x0][0x310] ;  /* 0x0000c40000047ab9 */ /* 0x000fe20000000a00 */
[----:B------:R-:W-:Y:S01]  /*20d0*/  ISETP.NE.U32.AND P0, PT, RZ, UR8, PT ;  /* 0x00000008ff007c0c */ /* 0x000fe2000bf05070 */
[----:B------:R-:W-:Y:S01]  /*20e0*/  IMAD.IADD R7, R7, 0x1, R11 ;  /* 0x0000000107077824 */ /* 0x000fe200078e020b */
[----:B------:R-:W-:Y:S01]  /*20f0*/  LOP3.LUT R30, R8, R9, RZ, 0xfc, !PT ;  /* 0x00000009081e7212 */ /* 0x000fe200078efcff */
[----:B-1----:R-:W-:Y:S01]  /*2100*/  IMAD.WIDE.U32 R110, R204, R108, R18 ;  /* 0x0000006ccc6e7225 */ /* 0x002fe200078e0012 */
[----:B------:R-:W-:-:S02]  /*2110*/  ISETP.NE.AND.EX P0, PT, RZ, UR9, PT, P0 ;  /* 0x00000009ff007c0c */ /* 0x000fc4000bf05300 */
[----:B------:R-:W-:Y:S01]  /*2120*/  SHF.R.S32.HI R23, RZ, 0x1f, R22 ;  /* 0x0000001fff177819 */ /* 0x000fe20000011416 */
[----:B---3--:R-:W-:Y:S01]  /*2130*/  IMAD.WIDE.U32 R104, R204, R102, R18 ;  /* 0x00000066cc687225 */ /* 0x008fe200078e0012 */
[-C--:B------:R-:W-:Y:S02]  /*2140*/  ISETP.GE.AND P1, PT, R0, R31.reuse, PT ;  /* 0x0000001f0000720c */ /* 0x080fe40003f26270 */
[----:B------:R-:W-:Y:S01]  /*2150*/  ISETP.GE.AND P3, PT, R3, R31, PT ;  /* 0x0000001f0300720c */ /* 0x000fe20003f66270 */
[----:B------:R-:W-:Y:S01]  /*2160*/  IMAD.WIDE.U32 R112, R204, R108, R22 ;  /* 0x0000006ccc707225 */ /* 0x000fe200078e0016 */
[----:B------:R-:W-:Y:S02]  /*2170*/  SHF.R.U32.HI R20, RZ, 0x3, R206 ;  /* 0x00000003ff147819 */ /* 0x000fe400000116ce */
[----:B------:R-:W-:Y:S01]  /*2180*/  LOP3.LUT P2, RZ, R220, 0x4, RZ, 0xc0, !PT ;  /* 0x00000004dcff7812 */ /* 0x000fe2000784c0ff */
[----:B------:R-:W-:Y:S01]  /*2190*/  IMAD.WIDE.U32 R106, R204, R102, R22 ;  /* 0x00000066cc6a7225 */ /* 0x000fe200078e0016 */
[----:B------:R-:W-:-:S02]  /*21a0*/  SHF.L.U64.HI R138, R114, 0x6, R115 ;  /* 0x00000006728a7819 */ /* 0x000fc40000010273 */
[----:B------:R-:W-:Y:S01]  /*21b0*/  SHF.R.S32.HI R151, RZ, 0x1f, R229 ;  /* 0x0000001fff977819 */ /* 0x000fe200000114e5 */
[----:B------:R-:W-:Y:S02]  /*21c0*/  IMAD.SHL.U32 R132, R31, 0x2, RZ ;  /* 0x000000021f847824 */ /* 0x000fe400078e00ff */
[----:B------:R-:W-:Y:S02]  /*21d0*/  IMAD R35, R103, 0x70, RZ ;  /* 0x0000007067237824 */ /* 0x000fe400078e02ff */
[----:B------:R-:W-:Y:S02]  /*21e0*/  IMAD R33, R115, 0x70, RZ ;  /* 0x0000007073217824 */ /* 0x000fe400078e02ff */
[----:B------:R-:W-:Y:S02]  /*21f0*/  IMAD.SHL.U32 R139, R114, 0x40, RZ ;  /* 0x00000040728b7824 */ /* 0x000fe400078e00ff */
[----:B------:R-:W-:Y:S01]  /*2200*/  IMAD R137, R109, 0x70, RZ ;  /* 0x000000706d897824 */ /* 0x000fe200078e02ff */
[----:B--2---:R-:W-:-:S04]  /*2210*/  LOP3.LUT R28, R28, 0xfffffffe, RZ, 0xc0, !PT ;  /* 0xfffffffe1c1c7812 */ /* 0x004fc800078ec0ff */
[----:B------:R-:W-:-:S04]  /*2220*/  @P3 LOP3.LUT R28, R28, 0x1, RZ, 0xfc, !PT ;  /* 0x000000011c1c3812 */ /* 0x000fc800078efcff */
[----:B------:R-:W-:-:S04]  /*2230*/  LOP3.LUT R28, R28, 0xfffffffb, RZ, 0xc0, !PT ;  /* 0xfffffffb1c1c7812 */ /* 0x000fc800078ec0ff */
[----:B------:R-:W-:-:S05]  /*2240*/  @P2 LOP3.LUT R28, R28, 0x4, RZ, 0xfc, !PT ;  /* 0x000000041c1c2812 */ /* 0x000fca00078efcff */
[----:B------:R0:W-:Y:S01]  /*2250*/  STL [R1+0x8], R28 ;  /* 0x0000081c01007387 */ /* 0x0001e20000100800 */
[----:B------:R-:W-:Y:S02]  /*2260*/  SHF.R.S32.HI R8, RZ, 0x1f, R25 ;  /* 0x0000001fff087819 */ /* 0x000fe40000011419 */
[----:B------:R-:W-:Y:S02]  /*2270*/  SEL R39, R25, RZ, !P0 ;  /* 0x000000ff19277207 */ /* 0x000fe40004000000 */
[----:B------:R-:W-:Y:S01]  /*2280*/  SEL R10, R8, RZ, !P0 ;  /* 0x000000ff080a7207 */ /* 0x000fe20004000000 */
[----:B------:R-:W-:Y:S02]  /*2290*/  IMAD R8, R150, R108, RZ ;  /* 0x0000006c96087224 */ /* 0x000fe400078e02ff */
[----:B------:R-:W-:-:S04]  /*22a0*/  IMAD.WIDE.U32 R118, R39, UR4, R6 ;  /* 0x0000000427767c25 */ /* 0x000fc8000f8e0006 */
[----:B------:R-:W-:Y:S02]  /*22b0*/  IMAD R12, R10, UR4, RZ ;  /* 0x000000040a0c7c24 */ /* 0x000fe4000f8e02ff */
[----:B------:R-:W-:Y:S02]  /*22c0*/  IMAD R11, R204, R109, R8 ;  /* 0x0000006dcc0b7224 */ /* 0x000fe400078e0208 */
[----:B------:R-:W-:Y:S01]  /*22d0*/  IMAD R13, R39, UR5, R12 ;  /* 0x00000005270d7c24 */ /* 0x000fe2000f8e020c */
[----:B------:R-:W-:Y:S01]  /*22e0*/  ULDC.64 UR4, c[0x0][0x338] ;  /* 0x0000ce0000047ab9 */ /* 0x000fe20000000a00 */
[-C--:B------:R-:W-:Y:S01]  /*22f0*/  IMAD R6, R150, R114.reuse, RZ ;  /* 0x0000007296067224 */ /* 0x080fe200078e02ff */
[----:B------:R-:W-:Y:S01]  /*2300*/  IADD3 R113, R113, R11, RZ ;  /* 0x0000000b71717210 */ /* 0x000fe20007ffe0ff */
[----:B------:R-:W-:-:S04]  /*2310*/  IMAD.WIDE.U32 R8, R204, R114, R18 ;  /* 0x00000072cc087225 */ /* 0x000fc800078e0012 */
[----:B------:R-:W-:Y:S01]  /*2320*/  IMAD R12, R204, R115, R6 ;  /* 0x00000073cc0c7224 */ /* 0x000fe200078e0206 */
[----:B------:R-:W-:Y:S01]  /*2330*/  IADD3 R6, P0, R118, R8, RZ ;  /* 0x0000000876067210 */ /* 0x000fe20007f1e0ff */
[----:B------:R-:W-:Y:S02]  /*2340*/  IMAD.IADD R7, R119, 0x1, R13 ;  /* 0x0000000177077824 */ /* 0x000fe400078e020d */
[----:B------:R-:W-:Y:S02]  /*2350*/  IMAD R10, R10, UR4, RZ ;  /* 0x000000040a0a7c24 */ /* 0x000fe4000f8e02ff */
[----:B------:R-:W-:Y:S01]  /*2360*/  IMAD.IADD R111, R11, 0x1, R111 ;  /* 0x000000010b6f7824 */ /* 0x000fe200078e026f */
[----:B------:R-:W-:Y:S01]  /*2370*/  IADD3.X R8, R7, R9, R12, P0, !PT ;  /* 0x0000000907087210 */ /* 0x000fe200007fe40c */
[----:B------:R-:W-:Y:S01]  /*2380*/  IMAD R9, R150, R102, RZ ;  /* 0x0000006696097224 */ /* 0x000fe200078e02ff */
[----:B------:R-:W-:Y:S01]  /*2390*/  ISETP.GE.AND P0, PT, R18, R31, PT ;  /* 0x0000001f1200720c */ /* 0x000fe20003f06270 */
[----:B------:R-:W-:Y:S01]  /*23a0*/  IMAD.WIDE.U32 R116, R39, UR4, R116 ;  /* 0x0000000427747c25 */ /* 0x000fe2000f8e0074 */
[----:B------:R-:W-:-:S03]  /*23b0*/  SEL R11, R31, RZ, P1 ;  /* 0x000000ff1f0b7207 */ /* 0x000fc60000800000 */
[----:B------:R-:W-:Y:S01]  /*23c0*/  IMAD R13, R204, R103, R9 ;  /* 0x00000067cc0d7224 */ /* 0x000fe200078e0209 */
[----:B------:R-:W-:Y:S01]  /*23d0*/  SEL R9, R31, RZ, P0 ;  /* 0x000000ff1f097207 */ /* 0x000fe20000000000 */
[----:B------:R-:W-:Y:S01]  /*23e0*/  IMAD R39, R39, UR5, R10 ;  /* 0x0000000527277c24 */ /* 0x000fe2000f8e020a */
[----:B------:R-:W-:Y:S01]  /*23f0*/  SEL R10, R31, RZ, P3 ;  /* 0x000000ff1f0a7207 */ /* 0x000fe20001800000 */
[----:B------:R-:W-:Y:S01]  /*2400*/  IMAD.IADD R11, R0, 0x1, R11 ;  /* 0x00000001000b7824 */ /* 0x000fe200078e020b */
[----:B------:R-:W-:Y:S01]  /*2410*/  IADD3 R105, R13, R105, RZ ;  /* 0x000000690d697210 */ /* 0x000fe20007ffe0ff */
[----:B------:R-:W-:Y:S01]  /*2420*/  IMAD.IADD R9, R18, 0x1, R9 ;  /* 0x0000000112097824 */ /* 0x000fe200078e0209 */
[----:B------:R-:W-:Y:S01]  /*2430*/  IADD3 R122, P3, R204, R123, RZ ;  /* 0x0000007bcc7a7210 */ /* 0x000fe20007f7e0ff */
[----:B------:R-:W-:Y:S01]  /*2440*/  IMAD.IADD R14, R3, 0x1, R10 ;  /* 0x00000001030e7824 */ /* 0x000fe200078e020a */
[----:B------:R-:W-:Y:S01]  /*2450*/  SHF.R.S32.HI R12, RZ, 0x1f, R11 ;  /* 0x0000001fff0c7819 */ /* 0x000fe2000001140b */
[----:B------:R-:W-:Y:S01]  /*2460*/  IMAD.IADD R107, R107, 0x1, R13 ;  /* 0x000000016b6b7824 */ /* 0x000fe200078e020d */
[----:B------:R-:W-:Y:S01]  /*2470*/  SHF.R.S32.HI R10, RZ, 0x1f, R9 ;  /* 0x0000001fff0a7819 */ /* 0x000fe20000011409 */
[----:B-----5:R-:W-:Y:S01]  /*2480*/  IMAD.WIDE.U32 R104, R148, R102, R104 ;  /* 0x0000006694687225 */ /* 0x020fe200078e0068 */
[----:B------:R-:W-:-:S02]  /*2490*/  LEA.HI R27, R12, R11, RZ, 0x3 ;  /* 0x0000000b0c1b7211 */ /* 0x000fc400078f18ff */
[-C--:B------:R-:W-:Y:S01]  /*24a0*/  LEA.HI R25, R10, R9.reuse, RZ, 0x3 ;  /* 0x000000090a197211 */ /* 0x080fe200078f18ff */
[----:B------:R-:W-:Y:S01]  /*24b0*/  IMAD.WIDE.U32 R106, R148, R102, R106 ;  /* 0x00000066946a7225 */ /* 0x000fe200078e006a */
[----:B------:R-:W-:Y:S02]  /*24c0*/  LEA.HI R9, R10, R9, RZ, 0x6 ;  /* 0x000000090a097211 */ /* 0x000fe400078f30ff */
[----:B------:R-:W-:Y:S01]  /*24d0*/  LEA.HI R10, R12, R11, RZ, 0x6 ;  /* 0x0000000b0c0a7211 */ /* 0x000fe200078f30ff */
[----:B------:R-:W-:Y:S01]  /*24e0*/  IMAD.WIDE.U32 R114, R114, 0x70, RZ ;  /* 0x0000007072727825 */ /* 0x000fe200078e00ff */
[----:B------:R-:W-:Y:S02]  /*24f0*/  LOP3.LUT R12, R212, 0x38, R27, 0xf8, !PT ;  /* 0x00000038d40c7812 */ /* 0x000fe400078ef81b */
[----:B------:R-:W-:Y:S01]  /*2500*/  SHF.R.S32.HI R11, RZ, 0x6, R10 ;  /* 0x00000006ff0b7819 */ /* 0x000fe2000001140a */
[----:B------:R-:W-:Y:S01]  /*2510*/  IMAD.WIDE.U32 R112, R148, R108, R112 ;  /* 0x0000006c94707225 */ /* 0x000fe200078e0070 */
[----:B------:R-:W-:-:S02]  /*2520*/  SHF.R.S32.HI R9, RZ, 0x6, R9 ;  /* 0x00000006ff097819 */ /* 0x000fc40000011409 */
[----:B------:R-:W-:Y:S01]  /*2530*/  LOP3.LUT R13, R206, 0x38, R25, 0xf8, !PT ;  /* 0x00000038ce0d7812 */ /* 0x000fe200078ef819 */
[----:B------:R-:W-:Y:S01]  /*2540*/  IMAD R145, R11, 0x1c00, R214 ;  /* 0x00001c000b917824 */ /* 0x000fe200078e02d6 */
[----:B------:R-:W-:Y:S01]  /*2550*/  SHF.R.S32.HI R21, RZ, 0x1f, R14 ;  /* 0x0000001fff157819 */ /* 0x000fe2000001140e */
[--C-:B------:R-:W-:Y:S01]  /*2560*/  IMAD R144, R9, 0x1c00, R216.reuse ;  /* 0x00001c0009907824 */ /* 0x100fe200078e02d8 */
[----:B------:R-:W-:Y:S01]  /*2570*/  LOP3.LUT R12, R12, R213, RZ, 0x3c, !PT ;  /* 0x000000d50c0c7212 */ /* 0x000fe200078e3cff */
[----:B------:R-:W-:Y:S01]  /*2580*/  IMAD R142, R11, 0x1c00, R216 ;  /* 0x00001c000b8e7824 */ /* 0x000fe200078e02d8 */
[----:B------:R-:W-:Y:S01]  /*2590*/  LOP3.LUT R13, R13, R20, RZ, 0x3c, !PT ;  /* 0x000000140d0d7212 */ /* 0x000fe200078e3cff */
[----:B------:R-:W-:Y:S01]  /*25a0*/  IMAD R146, R9, 0x1c00, R214 ;  /* 0x00001c0009927824 */ /* 0x000fe200078e02d6 */
[----:B------:R-:W-:Y:S01]  /*25b0*/  LEA.HI R29, R21, R14, RZ, 0x3 ;  /* 0x0000000e151d7211 */ /* 0x000fe200078f18ff */
[----:B------:R-:W-:Y:S01]  /*25c0*/  IMAD.IADD R145, R145, 0x1, R12 ;  /* 0x0000000191917824 */ /* 0x000fe200078e020c */
[----:B------:R-:W-:Y:S01]  /*25d0*/  LOP3.LUT R12, R206, 0x38, R27, 0xf8, !PT ;  /* 0x00000038ce0c7812 */ /* 0x000fe200078ef81b */
[----:B------:R-:W-:Y:S01]  /*25e0*/  IMAD.IADD R144, R144, 0x1, R13 ;  /* 0x0000000190907824 */ /* 0x000fe200078e020d */
[----:B------:R-:W-:Y:S01]  /*25f0*/  LOP3.LUT R13, R206, 0x38, R29, 0xf8, !PT ;  /* 0x00000038ce0d7812 */ /* 0x000fe200078ef81d */
[----:B------:R-:W-:Y:S01]  /*2600*/  IMAD.WIDE.U32 R110, R148, R108, R110 ;  /* 0x0000006c946e7225 */ /* 0x000fe200078e006e */
[----:B------:R-:W-:-:S02]  /*2610*/  LOP3.LUT R11, R12, R20, RZ, 0x3c, !PT ;  /* 0x000000140c0b7212 */ /* 0x000fc400078e3cff */
[----:B------:R-:W-:Y:S01]  /*2620*/  LOP3.LUT R12, R13, R20, RZ, 0x3c, !PT ;  /* 0x000000140d0c7212 */ /* 0x000fe200078e3cff */
[----:B------:R-:W-:Y:S01]  /*2630*/  VIADD R13, R18, 0xa0 ;  /* 0x000000a0120d7836 */ /* 0x000fe20000000000 */
[----:B------:R-:W1:Y:S01]  /*2640*/  S2R R20, SR_TID.X ;  /* 0x0000000000147919 */ /* 0x000e620000002100 */
[----:B------:R-:W-:Y:S01]  /*2650*/  LOP3.LUT R10, R212, 0x38, R25, 0xf8, !PT ;  /* 0x00000038d40a7812 */ /* 0x000fe200078ef819 */
[----:B------:R-:W-:Y:S01]  /*2660*/  IMAD.IADD R142, R142, 0x1, R11 ;  /* 0x000000018e8e7824 */ /* 0x000fe200078e020b */
[----:B------:R-:W-:Y:S01]  /*2670*/  LEA.HI R14, R21, R14, RZ, 0x6 ;  /* 0x0000000e150e7211 */ /* 0x000fe200078f30ff */
[----:B------:R-:W-:Y:S01]  /*2680*/  IMAD.IADD R134, R115, 0x1, R33 ;  /* 0x0000000173867824 */ /* 0x000fe200078e0221 */
[----:B------:R-:W-:Y:S01]  /*2690*/  LOP3.LUT R9, R10, R213, RZ, 0x3c, !PT ;  /* 0x000000d50a097212 */ /* 0x000fe200078e3cff */
[----:B------:R-:W-:Y:S01]  /*26a0*/  IMAD.IADD R39, R117, 0x1, R39 ;  /* 0x0000000175277824 */ /* 0x000fe200078e0227 */
[----:B------:R-:W-:Y:S02]  /*26b0*/  SHF.R.S32.HI R11, RZ, 0x1f, R148 ;  /* 0x0000001fff0b7819 */ /* 0x000fe40000011494 */
[----:B------:R-:W-:-:S02]  /*26c0*/  IADD3 R146, R146, R9, RZ ;  /* 0x0000000992927210 */ /* 0x000fc40007ffe0ff */
[----:B------:R-:W-:Y:S02]  /*26d0*/  SHF.R.S32.HI R9, RZ, 0x6, R14 ;  /* 0x00000006ff097819 */ /* 0x000fe4000001140e */
[C---:B------:R-:W-:Y:S02]  /*26e0*/  LOP3.LUT R10, R212.reuse, 0x38, R29, 0xf8, !PT ;  /* 0x00000038d40a7812 */ /* 0x040fe400078ef81d */
[----:B------:R-:W-:Y:S01]  /*26f0*/  ISETP.GE.AND P2, PT, R13, UR6, PT ;  /* 0x000000060d007c0c */ /* 0x000fe2000bf46270 */
[C---:B------:R-:W-:Y:S01]  /*2700*/  IMAD R143, R9.reuse, 0x1c00, R214 ;  /* 0x00001c00098f7824 */ /* 0x040fe200078e02d6 */
[----:B------:R-:W-:Y:S01]  /*2710*/  LOP3.LUT R14, R212, 0x18, R18, 0xf8, !PT ;  /* 0x00000018d40e7812 */ /* 0x000fe200078ef812 */
[----:B------:R-:W-:Y:S01]  /*2720*/  IMAD R141, R9, 0x1c00, R216 ;  /* 0x00001c00098d7824 */ /* 0x000fe200078e02d8 */
[-C--:B------:R-:W-:Y:S01]  /*2730*/  LOP3.LUT R10, R10, R213.reuse, RZ, 0x3c, !PT ;  /* 0x000000d50a0a7212 */ /* 0x080fe200078e3cff */
[C---:B------:R-:W-:Y:S01]  /*2740*/  IMAD R9, R11.reuse, R108, RZ ;  /* 0x0000006c0b097224 */ /* 0x040fe200078e02ff */
[----:B------:R-:W-:Y:S01]  /*2750*/  SEL R31, RZ, 0x20, P2 ;  /* 0x00000020ff1f7807 */ /* 0x000fe20001000000 */
[----:B------:R-:W-:Y:S01]  /*2760*/  IMAD R11, R11, R102, RZ ;  /* 0x000000660b0b7224 */ /* 0x000fe200078e02ff */
[----:B------:R-:W-:Y:S01]  /*2770*/  LOP3.LUT R21, R14, R213, RZ, 0x3c, !PT ;  /* 0x000000d50e157212 */ /* 0x000fe200078e3cff */
[----:B------:R-:W-:Y:S01]  /*2780*/  IMAD.IADD R141, R141, 0x1, R12 ;  /* 0x000000018d8d7824 */ /* 0x000fe200078e020c */
[----:B------:R-:W-:Y:S01]  /*2790*/  SHF.L.U32 R12, R102, 0x6, RZ ;  /* 0x00000006660c7819 */ /* 0x000fe200000006ff */
[----:B------:R-:W-:Y:S01]  /*27a0*/  IMAD R37, R148, R103, R11 ;  /* 0x0000006794257224 */ /* 0x000fe200078e020b */
[C---:B------:R-:W-:Y:S01]  /*27b0*/  SHF.L.U64.HI R11, R102.reuse, 0x6, R103 ;  /* 0x00000006660b7819 */ /* 0x040fe20000010267 */
[----:B------:R-:W-:Y:S01]  /*27c0*/  IMAD.WIDE.U32 R102, R102, 0x70, RZ ;  /* 0x0000007066667825 */ /* 0x000fe200078e00ff */
[----:B------:R-:W-:-:S02]  /*27d0*/  IADD3 R143, R143, R10, RZ ;  /* 0x0000000a8f8f7210 */ /* 0x000fc40007ffe0ff */
[----:B------:R-:W-:Y:S01]  /*27e0*/  SHF.R.S32.HI R101, RZ, 0x3, R25 ;  /* 0x00000003ff657819 */ /* 0x000fe20000011419 */
[----:B------:R-:W-:Y:S01]  /*27f0*/  IMAD R41, R148, R109, R9 ;  /* 0x0000006d94297224 */ /* 0x000fe200078e0209 */
[----:B-1----:R-:W-:Y:S01]  /*2800*/  SHF.R.U32.HI R20, RZ, 0x7, R20 ;  /* 0x00000007ff147819 */ /* 0x002fe20000011614 */
[C---:B------:R-:W-:Y:S01]  /*2810*/  IMAD.SHL.U32 R10, R108.reuse, 0x40, RZ ;  /* 0x000000406c0a7824 */ /* 0x040fe200078e00ff */
[C---:B------:R-:W-:Y:S01]  /*2820*/  SHF.L.U64.HI R9, R108.reuse, 0x6, R109 ;  /* 0x000000066c097819 */ /* 0x040fe2000001026d */
[----:B------:R-:W-:Y:S01]  /*2830*/  IMAD.WIDE.U32 R108, R108, 0x70, RZ ;  /* 0x000000706c6c7825 */ /* 0x000fe200078e00ff */
[----:B------:R-:W-:Y:S02]  /*2840*/  SHF.R.S32.HI R26, RZ, 0x3, R27 ;  /* 0x00000003ff1a7819 */ /* 0x000fe4000001141b */
[----:B0-----:R-:W-:Y:S01]  /*2850*/  SHF.R.S32.HI R28, RZ, 0x3, R29 ;  /* 0x00000003ff1c7819 */ /* 0x001fe2000001141d */
[----:B------:R-:W-:Y:S01]  /*2860*/  VIADD R154, R20, 0x8 ;  /* 0x00000008149a7836 */ /* 0x000fe20000000000 */
[----:B------:R-:W-:Y:S01]  /*2870*/  LOP3.LUT R38, R30, R31, RZ, 0xfc, !PT ;  /* 0x0000001f1e267212 */ /* 0x000fe200078efcff */
[----:B------:R-:W-:Y:S01]  /*2880*/  IMAD.IADD R140, R214, 0x1, R21 ;  /* 0x00000001d68c7824 */ /* 0x000fe200078e0215 */
[----:B------:R-:W-:Y:S01]  /*2890*/  LOP3.LUT R25, R25, 0xfffffff8, RZ, 0xc0, !PT ;  /* 0xfffffff819197812 */ /* 0x000fe200078ec0ff */
[----:B------:R-:W-:Y:S01]  /*28a0*/  IMAD.IADD R20, R107, 0x1, R37 ;  /* 0x000000016b147824 */ /* 0x000fe200078e0225 */
[----:B------:R-:W-:Y:S01]  /*28b0*/  LOP3.LUT R27, R27, 0xfffffff8, RZ, 0xc0, !PT ;  /* 0xfffffff81b1b7812 */ /* 0x000fe200078ec0ff */
[----:B------:R-:W-:Y:S01]  /*28c0*/  IMAD.IADD R137, R109, 0x1, R137 ;  /* 0x000000016d897824 */ /* 0x000fe200078e0289 */
[----:B------:R-:W-:Y:S01]  /*28d0*/  LOP3.LUT R29, R29, 0xfffffff8, RZ, 0xc0, !PT ;  /* 0xfffffff81d1d7812 */ /* 0x000fe200078ec0ff */
[----:B------:R-:W-:Y:S01]  /*28e0*/  IMAD.IADD R14, R113, 0x1, R41 ;  /* 0x00000001710e7824 */ /* 0x000fe200078e0229 */
[----:B------:R-:W-:-:S02]  /*28f0*/  IADD3 R136, R103, R35, RZ ;  /* 0x0000002367887210 */ /* 0x000fc40007ffe0ff */
[----:B------:R-:W-:Y:S02]  /*2900*/  IADD3 R21, R37, R105, RZ ;  /* 0x0000006925157210 */ /* 0x000fe40007ffe0ff */
[----:B------:R-:W-:Y:S01]  /*2910*/  IADD3.X R123, R15, R150, RZ, P3, !PT ;  /* 0x000000960f7b7210 */ /* 0x000fe20001ffe4ff */
[----:B------:R-:W-:Y:S01]  /*2920*/  IMAD.IADD R15, R41, 0x1, R111 ;  /* 0x00000001290f7824 */ /* 0x000fe200078e026f */
[C---:B------:R-:W-:Y:S02]  /*2930*/  LOP3.LUT R34, R38.reuse, 0x2, RZ, 0xc0, !PT ;  /* 0x0000000226227812 */ /* 0x040fe400078ec0ff */
[C---:B------:R-:W-:Y:S02]  /*2940*/  LOP3.LUT R35, R38.reuse, 0x4, RZ, 0xc0, !PT ;  /* 0x0000000426237812 */ /* 0x040fe400078ec0ff */
[C---:B------:R-:W-:Y:S02]  /*2950*/  LOP3.LUT R36, R38.reuse, 0x8, RZ, 0xc0, !PT ;  /* 0x0000000826247812 */ /* 0x040fe400078ec0ff */
[----:B------:R-:W-:-:S02]  /*2960*/  LOP3.LUT R37, R38, 0x10, RZ, 0xc0, !PT ;  /* 0x0000001026257812 */ /* 0x000fc400078ec0ff */
[----:B------:R-:W-:Y:S02]  /*2970*/  LOP3.LUT R30, R30, 0x1, RZ, 0xc0, !PT ;  /* 0x000000011e1e7812 */ /* 0x000fe400078ec0ff */
[----:B------:R-:W-:Y:S02]  /*2980*/  SHF.R.S32.HI R31, RZ, 0x1f, R25 ;  /* 0x0000001fff1f7819 */ /* 0x000fe40000011419 */
[----:B------:R-:W-:Y:S02]  /*2990*/  SHF.R.S32.HI R32, RZ, 0x1f, R27 ;  /* 0x0000001fff207819 */ /* 0x000fe4000001141b */
[----:B------:R-:W-:Y:S02]  /*29a0*/  SHF.R.S32.HI R33, RZ, 0x1f, R29 ;  /* 0x0000001fff217819 */ /* 0x000fe4000001141d */
[----:B------:R-:W-:-:S07]  /*29b0*/  LOP3.LUT R38, R38, 0x20, RZ, 0xc0, !PT ;  /* 0x0000002026267812 */ /* 0x000fce00078ec0ff */
.L_x_4168:
[----:B-12---:R-:W2:Y:S01]  /*29c0*/  LDL.LU R45, [R1+0x8] ;  /* 0x00000800012d7983 */ /* 0x006ea20000300800 */
[----:B------:R-:W-:Y:S01]  /*29d0*/  VIADD R47, R24, 0xffffffff ;  /* 0xffffffff182f7836 */ /* 0x000fe20000000000 */
[----:B------:R-:W0:Y:S01]  /*29e0*/  LDC.64 R124, c[0x0][0x2e8] ;  /* 0x0000ba00ff7c7b82 */ /* 0x000e220000000a00 */
[----:B------:R-:W-:Y:S01]  /*29f0*/  LOP3.LUT P5, RZ, R220, 0x4, RZ, 0xc0, !PT ;  /* 0x00000004dcff7812 */ /* 0x000fe200078ac0ff */
        /* <DEDUP_REMOVED lines=8> */
[----:B------:R-:W-:Y:S01]  /*2a80*/  IADD3 R42, P4, R6, R126, RZ ;  /* 0x0000007e062a7210 */ /* 0x000fe20007f9e0ff */
[----:B------:R-:W-:Y:S02]  /*2a90*/  IMAD.IADD R96, R127, 0x1, R41 ;  /* 0x000000017f607824 */ /* 0x000fe400078e0229 */
[----:B------:R-:W-:-:S03]  /*2aa0*/  IMAD R41, R17, 0x5400, R140 ;  /* 0x0000540011297824 */ /* 0x000fc600078e028c */
[----:B------:R-:W-:Y:S02]  /*2ab0*/  IADD3.X R40, R8, R96, R138, P2, P3 ;  /* 0x0000006008287210 */ /* 0x000fe400017e648a */
[----:B------:R-:W-:Y:S02]  /*2ac0*/  ISETP.GT.AND P3, PT, R47, R135, PT ;  /* 0x000000872f00720c */ /* 0x000fe40003f64270 */
[----:B0-----:R-:W-:Y:S02]  /*2ad0*/  LEA R48, P2, R24, R124, 0x1 ;  /* 0x0000007c18307211 */ /* 0x001fe400078408ff */
[----:B------:R-:W-:Y:S02]  /*2ae0*/  IADD3.X R43, R96, R8, RZ, P4, !PT ;  /* 0x00000008602b7210 */ /* 0x000fe400027fe4ff */
[----:B------:R-:W-:Y:S01]  /*2af0*/  LEA.HI.X R49, R24, R125, R40, 0x1, P2 ;  /* 0x0000007d18317211 */ /* 0x000fe200010f0c28 */
[----:B------:R-:W-:Y:S01]  /*2b00*/  IMAD R40, R41, 0x2, R120 ;  /* 0x0000000229287824 */ /* 0x000fe200078e0278 */
[----:B-1----:R-:W-:-:S02]  /*2b10*/  ISETP.GE.AND P2, PT, R121, 0x1, PT ;  /* 0x000000017900780c */ /* 0x002fc40003f46270 */
[C---:B------:R-:W-:Y:S02]  /*2b20*/  LEA R50, P4, R42.reuse, R124, 0x1 ;  /* 0x0000007c2a327211 */ /* 0x040fe400078808ff */
[----:B------:R-:W-:Y:S02]  /*2b30*/  MOV R24, R47 ;  /* 0x0000002f00187202 */ /* 0x000fe40000000f00 */
[----:B------:R-:W-:Y:S01]  /*2b40*/  LEA.HI.X R51, R42, R125, R43, 0x1, P4 ;  /* 0x0000007d2a337211 */ /* 0x000fe200020f0c2b */
[C---:B------:R-:W-:Y:S02]  /*2b50*/  VIADD R43, R41.reuse, 0x20 ;  /* 0x00000020292b7836 */ /* 0x040fe40000000000 */
[----:B------:R-:W-:-:S04]  /*2b60*/  @P5 VIADD R43, R41, 0xffffffe0 ;  /* 0xffffffe0292b5836 */ /* 0x000fc80000000000 */
[----:B------:R-:W-:Y:S01]  /*2b70*/  IMAD R41, R43, 0x2, R120 ;  /* 0x000000022b297824 */ /* 0x000fe200078e0278 */
[----:B--2---:R-:W-:-:S04]  /*2b80*/  LOP3.LUT R45, R45, 0xfffffffd, RZ, 0xc0, !PT ;  /* 0xfffffffd2d2d7812 */ /* 0x004fc800078ec0ff */
[----:B------:R-:W-:-:S05]  /*2b90*/  @P3 LOP3.LUT R45, R45, 0x2, RZ, 0xfc, !PT ;  /* 0x000000022d2d3812 */ /* 0x000fca00078efcff */
[----:B------:R0:W-:Y:S01]  /*2ba0*/  STL [R1+0x8], R45 ;  /* 0x0000082d01007387 */ /* 0x0001e20000100800 */
[----:B-----5:R-:W-:Y:S05]  /*2bb0*/  @!P2 BRA `(.L_x_4070) ;  /* 0x000000700048a947 */ /* 0x020fea0003800000 */
[----:B------:R-:W-:Y:S01]  /*2bc0*/  ULDC.U8 UR4, c[0x0][0x410] ;  /* 0x0001040000047ab9 */ /* 0x000fe20000000000 */
[-C--:B------:R-:W-:Y:S01]  /*2bd0*/  IMAD R43, R136, R47.reuse, RZ ;  /* 0x0000002f882b7224 */ /* 0x080fe200078e02ff */
[----:B------:R-:W-:Y:S01]  /*2be0*/  ISETP.NE.AND P2, PT, RZ, UR4, PT ;  /* 0x00000004ff007c0c */ /* 0x000fe2000bf45270 */
[-C--:B0-----:R-:W-:Y:S02]  /*2bf0*/  IMAD R45, R137, R47.reuse, RZ ;  /* 0x0000002f892d7224 */ /* 0x081fe400078e02ff */
[----:B------:R-:W-:Y:S02]  /*2c00*/  IMAD R42, R24, -0x70, R2 ;  /* 0xffffff90182a7824 */ /* 0x000fe400078e0202 */
[C---:B------:R-:W-:Y:S02]  /*2c10*/  IMAD R43, R44.reuse, R102, R43 ;  /* 0x000000662c2b7224 */ /* 0x040fe400078e022b */
[----:B------:R-:W-:Y:S01]  /*2c20*/  IMAD R45, R44, R108, R45 ;  /* 0x0000006c2c2d7224 */ /* 0x000fe200078e022d */
[----:B------:R-:W-:Y:S01]  /*2c30*/  VIMNMX R42, R42, 0x70, PT ;  /* 0x000000702a2a7848 */ /* 0x000fe20003fe0100 */
[----:B------:R-:W-:-:S04]  /*2c40*/  IMAD.WIDE.U32 R94, R102, R47, RZ ;  /* 0x0000002f665e7225 */ /* 0x000fc800078e00ff */
        /* <DEDUP_REMOVED lines=19> */
[----:B------:R-:W-:Y:S06]  /*2d80*/  @P3 BRA `(.L_x_4073) ;  /* 0x0000000000a03947 */ /* 0x000fec0003800000 */
[----:B------:R-:W-:Y:S01]  /*2d90*/  IADD3 R45, P2, R106, R94, RZ ;  /* 0x0000005e6a2d7210 */ /* 0x000fe20007f5e0ff */
[----:B------:R-:W-:Y:S01]  /*2da0*/  ULDC.64 UR4, c[0x0][0x3e8] ;  /* 0x0000fa0000047ab9 */ /* 0x000fe20000000a00 */
[----:B------:R-:W-:Y:S02]  /*2db0*/  CS2R R124, SRZ ;  /* 0x00000000007c7805 */ /* 0x000fe4000001ff00 */
[----:B------:R-:W-:Y:S02]  /*2dc0*/  CS2R R126, SRZ ;  /* 0x00000000007e7805 */ /* 0x000fe4000001ff00 */
[----:B------:R-:W-:Y:S02]  /*2dd0*/  IADD3.X R46, R43, R20, RZ, P2, !PT ;  /* 0x000000142b2e7210 */ /* 0x000fe400017fe4ff */
[----:B------:R-:W-:-:S04]  /*2de0*/  LEA R44, P2, R45, UR4, 0x1 ;  /* 0x000000042d2c7c11 */ /* 0x000fc8000f8408ff */
[----:B------:R-:W-:Y:S01]  /*2df0*/  LEA.HI.X R45, R45, UR5, R46, 0x1, P2 ;  /* 0x000000052d2d7c11 */ /* 0x000fe200090f0c2e */
[----:B------:R-:W-:Y:S01]  /*2e00*/  ULDC.64 UR4, c[0x0][0x400] ;  /* 0x0001000000047ab9 */ /* 0x000fe20000000a00 */
[----:B------:R-:W-:-:S05]  /*2e10*/  IADD3 R47, P2, R112, R92, RZ ;  /* 0x0000005c702f7210 */ /* 0x000fca0007f5e0ff */
[----:B------:R-:W-:Y:S01]  /*2e20*/  IMAD.X R54, R100, 0x1, R14, P2 ;  /* 0x0000000164367824 */ /* 0x000fe200010e060e */
        /* <DEDUP_REMOVED lines=30> */
.L_x_4073:
[----:B------:R-:W-:Y:S05]  /*3010*/  BSYNC B1 ;  /* 0x0000000000017941 */ /* 0x000fea0003800000 */
.L_x_4072:
        /* <DEDUP_REMOVED lines=12> */
[----:B-----5:R-:W-:Y:S01]  /*30e0*/  IMAD.MOV.U32 R129, RZ, RZ, R76 ;  /* 0x000000ffff817224 */ /* 0x020fe200078e004c */
[----:B------:R-:W-:Y:S01]  /*30f0*/  CS2R R74, SRZ ;  /* 0x00000000004a7805 */ /* 0x000fe2000001ff00 */
[----:B------:R-:W-:Y:S01]  /*3100*/  IMAD.MOV.U32 R128, RZ, RZ, R77 ;  /* 0x000000ffff807224 */ /* 0x000fe200078e004d */
[----:B------:R-:W-:Y:S06]  /*3110*/  @P4 BRA `(.L_x_4075) ;  /* 0x0000000000a04947 */ /* 0x000fec0003800000 */
[----:B------:R-:W-:Y:S01]  /*3120*/  IADD3 R94, P2, P5, R106, R94, R12 ;  /* 0x0000005e6a5e7210 */ /* 0x000fe20007d5e00c */
[----:B------:R-:W-:Y:S01]  /*3130*/  ULDC.64 UR4, c[0x0][0x3e8] ;  /* 0x0000fa0000047ab9 */ /* 0x000fe20000000a00 */
[----:B------:R-:W-:Y:S02]  /*3140*/  CS2R R72, SRZ ;  /* 0x0000000000487805 */ /* 0x000fe4000001ff00 */
[----:B------:R-:W-:Y:S02]  /*3150*/  CS2R R74, SRZ ;  /* 0x00000000004a7805 */ /* 0x000fe4000001ff00 */
[----:B0-----:R-:W-:Y:S02]  /*3160*/  IADD3.X R45, R20, R43, R11, P2, P5 ;  /* 0x0000002b142d7210 */ /* 0x001fe400017ea40b */
[----:B------:R-:W-:-:S04]  /*3170*/  IADD3 R92, P2, P5, R112, R92, R10 ;  /* 0x0000005c705c7210 */ /* 0x000fc80007d5e00a */
[----:B------:R-:W-:Y:S02]  /*3180*/  IADD3.X R43, R14, R100, R9, P2, P5 ;  /* 0x000000640e2b7210 */ /* 0x000fe400017ea409 */
[----:B------:R-:W-:-:S04]  /*3190*/  LEA R44, P2, R94, UR4, 0x1 ;  /* 0x000000045e2c7c11 */ /* 0x000fc8000f8408ff */
[----:B------:R-:W-:Y:S01]  /*31a0*/  LEA.HI.X R45, R94, UR5, R45, 0x1, P2 ;  /* 0x000000055e2d7c11 */ /* 0x000fe200090f0c2d */
[----:B------:R-:W-:Y:S02]  /*31b0*/  ULDC.64 UR4, c[0x0][0x400] ;  /* 0x0001000000047ab9 */ /* 0x000fe40000000a00 */
        /* <DEDUP_REMOVED lines=30> */
.L_x_4075:
[----:B------:R-:W-:Y:S05]  /*33a0*/  BSYNC B1 ;  /* 0x0000000000017941 */ /* 0x000fea0003800000 */
.L_x_4074:
[----:B------:R-:W2:Y:S01]  /*33b0*/  LDL R43, [R1+0x1c] ;  /* 0x00001c00012b7983 */ /* 0x000ea20000100800 */
[----:B01----:R-:W-:Y:S01]  /*33c0*/  IMAD.MOV.U32 R44, RZ, RZ, R81 ;  /* 0x000000ffff2c7224 */ /* 0x003fe200078e0051 */
[----:B------:R-:W-:Y:S01]  /*33d0*/  MOV R45, R88 ;  /* 0x00000058002d7202 */ /* 0x000fe20000000f00 */
[----:B------:R-:W-:Y:S01]  /*33e0*/  IMAD.MOV.U32 R46, RZ, RZ, R89 ;  /* 0x000000ffff2e7224 */ /* 0x000fe200078e0059 */
[----:B------:R-:W-:Y:S02]  /*33f0*/  PRMT R160, R129, 0x5410, R128 ;  /* 0x0000541081a07816 */ /* 0x000fe40000000080 */
        /* <DEDUP_REMOVED lines=8> */
[----:B------:R-:W-:-:S05]  /*3480*/  IMAD.MOV.U32 R46, RZ, RZ, R79 ;  /* 0x000000ffff2e7224 */ /* 0x000fca00078e004f */
[----:B------:R-:W-:Y:S01]  /*3490*/  PRMT R161, R45, 0x5410, R46 ;  /* 0x000054102da17816 */ /* 0x000fe2000000002e */
[----:B------:R-:W-:Y:S01]  /*34a0*/  IMAD.MOV.U32 R46, RZ, RZ, R91 ;  /* 0x000000ffff2e7224 */ /* 0x000fe200078e005b */
[----:B------:R-:W-:-:S04]  /*34b0*/  MOV R45, R90 ;  /* 0x0000005a002d7202 */ /* 0x000fc80000000f00 */
[----:B------:R-:W-:Y:S01]  /*34c0*/  PRMT R170, R46, 0x7610, R170 ;  /* 0x000076102eaa7816 */ /* 0x000fe200000000aa */
[----:B------:R-:W-:Y:S01]  /*34d0*/  IMAD.MOV.U32 R46, RZ, RZ, R127 ;  /* 0x000000ffff2e7224 */ /* 0x000fe200078e007f */
[----:B--2---:R-:W-:Y:S02]  /*34e0*/  R2UR UR4, R43 ;  /* 0x000000002b0472ca */ /* 0x004fe400000e0000 */
[----:B------:R-:W-:-:S04]  /*34f0*/  MOV R43, R80 ;  /* 0x00000050002b7202 */ /* 0x000fc80000000f00 */
[----:B------:R-:W-:Y:S01]  /*3500*/  PRMT R163, R163, 0x5410, R43 ;  /* 0x00005410a3a37816 */ /* 0x000fe2000000002b */
[----:B------:R-:W-:-:S05]  /*3510*/  IMAD.MOV.U32 R43, RZ, RZ, R84 ;  /* 0x000000ffff2b7224 */ /* 0x000fca00078e0054 */
[----:B------:R-:W-:Y:S01]  /*3520*/  PRMT R165, R44, 0x5410, R43 ;  /* 0x000054102ca57816 */ /* 0x000fe2000000002b */
[----:B------:R-:W-:Y:S01]  /*3530*/  IMAD.MOV.U32 R43, RZ, RZ, R96 ;  /* 0x000000ffff2b7224 */ /* 0x000fe200078e0060 */
[----:B------:R-:W-:Y:S01]  /*3540*/  UISETP.NE.AND UP0, UPT, UR4, 0x3, UPT ;  /* 0x000000030400788c */ /* 0x000fe2000bf05270 */
[----:B------:R-:W-:-:S05]  /*3550*/  IMAD.MOV.U32 R44, RZ, RZ, R97 ;  /* 0x000000ffff2c7224 */ /* 0x000fca00078e0061 */
[----:B------:R-:W-:Y:S01]  /*3560*/  PRMT R167, R43, 0x5410, R44 ;  /* 0x000054102ba77816 */ /* 0x000fe2000000002c */
[----:B------:R-:W-:Y:S01]  /*3570*/  IMAD.MOV.U32 R43, RZ, RZ, R83 ;  /* 0x000000ffff2b7224 */ /* 0x000fe200078e0053 */
[----:B------:R-:W-:Y:S02]  /*3580*/  MOV R44, R82 ;  /* 0x00000052002c7202 */ /* 0x000fe40000000f00 */
[----:B------:R-:W-:Y:S02]  /*3590*/  PLOP3.LUT P2, PT, PT, PT, UP0, 0x80, 0x0 ;  /* 0x000000000000781c */ /* 0x000fe40003f4f008 */
        /* <DEDUP_REMOVED lines=48> */
[----:B------:R-:W-:Y:S02]  /*38a0*/  PRMT R131, R46, 0x5410, R45 ;  /* 0x000054102e837816 */ /* 0x000fe4000000002d */
[----:B------:R-:W-:Y:S01]  /*38b0*/  PRMT R164, R43, 0x5410, R44 ;  /* 0x000054102ba47816 */ /* 0x000fe2000000002c */
[----:B------:R-:W-:Y:S06]  /*38c0*/  @!P2 BRA `(.L_x_4076) ;  /* 0x000000000004a947 */ /* 0x000fec0003800000 */
[----:B------:R-:W-:Y:S01]  /*38d0*/  BPT.TRAP 0x1 ;  /* 0x000000040000795c */ /* 0x000fe20000300000 */
.L_x_4076:
[----:B------:R-:W-:Y:S01]  /*38e0*/  IMAD R43, R17, 0x8, R16 ;  /* 0x00000008112b7824 */ /* 0x000fe200078e0210 */
[----:B------:R-:W-:Y:S01]  /*38f0*/  SHF.L.U32 R100, R205, 0x1f, RZ ;  /* 0x0000001fcd647819 */ /* 0x000fe200000006ff */
[----:B------:R-:W-:Y:S03]  /*3900*/  BSSY B1, `(.L_x_4077) ;  /* 0x0000003000017945 */ /* 0x000fe60003800000 */
[----:B------:R-:W0:Y:S02]  /*3910*/  SYNCS.PHASECHK.TRANS64.TRYWAIT P5, [R43+URZ+0x36890], R100 ;  /* 0x036890642b0075a7 */ /* 0x000e2400080a017f */
[----:B0-----:R-:W-:Y:S05]  /*3920*/  @!P5 BRA `(.L_x_4078) ;  /* 0x0000022400fcd947 */ /* 0x001fea0003800000 */
.L_x_4436:
[----:B------:R-:W-:Y:S05]  /*3930*/  BSYNC B1 ;  /* 0x0000000000017941 */ /* 0x000fea0003800000 */
.L_x_4077:
        /* <DEDUP_REMOVED lines=9> */
[----:B------:R-:W-:Y:S01]  /*39d0*/  SHF.R.U64 R94, R126, 0x10, R127 ;  /* 0x000000107e5e7819 */ /* 0x000fe2000000127f */
[----:B--2---:R-:W-:Y:S01]  /*39e0*/  IMAD.MOV.U32 R95, RZ, RZ, R45 ;  /* 0x000000ffff5f7224 */ /* 0x004fe200078e002d */
[----:B------:R-:W-:Y:S02]  /*39f0*/  SHF.R.U64 R124, R124, 0x10, R125 ;  /* 0x000000107c7c7819 */ /* 0x000fe4000000127d */
[----:B------:R-:W-:Y:S01]  /*3a00*/  SHF.R.U32.HI R127, RZ, 0x10, R127 ;  /* 0x00000010ff7f7819 */ /* 0x000fe2000001167f */
[----:B------:R-:W-:Y:S02]  /*3a10*/  HADD2.F32 R94, -RZ, R94.H0_H0 ;  /* 0x2000005eff5e7230 */ /* 0x000fe40000004100 */
[--C-:B------:R-:W-:Y:S02]  /*3a20*/  HADD2.F32 R45, -RZ, R95.reuse.H1_H1 ;  /* 0x3000005fff2d7230 */ /* 0x100fe40000004100 */
[----:B------:R-:W-:Y:S02]  /*3a30*/  HADD2.F32 R95, -RZ, R95.H0_H0 ;  /* 0x2000005fff5f7230 */ /* 0x000fe40000004100 */
[----:B------:R-:W-:-:S02]  /*3a40*/  HADD2.F32 R124, -RZ, R124.H0_H0 ;  /* 0x2000007cff7c7230 */ /* 0x000fc40000004100 */
[-C--:B------:R-:W-:Y:S01]  /*3a50*/  FMUL.FTZ R126, R45, R94.reuse ;  /* 0x0000005e2d7e7220 */ /* 0x080fe20000410000 */
[----:B------:R-:W-:-:S03]  /*3a60*/  FMUL.FTZ R94, R95, R94 ;  /* 0x0000005e5f5e7220 */ /* 0x000fc60000410000 */
[----:B------:R-:W-:Y:S01]  /*3a70*/  FFMA.FTZ R126, R95, R124, -R126 ;  /* 0x0000007c5f7e7223 */ /* 0x000fe2000001087e */
[----:B------:R-:W-:Y:S01]  /*3a80*/  MOV R95, R44 ;  /* 0x0000002c005f7202 */ /* 0x000fe20000000f00 */
[----:B------:R-:W-:Y:S02]  /*3a90*/  IMAD.MOV.U32 R44, RZ, RZ, R47 ;  /* 0x000000ffff2c7224 */ /* 0x000fe400078e002f */
[----:B------:R-:W-:Y:S01]  /*3aa0*/  FFMA.FTZ R94, R45, R124, R94 ;  /* 0x0000007c2d5e7223 */ /* 0x000fe2000001005e */
[----:B------:R-:W-:Y:S01]  /*3ab0*/  SHF.R.U32.HI R124, RZ, 0x10, R125 ;  /* 0x00000010ff7c7819 */ /* 0x000fe2000001167d */
[----:B------:R-:W-:Y:S02]  /*3ac0*/  HADD2.F32 R47, -RZ, R127.H0_H0 ;  /* 0x2000007fff2f7230 */ /* 0x000fe40000004100 */
[--C-:B------:R-:W-:Y:S01]  /*3ad0*/  HADD2.F32 R45, -RZ, R44.reuse.H1_H1 ;  /* 0x3000002cff2d7230 */ /* 0x100fe20000004100 */
[----:B------:R-:W-:Y:S01]  /*3ae0*/  F2FP.F16.F32.PACK_AB R94, R94, R126 ;  /* 0x0000007e5e5e723e */ /* 0x000fe200000000ff */
[----:B------:R-:W-:-:S02]  /*3af0*/  HADD2.F32 R44, -RZ, R44.H0_H0 ;  /* 0x2000002cff2c7230 */ /* 0x000fc40000004100 */
[----:B------:R-:W-:Y:S02]  /*3b00*/  HADD2.F32 R124, -RZ, R124.H0_H0 ;  /* 0x2000007cff7c7230 */ /* 0x000fe40000004100 */
[-C--:B------:R-:W-:Y:S01]  /*3b10*/  FMUL.FTZ R125, R45, R47.reuse ;  /* 0x0000002f2d7d7220 */ /* 0x080fe20000410000 */
[----:B------:R-:W-:-:S03]  /*3b20*/  FMUL.FTZ R47, R44, R47 ;  /* 0x0000002f2c2f7220 */ /* 0x000fc60000410000 */
[-C--:B------:R-:W-:Y:S01]  /*3b30*/  FFMA.FTZ R44, R44, R124.reuse, -R125 ;  /* 0x0000007c2c2c7223 */ /* 0x080fe2000001087d */
[--C-:B------:R-:W-:Y:S02]  /*3b40*/  HADD2.F32 R125, -RZ, R156.reuse.H1_H1 ;  /* 0x3000009cff7d7230 */ /* 0x100fe40000004100 */
[----:B------:R-:W-:Y:S01]  /*3b50*/  FFMA.FTZ R45, R45, R124, R47 ;  /* 0x0000007c2d2d7223 */ /* 0x000fe2000001002f */
[----:B------:R-:W-:Y:S02]  /*3b60*/  IMAD.MOV.U32 R124, RZ, RZ, R46 ;  /* 0x000000ffff7c7224 */ /* 0x000fe400078e002e */
[--C-:B------:R-:W-:Y:S02]  /*3b70*/  HADD2.F32 R46, -RZ, R95.reuse.H1_H1 ;  /* 0x3000005fff2e7230 */ /* 0x100fe40000004100 */
[----:B------:R-:W-:Y:S02]  /*3b80*/  HADD2.F32 R47, -RZ, R95.H0_H0 ;  /* 0x2000005fff2f7230 */ /* 0x000fe40000004100 */
[----:B------:R-:W-:-:S02]  /*3b90*/  HADD2.F32 R95, -RZ, R156.H0_H0 ;  /* 0x2000009cff5f7230 */ /* 0x000fc40000004100 */
[-C--:B------:R-:W-:Y:S01]  /*3ba0*/  FMUL.FTZ R127, R46, R125.reuse ;  /* 0x0000007d2e7f7220 */ /* 0x080fe20000410000 */
[----:B------:R-:W-:Y:S02]  /*3bb0*/  HADD2.F32 R156, -RZ, R171.H1_H1 ;  /* 0x300000abff9c7230 */ /* 0x000fe40000004100 */
[C---:B------:R-:W-:Y:S01]  /*3bc0*/  FMUL.FTZ R125, R47.reuse, R125 ;  /* 0x0000007d2f7d7220 */ /* 0x040fe20000410000 */
[----:B------:R-:W-:-:S03]  /*3bd0*/  FFMA.FTZ R47, R47, R95, -R127 ;  /* 0x0000005f2f2f7223 */ /* 0x000fc6000001087f */
[----:B------:R-:W-:Y:S01]  /*3be0*/  FFMA.FTZ R46, R46, R95, R125 ;  /* 0x0000005f2e2e7223 */ /* 0x000fe2000001007d */
[--C-:B------:R-:W-:Y:S02]  /*3bf0*/  HADD2.F32 R95, -RZ, R124.reuse.H1_H1 ;  /* 0x3000007cff5f7230 */ /* 0x100fe40000004100 */
[----:B------:R-:W-:Y:S02]  /*3c00*/  HADD2.F32 R125, -RZ, R124.H0_H0 ;  /* 0x2000007cff7d7230 */ /* 0x000fe40000004100 */
[----:B------:R-:W-:Y:S02]  /*3c10*/  HADD2.F32 R124, -RZ, R168.H0_H0 ;  /* 0x200000a8ff7c7230 */ /* 0x000fe40000004100 */
[-C--:B------:R-:W-:Y:S01]  /*3c20*/  FMUL.FTZ R127, R95, R156.reuse ;  /* 0x0000009c5f7f7220 */ /* 0x080fe20000410000 */
[----:B------:R-:W-:Y:S01]  /*3c30*/  F2FP.F16.F32.PACK_AB R46, R46, R47 ;  /* 0x0000002f2e2e723e */ /* 0x000fe200000000ff */
[C---:B------:R-:W-:Y:S02]  /*3c40*/  FMUL.FTZ R156, R125.reuse, R156 ;  /* 0x0000009c7d9c7220 */ /* 0x040fe40000410000 */
[----:B------:R-:W-:-:S02]  /*3c50*/  FFMA.FTZ R127, R125, R124, -R127 ;  /* 0x0000007c7d7f7223 */ /* 0x000fc4000001087f */
[----:B------:R-:W-:Y:S01]  /*3c60*/  FFMA.FTZ R156, R95, R124, R156 ;  /* 0x0000007c5f9c7223 */ /* 0x000fe2000001009c */
[----:B------:R-:W-:Y:S01]  /*3c70*/  F2FP.F16.F32.PACK_AB R95, R45, R44 ;  /* 0x0000002c2d5f723e */ /* 0x000fe200000000ff */
[----:B------:R-:W-:Y:S01]  /*3c80*/  IMAD.MOV.U32 R44, RZ, RZ, R46 ;  /* 0x000000ffff2c7224 */ /* 0x000fe200078e002e */
[----:B------:R-:W-:Y:S02]  /*3c90*/  MOV R45, R94 ;  /* 0x0000005e002d7202 */ /* 0x000fe40000000f00 */
[----:B------:R-:W-:Y:S01]  /*3ca0*/  F2FP.F16.F32.PACK_AB R127, R156, R127 ;  /* 0x0000007f9c7f723e */ /* 0x000fe200000000ff */
[----:B------:R-:W-:-:S04]  /*3cb0*/  IMAD.MOV.U32 R47, RZ, RZ, R95 ;  /* 0x000000ffff2f7224 */ /* 0x000fc800078e005f */
[----:B------:R-:W-:-:S07]  /*3cc0*/  IMAD.MOV.U32 R46, RZ, RZ, R127 ;  /* 0x000000ffff2e7224 */ /* 0x000fce00078e007f */
.L_x_4084:
[----:B------:R-:W-:Y:S05]  /*3cd0*/  BSYNC B3 ;  /* 0x0000000000037941 */ /* 0x000fea0003800000 */
.L_x_4083:
[----:B--2---:R1:W-:Y:S02]  /*3ce0*/  STG.E.128 desc[UR60][R50.64], R44 ;  /* 0x0000002c32007986 */ /* 0x0043e4000c101d3c */
.L_x_4082:
[----:B------:R-:W-:Y:S05]  /*3cf0*/  BSYNC B2 ;  /* 0x0000000000027941 */ /* 0x000fea0003800000 */
.L_x_4081:
        /* <DEDUP_REMOVED lines=8> */
[----:B--2---:R-:W-:Y:S01]  /*3d80*/  IMAD.MOV.U32 R95, RZ, RZ, R45 ;  /* 0x000000ffff5f7224 */ /* 0x004fe200078e002d */
[----:B------:R-:W-:Y:S02]  /*3d90*/  SHF.R.U64 R94, R96, 0x10, R97 ;  /* 0x00000010605e7819 */ /* 0x000fe40000001261 */
[----:B------:R-:W-:Y:S01]  /*3da0*/  SHF.R.U32.HI R99, RZ, 0x10, R99 ;  /* 0x00000010ff637819 */ /* 0x000fe20000011663 */
[----:B------:R-:W-:Y:S01]  /*3db0*/  HADD2.F32 R98, -RZ, R98.H0_H0 ;  /* 0x20000062ff627230 */ /* 0x000fe20000004100 */
[----:B------:R-:W-:Y:S01]  /*3dc0*/  SHF.R.U32.HI R97, RZ, 0x10, R97 ;  /* 0x00000010ff617819 */ /* 0x000fe20000011661 */
[--C-:B------:R-:W-:Y:S02]  /*3dd0*/  HADD2.F32 R45, -RZ, R95.reuse.H1_H1 ;  /* 0x3000005fff2d7230 */ /* 0x100fe40000004100 */
[----:B------:R-:W-:Y:S02]  /*3de0*/  HADD2.F32 R95, -RZ, R95.H0_H0 ;  /* 0x2000005fff5f7230 */ /* 0x000fe40000004100 */
[----:B------:R-:W-:-:S02]  /*3df0*/  HADD2.F32 R94, -RZ, R94.H0_H0 ;  /* 0x2000005eff5e7230 */ /* 0x000fc40000004100 */
[-C--:B------:R-:W-:Y:S01]  /*3e00*/  FMUL.FTZ R96, R45, R98.reuse ;  /* 0x000000622d607220 */ /* 0x080fe20000410000 */
[----:B------:R-:W-:Y:S02]  /*3e10*/  HADD2.F32 R97, -RZ, R97.H0_H0 ;  /* 0x20000061ff617230 */ /* 0x000fe40000004100 */
[C---:B------:R-:W-:Y:S01]  /*3e20*/  FMUL.FTZ R98, R95.reuse, R98 ;  /* 0x000000625f627220 */ /* 0x040fe20000410000 */
[----:B------:R-:W-:-:S03]  /*3e30*/  FFMA.FTZ R96, R95, R94, -R96 ;  /* 0x0000005e5f607223 */ /* 0x000fc60000010860 */
[----:B------:R-:W-:Y:S01]  /*3e40*/  FFMA.FTZ R98, R45, R94, R98 ;  /* 0x0000005e2d627223 */ /* 0x000fe20000010062 */
[----:B------:R-:W-:Y:S01]  /*3e50*/  IMAD.MOV.U32 R45, RZ, RZ, R47 ;  /* 0x000000ffff2d7224 */ /* 0x000fe200078e002f */
[----:B------:R-:W-:Y:S01]  /*3e60*/  MOV R94, R44 ;  /* 0x0000002c005e7202 */ /* 0x000fe20000000f00 */
[----:B------:R-:W-:Y:S02]  /*3e70*/  HADD2.F32 R47, -RZ, R99.H0_H0 ;  /* 0x20000063ff2f7230 */ /* 0x000fe40000004100 */
[----:B------:R-:W-:Y:S01]  /*3e80*/  F2FP.F16.F32.PACK_AB R96, R98, R96 ;  /* 0x000000606260723e */ /* 0x000fe200000000ff */
[--C-:B------:R-:W-:Y:S02]  /*3e90*/  HADD2.F32 R44, -RZ, R45.reuse.H1_H1 ;  /* 0x3000002dff2c7230 */ /* 0x100fe40000004100 */
[----:B------:R-:W-:-:S03]  /*3ea0*/  HADD2.F32 R45, -RZ, R45.H0_H0 ;  /* 0x2000002dff2d7230 */ /* 0x000fc60000004100 */
[CC--:B------:R-:W-:Y:S02]  /*3eb0*/  FMUL.FTZ R95, R44.reuse, R47.reuse ;  /* 0x0000002f2c5f7220 */ /* 0x0c0fe40000410000 */
[C---:B------:R-:W-:Y:S02]  /*3ec0*/  FMUL.FTZ R47, R45.reuse, R47 ;  /* 0x0000002f2d2f7220 */ /* 0x040fe40000410000 */
[-C--:B------:R-:W-:Y:S01]  /*3ed0*/  FFMA.FTZ R45, R45, R97.reuse, -R95 ;  /* 0x000000612d2d7223 */ /* 0x080fe2000001085f */
[----:B------:R-:W-:Y:S02]  /*3ee0*/  HADD2.F32 R95, -RZ, R94.H1_H1 ;  /* 0x3000005eff5f7230 */ /* 0x000fe40000004100 */
[----:B------:R-:W-:Y:S01]  /*3ef0*/  FFMA.FTZ R44, R44, R97, R47 ;  /* 0x000000612c2c7223 */ /* 0x000fe2000001002f */
[----:B------:R-:W-:Y:S02]  /*3f00*/  HADD2.F32 R47, -RZ, R170.H1_H1 ;  /* 0x300000aaff2f7230 */ /* 0x000fe40000004100 */
[----:B------:R-:W-:-:S02]  /*3f10*/  HADD2.F32 R97, -RZ, R94.H0_H0 ;  /* 0x2000005eff617230 */ /* 0x000fc40000004100 */
[----:B------:R-:W-:Y:S02]  /*3f20*/  HADD2.F32 R94, -RZ, R167.H0_H0 ;  /* 0x200000a7ff5e7230 */ /* 0x000fe40000004100 */
[-C--:B------:R-:W-:Y:S01]  /*3f30*/  FMUL.FTZ R99, R95, R47.reuse ;  /* 0x0000002f5f637220 */ /* 0x080fe20000410000 */
[----:B------:R-:W-:-:S03]  /*3f40*/  FMUL.FTZ R124, R97, R47 ;  /* 0x0000002f617c7220 */ /* 0x000fc60000410000 */
[-C--:B------:R-:W-:Y:S01]  /*3f50*/  FFMA.FTZ R47, R97, R94.reuse, -R99 ;  /* 0x0000005e612f7223 */ /* 0x080fe20000010863 */
[----:B------:R-:W-:Y:S02]  /*3f60*/  HADD2.F32 R97, -RZ, R171.H0_H0 ;  /* 0x200000abff617230 */ /* 0x000fe40000004100 */
[----:B------:R-:W-:Y:S01]  /*3f70*/  FFMA.FTZ R94, R95, R94, R124 ;  /* 0x0000005e5f5e7223 */ /* 0x000fe2000001007c */
[--C-:B------:R-:W-:Y:S02]  /*3f80*/  HADD2.F32 R95, -RZ, R46.reuse.H1_H1 ;  /* 0x3000002eff5f7230 */ /* 0x100fe40000004100 */
[----:B------:R-:W-:Y:S02]  /*3f90*/  HADD2.F32 R99, -RZ, R46.H0_H0 ;  /* 0x2000002eff637230 */ /* 0x000fe40000004100 */
[----:B------:R-:W-:Y:S02]  /*3fa0*/  HADD2.F32 R46, -RZ, R167.H1_H1 ;  /* 0x300000a7ff2e7230 */ /* 0x000fe40000004100 */
[----:B------:R-:W-:Y:S01]  /*3fb0*/  FMUL.FTZ R124, R95, R97 ;  /* 0x000000615f7c7220 */ /* 0x000fe20000410000 */
[----:B------:R-:W-:Y:S01]  /*3fc0*/  F2FP.F16.F32.PACK_AB R47, R94, R47 ;  /* 0x0000002f5e2f723e */ /* 0x000fe200000000ff */
[----:B------:R-:W-:-:S02]  /*3fd0*/  FMUL.FTZ R97, R99, R97 ;  /* 0x0000006163617220 */ /* 0x000fc40000410000 */
[-C--:B------:R-:W-:Y:S02]  /*3fe0*/  FFMA.FTZ R124, R99, R46.reuse, -R124 ;  /* 0x0000002e637c7223 */ /* 0x080fe4000001087c */
[----:B------:R-:W-:Y:S01]  /*3ff0*/  FFMA.FTZ R97, R95, R46, R97 ;  /* 0x0000002e5f617223 */ /* 0x000fe20000010061 */
[----:B------:R-:W-:Y:S01]  /*4000*/  F2FP.F16.F32.PACK_AB R46, R44, R45 ;  /* 0x0000002d2c2e723e */ /* 0x000fe200000000ff */
[----:B------:R-:W-:Y:S02]  /*4010*/  IMAD.MOV.U32 R44, RZ, RZ, R47 ;  /* 0x000000ffff2c7224 */ /* 0x000fe400078e002f */
[----:B------:R-:W-:Y:S01]  /*4020*/  IMAD.MOV.U32 R45, RZ, RZ, R96 ;  /* 0x000000ffff2d7224 */ /* 0x000fe200078e0060 */
[----:B------:R-:W-:Y:S02]  /*4030*/  F2FP.F16.F32.PACK_AB R97, R97, R124 ;  /* 0x0000007c6161723e */ /* 0x000fe400000000ff */
[----:B------:R-:W-:-:S03]  /*4040*/  MOV R47, R46 ;  /* 0x0000002e002f7202 */ /* 0x000fc60000000f00 */
[----:B------:R-:W-:-:S07]  /*4050*/  IMAD.MOV.U32 R46, RZ, RZ, R97 ;  /* 0x000000ffff2e7224 */ /* 0x000fce00078e0061 */
.L_x_4088:
[----:B------:R-:W-:Y:S05]  /*4060*/  BSYNC B3 ;  /* 0x0000000000037941 */ /* 0x000fea0003800000 */
.L_x_4087:
[----:B--2---:R2:W-:Y:S02]  /*4070*/  STG.E.128 desc[UR60][R50.64+0x40], R44 ;  /* 0x0000402c32007986 */ /* 0x0045e4000c101d3c */
.L_x_4086:
[----:B------:R-:W-:Y:S05]  /*4080*/  BSYNC B2 ;  /* 0x0000000000027941 */ /* 0x000fea0003800000 */
.L_x_4085:
        /* <DEDUP_REMOVED lines=9> */
[----:B------:R-:W-:Y:S02]  /*4120*/  SHF.R.U64 R90, R90, 0x10, R91 ;  /* 0x000000105a5a7819 */ /* 0x000fe4000000125b */
[----:B------:R-:W-:Y:S01]  /*4130*/  SHF.R.U32.HI R88, RZ, 0x10, R89 ;  /* 0x00000010ff587819 */ /* 0x000fe20000011659 */
[----:B------:R-:W-:Y:S01]  /*4140*/  IMAD.MOV.U32 R89, RZ, RZ, R45 ;  /* 0x000000ffff597224 */ /* 0x000fe200078e002d */
[----:B------:R-:W-:Y:S01]  /*4150*/  SHF.R.U32.HI R91, RZ, 0x10, R91 ;  /* 0x00000010ff5b7819 */ /* 0x000fe2000001165b */
[----:B------:R-:W-:Y:S02]  /*4160*/  IMAD.MOV.U32 R45, RZ, RZ, R46 ;  /* 0x000000ffff2d7224 */ /* 0x000fe400078e002e */
[----:B------:R-:W-:Y:S02]  /*4170*/  HADD2.F32 R97, -RZ, R90.H0_H0 ;  /* 0x2000005aff617230 */ /* 0x000fe40000004100 */
[----:B------:R-:W-:-:S02]  /*4180*/  HADD2.F32 R46, -RZ, R91.H0_H0 ;  /* 0x2000005bff2e7230 */ /* 0x000fc40000004100 */
[--C-:B------:R-:W-:Y:S02]  /*4190*/  HADD2.F32 R91, -RZ, R89.reuse.H1_H1 ;  /* 0x30000059ff5b7230 */ /* 0x100fe40000004100 */
[----:B------:R-:W-:Y:S02]  /*41a0*/  HADD2.F32 R96, -RZ, R89.H0_H0 ;  /* 0x20000059ff607230 */ /* 0x000fe40000004100 */
[----:B------:R-:W-:Y:S02]  /*41b0*/  HADD2.F32 R90, -RZ, R47.H1_H1 ;  /* 0x3000002fff5a7230 */ /* 0x000fe40000004100 */
[-C--:B------:R-:W-:Y:S01]  /*41c0*/  FMUL.FTZ R47, R91, R97.reuse ;  /* 0x000000615b2f7220 */ /* 0x080fe20000410000 */
[----:B------:R-:W-:Y:S02]  /*41d0*/  HADD2.F32 R94, -RZ, R94.H0_H0 ;  /* 0x2000005eff5e7230 */ /* 0x000fe40000004100 */
[----:B------:R-:W-:Y:S01]  /*41e0*/  FMUL.FTZ R98, R96, R97 ;  /* 0x0000006160627220 */ /* 0x000fe20000410000 */
[----:B------:R-:W-:-:S02]  /*41f0*/  HADD2.F32 R89, -RZ, R88.H0_H0 ;  /* 0x20000058ff597230 */ /* 0x000fc40000004100 */
[-C--:B------:R-:W-:Y:S01]  /*4200*/  FMUL.FTZ R88, R90, R46.reuse ;  /* 0x0000002e5a587220 */ /* 0x080fe20000410000 */
[----:B------:R-:W-:Y:S01]  /*4210*/  FMUL.FTZ R97, R95, R46 ;  /* 0x0000002e5f617220 */ /* 0x000fe20000410000 */
[-C--:B------:R-:W-:Y:S01]  /*4220*/  FFMA.FTZ R46, R96, R94.reuse, -R47 ;  /* 0x0000005e602e7223 */ /* 0x080fe2000001082f */
[----:B------:R-:W-:Y:S01]  /*4230*/  FFMA.FTZ R47, R91, R94, R98 ;  /* 0x0000005e5b2f7223 */ /* 0x000fe20000010062 */
[-C--:B------:R-:W-:Y:S01]  /*4240*/  FFMA.FTZ R88, R95, R89.reuse, -R88 ;  /* 0x000000595f587223 */ /* 0x080fe20000010858 */
[----:B------:R-:W-:Y:S01]  /*4250*/  FFMA.FTZ R90, R90, R89, R97 ;  /* 0x000000595a5a7223 */ /* 0x000fe20000010061 */
[----:B------:R-:W-:Y:S02]  /*4260*/  HADD2.F32 R91, -RZ, R169.H1_H1 ;  /* 0x300000a9ff5b7230 */ /* 0x000fe40000004100 */
[--C-:B------:R-:W-:Y:S01]  /*4270*/  HADD2.F32 R95, -RZ, R44.reuse.H1_H1 ;  /* 0x3000002cff5f7230 */ /* 0x100fe20000004100 */
[----:B------:R-:W-:Y:S01]  /*4280*/  F2FP.F16.F32.PACK_AB R46, R47, R46 ;  /* 0x0000002e2f2e723e */ /* 0x000fe200000000ff */
[----:B------:R-:W-:Y:S01]  /*4290*/  HADD2.F32 R96, -RZ, R44.H0_H0 ;  /* 0x2000002cff607230 */ /* 0x000fe20000004100 */
[----:B------:R-:W-:Y:S01]  /*42a0*/  F2FP.F16.F32.PACK_AB R88, R90, R88 ;  /* 0x000000585a58723e */ /* 0x000fe200000000ff */
[----:B------:R-:W-:-:S02]  /*42b0*/  HADD2.F32 R89, -RZ, R170.H0_H0 ;  /* 0x200000aaff597230 */ /* 0x000fc40000004100 */
[--C-:B------:R-:W-:Y:S02]  /*42c0*/  HADD2.F32 R44, -RZ, R45.reuse.H1_H1 ;  /* 0x3000002dff2c7230 */ /* 0x100fe40000004100 */
[-C--:B------:R-:W-:Y:S01]  /*42d0*/  FMUL.FTZ R99, R96, R91.reuse ;  /* 0x0000005b60637220 */ /* 0x080fe20000410000 */
[----:B------:R-:W-:Y:S02]  /*42e0*/  HADD2.F32 R98, -RZ, R45.H0_H0 ;  /* 0x2000002dff627230 */ /* 0x000fe40000004100 */
[----:B------:R-:W-:Y:S01]  /*42f0*/  FMUL.FTZ R45, R95, R91 ;  /* 0x0000005b5f2d7220 */ /* 0x000fe20000410000 */
[--C-:B------:R-:W-:Y:S02]  /*4300*/  HADD2.F32 R94, -RZ, R166.reuse.H0_H0 ;  /* 0x200000a6ff5e7230 */ /* 0x100fe40000004100 */
[-C--:B------:R-:W-:Y:S01]  /*4310*/  FMUL.FTZ R91, R44, R89.reuse ;  /* 0x000000592c5b7220 */ /* 0x080fe20000410000 */
[----:B------:R-:W-:Y:S02]  /*4320*/  HADD2.F32 R97, -RZ, R166.H1_H1 ;  /* 0x300000a6ff617230 */ /* 0x000fe40000004100 */
[----:B------:R-:W-:Y:S01]  /*4330*/  FMUL.FTZ R89, R98, R89 ;  /* 0x0000005962597220 */ /* 0x000fe20000410000 */
[----:B------:R-:W-:-:S02]  /*4340*/  IMAD.MOV.U32 R47, RZ, RZ, R88 ;  /* 0x000000ffff2f7224 */ /* 0x000fc400078e0058 */
[-C--:B------:R-:W-:Y:S01]  /*4350*/  FFMA.FTZ R45, R96, R94.reuse, -R45 ;  /* 0x0000005e602d7223 */ /* 0x080fe2000001082d */
[----:B------:R-:W-:Y:S01]  /*4360*/  FFMA.FTZ R99, R95, R94, R99 ;  /* 0x0000005e5f637223 */ /* 0x000fe20000010063 */
[-C--:B------:R-:W-:Y:S01]  /*4370*/  FFMA.FTZ R91, R98, R97.reuse, -R91 ;  /* 0x00000061625b7223 */ /* 0x080fe2000001085b */
[----:B------:R-:W-:-:S03]  /*4380*/  FFMA.FTZ R89, R44, R97, R89 ;  /* 0x000000612c597223 */ /* 0x000fc60000010059 */
[----:B------:R-:W-:Y:S02]  /*4390*/  F2FP.F16.F32.PACK_AB R45, R99, R45 ;  /* 0x0000002d632d723e */ /* 0x000fe400000000ff */
[----:B------:R-:W-:Y:S02]  /*43a0*/  F2FP.F16.F32.PACK_AB R89, R89, R91 ;  /* 0x0000005b5959723e */ /* 0x000fe400000000ff */
[----:B------:R-:W-:Y:S01]  /*43b0*/  MOV R44, R45 ;  /* 0x0000002d002c7202 */ /* 0x000fe20000000f00 */
[----:B------:R-:W-:Y:S02]  /*43c0*/  IMAD.MOV.U32 R45, RZ, RZ, R46 ;  /* 0x000000ffff2d7224 */ /* 0x000fe400078e002e */
[----:B------:R-:W-:-:S07]  /*43d0*/  IMAD.MOV.U32 R46, RZ, RZ, R89 ;  /* 0x000000ffff2e7224 */ /* 0x000fce00078e0059 */
.L_x_4092:
[----:B------:R-:W-:Y:S05]  /*43e0*/  BSYNC B3 ;  /* 0x0000000000037941 */ /* 0x000fea0003800000 */
.L_x_4091:
[----:B--2---:R3:W-:Y:S02]  /*43f0*/  STG.E.128 desc[UR60][R50.64+0x80], R44 ;  /* 0x0000802c32007986 */ /* 0x0047e4000c101d3c */
.L_x_4090:
[----:B------:R-:W-:Y:S05]  /*4400*/  BSYNC B2 ;  /* 0x0000000000027941 */ /* 0x000fea0003800000 */
.L_x_4089:
[----:B------:R-:W-:Y:S01]  /*4410*/  ISETP.NE.AND P3, PT, R36, RZ, PT ;  /* 0x000000ff2400720c */ /* 0x000fe20003f65270 */
[----:B------:R-:W-:-:S12]  /*4420*/  BSSY B2, `(.L_x_4093) ;  /* 0x0000036000027945 */ /* 0x000fd80003800000 */
[----:B------:R-:W-:Y:S05]  /*4430*/  @!P3 BRA `(.L_x_4094) ;  /* 0x0000000000d0b947 */ /* 0x000fea0003800000 */
[----:B-123--:R1:W2:Y:S01]  /*4440*/  LDS.128 R44, [R41+0x24800] ;  /* 0x02480000292c7984 */ /* 0x00e2a20000000c00 */
[----:B------:R-:W-:Y:S01]  /*4450*/  ISETP.GE.AND P3, PT, R210, R121, PT ;  /* 0x00000079d200720c */ /* 0x000fe20003f66270 */
[----:B------:R-:W-:-:S12]  /*4460*/  BSSY B3, `(.L_x_4095) ;  /* 0x0000030000037945 */ /* 0x000fd80003800000 */
[----:B-1----:R-:W-:Y:S05]  /*4470*/  @P3 BRA `(.L_x_4096) ;  /* 0x0000000000b83947 */ /* 0x002fea0003800000 */
[----:B------:R-:W-:Y:S01]  /*4480*/  SHF.R.U64 R88, R84, 0x10, R85 ;  /* 0x0000001054587819 */ /* 0x000fe20000001255 */
[----:B--2---:R-:W-:Y:S01]  /*4490*/  HADD2.F32 R89, -RZ, R47.H0_H0 ;  /* 0x2000002fff597230 */ /* 0x004fe20000004100 */
[----:B------:R-:W-:Y:S02]  /*44a0*/  SHF.R.U64 R86, R86, 0x10, R87 ;  /* 0x0000001056567819 */ /* 0x000fe40000001257 */
[----:B------:R-:W-:Y:S01]  /*44b0*/  SHF.R.U32.HI R84, RZ, 0x10, R85 ;  /* 0x00000010ff547819 */ /* 0x000fe20000011655 */
[----:B------:R-:W-:Y:S01]  /*44c0*/  HADD2.F32 R88, -RZ, R88.H0_H0 ;  /* 0x20000058ff587230 */ /* 0x000fe20000004100 */
[----:B------:R-:W-:Y:S01]  /*44d0*/  SHF.R.U32.HI R87, RZ, 0x10, R87 ;  /* 0x00000010ff577819 */ /* 0x000fe20000011657 */
[----:B------:R-:W-:Y:S01]  /*44e0*/  HADD2.F32 R91, -RZ, R86.H0_H0 ;  /* 0x20000056ff5b7230 */ /* 0x000fe20000004100 */
[----:B------:R-:W-:Y:S01]  /*44f0*/  MOV R85, R45 ;  /* 0x0000002d00557202 */ /* 0x000fe20000000f00 */
[----:B------:R-:W-:Y:S02]  /*4500*/  IMAD.MOV.U32 R45, RZ, RZ, R46 ;  /* 0x000000ffff2d7224 */ /* 0x000fe400078e002e */
[----:B------:R-:W-:-:S02]  /*4510*/  HADD2.F32 R46, -RZ, R87.H0_H0 ;  /* 0x20000057ff2e7230 */ /* 0x000fc40000004100 */
[--C-:B------:R-:W-:Y:S02]  /*4520*/  HADD2.F32 R87, -RZ, R85.reuse.H1_H1 ;  /* 0x30000055ff577230 */ /* 0x100fe40000004100 */
[----:B------:R-:W-:Y:S02]  /*4530*/  HADD2.F32 R90, -RZ, R85.H0_H0 ;  /* 0x20000055ff5a7230 */ /* 0x000fe40000004100 */
[----:B------:R-:W-:Y:S02]  /*4540*/  HADD2.F32 R86, -RZ, R47.H1_H1 ;  /* 0x3000002fff567230 */ /* 0x000fe40000004100 */
[-C--:B------:R-:W-:Y:S01]  /*4550*/  FMUL.FTZ R47, R87, R91.reuse ;  /* 0x0000005b572f7220 */ /* 0x080fe20000410000 */
[----:B------:R-:W-:Y:S02]  /*4560*/  HADD2.F32 R85, -RZ, R84.H0_H0 ;  /* 0x20000054ff557230 */ /* 0x000fe40000004100 */
[----:B------:R-:W-:Y:S01]  /*4570*/  FMUL.FTZ R94, R90, R91 ;  /* 0x0000005b5a5e7220 */ /* 0x000fe20000410000 */
[-C--:B------:R-:W-:Y:S01]  /*4580*/  FMUL.FTZ R91, R89, R46.reuse ;  /* 0x0000002e595b7220 */ /* 0x080fe20000410000 */
[----:B------:R-:W-:Y:S01]  /*4590*/  FMUL.FTZ R84, R86, R46 ;  /* 0x0000002e56547220 */ /* 0x000fe20000410000 */
[-C--:B------:R-:W-:Y:S01]  /*45a0*/  FFMA.FTZ R46, R90, R88.reuse, -R47 ;  /* 0x000000585a2e7223 */ /* 0x080fe2000001082f */
[----:B------:R-:W-:Y:S01]  /*45b0*/  FFMA.FTZ R47, R87, R88, R94 ;  /* 0x00000058572f7223 */ /* 0x000fe2000001005e */
[----:B------:R-:W-:-:S02]  /*45c0*/  HADD2.F32 R87, -RZ, R168.H1_H1 ;  /* 0x300000a8ff577230 */ /* 0x000fc40000004100 */
[-C--:B------:R-:W-:Y:S01]  /*45d0*/  FFMA.FTZ R84, R89, R85.reuse, -R84 ;  /* 0x0000005559547223 */ /* 0x080fe20000010854 */
[--C-:B------:R-:W-:Y:S02]  /*45e0*/  HADD2.F32 R89, -RZ, R44.reuse.H1_H1 ;  /* 0x3000002cff597230 */ /* 0x100fe40000004100 */
[----:B------:R-:W-:Y:S01]  /*45f0*/  FFMA.FTZ R86, R86, R85, R91 ;  /* 0x0000005556567223 */ /* 0x000fe2000001005b */
[----:B------:R-:W-:Y:S01]  /*4600*/  HADD2.F32 R90, -RZ, R44.H0_H0 ;  /* 0x2000002cff5a7230 */ /* 0x000fe20000004100 */
[----:B------:R-:W-:Y:S01]  /*4610*/  F2FP.F16.F32.PACK_AB R46, R47, R46 ;  /* 0x0000002e2f2e723e */ /* 0x000fe200000000ff */
[----:B------:R-:W-:Y:S02]  /*4620*/  HADD2.F32 R85, -RZ, R169.H0_H0 ;  /* 0x200000a9ff557230 */ /* 0x000fe40000004100 */
[--C-:B------:R-:W-:Y:S02]  /*4630*/  HADD2.F32 R44, -RZ, R45.reuse.H1_H1 ;  /* 0x3000002dff2c7230 */ /* 0x100fe40000004100 */
[----:B------:R-:W-:Y:S01]  /*4640*/  FMUL.FTZ R95, R90, R87 ;  /* 0x000000575a5f7220 */ /* 0x000fe20000410000 */
[----:B------:R-:W-:-:S02]  /*4650*/  HADD2.F32 R94, -RZ, R45.H0_H0 ;  /* 0x2000002dff5e7230 */ /* 0x000fc40000004100 */
[C---:B------:R-:W-:Y:S01]  /*4660*/  FMUL.FTZ R45, R89.reuse, R87 ;  /* 0x00000057592d7220 */ /* 0x040fe20000410000 */
[--C-:B------:R-:W-:Y:S02]  /*4670*/  HADD2.F32 R88, -RZ, R165.reuse.H1_H1 ;  /* 0x300000a5ff587230 */ /* 0x100fe40000004100 */
        /* <DEDUP_REMOVED lines=8> */
[----:B------:R-:W-:-:S02]  /*4700*/  IMAD.MOV.U32 R47, RZ, RZ, R84 ;  /* 0x000000ffff2f7224 */ /* 0x000fc400078e0054 */
[----:B------:R-:W-:Y:S02]  /*4710*/  F2FP.F16.F32.PACK_AB R45, R95, R45 ;  /* 0x0000002d5f2d723e */ /* 0x000fe400000000ff */
[----:B------:R-:W-:-:S03]  /*4720*/  F2FP.F16.F32.PACK_AB R85, R85, R87 ;  /* 0x000000575555723e */ /* 0x000fc600000000ff */
[----:B------:R-:W-:Y:S02]  /*4730*/  IMAD.MOV.U32 R44, RZ, RZ, R45 ;  /* 0x000000ffff2c7224 */ /* 0x000fe400078e002d */
[----:B------:R-:W-:Y:S01]  /*4740*/  IMAD.MOV.U32 R45, RZ, RZ, R46 ;  /* 0x000000ffff2d7224 */ /* 0x000fe200078e002e */
[----:B------:R-:W-:-:S07]  /*4750*/  MOV R46, R85 ;  /* 0x00000055002e7202 */ /* 0x000fce0000000f00 */
.L_x_4096:
[----:B------:R-:W-:Y:S05]  /*4760*/  BSYNC B3 ;  /* 0x0000000000037941 */ /* 0x000fea0003800000 */
.L_x_4095:
[----:B--2---:R4:W-:Y:S02]  /*4770*/  STG.E.128 desc[UR60][R50.64+0xc0], R44 ;  /* 0x0000c02c32007986 */ /* 0x0049e4000c101d3c */
.L_x_4094:
[----:B------:R-:W-:Y:S05]  /*4780*/  BSYNC B2 ;  /* 0x0000000000027941 */ /* 0x000fea0003800000 */
.L_x_4093:
        /* <DEDUP_REMOVED lines=15> */
[----:B------:R-:W-:Y:S02]  /*4880*/  HADD2.F32 R85, -RZ, R47.H1_H1 ;  /* 0x3000002fff557230 */ /* 0x000fe40000004100 */
[----:B------:R-:W-:Y:S01]  /*4890*/  FMUL.FTZ R87, R45, R82 ;  /* 0x000000522d577220 */ /* 0x000fe20000410000 */
[----:B------:R-:W-:-:S02]  /*48a0*/  HADD2.F32 R86, -RZ, R81.H0_H0 ;  /* 0x20000051ff567230 */ /* 0x000fc40000004100 */
[C---:B------:R-:W-:Y:S01]  /*48b0*/  FMUL.FTZ R81, R84.reuse, R82 ;  /* 0x0000005254517220 */ /* 0x040fe20000410000 */
[----:B------:R-:W-:Y:S02]  /*48c0*/  HADD2.F32 R80, -RZ, R80.H0_H0 ;  /* 0x20000050ff507230 */ /* 0x000fe40000004100 */
[-C--:B------:R-:W-:Y:S01]  /*48d0*/  FMUL.FTZ R82, R85, R83.reuse ;  /* 0x0000005355527220 */ /* 0x080fe20000410000 */
[----:B------:R-:W-:Y:S02]  /*48e0*/  HADD2.F32 R47, -RZ, R47.H0_H0 ;  /* 0x2000002fff2f7230 */ /* 0x000fe40000004100 */
[-C--:B------:R-:W-:Y:S01]  /*48f0*/  FFMA.FTZ R81, R45, R80.reuse, -R81 ;  /* 0x000000502d517223 */ /* 0x080fe20000010851 */
[----:B------:R-:W-:Y:S02]  /*4900*/  FFMA.FTZ R87, R84, R80, R87 ;  /* 0x0000005054577223 */ /* 0x000fe40000010057 */
[C---:B------:R-:W-:Y:S01]  /*4910*/  FMUL.FTZ R83, R47.reuse, R83 ;  /* 0x000000532f537220 */ /* 0x040fe20000410000 */
[----:B------:R-:W-:Y:S01]  /*4920*/  FFMA.FTZ R82, R47, R86, -R82 ;  /* 0x000000562f527223 */ /* 0x000fe20000010852 */
[----:B------:R-:W-:-:S02]  /*4930*/  HADD2.F32 R45, -RZ, R163.H1_H1 ;  /* 0x300000a3ff2d7230 */ /* 0x000fc40000004100 */
[----:B------:R-:W-:Y:S02]  /*4940*/  HADD2.F32 R47, -RZ, R162.H1_H1 ;  /* 0x300000a2ff2f7230 */ /* 0x000fe40000004100 */
[----:B------:R-:W-:Y:S01]  /*4950*/  FFMA.FTZ R83, R85, R86, R83 ;  /* 0x0000005655537223 */ /* 0x000fe20000010053 */
[----:B------:R-:W-:Y:S01]  /*4960*/  HADD2.F32 R84, -RZ, R46.H1_H1 ;  /* 0x3000002eff547230 */ /* 0x000fe20000004100 */
[----:B------:R-:W-:Y:S01]  /*4970*/  F2FP.F16.F32.PACK_AB R81, R87, R81 ;  /* 0x000000515751723e */ /* 0x000fe200000000ff */
[----:B------:R-:W-:Y:S02]  /*4980*/  HADD2.F32 R163, -RZ, R163.H0_H0 ;  /* 0x200000a3ffa37230 */ /* 0x000fe40000004100 */
[----:B------:R-:W-:Y:S02]  /*4990*/  HADD2.F32 R80, -RZ, R44.H1_H1 ;  /* 0x3000002cff507230 */ /* 0x000fe40000004100 */
[----:B------:R-:W-:Y:S01]  /*49a0*/  FMUL.FTZ R86, R84, R47 ;  /* 0x0000002f54567220 */ /* 0x000fe20000410000 */
[----:B------:R-:W-:Y:S01]  /*49b0*/  HADD2.F32 R46, -RZ, R46.H0_H0 ;  /* 0x2000002eff2e7230 */ /* 0x000fe20000004100 */
[----:B------:R-:W-:Y:S01]  /*49c0*/  F2FP.F16.F32.PACK_AB R82, R83, R82 ;  /* 0x000000525352723e */ /* 0x000fe200000000ff */
[----:B------:R-:W-:-:S02]  /*49d0*/  HADD2.F32 R44, -RZ, R44.H0_H0 ;  /* 0x2000002cff2c7230 */ /* 0x000fc40000004100 */
[----:B------:R-:W-:Y:S01]  /*49e0*/  FMUL.FTZ R85, R80, R163 ;  /* 0x000000a350557220 */ /* 0x000fe20000410000 */
[----:B------:R-:W-:Y:S02]  /*49f0*/  HADD2.F32 R162, -RZ, R162.H0_H0 ;  /* 0x200000a2ffa27230 */ /* 0x000fe40000004100 */
[----:B------:R-:W-:Y:S01]  /*4a00*/  FMUL.FTZ R47, R46, R47 ;  /* 0x0000002f2e2f7220 */ /* 0x000fe20000410000 */
[C---:B------:R-:W-:Y:S01]  /*4a10*/  FMUL.FTZ R163, R44.reuse, R163 ;  /* 0x000000a32ca37220 */ /* 0x040fe20000410000 */
[-C--:B------:R-:W-:Y:S01]  /*4a20*/  FFMA.FTZ R85, R44, R45.reuse, -R85 ;  /* 0x0000002d2c557223 */ /* 0x080fe20000010855 */
[-C--:B------:R-:W-:Y:S01]  /*4a30*/  FFMA.FTZ R86, R46, R162.reuse, -R86 ;  /* 0x000000a22e567223 */ /* 0x080fe20000010856 */
[----:B------:R-:W-:Y:S01]  /*4a40*/  FFMA.FTZ R47, R84, R162, R47 ;  /* 0x000000a2542f7223 */ /* 0x000fe2000001002f */
[----:B------:R-:W-:Y:S01]  /*4a50*/  FFMA.FTZ R163, R80, R45, R163 ;  /* 0x0000002d50a37223 */ /* 0x000fe200000100a3 */
[----:B------:R-:W-:-:S03]  /*4a60*/  IMAD.MOV.U32 R45, RZ, RZ, R81 ;  /* 0x000000ffff2d7224 */ /* 0x000fc600078e0051 */
[----:B------:R-:W-:Y:S01]  /*4a70*/  F2FP.F16.F32.PACK_AB R46, R47, R86 ;  /* 0x000000562f2e723e */ /* 0x000fe200000000ff */
[----:B------:R-:W-:Y:S01]  /*4a80*/  IMAD.MOV.U32 R47, RZ, RZ, R82 ;  /* 0x000000ffff2f7224 */ /* 0x000fe200078e0052 */
[----:B------:R-:W-:-:S07]  /*4a90*/  F2FP.F16.F32.PACK_AB R44, R163, R85 ;  /* 0x00000055a32c723e */ /* 0x000fce00000000ff */
.L_x_4100:
[----:B------:R-:W-:Y:S05]  /*4aa0*/  BSYNC B3 ;  /* 0x0000000000037941 */ /* 0x000fea0003800000 */
.L_x_4099:
[----:B--2---:R1:W-:Y:S02]  /*4ab0*/  STG.E.128 desc[UR60][R50.64+0x100], R44 ;  /* 0x0001002c32007986 */ /* 0x0043e4000c101d3c */
.L_x_4098:
[----:B------:R-:W-:Y:S05]  /*4ac0*/  BSYNC B2 ;  /* 0x0000000000027941 */ /* 0x000fea0003800000 */
.L_x_4097:
[----:B------:R-:W-:-:S13]  /*4ad0*/  ISETP.NE.AND P3, PT, R38, RZ, PT ;  /* 0x000000ff2600720c */ /* 0x000fda0003f65270 */
        /* <DEDUP_REMOVED lines=17> */
[C---:B------:R-:W-:Y:S01]  /*4bf0*/  FMUL.FTZ R77, R80.reuse, R78 ;  /* 0x0000004e504d7220 */ /* 0x040fe20000410000 */
[----:B------:R-:W-:Y:S02]  /*4c00*/  HADD2.F32 R76, -RZ, R76.H0_H0 ;  /* 0x2000004cff4c7230 */ /* 0x000fe40000004100 */
[-C--:B------:R-:W-:Y:S01]  /*4c10*/  FMUL.FTZ R78, R81, R79.reuse ;  /* 0x0000004f514e7220 */ /* 0x080fe20000410000 */
[----:B------:R-:W-:Y:S02]  /*4c20*/  FMUL.FTZ R79, R47, R79 ;  /* 0x0000004f2f4f7220 */ /* 0x000fe40000410000 */
[-C--:B------:R-:W-:Y:S01]  /*4c30*/  FFMA.FTZ R77, R45, R76.reuse, -R77 ;  /* 0x0000004c2d4d7223 */ /* 0x080fe2000001084d */
[----:B------:R-:W-:Y:S01]  /*4c40*/  FFMA.FTZ R76, R80, R76, R83 ;  /* 0x0000004c504c7223 */ /* 0x000fe20000010053 */
[-C--:B------:R-:W-:Y:S01]  /*4c50*/  FFMA.FTZ R78, R47, R82.reuse, -R78 ;  /* 0x000000522f4e7223 */ /* 0x080fe2000001084e */
[----:B------:R-:W-:Y:S01]  /*4c60*/  FFMA.FTZ R79, R81, R82, R79 ;  /* 0x00000052514f7223 */ /* 0x000fe2000001004f */
[----:B------:R-:W-:-:S02]  /*4c70*/  HADD2.F32 R47, -RZ, R161.H0_H0 ;  /* 0x200000a1ff2f7230 */ /* 0x000fc40000004100 */
[--C-:B------:R-:W-:Y:S02]  /*4c80*/  HADD2.F32 R80, -RZ, R44.reuse.H1_H1 ;  /* 0x3000002cff507230 */ /* 0x100fe40000004100 */
[----:B------:R-:W-:Y:S01]  /*4c90*/  HADD2.F32 R82, -RZ, R44.H0_H0 ;  /* 0x2000002cff527230 */ /* 0x000fe20000004100 */
[----:B------:R-:W-:Y:S01]  /*4ca0*/  F2FP.F16.F32.PACK_AB R78, R79, R78 ;  /* 0x0000004e4f4e723e */ /* 0x000fe200000000ff */
        /* <DEDUP_REMOVED lines=15> */
[----:B------:R-:W-:Y:S01]  /*4da0*/  F2FP.F16.F32.PACK_AB R46, R44, R47 ;  /* 0x0000002f2c2e723e */ /* 0x000fe200000000ff */
[----:B------:R-:W-:Y:S01]  /*4db0*/  IMAD.MOV.U32 R47, RZ, RZ, R78 ;  /* 0x000000ffff2f7224 */ /* 0x000fe200078e004e */
[----:B------:R-:W-:-:S07]  /*4dc0*/  MOV R44, R80 ;  /* 0x00000050002c7202 */ /* 0x000fce0000000f00 */
.L_x_4102:
[----:B------:R-:W-:Y:S05]  /*4dd0*/  BSYNC B2 ;  /* 0x0000000000027941 */ /* 0x000fea0003800000 */
.L_x_4101:
[----:B--2---:R1:W-:Y:S02]  /*4de0*/  STG.E.128 desc[UR60][R50.64+0x140], R44 ;  /* 0x0001402c32007986 */ /* 0x0043e4000c101d3c */
.L_x_4080:
[----:B------:R-:W-:Y:S05]  /*4df0*/  BSYNC B1 ;  /* 0x0000000000017941 */ /* 0x000fea0003800000 */
.L_x_4079:
        /* <DEDUP_REMOVED lines=19> */
[----:B------:R-:W-:Y:S01]  /*4f30*/  FMUL.FTZ R77, R45, R74 ;  /* 0x0000004a2d4d7220 */ /* 0x000fe20000410000 */
[----:B------:R-:W-:Y:S02]  /*4f40*/  HADD2.F32 R51, -RZ, R51.H0_H0 ;  /* 0x20000033ff337230 */ /* 0x000fe40000004100 */
[-C--:B------:R-:W-:Y:S01]  /*4f50*/  FMUL.FTZ R74, R72, R75.reuse ;  /* 0x0000004b484a7220 */ /* 0x080fe20000410000 */
[----:B------:R-:W-:Y:S02]  /*4f60*/  HADD2.F32 R73, -RZ, R73.H0_H0 ;  /* 0x20000049ff497230 */ /* 0x000fe40000004100 */
[----:B------:R-:W-:Y:S01]  /*4f70*/  FMUL.FTZ R75, R47, R75 ;  /* 0x0000004b2f4b7220 */ /* 0x000fe20000410000 */
[-C--:B------:R-:W-:Y:S01]  /*4f80*/  FFMA.FTZ R45, R45, R51.reuse, -R76 ;  /* 0x000000332d2d7223 */ /* 0x080fe2000001084c */
[----:B------:R-:W-:Y:S02]  /*4f90*/  FFMA.FTZ R50, R50, R51, R77 ;  /* 0x0000003332327223 */ /* 0x000fe4000001004d */
[----:B------:R-:W-:Y:S01]  /*4fa0*/  FFMA.FTZ R72, R72, R73, R75 ;  /* 0x0000004948487223 */ /* 0x000fe2000001004b */
[----:B------:R-:W-:-:S02]  /*4fb0*/  HADD2.F32 R51, -RZ, R44.H1_H1 ;  /* 0x3000002cff337230 */ /* 0x000fc40000004100 */
[----:B------:R-:W-:Y:S01]  /*4fc0*/  FFMA.FTZ R47, R47, R73, -R74 ;  /* 0x000000492f2f7223 */ /* 0x000fe2000001084a */
[----:B------:R-:W-:Y:S01]  /*4fd0*/  HADD2.F32 R75, -RZ, R164.H0_H0 ;  /* 0x200000a4ff4b7230 */ /* 0x000fe20000004100 */
[----:B------:R-:W-:Y:S01]  /*4fe0*/  F2FP.F16.F32.PACK_AB R45, R50, R45 ;  /* 0x0000002d322d723e */ /* 0x000fe200000000ff */
        /* <DEDUP_REMOVED lines=17> */
.L_x_4107:
[----:B------:R-:W-:Y:S05]  /*5100*/  BSYNC B2 ;  /* 0x0000000000027941 */ /* 0x000fea0003800000 */
.L_x_4106:
[----:B--2---:R1:W-:Y:S02]  /*5110*/  STG.E.128 desc[UR60][R48.64], R44 ;  /* 0x0000002c30007986 */ /* 0x0043e4000c101d3c */
.L_x_4105:
[----:B------:R-:W-:Y:S05]  /*5120*/  BSYNC B1 ;  /* 0x0000000000017941 */ /* 0x000fea0003800000 */
.L_x_4104:
[----:B------:R-:W-:Y:S01]  /*5130*/  ISETP.NE.AND P3, PT, R34, RZ, PT ;  /* 0x000000ff2200720c */ /* 0x000fe20003f65270 */
[----:B------:R-:W-:-:S12]  /*5140*/  BSSY B1, `(.L_x_4108) ;  /* 0x0000032000017945 */ /* 0x000fd80003800000 */
[----:B------:R-:W-:Y:S05]  /*5150*/  @!P3 BRA `(.L_x_4109) ;  /* 0x0000000000c0b947 */ /* 0x000fea0003800000 */
[----:B-1234-:R1:W2:Y:S01]  /*5160*/  LDS.128 R44, [R41+0x23000] ;  /* 0x02300000292c7984 */ /* 0x01e2a20000000c00 */
[----:B------:R-:W-:Y:S01]  /*5170*/  ISETP.GE.AND P3, PT, R208, R121, PT ;  /* 0x00000079d000720c */ /* 0x000fe20003f66270 */
[----:B------:R-:W-:-:S12]  /*5180*/  BSSY B2, `(.L_x_4110) ;  /* 0x000002c000027945 */ /* 0x000fd80003800000 */
[----:B-1----:R-:W-:Y:S05]  /*5190*/  @P3 BRA `(.L_x_4111) ;  /* 0x0000000000a83947 */ /* 0x002fea0003800000 */
[----:B------:R-:W-:Y:S01]  /*51a0*/  SHF.R.U32.HI R72, RZ, 0x10, R71 ;  /* 0x00000010ff487819 */ /* 0x000fe20000011647 */
[----:B--2---:R-:W-:Y:S01]  /*51b0*/  IMAD.MOV.U32 R51, RZ, RZ, R47 ;  /* 0x000000ffff337224 */ /* 0x004fe200078e002f */
[--C-:B------:R-:W-:Y:S01]  /*51c0*/  SHF.R.U64 R68, R68, 0x10, R69.reuse ;  /* 0x0000001044447819 */ /* 0x100fe20000001245 */
[----:B------:R-:W-:Y:S01]  /*51d0*/  IMAD.MOV.U32 R50, RZ, RZ, R44 ;  /* 0x000000ffff327224 */ /* 0x000fe200078e002c */
[----:B------:R-:W-:Y:S01]  /*51e0*/  SHF.R.U32.HI R73, RZ, 0x10, R69 ;  /* 0x00000010ff497819 */ /* 0x000fe20000011645 */
[--C-:B------:R-:W-:Y:S01]  /*51f0*/  HADD2.F32 R47, -RZ, R45.reuse.H1_H1 ;  /* 0x3000002dff2f7230 */ /* 0x100fe20000004100 */
[----:B------:R-:W-:Y:S01]  /*5200*/  SHF.R.U64 R69, R70, 0x10, R71 ;  /* 0x0000001046457819 */ /* 0x000fe20000001247 */
[----:B------:R-:W-:Y:S02]  /*5210*/  HADD2.F32 R44, -RZ, R45.H0_H0 ;  /* 0x2000002dff2c7230 */ /* 0x000fe40000004100 */
[----:B------:R-:W-:Y:S02]  /*5220*/  HADD2.F32 R72, -RZ, R72.H0_H0 ;  /* 0x20000048ff487230 */ /* 0x000fe40000004100 */
[----:B------:R-:W-:-:S02]  /*5230*/  HADD2.F32 R45, -RZ, R51.H1_H1 ;  /* 0x30000033ff2d7230 */ /* 0x000fc40000004100 */
[----:B------:R-:W-:Y:S02]  /*5240*/  HADD2.F32 R51, -RZ, R51.H0_H0 ;  /* 0x20000033ff337230 */ /* 0x000fe40000004100 */
[----:B------:R-:W-:Y:S02]  /*5250*/  HADD2.F32 R69, -RZ, R69.H0_H0 ;  /* 0x20000045ff457230 */ /* 0x000fe40000004100 */
[-C--:B------:R-:W-:Y:S01]  /*5260*/  FMUL.FTZ R76, R45, R72.reuse ;  /* 0x000000482d4c7220 */ /* 0x080fe20000410000 */
[----:B------:R-:W-:Y:S02]  /*5270*/  HADD2.F32 R70, -RZ, R73.H0_H0 ;  /* 0x20000049ff467230 */ /* 0x000fe40000004100 */
[----:B------:R-:W-:Y:S01]  /*5280*/  FMUL.FTZ R72, R51, R72 ;  /* 0x0000004833487220 */ /* 0x000fe20000410000 */
[----:B------:R-:W-:Y:S02]  /*5290*/  HADD2.F32 R68, -RZ, R68.H0_H0 ;  /* 0x20000044ff447230 */ /* 0x000fe40000004100 */
[-C--:B------:R-:W-:Y:S01]  /*52a0*/  FMUL.FTZ R74, R44, R69.reuse ;  /* 0x000000452c4a7220 */ /* 0x080fe20000410000 */
[----:B------:R-:W-:Y:S01]  /*52b0*/  FMUL.FTZ R71, R47, R69 ;  /* 0x000000452f477220 */ /* 0x000fe20000410000 */
[----:B------:R-:W-:Y:S01]  /*52c0*/  FFMA.FTZ R75, R45, R70, R72 ;  /* 0x000000462d4b7223 */ /* 0x000fe20000010048 */
[----:B------:R-:W-:-:S02]  /*52d0*/  HADD2.F32 R45, -RZ, R50.H1_H1 ;  /* 0x30000032ff2d7230 */ /* 0x000fc40000004100 */
[-C--:B------:R-:W-:Y:S01]  /*52e0*/  FFMA.FTZ R73, R47, R68.reuse, R74 ;  /* 0x000000442f497223 */ /* 0x080fe2000001004a */
[--C-:B------:R-:W-:Y:S02]  /*52f0*/  HADD2.F32 R69, -RZ, R159.reuse.H0_H0 ;  /* 0x2000009fff457230 */ /* 0x100fe40000004100 */
[----:B------:R-:W-:Y:S01]  /*5300*/  FFMA.FTZ R44, R44, R68, -R71 ;  /* 0x000000442c2c7223 */ /* 0x000fe20000010847 */
[----:B------:R-:W-:Y:S02]  /*5310*/  HADD2.F32 R50, -RZ, R50.H0_H0 ;  /* 0x20000032ff327230 */ /* 0x000fe40000004100 */
[----:B------:R-:W-:Y:S01]  /*5320*/  FFMA.FTZ R76, R51, R70, -R76 ;  /* 0x00000046334c7223 */ /* 0x000fe2000001084c */
[----:B------:R-:W-:Y:S02]  /*5330*/  HADD2.F32 R47, -RZ, R46.H1_H1 ;  /* 0x3000002eff2f7230 */ /* 0x000fe40000004100 */
[----:B------:R-:W-:Y:S01]  /*5340*/  FMUL.FTZ R71, R45, R69 ;  /* 0x000000452d477220 */ /* 0x000fe20000410000 */
[----:B------:R-:W-:-:S02]  /*5350*/  HADD2.F32 R159, -RZ, R159.H1_H1 ;  /* 0x3000009fff9f7230 */ /* 0x000fc40000004100 */
[----:B------:R-:W-:Y:S01]  /*5360*/  FMUL.FTZ R70, R50, R69 ;  /* 0x0000004532467220 */ /* 0x000fe20000410000 */
[----:B------:R-:W-:Y:S02]  /*5370*/  HADD2.F32 R46, -RZ, R46.H0_H0 ;  /* 0x2000002eff2e7230 */ /* 0x000fe40000004100 */
[----:B------:R-:W-:Y:S02]  /*5380*/  HADD2.F32 R51, -RZ, R149.H1_H1 ;  /* 0x30000095ff337230 */ /* 0x000fe40000004100 */
        /* <DEDUP_REMOVED lines=11> */
.L_x_4111:
[----:B------:R-:W-:Y:S05]  /*5440*/  BSYNC B2 ;  /* 0x0000000000027941 */ /* 0x000fea0003800000 */
.L_x_4110:
[----:B--2---:R1:W-:Y:S02]  /*5450*/  STG.E.128 desc[UR60][R48.64+0x40], R44 ;  /* 0x0000402c30007986 */ /* 0x0043e4000c101d3c */
.L_x_4109:
[----:B------:R-:W-:Y:S05]  /*5460*/  BSYNC B1 ;  /* 0x0000000000017941 */ /* 0x000fea0003800000 */
.L_x_4108:
        /* <DEDUP_REMOVED lines=48> */
.L_x_4115:
[----:B------:R-:W-:Y:S05]  /*5770*/  BSYNC B2 ;  /* 0x0000000000027941 */ /* 0x000fea0003800000 */
.L_x_4114:
[----:B--2---:R1:W-:Y:S02]  /*5780*/  STG.E.128 desc[UR60][R48.64+0x80], R44 ;  /* 0x0000802c30007986 */ /* 0x0043e4000c101d3c */
.L_x_4113:
[----:B------:R-:W-:Y:S05]  /*5790*/  BSYNC B1 ;  /* 0x0000000000017941 */ /* 0x000fea0003800000 */
.L_x_4112:
        /* <DEDUP_REMOVED lines=48> */
.L_x_4119:
[----:B------:R-:W-:Y:S05]  /*5aa0*/  BSYNC B2 ;  /* 0x0000000000027941 */ /* 0x000fea0003800000 */
.L_x_4118:
[----:B--2---:R1:W-:Y:S02]  /*5ab0*/  STG.E.128 desc[UR60][R48.64+0xc0], R44 ;  /* 0x0000c02c30007986 */ /* 0x0043e4000c101d3c */
.L_x_4117:
[----:B------:R-:W-:Y:S05]  /*5ac0*/  BSYNC B1 ;  /* 0x0000000000017941 */ /* 0x000fea0003800000 */
.L_x_4116:
        /* <DEDUP_REMOVED lines=28> */
[----:B------:R-:W-:Y:S02]  /*5c90*/  HADD2.F32 R51, -RZ, R128.H1_H1 ;  /* 0x30000080ff337230 */ /* 0x000fe40000004100 */
[----:B------:R-:W-:Y:S01]  /*5ca0*/  FFMA.FTZ R64, R47, R58, -R64 ;  /* 0x0000003a2f407223 */ /* 0x000fe20000010840 */
[----:B------:R-:W-:Y:S02]  /*5cb0*/  HADD2.F32 R44, -RZ, R44.H0_H0 ;  /* 0x2000002cff2c7230 */ /* 0x000fe40000004100 */
[----:B------:R-:W-:Y:S02]  /*5cc0*/  HADD2.F32 R57, -RZ, R128.H0_H0 ;  /* 0x20000080ff397230 */ /* 0x000fe40000004100 */
[----:B------:R-:W-:Y:S01]  /*5cd0*/  FMUL.FTZ R59, R45, R51 ;  /* 0x000000332d3b7220 */ /* 0x000fe20000410000 */
[----:B------:R-:W-:-:S02]  /*5ce0*/  HADD2.F32 R46, -RZ, R50.H1_H1 ;  /* 0x30000032ff2e7230 */ /* 0x000fc40000004100 */
[----:B------:R-:W-:Y:S01]  /*5cf0*/  FMUL.FTZ R56, R44, R51 ;  /* 0x000000332c387220 */ /* 0x000fe20000410000 */
[----:B------:R-:W-:Y:S02]  /*5d00*/  HADD2.F32 R50, -RZ, R50.H0_H0 ;  /* 0x20000032ff327230 */ /* 0x000fe40000004100 */
        /* <DEDUP_REMOVED lines=12> */
.L_x_4123:
[----:B------:R-:W-:Y:S05]  /*5dd0*/  BSYNC B2 ;  /* 0x0000000000027941 */ /* 0x000fea0003800000 */
.L_x_4122:
[----:B--2---:R1:W-:Y:S02]  /*5de0*/  STG.E.128 desc[UR60][R48.64+0x100], R44 ;  /* 0x0001002c30007986 */ /* 0x0043e4000c101d3c */
.L_x_4121:
[----:B------:R-:W-:Y:S05]  /*5df0*/  BSYNC B1 ;  /* 0x0000000000017941 */ /* 0x000fea0003800000 */
.L_x_4120:
        /* <DEDUP_REMOVED lines=47> */
.L_x_4125:
[----:B------:R-:W-:Y:S05]  /*60f0*/  BSYNC B1 ;  /* 0x0000000000017941 */ /* 0x000fea0003800000 */
.L_x_4124:
[----:B--2---:R1:W-:Y:S01]  /*6100*/  STG.E.128 desc[UR60][R48.64+0x140], R44 ;  /* 0x0001402c30007986 */ /* 0x0043e2000c101d3c */
[----:B------:R-:W-:Y:S05]  /*6110*/  BRA `(.L_x_4103) ;  /* 0x0000003c00d07947 */ /* 0x000fea0003800000 */
.L_x_4071:
        /* <DEDUP_REMOVED lines=21> */
[----:B------:R-:W-:Y:S02]  /*6270*/  CS2R R66, SRZ ;  /* 0x0000000000427805 */ /* 0x000fe4000001ff00 */
[----:B------:R-:W-:-:S02]  /*6280*/  LEA R68, P2, R44, UR4, 0x1 ;  /* 0x000000042c447c11 */ /* 0x000fc4000f8408ff */
[----:B------:R-:W-:Y:S02]  /*6290*/  CS2R R64, SRZ ;  /* 0x0000000000407805 */ /* 0x000fe4000001ff00 */
        /* <DEDUP_REMOVED lines=13> */
[----:B------:R-:W-:Y:S02]  /*6370*/  ISETP.GE.AND P2, PT, R0, R121, PT ;  /* 0x000000790000720c */ /* 0x000fe40003f46270 */
[----:B------:R-:W-:Y:S02]  /*6380*/  CS2R R46, SRZ ;  /* 0x00000000002e7805 */ /* 0x000fe4000001ff00 */
[----:B------:R-:W-:Y:S02]  /*6390*/  CS2R R44, SRZ ;  /* 0x00000000002c7805 */ /* 0x000fe4000001ff00 */
[----:B------:R-:W-:-:S02]  /*63a0*/  CS2R R58, SRZ ;  /* 0x00000000003a7805 */ /* 0x000fc4000001ff00 */
[----:B------:R-:W-:-:S05]  /*63b0*/  CS2R R56, SRZ ;  /* 0x0000000000387805 */ /* 0x000fca000001ff00 */
[----:B------:R0:W5:Y:S04]  /*63c0*/  @!P2 LDG.E.128 R48, desc[UR60][R68.64+0x40] ;  /* 0x0000403c4430a981 */ /* 0x000168000c1e1d00 */
[----:B------:R0:W5:Y:S01]  /*63d0*/  @!P2 LDG.E.128 R60, desc[UR60][R72.64+0x40] ;  /* 0x0000403c483ca981 */ /* 0x000162000c1e1d00 */
[----:B------:R-:W-:-:S13]  /*63e0*/  ISETP.GE.AND P2, PT, R3, R121, PT ;  /* 0x000000790300720c */ /* 0x000fda0003f46270 */
[----:B------:R0:W5:Y:S04]  /*63f0*/  @!P2 LDG.E.128 R44, desc[UR60][R68.64+0x80] ;  /* 0x0000803c442ca981 */ /* 0x000168000c1e1d00 */
[----:B------:R0:W5:Y:S02]  /*6400*/  @!P2 LDG.E.128 R56, desc[UR60][R72.64+0x80] ;  /* 0x0000803c4838a981 */ /* 0x000164000c1e1d00 */
.L_x_4127:
[----:B------:R-:W-:Y:S05]  /*6410*/  BSYNC B1 ;  /* 0x0000000000017941 */ /* 0x000fea0003800000 */
.L_x_4126:
[----:B------:R-:W-:Y:S01]  /*6420*/  ISETP.GE.AND P3, PT, R229, R42, PT ;  /* 0x0000002ae500720c */ /* 0x000fe20003f66270 */
[----:B------:R-:W-:Y:S01]  /*6430*/  BSSY B1, `(.L_x_4128) ;  /* 0x000002e000017945 */ /* 0x000fe20003800000 */
[----:B0-----:R-:W-:Y:S02]  /*6440*/  CS2R R68, SRZ ;  /* 0x0000000000447805 */ /* 0x001fe4000001ff00 */
        /* <DEDUP_REMOVED lines=17> */
[----:B------:R-:W-:Y:S02]  /*6560*/  IADD3.X R69, R21, R43, R11, P2, P5 ;  /* 0x0000002b15457210 */ /* 0x000fe400017ea40b */
[----:B------:R-:W-:Y:S02]  /*6570*/  CS2R R90, SRZ ;  /* 0x00000000005a7805 */ /* 0x000fe4000001ff00 */
[----:B------:R-:W-:-:S02]  /*6580*/  IADD3 R43, P2, P5, R110, R92, R10 ;  /* 0x0000005c6e2b7210 */ /* 0x000fc40007d5e00a */
[----:B------:R-:W-:Y:S02]  /*6590*/  CS2R R88, SRZ ;  /* 0x0000000000587805 */ /* 0x000fe4000001ff00 */
        /* <DEDUP_REMOVED lines=23> */
.L_x_4129:
[----:B------:R-:W-:Y:S05]  /*6710*/  BSYNC B1 ;  /* 0x0000000000017941 */ /* 0x000fea0003800000 */
.L_x_4128:
[----:B------:R-:W2:Y:S01]  /*6720*/  LDL R43, [R1+0x1c] ;  /* 0x00001c00012b7983 */ /* 0x000ea20000100800 */
[----:B0-----:R-:W-:Y:S01]  /*6730*/  IMAD.MOV.U32 R94, RZ, RZ, R51 ;  /* 0x000000ffff5e7224 */ /* 0x001fe200078e0033 */
[----:B------:R-:W-:Y:S01]  /*6740*/  PRMT R175, R98, 0x5410, R97 ;  /* 0x0000541062af7816 */ /* 0x000fe20000000061 */
[----:B------:R-:W-:Y:S02]  /*6750*/  IMAD.MOV.U32 R92, RZ, RZ, R45 ;  /* 0x000000ffff5c7224 */ /* 0x000fe400078e002d */
[----:B------:R-:W-:Y:S01]  /*6760*/  IMAD.MOV.U32 R93, RZ, RZ, R50 ;  /* 0x000000ffff5d7224 */ /* 0x000fe200078e0032 */
[----:B------:R-:W-:Y:S01]  /*6770*/  PRMT R181, R94, 0x7610, R181 ;  /* 0x000076105eb57816 */ /* 0x000fe200000000b5 */
[----:B------:R-:W-:-:S03]  /*6780*/  IMAD.MOV.U32 R94, RZ, RZ, R55 ;  /* 0x000000ffff5e7224 */ /* 0x000fc600078e0037 */
[----:B------:R-:W-:Y:S01]  /*6790*/  PRMT R179, R93, 0x7610, R179 ;  /* 0x000076105db37816 */ /* 0x000fe200000000b3 */
[----:B------:R-:W-:Y:S01]  /*67a0*/  IMAD.MOV.U32 R93, RZ, RZ, R54 ;  /* 0x000000ffff5d7224 */ /* 0x000fe200078e0036 */
[----:B------:R-:W-:Y:S01]  /*67b0*/  PRMT R183, R94, 0x7610, R183 ;  /* 0x000076105eb77816 */ /* 0x000fe200000000b7 */
[----:B------:R-:W-:Y:S01]  /*67c0*/  IMAD.MOV.U32 R94, RZ, RZ, R58 ;  /* 0x000000ffff5e7224 */ /* 0x000fe200078e003a */
[----:B--2---:R-:W-:Y:S02]  /*67d0*/  R2UR UR4, R43 ;  /* 0x000000002b0472ca */ /* 0x004fe400000e0000 */
[----:B------:R-:W-:-:S04]  /*67e0*/  MOV R43, R44 ;  /* 0x0000002c002b7202 */ /* 0x000fc80000000f00 */
        /* <DEDUP_REMOVED lines=8> */
[----:B------:R-:W-:Y:S01]  /*6870*/  UISETP.NE.AND UP0, UPT, UR4, 0x3, UPT ;  /* 0x000000030400788c */ /* 0x000fe2000bf05270 */
        /* <DEDUP_REMOVED lines=33> */
[----:B------:R-:W-:Y:S01]  /*6a90*/  IMAD.MOV.U32 R93, RZ, RZ, R73 ;  /* 0x000000ffff5d7224 */ /* 0x000fe200078e0049 */
[----:B------:R-:W-:-:S02]  /*6aa0*/  PLOP3.LUT P2, PT, PT, PT, UP0, 0x80, 0x0 ;  /* 0x000000000000781c */ /* 0x000fc40003f4f008 */
        /* <DEDUP_REMOVED lines=14> */
[----:B------:R-:W-:Y:S02]  /*6b90*/  MOV R92, R84 ;  /* 0x00000054005c7202 */ /* 0x000fe40000000f00 */
[----:B------:R-:W-:Y:S02]  /*6ba0*/  PRMT R160, R94, 0x5410, R93 ;  /* 0x000054105ea07816 */ /* 0x000fe4000000005d */
[----:B------:R-:W-:Y:S01]  /*6bb0*/  PRMT R170, R92, 0x5410, R43 ;  /* 0x000054105caa7816 */ /* 0x000fe2000000002b */
[----:B------:R-:W-:Y:S02]  /*6bc0*/  IMAD.MOV.U32 R92, RZ, RZ, R90 ;  /* 0x000000ffff5c7224 */ /* 0x000fe400078e005a */
[----:B------:R-:W-:-:S05]  /*6bd0*/  IMAD.MOV.U32 R43, RZ, RZ, R91 ;  /* 0x000000ffff2b7224 */ /* 0x000fca00078e005b */
[----:B------:R-:W-:Y:S01]  /*6be0*/  PRMT R173, R92, 0x5410, R43 ;  /* 0x000054105cad7816 */ /* 0x000fe2000000002b */
[----:B------:R-:W-:Y:S01]  /*6bf0*/  IMAD.MOV.U32 R43, RZ, RZ, R89 ;  /* 0x000000ffff2b7224 */ /* 0x000fe200078e0059 */
[----:B------:R-:W-:-:S04]  /*6c00*/  MOV R92, R88 ;  /* 0x00000058005c7202 */ /* 0x000fc80000000f00 */
[----:B------:R-:W-:Y:S01]  /*6c10*/  PRMT R174, R92, 0x5410, R43 ;  /* 0x000054105cae7816 */ /* 0x000fe2000000002b */
[----:B------:R-:W-:Y:S06]  /*6c20*/  @!P2 BRA `(.L_x_4130) ;  /* 0x000000000004a947 */ /* 0x000fec0003800000 */
[----:B------:R-:W-:Y:S01]  /*6c30*/  BPT.TRAP 0x1 ;  /* 0x000000040000795c */ /* 0x000fe20000300000 */
.L_x_4130:
[----:B------:R-:W-:Y:S01]  /*6c40*/  IMAD R43, R17, 0x8, R16 ;  /* 0x00000008112b7824 */ /* 0x000fe200078e0210 */
[----:B------:R-:W-:Y:S01]  /*6c50*/  SHF.L.U32 R100, R205, 0x1f, RZ ;  /* 0x0000001fcd647819 */ /* 0x000fe200000006ff */
[----:B------:R-:W0:Y:S01]  /*6c60*/  LDC R147, c[0x0][0x2f4] ;  /* 0x0000bd00ff937b82 */ /* 0x000e220000000800 */
[----:B------:R-:W-:Y:S01]  /*6c70*/  BSSY B1, `(.L_x_4131) ;  /* 0x0000005000017945 */ /* 0x000fe20003800000 */
[----:B------:R-:W-:Y:S01]  /*6c80*/  IMAD.MOV.U32 R127, RZ, RZ, R96 ;  /* 0x000000ffff7f7224 */ /* 0x000fe200078e0060 */
[----:B------:R-:W1:Y:S05]  /*6c90*/  SYNCS.PHASECHK.TRANS64.TRYWAIT P5, [R43+URZ+0x36890], R100 ;  /* 0x036890642b0075a7 */ /* 0x000e6a00080a017f */
[----:B------:R-:W2:Y:S01]  /*6ca0*/  LDC.64 R128, c[0x0][0x300] ;  /* 0x0000c000ff807b82 */ /* 0x000ea20000000a00 */
[----:B-1----:R-:W-:Y:S05]  /*6cb0*/  @!P5 BRA `(.L_x_4132) ;  /* 0x000001f4002cd947 */ /* 0x002fea0003800000 */
.L_x_4437:
[----:B------:R-:W-:Y:S05]  /*6cc0*/  BSYNC B1 ;  /* 0x0000000000017941 */ /* 0x000fea0003800000 */
.L_x_4131:
[----:B------:R-:W-:Y:S01]  /*6cd0*/  BSSY B1, `(.L_x_4133) ;  /* 0x0000186000017945 */ /* 0x000fe20003800000 */
[----:B0-----:R-:W-:-:S03]  /*6ce0*/  IADD3 R149, -R132, R147, RZ ;  /* 0x0000009384957210 */ /* 0x001fc60007ffe1ff */
[----:B------:R-:W-:Y:S05]  /*6cf0*/  @P4 BRA `(.L_x_4134) ;  /* 0x00000018000c4947 */ /* 0x000fea0003800000 */
[----:B------:R-:W-:Y:S01]  /*6d00*/  ISETP.NE.AND P4, PT, R30, RZ, PT ;  /* 0x000000ff1e00720c */ /* 0x000fe20003f85270 */
[-C--:B--2---:R-:W-:Y:S01]  /*6d10*/  IMAD R156, R150, R128.reuse, RZ ;  /* 0x00000080969c7224 */ /* 0x084fe200078e02ff */
[----:B------:R-:W-:Y:S01]  /*6d20*/  BSSY B2, `(.L_x_4135) ;  /* 0x0000081000027945 */ /* 0x000fe20003800000 */
[----:B------:R-:W-:-:S04]  /*6d30*/  IMAD.WIDE.U32 R130, R204, R128, R126 ;  /* 0x00000080cc827225 */ /* 0x000fc800078e007e */
[----:B------:R-:W-:-:S04]  /*6d40*/  IMAD R156, R204, R129, R156 ;  /* 0x00000081cc9c7224 */ /* 0x000fc800078e029c */
[----:B------:R-:W-:Y:S02]  /*6d50*/  IMAD.IADD R156, R156, 0x1, R131 ;  /* 0x000000019c9c7824 */ /* 0x000fe400078e0283 */
[----:B------:R-:W-:Y:S05]  /*6d60*/  @!P4 BRA `(.L_x_4136) ;  /* 0x0000000400f0c947 */ /* 0x000fea0003800000 */
[----:B------:R-:W-:Y:S01]  /*6d70*/  SEL R92, R132, R149, !P0 ;  /* 0x00000095845c7207 */ /* 0x000fe20004000000 */
[----:B------:R-:W-:Y:S01]  /*6d80*/  BSSY B3, `(.L_x_4137) ;  /* 0x000006e000037945 */ /* 0x000fe20003800000 */
[----:B------:R-:W-:Y:S02]  /*6d90*/  ISETP.GE.AND P4, PT, R18, R121, PT ;  /* 0x000000791200720c */ /* 0x000fe40003f86270 */
[----:B------:R-:W-:-:S04]  /*6da0*/  SHF.R.S32.HI R93, RZ, 0x1f, R92 ;  /* 0x0000001fff5d7819 */ /* 0x000fc8000001145c */
[----:B------:R-:W-:-:S04]  /*6db0*/  LEA.HI R93, R93, R92, RZ, 0x4 ;  /* 0x0000005c5d5d7211 */ /* 0x000fc800078f20ff */
[----:B------:R-:W-:-:S04]  /*6dc0*/  LEA.HI.SX32 R164, R93, R101, 0x1c ;  /* 0x000000655da47211 */ /* 0x000fc800078fe2ff */
[----:B------:R-:W-:-:S04]  /*6dd0*/  SHF.R.S32.HI R93, RZ, 0x1f, R164 ;  /* 0x0000001fff5d7819 */ /* 0x000fc800000114a4 */
[----:B------:R-:W-:Y:S01]  /*6de0*/  LEA.HI R93, R93, R164, RZ, 0x3 ;  /* 0x000000a45d5d7211 */ /* 0x000fe200078f18ff */
[----:B------:R-:W-:-:S03]  /*6df0*/  IMAD.SHL.U32 R164, R164, 0x8, RZ ;  /* 0x00000008a4a47824 */ /* 0x000fc600078e00ff */
[----:B------:R-:W-:Y:S02]  /*6e00*/  SHF.R.S32.HI R93, RZ, 0x3, R93 ;  /* 0x00000003ff5d7819 */ /* 0x000fe4000001145d */
[----:B------:R-:W-:-:S03]  /*6e10*/  LOP3.LUT R92, R212, 0x38, R164, 0xf8, !PT ;  /* 0x00000038d45c7812 */ /* 0x000fc600078ef8a4 */
[----:B------:R-:W-:Y:S01]  /*6e20*/  IMAD R93, R93, 0x1c00, R214 ;  /* 0x00001c005d5d7824 */ /* 0x000fe200078e02d6 */
[----:B------:R-:W-:-:S05]  /*6e30*/  LOP3.LUT R92, R92, R213, RZ, 0x3c, !PT ;  /* 0x000000d55c5c7212 */ /* 0x000fca00078e3cff */
[----:B------:R-:W-:-:S04]  /*6e40*/  IMAD.IADD R92, R93, 0x1, R92 ;  /* 0x000000015d5c7824 */ /* 0x000fc800078e025c */
        /* <DEDUP_REMOVED lines=8> */
[----:B------:R-:W-:Y:S01]  /*6ed0*/  SHF.R.U64 R52, R52, 0x10, R53 ;  /* 0x0000001034347819 */ /* 0x000fe20000001235 */
[----:B--2---:R-:W-:Y:S01]  /*6ee0*/  IMAD.MOV.U32 R166, RZ, RZ, R93 ;  /* 0x000000ffffa67224 */ /* 0x004fe200078e005d */
[----:B------:R-:W-:Y:S01]  /*6ef0*/  SHF.R.U32.HI R53, RZ, 0x10, R53 ;  /* 0x00000010ff357819 */ /* 0x000fe20000011635 */
[----:B------:R-:W-:Y:S01]  /*6f00*/  HADD2.F32 R165, -RZ, R165.H0_H0 ;  /* 0x200000a5ffa57230 */ /* 0x000fe20000004100 */
[----:B------:R-:W-:Y:S01]  /*6f10*/  SHF.R.U64 R54, R54, 0x10, R55 ;  /* 0x0000001036367819 */ /* 0x000fe20000001237 */
[----:B------:R-:W-:Y:S02]  /*6f20*/  HADD2.F32 R93, -RZ, R167.H0_H0 ;  /* 0x200000a7ff5d7230 */ /* 0x000fe40000004100 */
[----:B------:R-:W-:Y:S02]  /*6f30*/  HADD2.F32 R169, -RZ, R166.H0_H0 ;  /* 0x200000a6ffa97230 */ /* 0x000fe40000004100 */
[----:B------:R-:W-:-:S02]  /*6f40*/  HADD2.F32 R168, -RZ, R168.H0_H0 ;  /* 0x200000a8ffa87230 */ /* 0x000fc40000004100 */
[-C--:B------:R-:W-:Y:S01]  /*6f50*/  FMUL.FTZ R97, R93, R165.reuse ;  /* 0x000000a55d617220 */ /* 0x080fe20000410000 */
[----:B------:R-:W-:Y:S02]  /*6f60*/  HADD2.F32 R53, -RZ, R53.H0_H0 ;  /* 0x20000035ff357230 */ /* 0x000fe40000004100 */
[C---:B------:R-:W-:Y:S01]  /*6f70*/  FMUL.FTZ R165, R169.reuse, R165 ;  /* 0x000000a5a9a57220 */ /* 0x040fe20000410000 */
[----:B------:R-:W-:Y:S02]  /*6f80*/  HADD2.F32 R54, -RZ, R54.H0_H0 ;  /* 0x20000036ff367230 */ /* 0x000fe40000004100 */
[-C--:B------:R-:W-:Y:S01]  /*6f90*/  FFMA.FTZ R97, R169, R168.reuse, -R97 ;  /* 0x000000a8a9617223 */ /* 0x080fe20000010861 */
[----:B------:R-:W-:Y:S01]  /*6fa0*/  FFMA.FTZ R93, R93, R168, R165 ;  /* 0x000000a85d5d7223 */ /* 0x000fe200000100a5 */
[--C-:B------:R-:W-:Y:S02]  /*6fb0*/  SHF.R.U32.HI R168, RZ, 0x10, R65.reuse ;  /* 0x00000010ffa87819 */ /* 0x100fe40000011641 */
[----:B------:R-:W-:Y:S01]  /*6fc0*/  SHF.R.U64 R165, R64, 0x10, R65 ;  /* 0x0000001040a57819 */ /* 0x000fe20000001241 */
[----:B------:R-:W-:-:S02]  /*6fd0*/  HADD2.F32 R64, -RZ, R167.H1_H1 ;  /* 0x300000a7ff407230 */ /* 0x000fc40000004100 */
[----:B------:R-:W-:Y:S02]  /*6fe0*/  HADD2.F32 R168, -RZ, R168.H0_H0 ;  /* 0x200000a8ffa87230 */ /* 0x000fe40000004100 */
[----:B------:R-:W-:Y:S02]  /*6ff0*/  HADD2.F32 R65, -RZ, R166.H1_H1 ;  /* 0x300000a6ff417230 */ /* 0x000fe40000004100 */
[----:B------:R-:W-:Y:S02]  /*7000*/  HADD2.F32 R165, -RZ, R165.H0_H0 ;  /* 0x200000a5ffa57230 */ /* 0x000fe40000004100 */
[-C--:B------:R-:W-:Y:S01]  /*7010*/  FMUL.FTZ R166, R64, R168.reuse ;  /* 0x000000a840a67220 */ /* 0x080fe20000410000 */
[----:B------:R-:W-:-:S03]  /*7020*/  FMUL.FTZ R168, R65, R168 ;  /* 0x000000a841a87220 */ /* 0x000fc60000410000 */
[-C--:B------:R-:W-:Y:S01]  /*7030*/  FFMA.FTZ R65, R65, R53.reuse, -R166 ;  /* 0x0000003541417223 */ /* 0x080fe200000108a6 */
[----:B------:R-:W-:Y:S02]  /*7040*/  HADD2.F32 R166, -RZ, R183.H0_H0 ;  /* 0x200000b7ffa67230 */ /* 0x000fe40000004100 */
[----:B------:R-:W-:Y:S01]  /*7050*/  FFMA.FTZ R53, R64, R53, R168 ;  /* 0x0000003540357223 */ /* 0x000fe200000100a8 */
[----:B------:R-:W-:Y:S01]  /*7060*/  MOV R64, R95 ;  /* 0x0000005f00407202 */ /* 0x000fe20000000f00 */
[----:B------:R-:W-:Y:S01]  /*7070*/  HADD2.F32 R168, -RZ, R185.H0_H0 ;  /* 0x200000b9ffa87230 */ /* 0x000fe20000004100 */
[----:B------:R-:W-:Y:S01]  /*7080*/  F2FP.F16.F32.PACK_AB R65, R65, R97 ;  /* 0x000000614141723e */ /* 0x000fe200000000ff */
[----:B------:R-:W-:Y:S01]  /*7090*/  HADD2.F32 R95, -RZ, R99.H0_H0 ;  /* 0x20000063ff5f7230 */ /* 0x000fe20000004100 */
[----:B------:R-:W-:Y:S01]  /*70a0*/  F2FP.F16.F32.PACK_AB R53, R53, R93 ;  /* 0x0000005d3535723e */ /* 0x000fe200000000ff */
[--C-:B------:R-:W-:Y:S02]  /*70b0*/  HADD2.F32 R167, -RZ, R64.reuse.H0_H0 ;  /* 0x20000040ffa77230 */ /* 0x100fe40000004100 */
[----:B------:R-:W-:-:S02]  /*70c0*/  HADD2.F32 R64, -RZ, R64.H1_H1 ;  /* 0x30000040ff407230 */ /* 0x000fc40000004100 */
[----:B------:R-:W-:Y:S01]  /*70d0*/  FMUL.FTZ R169, R95, R168 ;  /* 0x000000a85fa97220 */ /* 0x000fe20000410000 */
[----:B------:R-:W-:Y:S01]  /*70e0*/  IMAD.MOV.U32 R93, RZ, RZ, R65 ;  /* 0x000000ffff5d7224 */ /* 0x000fe200078e0041 */
[----:B------:R-:W-:Y:S02]  /*70f0*/  MOV R97, R53 ;  /* 0x0000003500617202 */ /* 0x000fe40000000f00 */
[C---:B------:R-:W-:Y:S01]  /*7100*/  FFMA.FTZ R169, R167.reuse, R166, -R169 ;  /* 0x000000a6a7a97223 */ /* 0x040fe200000108a9 */
[----:B------:R-:W-:Y:S01]  /*7110*/  FMUL.FTZ R167, R167, R168 ;  /* 0x000000a8a7a77220 */ /* 0x000fe20000410000 */
[----:B------:R-:W-:-:S03]  /*7120*/  HADD2.F32 R168, -RZ, R185.H1_H1 ;  /* 0x300000b9ffa87230 */ /* 0x000fc60000004100 */
[----:B------:R-:W-:Y:S01]  /*7130*/  FFMA.FTZ R167, R95, R166, R167 ;  /* 0x000000a65fa77223 */ /* 0x000fe200000100a7 */
[----:B------:R-:W-:Y:S02]  /*7140*/  SHF.R.U32.HI R95, RZ, 0x10, R55 ;  /* 0x00000010ff5f7819 */ /* 0x000fe40000011637 */
[--C-:B------:R-:W-:Y:S01]  /*7150*/  SHF.R.U64 R55, R66, 0x10, R67.reuse ;  /* 0x0000001042377819 */ /* 0x100fe20000001243 */
[----:B------:R-:W-:Y:S01]  /*7160*/  HADD2.F32 R66, -RZ, R99.H1_H1 ;  /* 0x30000063ff427230 */ /* 0x000fe20000004100 */
[----:B------:R-:W-:Y:S01]  /*7170*/  SHF.R.U32.HI R67, RZ, 0x10, R67 ;  /* 0x00000010ff437819 */ /* 0x000fe20000011643 */
[----:B------:R-:W-:Y:S02]  /*7180*/  HADD2.F32 R99, -RZ, R95.H0_H0 ;  /* 0x2000005fff637230 */ /* 0x000fe40000004100 */
[----:B------:R-:W-:Y:S02]  /*7190*/  HADD2.F32 R55, -RZ, R55.H0_H0 ;  /* 0x20000037ff377230 */ /* 0x000fe40000004100 */
[----:B------:R-:W-:-:S05]  /*71a0*/  HADD2.F32 R67, -RZ, R67.H0_H0 ;  /* 0x20000043ff437230 */ /* 0x000fca0000004100 */
[----:B------:R-:W-:-:S04]  /*71b0*/  FMUL.FTZ R95, R66, R67 ;  /* 0x00000043425f7220 */ /* 0x000fc80000410000 */
[C---:B------:R-:W-:Y:S01]  /*71c0*/  FFMA.FTZ R95, R64.reuse, R99, -R95 ;  /* 0x00000063405f7223 */ /* 0x040fe2000001085f */
[----:B------:R-:W-:Y:S01]  /*71d0*/  FMUL.FTZ R64, R64, R67 ;  /* 0x0000004340407220 */ /* 0x000fe20000410000 */
[----:B------:R-:W-:-:S03]  /*71e0*/  HADD2.F32 R67, -RZ, R183.H1_H1 ;  /* 0x300000b7ff437230 */ /* 0x000fc60000004100 */
[----:B------:R-:W-:Y:S01]  /*71f0*/  FFMA.FTZ R64, R66, R99, R64 ;  /* 0x0000006342407223 */ /* 0x000fe20000010040 */
[----:B------:R-:W-:Y:S01]  /*7200*/  HADD2.F32 R66, -RZ, R96.H0_H0 ;  /* 0x20000060ff427230 */ /* 0x000fe20000004100 */
[----:B------:R-:W-:Y:S01]  /*7210*/  F2FP.F16.F32.PACK_AB R95, R95, R169 ;  /* 0x000000a95f5f723e */ /* 0x000fe200000000ff */
[--C-:B------:R-:W-:Y:S02]  /*7220*/  HADD2.F32 R99, -RZ, R92.reuse.H0_H0 ;  /* 0x2000005cff637230 */ /* 0x100fe40000004100 */
[----:B------:R-:W-:Y:S02]  /*7230*/  HADD2.F32 R92, -RZ, R92.H1_H1 ;  /* 0x3000005cff5c7230 */ /* 0x000fe40000004100 */
[-C--:B------:R-:W-:Y:S01]  /*7240*/  FMUL.FTZ R166, R66, R168.reuse ;  /* 0x000000a842a67220 */ /* 0x080fe20000410000 */
[----:B------:R-:W-:Y:S01]  /*7250*/  F2FP.F16.F32.PACK_AB R64, R64, R167 ;  /* 0x000000a74040723e */ /* 0x000fe200000000ff */
[C---:B------:R-:W-:Y:S02]  /*7260*/  FMUL.FTZ R168, R99.reuse, R168 ;  /* 0x000000a863a87220 */ /* 0x040fe40000410000 */
[----:B------:R-:W-:-:S02]  /*7270*/  FFMA.FTZ R166, R99, R67, -R166 ;  /* 0x0000004363a67223 */ /* 0x000fc400000108a6 */
[----:B------:R-:W-:Y:S01]  /*7280*/  FFMA.FTZ R168, R66, R67, R168 ;  /* 0x0000004342a87223 */ /* 0x000fe200000100a8 */
[----:B------:R-:W-:Y:S02]  /*7290*/  HADD2.F32 R66, -RZ, R96.H1_H1 ;  /* 0x30000060ff427230 */ /* 0x000fe40000004100 */
[----:B------:R-:W-:Y:S02]  /*72a0*/  HADD2.F32 R67, -RZ, R52.H0_H0 ;  /* 0x20000034ff437230 */ /* 0x000fe40000004100 */
[--C-:B------:R-:W-:Y:S02]  /*72b0*/  HADD2.F32 R96, -RZ, R94.reuse.H0_H0 ;  /* 0x2000005eff607230 */ /* 0x100fe40000004100 */
[-C--:B------:R-:W-:Y:S01]  /*72c0*/  FMUL.FTZ R52, R66, R165.reuse ;  /* 0x000000a542347220 */ /* 0x080fe20000410000 */
[C---:B------:R-:W-:Y:S01]  /*72d0*/  FMUL.FTZ R165, R92.reuse, R165 ;  /* 0x000000a55ca57220 */ /* 0x040fe20000410000 */
[----:B------:R-:W-:Y:S02]  /*72e0*/  HADD2.F32 R94, -RZ, R94.H1_H1 ;  /* 0x3000005eff5e7230 */ /* 0x000fe40000004100 */
[-C--:B------:R-:W-:Y:S01]  /*72f0*/  FFMA.FTZ R52, R92, R67.reuse, -R52 ;  /* 0x000000435c347223 */ /* 0x080fe20000010834 */
[----:B------:R-:W-:Y:S01]  /*7300*/  FFMA.FTZ R66, R66, R67, R165 ;  /* 0x0000004342427223 */ /* 0x000fe200000100a5 */
[----:B------:R-:W-:-:S02]  /*7310*/  HADD2.F32 R165, -RZ, R184.H1_H1 ;  /* 0x300000b8ffa57230 */ /* 0x000fc40000004100 */
[----:B------:R-:W-:Y:S01]  /*7320*/  HADD2.F32 R67, -RZ, R98.H0_H0 ;  /* 0x20000062ff437230 */ /* 0x000fe20000004100 */
[----:B------:R-:W-:Y:S01]  /*7330*/  F2FP.F16.F32.PACK_AB R52, R52, R166 ;  /* 0x000000a63434723e */ /* 0x000fe200000000ff */
[----:B------:R-:W-:Y:S01]  /*7340*/  HADD2.F32 R92, -RZ, R182.H1_H1 ;  /* 0x300000b6ff5c7230 */ /* 0x000fe20000004100 */
[----:B------:R-:W-:Y:S01]  /*7350*/  F2FP.F16.F32.PACK_AB R66, R66, R168 ;  /* 0x000000a84242723e */ /* 0x000fe200000000ff */
[----:B------:R-:W-:Y:S02]  /*7360*/  HADD2.F32 R98, -RZ, R98.H1_H1 ;  /* 0x30000062ff627230 */ /* 0x000fe40000004100 */
[-C--:B------:R-:W-:Y:S01]  /*7370*/  FMUL.FTZ R99, R67, R165.reuse ;  /* 0x000000a543637220 */ /* 0x080fe20000410000 */
[----:B------:R-:W-:-:S03]  /*7380*/  FMUL.FTZ R165, R96, R165 ;  /* 0x000000a560a57220 */ /* 0x000fc60000410000 */
[-C--:B------:R-:W-:Y:S01]  /*7390*/  FFMA.FTZ R99, R96, R92.reuse, -R99 ;  /* 0x0000005c60637223 */ /* 0x080fe20000010863 */
[----:B------:R-:W-:Y:S01]  /*73a0*/  FFMA.FTZ R165, R67, R92, R165 ;  /* 0x0000005c43a57223 */ /* 0x000fe200000100a5 */
[-C--:B------:R-:W-:Y:S01]  /*73b0*/  FMUL.FTZ R67, R98, R55.reuse ;  /* 0x0000003762437220 */ /* 0x080fe20000410000 */
[C---:B------:R-:W-:Y:S01]  /*73c0*/  FMUL.FTZ R55, R94.reuse, R55 ;  /* 0x000000375e377220 */ /* 0x040fe20000410000 */
[----:B------:R-:W-:Y:S02]  /*73d0*/  IMAD.MOV.U32 R92, RZ, RZ, R52 ;  /* 0x000000ffff5c7224 */ /* 0x000fe400078e0034 */
[-C--:B------:R-:W-:Y:S01]  /*73e0*/  FFMA.FTZ R67, R94, R54.reuse, -R67 ;  /* 0x000000365e437223 */ /* 0x080fe20000010843 */
[----:B------:R-:W-:Y:S01]  /*73f0*/  FFMA.FTZ R55, R98, R54, R55 ;  /* 0x0000003662377223 */ /* 0x000fe20000010037 */
[----:B------:R-:W-:-:S03]  /*7400*/  IMAD.MOV.U32 R96, RZ, RZ, R66 ;  /* 0x000000ffff607224 */ /* 0x000fc600078e0042 */
[----:B------:R-:W-:Y:S01]  /*7410*/  F2FP.F16.F32.PACK_AB R67, R67, R99 ;  /* 0x000000634343723e */ /* 0x000fe200000000ff */
[----:B------:R-:W-:Y:S01]  /*7420*/  IMAD.MOV.U32 R99, RZ, RZ, R64 ;  /* 0x000000ffff637224 */ /* 0x000fe200078e0040 */
[----:B------:R-:W-:-:S03]  /*7430*/  F2FP.F16.F32.PACK_AB R55, R55, R165 ;  /* 0x000000a53737723e */ /* 0x000fc600000000ff */
[----:B------:R-:W-:Y:S02]  /*7440*/  IMAD.MOV.U32 R94, RZ, RZ, R67 ;  /* 0x000000ffff5e7224 */ /* 0x000fe400078e0043 */
[----:B------:R-:W-:-:S07]  /*7450*/  IMAD.MOV.U32 R98, RZ, RZ, R55 ;  /* 0x000000ffff627224 */ /* 0x000fce00078e0037 */
.L_x_4138:
[----:B------:R-:W-:Y:S05]  /*7460*/  BSYNC B3 ;  /* 0x0000000000037941 */ /* 0x000fea0003800000 */
.L_x_4137:
[----:B------:R-:W-:-:S13]  /*7470*/  ISETP.GE.AND P4, PT, R164, R147, PT ;  /* 0x00000093a400720c */ /* 0x000fda0003f86270 */
[--C-:B------:R-:W-:Y:S02]  /*7480*/  @!P4 SHF.R.S32.HI R55, RZ, 0x1f, R164.reuse ;  /* 0x0000001fff37c819 */ /* 0x100fe400000114a4 */
[----:B------:R-:W-:-:S04]  /*7490*/  @!P4 IADD3 R164, P5, P6, R118, R130, R164 ;  /* 0x0000008276a4c210 */ /* 0x000fc80007ebe0a4 */
[----:B------:R-:W-:Y:S02]  /*74a0*/  @!P4 IADD3.X R55, R7, R156, R55, P5, P6 ;  /* 0x0000009c0737c210 */ /* 0x000fe40002fec437 */
[----:B------:R-:W-:-:S04]  /*74b0*/  IADD3 R53, P5, P6, R118, R130, R25 ;  /* 0x0000008276357210 */ /* 0x000fc80007ebe019 */
[----:B------:R-:W-:Y:S02]  /*74c0*/  IADD3.X R54, R7, R156, R31, P5, P6 ;  /* 0x0000009c07367210 */ /* 0x000fe40002fec41f */
[----:B------:R-:W-:-:S04]  /*74d0*/  LEA R52, P5, R53, R124, 0x1 ;  /* 0x0000007c35347211 */ /* 0x000fc800078a08ff */
[----:B------:R-:W-:Y:S02]  /*74e0*/  LEA.HI.X R53, R53, R125, R54, 0x1, P5 ;  /* 0x0000007d35357211 */ /* 0x000fe400028f0c36 */
[----:B------:R-:W-:-:S03]  /*74f0*/  @!P4 LEA R54, P5, R164, R124, 0x1 ;  /* 0x0000007ca436c211 */ /* 0x000fc600078a08ff */
[----:B--2---:R2:W-:Y:S01]  /*7500*/  STG.E.128 desc[UR60][R52.64], R92 ;  /* 0x0000005c34007986 */ /* 0x0045e2000c101d3c */
[----:B------:R-:W-:-:S05]  /*7510*/  @!P4 LEA.HI.X R55, R164, R125, R55, 0x1, P5 ;  /* 0x0000007da437c211 */ /* 0x000fca00028f0c37 */
[----:B0-----:R2:W-:Y:S04]  /*7520*/  @!P4 STG.E.128 desc[UR60][R54.64], R96 ;  /* 0x000000603600c986 */ /* 0x0015e8000c101d3c */
.L_x_4136:
[----:B------:R-:W-:Y:S05]  /*7530*/  BSYNC B2 ;  /* 0x0000000000027941 */ /* 0x000fea0003800000 */
.L_x_4135:
[----:B------:R-:W-:Y:S01]  /*7540*/  ISETP.NE.AND P4, PT, R34, RZ, PT ;  /* 0x000000ff2200720c */ /* 0x000fe20003f85270 */
[----:B------:R-:W-:-:S12]  /*7550*/  BSSY B2, `(.L_x_4139) ;  /* 0x000007f000027945 */ /* 0x000fd80003800000 */
[----:B------:R-:W-:Y:S05]  /*7560*/  @!P4 BRA `(.L_x_4140) ;  /* 0x0000000400f4c947 */ /* 0x000fea0003800000 */
[----:B--2---:R-:W-:Y:S01]  /*7570*/  SEL R52, R132, R149, !P1 ;  /* 0x0000009584347207 */ /* 0x004fe20004800000 */
[----:B------:R-:W-:Y:S01]  /*7580*/  BSSY B3, `(.L_x_4141) ;  /* 0x000006f000037945 */ /* 0x000fe20003800000 */
[----:B------:R-:W-:Y:S02]  /*7590*/  ISETP.GE.AND P4, PT, R0, R121, PT ;  /* 0x000000790000720c */ /* 0x000fe40003f86270 */
[----:B------:R-:W-:-:S04]  /*75a0*/  SHF.R.S32.HI R53, RZ, 0x1f, R52 ;  /* 0x0000001fff357819 */ /* 0x000fc80000011434 */
[----:B------:R-:W-:-:S04]  /*75b0*/  LEA.HI R53, R53, R52, RZ, 0x4 ;  /* 0x0000003435357211 */ /* 0x000fc800078f20ff */
[----:B------:R-:W-:-:S04]  /*75c0*/  LEA.HI.SX32 R92, R53, R26, 0x1c ;  /* 0x0000001a355c7211 */ /* 0x000fc800078fe2ff */
[----:B------:R-:W-:-:S04]  /*75d0*/  SHF.R.S32.HI R53, RZ, 0x1f, R92 ;  /* 0x0000001fff357819 */ /* 0x000fc8000001145c */
[----:B------:R-:W-:Y:S02]  /*75e0*/  LEA.HI R53, R53, R92, RZ, 0x3 ;  /* 0x0000005c35357211 */ /* 0x000fe400078f18ff */
[----:B------:R-:W-:Y:S02]  /*75f0*/  SHF.L.U32 R92, R92, 0x3, RZ ;  /* 0x000000035c5c7819 */ /* 0x000fe400000006ff */
[----:B------:R-:W-:Y:S02]  /*7600*/  SHF.R.S32.HI R53, RZ, 0x3, R53 ;  /* 0x00000003ff357819 */ /* 0x000fe40000011435 */
[----:B------:R-:W-:-:S03]  /*7610*/  LOP3.LUT R52, R212, 0x38, R92, 0xf8, !PT ;  /* 0x00000038d4347812 */ /* 0x000fc600078ef85c */
[----:B------:R-:W-:Y:S01]  /*7620*/  IMAD R53, R53, 0x1c00, R214 ;  /* 0x00001c0035357824 */ /* 0x000fe200078e02d6 */
[----:B------:R-:W-:-:S05]  /*7630*/  LOP3.LUT R52, R52, R213, RZ, 0x3c, !PT ;  /* 0x000000d534347212 */ /* 0x000fca00078e3cff */
[----:B------:R-:W-:Y:S02]  /*7640*/  IMAD.IADD R53, R53, 0x1, R52 ;  /* 0x0000000135357824 */ /* 0x000fe400078e0234 */
[C---:B------:R-:W-:Y:S02]  /*7650*/  IMAD R52, R17.reuse, 0x5400, R145 ;  /* 0x0000540011347824 */ /* 0x040fe400078e0291 */
[----:B------:R-:W-:Y:S02]  /*7660*/  IMAD R64, R17, 0x5400, R53 ;  /* 0x0000540011407824 */ /* 0x000fe400078e0235 */
[--C-:B------:R-:W-:Y:S02]  /*7670*/  IMAD R52, R52, 0x2, R16.reuse ;  /* 0x0000000234347824 */ /* 0x100fe400078e0210 */
[----:B------:R-:W-:-:S04]  /*7680*/  IMAD R64, R64, 0x2, R16 ;  /* 0x0000000240407824 */ /* 0x000fc800078e0210 */
[----:B------:R-:W0:Y:S04]  /*7690*/  LDS.128 R52, [R52+0x21400] ;  /* 0x0214000034347984 */ /* 0x000e280000000c00 */
[----:B------:R-:W2:Y:S01]  /*76a0*/  LDS.128 R64, [R64+0x21400] ;  /* 0x0214000040407984 */ /* 0x000ea20000000c00 */
[----:B------:R-:W-:Y:S05]  /*76b0*/  @P4 BRA `(.L_x_4142) ;  /* 0x00000004006c4947 */ /* 0x000fea0003800000 */
[----:B--2---:R-:W-:Y:S01]  /*76c0*/  MOV R95, R65 ;  /* 0x00000041005f7202 */ /* 0x004fe20000000f00 */
[----:B0-----:R-:W-:Y:S01]  /*76d0*/  IMAD.MOV.U32 R65, RZ, RZ, R53 ;  /* 0x000000ffff417224 */ /* 0x001fe200078e0035 */
[----:B------:R-:W-:Y:S01]  /*76e0*/  SHF.R.U64 R48, R48, 0x10, R49 ;  /* 0x0000001030307819 */ /* 0x000fe20000001231 */
[----:B------:R-:W-:Y:S01]  /*76f0*/  HADD2.F32 R96, -RZ, R184.H0_H0 ;  /* 0x200000b8ff607230 */ /* 0x000fe20000004100 */
[----:B------:R-:W-:Y:S01]  /*7700*/  SHF.R.U64 R62, R62, 0x10, R63 ;  /* 0x000000103e3e7819 */ /* 0x000fe2000000123f */
[----:B------:R-:W-:Y:S01]  /*7710*/  HADD2.F32 R93, -RZ, R95.H0_H0 ;  /* 0x2000005fff5d7230 */ /* 0x000fe20000004100 */
[----:B------:R-:W-:Y:S01]  /*7720*/  SHF.R.U64 R50, R50, 0x10, R51 ;  /* 0x0000001032327819 */ /* 0x000fe20000001233 */
[--C-:B------:R-:W-:Y:S02]  /*7730*/  HADD2.F32 R94, -RZ, R65.reuse.H0_H0 ;  /* 0x20000041ff5e7230 */ /* 0x100fe40000004100 */
        /* <DEDUP_REMOVED lines=14> */
[----:B------:R-:W-:Y:S02]  /*7820*/  HADD2.F32 R50, -RZ, R50.H0_H0 ;  /* 0x20000032ff327230 */ /* 0x000fe40000004100 */
[-C--:B------:R-:W-:Y:S01]  /*7830*/  FMUL.FTZ R97, R53, R96.reuse ;  /* 0x0000006035617220 */ /* 0x080fe20000410000 */
[----:B------:R-:W-:-:S03]  /*7840*/  FMUL.FTZ R96, R65, R96 ;  /* 0x0000006041607220 */ /* 0x000fc60000410000 */
[-C--:B------:R-:W-:Y:S01]  /*7850*/  FFMA.FTZ R65, R65, R95.reuse, -R97 ;  /* 0x0000005f41417223 */ /* 0x080fe20000010861 */
[----:B------:R-:W-:Y:S01]  /*7860*/  FFMA.FTZ R53, R53, R95, R96 ;  /* 0x0000005f35357223 */ /* 0x000fe20000010060 */
[----:B------:R-:W-:Y:S01]  /*7870*/  SHF.R.U64 R95, R60, 0x10, R61 ;  /* 0x000000103c5f7819 */ /* 0x000fe2000000123d */
[----:B------:R-:W-:Y:S02]  /*7880*/  IMAD.MOV.U32 R60, RZ, RZ, R67 ;  /* 0x000000ffff3c7224 */ /* 0x000fe400078e0043 */
[----:B------:R-:W-:Y:S01]  /*7890*/  HADD2.F32 R97, -RZ, R181.H1_H1 ;  /* 0x300000b5ff617230 */ /* 0x000fe20000004100 */
[----:B------:R-:W-:Y:S01]  /*78a0*/  F2FP.F16.F32.PACK_AB R65, R65, R94 ;  /* 0x0000005e4141723e */ /* 0x000fe200000000ff */
[----:B------:R-:W-:Y:S01]  /*78b0*/  HADD2.F32 R61, -RZ, R55.H0_H0 ;  /* 0x20000037ff3d7230 */ /* 0x000fe20000004100 */
[----:B------:R-:W-:Y:S01]  /*78c0*/  F2FP.F16.F32.PACK_AB R93, R53, R93 ;  /* 0x0000005d355d723e */ /* 0x000fe200000000ff */
[----:B------:R-:W-:Y:S01]  /*78d0*/  HADD2.F32 R67, -RZ, R60.H0_H0 ;  /* 0x2000003cff437230 */ /* 0x000fe20000004100 */
[----:B------:R-:W-:Y:S01]  /*78e0*/  MOV R53, R65 ;  /* 0x0000004100357202 */ /* 0x000fe20000000f00 */
[----:B------:R-:W-:-:S02]  /*78f0*/  HADD2.F32 R96, -RZ, R181.H0_H0 ;  /* 0x200000b5ff607230 */ /* 0x000fc40000004100 */
[----:B------:R-:W-:Y:S02]  /*7900*/  HADD2.F32 R95, -RZ, R95.H0_H0 ;  /* 0x2000005fff5f7230 */ /* 0x000fe40000004100 */
[-C--:B------:R-:W-:Y:S01]  /*7910*/  FMUL.FTZ R98, R67, R97.reuse ;  /* 0x0000006143627220 */ /* 0x080fe20000410000 */
[C---:B------:R-:W-:Y:S01]  /*7920*/  FMUL.FTZ R97, R61.reuse, R97 ;  /* 0x000000613d617220 */ /* 0x040fe20000410000 */
[----:B------:R-:W-:Y:S02]  /*7930*/  IMAD.MOV.U32 R65, RZ, RZ, R93 ;  /* 0x000000ffff417224 */ /* 0x000fe400078e005d */
[-C--:B------:R-:W-:Y:S01]  /*7940*/  FFMA.FTZ R61, R61, R96.reuse, -R98 ;  /* 0x000000603d3d7223 */ /* 0x080fe20000010862 */
[----:B------:R-:W-:Y:S01]  /*7950*/  FFMA.FTZ R97, R67, R96, R97 ;  /* 0x0000006043617223 */ /* 0x000fe20000010061 */
[----:B------:R-:W-:Y:S01]  /*7960*/  SHF.R.U32.HI R96, RZ, 0x10, R63 ;  /* 0x00000010ff607819 */ /* 0x000fe2000001163f */
[----:B------:R-:W-:Y:S01]  /*7970*/  HADD2.F32 R67, -RZ, R60.H1_H1 ;  /* 0x3000003cff437230 */ /* 0x000fe20000004100 */
[----:B------:R-:W-:Y:S01]  /*7980*/  SHF.R.U32.HI R98, RZ, 0x10, R51 ;  /* 0x00000010ff627819 */ /* 0x000fe20000011633 */
[----:B------:R-:W-:-:S02]  /*7990*/  HADD2.F32 R63, -RZ, R54.H0_H0 ;  /* 0x20000036ff3f7230 */ /* 0x000fc40000004100 */
[----:B------:R-:W-:Y:S02]  /*79a0*/  HADD2.F32 R60, -RZ, R96.H0_H0 ;  /* 0x20000060ff3c7230 */ /* 0x000fe40000004100 */
[----:B------:R-:W-:Y:S02]  /*79b0*/  HADD2.F32 R96, -RZ, R55.H1_H1 ;  /* 0x30000037ff607230 */ /* 0x000fe40000004100 */
[----:B------:R-:W-:Y:S02]  /*79c0*/  HADD2.F32 R55, -RZ, R98.H0_H0 ;  /* 0x20000062ff377230 */ /* 0x000fe40000004100 */
[-C--:B------:R-:W-:Y:S01]  /*79d0*/  FMUL.FTZ R98, R67, R60.reuse ;  /* 0x0000003c43627220 */ /* 0x080fe20000410000 */
[----:B------:R-:W-:Y:S02]  /*79e0*/  HADD2.F32 R54, -RZ, R54.H1_H1 ;  /* 0x30000036ff367230 */ /* 0x000fe40000004100 */
[C---:B------:R-:W-:Y:S01]  /*79f0*/  FMUL.FTZ R99, R96.reuse, R60 ;  /* 0x0000003c60637220 */ /* 0x040fe20000410000 */
[----:B------:R-:W-:Y:S01]  /*7a00*/  FFMA.FTZ R60, R96, R55, -R98 ;  /* 0x00000037603c7223 */ /* 0x000fe20000010862 */
[----:B------:R-:W-:-:S02]  /*7a10*/  HADD2.F32 R98, -RZ, R52.H0_H0 ;  /* 0x20000034ff627230 */ /* 0x000fc40000004100 */
[----:B------:R-:W-:Y:S01]  /*7a20*/  FFMA.FTZ R55, R67, R55, R99 ;  /* 0x0000003743377223 */ /* 0x000fe20000010063 */
[--C-:B------:R-:W-:Y:S02]  /*7a30*/  HADD2.F32 R67, -RZ, R64.reuse.H0_H0 ;  /* 0x20000040ff437230 */ /* 0x100fe40000004100 */
[----:B------:R-:W-:Y:S01]  /*7a40*/  HADD2.F32 R64, -RZ, R64.H1_H1 ;  /* 0x30000040ff407230 */ /* 0x000fe20000004100 */
[----:B------:R-:W-:Y:S01]  /*7a50*/  F2FP.F16.F32.PACK_AB R60, R60, R61 ;  /* 0x0000003d3c3c723e */ /* 0x000fe200000000ff */
[----:B------:R-:W-:Y:S02]  /*7a60*/  HADD2.F32 R52, -RZ, R52.H1_H1 ;  /* 0x30000034ff347230 */ /* 0x000fe40000004100 */
[-C--:B------:R-:W-:Y:S01]  /*7a70*/  FMUL.FTZ R99, R67, R164.reuse ;  /* 0x000000a443637220 */ /* 0x080fe20000410000 */
[----:B------:R-:W-:Y:S02]  /*7a80*/  HADD2.F32 R96, -RZ, R180.H0_H0 ;  /* 0x200000b4ff607230 */ /* 0x000fe40000004100 */
[-C--:B------:R-:W-:Y:S01]  /*7a90*/  FMUL.FTZ R49, R64, R95.reuse ;  /* 0x0000005f40317220 */ /* 0x080fe20000410000 */
[----:B------:R-:W-:Y:S01]  /*7aa0*/  FMUL.FTZ R164, R98, R164 ;  /* 0x000000a462a47220 */ /* 0x000fe20000410000 */
[C---:B------:R-:W-:Y:S01]  /*7ab0*/  FMUL.FTZ R95, R52.reuse, R95 ;  /* 0x0000005f345f7220 */ /* 0x040fe20000410000 */
[----:B------:R-:W-:Y:S01]  /*7ac0*/  F2FP.F16.F32.PACK_AB R97, R55, R97 ;  /* 0x000000613761723e */ /* 0x000fe200000000ff */
[----:B------:R-:W-:Y:S01]  /*7ad0*/  FFMA.FTZ R49, R52, R48, -R49 ;  /* 0x0000003034317223 */ /* 0x000fe20000010831 */
[----:B------:R-:W-:Y:S01]  /*7ae0*/  FFMA.FTZ R164, R67, R96, R164 ;  /* 0x0000006043a47223 */ /* 0x000fe200000100a4 */
[----:B------:R-:W-:Y:S01]  /*7af0*/  FFMA.FTZ R95, R64, R48, R95 ;  /* 0x00000030405f7223 */ /* 0x000fe2000001005f */
[----:B------:R-:W-:-:S02]  /*7b00*/  HADD2.F32 R67, -RZ, R179.H1_H1 ;  /* 0x300000b3ff437230 */ /* 0x000fc40000004100 */
[----:B------:R-:W-:Y:S01]  /*7b10*/  FFMA.FTZ R99, R98, R96, -R99 ;  /* 0x0000006062637223 */ /* 0x000fe20000010863 */
[--C-:B------:R-:W-:Y:S01]  /*7b20*/  HADD2.F32 R48, -RZ, R66.reuse.H0_H0 ;  /* 0x20000042ff307230 */ /* 0x100fe20000004100 */
[----:B------:R-:W-:Y:S01]  /*7b30*/  MOV R55, R60 ;  /* 0x0000003c00377202 */ /* 0x000fe20000000f00 */
[----:B------:R-:W-:Y:S01]  /*7b40*/  HADD2.F32 R52, -RZ, R179.H0_H0 ;  /* 0x200000b3ff347230 */ /* 0x000fe20000004100 */
[----:B------:R-:W-:Y:S01]  /*7b50*/  F2FP.F16.F32.PACK_AB R95, R95, R164 ;  /* 0x000000a45f5f723e */ /* 0x000fe200000000ff */
[----:B------:R-:W-:Y:S02]  /*7b60*/  HADD2.F32 R66, -RZ, R66.H1_H1 ;  /* 0x30000042ff427230 */ /* 0x000fe40000004100 */
[CC--:B------:R-:W-:Y:S01]  /*7b70*/  FMUL.FTZ R64, R48.reuse, R67.reuse ;  /* 0x0000004330407220 */ /* 0x0c0fe20000410000 */
[----:B------:R-:W-:Y:S01]  /*7b80*/  FMUL.FTZ R67, R63, R67 ;  /* 0x000000433f437220 */ /* 0x000fe20000410000 */
[----:B------:R-:W-:Y:S02]  /*7b90*/  F2FP.F16.F32.PACK_AB R49, R49, R99 ;  /* 0x000000633131723e */ /* 0x000fe400000000ff */
[-C--:B------:R-:W-:Y:S01]  /*7ba0*/  FFMA.FTZ R64, R63, R52.reuse, -R64 ;  /* 0x000000343f407223 */ /* 0x080fe20000010840 */
[----:B------:R-:W-:Y:S01]  /*7bb0*/  FFMA.FTZ R67, R48, R52, R67 ;  /* 0x0000003430437223 */ /* 0x000fe20000010043 */
[-C--:B------:R-:W-:Y:S01]  /*7bc0*/  FMUL.FTZ R48, R66, R62.reuse ;  /* 0x0000003e42307220 */ /* 0x080fe20000410000 */
[----:B------:R-:W-:Y:S01]  /*7bd0*/  FMUL.FTZ R62, R54, R62 ;  /* 0x0000003e363e7220 */ /* 0x000fe20000410000 */
[----:B------:R-:W-:-:S02]  /*7be0*/  IMAD.MOV.U32 R52, RZ, RZ, R49 ;  /* 0x000000ffff347224 */ /* 0x000fc400078e0031 */
[-C--:B------:R-:W-:Y:S01]  /*7bf0*/  FFMA.FTZ R48, R54, R50.reuse, -R48 ;  /* 0x0000003236307223 */ /* 0x080fe20000010830 */
[----:B------:R-:W-:-:S04]  /*7c00*/  FFMA.FTZ R62, R66, R50, R62 ;  /* 0x00000032423e7223 */ /* 0x000fc8000001003e */
[----:B------:R-:W-:Y:S01]  /*7c10*/  F2FP.F16.F32.PACK_AB R48, R48, R64 ;  /* 0x000000403030723e */ /* 0x000fe200000000ff */
[----:B------:R-:W-:Y:S01]  /*7c20*/  IMAD.MOV.U32 R64, RZ, RZ, R95 ;  /* 0x000000ffff407224 */ /* 0x000fe200078e005f */
[----:B------:R-:W-:-:S03]  /*7c30*/  F2FP.F16.F32.PACK_AB R67, R62, R67 ;  /* 0x000000433e43723e */ /* 0x000fc600000000ff */
[----:B------:R-:W-:Y:S02]  /*7c40*/  IMAD.MOV.U32 R54, RZ, RZ, R48 ;  /* 0x000000ffff367224 */ /* 0x000fe400078e0030 */
[----:B------:R-:W-:Y:S02]  /*7c50*/  IMAD.MOV.U32 R66, RZ, RZ, R67 ;  /* 0x000000ffff427224 */ /* 0x000fe400078e0043 */
[----:B------:R-:W-:-:S07]  /*7c60*/  IMAD.MOV.U32 R67, RZ, RZ, R97 ;  /* 0x000000ffff437224 */ /* 0x000fce00078e0061 */
.L_x_4142:
[----:B------:R-:W-:Y:S05]  /*7c70*/  BSYNC B3 ;  /* 0x0000000000037941 */ /* 0x000fea0003800000 */
.L_x_4141:
[----:B------:R-:W-:-:S04]  /*7c80*/  IADD3 R49, P4, P5, R118, R130, R27 ;  /* 0x0000008276317210 */ /* 0x000fc80007d9e01b */
[----:B------:R-:W-:Y:S02]  /*7c90*/  IADD3.X R50, R7, R156, R32, P4, P5 ;  /* 0x0000009c07327210 */ /* 0x000fe400027ea420 */
[----:B------:R-:W-:-:S13]  /*7ca0*/  ISETP.GE.AND P4, PT, R92, R147, PT ;  /* 0x000000935c00720c */ /* 0x000fda0003f86270 */
[--C-:B------:R-:W-:Y:S02]  /*7cb0*/  @!P4 SHF.R.S32.HI R51, RZ, 0x1f, R92.reuse ;  /* 0x0000001fff33c819 */ /* 0x100fe4000001145c */
[----:B------:R-:W-:-:S04]  /*7cc0*/  @!P4 IADD3 R92, P5, P6, R118, R130, R92 ;  /* 0x00000082765cc210 */ /* 0x000fc80007ebe05c */
[----:B------:R-:W-:Y:S02]  /*7cd0*/  @!P4 IADD3.X R51, R7, R156, R51, P5, P6 ;  /* 0x0000009c0733c210 */ /* 0x000fe40002fec433 */
[----:B------:R-:W-:-:S04]  /*7ce0*/  LEA R48, P5, R49, R124, 0x1 ;  /* 0x0000007c31307211 */ /* 0x000fc800078a08ff */
[----:B------:R-:W-:Y:S02]  /*7cf0*/  LEA.HI.X R49, R49, R125, R50, 0x1, P5 ;  /* 0x0000007d31317211 */ /* 0x000fe400028f0c32 */
[----:B------:R-:W-:-:S03]  /*7d00*/  @!P4 LEA R50, P5, R92, R124, 0x1 ;  /* 0x0000007c5c32c211 */ /* 0x000fc600078a08ff */
[----:B0-----:R0:W-:Y:S01]  /*7d10*/  STG.E.128 desc[UR60][R48.64], R52 ;  /* 0x0000003430007986 */ /* 0x0011e2000c101d3c */
[----:B------:R-:W-:-:S05]  /*7d20*/  @!P4 LEA.HI.X R51, R92, R125, R51, 0x1, P5 ;  /* 0x0000007d5c33c211 */ /* 0x000fca00028f0c33 */
[----:B--2---:R0:W-:Y:S04]  /*7d30*/  @!P4 STG.E.128 desc[UR60][R50.64], R64 ;  /* 0x000000403200c986 */ /* 0x0041e8000c101d3c */
.L_x_4140:
[----:B------:R-:W-:Y:S05]  /*7d40*/  BSYNC B2 ;  /* 0x0000000000027941 */ /* 0x000fea0003800000 */
.L_x_4139:
[----:B------:R-:W-:-:S13]  /*7d50*/  ISETP.NE.AND P4, PT, R35, RZ, PT ;  /* 0x000000ff2300720c */ /* 0x000fda0003f85270 */
[----:B------:R-:W-:Y:S05]  /*7d60*/  @!P4 BRA `(.L_x_4134) ;  /* 0x0000000400f0c947 */ /* 0x000fea0003800000 */
[----:B0-----:R-:W3:Y:S01]  /*7d70*/  LDL R48, [R1+0x8] ;  /* 0x0000080001307983 */ /* 0x001ee20000100800 */
[----:B------:R-:W-:Y:S01]  /*7d80*/  IADD3 R60, P4, P5, R118, R130, R29 ;  /* 0x00000082763c7210 */ /* 0x000fe20007d9e01d */
[----:B------:R-:W-:Y:S03]  /*7d90*/  BSSY B2, `(.L_x_4143) ;  /* 0x000006f000027945 */ /* 0x000fe60003800000 */
[----:B------:R-:W-:Y:S02]  /*7da0*/  IADD3.X R61, R7, R156, R33, P4, P5 ;  /* 0x0000009c073d7210 */ /* 0x000fe400027ea421 */
[----:B------:R-:W-:Y:S02]  /*7db0*/  ISETP.GE.AND P4, PT, R3, R121, PT ;  /* 0x000000790300720c */ /* 0x000fe40003f86270 */
[----:B---3--:R-:W-:-:S04]  /*7dc0*/  LOP3.LUT P6, RZ, R48, 0x1, RZ, 0xc0, !PT ;  /* 0x0000000130ff7812 */ /* 0x008fc800078cc0ff */
[----:B------:R-:W-:-:S04]  /*7dd0*/  SEL R48, R132, R149, !P6 ;  /* 0x0000009584307207 */ /* 0x000fc80007000000 */
        /* <DEDUP_REMOVED lines=9> */
[----:B------:R-:W-:-:S04]  /*7e70*/  LOP3.LUT R48, R48, R213, RZ, 0x3c, !PT ;  /* 0x000000d530307212 */ /* 0x000fc800078e3cff */
[----:B------:R-:W-:Y:S01]  /*7e80*/  IADD3 R49, R49, R48, RZ ;  /* 0x0000003031317210 */ /* 0x000fe20007ffe0ff */
[----:B------:R-:W-:-:S04]  /*7e90*/  IMAD R48, R17, 0x5400, R143 ;  /* 0x0000540011307824 */ /* 0x000fc800078e028f */
[----:B--2---:R-:W-:Y:S02]  /*7ea0*/  IMAD R52, R17, 0x5400, R49 ;  /* 0x0000540011347824 */ /* 0x004fe400078e0231 */
[--C-:B------:R-:W-:Y:S02]  /*7eb0*/  IMAD R48, R48, 0x2, R16.reuse ;  /* 0x0000000230307824 */ /* 0x100fe400078e0210 */
[----:B------:R-:W-:-:S04]  /*7ec0*/  IMAD R52, R52, 0x2, R16 ;  /* 0x0000000234347824 */ /* 0x000fc800078e0210 */
[----:B------:R-:W0:Y:S04]  /*7ed0*/  LDS.128 R48, [R48+0x21400] ;  /* 0x0214000030307984 */ /* 0x000e280000000c00 */
[----:B------:R-:W2:Y:S01]  /*7ee0*/  LDS.128 R52, [R52+0x21400] ;  /* 0x0214000034347984 */ /* 0x000ea20000000c00 */
[----:B------:R-:W-:Y:S05]  /*7ef0*/  @P4 BRA `(.L_x_4144) ;  /* 0x0000000400604947 */ /* 0x000fea0003800000 */
[--C-:B------:R-:W-:Y:S01]  /*7f00*/  SHF.R.U64 R44, R44, 0x10, R45.reuse ;  /* 0x000000102c2c7819 */ /* 0x100fe2000000122d */
[----:B--2---:R-:W-:Y:S01]  /*7f10*/  HADD2.F32 R64, -RZ, R53.H0_H0 ;  /* 0x20000035ff407230 */ /* 0x004fe20000004100 */
[----:B------:R-:W-:Y:S01]  /*7f20*/  SHF.R.U32.HI R63, RZ, 0x10, R45 ;  /* 0x00000010ff3f7819 */ /* 0x000fe2000001162d */
[----:B0-----:R-:W-:Y:S01]  /*7f30*/  HADD2.F32 R65, -RZ, R49.H0_H0 ;  /* 0x20000031ff417230 */ /* 0x001fe20000004100 */
[--C-:B------:R-:W-:Y:S01]  /*7f40*/  SHF.R.U64 R45, R56, 0x10, R57.reuse ;  /* 0x00000010382d7819 */ /* 0x100fe20000001239 */
[----:B------:R-:W-:Y:S01]  /*7f50*/  HADD2.F32 R66, -RZ, R176.H1_H1 ;  /* 0x300000b0ff427230 */ /* 0x000fe20000004100 */
[----:B------:R-:W-:Y:S01]  /*7f60*/  SHF.R.U32.HI R56, RZ, 0x10, R57 ;  /* 0x00000010ff387819 */ /* 0x000fe20000011639 */
[----:B------:R-:W-:Y:S01]  /*7f70*/  HADD2.F32 R53, -RZ, R53.H1_H1 ;  /* 0x30000035ff357230 */ /* 0x000fe20000004100 */
[--C-:B------:R-:W-:Y:S01]  /*7f80*/  SHF.R.U64 R46, R46, 0x10, R47.reuse ;  /* 0x000000102e2e7819 */ /* 0x100fe2000000122f */
[----:B------:R-:W-:Y:S01]  /*7f90*/  HADD2.F32 R49, -RZ, R49.H1_H1 ;  /* 0x30000031ff317230 */ /* 0x000fe20000004100 */
[----:B------:R-:W-:Y:S01]  /*7fa0*/  SHF.R.U32.HI R57, RZ, 0x10, R47 ;  /* 0x00000010ff397819 */ /* 0x000fe2000001162f */
[----:B------:R-:W-:Y:S01]  /*7fb0*/  HADD2.F32 R56, -RZ, R56.H0_H0 ;  /* 0x20000038ff387230 */ /* 0x000fe20000004100 */
[--C-:B------:R-:W-:Y:S01]  /*7fc0*/  SHF.R.U64 R47, R58, 0x10, R59.reuse ;  /* 0x000000103a2f7819 */ /* 0x100fe2000000123b */
[----:B------:R-:W-:Y:S01]  /*7fd0*/  HADD2.F32 R63, -RZ, R63.H0_H0 ;  /* 0x2000003fff3f7230 */ /* 0x000fe20000004100 */
[----:B------:R-:W-:Y:S01]  /*7fe0*/  SHF.R.U32.HI R58, RZ, 0x10, R59 ;  /* 0x00000010ff3a7819 */ /* 0x000fe2000001163b */
[----:B------:R-:W-:-:S02]  /*7ff0*/  HADD2.F32 R59, -RZ, R178.H1_H1 ;  /* 0x300000b2ff3b7230 */ /* 0x000fc40000004100 */
[----:B------:R-:W-:Y:S02]  /*8000*/  HADD2.F32 R178, -RZ, R178.H0_H0 ;  /* 0x200000b2ffb27230 */ /* 0x000fe40000004100 */
[----:B------:R-:W-:Y:S02]  /*8010*/  HADD2.F32 R58, -RZ, R58.H0_H0 ;  /* 0x2000003aff3a7230 */ /* 0x000fe40000004100 */
[CC--:B------:R-:W-:Y:S01]  /*8020*/  FMUL.FTZ R67, R64.reuse, R59.reuse ;  /* 0x0000003b40437220 */ /* 0x0c0fe20000410000 */
[C---:B------:R-:W-:Y:S01]  /*8030*/  FMUL.FTZ R59, R65.reuse, R59 ;  /* 0x0000003b413b7220 */ /* 0x040fe20000410000 */
[----:B------:R-:W-:Y:S02]  /*8040*/  HADD2.F32 R45, -RZ, R45.H0_H0 ;  /* 0x2000002dff2d7230 */ /* 0x000fe40000004100 */
[-C--:B------:R-:W-:Y:S01]  /*8050*/  FFMA.FTZ R67, R65, R66.reuse, -R67 ;  /* 0x0000004241437223 */ /* 0x080fe20000010843 */
[----:B------:R-:W-:Y:S01]  /*8060*/  FFMA.FTZ R59, R64, R66, R59 ;  /* 0x00000042403b7223 */ /* 0x000fe2000001003b */
[-C--:B------:R-:W-:Y:S01]  /*8070*/  FMUL.FTZ R64, R53, R56.reuse ;  /* 0x0000003835407220 */ /* 0x080fe20000410000 */
[----:B------:R-:W-:Y:S01]  /*8080*/  FMUL.FTZ R56, R49, R56 ;  /* 0x0000003831387220 */ /* 0x000fe20000410000 */
[----:B------:R-:W-:-:S02]  /*8090*/  HADD2.F32 R65, -RZ, R177.H1_H1 ;  /* 0x300000b1ff417230 */ /* 0x000fc40000004100 */
[-C--:B------:R-:W-:Y:S01]  /*80a0*/  FFMA.FTZ R64, R49, R63.reuse, -R64 ;  /* 0x0000003f31407223 */ /* 0x080fe20000010840 */
[----:B------:R-:W-:Y:S02]  /*80b0*/  HADD2.F32 R49, -RZ, R55.H0_H0 ;  /* 0x20000037ff317230 */ /* 0x000fe40000004100 */
[----:B------:R-:W-:Y:S01]  /*80c0*/  FFMA.FTZ R56, R53, R63, R56 ;  /* 0x0000003f35387223 */ /* 0x000fe20000010038 */
[----:B------:R-:W-:Y:S02]  /*80d0*/  HADD2.F32 R53, -RZ, R175.H1_H1 ;  /* 0x300000afff357230 */ /* 0x000fe40000004100 */
[----:B------:R-:W-:Y:S01]  /*80e0*/  HADD2.F32 R63, -RZ, R51.H0_H0 ;  /* 0x20000033ff3f7230 */ /* 0x000fe20000004100 */
[----:B------:R-:W-:Y:S01]  /*80f0*/  F2FP.F16.F32.PACK_AB R64, R64, R67 ;  /* 0x000000434040723e */ /* 0x000fe200000000ff */
[----:B------:R-:W-:Y:S02]  /*8100*/  HADD2.F32 R66, -RZ, R55.H1_H1 ;  /* 0x30000037ff427230 */ /* 0x000fe40000004100 */
[----:B------:R-:W-:Y:S01]  /*8110*/  FMUL.FTZ R55, R49, R65 ;  /* 0x0000004131377220 */ /* 0x000fe20000410000 */
[----:B------:R-:W-:-:S02]  /*8120*/  HADD2.F32 R51, -RZ, R51.H1_H1 ;  /* 0x30000033ff337230 */ /* 0x000fc40000004100 */
[C---:B------:R-:W-:Y:S01]  /*8130*/  FMUL.FTZ R65, R63.reuse, R65 ;  /* 0x000000413f417220 */ /* 0x040fe20000410000 */
[----:B------:R-:W-:Y:S02]  /*8140*/  HADD2.F32 R176, -RZ, R176.H0_H0 ;  /* 0x200000b0ffb07230 */ /* 0x000fe40000004100 */
[-C--:B------:R-:W-:Y:S01]  /*8150*/  FFMA.FTZ R55, R63, R53.reuse, -R55 ;  /* 0x000000353f377223 */ /* 0x080fe20000010837 */
[----:B------:R-:W-:Y:S02]  /*8160*/  HADD2.F32 R63, -RZ, R57.H0_H0 ;  /* 0x20000039ff3f7230 */ /* 0x000fe40000004100 */
[-C--:B------:R-:W-:Y:S01]  /*8170*/  FMUL.FTZ R57, R66, R58.reuse ;  /* 0x0000003a42397220 */ /* 0x080fe20000410000 */
[----:B------:R-:W-:Y:S01]  /*8180*/  FMUL.FTZ R58, R51, R58 ;  /* 0x0000003a333a7220 */ /* 0x000fe20000410000 */
[----:B------:R-:W-:Y:S01]  /*8190*/  FFMA.FTZ R65, R49, R53, R65 ;  /* 0x0000003531417223 */ /* 0x000fe20000010041 */
[----:B------:R-:W-:Y:S02]  /*81a0*/  HADD2.F32 R49, -RZ, R48.H0_H0 ;  /* 0x20000030ff317230 */ /* 0x000fe40000004100 */
[----:B------:R-:W-:Y:S01]  /*81b0*/  FFMA.FTZ R57, R51, R63, -R57 ;  /* 0x0000003f33397223 */ /* 0x000fe20000010839 */
[----:B------:R-:W-:-:S02]  /*81c0*/  HADD2.F32 R51, -RZ, R52.H0_H0 ;  /* 0x20000034ff337230 */ /* 0x000fc40000004100 */
[----:B------:R-:W-:Y:S01]  /*81d0*/  FFMA.FTZ R58, R66, R63, R58 ;  /* 0x0000003f423a7223 */ /* 0x000fe2000001003a */
[----:B------:R-:W-:Y:S01]  /*81e0*/  HADD2.F32 R52, -RZ, R52.H1_H1 ;  /* 0x30000034ff347230 */ /* 0x000fe20000004100 */
[----:B------:R-:W-:Y:S01]  /*81f0*/  F2FP.F16.F32.PACK_AB R56, R56, R59 ;  /* 0x0000003b3838723e */ /* 0x000fe200000000ff */
[----:B------:R-:W-:Y:S02]  /*8200*/  HADD2.F32 R53, -RZ, R44.H0_H0 ;  /* 0x2000002cff357230 */ /* 0x000fe40000004100 */
[-C--:B------:R-:W-:Y:S01]  /*8210*/  FMUL.FTZ R44, R51, R178.reuse ;  /* 0x000000b2332c7220 */ /* 0x080fe20000410000 */
[----:B------:R-:W-:Y:S02]  /*8220*/  HADD2.F32 R48, -RZ, R48.H1_H1 ;  /* 0x30000030ff307230 */ /* 0x000fe40000004100 */
[----:B------:R-:W-:Y:S01]  /*8230*/  FMUL.FTZ R63, R52, R45 ;  /* 0x0000002d343f7220 */ /* 0x000fe20000410000 */
[C---:B------:R-:W-:Y:S01]  /*8240*/  FMUL.FTZ R178, R49.reuse, R178 ;  /* 0x000000b231b27220 */ /* 0x040fe20000410000 */
[----:B------:R-:W-:Y:S01]  /*8250*/  FFMA.FTZ R44, R49, R176, -R44 ;  /* 0x000000b0312c7223 */ /* 0x000fe2000001082c */
[----:B------:R-:W-:-:S02]  /*8260*/  HADD2.F32 R49, -RZ, R54.H0_H0 ;  /* 0x20000036ff317230 */ /* 0x000fc40000004100 */
[C---:B------:R-:W-:Y:S01]  /*8270*/  FMUL.FTZ R45, R48.reuse, R45 ;  /* 0x0000002d302d7220 */ /* 0x040fe20000410000 */
[-C--:B------:R-:W-:Y:S01]  /*8280*/  FFMA.FTZ R63, R48, R53.reuse, -R63 ;  /* 0x00000035303f7223 */ /* 0x080fe2000001083f */
[----:B------:R-:W-:Y:S02]  /*8290*/  HADD2.F32 R177, -RZ, R177.H0_H0 ;  /* 0x200000b1ffb17230 */ /* 0x000fe40000004100 */
[----:B------:R-:W-:Y:S01]  /*82a0*/  FFMA.FTZ R178, R51, R176, R178 ;  /* 0x000000b033b27223 */ /* 0x000fe200000100b2 */
[----:B------:R-:W-:Y:S02]  /*82b0*/  HADD2.F32 R47, -RZ, R47.H0_H0 ;  /* 0x2000002fff2f7230 */ /* 0x000fe40000004100 */
[----:B------:R-:W-:Y:S01]  /*82c0*/  FFMA.FTZ R45, R52, R53, R45 ;  /* 0x00000035342d7223 */ /* 0x000fe2000001002d */
[----:B------:R-:W-:Y:S01]  /*82d0*/  HADD2.F32 R48, -RZ, R50.H0_H0 ;  /* 0x20000032ff307230 */ /* 0x000fe20000004100 */
[----:B------:R-:W-:Y:S01]  /*82e0*/  F2FP.F16.F32.PACK_AB R55, R57, R55 ;  /* 0x000000373937723e */ /* 0x000fe200000000ff */
[----:B------:R-:W-:Y:S01]  /*82f0*/  HADD2.F32 R54, -RZ, R54.H1_H1 ;  /* 0x30000036ff367230 */ /* 0x000fe20000004100 */
[----:B------:R-:W-:Y:S01]  /*8300*/  F2FP.F16.F32.PACK_AB R58, R58, R65 ;  /* 0x000000413a3a723e */ /* 0x000fe200000000ff */
[----:B------:R-:W-:Y:S01]  /*8310*/  HADD2.F32 R50, -RZ, R50.H1_H1 ;  /* 0x30000032ff327230 */ /* 0x000fe20000004100 */
[----:B------:R-:W-:Y:S01]  /*8320*/  F2FP.F16.F32.PACK_AB R44, R63, R44 ;  /* 0x0000002c3f2c723e */ /* 0x000fe200000000ff */
[----:B------:R-:W-:-:S02]  /*8330*/  HADD2.F32 R51, -RZ, R46.H0_H0 ;  /* 0x2000002eff337230 */ /* 0x000fc40000004100 */
[----:B------:R-:W-:Y:S01]  /*8340*/  FMUL.FTZ R46, R49, R177 ;  /* 0x000000b1312e7220 */ /* 0x000fe20000410000 */
[----:B------:R-:W-:Y:S02]  /*8350*/  HADD2.F32 R175, -RZ, R175.H0_H0 ;  /* 0x200000afffaf7230 */ /* 0x000fe40000004100 */
[----:B------:R-:W-:Y:S01]  /*8360*/  FMUL.FTZ R52, R54, R47 ;  /* 0x0000002f36347220 */ /* 0x000fe20000410000 */
[----:B------:R-:W-:Y:S01]  /*8370*/  FMUL.FTZ R177, R48, R177 ;  /* 0x000000b130b17220 */ /* 0x000fe20000410000 */
[----:B------:R-:W-:Y:S01]  /*8380*/  FMUL.FTZ R47, R50, R47 ;  /* 0x0000002f322f7220 */ /* 0x000fe20000410000 */
[----:B------:R-:W-:Y:S01]  /*8390*/  F2FP.F16.F32.PACK_AB R45, R45, R178 ;  /* 0x000000b22d2d723e */ /* 0x000fe200000000ff */
[-C--:B------:R-:W-:Y:S01]  /*83a0*/  FFMA.FTZ R46, R48, R175.reuse, -R46 ;  /* 0x000000af302e7223 */ /* 0x080fe2000001082e */
[----:B------:R-:W-:Y:S01]  /*83b0*/  FFMA.FTZ R177, R49, R175, R177 ;  /* 0x000000af31b17223 */ /* 0x000fe200000100b1 */
[-C--:B------:R-:W-:Y:S01]  /*83c0*/  FFMA.FTZ R52, R50, R51.reuse, -R52 ;  /* 0x0000003332347223 */ /* 0x080fe20000010834 */
[----:B------:R-:W-:Y:S01]  /*83d0*/  FFMA.FTZ R47, R54, R51, R47 ;  /* 0x00000033362f7223 */ /* 0x000fe2000001002f */
[----:B------:R-:W-:Y:S01]  /*83e0*/  MOV R51, R55 ;  /* 0x0000003700337202 */ /* 0x000fe20000000f00 */
[----:B------:R-:W-:Y:S01]  /*83f0*/  IMAD.MOV.U32 R48, RZ, RZ, R44 ;  /* 0x000000ffff307224 */ /* 0x000fe200078e002c */
[----:B------:R-:W-:Y:S01]  /*8400*/  MOV R49, R64 ;  /* 0x0000004000317202 */ /* 0x000fe20000000f00 */
[----:B------:R-:W-:Y:S01]  /*8410*/  IMAD.MOV.U32 R53, RZ, RZ, R56 ;  /* 0x000000ffff357224 */ /* 0x000fe200078e0038 */
[----:B------:R-:W-:Y:S01]  /*8420*/  F2FP.F16.F32.PACK_AB R46, R52, R46 ;  /* 0x0000002e342e723e */ /* 0x000fe200000000ff */
[----:B------:R-:W-:Y:S01]  /*8430*/  IMAD.MOV.U32 R52, RZ, RZ, R45 ;  /* 0x000000ffff347224 */ /* 0x000fe200078e002d */
[----:B------:R-:W-:Y:S01]  /*8440*/  F2FP.F16.F32.PACK_AB R47, R47, R177 ;  /* 0x000000b12f2f723e */ /* 0x000fe200000000ff */
[----:B------:R-:W-:-:S02]  /*8450*/  IMAD.MOV.U32 R55, RZ, RZ, R58 ;  /* 0x000000ffff377224 */ /* 0x000fc400078e003a */
[----:B------:R-:W-:Y:S02]  /*8460*/  IMAD.MOV.U32 R50, RZ, RZ, R46 ;  /* 0x000000ffff327224 */ /* 0x000fe400078e002e */
[----:B------:R-:W-:-:S07]  /*8470*/  IMAD.MOV.U32 R54, RZ, RZ, R47 ;  /* 0x000000ffff367224 */ /* 0x000fce00078e002f */
.L_x_4144:
[----:B------:R-:W-:Y:S05]  /*8480*/  BSYNC B2 ;  /* 0x0000000000027941 */ /* 0x000fea0003800000 */
.L_x_4143:
        /* <DEDUP_REMOVED lines=10> */
.L_x_4134:
[----:B------:R-:W-:Y:S05]  /*8530*/  BSYNC B1 ;  /* 0x0000000000017941 */ /* 0x000fea0003800000 */
.L_x_4133:
[-C--:B--23--:R-:W-:Y:S02]  /*8540*/  IMAD R44, R151, R128.reuse, RZ ;  /* 0x00000080972c7224 */ /* 0x08cfe400078e02ff */
[----:B------:R-:W-:-:S04]  /*8550*/  IMAD.WIDE.U32 R126, R229, R128, R126 ;  /* 0x00000080e57e7225 */ /* 0x000fc800078e007e */
[----:B------:R-:W-:Y:S01]  /*8560*/  IMAD R129, R229, R129, R44 ;  /* 0x00000081e5817224 */ /* 0x000fe200078e022c */
[----:B------:R-:W-:Y:S06]  /*8570*/  @P3 BRA `(.L_x_4103) ;  /* 0x0000001800b83947 */ /* 0x000fec0003800000 */
[----:B------:R-:W-:Y:S01]  /*8580*/  ISETP.NE.AND P3, PT, R30, RZ, PT ;  /* 0x000000ff1e00720c */ /* 0x000fe20003f65270 */
[----:B------:R-:W-:Y:S01]  /*8590*/  BSSY B1, `(.L_x_4145) ;  /* 0x000007a000017945 */ /* 0x000fe20003800000 */
[----:B------:R-:W-:-:S11]  /*85a0*/  IMAD.IADD R56, R127, 0x1, R129 ;  /* 0x000000017f387824 */ /* 0x000fd600078e0281 */
[----:B------:R-:W-:Y:S05]  /*85b0*/  @!P3 BRA `(.L_x_4146) ;  /* 0x0000000400dcb947 */ /* 0x000fea0003800000 */
[----:B------:R-:W-:Y:S01]  /*85c0*/  SEL R44, R132, R149, !P0 ;  /* 0x00000095842c7207 */ /* 0x000fe20004000000 */
[----:B------:R-:W-:Y:S01]  /*85d0*/  BSSY B2, `(.L_x_4147) ;  /* 0x0000073000027945 */ /* 0x000fe20003800000 */
[----:B------:R-:W-:Y:S02]  /*85e0*/  IADD3 R47, P3, P4, R118, R126, R25 ;  /* 0x0000007e762f7210 */ /* 0x000fe40007c7e019 */
[----:B------:R-:W-:Y:S02]  /*85f0*/  SHF.R.S32.HI R45, RZ, 0x1f, R44 ;  /* 0x0000001fff2d7819 */ /* 0x000fe4000001142c */
[----:B0-----:R-:W-:Y:S02]  /*8600*/  IADD3.X R48, R7, R56, R31, P3, P4 ;  /* 0x0000003807307210 */ /* 0x001fe40001fe841f */
[----:B------:R-:W-:Y:S02]  /*8610*/  LEA.HI R44, R45, R44, RZ, 0x4 ;  /* 0x0000002c2d2c7211 */ /* 0x000fe400078f20ff */
[----:B------:R-:W-:-:S02]  /*8620*/  SHF.R.U32.HI R50, RZ, 0x3, R206 ;  /* 0x00000003ff327819 */ /* 0x000fc400000116ce */
[----:B------:R-:W-:-:S04]  /*8630*/  LEA.HI.SX32 R49, R44, R101, 0x1c ;  /* 0x000000652c317211 */ /* 0x000fc800078fe2ff */
[----:B------:R-:W-:-:S04]  /*8640*/  SHF.L.U32 R45, R49, 0x3, RZ ;  /* 0x00000003312d7819 */ /* 0x000fc800000006ff */
[----:B------:R-:W-:-:S13]  /*8650*/  ISETP.GE.AND P3, PT, R45, R147, PT ;  /* 0x000000932d00720c */ /* 0x000fda0003f66270 */
[--C-:B------:R-:W-:Y:S02]  /*8660*/  @!P3 SHF.R.S32.HI R46, RZ, 0x1f, R45.reuse ;  /* 0x0000001fff2eb819 */ /* 0x100fe4000001142d */
[--C-:B------:R-:W-:Y:S02]  /*8670*/  @!P3 IADD3 R44, P4, P5, R118, R126, R45.reuse ;  /* 0x0000007e762cb210 */ /* 0x100fe40007d9e02d */
[----:B------:R-:W-:Y:S02]  /*8680*/  LOP3.LUT R45, R206, 0x38, R45, 0xf8, !PT ;  /* 0x00000038ce2d7812 */ /* 0x000fe400078ef82d */
[----:B------:R-:W-:Y:S02]  /*8690*/  @!P3 IADD3.X R46, R7, R56, R46, P4, P5 ;  /* 0x00000038072eb210 */ /* 0x000fe400027ea42e */
[----:B------:R-:W-:Y:S02]  /*86a0*/  LEA R52, P4, R47, R124, 0x1 ;  /* 0x0000007c2f347211 */ /* 0x000fe400078808ff */
[----:B------:R-:W-:-:S02]  /*86b0*/  LOP3.LUT R45, R45, R50, RZ, 0x3c, !PT ;  /* 0x000000322d2d7212 */ /* 0x000fc400078e3cff */
[----:B------:R-:W-:Y:S02]  /*86c0*/  LEA.HI.X R53, R47, R125, R48, 0x1, P4 ;  /* 0x0000007d2f357211 */ /* 0x000fe400020f0c30 */
[----:B------:R-:W-:-:S04]  /*86d0*/  @!P3 LEA R54, P4, R44, R124, 0x1 ;  /* 0x0000007c2c36b211 */ /* 0x000fc800078808ff */
[----:B------:R-:W-:Y:S02]  /*86e0*/  @!P3 LEA.HI.X R55, R44, R125, R46, 0x1, P4 ;  /* 0x0000007d2c37b211 */ /* 0x000fe400020f0c2e */
[----:B------:R-:W-:Y:S02]  /*86f0*/  SHF.R.S32.HI R44, RZ, 0x1f, R49 ;  /* 0x0000001fff2c7819 */ /* 0x000fe40000011431 */
[----:B------:R-:W-:Y:S02]  /*8700*/  ISETP.GE.AND P4, PT, R18, R121, PT ;  /* 0x000000791200720c */ /* 0x000fe40003f86270 */
[----:B------:R-:W-:-:S04]  /*8710*/  LEA.HI R44, R44, R49, RZ, 0x3 ;  /* 0x000000312c2c7211 */ /* 0x000fc800078f18ff */
[----:B------:R-:W-:-:S05]  /*8720*/  SHF.R.S32.HI R47, RZ, 0x3, R44 ;  /* 0x00000003ff2f7819 */ /* 0x000fca000001142c */
[----:B------:R-:W-:-:S04]  /*8730*/  IMAD R44, R47, 0x1c00, R216 ;  /* 0x00001c002f2c7824 */ /* 0x000fc800078e02d8 */
        /* <DEDUP_REMOVED lines=8> */
[--C-:B------:R-:W-:Y:S01]  /*87c0*/  SHF.R.U64 R58, R88, 0x10, R89.reuse ;  /* 0x00000010583a7819 */ /* 0x100fe20000001259 */
[--C-:B--2---:R-:W-:Y:S01]  /*87d0*/  HADD2.F32 R63, -RZ, R49.reuse.H0_H0 ;  /* 0x20000031ff3f7230 */ /* 0x104fe20000004100 */
[----:B------:R-:W-:Y:S01]  /*87e0*/  SHF.R.U32.HI R88, RZ, 0x10, R89 ;  /* 0x00000010ff587819 */ /* 0x000fe20000011659 */
[----:B------:R-:W-:Y:S01]  /*87f0*/  HADD2.F32 R64, -RZ, R49.H1_H1 ;  /* 0x30000031ff407230 */ /* 0x000fe20000004100 */
[--C-:B------:R-:W-:Y:S01]  /*8800*/  SHF.R.U64 R57, R76, 0x10, R77.reuse ;  /* 0x000000104c397819 */ /* 0x100fe2000000124d */
[----:B------:R-:W-:Y:S01]  /*8810*/  HADD2.F32 R62, -RZ, R174.H1_H1 ;  /* 0x300000aeff3e7230 */ /* 0x000fe20000004100 */
[----:B------:R-:W-:Y:S01]  /*8820*/  SHF.R.U32.HI R76, RZ, 0x10, R77 ;  /* 0x00000010ff4c7819 */ /* 0x000fe2000001164d */
[----:B0-----:R-:W-:Y:S01]  /*8830*/  HADD2.F32 R49, -RZ, R45.H0_H0 ;  /* 0x2000002dff317230 */ /* 0x001fe20000004100 */
[----:B------:R-:W-:Y:S01]  /*8840*/  SHF.R.U64 R60, R90, 0x10, R91 ;  /* 0x000000105a3c7819 */ /* 0x000fe2000000125b */
[----:B------:R-:W-:Y:S02]  /*8850*/  HADD2.F32 R61, -RZ, R172.H1_H1 ;  /* 0x300000acff3d7230 */ /* 0x000fe40000004100 */
[----:B------:R-:W-:Y:S01]  /*8860*/  FMUL.FTZ R65, R63, R62 ;  /* 0x0000003e3f417220 */ /* 0x000fe20000410000 */
[----:B------:R-:W-:-:S02]  /*8870*/  HADD2.F32 R88, -RZ, R88.H0_H0 ;  /* 0x20000058ff587230 */ /* 0x000fc40000004100 */
[C---:B------:R-:W-:Y:S01]  /*8880*/  FMUL.FTZ R66, R49.reuse, R62 ;  /* 0x0000003e31427220 */ /* 0x040fe20000410000 */
[----:B------:R-:W-:Y:S01]  /*8890*/  HADD2.F32 R45, -RZ, R45.H1_H1 ;  /* 0x3000002dff2d7230 */ /* 0x000fe20000004100 */
[----:B------:R-:W-:Y:S01]  /*88a0*/  SHF.R.U32.HI R90, RZ, 0x10, R91 ;  /* 0x00000010ff5a7819 */ /* 0x000fe2000001165b */
[----:B------:R-:W-:Y:S02]  /*88b0*/  HADD2.F32 R76, -RZ, R76.H0_H0 ;  /* 0x2000004cff4c7230 */ /* 0x000fe40000004100 */
[-C--:B------:R-:W-:Y:S01]  /*88c0*/  FMUL.FTZ R62, R64, R88.reuse ;  /* 0x00000058403e7220 */ /* 0x080fe20000410000 */
[-C--:B------:R-:W-:Y:S01]  /*88d0*/  FFMA.FTZ R65, R49, R61.reuse, -R65 ;  /* 0x0000003d31417223 */ /* 0x080fe20000010841 */
[----:B------:R-:W-:Y:S01]  /*88e0*/  FFMA.FTZ R66, R63, R61, R66 ;  /* 0x0000003d3f427223 */ /* 0x000fe20000010042 */
[--C-:B------:R-:W-:Y:S01]  /*88f0*/  SHF.R.U64 R59, R78, 0x10, R79.reuse ;  /* 0x000000104e3b7819 */ /* 0x100fe2000000124f */
[----:B------:R-:W-:Y:S01]  /*8900*/  FMUL.FTZ R88, R45, R88 ;  /* 0x000000582d587220 */ /* 0x000fe20000410000 */
[----:B------:R-:W-:Y:S01]  /*8910*/  HADD2.F32 R49, -RZ, R173.H1_H1 ;  /* 0x300000adff317230 */ /* 0x000fe20000004100 */
[----:B------:R-:W-:Y:S01]  /*8920*/  SHF.R.U32.HI R78, RZ, 0x10, R79 ;  /* 0x00000010ff4e7819 */ /* 0x000fe2000001164f */
[----:B------:R-:W-:-:S02]  /*8930*/  HADD2.F32 R61, -RZ, R51.H0_H0 ;  /* 0x20000033ff3d7230 */ /* 0x000fc40000004100 */
[-C--:B------:R-:W-:Y:S01]  /*8940*/  FFMA.FTZ R62, R45, R76.reuse, -R62 ;  /* 0x0000004c2d3e7223 */ /* 0x080fe2000001083e */
[----:B------:R-:W-:Y:S02]  /*8950*/  HADD2.F32 R63, -RZ, R51.H1_H1 ;  /* 0x30000033ff3f7230 */ /* 0x000fe40000004100 */
[----:B------:R-:W-:Y:S01]  /*8960*/  FFMA.FTZ R88, R64, R76, R88 ;  /* 0x0000004c40587223 */ /* 0x000fe20000010058 */
[----:B------:R-:W-:Y:S02]  /*8970*/  HADD2.F32 R51, -RZ, R47.H0_H0 ;  /* 0x2000002fff337230 */ /* 0x000fe40000004100 */
[----:B------:R-:W-:Y:S01]  /*8980*/  FMUL.FTZ R64, R61, R49 ;  /* 0x000000313d407220 */ /* 0x000fe20000410000 */
[----:B------:R-:W-:Y:S01]  /*8990*/  HADD2.F32 R90, -RZ, R90.H0_H0 ;  /* 0x2000005aff5a7230 */ /* 0x000fe20000004100 */
[----:B------:R-:W-:Y:S01]  /*89a0*/  F2FP.F16.F32.PACK_AB R62, R62, R65 ;  /* 0x000000413e3e723e */ /* 0x000fe200000000ff */
[----:B------:R-:W-:Y:S02]  /*89b0*/  HADD2.F32 R45, -RZ, R171.H1_H1 ;  /* 0x300000abff2d7230 */ /* 0x000fe40000004100 */
[----:B------:R-:W-:Y:S01]  /*89c0*/  FMUL.FTZ R67, R51, R49 ;  /* 0x0000003133437220 */ /* 0x000fe20000410000 */
[----:B------:R-:W-:-:S02]  /*89d0*/  HADD2.F32 R47, -RZ, R47.H1_H1 ;  /* 0x3000002fff2f7230 */ /* 0x000fc40000004100 */
[-C--:B------:R-:W-:Y:S01]  /*89e0*/  FMUL.FTZ R49, R63, R90.reuse ;  /* 0x0000005a3f317220 */ /* 0x080fe20000410000 */
[----:B------:R-:W-:Y:S02]  /*89f0*/  HADD2.F32 R78, -RZ, R78.H0_H0 ;  /* 0x2000004eff4e7230 */ /* 0x000fe40000004100 */
[-C--:B------:R-:W-:Y:S01]  /*8a00*/  FFMA.FTZ R64, R51, R45.reuse, -R64 ;  /* 0x0000002d33407223 */ /* 0x080fe20000010840 */
[----:B------:R-:W-:Y:S01]  /*8a10*/  FFMA.FTZ R67, R61, R45, R67 ;  /* 0x0000002d3d437223 */ /* 0x000fe20000010043 */
[----:B------:R-:W-:Y:S02]  /*8a20*/  HADD2.F32 R58, -RZ, R58.H0_H0 ;  /* 0x2000003aff3a7230 */ /* 0x000fe40000004100 */
[C---:B------:R-:W-:Y:S01]  /*8a30*/  FMUL.FTZ R90, R47.reuse, R90 ;  /* 0x0000005a2f5a7220 */ /* 0x040fe20000410000 */
[----:B------:R-:W-:Y:S02]  /*8a40*/  HADD2.F32 R51, -RZ, R48.H1_H1 ;  /* 0x30000030ff337230 */ /* 0x000fe40000004100 */
[----:B------:R-:W-:Y:S01]  /*8a50*/  FFMA.FTZ R49, R47, R78, -R49 ;  /* 0x0000004e2f317223 */ /* 0x000fe20000010831 */
[----:B------:R-:W-:-:S02]  /*8a60*/  HADD2.F32 R61, -RZ, R44.H1_H1 ;  /* 0x3000002cff3d7230 */ /* 0x000fc40000004100 */
[----:B------:R-:W-:Y:S01]  /*8a70*/  FFMA.FTZ R90, R63, R78, R90 ;  /* 0x0000004e3f5a7223 */ /* 0x000fe2000001005a */
[----:B------:R-:W-:Y:S02]  /*8a80*/  HADD2.F32 R174, -RZ, R174.H0_H0 ;  /* 0x200000aeffae7230 */ /* 0x000fe40000004100 */
[-C--:B------:R-:W-:Y:S01]  /*8a90*/  FMUL.FTZ R76, R51, R58.reuse ;  /* 0x0000003a334c7220 */ /* 0x080fe20000410000 */
[----:B------:R-:W-:Y:S02]  /*8aa0*/  HADD2.F32 R47, -RZ, R48.H0_H0 ;  /* 0x20000030ff2f7230 */ /* 0x000fe40000004100 */
[----:B------:R-:W-:Y:S01]  /*8ab0*/  FMUL.FTZ R58, R61, R58 ;  /* 0x0000003a3d3a7220 */ /* 0x000fe20000410000 */
[----:B------:R-:W-:Y:S01]  /*8ac0*/  HADD2.F32 R48, -RZ, R57.H0_H0 ;  /* 0x20000039ff307230 */ /* 0x000fe20000004100 */
[----:B------:R-:W-:Y:S01]  /*8ad0*/  F2FP.F16.F32.PACK_AB R64, R49, R64 ;  /* 0x000000403140723e */ /* 0x000fe200000000ff */
[----:B------:R-:W-:Y:S01]  /*8ae0*/  HADD2.F32 R172, -RZ, R172.H0_H0 ;  /* 0x200000acffac7230 */ /* 0x000fe20000004100 */
[----:B------:R-:W-:Y:S01]  /*8af0*/  F2FP.F16.F32.PACK_AB R67, R90, R67 ;  /* 0x000000435a43723e */ /* 0x000fe200000000ff */
[----:B------:R-:W-:-:S02]  /*8b00*/  HADD2.F32 R45, -RZ, R44.H0_H0 ;  /* 0x2000002cff2d7230 */ /* 0x000fc40000004100 */
[----:B------:R-:W-:Y:S01]  /*8b10*/  FMUL.FTZ R44, R47, R174 ;  /* 0x000000ae2f2c7220 */ /* 0x000fe20000410000 */
[-C--:B------:R-:W-:Y:S01]  /*8b20*/  FFMA.FTZ R61, R61, R48.reuse, -R76 ;  /* 0x000000303d3d7223 */ /* 0x080fe2000001084c */
[----:B------:R-:W-:Y:S01]  /*8b30*/  FFMA.FTZ R51, R51, R48, R58 ;  /* 0x0000003033337223 */ /* 0x000fe2000001003a */
[----:B------:R-:W-:Y:S02]  /*8b40*/  HADD2.F32 R48, -RZ, R50.H0_H0 ;  /* 0x20000032ff307230 */ /* 0x000fe40000004100 */
[C---:B------:R-:W-:Y:S01]  /*8b50*/  FMUL.FTZ R174, R45.reuse, R174 ;  /* 0x000000ae2dae7220 */ /* 0x040fe20000410000 */
[----:B------:R-:W-:Y:S01]  /*8b60*/  FFMA.FTZ R44, R45, R172, -R44 ;  /* 0x000000ac2d2c7223 */ /* 0x000fe2000001082c */
[----:B------:R-:W-:Y:S01]  /*8b70*/  HADD2.F32 R173, -RZ, R173.H0_H0 ;  /* 0x200000adffad7230 */ /* 0x000fe20000004100 */
[----:B------:R-:W-:Y:S01]  /*8b80*/  F2FP.F16.F32.PACK_AB R49, R88, R66 ;  /* 0x000000425831723e */ /* 0x000fe200000000ff */
[----:B------:R-:W-:Y:S02]  /*8b90*/  HADD2.F32 R45, -RZ, R60.H0_H0 ;  /* 0x2000003cff2d7230 */ /* 0x000fe40000004100 */
[----:B------:R-:W-:Y:S01]  /*8ba0*/  FFMA.FTZ R174, R47, R172, R174 ;  /* 0x000000ac2fae7223 */ /* 0x000fe200000100ae */
        /* <DEDUP_REMOVED lines=16> */
[----:B------:R-:W-:Y:S01]  /*8cb0*/  F2FP.F16.F32.PACK_AB R46, R47, R58 ;  /* 0x0000003a2f2e723e */ /* 0x000fe200000000ff */
[----:B------:R-:W-:Y:S01]  /*8cc0*/  IMAD.MOV.U32 R47, RZ, RZ, R64 ;  /* 0x000000ffff2f7224 */ /* 0x000fe200078e0040 */
[----:B------:R-:W-:Y:S01]  /*8cd0*/  F2FP.F16.F32.PACK_AB R50, R45, R48 ;  /* 0x000000302d32723e */ /* 0x000fe200000000ff */
[----:B------:R-:W-:Y:S01]  /*8ce0*/  IMAD.MOV.U32 R48, RZ, RZ, R174 ;  /* 0x000000ffff307224 */ /* 0x000fe200078e00ae */
[----:B------:R-:W-:-:S07]  /*8cf0*/  MOV R45, R62 ;  /* 0x0000003e002d7202 */ /* 0x000fce0000000f00 */
.L_x_4148:
[----:B------:R-:W-:Y:S05]  /*8d00*/  BSYNC B2 ;  /* 0x0000000000027941 */ /* 0x000fea0003800000 */
.L_x_4147:
[----:B0-----:R3:W-:Y:S04]  /*8d10*/  STG.E.128 desc[UR60][R52.64], R44 ;  /* 0x0000002c34007986 */ /* 0x0017e8000c101d3c */
[----:B--2---:R3:W-:Y:S02]  /*8d20*/  @!P3 STG.E.128 desc[UR60][R54.64], R48 ;  /* 0x000000303600b986 */ /* 0x0047e4000c101d3c */
.L_x_4146:
[----:B------:R-:W-:Y:S05]  /*8d30*/  BSYNC B1 ;  /* 0x0000000000017941 */ /* 0x000fea0003800000 */
.L_x_4145:
[----:B------:R-:W-:Y:S01]  /*8d40*/  ISETP.NE.AND P3, PT, R34, RZ, PT ;  /* 0x000000ff2200720c */ /* 0x000fe20003f65270 */
[----:B------:R-:W-:-:S12]  /*8d50*/  BSSY B1, `(.L_x_4149) ;  /* 0x0000078000017945 */ /* 0x000fd80003800000 */
[----:B------:R-:W-:Y:S05]  /*8d60*/  @!P3 BRA `(.L_x_4150) ;  /* 0x0000000400d8b947 */ /* 0x000fea0003800000 */
[----:B---3--:R-:W-:Y:S01]  /*8d70*/  SEL R44, R132, R149, !P1 ;  /* 0x00000095842c7207 */ /* 0x008fe20004800000 */
[----:B------:R-:W-:Y:S01]  /*8d80*/  BSSY B2, `(.L_x_4151) ;  /* 0x0000072000027945 */ /* 0x000fe20003800000 */
[----:B------:R-:W-:Y:S02]  /*8d90*/  IADD3 R46, P3, P4, R118, R126, R27 ;  /* 0x0000007e762e7210 */ /* 0x000fe40007c7e01b */
[----:B------:R-:W-:Y:S02]  /*8da0*/  SHF.R.S32.HI R45, RZ, 0x1f, R44 ;  /* 0x0000001fff2d7819 */ /* 0x000fe4000001142c */
[----:B------:R-:W-:Y:S02]  /*8db0*/  IADD3.X R47, R7, R56, R32, P3, P4 ;  /* 0x00000038072f7210 */ /* 0x000fe40001fe8420 */
[----:B------:R-:W-:Y:S02]  /*8dc0*/  LEA.HI R45, R45, R44, RZ, 0x4 ;  /* 0x0000002c2d2d7211 */ /* 0x000fe400078f20ff */
[----:B0-----:R-:W-:-:S02]  /*8dd0*/  SHF.R.U32.HI R50, RZ, 0x3, R206 ;  /* 0x00000003ff327819 */ /* 0x001fc400000116ce */
[----:B------:R-:W-:-:S04]  /*8de0*/  LEA.HI.SX32 R48, R45, R26, 0x1c ;  /* 0x0000001a2d307211 */ /* 0x000fc800078fe2ff */
[----:B------:R-:W-:-:S04]  /*8df0*/  SHF.L.U32 R49, R48, 0x3, RZ ;  /* 0x0000000330317819 */ /* 0x000fc800000006ff */
[----:B------:R-:W-:-:S13]  /*8e00*/  ISETP.GE.AND P3, PT, R49, R147, PT ;  /* 0x000000933100720c */ /* 0x000fda0003f66270 */
[--C-:B------:R-:W-:Y:S02]  /*8e10*/  @!P3 SHF.R.S32.HI R45, RZ, 0x1f, R49.reuse ;  /* 0x0000001fff2db819 */ /* 0x100fe40000011431 */
[----:B------:R-:W-:-:S04]  /*8e20*/  @!P3 IADD3 R44, P4, P5, R118, R126, R49 ;  /* 0x0000007e762cb210 */ /* 0x000fc80007d9e031 */
[----:B------:R-:W-:Y:S02]  /*8e30*/  @!P3 IADD3.X R45, R7, R56, R45, P4, P5 ;  /* 0x00000038072db210 */ /* 0x000fe400027ea42d */
[----:B------:R-:W-:-:S04]  /*8e40*/  LEA R52, P4, R46, R124, 0x1 ;  /* 0x0000007c2e347211 */ /* 0x000fc800078808ff */
[----:B------:R-:W-:Y:S02]  /*8e50*/  LEA.HI.X R53, R46, R125, R47, 0x1, P4 ;  /* 0x0000007d2e357211 */ /* 0x000fe400020f0c2f */
[----:B------:R-:W-:-:S04]  /*8e60*/  @!P3 LEA R54, P4, R44, R124, 0x1 ;  /* 0x0000007c2c36b211 */ /* 0x000fc800078808ff */
[----:B------:R-:W-:Y:S02]  /*8e70*/  @!P3 LEA.HI.X R55, R44, R125, R45, 0x1, P4 ;  /* 0x0000007d2c37b211 */ /* 0x000fe400020f0c2d */
[----:B------:R-:W-:Y:S02]  /*8e80*/  SHF.R.S32.HI R45, RZ, 0x1f, R48 ;  /* 0x0000001fff2d7819 */ /* 0x000fe40000011430 */
[----:B------:R-:W-:Y:S02]  /*8e90*/  LOP3.LUT R44, R206, 0x38, R49, 0xf8, !PT ;  /* 0x00000038ce2c7812 */ /* 0x000fe400078ef831 */
[----:B------:R-:W-:Y:S02]  /*8ea0*/  LEA.HI R45, R45, R48, RZ, 0x3 ;  /* 0x000000302d2d7211 */ /* 0x000fe400078f18ff */
[----:B------:R-:W-:Y:S02]  /*8eb0*/  LOP3.LUT R44, R44, R50, RZ, 0x3c, !PT ;  /* 0x000000322c2c7212 */ /* 0x000fe400078e3cff */
[----:B------:R-:W-:-:S02]  /*8ec0*/  SHF.R.S32.HI R45, RZ, 0x3, R45 ;  /* 0x00000003ff2d7819 */ /* 0x000fc4000001142d */
[----:B------:R-:W-:-:S03]  /*8ed0*/  ISETP.GE.AND P4, PT, R0, R121, PT ;  /* 0x000000790000720c */ /* 0x000fc60003f86270 */
        /* <DEDUP_REMOVED lines=9> */
[----:B------:R-:W-:Y:S01]  /*8f70*/  SHF.R.U64 R58, R84, 0x10, R85 ;  /* 0x00000010543a7819 */ /* 0x000fe20000001255 */
[----:B------:R-:W-:Y:S01]  /*8f80*/  HADD2.F32 R66, -RZ, R170.H1_H1 ;  /* 0x300000aaff427230 */ /* 0x000fe20000004100 */
[----:B--2---:R-:W-:Y:S01]  /*8f90*/  MOV R61, R49 ;  /* 0x00000031003d7202 */ /* 0x004fe20000000f00 */
[----:B0-----:R-:W-:Y:S01]  /*8fa0*/  IMAD.MOV.U32 R49, RZ, RZ, R47 ;  /* 0x000000ffff317224 */ /* 0x001fe200078e002f */
[----:B------:R-:W-:Y:S01]  /*8fb0*/  SHF.R.U32.HI R84, RZ, 0x10, R85 ;  /* 0x00000010ff547819 */ /* 0x000fe20000011655 */
[----:B------:R-:W-:Y:S01]  /*8fc0*/  HADD2.F32 R47, -RZ, R45.H0_H0 ;  /* 0x2000002dff2f7230 */ /* 0x000fe20000004100 */
[--C-:B------:R-:W-:Y:S01]  /*8fd0*/  SHF.R.U64 R57, R72, 0x10, R73.reuse ;  /* 0x0000001048397819 */ /* 0x100fe20000001249 */
[--C-:B------:R-:W-:Y:S01]  /*8fe0*/  HADD2.F32 R63, -RZ, R61.reuse.H0_H0 ;  /* 0x2000003dff3f7230 */ /* 0x100fe20000004100 */
[----:B------:R-:W-:Y:S01]  /*8ff0*/  SHF.R.U32.HI R72, RZ, 0x10, R73 ;  /* 0x00000010ff487819 */ /* 0x000fe20000011649 */
[----:B------:R-:W-:Y:S01]  /*9000*/  HADD2.F32 R61, -RZ, R61.H1_H1 ;  /* 0x3000003dff3d7230 */ /* 0x000fe20000004100 */
[----:B------:R-:W-:Y:S01]  /*9010*/  SHF.R.U64 R60, R86, 0x10, R87 ;  /* 0x00000010563c7819 */ /* 0x000fe20000001257 */
[----:B------:R-:W-:-:S02]  /*9020*/  HADD2.F32 R84, -RZ, R84.H0_H0 ;  /* 0x20000054ff547230 */ /* 0x000fc40000004100 */
[-C--:B------:R-:W-:Y:S01]  /*9030*/  FMUL.FTZ R76, R63, R66.reuse ;  /* 0x000000423f4c7220 */ /* 0x080fe20000410000 */
[----:B------:R-:W-:Y:S02]  /*9040*/  HADD2.F32 R62, -RZ, R45.H1_H1 ;  /* 0x3000002dff3e7230 */ /* 0x000fe40000004100 */
[----:B------:R-:W-:Y:S01]  /*9050*/  FMUL.FTZ R66, R47, R66 ;  /* 0x000000422f427220 */ /* 0x000fe20000410000 */
[----:B------:R-:W-:Y:S02]  /*9060*/  HADD2.F32 R64, -RZ, R162.H1_H1 ;  /* 0x300000a2ff407230 */ /* 0x000fe40000004100 */
[-C--:B------:R-:W-:Y:S01]  /*9070*/  FMUL.FTZ R65, R61, R84.reuse ;  /* 0x000000543d417220 */ /* 0x080fe20000410000 */
[----:B------:R-:W-:Y:S01]  /*9080*/  HADD2.F32 R72, -RZ, R72.H0_H0 ;  /* 0x20000048ff487230 */ /* 0x000fe20000004100 */
[----:B------:R-:W-:Y:S01]  /*9090*/  SHF.R.U32.HI R86, RZ, 0x10, R87 ;  /* 0x00000010ff567819 */ /* 0x000fe20000011657 */
[----:B------:R-:W-:Y:S01]  /*90a0*/  FMUL.FTZ R84, R62, R84 ;  /* 0x000000543e547220 */ /* 0x000fe20000410000 */
[-C--:B------:R-:W-:Y:S01]  /*90b0*/  FFMA.FTZ R45, R47, R64.reuse, -R76 ;  /* 0x000000402f2d7223 */ /* 0x080fe2000001084c */
[----:B------:R-:W-:Y:S01]  /*90c0*/  FFMA.FTZ R47, R63, R64, R66 ;  /* 0x000000403f2f7223 */ /* 0x000fe20000010042 */
[----:B------:R-:W-:Y:S01]  /*90d0*/  SHF.R.U64 R59, R74, 0x10, R75 ;  /* 0x000000104a3b7819 */ /* 0x000fe2000000124b */
[-C--:B------:R-:W-:Y:S01]  /*90e0*/  FFMA.FTZ R62, R62, R72.reuse, -R65 ;  /* 0x000000483e3e7223 */ /* 0x080fe20000010841 */
[----:B------:R-:W-:Y:S01]  /*90f0*/  FFMA.FTZ R64, R61, R72, R84 ;  /* 0x000000483d407223 */ /* 0x000fe20000010054 */
[----:B------:R-:W-:Y:S01]  /*9100*/  SHF.R.U32.HI R74, RZ, 0x10, R75 ;  /* 0x00000010ff4a7819 */ /* 0x000fe2000001164b */
[----:B------:R-:W-:-:S02]  /*9110*/  HADD2.F32 R72, -RZ, R51.H1_H1 ;  /* 0x30000033ff487230 */ /* 0x000fc40000004100 */
[----:B------:R-:W-:Y:S01]  /*9120*/  HADD2.F32 R65, -RZ, R86.H0_H0 ;  /* 0x20000056ff417230 */ /* 0x000fe20000004100 */
[----:B------:R-:W-:Y:S01]  /*9130*/  F2FP.F16.F32.PACK_AB R45, R62, R45 ;  /* 0x0000002d3e2d723e */ /* 0x000fe200000000ff */
[----:B------:R-:W-:Y:S02]  /*9140*/  HADD2.F32 R78, -RZ, R163.H1_H1 ;  /* 0x300000a3ff4e7230 */ /* 0x000fe40000004100 */
[----:B------:R-:W-:Y:S02]  /*9150*/  HADD2.F32 R61, -RZ, R51.H0_H0 ;  /* 0x20000033ff3d7230 */ /* 0x000fe40000004100 */
[----:B------:R-:W-:Y:S01]  /*9160*/  FMUL.FTZ R67, R72, R65 ;  /* 0x0000004148437220 */ /* 0x000fe20000410000 */
[--C-:B------:R-:W-:Y:S02]  /*9170*/  HADD2.F32 R66, -RZ, R49.reuse.H1_H1 ;  /* 0x30000031ff427230 */ /* 0x100fe40000004100 */
[----:B------:R-:W-:Y:S02]  /*9180*/  HADD2.F32 R51, -RZ, R49.H0_H0 ;  /* 0x20000031ff337230 */ /* 0x000fe40000004100 */
[----:B------:R-:W-:-:S02]  /*9190*/  HADD2.F32 R76, -RZ, R161.H1_H1 ;  /* 0x300000a1ff4c7230 */ /* 0x000fc40000004100 */
[C---:B------:R-:W-:Y:S01]  /*91a0*/  FMUL.FTZ R65, R66.reuse, R65 ;  /* 0x0000004142417220 */ /* 0x040fe20000410000 */
[----:B------:R-:W-:Y:S02]  /*91b0*/  HADD2.F32 R63, -RZ, R74.H0_H0 ;  /* 0x2000004aff3f7230 */ /* 0x000fe40000004100 */
[-C--:B------:R-:W-:Y:S01]  /*91c0*/  FMUL.FTZ R74, R61, R78.reuse ;  /* 0x0000004e3d4a7220 */ /* 0x080fe20000410000 */
[C---:B------:R-:W-:Y:S01]  /*91d0*/  FMUL.FTZ R78, R51.reuse, R78 ;  /* 0x0000004e334e7220 */ /* 0x040fe20000410000 */
[----:B------:R-:W-:Y:S02]  /*91e0*/  HADD2.F32 R170, -RZ, R170.H0_H0 ;  /* 0x200000aaffaa7230 */ /* 0x000fe40000004100 */
[-C--:B------:R-:W-:Y:S01]  /*91f0*/  FFMA.FTZ R49, R51, R76.reuse, -R74 ;  /* 0x0000004c33317223 */ /* 0x080fe2000001084a */
[-C--:B------:R-:W-:Y:S01]  /*9200*/  FFMA.FTZ R66, R66, R63.reuse, -R67 ;  /* 0x0000003f42427223 */ /* 0x080fe20000010843 */
[----:B------:R-:W-:Y:S01]  /*9210*/  FFMA.FTZ R72, R72, R63, R65 ;  /* 0x0000003f48487223 */ /* 0x000fe20000010041 */
[----:B------:R-:W-:Y:S01]  /*9220*/  FFMA.FTZ R51, R61, R76, R78 ;  /* 0x0000004c3d337223 */ /* 0x000fe2000001004e */
[----:B------:R-:W-:-:S02]  /*9230*/  HADD2.F32 R63, -RZ, R48.H0_H0 ;  /* 0x20000030ff3f7230 */ /* 0x000fc40000004100 */
[----:B------:R-:W-:Y:S01]  /*9240*/  HADD2.F32 R76, -RZ, R58.H0_H0 ;  /* 0x2000003aff4c7230 */ /* 0x000fe20000004100 */
[----:B------:R-:W-:Y:S01]  /*9250*/  F2FP.F16.F32.PACK_AB R66, R66, R49 ;  /* 0x000000314242723e */ /* 0x000fe200000000ff */
[----:B------:R-:W-:Y:S01]  /*9260*/  HADD2.F32 R65, -RZ, R48.H1_H1 ;  /* 0x30000030ff417230 */ /* 0x000fe20000004100 */
[----:B------:R-:W-:Y:S01]  /*9270*/  F2FP.F16.F32.PACK_AB R49, R64, R47 ;  /* 0x0000002f4031723e */ /* 0x000fe200000000ff */
[----:B------:R-:W-:Y:S01]  /*9280*/  HADD2.F32 R162, -RZ, R162.H0_H0 ;  /* 0x200000a2ffa27230 */ /* 0x000fe20000004100 */
[----:B------:R-:W-:Y:S01]  /*9290*/  F2FP.F16.F32.PACK_AB R51, R72, R51 ;  /* 0x000000334833723e */ /* 0x000fe200000000ff */
[--C-:B------:R-:W-:Y:S02]  /*92a0*/  HADD2.F32 R58, -RZ, R44.reuse.H0_H0 ;  /* 0x2000002cff3a7230 */ /* 0x100fe40000004100 */
[----:B------:R-:W-:Y:S01]  /*92b0*/  FMUL.FTZ R78, R65, R76 ;  /* 0x0000004c414e7220 */ /* 0x000fe20000410000 */
[----:B------:R-:W-:Y:S02]  /*92c0*/  HADD2.F32 R74, -RZ, R57.H0_H0 ;  /* 0x20000039ff4a7230 */ /* 0x000fe40000004100 */
[----:B------:R-:W-:Y:S01]  /*92d0*/  FMUL.FTZ R57, R63, R170 ;  /* 0x000000aa3f397220 */ /* 0x000fe20000410000 */
[----:B------:R-:W-:-:S02]  /*92e0*/  HADD2.F32 R61, -RZ, R44.H1_H1 ;  /* 0x3000002cff3d7230 */ /* 0x000fc40000004100 */
[C---:B------:R-:W-:Y:S01]  /*92f0*/  FMUL.FTZ R48, R58.reuse, R170 ;  /* 0x000000aa3a307220 */ /* 0x040fe20000410000 */
[----:B------:R-:W-:Y:S02]  /*9300*/  HADD2.F32 R163, -RZ, R163.H0_H0 ;  /* 0x200000a3ffa37230 */ /* 0x000fe40000004100 */
[----:B------:R-:W-:Y:S01]  /*9310*/  FFMA.FTZ R44, R58, R162, -R57 ;  /* 0x000000a23a2c7223 */ /* 0x000fe20000010839 */
[----:B------:R-:W-:Y:S02]  /*9320*/  HADD2.F32 R58, -RZ, R46.H0_H0 ;  /* 0x2000002eff3a7230 */ /* 0x000fe40000004100 */
[C---:B------:R-:W-:Y:S01]  /*9330*/  FMUL.FTZ R76, R61.reuse, R76 ;  /* 0x0000004c3d4c7220 */ /* 0x040fe20000410000 */
[----:B------:R-:W-:Y:S01]  /*9340*/  FFMA.FTZ R57, R61, R74, -R78 ;  /* 0x0000004a3d397223 */ /* 0x000fe2000001084e */
[----:B------:R-:W-:Y:S02]  /*9350*/  HADD2.F32 R61, -RZ, R60.H0_H0 ;  /* 0x2000003cff3d7230 */ /* 0x000fe40000004100 */
[----:B------:R-:W-:Y:S01]  /*9360*/  FFMA.FTZ R48, R63, R162, R48 ;  /* 0x000000a23f307223 */ /* 0x000fe20000010030 */
[----:B------:R-:W-:-:S02]  /*9370*/  HADD2.F32 R60, -RZ, R50.H0_H0 ;  /* 0x20000032ff3c7230 */ /* 0x000fc40000004100 */
[----:B------:R-:W-:Y:S01]  /*9380*/  FFMA.FTZ R65, R65, R74, R76 ;  /* 0x0000004a41417223 */ /* 0x000fe2000001004c */
[----:B------:R-:W-:Y:S01]  /*9390*/  HADD2.F32 R50, -RZ, R50.H1_H1 ;  /* 0x30000032ff327230 */ /* 0x000fe20000004100 */
[----:B------:R-:W-:Y:S01]  /*93a0*/  F2FP.F16.F32.PACK_AB R44, R57, R44 ;  /* 0x0000002c392c723e */ /* 0x000fe200000000ff */
[----:B------:R-:W-:Y:S02]  /*93b0*/  HADD2.F32 R46, -RZ, R46.H1_H1 ;  /* 0x3000002eff2e7230 */ /* 0x000fe40000004100 */
[----:B------:R-:W-:Y:S01]  /*93c0*/  FMUL.FTZ R63, R60, R163 ;  /* 0x000000a33c3f7220 */ /* 0x000fe20000410000 */
[----:B------:R-:W-:Y:S02]  /*93d0*/  HADD2.F32 R161, -RZ, R161.H0_H0 ;  /* 0x200000a1ffa17230 */ /* 0x000fe40000004100 */
[----:B------:R-:W-:Y:S01]  /*93e0*/  FMUL.FTZ R67, R50, R61 ;  /* 0x0000003d32437220 */ /* 0x000fe20000410000 */
[----:B------:R-:W-:Y:S02]  /*93f0*/  HADD2.F32 R59, -RZ, R59.H0_H0 ;  /* 0x2000003bff3b7230 */ /* 0x000fe40000004100 */
[----:B------:R-:W-:Y:S01]  /*9400*/  FMUL.FTZ R163, R58, R163 ;  /* 0x000000a33aa37220 */ /* 0x000fe20000410000 */
[----:B------:R-:W-:Y:S01]  /*9410*/  FMUL.FTZ R61, R46, R61 ;  /* 0x0000003d2e3d7220 */ /* 0x000fe20000410000 */
[-C--:B------:R-:W-:Y:S01]  /*9420*/  FFMA.FTZ R63, R58, R161.reuse, -R63 ;  /* 0x000000a13a3f7223 */ /* 0x080fe2000001083f */
[----:B------:R-:W-:Y:S01]  /*9430*/  F2FP.F16.F32.PACK_AB R48, R65, R48 ;  /* 0x000000304130723e */ /* 0x000fe200000000ff */
[----:B------:R-:W-:Y:S01]  /*9440*/  FFMA.FTZ R163, R60, R161, R163 ;  /* 0x000000a13ca37223 */ /* 0x000fe200000100a3 */
[-C--:B------:R-:W-:Y:S01]  /*9450*/  FFMA.FTZ R46, R46, R59.reuse, -R67 ;  /* 0x0000003b2e2e7223 */ /* 0x080fe20000010843 */
[----:B------:R-:W-:Y:S01]  /*9460*/  FFMA.FTZ R50, R50, R59, R61 ;  /* 0x0000003b32327223 */ /* 0x000fe2000001003d */
[----:B------:R-:W-:-:S03]  /*9470*/  IMAD.MOV.U32 R47, RZ, RZ, R66 ;  /* 0x000000ffff2f7224 */ /* 0x000fc600078e0042 */
[----:B------:R-:W-:Y:S02]  /*9480*/  F2FP.F16.F32.PACK_AB R46, R46, R63 ;  /* 0x0000003f2e2e723e */ /* 0x000fe400000000ff */
[----:B------:R-:W-:-:S07]  /*9490*/  F2FP.F16.F32.PACK_AB R50, R50, R163 ;  /* 0x000000a33232723e */ /* 0x000fce00000000ff */
.L_x_4152:
[----:B------:R-:W-:Y:S05]  /*94a0*/  BSYNC B2 ;  /* 0x0000000000027941 */ /* 0x000fea0003800000 */
.L_x_4151:
[----:B0-----:R4:W-:Y:S04]  /*94b0*/  STG.E.128 desc[UR60][R52.64], R44 ;  /* 0x0000002c34007986 */ /* 0x0019e8000c101d3c */
[----:B--2---:R4:W-:Y:S02]  /*94c0*/  @!P3 STG.E.128 desc[UR60][R54.64], R48 ;  /* 0x000000303600b986 */ /* 0x0049e4000c101d3c */
.L_x_4150:
[----:B------:R-:W-:Y:S05]  /*94d0*/  BSYNC B1 ;  /* 0x0000000000017941 */ /* 0x000fea0003800000 */
.L_x_4149:
[----:B------:R-:W-:-:S13]  /*94e0*/  ISETP.NE.AND P3, PT, R35, RZ, PT ;  /* 0x000000ff2300720c */ /* 0x000fda0003f65270 */
[----:B------:R-:W-:Y:S05]  /*94f0*/  @!P3 BRA `(.L_x_4103) ;  /* 0x0000000800d8b947 */ /* 0x000fea0003800000 */
[----:B---34-:R-:W2:Y:S01]  /*9500*/  LDL R44, [R1+0x8] ;  /* 0x00000800012c7983 */ /* 0x018ea20000100800 */
[----:B------:R-:W-:Y:S01]  /*9510*/  SHF.R.U32.HI R47, RZ, 0x3, R206 ;  /* 0x00000003ff2f7819 */ /* 0x000fe200000116ce */
[----:B------:R-:W-:Y:S01]  /*9520*/  BSSY B1, `(.L_x_4153) ;  /* 0x0000071000017945 */ /* 0x000fe20003800000 */
[----:B------:R-:W-:-:S04]  /*9530*/  IADD3 R46, P3, P4, R118, R126, R29 ;  /* 0x0000007e762e7210 */ /* 0x000fc80007c7e01d */
[----:B0-----:R-:W-:Y:S02]  /*9540*/  IADD3.X R49, R7, R56, R33, P3, P4 ;  /* 0x0000003807317210 */ /* 0x001fe40001fe8421 */
[----:B------:R-:W-:-:S04]  /*9550*/  LEA R52, P3, R46, R124, 0x1 ;  /* 0x0000007c2e347211 */ /* 0x000fc800078608ff */
[----:B------:R-:W-:Y:S02]  /*9560*/  LEA.HI.X R53, R46, R125, R49, 0x1, P3 ;  /* 0x0000007d2e357211 */ /* 0x000fe400018f0c31 */
[----:B------:R-:W-:Y:S02]  /*9570*/  ISETP.GE.AND P3, PT, R3, R121, PT ;  /* 0x000000790300720c */ /* 0x000fe40003f66270 */
[----:B--2---:R-:W-:-:S04]  /*9580*/  LOP3.LUT P5, RZ, R44, 0x1, RZ, 0xc0, !PT ;  /* 0x000000012cff7812 */ /* 0x004fc800078ac0ff */
[----:B------:R-:W-:-:S04]  /*9590*/  SEL R149, R132, R149, !P5 ;  /* 0x0000009584957207 */ /* 0x000fc80006800000 */
[----:B------:R-:W-:-:S04]  /*95a0*/  SHF.R.S32.HI R44, RZ, 0x1f, R149 ;  /* 0x0000001fff2c7819 */ /* 0x000fc80000011495 */
[----:B------:R-:W-:-:S04]  /*95b0*/  LEA.HI R149, R44, R149, RZ, 0x4 ;  /* 0x000000952c957211 */ /* 0x000fc800078f20ff */
[----:B------:R-:W-:-:S04]  /*95c0*/  LEA.HI.SX32 R149, R149, R28, 0x1c ;  /* 0x0000001c95957211 */ /* 0x000fc800078fe2ff */
[----:B------:R-:W-:Y:S01]  /*95d0*/  SHF.R.S32.HI R44, RZ, 0x1f, R149 ;  /* 0x0000001fff2c7819 */ /* 0x000fe20000011495 */
[----:B------:R-:W-:-:S03]  /*95e0*/  IMAD.SHL.U32 R55, R149, 0x8, RZ ;  /* 0x0000000895377824 */ /* 0x000fc600078e00ff */
[----:B------:R-:W-:-:S04]  /*95f0*/  LEA.HI R44, R44, R149, RZ, 0x3 ;  /* 0x000000952c2c7211 */ /* 0x000fc800078f18ff */
[----:B------:R-:W-:Y:S02]  /*9600*/  SHF.R.S32.HI R45, RZ, 0x3, R44 ;  /* 0x00000003ff2d7819 */ /* 0x000fe4000001142c */
[----:B------:R-:W-:-:S03]  /*9610*/  LOP3.LUT R44, R206, 0x38, R55, 0xf8, !PT ;  /* 0x00000038ce2c7812 */ /* 0x000fc600078ef837 */
[----:B------:R-:W-:Y:S01]  /*9620*/  IMAD R45, R45, 0x1c00, R216 ;  /* 0x00001c002d2d7824 */ /* 0x000fe200078e02d8 */
[----:B------:R-:W-:-:S04]  /*9630*/  LOP3.LUT R44, R44, R47, RZ, 0x3c, !PT ;  /* 0x0000002f2c2c7212 */ /* 0x000fc800078e3cff */
        /* <DEDUP_REMOVED lines=10> */
[----:B------:R-:W-:Y:S01]  /*96e0*/  IMAD.MOV.U32 R61, RZ, RZ, R48 ;  /* 0x000000ffff3d7224 */ /* 0x000fe200078e0030 */
[----:B------:R-:W-:Y:S01]  /*96f0*/  SHF.R.U32.HI R66, RZ, 0x10, R81 ;  /* 0x00000010ff427819 */ /* 0x000fe20000011651 */
[----:B------:R-:W-:Y:S01]  /*9700*/  IMAD.MOV.U32 R62, RZ, RZ, R51 ;  /* 0x000000ffff3e7224 */ /* 0x000fe200078e0033 */
[--C-:B------:R-:W-:Y:S01]  /*9710*/  SHF.R.U32.HI R64, RZ, 0x10, R69.reuse ;  /* 0x00000010ff407819 */ /* 0x100fe20000011645 */
[----:B------:R-:W-:Y:S01]  /*9720*/  HADD2.F32 R65, -RZ, R160.H1_H1 ;  /* 0x300000a0ff417230 */ /* 0x000fe20000004100 */
[----:B------:R-:W-:Y:S01]  /*9730*/  SHF.R.U64 R57, R68, 0x10, R69 ;  /* 0x0000001044397819 */ /* 0x000fe20000001245 */
[--C-:B------:R-:W-:Y:S01]  /*9740*/  HADD2.F32 R48, -RZ, R44.reuse.H0_H0 ;  /* 0x2000002cff307230 */ /* 0x100fe20000004100 */
[--C-:B------:R-:W-:Y:S01]  /*9750*/  SHF.R.U64 R54, R70, 0x10, R71.reuse ;  /* 0x0000001046367819 */ /* 0x100fe20000001247 */
[----:B------:R-:W-:Y:S01]  /*9760*/  HADD2.F32 R51, -RZ, R44.H1_H1 ;  /* 0x3000002cff337230 */ /* 0x000fe20000004100 */
[----:B------:R-:W-:Y:S01]  /*9770*/  SHF.R.U32.HI R70, RZ, 0x10, R71 ;  /* 0x00000010ff467819 */ /* 0x000fe20000011647 */
[----:B------:R-:W-:Y:S01]  /*9780*/  IMAD.MOV.U32 R49, RZ, RZ, R47 ;  /* 0x000000ffff317224 */ /* 0x000fe200078e002f */
[----:B------:R-:W-:Y:S01]  /*9790*/  SHF.R.U32.HI R67, RZ, 0x10, R83 ;  /* 0x00000010ff437819 */ /* 0x000fe20000011653 */
[--C-:B------:R-:W-:Y:S01]  /*97a0*/  HADD2.F32 R44, -RZ, R45.reuse.H0_H0 ;  /* 0x2000002dff2c7230 */ /* 0x100fe20000004100 */
[----:B------:R-:W-:Y:S01]  /*97b0*/  SHF.R.U64 R59, R80, 0x10, R81 ;  /* 0x00000010503b7819 */ /* 0x000fe20000001251 */
[----:B------:R-:W-:Y:S01]  /*97c0*/  HADD2.F32 R66, -RZ, R66.H0_H0 ;  /* 0x20000042ff427230 */ /* 0x000fe20000004100 */
[----:B------:R-:W-:Y:S01]  /*97d0*/  SHF.R.U64 R58, R82, 0x10, R83 ;  /* 0x00000010523a7819 */ /* 0x000fe20000001253 */
[----:B------:R-:W-:-:S02]  /*97e0*/  HADD2.F32 R47, -RZ, R45.H1_H1 ;  /* 0x3000002dff2f7230 */ /* 0x000fc40000004100 */
[-C--:B------:R-:W-:Y:S01]  /*97f0*/  FMUL.FTZ R45, R48, R65.reuse ;  /* 0x00000041302d7220 */ /* 0x080fe20000410000 */
[----:B------:R-:W-:Y:S02]  /*9800*/  HADD2.F32 R63, -RZ, R157.H0_H0 ;  /* 0x2000009dff3f7230 */ /* 0x000fe40000004100 */
        /* <DEDUP_REMOVED lines=12> */
[----:B------:R-:W-:Y:S02]  /*98d0*/  HADD2.F32 R66, -RZ, R158.H0_H0 ;  /* 0x2000009eff427230 */ /* 0x000fe40000004100 */
[----:B------:R-:W-:Y:S02]  /*98e0*/  HADD2.F32 R64, -RZ, R62.H1_H1 ;  /* 0x3000003eff407230 */ /* 0x000fe40000004100 */
[----:B------:R-:W-:Y:S02]  /*98f0*/  HADD2.F32 R67, -RZ, R67.H0_H0 ;  /* 0x20000043ff437230 */ /* 0x000fe40000004100 */
[----:B------:R-:W-:-:S02]  /*9900*/  HADD2.F32 R65, -RZ, R70.H0_H0 ;  /* 0x20000046ff417230 */ /* 0x000fc40000004100 */
[-C--:B------:R-:W-:Y:S01]  /*9910*/  FMUL.FTZ R70, R63, R68.reuse ;  /* 0x000000443f467220 */ /* 0x080fe20000410000 */
[C---:B------:R-:W-:Y:S01]  /*9920*/  FMUL.FTZ R68, R51.reuse, R68 ;  /* 0x0000004433447220 */ /* 0x040fe20000410000 */
[----:B------:R-:W-:Y:S02]  /*9930*/  HADD2.F32 R62, -RZ, R49.H1_H1 ;  /* 0x30000031ff3e7230 */ /* 0x000fe40000004100 */
[-C--:B------:R-:W-:Y:S01]  /*9940*/  FMUL.FTZ R69, R64, R67.reuse ;  /* 0x0000004340457220 */ /* 0x080fe20000410000 */
[-C--:B------:R-:W-:Y:S01]  /*9950*/  FFMA.FTZ R49, R51, R66.reuse, -R70 ;  /* 0x0000004233317223 */ /* 0x080fe20000010846 */
[----:B------:R-:W-:Y:S01]  /*9960*/  FFMA.FTZ R51, R63, R66, R68 ;  /* 0x000000423f337223 */ /* 0x000fe20000010044 */
[----:B------:R-:W-:Y:S02]  /*9970*/  HADD2.F32 R63, -RZ, R59.H0_H0 ;  /* 0x2000003bff3f7230 */ /* 0x000fe40000004100 */
[----:B------:R-:W-:Y:S01]  /*9980*/  FMUL.FTZ R67, R62, R67 ;  /* 0x000000433e437220 */ /* 0x000fe20000410000 */
[----:B------:R-:W-:-:S02]  /*9990*/  HADD2.F32 R59, -RZ, R60.H0_H0 ;  /* 0x2000003cff3b7230 */ /* 0x000fc40000004100 */
[-C--:B------:R-:W-:Y:S01]  /*99a0*/  FFMA.FTZ R68, R62, R65.reuse, -R69 ;  /* 0x000000413e447223 */ /* 0x080fe20000010845 */
[----:B------:R-:W-:Y:S02]  /*99b0*/  HADD2.F32 R60, -RZ, R60.H1_H1 ;  /* 0x3000003cff3c7230 */ /* 0x000fe40000004100 */
[----:B------:R-:W-:Y:S01]  /*99c0*/  FFMA.FTZ R70, R64, R65, R67 ;  /* 0x0000004140467223 */ /* 0x000fe20000010043 */
[--C-:B------:R-:W-:Y:S02]  /*99d0*/  HADD2.F32 R62, -RZ, R61.reuse.H0_H0 ;  /* 0x2000003dff3e7230 */ /* 0x100fe40000004100 */
[----:B------:R-:W-:Y:S02]  /*99e0*/  HADD2.F32 R61, -RZ, R61.H1_H1 ;  /* 0x3000003dff3d7230 */ /* 0x000fe40000004100 */
[----:B------:R-:W-:Y:S01]  /*99f0*/  FMUL.FTZ R66, R60, R63 ;  /* 0x0000003f3c427220 */ /* 0x000fe20000410000 */
[----:B------:R-:W-:Y:S01]  /*9a00*/  HADD2.F32 R57, -RZ, R57.H0_H0 ;  /* 0x20000039ff397230 */ /* 0x000fe20000004100 */
[----:B------:R-:W-:Y:S01]  /*9a10*/  F2FP.F16.F32.PACK_AB R68, R68, R49 ;  /* 0x000000314444723e */ /* 0x000fe200000000ff */
[----:B------:R-:W-:-:S02]  /*9a20*/  HADD2.F32 R160, -RZ, R160.H0_H0 ;  /* 0x200000a0ffa07230 */ /* 0x000fc40000004100 */
[C---:B------:R-:W-:Y:S01]  /*9a30*/  FMUL.FTZ R67, R61.reuse, R63 ;  /* 0x0000003f3d437220 */ /* 0x040fe20000410000 */
[----:B------:R-:W-:Y:S02]  /*9a40*/  HADD2.F32 R157, -RZ, R157.H1_H1 ;  /* 0x3000009dff9d7230 */ /* 0x000fe40000004100 */
[-C--:B------:R-:W-:Y:S01]  /*9a50*/  FFMA.FTZ R66, R61, R57.reuse, R66 ;  /* 0x000000393d427223 */ /* 0x080fe20000010042 */
[----:B------:R-:W-:Y:S02]  /*9a60*/  HADD2.F32 R61, -RZ, R58.H0_H0 ;  /* 0x2000003aff3d7230 */ /* 0x000fe40000004100 */
        /* <DEDUP_REMOVED lines=8> */
[----:B------:R-:W-:Y:S01]  /*9af0*/  HADD2.F32 R50, -RZ, R50.H1_H1 ;  /* 0x30000032ff327230 */ /* 0x000fe20000004100 */
[----:B------:R-:W-:Y:S01]  /*9b00*/  F2FP.F16.F32.PACK_AB R49, R48, R45 ;  /* 0x0000002d3031723e */ /* 0x000fe200000000ff */
[----:B------:R-:W-:Y:S01]  /*9b10*/  HADD2.F32 R46, -RZ, R46.H1_H1 ;  /* 0x3000002eff2e7230 */ /* 0x000fe20000004100 */
[----:B------:R-:W-:Y:S01]  /*9b20*/  MOV R45, R47 ;  /* 0x0000002f002d7202 */ /* 0x000fe20000000f00 */
[----:B------:R-:W-:Y:S02]  /*9b30*/  HADD2.F32 R59, -RZ, R54.H0_H0 ;  /* 0x20000036ff3b7230 */ /* 0x000fe40000004100 */
[----:B------:R-:W-:Y:S01]  /*9b40*/  FMUL.FTZ R54, R58, R159 ;  /* 0x0000009f3a367220 */ /* 0x000fe20000410000 */
[----:B------:R-:W-:-:S02]  /*9b50*/  HADD2.F32 R158, -RZ, R158.H1_H1 ;  /* 0x3000009eff9e7230 */ /* 0x000fc40000004100 */
[----:B------:R-:W-:Y:S01]  /*9b60*/  FMUL.FTZ R63, R50, R61 ;  /* 0x0000003d323f7220 */ /* 0x000fe20000410000 */
[C---:B------:R-:W-:Y:S01]  /*9b70*/  FMUL.FTZ R159, R57.reuse, R159 ;  /* 0x0000009f399f7220 */ /* 0x040fe20000410000 */
        /* <DEDUP_REMOVED lines=8> */
[----:B------:R-:W-:-:S02]  /*9c00*/  F2FP.F16.F32.PACK_AB R48, R66, R65 ;  /* 0x000000414230723e */ /* 0x000fc400000000ff */
[----:B------:R-:W-:Y:S02]  /*9c10*/  F2FP.F16.F32.PACK_AB R46, R63, R54 ;  /* 0x000000363f2e723e */ /* 0x000fe400000000ff */
[----:B------:R-:W-:-:S07]  /*9c20*/  F2FP.F16.F32.PACK_AB R50, R50, R159 ;  /* 0x0000009f3232723e */ /* 0x000fce00000000ff */
.L_x_4154:
[----:B------:R-:W-:Y:S05]  /*9c30*/  BSYNC B1 ;  /* 0x0000000000017941 */ /* 0x000fea0003800000 */
.L_x_4153:
[----:B0-----:R0:W-:Y:S01]  /*9c40*/  STG.E.128 desc[UR60][R52.64], R44 ;  /* 0x0000002c34007986 */ /* 0x0011e2000c101d3c */
[----:B------:R-:W-:-:S13]  /*9c50*/  ISETP.GE.AND P3, PT, R55, R147, PT ;  /* 0x000000933700720c */ /* 0x000fda0003f66270 */
[----:B------:R-:W-:Y:S05]  /*9c60*/  @P3 BRA `(.L_x_4103) ;  /* 0x0000000000fc3947 */ /* 0x000fea0003800000 */
[--C-:B0-----:R-:W-:Y:S02]  /*9c70*/  SHF.R.S32.HI R44, RZ, 0x1f, R55.reuse ;  /* 0x0000001fff2c7819 */ /* 0x101fe40000011437 */
[----:B------:R-:W-:-:S04]  /*9c80*/  IADD3 R55, P3, P4, R118, R126, R55 ;  /* 0x0000007e76377210 */ /* 0x000fc80007c7e037 */
[----:B------:R-:W-:Y:S02]  /*9c90*/  IADD3.X R56, R7, R56, R44, P3, P4 ;  /* 0x0000003807387210 */ /* 0x000fe40001fe842c */
[----:B------:R-:W-:-:S04]  /*9ca0*/  LEA R124, P3, R55, R124, 0x1 ;  /* 0x0000007c377c7211 */ /* 0x000fc800078608ff */
[----:B------:R-:W-:-:S05]  /*9cb0*/  LEA.HI.X R125, R55, R125, R56, 0x1, P3 ;  /* 0x0000007d377d7211 */ /* 0x000fca00018f0c38 */
[----:B--2---:R0:W-:Y:S01]  /*9cc0*/  STG.E.128 desc[UR60][R124.64], R48 ;  /* 0x000000307c007986 */ /* 0x0041e2000c101d3c */
[----:B------:R-:W-:Y:S05]  /*9cd0*/  BRA `(.L_x_4103) ;  /* 0x0000000000e07947 */ /* 0x000fea0003800000 */
.L_x_4070:
[----:B------:R-:W2:Y:S02]  /*9ce0*/  LDL R44, [R1+0x1c] ;  /* 0x00001c00012c7983 */ /* 0x000ea40000100800 */
[----:B--2---:R-:W-:-:S13]  /*9cf0*/  R2UR UR4, R44 ;  /* 0x000000002c0472ca */ /* 0x004fda00000e0000 */
[----:B------:R-:W-:-:S06]  /*9d00*/  UISETP.NE.AND UP0, UPT, UR4, 0x3, UPT ;  /* 0x000000030400788c */ /* 0x000fcc000bf05270 */
[----:B------:R-:W-:-:S13]  /*9d10*/  PLOP3.LUT P2, PT, PT, PT, UP0, 0x80, 0x0 ;  /* 0x000000000000781c */ /* 0x000fda0003f4f008 */
[----:B------:R-:W-:Y:S05]  /*9d20*/  @!P2 BRA `(.L_x_4155) ;  /* 0x000000000004a947 */ /* 0x000fea0003800000 */
[----:B------:R-:W-:Y:S01]  /*9d30*/  BPT.TRAP 0x1 ;  /* 0x000000040000795c */ /* 0x000fe20000300000 */
.L_x_4155:
[----:B------:R-:W-:Y:S01]  /*9d40*/  IMAD R43, R17, 0x8, R16 ;  /* 0x00000008112b7824 */ /* 0x000fe200078e0210 */
[----:B------:R-:W-:Y:S01]  /*9d50*/  SHF.L.U32 R100, R205, 0x1f, RZ ;  /* 0x0000001fcd647819 */ /* 0x000fe200000006ff */
[----:B------:R-:W-:Y:S01]  /*9d60*/  IMAD R42, R24, -0x70, R2 ;  /* 0xffffff90182a7824 */ /* 0x000fe200078e0202 */
[----:B------:R-:W-:Y:S02]  /*9d70*/  BSSY B1, `(.L_x_4156) ;  /* 0x0000004000017945 */ /* 0x000fe40003800000 */
[----:B------:R-:W1:Y:S02]  /*9d80*/  SYNCS.PHASECHK.TRANS64.TRYWAIT P3, [R43+URZ+0x36890], R100 ;  /* 0x036890642b0075a7 */ /* 0x000e64000806017f */
[----:B------:R-:W-:Y:S01]  /*9d90*/  VIMNMX R42, R42, 0x70, PT ;  /* 0x000000702a2a7848 */ /* 0x000fe20003fe0100 */
[----:B-1----:R-:W-:Y:S06]  /*9da0*/  @!P3 BRA `(.L_x_4157) ;  /* 0x000001c40004b947 */ /* 0x002fec0003800000 */
.L_x_4438:
[----:B------:R-:W-:Y:S05]  /*9db0*/  BSYNC B1 ;  /* 0x0000000000017941 */ /* 0x000fea0003800000 */
.L_x_4156:
[----:B------:R-:W-:Y:S01]  /*9dc0*/  ISETP.GE.AND P3, PT, R204, R42, PT ;  /* 0x0000002acc00720c */ /* 0x000fe20003f66270 */
[----:B------:R-:W-:-:S12]  /*9dd0*/  BSSY B1, `(.L_x_4158) ;  /* 0x0000014000017945 */ /* 0x000fd80003800000 */
[----:B------:R-:W-:Y:S05]  /*9de0*/  @P3 BRA `(.L_x_4159) ;  /* 0x0000000000483947 */ /* 0x000fea0003800000 */
[----:B------:R-:W-:-:S13]  /*9df0*/  ISETP.NE.AND P3, PT, R30, RZ, PT ;  /* 0x000000ff1e00720c */ /* 0x000fda0003f65270 */
[----:B0-----:R-:W0:Y:S04]  /*9e00*/  @P3 LDS.128 R44, [R40+0x21000] ;  /* 0x02100000282c3984 */ /* 0x001e280000000c00 */
[----:B0-----:R-:W-:Y:S01]  /*9e10*/  @P3 STG.E.128 desc[UR60][R50.64], R44 ;  /* 0x0000002c32003986 */ /* 0x001fe2000c101d3c */
[----:B------:R-:W-:-:S13]  /*9e20*/  ISETP.NE.AND P3, PT, R34, RZ, PT ;  /* 0x000000ff2200720c */ /* 0x000fda0003f65270 */
[----:B------:R-:W0:Y:S04]  /*9e30*/  @P3 LDS.128 R44, [R41+0x21000] ;  /* 0x02100000292c3984 */ /* 0x000e280000000c00 */
        /* <DEDUP_REMOVED lines=12> */
[----:B0-----:R2:W-:Y:S02]  /*9f00*/  @P3 STG.E.128 desc[UR60][R50.64+0x140], R44 ;  /* 0x0001402c32003986 */ /* 0x0015e4000c101d3c */
.L_x_4159:
[----:B------:R-:W-:Y:S05]  /*9f10*/  BSYNC B1 ;  /* 0x0000000000017941 */ /* 0x000fea0003800000 */
.L_x_4158:
[----:B------:R-:W-:-:S13]  /*9f20*/  ISETP.GE.AND P3, PT, R229, R42, PT ;  /* 0x0000002ae500720c */ /* 0x000fda0003f66270 */
[----:B------:R-:W-:Y:S05]  /*9f30*/  @P3 BRA `(.L_x_4103) ;  /* 0x0000000000483947 */ /* 0x000fea0003800000 */
[----:B------:R-:W-:-:S13]  /*9f40*/  ISETP.NE.AND P3, PT, R30, RZ, PT ;  /* 0x000000ff1e00720c */ /* 0x000fda0003f65270 */
[----:B0-2---:R-:W0:Y:S04]  /*9f50*/  @P3 LDS.128 R44, [R40+0x23000] ;  /* 0x02300000282c3984 */ /* 0x005e280000000c00 */
        /* <DEDUP_REMOVED lines=16> */
.L_x_4103:
[----:B------:R-:W-:Y:S05]  /*a060*/  BSYNC B0 ;  /* 0x0000000000007941 */ /* 0x000fea0003800000 */
.L_x_4069:
        /* <DEDUP_REMOVED lines=17> */
.L_x_4161:
[----:B------:R-:W-:Y:S05]  /*a180*/  BSYNC B0 ;  /* 0x0000000000007941 */ /* 0x000fea0003800000 */
.L_x_4160:
[----:B------:R-:W1:Y:S01]  /*a190*/  SYNCS.PHASECHK.TRANS64.TRYWAIT P2, [R43+URZ+0x368b0], R100 ;  /* 0x0368b0642b0075a7 */ /* 0x000e62000804017f */
[----:B------:R-:W-:Y:S01]  /*a1a0*/  ULDC.64 UR4, c[0x0][0x318] ;  /* 0x0000c60000047ab9 */ /* 0x000fe20000000a00 */
[----:B------:R-:W-:Y:S01]  /*a1b0*/  ULDC.64 UR6, c[0x0][0x328] ;  /* 0x0000ca0000067ab9 */ /* 0x000fe20000000a00 */
[----:B0-----:R-:W-:Y:S01]  /*a1c0*/  MOV R44, UR4 ;  /* 0x00000004002c7c02 */ /* 0x001fe20008000f00 */
[----:B------:R-:W-:Y:S01]  /*a1d0*/  IMAD.U32 R46, RZ, RZ, UR6 ;  /* 0x00000006ff2e7e24 */ /* 0x000fe2000f8e00ff */
[----:B------:R-:W-:Y:S01]  /*a1e0*/  BSSY B0, `(.L_x_4162) ;  /* 0x0000008000007945 */ /* 0x000fe20003800000 */
[----:B------:R-:W-:Y:S02]  /*a1f0*/  IMAD.U32 R45, RZ, RZ, UR7 ;  /* 0x00000007ff2d7e24 */ /* 0x000fe4000f8e00ff */
[----:B------:R0:W-:Y:S04]  /*a200*/  STL [R1+0x10], R44 ;  /* 0x0000102c01007387 */ /* 0x0001e80000100800 */
[----:B------:R2:W-:Y:S01]  /*a210*/  STL [R1+0x18], R46 ;  /* 0x0000182e01007387 */ /* 0x0005e20000100800 */
[----:B0-----:R-:W-:-:S05]  /*a220*/  IMAD.U32 R44, RZ, RZ, UR5 ;  /* 0x00000005ff2c7e24 */ /* 0x001fca000f8e00ff */
[----:B------:R2:W-:Y:S04]  /*a230*/  STL [R1+0xc], R44 ;  /* 0x00000c2c01007387 */ /* 0x0005e80000100800 */
[----:B------:R2:W-:Y:S02]  /*a240*/  STL [R1+0x14], R45 ;  /* 0x0000142d01007387 */ /* 0x0005e40000100800 */
[----:B-12---:R-:W-:Y:S05]  /*a250*/  @!P2 BRA `(.L_x_4163) ;  /* 0x000001bc00eca947 */ /* 0x006fea0003800000 */
.L_x_4439:
[----:B------:R-:W-:Y:S05]  /*a260*/  BSYNC B0 ;  /* 0x0000000000007941 */ /* 0x000fea0003800000 */
.L_x_4162:
[----:B------:R1:W5:Y:S04]  /*a270*/  LDL R55, [R1+0x18] ;  /* 0x0000180001377983 */ /* 0x0003680000100800 */
[----:B------:R1:W5:Y:S04]  /*a280*/  LDL R54, [R1+0x14] ;  /* 0x0000140001367983 */ /* 0x0003680000100800 */
[----:B------:R1:W5:Y:S04]  /*a290*/  LDL R53, [R1+0x10] ;  /* 0x0000100001357983 */ /* 0x0003680000100800 */
[----:B------:R1:W5:Y:S01]  /*a2a0*/  LDL R52, [R1+0xc] ;  /* 0x00000c0001347983 */ /* 0x0003620000100800 */
[----:B------:R-:W-:Y:S01]  /*a2b0*/  ISETP.GE.AND P2, PT, R204, R42, PT ;  /* 0x0000002acc00720c */ /* 0x000fe20003f46270 */
[----:B------:R-:W-:Y:S01]  /*a2c0*/  BSSY B0, `(.L_x_4164) ;  /* 0x0000022000007945 */ /* 0x000fe20003800000 */
[----:B------:R-:W-:-:S11]  /*a2d0*/  IMAD.WIDE R48, R24, 0x70, R122 ;  /* 0x0000007018307825 */ /* 0x000fd600078e027a */
[----:B-1----:R-:W-:Y:S05]  /*a2e0*/  @P2 BRA `(.L_x_4165) ;  /* 0x00000000007c2947 */ /* 0x002fea0003800000 */
[----:B-----5:R-:W-:Y:S01]  /*a2f0*/  R2UR UR7, R55 ;  /* 0x00000000370772ca */ /* 0x020fe200000e0000 */
[----:B------:R-:W-:Y:S01]  /*a300*/  IMAD.MOV.U32 R45, RZ, RZ, R39 ;  /* 0x000000ffff2d7224 */ /* 0x000fe200078e0027 */
[----:B------:R-:W-:Y:S02]  /*a310*/  R2UR UR4, R54 ;  /* 0x00000000360472ca */ /* 0x000fe400000e0000 */
[----:B------:R-:W-:Y:S02]  /*a320*/  R2UR UR6, R53 ;  /* 0x00000000350672ca */ /* 0x000fe400000e0000 */
[----:B------:R-:W-:Y:S02]  /*a330*/  MOV R44, R116 ;  /* 0x00000074002c7202 */ /* 0x000fe40000000f00 */
[----:B------:R-:W-:-:S05]  /*a340*/  R2UR UR5, R52 ;  /* 0x00000000340572ca */ /* 0x000fca00000e0000 */
[----:B------:R-:W-:Y:S02]  /*a350*/  IMAD R47, R49, UR7, RZ ;  /* 0x00000007312f7c24 */ /* 0x000fe4000f8e02ff */
[----:B------:R-:W-:-:S04]  /*a360*/  IMAD.WIDE.U32 R44, R48, UR7, R44 ;  /* 0x00000007302c7c25 */ /* 0x000fc8000f8e002c */
[----:B------:R-:W-:Y:S01]  /*a370*/  IMAD R47, R48, UR4, R47 ;  /* 0x00000004302f7c24 */ /* 0x000fe2000f8e022f */
[----:B------:R-:W-:Y:S01]  /*a380*/  LEA R50, P2, R44, UR6, 0x1 ;  /* 0x000000062c327c11 */ /* 0x000fe2000f8408ff */
[----:B------:R-:W-:Y:S02]  /*a390*/  ULDC UR4, c[0x0][0x2f4] ;  /* 0x0000bd0000047ab9 */ /* 0x000fe40000000800 */
[----:B------:R-:W-:-:S05]  /*a3a0*/  IMAD.IADD R45, R45, 0x1, R47 ;  /* 0x000000012d2d7824 */ /* 0x000fca00078e022f */
[----:B------:R-:W-:Y:S02]  /*a3b0*/  LEA.HI.X R51, R44, UR5, R45, 0x1, P2 ;  /* 0x000000052c337c11 */ /* 0x000fe400090f0c2d */
[----:B------:R-:W-:-:S13]  /*a3c0*/  ISETP.GE.AND P2, PT, R18, UR4, PT ;  /* 0x0000000412007c0c */ /* 0x000fda000bf46270 */
[----:B------:R-:W1:Y:S04]  /*a3d0*/  @!P2 LDS.128 R44, [R40] ;  /* 0x00000000282ca984 */ /* 0x000e680000000c00 */
[----:B-1----:R-:W-:Y:S01]  /*a3e0*/  @!P2 STG.E.128 desc[UR60][R50.64], R44 ;  /* 0x0000002c3200a986 */ /* 0x002fe2000c101d3c */
[----:B------:R-:W-:-:S13]  /*a3f0*/  ISETP.GE.AND P2, PT, R0, UR4, PT ;  /* 0x0000000400007c0c */ /* 0x000fda000bf46270 */
[----:B------:R-:W1:Y:S04]  /*a400*/  @!P2 LDS.128 R44, [R41] ;  /* 0x00000000292ca984 */ /* 0x000e680000000c00 */
[----:B-1----:R-:W-:Y:S01]  /*a410*/  @!P2 STG.E.128 desc[UR60][R50.64+0x40], R44 ;  /* 0x0000402c3200a986 */ /* 0x002fe2000c101d3c */
[----:B------:R-:W-:-:S13]  /*a420*/  ISETP.GE.AND P2, PT, R3, UR4, PT ;  /* 0x0000000403007c0c */ /* 0x000fda000bf46270 */
[----:B------:R-:W1:Y:S04]  /*a430*/  @!P2 LDS.128 R44, [R40+0x3800] ;  /* 0x00380000282ca984 */ /* 0x000e680000000c00 */
        /* <DEDUP_REMOVED lines=9> */
[----:B-1----:R1:W-:Y:S02]  /*a4d0*/  @!P2 STG.E.128 desc[UR60][R50.64+0x140], R44 ;  /* 0x0001402c3200a986 */ /* 0x0023e4000c101d3c */
.L_x_4165:
[----:B------:R-:W-:Y:S05]  /*a4e0*/  BSYNC B0 ;  /* 0x0000000000007941 */ /* 0x000fea0003800000 */
.L_x_4164:
[----:B------:R-:W-:Y:S01]  /*a4f0*/  ISETP.GE.AND P2, PT, R229, R42, PT ;  /* 0x0000002ae500720c */ /* 0x000fe20003f46270 */
[----:B------:R-:W-:-:S12]  /*a500*/  BSSY B0, `(.L_x_4166) ;  /* 0x0000023000007945 */ /* 0x000fd80003800000 */
[----:B------:R-:W-:Y:S05]  /*a510*/  @P2 BRA `(.L_x_4167) ;  /* 0x0000000000842947 */ /* 0x000fea0003800000 */
[----:B-----5:R-:W-:Y:S01]  /*a520*/  R2UR UR7, R55 ;  /* 0x00000000370772ca */ /* 0x020fe200000e0000 */
[----:B-1----:R-:W-:Y:S01]  /*a530*/  IMAD.MOV.U32 R45, RZ, RZ, R39 ;  /* 0x000000ffff2d7224 */ /* 0x002fe200078e0027 */
[----:B------:R-:W-:Y:S02]  /*a540*/  R2UR UR4, R54 ;  /* 0x00000000360472ca */ /* 0x000fe400000e0000 */
[----:B------:R-:W-:Y:S02]  /*a550*/  IADD3 R47, P2, R48, 0x40, RZ ;  /* 0x00000040302f7810 */ /* 0x000fe40007f5e0ff */
[----:B------:R-:W-:Y:S02]  /*a560*/  R2UR UR6, R53 ;  /* 0x00000000350672ca */ /* 0x000fe400000e0000 */
[----:B------:R-:W-:Y:S01]  /*a570*/  MOV R44, R116 ;  /* 0x00000074002c7202 */ /* 0x000fe20000000f00 */
[----:B------:R-:W-:Y:S01]  /*a580*/  IMAD.X R48, RZ, RZ, R49, P2 ;  /* 0x000000ffff307224 */ /* 0x000fe200010e0631 */
[----:B------:R-:W-:-:S03]  /*a590*/  R2UR UR5, R52 ;  /* 0x00000000340572ca */ /* 0x000fc600000e0000 */
        /* <DEDUP_REMOVED lines=25> */
.L_x_4167:
[----:B------:R-:W-:Y:S05]  /*a730*/  BSYNC B0 ;  /* 0x0000000000007941 */ /* 0x000fea0003800000 */
.L_x_4166:
[----:B------:R-:W3:Y:S01]  /*a740*/  LDL R40, [R1+0x8] ;  /* 0x0000080001287983 */ /* 0x000ee20000100800 */
[----:B0-----:R-:W-:Y:S01]  /*a750*/  @!P3 VIADD R43, R43, 0x368c0 ;  /* 0x000368c02b2bb836 */ /* 0x001fe20000000000 */
[----:B------:R-:W-:Y:S01]  /*a760*/  IADD3 R17, R17, 0x1, RZ ;  /* 0x0000000111117810 */ /* 0x000fe20007ffe0ff */
[----:B------:R-:W-:Y:S01]  /*a770*/  @!PT LDS RZ, [RZ] ;  /* 0x00000000fffff984 */ /* 0x000fe20000000800 */
[----:B------:R-:W-:Y:S01]  /*a780*/  @!PT LDS RZ, [RZ] ;  /* 0x00000000fffff984 */ /* 0x000fe20000000800 */
[----:B------:R-:W-:Y:S01]  /*a790*/  @!PT LDS RZ, [RZ] ;  /* 0x00000000fffff984 */ /* 0x000fe20000000800 */
[----:B------:R-:W-:Y:S01]  /*a7a0*/  @!PT LDS RZ, [RZ] ;  /* 0x00000000fffff984 */ /* 0x000fe20000000800 */
[----:B------:R0:W-:Y:S06]  /*a7b0*/  MEMBAR.ALL.CTA ;  /* 0x0000000000007992 */ /* 0x0001ec0000008000 */
[----:B0-----:R-:W0:Y:S02]  /*a7c0*/  FENCE.VIEW.ASYNC.S ;  /* 0x00000000000073c6 */ /* 0x001e240000000000 */
[----:B0-----:R0:W-:Y:S01]  /*a7d0*/  BAR.SYNC.DEFER_BLOCKING R154, 0x80 ;  /* 0x0002009a0000751d */ /* 0x0011e20000010000 */
[----:B------:R-:W-:-:S02]  /*a7e0*/  @!P3 PRMT R43, RZ, 0x654, R43 ;  /* 0x00000654ff2bb816 */ /* 0x000fc4000000002b */
[----:B------:R-:W-:-:S03]  /*a7f0*/  PLOP3.LUT P2, PT, PT, PT, PT, 0x8, 0x0 ;  /* 0x000000000000781c */ /* 0x000fc60003f4e170 */
[----:B------:R0:W-:Y:S01]  /*a800*/  @!P3 SYNCS.ARRIVE.TRANS64.RED.A1T0 RZ, [R43+URZ], RZ ;  /* 0x000000ff2bffb9a7 */ /* 0x0001e2000810043f */
[----:B------:R-:W-:-:S04]  /*a810*/  ISETP.NE.AND P3, PT, R17, 0x2, PT ;  /* 0x000000021100780c */ /* 0x000fc80003f65270 */
[----:B------:R-:W-:Y:S02]  /*a820*/  SEL R17, R17, RZ, P3 ;  /* 0x000000ff11117207 */ /* 0x000fe40001800000 */
[----:B---3--:R-:W-:Y:S02]  /*a830*/  LOP3.LUT P4, RZ, R40, 0x2, RZ, 0xc0, !PT ;  /* 0x0000000228ff7812 */ /* 0x008fe4000788c0ff */
[----:B------:R-:W-:-:S04]  /*a840*/  SEL R40, RZ, 0x1, P3 ;  /* 0x00000001ff287807 */ /* 0x000fc80001800000 */
[----:B------:R-:W-:-:S07]  /*a850*/  LOP3.LUT R205, R205, R40, RZ, 0x3c, !PT ;  /* 0x00000028cdcd7212 */ /* 0x000fce00078e3cff */
[----:B0-----:R-:W-:Y:S05]  /*a860*/  @P4 BRA `(.L_x_4168) ;  /* 0xffffff8000544947 */ /* 0x001fea000383ffff */
.L_x_4064:
[----:B------:R-:W-:Y:S01]  /*a870*/  BSSY B0, `(.L_x_4169) ;  /* 0x0000039000007945 */ /* 0x000fe20003800000 */
[----:B------:R-:W-:Y:S02]  /*a880*/  ISETP.GE.AND P1, PT, R153, 0x1, PT ;  /* 0x000000019900780c */ /* 0x000fe40003f26270 */
[----:B------:R-:W-:Y:S02]  /*a890*/  CS2R R2, SRZ ;  /* 0x0000000000027805 */ /* 0x000fe4000001ff00 */
[----:B------:R-:W-:Y:S02]  /*a8a0*/  PLOP3.LUT P0, PT, PT, PT, PT, 0x80, 0x0 ;  /* 0x000000000000781c */ /* 0x000fe40003f0f070 */
[----:B------:R-:W-:Y:S02]  /*a8b0*/  CS2R R118, SRZ ;  /* 0x0000000000767805 */ /* 0x000fe4000001ff00 */
[----:B------:R-:W-:Y:S02]  /*a8c0*/  CS2R R116, SRZ ;  /* 0x0000000000747805 */ /* 0x000fe4000001ff00 */
[----:B------:R-:W-:-:S02]  /*a8d0*/  CS2R R114, SRZ ;  /* 0x0000000000727805 */ /* 0x000fc4000001ff00 */
[----:B------:R-:W-:Y:S01]  /*a8e0*/  CS2R R112, SRZ ;  /* 0x0000000000707805 */ /* 0x000fe2000001ff00 */
[----:B------:R-:W-:Y:S01]  /*a8f0*/  IMAD.MOV.U32 R111, RZ, RZ, RZ ;  /* 0x000000ffff6f7224 */ /* 0x000fe200078e00ff */
[----:B------:R-:W-:Y:S02]  /*a900*/  CS2R R106, SRZ ;  /* 0x00000000006a7805 */ /* 0x000fe4000001ff00 */
[----:B------:R-:W-:Y:S02]  /*a910*/  CS2R R108, SRZ ;  /* 0x00000000006c7805 */ /* 0x000fe4000001ff00 */
[----:B-----5:R-:W-:Y:S02]  /*a920*/  CS2R R54, SRZ ;  /* 0x0000000000367805 */ /* 0x020fe4000001ff00 */
[----:B------:R-:W-:Y:S01]  /*a930*/  CS2R R104, SRZ ;  /* 0x0000000000687805 */ /* 0x000fe2000001ff00 */
[----:B------:R-:W-:Y:S01]  /*a940*/  IMAD.MOV.U32 R103, RZ, RZ, RZ ;  /* 0x000000ffff677224 */ /* 0x000fe200078e00ff */
        /* <DEDUP_REMOVED lines=8> */
[----:B------:R-:W-:Y:S02]  /*a9d0*/  MOV R87, RZ ;  /* 0x000000ff00577202 */ /* 0x000fe40000000f00 */
        /* <DEDUP_REMOVED lines=17> */
[----:B-1----:R-:W-:-:S02]  /*aaf0*/  CS2R R50, SRZ ;  /* 0x0000000000327805 */ /* 0x002fc4000001ff00 */
[----:B------:R-:W-:Y:S02]  /*ab00*/  CS2R R52, SRZ ;  /* 0x0000000000347805 */ /* 0x000fe4000001ff00 */
[----:B--2---:R-:W-:Y:S02]  /*ab10*/  CS2R R48, SRZ ;  /* 0x0000000000307805 */ /* 0x004fe4000001ff00 */
        /* <DEDUP_REMOVED lines=11> */
[----:B------:R-:W-:Y:S06]  /*abd0*/  @P2 BRA `(.L_x_4170) ;  /* 0x0000000000082947 */ /* 0x000fec0003800000 */
[----:B------:R-:W0:Y:S02]  /*abe0*/  FENCE.VIEW.ASYNC.G ;  /* 0x00000000000073c6 */ /* 0x000e240000000100 */
[----:B0-----:R-:W-:Y:S06]  /*abf0*/  BAR.ARV 0xc, 0x180 ;  /* 0x0306000000007b1d */ /* 0x001fec0000002000 */
.L_x_4170:
[----:B------:R-:W-:Y:S05]  /*ac00*/  BSYNC B0 ;  /* 0x0000000000007941 */ /* 0x000fea0003800000 */
.L_x_4169:
        /* <DEDUP_REMOVED lines=10> */
[----:B------:R-:W-:-:S04]  /*acb0*/  LOP3.LUT R3, R2, 0x1e, RZ, 0xc0, !PT ;  /* 0x0000001e02037812 */ /* 0x000fc800078ec0ff */
[----:B------:R-:W-:Y:S02]  /*acc0*/  IADD3 R3, R0, -R3, RZ ;  /* 0x8000000300037210 */ /* 0x000fe40007ffe0ff */
        /* <DEDUP_REMOVED lines=23> */
.L_x_4172:
[----:B------:R-:W-:Y:S02]  /*ae40*/  ULDC UR4, c[0x0][0x3f4] ;  /* 0x0000fd0000047ab9 */ /* 0x000fe40000000800 */
[----:B------:R-:W-:-:S13]  /*ae50*/  ISETP.LT.AND P0, PT, RZ, UR4, PT ;  /* 0x00000004ff007c0c */ /* 0x000fda000bf01270 */
[----:B------:R-:W-:Y:S05]  /*ae60*/  @P0 BRA `(.L_x_4173) ;  /* 0x00000000003c0947 */ /* 0x000fea0003800000 */
[----:B------:R-:W-:-:S04]  /*ae70*/  LEA.HI R0, R228, R228, RZ, 0x1 ;  /* 0x000000e4e4007211 */ /* 0x000fc800078f08ff */
        /* <DEDUP_REMOVED lines=8> */
.L_x_4176:
[----:B-1----:R1:W2:Y:S02]  /*af00*/  SYNCS.PHASECHK.TRANS64.TRYWAIT P0, [R16+URZ+0x36800], R3 ;  /* 0x03680003100075a7 */ /* 0x0022a4000800017f */
[----:B--2---:R-:W-:Y:S05]  /*af10*/  @!P0 NANOSLEEP.SYNCS 0x989680 ;  /* 0x009896800000895d */ /* 0x004fea0003900000 */
[----:B------:R-:W2:Y:S02]  /*af20*/  @!P0 SYNCS.PHASECHK.TRANS64 P0, [R16+URZ+0x36800], R3 ;  /* 0x03680003100085a7 */ /* 0x000ea4000800007f */
[----:B--2---:R-:W-:Y:S05]  /*af30*/  @!P0 BRA `(.L_x_4176) ;  /* 0xfffffffc00f08947 */ /* 0x004fea000383ffff */
.L_x_4175:
[----:B------:R-:W-:Y:S05]  /*af40*/  BSYNC B0 ;  /* 0x0000000000007941 */ /* 0x000fea0003800000 */
.L_x_4174:
[----:B------:R-:W-:Y:S05]  /*af50*/  BRA `(.L_x_4177) ;  /* 0x0000005800807947 */ /* 0x000fea0003800000 */
.L_x_4173:
[----:B------:R-:W2:Y:S01]  /*af60*/  LDL R0, [R1+0x88] ;  /* 0x0000880001007983 */ /* 0x000ea20000100800 */
[----:B------:R-:W-:Y:S01]  /*af70*/  ULDC.64 UR4, c[0x0][0x3f8] ;  /* 0x0000fe0000047ab9 */ /* 0x000fe20000000a00 */
[----:B------:R-:W-:Y:S01]  /*af80*/  ULDC.64 UR6, c[0x0][0x408] ;  /* 0x0001020000067ab9 */ /* 0x000fe20000000a00 */
[----:B------:R-:W-:Y:S01]  /*af90*/  IMAD.WIDE.U32 R4, R148, UR4, RZ ;  /* 0x0000000494047c25 */ /* 0x000fe2000f8e00ff */
[----:B--2---:R-:W-:Y:S02]  /*afa0*/  R2UR UR8, R0 ;  /* 0x00000000000872ca */ /* 0x004fe400000e0000 */
[----:B------:R-:W-:-:S05]  /*afb0*/  SHF.R.S32.HI R0, RZ, 0x1f, R148 ;  /* 0x0000001fff007819 */ /* 0x000fca0000011494 */
[C---:B------:R-:W-:Y:S02]  /*afc0*/  IMAD R3, R0.reuse, UR4, RZ ;  /* 0x0000000400037c24 */ /* 0x040fe4000f8e02ff */
[----:B------:R-:W-:Y:S02]  /*afd0*/  IMAD R7, R0, UR6, RZ ;  /* 0x0000000600077c24 */ /* 0x000fe4000f8e02ff */
[C---:B------:R-:W-:Y:S01]  /*afe0*/  IMAD R3, R148.reuse, UR5, R3 ;  /* 0x0000000594037c24 */ /* 0x040fe2000f8e0203 */
[----:B------:R-:W-:Y:S01]  /*aff0*/  ULDC.64 UR4, c[0x0][0x3e8] ;  /* 0x0000fa0000047ab9 */ /* 0x000fe20000000a00 */
[----:B------:R-:W-:Y:S01]  /*b000*/  ULOP3.LUT UP0, URZ, UR8, 0x3ff, URZ, 0xc0, !UPT ;  /* 0x000003ff083f7892 */ /* 0x000fe2000f80c03f */
[----:B------:R-:W-:Y:S01]  /*b010*/  IMAD R7, R148, UR7, R7 ;  /* 0x0000000794077c24 */ /* 0x000fe2000f8e0207 */
[----:B------:R-:W-:Y:S01]  /*b020*/  LEA R24, P0, R4, UR4, 0x1 ;  /* 0x0000000404187c11 */ /* 0x000fe2000f8008ff */
[----:B------:R-:W-:Y:S01]  /*b030*/  IMAD.WIDE.U32 R148, R148, UR6, RZ ;  /* 0x0000000694947c25 */ /* 0x000fe2000f8e00ff */
[----:B------:R-:W-:-:S02]  /*b040*/  ULDC.64 UR6, c[0x0][0x400] ;  /* 0x0001000000067ab9 */ /* 0x000fc40000000a00 */
[----:B------:R-:W-:Y:S01]  /*b050*/  PLOP3.LUT P2, PT, PT, PT, UP0, 0x80, 0x0 ;  /* 0x000000000000781c */ /* 0x000fe20003f4f008 */
[----:B------:R-:W-:Y:S01]  /*b060*/  IMAD.IADD R25, R3, 0x1, R5 ;  /* 0x0000000103197824 */ /* 0x000fe200078e0205 */
[----:B------:R-:W-:Y:S02]  /*b070*/  LEA R26, P1, R148, UR6, 0x1 ;  /* 0x00000006941a7c11 */ /* 0x000fe4000f8208ff */
[----:B------:R-:W-:Y:S02]  /*b080*/  IADD3 R27, R7, R149, RZ ;  /* 0x00000095071b7210 */ /* 0x000fe40007ffe0ff */
[----:B------:R-:W-:Y:S02]  /*b090*/  LEA.HI.X R25, R4, UR5, R25, 0x1, P0 ;  /* 0x0000000504197c11 */ /* 0x000fe400080f0c19 */
[----:B------:R-:W-:-:S05]  /*b0a0*/  LEA.HI.X R27, R148, UR7, R27, 0x1, P1 ;  /* 0x00000007941b7c11 */ /* 0x000fca00088f0c1b */
        /* <DEDUP_REMOVED lines=17> */
.L_x_4178:
[----:B------:R-:W-:Y:S01]  /*b1c0*/  ULDC.U8 UR4, c[0x0][0x410] ;  /* 0x0001040000047ab9 */ /* 0x000fe20000000000 */
[----:B------:R-:W-:Y:S01]  /*b1d0*/  BSSY B0, `(.L_x_4179) ;  /* 0x0000570000007945 */ /* 0x000fe20003800000 */
[----:B------:R-:W-:Y:S01]  /*b1e0*/  ISETP.NE.AND P0, PT, RZ, UR4, PT ;  /* 0x00000004ff007c0c */ /* 0x000fe2000bf05270 */
[----:B------:R-:W-:-:S12]  /*b1f0*/  IMAD R6, R133, 0x80, R204 ;  /* 0x0000008085067824 */ /* 0x000fd800078e02cc */
[----:B------:R-:W-:Y:S05]  /*b200*/  @!P0 BRA `(.L_x_4180) ;  /* 0x0000002800c08947 */ /* 0x000fea0003800000 */
[----:B------:R-:W-:-:S03]  /*b210*/  UMOV UR4, 0xffffffff ;  /* 0xffffffff00047882 */ /* 0x000fc60000000000 */
[----:B------:R-:W-:Y:S05]  /*b220*/  BRA.DIV UR4, `(.L_x_4181) ;  /* 0x000001b2040c7947 */ /* 0x000fea000b800000 */
[----:B------:R0:W1:Y:S04]  /*b230*/  SHFL.IDX PT, R0, R25, RZ, 0x1c1f ;  /* 0x001c1fff19007589 */ /* 0x00006800000e0000 */
[----:B------:R0:W2:Y:S04]  /*b240*/  SHFL.IDX PT, R3, R24, RZ, 0x1c1f ;  /* 0x001c1fff18037589 */ /* 0x0000a800000e0000 */
[----:B------:R0:W3:Y:S04]  /*b250*/  SHFL.IDX PT, R4, R27, RZ, 0x1c1f ;  /* 0x001c1fff1b047589 */ /* 0x0000e800000e0000 */
[----:B------:R0:W4:Y:S02]  /*b260*/  SHFL.IDX PT, R14, R26, RZ, 0x1c1f ;  /* 0x001c1fff1a0e7589 */ /* 0x00012400000e0000 */
.L_x_4445:
[----:B------:R-:W-:Y:S01]  /*b270*/  ULDC UR4, c[0x0][0x448] ;  /* 0x0001120000047ab9 */ /* 0x000fe20000000800 */
[----:B------:R-:W-:Y:S01]  /*b280*/  LOP3.LUT R8, R212, 0x18, R18, 0xf8, !PT ;  /* 0x00000018d4087812 */ /* 0x000fe200078ef812 */
[----:B------:R-:W-:Y:S01]  /*b290*/  IMAD R5, R152, UR4, RZ ;  /* 0x0000000498057c24 */ /* 0x000fe2000f8e02ff */
[----:B------:R-:W-:Y:S01]  /*b2a0*/  BSSY B1, `(.L_x_4182) ;  /* 0x0000057000017945 */ /* 0x000fe20003800000 */
[----:B------:R-:W-:Y:S02]  /*b2b0*/  LOP3.LUT P0, RZ, R220, 0x4, RZ, 0xc0, !PT ;  /* 0x00000004dcff7812 */ /* 0x000fe4000780c0ff */
[----:B------:R-:W-:Y:S02]  /*b2c0*/  CS2R R10, SRZ ;  /* 0x00000000000a7805 */ /* 0x000fe4000001ff00 */
[----:B------:R-:W-:Y:S02]  /*b2d0*/  LOP3.LUT R9, R8, R213, RZ, 0x3c, !PT ;  /* 0x000000d508097212 */ /* 0x000fe400078e3cff */
[----:B0-----:R-:W-:-:S02]  /*b2e0*/  CS2R R24, SRZ ;  /* 0x0000000000187805 */ /* 0x001fc4000001ff00 */
[----:B------:R-:W-:Y:S01]  /*b2f0*/  ISETP.GE.AND P1, PT, R6, R5, PT ;  /* 0x000000050600720c */ /* 0x000fe20003f26270 */
[----:B------:R-:W-:Y:S01]  /*b300*/  IMAD R5, R133, -0x80, R5 ;  /* 0xffffff8085057824 */ /* 0x000fe200078e0205 */
[----:B------:R-:W-:Y:S01]  /*b310*/  CS2R R6, SRZ ;  /* 0x0000000000067805 */ /* 0x000fe2000001ff00 */
[----:B------:R-:W-:Y:S01]  /*b320*/  IMAD.IADD R9, R214, 0x1, R9 ;  /* 0x00000001d6097824 */ /* 0x000fe200078e0209 */
[----:B------:R-:W-:Y:S02]  /*b330*/  CS2R R20, SRZ ;  /* 0x0000000000147805 */ /* 0x000fe4000001ff00 */
[----:B------:R-:W-:Y:S02]  /*b340*/  CS2R R26, SRZ ;  /* 0x00000000001a7805 */ /* 0x000fe4000001ff00 */
[----:B------:R-:W-:Y:S02]  /*b350*/  CS2R R12, SRZ ;  /* 0x00000000000c7805 */ /* 0x000fe4000001ff00 */
[----:B------:R-:W-:-:S02]  /*b360*/  CS2R R38, SRZ ;  /* 0x0000000000267805 */ /* 0x000fc4000001ff00 */
[----:B------:R-:W-:Y:S02]  /*b370*/  LEA R9, R9, R16, 0x1 ;  /* 0x0000001009097211 */ /* 0x000fe400078e08ff */
[----:B------:R-:W-:Y:S02]  /*b380*/  CS2R R28, SRZ ;  /* 0x00000000001c7805 */ /* 0x000fe4000001ff00 */
[----:B------:R-:W-:Y:S02]  /*b390*/  CS2R R32, SRZ ;  /* 0x0000000000207805 */ /* 0x000fe4000001ff00 */
[----:B------:R-:W-:Y:S02]  /*b3a0*/  CS2R R36, SRZ ;  /* 0x0000000000247805 */ /* 0x000fe4000001ff00 */
[----:B------:R-:W-:Y:S01]  /*b3b0*/  CS2R R30, SRZ ;  /* 0x00000000001e7805 */ /* 0x000fe2000001ff00 */
[C---:B------:R-:W-:Y:S01]  /*b3c0*/  VIADD R50, R9.reuse, 0x15400 ;  /* 0x0001540009327836 */ /* 0x040fe20000000000 */
[----:B------:R-:W-:Y:S01]  /*b3d0*/  CS2R R34, SRZ ;  /* 0x0000000000227805 */ /* 0x000fe2000001ff00 */
[----:B------:R-:W-:Y:S01]  /*b3e0*/  VIADD R8, R9, 0x15440 ;  /* 0x0001544009087836 */ /* 0x000fe20000000000 */
[----:B------:R-:W-:Y:S06]  /*b3f0*/  @P1 BRA `(.L_x_4183) ;  /* 0x0000000400041947 */ /* 0x000fec0003800000 */
[----:B------:R-:W4:Y:S01]  /*b400*/  LDL R41, [R1+0x50] ;  /* 0x0000500001297983 */ /* 0x000f220000100800 */
[----:B------:R-:W-:-:S03]  /*b410*/  ULDC UR4, c[0x0][0x3f4] ;  /* 0x0000fd0000047ab9 */ /* 0x000fc60000000800 */
[----:B------:R-:W4:Y:S04]  /*b420*/  LDL R40, [R1+0x58] ;  /* 0x0000580001287983 */ /* 0x000f280000100800 */
[----:B------:R-:W4:Y:S04]  /*b430*/  LDL R42, [R1+0x54] ;  /* 0x00005400012a7983 */ /* 0x000f280000100800 */
[----:B------:R-:W4:Y:S04]  /*b440*/  LDL R44, [R1+0x60] ;  /* 0x00006000012c7983 */ /* 0x000f280000100800 */
[----:B------:R-:W4:Y:S04]  /*b450*/  LDL R49, [R1+0x5c] ;  /* 0x00005c0001317983 */ /* 0x000f280000100800 */
[----:B------:R-:W4:Y:S04]  /*b460*/  LDL R48, [R1+0x68] ;  /* 0x0000680001307983 */ /* 0x000f280000100800 */
[----:B------:R-:W4:Y:S04]  /*b470*/  LDL R53, [R1+0x70] ;  /* 0x0000700001357983 */ /* 0x000f280000100800 */
[----:B------:R-:W4:Y:S01]  /*b480*/  LDL R52, [R1+0x64] ;  /* 0x0000640001347983 */ /* 0x000f220000100800 */
[----:B------:R-:W-:-:S02]  /*b490*/  ISETP.GE.AND P2, PT, R22, UR4, PT ;  /* 0x0000000416007c0c */ /* 0x000fc4000bf46270 */
[----:B------:R-:W-:Y:S02]  /*b4a0*/  CS2R R38, SRZ ;  /* 0x0000000000267805 */ /* 0x000fe4000001ff00 */
[----:B------:R-:W-:Y:S01]  /*b4b0*/  ISETP.GE.AND P3, PT, R208, UR4, PT ;  /* 0x00000004d0007c0c */ /* 0x000fe2000bf66270 */
[----:B------:R-:W4:Y:S01]  /*b4c0*/  LDL R51, [R1+0x6c] ;  /* 0x00006c0001337983 */ /* 0x000f220000100800 */
[----:B------:R-:W-:Y:S02]  /*b4d0*/  ISETP.GE.AND P4, PT, R207, UR4, PT ;  /* 0x00000004cf007c0c */ /* 0x000fe4000bf86270 */
[----:B------:R-:W-:Y:S02]  /*b4e0*/  CS2R R6, SRZ ;  /* 0x0000000000067805 */ /* 0x000fe4000001ff00 */
[----:B------:R-:W-:-:S03]  /*b4f0*/  CS2R R28, SRZ ;  /* 0x00000000001c7805 */ /* 0x000fc6000001ff00 */
[----:B-1----:R-:W-:Y:S01]  /*b500*/  @!P2 MOV R11, R0 ;  /* 0x00000000000ba202 */ /* 0x002fe20000000f00 */
[----:B--2---:R-:W-:Y:S02]  /*b510*/  @!P2 IMAD.MOV.U32 R10, RZ, RZ, R3 ;  /* 0x000000ffff0aa224 */ /* 0x004fe400078e0003 */
[----:B---3--:R-:W-:Y:S02]  /*b520*/  @!P2 IMAD.MOV.U32 R15, RZ, RZ, R4 ;  /* 0x000000ffff0fa224 */ /* 0x008fe400078e0004 */
[----:B------:R-:W-:-:S04]  /*b530*/  @!P2 IMAD.WIDE R10, R22, 0x2, R10 ;  /* 0x00000002160aa825 */ /* 0x000fc800078e020a */
[----:B----4-:R-:W-:Y:S01]  /*b540*/  @!P2 IMAD.WIDE R12, R22, 0x2, R14 ;  /* 0x00000002160ca825 */ /* 0x010fe200078e020e */
[----:B------:R0:W5:Y:S04]  /*b550*/  @!P2 LD.E.64 R38, desc[UR60][R10.64] ;  /* 0x0000003c0a26a980 */ /* 0x000168000c101b00 */
[----:B------:R1:W5:Y:S01]  /*b560*/  @!P2 LD.E.64 R6, desc[UR60][R12.64] ;  /* 0x0000003c0c06a980 */ /* 0x000362000c101b00 */
[----:B------:R-:W-:Y:S02]  /*b570*/  ISETP.GE.AND P2, PT, R210, UR4, PT ;  /* 0x00000004d2007c0c */ /* 0x000fe4000bf46270 */
[----:B------:R-:W-:Y:S02]  /*b580*/  CS2R R24, SRZ ;  /* 0x0000000000187805 */ /* 0x000fe4000001ff00 */
[----:B------:R-:W-:-:S02]  /*b590*/  CS2R R32, SRZ ;  /* 0x0000000000207805 */ /* 0x000fc4000001ff00 */
[----:B0-----:R-:W-:Y:S02]  /*b5a0*/  CS2R R10, SRZ ;  /* 0x00000000000a7805 */ /* 0x001fe4000001ff00 */
[----:B------:R-:W-:Y:S02]  /*b5b0*/  CS2R R36, SRZ ;  /* 0x0000000000247805 */ /* 0x000fe4000001ff00 */
[----:B------:R-:W-:Y:S02]  /*b5c0*/  CS2R R30, SRZ ;  /* 0x00000000001e7805 */ /* 0x000fe4000001ff00 */
[----:B-1----:R-:W-:Y:S02]  /*b5d0*/  CS2R R12, SRZ ;  /* 0x00000000000c7805 */ /* 0x002fe4000001ff00 */
[C---:B------:R-:W-:Y:S02]  /*b5e0*/  @!P3 IADD3 R20, P1, R3.reuse, R41, RZ ;  /* 0x000000290314b210 */ /* 0x040fe40007f3e0ff */
[----:B------:R-:W-:-:S03]  /*b5f0*/  @!P4 IADD3 R34, P5, R3, R40, RZ ;  /* 0x000000280322c210 */ /* 0x000fc60007fbe0ff */
[--C-:B------:R-:W-:Y:S01]  /*b600*/  @!P3 IMAD.X R21, R0, 0x1, R237.reuse, P1 ;  /* 0x000000010015b824 */ /* 0x100fe200008e06ed */
[C---:B------:R-:W-:Y:S02]  /*b610*/  @!P3 IADD3 R26, P1, R14.reuse, R41, RZ ;  /* 0x000000290e1ab210 */ /* 0x040fe40007f3e0ff */
[----:B------:R-:W-:Y:S02]  /*b620*/  @!P4 IADD3 R40, P6, R14, R40, RZ ;  /* 0x000000280e28c210 */ /* 0x000fe40007fde0ff */
[----:B------:R-:W-:Y:S01]  /*b630*/  @!P4 IADD3.X R35, R0, R42, RZ, P5, !PT ;  /* 0x0000002a0023c210 */ /* 0x000fe20002ffe4ff */
[C---:B------:R-:W-:Y:S01]  /*b640*/  @!P3 IMAD.X R27, R4.reuse, 0x1, R237, P1 ;  /* 0x00000001041bb824 */ /* 0x040fe200008e06ed */
[----:B------:R0:W5:Y:S01]  /*b650*/  @!P3 LD.E.64 R28, desc[UR60][R20.64] ;  /* 0x0000003c141cb980 */ /* 0x000162000c101b00 */
[----:B------:R-:W-:Y:S01]  /*b660*/  @!P4 IMAD.X R41, R4, 0x1, R42, P6 ;  /* 0x000000010429c824 */ /* 0x000fe200030e062a */
[----:B------:R-:W-:Y:S02]  /*b670*/  ISETP.GE.AND P1, PT, R209, UR4, PT ;  /* 0x00000004d1007c0c */ /* 0x000fe4000bf26270 */
[----:B------:R-:W5:Y:S01]  /*b680*/  @!P3 LD.E.64 R24, desc[UR60][R26.64] ;  /* 0x0000003c1a18b980 */ /* 0x000f62000c101b00 */
[----:B------:R-:W-:-:S03]  /*b690*/  ISETP.GE.AND P3, PT, R211, UR4, PT ;  /* 0x00000004d3007c0c */ /* 0x000fc6000bf66270 */
[----:B------:R-:W5:Y:S04]  /*b6a0*/  @!P4 LD.E.64 R32, desc[UR60][R34.64] ;  /* 0x0000003c2220c980 */ /* 0x000f68000c101b00 */
[----:B------:R1:W5:Y:S01]  /*b6b0*/  @!P4 LD.E.64 R10, desc[UR60][R40.64] ;  /* 0x0000003c280ac980 */ /* 0x000362000c101b00 */
[-C--:B------:R-:W-:Y:S02]  /*b6c0*/  @!P2 IADD3 R42, P4, R3, R44.reuse, RZ ;  /* 0x0000002c032aa210 */ /* 0x080fe40007f9e0ff */
[----:B------:R-:W-:Y:S02]  /*b6d0*/  @!P2 IADD3 R44, P5, R14, R44, RZ ;  /* 0x0000002c0e2ca210 */ /* 0x000fe40007fbe0ff */
[----:B0-----:R-:W-:Y:S01]  /*b6e0*/  CS2R R20, SRZ ;  /* 0x0000000000147805 */ /* 0x001fe2000001ff00 */
[----:B------:R-:W-:-:S02]  /*b6f0*/  @!P2 IMAD.X R43, R0, 0x1, R49, P4 ;  /* 0x00000001002ba824 */ /* 0x000fc400020e0631 */
[----:B------:R-:W-:Y:S01]  /*b700*/  @!P2 IMAD.X R45, R4, 0x1, R49, P5 ;  /* 0x00000001042da824 */ /* 0x000fe200028e0631 */
[CC--:B------:R-:W-:Y:S02]  /*b710*/  @!P1 IADD3 R46, P6, R3.reuse, R48.reuse, RZ ;  /* 0x00000030032e9210 */ /* 0x0c0fe40007fde0ff */
[----:B------:R0:W5:Y:S04]  /*b720*/  @!P2 LD.E.64 R36, desc[UR60][R42.64] ;  /* 0x0000003c2a24a980 */ /* 0x000168000c101b00 */
[----:B------:R0:W5:Y:S01]  /*b730*/  @!P2 LD.E.64 R20, desc[UR60][R44.64] ;  /* 0x0000003c2c14a980 */ /* 0x000162000c101b00 */
[----:B-1----:R-:W-:Y:S02]  /*b740*/  @!P1 IADD3 R40, P2, R14, R48, RZ ;  /* 0x000000300e289210 */ /* 0x002fe40007f5e0ff */
[----:B------:R-:W-:-:S02]  /*b750*/  @!P3 IADD3 R48, P4, R3, R53, RZ ;  /* 0x000000350330b210 */ /* 0x000fc40007f9e0ff */
[----:B------:R-:W-:Y:S02]  /*b760*/  @!P3 IADD3 R14, P5, R14, R53, RZ ;  /* 0x000000350e0eb210 */ /* 0x000fe40007fbe0ff */
[----:B------:R-:W-:Y:S02]  /*b770*/  CS2R R26, SRZ ;  /* 0x00000000001a7805 */ /* 0x000fe4000001ff00 */
[----:B------:R-:W-:Y:S02]  /*b780*/  CS2R R34, SRZ ;  /* 0x0000000000227805 */ /* 0x000fe4000001ff00 */
[----:B------:R-:W-:Y:S01]  /*b790*/  @!P1 IADD3.X R47, R0, R52, RZ, P6, !PT ;  /* 0x00000034002f9210 */ /* 0x000fe200037fe4ff */
[----:B------:R-:W-:Y:S02]  /*b7a0*/  @!P1 IMAD.X R41, R4, 0x1, R52, P2 ;  /* 0x0000000104299824 */ /* 0x000fe400010e0634 */
[--C-:B------:R-:W-:Y:S02]  /*b7b0*/  @!P3 IMAD.X R49, R0, 0x1, R51.reuse, P4 ;  /* 0x000000010031b824 */ /* 0x100fe400020e0633 */
[----:B------:R-:W-:Y:S01]  /*b7c0*/  @!P3 IMAD.X R15, R4, 0x1, R51, P5 ;  /* 0x00000001040fb824 */ /* 0x000fe200028e0633 */
[----:B------:R0:W5:Y:S04]  /*b7d0*/  @!P1 LD.E.64 R30, desc[UR60][R46.64] ;  /* 0x0000003c2e1e9980 */ /* 0x000168000c101b00 */
[----:B------:R0:W5:Y:S04]  /*b7e0*/  @!P1 LD.E.64 R26, desc[UR60][R40.64] ;  /* 0x0000003c281a9980 */ /* 0x000168000c101b00 */
[----:B------:R0:W5:Y:S04]  /*b7f0*/  @!P3 LD.E.64 R34, desc[UR60][R48.64] ;  /* 0x0000003c3022b980 */ /* 0x000168000c101b00 */
[----:B------:R0:W5:Y:S02]  /*b800*/  @!P3 LD.E.64 R12, desc[UR60][R14.64] ;  /* 0x0000003c0e0cb980 */ /* 0x000164000c101b00 */
.L_x_4183:
[----:B------:R-:W-:Y:S05]  /*b810*/  BSYNC B1 ;  /* 0x0000000000017941 */ /* 0x000fea0003800000 */
.L_x_4182:
[----:B-1---5:R-:W-:Y:S01]  /*b820*/  IMAD.MOV.U32 R0, RZ, RZ, R38 ;  /* 0x000000ffff007224 */ /* 0x022fe200078e0026 */
[----:B------:R-:W-:Y:S01]  /*b830*/  SHF.R.U64 R56, R30, 0x10, R31 ;  /* 0x000000101e387819 */ /* 0x000fe2000000121f */
[----:B--2---:R-:W-:Y:S01]  /*b840*/  IMAD.MOV.U32 R3, RZ, RZ, R39 ;  /* 0x000000ffff037224 */ /* 0x004fe200078e0027 */
[----:B0-----:R-:W-:Y:S01]  /*b850*/  MOV R47, R35 ;  /* 0x00000023002f7202 */ /* 0x001fe20000000f00 */
[----:B------:R-:W-:Y:S01]  /*b860*/  IMAD.MOV.U32 R45, RZ, RZ, R30 ;  /* 0x000000ffff2d7224 */ /* 0x000fe200078e001e */
[--C-:B------:R-:W-:Y:S01]  /*b870*/  SHF.R.U32.HI R58, RZ, 0x10, R35.reuse ;  /* 0x00000010ff3a7819 */ /* 0x100fe20000011623 */
[----:B------:R-:W-:Y:S01]  /*b880*/  IMAD.MOV.U32 R30, RZ, RZ, R34 ;  /* 0x000000ffff1e7224 */ /* 0x000fe200078e0022 */
[----:B------:R-:W-:Y:S01]  /*b890*/  SHF.R.U64 R34, R34, 0x10, R35 ;  /* 0x0000001022227819 */ /* 0x000fe20000001223 */
[----:B------:R-:W-:Y:S01]  /*b8a0*/  IMAD.MOV.U32 R15, RZ, RZ, R7 ;  /* 0x000000ffff0f7224 */ /* 0x000fe200078e0007 */
[----:B------:R-:W-:Y:S01]  /*b8b0*/  PRMT R35, R0, 0x5410, R3 ;  /* 0x0000541000237816 */ /* 0x000fe20000000003 */
[----:B----4-:R-:W-:Y:S01]  /*b8c0*/  IMAD.MOV.U32 R14, RZ, RZ, R28 ;  /* 0x000000ffff0e7224 */ /* 0x010fe200078e001c */
[----:B------:R-:W-:Y:S01]  /*b8d0*/  LEA.HI R0, R228, R228, RZ, 0x1 ;  /* 0x000000e4e4007211 */ /* 0x000fe200078f08ff */
[----:B------:R-:W-:Y:S01]  /*b8e0*/  IMAD.MOV.U32 R42, RZ, RZ, R33 ;  /* 0x000000ffff2a7224 */ /* 0x000fe200078e0021 */
[----:B------:R-:W-:Y:S01]  /*b8f0*/  SHF.R.U64 R59, R6, 0x10, R7 ;  /* 0x00000010063b7819 */ /* 0x000fe20000001207 */
[----:B---3--:R-:W-:Y:S01]  /*b900*/  IMAD.MOV.U32 R4, RZ, RZ, R11 ;  /* 0x000000ffff047224 */ /* 0x008fe200078e000b */
[----:B------:R-:W-:Y:S01]  /*b910*/  LOP3.LUT R3, R0, 0xfffffffe, RZ, 0xc0, !PT ;  /* 0xfffffffe00037812 */ /* 0x000fe200078ec0ff */
[----:B------:R-:W-:Y:S01]  /*b920*/  IMAD.MOV.U32 R43, RZ, RZ, R36 ;  /* 0x000000ffff2b7224 */ /* 0x000fe200078e0024 */
[----:B------:R-:W-:Y:S01]  /*b930*/  SHF.R.U32.HI R60, RZ, 0x10, R7 ;  /* 0x00000010ff3c7819 */ /* 0x000fe20000011607 */
[----:B------:R-:W-:Y:S01]  /*b940*/  IMAD.MOV.U32 R46, RZ, RZ, R31 ;  /* 0x000000ffff2e7224 */ /* 0x000fe200078e001f */
[----:B------:R-:W-:Y:S01]  /*b950*/  @P0 IADD3 R8, R50, -0x40, RZ ;  /* 0xffffffc032080810 */ /* 0x000fe20007ffe0ff */
[----:B------:R-:W-:Y:S01]  /*b960*/  IMAD.IADD R3, R228, 0x1, -R3 ;  /* 0x00000001e4037824 */ /* 0x000fe200078e0a03 */
[----:B------:R-:W-:Y:S01]  /*b970*/  MOV R44, R37 ;  /* 0x00000025002c7202 */ /* 0x000fe20000000f00 */
[----:B------:R-:W-:Y:S01]  /*b980*/  IMAD.MOV.U32 R40, RZ, RZ, R12 ;  /* 0x000000ffff287224 */ /* 0x000fe200078e000c */
[----:B------:R-:W-:Y:S01]  /*b990*/  SHF.R.U64 R54, R36, 0x10, R37 ;  /* 0x0000001024367819 */ /* 0x000fe20000001225 */
[----:B------:R-:W-:Y:S01]  /*b9a0*/  BSSY B1, `(.L_x_4184) ;  /* 0x0000039000017945 */ /* 0x000fe20003800000 */
[----:B------:R-:W-:-:S02]  /*b9b0*/  SHF.L.U32 R7, R3, 0x1f, RZ ;  /* 0x0000001f03077819 */ /* 0x000fc400000006ff */
[----:B------:R-:W-:Y:S01]  /*b9c0*/  SHF.R.U32.HI R55, RZ, 0x10, R37 ;  /* 0x00000010ff377819 */ /* 0x000fe20000011625 */
[----:B------:R-:W-:Y:S01]  /*b9d0*/  IMAD.MOV.U32 R37, RZ, RZ, R6 ;  /* 0x000000ffff257224 */ /* 0x000fe200078e0006 */
[----:B------:R-:W0:Y:S01]  /*b9e0*/  SYNCS.PHASECHK.TRANS64.TRYWAIT P0, [R16+URZ+0x36800], R7 ;  /* 0x03680007100075a7 */ /* 0x000e22000800017f */
[----:B------:R-:W-:Y:S02]  /*b9f0*/  MOV R6, R25 ;  /* 0x0000001900067202 */ /* 0x000fe40000000f00 */
[--C-:B------:R-:W-:Y:S02]  /*ba00*/  SHF.R.U64 R61, R24, 0x10, R25.reuse ;  /* 0x00000010183d7819 */ /* 0x100fe40000001219 */
[----:B------:R-:W-:Y:S01]  /*ba10*/  SHF.R.U32.HI R62, RZ, 0x10, R25 ;  /* 0x00000010ff3e7819 */ /* 0x000fe20000011619 */
[----:B------:R-:W-:Y:S01]  /*ba20*/  IMAD.MOV.U32 R25, RZ, RZ, R20 ;  /* 0x000000ffff197224 */ /* 0x000fe200078e0014 */
[--C-:B------:R-:W-:Y:S02]  /*ba30*/  SHF.R.U64 R48, R38, 0x10, R39.reuse ;  /* 0x0000001026307819 */ /* 0x100fe40000001227 */
[----:B------:R-:W-:Y:S01]  /*ba40*/  SHF.R.U32.HI R49, RZ, 0x10, R39 ;  /* 0x00000010ff317819 */ /* 0x000fe20000011627 */
[----:B------:R-:W-:Y:S01]  /*ba50*/  IMAD.MOV.U32 R39, RZ, RZ, R27 ;  /* 0x000000ffff277224 */ /* 0x000fe200078e001b */
[----:B------:R-:W-:Y:S01]  /*ba60*/  SHF.R.U64 R50, R28, 0x10, R29 ;  /* 0x000000101c327819 */ /* 0x000fe2000000121d */
[----:B------:R-:W-:Y:S01]  /*ba70*/  IMAD.MOV.U32 R28, RZ, RZ, R32 ;  /* 0x000000ffff1c7224 */ /* 0x000fe200078e0020 */
[----:B------:R-:W-:Y:S01]  /*ba80*/  SHF.R.U64 R65, R20, 0x10, R21 ;  /* 0x0000001014417819 */ /* 0x000fe20000001215 */
[----:B------:R-:W-:Y:S01]  /*ba90*/  IMAD.MOV.U32 R20, RZ, RZ, R26 ;  /* 0x000000ffff147224 */ /* 0x000fe200078e001a */
[----:B------:R-:W-:-:S02]  /*baa0*/  MOV R38, R29 ;  /* 0x0000001d00267202 */ /* 0x000fc40000000f00 */
[----:B------:R-:W-:Y:S01]  /*bab0*/  SHF.R.U32.HI R51, RZ, 0x10, R29 ;  /* 0x00000010ff337819 */ /* 0x000fe2000001161d */
[----:B------:R-:W-:Y:S01]  /*bac0*/  IMAD.MOV.U32 R29, RZ, RZ, R10 ;  /* 0x000000ffff1d7224 */ /* 0x000fe200078e000a */
[--C-:B------:R-:W-:Y:S02]  /*bad0*/  SHF.R.U64 R52, R32, 0x10, R33.reuse ;  /* 0x0000001020347819 */ /* 0x100fe40000001221 */
[----:B------:R-:W-:Y:S01]  /*bae0*/  SHF.R.U32.HI R53, RZ, 0x10, R33 ;  /* 0x00000010ff357819 */ /* 0x000fe20000011621 */
[----:B------:R-:W-:Y:S01]  /*baf0*/  IMAD.MOV.U32 R33, RZ, RZ, R24 ;  /* 0x000000ffff217224 */ /* 0x000fe200078e0018 */
[--C-:B------:R-:W-:Y:S02]  /*bb00*/  SHF.R.U64 R63, R10, 0x10, R11.reuse ;  /* 0x000000100a3f7819 */ /* 0x100fe4000000120b */
[----:B------:R-:W-:Y:S02]  /*bb10*/  SHF.R.U32.HI R64, RZ, 0x10, R11 ;  /* 0x00000010ff407819 */ /* 0x000fe4000001160b */
[----:B------:R-:W-:-:S02]  /*bb20*/  MOV R11, R21 ;  /* 0x00000015000b7202 */ /* 0x000fc40000000f00 */
[----:B------:R-:W-:Y:S02]  /*bb30*/  SHF.R.U32.HI R57, RZ, 0x10, R31 ;  /* 0x00000010ff397819 */ /* 0x000fe4000001161f */
[----:B------:R-:W-:Y:S02]  /*bb40*/  SHF.R.U32.HI R66, RZ, 0x10, R21 ;  /* 0x00000010ff427819 */ /* 0x000fe40000011615 */
[--C-:B------:R-:W-:Y:S02]  /*bb50*/  SHF.R.U64 R67, R26, 0x10, R27.reuse ;  /* 0x000000101a437819 */ /* 0x100fe4000000121b */
[----:B------:R-:W-:Y:S02]  /*bb60*/  SHF.R.U32.HI R68, RZ, 0x10, R27 ;  /* 0x00000010ff447819 */ /* 0x000fe4000001161b */
[----:B------:R-:W-:Y:S02]  /*bb70*/  MOV R41, R13 ;  /* 0x0000000d00297202 */ /* 0x000fe40000000f00 */
[----:B------:R-:W-:-:S02]  /*bb80*/  VIMNMX R0, R5, 0x80, PT ;  /* 0x0000008005007848 */ /* 0x000fc40003fe0100 */
[----:B------:R-:W-:Y:S02]  /*bb90*/  PRMT R37, R37, 0x5410, R15 ;  /* 0x0000541025257816 */ /* 0x000fe4000000000f */
[--C-:B------:R-:W-:Y:S02]  /*bba0*/  SHF.R.U64 R12, R12, 0x10, R13.reuse ;  /* 0x000000100c0c7819 */ /* 0x100fe4000000120d */
[----:B------:R-:W-:Y:S02]  /*bbb0*/  SHF.R.U32.HI R69, RZ, 0x10, R13 ;  /* 0x00000010ff457819 */ /* 0x000fe4000001160d */
        /* <DEDUP_REMOVED lines=19> */
[----:B------:R-:W-:Y:S02]  /*bcf0*/  ISETP.GE.AND P1, PT, R204, R0, PT ;  /* 0x00000000cc00720c */ /* 0x000fe40003f26270 */
[----:B------:R-:W-:-:S02]  /*bd00*/  PRMT R20, R67, 0x5410, R68 ;  /* 0x0000541043147816 */ /* 0x000fc40000000044 */
[----:B------:R-:W-:Y:S01]  /*bd10*/  PRMT R11, R40, 0x5410, R41 ;  /* 0x00005410280b7816 */ /* 0x000fe20000000029 */
[----:B0-----:R-:W-:Y:S08]  /*bd20*/  @!P0 BRA `(.L_x_4185) ;  /* 0x000001a400bc8947 */ /* 0x001ff00003800000 */
.L_x_4446:
[----:B------:R-:W-:Y:S05]  /*bd30*/  BSYNC B1 ;  /* 0x0000000000017941 */ /* 0x000fea0003800000 */
.L_x_4184:
        /* <DEDUP_REMOVED lines=8> */
[-C--:B------:R-:W-:Y:S02]  /*bdc0*/  ISETP.GE.AND P3, PT, R210, R4.reuse, PT ;  /* 0x00000004d200720c */ /* 0x080fe40003f66270 */
[----:B------:R-:W-:-:S02]  /*bdd0*/  ISETP.GE.AND P4, PT, R209, R4, PT ;  /* 0x00000004d100720c */ /* 0x000fc40003f86270 */
[----:B------:R-:W-:-:S03]  /*bde0*/  ISETP.GE.AND P5, PT, R211, R4, PT ;  /* 0x00000004d300720c */ /* 0x000fc60003fa6270 */
[----:B------:R-:W-:Y:S10]  /*bdf0*/  @P0 BRA `(.L_x_4189) ;  /* 0x0000000000980947 */ /* 0x000ff40003800000 */
        /* <DEDUP_REMOVED lines=13> */
[----:B------:R-:W-:Y:S01]  /*bed0*/  FMUL.FTZ R47, R5, R46 ;  /* 0x0000002e052f7220 */ /* 0x000fe20000410000 */
        /* <DEDUP_REMOVED lines=13> */
[----:B------:R-:W-:Y:S01]  /*bfb0*/  FMUL.FTZ R49, R7, R43 ;  /* 0x0000002b07317220 */ /* 0x000fe20000410000 */
[----:B------:R-:W-:Y:S01]  /*bfc0*/  FFMA.FTZ R6, R41, R4, -R44 ;  /* 0x0000000429067223 */ /* 0x000fe2000001082c */
[----:B------:R-:W-:Y:S01]  /*bfd0*/  FMUL.FTZ R50, R7, R5 ;  /* 0x0000000507327220 */ /* 0x000fe20000410000 */
        /* <DEDUP_REMOVED lines=8> */
.L_x_4189:
[----:B------:R-:W-:Y:S05]  /*c060*/  BSYNC B2 ;  /* 0x0000000000027941 */ /* 0x000fea0003800000 */
.L_x_4188:
[----:B------:R-:W-:Y:S04]  /*c070*/  BSSY B2, `(.L_x_4190) ;  /* 0x0000028000027945 */ /* 0x000fe80003800000 */
[----:B------:R-:W-:Y:S05]  /*c080*/  @P1 BRA `(.L_x_4191) ;  /* 0x0000000000981947 */ /* 0x000fea0003800000 */
[----:B01----:R-:W0:Y:S01]  /*c090*/  LDS.128 R4, [R8] ;  /* 0x0000000008047984 */ /* 0x003e220000000c00 */
        /* <DEDUP_REMOVED lines=37> */
.L_x_4191:
[----:B------:R-:W-:Y:S05]  /*c2f0*/  BSYNC B2 ;  /* 0x0000000000027941 */ /* 0x000fea0003800000 */
.L_x_4190:
[----:B------:R-:W-:Y:S04]  /*c300*/  BSSY B2, `(.L_x_4192) ;  /* 0x0000028000027945 */ /* 0x000fe80003800000 */
        /* <DEDUP_REMOVED lines=39> */
.L_x_4193:
[----:B------:R-:W-:Y:S05]  /*c580*/  BSYNC B2 ;  /* 0x0000000000027941 */ /* 0x000fea0003800000 */
.L_x_4192:
[----:B------:R-:W-:Y:S04]  /*c590*/  BSSY B2, `(.L_x_4194) ;  /* 0x0000028000027945 */ /* 0x000fe80003800000 */
[----:B------:R-:W-:Y:S05]  /*c5a0*/  @P3 BRA `(.L_x_4195) ;  /* 0x0000000000983947 */ /* 0x000fea0003800000 */
[----:B0123--:R-:W0:Y:S01]  /*c5b0*/  LDS.128 R4, [R8+0x4000] ;  /* 0x0040000008047984 */ /* 0x00fe220000000c00 */
        /* <DEDUP_REMOVED lines=37> */
.L_x_4195:
[----:B------:R-:W-:Y:S05]  /*c810*/  BSYNC B2 ;  /* 0x0000000000027941 */ /* 0x000fea0003800000 */
.L_x_4194:
[----:B------:R-:W-:Y:S04]  /*c820*/  BSSY B2, `(.L_x_4196) ;  /* 0x0000028000027945 */ /* 0x000fe80003800000 */
[----:B------:R-:W-:Y:S05]  /*c830*/  @P4 BRA `(.L_x_4197) ;  /* 0x0000000000984947 */ /* 0x000fea0003800000 */
[----:B01234-:R-:W0:Y:S01]  /*c840*/  LDS.128 R4, [R9+0x1d400] ;  /* 0x01d4000009047984 */ /* 0x01fe220000000c00 */
        /* <DEDUP_REMOVED lines=37> */
.L_x_4197:
[----:B------:R-:W-:Y:S05]  /*caa0*/  BSYNC B2 ;  /* 0x0000000000027941 */ /* 0x000fea0003800000 */
.L_x_4196:
        /* <DEDUP_REMOVED lines=39> */
.L_x_4187:
[----:B------:R-:W-:Y:S05]  /*cd20*/  BSYNC B1 ;  /* 0x0000000000017941 */ /* 0x000fea0003800000 */
.L_x_4186:
[----:B------:R-:W-:-:S13]  /*cd30*/  ISETP.GE.AND P0, PT, R229, R0, PT ;  /* 0x00000000e500720c */ /* 0x000fda0003f06270 */
[----:B------:R-:W-:Y:S05]  /*cd40*/  @P0 BRA `(.L_x_4198) ;  /* 0x0000003800e00947 */ /* 0x000fea0003800000 */
[----:B------:R-:W5:Y:S01]  /*cd50*/  LDC R0, c[0x0][0x3f4] ;  /* 0x0000fd00ff007b82 */ /* 0x000f620000000800 */
[----:B------:R-:W-:Y:S01]  /*cd60*/  BSSY B1, `(.L_x_4199) ;  /* 0x000002e000017945 */ /* 0x000fe20003800000 */
[-C--:B-----5:R-:W-:Y:S02]  /*cd70*/  ISETP.GE.AND P0, PT, R22, R0.reuse, PT ;  /* 0x000000001600720c */ /* 0x0a0fe40003f06270 */
[-C--:B------:R-:W-:Y:S02]  /*cd80*/  ISETP.GE.AND P1, PT, R208, R0.reuse, PT ;  /* 0x00000000d000720c */ /* 0x080fe40003f26270 */
[-C--:B------:R-:W-:Y:S02]  /*cd90*/  ISETP.GE.AND P2, PT, R207, R0.reuse, PT ;  /* 0x00000000cf00720c */ /* 0x080fe40003f46270 */
[-C--:B------:R-:W-:Y:S02]  /*cda0*/  ISETP.GE.AND P3, PT, R210, R0.reuse, PT ;  /* 0x00000000d200720c */ /* 0x080fe40003f66270 */
[----:B------:R-:W-:-:S02]  /*cdb0*/  ISETP.GE.AND P4, PT, R209, R0, PT ;  /* 0x00000000d100720c */ /* 0x000fc40003f86270 */
[----:B------:R-:W-:-:S03]  /*cdc0*/  ISETP.GE.AND P5, PT, R211, R0, PT ;  /* 0x00000000d300720c */ /* 0x000fc60003fa6270 */
[----:B------:R-:W-:Y:S10]  /*cdd0*/  @P0 BRA `(.L_x_4200) ;  /* 0x0000000000980947 */ /* 0x000ff40003800000 */
        /* <DEDUP_REMOVED lines=12> */
[-C--:B------:R-:W-:Y:S01]  /*cea0*/  FMUL.FTZ R42, R49, R5.reuse ;  /* 0x00000005312a7220 */ /* 0x080fe20000410000 */
[-C--:B------:R-:W-:Y:S01]  /*ceb0*/  FFMA.FTZ R4, R44, R0.reuse, -R43 ;  /* 0x000000002c047223 */ /* 0x080fe2000001082b */
[----:B------:R-:W-:Y:S01]  /*cec0*/  FFMA.FTZ R45, R46, R0, R45 ;  /* 0x000000002e2d7223 */ /* 0x000fe2000001002d */
[----:B------:R-:W-:Y:S01]  /*ced0*/  FMUL.FTZ R0, R47, R5 ;  /* 0x000000052f007220 */ /* 0x000fe20000410000 */
[----:B------:R-:W-:-:S02]  /*cee0*/  HADD2.F32 R41, -RZ, R7.H0_H0 ;  /* 0x20000007ff297230 */ /* 0x000fc40000004100 */
[-C--:B------:R-:W-:Y:S01]  /*cef0*/  FFMA.FTZ R5, R47, R39.reuse, -R42 ;  /* 0x000000272f057223 */ /* 0x080fe2000001082a */
[----:B------:R-:W-:Y:S02]  /*cf00*/  HADD2.F32 R6, -RZ, R6.H1_H1 ;  /* 0x30000006ff067230 */ /* 0x000fe40000004100 */
[----:B------:R-:W-:Y:S01]  /*cf10*/  FFMA.FTZ R0, R49, R39, R0 ;  /* 0x0000002731007223 */ /* 0x000fe20000010000 */
[----:B------:R-:W-:Y:S01]  /*cf20*/  HADD2.F32 R7, -RZ, R7.H1_H1 ;  /* 0x30000007ff077230 */ /* 0x000fe20000004100 */
[----:B------:R-:W-:Y:S01]  /*cf30*/  F2FP.F16.F32.PACK_AB R4, R45, R4 ;  /* 0x000000042d04723e */ /* 0x000fe200000000ff */
[----:B------:R-:W-:Y:S02]  /*cf40*/  HADD2.F32 R44, -RZ, R37.H1_H1 ;  /* 0x30000025ff2c7230 */ /* 0x000fe40000004100 */
[----:B------:R-:W-:Y:S01]  /*cf50*/  HADD2.F32 R42, -RZ, R35.H1_H1 ;  /* 0x30000023ff2a7230 */ /* 0x000fe20000004100 */
[----:B------:R-:W-:Y:S01]  /*cf60*/  F2FP.F16.F32.PACK_AB R5, R0, R5 ;  /* 0x000000050005723e */ /* 0x000fe200000000ff */
[----:B------:R-:W-:-:S02]  /*cf70*/  HADD2.F32 R47, -RZ, R38.H1_H1 ;  /* 0x30000026ff2f7230 */ /* 0x000fc40000004100 */
[-C--:B------:R-:W-:Y:S01]  /*cf80*/  FMUL.FTZ R35, R44, R6.reuse ;  /* 0x000000062c237220 */ /* 0x080fe20000410000 */
[----:B------:R-:W-:Y:S02]  /*cf90*/  HADD2.F32 R43, -RZ, R36.H1_H1 ;  /* 0x30000024ff2b7230 */ /* 0x000fe40000004100 */
[C---:B------:R-:W-:Y:S01]  /*cfa0*/  FMUL.FTZ R37, R42.reuse, R6 ;  /* 0x000000062a257220 */ /* 0x040fe20000410000 */
[-C--:B------:R-:W-:Y:S01]  /*cfb0*/  FMUL.FTZ R36, R47, R7.reuse ;  /* 0x000000072f247220 */ /* 0x080fe20000410000 */
[-C--:B------:R-:W-:Y:S01]  /*cfc0*/  FFMA.FTZ R6, R42, R40.reuse, -R35 ;  /* 0x000000282a067223 */ /* 0x080fe20000010823 */
[C---:B------:R-:W-:Y:S01]  /*cfd0*/  FMUL.FTZ R38, R43.reuse, R7 ;  /* 0x000000072b267220 */ /* 0x040fe20000410000 */
[----:B------:R-:W-:Y:S01]  /*cfe0*/  FFMA.FTZ R37, R44, R40, R37 ;  /* 0x000000282c257223 */ /* 0x000fe20000010025 */
[-C--:B------:R-:W-:Y:S02]  /*cff0*/  FFMA.FTZ R7, R43, R41.reuse, -R36 ;  /* 0x000000292b077223 */ /* 0x080fe40000010824 */
[----:B------:R-:W-:-:S02]  /*d000*/  FFMA.FTZ R38, R47, R41, R38 ;  /* 0x000000292f267223 */ /* 0x000fc40000010026 */
[----:B------:R-:W-:-:S03]  /*d010*/  F2FP.F16.F32.PACK_AB R6, R37, R6 ;  /* 0x000000062506723e */ /* 0x000fc600000000ff */
[----:B------:R-:W-:-:S05]  /*d020*/  F2FP.F16.F32.PACK_AB R7, R38, R7 ;  /* 0x000000072607723e */ /* 0x000fca00000000ff */
[----:B------:R0:W-:Y:S02]  /*d030*/  STS.128 [R9+0x17400], R4 ;  /* 0x0174000409007388 */ /* 0x0001e40000000c00 */
.L_x_4200:
[----:B------:R-:W-:Y:S05]  /*d040*/  BSYNC B1 ;  /* 0x0000000000017941 */ /* 0x000fea0003800000 */
.L_x_4199:
        /* <DEDUP_REMOVED lines=40> */
.L_x_4202:
[----:B------:R-:W-:Y:S05]  /*d2d0*/  BSYNC B1 ;  /* 0x0000000000017941 */ /* 0x000fea0003800000 */
.L_x_4201:
        /* <DEDUP_REMOVED lines=40> */
.L_x_4204:
[----:B------:R-:W-:Y:S05]  /*d560*/  BSYNC B1 ;  /* 0x0000000000017941 */ /* 0x000fea0003800000 */
.L_x_4203:
        /* <DEDUP_REMOVED lines=40> */
.L_x_4206:
[----:B------:R-:W-:Y:S05]  /*d7f0*/  BSYNC B1 ;  /* 0x0000000000017941 */ /* 0x000fea0003800000 */
.L_x_4205:
        /* <DEDUP_REMOVED lines=40> */
.L_x_4208:
[----:B------:R-:W-:Y:S05]  /*da80*/  BSYNC B1 ;  /* 0x0000000000017941 */ /* 0x000fea0003800000 */
.L_x_4207:
        /* <DEDUP_REMOVED lines=14> */
[-C--:B------:R-:W-:Y:S01]  /*db70*/  FFMA.FTZ R4, R24, R0.reuse, -R15 ;  /* 0x0000000018047223 */ /* 0x080fe2000001080f */
[----:B------:R-:W-:Y:S01]  /*db80*/  FFMA.FTZ R21, R26, R0, R21 ;  /* 0x000000001a157223 */ /* 0x000fe20000010015 */
[----:B------:R-:W-:-:S02]  /*db90*/  HADD2.F32 R14, -RZ, R7.H0_H0 ;  /* 0x20000007ff0e7230 */ /* 0x000fc40000004100 */
[C---:B------:R-:W-:Y:S01]  /*dba0*/  FMUL.FTZ R0, R25.reuse, R5 ;  /* 0x0000000519007220 */ /* 0x040fe20000410000 */
[----:B------:R-:W-:Y:S02]  /*dbb0*/  HADD2.F32 R6, -RZ, R6.H1_H1 ;  /* 0x30000006ff067230 */ /* 0x000fe40000004100 */
        /* <DEDUP_REMOVED lines=10> */
[-C--:B------:R-:W-:Y:S01]  /*dc60*/  FMUL.FTZ R3, R24, R7.reuse ;  /* 0x0000000718037220 */ /* 0x080fe20000410000 */
[C---:B------:R-:W-:Y:S01]  /*dc70*/  FMUL.FTZ R12, R11.reuse, R6 ;  /* 0x000000060b0c7220 */ /* 0x040fe20000410000 */
[C---:B------:R-:W-:Y:S01]  /*dc80*/  FMUL.FTZ R7, R20.reuse, R7 ;  /* 0x0000000714077220 */ /* 0x040fe20000410000 */
[-C--:B------:R-:W-:Y:S01]  /*dc90*/  FFMA.FTZ R6, R11, R13.reuse, -R10 ;  /* 0x0000000d0b067223 */ /* 0x080fe2000001080a */
[-C--:B------:R-:W-:Y:S01]  /*dca0*/  FFMA.FTZ R3, R20, R14.reuse, -R3 ;  /* 0x0000000e14037223 */ /* 0x080fe20000010803 */
[----:B------:R-:W-:Y:S01]  /*dcb0*/  FFMA.FTZ R13, R15, R13, R12 ;  /* 0x0000000d0f0d7223 */ /* 0x000fe2000001000c */
[----:B------:R-:W-:-:S04]  /*dcc0*/  FFMA.FTZ R14, R24, R14, R7 ;  /* 0x0000000e180e7223 */ /* 0x000fc80000010007 */
[----:B------:R-:W-:Y:S02]  /*dcd0*/  F2FP.F16.F32.PACK_AB R6, R13, R6 ;  /* 0x000000060d06723e */ /* 0x000fe400000000ff */
[----:B------:R-:W-:-:S05]  /*dce0*/  F2FP.F16.F32.PACK_AB R7, R14, R3 ;  /* 0x000000030e07723e */ /* 0x000fca00000000ff */
[----:B------:R0:W-:Y:S01]  /*dcf0*/  STS.128 [R8+0xa000], R4 ;  /* 0x00a0000408007388 */ /* 0x0001e20000000c00 */
[----:B------:R-:W-:Y:S05]  /*dd00*/  BRA `(.L_x_4198) ;  /* 0x0000002800f07947 */ /* 0x000fea0003800000 */
.L_x_4180:
[----:B------:R-:W-:-:S03]  /*dd10*/  UMOV UR4, 0xffffffff ;  /* 0xffffffff00047882 */ /* 0x000fc60000000000 */
[----:B------:R-:W-:Y:S05]  /*dd20*/  BRA.DIV UR4, `(.L_x_4209) ;  /* 0x0000018604d07947 */ /* 0x000fea000b800000 */
[----:B------:R-:W0:Y:S04]  /*dd30*/  SHFL.IDX PT, R3, R25, RZ, 0x1c1f ;  /* 0x001c1fff19037589 */ /* 0x000e2800000e0000 */
[----:B------:R-:W1:Y:S04]  /*dd40*/  SHFL.IDX PT, R0, R24, RZ, 0x1c1f ;  /* 0x001c1fff18007589 */ /* 0x000e6800000e0000 */
[----:B------:R2:W3:Y:S04]  /*dd50*/  SHFL.IDX PT, R5, R27, RZ, 0x1c1f ;  /* 0x001c1fff1b057589 */ /* 0x0004e800000e0000 */
[----:B------:R2:W4:Y:S01]  /*dd60*/  SHFL.IDX PT, R14, R26, RZ, 0x1c1f ;  /* 0x001c1fff1a0e7589 */ /* 0x00052200000e0000 */
[----:B0-----:R-:W-:-:S02]  /*dd70*/  IMAD.MOV.U32 R41, RZ, RZ, R3 ;  /* 0x000000ffff297224 */ /* 0x001fc400078e0003 */
[----:B-12---:R-:W-:-:S07]  /*dd80*/  IMAD.MOV.U32 R40, RZ, RZ, R0 ;  /* 0x000000ffff287224 */ /* 0x006fce00078e0000 */
.L_x_4452:
[----:B------:R-:W-:Y:S01]  /*dd90*/  ULDC UR4, c[0x0][0x448] ;  /* 0x0001120000047ab9 */ /* 0x000fe20000000800 */
[----:B------:R-:W-:Y:S01]  /*dda0*/  BSSY B1, `(.L_x_4210) ;  /* 0x0000033000017945 */ /* 0x000fe20003800000 */
[----:B------:R-:W-:Y:S01]  /*ddb0*/  IMAD R0, R152, UR4, RZ ;  /* 0x0000000498007c24 */ /* 0x000fe2000f8e02ff */
[----:B----4-:R-:W-:Y:S01]  /*ddc0*/  MOV R20, R14 ;  /* 0x0000000e00147202 */ /* 0x010fe20000000f00 */
[----:B---3--:R-:W-:Y:S01]  /*ddd0*/  IMAD.MOV.U32 R21, RZ, RZ, R5 ;  /* 0x000000ffff157224 */ /* 0x008fe200078e0005 */
[----:B------:R-:W-:Y:S02]  /*dde0*/  CS2R R4, SRZ ;  /* 0x0000000000047805 */ /* 0x000fe4000001ff00 */
[----:B------:R-:W-:Y:S02]  /*ddf0*/  CS2R R8, SRZ ;  /* 0x0000000000087805 */ /* 0x000fe4000001ff00 */
[----:B------:R-:W-:Y:S01]  /*de00*/  ISETP.GE.AND P0, PT, R6, R0, PT ;  /* 0x000000000600720c */ /* 0x000fe20003f06270 */
[----:B------:R-:W-:Y:S01]  /*de10*/  IMAD R0, R133, -0x80, R0 ;  /* 0xffffff8085007824 */ /* 0x000fe200078e0200 */
        /* <DEDUP_REMOVED lines=10> */
[----:B------:R-:W-:Y:S06]  /*dec0*/  @P0 BRA `(.L_x_4211) ;  /* 0x0000000000800947 */ /* 0x000fec0003800000 */
[C---:B------:R-:W-:Y:S01]  /*ded0*/  VIADD R3, R18.reuse, 0x20 ;  /* 0x0000002012037836 */ /* 0x040fe20000000000 */
[----:B------:R-:W-:Y:S01]  /*dee0*/  ULDC UR4, c[0x0][0x3f4] ;  /* 0x0000fd0000047ab9 */ /* 0x000fe20000000800 */
[C---:B------:R-:W-:Y:S01]  /*def0*/  VIADD R4, R18.reuse, 0x40 ;  /* 0x0000004012047836 */ /* 0x040fe20000000000 */
[----:B------:R-:W-:Y:S02]  /*df00*/  ISETP.GE.AND P0, PT, R18, UR4, PT ;  /* 0x0000000412007c0c */ /* 0x000fe4000bf06270 */
[----:B------:R-:W-:Y:S02]  /*df10*/  CS2R R24, SRZ ;  /* 0x0000000000187805 */ /* 0x000fe4000001ff00 */
[----:B------:R-:W-:Y:S02]  /*df20*/  ISETP.GE.AND P1, PT, R3, UR4, PT ;  /* 0x0000000403007c0c */ /* 0x000fe4000bf26270 */
[----:B------:R-:W-:Y:S02]  /*df30*/  CS2R R26, SRZ ;  /* 0x00000000001a7805 */ /* 0x000fe4000001ff00 */
[----:B------:R-:W-:-:S02]  /*df40*/  ISETP.GE.AND P2, PT, R4, UR4, PT ;  /* 0x0000000404007c0c */ /* 0x000fc4000bf46270 */
[----:B------:R-:W-:Y:S02]  /*df50*/  CS2R R4, SRZ ;  /* 0x0000000000047805 */ /* 0x000fe4000001ff00 */
[----:B------:R-:W-:Y:S02]  /*df60*/  CS2R R6, SRZ ;  /* 0x0000000000067805 */ /* 0x000fe4000001ff00 */
[----:B------:R-:W-:Y:S01]  /*df70*/  CS2R R28, SRZ ;  /* 0x00000000001c7805 */ /* 0x000fe2000001ff00 */
[----:B------:R-:W-:Y:S02]  /*df80*/  @!P0 IMAD.WIDE R12, R18, 0x2, R40 ;  /* 0x00000002120c8825 */ /* 0x000fe400078e0228 */
[----:B------:R-:W-:-:S04]  /*df90*/  @!P1 SHF.L.U32 R39, R234, 0x3, RZ ;  /* 0x00000003ea279819 */ /* 0x000fc800000006ff */
[----:B------:R-:W-:Y:S01]  /*dfa0*/  @!P2 IMAD.SHL.U32 R43, R235, 0x8, RZ ;  /* 0x00000008eb2ba824 */ /* 0x000fe200078e00ff */
[----:B------:R0:W5:Y:S01]  /*dfb0*/  @!P0 LD.E.128 R24, desc[UR60][R12.64] ;  /* 0x0000003c0c188980 */ /* 0x000162000c101d00 */
[----:B------:R-:W-:Y:S01]  /*dfc0*/  CS2R R30, SRZ ;  /* 0x00000000001e7805 */ /* 0x000fe2000001ff00 */
[--C-:B------:R-:W-:Y:S01]  /*dfd0*/  @!P1 IMAD.WIDE R36, R39, 0x2, R40.reuse ;  /* 0x0000000227249825 */ /* 0x100fe200078e0228 */
[----:B------:R-:W-:Y:S02]  /*dfe0*/  CS2R R8, SRZ ;  /* 0x0000000000087805 */ /* 0x000fe4000001ff00 */
[----:B------:R-:W-:Y:S02]  /*dff0*/  CS2R R10, SRZ ;  /* 0x00000000000a7805 */ /* 0x000fe4000001ff00 */
[----:B------:R-:W-:Y:S01]  /*e000*/  CS2R R32, SRZ ;  /* 0x0000000000207805 */ /* 0x000fe2000001ff00 */
[----:B------:R-:W-:Y:S01]  /*e010*/  @!P2 IMAD.WIDE R40, R43, 0x2, R40 ;  /* 0x000000022b28a825 */ /* 0x000fe200078e0228 */
[----:B------:R-:W-:-:S02]  /*e020*/  CS2R R34, SRZ ;  /* 0x0000000000227805 */ /* 0x000fc4000001ff00 */
[----:B------:R-:W-:Y:S01]  /*e030*/  CS2R R14, SRZ ;  /* 0x00000000000e7805 */ /* 0x000fe2000001ff00 */
[----:B------:R1:W5:Y:S01]  /*e040*/  @!P1 LD.E.128 R28, desc[UR60][R36.64] ;  /* 0x0000003c241c9980 */ /* 0x000362000c101d00 */
[--C-:B------:R-:W-:Y:S01]  /*e050*/  @!P1 IMAD.WIDE R38, R39, 0x2, R20.reuse ;  /* 0x0000000227269825 */ /* 0x100fe200078e0214 */
[----:B0-----:R-:W-:Y:S02]  /*e060*/  CS2R R12, SRZ ;  /* 0x00000000000c7805 */ /* 0x001fe4000001ff00 */
[----:B------:R1:W5:Y:S01]  /*e070*/  @!P2 LD.E.128 R32, desc[UR60][R40.64] ;  /* 0x0000003c2820a980 */ /* 0x000362000c101d00 */
[----:B------:R-:W-:-:S03]  /*e080*/  @!P2 IMAD.WIDE R42, R43, 0x2, R20 ;  /* 0x000000022b2aa825 */ /* 0x000fc600078e0214 */
[----:B------:R1:W5:Y:S01]  /*e090*/  @!P1 LD.E.128 R8, desc[UR60][R38.64] ;  /* 0x0000003c26089980 */ /* 0x000362000c101d00 */
[----:B------:R-:W-:-:S03]  /*e0a0*/  @!P0 IMAD.WIDE R20, R18, 0x2, R20 ;  /* 0x0000000212148825 */ /* 0x000fc600078e0214 */
[----:B------:R1:W5:Y:S04]  /*e0b0*/  @!P2 LD.E.128 R12, desc[UR60][R42.64] ;  /* 0x0000003c2a0ca980 */ /* 0x000368000c101d00 */
[----:B------:R1:W5:Y:S02]  /*e0c0*/  @!P0 LD.E.128 R4, desc[UR60][R20.64] ;  /* 0x0000003c14048980 */ /* 0x000364000c101d00 */
.L_x_4211:
[----:B------:R-:W-:Y:S05]  /*e0d0*/  BSYNC B1 ;  /* 0x0000000000017941 */ /* 0x000fea0003800000 */
.L_x_4210:
[----:B-----5:R-:W-:Y:S01]  /*e0e0*/  IMAD.MOV.U32 R3, RZ, RZ, R24 ;  /* 0x000000ffff037224 */ /* 0x020fe200078e0018 */
[----:B------:R-:W-:Y:S01]  /*e0f0*/  SHF.R.U64 R49, R32, 0x10, R33 ;  /* 0x0000001020317819 */ /* 0x000fe20000001221 */
[----:B-1----:R-:W-:Y:S01]  /*e100*/  IMAD.MOV.U32 R36, RZ, RZ, R25 ;  /* 0x000000ffff247224 */ /* 0x002fe200078e0019 */
[--C-:B------:R-:W-:Y:S01]  /*e110*/  SHF.R.U32.HI R50, RZ, 0x10, R33.reuse ;  /* 0x00000010ff327819 */ /* 0x100fe20000011621 */
[----:B------:R-:W-:Y:S01]  /*e120*/  IMAD.MOV.U32 R39, RZ, RZ, R33 ;  /* 0x000000ffff277224 */ /* 0x000fe200078e0021 */
[----:B------:R-:W-:Y:S01]  /*e130*/  MOV R33, R34 ;  /* 0x0000002200217202 */ /* 0x000fe20000000f00 */
[----:B------:R-:W-:Y:S01]  /*e140*/  IMAD.MOV.U32 R20, RZ, RZ, R5 ;  /* 0x000000ffff147224 */ /* 0x000fe200078e0005 */
[--C-:B------:R-:W-:Y:S01]  /*e150*/  SHF.R.U64 R51, R34, 0x10, R35.reuse ;  /* 0x0000001022337819 */ /* 0x100fe20000001223 */
[----:B------:R-:W-:Y:S01]  /*e160*/  IMAD.MOV.U32 R38, RZ, RZ, R4 ;  /* 0x000000ffff267224 */ /* 0x000fe200078e0004 */
[----:B------:R-:W-:Y:S01]  /*e170*/  PRMT R34, R3, 0x5410, R36 ;  /* 0x0000541003227816 */ /* 0x000fe20000000024 */
[----:B------:R-:W-:Y:S01]  /*e180*/  IMAD.MOV.U32 R41, RZ, RZ, R35 ;  /* 0x000000ffff297224 */ /* 0x000fe200078e0023 */
[----:B------:R-:W-:Y:S01]  /*e190*/  LEA.HI R3, R228, R228, RZ, 0x1 ;  /* 0x000000e4e4037211 */ /* 0x000fe200078f08ff */
[----:B------:R-:W-:Y:S01]  /*e1a0*/  BSSY B1, `(.L_x_4212) ;  /* 0x0000044000017945 */ /* 0x000fe20003800000 */
[----:B------:R-:W-:Y:S01]  /*e1b0*/  SHF.R.U64 R53, R4, 0x10, R5 ;  /* 0x0000001004357819 */ /* 0x000fe20000001205 */
[----:B------:R-:W-:Y:S01]  /*e1c0*/  IMAD.MOV.U32 R4, RZ, RZ, R7 ;  /* 0x000000ffff047224 */ /* 0x000fe200078e0007 */
[----:B------:R-:W-:-:S02]  /*e1d0*/  LOP3.LUT R3, R3, 0xfffffffe, RZ, 0xc0, !PT ;  /* 0xfffffffe03037812 */ /* 0x000fc400078ec0ff */
[----:B------:R-:W-:Y:S02]  /*e1e0*/  SHF.R.U32.HI R54, RZ, 0x10, R5 ;  /* 0x00000010ff367819 */ /* 0x000fe40000011605 */
[----:B------:R-:W-:Y:S01]  /*e1f0*/  SHF.R.U64 R37, R24, 0x10, R25 ;  /* 0x0000001018257819 */ /* 0x000fe20000001219 */
[----:B------:R-:W-:Y:S01]  /*e200*/  IMAD.IADD R3, R228, 0x1, -R3 ;  /* 0x00000001e4037824 */ /* 0x000fe200078e0a03 */
[----:B------:R-:W-:Y:S01]  /*e210*/  SHF.R.U32.HI R42, RZ, 0x10, R25 ;  /* 0x00000010ff2a7819 */ /* 0x000fe20000011619 */
[--C-:B------:R-:W-:Y:S01]  /*e220*/  IMAD.MOV.U32 R25, RZ, RZ, R27.reuse ;  /* 0x000000ffff197224 */ /* 0x100fe200078e001b */
[--C-:B------:R-:W-:Y:S02]  /*e230*/  SHF.R.U64 R43, R26, 0x10, R27.reuse ;  /* 0x000000101a2b7819 */ /* 0x100fe4000000121b */
[----:B------:R-:W-:Y:S02]  /*e240*/  SHF.L.U32 R5, R3, 0x1f, RZ ;  /* 0x0000001f03057819 */ /* 0x000fe400000006ff */
[----:B------:R-:W-:Y:S01]  /*e250*/  SHF.R.U32.HI R44, RZ, 0x10, R27 ;  /* 0x00000010ff2c7819 */ /* 0x000fe2000001161b */
[--C-:B------:R-:W-:Y:S01]  /*e260*/  IMAD.MOV.U32 R27, RZ, RZ, R29.reuse ;  /* 0x000000ffff1b7224 */ /* 0x100fe200078e001d */
[----:B------:R-:W0:Y:S01]  /*e270*/  SYNCS.PHASECHK.TRANS64.TRYWAIT P0, [R16+URZ+0x36800], R5 ;  /* 0x03680005100075a7 */ /* 0x000e22000800017f */
[----:B------:R-:W-:Y:S01]  /*e280*/  MOV R24, R26 ;  /* 0x0000001a00187202 */ /* 0x000fe20000000f00 */
[----:B------:R-:W-:Y:S01]  /*e290*/  IMAD.MOV.U32 R26, RZ, RZ, R28 ;  /* 0x000000ffff1a7224 */ /* 0x000fe200078e001c */
[----:B------:R-:W-:-:S02]  /*e2a0*/  SHF.R.U64 R45, R28, 0x10, R29 ;  /* 0x000000101c2d7819 */ /* 0x000fc4000000121d */
[----:B------:R-:W-:Y:S01]  /*e2b0*/  SHF.R.U32.HI R46, RZ, 0x10, R29 ;  /* 0x00000010ff2e7819 */ /* 0x000fe2000001161d */
[--C-:B------:R-:W-:Y:S01]  /*e2c0*/  IMAD.MOV.U32 R29, RZ, RZ, R31.reuse ;  /* 0x000000ffff1d7224 */ /* 0x100fe200078e001f */
[--C-:B------:R-:W-:Y:S02]  /*e2d0*/  SHF.R.U64 R47, R30, 0x10, R31.reuse ;  /* 0x000000101e2f7819 */ /* 0x100fe4000000121f */
[----:B------:R-:W-:Y:S01]  /*e2e0*/  SHF.R.U32.HI R48, RZ, 0x10, R31 ;  /* 0x00000010ff307819 */ /* 0x000fe2000001161f */
[----:B------:R-:W-:Y:S01]  /*e2f0*/  IMAD.MOV.U32 R31, RZ, RZ, R32 ;  /* 0x000000ffff1f7224 */ /* 0x000fe200078e0020 */
[----:B------:R-:W-:Y:S01]  /*e300*/  MOV R28, R30 ;  /* 0x0000001e001c7202 */ /* 0x000fe20000000f00 */
[----:B------:R-:W-:Y:S01]  /*e310*/  IMAD.MOV.U32 R30, RZ, RZ, R8 ;  /* 0x000000ffff1e7224 */ /* 0x000fe200078e0008 */
[----:B------:R-:W-:Y:S02]  /*e320*/  MOV R40, R6 ;  /* 0x0000000600287202 */ /* 0x000fe40000000f00 */
[----:B------:R-:W-:Y:S01]  /*e330*/  SHF.R.U64 R55, R6, 0x10, R7 ;  /* 0x0000001006377819 */ /* 0x000fe20000001207 */
[----:B------:R-:W-:Y:S01]  /*e340*/  IMAD.MOV.U32 R6, RZ, RZ, R9 ;  /* 0x000000ffff067224 */ /* 0x000fe200078e0009 */
[----:B------:R-:W-:Y:S01]  /*e350*/  SHF.R.U32.HI R56, RZ, 0x10, R7 ;  /* 0x00000010ff387819 */ /* 0x000fe20000011607 */
[----:B------:R-:W-:Y:S01]  /*e360*/  IMAD.MOV.U32 R7, RZ, RZ, R11 ;  /* 0x000000ffff077224 */ /* 0x000fe200078e000b */
[--C-:B------:R-:W-:Y:S01]  /*e370*/  SHF.R.U64 R57, R8, 0x10, R9.reuse ;  /* 0x0000001008397819 */ /* 0x100fe20000001209 */
[----:B------:R-:W-:Y:S01]  /*e380*/  IMAD.MOV.U32 R8, RZ, RZ, R12 ;  /* 0x000000ffff087224 */ /* 0x000fe200078e000c */
[----:B------:R-:W-:Y:S01]  /*e390*/  SHF.R.U32.HI R58, RZ, 0x10, R9 ;  /* 0x00000010ff3a7819 */ /* 0x000fe20000011609 */
[----:B------:R-:W-:Y:S01]  /*e3a0*/  IMAD.MOV.U32 R9, RZ, RZ, R13 ;  /* 0x000000ffff097224 */ /* 0x000fe200078e000d */
[----:B------:R-:W-:-:S02]  /*e3b0*/  MOV R32, R10 ;  /* 0x0000000a00207202 */ /* 0x000fc40000000f00 */
[----:B------:R-:W-:Y:S01]  /*e3c0*/  SHF.R.U64 R59, R10, 0x10, R11 ;  /* 0x000000100a3b7819 */ /* 0x000fe2000000120b */
[----:B------:R-:W-:Y:S01]  /*e3d0*/  IMAD.MOV.U32 R10, RZ, RZ, R15 ;  /* 0x000000ffff0a7224 */ /* 0x000fe200078e000f */
[----:B------:R-:W-:Y:S02]  /*e3e0*/  SHF.R.U32.HI R52, RZ, 0x10, R35 ;  /* 0x00000010ff347819 */ /* 0x000fe40000011623 */
[----:B------:R-:W-:Y:S02]  /*e3f0*/  SHF.R.U32.HI R11, RZ, 0x10, R11 ;  /* 0x00000010ff0b7819 */ /* 0x000fe4000001160b */
[--C-:B------:R-:W-:Y:S02]  /*e400*/  SHF.R.U64 R60, R12, 0x10, R13.reuse ;  /* 0x000000100c3c7819 */ /* 0x100fe4000000120d */
[----:B------:R-:W-:Y:S02]  /*e410*/  SHF.R.U32.HI R61, RZ, 0x10, R13 ;  /* 0x00000010ff3d7819 */ /* 0x000fe4000001160d */
[----:B------:R-:W-:-:S02]  /*e420*/  MOV R21, R14 ;  /* 0x0000000e00157202 */ /* 0x000fc40000000f00 */
[----:B------:R-:W-:Y:S02]  /*e430*/  VIMNMX R0, R0, 0x80, PT ;  /* 0x0000008000007848 */ /* 0x000fe40003fe0100 */
        /* <DEDUP_REMOVED lines=23> */
[----:B------:R-:W-:Y:S02]  /*e5b0*/  PRMT R20, R60, 0x5410, R61 ;  /* 0x000054103c147816 */ /* 0x000fe4000000003d */
[----:B------:R-:W-:Y:S01]  /*e5c0*/  PRMT R21, R21, 0x5410, R10 ;  /* 0x0000541015157816 */ /* 0x000fe2000000000a */
[----:B0-----:R-:W-:Y:S06]  /*e5d0*/  @!P0 BRA `(.L_x_4213) ;  /* 0x00000180001c8947 */ /* 0x001fec0003800000 */
.L_x_4453:
[----:B------:R-:W-:Y:S05]  /*e5e0*/  BSYNC B1 ;  /* 0x0000000000017941 */ /* 0x000fea0003800000 */
.L_x_4212:
[----:B------:R-:W-:Y:S01]  /*e5f0*/  BSSY B1, `(.L_x_4214) ;  /* 0x0000118000017945 */ /* 0x000fe20003800000 */
[----:B------:R-:W-:-:S03]  /*e600*/  PRMT R24, R62, 0x5410, R63 ;  /* 0x000054103e187816 */ /* 0x000fc6000000003f */
[----:B------:R-:W-:Y:S05]  /*e610*/  @P1 BRA `(.L_x_4215) ;  /* 0x0000001000541947 */ /* 0x000fea0003800000 */
[----:B------:R-:W1:Y:S01]  /*e620*/  LDC R25, c[0x0][0x3f4] ;  /* 0x0000fd00ff197b82 */ /* 0x000e620000000800 */
[C---:B------:R-:W-:Y:S01]  /*e630*/  VIADD R4, R18.reuse, 0x20 ;  /* 0x0000002012047836 */ /* 0x040fe20000000000 */
[C---:B------:R-:W-:Y:S01]  /*e640*/  IADD3 R6, R18.reuse, 0x40, RZ ;  /* 0x0000004012067810 */ /* 0x040fe20007ffe0ff */
[----:B------:R-:W-:Y:S01]  /*e650*/  BSSY B2, `(.L_x_4216) ;  /* 0x000005f000027945 */ /* 0x000fe20003800000 */
[-C--:B-1----:R-:W-:Y:S02]  /*e660*/  ISETP.GE.AND P0, PT, R18, R25.reuse, PT ;  /* 0x000000191200720c */ /* 0x082fe40003f06270 */
[-C--:B------:R-:W-:Y:S02]  /*e670*/  ISETP.GE.AND P1, PT, R4, R25.reuse, PT ;  /* 0x000000190400720c */ /* 0x080fe40003f26270 */
[----:B------:R-:W-:-:S09]  /*e680*/  ISETP.GE.AND P2, PT, R6, R25, PT ;  /* 0x000000190600720c */ /* 0x000fd20003f46270 */
[----:B------:R-:W-:Y:S05]  /*e690*/  @P0 BRA `(.L_x_4217) ;  /* 0x0000000400680947 */ /* 0x000fea0003800000 */
[----:B------:R-:W-:Y:S01]  /*e6a0*/  LEA.HI R6, R25, R233, RZ, 0x1d ;  /* 0x000000e919067211 */ /* 0x000fe200078fe8ff */
[----:B------:R-:W-:Y:S01]  /*e6b0*/  HADD2.F32 R53, -RZ, R38.H0_H0 ;  /* 0x20000026ff357230 */ /* 0x000fe20000004100 */
[----:B------:R-:W-:Y:S01]  /*e6c0*/  LOP3.LUT R4, R212, 0x38, R18, 0xf8, !PT ;  /* 0x00000038d4047812 */ /* 0x000fe200078ef812 */
[----:B------:R-:W-:Y:S01]  /*e6d0*/  HADD2.F32 R51, -RZ, R34.H0_H0 ;  /* 0x20000022ff337230 */ /* 0x000fe20000004100 */
[----:B------:R-:W-:Y:S01]  /*e6e0*/  SHF.R.S32.HI R9, RZ, 0x1f, R6 ;  /* 0x0000001fff097819 */ /* 0x000fe20000011406 */
[----:B------:R-:W-:Y:S01]  /*e6f0*/  IMAD.SHL.U32 R7, R6, 0x8, RZ ;  /* 0x0000000806077824 */ /* 0x000fe200078e00ff */
[----:B0-----:R-:W-:Y:S01]  /*e700*/  LOP3.LUT R5, R4, R213, RZ, 0x3c, !PT ;  /* 0x000000d504057212 */ /* 0x001fe200078e3cff */
[----:B------:R-:W-:Y:S01]  /*e710*/  HADD2.F32 R55, -RZ, R39.H0_H0 ;  /* 0x20000027ff377230 */ /* 0x000fe20000004100 */
[----:B------:R-:W-:Y:S02]  /*e720*/  LEA.HI R9, R9, R6, RZ, 0x3 ;  /* 0x0000000609097211 */ /* 0x000fe400078f18ff */
[----:B------:R-:W-:Y:S01]  /*e730*/  LOP3.LUT R4, R212, 0x38, R7, 0xf8, !PT ;  /* 0x00000038d4047812 */ /* 0x000fe200078ef807 */
[----:B------:R-:W-:-:S02]  /*e740*/  IMAD.IADD R5, R214, 0x1, R5 ;  /* 0x00000001d6057824 */ /* 0x000fc400078e0205 */
[----:B------:R-:W-:Y:S01]  /*e750*/  IMAD.SHL.U32 R9, R9, 0x400, RZ ;  /* 0x0000040009097824 */ /* 0x000fe200078e00ff */
[----:B------:R-:W-:Y:S02]  /*e760*/  LOP3.LUT R8, R4, R213, RZ, 0x3c, !PT ;  /* 0x000000d504087212 */ /* 0x000fe400078e3cff */
[----:B------:R-:W-:Y:S02]  /*e770*/  LEA R58, R5, R16, 0x1 ;  /* 0x00000010053a7211 */ /* 0x000fe400078e08ff */
[----:B------:R-:W-:-:S03]  /*e780*/  LOP3.LUT R9, R9, 0x7fffe000, RZ, 0xc0, !PT ;  /* 0x7fffe00009097812 */ /* 0x000fc600078ec0ff */
[----:B------:R-:W0:Y:S01]  /*e790*/  LDS.128 R4, [R58+0x15400] ;  /* 0x015400003a047984 */ /* 0x000e220000000c00 */
        /* <DEDUP_REMOVED lines=13> */
[----:B------:R-:W-:Y:S01]  /*e870*/  FMUL.FTZ R59, R46, R51 ;  /* 0x000000332e3b7220 */ /* 0x000fe20000410000 */
[----:B------:R-:W-:Y:S02]  /*e880*/  HADD2.F32 R46, -RZ, R38.H1_H1 ;  /* 0x30000026ff2e7230 */ /* 0x000fe40000004100 */
[----:B------:R-:W-:Y:S01]  /*e890*/  FMUL.FTZ R61, R8, R55 ;  /* 0x00000037083d7220 */ /* 0x000fe20000410000 */
[----:B------:R-:W-:Y:S01]  /*e8a0*/  FFMA.FTZ R57, R42, R51, -R57 ;  /* 0x000000332a397223 */ /* 0x000fe20000010839 */
[----:B------:R-:W-:-:S02]  /*e8b0*/  HADD2.F32 R51, -RZ, R35.H0_H0 ;  /* 0x20000023ff337230 */ /* 0x000fc40000004100 */
[----:B------:R-:W-:Y:S01]  /*e8c0*/  FFMA.FTZ R59, R42, R53, R59 ;  /* 0x000000352a3b7223 */ /* 0x000fe2000001003b */
[----:B------:R-:W-:Y:S02]  /*e8d0*/  HADD2.F32 R42, -RZ, R34.H1_H1 ;  /* 0x30000022ff2a7230 */ /* 0x000fe40000004100 */
[C---:B------:R-:W-:Y:S01]  /*e8e0*/  FMUL.FTZ R54, R47.reuse, R46 ;  /* 0x0000002e2f367220 */ /* 0x040fe20000410000 */
[----:B------:R-:W-:Y:S02]  /*e8f0*/  HADD2.F32 R9, -RZ, R9.H1_H1 ;  /* 0x30000009ff097230 */ /* 0x000fe40000004100 */
[-C--:B------:R-:W-:Y:S01]  /*e900*/  FMUL.FTZ R53, R8, R51.reuse ;  /* 0x0000003308357220 */ /* 0x080fe20000410000 */
[C---:B------:R-:W-:Y:S01]  /*e910*/  FFMA.FTZ R50, R4.reuse, R51, -R61 ;  /* 0x0000003304327223 */ /* 0x040fe2000001083d */
[----:B------:R-:W-:Y:S01]  /*e920*/  FMUL.FTZ R47, R47, R42 ;  /* 0x0000002a2f2f7220 */ /* 0x000fe20000410000 */
[----:B------:R-:W-:Y:S02]  /*e930*/  HADD2.F32 R8, -RZ, R39.H1_H1 ;  /* 0x30000027ff087230 */ /* 0x000fe40000004100 */
[----:B------:R-:W-:Y:S01]  /*e940*/  FFMA.FTZ R52, R4, R55, R53 ;  /* 0x0000003704347223 */ /* 0x000fe20000010035 */
[----:B------:R-:W-:-:S02]  /*e950*/  HADD2.F32 R4, -RZ, R35.H1_H1 ;  /* 0x30000023ff047230 */ /* 0x000fc40000004100 */
[C---:B------:R-:W-:Y:S01]  /*e960*/  FFMA.FTZ R46, R43.reuse, R46, R47 ;  /* 0x0000002e2b2e7223 */ /* 0x040fe2000001002f */
[----:B------:R-:W-:Y:S02]  /*e970*/  HADD2.F32 R48, -RZ, R10.H0_H0 ;  /* 0x2000000aff307230 */ /* 0x000fe40000004100 */
[----:B------:R-:W-:Y:S01]  /*e980*/  FFMA.FTZ R54, R43, R42, -R54 ;  /* 0x0000002a2b367223 */ /* 0x000fe20000010836 */
[----:B------:R-:W-:Y:S02]  /*e990*/  HADD2.F32 R47, -RZ, R40.H0_H0 ;  /* 0x20000028ff2f7230 */ /* 0x000fe40000004100 */
[C---:B------:R-:W-:Y:S01]  /*e9a0*/  FMUL.FTZ R42, R9.reuse, R8 ;  /* 0x00000008092a7220 */ /* 0x040fe20000410000 */
[----:B------:R-:W-:Y:S02]  /*e9b0*/  HADD2.F32 R43, -RZ, R36.H0_H0 ;  /* 0x20000024ff2b7230 */ /* 0x000fe40000004100 */
[----:B------:R-:W-:Y:S01]  /*e9c0*/  FMUL.FTZ R56, R9, R4 ;  /* 0x0000000409387220 */ /* 0x000fe20000410000 */
[----:B------:R-:W-:-:S02]  /*e9d0*/  HADD2.F32 R10, -RZ, R10.H1_H1 ;  /* 0x3000000aff0a7230 */ /* 0x000fc40000004100 */
[C---:B------:R-:W-:Y:S01]  /*e9e0*/  FMUL.FTZ R61, R48.reuse, R47 ;  /* 0x0000002f303d7220 */ /* 0x040fe20000410000 */
[----:B------:R-:W-:Y:S02]  /*e9f0*/  HADD2.F32 R51, -RZ, R41.H0_H0 ;  /* 0x20000029ff337230 */ /* 0x000fe40000004100 */
[C---:B------:R-:W-:Y:S01]  /*ea00*/  FFMA.FTZ R53, R5.reuse, R4, -R42 ;  /* 0x0000000405357223 */ /* 0x040fe2000001082a */
[----:B------:R-:W-:Y:S02]  /*ea10*/  HADD2.F32 R9, -RZ, R37.H0_H0 ;  /* 0x20000025ff097230 */ /* 0x000fe40000004100 */
[-C--:B------:R-:W-:Y:S01]  /*ea20*/  FMUL.FTZ R48, R48, R43.reuse ;  /* 0x0000002b30307220 */ /* 0x080fe20000410000 */
[----:B------:R-:W-:Y:S01]  /*ea30*/  FFMA.FTZ R55, R5, R8, R56 ;  /* 0x0000000805377223 */ /* 0x000fe20000010038 */
[----:B------:R-:W-:Y:S01]  /*ea40*/  FFMA.FTZ R61, R44, R43, -R61 ;  /* 0x0000002b2c3d7223 */ /* 0x000fe2000001083d */
[--C-:B------:R-:W-:Y:S02]  /*ea50*/  HADD2.F32 R49, -RZ, R11.reuse.H0_H0 ;  /* 0x2000000bff317230 */ /* 0x100fe40000004100 */
[C---:B------:R-:W-:Y:S01]  /*ea60*/  FMUL.FTZ R5, R10.reuse, R51 ;  /* 0x000000330a057220 */ /* 0x040fe20000410000 */
[----:B------:R-:W-:Y:S01]  /*ea70*/  FMUL.FTZ R43, R10, R9 ;  /* 0x000000090a2b7220 */ /* 0x000fe20000410000 */
[----:B------:R-:W-:-:S02]  /*ea80*/  HADD2.F32 R11, -RZ, R11.H1_H1 ;  /* 0x3000000bff0b7230 */ /* 0x000fc40000004100 */
[----:B------:R-:W-:Y:S01]  /*ea90*/  FFMA.FTZ R48, R44, R47, R48 ;  /* 0x0000002f2c307223 */ /* 0x000fe20000010030 */
[----:B------:R-:W-:Y:S02]  /*eaa0*/  HADD2.F32 R10, -RZ, R40.H1_H1 ;  /* 0x30000028ff0a7230 */ /* 0x000fe40000004100 */
[C---:B------:R-:W-:Y:S01]  /*eab0*/  FFMA.FTZ R44, R6.reuse, R9, -R5 ;  /* 0x00000009062c7223 */ /* 0x040fe20000010805 */
[----:B------:R-:W-:Y:S02]  /*eac0*/  HADD2.F32 R42, -RZ, R41.H1_H1 ;  /* 0x30000029ff2a7230 */ /* 0x000fe40000004100 */
[----:B------:R-:W-:Y:S01]  /*ead0*/  FFMA.FTZ R43, R6, R51, R43 ;  /* 0x00000033062b7223 */ /* 0x000fe2000001002b */
[----:B------:R-:W-:Y:S02]  /*eae0*/  HADD2.F32 R4, -RZ, R36.H1_H1 ;  /* 0x30000024ff047230 */ /* 0x000fe40000004100 */
[----:B------:R-:W-:Y:S01]  /*eaf0*/  FMUL.FTZ R6, R49, R10 ;  /* 0x0000000a31067220 */ /* 0x000fe20000410000 */
[----:B------:R-:W-:-:S02]  /*eb00*/  HADD2.F32 R8, -RZ, R37.H1_H1 ;  /* 0x30000025ff087230 */ /* 0x000fc40000004100 */
[----:B------:R-:W-:Y:S01]  /*eb10*/  FMUL.FTZ R56, R11, R42 ;  /* 0x0000002a0b387220 */ /* 0x000fe20000410000 */
[--C-:B------:R-:W-:Y:S02]  /*eb20*/  HADD2.F32 R45, -RZ, R7.reuse.H0_H0 ;  /* 0x20000007ff2d7230 */ /* 0x100fe40000004100 */
[----:B------:R-:W-:Y:S01]  /*eb30*/  FMUL.FTZ R49, R49, R4 ;  /* 0x0000000431317220 */ /* 0x000fe20000410000 */
[----:B------:R-:W-:Y:S02]  /*eb40*/  HADD2.F32 R7, -RZ, R7.H1_H1 ;  /* 0x30000007ff077230 */ /* 0x000fe40000004100 */
[----:B------:R-:W-:Y:S01]  /*eb50*/  FMUL.FTZ R5, R11, R8 ;  /* 0x000000080b057220 */ /* 0x000fe20000410000 */
[----:B------:R-:W-:Y:S01]  /*eb60*/  F2FP.F16.F32.PACK_AB R9, R55, R46 ;  /* 0x0000002e3709723e */ /* 0x000fe200000000ff */
        /* <DEDUP_REMOVED lines=10> */
[----:B------:R1:W-:Y:S01]  /*ec10*/  STS.128 [R58+0x15400], R4 ;  /* 0x015400043a007388 */ /* 0x0003e20000000c00 */
[----:B------:R-:W-:-:S05]  /*ec20*/  F2FP.F16.F32.PACK_AB R11, R42, R49 ;  /* 0x000000312a0b723e */ /* 0x000fca00000000ff */
[----:B------:R1:W-:Y:S02]  /*ec30*/  STS.128 [R60+0x15400], R8 ;  /* 0x015400083c007388 */ /* 0x0003e40000000c00 */
.L_x_4217:
[----:B------:R-:W-:Y:S05]  /*ec40*/  BSYNC B2 ;  /* 0x0000000000027941 */ /* 0x000fea0003800000 */
.L_x_4216:
[----:B------:R-:W-:Y:S04]  /*ec50*/  BSSY B2, `(.L_x_4218) ;  /* 0x0000059000027945 */ /* 0x000fe80003800000 */
[----:B------:R-:W-:Y:S05]  /*ec60*/  @P1 BRA `(.L_x_4219) ;  /* 0x00000004005c1947 */ /* 0x000fea0003800000 */
[----:B------:R-:W2:Y:S01]  /*ec70*/  LDL R59, [R1+0x84] ;  /* 0x00008400013b7983 */ /* 0x000ea20000100800 */
[----:B-1----:R-:W-:Y:S01]  /*ec80*/  LEA.HI R4, R25, R234, RZ, 0x1d ;  /* 0x000000ea19047211 */ /* 0x002fe200078fe8ff */
[----:B------:R-:W-:Y:S02]  /*ec90*/  HADD2.F32 R52, -RZ, R26.H0_H0 ;  /* 0x2000001aff347230 */ /* 0x000fe40000004100 */
[--C-:B------:R-:W-:Y:S01]  /*eca0*/  HADD2.F32 R54, -RZ, R30.reuse.H0_H0 ;  /* 0x2000001eff367230 */ /* 0x100fe20000004100 */
[----:B------:R-:W-:Y:S01]  /*ecb0*/  SHF.R.S32.HI R7, RZ, 0x1f, R4 ;  /* 0x0000001fff077819 */ /* 0x000fe20000011404 */
[----:B0-----:R-:W-:Y:S02]  /*ecc0*/  IMAD.SHL.U32 R5, R4, 0x8, RZ ;  /* 0x0000000804057824 */ /* 0x001fe400078e00ff */
[----:B------:R-:W-:Y:S01]  /*ecd0*/  HADD2.F32 R51, -RZ, R31.H0_H0 ;  /* 0x2000001fff337230 */ /* 0x000fe20000004100 */
[----:B------:R-:W-:Y:S01]  /*ece0*/  LEA.HI R7, R7, R4, RZ, 0x3 ;  /* 0x0000000407077211 */ /* 0x000fe200078f18ff */
[----:B------:R-:W-:Y:S01]  /*ecf0*/  HADD2.F32 R53, -RZ, R30.H1_H1 ;  /* 0x3000001eff357230 */ /* 0x000fe20000004100 */
[----:B------:R-:W-:-:S03]  /*ed00*/  LOP3.LUT R4, R212, 0x38, R5, 0xf8, !PT ;  /* 0x00000038d4047812 */ /* 0x000fc600078ef805 */
[----:B------:R-:W-:Y:S01]  /*ed10*/  IMAD.SHL.U32 R7, R7, 0x400, RZ ;  /* 0x0000040007077824 */ /* 0x000fe200078e00ff */
[----:B------:R-:W-:-:S04]  /*ed20*/  LOP3.LUT R8, R4, R213, RZ, 0x3c, !PT ;  /* 0x000000d504087212 */ /* 0x000fc800078e3cff */
[----:B------:R-:W-:-:S04]  /*ed30*/  LOP3.LUT R9, R7, 0x7fffe000, RZ, 0xc0, !PT ;  /* 0x7fffe00007097812 */ /* 0x000fc800078ec0ff */
[----:B------:R-:W-:-:S04]  /*ed40*/  IADD3 R9, R8, R9, R214 ;  /* 0x0000000908097210 */ /* 0x000fc80007ffe0d6 */
[----:B------:R-:W-:-:S05]  /*ed50*/  LEA R42, R9, R16, 0x1 ;  /* 0x00000010092a7211 */ /* 0x000fca00078e08ff */
[----:B------:R-:W0:Y:S02]  /*ed60*/  LDS.128 R8, [R42+0x15400] ;  /* 0x015400002a087984 */ /* 0x000e240000000c00 */
[--C-:B0-----:R-:W-:Y:S02]  /*ed70*/  HADD2.F32 R47, -RZ, R8.reuse.H0_H0 ;  /* 0x20000008ff2f7230 */ /* 0x101fe40000004100 */
[----:B------:R-:W-:Y:S02]  /*ed80*/  HADD2.F32 R8, -RZ, R8.H1_H1 ;  /* 0x30000008ff087230 */ /* 0x000fe40000004100 */
[----:B------:R-:W-:Y:S02]  /*ed90*/  HADD2.F32 R48, -RZ, R9.H0_H0 ;  /* 0x20000009ff307230 */ /* 0x000fe40000004100 */
[C---:B------:R-:W-:Y:S01]  /*eda0*/  FMUL.FTZ R56, R47.reuse, R54 ;  /* 0x000000362f387220 */ /* 0x040fe20000410000 */
[----:B------:R-:W-:Y:S01]  /*edb0*/  FMUL.FTZ R58, R47, R52 ;  /* 0x000000342f3a7220 */ /* 0x000fe20000410000 */
[----:B------:R-:W-:-:S02]  /*edc0*/  HADD2.F32 R47, -RZ, R27.H0_H0 ;  /* 0x2000001bff2f7230 */ /* 0x000fc40000004100 */
[C---:B------:R-:W-:Y:S01]  /*edd0*/  FMUL.FTZ R55, R8.reuse, R51 ;  /* 0x0000003308377220 */ /* 0x040fe20000410000 */
[----:B------:R-:W-:Y:S02]  /*ede0*/  HADD2.F32 R9, -RZ, R9.H1_H1 ;  /* 0x30000009ff097230 */ /* 0x000fe40000004100 */
[----:B------:R-:W-:Y:S02]  /*edf0*/  HADD2.F32 R49, -RZ, R10.H0_H0 ;  /* 0x2000000aff317230 */ /* 0x000fe40000004100 */
[----:B------:R-:W-:Y:S01]  /*ee00*/  FMUL.FTZ R57, R8, R47 ;  /* 0x0000002f08397220 */ /* 0x000fe20000410000 */
[----:B------:R-:W-:Y:S02]  /*ee10*/  HADD2.F32 R8, -RZ, R28.H0_H0 ;  /* 0x2000001cff087230 */ /* 0x000fe40000004100 */
[----:B------:R-:W-:Y:S02]  /*ee20*/  HADD2.F32 R10, -RZ, R10.H1_H1 ;  /* 0x3000000aff0a7230 */ /* 0x000fe40000004100 */
[----:B------:R-:W-:-:S02]  /*ee30*/  HADD2.F32 R50, -RZ, R11.H0_H0 ;  /* 0x2000000bff327230 */ /* 0x000fc40000004100 */
[----:B------:R-:W-:Y:S01]  /*ee40*/  HADD2.F32 R11, -RZ, R11.H1_H1 ;  /* 0x3000000bff0b7230 */ /* 0x000fe20000004100 */
[----:B--2---:R-:W0:Y:S02]  /*ee50*/  LDS.128 R4, [R59] ;  /* 0x000000003b047984 */ /* 0x004e240000000c00 */
[--C-:B0-----:R-:W-:Y:S02]  /*ee60*/  HADD2.F32 R43, -RZ, R4.reuse.H0_H0 ;  /* 0x20000004ff2b7230 */ /* 0x101fe40000004100 */
[----:B------:R-:W-:Y:S02]  /*ee70*/  HADD2.F32 R4, -RZ, R4.H1_H1 ;  /* 0x30000004ff047230 */ /* 0x000fe40000004100 */
[----:B------:R-:W-:Y:S02]  /*ee80*/  HADD2.F32 R44, -RZ, R5.H0_H0 ;  /* 0x20000005ff2c7230 */ /* 0x000fe40000004100 */
[C---:B------:R-:W-:Y:S01]  /*ee90*/  FFMA.FTZ R56, R43.reuse, R52, -R56 ;  /* 0x000000342b387223 */ /* 0x040fe20000010838 */
[----:B------:R-:W-:Y:S01]  /*eea0*/  FFMA.FTZ R58, R43, R54, R58 ;  /* 0x000000362b3a7223 */ /* 0x000fe2000001003a */
[----:B------:R-:W-:-:S02]  /*eeb0*/  HADD2.F32 R43, -RZ, R26.H1_H1 ;  /* 0x3000001aff2b7230 */ /* 0x000fc40000004100 */
[----:B------:R-:W-:Y:S01]  /*eec0*/  FFMA.FTZ R55, R4, R47, -R55 ;  /* 0x0000002f04377223 */ /* 0x000fe20000010837 */
[----:B------:R-:W-:Y:S01]  /*eed0*/  FMUL.FTZ R47, R48, R53 ;  /* 0x00000035302f7220 */ /* 0x000fe20000410000 */
[----:B------:R-:W-:Y:S02]  /*eee0*/  HADD2.F32 R52, -RZ, R31.H1_H1 ;  /* 0x3000001fff347230 */ /* 0x000fe40000004100 */
[----:B------:R-:W-:Y:S01]  /*eef0*/  FFMA.FTZ R57, R4, R51, R57 ;  /* 0x0000003304397223 */ /* 0x000fe20000010039 */
[-C--:B------:R-:W-:Y:S01]  /*ef00*/  FMUL.FTZ R48, R48, R43.reuse ;  /* 0x0000002b30307220 */ /* 0x080fe20000410000 */
[----:B------:R-:W-:Y:S02]  /*ef10*/  HADD2.F32 R4, -RZ, R27.H1_H1 ;  /* 0x3000001bff047230 */ /* 0x000fe40000004100 */
[C---:B------:R-:W-:Y:S01]  /*ef20*/  FFMA.FTZ R47, R44.reuse, R43, -R47 ;  /* 0x0000002b2c2f7223 */ /* 0x040fe2000001082f */
[----:B------:R-:W-:Y:S02]  /*ef30*/  HADD2.F32 R5, -RZ, R5.H1_H1 ;  /* 0x30000005ff057230 */ /* 0x000fe40000004100 */
[----:B------:R-:W-:Y:S01]  /*ef40*/  FFMA.FTZ R48, R44, R53, R48 ;  /* 0x000000352c307223 */ /* 0x000fe20000010030 */
[----:B------:R-:W-:Y:S01]  /*ef50*/  FMUL.FTZ R54, R9, R52 ;  /* 0x0000003409367220 */ /* 0x000fe20000410000 */
[----:B------:R-:W-:-:S02]  /*ef60*/  HADD2.F32 R44, -RZ, R32.H0_H0 ;  /* 0x20000020ff2c7230 */ /* 0x000fc40000004100 */
[-C--:B------:R-:W-:Y:S01]  /*ef70*/  FMUL.FTZ R60, R9, R4.reuse ;  /* 0x00000004093c7220 */ /* 0x080fe20000410000 */
[----:B------:R-:W-:Y:S02]  /*ef80*/  HADD2.F32 R43, -RZ, R33.H0_H0 ;  /* 0x20000021ff2b7230 */ /* 0x000fe40000004100 */
[----:B------:R-:W-:Y:S01]  /*ef90*/  FFMA.FTZ R54, R5, R4, -R54 ;  /* 0x0000000405367223 */ /* 0x000fe20000010836 */
[--C-:B------:R-:W-:Y:S02]  /*efa0*/  HADD2.F32 R45, -RZ, R6.reuse.H0_H0 ;  /* 0x20000006ff2d7230 */ /* 0x100fe40000004100 */
[C---:B------:R-:W-:Y:S01]  /*efb0*/  FMUL.FTZ R4, R49.reuse, R44 ;  /* 0x0000002c31047220 */ /* 0x040fe20000410000 */
[----:B------:R-:W-:Y:S02]  /*efc0*/  HADD2.F32 R9, -RZ, R29.H0_H0 ;  /* 0x2000001dff097230 */ /* 0x000fe40000004100 */
[----:B------:R-:W-:Y:S01]  /*efd0*/  FMUL.FTZ R53, R49, R8 ;  /* 0x0000000831357220 */ /* 0x000fe20000410000 */
[----:B------:R-:W-:-:S02]  /*efe0*/  HADD2.F32 R6, -RZ, R6.H1_H1 ;  /* 0x30000006ff067230 */ /* 0x000fc40000004100 */
[----:B------:R-:W-:Y:S01]  /*eff0*/  FFMA.FTZ R49, R5, R52, R60 ;  /* 0x0000003405317223 */ /* 0x000fe2000001003c */
[C---:B------:R-:W-:Y:S01]  /*f000*/  FMUL.FTZ R5, R10.reuse, R43 ;  /* 0x0000002b0a057220 */ /* 0x040fe20000410000 */
[C---:B------:R-:W-:Y:S01]  /*f010*/  FFMA.FTZ R51, R45.reuse, R8, -R4 ;  /* 0x000000082d337223 */ /* 0x040fe20000010804 */
[----:B------:R-:W-:Y:S01]  /*f020*/  FFMA.FTZ R53, R45, R44, R53 ;  /* 0x0000002c2d357223 */ /* 0x000fe20000010035 */
[-C--:B------:R-:W-:Y:S01]  /*f030*/  FMUL.FTZ R45, R10, R9.reuse ;  /* 0x000000090a2d7220 */ /* 0x080fe20000410000 */
[C---:B------:R-:W-:Y:S01]  /*f040*/  FFMA.FTZ R10, R6.reuse, R9, -R5 ;  /* 0x00000009060a7223 */ /* 0x040fe20000010805 */
[----:B------:R-:W-:Y:S02]  /*f050*/  HADD2.F32 R9, -RZ, R32.H1_H1 ;  /* 0x30000020ff097230 */ /* 0x000fe40000004100 */
[----:B------:R-:W-:Y:S02]  /*f060*/  HADD2.F32 R5, -RZ, R28.H1_H1 ;  /* 0x3000001cff057230 */ /* 0x000fe40000004100 */
[----:B------:R-:W-:Y:S01]  /*f070*/  FFMA.FTZ R44, R6, R43, R45 ;  /* 0x0000002b062c7223 */ /* 0x000fe2000001002d */
[----:B------:R-:W-:-:S02]  /*f080*/  HADD2.F32 R8, -RZ, R33.H1_H1 ;  /* 0x30000021ff087230 */ /* 0x000fc40000004100 */
[C---:B------:R-:W-:Y:S01]  /*f090*/  FMUL.FTZ R43, R50.reuse, R9 ;  /* 0x00000009322b7220 */ /* 0x040fe20000410000 */
[----:B------:R-:W-:Y:S02]  /*f0a0*/  HADD2.F32 R4, -RZ, R29.H1_H1 ;  /* 0x3000001dff047230 */ /* 0x000fe40000004100 */
[-C--:B------:R-:W-:Y:S01]  /*f0b0*/  FMUL.FTZ R50, R50, R5.reuse ;  /* 0x0000000532327220 */ /* 0x080fe20000410000 */
[--C-:B------:R-:W-:Y:S02]  /*f0c0*/  HADD2.F32 R46, -RZ, R7.reuse.H0_H0 ;  /* 0x20000007ff2e7230 */ /* 0x100fe40000004100 */
[C---:B------:R-:W-:Y:S01]  /*f0d0*/  FMUL.FTZ R6, R11.reuse, R8 ;  /* 0x000000080b067220 */ /* 0x040fe20000410000 */
[----:B------:R-:W-:Y:S02]  /*f0e0*/  HADD2.F32 R7, -RZ, R7.H1_H1 ;  /* 0x30000007ff077230 */ /* 0x000fe40000004100 */
[-C--:B------:R-:W-:Y:S01]  /*f0f0*/  FMUL.FTZ R45, R11, R4.reuse ;  /* 0x000000040b2d7220 */ /* 0x080fe20000410000 */
        /* <DEDUP_REMOVED lines=14> */
.L_x_4219:
[----:B------:R-:W-:Y:S05]  /*f1e0*/  BSYNC B2 ;  /* 0x0000000000027941 */ /* 0x000fea0003800000 */
.L_x_4218:
[----:B------:R-:W-:Y:S05]  /*f1f0*/  @P2 BRA `(.L_x_4215) ;  /* 0x00000004005c2947 */ /* 0x000fea0003800000 */
[----:B-1----:R-:W3:Y:S01]  /*f200*/  LDL R58, [R1+0x7c] ;  /* 0x00007c00013a7983 */ /* 0x002ee20000100800 */
[----:B------:R-:W-:Y:S01]  /*f210*/  LEA.HI R25, R25, R235, RZ, 0x1d ;  /* 0x000000eb19197211 */ /* 0x000fe200078fe8ff */
[----:B------:R-:W-:Y:S02]  /*f220*/  HADD2.F32 R53, -RZ, R15.H0_H0 ;  /* 0x2000000fff357230 */ /* 0x000fe40000004100 */
[----:B------:R-:W-:Y:S01]  /*f230*/  HADD2.F32 R51, -RZ, R3.H0_H0 ;  /* 0x20000003ff337230 */ /* 0x000fe20000004100 */
[----:B--2---:R-:W-:Y:S01]  /*f240*/  SHF.R.S32.HI R4, RZ, 0x1f, R25 ;  /* 0x0000001fff047819 */ /* 0x004fe20000011419 */
[----:B0-----:R-:W-:Y:S02]  /*f250*/  IMAD.SHL.U32 R5, R25, 0x8, RZ ;  /* 0x0000000819057824 */ /* 0x001fe400078e00ff */
[----:B------:R-:W-:Y:S01]  /*f260*/  HADD2.F32 R55, -RZ, R20.H0_H0 ;  /* 0x20000014ff377230 */ /* 0x000fe20000004100 */
[----:B------:R-:W-:Y:S02]  /*f270*/  LEA.HI R25, R4, R25, RZ, 0x3 ;  /* 0x0000001904197211 */ /* 0x000fe400078f18ff */
[----:B------:R-:W-:-:S03]  /*f280*/  LOP3.LUT R4, R212, 0x38, R5, 0xf8, !PT ;  /* 0x00000038d4047812 */ /* 0x000fc600078ef805 */
[----:B------:R-:W-:Y:S01]  /*f290*/  IMAD.SHL.U32 R25, R25, 0x400, RZ ;  /* 0x0000040019197824 */ /* 0x000fe200078e00ff */
[----:B------:R-:W-:-:S04]  /*f2a0*/  LOP3.LUT R8, R4, R213, RZ, 0x3c, !PT ;  /* 0x000000d504087212 */ /* 0x000fc800078e3cff */
        /* <DEDUP_REMOVED lines=17> */
[----:B---3--:R-:W0:Y:S02]  /*f3c0*/  LDS.128 R4, [R58] ;  /* 0x000000003a047984 */ /* 0x008e240000000c00 */
        /* <DEDUP_REMOVED lines=58> */
.L_x_4215:
[----:B------:R-:W-:Y:S05]  /*f770*/  BSYNC B1 ;  /* 0x0000000000017941 */ /* 0x000fea0003800000 */
.L_x_4214:
[----:B------:R-:W-:-:S13]  /*f780*/  ISETP.GE.AND P0, PT, R229, R0, PT ;  /* 0x00000000e500720c */ /* 0x000fda0003f06270 */
[----:B------:R-:W-:Y:S05]  /*f790*/  @P0 BRA `(.L_x_4198) ;  /* 0x00000010004c0947 */ /* 0x000fea0003800000 */
[----:B------:R-:W4:Y:S01]  /*f7a0*/  LDC R0, c[0x0][0x3f4] ;  /* 0x0000fd00ff007b82 */ /* 0x000f220000000800 */
[C---:B-123--:R-:W-:Y:S01]  /*f7b0*/  VIADD R7, R18.reuse, 0x40 ;  /* 0x0000004012077836 */ /* 0x04efe20000000000 */
[C---:B0-----:R-:W-:Y:S01]  /*f7c0*/  IADD3 R5, R18.reuse, 0x20, RZ ;  /* 0x0000002012057810 */ /* 0x041fe20007ffe0ff */
[----:B------:R-:W-:Y:S01]  /*f7d0*/  BSSY B1, `(.L_x_4220) ;  /* 0x000005d000017945 */ /* 0x000fe20003800000 */
[----:B------:R-:W-:Y:S02]  /*f7e0*/  SHF.R.U32.HI R56, RZ, 0x3, R206 ;  /* 0x00000003ff387819 */ /* 0x000fe400000116ce */
[-C--:B----4-:R-:W-:Y:S02]  /*f7f0*/  ISETP.GE.AND P0, PT, R18, R0.reuse, PT ;  /* 0x000000001200720c */ /* 0x090fe40003f06270 */
[-C--:B------:R-:W-:Y:S02]  /*f800*/  ISETP.GE.AND P1, PT, R5, R0.reuse, PT ;  /* 0x000000000500720c */ /* 0x080fe40003f26270 */
[----:B------:R-:W-:-:S09]  /*f810*/  ISETP.GE.AND P2, PT, R7, R0, PT ;  /* 0x000000000700720c */ /* 0x000fd20003f46270 */
[----:B------:R-:W-:Y:S05]  /*f820*/  @P0 BRA `(.L_x_4221) ;  /* 0x00000004005c0947 */ /* 0x000fea0003800000 */
[----:B------:R-:W2:Y:S01]  /*f830*/  LDL R58, [R1+0x80] ;  /* 0x00008000013a7983 */ /* 0x000ea20000100800 */
[----:B------:R-:W-:Y:S01]  /*f840*/  LEA.HI R4, R0, R233, RZ, 0x1d ;  /* 0x000000e900047211 */ /* 0x000fe200078fe8ff */
[----:B------:R-:W-:Y:S02]  /*f850*/  HADD2.F32 R50, -RZ, R34.H0_H0 ;  /* 0x20000022ff327230 */ /* 0x000fe40000004100 */
[----:B------:R-:W-:Y:S01]  /*f860*/  HADD2.F32 R52, -RZ, R38.H0_H0 ;  /* 0x20000026ff347230 */ /* 0x000fe20000004100 */
        /* <DEDUP_REMOVED lines=21> */
[----:B------:R-:W-:Y:S01]  /*f9c0*/  FMUL.FTZ R38, R61, R47 ;  /* 0x0000002f3d267220 */ /* 0x000fe20000410000 */
[----:B------:R-:W-:Y:S02]  /*f9d0*/  HADD2.F32 R35, -RZ, R35.H1_H1 ;  /* 0x30000023ff237230 */ /* 0x000fe40000004100 */
[----:B------:R-:W-:Y:S01]  /*f9e0*/  FMUL.FTZ R57, R46, R8 ;  /* 0x000000082e397220 */ /* 0x000fe20000410000 */
[--C-:B------:R-:W-:Y:S02]  /*f9f0*/  HADD2.F32 R48, -RZ, R10.reuse.H0_H0 ;  /* 0x2000000aff307230 */ /* 0x100fe40000004100 */
[----:B------:R-:W-:Y:S02]  /*fa00*/  HADD2.F32 R10, -RZ, R10.H1_H1 ;  /* 0x3000000aff0a7230 */ /* 0x000fe40000004100 */
[----:B------:R-:W-:-:S02]  /*fa10*/  HADD2.F32 R49, -RZ, R11.H0_H0 ;  /* 0x2000000bff317230 */ /* 0x000fc40000004100 */
[----:B------:R-:W-:Y:S01]  /*fa20*/  HADD2.F32 R11, -RZ, R11.H1_H1 ;  /* 0x3000000bff0b7230 */ /* 0x000fe20000004100 */
[----:B--2---:R-:W0:Y:S02]  /*fa30*/  LDS.128 R4, [R58] ;  /* 0x000000003a047984 */ /* 0x004e240000000c00 */
[--C-:B0-----:R-:W-:Y:S02]  /*fa40*/  HADD2.F32 R42, -RZ, R4.reuse.H0_H0 ;  /* 0x20000004ff2a7230 */ /* 0x101fe40000004100 */
[----:B------:R-:W-:Y:S02]  /*fa50*/  HADD2.F32 R4, -RZ, R4.H1_H1 ;  /* 0x30000004ff047230 */ /* 0x000fe40000004100 */
[--C-:B------:R-:W-:Y:S02]  /*fa60*/  HADD2.F32 R43, -RZ, R5.reuse.H0_H0 ;  /* 0x20000005ff2b7230 */ /* 0x100fe40000004100 */
[----:B------:R-:W-:Y:S01]  /*fa70*/  FFMA.FTZ R51, R50, R42, -R51 ;  /* 0x0000002a32337223 */ /* 0x000fe20000010833 */
[----:B------:R-:W-:-:S02]  /*fa80*/  HADD2.F32 R5, -RZ, R5.H1_H1 ;  /* 0x30000005ff057230 */ /* 0x000fc40000004100 */
[-C--:B------:R-:W-:Y:S01]  /*fa90*/  FFMA.FTZ R8, R46, R4.reuse, -R55 ;  /* 0x000000042e087223 */ /* 0x080fe20000010837 */
[----:B------:R-:W-:Y:S02]  /*faa0*/  HADD2.F32 R55, -RZ, R39.H1_H1 ;  /* 0x30000027ff377230 */ /* 0x000fe40000004100 */
[----:B------:R-:W-:Y:S01]  /*fab0*/  FFMA.FTZ R34, R54, R4, R57 ;  /* 0x0000000436227223 */ /* 0x000fe20000010039 */
[-C--:B------:R-:W-:Y:S01]  /*fac0*/  FMUL.FTZ R46, R35, R9.reuse ;  /* 0x00000009232e7220 */ /* 0x080fe20000410000 */
[----:B------:R-:W-:Y:S02]  /*fad0*/  HADD2.F32 R54, -RZ, R41.H0_H0 ;  /* 0x20000029ff367230 */ /* 0x000fe40000004100 */
[----:B------:R-:W-:Y:S01]  /*fae0*/  FFMA.FTZ R53, R52, R42, R53 ;  /* 0x0000002a34357223 */ /* 0x000fe20000010035 */
[----:B------:R-:W-:Y:S01]  /*faf0*/  FMUL.FTZ R4, R55, R9 ;  /* 0x0000000937047220 */ /* 0x000fe20000410000 */
[--C-:B------:R-:W-:Y:S02]  /*fb00*/  HADD2.F32 R44, -RZ, R6.reuse.H0_H0 ;  /* 0x20000006ff2c7230 */ /* 0x100fe40000004100 */
[----:B------:R-:W-:Y:S01]  /*fb10*/  FMUL.FTZ R42, R59, R47 ;  /* 0x0000002f3b2a7220 */ /* 0x000fe20000410000 */
[----:B------:R-:W-:-:S02]  /*fb20*/  HADD2.F32 R6, -RZ, R6.H1_H1 ;  /* 0x30000006ff067230 */ /* 0x000fc40000004100 */
[-C--:B------:R-:W-:Y:S01]  /*fb30*/  FFMA.FTZ R9, R35, R5.reuse, -R4 ;  /* 0x0000000523097223 */ /* 0x080fe20000010804 */
[----:B------:R-:W-:Y:S02]  /*fb40*/  HADD2.F32 R4, -RZ, R37.H0_H0 ;  /* 0x20000025ff047230 */ /* 0x000fe40000004100 */
[----:B------:R-:W-:Y:S01]  /*fb50*/  FFMA.FTZ R35, R55, R5, R46 ;  /* 0x0000000537237223 */ /* 0x000fe2000001002e */
[----:B------:R-:W-:Y:S02]  /*fb60*/  HADD2.F32 R50, -RZ, R36.H0_H0 ;  /* 0x20000024ff327230 */ /* 0x000fe40000004100 */
[-C--:B------:R-:W-:Y:S01]  /*fb70*/  FMUL.FTZ R5, R54, R10.reuse ;  /* 0x0000000a36057220 */ /* 0x080fe20000410000 */
[--C-:B------:R-:W-:Y:S02]  /*fb80*/  HADD2.F32 R52, -RZ, R40.reuse.H0_H0 ;  /* 0x20000028ff347230 */ /* 0x100fe40000004100 */
[C---:B------:R-:W-:Y:S01]  /*fb90*/  FMUL.FTZ R47, R4.reuse, R10 ;  /* 0x0000000a042f7220 */ /* 0x040fe20000410000 */
[-C--:B------:R-:W-:Y:S01]  /*fba0*/  FFMA.FTZ R38, R59, R43.reuse, -R38 ;  /* 0x0000002b3b267223 */ /* 0x080fe20000010826 */
[----:B------:R-:W-:Y:S01]  /*fbb0*/  FFMA.FTZ R42, R61, R43, R42 ;  /* 0x0000002b3d2a7223 */ /* 0x000fe2000001002a */
[----:B------:R-:W-:Y:S01]  /*fbc0*/  FFMA.FTZ R10, R4, R6, -R5 ;  /* 0x00000006040a7223 */ /* 0x000fe20000010805 */
[----:B------:R-:W-:-:S02]  /*fbd0*/  HADD2.F32 R55, -RZ, R40.H1_H1 ;  /* 0x30000028ff377230 */ /* 0x000fc40000004100 */
[-C--:B------:R-:W-:Y:S01]  /*fbe0*/  FMUL.FTZ R39, R52, R48.reuse ;  /* 0x0000003034277220 */ /* 0x080fe20000410000 */
[----:B------:R-:W-:Y:S02]  /*fbf0*/  HADD2.F32 R41, -RZ, R41.H1_H1 ;  /* 0x30000029ff297230 */ /* 0x000fe40000004100 */
[C---:B------:R-:W-:Y:S01]  /*fc00*/  FMUL.FTZ R43, R50.reuse, R48 ;  /* 0x00000030322b7220 */ /* 0x040fe20000410000 */
[----:B------:R-:W-:Y:S02]  /*fc10*/  HADD2.F32 R5, -RZ, R36.H1_H1 ;  /* 0x30000024ff057230 */ /* 0x000fe40000004100 */
[-C--:B------:R-:W-:Y:S01]  /*fc20*/  FFMA.FTZ R39, R50, R44.reuse, -R39 ;  /* 0x0000002c32277223 */ /* 0x080fe20000010827 */
[----:B------:R-:W-:Y:S02]  /*fc30*/  HADD2.F32 R37, -RZ, R37.H1_H1 ;  /* 0x30000025ff257230 */ /* 0x000fe40000004100 */
[----:B------:R-:W-:Y:S01]  /*fc40*/  FFMA.FTZ R43, R52, R44, R43 ;  /* 0x0000002c342b7223 */ /* 0x000fe2000001002b */
[----:B------:R-:W-:-:S02]  /*fc50*/  HADD2.F32 R45, -RZ, R7.H0_H0 ;  /* 0x20000007ff2d7230 */ /* 0x000fc40000004100 */
[----:B------:R-:W-:Y:S01]  /*fc60*/  FFMA.FTZ R36, R54, R6, R47 ;  /* 0x0000000636247223 */ /* 0x000fe2000001002f */
[----:B------:R-:W-:Y:S02]  /*fc70*/  HADD2.F32 R7, -RZ, R7.H1_H1 ;  /* 0x30000007ff077230 */ /* 0x000fe40000004100 */
[----:B------:R-:W-:Y:S01]  /*fc80*/  FMUL.FTZ R4, R55, R49 ;  /* 0x0000003137047220 */ /* 0x000fe20000410000 */
        /* <DEDUP_REMOVED lines=17> */
.L_x_4221:
[----:B------:R-:W-:Y:S05]  /*fda0*/  BSYNC B1 ;  /* 0x0000000000017941 */ /* 0x000fea0003800000 */
.L_x_4220:
[----:B------:R-:W-:Y:S04]  /*fdb0*/  BSSY B1, `(.L_x_4222) ;  /* 0x0000059000017945 */ /* 0x000fe80003800000 */
[----:B------:R-:W-:Y:S05]  /*fdc0*/  @P1 BRA `(.L_x_4223) ;  /* 0x00000004005c1947 */ /* 0x000fea0003800000 */
[----:B------:R-:W2:Y:S01]  /*fdd0*/  LDL R48, [R1+0x78] ;  /* 0x0000780001307983 */ /* 0x000ea20000100800 */
[----:B0-----:R-:W-:Y:S01]  /*fde0*/  LEA.HI R4, R0, R234, RZ, 0x1d ;  /* 0x000000ea00047211 */ /* 0x001fe200078fe8ff */
        /* <DEDUP_REMOVED lines=85> */
.L_x_4223:
[----:B------:R-:W-:Y:S05]  /*10340*/  BSYNC B1 ;  /* 0x0000000000017941 */ /* 0x000fea0003800000 */
.L_x_4222:
[----:B------:R-:W-:Y:S05]  /*10350*/  @P2 BRA `(.L_x_4198) ;  /* 0x00000004005c2947 */ /* 0x000fea0003800000 */
[----:B------:R-:W2:Y:S01]  /*10360*/  LDL R41, [R1+0x74] ;  /* 0x0000740001297983 */ /* 0x000ea20000100800 */
[----:B------:R-:W-:Y:S01]  /*10370*/  LEA.HI R0, R0, R235, RZ, 0x1d ;  /* 0x000000eb00007211 */ /* 0x000fe200078fe8ff */
[----:B------:R-:W-:Y:S02]  /*10380*/  HADD2.F32 R33, -RZ, R3.H0_H0 ;  /* 0x20000003ff217230 */ /* 0x000fe40000004100 */
[--C-:B------:R-:W-:Y:S01]  /*10390*/  HADD2.F32 R35, -RZ, R15.reuse.H0_H0 ;  /* 0x2000000fff237230 */ /* 0x100fe20000004100 */
[----:B01----:R-:W-:Y:S01]  /*103a0*/  SHF.R.S32.HI R7, RZ, 0x1f, R0 ;  /* 0x0000001fff077819 */ /* 0x003fe20000011400 */
[----:B------:R-:W-:Y:S01]  /*103b0*/  HADD2.F32 R42, -RZ, R20.H0_H0 ;  /* 0x20000014ff2a7230 */ /* 0x000fe20000004100 */
[----:B------:R-:W-:Y:S01]  /*103c0*/  SHF.L.U32 R5, R0, 0x3, RZ ;  /* 0x0000000300057819 */ /* 0x000fe200000006ff */
        /* <DEDUP_REMOVED lines=9> */
[----:B------:R-:W-:-:S04]  /*10460*/  LOP3.LUT R0, R7, 0x7fffe000, RZ, 0xc0, !PT ;  /* 0x7fffe00007007812 */ /* 0x000fc800078ec0ff */
[----:B------:R-:W-:-:S05]  /*10470*/  IADD3 R9, R9, R0, R216 ;  /* 0x0000000009097210 */ /* 0x000fca0007ffe0d8 */
[----:B------:R-:W-:-:S05]  /*10480*/  IMAD R0, R9, 0x2, R16 ;  /* 0x0000000209007824 */ /* 0x000fca00078e0210 */
[----:B------:R-:W0:Y:S02]  /*10490*/  LDS.128 R8, [R0+0x15400] ;  /* 0x0154000000087984 */ /* 0x000e240000000c00 */
[--C-:B0-----:R-:W-:Y:S02]  /*104a0*/  HADD2.F32 R29, -RZ, R8.reuse.H0_H0 ;  /* 0x20000008ff1d7230 */ /* 0x101fe40000004100 */
[----:B------:R-:W-:Y:S02]  /*104b0*/  HADD2.F32 R8, -RZ, R8.H1_H1 ;  /* 0x30000008ff087230 */ /* 0x000fe40000004100 */
[--C-:B------:R-:W-:Y:S02]  /*104c0*/  HADD2.F32 R30, -RZ, R9.reuse.H0_H0 ;  /* 0x20000009ff1e7230 */ /* 0x100fe40000004100 */
[-C--:B------:R-:W-:Y:S01]  /*104d0*/  FMUL.FTZ R34, R35, R29.reuse ;  /* 0x0000001d23227220 */ /* 0x080fe20000410000 */
[----:B------:R-:W-:Y:S01]  /*104e0*/  FMUL.FTZ R36, R33, R29 ;  /* 0x0000001d21247220 */ /* 0x000fe20000410000 */
[----:B------:R-:W-:-:S02]  /*104f0*/  HADD2.F32 R9, -RZ, R9.H1_H1 ;  /* 0x30000009ff097230 */ /* 0x000fc40000004100 */
[-C--:B------:R-:W-:Y:S01]  /*10500*/  FMUL.FTZ R15, R42, R8.reuse ;  /* 0x000000082a0f7220 */ /* 0x080fe20000410000 */
[----:B------:R-:W-:Y:S01]  /*10510*/  FMUL.FTZ R3, R38, R8 ;  /* 0x0000000826037220 */ /* 0x000fe20000410000 */
        /* <DEDUP_REMOVED lines=8> */
[--C-:B------:R-:W-:Y:S02]  /*105a0*/  HADD2.F32 R26, -RZ, R5.reuse.H0_H0 ;  /* 0x20000005ff1a7230 */ /* 0x100fe40000004100 */
[-C--:B------:R-:W-:Y:S01]  /*105b0*/  FFMA.FTZ R34, R33, R25.reuse, -R34 ;  /* 0x0000001921227223 */ /* 0x080fe20000010822 */
[----:B------:R-:W-:Y:S01]  /*105c0*/  FFMA.FTZ R36, R35, R25, R36 ;  /* 0x0000001923247223 */ /* 0x000fe20000010024 */
[----:B------:R-:W-:Y:S01]  /*105d0*/  FMUL.FTZ R25, R44, R30 ;  /* 0x0000001e2c197220 */ /* 0x000fe20000410000 */
[----:B------:R-:W-:Y:S02]  /*105e0*/  HADD2.F32 R33, -RZ, R12.H1_H1 ;  /* 0x3000000cff217230 */ /* 0x000fe40000004100 */
[----:B------:R-:W-:Y:S01]  /*105f0*/  FFMA.FTZ R15, R38, R4, -R15 ;  /* 0x00000004260f7223 */ /* 0x000fe2000001080f */
[----:B------:R-:W-:-:S02]  /*10600*/  HADD2.F32 R5, -RZ, R5.H1_H1 ;  /* 0x30000005ff057230 */ /* 0x000fc40000004100 */
[----:B------:R-:W-:Y:S01]  /*10610*/  FFMA.FTZ R3, R42, R4, R3 ;  /* 0x000000042a037223 */ /* 0x000fe20000010003 */
[----:B------:R-:W-:Y:S01]  /*10620*/  FFMA.FTZ R25, R40, R26, -R25 ;  /* 0x0000001a28197223 */ /* 0x000fe20000010819 */
[-C--:B------:R-:W-:Y:S01]  /*10630*/  FMUL.FTZ R4, R37, R9.reuse ;  /* 0x0000000925047220 */ /* 0x080fe20000410000 */
[----:B------:R-:W-:Y:S02]  /*10640*/  HADD2.F32 R35, -RZ, R13.H0_H0 ;  /* 0x2000000dff237230 */ /* 0x000fe40000004100 */
[C---:B------:R-:W-:Y:S01]  /*10650*/  FMUL.FTZ R8, R33.reuse, R9 ;  /* 0x0000000921087220 */ /* 0x040fe20000410000 */
[----:B------:R-:W-:Y:S02]  /*10660*/  HADD2.F32 R40, -RZ, R24.H0_H0 ;  /* 0x20000018ff287230 */ /* 0x000fe40000004100 */
[-C--:B------:R-:W-:Y:S01]  /*10670*/  FFMA.FTZ R12, R33, R5.reuse, -R4 ;  /* 0x00000005210c7223 */ /* 0x080fe20000010804 */
[----:B------:R-:W-:Y:S02]  /*10680*/  HADD2.F32 R38, -RZ, R14.H0_H0 ;  /* 0x2000000eff267230 */ /* 0x000fe40000004100 */
[----:B------:R-:W-:Y:S01]  /*10690*/  FFMA.FTZ R20, R37, R5, R8 ;  /* 0x0000000525147223 */ /* 0x000fe20000010008 */
[----:B------:R-:W-:-:S02]  /*106a0*/  HADD2.F32 R27, -RZ, R6.H0_H0 ;  /* 0x20000006ff1b7230 */ /* 0x000fc40000004100 */
[-C--:B------:R-:W-:Y:S01]  /*106b0*/  FMUL.FTZ R4, R39, R31.reuse ;  /* 0x0000001f27047220 */ /* 0x080fe20000410000 */
[----:B------:R-:W-:Y:S02]  /*106c0*/  HADD2.F32 R6, -RZ, R6.H1_H1 ;  /* 0x30000006ff067230 */ /* 0x000fe40000004100 */
[C---:B------:R-:W-:Y:S01]  /*106d0*/  FMUL.FTZ R30, R35.reuse, R31 ;  /* 0x0000001f231e7220 */ /* 0x040fe20000410000 */
[-C--:B------:R-:W-:Y:S01]  /*106e0*/  FMUL.FTZ R5, R40, R10.reuse ;  /* 0x0000000a28057220 */ /* 0x080fe20000410000 */
[----:B------:R-:W-:Y:S01]  /*106f0*/  FMUL.FTZ R9, R38, R10 ;  /* 0x0000000a26097220 */ /* 0x000fe20000410000 */
[----:B------:R-:W-:Y:S02]  /*10700*/  HADD2.F32 R10, -RZ, R21.H1_H1 ;  /* 0x30000015ff0a7230 */ /* 0x000fe40000004100 */
[----:B------:R-:W-:Y:S01]  /*10710*/  FFMA.FTZ R29, R44, R26, R29 ;  /* 0x0000001a2c1d7223 */ /* 0x000fe2000001001d */
[----:B------:R-:W-:Y:S02]  /*10720*/  HADD2.F32 R31, -RZ, R24.H1_H1 ;  /* 0x30000018ff1f7230 */ /* 0x000fe40000004100 */
[----:B------:R-:W-:Y:S01]  /*10730*/  FFMA.FTZ R26, R35, R27, -R4 ;  /* 0x0000001b231a7223 */ /* 0x000fe20000010804 */
[----:B------:R-:W-:-:S02]  /*10740*/  HADD2.F32 R8, -RZ, R13.H1_H1 ;  /* 0x3000000dff087230 */ /* 0x000fc40000004100 */
[----:B------:R-:W-:Y:S01]  /*10750*/  FFMA.FTZ R30, R39, R27, R30 ;  /* 0x0000001b271e7223 */ /* 0x000fe2000001001e */
[----:B------:R-:W-:Y:S02]  /*10760*/  HADD2.F32 R21, -RZ, R14.H1_H1 ;  /* 0x3000000eff157230 */ /* 0x000fe40000004100 */
[-C--:B------:R-:W-:Y:S01]  /*10770*/  FFMA.FTZ R27, R38, R6.reuse, -R5 ;  /* 0x00000006261b7223 */ /* 0x080fe20000010805 */
[--C-:B------:R-:W-:Y:S02]  /*10780*/  HADD2.F32 R28, -RZ, R7.reuse.H0_H0 ;  /* 0x20000007ff1c7230 */ /* 0x100fe40000004100 */
[----:B------:R-:W-:Y:S01]  /*10790*/  FFMA.FTZ R13, R40, R6, R9 ;  /* 0x00000006280d7223 */ /* 0x000fe20000010009 */
[----:B------:R-:W-:Y:S02]  /*107a0*/  HADD2.F32 R7, -RZ, R7.H1_H1 ;  /* 0x30000007ff077230 */ /* 0x000fe40000004100 */
[-C--:B------:R-:W-:Y:S01]  /*107b0*/  FMUL.FTZ R5, R10, R32.reuse ;  /* 0x000000200a057220 */ /* 0x080fe20000410000 */
[-C--:B------:R-:W-:Y:S01]  /*107c0*/  FMUL.FTZ R4, R31, R11.reuse ;  /* 0x0000000b1f047220 */ /* 0x080fe20000410000 */
[C---:B------:R-:W-:Y:S01]  /*107d0*/  FMUL.FTZ R9, R8.reuse, R32 ;  /* 0x0000002008097220 */ /* 0x040fe20000410000 */
[C---:B------:R-:W-:Y:S01]  /*107e0*/  FMUL.FTZ R6, R21.reuse, R11 ;  /* 0x0000000b15067220 */ /* 0x040fe20000410000 */
[-C--:B------:R-:W-:Y:S01]  /*107f0*/  FFMA.FTZ R11, R8, R28.reuse, -R5 ;  /* 0x0000001c080b7223 */ /* 0x080fe20000010805 */
[-C--:B------:R-:W-:Y:S01]  /*10800*/  FFMA.FTZ R14, R21, R7.reuse, -R4 ;  /* 0x00000007150e7223 */ /* 0x080fe20000010804 */
        /* <DEDUP_REMOVED lines=12> */
.L_x_4198:
[----:B------:R-:W-:Y:S05]  /*108d0*/  BSYNC B0 ;  /* 0x0000000000007941 */ /* 0x000fea0003800000 */
.L_x_4179:
[----:B------:R-:W-:Y:S01]  /*108e0*/  @!PT LDS RZ, [RZ] ;  /* 0x00000000fffff984 */ /* 0x000fe20000000800 */
[----:B------:R-:W-:Y:S01]  /*108f0*/  @!PT LDS RZ, [RZ] ;  /* 0x00000000fffff984 */ /* 0x000fe20000000800 */
[----:B------:R-:W-:Y:S01]  /*10900*/  @!PT LDS RZ, [RZ] ;  /* 0x00000000fffff984 */ /* 0x000fe20000000800 */
[----:B------:R-:W-:Y:S01]  /*10910*/  @!PT LDS RZ, [RZ] ;  /* 0x00000000fffff984 */ /* 0x000fe20000000800 */
[----:B------:R5:W-:Y:S06]  /*10920*/  MEMBAR.ALL.CTA ;  /* 0x0000000000007992 */ /* 0x000bec0000008000 */
[----:B-----5:R-:W5:Y:S01]  /*10930*/  FENCE.VIEW.ASYNC.S ;  /* 0x00000000000073c6 */ /* 0x020f620000000000 */
[----:B------:R-:W-:Y:S05]  /*10940*/  WARPSYNC.ALL ;  /* 0x0000000000007948 */ /* 0x000fea0003800000 */
[----:B-----5:R-:W-:Y:S06]  /*10950*/  BAR.SYNC.DEFER_BLOCKING 0xd, 0x100 ;  /* 0x0344000000007b1d */ /* 0x020fec0000010000 */
.L_x_4177:
[----:B0-----:R-:W5:Y:S02]  /*10960*/  LDL R0, [R1+0x1c] ;  /* 0x00001c0001007983 */ /* 0x001f640000100800 */
[----:B-----5:R-:W-:-:S13]  /*10970*/  R2UR UR4, R0 ;  /* 0x00000000000472ca */ /* 0x020fda00000e0000 */
[----:B------:R-:W-:-:S05]  /*10980*/  IMAD.U32 R0, RZ, RZ, UR4 ;  /* 0x00000004ff007e24 */ /* 0x000fca000f8e00ff */
[----:B------:R-:W-:-:S13]  /*10990*/  ISETP.NE.AND P0, PT, R0, 0x3, PT ;  /* 0x000000030000780c */ /* 0x000fda0003f05270 */
[----:B------:R-:W-:Y:S05]  /*109a0*/  @!P0 BRA `(.L_x_4224) ;  /* 0x0000000000048947 */ /* 0x000fea0003800000 */
[----:B------:R-:W-:Y:S01]  /*109b0*/  BPT.TRAP 0x1 ;  /* 0x000000040000795c */ /* 0x000fe20000300000 */
.L_x_4224:
[----:B-1234-:R-:W-:Y:S02]  /*109c0*/  LEA R6, R215, R16, 0x3 ;  /* 0x00000010d7067211 */ /* 0x01efe400078e18ff */
[----:B------:R-:W-:-:S04]  /*109d0*/  SHF.L.U32 R3, R217, 0x1f, RZ ;  /* 0x0000001fd9037819 */ /* 0x000fc800000006ff */
[----:B------:R0:W1:Y:S01]  /*109e0*/  SYNCS.PHASECHK.TRANS64.TRYWAIT P2, [R6+URZ+0x36830], R3 ;  /* 0x03683003060075a7 */ /* 0x000062000804017f */
[----:B------:R-:W-:Y:S05]  /*109f0*/  @!P0 BRA `(.L_x_4225) ;  /* 0x0000000000048947 */ /* 0x000fea0003800000 */
[----:B------:R-:W-:Y:S01]  /*10a00*/  BPT.TRAP 0x1 ;  /* 0x000000040000795c */ /* 0x000fe20000300000 */
.L_x_4225:
[----:B------:R-:W2:Y:S01]  /*10a10*/  S2R R0, SR_TID.X ;  /* 0x0000000000007919 */ /* 0x000ea20000002100 */
[----:B------:R-:W-:Y:S01]  /*10a20*/  IMAD.MOV.U32 R119, RZ, RZ, RZ ;  /* 0x000000ffff777224 */ /* 0x000fe200078e00ff */
[----:B--2---:R-:W-:-:S04]  /*10a30*/  LOP3.LUT R0, R0, 0x7f, RZ, 0xc0, !PT ;  /* 0x0000007f00007812 */ /* 0x004fc800078ec0ff */
[----:B------:R-:W-:Y:S01]  /*10a40*/  ISETP.NE.AND P1, PT, R0, RZ, PT ;  /* 0x000000ff0000720c */ /* 0x000fe20003f25270 */
[----:B-1----:R-:W-:-:S12]  /*10a50*/  @P2 BRA `(.L_x_4226) ;  /* 0x0000000000082947 */ /* 0x002fd80003800000 */
[----:B------:R-:W1:Y:S02]  /*10a60*/  SYNCS.PHASECHK.TRANS64.TRYWAIT P2, [R6+URZ+0x36830], R3 ;  /* 0x03683003060075a7 */ /* 0x000e64000804017f */
[----:B-1----:R-:W-:Y:S05]  /*10a70*/  @!P2 BRA `(.L_x_4227) ;  /* 0x0000015c0008a947 */ /* 0x002fea0003800000 */
.L_x_4226:
[----:B------:R-:W-:Y:S05]  /*10a80*/  WARPSYNC.ALL ;  /* 0x0000000000007948 */ /* 0x000fea0003800000 */
[----:B------:R-:W-:Y:S01]  /*10a90*/  VIADD R0, R16, 0x21400 ;  /* 0x0002140010007836 */ /* 0x000fe20000000000 */
[----:B------:R-:W-:Y:S01]  /*10aa0*/  R2UR UR20, R2 ;  /* 0x00000000021472ca */ /* 0x000fe200000e0000 */
[----:B01----:R-:W-:Y:S01]  /*10ab0*/  IMAD.MOV.U32 R3, RZ, RZ, 0x40000040 ;  /* 0x40000040ff037424 */ /* 0x003fe200078e00ff */
[----:B------:R-:W-:Y:S01]  /*10ac0*/  WARPGROUP.ARRIVE ;  /* 0x00000000000079c5 */ /* 0x000fe20000000000 */
[----:B------:R-:W-:Y:S01]  /*10ad0*/  UMOV UR5, 0x40000040 ;  /* 0x4000004000057882 */ /* 0x000fe20000000000 */
[----:B------:R-:W-:Y:S01]  /*10ae0*/  SHF.R.U32.HI R0, RZ, 0x4, R0 ;  /* 0x00000004ff007819 */ /* 0x000fe20000011600 */
[----:B------:R-:W-:Y:S01]  /*10af0*/  IMAD.MOV.U32 R5, RZ, RZ, 0x40000040 ;  /* 0x40000040ff057424 */ /* 0x000fe200078e00ff */
[----:B------:R-:W-:Y:S01]  /*10b00*/  R2UR UR7, R3 ;  /* 0x00000000030772ca */ /* 0x000fe200000e0000 */
[----:B------:R-:W-:Y:S01]  /*10b10*/  UMOV UR23, UR5 ;  /* 0x0000000500177c82 */ /* 0x000fe20008000000 */
[----:B------:R-:W-:Y:S01]  /*10b20*/  LOP3.LUT R0, R0, 0x3fff, RZ, 0xc0, !PT ;  /* 0x00003fff00007812 */ /* 0x000fe200078ec0ff */
[----:B------:R-:W-:Y:S01]  /*10b30*/  IMAD.U32 R21, RZ, RZ, UR5 ;  /* 0x00000005ff157e24 */ /* 0x000fe2000f8e00ff */
[----:B------:R-:W-:Y:S01]  /*10b40*/  UMOV UR9, UR23 ;  /* 0x0000001700097c82 */ /* 0x000fe20008000000 */
[----:B------:R-:W-:Y:S01]  /*10b50*/  IMAD.MOV.U32 R9, RZ, RZ, 0x40000040 ;  /* 0x40000040ff097424 */ /* 0x000fe200078e00ff */
[----:B------:R-:W-:Y:S01]  /*10b60*/  LOP3.LUT R218, R0, 0x10000, RZ, 0xfc, !PT ;  /* 0x0001000000da7812 */ /* 0x000fe200078efcff */
[----:B------:R-:W-:Y:S01]  /*10b70*/  ULOP3.LUT UR20, UR20, 0x10000, URZ, 0xfc, !UPT ;  /* 0x0001000014147892 */ /* 0x000fe2000f8efc3f */
[----:B------:R-:W-:Y:S01]  /*10b80*/  MOV R11, 0x40000040 ;  /* 0x40000040000b7802 */ /* 0x000fe20000000f00 */
[----:B------:R-:W-:Y:S01]  /*10b90*/  UMOV UR13, UR23 ;  /* 0x00000017000d7c82 */ /* 0x000fe20008000000 */
[----:B------:R-:W-:Y:S01]  /*10ba0*/  R2UR UR15, R9 ;  /* 0x00000000090f72ca */ /* 0x000fe200000e0000 */
[----:B------:R-:W-:Y:S01]  /*10bb0*/  IMAD R2, R215, 0xa80, R218 ;  /* 0x00000a80d7027824 */ /* 0x000fe200078e02da */
[----:B------:R-:W-:Y:S01]  /*10bc0*/  UMOV UR17, UR23 ;  /* 0x0000001700117c82 */ /* 0x000fe20008000000 */
[----:B------:R-:W-:Y:S01]  /*10bd0*/  IMAD.MOV.U32 R9, RZ, RZ, 0x40000040 ;  /* 0x40000040ff097424 */ /* 0x000fe200078e00ff */
[----:B------:R-:W-:Y:S01]  /*10be0*/  UMOV UR4, UR20 ;  /* 0x0000001400047c82 */ /* 0x000fe20008000000 */
[C---:B------:R-:W-:Y:S01]  /*10bf0*/  VIADD R8, R2.reuse, 0x180 ;  /* 0x0000018002087836 */ /* 0x040fe20000000000 */
[C---:B------:R-:W-:Y:S01]  /*10c00*/  R2UR UR6, R2.reuse ;  /* 0x00000000020672ca */ /* 0x040fe200000e0000 */
[----:B------:R-:W-:Y:S01]  /*10c10*/  UMOV UR22, UR4 ;  /* 0x0000000400167c82 */ /* 0x000fe20008000000 */
[----:B------:R-:W-:Y:S01]  /*10c20*/  IADD3 R4, R2, 0x80, RZ ;  /* 0x0000008002047810 */ /* 0x000fe20007ffe0ff */
[----:B------:R-:W-:Y:S01]  /*10c30*/  IMAD.U32 R20, RZ, RZ, UR4 ;  /* 0x00000004ff147e24 */ /* 0x000fe2000f8e00ff */
[----:B------:R-:W-:Y:S01]  /*10c40*/  UMOV UR8, UR22 ;  /* 0x0000001600087c82 */ /* 0x000fe20008000000 */
[----:B------:R-:W-:Y:S01]  /*10c50*/  R2UR UR14, R8 ;  /* 0x00000000080e72ca */ /* 0x000fe200000e0000 */
[----:B------:R-:W-:Y:S01]  /*10c60*/  UMOV UR12, UR22 ;  /* 0x00000016000c7c82 */ /* 0x000fe20008000000 */
[----:B------:R-:W-:Y:S01]  /*10c70*/  UMOV UR16, UR22 ;  /* 0x0000001600107c82 */ /* 0x000fe20008000000 */
[C---:B------:R-:W-:Y:S01]  /*10c80*/  IADD3 R10, R2.reuse, 0x280, RZ ;  /* 0x00000280020a7810 */ /* 0x040fe20007ffe0ff */
[----:B------:R-:W-:Y:S01]  /*10c90*/  VIADD R8, R2, 0x2 ;  /* 0x0000000202087836 */ /* 0x000fe20000000000 */
[----:B------:R-:W-:Y:S01]  /*10ca0*/  R2UR UR27, R9 ;  /* 0x00000000091b72ca */ /* 0x000fe200000e0000 */
[----:B------:R-:W-:Y:S01]  /*10cb0*/  UMOV UR25, 0x40000040 ;  /* 0x4000004000197882 */ /* 0x000fe20000000000 */
[----:B------:R-:W-:Y:S01]  /*10cc0*/  IMAD.MOV.U32 R9, RZ, RZ, 0x40000040 ;  /* 0x40000040ff097424 */ /* 0x000fe200078e00ff */
[----:B------:R-:W-:Y:S01]  /*10cd0*/  HGMMA.64x16x16.F32 R72, gdesc[UR4], RZ, !UPT, gsb0 ;  /* 0x00200000044879f0 */ /* 0x000fe2000c0008ff */
[----:B------:R-:W-:Y:S01]  /*10ce0*/  R2UR UR6, R4 ;  /* 0x00000000040672ca */ /* 0x000fe200000e0000 */
[----:B------:R-:W-:Y:S01]  /*10cf0*/  UMOV UR4, UR22 ;  /* 0x0000001600047c82 */ /* 0x000fe20008000000 */
[----:B------:R-:W-:Y:S01]  /*10d00*/  R2UR UR7, R5 ;  /* 0x00000000050772ca */ /* 0x000fe200000e0000 */
[----:B------:R-:W-:Y:S01]  /*10d10*/  UMOV UR5, UR23 ;  /* 0x0000001700057c82 */ /* 0x000fe20008000000 */
[----:B------:R-:W-:Y:S01]  /*10d20*/  IMAD.MOV.U32 R5, RZ, RZ, 0x40000040 ;  /* 0x40000040ff057424 */ /* 0x000fe200078e00ff */
[----:B------:R-:W-:Y:S01]  /*10d30*/  IADD3 R4, R2, 0x100, RZ ;  /* 0x0000010002047810 */ /* 0x000fe20007ffe0ff */
[----:B------:R0:W-:Y:S01]  /*10d40*/  STL.64 [R1], R20 ;  /* 0x0000001401007387 */ /* 0x0001e20000100a00 */
[----:B------:R-:W-:Y:S01]  /*10d50*/  R2UR UR26, R8 ;  /* 0x00000000081a72ca */ /* 0x000fe200000e0000 */
[----:B------:R-:W-:Y:S01]  /*10d60*/  VIADD R8, R2, 0x182 ;  /* 0x0000018202087836 */ /* 0x000fe20000000000 */
[----:B------:R-:W-:Y:S01]  /*10d70*/  R2UR UR10, R4 ;  /* 0x00000000040a72ca */ /* 0x000fe200000e0000 */
[----:B------:R-:W-:Y:S01]  /*10d80*/  VIADD R4, R2, 0x200 ;  /* 0x0000020002047836 */ /* 0x000fe20000000000 */
[----:B------:R-:W-:Y:S01]  /*10d90*/  R2UR UR11, R5 ;  /* 0x00000000050b72ca */ /* 0x000fe200000e0000 */
[----:B------:R-:W-:Y:S01]  /*10da0*/  IMAD.MOV.U32 R5, RZ, RZ, 0x40000040 ;  /* 0x40000040ff057424 */ /* 0x000fe200078e00ff */
[----:B------:R-:W-:-:S02]  /*10db0*/  P2R R14, PR, RZ, 0x2 ;  /* 0x00000002ff0e7803 */ /* 0x000fc40000000000 */
[----:B------:R-:W-:Y:S01]  /*10dc0*/  R2UR UR18, R4 ;  /* 0x00000000041272ca */ /* 0x000fe200000e0000 */
[----:B------:R-:W-:Y:S01]  /*10dd0*/  VIADD R4, R2, 0x300 ;  /* 0x0000030002047836 */ /* 0x000fe20000000000 */
[----:B------:R-:W-:Y:S01]  /*10de0*/  R2UR UR19, R5 ;  /* 0x00000000051372ca */ /* 0x000fe200000e0000 */
[----:B------:R-:W-:Y:S01]  /*10df0*/  IMAD.MOV.U32 R5, RZ, RZ, 0x40000040 ;  /* 0x40000040ff057424 */ /* 0x000fe200078e00ff */
[----:B------:R-:W-:Y:S01]  /*10e00*/  P2R R12, PR, RZ, 0x1 ;  /* 0x00000001ff0c7803 */ /* 0x000fe20000000000 */
[----:B0-----:R-:W-:Y:S01]  /*10e10*/  IMAD.U32 R21, RZ, RZ, UR25 ;  /* 0x00000019ff157e24 */ /* 0x001fe2000f8e00ff */
[----:B------:R-:W-:Y:S02]  /*10e20*/  WARPGROUP.DEPBAR.LE gsb0, 0x0 ;  /* 0x00008000000079c5 */ /* 0x000fe40000010000 */
[----:B------:R-:W-:-:S06]  /*10e30*/  WARPGROUP.ARRIVE ;  /* 0x00000000000079c5 */ /* 0x000fcc0000000000 */
[----:B------:R-:W-:Y:S01]  /*10e40*/  HGMMA.64x16x16.F32 R64, gdesc[UR4], RZ, !UPT, gsb0 ;  /* 0x00200000044079f0 */ /* 0x000fe2000c0008ff */
[----:B------:R-:W-:Y:S01]  /*10e50*/  R2UR UR6, R10 ;  /* 0x000000000a0672ca */ /* 0x000fe200000e0000 */
[----:B------:R-:W-:Y:S01]  /*10e60*/  UMOV UR4, UR22 ;  /* 0x0000001600047c82 */ /* 0x000fe20008000000 */
[----:B------:R-:W-:Y:S01]  /*10e70*/  R2UR UR7, R11 ;  /* 0x000000000b0772ca */ /* 0x000fe200000e0000 */
[----:B------:R-:W-:Y:S01]  /*10e80*/  UMOV UR5, UR23 ;  /* 0x0000001700057c82 */ /* 0x000fe20008000000 */
[----:B------:R-:W-:Y:S02]  /*10e90*/  IADD3 R10, R2, 0x282, RZ ;  /* 0x00000282020a7810 */ /* 0x000fe40007ffe0ff */
[----:B------:R-:W-:Y:S01]  /*10ea0*/  MOV R11, 0x40000040 ;  /* 0x40000040000b7802 */ /* 0x000fe20000000f00 */
[----:B------:R-:W-:Y:S02]  /*10eb0*/  WARPGROUP.DEPBAR.LE gsb0, 0x0 ;  /* 0x00008000000079c5 */ /* 0x000fe40000010000 */
[----:B------:R-:W-:-:S06]  /*10ec0*/  WARPGROUP.ARRIVE ;  /* 0x00000000000079c5 */ /* 0x000fcc0000000000 */
[----:B------:R-:W-:Y:S01]  /*10ed0*/  HGMMA.64x16x16.F32 R56, gdesc[UR8], RZ, !UPT, gsb0 ;  /* 0x00200000083879f0 */ /* 0x000fe2000c0008ff */
[----:B------:R-:W-:Y:S01]  /*10ee0*/  R2UR UR10, R4 ;  /* 0x00000000040a72ca */ /* 0x000fe200000e0000 */
[----:B------:R-:W-:Y:S01]  /*10ef0*/  UMOV UR8, UR22 ;  /* 0x0000001600087c82 */ /* 0x000fe20008000000 */
[----:B------:R-:W-:Y:S01]  /*10f00*/  R2UR UR11, R5 ;  /* 0x00000000050b72ca */ /* 0x000fe200000e0000 */
[----:B------:R-:W-:Y:S01]  /*10f10*/  UMOV UR9, UR23 ;  /* 0x0000001700097c82 */ /* 0x000fe20008000000 */
[----:B------:R-:W-:Y:S01]  /*10f20*/  IMAD.MOV.U32 R5, RZ, RZ, 0x40000040 ;  /* 0x40000040ff057424 */ /* 0x000fe200078e00ff */
[----:B------:R-:W-:Y:S01]  /*10f30*/  IADD3 R4, R2, 0x82, RZ ;  /* 0x0000008202047810 */ /* 0x000fe20007ffe0ff */
[----:B------:R-:W-:Y:S01]  /*10f40*/  UMOV UR23, UR25 ;  /* 0x0000001900177c82 */ /* 0x000fe20008000000 */
[----:B------:R-:W-:Y:S02]  /*10f50*/  WARPGROUP.DEPBAR.LE gsb0, 0x0 ;  /* 0x00008000000079c5 */ /* 0x000fe40000010000 */
[----:B------:R-:W-:-:S06]  /*10f60*/  WARPGROUP.ARRIVE ;  /* 0x00000000000079c5 */ /* 0x000fcc0000000000 */
[----:B------:R-:W-:Y:S01]  /*10f70*/  HGMMA.64x16x16.F32 R48, gdesc[UR12], RZ, !UPT, gsb0 ;  /* 0x002000000c3079f0 */ /* 0x000fe2000c0008ff */
[----:B------:R-:W-:Y:S01]  /*10f80*/  UIADD3 UR12, UR20, 0x2, URZ ;  /* 0x00000002140c7890 */ /* 0x000fe2000fffe03f */
[----:B------:R-:W-:-:S06]  /*10f90*/  UMOV UR13, UR23 ;  /* 0x00000017000d7c82 */ /* 0x000fcc0008000000 */
[----:B------:R-:W-:Y:S02]  /*10fa0*/  UMOV UR24, UR12 ;  /* 0x0000000c00187c82 */ /* 0x000fe40008000000 */
[----:B------:R-:W-:Y:S01]  /*10fb0*/  UMOV UR22, UR24 ;  /* 0x0000001800167c82 */ /* 0x000fe20008000000 */
[----:B------:R-:W-:Y:S01]  /*10fc0*/  IMAD.U32 R20, RZ, RZ, UR24 ;  /* 0x00000018ff147e24 */ /* 0x000fe2000f8e00ff */
[----:B------:R-:W-:-:S04]  /*10fd0*/  UMOV UR12, UR22 ;  /* 0x00000016000c7c82 */ /* 0x000fc80008000000 */
[----:B------:R0:W-:Y:S01]  /*10fe0*/  STL.64 [R1+0x48], R20 ;  /* 0x0000481401007387 */ /* 0x0001e20000100a00 */
        /* <DEDUP_REMOVED lines=33> */
[----:B------:R-:W-:Y:S01]  /*11200*/  HGMMA.64x16x16.F32 R72, gdesc[UR24], R72, gsb0 ;  /* 0x00200000184879f0 */ /* 0x000fe20008000848 */
[----:B------:R-:W-:Y:S01]  /*11210*/  R2UR UR26, R8 ;  /* 0x00000000081a72ca */ /* 0x000fe200000e0000 */
[----:B------:R-:W-:Y:S01]  /*11220*/  UMOV UR25, 0x40000040 ;  /* 0x4000004000197882 */ /* 0x000fe20000000000 */
[----:B------:R-:W-:Y:S01]  /*11230*/  R2UR UR27, R9 ;  /* 0x00000000091b72ca */ /* 0x000fe200000e0000 */
[----:B------:R-:W-:Y:S02]  /*11240*/  VIADD R8, R2, 0x184 ;  /* 0x0000018402087836 */ /* 0x000fe40000000000 */
[----:B------:R-:W-:Y:S02]  /*11250*/  IMAD.MOV.U32 R9, RZ, RZ, 0x40000040 ;  /* 0x40000040ff097424 */ /* 0x000fe400078e00ff */
        /* <DEDUP_REMOVED lines=22> */
[----:B------:R-:W-:Y:S01]  /*113c0*/  HGMMA.64x16x16.F32 R48, gdesc[UR16], R48, gsb0 ;  /* 0x00200000103079f0 */ /* 0x000fe20008000830 */
[----:B------:R-:W-:Y:S01]  /*113d0*/  R2UR UR18, R8 ;  /* 0x00000000081272ca */ /* 0x000fe200000e0000 */
[----:B------:R-:W-:Y:S01]  /*113e0*/  UMOV UR17, UR23 ;  /* 0x0000001700117c82 */ /* 0x000fe20008000000 */
[----:B------:R-:W-:Y:S01]  /*113f0*/  R2UR UR19, R9 ;  /* 0x00000000091372ca */ /* 0x000fe200000e0000 */
        /* <DEDUP_REMOVED lines=14> */
[----:B------:R-:W-:Y:S01]  /*114e0*/  UMOV UR4, UR22 ;  /* 0x0000001600047c82 */ /* 0x000fe20008000000 */
[----:B------:R-:W-:-:S03]  /*114f0*/  UMOV UR16, UR22 ;  /* 0x0000001600107c82 */ /* 0x000fc60008000000 */
        /* <DEDUP_REMOVED lines=206> */
[----:B------:R-:W-:Y:S01]  /*121e0*/  UMOV UR16, UR22 ;  /* 0x0000001600107c82 */ /* 0x000fe20008000000 */
[----:B------:R-:W-:Y:S01]  /*121f0*/  UIADD3 UR52, UR20, 0x406, URZ ;  /* 0x0000040614347890 */ /* 0x000fe2000fffe03f */
[----:B------:R-:W-:Y:S01]  /*12200*/  UMOV UR53, 0x40000040 ;  /* 0x4000004000357882 */ /* 0x000fe20000000000 */
[----:B------:R-:W-:Y:S01]  /*12210*/  UIADD3 UR48, UR20, 0x800, URZ ;  /* 0x0000080014307890 */ /* 0x000fe2000fffe03f */
[----:B------:R0:W-:Y:S01]  /*12220*/  STL.64 [R1+0x28], R20 ;  /* 0x0000281401007387 */ /* 0x0001e20000100a00 */
[----:B------:R-:W-:Y:S01]  /*12230*/  UMOV UR49, 0x40000040 ;  /* 0x4000004000317882 */ /* 0x000fe20000000000 */
[----:B------:R-:W-:Y:S01]  /*12240*/  UIADD3 UR44, UR20, 0x802, URZ ;  /* 0x00000802142c7890 */ /* 0x000fe2000fffe03f */
[----:B------:R-:W-:Y:S01]  /*12250*/  UMOV UR45, 0x40000040 ;  /* 0x40000040002d7882 */ /* 0x000fe20000000000 */
[----:B------:R-:W-:Y:S01]  /*12260*/  UIADD3 UR40, UR20, 0x804, URZ ;  /* 0x0000080414287890 */ /* 0x000fe2000fffe03f */
[----:B------:R-:W2:Y:S01]  /*12270*/  LDL R0, [R1+0x90] ;  /* 0x0000900001007983 */ /* 0x000ea20000100800 */
[----:B------:R-:W-:-:S02]  /*12280*/  WARPGROUP.DEPBAR.LE gsb0, 0x0 ;  /* 0x00008000000079c5 */ /* 0x000fc40000010000 */
        /* <DEDUP_REMOVED lines=21> */
[----:B------:R-:W-:Y:S02]  /*123e0*/  WARPGROUP.DEPBAR.LE gsb0, 0x0 ;  /* 0x00008000000079c5 */ /* 0x000fe40000010000 */
[----:B------:R-:W-:Y:S01]  /*123f0*/  WARPGROUP.ARRIVE ;  /* 0x00000000000079c5 */ /* 0x000fe20000000000 */
[C---:B------:R-:W-:Y:S01]  /*12400*/  VIADD R8, R2.reuse, 0x504 ;  /* 0x0000050402087836 */ /* 0x040fe20000000000 */
[----:B------:R-:W-:Y:S01]  /*12410*/  IADD3 R10, R2, 0x604, RZ ;  /* 0x00000604020a7810 */ /* 0x000fe20007ffe0ff */
[----:B------:R-:W-:Y:S01]  /*12420*/  UMOV UR41, 0x40000040 ;  /* 0x4000004000297882 */ /* 0x000fe20000000000 */
[----:B------:R-:W-:Y:S01]  /*12430*/  MOV R11, 0x40000040 ;  /* 0x40000040000b7802 */ /* 0x000fe20000000f00 */
[----:B------:R-:W-:Y:S01]  /*12440*/  UIADD3 UR36, UR20, 0x806, URZ ;  /* 0x0000080614247890 */ /* 0x000fe2000fffe03f */
[----:B------:R-:W-:Y:S01]  /*12450*/  HGMMA.64x16x16.F32 R64, gdesc[UR4], R64, gsb0 ;  /* 0x00200000044079f0 */ /* 0x000fe20008000840 */
[----:B------:R-:W-:Y:S01]  /*12460*/  R2UR UR6, R4 ;  /* 0x00000000040672ca */ /* 0x000fe200000e0000 */
[----:B------:R-:W-:Y:S01]  /*12470*/  UMOV UR4, UR22 ;  /* 0x0000001600047c82 */ /* 0x000fe20008000000 */
[----:B------:R-:W-:Y:S01]  /*12480*/  R2UR UR7, R5 ;  /* 0x00000000050772ca */ /* 0x000fe200000e0000 */
[----:B------:R-:W-:Y:S01]  /*12490*/  UMOV UR5, UR23 ;  /* 0x0000001700057c82 */ /* 0x000fe20008000000 */
[----:B------:R-:W-:-:S02]  /*124a0*/  VIADD R4, R2, 0x682 ;  /* 0x0000068202047836 */ /* 0x000fc40000000000 */
[----:B------:R-:W-:Y:S01]  /*124b0*/  IMAD.MOV.U32 R5, RZ, RZ, 0x40000040 ;  /* 0x40000040ff057424 */ /* 0x000fe200078e00ff */
[----:B------:R-:W-:Y:S01]  /*124c0*/  UMOV UR37, 0x40000040 ;  /* 0x4000004000257882 */ /* 0x000fe20000000000 */
[----:B------:R-:W-:Y:S01]  /*124d0*/  MOV R3, 0x40000040 ;  /* 0x4000004000037802 */ /* 0x000fe20000000f00 */
        /* <DEDUP_REMOVED lines=9> */
[----:B------:R-:W-:Y:S01]  /*12570*/  WARPGROUP.ARRIVE ;  /* 0x00000000000079c5 */ /* 0x000fe20000000000 */
[----:B------:R-:W-:-:S05]  /*12580*/  IADD3 R4, R2, 0x404, RZ ;  /* 0x0000040402047810 */ /* 0x000fca0007ffe0ff */
[----:B------:R-:W-:Y:S03]  /*12590*/  HGMMA.64x16x16.F32 R48, gdesc[UR16], R48, gsb0 ;  /* 0x00200000103079f0 */ /* 0x000fe60008000830 */
[----:B------:R-:W-:Y:S02]  /*125a0*/  WARPGROUP.DEPBAR.LE gsb0, 0x0 ;  /* 0x00008000000079c5 */ /* 0x000fe40000010000 */
[----:B------:R-:W-:-:S06]  /*125b0*/  WARPGROUP.ARRIVE ;  /* 0x00000000000079c5 */ /* 0x000fcc0000000000 */
[----:B------:R-:W-:Y:S01]  /*125c0*/  HGMMA.64x16x16.F32 R40, gdesc[UR4], R40, gsb0 ;  /* 0x00200000042879f0 */ /* 0x000fe20008000828 */
[----:B------:R-:W-:-:S07]  /*125d0*/  UIADD3 UR4, UR20, 0x404, URZ ;  /* 0x0000040414047890 */ /* 0x000fce000fffe03f */
[----:B------:R-:W-:Y:S01]  /*125e0*/  UMOV UR24, UR4 ;  /* 0x0000000400187c82 */ /* 0x000fe20008000000 */
[----:B------:R-:W-:Y:S02]  /*125f0*/  WARPGROUP.DEPBAR.LE gsb0, 0x0 ;  /* 0x00008000000079c5 */ /* 0x000fe40000010000 */
[----:B------:R-:W-:Y:S01]  /*12600*/  WARPGROUP.ARRIVE ;  /* 0x00000000000079c5 */ /* 0x000fe20000000000 */
[----:B------:R-:W-:Y:S01]  /*12610*/  IMAD.MOV.U32 R5, RZ, RZ, 0x40000040 ;  /* 0x40000040ff057424 */ /* 0x000fe200078e00ff */
[----:B------:R-:W-:Y:S01]  /*12620*/  R2UR UR6, R4 ;  /* 0x00000000040672ca */ /* 0x000fe200000e0000 */
[----:B------:R-:W-:Y:S01]  /*12630*/  UMOV UR22, UR24 ;  /* 0x0000001800167c82 */ /* 0x000fe20008000000 */
[----:B------:R-:W-:Y:S01]  /*12640*/  UMOV UR23, UR25 ;  /* 0x0000001900177c82 */ /* 0x000fe20008000000 */
[----:B------:R-:W-:Y:S01]  /*12650*/  IMAD.MOV.U32 R9, RZ, RZ, 0x40000040 ;  /* 0x40000040ff097424 */ /* 0x000fe200078e00ff */
[----:B------:R-:W-:Y:S01]  /*12660*/  HGMMA.64x16x16.F32 R32, gdesc[UR8], R32, gsb0 ;  /* 0x00200000082079f0 */ /* 0x000fe20008000820 */
[----:B------:R-:W-:Y:S01]  /*12670*/  R2UR UR18, R8 ;  /* 0x00000000081272ca */ /* 0x000fe200000e0000 */
[----:B------:R-:W-:Y:S01]  /*12680*/  IMAD.U32 R20, RZ, RZ, UR24 ;  /* 0x00000018ff147e24 */ /* 0x000fe2000f8e00ff */
[----:B------:R-:W-:-:S02]  /*12690*/  WARPGROUP.DEPBAR.LE gsb0, 0x0 ;  /* 0x00008000000079c5 */ /* 0x000fc40000010000 */
[----:B------:R-:W-:-:S06]  /*126a0*/  WARPGROUP.ARRIVE ;  /* 0x00000000000079c5 */ /* 0x000fcc0000000000 */
[----:B------:R-:W-:Y:S03]  /*126b0*/  HGMMA.64x16x16.F32 R24, gdesc[UR12], R24, gsb0 ;  /* 0x002000000c1879f0 */ /* 0x000fe60008000818 */
[----:B------:R-:W-:Y:S02]  /*126c0*/  WARPGROUP.DEPBAR.LE gsb0, 0x0 ;  /* 0x00008000000079c5 */ /* 0x000fe40000010000 */
[----:B------:R-:W-:-:S06]  /*126d0*/  WARPGROUP.ARRIVE ;  /* 0x00000000000079c5 */ /* 0x000fcc0000000000 */
[----:B------:R-:W-:Y:S01]  /*126e0*/  HGMMA.64x16x16.F32 R72, gdesc[UR24], R72, gsb0 ;  /* 0x00200000184879f0 */ /* 0x000fe20008000848 */
[----:B------:R-:W-:Y:S01]  /*126f0*/  R2UR UR7, R5 ;  /* 0x00000000050772ca */ /* 0x000fe200000e0000 */
[----:B------:R-:W-:Y:S01]  /*12700*/  UMOV UR4, UR22 ;  /* 0x0000001600047c82 */ /* 0x000fe20008000000 */
[----:B------:R-:W-:Y:S01]  /*12710*/  UMOV UR5, UR23 ;  /* 0x0000001700057c82 */ /* 0x000fe20008000000 */
[----:B------:R-:W-:Y:S01]  /*12720*/  IMAD.MOV.U32 R5, RZ, RZ, 0x40000040 ;  /* 0x40000040ff057424 */ /* 0x000fe200078e00ff */
[----:B------:R-:W-:Y:S02]  /*12730*/  WARPGROUP.DEPBAR.LE gsb0, 0x0 ;  /* 0x00008000000079c5 */ /* 0x000fe40000010000 */
[----:B------:R-:W-:-:S07]  /*12740*/  WARPGROUP.ARRIVE ;  /* 0x00000000000079c5 */ /* 0x000fce0000000000 */
[----:B------:R-:W-:Y:S01]  /*12750*/  HGMMA.64x16x16.F32 R64, gdesc[UR4], R64, gsb0 ;  /* 0x00200000044079f0 */ /* 0x000fe20008000840 */
        /* <DEDUP_REMOVED lines=8> */
[----:B------:R-:W-:Y:S01]  /*127e0*/  R2UR UR19, R9 ;  /* 0x00000000091372ca */ /* 0x000fe200000e0000 */
[----:B------:R-:W-:Y:S01]  /*127f0*/  UMOV UR16, UR22 ;  /* 0x0000001600107c82 */ /* 0x000fe20008000000 */
[----:B------:R-:W-:Y:S01]  /*12800*/  UMOV UR17, UR23 ;  /* 0x0000001700117c82 */ /* 0x000fe20008000000 */
[----:B------:R-:W-:Y:S01]  /*12810*/  VIADD R4, R2, 0x584 ;  /* 0x0000058402047836 */ /* 0x000fe20000000000 */
[----:B------:R-:W-:Y:S02]  /*12820*/  WARPGROUP.DEPBAR.LE gsb0, 0x0 ;  /* 0x00008000000079c5 */ /* 0x000fe40000010000 */
[----:B------:R-:W-:-:S07]  /*12830*/  WARPGROUP.ARRIVE ;  /* 0x00000000000079c5 */ /* 0x000fce0000000000 */
[----:B------:R-:W-:Y:S01]  /*12840*/  HGMMA.64x16x16.F32 R48, gdesc[UR16], R48, gsb0 ;  /* 0x00200000103079f0 */ /* 0x000fe20008000830 */
[----:B------:R-:W-:Y:S01]  /*12850*/  IMAD.MOV.U32 R5, RZ, RZ, 0x40000040 ;  /* 0x40000040ff057424 */ /* 0x000fe200078e00ff */
[----:B------:R-:W-:-:S04]  /*12860*/  R2UR UR6, R4 ;  /* 0x00000000040672ca */ /* 0x000fc800000e0000 */
        /* <DEDUP_REMOVED lines=315> */
[----:B--2---:R-:W-:-:S04]  /*13c20*/  IMAD.IADD R10, R0, 0x1, R153 ;  /* 0x00000001000a7824 */ /* 0x004fc800078e0299 */
[----:B------:R-:W-:-:S05]  /*13c30*/  IMAD R10, R155, -0x70, R10 ;  /* 0xffffff909b0a7824 */ /* 0x000fca00078e020a */
[C---:B------:R-:W-:Y:S02]  /*13c40*/  ISETP.GT.AND P2, PT, R10.reuse, RZ, PT ;  /* 0x000000ff0a00720c */ /* 0x040fe40003f44270 */
[C---:B------:R-:W-:Y:S02]  /*13c50*/  ISETP.GT.AND P3, PT, R10.reuse, 0x1, PT ;  /* 0x000000010a00780c */ /* 0x040fe40003f64270 */
[----:B------:R-:W-:Y:S02]  /*13c60*/  ISETP.GT.AND P4, PT, R10, 0x8, PT ;  /* 0x000000080a00780c */ /* 0x000fe40003f84270 */
[----:B------:R-:W-:Y:S01]  /*13c70*/  FSEL R89, R72, -INF , P2 ;  /* 0xff80000048597808 */ /* 0x000fe20001000000 */
[----:B------:R-:W-:Y:S02]  /*13c80*/  WARPGROUP.DEPBAR.LE gsb0, 0x0 ;  /* 0x00008000000079c5 */ /* 0x000fe40000010000 */
[----:B------:R-:W-:-:S06]  /*13c90*/  WARPGROUP.ARRIVE ;  /* 0x00000000000079c5 */ /* 0x000fcc0000000000 */
[----:B------:R-:W-:Y:S01]  /*13ca0*/  HGMMA.64x16x16.F32 R32, gdesc[UR8], R32, gsb0 ;  /* 0x00200000082079f0 */ /* 0x000fe20008000820 */
[----:B------:R-:W-:Y:S02]  /*13cb0*/  FSEL R8, R73, -INF , P3 ;  /* 0xff80000049087808 */ /* 0x000fe40001800000 */
[----:B------:R-:W-:Y:S02]  /*13cc0*/  ISETP.GT.AND P5, PT, R10, 0x9, PT ;  /* 0x000000090a00780c */ /* 0x000fe40003fa4270 */
[----:B------:R-:W-:Y:S02]  /*13cd0*/  FSEL R87, R76, -INF , P4 ;  /* 0xff8000004c577808 */ /* 0x000fe40002000000 */
[----:B------:R-:W-:Y:S02]  /*13ce0*/  FMNMX.FTZ R0, R89, R8, !PT ;  /* 0x0000000859007209 */ /* 0x000fe40007810000 */
[----:B------:R-:W-:Y:S02]  /*13cf0*/  FSEL R77, R77, -INF , P5 ;  /* 0xff8000004d4d7808 */ /* 0x000fe40002800000 */
[----:B------:R-:W-:-:S02]  /*13d00*/  ISETP.GT.AND P6, PT, R10, 0x10, PT ;  /* 0x000000100a00780c */ /* 0x000fc40003fc4270 */
[----:B------:R-:W-:Y:S02]  /*13d10*/  FMNMX.FTZ R0, R87, R0, !PT ;  /* 0x0000000057007209 */ /* 0x000fe40007810000 */
[----:B------:R-:W-:Y:S02]  /*13d20*/  FSEL R75, R75, -INF , P3 ;  /* 0xff8000004b4b7808 */ /* 0x000fe40001800000 */
[----:B------:R-:W-:Y:S02]  /*13d30*/  ISETP.GT.AND P3, PT, R10, 0x11, PT ;  /* 0x000000110a00780c */ /* 0x000fe40003f64270 */
[----:B------:R-:W-:Y:S02]  /*13d40*/  FSEL R101, R64, -INF , P6 ;  /* 0xff80000040657808 */ /* 0x000fe40003000000 */
[----:B------:R-:W-:Y:S02]  /*13d50*/  FMNMX.FTZ R0, R77, R0, !PT ;  /* 0x000000004d007209 */ /* 0x000fe40007810000 */
[----:B------:R-:W-:-:S02]  /*13d60*/  FSEL R9, R78, -INF , P4 ;  /* 0xff8000004e097808 */ /* 0x000fc40002000000 */
[C---:B------:R-:W-:Y:S02]  /*13d70*/  ISETP.GT.AND P4, PT, R10.reuse, 0x18, PT ;  /* 0x000000180a00780c */ /* 0x040fe40003f84270 */
[----:B------:R-:W-:Y:S02]  /*13d80*/  FSEL R93, R65, -INF , P3 ;  /* 0xff800000415d7808 */ /* 0x000fe40001800000 */
[----:B------:R-:W-:Y:S02]  /*13d90*/  FMNMX.FTZ R0, R101, R0, !PT ;  /* 0x0000000065007209 */ /* 0x000fe40007810000 */
[----:B------:R-:W-:Y:S02]  /*13da0*/  FSEL R79, R79, -INF , P5 ;  /* 0xff8000004f4f7808 */ /* 0x000fe40002800000 */
[----:B------:R-:W-:Y:S02]  /*13db0*/  ISETP.GT.AND P5, PT, R10, 0x19, PT ;  /* 0x000000190a00780c */ /* 0x000fe40003fa4270 */
[----:B------:R-:W-:-:S02]  /*13dc0*/  FSEL R97, R68, -INF , P4 ;  /* 0xff80000044617808 */ /* 0x000fc40002000000 */
[----:B------:R-:W-:Y:S01]  /*13dd0*/  FMNMX.FTZ R0, R93, R0, !PT ;  /* 0x000000005d007209 */ /* 0x000fe20007810000 */
[----:B------:R-:W-:Y:S01]  /*13de0*/  VIADD R2, R2, 0xa06 ;  /* 0x00000a0602027836 */ /* 0x000fe20000000000 */
[----:B------:R-:W-:Y:S02]  /*13df0*/  FSEL R7, R74, -INF , P2 ;  /* 0xff8000004a077808 */ /* 0x000fe40001000000 */
[----:B------:R-:W-:Y:S02]  /*13e00*/  ISETP.GT.AND P2, PT, R10, 0x20, PT ;  /* 0x000000200a00780c */ /* 0x000fe40003f44270 */
[----:B------:R-:W-:Y:S02]  /*13e10*/  FSEL R73, R69, -INF , P5 ;  /* 0xff80000045497808 */ /* 0x000fe40002800000 */
[----:B------:R-:W-:Y:S02]  /*13e20*/  FMNMX.FTZ R0, R97, R0, !PT ;  /* 0x0000000061007209 */ /* 0x000fe40007810000 */
[----:B------:R-:W-:-:S02]  /*13e30*/  R2UR UR7, R3 ;  /* 0x00000000030772ca */ /* 0x000fc400000e0000 */
[----:B------:R-:W-:Y:S02]  /*13e40*/  R2UR UR6, R2 ;  /* 0x00000000020672ca */ /* 0x000fe400000e0000 */
[----:B------:R-:W-:Y:S02]  /*13e50*/  FSEL R3, R66, -INF , P6 ;  /* 0xff80000042037808 */ /* 0x000fe40003000000 */
[----:B------:R-:W-:Y:S02]  /*13e60*/  ISETP.GT.AND P6, PT, R10, 0x21, PT ;  /* 0x000000210a00780c */ /* 0x000fe40003fc4270 */
[----:B------:R-:W-:Y:S02]  /*13e70*/  FSEL R95, R56, -INF , P2 ;  /* 0xff800000385f7808 */ /* 0x000fe40001000000 */
[----:B------:R-:W-:Y:S02]  /*13e80*/  FMNMX.FTZ R0, R73, R0, !PT ;  /* 0x0000000049007209 */ /* 0x000fe40007810000 */
[----:B------:R-:W-:Y:S01]  /*13e90*/  FSEL R71, R71, -INF , P5 ;  /* 0xff80000047477808 */ /* 0x000fe20002800000 */
[----:B------:R-:W-:-:S02]  /*13ea0*/  WARPGROUP.DEPBAR.LE gsb0, 0x0 ;  /* 0x00008000000079c5 */ /* 0x000fc40000010000 */
[----:B------:R-:W-:Y:S02]  /*13eb0*/  ISETP.GT.AND P5, PT, R10, 0x28, PT ;  /* 0x000000280a00780c */ /* 0x000fe40003fa4270 */
[----:B------:R-:W-:Y:S02]  /*13ec0*/  FSEL R91, R57, -INF , P6 ;  /* 0xff800000395b7808 */ /* 0x000fe40003000000 */
[----:B------:R-:W-:Y:S01]  /*13ed0*/  FMNMX.FTZ R0, R95, R0, !PT ;  /* 0x000000005f007209 */ /* 0x000fe20007810000 */
[----:B------:R-:W-:Y:S01]  /*13ee0*/  WARPGROUP.ARRIVE ;  /* 0x00000000000079c5 */ /* 0x000fe20000000000 */
[----:B------:R-:W-:Y:S02]  /*13ef0*/  FSEL R11, R70, -INF , P4 ;  /* 0xff800000460b7808 */ /* 0x000fe40002000000 */
[----:B------:R-:W-:Y:S02]  /*13f00*/  ISETP.GT.AND P4, PT, R10, 0x29, PT ;  /* 0x000000290a00780c */ /* 0x000fe40003f84270 */
[----:B------:R-:W-:-:S02]  /*13f10*/  FSEL R85, R60, -INF , P5 ;  /* 0xff8000003c557808 */ /* 0x000fc40002800000 */
[----:B------:R-:W-:Y:S01]  /*13f20*/  FMNMX.FTZ R0, R91, R0, !PT ;  /* 0x000000005b007209 */ /* 0x000fe20007810000 */
[----:B------:R-:W-:Y:S01]  /*13f30*/  UMOV UR4, UR36 ;  /* 0x0000002400047c82 */ /* 0x000fe20008000000 */
[----:B------:R-:W-:Y:S01]  /*13f40*/  UMOV UR5, UR37 ;  /* 0x0000002500057c82 */ /* 0x000fe20008000000 */
[----:B------:R-:W-:Y:S01]  /*13f50*/  FSEL R67, R67, -INF , P3 ;  /* 0xff80000043437808 */ /* 0x000fe20001800000 */
[----:B------:R-:W-:Y:S01]  /*13f60*/  HGMMA.64x16x16.F32 R24, gdesc[UR4], R24, gsb0 ;  /* 0x00200000041879f0 */ /* 0x000fe20008000818 */
[----:B------:R-:W-:Y:S01]  /*13f70*/  ISETP.GT.AND P3, PT, R10, 0x30, PT ;  /* 0x000000300a00780c */ /* 0x000fe20003f64270 */
[----:B------:R0:W-:Y:S01]  /*13f80*/  STL.64 [R1+0x20], R20 ;  /* 0x0000201401007387 */ /* 0x0001e20000100a00 */
[----:B------:R-:W-:Y:S01]  /*13f90*/  FSEL R81, R61, -INF , P4 ;  /* 0xff8000003d517808 */ /* 0x000fe20002000000 */
[----:B------:R-:W-:Y:S01]  /*13fa0*/  ULDC UR4, c[0x0][0x988] ;  /* 0x0002620000047ab9 */ /* 0x000fe20000000800 */
[----:B------:R-:W-:Y:S02]  /*13fb0*/  FMNMX.FTZ R0, R85, R0, !PT ;  /* 0x0000000055007209 */ /* 0x000fe40007810000 */
[----:B------:R-:W-:-:S02]  /*13fc0*/  FSEL R13, R58, -INF , P2 ;  /* 0xff8000003a0d7808 */ /* 0x000fc40001000000 */
[----:B------:R-:W-:Y:S02]  /*13fd0*/  ISETP.GT.AND P2, PT, R10, 0x31, PT ;  /* 0x000000310a00780c */ /* 0x000fe40003f44270 */
[----:B------:R-:W-:Y:S02]  /*13fe0*/  FSEL R65, R48, -INF , P3 ;  /* 0xff80000030417808 */ /* 0x000fe40001800000 */
[----:B------:R-:W-:Y:S02]  /*13ff0*/  FMNMX.FTZ R0, R81, R0, !PT ;  /* 0x0000000051007209 */ /* 0x000fe40007810000 */
[----:B------:R-:W-:Y:S02]  /*14000*/  FSEL R59, R59, -INF , P6 ;  /* 0xff8000003b3b7808 */ /* 0x000fe40003000000 */
[----:B------:R-:W-:Y:S02]  /*14010*/  ISETP.GT.AND P6, PT, R10, 0x38, PT ;  /* 0x000000380a00780c */ /* 0x000fe40003fc4270 */
[----:B------:R-:W-:-:S02]  /*14020*/  FSEL R49, R49, -INF , P2 ;  /* 0xff80000031317808 */ /* 0x000fc40001000000 */
[----:B------:R-:W-:Y:S02]  /*14030*/  FMNMX.FTZ R0, R65, R0, !PT ;  /* 0x0000000041007209 */ /* 0x000fe40007810000 */
[----:B------:R-:W-:Y:S02]  /*14040*/  FSEL R15, R62, -INF , P5 ;  /* 0xff8000003e0f7808 */ /* 0x000fe40002800000 */
[----:B------:R-:W-:Y:S02]  /*14050*/  ISETP.GT.AND P5, PT, R10, 0x39, PT ;  /* 0x000000390a00780c */ /* 0x000fe40003fa4270 */
[----:B------:R-:W-:Y:S02]  /*14060*/  FSEL R57, R52, -INF , P6 ;  /* 0xff80000034397808 */ /* 0x000fe40003000000 */
[----:B------:R-:W-:Y:S02]  /*14070*/  FMNMX.FTZ R0, R49, R0, !PT ;  /* 0x0000000031007209 */ /* 0x000fe40007810000 */
[----:B------:R-:W-:-:S02]  /*14080*/  FSEL R63, R63, -INF , P4 ;  /* 0xff8000003f3f7808 */ /* 0x000fc40002000000 */
[----:B------:R-:W-:Y:S02]  /*14090*/  ISETP.GT.AND P4, PT, R10, 0x40, PT ;  /* 0x000000400a00780c */ /* 0x000fe40003f84270 */
[----:B------:R-:W-:Y:S02]  /*140a0*/  FSEL R53, R53, -INF , P5 ;  /* 0xff80000035357808 */ /* 0x000fe40002800000 */
[----:B------:R-:W-:Y:S02]  /*140b0*/  FMNMX.FTZ R0, R57, R0, !PT ;  /* 0x0000000039007209 */ /* 0x000fe40007810000 */
[----:B0-----:R-:W-:Y:S02]  /*140c0*/  FSEL R21, R50, -INF , P3 ;  /* 0xff80000032157808 */ /* 0x001fe40001800000 */
[----:B------:R-:W-:Y:S02]  /*140d0*/  ISETP.GT.AND P3, PT, R10, 0x41, PT ;  /* 0x000000410a00780c */ /* 0x000fe40003f64270 */
[----:B------:R-:W-:-:S02]  /*140e0*/  FSEL R61, R40, -INF , P4 ;  /* 0xff800000283d7808 */ /* 0x000fc40002000000 */
[----:B------:R-:W-:Y:S02]  /*140f0*/  FMNMX.FTZ R0, R53, R0, !PT ;  /* 0x0000000035007209 */ /* 0x000fe40007810000 */
[----:B------:R-:W-:Y:S02]  /*14100*/  FSEL R51, R51, -INF , P2 ;  /* 0xff80000033337808 */ /* 0x000fe40001000000 */
[C---:B------:R-:W-:Y:S02]  /*14110*/  ISETP.GT.AND P2, PT, R10.reuse, 0x48, PT ;  /* 0x000000480a00780c */ /* 0x040fe40003f44270 */
[----:B------:R-:W-:Y:S02]  /*14120*/  FSEL R69, R41, -INF , P3 ;  /* 0xff80000029457808 */ /* 0x000fe40001800000 */
[----:B------:R-:W-:Y:S02]  /*14130*/  FMNMX.FTZ R0, R61, R0, !PT ;  /* 0x000000003d007209 */ /* 0x000fe40007810000 */
[----:B------:R-:W-:-:S02]  /*14140*/  ISETP.GT.AND P1, PT, R10, 0x49, PT ;  /* 0x000000490a00780c */ /* 0x000fc40003f24270 */
[----:B------:R-:W-:Y:S02]  /*14150*/  FSEL R83, R44, -INF , P2 ;  /* 0xff8000002c537808 */ /* 0x000fe40001000000 */
[----:B------:R-:W-:Y:S02]  /*14160*/  FMNMX.FTZ R0, R69, R0, !PT ;  /* 0x0000000045007209 */ /* 0x000fe40007810000 */
[C---:B------:R-:W-:Y:S02]  /*14170*/  ISETP.GT.AND P0, PT, R10.reuse, 0x50, PT ;  /* 0x000000500a00780c */ /* 0x040fe40003f04270 */
        /* <DEDUP_REMOVED lines=9> */
[----:B------:R-:W-:Y:S02]  /*14210*/  ISETP.GT.AND P2, PT, R10, 0x59, PT ;  /* 0x000000590a00780c */ /* 0x000fe40003f44270 */
[----:B------:R-:W-:Y:S02]  /*14220*/  FSEL R107, R36, -INF , P0 ;  /* 0xff800000246b7808 */ /* 0x000fe40000000000 */
[----:B------:R-:W-:Y:S02]  /*14230*/  FMNMX.FTZ R0, R105, R0, !PT ;  /* 0x0000000069007209 */ /* 0x000fe40007810000 */
[----:B------:R-:W-:Y:S02]  /*14240*/  FSEL R43, R43, -INF , P3 ;  /* 0xff8000002b2b7808 */ /* 0x000fe40001800000 */
[----:B------:R-:W-:Y:S02]  /*14250*/  FSEL R109, R37, -INF , P2 ;  /* 0xff800000256d7808 */ /* 0x000fe40001000000 */
[----:B------:R-:W-:-:S02]  /*14260*/  FMNMX.FTZ R0, R107, R0, !PT ;  /* 0x000000006b007209 */ /* 0x000fc40007810000 */
[----:B------:R-:W-:Y:S01]  /*14270*/  ISETP.GT.AND P3, PT, R10, 0x60, PT ;  /* 0x000000600a00780c */ /* 0x000fe20003f64270 */
[----:B------:R-:W-:Y:S02]  /*14280*/  WARPGROUP.DEPBAR.LE gsb0, 0x0 ;  /* 0x00008000000079c5 */ /* 0x000fe40000010000 */
[----:B------:R-:W-:Y:S02]  /*14290*/  FSEL R45, R42, -INF , P4 ;  /* 0xff8000002a2d7808 */ /* 0x000fe40002000000 */
[----:B------:R-:W-:Y:S02]  /*142a0*/  FSEL R111, R24, -INF , P3 ;  /* 0xff800000186f7808 */ /* 0x000fe40001800000 */
[----:B------:R-:W-:Y:S02]  /*142b0*/  FMNMX.FTZ R0, R109, R0, !PT ;  /* 0x000000006d007209 */ /* 0x000fe40007810000 */
[----:B------:R-:W-:Y:S02]  /*142c0*/  ISETP.GT.AND P4, PT, R10, 0x61, PT ;  /* 0x000000610a00780c */ /* 0x000fe40003f84270 */
[----:B------:R-:W-:-:S02]  /*142d0*/  FSEL R55, R55, -INF , P5 ;  /* 0xff80000037377808 */ /* 0x000fc40002800000 */
[----:B------:R-:W-:Y:S02]  /*142e0*/  FSEL R115, R25, -INF , P4 ;  /* 0xff80000019737808 */ /* 0x000fe40002000000 */
[----:B------:R-:W-:Y:S02]  /*142f0*/  FMNMX.FTZ R0, R111, R0, !PT ;  /* 0x000000006f007209 */ /* 0x000fe40007810000 */
[----:B------:R-:W-:Y:S02]  /*14300*/  ISETP.GT.AND P5, PT, R10, 0x68, PT ;  /* 0x000000680a00780c */ /* 0x000fe40003fa4270 */
[----:B------:R-:W-:Y:S02]  /*14310*/  FSEL R41, R54, -INF , P6 ;  /* 0xff80000036297808 */ /* 0x000fe40003000000 */
[----:B------:R-:W-:Y:S02]  /*14320*/  FSEL R113, R28, -INF , P5 ;  /* 0xff8000001c717808 */ /* 0x000fe40002800000 */
[----:B------:R-:W-:-:S02]  /*14330*/  FMNMX.FTZ R0, R115, R0, !PT ;  /* 0x0000000073007209 */ /* 0x000fc40007810000 */
[----:B------:R-:W-:Y:S02]  /*14340*/  ISETP.GT.AND P6, PT, R10, 0x69, PT ;  /* 0x000000690a00780c */ /* 0x000fe40003fc4270 */
[----:B------:R-:W-:Y:S02]  /*14350*/  FMNMX.FTZ R0, R113, R0, !PT ;  /* 0x0000000071007209 */ /* 0x000fe40007810000 */
[----:B------:R-:W-:-:S04]  /*14360*/  FSEL R117, R29, -INF , P6 ;  /* 0xff8000001d757808 */ /* 0x000fc80003000000 */
[----:B------:R-:W-:-:S05]  /*14370*/  FMNMX.FTZ R4, R117, R0, !PT ;  /* 0x0000000075047209 */ /* 0x000fca0007810000 */
        /* <DEDUP_REMOVED lines=12> */
[----:B------:R-:W0:Y:S03]  /*14440*/  SHFL.BFLY PT, R5, R20, 0x1, 0x1f ;  /* 0x0c201f0014057f89 */ /* 0x000e2600000e0000 */
[----:B------:R-:W-:-:S04]  /*14450*/  FMNMX.FTZ R4, R63, R4, !PT ;  /* 0x000000043f047209 */ /* 0x000fc80007810000 */
[----:B------:R-:W-:-:S04]  /*14460*/  FMNMX.FTZ R4, R21, R4, !PT ;  /* 0x0000000415047209 */ /* 0x000fc80007810000 */
[----:B------:R-:W-:-:S04]  /*14470*/  FMNMX.FTZ R4, R51, R4, !PT ;  /* 0x0000000433047209 */ /* 0x000fc80007810000 */
[----:B------:R-:W-:-:S04]  /*14480*/  FMNMX.FTZ R4, R41, R4, !PT ;  /* 0x0000000429047209 */ /* 0x000fc80007810000 */
[----:B------:R-:W-:-:S04]  /*14490*/  FMNMX.FTZ R4, R55, R4, !PT ;  /* 0x0000000437047209 */ /* 0x000fc80007810000 */
[----:B------:R-:W-:Y:S02]  /*144a0*/  FMNMX.FTZ R4, R45, R4, !PT ;  /* 0x000000042d047209 */ /* 0x000fe40007810000 */
[----:B------:R-:W-:Y:S02]  /*144b0*/  P2R R36, PR, RZ, 0x1 ;  /* 0x00000001ff247803 */ /* 0x000fe40000000000 */
[----:B------:R-:W-:Y:S02]  /*144c0*/  ISETP.GT.AND P0, PT, R10, 0x49, PT ;  /* 0x000000490a00780c */ /* 0x000fe40003f04270 */
[----:B------:R-:W-:Y:S02]  /*144d0*/  FMNMX.FTZ R4, R43, R4, !PT ;  /* 0x000000042b047209 */ /* 0x000fe40007810000 */
[----:B------:R-:W-:Y:S01]  /*144e0*/  P2R R40, PR, RZ, 0x2 ;  /* 0x00000002ff287803 */ /* 0x000fe20000000000 */
[----:B------:R-:W-:Y:S01]  /*144f0*/  IMAD.U32 R0, RZ, RZ, UR4 ;  /* 0x00000004ff007e24 */ /* 0x000fe2000f8e00ff */
[----:B0-----:R-:W-:-:S02]  /*14500*/  FMNMX.FTZ R5, R20, R5, !PT ;  /* 0x0000000514057209 */ /* 0x001fc40007810000 */
[----:B------:R-:W-:Y:S02]  /*14510*/  ISETP.GT.AND P1, PT, R10, 0x50, PT ;  /* 0x000000500a00780c */ /* 0x000fe40003f24270 */
[----:B------:R-:W-:Y:S02]  /*14520*/  FSEL R47, R47, -INF , P0 ;  /* 0xff8000002f2f7808 */ /* 0x000fe40000000000 */
[----:B------:R-:W-:Y:S01]  /*14530*/  FMNMX.FTZ R4, R33, R4, !PT ;  /* 0x0000000421047209 */ /* 0x000fe20007810000 */
[----:B------:R-:W-:Y:S01]  /*14540*/  FMUL.FTZ R2, R5, R0 ;  /* 0x0000000005027220 */ /* 0x000fe20000410000 */
[----:B------:R-:W-:Y:S02]  /*14550*/  FSEL R25, R34, -INF , P1 ;  /* 0xff80000022197808 */ /* 0x000fe40000800000 */
[----:B------:R-:W-:Y:S02]  /*14560*/  P2R R32, PR, RZ, 0x4 ;  /* 0x00000004ff207803 */ /* 0x000fe40000000000 */
[----:B------:R-:W-:-:S02]  /*14570*/  ISETP.NE.AND P1, PT, R40, RZ, PT ;  /* 0x000000ff2800720c */ /* 0x000fc40003f25270 */
[----:B------:R-:W-:Y:S02]  /*14580*/  FMNMX.FTZ R4, R47, R4, !PT ;  /* 0x000000042f047209 */ /* 0x000fe40007810000 */
[----:B------:R-:W-:Y:S02]  /*14590*/  FSETP.NEU.FTZ.AND P2, PT, R5, -INF , PT ;  /* 0xff8000000500780b */ /* 0x000fe40003f5d000 */
[----:B------:R-:W-:Y:S02]  /*145a0*/  ISETP.NE.AND P0, PT, R36, RZ, PT ;  /* 0x000000ff2400720c */ /* 0x000fe40003f05270 */
[----:B------:R-:W-:Y:S02]  /*145b0*/  FSEL R35, R35, -INF , P1 ;  /* 0xff80000023237808 */ /* 0x000fe40000800000 */
[----:B------:R-:W-:Y:S02]  /*145c0*/  FMNMX.FTZ R4, R25, R4, !PT ;  /* 0x0000000419047209 */ /* 0x000fe40007810000 */
[----:B------:R-:W-:-:S02]  /*145d0*/  FSEL R2, R2, RZ, P2 ;  /* 0x000000ff02027208 */ /* 0x000fc40001000000 */
[----:B------:R-:W-:Y:S02]  /*145e0*/  ISETP.NE.AND P2, PT, R32, RZ, PT ;  /* 0x000000ff2000720c */ /* 0x000fe40003f45270 */
[----:B------:R-:W-:Y:S02]  /*145f0*/  FSEL R29, R38, -INF , P0 ;  /* 0xff800000261d7808 */ /* 0x000fe40000000000 */
[----:B------:R-:W-:Y:S01]  /*14600*/  FMNMX.FTZ R4, R35, R4, !PT ;  /* 0x0000000423047209 */ /* 0x000fe20007810000 */
[-CC-:B------:R-:W-:Y:S01]  /*14610*/  FFMA.FTZ R37, R8, R0.reuse, -R2.reuse ;  /* 0x0000000008257223 */ /* 0x180fe20000010802 */
[--C-:B------:R-:W-:Y:S01]  /*14620*/  FFMA.FTZ R8, R81, R0, -R2.reuse ;  /* 0x0000000051087223 */ /* 0x100fe20000010802 */
[----:B------:R-:W-:Y:S02]  /*14630*/  FSEL R81, R39, -INF , P2 ;  /* 0xff80000027517808 */ /* 0x000fe40001000000 */
[----:B------:R-:W-:Y:S01]  /*14640*/  FMNMX.FTZ R4, R29, R4, !PT ;  /* 0x000000041d047209 */ /* 0x000fe20007810000 */
[----:B------:R-:W-:Y:S01]  /*14650*/  FFMA.FTZ R194, R85, R0, -R2 ;  /* 0x0000000055c27223 */ /* 0x000fe20000010802 */
[----:B------:R-:W-:-:S02]  /*14660*/  FSEL R85, R26, -INF , P3 ;  /* 0xff8000001a557808 */ /* 0x000fc40001800000 */
[----:B------:R-:W-:Y:S02]  /*14670*/  FMNMX.FTZ R4, R81, R4, !PT ;  /* 0x0000000451047209 */ /* 0x000fe40007810000 */
[----:B------:R-:W-:Y:S02]  /*14680*/  FSEL R27, R27, -INF , P4 ;  /* 0xff8000001b1b7808 */ /* 0x000fe40002000000 */
[----:B------:R-:W-:Y:S01]  /*14690*/  FMNMX.FTZ R4, R85, R4, !PT ;  /* 0x0000000455047209 */ /* 0x000fe20007810000 */
[--C-:B------:R-:W-:Y:S01]  /*146a0*/  FFMA.FTZ R188, R65, R0, -R2.reuse ;  /* 0x0000000041bc7223 */ /* 0x100fe20000010802 */
[----:B------:R-:W-:Y:S02]  /*146b0*/  FSEL R65, R30, -INF , P5 ;  /* 0xff8000001e417808 */ /* 0x000fe40002800000 */
[----:B------:R-:W-:Y:S01]  /*146c0*/  FMNMX.FTZ R4, R27, R4, !PT ;  /* 0x000000041b047209 */ /* 0x000fe20007810000 */
[-CC-:B------:R-:W-:Y:S01]  /*146d0*/  FFMA.FTZ R200, R89, R0.reuse, -R2.reuse ;  /* 0x0000000059c87223 */ /* 0x180fe20000010802 */
[----:B------:R-:W-:Y:S01]  /*146e0*/  FFMA.FTZ R89, R91, R0, -R2 ;  /* 0x000000005b597223 */ /* 0x000fe20000010802 */
[----:B------:R-:W-:-:S02]  /*146f0*/  FSEL R91, R31, -INF , P6 ;  /* 0xff8000001f5b7808 */ /* 0x000fc40003000000 */
[----:B------:R-:W-:Y:S01]  /*14700*/  FMNMX.FTZ R4, R65, R4, !PT ;  /* 0x0000000441047209 */ /* 0x000fe20007810000 */
[----:B------:R-:W-:-:S03]  /*14710*/  FFMA.FTZ R202, R87, R0, -R2 ;  /* 0x0000000057ca7223 */ /* 0x000fc60000010802 */
[----:B------:R-:W-:Y:S01]  /*14720*/  FMNMX.FTZ R4, R91, R4, !PT ;  /* 0x000000045b047209 */ /* 0x000fe20007810000 */
[----:B------:R-:W-:-:S04]  /*14730*/  FFMA.FTZ R87, R93, R0, -R2 ;  /* 0x000000005d577223 */ /* 0x000fc80000010802 */
[----:B------:R-:W0:Y:S02]  /*14740*/  SHFL.BFLY PT, R93, R4, 0x2, 0x1f ;  /* 0x0c401f00045d7f89 */ /* 0x000e2400000e0000 */
[----:B0-----:R-:W-:-:S05]  /*14750*/  FMNMX.FTZ R93, R4, R93, !PT ;  /* 0x0000005d045d7209 */ /* 0x001fca0007810000 */
[----:B------:R-:W0:Y:S01]  /*14760*/  SHFL.BFLY PT, R4, R93, 0x1, 0x1f ;  /* 0x0c201f005d047f89 */ /* 0x000e2200000e0000 */
[----:B------:R-:W-:Y:S01]  /*14770*/  MUFU.EX2 R200, R200 ;  /* 0x000000c800c87308 */ /* 0x000fe20000000800 */
[-CC-:B------:R-:W-:Y:S01]  /*14780*/  FFMA.FTZ R77, R77, R0.reuse, -R2.reuse ;  /* 0x000000004d4d7223 */ /* 0x180fe20000010802 */
[----:B------:R-:W-:-:S06]  /*14790*/  FFMA.FTZ R196, R101, R0, -R2 ;  /* 0x0000000065c47223 */ /* 0x000fcc0000010802 */
[----:B------:R-:W1:Y:S01]  /*147a0*/  MUFU.EX2 R37, R37 ;  /* 0x0000002500257308 */ /* 0x000e620000000800 */
[----:B------:R-:W-:-:S07]  /*147b0*/  FFMA.FTZ R10, R49, R0, -R2 ;  /* 0x00000000310a7223 */ /* 0x000fce0000010802 */
[----:B------:R2:W-:Y:S01]  /*147c0*/  MUFU.EX2 R39, R8 ;  /* 0x0000000800277308 */ /* 0x0005e20000000800 */
[----:B0-----:R-:W-:-:S07]  /*147d0*/  FMNMX.FTZ R4, R93, R4, !PT ;  /* 0x000000045d047209 */ /* 0x001fce0007810000 */
[----:B------:R-:W0:Y:S01]  /*147e0*/  MUFU.EX2 R202, R202 ;  /* 0x000000ca00ca7308 */ /* 0x000e220000000800 */
[C---:B------:R-:W-:Y:S01]  /*147f0*/  FSETP.NEU.FTZ.AND P2, PT, R4.reuse, -INF , PT ;  /* 0xff8000000400780b */ /* 0x040fe20003f5d000 */
[-C--:B--2---:R-:W-:Y:S01]  /*14800*/  FMUL.FTZ R8, R4, R0.reuse ;  /* 0x0000000004087220 */ /* 0x084fe20000410000 */
[-CC-:B------:R-:W-:Y:S01]  /*14810*/  FFMA.FTZ R49, R53, R0.reuse, -R2.reuse ;  /* 0x0000000035317223 */ /* 0x180fe20000010802 */
[----:B------:R-:W-:-:S03]  /*14820*/  FFMA.FTZ R190, R57, R0, -R2 ;  /* 0x0000000039be7223 */ /* 0x000fc60000010802 */
[----:B------:R-:W-:Y:S01]  /*14830*/  FSEL R30, R8, RZ, P2 ;  /* 0x000000ff081e7208 */ /* 0x000fe20001000000 */
[----:B------:R-:W2:Y:S01]  /*14840*/  MUFU.EX2 R77, R77 ;  /* 0x0000004d004d7308 */ /* 0x000ea20000000800 */
        /* <DEDUP_REMOVED lines=14> */
[-C--:B------:R-:W-:Y:S01]  /*14930*/  FFMA.FTZ R93, R117, R0.reuse, -R2 ;  /* 0x00000000755d7223 */ /* 0x080fe20000010802 */
[-CC-:B------:R-:W-:Y:S01]  /*14940*/  FFMA.FTZ R201, R7, R0.reuse, -R30.reuse ;  /* 0x0000000007c97223 */ /* 0x180fe2000001081e */
[-CC-:B------:R-:W-:Y:S01]  /*14950*/  FFMA.FTZ R2, R75, R0.reuse, -R30.reuse ;  /* 0x000000004b027223 */ /* 0x180fe2000001081e */
[----:B------:R-:W3:Y:S01]  /*14960*/  MUFU.EX2 R196, R196 ;  /* 0x000000c400c47308 */ /* 0x000ee20000000800 */
[-CC-:B------:R-:W-:Y:S01]  /*14970*/  FFMA.FTZ R203, R9, R0.reuse, -R30.reuse ;  /* 0x0000000009cb7223 */ /* 0x180fe2000001081e */
[-CC-:B------:R-:W-:Y:S01]  /*14980*/  FFMA.FTZ R197, R3, R0.reuse, -R30.reuse ;  /* 0x0000000003c57223 */ /* 0x180fe2000001081e */
[----:B-1----:R-:W-:Y:S01]  /*14990*/  FADD.FTZ R3, R200, R37 ;  /* 0x00000025c8037221 */ /* 0x002fe20000010000 */
[----:B------:R-:W-:-:S04]  /*149a0*/  FFMA.FTZ R8, R79, R0, -R30 ;  /* 0x000000004f087223 */ /* 0x000fc8000001081e */
[----:B------:R-:W1:Y:S01]  /*149b0*/  MUFU.EX2 R87, R87 ;  /* 0x0000005700577308 */ /* 0x000e620000000800 */
[----:B0-----:R-:W-:-:S07]  /*149c0*/  FADD.FTZ R28, R202, R3 ;  /* 0x00000003ca1c7221 */ /* 0x001fce0000010000 */
[----:B------:R-:W-:Y:S08]  /*149d0*/  MUFU.EX2 R201, R201 ;  /* 0x000000c900c97308 */ /* 0x000ff00000000800 */
[----:B------:R-:W0:Y:S01]  /*149e0*/  MUFU.EX2 R2, R2 ;  /* 0x0000000200027308 */ /* 0x000e220000000800 */
[----:B--2---:R-:W-:-:S07]  /*149f0*/  FADD.FTZ R3, R77, R28 ;  /* 0x0000001c4d037221 */ /* 0x004fce0000010000 */
[----:B------:R-:W2:Y:S08]  /*14a00*/  MUFU.EX2 R198, R198 ;  /* 0x000000c600c67308 */ /* 0x000eb00000000800 */
[----:B------:R-:W4:Y:S01]  /*14a10*/  MUFU.EX2 R203, R203 ;  /* 0x000000cb00cb7308 */ /* 0x000f220000000800 */
[----:B---3--:R-:W-:-:S07]  /*14a20*/  FADD.FTZ R28, R196, R3 ;  /* 0x00000003c41c7221 */ /* 0x008fce0000010000 */
[----:B------:R-:W3:Y:S01]  /*14a30*/  MUFU.EX2 R73, R73 ;  /* 0x0000004900497308 */ /* 0x000ee20000000800 */
[----:B------:R-:W-:-:S07]  /*14a40*/  FFMA.FTZ R199, R11, R0, -R30 ;  /* 0x000000000bc77223 */ /* 0x000fce000001081e */
[----:B------:R-:W5:Y:S01]  /*14a50*/  MUFU.EX2 R8, R8 ;  /* 0x0000000800087308 */ /* 0x000f620000000800 */
[----:B-1----:R-:W-:-:S07]  /*14a60*/  FADD.FTZ R3, R87, R28 ;  /* 0x0000001c57037221 */ /* 0x002fce0000010000 */
[----:B------:R1:W-:Y:S01]  /*14a70*/  MUFU.EX2 R31, R10 ;  /* 0x0000000a001f7308 */ /* 0x0003e20000000800 */
[----:B------:R-:W-:Y:S01]  /*14a80*/  ISETP.NE.AND P0, PT, R12, RZ, PT ;  /* 0x000000ff0c00720c */ /* 0x000fe20003f05270 */
[----:B0-----:R-:W-:-:S06]  /*14a90*/  FADD.FTZ R32, R201, R2 ;  /* 0x00000002c9207221 */ /* 0x001fcc0000010000 */
[----:B------:R-:W0:Y:S01]  /*14aa0*/  MUFU.EX2 R192, R192 ;  /* 0x000000c000c07308 */ /* 0x000e220000000800 */
[-CC-:B-1----:R-:W-:Y:S01]  /*14ab0*/  FFMA.FTZ R10, R67, R0.reuse, -R30.reuse ;  /* 0x00000000430a7223 */ /* 0x182fe2000001081e */
[----:B------:R-:W-:-:S06]  /*14ac0*/  FFMA.FTZ R12, R71, R0, -R30 ;  /* 0x00000000470c7223 */ /* 0x000fcc000001081e */
[----:B------:R-:W1:Y:S01]  /*14ad0*/  MUFU.EX2 R197, R197 ;  /* 0x000000c500c57308 */ /* 0x000e620000000800 */
[----:B--2---:R-:W-:Y:S01]  /*14ae0*/  FADD.FTZ R34, R198, R3 ;  /* 0x00000003c6227221 */ /* 0x004fe20000010000 */
[----:B----4-:R-:W-:-:S06]  /*14af0*/  FADD.FTZ R3, R203, R32 ;  /* 0x00000020cb037221 */ /* 0x010fcc0000010000 */
[----:B------:R-:W2:Y:S01]  /*14b00*/  MUFU.EX2 R89, R89 ;  /* 0x0000005900597308 */ /* 0x000ea20000000800 */
[----:B------:R-:W-:-:S07]  /*14b10*/  FFMA.FTZ R193, R13, R0, -R30 ;  /* 0x000000000dc17223 */ /* 0x000fce000001081e */
[----:B------:R-:W4:Y:S01]  /*14b20*/  MUFU.EX2 R10, R10 ;  /* 0x0000000a000a7308 */ /* 0x000f220000000800 */
[----:B---3--:R-:W-:Y:S01]  /*14b30*/  FADD.FTZ R7, R73, R34 ;  /* 0x0000002249077221 */ /* 0x008fe20000010000 */
[----:B------:R-:W-:-:S06]  /*14b40*/  ISETP.NE.AND P1, PT, R14, RZ, PT ;  /* 0x000000ff0e00720c */ /* 0x000fcc0003f25270 */
[----:B------:R-:W3:Y:S01]  /*14b50*/  MUFU.EX2 R194, R194 ;  /* 0x000000c200c27308 */ /* 0x000ee20000000800 */
[----:B-----5:R-:W-:Y:S01]  /*14b60*/  FADD.FTZ R32, R8, R3 ;  /* 0x0000000308207221 */ /* 0x020fe20000010000 */
[----:B------:R-:W-:-:S06]  /*14b70*/  FFMA.FTZ R14, R59, R0, -R30 ;  /* 0x000000003b0e7223 */ /* 0x000fcc000001081e */
[----:B------:R-:W5:Y:S01]  /*14b80*/  MUFU.EX2 R199, R199 ;  /* 0x000000c700c77308 */ /* 0x000f620000000800 */
[----:B0-----:R-:W-:Y:S01]  /*14b90*/  FADD.FTZ R34, R192, R7 ;  /* 0x00000007c0227221 */ /* 0x001fe20000010000 */
[----:B-1----:R-:W-:-:S06]  /*14ba0*/  FADD.FTZ R3, R197, R32 ;  /* 0x00000020c5037221 */ /* 0x002fcc0000010000 */
[----:B------:R-:W0:Y:S01]  /*14bb0*/  MUFU.EX2 R12, R12 ;  /* 0x0000000c000c7308 */ /* 0x000e220000000800 */
[----:B------:R-:W-:Y:S01]  /*14bc0*/  FFMA.FTZ R195, R15, R0, -R30 ;  /* 0x000000000fc37223 */ /* 0x000fe2000001081e */
[----:B--2---:R-:W-:-:S06]  /*14bd0*/  FADD.FTZ R7, R89, R34 ;  /* 0x0000002259077221 */ /* 0x004fcc0000010000 */
[----:B------:R-:W1:Y:S01]  /*14be0*/  MUFU.EX2 R188, R188 ;  /* 0x000000bc00bc7308 */ /* 0x000e620000000800 */
[----:B----4-:R-:W-:Y:S01]  /*14bf0*/  FADD.FTZ R32, R10, R3 ;  /* 0x000000030a207221 */ /* 0x010fe20000010000 */
[----:B------:R-:W-:-:S06]  /*14c00*/  FFMA.FTZ R20, R63, R0, -R30 ;  /* 0x000000003f147223 */ /* 0x000fcc000001081e */
[----:B------:R-:W2:Y:S01]  /*14c10*/  MUFU.EX2 R193, R193 ;  /* 0x000000c100c17308 */ /* 0x000ea20000000800 */
[----:B---3--:R-:W-:Y:S01]  /*14c20*/  FADD.FTZ R34, R194, R7 ;  /* 0x00000007c2227221 */ /* 0x008fe20000010000 */
[----:B-----5:R-:W-:-:S06]  /*14c30*/  FADD.FTZ R3, R199, R32 ;  /* 0x00000020c7037221 */ /* 0x020fcc0000010000 */
[----:B------:R-:W3:Y:S01]  /*14c40*/  MUFU.EX2 R14, R14 ;  /* 0x0000000e000e7308 */ /* 0x000ee20000000800 */
[----:B------:R-:W-:Y:S01]  /*14c50*/  FFMA.FTZ R189, R21, R0, -R30 ;  /* 0x0000000015bd7223 */ /* 0x000fe2000001081e */
[----:B------:R-:W-:Y:S02]  /*14c60*/  @!P1 VIADD R6, R6, 0x36840 ;  /* 0x0003684006069836 */ /* 0x000fe40000000000 */
[----:B------:R-:W-:-:S04]  /*14c70*/  FADD.FTZ R7, R39, R34 ;  /* 0x0000002227077221 */ /* 0x000fc80000010000 */
[----:B------:R-:W4:Y:S01]  /*14c80*/  MUFU.EX2 R190, R190 ;  /* 0x000000be00be7308 */ /* 0x000f220000000800 */
[----:B0-----:R-:W-:Y:S01]  /*14c90*/  FADD.FTZ R34, R12, R3 ;  /* 0x000000030c227221 */ /* 0x001fe20000010000 */
[----:B------:R-:W-:-:S06]  /*14ca0*/  FFMA.FTZ R24, R51, R0, -R30 ;  /* 0x0000000033187223 */ /* 0x000fcc000001081e */
[----:B------:R-:W0:Y:S01]  /*14cb0*/  MUFU.EX2 R195, R195 ;  /* 0x000000c300c37308 */ /* 0x000e220000000800 */
[----:B-1----:R-:W-:Y:S01]  /*14cc0*/  FADD.FTZ R36, R188, R7 ;  /* 0x00000007bc247221 */ /* 0x002fe20000010000 */
[----:B------:R-:W-:-:S06]  /*14cd0*/  @!P1 PRMT R6, RZ, 0x654, R6 ;  /* 0x00000654ff069816 */ /* 0x000fcc0000000006 */
[----:B------:R-:W1:Y:S01]  /*14ce0*/  MUFU.EX2 R49, R49 ;  /* 0x0000003100317308 */ /* 0x000e620000000800 */
[----:B--2---:R-:W-:Y:S01]  /*14cf0*/  FADD.FTZ R3, R193, R34 ;  /* 0x00000022c1037221 */ /* 0x004fe20000010000 */
[----:B------:R-:W-:-:S06]  /*14d00*/  FFMA.FTZ R191, R41, R0, -R30 ;  /* 0x0000000029bf7223 */ /* 0x000fcc000001081e */
[----:B------:R-:W2:Y:S01]  /*14d10*/  MUFU.EX2 R20, R20 ;  /* 0x0000001400147308 */ /* 0x000ea20000000800 */
[----:B------:R-:W-:Y:S01]  /*14d20*/  FADD.FTZ R7, R31, R36 ;  /* 0x000000241f077221 */ /* 0x000fe20000010000 */
[----:B------:R3:W-:Y:S06]  /*14d30*/  @!P1 SYNCS.ARRIVE.TRANS64.RED.A1T0 RZ, [R6+URZ], RZ ;  /* 0x000000ff06ff99a7 */ /* 0x0007ec000810043f */
[----:B------:R-:W5:Y:S01]  /*14d40*/  MUFU.EX2 R184, R184 ;  /* 0x000000b800b87308 */ /* 0x000f620000000800 */
[----:B------:R-:W-:Y:S01]  /*14d50*/  FFMA.FTZ R26, R55, R0, -R30 ;  /* 0x00000000371a7223 */ /* 0x000fe2000001081e */
[----:B---3--:R-:W-:-:S06]  /*14d60*/  FADD.FTZ R6, R14, R3 ;  /* 0x000000030e067221 */ /* 0x008fcc0000010000 */
[----:B------:R-:W3:Y:S01]  /*14d70*/  MUFU.EX2 R189, R189 ;  /* 0x000000bd00bd7308 */ /* 0x000ee20000000800 */
[----:B----4-:R-:W-:Y:S01]  /*14d80*/  FADD.FTZ R34, R190, R7 ;  /* 0x00000007be227221 */ /* 0x010fe20000010000 */
[----:B0-----:R-:W-:-:S06]  /*14d90*/  FADD.FTZ R3, R195, R6 ;  /* 0x00000006c3037221 */ /* 0x001fcc0000010000 */
[----:B------:R-:W0:Y:S01]  /*14da0*/  MUFU.EX2 R53, R53 ;  /* 0x0000003500357308 */ /* 0x000e220000000800 */
[----:B------:R-:W-:-:S07]  /*14db0*/  FFMA.FTZ R185, R45, R0, -R30 ;  /* 0x000000002db97223 */ /* 0x000fce000001081e */
[----:B------:R-:W4:Y:S01]  /*14dc0*/  MUFU.EX2 R24, R24 ;  /* 0x0000001800187308 */ /* 0x000f220000000800 */
[----:B-1----:R-:W-:Y:S01]  /*14dd0*/  FADD.FTZ R7, R49, R34 ;  /* 0x0000002231077221 */ /* 0x002fe20000010000 */
[----:B--2---:R-:W-:-:S06]  /*14de0*/  FADD.FTZ R34, R20, R3 ;  /* 0x0000000314227221 */ /* 0x004fcc0000010000 */
[----:B------:R-:W1:Y:S01]  /*14df0*/  MUFU.EX2 R186, R186 ;  /* 0x000000ba00ba7308 */ /* 0x000e620000000800 */
[----:B------:R-:W-:-:S07]  /*14e00*/  FFMA.FTZ R28, R43, R0, -R30 ;  /* 0x000000002b1c7223 */ /* 0x000fce000001081e */
[----:B------:R-:W2:Y:S01]  /*14e10*/  MUFU.EX2 R191, R191 ;  /* 0x000000bf00bf7308 */ /* 0x000ea20000000800 */
[----:B-----5:R-:W-:Y:S01]  /*14e20*/  FADD.FTZ R36, R184, R7 ;  /* 0x00000007b8247221 */ /* 0x020fe20000010000 */
[----:B---3--:R-:W-:-:S06]  /*14e30*/  FADD.FTZ R3, R189, R34 ;  /* 0x00000022bd037221 */ /* 0x008fcc0000010000 */
[----:B------:R-:W3:Y:S01]  /*14e40*/  MUFU.EX2 R57, R57 ;  /* 0x0000003900397308 */ /* 0x000ee20000000800 */
[----:B------:R-:W-:-:S07]  /*14e50*/  FFMA.FTZ R33, R33, R0, -R30 ;  /* 0x0000000021217223 */ /* 0x000fce000001081e */
[----:B------:R-:W5:Y:S01]  /*14e60*/  MUFU.EX2 R26, R26 ;  /* 0x0000001a001a7308 */ /* 0x000f620000000800 */
[----:B0-----:R-:W-:Y:S01]  /*14e70*/  FADD.FTZ R7, R53, R36 ;  /* 0x0000002435077221 */ /* 0x001fe20000010000 */
[----:B----4-:R-:W-:-:S06]  /*14e80*/  FADD.FTZ R34, R24, R3 ;  /* 0x0000000318227221 */ /* 0x010fcc0000010000 */
[----:B------:R-:W0:Y:S08]  /*14e90*/  MUFU.EX2 R180, R180 ;  /* 0x000000b400b47308 */ /* 0x000e300000000800 */
[----:B------:R-:W4:Y:S01]  /*14ea0*/  MUFU.EX2 R185, R185 ;  /* 0x000000b900b97308 */ /* 0x000f220000000800 */
[----:B------:R-:W-:Y:S01]  /*14eb0*/  FFMA.FTZ R47, R47, R0, -R30 ;  /* 0x000000002f2f7223 */ /* 0x000fe2000001081e */
[----:B-1----:R-:W-:-:S06]  /*14ec0*/  FADD.FTZ R36, R186, R7 ;  /* 0x00000007ba247221 */ /* 0x002fcc0000010000 */
[----:B------:R-:W1:Y:S01]  /*14ed0*/  MUFU.EX2 R61, R61 ;  /* 0x0000003d003d7308 */ /* 0x000e620000000800 */
[----:B--2---:R-:W-:Y:S01]  /*14ee0*/  FADD.FTZ R3, R191, R34 ;  /* 0x00000022bf037221 */ /* 0x004fe20000010000 */
[----:B------:R-:W-:-:S06]  /*14ef0*/  FFMA.FTZ R25, R25, R0, -R30 ;  /* 0x0000000019197223 */ /* 0x000fcc000001081e */
[----:B------:R-:W2:Y:S01]  /*14f00*/  MUFU.EX2 R28, R28 ;  /* 0x0000001c001c7308 */ /* 0x000ea20000000800 */
[----:B---3--:R-:W-:Y:S01]  /*14f10*/  FADD.FTZ R7, R57, R36 ;  /* 0x0000002439077221 */ /* 0x008fe20000010000 */
[----:B-----5:R-:W-:-:S06]  /*14f20*/  FADD.FTZ R34, R26, R3 ;  /* 0x000000031a227221 */ /* 0x020fcc0000010000 */
[----:B------:R-:W3:Y:S08]  /*14f30*/  MUFU.EX2 R182, R182 ;  /* 0x000000b600b67308 */ /* 0x000ef00000000800 */
[----:B------:R-:W5:Y:S01]  /*14f40*/  MUFU.EX2 R33, R33 ;  /* 0x0000002100217308 */ /* 0x000f620000000800 */
[----:B------:R-:W-:Y:S01]  /*14f50*/  FFMA.FTZ R35, R35, R0, -R30 ;  /* 0x0000000023237223 */ /* 0x000fe2000001081e */
[----:B0-----:R-:W-:-:S06]  /*14f60*/  FADD.FTZ R36, R180, R7 ;  /* 0x00000007b4247221 */ /* 0x001fcc0000010000 */
[----:B------:R-:W0:Y:S01]  /*14f70*/  MUFU.EX2 R69, R69 ;  /* 0x0000004500457308 */ /* 0x000e220000000800 */
[----:B----4-:R-:W-:Y:S01]  /*14f80*/  FADD.FTZ R3, R185, R34 ;  /* 0x00000022b9037221 */ /* 0x010fe20000010000 */
[----:B------:R-:W-:-:S06]  /*14f90*/  FFMA.FTZ R29, R29, R0, -R30 ;  /* 0x000000001d1d7223 */ /* 0x000fcc000001081e */
[----:B------:R-:W4:Y:S01]  /*14fa0*/  MUFU.EX2 R32, R47 ;  /* 0x0000002f00207308 */ /* 0x000f220000000800 */
[----:B-1----:R-:W-:Y:S01]  /*14fb0*/  FADD.FTZ R7, R61, R36 ;  /* 0x000000243d077221 */ /* 0x002fe20000010000 */
[----:B--2---:R-:W-:-:S06]  /*14fc0*/  FADD.FTZ R34, R28, R3 ;  /* 0x000000031c227221 */ /* 0x004fcc0000010000 */
[----:B------:R-:W1:Y:S01]  /*14fd0*/  MUFU.EX2 R25, R25 ;  /* 0x0000001900197308 */ /* 0x000e620000000800 */
[----:B------:R-:W-:Y:S01]  /*14fe0*/  FFMA.FTZ R81, R81, R0, -R30 ;  /* 0x0000000051517223 */ /* 0x000fe2000001081e */
[----:B---3--:R-:W-:Y:S01]  /*14ff0*/  FADD.FTZ R36, R182, R7 ;  /* 0x00000007b6247221 */ /* 0x008fe20000010000 */
[----:B-----5:R-:W-:-:S05]  /*15000*/  FADD.FTZ R3, R33, R34 ;  /* 0x0000002221037221 */ /* 0x020fca0000010000 */
[----:B------:R-:W2:Y:S01]  /*15010*/  MUFU.EX2 R6, R35 ;  /* 0x0000002300067308 */ /* 0x000ea20000000800 */
[-CC-:B------:R-:W-:Y:S01]  /*15020*/  FFMA.FTZ R85, R85, R0.reuse, -R30.reuse ;  /* 0x0000000055557223 */ /* 0x180fe2000001081e */
[-CC-:B------:R-:W-:Y:S01]  /*15030*/  FFMA.FTZ R27, R27, R0.reuse, -R30.reuse ;  /* 0x000000001b1b7223 */ /* 0x180fe2000001081e */
[-CC-:B------:R-:W-:Y:S01]  /*15040*/  FFMA.FTZ R65, R65, R0.reuse, -R30.reuse ;  /* 0x0000000041417223 */ /* 0x180fe2000001081e */
[----:B------:R-:W-:-:S04]  /*15050*/  FFMA.FTZ R91, R91, R0, -R30 ;  /* 0x000000005b5b7223 */ /* 0x000fc8000001081e */
[----:B------:R-:W3:Y:S01]  /*15060*/  MUFU.EX2 R29, R29 ;  /* 0x0000001d001d7308 */ /* 0x000ee20000000800 */
[----:B0-----:R-:W-:Y:S01]  /*15070*/  FADD.FTZ R7, R69, R36 ;  /* 0x0000002445077221 */ /* 0x001fe20000010000 */
[----:B----4-:R-:W-:-:S06]  /*15080*/  FADD.FTZ R36, R32, R3 ;  /* 0x0000000320247221 */ /* 0x010fcc0000010000 */
[----:B------:R-:W0:Y:S01]  /*15090*/  MUFU.EX2 R30, R81 ;  /* 0x00000051001e7308 */ /* 0x000e220000000800 */
[----:B-1----:R-:W-:-:S07]  /*150a0*/  FADD.FTZ R3, R25, R36 ;  /* 0x0000002419037221 */ /* 0x002fce0000010000 */
[----:B------:R-:W1:Y:S01]  /*150b0*/  MUFU.EX2 R176, R176 ;  /* 0x000000b000b07308 */ /* 0x000e620000000800 */
[----:B--2---:R-:W-:-:S07]  /*150c0*/  FADD.FTZ R36, R6, R3 ;  /* 0x0000000306247221 */ /* 0x004fce0000010000 */
[----:B------:R-:W2:Y:S01]  /*150d0*/  MUFU.EX2 R85, R85 ;  /* 0x0000005500557308 */ /* 0x000ea20000000800 */
[----:B---3--:R-:W-:-:S07]  /*150e0*/  FADD.FTZ R3, R29, R36 ;  /* 0x000000241d037221 */ /* 0x008fce0000010000 */
[----:B------:R-:W3:Y:S01]  /*150f0*/  MUFU.EX2 R83, R83 ;  /* 0x0000005300537308 */ /* 0x000ee20000000800 */
[----:B------:R-:W-:-:S07]  /*15100*/  F2FP.F16.F32.PACK_AB R201, R2, R201 ;  /* 0x000000c902c9723e */ /* 0x000fce00000000ff */
[----:B------:R-:W4:Y:S01]  /*15110*/  MUFU.EX2 R34, R27 ;  /* 0x0000001b00227308 */ /* 0x000f220000000800 */
[----:B0-----:R-:W-:-:S07]  /*15120*/  FADD.FTZ R36, R30, R3 ;  /* 0x000000031e247221 */ /* 0x001fce0000010000 */
[----:B------:R-:W0:Y:S01]  /*15130*/  MUFU.EX2 R178, R178 ;  /* 0x000000b200b27308 */ /* 0x000e220000000800 */
[----:B------:R-:W-:-:S07]  /*15140*/  ISETP.GE.AND P2, PT, R153, 0x71, PT ;  /* 0x000000719900780c */ /* 0x000fce0003f46270 */
[----:B------:R-:W5:Y:S01]  /*15150*/  MUFU.EX2 R65, R65 ;  /* 0x0000004100417308 */ /* 0x000f620000000800 */
[----:B-1----:R-:W-:Y:S01]  /*15160*/  FADD.FTZ R38, R176, R7 ;  /* 0x00000007b0267221 */ /* 0x002fe20000010000 */
[----:B--2---:R-:W-:-:S06]  /*15170*/  FADD.FTZ R3, R85, R36 ;  /* 0x0000002455037221 */ /* 0x004fcc0000010000 */
[----:B------:R-:W1:Y:S08]  /*15180*/  MUFU.EX2 R93, R93 ;  /* 0x0000005d005d7308 */ /* 0x000e700000000800 */
[----:B------:R-:W2:Y:S01]  /*15190*/  MUFU.EX2 R2, R91 ;  /* 0x0000005b00027308 */ /* 0x000ea20000000800 */
[----:B------:R-:W-:Y:S01]  /*151a0*/  F2FP.F16.F32.PACK_AB R203, R8, R203 ;  /* 0x000000cb08cb723e */ /* 0x000fe200000000ff */
[----:B---3--:R-:W-:Y:S01]  /*151b0*/  FADD.FTZ R7, R83, R38 ;  /* 0x0000002653077221 */ /* 0x008fe20000010000 */
[----:B----4-:R-:W-:Y:S01]  /*151c0*/  FADD.FTZ R8, R34, R3 ;  /* 0x0000000322087221 */ /* 0x010fe20000010000 */
[----:B------:R-:W-:Y:S02]  /*151d0*/  BSSY B0, `(.L_x_4228) ;  /* 0x0000587000007945 */ /* 0x000fe40003800000 */
[----:B0-----:R-:W-:Y:S01]  /*151e0*/  FADD.FTZ R38, R178, R7 ;  /* 0x00000007b2267221 */ /* 0x001fe20000010000 */
[----:B-----5:R-:W-:Y:S01]  /*151f0*/  FADD.FTZ R3, R65, R8 ;  /* 0x0000000841037221 */ /* 0x020fe20000010000 */
[----:B------:R-:W-:Y:S01]  /*15200*/  F2FP.F16.F32.PACK_AB R193, R14, R193 ;  /* 0x000000c10ec1723e */ /* 0x000fe200000000ff */
[--C-:B------:R-:W-:Y:S01]  /*15210*/  IMAD.MOV.U32 R118, RZ, RZ, R119.reuse ;  /* 0x000000ffff767224 */ /* 0x100fe200078e0077 */
[----:B------:R-:W-:Y:S01]  /*15220*/  F2FP.F16.F32.PACK_AB R200, R37, R200 ;  /* 0x000000c825c8723e */ /* 0x000fe200000000ff */
[----:B-1----:R-:W-:Y:S01]  /*15230*/  FADD.FTZ R15, R93, R38 ;  /* 0x000000265d0f7221 */ /* 0x002fe20000010000 */
[----:B------:R-:W-:Y:S01]  /*15240*/  F2FP.F16.F32.PACK_AB R202, R77, R202 ;  /* 0x000000ca4dca723e */ /* 0x000fe200000000ff */
[--C-:B------:R-:W-:Y:S01]  /*15250*/  IMAD.MOV.U32 R117, RZ, RZ, R119.reuse ;  /* 0x000000ffff757224 */ /* 0x100fe200078e0077 */
[----:B------:R-:W-:Y:S01]  /*15260*/  F2FP.F16.F32.PACK_AB R196, R87, R196 ;  /* 0x000000c457c4723e */ /* 0x000fe200000000ff */
[----:B------:R-:W-:Y:S01]  /*15270*/  IMAD.MOV.U32 R116, RZ, RZ, R119 ;  /* 0x000000ffff747224 */ /* 0x000fe200078e0077 */
[----:B------:R-:W-:Y:S01]  /*15280*/  F2FP.F16.F32.PACK_AB R198, R73, R198 ;  /* 0x000000c649c6723e */ /* 0x000fe200000000ff */
[----:B--2---:R-:W-:Y:S01]  /*15290*/  FADD.FTZ R14, R2, R3 ;  /* 0x00000003020e7221 */ /* 0x004fe20000010000 */
        /* <DEDUP_REMOVED lines=169> */
[----:B------:R-:W-:-:S07]  /*15d30*/  CS2R R24, SRZ ;  /* 0x0000000000187805 */ /* 0x000fce000001ff00 */
.L_x_4240:
[----:B------:R-:W-:-:S05]  /*15d40*/  VIADD R0, R10, 0x1 ;  /* 0x000000010a007836 */ /* 0x000fca0000000000 */
[----:B------:R-:W-:-:S04]  /*15d50*/  ISETP.NE.AND P2, PT, R0, 0x2, PT ;  /* 0x000000020000780c */ /* 0x000fc80003f45270 */
[----:B------:R-:W-:Y:S02]  /*15d60*/  SEL R4, RZ, 0x1, P2 ;  /* 0x00000001ff047807 */ /* 0x000fe40001000000 */
[----:B------:R-:W-:Y:S02]  /*15d70*/  SEL R215, R0, RZ, P2 ;  /* 0x000000ff00d77207 */ /* 0x000fe40001000000 */
[----:B------:R-:W-:Y:S01]  /*15d80*/  LOP3.LUT R217, R9, R4, RZ, 0x3c, !PT ;  /* 0x0000000409d97212 */ /* 0x000fe200078e3cff */
[----:B------:R-:W-:Y:S06]  /*15d90*/  @!P0 BRA `(.L_x_4230) ;  /* 0x0000000000048947 */ /* 0x000fec0003800000 */
[----:B------:R-:W-:Y:S01]  /*15da0*/  BPT.TRAP 0x1 ;  /* 0x000000040000795c */ /* 0x000fe20000300000 */
.L_x_4230:
[----:B------:R-:W-:Y:S01]  /*15db0*/  IMAD R11, R215, 0x8, R16 ;  /* 0x00000008d70b7824 */ /* 0x000fe200078e0210 */
[----:B------:R-:W-:-:S04]  /*15dc0*/  SHF.L.U32 R4, R217, 0x1f, RZ ;  /* 0x0000001fd9047819 */ /* 0x000fc800000006ff */
[----:B------:R0:W1:Y:S01]  /*15dd0*/  SYNCS.PHASECHK.TRANS64.TRYWAIT P2, [R11+URZ+0x36830], R4 ;  /* 0x036830040b0075a7 */ /* 0x000062000804017f */
[----:B------:R-:W-:Y:S05]  /*15de0*/  @!P0 BRA `(.L_x_4231) ;  /* 0x0000000000048947 */ /* 0x000fea0003800000 */
[----:B------:R-:W-:Y:S01]  /*15df0*/  BPT.TRAP 0x1 ;  /* 0x000000040000795c */ /* 0x000fe20000300000 */
.L_x_4231:
[----:B------:R-:W-:Y:S01]  /*15e00*/  IMAD R0, R215, 0xa80, R218 ;  /* 0x00000a80d7007824 */ /* 0x000fe200078e02da */
[----:B------:R-:W-:Y:S03]  /*15e10*/  BSSY B1, `(.L_x_4232) ;  /* 0x0000006000017945 */ /* 0x000fe60003800000 */
[C---:B------:R-:W-:Y:S01]  /*15e20*/  VIADD R120, R0.reuse, 0x100 ;  /* 0x0000010000787836 */ /* 0x040fe20000000000 */
[----:B------:R-:W-:Y:S01]  /*15e30*/  IADD3 R20, R0, 0x80, RZ ;  /* 0x0000008000147810 */ /* 0x000fe20007ffe0ff */
[----:B-1----:R-:W-:Y:S06]  /*15e40*/  @P2 BRA `(.L_x_4233) ;  /* 0x0000000000082947 */ /* 0x002fec0003800000 */
[----:B------:R-:W1:Y:S02]  /*15e50*/  SYNCS.PHASECHK.TRANS64.TRYWAIT P2, [R11+URZ+0x36830], R4 ;  /* 0x036830040b0075a7 */ /* 0x000e64000804017f */
[----:B-1----:R-:W-:Y:S05]  /*15e60*/  @!P2 BRA `(.L_x_4234) ;  /* 0x000001080020a947 */ /* 0x002fea0003800000 */
.L_x_4233:
[----:B------:R-:W-:Y:S05]  /*15e70*/  BSYNC B1 ;  /* 0x0000000000017941 */ /* 0x000fea0003800000 */
.L_x_4232:
[----:B------:R-:W2:Y:S04]  /*15e80*/  LDL.64 R12, [R1+0x48] ;  /* 0x00004800010c7983 */ /* 0x000ea80000100a00 */
[----:B------:R-:W3:Y:S01]  /*15e90*/  LDL.64 R122, [R1] ;  /* 0x00000000017a7983 */ /* 0x000ee20000100a00 */
[----:B------:R-:W-:Y:S01]  /*15ea0*/  WARPGROUP.ARRIVE ;  /* 0x00000000000079c5 */ /* 0x000fe20000000000 */
[----:B------:R-:W-:Y:S02]  /*15eb0*/  MOV R21, 0x40000040 ;  /* 0x4000004000157802 */ /* 0x000fe40000000f00 */
[----:B------:R-:W-:Y:S02]  /*15ec0*/  R2UR UR6, R20 ;  /* 0x00000000140672ca */ /* 0x000fe400000e0000 */
[C---:B------:R-:W-:Y:S01]  /*15ed0*/  R2UR UR7, R21.reuse ;  /* 0x00000000150772ca */ /* 0x040fe200000e0000 */
[----:B------:R-:W-:Y:S01]  /*15ee0*/  IMAD.MOV.U32 R20, RZ, RZ, R120 ;  /* 0x000000ffff147224 */ /* 0x000fe200078e0078 */
[----:B------:R-:W-:-:S04]  /*15ef0*/  R2UR UR19, R21 ;  /* 0x00000000151372ca */ /* 0x000fc800000e0000 */
[----:B------:R-:W-:Y:S01]  /*15f00*/  R2UR UR18, R20 ;  /* 0x00000000141272ca */ /* 0x000fe200000e0000 */
[----:B------:R-:W-:Y:S01]  /*15f10*/  VIADD R20, R0, 0x200 ;  /* 0x0000020000147836 */ /* 0x000fe20000000000 */
[----:B------:R-:W-:-:S04]  /*15f20*/  R2UR UR15, R21 ;  /* 0x00000000150f72ca */ /* 0x000fc800000e0000 */
[----:B------:R-:W-:Y:S02]  /*15f30*/  R2UR UR14, R20 ;  /* 0x00000000140e72ca */ /* 0x000fe400000e0000 */
[----:B--2---:R-:W-:Y:S01]  /*15f40*/  R2UR UR42, R12 ;  /* 0x000000000c2a72ca */ /* 0x004fe200000e0000 */
[----:B------:R-:W-:Y:S01]  /*15f50*/  IMAD.MOV.U32 R12, RZ, RZ, R0 ;  /* 0x000000ffff0c7224 */ /* 0x000fe200078e0000 */
[----:B------:R-:W-:Y:S01]  /*15f60*/  R2UR UR43, R13 ;  /* 0x000000000d2b72ca */ /* 0x000fe200000e0000 */
[----:B------:R-:W-:Y:S01]  /*15f70*/  IMAD.MOV.U32 R13, RZ, RZ, 0x40000040 ;  /* 0x40000040ff0d7424 */ /* 0x000fe200078e00ff */
[----:B---3--:R-:W-:Y:S02]  /*15f80*/  R2UR UR28, R122 ;  /* 0x000000007a1c72ca */ /* 0x008fe400000e0000 */
[----:B------:R-:W-:Y:S02]  /*15f90*/  R2UR UR29, R123 ;  /* 0x000000007b1d72ca */ /* 0x000fe400000e0000 */
[----:B------:R-:W-:Y:S01]  /*15fa0*/  R2UR UR26, R12 ;  /* 0x000000000c1a72ca */ /* 0x000fe200000e0000 */
[----:B------:R-:W2:Y:S01]  /*15fb0*/  LDL.64 R122, [R1+0x40] ;  /* 0x00004000017a7983 */ /* 0x000ea20000100a00 */
[----:B------:R-:W-:-:S07]  /*15fc0*/  R2UR UR27, R13 ;  /* 0x000000000d1b72ca */ /* 0x000fce00000e0000 */
[----:B------:R-:W-:Y:S02]  /*15fd0*/  UMOV UR24, UR28 ;  /* 0x0000001c00187c82 */ /* 0x000fe40008000000 */
[----:B------:R-:W-:-:S04]  /*15fe0*/  UMOV UR25, UR29 ;  /* 0x0000001d00197c82 */ /* 0x000fc80008000000 */
        /* <DEDUP_REMOVED lines=18> */
[----:B------:R-:W-:Y:S01]  /*16110*/  HGMMA.64x16x16.F32 R144, gdesc[UR20], RZ, !UPT, gsb0 ;  /* 0x00200000149079f0 */ /* 0x000fe2000c0008ff */
[----:B------:R-:W-:Y:S01]  /*16120*/  UMOV UR12, UR28 ;  /* 0x0000001c000c7c82 */ /* 0x000fe20008000000 */
[----:B------:R-:W-:Y:S01]  /*16130*/  UMOV UR13, UR29 ;  /* 0x0000001d000d7c82 */ /* 0x000fe20008000000 */
[----:B------:R-:W-:Y:S01]  /*16140*/  IMAD.MOV.U32 R121, RZ, RZ, 0x40000040 ;  /* 0x40000040ff797424 */ /* 0x000fe200078e00ff */
[----:B------:R-:W-:Y:S02]  /*16150*/  WARPGROUP.DEPBAR.LE gsb0, 0x0 ;  /* 0x00008000000079c5 */ /* 0x000fe40000010000 */
        /* <DEDUP_REMOVED lines=9> */
[----:B------:R-:W-:Y:S01]  /*161f0*/  HGMMA.64x16x16.F32 R128, gdesc[UR8], RZ, !UPT, gsb0 ;  /* 0x00200000088079f0 */ /* 0x000fe2000c0008ff */
[C---:B------:R-:W-:Y:S02]  /*16200*/  VIADD R12, R0.reuse, 0x300 ;  /* 0x00000300000c7836 */ /* 0x040fe40000000000 */
[----:B------:R-:W-:Y:S02]  /*16210*/  VIADD R120, R0, 0x182 ;  /* 0x0000018200787836 */ /* 0x000fe40000000000 */
[----:B------:R-:W-:Y:S01]  /*16220*/  IMAD.MOV.U32 R121, RZ, RZ, 0x40000040 ;  /* 0x40000040ff797424 */ /* 0x000fe200078e00ff */
[----:B------:R-:W-:Y:S02]  /*16230*/  R2UR UR58, R12 ;  /* 0x000000000c3a72ca */ /* 0x000fe400000e0000 */
[----:B------:R-:W-:Y:S02]  /*16240*/  R2UR UR59, R13 ;  /* 0x000000000d3b72ca */ /* 0x000fe400000e0000 */
[----:B------:R-:W-:Y:S01]  /*16250*/  R2UR UR26, R120 ;  /* 0x00000000781a72ca */ /* 0x000fe200000e0000 */
[----:B------:R-:W-:Y:S01]  /*16260*/  VIADD R120, R0, 0x302 ;  /* 0x0000030200787836 */ /* 0x000fe20000000000 */
[----:B------:R-:W-:Y:S01]  /*16270*/  R2UR UR27, R121 ;  /* 0x00000000791b72ca */ /* 0x000fe200000e0000 */
[----:B------:R-:W-:Y:S01]  /*16280*/  IMAD.MOV.U32 R121, RZ, RZ, 0x40000040 ;  /* 0x40000040ff797424 */ /* 0x000fe200078e00ff */
[----:B--2---:R-:W-:-:S02]  /*16290*/  R2UR UR38, R122 ;  /* 0x000000007a2672ca */ /* 0x004fc400000e0000 */
[----:B------:R-:W-:Y:S02]  /*162a0*/  R2UR UR46, R120 ;  /* 0x00000000782e72ca */ /* 0x000fe400000e0000 */
[----:B------:R-:W-:Y:S02]  /*162b0*/  R2UR UR47, R121 ;  /* 0x00000000792f72ca */ /* 0x000fe400000e0000 */
[----:B------:R-:W-:Y:S01]  /*162c0*/  R2UR UR39, R123 ;  /* 0x000000007b2772ca */ /* 0x000fe200000e0000 */
[----:B------:R-:W-:Y:S01]  /*162d0*/  UMOV UR56, UR28 ;  /* 0x0000001c00387c82 */ /* 0x000fe20008000000 */
[----:B------:R-:W-:Y:S01]  /*162e0*/  UMOV UR57, UR29 ;  /* 0x0000001d00397c82 */ /* 0x000fe20008000000 */
[----:B------:R-:W-:Y:S02]  /*162f0*/  WARPGROUP.DEPBAR.LE gsb0, 0x0 ;  /* 0x00008000000079c5 */ /* 0x000fe40000010000 */
[----:B------:R-:W-:-:S06]  /*16300*/  WARPGROUP.ARRIVE ;  /* 0x00000000000079c5 */ /* 0x000fcc0000000000 */
[----:B------:R-:W-:Y:S01]  /*16310*/  HGMMA.64x16x16.F32 R120, gdesc[UR56], RZ, !UPT, gsb0 ;  /* 0x00200000387879f0 */ /* 0x000fe2000c0008ff */
        /* <DEDUP_REMOVED lines=27> */
[----:B------:R-:W-:Y:S01]  /*164d0*/  UMOV UR24, UR42 ;  /* 0x0000002a00187c82 */ /* 0x000fe20008000000 */
[----:B------:R-:W-:Y:S01]  /*164e0*/  UMOV UR25, UR43 ;  /* 0x0000002b00197c82 */ /* 0x000fe20008000000 */
[----:B------:R-:W-:Y:S01]  /*164f0*/  VIADD R12, R0, 0x202 ;  /* 0x00000202000c7836 */ /* 0x000fe20000000000 */
[----:B------:R-:W-:Y:S02]  /*16500*/  WARPGROUP.DEPBAR.LE gsb0, 0x0 ;  /* 0x00008000000079c5 */ /* 0x000fe40000010000 */
[----:B------:R-:W-:-:S06]  /*16510*/  WARPGROUP.ARRIVE ;  /* 0x00000000000079c5 */ /* 0x000fcc0000000000 */
        /* <DEDUP_REMOVED lines=15> */
[----:B------:R-:W-:Y:S01]  /*16610*/  MOV R5, UR45 ;  /* 0x0000002d00057c02 */ /* 0x000fe20008000f00 */
[----:B------:R-:W-:-:S02]  /*16620*/  WARPGROUP.DEPBAR.LE gsb0, 0x0 ;  /* 0x00008000000079c5 */ /* 0x000fc40000010000 */
[----:B------:R-:W-:Y:S01]  /*16630*/  WARPGROUP.ARRIVE ;  /* 0x00000000000079c5 */ /* 0x000fe20000000000 */
[----:B01----:R-:W-:Y:S01]  /*16640*/  MOV R4, UR44 ;  /* 0x0000002c00047c02 */ /* 0x003fe20008000f00 */
[----:B------:R-:W-:Y:S01]  /*16650*/  VIADD R12, R0, 0x4 ;  /* 0x00000004000c7836 */ /* 0x000fe20000000000 */
[----:B------:R-:W-:Y:S01]  /*16660*/  UMOV UR12, UR38 ;  /* 0x00000026000c7c82 */ /* 0x000fe20008000000 */
[----:B------:R-:W-:Y:S01]  /*16670*/  IMAD.MOV.U32 R13, RZ, RZ, 0x40000040 ;  /* 0x40000040ff0d7424 */ /* 0x000fe200078e00ff */
[----:B------:R-:W-:Y:S02]  /*16680*/  UMOV UR13, UR39 ;  /* 0x00000027000d7c82 */ /* 0x000fe40008000000 */
[----:B------:R-:W-:Y:S01]  /*16690*/  HGMMA.64x16x16.F32 R128, gdesc[UR16], R128, gsb0 ;  /* 0x00200000108079f0 */ /* 0x000fe20008000880 */
[----:B------:R-:W-:Y:S01]  /*166a0*/  UMOV UR44, UR42 ;  /* 0x0000002a002c7c82 */ /* 0x000fe20008000000 */
[----:B------:R-:W-:Y:S01]  /*166b0*/  UMOV UR45, UR43 ;  /* 0x0000002b002d7c82 */ /* 0x000fe20008000000 */
[----:B------:R-:W-:Y:S01]  /*166c0*/  UMOV UR8, UR38 ;  /* 0x0000002600087c82 */ /* 0x000fe20008000000 */
[----:B------:R-:W-:Y:S01]  /*166d0*/  UMOV UR9, UR39 ;  /* 0x0000002700097c82 */ /* 0x000fe20008000000 */
[----:B------:R-:W2:Y:S01]  /*166e0*/  LDL.64 R20, [R1+0x38] ;  /* 0x0000380001147983 */ /* 0x000ea20000100a00 */
        /* <DEDUP_REMOVED lines=9> */
[----:B------:R-:W-:Y:S02]  /*16780*/  MOV R13, 0x40000040 ;  /* 0x40000040000d7802 */ /* 0x000fe40000000f00 */
        /* <DEDUP_REMOVED lines=169> */
[----:B------:R-:W-:-:S09]  /*17220*/  UMOV UR17, UR39 ;  /* 0x0000002700117c82 */ /* 0x000fd20008000000 */
        /* <DEDUP_REMOVED lines=152> */
[----:B------:R-:W-:Y:S01]  /*17bb0*/  R2UR UR45, R5 ;  /* 0x00000000052d72ca */ /* 0x000fe200000e0000 */
[----:B------:R-:W-:Y:S01]  /*17bc0*/  IMAD.MOV.U32 R5, RZ, RZ, 0x40000040 ;  /* 0x40000040ff057424 */ /* 0x000fe200078e00ff */
[----:B------:R-:W-:Y:S01]  /*17bd0*/  R2UR UR44, R4 ;  /* 0x00000000042c72ca */ /* 0x000fe200000e0000 */
[----:B------:R-:W-:-:S03]  /*17be0*/  VIADD R4, R0, 0x406 ;  /* 0x0000040600047836 */ /* 0x000fc60000000000 */
        /* <DEDUP_REMOVED lines=395> */
.L_x_4235:
[----:B------:R-:W-:Y:S01]  /*194a0*/  SHF.L.U32 R0, R9, 0x1f, RZ ;  /* 0x0000001f09007819 */ /* 0x000fe200000006ff */
[----:B------:R-:W-:-:S04]  /*194b0*/  IMAD R9, R10, 0x8, R16 ;  /* 0x000000080a097824 */ /* 0x000fc800078e0210 */
[----:B------:R0:W1:Y:S01]  /*194c0*/  SYNCS.PHASECHK.TRANS64.TRYWAIT P2, [R9+URZ+0x36850], R0 ;  /* 0x03685000090075a7 */ /* 0x000062000804017f */
[----:B------:R-:W-:Y:S05]  /*194d0*/  @!P0 BRA `(.L_x_4236) ;  /* 0x0000000000048947 */ /* 0x000fea0003800000 */
[----:B------:R-:W-:Y:S01]  /*194e0*/  BPT.TRAP 0x1 ;  /* 0x000000040000795c */ /* 0x000fe20000300000 */
.L_x_4236:
[----:B------:R-:W-:Y:S04]  /*194f0*/  BSSY B1, `(.L_x_4237) ;  /* 0x0000004000017945 */ /* 0x000fe80003800000 */
[----:B-1----:R-:W-:Y:S05]  /*19500*/  @P2 BRA `(.L_x_4238) ;  /* 0x0000000000082947 */ /* 0x002fea0003800000 */
[----:B------:R-:W1:Y:S02]  /*19510*/  SYNCS.PHASECHK.TRANS64.TRYWAIT P2, [R9+URZ+0x36850], R0 ;  /* 0x03685000090075a7 */ /* 0x000e64000804017f */
[----:B-1----:R-:W-:Y:S05]  /*19520*/  @!P2 BRA `(.L_x_4239) ;  /* 0x000000d00084a947 */ /* 0x002fea0003800000 */
.L_x_4238:
[----:B------:R-:W-:Y:S05]  /*19530*/  BSYNC B1 ;  /* 0x0000000000017941 */ /* 0x000fea0003800000 */
.L_x_4237:
[----:B01----:R-:W-:Y:S01]  /*19540*/  VIADD R0, R16, 0x400 ;  /* 0x0000040010007836 */ /* 0x003fe20000000000 */
[----:B------:R-:W-:Y:S01]  /*19550*/  WARPGROUP.ARRIVE ;  /* 0x00000000000079c5 */ /* 0x000fe20000000000 */
[----:B------:R-:W-:Y:S01]  /*19560*/  IMAD.MOV.U32 R13, RZ, RZ, 0x40000040 ;  /* 0x40000040ff0d7424 */ /* 0x000fe200078e00ff */
[----:B------:R-:W-:Y:S01]  /*19570*/  ULDC UR4, c[0x0][0x988] ;  /* 0x0002620000047ab9 */ /* 0x000fe20000000800 */
[----:B------:R-:W-:Y:S01]  /*19580*/  IMAD.MOV.U32 R3, RZ, RZ, 0x40000040 ;  /* 0x40000040ff037424 */ /* 0x000fe200078e00ff */
[----:B------:R-:W-:Y:S01]  /*19590*/  SHF.R.U32.HI R0, RZ, 0x4, R0 ;  /* 0x00000004ff007819 */ /* 0x000fe20000011600 */
[----:B------:R-:W-:Y:S01]  /*195a0*/  @!P1 VIADD R11, R11, 0x36840 ;  /* 0x000368400b0b9836 */ /* 0x000fe20000000000 */
[----:B------:R-:W-:Y:S01]  /*195b0*/  R2UR UR7, R13 ;  /* 0x000000000d0772ca */ /* 0x000fe200000e0000 */
[----:B------:R-:W-:Y:S01]  /*195c0*/  @!P1 VIADD R9, R9, 0x36860 ;  /* 0x0003686009099836 */ /* 0x000fe20000000000 */
[----:B------:R-:W-:Y:S02]  /*195d0*/  LOP3.LUT R0, R0, 0x3fff, RZ, 0xc0, !PT ;  /* 0x00003fff00007812 */ /* 0x000fe400078ec0ff */
[C---:B------:R-:W-:Y:S01]  /*195e0*/  ISETP.GT.AND P2, PT, R6.reuse, RZ, PT ;  /* 0x000000ff0600720c */ /* 0x040fe20003f44270 */
[----:B------:R-:W-:Y:S01]  /*195f0*/  VIADD R6, R6, 0xffffffff ;  /* 0xffffffff06067836 */ /* 0x000fe20000000000 */
[----:B------:R-:W-:-:S02]  /*19600*/  LOP3.LUT R0, R0, 0x3800000, RZ, 0xfc, !PT ;  /* 0x0380000000007812 */ /* 0x000fc400078efcff */
[----:B------:R-:W-:-:S03]  /*19610*/  @!P1 PRMT R9, RZ, 0x654, R9 ;  /* 0x00000654ff099816 */ /* 0x000fc60000000009 */
[----:B------:R-:W-:Y:S01]  /*19620*/  IMAD R12, R10, 0xa80, R0 ;  /* 0x00000a800a0c7824 */ /* 0x000fe200078e0200 */
[----:B------:R-:W-:-:S04]  /*19630*/  FMNMX.FTZ R0, R168, R8, !PT ;  /* 0x00000008a8007209 */ /* 0x000fc80007810000 */
[C---:B------:R-:W-:Y:S02]  /*19640*/  R2UR UR6, R12.reuse ;  /* 0x000000000c0672ca */ /* 0x040fe400000e0000 */
[----:B------:R-:W-:Y:S02]  /*19650*/  IADD3 R2, R12, 0x80, RZ ;  /* 0x000000800c027810 */ /* 0x000fe40007ffe0ff */
[----:B------:R-:W-:-:S04]  /*19660*/  FMNMX.FTZ R0, R169, R0, !PT ;  /* 0x00000000a9007209 */ /* 0x000fc80007810000 */
[----:B------:R-:W-:-:S04]  /*19670*/  FMNMX.FTZ R0, R172, R0, !PT ;  /* 0x00000000ac007209 */ /* 0x000fc80007810000 */
[----:B------:R-:W-:Y:S01]  /*19680*/  FMNMX.FTZ R0, R173, R0, !PT ;  /* 0x00000000ad007209 */ /* 0x000fe20007810000 */
[----:B------:R-:W-:Y:S01]  /*19690*/  HGMMA.64x192x16.F32 R24, R200, gdesc[UR4].tnspB, R24, gsb0 ;  /* 0x42e00004c8187df0 */ /* 0x000fe20008000818 */
        /* <DEDUP_REMOVED lines=32> */
[----:B------:R-:W-:-:S04]  /*198a0*/  IMAD.U32 R0, RZ, RZ, UR4 ;  /* 0x00000004ff007e24 */ /* 0x000fc8000f8e00ff */
[C---:B------:R-:W-:Y:S01]  /*198b0*/  FADD.FTZ R4, -R5.reuse, R8 ;  /* 0x0000000805047221 */ /* 0x040fe20000010100 */
[----:B------:R-:W-:-:S03]  /*198c0*/  FMUL.FTZ R13, R5, R0 ;  /* 0x00000000050d7220 */ /* 0x000fc60000410000 */
[-C--:B------:R-:W-:Y:S01]  /*198d0*/  FMUL.FTZ R4, R4, R0.reuse ;  /* 0x0000000004047220 */ /* 0x080fe20000410000 */
[-CC-:B------:R-:W-:Y:S01]  /*198e0*/  FFMA.FTZ R10, R161, R0.reuse, -R13.reuse ;  /* 0x00000000a10a7223 */ /* 0x180fe2000001080d */
[-CC-:B------:R-:W-:Y:S01]  /*198f0*/  FFMA.FTZ R21, R165, R0.reuse, -R13.reuse ;  /* 0x00000000a5157223 */ /* 0x180fe2000001080d */
[-CC-:B------:R-:W-:Y:S01]  /*19900*/  FFMA.FTZ R20, R157, R0.reuse, -R13.reuse ;  /* 0x000000009d147223 */ /* 0x180fe2000001080d */
[-CC-:B------:R-:W-:Y:S01]  /*19910*/  FFMA.FTZ R8, R149, R0.reuse, -R13.reuse ;  /* 0x0000000095087223 */ /* 0x180fe2000001080d */
[-CC-:B------:R-:W-:Y:S01]  /*19920*/  FFMA.FTZ R120, R120, R0.reuse, -R13.reuse ;  /* 0x0000000078787223 */ /* 0x180fe2000001080d */
[-CC-:B------:R-:W-:Y:S01]  /*19930*/  FFMA.FTZ R121, R121, R0.reuse, -R13.reuse ;  /* 0x0000000079797223 */ /* 0x180fe2000001080d */
[----:B------:R-:W-:Y:S01]  /*19940*/  FFMA.FTZ R124, R124, R0, -R13 ;  /* 0x000000007c7c7223 */ /* 0x000fe2000001080d */
        /* <DEDUP_REMOVED lines=8> */
[-CC-:B------:R-:W-:Y:S01]  /*199d0*/  FFMA.FTZ R168, R169, R0.reuse, -R13.reuse ;  /* 0x00000000a9a87223 */ /* 0x180fe2000001080d */
[-CC-:B------:R-:W-:Y:S01]  /*199e0*/  FFMA.FTZ R202, R172, R0.reuse, -R13.reuse ;  /* 0x00000000acca7223 */ /* 0x180fe2000001080d */
[----:B------:R-:W-:Y:S01]  /*199f0*/  FFMA.FTZ R169, R173, R0, -R13 ;  /* 0x00000000ada97223 */ /* 0x000fe2000001080d */
[----:B------:R-:W-:Y:S01]  /*19a00*/  MUFU.EX2 R121, R121 ;  /* 0x0000007900797308 */ /* 0x000fe20000000800 */
[----:B------:R-:W-:Y:S01]  /*19a10*/  HGMMA.64x192x16.F32 R24, R196, gdesc[UR4].tnspB, R24, gsb0 ;  /* 0x42e00004c4187df0 */ /* 0x000fe20008000818 */
[----:B------:R-:W-:Y:S02]  /*19a20*/  R2UR UR6, R2 ;  /* 0x00000000020672ca */ /* 0x000fe400000e0000 */
[----:B------:R-:W-:Y:S01]  /*19a30*/  R2UR UR7, R3 ;  /* 0x00000000030772ca */ /* 0x000fe200000e0000 */
[----:B------:R-:W-:Y:S01]  /*19a40*/  IMAD.MOV.U32 R3, RZ, RZ, 0x40000040 ;  /* 0x40000040ff037424 */ /* 0x000fe200078e00ff */
[----:B------:R-:W-:-:S02]  /*19a50*/  IADD3 R2, R12, 0x180, RZ ;  /* 0x000001800c027810 */ /* 0x000fc40007ffe0ff */
        /* <DEDUP_REMOVED lines=10> */
[----:B------:R-:W-:Y:S01]  /*19b00*/  R2UR UR6, R2 ;  /* 0x00000000020672ca */ /* 0x000fe200000e0000 */
[----:B------:R-:W-:Y:S01]  /*19b10*/  VIADD R2, R12, 0x200 ;  /* 0x000002000c027836 */ /* 0x000fe20000000000 */
[----:B------:R-:W-:Y:S01]  /*19b20*/  R2UR UR7, R3 ;  /* 0x00000000030772ca */ /* 0x000fe200000e0000 */
[----:B------:R-:W-:Y:S01]  /*19b30*/  IMAD.MOV.U32 R3, RZ, RZ, 0x40000040 ;  /* 0x40000040ff037424 */ /* 0x000fe200078e00ff */
[----:B------:R-:W-:Y:S08]  /*19b40*/  MUFU.EX2 R196, R196 ;  /* 0x000000c400c47308 */ /* 0x000ff00000000800 */
[----:B------:R-:W-:Y:S01]  /*19b50*/  MUFU.EX2 R198, R198 ;  /* 0x000000c600c67308 */ /* 0x000fe20000000800 */
[----:B------:R-:W-:-:S02]  /*19b60*/  WARPGROUP.DEPBAR.LE gsb0, 0x0 ;  /* 0x00008000000079c5 */ /* 0x000fc40000010000 */
[----:B------:R-:W-:Y:S01]  /*19b70*/  WARPGROUP.ARRIVE ;  /* 0x00000000000079c5 */ /* 0x000fe20000000000 */
[-CC-:B------:R-:W-:Y:S01]  /*19b80*/  FFMA.FTZ R192, R152, R0.reuse, -R13.reuse ;  /* 0x0000000098c07223 */ /* 0x180fe2000001080d */
[-CC-:B------:R-:W-:Y:S01]  /*19b90*/  FFMA.FTZ R152, R153, R0.reuse, -R13.reuse ;  /* 0x0000000099987223 */ /* 0x180fe2000001080d */
[----:B------:R-:W-:-:S03]  /*19ba0*/  FFMA.FTZ R194, R156, R0, -R13 ;  /* 0x000000009cc27223 */ /* 0x000fc6000001080d */
[----:B------:R-:W-:Y:S01]  /*19bb0*/  HGMMA.64x192x16.F32 R24, R188, gdesc[UR4].tnspB, R24, gsb0 ;  /* 0x42e00004bc187df0 */ /* 0x000fe20008000818 */
[----:B------:R-:W-:Y:S01]  /*19bc0*/  R2UR UR6, R2 ;  /* 0x00000000020672ca */ /* 0x000fe200000e0000 */
[----:B------:R-:W-:Y:S01]  /*19bd0*/  MUFU.EX2 R192, R192 ;  /* 0x000000c000c07308 */ /* 0x000fe20000000800 */
[----:B------:R-:W-:Y:S01]  /*19be0*/  R2UR UR7, R3 ;  /* 0x00000000030772ca */ /* 0x000fe200000e0000 */
[----:B------:R-:W-:Y:S01]  /*19bf0*/  IMAD.MOV.U32 R3, RZ, RZ, 0x40000040 ;  /* 0x40000040ff037424 */ /* 0x000fe200078e00ff */
[C---:B------:R-:W-:Y:S01]  /*19c00*/  IADD3 R2, R12.reuse, 0x280, RZ ;  /* 0x000002800c027810 */ /* 0x040fe20007ffe0ff */
[----:B------:R-:W-:-:S04]  /*19c10*/  VIADD R12, R12, 0x300 ;  /* 0x000003000c0c7836 */ /* 0x000fc80000000000 */
[----:B------:R-:W-:Y:S08]  /*19c20*/  MUFU.EX2 R152, R152 ;  /* 0x0000009800987308 */ /* 0x000ff00000000800 */
[----:B------:R-:W-:Y:S01]  /*19c30*/  MUFU.EX2 R194, R194 ;  /* 0x000000c200c27308 */ /* 0x000fe20000000800 */
[----:B------:R-:W-:Y:S02]  /*19c40*/  WARPGROUP.DEPBAR.LE gsb0, 0x0 ;  /* 0x00008000000079c5 */ /* 0x000fe40000010000 */
[----:B------:R-:W-:Y:S01]  /*19c50*/  WARPGROUP.ARRIVE ;  /* 0x00000000000079c5 */ /* 0x000fe20000000000 */
[-CC-:B------:R-:W-:Y:S01]  /*19c60*/  FFMA.FTZ R188, R144, R0.reuse, -R13.reuse ;  /* 0x0000000090bc7223 */ /* 0x180fe2000001080d */
[-CC-:B------:R-:W-:Y:S01]  /*19c70*/  FFMA.FTZ R144, R145, R0.reuse, -R13.reuse ;  /* 0x0000000091907223 */ /* 0x180fe2000001080d */
[----:B------:R-:W-:-:S03]  /*19c80*/  FFMA.FTZ R190, R148, R0, -R13 ;  /* 0x0000000094be7223 */ /* 0x000fc6000001080d */
[----:B------:R-:W-:Y:S01]  /*19c90*/  HGMMA.64x192x16.F32 R24, R184, gdesc[UR4].tnspB, R24, gsb0 ;  /* 0x42e00004b8187df0 */ /* 0x000fe20008000818 */
[----:B------:R-:W-:Y:S01]  /*19ca0*/  R2UR UR6, R2 ;  /* 0x00000000020672ca */ /* 0x000fe200000e0000 */
[----:B------:R-:W-:Y:S01]  /*19cb0*/  MUFU.EX2 R188, R188 ;  /* 0x000000bc00bc7308 */ /* 0x000fe20000000800 */
[----:B------:R-:W-:Y:S02]  /*19cc0*/  FMNMX.FTZ R2, R170, R7, !PT ;  /* 0x00000007aa027209 */ /* 0x000fe40007810000 */
[----:B------:R-:W-:Y:S02]  /*19cd0*/  R2UR UR7, R3 ;  /* 0x00000000030772ca */ /* 0x000fe400000e0000 */
[----:B------:R-:W-:-:S03]  /*19ce0*/  FMNMX.FTZ R2, R171, R2, !PT ;  /* 0x00000002ab027209 */ /* 0x000fc60007810000 */
[----:B------:R-:W0:Y:S01]  /*19cf0*/  MUFU.EX2 R3, R4 ;  /* 0x0000000400037308 */ /* 0x000e220000000800 */
[----:B------:R-:W-:-:S04]  /*19d00*/  FMNMX.FTZ R2, R174, R2, !PT ;  /* 0x00000002ae027209 */ /* 0x000fc80007810000 */
[----:B------:R-:W-:-:S03]  /*19d10*/  FMNMX.FTZ R2, R175, R2, !PT ;  /* 0x00000002af027209 */ /* 0x000fc60007810000 */
[----:B------:R-:W1:Y:S01]  /*19d20*/  MUFU.EX2 R144, R144 ;  /* 0x0000009000907308 */ /* 0x000e620000000800 */
[----:B------:R-:W-:-:S04]  /*19d30*/  FMNMX.FTZ R2, R162, R2, !PT ;  /* 0x00000002a2027209 */ /* 0x000fc80007810000 */
[----:B------:R-:W-:-:S03]  /*19d40*/  FMNMX.FTZ R2, R163, R2, !PT ;  /* 0x00000002a3027209 */ /* 0x000fc60007810000 */
[----:B------:R-:W2:Y:S01]  /*19d50*/  MUFU.EX2 R190, R190 ;  /* 0x000000be00be7308 */ /* 0x000ea20000000800 */
[----:B------:R-:W-:Y:S01]  /*19d60*/  FMNMX.FTZ R2, R166, R2, !PT ;  /* 0x00000002a6027209 */ /* 0x000fe20007810000 */
[----:B0-----:R-:W-:Y:S01]  /*19d70*/  FFMA.FTZ R15, R3, R15, R200 ;  /* 0x0000000f030f7223 */ /* 0x001fe200000100c8 */
[C---:B------:R-:W-:Y:S02]  /*19d80*/  F2FP.F16.F32.PACK_AB R200, R168.reuse, R200 ;  /* 0x000000c8a8c8723e */ /* 0x040fe400000000ff */
[----:B------:R-:W-:Y:S01]  /*19d90*/  FMNMX.FTZ R2, R167, R2, !PT ;  /* 0x00000002a7027209 */ /* 0x000fe20007810000 */
[----:B------:R-:W-:-:S03]  /*19da0*/  FADD.FTZ R15, R168, R15 ;  /* 0x0000000fa80f7221 */ /* 0x000fc60000010000 */
[----:B------:R-:W-:Y:S01]  /*19db0*/  FMNMX.FTZ R2, R154, R2, !PT ;  /* 0x000000029a027209 */ /* 0x000fe20007810000 */
[----:B------:R-:W-:Y:S01]  /*19dc0*/  FADD.FTZ R15, R202, R15 ;  /* 0x0000000fca0f7221 */ /* 0x000fe20000010000 */
[----:B------:R-:W-:Y:S02]  /*19dd0*/  F2FP.F16.F32.PACK_AB R202, R169, R202 ;  /* 0x000000caa9ca723e */ /* 0x000fe400000000ff */
[----:B------:R-:W-:Y:S01]  /*19de0*/  FMNMX.FTZ R2, R155, R2, !PT ;  /* 0x000000029b027209 */ /* 0x000fe20007810000 */
[----:B------:R-:W-:-:S03]  /*19df0*/  FADD.FTZ R15, R169, R15 ;  /* 0x0000000fa90f7221 */ /* 0x000fc60000010000 */
[----:B------:R-:W-:Y:S01]  /*19e00*/  FMNMX.FTZ R2, R158, R2, !PT ;  /* 0x000000029e027209 */ /* 0x000fe20007810000 */
[----:B------:R-:W-:Y:S01]  /*19e10*/  FADD.FTZ R15, R196, R15 ;  /* 0x0000000fc40f7221 */ /* 0x000fe20000010000 */
        /* <DEDUP_REMOVED lines=20> */
[C---:B-1----:R-:W-:Y:S02]  /*19f60*/  F2FP.F16.F32.PACK_AB R188, R144.reuse, R188 ;  /* 0x000000bc90bc723e */ /* 0x042fe400000000ff */
[----:B------:R-:W-:Y:S01]  /*19f70*/  FMNMX.FTZ R2, R143, R2, !PT ;  /* 0x000000028f027209 */ /* 0x000fe20007810000 */
[----:B------:R-:W-:-:S03]  /*19f80*/  FADD.FTZ R15, R144, R15 ;  /* 0x0000000f900f7221 */ /* 0x000fc60000010000 */
[----:B------:R-:W-:Y:S01]  /*19f90*/  FMNMX.FTZ R2, R130, R2, !PT ;  /* 0x0000000282027209 */ /* 0x000fe20007810000 */
[----:B--2---:R-:W-:Y:S01]  /*19fa0*/  FADD.FTZ R15, R190, R15 ;  /* 0x0000000fbe0f7221 */ /* 0x004fe20000010000 */
[C---:B------:R-:W-:Y:S02]  /*19fb0*/  F2FP.F16.F32.PACK_AB R190, R8.reuse, R190 ;  /* 0x000000be08be723e */ /* 0x040fe400000000ff */
[----:B------:R-:W-:Y:S01]  /*19fc0*/  FMNMX.FTZ R2, R131, R2, !PT ;  /* 0x0000000283027209 */ /* 0x000fe20007810000 */
[----:B------:R-:W-:-:S03]  /*19fd0*/  FADD.FTZ R15, R8, R15 ;  /* 0x0000000f080f7221 */ /* 0x000fc60000010000 */
        /* <DEDUP_REMOVED lines=10> */
[----:B------:R-:W-:-:S04]  /*1a080*/  FADD.FTZ R2, -R4, R7 ;  /* 0x0000000704027221 */ /* 0x000fc80000010100 */
[----:B------:R-:W-:-:S06]  /*1a090*/  FMUL.FTZ R2, R2, R0 ;  /* 0x0000000002027220 */ /* 0x000fcc0000410000 */
[----:B------:R-:W-:Y:S01]  /*1a0a0*/  MUFU.EX2 R2, R2 ;  /* 0x0000000200027308 */ /* 0x000fe20000000800 */
[----:B------:R-:W-:Y:S02]  /*1a0b0*/  WARPGROUP.DEPBAR.LE gsb0, 0x0 ;  /* 0x00008000000079c5 */ /* 0x000fe40000010000 */
[----:B------:R-:W-:Y:S01]  /*1a0c0*/  WARPGROUP.ARRIVE ;  /* 0x00000000000079c5 */ /* 0x000fe20000000000 */
[-CC-:B------:R-:W-:Y:S01]  /*1a0d0*/  FFMA.FTZ R184, R136, R0.reuse, -R13.reuse ;  /* 0x0000000088b87223 */ /* 0x180fe2000001080d */
[-CC-:B------:R-:W-:Y:S01]  /*1a0e0*/  FFMA.FTZ R136, R137, R0.reuse, -R13.reuse ;  /* 0x0000000089887223 */ /* 0x180fe2000001080d */
[-CC-:B------:R-:W-:Y:S01]  /*1a0f0*/  FFMA.FTZ R186, R140, R0.reuse, -R13.reuse ;  /* 0x000000008cba7223 */ /* 0x180fe2000001080d */
[----:B------:R-:W-:Y:S02]  /*1a100*/  FFMA.FTZ R137, R141, R0, -R13 ;  /* 0x000000008d897223 */ /* 0x000fe4000001080d */
[----:B------:R-:W-:Y:S01]  /*1a110*/  HGMMA.64x192x16.F32 R24, R180, gdesc[UR4].tnspB, R24, gsb0 ;  /* 0x42e00004b4187df0 */ /* 0x000fe20008000818 */
[----:B------:R-:W-:Y:S01]  /*1a120*/  R2UR UR6, R12 ;  /* 0x000000000c0672ca */ /* 0x000fe200000e0000 */
        /* <DEDUP_REMOVED lines=14> */
[-CC-:B------:R-:W-:Y:S01]  /*1a210*/  FFMA.FTZ R129, R133, R0.reuse, -R13.reuse ;  /* 0x0000000085817223 */ /* 0x180fe2000001080d */
[-C--:B------:R-:W-:Y:S01]  /*1a220*/  FFMA.FTZ R13, R125, R0.reuse, -R13 ;  /* 0x000000007d0d7223 */ /* 0x080fe2000001080d */
[----:B------:R-:W-:Y:S01]  /*1a230*/  WARPGROUP.ARRIVE ;  /* 0x00000000000079c5 */ /* 0x000fe20000000000 */
[-C--:B------:R-:W-:Y:S01]  /*1a240*/  FMUL.FTZ R125, R4, R0.reuse ;  /* 0x00000000047d7220 */ /* 0x080fe20000410000 */
[----:B------:R-:W-:Y:S03]  /*1a250*/  MUFU.EX2 R180, R180 ;  /* 0x000000b400b47308 */ /* 0x000fe60000000800 */
        /* <DEDUP_REMOVED lines=14> */
[----:B0-----:R-:W-:Y:S01]  /*1a340*/  MOV R13, 0x40000040 ;  /* 0x40000040000d7802 */ /* 0x001fe20000000f00 */
[-CC-:B------:R-:W-:Y:S01]  /*1a350*/  FFMA.FTZ R141, R159, R0.reuse, -R125.reuse ;  /* 0x000000009f8d7223 */ /* 0x180fe2000001087d */
[-CC-:B------:R-:W-:Y:S01]  /*1a360*/  FFMA.FTZ R189, R146, R0.reuse, -R125.reuse ;  /* 0x0000000092bd7223 */ /* 0x180fe2000001087d */
[-CC-:B------:R-:W-:Y:S01]  /*1a370*/  FFMA.FTZ R12, R147, R0.reuse, -R125.reuse ;  /* 0x00000000930c7223 */ /* 0x180fe2000001087d */
[----:B------:R-:W-:Y:S01]  /*1a380*/  R2UR UR7, R13 ;  /* 0x000000000d0772ca */ /* 0x000fe200000e0000 */
[-CC-:B------:R-:W-:Y:S01]  /*1a390*/  FFMA.FTZ R191, R150, R0.reuse, -R125.reuse ;  /* 0x0000000096bf7223 */ /* 0x180fe2000001087d */
[-CC-:B------:R-:W-:Y:S01]  /*1a3a0*/  FFMA.FTZ R151, R151, R0.reuse, -R125.reuse ;  /* 0x0000000097977223 */ /* 0x180fe2000001087d */
[----:B------:R-:W0:Y:S01]  /*1a3b0*/  MUFU.EX2 R132, R132 ;  /* 0x0000008400847308 */ /* 0x000e220000000800 */
[-C--:B------:R-:W-:Y:S01]  /*1a3c0*/  FFMA.FTZ R185, R138, R0.reuse, -R125 ;  /* 0x000000008ab97223 */ /* 0x080fe2000001087d */
[----:B------:R-:W-:Y:S01]  /*1a3d0*/  @!P1 PRMT R13, RZ, 0x654, R11 ;  /* 0x00000654ff0d9816 */ /* 0x000fe2000000000b */
[-CC-:B------:R-:W-:Y:S01]  /*1a3e0*/  FFMA.FTZ R139, R139, R0.reuse, -R125.reuse ;  /* 0x000000008b8b7223 */ /* 0x180fe2000001087d */
[-CC-:B------:R-:W-:Y:S01]  /*1a3f0*/  FFMA.FTZ R187, R142, R0.reuse, -R125.reuse ;  /* 0x000000008ebb7223 */ /* 0x180fe2000001087d */
[-CC-:B------:R-:W-:Y:S01]  /*1a400*/  FFMA.FTZ R183, R134, R0.reuse, -R125.reuse ;  /* 0x0000000086b77223 */ /* 0x180fe2000001087d */
[-CC-:B------:R-:W-:Y:S01]  /*1a410*/  FFMA.FTZ R135, R135, R0.reuse, -R125.reuse ;  /* 0x0000000087877223 */ /* 0x180fe2000001087d */
[----:B------:R-:W-:Y:S01]  /*1a420*/  FFMA.FTZ R122, R122, R0, -R125 ;  /* 0x000000007a7a7223 */ /* 0x000fe2000001087d */
[----:B------:R-:W2:Y:S01]  /*1a430*/  MUFU.EX2 R203, R203 ;  /* 0x000000cb00cb7308 */ /* 0x000ea20000000800 */
[----:B-1----:R-:W-:Y:S01]  /*1a440*/  FFMA.FTZ R14, R2, R14, R201 ;  /* 0x0000000e020e7223 */ /* 0x002fe200000100c9 */
[----:B------:R-:W-:Y:S01]  /*1a450*/  HGMMA.64x192x16.F32 R24, R176, gdesc[UR4].tnspB, R24, gsb0 ;  /* 0x42e00004b0187df0 */ /* 0x000fe20008000818 */
[-C--:B------:R-:W-:Y:S01]  /*1a460*/  FFMA.FTZ R123, R123, R0.reuse, -R125 ;  /* 0x000000007b7b7223 */ /* 0x080fe2000001087d */
[----:B------:R-:W-:Y:S01]  /*1a470*/  FADD.FTZ R15, R180, R15 ;  /* 0x0000000fb40f7221 */ /* 0x000fe20000010000 */
[----:B------:R-:W-:-:S03]  /*1a480*/  FFMA.FTZ R126, R126, R0, -R125 ;  /* 0x000000007e7e7223 */ /* 0x000fc6000001087d */
        /* <DEDUP_REMOVED lines=12> */
[----:B------:R-:W-:Y:S01]  /*1a550*/  FFMA.FTZ R14, R131, R0, -R125 ;  /* 0x00000000830e7223 */ /* 0x000fe2000001087d */
[----:B------:R-:W-:-:S05]  /*1a560*/  F2FP.F16.F32.PACK_AB R197, R140, R197 ;  /* 0x000000c58cc5723e */ /* 0x000fca00000000ff */
        /* <DEDUP_REMOVED lines=19> */
[----:B------:R-:W-:-:S06]  /*1a6a0*/  F2FP.F16.F32.PACK_AB R189, R12, R189 ;  /* 0x000000bd0cbd723e */ /* 0x000fcc00000000ff */
[----:B------:R-:W0:Y:S01]  /*1a6b0*/  MUFU.EX2 R185, R185 ;  /* 0x000000b900b97308 */ /* 0x000e220000000800 */
[----:B--2---:R-:W-:-:S07]  /*1a6c0*/  FADD.FTZ R130, R191, R130 ;  /* 0x00000082bf827221 */ /* 0x004fce0000010000 */
[----:B------:R-:W-:Y:S01]  /*1a6d0*/  MUFU.EX2 R187, R187 ;  /* 0x000000bb00bb7308 */ /* 0x000fe20000000800 */
[C---:B-1----:R-:W-:Y:S01]  /*1a6e0*/  FADD.FTZ R130, R11.reuse, R130 ;  /* 0x000000820b827221 */ /* 0x042fe20000010000 */
[----:B------:R-:W-:-:S06]  /*1a6f0*/  F2FP.F16.F32.PACK_AB R191, R11, R191 ;  /* 0x000000bf0bbf723e */ /* 0x000fcc00000000ff */
[----:B------:R-:W-:Y:S01]  /*1a700*/  MUFU.EX2 R181, R181 ;  /* 0x000000b500b57308 */ /* 0x000fe20000000800 */
[----:B0-----:R-:W-:-:S07]  /*1a710*/  FADD.FTZ R130, R185, R130 ;  /* 0x00000082b9827221 */ /* 0x001fce0000010000 */
[----:B------:R-:W0:Y:S08]  /*1a720*/  MUFU.EX2 R128, R128 ;  /* 0x0000008000807308 */ /* 0x000e300000000800 */
[----:B------:R-:W-:Y:S08]  /*1a730*/  MUFU.EX2 R14, R14 ;  /* 0x0000000e000e7308 */ /* 0x000ff00000000800 */
[----:B------:R-:W1:Y:S01]  /*1a740*/  MUFU.EX2 R182, R182 ;  /* 0x000000b600b67308 */ /* 0x000e620000000800 */
[C---:B0-----:R-:W-:Y:S01]  /*1a750*/  FADD.FTZ R15, R128.reuse, R15 ;  /* 0x0000000f800f7221 */ /* 0x041fe20000010000 */
[----:B------:R-:W-:-:S06]  /*1a760*/  F2FP.F16.F32.PACK_AB R180, R128, R180 ;  /* 0x000000b480b4723e */ /* 0x000fcc00000000ff */
[----:B------:R-:W-:Y:S08]  /*1a770*/  MUFU.EX2 R183, R183 ;  /* 0x000000b700b77308 */ /* 0x000ff00000000800 */
[----:B------:R-:W0:Y:S01]  /*1a780*/  MUFU.EX2 R129, R129 ;  /* 0x0000008100817308 */ /* 0x000e220000000800 */
[----:B-1----:R-:W-:-:S07]  /*1a790*/  FADD.FTZ R10, R182, R15 ;  /* 0x0000000fb60a7221 */ /* 0x002fce0000010000 */
[----:B------:R-:W-:Y:S08]  /*1a7a0*/  MUFU.EX2 R135, R135 ;  /* 0x0000008700877308 */ /* 0x000ff00000000800 */
[----:B------:R-:W-:Y:S01]  /*1a7b0*/  MUFU.EX2 R122, R122 ;  /* 0x0000007a007a7308 */ /* 0x000fe20000000800 */
[----:B0-----:R-:W-:-:S07]  /*1a7c0*/  F2FP.F16.F32.PACK_AB R182, R129, R182 ;  /* 0x000000b681b6723e */ /* 0x001fce00000000ff */
[----:B------:R-:W0:Y:S08]  /*1a7d0*/  MUFU.EX2 R123, R123 ;  /* 0x0000007b007b7308 */ /* 0x000e300000000800 */
[----:B------:R-:W-:Y:S01]  /*1a7e0*/  MUFU.EX2 R126, R126 ;  /* 0x0000007e007e7308 */ /* 0x000fe20000000800 */
[----:B------:R-:W-:Y:S02]  /*1a7f0*/  WARPGROUP.DEPBAR.LE gsb0, 0x0 ;  /* 0x00008000000079c5 */ /* 0x000fe40000010000 */
[----:B------:R1:W-:Y:S01]  /*1a800*/  @!P1 SYNCS.ARRIVE.TRANS64.RED.A1T0 RZ, [R13+URZ], RZ ;  /* 0x000000ff0dff99a7 */ /* 0x0003e2000810043f */
[----:B------:R-:W-:-:S02]  /*1a810*/  F2FP.F16.F32.PACK_AB R178, R7, R124 ;  /* 0x0000007c07b2723e */ /* 0x000fc400000000ff */
[----:B------:R-:W-:Y:S02]  /*1a820*/  F2FP.F16.F32.PACK_AB R176, R121, R120 ;  /* 0x0000007879b0723e */ /* 0x000fe400000000ff */
[----:B0-----:R-:W-:Y:S01]  /*1a830*/  F2FP.F16.F32.PACK_AB R177, R123, R122 ;  /* 0x0000007a7bb1723e */ /* 0x001fe200000000ff */
[----:B------:R0:W-:Y:S01]  /*1a840*/  @!P1 SYNCS.ARRIVE.TRANS64.RED.A1T0 RZ, [R9+URZ], RZ ;  /* 0x000000ff09ff99a7 */ /* 0x0001e2000810043f */
[-CC-:B-1----:R-:W-:Y:S01]  /*1a850*/  FFMA.FTZ R13, R143, R0.reuse, -R125.reuse ;  /* 0x000000008f0d7223 */ /* 0x182fe2000001087d */
[----:B------:R-:W-:-:S05]  /*1a860*/  FFMA.FTZ R125, R127, R0, -R125 ;  /* 0x000000007f7d7223 */ /* 0x000fca000001087d */
[----:B------:R-:W-:Y:S08]  /*1a870*/  MUFU.EX2 R13, R13 ;  /* 0x0000000d000d7308 */ /* 0x000ff00000000800 */
[----:B0-----:R-:W0:Y:S08]  /*1a880*/  MUFU.EX2 R9, R139 ;  /* 0x0000008b00097308 */ /* 0x001e300000000800 */
[----:B------:R-:W1:Y:S01]  /*1a890*/  MUFU.EX2 R125, R125 ;  /* 0x0000007d007d7308 */ /* 0x000e620000000800 */
[C---:B0-----:R-:W-:Y:S01]  /*1a8a0*/  FADD.FTZ R130, R9.reuse, R130 ;  /* 0x0000008209827221 */ /* 0x041fe20000010000 */
[----:B------:R-:W-:Y:S01]  /*1a8b0*/  F2FP.F16.F32.PACK_AB R185, R9, R185 ;  /* 0x000000b909b9723e */ /* 0x000fe200000000ff */
[----:B------:R-:W-:-:S02]  /*1a8c0*/  FADD.FTZ R9, R129, R10 ;  /* 0x0000000a81097221 */ /* 0x000fc40000010000 */
[----:B------:R-:W-:Y:S01]  /*1a8d0*/  FADD.FTZ R130, R187, R130 ;  /* 0x00000082bb827221 */ /* 0x000fe20000010000 */
[----:B------:R-:W-:-:S03]  /*1a8e0*/  F2FP.F16.F32.PACK_AB R187, R13, R187 ;  /* 0x000000bb0dbb723e */ /* 0x000fc600000000ff */
[----:B------:R-:W-:Y:S01]  /*1a8f0*/  FADD.FTZ R130, R13, R130 ;  /* 0x000000820d827221 */ /* 0x000fe20000010000 */
[----:B-1----:R-:W-:-:S03]  /*1a900*/  F2FP.F16.F32.PACK_AB R179, R125, R126 ;  /* 0x0000007e7db3723e */ /* 0x002fc600000000ff */
[----:B------:R-:W-:Y:S01]  /*1a910*/  FADD.FTZ R11, R181, R130 ;  /* 0x00000082b50b7221 */ /* 0x000fe20000010000 */
[----:B------:R-:W-:-:S03]  /*1a920*/  F2FP.F16.F32.PACK_AB R181, R14, R181 ;  /* 0x000000b50eb5723e */ /* 0x000fc600000000ff */
[----:B------:R-:W-:-:S04]  /*1a930*/  FADD.FTZ R8, R14, R11 ;  /* 0x0000000b0e087221 */ /* 0x000fc80000010000 */
[----:B------:R-:W-:Y:S01]  /*1a940*/  FADD.FTZ R8, R183, R8 ;  /* 0x00000008b7087221 */ /* 0x000fe20000010000 */
[----:B------:R-:W-:-:S03]  /*1a950*/  F2FP.F16.F32.PACK_AB R183, R135, R183 ;  /* 0x000000b787b7723e */ /* 0x000fc600000000ff */
[----:B------:R-:W-:Y:S01]  /*1a960*/  FADD.FTZ R11, R135, R8 ;  /* 0x00000008870b7221 */ /* 0x000fe20000010000 */
[----:B------:R-:W-:-:S03]  /*1a970*/  FADD.FTZ R8, R120, R9 ;  /* 0x0000000978087221 */ /* 0x000fc60000010000 */
[----:B------:R-:W-:Y:S01]  /*1a980*/  FADD.FTZ R10, R122, R11 ;  /* 0x0000000b7a0a7221 */ /* 0x000fe20000010000 */
[----:B------:R-:W-:-:S03]  /*1a990*/  FADD.FTZ R9, R121, R8 ;  /* 0x0000000879097221 */ /* 0x000fc60000010000 */
[----:B------:R-:W-:Y:S01]  /*1a9a0*/  FADD.FTZ R11, R123, R10 ;  /* 0x0000000a7b0b7221 */ /* 0x000fe20000010000 */
[----:B------:R-:W-:Y:S01]  /*1a9b0*/  FADD.FTZ R8, R124, R9 ;  /* 0x000000097c087221 */ /* 0x000fe20000010000 */
[----:B------:R-:W-:Y:S01]  /*1a9c0*/  MOV R9, R217 ;  /* 0x000000d900097202 */ /* 0x000fe20000000f00 */
[----:B------:R-:W-:Y:S02]  /*1a9d0*/  IMAD.MOV.U32 R10, RZ, RZ, R215 ;  /* 0x000000ffff0a7224 */ /* 0x000fe400078e00d7 */
[----:B------:R-:W-:Y:S01]  /*1a9e0*/  FADD.FTZ R14, R126, R11 ;  /* 0x0000000b7e0e7221 */ /* 0x000fe20000010000 */
[----:B------:R-:W-:Y:S01]  /*1a9f0*/  FADD.FTZ R15, R7, R8 ;  /* 0x00000008070f7221 */ /* 0x000fe20000010000 */
[----:B------:R-:W-:Y:S02]  /*1aa00*/  IMAD.MOV.U32 R7, RZ, RZ, R4 ;  /* 0x000000ffff077224 */ /* 0x000fe400078e0004 */
[----:B------:R-:W-:Y:S01]  /*1aa10*/  FADD.FTZ R14, R125, R14 ;  /* 0x0000000e7d0e7221 */ /* 0x000fe20000010000 */
[----:B------:R-:W-:Y:S01]  /*1aa20*/  IMAD.MOV.U32 R8, RZ, RZ, R5 ;  /* 0x000000ffff087224 */ /* 0x000fe200078e0005 */
[----:B------:R-:W-:Y:S06]  /*1aa30*/  @P2 BRA `(.L_x_4240) ;  /* 0xffffffb000c02947 */ /* 0x000fec000383ffff */
.L_x_4229:
[----:B------:R-:W-:Y:S05]  /*1aa40*/  BSYNC B0 ;  /* 0x0000000000007941 */ /* 0x000fea0003800000 */
.L_x_4228:
        /* <DEDUP_REMOVED lines=99> */
.L_x_4241:
[----:B------:R-:W-:Y:S02]  /*1b080*/  LEA R6, R215, R16, 0x3 ;  /* 0x00000010d7067211 */ /* 0x000fe400078e18ff */
[----:B------:R-:W-:-:S04]  /*1b090*/  SHF.L.U32 R3, R217, 0x1f, RZ ;  /* 0x0000001fd9037819 */ /* 0x000fc800000006ff */
[----:B------:R0:W1:Y:S01]  /*1b0a0*/  SYNCS.PHASECHK.TRANS64.TRYWAIT P2, [R6+URZ+0x36850], R3 ;  /* 0x03685003060075a7 */ /* 0x000062000804017f */
[----:B------:R-:W-:Y:S05]  /*1b0b0*/  @!P0 BRA `(.L_x_4242) ;  /* 0x0000000000048947 */ /* 0x000fea0003800000 */
[----:B------:R-:W-:Y:S01]  /*1b0c0*/  BPT.TRAP 0x1 ;  /* 0x000000040000795c */ /* 0x000fe20000300000 */
.L_x_4242:
        /* <DEDUP_REMOVED lines=9> */
.L_x_4244:
[----:B------:R-:W-:Y:S05]  /*1b160*/  BSYNC B0 ;  /* 0x0000000000007941 */ /* 0x000fea0003800000 */
.L_x_4243:
[----:B------:R-:W-:Y:S01]  /*1b170*/  IMAD.MOV.U32 R2, RZ, RZ, R7 ;  /* 0x000000ffff027224 */ /* 0x000fe200078e0007 */
[----:B------:R-:W-:Y:S01]  /*1b180*/  WARPGROUP.ARRIVE ;  /* 0x00000000000079c5 */ /* 0x000fe20000000000 */
[----:B01----:R-:W-:Y:S01]  /*1b190*/  IMAD.MOV.U32 R3, RZ, RZ, 0x40000040 ;  /* 0x40000040ff037424 */ /* 0x003fe200078e00ff */
[----:B------:R-:W-:Y:S01]  /*1b1a0*/  IADD3 R215, R215, 0x1, RZ ;  /* 0x00000001d7d77810 */ /* 0x000fe20007ffe0ff */
[----:B------:R-:W-:Y:S01]  /*1b1b0*/  @!P1 VIADD R12, R6, 0x36860 ;  /* 0x00036860060c9836 */ /* 0x000fe20000000000 */
[----:B------:R-:W-:Y:S01]  /*1b1c0*/  R2UR UR6, R2 ;  /* 0x00000000020672ca */ /* 0x000fe200000e0000 */
[----:B------:R-:W-:Y:S01]  /*1b1d0*/  VIADD R228, R228, 0x1 ;  /* 0x00000001e4e47836 */ /* 0x000fe20000000000 */
[----:B------:R-:W-:Y:S01]  /*1b1e0*/  R2UR UR7, R3 ;  /* 0x00000000030772ca */ /* 0x000fe200000e0000 */
[----:B------:R-:W-:Y:S01]  /*1b1f0*/  IMAD.MOV.U32 R3, RZ, RZ, 0x40000040 ;  /* 0x40000040ff037424 */ /* 0x000fe200078e00ff */
[----:B------:R-:W-:Y:S02]  /*1b200*/  IADD3 R2, R7, 0x80, RZ ;  /* 0x0000008007027810 */ /* 0x000fe40007ffe0ff */
[----:B------:R-:W-:-:S02]  /*1b210*/  MOV R6, RZ ;  /* 0x000000ff00067202 */ /* 0x000fc40000000f00 */
[----:B------:R-:W-:Y:S02]  /*1b220*/  @!P1 PRMT R12, RZ, 0x654, R12 ;  /* 0x00000654ff0c9816 */ /* 0x000fe4000000000c */
[----:B------:R-:W-:-:S04]  /*1b230*/  ISETP.NE.AND P2, PT, R215, 0x2, PT ;  /* 0x00000002d700780c */ /* 0x000fc80003f45270 */
[----:B------:R-:W-:Y:S01]  /*1b240*/  SEL R215, R215, RZ, P2 ;  /* 0x000000ffd7d77207 */ /* 0x000fe20001000000 */
        /* <DEDUP_REMOVED lines=8> */
[----:B------:R-:W-:Y:S02]  /*1b2d0*/  R2UR UR6, R2 ;  /* 0x00000000020672ca */ /* 0x000fe400000e0000 */
[----:B------:R-:W-:Y:S01]  /*1b2e0*/  R2UR UR7, R3 ;  /* 0x00000000030772ca */ /* 0x000fe200000e0000 */
[----:B------:R-:W-:Y:S01]  /*1b2f0*/  IMAD.MOV.U32 R3, RZ, RZ, 0x40000040 ;  /* 0x40000040ff037424 */ /* 0x000fe200078e00ff */
[----:B------:R-:W-:Y:S01]  /*1b300*/  IADD3 R2, R7, 0x180, RZ ;  /* 0x0000018007027810 */ /* 0x000fe20007ffe0ff */
        /* <DEDUP_REMOVED lines=33> */
[----:B------:R-:W-:Y:S01]  /*1b520*/  SEL R2, RZ, 0x1, P2 ;  /* 0x00000001ff027807 */ /* 0x000fe20001000000 */
[----:B------:R-:W-:Y:S02]  /*1b530*/  IMAD.MOV.U32 R3, RZ, RZ, -0x800000 ;  /* 0xff800000ff037424 */ /* 0x000fe400078e00ff */
[----:B-1----:R-:W-:Y:S01]  /*1b540*/  FADD.FTZ R16, R8, R7 ;  /* 0x0000000708107221 */ /* 0x002fe20000010000 */
        /* <DEDUP_REMOVED lines=117> */
.L_x_4171:
        /* <DEDUP_REMOVED lines=55> */
[----:B------:R-:W-:Y:S01]  /*1c010*/  F2FP.F16.F32.PACK_AB R115, R119, R118 ;  /* 0x000000767773723e */ /* 0x000fe200000000ff */
[----:B------:R-:W-:Y:S01]  /*1c020*/  BAR.SYNC.DEFER_BLOCKING 0x1, 0x100 ;  /* 0x0044000000007b1d */ /* 0x000fe20000010000 */
[----:B--2---:R-:W-:-:S03]  /*1c030*/  IMAD.WIDE R26, R6, 0x2, R4 ;  /* 0x00000002061a7825 */ /* 0x004fc600078e0204 */
        /* <DEDUP_REMOVED lines=8> */
[----:B------:R-:W-:Y:S01]  /*1c0c0*/  IMAD.X R15, RZ, RZ, R27, P5 ;  /* 0x000000ffff0f7224 */ /* 0x000fe200028e061b */
[----:B------:R-:W-:-:S02]  /*1c0d0*/  SHF.R.U64 R7, R7, 0x3, RZ ;  /* 0x0000000307077819 */ /* 0x000fc400000012ff */
[----:B------:R-:W-:Y:S02]  /*1c0e0*/  IADD3.X R9, RZ, R27, RZ, P2, !PT ;  /* 0x0000001bff097210 */ /* 0x000fe400017fe4ff */
[C---:B------:R-:W-:Y:S02]  /*1c0f0*/  IADD3 R20, P0, R26.reuse, 0x4020, RZ ;  /* 0x000040201a147810 */ /* 0x040fe40007f1e0ff */
        /* <DEDUP_REMOVED lines=9> */
[----:B------:R-:W-:Y:S01]  /*1c190*/  SHF.R.U64 R12, R12, 0x3, RZ ;  /* 0x000000030c0c7819 */ /* 0x000fe200000012ff */
[--C-:B------:R-:W-:Y:S01]  /*1c1a0*/  IMAD.X R47, RZ, RZ, R27.reuse, P6 ;  /* 0x000000ffff2f7224 */ /* 0x100fe200030e061b */
[----:B------:R-:W-:Y:S01]  /*1c1b0*/  LOP3.LUT R26, R7, R26, RZ, 0x3c, !PT ;  /* 0x0000001a071a7212 */ /* 0x000fe200078e3cff */
[----:B------:R-:W-:Y:S01]  /*1c1c0*/  IMAD.X R7, RZ, RZ, R27, P5 ;  /* 0x000000ffff077224 */ /* 0x000fe200028e061b */
[----:B------:R-:W-:Y:S02]  /*1c1d0*/  LOP3.LUT R8, R141, 0x380, RZ, 0xc0, !PT ;  /* 0x000003808d087812 */ /* 0x000fe400078ec0ff */
[----:B------:R-:W-:Y:S02]  /*1c1e0*/  LOP3.LUT R10, R143, 0x380, RZ, 0xc0, !PT ;  /* 0x000003808f0a7812 */ /* 0x000fe400078ec0ff */
[----:B------:R-:W-:Y:S02]  /*1c1f0*/  LOP3.LUT R12, R12, R145, RZ, 0x3c, !PT ;  /* 0x000000910c0c7212 */ /* 0x000fe400078e3cff */
[----:B------:R-:W-:-:S02]  /*1c200*/  IADD3.X R21, RZ, R27, RZ, P0, !PT ;  /* 0x0000001bff157210 */ /* 0x000fc400007fe4ff */
[-C--:B------:R-:W-:Y:S02]  /*1c210*/  IADD3.X R43, RZ, R27.reuse, RZ, P1, !PT ;  /* 0x0000001bff2b7210 */ /* 0x080fe40000ffe4ff */
[----:B------:R-:W-:Y:S02]  /*1c220*/  SHF.R.U64 R8, R8, 0x3, RZ ;  /* 0x0000000308087819 */ /* 0x000fe400000012ff */
[----:B------:R-:W-:Y:S02]  /*1c230*/  LOP3.LUT R145, R34, 0x380, RZ, 0xc0, !PT ;  /* 0x0000038022917812 */ /* 0x000fe400078ec0ff */
[----:B------:R-:W-:Y:S02]  /*1c240*/  MOV R86, R26 ;  /* 0x0000001a00567202 */ /* 0x000fe40000000f00 */
[----:B------:R-:W-:Y:S02]  /*1c250*/  SHF.R.U64 R10, R10, 0x3, RZ ;  /* 0x000000030a0a7819 */ /* 0x000fe400000012ff */
[----:B------:R-:W-:-:S02]  /*1c260*/  LOP3.LUT R27, R6, 0x380, RZ, 0xc0, !PT ;  /* 0x00000380061b7812 */ /* 0x000fc400078ec0ff */
[----:B------:R-:W-:Y:S02]  /*1c270*/  LOP3.LUT R14, R147, 0x380, RZ, 0xc0, !PT ;  /* 0x00000380930e7812 */ /* 0x000fe400078ec0ff */
[----:B------:R-:W-:Y:S02]  /*1c280*/  LOP3.LUT R8, R8, R141, RZ, 0x3c, !PT ;  /* 0x0000008d08087212 */ /* 0x000fe400078e3cff */
[----:B------:R-:W-:Y:S02]  /*1c290*/  SHF.R.U64 R145, R145, 0x3, RZ ;  /* 0x0000000391917819 */ /* 0x000fe400000012ff */
[----:B------:R-:W-:Y:S02]  /*1c2a0*/  F2FP.F16.F32.PACK_AB R26, R29, R28 ;  /* 0x0000001c1d1a723e */ /* 0x000fe400000000ff */
[----:B------:R-:W-:Y:S02]  /*1c2b0*/  LOP3.LUT R10, R10, R143, RZ, 0x3c, !PT ;  /* 0x0000008f0a0a7212 */ /* 0x000fe400078e3cff */
[----:B------:R-:W-:-:S02]  /*1c2c0*/  LOP3.LUT R141, R20, 0x380, RZ, 0xc0, !PT ;  /* 0x00000380148d7812 */ /* 0x000fc400078ec0ff */
[----:B------:R-:W-:Y:S02]  /*1c2d0*/  SHF.R.U64 R29, R27, 0x3, RZ ;  /* 0x000000031b1d7819 */ /* 0x000fe400000012ff */
[----:B------:R-:W-:Y:S02]  /*1c2e0*/  LOP3.LUT R143, R30, 0x380, RZ, 0xc0, !PT ;  /* 0x000003801e8f7812 */ /* 0x000fe400078ec0ff */
[----:B------:R-:W-:Y:S02]  /*1c2f0*/  SHF.R.U64 R14, R14, 0x3, RZ ;  /* 0x000000030e0e7819 */ /* 0x000fe400000012ff */
[----:B------:R-:W-:Y:S02]  /*1c300*/  LOP3.LUT R34, R145, R34, RZ, 0x3c, !PT ;  /* 0x0000002291227212 */ /* 0x000fe400078e3cff */
[----:B------:R-:W-:Y:S02]  /*1c310*/  SHF.R.U64 R141, R141, 0x3, RZ ;  /* 0x000000038d8d7819 */ /* 0x000fe400000012ff */
[----:B------:R-:W-:-:S02]  /*1c320*/  LOP3.LUT R42, R29, R6, RZ, 0x3c, !PT ;  /* 0x000000061d2a7212 */ /* 0x000fc400078e3cff */
[----:B------:R-:W-:Y:S02]  /*1c330*/  SHF.R.U64 R143, R143, 0x3, RZ ;  /* 0x000000038f8f7819 */ /* 0x000fe400000012ff */
[----:B------:R-:W-:Y:S02]  /*1c340*/  MOV R11, R10 ;  /* 0x0000000a000b7202 */ /* 0x000fe40000000f00 */
[----:B------:R-:W-:Y:S02]  /*1c350*/  LOP3.LUT R14, R14, R147, RZ, 0x3c, !PT ;  /* 0x000000930e0e7212 */ /* 0x000fe400078e3cff */
[----:B------:R-:W-:Y:S02]  /*1c360*/  F2FP.F16.F32.PACK_AB R27, R138, R123 ;  /* 0x0000007b8a1b723e */ /* 0x000fe400000000ff */
[----:B------:R-:W-:Y:S02]  /*1c370*/  MOV R28, R8 ;  /* 0x00000008001c7202 */ /* 0x000fe40000000f00 */
[----:B------:R-:W-:Y:S01]  /*1c380*/  MOV R10, R34 ;  /* 0x00000022000a7202 */ /* 0x000fe20000000f00 */
[----:B------:R-:W-:Y:S01]  /*1c390*/  STSM.16.M88.4 [R86], R24 ;  /* 0x0000001856007844 */ /* 0x000fe20000000200 */
[----:B------:R-:W-:-:S02]  /*1c3a0*/  LOP3.LUT R147, R38, 0x380, RZ, 0xc0, !PT ;  /* 0x0000038026937812 */ /* 0x000fc400078ec0ff */
[----:B------:R-:W-:Y:S02]  /*1c3b0*/  LOP3.LUT R20, R141, R20, RZ, 0x3c, !PT ;  /* 0x000000148d147212 */ /* 0x000fe400078e3cff */
[----:B------:R-:W-:Y:S02]  /*1c3c0*/  MOV R8, R42 ;  /* 0x0000002a00087202 */ /* 0x000fe40000000f00 */
[----:B------:R-:W-:Y:S02]  /*1c3d0*/  F2FP.F16.F32.PACK_AB R34, R37, R36 ;  /* 0x000000242522723e */ /* 0x000fe400000000ff */
[----:B------:R-:W-:Y:S02]  /*1c3e0*/  F2FP.F16.F32.PACK_AB R35, R136, R121 ;  /* 0x000000798823723e */ /* 0x000fe400000000ff */
[----:B------:R-:W-:Y:S02]  /*1c3f0*/  LOP3.LUT R30, R143, R30, RZ, 0x3c, !PT ;  /* 0x0000001e8f1e7212 */ /* 0x000fe400078e3cff */
[----:B------:R-:W-:Y:S01]  /*1c400*/  F2FP.F16.F32.PACK_AB R42, R45, R44 ;  /* 0x0000002c2d2a723e */ /* 0x000fe200000000ff */
[----:B------:R-:W-:Y:S01]  /*1c410*/  STSM.16.M88.4 [R28], R32 ;  /* 0x000000201c007844 */ /* 0x000fe20000000200 */
[----:B------:R-:W-:-:S02]  /*1c420*/  F2FP.F16.F32.PACK_AB R43, R130, R0 ;  /* 0x00000000822b723e */ /* 0x000fc400000000ff */
[----:B------:R-:W-:Y:S01]  /*1c430*/  LOP3.LUT R139, R46, 0x380, RZ, 0xc0, !PT ;  /* 0x000003802e8b7812 */ /* 0x000fe200078ec0ff */
[----:B------:R-:W2:Y:S01]  /*1c440*/  LDC R0, c[0x0][0xbe8] ;  /* 0x0002fa00ff007b82 */ /* 0x000ea20000000800 */
[----:B------:R-:W-:Y:S01]  /*1c450*/  MOV R12, R12 ;  /* 0x0000000c000c7202 */ /* 0x000fe20000000f00 */
[----:B------:R-:W-:Y:S01]  /*1c460*/  STSM.16.M88.4 [R11], R40 ;  /* 0x000000280b007844 */ /* 0x000fe20000000200 */
[----:B------:R-:W-:Y:S02]  /*1c470*/  LOP3.LUT R141, R78, 0x380, RZ, 0xc0, !PT ;  /* 0x000003804e8d7812 */ /* 0x000fe400078ec0ff */
[----:B------:R-:W-:Y:S01]  /*1c480*/  MOV R14, R14 ;  /* 0x0000000e000e7202 */ /* 0x000fe20000000f00 */
[----:B------:R-:W-:Y:S01]  /*1c490*/  STSM.16.M88.4 [R12], R48 ;  /* 0x000000300c007844 */ /* 0x000fe20000000200 */
[----:B------:R-:W-:Y:S02]  /*1c4a0*/  SHF.R.U64 R147, R147, 0x3, RZ ;  /* 0x0000000393937819 */ /* 0x000fe400000012ff */
[----:B------:R-:W-:Y:S01]  /*1c4b0*/  MOV R20, R20 ;  /* 0x0000001400147202 */ /* 0x000fe20000000f00 */
[----:B------:R-:W-:Y:S01]  /*1c4c0*/  STSM.16.M88.4 [R14], R56 ;  /* 0x000000380e007844 */ /* 0x000fe20000000200 */
[----:B------:R-:W-:-:S02]  /*1c4d0*/  MOV R30, R30 ;  /* 0x0000001e001e7202 */ /* 0x000fc40000000f00 */
[----:B------:R-:W-:Y:S01]  /*1c4e0*/  SHF.R.U64 R139, R139, 0x3, RZ ;  /* 0x000000038b8b7819 */ /* 0x000fe200000012ff */
[----:B------:R3:W-:Y:S01]  /*1c4f0*/  STSM.16.M88.4 [R20], R64 ;  /* 0x0000004014007844 */ /* 0x0007e20000000200 */
[----:B------:R-:W-:Y:S02]  /*1c500*/  SHF.R.U64 R141, R141, 0x3, RZ ;  /* 0x000000038d8d7819 */ /* 0x000fe400000012ff */
[----:B------:R-:W-:Y:S01]  /*1c510*/  LOP3.LUT R38, R147, R38, RZ, 0x3c, !PT ;  /* 0x0000002693267212 */ /* 0x000fe200078e3cff */
[----:B------:R-:W-:Y:S01]  /*1c520*/  STSM.16.M88.4 [R30], R72 ;  /* 0x000000481e007844 */ /* 0x000fe20000000200 */
[----:B------:R-:W-:Y:S02]  /*1c530*/  LOP3.LUT R46, R139, R46, RZ, 0x3c, !PT ;  /* 0x0000002e8b2e7212 */ /* 0x000fe400078e3cff */
[----:B------:R-:W-:Y:S01]  /*1c540*/  LOP3.LUT R6, R141, R78, RZ, 0x3c, !PT ;  /* 0x0000004e8d067212 */ /* 0x000fe200078e3cff */
[----:B------:R4:W-:Y:S01]  /*1c550*/  STSM.16.M88.4 [R10], R80 ;  /* 0x000000500a007844 */ /* 0x0009e20000000200 */
[----:B------:R-:W-:-:S02]  /*1c560*/  MOV R38, R38 ;  /* 0x0000002600267202 */ /* 0x000fc40000000f00 */
[----:B------:R-:W-:Y:S02]  /*1c570*/  ISETP.NE.U32.AND P0, PT, RZ, UR4, PT ;  /* 0x00000004ff007c0c */ /* 0x000fe4000bf05070 */
[----:B------:R-:W-:Y:S01]  /*1c580*/  MOV R46, R46 ;  /* 0x0000002e002e7202 */ /* 0x000fe20000000f00 */
[----:B------:R-:W-:Y:S01]  /*1c590*/  STSM.16.M88.4 [R38], R88 ;  /* 0x0000005826007844 */ /* 0x000fe20000000200 */
[----:B------:R-:W-:Y:S01]  /*1c5a0*/  MOV R9, R6 ;  /* 0x0000000600097202 */ /* 0x000fe20000000f00 */
[----:B---3--:R-:W-:Y:S01]  /*1c5b0*/  IMAD.MOV.U32 R20, RZ, RZ, RZ ;  /* 0x000000ffff147224 */ /* 0x008fe200078e00ff */
[----:B------:R-:W-:Y:S01]  /*1c5c0*/  ISETP.NE.AND.EX P0, PT, RZ, UR5, PT, P0 ;  /* 0x00000005ff007c0c */ /* 0x000fe2000bf05300 */
[----:B------:R3:W-:Y:S04]  /*1c5d0*/  STSM.16.M88.4 [R8], R96 ;  /* 0x0000006008007844 */ /* 0x0007e80000000200 */
[----:B------:R0:W-:Y:S01]  /*1c5e0*/  STSM.16.M88.4 [R46], R104 ;  /* 0x000000682e007844 */ /* 0x0001e20000000200 */
[----:B----4-:R-:W-:-:S03]  /*1c5f0*/  IADD3 R10, P1, R225, UR4, RZ ;  /* 0x00000004e10a7c10 */ /* 0x010fc6000ff3e0ff */
[----:B------:R0:W-:Y:S01]  /*1c600*/  STSM.16.M88.4 [R9], R112 ;  /* 0x0000007009007844 */ /* 0x0001e20000000200 */
[----:B------:R-:W-:Y:S01]  /*1c610*/  IADD3.X R11, R226, UR5, RZ, P1, !PT ;  /* 0x00000005e20b7c10 */ /* 0x000fe20008ffe4ff */
[----:B------:R-:W-:Y:S01]  /*1c620*/  ULDC.64 UR4, c[0x0][0xc08] ;  /* 0x0003020000047ab9 */ /* 0x000fe20000000a00 */
[----:B------:R-:W-:Y:S01]  /*1c630*/  BAR.SYNC.DEFER_BLOCKING 0x1, 0x100 ;  /* 0x0044000000007b1d */ /* 0x000fe20000010000 */
[----:B------:R-:W-:-:S04]  /*1c640*/  ISETP.NE.U32.AND P2, PT, RZ, UR4, PT ;  /* 0x00000004ff007c0c */ /* 0x000fc8000bf45070 */
[----:B------:R-:W-:-:S13]  /*1c650*/  ISETP.NE.AND.EX P2, PT, RZ, UR5, PT, P2 ;  /* 0x00000005ff007c0c */ /* 0x000fda000bf45320 */
[----:B------:R-:W-:Y:S01]  /*1c660*/  @P2 IADD3 R6, P3, R225, UR4, RZ ;  /* 0x00000004e1062c10 */ /* 0x000fe2000ff7e0ff */
[----:B------:R-:W-:Y:S02]  /*1c670*/  ULDC UR4, c[0x0][0xa88] ;  /* 0x0002a20000047ab9 */ /* 0x000fe40000000800 */
[----:B------:R-:W-:Y:S02]  /*1c680*/  MOV R61, UR4 ;  /* 0x00000004003d7c02 */ /* 0x000fe40008000f00 */
[----:B------:R-:W-:Y:S01]  /*1c690*/  @P2 IADD3.X R7, R226, UR5, RZ, P3, !PT ;  /* 0x00000005e2072c10 */ /* 0x000fe20009ffe4ff */
[----:B------:R0:W5:Y:S01]  /*1c6a0*/  @P0 LDG.E R20, desc[UR60][R10.64] ;  /* 0x0000003c0a140981 */ /* 0x000162000c1e1900 */
[----:B--2---:R-:W-:-:S03]  /*1c6b0*/  ISETP.NE.AND P1, PT, R0, 0x1, PT ;  /* 0x000000010000780c */ /* 0x004fc60003f25270 */
[----:B------:R0:W5:Y:S10]  /*1c6c0*/  @P2 LDG.E R61, desc[UR60][R6.64] ;  /* 0x0000003c063d2981 */ /* 0x000174000c1e1900 */
[----:B---3--:R-:W2:Y:S08]  /*1c6d0*/  @P1 LDC R8, c[0x0][0xbec] ;  /* 0x0002fb00ff081b82 */ /* 0x008eb00000000800 */
[----:B------:R-:W3:Y:S01]  /*1c6e0*/  @P1 LDC R15, c[0x0][0xbf0] ;  /* 0x0002fc00ff0f1b82 */ /* 0x000ee20000000800 */
[----:B0-----:R-:W-:Y:S05]  /*1c6f0*/  @P2 BRA `(.L_x_4248) ;  /* 0x0000000000102947 */ /* 0x001fea0003800000 */
[----:B------:R-:W-:Y:S05]  /*1c700*/  @!P0 BRA `(.L_x_4248) ;  /* 0x00000000000c8947 */ /* 0x000fea0003800000 */
[----:B------:R-:W4:Y:S04]  /*1c710*/  LDG.E R6, desc[UR60][R10.64] ;  /* 0x0000003c0a067981 */ /* 0x000f28000c1e1900 */
[----:B-----5:R-:W4:Y:S02]  /*1c720*/  LDG.E R61, desc[UR60][R10.64+0x4] ;  /* 0x0000043c0a3d7981 */ /* 0x020f24000c1e1900 */
[----:B----4-:R-:W-:-:S07]  /*1c730*/  IMAD.IADD R61, R61, 0x1, -R6 ;  /* 0x000000013d3d7824 */ /* 0x010fce00078e0a06 */
.L_x_4248:
[----:B------:R-:W4:Y:S01]  /*1c740*/  LDL R6, [R1+0x94] ;  /* 0x0000940001067983 */ /* 0x000f220000100800 */
[----:B------:R-:W-:Y:S01]  /*1c750*/  SHF.R.S32.HI R60, RZ, 0x1f, R224 ;  /* 0x0000001fff3c7819 */ /* 0x000fe200000114e0 */
[----:B------:R-:W-:Y:S02]  /*1c760*/  ULDC.64 UR4, c[0x0][0xb90] ;  /* 0x0002e40000047ab9 */ /* 0x000fe40000000a00 */
[----:B------:R-:W3:Y:S01]  /*1c770*/  LDL R26, [R1+0x8c] ;  /* 0x00008c00011a7983 */ /* 0x000ee20000100800 */
[----:B-----5:R-:W-:Y:S01]  /*1c780*/  SHF.R.S32.HI R21, RZ, 0x1f, R20 ;  /* 0x0000001fff157819 */ /* 0x020fe20000011414 */
[----:B------:R-:W-:Y:S01]  /*1c790*/  IMAD R7, R60, UR4, RZ ;  /* 0x000000043c077c24 */ /* 0x000fe2000f8e02ff */
[----:B------:R-:W-:Y:S02]  /*1c7a0*/  LEA R11, R231, R219, 0x6 ;  /* 0x000000dbe70b7211 */ /* 0x000fe400078e30ff */
[----:B------:R-:W-:Y:S01]  /*1c7b0*/  SEL R232, R232, RZ, !P0 ;  /* 0x000000ffe8e87207 */ /* 0x000fe20004000000 */
[----:B------:R-:W-:Y:S01]  /*1c7c0*/  IMAD R13, R224, UR5, R7 ;  /* 0x00000005e00d7c24 */ /* 0x000fe2000f8e0207 */
[----:B------:R-:W-:Y:S01]  /*1c7d0*/  SEL R227, R227, RZ, !P0 ;  /* 0x000000ffe3e37207 */ /* 0x000fe20004000000 */
[----:B------:R-:W-:Y:S01]  /*1c7e0*/  IMAD.WIDE R4, R11, 0x2, R4 ;  /* 0x000000020b047825 */ /* 0x000fe200078e0204 */
[----:B------:R-:W0:Y:S03]  /*1c7f0*/  @P1 LDC R65, c[0x0][0xbec] ;  /* 0x0002fb00ff411b82 */ /* 0x000e260000000800 */
[----:B------:R-:W-:Y:S01]  /*1c800*/  IMAD R61, R61, R0, RZ ;  /* 0x000000003d3d7224 */ /* 0x000fe200078e02ff */
[----:B------:R-:W-:-:S04]  /*1c810*/  IADD3 R29, P4, R4, 0x4000, RZ ;  /* 0x00004000041d7810 */ /* 0x000fc80007f9e0ff */
[----:B------:R-:W1:Y:S01]  /*1c820*/  @P1 LDC R67, c[0x0][0xbf0] ;  /* 0x0002fc00ff431b82 */ /* 0x000e620000000800 */
[----:B------:R-:W-:Y:S02]  /*1c830*/  IADD3 R37, P3, R4, 0x6000, RZ ;  /* 0x0000600004257810 */ /* 0x000fe40007f7e0ff */
[----:B------:R-:W-:Y:S02]  /*1c840*/  LOP3.LUT R28, R29, 0x380, RZ, 0xc0, !PT ;  /* 0x000003801d1c7812 */ /* 0x000fe400078ec0ff */
[----:B------:R-:W-:Y:S02]  /*1c850*/  LOP3.LUT R36, R37, 0x380, RZ, 0xc0, !PT ;  /* 0x0000038025247812 */ /* 0x000fe400078ec0ff */
[----:B------:R-:W-:Y:S02]  /*1c860*/  SHF.R.U64 R28, R28, 0x3, RZ ;  /* 0x000000031c1c7819 */ /* 0x000fe400000012ff */
[----:B------:R-:W-:Y:S02]  /*1c870*/  SHF.R.U64 R36, R36, 0x3, RZ ;  /* 0x0000000324247819 */ /* 0x000fe400000012ff */
[----:B------:R-:W-:Y:S01]  /*1c880*/  LOP3.LUT R28, R28, R29, RZ, 0x3c, !PT ;  /* 0x0000001d1c1c7212 */ /* 0x000fe200078e3cff */
[--C-:B------:R-:W-:Y:S01]  /*1c890*/  IMAD.X R29, RZ, RZ, R5.reuse, P4 ;  /* 0x000000ffff1d7224 */ /* 0x100fe200020e0605 */
[----:B------:R-:W-:Y:S01]  /*1c8a0*/  LOP3.LUT R36, R36, R37, RZ, 0x3c, !PT ;  /* 0x0000002524247212 */ /* 0x000fe200078e3cff */
[----:B------:R-:W-:Y:S01]  /*1c8b0*/  IMAD.X R37, RZ, RZ, R5, P3 ;  /* 0x000000ffff257224 */ /* 0x000fe200018e0605 */
        /* <DEDUP_REMOVED lines=9> */
[----:B------:R-:W-:Y:S01]  /*1c950*/  SHF.R.S32.HI R70, RZ, 0x1f, R219 ;  /* 0x0000001fff467819 */ /* 0x000fe200000114db */
[----:B----4-:R-:W-:-:S04]  /*1c960*/  IMAD R25, R230, 0x80, R6 ;  /* 0x00000080e6197824 */ /* 0x010fc800078e0206 */
[----:B--2---:R-:W-:-:S04]  /*1c970*/  @P1 IMAD.HI.U32 R8, R25, R8, RZ ;  /* 0x0000000819081227 */ /* 0x004fc800078e00ff */
[----:B------:R-:W-:Y:S01]  /*1c980*/  IMAD.MOV.U32 R9, RZ, RZ, R25 ;  /* 0x000000ffff097224 */ /* 0x000fe200078e0019 */
[----:B---3--:R-:W-:Y:S01]  /*1c990*/  @P1 SHF.R.U32.HI R9, RZ, R15, R8 ;  /* 0x0000000fff091219 */ /* 0x008fe20000011608 */
[----:B------:R-:W-:Y:S01]  /*1c9a0*/  IMAD.WIDE.U32 R6, R224, UR4, R20 ;  /* 0x00000004e0067c25 */ /* 0x000fe2000f8e0014 */
[----:B------:R-:W-:-:S03]  /*1c9b0*/  ULDC.64 UR4, c[0x0][0xb98] ;  /* 0x0002e60000047ab9 */ /* 0x000fc60000000a00 */
[----:B------:R-:W-:Y:S02]  /*1c9c0*/  IMAD.IADD R7, R7, 0x1, R13 ;  /* 0x0000000107077824 */ /* 0x000fe400078e020d */
[----:B------:R-:W-:Y:S02]  /*1c9d0*/  IMAD.MOV R13, RZ, RZ, -R9 ;  /* 0x000000ffff0d7224 */ /* 0x000fe400078e0a09 */
[----:B------:R-:W-:Y:S02]  /*1c9e0*/  IMAD R8, R232, UR4, RZ ;  /* 0x00000004e8087c24 */ /* 0x000fe4000f8e02ff */
        /* <DEDUP_REMOVED lines=8> */
[----:B------:R-:W-:Y:S01]  /*1ca70*/  IMAD R10, R8, UR4, RZ ;  /* 0x00000004080a7c24 */ /* 0x000fe2000f8e02ff */
[----:B------:R-:W-:Y:S01]  /*1ca80*/  IADD3 R9, P2, R4, 0x1000, RZ ;  /* 0x0000100004097810 */ /* 0x000fe20007f5e0ff */
[----:B------:R-:W-:-:S04]  /*1ca90*/  IMAD.WIDE.U32 R6, R11, UR4, R6 ;  /* 0x000000040b067c25 */ /* 0x000fc8000f8e0006 */
[----:B------:R-:W-:Y:S01]  /*1caa0*/  IMAD R15, R11, UR5, R10 ;  /* 0x000000050b0f7c24 */ /* 0x000fe2000f8e020a */
[----:B------:R-:W-:Y:S01]  /*1cab0*/  ULDC.64 UR4, c[0x0][0xb50] ;  /* 0x0002d40000047ab9 */ /* 0x000fe20000000a00 */
[----:B------:R-:W-:Y:S02]  /*1cac0*/  LOP3.LUT R8, R9, 0x380, RZ, 0xc0, !PT ;  /* 0x0000038009087812 */ /* 0x000fe400078ec0ff */
[----:B------:R-:W-:Y:S01]  /*1cad0*/  IMAD.IADD R7, R7, 0x1, R15 ;  /* 0x0000000107077824 */ /* 0x000fe200078e020f */
[----:B------:R-:W-:Y:S02]  /*1cae0*/  LEA R10, P0, R6, UR4, 0x2 ;  /* 0x00000004060a7c11 */ /* 0x000fe4000f8010ff */
[----:B------:R-:W-:Y:S02]  /*1caf0*/  SHF.R.U64 R8, R8, 0x3, RZ ;  /* 0x0000000308087819 */ /* 0x000fe400000012ff */
[----:B------:R-:W-:Y:S01]  /*1cb00*/  LEA.HI.X R14, R6, UR5, R7, 0x2, P0 ;  /* 0x00000005060e7c11 */ /* 0x000fe200080f1407 */
[----:B------:R-:W-:Y:S01]  /*1cb10*/  SHFL.IDX PT, R50, R10, RZ, 0x1c1f ;  /* 0x001c1fff0a327589 */ /* 0x000fe200000e0000 */
[----:B------:R-:W-:Y:S01]  /*1cb20*/  IADD3 R33, P0, R4, 0x5000, RZ ;  /* 0x0000500004217810 */ /* 0x000fe20007f1e0ff */
[----:B------:R-:W-:Y:S01]  /*1cb30*/  ULDC.64 UR4, c[0x0][0xaa0] ;  /* 0x0002a80000047ab9 */ /* 0x000fe20000000a00 */
[----:B------:R-:W-:-:S02]  /*1cb40*/  LOP3.LUT R8, R8, R9, RZ, 0x3c, !PT ;  /* 0x0000000908087212 */ /* 0x000fc400078e3cff */
[----:B------:R-:W-:Y:S02]  /*1cb50*/  IADD3.X R9, RZ, R5, RZ, P2, !PT ;  /* 0x00000005ff097210 */ /* 0x000fe400017fe4ff */
[----:B------:R-:W-:Y:S02]  /*1cb60*/  LOP3.LUT R32, R33, 0x380, RZ, 0xc0, !PT ;  /* 0x0000038021207812 */ /* 0x000fe400078ec0ff */
[----:B------:R-:W-:Y:S01]  /*1cb70*/  IADD3 R41, P2, R4, 0x7000, RZ ;  /* 0x0000700004297810 */ /* 0x000fe20007f5e0ff */
[----:B------:R-:W2:Y:S01]  /*1cb80*/  SHFL.IDX PT, R51, R14, RZ, 0x1c1f ;  /* 0x001c1fff0e337589 */ /* 0x000ea200000e0000 */
[----:B------:R-:W-:Y:S02]  /*1cb90*/  SHF.R.U64 R32, R32, 0x3, RZ ;  /* 0x0000000320207819 */ /* 0x000fe400000012ff */
[----:B------:R-:W-:Y:S01]  /*1cba0*/  LOP3.LUT R40, R41, 0x380, RZ, 0xc0, !PT ;  /* 0x0000038029287812 */ /* 0x000fe200078ec0ff */
[----:B------:R-:W-:Y:S01]  /*1cbb0*/  SHFL.IDX PT, R54, R10, 0x1, 0x1c1f ;  /* 0x003c1f000a367f89 */ /* 0x000fe200000e0000 */
[----:B------:R-:W-:Y:S01]  /*1cbc0*/  LOP3.LUT R32, R32, R33, RZ, 0x3c, !PT ;  /* 0x0000002120207212 */ /* 0x000fe200078e3cff */
[----:B------:R-:W-:Y:S01]  /*1cbd0*/  IMAD.X R33, RZ, RZ, R5, P0 ;  /* 0x000000ffff217224 */ /* 0x000fe200000e0605 */
[----:B------:R-:W-:Y:S01]  /*1cbe0*/  SHF.R.U64 R40, R40, 0x3, RZ ;  /* 0x0000000328287819 */ /* 0x000fe200000012ff */
[----:B------:R-:W3:Y:S01]  /*1cbf0*/  SHFL.IDX PT, R55, R14, 0x1, 0x1c1f ;  /* 0x003c1f000e377f89 */ /* 0x000ee200000e0000 */
[----:B------:R-:W-:-:S02]  /*1cc00*/  LEA R26, R230, R26, 0x7 ;  /* 0x0000001ae61a7211 */ /* 0x000fc400078e38ff */
[----:B------:R-:W-:Y:S02]  /*1cc10*/  LOP3.LUT P0, RZ, R236, 0x3, RZ, 0xc0, !PT ;  /* 0x00000003ecff7812 */ /* 0x000fe4000780c0ff */
[----:B------:R-:W-:Y:S01]  /*1cc20*/  LOP3.LUT R40, R40, R41, RZ, 0x3c, !PT ;  /* 0x0000002928287212 */ /* 0x000fe200078e3cff */
[C---:B------:R-:W-:Y:S01]  /*1cc30*/  VIADD R6, R26.reuse, 0x8 ;  /* 0x000000081a067836 */ /* 0x040fe20000000000 */
[----:B------:R-:W-:Y:S02]  /*1cc40*/  IADD3.X R41, RZ, R5, RZ, P2, !PT ;  /* 0x00000005ff297210 */ /* 0x000fe400017fe4ff */
[-C--:B------:R-:W-:Y:S02]  /*1cc50*/  ISETP.GE.OR P2, PT, R26, R61.reuse, P0 ;  /* 0x0000003d1a00720c */ /* 0x080fe40000746670 */
[----:B------:R-:W-:Y:S02]  /*1cc60*/  ISETP.GE.OR P0, PT, R6, R61, P0 ;  /* 0x0000003d0600720c */ /* 0x000fe40000706670 */
[----:B------:R-:W-:-:S02]  /*1cc70*/  IADD3 R13, P6, R4, 0x2000, RZ ;  /* 0x00002000040d7810 */ /* 0x000fc40007fde0ff */
[----:B------:R-:W-:-:S07]  /*1cc80*/  IADD3 R25, P5, R4, 0x3000, RZ ;  /* 0x0000300004197810 */ /* 0x000fce0007fbe0ff */
[----:B--2---:R2:W-:Y:S01]  /*1cc90*/  @!P2 ST.E desc[UR60][R50.64], R3 ;  /* 0x000000033200a985 */ /* 0x0045e2000c10193c */
[----:B------:R-:W-:Y:S02]  /*1cca0*/  LOP3.LUT R12, R13, 0x380, RZ, 0xc0, !PT ;  /* 0x000003800d0c7812 */ /* 0x000fe400078ec0ff */
[----:B------:R-:W-:Y:S01]  /*1ccb0*/  LOP3.LUT R24, R25, 0x380, RZ, 0xc0, !PT ;  /* 0x0000038019187812 */ /* 0x000fe200078ec0ff */
[----:B---3--:R3:W-:Y:S01]  /*1ccc0*/  @!P0 ST.E desc[UR60][R54.64], R2 ;  /* 0x0000000236008985 */ /* 0x0087e2000c10193c */
[----:B--2---:R-:W-:Y:S01]  /*1ccd0*/  IMAD R3, R21, UR4, RZ ;  /* 0x0000000415037c24 */ /* 0x004fe2000f8e02ff */
[----:B------:R-:W-:Y:S02]  /*1cce0*/  SHF.R.U64 R12, R12, 0x3, RZ ;  /* 0x000000030c0c7819 */ /* 0x000fe400000012ff */
[----:B------:R-:W5:Y:S01]  /*1ccf0*/  LD.E.128 R28, desc[UR60][R28.64] ;  /* 0x0000003c1c1c7980 */ /* 0x000f62000c101d00 */
[C---:B------:R-:W-:Y:S02]  /*1cd00*/  IMAD R21, R20.reuse, UR5, R3 ;  /* 0x0000000514157c24 */ /* 0x040fe4000f8e0203 */
[----:B---3--:R-:W-:Y:S01]  /*1cd10*/  IMAD.WIDE.U32 R2, R20, UR4, RZ ;  /* 0x0000000414027c25 */ /* 0x008fe2000f8e00ff */
[----:B------:R-:W-:Y:S01]  /*1cd20*/  SHF.R.U64 R24, R24, 0x3, RZ ;  /* 0x0000000318187819 */ /* 0x000fe200000012ff */
[----:B------:R-:W-:Y:S01]  /*1cd30*/  ULDC.64 UR4, c[0x0][0xae8] ;  /* 0x0002ba0000047ab9 */ /* 0x000fe20000000a00 */
[C---:B------:R-:W-:Y:S01]  /*1cd40*/  IADD3 R7, P3, R4.reuse, 0xb000, RZ ;  /* 0x0000b00004077810 */ /* 0x040fe20007f7e0ff */
[----:B------:R-:W-:Y:S01]  /*1cd50*/  IMAD.IADD R3, R3, 0x1, R21 ;  /* 0x0000000103037824 */ /* 0x000fe200078e0215 */
[----:B------:R-:W-:Y:S01]  /*1cd60*/  LOP3.LUT R11, R4, 0x380, RZ, 0xc0, !PT ;  /* 0x00000380040b7812 */ /* 0x000fe200078ec0ff */
[----:B------:R-:W-:Y:S01]  /*1cd70*/  IMAD R21, R223, 0x20, R231 ;  /* 0x00000020df157824 */ /* 0x000fe200078e02e7 */
[----:B------:R-:W-:Y:S01]  /*1cd80*/  LOP3.LUT R12, R12, R13, RZ, 0x3c, !PT ;  /* 0x0000000d0c0c7212 */ /* 0x000fe200078e3cff */
[----:B------:R-:W-:Y:S01]  /*1cd90*/  IMAD R63, R60, UR4, RZ ;  /* 0x000000043c3f7c24 */ /* 0x000fe2000f8e02ff */
[----:B------:R-:W-:Y:S01]  /*1cda0*/  LOP3.LUT R24, R24, R25, RZ, 0x3c, !PT ;  /* 0x0000001918187212 */ /* 0x000fe200078e3cff */
[--C-:B------:R-:W-:Y:S01]  /*1cdb0*/  IMAD.X R13, RZ, RZ, R5.reuse, P6 ;  /* 0x000000ffff0d7224 */ /* 0x100fe200030e0605 */
[C---:B------:R-:W-:Y:S01]  /*1cdc0*/  IADD3 R45, P6, R4.reuse, 0x8000, RZ ;  /* 0x00008000042d7810 */ /* 0x040fe20007fde0ff */
[----:B------:R-:W-:Y:S01]  /*1cdd0*/  IMAD.X R25, RZ, RZ, R5, P5 ;  /* 0x000000ffff197224 */ /* 0x000fe200028e0605 */
[----:B------:R-:W-:Y:S01]  /*1cde0*/  IADD3 R49, P5, R4, 0x9000, RZ ;  /* 0x0000900004317810 */ /* 0x000fe20007fbe0ff */
[----:B------:R-:W-:Y:S01]  /*1cdf0*/  IMAD R60, R230, 0x80, R21 ;  /* 0x00000080e63c7824 */ /* 0x000fe200078e0215 */
[----:B------:R-:W5:Y:S01]  /*1ce00*/  LD.E.128 R32, desc[UR60][R32.64] ;  /* 0x0000003c20207980 */ /* 0x000f62000c101d00 */
[----:B------:R-:W-:-:S02]  /*1ce10*/  IMAD R63, R224, UR5, R63 ;  /* 0x00000005e03f7c24 */ /* 0x000fc4000f8e023f */
[----:B------:R-:W-:Y:S01]  /*1ce20*/  IMAD.WIDE.U32 R2, R224, UR4, R2 ;  /* 0x00000004e0027c25 */ /* 0x000fe2000f8e0002 */
[----:B------:R-:W-:Y:S01]  /*1ce30*/  LOP3.LUT R44, R45, 0x380, RZ, 0xc0, !PT ;  /* 0x000003802d2c7812 */ /* 0x000fe200078ec0ff */
[----:B------:R-:W-:Y:S01]  /*1ce40*/  ULDC.64 UR4, c[0x0][0xaf0] ;  /* 0x0002bc0000047ab9 */ /* 0x000fe20000000a00 */
[----:B------:R-:W-:Y:S01]  /*1ce50*/  LOP3.LUT R48, R49, 0x380, RZ, 0xc0, !PT ;  /* 0x0000038031307812 */ /* 0x000fe200078ec0ff */
[----:B0-----:R-:W-:Y:S01]  /*1ce60*/  @P1 IMAD.HI.U32 R20, R60, R65, RZ ;  /* 0x000000413c141227 */ /* 0x001fe200078e00ff */
[----:B------:R-:W-:Y:S01]  /*1ce70*/  LOP3.LUT R6, R7, 0x380, RZ, 0xc0, !PT ;  /* 0x0000038007067812 */ /* 0x000fe200078ec0ff */
[----:B------:R-:W5:Y:S01]  /*1ce80*/  LD.E.128 R12, desc[UR60][R12.64] ;  /* 0x0000003c0c0c7980 */ /* 0x000f62000c101d00 */
[----:B------:R-:W-:Y:S01]  /*1ce90*/  IADD3 R3, R3, R63, RZ ;  /* 0x0000003f03037210 */ /* 0x000fe20007ffe0ff */
[----:B------:R-:W-:Y:S01]  /*1cea0*/  IMAD.MOV.U32 R21, RZ, RZ, R60 ;  /* 0x000000ffff157224 */ /* 0x000fe200078e003c */
[----:B------:R-:W-:Y:S01]  /*1ceb0*/  SHF.R.U64 R44, R44, 0x3, RZ ;  /* 0x000000032c2c7819 */ /* 0x000fe200000012ff */
[----:B------:R-:W-:Y:S01]  /*1cec0*/  IMAD R232, R232, UR4, RZ ;  /* 0x00000004e8e87c24 */ /* 0x000fe2000f8e02ff */
[----:B------:R-:W-:Y:S01]  /*1ced0*/  SHF.R.U64 R48, R48, 0x3, RZ ;  /* 0x0000000330307819 */ /* 0x000fe200000012ff */
[----:B------:R-:W5:Y:S01]  /*1cee0*/  LD.E.128 R24, desc[UR60][R24.64] ;  /* 0x0000003c18187980 */ /* 0x000f62000c101d00 */
[----:B-1----:R-:W-:-:S02]  /*1cef0*/  @P1 SHF.R.U32.HI R21, RZ, R67, R20 ;  /* 0x00000043ff151219 */ /* 0x002fc40000011614 */
[----:B------:R-:W-:Y:S01]  /*1cf00*/  SHF.R.U64 R11, R11, 0x3, RZ ;  /* 0x000000030b0b7819 */ /* 0x000fe200000012ff */
[----:B------:R-:W5:Y:S01]  /*1cf10*/  LD.E.128 R36, desc[UR60][R36.64] ;  /* 0x0000003c24247980 */ /* 0x000f62000c101d00 */
[----:B------:R-:W-:Y:S01]  /*1cf20*/  SHF.R.U64 R6, R6, 0x3, RZ ;  /* 0x0000000306067819 */ /* 0x000fe200000012ff */
[C---:B------:R-:W-:Y:S01]  /*1cf30*/  IMAD R63, R227.reuse, UR5, R232 ;  /* 0x00000005e33f7c24 */ /* 0x040fe2000f8e02e8 */
[----:B------:R-:W-:Y:S01]  /*1cf40*/  LOP3.LUT R44, R44, R45, RZ, 0x3c, !PT ;  /* 0x0000002d2c2c7212 */ /* 0x000fe200078e3cff */
[----:B------:R-:W-:Y:S01]  /*1cf50*/  IMAD.WIDE.U32 R2, R227, UR4, R2 ;  /* 0x00000004e3027c25 */ /* 0x000fe2000f8e0002 */
[----:B------:R-:W-:Y:S01]  /*1cf60*/  LOP3.LUT R48, R48, R49, RZ, 0x3c, !PT ;  /* 0x0000003130307212 */ /* 0x000fe200078e3cff */
[----:B------:R-:W-:Y:S01]  /*1cf70*/  ULDC.64 UR4, c[0x0][0xae0] ;  /* 0x0002b80000047ab9 */ /* 0x000fe20000000a00 */
[----:B------:R-:W-:Y:S01]  /*1cf80*/  LOP3.LUT R4, R11, R4, RZ, 0x3c, !PT ;  /* 0x000000040b047212 */ /* 0x000fe200078e3cff */
[--C-:B------:R-:W-:Y:S01]  /*1cf90*/  IMAD.X R45, RZ, RZ, R5.reuse, P6 ;  /* 0x000000ffff2d7224 */ /* 0x100fe200030e0605 */
[----:B------:R-:W-:Y:S01]  /*1cfa0*/  IADD3.X R57, RZ, R5, RZ, P3, !PT ;  /* 0x00000005ff397210 */ /* 0x000fe20001ffe4ff */
[----:B------:R-:W-:Y:S01]  /*1cfb0*/  IMAD.X R49, RZ, RZ, R5, P5 ;  /* 0x000000ffff317224 */ /* 0x000fe200028e0605 */
[----:B------:R-:W-:Y:S01]  /*1cfc0*/  LOP3.LUT R56, R6, R7, RZ, 0x3c, !PT ;  /* 0x0000000706387212 */ /* 0x000fe200078e3cff */
[--C-:B------:R-:W-:Y:S01]  /*1cfd0*/  IMAD.MOV R65, RZ, RZ, -R21.reuse ;  /* 0x000000ffff417224 */ /* 0x100fe200078e0a15 */
[----:B------:R-:W-:Y:S01]  /*1cfe0*/  SHF.R.S32.HI R20, RZ, 0x1f, R21 ;  /* 0x0000001fff147819 */ /* 0x000fe20000011415 */
[----:B------:R-:W-:Y:S01]  /*1cff0*/  IMAD.IADD R3, R3, 0x1, R63 ;  /* 0x0000000103037824 */ /* 0x000fe200078e023f */
[----:B------:R-:W5:Y:S01]  /*1d000*/  LD.E.128 R4, desc[UR60][R4.64] ;  /* 0x0000003c04047980 */ /* 0x000f62000c101d00 */
[----:B------:R-:W-:-:S02]  /*1d010*/  IMAD R63, R0, R65, R60 ;  /* 0x00000041003f7224 */ /* 0x000fc400078e023c */
[----:B------:R-:W-:Y:S01]  /*1d020*/  IMAD R20, R20, UR4, RZ ;  /* 0x0000000414147c24 */ /* 0x000fe2000f8e02ff */
[----:B------:R-:W5:Y:S04]  /*1d030*/  LD.E.128 R8, desc[UR60][R8.64] ;  /* 0x0000003c08087980 */ /* 0x000f68000c101d00 */
[----:B------:R-:W5:Y:S01]  /*1d040*/  LD.E.128 R40, desc[UR60][R40.64] ;  /* 0x0000003c28287980 */ /* 0x000f62000c101d00 */
[----:B------:R-:W-:-:S03]  /*1d050*/  SHF.R.S32.HI R0, RZ, 0x1f, R63 ;  /* 0x0000001fff007819 */ /* 0x000fc6000001143f */
[----:B------:R-:W5:Y:S04]  /*1d060*/  LD.E.128 R44, desc[UR60][R44.64] ;  /* 0x0000003c2c2c7980 */ /* 0x000f68000c101d00 */
[----:B------:R-:W5:Y:S04]  /*1d070*/  LD.E.128 R48, desc[UR60][R48.64] ;  /* 0x0000003c30307980 */ /* 0x000f68000c101d00 */
[----:B------:R-:W5:Y:S04]  /*1d080*/  LD.E.128 R52, desc[UR60][R52.64] ;  /* 0x0000003c34347980 */ /* 0x000f68000c101d00 */
[----:B------:R-:W5:Y:S01]  /*1d090*/  LD.E.128 R56, desc[UR60][R56.64] ;  /* 0x0000003c38387980 */ /* 0x000f62000c101d00 */
[C---:B------:R-:W-:Y:S01]  /*1d0a0*/  IMAD R65, R21.reuse, UR5, R20 ;  /* 0x0000000515417c24 */ /* 0x040fe2000f8e0214 */
[----:B------:R-:W-:Y:S01]  /*1d0b0*/  @!PT LDS RZ, [RZ] ;  /* 0x00000000fffff984 */ /* 0x000fe20000000800 */
[----:B------:R-:W-:Y:S01]  /*1d0c0*/  @!PT LDS RZ, [RZ] ;  /* 0x00000000fffff984 */ /* 0x000fe20000000800 */
[----:B------:R-:W-:Y:S01]  /*1d0d0*/  @!PT LDS RZ, [RZ] ;  /* 0x00000000fffff984 */ /* 0x000fe20000000800 */
[----:B------:R-:W-:Y:S01]  /*1d0e0*/  @!PT LDS RZ, [RZ] ;  /* 0x00000000fffff984 */ /* 0x000fe20000000800 */
[----:B------:R0:W-:Y:S06]  /*1d0f0*/  MEMBAR.ALL.CTA ;  /* 0x0000000000007992 */ /* 0x0001ec0000008000 */
[----:B0-----:R-:W0:Y:S01]  /*1d100*/  FENCE.VIEW.ASYNC.S ;  /* 0x00000000000073c6 */ /* 0x001e220000000000 */
[----:B------:R-:W-:Y:S01]  /*1d110*/  IMAD.WIDE.U32 R2, R21, UR4, R2 ;  /* 0x0000000415027c25 */ /* 0x000fe2000f8e0002 */
[----:B------:R-:W-:-:S03]  /*1d120*/  ULDC.64 UR4, c[0x0][0xad8] ;  /* 0x0002b60000047ab9 */ /* 0x000fc60000000a00 */
[----:B------:R-:W-:Y:S02]  /*1d130*/  IMAD.IADD R3, R3, 0x1, R65 ;  /* 0x0000000103037824 */ /* 0x000fe400078e0241 */
[----:B------:R-:W-:Y:S02]  /*1d140*/  IMAD R20, R0, UR4, RZ ;  /* 0x0000000400147c24 */ /* 0x000fe4000f8e02ff */
[----:B------:R-:W-:Y:S02]  /*1d150*/  VIADD R0, R66, 0x20 ;  /* 0x0000002042007836 */ /* 0x000fe40000000000 */
[C---:B------:R-:W-:Y:S02]  /*1d160*/  IMAD R21, R63.reuse, UR5, R20 ;  /* 0x000000053f157c24 */ /* 0x040fe4000f8e0214 */
[----:B------:R-:W-:Y:S01]  /*1d170*/  IMAD.WIDE.U32 R2, R63, UR4, R2 ;  /* 0x000000043f027c25 */ /* 0x000fe2000f8e0002 */
[-C--:B------:R-:W-:Y:S01]  /*1d180*/  ISETP.GE.AND P1, PT, R0, R61.reuse, PT ;  /* 0x0000003d0000720c */ /* 0x080fe20003f26270 */
[----:B------:R-:W-:Y:S01]  /*1d190*/  ULDC.64 UR4, c[0x0][0xa80] ;  /* 0x0002a00000047ab9 */ /* 0x000fe20000000a00 */
[----:B------:R-:W-:Y:S01]  /*1d1a0*/  ISETP.GE.AND P2, PT, R66, R61, PT ;  /* 0x0000003d4200720c */ /* 0x000fe20003f46270 */
[----:B------:R-:W-:Y:S01]  /*1d1b0*/  VIADD R0, R16, 0x36820 ;  /* 0x0003682010007836 */ /* 0x000fe20000000000 */
[----:B------:R-:W-:Y:S01]  /*1d1c0*/  LEA R60, P3, R2, UR4, 0x1 ;  /* 0x00000004023c7c11 */ /* 0x000fe2000f8608ff */
[----:B------:R-:W-:-:S03]  /*1d1d0*/  IMAD.IADD R3, R3, 0x1, R21 ;  /* 0x0000000103037824 */ /* 0x000fc600078e0215 */
[----:B------:R-:W-:Y:S02]  /*1d1e0*/  PRMT R0, RZ, 0x654, R0 ;  /* 0x00000654ff007816 */ /* 0x000fe40000000000 */
[----:B------:R-:W-:Y:S01]  /*1d1f0*/  LEA.HI.X R64, R2, UR5, R3, 0x1, P3 ;  /* 0x0000000502407c11 */ /* 0x000fe200098f0c03 */
[----:B0-----:R0:W1:Y:S01]  /*1d200*/  SHFL.IDX PT, R62, R60, RZ, 0x181f ;  /* 0x00181fff3c3e7589 */ /* 0x00106200000e0000 */
[----:B------:R-:W-:Y:S01]  /*1d210*/  IADD3 R20, R66, 0x40, RZ ;  /* 0x0000004042147810 */ /* 0x000fe20007ffe0ff */
[----:B------:R2:W-:Y:S03]  /*1d220*/  SYNCS.ARRIVE.TRANS64.RED.A1T0 RZ, [R0+URZ], RZ ;  /* 0x000000ff00ff79a7 */ /* 0x0005e6000810043f */
[----:B------:R-:W-:Y:S01]  /*1d230*/  ISETP.GE.AND P0, PT, R20, R61, PT ;  /* 0x0000003d1400720c */ /* 0x000fe20003f06270 */
[----:B--2---:R0:W2:Y:S01]  /*1d240*/  SHFL.IDX PT, R0, R64, RZ, 0x181f ;  /* 0x00181fff40007589 */ /* 0x0040a200000e0000 */
[----:B------:R-:W-:Y:S11]  /*1d250*/  @P2 BRA `(.L_x_4250) ;  /* 0x0000000000342947 */ /* 0x000ff60003800000 */
[----:B------:R-:W-:Y:S02]  /*1d260*/  ULDC UR4, c[0x0][0xac8] ;  /* 0x0002b20000047ab9 */ /* 0x000fe40000000800 */
[----:B------:R-:W-:Y:S02]  /*1d270*/  ISETP.GE.AND P4, PT, R219, UR4, PT ;  /* 0x00000004db007c0c */ /* 0x000fe4000bf86270 */
[----:B------:R-:W-:Y:S02]  /*1d280*/  ISETP.GE.AND P3, PT, R221, UR4, PT ;  /* 0x00000004dd007c0c */ /* 0x000fe4000bf66270 */
[----:B------:R-:W-:-:S09]  /*1d290*/  ISETP.GE.AND P2, PT, R222, UR4, PT ;  /* 0x00000004de007c0c */ /* 0x000fd2000bf46270 */
[-C--:B-1----:R-:W-:Y:S02]  /*1d2a0*/  @!P4 LEA R2, P6, R219, R62.reuse, 0x1 ;  /* 0x0000003edb02c211 */ /* 0x082fe400078c08ff */
[----:B------:R-:W-:Y:S02]  /*1d2b0*/  @!P3 LEA R20, P5, R221, R62, 0x1 ;  /* 0x0000003edd14b211 */ /* 0x000fe400078a08ff */
[----:B--2---:R-:W-:Y:S02]  /*1d2c0*/  @!P4 LEA.HI.X R3, R219, R0, R70, 0x1, P6 ;  /* 0x00000000db03c211 */ /* 0x004fe400030f0c46 */
[C---:B------:R-:W-:Y:S02]  /*1d2d0*/  @!P2 LEA R62, P6, R222.reuse, R62, 0x1 ;  /* 0x0000003ede3ea211 */ /* 0x040fe400078c08ff */
[-C--:B------:R-:W-:Y:S01]  /*1d2e0*/  @!P3 LEA.HI.X R21, R221, R0.reuse, R69, 0x1, P5 ;  /* 0x00000000dd15b211 */ /* 0x080fe200028f0c45 */
[----:B-----5:R3:W-:Y:S01]  /*1d2f0*/  @!P4 ST.E.128 desc[UR60][R2.64], R4 ;  /* 0x000000040200c985 */ /* 0x0207e2000c101d3c */
[----:B------:R-:W-:-:S03]  /*1d300*/  @!P2 LEA.HI.X R63, R222, R0, R68, 0x1, P6 ;  /* 0x00000000de3fa211 */ /* 0x000fc600030f0c44 */
[----:B------:R3:W-:Y:S04]  /*1d310*/  @!P3 ST.E.128 desc[UR60][R20.64], R28 ;  /* 0x0000001c1400b985 */ /* 0x0007e8000c101d3c */
[----:B------:R3:W-:Y:S02]  /*1d320*/  @!P2 ST.E.128 desc[UR60][R62.64], R44 ;  /* 0x0000002c3e00a985 */ /* 0x0007e4000c101d3c */
.L_x_4250:
[----:B------:R-:W-:Y:S05]  /*1d330*/  BSYNC B1 ;  /* 0x0000000000017941 */ /* 0x000fea0003800000 */
.L_x_4249:
        /* <DEDUP_REMOVED lines=8> */
[-C--:B---3--:R-:W-:Y:S02]  /*1d3c0*/  @!P4 LEA R2, P1, R219, R6.reuse, 0x1 ;  /* 0x00000006db02c211 */ /* 0x088fe400078208ff */
[-C--:B------:R-:W-:Y:S02]  /*1d3d0*/  @!P5 LEA R4, P2, R221, R6.reuse, 0x1 ;  /* 0x00000006dd04d211 */ /* 0x080fe400078408ff */
[C---:B------:R-:W-:Y:S02]  /*1d3e0*/  @!P6 LEA R6, P3, R222.reuse, R6, 0x1 ;  /* 0x00000006de06e211 */ /* 0x040fe400078608ff */
[-C--:B----4-:R-:W-:Y:S02]  /*1d3f0*/  @!P4 LEA.HI.X R3, R219, R0.reuse, R70, 0x1, P1 ;  /* 0x00000000db03c211 */ /* 0x090fe400008f0c46 */
[-C--:B------:R-:W-:Y:S02]  /*1d400*/  @!P5 LEA.HI.X R5, R221, R0.reuse, R69, 0x1, P2 ;  /* 0x00000000dd05d211 */ /* 0x080fe400010f0c45 */
[----:B------:R-:W-:Y:S01]  /*1d410*/  @!P6 LEA.HI.X R7, R222, R0, R68, 0x1, P3 ;  /* 0x00000000de07e211 */ /* 0x000fe200018f0c44 */
[----:B------:R3:W-:Y:S04]  /*1d420*/  @!P4 ST.E.128 desc[UR60][R2.64], R8 ;  /* 0x000000080200c985 */ /* 0x0007e8000c101d3c */
[----:B------:R3:W-:Y:S04]  /*1d430*/  @!P5 ST.E.128 desc[UR60][R4.64], R32 ;  /* 0x000000200400d985 */ /* 0x0007e8000c101d3c */
[----:B------:R3:W-:Y:S02]  /*1d440*/  @!P6 ST.E.128 desc[UR60][R6.64], R48 ;  /* 0x000000300600e985 */ /* 0x0007e4000c101d3c */
.L_x_4252:
[----:B------:R-:W-:Y:S05]  /*1d450*/  BSYNC B1 ;  /* 0x0000000000017941 */ /* 0x000fea0003800000 */
.L_x_4251:
        /* <DEDUP_REMOVED lines=11> */
[-C--:B0-----:R-:W-:Y:S02]  /*1d510*/  @!P3 LEA.HI.X R3, R219, R0.reuse, R70, 0x1, P0 ;  /* 0x00000000db03b211 */ /* 0x081fe400000f0c46 */
[-C--:B------:R-:W-:Y:S02]  /*1d520*/  @!P4 LEA.HI.X R5, R221, R0.reuse, R69, 0x1, P1 ;  /* 0x00000000dd05c211 */ /* 0x080fe400008f0c45 */
[----:B------:R-:W-:Y:S01]  /*1d530*/  @!P5 LEA.HI.X R7, R222, R0, R68, 0x1, P2 ;  /* 0x00000000de07d211 */ /* 0x000fe200010f0c44 */
[----:B------:R0:W-:Y:S04]  /*1d540*/  @!P3 ST.E.128 desc[UR60][R2.64], R12 ;  /* 0x0000000c0200b985 */ /* 0x0001e8000c101d3c */
[----:B------:R0:W-:Y:S04]  /*1d550*/  @!P4 ST.E.128 desc[UR60][R4.64], R36 ;  /* 0x000000240400c985 */ /* 0x0001e8000c101d3c */
[----:B------:R0:W-:Y:S02]  /*1d560*/  @!P5 ST.E.128 desc[UR60][R6.64], R52 ;  /* 0x000000340600d985 */ /* 0x0001e4000c101d3c */
.L_x_4254:
[----:B------:R-:W-:Y:S05]  /*1d570*/  BSYNC B1 ;  /* 0x0000000000017941 */ /* 0x000fea0003800000 */
.L_x_4253:
[----:B0-----:R-:W-:Y:S01]  /*1d580*/  VIADD R0, R66, 0x60 ;  /* 0x0000006042007836 */ /* 0x001fe20000000000 */
[----:B--2-4-:R-:W0:Y:S04]  /*1d590*/  SHFL.IDX PT, R64, R64, 0x3, 0x181f ;  /* 0x00781f0040407f89 */ /* 0x014e2800000e0000 */
[----:B------:R-:W-:Y:S01]  /*1d5a0*/  ISETP.GE.AND P0, PT, R0, R61, PT ;  /* 0x0000003d0000720c */ /* 0x000fe20003f06270 */
[----:B------:R-:W2:-:S12]  /*1d5b0*/  SHFL.IDX PT, R60, R60, 0x3, 0x181f ;  /* 0x00781f003c3c7f89 */ /* 0x000e9800000e0000 */
[----:B------:R-:W-:Y:S05]  /*1d5c0*/  @P0 BRA `(.L_x_4255) ;  /* 0x0000000c00400947 */ /* 0x000fea0003800000 */
[----:B------:R-:W-:Y:S02]  /*1d5d0*/  ULDC UR4, c[0x0][0xac8] ;  /* 0x0002b20000047ab9 */ /* 0x000fe40000000800 */
[----:B------:R-:W-:Y:S02]  /*1d5e0*/  ISETP.GE.AND P2, PT, R219, UR4, PT ;  /* 0x00000004db007c0c */ /* 0x000fe4000bf46270 */
[----:B------:R-:W-:-:S11]  /*1d5f0*/  ISETP.GE.AND P3, PT, R221, UR4, PT ;  /* 0x00000004dd007c0c */ /* 0x000fd6000bf66270 */
[-C--:B--2---:R-:W-:Y:S02]  /*1d600*/  @!P2 LEA R2, P0, R219, R60.reuse, 0x1 ;  /* 0x0000003cdb02a211 */ /* 0x084fe400078008ff */
[----:B------:R-:W-:Y:S02]  /*1d610*/  @!P3 LEA R4, P1, R221, R60, 0x1 ;  /* 0x0000003cdd04b211 */ /* 0x000fe400078208ff */
[-C--:B0-----:R-:W-:Y:S02]  /*1d620*/  @!P2 LEA.HI.X R3, R219, R64.reuse, R70, 0x1, P0 ;  /* 0x00000040db03a211 */ /* 0x081fe400000f0c46 */
[----:B------:R-:W-:Y:S02]  /*1d630*/  @!P3 LEA.HI.X R5, R221, R64, R69, 0x1, P1 ;  /* 0x00000040dd05b211 */ /* 0x000fe400008f0c45 */
[----:B------:R-:W-:Y:S01]  /*1d640*/  ISETP.GE.AND P0, PT, R222, UR4, PT ;  /* 0x00000004de007c0c */ /* 0x000fe2000bf06270 */
[----:B------:R4:W-:Y:S04]  /*1d650*/  @!P2 ST.E.128 desc[UR60][R2.64], R24 ;  /* 0x000000180200a985 */ /* 0x0009e8000c101d3c */
[----:B------:R4:W-:Y:S08]  /*1d660*/  @!P3 ST.E.128 desc[UR60][R4.64], R40 ;  /* 0x000000280400b985 */ /* 0x0009f0000c101d3c */
[----:B------:R-:W-:Y:S05]  /*1d670*/  @P0 BRA `(.L_x_4255) ;  /* 0x0000000c00140947 */ /* 0x000fea0003800000 */
[----:B----4-:R-:W-:-:S04]  /*1d680*/  LEA R2, P0, R222, R60, 0x1 ;  /* 0x0000003cde027211 */ /* 0x010fc800078008ff */
[----:B------:R-:W-:-:S05]  /*1d690*/  LEA.HI.X R3, R222, R64, R68, 0x1, P0 ;  /* 0x00000040de037211 */ /* 0x000fca00000f0c44 */
[----:B------:R0:W-:Y:S01]  /*1d6a0*/  ST.E.128 desc[UR60][R2.64], R56 ;  /* 0x0000003802007985 */ /* 0x0001e2000c101d3c */
[----:B------:R-:W-:Y:S05]  /*1d6b0*/  BRA `(.L_x_4255) ;  /* 0x0000000c00047947 */ /* 0x000fea0003800000 */
.L_x_4247:
[----:B------:R-:W-:Y:S01]  /*1d6c0*/  ULDC.64 UR4, c[0x0][0xc00] ;  /* 0x0003000000047ab9 */ /* 0x000fe20000000a00 */
[----:B------:R-:W-:Y:S01]  /*1d6d0*/  IMAD.MOV.U32 R6, RZ, RZ, RZ ;  /* 0x000000ffff067224 */ /* 0x000fe200078e00ff */
[----:B------:R-:W-:Y:S01]  /*1d6e0*/  ISETP.NE.U32.AND P0, PT, RZ, UR4, PT ;  /* 0x00000004ff007c0c */ /* 0x000fe2000bf05070 */
[----:B------:R-:W2:Y:S01]  /*1d6f0*/  LDC R21, c[0x0][0xbe8] ;  /* 0x0002fa00ff157b82 */ /* 0x000ea20000000800 */
[----:B------:R-:W-:Y:S02]  /*1d700*/  IADD3 R2, P1, R225, UR4, RZ ;  /* 0x00000004e1027c10 */ /* 0x000fe4000ff3e0ff */
[----:B------:R-:W-:Y:S02]  /*1d710*/  ISETP.NE.AND.EX P0, PT, RZ, UR5, PT, P0 ;  /* 0x00000005ff007c0c */ /* 0x000fe4000bf05300 */
[----:B------:R-:W-:Y:S01]  /*1d720*/  IADD3.X R3, R226, UR5, RZ, P1, !PT ;  /* 0x00000005e2037c10 */ /* 0x000fe20008ffe4ff */
[----:B------:R-:W-:Y:S02]  /*1d730*/  ULDC.64 UR4, c[0x0][0xc08] ;  /* 0x0003020000047ab9 */ /* 0x000fe40000000a00 */
[----:B------:R-:W-:-:S04]  /*1d740*/  ISETP.NE.U32.AND P1, PT, RZ, UR4, PT ;  /* 0x00000004ff007c0c */ /* 0x000fc8000bf25070 */
[----:B------:R-:W-:-:S04]  /*1d750*/  ISETP.NE.AND.EX P1, PT, RZ, UR5, PT, P1 ;  /* 0x00000005ff007c0c */ /* 0x000fc8000bf25310 */
[----:B------:R3:W5:Y:S09]  /*1d760*/  @P0 LDG.E R6, desc[UR60][R2.64] ;  /* 0x0000003c02060981 */ /* 0x000772000c1e1900 */
[----:B------:R-:W-:Y:S01]  /*1d770*/  @P1 IADD3 R4, P2, R225, UR4, RZ ;  /* 0x00000004e1041c10 */ /* 0x000fe2000ff5e0ff */
[----:B------:R-:W-:-:S02]  /*1d780*/  ULDC UR4, c[0x0][0xa88] ;  /* 0x0002a20000047ab9 */ /* 0x000fc40000000800 */
[----:B------:R-:W-:Y:S02]  /*1d790*/  MOV R0, UR4 ;  /* 0x0000000400007c02 */ /* 0x000fe40008000f00 */
[----:B------:R-:W-:-:S05]  /*1d7a0*/  @P1 IADD3.X R5, R226, UR5, RZ, P2, !PT ;  /* 0x00000005e2051c10 */ /* 0x000fca00097fe4ff */
[----:B------:R3:W5:Y:S01]  /*1d7b0*/  @P1 LDG.E R0, desc[UR60][R4.64] ;  /* 0x0000003c04001981 */ /* 0x000762000c1e1900 */
[----:B--2---:R-:W-:Y:S01]  /*1d7c0*/  ISETP.NE.AND P2, PT, R21, 0x1, PT ;  /* 0x000000011500780c */ /* 0x004fe20003f45270 */
[----:B------:R-:W2:-:S12]  /*1d7d0*/  S2R R7, SR_TID.X ;  /* 0x0000000000077919 */ /* 0x000e980000002100 */
[----:B------:R-:W4:Y:S08]  /*1d7e0*/  @P2 LDC R12, c[0x0][0xbec] ;  /* 0x0002fb00ff0c2b82 */ /* 0x000f300000000800 */
[----:B------:R-:W0:Y:S01]  /*1d7f0*/  @P2 LDC R25, c[0x0][0xbf0] ;  /* 0x0002fc00ff192b82 */ /* 0x000e220000000800 */
[----:B--2---:R-:W-:-:S05]  /*1d800*/  VIADD R7, R7, 0xffffff80 ;  /* 0xffffff8007077836 */ /* 0x004fca0000000000 */
[----:B------:R-:W-:Y:S01]  /*1d810*/  ISETP.GE.AND P3, PT, R7, 0x80, PT ;  /* 0x000000800700780c */ /* 0x000fe20003f66270 */
[----:B---3--:R-:W-:-:S12]  /*1d820*/  @P1 BRA `(.L_x_4256) ;  /* 0x0000000000101947 */ /* 0x008fd80003800000 */
[----:B------:R-:W-:Y:S05]  /*1d830*/  @!P0 BRA `(.L_x_4256) ;  /* 0x00000000000c8947 */ /* 0x000fea0003800000 */
[----:B------:R-:W2:Y:S04]  /*1d840*/  LDG.E R5, desc[UR60][R2.64] ;  /* 0x0000003c02057981 */ /* 0x000ea8000c1e1900 */
[----:B-----5:R-:W2:Y:S02]  /*1d850*/  LDG.E R0, desc[UR60][R2.64+0x4] ;  /* 0x0000043c02007981 */ /* 0x020ea4000c1e1900 */
[----:B--2---:R-:W-:-:S07]  /*1d860*/  IMAD.IADD R0, R0, 0x1, -R5 ;  /* 0x0000000100007824 */ /* 0x004fce00078e0a05 */
.L_x_4256:
[----:B------:R-:W-:Y:S01]  /*1d870*/  BSSY B1, `(.L_x_4257) ;  /* 0x000002e000017945 */ /* 0x000fe20003800000 */
[----:B------:R-:W-:Y:S02]  /*1d880*/  SHF.R.S32.HI R10, RZ, 0x1f, R224 ;  /* 0x0000001fff0a7819 */ /* 0x000fe400000114e0 */
[----:B------:R-:W-:Y:S02]  /*1d890*/  SEL R227, R227, RZ, !P0 ;  /* 0x000000ffe3e37207 */ /* 0x000fe40004000000 */
[----:B------:R-:W-:Y:S02]  /*1d8a0*/  SEL R232, R232, RZ, !P0 ;  /* 0x000000ffe8e87207 */ /* 0x000fe40004000000 */
[----:B-----5:R-:W-:Y:S01]  /*1d8b0*/  SHF.R.S32.HI R11, RZ, 0x1f, R6 ;  /* 0x0000001fff0b7819 */ /* 0x020fe20000011406 */
[----:B------:R-:W-:Y:S06]  /*1d8c0*/  @P3 BRA `(.L_x_4258) ;  /* 0x0000000000a03947 */ /* 0x000fec0003800000 */
[----:B------:R-:W2:Y:S01]  /*1d8d0*/  S2R R3, SR_TID.X ;  /* 0x0000000000037919 */ /* 0x000ea20000002100 */
[----:B------:R-:W3:Y:S01]  /*1d8e0*/  LDC R9, c[0x0][0xbe8] ;  /* 0x0002fa00ff097b82 */ /* 0x000ee20000000800 */
[----:B--2---:R-:W-:Y:S02]  /*1d8f0*/  IMAD R2, R230, 0x80, R3 ;  /* 0x00000080e6027824 */ /* 0x004fe400078e0203 */
[----:B---3--:R-:W-:-:S03]  /*1d900*/  IMAD R3, R0, R9, RZ ;  /* 0x0000000900037224 */ /* 0x008fc600078e02ff */
[----:B------:R-:W-:-:S04]  /*1d910*/  IADD3 R8, R2, -0x80, RZ ;  /* 0xffffff8002087810 */ /* 0x000fc80007ffe0ff */
        /* <DEDUP_REMOVED lines=11> */
[----:B------:R-:W-:-:S04]  /*1d9d0*/  ULDC.64 UR4, c[0x0][0xb98] ;  /* 0x0002e60000047ab9 */ /* 0x000fc80000000a00 */
[----:B------:R-:W-:Y:S02]  /*1d9e0*/  IADD3 R3, R3, R7, RZ ;  /* 0x0000000703037210 */ /* 0x000fe40007ffe0ff */
[----:B------:R-:W3:Y:S01]  /*1d9f0*/  @P0 LDC R15, c[0x0][0xbf0] ;  /* 0x0002fc00ff0f0b82 */ /* 0x000ee20000000800 */
[----:B------:R-:W-:-:S04]  /*1da00*/  IMAD.WIDE.U32 R2, R227, UR4, R2 ;  /* 0x00000004e3027c25 */ /* 0x000fc8000f8e0002 */
[----:B--2---:R-:W-:-:S05]  /*1da10*/  @P0 IMAD.HI.U32 R4, R8, R13, RZ ;  /* 0x0000000d08040227 */ /* 0x004fca00078e00ff */
[----:B---3--:R-:W-:Y:S01]  /*1da20*/  @P0 SHF.R.U32.HI R5, RZ, R15, R4 ;  /* 0x0000000fff050219 */ /* 0x008fe20000011604 */
        /* <DEDUP_REMOVED lines=18> */
.L_x_4258:
[----:B------:R-:W-:Y:S05]  /*1db50*/  BSYNC B1 ;  /* 0x0000000000017941 */ /* 0x000fea0003800000 */
.L_x_4257:
[----:B------:R-:W-:Y:S01]  /*1db60*/  ULDC.64 UR4, c[0x0][0xaa0] ;  /* 0x0002a80000047ab9 */ /* 0x000fe20000000a00 */
[-C--:B------:R-:W-:Y:S01]  /*1db70*/  LEA R7, R223, R231.reuse, 0x5 ;  /* 0x000000e7df077211 */ /* 0x080fe200078e28ff */
[----:B--2---:R-:W-:Y:S01]  /*1db80*/  IMAD R3, R11, UR4, RZ ;  /* 0x000000040b037c24 */ /* 0x004fe2000f8e02ff */
[----:B------:R-:W-:Y:S01]  /*1db90*/  LEA R8, R230, R231, 0x7 ;  /* 0x000000e7e6087211 */ /* 0x000fe200078e38ff */
[----:B------:R-:W-:Y:S01]  /*1dba0*/  BSSY B1, `(.L_x_4259) ;  /* 0x000003c000017945 */ /* 0x000fe20003800000 */
[----:B------:R-:W-:Y:S01]  /*1dbb0*/  SHF.R.S32.HI R13, RZ, 0x1f, R222 ;  /* 0x0000001fff0d7819 */ /* 0x000fe200000114de */
[C---:B------:R-:W-:Y:S01]  /*1dbc0*/  IMAD R5, R6.reuse, UR5, R3 ;  /* 0x0000000506057c24 */ /* 0x040fe2000f8e0203 */
[----:B------:R-:W-:Y:S01]  /*1dbd0*/  SHF.R.S32.HI R14, RZ, 0x1f, R221 ;  /* 0x0000001fff0e7819 */ /* 0x000fe200000114dd */
[----:B------:R-:W-:Y:S01]  /*1dbe0*/  IMAD.WIDE.U32 R2, R6, UR4, RZ ;  /* 0x0000000406027c25 */ /* 0x000fe2000f8e00ff */
[----:B------:R-:W-:Y:S01]  /*1dbf0*/  ULDC.64 UR4, c[0x0][0xae8] ;  /* 0x0002ba0000047ab9 */ /* 0x000fe20000000a00 */
[----:B------:R-:W-:-:S02]  /*1dc00*/  SHF.R.S32.HI R15, RZ, 0x1f, R219 ;  /* 0x0000001fff0f7819 */ /* 0x000fc400000114db */
[----:B------:R-:W-:Y:S02]  /*1dc10*/  IMAD R9, R230, 0x80, R7 ;  /* 0x00000080e6097824 */ /* 0x000fe400078e0207 */
[----:B------:R-:W-:Y:S02]  /*1dc20*/  IMAD.IADD R3, R3, 0x1, R5 ;  /* 0x0000000103037824 */ /* 0x000fe400078e0205 */
[----:B------:R-:W-:Y:S02]  /*1dc30*/  IMAD R7, R10, UR4, RZ ;  /* 0x000000040a077c24 */ /* 0x000fe4000f8e02ff */
[----:B------:R-:W-:-:S04]  /*1dc40*/  IMAD.WIDE.U32 R2, R224, UR4, R2 ;  /* 0x00000004e0027c25 */ /* 0x000fc8000f8e0002 */
[----:B------:R-:W-:Y:S01]  /*1dc50*/  IMAD R7, R224, UR5, R7 ;  /* 0x00000005e0077c24 */ /* 0x000fe2000f8e0207 */
[----:B------:R-:W-:Y:S01]  /*1dc60*/  ULDC.64 UR4, c[0x0][0xaf0] ;  /* 0x0002bc0000047ab9 */ /* 0x000fe20000000a00 */
[----:B----4-:R-:W-:-:S03]  /*1dc70*/  @P2 IMAD.HI.U32 R4, R9, R12, RZ ;  /* 0x0000000c09042227 */ /* 0x010fc600078e00ff */
[----:B------:R-:W-:Y:S01]  /*1dc80*/  IADD3 R3, R3, R7, RZ ;  /* 0x0000000703037210 */ /* 0x000fe20007ffe0ff */
[----:B------:R-:W-:Y:S01]  /*1dc90*/  IMAD.MOV.U32 R5, RZ, RZ, R9 ;  /* 0x000000ffff057224 */ /* 0x000fe200078e0009 */
[----:B0-----:R-:W-:Y:S01]  /*1dca0*/  @P2 SHF.R.U32.HI R5, RZ, R25, R4 ;  /* 0x00000019ff052219 */ /* 0x001fe20000011604 */
[----:B------:R-:W-:Y:S02]  /*1dcb0*/  IMAD R6, R232, UR4, RZ ;  /* 0x00000004e8067c24 */ /* 0x000fe4000f8e02ff */
[----:B------:R-:W-:Y:S01]  /*1dcc0*/  IMAD.WIDE.U32 R2, R227, UR4, R2 ;  /* 0x00000004e3027c25 */ /* 0x000fe2000f8e0002 */
[----:B------:R-:W-:-:S03]  /*1dcd0*/  SHF.R.S32.HI R4, RZ, 0x1f, R5 ;  /* 0x0000001fff047819 */ /* 0x000fc60000011405 */
[----:B------:R-:W-:Y:S01]  /*1dce0*/  IMAD R7, R227, UR5, R6 ;  /* 0x00000005e3077c24 */ /* 0x000fe2000f8e0206 */
[----:B------:R-:W-:Y:S01]  /*1dcf0*/  ULDC.64 UR4, c[0x0][0xae0] ;  /* 0x0002b80000047ab9 */ /* 0x000fe20000000a00 */
[----:B------:R-:W-:Y:S02]  /*1dd00*/  IMAD.MOV R6, RZ, RZ, -R5 ;  /* 0x000000ffff067224 */ /* 0x000fe400078e0a05 */
[----:B------:R-:W-:Y:S02]  /*1dd10*/  IMAD.IADD R3, R3, 0x1, R7 ;  /* 0x0000000103037824 */ /* 0x000fe400078e0207 */
[----:B------:R-:W-:Y:S02]  /*1dd20*/  IMAD R4, R4, UR4, RZ ;  /* 0x0000000404047c24 */ /* 0x000fe4000f8e02ff */
[----:B------:R-:W-:Y:S02]  /*1dd30*/  IMAD R7, R21, R6, R9 ;  /* 0x0000000615077224 */ /* 0x000fe400078e0209 */
[----:B------:R-:W-:-:S02]  /*1dd40*/  IMAD R9, R5, UR5, R4 ;  /* 0x0000000505097c24 */ /* 0x000fc4000f8e0204 */
[----:B------:R-:W-:Y:S01]  /*1dd50*/  IMAD.WIDE.U32 R2, R5, UR4, R2 ;  /* 0x0000000405027c25 */ /* 0x000fe2000f8e0002 */
[----:B------:R-:W-:Y:S01]  /*1dd60*/  SHF.R.S32.HI R4, RZ, 0x1f, R7 ;  /* 0x0000001fff047819 */ /* 0x000fe20000011407 */
[----:B------:R-:W-:Y:S02]  /*1dd70*/  ULDC.64 UR4, c[0x0][0xad8] ;  /* 0x0002b60000047ab9 */ /* 0x000fe40000000a00 */
[----:B------:R-:W-:Y:S02]  /*1dd80*/  IMAD.IADD R3, R3, 0x1, R9 ;  /* 0x0000000103037824 */ /* 0x000fe400078e0209 */
[----:B------:R-:W-:Y:S02]  /*1dd90*/  IMAD R4, R4, UR4, RZ ;  /* 0x0000000404047c24 */ /* 0x000fe4000f8e02ff */
[----:B------:R-:W-:Y:S02]  /*1dda0*/  IMAD R21, R0, R21, RZ ;  /* 0x0000001500157224 */ /* 0x000fe400078e02ff */
[----:B------:R-:W-:-:S02]  /*1ddb0*/  IMAD R5, R7, UR5, R4 ;  /* 0x0000000507057c24 */ /* 0x000fc4000f8e0204 */
[----:B------:R-:W-:Y:S01]  /*1ddc0*/  IMAD.WIDE.U32 R2, R7, UR4, R2 ;  /* 0x0000000407027c25 */ /* 0x000fe2000f8e0002 */
[C---:B------:R-:W-:Y:S01]  /*1ddd0*/  ISETP.GE.AND P2, PT, R8.reuse, R21, PT ;  /* 0x000000150800720c */ /* 0x040fe20003f46270 */
[----:B------:R-:W-:Y:S02]  /*1dde0*/  ULDC.64 UR4, c[0x0][0xa80] ;  /* 0x0002a00000047ab9 */ /* 0x000fe40000000a00 */
[----:B------:R-:W-:Y:S01]  /*1ddf0*/  VIADD R0, R8, 0x20 ;  /* 0x0000002008007836 */ /* 0x000fe20000000000 */
[----:B------:R-:W-:Y:S01]  /*1de00*/  LEA R4, P3, R2, UR4, 0x1 ;  /* 0x0000000402047c11 */ /* 0x000fe2000f8608ff */
[----:B------:R-:W-:-:S03]  /*1de10*/  IMAD.IADD R3, R3, 0x1, R5 ;  /* 0x0000000103037824 */ /* 0x000fc600078e0205 */
[-C--:B------:R-:W-:Y:S01]  /*1de20*/  ISETP.GE.AND P1, PT, R0, R21.reuse, PT ;  /* 0x000000150000720c */ /* 0x080fe20003f26270 */
[----:B------:R-:W-:Y:S01]  /*1de30*/  VIADD R0, R8, 0x40 ;  /* 0x0000004008007836 */ /* 0x000fe20000000000 */
[----:B------:R-:W-:Y:S02]  /*1de40*/  LEA.HI.X R5, R2, UR5, R3, 0x1, P3 ;  /* 0x0000000502057c11 */ /* 0x000fe400098f0c03 */
[----:B------:R0:W2:Y:S02]  /*1de50*/  SHFL.IDX PT, R2, R4, RZ, 0x181f ;  /* 0x00181fff04027589 */ /* 0x0000a400000e0000 */
[----:B------:R-:W-:Y:S02]  /*1de60*/  ISETP.GE.AND P0, PT, R0, R21, PT ;  /* 0x000000150000720c */ /* 0x000fe40003f06270 */
[----:B------:R0:W3:Y:S01]  /*1de70*/  SHFL.IDX PT, R0, R5, RZ, 0x181f ;  /* 0x00181fff05007589 */ /* 0x0000e200000e0000 */
[----:B------:R-:W-:Y:S10]  /*1de80*/  @P2 BRA `(.L_x_4260) ;  /* 0x0000000000342947 */ /* 0x000ff40003800000 */
[----:B------:R-:W-:Y:S02]  /*1de90*/  ULDC UR4, c[0x0][0xac8] ;  /* 0x0002b20000047ab9 */ /* 0x000fe40000000800 */
[----:B------:R-:W-:Y:S02]  /*1dea0*/  ISETP.GE.AND P4, PT, R219, UR4, PT ;  /* 0x00000004db007c0c */ /* 0x000fe4000bf86270 */
[----:B------:R-:W-:Y:S02]  /*1deb0*/  ISETP.GE.AND P3, PT, R221, UR4, PT ;  /* 0x00000004dd007c0c */ /* 0x000fe4000bf66270 */
[----:B------:R-:W-:-:S09]  /*1dec0*/  ISETP.GE.AND P2, PT, R222, UR4, PT ;  /* 0x00000004de007c0c */ /* 0x000fd2000bf46270 */
[-C--:B--2---:R-:W-:Y:S02]  /*1ded0*/  @!P4 LEA R6, P6, R219, R2.reuse, 0x1 ;  /* 0x00000002db06c211 */ /* 0x084fe400078c08ff */
[----:B------:R-:W-:Y:S02]  /*1dee0*/  @!P3 LEA R10, P5, R221, R2, 0x1 ;  /* 0x00000002dd0ab211 */ /* 0x000fe400078a08ff */
[----:B---3--:R-:W-:Y:S02]  /*1def0*/  @!P4 LEA.HI.X R7, R219, R0, R15, 0x1, P6 ;  /* 0x00000000db07c211 */ /* 0x008fe400030f0c0f */
[C---:B------:R-:W-:Y:S02]  /*1df00*/  @!P2 LEA R2, P6, R222.reuse, R2, 0x1 ;  /* 0x00000002de02a211 */ /* 0x040fe400078c08ff */
[-C--:B------:R-:W-:Y:S01]  /*1df10*/  @!P3 LEA.HI.X R11, R221, R0.reuse, R14, 0x1, P5 ;  /* 0x00000000dd0bb211 */ /* 0x080fe200028f0c0e */
[----:B------:R4:W-:Y:S01]  /*1df20*/  @!P4 ST.E.128 desc[UR60][R6.64], RZ ;  /* 0x000000ff0600c985 */ /* 0x0009e2000c101d3c */
[----:B------:R-:W-:-:S03]  /*1df30*/  @!P2 LEA.HI.X R3, R222, R0, R13, 0x1, P6 ;  /* 0x00000000de03a211 */ /* 0x000fc600030f0c0d */
[----:B------:R4:W-:Y:S04]  /*1df40*/  @!P3 ST.E.128 desc[UR60][R10.64], RZ ;  /* 0x000000ff0a00b985 */ /* 0x0009e8000c101d3c */
[----:B------:R4:W-:Y:S02]  /*1df50*/  @!P2 ST.E.128 desc[UR60][R2.64], RZ ;  /* 0x000000ff0200a985 */ /* 0x0009e4000c101d3c */
.L_x_4260:
[----:B------:R-:W-:Y:S05]  /*1df60*/  BSYNC B1 ;  /* 0x0000000000017941 */ /* 0x000fea0003800000 */
.L_x_4259:
[----:B---3--:R3:W0:Y:S01]  /*1df70*/  SHFL.IDX PT, R0, R5, 0x1, 0x181f ;  /* 0x00381f0005007f89 */ /* 0x00862200000e0000 */
[----:B------:R-:W-:Y:S03]  /*1df80*/  BSSY B1, `(.L_x_4261) ;  /* 0x0000010000017945 */ /* 0x000fe60003800000 */
[----:B--2-4-:R3:W2:Y:S01]  /*1df90*/  SHFL.IDX PT, R2, R4, 0x1, 0x181f ;  /* 0x00381f0004027f89 */ /* 0x0146a200000e0000 */
[----:B------:R-:W-:Y:S05]  /*1dfa0*/  @P1 BRA `(.L_x_4262) ;  /* 0x0000000000341947 */ /* 0x000fea0003800000 */
[----:B------:R-:W-:Y:S02]  /*1dfb0*/  ULDC UR4, c[0x0][0xac8] ;  /* 0x0002b20000047ab9 */ /* 0x000fe40000000800 */
[----:B------:R-:W-:Y:S02]  /*1dfc0*/  ISETP.GE.AND P4, PT, R219, UR4, PT ;  /* 0x00000004db007c0c */ /* 0x000fe4000bf86270 */
[----:B------:R-:W-:Y:S02]  /*1dfd0*/  ISETP.GE.AND P5, PT, R221, UR4, PT ;  /* 0x00000004dd007c0c */ /* 0x000fe4000bfa6270 */
[----:B------:R-:W-:-:S09]  /*1dfe0*/  ISETP.GE.AND P6, PT, R222, UR4, PT ;  /* 0x00000004de007c0c */ /* 0x000fd2000bfc6270 */
[-C--:B--2---:R-:W-:Y:S02]  /*1dff0*/  @!P4 LEA R6, P1, R219, R2.reuse, 0x1 ;  /* 0x00000002db06c211 */ /* 0x084fe400078208ff */
[-C--:B------:R-:W-:Y:S02]  /*1e000*/  @!P5 LEA R10, P2, R221, R2.reuse, 0x1 ;  /* 0x00000002dd0ad211 */ /* 0x080fe400078408ff */
[C---:B------:R-:W-:Y:S02]  /*1e010*/  @!P6 LEA R2, P3, R222.reuse, R2, 0x1 ;  /* 0x00000002de02e211 */ /* 0x040fe400078608ff */
[-C--:B0-----:R-:W-:Y:S02]  /*1e020*/  @!P4 LEA.HI.X R7, R219, R0.reuse, R15, 0x1, P1 ;  /* 0x00000000db07c211 */ /* 0x081fe400008f0c0f */
[-C--:B------:R-:W-:Y:S02]  /*1e030*/  @!P5 LEA.HI.X R11, R221, R0.reuse, R14, 0x1, P2 ;  /* 0x00000000dd0bd211 */ /* 0x080fe400010f0c0e */
[----:B------:R-:W-:Y:S01]  /*1e040*/  @!P6 LEA.HI.X R3, R222, R0, R13, 0x1, P3 ;  /* 0x00000000de03e211 */ /* 0x000fe200018f0c0d */
[----:B------:R4:W-:Y:S04]  /*1e050*/  @!P4 ST.E.128 desc[UR60][R6.64], RZ ;  /* 0x000000ff0600c985 */ /* 0x0009e8000c101d3c */
[----:B------:R4:W-:Y:S04]  /*1e060*/  @!P5 ST.E.128 desc[UR60][R10.64], RZ ;  /* 0x000000ff0a00d985 */ /* 0x0009e8000c101d3c */
[----:B------:R4:W-:Y:S02]  /*1e070*/  @!P6 ST.E.128 desc[UR60][R2.64], RZ ;  /* 0x000000ff0200e985 */ /* 0x0009e4000c101d3c */
.L_x_4262:
[----:B------:R-:W-:Y:S05]  /*1e080*/  BSYNC B1 ;  /* 0x0000000000017941 */ /* 0x000fea0003800000 */
.L_x_4261:
[----:B0-----:R0:W0:Y:S01]  /*1e090*/  SHFL.IDX PT, R0, R5, 0x2, 0x181f ;  /* 0x00581f0005007f89 */ /* 0x00102200000e0000 */
[----:B------:R-:W-:Y:S03]  /*1e0a0*/  BSSY B1, `(.L_x_4263) ;  /* 0x0000010000017945 */ /* 0x000fe60003800000 */
[----:B--2-4-:R2:W4:Y:S01]  /*1e0b0*/  SHFL.IDX PT, R2, R4, 0x2, 0x181f ;  /* 0x00581f0004027f89 */ /* 0x01452200000e0000 */
[----:B------:R-:W-:Y:S05]  /*1e0c0*/  @P0 BRA `(.L_x_4264) ;  /* 0x0000000000340947 */ /* 0x000fea0003800000 */
[----:B------:R-:W-:Y:S02]  /*1e0d0*/  ULDC UR4, c[0x0][0xac8] ;  /* 0x0002b20000047ab9 */ /* 0x000fe40000000800 */
[----:B------:R-:W-:Y:S02]  /*1e0e0*/  ISETP.GE.AND P3, PT, R219, UR4, PT ;  /* 0x00000004db007c0c */ /* 0x000fe4000bf66270 */
[----:B------:R-:W-:Y:S02]  /*1e0f0*/  ISETP.GE.AND P4, PT, R221, UR4, PT ;  /* 0x00000004dd007c0c */ /* 0x000fe4000bf86270 */
[----:B------:R-:W-:-:S09]  /*1e100*/  ISETP.GE.AND P5, PT, R222, UR4, PT ;  /* 0x00000004de007c0c */ /* 0x000fd2000bfa6270 */
[-C--:B----4-:R-:W-:Y:S02]  /*1e110*/  @!P3 LEA R6, P0, R219, R2.reuse, 0x1 ;  /* 0x00000002db06b211 */ /* 0x090fe400078008ff */
        /* <DEDUP_REMOVED lines=8> */
.L_x_4264:
[----:B------:R-:W-:Y:S05]  /*1e1a0*/  BSYNC B1 ;  /* 0x0000000000017941 */ /* 0x000fea0003800000 */
.L_x_4263:
[----:B0-----:R-:W-:Y:S01]  /*1e1b0*/  IADD3 R0, R8, 0x60, RZ ;  /* 0x0000006008007810 */ /* 0x001fe20007ffe0ff */
[----:B------:R0:W0:Y:S03]  /*1e1c0*/  SHFL.IDX PT, R6, R5, 0x3, 0x181f ;  /* 0x00781f0005067f89 */ /* 0x00002600000e0000 */
[----:B------:R-:W-:Y:S01]  /*1e1d0*/  ISETP.GE.AND P0, PT, R0, R21, PT ;  /* 0x000000150000720c */ /* 0x000fe20003f06270 */
[----:B----4-:R4:W0:-:S12]  /*1e1e0*/  SHFL.IDX PT, R2, R4, 0x3, 0x181f ;  /* 0x00781f0004027f89 */ /* 0x01081800000e0000 */
[----:B----4-:R-:W-:Y:S05]  /*1e1f0*/  @P0 BRA `(.L_x_4255) ;  /* 0x0000000000340947 */ /* 0x010fea0003800000 */
[----:B------:R-:W-:Y:S02]  /*1e200*/  ULDC UR4, c[0x0][0xac8] ;  /* 0x0002b20000047ab9 */ /* 0x000fe40000000800 */
[----:B------:R-:W-:Y:S02]  /*1e210*/  ISETP.GE.AND P3, PT, R219, UR4, PT ;  /* 0x00000004db007c0c */ /* 0x000fe4000bf66270 */
[----:B------:R-:W-:Y:S02]  /*1e220*/  ISETP.GE.AND P4, PT, R221, UR4, PT ;  /* 0x00000004dd007c0c */ /* 0x000fe4000bf86270 */
[----:B------:R-:W-:-:S09]  /*1e230*/  ISETP.GE.AND P5, PT, R222, UR4, PT ;  /* 0x00000004de007c0c */ /* 0x000fd2000bfa6270 */
[-C--:B0-23--:R-:W-:Y:S02]  /*1e240*/  @!P3 LEA R4, P0, R219, R2.reuse, 0x1 ;  /* 0x00000002db04b211 */ /* 0x08dfe400078008ff */
[-C--:B------:R-:W-:Y:S02]  /*1e250*/  @!P4 LEA R8, P1, R221, R2.reuse, 0x1 ;  /* 0x00000002dd08c211 */ /* 0x080fe400078208ff */
[C---:B------:R-:W-:Y:S02]  /*1e260*/  @!P5 LEA R2, P2, R222.reuse, R2, 0x1 ;  /* 0x00000002de02d211 */ /* 0x040fe400078408ff */
[-C--:B------:R-:W-:Y:S02]  /*1e270*/  @!P3 LEA.HI.X R5, R219, R6.reuse, R15, 0x1, P0 ;  /* 0x00000006db05b211 */ /* 0x080fe400000f0c0f */
[-C--:B------:R-:W-:Y:S02]  /*1e280*/  @!P4 LEA.HI.X R9, R221, R6.reuse, R14, 0x1, P1 ;  /* 0x00000006dd09c211 */ /* 0x080fe400008f0c0e */
[----:B------:R-:W-:Y:S01]  /*1e290*/  @!P5 LEA.HI.X R3, R222, R6, R13, 0x1, P2 ;  /* 0x00000006de03d211 */ /* 0x000fe200010f0c0d */
[----:B------:R0:W-:Y:S04]  /*1e2a0*/  @!P3 ST.E.128 desc[UR60][R4.64], RZ ;  /* 0x000000ff0400b985 */ /* 0x0001e8000c101d3c */
[----:B------:R0:W-:Y:S04]  /*1e2b0*/  @!P4 ST.E.128 desc[UR60][R8.64], RZ ;  /* 0x000000ff0800c985 */ /* 0x0001e8000c101d3c */
[----:B------:R0:W-:Y:S02]  /*1e2c0*/  @!P5 ST.E.128 desc[UR60][R2.64], RZ ;  /* 0x000000ff0200d985 */ /* 0x0001e4000c101d3c */
.L_x_4255:
[----:B------:R-:W-:Y:S05]  /*1e2d0*/  BSYNC B0 ;  /* 0x0000000000007941 */ /* 0x000fea0003800000 */
.L_x_4246:
[----:B------:R-:W-:Y:S02]  /*1e2e0*/  ULDC UR4, c[0x0][0xc3c] ;  /* 0x00030f0000047ab9 */ /* 0x000fe40000000800 */
[----:B-1----:R-:W-:-:S13]  /*1e2f0*/  ISETP.GE.AND P0, PT, R135, UR4, PT ;  /* 0x0000000487007c0c */ /* 0x002fda000bf06270 */
[----:B------:R-:W-:Y:S05]  /*1e300*/  @!P0 BRA `(.L_x_4265) ;  /* 0xfffffe30006c8947 */ /* 0x000fea000383ffff */
[----:B------:R-:W-:Y:S05]  /*1e310*/  BRA `(.L_x_4060) ;  /* 0x0000007c00787947 */ /* 0x000fea0003800000 */
.L_x_4058:
        /* <DEDUP_REMOVED lines=18> */
.L_x_4266:
        /* <DEDUP_REMOVED lines=41> */
.L_x_4272:
        /* <DEDUP_REMOVED lines=9> */
[----:B------:R-:W0:Y:S02]  /*1e760*/  LDC.64 R2, c[0x0][0xc80] ;  /* 0x00032000ff027b82 */ /* 0x000e240000000a00 */
[----:B0-----:R-:W-:-:S05]  /*1e770*/  IMAD.WIDE R2, R8, 0x4, R2 ;  /* 0x0000000408027825 */ /* 0x001fca00078e0202 */
[----:B------:R0:W5:Y:S02]  /*1e780*/  LDG.E R4, desc[UR60][R2.64] ;  /* 0x0000003c02047981 */ /* 0x000164000c1e1900 */
.L_x_4271:
[----:B------:R-:W-:Y:S05]  /*1e790*/  BSYNC B0 ;  /* 0x0000000000007941 */ /* 0x000fea0003800000 */
.L_x_4270:
        /* <DEDUP_REMOVED lines=21> */
.L_x_4268:
[----:B------:R-:W-:-:S05]  /*1e8f0*/  IADD3 R7, -R3, R6, RZ ;  /* 0x0000000603077210 */ /* 0x000fca0007ffe1ff */
        /* <DEDUP_REMOVED lines=15> */
.L_x_4273:
        /* <DEDUP_REMOVED lines=20> */
[----:B------:R-:W-:-:S04]  /*1eb30*/  @!P1 LOP3.LUT R2, RZ, R4, RZ, 0x33, !PT ;  /* 0x00000004ff029212 */ /* 0x000fc800078e33ff */
[----:B------:R-:W-:Y:S01]  /*1eb40*/  MOV R18, R2 ;  /* 0x0000000200127202 */ /* 0x000fe20000000f00 */
[----:B------:R-:W-:-:S04]  /*1eb50*/  IMAD.MOV R3, RZ, RZ, -R2 ;  /* 0x000000ffff037224 */ /* 0x000fc800078e0a02 */
[----:B------:R-:W-:Y:S01]  /*1eb60*/  IMAD R17, R4, R3, R17 ;  /* 0x0000000304117224 */ /* 0x000fe200078e0211 */
[----:B------:R-:W-:Y:S06]  /*1eb70*/  BRA `(.L_x_4274) ;  /* 0x00000000000c7947 */ /* 0x000fec0003800000 */
.L_x_4269:
[----:B------:R-:W-:Y:S02]  /*1eb80*/  IMAD.MOV.U32 R17, RZ, RZ, RZ ;  /* 0x000000ffff117224 */ /* 0x000fe400078e00ff */
[----:B------:R-:W-:Y:S02]  /*1eb90*/  IMAD.U32 R16, RZ, RZ, UR6 ;  /* 0x00000006ff107e24 */ /* 0x000fe4000f8e00ff */
[----:B------:R-:W-:-:S07]  /*1eba0*/  IMAD.MOV.U32 R18, RZ, RZ, RZ ;  /* 0x000000ffff127224 */ /* 0x000fce00078e00ff */
.L_x_4274:
[----:B------:R-:W-:-:S13]  /*1ebb0*/  ISETP.NE.AND P0, PT, R5, RZ, PT ;  /* 0x000000ff0500720c */ /* 0x000fda0003f05270 */
[----:B------:R-:W0:Y:S01]  /*1ebc0*/  @!P0 S2R R3, SR_CgaCtaId ;  /* 0x0000000000038919 */ /* 0x000e220000008800 */
[----:B------:R-:W-:-:S04]  /*1ebd0*/  @!P0 MOV R2, 0x400 ;  /* 0x0000040000028802 */ /* 0x000fc80000000f00 */
[----:B0-----:R-:W-:-:S05]  /*1ebe0*/  @!P0 LEA R2, R3, R2, 0x18 ;  /* 0x0000000203028211 */ /* 0x001fca00078ec0ff */
[----:B------:R2:W-:Y:S01]  /*1ebf0*/  @!P0 STS.128 [R2+0x368d0], R16 ;  /* 0x0368d01002008388 */ /* 0x0005e20000000c00 */
[----:B------:R-:W-:Y:S06]  /*1ec00*/  BAR.ARV 0x5, 0x180 ;  /* 0x0146000000007b1d */ /* 0x000fec0000002000 */
.L_x_4267:
[----:B--2---:R-:W-:Y:S01]  /*1ec10*/  MOV R2, 0x1 ;  /* 0x0000000100027802 */ /* 0x004fe20000000f00 */
[----:B------:R2:W-:Y:S01]  /*1ec20*/  STL [R1+0xc], RZ ;  /* 0x00000cff01007387 */ /* 0x0005e20000100800 */
[----:B------:R-:W-:Y:S02]  /*1ec30*/  ULDC UR4, c[0x0][0xc3c] ;  /* 0x00030f0000047ab9 */ /* 0x000fe40000000800 */
[----:B-1----:R-:W-:Y:S01]  /*1ec40*/  ISETP.GE.AND P0, PT, R19, UR4, PT ;  /* 0x0000000413007c0c */ /* 0x002fe2000bf06270 */
[----:B------:R2:W-:Y:S04]  /*1ec50*/  STL [R1+0x14], R2 ;  /* 0x0000140201007387 */ /* 0x0005e80000100800 */
[----:B------:R2:W-:Y:S08]  /*1ec60*/  STL [R1+0x54], RZ ;  /* 0x000054ff01007387 */ /* 0x0005f00000100800 */
[----:B--2---:R-:W-:Y:S05]  /*1ec70*/  @P0 BRA `(.L_x_4275) ;  /* 0x0000007000300947 */ /* 0x004fea0003800000 */
[----:B------:R-:W2:Y:S04]  /*1ec80*/  LDL R2, [R1+0x9c] ;  /* 0x00009c0001027983 */ /* 0x000ea80000100800 */
[----:B------:R-:W3:Y:S01]  /*1ec90*/  LDL.LU R5, [R1+0x8] ;  /* 0x0000080001057983 */ /* 0x000ee20000300800 */
[----:B------:R-:W1:Y:S01]  /*1eca0*/  S2UR UR5, SR_CgaCtaId ;  /* 0x00000000000579c3 */ /* 0x000e620000008800 */
[----:B------:R-:W-:Y:S01]  /*1ecb0*/  LOP3.LUT R7, R0, 0x7f, RZ, 0xc0, !PT ;  /* 0x0000007f00077812 */ /* 0x000fe200078ec0ff */
[----:B------:R-:W-:Y:S01]  /*1ecc0*/  UMOV UR4, 0x400 ;  /* 0x0000040000047882 */ /* 0x000fe20000000000 */
[----:B------:R-:W-:Y:S01]  /*1ecd0*/  BSSY B8, `(.L_x_4275) ;  /* 0x0000706000087945 */ /* 0x000fe20003800000 */
[----:B------:R-:W-:Y:S01]  /*1ece0*/  ULDC.64 UR36, c[0x0][0x198] ;  /* 0x0000660000247ab9 */ /* 0x000fe20000000a00 */
[----:B------:R-:W-:Y:S01]  /*1ecf0*/  ISETP.NE.AND P1, PT, R7, RZ, PT ;  /* 0x000000ff0700720c */ /* 0x000fe20003f25270 */
[----:B------:R-:W-:Y:S01]  /*1ed00*/  ULDC UR39, c[0x0][0xc] ;  /* 0x0000030000277ab9 */ /* 0x000fe20000000800 */
[----:B------:R-:W-:Y:S01]  /*1ed10*/  SHF.R.U32.HI R6, RZ, 0x3, R7 ;  /* 0x00000003ff067819 */ /* 0x000fe20000011607 */
[----:B-1----:R-:W-:Y:S01]  /*1ed20*/  ULEA UR4, UR5, UR4, 0x18 ;  /* 0x0000000405047291 */ /* 0x002fe2000f8ec03f */
[----:B--2---:R-:W-:Y:S01]  /*1ed30*/  R2UR UR6, R2 ;  /* 0x00000000020672ca */ /* 0x004fe200000e0000 */
[----:B------:R-:W-:Y:S01]  /*1ed40*/  IMAD.SHL.U32 R2, R0, 0x8, RZ ;  /* 0x0000000800027824 */ /* 0x000fe200078e00ff */
[----:B---3--:R-:W-:-:S04]  /*1ed50*/  LOP3.LUT R5, R5, 0xfffffffd, RZ, 0xc0, !PT ;  /* 0xfffffffd05057812 */ /* 0x008fc800078ec0ff */
[----:B0-----:R-:W-:-:S03]  /*1ed60*/  LOP3.LUT R3, R2, 0x1f8, RZ, 0xc0, !PT ;  /* 0x000001f802037812 */ /* 0x001fc600078ec0ff */
[----:B------:R-:W-:Y:S02]  /*1ed70*/  @P1 LOP3.LUT R5, R5, 0x2, RZ, 0xfc, !PT ;  /* 0x0000000205051812 */ /* 0x000fe400078efcff */
[----:B------:R-:W-:Y:S01]  /*1ed80*/  LOP3.LUT R4, R3, 0x38, R0, 0x78, !PT ;  /* 0x0000003803047812 */ /* 0x000fe200078e7800 */
[----:B------:R-:W-:Y:S01]  /*1ed90*/  IMAD.SHL.U32 R3, R7, 0x8, RZ ;  /* 0x0000000807037824 */ /* 0x000fe200078e00ff */
[----:B------:R-:W-:Y:S01]  /*1eda0*/  LOP3.LUT R5, R5, 0xfffffffe, RZ, 0xc0, !PT ;  /* 0xfffffffe05057812 */ /* 0x000fe200078ec0ff */
[----:B------:R-:W-:Y:S01]  /*1edb0*/  ULOP3.LUT UR38, UR6, 0x2, URZ, 0xfc, !UPT ;  /* 0x0000000206267892 */ /* 0x000fe2000f8efc3f */
[----:B------:R-:W-:Y:S02]  /*1edc0*/  LOP3.LUT R2, R2, 0x38, RZ, 0xc0, !PT ;  /* 0x0000003802027812 */ /* 0x000fe400078ec0ff */
[----:B------:R-:W-:Y:S02]  /*1edd0*/  LOP3.LUT R3, R4, 0x200, R3, 0xf8, !PT ;  /* 0x0000020004037812 */ /* 0x000fe400078ef803 */
[C---:B------:R-:W-:Y:S01]  /*1ede0*/  LOP3.LUT P0, R4, R0.reuse, 0x1f, RZ, 0xc0, !PT ;  /* 0x0000001f00047812 */ /* 0x040fe2000780c0ff */
[----:B------:R-:W-:-:S04]  /*1edf0*/  IMAD.SHL.U32 R0, R0, 0x10, RZ ;  /* 0x0000001000007824 */ /* 0x000fc800078e00ff */
[----:B------:R0:W-:Y:S01]  /*1ee00*/  STL [R1+0x2c], R4 ;  /* 0x00002c0401007387 */ /* 0x0001e20000100800 */
[----:B------:R-:W-:-:S07]  /*1ee10*/  LOP3.LUT R6, R6, 0x70, R0, 0xf8, !PT ;  /* 0x0000007006067812 */ /* 0x000fce00078ef800 */
[----:B------:R-:W-:Y:S02]  /*1ee20*/  @P0 LOP3.LUT R5, R5, 0x1, RZ, 0xfc, !PT ;  /* 0x0000000105050812 */ /* 0x000fe400078efcff */
[----:B------:R-:W-:Y:S02]  /*1ee30*/  ISETP.NE.OR P0, PT, R7, RZ, !P0 ;  /* 0x000000ff0700720c */ /* 0x000fe40004705670 */
[----:B0-----:R-:W-:Y:S02]  /*1ee40*/  MOV R4, UR4 ;  /* 0x0000000400047c02 */ /* 0x001fe40008000f00 */
[----:B------:R-:W-:-:S03]  /*1ee50*/  LOP3.LUT R5, R5, 0xfffffff7, RZ, 0xc0, !PT ;  /* 0xfffffff705057812 */ /* 0x000fc600078ec0ff */
[----:B------:R-:W-:Y:S01]  /*1ee60*/  IMAD R0, R3, 0x2, R4 ;  /* 0x0000000203007824 */ /* 0x000fe200078e0204 */
[----:B------:R-:W-:Y:S01]  /*1ee70*/  STL [R1+0x4], R4 ;  /* 0x0000040401007387 */ /* 0x000fe20000100800 */
[----:B------:R-:W-:-:S03]  /*1ee80*/  LOP3.LUT R3, R2, 0x40, RZ, 0xfc, !PT ;  /* 0x0000004002037812 */ /* 0x000fc600078efcff */
[----:B------:R0:W-:Y:S01]  /*1ee90*/  STL [R1+0x30], R0 ;  /* 0x0000300001007387 */ /* 0x0001e20000100800 */
[----:B------:R-:W-:-:S03]  /*1eea0*/  @P0 LOP3.LUT R5, R5, 0x8, RZ, 0xfc, !PT ;  /* 0x0000000805050812 */ /* 0x000fc600078efcff */
[----:B------:R-:W-:Y:S04]  /*1eeb0*/  STL [R1+0x20], RZ ;  /* 0x000020ff01007387 */ /* 0x000fe80000100800 */
[----:B------:R-:W-:Y:S01]  /*1eec0*/  STL [R1+0x8], R5 ;  /* 0x0000080501007387 */ /* 0x000fe20000100800 */
[----:B0-----:R-:W-:-:S05]  /*1eed0*/  IMAD.MOV.U32 R0, RZ, RZ, 0x1 ;  /* 0x00000001ff007424 */ /* 0x001fca00078e00ff */
[----:B------:R-:W-:Y:S04]  /*1eee0*/  STL [R1+0x24], R0 ;  /* 0x0000240001007387 */ /* 0x000fe80000100800 */
[----:B------:R-:W-:Y:S04]  /*1eef0*/  STL [R1+0x54], RZ ;  /* 0x000054ff01007387 */ /* 0x000fe80000100800 */
[----:B------:R-:W-:Y:S04]  /*1ef00*/  STL [R1+0xc], RZ ;  /* 0x00000cff01007387 */ /* 0x000fe80000100800 */
[----:B------:R0:W-:Y:S02]  /*1ef10*/  STL [R1+0x14], R0 ;  /* 0x0000140001007387 */ /* 0x0001e40000100800 */
[----:B0-----:R-:W-:-:S07]  /*1ef20*/  LOP3.LUT R0, R2, 0x80, RZ, 0xfc, !PT ;  /* 0x0000008002007812 */ /* 0x001fce00078efcff */
.L_x_4425:
[----:B01----:R-:W0:Y:S02]  /*1ef30*/  LDC.64 R2, c[0x0][0xc88] ;  /* 0x00032200ff027b82 */ /* 0x003e240000000a00 */
        /* <DEDUP_REMOVED lines=10> */
[----:B------:R-:W-:Y:S01]  /*1efe0*/  IMAD.MOV.U32 R12, RZ, RZ, RZ ;  /* 0x000000ffff0c7224 */ /* 0x000fe200078e00ff */
[----:B------:R-:W-:Y:S01]  /*1eff0*/  ISETP.NE.AND.EX P3, PT, RZ, UR11, PT, P3 ;  /* 0x0000000bff007c0c */ /* 0x000fe2000bf65330 */
[----:B------:R-:W-:Y:S01]  /*1f000*/  ULDC.64 UR8, c[0x0][0xa10] ;  /* 0x0002840000087ab9 */ /* 0x000fe20000000a00 */
[----:B--2---:R-:W-:Y:S01]  /*1f010*/  SHF.R.S32.HI R4, RZ, 0x1f, R15 ;  /* 0x0000001fff047819 */ /* 0x004fe2000001140f */
[----:B------:R-:W-:Y:S08]  /*1f020*/  STL [R1+0x34], R15 ;  /* 0x0000340f01007387 */ /* 0x000ff00000100800 */
[----:B------:R-:W-:-:S02]  /*1f030*/  @P0 LEA R2, P1, R15, UR4, 0x2 ;  /* 0x000000040f020c11 */ /* 0x000fc4000f8210ff */
[C---:B------:R-:W-:Y:S01]  /*1f040*/  SHF.L.U32 R14, R15.reuse, 0x2, RZ ;  /* 0x000000020f0e7819 */ /* 0x040fe200000006ff */
[----:B------:R0:W-:Y:S01]  /*1f050*/  STL [R1+0x48], R4 ;  /* 0x0000480401007387 */ /* 0x0001e20000100800 */
[C-C-:B------:R-:W-:Y:S01]  /*1f060*/  @P0 LEA.HI.X R3, R15.reuse, UR5, R4.reuse, 0x2, P1 ;  /* 0x000000050f030c11 */ /* 0x140fe200088f1404 */
[----:B------:R-:W-:Y:S01]  /*1f070*/  ULDC.64 UR4, c[0x0][0xa00] ;  /* 0x0002800000047ab9 */ /* 0x000fe20000000a00 */
[----:B------:R-:W-:Y:S02]  /*1f080*/  SHF.L.U64.HI R13, R15, 0x2, R4 ;  /* 0x000000020f0d7819 */ /* 0x000fe40000010204 */
[----:B------:R-:W-:Y:S01]  /*1f090*/  @P3 IADD3 R8, P1, R14, UR10, RZ ;  /* 0x0000000a0e083c10 */ /* 0x000fe2000ff3e0ff */
[----:B------:R1:W5:Y:S01]  /*1f0a0*/  @P0 LDG.E R0, desc[UR60][R2.64] ;  /* 0x0000003c02000981 */ /* 0x000362000c1e1900 */
[----:B------:R-:W-:Y:S02]  /*1f0b0*/  ISETP.NE.U32.AND P2, PT, RZ, UR6, PT ;  /* 0x00000006ff007c0c */ /* 0x000fe4000bf45070 */
[----:B------:R-:W-:-:S02]  /*1f0c0*/  CS2R R10, SRZ ;  /* 0x00000000000a7805 */ /* 0x000fc4000001ff00 */
[C---:B------:R-:W-:Y:S01]  /*1f0d0*/  @P3 IADD3.X R9, R13.reuse, UR11, RZ, P1, !PT ;  /* 0x0000000b0d093c10 */ /* 0x040fe20008ffe4ff */
[----:B------:R-:W-:Y:S01]  /*1f0e0*/  STL [R1], R14 ;  /* 0x0000000e01007387 */ /* 0x000fe20000100800 */
[C---:B------:R-:W-:Y:S02]  /*1f0f0*/  IADD3 R6, P1, R14.reuse, UR6, RZ ;  /* 0x000000060e067c10 */ /* 0x040fe4000ff3e0ff */
[----:B------:R-:W-:Y:S01]  /*1f100*/  ISETP.NE.AND.EX P2, PT, RZ, UR7, PT, P2 ;  /* 0x00000007ff007c0c */ /* 0x000fe2000bf45320 */
[----:B------:R-:W-:Y:S01]  /*1f110*/  STL [R1+0x28], R13 ;  /* 0x0000280d01007387 */ /* 0x000fe20000100800 */
[----:B------:R-:W-:Y:S02]  /*1f120*/  IADD3.X R7, R13, UR7, RZ, P1, !PT ;  /* 0x000000070d077c10 */ /* 0x000fe40008ffe4ff */
[----:B------:R-:W-:Y:S02]  /*1f130*/  ISETP.NE.U32.AND P1, PT, RZ, UR4, PT ;  /* 0x00000004ff007c0c */ /* 0x000fe4000bf25070 */
[----:B-1----:R-:W-:-:S02]  /*1f140*/  IADD3 R2, P0, R14, UR4, RZ ;  /* 0x000000040e027c10 */ /* 0x002fc4000ff1e0ff */
[----:B------:R-:W-:Y:S02]  /*1f150*/  ISETP.NE.AND.EX P1, PT, RZ, UR5, PT, P1 ;  /* 0x00000005ff007c0c */ /* 0x000fe4000bf25310 */
[C---:B------:R-:W-:Y:S01]  /*1f160*/  IADD3.X R3, R13.reuse, UR5, RZ, P0, !PT ;  /* 0x000000050d037c10 */ /* 0x040fe200087fe4ff */
[----:B------:R-:W-:Y:S01]  /*1f170*/  ULDC UR4, c[0x0][0x288] ;  /* 0x0000a20000047ab9 */ /* 0x000fe20000000800 */
[----:B0-----:R-:W-:Y:S01]  /*1f180*/  IADD3 R4, P0, R14, UR8, RZ ;  /* 0x000000080e047c10 */ /* 0x001fe2000ff1e0ff */
[----:B------:R-:W5:Y:S03]  /*1f190*/  @P2 LDG.E R11, desc[UR60][R6.64] ;  /* 0x0000003c060b2981 */ /* 0x000f66000c1e1900 */
[----:B------:R-:W-:Y:S02]  /*1f1a0*/  IADD3.X R5, R13, UR9, RZ, P0, !PT ;  /* 0x000000090d057c10 */ /* 0x000fe400087fe4ff */
[----:B------:R-:W-:-:S03]  /*1f1b0*/  ISETP.NE.U32.AND P0, PT, RZ, UR8, PT ;  /* 0x00000008ff007c0c */ /* 0x000fc6000bf05070 */
[----:B------:R-:W2:Y:S01]  /*1f1c0*/  @P1 LDG.E R12, desc[UR60][R2.64] ;  /* 0x0000003c020c1981 */ /* 0x000ea2000c1e1900 */
        /* <DEDUP_REMOVED lines=16> */
[----:B------:R-:W-:Y:S05]  /*1f2d0*/  @P3 BRA `(.L_x_4276) ;  /* 0x0000000000143947 */ /* 0x000fea0003800000 */
[----:B------:R-:W-:Y:S05]  /*1f2e0*/  @!P1 BRA `(.L_x_4276) ;  /* 0x0000000000109947 */ /* 0x000fea0003800000 */
[----:B0-----:R-:W2:Y:S04]  /*1f2f0*/  LDG.E R12, desc[UR60][R2.64] ;  /* 0x0000003c020c7981 */ /* 0x001ea8000c1e1900 */
[----:B------:R-:W2:Y:S02]  /*1f300*/  LDG.E R2, desc[UR60][R2.64+0x4] ;  /* 0x0000043c02027981 */ /* 0x000ea4000c1e1900 */
[----:B--2---:R-:W-:-:S05]  /*1f310*/  IMAD.IADD R2, R2, 0x1, -R12 ;  /* 0x0000000102027824 */ /* 0x004fca00078e0a0c */
[----:B------:R1:W-:Y:S02]  /*1f320*/  STL [R1+0x50], R2 ;  /* 0x0000500201007387 */ /* 0x0003e40000100800 */
.L_x_4276:
[----:B0-----:R-:W-:Y:S01]  /*1f330*/  IMAD.MOV.U32 R12, RZ, RZ, R15 ;  /* 0x000000ffff0c7224 */ /* 0x001fe200078e000f */
[----:B------:R-:W-:Y:S01]  /*1f340*/  ULDC.64 UR4, c[0x0][0xa20] ;  /* 0x0002880000047ab9 */ /* 0x000fe20000000a00 */
[----:B-1---5:R-:W-:Y:S01]  /*1f350*/  IMAD.IADD R2, R11, 0x1, R0 ;  /* 0x000000010b027824 */ /* 0x022fe200078e0200 */
[----:B------:R-:W-:Y:S02]  /*1f360*/  ISETP.NE.U32.AND P1, PT, RZ, UR4, PT ;  /* 0x00000004ff007c0c */ /* 0x000fe4000bf25070 */
[----:B------:R0:W-:Y:S02]  /*1f370*/  STL [R1+0x10], R12 ;  /* 0x0000100c01007387 */ /* 0x0001e40000100800 */
[----:B------:R-:W-:Y:S02]  /*1f380*/  ISETP.NE.AND.EX P1, PT, RZ, UR5, PT, P1 ;  /* 0x00000005ff007c0c */ /* 0x000fe4000bf25310 */
[----:B------:R0:W-:Y:S11]  /*1f390*/  STL [R1+0x1c], R2 ;  /* 0x00001c0201007387 */ /* 0x0001f60000100800 */
[----:B0-----:R-:W-:Y:S05]  /*1f3a0*/  @!P1 BRA `(.L_x_4277) ;  /* 0x0000000000109947 */ /* 0x001fea0003800000 */
[----:B------:R-:W-:-:S04]  /*1f3b0*/  IADD3 R2, P1, R14, UR4, RZ ;  /* 0x000000040e027c10 */ /* 0x000fc8000ff3e0ff */
[----:B------:R-:W-:-:S05]  /*1f3c0*/  IADD3.X R3, R13, UR5, RZ, P1, !PT ;  /* 0x000000050d037c10 */ /* 0x000fca0008ffe4ff */
[----:B------:R0:W5:Y:S01]  /*1f3d0*/  LDG.E R8, desc[UR60][R2.64] ;  /* 0x0000003c02087981 */ /* 0x000162000c1e1900 */
[----:B------:R-:W-:Y:S05]  /*1f3e0*/  BRA `(.L_x_4278) ;  /* 0x0000000000107947 */ /* 0x000fea0003800000 */
.L_x_4277:
[----:B------:R-:W-:Y:S05]  /*1f3f0*/  @!P2 BRA `(.L_x_4278) ;  /* 0x00000000000ca947 */ /* 0x000fea0003800000 */
[----:B------:R-:W2:Y:S04]  /*1f400*/  LDG.E R8, desc[UR60][R6.64] ;  /* 0x0000003c06087981 */ /* 0x000ea8000c1e1900 */
[----:B------:R-:W2:Y:S02]  /*1f410*/  LDG.E R6, desc[UR60][R6.64+0x4] ;  /* 0x0000043c06067981 */ /* 0x000ea4000c1e1900 */
[----:B--2---:R-:W-:-:S07]  /*1f420*/  IADD3 R8, -R8, R6, RZ ;  /* 0x0000000608087210 */ /* 0x004fce0007ffe1ff */
.L_x_4278:
[----:B0-----:R-:W2:Y:S01]  /*1f430*/  @P0 LDG.E R2, desc[UR60][R4.64] ;  /* 0x0000003c04020981 */ /* 0x001ea2000c1e1900 */
[----:B-----5:R-:W-:-:S03]  /*1f440*/  IMAD.IADD R0, R8, 0x1, -R0 ;  /* 0x0000000108007824 */ /* 0x020fc600078e0a00 */
[----:B------:R-:W2:Y:S01]  /*1f450*/  @P0 LDG.E R4, desc[UR60][R4.64+0x4] ;  /* 0x0000043c04040981 */ /* 0x000ea2000c1e1900 */
[----:B------:R-:W-:Y:S01]  /*1f460*/  BSSY B0, `(.L_x_4279) ;  /* 0x000016a000007945 */ /* 0x000fe20003800000 */
[----:B------:R-:W-:Y:S01]  /*1f470*/  PLOP3.LUT P5, PT, PT, PT, PT, 0x80, 0x0 ;  /* 0x000000000000781c */ /* 0x000fe20003faf070 */
[----:B--2---:R-:W-:-:S04]  /*1f480*/  @P0 IMAD.IADD R9, R4, 0x1, -R2 ;  /* 0x0000000104090824 */ /* 0x004fc800078e0a02 */
[----:B------:R-:W-:Y:S02]  /*1f490*/  IMAD.IADD R3, R0, 0x1, R9 ;  /* 0x0000000100037824 */ /* 0x000fe400078e0209 */
[----:B------:R-:W-:-:S03]  /*1f4a0*/  IMAD.MOV.U32 R2, RZ, RZ, RZ ;  /* 0x000000ffff027224 */ /* 0x000fc600078e00ff */
[----:B------:R0:W-:Y:S02]  /*1f4b0*/  STL [R1+0x4c], R3 ;  /* 0x00004c0301007387 */ /* 0x0001e40000100800 */
[----:B0-----:R-:W-:-:S05]  /*1f4c0*/  IADD3 R3, R3, 0x6f, RZ ;  /* 0x0000006f03037810 */ /* 0x001fca0007ffe0ff */
[----:B------:R-:W-:-:S05]  /*1f4d0*/  IMAD.HI R2, R3, -0x6db6db6d, R2 ;  /* 0x9249249303027827 */ /* 0x000fca00078e0202 */
[----:B------:R-:W-:-:S04]  /*1f4e0*/  SHF.R.U32.HI R3, RZ, 0x1f, R2 ;  /* 0x0000001fff037819 */ /* 0x000fc80000011602 */
[----:B------:R-:W-:-:S05]  /*1f4f0*/  LEA.HI.SX32 R4, R2, R3, 0x1a ;  /* 0x0000000302047211 */ /* 0x000fca00078fd2ff */
[--C-:B------:R-:W-:Y:S02]  /*1f500*/  IMAD R2, R4, 0x70, -R0.reuse ;  /* 0x0000007004027824 */ /* 0x100fe400078e0a00 */
[----:B------:R-:W-:-:S03]  /*1f510*/  IMAD.MOV R0, RZ, RZ, -R0 ;  /* 0x000000ffff007224 */ /* 0x000fc600078e0a00 */
[----:B------:R-:W-:Y:S02]  /*1f520*/  VIMNMX R2, R2, R9, PT ;  /* 0x0000000902027248 */ /* 0x000fe40003fe0100 */
[----:B------:R-:W-:-:S04]  /*1f530*/  VIMNMX R0, RZ, R0, !PT ;  /* 0x00000000ff007248 */ /* 0x000fc80007fe0100 */
[----:B------:R-:W-:Y:S01]  /*1f540*/  ISETP.GT.AND P1, PT, R2, R0, PT ;  /* 0x000000000200720c */ /* 0x000fe20003f24270 */
[----:B------:R0:W-:Y:S02]  /*1f550*/  STL [R1+0x38], R4 ;  /* 0x0000380401007387 */ /* 0x0001e40000100800 */
[----:B0-----:R-:W-:-:S10]  /*1f560*/  SHF.R.U32.HI R4, RZ, 0x4, R0 ;  /* 0x00000004ff047819 */ /* 0x001fd40000011600 */
[----:B------:R-:W-:Y:S02]  /*1f570*/  @P1 VIADD R3, R2, 0x6f ;  /* 0x0000006f02031836 */ /* 0x000fe40000000000 */
[----:B------:R-:W-:Y:S02]  /*1f580*/  @P1 IMAD.MOV.U32 R2, RZ, RZ, RZ ;  /* 0x000000ffff021224 */ /* 0x000fe400078e00ff */
[----:B------:R-:W-:-:S04]  /*1f590*/  IMAD.WIDE.U32 R4, R4, 0x24924925, RZ ;  /* 0x2492492504047825 */ /* 0x000fc800078e00ff */
[----:B------:R-:W-:Y:S01]  /*1f5a0*/  @P1 IMAD.HI R2, R3, -0x6db6db6d, R2 ;  /* 0x9249249303021827 */ /* 0x000fe200078e0202 */
[----:B------:R-:W-:-:S04]  /*1f5b0*/  MOV R9, R5 ;  /* 0x0000000500097202 */ /* 0x000fc80000000f00 */
[----:B------:R-:W-:Y:S01]  /*1f5c0*/  @P1 SHF.R.U32.HI R0, RZ, 0x1f, R2 ;  /* 0x0000001fff001819 */ /* 0x000fe20000011602 */
[----:B------:R-:W-:-:S03]  /*1f5d0*/  IMAD.MOV.U32 R7, RZ, RZ, R9 ;  /* 0x000000ffff077224 */ /* 0x000fc600078e0009 */
        /* <DEDUP_REMOVED lines=10> */
.L_x_4456:
[----:B-1----:R-:W-:Y:S02]  /*1f680*/  ISETP.NE.AND P0, PT, R14, RZ, PT ;  /* 0x000000ff0e00720c */ /* 0x002fe40003f05270 */
[----:B------:R-:W-:-:S11]  /*1f690*/  PLOP3.LUT P2, PT, PT, PT, PT, 0x8, 0x0 ;  /* 0x000000000000781c */ /* 0x000fd60003f4e170 */
[----:B------:R-:W-:Y:S05]  /*1f6a0*/  @P0 BRA `(.L_x_4282) ;  /* 0x00000000000c0947 */ /* 0x000fea0003800000 */
[----:B------:R-:W-:-:S03]  /*1f6b0*/  UMOV UR4, 0xffffffff ;  /* 0xffffffff00047882 */ /* 0x000fc60000000000 */
[----:B------:R-:W-:Y:S05]  /*1f6c0*/  BRA.DIV UR4, `(.L_x_4283) ;  /* 0x0000007204787947 */ /* 0x000fea000b800000 */
[----:B------:R-:W-:-:S13]  /*1f6d0*/  ELECT P2, URZ, PT ;  /* 0x00000000003f782f */ /* 0x000fda0003840000 */
.L_x_4282:
[----:B0-----:R-:W2:Y:S04]  /*1f6e0*/  LDL R2, [R1+0x54] ;  /* 0x0000540001027983 */ /* 0x001ea80000100800 */
[----:B------:R-:W3:Y:S01]  /*1f6f0*/  LDL R4, [R1+0x4] ;  /* 0x0000040001047983 */ /* 0x000ee20000100800 */
[----:B------:R-:W-:Y:S01]  /*1f700*/  BSSY B1, `(.L_x_4284) ;  /* 0x0000008000017945 */ /* 0x000fe20003800000 */
[----:B--2---:R-:W-:-:S05]  /*1f710*/  VIADD R2, R2, 0x1 ;  /* 0x0000000102027836 */ /* 0x004fca0000000000 */
[----:B------:R-:W-:-:S04]  /*1f720*/  LEA.HI R3, R2, R2, RZ, 0x1 ;  /* 0x0000000202037211 */ /* 0x000fc800078f08ff */
[----:B------:R-:W-:-:S04]  /*1f730*/  LOP3.LUT R3, R3, 0xfffffffe, RZ, 0xc0, !PT ;  /* 0xfffffffe03037812 */ /* 0x000fc800078ec0ff */
[----:B------:R-:W-:-:S04]  /*1f740*/  IADD3 R2, R2, -R3, RZ ;  /* 0x8000000302027210 */ /* 0x000fc80007ffe0ff */
[----:B------:R-:W-:-:S04]  /*1f750*/  SHF.L.U32 R2, R2, 0x1f, RZ ;  /* 0x0000001f02027819 */ /* 0x000fc800000006ff */
[----:B---3--:R-:W0:Y:S02]  /*1f760*/  SYNCS.PHASECHK.TRANS64.TRYWAIT P0, [R4+URZ+0x36820], R2 ;  /* 0x03682002040075a7 */ /* 0x008e24000800017f */
[----:B0-----:R-:W-:Y:S05]  /*1f770*/  @!P0 BRA `(.L_x_4285) ;  /* 0x0000007000708947 */ /* 0x001fea0003800000 */
.L_x_4459:
[----:B------:R-:W-:Y:S05]  /*1f780*/  BSYNC B1 ;  /* 0x0000000000017941 */ /* 0x000fea0003800000 */
.L_x_4284:
        /* <DEDUP_REMOVED lines=13> */
.L_x_4460:
[----:B------:R-:W-:Y:S05]  /*1f860*/  BSYNC B2 ;  /* 0x0000000000027941 */ /* 0x000fea0003800000 */
.L_x_4288:
        /* <DEDUP_REMOVED lines=8> */
.L_x_4291:
[----:B------:R-:W-:Y:S05]  /*1f8f0*/  BSYNC B2 ;  /* 0x0000000000027941 */ /* 0x000fea0003800000 */
.L_x_4290:
        /* <DEDUP_REMOVED lines=8> */
[----:B------:R-:W-:Y:S01]  /*1f980*/  UIADD3.X UR5, URZ, UR37, URZ, UP0, !UPT ;  /* 0x000000253f057290 */ /* 0x000fe200087fe43f */
[----:B------:R-:W-:Y:S01]  /*1f990*/  IADD3 R3, R3, -0x70, RZ ;  /* 0xffffff9003037810 */ /* 0x000fe20007ffe0ff */
[----:B------:R-:W-:Y:S01]  /*1f9a0*/  UMOV UR7, 0x12f00000 ;  /* 0x12f0000000077882 */ /* 0x000fe20000000000 */
[----:B--2---:R-:W-:-:S02]  /*1f9b0*/  IMAD R6, R2, 0xa800, R4 ;  /* 0x0000a80002067824 */ /* 0x004fc400078e0204 */
[----:B------:R-:W-:Y:S02]  /*1f9c0*/  VIADD R2, R5, 0x36890 ;  /* 0x0003689005027836 */ /* 0x000fe40000000000 */
[----:B------:R-:W-:-:S07]  /*1f9d0*/  VIADD R4, R6, 0x21400 ;  /* 0x0002140006047836 */ /* 0x000fce0000000000 */
.L_x_4292:
        /* <DEDUP_REMOVED lines=16> */
.L_x_4293:
        /* <DEDUP_REMOVED lines=16> */
.L_x_4294:
        /* <DEDUP_REMOVED lines=13> */
.L_x_4461:
[----:B------:R-:W-:Y:S05]  /*1fcb0*/  BSYNC B2 ;  /* 0x0000000000027941 */ /* 0x000fea0003800000 */
.L_x_4295:
        /* <DEDUP_REMOVED lines=10> */
.L_x_4298:
[----:B------:R-:W-:Y:S05]  /*1fd60*/  BSYNC B2 ;  /* 0x0000000000027941 */ /* 0x000fea0003800000 */
.L_x_4297:
[----:B------:R-:W-:Y:S01]  /*1fd70*/  R2UR UR10, R15 ;  /* 0x000000000f0a72ca */ /* 0x000fe200000e0000 */
[----:B------:R-:W-:Y:S01]  /*1fd80*/  UIADD3 UR4, UP0, UR36, 0x670, URZ ;  /* 0x0000067024047890 */ /* 0x000fe2000ff1e03f */
[----:B------:R-:W-:Y:S01]  /*1fd90*/  R2UR UR6, R12 ;  /* 0x000000000c0672ca */ /* 0x000fe200000e0000 */
[----:B012---:R-:W-:Y:S01]  /*1fda0*/  VIADD R5, R5, 0x368b0 ;  /* 0x000368b005057836 */ /* 0x007fe20000000000 */
[----:B------:R-:W-:Y:S01]  /*1fdb0*/  R2UR UR7, R13 ;  /* 0x000000000d0772ca */ /* 0x000fe200000e0000 */
[----:B------:R-:W-:Y:S01]  /*1fdc0*/  VIADD R2, R6, 0x400 ;  /* 0x0000040006027836 */ /* 0x000fe20000000000 */
[----:B------:R-:W-:Y:S01]  /*1fdd0*/  PLOP3.LUT P0, PT, PT, PT, PT, 0x80, 0x0 ;  /* 0x000000000000781c */ /* 0x000fe20003f0f070 */
[----:B------:R-:W-:-:S12]  /*1fde0*/  UIADD3.X UR5, URZ, UR37, URZ, UP0, !UPT ;  /* 0x000000253f057290 */ /* 0x000fd800087fe43f */
.L_x_4299:
        /* <DEDUP_REMOVED lines=15> */
.L_x_4300:
        /* <DEDUP_REMOVED lines=15> */
.L_x_4301:
        /* <DEDUP_REMOVED lines=10> */
.L_x_4287:
[----:B------:R-:W-:Y:S05]  /*20070*/  BSYNC B1 ;  /* 0x0000000000017941 */ /* 0x000fea0003800000 */
.L_x_4286:
[----:B0-----:R-:W2:Y:S04]  /*20080*/  LDL.LU R2, [R1+0x20] ;  /* 0x0000200001027983 */ /* 0x001ea80000300800 */
        /* <DEDUP_REMOVED lines=12> */
.L_x_4318:
        /* <DEDUP_REMOVED lines=14> */
.L_x_4462:
[----:B------:R-:W-:Y:S05]  /*20230*/  BSYNC B2 ;  /* 0x0000000000027941 */ /* 0x000fea0003800000 */
.L_x_4304:
        /* <DEDUP_REMOVED lines=8> */
.L_x_4307:
[----:B------:R-:W-:Y:S05]  /*202c0*/  BSYNC B2 ;  /* 0x0000000000027941 */ /* 0x000fea0003800000 */
.L_x_4306:
        /* <DEDUP_REMOVED lines=9> */
[----:B--2---:R-:W-:-:S02]  /*20360*/  IMAD R4, R2, 0xa800, R3 ;  /* 0x0000a80002047824 */ /* 0x004fc400078e0203 */
[----:B------:R-:W-:Y:S02]  /*20370*/  IMAD R3, R7, 0x70, R10 ;  /* 0x0000007007037824 */ /* 0x000fe400078e020a */
[----:B------:R-:W-:Y:S01]  /*20380*/  VIADD R2, R6, 0x36890 ;  /* 0x0003689006027836 */ /* 0x000fe20000000000 */
[----:B------:R-:W-:-:S08]  /*20390*/  IADD3 R8, R4, 0x21400, RZ ;  /* 0x0002140004087810 */ /* 0x000fd00007ffe0ff */
.L_x_4308:
        /* <DEDUP_REMOVED lines=16> */
.L_x_4309:
        /* <DEDUP_REMOVED lines=16> */
.L_x_4310:
        /* <DEDUP_REMOVED lines=13> */
.L_x_4463:
[----:B------:R-:W-:Y:S05]  /*20670*/  BSYNC B2 ;  /* 0x0000000000027941 */ /* 0x000fea0003800000 */
.L_x_4311:
        /* <DEDUP_REMOVED lines=10> */
.L_x_4314:
[----:B------:R-:W-:Y:S05]  /*20720*/  BSYNC B2 ;  /* 0x0000000000027941 */ /* 0x000fea0003800000 */
.L_x_4313:
[----:B------:R-:W-:Y:S01]  /*20730*/  R2UR UR10, R11 ;  /* 0x000000000b0a72ca */ /* 0x000fe200000e0000 */
[----:B------:R-:W-:Y:S01]  /*20740*/  UIADD3 UR4, UP0, UR36, 0x670, URZ ;  /* 0x0000067024047890 */ /* 0x000fe2000ff1e03f */
[----:B------:R-:W-:Y:S01]  /*20750*/  R2UR UR6, R12 ;  /* 0x000000000c0672ca */ /* 0x000fe200000e0000 */
[----:B--2---:R-:W-:Y:S01]  /*20760*/  VIADD R2, R4, 0x400 ;  /* 0x0000040004027836 */ /* 0x004fe20000000000 */
[----:B------:R-:W-:Y:S01]  /*20770*/  R2UR UR7, R13 ;  /* 0x000000000d0772ca */ /* 0x000fe200000e0000 */
[----:B------:R-:W-:Y:S01]  /*20780*/  UIADD3.X UR5, URZ, UR37, URZ, UP0, !UPT ;  /* 0x000000253f057290 */ /* 0x000fe200087fe43f */
[----:B------:R-:W-:Y:S02]  /*20790*/  PLOP3.LUT P0, PT, PT, PT, PT, 0x80, 0x0 ;  /* 0x000000000000781c */ /* 0x000fe40003f0f070 */
[----:B01----:R-:W-:-:S11]  /*207a0*/  IADD3 R6, R6, 0x368b0, RZ ;  /* 0x000368b006067810 */ /* 0x003fd60007ffe0ff */
.L_x_4315:
        /* <DEDUP_REMOVED lines=15> */
.L_x_4316:
        /* <DEDUP_REMOVED lines=15> */
.L_x_4317:
        /* <DEDUP_REMOVED lines=10> */
.L_x_4303:
[----:B------:R-:W-:Y:S05]  /*20a30*/  BSYNC B1 ;  /* 0x0000000000017941 */ /* 0x000fea0003800000 */
.L_x_4302:
[----:B------:R-:W2:Y:S04]  /*20a40*/  LDL.LU R2, [R1+0x20] ;  /* 0x0000200001027983 */ /* 0x000ea80000300800 */
[----:B------:R-:W3:Y:S01]  /*20a50*/  LDL.LU R5, [R1+0x24] ;  /* 0x0000240001057983 */ /* 0x000ee20000300800 */
[----:B--2---:R-:W-:-:S04]  /*20a60*/  IADD3 R2, R2, 0x1, RZ ;  /* 0x0000000102027810 */ /* 0x004fc80007ffe0ff */
        /* <DEDUP_REMOVED lines=9> */
.L_x_4280:
[----:B------:R-:W-:Y:S05]  /*20b00*/  BSYNC B0 ;  /* 0x0000000000007941 */ /* 0x000fea0003800000 */
.L_x_4279:
        /* <DEDUP_REMOVED lines=13> */
[----:B------:R-:W0:Y:S08]  /*20be0*/  FLO.U32 R0, UR4 ;  /* 0x0000000400007d00 */ /* 0x000e3000080e0000 */
        /* <DEDUP_REMOVED lines=9> */
.L_x_4320:
        /* <DEDUP_REMOVED lines=14> */
[----:B------:R-:W-:Y:S02]  /*20d60*/  IMAD.U32 R7, RZ, RZ, UR9 ;  /* 0x00000009ff077e24 */ /* 0x000fe4000f8e00ff */
[----:B------:R-:W-:-:S02]  /*20d70*/  IMAD.U32 R10, RZ, RZ, UR4 ;  /* 0x00000004ff0a7e24 */ /* 0x000fc4000f8e00ff */
[----:B------:R-:W-:Y:S02]  /*20d80*/  IMAD.MOV.U32 R8, RZ, RZ, 0x70 ;  /* 0x00000070ff087424 */ /* 0x000fe400078e00ff */
[----:B------:R-:W-:Y:S02]  /*20d90*/  IMAD.MOV.U32 R12, RZ, RZ, 0x1 ;  /* 0x00000001ff0c7424 */ /* 0x000fe400078e00ff */
[----:B------:R-:W-:-:S07]  /*20da0*/  IMAD.MOV.U32 R13, RZ, RZ, RZ ;  /* 0x000000ffff0d7224 */ /* 0x000fce00078e00ff */
[----:B------:R-:W-:-:S07]  /*20db0*/  LEPC R20, `(.L_x_4323) ;  /* 0x000000001014794e */ /* 0x000fce0000000000 */
[----:B0-----:R-:W-:Y:S05]  /*20dc0*/  CALL.ABS.NOINC R2 ;  /* 0x0000000002007343 */ /* 0x001fea0003c00000 */
.L_x_4323:
[----:B------:R-:W-:Y:S05]  /*20dd0*/  BSYNC B6 ;  /* 0x0000000000067941 */ /* 0x000fea0003800000 */
.L_x_4322:
        /* <DEDUP_REMOVED lines=21> */
.L_x_4326:
        /* <DEDUP_REMOVED lines=16> */
.L_x_4325:
[----:B------:R-:W-:Y:S05]  /*21030*/  BSYNC B6 ;  /* 0x0000000000067941 */ /* 0x000fea0003800000 */
.L_x_4324:
[----:B------:R-:W2:Y:S01]  /*21040*/  LDL.LU R2, [R1] ;  /* 0x0000000001027983 */ /* 0x000ea20000300800 */
[----:B------:R-:W-:-:S03]  /*21050*/  ULDC.64 UR4, c[0x0][0x9f8] ;  /* 0x00027e0000047ab9 */ /* 0x000fc60000000a00 */
[----:B0-----:R-:W3:Y:S04]  /*21060*/  LDL.LU R4, [R1+0x28] ;  /* 0x0000280001047983 */ /* 0x001ee80000300800 */
[----:B------:R-:W4:Y:S01]  /*21070*/  LDL R7, [R1+0x10] ;  /* 0x0000100001077983 */ /* 0x000f220000100800 */
        /* <DEDUP_REMOVED lines=22> */
.L_x_4466:
        /* <DEDUP_REMOVED lines=11> */
.L_x_4469:
        /* <DEDUP_REMOVED lines=20> */
[----:B------:R-:W-:-:S04]  /*213d0*/  IMAD R0, R7, UR5, R6 ;  /* 0x0000000507007c24 */ /* 0x000fc8000f8e0206 */
[----:B------:R-:W-:-:S05]  /*213e0*/  IMAD.IADD R0, R5, 0x1, R0 ;  /* 0x0000000105007824 */ /* 0x000fca00078e0200 */
[----:B------:R-:W-:-:S05]  /*213f0*/  LEA.HI.X R3, R4, R3, R0, 0x2, P0 ;  /* 0x0000000304037211 */ /* 0x000fca00000f1400 */
[----:B------:R-:W2:Y:S04]  /*21400*/  LDG.E R0, desc[UR60][R2.64] ;  /* 0x0000003c02007981 */ /* 0x000ea8000c1e1900 */
[----:B--2---:R1:W-:Y:S02]  /*21410*/  STL [R1], R0 ;  /* 0x0000000001007387 */ /* 0x0043e40000100800 */
.L_x_4330:
[----:B------:R-:W2:Y:S04]  /*21420*/  LDL R7, [R1+0x4] ;  /* 0x0000040001077983 */ /* 0x000ea80000100800 */
[----:B01----:R-:W2:Y:S04]  /*21430*/  LDL R0, [R1+0xc] ;  /* 0x00000c0001007983 */ /* 0x003ea80000100800 */
[----:B------:R-:W3:Y:S01]  /*21440*/  LDL R2, [R1+0x14] ;  /* 0x0000140001027983 */ /* 0x000ee20000100800 */
[----:B--2---:R-:W-:Y:S02]  /*21450*/  LEA R0, R0, R7, 0x3 ;  /* 0x0000000700007211 */ /* 0x004fe400078e18ff */
[----:B---3--:R-:W-:-:S04]  /*21460*/  SHF.L.U32 R2, R2, 0x1f, RZ ;  /* 0x0000001f02027819 */ /* 0x008fc800000006ff */
[----:B------:R-:W0:Y:S02]  /*21470*/  SYNCS.PHASECHK.TRANS64.TRYWAIT P0, [R0+URZ+0x36840], R2 ;  /* 0x03684002000075a7 */ /* 0x000e24000800017f */
[----:B0-----:R-:W-:Y:S05]  /*21480*/  @!P0 BRA `(.L_x_4331) ;  /* 0x0000005400e88947 */ /* 0x001fea0003800000 */
.L_x_4470:
        /* <DEDUP_REMOVED lines=10> */
.L_x_4332:
        /* <DEDUP_REMOVED lines=11> */
[----:B-----5:R-:W-:Y:S01]  /*215e0*/  LOP3.LUT R3, R3, 0xfffffffb, RZ, 0xc0, !PT ;  /* 0xfffffffb03037812 */ /* 0x020fe200078ec0ff */
[----:B------:R-:W-:Y:S01]  /*215f0*/  UMOV UR7, 0x14f00000 ;  /* 0x14f0000000077882 */ /* 0x000fe20000000000 */
[----:B------:R-:W-:-:S05]  /*21600*/  UMOV UR17, 0x40 ;  /* 0x0000004000117882 */ /* 0x000fca0000000000 */
        /* <DEDUP_REMOVED lines=12> */
[----:B------:R-:W-:-:S03]  /*216d0*/  UIADD3 UR16, UR8, 0x28400, URZ ;  /* 0x0002840008107890 */ /* 0x000fc6000fffe03f */
[----:B------:R-:W-:Y:S01]  /*216e0*/  UMOV UR8, UR14 ;  /* 0x0000000e00087c82 */ /* 0x000fe20008000000 */
[----:B------:R-:W-:Y:S01]  /*216f0*/  UMOV UR14, 0x80 ;  /* 0x00000080000e7882 */ /* 0x000fe20000000000 */
[----:B------:R0:W-:Y:S02]  /*21700*/  UTMALDG.4D [UR8], [UR4], desc[UR6] ;  /* 0x00000608040075b4 */ /* 0x0001e40008019000 */
[----:B0-----:R-:W-:Y:S01]  /*21710*/  UMOV UR8, UR15 ;  /* 0x0000000f00087c82 */ /* 0x001fe20008000000 */
[----:B------:R-:W-:Y:S02]  /*21720*/  UMOV UR10, UR17 ;  /* 0x00000011000a7c82 */ /* 0x000fe40008000000 */
[----:B------:R0:W-:Y:S02]  /*21730*/  UTMALDG.4D [UR8], [UR4], desc[UR6] ;  /* 0x00000608040075b4 */ /* 0x0001e40008019000 */
[----:B0-----:R-:W-:Y:S01]  /*21740*/  UMOV UR8, UR16 ;  /* 0x0000001000087c82 */ /* 0x001fe20008000000 */
[----:B------:R-:W-:-:S02]  /*21750*/  UMOV UR10, UR14 ;  /* 0x0000000e000a7c82 */ /* 0x000fc40008000000 */
[----:B------:R1:W-:Y:S02]  /*21760*/  UTMALDG.4D [UR8], [UR4], desc[UR6] ;  /* 0x00000608040075b4 */ /* 0x0003e40008019000 */
[----:B-1----:R-:W-:Y:S01]  /*21770*/  NOP ;  /* 0x0000000000007918 */ /* 0x002fe20000000000 */
.L_x_4328:
        /* <DEDUP_REMOVED lines=31> */
[----:B------:R-:W-:Y:S01]  /*21970*/  MOV R4, UR4 ;  /* 0x0000000400047c02 */ /* 0x000fe20008000f00 */
[----:B------:R-:W-:Y:S01]  /*21980*/  IMAD.U32 R5, RZ, RZ, UR5 ;  /* 0x00000005ff057e24 */ /* 0x000fe2000f8e00ff */
        /* <DEDUP_REMOVED lines=10> */
.L_x_4334:
[----:B------:R-:W-:Y:S05]  /*21a30*/  BSYNC B6 ;  /* 0x0000000000067941 */ /* 0x000fea0003800000 */
.L_x_4333:
[----:B------:R-:W2:Y:S01]  /*21a40*/  LDL.LU R6, [R1+0x48] ;  /* 0x0000480001067983 */ /* 0x000ea20000300800 */
[----:B------:R-:W-:Y:S01]  /*21a50*/  ULDC.64 UR4, c[0x0][0x2d8] ;  /* 0x0000b60000047ab9 */ /* 0x000fe20000000a00 */
[----:B------:R-:W0:Y:S02]  /*21a60*/  LDC R7, c[0x0][0x448] ;  /* 0x00011200ff077b82 */ /* 0x000e240000000800 */
[----:B-1----:R-:W2:Y:S04]  /*21a70*/  LDL.LU.64 R2, [R1+0x40] ;  /* 0x0000400001027983 */ /* 0x002ea80000300a00 */
[----:B------:R-:W3:Y:S04]  /*21a80*/  LDL.LU R0, [R1+0x58] ;  /* 0x0000580001007983 */ /* 0x000ee80000300800 */
[----:B------:R-:W4:Y:S04]  /*21a90*/  LDL.LU R5, [R1+0x5c] ;  /* 0x00005c0001057983 */ /* 0x000f280000300800 */
[----:B------:R-:W5:Y:S01]  /*21aa0*/  LDL.LU R4, [R1+0x34] ;  /* 0x0000340001047983 */ /* 0x000f620000300800 */
[----:B------:R-:W-:Y:S01]  /*21ab0*/  IMAD.SHL.U32 R17, R17, 0x80, RZ ;  /* 0x0000008011117824 */ /* 0x000fe200078e00ff */
[----:B------:R-:W1:Y:S01]  /*21ac0*/  S2R R9, SR_TID.X ;  /* 0x0000000000097919 */ /* 0x000e620000002100 */
[----:B------:R-:W1:Y:S01]  /*21ad0*/  S2R R8, SR_TID.X ;  /* 0x0000000000087919 */ /* 0x000e620000002100 */
[----:B0-----:R-:W-:Y:S01]  /*21ae0*/  ISETP.NE.AND P0, PT, R7, 0x1, PT ;  /* 0x000000010700780c */ /* 0x001fe20003f05270 */
[----:B------:R-:W0:Y:S01]  /*21af0*/  S2R R10, SR_TID.X ;  /* 0x00000000000a7919 */ /* 0x000e220000002100 */
[----:B-1----:R-:W-:-:S02]  /*21b00*/  IMAD.SHL.U32 R9, R9, 0x8, RZ ;  /* 0x0000000809097824 */ /* 0x002fc400078e00ff */
[----:B------:R-:W-:-:S03]  /*21b10*/  IMAD.SHL.U32 R8, R8, 0x8, RZ ;  /* 0x0000000808087824 */ /* 0x000fc600078e00ff */
[----:B------:R-:W-:Y:S02]  /*21b20*/  LOP3.LUT R9, R9, 0x38, RZ, 0xc0, !PT ;  /* 0x0000003809097812 */ /* 0x000fe400078ec0ff */
[----:B0-----:R-:W-:Y:S02]  /*21b30*/  LOP3.LUT R10, R10, 0x7f, RZ, 0xc0, !PT ;  /* 0x0000007f0a0a7812 */ /* 0x001fe400078ec0ff */
[C---:B------:R-:W-:Y:S02]  /*21b40*/  LOP3.LUT R11, R9.reuse, 0x40, RZ, 0xfc, !PT ;  /* 0x00000040090b7812 */ /* 0x040fe400078efcff */
[----:B------:R-:W-:Y:S02]  /*21b50*/  LOP3.LUT R8, R8, 0x38, RZ, 0xc0, !PT ;  /* 0x0000003808087812 */ /* 0x000fe400078ec0ff */
[----:B------:R-:W-:Y:S02]  /*21b60*/  LOP3.LUT R9, R9, 0x80, RZ, 0xfc, !PT ;  /* 0x0000008009097812 */ /* 0x000fe400078efcff */
[----:B------:R-:W-:Y:S01]  /*21b70*/  SHF.R.U32.HI R10, RZ, 0x3, R10 ;  /* 0x00000003ff0a7819 */ /* 0x000fe2000001160a */
[----:B--2---:R-:W-:-:S02]  /*21b80*/  IMAD.MOV.U32 R3, RZ, RZ, R6 ;  /* 0x000000ffff037224 */ /* 0x004fc400078e0006 */
[----:B------:R-:W0:Y:S01]  /*21b90*/  @P0 LDC R6, c[0x0][0x450] ;  /* 0x00011400ff060b82 */ /* 0x000e220000000800 */
[----:B---3--:R-:W-:Y:S02]  /*21ba0*/  IMAD R0, R0, UR4, RZ ;  /* 0x0000000400007c24 */ /* 0x008fe4000f8e02ff */
[----:B------:R-:W-:-:S04]  /*21bb0*/  IMAD.WIDE.U32 R2, R18, UR4, R2 ;  /* 0x0000000412027c25 */ /* 0x000fc8000f8e0002 */
[----:B------:R-:W-:Y:S01]  /*21bc0*/  IMAD R0, R18, UR5, R0 ;  /* 0x0000000512007c24 */ /* 0x000fe2000f8e0200 */
[----:B------:R-:W-:-:S03]  /*21bd0*/  ULDC.64 UR4, c[0x0][0x2e0] ;  /* 0x0000b80000047ab9 */ /* 0x000fc60000000a00 */
[----:B------:R-:W-:Y:S02]  /*21be0*/  IMAD.IADD R3, R3, 0x1, R0 ;  /* 0x0000000103037824 */ /* 0x000fe400078e0200 */
[----:B----4-:R-:W-:Y:S02]  /*21bf0*/  IMAD R0, R5, UR4, RZ ;  /* 0x0000000405007c24 */ /* 0x010fe4000f8e02ff */
[----:B-----5:R-:W-:-:S04]  /*21c00*/  IMAD.WIDE.U32 R2, R4, UR4, R2 ;  /* 0x0000000404027c25 */ /* 0x020fc8000f8e0002 */
[----:B------:R-:W-:Y:S01]  /*21c10*/  IMAD R0, R4, UR5, R0 ;  /* 0x0000000504007c24 */ /* 0x000fe2000f8e0200 */
[----:B------:R-:W-:Y:S01]  /*21c20*/  ULDC.64 UR4, c[0x0][0x2d0] ;  /* 0x0000b40000047ab9 */ /* 0x000fe20000000a00 */
[----:B------:R-:W1:Y:S02]  /*21c30*/  S2R R4, SR_TID.X ;  /* 0x0000000000047919 */ /* 0x000e640000002100 */
[----:B------:R-:W-:Y:S01]  /*21c40*/  IMAD.IADD R3, R3, 0x1, R0 ;  /* 0x0000000103037824 */ /* 0x000fe200078e0200 */
[----:B-1----:R-:W-:-:S04]  /*21c50*/  LOP3.LUT R4, R4, 0x7f, RZ, 0xc0, !PT ;  /* 0x0000007f04047812 */ /* 0x002fc800078ec0ff */
[----:B------:R-:W-:Y:S02]  /*21c60*/  SHF.R.U32.HI R5, RZ, 0x3, R4 ;  /* 0x00000003ff057819 */ /* 0x000fe40000011604 */
[----:B------:R-:W1:Y:S02]  /*21c70*/  S2R R4, SR_TID.X ;  /* 0x0000000000047919 */ /* 0x000e640000002100 */
[----:B-1----:R-:W-:-:S04]  /*21c80*/  SHF.L.U32 R4, R4, 0x4, RZ ;  /* 0x0000000404047819 */ /* 0x002fc800000006ff */
        /* <DEDUP_REMOVED lines=26> */
[----:B------:R-:W-:Y:S01]  /*21e30*/  ISETP.GE.AND P1, PT, R9, UR4, PT ;  /* 0x0000000409007c0c */ /* 0x000fe2000bf26270 */
[----:B------:R-:W-:-:S12]  /*21e40*/  BRA.DIV UR5, `(.L_x_4335) ;  /* 0x0000004e058c7947 */ /* 0x000fd8000b800000 */
[----:B------:R-:W2:Y:S04]  /*21e50*/  LDL.LU R6, [R1+0x50] ;  /* 0x0000500001067983 */ /* 0x000ea80000300800 */
[----:B------:R-:W3:Y:S01]  /*21e60*/  LDL R9, [R1+0x30] ;  /* 0x0000300001097983 */ /* 0x000ee20000100800 */
[----:B------:R-:W-:-:S05]  /*21e70*/  IADD3 R0, R10, R17, RZ ;  /* 0x000000110a007210 */ /* 0x000fca0007ffe0ff */
        /* <DEDUP_REMOVED lines=10> */
[----:B------:R-:W-:Y:S01]  /*21f20*/  @!PT LDS RZ, [RZ] ;  /* 0x00000000fffff984 */ /* 0x000fe20000000800 */
[----:B---3--:R-:W-:Y:S04]  /*21f30*/  @!P2 LDGSTS.E.BYPASS.LTC128B.128 [R9+0x15400], desc[UR60][R6.64], !P3 ;  /* 0x154000000609afae */ /* 0x008fe8000d901d7c */
[----:B------:R-:W-:Y:S04]  /*21f40*/  @!P2 LDGSTS.E.BYPASS.LTC128B.128 [R9+0x19400], desc[UR60][R6.64+0x80], !P0 ;  /* 0x194000800609afae */ /* 0x000fe8000c101d7c */
[----:B------:R0:W-:Y:S01]  /*21f50*/  @!P2 LDGSTS.E.BYPASS.LTC128B.128 [R9+0x1d400], desc[UR60][R6.64+0x100], !P1 ;  /* 0x1d4001000609afae */ /* 0x0001e2000c901d7c */
[----:B------:R-:W-:-:S03]  /*21f60*/  ISETP.GE.AND P2, PT, R5, R2, PT ;  /* 0x000000020500720c */ /* 0x000fc60003f46270 */
[----:B------:R-:W1:Y:S04]  /*21f70*/  SHFL.IDX PT, R5, R4, 0x1, 0x181f ;  /* 0x00381f0004057f89 */ /* 0x000e6800000e0000 */
[----:B0-----:R-:W0:Y:S06]  /*21f80*/  SHFL.IDX PT, R6, R3, 0x1, 0x181f ;  /* 0x00381f0003067f89 */ /* 0x001e2c00000e0000 */
[----:B-1----:R-:W-:-:S05]  /*21f90*/  @!P2 LEA R5, P4, R8, R5, 0x1 ;  /* 0x000000050805a211 */ /* 0x002fca00078808ff */
[----:B0-----:R-:W-:-:S05]  /*21fa0*/  @!P2 IMAD.X R6, RZ, RZ, R6, P4 ;  /* 0x000000ffff06a224 */ /* 0x001fca00020e0606 */
[----:B------:R-:W-:Y:S01]  /*21fb0*/  @!P2 MOV R7, R6 ;  /* 0x000000060007a202 */ /* 0x000fe20000000f00 */
        /* <DEDUP_REMOVED lines=56> */
[----:B------:R0:W1:Y:S04]  /*22340*/  SHFL.IDX PT, R5, R3, 0x7, 0x181f ;  /* 0x00f81f0003057f89 */ /* 0x00006800000e0000 */
[----:B------:R0:W-:Y:S04]  /*22350*/  @!P2 LDGSTS.E.BYPASS.LTC128B.128 [R9+0x18400], desc[UR60][R6.64], !P3 ;  /* 0x184000000609afae */ /* 0x0001e8000d901d7c */
[----:B------:R0:W-:Y:S04]  /*22360*/  @!P2 LDGSTS.E.BYPASS.LTC128B.128 [R9+0x1c400], desc[UR60][R6.64+0x80], !P0 ;  /* 0x1c4000800609afae */ /* 0x0001e8000c101d7c */
[----:B------:R0:W-:Y:S04]  /*22370*/  @!P2 LDGSTS.E.BYPASS.LTC128B.128 [R9+0x20400], desc[UR60][R6.64+0x100], !P1 ;  /* 0x204001000609afae */ /* 0x0001e8000c901d7c */
[----:B------:R0:W2:Y:S02]  /*22380*/  SHFL.IDX PT, R3, R4, 0x7, 0x181f ;  /* 0x00f81f0004037f89 */ /* 0x0000a400000e0000 */
.L_x_4487:
[----:B------:R-:W-:Y:S01]  /*22390*/  VIADD R0, R0, 0x70 ;  /* 0x0000007000007836 */ /* 0x000fe20000000000 */
[----:B------:R-:W-:Y:S04]  /*223a0*/  BSSY B0, `(.L_x_4336) ;  /* 0x000000c000007945 */ /* 0x000fe80003800000 */
[----:B------:R-:W-:-:S13]  /*223b0*/  ISETP.GE.AND P2, PT, R0, R2, PT ;  /* 0x000000020000720c */ /* 0x000fda0003f46270 */
[----:B------:R-:W-:Y:S05]  /*223c0*/  @P2 BRA `(.L_x_4337) ;  /* 0x0000000000242947 */ /* 0x000fea0003800000 */
[----:B0-----:R-:W4:Y:S01]  /*223d0*/  LDL R4, [R1+0x30] ;  /* 0x0000300001047983 */ /* 0x001f220000100800 */
[----:B--2---:R-:W-:-:S05]  /*223e0*/  LEA R2, P2, R8, R3, 0x1 ;  /* 0x0000000308027211 */ /* 0x004fca00078408ff */
[----:B-1----:R-:W-:-:S05]  /*223f0*/  IMAD.X R3, RZ, RZ, R5, P2 ;  /* 0x000000ffff037224 */ /* 0x002fca00010e0605 */
[----:B------:R-:W-:Y:S01]  /*22400*/  @!PT LDS RZ, [RZ] ;  /* 0x00000000fffff984 */ /* 0x000fe20000000800 */
[----:B------:R-:W-:Y:S01]  /*22410*/  @!PT LDS RZ, [RZ] ;  /* 0x00000000fffff984 */ /* 0x000fe20000000800 */
[----:B------:R-:W-:Y:S01]  /*22420*/  @!PT LDS RZ, [RZ] ;  /* 0x00000000fffff984 */ /* 0x000fe20000000800 */
[----:B----4-:R4:W-:Y:S04]  /*22430*/  LDGSTS.E.BYPASS.LTC128B.128 [R4+0x18c00], desc[UR60][R2.64], !P3 ;  /* 0x18c0000002047fae */ /* 0x0109e8000d901d7c */
[----:B------:R4:W-:Y:S04]  /*22440*/  LDGSTS.E.BYPASS.LTC128B.128 [R4+0x1cc00], desc[UR60][R2.64+0x80], !P0 ;  /* 0x1cc0008002047fae */ /* 0x0009e8000c101d7c */
[----:B------:R4:W-:Y:S02]  /*22450*/  LDGSTS.E.BYPASS.LTC128B.128 [R4+0x20c00], desc[UR60][R2.64+0x100], !P1 ;  /* 0x20c0010002047fae */ /* 0x0009e4000c901d7c */
.L_x_4337:
[----:B------:R-:W-:Y:S05]  /*22460*/  BSYNC B0 ;  /* 0x0000000000007941 */ /* 0x000fea0003800000 */
.L_x_4336:
[----:B------:R0:W5:Y:S01]  /*22470*/  LDL R8, [R1+0x4] ;  /* 0x0000040001087983 */ /* 0x0001620000100800 */
[----:B------:R-:W-:Y:S01]  /*22480*/  PLOP3.LUT P0, PT, PT, PT, PT, 0x80, 0x0 ;  /* 0x000000000000781c */ /* 0x000fe20003f0f070 */
[----:B------:R-:W-:-:S12]  /*22490*/  NOP ;  /* 0x0000000000007918 */ /* 0x000fd80000000000 */
.L_x_4338:
[----:B----4-:R-:W4:Y:S01]  /*224a0*/  LDL R2, [R1+0x4] ;  /* 0x0000040001027983 */ /* 0x010f220000100800 */
[----:B------:R-:W-:Y:S02]  /*224b0*/  PLOP3.LUT P1, PT, P1, P0, PT, 0xa2, 0x0 ;  /* 0x000000000000781c */ /* 0x000fe40000f21472 */
[----:B----4-:R-:W-:-:S08]  /*224c0*/  @P0 R2UR P1, UR4, R2 ;  /* 0x00000000020402ca */ /* 0x010fd00000020000 */
[----:B------:R-:W-:-:S05]  /*224d0*/  @P0 PLOP3.LUT P0, PT, P1, PT, PT, 0x80, 0x0 ;  /* 0x000000000000081c */ /* 0x000fca0000f0f070 */
[----:B------:R-:W-:Y:S01]  /*224e0*/  @!P1 SYNCS.ARRIVE.TRANS64.RED.A0T1 RZ, [UR4+0x36800], RZ ;  /* 0x036800ffffff99a7 */ /* 0x000fe20008200404 */
[----:B------:R-:W-:Y:S07]  /*224f0*/  @!P1 ARRIVES.LDGSTSBAR.64.TRANSCNT [UR4+0x36800] ;  /* 0x03680000ff0099b0 */ /* 0x000fee0008000a84 */
[----:B------:R-:W-:Y:S05]  /*22500*/  @P0 BRA.U.ANY `(.L_x_4338) ;  /* 0xfffffffd00e40947 */ /* 0x000fea000393ffff */
[----:B0-2---:R-:W2:Y:S02]  /*22510*/  LDL.LU R3, [R1+0x54] ;  /* 0x0000540001037983 */ /* 0x005ea40000300800 */
[----:B--2---:R-:W-:-:S04]  /*22520*/  IADD3 R3, R3, 0x1, RZ ;  /* 0x0000000103037810 */ /* 0x004fc80007ffe0ff */
[----:B------:R-:W-:Y:S01]  /*22530*/  LEA.HI R0, R3, R3, RZ, 0x1 ;  /* 0x0000000303007211 */ /* 0x000fe200078f08ff */
[----:B------:R0:W-:Y:S03]  /*22540*/  STL [R1+0x54], R3 ;  /* 0x0000540301007387 */ /* 0x0001e60000100800 */
        /* <DEDUP_REMOVED lines=8> */
.L_x_4488:
[----:B------:R-:W-:Y:S05]  /*225d0*/  BSYNC B0 ;  /* 0x0000000000007941 */ /* 0x000fea0003800000 */
.L_x_4339:
        /* <DEDUP_REMOVED lines=34> */
[----:B0-----:R-:W-:-:S13]  /*22800*/  ISETP.NE.AND P0, PT, R5, 0x1, PT ;  /* 0x000000010500780c */ /* 0x001fda0003f05270 */
[----:B------:R-:W0:Y:S02]  /*22810*/  @P0 LDC.64 R2, c[0x0][0x440] ;  /* 0x00011000ff020b82 */ /* 0x000e240000000a00 */
[----:B0----5:R-:W-:-:S04]  /*22820*/  @P0 IMAD.HI.U32 R4, R0, R2, RZ ;  /* 0x0000000200040227 */ /* 0x021fc800078e00ff */
[----:B------:R-:W-:Y:S01]  /*22830*/  IMAD.MOV.U32 R2, RZ, RZ, R0 ;  /* 0x000000ffff027224 */ /* 0x000fe200078e0000 */
[----:B------:R-:W-:-:S04]  /*22840*/  @P0 SHF.R.U32.HI R2, RZ, R3, R4 ;  /* 0x00000003ff020219 */ /* 0x000fc80000011604 */
[----:B------:R-:W-:-:S05]  /*22850*/  IADD3 R3, -R2, RZ, RZ ;  /* 0x000000ff02037210 */ /* 0x000fca0007ffe1ff */
        /* <DEDUP_REMOVED lines=9> */
.L_x_4347:
[----:B------:R-:W2:Y:S01]  /*228f0*/  LDL R2, [R1+0x4] ;  /* 0x0000040001027983 */ /* 0x000ea20000100800 */
[----:B------:R-:W-:Y:S01]  /*22900*/  BSSY B3, `(.L_x_4348) ;  /* 0x0000005000037945 */ /* 0x000fe20003800000 */
[----:B--2---:R-:W-:Y:S01]  /*22910*/  IMAD R3, R7, 0x8, R2 ;  /* 0x0000000807037824 */ /* 0x004fe200078e0202 */
[----:B------:R-:W-:-:S04]  /*22920*/  SHF.L.U32 R2, R9, 0x1f, RZ ;  /* 0x0000001f09027819 */ /* 0x000fc800000006ff */
[----:B------:R-:W2:Y:S02]  /*22930*/  SYNCS.PHASECHK.TRANS64.TRYWAIT P0, [R3+URZ+0x36840], R2 ;  /* 0x03684002030075a7 */ /* 0x000ea4000800017f */
[----:B--2---:R-:W-:Y:S05]  /*22940*/  @!P0 BRA `(.L_x_4349) ;  /* 0x0000004c00bc8947 */ /* 0x004fea0003800000 */
.L_x_4489:
[----:B------:R-:W-:Y:S05]  /*22950*/  BSYNC B3 ;  /* 0x0000000000037941 */ /* 0x000fea0003800000 */
.L_x_4348:
        /* <DEDUP_REMOVED lines=11> */
.L_x_4351:
[----:B------:R-:W-:Y:S05]  /*22a10*/  BSYNC B3 ;  /* 0x0000000000037941 */ /* 0x000fea0003800000 */
.L_x_4350:
        /* <DEDUP_REMOVED lines=12> */
[----:B------:R-:W-:-:S07]  /*22ae0*/  VIADD R5, R6, 0x21400 ;  /* 0x0002140006057836 */ /* 0x000fce0000000000 */
.L_x_4352:
        /* <DEDUP_REMOVED lines=16> */
.L_x_4353:
        /* <DEDUP_REMOVED lines=16> */
.L_x_4354:
        /* <DEDUP_REMOVED lines=18> */
.L_x_4490:
[----:B------:R-:W-:Y:S05]  /*22e10*/  BSYNC B3 ;  /* 0x0000000000037941 */ /* 0x000fea0003800000 */
.L_x_4355:
        /* <DEDUP_REMOVED lines=10> */
.L_x_4357:
[----:B------:R-:W2:Y:S01]  /*22ec0*/  LDL R3, [R1+0x8] ;  /* 0x0000080001037983 */ /* 0x000ea20000100800 */
[----:B------:R-:W-:Y:S01]  /*22ed0*/  BSSY B3, `(.L_x_4358) ;  /* 0x0000004000037945 */ /* 0x000fe20003800000 */
[----:B--2---:R-:W-:-:S13]  /*22ee0*/  LOP3.LUT P0, RZ, R3, 0x8, RZ, 0xc0, !PT ;  /* 0x0000000803ff7812 */ /* 0x004fda000780c0ff */
[----:B------:R-:W-:Y:S05]  /*22ef0*/  @P0 BRA `(.L_x_4359) ;  /* 0x0000000000040947 */ /* 0x000fea0003800000 */
[----:B------:R-:W-:Y:S01]  /*22f00*/  BPT.TRAP 0x1 ;  /* 0x000000040000795c */ /* 0x000fe20000300000 */
.L_x_4359:
[----:B------:R-:W-:Y:S05]  /*22f10*/  BSYNC B3 ;  /* 0x0000000000037941 */ /* 0x000fea0003800000 */
.L_x_4358:
        /* <DEDUP_REMOVED lines=14> */
.L_x_4360:
        /* <DEDUP_REMOVED lines=16> */
.L_x_4361:
        /* <DEDUP_REMOVED lines=16> */
.L_x_4362:
        /* <DEDUP_REMOVED lines=13> */
.L_x_4346:
[----:B------:R-:W-:Y:S05]  /*232d0*/  BSYNC B1 ;  /* 0x0000000000017941 */ /* 0x000fea0003800000 */
.L_x_4345:
[----:B0-----:R-:W2:Y:S04]  /*232e0*/  LDL.LU R0, [R1+0x38] ;  /* 0x0000380001007983 */ /* 0x001ea80000300800 */
[----:B------:R0:W-:Y:S04]  /*232f0*/  STL [R1+0xc], R7 ;  /* 0x00000c0701007387 */ /* 0x0001e80000100800 */
[----:B------:R0:W-:Y:S02]  /*23300*/  STL [R1+0x14], R9 ;  /* 0x0000140901007387 */ /* 0x0001e40000100800 */
[----:B0-2---:R-:W-:-:S07]  /*23310*/  IADD3 R0, R0, -0x3, RZ ;  /* 0xfffffffd00007810 */ /* 0x005fce0007ffe0ff */
.L_x_4344:
[----:B------:R-:W-:Y:S05]  /*23320*/  BSYNC B2 ;  /* 0x0000000000027941 */ /* 0x000fea0003800000 */
.L_x_4343:
[----:B------:R-:W2:Y:S01]  /*23330*/  LDL.LU R2, [R1+0x3c] ;  /* 0x00003c0001027983 */ /* 0x000ea20000300800 */
[----:B------:R-:W-:-:S05]  /*23340*/  IMAD.MOV R8, RZ, RZ, -R8 ;  /* 0x000000ffff087224 */ /* 0x000fca00078e0a08 */
[----:B--2---:R-:W-:-:S13]  /*23350*/  ISETP.NE.AND P0, PT, R2, R8, PT ;  /* 0x000000080200720c */ /* 0x004fda0003f05270 */
[----:B------:R-:W-:Y:S05]  /*23360*/  @!P0 BRA `(.L_x_4342) ;  /* 0x00000018001c8947 */ /* 0x000fea0003800000 */
[----:B------:R0:W5:Y:S02]  /*23370*/  LDL R8, [R1] ;  /* 0x0000000001087983 */ /* 0x0001640000100800 */
.L_x_4399:
[----:B--2---:R-:W2:Y:S04]  /*23380*/  LDL R4, [R1+0x8] ;  /* 0x0000080001047983 */ /* 0x004ea80000100800 */
[----:B------:R-:W4:Y:S04]  /*23390*/  LDL R3, [R1+0xc] ;  /* 0x00000c0001037983 */ /* 0x000f280000100800 */
[----:B---3--:R-:W3:Y:S01]  /*233a0*/  LDL R2, [R1+0x14] ;  /* 0x0000140001027983 */ /* 0x008ee20000100800 */
[----:B------:R-:W-:Y:S05]  /*233b0*/  YIELD ;  /* 0x0000000000007946 */ /* 0x000fea0003800000 */
[----:B------:R-:W-:Y:S01]  /*233c0*/  BSSY B1, `(.L_x_4363) ;  /* 0x00000be000017945 */ /* 0x000fe20003800000 */
[----:B--2---:R-:W-:Y:S01]  /*233d0*/  LOP3.LUT P1, RZ, R4, 0x4, RZ, 0xc0, !PT ;  /* 0x0000000404ff7812 */ /* 0x004fe2000782c0ff */
[----:B----4-:R-:W-:-:S05]  /*233e0*/  VIADD R4, R3, 0x1 ;  /* 0x0000000103047836 */ /* 0x010fca0000000000 */
[----:B------:R-:W-:-:S04]  /*233f0*/  ISETP.NE.AND P0, PT, R4, 0x2, PT ;  /* 0x000000020400780c */ /* 0x000fc80003f05270 */
[----:B-1----:R-:W-:Y:S02]  /*23400*/  SEL R5, RZ, 0x1, P0 ;  /* 0x00000001ff057807 */ /* 0x002fe40000000000 */
[----:B------:R-:W-:Y:S02]  /*23410*/  SEL R4, R4, RZ, P0 ;  /* 0x000000ff04047207 */ /* 0x000fe40000000000 */
[----:B---3--:R-:W-:Y:S01]  /*23420*/  LOP3.LUT R5, R2, R5, RZ, 0x3c, !PT ;  /* 0x0000000502057212 */ /* 0x008fe200078e3cff */
        /* <DEDUP_REMOVED lines=25> */
.L_x_4365:
[----:B------:R-:W2:Y:S01]  /*235c0*/  LDL R2, [R1+0x4] ;  /* 0x0000040001027983 */ /* 0x000ea20000100800 */
[----:B------:R-:W-:Y:S01]  /*235d0*/  BSSY B2, `(.L_x_4366) ;  /* 0x0000005000027945 */ /* 0x000fe20003800000 */
[----:B--2---:R-:W-:Y:S01]  /*235e0*/  IMAD R3, R4, 0x8, R2 ;  /* 0x0000000804037824 */ /* 0x004fe200078e0202 */
[----:B------:R-:W-:-:S04]  /*235f0*/  SHF.L.U32 R2, R5, 0x1f, RZ ;  /* 0x0000001f05027819 */ /* 0x000fc800000006ff */
[----:B------:R-:W2:Y:S02]  /*23600*/  SYNCS.PHASECHK.TRANS64.TRYWAIT P0, [R3+URZ+0x36840], R2 ;  /* 0x03684002030075a7 */ /* 0x000ea4000800017f */
[----:B--2---:R-:W-:Y:S05]  /*23610*/  @!P0 BRA `(.L_x_4367) ;  /* 0x0000004000b08947 */ /* 0x004fea0003800000 */
.L_x_4491:
[----:B------:R-:W-:Y:S05]  /*23620*/  BSYNC B2 ;  /* 0x0000000000027941 */ /* 0x000fea0003800000 */
.L_x_4366:
        /* <DEDUP_REMOVED lines=11> */
.L_x_4369:
[----:B------:R-:W-:Y:S05]  /*236e0*/  BSYNC B2 ;  /* 0x0000000000027941 */ /* 0x000fea0003800000 */
.L_x_4368:
        /* <DEDUP_REMOVED lines=13> */
.L_x_4370:
        /* <DEDUP_REMOVED lines=16> */
.L_x_4371:
        /* <DEDUP_REMOVED lines=16> */
.L_x_4372:
        /* <DEDUP_REMOVED lines=14> */
[----:B--2---:R-:W-:Y:S01]  /*23aa0*/  SHF.L.U32 R3, R14, 0x1f, RZ ;  /* 0x0000001f0e037819 */ /* 0x004fe200000006ff */
[----:B---3--:R-:W-:-:S04]  /*23ab0*/  IMAD R2, R9, 0x8, R13 ;  /* 0x0000000809027824 */ /* 0x008fc800078e020d */
[----:B------:R-:W1:Y:S02]  /*23ac0*/  SYNCS.PHASECHK.TRANS64.TRYWAIT P0, [R2+URZ+0x36860], R3 ;  /* 0x03686003020075a7 */ /* 0x000e64000800017f */
[----:B-1----:R-:W-:Y:S05]  /*23ad0*/  @!P0 BRA `(.L_x_4374) ;  /* 0x0000003c00948947 */ /* 0x002fea0003800000 */
.L_x_4492:
[----:B------:R-:W-:Y:S05]  /*23ae0*/  BSYNC B2 ;  /* 0x0000000000027941 */ /* 0x000fea0003800000 */
.L_x_4373:
        /* <DEDUP_REMOVED lines=10> */
.L_x_4375:
[----:B------:R-:W2:Y:S01]  /*23b90*/  LDL R3, [R1+0x8] ;  /* 0x0000080001037983 */ /* 0x000ea20000100800 */
[----:B------:R-:W-:Y:S01]  /*23ba0*/  BSSY B2, `(.L_x_4376) ;  /* 0x0000004000027945 */ /* 0x000fe20003800000 */
[----:B--2---:R-:W-:-:S13]  /*23bb0*/  LOP3.LUT P0, RZ, R3, 0x8, RZ, 0xc0, !PT ;  /* 0x0000000803ff7812 */ /* 0x004fda000780c0ff */
[----:B------:R-:W-:Y:S05]  /*23bc0*/  @P0 BRA `(.L_x_4377) ;  /* 0x0000000000040947 */ /* 0x000fea0003800000 */
[----:B------:R-:W-:Y:S01]  /*23bd0*/  BPT.TRAP 0x1 ;  /* 0x000000040000795c */ /* 0x000fe20000300000 */
.L_x_4377:
[----:B------:R-:W-:Y:S05]  /*23be0*/  BSYNC B2 ;  /* 0x0000000000027941 */ /* 0x000fea0003800000 */
.L_x_4376:
[----:B------:R-:W2:Y:S04]  /*23bf0*/  LDL R13, [R1+0x4] ;  /* 0x00000400010d7983 */ /* 0x000ea80000100800 */
        /* <DEDUP_REMOVED lines=13> */
.L_x_4378:
        /* <DEDUP_REMOVED lines=16> */
.L_x_4379:
        /* <DEDUP_REMOVED lines=16> */
.L_x_4380:
        /* <DEDUP_REMOVED lines=13> */
.L_x_4364:
[----:B------:R-:W-:Y:S05]  /*23fa0*/  BSYNC B1 ;  /* 0x0000000000017941 */ /* 0x000fea0003800000 */
.L_x_4363:
        /* <DEDUP_REMOVED lines=35> */
.L_x_4383:
[----:B------:R-:W3:Y:S01]  /*241e0*/  LDL R2, [R1+0x4] ;  /* 0x0000040001027983 */ /* 0x000ee20000100800 */
[----:B------:R-:W-:Y:S01]  /*241f0*/  BSSY B2, `(.L_x_4384) ;  /* 0x0000005000027945 */ /* 0x000fe20003800000 */
[----:B---3--:R-:W-:Y:S02]  /*24200*/  LEA R3, R11, R2, 0x3 ;  /* 0x000000020b037211 */ /* 0x008fe400078e18ff */
[----:B------:R-:W-:-:S04]  /*24210*/  SHF.L.U32 R2, R10, 0x1f, RZ ;  /* 0x0000001f0a027819 */ /* 0x000fc800000006ff */
[----:B------:R-:W3:Y:S02]  /*24220*/  SYNCS.PHASECHK.TRANS64.TRYWAIT P0, [R3+URZ+0x36840], R2 ;  /* 0x03684002030075a7 */ /* 0x000ee4000800017f */
[----:B---3--:R-:W-:Y:S05]  /*24230*/  @!P0 BRA `(.L_x_4385) ;  /* 0x0000003400d08947 */ /* 0x008fea0003800000 */
.L_x_4493:
[----:B------:R-:W-:Y:S05]  /*24240*/  BSYNC B2 ;  /* 0x0000000000027941 */ /* 0x000fea0003800000 */
.L_x_4384:
        /* <DEDUP_REMOVED lines=11> */
.L_x_4387:
[----:B------:R-:W-:Y:S05]  /*24300*/  BSYNC B2 ;  /* 0x0000000000027941 */ /* 0x000fea0003800000 */
.L_x_4386:
        /* <DEDUP_REMOVED lines=14> */
.L_x_4388:
        /* <DEDUP_REMOVED lines=16> */
.L_x_4389:
        /* <DEDUP_REMOVED lines=16> */
.L_x_4390:
        /* <DEDUP_REMOVED lines=13> */
[----:B--2---:R-:W-:-:S04]  /*246c0*/  LEA R2, R4, R12, 0x3 ;  /* 0x0000000c04027211 */ /* 0x004fc800078e18ff */
[----:B------:R-:W1:Y:S02]  /*246d0*/  SYNCS.PHASECHK.TRANS64.TRYWAIT P0, [R2+URZ+0x36860], R5 ;  /* 0x03686005020075a7 */ /* 0x000e64000800017f */
[----:B-1----:R-:W-:Y:S05]  /*246e0*/  @!P0 BRA `(.L_x_4392) ;  /* 0x0000003000b88947 */ /* 0x002fea0003800000 */
.L_x_4494:
[----:B------:R-:W-:Y:S05]  /*246f0*/  BSYNC B2 ;  /* 0x0000000000027941 */ /* 0x000fea0003800000 */
.L_x_4391:
        /* <DEDUP_REMOVED lines=10> */
.L_x_4393:
[----:B------:R-:W2:Y:S01]  /*247a0*/  LDL R3, [R1+0x8] ;  /* 0x0000080001037983 */ /* 0x000ea20000100800 */
[----:B------:R-:W-:Y:S01]  /*247b0*/  BSSY B2, `(.L_x_4394) ;  /* 0x0000004000027945 */ /* 0x000fe20003800000 */
[----:B--2---:R-:W-:-:S13]  /*247c0*/  LOP3.LUT P0, RZ, R3, 0x8, RZ, 0xc0, !PT ;  /* 0x0000000803ff7812 */ /* 0x004fda000780c0ff */
[----:B------:R-:W-:Y:S05]  /*247d0*/  @P0 BRA `(.L_x_4395) ;  /* 0x0000000000040947 */ /* 0x000fea0003800000 */
[----:B------:R-:W-:Y:S01]  /*247e0*/  BPT.TRAP 0x1 ;  /* 0x000000040000795c */ /* 0x000fe20000300000 */
.L_x_4395:
[----:B------:R-:W-:Y:S05]  /*247f0*/  BSYNC B2 ;  /* 0x0000000000027941 */ /* 0x000fea0003800000 */
.L_x_4394:
        /* <DEDUP_REMOVED lines=13> */
.L_x_4396:
        /* <DEDUP_REMOVED lines=16> */
.L_x_4397:
        /* <DEDUP_REMOVED lines=16> */
.L_x_4398:
        /* <DEDUP_REMOVED lines=13> */
.L_x_4382:
[----:B------:R-:W-:Y:S05]  /*24ba0*/  BSYNC B1 ;  /* 0x0000000000017941 */ /* 0x000fea0003800000 */
.L_x_4381:
[C---:B------:R-:W-:Y:S02]  /*24bb0*/  ISETP.GT.AND P0, PT, R0.reuse, 0x1, PT ;  /* 0x000000010000780c */ /* 0x040fe40003f04270 */
[----:B------:R-:W-:-:S11]  /*24bc0*/  IADD3 R0, R0, -0x2, RZ ;  /* 0xfffffffe00007810 */ /* 0x000fd60007ffe0ff */
[----:B------:R-:W-:Y:S05]  /*24bd0*/  @P0 BRA `(.L_x_4399) ;  /* 0xffffffe400e80947 */ /* 0x000fea000383ffff */
.L_x_4342:
[----:B------:R-:W-:Y:S05]  /*24be0*/  BSYNC B0 ;  /* 0x0000000000007941 */ /* 0x000fea0003800000 */
.L_x_4341:
        /* <DEDUP_REMOVED lines=8> */
[----:B------:R-:W4:Y:S02]  /*24c70*/  FLO.U32 R0, UR4 ;  /* 0x0000000400007d00 */ /* 0x000f2400080e0000 */
        /* <DEDUP_REMOVED lines=8> */
.L_x_4401:
[----:B------:R-:W-:Y:S05]  /*24d00*/  BSYNC B0 ;  /* 0x0000000000007941 */ /* 0x000fea0003800000 */
.L_x_4400:
        /* <DEDUP_REMOVED lines=8> */
[----:B----4-:R-:W-:Y:S01]  /*24d90*/  IMAD R2, R2, 0x8, R3 ;  /* 0x0000000802027824 */ /* 0x010fe200078e0203 */
[----:B--2---:R-:W-:-:S04]  /*24da0*/  SHF.L.U32 R0, R0, 0x1f, RZ ;  /* 0x0000001f00007819 */ /* 0x004fc800000006ff */
[----:B------:R-:W2:Y:S02]  /*24db0*/  SYNCS.PHASECHK.TRANS64.TRYWAIT P0, [R2+URZ+0x36860], R0 ;  /* 0x03686000020075a7 */ /* 0x000ea4000800017f */
[----:B--2---:R-:W-:Y:S05]  /*24dc0*/  @!P0 BRA `(.L_x_4405) ;  /* 0x0000002c00148947 */ /* 0x004fea0003800000 */
.L_x_4495:
[----:B------:R-:W-:Y:S05]  /*24dd0*/  BSYNC B1 ;  /* 0x0000000000017941 */ /* 0x000fea0003800000 */
.L_x_4404:
        /* <DEDUP_REMOVED lines=10> */
.L_x_4406:
[----:B------:R-:W2:Y:S01]  /*24e80*/  LDL R0, [R1+0x8] ;  /* 0x0000080001007983 */ /* 0x000ea20000100800 */
[----:B------:R-:W-:Y:S01]  /*24e90*/  BSSY B1, `(.L_x_4407) ;  /* 0x0000004000017945 */ /* 0x000fe20003800000 */
[----:B--2---:R-:W-:-:S13]  /*24ea0*/  LOP3.LUT P0, RZ, R0, 0x8, RZ, 0xc0, !PT ;  /* 0x0000000800ff7812 */ /* 0x004fda000780c0ff */
[----:B------:R-:W-:Y:S05]  /*24eb0*/  @P0 BRA `(.L_x_4408) ;  /* 0x0000000000040947 */ /* 0x000fea0003800000 */
[----:B------:R-:W-:Y:S01]  /*24ec0*/  BPT.TRAP 0x1 ;  /* 0x000000040000795c */ /* 0x000fe20000300000 */
.L_x_4408:
[----:B------:R-:W-:Y:S05]  /*24ed0*/  BSYNC B1 ;  /* 0x0000000000017941 */ /* 0x000fea0003800000 */
.L_x_4407:
[----:B-1----:R-:W2:Y:S04]  /*24ee0*/  LDL R5, [R1+0x4] ;  /* 0x0000040001057983 */ /* 0x002ea80000100800 */
[----:B------:R-:W2:Y:S04]  /*24ef0*/  LDL R0, [R1+0xc] ;  /* 0x00000c0001007983 */ /* 0x000ea80000100800 */
[----:B------:R-:W4:Y:S04]  /*24f00*/  LDL.LU R4, [R1+0x1c] ;  /* 0x00001c0001047983 */ /* 0x000f280000300800 */
[----:B------:R-:W4:Y:S01]  /*24f10*/  LDL R3, [R1+0x18] ;  /* 0x0000180001037983 */ /* 0x000f220000100800 */
        /* <DEDUP_REMOVED lines=8> */
[----:B----4-:R-:W-:Y:S02]  /*24fa0*/  IMAD R3, R3, 0x70, R4 ;  /* 0x0000007003037824 */ /* 0x010fe400078e0204 */
[----:B------:R-:W-:-:S07]  /*24fb0*/  VIADD R4, R0, 0x400 ;  /* 0x0000040000047836 */ /* 0x000fce0000000000 */
.L_x_4409:
        /* <DEDUP_REMOVED lines=16> */
.L_x_4410:
        /* <DEDUP_REMOVED lines=12> */
[----:B------:R-:W-:Y:S01]  /*25180*/  UMOV UR6, 0x0 ;  /* 0x0000000000067882 */ /* 0x000fe20000000000 */
[----:B------:R-:W-:Y:S01]  /*25190*/  IADD3 R0, R0, 0x7400, RZ ;  /* 0x0000740000007810 */ /* 0x000fe20007ffe0ff */
[----:B------:R-:W-:Y:S01]  /*251a0*/  UMOV UR7, 0x14f00000 ;  /* 0x14f0000000077882 */ /* 0x000fe20000000000 */
[----:B------:R-:W-:-:S09]  /*251b0*/  UMOV UR10, 0x80 ;  /* 0x00000080000a7882 */ /* 0x000fd20000000000 */
.L_x_4411:
        /* <DEDUP_REMOVED lines=11> */
.L_x_4403:
[----:B------:R-:W-:Y:S05]  /*25270*/  BSYNC B0 ;  /* 0x0000000000007941 */ /* 0x000fea0003800000 */
.L_x_4402:
        /* <DEDUP_REMOVED lines=9> */
.L_x_4321:
[----:B------:R-:W-:Y:S05]  /*25310*/  BSYNC B7 ;  /* 0x0000000000077941 */ /* 0x000fea0003800000 */
.L_x_4319:
[----:B---3-5:R-:W2:Y:S02]  /*25320*/  LDL R8, [R1+0x8] ;  /* 0x0000080001087983 */ /* 0x028ea40000100800 */
[----:B--2---:R-:W-:-:S13]  /*25330*/  LOP3.LUT P0, RZ, R8, 0x10, RZ, 0xc0, !PT ;  /* 0x0000001008ff7812 */ /* 0x004fda000780c0ff */
[----:B------:R-:W-:Y:S05]  /*25340*/  @!P0 BRA `(.L_x_4412) ;  /* 0x0000000000288947 */ /* 0x000fea0003800000 */
[----:B------:R-:W-:Y:S05]  /*25350*/  WARPSYNC.ALL ;  /* 0x0000000000007948 */ /* 0x000fea0003800000 */
[----:B------:R-:W2:Y:S08]  /*25360*/  S2UR UR5, SR_CgaCtaId ;  /* 0x00000000000579c3 */ /* 0x000eb00000008800 */
[----:B------:R-:W-:Y:S06]  /*25370*/  BAR.SYNC.DEFER_BLOCKING 0x5, 0x180 ;  /* 0x0146000000007b1d */ /* 0x000fec0000010000 */
[----:B------:R-:W-:-:S02]  /*25380*/  UMOV UR4, 0x400 ;  /* 0x0000040000047882 */ /* 0x000fc40000000000 */
[----:B--2---:R-:W-:-:S06]  /*25390*/  ULEA UR4, UR5, UR4, 0x18 ;  /* 0x0000000405047291 */ /* 0x004fcc000f8ec03f */
[----:B-1----:R-:W-:-:S05]  /*253a0*/  IMAD.U32 R0, RZ, RZ, UR4 ;  /* 0x00000004ff007e24 */ /* 0x002fca000f8e00ff */
[----:B------:R2:W3:Y:S04]  /*253b0*/  LDS.128 R16, [R0+0x368d0] ;  /* 0x0368d00000107984 */ /* 0x0004e80000000c00 */
[----:B------:R2:W-:Y:S01]  /*253c0*/  STL [R1+0x4], R0 ;  /* 0x0000040001007387 */ /* 0x0005e20000100800 */
[----:B------:R-:W-:Y:S06]  /*253d0*/  BAR.ARV 0x4, 0x180 ;  /* 0x0106000000007b1d */ /* 0x000fec0000002000 */
[----:B------:R-:W-:Y:S05]  /*253e0*/  BRA `(.L_x_4413) ;  /* 0x0000000800447947 */ /* 0x000fea0003800000 */
.L_x_4412:
[----:B------:R-:W2:Y:S01]  /*253f0*/  LDL R7, [R1+0x2c] ;  /* 0x00002c0001077983 */ /* 0x000ea20000100800 */
[----:B------:R-:W-:Y:S01]  /*25400*/  UMOV UR4, 0xffffffff ;  /* 0xffffffff00047882 */ /* 0x000fe20000000000 */
[----:B--2---:R-:W-:Y:S02]  /*25410*/  ISETP.NE.AND P5, PT, R7, 0x1f, PT ;  /* 0x0000001f0700780c */ /* 0x004fe40003fa5270 */
[----:B------:R-:W-:Y:S11]  /*25420*/  BRA.DIV UR4, `(.L_x_4414) ;  /* 0x0000002604907947 */ /* 0x000ff6000b800000 */
[----:B-1----:R-:W-:Y:S01]  /*25430*/  IADD3 R0, R19, R7, RZ ;  /* 0x0000000713007210 */ /* 0x002fe20007ffe0ff */
[----:B------:R-:W-:Y:S01]  /*25440*/  ULDC UR4, c[0x0][0xc3c] ;  /* 0x00030f0000047ab9 */ /* 0x000fe20000000800 */
        /* <DEDUP_REMOVED lines=29> */
.L_x_4505:
[----:B------:R-:W-:Y:S02]  /*25620*/  ULDC UR4, c[0x0][0xc38] ;  /* 0x00030e0000047ab9 */ /* 0x000fe40000000800 */
[----:B------:R-:W-:-:S04]  /*25630*/  IMAD.U32 R16, RZ, RZ, UR4 ;  /* 0x00000004ff107e24 */ /* 0x000fc8000f8e00ff */
[----:B-1----:R-:W-:-:S05]  /*25640*/  IMAD R6, R6, R16, RZ ;  /* 0x0000001006067224 */ /* 0x002fca00078e02ff */
[----:B------:R-:W-:-:S04]  /*25650*/  IADD3 R4, R4, R6, RZ ;  /* 0x0000000604047210 */ /* 0x000fc80007ffe0ff */
[----:B------:R-:W-:-:S13]  /*25660*/  ISETP.GT.AND P4, PT, R4, R0, PT ;  /* 0x000000000400720c */ /* 0x000fda0003f84270 */
[----:B------:R-:W-:Y:S05]  /*25670*/  @P4 BRA `(.L_x_4415) ;  /* 0x0000000000a04947 */ /* 0x000fea0003800000 */
.L_x_4420:
[----:B------:R-:W1:Y:S01]  /*25680*/  LDC R2, c[0x0][0xc3c] ;  /* 0x00030f00ff027b82 */ /* 0x000e620000000800 */
[----:B------:R-:W-:-:S05]  /*25690*/  VIADD R19, R19, 0x1f ;  /* 0x0000001f13137836 */ /* 0x000fca0000000000 */
[----:B-1----:R-:W-:-:S13]  /*256a0*/  ISETP.GE.AND P4, PT, R19, R2, PT ;  /* 0x000000021300720c */ /* 0x002fda0003f86270 */
[----:B------:R-:W-:Y:S05]  /*256b0*/  @P4 BRA `(.L_x_4416) ;  /* 0x0000000400484947 */ /* 0x000fea0003800000 */
[----:B------:R-:W0:Y:S01]  /*256c0*/  LDL R3, [R1+0x2c] ;  /* 0x00002c0001037983 */ /* 0x000e220000100800 */
[----:B------:R-:W-:Y:S01]  /*256d0*/  BSSY B0, `(.L_x_4417) ;  /* 0x0000008000007945 */ /* 0x000fe20003800000 */
[----:B0-----:R-:W-:-:S05]  /*256e0*/  IMAD.IADD R5, R19, 0x1, R3 ;  /* 0x0000000113057824 */ /* 0x001fca00078e0203 */
[----:B------:R-:W-:Y:S02]  /*256f0*/  ISETP.GE.OR P4, PT, R5, R2, !P5 ;  /* 0x000000020500720c */ /* 0x000fe40006f86670 */
[----:B------:R-:W-:-:S11]  /*25700*/  MOV R2, RZ ;  /* 0x000000ff00027202 */ /* 0x000fd60000000f00 */
[----:B------:R-:W-:Y:S05]  /*25710*/  @P4 BRA `(.L_x_4418) ;  /* 0x00000000000c4947 */ /* 0x000fea0003800000 */
[----:B------:R-:W0:Y:S02]  /*25720*/  LDC.64 R2, c[0x0][0xc80] ;  /* 0x00032000ff027b82 */ /* 0x000e240000000a00 */
[----:B0-----:R-:W-:-:S06]  /*25730*/  IMAD.WIDE R2, R5, 0x4, R2 ;  /* 0x0000000405027825 */ /* 0x001fcc00078e0202 */
[----:B------:R0:W5:Y:S02]  /*25740*/  LDG.E R2, desc[UR60][R2.64] ;  /* 0x0000003c02027981 */ /* 0x000164000c1e1900 */
.L_x_4418:
[----:B------:R-:W-:Y:S05]  /*25750*/  BSYNC B0 ;  /* 0x0000000000007941 */ /* 0x000fea0003800000 */
.L_x_4417:
[----:B------:R-:W-:-:S03]  /*25760*/  UMOV UR4, 0xffffffff ;  /* 0xffffffff00047882 */ /* 0x000fc60000000000 */
[----:B------:R-:W-:Y:S05]  /*25770*/  BRA.DIV UR4, `(.L_x_4419) ;  /* 0x0000002604f87947 */ /* 0x000fea000b800000 */
[----:B0-----:R-:W2:Y:S02]  /*25780*/  LDL R3, [R1+0x8] ;  /* 0x0000080001037983 */ /* 0x001ea40000100800 */
[----:B--2---:R-:W-:Y:S02]  /*25790*/  LOP3.LUT P4, RZ, R3, 0x1, RZ, 0xc0, !PT ;  /* 0x0000000103ff7812 */ /* 0x004fe4000788c0ff */
[----:B-----5:R-:W0:Y:S02]  /*257a0*/  SHFL.UP PT, R3, R2, 0x1, RZ ;  /* 0x0420000002037989 */ /* 0x020e2400000e00ff */
        /* <DEDUP_REMOVED lines=15> */
.L_x_4513:
[----:B------:R-:W-:Y:S02]  /*258a0*/  ULDC UR4, c[0x0][0xc38] ;  /* 0x00030e0000047ab9 */ /* 0x000fe40000000800 */
[----:B------:R-:W-:-:S05]  /*258b0*/  MOV R16, UR4 ;  /* 0x0000000400107c02 */ /* 0x000fca0008000f00 */
[----:B-1----:R-:W-:-:S04]  /*258c0*/  IMAD R6, R6, R16, RZ ;  /* 0x0000001006067224 */ /* 0x002fc800078e02ff */
[----:B------:R-:W-:-:S05]  /*258d0*/  IMAD.IADD R4, R6, 0x1, R4 ;  /* 0x0000000106047824 */ /* 0x000fca00078e0204 */
[----:B------:R-:W-:-:S13]  /*258e0*/  ISETP.GT.AND P4, PT, R4, R0, PT ;  /* 0x000000000400720c */ /* 0x000fda0003f84270 */
[----:B------:R-:W-:Y:S05]  /*258f0*/  @!P4 BRA `(.L_x_4420) ;  /* 0xfffffffc0060c947 */ /* 0x000fea000383ffff */
.L_x_4415:
        /* <DEDUP_REMOVED lines=8> */
.L_x_4517:
[----:B------:R-:W-:Y:S02]  /*25980*/  ISETP.NE.AND P0, PT, R3, RZ, PT ;  /* 0x000000ff0300720c */ /* 0x000fe40003f05270 */
[----:B-1----:R-:W-:-:S11]  /*25990*/  MOV R2, RZ ;  /* 0x000000ff00027202 */ /* 0x002fd60000000f00 */
[----:B------:R-:W-:Y:S05]  /*259a0*/  @!P0 BRA `(.L_x_4422) ;  /* 0x0000000000108947 */ /* 0x000fea0003800000 */
[----:B------:R-:W-:Y:S01]  /*259b0*/  UMOV UR4, 0xffffffff ;  /* 0xffffffff00047882 */ /* 0x000fe20000000000 */
[----:B------:R-:W-:Y:S02]  /*259c0*/  VIADD R12, R4, 0xffffffff ;  /* 0xffffffff040c7836 */ /* 0x000fe40000000000 */
[----:B------:R-:W-:Y:S05]  /*259d0*/  BRA.DIV UR4, `(.L_x_4423) ;  /* 0x0000002a04887947 */ /* 0x000fea000b800000 */
[----:B------:R1:W3:Y:S02]  /*259e0*/  SHFL.IDX PT, R2, R5, R12, 0x1f ;  /* 0x00001f0c05027589 */ /* 0x0002e400000e0000 */
.L_x_4422:
[----:B012---:R-:W-:Y:S01]  /*259f0*/  IABS R5, R17 ;  /* 0x0000001100057213 */ /* 0x007fe20000000000 */
[----:B---3--:R-:W-:Y:S01]  /*25a00*/  IMAD R16, R2, R16, R6 ;  /* 0x0000001002107224 */ /* 0x008fe200078e0206 */
[----:B------:R-:W-:Y:S02]  /*25a10*/  IADD3 R19, R4, R19, RZ ;  /* 0x0000001304137210 */ /* 0x000fe40007ffe0ff */
[----:B------:R-:W0:Y:S01]  /*25a20*/  I2F.RP R2, R5 ;  /* 0x0000000500027306 */ /* 0x000e220000209400 */
[----:B------:R-:W-:-:S07]  /*25a30*/  IMAD.IADD R0, R0, 0x1, -R16 ;  /* 0x0000000100007824 */ /* 0x000fce00078e0a10 */
[----:B0-----:R-:W0:Y:S02]  /*25a40*/  MUFU.RCP R2, R2 ;  /* 0x0000000200027308 */ /* 0x001e240000001000 */
[----:B0-----:R-:W-:-:S06]  /*25a50*/  VIADD R2, R2, 0xffffffe ;  /* 0x0ffffffe02027836 */ /* 0x001fcc0000000000 */
[----:B------:R-:W0:Y:S02]  /*25a60*/  F2I.FTZ.U32.TRUNC.NTZ R3, R2 ;  /* 0x0000000200037305 */ /* 0x000e24000021f000 */
[----:B0-----:R-:W-:-:S05]  /*25a70*/  IADD3 R2, RZ, -R3, RZ ;  /* 0x80000003ff027210 */ /* 0x001fca0007ffe0ff */
[----:B------:R-:W-:Y:S02]  /*25a80*/  IMAD R6, R2, R5, RZ ;  /* 0x0000000502067224 */ /* 0x000fe400078e02ff */
[----:B------:R-:W-:-:S04]  /*25a90*/  IMAD.MOV.U32 R2, RZ, RZ, RZ ;  /* 0x000000ffff027224 */ /* 0x000fc800078e00ff */
[----:B------:R-:W-:Y:S01]  /*25aa0*/  IMAD.HI.U32 R2, R3, R6, R2 ;  /* 0x0000000603027227 */ /* 0x000fe200078e0002 */
[----:B------:R-:W-:Y:S02]  /*25ab0*/  IABS R6, R17 ;  /* 0x0000001100067213 */ /* 0x000fe40000000000 */
[----:B------:R-:W-:Y:S02]  /*25ac0*/  IABS R3, R0 ;  /* 0x0000000000037213 */ /* 0x000fe40000000000 */
[----:B------:R-:W-:-:S03]  /*25ad0*/  IADD3 R6, RZ, -R6, RZ ;  /* 0x80000006ff067210 */ /* 0x000fc60007ffe0ff */
        /* <DEDUP_REMOVED lines=12> */
[--C-:B------:R-:W-:Y:S02]  /*25ba0*/  IMAD.MOV R3, RZ, RZ, -R2.reuse ;  /* 0x000000ffff037224 */ /* 0x100fe400078e0a02 */
[----:B------:R-:W-:Y:S02]  /*25bb0*/  IMAD.MOV.U32 R18, RZ, RZ, R2 ;  /* 0x000000ffff127224 */ /* 0x000fe400078e0002 */
[----:B------:R-:W-:Y:S01]  /*25bc0*/  IMAD R17, R17, R3, R0 ;  /* 0x0000000311117224 */ /* 0x000fe200078e0200 */
[----:B------:R-:W-:Y:S06]  /*25bd0*/  BRA `(.L_x_4424) ;  /* 0x00000000001c7947 */ /* 0x000fec0003800000 */
.L_x_4416:
[----:B------:R-:W-:Y:S01]  /*25be0*/  UMOV UR4, URZ ;  /* 0x0000003f00047c82 */ /* 0x000fe20008000000 */
[----:B------:R-:W-:Y:S01]  /*25bf0*/  UMOV UR5, URZ ;  /* 0x0000003f00057c82 */ /* 0x000fe20008000000 */
[----:B------:R-:W-:Y:S01]  /*25c00*/  ULDC UR6, c[0x0][0xc3c] ;  /* 0x00030f0000067ab9 */ /* 0x000fe20000000800 */
[----:B------:R-:W-:Y:S01]  /*25c10*/  IMAD.MOV.U32 R16, RZ, RZ, R0 ;  /* 0x000000ffff107224 */ /* 0x000fe200078e0000 */
[----:B------:R-:W-:Y:S01]  /*25c20*/  MOV R17, UR4 ;  /* 0x0000000400117c02 */ /* 0x000fe20008000f00 */
[----:B------:R-:W-:Y:S02]  /*25c30*/  IMAD.U32 R18, RZ, RZ, UR5 ;  /* 0x00000005ff127e24 */ /* 0x000fe4000f8e00ff */
[----:B------:R-:W-:-:S07]  /*25c40*/  IMAD.U32 R19, RZ, RZ, UR6 ;  /* 0x00000006ff137e24 */ /* 0x000fce000f8e00ff */
.L_x_4424:
        /* <DEDUP_REMOVED lines=11> */
.L_x_4413:
[----:B------:R-:W-:Y:S02]  /*25d00*/  ULDC UR4, c[0x0][0xc3c] ;  /* 0x00030f0000047ab9 */ /* 0x000fe40000000800 */
[----:B---3--:R-:W-:-:S13]  /*25d10*/  ISETP.GE.AND P0, PT, R19, UR4, PT ;  /* 0x0000000413007c0c */ /* 0x008fda000bf06270 */
[----:B------:R-:W-:Y:S05]  /*25d20*/  @!P0 BRA `(.L_x_4425) ;  /* 0xffffff9000808947 */ /* 0x000fea000383ffff */
[----:B------:R-:W-:Y:S05]  /*25d30*/  BSYNC B8 ;  /* 0x0000000000087941 */ /* 0x000fea0003800000 */
.L_x_4275:
[----:B--2---:R-:W2:Y:S01]  /*25d40*/  LDL.LU R0, [R1+0x54] ;  /* 0x0000540001007983 */ /* 0x004ea20000300800 */
[----:B------:R-:W-:Y:S01]  /*25d50*/  BSSY B0, `(.L_x_4426) ;  /* 0x000000b000007945 */ /* 0x000fe20003800000 */
[----:B0-----:R-:W0:Y:S01]  /*25d60*/  S2R R5, SR_CgaCtaId ;  /* 0x0000000000057919 */ /* 0x001e220000008800 */
[----:B--2---:R-:W-:-:S04]  /*25d70*/  IADD3 R0, R0, 0x1, RZ ;  /* 0x0000000100007810 */ /* 0x004fc80007ffe0ff */
        /* <DEDUP_REMOVED lines=8> */
.L_x_4520:
[----:B------:R-:W-:Y:S05]  /*25e00*/  BSYNC B0 ;  /* 0x0000000000007941 */ /* 0x000fea0003800000 */
.L_x_4426:
[----:B------:R-:W-:-:S03]  /*25e10*/  UMOV UR4, 0xffffffff ;  /* 0xffffffff00047882 */ /* 0x000fc60000000000 */
[----:B------:R-:W-:Y:S05]  /*25e20*/  BRA.DIV UR4, `(.L_x_4428) ;  /* 0x0000002604b07947 */ /* 0x000fea000b800000 */
[----:B------:R-:W1:Y:S02]  /*25e30*/  S2R R2, SR_TID.X ;  /* 0x0000000000027919 */ /* 0x000e640000002100 */
[----:B-1----:R-:W-:-:S04]  /*25e40*/  SHF.R.U32.HI R2, RZ, 0x5, R2 ;  /* 0x00000005ff027819 */ /* 0x002fc80000011602 */
[----:B------:R-:W-:-:S05]  /*25e50*/  LOP3.LUT R2, R2, 0x3, RZ, 0xc0, !PT ;  /* 0x0000000302027812 */ /* 0x000fca00078ec0ff */
[----:B------:R1:W2:Y:S02]  /*25e60*/  SHFL.IDX PT, R14, R2, RZ, 0x1f ;  /* 0x00001fff020e7589 */ /* 0x0002a400000e0000 */
.L_x_4523:
[----:B--2---:R-:W-:-:S13]  /*25e70*/  ISETP.NE.AND P0, PT, R14, RZ, PT ;  /* 0x000000ff0e00720c */ /* 0x004fda0003f05270 */
[----:B------:R-:W-:Y:S05]  /*25e80*/  @P0 BRA `(.L_x_4060) ;  /* 0x00000000009c0947 */ /* 0x000fea0003800000 */
[----:B------:R-:W-:-:S03]  /*25e90*/  UMOV UR4, 0xffffffff ;  /* 0xffffffff00047882 */ /* 0x000fc60000000000 */
[----:B------:R-:W-:Y:S05]  /*25ea0*/  BRA.DIV UR4, `(.L_x_4429) ;  /* 0x0000002604c47947 */ /* 0x000fea000b800000 */
[----:B------:R-:W-:-:S13]  /*25eb0*/  ELECT P6, URZ, PT ;  /* 0x00000000003f782f */ /* 0x000fda00038c0000 */
.L_x_4526:
        /* <DEDUP_REMOVED lines=8> */
.L_x_4430:
        /* <DEDUP_REMOVED lines=10> */
[----:B------:R-:W-:Y:S02]  /*25fe0*/  LOP3.LUT R4, R7, R4, RZ, 0x3c, !PT ;  /* 0x0000000407047212 */ /* 0x000fe400078e3cff */
[----:B------:R-:W-:-:S02]  /*25ff0*/  LEA R7, R3, R2, 0x3 ;  /* 0x0000000203077211 */ /* 0x000fc400078e18ff */
[----:B------:R-:W-:Y:S01]  /*26000*/  SHF.L.U32 R2, R4, 0x1f, RZ ;  /* 0x0000001f04027819 */ /* 0x000fe200000006ff */
[----:B0-----:R-:W-:Y:S06]  /*26010*/  @!P0 BRA `(.L_x_4431) ;  /* 0x0000002400888947 */ /* 0x001fec0003800000 */
.L_x_4527:
[----:B------:R-:W1:Y:S02]  /*26020*/  SYNCS.PHASECHK.TRANS64.TRYWAIT P0, [R7+URZ], R2 ;  /* 0x00000002070075a7 */ /* 0x000e64000800017f */
[----:B-1----:R-:W-:Y:S05]  /*26030*/  @!P0 BRA `(.L_x_4432) ;  /* 0x0000002400948947 */ /* 0x002fea0003800000 */
.L_x_4528:
[----:B------:R-:W-:Y:S05]  /*26040*/  @!P2 BRA `(.L_x_4433) ;  /* 0x000000000004a947 */ /* 0x000fea0003800000 */
[----:B------:R-:W-:Y:S01]  /*26050*/  BPT.TRAP 0x1 ;  /* 0x000000040000795c */ /* 0x000fe20000300000 */
.L_x_4433:
[----:B------:R-:W2:Y:S01]  /*26060*/  LDL.LU R4, [R1+0xc] ;  /* 0x00000c0001047983 */ /* 0x000ea20000300800 */
[----:B------:R-:W-:-:S04]  /*26070*/  VIADD R0, R0, 0x36860 ;  /* 0x0003686000007836 */ /* 0x000fc80000000000 */
[----:B--2---:R-:W-:-:S04]  /*26080*/  IMAD R4, R4, 0x8, R0 ;  /* 0x0000000804047824 */ /* 0x004fc800078e0200 */
[----:B------:R-:W2:Y:S02]  /*26090*/  SYNCS.PHASECHK.TRANS64.TRYWAIT P0, [R4+URZ], R5 ;  /* 0x00000005040075a7 */ /* 0x000ea4000800017f */
[----:B--2---:R-:W-:Y:S05]  /*260a0*/  @!P0 BRA `(.L_x_4434) ;  /* 0x00000024008c8947 */ /* 0x004fea0003800000 */
.L_x_4529:
[----:B------:R-:W-:-:S07]  /*260b0*/  LEA R3, R3, R0, 0x3 ;  /* 0x0000000003037211 */ /* 0x000fce00078e18ff */
.L_x_4435:
[----:B---3--:R3:W4:Y:S02]  /*260c0*/  SYNCS.PHASECHK.TRANS64.TRYWAIT P0, [R3+URZ], R2 ;  /* 0x00000002030075a7 */ /* 0x008724000800017f */
[----:B----4-:R-:W-:Y:S05]  /*260d0*/  @!P0 NANOSLEEP.SYNCS 0x989680 ;  /* 0x009896800000895d */ /* 0x010fea0003900000 */
[----:B------:R-:W4:Y:S02]  /*260e0*/  @!P0 SYNCS.PHASECHK.TRANS64 P0, [R3+URZ], R2 ;  /* 0x00000002030085a7 */ /* 0x000f24000800007f */
[----:B----4-:R-:W-:Y:S05]  /*260f0*/  @!P0 BRA `(.L_x_4435) ;  /* 0xfffffffc00f08947 */ /* 0x010fea000383ffff */
.L_x_4060:
[----:B------:R-:W-:Y:S05]  /*26100*/  BSYNC B9 ;  /* 0x0000000000097941 */ /* 0x000fea0003800000 */
.L_x_4057:
[----:B------:R-:W-:Y:S05]  /*26110*/  EXIT ;  /* 0x000000000000794d */ /* 0x000fea0003800000 */
.L_x_4078:
[----:B0-----:R0:W1:Y:S02]  /*26120*/  SYNCS.PHASECHK.TRANS64.TRYWAIT P5, [R43+URZ+0x36890], R100 ;  /* 0x036890642b0075a7 */ /* 0x00106400080a017f */
[----:B-1----:R-:W-:Y:S05]  /*26130*/  @!P5 NANOSLEEP.SYNCS 0x989680 ;  /* 0x009896800000d95d */ /* 0x002fea0003900000 */
[----:B------:R-:W1:Y:S02]  /*26140*/  @!P5 SYNCS.PHASECHK.TRANS64 P5, [R43+URZ+0x36890], R100 ;  /* 0x036890642b00d5a7 */ /* 0x000e6400080a007f */
[----:B-1----:R-:W-:Y:S05]  /*26150*/  @!P5 BRA `(.L_x_4078) ;  /* 0xfffffffc00f0d947 */ /* 0x002fea000383ffff */
[----:B------:R-:W-:Y:S05]  /*26160*/  BRA `(.L_x_4436) ;  /* 0xfffffdd400f07947 */ /* 0x000fea000383ffff */
.L_x_4132:
[----:B-1----:R1:W3:Y:S02]  /*26170*/  SYNCS.PHASECHK.TRANS64.TRYWAIT P5, [R43+URZ+0x36890], R100 ;  /* 0x036890642b0075a7 */ /* 0x0022e400080a017f */
[----:B---3--:R-:W-:Y:S05]  /*26180*/  @!P5 NANOSLEEP.SYNCS 0x989680 ;  /* 0x009896800000d95d */ /* 0x008fea0003900000 */
[----:B------:R-:W3:Y:S02]  /*26190*/  @!P5 SYNCS.PHASECHK.TRANS64 P5, [R43+URZ+0x36890], R100 ;  /* 0x036890642b00d5a7 */ /* 0x000ee400080a007f */
[----:B---3--:R-:W-:Y:S05]  /*261a0*/  @!P5 BRA `(.L_x_4132) ;  /* 0xfffffffc00f0d947 */ /* 0x008fea000383ffff */
[----:B------:R-:W-:Y:S05]  /*261b0*/  BRA `(.L_x_4437) ;  /* 0xfffffe0800c07947 */ /* 0x000fea000383ffff */
.L_x_4157:
[----:B-1----:R1:W2:Y:S02]  /*261c0*/  SYNCS.PHASECHK.TRANS64.TRYWAIT P3, [R43+URZ+0x36890], R100 ;  /* 0x036890642b0075a7 */ /* 0x0022a4000806017f */
[----:B--2---:R-:W-:Y:S05]  /*261d0*/  @!P3 NANOSLEEP.SYNCS 0x989680 ;  /* 0x009896800000b95d */ /* 0x004fea0003900000 */
[----:B------:R-:W2:Y:S02]  /*261e0*/  @!P3 SYNCS.PHASECHK.TRANS64 P3, [R43+URZ+0x36890], R100 ;  /* 0x036890642b00b5a7 */ /* 0x000ea4000806007f */
[----:B--2---:R-:W-:Y:S05]  /*261f0*/  @!P3 BRA `(.L_x_4157) ;  /* 0xfffffffc00f0b947 */ /* 0x004fea000383ffff */
[----:B------:R-:W-:Y:S05]  /*26200*/  BRA `(.L_x_4438) ;  /* 0xfffffe3800e87947 */ /* 0x000fea000383ffff */
.L_x_4163:
[----:B0-----:R0:W1:Y:S02]  /*26210*/  SYNCS.PHASECHK.TRANS64.TRYWAIT P2, [R43+URZ+0x368b0], R100 ;  /* 0x0368b0642b0075a7 */ /* 0x001064000804017f */
[----:B-1----:R-:W-:Y:S05]  /*26220*/  @!P2 NANOSLEEP.SYNCS 0x989680 ;  /* 0x009896800000a95d */ /* 0x002fea0003900000 */
[----:B------:R-:W1:Y:S02]  /*26230*/  @!P2 SYNCS.PHASECHK.TRANS64 P2, [R43+URZ+0x368b0], R100 ;  /* 0x0368b0642b00a5a7 */ /* 0x000e64000804007f */
[----:B-1----:R-:W-:Y:S05]  /*26240*/  @!P2 BRA `(.L_x_4163) ;  /* 0xfffffffc00f0a947 */ /* 0x002fea000383ffff */
[----:B------:R-:W-:Y:S05]  /*26250*/  BRA `(.L_x_4439) ;  /* 0xfffffe4000007947 */ /* 0x000fea000383ffff */
.L_x_4181:
        /* <DEDUP_REMOVED lines=8> */
.L_x_4441:
[----:B------:R-:W-:Y:S05]  /*262e0*/  BSYNC B1 ;  /* 0x0000000000017941 */ /* 0x000fea0003800000 */
.L_x_4440:
[----:B------:R-:W-:Y:S01]  /*262f0*/  MOV R13, R24 ;  /* 0x00000018000d7202 */ /* 0x000fe20000000f00 */
[----:B------:R-:W-:Y:S01]  /*26300*/  IMAD.MOV.U32 R12, RZ, RZ, RZ ;  /* 0x000000ffff0c7224 */ /* 0x000fe200078e00ff */
[----:B------:R-:W-:Y:S01]  /*26310*/  MOV R15, 0xffffffff ;  /* 0xffffffff000f7802 */ /* 0x000fe20000000f00 */
[----:B------:R-:W-:Y:S02]  /*26320*/  IMAD.MOV.U32 R11, RZ, RZ, 0x1c1f ;  /* 0x00001c1fff0b7424 */ /* 0x000fe400078e00ff */
[----:B------:R-:W-:-:S07]  /*26330*/  IMAD.MOV.U32 R0, RZ, RZ, R14 ;  /* 0x000000ffff007224 */ /* 0x000fce00078e000e */
[----:B------:R-:W-:Y:S05]  /*26340*/  WARPSYNC.COLLECTIVE R15, `(.L_x_4442) ;  /* 0x000000000f087348 */ /* 0x000fea0003c00000 */
[----:B------:R0:W1:Y:S02]  /*26350*/  SHFL.IDX P6, R14, R13, R12, R11 ;  /* 0x0000000c0d0e7389 */ /* 0x00006400000c000b */
[----:B01----:R-:W-:Y:S01]  /*26360*/  ENDCOLLECTIVE ;  /* 0x000000000000791b */ /* 0x003fe20003800000 */
.L_x_4442:
[----:B------:R-:W-:Y:S02]  /*26370*/  IMAD.MOV.U32 R13, RZ, RZ, R27 ;  /* 0x000000ffff0d7224 */ /* 0x000fe400078e001b */
[----:B------:R-:W-:-:S07]  /*26380*/  IMAD.MOV.U32 R3, RZ, RZ, R14 ;  /* 0x000000ffff037224 */ /* 0x000fce00078e000e */
[----:B------:R-:W-:Y:S05]  /*26390*/  WARPSYNC.COLLECTIVE R15, `(.L_x_4443) ;  /* 0x000000000f087348 */ /* 0x000fea0003c00000 */
[----:B------:R0:W1:Y:S02]  /*263a0*/  SHFL.IDX P6, R14, R13, R12, R11 ;  /* 0x0000000c0d0e7389 */ /* 0x00006400000c000b */
[----:B01----:R-:W-:Y:S01]  /*263b0*/  ENDCOLLECTIVE ;  /* 0x000000000000791b */ /* 0x003fe20003800000 */
.L_x_4443:
[----:B------:R-:W-:Y:S01]  /*263c0*/  IMAD.MOV.U32 R13, RZ, RZ, R26 ;  /* 0x000000ffff0d7224 */ /* 0x000fe200078e001a */
[----:B------:R-:W-:-:S07]  /*263d0*/  MOV R4, R14 ;  /* 0x0000000e00047202 */ /* 0x000fce0000000f00 */
[----:B------:R-:W-:Y:S05]  /*263e0*/  WARPSYNC.COLLECTIVE R15, `(.L_x_4444) ;  /* 0x000000000f087348 */ /* 0x000fea0003c00000 */
[----:B------:R0:W1:Y:S02]  /*263f0*/  SHFL.IDX P6, R14, R13, R12, R11 ;  /* 0x0000000c0d0e7389 */ /* 0x00006400000c000b */
[----:B01----:R-:W-:Y:S01]  /*26400*/  ENDCOLLECTIVE ;  /* 0x000000000000791b */ /* 0x003fe20003800000 */
.L_x_4444:
[----:B------:R-:W-:Y:S05]  /*26410*/  BRA `(.L_x_4445) ;  /* 0xfffffe4c00947947 */ /* 0x000fea000383ffff */
.L_x_4185:
[----:B0-----:R0:W1:Y:S02]  /*26420*/  SYNCS.PHASECHK.TRANS64.TRYWAIT P0, [R16+URZ+0x36800], R7 ;  /* 0x03680007100075a7 */ /* 0x001064000800017f */
[----:B-1----:R-:W-:Y:S05]  /*26430*/  @!P0 NANOSLEEP.SYNCS 0x989680 ;  /* 0x009896800000895d */ /* 0x002fea0003900000 */
[----:B------:R-:W1:Y:S02]  /*26440*/  @!P0 SYNCS.PHASECHK.TRANS64 P0, [R16+URZ+0x36800], R7 ;  /* 0x03680007100085a7 */ /* 0x000e64000800007f */
[----:B-1----:R-:W-:Y:S05]  /*26450*/  @!P0 BRA `(.L_x_4185) ;  /* 0xfffffffc00f08947 */ /* 0x002fea000383ffff */
[----:B------:R-:W-:Y:S05]  /*26460*/  BRA `(.L_x_4446) ;  /* 0xfffffe5800307947 */ /* 0x000fea000383ffff */
.L_x_4209:
        /* <DEDUP_REMOVED lines=8> */
.L_x_4448:
[----:B------:R-:W-:Y:S05]  /*264f0*/  BSYNC B1 ;  /* 0x0000000000017941 */ /* 0x000fea0003800000 */
.L_x_4447:
[----:B------:R-:W-:Y:S01]  /*26500*/  IMAD.MOV.U32 R13, RZ, RZ, R24 ;  /* 0x000000ffff0d7224 */ /* 0x000fe200078e0018 */
[----:B------:R-:W-:Y:S01]  /*26510*/  MOV R11, 0x1c1f ;  /* 0x00001c1f000b7802 */ /* 0x000fe20000000f00 */
[----:B------:R-:W-:Y:S01]  /*26520*/  IMAD.MOV.U32 R12, RZ, RZ, RZ ;  /* 0x000000ffff0c7224 */ /* 0x000fe200078e00ff */
[----:B------:R-:W-:Y:S01]  /*26530*/  MOV R3, R14 ;  /* 0x0000000e00037202 */ /* 0x000fe20000000f00 */
[----:B------:R-:W-:-:S04]  /*26540*/  IMAD.MOV.U32 R15, RZ, RZ, -0x1 ;  /* 0xffffffffff0f7424 */ /* 0x000fc800078e00ff */
[----:B------:R-:W-:-:S07]  /*26550*/  IMAD.MOV.U32 R41, RZ, RZ, R3 ;  /* 0x000000ffff297224 */ /* 0x000fce00078e0003 */
[----:B------:R-:W-:Y:S05]  /*26560*/  WARPSYNC.COLLECTIVE R15, `(.L_x_4449) ;  /* 0x000000000f087348 */ /* 0x000fea0003c00000 */
[----:B------:R0:W1:Y:S02]  /*26570*/  SHFL.IDX P6, R14, R13, R12, R11 ;  /* 0x0000000c0d0e7389 */ /* 0x00006400000c000b */
[----:B01----:R-:W-:Y:S01]  /*26580*/  ENDCOLLECTIVE ;  /* 0x000000000000791b */ /* 0x003fe20003800000 */
.L_x_4449:
[----:B------:R-:W-:Y:S01]  /*26590*/  MOV R13, R27 ;  /* 0x0000001b000d7202 */ /* 0x000fe20000000f00 */
[----:B------:R-:W-:-:S07]  /*265a0*/  IMAD.MOV.U32 R0, RZ, RZ, R14 ;  /* 0x000000ffff007224 */ /* 0x000fce00078e000e */
[----:B------:R-:W-:Y:S05]  /*265b0*/  WARPSYNC.COLLECTIVE R15, `(.L_x_4450) ;  /* 0x000000000f087348 */ /* 0x000fea0003c00000 */
[----:B------:R0:W1:Y:S02]  /*265c0*/  SHFL.IDX P6, R14, R13, R12, R11 ;  /* 0x0000000c0d0e7389 */ /* 0x00006400000c000b */
[----:B01----:R-:W-:Y:S01]  /*265d0*/  ENDCOLLECTIVE ;  /* 0x000000000000791b */ /* 0x003fe20003800000 */
.L_x_4450:
[----:B------:R-:W-:Y:S01]  /*265e0*/  MOV R40, R0 ;  /* 0x0000000000287202 */ /* 0x000fe20000000f00 */
[----:B------:R-:W-:Y:S02]  /*265f0*/  IMAD.MOV.U32 R13, RZ, RZ, R26 ;  /* 0x000000ffff0d7224 */ /* 0x000fe400078e001a */
[----:B------:R-:W-:-:S07]  /*26600*/  IMAD.MOV.U32 R5, RZ, RZ, R14 ;  /* 0x000000ffff057224 */ /* 0x000fce00078e000e */
[----:B------:R-:W-:Y:S05]  /*26610*/  WARPSYNC.COLLECTIVE R15, `(.L_x_4451) ;  /* 0x000000000f087348 */ /* 0x000fea0003c00000 */
[----:B------:R0:W1:Y:S02]  /*26620*/  SHFL.IDX P6, R14, R13, R12, R11 ;  /* 0x0000000c0d0e7389 */ /* 0x00006400000c000b */
[----:B01----:R-:W-:Y:S01]  /*26630*/  ENDCOLLECTIVE ;  /* 0x000000000000791b */ /* 0x003fe20003800000 */
.L_x_4451:
[----:B------:R-:W-:Y:S05]  /*26640*/  BRA `(.L_x_4452) ;  /* 0xfffffe7400d07947 */ /* 0x000fea000383ffff */
.L_x_4213:
[----:B0-----:R0:W1:Y:S02]  /*26650*/  SYNCS.PHASECHK.TRANS64.TRYWAIT P0, [R16+URZ+0x36800], R5 ;  /* 0x03680005100075a7 */ /* 0x001064000800017f */
[----:B-1----:R-:W-:Y:S05]  /*26660*/  @!P0 NANOSLEEP.SYNCS 0x989680 ;  /* 0x009896800000895d */ /* 0x002fea0003900000 */
[----:B------:R-:W1:Y:S02]  /*26670*/  @!P0 SYNCS.PHASECHK.TRANS64 P0, [R16+URZ+0x36800], R5 ;  /* 0x03680005100085a7 */ /* 0x000e64000800007f */
[----:B-1----:R-:W-:Y:S05]  /*26680*/  @!P0 BRA `(.L_x_4213) ;  /* 0xfffffffc00f08947 */ /* 0x002fea000383ffff */
[----:B------:R-:W-:Y:S05]  /*26690*/  BRA `(.L_x_4453) ;  /* 0xfffffe7c00d07947 */ /* 0x000fea000383ffff */
.L_x_4227:
[----:B-1----:R1:W2:Y:S02]  /*266a0*/  SYNCS.PHASECHK.TRANS64.TRYWAIT P2, [R6+URZ+0x36830], R3 ;  /* 0x03683003060075a7 */ /* 0x0022a4000804017f */
[----:B--2---:R-:W-:Y:S05]  /*266b0*/  @!P2 NANOSLEEP.SYNCS 0x989680 ;  /* 0x009896800000a95d */ /* 0x004fea0003900000 */
[----:B------:R-:W2:Y:S02]  /*266c0*/  @!P2 SYNCS.PHASECHK.TRANS64 P2, [R6+URZ+0x36830], R3 ;  /* 0x036830030600a5a7 */ /* 0x000ea4000804007f */
[----:B--2---:R-:W-:Y:S05]  /*266d0*/  @!P2 BRA `(.L_x_4227) ;  /* 0xfffffffc00f0a947 */ /* 0x004fea000383ffff */
[----:B------:R-:W-:Y:S05]  /*266e0*/  BRA `(.L_x_4226) ;  /* 0xfffffea000e47947 */ /* 0x000fea000383ffff */
.L_x_4234:
[----:B-1----:R1:W2:Y:S02]  /*266f0*/  SYNCS.PHASECHK.TRANS64.TRYWAIT P2, [R11+URZ+0x36830], R4 ;  /* 0x036830040b0075a7 */ /* 0x0022a4000804017f */
[----:B--2---:R-:W-:Y:S05]  /*26700*/  @!P2 NANOSLEEP.SYNCS 0x989680 ;  /* 0x009896800000a95d */ /* 0x004fea0003900000 */
[----:B------:R-:W2:Y:S02]  /*26710*/  @!P2 SYNCS.PHASECHK.TRANS64 P2, [R11+URZ+0x36830], R4 ;  /* 0x036830040b00a5a7 */ /* 0x000ea4000804007f */
[----:B--2---:R-:W-:Y:S05]  /*26720*/  @!P2 BRA `(.L_x_4234) ;  /* 0xfffffffc00f0a947 */ /* 0x004fea000383ffff */
[----:B------:R-:W-:Y:S05]  /*26730*/  BRA `(.L_x_4233) ;  /* 0xfffffef400cc7947 */ /* 0x000fea000383ffff */
.L_x_4239:
[----:B-1----:R1:W2:Y:S02]  /*26740*/  SYNCS.PHASECHK.TRANS64.TRYWAIT P2, [R9+URZ+0x36850], R0 ;  /* 0x03685000090075a7 */ /* 0x0022a4000804017f */
[----:B--2---:R-:W-:Y:S05]  /*26750*/  @!P2 NANOSLEEP.SYNCS 0x989680 ;  /* 0x009896800000a95d */ /* 0x004fea0003900000 */
[----:B------:R-:W2:Y:S02]  /*26760*/  @!P2 SYNCS.PHASECHK.TRANS64 P2, [R9+URZ+0x36850], R0 ;  /* 0x036850000900a5a7 */ /* 0x000ea4000804007f */
[----:B--2---:R-:W-:Y:S05]  /*26770*/  @!P2 BRA `(.L_x_4239) ;  /* 0xfffffffc00f0a947 */ /* 0x004fea000383ffff */
[----:B------:R-:W-:Y:S05]  /*26780*/  BRA `(.L_x_4238) ;  /* 0xffffff2c00687947 */ /* 0x000fea000383ffff */
.L_x_4245:
[----:B-1----:R1:W2:Y:S02]  /*26790*/  SYNCS.PHASECHK.TRANS64.TRYWAIT P0, [R6+URZ+0x36850], R3 ;  /* 0x03685003060075a7 */ /* 0x0022a4000800017f */
[----:B--2---:R-:W-:Y:S05]  /*267a0*/  @!P0 NANOSLEEP.SYNCS 0x989680 ;  /* 0x009896800000895d */ /* 0x004fea0003900000 */
[----:B------:R-:W2:Y:S02]  /*267b0*/  @!P0 SYNCS.PHASECHK.TRANS64 P0, [R6+URZ+0x36850], R3 ;  /* 0x03685003060085a7 */ /* 0x000ea4000800007f */
[----:B--2---:R-:W-:Y:S05]  /*267c0*/  @!P0 BRA `(.L_x_4245) ;  /* 0xfffffffc00f08947 */ /* 0x004fea000383ffff */
[----:B------:R-:W-:Y:S05]  /*267d0*/  BRA `(.L_x_4244) ;  /* 0xffffff4800607947 */ /* 0x000fea000383ffff */
.L_x_4281:
        /* <DEDUP_REMOVED lines=11> */
.L_x_4455:
[----:B------:R-:W-:Y:S05]  /*26890*/  BSYNC B1 ;  /* 0x0000000000017941 */ /* 0x000fea0003800000 */
.L_x_4454:
[----:B------:R-:W-:Y:S05]  /*268a0*/  BRA `(.L_x_4456) ;  /* 0xffffff8c00747947 */ /* 0x000fea000383ffff */
.L_x_4283:
[----:B------:R-:W-:Y:S01]  /*268b0*/  BSSY B1, `(.L_x_4457) ;  /* 0x0000006000017945 */ /* 0x000fe20003800000 */
[----:B------:R-:W-:-:S07]  /*268c0*/  MOV R15, 0xffffffff ;  /* 0xffffffff000f7802 */ /* 0x000fce0000000f00 */
[----:B0-----:R-:W-:Y:S05]  /*268d0*/  WARPSYNC.COLLECTIVE R15, `(.L_x_4458) ;  /* 0x000000000f0c7348 */ /* 0x001fea0003c00000 */
[----:B------:R-:W-:Y:S02]  /*268e0*/  ELECT P6, UR62, PT ;  /* 0x00000000003e782f */ /* 0x000fe400038c0000 */
[----:B------:R-:W-:Y:S01]  /*268f0*/  MOV R14, UR62 ;  /* 0x0000003e000e7c02 */ /* 0x000fe20008000f00 */
[----:B0-----:R-:W-:Y:S10]  /*26900*/  ENDCOLLECTIVE ;  /* 0x000000000000791b */ /* 0x001ff40003800000 */
.L_x_4458:
[----:B------:R-:W-:Y:S05]  /*26910*/  BSYNC B1 ;  /* 0x0000000000017941 */ /* 0x000fea0003800000 */
.L_x_4457:
[----:B------:R-:W-:Y:S01]  /*26920*/  PLOP3.LUT P2, PT, P6, PT, PT, 0x80, 0x0 ;  /* 0x000000000000781c */ /* 0x000fe2000374f070 */
[----:B------:R-:W-:-:S12]  /*26930*/  BRA `(.L_x_4282) ;  /* 0xffffff8c00687947 */ /* 0x000fd8000383ffff */
.L_x_4285:
[----:B0-----:R-:W2:Y:S02]  /*26940*/  LDL R3, [R1+0x4] ;  /* 0x0000040001037983 */ /* 0x001ea40000100800 */
[----:B--2---:R0:W1:Y:S02]  /*26950*/  SYNCS.PHASECHK.TRANS64.TRYWAIT P0, [R3+URZ+0x36820], R2 ;  /* 0x03682002030075a7 */ /* 0x004064000800017f */
[----:B-1----:R-:W-:Y:S05]  /*26960*/  @!P0 NANOSLEEP.SYNCS 0x989680 ;  /* 0x009896800000895d */ /* 0x002fea0003900000 */
[----:B------:R-:W1:Y:S02]  /*26970*/  @!P0 SYNCS.PHASECHK.TRANS64 P0, [R3+URZ+0x36820], R2 ;  /* 0x03682002030085a7 */ /* 0x000e64000800007f */
[----:B-1----:R-:W-:Y:S05]  /*26980*/  @!P0 BRA `(.L_x_4285) ;  /* 0xfffffffc00ec8947 */ /* 0x002fea000383ffff */
[----:B------:R-:W-:Y:S05]  /*26990*/  BRA `(.L_x_4459) ;  /* 0xffffff8c00787947 */ /* 0x000fea000383ffff */
.L_x_4289:
[----:B0-----:R0:W1:Y:S02]  /*269a0*/  SYNCS.PHASECHK.TRANS64.TRYWAIT P0, [R5+URZ+0x368a0], R8 ;  /* 0x0368a008050075a7 */ /* 0x001064000800017f */
[----:B-1----:R-:W-:Y:S05]  /*269b0*/  @!P0 NANOSLEEP.SYNCS 0x989680 ;  /* 0x009896800000895d */ /* 0x002fea0003900000 */
[----:B------:R-:W1:Y:S02]  /*269c0*/  @!P0 SYNCS.PHASECHK.TRANS64 P0, [R5+URZ+0x368a0], R8 ;  /* 0x0368a008050085a7 */ /* 0x000e64000800007f */
[----:B-1----:R-:W-:Y:S05]  /*269d0*/  @!P0 BRA `(.L_x_4289) ;  /* 0xfffffffc00f08947 */ /* 0x002fea000383ffff */
[----:B------:R-:W-:Y:S05]  /*269e0*/  BRA `(.L_x_4460) ;  /* 0xffffff8c009c7947 */ /* 0x000fea000383ffff */
.L_x_4296:
[----:B-1----:R1:W2:Y:S02]  /*269f0*/  SYNCS.PHASECHK.TRANS64.TRYWAIT P0, [R5+URZ+0x368c0], R8 ;  /* 0x0368c008050075a7 */ /* 0x0022a4000800017f */
[----:B--2---:R-:W-:Y:S05]  /*26a00*/  @!P0 NANOSLEEP.SYNCS 0x989680 ;  /* 0x009896800000895d */ /* 0x004fea0003900000 */
[----:B------:R-:W2:Y:S02]  /*26a10*/  @!P0 SYNCS.PHASECHK.TRANS64 P0, [R5+URZ+0x368c0], R8 ;  /* 0x0368c008050085a7 */ /* 0x000ea4000800007f */
[----:B--2---:R-:W-:Y:S05]  /*26a20*/  @!P0 BRA `(.L_x_4296) ;  /* 0xfffffffc00f08947 */ /* 0x004fea000383ffff */
[----:B------:R-:W-:Y:S05]  /*26a30*/  BRA `(.L_x_4461) ;  /* 0xffffff90009c7947 */ /* 0x000fea000383ffff */
.L_x_4305:
[----:B0-----:R0:W1:Y:S02]  /*26a40*/  SYNCS.PHASECHK.TRANS64.TRYWAIT P0, [R6+URZ+0x368a0], R5 ;  /* 0x0368a005060075a7 */ /* 0x001064000800017f */
[----:B-1----:R-:W-:Y:S05]  /*26a50*/  @!P0 NANOSLEEP.SYNCS 0x989680 ;  /* 0x009896800000895d */ /* 0x002fea0003900000 */
[----:B------:R-:W1:Y:S02]  /*26a60*/  @!P0 SYNCS.PHASECHK.TRANS64 P0, [R6+URZ+0x368a0], R5 ;  /* 0x0368a005060085a7 */ /* 0x000e64000800007f */
[----:B-1----:R-:W-:Y:S05]  /*26a70*/  @!P0 BRA `(.L_x_4305) ;  /* 0xfffffffc00f08947 */ /* 0x002fea000383ffff */
[----:B------:R-:W-:Y:S05]  /*26a80*/  BRA `(.L_x_4462) ;  /* 0xffffff9400e87947 */ /* 0x000fea000383ffff */
.L_x_4312:
[----:B-1----:R1:W2:Y:S02]  /*26a90*/  SYNCS.PHASECHK.TRANS64.TRYWAIT P0, [R6+URZ+0x368c0], R5 ;  /* 0x0368c005060075a7 */ /* 0x0022a4000800017f */
[----:B--2---:R-:W-:Y:S05]  /*26aa0*/  @!P0 NANOSLEEP.SYNCS 0x989680 ;  /* 0x009896800000895d */ /* 0x004fea0003900000 */
[----:B------:R-:W2:Y:S02]  /*26ab0*/  @!P0 SYNCS.PHASECHK.TRANS64 P0, [R6+URZ+0x368c0], R5 ;  /* 0x0368c005060085a7 */ /* 0x000ea4000800007f */
[----:B--2---:R-:W-:Y:S05]  /*26ac0*/  @!P0 BRA `(.L_x_4312) ;  /* 0xfffffffc00f08947 */ /* 0x004fea000383ffff */
[----:B------:R-:W-:Y:S05]  /*26ad0*/  BRA `(.L_x_4463) ;  /* 0xffffff9800e47947 */ /* 0x000fea000383ffff */
.L_x_4327:
        /* <DEDUP_REMOVED lines=11> */
.L_x_4465:
[----:B------:R-:W-:Y:S05]  /*26b90*/  BSYNC B0 ;  /* 0x0000000000007941 */ /* 0x000fea0003800000 */
.L_x_4464:
[----:B------:R-:W-:Y:S05]  /*26ba0*/  BRA `(.L_x_4466) ;  /* 0xffffffa4008c7947 */ /* 0x000fea000383ffff */
.L_x_4329:
[----:B------:R-:W-:Y:S01]  /*26bb0*/  BSSY B0, `(.L_x_4467) ;  /* 0x0000006000007945 */ /* 0x000fe20003800000 */
[----:B------:R-:W-:-:S07]  /*26bc0*/  IMAD.MOV.U32 R15, RZ, RZ, -0x1 ;  /* 0xffffffffff0f7424 */ /* 0x000fce00078e00ff */
[----:B0-----:R-:W-:Y:S05]  /*26bd0*/  WARPSYNC.COLLECTIVE R15, `(.L_x_4468) ;  /* 0x000000000f0c7348 */ /* 0x001fea0003c00000 */
[----:B------:R-:W-:Y:S02]  /*26be0*/  ELECT P6, UR62, PT ;  /* 0x00000000003e782f */ /* 0x000fe400038c0000 */
[----:B------:R-:W-:Y:S01]  /*26bf0*/  MOV R14, UR62 ;  /* 0x0000003e000e7c02 */ /* 0x000fe20008000f00 */
[----:B0-----:R-:W-:Y:S10]  /*26c00*/  ENDCOLLECTIVE ;  /* 0x000000000000791b */ /* 0x001ff40003800000 */
.L_x_4468:
[----:B------:R-:W-:Y:S05]  /*26c10*/  BSYNC B0 ;  /* 0x0000000000007941 */ /* 0x000fea0003800000 */
.L_x_4467:
[----:B------:R-:W-:Y:S05]  /*26c20*/  BRA `(.L_x_4469) ;  /* 0xffffffa400987947 */ /* 0x000fea000383ffff */
.L_x_4331:
[----:B0-----:R0:W1:Y:S02]  /*26c30*/  SYNCS.PHASECHK.TRANS64.TRYWAIT P0, [R0+URZ+0x36840], R2 ;  /* 0x03684002000075a7 */ /* 0x001064000800017f */
[----:B-1----:R-:W-:Y:S05]  /*26c40*/  @!P0 NANOSLEEP.SYNCS 0x989680 ;  /* 0x009896800000895d */ /* 0x002fea0003900000 */
[----:B------:R-:W1:Y:S02]  /*26c50*/  @!P0 SYNCS.PHASECHK.TRANS64 P0, [R0+URZ+0x36840], R2 ;  /* 0x03684002000085a7 */ /* 0x000e64000800007f */
[----:B-1----:R-:W-:Y:S05]  /*26c60*/  @!P0 BRA `(.L_x_4331) ;  /* 0xfffffffc00f08947 */ /* 0x002fea000383ffff */
[----:B------:R-:W-:Y:S05]  /*26c70*/  BRA `(.L_x_4470) ;  /* 0xffffffa800047947 */ /* 0x000fea000383ffff */
.L_x_4335:
        /* <DEDUP_REMOVED lines=8> */
.L_x_4471:
[----:B------:R-:W-:Y:S02]  /*26d00*/  IMAD.MOV.U32 R13, RZ, RZ, R4 ;  /* 0x000000ffff0d7224 */ /* 0x000fe400078e0004 */
[----:B------:R-:W-:-:S07]  /*26d10*/  IMAD.MOV.U32 R6, RZ, RZ, R14 ;  /* 0x000000ffff067224 */ /* 0x000fce00078e000e */
[----:B------:R-:W-:Y:S05]  /*26d20*/  WARPSYNC.COLLECTIVE R15, `(.L_x_4472) ;  /* 0x000000000f087348 */ /* 0x000fea0003c00000 */
[----:B------:R0:W1:Y:S02]  /*26d30*/  SHFL.IDX P6, R14, R13, R12, R11 ;  /* 0x0000000c0d0e7389 */ /* 0x00006400000c000b */
[----:B01----:R-:W-:Y:S01]  /*26d40*/  ENDCOLLECTIVE ;  /* 0x000000000000791b */ /* 0x003fe20003800000 */
.L_x_4472:
[----:B------:R-:W-:Y:S02]  /*26d50*/  IMAD.IADD R0, R10, 0x1, R17 ;  /* 0x000000010a007824 */ /* 0x000fe400078e0211 */
[----:B------:R-:W-:Y:S02]  /*26d60*/  IMAD R2, R9, R7, RZ ;  /* 0x0000000709027224 */ /* 0x000fe400078e02ff */
[----:B------:R0:W5:Y:S01]  /*26d70*/  LDL R9, [R1+0x30] ;  /* 0x0000300001097983 */ /* 0x0001620000100800 */
[----:B------:R-:W-:Y:S01]  /*26d80*/  MOV R7, R14 ;  /* 0x0000000e00077202 */ /* 0x000fe20000000f00 */
[----:B------:R-:W-:Y:S01]  /*26d90*/  IMAD.MOV.U32 R13, RZ, RZ, R3 ;  /* 0x000000ffff0d7224 */ /* 0x000fe200078e0003 */
[C---:B------:R-:W-:Y:S01]  /*26da0*/  ISETP.GE.AND P2, PT, R0.reuse, R2, PT ;  /* 0x000000020000720c */ /* 0x040fe20003f46270 */
[----:B------:R-:W-:Y:S01]  /*26db0*/  IMAD.MOV.U32 R12, RZ, RZ, 0x1 ;  /* 0x00000001ff0c7424 */ /* 0x000fe200078e00ff */
[----:B------:R-:W-:-:S11]  /*26dc0*/  IADD3 R5, R0, 0x10, RZ ;  /* 0x0000001000057810 */ /* 0x000fd60007ffe0ff */
[----:B0----5:R-:W-:Y:S05]  /*26dd0*/  WARPSYNC.COLLECTIVE R15, `(.L_x_4473) ;  /* 0x000000000f087348 */ /* 0x021fea0003c00000 */
[----:B------:R1:W2:Y:S02]  /*26de0*/  SHFL.IDX P6, R14, R13, R12, R11 ;  /* 0x0000000c0d0e7389 */ /* 0x0002a400000c000b */
[----:B012--5:R-:W-:Y:S01]  /*26df0*/  ENDCOLLECTIVE ;  /* 0x000000000000791b */ /* 0x027fe20003800000 */
.L_x_4473:
[----:B------:R-:W-:-:S05]  /*26e00*/  @!P2 LEA R7, P4, R8, R7, 0x1 ;  /* 0x000000070807a211 */ /* 0x000fca00078808ff */
[----:B------:R-:W-:Y:S02]  /*26e10*/  @!P2 IMAD.X R6, RZ, RZ, R6, P4 ;  /* 0x000000ffff06a224 */ /* 0x000fe400020e0606 */
        /* <DEDUP_REMOVED lines=9> */
[----:B------:R0:W-:Y:S01]  /*26eb0*/  @!P2 LDGSTS.E.BYPASS.LTC128B.128 [R9+0x1d400], desc[UR60][R6.64+0x100], !P1 ;  /* 0x1d4001000609afae */ /* 0x0001e2000c901d7c */
[----:B------:R-:W-:Y:S02]  /*26ec0*/  ISETP.GE.AND P2, PT, R5, R2, PT ;  /* 0x000000020500720c */ /* 0x000fe40003f46270 */
[----:B0-----:R-:W-:-:S11]  /*26ed0*/  MOV R6, R14 ;  /* 0x0000000e00067202 */ /* 0x001fd60000000f00 */
[----:B------:R-:W-:Y:S05]  /*26ee0*/  WARPSYNC.COLLECTIVE R15, `(.L_x_4474) ;  /* 0x000000000f087348 */ /* 0x000fea0003c00000 */
[----:B------:R0:W1:Y:S02]  /*26ef0*/  SHFL.IDX P6, R14, R13, R12, R11 ;  /* 0x0000000c0d0e7389 */ /* 0x00006400000c000b */
[----:B01----:R-:W-:Y:S01]  /*26f00*/  ENDCOLLECTIVE ;  /* 0x000000000000791b */ /* 0x003fe20003800000 */
.L_x_4474:
[----:B------:R-:W-:Y:S02]  /*26f10*/  IMAD.MOV.U32 R13, RZ, RZ, R3 ;  /* 0x000000ffff0d7224 */ /* 0x000fe400078e0003 */
[----:B------:R-:W-:Y:S02]  /*26f20*/  IMAD.MOV.U32 R12, RZ, RZ, 0x2 ;  /* 0x00000002ff0c7424 */ /* 0x000fe400078e00ff */
[----:B------:R-:W-:-:S07]  /*26f30*/  IMAD.MOV.U32 R5, RZ, RZ, R14 ;  /* 0x000000ffff057224 */ /* 0x000fce00078e000e */
[----:B------:R-:W-:Y:S05]  /*26f40*/  WARPSYNC.COLLECTIVE R15, `(.L_x_4475) ;  /* 0x000000000f087348 */ /* 0x000fea0003c00000 */
[----:B------:R0:W1:Y:S02]  /*26f50*/  SHFL.IDX P6, R14, R13, R12, R11 ;  /* 0x0000000c0d0e7389 */ /* 0x00006400000c000b */
[----:B01----:R-:W-:Y:S01]  /*26f60*/  ENDCOLLECTIVE ;  /* 0x000000000000791b */ /* 0x003fe20003800000 */
.L_x_4475:
[----:B------:R-:W-:-:S04]  /*26f70*/  @!P2 LEA R5, P4, R8, R5, 0x1 ;  /* 0x000000050805a211 */ /* 0x000fc800078808ff */
[----:B------:R-:W-:-:S05]  /*26f80*/  @!P2 IADD3.X R6, RZ, R6, RZ, P4, !PT ;  /* 0x00000006ff06a210 */ /* 0x000fca00027fe4ff */
[----:B------:R-:W-:Y:S02]  /*26f90*/  @!P2 IMAD.MOV.U32 R7, RZ, RZ, R6 ;  /* 0x000000ffff07a224 */ /* 0x000fe400078e0006 */
[----:B------:R-:W-:Y:S01]  /*26fa0*/  @!P2 IMAD.MOV.U32 R6, RZ, RZ, R5 ;  /* 0x000000ffff06a224 */ /* 0x000fe200078e0005 */
[----:B------:R-:W-:Y:S01]  /*26fb0*/  IADD3 R5, R0, 0x20, RZ ;  /* 0x0000002000057810 */ /* 0x000fe20007ffe0ff */
[----:B------:R-:W-:-:S03]  /*26fc0*/  IMAD.MOV.U32 R13, RZ, RZ, R4 ;  /* 0x000000ffff0d7224 */ /* 0x000fc600078e0004 */
        /* <DEDUP_REMOVED lines=11> */
.L_x_4476:
[----:B------:R-:W-:Y:S02]  /*27080*/  IMAD.MOV.U32 R13, RZ, RZ, R3 ;  /* 0x000000ffff0d7224 */ /* 0x000fe400078e0003 */
[----:B------:R-:W-:Y:S02]  /*27090*/  IMAD.MOV.U32 R12, RZ, RZ, 0x3 ;  /* 0x00000003ff0c7424 */ /* 0x000fe400078e00ff */
[----:B------:R-:W-:-:S07]  /*270a0*/  IMAD.MOV.U32 R5, RZ, RZ, R14 ;  /* 0x000000ffff057224 */ /* 0x000fce00078e000e */
[----:B------:R-:W-:Y:S05]  /*270b0*/  WARPSYNC.COLLECTIVE R15, `(.L_x_4477) ;  /* 0x000000000f087348 */ /* 0x000fea0003c00000 */
[----:B------:R0:W1:Y:S02]  /*270c0*/  SHFL.IDX P6, R14, R13, R12, R11 ;  /* 0x0000000c0d0e7389 */ /* 0x00006400000c000b */
[----:B01----:R-:W-:Y:S01]  /*270d0*/  ENDCOLLECTIVE ;  /* 0x000000000000791b */ /* 0x003fe20003800000 */
.L_x_4477:
        /* <DEDUP_REMOVED lines=17> */
.L_x_4478:
[----:B------:R-:W-:Y:S02]  /*271f0*/  IMAD.MOV.U32 R13, RZ, RZ, R3 ;  /* 0x000000ffff0d7224 */ /* 0x000fe400078e0003 */
[----:B------:R-:W-:Y:S02]  /*27200*/  IMAD.MOV.U32 R12, RZ, RZ, 0x4 ;  /* 0x00000004ff0c7424 */ /* 0x000fe400078e00ff */
[----:B------:R-:W-:-:S07]  /*27210*/  IMAD.MOV.U32 R5, RZ, RZ, R14 ;  /* 0x000000ffff057224 */ /* 0x000fce00078e000e */
[----:B------:R-:W-:Y:S05]  /*27220*/  WARPSYNC.COLLECTIVE R15, `(.L_x_4479) ;  /* 0x000000000f087348 */ /* 0x000fea0003c00000 */
[----:B------:R0:W1:Y:S02]  /*27230*/  SHFL.IDX P6, R14, R13, R12, R11 ;  /* 0x0000000c0d0e7389 */ /* 0x00006400000c000b */
[----:B01----:R-:W-:Y:S01]  /*27240*/  ENDCOLLECTIVE ;  /* 0x000000000000791b */ /* 0x003fe20003800000 */
.L_x_4479:
        /* <DEDUP_REMOVED lines=17> */
.L_x_4480:
[----:B------:R-:W-:Y:S02]  /*27360*/  IMAD.MOV.U32 R13, RZ, RZ, R3 ;  /* 0x000000ffff0d7224 */ /* 0x000fe400078e0003 */
[----:B------:R-:W-:Y:S02]  /*27370*/  IMAD.MOV.U32 R12, RZ, RZ, 0x5 ;  /* 0x00000005ff0c7424 */ /* 0x000fe400078e00ff */
[----:B------:R-:W-:-:S07]  /*27380*/  IMAD.MOV.U32 R5, RZ, RZ, R14 ;  /* 0x000000ffff057224 */ /* 0x000fce00078e000e */
[----:B------:R-:W-:Y:S05]  /*27390*/  WARPSYNC.COLLECTIVE R15, `(.L_x_4481) ;  /* 0x000000000f087348 */ /* 0x000fea0003c00000 */
[----:B------:R0:W1:Y:S02]  /*273a0*/  SHFL.IDX P6, R14, R13, R12, R11 ;  /* 0x0000000c0d0e7389 */ /* 0x00006400000c000b */
[----:B01----:R-:W-:Y:S01]  /*273b0*/  ENDCOLLECTIVE ;  /* 0x000000000000791b */ /* 0x003fe20003800000 */
.L_x_4481:
        /* <DEDUP_REMOVED lines=17> */
.L_x_4482:
[----:B------:R-:W-:Y:S02]  /*274d0*/  IMAD.MOV.U32 R13, RZ, RZ, R3 ;  /* 0x000000ffff0d7224 */ /* 0x000fe400078e0003 */
[----:B------:R-:W-:Y:S02]  /*274e0*/  IMAD.MOV.U32 R12, RZ, RZ, 0x6 ;  /* 0x00000006ff0c7424 */ /* 0x000fe400078e00ff */
[----:B------:R-:W-:-:S07]  /*274f0*/  IMAD.MOV.U32 R5, RZ, RZ, R14 ;  /* 0x000000ffff057224 */ /* 0x000fce00078e000e */
[----:B------:R-:W-:Y:S05]  /*27500*/  WARPSYNC.COLLECTIVE R15, `(.L_x_4483) ;  /* 0x000000000f087348 */ /* 0x000fea0003c00000 */
[----:B------:R0:W1:Y:S02]  /*27510*/  SHFL.IDX P6, R14, R13, R12, R11 ;  /* 0x0000000c0d0e7389 */ /* 0x00006400000c000b */
[----:B01----:R-:W-:Y:S01]  /*27520*/  ENDCOLLECTIVE ;  /* 0x000000000000791b */ /* 0x003fe20003800000 */
.L_x_4483:
        /* <DEDUP_REMOVED lines=17> */
.L_x_4484:
[----:B------:R-:W-:Y:S01]  /*27640*/  MOV R13, R3 ;  /* 0x00000003000d7202 */ /* 0x000fe20000000f00 */
[----:B------:R-:W-:Y:S02]  /*27650*/  IMAD.MOV.U32 R12, RZ, RZ, 0x7 ;  /* 0x00000007ff0c7424 */ /* 0x000fe400078e00ff */
[----:B------:R-:W-:-:S07]  /*27660*/  IMAD.MOV.U32 R5, RZ, RZ, R14 ;  /* 0x000000ffff057224 */ /* 0x000fce00078e000e */
[----:B------:R-:W-:Y:S05]  /*27670*/  WARPSYNC.COLLECTIVE R15, `(.L_x_4485) ;  /* 0x000000000f087348 */ /* 0x000fea0003c00000 */
[----:B------:R0:W1:Y:S02]  /*27680*/  SHFL.IDX P6, R14, R13, R12, R11 ;  /* 0x0000000c0d0e7389 */ /* 0x00006400000c000b */
[----:B01----:R-:W-:Y:S01]  /*27690*/  ENDCOLLECTIVE ;  /* 0x000000000000791b */ /* 0x003fe20003800000 */
.L_x_4485:
[----:B------:R-:W-:-:S04]  /*276a0*/  @!P2 LEA R5, P4, R8, R5, 0x1 ;  /* 0x000000050805a211 */ /* 0x000fc800078808ff */
[----:B------:R-:W-:-:S05]  /*276b0*/  @!P2 IADD3.X R6, RZ, R6, RZ, P4, !PT ;  /* 0x00000006ff06a210 */ /* 0x000fca00027fe4ff */
[----:B------:R-:W-:Y:S01]  /*276c0*/  @!P2 IMAD.MOV.U32 R7, RZ, RZ, R6 ;  /* 0x000000ffff07a224 */ /* 0x000fe200078e0006 */
[----:B------:R-:W-:Y:S01]  /*276d0*/  MOV R13, R4 ;  /* 0x00000004000d7202 */ /* 0x000fe20000000f00 */
        /* <DEDUP_REMOVED lines=10> */
.L_x_4486:
[----:B------:R-:W-:Y:S01]  /*27780*/  @!PT LDS RZ, [RZ] ;  /* 0x00000000fffff984 */ /* 0x000fe20000000800 */
[----:B------:R-:W-:Y:S01]  /*27790*/  @!PT LDS RZ, [RZ] ;  /* 0x00000000fffff984 */ /* 0x000fe20000000800 */
[----:B------:R-:W-:Y:S01]  /*277a0*/  @!PT LDS RZ, [RZ] ;  /* 0x00000000fffff984 */ /* 0x000fe20000000800 */
[----:B------:R3:W-:Y:S01]  /*277b0*/  @!P2 LDGSTS.E.BYPASS.LTC128B.128 [R9+0x20400], desc[UR60][R6.64+0x100], !P1 ;  /* 0x204001000609afae */ /* 0x0007e2000c901d7c */
[----:B------:R-:W-:Y:S01]  /*277c0*/  IMAD.MOV.U32 R3, RZ, RZ, R14 ;  /* 0x000000ffff037224 */ /* 0x000fe200078e000e */
[----:B------:R-:W-:Y:S06]  /*277d0*/  BRA `(.L_x_4487) ;  /* 0xffffffa800ec7947 */ /* 0x000fec000383ffff */
.L_x_4340:
[----:B0-----:R-:W2:Y:S02]  /*277e0*/  LDL R2, [R1+0x4] ;  /* 0x0000040001027983 */ /* 0x001ea40000100800 */
[----:B--2---:R0:W2:Y:S02]  /*277f0*/  SYNCS.PHASECHK.TRANS64.TRYWAIT P0, [R2+URZ+0x36820], R0 ;  /* 0x03682000020075a7 */ /* 0x0040a4000800017f */
[----:B--2---:R-:W-:Y:S05]  /*27800*/  @!P0 NANOSLEEP.SYNCS 0x989680 ;  /* 0x009896800000895d */ /* 0x004fea0003900000 */
[----:B------:R-:W2:Y:S02]  /*27810*/  @!P0 SYNCS.PHASECHK.TRANS64 P0, [R2+URZ+0x36820], R0 ;  /* 0x03682000020085a7 */ /* 0x000ea4000800007f */
[----:B--2---:R-:W-:Y:S05]  /*27820*/  @!P0 BRA `(.L_x_4340) ;  /* 0xfffffffc00ec8947 */ /* 0x004fea000383ffff */
[----:B------:R-:W-:Y:S05]  /*27830*/  BRA `(.L_x_4488) ;  /* 0xffffffac00647947 */ /* 0x000fea000383ffff */
.L_x_4349:
[----:B--2---:R2:W3:Y:S02]  /*27840*/  SYNCS.PHASECHK.TRANS64.TRYWAIT P0, [R3+URZ+0x36840], R2 ;  /* 0x03684002030075a7 */ /* 0x0044e4000800017f */
[----:B---3--:R-:W-:Y:S05]  /*27850*/  @!P0 NANOSLEEP.SYNCS 0x989680 ;  /* 0x009896800000895d */ /* 0x008fea0003900000 */
[----:B------:R-:W3:Y:S02]  /*27860*/  @!P0 SYNCS.PHASECHK.TRANS64 P0, [R3+URZ+0x36840], R2 ;  /* 0x03684002030085a7 */ /* 0x000ee4000800007f */
[----:B---3--:R-:W-:Y:S05]  /*27870*/  @!P0 BRA `(.L_x_4349) ;  /* 0xfffffffc00f08947 */ /* 0x008fea000383ffff */
[----:B------:R-:W-:Y:S05]  /*27880*/  BRA `(.L_x_4489) ;  /* 0xffffffb000307947 */ /* 0x000fea000383ffff */
.L_x_4356:
[----:B0-----:R0:W1:Y:S02]  /*27890*/  SYNCS.PHASECHK.TRANS64.TRYWAIT P0, [R2+URZ+0x36860], R3 ;  /* 0x03686003020075a7 */ /* 0x001064000800017f */
[----:B-1----:R-:W-:Y:S05]  /*278a0*/  @!P0 NANOSLEEP.SYNCS 0x989680 ;  /* 0x009896800000895d */ /* 0x002fea0003900000 */
[----:B------:R-:W1:Y:S02]  /*278b0*/  @!P0 SYNCS.PHASECHK.TRANS64 P0, [R2+URZ+0x36860], R3 ;  /* 0x03686003020085a7 */ /* 0x000e64000800007f */
[----:B-1----:R-:W-:Y:S05]  /*278c0*/  @!P0 BRA `(.L_x_4356) ;  /* 0xfffffffc00f08947 */ /* 0x002fea000383ffff */
[----:B------:R-:W-:Y:S05]  /*278d0*/  BRA `(.L_x_4490) ;  /* 0xffffffb4004c7947 */ /* 0x000fea000383ffff */
.L_x_4367:
[----:B--2---:R2:W3:Y:S02]  /*278e0*/  SYNCS.PHASECHK.TRANS64.TRYWAIT P0, [R3+URZ+0x36840], R2 ;  /* 0x03684002030075a7 */ /* 0x0044e4000800017f */
[----:B---3--:R-:W-:Y:S05]  /*278f0*/  @!P0 NANOSLEEP.SYNCS 0x989680 ;  /* 0x009896800000895d */ /* 0x008fea0003900000 */
[----:B------:R-:W3:Y:S02]  /*27900*/  @!P0 SYNCS.PHASECHK.TRANS64 P0, [R3+URZ+0x36840], R2 ;  /* 0x03684002030085a7 */ /* 0x000ee4000800007f */
[----:B---3--:R-:W-:Y:S05]  /*27910*/  @!P0 BRA `(.L_x_4367) ;  /* 0xfffffffc00f08947 */ /* 0x008fea000383ffff */
[----:B------:R-:W-:Y:S05]  /*27920*/  BRA `(.L_x_4491) ;  /* 0xffffffbc003c7947 */ /* 0x000fea000383ffff */
.L_x_4374:
[----:B-1----:R1:W2:Y:S02]  /*27930*/  SYNCS.PHASECHK.TRANS64.TRYWAIT P0, [R2+URZ+0x36860], R3 ;  /* 0x03686003020075a7 */ /* 0x0022a4000800017f */
[----:B--2---:R-:W-:Y:S05]  /*27940*/  @!P0 NANOSLEEP.SYNCS 0x989680 ;  /* 0x009896800000895d */ /* 0x004fea0003900000 */
[----:B------:R-:W2:Y:S02]  /*27950*/  @!P0 SYNCS.PHASECHK.TRANS64 P0, [R2+URZ+0x36860], R3 ;  /* 0x03686003020085a7 */ /* 0x000ea4000800007f */
[----:B--2---:R-:W-:Y:S05]  /*27960*/  @!P0 BRA `(.L_x_4374) ;  /* 0xfffffffc00f08947 */ /* 0x004fea000383ffff */
[----:B------:R-:W-:Y:S05]  /*27970*/  BRA `(.L_x_4492) ;  /* 0xffffffc000587947 */ /* 0x000fea000383ffff */
.L_x_4385:
[----:B---3--:R3:W4:Y:S02]  /*27980*/  SYNCS.PHASECHK.TRANS64.TRYWAIT P0, [R3+URZ+0x36840], R2 ;  /* 0x03684002030075a7 */ /* 0x008724000800017f */
[----:B----4-:R-:W-:Y:S05]  /*27990*/  @!P0 NANOSLEEP.SYNCS 0x989680 ;  /* 0x009896800000895d */ /* 0x010fea0003900000 */
[----:B------:R-:W4:Y:S02]  /*279a0*/  @!P0 SYNCS.PHASECHK.TRANS64 P0, [R3+URZ+0x36840], R2 ;  /* 0x03684002030085a7 */ /* 0x000f24000800007f */
[----:B----4-:R-:W-:Y:S05]  /*279b0*/  @!P0 BRA `(.L_x_4385) ;  /* 0xfffffffc00f08947 */ /* 0x010fea000383ffff */
[----:B------:R-:W-:Y:S05]  /*279c0*/  BRA `(.L_x_4493) ;  /* 0xffffffc8001c7947 */ /* 0x000fea000383ffff */
.L_x_4392:
[----:B-1----:R1:W2:Y:S02]  /*279d0*/  SYNCS.PHASECHK.TRANS64.TRYWAIT P0, [R2+URZ+0x36860], R5 ;  /* 0x03686005020075a7 */ /* 0x0022a4000800017f */
[----:B--2---:R-:W-:Y:S05]  /*279e0*/  @!P0 NANOSLEEP.SYNCS 0x989680 ;  /* 0x009896800000895d */ /* 0x004fea0003900000 */
[----:B------:R-:W2:Y:S02]  /*279f0*/  @!P0 SYNCS.PHASECHK.TRANS64 P0, [R2+URZ+0x36860], R5 ;  /* 0x03686005020085a7 */ /* 0x000ea4000800007f */
[----:B--2---:R-:W-:Y:S05]  /*27a00*/  @!P0 BRA `(.L_x_4392) ;  /* 0xfffffffc00f08947 */ /* 0x004fea000383ffff */
[----:B------:R-:W-:Y:S05]  /*27a10*/  BRA `(.L_x_4494) ;  /* 0xffffffcc00347947 */ /* 0x000fea000383ffff */
.L_x_4405:
[----:B--2---:R2:W4:Y:S02]  /*27a20*/  SYNCS.PHASECHK.TRANS64.TRYWAIT P0, [R2+URZ+0x36860], R0 ;  /* 0x03686000020075a7 */ /* 0x004524000800017f */
[----:B----4-:R-:W-:Y:S05]  /*27a30*/  @!P0 NANOSLEEP.SYNCS 0x989680 ;  /* 0x009896800000895d */ /* 0x010fea0003900000 */
[----:B------:R-:W4:Y:S02]  /*27a40*/  @!P0 SYNCS.PHASECHK.TRANS64 P0, [R2+URZ+0x36860], R0 ;  /* 0x03686000020085a7 */ /* 0x000f24000800007f */
[----:B----4-:R-:W-:Y:S05]  /*27a50*/  @!P0 BRA `(.L_x_4405) ;  /* 0xfffffffc00f08947 */ /* 0x010fea000383ffff */
[----:B------:R-:W-:Y:S05]  /*27a60*/  BRA `(.L_x_4495) ;  /* 0xffffffd000d87947 */ /* 0x000fea000383ffff */
.L_x_4414:
[----:B------:R-:W-:Y:S01]  /*27a70*/  BSSY B0, `(.L_x_4496) ;  /* 0x0000008000007945 */ /* 0x000fe20003800000 */
[----:B------:R-:W-:Y:S01]  /*27a80*/  IMAD.MOV.U32 R13, RZ, RZ, R16 ;  /* 0x000000ffff0d7224 */ /* 0x000fe200078e0010 */
[----:B------:R-:W-:Y:S01]  /*27a90*/  MOV R12, RZ ;  /* 0x000000ff000c7202 */ /* 0x000fe20000000f00 */
[----:B------:R-:W-:Y:S02]  /*27aa0*/  IMAD.MOV.U32 R11, RZ, RZ, 0x1f ;  /* 0x0000001fff0b7424 */ /* 0x000fe400078e00ff */
[----:B------:R-:W-:-:S07]  /*27ab0*/  IMAD.MOV.U32 R15, RZ, RZ, -0x1 ;  /* 0xffffffffff0f7424 */ /* 0x000fce00078e00ff */
[----:B01----:R-:W-:Y:S05]  /*27ac0*/  WARPSYNC.COLLECTIVE R15, `(.L_x_4497) ;  /* 0x000000000f087348 */ /* 0x003fea0003c00000 */
[----:B------:R2:W3:Y:S02]  /*27ad0*/  SHFL.IDX P6, R14, R13, R12, R11 ;  /* 0x0000000c0d0e7389 */ /* 0x0004e400000c000b */
[----:B0123--:R-:W-:Y:S01]  /*27ae0*/  ENDCOLLECTIVE ;  /* 0x000000000000791b */ /* 0x00ffe20003800000 */
.L_x_4497:
[----:B------:R-:W-:Y:S05]  /*27af0*/  BSYNC B0 ;  /* 0x0000000000007941 */ /* 0x000fea0003800000 */
.L_x_4496:
        /* <DEDUP_REMOVED lines=10> */
.L_x_4498:
        /* <DEDUP_REMOVED lines=16> */
.L_x_4499:
        /* <DEDUP_REMOVED lines=9> */
.L_x_4500:
        /* <DEDUP_REMOVED lines=8> */
.L_x_4501:
        /* <DEDUP_REMOVED lines=8> */
.L_x_4502:
        /* <DEDUP_REMOVED lines=8> */
.L_x_4503:
        /* <DEDUP_REMOVED lines=9> */
.L_x_4504:
[----:B------:R-:W-:Y:S01]  /*27f40*/  IMAD.MOV.U32 R6, RZ, RZ, R14 ;  /* 0x000000ffff067224 */ /* 0x000fe200078e000e */
[----:B------:R-:W-:Y:S06]  /*27f50*/  BRA `(.L_x_4505) ;  /* 0xffffffd400b07947 */ /* 0x000fec000383ffff */
.L_x_4419:
[----:B------:R-:W-:Y:S01]  /*27f60*/  BSSY B0, `(.L_x_4506) ;  /* 0x0000008000007945 */ /* 0x000fe20003800000 */
[----:B-----5:R-:W-:Y:S01]  /*27f70*/  MOV R13, R2 ;  /* 0x00000002000d7202 */ /* 0x020fe20000000f00 */
[----:B------:R-:W-:Y:S01]  /*27f80*/  IMAD.MOV.U32 R12, RZ, RZ, 0x1 ;  /* 0x00000001ff0c7424 */ /* 0x000fe200078e00ff */
[----:B------:R-:W-:Y:S01]  /*27f90*/  MOV R15, 0xffffffff ;  /* 0xffffffff000f7802 */ /* 0x000fe20000000f00 */
[----:B------:R-:W-:-:S07]  /*27fa0*/  IMAD.MOV.U32 R11, RZ, RZ, RZ ;  /* 0x000000ffff0b7224 */ /* 0x000fce00078e00ff */
[----:B0-----:R-:W-:Y:S05]  /*27fb0*/  WARPSYNC.COLLECTIVE R15, `(.L_x_4507) ;  /* 0x000000000f087348 */ /* 0x001fea0003c00000 */
[----:B------:R1:W2:Y:S02]  /*27fc0*/  SHFL.UP P6, R14, R13, R12, R11 ;  /* 0x0400000c0d0e7389 */ /* 0x0002a400000c000b */
[----:B012---:R-:W-:Y:S01]  /*27fd0*/  ENDCOLLECTIVE ;  /* 0x000000000000791b */ /* 0x007fe20003800000 */
.L_x_4507:
[----:B------:R-:W-:Y:S05]  /*27fe0*/  BSYNC B0 ;  /* 0x0000000000007941 */ /* 0x000fea0003800000 */
.L_x_4506:
        /* <DEDUP_REMOVED lines=12> */
.L_x_4508:
        /* <DEDUP_REMOVED lines=8> */
.L_x_4509:
        /* <DEDUP_REMOVED lines=8> */
.L_x_4510:
        /* <DEDUP_REMOVED lines=8> */
.L_x_4511:
        /* <DEDUP_REMOVED lines=9> */
.L_x_4512:
[----:B------:R-:W-:Y:S01]  /*282c0*/  MOV R6, R14 ;  /* 0x0000000e00067202 */ /* 0x000fe20000000f00 */
[----:B------:R-:W-:Y:S06]  /*282d0*/  BRA `(.L_x_4513) ;  /* 0xffffffd400707947 */ /* 0x000fec000383ffff */
.L_x_4421:
[----:B------:R-:W-:Y:S01]  /*282e0*/  BSSY B0, `(.L_x_4514) ;  /* 0x0000006000007945 */ /* 0x000fe20003800000 */
[----:B------:R-:W-:Y:S01]  /*282f0*/  PLOP3.LUT P6, PT, P6, PT, PT, 0x8, 0x0 ;  /* 0x000000000000781c */ /* 0x000fe200037ce170 */
[----:B------:R-:W-:-:S12]  /*28300*/  IMAD.MOV.U32 R15, RZ, RZ, -0x1 ;  /* 0xffffffffff0f7424 */ /* 0x000fd800078e00ff */
[----:B0-----:R-:W-:Y:S05]  /*28310*/  WARPSYNC.COLLECTIVE R15, `(.L_x_4515) ;  /* 0x000000000f087348 */ /* 0x001fea0003c00000 */
[----:B------:R-:W-:Y:S01]  /*28320*/  VOTE.ANY R14, PT, P6 ;  /* 0x00000000000e7806 */ /* 0x000fe200030e0100 */
[----:B0-----:R-:W-:Y:S06]  /*28330*/  ENDCOLLECTIVE ;  /* 0x000000000000791b */ /* 0x001fec0003800000 */
.L_x_4515:
[----:B------:R-:W-:Y:S05]  /*28340*/  BSYNC B0 ;  /* 0x0000000000007941 */ /* 0x000fea0003800000 */
.L_x_4514:
        /* <DEDUP_REMOVED lines=9> */
.L_x_4516:
[----:B------:R-:W-:Y:S01]  /*283e0*/  IMAD.MOV.U32 R17, RZ, RZ, R14 ;  /* 0x000000ffff117224 */ /* 0x000fe200078e000e */
[----:B------:R-:W-:Y:S06]  /*283f0*/  BRA `(.L_x_4517) ;  /* 0xffffffd400607947 */ /* 0x000fec000383ffff */
.L_x_4423:
[----:B------:R-:W-:Y:S01]  /*28400*/  BSSY B0, `(.L_x_4518) ;  /* 0x0000007000007945 */ /* 0x000fe20003800000 */
[----:B------:R-:W-:Y:S01]  /*28410*/  IMAD.MOV.U32 R13, RZ, RZ, R5 ;  /* 0x000000ffff0d7224 */ /* 0x000fe200078e0005 */
[----:B------:R-:W-:Y:S01]  /*28420*/  MOV R11, 0x1f ;  /* 0x0000001f000b7802 */ /* 0x000fe20000000f00 */
[----:B------:R-:W-:-:S07]  /*28430*/  IMAD.MOV.U32 R15, RZ, RZ, -0x1 ;  /* 0xffffffffff0f7424 */ /* 0x000fce00078e00ff */
[----:B0-2---:R-:W-:Y:S05]  /*28440*/  WARPSYNC.COLLECTIVE R15, `(.L_x_4519) ;  /* 0x000000000f087348 */ /* 0x005fea0003c00000 */
[----:B------:R1:W3:Y:S02]  /*28450*/  SHFL.IDX P6, R14, R13, R12, R11 ;  /* 0x0000000c0d0e7389 */ /* 0x0002e400000c000b */
[----:B0123--:R-:W-:Y:S01]  /*28460*/  ENDCOLLECTIVE ;  /* 0x000000000000791b */ /* 0x00ffe20003800000 */
.L_x_4519:
[----:B------:R-:W-:Y:S05]  /*28470*/  BSYNC B0 ;  /* 0x0000000000007941 */ /* 0x000fea0003800000 */
.L_x_4518:
[----:B------:R-:W-:Y:S01]  /*28480*/  IMAD.MOV.U32 R2, RZ, RZ, R14 ;  /* 0x000000ffff027224 */ /* 0x000fe200078e000e */
[----:B------:R-:W-:Y:S06]  /*28490*/  BRA `(.L_x_4422) ;  /* 0xffffffd400547947 */ /* 0x000fec000383ffff */
.L_x_4427:
[----:B0-----:R0:W1:Y:S02]  /*284a0*/  SYNCS.PHASECHK.TRANS64.TRYWAIT P0, [R0+URZ+0x36820], R3 ;  /* 0x03682003000075a7 */ /* 0x001064000800017f */
[----:B-1----:R-:W-:Y:S05]  /*284b0*/  @!P0 NANOSLEEP.SYNCS 0x989680 ;  /* 0x009896800000895d */ /* 0x002fea0003900000 */
[----:B------:R-:W1:Y:S02]  /*284c0*/  @!P0 SYNCS.PHASECHK.TRANS64 P0, [R0+URZ+0x36820], R3 ;  /* 0x03682003000085a7 */ /* 0x000e64000800007f */
[----:B-1----:R-:W-:Y:S05]  /*284d0*/  @!P0 BRA `(.L_x_4427) ;  /* 0xfffffffc00f08947 */ /* 0x002fea000383ffff */
[----:B------:R-:W-:Y:S05]  /*284e0*/  BRA `(.L_x_4520) ;  /* 0xffffffd800447947 */ /* 0x000fea000383ffff */
.L_x_4428:
        /* <DEDUP_REMOVED lines=8> */
[----:B0-----:R-:W-:Y:S05]  /*28570*/  WARPSYNC.COLLECTIVE R15, `(.L_x_4522) ;  /* 0x000000000f087348 */ /* 0x001fea0003c00000 */
[----:B------:R1:W2:Y:S02]  /*28580*/  SHFL.IDX P6, R14, R13, R12, R11 ;  /* 0x0000000c0d0e7389 */ /* 0x0002a400000c000b */
[----:B012---:R-:W-:Y:S01]  /*28590*/  ENDCOLLECTIVE ;  /* 0x000000000000791b */ /* 0x007fe20003800000 */
.L_x_4522:
[----:B------:R-:W-:Y:S05]  /*285a0*/  BSYNC B0 ;  /* 0x0000000000007941 */ /* 0x000fea0003800000 */
.L_x_4521:
[----:B------:R-:W-:Y:S05]  /*285b0*/  BRA `(.L_x_4523) ;  /* 0xffffffd8002c7947 */ /* 0x000fea000383ffff */
.L_x_4429:
[----:B------:R-:W-:Y:S01]  /*285c0*/  BSSY B0, `(.L_x_4524) ;  /* 0x0000006000007945 */ /* 0x000fe20003800000 */
[----:B------:R-:W-:-:S07]  /*285d0*/  IMAD.MOV.U32 R15, RZ, RZ, -0x1 ;  /* 0xffffffffff0f7424 */ /* 0x000fce00078e00ff */
[----:B01----:R-:W-:Y:S05]  /*285e0*/  WARPSYNC.COLLECTIVE R15, `(.L_x_4525) ;  /* 0x000000000f0c7348 */ /* 0x003fea0003c00000 */
[----:B------:R-:W-:Y:S02]  /*285f0*/  ELECT P6, UR62, PT ;  /* 0x00000000003e782f */ /* 0x000fe400038c0000 */
[----:B------:R-:W-:Y:S01]  /*28600*/  MOV R14, UR62 ;  /* 0x0000003e000e7c02 */ /* 0x000fe20008000f00 */
[----:B01----:R-:W-:Y:S10]  /*28610*/  ENDCOLLECTIVE ;  /* 0x000000000000791b */ /* 0x003ff40003800000 */
.L_x_4525:
[----:B------:R-:W-:Y:S05]  /*28620*/  BSYNC B0 ;  /* 0x0000000000007941 */ /* 0x000fea0003800000 */
.L_x_4524:
[----:B------:R-:W-:Y:S05]  /*28630*/  BRA `(.L_x_4526) ;  /* 0xffffffd800207947 */ /* 0x000fea000383ffff */
.L_x_4431:
[----:B0-----:R0:W1:Y:S02]  /*28640*/  SYNCS.PHASECHK.TRANS64.TRYWAIT P0, [R6+URZ], R5 ;  /* 0x00000005060075a7 */ /* 0x001064000800017f */
[----:B-1----:R-:W-:Y:S05]  /*28650*/  @!P0 NANOSLEEP.SYNCS 0x989680 ;  /* 0x009896800000895d */ /* 0x002fea0003900000 */
[----:B------:R-:W1:Y:S02]  /*28660*/  @!P0 SYNCS.PHASECHK.TRANS64 P0, [R6+URZ], R5 ;  /* 0x00000005060085a7 */ /* 0x000e64000800007f */
[----:B-1----:R-:W-:Y:S05]  /*28670*/  @!P0 BRA `(.L_x_4431) ;  /* 0xfffffffc00f08947 */ /* 0x002fea000383ffff */
[----:B------:R-:W-:Y:S05]  /*28680*/  BRA `(.L_x_4527) ;  /* 0xffffffd800647947 */ /* 0x000fea000383ffff */
.L_x_4432:
[----:B-1----:R1:W2:Y:S02]  /*28690*/  SYNCS.PHASECHK.TRANS64.TRYWAIT P0, [R7+URZ], R2 ;  /* 0x00000002070075a7 */ /* 0x0022a4000800017f */
[----:B--2---:R-:W-:Y:S05]  /*286a0*/  @!P0 NANOSLEEP.SYNCS 0x989680 ;  /* 0x009896800000895d */ /* 0x004fea0003900000 */
[----:B------:R-:W2:Y:S02]  /*286b0*/  @!P0 SYNCS.PHASECHK.TRANS64 P0, [R7+URZ], R2 ;  /* 0x00000002070085a7 */ /* 0x000ea4000800007f */
[----:B--2---:R-:W-:Y:S05]  /*286c0*/  @!P0 BRA `(.L_x_4432) ;  /* 0xfffffffc00f08947 */ /* 0x004fea000383ffff */
[----:B------:R-:W-:Y:S05]  /*286d0*/  BRA `(.L_x_4528) ;  /* 0xffffffd800587947 */ /* 0x000fea000383ffff */
.L_x_4434:
[----:B--2---:R2:W3:Y:S02]  /*286e0*/  SYNCS.PHASECHK.TRANS64.TRYWAIT P0, [R4+URZ], R5 ;  /* 0x00000005040075a7 */ /* 0x0044e4000800017f */
[----:B---3--:R-:W-:Y:S05]  /*286f0*/  @!P0 NANOSLEEP.SYNCS 0x989680 ;  /* 0x009896800000895d */ /* 0x008fea0003900000 */
[----:B------:R-:W3:Y:S02]  /*28700*/  @!P0 SYNCS.PHASECHK.TRANS64 P0, [R4+URZ], R5 ;  /* 0x00000005040085a7 */ /* 0x000ee4000800007f */
[----:B---3--:R-:W-:Y:S05]  /*28710*/  @!P0 BRA `(.L_x_4434) ;  /* 0xfffffffc00f08947 */ /* 0x008fea000383ffff */
[----:B------:R-:W-:Y:S05]  /*28720*/  BRA `(.L_x_4529) ;  /* 0xffffffd800607947 */ /* 0x000fea000383ffff */
.L_x_4530:
        /* <DEDUP_REMOVED lines=13> */
.L_x_15306:


//--------------------- .text._ZN7cutlass13device_kernelIN5flash11enable_sm90INS1_16FlashAttnFwdSm90INS1_25CollectiveMainloopFwdSm90ILi2EN4cute5tupleIJNS5_1CILi1EEES8_S8_EEENS6_IJNS7_ILi128EEENS7_ILi96EEENS7_ILi192EEEEEELi192ENS_6half_tEfNS_4arch4Sm90ELb0ELb1ELb0ELb0ELb0ELb0ELb0ELb1ELb1ELb1ELb0ELb0EEENS1_21CollectiveEpilogueFwdINS6_IJSA_SC_SB_EEES9_SE_SG_Li256ELb0ELb1ELb0ELb0EEENS1_30DynamicPersistentTileSchedulerILi256ELi128ELb0ELb1ELb1EEEEEEEEEvNT_6ParamsE --------------------------
	.section	.text._ZN7cutlass13device_kernelIN5flash11enable_sm90INS1_16FlashAttnFwdSm90INS1_25CollectiveMainloopFwdSm90ILi2EN4cute5tupleIJNS5_1CILi1EEES8_S8_EEENS6_IJNS7_ILi128EEENS7_ILi96EEENS7_ILi192EEEEEELi192ENS_6half_tEfNS_4arch4Sm90ELb0ELb1ELb0ELb0ELb0ELb0ELb0ELb1ELb1ELb1ELb0ELb0EEENS1_21CollectiveEpilogueFwdINS6_IJSA_SC_SB_EEES9_SE_SG_Li256ELb0ELb1ELb0ELb0EEENS1_30DynamicPersistentTileSchedulerILi256ELi128ELb0ELb1ELb1EEEEEEEEEvNT_6ParamsE,"ax",@progbits
	.align	128
.text._ZN7cutlass13device_kernelIN5flash11enable_sm90INS1_16FlashAttnFwdSm90INS1_25CollectiveMainloopFwdSm90ILi2EN4cute5tupleIJNS5_1CILi1EEES8_S8_EEENS6_IJNS7_ILi128EEENS7_ILi96EEENS7_ILi192EEEEEELi192ENS_6half_tEfNS_4arch4Sm90ELb0ELb1ELb0ELb0ELb0ELb0ELb0ELb1ELb1ELb1ELb0ELb0EEENS1_21CollectiveEpilogueFwdINS6_IJSA_SC_SB_EEES9_SE_SG_Li256ELb0ELb1ELb0ELb0EEENS1_30DynamicPersistentTileSchedulerILi256ELi128ELb0ELb1ELb1EEEEEEEEEvNT_6ParamsE:
        .type           _ZN7cutlass13device_kernelIN5flash11enable_sm90INS1_16FlashAttnFwdSm90INS1_25CollectiveMainloopFwdSm90ILi2EN4cute5tupleIJNS5_1CILi1EEES8_S8_EEENS6_IJNS7_ILi128EEENS7_ILi96EEENS7_ILi192EEEEEELi192ENS_6half_tEfNS_4arch4Sm90ELb0ELb1ELb0ELb0ELb0ELb0ELb0ELb1ELb1ELb1ELb0ELb0EEENS1_21CollectiveEpilogueFwdINS6_IJSA_SC_SB_EEES9_SE_SG_Li256ELb0ELb1ELb0ELb0EEENS1_30DynamicPersistentTileSchedulerILi256ELi128ELb0ELb1ELb1EEEEEEEEEvNT_6ParamsE,@function
        .size           _ZN7cutlass13device_kernelIN5flash11enable_sm90INS1_16FlashAttnFwdSm90INS1_25CollectiveMainloopFwdSm90ILi2EN4cute5tupleIJNS5_1CILi1EEES8_S8_EEENS6_IJNS7_ILi128EEENS7_ILi96EEENS7_ILi192EEEEEELi192ENS_6half_tEfNS_4arch4Sm90ELb0ELb1ELb0ELb0ELb0ELb0ELb0ELb1ELb1ELb1ELb0ELb0EEENS1_21CollectiveEpilogueFwdINS6_IJSA_SC_SB_EEES9_SE_SG_Li256ELb0ELb1ELb0ELb0EEENS1_30DynamicPersistentTileSchedulerILi256ELi128ELb0ELb1ELb1EEEEEEEEEvNT_6ParamsE,(.L_x_15307 - _ZN7cutlass13device_kernelIN5flash11enable_sm90INS1_16FlashAttnFwdSm90INS1_25CollectiveMainloopFwdSm90ILi2EN4cute5tupleIJNS5_1CILi1EEES8_S8_EEENS6_IJNS7_ILi128EEENS7_ILi96EEENS7_ILi192EEEEEELi192ENS_6half_tEfNS_4arch4Sm90ELb0ELb1ELb0ELb0ELb0ELb0ELb0ELb1ELb1ELb1ELb0ELb0EEENS1_21CollectiveEpilogueFwdINS6_IJSA_SC_SB_EEES9_SE_SG_Li256ELb0ELb1ELb0ELb0EEENS1_30DynamicPersistentTileSchedulerILi256ELi128ELb0ELb1ELb1EEEEEEEEEvNT_6ParamsE)
        .other          _ZN7cutlass13device_kernelIN5flash11enable_sm90INS1_16FlashAttnFwdSm90INS1_25CollectiveMainloopFwdSm90ILi2EN4cute5tupleIJNS5_1CILi1EEES8_S8_EEENS6_IJNS7_ILi128EEENS7_ILi96EEENS7_ILi192EEEEEELi192ENS_6half_tEfNS_4arch4Sm90ELb0ELb1ELb0ELb0ELb0ELb0ELb0ELb1ELb1ELb1ELb0ELb0EEENS1_21CollectiveEpilogueFwdINS6_IJSA_SC_SB_EEES9_SE_SG_Li256ELb0ELb1ELb0ELb0EEENS1_30DynamicPersistentTileSchedulerILi256ELi128ELb0ELb1ELb1EEEEEEEEEvNT_6ParamsE,@"STO_CUDA_ENTRY STV_DEFAULT"
_ZN7cutlass13device_kernelIN5flash11enable_sm90INS1_16FlashAttnFwdSm90INS1_25CollectiveMainloopFwdSm90ILi2EN4cute5tupleIJNS5_1CILi1EEES8_S8_EEENS6_IJNS7_ILi128EEENS7_ILi96EEENS7_ILi192EEEEEELi192ENS_6half_tEfNS_4arch4Sm90ELb0ELb1ELb0ELb0ELb0ELb0ELb0ELb1ELb1ELb1ELb0ELb0EEENS1_21CollectiveEpilogueFwdINS6_IJSA_SC_SB_EEES9_SE_SG_Li256ELb0ELb1ELb0ELb0EEENS1_30DynamicPersistentTileSchedulerILi256ELi128ELb0ELb1ELb1EEEEEEEEEvNT_6ParamsE:
        /* <DEDUP_REMOVED lines=18> */
.L_x_4532:
[----:B------:R-:W-:Y:S05]  /*0120*/  BSYNC B0 ;  /* 0x0000000000007941 */ /* 0x000fea0003800000 */
.L_x_4531:
        /* <DEDUP_REMOVED lines=41> */
.L_x_4533:
        /* <DEDUP_REMOVED lines=22> */
.L_x_4534:
        /* <DEDUP_REMOVED lines=18> */
.L_x_4535:
        /* <DEDUP_REMOVED lines=22> */
.L_x_4536:
        /* <DEDUP_REMOVED lines=22> */
.L_x_4537:
        /* <DEDUP_REMOVED lines=8> */
.L_x_4539:
        /* <DEDUP_REMOVED lines=16> */
[----:B------:R-:W-:-:S05]  /*0a80*/  LEA.HI R4, R0, R205, RZ, 0x5 ;  /* 0x000000cd00047211 */ /* 0x000fca00078f28ff */
[----:B------:R-:W-:-:S05]  /*0a90*/  IMAD.SHL.U32 R6, R4, 0x20, RZ ;  /* 0x0000002004067824 */ /* 0x000fca00078e00ff */
[----:B------:R-:W-:Y:S02]  /*0aa0*/  LOP3.LUT R7, R6, 0xfffffc00, RZ, 0xc0, !PT ;  /* 0xfffffc0006077812 */ /* 0x000fe400078ec0ff */
[----:B------:R-:W-:-:S04]  /*0ab0*/  LEA.HI R6, R0, R205, RZ, 0x2 ;  /* 0x000000cd00067211 */ /* 0x000fc800078f10ff */
[----:B------:R-:W-:-:S05]  /*0ac0*/  LOP3.LUT R6, R6, 0xfffffffc, RZ, 0xc0, !PT ;  /* 0xfffffffc06067812 */ /* 0x000fca00078ec0ff */
[----:B------:R-:W-:Y:S01]  /*0ad0*/  IMAD.IADD R6, R205, 0x1, -R6 ;  /* 0x00000001cd067824 */ /* 0x000fe200078e0a06 */
[----:B--2---:R-:W-:Y:S02]  /*0ae0*/  R2UR UR5, R3 ;  /* 0x00000000030572ca */ /* 0x004fe400000e0000 */
[----:B------:R-:W-:-:S04]  /*0af0*/  LEA.HI R3, R0, R205, RZ, 0x7 ;  /* 0x000000cd00037211 */ /* 0x000fc800078f38ff */
[----:B------:R-:W-:Y:S02]  /*0b00*/  LOP3.LUT R2, R3, 0xffffff80, RZ, 0xc0, !PT ;  /* 0xffffff8003027812 */ /* 0x000fe400078ec0ff */
[----:B------:R-:W-:-:S03]  /*0b10*/  SHF.R.S32.HI R198, RZ, 0x7, R3 ;  /* 0x00000007ffc67819 */ /* 0x000fc60000011403 */
[----:B------:R-:W-:Y:S01]  /*0b20*/  IMAD.IADD R197, R205, 0x1, -R2 ;  /* 0x00000001cdc57824 */ /* 0x000fe200078e0a02 */
[CC--:B------:R-:W-:Y:S01]  /*0b30*/  LEA.HI R2, R0.reuse, R205.reuse, RZ, 0x4 ;  /* 0x000000cd00027211 */ /* 0x0c0fe200078f20ff */
[----:B------:R-:W-:Y:S01]  /*0b40*/  ULOP3.LUT UR6, UR5, 0x1, URZ, 0xfc, !UPT ;  /* 0x0000000105067892 */ /* 0x000fe2000f8efc3f */
[----:B------:R-:W-:Y:S02]  /*0b50*/  LEA.HI R0, R0, R205, RZ, 0x3 ;  /* 0x000000cd00007211 */ /* 0x000fe400078f18ff */
[----:B------:R-:W-:Y:S01]  /*0b60*/  SHF.R.S32.HI R8, RZ, 0x1f, R197 ;  /* 0x0000001fff087819 */ /* 0x000fe200000114c5 */
[----:B------:R-:W-:Y:S01]  /*0b70*/  UMOV UR5, URZ ;  /* 0x0000003f00057c82 */ /* 0x000fe20008000000 */
[----:B------:R-:W-:Y:S01]  /*0b80*/  SHF.R.S32.HI R5, RZ, 0x4, R2 ;  /* 0x00000004ff057819 */ /* 0x000fe20000011402 */
[----:B------:R-:W-:Y:S01]  /*0b90*/  IMAD.U32 R201, RZ, RZ, UR6 ;  /* 0x00000006ffc97e24 */ /* 0x000fe2000f8e00ff */
[----:B------:R-:W-:Y:S01]  /*0ba0*/  LEA.HI R9, R8, R197, RZ, 0x2 ;  /* 0x000000c508097211 */ /* 0x000fe200078f10ff */
[----:B------:R-:W-:Y:S01]  /*0bb0*/  IMAD.U32 R196, RZ, RZ, UR5 ;  /* 0x00000005ffc47e24 */ /* 0x000fe2000f8e00ff */
[----:B------:R-:W-:-:S02]  /*0bc0*/  LOP3.LUT R4, R2, 0x3fffff0, RZ, 0xc0, !PT ;  /* 0x03fffff002047812 */ /* 0x000fc400078ec0ff */
[--C-:B------:R-:W-:Y:S02]  /*0bd0*/  SHF.R.S32.HI R10, RZ, 0x2, R9.reuse ;  /* 0x00000002ff0a7819 */ /* 0x100fe40000011409 */
[----:B------:R-:W-:Y:S01]  /*0be0*/  SHF.R.S32.HI R11, RZ, 0x1f, R9 ;  /* 0x0000001fff0b7819 */ /* 0x000fe20000011409 */
[----:B------:R-:W-:Y:S01]  /*0bf0*/  IMAD.IADD R4, R205, 0x1, -R4 ;  /* 0x00000001cd047824 */ /* 0x000fe200078e0a04 */
[----:B------:R-:W-:Y:S02]  /*0c00*/  LEA.HI R2, R2, R5, RZ, 0x1 ;  /* 0x0000000502027211 */ /* 0x000fe400078f08ff */
[----:B------:R-:W-:Y:S01]  /*0c10*/  LEA.HI R11, R11, R10, RZ, 0x3 ;  /* 0x0000000a0b0b7211 */ /* 0x000fe200078f18ff */
[----:B------:R-:W-:Y:S01]  /*0c20*/  IMAD R7, R4, 0x40, R7 ;  /* 0x0000004004077824 */ /* 0x000fe200078e0207 */
[----:B------:R-:W-:Y:S02]  /*0c30*/  LOP3.LUT R192, R0, 0xfffffff8, RZ, 0xc0, !PT ;  /* 0xfffffff800c07812 */ /* 0x000fe400078ec0ff */
[----:B------:R-:W-:-:S02]  /*0c40*/  LOP3.LUT R11, R11, 0xfffffff8, RZ, 0xc0, !PT ;  /* 0xfffffff80b0b7812 */ /* 0x000fc400078ec0ff */
[----:B------:R-:W-:Y:S01]  /*0c50*/  LEA.HI R8, R8, R197, RZ, 0x5 ;  /* 0x000000c508087211 */ /* 0x000fe200078f28ff */
[----:B------:R-:W-:Y:S01]  /*0c60*/  IMAD.IADD R192, R205, 0x1, -R192 ;  /* 0x00000001cdc07824 */ /* 0x000fe200078e0ac0 */
[----:B------:R-:W-:Y:S01]  /*0c70*/  LEA.HI R3, R3, R198, RZ, 0x1 ;  /* 0x000000c603037211 */ /* 0x000fe200078f08ff */
[----:B------:R-:W-:Y:S01]  /*0c80*/  IMAD.IADD R11, R10, 0x1, -R11 ;  /* 0x000000010a0b7824 */ /* 0x000fe200078e0a0b */
[----:B------:R-:W-:Y:S01]  /*0c90*/  LOP3.LUT R2, R2, 0x1ffffffe, RZ, 0xc0, !PT ;  /* 0x1ffffffe02027812 */ /* 0x000fe200078ec0ff */
[----:B------:R-:W-:Y:S01]  /*0ca0*/  IMAD.SHL.U32 R19, R192, 0x8, RZ ;  /* 0x00000008c0137824 */ /* 0x000fe200078e00ff */
[----:B------:R-:W-:Y:S02]  /*0cb0*/  SHF.R.S32.HI R8, RZ, 0x5, R8 ;  /* 0x00000005ff087819 */ /* 0x000fe40000011408 */
[----:B------:R-:W-:Y:S01]  /*0cc0*/  LEA.HI R4, R6, R6, RZ, 0x1 ;  /* 0x0000000606047211 */ /* 0x000fe200078f08ff */
[----:B------:R-:W-:Y:S01]  /*0cd0*/  IMAD.IADD R2, R5, 0x1, -R2 ;  /* 0x0000000105027824 */ /* 0x000fe200078e0a02 */
[----:B------:R-:W-:Y:S01]  /*0ce0*/  LOP3.LUT R3, R3, 0x3fffffe, RZ, 0xc0, !PT ;  /* 0x03fffffe03037812 */ /* 0x000fe200078ec0ff */
[----:B------:R-:W-:Y:S01]  /*0cf0*/  IMAD R8, R8, 0x10, R11 ;  /* 0x0000001008087824 */ /* 0x000fe200078e020b */
[----:B------:R-:W-:Y:S01]  /*0d00*/  LOP3.LUT R5, R4, 0x1ffffffe, RZ, 0xc0, !PT ;  /* 0x1ffffffe04057812 */ /* 0x000fe200078ec0ff */
[----:B------:R-:W-:Y:S01]  /*0d10*/  VIADD R22, R19, 0x40 ;  /* 0x0000004013167836 */ /* 0x000fe20000000000 */
[----:B------:R-:W-:Y:S01]  /*0d20*/  SHF.R.S32.HI R195, RZ, 0x3, R0 ;  /* 0x00000003ffc37819 */ /* 0x000fe20000011400 */
[----:B------:R-:W-:Y:S01]  /*0d30*/  IMAD.IADD R3, R198, 0x1, -R3 ;  /* 0x00000001c6037824 */ /* 0x000fe200078e0a03 */
[----:B------:R-:W-:Y:S01]  /*0d40*/  LOP3.LUT R0, R9, 0x7ffffffc, RZ, 0xc0, !PT ;  /* 0x7ffffffc09007812 */ /* 0x000fe200078ec0ff */
[----:B------:R-:W-:Y:S01]  /*0d50*/  VIADD R23, R19, 0x80 ;  /* 0x0000008013177836 */ /* 0x000fe20000000000 */
[----:B------:R-:W-:Y:S01]  /*0d60*/  SHF.R.S32.HI R204, RZ, 0x1f, R19 ;  /* 0x0000001fffcc7819 */ /* 0x000fe20000011413 */
[----:B------:R-:W-:Y:S01]  /*0d70*/  IMAD.IADD R18, R6, 0x1, -R5 ;  /* 0x0000000106127824 */ /* 0x000fe200078e0a05 */
[----:B------:R-:W-:Y:S01]  /*0d80*/  SHF.R.S32.HI R203, RZ, 0x1f, R22 ;  /* 0x0000001fffcb7819 */ /* 0x000fe20000011416 */
[----:B------:R-:W-:Y:S01]  /*0d90*/  IMAD R199, R3, 0x40, R8 ;  /* 0x0000004003c77824 */ /* 0x000fe200078e0208 */
[----:B------:R-:W-:Y:S01]  /*0da0*/  SHF.R.S32.HI R202, RZ, 0x1f, R23 ;  /* 0x0000001fffca7819 */ /* 0x000fe20000011417 */
[----:B------:R-:W-:-:S02]  /*0db0*/  IMAD R200, R2, 0x8, R7 ;  /* 0x0000000802c87824 */ /* 0x000fc400078e0207 */
[----:B------:R-:W-:Y:S02]  /*0dc0*/  IMAD.IADD R17, R197, 0x1, -R0 ;  /* 0x00000001c5117824 */ /* 0x000fe400078e0a00 */
[----:B------:R-:W-:-:S07]  /*0dd0*/  IMAD R18, R18, 0x8, R199 ;  /* 0x0000000812127824 */ /* 0x000fce00078e02c7 */
.L_x_4636:
        /* <DEDUP_REMOVED lines=12> */
[----:B01234-:R-:W-:Y:S05]  /*0ea0*/  @!P0 BRA `(.L_x_4540) ;  /* 0x0000000000208947 */ /* 0x01ffea0003800000 */
        /* <DEDUP_REMOVED lines=8> */
.L_x_4540:
[----:B------:R-:W-:Y:S01]  /*0f30*/  ULDC UR7, c[0x0][0xc54] ;  /* 0x0003150000077ab9 */ /* 0x000fe20000000800 */
[----:B------:R-:W-:Y:S01]  /*0f40*/  UMOV UR6, UR9 ;  /* 0x0000000900067c82 */ /* 0x000fe20008000000 */
[----:B------:R-:W-:-:S11]  /*0f50*/  UISETP.NE.AND UP0, UPT, UR7, 0x1, UPT ;  /* 0x000000010700788c */ /* 0x000fd6000bf05270 */
[----:B------:R-:W-:Y:S02]  /*0f60*/  @UP0 ULDC.64 UR10, c[0x0][0xc58] ;  /* 0x00031600000a0ab9 */ /* 0x000fe40000000a00 */
[----:B------:R-:W-:-:S04]  /*0f70*/  UIMAD.WIDE.U32 UR4, UR9, UR10, URZ ;  /* 0x0000000a090472a5 */ /* 0x000fc8000f8e003f */
[----:B------:R-:W-:-:S04]  /*0f80*/  @UP0 USHF.R.U32.HI UR6, URZ, UR11, UR5 ;  /* 0x0000000b3f060299 */ /* 0x000fc80008011605 */
[----:B------:R-:W-:-:S12]  /*0f90*/  UIMAD UR4, UR6, UR7, URZ ;  /* 0x00000007060472a4 */ /* 0x000fd8000f8e023f */
.L_x_4541:
[----:B------:R-:W0:Y:S01]  /*0fa0*/  LDC R0, c[0x0][0x448] ;  /* 0x00011200ff007b82 */ /* 0x000e220000000800 */
[----:B------:R-:W-:Y:S01]  /*0fb0*/  ULDC UR7, c[0x0][0xc48] ;  /* 0x0003120000077ab9 */ /* 0x000fe20000000800 */
[----:B------:R-:W-:Y:S02]  /*0fc0*/  ULOP3.LUT UR6, URZ, UR6, URZ, 0x33, !UPT ;  /* 0x000000063f067292 */ /* 0x000fe4000f8e333f */
[----:B------:R-:W-:Y:S02]  /*0fd0*/  UISETP.NE.AND UP0, UPT, UR7, 0x1, UPT ;  /* 0x000000010700788c */ /* 0x000fe4000bf05270 */
[----:B------:R-:W-:Y:S02]  /*0fe0*/  UIADD3 UR4, UR9, -UR4, URZ ;  /* 0x8000000409047290 */ /* 0x000fe4000fffe03f */
[----:B------:R-:W1:Y:S01]  /*0ff0*/  LDC.64 R8, c[0x0][0x9e0] ;  /* 0x00027800ff087b82 */ /* 0x000e620000000a00 */
[----:B------:R-:W-:Y:S01]  /*1000*/  ULDC UR5, c[0x0][0xc3c] ;  /* 0x00030f0000057ab9 */ /* 0x000fe20000000800 */
[----:B------:R-:W-:Y:S01]  /*1010*/  ULDC UR9, c[0x0][0xc54] ;  /* 0x0003150000097ab9 */ /* 0x000fe20000000800 */
[----:B------:R-:W-:-:S02]  /*1020*/  UIADD3 UR6, UR6, UR5, URZ ;  /* 0x0000000506067290 */ /* 0x000fc4000fffe03f */
[----:B------:R-:W-:Y:S02]  /*1030*/  UIMAD UR8, UR8, UR9, UR4 ;  /* 0x00000009080872a4 */ /* 0x000fe4000f8e0204 */
[----:B------:R-:W-:Y:S01]  /*1040*/  USHF.L.U32 UR39, UR6, 0x7, URZ ;  /* 0x0000000706277899 */ /* 0x000fe2000800063f */
[----:B------:R-:W2:Y:S01]  /*1050*/  LDC R74, c[0x0][0x288] ;  /* 0x0000a200ff4a7b82 */ /* 0x000ea20000000800 */
[----:B------:R-:W-:Y:S01]  /*1060*/  ULDC.64 UR10, c[0x0][0x418] ;  /* 0x00010600000a7ab9 */ /* 0x000fe20000000a00 */
[----:B------:R-:W-:Y:S01]  /*1070*/  @UP0 ULDC UR4, c[0x0][0xc4c] ;  /* 0x0003130000040ab9 */ /* 0x000fe20000000800 */
[----:B------:R-:W-:Y:S01]  /*1080*/  ISETP.NE.U32.AND P0, PT, RZ, UR10, PT ;  /* 0x0000000aff007c0c */ /* 0x000fe2000bf05070 */
[----:B------:R-:W-:Y:S02]  /*1090*/  UIMAD.WIDE.U32 UR4, UR8, UR4, URZ ;  /* 0x00000004080472a5 */ /* 0x000fe4000f8e003f */
[----:B------:R-:W-:Y:S01]  /*10a0*/  UIADD3 UR6, UR39, 0x7f, URZ ;  /* 0x0000007f27067890 */ /* 0x000fe2000fffe03f */
[----:B------:R-:W-:Y:S01]  /*10b0*/  ISETP.NE.AND.EX P0, PT, RZ, UR11, PT, P0 ;  /* 0x0000000bff007c0c */ /* 0x000fe2000bf05300 */
[----:B------:R-:W3:Y:S01]  /*10c0*/  LDC R7, c[0x0][0x2f0] ;  /* 0x0000bc00ff077b82 */ /* 0x000ee20000000800 */
[----:B0-----:R-:W-:Y:S01]  /*10d0*/  ISETP.NE.AND P1, PT, R0, 0x1, PT ;  /* 0x000000010000780c */ /* 0x001fe20003f25270 */
[----:B------:R-:W-:Y:S01]  /*10e0*/  @UP0 ULDC UR9, c[0x0][0xc50] ;  /* 0x0003140000090ab9 */ /* 0x000fe20000000800 */
[----:B------:R-:W-:Y:S01]  /*10f0*/  UMOV UR12, UR8 ;  /* 0x00000008000c7c82 */ /* 0x000fe20008000000 */
[----:B------:R-:W-:Y:S01]  /*1100*/  @UP0 USHF.R.U32.HI UR12, URZ, UR9, UR5 ;  /* 0x000000093f0c0299 */ /* 0x000fe20008011605 */
[----:B------:R-:W-:-:S03]  /*1110*/  IMAD.U32 R2, RZ, RZ, UR6 ;  /* 0x00000006ff027e24 */ /* 0x000fc6000f8e00ff */
[----:B------:R-:W0:Y:S01]  /*1120*/  LDC R0, c[0x0][0x424] ;  /* 0x00010900ff007b82 */ /* 0x000e220000000800 */
[----:B-1----:R-:W-:Y:S01]  /*1130*/  ISETP.GE.AND P2, PT, R9, 0x1, PT ;  /* 0x000000010900780c */ /* 0x002fe20003f46270 */
[----:B------:R-:W-:Y:S02]  /*1140*/  UIADD3 UR4, -UR12, URZ, URZ ;  /* 0x0000003f0c047290 */ /* 0x000fe4000fffe13f */
[----:B------:R-:W-:Y:S02]  /*1150*/  IMAD.U32 R194, RZ, RZ, UR12 ;  /* 0x0000000cffc27e24 */ /* 0x000fe4000f8e00ff */
[----:B------:R-:W-:Y:S02]  /*1160*/  UIMAD UR4, UR7, UR4, UR8 ;  /* 0x00000004070472a4 */ /* 0x000fe4000f8e0208 */
[----:B------:R-:W1:Y:S01]  /*1170*/  @P1 LDC R3, c[0x0][0x44c] ;  /* 0x00011300ff031b82 */ /* 0x000e620000000800 */
[----:B--2---:R-:W-:-:S03]  /*1180*/  IADD3 R5, -R74, 0x1, RZ ;  /* 0x000000014a057810 */ /* 0x004fc60007ffe1ff */
[----:B------:R-:W-:-:S04]  /*1190*/  IMAD.U32 R193, RZ, RZ, UR4 ;  /* 0x00000004ffc17e24 */ /* 0x000fc8000f8e00ff */
[----:B------:R-:W2:Y:S01]  /*11a0*/  @P1 LDC R4, c[0x0][0x450] ;  /* 0x00011400ff041b82 */ /* 0x000ea20000000800 */
[----:B0-----:R-:W-:-:S05]  /*11b0*/  SEL R0, R0, 0x1, P0 ;  /* 0x0000000100007807 */ /* 0x001fca0000000000 */
[CC--:B---3--:R-:W-:Y:S02]  /*11c0*/  IMAD R5, R0.reuse, R7.reuse, R5 ;  /* 0x0000000700057224 */ /* 0x0c8fe400078e0205 */
[----:B------:R-:W-:Y:S02]  /*11d0*/  IMAD R16, R0, R7, RZ ;  /* 0x0000000700107224 */ /* 0x000fe400078e02ff */
[----:B-1----:R-:W-:-:S05]  /*11e0*/  @P1 IMAD.HI.U32 R3, R3, UR6, RZ ;  /* 0x0000000603031c27 */ /* 0x002fca000f8e00ff */
[----:B--2---:R-:W-:-:S05]  /*11f0*/  @P1 SHF.R.U32.HI R2, RZ, R4, R3 ;  /* 0x00000004ff021219 */ /* 0x004fca0000011603 */
[----:B------:R-:W-:-:S04]  /*1200*/  IMAD.IADD R11, R5, 0x1, R2 ;  /* 0x00000001050b7824 */ /* 0x000fc800078e0202 */
[----:B------:R-:W-:Y:S01]  /*1210*/  IMAD.IADD R2, R11, 0x1, R8 ;  /* 0x000000010b027824 */ /* 0x000fe200078e0208 */
[----:B------:R-:W-:Y:S06]  /*1220*/  @!P2 BRA `(.L_x_4542) ;  /* 0x000000000040a947 */ /* 0x000fec0003800000 */
[C---:B------:R-:W-:Y:S01]  /*1230*/  ISETP.GT.AND P0, PT, R11.reuse, RZ, PT ;  /* 0x000000ff0b00720c */ /* 0x040fe20003f04270 */
[----:B------:R-:W-:-:S12]  /*1240*/  VIADD R3, R11, 0xffffffff ;  /* 0xffffffff0b037836 */ /* 0x000fd80000000000 */
        /* <DEDUP_REMOVED lines=8> */
.L_x_4543:
[----:B------:R-:W-:-:S13]  /*12d0*/  ISETP.NE.AND P0, PT, R9, 0x1, PT ;  /* 0x000000010900780c */ /* 0x000fda0003f05270 */
[----:B------:R-:W0:Y:S02]  /*12e0*/  @P0 LDC.64 R4, c[0x0][0x9e8] ;  /* 0x00027a00ff040b82 */ /* 0x000e240000000a00 */
[----:B0-----:R-:W-:-:S05]  /*12f0*/  @P0 IMAD.HI.U32 R4, R3, R4, RZ ;  /* 0x0000000403040227 */ /* 0x001fca00078e00ff */
[----:B------:R-:W-:-:S07]  /*1300*/  @P0 SHF.R.U32.HI R3, RZ, R5, R4 ;  /* 0x00000005ff030219 */ /* 0x000fce0000011604 */
.L_x_4544:
[----:B------:R-:W-:-:S05]  /*1310*/  IMAD R3, R3, R9, R9 ;  /* 0x0000000903037224 */ /* 0x000fca00078e0209 */
[----:B------:R-:W-:-:S07]  /*1320*/  VIMNMX R2, R2, R3, PT ;  /* 0x0000000302027248 */ /* 0x000fce0003fe0100 */
.L_x_4542:
[----:B------:R-:W0:Y:S01]  /*1330*/  @P1 LDC R4, c[0x0][0x44c] ;  /* 0x00011300ff041b82 */ /* 0x000e220000000800 */
[----:B------:R-:W-:Y:S01]  /*1340*/  IMAD.U32 R3, RZ, RZ, UR39 ;  /* 0x00000027ff037e24 */ /* 0x000fe2000f8e00ff */
[----:B------:R-:W-:Y:S01]  /*1350*/  ULDC UR4, c[0x0][0x9dc] ;  /* 0x0002770000047ab9 */ /* 0x000fe20000000800 */
[-C--:B------:R-:W-:Y:S02]  /*1360*/  IMAD R74, R0, R7.reuse, -R74 ;  /* 0x00000007004a7224 */ /* 0x080fe400078e0a4a */
[----:B------:R-:W-:Y:S02]  /*1370*/  VIADD R2, R2, 0x5f ;  /* 0x0000005f02027836 */ /* 0x000fe40000000000 */
[----:B------:R-:W-:Y:S01]  /*1380*/  IMAD R0, R0, R7, 0x5f ;  /* 0x0000005f00007424 */ /* 0x000fe200078e0207 */
[----:B------:R-:W1:Y:S01]  /*1390*/  @P1 LDC R5, c[0x0][0x450] ;  /* 0x00011400ff051b82 */ /* 0x000e620000000800 */
[----:B------:R-:W-:-:S04]  /*13a0*/  IMAD.HI R2, R2, 0x2aaaaaab, RZ ;  /* 0x2aaaaaab02027827 */ /* 0x000fc800078e02ff */
[----:B------:R-:W-:-:S04]  /*13b0*/  IMAD.HI R0, R0, 0x2aaaaaab, RZ ;  /* 0x2aaaaaab00007827 */ /* 0x000fc800078e02ff */
[----:B0-----:R-:W-:-:S05]  /*13c0*/  @P1 IMAD.HI.U32 R4, R4, UR39, RZ ;  /* 0x0000002704041c27 */ /* 0x001fca000f8e00ff */
[----:B-1----:R-:W-:Y:S02]  /*13d0*/  @P1 SHF.R.U32.HI R3, RZ, R5, R4 ;  /* 0x00000005ff031219 */ /* 0x002fe40000011604 */
[----:B------:R-:W-:-:S03]  /*13e0*/  SHF.R.U32.HI R5, RZ, 0x1f, R2 ;  /* 0x0000001fff057819 */ /* 0x000fc60000011602 */
[----:B------:R-:W-:Y:S01]  /*13f0*/  IMAD.IADD R4, R74, 0x1, R3 ;  /* 0x000000014a047824 */ /* 0x000fe200078e0203 */
[----:B------:R-:W-:Y:S02]  /*1400*/  SHF.R.U32.HI R3, RZ, 0x1f, R0 ;  /* 0x0000001fff037819 */ /* 0x000fe40000011600 */
[----:B------:R-:W-:Y:S01]  /*1410*/  LEA.HI.SX32 R2, R2, R5, 0x1c ;  /* 0x0000000502027211 */ /* 0x000fe200078fe2ff */
[----:B------:R-:W-:Y:S01]  /*1420*/  VIADD R6, R4, -UR4 ;  /* 0x8000000404067c36 */ /* 0x000fe20008000000 */
[----:B------:R-:W-:-:S04]  /*1430*/  LEA.HI.SX32 R3, R0, R3, 0x1c ;  /* 0x0000000300037211 */ /* 0x000fc800078fe2ff */
[----:B------:R-:W-:Y:S02]  /*1440*/  R2UR UR4, R6 ;  /* 0x00000000060472ca */ /* 0x000fe400000e0000 */
[----:B------:R-:W-:Y:S01]  /*1450*/  VIMNMX R75, R3, R2, PT ;  /* 0x00000002034b7248 */ /* 0x000fe20003fe0100 */
[----:B------:R-:W-:-:S12]  /*1460*/  @!P2 BRA `(.L_x_4545) ;  /* 0x000000000044a947 */ /* 0x000fd80003800000 */
        /* <DEDUP_REMOVED lines=9> */
.L_x_4546:
[----:B------:R-:W-:-:S13]  /*1500*/  ISETP.NE.AND P0, PT, R9, 0x1, PT ;  /* 0x000000010900780c */ /* 0x000fda0003f05270 */
[----:B------:R-:W0:Y:S02]  /*1510*/  @P0 LDC.64 R2, c[0x0][0x9e8] ;  /* 0x00027a00ff020b82 */ /* 0x000e240000000a00 */
[----:B0-----:R-:W-:-:S05]  /*1520*/  @P0 IMAD.HI.U32 R0, R4, R2, RZ ;  /* 0x0000000204000227 */ /* 0x001fca00078e00ff */
[----:B------:R-:W-:-:S07]  /*1530*/  @P0 SHF.R.U32.HI R4, RZ, R3, R0 ;  /* 0x00000003ff040219 */ /* 0x000fce0000011600 */
.L_x_4547:
[----:B------:R-:W-:-:S05]  /*1540*/  IMAD R4, R4, R9, RZ ;  /* 0x0000000904047224 */ /* 0x000fca00078e02ff */
[----:B------:R-:W-:-:S13]  /*1550*/  R2UR UR5, R4 ;  /* 0x00000000040572ca */ /* 0x000fda00000e0000 */
[----:B------:R-:W-:-:S04]  /*1560*/  UISETP.LT.AND UP0, UPT, UR4, UR5, UPT ;  /* 0x000000050400728c */ /* 0x000fc8000bf01270 */
[----:B------:R-:W-:-:S12]  /*1570*/  USEL UR4, UR4, UR5, !UP0 ;  /* 0x0000000504047287 */ /* 0x000fd8000c000000 */
.L_x_4545:
[----:B------:R-:W-:Y:S01]  /*1580*/  UIMAD.WIDE UR4, UR4, 0x2aaaaaab, URZ ;  /* 0x2aaaaaab040478a5 */ /* 0x000fe2000f8e023f */
[----:B------:R-:W-:Y:S02]  /*1590*/  PLOP3.LUT P0, PT, PT, PT, PT, 0x80, 0x0 ;  /* 0x000000000000781c */ /* 0x000fe40003f0f070 */
[----:B------:R-:W-:Y:S02]  /*15a0*/  CS2R R2, SRZ ;  /* 0x0000000000027805 */ /* 0x000fe4000001ff00 */
[----:B------:R-:W-:Y:S01]  /*15b0*/  CS2R R118, SRZ ;  /* 0x0000000000767805 */ /* 0x000fe2000001ff00 */
[----:B------:R-:W-:Y:S01]  /*15c0*/  USHF.R.U32.HI UR4, URZ, 0x1f, UR5 ;  /* 0x0000001f3f047899 */ /* 0x000fe20008011605 */
[----:B------:R-:W-:Y:S02]  /*15d0*/  CS2R R116, SRZ ;  /* 0x0000000000747805 */ /* 0x000fe4000001ff00 */
[----:B------:R-:W-:Y:S02]  /*15e0*/  CS2R R114, SRZ ;  /* 0x0000000000727805 */ /* 0x000fe4000001ff00 */
[----:B------:R-:W-:Y:S01]  /*15f0*/  CS2R R112, SRZ ;  /* 0x0000000000707805 */ /* 0x000fe2000001ff00 */
[----:B------:R-:W-:Y:S01]  /*1600*/  ULEA.HI.SX32 UR4, UR5, UR4, 0x1c ;  /* 0x0000000405047291 */ /* 0x000fe2000f8fe23f */
        /* <DEDUP_REMOVED lines=13> */
[----:B------:R-:W-:Y:S02]  /*16e0*/  ISETP.GT.AND P1, PT, R75, UR61, PT ;  /* 0x0000003d4b007c0c */ /* 0x000fe4000bf24270 */
        /* <DEDUP_REMOVED lines=30> */
[----:B------:R-:W-:Y:S01]  /*18d0*/  CS2R R6, SRZ ;  /* 0x0000000000067805 */ /* 0x000fe2000001ff00 */
[----:B------:R-:W-:Y:S01]  /*18e0*/  IMAD.MOV.U32 R152, RZ, RZ, RZ ;  /* 0x000000ffff987224 */ /* 0x000fe200078e00ff */
[----:B------:R-:W-:Y:S01]  /*18f0*/  CS2R R4, SRZ ;  /* 0x0000000000047805 */ /* 0x000fe2000001ff00 */
[----:B------:R-:W-:Y:S02]  /*1900*/  IMAD.MOV.U32 R29, RZ, RZ, RZ ;  /* 0x000000ffff1d7224 */ /* 0x000fe400078e00ff */
[----:B------:R-:W-:-:S02]  /*1910*/  IMAD.MOV.U32 R150, RZ, RZ, RZ ;  /* 0x000000ffff967224 */ /* 0x000fc400078e00ff */
        /* <DEDUP_REMOVED lines=33> */
.L_x_4549:
        /* <DEDUP_REMOVED lines=11> */
.L_x_4750:
[----:B------:R-:W-:Y:S05]  /*1be0*/  @!P0 BRA `(.L_x_4551) ;  /* 0x0000000000048947 */ /* 0x000fea0003800000 */
[----:B------:R-:W-:Y:S01]  /*1bf0*/  BPT.TRAP 0x1 ;  /* 0x000000040000795c */ /* 0x000fe20000300000 */
.L_x_4551:
[----:B0-----:R-:W-:Y:S02]  /*1c00*/  IMAD.U32 R3, RZ, RZ, UR36 ;  /* 0x00000024ff037e24 */ /* 0x001fe4000f8e00ff */
[----:B------:R-:W-:-:S03]  /*1c10*/  IMAD.U32 R0, RZ, RZ, UR38 ;  /* 0x00000026ff007e24 */ /* 0x000fc6000f8e00ff */
[----:B------:R-:W-:Y:S02]  /*1c20*/  LEA R3, R3, UR37, 0x3 ;  /* 0x0000002503037c11 */ /* 0x000fe4000f8e18ff */
[----:B------:R-:W-:-:S04]  /*1c30*/  SHF.L.U32 R0, R0, 0x1f, RZ ;  /* 0x0000001f00007819 */ /* 0x000fc800000006ff */
[----:B------:R0:W1:Y:S01]  /*1c40*/  SYNCS.PHASECHK.TRANS64.TRYWAIT P1, [R3+URZ+0x30830], R0 ;  /* 0x03083000030075a7 */ /* 0x000062000802017f */
[----:B------:R-:W-:Y:S05]  /*1c50*/  @!P0 BRA `(.L_x_4552) ;  /* 0x0000000000048947 */ /* 0x000fea0003800000 */
[----:B------:R-:W-:Y:S01]  /*1c60*/  BPT.TRAP 0x1 ;  /* 0x000000040000795c */ /* 0x000fe20000300000 */
.L_x_4552:
[----:B------:R-:W2:Y:S01]  /*1c70*/  LDL.LU R2, [R1+0xc] ;  /* 0x00000c0001027983 */ /* 0x000ea20000300800 */
[----:B------:R-:W3:Y:S02]  /*1c80*/  S2R R4, SR_TID.X ;  /* 0x0000000000047919 */ /* 0x000ee40000002100 */
[----:B---3--:R-:W-:Y:S02]  /*1c90*/  LOP3.LUT P2, RZ, R4, 0x7f, RZ, 0xc0, !PT ;  /* 0x0000007f04ff7812 */ /* 0x008fe4000784c0ff */
[----:B--2---:R-:W-:-:S11]  /*1ca0*/  LOP3.LUT R2, R2, 0xfff7ffff, RZ, 0xc0, !PT ;  /* 0xfff7ffff02027812 */ /* 0x004fd600078ec0ff */
[----:B------:R-:W-:-:S05]  /*1cb0*/  @P2 LOP3.LUT R2, R2, 0x80000, RZ, 0xfc, !PT ;  /* 0x0008000002022812 */ /* 0x000fca00078efcff */
[----:B------:R2:W-:Y:S01]  /*1cc0*/  STL [R1+0xc], R2 ;  /* 0x00000c0201007387 */ /* 0x0005e20000100800 */
[----:B-1----:R-:W-:Y:S05]  /*1cd0*/  @P1 BRA `(.L_x_4553) ;  /* 0x0000000000081947 */ /* 0x002fea0003800000 */
[----:B------:R-:W1:Y:S02]  /*1ce0*/  SYNCS.PHASECHK.TRANS64.TRYWAIT P1, [R3+URZ+0x30830], R0 ;  /* 0x03083000030075a7 */ /* 0x000e64000802017f */
[----:B-1----:R-:W-:Y:S05]  /*1cf0*/  @!P1 BRA `(.L_x_4554) ;  /* 0x0000013400389947 */ /* 0x002fea0003800000 */
.L_x_4553:
        /* <DEDUP_REMOVED lines=10> */
[----:B------:R-:W3:Y:S01]  /*1da0*/  S2R R5, SR_TID.X ;  /* 0x0000000000057919 */ /* 0x000ee20000002100 */
[----:B------:R-:W-:Y:S01]  /*1db0*/  UMOV UR17, 0x40000040 ;  /* 0x4000004000117882 */ /* 0x000fe20000000000 */
[----:B------:R-:W-:Y:S01]  /*1dc0*/  UMOV UR19, 0x40000040 ;  /* 0x4000004000137882 */ /* 0x000fe20000000000 */
[----:B------:R-:W-:Y:S01]  /*1dd0*/  ULOP3.LUT UR60, UR4, 0x10000, URZ, 0xfc, !UPT ;  /* 0x00010000043c7892 */ /* 0x000fe2000f8efc3f */
[----:B01----:R-:W-:Y:S01]  /*1de0*/  VIADD R0, R18, UR39 ;  /* 0x0000002712007c36 */ /* 0x003fe20008000000 */
[----:B------:R-:W-:Y:S01]  /*1df0*/  ULOP3.LUT UR4, UR40, 0x10000, URZ, 0xfc, !UPT ;  /* 0x0001000028047892 */ /* 0x000fe2000f8efc3f */
[----:B------:R-:W0:Y:S01]  /*1e00*/  LDC R11, c[0x0][0x288] ;  /* 0x0000a200ff0b7b82 */ /* 0x000e220000000800 */
[----:B------:R-:W-:Y:S01]  /*1e10*/  UIMAD UR5, UR36, 0x900, UR60 ;  /* 0x00000900240578a4 */ /* 0x000fe2000f8e023c */
[----:B--2---:R-:W-:Y:S01]  /*1e20*/  IMAD.MOV.U32 R2, RZ, RZ, R0 ;  /* 0x000000ffff027224 */ /* 0x004fe200078e0000 */
[----:B------:R-:W-:-:S02]  /*1e30*/  UIADD3 UR12, UR4, 0x4, URZ ;  /* 0x00000004040c7890 */ /* 0x000fc4000fffe03f */
[----:B------:R-:W-:Y:S01]  /*1e40*/  UIADD3 UR14, UR5, 0x4, URZ ;  /* 0x00000004050e7890 */ /* 0x000fe2000fffe03f */
[----:B------:R-:W-:Y:S02]  /*1e50*/  UMOV UR8, UR4 ;  /* 0x0000000400087c82 */ /* 0x000fe40008000000 */
[----:B------:R-:W-:Y:S01]  /*1e60*/  UMOV UR10, UR5 ;  /* 0x00000005000a7c82 */ /* 0x000fe20008000000 */
[----:B------:R-:W-:Y:S01]  /*1e70*/  IMAD.U32 R6, RZ, RZ, UR8 ;  /* 0x00000008ff067e24 */ /* 0x000fe2000f8e00ff */
[----:B------:R-:W-:Y:S01]  /*1e80*/  HGMMA.64x96x16.F32 R24, gdesc[UR8], RZ, !UPT, gsb0 ;  /* 0x01600000081879f0 */ /* 0x000fe2000c0008ff */
[----:B------:R-:W-:Y:S02]  /*1e90*/  UIADD3 UR8, UR4, 0x2, URZ ;  /* 0x0000000204087890 */ /* 0x000fe4000fffe03f */
[----:B------:R-:W-:Y:S01]  /*1ea0*/  UIADD3 UR10, UR5, 0x2, URZ ;  /* 0x00000002050a7890 */ /* 0x000fe2000fffe03f */
[----:B------:R-:W-:Y:S01]  /*1eb0*/  UMOV UR9, 0x40000040 ;  /* 0x4000004000097882 */ /* 0x000fe20000000000 */
[----:B------:R-:W-:Y:S01]  /*1ec0*/  UMOV UR11, 0x40000040 ;  /* 0x40000040000b7882 */ /* 0x000fe20000000000 */
[----:B------:R-:W-:-:S02]  /*1ed0*/  UIADD3 UR16, UR4, 0x6, URZ ;  /* 0x0000000604107890 */ /* 0x000fc4000fffe03f */
[----:B------:R-:W-:Y:S02]  /*1ee0*/  UIADD3 UR18, UR5, 0x6, URZ ;  /* 0x0000000605127890 */ /* 0x000fe4000fffe03f */
[----:B------:R-:W-:Y:S02]  /*1ef0*/  UIADD3 UR20, UR4, 0x400, URZ ;  /* 0x0000040004147890 */ /* 0x000fe4000fffe03f */
[----:B------:R-:W-:Y:S01]  /*1f00*/  UIADD3 UR22, UR5, 0x300, URZ ;  /* 0x0000030005167890 */ /* 0x000fe2000fffe03f */
[----:B------:R-:W-:Y:S01]  /*1f10*/  UMOV UR21, 0x40000040 ;  /* 0x4000004000157882 */ /* 0x000fe20000000000 */
[----:B------:R-:W-:Y:S01]  /*1f20*/  UMOV UR23, 0x40000040 ;  /* 0x4000004000177882 */ /* 0x000fe20000000000 */
[----:B------:R-:W-:Y:S01]  /*1f30*/  UIADD3 UR24, UR4, 0x402, URZ ;  /* 0x0000040204187890 */ /* 0x000fe2000fffe03f */
[----:B---3--:R-:W-:Y:S01]  /*1f40*/  LOP3.LUT P3, RZ, R5, 0x7f, RZ, 0xc0, !PT ;  /* 0x0000007f05ff7812 */ /* 0x008fe2000786c0ff */
        /* <DEDUP_REMOVED lines=27> */
[----:B------:R-:W-:Y:S01]  /*2100*/  ULDC UR4, c[0x0][0x448] ;  /* 0x0001120000047ab9 */ /* 0x000fe20000000800 */
[----:B------:R-:W-:Y:S01]  /*2110*/  ULDC UR6, c[0x0][0x9dc] ;  /* 0x0002770000067ab9 */ /* 0x000fe20000000800 */
[----:B------:R-:W-:-:S02]  /*2120*/  UISETP.NE.AND UP0, UPT, UR4, 0x1, UPT ;  /* 0x000000010400788c */ /* 0x000fc4000bf05270 */
[----:B------:R-:W-:-:S04]  /*2130*/  ULOP3.LUT UR7, URZ, UR6, URZ, 0x33, !UPT ;  /* 0x000000063f077292 */ /* 0x000fc8000f8e333f */
[----:B------:R-:W-:Y:S02]  /*2140*/  PLOP3.LUT P1, PT, PT, PT, UP0, 0x80, 0x0 ;  /* 0x000000000000781c */ /* 0x000fe40003f2f008 */
[----:B------:R-:W-:-:S03]  /*2150*/  PLOP3.LUT P2, PT, PT, PT, UP0, 0x80, 0x0 ;  /* 0x000000000000781c */ /* 0x000fc60003f4f008 */
[----:B------:R-:W-:-:S08]  /*2160*/  @UP0 ULDC UR4, c[0x0][0x44c] ;  /* 0x0001130000040ab9 */ /* 0x000fd00000000800 */
[----:B------:R-:W-:Y:S01]  /*2170*/  @P1 IMAD.HI.U32 R4, R0, UR4, RZ ;  /* 0x0000000400041c27 */ /* 0x000fe2000f8e00ff */
[----:B------:R-:W-:-:S03]  /*2180*/  @UP0 ULDC UR4, c[0x0][0x450] ;  /* 0x0001140000040ab9 */ /* 0x000fc60000000800 */
[----:B------:R-:W-:Y:S01]  /*2190*/  @!P3 VIADD R0, R3, 0x30840 ;  /* 0x000308400300b836 */ /* 0x000fe20000000000 */
[----:B------:R-:W-:Y:S01]  /*21a0*/  @P2 SHF.R.U32.HI R2, RZ, UR4, R4 ;  /* 0x00000004ff022c19 */ /* 0x000fe20008011604 */
[----:B------:R-:W-:Y:S01]  /*21b0*/  IMAD.MOV.U32 R4, RZ, RZ, -0x60 ;  /* 0xffffffa0ff047424 */ /* 0x000fe200078e00ff */
[----:B------:R-:W-:Y:S02]  /*21c0*/  ULDC.64 UR4, c[0x0][0x9e0] ;  /* 0x0002780000047ab9 */ /* 0x000fe40000000a00 */
[----:B------:R-:W-:Y:S01]  /*21d0*/  UISETP.GE.AND UP1, UPT, UR5, 0x1, UPT ;  /* 0x000000010500788c */ /* 0x000fe2000bf26270 */
[----:B------:R-:W1:Y:S01]  /*21e0*/  SHFL.IDX PT, R12, R2, RZ, 0x1c1f ;  /* 0x001c1fff020c7589 */ /* 0x000e6200000e0000 */
[----:B------:R-:W-:Y:S01]  /*21f0*/  IMAD R4, R75, R4, 0x61 ;  /* 0x000000614b047424 */ /* 0x000fe200078e0204 */
[----:B------:R-:W-:-:S03]  /*2200*/  @!P3 PRMT R0, RZ, 0x654, R0 ;  /* 0x00000654ff00b816 */ /* 0x000fc60000000000 */
[----:B------:R-:W-:Y:S01]  /*2210*/  IMAD R3, R17, -0x2, R4 ;  /* 0xfffffffe11037824 */ /* 0x000fe200078e0204 */
[----:B------:R-:W-:Y:S01]  /*2220*/  PLOP3.LUT P1, PT, PT, PT, UP1, 0x40, 0x0 ;  /* 0x000000000000781c */ /* 0x000fe20003f2e818 */
[----:B------:R-:W-:Y:S02]  /*2230*/  VIADD R10, R4, 0xffffffff ;  /* 0xffffffff040a7836 */ /* 0x000fe40000000000 */
[C---:B------:R-:W-:Y:S01]  /*2240*/  VIADD R15, R3.reuse, 0xffffffff ;  /* 0xffffffff030f7836 */ /* 0x040fe20000000000 */
[----:B0-----:R-:W-:Y:S01]  /*2250*/  IADD3 R5, R3, -R11, R16 ;  /* 0x8000000b03057210 */ /* 0x001fe20007ffe010 */
[----:B------:R-:W-:Y:S02]  /*2260*/  WARPGROUP.DEPBAR.LE gsb0, 0x0 ;  /* 0x00008000000079c5 */ /* 0x000fe40000010000 */
[----:B------:R-:W-:Y:S02]  /*2270*/  WARPGROUP.ARRIVE ;  /* 0x00000000000079c5 */ /* 0x000fe40000000000 */
[----:B------:R-:W-:-:S02]  /*2280*/  VIADD R13, R5, UR4 ;  /* 0x00000004050d7c36 */ /* 0x000fc40008000000 */
[----:B------:R-:W-:Y:S02]  /*2290*/  VIADD R5, R5, UR7 ;  /* 0x0000000705057c36 */ /* 0x000fe40008000000 */
[----:B------:R-:W-:Y:S02]  /*22a0*/  HGMMA.64x96x16.F32 R24, gdesc[UR8], R24, gsb0 ;  /* 0x01600000081879f0 */ /* 0x000fe40008000818 */
[----:B-1----:R-:W-:Y:S01]  /*22b0*/  IMAD.IADD R3, R5, 0x1, R12 ;  /* 0x0000000105037824 */ /* 0x002fe200078e020c */
[----:B------:R-:W-:Y:S02]  /*22c0*/  WARPGROUP.DEPBAR.LE gsb0, 0x0 ;  /* 0x00008000000079c5 */ /* 0x000fe40000010000 */
[----:B------:R-:W-:-:S06]  /*22d0*/  WARPGROUP.ARRIVE ;  /* 0x00000000000079c5 */ /* 0x000fcc0000000000 */
[----:B------:R-:W-:Y:S03]  /*22e0*/  HGMMA.64x96x16.F32 R24, gdesc[UR12], R24, gsb0 ;  /* 0x016000000c1879f0 */ /* 0x000fe60008000818 */
        /* <DEDUP_REMOVED lines=28> */
[----:B------:R0:W-:Y:S02]  /*24b0*/  @!P3 SYNCS.ARRIVE.TRANS64.RED.A1T0 RZ, [R0+URZ], RZ ;  /* 0x000000ff00ffb9a7 */ /* 0x0001e4000810043f */
[----:B0-----:R-:W-:-:S04]  /*24c0*/  IMAD R0, R75, -0x60, R16 ;  /* 0xffffffa04b007824 */ /* 0x001fc800078e0210 */
[----:B------:R-:W-:-:S04]  /*24d0*/  VIADD R0, R0, 0x60 ;  /* 0x0000006000007836 */ /* 0x000fc80000000000 */
[----:B------:R-:W-:-:S05]  /*24e0*/  IMAD R8, R17, -0x2, R0 ;  /* 0xfffffffe11087824 */ /* 0x000fca00078e0200 */
[----:B------:R-:W-:Y:S01]  /*24f0*/  VIADDMNMX R0, R12, R13, R8, PT ;  /* 0x0000000d0c007246 */ /* 0x000fe20003800108 */
[----:B------:R-:W-:Y:S06]  /*2500*/  @P1 BRA `(.L_x_4555) ;  /* 0x0000000000541947 */ /* 0x000fec0003800000 */
[----:B------:R-:W-:Y:S01]  /*2510*/  IADD3 R4, R16, -R11, R12 ;  /* 0x8000000b10047210 */ /* 0x000fe20007ffe00c */
[----:B------:R-:W-:Y:S03]  /*2520*/  BSSY B0, `(.L_x_4556) ;  /* 0x0000010000007945 */ /* 0x000fe60003800000 */
        /* <DEDUP_REMOVED lines=10> */
.L_x_4557:
[----:B------:R-:W-:-:S06]  /*25d0*/  UISETP.NE.AND UP2, UPT, UR5, 0x1, UPT ;  /* 0x000000010500788c */ /* 0x000fcc000bf45270 */
[----:B------:R-:W-:-:S05]  /*25e0*/  PLOP3.LUT P1, PT, PT, PT, UP2, 0x80, 0x0 ;  /* 0x000000000000781c */ /* 0x000fca0003f2f028 */
[----:B------:R-:W-:-:S08]  /*25f0*/  @UP2 ULDC.64 UR10, c[0x0][0x9e8] ;  /* 0x00027a00000a2ab9 */ /* 0x000fd00000000a00 */
[----:B------:R-:W-:-:S05]  /*2600*/  @P1 IMAD.HI.U32 R9, R4, UR10, RZ ;  /* 0x0000000a04091c27 */ /* 0x000fca000f8e00ff */
[----:B------:R-:W-:-:S07]  /*2610*/  @P1 SHF.R.U32.HI R4, RZ, UR11, R9 ;  /* 0x0000000bff041c19 */ /* 0x000fce0008011609 */
.L_x_4558:
[----:B------:R-:W-:Y:S05]  /*2620*/  BSYNC B0 ;  /* 0x0000000000007941 */ /* 0x000fea0003800000 */
.L_x_4556:
[----:B------:R-:W-:-:S05]  /*2630*/  IMAD R4, R4, UR5, R15 ;  /* 0x0000000504047c24 */ /* 0x000fca000f8e020f */
[----:B------:R-:W-:Y:S02]  /*2640*/  VIMNMX R3, R3, R4, !PT ;  /* 0x0000000403037248 */ /* 0x000fe40007fe0100 */
[----:B------:R-:W-:-:S07]  /*2650*/  VIADDMNMX R0, R4, UR5, R0, PT ;  /* 0x0000000504007c46 */ /* 0x000fce000b800100 */
.L_x_4555:
[C---:B------:R-:W-:Y:S02]  /*2660*/  ISETP.GE.AND P1, PT, R10.reuse, 0x2, PT ;  /* 0x000000020a00780c */ /* 0x040fe40003f26270 */
        /* <DEDUP_REMOVED lines=95> */
[----:B------:R-:W-:Y:S02]  /*2c60*/  P2R R21, PR, RZ, 0x20 ;  /* 0x00000020ff157803 */ /* 0x000fe40000000000 */
[----:B------:R-:W-:Y:S02]  /*2c70*/  FSEL R64, R64, -INF , !P3 ;  /* 0xff80000040407808 */ /* 0x000fe40005800000 */
[C---:B------:R-:W-:Y:S02]  /*2c80*/  ISETP.GE.AND P3, PT, R10.reuse, 0x52, PT ;  /* 0x000000520a00780c */ /* 0x040fe40003f66270 */
[----:B------:R-:W-:Y:S02]  /*2c90*/  ISETP.GE.AND P6, PT, R10, 0x1, PT ;  /* 0x000000010a00780c */ /* 0x000fe40003fc6270 */
[----:B------:R-:W-:-:S04]  /*2ca0*/  ISETP.GT.AND P4, PT, R3, 0x51, !P3 ;  /* 0x000000510300780c */ /* 0x000fc80005f84270 */
[----:B------:R-:W-:-:S04]  /*2cb0*/  ISETP.LT.OR P4, PT, R0, 0x52, P4 ;  /* 0x000000520000780c */ /* 0x000fc80002781670 */
[----:B------:R-:W-:Y:S02]  /*2cc0*/  FSEL R90, R65, -INF , !P4 ;  /* 0xff800000415a7808 */ /* 0x000fe40006000000 */
[----:B------:R-:W-:-:S04]  /*2cd0*/  ISETP.GE.AND P4, PT, R10, 0x59, PT ;  /* 0x000000590a00780c */ /* 0x000fc80003f86270 */
[----:B------:R-:W-:-:S04]  /*2ce0*/  ISETP.GT.AND P5, PT, R3, 0x58, !P4 ;  /* 0x000000580300780c */ /* 0x000fc800067a4270 */
[----:B------:R-:W-:-:S04]  /*2cf0*/  ISETP.LT.OR P5, PT, R0, 0x59, P5 ;  /* 0x000000590000780c */ /* 0x000fc80002fa1670 */
[----:B------:R-:W-:Y:S02]  /*2d00*/  FSEL R9, R68, -INF , !P5 ;  /* 0xff80000044097808 */ /* 0x000fe40006800000 */
        /* <DEDUP_REMOVED lines=9> */
[----:B------:R-:W-:Y:S02]  /*2da0*/  PLOP3.LUT P5, PT, PT, PT, UP1, 0x40, 0x0 ;  /* 0x000000000000781c */ /* 0x000fe40003fae818 */
[----:B0-----:R-:W-:Y:S01]  /*2db0*/  VIADDMNMX R4, R0, R13, R8, PT ;  /* 0x0000000d00047246 */ /* 0x001fe20003800108 */
[----:B------:R-:W-:-:S10]  /*2dc0*/  IMAD.IADD R8, R5, 0x1, R0 ;  /* 0x0000000105087824 */ /* 0x000fd400078e0200 */
[----:B------:R-:W-:Y:S05]  /*2dd0*/  @P5 BRA `(.L_x_4559) ;  /* 0x00000000005c5947 */ /* 0x000fea0003800000 */
        /* <DEDUP_REMOVED lines=13> */
.L_x_4561:
[----:B------:R-:W-:-:S06]  /*2eb0*/  UISETP.NE.AND UP2, UPT, UR5, 0x1, UPT ;  /* 0x000000010500788c */ /* 0x000fcc000bf45270 */
[----:B------:R-:W-:-:S05]  /*2ec0*/  PLOP3.LUT P5, PT, PT, PT, UP2, 0x80, 0x0 ;  /* 0x000000000000781c */ /* 0x000fca0003faf028 */
[----:B------:R-:W-:-:S08]  /*2ed0*/  @UP2 ULDC.64 UR10, c[0x0][0x9e8] ;  /* 0x00027a00000a2ab9 */ /* 0x000fd00000000a00 */
[----:B------:R-:W-:Y:S01]  /*2ee0*/  @P5 IMAD.HI.U32 R2, R0, UR10, RZ ;  /* 0x0000000a00025c27 */ /* 0x000fe2000f8e00ff */
[----:B------:R-:W-:-:S13]  /*2ef0*/  PLOP3.LUT P5, PT, PT, PT, UP2, 0x80, 0x0 ;  /* 0x000000000000781c */ /* 0x000fda0003faf028 */
[----:B------:R-:W-:-:S07]  /*2f00*/  @P5 SHF.R.U32.HI R0, RZ, UR11, R2 ;  /* 0x0000000bff005c19 */ /* 0x000fce0008011602 */
.L_x_4562:
[----:B------:R-:W-:Y:S05]  /*2f10*/  BSYNC B0 ;  /* 0x0000000000007941 */ /* 0x000fea0003800000 */
.L_x_4560:
[----:B------:R-:W-:-:S05]  /*2f20*/  IMAD R3, R0, UR5, R15 ;  /* 0x0000000500037c24 */ /* 0x000fca000f8e020f */
[----:B------:R-:W-:Y:S02]  /*2f30*/  VIMNMX R8, R8, R3, !PT ;  /* 0x0000000308087248 */ /* 0x000fe40007fe0100 */
[----:B------:R-:W-:-:S07]  /*2f40*/  VIADDMNMX R4, R3, UR5, R4, PT ;  /* 0x0000000503047c46 */ /* 0x000fce000b800104 */
.L_x_4559:
[C---:B------:R-:W-:Y:S01]  /*2f50*/  ISETP.GT.AND P1, PT, R8.reuse, 0x1, !P1 ;  /* 0x000000010800780c */ /* 0x040fe20004f24270 */
[----:B------:R-:W-:Y:S01]  /*2f60*/  ULDC UR7, c[0x0][0x988] ;  /* 0x0002620000077ab9 */ /* 0x000fe20000000800 */
[----:B------:R-:W-:Y:S01]  /*2f70*/  ISETP.GT.AND P2, PT, R8, 0x8, !P2 ;  /* 0x000000080800780c */ /* 0x000fe20005744270 */
[----:B------:R-:W-:Y:S01]  /*2f80*/  @UP0 ULDC UR10, c[0x0][0x44c] ;  /* 0x00011300000a0ab9 */ /* 0x000fe20000000800 */
[----:B------:R-:W-:Y:S01]  /*2f90*/  ISETP.LT.OR P1, PT, R4, 0x2, P1 ;  /* 0x000000020400780c */ /* 0x000fe20000f21670 */
[----:B------:R-:W-:Y:S01]  /*2fa0*/  UIMAD.WIDE.U32 UR10, UR39, UR10, URZ ;  /* 0x0000000a270a72a5 */ /* 0x000fe2000f8e003f */
[----:B------:R-:W-:Y:S01]  /*2fb0*/  FMNMX.FTZ R0, R24, R14, !PT ;  /* 0x0000000e18007209 */ /* 0x000fe20007810000 */
[----:B------:R-:W-:Y:S01]  /*2fc0*/  @UP0 ULDC UR15, c[0x0][0x450] ;  /* 0x00011400000f0ab9 */ /* 0x000fe20000000800 */
[----:B------:R-:W-:Y:S02]  /*2fd0*/  FSEL R27, R27, -INF , !P1 ;  /* 0xff8000001b1b7808 */ /* 0x000fe40004800000 */
[----:B------:R-:W-:-:S02]  /*2fe0*/  ISETP.NE.AND P1, PT, R12, RZ, PT ;  /* 0x000000ff0c00720c */ /* 0x000fc40003f25270 */
[----:B------:R-:W-:Y:S02]  /*2ff0*/  ISETP.LT.OR P2, PT, R4, 0x9, P2 ;  /* 0x000000090400780c */ /* 0x000fe40001741670 */
[----:B------:R-:W-:Y:S02]  /*3000*/  ISETP.GT.AND P1, PT, R8, 0x9, !P1 ;  /* 0x000000090800780c */ /* 0x000fe40004f24270 */
[----:B------:R-:W-:Y:S02]  /*3010*/  FMNMX.FTZ R0, R28, R0, !PT ;  /* 0x000000001c007209 */ /* 0x000fe40007810000 */
[----:B------:R-:W-:Y:S02]  /*3020*/  ISETP.LT.OR P1, PT, R4, 0xa, P1 ;  /* 0x0000000a0400780c */ /* 0x000fe40000f21670 */
[----:B------:R-:W-:Y:S02]  /*3030*/  FSEL R15, R30, -INF , !P2 ;  /* 0xff8000001e0f7808 */ /* 0x000fe40005000000 */
[----:B------:R-:W-:-:S02]  /*3040*/  FSEL R31, R31, -INF , !P1 ;  /* 0xff8000001f1f7808 */ /* 0x000fc40004800000 */
[----:B------:R-:W-:Y:S02]  /*3050*/  ISETP.NE.AND P1, PT, R21, RZ, PT ;  /* 0x000000ff1500720c */ /* 0x000fe40003f25270 */
[----:B------:R-:W-:Y:S02]  /*3060*/  ISETP.NE.AND P2, PT, R25, RZ, PT ;  /* 0x000000ff1900720c */ /* 0x000fe40003f45270 */
[----:B------:R-:W-:Y:S02]  /*3070*/  ISETP.GT.AND P1, PT, R8, 0x10, !P1 ;  /* 0x000000100800780c */ /* 0x000fe40004f24270 */
[----:B------:R-:W-:Y:S02]  /*3080*/  FMNMX.FTZ R0, R20, R0, !PT ;  /* 0x0000000014007209 */ /* 0x000fe40007810000 */
[----:B------:R-:W-:Y:S02]  /*3090*/  ISETP.LT.OR P1, PT, R4, 0x11, P1 ;  /* 0x000000110400780c */ /* 0x000fe40000f21670 */
[----:B------:R-:W-:-:S02]  /*30a0*/  FMNMX.FTZ R0, R32, R0, !PT ;  /* 0x0000000020007209 */ /* 0x000fc40007810000 */
[----:B------:R-:W-:Y:S02]  /*30b0*/  FSEL R21, R34, -INF , !P1 ;  /* 0xff80000022157808 */ /* 0x000fe40004800000 */
[----:B------:R-:W-:Y:S02]  /*30c0*/  ISETP.GT.AND P1, PT, R8, 0x11, !P2 ;  /* 0x000000110800780c */ /* 0x000fe40005724270 */
[----:B------:R-:W-:Y:S02]  /*30d0*/  ISETP.NE.AND P5, PT, R29, RZ, PT ;  /* 0x000000ff1d00720c */ /* 0x000fe40003fa5270 */
[----:B------:R-:W-:Y:S02]  /*30e0*/  ISETP.LT.OR P1, PT, R4, 0x12, P1 ;  /* 0x000000120400780c */ /* 0x000fe40000f21670 */
[----:B------:R-:W-:Y:S02]  /*30f0*/  FMNMX.FTZ R0, R72, R0, !PT ;  /* 0x0000000048007209 */ /* 0x000fe40007810000 */
[----:B------:R-:W-:-:S02]  /*3100*/  FSEL R35, R35, -INF , !P1 ;  /* 0xff80000023237808 */ /* 0x000fc40004800000 */
[----:B------:R-:W-:Y:S02]  /*3110*/  ISETP.GT.AND P1, PT, R8, 0x18, !P5 ;  /* 0x000000180800780c */ /* 0x000fe40006f24270 */
[----:B------:R-:W-:Y:S02]  /*3120*/  FMNMX.FTZ R0, R36, R0, !PT ;  /* 0x0000000024007209 */ /* 0x000fe40007810000 */
[----:B------:R-:W-:Y:S02]  /*3130*/  ISETP.LT.OR P1, PT, R4, 0x19, P1 ;  /* 0x000000190400780c */ /* 0x000fe40000f21670 */
[----:B------:R-:W-:Y:S02]  /*3140*/  FMNMX.FTZ R0, R76, R0, !PT ;  /* 0x000000004c007209 */ /* 0x000fe40007810000 */
[----:B------:R-:W-:Y:S02]  /*3150*/  FSEL R25, R38, -INF , !P1 ;  /* 0xff80000026197808 */ /* 0x000fe40004800000 */
[----:B------:R-:W-:-:S02]  /*3160*/  FMNMX.FTZ R0, R40, R0, !PT ;  /* 0x0000000028007209 */ /* 0x000fc40007810000 */
        /* <DEDUP_REMOVED lines=12> */
[----:B------:R-:W-:Y:S02]  /*3230*/  FMNMX.FTZ R0, R52, R0, !PT ;  /* 0x0000000034007209 */ /* 0x000fe40007810000 */
[----:B------:R-:W-:Y:S02]  /*3240*/  FSEL R29, R42, -INF , !P1 ;  /* 0xff8000002a1d7808 */ /* 0x000fe40004800000 */
[----:B------:R-:W-:Y:S02]  /*3250*/  ISETP.NE.AND P1, PT, R73, RZ, PT ;  /* 0x000000ff4900720c */ /* 0x000fe40003f25270 */
[----:B------:R-:W-:Y:S02]  /*3260*/  FMNMX.FTZ R0, R84, R0, !PT ;  /* 0x0000000054007209 */ /* 0x000fe40007810000 */
[----:B------:R-:W-:Y:S02]  /*3270*/  ISETP.GT.AND P1, PT, R8, 0x21, !P1 ;  /* 0x000000210800780c */ /* 0x000fe40004f24270 */
[----:B------:R-:W-:-:S02]  /*3280*/  FMNMX.FTZ R0, R56, R0, !PT ;  /* 0x0000000038007209 */ /* 0x000fc40007810000 */
[----:B------:R-:W-:Y:S02]  /*3290*/  ISETP.LT.OR P1, PT, R4, 0x22, P1 ;  /* 0x000000220400780c */ /* 0x000fe40000f21670 */
        /* <DEDUP_REMOVED lines=9> */
[----:B------:R-:W-:Y:S02]  /*3330*/  FMNMX.FTZ R0, R90, R0, !PT ;  /* 0x000000005a007209 */ /* 0x000fe40007810000 */
[----:B------:R-:W-:-:S02]  /*3340*/  ISETP.NE.AND P1, PT, R77, RZ, PT ;  /* 0x000000ff4d00720c */ /* 0x000fc40003f25270 */
[----:B------:R-:W-:Y:S02]  /*3350*/  FMNMX.FTZ R0, R9, R0, !PT ;  /* 0x0000000009007209 */ /* 0x000fe40007810000 */
[----:B------:R-:W-:Y:S02]  /*3360*/  ISETP.GT.AND P1, PT, R8, 0x29, !P1 ;  /* 0x000000290800780c */ /* 0x000fe40004f24270 */
[----:B------:R-:W-:Y:S01]  /*3370*/  FMNMX.FTZ R2, R68, R0, !PT ;  /* 0x0000000044027209 */ /* 0x000fe20007810000 */
[----:B------:R-:W-:Y:S01]  /*3380*/  IMAD.U32 R0, RZ, RZ, UR7 ;  /* 0x00000007ff007e24 */ /* 0x000fe2000f8e00ff */
[----:B------:R-:W-:Y:S01]  /*3390*/  ISETP.LT.OR P1, PT, R4, 0x2a, P1 ;  /* 0x0000002a0400780c */ /* 0x000fe20000f21670 */
[----:B------:R-:W-:Y:S01]  /*33a0*/  UMOV UR7, UR39 ;  /* 0x0000002700077c82 */ /* 0x000fe20008000000 */
[----:B------:R-:W-:Y:S01]  /*33b0*/  ISETP.GT.AND P6, PT, R8, RZ, !P6 ;  /* 0x000000ff0800720c */ /* 0x000fe200077c4270 */
[----:B------:R-:W0:Y:S01]  /*33c0*/  SHFL.BFLY PT, R5, R2, 0x2, 0x1f ;  /* 0x0c401f0002057f89 */ /* 0x000e2200000e0000 */
[----:B------:R-:W-:Y:S01]  /*33d0*/  FSEL R47, R47, -INF , !P1 ;  /* 0xff8000002f2f7808 */ /* 0x000fe20004800000 */
[----:B------:R-:W-:Y:S01]  /*33e0*/  @UP0 USHF.R.U32.HI UR7, URZ, UR15, UR11 ;  /* 0x0000000f3f070299 */ /* 0x000fe2000801160b */
[----:B------:R-:W-:-:S02]  /*33f0*/  ISETP.NE.AND P1, PT, R45, RZ, PT ;  /* 0x000000ff2d00720c */ /* 0x000fc40003f25270 */
[----:B------:R-:W-:Y:S02]  /*3400*/  ISETP.LT.OR P6, PT, R4, 0x1, P6 ;  /* 0x000000010400780c */ /* 0x000fe400037c1670 */
[----:B------:R-:W-:Y:S02]  /*3410*/  ISETP.GT.AND P1, PT, R8, 0x30, !P1 ;  /* 0x000000300800780c */ /* 0x000fe40004f24270 */
[----:B------:R-:W-:Y:S02]  /*3420*/  FSEL R13, R26, -INF , !P6 ;  /* 0xff8000001a0d7808 */ /* 0x000fe40007000000 */
[----:B------:R-:W-:Y:S02]  /*3430*/  ISETP.LT.OR P1, PT, R4, 0x31, P1 ;  /* 0x000000310400780c */ /* 0x000fe40000f21670 */
[----:B------:R-:W-:Y:S02]  /*3440*/  ISETP.NE.AND P2, PT, R53, RZ, PT ;  /* 0x000000ff3500720c */ /* 0x000fe40003f45270 */
[----:B------:R-:W-:-:S02]  /*3450*/  FSEL R37, R50, -INF , !P1 ;  /* 0xff80000032257808 */ /* 0x000fc40004800000 */
[----:B------:R-:W-:Y:S02]  /*3460*/  ISETP.NE.AND P1, PT, R79, RZ, PT ;  /* 0x000000ff4f00720c */ /* 0x000fe40003f25270 */
[----:B------:R-:W-:Y:S02]  /*3470*/  ISETP.NE.AND P5, PT, R83, RZ, PT ;  /* 0x000000ff5300720c */ /* 0x000fe40003fa5270 */
[----:B------:R-:W-:Y:S02]  /*3480*/  ISETP.GT.AND P1, PT, R8, 0x31, !P1 ;  /* 0x000000310800780c */ /* 0x000fe40004f24270 */
[----:B------:R-:W-:Y:S02]  /*3490*/  ISETP.NE.AND P6, PT, R85, RZ, PT ;  /* 0x000000ff5500720c */ /* 0x000fe40003fc5270 */
[----:B------:R-:W-:Y:S02]  /*34a0*/  ISETP.LT.OR P1, PT, R4, 0x32, P1 ;  /* 0x000000320400780c */ /* 0x000fe40000f21670 */
[----:B0-----:R-:W-:-:S02]  /*34b0*/  FMNMX.FTZ R10, R2, R5, !PT ;  /* 0x00000005020a7209 */ /* 0x001fc40007810000 */
[----:B------:R-:W-:Y:S02]  /*34c0*/  FMNMX.FTZ R2, R13, R27, !PT ;  /* 0x0000001b0d027209 */ /* 0x000fe40007810000 */
[----:B------:R-:W-:Y:S01]  /*34d0*/  FSEL R51, R51, -INF , !P1 ;  /* 0xff80000033337808 */ /* 0x000fe20004800000 */
[----:B------:R-:W0:Y:S01]  /*34e0*/  SHFL.BFLY PT, R5, R10, 0x1, 0x1f ;  /* 0x0c201f000a057f89 */ /* 0x000e2200000e0000 */
        /* <DEDUP_REMOVED lines=14> */
[----:B------:R-:W-:Y:S02]  /*35d0*/  ISETP.GT.AND P1, PT, R8, 0x40, !P2 ;  /* 0x000000400800780c */ /* 0x000fe40005724270 */
[----:B------:R-:W-:-:S02]  /*35e0*/  FMNMX.FTZ R2, R29, R2, !PT ;  /* 0x000000021d027209 */ /* 0x000fc40007810000 */
[----:B------:R-:W-:Y:S02]  /*35f0*/  ISETP.LT.OR P1, PT, R4, 0x41, P1 ;  /* 0x000000410400780c */ /* 0x000fe40000f21670 */
[----:B------:R-:W-:Y:S02]  /*3600*/  FMNMX.FTZ R2, R43, R2, !PT ;  /* 0x000000022b027209 */ /* 0x000fe40007810000 */
[----:B------:R-:W-:Y:S02]  /*3610*/  FSEL R3, R58, -INF , !P1 ;  /* 0xff8000003a037808 */ /* 0x000fe40004800000 */
[----:B------:R-:W-:Y:S02]  /*3620*/  FMNMX.FTZ R2, R33, R2, !PT ;  /* 0x0000000221027209 */ /* 0x000fe40007810000 */
[----:B------:R-:W-:Y:S02]  /*3630*/  ISETP.GT.AND P1, PT, R8, 0x41, !P5 ;  /* 0x000000410800780c */ /* 0x000fe40006f24270 */
[----:B0-----:R-:W-:-:S02]  /*3640*/  FMNMX.FTZ R5, R10, R5, !PT ;  /* 0x000000050a057209 */ /* 0x001fc40007810000 */
[----:B------:R-:W-:Y:S02]  /*3650*/  FMNMX.FTZ R2, R47, R2, !PT ;  /* 0x000000022f027209 */ /* 0x000fe40007810000 */
[----:B------:R-:W-:Y:S01]  /*3660*/  ISETP.LT.OR P1, PT, R4, 0x42, P1 ;  /* 0x000000420400780c */ /* 0x000fe20000f21670 */
[----:B------:R-:W-:Y:S01]  /*3670*/  FMUL.FTZ R12, R5, R0 ;  /* 0x00000000050c7220 */ /* 0x000fe20000410000 */
[----:B------:R-:W-:Y:S02]  /*3680*/  FMNMX.FTZ R2, R37, R2, !PT ;  /* 0x0000000225027209 */ /* 0x000fe40007810000 */
[----:B------:R-:W-:Y:S02]  /*3690*/  FSEL R59, R59, -INF , !P1 ;  /* 0xff8000003b3b7808 */ /* 0x000fe40004800000 */
[----:B------:R-:W-:Y:S02]  /*36a0*/  FSETP.NEU.FTZ.AND P1, PT, R5, -INF , PT ;  /* 0xff8000000500780b */ /* 0x000fe40003f3d000 */
[----:B------:R-:W-:-:S02]  /*36b0*/  ISETP.NE.AND P5, PT, R57, RZ, PT ;  /* 0x000000ff3900720c */ /* 0x000fc40003fa5270 */
[----:B------:R-:W-:Y:S02]  /*36c0*/  FMNMX.FTZ R2, R51, R2, !PT ;  /* 0x0000000233027209 */ /* 0x000fe40007810000 */
[----:B------:R-:W-:Y:S02]  /*36d0*/  FSEL R61, R12, RZ, P1 ;  /* 0x000000ff0c3d7208 */ /* 0x000fe40000800000 */
[----:B------:R-:W-:Y:S02]  /*36e0*/  ISETP.GT.AND P1, PT, R8, 0x48, !P5 ;  /* 0x000000480800780c */ /* 0x000fe40006f24270 */
[----:B------:R-:W-:Y:S01]  /*36f0*/  FMNMX.FTZ R2, R41, R2, !PT ;  /* 0x0000000229027209 */ /* 0x000fe20007810000 */
[-CC-:B------:R-:W-:Y:S01]  /*3700*/  FFMA.FTZ R10, R24, R0.reuse, -R61.reuse ;  /* 0x00000000180a7223 */ /* 0x180fe2000001083d */
[----:B------:R-:W-:Y:S01]  /*3710*/  ISETP.LT.OR P1, PT, R4, 0x49, P1 ;  /* 0x000000490400780c */ /* 0x000fe20000f21670 */
[--C-:B------:R-:W-:Y:S01]  /*3720*/  FFMA.FTZ R12, R14, R0, -R61.reuse ;  /* 0x000000000e0c7223 */ /* 0x100fe2000001083d */
[----:B------:R-:W-:Y:S01]  /*3730*/  FMNMX.FTZ R2, R55, R2, !PT ;  /* 0x0000000237027209 */ /* 0x000fe20007810000 */
[-CC-:B------:R-:W-:Y:S01]  /*3740*/  FFMA.FTZ R14, R28, R0.reuse, -R61.reuse ;  /* 0x000000001c0e7223 */ /* 0x180fe2000001083d */
[----:B------:R-:W-:Y:S01]  /*3750*/  FSEL R45, R62, -INF , !P1 ;  /* 0xff8000003e2d7808 */ /* 0x000fe20004800000 */
[----:B------:R-:W-:Y:S01]  /*3760*/  MUFU.EX2 R10, R10 ;  /* 0x0000000a000a7308 */ /* 0x000fe20000000800 */
[----:B------:R-:W-:Y:S01]  /*3770*/  ISETP.NE.AND P2, PT, R87, RZ, PT ;  /* 0x000000ff5700720c */ /* 0x000fe20003f45270 */
[-CC-:B------:R-:W-:Y:S01]  /*3780*/  FFMA.FTZ R20, R20, R0.reuse, -R61.reuse ;  /* 0x0000000014147223 */ /* 0x180fe2000001083d */
[----:B------:R-:W-:Y:S01]  /*3790*/  ISETP.GT.AND P1, PT, R8, 0x49, !P6 ;  /* 0x000000490800780c */ /* 0x000fe20007724270 */
[--C-:B------:R-:W-:Y:S01]  /*37a0*/  FFMA.FTZ R24, R32, R0, -R61.reuse ;  /* 0x0000000020187223 */ /* 0x100fe2000001083d */
[----:B------:R-:W-:Y:S01]  /*37b0*/  FMNMX.FTZ R2, R3, R2, !PT ;  /* 0x0000000203027209 */ /* 0x000fe20007810000 */
[-CC-:B------:R-:W-:Y:S01]  /*37c0*/  FFMA.FTZ R9, R9, R0.reuse, -R61.reuse ;  /* 0x0000000009097223 */ /* 0x180fe2000001083d */
[----:B------:R-:W-:Y:S01]  /*37d0*/  ISETP.GT.AND P2, PT, R8, 0x50, !P2 ;  /* 0x000000500800780c */ /* 0x000fe20005744270 */
[----:B------:R-:W-:Y:S01]  /*37e0*/  MUFU.EX2 R14, R14 ;  /* 0x0000000e000e7308 */ /* 0x000fe20000000800 */
[----:B------:R-:W-:Y:S01]  /*37f0*/  ISETP.LT.OR P1, PT, R4, 0x4a, P1 ;  /* 0x0000004a0400780c */ /* 0x000fe20000f21670 */
[--C-:B------:R-:W-:Y:S01]  /*3800*/  FFMA.FTZ R26, R36, R0, -R61.reuse ;  /* 0x00000000241a7223 */ /* 0x100fe2000001083d */
[----:B------:R-:W-:Y:S01]  /*3810*/  FMNMX.FTZ R2, R59, R2, !PT ;  /* 0x000000023b027209 */ /* 0x000fe20007810000 */
[-CC-:B------:R-:W-:Y:S01]  /*3820*/  FFMA.FTZ R36, R90, R0.reuse, -R61.reuse ;  /* 0x000000005a247223 */ /* 0x180fe2000001083d */
[----:B------:R-:W-:Y:S01]  /*3830*/  ISETP.GT.AND P3, PT, R8, 0x51, !P3 ;  /* 0x000000510800780c */ /* 0x000fe20005f64270 */
[-CC-:B------:R-:W-:Y:S01]  /*3840*/  FFMA.FTZ R28, R48, R0.reuse, -R61.reuse ;  /* 0x00000000301c7223 */ /* 0x180fe2000001083d */
[----:B------:R-:W-:Y:S01]  /*3850*/  ISETP.LT.OR P2, PT, R4, 0x51, P2 ;  /* 0x000000510400780c */ /* 0x000fe20001741670 */
[----:B------:R0:W-:Y:S01]  /*3860*/  MUFU.EX2 R69, R20 ;  /* 0x0000001400457308 */ /* 0x0001e20000000800 */
[----:B------:R-:W-:Y:S01]  /*3870*/  FSEL R63, R63, -INF , !P1 ;  /* 0xff8000003f3f7808 */ /* 0x000fe20004800000 */
[--C-:B------:R-:W-:Y:S01]  /*3880*/  FFMA.FTZ R30, R52, R0, -R61.reuse ;  /* 0x00000000341e7223 */ /* 0x100fe2000001083d */
[----:B------:R-:W-:Y:S01]  /*3890*/  FMNMX.FTZ R2, R45, R2, !PT ;  /* 0x000000022d027209 */ /* 0x000fe20007810000 */
[-CC-:B------:R-:W-:Y:S01]  /*38a0*/  FFMA.FTZ R32, R84, R0.reuse, -R61.reuse ;  /* 0x0000000054207223 */ /* 0x180fe2000001083d */
[----:B------:R-:W-:Y:S01]  /*38b0*/  ISETP.NE.AND P5, PT, R65, RZ, PT ;  /* 0x000000ff4100720c */ /* 0x000fe20003fa5270 */
[-CC-:B------:R-:W-:Y:S01]  /*38c0*/  FFMA.FTZ R34, R56, R0.reuse, -R61.reuse ;  /* 0x0000000038227223 */ /* 0x180fe2000001083d */
[----:B------:R-:W-:Y:S01]  /*38d0*/  ISETP.GT.AND P4, PT, R8, 0x58, !P4 ;  /* 0x000000580800780c */ /* 0x000fe20006784270 */
[----:B------:R1:W2:Y:S01]  /*38e0*/  MUFU.EX2 R65, R12 ;  /* 0x0000000c00417308 */ /* 0x0002a20000000800 */
[----:B------:R-:W-:Y:S01]  /*38f0*/  ISETP.LT.OR P3, PT, R4, 0x52, P3 ;  /* 0x000000520400780c */ /* 0x000fe20001f61670 */
[----:B0-----:R-:W-:Y:S01]  /*3900*/  FFMA.FTZ R20, R76, R0, -R61 ;  /* 0x000000004c147223 */ /* 0x001fe2000001083d */
[----:B------:R-:W-:-:S02]  /*3910*/  FSEL R49, R66, -INF , !P2 ;  /* 0xff80000042317808 */ /* 0x000fc40005000000 */
[----:B------:R-:W-:Y:S02]  /*3920*/  FMNMX.FTZ R2, R63, R2, !PT ;  /* 0x000000023f027209 */ /* 0x000fe40007810000 */
[----:B------:R-:W-:Y:S01]  /*3930*/  ISETP.GT.AND P5, PT, R8, 0x59, !P5 ;  /* 0x000000590800780c */ /* 0x000fe20006fa4270 */
[----:B------:R-:W-:Y:S01]  /*3940*/  MUFU.EX2 R24, R24 ;  /* 0x0000001800187308 */ /* 0x000fe20000000800 */
[----:B------:R-:W-:Y:S01]  /*3950*/  ISETP.LT.OR P4, PT, R4, 0x59, P4 ;  /* 0x000000590400780c */ /* 0x000fe20002781670 */
[-CC-:B-1----:R-:W-:Y:S01]  /*3960*/  FFMA.FTZ R12, R72, R0.reuse, -R61.reuse ;  /* 0x00000000480c7223 */ /* 0x182fe2000001083d */
[----:B------:R-:W-:Y:S01]  /*3970*/  FSEL R67, R67, -INF , !P3 ;  /* 0xff80000043437808 */ /* 0x000fe20005800000 */
[--C-:B------:R-:W-:Y:S01]  /*3980*/  FFMA.FTZ R8, R40, R0, -R61.reuse ;  /* 0x0000000028087223 */ /* 0x100fe2000001083d */
[----:B------:R-:W-:Y:S02]  /*3990*/  FMNMX.FTZ R2, R49, R2, !PT ;  /* 0x0000000231027209 */ /* 0x000fe40007810000 */
[----:B------:R-:W-:Y:S01]  /*39a0*/  ISETP.LT.OR P5, PT, R4, 0x5a, P5 ;  /* 0x0000005a0400780c */ /* 0x000fe20002fa1670 */
[----:B------:R-:W-:Y:S01]  /*39b0*/  FFMA.FTZ R4, R44, R0, -R61 ;  /* 0x000000002c047223 */ /* 0x000fe2000001083d */
[----:B------:R-:W-:Y:S01]  /*39c0*/  FSEL R53, R70, -INF , !P4 ;  /* 0xff80000046357808 */ /* 0x000fe20006000000 */
[----:B------:R0:W-:Y:S01]  /*39d0*/  MUFU.EX2 R77, R20 ;  /* 0x00000014004d7308 */ /* 0x0001e20000000800 */
[----:B------:R-:W-:-:S02]  /*39e0*/  FMNMX.FTZ R2, R67, R2, !PT ;  /* 0x0000000243027209 */ /* 0x000fc40007810000 */
[----:B------:R-:W-:Y:S02]  /*39f0*/  FSEL R71, R71, -INF , !P5 ;  /* 0xff80000047477808 */ /* 0x000fe40006800000 */
[----:B------:R-:W-:Y:S02]  /*3a00*/  FMNMX.FTZ R2, R53, R2, !PT ;  /* 0x0000000235027209 */ /* 0x000fe40007810000 */
[----:B--2---:R-:W-:Y:S01]  /*3a10*/  F2FP.F16.F32.PACK_AB R188, R65, R10 ;  /* 0x0000000a41bc723e */ /* 0x004fe200000000ff */
[----:B------:R-:W-:Y:S01]  /*3a20*/  MUFU.EX2 R182, R4 ;  /* 0x0000000400b67308 */ /* 0x000fe20000000800 */
[----:B------:R-:W-:Y:S01]  /*3a30*/  FMNMX.FTZ R2, R71, R2, !PT ;  /* 0x0000000247027209 */ /* 0x000fe20007810000 */
[--C-:B0-----:R-:W-:Y:S01]  /*3a40*/  FFMA.FTZ R20, R80, R0, -R61.reuse ;  /* 0x0000000050147223 */ /* 0x101fe2000001083d */
[----:B------:R-:W-:Y:S02]  /*3a50*/  R2UR UR14, R74 ;  /* 0x000000004a0e72ca */ /* 0x000fe400000e0000 */
[----:B------:R-:W-:Y:S01]  /*3a60*/  F2FP.F16.F32.PACK_AB R190, R69, R14 ;  /* 0x0000000e45be723e */ /* 0x000fe200000000ff */
[----:B------:R-:W0:Y:S02]  /*3a70*/  SHFL.BFLY PT, R57, R2, 0x2, 0x1f ;  /* 0x0c401f0002397f89 */ /* 0x000e2400000e0000 */
[----:B------:R1:W2:Y:S08]  /*3a80*/  MUFU.EX2 R73, R12 ;  /* 0x0000000c00497308 */ /* 0x0002b00000000800 */
[----:B------:R3:W-:Y:S01]  /*3a90*/  MUFU.EX2 R170, R9 ;  /* 0x0000000900aa7308 */ /* 0x0007e20000000800 */
[----:B-1----:R-:W-:Y:S01]  /*3aa0*/  FFMA.FTZ R12, R78, R0, -R61 ;  /* 0x000000004e0c7223 */ /* 0x002fe2000001083d */
[----:B------:R-:W-:-:S04]  /*3ab0*/  UIADD3 UR10, UR14, UR7, URZ ;  /* 0x000000070e0a7290 */ /* 0x000fc8000fffe03f */
[----:B------:R-:W-:Y:S02]  /*3ac0*/  UIADD3 UR4, UR10, UR4, URZ ;  /* 0x000000040a047290 */ /* 0x000fe4000fffe03f */
[----:B------:R1:W-:Y:S01]  /*3ad0*/  MUFU.EX2 R81, R20 ;  /* 0x0000001400517308 */ /* 0x0003e20000000800 */
[----:B---3--:R-:W-:Y:S01]  /*3ae0*/  FADD.FTZ R9, R10, R65 ;  /* 0x000000410a097221 */ /* 0x008fe20000010000 */
[----:B--2---:R-:W-:-:S03]  /*3af0*/  F2FP.F16.F32.PACK_AB R184, R73, R24 ;  /* 0x0000001849b8723e */ /* 0x004fc600000000ff */
[----:B------:R-:W-:Y:S01]  /*3b00*/  FADD.FTZ R46, R14, R9 ;  /* 0x000000090e2e7221 */ /* 0x000fe20000010000 */
[----:B0-----:R-:W-:Y:S01]  /*3b10*/  FMNMX.FTZ R57, R2, R57, !PT ;  /* 0x0000003902397209 */ /* 0x001fe20007810000 */
[-CC-:B------:R-:W-:Y:S01]  /*3b20*/  FFMA.FTZ R2, R86, R0.reuse, -R61.reuse ;  /* 0x0000000056027223 */ /* 0x180fe2000001083d */
[----:B------:R-:W0:Y:S01]  /*3b30*/  MUFU.EX2 R26, R26 ;  /* 0x0000001a001a7308 */ /* 0x000e220000000800 */
[----:B-1----:R-:W-:Y:S01]  /*3b40*/  FFMA.FTZ R20, R88, R0, -R61 ;  /* 0x0000000058147223 */ /* 0x002fe2000001083d */
[----:B------:R-:W-:Y:S01]  /*3b50*/  FADD.FTZ R9, R69, R46 ;  /* 0x0000002e45097221 */ /* 0x000fe20000010000 */
[----:B------:R-:W1:Y:S03]  /*3b60*/  SHFL.BFLY PT, R4, R57, 0x1, 0x1f ;  /* 0x0c201f0039047f89 */ /* 0x000e6600000e0000 */
[----:B------:R-:W-:Y:S02]  /*3b70*/  FADD.FTZ R46, R24, R9 ;  /* 0x00000009182e7221 */ /* 0x000fe40000010000 */
[----:B------:R2:W-:Y:S02]  /*3b80*/  MUFU.EX2 R87, R2 ;  /* 0x0000000200577308 */ /* 0x0005e40000000800 */
[----:B------:R-:W-:-:S06]  /*3b90*/  FADD.FTZ R9, R73, R46 ;  /* 0x0000002e49097221 */ /* 0x000fcc0000010000 */
[----:B------:R-:W-:Y:S01]  /*3ba0*/  MUFU.EX2 R89, R20 ;  /* 0x0000001400597308 */ /* 0x000fe20000000800 */
[----:B0-----:R-:W-:Y:S01]  /*3bb0*/  FADD.FTZ R48, R26, R9 ;  /* 0x000000091a307221 */ /* 0x001fe20000010000 */
[----:B------:R-:W-:-:S03]  /*3bc0*/  F2FP.F16.F32.PACK_AB R186, R77, R26 ;  /* 0x0000001a4dba723e */ /* 0x000fc600000000ff */
[----:B------:R-:W-:-:S03]  /*3bd0*/  FADD.FTZ R9, R77, R48 ;  /* 0x000000304d097221 */ /* 0x000fc60000010000 */
[----:B------:R-:W0:Y:S01]  /*3be0*/  MUFU.EX2 R8, R8 ;  /* 0x0000000800087308 */ /* 0x000e220000000800 */
[----:B-1----:R-:W-:-:S04]  /*3bf0*/  FMNMX.FTZ R4, R57, R4, !PT ;  /* 0x0000000439047209 */ /* 0x002fc80007810000 */
[C---:B------:R-:W-:Y:S01]  /*3c00*/  FSETP.NEU.FTZ.AND P1, PT, R4.reuse, -INF , PT ;  /* 0xff8000000400780b */ /* 0x040fe20003f3d000 */
[----:B--2---:R-:W-:Y:S02]  /*3c10*/  FMUL.FTZ R2, R4, R0 ;  /* 0x0000000004027220 */ /* 0x004fe40000410000 */
[----:B------:R1:W2:Y:S03]  /*3c20*/  MUFU.EX2 R79, R12 ;  /* 0x0000000c004f7308 */ /* 0x0002a60000000800 */
[----:B------:R-:W-:Y:S02]  /*3c30*/  FSEL R2, R2, RZ, P1 ;  /* 0x000000ff02027208 */ /* 0x000fe40000800000 */
[----:B------:R-:W-:-:S03]  /*3c40*/  PLOP3.LUT P1, PT, PT, PT, UP1, 0x40, 0x0 ;  /* 0x000000000000781c */ /* 0x000fc60003f2e818 */
        /* <DEDUP_REMOVED lines=9> */
[-C--:B-1----:R-:W-:Y:S01]  /*3ce0*/  FFMA.FTZ R12, R82, R0.reuse, -R61 ;  /* 0x00000000520c7223 */ /* 0x082fe2000001083d */
[-CC-:B------:R-:W-:Y:S01]  /*3cf0*/  FFMA.FTZ R39, R39, R0.reuse, -R2.reuse ;  /* 0x0000000027277223 */ /* 0x180fe20000010802 */
[----:B0-----:R-:W-:Y:S01]  /*3d00*/  FADD.FTZ R50, R8, R9 ;  /* 0x0000000908327221 */ /* 0x001fe20000010000 */
[-CC-:B------:R-:W-:Y:S01]  /*3d10*/  FFMA.FTZ R29, R29, R0.reuse, -R2.reuse ;  /* 0x000000001d1d7223 */ /* 0x180fe20000010802 */
[-CC-:B------:R-:W-:Y:S01]  /*3d20*/  FFMA.FTZ R43, R43, R0.reuse, -R2.reuse ;  /* 0x000000002b2b7223 */ /* 0x180fe20000010802 */
[-CC-:B------:R-:W-:Y:S01]  /*3d30*/  FFMA.FTZ R33, R33, R0.reuse, -R2.reuse ;  /* 0x0000000021217223 */ /* 0x180fe20000010802 */
[-CC-:B------:R-:W-:Y:S01]  /*3d40*/  FFMA.FTZ R47, R47, R0.reuse, -R2.reuse ;  /* 0x000000002f2f7223 */ /* 0x180fe20000010802 */
[----:B------:R2:W0:Y:S01]  /*3d50*/  MUFU.EX2 R20, R27 ;  /* 0x0000001b00147308 */ /* 0x0004220000000800 */
[-CC-:B------:R-:W-:Y:S01]  /*3d60*/  FFMA.FTZ R37, R37, R0.reuse, -R2.reuse ;  /* 0x0000000025257223 */ /* 0x180fe20000010802 */
[-CC-:B------:R-:W-:Y:S01]  /*3d70*/  FFMA.FTZ R51, R51, R0.reuse, -R2.reuse ;  /* 0x0000000033337223 */ /* 0x180fe20000010802 */
[-CC-:B------:R-:W-:Y:S01]  /*3d80*/  FFMA.FTZ R41, R41, R0.reuse, -R2.reuse ;  /* 0x0000000029297223 */ /* 0x180fe20000010802 */
[-CC-:B------:R-:W-:Y:S01]  /*3d90*/  FFMA.FTZ R55, R55, R0.reuse, -R2.reuse ;  /* 0x0000000037377223 */ /* 0x180fe20000010802 */
[-CC-:B------:R-:W-:Y:S01]  /*3da0*/  FFMA.FTZ R3, R3, R0.reuse, -R2.reuse ;  /* 0x0000000003037223 */ /* 0x180fe20000010802 */
[-CC-:B------:R-:W-:Y:S01]  /*3db0*/  FFMA.FTZ R59, R59, R0.reuse, -R2.reuse ;  /* 0x000000003b3b7223 */ /* 0x180fe20000010802 */
[-C--:B------:R-:W-:Y:S01]  /*3dc0*/  FFMA.FTZ R45, R45, R0.reuse, -R2 ;  /* 0x000000002d2d7223 */ /* 0x080fe20000010802 */
[----:B------:R-:W1:Y:S01]  /*3dd0*/  MUFU.EX2 R15, R15 ;  /* 0x0000000f000f7308 */ /* 0x000e620000000800 */
[----:B--2---:R-:W-:Y:S01]  /*3de0*/  FADD.FTZ R27, R79, R50 ;  /* 0x000000324f1b7221 */ /* 0x004fe20000010000 */
[-CC-:B------:R-:W-:Y:S01]  /*3df0*/  FFMA.FTZ R63, R63, R0.reuse, -R2.reuse ;  /* 0x000000003f3f7223 */ /* 0x180fe20000010802 */
[-CC-:B------:R-:W-:Y:S01]  /*3e00*/  FFMA.FTZ R49, R49, R0.reuse, -R2.reuse ;  /* 0x0000000031317223 */ /* 0x180fe20000010802 */
[-CC-:B------:R-:W-:Y:S01]  /*3e10*/  FFMA.FTZ R67, R67, R0.reuse, -R2.reuse ;  /* 0x0000000043437223 */ /* 0x180fe20000010802 */
[----:B------:R-:W-:Y:S01]  /*3e20*/  FADD.FTZ R52, R182, R27 ;  /* 0x0000001bb6347221 */ /* 0x000fe20000010000 */
[-CC-:B------:R-:W-:Y:S01]  /*3e30*/  FFMA.FTZ R53, R53, R0.reuse, -R2.reuse ;  /* 0x0000000035357223 */ /* 0x180fe20000010802 */
[----:B------:R-:W-:Y:S01]  /*3e40*/  FFMA.FTZ R71, R71, R0, -R2 ;  /* 0x0000000047477223 */ /* 0x000fe20000010802 */
[----:B------:R-:W2:Y:S01]  /*3e50*/  MUFU.EX2 R36, R31 ;  /* 0x0000001f00247308 */ /* 0x000ea20000000800 */
[----:B0-----:R-:W-:Y:S01]  /*3e60*/  FADD.FTZ R48, R13, R20 ;  /* 0x000000140d307221 */ /* 0x001fe20000010000 */
[----:B------:R-:W-:Y:S01]  /*3e70*/  FADD.FTZ R27, R81, R52 ;  /* 0x00000034511b7221 */ /* 0x000fe20000010000 */
[----:B------:R-:W-:-:S02]  /*3e80*/  F2FP.F16.F32.PACK_AB R180, R79, R8 ;  /* 0x000000084fb4723e */ /* 0x000fc400000000ff */
[----:B------:R-:W-:Y:S02]  /*3e90*/  F2FP.F16.F32.PACK_AB R189, R20, R13 ;  /* 0x0000000d14bd723e */ /* 0x000fe400000000ff */
[----:B------:R-:W-:Y:S01]  /*3ea0*/  F2FP.F16.F32.PACK_AB R182, R81, R182 ;  /* 0x000000b651b6723e */ /* 0x000fe200000000ff */
        /* <DEDUP_REMOVED lines=10> */
[----:B------:R1:W3:Y:S01]  /*3f50*/  MUFU.EX2 R83, R12 ;  /* 0x0000000c00537308 */ /* 0x0002e20000000800 */
[----:B--2---:R-:W-:-:S07]  /*3f60*/  FADD.FTZ R52, R28, R27 ;  /* 0x0000001b1c347221 */ /* 0x004fce0000010000 */
[----:B------:R-:W2:Y:S01]  /*3f70*/  MUFU.EX2 R40, R39 ;  /* 0x0000002700287308 */ /* 0x000ea20000000800 */
[----:B-1----:R-:W-:Y:S01]  /*3f80*/  FFMA.FTZ R12, R60, R0, -R61 ;  /* 0x000000003c0c7223 */ /* 0x002fe2000001083d */
[----:B0-----:R-:W-:-:S06]  /*3f90*/  FADD.FTZ R9, R25, R50 ;  /* 0x0000003219097221 */ /* 0x001fcc0000010000 */
[----:B------:R-:W0:Y:S01]  /*3fa0*/  MUFU.EX2 R30, R30 ;  /* 0x0000001e001e7308 */ /* 0x000e220000000800 */
[C---:B---3--:R-:W-:Y:S01]  /*3fb0*/  FADD.FTZ R27, R83.reuse, R52 ;  /* 0x00000034531b7221 */ /* 0x048fe20000010000 */
[----:B------:R-:W-:-:S06]  /*3fc0*/  F2FP.F16.F32.PACK_AB R176, R83, R28 ;  /* 0x0000001c53b0723e */ /* 0x000fcc00000000ff */
[----:B------:R-:W1:Y:S01]  /*3fd0*/  MUFU.EX2 R29, R29 ;  /* 0x0000001d001d7308 */ /* 0x000e620000000800 */
[C---:B--2---:R-:W-:Y:S01]  /*3fe0*/  FADD.FTZ R52, R40.reuse, R9 ;  /* 0x0000000928347221 */ /* 0x044fe20000010000 */
[----:B------:R-:W-:-:S06]  /*3ff0*/  F2FP.F16.F32.PACK_AB R187, R40, R25 ;  /* 0x0000001928bb723e */ /* 0x000fcc00000000ff */
[----:B------:R2:W3:Y:S01]  /*4000*/  MUFU.EX2 R85, R32 ;  /* 0x0000002000557308 */ /* 0x0004e20000000800 */
[----:B0-----:R-:W-:-:S07]  /*4010*/  FADD.FTZ R54, R30, R27 ;  /* 0x0000001b1e367221 */ /* 0x001fce0000010000 */
[----:B------:R-:W0:Y:S01]  /*4020*/  MUFU.EX2 R42, R43 ;  /* 0x0000002b002a7308 */ /* 0x000e220000000800 */
[-CC-:B--2---:R-:W-:Y:S01]  /*4030*/  FFMA.FTZ R32, R64, R0.reuse, -R61.reuse ;  /* 0x0000000040207223 */ /* 0x184fe2000001083d */
[----:B-1----:R-:W-:Y:S01]  /*4040*/  FADD.FTZ R9, R29, R52 ;  /* 0x000000341d097221 */ /* 0x002fe20000010000 */
[----:B------:R-:W-:-:S05]  /*4050*/  FFMA.FTZ R61, R68, R0, -R61 ;  /* 0x00000000443d7223 */ /* 0x000fca000001083d */
[----:B------:R-:W1:Y:S01]  /*4060*/  MUFU.EX2 R34, R34 ;  /* 0x0000002200227308 */ /* 0x000e620000000800 */
[C---:B---3--:R-:W-:Y:S01]  /*4070*/  FADD.FTZ R27, R85.reuse, R54 ;  /* 0x00000036551b7221 */ /* 0x048fe20000010000 */
[----:B------:R-:W-:-:S06]  /*4080*/  F2FP.F16.F32.PACK_AB R178, R85, R30 ;  /* 0x0000001e55b2723e */ /* 0x000fcc00000000ff */
        /* <DEDUP_REMOVED lines=26> */
[----:B--2---:R-:W-:Y:S01]  /*4230*/  FADD.FTZ R9, R41, R8 ;  /* 0x0000000829097221 */ /* 0x004fe20000010000 */
[----:B------:R-:W-:-:S06]  /*4240*/  FADD.FTZ R12, R170, R27 ;  /* 0x0000001baa0c7221 */ /* 0x000fcc0000010000 */
        /* <DEDUP_REMOVED lines=24> */
[----:B------:R-:W-:Y:S01]  /*43d0*/  VIADD R10, R75, 0xfffffffe ;  /* 0xfffffffe4b0a7836 */ /* 0x000fe20000000000 */
        /* <DEDUP_REMOVED lines=11> */
.L_x_4564:
[----:B------:R-:W-:-:S11]  /*4490*/  UISETP.NE.AND UP2, UPT, UR5, 0x1, UPT ;  /* 0x000000010500788c */ /* 0x000fd6000bf45270 */
[----:B------:R-:W-:Y:S02]  /*44a0*/  @UP2 ULDC.64 UR10, c[0x0][0x9e8] ;  /* 0x00027a00000a2ab9 */ /* 0x000fe40000000a00 */
[----:B------:R-:W-:-:S04]  /*44b0*/  UIMAD.WIDE.U32 UR14, UR7, UR10, URZ ;  /* 0x0000000a070e72a5 */ /* 0x000fc8000f8e003f */
[----:B------:R-:W-:-:S12]  /*44c0*/  @UP2 USHF.R.U32.HI UR7, URZ, UR11, UR15 ;  /* 0x0000000b3f072299 */ /* 0x000fd8000801160f */
.L_x_4565:
[----:B------:R-:W-:-:S04]  /*44d0*/  UIMAD UR5, UR7, UR5, UR5 ;  /* 0x00000005070572a4 */ /* 0x000fc8000f8e0205 */
[----:B------:R-:W-:-:S04]  /*44e0*/  UISETP.LT.AND UP2, UPT, UR4, UR5, UPT ;  /* 0x000000050400728c */ /* 0x000fc8000bf41270 */
[----:B------:R-:W-:-:S12]  /*44f0*/  USEL UR4, UR4, UR5, UP2 ;  /* 0x0000000504047287 */ /* 0x000fd80009000000 */
.L_x_4563:
[----:B------:R-:W-:Y:S01]  /*4500*/  UIMAD.WIDE UR4, UR4, 0x2aaaaaab, URZ ;  /* 0x2aaaaaab040478a5 */ /* 0x000fe2000f8e023f */
[----:B------:R-:W-:Y:S01]  /*4510*/  IMAD.MOV.U32 R3, RZ, RZ, 0x3f800000 ;  /* 0x3f800000ff037424 */ /* 0x000fe200078e00ff */
[----:B------:R-:W-:Y:S01]  /*4520*/  CS2R R118, SRZ ;  /* 0x0000000000767805 */ /* 0x000fe2000001ff00 */
[----:B------:R-:W-:Y:S01]  /*4530*/  IMAD.MOV.U32 R2, RZ, RZ, 0x3f800000 ;  /* 0x3f800000ff027424 */ /* 0x000fe200078e00ff */
        /* <DEDUP_REMOVED lines=52> */
[----:B------:R-:W-:Y:S06]  /*4880*/  @!P1 BRA `(.L_x_4566) ;  /* 0x0000002c00f09947 */ /* 0x000fec0003800000 */
[----:B------:R-:W-:Y:S01]  /*4890*/  IMAD.MOV.U32 R3, RZ, RZ, 0x3f800000 ;  /* 0x3f800000ff037424 */ /* 0x000fe200078e00ff */
[----:B------:R-:W-:Y:S01]  /*48a0*/  ULDC UR59, c[0x0][0x9e4] ;  /* 0x00027900003b7ab9 */ /* 0x000fe20000000800 */
[----:B------:R-:W-:-:S07]  /*48b0*/  IMAD.MOV.U32 R119, RZ, RZ, RZ ;  /* 0x000000ffff777224 */ /* 0x000fce00078e00ff */
.L_x_4583:
[----:B------:R-:W-:-:S04]  /*48c0*/  UIADD3 UR4, UR36, 0x1, URZ ;  /* 0x0000000124047890 */ /* 0x000fc8000fffe03f */
[----:B------:R-:W-:-:S04]  /*48d0*/  UISETP.NE.AND UP2, UPT, UR4, 0x2, UPT ;  /* 0x000000020400788c */ /* 0x000fc8000bf45270 */
[----:B------:R-:W-:Y:S02]  /*48e0*/  USEL UR7, URZ, 0x1, UP2 ;  /* 0x000000013f077887 */ /* 0x000fe40009000000 */
[----:B------:R-:W-:Y:S02]  /*48f0*/  USEL UR4, UR4, URZ, UP2 ;  /* 0x0000003f04047287 */ /* 0x000fe40009000000 */
[----:B------:R-:W-:Y:S01]  /*4900*/  ULOP3.LUT UR7, UR38, UR7, URZ, 0x3c, !UPT ;  /* 0x0000000726077292 */ /* 0x000fe2000f8e3c3f */
[----:B------:R-:W-:Y:S11]  /*4910*/  @!P0 BRA `(.L_x_4567) ;  /* 0x0000000000048947 */ /* 0x000ff60003800000 */
[----:B------:R-:W-:Y:S01]  /*4920*/  BPT.TRAP 0x1 ;  /* 0x000000040000795c */ /* 0x000fe20000300000 */
.L_x_4567:
[----:B------:R-:W-:Y:S01]  /*4930*/  ULEA UR6, UR4, UR37, 0x3 ;  /* 0x0000002504067291 */ /* 0x000fe2000f8e183f */
[----:B------:R-:W-:-:S05]  /*4940*/  IMAD.U32 R0, RZ, RZ, UR7 ;  /* 0x00000007ff007e24 */ /* 0x000fca000f8e00ff */
[----:B------:R-:W-:-:S04]  /*4950*/  SHF.L.U32 R0, R0, 0x1f, RZ ;  /* 0x0000001f00007819 */ /* 0x000fc800000006ff */
[----:B------:R0:W1:Y:S01]  /*4960*/  SYNCS.PHASECHK.TRANS64.TRYWAIT P1, [UR6+0x30830], R0 ;  /* 0x03083000ff0075a7 */ /* 0x0000620008020146 */
[----:B------:R-:W-:Y:S05]  /*4970*/  @!P0 BRA `(.L_x_4568) ;  /* 0x0000000000048947 */ /* 0x000fea0003800000 */
[----:B------:R-:W-:Y:S01]  /*4980*/  BPT.TRAP 0x1 ;  /* 0x000000040000795c */ /* 0x000fe20000300000 */
.L_x_4568:
[----:B-1----:R-:W-:Y:S05]  /*4990*/  @P1 BRA `(.L_x_4569) ;  /* 0x0000000000081947 */ /* 0x002fea0003800000 */
[----:B------:R-:W1:Y:S02]  /*49a0*/  SYNCS.PHASECHK.TRANS64.TRYWAIT P1, [UR6+0x30830], R0 ;  /* 0x03083000ff0075a7 */ /* 0x000e640008020146 */
[----:B-1----:R-:W-:Y:S05]  /*49b0*/  @!P1 BRA `(.L_x_4570) ;  /* 0x00000108001c9947 */ /* 0x002fea0003800000 */
.L_x_4569:
[----:B------:R-:W-:Y:S01]  /*49c0*/  R2UR UR52, R6 ;  /* 0x00000000063472ca */ /* 0x000fe200000e0000 */
[----:B------:R-:W-:Y:S01]  /*49d0*/  UIMAD UR5, UR4, 0x900, UR60 ;  /* 0x00000900040578a4 */ /* 0x000fe2000f8e023c */
        /* <DEDUP_REMOVED lines=13> */
[----:B------:R-:W-:Y:S01]  /*4ab0*/  HGMMA.64x96x16.F32 R120, gdesc[UR52], RZ, !UPT, gsb0 ;  /* 0x01600000347879f0 */ /* 0x000fe2000c0008ff */
        /* <DEDUP_REMOVED lines=108> */
[----:B------:R-:W-:Y:S01]  /*5180*/  HGMMA.64x96x16.F32 R120, gdesc[UR8], R120, gsb0 ;  /* 0x01600000087879f0 */ /* 0x000fe20008000878 */
[-C--:B------:R-:W-:Y:S01]  /*5190*/  FMUL.FTZ R111, R111, R3.reuse ;  /* 0x000000036f6f7220 */ /* 0x080fe20000410000 */
[-C--:B------:R-:W-:Y:S01]  /*51a0*/  FMUL.FTZ R114, R114, R3.reuse ;  /* 0x0000000372727220 */ /* 0x080fe20000410000 */
[-C--:B------:R-:W-:Y:S01]  /*51b0*/  FMUL.FTZ R115, R115, R3.reuse ;  /* 0x0000000373737220 */ /* 0x080fe20000410000 */
[-C--:B------:R-:W-:Y:S01]  /*51c0*/  FMUL.FTZ R118, R118, R3.reuse ;  /* 0x0000000376767220 */ /* 0x080fe20000410000 */
[----:B------:R-:W-:Y:S01]  /*51d0*/  FMUL.FTZ R119, R119, R3 ;  /* 0x0000000377777220 */ /* 0x000fe20000410000 */
[----:B------:R-:W-:-:S02]  /*51e0*/  WARPGROUP.DEPBAR.LE gsb0, 0x0 ;  /* 0x00008000000079c5 */ /* 0x000fc40000010000 */
        /* <DEDUP_REMOVED lines=30> */
[----:B------:R-:W-:Y:S05]  /*53d0*/  @!P0 BRA `(.L_x_4571) ;  /* 0x0000000000048947 */ /* 0x000fea0003800000 */
[----:B------:R-:W-:Y:S01]  /*53e0*/  BPT.TRAP 0x1 ;  /* 0x000000040000795c */ /* 0x000fe20000300000 */
.L_x_4571:
[----:B------:R-:W-:Y:S01]  /*53f0*/  ULEA UR5, UR36, UR37, 0x3 ;  /* 0x0000002524057291 */ /* 0x000fe2000f8e183f */
[----:B01----:R-:W-:-:S05]  /*5400*/  IMAD.U32 R0, RZ, RZ, UR38 ;  /* 0x00000026ff007e24 */ /* 0x003fca000f8e00ff */
[----:B------:R-:W-:-:S04]  /*5410*/  SHF.L.U32 R0, R0, 0x1f, RZ ;  /* 0x0000001f00007819 */ /* 0x000fc800000006ff */
[----:B------:R0:W1:Y:S01]  /*5420*/  SYNCS.PHASECHK.TRANS64.TRYWAIT P1, [UR5+0x30850], R0 ;  /* 0x03085000ff0075a7 */ /* 0x0000620008020145 */
[----:B------:R-:W-:Y:S05]  /*5430*/  @!P0 BRA `(.L_x_4572) ;  /* 0x0000000000048947 */ /* 0x000fea0003800000 */
[----:B------:R-:W-:Y:S01]  /*5440*/  BPT.TRAP 0x1 ;  /* 0x000000040000795c */ /* 0x000fe20000300000 */
.L_x_4572:
[----:B-1----:R-:W-:Y:S05]  /*5450*/  @P1 BRA `(.L_x_4573) ;  /* 0x0000000000081947 */ /* 0x002fea0003800000 */
[----:B------:R-:W1:Y:S02]  /*5460*/  SYNCS.PHASECHK.TRANS64.TRYWAIT P1, [UR5+0x30850], R0 ;  /* 0x03085000ff0075a7 */ /* 0x000e640008020145 */
[----:B-1----:R-:W-:Y:S05]  /*5470*/  @!P1 BRA `(.L_x_4574) ;  /* 0x000000fc00849947 */ /* 0x002fea0003800000 */
.L_x_4573:
[----:B------:R-:W-:Y:S01]  /*5480*/  UIADD3 UR10, UR37, 0x400, URZ ;  /* 0x00000400250a7890 */ /* 0x000fe2000fffe03f */
[----:B------:R-:W-:Y:S01]  /*5490*/  WARPGROUP.ARRIVE ;  /* 0x00000000000079c5 */ /* 0x000fe20000000000 */
[----:B------:R-:W-:-:S05]  /*54a0*/  UMOV UR11, 0x40000040 ;  /* 0x40000040000b7882 */ /* 0x000fca0000000000 */
[----:B------:R-:W2:Y:S01]  /*54b0*/  S2R R206, SR_TID.X ;  /* 0x0000000000ce7919 */ /* 0x000ea20000002100 */
[----:B------:R-:W-:Y:S01]  /*54c0*/  USHF.R.U32.HI UR10, URZ, 0x4, UR10 ;  /* 0x000000043f0a7899 */ /* 0x000fe2000801160a */
[----:B------:R-:W-:Y:S01]  /*54d0*/  PLOP3.LUT P1, PT, PT, PT, UP0, 0x80, 0x0 ;  /* 0x000000000000781c */ /* 0x000fe20003f2f008 */
[----:B------:R-:W-:Y:S01]  /*54e0*/  VIADD R12, R18, UR39 ;  /* 0x00000027120c7c36 */ /* 0x000fe20008000000 */
[----:B------:R-:W-:Y:S01]  /*54f0*/  PLOP3.LUT P2, PT, PT, PT, UP0, 0x80, 0x0 ;  /* 0x000000000000781c */ /* 0x000fe20003f4f008 */
[----:B------:R-:W-:Y:S01]  /*5500*/  ULOP3.LUT UR10, UR10, 0x3fff, URZ, 0xc0, !UPT ;  /* 0x00003fff0a0a7892 */ /* 0x000fe2000f8ec03f */
[----:B------:R-:W3:Y:S01]  /*5510*/  LDC R11, c[0x0][0x288] ;  /* 0x0000a200ff0b7b82 */ /* 0x000ee20000000800 */
[----:B------:R-:W-:Y:S01]  /*5520*/  IMAD R13, R10, -0x60, RZ ;  /* 0xffffffa00a0d7824 */ /* 0x000fe200078e02ff */
[----:B------:R-:W-:Y:S01]  /*5530*/  ULDC UR15, c[0x0][0x9dc] ;  /* 0x00027700000f7ab9 */ /* 0x000fe20000000800 */
[----:B------:R-:W-:Y:S02]  /*5540*/  ULOP3.LUT UR10, UR10, 0x3000000, URZ, 0xfc, !UPT ;  /* 0x030000000a0a7892 */ /* 0x000fe4000f8efc3f */
[----:B------:R-:W-:-:S02]  /*5550*/  VIADD R2, R13, 0x1 ;  /* 0x000000010d027836 */ /* 0x000fc40000000000 */
[----:B------:R-:W-:-:S07]  /*5560*/  UIMAD UR14, UR36, 0x900, UR10 ;  /* 0x00000900240e78a4 */ /* 0x000fce000f8e020a */
[----:B------:R-:W-:Y:S02]  /*5570*/  UMOV UR10, UR14 ;  /* 0x0000000e000a7c82 */ /* 0x000fe40008000000 */
[----:B------:R-:W-:Y:S01]  /*5580*/  HGMMA.64x192x16.F32 R24, R188, gdesc[UR8].tnspB, R24, gsb0 ;  /* 0x42e00008bc187df0 */ /* 0x000fe20008000818 */
[----:B------:R-:W-:Y:S01]  /*5590*/  UIADD3 UR10, UR14, 0x80, URZ ;  /* 0x000000800e0a7890 */ /* 0x000fe2000fffe03f */
[----:B------:R-:W-:Y:S01]  /*55a0*/  UMOV UR11, 0x40000040 ;  /* 0x40000040000b7882 */ /* 0x000fe20000000000 */
[----:B--2---:R-:W-:Y:S01]  /*55b0*/  LOP3.LUT P3, RZ, R206, 0x7f, RZ, 0xc0, !PT ;  /* 0x0000007fceff7812 */ /* 0x004fe2000786c0ff */
[----:B------:R-:W-:Y:S02]  /*55c0*/  WARPGROUP.DEPBAR.LE gsb0, 0x0 ;  /* 0x00008000000079c5 */ /* 0x000fe40000010000 */
[----:B------:R-:W-:-:S14]  /*55d0*/  WARPGROUP.ARRIVE ;  /* 0x00000000000079c5 */ /* 0x000fdc0000000000 */
        /* <DEDUP_REMOVED lines=21> */
[----:B------:R-:W-:Y:S02]  /*5730*/  @UP0 ULDC UR10, c[0x0][0x44c] ;  /* 0x00011300000a0ab9 */ /* 0x000fe40000000800 */
[----:B01----:R-:W-:Y:S01]  /*5740*/  @P1 IMAD.HI.U32 R0, R12, UR10, RZ ;  /* 0x0000000a0c001c27 */ /* 0x003fe2000f8e00ff */
[----:B------:R-:W-:Y:S01]  /*5750*/  @UP0 ULDC UR10, c[0x0][0x450] ;  /* 0x00011400000a0ab9 */ /* 0x000fe20000000800 */
[----:B------:R-:W-:-:S03]  /*5760*/  PLOP3.LUT P1, PT, PT, PT, UP1, 0x40, 0x0 ;  /* 0x000000000000781c */ /* 0x000fc60003f2e818 */
[----:B------:R-:W-:Y:S01]  /*5770*/  @P2 SHF.R.U32.HI R12, RZ, UR10, R0 ;  /* 0x0000000aff0c2c19 */ /* 0x000fe20008011600 */
[----:B------:R-:W-:Y:S01]  /*5780*/  IMAD.U32 R0, RZ, RZ, UR6 ;  /* 0x00000006ff007e24 */ /* 0x000fe2000f8e00ff */
[----:B------:R-:W-:Y:S01]  /*5790*/  UMOV UR6, UR15 ;  /* 0x0000000f00067c82 */ /* 0x000fe20008000000 */
[----:B------:R-:W-:Y:S01]  /*57a0*/  ULDC UR15, c[0x0][0x9e0] ;  /* 0x00027800000f7ab9 */ /* 0x000fe20000000800 */
[----:B------:R-:W-:Y:S01]  /*57b0*/  ULOP3.LUT UR10, URZ, UR6, URZ, 0x33, !UPT ;  /* 0x000000063f0a7292 */ /* 0x000fe2000f8e333f */
[----:B------:R-:W-:Y:S01]  /*57c0*/  @!P3 VIADD R0, R0, 0x30840 ;  /* 0x000308400000b836 */ /* 0x000fe20000000000 */
[----:B------:R-:W0:Y:S04]  /*57d0*/  SHFL.IDX PT, R3, R12, RZ, 0x1c1f ;  /* 0x001c1fff0c037589 */ /* 0x000e2800000e0000 */
[----:B------:R-:W-:Y:S01]  /*57e0*/  @!P3 PRMT R0, RZ, 0x654, R0 ;  /* 0x00000654ff00b816 */ /* 0x000fe20000000000 */
[----:B------:R-:W-:-:S03]  /*57f0*/  WARPGROUP.DEPBAR.LE gsb0, 0x0 ;  /* 0x00008000000079c5 */ /* 0x000fc60000010000 */
[----:B------:R1:W-:Y:S02]  /*5800*/  @!P3 SYNCS.ARRIVE.TRANS64.RED.A1T0 RZ, [R0+URZ], RZ ;  /* 0x000000ff00ffb9a7 */ /* 0x0003e4000810043f */
[----:B-1----:R-:W-:-:S05]  /*5810*/  IMAD R0, R17, -0x2, R2 ;  /* 0xfffffffe11007824 */ /* 0x002fca00078e0202 */
[C---:B---3--:R-:W-:Y:S01]  /*5820*/  IADD3 R14, R0.reuse, -R11, R16 ;  /* 0x8000000b000e7210 */ /* 0x048fe20007ffe010 */
[----:B------:R-:W-:-:S04]  /*5830*/  VIADD R0, R0, 0xffffffff ;  /* 0xffffffff00007836 */ /* 0x000fc80000000000 */
[C---:B------:R-:W-:Y:S02]  /*5840*/  VIADD R2, R14.reuse, UR15 ;  /* 0x0000000f0e027c36 */ /* 0x040fe40008000000 */
[----:B------:R-:W-:Y:S02]  /*5850*/  VIADD R14, R14, UR10 ;  /* 0x0000000a0e0e7c36 */ /* 0x000fe40008000000 */
[--C-:B0-----:R-:W-:Y:S02]  /*5860*/  IMAD.IADD R20, R2, 0x1, R3.reuse ;  /* 0x0000000102147824 */ /* 0x101fe400078e0203 */
[----:B------:R-:W-:Y:S01]  /*5870*/  IMAD.IADD R168, R14, 0x1, R3 ;  /* 0x000000010ea87824 */ /* 0x000fe200078e0203 */
[----:B------:R-:W-:Y:S06]  /*5880*/  @P1 BRA `(.L_x_4575) ;  /* 0x0000000000541947 */ /* 0x000fec0003800000 */
[----:B------:R-:W-:Y:S01]  /*5890*/  IADD3 R3, R16, -R11, R3 ;  /* 0x8000000b10037210 */ /* 0x000fe20007ffe003 */
[----:B------:R-:W-:Y:S03]  /*58a0*/  BSSY B0, `(.L_x_4576) ;  /* 0x0000010000007945 */ /* 0x000fe60003800000 */
        /* <DEDUP_REMOVED lines=10> */
.L_x_4577:
[----:B------:R-:W-:-:S05]  /*5950*/  IMAD.U32 R15, RZ, RZ, UR59 ;  /* 0x0000003bff0f7e24 */ /* 0x000fca000f8e00ff */
[----:B------:R-:W-:-:S13]  /*5960*/  ISETP.NE.AND P1, PT, R15, 0x1, PT ;  /* 0x000000010f00780c */ /* 0x000fda0003f25270 */
[----:B------:R-:W0:Y:S02]  /*5970*/  @P1 LDC.64 R170, c[0x0][0x9e8] ;  /* 0x00027a00ffaa1b82 */ /* 0x000e240000000a00 */
[----:B0-----:R-:W-:-:S05]  /*5980*/  @P1 IMAD.HI.U32 R170, R3, R170, RZ ;  /* 0x000000aa03aa1227 */ /* 0x001fca00078e00ff */
[----:B------:R-:W-:-:S07]  /*5990*/  @P1 SHF.R.U32.HI R3, RZ, R171, R170 ;  /* 0x000000abff031219 */ /* 0x000fce00000116aa */
.L_x_4578:
[----:B------:R-:W-:Y:S05]  /*59a0*/  BSYNC B0 ;  /* 0x0000000000007941 */ /* 0x000fea0003800000 */
.L_x_4576:
[----:B------:R-:W-:-:S05]  /*59b0*/  IMAD R3, R3, R15, R0 ;  /* 0x0000000f03037224 */ /* 0x000fca00078e0200 */
[----:B------:R-:W-:Y:S02]  /*59c0*/  VIADDMNMX R20, R3, R15, R20, PT ;  /* 0x0000000f03147246 */ /* 0x000fe40003800114 */
[----:B------:R-:W-:-:S07]  /*59d0*/  VIMNMX R168, R168, R3, !PT ;  /* 0x00000003a8a87248 */ /* 0x000fce0007fe0100 */
.L_x_4575:
        /* <DEDUP_REMOVED lines=13> */
[----:B------:R-:W-:Y:S01]  /*5ab0*/  ISETP.LT.OR P4, PT, R20, 0x9, P4 ;  /* 0x000000091400780c */ /* 0x000fe20002781670 */
[--C-:B0-----:R-:W-:Y:S01]  /*5ac0*/  IMAD.IADD R2, R2, 0x1, R185.reuse ;  /* 0x0000000102027824 */ /* 0x101fe200078e02b9 */
[----:B------:R-:W-:Y:S01]  /*5ad0*/  ISETP.GT.AND P3, PT, R168, 0x10, !P5 ;  /* 0x00000010a800780c */ /* 0x000fe20006f64270 */
[----:B------:R-:W-:Y:S01]  /*5ae0*/  IMAD.IADD R14, R14, 0x1, R185 ;  /* 0x000000010e0e7824 */ /* 0x000fe200078e02b9 */
        /* <DEDUP_REMOVED lines=22> */
[C---:B------:R-:W-:Y:S02]  /*5c50*/  ISETP.GE.AND P4, PT, R13.reuse, 0x22, PT ;  /* 0x000000220d00780c */ /* 0x040fe40003f86270 */
        /* <DEDUP_REMOVED lines=76> */
[----:B------:R-:W-:-:S04]  /*6120*/  ISETP.LT.OR P6, PT, R20, 0x5a, P6 ;  /* 0x0000005a1400780c */ /* 0x000fc800037c1670 */
[----:B------:R-:W-:Y:S02]  /*6130*/  FSEL R165, R165, -INF , !P6 ;  /* 0xff800000a5a57808 */ /* 0x000fe40007000000 */
[----:B------:R-:W-:-:S13]  /*6140*/  PLOP3.LUT P6, PT, PT, PT, UP1, 0x40, 0x0 ;  /* 0x000000000000781c */ /* 0x000fda0003fce818 */
[----:B------:R-:W-:Y:S05]  /*6150*/  @P6 BRA `(.L_x_4579) ;  /* 0x0000000000546947 */ /* 0x000fea0003800000 */
        /* <DEDUP_REMOVED lines=12> */
.L_x_4581:
[----:B------:R-:W-:-:S05]  /*6220*/  IMAD.U32 R20, RZ, RZ, UR59 ;  /* 0x0000003bff147e24 */ /* 0x000fca000f8e00ff */
[----:B------:R-:W-:-:S13]  /*6230*/  ISETP.NE.AND P6, PT, R20, 0x1, PT ;  /* 0x000000011400780c */ /* 0x000fda0003fc5270 */
[----:B------:R-:W0:Y:S02]  /*6240*/  @P6 LDC.64 R12, c[0x0][0x9e8] ;  /* 0x00027a00ff0c6b82 */ /* 0x000e240000000a00 */
[----:B0-----:R-:W-:-:S05]  /*6250*/  @P6 IMAD.HI.U32 R12, R185, R12, RZ ;  /* 0x0000000cb90c6227 */ /* 0x001fca00078e00ff */
[----:B------:R-:W-:-:S07]  /*6260*/  @P6 SHF.R.U32.HI R185, RZ, R13, R12 ;  /* 0x0000000dffb96219 */ /* 0x000fce000001160c */
.L_x_4582:
[----:B------:R-:W-:Y:S05]  /*6270*/  BSYNC B0 ;  /* 0x0000000000007941 */ /* 0x000fea0003800000 */
.L_x_4580:
[----:B------:R-:W-:-:S05]  /*6280*/  IMAD R185, R185, R20, R0 ;  /* 0x00000014b9b97224 */ /* 0x000fca00078e0200 */
[----:B------:R-:W-:Y:S02]  /*6290*/  VIADDMNMX R2, R185, R20, R2, PT ;  /* 0x00000014b9027246 */ /* 0x000fe40003800102 */
[----:B------:R-:W-:-:S07]  /*62a0*/  VIMNMX R14, R14, R185, !PT ;  /* 0x000000b90e0e7248 */ /* 0x000fce0007fe0100 */
.L_x_4579:
[C---:B------:R-:W-:Y:S01]  /*62b0*/  ISETP.GT.AND P1, PT, R14.reuse, 0x1, !P1 ;  /* 0x000000010e00780c */ /* 0x040fe20004f24270 */
[----:B------:R-:W-:Y:S01]  /*62c0*/  UMOV UR38, UR7 ;  /* 0x0000000700267c82 */ /* 0x000fe20008000000 */
[----:B------:R-:W-:Y:S01]  /*62d0*/  ISETP.GT.AND P2, PT, R14, 0x8, !P2 ;  /* 0x000000080e00780c */ /* 0x000fe20005744270 */
[----:B------:R-:W-:Y:S01]  /*62e0*/  UMOV UR36, UR4 ;  /* 0x0000000400247c82 */ /* 0x000fe20008000000 */
[C---:B------:R-:W-:Y:S02]  /*62f0*/  ISETP.LT.OR P1, PT, R2.reuse, 0x2, P1 ;  /* 0x000000020200780c */ /* 0x040fe40000f21670 */
[----:B------:R-:W-:Y:S02]  /*6300*/  ISETP.LT.OR P2, PT, R2, 0x9, P2 ;  /* 0x000000090200780c */ /* 0x000fe40001741670 */
[----:B------:R-:W-:Y:S02]  /*6310*/  FSEL R215, R123, -INF , !P1 ;  /* 0xff8000007bd77808 */ /* 0x000fe40004800000 */
[----:B------:R-:W-:-:S02]  /*6320*/  ISETP.NE.AND P1, PT, R174, RZ, PT ;  /* 0x000000ffae00720c */ /* 0x000fc40003f25270 */
[----:B------:R-:W-:Y:S02]  /*6330*/  FSEL R185, R126, -INF , !P2 ;  /* 0xff8000007eb97808 */ /* 0x000fe40005000000 */
[----:B------:R-:W-:Y:S02]  /*6340*/  ISETP.GT.AND P1, PT, R14, 0x9, !P1 ;  /* 0x000000090e00780c */ /* 0x000fe40004f24270 */
[----:B------:R-:W-:Y:S02]  /*6350*/  ISETP.NE.AND P2, PT, R182, RZ, PT ;  /* 0x000000ffb600720c */ /* 0x000fe40003f45270 */
[----:B------:R-:W-:Y:S02]  /*6360*/  ISETP.LT.OR P1, PT, R2, 0xa, P1 ;  /* 0x0000000a0200780c */ /* 0x000fe40000f21670 */
[----:B------:R-:W-:Y:S02]  /*6370*/  ISETP.NE.AND P6, PT, R184, RZ, PT ;  /* 0x000000ffb800720c */ /* 0x000fe40003fc5270 */
        /* <DEDUP_REMOVED lines=22> */
[----:B------:R-:W-:Y:S02]  /*64e0*/  ISETP.GT.AND P1, PT, R14, 0x19, !P2 ;  /* 0x000000190e00780c */ /* 0x000fe40005724270 */
[----:B------:R-:W-:Y:S02]  /*64f0*/  FMNMX.FTZ R0, R137, R0, !PT ;  /* 0x0000000089007209 */ /* 0x000fe40007810000 */
[----:B------:R-:W-:-:S02]  /*6500*/  ISETP.LT.OR P1, PT, R2, 0x1a, P1 ;  /* 0x0000001a0200780c */ /* 0x000fc40000f21670 */
[----:B------:R-:W-:Y:S02]  /*6510*/  FMNMX.FTZ R0, R133, R0, !PT ;  /* 0x0000000085007209 */ /* 0x000fe40007810000 */
[----:B------:R-:W-:Y:S02]  /*6520*/  FSEL R209, R135, -INF , !P1 ;  /* 0xff80000087d17808 */ /* 0x000fe40004800000 */
[----:B------:R-:W-:Y:S02]  /*6530*/  ISETP.GT.AND P1, PT, R14, 0x20, !P6 ;  /* 0x000000200e00780c */ /* 0x000fe40007724270 */
[----:B------:R-:W-:Y:S02]  /*6540*/  FMNMX.FTZ R0, R141, R0, !PT ;  /* 0x000000008d007209 */ /* 0x000fe40007810000 */
[----:B------:R-:W-:Y:S02]  /*6550*/  ISETP.LT.OR P1, PT, R2, 0x21, P1 ;  /* 0x000000210200780c */ /* 0x000fe40000f21670 */
[----:B------:R-:W-:-:S02]  /*6560*/  FMNMX.FTZ R0, R3, R0, !PT ;  /* 0x0000000003007209 */ /* 0x000fc40007810000 */
[----:B------:R-:W-:Y:S02]  /*6570*/  FSEL R189, R138, -INF , !P1 ;  /* 0xff8000008abd7808 */ /* 0x000fe40004800000 */
[----:B------:R-:W-:Y:S01]  /*6580*/  ISETP.NE.AND P1, PT, R132, RZ, PT ;  /* 0x000000ff8400720c */ /* 0x000fe20003f25270 */
[----:B------:R-:W-:Y:S01]  /*6590*/  IMAD.U32 R132, RZ, RZ, UR5 ;  /* 0x00000005ff847e24 */ /* 0x000fe2000f8e00ff */
        /* <DEDUP_REMOVED lines=21> */
[----:B------:R-:W-:-:S02]  /*66f0*/  ISETP.NE.AND P2, PT, R186, RZ, PT ;  /* 0x000000ffba00720c */ /* 0x000fc40003f45270 */
[----:B------:R-:W-:Y:S02]  /*6700*/  ISETP.GT.AND P1, PT, R14, 0x30, !P1 ;  /* 0x000000300e00780c */ /* 0x000fe40004f24270 */
[----:B------:R-:W-:Y:S02]  /*6710*/  FMNMX.FTZ R0, R129, R0, !PT ;  /* 0x0000000081007209 */ /* 0x000fe40007810000 */
[----:B------:R-:W-:Y:S02]  /*6720*/  ISETP.LT.OR P1, PT, R2, 0x31, P1 ;  /* 0x000000310200780c */ /* 0x000fe40000f21670 */
[----:B------:R-:W-:Y:S02]  /*6730*/  FMNMX.FTZ R20, R165, R0, !PT ;  /* 0x00000000a5147209 */ /* 0x000fe40007810000 */
[----:B------:R-:W-:Y:S01]  /*6740*/  FSEL R135, R146, -INF , !P1 ;  /* 0xff80000092877808 */ /* 0x000fe20004800000 */
[----:B------:R-:W0:Y:S01]  /*6750*/  LDC R0, c[0x0][0x988] ;  /* 0x00026200ff007b82 */ /* 0x000e220000000800 */
[----:B------:R-:W-:Y:S01]  /*6760*/  ISETP.NE.AND P1, PT, R144, RZ, PT ;  /* 0x000000ff9000720c */ /* 0x000fe20003f25270 */
[----:B------:R-:W1:Y:S01]  /*6770*/  SHFL.BFLY PT, R13, R20, 0x2, 0x1f ;  /* 0x0c401f00140d7f89 */ /* 0x000e6200000e0000 */
[----:B------:R-:W-:-:S02]  /*6780*/  ISETP.NE.AND P6, PT, R188, RZ, PT ;  /* 0x000000ffbc00720c */ /* 0x000fc40003fc5270 */
[C---:B------:R-:W-:Y:S02]  /*6790*/  ISETP.GT.AND P1, PT, R14.reuse, 0x31, !P1 ;  /* 0x000000310e00780c */ /* 0x040fe40004f24270 */
[----:B------:R-:W-:Y:S02]  /*67a0*/  ISETP.GT.AND P3, PT, R14, 0x50, !P3 ;  /* 0x000000500e00780c */ /* 0x000fe40005f64270 */
[----:B------:R-:W-:Y:S02]  /*67b0*/  ISETP.LT.OR P1, PT, R2, 0x32, P1 ;  /* 0x000000320200780c */ /* 0x000fe40000f21670 */
[----:B------:R-:W-:Y:S02]  /*67c0*/  ISETP.GT.AND P4, PT, R14, 0x51, !P4 ;  /* 0x000000510e00780c */ /* 0x000fe40006784270 */
[----:B------:R-:W-:Y:S02]  /*67d0*/  FSEL R147, R147, -INF , !P1 ;  /* 0xff80000093937808 */ /* 0x000fe40004800000 */
[----:B------:R-:W-:-:S02]  /*67e0*/  ISETP.NE.AND P1, PT, R178, RZ, PT ;  /* 0x000000ffb200720c */ /* 0x000fc40003f25270 */
[----:B------:R-:W-:Y:S02]  /*67f0*/  ISETP.LT.OR P3, PT, R2, 0x51, P3 ;  /* 0x000000510200780c */ /* 0x000fe40001f61670 */
[C---:B------:R-:W-:Y:S02]  /*6800*/  ISETP.GT.AND P1, PT, R14.reuse, 0x38, !P1 ;  /* 0x000000380e00780c */ /* 0x040fe40004f24270 */
[----:B------:R-:W-:Y:S02]  /*6810*/  ISETP.GT.AND P5, PT, R14, 0x58, !P5 ;  /* 0x000000580e00780c */ /* 0x000fe40006fa4270 */
[C---:B------:R-:W-:Y:S02]  /*6820*/  ISETP.LT.OR P1, PT, R2.reuse, 0x39, P1 ;  /* 0x000000390200780c */ /* 0x040fe40000f21670 */
[----:B------:R-:W-:Y:S02]  /*6830*/  ISETP.LT.OR P4, PT, R2, 0x52, P4 ;  /* 0x000000520200780c */ /* 0x000fe40002781670 */
[----:B------:R-:W-:-:S02]  /*6840*/  FSEL R131, R150, -INF , !P1 ;  /* 0xff80000096837808 */ /* 0x000fc40004800000 */
[----:B------:R-:W-:Y:S02]  /*6850*/  ISETP.NE.AND P1, PT, R148, RZ, PT ;  /* 0x000000ff9400720c */ /* 0x000fe40003f25270 */
[----:B-1----:R-:W-:Y:S02]  /*6860*/  FMNMX.FTZ R126, R20, R13, !PT ;  /* 0x0000000d147e7209 */ /* 0x002fe40007810000 */
[----:B------:R-:W-:Y:S02]  /*6870*/  ISETP.GT.AND P1, PT, R14, 0x39, !P1 ;  /* 0x000000390e00780c */ /* 0x000fe40004f24270 */
[C---:B------:R-:W-:Y:S01]  /*6880*/  ISETP.LT.OR P5, PT, R2.reuse, 0x59, P5 ;  /* 0x000000590200780c */ /* 0x040fe20002fa1670 */
[----:B------:R-:W1:Y:S01]  /*6890*/  SHFL.BFLY PT, R13, R126, 0x1, 0x1f ;  /* 0x0c201f007e0d7f89 */ /* 0x000e6200000e0000 */
[----:B------:R-:W-:Y:S02]  /*68a0*/  ISETP.LT.OR P1, PT, R2, 0x3a, P1 ;  /* 0x0000003a0200780c */ /* 0x000fe40000f21670 */
[----:B------:R-:W-:-:S02]  /*68b0*/  FSEL R163, R163, -INF , !P4 ;  /* 0xff800000a3a37808 */ /* 0x000fc40006000000 */
[----:B------:R-:W-:Y:S02]  /*68c0*/  FSEL R151, R151, -INF , !P1 ;  /* 0xff80000097977808 */ /* 0x000fe40004800000 */
[----:B------:R-:W-:-:S04]  /*68d0*/  ISETP.NE.AND P1, PT, R180, RZ, PT ;  /* 0x000000ffb400720c */ /* 0x000fc80003f25270 */
[----:B------:R-:W-:-:S04]  /*68e0*/  ISETP.GT.AND P1, PT, R14, 0x40, !P1 ;  /* 0x000000400e00780c */ /* 0x000fc80004f24270 */
[----:B------:R-:W-:-:S04]  /*68f0*/  ISETP.LT.OR P1, PT, R2, 0x41, P1 ;  /* 0x000000410200780c */ /* 0x000fc80000f21670 */
[----:B------:R-:W-:Y:S02]  /*6900*/  FSEL R127, R154, -INF , !P1 ;  /* 0xff8000009a7f7808 */ /* 0x000fe40004800000 */
[----:B------:R-:W-:Y:S02]  /*6910*/  ISETP.NE.AND P1, PT, R152, RZ, PT ;  /* 0x000000ff9800720c */ /* 0x000fe40003f25270 */
[----:B-1----:R-:W-:Y:S02]  /*6920*/  FMNMX.FTZ R13, R126, R13, !PT ;  /* 0x0000000d7e0d7209 */ /* 0x002fe40007810000 */
[----:B------:R-:W-:-:S03]  /*6930*/  ISETP.GT.AND P1, PT, R14, 0x41, !P1 ;  /* 0x000000410e00780c */ /* 0x000fc60004f24270 */
[----:B0-----:R-:W-:Y:S01]  /*6940*/  FMUL.FTZ R12, R13, R0 ;  /* 0x000000000d0c7220 */ /* 0x001fe20000410000 */
[----:B------:R-:W-:-:S04]  /*6950*/  ISETP.LT.OR P1, PT, R2, 0x42, P1 ;  /* 0x000000420200780c */ /* 0x000fc80000f21670 */
[----:B------:R-:W-:Y:S02]  /*6960*/  FSEL R155, R155, -INF , !P1 ;  /* 0xff8000009b9b7808 */ /* 0x000fe40004800000 */
[----:B------:R-:W-:-:S04]  /*6970*/  ISETP.GT.AND P1, PT, R14, 0x48, !P2 ;  /* 0x000000480e00780c */ /* 0x000fc80005724270 */
[----:B------:R-:W-:-:S04]  /*6980*/  ISETP.LT.OR P1, PT, R2, 0x49, P1 ;  /* 0x000000490200780c */ /* 0x000fc80000f21670 */
[----:B------:R-:W-:Y:S02]  /*6990*/  FSEL R123, R158, -INF , !P1 ;  /* 0xff8000009e7b7808 */ /* 0x000fe40004800000 */
[----:B------:R-:W-:Y:S02]  /*69a0*/  ISETP.GT.AND P1, PT, R14, 0x49, !P6 ;  /* 0x000000490e00780c */ /* 0x000fe40007724270 */
[----:B------:R-:W-:Y:S02]  /*69b0*/  ISETP.NE.AND P6, PT, R156, RZ, PT ;  /* 0x000000ff9c00720c */ /* 0x000fe40003fc5270 */
        /* <DEDUP_REMOVED lines=8> */
[----:B------:R-:W-:Y:S02]  /*6a40*/  FMNMX.FTZ R20, R219, R4, !PT ;  /* 0x00000004db147209 */ /* 0x000fe40007810000 */
[----:B------:R-:W-:Y:S02]  /*6a50*/  FSEL R12, R12, RZ, P1 ;  /* 0x000000ff0c0c7208 */ /* 0x000fe40000800000 */
[----:B------:R-:W-:Y:S02]  /*6a60*/  FMNMX.FTZ R20, R215, R20, !PT ;  /* 0x00000014d7147209 */ /* 0x000fe40007810000 */
[----:B------:R-:W-:Y:S01]  /*6a70*/  ISETP.LT.OR P2, PT, R2, 0x5a, P2 ;  /* 0x0000005a0200780c */ /* 0x000fe20001741670 */
[--C-:B------:R-:W-:Y:S01]  /*6a80*/  FFMA.FTZ R184, R175, R0, -R12.reuse ;  /* 0x00000000afb87223 */ /* 0x100fe2000001080c */
        /* <DEDUP_REMOVED lines=13> */
[--C-:B------:R-:W-:Y:S01]  /*6b60*/  FFMA.FTZ R169, R173, R0, -R12.reuse ;  /* 0x00000000ada97223 */ /* 0x100fe2000001080c */
[----:B------:R-:W-:Y:S01]  /*6b70*/  FSEL R14, R13, RZ, P1 ;  /* 0x000000ff0d0e7208 */ /* 0x000fe20000800000 */
        /* <DEDUP_REMOVED lines=23> */
[----:B------:R-:W-:Y:S01]  /*6cf0*/  FFMA.FTZ R170, R129, R0, -R12 ;  /* 0x0000000081aa7223 */ /* 0x000fe2000001080c */
[----:B------:R-:W-:Y:S01]  /*6d00*/  MUFU.EX2 R169, R169 ;  /* 0x000000a900a97308 */ /* 0x000fe20000000800 */
[----:B------:R-:W-:-:S02]  /*6d10*/  FMNMX.FTZ R20, R135, R20, !PT ;  /* 0x0000001487147209 */ /* 0x000fc40007810000 */
[----:B------:R-:W-:Y:S02]  /*6d20*/  LOP3.LUT P6, RZ, R206, 0x7f, RZ, 0xc0, !PT ;  /* 0x0000007fceff7812 */ /* 0x000fe400078cc0ff */
[----:B------:R-:W-:-:S03]  /*6d30*/  FMNMX.FTZ R20, R147, R20, !PT ;  /* 0x0000001493147209 */ /* 0x000fc60007810000 */
        /* <DEDUP_REMOVED lines=25> */
[----:B0-----:R-:W-:Y:S01]  /*6ed0*/  FMNMX.FTZ R21, R3, R2, !PT ;  /* 0x0000000203157209 */ /* 0x001fe20007810000 */
[----:B------:R-:W-:Y:S01]  /*6ee0*/  FADD.FTZ R3, -R14, R5 ;  /* 0x000000050e037221 */ /* 0x000fe20000010100 */
[----:B------:R-:W-:-:S05]  /*6ef0*/  FFMA.FTZ R5, R165, R0, -R12 ;  /* 0x00000000a5057223 */ /* 0x000fca000001080c */
[----:B------:R-:W-:Y:S01]  /*6f00*/  MUFU.EX2 R172, R172 ;  /* 0x000000ac00ac7308 */ /* 0x000fe20000000800 */
[----:B------:R-:W-:Y:S01]  /*6f10*/  FSETP.NEU.FTZ.AND P1, PT, R21, -INF , PT ;  /* 0xff8000001500780b */ /* 0x000fe20003f3d000 */
[-C--:B------:R-:W-:Y:S01]  /*6f20*/  FMUL.FTZ R3, R3, R0.reuse ;  /* 0x0000000003037220 */ /* 0x080fe20000410000 */
[----:B------:R-:W-:-:S05]  /*6f30*/  FMUL.FTZ R120, R21, R0 ;  /* 0x0000000015787220 */ /* 0x000fca0000410000 */
[----:B------:R0:W1:Y:S01]  /*6f40*/  MUFU.EX2 R2, R3 ;  /* 0x0000000300027308 */ /* 0x0000620000000800 */
[----:B------:R-:W-:-:S05]  /*6f50*/  FSEL R120, R120, RZ, P1 ;  /* 0x000000ff78787208 */ /* 0x000fca0000800000 */
[-CC-:B------:R-:W-:Y:S01]  /*6f60*/  FFMA.FTZ R12, R219, R0.reuse, -R120.reuse ;  /* 0x00000000db0c7223 */ /* 0x180fe20000010878 */
[-CC-:B------:R-:W-:Y:S01]  /*6f70*/  FFMA.FTZ R129, R215, R0.reuse, -R120.reuse ;  /* 0x00000000d7817223 */ /* 0x180fe20000010878 */
[-CC-:B------:R-:W-:Y:S01]  /*6f80*/  FFMA.FTZ R14, R185, R0.reuse, -R120.reuse ;  /* 0x00000000b90e7223 */ /* 0x180fe20000010878 */
[----:B0-----:R-:W-:Y:S01]  /*6f90*/  FSEL R3, R21, RZ, P1 ;  /* 0x000000ff15037208 */ /* 0x001fe20000800000 */
[-CC-:B------:R-:W-:Y:S01]  /*6fa0*/  FFMA.FTZ R149, R213, R0.reuse, -R120.reuse ;  /* 0x00000000d5957223 */ /* 0x180fe20000010878 */
[-CC-:B------:R-:W-:Y:S01]  /*6fb0*/  FFMA.FTZ R185, R191, R0.reuse, -R120.reuse ;  /* 0x00000000bfb97223 */ /* 0x180fe20000010878 */
[----:B------:R-:W-:Y:S01]  /*6fc0*/  MUFU.EX2 R12, R12 ;  /* 0x0000000c000c7308 */ /* 0x000fe20000000800 */
[-C--:B------:R-:W-:Y:S01]  /*6fd0*/  FFMA.FTZ R20, R211, R0.reuse, -R120 ;  /* 0x00000000d3147223 */ /* 0x080fe20000010878 */
[----:B------:R-:W-:Y:S01]  /*6fe0*/  FADD.FTZ R3, -R3, R4 ;  /* 0x0000000403037221 */ /* 0x000fe20000010100 */
[-CC-:B------:R-:W-:Y:S01]  /*6ff0*/  FFMA.FTZ R187, R187, R0.reuse, -R120.reuse ;  /* 0x00000000bbbb7223 */ /* 0x180fe20000010878 */
[-CC-:B------:R-:W-:Y:S01]  /*7000*/  FFMA.FTZ R179, R131, R0.reuse, -R120.reuse ;  /* 0x0000000083b37223 */ /* 0x180fe20000010878 */
[----:B-1----:R-:W-:Y:S01]  /*7010*/  FFMA.FTZ R9, R2, R9, R217 ;  /* 0x0000000902097223 */ /* 0x002fe200000100d9 */
[-C--:B------:R-:W-:Y:S01]  /*7020*/  FMUL.FTZ R3, R3, R0.reuse ;  /* 0x0000000003037220 */ /* 0x080fe20000410000 */
[-CC-:B------:R-:W-:Y:S01]  /*7030*/  FFMA.FTZ R122, R209, R0.reuse, -R120.reuse ;  /* 0x00000000d17a7223 */ /* 0x180fe20000010878 */
[----:B------:R-:W-:Y:S01]  /*7040*/  MUFU.EX2 R129, R129 ;  /* 0x0000008100817308 */ /* 0x000fe20000000800 */
[----:B------:R-:W-:Y:S01]  /*7050*/  FADD.FTZ R9, R188, R9 ;  /* 0x00000009bc097221 */ /* 0x000fe20000010000 */
[-CC-:B------:R-:W-:Y:S01]  /*7060*/  FFMA.FTZ R181, R189, R0.reuse, -R120.reuse ;  /* 0x00000000bdb57223 */ /* 0x180fe20000010878 */
[-CC-:B------:R-:W-:Y:S01]  /*7070*/  FFMA.FTZ R124, R207, R0.reuse, -R120.reuse ;  /* 0x00000000cf7c7223 */ /* 0x180fe20000010878 */
[-CC-:B------:R-:W-:Y:S01]  /*7080*/  FFMA.FTZ R183, R139, R0.reuse, -R120.reuse ;  /* 0x000000008bb77223 */ /* 0x180fe20000010878 */
[----:B------:R-:W-:Y:S01]  /*7090*/  FADD.FTZ R128, R190, R9 ;  /* 0x00000009be807221 */ /* 0x000fe20000010000 */
[-CC-:B------:R-:W-:Y:S01]  /*70a0*/  FFMA.FTZ R143, R143, R0.reuse, -R120.reuse ;  /* 0x000000008f8f7223 */ /* 0x180fe20000010878 */
[-C--:B------:R-:W-:Y:S01]  /*70b0*/  FFMA.FTZ R126, R135, R0.reuse, -R120 ;  /* 0x00000000877e7223 */ /* 0x080fe20000010878 */
[----:B------:R-:W0:Y:S01]  /*70c0*/  MUFU.EX2 R3, R3 ;  /* 0x0000000300037308 */ /* 0x000e220000000800 */
[----:B------:R-:W-:Y:S01]  /*70d0*/  FADD.FTZ R9, R169, R128 ;  /* 0x00000080a9097221 */ /* 0x000fe20000010000 */
[-CC-:B------:R-:W-:Y:S01]  /*70e0*/  FFMA.FTZ R135, R147, R0.reuse, -R120.reuse ;  /* 0x0000000093877223 */ /* 0x180fe20000010878 */
[-CC-:B------:R-:W-:Y:S01]  /*70f0*/  FFMA.FTZ R127, R127, R0.reuse, -R120.reuse ;  /* 0x000000007f7f7223 */ /* 0x180fe20000010878 */
[-CC-:B------:R-:W-:Y:S01]  /*7100*/  FFMA.FTZ R123, R123, R0.reuse, -R120.reuse ;  /* 0x000000007b7b7223 */ /* 0x180fe20000010878 */
[----:B------:R-:W-:Y:S01]  /*7110*/  FADD.FTZ R128, R184, R9 ;  /* 0x00000009b8807221 */ /* 0x000fe20000010000 */
[-CC-:B------:R-:W-:Y:S01]  /*7120*/  FFMA.FTZ R159, R159, R0.reuse, -R120.reuse ;  /* 0x000000009f9f7223 */ /* 0x180fe20000010878 */
[-C--:B------:R-:W-:Y:S01]  /*7130*/  FFMA.FTZ R175, R175, R0.reuse, -R120 ;  /* 0x00000000afaf7223 */ /* 0x080fe20000010878 */
[----:B------:R-:W1:Y:S01]  /*7140*/  MUFU.EX2 R14, R14 ;  /* 0x0000000e000e7308 */ /* 0x000e620000000800 */
[----:B------:R-:W-:Y:S01]  /*7150*/  FADD.FTZ R131, R171, R128 ;  /* 0x00000080ab837221 */ /* 0x000fe20000010000 */
[-CC-:B------:R-:W-:Y:S01]  /*7160*/  FFMA.FTZ R163, R163, R0.reuse, -R120.reuse ;  /* 0x00000000a3a37223 */ /* 0x180fe20000010878 */
[----:B------:R-:W-:Y:S01]  /*7170*/  FFMA.FTZ R177, R177, R0, -R120 ;  /* 0x00000000b1b17223 */ /* 0x000fe20000010878 */
[----:B------:R-:W-:Y:S01]  /*7180*/  ISETP.GT.AND P1, PT, R10, UR58, PT ;  /* 0x0000003a0a007c0c */ /* 0x000fe2000bf24270 */
[----:B------:R-:W-:Y:S01]  /*7190*/  FADD.FTZ R130, R186, R131 ;  /* 0x00000083ba827221 */ /* 0x000fe20000010000 */
[----:B------:R-:W-:Y:S01]  /*71a0*/  F2FP.F16.F32.PACK_AB R190, R169, R190 ;  /* 0x000000bea9be723e */ /* 0x000fe200000000ff */
[----:B------:R-:W-:Y:S01]  /*71b0*/  VIADD R10, R10, 0xffffffff ;  /* 0xffffffff0a0a7836 */ /* 0x000fe20000000000 */
[----:B------:R-:W2:Y:S01]  /*71c0*/  MUFU.EX2 R149, R149 ;  /* 0x0000009500957308 */ /* 0x000ea20000000800 */
[----:B0-----:R-:W-:Y:S01]  /*71d0*/  FFMA.FTZ R8, R3, R8, R12 ;  /* 0x0000000803087223 */ /* 0x001fe2000001000c */
[----:B------:R-:W-:-:S02]  /*71e0*/  F2FP.F16.F32.PACK_AB R184, R171, R184 ;  /* 0x000000b8abb8723e */ /* 0x000fc400000000ff */
[----:B------:R-:W-:Y:S01]  /*71f0*/  F2FP.F16.F32.PACK_AB R186, R173, R186 ;  /* 0x000000baadba723e */ /* 0x000fe200000000ff */
[----:B------:R-:W-:Y:S01]  /*7200*/  FADD.FTZ R9, R129, R8 ;  /* 0x0000000881097221 */ /* 0x000fe20000010000 */
[----:B------:R-:W-:Y:S01]  /*7210*/  FFMA.FTZ R8, R151, R0, -R120 ;  /* 0x0000000097087223 */ /* 0x000fe20000010878 */
[----:B------:R-:W-:Y:S01]  /*7220*/  F2FP.F16.F32.PACK_AB R188, R188, R217 ;  /* 0x000000d9bcbc723e */ /* 0x000fe200000000ff */
[----:B------:R-:W0:Y:S01]  /*7230*/  MUFU.EX2 R185, R185 ;  /* 0x000000b900b97308 */ /* 0x000e220000000800 */
[----:B-1----:R-:W-:Y:S01]  /*7240*/  FADD.FTZ R128, R14, R9 ;  /* 0x000000090e807221 */ /* 0x002fe20000010000 */
[----:B------:R-:W-:Y:S01]  /*7250*/  FADD.FTZ R9, R173, R130 ;  /* 0x00000082ad097221 */ /* 0x000fe20000010000 */
[----:B------:R-:W-:-:S03]  /*7260*/  F2FP.F16.F32.PACK_AB R189, R129, R12 ;  /* 0x0000000c81bd723e */ /* 0x000fc600000000ff */
[----:B------:R-:W-:Y:S01]  /*7270*/  FADD.FTZ R130, R180, R9 ;  /* 0x00000009b4827221 */ /* 0x000fe20000010000 */
[----:B------:R-:W-:Y:S01]  /*7280*/  F2FP.F16.F32.PACK_AB R180, R137, R180 ;  /* 0x000000b489b4723e */ /* 0x000fe200000000ff */
[----:B------:R-:W1:Y:S01]  /*7290*/  MUFU.EX2 R20, R20 ;  /* 0x0000001400147308 */ /* 0x000e620000000800 */
[----:B--2---:R-:W-:Y:S01]  /*72a0*/  FADD.FTZ R128, R149, R128 ;  /* 0x0000008095807221 */ /* 0x004fe20000010000 */
[----:B------:R-:W-:Y:S01]  /*72b0*/  FADD.FTZ R131, R137, R130 ;  /* 0x0000008289837221 */ /* 0x000fe20000010000 */
[----:B------:R-:W-:-:S05]  /*72c0*/  F2FP.F16.F32.PACK_AB R191, R149, R14 ;  /* 0x0000000e95bf723e */ /* 0x000fca00000000ff */
[----:B------:R-:W2:Y:S01]  /*72d0*/  MUFU.EX2 R187, R187 ;  /* 0x000000bb00bb7308 */ /* 0x000ea20000000800 */
[----:B0-----:R-:W-:Y:S01]  /*72e0*/  FADD.FTZ R9, R185, R128 ;  /* 0x00000080b9097221 */ /* 0x001fe20000010000 */
[----:B------:R-:W-:Y:S02]  /*72f0*/  @!P6 VIADD R128, R132, 0x30860 ;  /* 0x000308608480e836 */ /* 0x000fe40000000000 */
[----:B------:R-:W-:Y:S01]  /*7300*/  FADD.FTZ R132, R182, R131 ;  /* 0x00000083b6847221 */ /* 0x000fe20000010000 */
[----:B------:R-:W-:-:S03]  /*7310*/  F2FP.F16.F32.PACK_AB R182, R133, R182 ;  /* 0x000000b685b6723e */ /* 0x000fc600000000ff */
[----:B------:R-:W-:Y:S01]  /*7320*/  FADD.FTZ R131, R133, R132 ;  /* 0x0000008485837221 */ /* 0x000fe20000010000 */
[----:B------:R-:W0:Y:S01]  /*7330*/  MUFU.EX2 R122, R122 ;  /* 0x0000007a007a7308 */ /* 0x000e220000000800 */
[----:B-1----:R-:W-:Y:S01]  /*7340*/  FADD.FTZ R130, R20, R9 ;  /* 0x0000000914827221 */ /* 0x002fe20000010000 */
[----:B------:R-:W-:Y:S01]  /*7350*/  @!P6 PRMT R134, RZ, 0x654, R128 ;  /* 0x00000654ff86e816 */ /* 0x000fe20000000080 */
[----:B------:R-:W-:Y:S01]  /*7360*/  FADD.FTZ R132, R176, R131 ;  /* 0x00000083b0847221 */ /* 0x000fe20000010000 */
[-CC-:B------:R-:W-:Y:S01]  /*7370*/  FFMA.FTZ R128, R155, R0.reuse, -R120.reuse ;  /* 0x000000009b807223 */ /* 0x180fe20000010878 */
[----:B------:R-:W-:Y:S01]  /*7380*/  FFMA.FTZ R120, R167, R0, -R120 ;  /* 0x00000000a7787223 */ /* 0x000fe20000010878 */
[----:B------:R1:W-:Y:S01]  /*7390*/  @!P6 SYNCS.ARRIVE.TRANS64.RED.A1T0 RZ, [R134+URZ], RZ ;  /* 0x000000ff86ffe9a7 */ /* 0x0003e2000810043f */
[----:B------:R-:W-:Y:S01]  /*73a0*/  FADD.FTZ R131, R141, R132 ;  /* 0x000000848d837221 */ /* 0x000fe20000010000 */
[----:B------:R-:W3:Y:S01]  /*73b0*/  MUFU.EX2 R181, R181 ;  /* 0x000000b500b57308 */ /* 0x000ee20000000800 */
[----:B--2---:R-:W-:Y:S01]  /*73c0*/  FADD.FTZ R9, R187, R130 ;  /* 0x00000082bb097221 */ /* 0x004fe20000010000 */
[----:B------:R-:W-:Y:S01]  /*73d0*/  F2FP.F16.F32.PACK_AB R176, R141, R176 ;  /* 0x000000b08db0723e */ /* 0x000fe200000000ff */
[----:B------:R-:W-:Y:S01]  /*73e0*/  FADD.FTZ R132, R178, R131 ;  /* 0x00000083b2847221 */ /* 0x000fe20000010000 */
[----:B------:R-:W-:-:S02]  /*73f0*/  F2FP.F16.F32.PACK_AB R178, R15, R178 ;  /* 0x000000b20fb2723e */ /* 0x000fc400000000ff */
[----:B------:R-:W-:Y:S01]  /*7400*/  F2FP.F16.F32.PACK_AB R185, R20, R185 ;  /* 0x000000b914b9723e */ /* 0x000fe200000000ff */
[----:B------:R-:W-:Y:S01]  /*7410*/  FADD.FTZ R131, R15, R132 ;  /* 0x000000840f837221 */ /* 0x000fe20000010000 */
[----:B------:R-:W2:Y:S01]  /*7420*/  MUFU.EX2 R124, R124 ;  /* 0x0000007c007c7308 */ /* 0x000ea20000000800 */
[C---:B0-----:R-:W-:Y:S01]  /*7430*/  FADD.FTZ R130, R122.reuse, R9 ;  /* 0x000000097a827221 */ /* 0x041fe20000010000 */
[----:B------:R-:W-:Y:S01]  /*7440*/  F2FP.F16.F32.PACK_AB R187, R122, R187 ;  /* 0x000000bb7abb723e */ /* 0x000fe200000000ff */
[----:B------:R-:W-:-:S05]  /*7450*/  FADD.FTZ R132, R172, R131 ;  /* 0x00000083ac847221 */ /* 0x000fca0000010000 */
        /* <DEDUP_REMOVED lines=9> */
[----:B------:R-:W-:Y:S01]  /*74f0*/  F2FP.F16.F32.PACK_AB R183, R4, R183 ;  /* 0x000000b704b7723e */ /* 0x000fe200000000ff */
[----:B------:R-:W-:-:S05]  /*7500*/  IMAD.MOV.U32 R4, RZ, RZ, R21 ;  /* 0x000000ffff047224 */ /* 0x000fca00078e0015 */
        /* <DEDUP_REMOVED lines=10> */
[----:B0-----:R-:W-:-:S07]  /*75b0*/  FADD.FTZ R9, R179, R130 ;  /* 0x00000082b3097221 */ /* 0x001fce0000010000 */
[----:B------:R-:W-:Y:S01]  /*75c0*/  MUFU.EX2 R168, R168 ;  /* 0x000000a800a87308 */ /* 0x000fe20000000800 */
[----:B---3--:R-:W-:-:S07]  /*75d0*/  F2FP.F16.F32.PACK_AB R174, R121, R174 ;  /* 0x000000ae79ae723e */ /* 0x008fce00000000ff */
[----:B------:R-:W0:Y:S01]  /*75e0*/  MUFU.EX2 R127, R127 ;  /* 0x0000007f007f7308 */ /* 0x000e220000000800 */
[C---:B--2---:R-:W-:Y:S01]  /*75f0*/  FADD.FTZ R130, R8.reuse, R9 ;  /* 0x0000000908827221 */ /* 0x044fe20000010000 */
[----:B------:R-:W-:-:S06]  /*7600*/  F2FP.F16.F32.PACK_AB R179, R8, R179 ;  /* 0x000000b308b3723e */ /* 0x000fcc00000000ff */
[----:B------:R-:W-:Y:S08]  /*7610*/  MUFU.EX2 R125, R125 ;  /* 0x0000007d007d7308 */ /* 0x000ff00000000800 */
[----:B------:R-:W2:Y:S01]  /*7620*/  MUFU.EX2 R128, R128 ;  /* 0x0000008000807308 */ /* 0x000ea20000000800 */
[----:B0-----:R-:W-:-:S07]  /*7630*/  FADD.FTZ R9, R127, R130 ;  /* 0x000000827f097221 */ /* 0x001fce0000010000 */
[----:B------:R-:W0:Y:S08]  /*7640*/  MUFU.EX2 R170, R170 ;  /* 0x000000aa00aa7308 */ /* 0x000e300000000800 */
[----:B-1----:R1:W3:Y:S01]  /*7650*/  MUFU.EX2 R134, R123 ;  /* 0x0000007b00867308 */ /* 0x0022e20000000800 */
[C---:B--2---:R-:W-:Y:S01]  /*7660*/  FADD.FTZ R9, R128.reuse, R9 ;  /* 0x0000000980097221 */ /* 0x044fe20000010000 */
[----:B------:R-:W-:-:S06]  /*7670*/  F2FP.F16.F32.PACK_AB R173, R128, R127 ;  /* 0x0000007f80ad723e */ /* 0x000fcc00000000ff */
[----:B------:R-:W2:Y:S01]  /*7680*/  MUFU.EX2 R159, R159 ;  /* 0x0000009f009f7308 */ /* 0x000ea20000000800 */
[----:B-1----:R-:W-:-:S04]  /*7690*/  FADD.FTZ R123, R121, R132 ;  /* 0x00000084797b7221 */ /* 0x002fc80000010000 */
[----:B------:R-:W-:Y:S01]  /*76a0*/  FADD.FTZ R132, R168, R123 ;  /* 0x0000007ba8847221 */ /* 0x000fe20000010000 */
[C---:B------:R-:W-:Y:S02]  /*76b0*/  F2FP.F16.F32.PACK_AB R168, R125.reuse, R168 ;  /* 0x000000a87da8723e */ /* 0x040fe400000000ff */
[----:B------:R2:W1:Y:S01]  /*76c0*/  MUFU.EX2 R136, R175 ;  /* 0x000000af00887308 */ /* 0x0004620000000800 */
[----:B------:R-:W-:-:S04]  /*76d0*/  FADD.FTZ R15, R125, R132 ;  /* 0x000000847d0f7221 */ /* 0x000fc80000010000 */
[----:B0-----:R-:W-:Y:S01]  /*76e0*/  FADD.FTZ R130, R170, R15 ;  /* 0x0000000faa827221 */ /* 0x001fe20000010000 */
[----:B---3--:R-:W-:Y:S02]  /*76f0*/  FADD.FTZ R15, R134, R9 ;  /* 0x00000009860f7221 */ /* 0x008fe40000010000 */
[----:B------:R-:W0:Y:S01]  /*7700*/  MUFU.EX2 R163, R163 ;  /* 0x000000a300a37308 */ /* 0x000e220000000800 */
[C---:B--2---:R-:W-:Y:S01]  /*7710*/  F2FP.F16.F32.PACK_AB R175, R159.reuse, R134 ;  /* 0x000000869faf723e */ /* 0x044fe200000000ff */
[----:B------:R-:W-:-:S06]  /*7720*/  FADD.FTZ R15, R159, R15 ;  /* 0x0000000f9f0f7221 */ /* 0x000fcc0000010000 */
[----:B------:R2:W3:Y:S01]  /*7730*/  MUFU.EX2 R132, R177 ;  /* 0x000000b100847308 */ /* 0x0004e20000000800 */
[----:B-1----:R-:W-:-:S07]  /*7740*/  FADD.FTZ R15, R136, R15 ;  /* 0x0000000f880f7221 */ /* 0x002fce0000010000 */
[----:B------:R-:W1:Y:S01]  /*7750*/  MUFU.EX2 R5, R5 ;  /* 0x0000000500057308 */ /* 0x000e620000000800 */
[----:B0-----:R-:W-:Y:S01]  /*7760*/  FADD.FTZ R15, R163, R15 ;  /* 0x0000000fa30f7221 */ /* 0x001fe20000010000 */
[----:B--2---:R-:W-:Y:S02]  /*7770*/  F2FP.F16.F32.PACK_AB R177, R135, R126 ;  /* 0x0000007e87b1723e */ /* 0x004fe400000000ff */
[----:B------:R-:W-:-:S04]  /*7780*/  F2FP.F16.F32.PACK_AB R169, R163, R136 ;  /* 0x00000088a3a9723e */ /* 0x000fc800000000ff */
[----:B------:R-:W0:Y:S01]  /*7790*/  MUFU.EX2 R120, R120 ;  /* 0x0000007800787308 */ /* 0x000e220000000800 */
[----:B---3--:R-:W-:Y:S01]  /*77a0*/  FADD.FTZ R15, R132, R15 ;  /* 0x0000000f840f7221 */ /* 0x008fe20000010000 */
[C---:B-1----:R-:W-:Y:S01]  /*77b0*/  FADD.FTZ R9, R5.reuse, R130 ;  /* 0x0000008205097221 */ /* 0x042fe20000010000 */
[----:B------:R-:W-:Y:S01]  /*77c0*/  F2FP.F16.F32.PACK_AB R170, R5, R170 ;  /* 0x000000aa05aa723e */ /* 0x000fe200000000ff */
[----:B------:R-:W-:Y:S02]  /*77d0*/  IMAD.MOV.U32 R5, RZ, RZ, R13 ;  /* 0x000000ffff057224 */ /* 0x000fe400078e000d */
[C---:B0-----:R-:W-:Y:S01]  /*77e0*/  FADD.FTZ R8, R120.reuse, R15 ;  /* 0x0000000f78087221 */ /* 0x041fe20000010000 */
[----:B------:R-:W-:Y:S01]  /*77f0*/  F2FP.F16.F32.PACK_AB R171, R120, R132 ;  /* 0x0000008478ab723e */ /* 0x000fe200000000ff */
[----:B------:R-:W-:Y:S06]  /*7800*/  @P1 BRA `(.L_x_4583) ;  /* 0xffffffd0002c1947 */ /* 0x000fec000383ffff */
[----:B------:R-:W-:Y:S01]  /*7810*/  IMAD.MOV.U32 R4, RZ, RZ, R21 ;  /* 0x000000ffff047224 */ /* 0x000fe200078e0015 */
[----:B------:R-:W-:Y:S01]  /*7820*/  UMOV UR36, UR4 ;  /* 0x0000000400247c82 */ /* 0x000fe20008000000 */
[----:B------:R-:W-:Y:S01]  /*7830*/  IMAD.MOV.U32 R5, RZ, RZ, R13 ;  /* 0x000000ffff057224 */ /* 0x000fe200078e000d */
[----:B------:R-:W-:-:S06]  /*7840*/  UMOV UR38, UR7 ;  /* 0x0000000700267c82 */ /* 0x000fcc0008000000 */
.L_x_4566:
[----:B------:R-:W-:Y:S01]  /*7850*/  ULDC UR4, c[0x0][0x448] ;  /* 0x0001120000047ab9 */ /* 0x000fe20000000800 */
[----:B------:R-:W-:Y:S01]  /*7860*/  IADD3 R11, R16, 0x1, -R11 ;  /* 0x00000001100b7810 */ /* 0x000fe20007ffe80b */
[----:B------:R-:W-:Y:S01]  /*7870*/  UISETP.NE.AND UP0, UPT, UR4, 0x1, UPT ;  /* 0x000000010400788c */ /* 0x000fe2000bf05270 */
[----:B------:R-:W-:Y:S02]  /*7880*/  ULDC UR7, c[0x0][0x9e4] ;  /* 0x0002790000077ab9 */ /* 0x000fe40000000800 */
[----:B------:R-:W-:Y:S01]  /*7890*/  R2UR UR11, R11 ;  /* 0x000000000b0b72ca */ /* 0x000fe200000e0000 */
[----:B------:R-:W-:Y:S02]  /*78a0*/  UISETP.GE.AND UP1, UPT, UR7, 0x1, UPT ;  /* 0x000000010700788c */ /* 0x000fe4000bf26270 */
[----:B------:R-:W-:-:S04]  /*78b0*/  UIADD3 UR10, UR39, 0x7f, URZ ;  /* 0x0000007f270a7890 */ /* 0x000fc8000fffe03f */
[----:B------:R-:W-:Y:S01]  /*78c0*/  PLOP3.LUT P1, PT, PT, PT, UP1, 0x40, 0x0 ;  /* 0x000000000000781c */ /* 0x000fe20003f2e818 */
[----:B------:R-:W-:Y:S01]  /*78d0*/  @UP0 ULDC UR4, c[0x0][0x44c] ;  /* 0x0001130000040ab9 */ /* 0x000fe20000000800 */
[----:B------:R-:W-:Y:S01]  /*78e0*/  @UP0 ULDC UR14, c[0x0][0x450] ;  /* 0x00011400000e0ab9 */ /* 0x000fe20000000800 */
[----:B------:R-:W-:-:S04]  /*78f0*/  UIMAD.WIDE.U32 UR4, UR10, UR4, URZ ;  /* 0x000000040a0472a5 */ /* 0x000fc8000f8e003f */
[----:B------:R-:W-:-:S04]  /*7900*/  @UP0 USHF.R.U32.HI UR10, URZ, UR14, UR5 ;  /* 0x0000000e3f0a0299 */ /* 0x000fc80008011605 */
[----:B------:R-:W-:-:S04]  /*7910*/  UIADD3 UR10, UR11, UR10, URZ ;  /* 0x0000000a0b0a7290 */ /* 0x000fc8000fffe03f */
[----:B------:R-:W-:Y:S01]  /*7920*/  UIADD3 UR14, UR10, -UR6, URZ ;  /* 0x800000060a0e7290 */ /* 0x000fe2000fffe03f */
[----:B------:R-:W-:Y:S11]  /*7930*/  @P1 BRA `(.L_x_4584) ;  /* 0x0000000000481947 */ /* 0x000ff60003800000 */
        /* <DEDUP_REMOVED lines=11> */
.L_x_4585:
[----:B------:R-:W-:-:S11]  /*79f0*/  UISETP.NE.AND UP2, UPT, UR7, 0x1, UPT ;  /* 0x000000010700788c */ /* 0x000fd6000bf45270 */
[----:B------:R-:W-:Y:S02]  /*7a00*/  @UP2 ULDC.64 UR4, c[0x0][0x9e8] ;  /* 0x00027a0000042ab9 */ /* 0x000fe40000000a00 */
[----:B------:R-:W-:-:S04]  /*7a10*/  UIMAD.WIDE.U32 UR10, UR6, UR4, URZ ;  /* 0x00000004060a72a5 */ /* 0x000fc8000f8e003f */
[----:B------:R-:W-:-:S12]  /*7a20*/  @UP2 USHF.R.U32.HI UR6, URZ, UR5, UR11 ;  /* 0x000000053f062299 */ /* 0x000fd8000801160b */
.L_x_4586:
[----:B------:R-:W-:-:S04]  /*7a30*/  UIMAD UR6, UR6, UR7, URZ ;  /* 0x00000007060672a4 */ /* 0x000fc8000f8e023f */
[----:B------:R-:W-:-:S04]  /*7a40*/  UISETP.LT.AND UP2, UPT, UR14, UR6, UPT ;  /* 0x000000060e00728c */ /* 0x000fc8000bf41270 */
[----:B------:R-:W-:-:S12]  /*7a50*/  USEL UR14, UR14, UR6, !UP2 ;  /* 0x000000060e0e7287 */ /* 0x000fd8000d000000 */
.L_x_4584:
[----:B------:R-:W-:-:S04]  /*7a60*/  UIADD3 UR4, UR14, 0x5f, URZ ;  /* 0x0000005f0e047890 */ /* 0x000fc8000fffe03f */
[----:B------:R-:W-:-:S04]  /*7a70*/  UIMAD.WIDE UR4, UR4, 0x2aaaaaab, URZ ;  /* 0x2aaaaaab040478a5 */ /* 0x000fc8000f8e023f */
[----:B------:R-:W-:-:S04]  /*7a80*/  USHF.R.U32.HI UR4, URZ, 0x1f, UR5 ;  /* 0x0000001f3f047899 */ /* 0x000fc80008011605 */
[----:B------:R-:W-:-:S04]  /*7a90*/  ULEA.HI.SX32 UR4, UR5, UR4, 0x1c ;  /* 0x0000000405047291 */ /* 0x000fc8000f8fe23f */
[----:B------:R-:W-:-:S04]  /*7aa0*/  UISETP.LT.AND UP2, UPT, UR61, UR4, UPT ;  /* 0x000000043d00728c */ /* 0x000fc8000bf41270 */
[----:B------:R-:W-:-:S06]  /*7ab0*/  USEL UR58, UR61, UR4, !UP2 ;  /* 0x000000043d3a7287 */ /* 0x000fcc000d000000 */
[----:B------:R-:W-:-:S13]  /*7ac0*/  ISETP.GE.AND P1, PT, R10, UR58, PT ;  /* 0x0000003a0a007c0c */ /* 0x000fda000bf26270 */
[----:B------:R-:W-:Y:S05]  /*7ad0*/  @!P1 BRA `(.L_x_4587) ;  /* 0x0000001c007c9947 */ /* 0x000fea0003800000 */
[----:B------:R-:W-:Y:S01]  /*7ae0*/  IMAD.MOV.U32 R11, RZ, RZ, R4 ;  /* 0x000000ffff0b7224 */ /* 0x000fe200078e0004 */
[----:B------:R-:W-:Y:S01]  /*7af0*/  UMOV UR6, UR38 ;  /* 0x0000002600067c82 */ /* 0x000fe20008000000 */
[----:B------:R-:W-:Y:S01]  /*7b00*/  IMAD.MOV.U32 R12, RZ, RZ, R5 ;  /* 0x000000ffff0c7224 */ /* 0x000fe200078e0005 */
[----:B------:R-:W-:-:S06]  /*7b10*/  UMOV UR4, UR36 ;  /* 0x0000002400047c82 */ /* 0x000fcc0008000000 */
.L_x_4596:
        /* <DEDUP_REMOVED lines=8> */
.L_x_4588:
[----:B------:R-:W-:Y:S01]  /*7ba0*/  ULEA UR5, UR36, UR37, 0x3 ;  /* 0x0000002524057291 */ /* 0x000fe2000f8e183f */
[----:B------:R-:W-:-:S05]  /*7bb0*/  IMAD.U32 R0, RZ, RZ, UR38 ;  /* 0x00000026ff007e24 */ /* 0x000fca000f8e00ff */
[----:B------:R-:W-:-:S04]  /*7bc0*/  SHF.L.U32 R0, R0, 0x1f, RZ ;  /* 0x0000001f00007819 */ /* 0x000fc800000006ff */
[----:B------:R0:W1:Y:S01]  /*7bd0*/  SYNCS.PHASECHK.TRANS64.TRYWAIT P1, [UR5+0x30830], R0 ;  /* 0x03083000ff0075a7 */ /* 0x0000620008020145 */
[----:B------:R-:W-:Y:S05]  /*7be0*/  @!P0 BRA `(.L_x_4589) ;  /* 0x0000000000048947 */ /* 0x000fea0003800000 */
[----:B------:R-:W-:Y:S01]  /*7bf0*/  BPT.TRAP 0x1 ;  /* 0x000000040000795c */ /* 0x000fe20000300000 */
.L_x_4589:
[----:B-1----:R-:W-:Y:S05]  /*7c00*/  @P1 BRA `(.L_x_4590) ;  /* 0x0000000000081947 */ /* 0x002fea0003800000 */
[----:B------:R-:W1:Y:S02]  /*7c10*/  SYNCS.PHASECHK.TRANS64.TRYWAIT P1, [UR5+0x30830], R0 ;  /* 0x03083000ff0075a7 */ /* 0x000e640008020145 */
[----:B-1----:R-:W-:Y:S05]  /*7c20*/  @!P1 BRA `(.L_x_4591) ;  /* 0x000000d400b09947 */ /* 0x002fea0003800000 */
.L_x_4590:
        /* <DEDUP_REMOVED lines=163> */
.L_x_4592:
[----:B------:R-:W-:Y:S01]  /*8660*/  ULEA UR5, UR4, UR37, 0x3 ;  /* 0x0000002504057291 */ /* 0x000fe2000f8e183f */
[----:B01----:R-:W-:-:S05]  /*8670*/  IMAD.U32 R0, RZ, RZ, UR6 ;  /* 0x00000006ff007e24 */ /* 0x003fca000f8e00ff */
[----:B------:R-:W-:-:S04]  /*8680*/  SHF.L.U32 R0, R0, 0x1f, RZ ;  /* 0x0000001f00007819 */ /* 0x000fc800000006ff */
[----:B------:R0:W1:Y:S01]  /*8690*/  SYNCS.PHASECHK.TRANS64.TRYWAIT P1, [UR5+0x30850], R0 ;  /* 0x03085000ff0075a7 */ /* 0x0000620008020145 */
[----:B------:R-:W-:Y:S05]  /*86a0*/  @!P0 BRA `(.L_x_4593) ;  /* 0x0000000000048947 */ /* 0x000fea0003800000 */
[----:B------:R-:W-:Y:S01]  /*86b0*/  BPT.TRAP 0x1 ;  /* 0x000000040000795c */ /* 0x000fe20000300000 */
.L_x_4593:
[----:B-1----:R-:W-:Y:S05]  /*86c0*/  @P1 BRA `(.L_x_4594) ;  /* 0x0000000000081947 */ /* 0x002fea0003800000 */
[----:B------:R-:W1:Y:S02]  /*86d0*/  SYNCS.PHASECHK.TRANS64.TRYWAIT P1, [UR5+0x30850], R0 ;  /* 0x03085000ff0075a7 */ /* 0x000e640008020145 */
[----:B-1----:R-:W-:Y:S05]  /*86e0*/  @!P1 BRA `(.L_x_4595) ;  /* 0x000000cc00189947 */ /* 0x002fea0003800000 */
.L_x_4594:
[----:B------:R-:W-:Y:S01]  /*86f0*/  UIADD3 UR6, UR37, 0x400, URZ ;  /* 0x0000040025067890 */ /* 0x000fe2000fffe03f */
[----:B------:R-:W-:Y:S01]  /*8700*/  WARPGROUP.ARRIVE ;  /* 0x00000000000079c5 */ /* 0x000fe20000000000 */
[----:B------:R-:W-:Y:S01]  /*8710*/  UMOV UR11, 0x40000040 ;  /* 0x40000040000b7882 */ /* 0x000fe20000000000 */
[----:B01----:R-:W-:Y:S01]  /*8720*/  FMNMX.FTZ R0, R120, R12, !PT ;  /* 0x0000000c78007209 */ /* 0x003fe20007810000 */
[----:B------:R-:W-:Y:S01]  /*8730*/  USHF.R.U32.HI UR6, URZ, 0x4, UR6 ;  /* 0x000000043f067899 */ /* 0x000fe20008011606 */
[----:B------:R-:W-:Y:S02]  /*8740*/  FMNMX.FTZ R4, R122, R11, !PT ;  /* 0x0000000b7a047209 */ /* 0x000fe40007810000 */
[----:B------:R-:W0:Y:S01]  /*8750*/  S2R R206, SR_TID.X ;  /* 0x0000000000ce7919 */ /* 0x000e220000002100 */
[----:B------:R-:W-:Y:S01]  /*8760*/  FMNMX.FTZ R3, R121, R0, !PT ;  /* 0x0000000079037209 */ /* 0x000fe20007810000 */
[----:B------:R-:W-:Y:S01]  /*8770*/  ULOP3.LUT UR6, UR6, 0x3fff, URZ, 0xc0, !UPT ;  /* 0x00003fff06067892 */ /* 0x000fe2000f8ec03f */
[----:B------:R-:W-:-:S02]  /*8780*/  FMNMX.FTZ R15, R123, R4, !PT ;  /* 0x000000047b0f7209 */ /* 0x000fc40007810000 */
[----:B------:R-:W-:Y:S01]  /*8790*/  FMNMX.FTZ R0, R124, R3, !PT ;  /* 0x000000037c007209 */ /* 0x000fe20007810000 */
[----:B------:R-:W-:Y:S01]  /*87a0*/  ULOP3.LUT UR6, UR6, 0x3000000, URZ, 0xfc, !UPT ;  /* 0x0300000006067892 */ /* 0x000fe2000f8efc3f */
[----:B------:R-:W-:Y:S02]  /*87b0*/  FMNMX.FTZ R4, R126, R15, !PT ;  /* 0x0000000f7e047209 */ /* 0x000fe40007810000 */
[----:B------:R-:W-:Y:S01]  /*87c0*/  FMNMX.FTZ R3, R125, R0, !PT ;  /* 0x000000007d037209 */ /* 0x000fe20007810000 */
[----:B------:R-:W-:Y:S01]  /*87d0*/  UIMAD UR4, UR4, 0x900, UR6 ;  /* 0x00000900040478a4 */ /* 0x000fe2000f8e0206 */
[----:B------:R-:W-:Y:S02]  /*87e0*/  FMNMX.FTZ R15, R127, R4, !PT ;  /* 0x000000047f0f7209 */ /* 0x000fe40007810000 */
[----:B------:R-:W-:Y:S01]  /*87f0*/  FMNMX.FTZ R0, R128, R3, !PT ;  /* 0x0000000380007209 */ /* 0x000fe20007810000 */
[----:B------:R-:W-:Y:S01]  /*8800*/  UMOV UR6, UR38 ;  /* 0x0000002600067c82 */ /* 0x000fe20008000000 */
[----:B------:R-:W-:-:S02]  /*8810*/  FMNMX.FTZ R4, R130, R15, !PT ;  /* 0x0000000f82047209 */ /* 0x000fc40007810000 */
[----:B------:R-:W-:Y:S01]  /*8820*/  UMOV UR10, UR4 ;  /* 0x00000004000a7c82 */ /* 0x000fe20008000000 */
[----:B------:R-:W-:Y:S01]  /*8830*/  FMNMX.FTZ R3, R129, R0, !PT ;  /* 0x0000000081037209 */ /* 0x000fe20007810000 */
[----:B------:R-:W-:Y:S01]  /*8840*/  HGMMA.64x192x16.F32 R24, R188, gdesc[UR8].tnspB, R24, gsb0 ;  /* 0x42e00008bc187df0 */ /* 0x000fe20008000818 */
[----:B------:R-:W-:Y:S01]  /*8850*/  UIADD3 UR10, UR4, 0x80, URZ ;  /* 0x00000080040a7890 */ /* 0x000fe2000fffe03f */
[----:B------:R-:W-:Y:S01]  /*8860*/  FMNMX.FTZ R15, R131, R4, !PT ;  /* 0x00000004830f7209 */ /* 0x000fe20007810000 */
[----:B------:R-:W-:Y:S01]  /*8870*/  UMOV UR11, 0x40000040 ;  /* 0x40000040000b7882 */ /* 0x000fe20000000000 */
        /* <DEDUP_REMOVED lines=11> */
[----:B0-----:R-:W-:Y:S02]  /*8930*/  LOP3.LUT P1, RZ, R206, 0x7f, RZ, 0xc0, !PT ;  /* 0x0000007fceff7812 */ /* 0x001fe4000782c0ff */
        /* <DEDUP_REMOVED lines=14> */
[----:B-1----:R-:W-:-:S05]  /*8a20*/  FMNMX.FTZ R14, R2, R3, !PT ;  /* 0x00000003020e7209 */ /* 0x002fca0007810000 */
[----:B------:R-:W1:Y:S02]  /*8a30*/  SHFL.BFLY PT, R5, R14, 0x1, 0x1f ;  /* 0x0c201f000e057f89 */ /* 0x000e6400000e0000 */
[----:B-1----:R-:W-:-:S05]  /*8a40*/  FMNMX.FTZ R5, R14, R5, !PT ;  /* 0x000000050e057209 */ /* 0x002fca0007810000 */
[----:B------:R-:W-:-:S04]  /*8a50*/  FADD.FTZ R3, -R5, R12 ;  /* 0x0000000c05037221 */ /* 0x000fc80000010100 */
[-C--:B0-----:R-:W-:Y:S01]  /*8a60*/  FMUL.FTZ R12, R3, R0.reuse ;  /* 0x00000000030c7220 */ /* 0x081fe20000410000 */
[----:B------:R-:W-:-:S03]  /*8a70*/  FMUL.FTZ R3, R5, R0 ;  /* 0x0000000005037220 */ /* 0x000fc60000410000 */
[----:B------:R0:W-:Y:S01]  /*8a80*/  MUFU.EX2 R2, R12 ;  /* 0x0000000c00027308 */ /* 0x0001e20000000800 */
[-CC-:B------:R-:W-:Y:S01]  /*8a90*/  FFMA.FTZ R15, R125, R0.reuse, -R3.reuse ;  /* 0x000000007d0f7223 */ /* 0x180fe20000010803 */
[-CC-:B------:R-:W-:Y:S01]  /*8aa0*/  FFMA.FTZ R21, R129, R0.reuse, -R3.reuse ;  /* 0x0000000081157223 */ /* 0x180fe20000010803 */
[-CC-:B------:R-:W-:Y:S01]  /*8ab0*/  FFMA.FTZ R13, R120, R0.reuse, -R3.reuse ;  /* 0x00000000780d7223 */ /* 0x180fe20000010803 */
[-CC-:B------:R-:W-:Y:S01]  /*8ac0*/  FFMA.FTZ R164, R164, R0.reuse, -R3.reuse ;  /* 0x00000000a4a47223 */ /* 0x180fe20000010803 */
[----:B------:R-:W-:-:S03]  /*8ad0*/  FFMA.FTZ R165, R165, R0, -R3 ;  /* 0x00000000a5a57223 */ /* 0x000fc60000010803 */
[----:B------:R-:W-:Y:S01]  /*8ae0*/  MUFU.EX2 R15, R15 ;  /* 0x0000000f000f7308 */ /* 0x000fe20000000800 */
[----:B0-----:R-:W-:-:S07]  /*8af0*/  FFMA.FTZ R12, R160, R0, -R3 ;  /* 0x00000000a00c7223 */ /* 0x001fce0000010803 */
[----:B------:R-:W0:Y:S08]  /*8b00*/  MUFU.EX2 R13, R13 ;  /* 0x0000000d000d7308 */ /* 0x000e300000000800 */
[----:B------:R-:W-:Y:S08]  /*8b10*/  MUFU.EX2 R21, R21 ;  /* 0x0000001500157308 */ /* 0x000ff00000000800 */
[----:B------:R-:W-:Y:S01]  /*8b20*/  MUFU.EX2 R12, R12 ;  /* 0x0000000c000c7308 */ /* 0x000fe20000000800 */
[----:B0-----:R-:W-:Y:S01]  /*8b30*/  FFMA.FTZ R9, R2, R9, R13 ;  /* 0x0000000902097223 */ /* 0x001fe2000001000d */
[----:B------:R-:W-:-:S02]  /*8b40*/  WARPGROUP.DEPBAR.LE gsb0, 0x0 ;  /* 0x00008000000079c5 */ /* 0x000fc40000010000 */
[----:B------:R-:W-:Y:S01]  /*8b50*/  WARPGROUP.ARRIVE ;  /* 0x00000000000079c5 */ /* 0x000fe20000000000 */
[--C-:B------:R-:W-:Y:S01]  /*8b60*/  FFMA.FTZ R188, R121, R0, -R3.reuse ;  /* 0x0000000079bc7223 */ /* 0x100fe20000010803 */
[----:B------:R-:W-:Y:S01]  /*8b70*/  FMNMX.FTZ R121, R143, R4, !PT ;  /* 0x000000048f797209 */ /* 0x000fe20007810000 */
[----:B------:R-:W-:-:S03]  /*8b80*/  FFMA.FTZ R190, R124, R0, -R3 ;  /* 0x000000007cbe7223 */ /* 0x000fc60000010803 */
[----:B------:R-:W-:Y:S01]  /*8b90*/  HGMMA.64x192x16.F32 R24, R184, gdesc[UR8].tnspB, R24, gsb0 ;  /* 0x42e00008b8187df0 */ /* 0x000fe20008000818 */
[----:B------:R-:W-:Y:S01]  /*8ba0*/  UIADD3 UR10, UR4, 0x100, URZ ;  /* 0x00000100040a7890 */ /* 0x000fe2000fffe03f */
[----:B------:R-:W-:Y:S01]  /*8bb0*/  FMNMX.FTZ R4, R146, R121, !PT ;  /* 0x0000007992047209 */ /* 0x000fe20007810000 */
[----:B------:R-:W-:Y:S01]  /*8bc0*/  UMOV UR11, 0x40000040 ;  /* 0x40000040000b7882 */ /* 0x000fe20000000000 */
[----:B------:R-:W0:Y:S02]  /*8bd0*/  MUFU.EX2 R188, R188 ;  /* 0x000000bc00bc7308 */ /* 0x000e240000000800 */
[----:B------:R-:W-:-:S04]  /*8be0*/  FMNMX.FTZ R121, R147, R4, !PT ;  /* 0x0000000493797209 */ /* 0x000fc80007810000 */
[----:B------:R-:W-:Y:S01]  /*8bf0*/  FMNMX.FTZ R4, R150, R121, !PT ;  /* 0x0000007996047209 */ /* 0x000fe20007810000 */
[-CC-:B------:R-:W-:Y:S01]  /*8c00*/  FFMA.FTZ R121, R133, R0.reuse, -R3.reuse ;  /* 0x0000000085797223 */ /* 0x180fe20000010803 */
[-CC-:B------:R-:W-:Y:S01]  /*8c10*/  FFMA.FTZ R133, R145, R0.reuse, -R3.reuse ;  /* 0x0000000091857223 */ /* 0x180fe20000010803 */
[----:B------:R-:W-:Y:S01]  /*8c20*/  FFMA.FTZ R145, R157, R0, -R3 ;  /* 0x000000009d917223 */ /* 0x000fe20000010803 */
[----:B------:R-:W-:Y:S01]  /*8c30*/  FMNMX.FTZ R125, R151, R4, !PT ;  /* 0x00000004977d7209 */ /* 0x000fe20007810000 */
[----:B------:R-:W1:Y:S03]  /*8c40*/  MUFU.EX2 R190, R190 ;  /* 0x000000be00be7308 */ /* 0x000e660000000800 */
[----:B------:R-:W-:Y:S01]  /*8c50*/  FMNMX.FTZ R4, R154, R125, !PT ;  /* 0x0000007d9a047209 */ /* 0x000fe20007810000 */
[----:B0-----:R-:W-:-:S03]  /*8c60*/  FADD.FTZ R9, R188, R9 ;  /* 0x00000009bc097221 */ /* 0x001fc60000010000 */
[----:B------:R-:W-:Y:S01]  /*8c70*/  FMNMX.FTZ R125, R155, R4, !PT ;  /* 0x000000049b7d7209 */ /* 0x000fe20007810000 */
[----:B------:R-:W-:Y:S01]  /*8c80*/  MUFU.EX2 R121, R121 ;  /* 0x0000007900797308 */ /* 0x000fe20000000800 */
[----:B------:R-:W-:Y:S02]  /*8c90*/  F2FP.F16.F32.PACK_AB R188, R188, R13 ;  /* 0x0000000dbcbc723e */ /* 0x000fe400000000ff */
[----:B------:R-:W-:Y:S01]  /*8ca0*/  FMNMX.FTZ R4, R158, R125, !PT ;  /* 0x0000007d9e047209 */ /* 0x000fe20007810000 */
[-CC-:B------:R-:W-:Y:S01]  /*8cb0*/  FFMA.FTZ R125, R137, R0.reuse, -R3.reuse ;  /* 0x00000000897d7223 */ /* 0x180fe20000010803 */
[-CC-:B------:R-:W-:Y:S01]  /*8cc0*/  FFMA.FTZ R137, R149, R0.reuse, -R3.reuse ;  /* 0x0000000095897223 */ /* 0x180fe20000010803 */
[----:B------:R-:W-:Y:S01]  /*8cd0*/  FFMA.FTZ R149, R161, R0, -R3 ;  /* 0x00000000a1957223 */ /* 0x000fe20000010803 */
[----:B------:R-:W-:Y:S01]  /*8ce0*/  FMNMX.FTZ R129, R159, R4, !PT ;  /* 0x000000049f817209 */ /* 0x000fe20007810000 */
[----:B------:R-:W-:Y:S03]  /*8cf0*/  MUFU.EX2 R133, R133 ;  /* 0x0000008500857308 */ /* 0x000fe60000000800 */
[----:B------:R-:W-:-:S04]  /*8d00*/  FMNMX.FTZ R4, R162, R129, !PT ;  /* 0x00000081a2047209 */ /* 0x000fc80007810000 */
[----:B------:R-:W-:Y:S01]  /*8d10*/  FMNMX.FTZ R129, R163, R4, !PT ;  /* 0x00000004a3817209 */ /* 0x000fe20007810000 */
[----:B------:R-:W-:Y:S03]  /*8d20*/  MUFU.EX2 R125, R125 ;  /* 0x0000007d007d7308 */ /* 0x000fe60000000800 */
[----:B------:R-:W-:Y:S01]  /*8d30*/  FMNMX.FTZ R4, R166, R129, !PT ;  /* 0x00000081a6047209 */ /* 0x000fe20007810000 */
[----:B------:R-:W-:-:S03]  /*8d40*/  FFMA.FTZ R129, R141, R0, -R3 ;  /* 0x000000008d817223 */ /* 0x000fc60000010803 */
[----:B------:R-:W-:Y:S01]  /*8d50*/  FMNMX.FTZ R4, R167, R4, !PT ;  /* 0x00000004a7047209 */ /* 0x000fe20007810000 */
[----:B------:R-:W-:Y:S04]  /*8d60*/  MUFU.EX2 R137, R137 ;  /* 0x0000008900897308 */ /* 0x000fe80000000800 */
[----:B------:R-:W0:Y:S04]  /*8d70*/  SHFL.BFLY PT, R141, R4, 0x2, 0x1f ;  /* 0x0c401f00048d7f89 */ /* 0x000e2800000e0000 */
[----:B------:R-:W-:Y:S08]  /*8d80*/  MUFU.EX2 R129, R129 ;  /* 0x0000008100817308 */ /* 0x000ff00000000800 */
[----:B------:R-:W-:Y:S08]  /*8d90*/  MUFU.EX2 R145, R145 ;  /* 0x0000009100917308 */ /* 0x000ff00000000800 */
[----:B------:R-:W-:Y:S01]  /*8da0*/  MUFU.EX2 R149, R149 ;  /* 0x0000009500957308 */ /* 0x000fe20000000800 */
[----:B0-----:R-:W-:Y:S01]  /*8db0*/  FMNMX.FTZ R14, R4, R141, !PT ;  /* 0x0000008d040e7209 */ /* 0x001fe20007810000 */
[----:B------:R-:W-:-:S04]  /*8dc0*/  FFMA.FTZ R141, R153, R0, -R3 ;  /* 0x00000000998d7223 */ /* 0x000fc80000010803 */
[----:B------:R-:W0:Y:S02]  /*8dd0*/  SHFL.BFLY PT, R153, R14, 0x1, 0x1f ;  /* 0x0c201f000e997f89 */ /* 0x000e2400000e0000 */
[----:B------:R-:W-:Y:S01]  /*8de0*/  MUFU.EX2 R141, R141 ;  /* 0x0000008d008d7308 */ /* 0x000fe20000000800 */
[----:B0-----:R-:W-:-:S07]  /*8df0*/  FMNMX.FTZ R4, R14, R153, !PT ;  /* 0x000000990e047209 */ /* 0x001fce0007810000 */
[----:B------:R-:W-:Y:S01]  /*8e00*/  MUFU.EX2 R14, R164 ;  /* 0x000000a4000e7308 */ /* 0x000fe20000000800 */
[----:B------:R-:W-:-:S04]  /*8e10*/  FMUL.FTZ R153, R4, R0 ;  /* 0x0000000004997220 */ /* 0x000fc80000410000 */
[-CC-:B------:R-:W-:Y:S01]  /*8e20*/  FFMA.FTZ R20, R122, R0.reuse, -R153.reuse ;  /* 0x000000007a147223 */ /* 0x180fe20000010899 */
[-CC-:B------:R-:W-:Y:S01]  /*8e30*/  FFMA.FTZ R189, R123, R0.reuse, -R153.reuse ;  /* 0x000000007bbd7223 */ /* 0x180fe20000010899 */
[----:B------:R-:W-:Y:S02]  /*8e40*/  IMAD.U32 R123, RZ, RZ, UR7 ;  /* 0x00000007ff7b7e24 */ /* 0x000fe4000f8e00ff */
[-CC-:B------:R-:W-:Y:S01]  /*8e50*/  FFMA.FTZ R191, R126, R0.reuse, -R153.reuse ;  /* 0x000000007ebf7223 */ /* 0x180fe20000010899 */
[-CC-:B------:R-:W-:Y:S01]  /*8e60*/  FFMA.FTZ R120, R127, R0.reuse, -R153.reuse ;  /* 0x000000007f787223 */ /* 0x180fe20000010899 */
[-CC-:B------:R-:W-:Y:S01]  /*8e70*/  FFMA.FTZ R122, R131, R0.reuse, -R153.reuse ;  /* 0x00000000837a7223 */ /* 0x180fe20000010899 */
[----:B------:R-:W-:Y:S01]  /*8e80*/  MUFU.EX2 R20, R20 ;  /* 0x0000001400147308 */ /* 0x000fe20000000800 */
[----:B------:R-:W-:Y:S01]  /*8e90*/  @!P1 LEA R123, R123, UR37, 0x3 ;  /* 0x000000257b7b9c11 */ /* 0x000fe2000f8e18ff */
[----:B------:R-:W-:Y:S02]  /*8ea0*/  IMAD.U32 R127, RZ, RZ, UR5 ;  /* 0x00000005ff7f7e24 */ /* 0x000fe4000f8e00ff */
[-CC-:B------:R-:W-:Y:S01]  /*8eb0*/  FFMA.FTZ R124, R135, R0.reuse, -R153.reuse ;  /* 0x00000000877c7223 */ /* 0x180fe20000010899 */
[-CC-:B------:R-:W-:Y:S01]  /*8ec0*/  FFMA.FTZ R126, R139, R0.reuse, -R153.reuse ;  /* 0x000000008b7e7223 */ /* 0x180fe20000010899 */
[----:B------:R-:W-:Y:S01]  /*8ed0*/  FFMA.FTZ R151, R151, R0, -R153 ;  /* 0x0000000097977223 */ /* 0x000fe20000010899 */
[----:B------:R-:W-:-:S02]  /*8ee0*/  @!P1 VIADD R123, R123, 0x30840 ;  /* 0x000308407b7b9836 */ /* 0x000fc40000000000 */
[-CC-:B------:R-:W-:Y:S01]  /*8ef0*/  FFMA.FTZ R154, R154, R0.reuse, -R153.reuse ;  /* 0x000000009a9a7223 */ /* 0x180fe20000010899 */
[----:B------:R-:W-:Y:S01]  /*8f00*/  MUFU.EX2 R189, R189 ;  /* 0x000000bd00bd7308 */ /* 0x000fe20000000800 */
[-CC-:B------:R-:W-:Y:S01]  /*8f10*/  FFMA.FTZ R155, R155, R0.reuse, -R153.reuse ;  /* 0x000000009b9b7223 */ /* 0x180fe20000010899 */
[-C--:B------:R-:W-:Y:S01]  /*8f20*/  FFMA.FTZ R158, R158, R0.reuse, -R153 ;  /* 0x000000009e9e7223 */ /* 0x080fe20000010899 */
[----:B------:R-:W-:Y:S01]  /*8f30*/  @!P1 PRMT R123, RZ, 0x654, R123 ;  /* 0x00000654ff7b9816 */ /* 0x000fe2000000007b */
        /* <DEDUP_REMOVED lines=17> */
[-CC-:B------:R-:W-:Y:S01]  /*9050*/  FFMA.FTZ R185, R130, R0.reuse, -R153.reuse ;  /* 0x0000000082b97223 */ /* 0x180fe20000010899 */
[-C--:B------:R-:W-:Y:S01]  /*9060*/  FFMA.FTZ R187, R134, R0.reuse, -R153 ;  /* 0x0000000086bb7223 */ /* 0x080fe20000010899 */
[----:B-1----:R-:W-:Y:S01]  /*9070*/  FADD.FTZ R132, R190, R9 ;  /* 0x00000009be847221 */ /* 0x002fe20000010000 */
[----:B------:R-:W-:Y:S01]  /*9080*/  HGMMA.64x192x16.F32 R24, R180, gdesc[UR8].tnspB, R24, gsb0 ;  /* 0x42e00008b4187df0 */ /* 0x000fe20008000818 */
[----:B------:R-:W-:Y:S01]  /*9090*/  UIADD3 UR10, UR4, 0x180, URZ ;  /* 0x00000180040a7890 */ /* 0x000fe2000fffe03f */
[----:B------:R-:W-:Y:S01]  /*90a0*/  MUFU.EX2 R184, R184 ;  /* 0x000000b800b87308 */ /* 0x000fe20000000800 */
[----:B------:R-:W-:Y:S01]  /*90b0*/  UMOV UR11, 0x40000040 ;  /* 0x40000040000b7882 */ /* 0x000fe20000000000 */
[-CC-:B------:R-:W-:Y:S01]  /*90c0*/  FFMA.FTZ R128, R143, R0.reuse, -R153.reuse ;  /* 0x000000008f807223 */ /* 0x180fe20000010899 */
[----:B------:R-:W-:Y:S01]  /*90d0*/  FFMA.FTZ R130, R147, R0, -R153 ;  /* 0x0000000093827223 */ /* 0x000fe20000010899 */
[----:B------:R-:W-:-:S04]  /*90e0*/  F2FP.F16.F32.PACK_AB R190, R15, R190 ;  /* 0x000000be0fbe723e */ /* 0x000fc800000000ff */
        /* <DEDUP_REMOVED lines=10> */
[----:B------:R-:W-:Y:S02]  /*9190*/  FFMA.FTZ R183, R142, R0, -R153 ;  /* 0x000000008eb77223 */ /* 0x000fe40000010899 */
[----:B------:R-:W-:Y:S01]  /*91a0*/  HGMMA.64x192x16.F32 R24, R176, gdesc[UR8].tnspB, R24, gsb0 ;  /* 0x42e00008b0187df0 */ /* 0x000fe20008000818 */
[----:B------:R-:W-:Y:S01]  /*91b0*/  UIADD3 UR10, UR4, 0x200, URZ ;  /* 0x00000200040a7890 */ /* 0x000fe2000fffe03f */
[----:B------:R-:W-:Y:S01]  /*91c0*/  MUFU.EX2 R180, R180 ;  /* 0x000000b400b47308 */ /* 0x000fe20000000800 */
[----:B------:R-:W-:-:S07]  /*91d0*/  UMOV UR11, 0x40000040 ;  /* 0x40000040000b7882 */ /* 0x000fce0000000000 */
        /* <DEDUP_REMOVED lines=8> */
[-CC-:B------:R-:W-:Y:S01]  /*9260*/  FFMA.FTZ R179, R150, R0.reuse, -R153.reuse ;  /* 0x0000000096b37223 */ /* 0x180fe20000010899 */
[----:B------:R-:W-:Y:S01]  /*9270*/  FFMA.FTZ R153, R167, R0, -R153 ;  /* 0x00000000a7997223 */ /* 0x000fe20000010899 */
[----:B------:R-:W-:Y:S01]  /*9280*/  HGMMA.64x192x16.F32 R24, R172, gdesc[UR8].tnspB, R24, gsb0 ;  /* 0x42e00008ac187df0 */ /* 0x000fe20008000818 */
[----:B------:R-:W-:Y:S01]  /*9290*/  UIADD3 UR10, UR4, 0x280, URZ ;  /* 0x00000280040a7890 */ /* 0x000fe2000fffe03f */
[----:B------:R-:W-:Y:S01]  /*92a0*/  MUFU.EX2 R176, R176 ;  /* 0x000000b000b07308 */ /* 0x000fe20000000800 */
[----:B------:R-:W-:Y:S01]  /*92b0*/  UMOV UR11, 0x40000040 ;  /* 0x40000040000b7882 */ /* 0x000fe20000000000 */
[----:B------:R-:W-:-:S06]  /*92c0*/  UMOV UR4, UR36 ;  /* 0x0000002400047c82 */ /* 0x000fcc0008000000 */
        /* <DEDUP_REMOVED lines=8> */
[----:B------:R-:W-:Y:S02]  /*9350*/  FADD.FTZ R3, -R4, R11 ;  /* 0x0000000b04037221 */ /* 0x000fe40000010100 */
[----:B------:R-:W-:Y:S01]  /*9360*/  MUFU.EX2 R173, R154 ;  /* 0x0000009a00ad7308 */ /* 0x000fe20000000800 */
[----:B------:R-:W-:Y:S01]  /*9370*/  HGMMA.64x192x16.F32 R24, R168, gdesc[UR8].tnspB, R24, gsb0 ;  /* 0x42e00008a8187df0 */ /* 0x000fe20008000818 */
[----:B------:R-:W-:-:S06]  /*9380*/  FMUL.FTZ R3, R3, R0 ;  /* 0x0000000003037220 */ /* 0x000fcc0000410000 */
[----:B------:R-:W-:Y:S08]  /*9390*/  MUFU.EX2 R172, R172 ;  /* 0x000000ac00ac7308 */ /* 0x000ff00000000800 */
[----:B------:R-:W0:Y:S08]  /*93a0*/  MUFU.EX2 R3, R3 ;  /* 0x0000000300037308 */ /* 0x000e300000000800 */
[----:B------:R-:W-:Y:S08]  /*93b0*/  MUFU.EX2 R174, R174 ;  /* 0x000000ae00ae7308 */ /* 0x000ff00000000800 */
[----:B------:R-:W1:Y:S01]  /*93c0*/  MUFU.EX2 R175, R158 ;  /* 0x0000009e00af7308 */ /* 0x000e620000000800 */
[----:B0-----:R-:W-:-:S04]  /*93d0*/  FFMA.FTZ R8, R3, R8, R20 ;  /* 0x0000000803087223 */ /* 0x001fc80000010014 */
[C---:B------:R-:W-:Y:S01]  /*93e0*/  FADD.FTZ R8, R189.reuse, R8 ;  /* 0x00000008bd087221 */ /* 0x040fe20000010000 */
[----:B------:R-:W-:Y:S02]  /*93f0*/  F2FP.F16.F32.PACK_AB R189, R189, R20 ;  /* 0x00000014bdbd723e */ /* 0x000fe400000000ff */
[----:B------:R-:W0:Y:S01]  /*9400*/  MUFU.EX2 R11, R165 ;  /* 0x000000a5000b7308 */ /* 0x000e220000000800 */
        /* <DEDUP_REMOVED lines=24> */
[----:B-1----:R-:W-:Y:S01]  /*9590*/  FADD.FTZ R8, R175, R8 ;  /* 0x00000008af087221 */ /* 0x002fe20000010000 */
[----:B------:R-:W-:-:S03]  /*95a0*/  F2FP.F16.F32.PACK_AB R175, R159, R175 ;  /* 0x000000af9faf723e */ /* 0x000fc600000000ff */
[----:B------:R-:W-:Y:S01]  /*95b0*/  FADD.FTZ R8, R159, R8 ;  /* 0x000000089f087221 */ /* 0x000fe20000010000 */
[----:B------:R-:W-:Y:S02]  /*95c0*/  WARPGROUP.DEPBAR.LE gsb0, 0x0 ;  /* 0x00008000000079c5 */ /* 0x000fe40000010000 */
[----:B------:R1:W-:Y:S01]  /*95d0*/  @!P1 SYNCS.ARRIVE.TRANS64.RED.A1T0 RZ, [R123+URZ], RZ ;  /* 0x000000ff7bff99a7 */ /* 0x0003e2000810043f */
[----:B------:R-:W2:Y:S01]  /*95e0*/  MUFU.EX2 R169, R162 ;  /* 0x000000a200a97308 */ /* 0x000ea20000000800 */
[----:B------:R-:W-:Y:S02]  /*95f0*/  F2FP.F16.F32.PACK_AB R168, R149, R12 ;  /* 0x0000000c95a8723e */ /* 0x000fe400000000ff */
[----:B0-----:R-:W-:Y:S01]  /*9600*/  F2FP.F16.F32.PACK_AB R170, R11, R14 ;  /* 0x0000000e0baa723e */ /* 0x001fe200000000ff */
[----:B-1----:R-:W-:-:S04]  /*9610*/  @!P1 VIADD R123, R127, 0x30860 ;  /* 0x000308607f7b9836 */ /* 0x002fc80000000000 */
[----:B------:R-:W0:Y:S01]  /*9620*/  MUFU.EX2 R171, R166 ;  /* 0x000000a600ab7308 */ /* 0x000e220000000800 */
[----:B------:R-:W-:-:S04]  /*9630*/  @!P1 PRMT R123, RZ, 0x654, R123 ;  /* 0x00000654ff7b9816 */ /* 0x000fc8000000007b */
[----:B------:R1:W-:Y:S01]  /*9640*/  @!P1 SYNCS.ARRIVE.TRANS64.RED.A1T0 RZ, [R123+URZ], RZ ;  /* 0x000000ff7bff99a7 */ /* 0x0003e2000810043f */
[C---:B------:R-:W-:Y:S01]  /*9650*/  ISETP.GT.AND P1, PT, R10.reuse, UR58, PT ;  /* 0x0000003a0a007c0c */ /* 0x040fe2000bf24270 */
[----:B--2---:R-:W-:Y:S01]  /*9660*/  FADD.FTZ R8, R169, R8 ;  /* 0x00000008a9087221 */ /* 0x004fe20000010000 */
[C---:B------:R-:W-:Y:S01]  /*9670*/  F2FP.F16.F32.PACK_AB R169, R163.reuse, R169 ;  /* 0x000000a9a3a9723e */ /* 0x040fe200000000ff */
[----:B------:R-:W-:Y:S02]  /*9680*/  VIADD R10, R10, 0xffffffff ;  /* 0xffffffff0a0a7836 */ /* 0x000fe40000000000 */
[----:B------:R-:W-:Y:S01]  /*9690*/  FADD.FTZ R8, R163, R8 ;  /* 0x00000008a3087221 */ /* 0x000fe20000010000 */
[----:B-1----:R-:W-:-:S03]  /*96a0*/  FADD.FTZ R123, R15, R132 ;  /* 0x000000840f7b7221 */ /* 0x002fc60000010000 */
[----:B0-----:R-:W-:Y:S01]  /*96b0*/  FADD.FTZ R8, R171, R8 ;  /* 0x00000008ab087221 */ /* 0x001fe20000010000 */
[----:B------:R-:W-:Y:S01]  /*96c0*/  F2FP.F16.F32.PACK_AB R171, R153, R171 ;  /* 0x000000ab99ab723e */ /* 0x000fe200000000ff */
[----:B------:R-:W-:Y:S01]  /*96d0*/  FADD.FTZ R132, R184, R123 ;  /* 0x0000007bb8847221 */ /* 0x000fe20000010000 */
[----:B------:R-:W-:Y:S01]  /*96e0*/  F2FP.F16.F32.PACK_AB R184, R21, R184 ;  /* 0x000000b815b8723e */ /* 0x000fe200000000ff */
[----:B------:R-:W-:Y:S02]  /*96f0*/  FADD.FTZ R8, R153, R8 ;  /* 0x0000000899087221 */ /* 0x000fe40000010000 */
        /* <DEDUP_REMOVED lines=22> */
[----:B------:R-:W-:-:S04]  /*9860*/  FADD.FTZ R20, R12, R9 ;  /* 0x000000090c147221 */ /* 0x000fc80000010000 */
[----:B------:R-:W-:-:S04]  /*9870*/  FADD.FTZ R9, R149, R20 ;  /* 0x0000001495097221 */ /* 0x000fc80000010000 */
[----:B------:R-:W-:-:S04]  /*9880*/  FADD.FTZ R12, R14, R9 ;  /* 0x000000090e0c7221 */ /* 0x000fc80000010000 */
[----:B------:R-:W-:Y:S01]  /*9890*/  FADD.FTZ R9, R11, R12 ;  /* 0x0000000c0b097221 */ /* 0x000fe20000010000 */
[----:B------:R-:W-:Y:S02]  /*98a0*/  IMAD.MOV.U32 R11, RZ, RZ, R4 ;  /* 0x000000ffff0b7224 */ /* 0x000fe400078e0004 */
[----:B------:R-:W-:Y:S01]  /*98b0*/  IMAD.MOV.U32 R12, RZ, RZ, R5 ;  /* 0x000000ffff0c7224 */ /* 0x000fe200078e0005 */
[----:B------:R-:W-:Y:S06]  /*98c0*/  @P1 BRA `(.L_x_4596) ;  /* 0xffffffe000941947 */ /* 0x000fec000383ffff */
.L_x_4587:
        /* <DEDUP_REMOVED lines=8> */
.L_x_4614:
        /* <DEDUP_REMOVED lines=8> */
.L_x_4598:
[----:B------:R-:W-:Y:S01]  /*99d0*/  ULEA UR5, UR36, UR37, 0x3 ;  /* 0x0000002524057291 */ /* 0x000fe2000f8e183f */
[----:B------:R-:W-:-:S05]  /*99e0*/  IMAD.U32 R0, RZ, RZ, UR38 ;  /* 0x00000026ff007e24 */ /* 0x000fca000f8e00ff */
[----:B------:R-:W-:-:S04]  /*99f0*/  SHF.L.U32 R0, R0, 0x1f, RZ ;  /* 0x0000001f00007819 */ /* 0x000fc800000006ff */
[----:B------:R0:W1:Y:S01]  /*9a00*/  SYNCS.PHASECHK.TRANS64.TRYWAIT P1, [UR5+0x30830], R0 ;  /* 0x03083000ff0075a7 */ /* 0x0000620008020145 */
[----:B------:R-:W-:Y:S05]  /*9a10*/  @!P0 BRA `(.L_x_4599) ;  /* 0x0000000000048947 */ /* 0x000fea0003800000 */
[----:B------:R-:W-:Y:S01]  /*9a20*/  BPT.TRAP 0x1 ;  /* 0x000000040000795c */ /* 0x000fe20000300000 */
.L_x_4599:
[----:B-1----:R-:W-:Y:S05]  /*9a30*/  @P1 BRA `(.L_x_4600) ;  /* 0x0000000000081947 */ /* 0x002fea0003800000 */
[----:B------:R-:W1:Y:S02]  /*9a40*/  SYNCS.PHASECHK.TRANS64.TRYWAIT P1, [UR5+0x30830], R0 ;  /* 0x03083000ff0075a7 */ /* 0x000e640008020145 */
[----:B-1----:R-:W-:Y:S05]  /*9a50*/  @!P1 BRA `(.L_x_4601) ;  /* 0x000000b800549947 */ /* 0x002fea0003800000 */
.L_x_4600:
        /* <DEDUP_REMOVED lines=163> */
.L_x_4602:
[----:B------:R-:W-:Y:S01]  /*a490*/  ULEA UR5, UR4, UR37, 0x3 ;  /* 0x0000002504057291 */ /* 0x000fe2000f8e183f */
[----:B01----:R-:W-:-:S05]  /*a4a0*/  IMAD.U32 R0, RZ, RZ, UR6 ;  /* 0x00000006ff007e24 */ /* 0x003fca000f8e00ff */
[----:B------:R-:W-:-:S04]  /*a4b0*/  SHF.L.U32 R0, R0, 0x1f, RZ ;  /* 0x0000001f00007819 */ /* 0x000fc800000006ff */
[----:B------:R0:W1:Y:S01]  /*a4c0*/  SYNCS.PHASECHK.TRANS64.TRYWAIT P1, [UR5+0x30850], R0 ;  /* 0x03085000ff0075a7 */ /* 0x0000620008020145 */
[----:B------:R-:W-:Y:S05]  /*a4d0*/  @!P0 BRA `(.L_x_4603) ;  /* 0x0000000000048947 */ /* 0x000fea0003800000 */
[----:B------:R-:W-:Y:S01]  /*a4e0*/  BPT.TRAP 0x1 ;  /* 0x000000040000795c */ /* 0x000fe20000300000 */
.L_x_4603:
[----:B-1----:R-:W-:Y:S05]  /*a4f0*/  @P1 BRA `(.L_x_4604) ;  /* 0x0000000000081947 */ /* 0x002fea0003800000 */
[----:B------:R-:W1:Y:S02]  /*a500*/  SYNCS.PHASECHK.TRANS64.TRYWAIT P1, [UR5+0x30850], R0 ;  /* 0x03085000ff0075a7 */ /* 0x000e640008020145 */
[----:B-1----:R-:W-:Y:S05]  /*a510*/  @!P1 BRA `(.L_x_4605) ;  /* 0x000000ac00bc9947 */ /* 0x002fea0003800000 */
.L_x_4604:
        /* <DEDUP_REMOVED lines=9> */
[----:B------:R-:W-:Y:S01]  /*a5b0*/  IMAD R5, R10, -0x60, RZ ;  /* 0xffffffa00a057824 */ /* 0x000fe200078e02ff */
[----:B------:R-:W-:Y:S01]  /*a5c0*/  ULDC UR15, c[0x0][0x9dc] ;  /* 0x00027700000f7ab9 */ /* 0x000fe20000000800 */
[----:B01----:R-:W-:Y:S01]  /*a5d0*/  IMAD.U32 R0, RZ, RZ, UR7 ;  /* 0x00000007ff007e24 */ /* 0x003fe2000f8e00ff */
[----:B------:R-:W-:Y:S01]  /*a5e0*/  ULOP3.LUT UR6, UR6, 0x3000000, URZ, 0xfc, !UPT ;  /* 0x0300000006067892 */ /* 0x000fe2000f8efc3f */
[----:B------:R-:W-:-:S03]  /*a5f0*/  ULDC UR14, c[0x0][0x9e0] ;  /* 0x00027800000e7ab9 */ /* 0x000fc60000000800 */
[----:B------:R-:W-:-:S07]  /*a600*/  UIMAD UR4, UR4, 0x900, UR6 ;  /* 0x00000900040478a4 */ /* 0x000fce000f8e0206 */
[----:B------:R-:W-:Y:S02]  /*a610*/  UMOV UR10, UR4 ;  /* 0x00000004000a7c82 */ /* 0x000fe40008000000 */
[----:B------:R-:W-:Y:S01]  /*a620*/  HGMMA.64x192x16.F32 R24, R188, gdesc[UR8].tnspB, R24, gsb0 ;  /* 0x42e00008bc187df0 */ /* 0x000fe20008000818 */
[----:B------:R-:W-:Y:S01]  /*a630*/  UIADD3 UR10, UR4, 0x80, URZ ;  /* 0x00000080040a7890 */ /* 0x000fe2000fffe03f */
[----:B------:R-:W-:Y:S01]  /*a640*/  UMOV UR11, 0x40000040 ;  /* 0x40000040000b7882 */ /* 0x000fe20000000000 */
[----:B--2---:R-:W-:-:S13]  /*a650*/  LOP3.LUT P3, RZ, R206, 0x7f, RZ, 0xc0, !PT ;  /* 0x0000007fceff7812 */ /* 0x004fda000786c0ff */
[----:B------:R-:W-:-:S05]  /*a660*/  @!P3 LEA R0, R0, UR37, 0x3 ;  /* 0x000000250000bc11 */ /* 0x000fca000f8e18ff */
[----:B------:R-:W-:-:S05]  /*a670*/  @!P3 VIADD R0, R0, 0x30840 ;  /* 0x000308400000b836 */ /* 0x000fca0000000000 */
[----:B------:R-:W-:Y:S01]  /*a680*/  @!P3 PRMT R0, RZ, 0x654, R0 ;  /* 0x00000654ff00b816 */ /* 0x000fe20000000000 */
        /* <DEDUP_REMOVED lines=19> */
[----:B------:R-:W-:Y:S02]  /*a7c0*/  UMOV UR11, 0x40000040 ;  /* 0x40000040000b7882 */ /* 0x000fe40000000000 */
[----:B------:R-:W-:Y:S02]  /*a7d0*/  @UP0 ULDC UR4, c[0x0][0x44c] ;  /* 0x0001130000040ab9 */ /* 0x000fe40000000800 */
[----:B------:R-:W-:Y:S01]  /*a7e0*/  @P1 IMAD.HI.U32 R2, R4, UR4, RZ ;  /* 0x0000000404021c27 */ /* 0x000fe2000f8e00ff */
[----:B------:R-:W-:Y:S01]  /*a7f0*/  @UP0 ULDC UR4, c[0x0][0x450] ;  /* 0x0001140000040ab9 */ /* 0x000fe20000000800 */
[----:B------:R-:W-:-:S03]  /*a800*/  PLOP3.LUT P1, PT, PT, PT, UP1, 0x40, 0x0 ;  /* 0x000000000000781c */ /* 0x000fc60003f2e818 */
[----:B------:R-:W-:Y:S01]  /*a810*/  @P2 SHF.R.U32.HI R4, RZ, UR4, R2 ;  /* 0x00000004ff042c19 */ /* 0x000fe20008011602 */
[----:B------:R-:W-:Y:S01]  /*a820*/  VIADD R2, R5, 0x1 ;  /* 0x0000000105027836 */ /* 0x000fe20000000000 */
[----:B------:R-:W-:-:S03]  /*a830*/  ULOP3.LUT UR4, URZ, UR15, URZ, 0x33, !UPT ;  /* 0x0000000f3f047292 */ /* 0x000fc6000f8e333f */
[----:B------:R-:W0:Y:S01]  /*a840*/  SHFL.IDX PT, R13, R4, RZ, 0x1c1f ;  /* 0x001c1fff040d7589 */ /* 0x000e2200000e0000 */
[----:B------:R-:W-:-:S05]  /*a850*/  IMAD R3, R17, -0x2, R2 ;  /* 0xfffffffe11037824 */ /* 0x000fca00078e0202 */
[----:B------:R-:W-:-:S05]  /*a860*/  IADD3 R14, R3, -UR59, R16 ;  /* 0x8000003b030e7c10 */ /* 0x000fca000fffe010 */
[C---:B------:R-:W-:Y:S02]  /*a870*/  VIADD R2, R14.reuse, UR14 ;  /* 0x0000000e0e027c36 */ /* 0x040fe40008000000 */
[----:B------:R-:W-:Y:S02]  /*a880*/  VIADD R14, R14, UR4 ;  /* 0x000000040e0e7c36 */ /* 0x000fe40008000000 */
[----:B0-----:R-:W-:Y:S01]  /*a890*/  IMAD.IADD R20, R2, 0x1, R13 ;  /* 0x0000000102147824 */ /* 0x001fe200078e020d */
[----:B------:R-:W-:Y:S02]  /*a8a0*/  WARPGROUP.DEPBAR.LE gsb0, 0x0 ;  /* 0x00008000000079c5 */ /* 0x000fe40000010000 */
[----:B------:R-:W-:-:S06]  /*a8b0*/  WARPGROUP.ARRIVE ;  /* 0x00000000000079c5 */ /* 0x000fcc0000000000 */
[----:B------:R-:W-:Y:S03]  /*a8c0*/  HGMMA.64x192x16.F32 R24, R168, gdesc[UR8].tnspB, R24, gsb0 ;  /* 0x42e00008a8187df0 */ /* 0x000fe60008000818 */
[----:B------:R-:W-:Y:S02]  /*a8d0*/  WARPGROUP.DEPBAR.LE gsb0, 0x0 ;  /* 0x00008000000079c5 */ /* 0x000fe40000010000 */
[----:B------:R0:W-:Y:S01]  /*a8e0*/  @!P3 SYNCS.ARRIVE.TRANS64.RED.A1T0 RZ, [R0+URZ], RZ ;  /* 0x000000ff00ffb9a7 */ /* 0x0001e2000810043f */
[----:B------:R-:W-:Y:S02]  /*a8f0*/  IMAD.IADD R168, R14, 0x1, R13 ;  /* 0x000000010ea87824 */ /* 0x000fe400078e020d */
[----:B0-----:R-:W-:Y:S01]  /*a900*/  VIADD R0, R3, 0xffffffff ;  /* 0xffffffff03007836 */ /* 0x001fe20000000000 */
[----:B------:R-:W-:Y:S06]  /*a910*/  @P1 BRA `(.L_x_4606) ;  /* 0x0000000000541947 */ /* 0x000fec0003800000 */
[----:B------:R-:W-:Y:S01]  /*a920*/  IADD3 R3, R16, -UR59, R13 ;  /* 0x8000003b10037c10 */ /* 0x000fe2000fffe00d */
        /* <DEDUP_REMOVED lines=11> */
.L_x_4608:
[----:B------:R-:W-:-:S05]  /*a9e0*/  IMAD.U32 R13, RZ, RZ, UR58 ;  /* 0x0000003aff0d7e24 */ /* 0x000fca000f8e00ff */
[----:B------:R-:W-:-:S13]  /*a9f0*/  ISETP.NE.AND P1, PT, R13, 0x1, PT ;  /* 0x000000010d00780c */ /* 0x000fda0003f25270 */
[----:B------:R-:W0:Y:S02]  /*aa00*/  @P1 LDC.64 R170, c[0x0][0x9e8] ;  /* 0x00027a00ffaa1b82 */ /* 0x000e240000000a00 */
[----:B0-----:R-:W-:-:S05]  /*aa10*/  @P1 IMAD.HI.U32 R170, R3, R170, RZ ;  /* 0x000000aa03aa1227 */ /* 0x001fca00078e00ff */
[----:B------:R-:W-:-:S07]  /*aa20*/  @P1 SHF.R.U32.HI R3, RZ, R171, R170 ;  /* 0x000000abff031219 */ /* 0x000fce00000116aa */
.L_x_4609:
[----:B------:R-:W-:Y:S05]  /*aa30*/  BSYNC B0 ;  /* 0x0000000000007941 */ /* 0x000fea0003800000 */
.L_x_4607:
[----:B------:R-:W-:-:S05]  /*aa40*/  IMAD R3, R3, R13, R0 ;  /* 0x0000000d03037224 */ /* 0x000fca00078e0200 */
[----:B------:R-:W-:Y:S02]  /*aa50*/  VIADDMNMX R20, R3, R13, R20, PT ;  /* 0x0000000d03147246 */ /* 0x000fe40003800114 */
[----:B------:R-:W-:-:S07]  /*aa60*/  VIMNMX R168, R168, R3, !PT ;  /* 0x00000003a8a87248 */ /* 0x000fce0007fe0100 */
.L_x_4606:
        /* <DEDUP_REMOVED lines=132> */
.L_x_4612:
[----:B------:R-:W-:-:S05]  /*b2b0*/  IMAD.U32 R20, RZ, RZ, UR58 ;  /* 0x0000003aff147e24 */ /* 0x000fca000f8e00ff */
[----:B------:R-:W-:-:S13]  /*b2c0*/  ISETP.NE.AND P6, PT, R20, 0x1, PT ;  /* 0x000000011400780c */ /* 0x000fda0003fc5270 */
[----:B------:R-:W0:Y:S02]  /*b2d0*/  @P6 LDC.64 R4, c[0x0][0x9e8] ;  /* 0x00027a00ff046b82 */ /* 0x000e240000000a00 */
[----:B0-----:R-:W-:-:S05]  /*b2e0*/  @P6 IMAD.HI.U32 R4, R183, R4, RZ ;  /* 0x00000004b7046227 */ /* 0x001fca00078e00ff */
[----:B------:R-:W-:-:S07]  /*b2f0*/  @P6 SHF.R.U32.HI R183, RZ, R5, R4 ;  /* 0x00000005ffb76219 */ /* 0x000fce0000011604 */
.L_x_4613:
[----:B------:R-:W-:Y:S05]  /*b300*/  BSYNC B0 ;  /* 0x0000000000007941 */ /* 0x000fea0003800000 */
.L_x_4611:
[----:B------:R-:W-:-:S05]  /*b310*/  IMAD R183, R183, R20, R0 ;  /* 0x00000014b7b77224 */ /* 0x000fca00078e0200 */
[----:B------:R-:W-:Y:S02]  /*b320*/  VIADDMNMX R2, R183, R20, R2, PT ;  /* 0x00000014b7027246 */ /* 0x000fe40003800102 */
[----:B------:R-:W-:-:S07]  /*b330*/  VIMNMX R14, R14, R183, !PT ;  /* 0x000000b70e0e7248 */ /* 0x000fce0007fe0100 */
.L_x_4610:
        /* <DEDUP_REMOVED lines=90> */
[----:B------:R-:W-:Y:S02]  /*b8e0*/  ISETP.LT.OR P5, PT, R2, 0x59, P5 ;  /* 0x000000590200780c */ /* 0x000fe40002fa1670 */
[----:B------:R-:W-:Y:S02]  /*b8f0*/  ISETP.GT.AND P1, PT, R14, 0x39, !P1 ;  /* 0x000000390e00780c */ /* 0x000fe40004f24270 */
[----:B------:R-:W-:Y:S02]  /*b900*/  FSEL R163, R163, -INF , !P4 ;  /* 0xff800000a3a37808 */ /* 0x000fe40006000000 */
[----:B------:R-:W-:-:S04]  /*b910*/  ISETP.LT.OR P1, PT, R2, 0x3a, P1 ;  /* 0x0000003a0200780c */ /* 0x000fc80000f21670 */
[----:B------:R-:W-:Y:S02]  /*b920*/  FSEL R151, R151, -INF , !P1 ;  /* 0xff80000097977808 */ /* 0x000fe40004800000 */
[----:B------:R-:W-:-:S04]  /*b930*/  ISETP.NE.AND P1, PT, R184, RZ, PT ;  /* 0x000000ffb800720c */ /* 0x000fc80003f25270 */
[----:B------:R-:W-:-:S04]  /*b940*/  ISETP.GT.AND P1, PT, R14, 0x40, !P1 ;  /* 0x000000400e00780c */ /* 0x000fc80004f24270 */
[----:B------:R-:W-:-:S04]  /*b950*/  ISETP.LT.OR P1, PT, R2, 0x41, P1 ;  /* 0x000000410200780c */ /* 0x000fc80000f21670 */
[----:B------:R-:W-:Y:S02]  /*b960*/  FSEL R123, R154, -INF , !P1 ;  /* 0xff8000009a7b7808 */ /* 0x000fe40004800000 */
[----:B------:R-:W-:-:S04]  /*b970*/  ISETP.NE.AND P1, PT, R152, RZ, PT ;  /* 0x000000ff9800720c */ /* 0x000fc80003f25270 */
[----:B------:R-:W-:-:S04]  /*b980*/  ISETP.GT.AND P1, PT, R14, 0x41, !P1 ;  /* 0x000000410e00780c */ /* 0x000fc80004f24270 */
[----:B------:R-:W-:-:S04]  /*b990*/  ISETP.LT.OR P1, PT, R2, 0x42, P1 ;  /* 0x000000420200780c */ /* 0x000fc80000f21670 */
[----:B------:R-:W-:Y:S02]  /*b9a0*/  FSEL R155, R155, -INF , !P1 ;  /* 0xff8000009b9b7808 */ /* 0x000fe40004800000 */
[----:B------:R-:W-:-:S04]  /*b9b0*/  ISETP.GT.AND P1, PT, R14, 0x48, !P2 ;  /* 0x000000480e00780c */ /* 0x000fc80005724270 */
[----:B------:R-:W-:-:S04]  /*b9c0*/  ISETP.LT.OR P1, PT, R2, 0x49, P1 ;  /* 0x000000490200780c */ /* 0x000fc80000f21670 */
[----:B------:R-:W-:Y:S02]  /*b9d0*/  FSEL R143, R158, -INF , !P1 ;  /* 0xff8000009e8f7808 */ /* 0x000fe40004800000 */
[----:B------:R-:W-:Y:S02]  /*b9e0*/  ISETP.GT.AND P1, PT, R14, 0x49, !P6 ;  /* 0x000000490e00780c */ /* 0x000fe40007724270 */
[----:B------:R-:W-:Y:S02]  /*b9f0*/  ISETP.NE.AND P6, PT, R124, RZ, PT ;  /* 0x000000ff7c00720c */ /* 0x000fe40003fc5270 */
[----:B------:R-:W-:Y:S02]  /*ba00*/  ISETP.LT.OR P1, PT, R2, 0x4a, P1 ;  /* 0x0000004a0200780c */ /* 0x000fe40000f21670 */
[----:B-1----:R-:W-:Y:S02]  /*ba10*/  FMNMX.FTZ R124, R4, R5, !PT ;  /* 0x00000005047c7209 */ /* 0x002fe40007810000 */
[----:B------:R-:W-:-:S02]  /*ba20*/  FSEL R159, R159, -INF , !P1 ;  /* 0xff8000009f9f7808 */ /* 0x000fc40004800000 */
[----:B------:R-:W-:Y:S01]  /*ba30*/  ISETP.GT.AND P1, PT, R14, RZ, !P6 ;  /* 0x000000ff0e00720c */ /* 0x000fe20007724270 */
[----:B------:R-:W1:Y:S01]  /*ba40*/  SHFL.BFLY PT, R5, R124, 0x1, 0x1f ;  /* 0x0c201f007c057f89 */ /* 0x000e6200000e0000 */
[----:B------:R-:W-:Y:S02]  /*ba50*/  ISETP.NE.AND P6, PT, R120, RZ, PT ;  /* 0x000000ff7800720c */ /* 0x000fe40003fc5270 */
[----:B------:R-:W-:Y:S02]  /*ba60*/  ISETP.LT.OR P1, PT, R2, 0x1, P1 ;  /* 0x000000010200780c */ /* 0x000fe40000f21670 */
[----:B------:R-:W-:Y:S02]  /*ba70*/  ISETP.GT.AND P2, PT, R14, 0x59, !P6 ;  /* 0x000000590e00780c */ /* 0x000fe40007744270 */
[----:B------:R-:W-:Y:S02]  /*ba80*/  FSEL R122, R122, -INF , !P1 ;  /* 0xff8000007a7a7808 */ /* 0x000fe40004800000 */
[----:B------:R-:W-:-:S02]  /*ba90*/  ISETP.LT.OR P2, PT, R2, 0x5a, P2 ;  /* 0x0000005a0200780c */ /* 0x000fc40001741670 */
[----:B------:R-:W-:Y:S02]  /*baa0*/  FMNMX.FTZ R4, R122, R11, !PT ;  /* 0x0000000b7a047209 */ /* 0x000fe40007810000 */
[----:B------:R-:W-:Y:S02]  /*bab0*/  FSEL R167, R167, -INF , !P2 ;  /* 0xff800000a7a77808 */ /* 0x000fe40005000000 */
[----:B------:R-:W-:Y:S02]  /*bac0*/  FMNMX.FTZ R4, R213, R4, !PT ;  /* 0x00000004d5047209 */ /* 0x000fe40007810000 */
[----:B------:R-:W-:Y:S02]  /*bad0*/  LOP3.LUT P6, RZ, R206, 0x7f, RZ, 0xc0, !PT ;  /* 0x0000007fceff7812 */ /* 0x000fe400078cc0ff */
[----:B------:R-:W-:-:S04]  /*bae0*/  FMNMX.FTZ R4, R183, R4, !PT ;  /* 0x00000004b7047209 */ /* 0x000fc80007810000 */
[----:B------:R-:W-:Y:S02]  /*baf0*/  FMNMX.FTZ R4, R211, R4, !PT ;  /* 0x00000004d3047209 */ /* 0x000fe40007810000 */
[----:B-1----:R-:W-:Y:S02]  /*bb00*/  FMNMX.FTZ R5, R124, R5, !PT ;  /* 0x000000057c057209 */ /* 0x002fe40007810000 */
[----:B------:R-:W-:Y:S02]  /*bb10*/  FMNMX.FTZ R4, R187, R4, !PT ;  /* 0x00000004bb047209 */ /* 0x000fe40007810000 */
[C---:B------:R-:W-:Y:S01]  /*bb20*/  FSETP.NEU.FTZ.AND P1, PT, R5.reuse, -INF , PT ;  /* 0xff8000000500780b */ /* 0x040fe20003f3d000 */
[----:B0-----:R-:W-:Y:S01]  /*bb30*/  FMUL.FTZ R20, R5, R0 ;  /* 0x0000000005147220 */ /* 0x001fe20000410000 */
[----:B------:R-:W-:-:S04]  /*bb40*/  FMNMX.FTZ R4, R209, R4, !PT ;  /* 0x00000004d1047209 */ /* 0x000fc80007810000 */
[----:B------:R-:W-:Y:S02]  /*bb50*/  FMNMX.FTZ R4, R185, R4, !PT ;  /* 0x00000004b9047209 */ /* 0x000fe40007810000 */
[----:B------:R-:W-:Y:S02]  /*bb60*/  FSEL R20, R20, RZ, P1 ;  /* 0x000000ff14147208 */ /* 0x000fe40000800000 */
[----:B------:R-:W-:-:S03]  /*bb70*/  FMNMX.FTZ R4, R207, R4, !PT ;  /* 0x00000004cf047209 */ /* 0x000fc60007810000 */
        /* <DEDUP_REMOVED lines=12> */
[----:B------:R-:W-:Y:S01]  /*bc40*/  FSEL R145, R5, RZ, P1 ;  /* 0x000000ff05917208 */ /* 0x000fe20000800000 */
[--C-:B------:R-:W-:Y:S01]  /*bc50*/  FFMA.FTZ R215, R215, R0, -R20.reuse ;  /* 0x00000000d7d77223 */ /* 0x100fe20000010814 */
[----:B------:R-:W-:Y:S01]  /*bc60*/  FMNMX.FTZ R4, R189, R4, !PT ;  /* 0x00000004bd047209 */ /* 0x000fe20007810000 */
[----:B------:R-:W-:Y:S01]  /*bc70*/  FFMA.FTZ R190, R171, R0, -R20 ;  /* 0x00000000abbe7223 */ /* 0x000fe20000010814 */
[----:B------:R-:W-:Y:S01]  /*bc80*/  MUFU.EX2 R188, R188 ;  /* 0x000000bc00bc7308 */ /* 0x000fe20000000800 */
[----:B------:R-:W-:Y:S01]  /*bc90*/  FADD.FTZ R145, -R145, R12 ;  /* 0x0000000c91917221 */ /* 0x000fe20000010100 */
[----:B------:R-:W-:Y:S01]  /*bca0*/  FMNMX.FTZ R4, R131, R4, !PT ;  /* 0x0000000483047209 */ /* 0x000fe20007810000 */
[-CC-:B------:R-:W-:Y:S01]  /*bcb0*/  FFMA.FTZ R171, R177, R0.reuse, -R20.reuse ;  /* 0x00000000b1ab7223 */ /* 0x180fe20000010814 */
[-CC-:B------:R-:W-:Y:S01]  /*bcc0*/  FFMA.FTZ R186, R179, R0.reuse, -R20.reuse ;  /* 0x00000000b3ba7223 */ /* 0x180fe20000010814 */
[----:B------:R-:W-:Y:S01]  /*bcd0*/  FMUL.FTZ R2, R145, R0 ;  /* 0x0000000091027220 */ /* 0x000fe20000410000 */
[----:B------:R-:W-:Y:S01]  /*bce0*/  FMNMX.FTZ R4, R147, R4, !PT ;  /* 0x0000000493047209 */ /* 0x000fe20007810000 */
[-CC-:B------:R-:W-:Y:S01]  /*bcf0*/  FFMA.FTZ R178, R13, R0.reuse, -R20.reuse ;  /* 0x000000000db27223 */ /* 0x180fe20000010814 */
[----:B------:R-:W-:Y:S01]  /*bd00*/  MUFU.EX2 R215, R215 ;  /* 0x000000d700d77308 */ /* 0x000fe20000000800 */
[--C-:B------:R-:W-:Y:S01]  /*bd10*/  FFMA.FTZ R133, R133, R0, -R20.reuse ;  /* 0x0000000085857223 */ /* 0x100fe20000010814 */
[----:B------:R-:W-:Y:S01]  /*bd20*/  FMNMX.FTZ R4, R127, R4, !PT ;  /* 0x000000047f047209 */ /* 0x000fe20007810000 */
[-CC-:B------:R-:W-:Y:S01]  /*bd30*/  FFMA.FTZ R13, R149, R0.reuse, -R20.reuse ;  /* 0x00000000950d7223 */ /* 0x180fe20000010814 */
[-CC-:B------:R-:W-:Y:S01]  /*bd40*/  FFMA.FTZ R172, R15, R0.reuse, -R20.reuse ;  /* 0x000000000fac7223 */ /* 0x180fe20000010814 */
[--C-:B------:R-:W-:Y:S01]  /*bd50*/  FFMA.FTZ R174, R21, R0, -R20.reuse ;  /* 0x0000000015ae7223 */ /* 0x100fe20000010814 */
[----:B------:R-:W-:Y:S01]  /*bd60*/  FMNMX.FTZ R4, R151, R4, !PT ;  /* 0x0000000497047209 */ /* 0x000fe20007810000 */
[-CC-:B------:R-:W-:Y:S01]  /*bd70*/  FFMA.FTZ R168, R121, R0.reuse, -R20.reuse ;  /* 0x0000000079a87223 */ /* 0x180fe20000010814 */
[----:B------:R-:W0:Y:S01]  /*bd80*/  MUFU.EX2 R2, R2 ;  /* 0x0000000200027308 */ /* 0x000e220000000800 */
[--C-:B------:R-:W-:Y:S01]  /*bd90*/  FFMA.FTZ R170, R125, R0, -R20.reuse ;  /* 0x000000007daa7223 */ /* 0x100fe20000010814 */
[----:B------:R-:W-:Y:S01]  /*bda0*/  FMNMX.FTZ R4, R123, R4, !PT ;  /* 0x000000047b047209 */ /* 0x000fe20007810000 */
[-CC-:B------:R-:W-:Y:S01]  /*bdb0*/  FFMA.FTZ R180, R181, R0.reuse, -R20.reuse ;  /* 0x00000000b5b47223 */ /* 0x180fe20000010814 */
[-CC-:B------:R-:W-:Y:S01]  /*bdc0*/  FFMA.FTZ R137, R137, R0.reuse, -R20.reuse ;  /* 0x0000000089897223 */ /* 0x180fe20000010814 */
[--C-:B------:R-:W-:Y:S01]  /*bdd0*/  FFMA.FTZ R15, R153, R0, -R20.reuse ;  /* 0x00000000990f7223 */ /* 0x100fe20000010814 */
[----:B------:R-:W-:Y:S01]  /*bde0*/  FMNMX.FTZ R4, R155, R4, !PT ;  /* 0x000000049b047209 */ /* 0x000fe20007810000 */
[-CC-:B------:R-:W-:Y:S01]  /*bdf0*/  FFMA.FTZ R21, R157, R0.reuse, -R20.reuse ;  /* 0x000000009d157223 */ /* 0x180fe20000010814 */
[----:B------:R-:W1:Y:S01]  /*be00*/  MUFU.EX2 R190, R190 ;  /* 0x000000be00be7308 */ /* 0x000e620000000800 */
[--C-:B------:R-:W-:Y:S01]  /*be10*/  FFMA.FTZ R121, R161, R0, -R20.reuse ;  /* 0x00000000a1797223 */ /* 0x100fe20000010814 */
[----:B------:R-:W-:Y:S01]  /*be20*/  FMNMX.FTZ R4, R143, R4, !PT ;  /* 0x000000048f047209 */ /* 0x000fe20007810000 */
[----:B------:R-:W-:-:S03]  /*be30*/  FFMA.FTZ R125, R165, R0, -R20 ;  /* 0x00000000a57d7223 */ /* 0x000fc60000010814 */
[----:B------:R-:W-:Y:S02]  /*be40*/  FMNMX.FTZ R4, R159, R4, !PT ;  /* 0x000000049f047209 */ /* 0x000fe40007810000 */
[----:B------:R-:W2:Y:S01]  /*be50*/  MUFU.EX2 R169, R169 ;  /* 0x000000a900a97308 */ /* 0x000ea20000000800 */
[----:B0-----:R-:W-:Y:S01]  /*be60*/  FFMA.FTZ R9, R2, R9, R215 ;  /* 0x0000000902097223 */ /* 0x001fe200000100d7 */
[----:B------:R-:W-:-:S03]  /*be70*/  FMNMX.FTZ R4, R173, R4, !PT ;  /* 0x00000004ad047209 */ /* 0x000fc60007810000 */
[----:B------:R-:W-:Y:S01]  /*be80*/  FADD.FTZ R9, R188, R9 ;  /* 0x00000009bc097221 */ /* 0x000fe20000010000 */
[----:B------:R-:W-:Y:S02]  /*be90*/  FMNMX.FTZ R4, R163, R4, !PT ;  /* 0x00000004a3047209 */ /* 0x000fe40007810000 */
[----:B------:R-:W0:Y:S01]  /*bea0*/  MUFU.EX2 R184, R184 ;  /* 0x000000b800b87308 */ /* 0x000e220000000800 */
[----:B-1----:R-:W-:Y:S01]  /*beb0*/  FADD.FTZ R130, R190, R9 ;  /* 0x00000009be827221 */ /* 0x002fe20000010000 */
[----:B------:R-:W-:Y:S02]  /*bec0*/  FMNMX.FTZ R4, R175, R4, !PT ;  /* 0x00000004af047209 */ /* 0x000fe40007810000 */
[----:B------:R-:W-:Y:S02]  /*bed0*/  F2FP.F16.F32.PACK_AB R188, R188, R215 ;  /* 0x000000d7bcbc723e */ /* 0x000fe400000000ff */
[----:B------:R-:W-:Y:S02]  /*bee0*/  FMNMX.FTZ R4, R167, R4, !PT ;  /* 0x00000004a7047209 */ /* 0x000fe40007810000 */
[----:B------:R-:W1:Y:S01]  /*bef0*/  MUFU.EX2 R171, R171 ;  /* 0x000000ab00ab7308 */ /* 0x000e620000000800 */
[C---:B--2---:R-:W-:Y:S01]  /*bf00*/  FADD.FTZ R9, R169.reuse, R130 ;  /* 0x00000082a9097221 */ /* 0x044fe20000010000 */
[----:B------:R-:W-:Y:S01]  /*bf10*/  F2FP.F16.F32.PACK_AB R190, R169, R190 ;  /* 0x000000bea9be723e */ /* 0x000fe200000000ff */
[----:B------:R-:W2:Y:S05]  /*bf20*/  SHFL.BFLY PT, R3, R4, 0x2, 0x1f ;  /* 0x0c401f0004037f89 */ /* 0x000eaa00000e0000 */
[----:B------:R-:W3:Y:S01]  /*bf30*/  MUFU.EX2 R186, R186 ;  /* 0x000000ba00ba7308 */ /* 0x000ee20000000800 */
[----:B0-----:R-:W-:-:S07]  /*bf40*/  FADD.FTZ R130, R184, R9 ;  /* 0x00000009b8827221 */ /* 0x001fce0000010000 */
[----:B------:R-:W0:Y:S01]  /*bf50*/  MUFU.EX2 R133, R133 ;  /* 0x0000008500857308 */ /* 0x000e220000000800 */
[----:B-1----:R-:W-:-:S07]  /*bf60*/  F2FP.F16.F32.PACK_AB R184, R171, R184 ;  /* 0x000000b8abb8723e */ /* 0x002fce00000000ff */
[----:B------:R-:W1:Y:S01]  /*bf70*/  MUFU.EX2 R180, R180 ;  /* 0x000000b400b47308 */ /* 0x000e620000000800 */
[----:B--2---:R-:W-:-:S05]  /*bf80*/  FMNMX.FTZ R3, R4, R3, !PT ;  /* 0x0000000304037209 */ /* 0x004fca0007810000 */
[----:B------:R-:W2:Y:S02]  /*bf90*/  SHFL.BFLY PT, R4, R3, 0x1, 0x1f ;  /* 0x0c201f0003047f89 */ /* 0x000ea400000e0000 */
[----:B------:R-:W-:Y:S08]  /*bfa0*/  MUFU.EX2 R137, R137 ;  /* 0x0000008900897308 */ /* 0x000ff00000000800 */
[----:B------:R-:W-:Y:S08]  /*bfb0*/  MUFU.EX2 R182, R182 ;  /* 0x000000b600b67308 */ /* 0x000ff00000000800 */
[----:B------:R-:W-:Y:S01]  /*bfc0*/  MUFU.EX2 R129, R129 ;  /* 0x0000008100817308 */ /* 0x000fe20000000800 */
[----:B--2---:R-:W-:-:S07]  /*bfd0*/  FMNMX.FTZ R4, R3, R4, !PT ;  /* 0x0000000403047209 */ /* 0x004fce0007810000 */
[----:B------:R-:W-:Y:S01]  /*bfe0*/  MUFU.EX2 R176, R176 ;  /* 0x000000b000b07308 */ /* 0x000fe20000000800 */
[C---:B------:R-:W-:Y:S01]  /*bff0*/  FSETP.NEU.FTZ.AND P1, PT, R4.reuse, -INF , PT ;  /* 0xff8000000400780b */ /* 0x040fe20003f3d000 */
[----:B------:R-:W-:-:S03]  /*c000*/  FMUL.FTZ R120, R4, R0 ;  /* 0x0000000004787220 */ /* 0x000fc60000410000 */
[----:B------:R-:W-:-:S03]  /*c010*/  FSEL R126, R4, RZ, P1 ;  /* 0x000000ff047e7208 */ /* 0x000fc60000800000 */
[----:B------:R-:W-:Y:S01]  /*c020*/  MUFU.EX2 R141, R141 ;  /* 0x0000008d008d7308 */ /* 0x000fe20000000800 */
[----:B------:R-:W-:Y:S02]  /*c030*/  FSEL R120, R120, RZ, P1 ;  /* 0x000000ff78787208 */ /* 0x000fe40000800000 */
[----:B------:R-:W-:Y:S01]  /*c040*/  ISETP.GT.AND P1, PT, R10, UR61, PT ;  /* 0x0000003d0a007c0c */ /* 0x000fe2000bf24270 */
        /* <DEDUP_REMOVED lines=12> */
[----:B---3--:R-:W-:Y:S01]  /*c110*/  FADD.FTZ R132, R186, R11 ;  /* 0x0000000bba847221 */ /* 0x008fe20000010000 */
[-CC-:B------:R-:W-:Y:S01]  /*c120*/  FFMA.FTZ R181, R135, R0.reuse, -R120.reuse ;  /* 0x0000000087b57223 */ /* 0x180fe20000010878 */
[-CC-:B------:R-:W-:Y:S01]  /*c130*/  FFMA.FTZ R124, R191, R0.reuse, -R120.reuse ;  /* 0x00000000bf7c7223 */ /* 0x180fe20000010878 */
[-C--:B------:R-:W-:Y:S01]  /*c140*/  FFMA.FTZ R183, R139, R0.reuse, -R120 ;  /* 0x000000008bb77223 */ /* 0x080fe20000010878 */
[----:B------:R-:W2:Y:S01]  /*c150*/  MUFU.EX2 R3, R3 ;  /* 0x0000000300037308 */ /* 0x000ea20000000800 */
[----:B0-----:R-:W-:Y:S01]  /*c160*/  FADD.FTZ R11, R133, R132 ;  /* 0x00000084850b7221 */ /* 0x001fe20000010000 */
[-CC-:B------:R-:W-:Y:S01]  /*c170*/  FFMA.FTZ R189, R189, R0.reuse, -R120.reuse ;  /* 0x00000000bdbd7223 */ /* 0x180fe20000010878 */
[-CC-:B------:R-:W-:Y:S01]  /*c180*/  FFMA.FTZ R177, R131, R0.reuse, -R120.reuse ;  /* 0x0000000083b17223 */ /* 0x180fe20000010878 */
[-CC-:B------:R-:W-:Y:S01]  /*c190*/  FFMA.FTZ R128, R147, R0.reuse, -R120.reuse ;  /* 0x0000000093807223 */ /* 0x180fe20000010878 */
[----:B-1----:R-:W-:Y:S01]  /*c1a0*/  FADD.FTZ R132, R180, R11 ;  /* 0x0000000bb4847221 */ /* 0x002fe20000010000 */
[-CC-:B------:R-:W-:Y:S01]  /*c1b0*/  FFMA.FTZ R179, R127, R0.reuse, -R120.reuse ;  /* 0x000000007fb37223 */ /* 0x180fe20000010878 */
[----:B------:R-:W-:Y:S01]  /*c1c0*/  IMAD.U32 R127, RZ, RZ, UR5 ;  /* 0x00000005ff7f7e24 */ /* 0x000fe2000f8e00ff */
[----:B------:R-:W0:Y:S01]  /*c1d0*/  MUFU.EX2 R145, R145 ;  /* 0x0000009100917308 */ /* 0x000e220000000800 */
[-CC-:B------:R-:W-:Y:S01]  /*c1e0*/  FFMA.FTZ R11, R123, R0.reuse, -R120.reuse ;  /* 0x000000007b0b7223 */ /* 0x180fe20000010878 */
[----:B------:R-:W-:Y:S01]  /*c1f0*/  FFMA.FTZ R155, R155, R0, -R120 ;  /* 0x000000009b9b7223 */ /* 0x000fe20000010878 */
[----:B------:R-:W-:-:S02]  /*c200*/  @!P6 VIADD R123, R127, 0x30860 ;  /* 0x000308607f7be836 */ /* 0x000fc40000000000 */
[-CC-:B------:R-:W-:Y:S01]  /*c210*/  FFMA.FTZ R143, R143, R0.reuse, -R120.reuse ;  /* 0x000000008f8f7223 */ /* 0x180fe20000010878 */
[-CC-:B------:R-:W-:Y:S01]  /*c220*/  FFMA.FTZ R159, R159, R0.reuse, -R120.reuse ;  /* 0x000000009f9f7223 */ /* 0x180fe20000010878 */
[-CC-:B------:R-:W-:Y:S01]  /*c230*/  FFMA.FTZ R173, R173, R0.reuse, -R120.reuse ;  /* 0x00000000adad7223 */ /* 0x180fe20000010878 */
[----:B------:R-:W-:Y:S01]  /*c240*/  FFMA.FTZ R163, R163, R0, -R120 ;  /* 0x00000000a3a37223 */ /* 0x000fe20000010878 */
[----:B------:R-:W1:Y:S01]  /*c250*/  MUFU.EX2 R14, R14 ;  /* 0x0000000e000e7308 */ /* 0x000e620000000800 */
[----:B--2---:R-:W-:Y:S01]  /*c260*/  FFMA.FTZ R8, R3, R8, R12 ;  /* 0x0000000803087223 */ /* 0x004fe2000001000c */
[----:B------:R-:W-:Y:S01]  /*c270*/  @!P6 PRMT R127, RZ, 0x654, R123 ;  /* 0x00000654ff7fe816 */ /* 0x000fe2000000007b */
[----:B------:R-:W-:Y:S01]  /*c280*/  FFMA.FTZ R175, R175, R0, -R120 ;  /* 0x00000000afaf7223 */ /* 0x000fe20000010878 */
[----:B------:R-:W-:Y:S01]  /*c290*/  F2FP.F16.F32.PACK_AB R186, R133, R186 ;  /* 0x000000ba85ba723e */ /* 0x000fe200000000ff */
[----:B------:R-:W-:Y:S01]  /*c2a0*/  VIADD R10, R10, 0xffffffff ;  /* 0xffffffff0a0a7836 */ /* 0x000fe20000000000 */
[----:B------:R2:W-:Y:S01]  /*c2b0*/  @!P6 SYNCS.ARRIVE.TRANS64.RED.A1T0 RZ, [R127+URZ], RZ ;  /* 0x000000ff7fffe9a7 */ /* 0x0005e2000810043f */
[----:B------:R-:W-:Y:S01]  /*c2c0*/  F2FP.F16.F32.PACK_AB R180, R137, R180 ;  /* 0x000000b489b4723e */ /* 0x000fe200000000ff */
[----:B------:R-:W3:Y:S01]  /*c2d0*/  MUFU.EX2 R149, R149 ;  /* 0x0000009500957308 */ /* 0x000ee20000000800 */
[----:B0-----:R-:W-:Y:S01]  /*c2e0*/  FADD.FTZ R9, R145, R8 ;  /* 0x0000000891097221 */ /* 0x001fe20000010000 */
[-CC-:B------:R-:W-:Y:S01]  /*c2f0*/  FFMA.FTZ R8, R151, R0.reuse, -R120.reuse ;  /* 0x0000000097087223 */ /* 0x180fe20000010878 */
[----:B------:R-:W-:-:S05]  /*c300*/  FFMA.FTZ R120, R167, R0, -R120 ;  /* 0x00000000a7787223 */ /* 0x000fca0000010878 */
[----:B------:R-:W0:Y:S01]  /*c310*/  MUFU.EX2 R20, R20 ;  /* 0x0000001400147308 */ /* 0x000e220000000800 */
[----:B-1----:R-:W-:-:S07]  /*c320*/  FADD.FTZ R130, R14, R9 ;  /* 0x000000090e827221 */ /* 0x002fce0000010000 */
[----:B------:R-:W1:Y:S01]  /*c330*/  MUFU.EX2 R153, R153 ;  /* 0x0000009900997308 */ /* 0x000e620000000800 */
[C---:B---3--:R-:W-:Y:S01]  /*c340*/  FADD.FTZ R9, R149.reuse, R130 ;  /* 0x0000008295097221 */ /* 0x048fe20000010000 */
[----:B------:R-:W-:-:S06]  /*c350*/  F2FP.F16.F32.PACK_AB R191, R149, R14 ;  /* 0x0000000e95bf723e */ /* 0x000fcc00000000ff */
[----:B------:R-:W3:Y:S01]  /*c360*/  MUFU.EX2 R187, R187 ;  /* 0x000000bb00bb7308 */ /* 0x000ee20000000800 */
[----:B0-----:R-:W-:Y:S01]  /*c370*/  FADD.FTZ R130, R20, R9 ;  /* 0x0000000914827221 */ /* 0x001fe20000010000 */
[----:B------:R-:W-:-:S04]  /*c380*/  FADD.FTZ R9, R137, R132 ;  /* 0x0000008489097221 */ /* 0x000fc80000010000 */
[----:B------:R-:W-:Y:S01]  /*c390*/  FADD.FTZ R132, R182, R9 ;  /* 0x00000009b6847221 */ /* 0x000fe20000010000 */
        /* <DEDUP_REMOVED lines=8> */
[----:B---3--:R-:W-:Y:S01]  /*c420*/  FADD.FTZ R9, R187, R130 ;  /* 0x00000082bb097221 */ /* 0x008fe20000010000 */
[----:B------:R-:W-:-:S06]  /*c430*/  FADD.FTZ R123, R141, R132 ;  /* 0x000000848d7b7221 */ /* 0x000fcc0000010000 */
[----:B------:R-:W3:Y:S01]  /*c440*/  MUFU.EX2 R124, R124 ;  /* 0x0000007c007c7308 */ /* 0x000ee20000000800 */
[C---:B0-----:R-:W-:Y:S01]  /*c450*/  FADD.FTZ R130, R122.reuse, R9 ;  /* 0x000000097a827221 */ /* 0x041fe20000010000 */
[----:B------:R-:W-:-:S06]  /*c460*/  F2FP.F16.F32.PACK_AB R187, R122, R187 ;  /* 0x000000bb7abb723e */ /* 0x000fcc00000000ff */
[----:B------:R-:W0:Y:S01]  /*c470*/  MUFU.EX2 R183, R183 ;  /* 0x000000b700b77308 */ /* 0x000e220000000800 */
[----:B-1----:R-:W-:-:S07]  /*c480*/  FADD.FTZ R9, R181, R130 ;  /* 0x00000082b5097221 */ /* 0x002fce0000010000 */
[----:B------:R1:W4:Y:S01]  /*c490*/  MUFU.EX2 R126, R189 ;  /* 0x000000bd007e7308 */ /* 0x0003220000000800 */
[C---:B---3--:R-:W-:Y:S01]  /*c4a0*/  FADD.FTZ R130, R124.reuse, R9 ;  /* 0x000000097c827221 */ /* 0x048fe20000010000 */
[----:B------:R-:W-:-:S06]  /*c4b0*/  F2FP.F16.F32.PACK_AB R181, R124, R181 ;  /* 0x000000b57cb5723e */ /* 0x000fcc00000000ff */
[----:B------:R-:W3:Y:S01]  /*c4c0*/  MUFU.EX2 R177, R177 ;  /* 0x000000b100b17308 */ /* 0x000ee20000000800 */
[----:B0-----:R-:W-:Y:S01]  /*c4d0*/  FADD.FTZ R9, R183, R130 ;  /* 0x00000082b7097221 */ /* 0x001fe20000010000 */
[----:B-1----:R-:W-:Y:S01]  /*c4e0*/  F2FP.F16.F32.PACK_AB R189, R145, R12 ;  /* 0x0000000c91bd723e */ /* 0x002fe200000000ff */
[----:B------:R-:W-:-:S05]  /*c4f0*/  IMAD.MOV.U32 R12, RZ, RZ, R5 ;  /* 0x000000ffff0c7224 */ /* 0x000fca00078e0005 */
[----:B------:R-:W0:Y:S01]  /*c500*/  MUFU.EX2 R128, R128 ;  /* 0x0000008000807308 */ /* 0x000e220000000800 */
[C---:B----4-:R-:W-:Y:S01]  /*c510*/  FADD.FTZ R130, R126.reuse, R9 ;  /* 0x000000097e827221 */ /* 0x050fe20000010000 */
[----:B------:R-:W-:-:S06]  /*c520*/  F2FP.F16.F32.PACK_AB R183, R126, R183 ;  /* 0x000000b77eb7723e */ /* 0x000fcc00000000ff */
[----:B------:R-:W1:Y:S01]  /*c530*/  MUFU.EX2 R178, R178 ;  /* 0x000000b200b27308 */ /* 0x000e620000000800 */
[----:B---3--:R-:W-:-:S07]  /*c540*/  FADD.FTZ R9, R177, R130 ;  /* 0x00000082b1097221 */ /* 0x008fce0000010000 */
[----:B------:R-:W3:Y:S01]  /*c550*/  MUFU.EX2 R179, R179 ;  /* 0x000000b300b37308 */ /* 0x000ee20000000800 */
[C---:B0-----:R-:W-:Y:S01]  /*c560*/  FADD.FTZ R130, R128.reuse, R9 ;  /* 0x0000000980827221 */ /* 0x041fe20000010000 */
[----:B------:R-:W-:-:S06]  /*c570*/  F2FP.F16.F32.PACK_AB R177, R128, R177 ;  /* 0x000000b180b1723e */ /* 0x000fcc00000000ff */
[----:B------:R-:W0:Y:S01]  /*c580*/  MUFU.EX2 R13, R13 ;  /* 0x0000000d000d7308 */ /* 0x000e220000000800 */
[----:B-1----:R-:W-:-:S07]  /*c590*/  FADD.FTZ R132, R178, R123 ;  /* 0x0000007bb2847221 */ /* 0x002fce0000010000 */
[----:B------:R-:W1:Y:S01]  /*c5a0*/  MUFU.EX2 R8, R8 ;  /* 0x0000000800087308 */ /* 0x000e620000000800 */
[----:B---3--:R-:W-:-:S07]  /*c5b0*/  FADD.FTZ R9, R179, R130 ;  /* 0x00000082b3097221 */ /* 0x008fce0000010000 */
[----:B------:R-:W3:Y:S01]  /*c5c0*/  MUFU.EX2 R172, R172 ;  /* 0x000000ac00ac7308 */ /* 0x000ee20000000800 */
[C---:B0-----:R-:W-:Y:S01]  /*c5d0*/  FADD.FTZ R123, R13.reuse, R132 ;  /* 0x000000840d7b7221 */ /* 0x041fe20000010000 */
[----:B------:R-:W-:-:S06]  /*c5e0*/  F2FP.F16.F32.PACK_AB R178, R13, R178 ;  /* 0x000000b20db2723e */ /* 0x000fcc00000000ff */
[----:B------:R-:W0:Y:S01]  /*c5f0*/  MUFU.EX2 R11, R11 ;  /* 0x0000000b000b7308 */ /* 0x000e220000000800 */
[C---:B-1----:R-:W-:Y:S01]  /*c600*/  FADD.FTZ R130, R8.reuse, R9 ;  /* 0x0000000908827221 */ /* 0x042fe20000010000 */
[----:B------:R-:W-:-:S06]  /*c610*/  F2FP.F16.F32.PACK_AB R179, R8, R179 ;  /* 0x000000b308b3723e */ /* 0x000fcc00000000ff */
[----:B------:R-:W1:Y:S01]  /*c620*/  MUFU.EX2 R15, R15 ;  /* 0x0000000f000f7308 */ /* 0x000e620000000800 */
[----:B---3--:R-:W-:-:S07]  /*c630*/  FADD.FTZ R132, R172, R123 ;  /* 0x0000007bac847221 */ /* 0x008fce0000010000 */
[----:B------:R-:W3:Y:S01]  /*c640*/  MUFU.EX2 R155, R155 ;  /* 0x0000009b009b7308 */ /* 0x000ee20000000800 */
[----:B0-----:R-:W-:-:S07]  /*c650*/  FADD.FTZ R130, R11, R130 ;  /* 0x000000820b827221 */ /* 0x001fce0000010000 */
        /* <DEDUP_REMOVED lines=8> */
[----:B-1----:R-:W-:-:S07]  /*c6e0*/  FADD.FTZ R130, R143, R130 ;  /* 0x000000828f827221 */ /* 0x002fce0000010000 */
[----:B------:R-:W1:Y:S01]  /*c6f0*/  MUFU.EX2 R168, R168 ;  /* 0x000000a800a87308 */ /* 0x000e620000000800 */
[C---:B---3--:R-:W-:Y:S01]  /*c700*/  FADD.FTZ R123, R21.reuse, R132 ;  /* 0x00000084157b7221 */ /* 0x048fe20000010000 */
[----:B------:R-:W-:-:S06]  /*c710*/  F2FP.F16.F32.PACK_AB R174, R21, R174 ;  /* 0x000000ae15ae723e */ /* 0x000fcc00000000ff */
[----:B------:R3:W4:Y:S01]  /*c720*/  MUFU.EX2 R169, R173 ;  /* 0x000000ad00a97308 */ /* 0x0007220000000800 */
[----:B0-----:R-:W-:-:S07]  /*c730*/  FADD.FTZ R130, R159, R130 ;  /* 0x000000829f827221 */ /* 0x001fce0000010000 */
[----:B------:R-:W0:Y:S01]  /*c740*/  MUFU.EX2 R121, R121 ;  /* 0x0000007900797308 */ /* 0x000e220000000800 */
[----:B-1----:R-:W-:Y:S01]  /*c750*/  FADD.FTZ R132, R168, R123 ;  /* 0x0000007ba8847221 */ /* 0x002fe20000010000 */
[----:B---3--:R-:W-:Y:S01]  /*c760*/  F2FP.F16.F32.PACK_AB R173, R155, R11 ;  /* 0x0000000b9bad723e */ /* 0x008fe200000000ff */
[----:B------:R-:W-:-:S05]  /*c770*/  IMAD.MOV.U32 R11, RZ, RZ, R4 ;  /* 0x000000ffff0b7224 */ /* 0x000fca00078e0004 */
[----:B------:R-:W1:Y:S01]  /*c780*/  MUFU.EX2 R163, R163 ;  /* 0x000000a300a37308 */ /* 0x000e620000000800 */
[----:B----4-:R-:W-:-:S07]  /*c790*/  FADD.FTZ R130, R169, R130 ;  /* 0x00000082a9827221 */ /* 0x010fce0000010000 */
[----:B------:R-:W3:Y:S01]  /*c7a0*/  MUFU.EX2 R170, R170 ;  /* 0x000000aa00aa7308 */ /* 0x000ee20000000800 */
[C---:B0-----:R-:W-:Y:S01]  /*c7b0*/  FADD.FTZ R9, R121.reuse, R132 ;  /* 0x0000008479097221 */ /* 0x041fe20000010000 */
[----:B------:R-:W-:-:S06]  /*c7c0*/  F2FP.F16.F32.PACK_AB R168, R121, R168 ;  /* 0x000000a879a8723e */ /* 0x000fcc00000000ff */
[----:B------:R0:W4:Y:S01]  /*c7d0*/  MUFU.EX2 R171, R175 ;  /* 0x000000af00ab7308 */ /* 0x0001220000000800 */
[C---:B-1----:R-:W-:Y:S01]  /*c7e0*/  FADD.FTZ R130, R163.reuse, R130 ;  /* 0x00000082a3827221 */ /* 0x042fe20000010000 */
[----:B------:R-:W-:-:S06]  /*c7f0*/  F2FP.F16.F32.PACK_AB R169, R163, R169 ;  /* 0x000000a9a3a9723e */ /* 0x000fcc00000000ff */
[----:B------:R-:W1:Y:S01]  /*c800*/  MUFU.EX2 R125, R125 ;  /* 0x0000007d007d7308 */ /* 0x000e620000000800 */
[----:B---3--:R-:W-:Y:S01]  /*c810*/  FADD.FTZ R132, R170, R9 ;  /* 0x00000009aa847221 */ /* 0x008fe20000010000 */
[----:B0-----:R-:W-:-:S06]  /*c820*/  F2FP.F16.F32.PACK_AB R175, R159, R143 ;  /* 0x0000008f9faf723e */ /* 0x001fcc00000000ff */
[----:B------:R-:W0:Y:S01]  /*c830*/  MUFU.EX2 R120, R120 ;  /* 0x0000007800787308 */ /* 0x000e220000000800 */
[----:B----4-:R-:W-:Y:S01]  /*c840*/  FADD.FTZ R130, R171, R130 ;  /* 0x00000082ab827221 */ /* 0x010fe20000010000 */
[C---:B-1----:R-:W-:Y:S01]  /*c850*/  FADD.FTZ R9, R125.reuse, R132 ;  /* 0x000000847d097221 */ /* 0x042fe20000010000 */
[----:B------:R-:W-:Y:S02]  /*c860*/  F2FP.F16.F32.PACK_AB R170, R125, R170 ;  /* 0x000000aa7daa723e */ /* 0x000fe400000000ff */
[C---:B0-----:R-:W-:Y:S01]  /*c870*/  FADD.FTZ R8, R120.reuse, R130 ;  /* 0x0000008278087221 */ /* 0x041fe20000010000 */
[----:B------:R-:W-:Y:S01]  /*c880*/  F2FP.F16.F32.PACK_AB R171, R120, R171 ;  /* 0x000000ab78ab723e */ /* 0x000fe200000000ff */
[----:B--2---:R-:W-:Y:S06]  /*c890*/  @P1 BRA `(.L_x_4614) ;  /* 0xffffffd0002c1947 */ /* 0x004fec000383ffff */
.L_x_4597:
        /* <DEDUP_REMOVED lines=99> */
.L_x_4615:
[----:B------:R-:W-:Y:S01]  /*ced0*/  ULEA UR5, UR36, UR37, 0x3 ;  /* 0x0000002524057291 */ /* 0x000fe2000f8e183f */
[----:B------:R-:W-:-:S05]  /*cee0*/  IMAD.U32 R2, RZ, RZ, UR38 ;  /* 0x00000026ff027e24 */ /* 0x000fca000f8e00ff */
[----:B------:R-:W-:-:S04]  /*cef0*/  SHF.L.U32 R2, R2, 0x1f, RZ ;  /* 0x0000001f02027819 */ /* 0x000fc800000006ff */
[----:B------:R0:W1:Y:S01]  /*cf00*/  SYNCS.PHASECHK.TRANS64.TRYWAIT P1, [UR5+0x30850], R2 ;  /* 0x03085002ff0075a7 */ /* 0x0000620008020145 */
[----:B------:R-:W-:Y:S05]  /*cf10*/  @!P0 BRA `(.L_x_4616) ;  /* 0x0000000000048947 */ /* 0x000fea0003800000 */
[----:B------:R-:W-:Y:S01]  /*cf20*/  BPT.TRAP 0x1 ;  /* 0x000000040000795c */ /* 0x000fe20000300000 */
.L_x_4616:
[----:B-1----:R-:W-:Y:S05]  /*cf30*/  @P1 BRA `(.L_x_4617) ;  /* 0x0000000000081947 */ /* 0x002fea0003800000 */
[----:B------:R-:W1:Y:S02]  /*cf40*/  SYNCS.PHASECHK.TRANS64.TRYWAIT P0, [UR5+0x30850], R2 ;  /* 0x03085002ff0075a7 */ /* 0x000e640008000145 */
[----:B-1----:R-:W-:Y:S05]  /*cf50*/  @!P0 BRA `(.L_x_4618) ;  /* 0x0000008400448947 */ /* 0x002fea0003800000 */
.L_x_4617:
[----:B------:R-:W-:Y:S01]  /*cf60*/  UIADD3 UR37, UR37, 0x400, URZ ;  /* 0x0000040025257890 */ /* 0x000fe2000fffe03f */
[----:B------:R-:W-:Y:S01]  /*cf70*/  WARPGROUP.ARRIVE ;  /* 0x00000000000079c5 */ /* 0x000fe20000000000 */
[----:B------:R-:W-:Y:S01]  /*cf80*/  UMOV UR7, 0x40000040 ;  /* 0x4000004000077882 */ /* 0x000fe20000000000 */
[----:B01----:R-:W0:Y:S01]  /*cf90*/  SHFL.BFLY PT, R2, R9, 0x2, 0x1f ;  /* 0x0c401f0009027f89 */ /* 0x003e2200000e0000 */
[----:B------:R-:W-:Y:S01]  /*cfa0*/  USHF.R.U32.HI UR37, URZ, 0x4, UR37 ;  /* 0x000000043f257899 */ /* 0x000fe20008011625 */
[----:B------:R-:W-:Y:S01]  /*cfb0*/  IMAD.U32 R14, RZ, RZ, UR5 ;  /* 0x00000005ff0e7e24 */ /* 0x000fe2000f8e00ff */
[----:B------:R-:W-:Y:S01]  /*cfc0*/  R2UR UR8, R196 ;  /* 0x00000000c40872ca */ /* 0x000fe200000e0000 */
[----:B------:R-:W1:Y:S01]  /*cfd0*/  SHFL.BFLY PT, R3, R8, 0x2, 0x1f ;  /* 0x0c401f0008037f89 */ /* 0x000e6200000e0000 */
[----:B------:R-:W-:Y:S01]  /*cfe0*/  ULOP3.LUT UR37, UR37, 0x3fff, URZ, 0xc0, !UPT ;  /* 0x00003fff25257892 */ /* 0x000fe2000f8ec03f */
[----:B------:R-:W-:Y:S01]  /*cff0*/  IMAD.MOV.U32 R16, RZ, RZ, RZ ;  /* 0x000000ffff107224 */ /* 0x000fe200078e00ff */
[----:B------:R-:W2:Y:S02]  /*d000*/  S2R R15, SR_TID.X ;  /* 0x00000000000f7919 */ /* 0x000ea40000002100 */
[----:B------:R-:W-:-:S04]  /*d010*/  ULOP3.LUT UR4, UR37, 0x3000000, URZ, 0xfc, !UPT ;  /* 0x0300000025047892 */ /* 0x000fc8000f8efc3f */
[----:B------:R-:W-:Y:S02]  /*d020*/  UIMAD UR4, UR36, 0x900, UR4 ;  /* 0x00000900240478a4 */ /* 0x000fe4000f8e0204 */
[----:B------:R-:W-:Y:S02]  /*d030*/  UIADD3 UR36, UR36, 0x1, URZ ;  /* 0x0000000124247890 */ /* 0x000fe4000fffe03f */
[----:B------:R-:W-:Y:S02]  /*d040*/  UIADD3 UR8, UR8, 0x1, URZ ;  /* 0x0000000108087890 */ /* 0x000fe4000fffe03f */
[----:B------:R-:W-:Y:S01]  /*d050*/  UISETP.NE.AND UP0, UPT, UR36, 0x2, UPT ;  /* 0x000000022400788c */ /* 0x000fe2000bf05270 */
[----:B------:R-:W-:Y:S02]  /*d060*/  UMOV UR6, UR4 ;  /* 0x0000000400067c82 */ /* 0x000fe40008000000 */
[----:B------:R-:W-:Y:S01]  /*d070*/  HGMMA.64x192x16.F32 R24, R188, gdesc[UR4].tnspB, R24, gsb0 ;  /* 0x42e00004bc187df0 */ /* 0x000fe20008000818 */
[----:B------:R-:W-:Y:S01]  /*d080*/  UIADD3 UR6, UR4, 0x80, URZ ;  /* 0x0000008004067890 */ /* 0x000fe2000fffe03f */
[----:B0-----:R-:W-:Y:S01]  /*d090*/  FADD.FTZ R2, R2, R9 ;  /* 0x0000000902027221 */ /* 0x001fe20000010000 */
[----:B------:R-:W-:Y:S01]  /*d0a0*/  UMOV UR7, 0x40000040 ;  /* 0x4000004000077882 */ /* 0x000fe20000000000 */
[----:B------:R-:W-:-:S02]  /*d0b0*/  IMAD.U32 R196, RZ, RZ, UR8 ;  /* 0x00000008ffc47e24 */ /* 0x000fc4000f8e00ff */
[----:B-1----:R-:W-:Y:S01]  /*d0c0*/  FADD.FTZ R6, R3, R8 ;  /* 0x0000000803067221 */ /* 0x002fe20000010000 */
[----:B------:R-:W-:Y:S01]  /*d0d0*/  USEL UR36, UR36, URZ, UP0 ;  /* 0x0000003f24247287 */ /* 0x000fe20008000000 */
[----:B------:R-:W0:Y:S04]  /*d0e0*/  SHFL.BFLY PT, R3, R2, 0x1, 0x1f ;  /* 0x0c201f0002037f89 */ /* 0x000e2800000e0000 */
[----:B------:R-:W1:Y:S01]  /*d0f0*/  SHFL.BFLY PT, R7, R6, 0x1, 0x1f ;  /* 0x0c201f0006077f89 */ /* 0x000e6200000e0000 */
[----:B--2---:R-:W-:Y:S01]  /*d100*/  LOP3.LUT P2, RZ, R15, 0x7f, RZ, 0xc0, !PT ;  /* 0x0000007f0fff7812 */ /* 0x004fe2000784c0ff */
[----:B0-----:R-:W-:Y:S01]  /*d110*/  FADD.FTZ R12, R2, R3 ;  /* 0x00000003020c7221 */ /* 0x001fe20000010000 */
[----:B------:R-:W-:Y:S02]  /*d120*/  IMAD.MOV.U32 R3, RZ, RZ, -0x800000 ;  /* 0xff800000ff037424 */ /* 0x000fe400078e00ff */
[----:B------:R-:W-:-:S02]  /*d130*/  IMAD.MOV.U32 R2, RZ, RZ, -0x800000 ;  /* 0xff800000ff027424 */ /* 0x000fc400078e00ff */
[----:B-1----:R-:W-:Y:S01]  /*d140*/  FADD.FTZ R13, R6, R7 ;  /* 0x00000007060d7221 */ /* 0x002fe20000010000 */
[----:B------:R-:W-:Y:S01]  /*d150*/  FSETP.NE.FTZ.AND P0, PT, R12, RZ, PT ;  /* 0x000000ff0c00720b */ /* 0x000fe20003f15000 */
[----:B------:R-:W-:-:S03]  /*d160*/  IMAD.MOV.U32 R7, RZ, RZ, RZ ;  /* 0x000000ffff077224 */ /* 0x000fc600078e00ff */
[----:B------:R-:W-:-:S09]  /*d170*/  FSETP.NE.FTZ.AND P1, PT, R13, RZ, PT ;  /* 0x000000ff0d00720b */ /* 0x000fd20003f35000 */
[C---:B------:R-:W-:Y:S01]  /*d180*/  @P0 FMUL.FTZ R6, R0.reuse, 0.69314718246459960938 ;  /* 0x3f31721800060820 */ /* 0x040fe20000410000 */
[----:B------:R-:W0:Y:S03]  /*d190*/  @P0 MUFU.LG2 R10, R12 ;  /* 0x0000000c000a0308 */ /* 0x000e260000000c00 */
[----:B------:R-:W-:Y:S01]  /*d1a0*/  @P1 FMUL.FTZ R8, R0, 0.69314718246459960938 ;  /* 0x3f31721800081820 */ /* 0x000fe20000410000 */
[----:B------:R-:W-:-:S04]  /*d1b0*/  @!P2 VIADD R0, R14, 0x30860 ;  /* 0x000308600e00a836 */ /* 0x000fc80000000000 */
[----:B------:R-:W1:Y:S01]  /*d1c0*/  @P1 MUFU.LG2 R11, R13 ;  /* 0x0000000d000b1308 */ /* 0x000e620000000c00 */
[----:B------:R-:W-:-:S07]  /*d1d0*/  @!P2 PRMT R20, RZ, 0x654, R0 ;  /* 0x00000654ff14a816 */ /* 0x000fce0000000000 */
        /* <DEDUP_REMOVED lines=28> */
[----:B------:R-:W-:-:S04]  /*d3a0*/  USEL UR4, URZ, 0x1, UP0 ;  /* 0x000000013f047887 */ /* 0x000fc80008000000 */
[----:B------:R-:W-:Y:S01]  /*d3b0*/  ULOP3.LUT UR38, UR38, UR4, URZ, 0x3c, !UPT ;  /* 0x0000000426267292 */ /* 0x000fe2000f8e3c3f */
[----:B------:R-:W-:Y:S02]  /*d3c0*/  WARPGROUP.DEPBAR.LE gsb0, 0x0 ;  /* 0x00008000000079c5 */ /* 0x000fe40000010000 */
[----:B------:R-:W-:-:S10]  /*d3d0*/  WARPGROUP.ARRIVE ;  /* 0x00000000000079c5 */ /* 0x000fd40000000000 */
[----:B------:R-:W-:Y:S03]  /*d3e0*/  HGMMA.64x192x16.F32 R24, R168, gdesc[UR4].tnspB, R24, gsb0 ;  /* 0x42e00004a8187df0 */ /* 0x000fe60008000818 */
[----:B------:R-:W-:Y:S02]  /*d3f0*/  WARPGROUP.DEPBAR.LE gsb0, 0x0 ;  /* 0x00008000000079c5 */ /* 0x000fe40000010000 */
[----:B------:R1:W-:Y:S01]  /*d400*/  @!P2 SYNCS.ARRIVE.TRANS64.RED.A1T0 RZ, [R20+URZ], RZ ;  /* 0x000000ff14ffa9a7 */ /* 0x0003e2000810043f */
[-C--:B--2---:R-:W-:Y:S01]  /*d410*/  FMUL.FTZ R4, R24, R7.reuse ;  /* 0x0000000718047220 */ /* 0x084fe20000410000 */
        /* <DEDUP_REMOVED lines=95> */
.L_x_4548:
        /* <DEDUP_REMOVED lines=13> */
[----:B------:R-:W-:Y:S01]  /*dae0*/  F2FP.F16.F32.PACK_AB R5, R150, R21 ;  /* 0x000000159605723e */ /* 0x000fe200000000ff */
[----:B------:R-:W-:Y:S01]  /*daf0*/  ULDC.64 UR14, c[0x0][0x208] ;  /* 0x00008200000e7ab9 */ /* 0x000fe20000000a00 */
[----:B------:R-:W-:Y:S02]  /*db00*/  R2UR UR11, R193 ;  /* 0x00000000c10b72ca */ /* 0x000fe400000e0000 */
[----:B------:R-:W-:Y:S02]  /*db10*/  F2FP.F16.F32.PACK_AB R6, R29, R6 ;  /* 0x000000061d06723e */ /* 0x000fe400000000ff */
[----:B------:R-:W-:-:S02]  /*db20*/  R2UR UR13, R194 ;  /* 0x00000000c20d72ca */ /* 0x000fc400000e0000 */
[----:B------:R-:W-:Y:S02]  /*db30*/  F2FP.F16.F32.PACK_AB R7, R152, R7 ;  /* 0x000000079807723e */ /* 0x000fe400000000ff */
[----:B------:R-:W-:Y:S02]  /*db40*/  F2FP.F16.F32.PACK_AB R10, R11, R10 ;  /* 0x0000000a0b0a723e */ /* 0x000fe400000000ff */
[----:B------:R-:W-:Y:S02]  /*db50*/  F2FP.F16.F32.PACK_AB R8, R15, R8 ;  /* 0x000000080f08723e */ /* 0x000fe400000000ff */
[----:B------:R-:W-:Y:S01]  /*db60*/  F2FP.F16.F32.PACK_AB R11, R147, R140 ;  /* 0x0000008c930b723e */ /* 0x000fe200000000ff */
[----:B------:R-:W-:Y:S01]  /*db70*/  USHF.R.S32.HI UR10, URZ, 0x1f, UR11 ;  /* 0x0000001f3f0a7899 */ /* 0x000fe2000801140b */
[----:B------:R-:W-:Y:S01]  /*db80*/  F2FP.F16.F32.PACK_AB R12, R13, R12 ;  /* 0x0000000c0d0c723e */ /* 0x000fe200000000ff */
[----:B------:R-:W-:Y:S01]  /*db90*/  UIMAD.WIDE.U32 UR6, UR11, UR8, URZ ;  /* 0x000000080b0672a5 */ /* 0x000fe2000f8e003f */
[----:B------:R-:W-:Y:S01]  /*dba0*/  F2FP.F16.F32.PACK_AB R13, R144, R139 ;  /* 0x0000008b900d723e */ /* 0x000fe200000000ff */
[----:B------:R-:W-:Y:S01]  /*dbb0*/  UIMAD UR5, UR10, UR8, URZ ;  /* 0x000000080a0572a4 */ /* 0x000fe2000f8e023f */
[----:B------:R-:W-:Y:S01]  /*dbc0*/  F2FP.F16.F32.PACK_AB R14, R53, R14 ;  /* 0x0000000e350e723e */ /* 0x000fe200000000ff */
[----:B------:R-:W-:Y:S01]  /*dbd0*/  USHF.R.S32.HI UR12, URZ, 0x1f, UR13 ;  /* 0x0000001f3f0c7899 */ /* 0x000fe2000801140d */
[----:B------:R-:W-:Y:S01]  /*dbe0*/  F2FP.F16.F32.PACK_AB R15, R145, R138 ;  /* 0x0000008a910f723e */ /* 0x000fe200000000ff */
[----:B------:R-:W-:Y:S01]  /*dbf0*/  UIMAD UR5, UR11, UR9, UR5 ;  /* 0x000000090b0572a4 */ /* 0x000fe2000f8e0205 */
[----:B------:R-:W-:-:S02]  /*dc00*/  F2FP.F16.F32.PACK_AB R24, R57, R24 ;  /* 0x000000183918723e */ /* 0x000fc400000000ff */
[----:B------:R-:W-:Y:S01]  /*dc10*/  ULDC.64 UR8, c[0x0][0xb98] ;  /* 0x0002e60000087ab9 */ /* 0x000fe20000000a00 */
[----:B------:R-:W-:Y:S01]  /*dc20*/  UIADD3 UR7, UR7, UR5, URZ ;  /* 0x0000000507077290 */ /* 0x000fe2000fffe03f */
[----:B------:R-:W-:Y:S02]  /*dc30*/  MOV R48, R16 ;  /* 0x0000001000307202 */ /* 0x000fe40000000f00 */
[----:B0-----:R-:W-:Y:S01]  /*dc40*/  MOV R49, R27 ;  /* 0x0000001b00317202 */ /* 0x001fe20000000f00 */
[----:B------:R-:W-:Y:S01]  /*dc50*/  IMAD R27, R195, 0x40, R19 ;  /* 0x00000040c31b7824 */ /* 0x000fe200078e0213 */
[----:B------:R-:W-:Y:S01]  /*dc60*/  UIMAD UR5, UR12, UR8, URZ ;  /* 0x000000080c0572a4 */ /* 0x000fe2000f8e023f */
[----:B------:R-:W-:Y:S01]  /*dc70*/  F2FP.F16.F32.PACK_AB R96, R97, R96 ;  /* 0x000000606160723e */ /* 0x000fe200000000ff */
[----:B------:R-:W-:Y:S01]  /*dc80*/  UIMAD.WIDE.U32 UR6, UR13, UR8, UR6 ;  /* 0x000000080d0672a5 */ /* 0x000fe2000f8e0006 */
[----:B------:R-:W-:Y:S01]  /*dc90*/  IMAD.WIDE R46, R200, 0x2, R48 ;  /* 0x00000002c82e7825 */ /* 0x000fe200078e0230 */
[----:B------:R-:W-:Y:S01]  /*dca0*/  UIMAD UR5, UR13, UR9, UR5 ;  /* 0x000000090d0572a4 */ /* 0x000fe2000f8e0205 */
[----:B------:R-:W-:-:S02]  /*dcb0*/  F2FP.F16.F32.PACK_AB R97, R91, R98 ;  /* 0x000000625b61723e */ /* 0x000fc400000000ff */
[----:B------:R-:W-:Y:S01]  /*dcc0*/  IMAD.WIDE R48, R27, 0x2, R48 ;  /* 0x000000021b307825 */ /* 0x000fe200078e0230 */
[C---:B------:R-:W-:Y:S01]  /*dcd0*/  IADD3 R33, P5, R46.reuse, 0x8060, RZ ;  /* 0x000080602e217810 */ /* 0x040fe20007fbe0ff */
[----:B------:R-:W-:Y:S01]  /*dce0*/  ULDC.64 UR8, c[0x0][0xae8] ;  /* 0x0002ba0000087ab9 */ /* 0x000fe20000000a00 */
[----:B------:R-:W-:Y:S02]  /*dcf0*/  IADD3 R43, P2, R46, 0x4060, RZ ;  /* 0x000040602e2b7810 */ /* 0x000fe40007f5e0ff */
[----:B------:R-:W-:Y:S01]  /*dd00*/  LOP3.LUT R26, R33, 0x380, RZ, 0xc0, !PT ;  /* 0x00000380211a7812 */ /* 0x000fe200078ec0ff */
[--C-:B------:R-:W-:Y:S01]  /*dd10*/  IMAD.X R27, RZ, RZ, R47.reuse, P5 ;  /* 0x000000ffff1b7224 */ /* 0x100fe200028e062f */
[----:B------:R-:W-:Y:S01]  /*dd20*/  LOP3.LUT R20, R43, 0x380, RZ, 0xc0, !PT ;  /* 0x000003802b147812 */ /* 0x000fe200078ec0ff */
[----:B------:R-:W-:Y:S01]  /*dd30*/  IMAD.X R63, RZ, RZ, R47, P2 ;  /* 0x000000ffff3f7224 */ /* 0x000fe200010e062f */
[----:B------:R-:W-:Y:S02]  /*dd40*/  SHF.R.U64 R26, R26, 0x3, RZ ;  /* 0x000000031a1a7819 */ /* 0x000fe400000012ff */
[----:B------:R-:W-:-:S02]  /*dd50*/  SHF.R.U64 R20, R20, 0x3, RZ ;  /* 0x0000000314147819 */ /* 0x000fc400000012ff */
[----:B------:R-:W-:Y:S02]  /*dd60*/  LOP3.LUT R26, R26, R33, RZ, 0x3c, !PT ;  /* 0x000000211a1a7212 */ /* 0x000fe400078e3cff */
[C---:B------:R-:W-:Y:S02]  /*dd70*/  IADD3 R33, P3, R46.reuse, 0x20, RZ ;  /* 0x000000202e217810 */ /* 0x040fe40007f7e0ff */
[----:B------:R-:W-:Y:S02]  /*dd80*/  IADD3 R45, P1, R46, 0x8000, RZ ;  /* 0x000080002e2d7810 */ /* 0x000fe40007f3e0ff */
[----:B------:R-:W-:Y:S01]  /*dd90*/  LOP3.LUT R62, R20, R43, RZ, 0x3c, !PT ;  /* 0x0000002b143e7212 */ /* 0x000fe200078e3cff */
[--C-:B------:R-:W-:Y:S01]  /*dda0*/  IMAD.X R67, RZ, RZ, R47.reuse, P3 ;  /* 0x000000ffff437224 */ /* 0x100fe200018e062f */
[----:B------:R-:W-:Y:S01]  /*ddb0*/  LOP3.LUT R20, R33, 0x380, RZ, 0xc0, !PT ;  /* 0x0000038021147812 */ /* 0x000fe200078ec0ff */
[----:B------:R-:W-:Y:S01]  /*ddc0*/  IMAD.X R59, RZ, RZ, R47, P1 ;  /* 0x000000ffff3b7224 */ /* 0x000fe200008e062f */
[----:B------:R-:W-:-:S02]  /*ddd0*/  IADD3 R35, P1, R46, 0x40, RZ ;  /* 0x000000402e237810 */ /* 0x000fc40007f3e0ff */
[----:B------:R-:W-:Y:S02]  /*dde0*/  SHF.R.U64 R20, R20, 0x3, RZ ;  /* 0x0000000314147819 */ /* 0x000fe400000012ff */
[----:B------:R-:W-:Y:S01]  /*ddf0*/  IADD3 R103, P0, R46, 0x8020, RZ ;  /* 0x000080202e677810 */ /* 0x000fe20007f1e0ff */
[--C-:B------:R-:W-:Y:S01]  /*de00*/  IMAD.X R87, RZ, RZ, R47.reuse, P1 ;  /* 0x000000ffff577224 */ /* 0x100fe200008e062f */
[----:B------:R-:W-:Y:S02]  /*de10*/  LOP3.LUT R66, R20, R33, RZ, 0x3c, !PT ;  /* 0x0000002114427212 */ /* 0x000fe400078e3cff */
[----:B------:R-:W-:Y:S01]  /*de20*/  LOP3.LUT R20, R35, 0x380, RZ, 0xc0, !PT ;  /* 0x0000038023147812 */ /* 0x000fe200078ec0ff */
[----:B------:R-:W-:Y:S01]  /*de30*/  IMAD.X R55, RZ, RZ, R47, P0 ;  /* 0x000000ffff377224 */ /* 0x000fe200000e062f */
[----:B------:R-:W-:Y:S02]  /*de40*/  MOV R102, R26 ;  /* 0x0000001a00667202 */ /* 0x000fe40000000f00 */
[----:B------:R-:W-:-:S02]  /*de50*/  SHF.R.U64 R20, R20, 0x3, RZ ;  /* 0x0000000314147819 */ /* 0x000fc400000012ff */
[----:B------:R-:W-:Y:S02]  /*de60*/  IADD3 R37, P0, R46, 0x60, RZ ;  /* 0x000000602e257810 */ /* 0x000fe40007f1e0ff */
[----:B------:R-:W-:Y:S02]  /*de70*/  LOP3.LUT R86, R20, R35, RZ, 0x3c, !PT ;  /* 0x0000002314567212 */ /* 0x000fe400078e3cff */
[----:B------:R-:W-:Y:S01]  /*de80*/  IADD3 R35, P1, R48, 0x4000, RZ ;  /* 0x0000400030237810 */ /* 0x000fe20007f3e0ff */
[----:B------:R-:W-:Y:S01]  /*de90*/  IMAD.X R83, RZ, RZ, R47, P0 ;  /* 0x000000ffff537224 */ /* 0x000fe200000e062f */
[C---:B------:R-:W-:Y:S02]  /*dea0*/  IADD3 R34, P6, R46.reuse, 0x8040, RZ ;  /* 0x000080402e227810 */ /* 0x040fe40007fde0ff */
[----:B------:R-:W-:Y:S01]  /*deb0*/  LOP3.LUT R31, R46, 0x380, RZ, 0xc0, !PT ;  /* 0x000003802e1f7812 */ /* 0x000fe200078ec0ff */
[----:B------:R-:W-:Y:S01]  /*dec0*/  IMAD.X R21, RZ, RZ, R49, P1 ;  /* 0x000000ffff157224 */ /* 0x000fe200008e0631 */
[----:B-1----:R-:W-:Y:S01]  /*ded0*/  ISETP.NE.AND P1, PT, R52, 0x1, PT ;  /* 0x000000013400780c */ /* 0x002fe20003f25270 */
[----:B------:R-:W-:Y:S01]  /*dee0*/  IMAD.X R51, RZ, RZ, R47, P6 ;  /* 0x000000ffff337224 */ /* 0x000fe200030e062f */
[----:B------:R-:W-:-:S02]  /*def0*/  LOP3.LUT R30, R103, 0x380, RZ, 0xc0, !PT ;  /* 0x00000380671e7812 */ /* 0x000fc400078ec0ff */
[----:B------:R-:W-:Y:S02]  /*df00*/  LOP3.LUT R28, R45, 0x380, RZ, 0xc0, !PT ;  /* 0x000003802d1c7812 */ /* 0x000fe400078ec0ff */
[----:B------:R-:W-:Y:S02]  /*df10*/  IADD3 R33, P0, R48, 0x5000, RZ ;  /* 0x0000500030217810 */ /* 0x000fe40007f1e0ff */
[----:B------:R-:W-:Y:S02]  /*df20*/  SHF.R.U64 R31, R31, 0x3, RZ ;  /* 0x000000031f1f7819 */ /* 0x000fe400000012ff */
[----:B------:R-:W-:Y:S01]  /*df30*/  SHF.R.U64 R30, R30, 0x3, RZ ;  /* 0x000000031e1e7819 */ /* 0x000fe200000012ff */
[----:B------:R-:W-:Y:S01]  /*df40*/  IMAD.X R29, RZ, RZ, R49, P0 ;  /* 0x000000ffff1d7224 */ /* 0x000fe200000e0631 */
[----:B------:R-:W-:Y:S01]  /*df50*/  SHF.R.U64 R28, R28, 0x3, RZ ;  /* 0x000000031c1c7819 */ /* 0x000fe200000012ff */
[----:B------:R-:W0:Y:S01]  /*df60*/  @P1 LDC R26, c[0x0][0xbec] ;  /* 0x0002fb00ff1a1b82 */ /* 0x000e220000000800 */
[----:B------:R-:W-:-:S02]  /*df70*/  IADD3 R39, P6, R46, 0x4000, RZ ;  /* 0x000040002e277810 */ /* 0x000fc40007fde0ff */
[C---:B------:R-:W-:Y:S02]  /*df80*/  IADD3 R32, P4, R46.reuse, 0x4040, RZ ;  /* 0x000040402e207810 */ /* 0x040fe40007f9e0ff */
[----:B------:R-:W-:Y:S01]  /*df90*/  IADD3 R41, P5, R46, 0x4020, RZ ;  /* 0x000040202e297810 */ /* 0x000fe20007fbe0ff */
[--C-:B------:R-:W-:Y:S01]  /*dfa0*/  IMAD.X R79, RZ, RZ, R47.reuse, P6 ;  /* 0x000000ffff4f7224 */ /* 0x100fe200030e062f */
[----:B------:R-:W-:Y:S01]  /*dfb0*/  LOP3.LUT R46, R31, R46, RZ, 0x3c, !PT ;  /* 0x0000002e1f2e7212 */ /* 0x000fe200078e3cff */
[----:B------:R-:W1:Y:S01]  /*dfc0*/  @P1 LDC R27, c[0x0][0xbf0] ;  /* 0x0002fc00ff1b1b82 */ /* 0x000e620000000800 */
[----:B------:R-:W-:Y:S01]  /*dfd0*/  LOP3.LUT R54, R30, R103, RZ, 0x3c, !PT ;  /* 0x000000671e367212 */ /* 0x000fe200078e3cff */
[--C-:B------:R-:W-:Y:S01]  /*dfe0*/  IMAD.X R71, RZ, RZ, R47.reuse, P4 ;  /* 0x000000ffff477224 */ /* 0x100fe200020e062f */
[----:B------:R-:W-:Y:S01]  /*dff0*/  LOP3.LUT R58, R28, R45, RZ, 0x3c, !PT ;  /* 0x0000002d1c3a7212 */ /* 0x000fe200078e3cff */
[----:B------:R-:W-:Y:S01]  /*e000*/  IMAD.X R75, RZ, RZ, R47, P5 ;  /* 0x000000ffff4b7224 */ /* 0x000fe200028e062f */
[----:B------:R-:W-:-:S02]  /*e010*/  LOP3.LUT R28, R39, 0x380, RZ, 0xc0, !PT ;  /* 0x00000380271c7812 */ /* 0x000fc400078ec0ff */
[----:B------:R-:W-:Y:S02]  /*e020*/  IADD3 R103, P0, R48, 0xb000, RZ ;  /* 0x0000b00030677810 */ /* 0x000fe40007f1e0ff */
[----:B------:R-:W-:Y:S02]  /*e030*/  LOP3.LUT R31, R34, 0x380, RZ, 0xc0, !PT ;  /* 0x00000380221f7812 */ /* 0x000fe400078ec0ff */
[----:B------:R-:W-:Y:S01]  /*e040*/  MOV R151, R46 ;  /* 0x0000002e00977202 */ /* 0x000fe20000000f00 */
[----:B------:R-:W-:Y:S01]  /*e050*/  BAR.SYNC.DEFER_BLOCKING 0x1, 0x100 ;  /* 0x0044000000007b1d */ /* 0x000fe20000010000 */
[----:B------:R-:W-:Y:S01]  /*e060*/  SHF.R.U64 R28, R28, 0x3, RZ ;  /* 0x000000031c1c7819 */ /* 0x000fe200000012ff */
[----:B------:R-:W-:Y:S01]  /*e070*/  IMAD.X R47, RZ, RZ, R49, P0 ;  /* 0x000000ffff2f7224 */ /* 0x000fe200000e0631 */
[----:B------:R-:W-:Y:S02]  /*e080*/  LOP3.LUT R46, R103, 0x380, RZ, 0xc0, !PT ;  /* 0x00000380672e7812 */ /* 0x000fe400078ec0ff */
[----:B------:R-:W-:-:S02]  /*e090*/  SHF.R.U64 R31, R31, 0x3, RZ ;  /* 0x000000031f1f7819 */ /* 0x000fc400000012ff */
[----:B------:R-:W-:Y:S01]  /*e0a0*/  MOV R150, R54 ;  /* 0x0000003600967202 */ /* 0x000fe20000000f00 */
[----:B------:R-:W-:Y:S01]  /*e0b0*/  VIADD R55, R18, UR39 ;  /* 0x0000002712377c36 */ /* 0x000fe20008000000 */
[----:B------:R-:W-:Y:S02]  /*e0c0*/  LOP3.LUT R78, R28, R39, RZ, 0x3c, !PT ;  /* 0x000000271c4e7212 */ /* 0x000fe400078e3cff */
[----:B------:R-:W-:Y:S02]  /*e0d0*/  SHF.R.U64 R46, R46, 0x3, RZ ;  /* 0x000000032e2e7819 */ /* 0x000fe400000012ff */
[----:B------:R-:W-:Y:S02]  /*e0e0*/  LOP3.LUT R50, R31, R34, RZ, 0x3c, !PT ;  /* 0x000000221f327212 */ /* 0x000fe400078e3cff */
[----:B------:R-:W-:Y:S02]  /*e0f0*/  LOP3.LUT R28, R37, 0x380, RZ, 0xc0, !PT ;  /* 0x00000380251c7812 */ /* 0x000fe400078ec0ff */
[----:B------:R-:W-:-:S02]  /*e100*/  LOP3.LUT R46, R46, R103, RZ, 0x3c, !PT ;  /* 0x000000672e2e7212 */ /* 0x000fc400078e3cff */
[----:B------:R-:W-:Y:S02]  /*e110*/  SHF.R.U64 R28, R28, 0x3, RZ ;  /* 0x000000031c1c7819 */ /* 0x000fe400000012ff */
[----:B------:R-:W-:Y:S01]  /*e120*/  MOV R103, R50 ;  /* 0x0000003200677202 */ /* 0x000fe20000000f00 */
[----:B------:R-:W-:Y:S01]  /*e130*/  IMAD.MOV.U32 R50, RZ, RZ, R55 ;  /* 0x000000ffff327224 */ /* 0x000fe200078e0037 */
[----:B------:R-:W-:Y:S01]  /*e140*/  LOP3.LUT R82, R28, R37, RZ, 0x3c, !PT ;  /* 0x000000251c527212 */ /* 0x000fe200078e3cff */
[----:B------:R0:W-:Y:S01]  /*e150*/  STSM.16.M88.4 [R151], R4 ;  /* 0x0000000497007844 */ /* 0x0001e20000000200 */
[----:B------:R-:W-:Y:S02]  /*e160*/  MOV R66, R66 ;  /* 0x0000004200427202 */ /* 0x000fe40000000f00 */
[----:B------:R-:W-:Y:S02]  /*e170*/  LOP3.LUT R28, R33, 0x380, RZ, 0xc0, !PT ;  /* 0x00000380211c7812 */ /* 0x000fe400078ec0ff */
[----:B------:R-:W-:-:S02]  /*e180*/  MOV R86, R86 ;  /* 0x0000005600567202 */ /* 0x000fc40000000f00 */
[----:B------:R-:W-:Y:S02]  /*e190*/  MOV R82, R82 ;  /* 0x0000005200527202 */ /* 0x000fe40000000f00 */
[----:B------:R-:W-:Y:S02]  /*e1a0*/  LOP3.LUT R31, R32, 0x380, RZ, 0xc0, !PT ;  /* 0x00000380201f7812 */ /* 0x000fe400078ec0ff */
[----:B------:R-:W-:Y:S02]  /*e1b0*/  LOP3.LUT R30, R41, 0x380, RZ, 0xc0, !PT ;  /* 0x00000380291e7812 */ /* 0x000fe400078ec0ff */
[----:B------:R-:W-:Y:S02]  /*e1c0*/  SHF.R.U64 R28, R28, 0x3, RZ ;  /* 0x000000031c1c7819 */ /* 0x000fe400000012ff */
[----:B------:R-:W-:Y:S01]  /*e1d0*/  SHF.R.U64 R31, R31, 0x3, RZ ;  /* 0x000000031f1f7819 */ /* 0x000fe200000012ff */
[----:B0-----:R-:W-:Y:S01]  /*e1e0*/  @P1 IMAD.HI.U32 R4, R55, R26, RZ ;  /* 0x0000001a37041227 */ /* 0x001fe200078e00ff */
[----:B------:R-:W-:-:S02]  /*e1f0*/  F2FP.F16.F32.PACK_AB R5, R148, R143 ;  /* 0x0000008f9405723e */ /* 0x000fc400000000ff */
[----:B------:R-:W-:Y:S02]  /*e200*/  F2FP.F16.F32.PACK_AB R6, R25, R0 ;  /* 0x000000001906723e */ /* 0x000fe400000000ff */
[----:B-1----:R-:W-:Y:S02]  /*e210*/  @P1 SHF.R.U32.HI R50, RZ, R27, R4 ;  /* 0x0000001bff321219 */ /* 0x002fe40000011604 */
[----:B------:R-:W-:Y:S02]  /*e220*/  F2FP.F16.F32.PACK_AB R4, R120, R9 ;  /* 0x000000097804723e */ /* 0x000fe400000000ff */
[----:B------:R-:W-:Y:S01]  /*e230*/  F2FP.F16.F32.PACK_AB R7, R149, R142 ;  /* 0x0000008e9507723e */ /* 0x000fe200000000ff */
[----:B------:R-:W-:Y:S01]  /*e240*/  IMAD.MOV R51, RZ, RZ, -R50 ;  /* 0x000000ffff337224 */ /* 0x000fe200078e0a32 */
[----:B------:R-:W-:Y:S02]  /*e250*/  F2FP.F16.F32.PACK_AB R9, R146, R141 ;  /* 0x0000008d9209723e */ /* 0x000fe400000000ff */
[----:B------:R-:W-:Y:S01]  /*e260*/  SHF.R.U64 R30, R30, 0x3, RZ ;  /* 0x000000031e1e7819 */ /* 0x000fe200000012ff */
[----:B------:R-:W-:Y:S01]  /*e270*/  STSM.16.M88.4 [R66], R4 ;  /* 0x0000000442007844 */ /* 0x000fe20000000200 */
[----:B------:R-:W-:Y:S01]  /*e280*/  IMAD R51, R52, R51, R55 ;  /* 0x0000003334337224 */ /* 0x000fe200078e0237 */
[----:B------:R-:W-:-:S02]  /*e290*/  LOP3.LUT R28, R28, R33, RZ, 0x3c, !PT ;  /* 0x000000211c1c7212 */ /* 0x000fc400078e3cff */
[----:B------:R0:W-:Y:S01]  /*e2a0*/  STSM.16.M88.4 [R86], R8 ;  /* 0x0000000856007844 */ /* 0x0001e20000000200 */
[----:B------:R-:W-:Y:S02]  /*e2b0*/  IADD3 R33, P3, R48, 0x7000, RZ ;  /* 0x0000700030217810 */ /* 0x000fe40007f7e0ff */
[----:B------:R-:W-:Y:S01]  /*e2c0*/  SHF.R.S32.HI R0, RZ, 0x1f, R51 ;  /* 0x0000001fff007819 */ /* 0x000fe20000011433 */
[----:B------:R1:W-:Y:S01]  /*e2d0*/  STSM.16.M88.4 [R82], R12 ;  /* 0x0000000c52007844 */ /* 0x0003e20000000200 */
[----:B------:R-:W-:Y:S02]  /*e2e0*/  LOP3.LUT R70, R31, R32, RZ, 0x3c, !PT ;  /* 0x000000201f467212 */ /* 0x000fe400078e3cff */
[----:B------:R-:W-:Y:S02]  /*e2f0*/  LOP3.LUT R74, R30, R41, RZ, 0x3c, !PT ;  /* 0x000000291e4a7212 */ /* 0x000fe400078e3cff */
[----:B------:R-:W-:Y:S02]  /*e300*/  IADD3 R31, P2, R48, 0x6000, RZ ;  /* 0x00006000301f7810 */ /* 0x000fe40007f5e0ff */
[----:B------:R-:W-:-:S02]  /*e310*/  LOP3.LUT R32, R33, 0x380, RZ, 0xc0, !PT ;  /* 0x0000038021207812 */ /* 0x000fc400078ec0ff */
[----:B------:R-:W-:Y:S02]  /*e320*/  MOV R78, R78 ;  /* 0x0000004e004e7202 */ /* 0x000fe40000000f00 */
[----:B------:R-:W-:Y:S01]  /*e330*/  F2FP.F16.F32.PACK_AB R25, R137, R134 ;  /* 0x000000868919723e */ /* 0x000fe200000000ff */
[----:B0-----:R-:W-:Y:S01]  /*e340*/  IMAD.U32 R9, RZ, RZ, UR5 ;  /* 0x00000005ff097e24 */ /* 0x001fe2000f8e00ff */
[----:B------:R-:W-:Y:S01]  /*e350*/  SHF.R.S32.HI R8, RZ, 0x1f, R50 ;  /* 0x0000001fff087819 */ /* 0x000fe20000011432 */
[----:B------:R-:W-:Y:S01]  /*e360*/  ULDC UR5, c[0x0][0xa88] ;  /* 0x0002a20000057ab9 */ /* 0x000fe20000000800 */
[----:B------:R-:W-:Y:S01]  /*e370*/  F2FP.F16.F32.PACK_AB R26, R61, R60 ;  /* 0x0000003c3d1a723e */ /* 0x000fe200000000ff */
[----:B-1----:R-:W-:Y:S01]  /*e380*/  VIADD R15, R199, UR39 ;  /* 0x00000027c70f7c36 */ /* 0x002fe20008000000 */
[----:B------:R-:W-:Y:S02]  /*e390*/  IADD3 R12, P0, R50, UR6, RZ ;  /* 0x00000006320c7c10 */ /* 0x000fe4000ff1e0ff */
[----:B------:R-:W-:-:S02]  /*e3a0*/  F2FP.F16.F32.PACK_AB R27, R136, R133 ;  /* 0x00000085881b723e */ /* 0x000fc400000000ff */
[----:B------:R-:W-:Y:S01]  /*e3b0*/  IADD3.X R13, R8, UR7, R9, P0, !PT ;  /* 0x00000007080d7c10 */ /* 0x000fe200087fe409 */
[----:B------:R-:W-:Y:S01]  /*e3c0*/  ULDC.64 UR6, c[0x0][0xb88] ;  /* 0x0002e20000067ab9 */ /* 0x000fe20000000a00 */
[----:B------:R-:W-:Y:S01]  /*e3d0*/  LOP3.LUT R30, R31, 0x380, RZ, 0xc0, !PT ;  /* 0x000003801f1e7812 */ /* 0x000fe200078ec0ff */
[----:B------:R-:W-:Y:S01]  /*e3e0*/  IMAD R0, R0, UR6, RZ ;  /* 0x0000000600007c24 */ /* 0x000fe2000f8e02ff */
[----:B------:R-:W-:Y:S01]  /*e3f0*/  MOV R74, R74 ;  /* 0x0000004a004a7202 */ /* 0x000fe20000000f00 */
[----:B------:R-:W-:Y:S01]  /*e400*/  IMAD.WIDE.U32 R12, R51, UR6, R12 ;  /* 0x00000006330c7c25 */ /* 0x000fe2000f8e000c */
[----:B------:R-:W-:Y:S01]  /*e410*/  F2FP.F16.F32.PACK_AB R4, R65, R64 ;  /* 0x000000404104723e */ /* 0x000fe200000000ff */
[----:B------:R0:W-:Y:S01]  /*e420*/  STSM.16.M88.4 [R78], R24 ;  /* 0x000000184e007844 */ /* 0x0001e20000000200 */
[----:B------:R-:W-:Y:S01]  /*e430*/  F2FP.F16.F32.PACK_AB R5, R135, R132 ;  /* 0x000000848705723e */ /* 0x000fe200000000ff */
[----:B------:R-:W-:Y:S01]  /*e440*/  IMAD R51, R51, UR7, R0 ;  /* 0x0000000733337c24 */ /* 0x000fe2000f8e0200 */
[----:B------:R-:W-:Y:S01]  /*e450*/  F2FP.F16.F32.PACK_AB R6, R69, R68 ;  /* 0x000000444506723e */ /* 0x000fe200000000ff */
[----:B------:R-:W-:Y:S01]  /*e460*/  ULDC.64 UR6, c[0x0][0xb50] ;  /* 0x0002d40000067ab9 */ /* 0x000fe20000000a00 */
[----:B------:R-:W-:Y:S01]  /*e470*/  F2FP.F16.F32.PACK_AB R7, R131, R130 ;  /* 0x000000828307723e */ /* 0x000fe200000000ff */
[----:B------:R-:W-:Y:S01]  /*e480*/  IMAD R0, R52, UR5, RZ ;  /* 0x0000000534007c24 */ /* 0x000fe2000f8e02ff */
[----:B------:R-:W-:-:S02]  /*e490*/  SHF.R.U64 R32, R32, 0x3, RZ ;  /* 0x0000000320207819 */ /* 0x000fc400000012ff */
[----:B------:R-:W-:Y:S01]  /*e4a0*/  SHF.R.U64 R30, R30, 0x3, RZ ;  /* 0x000000031e1e7819 */ /* 0x000fe200000012ff */
[----:B------:R1:W-:Y:S01]  /*e4b0*/  STSM.16.M88.4 [R74], R4 ;  /* 0x000000044a007844 */ /* 0x0003e20000000200 */
[----:B------:R-:W-:Y:S01]  /*e4c0*/  LOP3.LUT R32, R32, R33, RZ, 0x3c, !PT ;  /* 0x0000002120207212 */ /* 0x000fe200078e3cff */
[--C-:B------:R-:W-:Y:S01]  /*e4d0*/  IMAD.X R33, RZ, RZ, R49.reuse, P3 ;  /* 0x000000ffff217224 */ /* 0x100fe200018e0631 */
[----:B------:R-:W-:Y:S02]  /*e4e0*/  LOP3.LUT P0, RZ, R197, 0x3, RZ, 0xc0, !PT ;  /* 0x00000003c5ff7812 */ /* 0x000fe4000780c0ff */
[----:B------:R-:W-:Y:S01]  /*e4f0*/  LOP3.LUT R30, R30, R31, RZ, 0x3c, !PT ;  /* 0x0000001f1e1e7212 */ /* 0x000fe200078e3cff */
[----:B------:R-:W-:Y:S01]  /*e500*/  IMAD.X R31, RZ, RZ, R49, P2 ;  /* 0x000000ffff1f7224 */ /* 0x000fe200010e0631 */
[----:B0-----:R-:W-:Y:S02]  /*e510*/  LEA R24, P3, R12, UR6, 0x2 ;  /* 0x000000060c187c11 */ /* 0x001fe4000f8610ff */
[----:B------:R-:W-:-:S02]  /*e520*/  ISETP.GE.OR P2, PT, R15, R0, P0 ;  /* 0x000000000f00720c */ /* 0x000fc40000746670 */
[----:B------:R-:W-:Y:S01]  /*e530*/  MOV R70, R70 ;  /* 0x0000004600467202 */ /* 0x000fe20000000f00 */
[----:B------:R-:W-:Y:S01]  /*e540*/  SHFL.IDX PT, R54, R24, RZ, 0x1c1f ;  /* 0x001c1fff18367589 */ /* 0x000fe200000e0000 */
[----:B------:R-:W-:Y:S02]  /*e550*/  F2FP.F16.F32.PACK_AB R8, R73, R72 ;  /* 0x000000484908723e */ /* 0x000fe400000000ff */
[----:B------:R-:W-:Y:S01]  /*e560*/  F2FP.F16.F32.PACK_AB R9, R128, R127 ;  /* 0x0000007f8009723e */ /* 0x000fe200000000ff */
[----:B-1----:R-:W-:Y:S01]  /*e570*/  VIADD R5, R15, 0x8 ;  /* 0x000000080f057836 */ /* 0x002fe20000000000 */
[----:B------:R-:W-:Y:S01]  /*e580*/  F2FP.F16.F32.PACK_AB R10, R77, R76 ;  /* 0x0000004c4d0a723e */ /* 0x000fe200000000ff */
[----:B------:R-:W-:Y:S01]  /*e590*/  IMAD.IADD R7, R13, 0x1, R51 ;  /* 0x000000010d077824 */ /* 0x000fe200078e0233 */
[----:B------:R-:W-:Y:S01]  /*e5a0*/  F2FP.F16.F32.PACK_AB R11, R129, R126 ;  /* 0x0000007e810b723e */ /* 0x000fe200000000ff */
[----:B------:R-:W-:Y:S01]  /*e5b0*/  SHFL.IDX PT, R64, R24, 0x1, 0x1c1f ;  /* 0x003c1f0018407f89 */ /* 0x000fe200000e0000 */
[----:B------:R-:W-:-:S02]  /*e5c0*/  ISETP.GE.OR P0, PT, R5, R0, P0 ;  /* 0x000000000500720c */ /* 0x000fc40000706670 */
[----:B------:R-:W-:Y:S01]  /*e5d0*/  LEA.HI.X R25, R12, UR7, R7, 0x2, P3 ;  /* 0x000000070c197c11 */ /* 0x000fe200098f1407 */
[----:B------:R-:W-:Y:S01]  /*e5e0*/  STSM.16.M88.4 [R70], R8 ;  /* 0x0000000846007844 */ /* 0x000fe20000000200 */
[----:B------:R-:W-:Y:S02]  /*e5f0*/  MOV R62, R62 ;  /* 0x0000003e003e7202 */ /* 0x000fe40000000f00 */
[----:B------:R-:W-:Y:S01]  /*e600*/  F2FP.F16.F32.PACK_AB R4, R81, R80 ;  /* 0x000000505104723e */ /* 0x000fe200000000ff */
[----:B------:R-:W0:Y:S01]  /*e610*/  SHFL.IDX PT, R55, R25, RZ, 0x1c1f ;  /* 0x001c1fff19377589 */ /* 0x000e2200000e0000 */
[----:B------:R-:W-:Y:S02]  /*e620*/  F2FP.F16.F32.PACK_AB R5, R124, R123 ;  /* 0x0000007b7c05723e */ /* 0x000fe400000000ff */
[----:B------:R-:W-:Y:S01]  /*e630*/  F2FP.F16.F32.PACK_AB R6, R85, R84 ;  /* 0x000000545506723e */ /* 0x000fe200000000ff */
[----:B------:R-:W1:Y:S01]  /*e640*/  SHFL.IDX PT, R65, R25, 0x1, 0x1c1f ;  /* 0x003c1f0019417f89 */ /* 0x000e6200000e0000 */
[----:B------:R-:W-:-:S02]  /*e650*/  F2FP.F16.F32.PACK_AB R7, R125, R122 ;  /* 0x0000007a7d07723e */ /* 0x000fc400000000ff */
[----:B------:R-:W-:Y:S02]  /*e660*/  MOV R58, R58 ;  /* 0x0000003a003a7202 */ /* 0x000fe40000000f00 */
[----:B------:R-:W-:Y:S01]  /*e670*/  F2FP.F16.F32.PACK_AB R12, R89, R88 ;  /* 0x00000058590c723e */ /* 0x000fe200000000ff */
[----:B------:R-:W-:Y:S01]  /*e680*/  STSM.16.M88.4 [R62], R4 ;  /* 0x000000043e007844 */ /* 0x000fe20000000200 */
        /* <DEDUP_REMOVED lines=8> */
[----:B------:R-:W-:Y:S01]  /*e710*/  F2FP.F16.F32.PACK_AB R112, R113, R112 ;  /* 0x000000707170723e */ /* 0x000fe200000000ff */
[----:B------:R-:W-:Y:S01]  /*e720*/  STSM.16.M88.4 [R150], R96 ;  /* 0x0000006096007844 */ /* 0x000fe20000000200 */
[----:B------:R-:W-:Y:S02]  /*e730*/  F2FP.F16.F32.PACK_AB R106, R109, R108 ;  /* 0x0000006c6d6a723e */ /* 0x000fe400000000ff */
[----:B------:R-:W-:-:S02]  /*e740*/  F2FP.F16.F32.PACK_AB R107, R111, R110 ;  /* 0x0000006e6f6b723e */ /* 0x000fc400000000ff */
        /* <DEDUP_REMOVED lines=8> */
[----:B------:R-:W-:Y:S01]  /*e7d0*/  LOP3.LUT R42, R43, 0x380, RZ, 0xc0, !PT ;  /* 0x000003802b2a7812 */ /* 0x000fe200078ec0ff */
[----:B------:R-:W-:Y:S01]  /*e7e0*/  BAR.SYNC.DEFER_BLOCKING 0x1, 0x100 ;  /* 0x0044000000007b1d */ /* 0x000fe20000010000 */
[----:B------:R-:W-:Y:S02]  /*e7f0*/  SHF.R.U64 R40, R40, 0x3, RZ ;  /* 0x0000000328287819 */ /* 0x000fe400000012ff */
[----:B------:R-:W-:Y:S02]  /*e800*/  SHF.R.U64 R42, R42, 0x3, RZ ;  /* 0x000000032a2a7819 */ /* 0x000fe400000012ff */
[----:B------:R-:W-:Y:S01]  /*e810*/  LOP3.LUT R40, R40, R41, RZ, 0x3c, !PT ;  /* 0x0000002928287212 */ /* 0x000fe200078e3cff */
[--C-:B------:R-:W-:Y:S01]  /*e820*/  IMAD.X R41, RZ, RZ, R49.reuse, P4 ;  /* 0x000000ffff297224 */ /* 0x100fe200020e0631 */
[----:B------:R-:W-:Y:S02]  /*e830*/  IADD3 R45, P6, R48, 0x3000, RZ ;  /* 0x00003000302d7810 */ /* 0x000fe40007fde0ff */
[----:B------:R-:W-:Y:S01]  /*e840*/  LOP3.LUT R42, R42, R43, RZ, 0x3c, !PT ;  /* 0x0000002b2a2a7212 */ /* 0x000fe200078e3cff */
[----:B------:R-:W-:Y:S01]  /*e850*/  IMAD.X R43, RZ, RZ, R49, P5 ;  /* 0x000000ffff2b7224 */ /* 0x000fe200028e0631 */
[----:B------:R-:W-:-:S02]  /*e860*/  LOP3.LUT R44, R45, 0x380, RZ, 0xc0, !PT ;  /* 0x000003802d2c7812 */ /* 0x000fc400078ec0ff */
[----:B------:R-:W-:Y:S02]  /*e870*/  LOP3.LUT R20, R35, 0x380, RZ, 0xc0, !PT ;  /* 0x0000038023147812 */ /* 0x000fe400078ec0ff */
[----:B------:R-:W-:Y:S02]  /*e880*/  IADD3 R37, P5, R48, 0x9000, RZ ;  /* 0x0000900030257810 */ /* 0x000fe40007fbe0ff */
[----:B------:R-:W-:Y:S01]  /*e890*/  SHF.R.U64 R44, R44, 0x3, RZ ;  /* 0x000000032c2c7819 */ /* 0x000fe200000012ff */
[----:B------:R-:W-:Y:S01]  /*e8a0*/  UIMAD UR5, UR10, UR8, URZ ;  /* 0x000000080a0572a4 */ /* 0x000fe2000f8e023f */
[----:B------:R-:W-:Y:S02]  /*e8b0*/  SHF.R.U64 R20, R20, 0x3, RZ ;  /* 0x0000000314147819 */ /* 0x000fe400000012ff */
[----:B------:R-:W-:Y:S02]  /*e8c0*/  LOP3.LUT R36, R37, 0x380, RZ, 0xc0, !PT ;  /* 0x0000038025247812 */ /* 0x000fe400078ec0ff */
[----:B------:R-:W-:Y:S01]  /*e8d0*/  LOP3.LUT R44, R44, R45, RZ, 0x3c, !PT ;  /* 0x0000002d2c2c7212 */ /* 0x000fe200078e3cff */
[----:B0-----:R0:W-:Y:S01]  /*e8e0*/  @!P2 ST.E desc[UR14][R54.64], R3 ;  /* 0x000000033600a985 */ /* 0x0011e2000c10190e */
[----:B------:R-:W-:Y:S01]  /*e8f0*/  LOP3.LUT R20, R20, R35, RZ, 0x3c, !PT ;  /* 0x0000002314147212 */ /* 0x000fe200078e3cff */
[----:B------:R-:W-:Y:S01]  /*e900*/  IMAD.X R45, RZ, RZ, R49, P6 ;  /* 0x000000ffff2d7224 */ /* 0x000fe200030e0631 */
[----:B------:R-:W-:Y:S01]  /*e910*/  SHF.R.U64 R36, R36, 0x3, RZ ;  /* 0x0000000324247819 */ /* 0x000fe200000012ff */
[----:B-1----:R1:W-:Y:S01]  /*e920*/  @!P0 ST.E desc[UR14][R64.64], R2 ;  /* 0x0000000240008985 */ /* 0x0023e2000c10190e */
[C---:B------:R-:W-:Y:S01]  /*e930*/  IADD3 R35, P4, R48.reuse, 0x8000, RZ ;  /* 0x0000800030237810 */ /* 0x040fe20007f9e0ff */
[----:B------:R-:W-:Y:S01]  /*e940*/  UIMAD.WIDE.U32 UR6, UR11, UR8, URZ ;  /* 0x000000080b0672a5 */ /* 0x000fe2000f8e003f */
[----:B------:R-:W-:Y:S01]  /*e950*/  IADD3 R39, P6, R48, 0xa000, RZ ;  /* 0x0000a00030277810 */ /* 0x000fe20007fde0ff */
[----:B------:R2:W5:Y:S01]  /*e960*/  LD.E.128 R24, desc[UR14][R40.64] ;  /* 0x0000000e28187980 */ /* 0x000562000c101d00 */
[----:B------:R-:W-:Y:S01]  /*e970*/  UIMAD UR5, UR11, UR9, UR5 ;  /* 0x000000090b0572a4 */ /* 0x000fe2000f8e0205 */
[----:B------:R-:W-:Y:S01]  /*e980*/  LOP3.LUT R36, R36, R37, RZ, 0x3c, !PT ;  /* 0x0000002524247212 */ /* 0x000fe200078e3cff */
[----:B0-----:R-:W0:Y:S01]  /*e990*/  @P1 LDC R3, c[0x0][0xbec] ;  /* 0x0002fb00ff031b82 */ /* 0x001e220000000800 */
[----:B------:R3:W5:Y:S01]  /*e9a0*/  LD.E.128 R60, desc[UR14][R28.64] ;  /* 0x0000000e1c3c7980 */ /* 0x000762000c101d00 */
[----:B------:R-:W-:Y:S01]  /*e9b0*/  ULDC.64 UR10, c[0x0][0xaf0] ;  /* 0x0002bc00000a7ab9 */ /* 0x000fe20000000a00 */
[----:B------:R-:W-:Y:S01]  /*e9c0*/  LOP3.LUT R34, R35, 0x380, RZ, 0xc0, !PT ;  /* 0x0000038023227812 */ /* 0x000fe200078ec0ff */
[----:B-1----:R-:W-:Y:S01]  /*e9d0*/  IMAD R2, R192, 0x20, R195 ;  /* 0x00000020c0027824 */ /* 0x002fe200078e02c3 */
[----:B------:R-:W-:Y:S01]  /*e9e0*/  LOP3.LUT R38, R39, 0x380, RZ, 0xc0, !PT ;  /* 0x0000038027267812 */ /* 0x000fe200078ec0ff */
[----:B------:R1:W5:Y:S01]  /*e9f0*/  LD.E.128 R68, desc[UR14][R20.64] ;  /* 0x0000000e14447980 */ /* 0x000362000c101d00 */
[----:B------:R-:W-:Y:S01]  /*ea00*/  LOP3.LUT R37, R48, 0x380, RZ, 0xc0, !PT ;  /* 0x0000038030257812 */ /* 0x000fe200078ec0ff */
[----:B--2---:R-:W2:Y:S01]  /*ea10*/  @P1 LDC R41, c[0x0][0xbf0] ;  /* 0x0002fc00ff291b82 */ /* 0x004ea20000000800 */
[----:B------:R-:W-:Y:S01]  /*ea20*/  UIMAD UR8, UR12, UR10, URZ ;  /* 0x0000000a0c0872a4 */ /* 0x000fe2000f8e023f */
[----:B------:R-:W-:Y:S01]  /*ea30*/  SHF.R.U64 R34, R34, 0x3, RZ ;  /* 0x0000000322227819 */ /* 0x000fe200000012ff */
[----:B---3--:R-:W-:Y:S01]  /*ea40*/  VIADD R28, R2, UR39 ;  /* 0x00000027021c7c36 */ /* 0x008fe20008000000 */
[----:B------:R-:W-:Y:S01]  /*ea50*/  UIADD3 UR7, UR7, UR5, URZ ;  /* 0x0000000507077290 */ /* 0x000fe2000fffe03f */
[----:B------:R-:W-:Y:S01]  /*ea60*/  SHF.R.U64 R38, R38, 0x3, RZ ;  /* 0x0000000326267819 */ /* 0x000fe200000012ff */
[----:B------:R-:W-:Y:S01]  /*ea70*/  UIMAD UR5, UR13, UR11, UR8 ;  /* 0x0000000b0d0572a4 */ /* 0x000fe2000f8e0208 */
[----:B------:R-:W-:Y:S01]  /*ea80*/  SHF.R.U64 R37, R37, 0x3, RZ ;  /* 0x0000000325257819 */ /* 0x000fe200000012ff */
[----:B-1----:R-:W-:Y:S01]  /*ea90*/  IMAD.MOV.U32 R21, RZ, RZ, R28 ;  /* 0x000000ffff157224 */ /* 0x002fe200078e001c */
[----:B------:R-:W-:Y:S01]  /*eaa0*/  UIMAD.WIDE.U32 UR6, UR13, UR10, UR6 ;  /* 0x0000000a0d0672a5 */ /* 0x000fe2000f8e0006 */
[----:B------:R-:W-:Y:S01]  /*eab0*/  LOP3.LUT R34, R34, R35, RZ, 0x3c, !PT ;  /* 0x0000002322227212 */ /* 0x000fe200078e3cff */
[--C-:B------:R-:W-:Y:S01]  /*eac0*/  IMAD.X R35, RZ, RZ, R49.reuse, P4 ;  /* 0x000000ffff237224 */ /* 0x100fe200020e0631 */
[----:B------:R-:W-:Y:S01]  /*ead0*/  LOP3.LUT R38, R38, R39, RZ, 0x3c, !PT ;  /* 0x0000002726267212 */ /* 0x000fe200078e3cff */
[----:B------:R-:W5:Y:S01]  /*eae0*/  LD.E.128 R8, desc[UR14][R42.64] ;  /* 0x0000000e2a087980 */ /* 0x000f62000c101d00 */
[----:B------:R-:W-:Y:S01]  /*eaf0*/  LOP3.LUT R48, R37, R48, RZ, 0x3c, !PT ;  /* 0x0000003025307212 */ /* 0x000fe200078e3cff */
[----:B0-----:R-:W-:Y:S01]  /*eb00*/  @P1 IMAD.HI.U32 R2, R28, R3, RZ ;  /* 0x000000031c021227 */ /* 0x001fe200078e00ff */
[----:B------:R-:W-:Y:S01]  /*eb10*/  UIADD3 UR5, UR7, UR5, URZ ;  /* 0x0000000507057290 */ /* 0x000fe2000fffe03f */
[----:B------:R-:W5:Y:S01]  /*eb20*/  LD.E.128 R4, desc[UR14][R44.64] ;  /* 0x0000000e2c047980 */ /* 0x000f62000c101d00 */
[----:B------:R-:W-:Y:S01]  /*eb30*/  ULDC.64 UR8, c[0x0][0xae0] ;  /* 0x0002b80000087ab9 */ /* 0x000fe20000000a00 */
[----:B------:R-:W-:-:S02]  /*eb40*/  IMAD.X R37, RZ, RZ, R49, P5 ;  /* 0x000000ffff257224 */ /* 0x000fc400028e0631 */
[----:B------:R-:W-:Y:S01]  /*eb50*/  IMAD.X R39, RZ, RZ, R49, P6 ;  /* 0x000000ffff277224 */ /* 0x000fe200030e0631 */
[----:B------:R0:W5:Y:S01]  /*eb60*/  LD.E.128 R56, desc[UR14][R30.64] ;  /* 0x0000000e1e387980 */ /* 0x000162000c101d00 */
[----:B--2---:R-:W-:Y:S01]  /*eb70*/  @P1 SHF.R.U32.HI R21, RZ, R41, R2 ;  /* 0x00000029ff151219 */ /* 0x004fe20000011602 */
[----:B------:R-:W-:Y:S02]  /*eb80*/  IMAD.U32 R3, RZ, RZ, UR7 ;  /* 0x00000007ff037e24 */ /* 0x000fe4000f8e00ff */
[----:B------:R-:W5:Y:S01]  /*eb90*/  LD.E.128 R48, desc[UR14][R48.64] ;  /* 0x0000000e30307980 */ /* 0x000f62000c101d00 */
[--C-:B------:R-:W-:Y:S01]  /*eba0*/  SHF.R.S32.HI R20, RZ, 0x1f, R21.reuse ;  /* 0x0000001fff147819 */ /* 0x100fe20000011415 */
[----:B------:R-:W-:Y:S02]  /*ebb0*/  IMAD.MOV R29, RZ, RZ, -R21 ;  /* 0x000000ffff1d7224 */ /* 0x000fe400078e0a15 */
[----:B------:R1:W5:Y:S02]  /*ebc0*/  LD.E.128 R12, desc[UR14][R32.64] ;  /* 0x0000000e200c7980 */ /* 0x000364000c101d00 */
[----:B------:R-:W-:-:S02]  /*ebd0*/  IMAD R20, R20, UR8, RZ ;  /* 0x0000000814147c24 */ /* 0x000fc4000f8e02ff */
[----:B------:R-:W-:Y:S01]  /*ebe0*/  IMAD R29, R52, R29, R28 ;  /* 0x0000001d341d7224 */ /* 0x000fe200078e021c */
[----:B------:R2:W5:Y:S01]  /*ebf0*/  LD.E.128 R80, desc[UR14][R34.64] ;  /* 0x0000000e22507980 */ /* 0x000562000c101d00 */
[----:B------:R-:W-:Y:S01]  /*ec00*/  IMAD.U32 R2, RZ, RZ, UR6 ;  /* 0x00000006ff027e24 */ /* 0x000fe2000f8e00ff */
[----:B------:R-:W-:Y:S01]  /*ec10*/  ULDC.64 UR6, c[0x0][0xad8] ;  /* 0x0002b60000067ab9 */ /* 0x000fe20000000a00 */
[----:B------:R-:W-:Y:S01]  /*ec20*/  IMAD.U32 R3, RZ, RZ, UR5 ;  /* 0x00000005ff037e24 */ /* 0x000fe2000f8e00ff */
[----:B------:R2:W5:Y:S01]  /*ec30*/  LD.E.128 R76, desc[UR14][R36.64] ;  /* 0x0000000e244c7980 */ /* 0x000562000c101d00 */
[----:B0-----:R-:W-:-:S03]  /*ec40*/  IMAD R31, R21, UR9, R20 ;  /* 0x00000009151f7c24 */ /* 0x001fc6000f8e0214 */
[----:B------:R2:W5:Y:S01]  /*ec50*/  LD.E.128 R72, desc[UR14][R38.64] ;  /* 0x0000000e26487980 */ /* 0x000562000c101d00 */
[----:B------:R-:W-:-:S03]  /*ec60*/  SHF.R.S32.HI R20, RZ, 0x1f, R29 ;  /* 0x0000001fff147819 */ /* 0x000fc6000001141d */
[----:B------:R2:W5:Y:S01]  /*ec70*/  LD.E.128 R64, desc[UR14][R46.64] ;  /* 0x0000000e2e407980 */ /* 0x000562000c101d00 */
[----:B------:R-:W-:Y:S01]  /*ec80*/  IMAD.WIDE.U32 R2, R21, UR8, R2 ;  /* 0x0000000815027c25 */ /* 0x000fe2000f8e0002 */
        /* <DEDUP_REMOVED lines=8> */
[----:B-1----:R-:W-:Y:S02]  /*ed10*/  VIADD R33, R195, UR39 ;  /* 0x00000027c3217c36 */ /* 0x002fe40008000000 */
        /* <DEDUP_REMOVED lines=13> */
[----:B------:R2:W1:Y:S01]  /*edf0*/  SHFL.IDX PT, R28, R30, RZ, 0x181f ;  /* 0x00181fff1e1c7589 */ /* 0x00046200000e0000 */
        /* <DEDUP_REMOVED lines=8> */
[----:B------:R-:W-:-:S09]  /*ee80*/  ISETP.GE.AND P2, PT, R23, UR5, PT ;  /* 0x0000000517007c0c */ /* 0x000fd2000bf46270 */
[CC--:B-1----:R-:W-:Y:S02]  /*ee90*/  @!P4 LEA R2, P6, R19.reuse, R28.reuse, 0x1 ;  /* 0x0000001c1302c211 */ /* 0x0c2fe400078c08ff */
[C---:B------:R-:W-:Y:S02]  /*eea0*/  @!P3 LEA R20, P5, R22.reuse, R28, 0x1 ;  /* 0x0000001c1614b211 */ /* 0x040fe400078a08ff */
[----:B0-----:R-:W-:Y:S02]  /*eeb0*/  @!P4 LEA.HI.X R3, R19, R16, R204, 0x1, P6 ;  /* 0x000000101303c211 */ /* 0x001fe400030f0ccc */
[C---:B------:R-:W-:Y:S02]  /*eec0*/  @!P2 LEA R28, P6, R23.reuse, R28, 0x1 ;  /* 0x0000001c171ca211 */ /* 0x040fe400078c08ff */
[-C--:B------:R-:W-:Y:S01]  /*eed0*/  @!P3 LEA.HI.X R21, R22, R16.reuse, R203, 0x1, P5 ;  /* 0x000000101615b211 */ /* 0x080fe200028f0ccb */
[----:B-----5:R3:W-:Y:S01]  /*eee0*/  @!P4 ST.E.128 desc[UR6][R2.64], R48 ;  /* 0x000000300200c985 */ /* 0x0207e2000c101d06 */
[----:B------:R-:W-:-:S03]  /*eef0*/  @!P2 LEA.HI.X R29, R23, R16, R202, 0x1, P6 ;  /* 0x00000010171da211 */ /* 0x000fc600030f0cca */
[----:B------:R3:W-:Y:S04]  /*ef00*/  @!P3 ST.E.128 desc[UR6][R20.64], R68 ;  /* 0x000000441400b985 */ /* 0x0007e8000c101d06 */
[----:B------:R3:W-:Y:S02]  /*ef10*/  @!P2 ST.E.128 desc[UR6][R28.64], R80 ;  /* 0x000000501c00a985 */ /* 0x0007e4000c101d06 */
.L_x_4622:
[----:B------:R-:W-:Y:S05]  /*ef20*/  BSYNC B1 ;  /* 0x0000000000017941 */ /* 0x000fea0003800000 */
.L_x_4621:
[----:B0-----:R0:W4:Y:S01]  /*ef30*/  SHFL.IDX PT, R16, R31, 0x1, 0x181f ;  /* 0x00381f001f107f89 */ /* 0x00112200000e0000 */
[----:B------:R-:W-:Y:S03]  /*ef40*/  BSSY B1, `(.L_x_4623) ;  /* 0x0000011000017945 */ /* 0x000fe60003800000 */
[----:B-1-3--:R0:W1:Y:S01]  /*ef50*/  SHFL.IDX PT, R28, R30, 0x1, 0x181f ;  /* 0x00381f001e1c7f89 */ /* 0x00a06200000e0000 */
[----:B------:R-:W-:Y:S05]  /*ef60*/  @P1 BRA `(.L_x_4624) ;  /* 0x0000000000381947 */ /* 0x000fea0003800000 */
[----:B------:R-:W-:Y:S01]  /*ef70*/  ULDC UR5, c[0x0][0xac8] ;  /* 0x0002b20000057ab9 */ /* 0x000fe20000000800 */
[----:B------:R-:W-:Y:S01]  /*ef80*/  ULDC.64 UR6, c[0x0][0x208] ;  /* 0x0000820000067ab9 */ /* 0x000fe20000000a00 */
[----:B------:R-:W-:Y:S02]  /*ef90*/  ISETP.GE.AND P4, PT, R19, UR5, PT ;  /* 0x0000000513007c0c */ /* 0x000fe4000bf86270 */
[----:B------:R-:W-:Y:S02]  /*efa0*/  ISETP.GE.AND P5, PT, R22, UR5, PT ;  /* 0x0000000516007c0c */ /* 0x000fe4000bfa6270 */
[----:B------:R-:W-:-:S09]  /*efb0*/  ISETP.GE.AND P6, PT, R23, UR5, PT ;  /* 0x0000000517007c0c */ /* 0x000fd2000bfc6270 */
[-C--:B-1----:R-:W-:Y:S02]  /*efc0*/  @!P4 LEA R2, P1, R19, R28.reuse, 0x1 ;  /* 0x0000001c1302c211 */ /* 0x082fe400078208ff */
[CC--:B------:R-:W-:Y:S02]  /*efd0*/  @!P5 LEA R20, P2, R22.reuse, R28.reuse, 0x1 ;  /* 0x0000001c1614d211 */ /* 0x0c0fe400078408ff */
[----:B------:R-:W-:Y:S02]  /*efe0*/  @!P6 LEA R28, P3, R23, R28, 0x1 ;  /* 0x0000001c171ce211 */ /* 0x000fe400078608ff */
[-C--:B----4-:R-:W-:Y:S02]  /*eff0*/  @!P4 LEA.HI.X R3, R19, R16.reuse, R204, 0x1, P1 ;  /* 0x000000101303c211 */ /* 0x090fe400008f0ccc */
[-C--:B------:R-:W-:Y:S02]  /*f000*/  @!P5 LEA.HI.X R21, R22, R16.reuse, R203, 0x1, P2 ;  /* 0x000000101615d211 */ /* 0x080fe400010f0ccb */
[----:B------:R-:W-:Y:S01]  /*f010*/  @!P6 LEA.HI.X R29, R23, R16, R202, 0x1, P3 ;  /* 0x00000010171de211 */ /* 0x000fe200018f0cca */
[----:B-----5:R3:W-:Y:S04]  /*f020*/  @!P4 ST.E.128 desc[UR6][R2.64], R24 ;  /* 0x000000180200c985 */ /* 0x0207e8000c101d06 */
[----:B------:R3:W-:Y:S04]  /*f030*/  @!P5 ST.E.128 desc[UR6][R20.64], R60 ;  /* 0x0000003c1400d985 */ /* 0x0007e8000c101d06 */
[----:B------:R3:W-:Y:S02]  /*f040*/  @!P6 ST.E.128 desc[UR6][R28.64], R76 ;  /* 0x0000004c1c00e985 */ /* 0x0007e4000c101d06 */
.L_x_4624:
[----:B------:R-:W-:Y:S05]  /*f050*/  BSYNC B1 ;  /* 0x0000000000017941 */ /* 0x000fea0003800000 */
.L_x_4623:
        /* <DEDUP_REMOVED lines=8> */
[----:B------:R-:W-:-:S09]  /*f0e0*/  ISETP.GE.AND P5, PT, R23, UR5, PT ;  /* 0x0000000517007c0c */ /* 0x000fd2000bfa6270 */
[-C--:B---3--:R-:W-:Y:S02]  /*f0f0*/  @!P3 LEA R2, P0, R19, R24.reuse, 0x1 ;  /* 0x000000181302b211 */ /* 0x088fe400078008ff */
[CC--:B------:R-:W-:Y:S02]  /*f100*/  @!P4 LEA R20, P1, R22.reuse, R24.reuse, 0x1 ;  /* 0x000000181614c211 */ /* 0x0c0fe400078208ff */
[----:B------:R-:W-:Y:S02]  /*f110*/  @!P5 LEA R24, P2, R23, R24, 0x1 ;  /* 0x000000181718d211 */ /* 0x000fe400078408ff */
[-C--:B0-----:R-:W-:Y:S02]  /*f120*/  @!P3 LEA.HI.X R3, R19, R16.reuse, R204, 0x1, P0 ;  /* 0x000000101303b211 */ /* 0x081fe400000f0ccc */
[-C--:B------:R-:W-:Y:S02]  /*f130*/  @!P4 LEA.HI.X R21, R22, R16.reuse, R203, 0x1, P1 ;  /* 0x000000101615c211 */ /* 0x080fe400008f0ccb */
[----:B------:R-:W-:Y:S01]  /*f140*/  @!P5 LEA.HI.X R25, R23, R16, R202, 0x1, P2 ;  /* 0x000000101719d211 */ /* 0x000fe200010f0cca */
[----:B------:R0:W-:Y:S04]  /*f150*/  @!P3 ST.E.128 desc[UR6][R2.64], R8 ;  /* 0x000000080200b985 */ /* 0x0001e8000c101d06 */
[----:B------:R0:W-:Y:S04]  /*f160*/  @!P4 ST.E.128 desc[UR6][R20.64], R56 ;  /* 0x000000381400c985 */ /* 0x0001e8000c101d06 */
[----:B------:R0:W-:Y:S02]  /*f170*/  @!P5 ST.E.128 desc[UR6][R24.64], R72 ;  /* 0x000000481800d985 */ /* 0x0001e4000c101d06 */
.L_x_4626:
[----:B------:R-:W-:Y:S05]  /*f180*/  BSYNC B1 ;  /* 0x0000000000017941 */ /* 0x000fea0003800000 */
.L_x_4625:
[----:B0-----:R-:W-:Y:S01]  /*f190*/  VIADD R3, R33, 0x60 ;  /* 0x0000006021037836 */ /* 0x001fe20000000000 */
[----:B--2-4-:R-:W4:Y:S04]  /*f1a0*/  SHFL.IDX PT, R31, R31, 0x3, 0x181f ;  /* 0x00781f001f1f7f89 */ /* 0x014f2800000e0000 */
[----:B------:R-:W-:Y:S01]  /*f1b0*/  ISETP.GE.AND P0, PT, R3, R0, PT ;  /* 0x000000000300720c */ /* 0x000fe20003f06270 */
[----:B------:R-:W0:-:S12]  /*f1c0*/  SHFL.IDX PT, R30, R30, 0x3, 0x181f ;  /* 0x00781f001e1e7f89 */ /* 0x000e1800000e0000 */
[----:B------:R-:W-:Y:S05]  /*f1d0*/  @P0 BRA `(.L_x_4627) ;  /* 0x0000000c00040947 */ /* 0x000fea0003800000 */
[----:B------:R-:W-:Y:S01]  /*f1e0*/  ULDC UR5, c[0x0][0xac8] ;  /* 0x0002b20000057ab9 */ /* 0x000fe20000000800 */
[----:B------:R-:W-:Y:S01]  /*f1f0*/  ULDC.64 UR6, c[0x0][0x208] ;  /* 0x0000820000067ab9 */ /* 0x000fe20000000a00 */
[----:B------:R-:W-:Y:S02]  /*f200*/  ISETP.GE.AND P2, PT, R19, UR5, PT ;  /* 0x0000000513007c0c */ /* 0x000fe4000bf46270 */
[----:B------:R-:W-:-:S11]  /*f210*/  ISETP.GE.AND P3, PT, R22, UR5, PT ;  /* 0x0000000516007c0c */ /* 0x000fd6000bf66270 */
[CC--:B0-----:R-:W-:Y:S02]  /*f220*/  @!P2 LEA R2, P0, R19.reuse, R30.reuse, 0x1 ;  /* 0x0000001e1302a211 */ /* 0x0c1fe400078008ff */
[C---:B------:R-:W-:Y:S02]  /*f230*/  @!P3 LEA R8, P1, R22.reuse, R30, 0x1 ;  /* 0x0000001e1608b211 */ /* 0x040fe400078208ff */
[-C--:B----4-:R-:W-:Y:S02]  /*f240*/  @!P2 LEA.HI.X R3, R19, R31.reuse, R204, 0x1, P0 ;  /* 0x0000001f1303a211 */ /* 0x090fe400000f0ccc */
[----:B------:R-:W-:Y:S02]  /*f250*/  ISETP.GE.AND P0, PT, R23, UR5, PT ;  /* 0x0000000517007c0c */ /* 0x000fe4000bf06270 */
[----:B------:R-:W-:Y:S01]  /*f260*/  @!P3 LEA.HI.X R9, R22, R31, R203, 0x1, P1 ;  /* 0x0000001f1609b211 */ /* 0x000fe200008f0ccb */
[----:B------:R0:W-:Y:S04]  /*f270*/  @!P2 ST.E.128 desc[UR6][R2.64], R4 ;  /* 0x000000040200a985 */ /* 0x0001e8000c101d06 */
[----:B------:R0:W-:Y:S06]  /*f280*/  @!P3 ST.E.128 desc[UR6][R8.64], R12 ;  /* 0x0000000c0800b985 */ /* 0x0001ec000c101d06 */
[----:B------:R-:W-:Y:S05]  /*f290*/  @P0 BRA `(.L_x_4627) ;  /* 0x0000000800d40947 */ /* 0x000fea0003800000 */
[----:B0-----:R-:W-:Y:S01]  /*f2a0*/  LEA R2, P0, R23, R30, 0x1 ;  /* 0x0000001e17027211 */ /* 0x001fe200078008ff */
[----:B------:R-:W-:-:S03]  /*f2b0*/  ULDC.64 UR6, c[0x0][0x208] ;  /* 0x0000820000067ab9 */ /* 0x000fc60000000a00 */
[----:B------:R-:W-:-:S05]  /*f2c0*/  LEA.HI.X R3, R23, R31, R202, 0x1, P0 ;  /* 0x0000001f17037211 */ /* 0x000fca00000f0cca */
[----:B------:R0:W-:Y:S01]  /*f2d0*/  ST.E.128 desc[UR6][R2.64], R64 ;  /* 0x0000004002007985 */ /* 0x0001e2000c101d06 */
[----:B------:R-:W-:Y:S05]  /*f2e0*/  BRA `(.L_x_4627) ;  /* 0x0000000800c07947 */ /* 0x000fea0003800000 */
.L_x_4620:
        /* <DEDUP_REMOVED lines=55> */
.L_x_4629:
[----:B------:R-:W-:Y:S05]  /*f660*/  BSYNC B1 ;  /* 0x0000000000017941 */ /* 0x000fea0003800000 */
.L_x_4628:
        /* <DEDUP_REMOVED lines=52> */
[----:B------:R-:W-:-:S09]  /*f9b0*/  ISETP.GE.AND P2, PT, R23, UR5, PT ;  /* 0x0000000517007c0c */ /* 0x000fd2000bf46270 */
[CC--:B-1----:R-:W-:Y:S02]  /*f9c0*/  @!P4 LEA R10, P6, R19.reuse, R2.reuse, 0x1 ;  /* 0x00000002130ac211 */ /* 0x0c2fe400078c08ff */
[C---:B------:R-:W-:Y:S02]  /*f9d0*/  @!P3 LEA R12, P5, R22.reuse, R2, 0x1 ;  /* 0x00000002160cb211 */ /* 0x040fe400078a08ff */
[----:B--2---:R-:W-:Y:S02]  /*f9e0*/  @!P4 LEA.HI.X R11, R19, R0, R204, 0x1, P6 ;  /* 0x00000000130bc211 */ /* 0x004fe400030f0ccc */
[C---:B------:R-:W-:Y:S02]  /*f9f0*/  @!P2 LEA R2, P6, R23.reuse, R2, 0x1 ;  /* 0x000000021702a211 */ /* 0x040fe400078c08ff */
[-C--:B------:R-:W-:Y:S01]  /*fa00*/  @!P3 LEA.HI.X R13, R22, R0.reuse, R203, 0x1, P5 ;  /* 0x00000000160db211 */ /* 0x080fe200028f0ccb */
[----:B------:R3:W-:Y:S01]  /*fa10*/  @!P4 ST.E.128 desc[UR6][R10.64], RZ ;  /* 0x000000ff0a00c985 */ /* 0x0007e2000c101d06 */
[----:B------:R-:W-:-:S03]  /*fa20*/  @!P2 LEA.HI.X R3, R23, R0, R202, 0x1, P6 ;  /* 0x000000001703a211 */ /* 0x000fc600030f0cca */
[----:B------:R3:W-:Y:S04]  /*fa30*/  @!P3 ST.E.128 desc[UR6][R12.64], RZ ;  /* 0x000000ff0c00b985 */ /* 0x0007e8000c101d06 */
[----:B------:R3:W-:Y:S02]  /*fa40*/  @!P2 ST.E.128 desc[UR6][R2.64], RZ ;  /* 0x000000ff0200a985 */ /* 0x0007e4000c101d06 */
.L_x_4631:
[----:B------:R-:W-:Y:S05]  /*fa50*/  BSYNC B1 ;  /* 0x0000000000017941 */ /* 0x000fea0003800000 */
.L_x_4630:
        /* <DEDUP_REMOVED lines=15> */
[----:B------:R3:W-:Y:S04]  /*fb50*/  @!P4 ST.E.128 desc[UR6][R10.64], RZ ;  /* 0x000000ff0a00c985 */ /* 0x0007e8000c101d06 */
[----:B------:R3:W-:Y:S04]  /*fb60*/  @!P5 ST.E.128 desc[UR6][R12.64], RZ ;  /* 0x000000ff0c00d985 */ /* 0x0007e8000c101d06 */
[----:B------:R3:W-:Y:S02]  /*fb70*/  @!P6 ST.E.128 desc[UR6][R2.64], RZ ;  /* 0x000000ff0200e985 */ /* 0x0007e4000c101d06 */
.L_x_4633:
[----:B------:R-:W-:Y:S05]  /*fb80*/  BSYNC B1 ;  /* 0x0000000000017941 */ /* 0x000fea0003800000 */
.L_x_4632:
        /* <DEDUP_REMOVED lines=12> */
[-C--:B0-----:R-:W-:Y:S02]  /*fc50*/  @!P3 LEA.HI.X R11, R19, R0.reuse, R204, 0x1, P0 ;  /* 0x00000000130bb211 */ /* 0x081fe400000f0ccc */
[-C--:B------:R-:W-:Y:S02]  /*fc60*/  @!P4 LEA.HI.X R13, R22, R0.reuse, R203, 0x1, P1 ;  /* 0x00000000160dc211 */ /* 0x080fe400008f0ccb */
[----:B------:R-:W-:Y:S01]  /*fc70*/  @!P5 LEA.HI.X R3, R23, R0, R202, 0x1, P2 ;  /* 0x000000001703d211 */ /* 0x000fe200010f0cca */
[----:B------:R3:W-:Y:S04]  /*fc80*/  @!P3 ST.E.128 desc[UR6][R10.64], RZ ;  /* 0x000000ff0a00b985 */ /* 0x0007e8000c101d06 */
[----:B------:R3:W-:Y:S04]  /*fc90*/  @!P4 ST.E.128 desc[UR6][R12.64], RZ ;  /* 0x000000ff0c00c985 */ /* 0x0007e8000c101d06 */
[----:B------:R3:W-:Y:S02]  /*fca0*/  @!P5 ST.E.128 desc[UR6][R2.64], RZ ;  /* 0x000000ff0200d985 */ /* 0x0007e4000c101d06 */
.L_x_4635:
[----:B------:R-:W-:Y:S05]  /*fcb0*/  BSYNC B1 ;  /* 0x0000000000017941 */ /* 0x000fea0003800000 */
.L_x_4634:
        /* <DEDUP_REMOVED lines=9> */
[----:B------:R-:W-:-:S09]  /*fd50*/  ISETP.GE.AND P5, PT, R23, UR5, PT ;  /* 0x0000000517007c0c */ /* 0x000fd2000bfa6270 */
[-C--:B--2---:R-:W-:Y:S02]  /*fd60*/  @!P3 LEA R6, P0, R19, R2.reuse, 0x1 ;  /* 0x000000021306b211 */ /* 0x084fe400078008ff */
        /* <DEDUP_REMOVED lines=8> */
.L_x_4627:
[----:B------:R-:W-:Y:S05]  /*fdf0*/  BSYNC B0 ;  /* 0x0000000000007941 */ /* 0x000fea0003800000 */
.L_x_4619:
[----:B------:R-:W-:Y:S02]  /*fe00*/  ULDC UR5, c[0x0][0xc38] ;  /* 0x00030e0000057ab9 */ /* 0x000fe40000000800 */
[----:B------:R-:W-:-:S06]  /*fe10*/  UISETP.GE.AND UP0, UPT, UR4, UR5, UPT ;  /* 0x000000050400728c */ /* 0x000fcc000bf06270 */
[----:B------:R-:W-:-:S13]  /*fe20*/  PLOP3.LUT P0, PT, PT, PT, UP0, 0x80, 0x0 ;  /* 0x000000000000781c */ /* 0x000fda0003f0f008 */
[----:B------:R-:W-:Y:S05]  /*fe30*/  @!P0 BRA `(.L_x_4636) ;  /* 0xffffff0c00e88947 */ /* 0x000fea000383ffff */
[----:B------:R-:W-:Y:S05]  /*fe40*/  EXIT ;  /* 0x000000000000794d */ /* 0x000fea0003800000 */
.L_x_4538:
[----:B------:R-:W-:-:S08]  /*fe50*/  NOP ;  /* 0x0000000000007918 */ /* 0x000fd00000000000 */
[----:B0-----:R-:W0:-:S00]  /*fe60*/  USETMAXREG.DEALLOC.CTAPOOL 0x18 ;  /* 0x00000018000079c8 */ /* 0x001e0000080e0500 */
[----:B0-----:R-:W2:Y:S01]  /*fe70*/  LDL.LU R2, [R1+0xc] ;  /* 0x00000c0001027983 */ /* 0x001ea20000300800 */
[----:B------:R-:W-:-:S05]  /*fe80*/  LOP3.LUT R0, R0, 0x3, RZ, 0xc0, !PT ;  /* 0x0000000300007812 */ /* 0x000fca00078ec0ff */
[----:B------:R-:W0:Y:S01]  /*fe90*/  S2UR UR6, SR_CTAID.X ;  /* 0x00000000000679c3 */ /* 0x000e220000002500 */
[----:B------:R-:W-:Y:S01]  /*fea0*/  IMAD.MOV.U32 R18, RZ, RZ, RZ ;  /* 0x000000ffff127224 */ /* 0x000fe200078e00ff */
[----:B------:R-:W1:Y:S02]  /*feb0*/  SHFL.IDX PT, R0, R0, RZ, 0x1f ;  /* 0x00001fff00007589 */ /* 0x000e6400000e0000 */
[----:B-1----:R-:W-:-:S04]  /*fec0*/  ISETP.NE.AND P0, PT, R0, RZ, PT ;  /* 0x000000ff0000720c */ /* 0x002fc80003f05270 */
[----:B------:R-:W0:Y:S09]  /*fed0*/  LDC R0, c[0x0][0xc38] ;  /* 0x00030e00ff007b82 */ /* 0x000e320000000800 */
[----:B------:R-:W-:Y:S06]  /*fee0*/  @P0 BAR.ARV 0x4, 0x180 ;  /* 0x0106000000000b1d */ /* 0x000fec0000002000 */
[----:B--2---:R-:W-:-:S04]  /*fef0*/  LOP3.LUT R2, R2, 0xfffffffb, RZ, 0xc0, !PT ;  /* 0xfffffffb02027812 */ /* 0x004fc800078ec0ff */
[----:B------:R-:W-:Y:S02]  /*ff00*/  @P0 LOP3.LUT R2, R2, 0x4, RZ, 0xfc, !PT ;  /* 0x0000000402020812 */ /* 0x000fe400078efcff */
[----:B0-----:R-:W-:Y:S01]  /*ff10*/  ISETP.LE.AND P0, PT, R0, UR6, PT ;  /* 0x0000000600007c0c */ /* 0x001fe2000bf03270 */
[----:B------:R-:W-:Y:S02]  /*ff20*/  IMAD.MOV.U32 R0, RZ, RZ, 0x1 ;  /* 0x00000001ff007424 */ /* 0x000fe400078e00ff */
[----:B------:R0:W-:Y:S04]  /*ff30*/  STL [R1+0xc], R2 ;  /* 0x00000c0201007387 */ /* 0x0001e80000100800 */
[----:B------:R0:W-:Y:S04]  /*ff40*/  STL [R1+0x18], RZ ;  /* 0x000018ff01007387 */ /* 0x0001e80000100800 */
[----:B------:R0:W-:Y:S02]  /*ff50*/  STL [R1+0x4], R0 ;  /* 0x0000040001007387 */ /* 0x0001e40000100800 */
        /* <DEDUP_REMOVED lines=23> */
[----:B------:R-:W-:Y:S04]  /*100d0*/  STL [R1+0x14], R3 ;  /* 0x0000140301007387 */ /* 0x000fe80000100800 */
[----:B------:R-:W-:Y:S04]  /*100e0*/  STL [R1+0x18], RZ ;  /* 0x000018ff01007387 */ /* 0x000fe80000100800 */
[----:B------:R0:W-:Y:S02]  /*100f0*/  STL [R1+0x4], R2 ;  /* 0x0000040201007387 */ /* 0x0001e40000100800 */
[----:B0-----:R-:W-:-:S02]  /*10100*/  LOP3.LUT R2, R0, 0x40, RZ, 0xfc, !PT ;  /* 0x0000004000027812 */ /* 0x001fc400078efcff */
[----:B------:R-:W-:-:S07]  /*10110*/  LOP3.LUT R0, R0, 0x80, RZ, 0xfc, !PT ;  /* 0x0000008000007812 */ /* 0x000fce00078efcff */
.L_x_4737:
        /* <DEDUP_REMOVED lines=23> */
.L_x_4638:
[----:B------:R-:W-:Y:S01]  /*10290*/  ULDC UR9, c[0x0][0xc54] ;  /* 0x0003150000097ab9 */ /* 0x000fe20000000800 */
[----:B------:R-:W-:Y:S01]  /*102a0*/  UMOV UR6, UR8 ;  /* 0x0000000800067c82 */ /* 0x000fe20008000000 */
[----:B------:R-:W-:-:S11]  /*102b0*/  UISETP.NE.AND UP0, UPT, UR9, 0x1, UPT ;  /* 0x000000010900788c */ /* 0x000fd6000bf05270 */
[----:B------:R-:W-:Y:S02]  /*102c0*/  @UP0 ULDC.64 UR10, c[0x0][0xc58] ;  /* 0x00031600000a0ab9 */ /* 0x000fe40000000a00 */
[----:B------:R-:W-:-:S04]  /*102d0*/  UIMAD.WIDE.U32 UR4, UR8, UR10, URZ ;  /* 0x0000000a080472a5 */ /* 0x000fc8000f8e003f */
[----:B------:R-:W-:-:S04]  /*102e0*/  @UP0 USHF.R.U32.HI UR6, URZ, UR11, UR5 ;  /* 0x0000000b3f060299 */ /* 0x000fc80008011605 */
[----:B------:R-:W-:-:S12]  /*102f0*/  UIMAD UR4, UR6, UR9, URZ ;  /* 0x00000009060472a4 */ /* 0x000fd8000f8e023f */
.L_x_4639:
        /* <DEDUP_REMOVED lines=48> */
.L_x_4641:
[----:B------:R-:W-:-:S11]  /*10600*/  UISETP.NE.AND UP0, UPT, UR5, 0x1, UPT ;  /* 0x000000010500788c */ /* 0x000fd6000bf05270 */
[----:B------:R-:W-:Y:S02]  /*10610*/  @UP0 ULDC.64 UR12, c[0x0][0x9e8] ;  /* 0x00027a00000c0ab9 */ /* 0x000fe40000000a00 */
[----:B------:R-:W-:-:S04]  /*10620*/  UIMAD.WIDE.U32 UR8, UR10, UR12, URZ ;  /* 0x0000000c0a0872a5 */ /* 0x000fc8000f8e003f */
[----:B------:R-:W-:-:S12]  /*10630*/  @UP0 USHF.R.U32.HI UR10, URZ, UR13, UR9 ;  /* 0x0000000d3f0a0299 */ /* 0x000fd80008011609 */
.L_x_4642:
[----:B------:R-:W-:-:S04]  /*10640*/  UIMAD UR10, UR10, UR5, UR5 ;  /* 0x000000050a0a72a4 */ /* 0x000fc8000f8e0205 */
[----:B------:R-:W-:-:S04]  /*10650*/  UISETP.LT.AND UP0, UPT, UR4, UR10, UPT ;  /* 0x0000000a0400728c */ /* 0x000fc8000bf01270 */
[----:B------:R-:W-:-:S12]  /*10660*/  USEL UR4, UR4, UR10, UP0 ;  /* 0x0000000a04047287 */ /* 0x000fd80008000000 */
.L_x_4640:
[----:B------:R-:W-:Y:S02]  /*10670*/  UIMAD UR8, UR15, UR7, 0x5f ;  /* 0x0000005f0f0874a4 */ /* 0x000fe4000f8e0207 */
[----:B------:R-:W-:Y:S02]  /*10680*/  UIADD3 UR10, UR4, 0x5f, URZ ;  /* 0x0000005f040a7890 */ /* 0x000fe4000fffe03f */
[----:B------:R-:W-:Y:S02]  /*10690*/  UIMAD.WIDE UR8, UR8, 0x2aaaaaab, URZ ;  /* 0x2aaaaaab080878a5 */ /* 0x000fe4000f8e023f */
[----:B------:R-:W-:Y:S01]  /*106a0*/  UIMAD.WIDE UR10, UR10, 0x2aaaaaab, URZ ;  /* 0x2aaaaaab0a0a78a5 */ /* 0x000fe2000f8e023f */
[----:B------:R-:W-:Y:S01]  /*106b0*/  @UP1 ULDC UR12, c[0x0][0x44c] ;  /* 0x00011300000c1ab9 */ /* 0x000fe20000000800 */
[----:B------:R-:W-:Y:S02]  /*106c0*/  UIMAD UR7, UR15, UR7, -UR6 ;  /* 0x000000070f0772a4 */ /* 0x000fe4000f8e0a06 */
[----:B------:R-:W-:-:S02]  /*106d0*/  UIMAD.WIDE.U32 UR12, UR43, UR12, URZ ;  /* 0x0000000c2b0c72a5 */ /* 0x000fc4000f8e003f */
[----:B------:R-:W-:Y:S02]  /*106e0*/  USHF.R.U32.HI UR6, URZ, 0x1f, UR9 ;  /* 0x0000001f3f067899 */ /* 0x000fe40008011609 */
[----:B------:R-:W-:Y:S01]  /*106f0*/  USHF.R.U32.HI UR4, URZ, 0x1f, UR11 ;  /* 0x0000001f3f047899 */ /* 0x000fe2000801160b */
[----:B------:R-:W-:Y:S01]  /*10700*/  @UP1 ULDC UR16, c[0x0][0x450] ;  /* 0x0001140000101ab9 */ /* 0x000fe20000000800 */
[----:B------:R-:W-:Y:S01]  /*10710*/  UMOV UR14, UR43 ;  /* 0x0000002b000e7c82 */ /* 0x000fe20008000000 */
[----:B------:R-:W-:Y:S02]  /*10720*/  @UP1 USHF.R.U32.HI UR14, URZ, UR16, UR13 ;  /* 0x000000103f0e1299 */ /* 0x000fe4000801160d */
[----:B------:R-:W-:Y:S02]  /*10730*/  ULEA.HI.SX32 UR9, UR9, UR6, 0x1c ;  /* 0x0000000609097291 */ /* 0x000fe4000f8fe23f */
[----:B------:R-:W-:Y:S02]  /*10740*/  ULEA.HI.SX32 UR4, UR11, UR4, 0x1c ;  /* 0x000000040b047291 */ /* 0x000fe4000f8fe23f */
[----:B------:R-:W-:-:S02]  /*10750*/  UIADD3 UR6, UR7, UR14, URZ ;  /* 0x0000000e07067290 */ /* 0x000fc4000fffe03f */
[----:B------:R-:W-:Y:S01]  /*10760*/  UISETP.LT.AND UP0, UPT, UR9, UR4, UPT ;  /* 0x000000040900728c */ /* 0x000fe2000bf01270 */
[----:B------:R-:W-:Y:S02]  /*10770*/  ULDC UR8, c[0x0][0x9dc] ;  /* 0x0002770000087ab9 */ /* 0x000fe40000000800 */
[----:B------:R-:W-:Y:S02]  /*10780*/  UIADD3 UR8, UR6, -UR8, URZ ;  /* 0x8000000806087290 */ /* 0x000fe4000fffe03f */
[----:B------:R-:W-:Y:S01]  /*10790*/  USEL UR41, UR9, UR4, UP0 ;  /* 0x0000000409297287 */ /* 0x000fe20008000000 */
        /* <DEDUP_REMOVED lines=12> */
.L_x_4644:
[----:B------:R-:W-:-:S11]  /*10860*/  UISETP.NE.AND UP0, UPT, UR5, 0x1, UPT ;  /* 0x000000010500788c */ /* 0x000fd6000bf05270 */
[----:B------:R-:W-:Y:S02]  /*10870*/  @UP0 ULDC.64 UR10, c[0x0][0x9e8] ;  /* 0x00027a00000a0ab9 */ /* 0x000fe40000000a00 */
[----:B------:R-:W-:-:S04]  /*10880*/  UIMAD.WIDE.U32 UR6, UR4, UR10, URZ ;  /* 0x0000000a040672a5 */ /* 0x000fc8000f8e003f */
[----:B------:R-:W-:-:S12]  /*10890*/  @UP0 USHF.R.U32.HI UR4, URZ, UR11, UR7 ;  /* 0x0000000b3f040299 */ /* 0x000fd80008011607 */
.L_x_4645:
[----:B------:R-:W-:-:S04]  /*108a0*/  UIMAD UR4, UR4, UR5, URZ ;  /* 0x00000005040472a4 */ /* 0x000fc8000f8e023f */
[----:B------:R-:W-:-:S04]  /*108b0*/  UISETP.LT.AND UP0, UPT, UR8, UR4, UPT ;  /* 0x000000040800728c */ /* 0x000fc8000bf01270 */
[----:B------:R-:W-:-:S12]  /*108c0*/  USEL UR8, UR8, UR4, !UP0 ;  /* 0x0000000408087287 */ /* 0x000fd8000c000000 */
.L_x_4643:
[----:B------:R-:W-:Y:S01]  /*108d0*/  UIMAD.WIDE UR4, UR8, 0x2aaaaaab, URZ ;  /* 0x2aaaaaab080478a5 */ /* 0x000fe2000f8e023f */
[----:B------:R-:W-:Y:S03]  /*108e0*/  BSSY B7, `(.L_x_4646) ;  /* 0x000042f000077945 */ /* 0x000fe60003800000 */
[----:B------:R-:W-:-:S04]  /*108f0*/  USHF.R.U32.HI UR4, URZ, 0x1f, UR5 ;  /* 0x0000001f3f047899 */ /* 0x000fc80008011605 */
[----:B------:R-:W-:-:S04]  /*10900*/  ULEA.HI.SX32 UR4, UR5, UR4, 0x1c ;  /* 0x0000000405047291 */ /* 0x000fc8000f8fe23f */
        /* <DEDUP_REMOVED lines=24> */
.L_x_4647:
        /* <DEDUP_REMOVED lines=20> */
.L_x_4650:
[----:B------:R-:W-:Y:S05]  /*10bd0*/  BSYNC B6 ;  /* 0x0000000000067941 */ /* 0x000fea0003800000 */
.L_x_4649:
        /* <DEDUP_REMOVED lines=20> */
.L_x_4653:
        /* <DEDUP_REMOVED lines=15> */
.L_x_4652:
[----:B------:R-:W-:Y:S05]  /*10e10*/  BSYNC B6 ;  /* 0x0000000000067941 */ /* 0x000fea0003800000 */
.L_x_4651:
[----:B------:R-:W-:Y:S01]  /*10e20*/  ULDC.64 UR4, c[0x0][0x9f8] ;  /* 0x00027e0000047ab9 */ /* 0x000fe20000000a00 */
[----:B------:R-:W2:Y:S01]  /*10e30*/  LDL.LU R0, [R1+0xc] ;  /* 0x00000c0001007983 */ /* 0x000ea20000300800 */
[----:B------:R-:W-:Y:S01]  /*10e40*/  UISETP.NE.U32.AND UP0, UPT, UR4, URZ, UPT ;  /* 0x0000003f0400728c */ /* 0x000fe2000bf05070 */
[----:B------:R-:W-:Y:S01]  /*10e50*/  IMAD.U32 R7, RZ, RZ, UR42 ;  /* 0x0000002aff077e24 */ /* 0x000fe2000f8e00ff */
[----:B------:R-:W-:Y:S02]  /*10e60*/  ULDC.64 UR6, c[0x0][0x208] ;  /* 0x0000820000067ab9 */ /* 0x000fe40000000a00 */
[----:B------:R-:W-:-:S06]  /*10e70*/  UISETP.NE.AND.EX UP0, UPT, UR5, URZ, UPT, UP0 ;  /* 0x0000003f0500728c */ /* 0x000fcc000bf05300 */
[----:B------:R-:W-:-:S05]  /*10e80*/  PLOP3.LUT P0, PT, PT, PT, UP0, 0x80, 0x0 ;  /* 0x000000000000781c */ /* 0x000fca0003f0f008 */
[----:B------:R-:W-:Y:S02]  /*10e90*/  @UP0 ULDC.64 UR4, c[0x0][0x9f8] ;  /* 0x00027e0000040ab9 */ /* 0x000fe40000000a00 */
[----:B------:R-:W-:-:S06]  /*10ea0*/  @UP0 UIMAD.WIDE UR4, UR42, 0x4, UR4 ;  /* 0x000000042a0408a5 */ /* 0x000fcc000f8e0204 */
[----:B------:R-:W-:Y:S02]  /*10eb0*/  IMAD.U32 R2, RZ, RZ, UR4 ;  /* 0x00000004ff027e24 */ /* 0x000fe4000f8e00ff */
[----:B------:R-:W-:-:S05]  /*10ec0*/  IMAD.U32 R3, RZ, RZ, UR5 ;  /* 0x00000005ff037e24 */ /* 0x000fca000f8e00ff */
[----:B------:R0:W3:Y:S01]  /*10ed0*/  @P0 LDG.E R7, desc[UR6][R2.64] ;  /* 0x0000000602070981 */ /* 0x0000e2000c1e1900 */
        /* <DEDUP_REMOVED lines=9> */
[----:B--2---:R-:W-:-:S09]  /*10f70*/  LOP3.LUT R0, R0, 0xfffffffe, RZ, 0xc0, !PT ;  /* 0xfffffffe00007812 */ /* 0x004fd200078ec0ff */
[----:B------:R-:W-:Y:S02]  /*10f80*/  @P1 LOP3.LUT R0, R0, 0x1, RZ, 0xfc, !PT ;  /* 0x0000000100001812 */ /* 0x000fe400078efcff */
[----:B---3--:R-:W-:Y:S01]  /*10f90*/  SHF.R.S32.HI R8, RZ, 0x1f, R7 ;  /* 0x0000001fff087819 */ /* 0x008fe20000011407 */
[----:B------:R0:W-:Y:S01]  /*10fa0*/  STL [R1], R7 ;  /* 0x0000000701007387 */ /* 0x0001e20000100800 */
[----:B------:R-:W-:-:S03]  /*10fb0*/  SEL R16, R7, RZ, !P1 ;  /* 0x000000ff07107207 */ /* 0x000fc60004800000 */
[----:B------:R0:W-:Y:S04]  /*10fc0*/  STL [R1+0x8], R8 ;  /* 0x0000080801007387 */ /* 0x0001e80000100800 */
[----:B------:R0:W-:Y:S01]  /*10fd0*/  STL [R1+0xc], R0 ;  /* 0x00000c0001007387 */ /* 0x0001e20000100800 */
[----:B------:R-:W-:Y:S05]  /*10fe0*/  BRA.DIV UR4, `(.L_x_4654) ;  /* 0x0000004604387947 */ /* 0x000fea000b800000 */
[----:B------:R1:W2:Y:S02]  /*10ff0*/  SHFL.IDX PT, R14, R4, RZ, 0x1f ;  /* 0x00001fff040e7589 */ /* 0x0002a400000e0000 */
.L_x_4752:
[----:B------:R-:W-:Y:S02]  /*11000*/  PLOP3.LUT P2, PT, PT, PT, PT, 0x8, 0x0 ;  /* 0x000000000000781c */ /* 0x000fe40003f4e170 */
[----:B0-----:R-:W-:Y:S02]  /*11010*/  LOP3.LUT R0, R0, 0xfffffffd, RZ, 0xc0, !PT ;  /* 0xfffffffd00007812 */ /* 0x001fe400078ec0ff */
[----:B--2---:R-:W-:-:S09]  /*11020*/  ISETP.NE.AND P0, PT, R14, RZ, PT ;  /* 0x000000ff0e00720c */ /* 0x004fd20003f05270 */
[----:B------:R-:W-:-:S05]  /*11030*/  @P2 LOP3.LUT R0, R0, 0x2, RZ, 0xfc, !PT ;  /* 0x0000000200002812 */ /* 0x000fca00078efcff */
[----:B------:R0:W-:Y:S01]  /*11040*/  STL [R1+0xc], R0 ;  /* 0x00000c0001007387 */ /* 0x0001e20000100800 */
[----:B------:R-:W-:Y:S05]  /*11050*/  @P0 BRA `(.L_x_4655) ;  /* 0x0000000400280947 */ /* 0x000fea0003800000 */
[----:B------:R-:W-:-:S03]  /*11060*/  UMOV UR4, 0xffffffff ;  /* 0xffffffff00047882 */ /* 0x000fc60000000000 */
[----:B------:R-:W-:Y:S05]  /*11070*/  BRA.DIV UR4, `(.L_x_4656) ;  /* 0x0000004604347947 */ /* 0x000fea000b800000 */
[----:B------:R-:W-:-:S13]  /*11080*/  ELECT P6, URZ, PT ;  /* 0x00000000003f782f */ /* 0x000fda00038c0000 */
.L_x_4755:
[----:B------:R-:W-:Y:S05]  /*11090*/  @!P6 BRA `(.L_x_4655) ;  /* 0x000000040018e947 */ /* 0x000fea0003800000 */
[----:B------:R-:W-:Y:S01]  /*110a0*/  IMAD.MOV.U32 R16, RZ, RZ, R7 ;  /* 0x000000ffff107224 */ /* 0x000fe200078e0007 */
[----:B------:R-:W-:Y:S06]  /*110b0*/  @!P1 BRA `(.L_x_4657) ;  /* 0x0000000000489947 */ /* 0x000fec0003800000 */
[----:B------:R-:W2:Y:S01]  /*110c0*/  LDC R6, c[0x0][0x43c] ;  /* 0x00010f00ff067b82 */ /* 0x000ea20000000800 */
[----:B------:R-:W-:Y:S01]  /*110d0*/  ULDC.64 UR4, c[0x0][0x428] ;  /* 0x00010a0000047ab9 */ /* 0x000fe20000000a00 */
[----:B------:R-:W-:Y:S01]  /*110e0*/  ULDC.64 UR6, c[0x0][0x208] ;  /* 0x0000820000067ab9 */ /* 0x000fe20000000a00 */
[----:B--2---:R-:W-:-:S13]  /*110f0*/  ISETP.NE.AND P0, PT, R6, 0x1, PT ;  /* 0x000000010600780c */ /* 0x004fda0003f05270 */
[----:B-1----:R-:W0:Y:S02]  /*11100*/  @P0 LDC.64 R4, c[0x0][0x440] ;  /* 0x00011000ff040b82 */ /* 0x002e240000000a00 */
[----:B0-----:R-:W-:-:S04]  /*11110*/  @P0 IMAD.HI.U32 R0, R19, R4, RZ ;  /* 0x0000000413000227 */ /* 0x001fc800078e00ff */
        /* <DEDUP_REMOVED lines=12> */
.L_x_4657:
[----:B--2---:R-:W2:Y:S01]  /*111e0*/  LDL R2, [R1+0x4] ;  /* 0x0000040001027983 */ /* 0x004ea20000100800 */
[----:B0-----:R-:W-:Y:S01]  /*111f0*/  IMAD R0, R18, 0x8, R17 ;  /* 0x0000000812007824 */ /* 0x001fe200078e0211 */
[----:B--2---:R-:W-:-:S04]  /*11200*/  SHF.L.U32 R2, R2, 0x1f, RZ ;  /* 0x0000001f02027819 */ /* 0x004fc800000006ff */
[----:B------:R-:W0:Y:S02]  /*11210*/  SYNCS.PHASECHK.TRANS64.TRYWAIT P0, [R0+URZ+0x30840], R2 ;  /* 0x03084002000075a7 */ /* 0x000e24000800017f */
[----:B0-----:R-:W-:Y:S05]  /*11220*/  @!P0 BRA `(.L_x_4658) ;  /* 0x0000004000e88947 */ /* 0x001fea0003800000 */
.L_x_4756:
        /* <DEDUP_REMOVED lines=11> */
.L_x_4659:
[----:B0-----:R-:W2:Y:S01]  /*112e0*/  LDL.LU R2, [R1+0xc] ;  /* 0x00000c0001027983 */ /* 0x001ea20000300800 */
[----:B------:R-:W-:Y:S01]  /*112f0*/  R2UR UR33, R0 ;  /* 0x00000000002172ca */ /* 0x000fe200000e0000 */
[----:B------:R-:W-:Y:S01]  /*11300*/  IMAD R0, R18, 0x9000, R17 ;  /* 0x0000900012007824 */ /* 0x000fe200078e0211 */
[----:B------:R-:W-:Y:S01]  /*11310*/  R2UR UR35, R19 ;  /* 0x00000000132372ca */ /* 0x000fe200000e0000 */
[----:B------:R-:W-:Y:S01]  /*11320*/  UIADD3 UR4, UP0, UR38, 0x370, URZ ;  /* 0x0000037026047890 */ /* 0x000fe2000ff1e03f */
[----:B------:R-:W-:Y:S01]  /*11330*/  PLOP3.LUT P0, PT, PT, PT, PT, 0x80, 0x0 ;  /* 0x000000000000781c */ /* 0x000fe20003f0f070 */
[----:B------:R-:W-:Y:S01]  /*11340*/  UMOV UR6, 0x0 ;  /* 0x0000000000067882 */ /* 0x000fe20000000000 */
[----:B------:R-:W-:Y:S01]  /*11350*/  R2UR UR8, R0 ;  /* 0x00000000000872ca */ /* 0x000fe200000e0000 */
[----:B------:R-:W-:Y:S01]  /*11360*/  UIADD3.X UR5, URZ, UR39, URZ, UP0, !UPT ;  /* 0x000000273f057290 */ /* 0x000fe200087fe43f */
[----:B-----5:R-:W-:Y:S01]  /*11370*/  R2UR UR37, R16 ;  /* 0x00000000102572ca */ /* 0x020fe200000e0000 */
[----:B------:R-:W-:Y:S01]  /*11380*/  UMOV UR7, 0x14f00000 ;  /* 0x14f0000000077882 */ /* 0x000fe20000000000 */
[----:B------:R-:W-:Y:S01]  /*11390*/  UMOV UR34, URZ ;  /* 0x0000003f00227c82 */ /* 0x000fe20008000000 */
[----:B------:R-:W-:Y:S01]  /*113a0*/  UMOV UR18, 0x40 ;  /* 0x0000004000127882 */ /* 0x000fe20000000000 */
[----:B------:R-:W-:Y:S01]  /*113b0*/  UMOV UR20, UR36 ;  /* 0x0000002400147c82 */ /* 0x000fe20008000000 */
[----:B------:R-:W-:-:S02]  /*113c0*/  UIADD3 UR33, UR33, 0x30830, URZ ;  /* 0x0003083021217890 */ /* 0x000fc4000fffe03f */
[----:B------:R-:W-:Y:S01]  /*113d0*/  UIMAD UR35, UR35, 0x60, URZ ;  /* 0x00000060232378a4 */ /* 0x000fe2000f8e023f */
[----:B------:R-:W-:Y:S01]  /*113e0*/  UMOV UR10, 0x80 ;  /* 0x00000080000a7882 */ /* 0x000fe20000000000 */
[----:B------:R-:W-:Y:S02]  /*113f0*/  UMOV UR12, UR36 ;  /* 0x00000024000c7c82 */ /* 0x000fe40008000000 */
[----:B------:R-:W-:Y:S02]  /*11400*/  UIADD3 UR32, UR8, 0x1e400, URZ ;  /* 0x0001e40008207890 */ /* 0x000fe4000fffe03f */
[----:B------:R-:W-:Y:S02]  /*11410*/  UIADD3 UR16, UR8, 0x21400, URZ ;  /* 0x0002140008107890 */ /* 0x000fe4000fffe03f */
[----:B------:R-:W-:Y:S01]  /*11420*/  UIADD3 UR8, UR8, 0x24400, URZ ;  /* 0x0002440008087890 */ /* 0x000fe2000fffe03f */
[----:B------:R-:W-:Y:S01]  /*11430*/  UMOV UR21, UR37 ;  /* 0x0000002500157c82 */ /* 0x000fe20008000000 */
[----:B------:R-:W-:Y:S01]  /*11440*/  UMOV UR17, UR33 ;  /* 0x0000002100117c82 */ /* 0x000fe20008000000 */
[----:B------:R-:W-:Y:S01]  /*11450*/  UMOV UR19, UR35 ;  /* 0x0000002300137c82 */ /* 0x000fe20008000000 */
[----:B------:R-:W-:Y:S01]  /*11460*/  UMOV UR13, UR37 ;  /* 0x00000025000d7c82 */ /* 0x000fe20008000000 */
[----:B------:R-:W-:Y:S01]  /*11470*/  UMOV UR9, UR33 ;  /* 0x0000002100097c82 */ /* 0x000fe20008000000 */
[----:B------:R-:W-:Y:S01]  /*11480*/  UMOV UR11, UR35 ;  /* 0x00000023000b7c82 */ /* 0x000fe20008000000 */
[----:B------:R3:W-:Y:S01]  /*11490*/  UTMALDG.4D [UR32], [UR4], desc[UR6] ;  /* 0x00000620040075b4 */ /* 0x0007e20008019000 */
[----:B------:R3:W-:Y:S01]  /*114a0*/  UTMALDG.4D [UR16], [UR4], desc[UR6] ;  /* 0x00000610040075b4 */ /* 0x0007e20008019000 */
[----:B------:R3:W-:Y:S01]  /*114b0*/  UTMALDG.4D [UR8], [UR4], desc[UR6] ;  /* 0x00000608040075b4 */ /* 0x0007e20008019000 */
[----:B--2---:R-:W-:-:S04]  /*114c0*/  LOP3.LUT R2, R2, 0xfffffffd, RZ, 0xc0, !PT ;  /* 0xfffffffd02027812 */ /* 0x004fc800078ec0ff */
[----:B------:R-:W-:-:S05]  /*114d0*/  @P0 LOP3.LUT R2, R2, 0x2, RZ, 0xfc, !PT ;  /* 0x0000000202020812 */ /* 0x000fca00078efcff */
[----:B------:R3:W-:Y:S01]  /*114e0*/  STL [R1+0xc], R2 ;  /* 0x00000c0201007387 */ /* 0x0007e20000100800 */
[----:B------:R-:W-:Y:S01]  /*114f0*/  NOP ;  /* 0x0000000000007918 */ /* 0x000fe20000000000 */
.L_x_4655:
[----:B0-----:R-:W-:Y:S01]  /*11500*/  VIADD R0, R17, 0x12400 ;  /* 0x0001240011007836 */ /* 0x001fe20000000000 */
[----:B------:R-:W-:Y:S05]  /*11510*/  WARPSYNC.ALL ;  /* 0x0000000000007948 */ /* 0x000fea0003800000 */
[----:B------:R-:W-:Y:S01]  /*11520*/  BAR.SYNC.DEFER_BLOCKING 0x8, 0x180 ;  /* 0x0206000000007b1d */ /* 0x000fe20000010000 */
[----:B------:R-:W-:-:S05]  /*11530*/  LOP3.LUT P0, RZ, R0, 0x3ff, RZ, 0xc0, !PT ;  /* 0x000003ff00ff7812 */ /* 0x000fca000780c0ff */
[----:B------:R-:W-:Y:S08]  /*11540*/  BSSY B6, `(.L_x_4660) ;  /* 0x0000012000067945 */ /* 0x000ff00003800000 */
[----:B------:R-:W-:Y:S05]  /*11550*/  @!P0 BRA `(.L_x_4661) ;  /* 0x0000000000408947 */ /* 0x000fea0003800000 */
[----:B---3--:R-:W-:Y:S01]  /*11560*/  MOV R2, 0x0 ;  /* 0x0000000000027802 */ /* 0x008fe20000000f00 */
        /* <DEDUP_REMOVED lines=15> */
.L_x_4661:
[----:B---3--:R-:W-:Y:S05]  /*11660*/  BSYNC B6 ;  /* 0x0000000000067941 */ /* 0x008fea0003800000 */
.L_x_4660:
[----:B------:R-:W0:Y:S01]  /*11670*/  S2R R2, SR_TID.X ;  /* 0x0000000000027919 */ /* 0x000e220000002100 */
[----:B------:R-:W2:Y:S01]  /*11680*/  LDC R7, c[0x0][0x448] ;  /* 0x00011200ff077b82 */ /* 0x000ea20000000800 */
        /* <DEDUP_REMOVED lines=13> */
[----:B--2---:R-:W-:Y:S01]  /*11760*/  ISETP.NE.AND P0, PT, R7, 0x1, PT ;  /* 0x000000010700780c */ /* 0x004fe20003f05270 */
[----:B-1----:R-:W-:Y:S02]  /*11770*/  IMAD.U32 R4, RZ, RZ, UR4 ;  /* 0x00000004ff047e24 */ /* 0x002fe4000f8e00ff */
[----:B------:R-:W-:Y:S02]  /*11780*/  UIADD3 UR6, UR5, UR6, URZ ;  /* 0x0000000605067290 */ /* 0x000fe4000fffe03f */
[----:B------:R-:W-:Y:S01]  /*11790*/  IMAD.U32 R5, RZ, RZ, UR5 ;  /* 0x00000005ff057e24 */ /* 0x000fe2000f8e00ff */
[----:B------:R-:W-:Y:S01]  /*117a0*/  ULDC.64 UR4, c[0x0][0x2d0] ;  /* 0x0000b40000047ab9 */ /* 0x000fe20000000a00 */
[C---:B0-----:R-:W-:Y:S01]  /*117b0*/  LOP3.LUT R0, R2.reuse, 0x7f, RZ, 0xc0, !PT ;  /* 0x0000007f02007812 */ /* 0x041fe200078ec0ff */
        /* <DEDUP_REMOVED lines=11> */
[----:B------:R-:W-:Y:S02]  /*11870*/  LOP3.LUT R9, R9, 0x80, RZ, 0xfc, !PT ;  /* 0x0000008009097812 */ /* 0x000fe400078efcff */
[----:B------:R-:W-:Y:S01]  /*11880*/  LOP3.LUT R10, R10, 0x38, RZ, 0xc0, !PT ;  /* 0x000000380a0a7812 */ /* 0x000fe200078ec0ff */
[----:B0-----:R-:W-:-:S05]  /*11890*/  @P0 IMAD.HI.U32 R3, R2, R3, RZ ;  /* 0x0000000302030227 */ /* 0x001fca00078e00ff */
[----:B-1----:R-:W-:Y:S01]  /*118a0*/  @P0 SHF.R.U32.HI R6, RZ, R0, R3 ;  /* 0x00000000ff060219 */ /* 0x002fe20000011603 */
[----:B------:R-:W-:Y:S01]  /*118b0*/  IMAD.U32 R3, RZ, RZ, UR6 ;  /* 0x00000006ff037e24 */ /* 0x000fe2000f8e00ff */
[----:B------:R-:W-:-:S03]  /*118c0*/  ULDC.64 UR6, c[0x0][0x280] ;  /* 0x0000a00000067ab9 */ /* 0x000fc60000000a00 */
        /* <DEDUP_REMOVED lines=31> */
[----:B------:R-:W-:-:S05]  /*11ac0*/  VIADD R4, R8, UR43 ;  /* 0x0000002b08047c36 */ /* 0x000fca0008000000 */
        /* <DEDUP_REMOVED lines=72> */
[----:B------:R-:W-:Y:S01]  /*11f50*/  ISETP.GE.AND P4, PT, R2, R5, PT ;  /* 0x000000050200720c */ /* 0x000fe20003f86270 */
[----:B------:R-:W-:Y:S04]  /*11f60*/  SHFL.IDX PT, R0, R0, 0x7, 0x181f ;  /* 0x00f81f0000007f89 */ /* 0x000fe800000e0000 */
[----:B------:R-:W1:Y:S04]  /*11f70*/  SHFL.IDX PT, R2, R6, 0x6, 0x181f ;  /* 0x00d81f0006027f89 */ /* 0x000e6800000e0000 */
[----:B------:R-:W2:Y:S04]  /*11f80*/  SHFL.IDX PT, R6, R6, 0x7, 0x181f ;  /* 0x00f81f0006067f89 */ /* 0x000ea800000e0000 */
[----:B0-----:R-:W-:-:S05]  /*11f90*/  @!P4 LEA R3, P3, R10, R3, 0x1 ;  /* 0x000000030a03c211 */ /* 0x001fca00078608ff */
[----:B-1----:R-:W-:-:S05]  /*11fa0*/  @!P4 IMAD.X R2, RZ, RZ, R2, P3 ;  /* 0x000000ffff02c224 */ /* 0x002fca00018e0602 */
[----:B------:R-:W-:-:S04]  /*11fb0*/  @!P4 LOP3.LUT R3, R3, R2, RZ, 0x3c, !PT ;  /* 0x000000020303c212 */ /* 0x000fc800078e3cff */
[----:B------:R-:W-:-:S04]  /*11fc0*/  @!P4 LOP3.LUT R2, R3, R2, RZ, 0x3c, !PT ;  /* 0x000000020302c212 */ /* 0x000fc800078e3cff */
[----:B------:R-:W-:-:S05]  /*11fd0*/  @!P4 LOP3.LUT R3, R3, R2, RZ, 0x3c, !PT ;  /* 0x000000020303c212 */ /* 0x000fca00078e3cff */
[----:B------:R0:W-:Y:S04]  /*11fe0*/  @!P4 LDGSTS.E.BYPASS.LTC128B.128 [R9+0x15400], desc[UR6][R2.64], !P0 ;  /* 0x154000000209cfae */ /* 0x0001e8000c101d46 */
[----:B------:R0:W-:Y:S04]  /*11ff0*/  @!P4 LDGSTS.E.BYPASS.LTC128B.128 [R9+0x19400], desc[UR6][R2.64+0x80], !P1 ;  /* 0x194000800209cfae */ /* 0x0001e8000c901d46 */
[----:B--2---:R0:W-:Y:S02]  /*12000*/  @!P4 LDGSTS.E.BYPASS.LTC128B.128 [R9+0x1d400], desc[UR6][R2.64+0x100], !P2 ;  /* 0x1d4001000209cfae */ /* 0x0041e4000d101d46 */
.L_x_4773:
[----:B------:R-:W-:Y:S01]  /*12010*/  VIADD R4, R4, 0x70 ;  /* 0x0000007004047836 */ /* 0x000fe20000000000 */
[----:B------:R-:W-:Y:S04]  /*12020*/  BSSY B0, `(.L_x_4663) ;  /* 0x000000c000007945 */ /* 0x000fe80003800000 */
[----:B------:R-:W-:-:S13]  /*12030*/  ISETP.GE.AND P3, PT, R4, R5, PT ;  /* 0x000000050400720c */ /* 0x000fda0003f66270 */
[----:B------:R-:W-:Y:S05]  /*12040*/  @P3 BRA `(.L_x_4664) ;  /* 0x0000000000243947 */ /* 0x000fea0003800000 */
[----:B0-----:R-:W-:Y:S01]  /*12050*/  LEA R2, P3, R10, R0, 0x1 ;  /* 0x000000000a027211 */ /* 0x001fe200078608ff */
[----:B------:R-:W-:-:S04]  /*12060*/  ULDC.64 UR4, c[0x0][0x208] ;  /* 0x0000820000047ab9 */ /* 0x000fc80000000a00 */
[----:B------:R-:W-:-:S05]  /*12070*/  IMAD.X R3, RZ, RZ, R6, P3 ;  /* 0x000000ffff037224 */ /* 0x000fca00018e0606 */
[----:B------:R-:W-:Y:S01]  /*12080*/  @!PT LDS RZ, [RZ] ;  /* 0x00000000fffff984 */ /* 0x000fe20000000800 */
[----:B------:R-:W-:Y:S01]  /*12090*/  @!PT LDS RZ, [RZ] ;  /* 0x00000000fffff984 */ /* 0x000fe20000000800 */
[----:B------:R-:W-:Y:S01]  /*120a0*/  @!PT LDS RZ, [RZ] ;  /* 0x00000000fffff984 */ /* 0x000fe20000000800 */
[----:B------:R1:W-:Y:S04]  /*120b0*/  LDGSTS.E.BYPASS.LTC128B.128 [R9+0x15c00], desc[UR4][R2.64], !P0 ;  /* 0x15c0000002097fae */ /* 0x0003e8000c101d44 */
[----:B------:R1:W-:Y:S04]  /*120c0*/  LDGSTS.E.BYPASS.LTC128B.128 [R9+0x19c00], desc[UR4][R2.64+0x80], !P1 ;  /* 0x19c0008002097fae */ /* 0x0003e8000c901d44 */
[----:B------:R1:W-:Y:S02]  /*120d0*/  LDGSTS.E.BYPASS.LTC128B.128 [R9+0x1dc00], desc[UR4][R2.64+0x100], !P2 ;  /* 0x1dc0010002097fae */ /* 0x0003e4000d101d44 */
.L_x_4664:
[----:B------:R-:W-:Y:S05]  /*120e0*/  BSYNC B0 ;  /* 0x0000000000007941 */ /* 0x000fea0003800000 */
.L_x_4663:
[----:B------:R-:W-:Y:S01]  /*120f0*/  NOP ;  /* 0x0000000000007918 */ /* 0x000fe20000000000 */
[----:B------:R-:W-:Y:S01]  /*12100*/  PLOP3.LUT P0, PT, PT, PT, PT, 0x80, 0x0 ;  /* 0x000000000000781c */ /* 0x000fe20003f0f070 */
[----:B------:R-:W-:-:S12]  /*12110*/  VIADD R6, R17, 0x30800 ;  /* 0x0003080011067836 */ /* 0x000fd80000000000 */
.L_x_4665:
[----:B------:R-:W-:Y:S02]  /*12120*/  PLOP3.LUT P1, PT, P1, P0, PT, 0xa2, 0x0 ;  /* 0x000000000000781c */ /* 0x000fe40000f21472 */
[----:B------:R-:W-:-:S08]  /*12130*/  @P0 R2UR P1, UR4, R17 ;  /* 0x00000000110402ca */ /* 0x000fd00000020000 */
[----:B------:R-:W-:-:S05]  /*12140*/  @P0 PLOP3.LUT P0, PT, P1, PT, PT, 0x80, 0x0 ;  /* 0x000000000000081c */ /* 0x000fca0000f0f070 */
[----:B------:R-:W-:Y:S01]  /*12150*/  @!P1 SYNCS.ARRIVE.TRANS64.RED.A0T1 RZ, [UR4+0x30800], RZ ;  /* 0x030800ffffff99a7 */ /* 0x000fe20008200404 */
[----:B------:R-:W-:Y:S07]  /*12160*/  @!P1 ARRIVES.LDGSTSBAR.64.TRANSCNT [UR4+0x30800] ;  /* 0x03080000ff0099b0 */ /* 0x000fee0008000a84 */
[----:B------:R-:W-:Y:S05]  /*12170*/  @P0 BRA.U.ANY `(.L_x_4665) ;  /* 0xfffffffd00e80947 */ /* 0x000fea000393ffff */
[----:B01----:R-:W2:Y:S02]  /*12180*/  LDL.LU R2, [R1+0x18] ;  /* 0x0000180001027983 */ /* 0x003ea40000300800 */
        /* <DEDUP_REMOVED lines=11> */
.L_x_4774:
[----:B------:R-:W-:Y:S05]  /*12240*/  BSYNC B0 ;  /* 0x0000000000007941 */ /* 0x000fea0003800000 */
.L_x_4666:
[----:B------:R-:W-:-:S04]  /*12250*/  UIADD3 UR4, UR41, -0x2, URZ ;  /* 0xfffffffe29047890 */ /* 0x000fc8000fffe03f */
[----:B------:R-:W-:-:S06]  /*12260*/  UISETP.GE.AND UP0, UPT, UR4, UR40, UPT ;  /* 0x000000280400728c */ /* 0x000fcc000bf06270 */
[----:B------:R-:W-:-:S13]  /*12270*/  PLOP3.LUT P0, PT, PT, PT, UP0, 0x80, 0x0 ;  /* 0x000000000000781c */ /* 0x000fda0003f0f008 */
[----:B------:R-:W-:Y:S05]  /*12280*/  @!P0 BRA `(.L_x_4668) ;  /* 0x0000002000c08947 */ /* 0x000fea0003800000 */
[----:B0-----:R-:W-:Y:S01]  /*12290*/  IMAD R0, RZ, RZ, -UR41 ;  /* 0x80000029ff007e24 */ /* 0x001fe2000f8e02ff */
[----:B------:R-:W-:-:S04]  /*122a0*/  LOP3.LUT R8, RZ, UR40, RZ, 0x33, !PT ;  /* 0x00000028ff087c12 */ /* 0x000fc8000f8e33ff */
[----:B------:R-:W-:-:S05]  /*122b0*/  VIADDMNMX R8, R0, 0x1, R8, !PT ;  /* 0x0000000100087846 */ /* 0x000fca0007800108 */
[----:B------:R-:W-:-:S05]  /*122c0*/  VIADD R0, R8, UR41 ;  /* 0x0000002908007c36 */ /* 0x000fca0008000000 */
[----:B------:R-:W-:-:S04]  /*122d0*/  LOP3.LUT R0, R0, 0x1, RZ, 0xc0, !PT ;  /* 0x0000000100007812 */ /* 0x000fc800078ec0ff */
[----:B------:R-:W-:Y:S01]  /*122e0*/  ISETP.NE.U32.AND P0, PT, R0, 0x1, PT ;  /* 0x000000010000780c */ /* 0x000fe20003f05070 */
[----:B------:R-:W-:-:S12]  /*122f0*/  IMAD.U32 R0, RZ, RZ, UR4 ;  /* 0x00000004ff007e24 */ /* 0x000fd8000f8e00ff */
[----:B------:R-:W-:Y:S05]  /*12300*/  @P0 BRA `(.L_x_4669) ;  /* 0x0000000800e00947 */ /* 0x000fea0003800000 */
[----:B------:R-:W2:Y:S04]  /*12310*/  LDL R2, [R1+0xc] ;  /* 0x00000c0001027983 */ /* 0x000ea80000100800 */
[----:B------:R-:W3:Y:S01]  /*12320*/  LDL R3, [R1+0x4] ;  /* 0x0000040001037983 */ /* 0x000ee20000100800 */
[----:B------:R-:W-:-:S05]  /*12330*/  VIADD R7, R18, 0x1 ;  /* 0x0000000112077836 */ /* 0x000fca0000000000 */
[C---:B------:R-:W-:Y:S01]  /*12340*/  ISETP.NE.AND P0, PT, R7.reuse, 0x2, PT ;  /* 0x000000020700780c */ /* 0x040fe20003f05270 */
[----:B------:R-:W-:Y:S03]  /*12350*/  BSSY B0, `(.L_x_4670) ;  /* 0x00000af000007945 */ /* 0x000fe60003800000 */
[----:B------:R-:W-:Y:S02]  /*12360*/  SEL R10, RZ, 0x1, P0 ;  /* 0x00000001ff0a7807 */ /* 0x000fe40000000000 */
[----:B------:R-:W-:Y:S02]  /*12370*/  SEL R7, R7, RZ, P0 ;  /* 0x000000ff07077207 */ /* 0x000fe40000000000 */
[----:B--2---:R-:W-:Y:S02]  /*12380*/  LOP3.LUT P1, RZ, R2, 0x2, RZ, 0xc0, !PT ;  /* 0x0000000202ff7812 */ /* 0x004fe4000782c0ff */
[----:B---3--:R-:W-:-:S11]  /*12390*/  LOP3.LUT R10, R3, R10, RZ, 0x3c, !PT ;  /* 0x0000000a030a7212 */ /* 0x008fd600078e3cff */
[----:B------:R-:W-:Y:S05]  /*123a0*/  @!P1 BRA `(.L_x_4671) ;  /* 0x0000000800a49947 */ /* 0x000fea0003800000 */
[----:B------:R-:W-:Y:S01]  /*123b0*/  LOP3.LUT P1, RZ, R2, 0x1, RZ, 0xc0, !PT ;  /* 0x0000000102ff7812 */ /* 0x000fe2000782c0ff */
[----:B------:R-:W-:-:S12]  /*123c0*/  IMAD.MOV.U32 R5, RZ, RZ, R16 ;  /* 0x000000ffff057224 */ /* 0x000fd800078e0010 */
[----:B------:R-:W-:Y:S05]  /*123d0*/  @!P1 BRA `(.L_x_4672) ;  /* 0x0000000000549947 */ /* 0x000fea0003800000 */
[----:B------:R-:W2:Y:S01]  /*123e0*/  LDL R9, [R1+0x8] ;  /* 0x0000080001097983 */ /* 0x000ea20000100800 */
[----:B------:R-:W0:Y:S03]  /*123f0*/  LDC R5, c[0x0][0x43c] ;  /* 0x00010f00ff057b82 */ /* 0x000e260000000800 */
[----:B------:R-:W3:Y:S01]  /*12400*/  LDL R11, [R1] ;  /* 0x00000000010b7983 */ /* 0x000ee20000100800 */
        /* <DEDUP_REMOVED lines=8> */
[----:B------:R-:W-:Y:S01]  /*12490*/  IMAD R0, R5, R2, R0 ;  /* 0x0000000205007224 */ /* 0x000fe200078e0200 */
[----:B------:R-:W-:Y:S01]  /*124a0*/  SHF.R.S32.HI R5, RZ, 0x1f, R4 ;  /* 0x0000001fff057819 */ /* 0x000fe20000011404 */
[----:B------:R-:W0:Y:S01]  /*124b0*/  LDC.64 R2, c[0x0][0x418] ;  /* 0x00010600ff027b82 */ /* 0x000e220000000a00 */
[----:B--2---:R-:W-:-:S04]  /*124c0*/  IMAD R9, R9, UR4, RZ ;  /* 0x0000000409097c24 */ /* 0x004fc8000f8e02ff */
[C---:B---3--:R-:W-:Y:S02]  /*124d0*/  IMAD R9, R11.reuse, UR5, R9 ;  /* 0x000000050b097c24 */ /* 0x048fe4000f8e0209 */
[----:B------:R-:W-:-:S04]  /*124e0*/  IMAD.WIDE.U32 R4, R11, UR4, R4 ;  /* 0x000000040b047c25 */ /* 0x000fc8000f8e0004 */
[----:B------:R-:W-:Y:S01]  /*124f0*/  IMAD.IADD R5, R9, 0x1, R5 ;  /* 0x0000000109057824 */ /* 0x000fe200078e0205 */
[----:B0-----:R-:W-:-:S04]  /*12500*/  LEA R2, P0, R4, R2, 0x2 ;  /* 0x0000000204027211 */ /* 0x001fc800078010ff */
[----:B------:R-:W-:-:S05]  /*12510*/  LEA.HI.X R3, R4, R3, R5, 0x2, P0 ;  /* 0x0000000304037211 */ /* 0x000fca00000f1405 */
[----:B------:R0:W5:Y:S04]  /*12520*/  LDG.E R5, desc[UR6][R2.64] ;  /* 0x0000000602057981 */ /* 0x000168000c1e1900 */
.L_x_4672:
[----:B0-----:R-:W-:Y:S01]  /*12530*/  IMAD R3, R7, 0x8, R17 ;  /* 0x0000000807037824 */ /* 0x001fe200078e0211 */
[----:B------:R-:W-:Y:S01]  /*12540*/  SHF.L.U32 R2, R10, 0x1f, RZ ;  /* 0x0000001f0a027819 */ /* 0x000fe200000006ff */
[----:B------:R-:W-:Y:S03]  /*12550*/  BSSY B1, `(.L_x_4673) ;  /* 0x0000003000017945 */ /* 0x000fe60003800000 */
[----:B------:R-:W0:Y:S02]  /*12560*/  SYNCS.PHASECHK.TRANS64.TRYWAIT P0, [R3+URZ+0x30840], R2 ;  /* 0x03084002030075a7 */ /* 0x000e24000800017f */
[----:B0-----:R-:W-:Y:S05]  /*12570*/  @!P0 BRA `(.L_x_4674) ;  /* 0x0000003c00408947 */ /* 0x001fea0003800000 */
.L_x_4775:
[----:B------:R-:W-:Y:S05]  /*12580*/  BSYNC B1 ;  /* 0x0000000000017941 */ /* 0x000fea0003800000 */
.L_x_4673:
        /* <DEDUP_REMOVED lines=12> */
.L_x_4676:
[----:B------:R-:W-:Y:S05]  /*12650*/  BSYNC B1 ;  /* 0x0000000000017941 */ /* 0x000fea0003800000 */
.L_x_4675:
[----:B------:R-:W-:Y:S01]  /*12660*/  IMAD.MOV.U32 R11, RZ, RZ, RZ ;  /* 0x000000ffff0b7224 */ /* 0x000fe200078e00ff */
[----:B------:R-:W-:Y:S01]  /*12670*/  UIADD3 UR4, UP0, UR38, 0x370, URZ ;  /* 0x0000037026047890 */ /* 0x000fe2000ff1e03f */
[----:B------:R-:W-:Y:S01]  /*12680*/  IMAD R4, R7, 0x9000, R17 ;  /* 0x0000900007047824 */ /* 0x000fe200078e0211 */
[----:B------:R-:W-:Y:S01]  /*12690*/  PLOP3.LUT P0, PT, PT, PT, PT, 0x80, 0x0 ;  /* 0x000000000000781c */ /* 0x000fe20003f0f070 */
[----:B0-----:R-:W-:Y:S01]  /*126a0*/  VIADD R3, R3, 0x30830 ;  /* 0x0003083003037836 */ /* 0x001fe20000000000 */
[----:B------:R-:W-:Y:S01]  /*126b0*/  R2UR UR10, R11 ;  /* 0x000000000b0a72ca */ /* 0x000fe200000e0000 */
[----:B------:R-:W-:Y:S01]  /*126c0*/  IMAD R2, R0, 0x60, RZ ;  /* 0x0000006000027824 */ /* 0x000fe200078e02ff */
[----:B------:R-:W-:Y:S01]  /*126d0*/  UIADD3.X UR5, URZ, UR39, URZ, UP0, !UPT ;  /* 0x000000273f057290 */ /* 0x000fe200087fe43f */
[----:B------:R-:W-:Y:S01]  /*126e0*/  VIADD R9, R4, 0x1e400 ;  /* 0x0001e40004097836 */ /* 0x000fe20000000000 */
[----:B------:R-:W-:Y:S01]  /*126f0*/  UMOV UR6, 0x0 ;  /* 0x0000000000067882 */ /* 0x000fe20000000000 */
[----:B------:R-:W-:-:S10]  /*12700*/  UMOV UR7, 0x14f00000 ;  /* 0x14f0000000077882 */ /* 0x000fd40000000000 */
.L_x_4677:
        /* <DEDUP_REMOVED lines=16> */
.L_x_4678:
        /* <DEDUP_REMOVED lines=16> */
.L_x_4679:
        /* <DEDUP_REMOVED lines=16> */
.L_x_4776:
[----:B------:R-:W-:Y:S05]  /*12a10*/  BSYNC B1 ;  /* 0x0000000000017941 */ /* 0x000fea0003800000 */
.L_x_4680:
        /* <DEDUP_REMOVED lines=12> */
.L_x_4683:
[----:B------:R-:W-:Y:S05]  /*12ae0*/  BSYNC B1 ;  /* 0x0000000000017941 */ /* 0x000fea0003800000 */
.L_x_4682:
[----:B------:R-:W-:Y:S01]  /*12af0*/  R2UR UR10, R11 ;  /* 0x000000000b0a72ca */ /* 0x000fe200000e0000 */
[--C-:B0-----:R-:W-:Y:S01]  /*12b00*/  IMAD R2, R18, 0x8, R17.reuse ;  /* 0x0000000812027824 */ /* 0x101fe200078e0211 */
        /* <DEDUP_REMOVED lines=9> */
.L_x_4684:
        /* <DEDUP_REMOVED lines=15> */
.L_x_4685:
        /* <DEDUP_REMOVED lines=15> */
.L_x_4686:
        /* <DEDUP_REMOVED lines=12> */
.L_x_4671:
[----:B------:R-:W-:Y:S05]  /*12e40*/  BSYNC B0 ;  /* 0x0000000000007941 */ /* 0x000fea0003800000 */
.L_x_4670:
[----:B------:R0:W-:Y:S01]  /*12e50*/  STL [R1+0x4], R10 ;  /* 0x0000040a01007387 */ /* 0x0001e20000100800 */
[----:B------:R-:W-:Y:S01]  /*12e60*/  UIADD3 UR4, UR41, -0x3, URZ ;  /* 0xfffffffd29047890 */ /* 0x000fe2000fffe03f */
[----:B------:R-:W-:-:S05]  /*12e70*/  IMAD.MOV.U32 R18, RZ, RZ, R7 ;  /* 0x000000ffff127224 */ /* 0x000fca00078e0007 */
[----:B------:R-:W-:-:S07]  /*12e80*/  IMAD.U32 R0, RZ, RZ, UR4 ;  /* 0x00000004ff007e24 */ /* 0x000fce000f8e00ff */
.L_x_4669:
[----:B------:R-:W-:Y:S01]  /*12e90*/  ULOP3.LUT UR4, URZ, UR41, URZ, 0x33, !UPT ;  /* 0x000000293f047292 */ /* 0x000fe2000f8e333f */
[----:B------:R-:W-:Y:S01]  /*12ea0*/  VIADD R8, R8, 0xfffffffe ;  /* 0xfffffffe08087836 */ /* 0x000fe20000000000 */
[----:B------:R-:W-:Y:S04]  /*12eb0*/  BSSY B0, `(.L_x_4668) ;  /* 0x000016d000007945 */ /* 0x000fe80003800000 */
[----:B------:R-:W-:-:S13]  /*12ec0*/  ISETP.NE.AND P0, PT, R8, UR4, PT ;  /* 0x0000000408007c0c */ /* 0x000fda000bf05270 */
[----:B------:R-:W-:Y:S05]  /*12ed0*/  @!P0 BRA `(.L_x_4687) ;  /* 0x0000001400a88947 */ /* 0x000fea0003800000 */
[----:B------:R-:W-:-:S07]  /*12ee0*/  IMAD.MOV.U32 R8, RZ, RZ, R16 ;  /* 0x000000ffff087224 */ /* 0x000fce00078e0010 */
.L_x_4722:
[----:B------:R-:W2:Y:S04]  /*12ef0*/  LDL R2, [R1+0xc] ;  /* 0x00000c0001027983 */ /* 0x000ea80000100800 */
[----:B------:R-:W3:Y:S01]  /*12f00*/  LDL R3, [R1+0x4] ;  /* 0x0000040001037983 */ /* 0x000ee20000100800 */
[----:B------:R-:W-:Y:S01]  /*12f10*/  VIADD R4, R18, 0x1 ;  /* 0x0000000112047836 */ /* 0x000fe20000000000 */
[----:B------:R-:W-:Y:S05]  /*12f20*/  YIELD ;  /* 0x0000000000007946 */ /* 0x000fea0003800000 */
[----:B------:R-:W-:Y:S01]  /*12f30*/  ISETP.NE.AND P0, PT, R4, 0x2, PT ;  /* 0x000000020400780c */ /* 0x000fe20003f05270 */
[----:B------:R-:W-:Y:S03]  /*12f40*/  BSSY B1, `(.L_x_4688) ;  /* 0x00000ad000017945 */ /* 0x000fe60003800000 */
[----:B------:R-:W-:-:S02]  /*12f50*/  SEL R5, RZ, 0x1, P0 ;  /* 0x00000001ff057807 */ /* 0x000fc40000000000 */
[----:B------:R-:W-:Y:S02]  /*12f60*/  SEL R4, R4, RZ, P0 ;  /* 0x000000ff04047207 */ /* 0x000fe40000000000 */
[----:B--2---:R-:W-:Y:S02]  /*12f70*/  LOP3.LUT P1, RZ, R2, 0x2, RZ, 0xc0, !PT ;  /* 0x0000000202ff7812 */ /* 0x004fe4000782c0ff */
[----:B---3--:R-:W-:-:S11]  /*12f80*/  LOP3.LUT R5, R3, R5, RZ, 0x3c, !PT ;  /* 0x0000000503057212 */ /* 0x008fd600078e3cff */
[----:B------:R-:W-:Y:S05]  /*12f90*/  @!P1 BRA `(.L_x_4689) ;  /* 0x00000008009c9947 */ /* 0x000fea0003800000 */
[----:B------:R-:W-:Y:S01]  /*12fa0*/  LOP3.LUT P1, RZ, R2, 0x1, RZ, 0xc0, !PT ;  /* 0x0000000102ff7812 */ /* 0x000fe2000782c0ff */
[----:B------:R-:W-:-:S12]  /*12fb0*/  IMAD.MOV.U32 R7, RZ, RZ, R0 ;  /* 0x000000ffff077224 */ /* 0x000fd800078e0000 */
[----:B------:R-:W-:Y:S05]  /*12fc0*/  @!P1 BRA `(.L_x_4690) ;  /* 0x0000000000549947 */ /* 0x000fea0003800000 */
[----:B0-----:R-:W2:Y:S01]  /*12fd0*/  LDL R10, [R1+0x8] ;  /* 0x00000800010a7983 */ /* 0x001ea20000100800 */
        /* <DEDUP_REMOVED lines=20> */
.L_x_4690:
[----:B------:R-:W-:Y:S01]  /*13120*/  IMAD R3, R4, 0x8, R17 ;  /* 0x0000000804037824 */ /* 0x000fe200078e0211 */
[----:B------:R-:W-:Y:S01]  /*13130*/  SHF.L.U32 R2, R5, 0x1f, RZ ;  /* 0x0000001f05027819 */ /* 0x000fe200000006ff */
[----:B------:R-:W-:Y:S03]  /*13140*/  BSSY B2, `(.L_x_4691) ;  /* 0x0000003000027945 */ /* 0x000fe60003800000 */
[----:B------:R-:W2:Y:S02]  /*13150*/  SYNCS.PHASECHK.TRANS64.TRYWAIT P0, [R3+URZ+0x30840], R2 ;  /* 0x03084002030075a7 */ /* 0x000ea4000800017f */
[----:B--2---:R-:W-:Y:S05]  /*13160*/  @!P0 BRA `(.L_x_4692) ;  /* 0x00000030006c8947 */ /* 0x004fea0003800000 */
.L_x_4777:
[----:B------:R-:W-:Y:S05]  /*13170*/  BSYNC B2 ;  /* 0x0000000000027941 */ /* 0x000fea0003800000 */
.L_x_4691:
        /* <DEDUP_REMOVED lines=12> */
.L_x_4694:
[----:B------:R-:W-:Y:S05]  /*13240*/  BSYNC B2 ;  /* 0x0000000000027941 */ /* 0x000fea0003800000 */
.L_x_4693:
        /* <DEDUP_REMOVED lines=11> */
.L_x_4695:
        /* <DEDUP_REMOVED lines=16> */
.L_x_4696:
        /* <DEDUP_REMOVED lines=16> */
.L_x_4697:
        /* <DEDUP_REMOVED lines=16> */
.L_x_4778:
[----:B------:R-:W-:Y:S05]  /*13600*/  BSYNC B2 ;  /* 0x0000000000027941 */ /* 0x000fea0003800000 */
.L_x_4698:
        /* <DEDUP_REMOVED lines=11> */
.L_x_4701:
[----:B------:R-:W-:Y:S05]  /*136c0*/  BSYNC B2 ;  /* 0x0000000000027941 */ /* 0x000fea0003800000 */
.L_x_4700:
[----:B------:R-:W-:Y:S01]  /*136d0*/  R2UR UR6, R2 ;  /* 0x00000000020672ca */ /* 0x000fe200000e0000 */
[----:B------:R-:W-:Y:S01]  /*136e0*/  IMAD R18, R18, 0x9000, R17 ;  /* 0x0000900012127824 */ /* 0x000fe200078e0211 */
[----:B------:R-:W-:Y:S01]  /*136f0*/  R2UR UR7, R3 ;  /* 0x00000000030772ca */ /* 0x000fe200000e0000 */
[----:B------:R-:W-:Y:S01]  /*13700*/  UIADD3 UR4, UP0, UR38, 0x470, URZ ;  /* 0x0000047026047890 */ /* 0x000fe2000ff1e03f */
[----:B------:R-:W-:Y:S01]  /*13710*/  R2UR UR10, R11 ;  /* 0x000000000b0a72ca */ /* 0x000fe200000e0000 */
[----:B------:R-:W-:Y:S01]  /*13720*/  IMAD R10, R19, 0x60, RZ ;  /* 0x00000060130a7824 */ /* 0x000fe200078e02ff */
[----:B------:R-:W-:Y:S01]  /*13730*/  PLOP3.LUT P0, PT, PT, PT, PT, 0x80, 0x0 ;  /* 0x000000000000781c */ /* 0x000fe20003f0f070 */
[----:B------:R-:W-:Y:S01]  /*13740*/  VIADD R9, R9, 0x50 ;  /* 0x0000005009097836 */ /* 0x000fe20000000000 */
[----:B------:R-:W-:Y:S01]  /*13750*/  UIADD3.X UR5, URZ, UR39, URZ, UP0, !UPT ;  /* 0x000000273f057290 */ /* 0x000fe200087fe43f */
[----:B------:R-:W-:-:S11]  /*13760*/  VIADD R11, R18, 0x400 ;  /* 0x00000400120b7836 */ /* 0x000fd60000000000 */
.L_x_4702:
        /* <DEDUP_REMOVED lines=15> */
.L_x_4703:
        /* <DEDUP_REMOVED lines=15> */
.L_x_4704:
        /* <DEDUP_REMOVED lines=12> */
.L_x_4689:
[----:B------:R-:W-:Y:S05]  /*13a10*/  BSYNC B1 ;  /* 0x0000000000017941 */ /* 0x000fea0003800000 */
.L_x_4688:
[----:B------:R-:W2:Y:S01]  /*13a20*/  LDL R3, [R1+0xc] ;  /* 0x00000c0001037983 */ /* 0x000ea20000100800 */
[----:B------:R-:W-:Y:S01]  /*13a30*/  VIADD R18, R4, 0x1 ;  /* 0x0000000104127836 */ /* 0x000fe20000000000 */
[----:B------:R-:W-:Y:S01]  /*13a40*/  BSSY B1, `(.L_x_4705) ;  /* 0x00000b0000017945 */ /* 0x000fe20003800000 */
[----:B------:R-:W-:-:S03]  /*13a50*/  VIADD R7, R0, 0xffffffff ;  /* 0xffffffff00077836 */ /* 0x000fc60000000000 */
[----:B------:R-:W-:-:S04]  /*13a60*/  ISETP.NE.AND P0, PT, R18, 0x2, PT ;  /* 0x000000021200780c */ /* 0x000fc80003f05270 */
[----:B------:R-:W-:Y:S02]  /*13a70*/  SEL R2, RZ, 0x1, P0 ;  /* 0x00000001ff027807 */ /* 0x000fe40000000000 */
[----:B------:R-:W-:Y:S02]  /*13a80*/  SEL R18, R18, RZ, P0 ;  /* 0x000000ff12127207 */ /* 0x000fe40000000000 */
[----:B------:R-:W-:-:S05]  /*13a90*/  LOP3.LUT R11, R5, R2, RZ, 0x3c, !PT ;  /* 0x00000002050b7212 */ /* 0x000fca00078e3cff */
[----:B------:R1:W-:Y:S01]  /*13aa0*/  STL [R1+0x4], R11 ;  /* 0x0000040b01007387 */ /* 0x0003e20000100800 */
[----:B--2---:R-:W-:-:S13]  /*13ab0*/  LOP3.LUT P1, RZ, R3, 0x2, RZ, 0xc0, !PT ;  /* 0x0000000203ff7812 */ /* 0x004fda000782c0ff */
[----:B-1----:R-:W-:Y:S05]  /*13ac0*/  @!P1 BRA `(.L_x_4706) ;  /* 0x00000008009c9947 */ /* 0x002fea0003800000 */
[----:B------:R-:W-:Y:S01]  /*13ad0*/  LOP3.LUT P1, RZ, R3, 0x1, RZ, 0xc0, !PT ;  /* 0x0000000103ff7812 */ /* 0x000fe2000782c0ff */
[----:B0-----:R-:W-:-:S12]  /*13ae0*/  IMAD.MOV.U32 R10, RZ, RZ, R7 ;  /* 0x000000ffff0a7224 */ /* 0x001fd800078e0007 */
        /* <DEDUP_REMOVED lines=22> */
.L_x_4707:
[----:B------:R-:W-:Y:S01]  /*13c50*/  IMAD R2, R18, 0x8, R17 ;  /* 0x0000000812027824 */ /* 0x000fe200078e0211 */
[----:B------:R-:W-:Y:S01]  /*13c60*/  SHF.L.U32 R3, R11, 0x1f, RZ ;  /* 0x0000001f0b037819 */ /* 0x000fe200000006ff */
[----:B------:R-:W-:Y:S03]  /*13c70*/  BSSY B2, `(.L_x_4708) ;  /* 0x0000003000027945 */ /* 0x000fe60003800000 */
[----:B------:R-:W1:Y:S02]  /*13c80*/  SYNCS.PHASECHK.TRANS64.TRYWAIT P0, [R2+URZ+0x30840], R3 ;  /* 0x03084003020075a7 */ /* 0x000e64000800017f */
[----:B-1----:R-:W-:Y:S05]  /*13c90*/  @!P0 BRA `(.L_x_4709) ;  /* 0x0000002400c88947 */ /* 0x002fea0003800000 */
.L_x_4779:
[----:B------:R-:W-:Y:S05]  /*13ca0*/  BSYNC B2 ;  /* 0x0000000000027941 */ /* 0x000fea0003800000 */
.L_x_4708:
        /* <DEDUP_REMOVED lines=12> */
.L_x_4711:
[----:B------:R-:W-:Y:S05]  /*13d70*/  BSYNC B2 ;  /* 0x0000000000027941 */ /* 0x000fea0003800000 */
.L_x_4710:
[----:B------:R-:W-:Y:S01]  /*13d80*/  IMAD.MOV.U32 R14, RZ, RZ, RZ ;  /* 0x000000ffff0e7224 */ /* 0x000fe200078e00ff */
[----:B------:R-:W-:Y:S01]  /*13d90*/  UIADD3 UR4, UP0, UR38, 0x370, URZ ;  /* 0x0000037026047890 */ /* 0x000fe2000ff1e03f */
[C---:B-1----:R-:W-:Y:S01]  /*13da0*/  IMAD R3, R18.reuse, 0x8, R6 ;  /* 0x0000000812037824 */ /* 0x042fe200078e0206 */
[----:B------:R-:W-:Y:S01]  /*13db0*/  PLOP3.LUT P0, PT, PT, PT, PT, 0x80, 0x0 ;  /* 0x000000000000781c */ /* 0x000fe20003f0f070 */
[----:B------:R-:W-:Y:S01]  /*13dc0*/  IMAD R9, R18, 0x9000, R17 ;  /* 0x0000900012097824 */ /* 0x000fe200078e0211 */
[----:B------:R-:W-:Y:S01]  /*13dd0*/  R2UR UR10, R14 ;  /* 0x000000000e0a72ca */ /* 0x000fe200000e0000 */
[----:B------:R-:W-:Y:S01]  /*13de0*/  VIADD R3, R3, 0x30 ;  /* 0x0000003003037836 */ /* 0x000fe20000000000 */
[----:B------:R-:W-:Y:S01]  /*13df0*/  UIADD3.X UR5, URZ, UR39, URZ, UP0, !UPT ;  /* 0x000000273f057290 */ /* 0x000fe200087fe43f */
[----:B------:R-:W-:Y:S01]  /*13e00*/  IMAD R2, R10, 0x60, RZ ;  /* 0x000000600a027824 */ /* 0x000fe200078e02ff */
[----:B------:R-:W-:Y:S01]  /*13e10*/  UMOV UR6, 0x0 ;  /* 0x0000000000067882 */ /* 0x000fe20000000000 */
[----:B------:R-:W-:Y:S01]  /*13e20*/  VIADD R11, R9, 0x1e400 ;  /* 0x0001e400090b7836 */ /* 0x000fe20000000000 */
[----:B------:R-:W-:-:S09]  /*13e30*/  UMOV UR7, 0x14f00000 ;  /* 0x14f0000000077882 */ /* 0x000fd20000000000 */
.L_x_4712:
        /* <DEDUP_REMOVED lines=16> */
.L_x_4713:
        /* <DEDUP_REMOVED lines=16> */
.L_x_4714:
        /* <DEDUP_REMOVED lines=15> */
.L_x_4780:
[----:B------:R-:W-:Y:S05]  /*14130*/  BSYNC B2 ;  /* 0x0000000000027941 */ /* 0x000fea0003800000 */
.L_x_4715:
        /* <DEDUP_REMOVED lines=11> */
.L_x_4718:
[----:B------:R-:W-:Y:S05]  /*141f0*/  BSYNC B2 ;  /* 0x0000000000027941 */ /* 0x000fea0003800000 */
.L_x_4717:
        /* <DEDUP_REMOVED lines=10> */
.L_x_4719:
        /* <DEDUP_REMOVED lines=15> */
.L_x_4720:
        /* <DEDUP_REMOVED lines=15> */
.L_x_4721:
        /* <DEDUP_REMOVED lines=12> */
.L_x_4706:
[----:B------:R-:W-:Y:S05]  /*14540*/  BSYNC B1 ;  /* 0x0000000000017941 */ /* 0x000fea0003800000 */
.L_x_4705:
[----:B------:R-:W-:Y:S01]  /*14550*/  ISETP.GT.AND P0, PT, R7, UR40, PT ;  /* 0x0000002807007c0c */ /* 0x000fe2000bf04270 */
[----:B------:R-:W-:-:S12]  /*14560*/  VIADD R0, R0, 0xfffffffe ;  /* 0xfffffffe00007836 */ /* 0x000fd80000000000 */
[----:B------:R-:W-:Y:S05]  /*14570*/  @P0 BRA `(.L_x_4722) ;  /* 0xffffffe8005c0947 */ /* 0x000fea000383ffff */
.L_x_4687:
[----:B------:R-:W-:Y:S05]  /*14580*/  BSYNC B0 ;  /* 0x0000000000007941 */ /* 0x000fea0003800000 */
.L_x_4668:
[----:B0-----:R-:W0:Y:S01]  /*14590*/  S2R R0, SR_TID.X ;  /* 0x0000000000007919 */ /* 0x001e220000002100 */
[----:B------:R-:W-:Y:S01]  /*145a0*/  BSSY B0, `(.L_x_4723) ;  /* 0x0000012000007945 */ /* 0x000fe20003800000 */
[----:B0-----:R-:W-:-:S04]  /*145b0*/  LOP3.LUT R6, R0, 0x7f, RZ, 0xc0, !PT ;  /* 0x0000007f00067812 */ /* 0x001fc800078ec0ff */
[----:B------:R-:W-:-:S13]  /*145c0*/  ISETP.NE.AND P1, PT, R6, RZ, PT ;  /* 0x000000ff0600720c */ /* 0x000fda0003f25270 */
[----:B------:R-:W-:Y:S05]  /*145d0*/  @P1 BRA `(.L_x_4724) ;  /* 0x0000000000381947 */ /* 0x000fea0003800000 */
[----:B------:R-:W0:Y:S01]  /*145e0*/  S2R R3, SR_LANEID ;  /* 0x0000000000037919 */ /* 0x000e220000000000 */
[----:B------:R-:W-:Y:S01]  /*145f0*/  VOTEU.ANY UR4, UPT, PT ;  /* 0x0000000000047886 */ /* 0x000fe200038e0100 */
[----:B------:R-:W-:Y:S01]  /*14600*/  ULDC.64 UR6, c[0x0][0x208] ;  /* 0x0000820000067ab9 */ /* 0x000fe20000000a00 */
[----:B------:R-:W0:Y:S08]  /*14610*/  FLO.U32 R0, UR4 ;  /* 0x0000000400007d00 */ /* 0x000e3000080e0000 */
[----:B------:R-:W1:Y:S01]  /*14620*/  POPC R5, UR4 ;  /* 0x0000000400057d09 */ /* 0x000e620008000000 */
[----:B0-----:R-:W-:-:S02]  /*14630*/  ISETP.EQ.U32.AND P0, PT, R0, R3, PT ;  /* 0x000000030000720c */ /* 0x001fc40003f02070 */
[----:B------:R-:W1:Y:S11]  /*14640*/  LDC.64 R2, c[0x0][0xc80] ;  /* 0x00032000ff027b82 */ /* 0x000e760000000a00 */
[----:B-1----:R-:W2:Y:S01]  /*14650*/  @P0 ATOMG.E.ADD.STRONG.GPU PT, R3, desc[UR6][R2.64], R5 ;  /* 0x00000005020309a8 */ /* 0x002ea200081ee1c6 */
[----:B------:R-:W0:Y:S02]  /*14660*/  S2R R4, SR_LTMASK ;  /* 0x0000000000047919 */ /* 0x000e240000003900 */
[----:B0-----:R-:W-:-:S04]  /*14670*/  LOP3.LUT R4, R4, UR4, RZ, 0xc0, !PT ;  /* 0x0000000404047c12 */ /* 0x001fc8000f8ec0ff */
[----:B------:R-:W0:Y:S01]  /*14680*/  POPC R7, R4 ;  /* 0x0000000400077309 */ /* 0x000e220000000000 */
[----:B--2---:R-:W0:Y:S02]  /*14690*/  SHFL.IDX PT, R0, R3, R0, 0x1f ;  /* 0x00001f0003007589 */ /* 0x004e2400000e0000 */
[----:B0-----:R-:W-:-:S05]  /*146a0*/  IADD3 R0, R0, UR44, R7 ;  /* 0x0000002c00007c10 */ /* 0x001fca000fffe007 */
[----:B------:R0:W-:Y:S02]  /*146b0*/  STL [R1+0x14], R0 ;  /* 0x0000140001007387 */ /* 0x0001e40000100800 */
.L_x_4724:
[----:B------:R-:W-:Y:S05]  /*146c0*/  BSYNC B0 ;  /* 0x0000000000007941 */ /* 0x000fea0003800000 */
.L_x_4723:
[----:B0-----:R-:W2:Y:S01]  /*146d0*/  LDL R0, [R1+0xc] ;  /* 0x00000c0001007983 */ /* 0x001ea20000100800 */
[----:B------:R-:W-:Y:S01]  /*146e0*/  BSSY B0, `(.L_x_4725) ;  /* 0x0000047000007945 */ /* 0x000fe20003800000 */
[----:B--2---:R-:W-:-:S13]  /*146f0*/  LOP3.LUT P0, RZ, R0, 0x2, RZ, 0xc0, !PT ;  /* 0x0000000200ff7812 */ /* 0x004fda000780c0ff */
        /* <DEDUP_REMOVED lines=8> */
.L_x_4781:
[----:B------:R-:W-:Y:S05]  /*14780*/  BSYNC B1 ;  /* 0x0000000000017941 */ /* 0x000fea0003800000 */
.L_x_4727:
[----:B------:R-:W-:Y:S04]  /*14790*/  BSSY B1, `(.L_x_4729) ;  /* 0x0000009000017945 */ /* 0x000fe80003800000 */
        /* <DEDUP_REMOVED lines=8> */
.L_x_4730:
[----:B------:R-:W-:Y:S05]  /*14820*/  BSYNC B1 ;  /* 0x0000000000017941 */ /* 0x000fea0003800000 */
.L_x_4729:
        /* <DEDUP_REMOVED lines=10> */
.L_x_4731:
        /* <DEDUP_REMOVED lines=15> */
.L_x_4732:
        /* <DEDUP_REMOVED lines=15> */
.L_x_4733:
        /* <DEDUP_REMOVED lines=10> */
.L_x_4726:
[----:B------:R-:W-:Y:S05]  /*14b50*/  BSYNC B0 ;  /* 0x0000000000007941 */ /* 0x000fea0003800000 */
.L_x_4725:
[----:B------:R-:W2:Y:S01]  /*14b60*/  LDL.LU R3, [R1+0x4] ;  /* 0x0000040001037983 */ /* 0x000ea20000300800 */
[----:B------:R-:W-:-:S05]  /*14b70*/  VIADD R18, R18, 0x1 ;  /* 0x0000000112127836 */ /* 0x000fca0000000000 */
[----:B------:R-:W-:-:S04]  /*14b80*/  ISETP.NE.AND P0, PT, R18, 0x2, PT ;  /* 0x000000021200780c */ /* 0x000fc80003f05270 */
[----:B------:R-:W-:Y:S02]  /*14b90*/  SEL R0, RZ, 0x1, P0 ;  /* 0x00000001ff007807 */ /* 0x000fe40000000000 */
[----:B------:R-:W-:Y:S02]  /*14ba0*/  SEL R18, R18, RZ, P0 ;  /* 0x000000ff12127207 */ /* 0x000fe40000000000 */
[----:B--2---:R-:W-:-:S05]  /*14bb0*/  LOP3.LUT R3, R3, R0, RZ, 0x3c, !PT ;  /* 0x0000000003037212 */ /* 0x004fca00078e3cff */
[----:B------:R0:W-:Y:S02]  /*14bc0*/  STL [R1+0x4], R3 ;  /* 0x0000040301007387 */ /* 0x0001e40000100800 */
.L_x_4648:
[----:B------:R-:W-:Y:S05]  /*14bd0*/  BSYNC B7 ;  /* 0x0000000000077941 */ /* 0x000fea0003800000 */
.L_x_4646:
[----:B-1----:R-:W2:Y:S04]  /*14be0*/  LDL R0, [R1+0xc] ;  /* 0x00000c0001007983 */ /* 0x002ea80000100800 */
[----:B------:R1:W5:Y:S01]  /*14bf0*/  LDL R2, [R1+0x14] ;  /* 0x0000140001027983 */ /* 0x0003620000100800 */
[----:B--2---:R-:W-:-:S13]  /*14c00*/  LOP3.LUT P0, RZ, R0, 0x4, RZ, 0xc0, !PT ;  /* 0x0000000400ff7812 */ /* 0x004fda000780c0ff */
[----:B-1----:R-:W-:Y:S05]  /*14c10*/  @!P0 BRA `(.L_x_4734) ;  /* 0x0000000000288947 */ /* 0x002fea0003800000 */
[----:B------:R-:W-:Y:S05]  /*14c20*/  WARPSYNC.ALL ;  /* 0x0000000000007948 */ /* 0x000fea0003800000 */
[----:B------:R-:W1:Y:S08]  /*14c30*/  S2UR UR5, SR_CgaCtaId ;  /* 0x00000000000579c3 */ /* 0x000e700000008800 */
[----:B------:R-:W-:Y:S06]  /*14c40*/  BAR.SYNC.DEFER_BLOCKING 0x5, 0x180 ;  /* 0x0146000000007b1d */ /* 0x000fec0000010000 */
[----:B------:R-:W-:-:S02]  /*14c50*/  UMOV UR4, 0x400 ;  /* 0x0000040000047882 */ /* 0x000fc40000000000 */
[----:B-1----:R-:W-:-:S06]  /*14c60*/  ULEA UR4, UR5, UR4, 0x18 ;  /* 0x0000000405047291 */ /* 0x002fcc000f8ec03f */
[----:B------:R-:W-:-:S05]  /*14c70*/  IMAD.U32 R17, RZ, RZ, UR4 ;  /* 0x00000004ff117e24 */ /* 0x000fca000f8e00ff */
[----:B-----5:R-:W1:Y:S04]  /*14c80*/  LDS R2, [R17+0x308d0] ;  /* 0x0308d00011027984 */ /* 0x020e680000000800 */
[----:B-1----:R3:W-:Y:S01]  /*14c90*/  STL [R1+0x14], R2 ;  /* 0x0000140201007387 */ /* 0x0027e20000100800 */
[----:B------:R-:W-:Y:S06]  /*14ca0*/  BAR.ARV 0x4, 0x180 ;  /* 0x0106000000007b1d */ /* 0x000fec0000002000 */
[----:B------:R-:W-:Y:S05]  /*14cb0*/  BRA `(.L_x_4735) ;  /* 0x00000000002c7947 */ /* 0x000fea0003800000 */
.L_x_4734:
[----:B------:R-:W-:-:S03]  /*14cc0*/  UMOV UR4, 0xffffffff ;  /* 0xffffffff00047882 */ /* 0x000fc60000000000 */
[----:B------:R-:W-:Y:S05]  /*14cd0*/  BRA.DIV UR4, `(.L_x_4736) ;  /* 0x0000001604f47947 */ /* 0x000fea000b800000 */
[----:B-----5:R1:W2:Y:S02]  /*14ce0*/  SHFL.IDX PT, R14, R2, RZ, 0x1f ;  /* 0x00001fff020e7589 */ /* 0x0202a400000e0000 */
.L_x_4784:
[----:B0-----:R-:W0:Y:S01]  /*14cf0*/  @!P1 S2R R3, SR_CgaCtaId ;  /* 0x0000000000039919 */ /* 0x001e220000008800 */
[----:B------:R-:W-:Y:S05]  /*14d00*/  WARPSYNC.ALL ;  /* 0x0000000000007948 */ /* 0x000fea0003800000 */
[----:B------:R-:W-:Y:S01]  /*14d10*/  BAR.SYNC.DEFER_BLOCKING 0x4, 0x180 ;  /* 0x0106000000007b1d */ /* 0x000fe20000010000 */
[----:B------:R-:W-:-:S05]  /*14d20*/  @!P1 MOV R0, 0x400 ;  /* 0x0000040000009802 */ /* 0x000fca0000000f00 */
[----:B--2---:R2:W-:Y:S01]  /*14d30*/  STL [R1+0x14], R14 ;  /* 0x0000140e01007387 */ /* 0x0045e20000100800 */
[----:B0-----:R-:W-:-:S05]  /*14d40*/  @!P1 LEA R17, R3, R0, 0x18 ;  /* 0x0000000003119211 */ /* 0x001fca00078ec0ff */
[----:B------:R2:W-:Y:S01]  /*14d50*/  @!P1 STS [R17+0x308d0], R2 ;  /* 0x0308d00211009388 */ /* 0x0005e20000000800 */
[----:B------:R-:W-:Y:S06]  /*14d60*/  BAR.ARV 0x5, 0x180 ;  /* 0x0146000000007b1d */ /* 0x000fec0000002000 */
.L_x_4735:
[----:B------:R-:W4:Y:S01]  /*14d70*/  LDL R0, [R1+0x14] ;  /* 0x0000140001007983 */ /* 0x000f220000100800 */
[----:B------:R-:W-:Y:S02]  /*14d80*/  ULDC UR4, c[0x0][0xc38] ;  /* 0x00030e0000047ab9 */ /* 0x000fe40000000800 */
[----:B----4-:R-:W-:-:S13]  /*14d90*/  ISETP.GE.AND P0, PT, R0, UR4, PT ;  /* 0x0000000400007c0c */ /* 0x010fda000bf06270 */
[----:B------:R-:W-:Y:S05]  /*14da0*/  @!P0 BRA `(.L_x_4737) ;  /* 0xffffffb000dc8947 */ /* 0x000fea000383ffff */
.L_x_4637:
[----:B0-----:R-:W4:Y:S01]  /*14db0*/  LDL.LU R0, [R1+0x18] ;  /* 0x0000180001007983 */ /* 0x001f220000300800 */
[----:B------:R-:W-:Y:S01]  /*14dc0*/  BSSY B0, `(.L_x_4738) ;  /* 0x000000b000007945 */ /* 0x000fe20003800000 */
[----:B------:R-:W0:Y:S01]  /*14dd0*/  S2R R5, SR_CgaCtaId ;  /* 0x0000000000057919 */ /* 0x000e220000008800 */
[----:B----4-:R-:W-:-:S05]  /*14de0*/  VIADD R0, R0, 0x1 ;  /* 0x0000000100007836 */ /* 0x010fca0000000000 */
[----:B-123--:R-:W-:-:S04]  /*14df0*/  LEA.HI R2, R0, R0, RZ, 0x1 ;  /* 0x0000000000027211 */ /* 0x00efc800078f08ff */
[----:B------:R-:W-:-:S05]  /*14e00*/  LOP3.LUT R3, R2, 0xfffffffe, RZ, 0xc0, !PT ;  /* 0xfffffffe02037812 */ /* 0x000fca00078ec0ff */
[----:B------:R-:W-:Y:S01]  /*14e10*/  IMAD.IADD R3, R0, 0x1, -R3 ;  /* 0x0000000100037824 */ /* 0x000fe200078e0a03 */
[----:B------:R-:W-:-:S04]  /*14e20*/  MOV R0, 0x400 ;  /* 0x0000040000007802 */ /* 0x000fc80000000f00 */
[----:B0-----:R-:W-:Y:S02]  /*14e30*/  LEA R0, R5, R0, 0x18 ;  /* 0x0000000005007211 */ /* 0x001fe400078ec0ff */
[----:B------:R-:W-:-:S04]  /*14e40*/  SHF.L.U32 R3, R3, 0x1f, RZ ;  /* 0x0000001f03037819 */ /* 0x000fc800000006ff */
[----:B------:R-:W0:Y:S02]  /*14e50*/  SYNCS.PHASECHK.TRANS64.TRYWAIT P0, [R0+URZ+0x30820], R3 ;  /* 0x03082003000075a7 */ /* 0x000e24000800017f */
[----:B0-----:R-:W-:Y:S05]  /*14e60*/  @!P0 BRA `(.L_x_4739) ;  /* 0x0000001400b88947 */ /* 0x001fea0003800000 */
.L_x_4785:
[----:B------:R-:W-:Y:S05]  /*14e70*/  BSYNC B0 ;  /* 0x0000000000007941 */ /* 0x000fea0003800000 */
.L_x_4738:
[----:B------:R-:W-:-:S03]  /*14e80*/  UMOV UR4, 0xffffffff ;  /* 0xffffffff00047882 */ /* 0x000fc60000000000 */
[----:B------:R-:W-:Y:S05]  /*14e90*/  BRA.DIV UR4, `(.L_x_4740) ;  /* 0x0000001604c07947 */ /* 0x000fea000b800000 */
[----:B------:R-:W1:Y:S02]  /*14ea0*/  S2R R2, SR_TID.X ;  /* 0x0000000000027919 */ /* 0x000e640000002100 */
[----:B-1----:R-:W-:-:S04]  /*14eb0*/  SHF.R.U32.HI R2, RZ, 0x5, R2 ;  /* 0x00000005ff027819 */ /* 0x002fc80000011602 */
[----:B------:R-:W-:-:S05]  /*14ec0*/  LOP3.LUT R2, R2, 0x3, RZ, 0xc0, !PT ;  /* 0x0000000302027812 */ /* 0x000fca00078ec0ff */
[----:B------:R1:W2:Y:S02]  /*14ed0*/  SHFL.IDX PT, R14, R2, RZ, 0x1f ;  /* 0x00001fff020e7589 */ /* 0x0002a400000e0000 */
.L_x_4788:
[----:B--2---:R-:W-:Y:S01]  /*14ee0*/  ISETP.NE.AND P0, PT, R14, RZ, PT ;  /* 0x000000ff0e00720c */ /* 0x004fe20003f05270 */
[----:B------:R-:W-:-:S12]  /*14ef0*/  BSSY B0, `(.L_x_4741) ;  /* 0x0000027000007945 */ /* 0x000fd80003800000 */
[----:B------:R-:W-:Y:S05]  /*14f00*/  @P0 BRA `(.L_x_4742) ;  /* 0x0000000000940947 */ /* 0x000fea0003800000 */
[----:B------:R-:W-:-:S03]  /*14f10*/  UMOV UR4, 0xffffffff ;  /* 0xffffffff00047882 */ /* 0x000fc60000000000 */
[----:B------:R-:W-:Y:S05]  /*14f20*/  BRA.DIV UR4, `(.L_x_4743) ;  /* 0x0000001604d07947 */ /* 0x000fea000b800000 */
[----:B------:R-:W-:-:S13]  /*14f30*/  ELECT P6, URZ, PT ;  /* 0x00000000003f782f */ /* 0x000fda00038c0000 */
.L_x_4791:
        /* <DEDUP_REMOVED lines=8> */
.L_x_4744:
        /* <DEDUP_REMOVED lines=13> */
.L_x_4792:
[----:B------:R-:W1:Y:S02]  /*15090*/  SYNCS.PHASECHK.TRANS64.TRYWAIT P0, [R3+URZ], R2 ;  /* 0x00000002030075a7 */ /* 0x000e64000800017f */
[----:B-1----:R-:W-:Y:S05]  /*150a0*/  @!P0 BRA `(.L_x_4746) ;  /* 0x0000001400a48947 */ /* 0x002fea0003800000 */
.L_x_4793:
[----:B------:R-:W-:Y:S05]  /*150b0*/  @!P2 BRA `(.L_x_4747) ;  /* 0x000000000004a947 */ /* 0x000fea0003800000 */
[----:B------:R-:W-:Y:S01]  /*150c0*/  BPT.TRAP 0x1 ;  /* 0x000000040000795c */ /* 0x000fe20000300000 */
.L_x_4747:
[----:B-1----:R-:W-:-:S04]  /*150d0*/  VIADD R3, R0, 0x30860 ;  /* 0x0003086000037836 */ /* 0x002fc80000000000 */
[----:B------:R-:W-:-:S04]  /*150e0*/  IMAD R18, R18, 0x8, R3 ;  /* 0x0000000812127824 */ /* 0x000fc800078e0203 */
[----:B------:R-:W1:Y:S02]  /*150f0*/  SYNCS.PHASECHK.TRANS64.TRYWAIT P0, [R18+URZ], R5 ;  /* 0x00000005120075a7 */ /* 0x000e64000800017f */
[----:B-1----:R-:W-:Y:S05]  /*15100*/  @!P0 BRA `(.L_x_4748) ;  /* 0x0000001400a08947 */ /* 0x002fea0003800000 */
.L_x_4794:
[----:B------:R-:W-:-:S07]  /*15110*/  IMAD R3, R4, 0x8, R3 ;  /* 0x0000000804037824 */ /* 0x000fce00078e0203 */
.L_x_4749:
[----:B--2---:R2:W3:Y:S02]  /*15120*/  SYNCS.PHASECHK.TRANS64.TRYWAIT P0, [R3+URZ], R2 ;  /* 0x00000002030075a7 */ /* 0x0044e4000800017f */
[----:B---3--:R-:W-:Y:S05]  /*15130*/  @!P0 NANOSLEEP.SYNCS 0x989680 ;  /* 0x009896800000895d */ /* 0x008fea0003900000 */
[----:B------:R-:W3:Y:S02]  /*15140*/  @!P0 SYNCS.PHASECHK.TRANS64 P0, [R3+URZ], R2 ;  /* 0x00000002030085a7 */ /* 0x000ee4000800007f */
[----:B---3--:R-:W-:Y:S05]  /*15150*/  @!P0 BRA `(.L_x_4749) ;  /* 0xfffffffc00f08947 */ /* 0x008fea000383ffff */
.L_x_4742:
[----:B------:R-:W-:Y:S05]  /*15160*/  BSYNC B0 ;  /* 0x0000000000007941 */ /* 0x000fea0003800000 */
.L_x_4741:
[----:B------:R-:W-:Y:S05]  /*15170*/  EXIT ;  /* 0x000000000000794d */ /* 0x000fea0003800000 */
.L_x_4550:
[----:B0-----:R-:W-:-:S04]  /*15180*/  IMAD.U32 R3, RZ, RZ, UR37 ;  /* 0x00000025ff037e24 */ /* 0x001fc8000f8e00ff */
[----:B------:R0:W1:Y:S03]  /*15190*/  SYNCS.PHASECHK.TRANS64.TRYWAIT P1, [R3+URZ+0x30800], R0 ;  /* 0x03080000030075a7 */ /* 0x000066000802017f */
[----:B-1----:R-:W-:Y:S05]  /*151a0*/  @!P1 NANOSLEEP.SYNCS 0x989680 ;  /* 0x009896800000995d */ /* 0x002fea0003900000 */
[----:B------:R-:W1:Y:S02]  /*151b0*/  @!P1 SYNCS.PHASECHK.TRANS64 P1, [R3+URZ+0x30800], R0 ;  /* 0x03080000030095a7 */ /* 0x000e64000802007f */
[----:B-1----:R-:W-:Y:S05]  /*151c0*/  @!P1 BRA `(.L_x_4550) ;  /* 0xfffffffc00ec9947 */ /* 0x002fea000383ffff */
[----:B------:R-:W-:Y:S05]  /*151d0*/  BRA `(.L_x_4750) ;  /* 0xfffffec800807947 */ /* 0x000fea000383ffff */
.L_x_4554:
[----:B-1----:R1:W3:Y:S02]  /*151e0*/  SYNCS.PHASECHK.TRANS64.TRYWAIT P1, [R3+URZ+0x30830], R0 ;  /* 0x03083000030075a7 */ /* 0x0022e4000802017f */
[----:B---3--:R-:W-:Y:S05]  /*151f0*/  @!P1 NANOSLEEP.SYNCS 0x989680 ;  /* 0x009896800000995d */ /* 0x008fea0003900000 */
[----:B------:R-:W3:Y:S02]  /*15200*/  @!P1 SYNCS.PHASECHK.TRANS64 P1, [R3+URZ+0x30830], R0 ;  /* 0x03083000030095a7 */ /* 0x000ee4000802007f */
[----:B---3--:R-:W-:Y:S05]  /*15210*/  @!P1 BRA `(.L_x_4554) ;  /* 0xfffffffc00f09947 */ /* 0x008fea000383ffff */
[----:B------:R-:W-:Y:S05]  /*15220*/  BRA `(.L_x_4553) ;  /* 0xfffffec800b47947 */ /* 0x000fea000383ffff */
.L_x_4570:
[----:B-1----:R-:W-:-:S04]  /*15230*/  IMAD.U32 R11, RZ, RZ, UR6 ;  /* 0x00000006ff0b7e24 */ /* 0x002fc8000f8e00ff */
[----:B------:R1:W2:Y:S03]  /*15240*/  SYNCS.PHASECHK.TRANS64.TRYWAIT P1, [R11+URZ+0x30830], R0 ;  /* 0x030830000b0075a7 */ /* 0x0002a6000802017f */
[----:B--2---:R-:W-:Y:S05]  /*15250*/  @!P1 NANOSLEEP.SYNCS 0x989680 ;  /* 0x009896800000995d */ /* 0x004fea0003900000 */
[----:B------:R-:W2:Y:S02]  /*15260*/  @!P1 SYNCS.PHASECHK.TRANS64 P1, [R11+URZ+0x30830], R0 ;  /* 0x030830000b0095a7 */ /* 0x000ea4000802007f */
[----:B--2---:R-:W-:Y:S05]  /*15270*/  @!P1 BRA `(.L_x_4570) ;  /* 0xfffffffc00ec9947 */ /* 0x004fea000383ffff */
[----:B------:R-:W-:Y:S05]  /*15280*/  BRA `(.L_x_4569) ;  /* 0xfffffef400cc7947 */ /* 0x000fea000383ffff */
.L_x_4574:
[----:B-1----:R-:W-:-:S04]  /*15290*/  IMAD.U32 R3, RZ, RZ, UR5 ;  /* 0x00000005ff037e24 */ /* 0x002fc8000f8e00ff */
[----:B------:R1:W2:Y:S03]  /*152a0*/  SYNCS.PHASECHK.TRANS64.TRYWAIT P1, [R3+URZ+0x30850], R0 ;  /* 0x03085000030075a7 */ /* 0x0002a6000802017f */
[----:B--2---:R-:W-:Y:S05]  /*152b0*/  @!P1 NANOSLEEP.SYNCS 0x989680 ;  /* 0x009896800000995d */ /* 0x004fea0003900000 */
[----:B------:R-:W2:Y:S02]  /*152c0*/  @!P1 SYNCS.PHASECHK.TRANS64 P1, [R3+URZ+0x30850], R0 ;  /* 0x03085000030095a7 */ /* 0x000ea4000802007f */
[----:B--2---:R-:W-:Y:S05]  /*152d0*/  @!P1 BRA `(.L_x_4574) ;  /* 0xfffffffc00ec9947 */ /* 0x004fea000383ffff */
[----:B------:R-:W-:Y:S05]  /*152e0*/  BRA `(.L_x_4573) ;  /* 0xffffff0000647947 */ /* 0x000fea000383ffff */
.L_x_4591:
[----:B-1----:R-:W-:-:S04]  /*152f0*/  IMAD.U32 R5, RZ, RZ, UR5 ;  /* 0x00000005ff057e24 */ /* 0x002fc8000f8e00ff */
[----:B------:R1:W2:Y:S03]  /*15300*/  SYNCS.PHASECHK.TRANS64.TRYWAIT P1, [R5+URZ+0x30830], R0 ;  /* 0x03083000050075a7 */ /* 0x0002a6000802017f */
[----:B--2---:R-:W-:Y:S05]  /*15310*/  @!P1 NANOSLEEP.SYNCS 0x989680 ;  /* 0x009896800000995d */ /* 0x004fea0003900000 */
[----:B------:R-:W2:Y:S02]  /*15320*/  @!P1 SYNCS.PHASECHK.TRANS64 P1, [R5+URZ+0x30830], R0 ;  /* 0x03083000050095a7 */ /* 0x000ea4000802007f */
[----:B--2---:R-:W-:Y:S05]  /*15330*/  @!P1 BRA `(.L_x_4591) ;  /* 0xfffffffc00ec9947 */ /* 0x004fea000383ffff */
[----:B------:R-:W-:Y:S05]  /*15340*/  BRA `(.L_x_4590) ;  /* 0xffffff2800387947 */ /* 0x000fea000383ffff */
.L_x_4595:
[----:B-1----:R-:W-:-:S04]  /*15350*/  IMAD.U32 R3, RZ, RZ, UR5 ;  /* 0x00000005ff037e24 */ /* 0x002fc8000f8e00ff */
[----:B------:R1:W2:Y:S03]  /*15360*/  SYNCS.PHASECHK.TRANS64.TRYWAIT P1, [R3+URZ+0x30850], R0 ;  /* 0x03085000030075a7 */ /* 0x0002a6000802017f */
[----:B--2---:R-:W-:Y:S05]  /*15370*/  @!P1 NANOSLEEP.SYNCS 0x989680 ;  /* 0x009896800000995d */ /* 0x004fea0003900000 */
[----:B------:R-:W2:Y:S02]  /*15380*/  @!P1 SYNCS.PHASECHK.TRANS64 P1, [R3+URZ+0x30850], R0 ;  /* 0x03085000030095a7 */ /* 0x000ea4000802007f */
[----:B--2---:R-:W-:Y:S05]  /*15390*/  @!P1 BRA `(.L_x_4595) ;  /* 0xfffffffc00ec9947 */ /* 0x004fea000383ffff */
[----:B------:R-:W-:Y:S05]  /*153a0*/  BRA `(.L_x_4594) ;  /* 0xffffff3000d07947 */ /* 0x000fea000383ffff */
.L_x_4601:
[----:B-1----:R-:W-:-:S04]  /*153b0*/  IMAD.U32 R5, RZ, RZ, UR5 ;  /* 0x00000005ff057e24 */ /* 0x002fc8000f8e00ff */
[----:B------:R1:W2:Y:S03]  /*153c0*/  SYNCS.PHASECHK.TRANS64.TRYWAIT P1, [R5+URZ+0x30830], R0 ;  /* 0x03083000050075a7 */ /* 0x0002a6000802017f */
[----:B--2---:R-:W-:Y:S05]  /*153d0*/  @!P1 NANOSLEEP.SYNCS 0x989680 ;  /* 0x009896800000995d */ /* 0x004fea0003900000 */
[----:B------:R-:W2:Y:S02]  /*153e0*/  @!P1 SYNCS.PHASECHK.TRANS64 P1, [R5+URZ+0x30830], R0 ;  /* 0x03083000050095a7 */ /* 0x000ea4000802007f */
[----:B--2---:R-:W-:Y:S05]  /*153f0*/  @!P1 BRA `(.L_x_4601) ;  /* 0xfffffffc00ec9947 */ /* 0x004fea000383ffff */
[----:B------:R-:W-:Y:S05]  /*15400*/  BRA `(.L_x_4600) ;  /* 0xffffff4400947947 */ /* 0x000fea000383ffff */
.L_x_4605:
[----:B-1----:R-:W-:-:S04]  /*15410*/  IMAD.U32 R3, RZ, RZ, UR5 ;  /* 0x00000005ff037e24 */ /* 0x002fc8000f8e00ff */
[----:B------:R1:W2:Y:S03]  /*15420*/  SYNCS.PHASECHK.TRANS64.TRYWAIT P1, [R3+URZ+0x30850], R0 ;  /* 0x03085000030075a7 */ /* 0x0002a6000802017f */
[----:B--2---:R-:W-:Y:S05]  /*15430*/  @!P1 NANOSLEEP.SYNCS 0x989680 ;  /* 0x009896800000995d */ /* 0x004fea0003900000 */
[----:B------:R-:W2:Y:S02]  /*15440*/  @!P1 SYNCS.PHASECHK.TRANS64 P1, [R3+URZ+0x30850], R0 ;  /* 0x03085000030095a7 */ /* 0x000ea4000802007f */
[----:B--2---:R-:W-:Y:S05]  /*15450*/  @!P1 BRA `(.L_x_4605) ;  /* 0xfffffffc00ec9947 */ /* 0x004fea000383ffff */
[----:B------:R-:W-:Y:S05]  /*15460*/  BRA `(.L_x_4604) ;  /* 0xffffff50002c7947 */ /* 0x000fea000383ffff */
.L_x_4618:
[----:B-1----:R-:W-:-:S04]  /*15470*/  IMAD.U32 R3, RZ, RZ, UR5 ;  /* 0x00000005ff037e24 */ /* 0x002fc8000f8e00ff */
[----:B------:R1:W2:Y:S03]  /*15480*/  SYNCS.PHASECHK.TRANS64.TRYWAIT P0, [R3+URZ+0x30850], R2 ;  /* 0x03085002030075a7 */ /* 0x0002a6000800017f */
[----:B--2---:R-:W-:Y:S05]  /*15490*/  @!P0 NANOSLEEP.SYNCS 0x989680 ;  /* 0x009896800000895d */ /* 0x004fea0003900000 */
[----:B------:R-:W2:Y:S02]  /*154a0*/  @!P0 SYNCS.PHASECHK.TRANS64 P0, [R3+URZ+0x30850], R2 ;  /* 0x03085002030085a7 */ /* 0x000ea4000800007f */
[----:B--2---:R-:W-:Y:S05]  /*154b0*/  @!P0 BRA `(.L_x_4618) ;  /* 0xfffffffc00ec8947 */ /* 0x004fea000383ffff */
[----:B------:R-:W-:Y:S05]  /*154c0*/  BRA `(.L_x_4617) ;  /* 0xffffff7800a47947 */ /* 0x000fea000383ffff */
.L_x_4654:
[----:B------:R-:W-:Y:S02]  /*154d0*/  IMAD.MOV.U32 R13, RZ, RZ, R4 ;  /* 0x000000ffff0d7224 */ /* 0x000fe400078e0004 */
[----:B------:R-:W-:Y:S02]  /*154e0*/  IMAD.MOV.U32 R12, RZ, RZ, RZ ;  /* 0x000000ffff0c7224 */ /* 0x000fe400078e00ff */
[----:B------:R-:W-:Y:S02]  /*154f0*/  IMAD.MOV.U32 R11, RZ, RZ, 0x1f ;  /* 0x0000001fff0b7424 */ /* 0x000fe400078e00ff */
[----:B------:R-:W-:-:S07]  /*15500*/  IMAD.MOV.U32 R15, RZ, RZ, -0x1 ;  /* 0xffffffffff0f7424 */ /* 0x000fce00078e00ff */
[----:B0-----:R-:W-:Y:S05]  /*15510*/  WARPSYNC.COLLECTIVE R15, `(.L_x_4751) ;  /* 0x000000000f087348 */ /* 0x001fea0003c00000 */
[----:B------:R1:W2:Y:S02]  /*15520*/  SHFL.IDX P6, R14, R13, R12, R11 ;  /* 0x0000000c0d0e7389 */ /* 0x0002a400000c000b */
[----:B012---:R-:W-:Y:S01]  /*15530*/  ENDCOLLECTIVE ;  /* 0x000000000000791b */ /* 0x007fe20003800000 */
.L_x_4751:
[----:B------:R-:W-:Y:S05]  /*15540*/  BRA `(.L_x_4752) ;  /* 0xffffffb800ac7947 */ /* 0x000fea000383ffff */
.L_x_4656:
[----:B------:R-:W-:Y:S01]  /*15550*/  BSSY B0, `(.L_x_4753) ;  /* 0x0000006000007945 */ /* 0x000fe20003800000 */
[----:B------:R-:W-:-:S07]  /*15560*/  IMAD.MOV.U32 R15, RZ, RZ, -0x1 ;  /* 0xffffffffff0f7424 */ /* 0x000fce00078e00ff */
[----:B01----:R-:W-:Y:S05]  /*15570*/  WARPSYNC.COLLECTIVE R15, `(.L_x_4754) ;  /* 0x000000000f0c7348 */ /* 0x003fea0003c00000 */
[----:B------:R-:W-:Y:S02]  /*15580*/  ELECT P6, UR62, PT ;  /* 0x00000000003e782f */ /* 0x000fe400038c0000 */
[----:B------:R-:W-:Y:S01]  /*15590*/  MOV R14, UR62 ;  /* 0x0000003e000e7c02 */ /* 0x000fe20008000f00 */
[----:B01----:R-:W-:Y:S10]  /*155a0*/  ENDCOLLECTIVE ;  /* 0x000000000000791b */ /* 0x003ff40003800000 */
.L_x_4754:
[----:B------:R-:W-:Y:S05]  /*155b0*/  BSYNC B0 ;  /* 0x0000000000007941 */ /* 0x000fea0003800000 */
.L_x_4753:
[----:B------:R-:W-:Y:S05]  /*155c0*/  BRA `(.L_x_4755) ;  /* 0xffffffb800b07947 */ /* 0x000fea000383ffff */
.L_x_4658:
[----:B0-----:R0:W2:Y:S02]  /*155d0*/  SYNCS.PHASECHK.TRANS64.TRYWAIT P0, [R0+URZ+0x30840], R2 ;  /* 0x03084002000075a7 */ /* 0x0010a4000800017f */
[----:B--2---:R-:W-:Y:S05]  /*155e0*/  @!P0 NANOSLEEP.SYNCS 0x989680 ;  /* 0x009896800000895d */ /* 0x004fea0003900000 */
[----:B------:R-:W2:Y:S02]  /*155f0*/  @!P0 SYNCS.PHASECHK.TRANS64 P0, [R0+URZ+0x30840], R2 ;  /* 0x03084002000085a7 */ /* 0x000ea4000800007f */
[----:B--2---:R-:W-:Y:S05]  /*15600*/  @!P0 BRA `(.L_x_4658) ;  /* 0xfffffffc00f08947 */ /* 0x004fea000383ffff */
[----:B------:R-:W-:Y:S05]  /*15610*/  BRA `(.L_x_4756) ;  /* 0xffffffbc00047947 */ /* 0x000fea000383ffff */
.L_x_4662:
[----:B------:R-:W-:Y:S01]  /*15620*/  IMAD.MOV.U32 R13, RZ, RZ, R6 ;  /* 0x000000ffff0d7224 */ /* 0x000fe200078e0006 */
[----:B------:R-:W-:Y:S01]  /*15630*/  LOP3.LUT R8, R8, 0x7f, RZ, 0xc0, !PT ;  /* 0x0000007f08087812 */ /* 0x000fe200078ec0ff */
[----:B------:R-:W-:Y:S02]  /*15640*/  IMAD.MOV.U32 R12, RZ, RZ, RZ ;  /* 0x000000ffff0c7224 */ /* 0x000fe400078e00ff */
[----:B------:R-:W-:Y:S01]  /*15650*/  IMAD.MOV.U32 R11, RZ, RZ, 0x181f ;  /* 0x0000181fff0b7424 */ /* 0x000fe200078e00ff */
[----:B------:R-:W-:Y:S01]  /*15660*/  SHF.R.U32.HI R8, RZ, 0x3, R8 ;  /* 0x00000003ff087819 */ /* 0x000fe20000011608 */
[----:B------:R-:W-:-:S04]  /*15670*/  IMAD.MOV.U32 R15, RZ, RZ, -0x1 ;  /* 0xffffffffff0f7424 */ /* 0x000fc800078e00ff */
[----:B------:R-:W-:-:S07]  /*15680*/  VIADD R4, R8, UR43 ;  /* 0x0000002b08047c36 */ /* 0x000fce0008000000 */
[----:B-----5:R-:W-:Y:S05]  /*15690*/  WARPSYNC.COLLECTIVE R15, `(.L_x_4757) ;  /* 0x000000000f087348 */ /* 0x020fea0003c00000 */
[----:B------:R0:W1:Y:S02]  /*156a0*/  SHFL.IDX P6, R14, R13, R12, R11 ;  /* 0x0000000c0d0e7389 */ /* 0x00006400000c000b */
[----:B01---5:R-:W-:Y:S01]  /*156b0*/  ENDCOLLECTIVE ;  /* 0x000000000000791b */ /* 0x023fe20003800000 */
.L_x_4757:
[----:B------:R-:W-:Y:S02]  /*156c0*/  VIADD R8, R4, 0x10 ;  /* 0x0000001004087836 */ /* 0x000fe40000000000 */
[----:B------:R-:W-:Y:S02]  /*156d0*/  IMAD.MOV.U32 R13, RZ, RZ, R0 ;  /* 0x000000ffff0d7224 */ /* 0x000fe400078e0000 */
[----:B------:R-:W-:-:S07]  /*156e0*/  IMAD.MOV.U32 R2, RZ, RZ, R14 ;  /* 0x000000ffff027224 */ /* 0x000fce00078e000e */
[----:B------:R-:W-:Y:S05]  /*156f0*/  WARPSYNC.COLLECTIVE R15, `(.L_x_4758) ;  /* 0x000000000f087348 */ /* 0x000fea0003c00000 */
[----:B------:R0:W1:Y:S02]  /*15700*/  SHFL.IDX P6, R14, R13, R12, R11 ;  /* 0x0000000c0d0e7389 */ /* 0x00006400000c000b */
[----:B01----:R-:W-:Y:S01]  /*15710*/  ENDCOLLECTIVE ;  /* 0x000000000000791b */ /* 0x003fe20003800000 */
.L_x_4758:
        /* <DEDUP_REMOVED lines=22> */
.L_x_4759:
[----:B------:R-:W-:Y:S02]  /*15880*/  IMAD.MOV.U32 R13, RZ, RZ, R0 ;  /* 0x000000ffff0d7224 */ /* 0x000fe400078e0000 */
[----:B------:R-:W-:-:S07]  /*15890*/  IMAD.MOV.U32 R2, RZ, RZ, R14 ;  /* 0x000000ffff027224 */ /* 0x000fce00078e000e */
[----:B------:R-:W-:Y:S05]  /*158a0*/  WARPSYNC.COLLECTIVE R15, `(.L_x_4760) ;  /* 0x000000000f087348 */ /* 0x000fea0003c00000 */
[----:B------:R0:W1:Y:S02]  /*158b0*/  SHFL.IDX P6, R14, R13, R12, R11 ;  /* 0x0000000c0d0e7389 */ /* 0x00006400000c000b */
[----:B01----:R-:W-:Y:S01]  /*158c0*/  ENDCOLLECTIVE ;  /* 0x000000000000791b */ /* 0x003fe20003800000 */
.L_x_4760:
        /* <DEDUP_REMOVED lines=18> */
.L_x_4761:
[----:B------:R-:W-:-:S05]  /*159f0*/  VIADD R2, R4, 0x20 ;  /* 0x0000002004027836 */ /* 0x000fca0000000000 */
[----:B------:R-:W-:Y:S01]  /*15a00*/  ISETP.GE.AND P4, PT, R2, R5, PT ;  /* 0x000000050200720c */ /* 0x000fe20003f86270 */
[----:B------:R-:W-:Y:S02]  /*15a10*/  IMAD.MOV.U32 R13, RZ, RZ, R0 ;  /* 0x000000ffff0d7224 */ /* 0x000fe400078e0000 */
[----:B------:R-:W-:-:S10]  /*15a20*/  IMAD.MOV.U32 R2, RZ, RZ, R14 ;  /* 0x000000ffff027224 */ /* 0x000fd400078e000e */
[----:B------:R-:W-:Y:S05]  /*15a30*/  WARPSYNC.COLLECTIVE R15, `(.L_x_4762) ;  /* 0x000000000f087348 */ /* 0x000fea0003c00000 */
[----:B------:R0:W1:Y:S02]  /*15a40*/  SHFL.IDX P6, R14, R13, R12, R11 ;  /* 0x0000000c0d0e7389 */ /* 0x00006400000c000b */
[----:B01----:R-:W-:Y:S01]  /*15a50*/  ENDCOLLECTIVE ;  /* 0x000000000000791b */ /* 0x003fe20003800000 */
.L_x_4762:
        /* <DEDUP_REMOVED lines=18> */
.L_x_4763:
[----:B------:R-:W-:-:S05]  /*15b80*/  VIADD R2, R4, 0x30 ;  /* 0x0000003004027836 */ /* 0x000fca0000000000 */
[----:B------:R-:W-:Y:S01]  /*15b90*/  ISETP.GE.AND P4, PT, R2, R5, PT ;  /* 0x000000050200720c */ /* 0x000fe20003f86270 */
[----:B------:R-:W-:Y:S02]  /*15ba0*/  IMAD.MOV.U32 R13, RZ, RZ, R0 ;  /* 0x000000ffff0d7224 */ /* 0x000fe400078e0000 */
[----:B------:R-:W-:-:S10]  /*15bb0*/  IMAD.MOV.U32 R2, RZ, RZ, R14 ;  /* 0x000000ffff027224 */ /* 0x000fd400078e000e */
[----:B------:R-:W-:Y:S05]  /*15bc0*/  WARPSYNC.COLLECTIVE R15, `(.L_x_4764) ;  /* 0x000000000f087348 */ /* 0x000fea0003c00000 */
[----:B------:R0:W1:Y:S02]  /*15bd0*/  SHFL.IDX P6, R14, R13, R12, R11 ;  /* 0x0000000c0d0e7389 */ /* 0x00006400000c000b */
[----:B01----:R-:W-:Y:S01]  /*15be0*/  ENDCOLLECTIVE ;  /* 0x000000000000791b */ /* 0x003fe20003800000 */
.L_x_4764:
        /* <DEDUP_REMOVED lines=18> */
.L_x_4765:
[----:B------:R-:W-:-:S05]  /*15d10*/  VIADD R2, R4, 0x40 ;  /* 0x0000004004027836 */ /* 0x000fca0000000000 */
[----:B------:R-:W-:Y:S01]  /*15d20*/  ISETP.GE.AND P4, PT, R2, R5, PT ;  /* 0x000000050200720c */ /* 0x000fe20003f86270 */
[----:B------:R-:W-:Y:S02]  /*15d30*/  IMAD.MOV.U32 R13, RZ, RZ, R0 ;  /* 0x000000ffff0d7224 */ /* 0x000fe400078e0000 */
[----:B------:R-:W-:-:S10]  /*15d40*/  IMAD.MOV.U32 R2, RZ, RZ, R14 ;  /* 0x000000ffff027224 */ /* 0x000fd400078e000e */
[----:B------:R-:W-:Y:S05]  /*15d50*/  WARPSYNC.COLLECTIVE R15, `(.L_x_4766) ;  /* 0x000000000f087348 */ /* 0x000fea0003c00000 */
[----:B------:R0:W1:Y:S02]  /*15d60*/  SHFL.IDX P6, R14, R13, R12, R11 ;  /* 0x0000000c0d0e7389 */ /* 0x00006400000c000b */
[----:B01----:R-:W-:Y:S01]  /*15d70*/  ENDCOLLECTIVE ;  /* 0x000000000000791b */ /* 0x003fe20003800000 */
.L_x_4766:
        /* <DEDUP_REMOVED lines=18> */
.L_x_4767:
[----:B------:R-:W-:-:S05]  /*15ea0*/  VIADD R2, R4, 0x50 ;  /* 0x0000005004027836 */ /* 0x000fca0000000000 */
[----:B------:R-:W-:Y:S01]  /*15eb0*/  ISETP.GE.AND P4, PT, R2, R5, PT ;  /* 0x000000050200720c */ /* 0x000fe20003f86270 */
[----:B------:R-:W-:Y:S02]  /*15ec0*/  IMAD.MOV.U32 R13, RZ, RZ, R0 ;  /* 0x000000ffff0d7224 */ /* 0x000fe400078e0000 */
[----:B------:R-:W-:-:S10]  /*15ed0*/  IMAD.MOV.U32 R2, RZ, RZ, R14 ;  /* 0x000000ffff027224 */ /* 0x000fd400078e000e */
[----:B------:R-:W-:Y:S05]  /*15ee0*/  WARPSYNC.COLLECTIVE R15, `(.L_x_4768) ;  /* 0x000000000f087348 */ /* 0x000fea0003c00000 */
[----:B------:R0:W1:Y:S02]  /*15ef0*/  SHFL.IDX P6, R14, R13, R12, R11 ;  /* 0x0000000c0d0e7389 */ /* 0x00006400000c000b */
[----:B01----:R-:W-:Y:S01]  /*15f00*/  ENDCOLLECTIVE ;  /* 0x000000000000791b */ /* 0x003fe20003800000 */
.L_x_4768:
        /* <DEDUP_REMOVED lines=18> */
.L_x_4769:
[----:B------:R-:W-:-:S05]  /*16030*/  VIADD R2, R4, 0x60 ;  /* 0x0000006004027836 */ /* 0x000fca0000000000 */
[----:B------:R-:W-:Y:S01]  /*16040*/  ISETP.GE.AND P4, PT, R2, R5, PT ;  /* 0x000000050200720c */ /* 0x000fe20003f86270 */
[----:B------:R-:W-:Y:S02]  /*16050*/  IMAD.MOV.U32 R13, RZ, RZ, R0 ;  /* 0x000000ffff0d7224 */ /* 0x000fe400078e0000 */
[----:B------:R-:W-:-:S10]  /*16060*/  IMAD.MOV.U32 R2, RZ, RZ, R14 ;  /* 0x000000ffff027224 */ /* 0x000fd400078e000e */
[----:B------:R-:W-:Y:S05]  /*16070*/  WARPSYNC.COLLECTIVE R15, `(.L_x_4770) ;  /* 0x000000000f087348 */ /* 0x000fea0003c00000 */
[----:B------:R0:W1:Y:S02]  /*16080*/  SHFL.IDX P6, R14, R13, R12, R11 ;  /* 0x0000000c0d0e7389 */ /* 0x00006400000c000b */
[----:B01----:R-:W-:Y:S01]  /*16090*/  ENDCOLLECTIVE ;  /* 0x000000000000791b */ /* 0x003fe20003800000 */
.L_x_4770:
        /* <DEDUP_REMOVED lines=18> */
.L_x_4771:
[----:B------:R-:W-:Y:S02]  /*161c0*/  IMAD.MOV.U32 R13, RZ, RZ, R0 ;  /* 0x000000ffff0d7224 */ /* 0x000fe400078e0000 */
[----:B------:R-:W-:-:S07]  /*161d0*/  IMAD.MOV.U32 R6, RZ, RZ, R14 ;  /* 0x000000ffff067224 */ /* 0x000fce00078e000e */
[----:B------:R-:W-:Y:S05]  /*161e0*/  WARPSYNC.COLLECTIVE R15, `(.L_x_4772) ;  /* 0x000000000f087348 */ /* 0x000fea0003c00000 */
[----:B------:R0:W1:Y:S02]  /*161f0*/  SHFL.IDX P6, R14, R13, R12, R11 ;  /* 0x0000000c0d0e7389 */ /* 0x00006400000c000b */
[----:B01----:R-:W-:Y:S01]  /*16200*/  ENDCOLLECTIVE ;  /* 0x000000000000791b */ /* 0x003fe20003800000 */
.L_x_4772:
[----:B------:R-:W-:Y:S01]  /*16210*/  IMAD.MOV.U32 R0, RZ, RZ, R14 ;  /* 0x000000ffff007224 */ /* 0x000fe200078e000e */
[----:B------:R-:W-:Y:S06]  /*16220*/  BRA `(.L_x_4773) ;  /* 0xffffffbc00787947 */ /* 0x000fec000383ffff */
.L_x_4667:
[----:B0-----:R0:W1:Y:S02]  /*16230*/  SYNCS.PHASECHK.TRANS64.TRYWAIT P0, [R17+URZ+0x30820], R0 ;  /* 0x03082000110075a7 */ /* 0x001064000800017f */
[----:B-1----:R-:W-:Y:S05]  /*16240*/  @!P0 NANOSLEEP.SYNCS 0x989680 ;  /* 0x009896800000895d */ /* 0x002fea0003900000 */
[----:B------:R-:W1:Y:S02]  /*16250*/  @!P0 SYNCS.PHASECHK.TRANS64 P0, [R17+URZ+0x30820], R0 ;  /* 0x03082000110085a7 */ /* 0x000e64000800007f */
[----:B-1----:R-:W-:Y:S05]  /*16260*/  @!P0 BRA `(.L_x_4667) ;  /* 0xfffffffc00f08947 */ /* 0x002fea000383ffff */
[----:B------:R-:W-:Y:S05]  /*16270*/  BRA `(.L_x_4774) ;  /* 0xffffffbc00f07947 */ /* 0x000fea000383ffff */
.L_x_4674:
[----:B0-----:R0:W1:Y:S02]  /*16280*/  SYNCS.PHASECHK.TRANS64.TRYWAIT P0, [R3+URZ+0x30840], R2 ;  /* 0x03084002030075a7 */ /* 0x001064000800017f */
[----:B-1----:R-:W-:Y:S05]  /*16290*/  @!P0 NANOSLEEP.SYNCS 0x989680 ;  /* 0x009896800000895d */ /* 0x002fea0003900000 */
[----:B------:R-:W1:Y:S02]  /*162a0*/  @!P0 SYNCS.PHASECHK.TRANS64 P0, [R3+URZ+0x30840], R2 ;  /* 0x03084002030085a7 */ /* 0x000e64000800007f */
[----:B-1----:R-:W-:Y:S05]  /*162b0*/  @!P0 BRA `(.L_x_4674) ;  /* 0xfffffffc00f08947 */ /* 0x002fea000383ffff */
[----:B------:R-:W-:Y:S05]  /*162c0*/  BRA `(.L_x_4775) ;  /* 0xffffffc000ac7947 */ /* 0x000fea000383ffff */
.L_x_4681:
[----:B0-----:R0:W1:Y:S02]  /*162d0*/  SYNCS.PHASECHK.TRANS64.TRYWAIT P0, [R3+URZ+0x60], R2 ;  /* 0x00006002030075a7 */ /* 0x001064000800017f */
[----:B-1----:R-:W-:Y:S05]  /*162e0*/  @!P0 NANOSLEEP.SYNCS 0x989680 ;  /* 0x009896800000895d */ /* 0x002fea0003900000 */
[----:B------:R-:W1:Y:S02]  /*162f0*/  @!P0 SYNCS.PHASECHK.TRANS64 P0, [R3+URZ+0x60], R2 ;  /* 0x00006002030085a7 */ /* 0x000e64000800007f */
[----:B-1----:R-:W-:Y:S05]  /*16300*/  @!P0 BRA `(.L_x_4681) ;  /* 0xfffffffc00f08947 */ /* 0x002fea000383ffff */
[----:B------:R-:W-:Y:S05]  /*16310*/  BRA `(.L_x_4776) ;  /* 0xffffffc400bc7947 */ /* 0x000fea000383ffff */
.L_x_4692:
[----:B--2---:R2:W3:Y:S02]  /*16320*/  SYNCS.PHASECHK.TRANS64.TRYWAIT P0, [R3+URZ+0x30840], R2 ;  /* 0x03084002030075a7 */ /* 0x0044e4000800017f */
[----:B---3--:R-:W-:Y:S05]  /*16330*/  @!P0 NANOSLEEP.SYNCS 0x989680 ;  /* 0x009896800000895d */ /* 0x008fea0003900000 */
[----:B------:R-:W3:Y:S02]  /*16340*/  @!P0 SYNCS.PHASECHK.TRANS64 P0, [R3+URZ+0x30840], R2 ;  /* 0x03084002030085a7 */ /* 0x000ee4000800007f */
[----:B---3--:R-:W-:Y:S05]  /*16350*/  @!P0 BRA `(.L_x_4692) ;  /* 0xfffffffc00f08947 */ /* 0x008fea000383ffff */
[----:B------:R-:W-:Y:S05]  /*16360*/  BRA `(.L_x_4777) ;  /* 0xffffffcc00807947 */ /* 0x000fea000383ffff */
.L_x_4699:
[----:B0-----:R0:W1:Y:S02]  /*16370*/  SYNCS.PHASECHK.TRANS64.TRYWAIT P0, [R9+URZ+0x60], R2 ;  /* 0x00006002090075a7 */ /* 0x001064000800017f */
[----:B-1----:R-:W-:Y:S05]  /*16380*/  @!P0 NANOSLEEP.SYNCS 0x989680 ;  /* 0x009896800000895d */ /* 0x002fea0003900000 */
[----:B------:R-:W1:Y:S02]  /*16390*/  @!P0 SYNCS.PHASECHK.TRANS64 P0, [R9+URZ+0x60], R2 ;  /* 0x00006002090085a7 */ /* 0x000e64000800007f */
[----:B-1----:R-:W-:Y:S05]  /*163a0*/  @!P0 BRA `(.L_x_4699) ;  /* 0xfffffffc00f08947 */ /* 0x002fea000383ffff */
[----:B------:R-:W-:Y:S05]  /*163b0*/  BRA `(.L_x_4778) ;  /* 0xffffffd000907947 */ /* 0x000fea000383ffff */
.L_x_4709:
[----:B-1----:R1:W2:Y:S02]  /*163c0*/  SYNCS.PHASECHK.TRANS64.TRYWAIT P0, [R2+URZ+0x30840], R3 ;  /* 0x03084003020075a7 */ /* 0x0022a4000800017f */
[----:B--2---:R-:W-:Y:S05]  /*163d0*/  @!P0 NANOSLEEP.SYNCS 0x989680 ;  /* 0x009896800000895d */ /* 0x004fea0003900000 */
[----:B------:R-:W2:Y:S02]  /*163e0*/  @!P0 SYNCS.PHASECHK.TRANS64 P0, [R2+URZ+0x30840], R3 ;  /* 0x03084003020085a7 */ /* 0x000ea4000800007f */
[----:B--2---:R-:W-:Y:S05]  /*163f0*/  @!P0 BRA `(.L_x_4709) ;  /* 0xfffffffc00f08947 */ /* 0x004fea000383ffff */
[----:B------:R-:W-:Y:S05]  /*16400*/  BRA `(.L_x_4779) ;  /* 0xffffffd800247947 */ /* 0x000fea000383ffff */
.L_x_4716:
[----:B0-----:R0:W1:Y:S02]  /*16410*/  SYNCS.PHASECHK.TRANS64.TRYWAIT P0, [R2+URZ+0x60], R5 ;  /* 0x00006005020075a7 */ /* 0x001064000800017f */
[----:B-1----:R-:W-:Y:S05]  /*16420*/  @!P0 NANOSLEEP.SYNCS 0x989680 ;  /* 0x009896800000895d */ /* 0x002fea0003900000 */
[----:B------:R-:W1:Y:S02]  /*16430*/  @!P0 SYNCS.PHASECHK.TRANS64 P0, [R2+URZ+0x60], R5 ;  /* 0x00006005020085a7 */ /* 0x000e64000800007f */
[----:B-1----:R-:W-:Y:S05]  /*16440*/  @!P0 BRA `(.L_x_4716) ;  /* 0xfffffffc00f08947 */ /* 0x002fea000383ffff */
[----:B------:R-:W-:Y:S05]  /*16450*/  BRA `(.L_x_4780) ;  /* 0xffffffdc00347947 */ /* 0x000fea000383ffff */
.L_x_4728:
[----:B0-----:R0:W1:Y:S02]  /*16460*/  SYNCS.PHASECHK.TRANS64.TRYWAIT P0, [R2+URZ+0x30860], R3 ;  /* 0x03086003020075a7 */ /* 0x001064000800017f */
[----:B-1----:R-:W-:Y:S05]  /*16470*/  @!P0 NANOSLEEP.SYNCS 0x989680 ;  /* 0x009896800000895d */ /* 0x002fea0003900000 */
[----:B------:R-:W1:Y:S02]  /*16480*/  @!P0 SYNCS.PHASECHK.TRANS64 P0, [R2+URZ+0x30860], R3 ;  /* 0x03086003020085a7 */ /* 0x000e64000800007f */
[----:B-1----:R-:W-:Y:S05]  /*16490*/  @!P0 BRA `(.L_x_4728) ;  /* 0xfffffffc00f08947 */ /* 0x002fea000383ffff */
[----:B------:R-:W-:Y:S05]  /*164a0*/  BRA `(.L_x_4781) ;  /* 0xffffffe000b47947 */ /* 0x000fea000383ffff */
.L_x_4736:
[----:B------:R-:W-:Y:S01]  /*164b0*/  BSSY B0, `(.L_x_4782) ;  /* 0x0000008000007945 */ /* 0x000fe20003800000 */
[----:B-----5:R-:W-:Y:S02]  /*164c0*/  IMAD.MOV.U32 R13, RZ, RZ, R2 ;  /* 0x000000ffff0d7224 */ /* 0x020fe400078e0002 */
[----:B------:R-:W-:Y:S02]  /*164d0*/  IMAD.MOV.U32 R12, RZ, RZ, RZ ;  /* 0x000000ffff0c7224 */ /* 0x000fe400078e00ff */
[----:B------:R-:W-:Y:S02]  /*164e0*/  IMAD.MOV.U32 R11, RZ, RZ, 0x1f ;  /* 0x0000001fff0b7424 */ /* 0x000fe400078e00ff */
[----:B------:R-:W-:-:S07]  /*164f0*/  IMAD.MOV.U32 R15, RZ, RZ, -0x1 ;  /* 0xffffffffff0f7424 */ /* 0x000fce00078e00ff */
[----:B0-----:R-:W-:Y:S05]  /*16500*/  WARPSYNC.COLLECTIVE R15, `(.L_x_4783) ;  /* 0x000000000f087348 */ /* 0x001fea0003c00000 */
[----:B------:R1:W2:Y:S02]  /*16510*/  SHFL.IDX P6, R14, R13, R12, R11 ;  /* 0x0000000c0d0e7389 */ /* 0x0002a400000c000b */
[----:B012---:R-:W-:Y:S01]  /*16520*/  ENDCOLLECTIVE ;  /* 0x000000000000791b */ /* 0x007fe20003800000 */
.L_x_4783:
[----:B------:R-:W-:Y:S05]  /*16530*/  BSYNC B0 ;  /* 0x0000000000007941 */ /* 0x000fea0003800000 */
.L_x_4782:
[----:B------:R-:W-:Y:S05]  /*16540*/  BRA `(.L_x_4784) ;  /* 0xffffffe400e87947 */ /* 0x000fea000383ffff */
.L_x_4739:
[----:B0-----:R0:W1:Y:S02]  /*16550*/  SYNCS.PHASECHK.TRANS64.TRYWAIT P0, [R0+URZ+0x30820], R3 ;  /* 0x03082003000075a7 */ /* 0x001064000800017f */
[----:B-1----:R-:W-:Y:S05]  /*16560*/  @!P0 NANOSLEEP.SYNCS 0x989680 ;  /* 0x009896800000895d */ /* 0x002fea0003900000 */
[----:B------:R-:W1:Y:S02]  /*16570*/  @!P0 SYNCS.PHASECHK.TRANS64 P0, [R0+URZ+0x30820], R3 ;  /* 0x03082003000085a7 */ /* 0x000e64000800007f */
[----:B-1----:R-:W-:Y:S05]  /*16580*/  @!P0 BRA `(.L_x_4739) ;  /* 0xfffffffc00f08947 */ /* 0x002fea000383ffff */
[----:B------:R-:W-:Y:S05]  /*16590*/  BRA `(.L_x_4785) ;  /* 0xffffffe800347947 */ /* 0x000fea000383ffff */
.L_x_4740:
        /* <DEDUP_REMOVED lines=11> */
.L_x_4787:
[----:B------:R-:W-:Y:S05]  /*16650*/  BSYNC B0 ;  /* 0x0000000000007941 */ /* 0x000fea0003800000 */
.L_x_4786:
[----:B------:R-:W-:Y:S05]  /*16660*/  BRA `(.L_x_4788) ;  /* 0xffffffe8001c7947 */ /* 0x000fea000383ffff */
.L_x_4743:
[----:B------:R-:W-:Y:S01]  /*16670*/  BSSY B1, `(.L_x_4789) ;  /* 0x0000006000017945 */ /* 0x000fe20003800000 */
[----:B------:R-:W-:-:S07]  /*16680*/  IMAD.MOV.U32 R15, RZ, RZ, -0x1 ;  /* 0xffffffffff0f7424 */ /* 0x000fce00078e00ff */
[----:B01----:R-:W-:Y:S05]  /*16690*/  WARPSYNC.COLLECTIVE R15, `(.L_x_4790) ;  /* 0x000000000f0c7348 */ /* 0x003fea0003c00000 */
[----:B------:R-:W-:Y:S02]  /*166a0*/  ELECT P6, UR62, PT ;  /* 0x00000000003e782f */ /* 0x000fe400038c0000 */
[----:B------:R-:W-:Y:S01]  /*166b0*/  MOV R14, UR62 ;  /* 0x0000003e000e7c02 */ /* 0x000fe20008000f00 */
[----:B01----:R-:W-:Y:S10]  /*166c0*/  ENDCOLLECTIVE ;  /* 0x000000000000791b */ /* 0x003ff40003800000 */
.L_x_4790:
[----:B------:R-:W-:Y:S05]  /*166d0*/  BSYNC B1 ;  /* 0x0000000000017941 */ /* 0x000fea0003800000 */
.L_x_4789:
[----:B------:R-:W-:Y:S05]  /*166e0*/  BRA `(.L_x_4791) ;  /* 0xffffffe800147947 */ /* 0x000fea000383ffff */
.L_x_4745:
[----:B0-----:R0:W1:Y:S02]  /*166f0*/  SYNCS.PHASECHK.TRANS64.TRYWAIT P0, [R6+URZ], R5 ;  /* 0x00000005060075a7 */ /* 0x001064000800017f */
[----:B-1----:R-:W-:Y:S05]  /*16700*/  @!P0 NANOSLEEP.SYNCS 0x989680 ;  /* 0x009896800000895d */ /* 0x002fea0003900000 */
[----:B------:R-:W1:Y:S02]  /*16710*/  @!P0 SYNCS.PHASECHK.TRANS64 P0, [R6+URZ], R5 ;  /* 0x00000005060085a7 */ /* 0x000e64000800007f */
[----:B-1----:R-:W-:Y:S05]  /*16720*/  @!P0 BRA `(.L_x_4745) ;  /* 0xfffffffc00f08947 */ /* 0x002fea000383ffff */
[----:B------:R-:W-:Y:S05]  /*16730*/  BRA `(.L_x_4792) ;  /* 0xffffffe800547947 */ /* 0x000fea000383ffff */
.L_x_4746:
[----:B-1----:R1:W2:Y:S02]  /*16740*/  SYNCS.PHASECHK.TRANS64.TRYWAIT P0, [R3+URZ], R2 ;  /* 0x00000002030075a7 */ /* 0x0022a4000800017f */
[----:B--2---:R-:W-:Y:S05]  /*16750*/  @!P0 NANOSLEEP.SYNCS 0x989680 ;  /* 0x009896800000895d */ /* 0x004fea0003900000 */
[----:B------:R-:W2:Y:S02]  /*16760*/  @!P0 SYNCS.PHASECHK.TRANS64 P0, [R3+URZ], R2 ;  /* 0x00000002030085a7 */ /* 0x000ea4000800007f */
[----:B--2---:R-:W-:Y:S05]  /*16770*/  @!P0 BRA `(.L_x_4746) ;  /* 0xfffffffc00f08947 */ /* 0x004fea000383ffff */
[----:B------:R-:W-:Y:S05]  /*16780*/  BRA `(.L_x_4793) ;  /* 0xffffffe800487947 */ /* 0x000fea000383ffff */
.L_x_4748:
[----:B-1----:R1:W2:Y:S02]  /*16790*/  SYNCS.PHASECHK.TRANS64.TRYWAIT P0, [R18+URZ], R5 ;  /* 0x00000005120075a7 */ /* 0x0022a4000800017f */
[----:B--2---:R-:W-:Y:S05]  /*167a0*/  @!P0 NANOSLEEP.SYNCS 0x989680 ;  /* 0x009896800000895d */ /* 0x004fea0003900000 */
[----:B------:R-:W2:Y:S02]  /*167b0*/  @!P0 SYNCS.PHASECHK.TRANS64 P0, [R18+URZ], R5 ;  /* 0x00000005120085a7 */ /* 0x000ea4000800007f */
[----:B--2---:R-:W-:Y:S05]  /*167c0*/  @!P0 BRA `(.L_x_4748) ;  /* 0xfffffffc00f08947 */ /* 0x004fea000383ffff */
[----:B------:R-:W-:Y:S05]  /*167d0*/  BRA `(.L_x_4794) ;  /* 0xffffffe8004c7947 */ /* 0x000fea000383ffff */
.L_x_4795:
        /* <DEDUP_REMOVED lines=10> */
.L_x_15307:


//--------------------- .text._ZN7cutlass13device_kernelIN5flash11enable_sm90INS1_16FlashAttnFwdSm90INS1_25CollectiveMainloopFwdSm90ILi2EN4cute5tupleIJNS5_1CILi1EEES8_S8_EEENS6_IJNS7_ILi128EEENS7_ILi96EEENS7_ILi192EEEEEELi192ENS_6half_tEfNS_4arch4Sm90ELb0ELb1ELb0ELb1ELb0ELb0ELb0ELb1ELb1ELb1ELb0ELb0EEENS1_21CollectiveEpilogueFwdINS6_IJSA_SC_SB_EEES9_SE_SG_Li256ELb1ELb1ELb0ELb0EEENS1_36VarlenDynamicPersistentTileSchedulerILi128ELi96ELi256ELi128ELb0ELb1ELb1ELb1ELb0ELb1EEEEEEEEEvNT_6ParamsE --------------------------
	.section	.text._ZN7cutlass13device_kernelIN5flash11enable_sm90INS1_16FlashAttnFwdSm90INS1_25CollectiveMainloopFwdSm90ILi2EN4cute5tupleIJNS5_1CILi1EEES8_S8_EEENS6_IJNS7_ILi128EEENS7_ILi96EEENS7_ILi192EEEEEELi192ENS_6half_tEfNS_4arch4Sm90ELb0ELb1ELb0ELb1ELb0ELb0ELb0ELb1ELb1ELb1ELb0ELb0EEENS1_21CollectiveEpilogueFwdINS6_IJSA_SC_SB_EEES9_SE_SG_Li256ELb1ELb1ELb0ELb0EEENS1_36VarlenDynamicPersistentTileSchedulerILi128ELi96ELi256ELi128ELb0ELb1ELb1ELb1ELb0ELb1EEEEEEEEEvNT_6ParamsE,"ax",@progbits
	.align	128
.text._ZN7cutlass13device_kernelIN5flash11enable_sm90INS1_16FlashAttnFwdSm90INS1_25CollectiveMainloopFwdSm90ILi2EN4cute5tupleIJNS5_1CILi1EEES8_S8_EEENS6_IJNS7_ILi128EEENS7_ILi96EEENS7_ILi192EEEEEELi192ENS_6half_tEfNS_4arch4Sm90ELb0ELb1ELb0ELb1ELb0ELb0ELb0ELb1ELb1ELb1ELb0ELb0EEENS1_21CollectiveEpilogueFwdINS6_IJSA_SC_SB_EEES9_SE_SG_Li256ELb1ELb1ELb0ELb0EEENS1_36VarlenDynamicPersistentTileSchedulerILi128ELi96ELi256ELi128ELb0ELb1ELb1ELb1ELb0ELb1EEEEEEEEEvNT_6ParamsE:
        .type           _ZN7cutlass13device_kernelIN5flash11enable_sm90INS1_16FlashAttnFwdSm90INS1_25CollectiveMainloopFwdSm90ILi2EN4cute5tupleIJNS5_1CILi1EEES8_S8_EEENS6_IJNS7_ILi128EEENS7_ILi96EEENS7_ILi192EEEEEELi192ENS_6half_tEfNS_4arch4Sm90ELb0ELb1ELb0ELb1ELb0ELb0ELb0ELb1ELb1ELb1ELb0ELb0EEENS1_21CollectiveEpilogueFwdINS6_IJSA_SC_SB_EEES9_SE_SG_Li256ELb1ELb1ELb0ELb0EEENS1_36VarlenDynamicPersistentTileSchedulerILi128ELi96ELi256ELi128ELb0ELb1ELb1ELb1ELb0ELb1EEEEEEEEEvNT_6ParamsE,@function
        .size           _ZN7cutlass13device_kernelIN5flash11enable_sm90INS1_16FlashAttnFwdSm90INS1_25CollectiveMainloopFwdSm90ILi2EN4cute5tupleIJNS5_1CILi1EEES8_S8_EEENS6_IJNS7_ILi128EEENS7_ILi96EEENS7_ILi192EEEEEELi192ENS_6half_tEfNS_4arch4Sm90ELb0ELb1ELb0ELb1ELb0ELb0ELb0ELb1ELb1ELb1ELb0ELb0EEENS1_21CollectiveEpilogueFwdINS6_IJSA_SC_SB_EEES9_SE_SG_Li256ELb1ELb1ELb0ELb0EEENS1_36VarlenDynamicPersistentTileSchedulerILi128ELi96ELi256ELi128ELb0ELb1ELb1ELb1ELb0ELb1EEEEEEEEEvNT_6ParamsE,(.L_x_15308 - _ZN7cutlass13device_kernelIN5flash11enable_sm90INS1_16FlashAttnFwdSm90INS1_25CollectiveMainloopFwdSm90ILi2EN4cute5tupleIJNS5_1CILi1EEES8_S8_EEENS6_IJNS7_ILi128EEENS7_ILi96EEENS7_ILi192EEEEEELi192ENS_6half_tEfNS_4arch4Sm90ELb0ELb1ELb0ELb1ELb0ELb0ELb0ELb1ELb1ELb1ELb0ELb0EEENS1_21CollectiveEpilogueFwdINS6_IJSA_SC_SB_EEES9_SE_SG_Li256ELb1ELb1ELb0ELb0EEENS1_36VarlenDynamicPersistentTileSchedulerILi128ELi96ELi256ELi128ELb0ELb1ELb1ELb1ELb0ELb1EEEEEEEEEvNT_6ParamsE)
        .other          _ZN7cutlass13device_kernelIN5flash11enable_sm90INS1_16FlashAttnFwdSm90INS1_25CollectiveMainloopFwdSm90ILi2EN4cute5tupleIJNS5_1CILi1EEES8_S8_EEENS6_IJNS7_ILi128EEENS7_ILi96EEENS7_ILi192EEEEEELi192ENS_6half_tEfNS_4arch4Sm90ELb0ELb1ELb0ELb1ELb0ELb0ELb0ELb1ELb1ELb1ELb0ELb0EEENS1_21CollectiveEpilogueFwdINS6_IJSA_SC_SB_EEES9_SE_SG_Li256ELb1ELb1ELb0ELb0EEENS1_36VarlenDynamicPersistentTileSchedulerILi128ELi96ELi256ELi128ELb0ELb1ELb1ELb1ELb0ELb1EEEEEEEEEvNT_6ParamsE,@"STO_CUDA_ENTRY STV_DEFAULT"
_ZN7cutlass13device_kernelIN5flash11enable_sm90INS1_16FlashAttnFwdSm90INS1_25CollectiveMainloopFwdSm90ILi2EN4cute5tupleIJNS5_1CILi1EEES8_S8_EEENS6_IJNS7_ILi128EEENS7_ILi96EEENS7_ILi192EEEEEELi192ENS_6half_tEfNS_4arch4Sm90ELb0ELb1ELb0ELb1ELb0ELb0ELb0ELb1ELb1ELb1ELb0ELb0EEENS1_21CollectiveEpilogueFwdINS6_IJSA_SC_SB_EEES9_SE_SG_Li256ELb1ELb1ELb0ELb0EEENS1_36VarlenDynamicPersistentTileSchedulerILi128ELi96ELi256ELi128ELb0ELb1ELb1ELb1ELb0ELb1EEEEEEEEEvNT_6ParamsE:
        /* <DEDUP_REMOVED lines=18> */
.L_x_4797:
[----:B------:R-:W-:Y:S05]  /*0120*/  BSYNC B0 ;  /* 0x0000000000007941 */ /* 0x000fea0003800000 */
.L_x_4796:
        /* <DEDUP_REMOVED lines=41> */
.L_x_4798:
        /* <DEDUP_REMOVED lines=22> */
.L_x_4799:
        /* <DEDUP_REMOVED lines=18> */
.L_x_4800:
        /* <DEDUP_REMOVED lines=22> */
.L_x_4801:
        /* <DEDUP_REMOVED lines=22> */
.L_x_4802:
        /* <DEDUP_REMOVED lines=8> */
.L_x_4804:
        /* <DEDUP_REMOVED lines=40> */
[----:B------:R-:W-:-:S03]  /*0c00*/  LOP3.LUT R11, R11, 0xfffffff8, RZ, 0xc0, !PT ;  /* 0xfffffff80b0b7812 */ /* 0x000fc600078ec0ff */
[----:B------:R-:W-:Y:S02]  /*0c10*/  IMAD.IADD R0, R199, 0x1, -R0 ;  /* 0x00000001c7007824 */ /* 0x000fe400078e0a00 */
[----:B------:R-:W-:-:S04]  /*0c20*/  IMAD.IADD R8, R8, 0x1, -R11 ;  /* 0x0000000108087824 */ /* 0x000fc800078e0a0b */
        /* <DEDUP_REMOVED lines=14> */
[----:B------:R-:W-:Y:S01]  /*0d10*/  LOP3.LUT R3, R6, 0x7ffffffc, RZ, 0xc0, !PT ;  /* 0x7ffffffc06037812 */ /* 0x000fe200078ec0ff */
[----:B------:R-:W-:Y:S01]  /*0d20*/  IMAD.IADD R2, R7, 0x1, -R2 ;  /* 0x0000000107027824 */ /* 0x000fe200078e0a02 */
[----:B------:R-:W-:Y:S01]  /*0d30*/  LOP3.LUT R7, R10, 0xfffffffc, RZ, 0xc0, !PT ;  /* 0xfffffffc0a077812 */ /* 0x000fe200078ec0ff */
[----:B------:R-:W-:Y:S01]  /*0d40*/  IMAD.IADD R193, R206, 0x1, -R193 ;  /* 0x00000001cec17824 */ /* 0x000fe200078e0ac1 */
[----:B------:R-:W-:Y:S01]  /*0d50*/  UMOV UR4, URZ ;  /* 0x0000003f00047c82 */ /* 0x000fe20008000000 */
[----:B------:R-:W-:-:S02]  /*0d60*/  IMAD R201, R2, 0x8, R5 ;  /* 0x0000000802c97824 */ /* 0x000fc400078e0205 */
[----:B------:R-:W-:Y:S02]  /*0d70*/  IMAD.IADD R7, R206, 0x1, -R7 ;  /* 0x00000001ce077824 */ /* 0x000fe400078e0a07 */
[----:B------:R-:W-:Y:S02]  /*0d80*/  IMAD.SHL.U32 R22, R193, 0x8, RZ ;  /* 0x00000008c1167824 */ /* 0x000fe400078e00ff */
[----:B------:R-:W-:Y:S01]  /*0d90*/  IMAD.U32 R202, RZ, RZ, UR8 ;  /* 0x00000008ffca7e24 */ /* 0x000fe2000f8e00ff */
[C---:B------:R-:W-:Y:S01]  /*0da0*/  LEA.HI R4, R7.reuse, R7, RZ, 0x1 ;  /* 0x0000000707047211 */ /* 0x040fe200078f08ff */
[C---:B------:R-:W-:Y:S01]  /*0db0*/  VIADD R23, R22.reuse, 0x40 ;  /* 0x0000004016177836 */ /* 0x040fe20000000000 */
[----:B------:R-:W-:Y:S01]  /*0dc0*/  SHF.R.S32.HI R205, RZ, 0x1f, R22 ;  /* 0x0000001fffcd7819 */ /* 0x000fe20000011416 */
[----:B------:R-:W-:Y:S01]  /*0dd0*/  VIADD R192, R22, 0x80 ;  /* 0x0000008016c07836 */ /* 0x000fe20000000000 */
[----:B------:R-:W-:Y:S01]  /*0de0*/  LOP3.LUT R4, R4, 0x1ffffffe, RZ, 0xc0, !PT ;  /* 0x1ffffffe04047812 */ /* 0x000fe200078ec0ff */
[----:B------:R-:W-:Y:S01]  /*0df0*/  IMAD.U32 R197, RZ, RZ, UR4 ;  /* 0x00000004ffc57e24 */ /* 0x000fe2000f8e00ff */
[----:B------:R-:W-:Y:S01]  /*0e00*/  SHF.R.S32.HI R204, RZ, 0x1f, R23 ;  /* 0x0000001fffcc7819 */ /* 0x000fe20000011417 */
[----:B------:R-:W-:Y:S01]  /*0e10*/  IMAD.IADD R18, R198, 0x1, -R3 ;  /* 0x00000001c6127824 */ /* 0x000fe200078e0a03 */
[----:B------:R-:W-:Y:S01]  /*0e20*/  SHF.R.S32.HI R203, RZ, 0x1f, R192 ;  /* 0x0000001fffcb7819 */ /* 0x000fe200000114c0 */
[----:B------:R-:W-:-:S04]  /*0e30*/  IMAD.IADD R19, R7, 0x1, -R4 ;  /* 0x0000000107137824 */ /* 0x000fc800078e0a04 */
[----:B------:R-:W-:-:S07]  /*0e40*/  IMAD R19, R19, 0x8, R200 ;  /* 0x0000000813137824 */ /* 0x000fce00078e02c8 */
.L_x_4904:
[----:B------:R-:W-:Y:S01]  /*0e50*/  ULDC.64 UR8, c[0x0][0xa28] ;  /* 0x00028a0000087ab9 */ /* 0x000fe20000000a00 */
[----:B0-2---:R-:W-:Y:S01]  /*0e60*/  IMAD.MOV.U32 R7, RZ, RZ, RZ ;  /* 0x000000ffff077224 */ /* 0x005fe200078e00ff */
[----:B------:R-:W-:Y:S01]  /*0e70*/  UISETP.NE.U32.AND UP0, UPT, UR8, URZ, UPT ;  /* 0x0000003f0800728c */ /* 0x000fe2000bf05070 */
[----:B------:R-:W-:-:S03]  /*0e80*/  ULDC.64 UR12, c[0x0][0x208] ;  /* 0x00008200000c7ab9 */ /* 0x000fc60000000a00 */
        /* <DEDUP_REMOVED lines=9> */
[----:B------:R-:W-:Y:S02]  /*0f20*/  IMAD.U32 R2, RZ, RZ, UR8 ;  /* 0x00000008ff027e24 */ /* 0x000fe4000f8e00ff */
[----:B------:R-:W-:Y:S01]  /*0f30*/  IMAD.U32 R3, RZ, RZ, UR9 ;  /* 0x00000009ff037e24 */ /* 0x000fe2000f8e00ff */
[----:B------:R-:W-:Y:S01]  /*0f40*/  @UP1 UIMAD.WIDE UR8, UR6, 0x4, UR10 ;  /* 0x00000004060818a5 */ /* 0x000fe2000f8e020a */
[----:B------:R-:W-:-:S03]  /*0f50*/  ULDC UR4, c[0x0][0x288] ;  /* 0x0000a20000047ab9 */ /* 0x000fc60000000800 */
[----:B------:R0:W5:Y:S01]  /*0f60*/  @P0 LDG.E R7, desc[UR12][R2.64] ;  /* 0x0000000c02070981 */ /* 0x000162000c1e1900 */
[----:B------:R-:W-:Y:S01]  /*0f70*/  IMAD.U32 R17, RZ, RZ, UR4 ;  /* 0x00000004ff117e24 */ /* 0x000fe2000f8e00ff */
[----:B------:R-:W-:Y:S01]  /*0f80*/  ULDC UR4, c[0x0][0x424] ;  /* 0x0001090000047ab9 */ /* 0x000fe20000000800 */
[----:B------:R-:W-:Y:S02]  /*0f90*/  IMAD.U32 R4, RZ, RZ, UR8 ;  /* 0x00000008ff047e24 */ /* 0x000fe4000f8e00ff */
[----:B------:R-:W-:Y:S01]  /*0fa0*/  IMAD.U32 R5, RZ, RZ, UR9 ;  /* 0x00000009ff057e24 */ /* 0x000fe2000f8e00ff */
[----:B------:R-:W-:Y:S02]  /*0fb0*/  ULDC.64 UR8, c[0x0][0x418] ;  /* 0x0001060000087ab9 */ /* 0x000fe40000000a00 */
[----:B------:R-:W-:Y:S02]  /*0fc0*/  UISETP.NE.U32.AND UP0, UPT, UR8, URZ, UPT ;  /* 0x0000003f0800728c */ /* 0x000fe4000bf05070 */
[----:B------:R0:W5:Y:S01]  /*0fd0*/  @P2 LDG.E R17, desc[UR12][R4.64] ;  /* 0x0000000c04112981 */ /* 0x000162000c1e1900 */
[----:B------:R-:W-:Y:S01]  /*0fe0*/  IMAD.U32 R194, RZ, RZ, UR7 ;  /* 0x00000007ffc27e24 */ /* 0x000fe2000f8e00ff */
[----:B------:R-:W-:-:S03]  /*0ff0*/  UISETP.NE.AND.EX UP0, UPT, UR9, URZ, UPT, UP0 ;  /* 0x0000003f0900728c */ /* 0x000fc6000bf05300 */
[----:B------:R-:W-:Y:S01]  /*1000*/  ULDC.64 UR8, c[0x0][0xa20] ;  /* 0x0002880000087ab9 */ /* 0x000fe20000000a00 */
[----:B------:R-:W-:Y:S01]  /*1010*/  USEL UR4, UR4, 0x1, UP0 ;  /* 0x0000000104047887 */ /* 0x000fe20008000000 */
[----:B------:R-:W-:Y:S01]  /*1020*/  ISETP.NE.U32.AND P1, PT, RZ, UR8, PT ;  /* 0x00000008ff007c0c */ /* 0x000fe2000bf25070 */
[----:B------:R-:W-:Y:S02]  /*1030*/  ULDC UR8, c[0x0][0x2f0] ;  /* 0x0000bc0000087ab9 */ /* 0x000fe40000000800 */
[----:B------:R-:W-:Y:S01]  /*1040*/  UIMAD UR4, UR4, UR8, URZ ;  /* 0x00000008040472a4 */ /* 0x000fe2000f8e023f */
[----:B------:R-:W-:Y:S01]  /*1050*/  ISETP.NE.AND.EX P1, PT, RZ, UR9, PT, P1 ;  /* 0x00000009ff007c0c */ /* 0x000fe2000bf25310 */
[----:B01-34-:R-:W-:-:S12]  /*1060*/  @P2 BRA `(.L_x_4805) ;  /* 0x0000000000302947 */ /* 0x01bfd80003800000 */
        /* <DEDUP_REMOVED lines=9> */
[----:B-----5:R-:W2:Y:S04]  /*1100*/  LDG.E R17, desc[UR10][R2.64] ;  /* 0x0000000a02117981 */ /* 0x020ea8000c1e1900 */
[----:B------:R-:W2:Y:S02]  /*1110*/  LDG.E R0, desc[UR10][R2.64+0x4] ;  /* 0x0000040a02007981 */ /* 0x000ea4000c1e1900 */
[----:B--2---:R-:W-:-:S07]  /*1120*/  IMAD.IADD R17, R0, 0x1, -R17 ;  /* 0x0000000100117824 */ /* 0x004fce00078e0a11 */
.L_x_4805:
[----:B------:R-:W-:Y:S02]  /*1130*/  IMAD.U32 R16, RZ, RZ, UR4 ;  /* 0x00000004ff107e24 */ /* 0x000fe4000f8e00ff */
[----:B------:R-:W-:Y:S01]  /*1140*/  IMAD.U32 R196, RZ, RZ, UR6 ;  /* 0x00000006ffc47e24 */ /* 0x000fe2000f8e00ff */
[----:B------:R-:W-:Y:S06]  /*1150*/  @!P1 BRA `(.L_x_4806) ;  /* 0x00000000001c9947 */ /* 0x000fec0003800000 */
[----:B------:R-:W-:Y:S01]  /*1160*/  ULDC.64 UR8, c[0x0][0xa20] ;  /* 0x0002880000087ab9 */ /* 0x000fe20000000a00 */
[----:B------:R-:W-:Y:S01]  /*1170*/  ULDC.64 UR10, c[0x0][0x208] ;  /* 0x00008200000a7ab9 */ /* 0x000fe20000000a00 */
[----:B------:R-:W-:-:S06]  /*1180*/  UIMAD.WIDE UR6, UR6, 0x4, UR8 ;  /* 0x00000004060678a5 */ /* 0x000fcc000f8e0208 */
[----:B------:R-:W-:Y:S02]  /*1190*/  IMAD.U32 R2, RZ, RZ, UR6 ;  /* 0x00000006ff027e24 */ /* 0x000fe4000f8e00ff */
[----:B------:R-:W-:-:S05]  /*11a0*/  IMAD.U32 R3, RZ, RZ, UR7 ;  /* 0x00000007ff037e24 */ /* 0x000fca000f8e00ff */
[----:B------:R0:W5:Y:S01]  /*11b0*/  LDG.E R16, desc[UR10][R2.64] ;  /* 0x0000000a02107981 */ /* 0x000162000c1e1900 */
[----:B------:R-:W-:Y:S05]  /*11c0*/  BRA `(.L_x_4807) ;  /* 0x0000000000307947 */ /* 0x000fea0003800000 */
.L_x_4806:
        /* <DEDUP_REMOVED lines=10> */
[----:B------:R-:W2:Y:S02]  /*1270*/  LDG.E R5, desc[UR10][R2.64+0x4] ;  /* 0x0000040a02057981 */ /* 0x000ea4000c1e1900 */
[----:B--2---:R-:W-:-:S07]  /*1280*/  IMAD.IADD R16, R5, 0x1, -R16 ;  /* 0x0000000105107824 */ /* 0x004fce00078e0a10 */
.L_x_4807:
[----:B------:R-:W1:Y:S01]  /*1290*/  LDC R0, c[0x0][0x448] ;  /* 0x00011200ff007b82 */ /* 0x000e620000000800 */
[----:B------:R-:W-:Y:S01]  /*12a0*/  USHF.L.U32 UR39, UR5, 0x7, URZ ;  /* 0x0000000705277899 */ /* 0x000fe2000800063f */
[----:B-----5:R-:W-:-:S03]  /*12b0*/  IMAD.IADD R16, R16, 0x1, -R7 ;  /* 0x0000000110107824 */ /* 0x020fc600078e0a07 */
[----:B------:R-:W-:Y:S02]  /*12c0*/  UIADD3 UR4, UR39, 0x7f, URZ ;  /* 0x0000007f27047890 */ /* 0x000fe4000fffe03f */
[----:B0-----:R-:W-:Y:S01]  /*12d0*/  IADD3 R3, R16, 0x1, -R17 ;  /* 0x0000000110037810 */ /* 0x001fe20007ffe811 */
[----:B------:R-:W0:Y:S01]  /*12e0*/  LDC.64 R8, c[0x0][0x9e0] ;  /* 0x00027800ff087b82 */ /* 0x000e220000000a00 */
[----:B-1----:R-:W-:Y:S02]  /*12f0*/  ISETP.NE.AND P1, PT, R0, 0x1, PT ;  /* 0x000000010000780c */ /* 0x002fe40003f25270 */
[----:B------:R-:W-:Y:S01]  /*1300*/  IMAD.U32 R0, RZ, RZ, UR4 ;  /* 0x00000004ff007e24 */ /* 0x000fe2000f8e00ff */
[----:B0-----:R-:W-:-:S10]  /*1310*/  ISETP.GE.AND P2, PT, R9, 0x1, PT ;  /* 0x000000010900780c */ /* 0x001fd40003f46270 */
[----:B------:R-:W0:Y:S08]  /*1320*/  @P1 LDC R2, c[0x0][0x44c] ;  /* 0x00011300ff021b82 */ /* 0x000e300000000800 */
[----:B------:R-:W1:Y:S01]  /*1330*/  @P1 LDC R5, c[0x0][0x450] ;  /* 0x00011400ff051b82 */ /* 0x000e620000000800 */
[----:B0-----:R-:W-:-:S05]  /*1340*/  @P1 IMAD.HI.U32 R2, R2, UR4, RZ ;  /* 0x0000000402021c27 */ /* 0x001fca000f8e00ff */
[----:B-1----:R-:W-:-:S05]  /*1350*/  @P1 SHF.R.U32.HI R0, RZ, R5, R2 ;  /* 0x00000005ff001219 */ /* 0x002fca0000011602 */
        /* <DEDUP_REMOVED lines=13> */
.L_x_4809:
[----:B------:R-:W-:-:S13]  /*1430*/  ISETP.NE.AND P0, PT, R9, 0x1, PT ;  /* 0x000000010900780c */ /* 0x000fda0003f05270 */
[----:B------:R-:W0:Y:S02]  /*1440*/  @P0 LDC.64 R4, c[0x0][0x9e8] ;  /* 0x00027a00ff040b82 */ /* 0x000e240000000a00 */
[----:B0-----:R-:W-:-:S05]  /*1450*/  @P0 IMAD.HI.U32 R4, R2, R4, RZ ;  /* 0x0000000402040227 */ /* 0x001fca00078e00ff */
[----:B------:R-:W-:-:S07]  /*1460*/  @P0 SHF.R.U32.HI R2, RZ, R5, R4 ;  /* 0x00000005ff020219 */ /* 0x000fce0000011604 */
.L_x_4810:
[----:B------:R-:W-:-:S05]  /*1470*/  IMAD R3, R2, R9, R9 ;  /* 0x0000000902037224 */ /* 0x000fca00078e0209 */
[----:B------:R-:W-:-:S07]  /*1480*/  VIMNMX R0, R0, R3, PT ;  /* 0x0000000300007248 */ /* 0x000fce0003fe0100 */
.L_x_4808:
[----:B------:R-:W0:Y:S01]  /*1490*/  @P1 LDC R4, c[0x0][0x44c] ;  /* 0x00011300ff041b82 */ /* 0x000e220000000800 */
[----:B------:R-:W-:Y:S01]  /*14a0*/  IMAD.U32 R3, RZ, RZ, UR39 ;  /* 0x00000027ff037e24 */ /* 0x000fe2000f8e00ff */
[----:B------:R-:W-:Y:S01]  /*14b0*/  ULDC UR4, c[0x0][0x9dc] ;  /* 0x0002770000047ab9 */ /* 0x000fe20000000800 */
[----:B------:R-:W-:Y:S02]  /*14c0*/  VIADD R2, R0, 0x5f ;  /* 0x0000005f00027836 */ /* 0x000fe40000000000 */
[C---:B------:R-:W-:Y:S02]  /*14d0*/  VIADD R0, R16.reuse, 0x5f ;  /* 0x0000005f10007836 */ /* 0x040fe40000000000 */
[----:B------:R-:W-:Y:S01]  /*14e0*/  IMAD.IADD R74, R16, 0x1, -R17 ;  /* 0x00000001104a7824 */ /* 0x000fe200078e0a11 */
        /* <DEDUP_REMOVED lines=23> */
.L_x_4812:
[----:B------:R-:W-:-:S13]  /*1660*/  ISETP.NE.AND P0, PT, R9, 0x1, PT ;  /* 0x000000010900780c */ /* 0x000fda0003f05270 */
[----:B------:R-:W0:Y:S02]  /*1670*/  @P0 LDC.64 R2, c[0x0][0x9e8] ;  /* 0x00027a00ff020b82 */ /* 0x000e240000000a00 */
[----:B0-----:R-:W-:-:S05]  /*1680*/  @P0 IMAD.HI.U32 R0, R4, R2, RZ ;  /* 0x0000000204000227 */ /* 0x001fca00078e00ff */
[----:B------:R-:W-:-:S07]  /*1690*/  @P0 SHF.R.U32.HI R4, RZ, R3, R0 ;  /* 0x00000003ff040219 */ /* 0x000fce0000011600 */
.L_x_4813:
[----:B------:R-:W-:-:S05]  /*16a0*/  IMAD R4, R4, R9, RZ ;  /* 0x0000000904047224 */ /* 0x000fca00078e02ff */
[----:B------:R-:W-:-:S13]  /*16b0*/  R2UR UR5, R4 ;  /* 0x00000000040572ca */ /* 0x000fda00000e0000 */
[----:B------:R-:W-:-:S04]  /*16c0*/  UISETP.LT.AND UP0, UPT, UR4, UR5, UPT ;  /* 0x000000050400728c */ /* 0x000fc8000bf01270 */
[----:B------:R-:W-:-:S12]  /*16d0*/  USEL UR4, UR4, UR5, !UP0 ;  /* 0x0000000504047287 */ /* 0x000fd8000c000000 */
.L_x_4811:
        /* <DEDUP_REMOVED lines=55> */
[----:B------:R-:W-:Y:S02]  /*1a50*/  IMAD.MOV.U32 R131, RZ, RZ, RZ ;  /* 0x000000ffff837224 */ /* 0x000fe400078e00ff */
[----:B------:R-:W-:-:S02]  /*1a60*/  IMAD.MOV.U32 R32, RZ, RZ, RZ ;  /* 0x000000ffff207224 */ /* 0x000fc400078e00ff */
[----:B------:R-:W-:Y:S02]  /*1a70*/  IMAD.MOV.U32 R133, RZ, RZ, RZ ;  /* 0x000000ffff857224 */ /* 0x000fe400078e00ff */
        /* <DEDUP_REMOVED lines=33> */
.L_x_4815:
        /* <DEDUP_REMOVED lines=11> */
.L_x_5041:
[----:B------:R-:W-:Y:S05]  /*1d40*/  @!P0 BRA `(.L_x_4817) ;  /* 0x0000000000048947 */ /* 0x000fea0003800000 */
[----:B------:R-:W-:Y:S01]  /*1d50*/  BPT.TRAP 0x1 ;  /* 0x000000040000795c */ /* 0x000fe20000300000 */
.L_x_4817:
[----:B0-----:R-:W-:Y:S02]  /*1d60*/  IMAD.U32 R3, RZ, RZ, UR36 ;  /* 0x00000024ff037e24 */ /* 0x001fe4000f8e00ff */
[----:B------:R-:W-:-:S03]  /*1d70*/  IMAD.U32 R0, RZ, RZ, UR38 ;  /* 0x00000026ff007e24 */ /* 0x000fc6000f8e00ff */
[----:B------:R-:W-:Y:S02]  /*1d80*/  LEA R3, R3, UR37, 0x3 ;  /* 0x0000002503037c11 */ /* 0x000fe4000f8e18ff */
[----:B------:R-:W-:-:S04]  /*1d90*/  SHF.L.U32 R0, R0, 0x1f, RZ ;  /* 0x0000001f00007819 */ /* 0x000fc800000006ff */
[----:B------:R0:W1:Y:S01]  /*1da0*/  SYNCS.PHASECHK.TRANS64.TRYWAIT P1, [R3+URZ+0x30830], R0 ;  /* 0x03083000030075a7 */ /* 0x000062000802017f */
[----:B------:R-:W-:Y:S05]  /*1db0*/  @!P0 BRA `(.L_x_4818) ;  /* 0x0000000000048947 */ /* 0x000fea0003800000 */
[----:B------:R-:W-:Y:S01]  /*1dc0*/  BPT.TRAP 0x1 ;  /* 0x000000040000795c */ /* 0x000fe20000300000 */
.L_x_4818:
        /* <DEDUP_REMOVED lines=9> */
.L_x_4819:
        /* <DEDUP_REMOVED lines=10> */
[----:B--2---:R-:W2:Y:S01]  /*1f00*/  S2R R2, SR_TID.X ;  /* 0x0000000000027919 */ /* 0x004ea20000002100 */
[----:B------:R-:W-:Y:S01]  /*1f10*/  UMOV UR17, 0x40000040 ;  /* 0x4000004000117882 */ /* 0x000fe20000000000 */
[----:B------:R-:W-:Y:S01]  /*1f20*/  UMOV UR19, 0x40000040 ;  /* 0x4000004000137882 */ /* 0x000fe20000000000 */
[----:B------:R-:W-:Y:S01]  /*1f30*/  ULOP3.LUT UR60, UR4, 0x10000, URZ, 0xfc, !UPT ;  /* 0x00010000043c7892 */ /* 0x000fe2000f8efc3f */
[----:B01----:R-:W-:Y:S01]  /*1f40*/  VIADD R0, R19, UR39 ;  /* 0x0000002713007c36 */ /* 0x003fe20008000000 */
[----:B------:R-:W-:-:S02]  /*1f50*/  ULOP3.LUT UR4, UR40, 0x10000, URZ, 0xfc, !UPT ;  /* 0x0001000028047892 */ /* 0x000fc4000f8efc3f */
[----:B------:R-:W-:Y:S02]  /*1f60*/  UIMAD UR5, UR36, 0x900, UR60 ;  /* 0x00000900240578a4 */ /* 0x000fe4000f8e023c */
[----:B------:R-:W-:Y:S02]  /*1f70*/  UIADD3 UR12, UR4, 0x4, URZ ;  /* 0x00000004040c7890 */ /* 0x000fe4000fffe03f */
[----:B------:R-:W-:Y:S01]  /*1f80*/  UIADD3 UR14, UR5, 0x4, URZ ;  /* 0x00000004050e7890 */ /* 0x000fe2000fffe03f */
[----:B------:R-:W-:Y:S02]  /*1f90*/  UMOV UR8, UR4 ;  /* 0x0000000400087c82 */ /* 0x000fe40008000000 */
[----:B------:R-:W-:Y:S01]  /*1fa0*/  UMOV UR10, UR5 ;  /* 0x00000005000a7c82 */ /* 0x000fe20008000000 */
[----:B------:R-:W-:Y:S01]  /*1fb0*/  IMAD.U32 R6, RZ, RZ, UR8 ;  /* 0x00000008ff067e24 */ /* 0x000fe2000f8e00ff */
[----:B------:R-:W-:Y:S01]  /*1fc0*/  HGMMA.64x96x16.F32 R24, gdesc[UR8], RZ, !UPT, gsb0 ;  /* 0x01600000081879f0 */ /* 0x000fe2000c0008ff */
[----:B------:R-:W-:-:S02]  /*1fd0*/  UIADD3 UR8, UR4, 0x2, URZ ;  /* 0x0000000204087890 */ /* 0x000fc4000fffe03f */
[----:B------:R-:W-:Y:S01]  /*1fe0*/  UIADD3 UR10, UR5, 0x2, URZ ;  /* 0x00000002050a7890 */ /* 0x000fe2000fffe03f */
[----:B------:R-:W-:Y:S01]  /*1ff0*/  UMOV UR9, 0x40000040 ;  /* 0x4000004000097882 */ /* 0x000fe20000000000 */
[----:B------:R-:W-:Y:S01]  /*2000*/  UMOV UR11, 0x40000040 ;  /* 0x40000040000b7882 */ /* 0x000fe20000000000 */
[----:B------:R-:W-:Y:S02]  /*2010*/  UIADD3 UR16, UR4, 0x6, URZ ;  /* 0x0000000604107890 */ /* 0x000fe4000fffe03f */
[----:B------:R-:W-:Y:S02]  /*2020*/  UIADD3 UR18, UR5, 0x6, URZ ;  /* 0x0000000605127890 */ /* 0x000fe4000fffe03f */
[----:B------:R-:W-:Y:S02]  /*2030*/  UIADD3 UR20, UR4, 0x400, URZ ;  /* 0x0000040004147890 */ /* 0x000fe4000fffe03f */
[----:B------:R-:W-:Y:S01]  /*2040*/  UIADD3 UR22, UR5, 0x300, URZ ;  /* 0x0000030005167890 */ /* 0x000fe2000fffe03f */
[----:B------:R-:W-:Y:S01]  /*2050*/  UMOV UR21, 0x40000040 ;  /* 0x4000004000157882 */ /* 0x000fe20000000000 */
[----:B------:R-:W-:Y:S01]  /*2060*/  UMOV UR23, 0x40000040 ;  /* 0x4000004000177882 */ /* 0x000fe20000000000 */
[----:B------:R-:W-:Y:S01]  /*2070*/  UIADD3 UR24, UR4, 0x402, URZ ;  /* 0x0000040204187890 */ /* 0x000fe2000fffe03f */
[----:B--2---:R-:W-:Y:S01]  /*2080*/  LOP3.LUT P3, RZ, R2, 0x7f, RZ, 0xc0, !PT ;  /* 0x0000007f02ff7812 */ /* 0x004fe2000786c0ff */
[----:B------:R-:W-:Y:S01]  /*2090*/  UIADD3 UR26, UR5, 0x302, URZ ;  /* 0x00000302051a7890 */ /* 0x000fe2000fffe03f */
[----:B------:R-:W-:Y:S01]  /*20a0*/  IMAD.MOV.U32 R2, RZ, RZ, R0 ;  /* 0x000000ffff027224 */ /* 0x000fe200078e0000 */
        /* <DEDUP_REMOVED lines=40> */
[----:B------:R-:W0:Y:S01]  /*2330*/  SHFL.IDX PT, R9, R2, RZ, 0x1c1f ;  /* 0x001c1fff02097589 */ /* 0x000e2200000e0000 */
[----:B------:R-:W-:Y:S01]  /*2340*/  @!P3 PRMT R0, RZ, 0x654, R0 ;  /* 0x00000654ff00b816 */ /* 0x000fe20000000000 */
[----:B------:R-:W-:-:S03]  /*2350*/  IMAD R5, R75, R4, 0x61 ;  /* 0x000000614b057424 */ /* 0x000fc600078e0204 */
[----:B------:R-:W-:Y:S01]  /*2360*/  PLOP3.LUT P1, PT, PT, PT, UP1, 0x40, 0x0 ;  /* 0x000000000000781c */ /* 0x000fe20003f2e818 */
[----:B------:R-:W-:Y:S02]  /*2370*/  IMAD R4, R18, -0x2, R5 ;  /* 0xfffffffe12047824 */ /* 0x000fe400078e0205 */
[----:B------:R-:W-:Y:S02]  /*2380*/  VIADD R5, R5, 0xffffffff ;  /* 0xffffffff05057836 */ /* 0x000fe40000000000 */
[----:B------:R-:W-:Y:S01]  /*2390*/  VIADD R13, R4, 0xffffffff ;  /* 0xffffffff040d7836 */ /* 0x000fe20000000000 */
        /* <DEDUP_REMOVED lines=35> */
[----:B-1----:R-:W-:-:S04]  /*25d0*/  IMAD R0, R75, -0x60, R16 ;  /* 0xffffffa04b007824 */ /* 0x002fc800078e0210 */
[----:B------:R-:W-:Y:S01]  /*25e0*/  VIADD R3, R0, 0x60 ;  /* 0x0000006000037836 */ /* 0x000fe20000000000 */
[----:B------:R-:W-:-:S03]  /*25f0*/  IADD3 R0, -R17, R4, R16 ;  /* 0x0000000411007210 */ /* 0x000fc60007ffe110 */
[----:B------:R-:W-:Y:S02]  /*2600*/  IMAD R8, R18, -0x2, R3 ;  /* 0xfffffffe12087824 */ /* 0x000fe400078e0203 */
[C---:B------:R-:W-:Y:S02]  /*2610*/  VIADD R11, R0.reuse, UR4 ;  /* 0x00000004000b7c36 */ /* 0x040fe40008000000 */
[----:B------:R-:W-:-:S03]  /*2620*/  VIADD R10, R0, UR7 ;  /* 0x00000007000a7c36 */ /* 0x000fc60008000000 */
[----:B0-----:R-:W-:Y:S01]  /*2630*/  VIADDMNMX R0, R9, R11, R8, PT ;  /* 0x0000000b09007246 */ /* 0x001fe20003800108 */
[----:B------:R-:W-:Y:S01]  /*2640*/  IMAD.IADD R3, R10, 0x1, R9 ;  /* 0x000000010a037824 */ /* 0x000fe200078e0209 */
[----:B------:R-:W-:Y:S06]  /*2650*/  @P1 BRA `(.L_x_4821) ;  /* 0x0000000000541947 */ /* 0x000fec0003800000 */
[----:B------:R-:W-:Y:S01]  /*2660*/  IADD3 R4, -R17, R16, R9 ;  /* 0x0000001011047210 */ /* 0x000fe20007ffe109 */
        /* <DEDUP_REMOVED lines=11> */
.L_x_4823:
[----:B------:R-:W-:-:S06]  /*2720*/  UISETP.NE.AND UP2, UPT, UR5, 0x1, UPT ;  /* 0x000000010500788c */ /* 0x000fcc000bf45270 */
[----:B------:R-:W-:-:S05]  /*2730*/  PLOP3.LUT P1, PT, PT, PT, UP2, 0x80, 0x0 ;  /* 0x000000000000781c */ /* 0x000fca0003f2f028 */
[----:B------:R-:W-:-:S08]  /*2740*/  @UP2 ULDC.64 UR10, c[0x0][0x9e8] ;  /* 0x00027a00000a2ab9 */ /* 0x000fd00000000a00 */
[----:B------:R-:W-:-:S05]  /*2750*/  @P1 IMAD.HI.U32 R9, R4, UR10, RZ ;  /* 0x0000000a04091c27 */ /* 0x000fca000f8e00ff */
[----:B------:R-:W-:-:S07]  /*2760*/  @P1 SHF.R.U32.HI R4, RZ, UR11, R9 ;  /* 0x0000000bff041c19 */ /* 0x000fce0008011609 */
.L_x_4824:
[----:B------:R-:W-:Y:S05]  /*2770*/  BSYNC B0 ;  /* 0x0000000000007941 */ /* 0x000fea0003800000 */
.L_x_4822:
[----:B------:R-:W-:-:S05]  /*2780*/  IMAD R4, R4, UR5, R13 ;  /* 0x0000000504047c24 */ /* 0x000fca000f8e020d */
[----:B------:R-:W-:Y:S02]  /*2790*/  VIMNMX R3, R3, R4, !PT ;  /* 0x0000000403037248 */ /* 0x000fe40007fe0100 */
[----:B------:R-:W-:-:S07]  /*27a0*/  VIADDMNMX R0, R4, UR5, R0, PT ;  /* 0x0000000504007c46 */ /* 0x000fce000b800100 */
.L_x_4821:
[C---:B------:R-:W-:Y:S02]  /*27b0*/  ISETP.GE.AND P1, PT, R5.reuse, 0x2, PT ;  /* 0x000000020500780c */ /* 0x040fe40003f26270 */
[----:B------:R-:W-:Y:S02]  /*27c0*/  ISETP.GE.AND P5, PT, R5, 0xa, PT ;  /* 0x0000000a0500780c */ /* 0x000fe40003fa6270 */
        /* <DEDUP_REMOVED lines=110> */
[----:B------:R-:W-:Y:S02]  /*2eb0*/  ISETP.GT.AND P5, PT, R3, 0x59, !P5 ;  /* 0x000000590300780c */ /* 0x000fe40006fa4270 */
[----:B------:R-:W0:Y:S02]  /*2ec0*/  SHFL.IDX PT, R3, R2, 0x1, 0x1c1f ;  /* 0x003c1f0002037f89 */ /* 0x000e2400000e0000 */
[----:B------:R-:W-:-:S04]  /*2ed0*/  ISETP.LT.OR P5, PT, R0, 0x5a, P5 ;  /* 0x0000005a0000780c */ /* 0x000fc80002fa1670 */
[----:B------:R-:W-:Y:S02]  /*2ee0*/  FSEL R68, R69, -INF , !P5 ;  /* 0xff80000045447808 */ /* 0x000fe40006800000 */
[----:B------:R-:W-:Y:S02]  /*2ef0*/  PLOP3.LUT P5, PT, PT, PT, UP1, 0x40, 0x0 ;  /* 0x000000000000781c */ /* 0x000fe40003fae818 */
[----:B0-----:R-:W-:Y:S01]  /*2f00*/  VIADDMNMX R4, R3, R11, R8, PT ;  /* 0x0000000b03047246 */ /* 0x001fe20003800108 */
[----:B------:R-:W-:-:S10]  /*2f10*/  IMAD.IADD R8, R10, 0x1, R3 ;  /* 0x000000010a087824 */ /* 0x000fd400078e0203 */
[----:B------:R-:W-:Y:S05]  /*2f20*/  @P5 BRA `(.L_x_4825) ;  /* 0x00000000005c5947 */ /* 0x000fea0003800000 */
        /* <DEDUP_REMOVED lines=13> */
.L_x_4827:
[----:B------:R-:W-:-:S06]  /*3000*/  UISETP.NE.AND UP2, UPT, UR5, 0x1, UPT ;  /* 0x000000010500788c */ /* 0x000fcc000bf45270 */
[----:B------:R-:W-:-:S05]  /*3010*/  PLOP3.LUT P5, PT, PT, PT, UP2, 0x80, 0x0 ;  /* 0x000000000000781c */ /* 0x000fca0003faf028 */
[----:B------:R-:W-:-:S08]  /*3020*/  @UP2 ULDC.64 UR10, c[0x0][0x9e8] ;  /* 0x00027a00000a2ab9 */ /* 0x000fd00000000a00 */
[----:B------:R-:W-:Y:S01]  /*3030*/  @P5 IMAD.HI.U32 R2, R0, UR10, RZ ;  /* 0x0000000a00025c27 */ /* 0x000fe2000f8e00ff */
[----:B------:R-:W-:-:S13]  /*3040*/  PLOP3.LUT P5, PT, PT, PT, UP2, 0x80, 0x0 ;  /* 0x000000000000781c */ /* 0x000fda0003faf028 */
[----:B------:R-:W-:-:S07]  /*3050*/  @P5 SHF.R.U32.HI R0, RZ, UR11, R2 ;  /* 0x0000000bff005c19 */ /* 0x000fce0008011602 */
.L_x_4828:
[----:B------:R-:W-:Y:S05]  /*3060*/  BSYNC B0 ;  /* 0x0000000000007941 */ /* 0x000fea0003800000 */
.L_x_4826:
[----:B------:R-:W-:-:S05]  /*3070*/  IMAD R3, R0, UR5, R13 ;  /* 0x0000000500037c24 */ /* 0x000fca000f8e020d */
[----:B------:R-:W-:Y:S02]  /*3080*/  VIMNMX R8, R8, R3, !PT ;  /* 0x0000000308087248 */ /* 0x000fe40007fe0100 */
[----:B------:R-:W-:-:S07]  /*3090*/  VIADDMNMX R4, R3, UR5, R4, PT ;  /* 0x0000000503047c46 */ /* 0x000fce000b800104 */
.L_x_4825:
        /* <DEDUP_REMOVED lines=137> */
[----:B------:R0:W1:Y:S01]  /*3930*/  MUFU.EX2 R61, R12 ;  /* 0x0000000c003d7308 */ /* 0x0000620000000800 */
[----:B------:R-:W-:Y:S01]  /*3940*/  ISETP.LT.OR P1, PT, R4, 0x4a, P1 ;  /* 0x0000004a0400780c */ /* 0x000fe20000f21670 */
[--C-:B------:R-:W-:Y:S01]  /*3950*/  FFMA.FTZ R26, R36, R0, -R57.reuse ;  /* 0x00000000241a7223 */ /* 0x100fe20000010839 */
[----:B------:R-:W-:Y:S01]  /*3960*/  FMNMX.FTZ R2, R59, R2, !PT ;  /* 0x000000023b027209 */ /* 0x000fe20007810000 */
[-CC-:B------:R-:W-:Y:S01]  /*3970*/  FFMA.FTZ R36, R90, R0.reuse, -R57.reuse ;  /* 0x000000005a247223 */ /* 0x180fe20000010839 */
[----:B------:R-:W-:Y:S01]  /*3980*/  ISETP.GT.AND P3, PT, R8, 0x51, !P3 ;  /* 0x000000510800780c */ /* 0x000fe20005f64270 */
[-CC-:B------:R-:W-:Y:S01]  /*3990*/  FFMA.FTZ R28, R48, R0.reuse, -R57.reuse ;  /* 0x00000000301c7223 */ /* 0x180fe20000010839 */
[----:B------:R-:W-:Y:S01]  /*39a0*/  ISETP.LT.OR P2, PT, R4, 0x51, P2 ;  /* 0x000000510400780c */ /* 0x000fe20001741670 */
[----:B------:R-:W-:Y:S01]  /*39b0*/  MUFU.EX2 R14, R14 ;  /* 0x0000000e000e7308 */ /* 0x000fe20000000800 */
[----:B------:R-:W-:Y:S01]  /*39c0*/  FSEL R63, R63, -INF , !P1 ;  /* 0xff8000003f3f7808 */ /* 0x000fe20004800000 */
[--C-:B0-----:R-:W-:Y:S01]  /*39d0*/  FFMA.FTZ R12, R72, R0, -R57.reuse ;  /* 0x00000000480c7223 */ /* 0x101fe20000010839 */
[----:B------:R-:W-:Y:S01]  /*39e0*/  FMNMX.FTZ R2, R41, R2, !PT ;  /* 0x0000000229027209 */ /* 0x000fe20007810000 */
[-CC-:B------:R-:W-:Y:S01]  /*39f0*/  FFMA.FTZ R30, R52, R0.reuse, -R57.reuse ;  /* 0x00000000341e7223 */ /* 0x180fe20000010839 */
[----:B------:R-:W-:Y:S01]  /*3a00*/  ISETP.NE.AND P5, PT, R65, RZ, PT ;  /* 0x000000ff4100720c */ /* 0x000fe20003fa5270 */
[-CC-:B------:R-:W-:Y:S01]  /*3a10*/  FFMA.FTZ R32, R84, R0.reuse, -R57.reuse ;  /* 0x0000000054207223 */ /* 0x180fe20000010839 */
[----:B------:R-:W-:Y:S01]  /*3a20*/  ISETP.GT.AND P4, PT, R8, 0x58, !P4 ;  /* 0x000000580800780c */ /* 0x000fe20006784270 */
[----:B------:R0:W2:Y:S01]  /*3a30*/  MUFU.EX2 R65, R20 ;  /* 0x0000001400417308 */ /* 0x0000a20000000800 */
[----:B------:R-:W-:Y:S01]  /*3a40*/  ISETP.LT.OR P3, PT, R4, 0x52, P3 ;  /* 0x000000520400780c */ /* 0x000fe20001f61670 */
[----:B------:R-:W-:Y:S01]  /*3a50*/  FFMA.FTZ R34, R56, R0, -R57 ;  /* 0x0000000038227223 */ /* 0x000fe20000010839 */
[----:B------:R-:W-:-:S02]  /*3a60*/  FSEL R45, R66, -INF , !P2 ;  /* 0xff800000422d7808 */ /* 0x000fc40005000000 */
[----:B------:R-:W-:Y:S02]  /*3a70*/  FMNMX.FTZ R2, R63, R2, !PT ;  /* 0x000000023f027209 */ /* 0x000fe40007810000 */
[----:B------:R-:W-:Y:S01]  /*3a80*/  ISETP.GT.AND P5, PT, R8, 0x59, !P5 ;  /* 0x000000590800780c */ /* 0x000fe20006fa4270 */
[----:B------:R-:W-:Y:S01]  /*3a90*/  MUFU.EX2 R24, R24 ;  /* 0x0000001800187308 */ /* 0x000fe20000000800 */
[----:B------:R-:W-:Y:S01]  /*3aa0*/  ISETP.LT.OR P4, PT, R4, 0x59, P4 ;  /* 0x000000590400780c */ /* 0x000fe20002781670 */
[-CC-:B0-----:R-:W-:Y:S01]  /*3ab0*/  FFMA.FTZ R20, R76, R0.reuse, -R57.reuse ;  /* 0x000000004c147223 */ /* 0x181fe20000010839 */
        /* <DEDUP_REMOVED lines=10> */
[----:B-1----:R-:W-:Y:S01]  /*3b60*/  F2FP.F16.F32.PACK_AB R188, R61, R10 ;  /* 0x0000000a3dbc723e */ /* 0x002fe200000000ff */
[----:B------:R-:W-:Y:S01]  /*3b70*/  MUFU.EX2 R182, R4 ;  /* 0x0000000400b67308 */ /* 0x000fe20000000800 */
[----:B------:R-:W-:Y:S01]  /*3b80*/  FMNMX.FTZ R2, R71, R2, !PT ;  /* 0x0000000247027209 */ /* 0x000fe20007810000 */
[--C-:B0-----:R-:W-:Y:S01]  /*3b90*/  FFMA.FTZ R20, R80, R0, -R57.reuse ;  /* 0x0000000050147223 */ /* 0x101fe20000010839 */
[----:B------:R-:W-:Y:S02]  /*3ba0*/  R2UR UR14, R74 ;  /* 0x000000004a0e72ca */ /* 0x000fe400000e0000 */
[----:B--2---:R-:W-:Y:S01]  /*3bb0*/  F2FP.F16.F32.PACK_AB R190, R65, R14 ;  /* 0x0000000e41be723e */ /* 0x004fe200000000ff */
        /* <DEDUP_REMOVED lines=162> */
.L_x_4830:
[----:B------:R-:W-:-:S11]  /*45e0*/  UISETP.NE.AND UP2, UPT, UR5, 0x1, UPT ;  /* 0x000000010500788c */ /* 0x000fd6000bf45270 */
[----:B------:R-:W-:Y:S02]  /*45f0*/  @UP2 ULDC.64 UR10, c[0x0][0x9e8] ;  /* 0x00027a00000a2ab9 */ /* 0x000fe40000000a00 */
[----:B------:R-:W-:-:S04]  /*4600*/  UIMAD.WIDE.U32 UR14, UR7, UR10, URZ ;  /* 0x0000000a070e72a5 */ /* 0x000fc8000f8e003f */
[----:B------:R-:W-:-:S12]  /*4610*/  @UP2 USHF.R.U32.HI UR7, URZ, UR11, UR15 ;  /* 0x0000000b3f072299 */ /* 0x000fd8000801160f */
.L_x_4831:
[----:B------:R-:W-:-:S04]  /*4620*/  UIMAD UR5, UR7, UR5, UR5 ;  /* 0x00000005070572a4 */ /* 0x000fc8000f8e0205 */
[----:B------:R-:W-:-:S04]  /*4630*/  UISETP.LT.AND UP2, UPT, UR4, UR5, UPT ;  /* 0x000000050400728c */ /* 0x000fc8000bf41270 */
[----:B------:R-:W-:-:S12]  /*4640*/  USEL UR4, UR4, UR5, UP2 ;  /* 0x0000000504047287 */ /* 0x000fd80009000000 */
.L_x_4829:
        /* <DEDUP_REMOVED lines=60> */
.L_x_4849:
[----:B------:R-:W-:-:S04]  /*4a10*/  UIADD3 UR4, UR36, 0x1, URZ ;  /* 0x0000000124047890 */ /* 0x000fc8000fffe03f */
[----:B------:R-:W-:-:S04]  /*4a20*/  UISETP.NE.AND UP2, UPT, UR4, 0x2, UPT ;  /* 0x000000020400788c */ /* 0x000fc8000bf45270 */
[----:B------:R-:W-:Y:S02]  /*4a30*/  USEL UR7, URZ, 0x1, UP2 ;  /* 0x000000013f077887 */ /* 0x000fe40009000000 */
[----:B------:R-:W-:Y:S02]  /*4a40*/  USEL UR4, UR4, URZ, UP2 ;  /* 0x0000003f04047287 */ /* 0x000fe40009000000 */
[----:B------:R-:W-:Y:S01]  /*4a50*/  ULOP3.LUT UR7, UR38, UR7, URZ, 0x3c, !UPT ;  /* 0x0000000726077292 */ /* 0x000fe2000f8e3c3f */
[----:B------:R-:W-:Y:S11]  /*4a60*/  @!P0 BRA `(.L_x_4833) ;  /* 0x0000000000048947 */ /* 0x000ff60003800000 */
[----:B------:R-:W-:Y:S01]  /*4a70*/  BPT.TRAP 0x1 ;  /* 0x000000040000795c */ /* 0x000fe20000300000 */
.L_x_4833:
[----:B------:R-:W-:Y:S01]  /*4a80*/  ULEA UR6, UR4, UR37, 0x3 ;  /* 0x0000002504067291 */ /* 0x000fe2000f8e183f */
[----:B------:R-:W-:-:S05]  /*4a90*/  IMAD.U32 R0, RZ, RZ, UR7 ;  /* 0x00000007ff007e24 */ /* 0x000fca000f8e00ff */
[----:B------:R-:W-:-:S04]  /*4aa0*/  SHF.L.U32 R0, R0, 0x1f, RZ ;  /* 0x0000001f00007819 */ /* 0x000fc800000006ff */
[----:B------:R0:W1:Y:S01]  /*4ab0*/  SYNCS.PHASECHK.TRANS64.TRYWAIT P1, [UR6+0x30830], R0 ;  /* 0x03083000ff0075a7 */ /* 0x0000620008020146 */
[----:B------:R-:W-:Y:S05]  /*4ac0*/  @!P0 BRA `(.L_x_4834) ;  /* 0x0000000000048947 */ /* 0x000fea0003800000 */
[----:B------:R-:W-:Y:S01]  /*4ad0*/  BPT.TRAP 0x1 ;  /* 0x000000040000795c */ /* 0x000fe20000300000 */
.L_x_4834:
[----:B-1----:R-:W-:Y:S05]  /*4ae0*/  @P1 BRA `(.L_x_4835) ;  /* 0x0000000000081947 */ /* 0x002fea0003800000 */
[----:B------:R-:W1:Y:S02]  /*4af0*/  SYNCS.PHASECHK.TRANS64.TRYWAIT P1, [UR6+0x30830], R0 ;  /* 0x03083000ff0075a7 */ /* 0x000e640008020146 */
[----:B-1----:R-:W-:Y:S05]  /*4b00*/  @!P1 BRA `(.L_x_4836) ;  /* 0x0000012400d89947 */ /* 0x002fea0003800000 */
.L_x_4835:
        /* <DEDUP_REMOVED lines=163> */
.L_x_4837:
[----:B------:R-:W-:Y:S01]  /*5540*/  ULEA UR5, UR36, UR37, 0x3 ;  /* 0x0000002524057291 */ /* 0x000fe2000f8e183f */
[----:B01----:R-:W-:-:S05]  /*5550*/  IMAD.U32 R0, RZ, RZ, UR38 ;  /* 0x00000026ff007e24 */ /* 0x003fca000f8e00ff */
[----:B------:R-:W-:-:S04]  /*5560*/  SHF.L.U32 R0, R0, 0x1f, RZ ;  /* 0x0000001f00007819 */ /* 0x000fc800000006ff */
[----:B------:R0:W1:Y:S01]  /*5570*/  SYNCS.PHASECHK.TRANS64.TRYWAIT P1, [UR5+0x30850], R0 ;  /* 0x03085000ff0075a7 */ /* 0x0000620008020145 */
[----:B------:R-:W-:Y:S05]  /*5580*/  @!P0 BRA `(.L_x_4838) ;  /* 0x0000000000048947 */ /* 0x000fea0003800000 */
[----:B------:R-:W-:Y:S01]  /*5590*/  BPT.TRAP 0x1 ;  /* 0x000000040000795c */ /* 0x000fe20000300000 */
.L_x_4838:
[----:B-1----:R-:W-:Y:S05]  /*55a0*/  @P1 BRA `(.L_x_4839) ;  /* 0x0000000000081947 */ /* 0x002fea0003800000 */
[----:B------:R-:W1:Y:S02]  /*55b0*/  SYNCS.PHASECHK.TRANS64.TRYWAIT P1, [UR5+0x30850], R0 ;  /* 0x03085000ff0075a7 */ /* 0x000e640008020145 */
[----:B-1----:R-:W-:Y:S05]  /*55c0*/  @!P1 BRA `(.L_x_4840) ;  /* 0x0000011c00409947 */ /* 0x002fea0003800000 */
.L_x_4839:
        /* <DEDUP_REMOVED lines=13> */
[----:B------:R-:W-:Y:S01]  /*56a0*/  VIADD R3, R14, 0x1 ;  /* 0x000000010e037836 */ /* 0x000fe20000000000 */
[----:B------:R-:W-:Y:S01]  /*56b0*/  UMOV UR6, UR15 ;  /* 0x0000000f00067c82 */ /* 0x000fe20008000000 */
[----:B------:R-:W-:Y:S01]  /*56c0*/  ULDC UR15, c[0x0][0x9e0] ;  /* 0x00027800000f7ab9 */ /* 0x000fe20000000800 */
[----:B------:R-:W-:Y:S01]  /*56d0*/  UIMAD UR14, UR36, 0x900, UR10 ;  /* 0x00000900240e78a4 */ /* 0x000fe2000f8e020a */
[----:B------:R-:W-:-:S05]  /*56e0*/  IMAD R3, R18, -0x2, R3 ;  /* 0xfffffffe12037824 */ /* 0x000fca00078e0203 */
[----:B------:R-:W-:Y:S01]  /*56f0*/  IADD3 R12, -R17, R3, R16 ;  /* 0x00000003110c7210 */ /* 0x000fe20007ffe110 */
[----:B------:R-:W-:Y:S02]  /*5700*/  UMOV UR10, UR14 ;  /* 0x0000000e000a7c82 */ /* 0x000fe40008000000 */
[----:B------:R-:W-:Y:S01]  /*5710*/  HGMMA.64x192x16.F32 R24, R188, gdesc[UR8].tnspB, R24, gsb0 ;  /* 0x42e00008bc187df0 */ /* 0x000fe20008000818 */
[----:B------:R-:W-:Y:S01]  /*5720*/  UIADD3 UR10, UR14, 0x80, URZ ;  /* 0x000000800e0a7890 */ /* 0x000fe2000fffe03f */
[----:B------:R-:W-:Y:S01]  /*5730*/  UMOV UR11, 0x40000040 ;  /* 0x40000040000b7882 */ /* 0x000fe20000000000 */
[----:B--2---:R-:W-:-:S13]  /*5740*/  LOP3.LUT P3, RZ, R208, 0x7f, RZ, 0xc0, !PT ;  /* 0x0000007fd0ff7812 */ /* 0x004fda000786c0ff */
        /* <DEDUP_REMOVED lines=26> */
[----:B------:R-:W-:Y:S01]  /*58f0*/  @P1 IMAD.HI.U32 R2, R11, UR10, RZ ;  /* 0x0000000a0b021c27 */ /* 0x000fe2000f8e00ff */
[----:B------:R-:W-:Y:S01]  /*5900*/  @UP0 ULDC UR10, c[0x0][0x450] ;  /* 0x00011400000a0ab9 */ /* 0x000fe20000000800 */
[----:B------:R-:W-:-:S03]  /*5910*/  PLOP3.LUT P1, PT, PT, PT, UP1, 0x40, 0x0 ;  /* 0x000000000000781c */ /* 0x000fc60003f2e818 */
[----:B------:R-:W-:Y:S01]  /*5920*/  @P2 SHF.R.U32.HI R11, RZ, UR10, R2 ;  /* 0x0000000aff0b2c19 */ /* 0x000fe20008011602 */
[----:B------:R-:W-:Y:S01]  /*5930*/  ULOP3.LUT UR10, URZ, UR6, URZ, 0x33, !UPT ;  /* 0x000000063f0a7292 */ /* 0x000fe2000f8e333f */
[----:B------:R-:W-:-:S03]  /*5940*/  VIADD R2, R12, UR15 ;  /* 0x0000000f0c027c36 */ /* 0x000fc60008000000 */
[----:B------:R-:W0:Y:S02]  /*5950*/  SHFL.IDX PT, R13, R11, RZ, 0x1c1f ;  /* 0x001c1fff0b0d7589 */ /* 0x000e2400000e0000 */
[----:B------:R-:W-:Y:S02]  /*5960*/  VIADD R12, R12, UR10 ;  /* 0x0000000a0c0c7c36 */ /* 0x000fe40008000000 */
[--C-:B0-----:R-:W-:Y:S01]  /*5970*/  IMAD.IADD R20, R2, 0x1, R13.reuse ;  /* 0x0000000102147824 */ /* 0x101fe200078e020d */
[----:B------:R-:W-:Y:S02]  /*5980*/  WARPGROUP.DEPBAR.LE gsb0, 0x0 ;  /* 0x00008000000079c5 */ /* 0x000fe40000010000 */
[----:B------:R0:W-:Y:S01]  /*5990*/  @!P3 SYNCS.ARRIVE.TRANS64.RED.A1T0 RZ, [R0+URZ], RZ ;  /* 0x000000ff00ffb9a7 */ /* 0x0001e2000810043f */
[----:B------:R-:W-:Y:S02]  /*59a0*/  IMAD.IADD R168, R12, 0x1, R13 ;  /* 0x000000010ca87824 */ /* 0x000fe400078e020d */
[----:B0-----:R-:W-:Y:S01]  /*59b0*/  VIADD R0, R3, 0xffffffff ;  /* 0xffffffff03007836 */ /* 0x001fe20000000000 */
[----:B------:R-:W-:Y:S06]  /*59c0*/  @P1 BRA `(.L_x_4841) ;  /* 0x0000000000541947 */ /* 0x000fec0003800000 */
[----:B------:R-:W-:Y:S01]  /*59d0*/  IADD3 R3, -R17, R16, R13 ;  /* 0x0000001011037210 */ /* 0x000fe20007ffe10d */
        /* <DEDUP_REMOVED lines=11> */
.L_x_4843:
[----:B------:R-:W-:-:S05]  /*5a90*/  IMAD.U32 R13, RZ, RZ, UR59 ;  /* 0x0000003bff0d7e24 */ /* 0x000fca000f8e00ff */
[----:B------:R-:W-:-:S13]  /*5aa0*/  ISETP.NE.AND P1, PT, R13, 0x1, PT ;  /* 0x000000010d00780c */ /* 0x000fda0003f25270 */
[----:B------:R-:W0:Y:S02]  /*5ab0*/  @P1 LDC.64 R170, c[0x0][0x9e8] ;  /* 0x00027a00ffaa1b82 */ /* 0x000e240000000a00 */
[----:B0-----:R-:W-:-:S05]  /*5ac0*/  @P1 IMAD.HI.U32 R170, R3, R170, RZ ;  /* 0x000000aa03aa1227 */ /* 0x001fca00078e00ff */
[----:B------:R-:W-:-:S07]  /*5ad0*/  @P1 SHF.R.U32.HI R3, RZ, R171, R170 ;  /* 0x000000abff031219 */ /* 0x000fce00000116aa */
.L_x_4844:
[----:B------:R-:W-:Y:S05]  /*5ae0*/  BSYNC B0 ;  /* 0x0000000000007941 */ /* 0x000fea0003800000 */
.L_x_4842:
[----:B------:R-:W-:-:S05]  /*5af0*/  IMAD R3, R3, R13, R0 ;  /* 0x0000000d03037224 */ /* 0x000fca00078e0200 */
[----:B------:R-:W-:Y:S02]  /*5b00*/  VIADDMNMX R20, R3, R13, R20, PT ;  /* 0x0000000d03147246 */ /* 0x000fe40003800114 */
[----:B------:R-:W-:-:S07]  /*5b10*/  VIMNMX R168, R168, R3, !PT ;  /* 0x00000003a8a87248 */ /* 0x000fce0007fe0100 */
.L_x_4841:
[C---:B------:R-:W-:Y:S01]  /*5b20*/  ISETP.GE.AND P1, PT, R14.reuse, 0x2, PT ;  /* 0x000000020e00780c */ /* 0x040fe20003f26270 */
[----:B------:R-:W0:Y:S01]  /*5b30*/  SHFL.IDX PT, R11, R11, 0x1, 0x1c1f ;  /* 0x003c1f000b0b7f89 */ /* 0x000e2200000e0000 */
        /* <DEDUP_REMOVED lines=130> */
.L_x_4847:
[----:B------:R-:W-:-:S05]  /*6360*/  IMAD.U32 R20, RZ, RZ, UR59 ;  /* 0x0000003bff147e24 */ /* 0x000fca000f8e00ff */
[----:B------:R-:W-:-:S13]  /*6370*/  ISETP.NE.AND P6, PT, R20, 0x1, PT ;  /* 0x000000011400780c */ /* 0x000fda0003fc5270 */
[----:B------:R-:W0:Y:S02]  /*6380*/  @P6 LDC.64 R132, c[0x0][0x9e8] ;  /* 0x00027a00ff846b82 */ /* 0x000e240000000a00 */
[----:B0-----:R-:W-:-:S05]  /*6390*/  @P6 IMAD.HI.U32 R132, R11, R132, RZ ;  /* 0x000000840b846227 */ /* 0x001fca00078e00ff */
[----:B------:R-:W-:-:S07]  /*63a0*/  @P6 SHF.R.U32.HI R11, RZ, R133, R132 ;  /* 0x00000085ff0b6219 */ /* 0x000fce0000011684 */
.L_x_4848:
[----:B------:R-:W-:Y:S05]  /*63b0*/  BSYNC B0 ;  /* 0x0000000000007941 */ /* 0x000fea0003800000 */
.L_x_4846:
[----:B------:R-:W-:-:S05]  /*63c0*/  IMAD R11, R11, R20, R0 ;  /* 0x000000140b0b7224 */ /* 0x000fca00078e0200 */
[----:B------:R-:W-:Y:S02]  /*63d0*/  VIADDMNMX R2, R11, R20, R2, PT ;  /* 0x000000140b027246 */ /* 0x000fe40003800102 */
[----:B------:R-:W-:-:S07]  /*63e0*/  VIMNMX R12, R12, R11, !PT ;  /* 0x0000000b0c0c7248 */ /* 0x000fce0007fe0100 */
.L_x_4845:
[C---:B------:R-:W-:Y:S01]  /*63f0*/  ISETP.GT.AND P1, PT, R12.reuse, 0x1, !P1 ;  /* 0x000000010c00780c */ /* 0x040fe20004f24270 */
[----:B------:R-:W-:Y:S01]  /*6400*/  IMAD.U32 R132, RZ, RZ, UR5 ;  /* 0x00000005ff847e24 */ /* 0x000fe2000f8e00ff */
[----:B------:R-:W-:Y:S01]  /*6410*/  ISETP.GT.AND P2, PT, R12, 0x8, !P2 ;  /* 0x000000080c00780c */ /* 0x000fe20005744270 */
[----:B------:R-:W-:Y:S01]  /*6420*/  UMOV UR38, UR7 ;  /* 0x0000000700267c82 */ /* 0x000fe20008000000 */
[C---:B------:R-:W-:Y:S01]  /*6430*/  ISETP.LT.OR P1, PT, R2.reuse, 0x2, P1 ;  /* 0x000000020200780c */ /* 0x040fe20000f21670 */
[----:B------:R-:W-:Y:S01]  /*6440*/  UMOV UR36, UR4 ;  /* 0x0000000400247c82 */ /* 0x000fe20008000000 */
        /* <DEDUP_REMOVED lines=109> */
[----:B------:R-:W-:Y:S01]  /*6b20*/  ISETP.NE.AND P6, PT, R14, RZ, PT ;  /* 0x000000ff0e00720c */ /* 0x000fe20003fc5270 */
[----:B0-----:R-:W-:Y:S01]  /*6b30*/  FMUL.FTZ R14, R11, R0 ;  /* 0x000000000b0e7220 */ /* 0x001fe20000410000 */
        /* <DEDUP_REMOVED lines=229> */
.L_x_4832:
        /* <DEDUP_REMOVED lines=26> */
.L_x_4851:
[----:B------:R-:W-:-:S11]  /*7b30*/  UISETP.NE.AND UP2, UPT, UR7, 0x1, UPT ;  /* 0x000000010700788c */ /* 0x000fd6000bf45270 */
[----:B------:R-:W-:Y:S02]  /*7b40*/  @UP2 ULDC.64 UR4, c[0x0][0x9e8] ;  /* 0x00027a0000042ab9 */ /* 0x000fe40000000a00 */
[----:B------:R-:W-:-:S04]  /*7b50*/  UIMAD.WIDE.U32 UR10, UR6, UR4, URZ ;  /* 0x00000004060a72a5 */ /* 0x000fc8000f8e003f */
[----:B------:R-:W-:-:S12]  /*7b60*/  @UP2 USHF.R.U32.HI UR6, URZ, UR5, UR11 ;  /* 0x000000053f062299 */ /* 0x000fd8000801160b */
.L_x_4852:
[----:B------:R-:W-:-:S04]  /*7b70*/  UIMAD UR6, UR6, UR7, URZ ;  /* 0x00000007060672a4 */ /* 0x000fc8000f8e023f */
[----:B------:R-:W-:-:S04]  /*7b80*/  UISETP.LT.AND UP2, UPT, UR14, UR6, UPT ;  /* 0x000000060e00728c */ /* 0x000fc8000bf41270 */
[----:B------:R-:W-:-:S12]  /*7b90*/  USEL UR14, UR14, UR6, !UP2 ;  /* 0x000000060e0e7287 */ /* 0x000fd8000d000000 */
.L_x_4850:
        /* <DEDUP_REMOVED lines=12> */
.L_x_4862:
        /* <DEDUP_REMOVED lines=8> */
.L_x_4854:
[----:B------:R-:W-:Y:S01]  /*7ce0*/  ULEA UR5, UR36, UR37, 0x3 ;  /* 0x0000002524057291 */ /* 0x000fe2000f8e183f */
[----:B------:R-:W-:-:S05]  /*7cf0*/  IMAD.U32 R0, RZ, RZ, UR38 ;  /* 0x00000026ff007e24 */ /* 0x000fca000f8e00ff */
[----:B------:R-:W-:-:S04]  /*7d00*/  SHF.L.U32 R0, R0, 0x1f, RZ ;  /* 0x0000001f00007819 */ /* 0x000fc800000006ff */
[----:B------:R0:W1:Y:S01]  /*7d10*/  SYNCS.PHASECHK.TRANS64.TRYWAIT P1, [UR5+0x30830], R0 ;  /* 0x03083000ff0075a7 */ /* 0x0000620008020145 */
[----:B------:R-:W-:Y:S05]  /*7d20*/  @!P0 BRA `(.L_x_4855) ;  /* 0x0000000000048947 */ /* 0x000fea0003800000 */
[----:B------:R-:W-:Y:S01]  /*7d30*/  BPT.TRAP 0x1 ;  /* 0x000000040000795c */ /* 0x000fe20000300000 */
.L_x_4855:
[----:B-1----:R-:W-:Y:S05]  /*7d40*/  @P1 BRA `(.L_x_4856) ;  /* 0x0000000000081947 */ /* 0x002fea0003800000 */
[----:B------:R-:W1:Y:S02]  /*7d50*/  SYNCS.PHASECHK.TRANS64.TRYWAIT P1, [UR5+0x30830], R0 ;  /* 0x03083000ff0075a7 */ /* 0x000e640008020145 */
[----:B-1----:R-:W-:Y:S05]  /*7d60*/  @!P1 BRA `(.L_x_4857) ;  /* 0x000000f400709947 */ /* 0x002fea0003800000 */
.L_x_4856:
        /* <DEDUP_REMOVED lines=163> */
.L_x_4858:
[----:B------:R-:W-:Y:S01]  /*87a0*/  ULEA UR5, UR4, UR37, 0x3 ;  /* 0x0000002504057291 */ /* 0x000fe2000f8e183f */
[----:B01----:R-:W-:-:S05]  /*87b0*/  IMAD.U32 R0, RZ, RZ, UR6 ;  /* 0x00000006ff007e24 */ /* 0x003fca000f8e00ff */
[----:B------:R-:W-:-:S04]  /*87c0*/  SHF.L.U32 R0, R0, 0x1f, RZ ;  /* 0x0000001f00007819 */ /* 0x000fc800000006ff */
[----:B------:R0:W1:Y:S01]  /*87d0*/  SYNCS.PHASECHK.TRANS64.TRYWAIT P1, [UR5+0x30850], R0 ;  /* 0x03085000ff0075a7 */ /* 0x0000620008020145 */
[----:B------:R-:W-:Y:S05]  /*87e0*/  @!P0 BRA `(.L_x_4859) ;  /* 0x0000000000048947 */ /* 0x000fea0003800000 */
[----:B------:R-:W-:Y:S01]  /*87f0*/  BPT.TRAP 0x1 ;  /* 0x000000040000795c */ /* 0x000fe20000300000 */
.L_x_4859:
[----:B-1----:R-:W-:Y:S05]  /*8800*/  @P1 BRA `(.L_x_4860) ;  /* 0x0000000000081947 */ /* 0x002fea0003800000 */
[----:B------:R-:W1:Y:S02]  /*8810*/  SYNCS.PHASECHK.TRANS64.TRYWAIT P1, [UR5+0x30850], R0 ;  /* 0x03085000ff0075a7 */ /* 0x000e640008020145 */
[----:B-1----:R-:W-:Y:S05]  /*8820*/  @!P1 BRA `(.L_x_4861) ;  /* 0x000000e800d89947 */ /* 0x002fea0003800000 */
.L_x_4860:
        /* <DEDUP_REMOVED lines=135> */
[----:B------:R-:W-:Y:S02]  /*90a0*/  FFMA.FTZ R166, R166, R0, -R153 ;  /* 0x00000000a6a67223 */ /* 0x000fe40000010899 */
        /* <DEDUP_REMOVED lines=8> */
[----:B------:R-:W2:Y:S01]  /*9130*/  MUFU.EX2 R159, R159 ;  /* 0x0000009f009f7308 */ /* 0x000ea20000000800 */
        /* <DEDUP_REMOVED lines=44> */
[----:B------:R-:W-:Y:S01]  /*9400*/  UMOV UR11, 0x40000040 ;  /* 0x40000040000b7882 */ /* 0x000fe20000000000 */
[----:B------:R-:W-:-:S06]  /*9410*/  UMOV UR4, UR36 ;  /* 0x0000002400047c82 */ /* 0x000fcc0008000000 */
[----:B------:R-:W-:Y:S08]  /*9420*/  MUFU.EX2 R177, R177 ;  /* 0x000000b100b17308 */ /* 0x000ff00000000800 */
[----:B------:R-:W-:Y:S08]  /*9430*/  MUFU.EX2 R178, R178 ;  /* 0x000000b200b27308 */ /* 0x000ff00000000800 */
[----:B------:R-:W-:Y:S01]  /*9440*/  MUFU.EX2 R179, R179 ;  /* 0x000000b300b37308 */ /* 0x000fe20000000800 */
[----:B------:R-:W-:-:S02]  /*9450*/  WARPGROUP.DEPBAR.LE gsb0, 0x0 ;  /* 0x00008000000079c5 */ /* 0x000fc40000010000 */
[----:B------:R-:W-:Y:S01]  /*9460*/  WARPGROUP.ARRIVE ;  /* 0x00000000000079c5 */ /* 0x000fe20000000000 */
[-CC-:B------:R-:W-:Y:S01]  /*9470*/  FFMA.FTZ R172, R152, R0.reuse, -R3.reuse ;  /* 0x0000000098ac7223 */ /* 0x180fe20000010803 */
[----:B------:R-:W-:Y:S01]  /*9480*/  FFMA.FTZ R174, R156, R0, -R3 ;  /* 0x000000009cae7223 */ /* 0x000fe20000010803 */
[----:B------:R-:W-:Y:S01]  /*9490*/  FADD.FTZ R3, -R4, R11 ;  /* 0x0000000b04037221 */ /* 0x000fe20000010100 */
[----:B0-----:R-:W-:Y:S01]  /*94a0*/  F2FP.F16.F32.PACK_AB R173, R155, R154 ;  /* 0x0000009a9bad723e */ /* 0x001fe200000000ff */
[----:B------:R-:W-:Y:S01]  /*94b0*/  MUFU.EX2 R11, R165 ;  /* 0x000000a5000b7308 */ /* 0x000fe20000000800 */
[----:B------:R-:W-:Y:S01]  /*94c0*/  HGMMA.64x192x16.F32 R24, R168, gdesc[UR8].tnspB, R24, gsb0 ;  /* 0x42e00008a8187df0 */ /* 0x000fe20008000818 */
[----:B------:R-:W-:Y:S01]  /*94d0*/  FMUL.FTZ R3, R3, R0 ;  /* 0x0000000003037220 */ /* 0x000fe20000410000 */
[----:B--2---:R-:W-:-:S05]  /*94e0*/  F2FP.F16.F32.PACK_AB R175, R159, R158 ;  /* 0x0000009e9faf723e */ /* 0x004fca00000000ff */
[----:B------:R-:W0:Y:S08]  /*94f0*/  MUFU.EX2 R3, R3 ;  /* 0x0000000300037308 */ /* 0x000e300000000800 */
[----:B------:R-:W-:Y:S08]  /*9500*/  MUFU.EX2 R172, R172 ;  /* 0x000000ac00ac7308 */ /* 0x000ff00000000800 */
[----:B------:R-:W-:Y:S01]  /*9510*/  MUFU.EX2 R174, R174 ;  /* 0x000000ae00ae7308 */ /* 0x000fe20000000800 */
[----:B0-----:R-:W-:-:S04]  /*9520*/  FFMA.FTZ R8, R3, R8, R20 ;  /* 0x0000000803087223 */ /* 0x001fc80000010014 */
[----:B------:R-:W-:Y:S01]  /*9530*/  FADD.FTZ R132, R189, R8 ;  /* 0x00000008bd847221 */ /* 0x000fe20000010000 */
[--C-:B------:R-:W-:Y:S01]  /*9540*/  FFMA.FTZ R8, R151, R0, -R153.reuse ;  /* 0x0000000097087223 */ /* 0x100fe20000010899 */
[----:B------:R-:W-:Y:S01]  /*9550*/  F2FP.F16.F32.PACK_AB R189, R189, R20 ;  /* 0x00000014bdbd723e */ /* 0x000fe200000000ff */
[----:B------:R-:W-:Y:S01]  /*9560*/  FFMA.FTZ R153, R167, R0, -R153 ;  /* 0x00000000a7997223 */ /* 0x000fe20000010899 */
[----:B------:R-:W-:Y:S01]  /*9570*/  FADD.FTZ R9, R191, R132 ;  /* 0x00000084bf097221 */ /* 0x000fe20000010000 */
[C---:B------:R-:W-:Y:S02]  /*9580*/  F2FP.F16.F32.PACK_AB R191, R120.reuse, R191 ;  /* 0x000000bf78bf723e */ /* 0x040fe400000000ff */
[----:B------:R-:W0:Y:S01]  /*9590*/  MUFU.EX2 R8, R8 ;  /* 0x0000000800087308 */ /* 0x000e220000000800 */
[----:B------:R-:W-:-:S04]  /*95a0*/  FADD.FTZ R132, R120, R9 ;  /* 0x0000000978847221 */ /* 0x000fc80000010000 */
[----:B------:R-:W-:Y:S01]  /*95b0*/  FADD.FTZ R9, R185, R132 ;  /* 0x00000084b9097221 */ /* 0x000fe20000010000 */
[C---:B------:R-:W-:Y:S02]  /*95c0*/  F2FP.F16.F32.PACK_AB R185, R122.reuse, R185 ;  /* 0x000000b97ab9723e */ /* 0x040fe400000000ff */
[----:B------:R-:W1:Y:S01]  /*95d0*/  MUFU.EX2 R153, R153 ;  /* 0x0000009900997308 */ /* 0x000e620000000800 */
        /* <DEDUP_REMOVED lines=14> */
[----:B0-----:R-:W-:-:S03]  /*96c0*/  F2FP.F16.F32.PACK_AB R179, R8, R179 ;  /* 0x000000b308b3723e */ /* 0x001fc600000000ff */
[----:B------:R-:W-:-:S04]  /*96d0*/  FADD.FTZ R9, R8, R9 ;  /* 0x0000000908097221 */ /* 0x000fc80000010000 */
[----:B------:R-:W-:-:S04]  /*96e0*/  FADD.FTZ R9, R154, R9 ;  /* 0x000000099a097221 */ /* 0x000fc80000010000 */
[----:B------:R-:W-:-:S04]  /*96f0*/  FADD.FTZ R9, R155, R9 ;  /* 0x000000099b097221 */ /* 0x000fc80000010000 */
[----:B------:R-:W-:-:S04]  /*9700*/  FADD.FTZ R9, R158, R9 ;  /* 0x000000099e097221 */ /* 0x000fc80000010000 */
[----:B------:R-:W-:-:S04]  /*9710*/  FADD.FTZ R9, R159, R9 ;  /* 0x000000099f097221 */ /* 0x000fc80000010000 */
[----:B------:R-:W-:-:S04]  /*9720*/  FADD.FTZ R9, R162, R9 ;  /* 0x00000009a2097221 */ /* 0x000fc80000010000 */
[----:B------:R-:W-:Y:S01]  /*9730*/  FADD.FTZ R9, R163, R9 ;  /* 0x00000009a3097221 */ /* 0x000fe20000010000 */
[----:B------:R-:W-:Y:S02]  /*9740*/  WARPGROUP.DEPBAR.LE gsb0, 0x0 ;  /* 0x00008000000079c5 */ /* 0x000fe40000010000 */
[----:B------:R0:W-:Y:S01]  /*9750*/  @!P1 SYNCS.ARRIVE.TRANS64.RED.A1T0 RZ, [R123+URZ], RZ ;  /* 0x000000ff7bff99a7 */ /* 0x0001e2000810043f */
[----:B------:R-:W-:Y:S02]  /*9760*/  F2FP.F16.F32.PACK_AB R168, R149, R12 ;  /* 0x0000000c95a8723e */ /* 0x000fe400000000ff */
[----:B------:R-:W-:Y:S02]  /*9770*/  F2FP.F16.F32.PACK_AB R170, R11, R14 ;  /* 0x0000000e0baa723e */ /* 0x000fe400000000ff */
[----:B------:R-:W-:Y:S02]  /*9780*/  F2FP.F16.F32.PACK_AB R169, R163, R162 ;  /* 0x000000a2a3a9723e */ /* 0x000fe400000000ff */
[----:B-1----:R-:W-:Y:S01]  /*9790*/  F2FP.F16.F32.PACK_AB R171, R153, R166 ;  /* 0x000000a699ab723e */ /* 0x002fe200000000ff */
[----:B0-----:R-:W-:-:S05]  /*97a0*/  @!P1 VIADD R123, R127, 0x30860 ;  /* 0x000308607f7b9836 */ /* 0x001fca0000000000 */
[----:B------:R-:W-:-:S04]  /*97b0*/  @!P1 PRMT R123, RZ, 0x654, R123 ;  /* 0x00000654ff7b9816 */ /* 0x000fc8000000007b */
[----:B------:R0:W-:Y:S01]  /*97c0*/  @!P1 SYNCS.ARRIVE.TRANS64.RED.A1T0 RZ, [R123+URZ], RZ ;  /* 0x000000ff7bff99a7 */ /* 0x0001e2000810043f */
[C---:B------:R-:W-:Y:S01]  /*97d0*/  ISETP.GT.AND P1, PT, R10.reuse, UR58, PT ;  /* 0x0000003a0a007c0c */ /* 0x040fe2000bf24270 */
[----:B------:R-:W-:Y:S02]  /*97e0*/  VIADD R10, R10, 0xffffffff ;  /* 0xffffffff0a0a7836 */ /* 0x000fe40000000000 */
[----:B0-----:R-:W-:-:S04]  /*97f0*/  FADD.FTZ R123, R15, R134 ;  /* 0x000000860f7b7221 */ /* 0x001fc80000010000 */
        /* <DEDUP_REMOVED lines=25> */
[----:B------:R-:W-:-:S03]  /*9990*/  FADD.FTZ R12, R166, R9 ;  /* 0x00000009a60c7221 */ /* 0x000fc60000010000 */
[----:B------:R-:W-:-:S04]  /*99a0*/  FADD.FTZ R13, R149, R8 ;  /* 0x00000008950d7221 */ /* 0x000fc80000010000 */
[----:B------:R-:W-:-:S04]  /*99b0*/  FADD.FTZ R8, R14, R13 ;  /* 0x0000000d0e087221 */ /* 0x000fc80000010000 */
[----:B------:R-:W-:Y:S01]  /*99c0*/  FADD.FTZ R9, R11, R8 ;  /* 0x000000080b097221 */ /* 0x000fe20000010000 */
[----:B------:R-:W-:Y:S01]  /*99d0*/  FADD.FTZ R8, R153, R12 ;  /* 0x0000000c99087221 */ /* 0x000fe20000010000 */
[----:B------:R-:W-:Y:S02]  /*99e0*/  IMAD.MOV.U32 R11, RZ, RZ, R4 ;  /* 0x000000ffff0b7224 */ /* 0x000fe400078e0004 */
[----:B------:R-:W-:Y:S01]  /*99f0*/  IMAD.MOV.U32 R12, RZ, RZ, R5 ;  /* 0x000000ffff0c7224 */ /* 0x000fe200078e0005 */
[----:B------:R-:W-:Y:S06]  /*9a00*/  @P1 BRA `(.L_x_4862) ;  /* 0xffffffe000941947 */ /* 0x000fec000383ffff */
.L_x_4853:
        /* <DEDUP_REMOVED lines=8> */
.L_x_4880:
        /* <DEDUP_REMOVED lines=8> */
.L_x_4864:
[----:B------:R-:W-:Y:S01]  /*9b10*/  ULEA UR5, UR36, UR37, 0x3 ;  /* 0x0000002524057291 */ /* 0x000fe2000f8e183f */
[----:B------:R-:W-:-:S05]  /*9b20*/  IMAD.U32 R0, RZ, RZ, UR38 ;  /* 0x00000026ff007e24 */ /* 0x000fca000f8e00ff */
[----:B------:R-:W-:-:S04]  /*9b30*/  SHF.L.U32 R0, R0, 0x1f, RZ ;  /* 0x0000001f00007819 */ /* 0x000fc800000006ff */
[----:B------:R0:W1:Y:S01]  /*9b40*/  SYNCS.PHASECHK.TRANS64.TRYWAIT P1, [UR5+0x30830], R0 ;  /* 0x03083000ff0075a7 */ /* 0x0000620008020145 */
[----:B------:R-:W-:Y:S05]  /*9b50*/  @!P0 BRA `(.L_x_4865) ;  /* 0x0000000000048947 */ /* 0x000fea0003800000 */
[----:B------:R-:W-:Y:S01]  /*9b60*/  BPT.TRAP 0x1 ;  /* 0x000000040000795c */ /* 0x000fe20000300000 */
.L_x_4865:
[----:B-1----:R-:W-:Y:S05]  /*9b70*/  @P1 BRA `(.L_x_4866) ;  /* 0x0000000000081947 */ /* 0x002fea0003800000 */
[----:B------:R-:W1:Y:S02]  /*9b80*/  SYNCS.PHASECHK.TRANS64.TRYWAIT P1, [UR5+0x30830], R0 ;  /* 0x03083000ff0075a7 */ /* 0x000e640008020145 */
[----:B-1----:R-:W-:Y:S05]  /*9b90*/  @!P1 BRA `(.L_x_4867) ;  /* 0x000000d800149947 */ /* 0x002fea0003800000 */
.L_x_4866:
        /* <DEDUP_REMOVED lines=163> */
.L_x_4868:
[----:B------:R-:W-:Y:S01]  /*a5d0*/  ULEA UR5, UR4, UR37, 0x3 ;  /* 0x0000002504057291 */ /* 0x000fe2000f8e183f */
[----:B01----:R-:W-:-:S05]  /*a5e0*/  IMAD.U32 R0, RZ, RZ, UR6 ;  /* 0x00000006ff007e24 */ /* 0x003fca000f8e00ff */
[----:B------:R-:W-:-:S04]  /*a5f0*/  SHF.L.U32 R0, R0, 0x1f, RZ ;  /* 0x0000001f00007819 */ /* 0x000fc800000006ff */
[----:B------:R0:W1:Y:S01]  /*a600*/  SYNCS.PHASECHK.TRANS64.TRYWAIT P1, [UR5+0x30850], R0 ;  /* 0x03085000ff0075a7 */ /* 0x0000620008020145 */
[----:B------:R-:W-:Y:S05]  /*a610*/  @!P0 BRA `(.L_x_4869) ;  /* 0x0000000000048947 */ /* 0x000fea0003800000 */
[----:B------:R-:W-:Y:S01]  /*a620*/  BPT.TRAP 0x1 ;  /* 0x000000040000795c */ /* 0x000fe20000300000 */
.L_x_4869:
[----:B-1----:R-:W-:Y:S05]  /*a630*/  @P1 BRA `(.L_x_4870) ;  /* 0x0000000000081947 */ /* 0x002fea0003800000 */
[----:B------:R-:W1:Y:S02]  /*a640*/  SYNCS.PHASECHK.TRANS64.TRYWAIT P1, [UR5+0x30850], R0 ;  /* 0x03085000ff0075a7 */ /* 0x000e640008020145 */
[----:B-1----:R-:W-:Y:S05]  /*a650*/  @!P1 BRA `(.L_x_4871) ;  /* 0x000000cc007c9947 */ /* 0x002fea0003800000 */
.L_x_4870:
        /* <DEDUP_REMOVED lines=13> */
[----:B------:R-:W-:-:S03]  /*a730*/  VIADD R3, R5, 0x1 ;  /* 0x0000000105037836 */ /* 0x000fc60000000000 */
        /* <DEDUP_REMOVED lines=61> */
.L_x_4874:
[----:B------:R-:W-:-:S05]  /*ab10*/  IMAD.U32 R13, RZ, RZ, UR58 ;  /* 0x0000003aff0d7e24 */ /* 0x000fca000f8e00ff */
[----:B------:R-:W-:-:S13]  /*ab20*/  ISETP.NE.AND P1, PT, R13, 0x1, PT ;  /* 0x000000010d00780c */ /* 0x000fda0003f25270 */
[----:B------:R-:W0:Y:S02]  /*ab30*/  @P1 LDC.64 R170, c[0x0][0x9e8] ;  /* 0x00027a00ffaa1b82 */ /* 0x000e240000000a00 */
[----:B0-----:R-:W-:-:S05]  /*ab40*/  @P1 IMAD.HI.U32 R170, R3, R170, RZ ;  /* 0x000000aa03aa1227 */ /* 0x001fca00078e00ff */
[----:B------:R-:W-:-:S07]  /*ab50*/  @P1 SHF.R.U32.HI R3, RZ, R171, R170 ;  /* 0x000000abff031219 */ /* 0x000fce00000116aa */
.L_x_4875:
[----:B------:R-:W-:Y:S05]  /*ab60*/  BSYNC B0 ;  /* 0x0000000000007941 */ /* 0x000fea0003800000 */
.L_x_4873:
[----:B------:R-:W-:-:S05]  /*ab70*/  IMAD R3, R3, R13, R0 ;  /* 0x0000000d03037224 */ /* 0x000fca00078e0200 */
[----:B------:R-:W-:Y:S02]  /*ab80*/  VIADDMNMX R20, R3, R13, R20, PT ;  /* 0x0000000d03147246 */ /* 0x000fe40003800114 */
[----:B------:R-:W-:-:S07]  /*ab90*/  VIMNMX R168, R168, R3, !PT ;  /* 0x00000003a8a87248 */ /* 0x000fce0007fe0100 */
.L_x_4872:
        /* <DEDUP_REMOVED lines=132> */
.L_x_4878:
[----:B------:R-:W-:-:S05]  /*b3e0*/  IMAD.U32 R20, RZ, RZ, UR58 ;  /* 0x0000003aff147e24 */ /* 0x000fca000f8e00ff */
[----:B------:R-:W-:-:S13]  /*b3f0*/  ISETP.NE.AND P6, PT, R20, 0x1, PT ;  /* 0x000000011400780c */ /* 0x000fda0003fc5270 */
[----:B------:R-:W0:Y:S02]  /*b400*/  @P6 LDC.64 R4, c[0x0][0x9e8] ;  /* 0x00027a00ff046b82 */ /* 0x000e240000000a00 */
[----:B0-----:R-:W-:-:S05]  /*b410*/  @P6 IMAD.HI.U32 R4, R183, R4, RZ ;  /* 0x00000004b7046227 */ /* 0x001fca00078e00ff */
[----:B------:R-:W-:-:S07]  /*b420*/  @P6 SHF.R.U32.HI R183, RZ, R5, R4 ;  /* 0x00000005ffb76219 */ /* 0x000fce0000011604 */
.L_x_4879:
[----:B------:R-:W-:Y:S05]  /*b430*/  BSYNC B0 ;  /* 0x0000000000007941 */ /* 0x000fea0003800000 */
.L_x_4877:
[----:B------:R-:W-:-:S05]  /*b440*/  IMAD R183, R183, R20, R0 ;  /* 0x00000014b7b77224 */ /* 0x000fca00078e0200 */
[----:B------:R-:W-:Y:S02]  /*b450*/  VIADDMNMX R2, R183, R20, R2, PT ;  /* 0x00000014b7027246 */ /* 0x000fe40003800102 */
[----:B------:R-:W-:-:S07]  /*b460*/  VIMNMX R14, R14, R183, !PT ;  /* 0x000000b70e0e7248 */ /* 0x000fce0007fe0100 */
.L_x_4876:
        /* <DEDUP_REMOVED lines=139> */
[----:B------:R-:W-:Y:S01]  /*bd20*/  FSEL R145, R5, RZ, P1 ;  /* 0x000000ff05917208 */ /* 0x000fe20000800000 */
[--C-:B------:R-:W-:Y:S01]  /*bd30*/  FFMA.FTZ R190, R171, R0, -R20.reuse ;  /* 0x00000000abbe7223 */ /* 0x100fe20000010814 */
[----:B------:R-:W-:Y:S01]  /*bd40*/  FMNMX.FTZ R4, R185, R4, !PT ;  /* 0x00000004b9047209 */ /* 0x000fe20007810000 */
[----:B------:R-:W-:Y:S01]  /*bd50*/  MUFU.EX2 R188, R188 ;  /* 0x000000bc00bc7308 */ /* 0x000fe20000000800 */
[----:B------:R-:W-:Y:S01]  /*bd60*/  FFMA.FTZ R171, R177, R0, -R20 ;  /* 0x00000000b1ab7223 */ /* 0x000fe20000010814 */
[----:B------:R-:W-:Y:S01]  /*bd70*/  FADD.FTZ R145, -R145, R12 ;  /* 0x0000000c91917221 */ /* 0x000fe20000010100 */
[----:B------:R-:W-:Y:S01]  /*bd80*/  FMNMX.FTZ R4, R207, R4, !PT ;  /* 0x00000004cf047209 */ /* 0x000fe20007810000 */
[-CC-:B------:R-:W-:Y:S01]  /*bd90*/  FFMA.FTZ R186, R179, R0.reuse, -R20.reuse ;  /* 0x00000000b3ba7223 */ /* 0x180fe20000010814 */
[-CC-:B------:R-:W-:Y:S01]  /*bda0*/  FFMA.FTZ R178, R13, R0.reuse, -R20.reuse ;  /* 0x000000000db27223 */ /* 0x180fe20000010814 */
[----:B------:R-:W-:Y:S01]  /*bdb0*/  FMUL.FTZ R2, R145, R0 ;  /* 0x0000000091027220 */ /* 0x000fe20000410000 */
[----:B------:R-:W-:Y:S01]  /*bdc0*/  FMNMX.FTZ R4, R187, R4, !PT ;  /* 0x00000004bb047209 */ /* 0x000fe20007810000 */
[----:B------:R-:W-:Y:S01]  /*bdd0*/  MUFU.EX2 R215, R215 ;  /* 0x000000d700d77308 */ /* 0x000fe20000000800 */
[-CC-:B------:R-:W-:Y:S01]  /*bde0*/  FFMA.FTZ R133, R133, R0.reuse, -R20.reuse ;  /* 0x0000000085857223 */ /* 0x180fe20000010814 */
        /* <DEDUP_REMOVED lines=14> */
[----:B------:R-:W1:Y:S01]  /*bed0*/  MUFU.EX2 R190, R190 ;  /* 0x000000be00be7308 */ /* 0x000e620000000800 */
[-CC-:B------:R-:W-:Y:S01]  /*bee0*/  FFMA.FTZ R121, R161, R0.reuse, -R20.reuse ;  /* 0x00000000a1797223 */ /* 0x180fe20000010814 */
[----:B------:R-:W-:Y:S01]  /*bef0*/  FFMA.FTZ R125, R165, R0, -R20 ;  /* 0x00000000a57d7223 */ /* 0x000fe20000010814 */
[----:B------:R-:W-:-:S02]  /*bf00*/  FMNMX.FTZ R4, R147, R4, !PT ;  /* 0x0000000493047209 */ /* 0x000fc40007810000 */
[----:B------:R-:W-:Y:S02]  /*bf10*/  LOP3.LUT P6, RZ, R208, 0x7f, RZ, 0xc0, !PT ;  /* 0x0000007fd0ff7812 */ /* 0x000fe400078cc0ff */
[----:B------:R-:W-:Y:S01]  /*bf20*/  FMNMX.FTZ R4, R131, R4, !PT ;  /* 0x0000000483047209 */ /* 0x000fe20007810000 */
[----:B------:R-:W2:Y:S01]  /*bf30*/  MUFU.EX2 R169, R169 ;  /* 0x000000a900a97308 */ /* 0x000ea20000000800 */
[----:B0-----:R-:W-:Y:S02]  /*bf40*/  FFMA.FTZ R9, R2, R9, R215 ;  /* 0x0000000902097223 */ /* 0x001fe400000100d7 */
[----:B------:R-:W-:Y:S02]  /*bf50*/  FMNMX.FTZ R4, R151, R4, !PT ;  /* 0x0000000497047209 */ /* 0x000fe40007810000 */
[C---:B------:R-:W-:Y:S01]  /*bf60*/  FADD.FTZ R9, R188.reuse, R9 ;  /* 0x00000009bc097221 */ /* 0x040fe20000010000 */
[----:B------:R-:W-:Y:S02]  /*bf70*/  F2FP.F16.F32.PACK_AB R188, R188, R215 ;  /* 0x000000d7bcbc723e */ /* 0x000fe400000000ff */
[----:B------:R-:W-:Y:S01]  /*bf80*/  FMNMX.FTZ R4, R127, R4, !PT ;  /* 0x000000047f047209 */ /* 0x000fe20007810000 */
[----:B------:R-:W0:Y:S01]  /*bf90*/  MUFU.EX2 R184, R184 ;  /* 0x000000b800b87308 */ /* 0x000e220000000800 */
[----:B-1----:R-:W-:-:S02]  /*bfa0*/  FADD.FTZ R130, R190, R9 ;  /* 0x00000009be827221 */ /* 0x002fc40000010000 */
[----:B------:R-:W-:-:S04]  /*bfb0*/  FMNMX.FTZ R4, R155, R4, !PT ;  /* 0x000000049b047209 */ /* 0x000fc80007810000 */
[----:B------:R-:W-:Y:S01]  /*bfc0*/  FMNMX.FTZ R4, R123, R4, !PT ;  /* 0x000000047b047209 */ /* 0x000fe20007810000 */
[----:B------:R-:W1:Y:S01]  /*bfd0*/  MUFU.EX2 R171, R171 ;  /* 0x000000ab00ab7308 */ /* 0x000e620000000800 */
[C---:B--2---:R-:W-:Y:S01]  /*bfe0*/  FADD.FTZ R9, R169.reuse, R130 ;  /* 0x00000082a9097221 */ /* 0x044fe20000010000 */
[----:B------:R-:W-:Y:S02]  /*bff0*/  F2FP.F16.F32.PACK_AB R190, R169, R190 ;  /* 0x000000bea9be723e */ /* 0x000fe400000000ff */
[----:B------:R-:W-:-:S04]  /*c000*/  FMNMX.FTZ R4, R159, R4, !PT ;  /* 0x000000049f047209 */ /* 0x000fc80007810000 */
[----:B------:R-:W-:Y:S01]  /*c010*/  FMNMX.FTZ R4, R173, R4, !PT ;  /* 0x00000004ad047209 */ /* 0x000fe20007810000 */
[----:B------:R-:W2:Y:S01]  /*c020*/  MUFU.EX2 R186, R186 ;  /* 0x000000ba00ba7308 */ /* 0x000ea20000000800 */
[----:B0-----:R-:W-:Y:S02]  /*c030*/  FADD.FTZ R130, R184, R9 ;  /* 0x00000009b8827221 */ /* 0x001fe40000010000 */
[----:B------:R-:W-:-:S04]  /*c040*/  FMNMX.FTZ R4, R163, R4, !PT ;  /* 0x00000004a3047209 */ /* 0x000fc80007810000 */
[----:B------:R-:W-:Y:S01]  /*c050*/  FMNMX.FTZ R4, R175, R4, !PT ;  /* 0x00000004af047209 */ /* 0x000fe20007810000 */
[----:B------:R-:W0:Y:S01]  /*c060*/  MUFU.EX2 R133, R133 ;  /* 0x0000008500857308 */ /* 0x000e220000000800 */
[----:B-1----:R-:W-:Y:S02]  /*c070*/  F2FP.F16.F32.PACK_AB R184, R171, R184 ;  /* 0x000000b8abb8723e */ /* 0x002fe400000000ff */
[----:B------:R-:W-:-:S05]  /*c080*/  FMNMX.FTZ R4, R167, R4, !PT ;  /* 0x00000004a7047209 */ /* 0x000fca0007810000 */
[----:B------:R-:W1:Y:S01]  /*c090*/  SHFL.BFLY PT, R3, R4, 0x2, 0x1f ;  /* 0x0c401f0004037f89 */ /* 0x000e6200000e0000 */
[----:B------:R-:W3:Y:S08]  /*c0a0*/  MUFU.EX2 R180, R180 ;  /* 0x000000b400b47308 */ /* 0x000ef00000000800 */
[----:B------:R-:W4:Y:S08]  /*c0b0*/  MUFU.EX2 R137, R137 ;  /* 0x0000008900897308 */ /* 0x000f300000000800 */
[----:B------:R-:W5:Y:S01]  /*c0c0*/  MUFU.EX2 R182, R182 ;  /* 0x000000b600b67308 */ /* 0x000f620000000800 */
[----:B-1----:R-:W-:-:S07]  /*c0d0*/  FMNMX.FTZ R3, R4, R3, !PT ;  /* 0x0000000304037209 */ /* 0x002fce0007810000 */
[----:B------:R-:W-:Y:S01]  /*c0e0*/  MUFU.EX2 R129, R129 ;  /* 0x0000008100817308 */ /* 0x000fe20000000800 */
[----:B------:R-:W1:Y:S07]  /*c0f0*/  SHFL.BFLY PT, R4, R3, 0x1, 0x1f ;  /* 0x0c201f0003047f89 */ /* 0x000e6e00000e0000 */
[----:B------:R-:W-:Y:S08]  /*c100*/  MUFU.EX2 R176, R176 ;  /* 0x000000b000b07308 */ /* 0x000ff00000000800 */
[----:B------:R-:W-:Y:S08]  /*c110*/  MUFU.EX2 R141, R141 ;  /* 0x0000008d008d7308 */ /* 0x000ff00000000800 */
[----:B------:R-:W-:Y:S01]  /*c120*/  MUFU.EX2 R178, R178 ;  /* 0x000000b200b27308 */ /* 0x000fe20000000800 */
[----:B-1----:R-:W-:-:S04]  /*c130*/  FMNMX.FTZ R4, R3, R4, !PT ;  /* 0x0000000403047209 */ /* 0x002fc80007810000 */
[C---:B------:R-:W-:Y:S01]  /*c140*/  FSETP.NEU.FTZ.AND P1, PT, R4.reuse, -INF , PT ;  /* 0xff8000000400780b */ /* 0x040fe20003f3d000 */
[CC--:B------:R-:W-:Y:S02]  /*c150*/  FMUL.FTZ R124, R4.reuse, R0.reuse ;  /* 0x00000000047c7220 */ /* 0x0c0fe40000410000 */
[----:B------:R-:W-:Y:S01]  /*c160*/  MUFU.EX2 R13, R13 ;  /* 0x0000000d000d7308 */ /* 0x000fe20000000800 */
[----:B------:R-:W-:Y:S02]  /*c170*/  FSEL R126, R4, RZ, P1 ;  /* 0x000000ff047e7208 */ /* 0x000fe40000800000 */
        /* <DEDUP_REMOVED lines=14> */
[----:B--2---:R-:W-:Y:S01]  /*c260*/  FADD.FTZ R132, R186, R11 ;  /* 0x0000000bba847221 */ /* 0x004fe20000010000 */
[-CC-:B------:R-:W-:Y:S01]  /*c270*/  FFMA.FTZ R181, R187, R0.reuse, -R124.reuse ;  /* 0x00000000bbb57223 */ /* 0x180fe2000001087c */
[-CC-:B------:R-:W-:Y:S01]  /*c280*/  FFMA.FTZ R122, R191, R0.reuse, -R124.reuse ;  /* 0x00000000bf7a7223 */ /* 0x180fe2000001087c */
[-C--:B------:R-:W-:Y:S01]  /*c290*/  FFMA.FTZ R183, R139, R0.reuse, -R124 ;  /* 0x000000008bb77223 */ /* 0x080fe2000001087c */
[----:B------:R-:W1:Y:S01]  /*c2a0*/  MUFU.EX2 R3, R3 ;  /* 0x0000000300037308 */ /* 0x000e620000000800 */
[----:B0-----:R-:W-:Y:S01]  /*c2b0*/  FADD.FTZ R11, R133, R132 ;  /* 0x00000084850b7221 */ /* 0x001fe20000010000 */
[-CC-:B------:R-:W-:Y:S01]  /*c2c0*/  FFMA.FTZ R143, R143, R0.reuse, -R124.reuse ;  /* 0x000000008f8f7223 */ /* 0x180fe2000001087c */
[-CC-:B------:R-:W-:Y:S01]  /*c2d0*/  FFMA.FTZ R177, R135, R0.reuse, -R124.reuse ;  /* 0x0000000087b17223 */ /* 0x180fe2000001087c */
[-CC-:B------:R-:W-:Y:S01]  /*c2e0*/  FFMA.FTZ R128, R147, R0.reuse, -R124.reuse ;  /* 0x0000000093807223 */ /* 0x180fe2000001087c */
[----:B---3--:R-:W-:Y:S01]  /*c2f0*/  FADD.FTZ R132, R180, R11 ;  /* 0x0000000bb4847221 */ /* 0x008fe20000010000 */
[-CC-:B------:R-:W-:Y:S01]  /*c300*/  FFMA.FTZ R11, R127, R0.reuse, -R124.reuse ;  /* 0x000000007f0b7223 */ /* 0x180fe2000001087c */
[-C--:B------:R-:W-:Y:S01]  /*c310*/  FFMA.FTZ R179, R131, R0.reuse, -R124 ;  /* 0x0000000083b37223 */ /* 0x080fe2000001087c */
[----:B------:R-:W0:Y:S01]  /*c320*/  MUFU.EX2 R145, R145 ;  /* 0x0000009100917308 */ /* 0x000e220000000800 */
[----:B----4-:R-:W-:Y:S01]  /*c330*/  FADD.FTZ R127, R137, R132 ;  /* 0x00000084897f7221 */ /* 0x010fe20000010000 */
[-CC-:B------:R-:W-:Y:S01]  /*c340*/  FFMA.FTZ R123, R123, R0.reuse, -R124.reuse ;  /* 0x000000007b7b7223 */ /* 0x180fe2000001087c */
[-CC-:B------:R-:W-:Y:S01]  /*c350*/  FFMA.FTZ R159, R159, R0.reuse, -R124.reuse ;  /* 0x000000009f9f7223 */ /* 0x180fe2000001087c */
[-CC-:B------:R-:W-:Y:S01]  /*c360*/  FFMA.FTZ R173, R173, R0.reuse, -R124.reuse ;  /* 0x00000000adad7223 */ /* 0x180fe2000001087c */
[----:B-----5:R-:W-:Y:S01]  /*c370*/  FADD.FTZ R134, R182, R127 ;  /* 0x0000007fb6867221 */ /* 0x020fe20000010000 */
[-CC-:B------:R-:W-:Y:S01]  /*c380*/  FFMA.FTZ R163, R163, R0.reuse, -R124.reuse ;  /* 0x00000000a3a37223 */ /* 0x180fe2000001087c */
[----:B------:R-:W-:Y:S01]  /*c390*/  FFMA.FTZ R175, R175, R0, -R124 ;  /* 0x00000000afaf7223 */ /* 0x000fe2000001087c */
[----:B------:R-:W2:Y:S01]  /*c3a0*/  MUFU.EX2 R14, R14 ;  /* 0x0000000e000e7308 */ /* 0x000ea20000000800 */
[----:B-1----:R-:W-:Y:S01]  /*c3b0*/  FFMA.FTZ R8, R3, R8, R12 ;  /* 0x0000000803087223 */ /* 0x002fe2000001000c */
[----:B------:R-:W-:Y:S01]  /*c3c0*/  IMAD.U32 R131, RZ, RZ, UR5 ;  /* 0x00000005ff837e24 */ /* 0x000fe2000f8e00ff */
[----:B------:R-:W-:Y:S01]  /*c3d0*/  F2FP.F16.F32.PACK_AB R186, R133, R186 ;  /* 0x000000ba85ba723e */ /* 0x000fe200000000ff */
[----:B------:R-:W-:Y:S01]  /*c3e0*/  VIADD R10, R10, 0xffffffff ;  /* 0xffffffff0a0a7836 */ /* 0x000fe20000000000 */
[----:B------:R-:W-:Y:S01]  /*c3f0*/  F2FP.F16.F32.PACK_AB R180, R137, R180 ;  /* 0x000000b489b4723e */ /* 0x000fe200000000ff */
[----:B------:R-:W-:Y:S01]  /*c400*/  @!P6 VIADD R131, R131, 0x30860 ;  /* 0x000308608383e836 */ /* 0x000fe20000000000 */
[----:B------:R-:W-:Y:S01]  /*c410*/  F2FP.F16.F32.PACK_AB R182, R129, R182 ;  /* 0x000000b681b6723e */ /* 0x000fe200000000ff */
[----:B------:R-:W1:Y:S01]  /*c420*/  MUFU.EX2 R149, R149 ;  /* 0x0000009500957308 */ /* 0x000e620000000800 */
[----:B0-----:R-:W-:Y:S01]  /*c430*/  FADD.FTZ R9, R145, R8 ;  /* 0x0000000891097221 */ /* 0x001fe20000010000 */
[----:B------:R-:W-:Y:S01]  /*c440*/  FFMA.FTZ R8, R151, R0, -R124 ;  /* 0x0000000097087223 */ /* 0x000fe2000001087c */
[----:B------:R-:W-:-:S02]  /*c450*/  @!P6 PRMT R131, RZ, 0x654, R131 ;  /* 0x00000654ff83e816 */ /* 0x000fc40000000083 */
[----:B------:R-:W-:Y:S01]  /*c460*/  F2FP.F16.F32.PACK_AB R189, R145, R12 ;  /* 0x0000000c91bd723e */ /* 0x000fe200000000ff */
[----:B------:R-:W-:Y:S01]  /*c470*/  IMAD.MOV.U32 R12, RZ, RZ, R5 ;  /* 0x000000ffff0c7224 */ /* 0x000fe200078e0005 */
[----:B------:R0:W-:Y:S01]  /*c480*/  @!P6 SYNCS.ARRIVE.TRANS64.RED.A1T0 RZ, [R131+URZ], RZ ;  /* 0x000000ff83ffe9a7 */ /* 0x0001e2000810043f */
[----:B------:R-:W3:Y:S01]  /*c490*/  MUFU.EX2 R20, R20 ;  /* 0x0000001400147308 */ /* 0x000ee20000000800 */
[----:B--2---:R-:W-:-:S07]  /*c4a0*/  FADD.FTZ R130, R14, R9 ;  /* 0x000000090e827221 */ /* 0x004fce0000010000 */
[----:B------:R-:W2:Y:S01]  /*c4b0*/  MUFU.EX2 R153, R153 ;  /* 0x0000009900997308 */ /* 0x000ea20000000800 */
[C---:B-1----:R-:W-:Y:S01]  /*c4c0*/  FADD.FTZ R9, R149.reuse, R130 ;  /* 0x0000008295097221 */ /* 0x042fe20000010000 */
[----:B------:R-:W-:-:S06]  /*c4d0*/  F2FP.F16.F32.PACK_AB R191, R149, R14 ;  /* 0x0000000e95bf723e */ /* 0x000fcc00000000ff */
[----:B------:R-:W1:Y:S01]  /*c4e0*/  MUFU.EX2 R120, R120 ;  /* 0x0000007800787308 */ /* 0x000e620000000800 */
[----:B---3--:R-:W-:-:S07]  /*c4f0*/  FADD.FTZ R130, R20, R9 ;  /* 0x0000000914827221 */ /* 0x008fce0000010000 */
[----:B------:R-:W3:Y:S01]  /*c500*/  MUFU.EX2 R157, R157 ;  /* 0x0000009d009d7308 */ /* 0x000ee20000000800 */
[----:B--2---:R-:W-:Y:S01]  /*c510*/  FADD.FTZ R9, R153, R130 ;  /* 0x0000008299097221 */ /* 0x004fe20000010000 */
[-CC-:B------:R-:W-:Y:S01]  /*c520*/  FFMA.FTZ R130, R155, R0.reuse, -R124.reuse ;  /* 0x000000009b827223 */ /* 0x180fe2000001087c */
[----:B------:R-:W-:Y:S01]  /*c530*/  FFMA.FTZ R124, R167, R0, -R124 ;  /* 0x00000000a77c7223 */ /* 0x000fe2000001087c */
[----:B------:R-:W-:-:S04]  /*c540*/  F2FP.F16.F32.PACK_AB R185, R153, R20 ;  /* 0x0000001499b9723e */ /* 0x000fc800000000ff */
[----:B------:R-:W2:Y:S01]  /*c550*/  MUFU.EX2 R181, R181 ;  /* 0x000000b500b57308 */ /* 0x000ea20000000800 */
[----:B-1----:R-:W-:Y:S01]  /*c560*/  FADD.FTZ R132, R120, R9 ;  /* 0x0000000978847221 */ /* 0x002fe20000010000 */
[----:B------:R-:W-:-:S04]  /*c570*/  FADD.FTZ R9, R129, R134 ;  /* 0x0000008681097221 */ /* 0x000fc80000010000 */
[----:B------:R-:W-:Y:S01]  /*c580*/  FADD.FTZ R134, R176, R9 ;  /* 0x00000009b0867221 */ /* 0x000fe20000010000 */
[----:B------:R-:W-:Y:S01]  /*c590*/  F2FP.F16.F32.PACK_AB R176, R141, R176 ;  /* 0x000000b08db0723e */ /* 0x000fe200000000ff */
[----:B------:R-:W1:Y:S01]  /*c5a0*/  MUFU.EX2 R122, R122 ;  /* 0x0000007a007a7308 */ /* 0x000e620000000800 */
[----:B---3--:R-:W-:Y:S01]  /*c5b0*/  FADD.FTZ R132, R157, R132 ;  /* 0x000000849d847221 */ /* 0x008fe20000010000 */
[----:B------:R-:W-:Y:S01]  /*c5c0*/  FADD.FTZ R127, R141, R134 ;  /* 0x000000868d7f7221 */ /* 0x000fe20000010000 */
[----:B------:R-:W-:-:S03]  /*c5d0*/  F2FP.F16.F32.PACK_AB R187, R157, R120 ;  /* 0x000000789dbb723e */ /* 0x000fc600000000ff */
[----:B------:R-:W-:Y:S01]  /*c5e0*/  FADD.FTZ R134, R178, R127 ;  /* 0x0000007fb2867221 */ /* 0x000fe20000010000 */
[----:B------:R-:W-:Y:S01]  /*c5f0*/  F2FP.F16.F32.PACK_AB R178, R13, R178 ;  /* 0x000000b20db2723e */ /* 0x000fe200000000ff */
[----:B------:R-:W3:Y:S01]  /*c600*/  MUFU.EX2 R183, R183 ;  /* 0x000000b700b77308 */ /* 0x000ee20000000800 */
[----:B--2---:R-:W-:Y:S01]  /*c610*/  FADD.FTZ R9, R181, R132 ;  /* 0x00000084b5097221 */ /* 0x004fe20000010000 */
[----:B------:R-:W-:-:S06]  /*c620*/  FADD.FTZ R127, R13, R134 ;  /* 0x000000860d7f7221 */ /* 0x000fcc0000010000 */
[----:B------:R-:W2:Y:S01]  /*c630*/  MUFU.EX2 R126, R143 ;  /* 0x0000008f007e7308 */ /* 0x000ea20000000800 */
[C---:B-1----:R-:W-:Y:S01]  /*c640*/  FADD.FTZ R132, R122.reuse, R9 ;  /* 0x000000097a847221 */ /* 0x042fe20000010000 */
[----:B------:R-:W-:-:S06]  /*c650*/  F2FP.F16.F32.PACK_AB R181, R122, R181 ;  /* 0x000000b57ab5723e */ /* 0x000fcc00000000ff */
[----:B------:R-:W1:Y:S01]  /*c660*/  MUFU.EX2 R172, R172 ;  /* 0x000000ac00ac7308 */ /* 0x000e620000000800 */
[----:B---3--:R-:W-:-:S07]  /*c670*/  FADD.FTZ R9, R183, R132 ;  /* 0x00000084b7097221 */ /* 0x008fce0000010000 */
[----:B------:R-:W3:Y:S01]  /*c680*/  MUFU.EX2 R177, R177 ;  /* 0x000000b100b17308 */ /* 0x000ee20000000800 */
[C---:B--2---:R-:W-:Y:S01]  /*c690*/  FADD.FTZ R132, R126.reuse, R9 ;  /* 0x000000097e847221 */ /* 0x044fe20000010000 */
[----:B------:R-:W-:-:S06]  /*c6a0*/  F2FP.F16.F32.PACK_AB R183, R126, R183 ;  /* 0x000000b77eb7723e */ /* 0x000fcc00000000ff */
[----:B------:R-:W2:Y:S01]  /*c6b0*/  MUFU.EX2 R15, R15 ;  /* 0x0000000f000f7308 */ /* 0x000ea20000000800 */
[----:B-1----:R-:W-:-:S07]  /*c6c0*/  FADD.FTZ R134, R172, R127 ;  /* 0x0000007fac867221 */ /* 0x002fce0000010000 */
[----:B------:R-:W1:Y:S01]  /*c6d0*/  MUFU.EX2 R128, R128 ;  /* 0x0000008000807308 */ /* 0x000e620000000800 */
[----:B---3--:R-:W-:-:S07]  /*c6e0*/  FADD.FTZ R9, R177, R132 ;  /* 0x00000084b1097221 */ /* 0x008fce0000010000 */
[----:B------:R-:W-:Y:S01]  /*c6f0*/  MUFU.EX2 R174, R174 ;  /* 0x000000ae00ae7308 */ /* 0x000fe20000000800 */
[----:B--2---:R-:W-:-:S07]  /*c700*/  F2FP.F16.F32.PACK_AB R172, R15, R172 ;  /* 0x000000ac0fac723e */ /* 0x004fce00000000ff */
[----:B------:R-:W2:Y:S01]  /*c710*/  MUFU.EX2 R179, R179 ;  /* 0x000000b300b37308 */ /* 0x000ea20000000800 */
[C---:B-1----:R-:W-:Y:S01]  /*c720*/  FADD.FTZ R132, R128.reuse, R9 ;  /* 0x0000000980847221 */ /* 0x042fe20000010000 */
[----:B------:R-:W-:-:S06]  /*c730*/  F2FP.F16.F32.PACK_AB R177, R128, R177 ;  /* 0x000000b180b1723e */ /* 0x000fcc00000000ff */
[----:B------:R-:W-:Y:S08]  /*c740*/  MUFU.EX2 R21, R21 ;  /* 0x0000001500157308 */ /* 0x000ff00000000800 */
[----:B------:R-:W1:Y:S01]  /*c750*/  MUFU.EX2 R8, R8 ;  /* 0x0000000800087308 */ /* 0x000e620000000800 */
[----:B--2---:R-:W-:-:S07]  /*c760*/  FADD.FTZ R9, R179, R132 ;  /* 0x00000084b3097221 */ /* 0x004fce0000010000 */
[----:B------:R-:W-:Y:S08]  /*c770*/  MUFU.EX2 R168, R168 ;  /* 0x000000a800a87308 */ /* 0x000ff00000000800 */
[----:B------:R-:W2:Y:S01]  /*c780*/  MUFU.EX2 R11, R11 ;  /* 0x0000000b000b7308 */ /* 0x000ea20000000800 */
[C---:B-1----:R-:W-:Y:S01]  /*c790*/  FADD.FTZ R132, R8.reuse, R9 ;  /* 0x0000000908847221 */ /* 0x042fe20000010000 */
[----:B------:R-:W-:-:S06]  /*c7a0*/  F2FP.F16.F32.PACK_AB R179, R8, R179 ;  /* 0x000000b308b3723e */ /* 0x000fcc00000000ff */
[----:B------:R-:W1:Y:S08]  /*c7b0*/  MUFU.EX2 R121, R121 ;  /* 0x0000007900797308 */ /* 0x000e700000000800 */
[----:B------:R3:W-:Y:S01]  /*c7c0*/  MUFU.EX2 R136, R123 ;  /* 0x0000007b00887308 */ /* 0x0007e20000000800 */
[----:B--2---:R-:W-:-:S07]  /*c7d0*/  FADD.FTZ R9, R11, R132 ;  /* 0x000000840b097221 */ /* 0x004fce0000010000 */
[----:B------:R-:W2:Y:S01]  /*c7e0*/  MUFU.EX2 R130, R130 ;  /* 0x0000008200827308 */ /* 0x000ea20000000800 */
[----:B---3--:R-:W-:-:S04]  /*c7f0*/  FADD.FTZ R123, R15, R134 ;  /* 0x000000860f7b7221 */ /* 0x008fc80000010000 */
[----:B------:R-:W-:Y:S01]  /*c800*/  FADD.FTZ R134, R174, R123 ;  /* 0x0000007bae867221 */ /* 0x000fe20000010000 */
[C---:B------:R-:W-:Y:S02]  /*c810*/  F2FP.F16.F32.PACK_AB R174, R21.reuse, R174 ;  /* 0x000000ae15ae723e */ /* 0x040fe400000000ff */
[----:B------:R-:W3:Y:S01]  /*c820*/  MUFU.EX2 R170, R170 ;  /* 0x000000aa00aa7308 */ /* 0x000ee20000000800 */
[----:B------:R-:W-:-:S04]  /*c830*/  FADD.FTZ R123, R21, R134 ;  /* 0x00000086157b7221 */ /* 0x000fc80000010000 */
[----:B------:R-:W-:Y:S01]  /*c840*/  FADD.FTZ R134, R168, R123 ;  /* 0x0000007ba8867221 */ /* 0x000fe20000010000 */
[C---:B-1----:R-:W-:Y:S02]  /*c850*/  F2FP.F16.F32.PACK_AB R168, R121.reuse, R168 ;  /* 0x000000a879a8723e */ /* 0x042fe400000000ff */
[----:B------:R-:W1:Y:S01]  /*c860*/  MUFU.EX2 R159, R159 ;  /* 0x0000009f009f7308 */ /* 0x000e620000000800 */
[----:B------:R-:W-:Y:S01]  /*c870*/  FADD.FTZ R13, R121, R134 ;  /* 0x00000086790d7221 */ /* 0x000fe20000010000 */
[----:B--2---:R-:W-:-:S06]  /*c880*/  FADD.FTZ R9, R130, R9 ;  /* 0x0000000982097221 */ /* 0x004fcc0000010000 */
[----:B------:R2:W4:Y:S01]  /*c890*/  MUFU.EX2 R138, R173 ;  /* 0x000000ad008a7308 */ /* 0x0005220000000800 */
[----:B---3--:R-:W-:Y:S01]  /*c8a0*/  FADD.FTZ R132, R170, R13 ;  /* 0x0000000daa847221 */ /* 0x008fe20000010000 */
[----:B------:R-:W-:-:S06]  /*c8b0*/  FADD.FTZ R13, R136, R9 ;  /* 0x00000009880d7221 */ /* 0x000fcc0000010000 */
[----:B------:R-:W3:Y:S01]  /*c8c0*/  MUFU.EX2 R163, R163 ;  /* 0x000000a300a37308 */ /* 0x000ee20000000800 */
[----:B-1----:R-:W-:Y:S01]  /*c8d0*/  FADD.FTZ R13, R159, R13 ;  /* 0x0000000d9f0d7221 */ /* 0x002fe20000010000 */
[----:B--2---:R-:W-:Y:S01]  /*c8e0*/  F2FP.F16.F32.PACK_AB R173, R130, R11 ;  /* 0x0000000b82ad723e */ /* 0x004fe200000000ff */
[----:B------:R-:W-:-:S05]  /*c8f0*/  IMAD.MOV.U32 R11, RZ, RZ, R4 ;  /* 0x000000ffff0b7224 */ /* 0x000fca00078e0004 */
[----:B------:R1:W2:Y:S01]  /*c900*/  MUFU.EX2 R134, R175 ;  /* 0x000000af00867308 */ /* 0x0002a20000000800 */
[----:B----4-:R-:W-:-:S07]  /*c910*/  FADD.FTZ R13, R138, R13 ;  /* 0x0000000d8a0d7221 */ /* 0x010fce0000010000 */
[----:B------:R-:W4:Y:S01]  /*c920*/  MUFU.EX2 R125, R125 ;  /* 0x0000007d007d7308 */ /* 0x000f220000000800 */
[----:B---3--:R-:W-:Y:S01]  /*c930*/  FADD.FTZ R13, R163, R13 ;  /* 0x0000000da30d7221 */ /* 0x008fe20000010000 */
[----:B-1----:R-:W-:Y:S02]  /*c940*/  F2FP.F16.F32.PACK_AB R175, R159, R136 ;  /* 0x000000889faf723e */ /* 0x002fe400000000ff */
[----:B------:R-:W-:-:S04]  /*c950*/  F2FP.F16.F32.PACK_AB R169, R163, R138 ;  /* 0x0000008aa3a9723e */ /* 0x000fc800000000ff */
[----:B------:R-:W1:Y:S01]  /*c960*/  MUFU.EX2 R124, R124 ;  /* 0x0000007c007c7308 */ /* 0x000e620000000800 */
[----:B--2---:R-:W-:Y:S01]  /*c970*/  FADD.FTZ R13, R134, R13 ;  /* 0x0000000d860d7221 */ /* 0x004fe20000010000 */
[C---:B----4-:R-:W-:Y:S01]  /*c980*/  FADD.FTZ R9, R125.reuse, R132 ;  /* 0x000000847d097221 */ /* 0x050fe20000010000 */
[----:B------:R-:W-:Y:S02]  /*c990*/  F2FP.F16.F32.PACK_AB R170, R125, R170 ;  /* 0x000000aa7daa723e */ /* 0x000fe400000000ff */
[C---:B-1----:R-:W-:Y:S01]  /*c9a0*/  FADD.FTZ R8, R124.reuse, R13 ;  /* 0x0000000d7c087221 */ /* 0x042fe20000010000 */
[----:B------:R-:W-:Y:S01]  /*c9b0*/  F2FP.F16.F32.PACK_AB R171, R124, R134 ;  /* 0x000000867cab723e */ /* 0x000fe200000000ff */
[----:B0-----:R-:W-:Y:S06]  /*c9c0*/  @P1 BRA `(.L_x_4880) ;  /* 0xffffffd000301947 */ /* 0x001fec000383ffff */
.L_x_4863:
        /* <DEDUP_REMOVED lines=99> */
.L_x_4881:
[----:B------:R-:W-:Y:S01]  /*d000*/  ULEA UR5, UR36, UR37, 0x3 ;  /* 0x0000002524057291 */ /* 0x000fe2000f8e183f */
[----:B------:R-:W-:-:S05]  /*d010*/  IMAD.U32 R2, RZ, RZ, UR38 ;  /* 0x00000026ff027e24 */ /* 0x000fca000f8e00ff */
[----:B------:R-:W-:-:S04]  /*d020*/  SHF.L.U32 R2, R2, 0x1f, RZ ;  /* 0x0000001f02027819 */ /* 0x000fc800000006ff */
[----:B------:R0:W1:Y:S01]  /*d030*/  SYNCS.PHASECHK.TRANS64.TRYWAIT P1, [UR5+0x30850], R2 ;  /* 0x03085002ff0075a7 */ /* 0x0000620008020145 */
[----:B------:R-:W-:Y:S05]  /*d040*/  @!P0 BRA `(.L_x_4882) ;  /* 0x0000000000048947 */ /* 0x000fea0003800000 */
[----:B------:R-:W-:Y:S01]  /*d050*/  BPT.TRAP 0x1 ;  /* 0x000000040000795c */ /* 0x000fe20000300000 */
.L_x_4882:
[----:B-1----:R-:W-:Y:S05]  /*d060*/  @P1 BRA `(.L_x_4883) ;  /* 0x0000000000081947 */ /* 0x002fea0003800000 */
[----:B------:R-:W1:Y:S02]  /*d070*/  SYNCS.PHASECHK.TRANS64.TRYWAIT P0, [UR5+0x30850], R2 ;  /* 0x03085002ff0075a7 */ /* 0x000e640008000145 */
[----:B-1----:R-:W-:Y:S05]  /*d080*/  @!P0 BRA `(.L_x_4884) ;  /* 0x000000a400088947 */ /* 0x002fea0003800000 */
.L_x_4883:
[----:B------:R-:W-:Y:S01]  /*d090*/  UIADD3 UR37, UR37, 0x400, URZ ;  /* 0x0000040025257890 */ /* 0x000fe2000fffe03f */
[----:B------:R-:W-:Y:S01]  /*d0a0*/  WARPGROUP.ARRIVE ;  /* 0x00000000000079c5 */ /* 0x000fe20000000000 */
[----:B------:R-:W-:Y:S01]  /*d0b0*/  UMOV UR7, 0x40000040 ;  /* 0x4000004000077882 */ /* 0x000fe20000000000 */
[----:B-1----:R-:W1:Y:S01]  /*d0c0*/  SHFL.BFLY PT, R3, R8, 0x2, 0x1f ;  /* 0x0c401f0008037f89 */ /* 0x002e6200000e0000 */
[----:B------:R-:W-:Y:S01]  /*d0d0*/  USHF.R.U32.HI UR37, URZ, 0x4, UR37 ;  /* 0x000000043f257899 */ /* 0x000fe20008011625 */
[----:B------:R-:W-:Y:S01]  /*d0e0*/  IMAD.U32 R15, RZ, RZ, UR5 ;  /* 0x00000005ff0f7e24 */ /* 0x000fe2000f8e00ff */
[----:B------:R-:W-:Y:S01]  /*d0f0*/  R2UR UR8, R197 ;  /* 0x00000000c50872ca */ /* 0x000fe200000e0000 */
[----:B0-----:R-:W0:Y:S01]  /*d100*/  SHFL.BFLY PT, R2, R9, 0x2, 0x1f ;  /* 0x0c401f0009027f89 */ /* 0x001e2200000e0000 */
[----:B------:R-:W-:Y:S01]  /*d110*/  ULOP3.LUT UR37, UR37, 0x3fff, URZ, 0xc0, !UPT ;  /* 0x00003fff25257892 */ /* 0x000fe2000f8ec03f */
[----:B------:R-:W2:Y:S03]  /*d120*/  S2R R11, SR_TID.X ;  /* 0x00000000000b7919 */ /* 0x000ea60000002100 */
        /* <DEDUP_REMOVED lines=8> */
[----:B-1----:R-:W-:Y:S01]  /*d1b0*/  FADD.FTZ R6, R3, R8 ;  /* 0x0000000803067221 */ /* 0x002fe20000010000 */
[----:B------:R-:W-:Y:S01]  /*d1c0*/  UMOV UR7, 0x40000040 ;  /* 0x4000004000077882 */ /* 0x000fe20000000000 */
[----:B------:R-:W-:-:S02]  /*d1d0*/  IMAD.U32 R197, RZ, RZ, UR8 ;  /* 0x00000008ffc57e24 */ /* 0x000fc4000f8e00ff */
[----:B0-----:R-:W-:Y:S01]  /*d1e0*/  FADD.FTZ R2, R2, R9 ;  /* 0x0000000902027221 */ /* 0x001fe20000010000 */
[----:B------:R-:W-:Y:S01]  /*d1f0*/  CS2R R8, SRZ ;  /* 0x0000000000087805 */ /* 0x000fe2000001ff00 */
[----:B------:R-:W0:Y:S01]  /*d200*/  SHFL.BFLY PT, R7, R6, 0x1, 0x1f ;  /* 0x0c201f0006077f89 */ /* 0x000e2200000e0000 */
[----:B------:R-:W-:-:S03]  /*d210*/  USEL UR36, UR36, URZ, UP0 ;  /* 0x0000003f24247287 */ /* 0x000fc60008000000 */
[----:B------:R-:W1:Y:S01]  /*d220*/  SHFL.BFLY PT, R3, R2, 0x1, 0x1f ;  /* 0x0c201f0002037f89 */ /* 0x000e6200000e0000 */
[----:B--2---:R-:W-:Y:S01]  /*d230*/  LOP3.LUT P2, RZ, R11, 0x7f, RZ, 0xc0, !PT ;  /* 0x0000007f0bff7812 */ /* 0x004fe2000784c0ff */
[----:B0-----:R-:W-:Y:S01]  /*d240*/  FADD.FTZ R13, R6, R7 ;  /* 0x00000007060d7221 */ /* 0x001fe20000010000 */
[----:B-1----:R-:W-:-:S04]  /*d250*/  FADD.FTZ R12, R2, R3 ;  /* 0x00000003020c7221 */ /* 0x002fc80000010000 */
[----:B------:R-:W-:Y:S01]  /*d260*/  FSETP.NE.FTZ.AND P1, PT, R13, RZ, PT ;  /* 0x000000ff0d00720b */ /* 0x000fe20003f35000 */
[----:B------:R-:W-:Y:S02]  /*d270*/  IMAD.MOV.U32 R3, RZ, RZ, -0x800000 ;  /* 0xff800000ff037424 */ /* 0x000fe400078e00ff */
[----:B------:R-:W-:Y:S01]  /*d280*/  IMAD.MOV.U32 R2, RZ, RZ, -0x800000 ;  /* 0xff800000ff027424 */ /* 0x000fe200078e00ff */
[----:B------:R-:W-:-:S09]  /*d290*/  FSETP.NE.FTZ.AND P0, PT, R12, RZ, PT ;  /* 0x000000ff0c00720b */ /* 0x000fd20003f15000 */
[----:B------:R-:W0:Y:S01]  /*d2a0*/  @P1 MUFU.LG2 R10, R13 ;  /* 0x0000000d000a1308 */ /* 0x000e220000000c00 */
[----:B------:R-:W-:-:S03]  /*d2b0*/  @P1 FMUL.FTZ R14, R0, 0.69314718246459960938 ;  /* 0x3f317218000e1820 */ /* 0x000fc60000410000 */
[----:B------:R-:W-:Y:S01]  /*d2c0*/  @P0 FMUL.FTZ R6, R0, 0.69314718246459960938 ;  /* 0x3f31721800060820 */ /* 0x000fe20000410000 */
[----:B------:R-:W-:-:S03]  /*d2d0*/  @!P2 VIADD R0, R15, 0x30860 ;  /* 0x000308600f00a836 */ /* 0x000fc60000000000 */
[----:B------:R-:W1:Y:S08]  /*d2e0*/  @P0 MUFU.LG2 R7, R12 ;  /* 0x0000000c00070308 */ /* 0x000e700000000c00 */
[----:B------:R-:W2:Y:S01]  /*d2f0*/  @P1 MUFU.RCP R9, R13 ;  /* 0x0000000d00091308 */ /* 0x000ea20000001000 */
[----:B0-----:R-:W-:-:S04]  /*d300*/  @P1 FMUL.FTZ R11, R10, 0.69314718246459960938 ;  /* 0x3f3172180a0b1820 */ /* 0x001fc80000410000 */
[----:B------:R-:W-:Y:S01]  /*d310*/  @P1 FFMA.FTZ R3, R14, R4, R11 ;  /* 0x000000040e031223 */ /* 0x000fe2000001000b */
[----:B------:R-:W-:Y:S02]  /*d320*/  @!P2 PRMT R4, RZ, 0x654, R0 ;  /* 0x00000654ff04a816 */ /* 0x000fe40000000000 */
[----:B------:R-:W0:Y:S01]  /*d330*/  @P0 MUFU.RCP R8, R12 ;  /* 0x0000000c00080308 */ /* 0x000e220000001000 */
[----:B-1----:R-:W-:-:S04]  /*d340*/  @P0 FMUL.FTZ R7, R7, 0.69314718246459960938 ;  /* 0x3f31721807070820 */ /* 0x002fc80000410000 */
[----:B------:R-:W-:Y:S01]  /*d350*/  @P0 FFMA.FTZ R2, R6, R5, R7 ;  /* 0x0000000506020223 */ /* 0x000fe20000010007 */
[----:B------:R-:W-:Y:S01]  /*d360*/  PLOP3.LUT P0, PT, PT, PT, PT, 0x8, 0x0 ;  /* 0x000000000000781c */ /* 0x000fe20003f0e170 */
        /* <DEDUP_REMOVED lines=124> */
.L_x_4814:
        /* <DEDUP_REMOVED lines=36> */
[----:B------:R-:W-:Y:S01]  /*dd70*/  R2UR UR4, R196 ;  /* 0x00000000c40472ca */ /* 0x000fe200000e0000 */
[----:B------:R-:W-:-:S03]  /*dd80*/  IMAD.WIDE R4, R201, 0x2, R16 ;  /* 0x00000002c9047825 */ /* 0x000fc600078e0210 */
[C---:B------:R-:W-:Y:S02]  /*dd90*/  LOP3.LUT R21, R4.reuse, 0x380, RZ, 0xc0, !PT ;  /* 0x0000038004157812 */ /* 0x040fe400078ec0ff */
[C---:B------:R-:W-:Y:S02]  /*dda0*/  IADD3 R75, P2, R4.reuse, 0x20, RZ ;  /* 0x00000020044b7810 */ /* 0x040fe40007f5e0ff */
[C---:B------:R-:W-:Y:S02]  /*ddb0*/  IADD3 R95, P1, R4.reuse, 0x40, RZ ;  /* 0x00000040045f7810 */ /* 0x040fe40007f3e0ff */
[C---:B------:R-:W-:Y:S01]  /*ddc0*/  IADD3 R135, P6, R4.reuse, 0x60, RZ ;  /* 0x0000006004877810 */ /* 0x040fe20007fde0ff */
[--C-:B------:R-:W-:Y:S01]  /*ddd0*/  IMAD.X R9, RZ, RZ, R5.reuse, P2 ;  /* 0x000000ffff097224 */ /* 0x100fe200010e0605 */
[C---:B------:R-:W-:Y:S01]  /*dde0*/  IADD3 R137, P5, R4.reuse, 0x4000, RZ ;  /* 0x0000400004897810 */ /* 0x040fe20007fbe0ff */
[--C-:B------:R-:W-:Y:S01]  /*ddf0*/  IMAD.X R11, RZ, RZ, R5.reuse, P1 ;  /* 0x000000ffff0b7224 */ /* 0x100fe200008e0605 */
[----:B------:R-:W-:Y:S01]  /*de00*/  SHF.R.U64 R21, R21, 0x3, RZ ;  /* 0x0000000315157819 */ /* 0x000fe200000012ff */
[--C-:B------:R-:W-:Y:S01]  /*de10*/  IMAD.X R13, RZ, RZ, R5.reuse, P6 ;  /* 0x000000ffff0d7224 */ /* 0x100fe200030e0605 */
[C---:B------:R-:W-:Y:S01]  /*de20*/  IADD3 R139, P0, R4.reuse, 0x4020, RZ ;  /* 0x00004020048b7810 */ /* 0x040fe20007f1e0ff */
[--C-:B------:R-:W-:Y:S01]  /*de30*/  IMAD.X R15, RZ, RZ, R5.reuse, P5 ;  /* 0x000000ffff0f7224 */ /* 0x100fe200028e0605 */
[C---:B------:R-:W-:Y:S01]  /*de40*/  IADD3 R141, P4, R4.reuse, 0x4040, RZ ;  /* 0x00004040048d7810 */ /* 0x040fe20007f9e0ff */
[----:B------:R-:W-:Y:S01]  /*de50*/  UIMAD.WIDE UR8, UR4, 0x4, UR8 ;  /* 0x00000004040878a5 */ /* 0x000fe2000f8e0208 */
        /* <DEDUP_REMOVED lines=13> */
[----:B------:R-:W-:Y:S01]  /*df30*/  IMAD.X R21, RZ, RZ, R5, P5 ;  /* 0x000000ffff157224 */ /* 0x000fe200028e0605 */
[----:B------:R-:W-:-:S02]  /*df40*/  LOP3.LUT R10, R95, 0x380, RZ, 0xc0, !PT ;  /* 0x000003805f0a7812 */ /* 0x000fc400078ec0ff */
[----:B------:R-:W-:Y:S02]  /*df50*/  LOP3.LUT R12, R135, 0x380, RZ, 0xc0, !PT ;  /* 0x00000380870c7812 */ /* 0x000fe400078ec0ff */
[----:B------:R-:W-:Y:S02]  /*df60*/  LOP3.LUT R14, R137, 0x380, RZ, 0xc0, !PT ;  /* 0x00000380890e7812 */ /* 0x000fe400078ec0ff */
[----:B------:R-:W-:Y:S02]  /*df70*/  LOP3.LUT R24, R139, 0x380, RZ, 0xc0, !PT ;  /* 0x000003808b187812 */ /* 0x000fe400078ec0ff */
[----:B------:R-:W-:Y:S02]  /*df80*/  LOP3.LUT R26, R141, 0x380, RZ, 0xc0, !PT ;  /* 0x000003808d1a7812 */ /* 0x000fe400078ec0ff */
[----:B------:R-:W-:Y:S02]  /*df90*/  SHF.R.U64 R8, R8, 0x3, RZ ;  /* 0x0000000308087819 */ /* 0x000fe400000012ff */
[----:B------:R-:W-:-:S02]  /*dfa0*/  SHF.R.U64 R10, R10, 0x3, RZ ;  /* 0x000000030a0a7819 */ /* 0x000fc400000012ff */
[----:B------:R-:W-:Y:S02]  /*dfb0*/  LOP3.LUT R28, R143, 0x380, RZ, 0xc0, !PT ;  /* 0x000003808f1c7812 */ /* 0x000fe400078ec0ff */
[----:B------:R-:W-:Y:S02]  /*dfc0*/  LOP3.LUT R30, R145, 0x380, RZ, 0xc0, !PT ;  /* 0x00000380911e7812 */ /* 0x000fe400078ec0ff */
[----:B------:R-:W-:Y:S02]  /*dfd0*/  MOV R132, R4 ;  /* 0x0000000400847202 */ /* 0x000fe40000000f00 */
[----:B------:R-:W-:Y:S02]  /*dfe0*/  F2FP.F16.F32.PACK_AB R4, R20, R7 ;  /* 0x000000071404723e */ /* 0x000fe400000000ff */
[----:B------:R-:W-:Y:S02]  /*dff0*/  SHF.R.U64 R12, R12, 0x3, RZ ;  /* 0x000000030c0c7819 */ /* 0x000fe400000012ff */
[----:B------:R-:W-:-:S02]  /*e000*/  SHF.R.U64 R14, R14, 0x3, RZ ;  /* 0x000000030e0e7819 */ /* 0x000fc400000012ff */
[----:B------:R-:W-:Y:S02]  /*e010*/  F2FP.F16.F32.PACK_AB R5, R133, R128 ;  /* 0x000000808505723e */ /* 0x000fe400000000ff */
[----:B------:R-:W-:Y:S02]  /*e020*/  LOP3.LUT R20, R147, 0x380, RZ, 0xc0, !PT ;  /* 0x0000038093147812 */ /* 0x000fe400078ec0ff */
[----:B------:R-:W-:Y:S01]  /*e030*/  F2FP.F16.F32.PACK_AB R7, R131, R32 ;  /* 0x000000208307723e */ /* 0x000fe200000000ff */
[----:B------:R-:W-:Y:S01]  /*e040*/  BAR.SYNC.DEFER_BLOCKING 0x1, 0x100 ;  /* 0x0044000000007b1d */ /* 0x000fe20000010000 */
[----:B------:R-:W-:Y:S02]  /*e050*/  SHF.R.U64 R24, R24, 0x3, RZ ;  /* 0x0000000318187819 */ /* 0x000fe400000012ff */
[----:B------:R-:W-:Y:S02]  /*e060*/  SHF.R.U64 R26, R26, 0x3, RZ ;  /* 0x000000031a1a7819 */ /* 0x000fe400000012ff */
[----:B------:R-:W-:-:S02]  /*e070*/  LOP3.LUT R74, R151, 0x380, RZ, 0xc0, !PT ;  /* 0x00000380974a7812 */ /* 0x000fc400078ec0ff */
[----:B------:R-:W-:Y:S02]  /*e080*/  LOP3.LUT R8, R8, R75, RZ, 0x3c, !PT ;  /* 0x0000004b08087212 */ /* 0x000fe400078e3cff */
[----:B------:R-:W-:Y:S02]  /*e090*/  LOP3.LUT R10, R10, R95, RZ, 0x3c, !PT ;  /* 0x0000005f0a0a7212 */ /* 0x000fe400078e3cff */
[----:B------:R-:W-:Y:S02]  /*e0a0*/  SHF.R.U64 R28, R28, 0x3, RZ ;  /* 0x000000031c1c7819 */ /* 0x000fe400000012ff */
[----:B------:R-:W-:Y:S02]  /*e0b0*/  SHF.R.U64 R30, R30, 0x3, RZ ;  /* 0x000000031e1e7819 */ /* 0x000fe400000012ff */
[----:B------:R-:W-:Y:S02]  /*e0c0*/  LOP3.LUT R12, R12, R135, RZ, 0x3c, !PT ;  /* 0x000000870c0c7212 */ /* 0x000fe400078e3cff */
[----:B------:R-:W-:-:S02]  /*e0d0*/  LOP3.LUT R14, R14, R137, RZ, 0x3c, !PT ;  /* 0x000000890e0e7212 */ /* 0x000fc400078e3cff */
[----:B------:R-:W-:Y:S02]  /*e0e0*/  LOP3.LUT R34, R149, 0x380, RZ, 0xc0, !PT ;  /* 0x0000038095227812 */ /* 0x000fe400078ec0ff */
[----:B------:R-:W-:Y:S02]  /*e0f0*/  SHF.R.U64 R20, R20, 0x3, RZ ;  /* 0x0000000314147819 */ /* 0x000fe400000012ff */
[----:B------:R-:W-:Y:S01]  /*e100*/  LOP3.LUT R24, R24, R139, RZ, 0x3c, !PT ;  /* 0x0000008b18187212 */ /* 0x000fe200078e3cff */
[----:B------:R0:W-:Y:S01]  /*e110*/  STSM.16.M88.4 [R132], R4 ;  /* 0x0000000484007844 */ /* 0x0001e20000000200 */
[----:B------:R-:W-:Y:S02]  /*e120*/  LOP3.LUT R26, R26, R141, RZ, 0x3c, !PT ;  /* 0x0000008d1a1a7212 */ /* 0x000fe400078e3cff */
[----:B------:R-:W-:Y:S02]  /*e130*/  SHF.R.U64 R74, R74, 0x3, RZ ;  /* 0x000000034a4a7819 */ /* 0x000fe400000012ff */
[----:B------:R-:W-:-:S02]  /*e140*/  LOP3.LUT R28, R28, R143, RZ, 0x3c, !PT ;  /* 0x0000008f1c1c7212 */ /* 0x000fc400078e3cff */
[----:B------:R-:W-:Y:S02]  /*e150*/  LOP3.LUT R30, R30, R145, RZ, 0x3c, !PT ;  /* 0x000000911e1e7212 */ /* 0x000fe400078e3cff */
[----:B------:R-:W-:Y:S02]  /*e160*/  MOV R131, R8 ;  /* 0x0000000800837202 */ /* 0x000fe40000000f00 */
[----:B------:R-:W-:Y:S02]  /*e170*/  MOV R130, R10 ;  /* 0x0000000a00827202 */ /* 0x000fe40000000f00 */
[----:B------:R-:W-:Y:S02]  /*e180*/  F2FP.F16.F32.PACK_AB R8, R41, R40 ;  /* 0x000000282908723e */ /* 0x000fe400000000ff */
[----:B------:R-:W-:Y:S02]  /*e190*/  F2FP.F16.F32.PACK_AB R9, R127, R122 ;  /* 0x0000007a7f09723e */ /* 0x000fe400000000ff */
[----:B0-----:R-:W-:-:S02]  /*e1a0*/  F2FP.F16.F32.PACK_AB R4, R121, R0 ;  /* 0x000000007904723e */ /* 0x001fc400000000ff */
[----:B------:R-:W-:Y:S02]  /*e1b0*/  F2FP.F16.F32.PACK_AB R5, R126, R125 ;  /* 0x0000007d7e05723e */ /* 0x000fe400000000ff */
[----:B------:R-:W-:Y:S02]  /*e1c0*/  F2FP.F16.F32.PACK_AB R6, R37, R36 ;  /* 0x000000242506723e */ /* 0x000fe400000000ff */
[----:B------:R-:W-:Y:S02]  /*e1d0*/  F2FP.F16.F32.PACK_AB R7, R129, R124 ;  /* 0x0000007c8107723e */ /* 0x000fe400000000ff */
[----:B------:R-:W-:Y:S02]  /*e1e0*/  F2FP.F16.F32.PACK_AB R10, R45, R44 ;  /* 0x0000002c2d0a723e */ /* 0x000fe400000000ff */
[----:B------:R-:W-:Y:S01]  /*e1f0*/  F2FP.F16.F32.PACK_AB R11, R47, R120 ;  /* 0x000000782f0b723e */ /* 0x000fe200000000ff */
[----:B------:R0:W-:Y:S01]  /*e200*/  STSM.16.M88.4 [R131], R4 ;  /* 0x0000000483007844 */ /* 0x0001e20000000200 */
[----:B------:R-:W-:-:S02]  /*e210*/  SHF.R.U64 R34, R34, 0x3, RZ ;  /* 0x0000000322227819 */ /* 0x000fc400000012ff */
[----:B------:R-:W-:Y:S01]  /*e220*/  LOP3.LUT R32, R20, R147, RZ, 0x3c, !PT ;  /* 0x0000009314207212 */ /* 0x000fe200078e3cff */
[----:B------:R1:W-:Y:S01]  /*e230*/  STSM.16.M88.4 [R130], R8 ;  /* 0x0000000882007844 */ /* 0x0003e20000000200 */
[----:B------:R-:W-:Y:S02]  /*e240*/  MOV R128, R12 ;  /* 0x0000000c00807202 */ /* 0x000fe40000000f00 */
[----:B------:R-:W-:Y:S02]  /*e250*/  MOV R123, R14 ;  /* 0x0000000e007b7202 */ /* 0x000fe40000000f00 */
[----:B------:R-:W-:Y:S02]  /*e260*/  LOP3.LUT R20, R74, R151, RZ, 0x3c, !PT ;  /* 0x000000974a147212 */ /* 0x000fe400078e3cff */
[----:B------:R-:W-:Y:S02]  /*e270*/  MOV R95, R24 ;  /* 0x00000018005f7202 */ /* 0x000fe40000000f00 */
[----:B------:R-:W-:-:S02]  /*e280*/  MOV R94, R26 ;  /* 0x0000001a005e7202 */ /* 0x000fc40000000f00 */
[----:B------:R-:W-:Y:S02]  /*e290*/  F2FP.F16.F32.PACK_AB R12, R49, R48 ;  /* 0x00000030310c723e */ /* 0x000fe400000000ff */
[----:B------:R-:W-:Y:S02]  /*e2a0*/  F2FP.F16.F32.PACK_AB R13, R51, R50 ;  /* 0x00000032330d723e */ /* 0x000fe400000000ff */
[----:B------:R-:W-:Y:S02]  /*e2b0*/  F2FP.F16.F32.PACK_AB R14, R53, R52 ;  /* 0x00000034350e723e */ /* 0x000fe400000000ff */
[----:B------:R-:W-:Y:S02]  /*e2c0*/  F2FP.F16.F32.PACK_AB R15, R55, R54 ;  /* 0x00000036370f723e */ /* 0x000fe400000000ff */
[----:B------:R-:W-:Y:S02]  /*e2d0*/  MOV R75, R28 ;  /* 0x0000001c004b7202 */ /* 0x000fe40000000f00 */
[----:B------:R-:W-:Y:S01]  /*e2e0*/  MOV R74, R30 ;  /* 0x0000001e004a7202 */ /* 0x000fe20000000f00 */
[----:B------:R-:W-:Y:S01]  /*e2f0*/  STSM.16.M88.4 [R128], R12 ;  /* 0x0000000c80007844 */ /* 0x000fe20000000200 */
[----:B------:R-:W-:-:S02]  /*e300*/  F2FP.F16.F32.PACK_AB R24, R57, R56 ;  /* 0x000000383918723e */ /* 0x000fc400000000ff */
[----:B------:R-:W-:Y:S02]  /*e310*/  F2FP.F16.F32.PACK_AB R25, R59, R58 ;  /* 0x0000003a3b19723e */ /* 0x000fe400000000ff */
[----:B------:R-:W-:Y:S02]  /*e320*/  F2FP.F16.F32.PACK_AB R26, R61, R60 ;  /* 0x0000003c3d1a723e */ /* 0x000fe400000000ff */
[----:B------:R-:W-:Y:S02]  /*e330*/  F2FP.F16.F32.PACK_AB R27, R63, R62 ;  /* 0x0000003e3f1b723e */ /* 0x000fe400000000ff */
[----:B------:R-:W-:Y:S02]  /*e340*/  F2FP.F16.F32.PACK_AB R28, R65, R64 ;  /* 0x00000040411c723e */ /* 0x000fe400000000ff */
[----:B------:R-:W-:Y:S01]  /*e350*/  F2FP.F16.F32.PACK_AB R29, R67, R66 ;  /* 0x00000042431d723e */ /* 0x000fe200000000ff */
[----:B------:R-:W-:Y:S01]  /*e360*/  STSM.16.M88.4 [R123], R24 ;  /* 0x000000187b007844 */ /* 0x000fe20000000200 */
[----:B------:R-:W-:-:S02]  /*e370*/  F2FP.F16.F32.PACK_AB R30, R69, R68 ;  /* 0x00000044451e723e */ /* 0x000fc400000000ff */
[----:B------:R-:W-:Y:S02]  /*e380*/  F2FP.F16.F32.PACK_AB R31, R71, R70 ;  /* 0x00000046471f723e */ /* 0x000fe400000000ff */
[----:B------:R-:W-:Y:S02]  /*e390*/  LOP3.LUT R34, R34, R149, RZ, 0x3c, !PT ;  /* 0x0000009522227212 */ /* 0x000fe400078e3cff */
[----:B0-----:R-:W-:Y:S01]  /*e3a0*/  F2FP.F16.F32.PACK_AB R4, R73, R72 ;  /* 0x000000484904723e */ /* 0x001fe200000000ff */
[----:B------:R-:W-:Y:S01]  /*e3b0*/  STSM.16.M88.4 [R95], R28 ;  /* 0x0000001c5f007844 */ /* 0x000fe20000000200 */
[----:B------:R-:W-:Y:S02]  /*e3c0*/  F2FP.F16.F32.PACK_AB R5, R46, R39 ;  /* 0x000000272e05723e */ /* 0x000fe400000000ff */
[----:B------:R-:W-:Y:S01]  /*e3d0*/  F2FP.F16.F32.PACK_AB R6, R77, R76 ;  /* 0x0000004c4d06723e */ /* 0x000fe200000000ff */
[----:B------:R-:W0:Y:S01]  /*e3e0*/  LDC R39, c[0x0][0xbe8] ;  /* 0x0002fa00ff277b82 */ /* 0x000e220000000800 */
[----:B------:R-:W-:-:S02]  /*e3f0*/  F2FP.F16.F32.PACK_AB R7, R79, R78 ;  /* 0x0000004e4f07723e */ /* 0x000fc400000000ff */
[----:B-1----:R-:W-:Y:S02]  /*e400*/  F2FP.F16.F32.PACK_AB R8, R81, R80 ;  /* 0x000000505108723e */ /* 0x002fe400000000ff */
[----:B------:R-:W-:Y:S01]  /*e410*/  F2FP.F16.F32.PACK_AB R9, R83, R82 ;  /* 0x000000525309723e */ /* 0x000fe200000000ff */
[----:B------:R1:W-:Y:S01]  /*e420*/  STSM.16.M88.4 [R94], R4 ;  /* 0x000000045e007844 */ /* 0x0003e20000000200 */
[----:B------:R-:W-:Y:S02]  /*e430*/  F2FP.F16.F32.PACK_AB R10, R85, R84 ;  /* 0x00000054550a723e */ /* 0x000fe400000000ff */
[----:B------:R-:W-:Y:S02]  /*e440*/  F2FP.F16.F32.PACK_AB R11, R87, R86 ;  /* 0x00000056570b723e */ /* 0x000fe400000000ff */
[----:B------:R-:W-:Y:S02]  /*e450*/  MOV R32, R32 ;  /* 0x0000002000207202 */ /* 0x000fe40000000f00 */
[----:B------:R-:W-:Y:S01]  /*e460*/  MOV R34, R34 ;  /* 0x0000002200227202 */ /* 0x000fe20000000f00 */
[----:B------:R2:W-:Y:S01]  /*e470*/  STSM.16.M88.4 [R75], R8 ;  /* 0x000000084b007844 */ /* 0x0005e20000000200 */
[----:B------:R-:W-:-:S02]  /*e480*/  MOV R20, R20 ;  /* 0x0000001400147202 */ /* 0x000fc40000000f00 */
[----:B------:R-:W-:Y:S01]  /*e490*/  PLOP3.LUT P0, PT, PT, PT, UP0, 0x80, 0x0 ;  /* 0x000000000000781c */ /* 0x000fe20003f0f008 */
[----:B------:R3:W-:Y:S04]  /*e4a0*/  STSM.16.M88.4 [R74], R88 ;  /* 0x000000584a007844 */ /* 0x0007e80000000200 */
[----:B------:R3:W-:Y:S01]  /*e4b0*/  STSM.16.M88.4 [R32], R96 ;  /* 0x0000006020007844 */ /* 0x0007e20000000200 */
[----:B-1----:R-:W-:Y:S02]  /*e4c0*/  IMAD.U32 R4, RZ, RZ, UR8 ;  /* 0x00000008ff047e24 */ /* 0x002fe4000f8e00ff */
[----:B------:R-:W-:Y:S01]  /*e4d0*/  IMAD.U32 R5, RZ, RZ, UR9 ;  /* 0x00000009ff057e24 */ /* 0x000fe2000f8e00ff */
[----:B------:R3:W-:Y:S01]  /*e4e0*/  STSM.16.M88.4 [R34], R104 ;  /* 0x0000006822007844 */ /* 0x0007e20000000200 */
[----:B0-----:R-:W-:Y:S01]  /*e4f0*/  ISETP.NE.AND P1, PT, R39, 0x1, PT ;  /* 0x000000012700780c */ /* 0x001fe20003f25270 */
[----:B------:R-:W-:-:S02]  /*e500*/  ULDC.64 UR8, c[0x0][0xc08] ;  /* 0x0003020000087ab9 */ /* 0x000fc40000000a00 */
[----:B------:R3:W-:Y:S01]  /*e510*/  STSM.16.M88.4 [R20], R112 ;  /* 0x0000007014007844 */ /* 0x0007e20000000200 */
[----:B------:R-:W-:Y:S09]  /*e520*/  BAR.SYNC.DEFER_BLOCKING 0x1, 0x100 ;  /* 0x0044000000007b1d */ /* 0x000ff20000010000 */
[----:B------:R-:W0:Y:S08]  /*e530*/  @P1 LDC R6, c[0x0][0xbec] ;  /* 0x0002fb00ff061b82 */ /* 0x000e300000000800 */
[----:B--2---:R-:W1:Y:S01]  /*e540*/  @P1 LDC R8, c[0x0][0xbf0] ;  /* 0x0002fc00ff081b82 */ /* 0x004e620000000800 */
[----:B------:R-:W2:Y:S01]  /*e550*/  @P0 LDG.E R0, desc[UR12][R4.64] ;  /* 0x0000000c04000981 */ /* 0x000ea2000c1e1900 */
[----:B------:R-:W-:Y:S01]  /*e560*/  UISETP.NE.U32.AND UP1, UPT, UR8, URZ, UPT ;  /* 0x0000003f0800728c */ /* 0x000fe2000bf25070 */
[----:B------:R-:W-:-:S03]  /*e570*/  ULDC UR10, c[0x0][0xa88] ;  /* 0x0002a200000a7ab9 */ /* 0x000fc60000000800 */
[----:B------:R-:W-:-:S06]  /*e580*/  UISETP.NE.AND.EX UP1, UPT, UR9, URZ, UPT, UP1 ;  /* 0x0000003f0900728c */ /* 0x000fcc000bf25310 */
[----:B------:R-:W-:-:S05]  /*e590*/  PLOP3.LUT P2, PT, PT, PT, UP1, 0x80, 0x0 ;  /* 0x000000000000781c */ /* 0x000fca0003f4f018 */
[----:B------:R-:W-:Y:S02]  /*e5a0*/  @UP1 ULDC.64 UR8, c[0x0][0xc08] ;  /* 0x0003020000081ab9 */ /* 0x000fe40000000a00 */
[----:B------:R-:W-:-:S03]  /*e5b0*/  @UP1 UIMAD.WIDE UR8, UR4, 0x4, UR8 ;  /* 0x00000004040818a5 */ /* 0x000fc6000f8e0208 */
[----:B------:R-:W-:-:S03]  /*e5c0*/  UMOV UR4, URZ ;  /* 0x0000003f00047c82 */ /* 0x000fc60008000000 */
[----:B------:R-:W-:Y:S02]  /*e5d0*/  IMAD.U32 R10, RZ, RZ, UR8 ;  /* 0x00000008ff0a7e24 */ /* 0x000fe4000f8e00ff */
[----:B------:R-:W-:Y:S01]  /*e5e0*/  IMAD.U32 R11, RZ, RZ, UR9 ;  /* 0x00000009ff0b7e24 */ /* 0x000fe2000f8e00ff */
[----:B--2---:R-:W-:Y:S01]  /*e5f0*/  @P0 R2UR UR4, R0 ;  /* 0x00000000000402ca */ /* 0x004fe200000e0000 */
[----:B------:R-:W-:-:S06]  /*e600*/  IMAD.U32 R0, RZ, RZ, UR10 ;  /* 0x0000000aff007e24 */ /* 0x000fcc000f8e00ff */
[----:B------:R3:W5:Y:S01]  /*e610*/  @P2 LDG.E R0, desc[UR12][R10.64] ;  /* 0x0000000c0a002981 */ /* 0x000762000c1e1900 */
[----:B01----:R-:W-:Y:S07]  /*e620*/  @P2 BRA `(.L_x_4887) ;  /* 0x0000000000142947 */ /* 0x003fee0003800000 */
[----:B------:R-:W-:Y:S05]  /*e630*/  @!P0 BRA `(.L_x_4887) ;  /* 0x0000000000108947 */ /* 0x000fea0003800000 */
[----:B------:R-:W-:Y:S02]  /*e640*/  ULDC.64 UR8, c[0x0][0x208] ;  /* 0x0000820000087ab9 */ /* 0x000fe40000000a00 */
[----:B------:R-:W2:Y:S04]  /*e650*/  LDG.E R7, desc[UR8][R4.64] ;  /* 0x0000000804077981 */ /* 0x000ea8000c1e1900 */
[----:B-----5:R-:W2:Y:S02]  /*e660*/  LDG.E R0, desc[UR8][R4.64+0x4] ;  /* 0x0000040804007981 */ /* 0x020ea4000c1e1900 */
[----:B--2---:R-:W-:-:S07]  /*e670*/  IMAD.IADD R0, R0, 0x1, -R7 ;  /* 0x0000000100007824 */ /* 0x004fce00078e0a07 */
.L_x_4887:
[----:B------:R-:W-:Y:S01]  /*e680*/  R2UR UR19, R194 ;  /* 0x00000000c21372ca */ /* 0x000fe200000e0000 */
[----:B------:R-:W-:Y:S01]  /*e690*/  USHF.R.S32.HI UR9, URZ, 0x1f, UR4 ;  /* 0x0000001f3f097899 */ /* 0x000fe20008011404 */
[----:B------:R-:W-:Y:S01]  /*e6a0*/  R2UR UR13, R196 ;  /* 0x00000000c40d72ca */ /* 0x000fe200000e0000 */
[----:B------:R-:W-:Y:S01]  /*e6b0*/  ULDC.64 UR14, c[0x0][0xb90] ;  /* 0x0002e400000e7ab9 */ /* 0x000fe20000000a00 */
[----:B------:R-:W-:Y:S01]  /*e6c0*/  UMOV UR8, UR4 ;  /* 0x0000000400087c82 */ /* 0x000fe20008000000 */
[----:B------:R-:W-:Y:S01]  /*e6d0*/  VIADD R7, R19, UR39 ;  /* 0x0000002713077c36 */ /* 0x000fe20008000000 */
[----:B------:R-:W-:Y:S01]  /*e6e0*/  ULDC.64 UR20, c[0x0][0x208] ;  /* 0x0000820000147ab9 */ /* 0x000fe20000000a00 */
[----:B------:R-:W-:Y:S02]  /*e6f0*/  VIADD R26, R200, UR39 ;  /* 0x00000027c81a7c36 */ /* 0x000fe40008000000 */
        /* <DEDUP_REMOVED lines=8> */
[----:B-----5:R-:W-:Y:S01]  /*e780*/  IMAD R65, R0, R39, RZ ;  /* 0x0000002700417224 */ /* 0x020fe200078e02ff */
        /* <DEDUP_REMOVED lines=20> */
[----:B---3--:R-:W-:Y:S02]  /*e8d0*/  LOP3.LUT R32, R33, 0x380, RZ, 0xc0, !PT ;  /* 0x0000038021207812 */ /* 0x008fe400078ec0ff */
[----:B------:R-:W-:Y:S01]  /*e8e0*/  IADD3.X R5, R5, UR11, R8, P0, !PT ;  /* 0x0000000b05057c10 */ /* 0x000fe200087fe408 */
[----:B------:R-:W-:Y:S01]  /*e8f0*/  ULDC.64 UR10, c[0x0][0xb88] ;  /* 0x0002e200000a7ab9 */ /* 0x000fe20000000a00 */
[----:B------:R-:W-:Y:S01]  /*e900*/  LOP3.LUT R12, R12, R13, RZ, 0x3c, !PT ;  /* 0x0000000d0c0c7212 */ /* 0x000fe200078e3cff */
[----:B------:R-:W-:Y:S01]  /*e910*/  IMAD R6, R6, UR10, RZ ;  /* 0x0000000a06067c24 */ /* 0x000fe2000f8e02ff */
[----:B------:R-:W-:Y:S01]  /*e920*/  SHF.R.U64 R32, R32, 0x3, RZ ;  /* 0x0000000320207819 */ /* 0x000fe200000012ff */
[----:B------:R-:W-:Y:S01]  /*e930*/  IMAD.WIDE.U32 R4, R7, UR10, R4 ;  /* 0x0000000a07047c25 */ /* 0x000fe2000f8e0004 */
[----:B------:R-:W-:-:S02]  /*e940*/  IADD3 R9, P6, R16, 0x2000, RZ ;  /* 0x0000200010097810 */ /* 0x000fc40007fde0ff */
[----:B------:R-:W-:Y:S01]  /*e950*/  IADD3 R49, P4, R16, 0x4000, RZ ;  /* 0x0000400010317810 */ /* 0x000fe20007f9e0ff */
[----:B------:R-:W-:Y:S01]  /*e960*/  IMAD R11, R7, UR11, R6 ;  /* 0x0000000b070b7c24 */ /* 0x000fe2000f8e0206 */
[----:B------:R-:W-:Y:S01]  /*e970*/  ULDC.64 UR10, c[0x0][0xb50] ;  /* 0x0002d400000a7ab9 */ /* 0x000fe20000000a00 */
[----:B------:R-:W-:Y:S01]  /*e980*/  IMAD.X R13, RZ, RZ, R17, P2 ;  /* 0x000000ffff0d7224 */ /* 0x000fe200010e0611 */
[----:B------:R-:W-:Y:S01]  /*e990*/  LEA R10, P0, R4, UR10, 0x2 ;  /* 0x0000000a040a7c11 */ /* 0x000fe2000f8010ff */
[----:B------:R-:W-:Y:S01]  /*e9a0*/  IMAD.IADD R5, R5, 0x1, R11 ;  /* 0x0000000105057824 */ /* 0x000fe200078e020b */
[----:B------:R-:W-:Y:S01]  /*e9b0*/  IADD3 R25, P2, R16, 0x7000, RZ ;  /* 0x0000700010197810 */ /* 0x000fe20007f5e0ff */
[----:B------:R-:W-:Y:S01]  /*e9c0*/  VIADD R6, R26, 0x8 ;  /* 0x000000081a067836 */ /* 0x000fe20000000000 */
[----:B------:R-:W-:Y:S01]  /*e9d0*/  LOP3.LUT R32, R32, R33, RZ, 0x3c, !PT ;  /* 0x0000002120207212 */ /* 0x000fe200078e3cff */
[----:B------:R-:W-:Y:S01]  /*e9e0*/  SHFL.IDX PT, R20, R10, RZ, 0x1c1f ;  /* 0x001c1fff0a147589 */ /* 0x000fe200000e0000 */
[----:B------:R-:W-:Y:S01]  /*e9f0*/  LEA.HI.X R14, R4, UR11, R5, 0x2, P0 ;  /* 0x0000000b040e7c11 */ /* 0x000fe200080f1405 */
[----:B------:R-:W-:Y:S01]  /*ea00*/  IMAD.X R33, RZ, RZ, R17, P3 ;  /* 0x000000ffff217224 */ /* 0x000fe200018e0611 */
[----:B------:R-:W-:Y:S01]  /*ea10*/  IADD3 R45, P0, R16, 0x5000, RZ ;  /* 0x00005000102d7810 */ /* 0x000fe20007f1e0ff */
[----:B------:R-:W-:Y:S01]  /*ea20*/  SHFL.IDX PT, R36, R10, 0x1, 0x1c1f ;  /* 0x003c1f000a247f89 */ /* 0x000fe200000e0000 */
[----:B------:R-:W-:-:S02]  /*ea30*/  LOP3.LUT R24, R25, 0x380, RZ, 0xc0, !PT ;  /* 0x0000038019187812 */ /* 0x000fc400078ec0ff */
[----:B------:R-:W-:Y:S01]  /*ea40*/  LOP3.LUT R44, R45, 0x380, RZ, 0xc0, !PT ;  /* 0x000003802d2c7812 */ /* 0x000fe200078ec0ff */
[----:B------:R-:W0:Y:S01]  /*ea50*/  SHFL.IDX PT, R21, R14, RZ, 0x1c1f ;  /* 0x001c1fff0e157589 */ /* 0x000e2200000e0000 */
[----:B------:R-:W-:Y:S02]  /*ea60*/  SHF.R.U64 R24, R24, 0x3, RZ ;  /* 0x0000000318187819 */ /* 0x000fe400000012ff */
[----:B------:R-:W-:Y:S01]  /*ea70*/  SHF.R.U64 R44, R44, 0x3, RZ ;  /* 0x000000032c2c7819 */ /* 0x000fe200000012ff */
[----:B------:R-:W1:Y:S01]  /*ea80*/  SHFL.IDX PT, R37, R14, 0x1, 0x1c1f ;  /* 0x003c1f000e257f89 */ /* 0x000e6200000e0000 */
[----:B------:R-:W-:Y:S01]  /*ea90*/  LOP3.LUT R24, R24, R25, RZ, 0x3c, !PT ;  /* 0x0000001918187212 */ /* 0x000fe200078e3cff */
[--C-:B------:R-:W-:Y:S01]  /*eaa0*/  IMAD.X R25, RZ, RZ, R17.reuse, P2 ;  /* 0x000000ffff197224 */ /* 0x100fe200010e0611 */
[----:B------:R-:W-:Y:S01]  /*eab0*/  LOP3.LUT R44, R44, R45, RZ, 0x3c, !PT ;  /* 0x0000002d2c2c7212 */ /* 0x000fe200078e3cff */
[----:B------:R-:W-:Y:S01]  /*eac0*/  IMAD.X R45, RZ, RZ, R17, P0 ;  /* 0x000000ffff2d7224 */ /* 0x000fe200000e0611 */
[----:B------:R-:W-:-:S02]  /*ead0*/  LOP3.LUT P0, RZ, R198, 0x3, RZ, 0xc0, !PT ;  /* 0x00000003c6ff7812 */ /* 0x000fc4000780c0ff */
[----:B------:R-:W-:Y:S02]  /*eae0*/  IADD3 R5, P5, R16, 0x3000, RZ ;  /* 0x0000300010057810 */ /* 0x000fe40007fbe0ff */
[-C--:B------:R-:W-:Y:S02]  /*eaf0*/  ISETP.GE.OR P2, PT, R26, R65.reuse, P0 ;  /* 0x000000411a00720c */ /* 0x080fe40000746670 */
[----:B------:R-:W-:Y:S02]  /*eb00*/  ISETP.GE.OR P0, PT, R6, R65, P0 ;  /* 0x000000410600720c */ /* 0x000fe40000706670 */
[----:B------:R-:W-:Y:S02]  /*eb10*/  IADD3 R7, P3, R16, 0xb000, RZ ;  /* 0x0000b00010077810 */ /* 0x000fe40007f7e0ff */
[----:B------:R-:W-:Y:S02]  /*eb20*/  LOP3.LUT R8, R9, 0x380, RZ, 0xc0, !PT ;  /* 0x0000038009087812 */ /* 0x000fe400078ec0ff */
[----:B------:R-:W-:-:S02]  /*eb30*/  LOP3.LUT R4, R5, 0x380, RZ, 0xc0, !PT ;  /* 0x0000038005047812 */ /* 0x000fc400078ec0ff */
[----:B------:R-:W-:Y:S01]  /*eb40*/  LOP3.LUT R48, R49, 0x380, RZ, 0xc0, !PT ;  /* 0x0000038031307812 */ /* 0x000fe200078ec0ff */
[----:B------:R-:W-:Y:S01]  /*eb50*/  UIMAD UR10, UR9, UR12, URZ ;  /* 0x0000000c090a72a4 */ /* 0x000fe2000f8e023f */
[----:B------:R-:W-:Y:S01]  /*eb60*/  LOP3.LUT R0, R7, 0x380, RZ, 0xc0, !PT ;  /* 0x0000038007007812 */ /* 0x000fe200078ec0ff */
[----:B0-----:R0:W-:Y:S01]  /*eb70*/  @!P2 ST.E desc[UR20][R20.64], R2 ;  /* 0x000000021400a985 */ /* 0x0011e2000c101914 */
[----:B------:R-:W-:Y:S01]  /*eb80*/  SHF.R.U64 R8, R8, 0x3, RZ ;  /* 0x0000000308087819 */ /* 0x000fe200000012ff */
[--C-:B------:R-:W-:Y:S01]  /*eb90*/  IMAD.X R41, RZ, RZ, R17.reuse, P3 ;  /* 0x000000ffff297224 */ /* 0x100fe200018e0611 */
[----:B------:R-:W-:Y:S01]  /*eba0*/  SHF.R.U64 R4, R4, 0x3, RZ ;  /* 0x0000000304047819 */ /* 0x000fe200000012ff */
[----:B-1----:R1:W-:Y:S01]  /*ebb0*/  @!P0 ST.E desc[UR20][R36.64], R3 ;  /* 0x0000000324008985 */ /* 0x0023e2000c101914 */
[----:B------:R-:W-:Y:S02]  /*ebc0*/  SHF.R.U64 R48, R48, 0x3, RZ ;  /* 0x0000000330307819 */ /* 0x000fe400000012ff */
[----:B------:R-:W-:Y:S01]  /*ebd0*/  SHF.R.U64 R0, R0, 0x3, RZ ;  /* 0x0000000300007819 */ /* 0x000fe200000012ff */
[----:B------:R-:W-:Y:S01]  /*ebe0*/  UIMAD.WIDE.U32 UR8, UR4, UR12, URZ ;  /* 0x0000000c040872a5 */ /* 0x000fe2000f8e003f */
[----:B------:R-:W-:Y:S01]  /*ebf0*/  LOP3.LUT R8, R8, R9, RZ, 0x3c, !PT ;  /* 0x0000000908087212 */ /* 0x000fe200078e3cff */
[--C-:B------:R-:W-:Y:S01]  /*ec00*/  IMAD.X R9, RZ, RZ, R17.reuse, P6 ;  /* 0x000000ffff097224 */ /* 0x100fe200030e0611 */
[----:B------:R-:W-:Y:S01]  /*ec10*/  LOP3.LUT R4, R4, R5, RZ, 0x3c, !PT ;  /* 0x0000000504047212 */ /* 0x000fe200078e3cff */
[----:B0-----:R-:W0:Y:S01]  /*ec20*/  @P1 LDC R21, c[0x0][0xbf0] ;  /* 0x0002fc00ff151b82 */ /* 0x001e220000000800 */
[----:B------:R-:W-:Y:S01]  /*ec30*/  LOP3.LUT R48, R48, R49, RZ, 0x3c, !PT ;  /* 0x0000003130307212 */ /* 0x000fe200078e3cff */
[--C-:B------:R-:W-:Y:S01]  /*ec40*/  IMAD.X R5, RZ, RZ, R17.reuse, P5 ;  /* 0x000000ffff057224 */ /* 0x100fe200028e0611 */
[----:B------:R-:W-:Y:S01]  /*ec50*/  UIMAD UR10, UR4, UR13, UR10 ;  /* 0x0000000d040a72a4 */ /* 0x000fe2000f8e020a */
[----:B------:R-:W-:Y:S01]  /*ec60*/  IMAD.X R49, RZ, RZ, R17, P4 ;  /* 0x000000ffff317224 */ /* 0x000fe200020e0611 */
[C---:B------:R-:W-:Y:S01]  /*ec70*/  IADD3 R61, P6, R16.reuse, 0x8000, RZ ;  /* 0x00008000103d7810 */ /* 0x040fe20007fde0ff */
[----:B------:R-:W-:Y:S01]  /*ec80*/  ULDC.64 UR12, c[0x0][0xae8] ;  /* 0x0002ba00000c7ab9 */ /* 0x000fe20000000a00 */
[C---:B------:R-:W-:Y:S01]  /*ec90*/  IADD3 R57, P5, R16.reuse, 0x9000, RZ ;  /* 0x0000900010397810 */ /* 0x040fe20007fbe0ff */
[----:B-1----:R-:W1:Y:S01]  /*eca0*/  @P1 LDC R3, c[0x0][0xbec] ;  /* 0x0002fb00ff031b82 */ /* 0x002e620000000800 */
[C---:B------:R-:W-:Y:S01]  /*ecb0*/  IADD3 R53, P4, R16.reuse, 0xa000, RZ ;  /* 0x0000a00010357810 */ /* 0x040fe20007f9e0ff */
[----:B------:R-:W5:Y:S01]  /*ecc0*/  LD.E.128 R12, desc[UR20][R12.64] ;  /* 0x000000140c0c7980 */ /* 0x000f62000c101d00 */
[----:B------:R-:W-:-:S02]  /*ecd0*/  LOP3.LUT R11, R16, 0x380, RZ, 0xc0, !PT ;  /* 0x00000380100b7812 */ /* 0x000fc400078ec0ff */
[----:B------:R-:W-:Y:S01]  /*ece0*/  LOP3.LUT R40, R0, R7, RZ, 0x3c, !PT ;  /* 0x0000000700287212 */ /* 0x000fe200078e3cff */
[----:B------:R-:W-:Y:S01]  /*ecf0*/  IMAD R0, R193, 0x20, R195 ;  /* 0x00000020c1007824 */ /* 0x000fe200078e02c3 */
[----:B------:R-:W-:Y:S01]  /*ed00*/  UIADD3 UR9, UR9, UR10, URZ ;  /* 0x0000000a09097290 */ /* 0x000fe2000fffe03f */
[----:B------:R-:W-:Y:S01]  /*ed10*/  LOP3.LUT R60, R61, 0x380, RZ, 0xc0, !PT ;  /* 0x000003803d3c7812 */ /* 0x000fe200078ec0ff */
[----:B------:R-:W-:Y:S01]  /*ed20*/  UIMAD UR4, UR16, UR12, URZ ;  /* 0x0000000c100472a4 */ /* 0x000fe2000f8e023f */
[----:B------:R-:W-:Y:S01]  /*ed30*/  LOP3.LUT R56, R57, 0x380, RZ, 0xc0, !PT ;  /* 0x0000038039387812 */ /* 0x000fe200078ec0ff */
[----:B------:R-:W5:Y:S01]  /*ed40*/  LD.E.128 R48, desc[UR20][R48.64] ;  /* 0x0000001430307980 */ /* 0x000f62000c101d00 */
[----:B------:R-:W-:Y:S02]  /*ed50*/  LOP3.LUT R52, R53, 0x380, RZ, 0xc0, !PT ;  /* 0x0000038035347812 */ /* 0x000fe400078ec0ff */
[----:B------:R-:W-:Y:S01]  /*ed60*/  SHF.R.U64 R11, R11, 0x3, RZ ;  /* 0x000000030b0b7819 */ /* 0x000fe200000012ff */
[----:B------:R-:W-:Y:S01]  /*ed70*/  VIADD R20, R0, UR39 ;  /* 0x0000002700147c36 */ /* 0x000fe20008000000 */
[----:B------:R-:W-:Y:S01]  /*ed80*/  UIMAD UR4, UR19, UR13, UR4 ;  /* 0x0000000d130472a4 */ /* 0x000fe2000f8e0204 */
[----:B------:R-:W-:Y:S01]  /*ed90*/  SHF.R.U64 R60, R60, 0x3, RZ ;  /* 0x000000033c3c7819 */ /* 0x000fe200000012ff */
[----:B------:R-:W-:Y:S01]  /*eda0*/  UIMAD.WIDE.U32 UR8, UR19, UR12, UR8 ;  /* 0x0000000c130872a5 */ /* 0x000fe2000f8e0008 */
[----:B------:R-:W-:Y:S01]  /*edb0*/  SHF.R.U64 R56, R56, 0x3, RZ ;  /* 0x0000000338387819 */ /* 0x000fe200000012ff */
[----:B------:R-:W-:Y:S01]  /*edc0*/  ULDC.64 UR10, c[0x0][0xaf0] ;  /* 0x0002bc00000a7ab9 */ /* 0x000fe20000000a00 */
[----:B------:R-:W-:Y:S01]  /*edd0*/  SHF.R.U64 R52, R52, 0x3, RZ ;  /* 0x0000000334347819 */ /* 0x000fe200000012ff */
[----:B------:R-:W5:Y:S01]  /*ede0*/  LD.E.128 R4, desc[UR20][R4.64] ;  /* 0x0000001404047980 */ /* 0x000f62000c101d00 */
[----:B------:R-:W-:Y:S01]  /*edf0*/  LOP3.LUT R16, R11, R16, RZ, 0x3c, !PT ;  /* 0x000000100b107212 */ /* 0x000fe200078e3cff */
[----:B-1----:R-:W-:Y:S01]  /*ee00*/  @P1 IMAD.HI.U32 R0, R20, R3, RZ ;  /* 0x0000000314001227 */ /* 0x002fe200078e00ff */
[----:B------:R-:W-:Y:S01]  /*ee10*/  UIADD3 UR9, UR9, UR4, URZ ;  /* 0x0000000409097290 */ /* 0x000fe2000fffe03f */
[----:B------:R-:W-:Y:S01]  /*ee20*/  LOP3.LUT R60, R60, R61, RZ, 0x3c, !PT ;  /* 0x0000003d3c3c7212 */ /* 0x000fe200078e3cff */
[----:B------:R-:W-:Y:S01]  /*ee30*/  UIMAD UR4, UR18, UR10, URZ ;  /* 0x0000000a120472a4 */ /* 0x000fe2000f8e023f */
[----:B------:R-:W-:Y:S01]  /*ee40*/  LOP3.LUT R56, R56, R57, RZ, 0x3c, !PT ;  /* 0x0000003938387212 */ /* 0x000fe200078e3cff */
[--C-:B------:R-:W-:Y:S01]  /*ee50*/  IMAD.X R61, RZ, RZ, R17.reuse, P6 ;  /* 0x000000ffff3d7224 */ /* 0x100fe200030e0611 */
[----:B------:R-:W-:Y:S01]  /*ee60*/  LOP3.LUT R52, R52, R53, RZ, 0x3c, !PT ;  /* 0x0000003534347212 */ /* 0x000fe200078e3cff */
[--C-:B------:R-:W-:Y:S01]  /*ee70*/  IMAD.X R57, RZ, RZ, R17.reuse, P5 ;  /* 0x000000ffff397224 */ /* 0x100fe200028e0611 */
[----:B------:R1:W5:Y:S01]  /*ee80*/  LD.E.128 R28, desc[UR20][R16.64] ;  /* 0x00000014101c7980 */ /* 0x000362000c101d00 */
[----:B------:R-:W-:Y:S01]  /*ee90*/  IMAD.X R53, RZ, RZ, R17, P4 ;  /* 0x000000ffff357224 */ /* 0x000fe200020e0611 */
[----:B------:R-:W-:-:S02]  /*eea0*/  UIMAD UR4, UR17, UR11, UR4 ;  /* 0x0000000b110472a4 */ /* 0x000fc4000f8e0204 */
[----:B------:R-:W-:Y:S01]  /*eeb0*/  UIMAD.WIDE.U32 UR8, UR17, UR10, UR8 ;  /* 0x0000000a110872a5 */ /* 0x000fe2000f8e0008 */
[----:B------:R-:W5:Y:S02]  /*eec0*/  LD.E.128 R8, desc[UR20][R8.64] ;  /* 0x0000001408087980 */ /* 0x000f64000c101d00 */
[----:B------:R-:W-:Y:S02]  /*eed0*/  ULDC.64 UR10, c[0x0][0xae0] ;  /* 0x0002b800000a7ab9 */ /* 0x000fe40000000a00 */
[----:B------:R-:W5:Y:S01]  /*eee0*/  LD.E.128 R44, desc[UR20][R44.64] ;  /* 0x000000142c2c7980 */ /* 0x000f62000c101d00 */
[----:B-1----:R-:W-:Y:S01]  /*eef0*/  IMAD.MOV.U32 R17, RZ, RZ, R20 ;  /* 0x000000ffff117224 */ /* 0x002fe200078e0014 */
        /* <DEDUP_REMOVED lines=40> */
[----:B0-----:R0:W1:Y:S01]  /*f180*/  SHFL.IDX PT, R21, R36, RZ, 0x181f ;  /* 0x00181fff24157589 */ /* 0x00106200000e0000 */
[----:B------:R-:W-:Y:S01]  /*f190*/  ISETP.GE.AND P0, PT, R0, R65, PT ;  /* 0x000000410000720c */ /* 0x000fe20003f06270 */
[----:B------:R-:W-:Y:S01]  /*f1a0*/  BSSY B1, `(.L_x_4888) ;  /* 0x0000012000017945 */ /* 0x000fe20003800000 */
[----:B------:R0:W-:Y:S01]  /*f1b0*/  SYNCS.ARRIVE.TRANS64.RED.A1T0 RZ, [R38+URZ], RZ ;  /* 0x000000ff26ff79a7 */ /* 0x0001e2000810043f */
[----:B------:R0:W2:Y:S02]  /*f1c0*/  SHFL.IDX PT, R0, R37, RZ, 0x181f ;  /* 0x00181fff25007589 */ /* 0x0000a400000e0000 */
[----:B------:R-:W-:Y:S08]  /*f1d0*/  @P2 BRA `(.L_x_4889) ;  /* 0x0000000000382947 */ /* 0x000ff00003800000 */
[----:B------:R-:W-:Y:S01]  /*f1e0*/  ULDC UR4, c[0x0][0xac8] ;  /* 0x0002b20000047ab9 */ /* 0x000fe20000000800 */
[----:B------:R-:W-:Y:S01]  /*f1f0*/  ULDC.64 UR8, c[0x0][0x208] ;  /* 0x0000820000087ab9 */ /* 0x000fe20000000a00 */
[----:B------:R-:W-:Y:S02]  /*f200*/  ISETP.GE.AND P4, PT, R22, UR4, PT ;  /* 0x0000000416007c0c */ /* 0x000fe4000bf86270 */
[----:B------:R-:W-:Y:S02]  /*f210*/  ISETP.GE.AND P3, PT, R23, UR4, PT ;  /* 0x0000000417007c0c */ /* 0x000fe4000bf66270 */
[----:B------:R-:W-:-:S09]  /*f220*/  ISETP.GE.AND P2, PT, R192, UR4, PT ;  /* 0x00000004c0007c0c */ /* 0x000fd2000bf46270 */
[CC--:B-1----:R-:W-:Y:S02]  /*f230*/  @!P4 LEA R2, P6, R22.reuse, R21.reuse, 0x1 ;  /* 0x000000151602c211 */ /* 0x0c2fe400078c08ff */
[CC--:B------:R-:W-:Y:S02]  /*f240*/  @!P3 LEA R16, P5, R23.reuse, R21.reuse, 0x1 ;  /* 0x000000151710b211 */ /* 0x0c0fe400078a08ff */
[-C--:B--2---:R-:W-:Y:S02]  /*f250*/  @!P4 LEA.HI.X R3, R22, R0.reuse, R205, 0x1, P6 ;  /* 0x000000001603c211 */ /* 0x084fe400030f0ccd */
[C---:B------:R-:W-:Y:S02]  /*f260*/  @!P2 LEA R20, P6, R192.reuse, R21, 0x1 ;  /* 0x00000015c014a211 */ /* 0x040fe400078c08ff */
[-C--:B------:R-:W-:Y:S01]  /*f270*/  @!P3 LEA.HI.X R17, R23, R0.reuse, R204, 0x1, P5 ;  /* 0x000000001711b211 */ /* 0x080fe200028f0ccc */
[----:B-----5:R3:W-:Y:S01]  /*f280*/  @!P4 ST.E.128 desc[UR8][R2.64], R28 ;  /* 0x0000001c0200c985 */ /* 0x0207e2000c101d08 */
[----:B------:R-:W-:-:S03]  /*f290*/  @!P2 LEA.HI.X R21, R192, R0, R203, 0x1, P6 ;  /* 0x00000000c015a211 */ /* 0x000fc600030f0ccb */
[----:B------:R3:W-:Y:S04]  /*f2a0*/  @!P3 ST.E.128 desc[UR8][R16.64], R48 ;  /* 0x000000301000b985 */ /* 0x0007e8000c101d08 */
[----:B------:R3:W-:Y:S02]  /*f2b0*/  @!P2 ST.E.128 desc[UR8][R20.64], R60 ;  /* 0x0000003c1400a985 */ /* 0x0007e4000c101d08 */
.L_x_4889:
[----:B------:R-:W-:Y:S05]  /*f2c0*/  BSYNC B1 ;  /* 0x0000000000017941 */ /* 0x000fea0003800000 */
.L_x_4888:
        /* <DEDUP_REMOVED lines=18> */
.L_x_4891:
[----:B------:R-:W-:Y:S05]  /*f3f0*/  BSYNC B1 ;  /* 0x0000000000017941 */ /* 0x000fea0003800000 */
.L_x_4890:
        /* <DEDUP_REMOVED lines=18> */
.L_x_4893:
[----:B------:R-:W-:Y:S05]  /*f520*/  BSYNC B1 ;  /* 0x0000000000017941 */ /* 0x000fea0003800000 */
.L_x_4892:
[----:B0-----:R-:W-:Y:S01]  /*f530*/  VIADD R0, R64, 0x60 ;  /* 0x0000006040007836 */ /* 0x001fe20000000000 */
[----:B--2-4-:R-:W0:Y:S04]  /*f540*/  SHFL.IDX PT, R37, R37, 0x3, 0x181f ;  /* 0x00781f0025257f89 */ /* 0x014e2800000e0000 */
[----:B------:R-:W-:Y:S01]  /*f550*/  ISETP.GE.AND P0, PT, R0, R65, PT ;  /* 0x000000410000720c */ /* 0x000fe20003f06270 */
[----:B------:R2:W4:-:S12]  /*f560*/  SHFL.IDX PT, R11, R36, 0x3, 0x181f ;  /* 0x00781f00240b7f89 */ /* 0x00051800000e0000 */
[----:B--2---:R-:W-:Y:S05]  /*f570*/  @P0 BRA `(.L_x_4894) ;  /* 0x0000000c00940947 */ /* 0x004fea0003800000 */
[----:B------:R-:W-:Y:S01]  /*f580*/  ULDC UR4, c[0x0][0xac8] ;  /* 0x0002b20000047ab9 */ /* 0x000fe20000000800 */
[----:B------:R-:W-:Y:S01]  /*f590*/  ULDC.64 UR8, c[0x0][0x208] ;  /* 0x0000820000087ab9 */ /* 0x000fe20000000a00 */
[----:B------:R-:W-:Y:S02]  /*f5a0*/  ISETP.GE.AND P2, PT, R22, UR4, PT ;  /* 0x0000000416007c0c */ /* 0x000fe4000bf46270 */
[----:B------:R-:W-:-:S11]  /*f5b0*/  ISETP.GE.AND P3, PT, R23, UR4, PT ;  /* 0x0000000417007c0c */ /* 0x000fd6000bf66270 */
[CC--:B----4-:R-:W-:Y:S02]  /*f5c0*/  @!P2 LEA R2, P0, R22.reuse, R11.reuse, 0x1 ;  /* 0x0000000b1602a211 */ /* 0x0d0fe400078008ff */
[C---:B------:R-:W-:Y:S02]  /*f5d0*/  @!P3 LEA R8, P1, R23.reuse, R11, 0x1 ;  /* 0x0000000b1708b211 */ /* 0x040fe400078208ff */
[-C--:B0-----:R-:W-:Y:S02]  /*f5e0*/  @!P2 LEA.HI.X R3, R22, R37.reuse, R205, 0x1, P0 ;  /* 0x000000251603a211 */ /* 0x081fe400000f0ccd */
[----:B------:R-:W-:Y:S02]  /*f5f0*/  ISETP.GE.AND P0, PT, R192, UR4, PT ;  /* 0x00000004c0007c0c */ /* 0x000fe4000bf06270 */
[----:B------:R-:W-:Y:S01]  /*f600*/  @!P3 LEA.HI.X R9, R23, R37, R204, 0x1, P1 ;  /* 0x000000251709b211 */ /* 0x000fe200008f0ccc */
[----:B------:R2:W-:Y:S04]  /*f610*/  @!P2 ST.E.128 desc[UR8][R2.64], R4 ;  /* 0x000000040200a985 */ /* 0x0005e8000c101d08 */
[----:B------:R2:W-:Y:S06]  /*f620*/  @!P3 ST.E.128 desc[UR8][R8.64], R24 ;  /* 0x000000180800b985 */ /* 0x0005ec000c101d08 */
[----:B------:R-:W-:Y:S05]  /*f630*/  @P0 BRA `(.L_x_4894) ;  /* 0x0000000c00640947 */ /* 0x000fea0003800000 */
[----:B--2---:R-:W-:Y:S01]  /*f640*/  LEA R2, P0, R192, R11, 0x1 ;  /* 0x0000000bc0027211 */ /* 0x004fe200078008ff */
[----:B------:R-:W-:-:S03]  /*f650*/  ULDC.64 UR8, c[0x0][0x208] ;  /* 0x0000820000087ab9 */ /* 0x000fc60000000a00 */
[----:B------:R-:W-:-:S05]  /*f660*/  LEA.HI.X R3, R192, R37, R203, 0x1, P0 ;  /* 0x00000025c0037211 */ /* 0x000fca00000f0ccb */
[----:B------:R0:W-:Y:S01]  /*f670*/  ST.E.128 desc[UR8][R2.64], R40 ;  /* 0x0000002802007985 */ /* 0x0001e2000c101d08 */
[----:B------:R-:W-:Y:S05]  /*f680*/  BRA `(.L_x_4894) ;  /* 0x0000000c00507947 */ /* 0x000fea0003800000 */
.L_x_4886:
        /* <DEDUP_REMOVED lines=36> */
.L_x_4895:
        /* <DEDUP_REMOVED lines=50> */
.L_x_4897:
[----:B------:R-:W-:Y:S05]  /*fbf0*/  BSYNC B1 ;  /* 0x0000000000017941 */ /* 0x000fea0003800000 */
.L_x_4896:
        /* <DEDUP_REMOVED lines=63> */
[----:B------:R3:W-:Y:S01]  /*fff0*/  @!P4 ST.E.128 desc[UR8][R8.64], RZ ;  /* 0x000000ff0800c985 */ /* 0x0007e2000c101d08 */
[----:B------:R-:W-:-:S03]  /*10000*/  @!P2 LEA.HI.X R3, R192, R0, R203, 0x1, P6 ;  /* 0x00000000c003a211 */ /* 0x000fc600030f0ccb */
[----:B------:R3:W-:Y:S04]  /*10010*/  @!P3 ST.E.128 desc[UR8][R12.64], RZ ;  /* 0x000000ff0c00b985 */ /* 0x0007e8000c101d08 */
[----:B------:R3:W-:Y:S02]  /*10020*/  @!P2 ST.E.128 desc[UR8][R2.64], RZ ;  /* 0x000000ff0200a985 */ /* 0x0007e4000c101d08 */
.L_x_4899:
[----:B------:R-:W-:Y:S05]  /*10030*/  BSYNC B1 ;  /* 0x0000000000017941 */ /* 0x000fea0003800000 */
.L_x_4898:
        /* <DEDUP_REMOVED lines=18> */
.L_x_4901:
[----:B------:R-:W-:Y:S05]  /*10160*/  BSYNC B1 ;  /* 0x0000000000017941 */ /* 0x000fea0003800000 */
.L_x_4900:
        /* <DEDUP_REMOVED lines=18> */
.L_x_4903:
[----:B------:R-:W-:Y:S05]  /*10290*/  BSYNC B1 ;  /* 0x0000000000017941 */ /* 0x000fea0003800000 */
.L_x_4902:
        /* <DEDUP_REMOVED lines=19> */
.L_x_4894:
[----:B------:R-:W-:Y:S05]  /*103d0*/  BSYNC B0 ;  /* 0x0000000000007941 */ /* 0x000fea0003800000 */
.L_x_4885:
[----:B------:R-:W-:Y:S02]  /*103e0*/  ULDC UR4, c[0x0][0xc3c] ;  /* 0x00030f0000047ab9 */ /* 0x000fe40000000800 */
[----:B------:R-:W-:-:S06]  /*103f0*/  UISETP.GE.AND UP0, UPT, UR6, UR4, UPT ;  /* 0x000000040600728c */ /* 0x000fcc000bf06270 */
[----:B------:R-:W-:-:S13]  /*10400*/  PLOP3.LUT P0, PT, PT, PT, UP0, 0x80, 0x0 ;  /* 0x000000000000781c */ /* 0x000fda0003f0f008 */
[----:B------:R-:W-:Y:S05]  /*10410*/  @!P0 BRA `(.L_x_4904) ;  /* 0xffffff08008c8947 */ /* 0x000fea000383ffff */
[----:B------:R-:W-:Y:S05]  /*10420*/  EXIT ;  /* 0x000000000000794d */ /* 0x000fea0003800000 */
.L_x_4803:
        /* <DEDUP_REMOVED lines=18> */
.L_x_4905:
        /* <DEDUP_REMOVED lines=43> */
.L_x_4911:
        /* <DEDUP_REMOVED lines=13> */
.L_x_4910:
[----:B------:R-:W-:Y:S05]  /*108d0*/  BSYNC B0 ;  /* 0x0000000000007941 */ /* 0x000fea0003800000 */
.L_x_4909:
        /* <DEDUP_REMOVED lines=21> */
.L_x_4907:
        /* <DEDUP_REMOVED lines=21> */
.L_x_4912:
        /* <DEDUP_REMOVED lines=57> */
.L_x_4908:
[----:B------:R-:W-:Y:S02]  /*10f10*/  IMAD.MOV.U32 R17, RZ, RZ, RZ ;  /* 0x000000ffff117224 */ /* 0x000fe400078e00ff */
[----:B------:R-:W-:Y:S02]  /*10f20*/  IMAD.U32 R16, RZ, RZ, UR6 ;  /* 0x00000006ff107e24 */ /* 0x000fe4000f8e00ff */
[----:B------:R-:W-:-:S07]  /*10f30*/  IMAD.MOV.U32 R18, RZ, RZ, RZ ;  /* 0x000000ffff127224 */ /* 0x000fce00078e00ff */
.L_x_4913:
[----:B------:R-:W-:-:S13]  /*10f40*/  ISETP.NE.AND P0, PT, R0, RZ, PT ;  /* 0x000000ff0000720c */ /* 0x000fda0003f05270 */
[----:B------:R-:W1:Y:S01]  /*10f50*/  @!P0 S2R R3, SR_CgaCtaId ;  /* 0x0000000000038919 */ /* 0x000e620000008800 */
[----:B------:R-:W-:-:S04]  /*10f60*/  @!P0 MOV R0, 0x400 ;  /* 0x0000040000008802 */ /* 0x000fc80000000f00 */
[----:B-1----:R-:W-:-:S05]  /*10f70*/  @!P0 LEA R0, R3, R0, 0x18 ;  /* 0x0000000003008211 */ /* 0x002fca00078ec0ff */
[----:B------:R1:W-:Y:S01]  /*10f80*/  @!P0 STS.128 [R0+0x308d0], R16 ;  /* 0x0308d01000008388 */ /* 0x0003e20000000c00 */
[----:B------:R-:W-:Y:S06]  /*10f90*/  BAR.ARV 0x5, 0x180 ;  /* 0x0146000000007b1d */ /* 0x000fec0000002000 */
.L_x_4906:
        /* <DEDUP_REMOVED lines=28> */
[----:B------:R-:W-:Y:S04]  /*11160*/  STL [R1+0x1c], R3 ;  /* 0x00001c0301007387 */ /* 0x000fe80000100800 */
[----:B------:R-:W-:Y:S04]  /*11170*/  STL [R1+0x38], RZ ;  /* 0x000038ff01007387 */ /* 0x000fe80000100800 */
[----:B------:R0:W-:Y:S04]  /*11180*/  STL [R1+0x10], R2 ;  /* 0x0000100201007387 */ /* 0x0001e80000100800 */
[----:B------:R1:W-:Y:S01]  /*11190*/  STL [R1+0x4], RZ ;  /* 0x000004ff01007387 */ /* 0x0003e20000100800 */
[----:B0-----:R-:W-:-:S02]  /*111a0*/  LOP3.LUT R2, R0, 0x40, RZ, 0xfc, !PT ;  /* 0x0000004000027812 */ /* 0x001fc400078efcff */
[----:B-1----:R-:W-:-:S07]  /*111b0*/  LOP3.LUT R0, R0, 0x80, RZ, 0xfc, !PT ;  /* 0x0000008000007812 */ /* 0x002fce00078efcff */
.L_x_5028:
[----:B------:R-:W-:Y:S05]  /*111c0*/  YIELD ;  /* 0x0000000000007946 */ /* 0x000fea0003800000 */
[----:B------:R-:W-:Y:S01]  /*111d0*/  ULDC.64 UR4, c[0x0][0xa28] ;  /* 0x00028a0000047ab9 */ /* 0x000fe20000000a00 */
[----:B---3--:R-:W-:Y:S01]  /*111e0*/  IMAD.MOV.U32 R0, RZ, RZ, RZ ;  /* 0x000000ffff007224 */ /* 0x008fe200078e00ff */
[----:B------:R-:W-:Y:S01]  /*111f0*/  ISETP.NE.U32.AND P0, PT, RZ, UR4, PT ;  /* 0x00000004ff007c0c */ /* 0x000fe2000bf05070 */
[----:B0-----:R-:W0:Y:S01]  /*11200*/  LDC.64 R4, c[0x0][0xa00] ;  /* 0x00028000ff047b82 */ /* 0x001e220000000a00 */
[----:B------:R-:W-:Y:S01]  /*11210*/  ULDC.64 UR8, c[0x0][0x208] ;  /* 0x0000820000087ab9 */ /* 0x000fe20000000a00 */
[----:B-1----:R-:W-:-:S02]  /*11220*/  CS2R R8, SRZ ;  /* 0x0000000000087805 */ /* 0x002fc4000001ff00 */
[----:B------:R-:W-:Y:S01]  /*11230*/  ISETP.NE.AND.EX P0, PT, RZ, UR5, PT, P0 ;  /* 0x00000005ff007c0c */ /* 0x000fe2000bf05300 */
[----:B------:R-:W-:Y:S01]  /*11240*/  ULDC.64 UR4, c[0x0][0xa18] ;  /* 0x0002860000047ab9 */ /* 0x000fe20000000a00 */
[----:B------:R-:W-:-:S11]  /*11250*/  ULDC.64 UR6, c[0x0][0xa08] ;  /* 0x0002820000067ab9 */ /* 0x000fd60000000a00 */
[----:B------:R-:W1:Y:S02]  /*11260*/  @P0 LDC.64 R2, c[0x0][0xa28] ;  /* 0x00028a00ff020b82 */ /* 0x000e640000000a00 */
[----:B-1----:R-:W-:-:S05]  /*11270*/  @P0 IMAD.WIDE R2, R19, 0x4, R2 ;  /* 0x0000000413020825 */ /* 0x002fca00078e0202 */
[----:B------:R1:W5:Y:S01]  /*11280*/  @P0 LDG.E R0, desc[UR8][R2.64] ;  /* 0x0000000802000981 */ /* 0x000362000c1e1900 */
[----:B------:R-:W-:Y:S01]  /*11290*/  ISETP.NE.U32.AND P0, PT, RZ, UR4, PT ;  /* 0x00000004ff007c0c */ /* 0x000fe2000bf05070 */
[----:B0-----:R-:W-:Y:S01]  /*112a0*/  IMAD.WIDE R4, R19, 0x4, R4 ;  /* 0x0000000413047825 */ /* 0x001fe200078e0204 */
[----:B------:R-:W-:Y:S02]  /*112b0*/  ISETP.NE.U32.AND P1, PT, RZ, UR6, PT ;  /* 0x00000006ff007c0c */ /* 0x000fe4000bf25070 */
[----:B------:R-:W-:Y:S01]  /*112c0*/  ISETP.NE.AND.EX P2, PT, RZ, UR5, PT, P0 ;  /* 0x00000005ff007c0c */ /* 0x000fe2000bf45300 */
[----:B------:R-:W-:Y:S01]  /*112d0*/  ULDC.64 UR4, c[0x0][0xa00] ;  /* 0x0002800000047ab9 */ /* 0x000fe20000000a00 */
[----:B------:R-:W-:Y:S02]  /*112e0*/  ISETP.NE.AND.EX P1, PT, RZ, UR7, PT, P1 ;  /* 0x00000007ff007c0c */ /* 0x000fe4000bf25310 */
[----:B------:R-:W-:Y:S01]  /*112f0*/  ISETP.NE.U32.AND P0, PT, RZ, UR4, PT ;  /* 0x00000004ff007c0c */ /* 0x000fe2000bf05070 */
[----:B-1----:R-:W0:Y:S03]  /*11300*/  LDC.64 R2, c[0x0][0xa08] ;  /* 0x00028200ff027b82 */ /* 0x002e260000000a00 */
[----:B------:R-:W-:-:S05]  /*11310*/  ISETP.NE.AND.EX P0, PT, RZ, UR5, PT, P0 ;  /* 0x00000005ff007c0c */ /* 0x000fca000bf05300 */
[----:B--2---:R-:W1:Y:S08]  /*11320*/  @P2 LDC.64 R6, c[0x0][0xa18] ;  /* 0x00028600ff062b82 */ /* 0x004e700000000a00 */
[----:B------:R-:W2:Y:S01]  /*11330*/  @P0 LDG.E R9, desc[UR8][R4.64] ;  /* 0x0000000804090981 */ /* 0x000ea2000c1e1900 */
[----:B------:R-:W-:Y:S01]  /*11340*/  ULDC UR4, c[0x0][0x288] ;  /* 0x0000a20000047ab9 */ /* 0x000fe20000000800 */
[----:B0-----:R-:W-:-:S05]  /*11350*/  IMAD.WIDE R2, R19, 0x4, R2 ;  /* 0x0000000413027825 */ /* 0x001fca00078e0202 */
[----:B------:R-:W5:Y:S01]  /*11360*/  @P1 LDG.E R8, desc[UR8][R2.64] ;  /* 0x0000000802081981 */ /* 0x000f62000c1e1900 */
[----:B-1----:R-:W-:-:S03]  /*11370*/  @P2 IMAD.WIDE R6, R19, 0x4, R6 ;  /* 0x0000000413062825 */ /* 0x002fc600078e0206 */
        /* <DEDUP_REMOVED lines=14> */
[----:B------:R-:W-:Y:S02]  /*11460*/  ULDC.64 UR4, c[0x0][0x208] ;  /* 0x0000820000047ab9 */ /* 0x000fe40000000a00 */
[----:B------:R-:W0:Y:S04]  /*11470*/  LDG.E R7, desc[UR4][R4.64] ;  /* 0x0000000404077981 */ /* 0x000e28000c1e1900 */
[----:B------:R-:W0:Y:S02]  /*11480*/  LDG.E R4, desc[UR4][R4.64+0x4] ;  /* 0x0000040404047981 */ /* 0x000e24000c1e1900 */
[----:B0-----:R-:W-:-:S05]  /*11490*/  IMAD.IADD R9, R4, 0x1, -R7 ;  /* 0x0000000104097824 */ /* 0x001fca00078e0a07 */
[----:B------:R1:W-:Y:S02]  /*114a0*/  STL [R1+0x30], R9 ;  /* 0x0000300901007387 */ /* 0x0003e40000100800 */
.L_x_4915:
[----:B-----5:R-:W-:Y:S01]  /*114b0*/  IMAD.IADD R4, R8, 0x1, R0 ;  /* 0x0000000108047824 */ /* 0x020fe200078e0200 */
[----:B------:R-:W-:Y:S02]  /*114c0*/  ULDC.64 UR4, c[0x0][0xa20] ;  /* 0x0002880000047ab9 */ /* 0x000fe40000000a00 */
[----:B------:R-:W-:Y:S02]  /*114d0*/  ISETP.NE.U32.AND P0, PT, RZ, UR4, PT ;  /* 0x00000004ff007c0c */ /* 0x000fe4000bf05070 */
[----:B------:R2:W-:Y:S02]  /*114e0*/  STL [R1+0x14], R4 ;  /* 0x0000140401007387 */ /* 0x0005e40000100800 */
[----:B------:R-:W-:-:S13]  /*114f0*/  ISETP.NE.AND.EX P0, PT, RZ, UR5, PT, P0 ;  /* 0x00000005ff007c0c */ /* 0x000fda000bf05300 */
[----:B--2---:R-:W-:Y:S05]  /*11500*/  @!P0 BRA `(.L_x_4916) ;  /* 0x0000000000148947 */ /* 0x004fea0003800000 */
[----:B------:R-:W2:Y:S01]  /*11510*/  LDC.64 R2, c[0x0][0xa20] ;  /* 0x00028800ff027b82 */ /* 0x000ea20000000a00 */
[----:B------:R-:W-:Y:S01]  /*11520*/  ULDC.64 UR4, c[0x0][0x208] ;  /* 0x0000820000047ab9 */ /* 0x000fe20000000a00 */
[----:B--2---:R-:W-:-:S05]  /*11530*/  IMAD.WIDE R2, R19, 0x4, R2 ;  /* 0x0000000413027825 */ /* 0x004fca00078e0202 */
[----:B------:R2:W5:Y:S01]  /*11540*/  LDG.E R6, desc[UR4][R2.64] ;  /* 0x0000000402067981 */ /* 0x000562000c1e1900 */
[----:B------:R-:W-:Y:S05]  /*11550*/  BRA `(.L_x_4917) ;  /* 0x0000000000147947 */ /* 0x000fea0003800000 */
.L_x_4916:
[----:B------:R-:W-:Y:S05]  /*11560*/  @!P1 BRA `(.L_x_4917) ;  /* 0x0000000000109947 */ /* 0x000fea0003800000 */
[----:B------:R-:W-:Y:S02]  /*11570*/  ULDC.64 UR4, c[0x0][0x208] ;  /* 0x0000820000047ab9 */ /* 0x000fe40000000a00 */
[----:B------:R-:W2:Y:S04]  /*11580*/  LDG.E R6, desc[UR4][R2.64] ;  /* 0x0000000402067981 */ /* 0x000ea8000c1e1900 */
[----:B------:R-:W2:Y:S02]  /*11590*/  LDG.E R2, desc[UR4][R2.64+0x4] ;  /* 0x0000040402027981 */ /* 0x000ea4000c1e1900 */
[----:B--2---:R-:W-:-:S07]  /*115a0*/  IMAD.IADD R6, R2, 0x1, -R6 ;  /* 0x0000000102067824 */ /* 0x004fce00078e0a06 */
.L_x_4917:
[----:B--2---:R-:W2:Y:S01]  /*115b0*/  LDC R2, c[0x0][0x448] ;  /* 0x00011200ff027b82 */ /* 0x004ea20000000800 */
[----:B------:R-:W-:Y:S02]  /*115c0*/  IMAD.SHL.U32 R8, R17, 0x80, RZ ;  /* 0x0000008011087824 */ /* 0x000fe400078e00ff */
[----:B-----5:R-:W-:Y:S02]  /*115d0*/  IMAD.IADD R0, R6, 0x1, -R0 ;  /* 0x0000000106007824 */ /* 0x020fe400078e0a00 */
[----:B------:R-:W-:Y:S01]  /*115e0*/  VIADD R4, R8, 0x7f ;  /* 0x0000007f08047836 */ /* 0x000fe20000000000 */
[----:B------:R3:W-:Y:S03]  /*115f0*/  STL [R1+0x2c], R8 ;  /* 0x00002c0801007387 */ /* 0x0007e60000100800 */
[----:B------:R-:W-:Y:S01]  /*11600*/  IMAD.MOV.U32 R6, RZ, RZ, R4 ;  /* 0x000000ffff067224 */ /* 0x000fe200078e0004 */
[----:B--2---:R-:W-:-:S13]  /*11610*/  ISETP.NE.AND P1, PT, R2, 0x1, PT ;  /* 0x000000010200780c */ /* 0x004fda0003f25270 */
[----:B------:R-:W2:Y:S08]  /*11620*/  @P1 LDC R3, c[0x0][0x44c] ;  /* 0x00011300ff031b82 */ /* 0x000eb00000000800 */
[----:B------:R-:W4:Y:S01]  /*11630*/  @P1 LDC R2, c[0x0][0x450] ;  /* 0x00011400ff021b82 */ /* 0x000f220000000800 */
[----:B--2---:R-:W-:-:S05]  /*11640*/  @P1 IMAD.HI.U32 R3, R4, R3, RZ ;  /* 0x0000000304031227 */ /* 0x004fca00078e00ff */
[----:B----4-:R-:W-:Y:S02]  /*11650*/  @P1 SHF.R.U32.HI R6, RZ, R2, R3 ;  /* 0x00000002ff061219 */ /* 0x010fe40000011603 */
[----:B------:R-:W-:-:S05]  /*11660*/  IADD3 R2, R0, 0x1, -R9 ;  /* 0x0000000100027810 */ /* 0x000fca0007ffe809 */
[----:B------:R-:W-:Y:S02]  /*11670*/  IMAD.IADD R6, R2, 0x1, R6 ;  /* 0x0000000102067824 */ /* 0x000fe400078e0206 */
[----:B------:R-:W2:Y:S02]  /*11680*/  LDC.64 R2, c[0x0][0x9e0] ;  /* 0x00027800ff027b82 */ /* 0x000ea40000000a00 */
[----:B--2---:R-:W-:Y:S01]  /*11690*/  ISETP.GE.AND P2, PT, R3, 0x1, PT ;  /* 0x000000010300780c */ /* 0x004fe20003f46270 */
[----:B------:R-:W-:-:S12]  /*116a0*/  IMAD.IADD R2, R6, 0x1, R2 ;  /* 0x0000000106027824 */ /* 0x000fd800078e0202 */
[----:B---3--:R-:W-:Y:S05]  /*116b0*/  @!P2 BRA `(.L_x_4918) ;  /* 0x000000000048a947 */ /* 0x008fea0003800000 */
[C---:B------:R-:W-:Y:S01]  /*116c0*/  ISETP.GT.AND P0, PT, R6.reuse, RZ, PT ;  /* 0x000000ff0600720c */ /* 0x040fe20003f04270 */
[----:B------:R-:W-:Y:S01]  /*116d0*/  BSSY B0, `(.L_x_4919) ;  /* 0x000000e000007945 */ /* 0x000fe20003800000 */
[----:B------:R-:W-:-:S11]  /*116e0*/  VIADD R7, R6, 0xffffffff ;  /* 0xffffffff06077836 */ /* 0x000fd60000000000 */
[----:B------:R-:W-:Y:S05]  /*116f0*/  @P0 BRA `(.L_x_4920) ;  /* 0x00000000001c0947 */ /* 0x000fea0003800000 */
[----:B------:R-:W-:Y:S01]  /*11700*/  ISETP.NE.AND P0, PT, R3, 0x1, PT ;  /* 0x000000010300780c */ /* 0x000fe20003f05270 */
[----:B------:R-:W-:-:S12]  /*11710*/  IMAD.MOV R6, RZ, RZ, -R6 ;  /* 0x000000ffff067224 */ /* 0x000fd800078e0a06 */
[----:B------:R-:W2:Y:S02]  /*11720*/  @P0 LDC.64 R4, c[0x0][0x9e8] ;  /* 0x00027a00ff040b82 */ /* 0x000ea40000000a00 */
[----:B--2---:R-:W-:-:S05]  /*11730*/  @P0 IMAD.HI.U32 R4, R6, R4, RZ ;  /* 0x0000000406040227 */ /* 0x004fca00078e00ff */
[----:B------:R-:W-:-:S04]  /*11740*/  @P0 SHF.R.U32.HI R6, RZ, R5, R4 ;  /* 0x00000005ff060219 */ /* 0x000fc80000011604 */
[----:B------:R-:W-:Y:S01]  /*11750*/  LOP3.LUT R7, RZ, R6, RZ, 0x33, !PT ;  /* 0x00000006ff077212 */ /* 0x000fe200078e33ff */
[----:B------:R-:W-:Y:S06]  /*11760*/  BRA `(.L_x_4921) ;  /* 0x0000000000107947 */ /* 0x000fec0003800000 */
.L_x_4920:
[----:B------:R-:W-:-:S13]  /*11770*/  ISETP.NE.AND P0, PT, R3, 0x1, PT ;  /* 0x000000010300780c */ /* 0x000fda0003f05270 */
[----:B------:R-:W2:Y:S02]  /*11780*/  @P0 LDC.64 R4, c[0x0][0x9e8] ;  /* 0x00027a00ff040b82 */ /* 0x000ea40000000a00 */
[----:B--2---:R-:W-:-:S05]  /*11790*/  @P0 IMAD.HI.U32 R4, R7, R4, RZ ;  /* 0x0000000407040227 */ /* 0x004fca00078e00ff */
[----:B------:R-:W-:-:S07]  /*117a0*/  @P0 SHF.R.U32.HI R7, RZ, R5, R4 ;  /* 0x00000005ff070219 */ /* 0x000fce0000011604 */
.L_x_4921:
[----:B------:R-:W-:Y:S05]  /*117b0*/  BSYNC B0 ;  /* 0x0000000000007941 */ /* 0x000fea0003800000 */
.L_x_4919:
[----:B------:R-:W-:-:S05]  /*117c0*/  IMAD R7, R7, R3, R3 ;  /* 0x0000000307077224 */ /* 0x000fca00078e0203 */
[----:B------:R-:W-:-:S07]  /*117d0*/  VIMNMX R2, R2, R7, PT ;  /* 0x0000000702027248 */ /* 0x000fce0003fe0100 */
.L_x_4918:
[----:B------:R-:W2:Y:S01]  /*117e0*/  @P1 LDC R6, c[0x0][0x44c] ;  /* 0x00011300ff061b82 */ /* 0x000ea20000000800 */
[----:B------:R-:W-:Y:S01]  /*117f0*/  IMAD.MOV.U32 R4, RZ, RZ, R8 ;  /* 0x000000ffff047224 */ /* 0x000fe200078e0008 */
[----:B------:R-:W-:-:S06]  /*11800*/  ULDC UR4, c[0x0][0x9dc] ;  /* 0x0002770000047ab9 */ /* 0x000fcc0000000800 */
[----:B------:R-:W3:Y:S01]  /*11810*/  @P1 LDC R5, c[0x0][0x450] ;  /* 0x00011400ff051b82 */ /* 0x000ee20000000800 */
[----:B--2---:R-:W-:-:S05]  /*11820*/  @P1 IMAD.HI.U32 R6, R8, R6, RZ ;  /* 0x0000000608061227 */ /* 0x004fca00078e00ff */
[----:B---3--:R-:W-:Y:S01]  /*11830*/  @P1 SHF.R.U32.HI R4, RZ, R5, R6 ;  /* 0x00000005ff041219 */ /* 0x008fe20000011606 */
[----:B------:R-:W-:Y:S02]  /*11840*/  VIADD R5, R2, 0x5f ;  /* 0x0000005f02057836 */ /* 0x000fe40000000000 */
[----:B------:R-:W-:Y:S01]  /*11850*/  VIADD R6, R0, 0x5f ;  /* 0x0000005f00067836 */ /* 0x000fe20000000000 */
[----:B------:R-:W-:Y:S01]  /*11860*/  IADD3 R2, R4, R0, -R9 ;  /* 0x0000000004027210 */ /* 0x000fe20007ffe809 */
[----:B------:R-:W-:-:S04]  /*11870*/  IMAD.HI R5, R5, 0x2aaaaaab, RZ ;  /* 0x2aaaaaab05057827 */ /* 0x000fc800078e02ff */
[----:B------:R-:W-:Y:S01]  /*11880*/  IMAD.HI R6, R6, 0x2aaaaaab, RZ ;  /* 0x2aaaaaab06067827 */ /* 0x000fe200078e02ff */
[----:B------:R-:W-:-:S04]  /*11890*/  SHF.R.U32.HI R0, RZ, 0x1f, R5 ;  /* 0x0000001fff007819 */ /* 0x000fc80000011605 */
[----:B------:R-:W-:Y:S02]  /*118a0*/  SHF.R.U32.HI R4, RZ, 0x1f, R6 ;  /* 0x0000001fff047819 */ /* 0x000fe40000011606 */
[----:B------:R-:W-:Y:S02]  /*118b0*/  LEA.HI.SX32 R0, R5, R0, 0x1c ;  /* 0x0000000005007211 */ /* 0x000fe400078fe2ff */
[----:B------:R-:W-:-:S04]  /*118c0*/  LEA.HI.SX32 R4, R6, R4, 0x1c ;  /* 0x0000000406047211 */ /* 0x000fc800078fe2ff */
[----:B------:R-:W-:Y:S01]  /*118d0*/  VIMNMX R7, R4, R0, PT ;  /* 0x0000000004077248 */ /* 0x000fe20003fe0100 */
[----:B------:R-:W-:-:S04]  /*118e0*/  VIADD R0, R2, -UR4 ;  /* 0x8000000402007c36 */ /* 0x000fc80008000000 */
        /* <DEDUP_REMOVED lines=12> */
.L_x_4924:
[----:B------:R-:W-:-:S13]  /*119b0*/  ISETP.NE.AND P0, PT, R3, 0x1, PT ;  /* 0x000000010300780c */ /* 0x000fda0003f05270 */
[----:B------:R-:W3:Y:S02]  /*119c0*/  @P0 LDC.64 R4, c[0x0][0x9e8] ;  /* 0x00027a00ff040b82 */ /* 0x000ee40000000a00 */
[----:B---3--:R-:W-:-:S05]  /*119d0*/  @P0 IMAD.HI.U32 R4, R2, R4, RZ ;  /* 0x0000000402040227 */ /* 0x008fca00078e00ff */
[----:B------:R-:W-:-:S07]  /*119e0*/  @P0 SHF.R.U32.HI R2, RZ, R5, R4 ;  /* 0x00000005ff020219 */ /* 0x000fce0000011604 */
.L_x_4925:
[----:B------:R-:W-:Y:S05]  /*119f0*/  BSYNC B0 ;  /* 0x0000000000007941 */ /* 0x000fea0003800000 */
.L_x_4923:
[----:B------:R-:W-:-:S05]  /*11a00*/  IMAD R2, R2, R3, RZ ;  /* 0x0000000302027224 */ /* 0x000fca00078e02ff */
[----:B------:R-:W-:-:S07]  /*11a10*/  VIMNMX R0, R0, R2, !PT ;  /* 0x0000000200007248 */ /* 0x000fce0007fe0100 */
.L_x_4922:
[----:B------:R-:W-:Y:S01]  /*11a20*/  IMAD.HI R0, R0, 0x2aaaaaab, RZ ;  /* 0x2aaaaaab00007827 */ /* 0x000fe200078e02ff */
[----:B------:R-:W-:Y:S04]  /*11a30*/  BSSY B7, `(.L_x_4926) ;  /* 0x000046f000077945 */ /* 0x000fe80003800000 */
[----:B------:R-:W-:-:S04]  /*11a40*/  SHF.R.U32.HI R2, RZ, 0x1f, R0 ;  /* 0x0000001fff027819 */ /* 0x000fc80000011600 */
[----:B------:R-:W-:-:S04]  /*11a50*/  LEA.HI.SX32 R2, R0, R2, 0x1c ;  /* 0x0000000200027211 */ /* 0x000fc800078fe2ff */
        /* <DEDUP_REMOVED lines=15> */
[----:B----4-:R-:W3:Y:S01]  /*11b50*/  @P0 ATOMG.E.ADD.STRONG.GPU PT, R3, desc[UR6][R2.64], R5 ;  /* 0x00000005020309a8 */ /* 0x010ee200081ee1c6 */
[----:B------:R-:W4:Y:S02]  /*11b60*/  S2R R4, SR_LTMASK ;  /* 0x0000000000047919 */ /* 0x000f240000003900 */
[----:B----4-:R-:W-:-:S04]  /*11b70*/  LOP3.LUT R4, R4, UR4, RZ, 0xc0, !PT ;  /* 0x0000000404047c12 */ /* 0x010fc8000f8ec0ff */
[----:B--2---:R-:W2:Y:S01]  /*11b80*/  POPC R7, R4 ;  /* 0x0000000400077309 */ /* 0x004ea20000000000 */
[----:B---3--:R-:W2:Y:S02]  /*11b90*/  SHFL.IDX PT, R0, R3, R0, 0x1f ;  /* 0x00001f0003007589 */ /* 0x008ea400000e0000 */
[----:B--2---:R-:W-:Y:S01]  /*11ba0*/  IADD3 R16, R0, UR38, R7 ;  /* 0x0000002600107c10 */ /* 0x004fe2000fffe007 */
[----:B------:R-:W-:Y:S06]  /*11bb0*/  BRA `(.L_x_4928) ;  /* 0x0000004400587947 */ /* 0x000fec0003800000 */
.L_x_4927:
        /* <DEDUP_REMOVED lines=17> */
[----:B------:R-:W-:Y:S02]  /*11cd0*/  IMAD.MOV.U32 R12, RZ, RZ, 0x1 ;  /* 0x00000001ff0c7424 */ /* 0x000fe400078e00ff */
[----:B------:R-:W-:-:S07]  /*11ce0*/  IMAD.MOV.U32 R13, RZ, RZ, RZ ;  /* 0x000000ffff0d7224 */ /* 0x000fce00078e00ff */
[----:B------:R-:W-:-:S07]  /*11cf0*/  LEPC R20, `(.L_x_4930) ;  /* 0x000000001014794e */ /* 0x000fce0000000000 */
[----:B01-3--:R-:W-:Y:S05]  /*11d00*/  CALL.ABS.NOINC R2 ;  /* 0x0000000002007343 */ /* 0x00bfea0003c00000 */
.L_x_4930:
[----:B------:R-:W-:Y:S05]  /*11d10*/  BSYNC B6 ;  /* 0x0000000000067941 */ /* 0x000fea0003800000 */
.L_x_4929:
        /* <DEDUP_REMOVED lines=16> */
[----:B------:R-:W-:Y:S02]  /*11e20*/  IMAD.MOV.U32 R12, RZ, RZ, 0x1 ;  /* 0x00000001ff0c7424 */ /* 0x000fe400078e00ff */
[----:B---3--:R-:W-:-:S07]  /*11e30*/  IMAD.MOV.U32 R13, RZ, RZ, RZ ;  /* 0x000000ffff0d7224 */ /* 0x008fce00078e00ff */
[----:B------:R-:W-:-:S07]  /*11e40*/  LEPC R20, `(.L_x_4933) ;  /* 0x000000001014794e */ /* 0x000fce0000000000 */
[----:B01--4-:R-:W-:Y:S05]  /*11e50*/  CALL.ABS.NOINC R2 ;  /* 0x0000000002007343 */ /* 0x013fea0003c00000 */
.L_x_4933:
        /* <DEDUP_REMOVED lines=15> */
.L_x_4932:
[----:B------:R-:W-:Y:S05]  /*11f50*/  BSYNC B6 ;  /* 0x0000000000067941 */ /* 0x000fea0003800000 */
.L_x_4931:
[----:B------:R-:W-:Y:S01]  /*11f60*/  ULDC.64 UR4, c[0x0][0x9f8] ;  /* 0x00027e0000047ab9 */ /* 0x000fe20000000a00 */
[----:B------:R-:W3:Y:S01]  /*11f70*/  LDL R17, [R1+0x28] ;  /* 0x0000280001117983 */ /* 0x000ee20000100800 */
[----:B------:R-:W-:Y:S01]  /*11f80*/  ISETP.NE.U32.AND P0, PT, RZ, UR4, PT ;  /* 0x00000004ff007c0c */ /* 0x000fe2000bf05070 */
[----:B--2---:R-:W-:Y:S01]  /*11f90*/  IMAD.MOV.U32 R7, RZ, RZ, R19 ;  /* 0x000000ffff077224 */ /* 0x004fe200078e0013 */
[----:B------:R-:W-:Y:S02]  /*11fa0*/  ULDC.64 UR6, c[0x0][0x208] ;  /* 0x0000820000067ab9 */ /* 0x000fe40000000a00 */
[----:B------:R-:W-:Y:S01]  /*11fb0*/  ISETP.NE.AND.EX P0, PT, RZ, UR5, PT, P0 ;  /* 0x00000005ff007c0c */ /* 0x000fe2000bf05300 */
[----:B------:R-:W-:-:S12]  /*11fc0*/  ULDC.64 UR4, c[0x0][0xa08] ;  /* 0x0002820000047ab9 */ /* 0x000fd80000000a00 */
[----:B------:R-:W2:Y:S02]  /*11fd0*/  @P0 LDC.64 R2, c[0x0][0x9f8] ;  /* 0x00027e00ff020b82 */ /* 0x000ea40000000a00 */
[----:B--2---:R-:W-:-:S05]  /*11fe0*/  @P0 IMAD.WIDE R2, R19, 0x4, R2 ;  /* 0x0000000413020825 */ /* 0x004fca00078e0202 */
[----:B------:R2:W4:Y:S02]  /*11ff0*/  @P0 LDG.E R7, desc[UR6][R2.64] ;  /* 0x0000000602070981 */ /* 0x000524000c1e1900 */
[----:B--2---:R-:W2:Y:S02]  /*12000*/  LDC.64 R2, c[0x0][0x418] ;  /* 0x00010600ff027b82 */ /* 0x004ea40000000a00 */
[----:B--2---:R-:W-:Y:S01]  /*12010*/  LOP3.LUT P0, RZ, R2, UR4, RZ, 0xfc, !PT ;  /* 0x0000000402ff7c12 */ /* 0x004fe2000f80fcff */
        /* <DEDUP_REMOVED lines=12> */
.L_x_5044:
        /* <DEDUP_REMOVED lines=11> */
.L_x_5047:
[----:B------:R-:W-:Y:S05]  /*12190*/  @!P6 BRA `(.L_x_4935) ;  /* 0x00000004003ce947 */ /* 0x000fea0003800000 */
[----:B------:R-:W-:-:S04]  /*121a0*/  ISETP.NE.U32.AND P0, PT, R2, RZ, PT ;  /* 0x000000ff0200720c */ /* 0x000fc80003f05070 */
[----:B------:R-:W-:-:S13]  /*121b0*/  ISETP.NE.AND.EX P0, PT, R3, RZ, PT, P0 ;  /* 0x000000ff0300720c */ /* 0x000fda0003f05300 */
[----:B------:R-:W-:Y:S05]  /*121c0*/  @!P0 BRA `(.L_x_4937) ;  /* 0x0000000000548947 */ /* 0x000fea0003800000 */
[----:B------:R-:W3:Y:S01]  /*121d0*/  LDC R6, c[0x0][0x43c] ;  /* 0x00010f00ff067b82 */ /* 0x000ee20000000800 */
[----:B01----:R-:W-:Y:S01]  /*121e0*/  IMAD.MOV.U32 R9, RZ, RZ, R0 ;  /* 0x000000ffff097224 */ /* 0x003fe200078e0000 */
[----:B------:R-:W-:Y:S01]  /*121f0*/  ULDC.64 UR4, c[0x0][0x428] ;  /* 0x00010a0000047ab9 */ /* 0x000fe20000000a00 */
[----:B------:R-:W-:Y:S02]  /*12200*/  ULDC.64 UR6, c[0x0][0x208] ;  /* 0x0000820000067ab9 */ /* 0x000fe40000000a00 */
[----:B----4-:R-:W-:Y:S01]  /*12210*/  IMAD.MOV.U32 R0, RZ, RZ, R9 ;  /* 0x000000ffff007224 */ /* 0x010fe200078e0009 */
[----:B---3--:R-:W-:-:S13]  /*12220*/  ISETP.NE.AND P0, PT, R6, 0x1, PT ;  /* 0x000000010600780c */ /* 0x008fda0003f05270 */
[----:B------:R-:W0:Y:S02]  /*12230*/  @P0 LDC.64 R4, c[0x0][0x440] ;  /* 0x00011000ff040b82 */ /* 0x000e240000000a00 */
        /* <DEDUP_REMOVED lines=14> */
.L_x_4937:
[----:B--2---:R-:W2:Y:S04]  /*12320*/  LDL R7, [R1] ;  /* 0x0000000001077983 */ /* 0x004ea80000100800 */
[----:B----4-:R-:W2:Y:S04]  /*12330*/  LDL R0, [R1+0x4] ;  /* 0x0000040001007983 */ /* 0x010ea80000100800 */
[----:B---3--:R-:W3:Y:S01]  /*12340*/  LDL R2, [R1+0x10] ;  /* 0x0000100001027983 */ /* 0x008ee20000100800 */
[----:B--2---:R-:W-:Y:S01]  /*12350*/  IMAD R0, R0, 0x8, R7 ;  /* 0x0000000800007824 */ /* 0x004fe200078e0207 */
[----:B---3--:R-:W-:-:S04]  /*12360*/  SHF.L.U32 R2, R2, 0x1f, RZ ;  /* 0x0000001f02027819 */ /* 0x008fc800000006ff */
[----:B------:R-:W2:Y:S02]  /*12370*/  SYNCS.PHASECHK.TRANS64.TRYWAIT P0, [R0+URZ+0x30840], R2 ;  /* 0x03084002000075a7 */ /* 0x000ea4000800017f */
[----:B--2---:R-:W-:Y:S05]  /*12380*/  @!P0 BRA `(.L_x_4938) ;  /* 0x0000005000b48947 */ /* 0x004fea0003800000 */
.L_x_5048:
        /* <DEDUP_REMOVED lines=11> */
.L_x_4939:
[----:B------:R-:W3:Y:S04]  /*12440*/  LDL R6, [R1] ;  /* 0x0000000001067983 */ /* 0x000ee80000100800 */
[----:B------:R-:W3:Y:S04]  /*12450*/  LDL R5, [R1+0x4] ;  /* 0x0000040001057983 */ /* 0x000ee80000100800 */
[----:B------:R-:W4:Y:S04]  /*12460*/  LDL R4, [R1+0x8] ;  /* 0x0000080001047983 */ /* 0x000f280000100800 */
[----:B------:R-:W4:Y:S04]  /*12470*/  LDL R3, [R1+0x14] ;  /* 0x0000140001037983 */ /* 0x000f280000100800 */
[----:B--2---:R-:W2:Y:S01]  /*12480*/  LDL.LU R2, [R1+0x24] ;  /* 0x0000240001027983 */ /* 0x004ea20000300800 */
[----:B------:R-:W-:Y:S01]  /*12490*/  R2UR UR9, R0 ;  /* 0x00000000000972ca */ /* 0x000fe200000e0000 */
[----:B------:R-:W-:Y:S01]  /*124a0*/  UIADD3 UR4, UP0, UR36, 0x370, URZ ;  /* 0x0000037024047890 */ /* 0x000fe2000ff1e03f */
[----:B------:R-:W-:Y:S01]  /*124b0*/  R2UR UR12, R18 ;  /* 0x00000000120c72ca */ /* 0x000fe200000e0000 */
[----:B------:R-:W-:Y:S01]  /*124c0*/  UMOV UR10, URZ ;  /* 0x0000003f000a7c82 */ /* 0x000fe20008000000 */
[----:B-----5:R-:W-:Y:S01]  /*124d0*/  R2UR UR13, R17 ;  /* 0x00000000110d72ca */ /* 0x020fe200000e0000 */
[----:B------:R-:W-:Y:S01]  /*124e0*/  UMOV UR6, 0x0 ;  /* 0x0000000000067882 */ /* 0x000fe20000000000 */
[----:B------:R-:W-:Y:S01]  /*124f0*/  PLOP3.LUT P0, PT, PT, PT, PT, 0x80, 0x0 ;  /* 0x000000000000781c */ /* 0x000fe20003f0f070 */
[----:B------:R-:W-:Y:S01]  /*12500*/  UMOV UR7, 0x14f00000 ;  /* 0x14f0000000077882 */ /* 0x000fe20000000000 */
[----:B------:R-:W-:-:S05]  /*12510*/  UMOV UR16, 0x40 ;  /* 0x0000004000107882 */ /* 0x000fca0000000000 */
[----:B------:R-:W-:Y:S01]  /*12520*/  UIADD3 UR9, UR9, 0x30830, URZ ;  /* 0x0003083009097890 */ /* 0x000fe2000fffe03f */
[----:B---3--:R-:W-:Y:S01]  /*12530*/  IMAD R0, R5, 0x9000, R6 ;  /* 0x0000900005007824 */ /* 0x008fe200078e0206 */
[----:B----4-:R-:W-:-:S04]  /*12540*/  R2UR UR11, R4 ;  /* 0x00000000040b72ca */ /* 0x010fc800000e0000 */
[----:B------:R-:W-:Y:S02]  /*12550*/  R2UR UR8, R0 ;  /* 0x00000000000872ca */ /* 0x000fe400000e0000 */
[----:B------:R-:W-:Y:S02]  /*12560*/  R2UR UR5, R3 ;  /* 0x00000000030572ca */ /* 0x000fe400000e0000 */
[----:B--2---:R-:W-:-:S04]  /*12570*/  LOP3.LUT R2, R2, 0xfffffffe, RZ, 0xc0, !PT ;  /* 0xfffffffe02027812 */ /* 0x004fc800078ec0ff */
[----:B------:R-:W-:-:S05]  /*12580*/  @P0 LOP3.LUT R2, R2, 0x1, RZ, 0xfc, !PT ;  /* 0x0000000102020812 */ /* 0x000fca00078efcff */
[----:B------:R-:W-:Y:S02]  /*12590*/  UIADD3 UR14, UR8, 0x1e400, URZ ;  /* 0x0001e400080e7890 */ /* 0x000fe4000fffe03f */
[----:B------:R-:W-:Y:S01]  /*125a0*/  UIMAD UR11, UR11, 0x60, UR5 ;  /* 0x000000600b0b78a4 */ /* 0x000fe2000f8e0205 */
[----:B------:R3:W-:Y:S01]  /*125b0*/  STL [R1+0x24], R2 ;  /* 0x0000240201007387 */ /* 0x0007e20000100800 */
[----:B------:R-:W-:Y:S02]  /*125c0*/  UIADD3.X UR5, URZ, UR37, URZ, UP0, !UPT ;  /* 0x000000253f057290 */ /* 0x000fe400087fe43f */
[----:B------:R-:W-:Y:S02]  /*125d0*/  UIADD3 UR15, UR8, 0x21400, URZ ;  /* 0x00021400080f7890 */ /* 0x000fe4000fffe03f */
[----:B------:R-:W-:-:S03]  /*125e0*/  UIADD3 UR17, UR8, 0x24400, URZ ;  /* 0x0002440008117890 */ /* 0x000fc6000fffe03f */
[----:B------:R-:W-:Y:S01]  /*125f0*/  UMOV UR8, UR14 ;  /* 0x0000000e00087c82 */ /* 0x000fe20008000000 */
[----:B------:R-:W-:Y:S01]  /*12600*/  UMOV UR14, 0x80 ;  /* 0x00000080000e7882 */ /* 0x000fe20000000000 */
[----:B------:R2:W-:Y:S02]  /*12610*/  UTMALDG.4D [UR8], [UR4], desc[UR6] ;  /* 0x00000608040075b4 */ /* 0x0005e40008019000 */
[----:B--2---:R-:W-:Y:S01]  /*12620*/  UMOV UR8, UR15 ;  /* 0x0000000f00087c82 */ /* 0x004fe20008000000 */
[----:B------:R-:W-:Y:S02]  /*12630*/  UMOV UR10, UR16 ;  /* 0x00000010000a7c82 */ /* 0x000fe40008000000 */
[----:B------:R2:W-:Y:S02]  /*12640*/  UTMALDG.4D [UR8], [UR4], desc[UR6] ;  /* 0x00000608040075b4 */ /* 0x0005e40008019000 */
[----:B--2---:R-:W-:Y:S01]  /*12650*/  UMOV UR8, UR17 ;  /* 0x0000001100087c82 */ /* 0x004fe20008000000 */
[----:B------:R-:W-:-:S02]  /*12660*/  UMOV UR10, UR14 ;  /* 0x0000000e000a7c82 */ /* 0x000fc40008000000 */
[----:B------:R3:W-:Y:S02]  /*12670*/  UTMALDG.4D [UR8], [UR4], desc[UR6] ;  /* 0x00000608040075b4 */ /* 0x0007e40008019000 */
[----:B---3--:R-:W-:Y:S01]  /*12680*/  NOP ;  /* 0x0000000000007918 */ /* 0x008fe20000000000 */
.L_x_4935:
[----:B----4-:R-:W3:Y:S04]  /*12690*/  LDL R0, [R1] ;  /* 0x0000000001007983 */ /* 0x010ee80000100800 */
[----:B------:R-:W4:Y:S01]  /*126a0*/  LDL.LU R3, [R1+0x34] ;  /* 0x0000340001037983 */ /* 0x000f220000300800 */
[----:B------:R-:W-:Y:S05]  /*126b0*/  WARPSYNC.ALL ;  /* 0x0000000000007948 */ /* 0x000fea0003800000 */
[----:B------:R-:W-:Y:S01]  /*126c0*/  ULDC.64 UR4, c[0x0][0x298] ;  /* 0x0000a60000047ab9 */ /* 0x000fe20000000a00 */
[----:B------:R-:W-:Y:S01]  /*126d0*/  BSSY B6, `(.L_x_4940) ;  /* 0x000001c000067945 */ /* 0x000fe20003800000 */
[----:B------:R-:W-:Y:S01]  /*126e0*/  BAR.SYNC.DEFER_BLOCKING 0x8, 0x180 ;  /* 0x0206000000007b1d */ /* 0x000fe20000010000 */
[----:B---3--:R-:W-:Y:S01]  /*126f0*/  VIADD R0, R0, 0x12400 ;  /* 0x0001240000007836 */ /* 0x008fe20000000000 */
[----:B----4-:R-:W-:Y:S01]  /*12700*/  SHF.R.S32.HI R2, RZ, 0x1f, R3 ;  /* 0x0000001fff027819 */ /* 0x010fe20000011403 */
[----:B------:R-:W-:-:S03]  /*12710*/  IMAD.WIDE.U32 R4, R3, UR4, RZ ;  /* 0x0000000403047c25 */ /* 0x000fc6000f8e00ff */
[----:B------:R-:W-:Y:S01]  /*12720*/  LOP3.LUT P0, RZ, R0, 0x3ff, RZ, 0xc0, !PT ;  /* 0x000003ff00ff7812 */ /* 0x000fe2000780c0ff */
[----:B------:R-:W-:Y:S01]  /*12730*/  IMAD R2, R2, UR4, RZ ;  /* 0x0000000402027c24 */ /* 0x000fe2000f8e02ff */
[----:B------:R3:W-:Y:S03]  /*12740*/  STL.64 [R1+0x40], R4 ;  /* 0x0000400401007387 */ /* 0x0007e60000100a00 */
[----:B------:R-:W-:-:S04]  /*12750*/  IMAD R2, R3, UR5, R2 ;  /* 0x0000000503027c24 */ /* 0x000fc8000f8e0202 */
[----:B------:R-:W-:-:S05]  /*12760*/  IMAD.IADD R0, R5, 0x1, R2 ;  /* 0x0000000105007824 */ /* 0x000fca00078e0202 */
[----:B------:R3:W-:Y:S01]  /*12770*/  STL [R1+0x34], R0 ;  /* 0x0000340001007387 */ /* 0x0007e20000100800 */
[----:B------:R-:W-:Y:S05]  /*12780*/  @!P0 BRA `(.L_x_4941) ;  /* 0x0000000000408947 */ /* 0x000fea0003800000 */
[----:B------:R-:W-:Y:S01]  /*12790*/  MOV R2, 0x0 ;  /* 0x0000000000027802 */ /* 0x000fe20000000f00 */
[----:B------:R-:W-:Y:S01]  /*127a0*/  ULDC.64 UR6, c[0x4][0x1b8] ;  /* 0x01006e0000067ab9 */ /* 0x000fe20000000a00 */
[----:B------:R-:W-:Y:S01]  /*127b0*/  ULDC.64 UR8, c[0x4][0x1c0] ;  /* 0x0100700000087ab9 */ /* 0x000fe20000000a00 */
[----:B------:R-:W-:Y:S01]  /*127c0*/  ULDC.64 UR4, c[0x4][0xe8] ;  /* 0x01003a0000047ab9 */ /* 0x000fe20000000a00 */
[----:B---3--:R-:W-:Y:S02]  /*127d0*/  IMAD.U32 R4, RZ, RZ, UR6 ;  /* 0x00000006ff047e24 */ /* 0x008fe4000f8e00ff */
        /* <DEDUP_REMOVED lines=11> */
.L_x_4941:
[----:B------:R-:W-:Y:S05]  /*12890*/  BSYNC B6 ;  /* 0x0000000000067941 */ /* 0x000fea0003800000 */
.L_x_4940:
[----:B---3--:R-:W3:Y:S01]  /*128a0*/  LDL.LU R0, [R1+0x34] ;  /* 0x0000340001007983 */ /* 0x008ee20000300800 */
[----:B--2---:R-:W2:Y:S01]  /*128b0*/  LDC R7, c[0x0][0x448] ;  /* 0x00011200ff077b82 */ /* 0x004ea20000000800 */
[----:B------:R-:W-:Y:S01]  /*128c0*/  ULDC.64 UR4, c[0x0][0x2d8] ;  /* 0x0000b60000047ab9 */ /* 0x000fe20000000a00 */
[----:B------:R-:W-:Y:S01]  /*128d0*/  ULDC.64 UR6, c[0x0][0x280] ;  /* 0x0000a00000067ab9 */ /* 0x000fe20000000a00 */
[----:B------:R-:W3:Y:S04]  /*128e0*/  LDL.LU.64 R2, [R1+0x40] ;  /* 0x0000400001027983 */ /* 0x000ee80000300a00 */
[----:B01----:R-:W4:Y:S01]  /*128f0*/  LDL R9, [R1+0x2c] ;  /* 0x00002c0001097983 */ /* 0x003f220000100800 */
[----:B------:R-:W0:Y:S01]  /*12900*/  S2R R5, SR_TID.X ;  /* 0x0000000000057919 */ /* 0x000e220000002100 */
[----:B------:R-:W1:Y:S01]  /*12910*/  S2R R6, SR_TID.X ;  /* 0x0000000000067919 */ /* 0x000e620000002100 */
[----:B------:R-:W1:Y:S01]  /*12920*/  S2R R10, SR_TID.X ;  /* 0x00000000000a7919 */ /* 0x000e620000002100 */
[----:B0-----:R-:W-:-:S04]  /*12930*/  LOP3.LUT R5, R5, 0x7f, RZ, 0xc0, !PT ;  /* 0x0000007f05057812 */ /* 0x001fc800078ec0ff */
[----:B------:R-:W-:Y:S01]  /*12940*/  SHF.R.U32.HI R5, RZ, 0x3, R5 ;  /* 0x00000003ff057819 */ /* 0x000fe20000011605 */
[----:B-1----:R-:W-:-:S05]  /*12950*/  IMAD.SHL.U32 R8, R6, 0x10, RZ ;  /* 0x0000001006087824 */ /* 0x002fca00078e00ff */
[----:B------:R-:W-:Y:S01]  /*12960*/  LOP3.LUT R8, R5, 0x70, R8, 0xf8, !PT ;  /* 0x0000007005087812 */ /* 0x000fe200078ef808 */
[----:B------:R-:W-:-:S05]  /*12970*/  IMAD.SHL.U32 R10, R10, 0x8, RZ ;  /* 0x000000080a0a7824 */ /* 0x000fca00078e00ff */
[----:B------:R-:W-:-:S04]  /*12980*/  LOP3.LUT R10, R10, 0x38, RZ, 0xc0, !PT ;  /* 0x000000380a0a7812 */ /* 0x000fc800078ec0ff */
[C---:B------:R-:W-:Y:S02]  /*12990*/  LOP3.LUT R11, R10.reuse, 0x40, RZ, 0xfc, !PT ;  /* 0x000000400a0b7812 */ /* 0x040fe400078efcff */
[----:B------:R-:W-:Y:S01]  /*129a0*/  LOP3.LUT R10, R10, 0x80, RZ, 0xfc, !PT ;  /* 0x000000800a0a7812 */ /* 0x000fe200078efcff */
[----:B---3--:R-:W-:Y:S01]  /*129b0*/  IMAD.MOV.U32 R3, RZ, RZ, R0 ;  /* 0x000000ffff037224 */ /* 0x008fe200078e0000 */
        /* <DEDUP_REMOVED lines=12> */
[----:B--2---:R-:W-:Y:S01]  /*12a80*/  ISETP.NE.AND P0, PT, R7, 0x1, PT ;  /* 0x000000010700780c */ /* 0x004fe20003f05270 */
[----:B------:R-:W-:-:S12]  /*12a90*/  IMAD R4, R4, UR4, RZ ;  /* 0x0000000404047c24 */ /* 0x000fd8000f8e02ff */
[----:B------:R-:W0:Y:S08]  /*12aa0*/  @P0 LDC R5, c[0x0][0x44c] ;  /* 0x00011300ff050b82 */ /* 0x000e300000000800 */
[----:B------:R-:W1:Y:S01]  /*12ab0*/  @P0 LDC R6, c[0x0][0x450] ;  /* 0x00011400ff060b82 */ /* 0x000e620000000800 */
[----:B------:R-:W-:-:S04]  /*12ac0*/  IMAD.WIDE.U32 R2, R0, UR4, R2 ;  /* 0x0000000400027c25 */ /* 0x000fc8000f8e0002 */
[----:B------:R-:W-:Y:S01]  /*12ad0*/  IMAD R0, R0, UR5, R4 ;  /* 0x0000000500007c24 */ /* 0x000fe2000f8e0204 */
[----:B------:R-:W-:-:S03]  /*12ae0*/  ULDC.64 UR4, c[0x0][0x2d0] ;  /* 0x0000b40000047ab9 */ /* 0x000fc60000000a00 */
[----:B------:R-:W-:Y:S02]  /*12af0*/  IMAD.IADD R3, R3, 0x1, R0 ;  /* 0x0000000103037824 */ /* 0x000fe400078e0200 */
[----:B----4-:R-:W-:-:S04]  /*12b00*/  IMAD.IADD R0, R8, 0x1, R9 ;  /* 0x0000000108007824 */ /* 0x010fc800078e0209 */
        /* <DEDUP_REMOVED lines=15> */
[----:B------:R-:W-:Y:S02]  /*12c00*/  ISETP.GE.AND P0, PT, R10, UR4, PT ;  /* 0x000000040a007c0c */ /* 0x000fe4000bf06270 */
[----:B------:R0:W5:Y:S01]  /*12c10*/  LDL R10, [R1+0x1c] ;  /* 0x00001c00010a7983 */ /* 0x0001620000100800 */
[----:B------:R-:W1:Y:S01]  /*12c20*/  S2R R5, SR_TID.X ;  /* 0x0000000000057919 */ /* 0x000e620000002100 */
[----:B------:R-:W-:Y:S01]  /*12c30*/  IMAD R0, R0, UR5, R4 ;  /* 0x0000000500007c24 */ /* 0x000fe2000f8e0204 */
[----:B------:R-:W-:-:S03]  /*12c40*/  LEA R4, P3, R2, UR6, 0x1 ;  /* 0x0000000602047c11 */ /* 0x000fc6000f8608ff */
[----:B------:R-:W-:Y:S01]  /*12c50*/  IMAD.IADD R0, R3, 0x1, R0 ;  /* 0x0000000103007824 */ /* 0x000fe200078e0200 */
[----:B------:R-:W-:-:S04]  /*12c60*/  ISETP.GE.AND P1, PT, R11, UR4, PT ;  /* 0x000000040b007c0c */ /* 0x000fc8000bf26270 */
[----:B------:R-:W-:Y:S01]  /*12c70*/  LEA.HI.X R3, R2, UR7, R0, 0x1, P3 ;  /* 0x0000000702037c11 */ /* 0x000fe200098f0c00 */
[----:B-1----:R-:W-:-:S05]  /*12c80*/  IMAD.SHL.U32 R8, R5, 0x8, RZ ;  /* 0x0000000805087824 */ /* 0x002fca00078e00ff */
[----:B------:R-:W-:-:S04]  /*12c90*/  LOP3.LUT R8, R8, 0x38, RZ, 0xc0, !PT ;  /* 0x0000003808087812 */ /* 0x000fc800078ec0ff */
[----:B------:R-:W-:Y:S01]  /*12ca0*/  ISETP.GE.AND P2, PT, R8, UR4, PT ;  /* 0x0000000408007c0c */ /* 0x000fe2000bf46270 */
[----:B------:R-:W-:-:S03]  /*12cb0*/  UMOV UR4, 0xffffffff ;  /* 0xffffffff00047882 */ /* 0x000fc60000000000 */
[----:B0-----:R-:W-:Y:S09]  /*12cc0*/  BRA.DIV UR4, `(.L_x_4942) ;  /* 0x0000004a04787947 */ /* 0x001ff2000b800000 */
[----:B------:R-:W0:Y:S01]  /*12cd0*/  S2R R5, SR_TID.X ;  /* 0x0000000000057919 */ /* 0x000e220000002100 */
[----:B------:R-:W2:Y:S01]  /*12ce0*/  LDL.LU R8, [R1+0x2c] ;  /* 0x00002c0001087983 */ /* 0x000ea20000300800 */
[----:B0-----:R-:W-:-:S04]  /*12cf0*/  LOP3.LUT R5, R5, 0x7f, RZ, 0xc0, !PT ;  /* 0x0000007f05057812 */ /* 0x001fc800078ec0ff */
[----:B------:R-:W-:Y:S02]  /*12d00*/  SHF.R.U32.HI R6, RZ, 0x3, R5 ;  /* 0x00000003ff067819 */ /* 0x000fe40000011605 */
[----:B------:R-:W3:Y:S04]  /*12d10*/  LDL.LU R5, [R1+0x30] ;  /* 0x0000300001057983 */ /* 0x000ee80000300800 */
[----:B------:R-:W-:Y:S01]  /*12d20*/  SHFL.IDX PT, R9, R3, 0x1, 0x181f ;  /* 0x00381f0003097f89 */ /* 0x000fe200000e0000 */
[----:B------:R-:W-:Y:S01]  /*12d30*/  ULDC.64 UR4, c[0x0][0x208] ;  /* 0x0000820000047ab9 */ /* 0x000fe20000000a00 */
[----:B--2---:R-:W-:Y:S02]  /*12d40*/  IMAD.IADD R0, R6, 0x1, R8 ;  /* 0x0000000106007824 */ /* 0x004fe400078e0208 */
[----:B------:R-:W0:Y:S01]  /*12d50*/  S2R R6, SR_TID.X ;  /* 0x0000000000067919 */ /* 0x000e220000002100 */
[----:B---3--:R-:W-:-:S02]  /*12d60*/  IMAD R2, R5, R7, RZ ;  /* 0x0000000705027224 */ /* 0x008fc400078e02ff */
[----:B------:R-:W1:Y:S01]  /*12d70*/  SHFL.IDX PT, R7, R4, RZ, 0x181f ;  /* 0x00181fff04077589 */ /* 0x000e6200000e0000 */
[----:B0-----:R-:W-:-:S03]  /*12d80*/  IMAD.SHL.U32 R11, R6, 0x8, RZ ;  /* 0x00000008060b7824 */ /* 0x001fc600078e00ff */
[----:B------:R-:W0:Y:S01]  /*12d90*/  SHFL.IDX PT, R6, R3, RZ, 0x181f ;  /* 0x00181fff03067589 */ /* 0x000e2200000e0000 */
[C---:B------:R-:W-:Y:S01]  /*12da0*/  VIADD R5, R0.reuse, 0x10 ;  /* 0x0000001000057836 */ /* 0x040fe20000000000 */
[----:B------:R-:W-:-:S04]  /*12db0*/  ISETP.GE.AND P4, PT, R0, R2, PT ;  /* 0x000000020000720c */ /* 0x000fc80003f86270 */
[----:B------:R-:W-:Y:S02]  /*12dc0*/  ISETP.GE.AND P3, PT, R5, R2, PT ;  /* 0x000000020500720c */ /* 0x000fe40003f66270 */
[----:B------:R-:W2:Y:S01]  /*12dd0*/  SHFL.IDX PT, R5, R4, 0x1, 0x181f ;  /* 0x00381f0004057f89 */ /* 0x000ea200000e0000 */
[----:B------:R-:W-:-:S06]  /*12de0*/  LOP3.LUT R11, R11, 0x38, RZ, 0xc0, !PT ;  /* 0x000000380b0b7812 */ /* 0x000fcc00078ec0ff */
[----:B-1----:R-:W-:-:S05]  /*12df0*/  @!P4 LEA R7, P5, R11, R7, 0x1 ;  /* 0x000000070b07c211 */ /* 0x002fca00078a08ff */
[----:B0-----:R-:W-:-:S05]  /*12e00*/  @!P4 IMAD.X R6, RZ, RZ, R6, P5 ;  /* 0x000000ffff06c224 */ /* 0x001fca00028e0606 */
[----:B------:R-:W-:-:S04]  /*12e10*/  @!P4 LOP3.LUT R7, R7, R6, RZ, 0x3c, !PT ;  /* 0x000000060707c212 */ /* 0x000fc800078e3cff */
[----:B------:R-:W-:Y:S02]  /*12e20*/  @!P4 LOP3.LUT R6, R7, R6, RZ, 0x3c, !PT ;  /* 0x000000060706c212 */ /* 0x000fe400078e3cff */
[----:B--2---:R-:W-:Y:S02]  /*12e30*/  @!P3 LEA R8, P5, R11, R5, 0x1 ;  /* 0x000000050b08b211 */ /* 0x004fe400078a08ff */
[----:B------:R-:W-:-:S03]  /*12e40*/  @!P4 LOP3.LUT R7, R7, R6, RZ, 0x3c, !PT ;  /* 0x000000060707c212 */ /* 0x000fc600078e3cff */
[----:B------:R-:W-:Y:S02]  /*12e50*/  @!P3 IMAD.X R5, RZ, RZ, R9, P5 ;  /* 0x000000ffff05b224 */ /* 0x000fe400028e0609 */
[----:B-----5:R-:W-:Y:S04]  /*12e60*/  @!P4 LDGSTS.E.BYPASS.LTC128B.128 [R10+0x12400], desc[UR4][R6.64], !P2 ;  /* 0x12400000060acfae */ /* 0x020fe8000d101d44 */
[----:B------:R-:W-:Y:S04]  /*12e70*/  @!P4 LDGSTS.E.BYPASS.LTC128B.128 [R10+0x16400], desc[UR4][R6.64+0x80], !P1 ;  /* 0x16400080060acfae */ /* 0x000fe8000c901d44 */
[----:B------:R0:W-:Y:S02]  /*12e80*/  @!P4 LDGSTS.E.BYPASS.LTC128B.128 [R10+0x1a400], desc[UR4][R6.64+0x100], !P0 ;  /* 0x1a400100060acfae */ /* 0x0001e4000c101d44 */
[----:B0-----:R-:W-:-:S02]  /*12e90*/  @!P3 IMAD.MOV.U32 R6, RZ, RZ, R8 ;  /* 0x000000ffff06b224 */ /* 0x001fc400078e0008 */
[----:B------:R-:W-:Y:S02]  /*12ea0*/  @!P3 IMAD.MOV.U32 R7, RZ, RZ, R5 ;  /* 0x000000ffff07b224 */ /* 0x000fe400078e0005 */
[----:B------:R-:W-:-:S03]  /*12eb0*/  VIADD R5, R0, 0x20 ;  /* 0x0000002000057836 */ /* 0x000fc60000000000 */
[----:B------:R-:W-:Y:S04]  /*12ec0*/  @!P3 LDGSTS.E.BYPASS.LTC128B.128 [R10+0x12c00], desc[UR4][R6.64], !P2 ;  /* 0x12c00000060abfae */ /* 0x000fe8000d101d44 */
[----:B------:R-:W-:Y:S04]  /*12ed0*/  @!P3 LDGSTS.E.BYPASS.LTC128B.128 [R10+0x16c00], desc[UR4][R6.64+0x80], !P1 ;  /* 0x16c00080060abfae */ /* 0x000fe8000c901d44 */
[----:B------:R0:W-:Y:S01]  /*12ee0*/  @!P3 LDGSTS.E.BYPASS.LTC128B.128 [R10+0x1ac00], desc[UR4][R6.64+0x100], !P0 ;  /* 0x1ac00100060abfae */ /* 0x0001e2000c101d44 */
[----:B------:R-:W-:-:S03]  /*12ef0*/  ISETP.GE.AND P3, PT, R5, R2, PT ;  /* 0x000000020500720c */ /* 0x000fc60003f66270 */
[----:B------:R-:W1:Y:S04]  /*12f00*/  SHFL.IDX PT, R5, R4, 0x2, 0x181f ;  /* 0x00581f0004057f89 */ /* 0x000e6800000e0000 */
[----:B------:R-:W0:Y:S06]  /*12f10*/  SHFL.IDX PT, R8, R3, 0x2, 0x181f ;  /* 0x00581f0003087f89 */ /* 0x000e2c00000e0000 */
        /* <DEDUP_REMOVED lines=43> */
[----:B-1----:R-:W1:Y:S01]  /*131d0*/  SHFL.IDX PT, R6, R3, 0x6, 0x181f ;  /* 0x00d81f0003067f89 */ /* 0x002e6200000e0000 */
[----:B0-----:R-:W-:-:S03]  /*131e0*/  @!P4 LEA R5, P3, R11, R5, 0x1 ;  /* 0x000000050b05c211 */ /* 0x001fc600078608ff */
[----:B------:R-:W0:Y:S04]  /*131f0*/  SHFL.IDX PT, R3, R3, 0x7, 0x181f ;  /* 0x00f81f0003037f89 */ /* 0x000e2800000e0000 */
[----:B------:R-:W2:Y:S01]  /*13200*/  SHFL.IDX PT, R4, R4, 0x7, 0x181f ;  /* 0x00f81f0004047f89 */ /* 0x000ea200000e0000 */
[----:B-1----:R-:W-:-:S04]  /*13210*/  @!P4 IMAD.X R6, RZ, RZ, R6, P3 ;  /* 0x000000ffff06c224 */ /* 0x002fc800018e0606 */
[----:B------:R-:W-:Y:S02]  /*13220*/  @!P4 IMAD.MOV.U32 R7, RZ, RZ, R6 ;  /* 0x000000ffff07c224 */ /* 0x000fe400078e0006 */
[----:B------:R-:W-:-:S05]  /*13230*/  @!P4 IMAD.MOV.U32 R6, RZ, RZ, R5 ;  /* 0x000000ffff06c224 */ /* 0x000fca00078e0005 */
[----:B------:R1:W-:Y:S04]  /*13240*/  @!P4 LDGSTS.E.BYPASS.LTC128B.128 [R10+0x15400], desc[UR4][R6.64], !P2 ;  /* 0x15400000060acfae */ /* 0x0003e8000d101d44 */
[----:B------:R1:W-:Y:S04]  /*13250*/  @!P4 LDGSTS.E.BYPASS.LTC128B.128 [R10+0x19400], desc[UR4][R6.64+0x80], !P1 ;  /* 0x19400080060acfae */ /* 0x0003e8000c901d44 */
[----:B0-2---:R1:W-:Y:S02]  /*13260*/  @!P4 LDGSTS.E.BYPASS.LTC128B.128 [R10+0x1d400], desc[UR4][R6.64+0x100], !P0 ;  /* 0x1d400100060acfae */ /* 0x0053e4000c101d44 */
.L_x_5065:
[----:B------:R-:W-:Y:S01]  /*13270*/  VIADD R0, R0, 0x70 ;  /* 0x0000007000007836 */ /* 0x000fe20000000000 */
[----:B------:R-:W-:Y:S04]  /*13280*/  BSSY B0, `(.L_x_4943) ;  /* 0x000000f000007945 */ /* 0x000fe80003800000 */
[----:B------:R-:W-:-:S13]  /*13290*/  ISETP.GE.AND P3, PT, R0, R2, PT ;  /* 0x000000020000720c */ /* 0x000fda0003f66270 */
[----:B------:R-:W-:Y:S05]  /*132a0*/  @P3 BRA `(.L_x_4944) ;  /* 0x0000000000303947 */ /* 0x000fea0003800000 */
[----:B------:R-:W0:Y:S01]  /*132b0*/  S2R R5, SR_TID.X ;  /* 0x0000000000057919 */ /* 0x000e220000002100 */
[----:B------:R-:W-:Y:S01]  /*132c0*/  ULDC.64 UR4, c[0x0][0x208] ;  /* 0x0000820000047ab9 */ /* 0x000fe20000000a00 */
[----:B0-----:R-:W-:-:S05]  /*132d0*/  IMAD.SHL.U32 R5, R5, 0x8, RZ ;  /* 0x0000000805057824 */ /* 0x001fca00078e00ff */
        /* <DEDUP_REMOVED lines=9> */
.L_x_4944:
[----:B------:R-:W-:Y:S05]  /*13370*/  BSYNC B0 ;  /* 0x0000000000007941 */ /* 0x000fea0003800000 */
.L_x_4943:
[----:B01----:R-:W2:Y:S01]  /*13380*/  LDL R10, [R1] ;  /* 0x00000000010a7983 */ /* 0x003ea20000100800 */
[----:B------:R-:W-:Y:S01]  /*13390*/  PLOP3.LUT P0, PT, PT, PT, PT, 0x80, 0x0 ;  /* 0x000000000000781c */ /* 0x000fe20003f0f070 */
[----:B------:R-:W-:Y:S01]  /*133a0*/  NOP ;  /* 0x0000000000007918 */ /* 0x000fe20000000000 */
[----:B--2---:R-:W-:-:S11]  /*133b0*/  VIADD R10, R10, 0x30800 ;  /* 0x000308000a0a7836 */ /* 0x004fd60000000000 */
.L_x_4945:
        /* <DEDUP_REMOVED lines=19> */
.L_x_5066:
[----:B------:R-:W-:Y:S05]  /*134f0*/  BSYNC B0 ;  /* 0x0000000000007941 */ /* 0x000fea0003800000 */
.L_x_4946:
        /* <DEDUP_REMOVED lines=50> */
.L_x_4954:
[----:B------:R-:W2:Y:S01]  /*13820*/  LDL R2, [R1] ;  /* 0x0000000001027983 */ /* 0x000ea20000100800 */
[----:B------:R-:W-:Y:S01]  /*13830*/  BSSY B3, `(.L_x_4955) ;  /* 0x0000005000037945 */ /* 0x000fe20003800000 */
[----:B--2---:R-:W-:Y:S01]  /*13840*/  IMAD R3, R7, 0x8, R2 ;  /* 0x0000000807037824 */ /* 0x004fe200078e0202 */
[----:B------:R-:W-:-:S04]  /*13850*/  SHF.L.U32 R2, R9, 0x1f, RZ ;  /* 0x0000001f09027819 */ /* 0x000fc800000006ff */
[----:B------:R-:W1:Y:S02]  /*13860*/  SYNCS.PHASECHK.TRANS64.TRYWAIT P0, [R3+URZ+0x30840], R2 ;  /* 0x03084002030075a7 */ /* 0x000e64000800017f */
[----:B-1----:R-:W-:Y:S05]  /*13870*/  @!P0 BRA `(.L_x_4956) ;  /* 0x00000048009c8947 */ /* 0x002fea0003800000 */
.L_x_5067:
[----:B------:R-:W-:Y:S05]  /*13880*/  BSYNC B3 ;  /* 0x0000000000037941 */ /* 0x000fea0003800000 */
.L_x_4955:
        /* <DEDUP_REMOVED lines=12> */
.L_x_4958:
[----:B------:R-:W-:Y:S05]  /*13950*/  BSYNC B3 ;  /* 0x0000000000037941 */ /* 0x000fea0003800000 */
.L_x_4957:
        /* <DEDUP_REMOVED lines=13> */
.L_x_4959:
        /* <DEDUP_REMOVED lines=16> */
.L_x_4960:
        /* <DEDUP_REMOVED lines=16> */
.L_x_4961:
        /* <DEDUP_REMOVED lines=17> */
.L_x_5068:
[----:B------:R-:W-:Y:S05]  /*13d40*/  BSYNC B3 ;  /* 0x0000000000037941 */ /* 0x000fea0003800000 */
.L_x_4962:
        /* <DEDUP_REMOVED lines=14> */
.L_x_4965:
[----:B------:R-:W-:Y:S05]  /*13e30*/  BSYNC B3 ;  /* 0x0000000000037941 */ /* 0x000fea0003800000 */
.L_x_4964:
        /* <DEDUP_REMOVED lines=15> */
.L_x_4966:
        /* <DEDUP_REMOVED lines=15> */
.L_x_4967:
        /* <DEDUP_REMOVED lines=15> */
.L_x_4968:
        /* <DEDUP_REMOVED lines=12> */
.L_x_4953:
[----:B------:R-:W-:Y:S05]  /*141d0*/  BSYNC B1 ;  /* 0x0000000000017941 */ /* 0x000fea0003800000 */
.L_x_4952:
[----:B0-----:R-:W2:Y:S04]  /*141e0*/  LDL R0, [R1+0x28] ;  /* 0x0000280001007983 */ /* 0x001ea80000100800 */
[----:B------:R0:W-:Y:S04]  /*141f0*/  STL [R1+0x4], R7 ;  /* 0x0000040701007387 */ /* 0x0001e80000100800 */
[----:B------:R0:W-:Y:S02]  /*14200*/  STL [R1+0x10], R9 ;  /* 0x0000100901007387 */ /* 0x0001e40000100800 */
[----:B0-2---:R-:W-:-:S07]  /*14210*/  VIADD R0, R0, 0xfffffffd ;  /* 0xfffffffd00007836 */ /* 0x005fce0000000000 */
.L_x_4951:
[----:B------:R-:W-:Y:S05]  /*14220*/  BSYNC B2 ;  /* 0x0000000000027941 */ /* 0x000fea0003800000 */
.L_x_4950:
[----:B------:R-:W2:Y:S01]  /*14230*/  LDL.LU R2, [R1+0x28] ;  /* 0x0000280001027983 */ /* 0x000ea20000300800 */
[----:B------:R-:W-:Y:S01]  /*14240*/  VIADD R8, R8, 0xfffffffe ;  /* 0xfffffffe08087836 */ /* 0x000fe20000000000 */
[----:B--2---:R-:W-:-:S04]  /*14250*/  LOP3.LUT R2, RZ, R2, RZ, 0x33, !PT ;  /* 0x00000002ff027212 */ /* 0x004fc800078e33ff */
[----:B------:R-:W-:-:S13]  /*14260*/  ISETP.NE.AND P0, PT, R8, R2, PT ;  /* 0x000000020800720c */ /* 0x000fda0003f05270 */
[----:B------:R-:W-:Y:S05]  /*14270*/  @!P0 BRA `(.L_x_4949) ;  /* 0x0000001400f88947 */ /* 0x000fea0003800000 */
[----:B------:R-:W-:-:S07]  /*14280*/  IMAD.MOV.U32 R9, RZ, RZ, R17 ;  /* 0x000000ffff097224 */ /* 0x000fce00078e0011 */
.L_x_5003:
        /* <DEDUP_REMOVED lines=37> */
.L_x_4971:
[----:B------:R-:W2:Y:S01]  /*144e0*/  LDL R2, [R1] ;  /* 0x0000000001027983 */ /* 0x000ea20000100800 */
[----:B------:R-:W-:Y:S01]  /*144f0*/  BSSY B2, `(.L_x_4972) ;  /* 0x0000005000027945 */ /* 0x000fe20003800000 */
[----:B--2---:R-:W-:Y:S01]  /*14500*/  IMAD R3, R4, 0x8, R2 ;  /* 0x0000000804037824 */ /* 0x004fe200078e0202 */
[----:B------:R-:W-:-:S04]  /*14510*/  SHF.L.U32 R2, R5, 0x1f, RZ ;  /* 0x0000001f05027819 */ /* 0x000fc800000006ff */
[----:B------:R-:W1:Y:S02]  /*14520*/  SYNCS.PHASECHK.TRANS64.TRYWAIT P0, [R3+URZ+0x30840], R2 ;  /* 0x03084002030075a7 */ /* 0x000e64000800017f */
[----:B-1----:R-:W-:Y:S05]  /*14530*/  @!P0 BRA `(.L_x_4973) ;  /* 0x0000003c00948947 */ /* 0x002fea0003800000 */
.L_x_5069:
[----:B------:R-:W-:Y:S05]  /*14540*/  BSYNC B2 ;  /* 0x0000000000027941 */ /* 0x000fea0003800000 */
.L_x_4972:
        /* <DEDUP_REMOVED lines=12> */
.L_x_4975:
[----:B------:R-:W-:Y:S05]  /*14610*/  BSYNC B2 ;  /* 0x0000000000027941 */ /* 0x000fea0003800000 */
.L_x_4974:
        /* <DEDUP_REMOVED lines=13> */
.L_x_4976:
        /* <DEDUP_REMOVED lines=16> */
.L_x_4977:
        /* <DEDUP_REMOVED lines=16> */
.L_x_4978:
        /* <DEDUP_REMOVED lines=17> */
.L_x_5070:
[----:B------:R-:W-:Y:S05]  /*14a00*/  BSYNC B2 ;  /* 0x0000000000027941 */ /* 0x000fea0003800000 */
.L_x_4979:
        /* <DEDUP_REMOVED lines=11> */
.L_x_4982:
[----:B------:R-:W-:Y:S05]  /*14ac0*/  BSYNC B2 ;  /* 0x0000000000027941 */ /* 0x000fea0003800000 */
.L_x_4981:
        /* <DEDUP_REMOVED lines=14> */
.L_x_4983:
        /* <DEDUP_REMOVED lines=15> */
.L_x_4984:
        /* <DEDUP_REMOVED lines=15> */
.L_x_4985:
        /* <DEDUP_REMOVED lines=12> */
.L_x_4970:
[----:B------:R-:W-:Y:S05]  /*14e50*/  BSYNC B1 ;  /* 0x0000000000017941 */ /* 0x000fea0003800000 */
.L_x_4969:
        /* <DEDUP_REMOVED lines=37> */
.L_x_4988:
[----:B------:R-:W3:Y:S01]  /*150b0*/  LDL R2, [R1] ;  /* 0x0000000001027983 */ /* 0x000ee20000100800 */
[----:B------:R-:W-:Y:S01]  /*150c0*/  SHF.L.U32 R3, R11, 0x1f, RZ ;  /* 0x0000001f0b037819 */ /* 0x000fe200000006ff */
[----:B------:R-:W-:Y:S01]  /*150d0*/  BSSY B2, `(.L_x_4989) ;  /* 0x0000004000027945 */ /* 0x000fe20003800000 */
[----:B---3--:R-:W-:-:S04]  /*150e0*/  IMAD R2, R12, 0x8, R2 ;  /* 0x000000080c027824 */ /* 0x008fc800078e0202 */
[----:B------:R-:W3:Y:S02]  /*150f0*/  SYNCS.PHASECHK.TRANS64.TRYWAIT P0, [R2+URZ+0x30840], R3 ;  /* 0x03084003020075a7 */ /* 0x000ee4000800017f */
[----:B---3--:R-:W-:Y:S05]  /*15100*/  @!P0 BRA `(.L_x_4990) ;  /* 0x0000003000c88947 */ /* 0x008fea0003800000 */
.L_x_5071:
[----:B------:R-:W-:Y:S05]  /*15110*/  BSYNC B2 ;  /* 0x0000000000027941 */ /* 0x000fea0003800000 */
.L_x_4989:
        /* <DEDUP_REMOVED lines=12> */
.L_x_4992:
[----:B------:R-:W-:Y:S05]  /*151e0*/  BSYNC B2 ;  /* 0x0000000000027941 */ /* 0x000fea0003800000 */
.L_x_4991:
        /* <DEDUP_REMOVED lines=15> */
.L_x_4993:
        /* <DEDUP_REMOVED lines=16> */
.L_x_4994:
        /* <DEDUP_REMOVED lines=16> */
.L_x_4995:
        /* <DEDUP_REMOVED lines=15> */
.L_x_5072:
[----:B------:R-:W-:Y:S05]  /*155d0*/  BSYNC B2 ;  /* 0x0000000000027941 */ /* 0x000fea0003800000 */
.L_x_4996:
        /* <DEDUP_REMOVED lines=11> */
.L_x_4999:
[----:B------:R-:W-:Y:S05]  /*15690*/  BSYNC B2 ;  /* 0x0000000000027941 */ /* 0x000fea0003800000 */
.L_x_4998:
        /* <DEDUP_REMOVED lines=13> */
.L_x_5000:
        /* <DEDUP_REMOVED lines=15> */
.L_x_5001:
        /* <DEDUP_REMOVED lines=15> */
.L_x_5002:
        /* <DEDUP_REMOVED lines=12> */
.L_x_4987:
[----:B------:R-:W-:Y:S05]  /*15a10*/  BSYNC B1 ;  /* 0x0000000000017941 */ /* 0x000fea0003800000 */
.L_x_4986:
[----:B------:R-:W3:Y:S01]  /*15a20*/  LDL R2, [R1+0x20] ;  /* 0x0000200001027983 */ /* 0x000ee20000100800 */
[----:B------:R-:W-:Y:S01]  /*15a30*/  VIADD R0, R0, 0xfffffffe ;  /* 0xfffffffe00007836 */ /* 0x000fe20000000000 */
[----:B---3--:R-:W-:-:S13]  /*15a40*/  ISETP.GT.AND P0, PT, R6, R2, PT ;  /* 0x000000020600720c */ /* 0x008fda0003f04270 */
[----:B------:R-:W-:Y:S05]  /*15a50*/  @P0 BRA `(.L_x_5003) ;  /* 0xffffffe8000c0947 */ /* 0x000fea000383ffff */
.L_x_4949:
[----:B------:R-:W-:Y:S05]  /*15a60*/  BSYNC B0 ;  /* 0x0000000000007941 */ /* 0x000fea0003800000 */
.L_x_4948:
        /* <DEDUP_REMOVED lines=18> */
.L_x_5005:
[----:B------:R-:W-:Y:S05]  /*15b90*/  BSYNC B0 ;  /* 0x0000000000007941 */ /* 0x000fea0003800000 */
.L_x_5004:
        /* <DEDUP_REMOVED lines=13> */
.L_x_5073:
[----:B------:R-:W-:Y:S05]  /*15c70*/  BSYNC B1 ;  /* 0x0000000000017941 */ /* 0x000fea0003800000 */
.L_x_5008:
        /* <DEDUP_REMOVED lines=9> */
.L_x_5011:
[----:B------:R-:W-:Y:S05]  /*15d10*/  BSYNC B1 ;  /* 0x0000000000017941 */ /* 0x000fea0003800000 */
.L_x_5010:
        /* <DEDUP_REMOVED lines=14> */
.L_x_5012:
        /* <DEDUP_REMOVED lines=15> */
.L_x_5013:
        /* <DEDUP_REMOVED lines=15> */
.L_x_5014:
        /* <DEDUP_REMOVED lines=10> */
.L_x_5007:
[----:B------:R-:W-:Y:S05]  /*16080*/  BSYNC B0 ;  /* 0x0000000000007941 */ /* 0x000fea0003800000 */
.L_x_5006:
        /* <DEDUP_REMOVED lines=9> */
.L_x_4928:
[----:B------:R-:W-:Y:S05]  /*16120*/  BSYNC B7 ;  /* 0x0000000000077941 */ /* 0x000fea0003800000 */
.L_x_4926:
        /* <DEDUP_REMOVED lines=9> */
[----:B------:R3:W4:Y:S04]  /*161c0*/  LDS.128 R16, [R0+0x308d0] ;  /* 0x0308d00000107984 */ /* 0x0007280000000c00 */
[----:B------:R3:W-:Y:S01]  /*161d0*/  STL [R1], R0 ;  /* 0x0000000001007387 */ /* 0x0007e20000100800 */
[----:B------:R-:W-:Y:S06]  /*161e0*/  BAR.ARV 0x4, 0x180 ;  /* 0x0106000000007b1d */ /* 0x000fec0000002000 */
[----:B------:R-:W-:Y:S05]  /*161f0*/  BRA `(.L_x_5016) ;  /* 0x0000000800e47947 */ /* 0x000fea0003800000 */
.L_x_5015:
        /* <DEDUP_REMOVED lines=37> */
.L_x_5083:
[----:B------:R-:W-:Y:S02]  /*16450*/  ULDC UR4, c[0x0][0xc38] ;  /* 0x00030e0000047ab9 */ /* 0x000fe40000000800 */
[----:B------:R-:W-:-:S04]  /*16460*/  IMAD.U32 R4, RZ, RZ, UR4 ;  /* 0x00000004ff047e24 */ /* 0x000fc8000f8e00ff */
[----:B----4-:R-:W-:-:S04]  /*16470*/  IMAD R16, R16, R4, RZ ;  /* 0x0000000410107224 */ /* 0x010fc800078e02ff */
[----:B------:R-:W-:-:S05]  /*16480*/  IMAD.IADD R5, R5, 0x1, R16 ;  /* 0x0000000105057824 */ /* 0x000fca00078e0210 */
[----:B------:R-:W-:-:S13]  /*16490*/  ISETP.GT.AND P6, PT, R5, R0, PT ;  /* 0x000000000500720c */ /* 0x000fda0003fc4270 */
[----:B------:R-:W-:Y:S05]  /*164a0*/  @P6 BRA `(.L_x_5018) ;  /* 0x0000000000a06947 */ /* 0x000fea0003800000 */
.L_x_5023:
[----:B------:R-:W4:Y:S01]  /*164b0*/  LDC R2, c[0x0][0xc3c] ;  /* 0x00030f00ff027b82 */ /* 0x000f220000000800 */
[----:B------:R-:W-:-:S05]  /*164c0*/  VIADD R19, R19, 0x1f ;  /* 0x0000001f13137836 */ /* 0x000fca0000000000 */
[----:B----4-:R-:W-:-:S13]  /*164d0*/  ISETP.GE.AND P6, PT, R19, R2, PT ;  /* 0x000000021300720c */ /* 0x010fda0003fc6270 */
[----:B------:R-:W-:Y:S05]  /*164e0*/  @P6 BRA `(.L_x_5019) ;  /* 0x0000000400dc6947 */ /* 0x000fea0003800000 */
[----:B---3--:R-:W3:Y:S01]  /*164f0*/  S2R R3, SR_TID.X ;  /* 0x0000000000037919 */ /* 0x008ee20000002100 */
[----:B------:R-:W-:Y:S01]  /*16500*/  BSSY B0, `(.L_x_5020) ;  /* 0x000000a000007945 */ /* 0x000fe20003800000 */
[----:B---3--:R-:W-:-:S05]  /*16510*/  LOP3.LUT R3, R3, 0x1f, RZ, 0xc0, !PT ;  /* 0x0000001f03037812 */ /* 0x008fca00078ec0ff */
[----:B------:R-:W-:-:S05]  /*16520*/  IMAD.IADD R4, R19, 0x1, R3 ;  /* 0x0000000113047824 */ /* 0x000fca00078e0203 */
[----:B------:R-:W-:Y:S01]  /*16530*/  ISETP.GE.OR P6, PT, R4, R2, !P0 ;  /* 0x000000020400720c */ /* 0x000fe200047c6670 */
[----:B------:R-:W-:-:S12]  /*16540*/  IMAD.MOV.U32 R2, RZ, RZ, RZ ;  /* 0x000000ffff027224 */ /* 0x000fd800078e00ff */
[----:B------:R-:W-:Y:S05]  /*16550*/  @P6 BRA `(.L_x_5021) ;  /* 0x0000000000106947 */ /* 0x000fea0003800000 */
[----:B------:R-:W3:Y:S01]  /*16560*/  LDC.64 R2, c[0x0][0xc80] ;  /* 0x00032000ff027b82 */ /* 0x000ee20000000a00 */
[----:B------:R-:W-:Y:S01]  /*16570*/  ULDC.64 UR4, c[0x0][0x208] ;  /* 0x0000820000047ab9 */ /* 0x000fe20000000a00 */
[----:B---3--:R-:W-:-:S06]  /*16580*/  IMAD.WIDE R2, R4, 0x4, R2 ;  /* 0x0000000404027825 */ /* 0x008fcc00078e0202 */
[----:B------:R3:W5:Y:S02]  /*16590*/  LDG.E R2, desc[UR4][R2.64] ;  /* 0x0000000402027981 */ /* 0x000764000c1e1900 */
.L_x_5021:
[----:B------:R-:W-:Y:S05]  /*165a0*/  BSYNC B0 ;  /* 0x0000000000007941 */ /* 0x000fea0003800000 */
.L_x_5020:
        /* <DEDUP_REMOVED lines=18> */
.L_x_5091:
[----:B------:R-:W-:Y:S02]  /*166d0*/  ULDC UR4, c[0x0][0xc38] ;  /* 0x00030e0000047ab9 */ /* 0x000fe40000000800 */
[----:B------:R-:W-:-:S04]  /*166e0*/  IMAD.U32 R4, RZ, RZ, UR4 ;  /* 0x00000004ff047e24 */ /* 0x000fc8000f8e00ff */
[----:B----4-:R-:W-:-:S04]  /*166f0*/  IMAD R16, R16, R4, RZ ;  /* 0x0000000410107224 */ /* 0x010fc800078e02ff */
[----:B------:R-:W-:-:S05]  /*16700*/  IMAD.IADD R5, R16, 0x1, R5 ;  /* 0x0000000110057824 */ /* 0x000fca00078e0205 */
[----:B------:R-:W-:-:S13]  /*16710*/  ISETP.GT.AND P6, PT, R5, R0, PT ;  /* 0x000000000500720c */ /* 0x000fda0003fc4270 */
[----:B------:R-:W-:Y:S05]  /*16720*/  @!P6 BRA `(.L_x_5023) ;  /* 0xfffffffc0060e947 */ /* 0x000fea000383ffff */
.L_x_5018:
        /* <DEDUP_REMOVED lines=8> */
.L_x_5095:
[----:B------:R-:W-:Y:S01]  /*167b0*/  ISETP.NE.AND P0, PT, R5, RZ, PT ;  /* 0x000000ff0500720c */ /* 0x000fe20003f05270 */
[----:B------:R-:W-:-:S12]  /*167c0*/  IMAD.MOV.U32 R5, RZ, RZ, RZ ;  /* 0x000000ffff057224 */ /* 0x000fd800078e00ff */
[----:B------:R-:W-:Y:S05]  /*167d0*/  @!P0 BRA `(.L_x_5025) ;  /* 0x0000000000148947 */ /* 0x000fea0003800000 */
[----:B------:R-:W-:Y:S01]  /*167e0*/  UMOV UR4, 0xffffffff ;  /* 0xffffffff00047882 */ /* 0x000fe20000000000 */
[----:B-1----:R-:W-:Y:S02]  /*167f0*/  VIADD R12, R6, 0xffffffff ;  /* 0xffffffff060c7836 */ /* 0x002fe40000000000 */
[----:B------:R-:W-:Y:S05]  /*16800*/  BRA.DIV UR4, `(.L_x_5026) ;  /* 0x00000026048c7947 */ /* 0x000fea000b800000 */
[----:B---3--:R1:W3:Y:S02]  /*16810*/  SHFL.IDX PT, R3, R3, R12, 0x1f ;  /* 0x00001f0c03037589 */ /* 0x0082e400000e0000 */
.L_x_5098:
[----:B---3--:R-:W-:-:S07]  /*16820*/  IMAD.MOV.U32 R5, RZ, RZ, R3 ;  /* 0x000000ffff057224 */ /* 0x008fce00078e0003 */
.L_x_5025:
[----:B---34-:R-:W3:Y:S01]  /*16830*/  LDC.64 R2, c[0x0][0xc90] ;  /* 0x00032400ff027b82 */ /* 0x018ee20000000a00 */
[----:B------:R-:W-:Y:S01]  /*16840*/  IMAD.IADD R19, R6, 0x1, R19 ;  /* 0x0000000106137824 */ /* 0x000fe200078e0213 */
[----:B------:R-:W-:-:S03]  /*16850*/  ULDC.64 UR4, c[0x0][0x208] ;  /* 0x0000820000047ab9 */ /* 0x000fc60000000a00 */
[----:B---3--:R-:W-:-:S05]  /*16860*/  IMAD.WIDE R2, R19, 0x4, R2 ;  /* 0x0000000413027825 */ /* 0x008fca00078e0202 */
[----:B--2---:R-:W0:Y:S01]  /*16870*/  LDG.E R7, desc[UR4][R2.64] ;  /* 0x0000000402077981 */ /* 0x004e22000c1e1900 */
[----:B------:R-:W-:-:S04]  /*16880*/  IMAD R16, R5, R4, R16 ;  /* 0x0000000405107224 */ /* 0x000fc800078e0210 */
[----:B------:R-:W-:Y:S02]  /*16890*/  IMAD.IADD R0, R0, 0x1, -R16 ;  /* 0x0000000100007824 */ /* 0x000fe400078e0a10 */
[----:B0-----:R-:W-:-:S05]  /*168a0*/  IMAD R6, R17, R7, RZ ;  /* 0x0000000711067224 */ /* 0x001fca00078e02ff */
        /* <DEDUP_REMOVED lines=28> */
[----:B------:R-:W-:Y:S01]  /*16a70*/  VIADDMNMX R4, R3, R4, R7, PT ;  /* 0x0000000403047246 */ /* 0x000fe20003800107 */
[----:B------:R-:W-:-:S03]  /*16a80*/  IMAD.IADD R5, R0, 0x1, R5 ;  /* 0x0000000100057824 */ /* 0x000fc600078e0205 */
        /* <DEDUP_REMOVED lines=29> */
.L_x_5019:
[----:B------:R-:W-:Y:S01]  /*16c60*/  UMOV UR4, URZ ;  /* 0x0000003f00047c82 */ /* 0x000fe20008000000 */
[----:B------:R-:W-:Y:S01]  /*16c70*/  UMOV UR5, URZ ;  /* 0x0000003f00057c82 */ /* 0x000fe20008000000 */
[----:B------:R-:W-:Y:S01]  /*16c80*/  ULDC UR6, c[0x0][0xc3c] ;  /* 0x00030f0000067ab9 */ /* 0x000fe20000000800 */
[----:B------:R-:W-:Y:S02]  /*16c90*/  IMAD.MOV.U32 R16, RZ, RZ, R0 ;  /* 0x000000ffff107224 */ /* 0x000fe400078e0000 */
[----:B------:R-:W-:Y:S02]  /*16ca0*/  IMAD.U32 R17, RZ, RZ, UR4 ;  /* 0x00000004ff117e24 */ /* 0x000fe4000f8e00ff */
[----:B------:R-:W-:Y:S02]  /*16cb0*/  IMAD.U32 R18, RZ, RZ, UR5 ;  /* 0x00000005ff127e24 */ /* 0x000fe4000f8e00ff */
[----:B------:R-:W-:-:S07]  /*16cc0*/  IMAD.U32 R19, RZ, RZ, UR6 ;  /* 0x00000006ff137e24 */ /* 0x000fce000f8e00ff */
.L_x_5027:
[----:B------:R4:W5:Y:S01]  /*16cd0*/  LDL R2, [R1] ;  /* 0x0000000001027983 */ /* 0x0009620000100800 */
[----:B------:R-:W0:Y:S01]  /*16ce0*/  S2R R0, SR_TID.X ;  /* 0x0000000000007919 */ /* 0x000e220000002100 */
[----:B------:R-:W-:Y:S05]  /*16cf0*/  WARPSYNC.ALL ;  /* 0x0000000000007948 */ /* 0x000fea0003800000 */
[----:B0-----:R-:W-:Y:S01]  /*16d00*/  LOP3.LUT R0, R0, 0x1f, RZ, 0xc0, !PT ;  /* 0x0000001f00007812 */ /* 0x001fe200078ec0ff */
[----:B------:R-:W-:Y:S03]  /*16d10*/  BAR.SYNC.DEFER_BLOCKING 0x4, 0x180 ;  /* 0x0106000000007b1d */ /* 0x000fe60000010000 */
[----:B------:R-:W-:-:S13]  /*16d20*/  ISETP.NE.AND P0, PT, R0, RZ, PT ;  /* 0x000000ff0000720c */ /* 0x000fda0003f05270 */
[----:B---3--:R-:W5:Y:S01]  /*16d30*/  @!P0 S2R R3, SR_CgaCtaId ;  /* 0x0000000000038919 */ /* 0x008f620000008800 */
[----:B------:R-:W-:-:S04]  /*16d40*/  @!P0 MOV R0, 0x400 ;  /* 0x0000040000008802 */ /* 0x000fc80000000f00 */
[----:B-----5:R-:W-:-:S05]  /*16d50*/  @!P0 LEA R2, R3, R0, 0x18 ;  /* 0x0000000003028211 */ /* 0x020fca00078ec0ff */
[----:B------:R4:W-:Y:S04]  /*16d60*/  @!P0 STS.128 [R2+0x308d0], R16 ;  /* 0x0308d01002008388 */ /* 0x0009e80000000c00 */
[----:B------:R4:W-:Y:S01]  /*16d70*/  @!P0 STL [R1], R2 ;  /* 0x0000000201008387 */ /* 0x0009e20000100800 */
[----:B------:R-:W-:Y:S06]  /*16d80*/  BAR.ARV 0x5, 0x180 ;  /* 0x0146000000007b1d */ /* 0x000fec0000002000 */
.L_x_5016:
[----:B------:R-:W-:Y:S02]  /*16d90*/  ULDC UR4, c[0x0][0xc3c] ;  /* 0x00030f0000047ab9 */ /* 0x000fe40000000800 */
[----:B----4-:R-:W-:-:S13]  /*16da0*/  ISETP.GE.AND P0, PT, R19, UR4, PT ;  /* 0x0000000413007c0c */ /* 0x010fda000bf06270 */
[----:B------:R-:W-:Y:S05]  /*16db0*/  @!P0 BRA `(.L_x_5028) ;  /* 0xffffffa400008947 */ /* 0x000fea000383ffff */
[----:B------:R-:W-:Y:S05]  /*16dc0*/  BSYNC B8 ;  /* 0x0000000000087941 */ /* 0x000fea0003800000 */
.L_x_4914:
[----:B---3--:R-:W3:Y:S01]  /*16dd0*/  LDL.LU R0, [R1+0x38] ;  /* 0x0000380001007983 */ /* 0x008ee20000300800 */
        /* <DEDUP_REMOVED lines=11> */
.L_x_5099:
[----:B------:R-:W-:Y:S05]  /*16e90*/  BSYNC B0 ;  /* 0x0000000000007941 */ /* 0x000fea0003800000 */
.L_x_5029:
[----:B------:R-:W-:-:S03]  /*16ea0*/  UMOV UR4, 0xffffffff ;  /* 0xffffffff00047882 */ /* 0x000fc60000000000 */
[----:B------:R-:W-:Y:S05]  /*16eb0*/  BRA.DIV UR4, `(.L_x_5031) ;  /* 0x00000022041c7947 */ /* 0x000fea000b800000 */
[----:B------:R-:W3:Y:S02]  /*16ec0*/  S2R R2, SR_TID.X ;  /* 0x0000000000027919 */ /* 0x000ee40000002100 */
[----:B---3--:R-:W-:-:S04]  /*16ed0*/  SHF.R.U32.HI R2, RZ, 0x5, R2 ;  /* 0x00000005ff027819 */ /* 0x008fc80000011602 */
[----:B------:R-:W-:-:S05]  /*16ee0*/  LOP3.LUT R2, R2, 0x3, RZ, 0xc0, !PT ;  /* 0x0000000302027812 */ /* 0x000fca00078ec0ff */
[----:B------:R3:W4:Y:S02]  /*16ef0*/  SHFL.IDX PT, R14, R2, RZ, 0x1f ;  /* 0x00001fff020e7589 */ /* 0x00072400000e0000 */
.L_x_5102:
[----:B----4-:R-:W-:Y:S01]  /*16f00*/  ISETP.NE.AND P0, PT, R14, RZ, PT ;  /* 0x000000ff0e00720c */ /* 0x010fe20003f05270 */
[----:B------:R-:W-:-:S12]  /*16f10*/  BSSY B0, `(.L_x_5032) ;  /* 0x0000029000007945 */ /* 0x000fd80003800000 */
[----:B------:R-:W-:Y:S05]  /*16f20*/  @P0 BRA `(.L_x_5033) ;  /* 0x00000000009c0947 */ /* 0x000fea0003800000 */
[----:B------:R-:W-:-:S03]  /*16f30*/  UMOV UR4, 0xffffffff ;  /* 0xffffffff00047882 */ /* 0x000fc60000000000 */
[----:B------:R-:W-:Y:S05]  /*16f40*/  BRA.DIV UR4, `(.L_x_5034) ;  /* 0x00000022042c7947 */ /* 0x000fea000b800000 */
[----:B------:R-:W-:-:S13]  /*16f50*/  ELECT P6, URZ, PT ;  /* 0x00000000003f782f */ /* 0x000fda00038c0000 */
.L_x_5105:
        /* <DEDUP_REMOVED lines=8> */
.L_x_5035:
        /* <DEDUP_REMOVED lines=14> */
.L_x_5106:
[----:B------:R-:W2:Y:S02]  /*170c0*/  SYNCS.PHASECHK.TRANS64.TRYWAIT P0, [R7+URZ], R2 ;  /* 0x00000002070075a7 */ /* 0x000ea4000800017f */
[----:B--2---:R-:W-:Y:S05]  /*170d0*/  @!P0 BRA `(.L_x_5037) ;  /* 0x0000001c00fc8947 */ /* 0x004fea0003800000 */
.L_x_5107:
[----:B------:R-:W-:Y:S05]  /*170e0*/  @!P2 BRA `(.L_x_5038) ;  /* 0x000000000004a947 */ /* 0x000fea0003800000 */
[----:B------:R-:W-:Y:S01]  /*170f0*/  BPT.TRAP 0x1 ;  /* 0x000000040000795c */ /* 0x000fe20000300000 */
.L_x_5038:
[----:B------:R-:W3:Y:S01]  /*17100*/  LDL.LU R4, [R1+0x4] ;  /* 0x0000040001047983 */ /* 0x000ee20000300800 */
[----:B------:R-:W-:-:S04]  /*17110*/  VIADD R0, R0, 0x30860 ;  /* 0x0003086000007836 */ /* 0x000fc80000000000 */
[----:B---3--:R-:W-:-:S04]  /*17120*/  IMAD R4, R4, 0x8, R0 ;  /* 0x0000000804047824 */ /* 0x008fc800078e0200 */
[----:B------:R-:W3:Y:S02]  /*17130*/  SYNCS.PHASECHK.TRANS64.TRYWAIT P0, [R4+URZ], R5 ;  /* 0x00000005040075a7 */ /* 0x000ee4000800017f */
[----:B---3--:R-:W-:Y:S05]  /*17140*/  @!P0 BRA `(.L_x_5039) ;  /* 0x0000001c00f48947 */ /* 0x008fea0003800000 */
.L_x_5108:
[----:B------:R-:W-:-:S07]  /*17150*/  IMAD R3, R3, 0x8, R0 ;  /* 0x0000000803037824 */ /* 0x000fce00078e0200 */
.L_x_5040:
[----:B----4-:R4:W0:Y:S02]  /*17160*/  SYNCS.PHASECHK.TRANS64.TRYWAIT P0, [R3+URZ], R2 ;  /* 0x00000002030075a7 */ /* 0x010824000800017f */
[----:B0-----:R-:W-:Y:S05]  /*17170*/  @!P0 NANOSLEEP.SYNCS 0x989680 ;  /* 0x009896800000895d */ /* 0x001fea0003900000 */
[----:B------:R-:W0:Y:S02]  /*17180*/  @!P0 SYNCS.PHASECHK.TRANS64 P0, [R3+URZ], R2 ;  /* 0x00000002030085a7 */ /* 0x000e24000800007f */
[----:B0-----:R-:W-:Y:S05]  /*17190*/  @!P0 BRA `(.L_x_5040) ;  /* 0xfffffffc00f08947 */ /* 0x001fea000383ffff */
.L_x_5033:
[----:B------:R-:W-:Y:S05]  /*171a0*/  BSYNC B0 ;  /* 0x0000000000007941 */ /* 0x000fea0003800000 */
.L_x_5032:
[----:B------:R-:W-:Y:S05]  /*171b0*/  EXIT ;  /* 0x000000000000794d */ /* 0x000fea0003800000 */
.L_x_4816:
[----:B0-----:R-:W-:-:S04]  /*171c0*/  IMAD.U32 R3, RZ, RZ, UR37 ;  /* 0x00000025ff037e24 */ /* 0x001fc8000f8e00ff */
[----:B------:R0:W1:Y:S03]  /*171d0*/  SYNCS.PHASECHK.TRANS64.TRYWAIT P1, [R3+URZ+0x30800], R0 ;  /* 0x03080000030075a7 */ /* 0x000066000802017f */
[----:B-1----:R-:W-:Y:S05]  /*171e0*/  @!P1 NANOSLEEP.SYNCS 0x989680 ;  /* 0x009896800000995d */ /* 0x002fea0003900000 */
[----:B------:R-:W1:Y:S02]  /*171f0*/  @!P1 SYNCS.PHASECHK.TRANS64 P1, [R3+URZ+0x30800], R0 ;  /* 0x03080000030095a7 */ /* 0x000e64000802007f */
[----:B-1----:R-:W-:Y:S05]  /*17200*/  @!P1 BRA `(.L_x_4816) ;  /* 0xfffffffc00ec9947 */ /* 0x002fea000383ffff */
[----:B------:R-:W-:Y:S05]  /*17210*/  BRA `(.L_x_5041) ;  /* 0xfffffea800c87947 */ /* 0x000fea000383ffff */
.L_x_4820:
[----:B-1----:R1:W3:Y:S02]  /*17220*/  SYNCS.PHASECHK.TRANS64.TRYWAIT P1, [R3+URZ+0x30830], R0 ;  /* 0x03083000030075a7 */ /* 0x0022e4000802017f */
[----:B---3--:R-:W-:Y:S05]  /*17230*/  @!P1 NANOSLEEP.SYNCS 0x989680 ;  /* 0x009896800000995d */ /* 0x008fea0003900000 */
[----:B------:R-:W3:Y:S02]  /*17240*/  @!P1 SYNCS.PHASECHK.TRANS64 P1, [R3+URZ+0x30830], R0 ;  /* 0x03083000030095a7 */ /* 0x000ee4000802007f */
[----:B---3--:R-:W-:Y:S05]  /*17250*/  @!P1 BRA `(.L_x_4820) ;  /* 0xfffffffc00f09947 */ /* 0x008fea000383ffff */
[----:B------:R-:W-:Y:S05]  /*17260*/  BRA `(.L_x_4819) ;  /* 0xfffffea800fc7947 */ /* 0x000fea000383ffff */
.L_x_4836:
[----:B-1----:R-:W-:-:S04]  /*17270*/  IMAD.U32 R11, RZ, RZ, UR6 ;  /* 0x00000006ff0b7e24 */ /* 0x002fc8000f8e00ff */
[----:B------:R1:W2:Y:S03]  /*17280*/  SYNCS.PHASECHK.TRANS64.TRYWAIT P1, [R11+URZ+0x30830], R0 ;  /* 0x030830000b0075a7 */ /* 0x0002a6000802017f */
[----:B--2---:R-:W-:Y:S05]  /*17290*/  @!P1 NANOSLEEP.SYNCS 0x989680 ;  /* 0x009896800000995d */ /* 0x004fea0003900000 */
[----:B------:R-:W2:Y:S02]  /*172a0*/  @!P1 SYNCS.PHASECHK.TRANS64 P1, [R11+URZ+0x30830], R0 ;  /* 0x030830000b0095a7 */ /* 0x000ea4000802007f */
[----:B--2---:R-:W-:Y:S05]  /*172b0*/  @!P1 BRA `(.L_x_4836) ;  /* 0xfffffffc00ec9947 */ /* 0x004fea000383ffff */
[----:B------:R-:W-:Y:S05]  /*172c0*/  BRA `(.L_x_4835) ;  /* 0xfffffed800107947 */ /* 0x000fea000383ffff */
.L_x_4840:
[----:B-1----:R-:W-:-:S04]  /*172d0*/  IMAD.U32 R3, RZ, RZ, UR5 ;  /* 0x00000005ff037e24 */ /* 0x002fc8000f8e00ff */
[----:B------:R1:W2:Y:S03]  /*172e0*/  SYNCS.PHASECHK.TRANS64.TRYWAIT P1, [R3+URZ+0x30850], R0 ;  /* 0x03085000030075a7 */ /* 0x0002a6000802017f */
[----:B--2---:R-:W-:Y:S05]  /*172f0*/  @!P1 NANOSLEEP.SYNCS 0x989680 ;  /* 0x009896800000995d */ /* 0x004fea0003900000 */
[----:B------:R-:W2:Y:S02]  /*17300*/  @!P1 SYNCS.PHASECHK.TRANS64 P1, [R3+URZ+0x30850], R0 ;  /* 0x03085000030095a7 */ /* 0x000ea4000802007f */
[----:B--2---:R-:W-:Y:S05]  /*17310*/  @!P1 BRA `(.L_x_4840) ;  /* 0xfffffffc00ec9947 */ /* 0x004fea000383ffff */
[----:B------:R-:W-:Y:S05]  /*17320*/  BRA `(.L_x_4839) ;  /* 0xfffffee000a87947 */ /* 0x000fea000383ffff */
.L_x_4857:
[----:B-1----:R-:W-:-:S04]  /*17330*/  IMAD.U32 R5, RZ, RZ, UR5 ;  /* 0x00000005ff057e24 */ /* 0x002fc8000f8e00ff */
[----:B------:R1:W2:Y:S03]  /*17340*/  SYNCS.PHASECHK.TRANS64.TRYWAIT P1, [R5+URZ+0x30830], R0 ;  /* 0x03083000050075a7 */ /* 0x0002a6000802017f */
[----:B--2---:R-:W-:Y:S05]  /*17350*/  @!P1 NANOSLEEP.SYNCS 0x989680 ;  /* 0x009896800000995d */ /* 0x004fea0003900000 */
[----:B------:R-:W2:Y:S02]  /*17360*/  @!P1 SYNCS.PHASECHK.TRANS64 P1, [R5+URZ+0x30830], R0 ;  /* 0x03083000050095a7 */ /* 0x000ea4000802007f */
[----:B--2---:R-:W-:Y:S05]  /*17370*/  @!P1 BRA `(.L_x_4857) ;  /* 0xfffffffc00ec9947 */ /* 0x004fea000383ffff */
[----:B------:R-:W-:Y:S05]  /*17380*/  BRA `(.L_x_4856) ;  /* 0xffffff0800787947 */ /* 0x000fea000383ffff */
.L_x_4861:
[----:B-1----:R-:W-:-:S04]  /*17390*/  IMAD.U32 R3, RZ, RZ, UR5 ;  /* 0x00000005ff037e24 */ /* 0x002fc8000f8e00ff */
[----:B------:R1:W2:Y:S03]  /*173a0*/  SYNCS.PHASECHK.TRANS64.TRYWAIT P1, [R3+URZ+0x30850], R0 ;  /* 0x03085000030075a7 */ /* 0x0002a6000802017f */
[----:B--2---:R-:W-:Y:S05]  /*173b0*/  @!P1 NANOSLEEP.SYNCS 0x989680 ;  /* 0x009896800000995d */ /* 0x004fea0003900000 */
[----:B------:R-:W2:Y:S02]  /*173c0*/  @!P1 SYNCS.PHASECHK.TRANS64 P1, [R3+URZ+0x30850], R0 ;  /* 0x03085000030095a7 */ /* 0x000ea4000802007f */
[----:B--2---:R-:W-:Y:S05]  /*173d0*/  @!P1 BRA `(.L_x_4861) ;  /* 0xfffffffc00ec9947 */ /* 0x004fea000383ffff */
[----:B------:R-:W-:Y:S05]  /*173e0*/  BRA `(.L_x_4860) ;  /* 0xffffff1400107947 */ /* 0x000fea000383ffff */
.L_x_4867:
[----:B-1----:R-:W-:-:S04]  /*173f0*/  IMAD.U32 R5, RZ, RZ, UR5 ;  /* 0x00000005ff057e24 */ /* 0x002fc8000f8e00ff */
[----:B------:R1:W2:Y:S03]  /*17400*/  SYNCS.PHASECHK.TRANS64.TRYWAIT P1, [R5+URZ+0x30830], R0 ;  /* 0x03083000050075a7 */ /* 0x0002a6000802017f */
[----:B--2---:R-:W-:Y:S05]  /*17410*/  @!P1 NANOSLEEP.SYNCS 0x989680 ;  /* 0x009896800000995d */ /* 0x004fea0003900000 */
[----:B------:R-:W2:Y:S02]  /*17420*/  @!P1 SYNCS.PHASECHK.TRANS64 P1, [R5+URZ+0x30830], R0 ;  /* 0x03083000050095a7 */ /* 0x000ea4000802007f */
[----:B--2---:R-:W-:Y:S05]  /*17430*/  @!P1 BRA `(.L_x_4867) ;  /* 0xfffffffc00ec9947 */ /* 0x004fea000383ffff */
[----:B------:R-:W-:Y:S05]  /*17440*/  BRA `(.L_x_4866) ;  /* 0xffffff2400d47947 */ /* 0x000fea000383ffff */
.L_x_4871:
[----:B-1----:R-:W-:-:S04]  /*17450*/  IMAD.U32 R3, RZ, RZ, UR5 ;  /* 0x00000005ff037e24 */ /* 0x002fc8000f8e00ff */
[----:B------:R1:W2:Y:S03]  /*17460*/  SYNCS.PHASECHK.TRANS64.TRYWAIT P1, [R3+URZ+0x30850], R0 ;  /* 0x03085000030075a7 */ /* 0x0002a6000802017f */
[----:B--2---:R-:W-:Y:S05]  /*17470*/  @!P1 NANOSLEEP.SYNCS 0x989680 ;  /* 0x009896800000995d */ /* 0x004fea0003900000 */
[----:B------:R-:W2:Y:S02]  /*17480*/  @!P1 SYNCS.PHASECHK.TRANS64 P1, [R3+URZ+0x30850], R0 ;  /* 0x03085000030095a7 */ /* 0x000ea4000802007f */
[----:B--2---:R-:W-:Y:S05]  /*17490*/  @!P1 BRA `(.L_x_4871) ;  /* 0xfffffffc00ec9947 */ /* 0x004fea000383ffff */
[----:B------:R-:W-:Y:S05]  /*174a0*/  BRA `(.L_x_4870) ;  /* 0xffffff30006c7947 */ /* 0x000fea000383ffff */
.L_x_4884:
[----:B-1----:R-:W-:-:S04]  /*174b0*/  IMAD.U32 R3, RZ, RZ, UR5 ;  /* 0x00000005ff037e24 */ /* 0x002fc8000f8e00ff */
[----:B------:R1:W2:Y:S03]  /*174c0*/  SYNCS.PHASECHK.TRANS64.TRYWAIT P0, [R3+URZ+0x30850], R2 ;  /* 0x03085002030075a7 */ /* 0x0002a6000800017f */
[----:B--2---:R-:W-:Y:S05]  /*174d0*/  @!P0 NANOSLEEP.SYNCS 0x989680 ;  /* 0x009896800000895d */ /* 0x004fea0003900000 */
[----:B------:R-:W2:Y:S02]  /*174e0*/  @!P0 SYNCS.PHASECHK.TRANS64 P0, [R3+URZ+0x30850], R2 ;  /* 0x03085002030085a7 */ /* 0x000ea4000800007f */
[----:B--2---:R-:W-:Y:S05]  /*174f0*/  @!P0 BRA `(.L_x_4884) ;  /* 0xfffffffc00ec8947 */ /* 0x004fea000383ffff */
[----:B------:R-:W-:Y:S05]  /*17500*/  BRA `(.L_x_4883) ;  /* 0xffffff5800e07947 */ /* 0x000fea000383ffff */
.L_x_4934:
        /* <DEDUP_REMOVED lines=11> */
.L_x_5043:
[----:B------:R-:W-:Y:S05]  /*175c0*/  BSYNC B0 ;  /* 0x0000000000007941 */ /* 0x000fea0003800000 */
.L_x_5042:
[----:B------:R-:W-:Y:S05]  /*175d0*/  BRA `(.L_x_5044) ;  /* 0xffffffa800c07947 */ /* 0x000fea000383ffff */
.L_x_4936:
[----:B------:R-:W-:Y:S01]  /*175e0*/  BSSY B0, `(.L_x_5045) ;  /* 0x0000006000007945 */ /* 0x000fe20003800000 */
[----:B------:R-:W-:-:S07]  /*175f0*/  IMAD.MOV.U32 R15, RZ, RZ, -0x1 ;  /* 0xffffffffff0f7424 */ /* 0x000fce00078e00ff */
[----:B012-4-:R-:W-:Y:S05]  /*17600*/  WARPSYNC.COLLECTIVE R15, `(.L_x_5046) ;  /* 0x000000000f0c7348 */ /* 0x017fea0003c00000 */
[----:B------:R-:W-:Y:S02]  /*17610*/  ELECT P6, UR62, PT ;  /* 0x00000000003e782f */ /* 0x000fe400038c0000 */
[----:B------:R-:W-:Y:S01]  /*17620*/  MOV R14, UR62 ;  /* 0x0000003e000e7c02 */ /* 0x000fe20008000f00 */
[----:B012-4-:R-:W-:Y:S10]  /*17630*/  ENDCOLLECTIVE ;  /* 0x000000000000791b */ /* 0x017ff40003800000 */
.L_x_5046:
[----:B------:R-:W-:Y:S05]  /*17640*/  BSYNC B0 ;  /* 0x0000000000007941 */ /* 0x000fea0003800000 */
.L_x_5045:
[----:B------:R-:W-:Y:S05]  /*17650*/  BRA `(.L_x_5047) ;  /* 0xffffffa800cc7947 */ /* 0x000fea000383ffff */
.L_x_4938:
[----:B--2---:R2:W3:Y:S02]  /*17660*/  SYNCS.PHASECHK.TRANS64.TRYWAIT P0, [R0+URZ+0x30840], R2 ;  /* 0x03084002000075a7 */ /* 0x0044e4000800017f */
[----:B---3--:R-:W-:Y:S05]  /*17670*/  @!P0 NANOSLEEP.SYNCS 0x989680 ;  /* 0x009896800000895d */ /* 0x008fea0003900000 */
[----:B------:R-:W3:Y:S02]  /*17680*/  @!P0 SYNCS.PHASECHK.TRANS64 P0, [R0+URZ+0x30840], R2 ;  /* 0x03084002000085a7 */ /* 0x000ee4000800007f */
[----:B---3--:R-:W-:Y:S05]  /*17690*/  @!P0 BRA `(.L_x_4938) ;  /* 0xfffffffc00f08947 */ /* 0x008fea000383ffff */
[----:B------:R-:W-:Y:S05]  /*176a0*/  BRA `(.L_x_5048) ;  /* 0xffffffac00387947 */ /* 0x000fea000383ffff */
.L_x_4942:
        /* <DEDUP_REMOVED lines=14> */
.L_x_5049:
[----:B------:R-:W-:Y:S02]  /*17790*/  IMAD.MOV.U32 R13, RZ, RZ, R4 ;  /* 0x000000ffff0d7224 */ /* 0x000fe400078e0004 */
[----:B------:R-:W-:-:S07]  /*177a0*/  IMAD.MOV.U32 R6, RZ, RZ, R14 ;  /* 0x000000ffff067224 */ /* 0x000fce00078e000e */
[----:B------:R-:W-:Y:S05]  /*177b0*/  WARPSYNC.COLLECTIVE R15, `(.L_x_5050) ;  /* 0x000000000f087348 */ /* 0x000fea0003c00000 */
[----:B------:R0:W1:Y:S02]  /*177c0*/  SHFL.IDX P6, R14, R13, R12, R11 ;  /* 0x0000000c0d0e7389 */ /* 0x00006400000c000b */
[----:B01----:R-:W-:Y:S01]  /*177d0*/  ENDCOLLECTIVE ;  /* 0x000000000000791b */ /* 0x003fe20003800000 */
.L_x_5050:
        /* <DEDUP_REMOVED lines=19> */
.L_x_5051:
[----:B------:R-:W-:Y:S02]  /*17910*/  IMAD.MOV.U32 R13, RZ, RZ, R4 ;  /* 0x000000ffff0d7224 */ /* 0x000fe400078e0004 */
[----:B------:R-:W-:-:S07]  /*17920*/  IMAD.MOV.U32 R9, RZ, RZ, R14 ;  /* 0x000000ffff097224 */ /* 0x000fce00078e000e */
[----:B------:R-:W-:Y:S05]  /*17930*/  WARPSYNC.COLLECTIVE R15, `(.L_x_5052) ;  /* 0x000000000f087348 */ /* 0x000fea0003c00000 */
[----:B------:R0:W1:Y:S02]  /*17940*/  SHFL.IDX P6, R14, R13, R12, R11 ;  /* 0x0000000c0d0e7389 */ /* 0x00006400000c000b */
[----:B01----:R-:W-:Y:S01]  /*17950*/  ENDCOLLECTIVE ;  /* 0x000000000000791b */ /* 0x003fe20003800000 */
.L_x_5052:
[----:B------:R-:W-:Y:S01]  /*17960*/  ULDC.64 UR4, c[0x0][0x208] ;  /* 0x0000820000047ab9 */ /* 0x000fe20000000a00 */
[----:B------:R-:W-:Y:S02]  /*17970*/  IMAD.MOV.U32 R13, RZ, RZ, R3 ;  /* 0x000000ffff0d7224 */ /* 0x000fe400078e0003 */
[----:B------:R-:W-:Y:S02]  /*17980*/  IMAD.MOV.U32 R12, RZ, RZ, 0x2 ;  /* 0x00000002ff0c7424 */ /* 0x000fe400078e00ff */
[----:B------:R-:W-:-:S05]  /*17990*/  IMAD.MOV.U32 R5, RZ, RZ, R14 ;  /* 0x000000ffff057224 */ /* 0x000fca00078e000e */
[----:B------:R-:W-:-:S05]  /*179a0*/  @!P3 LEA R8, P5, R8, R5, 0x1 ;  /* 0x000000050808b211 */ /* 0x000fca00078a08ff */
[----:B------:R-:W-:Y:S02]  /*179b0*/  @!P3 IMAD.X R5, RZ, RZ, R9, P5 ;  /* 0x000000ffff05b224 */ /* 0x000fe400028e0609 */
[----:B------:R-:W-:Y:S01]  /*179c0*/  @!P3 IMAD.MOV.U32 R6, RZ, RZ, R8 ;  /* 0x000000ffff06b224 */ /* 0x000fe200078e0008 */
[----:B------:R-:W0:Y:S01]  /*179d0*/  S2R R9, SR_TID.X ;  /* 0x0000000000097919 */ /* 0x000e220000002100 */
        /* <DEDUP_REMOVED lines=12> */
.L_x_5053:
[----:B------:R-:W-:Y:S02]  /*17aa0*/  IMAD.MOV.U32 R13, RZ, RZ, R4 ;  /* 0x000000ffff0d7224 */ /* 0x000fe400078e0004 */
[----:B------:R-:W-:-:S05]  /*17ab0*/  IMAD.SHL.U32 R9, R9, 0x8, RZ ;  /* 0x0000000809097824 */ /* 0x000fca00078e00ff */
[----:B------:R-:W-:Y:S01]  /*17ac0*/  LOP3.LUT R9, R9, 0x38, RZ, 0xc0, !PT ;  /* 0x0000003809097812 */ /* 0x000fe200078ec0ff */
[----:B------:R-:W-:-:S07]  /*17ad0*/  IMAD.MOV.U32 R8, RZ, RZ, R14 ;  /* 0x000000ffff087224 */ /* 0x000fce00078e000e */
[----:B------:R-:W-:Y:S05]  /*17ae0*/  WARPSYNC.COLLECTIVE R15, `(.L_x_5054) ;  /* 0x000000000f087348 */ /* 0x000fea0003c00000 */
[----:B------:R0:W1:Y:S02]  /*17af0*/  SHFL.IDX P6, R14, R13, R12, R11 ;  /* 0x0000000c0d0e7389 */ /* 0x00006400000c000b */
[----:B01----:R-:W-:Y:S01]  /*17b00*/  ENDCOLLECTIVE ;  /* 0x000000000000791b */ /* 0x003fe20003800000 */
.L_x_5054:
        /* <DEDUP_REMOVED lines=19> */
.L_x_5055:
[----:B------:R-:W-:Y:S02]  /*17c40*/  IMAD.MOV.U32 R13, RZ, RZ, R4 ;  /* 0x000000ffff0d7224 */ /* 0x000fe400078e0004 */
[----:B------:R-:W-:-:S07]  /*17c50*/  IMAD.MOV.U32 R6, RZ, RZ, R14 ;  /* 0x000000ffff067224 */ /* 0x000fce00078e000e */
[----:B------:R-:W-:Y:S05]  /*17c60*/  WARPSYNC.COLLECTIVE R15, `(.L_x_5056) ;  /* 0x000000000f087348 */ /* 0x000fea0003c00000 */
[----:B------:R0:W1:Y:S02]  /*17c70*/  SHFL.IDX P6, R14, R13, R12, R11 ;  /* 0x0000000c0d0e7389 */ /* 0x00006400000c000b */
[----:B01----:R-:W-:Y:S01]  /*17c80*/  ENDCOLLECTIVE ;  /* 0x000000000000791b */ /* 0x003fe20003800000 */
.L_x_5056:
        /* <DEDUP_REMOVED lines=19> */
.L_x_5057:
[----:B------:R-:W-:Y:S02]  /*17dc0*/  IMAD.MOV.U32 R13, RZ, RZ, R4 ;  /* 0x000000ffff0d7224 */ /* 0x000fe400078e0004 */
[----:B------:R-:W-:-:S07]  /*17dd0*/  IMAD.MOV.U32 R6, RZ, RZ, R14 ;  /* 0x000000ffff067224 */ /* 0x000fce00078e000e */
[----:B------:R-:W-:Y:S05]  /*17de0*/  WARPSYNC.COLLECTIVE R15, `(.L_x_5058) ;  /* 0x000000000f087348 */ /* 0x000fea0003c00000 */
[----:B------:R0:W1:Y:S02]  /*17df0*/  SHFL.IDX P6, R14, R13, R12, R11 ;  /* 0x0000000c0d0e7389 */ /* 0x00006400000c000b */
[----:B01----:R-:W-:Y:S01]  /*17e00*/  ENDCOLLECTIVE ;  /* 0x000000000000791b */ /* 0x003fe20003800000 */
.L_x_5058:
        /* <DEDUP_REMOVED lines=19> */
.L_x_5059:
[----:B------:R-:W-:Y:S02]  /*17f40*/  IMAD.MOV.U32 R13, RZ, RZ, R4 ;  /* 0x000000ffff0d7224 */ /* 0x000fe400078e0004 */
[----:B------:R-:W-:-:S07]  /*17f50*/  IMAD.MOV.U32 R6, RZ, RZ, R14 ;  /* 0x000000ffff067224 */ /* 0x000fce00078e000e */
[----:B------:R-:W-:Y:S05]  /*17f60*/  WARPSYNC.COLLECTIVE R15, `(.L_x_5060) ;  /* 0x000000000f087348 */ /* 0x000fea0003c00000 */
[----:B------:R0:W1:Y:S02]  /*17f70*/  SHFL.IDX P6, R14, R13, R12, R11 ;  /* 0x0000000c0d0e7389 */ /* 0x00006400000c000b */
[----:B01----:R-:W-:Y:S01]  /*17f80*/  ENDCOLLECTIVE ;  /* 0x000000000000791b */ /* 0x003fe20003800000 */
.L_x_5060:
        /* <DEDUP_REMOVED lines=17> */
.L_x_5061:
[----:B------:R-:W-:-:S05]  /*180a0*/  VIADD R7, R0, 0x60 ;  /* 0x0000006000077836 */ /* 0x000fca0000000000 */
[----:B------:R-:W-:Y:S01]  /*180b0*/  ISETP.GE.AND P4, PT, R7, R2, PT ;  /* 0x000000020700720c */ /* 0x000fe20003f86270 */
[----:B------:R-:W-:Y:S02]  /*180c0*/  IMAD.MOV.U32 R13, RZ, RZ, R4 ;  /* 0x000000ffff0d7224 */ /* 0x000fe400078e0004 */
[----:B------:R-:W-:-:S10]  /*180d0*/  IMAD.MOV.U32 R6, RZ, RZ, R14 ;  /* 0x000000ffff067224 */ /* 0x000fd400078e000e */
[----:B------:R-:W-:Y:S05]  /*180e0*/  WARPSYNC.COLLECTIVE R15, `(.L_x_5062) ;  /* 0x000000000f087348 */ /* 0x000fea0003c00000 */
[----:B------:R0:W1:Y:S02]  /*180f0*/  SHFL.IDX P6, R14, R13, R12, R11 ;  /* 0x0000000c0d0e7389 */ /* 0x00006400000c000b */
[----:B01----:R-:W-:Y:S01]  /*18100*/  ENDCOLLECTIVE ;  /* 0x000000000000791b */ /* 0x003fe20003800000 */
.L_x_5062:
        /* <DEDUP_REMOVED lines=17> */
.L_x_5063:
[----:B------:R-:W-:Y:S02]  /*18220*/  IMAD.MOV.U32 R13, RZ, RZ, R4 ;  /* 0x000000ffff0d7224 */ /* 0x000fe400078e0004 */
[----:B------:R-:W-:-:S07]  /*18230*/  IMAD.MOV.U32 R3, RZ, RZ, R14 ;  /* 0x000000ffff037224 */ /* 0x000fce00078e000e */
[----:B------:R-:W-:Y:S05]  /*18240*/  WARPSYNC.COLLECTIVE R15, `(.L_x_5064) ;  /* 0x000000000f087348 */ /* 0x000fea0003c00000 */
[----:B------:R0:W1:Y:S02]  /*18250*/  SHFL.IDX P6, R14, R13, R12, R11 ;  /* 0x0000000c0d0e7389 */ /* 0x00006400000c000b */
[----:B01----:R-:W-:Y:S01]  /*18260*/  ENDCOLLECTIVE ;  /* 0x000000000000791b */ /* 0x003fe20003800000 */
.L_x_5064:
[----:B------:R-:W-:Y:S01]  /*18270*/  IMAD.MOV.U32 R4, RZ, RZ, R14 ;  /* 0x000000ffff047224 */ /* 0x000fe200078e000e */
[----:B------:R-:W-:Y:S06]  /*18280*/  BRA `(.L_x_5065) ;  /* 0xffffffac00f87947 */ /* 0x000fec000383ffff */
.L_x_4947:
[----:B0-----:R-:W2:Y:S02]  /*18290*/  LDL R2, [R1] ;  /* 0x0000000001027983 */ /* 0x001ea40000100800 */
[----:B--2---:R0:W1:Y:S02]  /*182a0*/  SYNCS.PHASECHK.TRANS64.TRYWAIT P0, [R2+URZ+0x30820], R0 ;  /* 0x03082000020075a7 */ /* 0x004064000800017f */
[----:B-1----:R-:W-:Y:S05]  /*182b0*/  @!P0 NANOSLEEP.SYNCS 0x989680 ;  /* 0x009896800000895d */ /* 0x002fea0003900000 */
[----:B------:R-:W1:Y:S02]  /*182c0*/  @!P0 SYNCS.PHASECHK.TRANS64 P0, [R2+URZ+0x30820], R0 ;  /* 0x03082000020085a7 */ /* 0x000e64000800007f */
[----:B-1----:R-:W-:Y:S05]  /*182d0*/  @!P0 BRA `(.L_x_4947) ;  /* 0xfffffffc00ec8947 */ /* 0x002fea000383ffff */
[----:B------:R-:W-:Y:S05]  /*182e0*/  BRA `(.L_x_5066) ;  /* 0xffffffb000807947 */ /* 0x000fea000383ffff */
.L_x_4956:
[----:B-1----:R1:W2:Y:S02]  /*182f0*/  SYNCS.PHASECHK.TRANS64.TRYWAIT P0, [R3+URZ+0x30840], R2 ;  /* 0x03084002030075a7 */ /* 0x0022a4000800017f */
[----:B--2---:R-:W-:Y:S05]  /*18300*/  @!P0 NANOSLEEP.SYNCS 0x989680 ;  /* 0x009896800000895d */ /* 0x004fea0003900000 */
[----:B------:R-:W2:Y:S02]  /*18310*/  @!P0 SYNCS.PHASECHK.TRANS64 P0, [R3+URZ+0x30840], R2 ;  /* 0x03084002030085a7 */ /* 0x000ea4000800007f */
[----:B--2---:R-:W-:Y:S05]  /*18320*/  @!P0 BRA `(.L_x_4956) ;  /* 0xfffffffc00f08947 */ /* 0x004fea000383ffff */
[----:B------:R-:W-:Y:S05]  /*18330*/  BRA `(.L_x_5067) ;  /* 0xffffffb400507947 */ /* 0x000fea000383ffff */
.L_x_4963:
[----:B0-----:R0:W1:Y:S02]  /*18340*/  SYNCS.PHASECHK.TRANS64.TRYWAIT P0, [R3+URZ+0x60], R2 ;  /* 0x00006002030075a7 */ /* 0x001064000800017f */
[----:B-1----:R-:W-:Y:S05]  /*18350*/  @!P0 NANOSLEEP.SYNCS 0x989680 ;  /* 0x009896800000895d */ /* 0x002fea0003900000 */
[----:B------:R-:W1:Y:S02]  /*18360*/  @!P0 SYNCS.PHASECHK.TRANS64 P0, [R3+URZ+0x60], R2 ;  /* 0x00006002030085a7 */ /* 0x000e64000800007f */
[----:B-1----:R-:W-:Y:S05]  /*18370*/  @!P0 BRA `(.L_x_4963) ;  /* 0xfffffffc00f08947 */ /* 0x002fea000383ffff */
[----:B------:R-:W-:Y:S05]  /*18380*/  BRA `(.L_x_5068) ;  /* 0xffffffb8006c7947 */ /* 0x000fea000383ffff */
.L_x_4973:
[----:B-1----:R1:W2:Y:S02]  /*18390*/  SYNCS.PHASECHK.TRANS64.TRYWAIT P0, [R3+URZ+0x30840], R2 ;  /* 0x03084002030075a7 */ /* 0x0022a4000800017f */
[----:B--2---:R-:W-:Y:S05]  /*183a0*/  @!P0 NANOSLEEP.SYNCS 0x989680 ;  /* 0x009896800000895d */ /* 0x004fea0003900000 */
[----:B------:R-:W2:Y:S02]  /*183b0*/  @!P0 SYNCS.PHASECHK.TRANS64 P0, [R3+URZ+0x30840], R2 ;  /* 0x03084002030085a7 */ /* 0x000ea4000800007f */
[----:B--2---:R-:W-:Y:S05]  /*183c0*/  @!P0 BRA `(.L_x_4973) ;  /* 0xfffffffc00f08947 */ /* 0x004fea000383ffff */
[----:B------:R-:W-:Y:S05]  /*183d0*/  BRA `(.L_x_5069) ;  /* 0xffffffc000587947 */ /* 0x000fea000383ffff */
.L_x_4980:
[----:B0-----:R0:W1:Y:S02]  /*183e0*/  SYNCS.PHASECHK.TRANS64.TRYWAIT P0, [R2+URZ+0x60], R3 ;  /* 0x00006003020075a7 */ /* 0x001064000800017f */
[----:B-1----:R-:W-:Y:S05]  /*183f0*/  @!P0 NANOSLEEP.SYNCS 0x989680 ;  /* 0x009896800000895d */ /* 0x002fea0003900000 */
[----:B------:R-:W1:Y:S02]  /*18400*/  @!P0 SYNCS.PHASECHK.TRANS64 P0, [R2+URZ+0x60], R3 ;  /* 0x00006003020085a7 */ /* 0x000e64000800007f */
[----:B-1----:R-:W-:Y:S05]  /*18410*/  @!P0 BRA `(.L_x_4980) ;  /* 0xfffffffc00f08947 */ /* 0x002fea000383ffff */
[----:B------:R-:W-:Y:S05]  /*18420*/  BRA `(.L_x_5070) ;  /* 0xffffffc400747947 */ /* 0x000fea000383ffff */
.L_x_4990:
[----:B---3--:R3:W4:Y:S02]  /*18430*/  SYNCS.PHASECHK.TRANS64.TRYWAIT P0, [R2+URZ+0x30840], R3 ;  /* 0x03084003020075a7 */ /* 0x008724000800017f */
[----:B----4-:R-:W-:Y:S05]  /*18440*/  @!P0 NANOSLEEP.SYNCS 0x989680 ;  /* 0x009896800000895d */ /* 0x010fea0003900000 */
[----:B------:R-:W4:Y:S02]  /*18450*/  @!P0 SYNCS.PHASECHK.TRANS64 P0, [R2+URZ+0x30840], R3 ;  /* 0x03084003020085a7 */ /* 0x000f24000800007f */
[----:B----4-:R-:W-:Y:S05]  /*18460*/  @!P0 BRA `(.L_x_4990) ;  /* 0xfffffffc00f08947 */ /* 0x010fea000383ffff */
[----:B------:R-:W-:Y:S05]  /*18470*/  BRA `(.L_x_5071) ;  /* 0xffffffcc00247947 */ /* 0x000fea000383ffff */
.L_x_4997:
[----:B0-----:R0:W1:Y:S02]  /*18480*/  SYNCS.PHASECHK.TRANS64.TRYWAIT P0, [R2+URZ+0x60], R5 ;  /* 0x00006005020075a7 */ /* 0x001064000800017f */
[----:B-1----:R-:W-:Y:S05]  /*18490*/  @!P0 NANOSLEEP.SYNCS 0x989680 ;  /* 0x009896800000895d */ /* 0x002fea0003900000 */
[----:B------:R-:W1:Y:S02]  /*184a0*/  @!P0 SYNCS.PHASECHK.TRANS64 P0, [R2+URZ+0x60], R5 ;  /* 0x00006005020085a7 */ /* 0x000e64000800007f */
[----:B-1----:R-:W-:Y:S05]  /*184b0*/  @!P0 BRA `(.L_x_4997) ;  /* 0xfffffffc00f08947 */ /* 0x002fea000383ffff */
[----:B------:R-:W-:Y:S05]  /*184c0*/  BRA `(.L_x_5072) ;  /* 0xffffffd000407947 */ /* 0x000fea000383ffff */
.L_x_5009:
[----:B---3--:R3:W4:Y:S02]  /*184d0*/  SYNCS.PHASECHK.TRANS64.TRYWAIT P0, [R0+URZ+0x30860], R2 ;  /* 0x03086002000075a7 */ /* 0x008724000800017f */
[----:B----4-:R-:W-:Y:S05]  /*184e0*/  @!P0 NANOSLEEP.SYNCS 0x989680 ;  /* 0x009896800000895d */ /* 0x010fea0003900000 */
[----:B------:R-:W4:Y:S02]  /*184f0*/  @!P0 SYNCS.PHASECHK.TRANS64 P0, [R0+URZ+0x30860], R2 ;  /* 0x03086002000085a7 */ /* 0x000f24000800007f */
[----:B----4-:R-:W-:Y:S05]  /*18500*/  @!P0 BRA `(.L_x_5009) ;  /* 0xfffffffc00f08947 */ /* 0x010fea000383ffff */
[----:B------:R-:W-:Y:S05]  /*18510*/  BRA `(.L_x_5073) ;  /* 0xffffffd400d47947 */ /* 0x000fea000383ffff */
.L_x_5017:
        /* <DEDUP_REMOVED lines=8> */
.L_x_5075:
[----:B------:R-:W-:Y:S05]  /*185a0*/  BSYNC B0 ;  /* 0x0000000000007941 */ /* 0x000fea0003800000 */
.L_x_5074:
        /* <DEDUP_REMOVED lines=9> */
.L_x_5076:
        /* <DEDUP_REMOVED lines=19> */
.L_x_5077:
[----:B------:R-:W-:Y:S01]  /*18770*/  IMAD.MOV.U32 R12, RZ, RZ, 0x2 ;  /* 0x00000002ff0c7424 */ /* 0x000fe200078e00ff */
[----:B------:R-:W-:-:S05]  /*18780*/  SEL R7, R14, RZ, P1 ;  /* 0x000000ff0e077207 */ /* 0x000fca0000800000 */
[----:B------:R-:W-:-:S04]  /*18790*/  IMAD.IADD R3, R2, 0x1, R7 ;  /* 0x0000000102037824 */ /* 0x000fc800078e0207 */
[----:B------:R-:W-:-:S07]  /*187a0*/  IMAD.MOV.U32 R13, RZ, RZ, R3 ;  /* 0x000000ffff0d7224 */ /* 0x000fce00078e0003 */
[----:B------:R-:W-:Y:S05]  /*187b0*/  WARPSYNC.COLLECTIVE R15, `(.L_x_5078) ;  /* 0x000000000f087348 */ /* 0x000fea0003c00000 */
[----:B------:R0:W1:Y:S02]  /*187c0*/  SHFL.UP P6, R14, R13, R12, R11 ;  /* 0x0400000c0d0e7389 */ /* 0x00006400000c000b */
[----:B01----:R-:W-:Y:S01]  /*187d0*/  ENDCOLLECTIVE ;  /* 0x000000000000791b */ /* 0x003fe20003800000 */
.L_x_5078:
        /* <DEDUP_REMOVED lines=8> */
.L_x_5079:
        /* <DEDUP_REMOVED lines=8> */
.L_x_5080:
        /* <DEDUP_REMOVED lines=8> */
.L_x_5081:
        /* <DEDUP_REMOVED lines=9> */
.L_x_5082:
[----:B------:R-:W-:Y:S01]  /*189f0*/  IMAD.MOV.U32 R16, RZ, RZ, R14 ;  /* 0x000000ffff107224 */ /* 0x000fe200078e000e */
[----:B------:R-:W-:Y:S06]  /*18a00*/  BRA `(.L_x_5083) ;  /* 0xffffffd800907947 */ /* 0x000fec000383ffff */
.L_x_5022:
        /* <DEDUP_REMOVED lines=8> */
.L_x_5085:
[----:B------:R-:W-:Y:S05]  /*18a90*/  BSYNC B0 ;  /* 0x0000000000007941 */ /* 0x000fea0003800000 */
.L_x_5084:
        /* <DEDUP_REMOVED lines=9> */
.L_x_5086:
[----:B------:R-:W-:Y:S01]  /*18b30*/  IMAD.MOV.U32 R12, RZ, RZ, 0x4 ;  /* 0x00000004ff0c7424 */ /* 0x000fe200078e00ff */
[----:B------:R-:W-:-:S05]  /*18b40*/  SEL R14, R14, RZ, P2 ;  /* 0x000000ff0e0e7207 */ /* 0x000fca0001000000 */
[----:B------:R-:W-:-:S04]  /*18b50*/  IMAD.IADD R3, R3, 0x1, R14 ;  /* 0x0000000103037824 */ /* 0x000fc800078e020e */
[----:B------:R-:W-:-:S07]  /*18b60*/  IMAD.MOV.U32 R13, RZ, RZ, R3 ;  /* 0x000000ffff0d7224 */ /* 0x000fce00078e0003 */
[----:B------:R-:W-:Y:S05]  /*18b70*/  WARPSYNC.COLLECTIVE R15, `(.L_x_5087) ;  /* 0x000000000f087348 */ /* 0x000fea0003c00000 */
[----:B------:R0:W1:Y:S02]  /*18b80*/  SHFL.UP P6, R14, R13, R12, R11 ;  /* 0x0400000c0d0e7389 */ /* 0x00006400000c000b */
[----:B01----:R-:W-:Y:S01]  /*18b90*/  ENDCOLLECTIVE ;  /* 0x000000000000791b */ /* 0x003fe20003800000 */
.L_x_5087:
[----:B------:R-:W-:Y:S01]  /*18ba0*/  IMAD.MOV.U32 R12, RZ, RZ, 0x8 ;  /* 0x00000008ff0c7424 */ /* 0x000fe200078e00ff */
[----:B------:R-:W-:-:S05]  /*18bb0*/  SEL R14, R14, RZ, P3 ;  /* 0x000000ff0e0e7207 */ /* 0x000fca0001800000 */
[----:B------:R-:W-:-:S04]  /*18bc0*/  IMAD.IADD R3, R3, 0x1, R14 ;  /* 0x0000000103037824 */ /* 0x000fc800078e020e */
[----:B------:R-:W-:-:S07]  /*18bd0*/  IMAD.MOV.U32 R13, RZ, RZ, R3 ;  /* 0x000000ffff0d7224 */ /* 0x000fce00078e0003 */
[----:B------:R-:W-:Y:S05]  /*18be0*/  WARPSYNC.COLLECTIVE R15, `(.L_x_5088) ;  /* 0x000000000f087348 */ /* 0x000fea0003c00000 */
[----:B------:R0:W1:Y:S02]  /*18bf0*/  SHFL.UP P6, R14, R13, R12, R11 ;  /* 0x0400000c0d0e7389 */ /* 0x00006400000c000b */
[----:B01----:R-:W-:Y:S01]  /*18c00*/  ENDCOLLECTIVE ;  /* 0x000000000000791b */ /* 0x003fe20003800000 */
.L_x_5088:
[----:B------:R-:W-:Y:S01]  /*18c10*/  IMAD.MOV.U32 R12, RZ, RZ, 0x10 ;  /* 0x00000010ff0c7424 */ /* 0x000fe200078e00ff */
[----:B------:R-:W-:-:S05]  /*18c20*/  SEL R14, R14, RZ, P4 ;  /* 0x000000ff0e0e7207 */ /* 0x000fca0002000000 */
[----:B------:R-:W-:-:S04]  /*18c30*/  IMAD.IADD R3, R3, 0x1, R14 ;  /* 0x0000000103037824 */ /* 0x000fc800078e020e */
[----:B------:R-:W-:-:S07]  /*18c40*/  IMAD.MOV.U32 R13, RZ, RZ, R3 ;  /* 0x000000ffff0d7224 */ /* 0x000fce00078e0003 */
[----:B------:R-:W-:Y:S05]  /*18c50*/  WARPSYNC.COLLECTIVE R15, `(.L_x_5089) ;  /* 0x000000000f087348 */ /* 0x000fea0003c00000 */
[----:B------:R0:W1:Y:S02]  /*18c60*/  SHFL.UP P6, R14, R13, R12, R11 ;  /* 0x0400000c0d0e7389 */ /* 0x00006400000c000b */
[----:B01----:R-:W-:Y:S01]  /*18c70*/  ENDCOLLECTIVE ;  /* 0x000000000000791b */ /* 0x003fe20003800000 */
.L_x_5089:
[----:B------:R-:W-:Y:S02]  /*18c80*/  IMAD.MOV.U32 R12, RZ, RZ, 0x1f ;  /* 0x0000001fff0c7424 */ /* 0x000fe400078e00ff */
[----:B------:R-:W-:Y:S01]  /*18c90*/  IMAD.MOV.U32 R11, RZ, RZ, 0x1f ;  /* 0x0000001fff0b7424 */ /* 0x000fe200078e00ff */
[----:B------:R-:W-:-:S05]  /*18ca0*/  SEL R14, R14, RZ, P5 ;  /* 0x000000ff0e0e7207 */ /* 0x000fca0002800000 */
[----:B------:R-:W-:-:S04]  /*18cb0*/  IMAD.IADD R3, R3, 0x1, R14 ;  /* 0x0000000103037824 */ /* 0x000fc800078e020e */
[----:B------:R-:W-:-:S07]  /*18cc0*/  IMAD.MOV.U32 R13, RZ, RZ, R3 ;  /* 0x000000ffff0d7224 */ /* 0x000fce00078e0003 */
[----:B------:R-:W-:Y:S05]  /*18cd0*/  WARPSYNC.COLLECTIVE R15, `(.L_x_5090) ;  /* 0x000000000f087348 */ /* 0x000fea0003c00000 */
[----:B------:R0:W1:Y:S02]  /*18ce0*/  SHFL.IDX P6, R14, R13, R12, R11 ;  /* 0x0000000c0d0e7389 */ /* 0x00006400000c000b */
[----:B01----:R-:W-:Y:S01]  /*18cf0*/  ENDCOLLECTIVE ;  /* 0x000000000000791b */ /* 0x003fe20003800000 */
.L_x_5090:
[----:B------:R-:W-:Y:S01]  /*18d00*/  IMAD.MOV.U32 R16, RZ, RZ, R14 ;  /* 0x000000ffff107224 */ /* 0x000fe200078e000e */
[----:B------:R-:W-:Y:S06]  /*18d10*/  BRA `(.L_x_5091) ;  /* 0xffffffd8006c7947 */ /* 0x000fec000383ffff */
.L_x_5024:
[----:B------:R-:W-:Y:S01]  /*18d20*/  BSSY B0, `(.L_x_5092) ;  /* 0x0000006000007945 */ /* 0x000fe20003800000 */
[----:B------:R-:W-:Y:S01]  /*18d30*/  PLOP3.LUT P6, PT, P6, PT, PT, 0x8, 0x0 ;  /* 0x000000000000781c */ /* 0x000fe200037ce170 */
[----:B------:R-:W-:-:S12]  /*18d40*/  IMAD.MOV.U32 R15, RZ, RZ, -0x1 ;  /* 0xffffffffff0f7424 */ /* 0x000fd800078e00ff */
[----:B0123--:R-:W-:Y:S05]  /*18d50*/  WARPSYNC.COLLECTIVE R15, `(.L_x_5093) ;  /* 0x000000000f087348 */ /* 0x00ffea0003c00000 */
[----:B------:R-:W-:Y:S01]  /*18d60*/  VOTE.ANY R14, PT, P6 ;  /* 0x00000000000e7806 */ /* 0x000fe200030e0100 */
[----:B0123--:R-:W-:Y:S06]  /*18d70*/  ENDCOLLECTIVE ;  /* 0x000000000000791b */ /* 0x00ffec0003800000 */
.L_x_5093:
[----:B------:R-:W-:Y:S05]  /*18d80*/  BSYNC B0 ;  /* 0x0000000000007941 */ /* 0x000fea0003800000 */
.L_x_5092:
        /* <DEDUP_REMOVED lines=9> */
.L_x_5094:
[----:B------:R-:W-:Y:S01]  /*18e20*/  IMAD.MOV.U32 R17, RZ, RZ, R14 ;  /* 0x000000ffff117224 */ /* 0x000fe200078e000e */
[----:B------:R-:W-:Y:S06]  /*18e30*/  BRA `(.L_x_5095) ;  /* 0xffffffd8005c7947 */ /* 0x000fec000383ffff */
.L_x_5026:
[----:B------:R-:W-:Y:S01]  /*18e40*/  BSSY B0, `(.L_x_5096) ;  /* 0x0000007000007945 */ /* 0x000fe20003800000 */
[----:B------:R-:W-:Y:S02]  /*18e50*/  IMAD.MOV.U32 R13, RZ, RZ, R3 ;  /* 0x000000ffff0d7224 */ /* 0x000fe400078e0003 */
[----:B------:R-:W-:Y:S02]  /*18e60*/  IMAD.MOV.U32 R11, RZ, RZ, 0x1f ;  /* 0x0000001fff0b7424 */ /* 0x000fe400078e00ff */
[----:B------:R-:W-:-:S07]  /*18e70*/  IMAD.MOV.U32 R15, RZ, RZ, -0x1 ;  /* 0xffffffffff0f7424 */ /* 0x000fce00078e00ff */
[----:B0-234-:R-:W-:Y:S05]  /*18e80*/  WARPSYNC.COLLECTIVE R15, `(.L_x_5097) ;  /* 0x000000000f087348 */ /* 0x01dfea0003c00000 */
[----:B------:R1:W0:Y:S02]  /*18e90*/  SHFL.IDX P6, R14, R13, R12, R11 ;  /* 0x0000000c0d0e7389 */ /* 0x00022400000c000b */
[----:B01234-:R-:W-:Y:S01]  /*18ea0*/  ENDCOLLECTIVE ;  /* 0x000000000000791b */ /* 0x01ffe20003800000 */
.L_x_5097:
[----:B------:R-:W-:Y:S05]  /*18eb0*/  BSYNC B0 ;  /* 0x0000000000007941 */ /* 0x000fea0003800000 */
.L_x_5096:
[----:B------:R-:W-:Y:S01]  /*18ec0*/  IMAD.MOV.U32 R3, RZ, RZ, R14 ;  /* 0x000000ffff037224 */ /* 0x000fe200078e000e */
[----:B------:R-:W-:Y:S06]  /*18ed0*/  BRA `(.L_x_5098) ;  /* 0xffffffd800507947 */ /* 0x000fec000383ffff */
.L_x_5030:
[----:B0-----:R0:W3:Y:S02]  /*18ee0*/  SYNCS.PHASECHK.TRANS64.TRYWAIT P0, [R0+URZ+0x30820], R3 ;  /* 0x03082003000075a7 */ /* 0x0010e4000800017f */
[----:B---3--:R-:W-:Y:S05]  /*18ef0*/  @!P0 NANOSLEEP.SYNCS 0x989680 ;  /* 0x009896800000895d */ /* 0x008fea0003900000 */
[----:B------:R-:W3:Y:S02]  /*18f00*/  @!P0 SYNCS.PHASECHK.TRANS64 P0, [R0+URZ+0x30820], R3 ;  /* 0x03082003000085a7 */ /* 0x000ee4000800007f */
[----:B---3--:R-:W-:Y:S05]  /*18f10*/  @!P0 BRA `(.L_x_5030) ;  /* 0xfffffffc00f08947 */ /* 0x008fea000383ffff */
[----:B------:R-:W-:Y:S05]  /*18f20*/  BRA `(.L_x_5099) ;  /* 0xffffffdc00d87947 */ /* 0x000fea000383ffff */
.L_x_5031:
        /* <DEDUP_REMOVED lines=11> */
.L_x_5101:
[----:B------:R-:W-:Y:S05]  /*18fe0*/  BSYNC B0 ;  /* 0x0000000000007941 */ /* 0x000fea0003800000 */
.L_x_5100:
[----:B------:R-:W-:Y:S05]  /*18ff0*/  BRA `(.L_x_5102) ;  /* 0xffffffdc00c07947 */ /* 0x000fea000383ffff */
.L_x_5034:
[----:B------:R-:W-:Y:S01]  /*19000*/  BSSY B1, `(.L_x_5103) ;  /* 0x0000006000017945 */ /* 0x000fe20003800000 */
[----:B------:R-:W-:-:S07]  /*19010*/  IMAD.MOV.U32 R15, RZ, RZ, -0x1 ;  /* 0xffffffffff0f7424 */ /* 0x000fce00078e00ff */
[----:B0123--:R-:W-:Y:S05]  /*19020*/  WARPSYNC.COLLECTIVE R15, `(.L_x_5104) ;  /* 0x000000000f0c7348 */ /* 0x00ffea0003c00000 */
[----:B------:R-:W-:Y:S02]  /*19030*/  ELECT P6, UR62, PT ;  /* 0x00000000003e782f */ /* 0x000fe400038c0000 */
[----:B------:R-:W-:Y:S01]  /*19040*/  MOV R14, UR62 ;  /* 0x0000003e000e7c02 */ /* 0x000fe20008000f00 */
[----:B0123--:R-:W-:Y:S10]  /*19050*/  ENDCOLLECTIVE ;  /* 0x000000000000791b */ /* 0x00fff40003800000 */
.L_x_5104:
[----:B------:R-:W-:Y:S05]  /*19060*/  BSYNC B1 ;  /* 0x0000000000017941 */ /* 0x000fea0003800000 */
.L_x_5103:
[----:B------:R-:W-:Y:S05]  /*19070*/  BRA `(.L_x_5105) ;  /* 0xffffffdc00b87947 */ /* 0x000fea000383ffff */
.L_x_5036:
[----:B0-----:R0:W2:Y:S02]  /*19080*/  SYNCS.PHASECHK.TRANS64.TRYWAIT P0, [R6+URZ], R5 ;  /* 0x00000005060075a7 */ /* 0x0010a4000800017f */
[----:B--2---:R-:W-:Y:S05]  /*19090*/  @!P0 NANOSLEEP.SYNCS 0x989680 ;  /* 0x009896800000895d */ /* 0x004fea0003900000 */
[----:B------:R-:W2:Y:S02]  /*190a0*/  @!P0 SYNCS.PHASECHK.TRANS64 P0, [R6+URZ], R5 ;  /* 0x00000005060085a7 */ /* 0x000ea4000800007f */
[----:B--2---:R-:W-:Y:S05]  /*190b0*/  @!P0 BRA `(.L_x_5036) ;  /* 0xfffffffc00f08947 */ /* 0x004fea000383ffff */
[----:B------:R-:W-:Y:S05]  /*190c0*/  BRA `(.L_x_5106) ;  /* 0xffffffdc00fc7947 */ /* 0x000fea000383ffff */
.L_x_5037:
[----:B--2---:R2:W3:Y:S02]  /*190d0*/  SYNCS.PHASECHK.TRANS64.TRYWAIT P0, [R7+URZ], R2 ;  /* 0x00000002070075a7 */ /* 0x0044e4000800017f */
[----:B---3--:R-:W-:Y:S05]  /*190e0*/  @!P0 NANOSLEEP.SYNCS 0x989680 ;  /* 0x009896800000895d */ /* 0x008fea0003900000 */
[----:B------:R-:W3:Y:S02]  /*190f0*/  @!P0 SYNCS.PHASECHK.TRANS64 P0, [R7+URZ], R2 ;  /* 0x00000002070085a7 */ /* 0x000ee4000800007f */
[----:B---3--:R-:W-:Y:S05]  /*19100*/  @!P0 BRA `(.L_x_5037) ;  /* 0xfffffffc00f08947 */ /* 0x008fea000383ffff */
[----:B------:R-:W-:Y:S05]  /*19110*/  BRA `(.L_x_5107) ;  /* 0xffffffdc00f07947 */ /* 0x000fea000383ffff */
.L_x_5039:
[----:B---3--:R3:W4:Y:S02]  /*19120*/  SYNCS.PHASECHK.TRANS64.TRYWAIT P0, [R4+URZ], R5 ;  /* 0x00000005040075a7 */ /* 0x008724000800017f */
[----:B----4-:R-:W-:Y:S05]  /*19130*/  @!P0 NANOSLEEP.SYNCS 0x989680 ;  /* 0x009896800000895d */ /* 0x010fea0003900000 */
[----:B------:R-:W4:Y:S02]  /*19140*/  @!P0 SYNCS.PHASECHK.TRANS64 P0, [R4+URZ], R5 ;  /* 0x00000005040085a7 */ /* 0x000f24000800007f */
[----:B----4-:R-:W-:Y:S05]  /*19150*/  @!P0 BRA `(.L_x_5039) ;  /* 0xfffffffc00f08947 */ /* 0x010fea000383ffff */
[----:B------:R-:W-:Y:S05]  /*19160*/  BRA `(.L_x_5108) ;  /* 0xffffffdc00f87947 */ /* 0x000fea000383ffff */
.L_x_5109:
        /* <DEDUP_REMOVED lines=9> */
.L_x_15308:


//--------------------- .text._ZN7cutlass13device_kernelIN5flash11enable_sm90INS1_16FlashAttnFwdSm90INS1_25CollectiveMainloopFwdSm90ILi2EN4cute5tupleIJNS5_1CILi1EEES8_S8_EEENS6_IJNS7_ILi128EEENS7_ILi96EEENS7_ILi192EEEEEELi192ENS_6half_tEfNS_4arch4Sm90ELb0ELb1ELb0ELb1ELb0ELb1ELb0ELb1ELb1ELb1ELb0ELb0EEENS1_21CollectiveEpilogueFwdINS6_IJSA_SC_SB_EEES9_SE_SG_Li256ELb1ELb1ELb0ELb0EEENS1_36VarlenDynamicPersistentTileSchedulerILi128ELi96ELi256ELi128ELb0ELb1ELb1ELb1ELb0ELb1EEEEEEEEEvNT_6ParamsE --------------------------
	.section	.text._ZN7cutlass13device_kernelIN5flash11enable_sm90INS1_16FlashAttnFwdSm90INS1_25CollectiveMainloopFwdSm90ILi2EN4cute5tupleIJNS5_1CILi1EEES8_S8_EEENS6_IJNS7_ILi128EEENS7_ILi96EEENS7_ILi192EEEEEELi192ENS_6half_tEfNS_4arch4Sm90ELb0ELb1ELb0ELb1ELb0ELb1ELb0ELb1ELb1ELb1ELb0ELb0EEENS1_21CollectiveEpilogueFwdINS6_IJSA_SC_SB_EEES9_SE_SG_Li256ELb1ELb1ELb0ELb0EEENS1_36VarlenDynamicPersistentTileSchedulerILi128ELi96ELi256ELi128ELb0ELb1ELb1ELb1ELb0ELb1EEEEEEEEEvNT_6ParamsE,"ax",@progbits
	.align	128
.text._ZN7cutlass13device_kernelIN5flash11enable_sm90INS1_16FlashAttnFwdSm90INS1_25CollectiveMainloopFwdSm90ILi2EN4cute5tupleIJNS5_1CILi1EEES8_S8_EEENS6_IJNS7_ILi128EEENS7_ILi96EEENS7_ILi192EEEEEELi192ENS_6half_tEfNS_4arch4Sm90ELb0ELb1ELb0ELb1ELb0ELb1ELb0ELb1ELb1ELb1ELb0ELb0EEENS1_21CollectiveEpilogueFwdINS6_IJSA_SC_SB_EEES9_SE_SG_Li256ELb1ELb1ELb0ELb0EEENS1_36VarlenDynamicPersistentTileSchedulerILi128ELi96ELi256ELi128ELb0ELb1ELb1ELb1ELb0ELb1EEEEEEEEEvNT_6ParamsE:
        .type           _ZN7cutlass13device_kernelIN5flash11enable_sm90INS1_16FlashAttnFwdSm90INS1_25CollectiveMainloopFwdSm90ILi2EN4cute5tupleIJNS5_1CILi1EEES8_S8_EEENS6_IJNS7_ILi128EEENS7_ILi96EEENS7_ILi192EEEEEELi192ENS_6half_tEfNS_4arch4Sm90ELb0ELb1ELb0ELb1ELb0ELb1ELb0ELb1ELb1ELb1ELb0ELb0EEENS1_21CollectiveEpilogueFwdINS6_IJSA_SC_SB_EEES9_SE_SG_Li256ELb1ELb1ELb0ELb0EEENS1_36VarlenDynamicPersistentTileSchedulerILi128ELi96ELi256ELi128ELb0ELb1ELb1ELb1ELb0ELb1EEEEEEEEEvNT_6ParamsE,@function
        .size           _ZN7cutlass13device_kernelIN5flash11enable_sm90INS1_16FlashAttnFwdSm90INS1_25CollectiveMainloopFwdSm90ILi2EN4cute5tupleIJNS5_1CILi1EEES8_S8_EEENS6_IJNS7_ILi128EEENS7_ILi96EEENS7_ILi192EEEEEELi192ENS_6half_tEfNS_4arch4Sm90ELb0ELb1ELb0ELb1ELb0ELb1ELb0ELb1ELb1ELb1ELb0ELb0EEENS1_21CollectiveEpilogueFwdINS6_IJSA_SC_SB_EEES9_SE_SG_Li256ELb1ELb1ELb0ELb0EEENS1_36VarlenDynamicPersistentTileSchedulerILi128ELi96ELi256ELi128ELb0ELb1ELb1ELb1ELb0ELb1EEEEEEEEEvNT_6ParamsE,(.L_x_15309 - _ZN7cutlass13device_kernelIN5flash11enable_sm90INS1_16FlashAttnFwdSm90INS1_25CollectiveMainloopFwdSm90ILi2EN4cute5tupleIJNS5_1CILi1EEES8_S8_EEENS6_IJNS7_ILi128EEENS7_ILi96EEENS7_ILi192EEEEEELi192ENS_6half_tEfNS_4arch4Sm90ELb0ELb1ELb0ELb1ELb0ELb1ELb0ELb1ELb1ELb1ELb0ELb0EEENS1_21CollectiveEpilogueFwdINS6_IJSA_SC_SB_EEES9_SE_SG_Li256ELb1ELb1ELb0ELb0EEENS1_36VarlenDynamicPersistentTileSchedulerILi128ELi96ELi256ELi128ELb0ELb1ELb1ELb1ELb0ELb1EEEEEEEEEvNT_6ParamsE)
        .other          _ZN7cutlass13device_kernelIN5flash11enable_sm90INS1_16FlashAttnFwdSm90INS1_25CollectiveMainloopFwdSm90ILi2EN4cute5tupleIJNS5_1CILi1EEES8_S8_EEENS6_IJNS7_ILi128EEENS7_ILi96EEENS7_ILi192EEEEEELi192ENS_6half_tEfNS_4arch4Sm90ELb0ELb1ELb0ELb1ELb0ELb1ELb0ELb1ELb1ELb1ELb0ELb0EEENS1_21CollectiveEpilogueFwdINS6_IJSA_SC_SB_EEES9_SE_SG_Li256ELb1ELb1ELb0ELb0EEENS1_36VarlenDynamicPersistentTileSchedulerILi128ELi96ELi256ELi128ELb0ELb1ELb1ELb1ELb0ELb1EEEEEEEEEvNT_6ParamsE,@"STO_CUDA_ENTRY STV_DEFAULT"
_ZN7cutlass13device_kernelIN5flash11enable_sm90INS1_16FlashAttnFwdSm90INS1_25CollectiveMainloopFwdSm90ILi2EN4cute5tupleIJNS5_1CILi1EEES8_S8_EEENS6_IJNS7_ILi128EEENS7_ILi96EEENS7_ILi192EEEEEELi192ENS_6half_tEfNS_4arch4Sm90ELb0ELb1ELb0ELb1ELb0ELb1ELb0ELb1ELb1ELb1ELb0ELb0EEENS1_21CollectiveEpilogueFwdINS6_IJSA_SC_SB_EEES9_SE_SG_Li256ELb1ELb1ELb0ELb0EEENS1_36VarlenDynamicPersistentTileSchedulerILi128ELi96ELi256ELi128ELb0ELb1ELb1ELb1ELb0ELb1EEEEEEEEEvNT_6ParamsE:
        /* <DEDUP_REMOVED lines=24> */
.L_x_5111:
[----:B------:R-:W-:Y:S05]  /*0180*/  BSYNC B0 ;  /* 0x0000000000007941 */ /* 0x000fea0003800000 */
.L_x_5110:
        /* <DEDUP_REMOVED lines=41> */
.L_x_5112:
        /* <DEDUP_REMOVED lines=22> */
.L_x_5113:
        /* <DEDUP_REMOVED lines=18> */
.L_x_5114:
        /* <DEDUP_REMOVED lines=22> */
.L_x_5115:
        /* <DEDUP_REMOVED lines=22> */
.L_x_5116:
        /* <DEDUP_REMOVED lines=10> */
.L_x_5119:
        /* <DEDUP_REMOVED lines=17> */
[----:B------:R-:W-:Y:S01]  /*0b10*/  R2UR UR4, R16 ;  /* 0x00000000100472ca */ /* 0x000fe200000e0000 */
[----:B------:R-:W-:Y:S01]  /*0b20*/  IMAD.MOV.U32 R221, RZ, RZ, RZ ;  /* 0x000000ffffdd7224 */ /* 0x000fe200078e00ff */
[----:B------:R-:W-:Y:S01]  /*0b30*/  CS2R R22, SRZ ;  /* 0x0000000000167805 */ /* 0x000fe2000001ff00 */
[----:B------:R-:W-:Y:S01]  /*0b40*/  IMAD.MOV.U32 R17, RZ, RZ, RZ ;  /* 0x000000ffff117224 */ /* 0x000fe200078e00ff */
[----:B------:R-:W-:Y:S01]  /*0b50*/  SHF.R.S32.HI R3, RZ, 0x1f, R4 ;  /* 0x0000001fff037819 */ /* 0x000fe20000011404 */
[----:B------:R-:W-:-:S03]  /*0b60*/  IMAD.MOV.U32 R199, RZ, RZ, RZ ;  /* 0x000000ffffc77224 */ /* 0x000fc600078e00ff */
[CC--:B0-----:R-:W-:Y:S02]  /*0b70*/  LEA.HI R2, R3.reuse, R4.reuse, RZ, 0x4 ;  /* 0x0000000403027211 */ /* 0x0c1fe400078f20ff */
[CC--:B------:R-:W-:Y:S02]  /*0b80*/  LEA.HI R224, R3.reuse, R4.reuse, RZ, 0x3 ;  /* 0x0000000403e07211 */ /* 0x0c0fe400078f18ff */
[----:B------:R-:W-:Y:S01]  /*0b90*/  SHF.R.S32.HI R5, RZ, 0x4, R2 ;  /* 0x00000004ff057819 */ /* 0x000fe20000011402 */
[----:B------:R-:W-:Y:S01]  /*0ba0*/  UIADD3 UR4, UR4, 0x12400, URZ ;  /* 0x0001240004047890 */ /* 0x000fe2000fffe03f */
[----:B--2---:R-:W-:Y:S02]  /*0bb0*/  R2UR UR5, R0 ;  /* 0x00000000000572ca */ /* 0x004fe400000e0000 */
[----:B------:R-:W-:-:S04]  /*0bc0*/  LEA.HI R0, R3, R4, RZ, 0x7 ;  /* 0x0000000403007211 */ /* 0x000fc800078f38ff */
[----:B------:R-:W-:Y:S02]  /*0bd0*/  LOP3.LUT R233, R0, 0xffffff80, RZ, 0xc0, !PT ;  /* 0xffffff8000e97812 */ /* 0x000fe400078ec0ff */
[----:B------:R-:W-:-:S03]  /*0be0*/  SHF.R.S32.HI R12, RZ, 0x7, R0 ;  /* 0x00000007ff0c7819 */ /* 0x000fc60000011400 */
[----:B------:R-:W-:Y:S01]  /*0bf0*/  IMAD.IADD R233, R4, 0x1, -R233 ;  /* 0x0000000104e97824 */ /* 0x000fe200078e0ae9 */
[----:B------:R-:W-:Y:S01]  /*0c00*/  LEA.HI R0, R0, R12, RZ, 0x1 ;  /* 0x0000000c00007211 */ /* 0x000fe200078f08ff */
[----:B------:R0:W-:Y:S01]  /*0c10*/  STL [R1+0x50], R12 ;  /* 0x0000500c01007387 */ /* 0x0001e20000100800 */
[----:B------:R-:W-:Y:S02]  /*0c20*/  ULOP3.LUT UR5, UR5, 0x1, URZ, 0xfc, !UPT ;  /* 0x0000000105057892 */ /* 0x000fe4000f8efc3f */
[----:B------:R-:W-:-:S04]  /*0c30*/  SHF.R.S32.HI R8, RZ, 0x1f, R233 ;  /* 0x0000001fff087819 */ /* 0x000fc800000114e9 */
[CC--:B------:R-:W-:Y:S02]  /*0c40*/  LEA.HI R9, R8.reuse, R233.reuse, RZ, 0x2 ;  /* 0x000000e908097211 */ /* 0x0c0fe400078f10ff */
[----:B------:R-:W-:Y:S02]  /*0c50*/  LEA.HI R8, R8, R233, RZ, 0x5 ;  /* 0x000000e908087211 */ /* 0x000fe400078f28ff */
[--C-:B------:R-:W-:Y:S02]  /*0c60*/  SHF.R.S32.HI R7, RZ, 0x2, R9.reuse ;  /* 0x00000002ff077819 */ /* 0x100fe40000011409 */
[----:B------:R-:W-:Y:S02]  /*0c70*/  SHF.R.S32.HI R6, RZ, 0x1f, R9 ;  /* 0x0000001fff067819 */ /* 0x000fe40000011409 */
[----:B------:R-:W-:Y:S02]  /*0c80*/  SHF.R.S32.HI R8, RZ, 0x5, R8 ;  /* 0x00000005ff087819 */ /* 0x000fe40000011408 */
[----:B------:R-:W-:-:S02]  /*0c90*/  LEA.HI R10, R6, R7, RZ, 0x3 ;  /* 0x00000007060a7211 */ /* 0x000fc400078f18ff */
[----:B------:R-:W-:Y:S02]  /*0ca0*/  LEA.HI R6, R2, R5, RZ, 0x1 ;  /* 0x0000000502067211 */ /* 0x000fe400078f08ff */
[----:B------:R-:W-:Y:S02]  /*0cb0*/  LOP3.LUT R10, R10, 0xfffffff8, RZ, 0xc0, !PT ;  /* 0xfffffff80a0a7812 */ /* 0x000fe400078ec0ff */
[----:B------:R-:W-:Y:S02]  /*0cc0*/  LOP3.LUT R6, R6, 0x1ffffffe, RZ, 0xc0, !PT ;  /* 0x1ffffffe06067812 */ /* 0x000fe400078ec0ff */
[----:B------:R-:W-:Y:S01]  /*0cd0*/  LOP3.LUT R212, R9, 0x7ffffffc, RZ, 0xc0, !PT ;  /* 0x7ffffffc09d47812 */ /* 0x000fe200078ec0ff */
[----:B------:R-:W-:Y:S02]  /*0ce0*/  IMAD.IADD R7, R7, 0x1, -R10 ;  /* 0x0000000107077824 */ /* 0x000fe400078e0a0a */
[----:B------:R-:W-:Y:S01]  /*0cf0*/  IMAD.IADD R6, R5, 0x1, -R6 ;  /* 0x0000000105067824 */ /* 0x000fe200078e0a06 */
[CC--:B------:R-:W-:Y:S01]  /*0d00*/  LEA.HI R5, R3.reuse, R4.reuse, RZ, 0x5 ;  /* 0x0000000403057211 */ /* 0x0c0fe200078f28ff */
[----:B------:R-:W-:Y:S01]  /*0d10*/  IMAD R11, R8, 0x10, R7 ;  /* 0x00000010080b7824 */ /* 0x000fe200078e0207 */
[----:B------:R-:W-:Y:S01]  /*0d20*/  LEA.HI R7, R3, R4, RZ, 0x2 ;  /* 0x0000000403077211 */ /* 0x000fe200078f10ff */
[----:B------:R-:W-:Y:S01]  /*0d30*/  IMAD.IADD R212, R233, 0x1, -R212 ;  /* 0x00000001e9d47824 */ /* 0x000fe200078e0ad4 */
[----:B------:R-:W-:-:S02]  /*0d40*/  LOP3.LUT R3, R2, 0x3fffff0, RZ, 0xc0, !PT ;  /* 0x03fffff002037812 */ /* 0x000fc400078ec0ff */
[----:B------:R-:W-:Y:S02]  /*0d50*/  LOP3.LUT R223, R7, 0xfffffffc, RZ, 0xc0, !PT ;  /* 0xfffffffc07df7812 */ /* 0x000fe400078ec0ff */
[----:B------:R-:W-:Y:S02]  /*0d60*/  SHF.R.S32.HI R208, RZ, 0x5, R5 ;  /* 0x00000005ffd07819 */ /* 0x000fe40000011405 */
[C---:B------:R-:W-:Y:S01]  /*0d70*/  IADD3 R3, R4.reuse, -R3, RZ ;  /* 0x8000000304037210 */ /* 0x040fe20007ffe0ff */
[----:B------:R-:W-:Y:S01]  /*0d80*/  IMAD.IADD R223, R4, 0x1, -R223 ;  /* 0x0000000104df7824 */ /* 0x000fe200078e0adf */
[----:B------:R-:W-:Y:S02]  /*0d90*/  SHF.R.S32.HI R195, RZ, 0x2, R7 ;  /* 0x00000002ffc37819 */ /* 0x000fe40000011407 */
[----:B------:R-:W-:Y:S01]  /*0da0*/  LOP3.LUT R2, R0, 0x3fffffe, RZ, 0xc0, !PT ;  /* 0x03fffffe00027812 */ /* 0x000fe200078ec0ff */
[----:B------:R-:W-:Y:S01]  /*0db0*/  IMAD R3, R208, 0x10, R3 ;  /* 0x00000010d0037824 */ /* 0x000fe200078e0203 */
[----:B------:R-:W-:Y:S01]  /*0dc0*/  SHF.R.S32.HI R0, RZ, 0x1f, R7 ;  /* 0x0000001fff007819 */ /* 0x000fe20000011407 */
[----:B------:R-:W-:Y:S01]  /*0dd0*/  VIADD R222, R195, 0x40 ;  /* 0x00000040c3de7836 */ /* 0x000fe20000000000 */
[----:B------:R-:W-:Y:S01]  /*0de0*/  SHF.L.U32 R192, R223, 0x2, RZ ;  /* 0x00000002dfc07819 */ /* 0x000fe200000006ff */
[----:B------:R-:W-:Y:S01]  /*0df0*/  IMAD.IADD R2, R12, 0x1, -R2 ;  /* 0x000000010c027824 */ /* 0x000fe200078e0a02 */
[----:B------:R-:W-:Y:S01]  /*0e00*/  LEA.HI R0, R0, R195, RZ, 0x3 ;  /* 0x000000c300007211 */ /* 0x000fe200078f18ff */
[----:B0-----:R-:W-:Y:S01]  /*0e10*/  IMAD R12, R3, 0x8, R6 ;  /* 0x00000008030c7824 */ /* 0x001fe200078e0206 */
[----:B------:R-:W-:Y:S01]  /*0e20*/  SHF.R.S32.HI R3, RZ, 0x1f, R222 ;  /* 0x0000001fff037819 */ /* 0x000fe200000114de */
[----:B------:R-:W-:Y:S01]  /*0e30*/  VIADD R201, R192, 0x20 ;  /* 0x00000020c0c97836 */ /* 0x000fe20000000000 */
[----:B------:R-:W-:Y:S01]  /*0e40*/  LOP3.LUT R0, R0, 0xfffffff8, RZ, 0xc0, !PT ;  /* 0xfffffff800007812 */ /* 0x000fe200078ec0ff */
[C---:B------:R-:W-:Y:S01]  /*0e50*/  VIADD R200, R192.reuse, 0x40 ;  /* 0x00000040c0c87836 */ /* 0x040fe20000000000 */
[----:B------:R-:W-:Y:S01]  /*0e60*/  LEA.HI R3, R3, R222, RZ, 0x3 ;  /* 0x000000de03037211 */ /* 0x000fe200078f18ff */
[----:B------:R-:W-:Y:S01]  /*0e70*/  IMAD.IADD R197, R192, 0x1, R201 ;  /* 0x00000001c0c57824 */ /* 0x000fe200078e02c9 */
[----:B------:R-:W-:Y:S01]  /*0e80*/  LOP3.LUT R5, R224, 0xfffffff8, RZ, 0xc0, !PT ;  /* 0xfffffff8e0057812 */ /* 0x000fe200078ec0ff */
[----:B------:R-:W-:Y:S01]  /*0e90*/  IMAD.IADD R215, R195, 0x1, -R0 ;  /* 0x00000001c3d77824 */ /* 0x000fe200078e0a00 */
[C---:B------:R-:W-:Y:S01]  /*0ea0*/  IADD3 R203, R192.reuse, 0x10, RZ ;  /* 0x00000010c0cb7810 */ /* 0x040fe20007ffe0ff */
[----:B------:R-:W-:Y:S01]  /*0eb0*/  IMAD.SHL.U32 R3, R3, 0x40, RZ ;  /* 0x0000004003037824 */ /* 0x000fe200078e00ff */
[----:B------:R-:W-:Y:S01]  /*0ec0*/  SHF.R.S32.HI R0, RZ, 0x1f, R197 ;  /* 0x0000001fff007819 */ /* 0x000fe200000114c5 */
[----:B------:R-:W-:Y:S01]  /*0ed0*/  IMAD.IADD R198, R192, 0x1, R200 ;  /* 0x00000001c0c67824 */ /* 0x000fe200078e02c8 */
[----:B------:R-:W-:Y:S01]  /*0ee0*/  SHF.R.S32.HI R224, RZ, 0x3, R224 ;  /* 0x00000003ffe07819 */ /* 0x000fe200000114e0 */
[----:B------:R-:W-:Y:S01]  /*0ef0*/  IMAD.SHL.U32 R206, R215, 0x40, RZ ;  /* 0x00000040d7ce7824 */ /* 0x000fe200078e00ff */
[----:B------:R-:W-:Y:S01]  /*0f00*/  LOP3.LUT R210, R3, 0xfffffe00, RZ, 0xc0, !PT ;  /* 0xfffffe0003d27812 */ /* 0x000fe200078ec0ff */
[----:B------:R-:W-:Y:S01]  /*0f10*/  IMAD.SHL.U32 R205, R222, 0x40, RZ ;  /* 0x00000040decd7824 */ /* 0x000fe200078e00ff */
[-C--:B------:R-:W-:Y:S01]  /*0f20*/  LEA.HI R225, R0, R197.reuse, RZ, 0x3 ;  /* 0x000000c500e17211 */ /* 0x080fe200078f18ff */
[----:B------:R-:W-:Y:S01]  /*0f30*/  IMAD.IADD R218, R4, 0x1, -R5 ;  /* 0x0000000104da7824 */ /* 0x000fe200078e0a05 */
[----:B------:R-:W-:Y:S01]  /*0f40*/  SHF.R.S32.HI R3, RZ, 0x1f, R198 ;  /* 0x0000001fff037819 */ /* 0x000fe200000114c6 */
[----:B------:R-:W-:Y:S01]  /*0f50*/  IMAD R11, R2, 0x40, R11 ;  /* 0x00000040020b7824 */ /* 0x000fe200078e020b */
[----:B------:R-:W-:Y:S01]  /*0f60*/  LEA.HI R0, R0, R197, RZ, 0x6 ;  /* 0x000000c500007211 */ /* 0x000fe200078f30ff */
[----:B------:R-:W-:Y:S01]  /*0f70*/  IMAD.SHL.U32 R214, R218, 0x8, RZ ;  /* 0x00000008dad67824 */ /* 0x000fe200078e00ff */
[----:B------:R-:W-:Y:S01]  /*0f80*/  LOP3.LUT R206, R206, 0x1c0, RZ, 0xc0, !PT ;  /* 0x000001c0cece7812 */ /* 0x000fe200078ec0ff */
[----:B------:R-:W-:Y:S01]  /*0f90*/  IMAD.SHL.U32 R208, R208, 0x200, RZ ;  /* 0x00000200d0d07824 */ /* 0x000fe200078e00ff */
[----:B------:R-:W-:Y:S01]  /*0fa0*/  LOP3.LUT R205, R205, 0x1c0, RZ, 0xc0, !PT ;  /* 0x000001c0cdcd7812 */ /* 0x000fe200078ec0ff */
[----:B------:R-:W-:Y:S01]  /*0fb0*/  VIADD R217, R214, 0x80 ;  /* 0x00000080d6d97836 */ /* 0x000fe20000000000 */
[----:B------:R-:W-:Y:S01]  /*0fc0*/  LEA.HI R4, R3, R198, RZ, 0x6 ;  /* 0x000000c603047211 */ /* 0x000fe200078f30ff */
[----:B------:R-:W-:Y:S01]  /*0fd0*/  STL [R1+0x54], R11 ;  /* 0x0000540b01007387 */ /* 0x000fe20000100800 */
[----:B------:R-:W-:Y:S01]  /*0fe0*/  SHF.L.U32 R2, R0, 0x7, RZ ;  /* 0x0000000700027819 */ /* 0x000fe200000006ff */
[----:B------:R-:W-:Y:S01]  /*0ff0*/  IMAD.SHL.U32 R18, R223, 0x8, RZ ;  /* 0x00000008df127824 */ /* 0x000fe200078e00ff */
[----:B------:R-:W-:Y:S01]  /*1000*/  SHF.R.U32.HI R207, RZ, 0x3, R206 ;  /* 0x00000003ffcf7819 */ /* 0x000fe200000116ce */
[----:B------:R-:W-:Y:S01]  /*1010*/  IMAD.SHL.U32 R6, R4, 0x80, RZ ;  /* 0x0000008004067824 */ /* 0x000fe200078e00ff */
[----:B------:R-:W-:Y:S01]  /*1020*/  LOP3.LUT R0, R206, 0x38, R225, 0xf8, !PT ;  /* 0x00000038ce007812 */ /* 0x000fe200078ef8e1 */
[----:B------:R-:W-:Y:S01]  /*1030*/  VIADD R216, R214, 0x40 ;  /* 0x00000040d6d87836 */ /* 0x000fe20000000000 */
[----:B------:R-:W-:Y:S01]  /*1040*/  SHF.R.U32.HI R13, RZ, 0x3, R205 ;  /* 0x00000003ff0d7819 */ /* 0x000fe200000116cd */
[C---:B------:R-:W-:Y:S01]  /*1050*/  VIADD R202, R192.reuse, 0x30 ;  /* 0x00000030c0ca7836 */ /* 0x040fe20000000000 */
[----:B------:R-:W-:Y:S01]  /*1060*/  LOP3.LUT R7, R205, 0x38, R225, 0xf8, !PT ;  /* 0x00000038cd077812 */ /* 0x000fe200078ef8e1 */
[----:B------:R-:W-:Y:S01]  /*1070*/  VIADD R204, R192, 0x50 ;  /* 0x00000050c0cc7836 */ /* 0x000fe20000000000 */
[----:B------:R-:W-:-:S02]  /*1080*/  LOP3.LUT R5, R2, 0xffffe000, RZ, 0xc0, !PT ;  /* 0xffffe00002057812 */ /* 0x000fc400078ec0ff */
[----:B------:R-:W-:Y:S02]  /*1090*/  LOP3.LUT R0, R0, R207, RZ, 0x3c, !PT ;  /* 0x000000cf00007212 */ /* 0x000fe400078e3cff */
[----:B------:R-:W-:Y:S02]  /*10a0*/  LOP3.LUT R8, R7, R13, RZ, 0x3c, !PT ;  /* 0x0000000d07087212 */ /* 0x000fe400078e3cff */
[-C--:B------:R-:W-:Y:S01]  /*10b0*/  IADD3 R2, R0, R5.reuse, R208 ;  /* 0x0000000500027210 */ /* 0x080fe20007ffe0d0 */
[----:B------:R-:W-:Y:S01]  /*10c0*/  IMAD.U32 R0, RZ, RZ, UR5 ;  /* 0x00000005ff007e24 */ /* 0x000fe2000f8e00ff */
[----:B------:R-:W-:Y:S02]  /*10d0*/  LOP3.LUT R7, R6, 0xffffe000, RZ, 0xc0, !PT ;  /* 0xffffe00006077812 */ /* 0x000fe400078ec0ff */
[----:B------:R-:W-:Y:S01]  /*10e0*/  IADD3 R8, R8, R5, R210 ;  /* 0x0000000508087210 */ /* 0x000fe20007ffe0d2 */
[----:B------:R-:W-:Y:S01]  /*10f0*/  IMAD.U32 R5, RZ, RZ, UR4 ;  /* 0x00000004ff057e24 */ /* 0x000fe2000f8e00ff */
[----:B------:R-:W-:Y:S01]  /*1100*/  SHF.R.S32.HI R6, RZ, 0x1f, R217 ;  /* 0x0000001fff067819 */ /* 0x000fe200000114d9 */
[----:B------:R-:W-:Y:S01]  /*1110*/  IMAD.SHL.U32 R6, R12, 0x8, RZ ;  /* 0x000000080c067824 */ /* 0x000fe200078e00ff */
[----:B------:R-:W-:Y:S01]  /*1120*/  LEA R2, R2, UR4, 0x1 ;  /* 0x0000000402027c11 */ /* 0x000fe2000f8e08ff */
[----:B------:R0:W-:Y:S01]  /*1130*/  STL [R1+0x4], R0 ;  /* 0x0000040001007387 */ /* 0x0001e20000100800 */
[----:B------:R-:W-:-:S02]  /*1140*/  LEA.HI R3, R3, R198, RZ, 0x3 ;  /* 0x000000c603037211 */ /* 0x000fc400078f18ff */
[----:B------:R-:W-:Y:S01]  /*1150*/  SHF.R.S32.HI R232, RZ, 0x1f, R203 ;  /* 0x0000001fffe87819 */ /* 0x000fe200000114cb */
[----:B------:R1:W-:Y:S01]  /*1160*/  STL [R1+0x48], R5 ;  /* 0x0000480501007387 */ /* 0x0003e20000100800 */
[--C-:B------:R-:W-:Y:S02]  /*1170*/  LOP3.LUT R4, R206, 0x38, R3.reuse, 0xf8, !PT ;  /* 0x00000038ce047812 */ /* 0x100fe400078ef803 */
[----:B------:R-:W-:Y:S01]  /*1180*/  LOP3.LUT R10, R205, 0x38, R3, 0xf8, !PT ;  /* 0x00000038cd0a7812 */ /* 0x000fe200078ef803 */
[----:B------:R2:W-:Y:S01]  /*1190*/  STL [R1+0x58], R6 ;  /* 0x0000580601007387 */ /* 0x0005e20000100800 */
[----:B------:R-:W-:Y:S02]  /*11a0*/  LOP3.LUT R4, R4, R207, RZ, 0x3c, !PT ;  /* 0x000000cf04047212 */ /* 0x000fe400078e3cff */
[----:B0-----:R-:W-:Y:S01]  /*11b0*/  LEA.HI R0, R223, R223, RZ, 0x1 ;  /* 0x000000dfdf007211 */ /* 0x001fe200078f08ff */
[----:B------:R2:W-:Y:S01]  /*11c0*/  STL [R1+0x44], R2 ;  /* 0x0000440201007387 */ /* 0x0005e20000100800 */
[----:B------:R-:W-:-:S02]  /*11d0*/  LOP3.LUT R10, R10, R13, RZ, 0x3c, !PT ;  /* 0x0000000d0a0a7212 */ /* 0x000fc400078e3cff */
[----:B------:R-:W-:Y:S02]  /*11e0*/  LOP3.LUT R0, R0, 0x1ffffffe, RZ, 0xc0, !PT ;  /* 0x1ffffffe00007812 */ /* 0x000fe400078ec0ff */
[----:B-1----:R-:W-:Y:S02]  /*11f0*/  SHF.R.S32.HI R5, RZ, 0x1f, R214 ;  /* 0x0000001fff057819 */ /* 0x002fe400000114d6 */
[----:B------:R-:W-:Y:S01]  /*1200*/  LOP3.LUT R5, R205, 0x38, R18, 0xf8, !PT ;  /* 0x00000038cd057812 */ /* 0x000fe200078ef812 */
[----:B------:R-:W-:Y:S01]  /*1210*/  IMAD.IADD R0, R223, 0x1, -R0 ;  /* 0x00000001df007824 */ /* 0x000fe200078e0a00 */
[-C--:B------:R-:W-:Y:S02]  /*1220*/  IADD3 R4, R4, R7.reuse, R208 ;  /* 0x0000000704047210 */ /* 0x080fe40007ffe0d0 */
[----:B------:R-:W-:Y:S01]  /*1230*/  IADD3 R10, R10, R7, R210 ;  /* 0x000000070a0a7210 */ /* 0x000fe20007ffe0d2 */
[----:B------:R-:W-:Y:S01]  /*1240*/  IMAD R213, R0, 0x8, R11 ;  /* 0x0000000800d57824 */ /* 0x000fe200078e020b */
[----:B------:R-:W-:-:S02]  /*1250*/  LOP3.LUT R5, R210, R5, R13, 0xf6, !PT ;  /* 0x00000005d2057212 */ /* 0x000fc400078ef60d */
[----:B------:R-:W-:Y:S02]  /*1260*/  SHF.R.S32.HI R7, RZ, 0x1f, R216 ;  /* 0x0000001fff077819 */ /* 0x000fe400000114d8 */
[----:B------:R-:W-:Y:S02]  /*1270*/  SHF.R.S32.HI R231, RZ, 0x1f, R201 ;  /* 0x0000001fffe77819 */ /* 0x000fe400000114c9 */
[----:B------:R-:W-:Y:S02]  /*1280*/  SHF.R.S32.HI R230, RZ, 0x1f, R202 ;  /* 0x0000001fffe67819 */ /* 0x000fe400000114ca */
[----:B------:R-:W-:Y:S02]  /*1290*/  SHF.R.S32.HI R229, RZ, 0x1f, R200 ;  /* 0x0000001fffe57819 */ /* 0x000fe400000114c8 */
[----:B------:R-:W-:Y:S02]  /*12a0*/  SHF.R.S32.HI R228, RZ, 0x1f, R204 ;  /* 0x0000001fffe47819 */ /* 0x000fe400000114cc */
[----:B------:R-:W-:-:S02]  /*12b0*/  SHF.R.S32.HI R225, RZ, 0x3, R225 ;  /* 0x00000003ffe17819 */ /* 0x000fc400000114e1 */
[----:B------:R-:W-:Y:S02]  /*12c0*/  SHF.R.S32.HI R226, RZ, 0x3, R3 ;  /* 0x00000003ffe27819 */ /* 0x000fe40000011403 */
[----:B------:R-:W-:Y:S02]  /*12d0*/  LEA R237, R5, UR4, 0x1 ;  /* 0x0000000405ed7c11 */ /* 0x000fe4000f8e08ff */
[----:B------:R-:W-:Y:S02]  /*12e0*/  LEA R235, R8, UR4, 0x1 ;  /* 0x0000000408eb7c11 */ /* 0x000fe4000f8e08ff */
[----:B------:R-:W-:Y:S02]  /*12f0*/  LEA R236, R4, UR4, 0x1 ;  /* 0x0000000404ec7c11 */ /* 0x000fe4000f8e08ff */
[----:B--2---:R-:W-:-:S07]  /*1300*/  LEA R234, R10, UR4, 0x1 ;  /* 0x000000040aea7c11 */ /* 0x004fce000f8e08ff */
.L_x_5406:
[----:B------:R-:W-:Y:S01]  /*1310*/  ULDC.64 UR4, c[0x0][0xa28] ;  /* 0x00028a0000047ab9 */ /* 0x000fe20000000a00 */
[----:B0---4-:R-:W0:Y:S01]  /*1320*/  LDC.64 R4, c[0x0][0xa08] ;  /* 0x00028200ff047b82 */ /* 0x011e220000000a00 */
[----:B------:R-:W-:Y:S01]  /*1330*/  ISETP.NE.U32.AND P0, PT, RZ, UR4, PT ;  /* 0x00000004ff007c0c */ /* 0x000fe2000bf05070 */
[----:B------:R-:W-:Y:S01]  /*1340*/  IMAD.MOV.U32 R28, RZ, RZ, RZ ;  /* 0x000000ffff1c7224 */ /* 0x000fe200078e00ff */
[----:B------:R-:W-:Y:S01]  /*1350*/  MOV R0, RZ ;  /* 0x000000ff00007202 */ /* 0x000fe20000000f00 */
[----:B------:R-:W-:Y:S01]  /*1360*/  ULDC UR6, c[0x0][0x424] ;  /* 0x0001090000067ab9 */ /* 0x000fe20000000800 */
[----:B------:R-:W-:Y:S01]  /*1370*/  ISETP.NE.AND.EX P0, PT, RZ, UR5, PT, P0 ;  /* 0x00000005ff007c0c */ /* 0x000fe2000bf05300 */
[----:B------:R-:W-:Y:S02]  /*1380*/  ULDC.64 UR4, c[0x0][0xa18] ;  /* 0x0002860000047ab9 */ /* 0x000fe40000000a00 */
[----:B------:R-:W-:-:S04]  /*1390*/  ISETP.NE.U32.AND P1, PT, RZ, UR4, PT ;  /* 0x00000004ff007c0c */ /* 0x000fc8000bf25070 */
[----:B------:R-:W-:Y:S01]  /*13a0*/  ISETP.NE.AND.EX P1, PT, RZ, UR5, PT, P1 ;  /* 0x00000005ff007c0c */ /* 0x000fe2000bf25310 */
[----:B------:R-:W-:Y:S02]  /*13b0*/  ULDC.64 UR4, c[0x0][0xa08] ;  /* 0x0002820000047ab9 */ /* 0x000fe40000000a00 */
[----:B------:R-:W-:-:S03]  /*13c0*/  ISETP.NE.U32.AND P3, PT, RZ, UR4, PT ;  /* 0x00000004ff007c0c */ /* 0x000fc6000bf65070 */
[----:B-12---:R-:W1:Y:S01]  /*13d0*/  @P0 LDC.64 R2, c[0x0][0xa28] ;  /* 0x00028a00ff020b82 */ /* 0x006e620000000a00 */
[----:B------:R-:W-:Y:S01]  /*13e0*/  ISETP.NE.AND.EX P3, PT, RZ, UR5, PT, P3 ;  /* 0x00000005ff007c0c */ /* 0x000fe2000bf65330 */
[----:B0-----:R-:W-:-:S06]  /*13f0*/  IMAD.WIDE R8, R27, 0x4, R4 ;  /* 0x000000041b087825 */ /* 0x001fcc00078e0204 */
[----:B------:R-:W0:Y:S01]  /*1400*/  @P1 LDC.64 R6, c[0x0][0xa18] ;  /* 0x00028600ff061b82 */ /* 0x000e220000000a00 */
[----:B------:R-:W-:Y:S02]  /*1410*/  ULDC UR4, c[0x0][0x288] ;  /* 0x0000a20000047ab9 */ /* 0x000fe40000000800 */
[----:B------:R-:W-:Y:S01]  /*1420*/  IMAD.U32 R194, RZ, RZ, UR4 ;  /* 0x00000004ffc27e24 */ /* 0x000fe2000f8e00ff */
[----:B------:R-:W-:Y:S02]  /*1430*/  ULDC.64 UR4, c[0x0][0x418] ;  /* 0x0001060000047ab9 */ /* 0x000fe40000000a00 */
[----:B------:R2:W5:Y:S01]  /*1440*/  @P3 LDG.E R28, desc[UR60][R8.64] ;  /* 0x0000003c081c3981 */ /* 0x000562000c1e1900 */
[----:B-1----:R-:W-:-:S05]  /*1450*/  @P0 IMAD.WIDE R2, R27, 0x4, R2 ;  /* 0x000000041b020825 */ /* 0x002fca00078e0202 */
[----:B------:R2:W5:Y:S01]  /*1460*/  @P0 LDG.E R0, desc[UR60][R2.64] ;  /* 0x0000003c02000981 */ /* 0x000562000c1e1900 */
[----:B0-----:R-:W-:-:S05]  /*1470*/  @P1 IMAD.WIDE R4, R27, 0x4, R6 ;  /* 0x000000041b041825 */ /* 0x001fca00078e0206 */
[----:B------:R2:W5:Y:S01]  /*1480*/  @P1 LDG.E R194, desc[UR60][R4.64] ;  /* 0x0000003c04c21981 */ /* 0x000562000c1e1900 */
[----:B------:R-:W-:-:S04]  /*1490*/  UISETP.NE.U32.AND UP0, UPT, UR4, URZ, UPT ;  /* 0x0000003f0400728c */ /* 0x000fc8000bf05070 */
[----:B------:R-:W-:-:S03]  /*14a0*/  UISETP.NE.AND.EX UP0, UPT, UR5, URZ, UPT, UP0 ;  /* 0x0000003f0500728c */ /* 0x000fc6000bf05300 */
[----:B------:R-:W-:Y:S02]  /*14b0*/  ULDC.64 UR4, c[0x0][0xa20] ;  /* 0x0002880000047ab9 */ /* 0x000fe40000000a00 */
[----:B------:R-:W-:Y:S01]  /*14c0*/  ISETP.NE.U32.AND P2, PT, RZ, UR4, PT ;  /* 0x00000004ff007c0c */ /* 0x000fe2000bf45070 */
[----:B------:R-:W-:-:S03]  /*14d0*/  USEL UR4, UR6, 0x1, UP0 ;  /* 0x0000000106047887 */ /* 0x000fc60008000000 */
[----:B------:R-:W-:Y:S01]  /*14e0*/  ULDC UR6, c[0x0][0x2f0] ;  /* 0x0000bc0000067ab9 */ /* 0x000fe20000000800 */
[----:B------:R-:W-:Y:S01]  /*14f0*/  ISETP.NE.AND.EX P2, PT, RZ, UR5, PT, P2 ;  /* 0x00000005ff007c0c */ /* 0x000fe2000bf45320 */
[----:B------:R-:W-:Y:S01]  /*1500*/  UIMAD UR6, UR4, UR6, URZ ;  /* 0x00000006040672a4 */ /* 0x000fe2000f8e023f */
[----:B------:R-:W-:Y:S01]  /*1510*/  ULDC UR7, c[0x0][0x348] ;  /* 0x0000d20000077ab9 */ /* 0x000fe20000000800 */
[----:B------:R-:W-:Y:S02]  /*1520*/  IMAD.MOV.U32 R219, RZ, RZ, R26 ;  /* 0x000000ffffdb7224 */ /* 0x000fe400078e001a */
[----:B------:R-:W-:Y:S01]  /*1530*/  IMAD.MOV.U32 R220, RZ, RZ, R27 ;  /* 0x000000ffffdc7224 */ /* 0x000fe200078e001b */
[----:B--23--:R-:W-:Y:S07]  /*1540*/  @P1 BRA `(.L_x_5121) ;  /* 0x0000000000241947 */ /* 0x00cfee0003800000 */
        /* <DEDUP_REMOVED lines=8> */
[----:B--2---:R-:W-:-:S07]  /*15d0*/  IMAD.IADD R194, R5, 0x1, -R194 ;  /* 0x0000000105c27824 */ /* 0x004fce00078e0ac2 */
.L_x_5121:
[----:B------:R-:W-:Y:S02]  /*15e0*/  IMAD.U32 R2, RZ, RZ, UR7 ;  /* 0x00000007ff027e24 */ /* 0x000fe4000f8e00ff */
[----:B------:R-:W-:Y:S01]  /*15f0*/  IMAD.U32 R29, RZ, RZ, UR6 ;  /* 0x00000006ff1d7e24 */ /* 0x000fe2000f8e00ff */
[----:B------:R-:W-:Y:S06]  /*1600*/  @!P2 BRA `(.L_x_5122) ;  /* 0x000000000010a947 */ /* 0x000fec0003800000 */
[----:B------:R-:W0:Y:S02]  /*1610*/  LDC.64 R4, c[0x0][0xa20] ;  /* 0x00028800ff047b82 */ /* 0x000e240000000a00 */
[----:B0-----:R-:W-:-:S05]  /*1620*/  IMAD.WIDE R4, R27, 0x4, R4 ;  /* 0x000000041b047825 */ /* 0x001fca00078e0204 */
[----:B------:R0:W5:Y:S01]  /*1630*/  LDG.E R29, desc[UR60][R4.64] ;  /* 0x0000003c041d7981 */ /* 0x000162000c1e1900 */
[----:B------:R-:W-:Y:S05]  /*1640*/  BRA `(.L_x_5123) ;  /* 0x0000000000107947 */ /* 0x000fea0003800000 */
.L_x_5122:
[----:B------:R-:W-:Y:S05]  /*1650*/  @!P3 BRA `(.L_x_5123) ;  /* 0x00000000000cb947 */ /* 0x000fea0003800000 */
[----:B------:R-:W2:Y:S04]  /*1660*/  LDG.E R4, desc[UR60][R8.64] ;  /* 0x0000003c08047981 */ /* 0x000ea8000c1e1900 */
[----:B------:R-:W2:Y:S02]  /*1670*/  LDG.E R29, desc[UR60][R8.64+0x4] ;  /* 0x0000043c081d7981 */ /* 0x000ea4000c1e1900 */
[----:B--2---:R-:W-:-:S07]  /*1680*/  IMAD.IADD R29, R29, 0x1, -R4 ;  /* 0x000000011d1d7824 */ /* 0x004fce00078e0a04 */
.L_x_5123:
[----:B------:R-:W-:Y:S01]  /*1690*/  ULDC.64 UR4, c[0x0][0xa10] ;  /* 0x0002840000047ab9 */ /* 0x000fe20000000a00 */
[----:B------:R-:W1:Y:S01]  /*16a0*/  LDC R9, c[0x0][0x448] ;  /* 0x00011200ff097b82 */ /* 0x000e620000000800 */
[----:B------:R-:W-:-:S04]  /*16b0*/  ISETP.NE.U32.AND P0, PT, RZ, UR4, PT ;  /* 0x00000004ff007c0c */ /* 0x000fc8000bf05070 */
[----:B------:R-:W-:Y:S01]  /*16c0*/  ISETP.NE.AND.EX P0, PT, RZ, UR5, PT, P0 ;  /* 0x00000005ff007c0c */ /* 0x000fe2000bf05300 */
[----:B------:R-:W-:Y:S02]  /*16d0*/  ULDC.64 UR4, c[0x0][0xa30] ;  /* 0x00028c0000047ab9 */ /* 0x000fe40000000a00 */
[----:B------:R-:W-:Y:S01]  /*16e0*/  ISETP.NE.U32.AND P1, PT, RZ, UR4, PT ;  /* 0x00000004ff007c0c */ /* 0x000fe2000bf25070 */
[----:B------:R-:W2:Y:S03]  /*16f0*/  LDC.64 R14, c[0x0][0x9e0] ;  /* 0x00027800ff0e7b82 */ /* 0x000ea60000000a00 */
[----:B------:R-:W-:-:S06]  /*1700*/  ISETP.NE.AND.EX P1, PT, RZ, UR5, PT, P1 ;  /* 0x00000005ff007c0c */ /* 0x000fcc000bf25310 */
[----:B0-----:R-:W0:Y:S08]  /*1710*/  @P0 LDC.64 R4, c[0x0][0xa10] ;  /* 0x00028400ff040b82 */ /* 0x001e300000000a00 */
[----:B------:R-:W3:Y:S01]  /*1720*/  @P1 LDC.64 R6, c[0x0][0xa30] ;  /* 0x00028c00ff061b82 */ /* 0x000ee20000000a00 */
[----:B0-----:R-:W-:-:S05]  /*1730*/  @P0 IMAD.WIDE R4, R27, 0x4, R4 ;  /* 0x000000041b040825 */ /* 0x001fca00078e0204 */
[----:B------:R-:W4:Y:S04]  /*1740*/  @P0 LDG.E R3, desc[UR60][R4.64] ;  /* 0x0000003c04030981 */ /* 0x000f28000c1e1900 */
[----:B------:R-:W4:Y:S01]  /*1750*/  @P0 LDG.E R8, desc[UR60][R4.64+0x4] ;  /* 0x0000043c04080981 */ /* 0x000f22000c1e1900 */
[----:B-----5:R-:W-:Y:S01]  /*1760*/  MOV R145, R29 ;  /* 0x0000001d00917202 */ /* 0x020fe20000000f00 */
[----:B---3--:R-:W-:-:S05]  /*1770*/  @P1 IMAD.WIDE R6, R27, 0x4, R6 ;  /* 0x000000041b061825 */ /* 0x008fca00078e0206 */
[----:B------:R0:W5:Y:S01]  /*1780*/  @P1 LDG.E R145, desc[UR60][R6.64] ;  /* 0x0000003c06911981 */ /* 0x000162000c1e1900 */
[----:B-1----:R-:W-:Y:S01]  /*1790*/  ISETP.NE.AND P1, PT, R9, 0x1, PT ;  /* 0x000000010900780c */ /* 0x002fe20003f25270 */
[----:B------:R-:W-:Y:S01]  /*17a0*/  IMAD.SHL.U32 R209, R25, 0x80, RZ ;  /* 0x0000008019d17824 */ /* 0x000fe200078e00ff */
[----:B--2---:R-:W-:-:S11]  /*17b0*/  ISETP.GE.AND P2, PT, R15, 0x1, PT ;  /* 0x000000010f00780c */ /* 0x004fd60003f46270 */
[----:B------:R-:W1:Y:S08]  /*17c0*/  @P1 LDC R10, c[0x0][0x44c] ;  /* 0x00011300ff0a1b82 */ /* 0x000e700000000800 */
[----:B------:R-:W2:Y:S01]  /*17d0*/  @P1 LDC R12, c[0x0][0x450] ;  /* 0x00011400ff0c1b82 */ /* 0x000ea20000000800 */
[----:B----4-:R-:W-:Y:S02]  /*17e0*/  @P0 IMAD.IADD R2, R8, 0x1, -R3 ;  /* 0x0000000108020824 */ /* 0x010fe400078e0a03 */
[----:B------:R-:W-:-:S02]  /*17f0*/  IMAD.IADD R8, R29, 0x1, -R0 ;  /* 0x000000011d087824 */ /* 0x000fc400078e0a00 */
[----:B------:R-:W-:Y:S02]  /*1800*/  VIADD R3, R209, 0x7f ;  /* 0x0000007fd1037836 */ /* 0x000fe40000000000 */
[----:B------:R-:W-:Y:S02]  /*1810*/  IMAD.IADD R196, R8, 0x1, R2 ;  /* 0x0000000108c47824 */ /* 0x000fe400078e0202 */
[----:B-1----:R-:W-:-:S04]  /*1820*/  @P1 IMAD.HI.U32 R5, R3, R10, RZ ;  /* 0x0000000a03051227 */ /* 0x002fc800078e00ff */
[----:B------:R-:W-:Y:S02]  /*1830*/  VIADD R0, R196, 0x5f ;  /* 0x0000005fc4007836 */ /* 0x000fe40000000000 */
[----:B------:R-:W-:Y:S01]  /*1840*/  IMAD.MOV.U32 R4, RZ, RZ, R3 ;  /* 0x000000ffff047224 */ /* 0x000fe200078e0003 */
[----:B--2---:R-:W-:Y:S01]  /*1850*/  @P1 SHF.R.U32.HI R4, RZ, R12, R5 ;  /* 0x0000000cff041219 */ /* 0x004fe20000011605 */
[----:B------:R-:W-:Y:S01]  /*1860*/  IMAD.HI R0, R0, 0x2aaaaaab, RZ ;  /* 0x2aaaaaab00007827 */ /* 0x000fe200078e02ff */
[----:B------:R-:W-:-:S04]  /*1870*/  IADD3 R5, R196, 0x1, -R194 ;  /* 0x00000001c4057810 */ /* 0x000fc80007ffe8c2 */
[----:B------:R-:W-:Y:S01]  /*1880*/  SHF.R.U32.HI R3, RZ, 0x1f, R0 ;  /* 0x0000001fff037819 */ /* 0x000fe20000011600 */
[----:B0-----:R-:W-:-:S03]  /*1890*/  IMAD.IADD R7, R5, 0x1, R4 ;  /* 0x0000000105077824 */ /* 0x001fc600078e0204 */
[----:B------:R-:W-:Y:S02]  /*18a0*/  LEA.HI.SX32 R150, R0, R3, 0x1c ;  /* 0x0000000300967211 */ /* 0x000fe400078fe2ff */
        /* <DEDUP_REMOVED lines=13> */
.L_x_5126:
[----:B------:R-:W-:-:S13]  /*1980*/  ISETP.NE.AND P0, PT, R15, 0x1, PT ;  /* 0x000000010f00780c */ /* 0x000fda0003f05270 */
[----:B------:R-:W0:Y:S02]  /*1990*/  @P0 LDC.64 R4, c[0x0][0x9e8] ;  /* 0x00027a00ff040b82 */ /* 0x000e240000000a00 */
[----:B0-----:R-:W-:-:S05]  /*19a0*/  @P0 IMAD.HI.U32 R4, R3, R4, RZ ;  /* 0x0000000403040227 */ /* 0x001fca00078e00ff */
[----:B------:R-:W-:-:S07]  /*19b0*/  @P0 SHF.R.U32.HI R3, RZ, R5, R4 ;  /* 0x00000005ff030219 */ /* 0x000fce0000011604 */
.L_x_5127:
[----:B------:R-:W-:Y:S05]  /*19c0*/  BSYNC B0 ;  /* 0x0000000000007941 */ /* 0x000fea0003800000 */
.L_x_5125:
[----:B------:R-:W-:-:S05]  /*19d0*/  IMAD R3, R3, R15, R15 ;  /* 0x0000000f03037224 */ /* 0x000fca00078e020f */
[----:B------:R-:W-:-:S07]  /*19e0*/  VIMNMX R0, R0, R3, PT ;  /* 0x0000000300007248 */ /* 0x000fce0003fe0100 */
.L_x_5124:
[----:B------:R-:W0:Y:S01]  /*19f0*/  @P1 LDC R4, c[0x0][0x44c] ;  /* 0x00011300ff041b82 */ /* 0x000e220000000800 */
[----:B------:R-:W-:Y:S01]  /*1a00*/  IMAD.IADD R149, R196, 0x1, -R194 ;  /* 0x00000001c4957824 */ /* 0x000fe200078e0ac2 */
[----:B------:R-:W-:-:S06]  /*1a10*/  ULDC UR4, c[0x0][0x9dc] ;  /* 0x0002770000047ab9 */ /* 0x000fcc0000000800 */
[----:B------:R-:W1:Y:S01]  /*1a20*/  @P1 LDC R6, c[0x0][0x450] ;  /* 0x00011400ff061b82 */ /* 0x000e620000000800 */
[----:B0-----:R-:W-:-:S04]  /*1a30*/  @P1 IMAD.HI.U32 R3, R209, R4, RZ ;  /* 0x00000004d1031227 */ /* 0x001fc800078e00ff */
[----:B------:R-:W-:Y:S01]  /*1a40*/  IMAD.MOV.U32 R4, RZ, RZ, R209 ;  /* 0x000000ffff047224 */ /* 0x000fe200078e00d1 */
        /* <DEDUP_REMOVED lines=14> */
.L_x_5130:
[----:B------:R-:W-:-:S13]  /*1b30*/  ISETP.NE.AND P0, PT, R15, 0x1, PT ;  /* 0x000000010f00780c */ /* 0x000fda0003f05270 */
[----:B------:R-:W0:Y:S02]  /*1b40*/  @P0 LDC.64 R6, c[0x0][0x9e8] ;  /* 0x00027a00ff060b82 */ /* 0x000e240000000a00 */
[----:B0-----:R-:W-:-:S05]  /*1b50*/  @P0 IMAD.HI.U32 R6, R3, R6, RZ ;  /* 0x0000000603060227 */ /* 0x001fca00078e00ff */
[----:B------:R-:W-:-:S07]  /*1b60*/  @P0 SHF.R.U32.HI R3, RZ, R7, R6 ;  /* 0x00000007ff030219 */ /* 0x000fce0000011606 */
.L_x_5131:
[----:B------:R-:W-:Y:S05]  /*1b70*/  BSYNC B0 ;  /* 0x0000000000007941 */ /* 0x000fea0003800000 */
.L_x_5129:
[----:B------:R-:W-:-:S05]  /*1b80*/  IMAD R3, R3, R15, RZ ;  /* 0x0000000f03037224 */ /* 0x000fca00078e02ff */
[----:B------:R-:W-:-:S07]  /*1b90*/  VIMNMX R4, R4, R3, !PT ;  /* 0x0000000304047248 */ /* 0x000fce0007fe0100 */
.L_x_5128:
[----:B------:R-:W-:Y:S01]  /*1ba0*/  VIADD R0, R0, 0x5f ;  /* 0x0000005f00007836 */ /* 0x000fe20000000000 */
[----:B------:R-:W-:Y:S01]  /*1bb0*/  PLOP3.LUT P2, PT, PT, PT, PT, 0x80, 0x0 ;  /* 0x000000000000781c */ /* 0x000fe20003f4f070 */
[----:B------:R-:W-:-:S04]  /*1bc0*/  IMAD.HI R4, R4, 0x2aaaaaab, RZ ;  /* 0x2aaaaaab04047827 */ /* 0x000fc800078e02ff */
[----:B------:R-:W-:Y:S01]  /*1bd0*/  IMAD.HI R0, R0, 0x2aaaaaab, RZ ;  /* 0x2aaaaaab00007827 */ /* 0x000fe200078e02ff */
[----:B------:R-:W-:-:S04]  /*1be0*/  SHF.R.U32.HI R5, RZ, 0x1f, R4 ;  /* 0x0000001fff057819 */ /* 0x000fc80000011604 */
[----:B------:R-:W-:Y:S02]  /*1bf0*/  SHF.R.U32.HI R3, RZ, 0x1f, R0 ;  /* 0x0000001fff037819 */ /* 0x000fe40000011600 */
[----:B------:R-:W-:Y:S02]  /*1c00*/  LEA.HI.SX32 R5, R4, R5, 0x1c ;  /* 0x0000000504057211 */ /* 0x000fe400078fe2ff */
[----:B------:R-:W-:Y:S02]  /*1c10*/  LEA.HI.SX32 R3, R0, R3, 0x1c ;  /* 0x0000000300037211 */ /* 0x000fe400078fe2ff */
[----:B------:R-:W-:Y:S02]  /*1c20*/  VIMNMX R5, RZ, R5, !PT ;  /* 0x00000005ff057248 */ /* 0x000fe40007fe0100 */
[----:B------:R-:W-:-:S03]  /*1c30*/  VIMNMX R3, R150, R3, PT ;  /* 0x0000000396037248 */ /* 0x000fc60003fe0100 */
[--C-:B------:R-:W-:Y:S02]  /*1c40*/  IMAD R5, R5, 0x60, -R8.reuse ;  /* 0x0000006005057824 */ /* 0x100fe400078e0a08 */
[----:B------:R-:W-:-:S03]  /*1c50*/  IMAD R3, R3, 0x60, -R8 ;  /* 0x0000006003037824 */ /* 0x000fc600078e0a08 */
[----:B------:R-:W-:Y:S02]  /*1c60*/  VIMNMX R5, RZ, R5, !PT ;  /* 0x00000005ff057248 */ /* 0x000fe40007fe0100 */
[----:B------:R-:W-:-:S04]  /*1c70*/  VIMNMX R0, R3, R2, PT ;  /* 0x0000000203007248 */ /* 0x000fc80003fe0100 */
[----:B------:R-:W-:Y:S01]  /*1c80*/  ISETP.GT.AND P0, PT, R0, R5, PT ;  /* 0x000000050000720c */ /* 0x000fe20003f04270 */
[----:B------:R-:W-:-:S05]  /*1c90*/  IMAD.WIDE.U32 R4, R5, -0x55555555, RZ ;  /* 0xaaaaaaab05047825 */ /* 0x000fca00078e00ff */
[----:B------:R-:W-:-:S04]  /*1ca0*/  SHF.R.U32.HI R131, RZ, 0x6, R5 ;  /* 0x00000006ff837819 */ /* 0x000fc80000011605 */
[----:B------:R-:W-:-:S03]  /*1cb0*/  MOV R24, R131 ;  /* 0x0000008300187202 */ /* 0x000fc60000000f00 */
[----:B------:R-:W-:-:S04]  /*1cc0*/  @P0 VIADD R0, R0, 0x5f ;  /* 0x0000005f00000836 */ /* 0x000fc80000000000 */
[----:B------:R-:W-:-:S05]  /*1cd0*/  @P0 IMAD.HI R0, R0, 0x2aaaaaab, RZ ;  /* 0x2aaaaaab00000827 */ /* 0x000fca00078e02ff */
        /* <DEDUP_REMOVED lines=24> */
.L_x_5134:
[----:B------:R-:W-:Y:S05]  /*1e60*/  BSYNC B6 ;  /* 0x0000000000067941 */ /* 0x000fea0003800000 */
.L_x_5133:
        /* <DEDUP_REMOVED lines=20> */
.L_x_5136:
[----:B------:R-:W-:Y:S05]  /*1fb0*/  BSYNC B6 ;  /* 0x0000000000067941 */ /* 0x000fea0003800000 */
.L_x_5135:
[----:B------:R-:W-:Y:S01]  /*1fc0*/  ULDC.64 UR4, c[0x0][0x9f8] ;  /* 0x00027e0000047ab9 */ /* 0x000fe20000000a00 */
[----:B------:R-:W2:Y:S01]  /*1fd0*/  LDL.LU R30, [R1] ;  /* 0x00000000011e7983 */ /* 0x000ea20000300800 */
[----:B------:R-:W-:Y:S01]  /*1fe0*/  ISETP.NE.U32.AND P0, PT, RZ, UR4, PT ;  /* 0x00000004ff007c0c */ /* 0x000fe2000bf05070 */
[----:B------:R-:W0:Y:S01]  /*1ff0*/  LDC.64 R104, c[0x0][0x300] ;  /* 0x0000c000ff687b82 */ /* 0x000e220000000a00 */
[----:B------:R-:W-:Y:S01]  /*2000*/  ULDC UR8, c[0x0][0x2f4] ;  /* 0x0000bd0000087ab9 */ /* 0x000fe20000000800 */
[----:B------:R-:W-:Y:S02]  /*2010*/  SHF.R.S32.HI R9, RZ, 0x1f, R26 ;  /* 0x0000001fff097819 */ /* 0x000fe4000001141a */
[----:B------:R-:W-:Y:S01]  /*2020*/  SHF.R.S32.HI R19, RZ, 0x1f, R18 ;  /* 0x0000001fff137819 */ /* 0x000fe20000011412 */
[----:B------:R-:W-:Y:S01]  /*2030*/  IMAD.IADD R28, R28, 0x1, R29 ;  /* 0x000000011c1c7824 */ /* 0x000fe200078e021d */
[----:B------:R-:W-:Y:S01]  /*2040*/  ISETP.NE.AND.EX P0, PT, RZ, UR5, PT, P0 ;  /* 0x00000005ff007c0c */ /* 0x000fe2000bf05300 */
[----:B------:R-:W-:Y:S01]  /*2050*/  ULDC.64 UR4, c[0x0][0x330] ;  /* 0x0000cc0000047ab9 */ /* 0x000fe20000000a00 */
[----:B------:R-:W1:Y:S01]  /*2060*/  LDC.64 R98, c[0x0][0x408] ;  /* 0x00010200ff627b82 */ /* 0x000e620000000a00 */
[----:B------:R-:W-:Y:S01]  /*2070*/  ULDC.64 UR6, c[0x0][0x308] ;  /* 0x0000c20000067ab9 */ /* 0x000fe20000000a00 */
[----:B------:R-:W-:-:S06]  /*2080*/  SHF.R.S32.HI R147, RZ, 0x1f, R195 ;  /* 0x0000001fff937819 */ /* 0x000fcc00000114c3 */
[----:B------:R-:W3:Y:S08]  /*2090*/  LDC R33, c[0x0][0x3f4] ;  /* 0x0000fd00ff217b82 */ /* 0x000ef00000000800 */
[----:B------:R-:W4:Y:S08]  /*20a0*/  @P0 LDC.64 R4, c[0x0][0x9f8] ;  /* 0x00027e00ff040b82 */ /* 0x000f300000000a00 */
[----:B------:R-:W3:Y:S01]  /*20b0*/  LDC.64 R92, c[0x0][0x3f8] ;  /* 0x0000fe00ff5c7b82 */ /* 0x000ee20000000a00 */
[----:B----4-:R-:W-:-:S05]  /*20c0*/  @P0 IMAD.WIDE R4, R27, 0x4, R4 ;  /* 0x000000041b040825 */ /* 0x010fca00078e0204 */
[----:B------:R4:W2:Y:S01]  /*20d0*/  @P0 LDG.E R27, desc[UR60][R4.64] ;  /* 0x0000003c041b0981 */ /* 0x0008a2000c1e1900 */
[----:B------:R-:W-:Y:S01]  /*20e0*/  ISETP.GE.AND P1, PT, R197, UR8, PT ;  /* 0x00000008c5007c0c */ /* 0x000fe2000bf26270 */
[----:B------:R-:W-:Y:S01]  /*20f0*/  IMAD R3, R9, UR4, RZ ;  /* 0x0000000409037c24 */ /* 0x000fe2000f8e02ff */
[----:B------:R-:W-:Y:S01]  /*2100*/  ISETP.GE.AND P0, PT, R18, UR8, PT ;  /* 0x0000000812007c0c */ /* 0x000fe2000bf06270 */
[C---:B------:R-:W-:Y:S01]  /*2110*/  IMAD.WIDE.U32 R106, R26.reuse, UR4, R18 ;  /* 0x000000041a6a7c25 */ /* 0x040fe2000f8e0012 */
[----:B------:R-:W-:Y:S01]  /*2120*/  SEL R0, RZ, 0xffffffff, P1 ;  /* 0xffffffffff007807 */ /* 0x000fe20000800000 */
[----:B------:R-:W3:Y:S01]  /*2130*/  S2R R151, SR_TID.X ;  /* 0x0000000000977919 */ /* 0x000ee20000002100 */
[----:B------:R-:W-:Y:S01]  /*2140*/  SHF.R.S32.HI R10, RZ, 0x1f, R28 ;  /* 0x0000001fff0a7819 */ /* 0x000fe2000001141c */
[----:B------:R-:W-:Y:S01]  /*2150*/  IMAD R3, R26, UR5, R3 ;  /* 0x000000051a037c24 */ /* 0x000fe2000f8e0203 */
[----:B------:R-:W-:Y:S01]  /*2160*/  ULDC.64 UR4, c[0x0][0xa08] ;  /* 0x0002820000047ab9 */ /* 0x000fe20000000a00 */
[----:B----4-:R-:W-:Y:S01]  /*2170*/  IMAD.SHL.U32 R5, R0, 0x2, RZ ;  /* 0x0000000200057824 */ /* 0x010fe200078e00ff */
[----:B------:R-:W-:Y:S01]  /*2180*/  SEL R4, RZ, 0x1, P0 ;  /* 0x00000001ff047807 */ /* 0x000fe20000000000 */
[----:B------:R-:W-:Y:S01]  /*2190*/  VIADD R0, R18, 0x60 ;  /* 0x0000006012007836 */ /* 0x000fe20000000000 */
[----:B------:R-:W-:Y:S01]  /*21a0*/  ISETP.GE.AND P0, PT, R198, UR8, PT ;  /* 0x00000008c6007c0c */ /* 0x000fe2000bf06270 */
[----:B------:R-:W-:Y:S01]  /*21b0*/  IMAD.IADD R107, R107, 0x1, R3 ;  /* 0x000000016b6b7824 */ /* 0x000fe200078e0203 */
[----:B------:R-:W-:Y:S01]  /*21c0*/  LOP3.LUT R6, R5, 0x2, R4, 0xe2, !PT ;  /* 0x0000000205067812 */ /* 0x000fe200078ee204 */
[----:B------:R-:W-:Y:S01]  /*21d0*/  VIADD R3, R18, 0x80 ;  /* 0x0000008012037836 */ /* 0x000fe20000000000 */
[----:B------:R-:W-:Y:S01]  /*21e0*/  ISETP.GE.AND P1, PT, R0, UR8, PT ;  /* 0x0000000800007c0c */ /* 0x000fe2000bf26270 */
[-C--:B0-----:R-:W-:Y:S01]  /*21f0*/  IMAD R11, R10, R104.reuse, RZ ;  /* 0x000000680a0b7224 */ /* 0x081fe200078e02ff */
[----:B------:R-:W-:Y:S01]  /*2200*/  SEL R7, RZ, 0x4, P0 ;  /* 0x00000004ff077807 */ /* 0x000fe20000000000 */
[----:B------:R-:W-:Y:S01]  /*2210*/  IMAD.WIDE.U32 R4, R28, R104, RZ ;  /* 0x000000681c047225 */ /* 0x000fe200078e00ff */
[----:B------:R-:W-:-:S02]  /*2220*/  ISETP.GE.AND P2, PT, R3, UR8, PT ;  /* 0x0000000803007c0c */ /* 0x000fc4000bf46270 */
[----:B------:R-:W-:Y:S01]  /*2230*/  SEL R8, RZ, 0x8, P1 ;  /* 0x00000008ff087807 */ /* 0x000fe20000800000 */
[----:B------:R-:W-:Y:S01]  /*2240*/  IMAD R11, R28, R105, R11 ;  /* 0x000000691c0b7224 */ /* 0x000fe200078e020b */
[----:B------:R-:W-:Y:S01]  /*2250*/  SEL R21, RZ, 0x10, P2 ;  /* 0x00000010ff157807 */ /* 0x000fe20001000000 */
[----:B------:R-:W-:Y:S01]  /*2260*/  IMAD R9, R9, UR6, RZ ;  /* 0x0000000609097c24 */ /* 0x000fe2000f8e02ff */
[----:B------:R-:W-:Y:S01]  /*2270*/  LOP3.LUT R6, R8, R6, R7, 0xfe, !PT ;  /* 0x0000000608067212 */ /* 0x000fe200078efe07 */
[----:B------:R-:W-:Y:S01]  /*2280*/  IMAD.IADD R5, R5, 0x1, R11 ;  /* 0x0000000105057824 */ /* 0x000fe200078e020b */
[----:B------:R-:W-:Y:S01]  /*2290*/  ISETP.NE.U32.AND P0, PT, RZ, UR4, PT ;  /* 0x00000004ff007c0c */ /* 0x000fe2000bf05070 */
[----:B------:R-:W-:Y:S01]  /*22a0*/  IMAD R9, R26, UR7, R9 ;  /* 0x000000071a097c24 */ /* 0x000fe2000f8e0209 */
[----:B------:R-:W-:Y:S01]  /*22b0*/  LOP3.LUT R21, R6, R21, RZ, 0xfc, !PT ;  /* 0x0000001506157212 */ /* 0x000fe200078efcff */
[----:B------:R-:W-:Y:S01]  /*22c0*/  IMAD.WIDE.U32 R4, R26, UR6, R4 ;  /* 0x000000061a047c25 */ /* 0x000fe2000f8e0004 */
[----:B------:R-:W-:Y:S01]  /*22d0*/  ISETP.NE.AND.EX P0, PT, RZ, UR5, PT, P0 ;  /* 0x00000005ff007c0c */ /* 0x000fe2000bf05300 */
[----:B------:R-:W-:Y:S01]  /*22e0*/  ULDC.64 UR4, c[0x0][0x310] ;  /* 0x0000c40000047ab9 */ /* 0x000fe20000000a00 */
[----:B------:R-:W-:Y:S01]  /*22f0*/  SHF.R.S32.HI R193, RZ, 0x1f, R192 ;  /* 0x0000001fffc17819 */ /* 0x000fe200000114c0 */
[----:B-1----:R-:W-:Y:S01]  /*2300*/  IMAD.WIDE.U32 R100, R195, R98, R18 ;  /* 0x00000062c3647225 */ /* 0x002fe200078e0012 */
[----:B------:R-:W-:-:S02]  /*2310*/  IADD3 R5, R5, R9, RZ ;  /* 0x0000000905057210 */ /* 0x000fc40007ffe0ff */
[-C--:B---3--:R-:W-:Y:S01]  /*2320*/  ISETP.GE.AND P1, PT, R197, R33.reuse, PT ;  /* 0x00000021c500720c */ /* 0x088fe20003f26270 */
[C---:B------:R-:W-:Y:S01]  /*2330*/  IMAD.WIDE.U32 R102, R195.reuse, R98, R192 ;  /* 0x00000062c3667225 */ /* 0x040fe200078e00c0 */
[----:B------:R-:W-:Y:S02]  /*2340*/  ISETP.GE.AND P3, PT, R198, R33, PT ;  /* 0x00000021c600720c */ /* 0x000fe40003f66270 */
[----:B------:R-:W-:Y:S01]  /*2350*/  SHF.R.U32.HI R32, RZ, 0x3, R205 ;  /* 0x00000003ff207819 */ /* 0x000fe200000116cd */
[-C--:B------:R-:W-:Y:S01]  /*2360*/  IMAD.WIDE.U32 R96, R195, R92.reuse, R192 ;  /* 0x0000005cc3607225 */ /* 0x080fe200078e00c0 */
[----:B------:R-:W-:Y:S02]  /*2370*/  LOP3.LUT P2, RZ, R215, 0x4, RZ, 0xc0, !PT ;  /* 0x00000004d7ff7812 */ /* 0x000fe4000784c0ff */
[----:B------:R-:W-:Y:S01]  /*2380*/  SHF.L.U64.HI R135, R104, 0x6, R105 ;  /* 0x0000000668877819 */ /* 0x000fe20000010269 */
[----:B------:R-:W-:Y:S01]  /*2390*/  IMAD.WIDE.U32 R94, R195, R92, R18 ;  /* 0x0000005cc35e7225 */ /* 0x000fe200078e0012 */
[----:B------:R-:W-:-:S02]  /*23a0*/  SHF.L.U64.HI R110, R92, 0x6, R93 ;  /* 0x000000065c6e7819 */ /* 0x000fc4000001025d */
[----:B------:R-:W-:Y:S01]  /*23b0*/  SHF.R.S32.HI R148, RZ, 0x1f, R222 ;  /* 0x0000001fff947819 */ /* 0x000fe200000114de */
[----:B------:R-:W-:Y:S01]  /*23c0*/  IMAD.SHL.U32 R136, R104, 0x40, RZ ;  /* 0x0000004068887824 */ /* 0x000fe200078e00ff */
[----:B------:R-:W-:Y:S01]  /*23d0*/  LEA.HI R151, R151, 0x8, RZ, 0x19 ;  /* 0x0000000897977811 */ /* 0x000fe200078fc8ff */
[----:B------:R-:W-:Y:S02]  /*23e0*/  IMAD R133, R93, 0x60, RZ ;  /* 0x000000605d857824 */ /* 0x000fe400078e02ff */
[----:B------:R-:W-:Y:S02]  /*23f0*/  IMAD.SHL.U32 R111, R92, 0x40, RZ ;  /* 0x000000405c6f7824 */ /* 0x000fe400078e00ff */
[----:B------:R-:W-:Y:S01]  /*2400*/  IMAD.SHL.U32 R130, R33, 0x2, RZ ;  /* 0x0000000221827824 */ /* 0x000fe200078e00ff */
[----:B--2---:R-:W-:-:S04]  /*2410*/  LOP3.LUT R30, R30, 0xfffffffe, RZ, 0xc0, !PT ;  /* 0xfffffffe1e1e7812 */ /* 0x004fc800078ec0ff */
[----:B------:R-:W-:-:S04]  /*2420*/  @P3 LOP3.LUT R30, R30, 0x1, RZ, 0xfc, !PT ;  /* 0x000000011e1e3812 */ /* 0x000fc800078efcff */
[----:B------:R-:W-:-:S04]  /*2430*/  LOP3.LUT R30, R30, 0xfffffffb, RZ, 0xc0, !PT ;  /* 0xfffffffb1e1e7812 */ /* 0x000fc800078ec0ff */
[----:B------:R-:W-:-:S05]  /*2440*/  @P2 LOP3.LUT R30, R30, 0x4, RZ, 0xfc, !PT ;  /* 0x000000041e1e2812 */ /* 0x000fca00078efcff */
[----:B------:R0:W-:Y:S01]  /*2450*/  STL [R1], R30 ;  /* 0x0000001e01007387 */ /* 0x0001e20000100800 */
[----:B------:R-:W-:Y:S02]  /*2460*/  SHF.R.S32.HI R6, RZ, 0x1f, R27 ;  /* 0x0000001fff067819 */ /* 0x000fe4000001141b */
[----:B------:R-:W-:Y:S02]  /*2470*/  SEL R27, R27, RZ, !P0 ;  /* 0x000000ff1b1b7207 */ /* 0x000fe40004000000 */
[----:B------:R-:W-:Y:S01]  /*2480*/  SEL R8, R6, RZ, !P0 ;  /* 0x000000ff06087207 */ /* 0x000fe20004000000 */
[----:B------:R-:W-:Y:S02]  /*2490*/  IMAD R6, R147, R98, RZ ;  /* 0x0000006293067224 */ /* 0x000fe400078e02ff */
[----:B------:R-:W-:-:S04]  /*24a0*/  IMAD.WIDE.U32 R108, R27, UR4, R4 ;  /* 0x000000041b6c7c25 */ /* 0x000fc8000f8e0004 */
[----:B------:R-:W-:Y:S02]  /*24b0*/  IMAD R12, R8, UR4, RZ ;  /* 0x00000004080c7c24 */ /* 0x000fe4000f8e02ff */
[-C--:B------:R-:W-:Y:S02]  /*24c0*/  IMAD R4, R147, R104.reuse, RZ ;  /* 0x0000006893047224 */ /* 0x080fe400078e02ff */
[----:B------:R-:W-:Y:S02]  /*24d0*/  IMAD R9, R195, R99, R6 ;  /* 0x00000063c3097224 */ /* 0x000fe400078e0206 */
[----:B------:R-:W-:Y:S01]  /*24e0*/  IMAD R11, R27, UR5, R12 ;  /* 0x000000051b0b7c24 */ /* 0x000fe2000f8e020c */
[----:B------:R-:W-:Y:S01]  /*24f0*/  ULDC.64 UR4, c[0x0][0x338] ;  /* 0x0000ce0000047ab9 */ /* 0x000fe20000000a00 */
[----:B------:R-:W-:-:S04]  /*2500*/  IMAD.WIDE.U32 R6, R195, R104, R18 ;  /* 0x00000068c3067225 */ /* 0x000fc800078e0012 */
[----:B------:R-:W-:Y:S01]  /*2510*/  IMAD R13, R195, R105, R4 ;  /* 0x00000069c30d7224 */ /* 0x000fe200078e0204 */
[----:B------:R-:W-:Y:S01]  /*2520*/  IADD3 R5, P0, R108, R6, RZ ;  /* 0x000000066c057210 */ /* 0x000fe20007f1e0ff */
[----:B------:R-:W-:Y:S01]  /*2530*/  IMAD.IADD R4, R109, 0x1, R11 ;  /* 0x000000016d047824 */ /* 0x000fe200078e020b */
[----:B------:R-:W-:Y:S01]  /*2540*/  SEL R11, R33, RZ, P3 ;  /* 0x000000ff210b7207 */ /* 0x000fe20001800000 */
[----:B------:R-:W-:Y:S01]  /*2550*/  IMAD R8, R8, UR4, RZ ;  /* 0x0000000408087c24 */ /* 0x000fe2000f8e02ff */
[----:B------:R-:W-:Y:S01]  /*2560*/  IADD3 R122, P3, R195, R28, RZ ;  /* 0x0000001cc37a7210 */ /* 0x000fe20007f7e0ff */
[----:B------:R-:W-:Y:S01]  /*2570*/  IMAD.IADD R103, R103, 0x1, R9 ;  /* 0x0000000167677824 */ /* 0x000fe200078e0209 */
[----:B------:R-:W-:Y:S01]  /*2580*/  IADD3.X R6, R4, R7, R13, P0, !PT ;  /* 0x0000000704067210 */ /* 0x000fe200007fe40d */
[----:B------:R-:W-:Y:S01]  /*2590*/  IMAD R31, R27, UR5, R8 ;  /* 0x000000051b1f7c24 */ /* 0x000fe2000f8e0208 */
[----:B------:R-:W-:Y:S01]  /*25a0*/  ISETP.GE.AND P0, PT, R18, R33, PT ;  /* 0x000000211200720c */ /* 0x000fe20003f06270 */
[----:B------:R-:W-:-:S02]  /*25b0*/  IMAD R8, R147, R92, RZ ;  /* 0x0000005c93087224 */ /* 0x000fc400078e02ff */
[----:B------:R-:W-:Y:S01]  /*25c0*/  IMAD.IADD R101, R9, 0x1, R101 ;  /* 0x0000000109657824 */ /* 0x000fe200078e0265 */
[----:B------:R-:W-:Y:S01]  /*25d0*/  SEL R7, R33, RZ, P0 ;  /* 0x000000ff21077207 */ /* 0x000fe20000000000 */
[----:B------:R-:W-:Y:S01]  /*25e0*/  IMAD R9, R195, R93, R8 ;  /* 0x0000005dc3097224 */ /* 0x000fe200078e0208 */
[----:B------:R-:W-:Y:S01]  /*25f0*/  SEL R8, R33, RZ, P1 ;  /* 0x000000ff21087207 */ /* 0x000fe20000800000 */
[----:B------:R-:W-:Y:S02]  /*2600*/  IMAD.IADD R13, R198, 0x1, R11 ;  /* 0x00000001c60d7824 */ /* 0x000fe400078e020b */
[----:B------:R-:W-:Y:S02]  /*2610*/  IMAD.IADD R7, R18, 0x1, R7 ;  /* 0x0000000112077824 */ /* 0x000fe400078e0207 */
[----:B------:R-:W-:Y:S01]  /*2620*/  IMAD.IADD R97, R97, 0x1, R9 ;  /* 0x0000000161617824 */ /* 0x000fe200078e0209 */
[----:B------:R-:W-:Y:S01]  /*2630*/  SHF.R.S32.HI R26, RZ, 0x1f, R13 ;  /* 0x0000001fff1a7819 */ /* 0x000fe2000001140d */
[----:B------:R-:W-:-:S02]  /*2640*/  IMAD.IADD R95, R9, 0x1, R95 ;  /* 0x00000001095f7824 */ /* 0x000fc400078e025f */
[----:B------:R-:W-:Y:S01]  /*2650*/  IMAD.IADD R9, R197, 0x1, R8 ;  /* 0x00000001c5097824 */ /* 0x000fe200078e0208 */
[----:B------:R-:W-:Y:S01]  /*2660*/  SHF.R.S32.HI R8, RZ, 0x1f, R7 ;  /* 0x0000001fff087819 */ /* 0x000fe20000011407 */
[----:B------:R-:W-:Y:S01]  /*2670*/  IMAD.WIDE.U32 R106, R27, UR4, R106 ;  /* 0x000000041b6a7c25 */ /* 0x000fe2000f8e006a */
[----:B------:R-:W-:Y:S02]  /*2680*/  LEA.HI R25, R26, R13, RZ, 0x3 ;  /* 0x0000000d1a197211 */ /* 0x000fe400078f18ff */
[----:B------:R-:W-:Y:S01]  /*2690*/  SHF.R.S32.HI R12, RZ, 0x1f, R9 ;  /* 0x0000001fff0c7819 */ /* 0x000fe20000011409 */
[CC--:B-----5:R-:W-:Y:S01]  /*26a0*/  IMAD.WIDE.U32 R102, R145.reuse, R98.reuse, R102 ;  /* 0x0000006291667225 */ /* 0x0e0fe200078e0066 */
[CC--:B------:R-:W-:Y:S02]  /*26b0*/  LEA.HI R14, R8.reuse, R7.reuse, RZ, 0x3 ;  /* 0x00000007080e7211 */ /* 0x0c0fe400078f18ff */
[----:B------:R-:W-:Y:S01]  /*26c0*/  LEA.HI R7, R8, R7, RZ, 0x6 ;  /* 0x0000000708077211 */ /* 0x000fe200078f30ff */
[----:B------:R-:W-:Y:S01]  /*26d0*/  IMAD.WIDE.U32 R100, R145, R98, R100 ;  /* 0x0000006291647225 */ /* 0x000fe200078e0064 */
[----:B------:R-:W-:-:S02]  /*26e0*/  LEA.HI R8, R12, R9, RZ, 0x6 ;  /* 0x000000090c087211 */ /* 0x000fc400078f30ff */
[----:B------:R-:W-:Y:S01]  /*26f0*/  LEA.HI R15, R12, R9, RZ, 0x3 ;  /* 0x000000090c0f7211 */ /* 0x000fe200078f18ff */
[-C--:B------:R-:W-:Y:S01]  /*2700*/  IMAD.WIDE.U32 R96, R145, R92.reuse, R96 ;  /* 0x0000005c91607225 */ /* 0x080fe200078e0060 */
[----:B------:R-:W-:Y:S02]  /*2710*/  SHF.R.S32.HI R7, RZ, 0x6, R7 ;  /* 0x00000006ff077819 */ /* 0x000fe40000011407 */
[----:B------:R-:W-:Y:S01]  /*2720*/  SHF.R.S32.HI R9, RZ, 0x6, R8 ;  /* 0x00000006ff097819 */ /* 0x000fe20000011408 */
[----:B------:R-:W-:Y:S01]  /*2730*/  IMAD.X R123, R10, 0x1, R147, P3 ;  /* 0x000000010a7b7824 */ /* 0x000fe200018e0693 */
[C---:B------:R-:W-:Y:S01]  /*2740*/  LOP3.LUT R12, R206.reuse, 0x38, R15, 0xf8, !PT ;  /* 0x00000038ce0c7812 */ /* 0x040fe200078ef80f */
[C---:B------:R-:W-:Y:S01]  /*2750*/  IMAD R143, R7.reuse, 0x1800, R208 ;  /* 0x00001800078f7824 */ /* 0x040fe200078e02d0 */
[----:B------:R-:W-:Y:S01]  /*2760*/  LOP3.LUT R8, R206, 0x38, R14, 0xf8, !PT ;  /* 0x00000038ce087812 */ /* 0x000fe200078ef80e */
[----:B------:R-:W-:Y:S01]  /*2770*/  IMAD R141, R7, 0x1800, R210 ;  /* 0x00001800078d7824 */ /* 0x000fe200078e02d2 */
[-C--:B------:R-:W-:Y:S01]  /*2780*/  LOP3.LUT R7, R12, R207.reuse, RZ, 0x3c, !PT ;  /* 0x000000cf0c077212 */ /* 0x080fe200078e3cff */
[C---:B------:R-:W-:Y:S01]  /*2790*/  IMAD R142, R9.reuse, 0x1800, R208 ;  /* 0x00001800098e7824 */ /* 0x040fe200078e02d0 */
[----:B------:R-:W-:Y:S01]  /*27a0*/  LOP3.LUT R8, R8, R207, RZ, 0x3c, !PT ;  /* 0x000000cf08087212 */ /* 0x000fe200078e3cff */
[----:B------:R-:W-:Y:S01]  /*27b0*/  IMAD R139, R9, 0x1800, R210 ;  /* 0x00001800098b7824 */ /* 0x000fe200078e02d2 */
[C---:B------:R-:W-:Y:S01]  /*27c0*/  LOP3.LUT R11, R205.reuse, 0x38, R14, 0xf8, !PT ;  /* 0x00000038cd0b7812 */ /* 0x040fe200078ef80e */
[----:B------:R-:W-:Y:S01]  /*27d0*/  IMAD.IADD R142, R142, 0x1, R7 ;  /* 0x000000018e8e7824 */ /* 0x000fe200078e0207 */
[----:B------:R-:W-:Y:S01]  /*27e0*/  LOP3.LUT R7, R205, 0x38, R15, 0xf8, !PT ;  /* 0x00000038cd077812 */ /* 0x000fe200078ef80f */
[----:B------:R-:W-:Y:S01]  /*27f0*/  IMAD.WIDE.U32 R94, R145, R92, R94 ;  /* 0x0000005c915e7225 */ /* 0x000fe200078e005e */
[----:B------:R-:W-:-:S02]  /*2800*/  LEA.HI R13, R26, R13, RZ, 0x6 ;  /* 0x0000000d1a0d7211 */ /* 0x000fc400078f30ff */
[----:B------:R-:W-:Y:S01]  /*2810*/  IADD3 R143, R143, R8, RZ ;  /* 0x000000088f8f7210 */ /* 0x000fe20007ffe0ff */
[----:B0-----:R-:W-:Y:S01]  /*2820*/  IMAD.IADD R30, R107, 0x1, R31 ;  /* 0x000000016b1e7824 */ /* 0x001fe200078e021f */
[-C--:B------:R-:W-:Y:S02]  /*2830*/  LOP3.LUT R12, R7, R32.reuse, RZ, 0x3c, !PT ;  /* 0x00000020070c7212 */ /* 0x080fe400078e3cff */
[----:B------:R-:W-:Y:S02]  /*2840*/  LOP3.LUT R20, R11, R32, RZ, 0x3c, !PT ;  /* 0x000000200b147212 */ /* 0x000fe400078e3cff */
[----:B------:R-:W-:Y:S01]  /*2850*/  LOP3.LUT R8, R206, 0x38, R25, 0xf8, !PT ;  /* 0x00000038ce087812 */ /* 0x000fe200078ef819 */
[----:B------:R-:W-:Y:S01]  /*2860*/  IMAD.IADD R139, R139, 0x1, R12 ;  /* 0x000000018b8b7824 */ /* 0x000fe200078e020c */
[----:B------:R-:W-:Y:S01]  /*2870*/  SHF.R.S32.HI R9, RZ, 0x1f, R145 ;  /* 0x0000001fff097819 */ /* 0x000fe20000011491 */
[----:B------:R-:W-:Y:S01]  /*2880*/  IMAD.IADD R141, R141, 0x1, R20 ;  /* 0x000000018d8d7824 */ /* 0x000fe200078e0214 */
[----:B------:R-:W-:-:S02]  /*2890*/  SHF.R.S32.HI R13, RZ, 0x6, R13 ;  /* 0x00000006ff0d7819 */ /* 0x000fc4000001140d */
[----:B------:R-:W-:Y:S01]  /*28a0*/  LOP3.LUT R11, R205, 0x38, R25, 0xf8, !PT ;  /* 0x00000038cd0b7812 */ /* 0x000fe200078ef819 */
[C---:B------:R-:W-:Y:S01]  /*28b0*/  IMAD R12, R9.reuse, R92, RZ ;  /* 0x0000005c090c7224 */ /* 0x040fe200078e02ff */
[----:B------:R-:W-:Y:S01]  /*28c0*/  LOP3.LUT R7, R8, R207, RZ, 0x3c, !PT ;  /* 0x000000cf08077212 */ /* 0x000fe200078e3cff */
[----:B------:R-:W-:Y:S01]  /*28d0*/  IMAD R8, R9, R98, RZ ;  /* 0x0000006209087224 */ /* 0x000fe200078e02ff */
[----:B------:R-:W-:Y:S01]  /*28e0*/  LOP3.LUT R11, R11, R32, RZ, 0x3c, !PT ;  /* 0x000000200b0b7212 */ /* 0x000fe200078e3cff */
[C---:B------:R-:W-:Y:S01]  /*28f0*/  IMAD R138, R13.reuse, 0x1800, R210 ;  /* 0x000018000d8a7824 */ /* 0x040fe200078e02d2 */
[----:B------:R-:W-:Y:S01]  /*2900*/  IADD3 R9, R18, 0xa0, RZ ;  /* 0x000000a012097810 */ /* 0x000fe20007ffe0ff */
[----:B------:R-:W-:Y:S01]  /*2910*/  IMAD R140, R13, 0x1800, R208 ;  /* 0x000018000d8c7824 */ /* 0x000fe200078e02d0 */
[----:B------:R-:W-:Y:S01]  /*2920*/  SHF.R.S32.HI R119, RZ, 0x3, R14 ;  /* 0x00000003ff777819 */ /* 0x000fe2000001140e */
[----:B------:R-:W-:Y:S01]  /*2930*/  IMAD.IADD R138, R138, 0x1, R11 ;  /* 0x000000018a8a7824 */ /* 0x000fe200078e020b */
[----:B------:R-:W-:Y:S01]  /*2940*/  ISETP.GE.AND P2, PT, R9, UR8, PT ;  /* 0x0000000809007c0c */ /* 0x000fe2000bf46270 */
[----:B------:R-:W-:Y:S01]  /*2950*/  IMAD R11, R105, 0x60, RZ ;  /* 0x00000060690b7824 */ /* 0x000fe200078e02ff */
[----:B------:R-:W-:Y:S01]  /*2960*/  SHF.R.S32.HI R118, RZ, 0x3, R15 ;  /* 0x00000003ff767819 */ /* 0x000fe2000001140f */
[----:B------:R-:W-:Y:S01]  /*2970*/  IMAD.WIDE.U32 R104, R104, 0x60, RZ ;  /* 0x0000006068687825 */ /* 0x000fe200078e00ff */
[----:B------:R-:W-:-:S02]  /*2980*/  SEL R26, RZ, 0x20, P2 ;  /* 0x00000020ff1a7807 */ /* 0x000fc40001000000 */
[----:B------:R-:W-:Y:S01]  /*2990*/  LOP3.LUT R14, R14, 0xfffffff8, RZ, 0xc0, !PT ;  /* 0xfffffff80e0e7812 */ /* 0x000fe200078ec0ff */
[----:B------:R-:W-:Y:S01]  /*29a0*/  IMAD R29, R145, R99, R8 ;  /* 0x00000063911d7224 */ /* 0x000fe200078e0208 */
[----:B------:R-:W-:Y:S01]  /*29b0*/  LOP3.LUT R15, R15, 0xfffffff8, RZ, 0xc0, !PT ;  /* 0xfffffff80f0f7812 */ /* 0x000fe200078ec0ff */
[----:B------:R-:W-:Y:S01]  /*29c0*/  IMAD R27, R145, R93, R12 ;  /* 0x0000005d911b7224 */ /* 0x000fe200078e020c */
[----:B------:R-:W-:Y:S01]  /*29d0*/  LOP3.LUT R12, R206, 0x18, R18, 0xf8, !PT ;  /* 0x00000018ce0c7812 */ /* 0x000fe200078ef812 */
[----:B------:R-:W-:Y:S01]  /*29e0*/  IMAD.IADD R140, R140, 0x1, R7 ;  /* 0x000000018c8c7824 */ /* 0x000fe200078e0207 */
[----:B------:R-:W-:Y:S01]  /*29f0*/  SHF.L.U64.HI R7, R98, 0x6, R99 ;  /* 0x0000000662077819 */ /* 0x000fe20000010263 */
[----:B------:R-:W-:Y:S01]  /*2a00*/  IMAD R13, R99, 0x60, RZ ;  /* 0x00000060630d7824 */ /* 0x000fe200078e02ff */
[----:B------:R-:W-:Y:S01]  /*2a10*/  LOP3.LUT R137, R12, R207, RZ, 0x3c, !PT ;  /* 0x000000cf0c897212 */ /* 0x000fe200078e3cff */
[C---:B------:R-:W-:Y:S01]  /*2a20*/  IMAD.SHL.U32 R8, R98.reuse, 0x40, RZ ;  /* 0x0000004062087824 */ /* 0x040fe200078e00ff */
[----:B------:R-:W-:Y:S01]  /*2a30*/  LOP3.LUT R20, R25, 0xfffffff8, RZ, 0xc0, !PT ;  /* 0xfffffff819147812 */ /* 0x000fe200078ec0ff */
[----:B------:R-:W-:Y:S01]  /*2a40*/  IMAD.WIDE.U32 R98, R98, 0x60, RZ ;  /* 0x0000006062627825 */ /* 0x000fe200078e00ff */
[----:B------:R-:W-:-:S02]  /*2a50*/  IADD3 R12, R97, R27, RZ ;  /* 0x0000001b610c7210 */ /* 0x000fc40007ffe0ff */
[----:B------:R-:W-:Y:S01]  /*2a60*/  SHF.R.S32.HI R115, RZ, 0x3, R25 ;  /* 0x00000003ff737819 */ /* 0x000fe20000011419 */
[----:B------:R-:W-:Y:S01]  /*2a70*/  IMAD.IADD R132, R105, 0x1, R11 ;  /* 0x0000000169847824 */ /* 0x000fe200078e020b */
[----:B------:R-:W-:Y:S01]  /*2a80*/  SHF.R.S32.HI R114, RZ, 0x1f, R14 ;  /* 0x0000001fff727819 */ /* 0x000fe2000001140e */
[----:B------:R-:W-:Y:S01]  /*2a90*/  IMAD.IADD R10, R103, 0x1, R29 ;  /* 0x00000001670a7824 */ /* 0x000fe200078e021d */
[----:B------:R-:W-:Y:S01]  /*2aa0*/  SHF.R.S32.HI R113, RZ, 0x1f, R15 ;  /* 0x0000001fff717819 */ /* 0x000fe2000001140f */
[----:B------:R-:W-:Y:S01]  /*2ab0*/  IMAD.IADD R11, R29, 0x1, R101 ;  /* 0x000000011d0b7824 */ /* 0x000fe200078e0265 */
[C---:B------:R-:W-:Y:S01]  /*2ac0*/  LOP3.LUT R29, R21.reuse, R26, RZ, 0xfc, !PT ;  /* 0x0000001a151d7212 */ /* 0x040fe200078efcff */
[----:B------:R-:W-:Y:S01]  /*2ad0*/  IMAD.WIDE.U32 R92, R92, 0x60, RZ ;  /* 0x000000605c5c7825 */ /* 0x000fe200078e00ff */
[----:B------:R-:W-:Y:S02]  /*2ae0*/  LOP3.LUT R21, R21, 0x1, RZ, 0xc0, !PT ;  /* 0x0000000115157812 */ /* 0x000fe400078ec0ff */
[----:B------:R-:W-:Y:S01]  /*2af0*/  LOP3.LUT R25, R29, 0x2, RZ, 0xc0, !PT ;  /* 0x000000021d197812 */ /* 0x000fe200078ec0ff */
[----:B------:R-:W-:Y:S01]  /*2b00*/  IMAD.IADD R134, R99, 0x1, R13 ;  /* 0x0000000163867824 */ /* 0x000fe200078e020d */
[----:B------:R-:W-:Y:S01]  /*2b10*/  LOP3.LUT R26, R29, 0x4, RZ, 0xc0, !PT ;  /* 0x000000041d1a7812 */ /* 0x000fe200078ec0ff */
[----:B------:R-:W-:Y:S01]  /*2b20*/  IMAD.IADD R13, R27, 0x1, R95 ;  /* 0x000000011b0d7824 */ /* 0x000fe200078e025f */
[C---:B------:R-:W-:Y:S01]  /*2b30*/  LOP3.LUT R27, R29.reuse, 0x8, RZ, 0xc0, !PT ;  /* 0x000000081d1b7812 */ /* 0x040fe200078ec0ff */
[----:B------:R-:W-:Y:S01]  /*2b40*/  IMAD.IADD R137, R208, 0x1, R137 ;  /* 0x00000001d0897824 */ /* 0x000fe200078e0289 */
[----:B------:R-:W-:Y:S01]  /*2b50*/  LOP3.LUT R28, R29, 0x10, RZ, 0xc0, !PT ;  /* 0x000000101d1c7812 */ /* 0x000fe200078ec0ff */
[----:B------:R-:W-:Y:S01]  /*2b60*/  IMAD.IADD R133, R93, 0x1, R133 ;  /* 0x000000015d857824 */ /* 0x000fe200078e0285 */
[----:B------:R-:W-:-:S02]  /*2b70*/  SHF.R.S32.HI R112, RZ, 0x1f, R20 ;  /* 0x0000001fff707819 */ /* 0x000fc40000011414 */
[----:B------:R-:W-:-:S07]  /*2b80*/  LOP3.LUT R29, R29, 0x20, RZ, 0xc0, !PT ;  /* 0x000000201d1d7812 */ /* 0x000fce00078ec0ff */
.L_x_5236:
[----:B------:R-:W2:Y:S01]  /*2b90*/  LDL.LU R35, [R1] ;  /* 0x0000000001237983 */ /* 0x000ea20000300800 */
        /* <DEDUP_REMOVED lines=13> */
[----:B------:R-:W-:Y:S02]  /*2c70*/  IMAD R31, R17, 0x4800, R137 ;  /* 0x00004800111f7824 */ /* 0x000fe400078e0289 */
[----:B------:R-:W-:Y:S01]  /*2c80*/  IMAD.X R34, R84, 0x1, R6, P4 ;  /* 0x0000000154227824 */ /* 0x000fe200020e0606 */
[----:B------:R-:W-:Y:S02]  /*2c90*/  IADD3.X R32, R6, R84, R135, P2, P3 ;  /* 0x0000005406207210 */ /* 0x000fe400017e6487 */
[----:B------:R-:W-:Y:S02]  /*2ca0*/  ISETP.GT.AND P3, PT, R41, R131, PT ;  /* 0x000000832900720c */ /* 0x000fe40003f64270 */
[----:B0-----:R-:W-:-:S02]  /*2cb0*/  LEA R36, P2, R24, R116, 0x1 ;  /* 0x0000007418247211 */ /* 0x001fc400078408ff */
[----:B------:R-:W-:Y:S02]  /*2cc0*/  LEA R38, P4, R33, R116, 0x1 ;  /* 0x0000007421267211 */ /* 0x000fe400078808ff */
[-C--:B------:R-:W-:Y:S02]  /*2cd0*/  LEA.HI.X R37, R24, R117.reuse, R32, 0x1, P2 ;  /* 0x0000007518257211 */ /* 0x080fe400010f0c20 */
[----:B-1----:R-:W-:Y:S02]  /*2ce0*/  ISETP.GE.AND P2, PT, R121, 0x1, PT ;  /* 0x000000017900780c */ /* 0x002fe40003f46270 */
[----:B------:R-:W-:Y:S01]  /*2cf0*/  LEA.HI.X R39, R33, R117, R34, 0x1, P4 ;  /* 0x0000007521277211 */ /* 0x000fe200020f0c22 */
[C---:B------:R-:W-:Y:S01]  /*2d00*/  VIADD R33, R31.reuse, 0x20 ;  /* 0x000000201f217836 */ /* 0x040fe20000000000 */
[----:B------:R-:W-:Y:S01]  /*2d10*/  MOV R24, R41 ;  /* 0x0000002900187202 */ /* 0x000fe20000000f00 */
[C---:B------:R-:W-:Y:S02]  /*2d20*/  @P5 VIADD R33, R31.reuse, 0xffffffe0 ;  /* 0xffffffe01f215836 */ /* 0x040fe40000000000 */
[----:B------:R-:W-:-:S02]  /*2d30*/  IMAD R31, R31, 0x2, R120 ;  /* 0x000000021f1f7824 */ /* 0x000fc400078e0278 */
[----:B------:R-:W-:Y:S01]  /*2d40*/  IMAD R88, R33, 0x2, R120 ;  /* 0x0000000221587824 */ /* 0x000fe200078e0278 */
[----:B--2---:R-:W-:-:S04]  /*2d50*/  LOP3.LUT R35, R35, 0xfffffffd, RZ, 0xc0, !PT ;  /* 0xfffffffd23237812 */ /* 0x004fc800078ec0ff */
[----:B------:R-:W-:-:S05]  /*2d60*/  @P3 LOP3.LUT R35, R35, 0x2, RZ, 0xfc, !PT ;  /* 0x0000000223233812 */ /* 0x000fca00078efcff */
[----:B------:R0:W-:Y:S01]  /*2d70*/  STL [R1], R35 ;  /* 0x0000002301007387 */ /* 0x0001e20000100800 */
[----:B------:R-:W-:Y:S05]  /*2d80*/  @!P2 BRA `(.L_x_5138) ;  /* 0x0000006c00c0a947 */ /* 0x000fea0003800000 */
        /* <DEDUP_REMOVED lines=32> */
[----:B------:R-:W-:Y:S01]  /*2f90*/  CS2R R124, SRZ ;  /* 0x00000000007c7805 */ /* 0x000fe2000001ff00 */
[----:B------:R-:W-:Y:S01]  /*2fa0*/  IMAD.X R34, R90, 0x1, R12, P2 ;  /* 0x000000015a227824 */ /* 0x000fe200010e060c */
        /* <DEDUP_REMOVED lines=35> */
.L_x_5141:
[----:B------:R-:W-:Y:S05]  /*31e0*/  BSYNC B1 ;  /* 0x0000000000017941 */ /* 0x000fea0003800000 */
.L_x_5140:
        /* <DEDUP_REMOVED lines=56> */
.L_x_5143:
[----:B------:R-:W-:Y:S05]  /*3570*/  BSYNC B1 ;  /* 0x0000000000017941 */ /* 0x000fea0003800000 */
.L_x_5142:
[----:B01----:R-:W2:Y:S01]  /*3580*/  LDL R32, [R1+0x4] ;  /* 0x0000040001207983 */ /* 0x003ea20000100800 */
[----:B------:R-:W-:Y:S01]  /*3590*/  MOV R33, R69 ;  /* 0x0000004500217202 */ /* 0x000fe20000000f00 */
[----:B------:R-:W-:Y:S01]  /*35a0*/  IMAD.MOV.U32 R34, RZ, RZ, R76 ;  /* 0x000000ffff227224 */ /* 0x000fe200078e004c */
[----:B------:R-:W-:Y:S01]  /*35b0*/  PRMT R144, R126, 0x5410, R127 ;  /* 0x000054107e907816 */ /* 0x000fe2000000007f */
[----:B------:R-:W-:Y:S01]  /*35c0*/  IMAD.MOV.U32 R35, RZ, RZ, R77 ;  /* 0x000000ffff237224 */ /* 0x000fe200078e004d */
[----:B------:R-:W-:Y:S01]  /*35d0*/  PRMT R159, R33, 0x7610, R159 ;  /* 0x00007610219f7816 */ /* 0x000fe2000000009f */
[----:B------:R-:W-:-:S03]  /*35e0*/  IMAD.MOV.U32 R33, RZ, RZ, R73 ;  /* 0x000000ffff217224 */ /* 0x000fc600078e0049 */
[----:B------:R-:W-:Y:S01]  /*35f0*/  PRMT R164, R34, 0x5410, R35 ;  /* 0x0000541022a47816 */ /* 0x000fe20000000023 */
[----:B------:R-:W-:Y:S02]  /*3600*/  IMAD.MOV.U32 R34, RZ, RZ, R116 ;  /* 0x000000ffff227224 */ /* 0x000fe400078e0074 */
[----:B------:R-:W-:-:S05]  /*3610*/  IMAD.MOV.U32 R35, RZ, RZ, R117 ;  /* 0x000000ffff237224 */ /* 0x000fca00078e0075 */
[----:B------:R-:W-:Y:S01]  /*3620*/  PRMT R166, R34, 0x5410, R35 ;  /* 0x0000541022a67816 */ /* 0x000fe20000000023 */
[----:B------:R-:W-:Y:S02]  /*3630*/  IMAD.MOV.U32 R34, RZ, RZ, R70 ;  /* 0x000000ffff227224 */ /* 0x000fe400078e0046 */
[----:B------:R-:W-:-:S05]  /*3640*/  IMAD.MOV.U32 R35, RZ, RZ, R71 ;  /* 0x000000ffff237224 */ /* 0x000fca00078e0047 */
[----:B------:R-:W-:Y:S01]  /*3650*/  PRMT R159, R159, 0x5410, R35 ;  /* 0x000054109f9f7816 */ /* 0x000fe20000000023 */
[----:B------:R-:W-:Y:S01]  /*3660*/  IMAD.MOV.U32 R35, RZ, RZ, R79 ;  /* 0x000000ffff237224 */ /* 0x000fe200078e004f */
[----:B--2---:R-:W-:Y:S01]  /*3670*/  R2UR UR4, R32 ;  /* 0x00000000200472ca */ /* 0x004fe200000e0000 */
[----:B------:R-:W-:-:S05]  /*3680*/  IMAD.MOV.U32 R32, RZ, RZ, R68 ;  /* 0x000000ffff207224 */ /* 0x000fca00078e0044 */
[----:B------:R-:W-:Y:S01]  /*3690*/  PRMT R160, R160, 0x5410, R32 ;  /* 0x00005410a0a07816 */ /* 0x000fe20000000020 */
[----:B------:R-:W-:-:S03]  /*36a0*/  IMAD.MOV.U32 R32, RZ, RZ, R72 ;  /* 0x000000ffff207224 */ /* 0x000fc600078e0048 */
[----:B------:R-:W-:Y:S01]  /*36b0*/  PRMT R160, R34, 0x7610, R160 ;  /* 0x0000761022a07816 */ /* 0x000fe200000000a0 */
[----:B------:R-:W-:Y:S01]  /*36c0*/  IMAD.MOV.U32 R34, RZ, RZ, R78 ;  /* 0x000000ffff227224 */ /* 0x000fe200078e004e */
[----:B------:R-:W-:Y:S01]  /*36d0*/  PRMT R163, R33, 0x5410, R32 ;  /* 0x0000541021a37816 */ /* 0x000fe20000000020 */
[----:B------:R-:W-:Y:S01]  /*36e0*/  IMAD.MOV.U32 R32, RZ, RZ, R84 ;  /* 0x000000ffff207224 */ /* 0x000fe200078e0054 */
[----:B------:R-:W-:Y:S01]  /*36f0*/  UISETP.NE.AND UP0, UPT, UR4, 0x3, UPT ;  /* 0x000000030400788c */ /* 0x000fe2000bf05270 */
        /* <DEDUP_REMOVED lines=8> */
[----:B-----5:R-:W-:Y:S01]  /*3780*/  IMAD.MOV.U32 R34, RZ, RZ, R44 ;  /* 0x000000ffff227224 */ /* 0x020fe200078e002c */
[----:B------:R-:W-:Y:S01]  /*3790*/  PRMT R146, R32, 0x5410, R33 ;  /* 0x0000541020927816 */ /* 0x000fe20000000021 */
[----:B------:R-:W-:Y:S01]  /*37a0*/  IMAD.MOV.U32 R32, RZ, RZ, R74 ;  /* 0x000000ffff207224 */ /* 0x000fe200078e004a */
[----:B------:R-:W-:Y:S01]  /*37b0*/  PLOP3.LUT P2, PT, PT, PT, UP0, 0x80, 0x0 ;  /* 0x000000000000781c */ /* 0x000fe20003f4f008 */
[----:B------:R-:W-:Y:S02]  /*37c0*/  IMAD.MOV.U32 R33, RZ, RZ, R75 ;  /* 0x000000ffff217224 */ /* 0x000fe400078e004b */
[----:B------:R-:W-:-:S03]  /*37d0*/  IMAD.MOV.U32 R35, RZ, RZ, R45 ;  /* 0x000000ffff237224 */ /* 0x000fc600078e002d */
[----:B------:R-:W-:Y:S01]  /*37e0*/  PRMT R167, R32, 0x5410, R33 ;  /* 0x0000541020a77816 */ /* 0x000fe20000000021 */
[----:B------:R-:W-:Y:S01]  /*37f0*/  IMAD.MOV.U32 R32, RZ, RZ, R86 ;  /* 0x000000ffff207224 */ /* 0x000fe200078e0056 */
[----:B------:R-:W-:Y:S02]  /*3800*/  MOV R33, R87 ;  /* 0x0000005700217202 */ /* 0x000fe40000000f00 */
        /* <DEDUP_REMOVED lines=33> */
[----:B------:R-:W-:-:S02]  /*3a20*/  IMAD.MOV.U32 R32, RZ, RZ, R58 ;  /* 0x000000ffff207224 */ /* 0x000fc400078e003a */
[----:B------:R-:W-:-:S03]  /*3a30*/  IMAD.MOV.U32 R35, RZ, RZ, R63 ;  /* 0x000000ffff237224 */ /* 0x000fc600078e003f */
[----:B------:R-:W-:Y:S02]  /*3a40*/  PRMT R161, R32, 0x5410, R33 ;  /* 0x0000541020a17816 */ /* 0x000fe40000000021 */
[----:B------:R-:W-:Y:S01]  /*3a50*/  PRMT R162, R34, 0x5410, R35 ;  /* 0x0000541022a27816 */ /* 0x000fe20000000023 */
[----:B------:R-:W-:Y:S06]  /*3a60*/  @!P2 BRA `(.L_x_5144) ;  /* 0x000000000004a947 */ /* 0x000fec0003800000 */
[----:B------:R-:W-:Y:S01]  /*3a70*/  BPT.TRAP 0x1 ;  /* 0x000000040000795c */ /* 0x000fe20000300000 */
.L_x_5144:
[----:B------:R-:W-:Y:S01]  /*3a80*/  LEA R90, R17, R16, 0x3 ;  /* 0x00000010115a7211 */ /* 0x000fe200078e18ff */
[----:B------:R-:W-:Y:S01]  /*3a90*/  BSSY B1, `(.L_x_5145) ;  /* 0x0000004000017945 */ /* 0x000fe20003800000 */
[----:B------:R-:W-:-:S04]  /*3aa0*/  SHF.L.U32 R91, R199, 0x1f, RZ ;  /* 0x0000001fc75b7819 */ /* 0x000fc800000006ff */
[----:B------:R-:W0:Y:S02]  /*3ab0*/  SYNCS.PHASECHK.TRANS64.TRYWAIT P5, [R90+URZ+0x30890], R91 ;  /* 0x0308905b5a0075a7 */ /* 0x000e2400080a017f */
[----:B0-----:R-:W-:Y:S05]  /*3ac0*/  @!P5 BRA `(.L_x_5146) ;  /* 0x000002600060d947 */ /* 0x001fea0003800000 */
.L_x_5593:
[----:B------:R-:W-:Y:S05]  /*3ad0*/  BSYNC B1 ;  /* 0x0000000000017941 */ /* 0x000fea0003800000 */
.L_x_5145:
        /* <DEDUP_REMOVED lines=10> */
[----:B--2---:R-:W-:Y:S01]  /*3b80*/  HADD2.F32 R154, -RZ, R33.H0_H0 ;  /* 0x20000021ff9a7230 */ /* 0x004fe20000004100 */
[----:B------:R-:W-:Y:S01]  /*3b90*/  SHF.R.U64 R116, R116, 0x10, R117 ;  /* 0x0000001074747819 */ /* 0x000fe20000001275 */
[----:B------:R-:W-:Y:S01]  /*3ba0*/  HADD2.F32 R152, -RZ, R35.H1_H1 ;  /* 0x30000023ff987230 */ /* 0x000fe20000004100 */
[----:B------:R-:W-:Y:S01]  /*3bb0*/  SHF.R.U32.HI R125, RZ, 0x10, R125 ;  /* 0x00000010ff7d7819 */ /* 0x000fe2000001167d */
[----:B------:R-:W-:Y:S01]  /*3bc0*/  HADD2.F32 R153, -RZ, R124.H0_H0 ;  /* 0x2000007cff997230 */ /* 0x000fe20000004100 */
[----:B------:R-:W-:Y:S01]  /*3bd0*/  SHF.R.U32.HI R117, RZ, 0x10, R117 ;  /* 0x00000010ff757819 */ /* 0x000fe20000011675 */
[----:B------:R-:W-:Y:S02]  /*3be0*/  HADD2.F32 R124, -RZ, R33.H1_H1 ;  /* 0x30000021ff7c7230 */ /* 0x000fe40000004100 */
[----:B------:R-:W-:Y:S02]  /*3bf0*/  HADD2.F32 R155, -RZ, R116.H0_H0 ;  /* 0x20000074ff9b7230 */ /* 0x000fe40000004100 */
[----:B------:R-:W-:-:S02]  /*3c00*/  HADD2.F32 R125, -RZ, R125.H0_H0 ;  /* 0x2000007dff7d7230 */ /* 0x000fc40000004100 */
[-C--:B------:R-:W-:Y:S01]  /*3c10*/  FMUL.FTZ R33, R124, R153.reuse ;  /* 0x000000997c217220 */ /* 0x080fe20000410000 */
[C---:B------:R-:W-:Y:S01]  /*3c20*/  FMUL.FTZ R153, R154.reuse, R153 ;  /* 0x000000999a997220 */ /* 0x040fe20000410000 */
[----:B------:R-:W-:Y:S02]  /*3c30*/  HADD2.F32 R157, -RZ, R117.H0_H0 ;  /* 0x20000075ff9d7230 */ /* 0x000fe40000004100 */
[----:B------:R-:W-:Y:S01]  /*3c40*/  FFMA.FTZ R33, R154, R155, -R33 ;  /* 0x0000009b9a217223 */ /* 0x000fe20000010821 */
[----:B------:R-:W-:Y:S02]  /*3c50*/  HADD2.F32 R154, -RZ, R35.H0_H0 ;  /* 0x20000023ff9a7230 */ /* 0x000fe40000004100 */
[----:B------:R-:W-:Y:S01]  /*3c60*/  FMUL.FTZ R35, R152, R125 ;  /* 0x0000007d98237220 */ /* 0x000fe20000410000 */
[----:B------:R-:W-:Y:S01]  /*3c70*/  FFMA.FTZ R116, R124, R155, R153 ;  /* 0x0000009b7c747223 */ /* 0x000fe20000010099 */
[----:B------:R-:W-:Y:S02]  /*3c80*/  HADD2.F32 R117, -RZ, R170.H0_H0 ;  /* 0x200000aaff757230 */ /* 0x000fe40000004100 */
[----:B------:R-:W-:Y:S01]  /*3c90*/  FMUL.FTZ R125, R154, R125 ;  /* 0x0000007d9a7d7220 */ /* 0x000fe20000410000 */
[----:B------:R-:W-:-:S02]  /*3ca0*/  HADD2.F32 R124, -RZ, R32.H1_H1 ;  /* 0x30000020ff7c7230 */ /* 0x000fc40000004100 */
[-C--:B------:R-:W-:Y:S01]  /*3cb0*/  FFMA.FTZ R35, R154, R157.reuse, -R35 ;  /* 0x0000009d9a237223 */ /* 0x080fe20000010823 */
[----:B------:R-:W-:Y:S02]  /*3cc0*/  HADD2.F32 R154, -RZ, R32.H0_H0 ;  /* 0x20000020ff9a7230 */ /* 0x000fe40000004100 */
[----:B------:R-:W-:Y:S01]  /*3cd0*/  FFMA.FTZ R152, R152, R157, R125 ;  /* 0x0000009d98987223 */ /* 0x000fe2000001007d */
[----:B------:R-:W-:Y:S02]  /*3ce0*/  HADD2.F32 R125, -RZ, R166.H0_H0 ;  /* 0x200000a6ff7d7230 */ /* 0x000fe40000004100 */
[-C--:B------:R-:W-:Y:S01]  /*3cf0*/  FMUL.FTZ R155, R124, R117.reuse ;  /* 0x000000757c9b7220 */ /* 0x080fe20000410000 */
[----:B------:R-:W-:Y:S02]  /*3d00*/  HADD2.F32 R32, -RZ, R170.H1_H1 ;  /* 0x300000aaff207230 */ /* 0x000fe40000004100 */
[----:B------:R-:W-:Y:S01]  /*3d10*/  FMUL.FTZ R117, R154, R117 ;  /* 0x000000759a757220 */ /* 0x000fe20000410000 */
[----:B------:R-:W-:-:S02]  /*3d20*/  HADD2.F32 R153, -RZ, R34.H1_H1 ;  /* 0x30000022ff997230 */ /* 0x000fc40000004100 */
[-C--:B------:R-:W-:Y:S01]  /*3d30*/  FFMA.FTZ R155, R154, R125.reuse, -R155 ;  /* 0x0000007d9a9b7223 */ /* 0x080fe2000001089b */
[----:B------:R-:W-:Y:S02]  /*3d40*/  HADD2.F32 R157, -RZ, R34.H0_H0 ;  /* 0x20000022ff9d7230 */ /* 0x000fe40000004100 */
[----:B------:R-:W-:Y:S01]  /*3d50*/  FFMA.FTZ R124, R124, R125, R117 ;  /* 0x0000007d7c7c7223 */ /* 0x000fe20000010075 */
[----:B------:R-:W-:Y:S02]  /*3d60*/  HADD2.F32 R154, -RZ, R166.H1_H1 ;  /* 0x300000a6ff9a7230 */ /* 0x000fe40000004100 */
[-C--:B------:R-:W-:Y:S01]  /*3d70*/  FMUL.FTZ R34, R153, R32.reuse ;  /* 0x0000002099227220 */ /* 0x080fe20000410000 */
[----:B------:R-:W-:Y:S01]  /*3d80*/  F2FP.F16.F32.PACK_AB R33, R116, R33 ;  /* 0x000000217421723e */ /* 0x000fe200000000ff */
[C---:B------:R-:W-:Y:S01]  /*3d90*/  FMUL.FTZ R32, R157.reuse, R32 ;  /* 0x000000209d207220 */ /* 0x040fe20000410000 */
[----:B------:R-:W-:Y:S01]  /*3da0*/  F2FP.F16.F32.PACK_AB R35, R152, R35 ;  /* 0x000000239823723e */ /* 0x000fe200000000ff */
[----:B------:R-:W-:-:S02]  /*3db0*/  FFMA.FTZ R34, R157, R154, -R34 ;  /* 0x0000009a9d227223 */ /* 0x000fc40000010822 */
[----:B------:R-:W-:Y:S01]  /*3dc0*/  FFMA.FTZ R153, R153, R154, R32 ;  /* 0x0000009a99997223 */ /* 0x000fe20000010020 */
[----:B------:R-:W-:-:S04]  /*3dd0*/  F2FP.F16.F32.PACK_AB R32, R124, R155 ;  /* 0x0000009b7c20723e */ /* 0x000fc800000000ff */
[----:B------:R-:W-:-:S07]  /*3de0*/  F2FP.F16.F32.PACK_AB R34, R153, R34 ;  /* 0x000000229922723e */ /* 0x000fce00000000ff */
.L_x_5152:
[----:B------:R-:W-:Y:S05]  /*3df0*/  BSYNC B3 ;  /* 0x0000000000037941 */ /* 0x000fea0003800000 */
.L_x_5151:
[----:B--2---:R1:W-:Y:S02]  /*3e00*/  STG.E.128 desc[UR60][R38.64], R32 ;  /* 0x0000002026007986 */ /* 0x0043e4000c101d3c */
.L_x_5150:
[----:B------:R-:W-:Y:S05]  /*3e10*/  BSYNC B2 ;  /* 0x0000000000027941 */ /* 0x000fea0003800000 */
.L_x_5149:
        /* <DEDUP_REMOVED lines=48> */
.L_x_5156:
[----:B------:R-:W-:Y:S05]  /*4120*/  BSYNC B3 ;  /* 0x0000000000037941 */ /* 0x000fea0003800000 */
.L_x_5155:
[----:B--2---:R2:W-:Y:S02]  /*4130*/  STG.E.128 desc[UR60][R38.64+0x40], R32 ;  /* 0x0000402026007986 */ /* 0x0045e4000c101d3c */
.L_x_5154:
[----:B------:R-:W-:Y:S05]  /*4140*/  BSYNC B2 ;  /* 0x0000000000027941 */ /* 0x000fea0003800000 */
.L_x_5153:
        /* <DEDUP_REMOVED lines=48> */
.L_x_5160:
[----:B------:R-:W-:Y:S05]  /*4450*/  BSYNC B3 ;  /* 0x0000000000037941 */ /* 0x000fea0003800000 */
.L_x_5159:
[----:B--2---:R3:W-:Y:S02]  /*4460*/  STG.E.128 desc[UR60][R38.64+0x80], R32 ;  /* 0x0000802026007986 */ /* 0x0047e4000c101d3c */
.L_x_5158:
[----:B------:R-:W-:Y:S05]  /*4470*/  BSYNC B2 ;  /* 0x0000000000027941 */ /* 0x000fea0003800000 */
.L_x_5157:
        /* <DEDUP_REMOVED lines=9> */
[----:B------:R-:W-:Y:S01]  /*4510*/  SHF.R.U32.HI R77, RZ, 0x10, R75 ;  /* 0x00000010ff4d7819 */ /* 0x000fe2000001164b */
[----:B------:R-:W-:Y:S01]  /*4520*/  HADD2.F32 R85, -RZ, R163.H0_H0 ;  /* 0x200000a3ff557230 */ /* 0x000fe20000004100 */
        /* <DEDUP_REMOVED lines=25> */
[----:B------:R-:W-:Y:S01]  /*46c0*/  HADD2.F32 R76, -RZ, R163.H1_H1 ;  /* 0x300000a3ff4c7230 */ /* 0x000fe20000004100 */
        /* <DEDUP_REMOVED lines=11> */
.L_x_5164:
[----:B------:R-:W-:Y:S05]  /*4780*/  BSYNC B3 ;  /* 0x0000000000037941 */ /* 0x000fea0003800000 */
.L_x_5163:
[----:B--2---:R4:W-:Y:S02]  /*4790*/  STG.E.128 desc[UR60][R38.64+0xc0], R32 ;  /* 0x0000c02026007986 */ /* 0x0049e4000c101d3c */
.L_x_5162:
[----:B------:R-:W-:Y:S05]  /*47a0*/  BSYNC B2 ;  /* 0x0000000000027941 */ /* 0x000fea0003800000 */
.L_x_5161:
        /* <DEDUP_REMOVED lines=8> */
[----:B------:R-:W-:Y:S01]  /*4830*/  SHF.R.U32.HI R68, RZ, 0x10, R69 ;  /* 0x00000010ff447819 */ /* 0x000fe20000011645 */
[----:B--2---:R-:W-:Y:S01]  /*4840*/  IMAD.MOV.U32 R69, RZ, RZ, R35 ;  /* 0x000000ffff457224 */ /* 0x004fe200078e0023 */
[--C-:B------:R-:W-:Y:S01]  /*4850*/  SHF.R.U64 R74, R70, 0x10, R71.reuse ;  /* 0x00000010464a7819 */ /* 0x100fe20000001247 */
[--C-:B------:R-:W-:Y:S01]  /*4860*/  HADD2.F32 R35, -RZ, R33.reuse.H1_H1 ;  /* 0x30000021ff237230 */ /* 0x100fe20000004100 */
[----:B------:R-:W-:Y:S01]  /*4870*/  SHF.R.U32.HI R73, RZ, 0x10, R71 ;  /* 0x00000010ff497819 */ /* 0x000fe20000011647 */
[----:B------:R-:W-:Y:S02]  /*4880*/  HADD2.F32 R33, -RZ, R33.H0_H0 ;  /* 0x20000021ff217230 */ /* 0x000fe40000004100 */
[----:B------:R-:W-:Y:S02]  /*4890*/  HADD2.F32 R74, -RZ, R74.H0_H0 ;  /* 0x2000004aff4a7230 */ /* 0x000fe40000004100 */
[----:B------:R-:W-:-:S02]  /*48a0*/  HADD2.F32 R73, -RZ, R73.H0_H0 ;  /* 0x20000049ff497230 */ /* 0x000fc40000004100 */
[--C-:B------:R-:W-:Y:S02]  /*48b0*/  HADD2.F32 R70, -RZ, R69.reuse.H1_H1 ;  /* 0x30000045ff467230 */ /* 0x100fe40000004100 */
[----:B------:R-:W-:Y:S02]  /*48c0*/  HADD2.F32 R69, -RZ, R69.H0_H0 ;  /* 0x20000045ff457230 */ /* 0x000fe40000004100 */
[----:B------:R-:W-:Y:S02]  /*48d0*/  HADD2.F32 R72, -RZ, R72.H0_H0 ;  /* 0x20000048ff487230 */ /* 0x000fe40000004100 */
[-C--:B------:R-:W-:Y:S01]  /*48e0*/  FMUL.FTZ R76, R70, R73.reuse ;  /* 0x00000049464c7220 */ /* 0x080fe20000410000 */
[----:B------:R-:W-:Y:S02]  /*48f0*/  HADD2.F32 R71, -RZ, R68.H0_H0 ;  /* 0x20000044ff477230 */ /* 0x000fe40000004100 */
[-C--:B------:R-:W-:Y:S01]  /*4900*/  FMUL.FTZ R68, R35, R74.reuse ;  /* 0x0000004a23447220 */ /* 0x080fe20000410000 */
[----:B------:R-:W-:Y:S01]  /*4910*/  FMUL.FTZ R74, R33, R74 ;  /* 0x0000004a214a7220 */ /* 0x000fe20000410000 */
[----:B------:R-:W-:-:S02]  /*4920*/  FMUL.FTZ R73, R69, R73 ;  /* 0x0000004945497220 */ /* 0x000fc40000410000 */
[-C--:B------:R-:W-:Y:S01]  /*4930*/  FFMA.FTZ R33, R33, R72.reuse, -R68 ;  /* 0x0000004821217223 */ /* 0x080fe20000010844 */
[----:B------:R-:W-:Y:S01]  /*4940*/  FFMA.FTZ R68, R35, R72, R74 ;  /* 0x0000004823447223 */ /* 0x000fe2000001004a */
[-C--:B------:R-:W-:Y:S01]  /*4950*/  FFMA.FTZ R35, R69, R71.reuse, -R76 ;  /* 0x0000004745237223 */ /* 0x080fe2000001084c */
[----:B------:R-:W-:Y:S01]  /*4960*/  FFMA.FTZ R70, R70, R71, R73 ;  /* 0x0000004746467223 */ /* 0x000fe20000010049 */
[----:B------:R-:W-:Y:S02]  /*4970*/  HADD2.F32 R73, -RZ, R160.H0_H0 ;  /* 0x200000a0ff497230 */ /* 0x000fe40000004100 */
[----:B------:R-:W-:Y:S01]  /*4980*/  HADD2.F32 R74, -RZ, R159.H1_H1 ;  /* 0x3000009fff4a7230 */ /* 0x000fe20000004100 */
[----:B------:R-:W-:Y:S01]  /*4990*/  F2FP.F16.F32.PACK_AB R33, R68, R33 ;  /* 0x000000214421723e */ /* 0x000fe200000000ff */
[----:B------:R-:W-:Y:S01]  /*49a0*/  HADD2.F32 R72, -RZ, R32.H1_H1 ;  /* 0x30000020ff487230 */ /* 0x000fe20000004100 */
[----:B------:R-:W-:Y:S01]  /*49b0*/  F2FP.F16.F32.PACK_AB R35, R70, R35 ;  /* 0x000000234623723e */ /* 0x000fe200000000ff */
[----:B------:R-:W-:-:S02]  /*49c0*/  HADD2.F32 R71, -RZ, R34.H1_H1 ;  /* 0x30000022ff477230 */ /* 0x000fc40000004100 */
[----:B------:R-:W-:Y:S02]  /*49d0*/  HADD2.F32 R32, -RZ, R32.H0_H0 ;  /* 0x20000020ff207230 */ /* 0x000fe40000004100 */
[-C--:B------:R-:W-:Y:S01]  /*49e0*/  FMUL.FTZ R75, R72, R73.reuse ;  /* 0x00000049484b7220 */ /* 0x080fe20000410000 */
[----:B------:R-:W-:Y:S02]  /*49f0*/  HADD2.F32 R34, -RZ, R34.H0_H0 ;  /* 0x20000022ff227230 */ /* 0x000fe40000004100 */
[CC--:B------:R-:W-:Y:S01]  /*4a00*/  FMUL.FTZ R77, R71.reuse, R74.reuse ;  /* 0x0000004a474d7220 */ /* 0x0c0fe20000410000 */
[----:B------:R-:W-:Y:S02]  /*4a10*/  HADD2.F32 R69, -RZ, R160.H1_H1 ;  /* 0x300000a0ff457230 */ /* 0x000fe40000004100 */
        /* <DEDUP_REMOVED lines=9> */
.L_x_5168:
[----:B------:R-:W-:Y:S05]  /*4ab0*/  BSYNC B3 ;  /* 0x0000000000037941 */ /* 0x000fea0003800000 */
.L_x_5167:
[----:B--2---:R1:W-:Y:S02]  /*4ac0*/  STG.E.128 desc[UR60][R38.64+0x100], R32 ;  /* 0x0001002026007986 */ /* 0x0043e4000c101d3c */
.L_x_5166:
[----:B------:R-:W-:Y:S05]  /*4ad0*/  BSYNC B2 ;  /* 0x0000000000027941 */ /* 0x000fea0003800000 */
.L_x_5165:
        /* <DEDUP_REMOVED lines=9> */
[----:B------:R-:W-:Y:S01]  /*4b70*/  IMAD.MOV.U32 R65, RZ, RZ, R35 ;  /* 0x000000ffff417224 */ /* 0x000fe200078e0023 */
[--C-:B------:R-:W-:Y:S01]  /*4b80*/  SHF.R.U64 R69, R66, 0x10, R67.reuse ;  /* 0x0000001042457819 */ /* 0x100fe20000001243 */
[--C-:B------:R-:W-:Y:S01]  /*4b90*/  HADD2.F32 R35, -RZ, R33.reuse.H1_H1 ;  /* 0x30000021ff237230 */ /* 0x100fe20000004100 */
[----:B------:R-:W-:Y:S01]  /*4ba0*/  SHF.R.U32.HI R70, RZ, 0x10, R67 ;  /* 0x00000010ff467819 */ /* 0x000fe20000011643 */
[----:B------:R-:W-:Y:S02]  /*4bb0*/  HADD2.F32 R32, -RZ, R33.H0_H0 ;  /* 0x20000021ff207230 */ /* 0x000fe40000004100 */
[----:B------:R-:W-:Y:S02]  /*4bc0*/  HADD2.F32 R69, -RZ, R69.H0_H0 ;  /* 0x20000045ff457230 */ /* 0x000fe40000004100 */
[----:B------:R-:W-:-:S02]  /*4bd0*/  HADD2.F32 R66, -RZ, R65.H1_H1 ;  /* 0x30000041ff427230 */ /* 0x000fc40000004100 */
[----:B------:R-:W-:Y:S02]  /*4be0*/  HADD2.F32 R70, -RZ, R70.H0_H0 ;  /* 0x20000046ff467230 */ /* 0x000fe40000004100 */
[-C--:B------:R-:W-:Y:S01]  /*4bf0*/  FMUL.FTZ R33, R35, R69.reuse ;  /* 0x0000004523217220 */ /* 0x080fe20000410000 */
[----:B------:R-:W-:Y:S02]  /*4c00*/  HADD2.F32 R65, -RZ, R65.H0_H0 ;  /* 0x20000041ff417230 */ /* 0x000fe40000004100 */
[----:B------:R-:W-:Y:S01]  /*4c10*/  FMUL.FTZ R72, R32, R69 ;  /* 0x0000004520487220 */ /* 0x000fe20000410000 */
[----:B------:R-:W-:Y:S02]  /*4c20*/  HADD2.F32 R67, -RZ, R71.H0_H0 ;  /* 0x20000047ff437230 */ /* 0x000fe40000004100 */
[-C--:B------:R-:W-:Y:S01]  /*4c30*/  FMUL.FTZ R74, R66, R70.reuse ;  /* 0x00000046424a7220 */ /* 0x080fe20000410000 */
[----:B------:R-:W-:Y:S02]  /*4c40*/  HADD2.F32 R68, -RZ, R68.H0_H0 ;  /* 0x20000044ff447230 */ /* 0x000fe40000004100 */
[----:B------:R-:W-:Y:S01]  /*4c50*/  FMUL.FTZ R69, R65, R70 ;  /* 0x0000004641457220 */ /* 0x000fe20000410000 */
[----:B------:R-:W-:-:S02]  /*4c60*/  HADD2.F32 R71, -RZ, R146.H1_H1 ;  /* 0x30000092ff477230 */ /* 0x000fc40000004100 */
        /* <DEDUP_REMOVED lines=23> */
.L_x_5170:
[----:B------:R-:W-:Y:S05]  /*4de0*/  BSYNC B2 ;  /* 0x0000000000027941 */ /* 0x000fea0003800000 */
.L_x_5169:
[----:B--2---:R1:W-:Y:S02]  /*4df0*/  STG.E.128 desc[UR60][R38.64+0x140], R32 ;  /* 0x0001402026007986 */ /* 0x0043e4000c101d3c */
.L_x_5148:
[----:B------:R-:W-:Y:S05]  /*4e00*/  BSYNC B1 ;  /* 0x0000000000017941 */ /* 0x000fea0003800000 */
.L_x_5147:
        /* <DEDUP_REMOVED lines=37> */
[----:B------:R-:W-:Y:S02]  /*5060*/  HADD2.F32 R35, -RZ, R156.H0_H0 ;  /* 0x2000009cff237230 */ /* 0x000fe40000004100 */
[----:B------:R-:W-:Y:S01]  /*5070*/  FMUL.FTZ R60, R32, R60 ;  /* 0x0000003c203c7220 */ /* 0x000fe20000410000 */
        /* <DEDUP_REMOVED lines=10> */
.L_x_5175:
[----:B------:R-:W-:Y:S05]  /*5120*/  BSYNC B2 ;  /* 0x0000000000027941 */ /* 0x000fea0003800000 */
.L_x_5174:
[----:B--2---:R1:W-:Y:S02]  /*5130*/  STG.E.128 desc[UR60][R36.64], R32 ;  /* 0x0000002024007986 */ /* 0x0043e4000c101d3c */
.L_x_5173:
[----:B------:R-:W-:Y:S05]  /*5140*/  BSYNC B1 ;  /* 0x0000000000017941 */ /* 0x000fea0003800000 */
.L_x_5172:
        /* <DEDUP_REMOVED lines=28> */
[--C-:B------:R-:W-:Y:S02]  /*5310*/  HADD2.F32 R39, -RZ, R161.reuse.H0_H0 ;  /* 0x200000a1ff277230 */ /* 0x100fe40000004100 */
        /* <DEDUP_REMOVED lines=19> */
.L_x_5179:
[----:B------:R-:W-:Y:S05]  /*5450*/  BSYNC B2 ;  /* 0x0000000000027941 */ /* 0x000fea0003800000 */
.L_x_5178:
[----:B--2---:R1:W-:Y:S02]  /*5460*/  STG.E.128 desc[UR60][R36.64+0x40], R32 ;  /* 0x0000402024007986 */ /* 0x0043e4000c101d3c */
.L_x_5177:
[----:B------:R-:W-:Y:S05]  /*5470*/  BSYNC B1 ;  /* 0x0000000000017941 */ /* 0x000fea0003800000 */
.L_x_5176:
        /* <DEDUP_REMOVED lines=48> */
.L_x_5183:
[----:B------:R-:W-:Y:S05]  /*5780*/  BSYNC B2 ;  /* 0x0000000000027941 */ /* 0x000fea0003800000 */
.L_x_5182:
[----:B--2---:R1:W-:Y:S02]  /*5790*/  STG.E.128 desc[UR60][R36.64+0x80], R32 ;  /* 0x0000802024007986 */ /* 0x0043e4000c101d3c */
.L_x_5181:
[----:B------:R-:W-:Y:S05]  /*57a0*/  BSYNC B1 ;  /* 0x0000000000017941 */ /* 0x000fea0003800000 */
.L_x_5180:
        /* <DEDUP_REMOVED lines=36> */
[--C-:B------:R-:W-:Y:S02]  /*59f0*/  HADD2.F32 R35, -RZ, R126.reuse.H1_H1 ;  /* 0x3000007eff237230 */ /* 0x100fe40000004100 */
        /* <DEDUP_REMOVED lines=11> */
.L_x_5187:
[----:B------:R-:W-:Y:S05]  /*5ab0*/  BSYNC B2 ;  /* 0x0000000000027941 */ /* 0x000fea0003800000 */
.L_x_5186:
[----:B--2---:R1:W-:Y:S02]  /*5ac0*/  STG.E.128 desc[UR60][R36.64+0xc0], R32 ;  /* 0x0000c02024007986 */ /* 0x0043e4000c101d3c */
.L_x_5185:
[----:B------:R-:W-:Y:S05]  /*5ad0*/  BSYNC B1 ;  /* 0x0000000000017941 */ /* 0x000fea0003800000 */
.L_x_5184:
        /* <DEDUP_REMOVED lines=48> */
.L_x_5191:
[----:B------:R-:W-:Y:S05]  /*5de0*/  BSYNC B2 ;  /* 0x0000000000027941 */ /* 0x000fea0003800000 */
.L_x_5190:
[----:B--2---:R1:W-:Y:S02]  /*5df0*/  STG.E.128 desc[UR60][R36.64+0x100], R32 ;  /* 0x0001002024007986 */ /* 0x0043e4000c101d3c */
.L_x_5189:
[----:B------:R-:W-:Y:S05]  /*5e00*/  BSYNC B1 ;  /* 0x0000000000017941 */ /* 0x000fea0003800000 */
.L_x_5188:
        /* <DEDUP_REMOVED lines=47> */
.L_x_5193:
[----:B------:R-:W-:Y:S05]  /*6100*/  BSYNC B1 ;  /* 0x0000000000017941 */ /* 0x000fea0003800000 */
.L_x_5192:
[----:B--2---:R1:W-:Y:S01]  /*6110*/  STG.E.128 desc[UR60][R36.64+0x140], R32 ;  /* 0x0001402024007986 */ /* 0x0043e2000c101d3c */
[----:B------:R-:W-:Y:S05]  /*6120*/  BRA `(.L_x_5171) ;  /* 0x0000003c00b87947 */ /* 0x000fea0003800000 */
.L_x_5139:
        /* <DEDUP_REMOVED lines=20> */
[----:B------:R-:W-:Y:S01]  /*6270*/  CS2R R54, SRZ ;  /* 0x0000000000367805 */ /* 0x000fe2000001ff00 */
[----:B------:R-:W-:Y:S01]  /*6280*/  IMAD.X R33, R90, 0x1, R13, P2 ;  /* 0x000000015a217824 */ /* 0x000fe200010e060d */
[----:B------:R-:W-:Y:S02]  /*6290*/  LEA R56, P2, R32, UR4, 0x1 ;  /* 0x0000000420387c11 */ /* 0x000fe4000f8408ff */
[----:B------:R-:W-:-:S02]  /*62a0*/  CS2R R52, SRZ ;  /* 0x0000000000347805 */ /* 0x000fc4000001ff00 */
        /* <DEDUP_REMOVED lines=23> */
.L_x_5195:
[----:B------:R-:W-:Y:S05]  /*6420*/  BSYNC B1 ;  /* 0x0000000000017941 */ /* 0x000fea0003800000 */
.L_x_5194:
        /* <DEDUP_REMOVED lines=47> */
.L_x_5197:
[----:B------:R-:W-:Y:S05]  /*6720*/  BSYNC B1 ;  /* 0x0000000000017941 */ /* 0x000fea0003800000 */
.L_x_5196:
[----:B0-----:R-:W2:Y:S01]  /*6730*/  LDL R80, [R1+0x4] ;  /* 0x0000040001507983 */ /* 0x001ea20000100800 */
[----:B------:R-:W-:Y:S01]  /*6740*/  MOV R81, R33 ;  /* 0x0000002100517202 */ /* 0x000fe20000000f00 */
[----:B------:R-:W-:Y:S01]  /*6750*/  IMAD.MOV.U32 R82, RZ, RZ, R36 ;  /* 0x000000ffff527224 */ /* 0x000fe200078e0024 */
[----:B------:R-:W-:Y:S01]  /*6760*/  PRMT R172, R85, 0x5410, R86 ;  /* 0x0000541055ac7816 */ /* 0x000fe20000000056 */
[----:B------:R-:W-:-:S03]  /*6770*/  IMAD.MOV.U32 R83, RZ, RZ, R37 ;  /* 0x000000ffff537224 */ /* 0x000fc600078e0025 */
[----:B------:R-:W-:Y:S01]  /*6780*/  PRMT R177, R82, 0x7610, R177 ;  /* 0x0000761052b17816 */ /* 0x000fe200000000b1 */
[----:B------:R-:W-:Y:S01]  /*6790*/  IMAD.MOV.U32 R82, RZ, RZ, R40 ;  /* 0x000000ffff527224 */ /* 0x000fe200078e0028 */
[----:B--2---:R-:W-:Y:S01]  /*67a0*/  R2UR UR4, R80 ;  /* 0x00000000500472ca */ /* 0x004fe200000e0000 */
[----:B------:R-:W-:-:S05]  /*67b0*/  IMAD.MOV.U32 R80, RZ, RZ, R32 ;  /* 0x000000ffff507224 */ /* 0x000fca00078e0020 */
[----:B------:R-:W-:Y:S01]  /*67c0*/  PRMT R173, R80, 0x5410, R81 ;  /* 0x0000541050ad7816 */ /* 0x000fe20000000051 */
[----:B------:R-:W-:Y:S02]  /*67d0*/  IMAD.MOV.U32 R80, RZ, RZ, R38 ;  /* 0x000000ffff507224 */ /* 0x000fe400078e0026 */
        /* <DEDUP_REMOVED lines=18> */
[----:B------:R-:W-:Y:S02]  /*6900*/  IMAD.MOV.U32 R81, RZ, RZ, R51 ;  /* 0x000000ffff517224 */ /* 0x000fe400078e0033 */
[----:B------:R-:W-:Y:S01]  /*6910*/  IMAD.MOV.U32 R82, RZ, RZ, R48 ;  /* 0x000000ffff527224 */ /* 0x000fe200078e0030 */
[----:B------:R-:W-:Y:S01]  /*6920*/  PRMT R176, R176, 0x5410, R80 ;  /* 0x00005410b0b07816 */ /* 0x000fe20000000050 */
[----:B------:R-:W-:Y:S02]  /*6930*/  IMAD.MOV.U32 R83, RZ, RZ, R49 ;  /* 0x000000ffff537224 */ /* 0x000fe400078e0031 */
[----:B------:R-:W-:Y:S01]  /*6940*/  IMAD.MOV.U32 R80, RZ, RZ, R54 ;  /* 0x000000ffff507224 */ /* 0x000fe200078e0036 */
[----:B------:R-:W-:Y:S01]  /*6950*/  PRMT R177, R177, 0x5410, R82 ;  /* 0x00005410b1b17816 */ /* 0x000fe20000000052 */
        /* <DEDUP_REMOVED lines=15> */
[----:B------:R-:W-:Y:S02]  /*6a50*/  IMAD.MOV.U32 R83, RZ, RZ, R62 ;  /* 0x000000ffff537224 */ /* 0x000fe400078e003e */
        /* <DEDUP_REMOVED lines=23> */
[----:B------:R-:W-:-:S02]  /*6bd0*/  IMAD.MOV.U32 R81, RZ, RZ, R76 ;  /* 0x000000ffff517224 */ /* 0x000fc400078e004c */
[----:B------:R-:W-:Y:S01]  /*6be0*/  IMAD.MOV.U32 R80, RZ, RZ, R77 ;  /* 0x000000ffff507224 */ /* 0x000fe200078e004d */
[----:B------:R-:W-:-:S04]  /*6bf0*/  PRMT R170, R83, 0x5410, R82 ;  /* 0x0000541053aa7816 */ /* 0x000fc80000000052 */
[----:B------:R-:W-:Y:S01]  /*6c00*/  PRMT R171, R81, 0x5410, R80 ;  /* 0x0000541051ab7816 */ /* 0x000fe20000000050 */
[----:B------:R-:W-:Y:S06]  /*6c10*/  @!P2 BRA `(.L_x_5198) ;  /* 0x000000000004a947 */ /* 0x000fec0003800000 */
[----:B------:R-:W-:Y:S01]  /*6c20*/  BPT.TRAP 0x1 ;  /* 0x000000040000795c */ /* 0x000fe20000300000 */
.L_x_5198:
[----:B------:R-:W-:Y:S01]  /*6c30*/  LEA R90, R17, R16, 0x3 ;  /* 0x00000010115a7211 */ /* 0x000fe200078e18ff */
[----:B------:R-:W0:Y:S01]  /*6c40*/  LDC R144, c[0x0][0x2f4] ;  /* 0x0000bd00ff907b82 */ /* 0x000e220000000800 */
[----:B------:R-:W-:Y:S01]  /*6c50*/  SHF.L.U32 R91, R199, 0x1f, RZ ;  /* 0x0000001fc75b7819 */ /* 0x000fe200000006ff */
[----:B------:R-:W-:Y:S03]  /*6c60*/  BSSY B1, `(.L_x_5199) ;  /* 0x0000004000017945 */ /* 0x000fe60003800000 */
[----:B------:R-:W1:Y:S03]  /*6c70*/  SYNCS.PHASECHK.TRANS64.TRYWAIT P5, [R90+URZ+0x30890], R91 ;  /* 0x0308905b5a0075a7 */ /* 0x000e6600080a017f */
[----:B------:R-:W2:Y:S01]  /*6c80*/  LDC.64 R124, c[0x0][0x300] ;  /* 0x0000c000ff7c7b82 */ /* 0x000ea20000000a00 */
[----:B-1----:R-:W-:Y:S05]  /*6c90*/  @!P5 BRA `(.L_x_5200) ;  /* 0x000002300000d947 */ /* 0x002fea0003800000 */
.L_x_5594:
[----:B------:R-:W-:Y:S05]  /*6ca0*/  BSYNC B1 ;  /* 0x0000000000017941 */ /* 0x000fea0003800000 */
.L_x_5199:
[----:B------:R-:W-:Y:S01]  /*6cb0*/  BSSY B1, `(.L_x_5201) ;  /* 0x0000182000017945 */ /* 0x000fe20003800000 */
[----:B0-----:R-:W-:Y:S02]  /*6cc0*/  IMAD.IADD R146, R144, 0x1, -R130 ;  /* 0x0000000190927824 */ /* 0x001fe400078e0a82 */
[----:B------:R-:W-:Y:S01]  /*6cd0*/  IMAD.MOV.U32 R127, RZ, RZ, R84 ;  /* 0x000000ffff7f7224 */ /* 0x000fe200078e0054 */
[----:B------:R-:W-:Y:S06]  /*6ce0*/  @P4 BRA `(.L_x_5202) ;  /* 0x0000001400f84947 */ /* 0x000fec0003800000 */
        /* <DEDUP_REMOVED lines=53> */
[C---:B------:R-:W-:Y:S01]  /*7040*/  FMUL.FTZ R164, R85.reuse, R164 ;  /* 0x000000a455a47220 */ /* 0x040fe20000410000 */
[----:B------:R-:W-:Y:S02]  /*7050*/  HADD2.F32 R83, -RZ, R41.H0_H0 ;  /* 0x20000029ff537230 */ /* 0x000fe40000004100 */
[-C--:B------:R-:W-:Y:S01]  /*7060*/  FFMA.FTZ R85, R85, R163.reuse, -R165 ;  /* 0x000000a355557223 */ /* 0x080fe200000108a5 */
[----:B------:R-:W-:Y:S01]  /*7070*/  FFMA.FTZ R81, R81, R163, R164 ;  /* 0x000000a351517223 */ /* 0x000fe200000100a4 */
[----:B------:R-:W-:-:S02]  /*7080*/  HADD2.F32 R164, -RZ, R167.H1_H1 ;  /* 0x300000a7ffa47230 */ /* 0x000fc40000004100 */
[----:B------:R-:W-:Y:S01]  /*7090*/  HADD2.F32 R87, -RZ, R167.H0_H0 ;  /* 0x200000a7ff577230 */ /* 0x000fe20000004100 */
[----:B------:R-:W-:Y:S01]  /*70a0*/  F2FP.F16.F32.PACK_AB R85, R85, R162 ;  /* 0x000000a25555723e */ /* 0x000fe200000000ff */
[--C-:B------:R-:W-:Y:S02]  /*70b0*/  HADD2.F32 R163, -RZ, R52.reuse.H0_H0 ;  /* 0x20000034ffa37230 */ /* 0x100fe40000004100 */
[-C--:B------:R-:W-:Y:S01]  /*70c0*/  FMUL.FTZ R165, R83, R164.reuse ;  /* 0x000000a453a57220 */ /* 0x080fe20000410000 */
[----:B------:R-:W-:Y:S01]  /*70d0*/  HADD2.F32 R41, -RZ, R41.H1_H1 ;  /* 0x30000029ff297230 */ /* 0x000fe20000004100 */
[----:B------:R-:W-:Y:S01]  /*70e0*/  F2FP.F16.F32.PACK_AB R161, R81, R161 ;  /* 0x000000a151a1723e */ /* 0x000fe200000000ff */
[----:B------:R-:W-:Y:S02]  /*70f0*/  HADD2.F32 R52, -RZ, R52.H1_H1 ;  /* 0x30000034ff347230 */ /* 0x000fe40000004100 */
[C---:B------:R-:W-:Y:S01]  /*7100*/  FFMA.FTZ R165, R163.reuse, R87, -R165 ;  /* 0x00000057a3a57223 */ /* 0x040fe200000108a5 */
[----:B------:R-:W-:Y:S01]  /*7110*/  FMUL.FTZ R163, R163, R164 ;  /* 0x000000a4a3a37220 */ /* 0x000fe20000410000 */
[----:B------:R-:W-:-:S02]  /*7120*/  HADD2.F32 R167, -RZ, R181.H1_H1 ;  /* 0x300000b5ffa77230 */ /* 0x000fc40000004100 */
[----:B------:R-:W-:Y:S02]  /*7130*/  HADD2.F32 R53, -RZ, R53.H0_H0 ;  /* 0x20000035ff357230 */ /* 0x000fe40000004100 */
[----:B------:R-:W-:Y:S01]  /*7140*/  FFMA.FTZ R83, R83, R87, R163 ;  /* 0x0000005753537223 */ /* 0x000fe200000100a3 */
[----:B------:R-:W-:Y:S01]  /*7150*/  SHF.R.U32.HI R87, RZ, 0x10, R55 ;  /* 0x00000010ff577819 */ /* 0x000fe20000011637 */
[----:B------:R-:W-:Y:S01]  /*7160*/  IMAD.MOV.U32 R81, RZ, RZ, R85 ;  /* 0x000000ffff517224 */ /* 0x000fe200078e0055 */
[----:B------:R-:W-:Y:S01]  /*7170*/  SHF.R.U32.HI R55, RZ, 0x10, R43 ;  /* 0x00000010ff377819 */ /* 0x000fe2000001162b */
[----:B------:R-:W-:Y:S02]  /*7180*/  IMAD.MOV.U32 R85, RZ, RZ, R161 ;  /* 0x000000ffff557224 */ /* 0x000fe400078e00a1 */
[----:B------:R-:W-:Y:S02]  /*7190*/  HADD2.F32 R87, -RZ, R87.H0_H0 ;  /* 0x20000057ff577230 */ /* 0x000fe40000004100 */
[----:B------:R-:W-:-:S03]  /*71a0*/  HADD2.F32 R55, -RZ, R55.H0_H0 ;  /* 0x20000037ff377230 */ /* 0x000fc60000004100 */
[-C--:B------:R-:W-:Y:S01]  /*71b0*/  FMUL.FTZ R163, R41, R87.reuse ;  /* 0x0000005729a37220 */ /* 0x080fe20000410000 */
[----:B------:R-:W-:-:S03]  /*71c0*/  FMUL.FTZ R87, R52, R87 ;  /* 0x0000005734577220 */ /* 0x000fc60000410000 */
        /* <DEDUP_REMOVED lines=8> */
[----:B------:R-:W-:Y:S01]  /*7250*/  FMUL.FTZ R167, R163, R167 ;  /* 0x000000a7a3a77220 */ /* 0x000fe20000410000 */
[----:B------:R-:W-:-:S02]  /*7260*/  HADD2.F32 R80, -RZ, R80.H1_H1 ;  /* 0x30000050ff507230 */ /* 0x000fc40000004100 */
[-C--:B------:R-:W-:Y:S01]  /*7270*/  FFMA.FTZ R164, R163, R87.reuse, -R164 ;  /* 0x00000057a3a47223 */ /* 0x080fe200000108a4 */
[----:B------:R-:W-:Y:S02]  /*7280*/  HADD2.F32 R163, -RZ, R181.H0_H0 ;  /* 0x200000b5ffa37230 */ /* 0x000fe40000004100 */
[----:B------:R-:W-:Y:S01]  /*7290*/  FFMA.FTZ R167, R55, R87, R167 ;  /* 0x0000005737a77223 */ /* 0x000fe200000100a7 */
[----:B------:R-:W-:Y:S02]  /*72a0*/  HADD2.F32 R55, -RZ, R40.H0_H0 ;  /* 0x20000028ff377230 */ /* 0x000fe40000004100 */
[-C--:B------:R-:W-:Y:S01]  /*72b0*/  FMUL.FTZ R40, R84, R53.reuse ;  /* 0x0000003554287220 */ /* 0x080fe20000410000 */
[C---:B------:R-:W-:Y:S01]  /*72c0*/  FMUL.FTZ R53, R80.reuse, R53 ;  /* 0x0000003550357220 */ /* 0x040fe20000410000 */
[----:B------:R-:W-:Y:S01]  /*72d0*/  F2FP.F16.F32.PACK_AB R41, R41, R83 ;  /* 0x000000532929723e */ /* 0x000fe200000000ff */
[----:B------:R-:W-:Y:S02]  /*72e0*/  IMAD.MOV.U32 R83, RZ, RZ, R52 ;  /* 0x000000ffff537224 */ /* 0x000fe400078e0034 */
[-C--:B------:R-:W-:Y:S01]  /*72f0*/  FFMA.FTZ R40, R80, R55.reuse, -R40 ;  /* 0x0000003750287223 */ /* 0x080fe20000010828 */
[----:B------:R-:W-:Y:S01]  /*7300*/  FFMA.FTZ R53, R84, R55, R53 ;  /* 0x0000003754357223 */ /* 0x000fe20000010035 */
[----:B------:R-:W-:-:S02]  /*7310*/  HADD2.F32 R55, -RZ, R86.H0_H0 ;  /* 0x20000056ff377230 */ /* 0x000fc40000004100 */
[----:B------:R-:W-:Y:S01]  /*7320*/  HADD2.F32 R84, -RZ, R82.H0_H0 ;  /* 0x20000052ff547230 */ /* 0x000fe20000004100 */
[----:B------:R-:W-:Y:S01]  /*7330*/  F2FP.F16.F32.PACK_AB R40, R40, R164 ;  /* 0x000000a42828723e */ /* 0x000fe200000000ff */
[----:B------:R-:W-:Y:S02]  /*7340*/  HADD2.F32 R86, -RZ, R86.H1_H1 ;  /* 0x30000056ff567230 */ /* 0x000fe40000004100 */
[-C--:B------:R-:W-:Y:S01]  /*7350*/  FMUL.FTZ R87, R55, R163.reuse ;  /* 0x000000a337577220 */ /* 0x080fe20000410000 */
[----:B------:R-:W-:Y:S02]  /*7360*/  HADD2.F32 R82, -RZ, R82.H1_H1 ;  /* 0x30000052ff527230 */ /* 0x000fe40000004100 */
[----:B------:R-:W-:Y:S01]  /*7370*/  FMUL.FTZ R163, R84, R163 ;  /* 0x000000a354a37220 */ /* 0x000fe20000410000 */
[----:B------:R-:W-:Y:S02]  /*7380*/  HADD2.F32 R80, -RZ, R179.H0_H0 ;  /* 0x200000b3ff507230 */ /* 0x000fe40000004100 */
[-C--:B------:R-:W-:Y:S01]  /*7390*/  FMUL.FTZ R43, R86, R54.reuse ;  /* 0x00000036562b7220 */ /* 0x080fe20000410000 */
[----:B------:R-:W-:Y:S01]  /*73a0*/  F2FP.F16.F32.PACK_AB R53, R53, R167 ;  /* 0x000000a73535723e */ /* 0x000fe200000000ff */
[----:B------:R-:W-:Y:S01]  /*73b0*/  FMUL.FTZ R54, R82, R54 ;  /* 0x0000003652367220 */ /* 0x000fe20000410000 */
[----:B------:R-:W-:Y:S01]  /*73c0*/  FFMA.FTZ R87, R84, R80, -R87 ;  /* 0x0000005054577223 */ /* 0x000fe20000010857 */
[----:B------:R-:W-:Y:S01]  /*73d0*/  FFMA.FTZ R43, R82, R42, -R43 ;  /* 0x0000002a522b7223 */ /* 0x000fe2000001082b */
[----:B------:R-:W-:Y:S01]  /*73e0*/  FFMA.FTZ R163, R55, R80, R163 ;  /* 0x0000005037a37223 */ /* 0x000fe200000100a3 */
[----:B------:R-:W-:Y:S01]  /*73f0*/  FFMA.FTZ R54, R86, R42, R54 ;  /* 0x0000002a56367223 */ /* 0x000fe20000010036 */
[----:B------:R-:W-:-:S02]  /*7400*/  IMAD.MOV.U32 R80, RZ, RZ, R40 ;  /* 0x000000ffff507224 */ /* 0x000fc400078e0028 */
[----:B------:R-:W-:Y:S01]  /*7410*/  F2FP.F16.F32.PACK_AB R43, R43, R87 ;  /* 0x000000572b2b723e */ /* 0x000fe200000000ff */
[----:B------:R-:W-:Y:S01]  /*7420*/  IMAD.MOV.U32 R84, RZ, RZ, R53 ;  /* 0x000000ffff547224 */ /* 0x000fe200078e0035 */
[----:B------:R-:W-:Y:S01]  /*7430*/  F2FP.F16.F32.PACK_AB R54, R54, R163 ;  /* 0x000000a33636723e */ /* 0x000fe200000000ff */
[----:B------:R-:W-:Y:S02]  /*7440*/  IMAD.MOV.U32 R87, RZ, RZ, R41 ;  /* 0x000000ffff577224 */ /* 0x000fe400078e0029 */
[----:B------:R-:W-:Y:S01]  /*7450*/  IMAD.MOV.U32 R82, RZ, RZ, R43 ;  /* 0x000000ffff527224 */ /* 0x000fe200078e002b */
[----:B------:R-:W-:-:S07]  /*7460*/  MOV R86, R54 ;  /* 0x0000003600567202 */ /* 0x000fce0000000f00 */
.L_x_5206:
[----:B------:R-:W-:Y:S05]  /*7470*/  BSYNC B3 ;  /* 0x0000000000037941 */ /* 0x000fea0003800000 */
.L_x_5205:
        /* <DEDUP_REMOVED lines=9> */
[----:B--2---:R2:W-:Y:S01]  /*7510*/  STG.E.128 desc[UR60][R40.64], R80 ;  /* 0x0000005028007986 */ /* 0x0045e2000c101d3c */
[----:B------:R-:W-:-:S05]  /*7520*/  @!P4 LEA.HI.X R43, R160, R117, R43, 0x1, P5 ;  /* 0x00000075a02bc211 */ /* 0x000fca00028f0c2b */
[----:B0-----:R2:W-:Y:S04]  /*7530*/  @!P4 STG.E.128 desc[UR60][R42.64], R84 ;  /* 0x000000542a00c986 */ /* 0x0015e8000c101d3c */
.L_x_5204:
[----:B------:R-:W-:Y:S05]  /*7540*/  BSYNC B2 ;  /* 0x0000000000027941 */ /* 0x000fea0003800000 */
.L_x_5203:
[----:B------:R-:W-:Y:S01]  /*7550*/  ISETP.NE.AND P4, PT, R25, RZ, PT ;  /* 0x000000ff1900720c */ /* 0x000fe20003f85270 */
[----:B------:R-:W-:-:S12]  /*7560*/  BSSY B2, `(.L_x_5207) ;  /* 0x000007f000027945 */ /* 0x000fd80003800000 */
[----:B------:R-:W-:Y:S05]  /*7570*/  @!P4 BRA `(.L_x_5208) ;  /* 0x0000000400f4c947 */ /* 0x000fea0003800000 */
[----:B--2---:R-:W-:Y:S01]  /*7580*/  SEL R40, R130, R146, !P1 ;  /* 0x0000009282287207 */ /* 0x004fe20004800000 */
[----:B------:R-:W-:Y:S01]  /*7590*/  BSSY B3, `(.L_x_5209) ;  /* 0x0000071000037945 */ /* 0x000fe20003800000 */
[----:B------:R-:W-:Y:S02]  /*75a0*/  IADD3 R80, P4, P5, R108, R128, R15 ;  /* 0x000000806c507210 */ /* 0x000fe40007d9e00f */
[----:B------:R-:W-:Y:S02]  /*75b0*/  SHF.R.S32.HI R41, RZ, 0x1f, R40 ;  /* 0x0000001fff297819 */ /* 0x000fe40000011428 */
[----:B------:R-:W-:Y:S02]  /*75c0*/  IADD3.X R81, R4, R152, R113, P4, P5 ;  /* 0x0000009804517210 */ /* 0x000fe400027ea471 */
[----:B------:R-:W-:Y:S02]  /*75d0*/  LEA.HI R41, R41, R40, RZ, 0x4 ;  /* 0x0000002829297211 */ /* 0x000fe400078f20ff */
[----:B------:R-:W-:-:S02]  /*75e0*/  ISETP.GE.AND P4, PT, R197, R121, PT ;  /* 0x00000079c500720c */ /* 0x000fc40003f86270 */
        /* <DEDUP_REMOVED lines=16> */
[----:B--2---:R-:W-:Y:S01]  /*76f0*/  IMAD.MOV.U32 R85, RZ, RZ, R53 ;  /* 0x000000ffff557224 */ /* 0x004fe200078e0035 */
[----:B------:R-:W-:Y:S01]  /*7700*/  SHF.R.U64 R48, R48, 0x10, R49 ;  /* 0x0000001030307819 */ /* 0x000fe20000001231 */
[----:B0-----:R-:W-:Y:S01]  /*7710*/  IMAD.MOV.U32 R53, RZ, RZ, R41 ;  /* 0x000000ffff357224 */ /* 0x001fe200078e0029 */
[----:B------:R-:W-:Y:S01]  /*7720*/  SHF.R.U64 R36, R36, 0x10, R37 ;  /* 0x0000001024247819 */ /* 0x000fe20000001225 */
[----:B------:R-:W-:Y:S01]  /*7730*/  HADD2.F32 R86, -RZ, R180.H1_H1 ;  /* 0x300000b4ff567230 */ /* 0x000fe20000004100 */
[----:B------:R-:W-:Y:S01]  /*7740*/  SHF.R.U64 R38, R38, 0x10, R39 ;  /* 0x0000001026267819 */ /* 0x000fe20000001227 */
[----:B------:R-:W-:Y:S01]  /*7750*/  HADD2.F32 R83, -RZ, R85.H0_H0 ;  /* 0x20000055ff537230 */ /* 0x000fe20000004100 */
[----:B------:R-:W-:Y:S01]  /*7760*/  SHF.R.U64 R50, R50, 0x10, R51 ;  /* 0x0000001032327819 */ /* 0x000fe20000001233 */
[----:B------:R-:W-:Y:S02]  /*7770*/  HADD2.F32 R84, -RZ, R53.H0_H0 ;  /* 0x20000035ff547230 */ /* 0x000fe40000004100 */
[----:B------:R-:W-:-:S02]  /*7780*/  HADD2.F32 R41, -RZ, R178.H1_H1 ;  /* 0x300000b2ff297230 */ /* 0x000fc40000004100 */
[CC--:B------:R-:W-:Y:S01]  /*7790*/  FMUL.FTZ R87, R83.reuse, R86.reuse ;  /* 0x0000005653577220 */ /* 0x0c0fe20000410000 */
[----:B------:R-:W-:Y:S02]  /*77a0*/  HADD2.F32 R53, -RZ, R53.H1_H1 ;  /* 0x30000035ff357230 */ /* 0x000fe40000004100 */
        /* <DEDUP_REMOVED lines=13> */
[C---:B------:R-:W-:Y:S01]  /*7880*/  FMUL.FTZ R86, R53.reuse, R86 ;  /* 0x0000005635567220 */ /* 0x040fe20000410000 */
[----:B------:R-:W-:Y:S02]  /*7890*/  HADD2.F32 R163, -RZ, R177.H1_H1 ;  /* 0x300000b1ffa37230 */ /* 0x000fe40000004100 */
[-C--:B------:R-:W-:Y:S01]  /*78a0*/  FFMA.FTZ R53, R53, R85.reuse, -R87 ;  /* 0x0000005535357223 */ /* 0x080fe20000010857 */
[----:B------:R-:W-:Y:S01]  /*78b0*/  FFMA.FTZ R41, R41, R85, R86 ;  /* 0x0000005529297223 */ /* 0x000fe20000010056 */
[----:B------:R-:W-:-:S02]  /*78c0*/  IMAD.MOV.U32 R85, RZ, RZ, R55 ;  /* 0x000000ffff557224 */ /* 0x000fc400078e0037 */
[----:B------:R-:W-:Y:S01]  /*78d0*/  HADD2.F32 R55, -RZ, R43.H0_H0 ;  /* 0x2000002bff377230 */ /* 0x000fe20000004100 */
[----:B------:R-:W-:Y:S01]  /*78e0*/  F2FP.F16.F32.PACK_AB R53, R53, R84 ;  /* 0x000000543535723e */ /* 0x000fe200000000ff */
[----:B------:R-:W-:Y:S01]  /*78f0*/  HADD2.F32 R87, -RZ, R178.H0_H0 ;  /* 0x200000b2ff577230 */ /* 0x000fe20000004100 */
[----:B------:R-:W-:Y:S01]  /*7900*/  F2FP.F16.F32.PACK_AB R83, R41, R83 ;  /* 0x000000532953723e */ /* 0x000fe200000000ff */
[----:B------:R-:W-:Y:S02]  /*7910*/  HADD2.F32 R86, -RZ, R85.H0_H0 ;  /* 0x20000055ff567230 */ /* 0x000fe40000004100 */
[----:B------:R-:W-:Y:S02]  /*7920*/  HADD2.F32 R42, -RZ, R42.H1_H1 ;  /* 0x3000002aff2a7230 */ /* 0x000fe40000004100 */
[----:B------:R-:W-:Y:S02]  /*7930*/  IMAD.MOV.U32 R41, RZ, RZ, R53 ;  /* 0x000000ffff297224 */ /* 0x000fe400078e0035 */
[-C--:B------:R-:W-:Y:S01]  /*7940*/  FMUL.FTZ R161, R86, R160.reuse ;  /* 0x000000a056a17220 */ /* 0x080fe20000410000 */
[----:B------:R-:W-:Y:S01]  /*7950*/  FMUL.FTZ R160, R55, R160 ;  /* 0x000000a037a07220 */ /* 0x000fe20000410000 */
[----:B------:R-:W-:-:S02]  /*7960*/  IMAD.MOV.U32 R53, RZ, RZ, R83 ;  /* 0x000000ffff357224 */ /* 0x000fc400078e0053 */
[-C--:B------:R-:W-:Y:S01]  /*7970*/  FFMA.FTZ R55, R55, R87.reuse, -R161 ;  /* 0x0000005737377223 */ /* 0x080fe200000108a1 */
[----:B------:R-:W-:Y:S01]  /*7980*/  FFMA.FTZ R160, R86, R87, R160 ;  /* 0x0000005756a07223 */ /* 0x000fe200000100a0 */
[----:B------:R-:W-:Y:S01]  /*7990*/  SHF.R.U32.HI R87, RZ, 0x10, R51 ;  /* 0x00000010ff577819 */ /* 0x000fe20000011633 */
[----:B------:R-:W-:Y:S01]  /*79a0*/  HADD2.F32 R86, -RZ, R85.H1_H1 ;  /* 0x30000055ff567230 */ /* 0x000fe20000004100 */
[----:B------:R-:W-:Y:S01]  /*79b0*/  SHF.R.U32.HI R161, RZ, 0x10, R39 ;  /* 0x00000010ffa17819 */ /* 0x000fe20000011627 */
[----:B------:R-:W-:Y:S02]  /*79c0*/  HADD2.F32 R39, -RZ, R176.H1_H1 ;  /* 0x300000b0ff277230 */ /* 0x000fe40000004100 */
[----:B------:R-:W-:Y:S02]  /*79d0*/  HADD2.F32 R85, -RZ, R87.H0_H0 ;  /* 0x20000057ff557230 */ /* 0x000fe40000004100 */
[----:B------:R-:W-:Y:S02]  /*79e0*/  HADD2.F32 R87, -RZ, R43.H1_H1 ;  /* 0x3000002bff577230 */ /* 0x000fe40000004100 */
[----:B------:R-:W-:-:S02]  /*79f0*/  HADD2.F32 R43, -RZ, R161.H0_H0 ;  /* 0x200000a1ff2b7230 */ /* 0x000fc40000004100 */
[CC--:B------:R-:W-:Y:S01]  /*7a00*/  FMUL.FTZ R161, R86.reuse, R85.reuse ;  /* 0x0000005556a17220 */ /* 0x0c0fe20000410000 */
[----:B------:R-:W-:Y:S02]  /*7a10*/  HADD2.F32 R51, -RZ, R50.H0_H0 ;  /* 0x20000032ff337230 */ /* 0x000fe40000004100 */
[C---:B------:R-:W-:Y:S01]  /*7a20*/  FMUL.FTZ R162, R87.reuse, R85 ;  /* 0x0000005557a27220 */ /* 0x040fe20000410000 */
[-C--:B------:R-:W-:Y:S01]  /*7a30*/  FFMA.FTZ R85, R87, R43.reuse, -R161 ;  /* 0x0000002b57557223 */ /* 0x080fe200000108a1 */
[----:B------:R-:W-:Y:S02]  /*7a40*/  HADD2.F32 R161, -RZ, R40.H0_H0 ;  /* 0x20000028ffa17230 */ /* 0x000fe40000004100 */
[----:B------:R-:W-:Y:S01]  /*7a50*/  FFMA.FTZ R43, R86, R43, R162 ;  /* 0x0000002b562b7223 */ /* 0x000fe200000100a2 */
[--C-:B------:R-:W-:Y:S02]  /*7a60*/  HADD2.F32 R86, -RZ, R52.reuse.H0_H0 ;  /* 0x20000034ff567230 */ /* 0x100fe40000004100 */
[----:B------:R-:W-:Y:S01]  /*7a70*/  HADD2.F32 R52, -RZ, R52.H1_H1 ;  /* 0x30000034ff347230 */ /* 0x000fe20000004100 */
[----:B------:R-:W-:Y:S01]  /*7a80*/  F2FP.F16.F32.PACK_AB R55, R85, R55 ;  /* 0x000000375537723e */ /* 0x000fe200000000ff */
[----:B------:R-:W-:-:S02]  /*7a90*/  HADD2.F32 R40, -RZ, R40.H1_H1 ;  /* 0x30000028ff287230 */ /* 0x000fc40000004100 */
[-C--:B------:R-:W-:Y:S01]  /*7aa0*/  FMUL.FTZ R162, R86, R163.reuse ;  /* 0x000000a356a27220 */ /* 0x080fe20000410000 */
[----:B------:R-:W-:Y:S02]  /*7ab0*/  HADD2.F32 R87, -RZ, R177.H0_H0 ;  /* 0x200000b1ff577230 */ /* 0x000fe40000004100 */
[-C--:B------:R-:W-:Y:S01]  /*7ac0*/  FMUL.FTZ R37, R52, R48.reuse ;  /* 0x0000003034257220 */ /* 0x080fe20000410000 */
[----:B------:R-:W-:Y:S01]  /*7ad0*/  FMUL.FTZ R163, R161, R163 ;  /* 0x000000a3a1a37220 */ /* 0x000fe20000410000 */
[C---:B------:R-:W-:Y:S01]  /*7ae0*/  FMUL.FTZ R48, R40.reuse, R48 ;  /* 0x0000003028307220 */ /* 0x040fe20000410000 */
[----:B------:R-:W-:Y:S01]  /*7af0*/  F2FP.F16.F32.PACK_AB R160, R43, R160 ;  /* 0x000000a02ba0723e */ /* 0x000fe200000000ff */
[-C--:B------:R-:W-:Y:S01]  /*7b00*/  FFMA.FTZ R37, R40, R36.reuse, -R37 ;  /* 0x0000002428257223 */ /* 0x080fe20000010825 */
[----:B------:R-:W-:Y:S02]  /*7b10*/  HADD2.F32 R40, -RZ, R54.H0_H0 ;  /* 0x20000036ff287230 */ /* 0x000fe40000004100 */
[----:B------:R-:W-:Y:S01]  /*7b20*/  FFMA.FTZ R48, R52, R36, R48 ;  /* 0x0000002434307223 */ /* 0x000fe20000010030 */
[----:B------:R-:W-:-:S02]  /*7b30*/  HADD2.F32 R36, -RZ, R176.H0_H0 ;  /* 0x200000b0ff247230 */ /* 0x000fc40000004100 */
[----:B------:R-:W-:Y:S01]  /*7b40*/  FFMA.FTZ R163, R86, R87, R163 ;  /* 0x0000005756a37223 */ /* 0x000fe200000100a3 */
[----:B------:R-:W-:Y:S02]  /*7b50*/  HADD2.F32 R54, -RZ, R54.H1_H1 ;  /* 0x30000036ff367230 */ /* 0x000fe40000004100 */
[-C--:B------:R-:W-:Y:S01]  /*7b60*/  FMUL.FTZ R50, R40, R39.reuse ;  /* 0x0000002728327220 */ /* 0x080fe20000410000 */
[----:B------:R-:W-:Y:S01]  /*7b70*/  FMUL.FTZ R39, R49, R39 ;  /* 0x0000002731277220 */ /* 0x000fe20000410000 */
[----:B------:R-:W-:Y:S01]  /*7b80*/  FFMA.FTZ R162, R161, R87, -R162 ;  /* 0x00000057a1a27223 */ /* 0x000fe200000108a2 */
[----:B------:R-:W-:Y:S01]  /*7b90*/  F2FP.F16.F32.PACK_AB R48, R48, R163 ;  /* 0x000000a33030723e */ /* 0x000fe200000000ff */
[-C--:B------:R-:W-:Y:S01]  /*7ba0*/  FFMA.FTZ R50, R49, R36.reuse, -R50 ;  /* 0x0000002431327223 */ /* 0x080fe20000010832 */
[----:B------:R-:W-:Y:S02]  /*7bb0*/  HADD2.F32 R49, -RZ, R38.H0_H0 ;  /* 0x20000026ff317230 */ /* 0x000fe40000004100 */
[-C--:B------:R-:W-:Y:S01]  /*7bc0*/  FMUL.FTZ R38, R54, R51.reuse ;  /* 0x0000003336267220 */ /* 0x080fe20000410000 */
[----:B------:R-:W-:Y:S01]  /*7bd0*/  FMUL.FTZ R51, R42, R51 ;  /* 0x000000332a337220 */ /* 0x000fe20000410000 */
[----:B------:R-:W-:Y:S01]  /*7be0*/  FFMA.FTZ R39, R40, R36, R39 ;  /* 0x0000002428277223 */ /* 0x000fe20000010027 */
[----:B------:R-:W-:Y:S01]  /*7bf0*/  F2FP.F16.F32.PACK_AB R37, R37, R162 ;  /* 0x000000a22525723e */ /* 0x000fe200000000ff */
[-C--:B------:R-:W-:Y:S01]  /*7c00*/  FFMA.FTZ R38, R42, R49.reuse, -R38 ;  /* 0x000000312a267223 */ /* 0x080fe20000010826 */
[----:B------:R-:W-:Y:S01]  /*7c10*/  FFMA.FTZ R51, R54, R49, R51 ;  /* 0x0000003136337223 */ /* 0x000fe20000010033 */
[----:B------:R-:W-:Y:S01]  /*7c20*/  IMAD.MOV.U32 R43, RZ, RZ, R55 ;  /* 0x000000ffff2b7224 */ /* 0x000fe200078e0037 */
[----:B------:R-:W-:Y:S01]  /*7c30*/  MOV R40, R37 ;  /* 0x0000002500287202 */ /* 0x000fe20000000f00 */
[----:B------:R-:W-:Y:S01]  /*7c40*/  IMAD.MOV.U32 R52, RZ, RZ, R48 ;  /* 0x000000ffff347224 */ /* 0x000fe200078e0030 */
[----:B------:R-:W-:Y:S01]  /*7c50*/  F2FP.F16.F32.PACK_AB R38, R38, R50 ;  /* 0x000000322626723e */ /* 0x000fe200000000ff */
[----:B------:R-:W-:Y:S01]  /*7c60*/  IMAD.MOV.U32 R55, RZ, RZ, R160 ;  /* 0x000000ffff377224 */ /* 0x000fe200078e00a0 */
[----:B------:R-:W-:-:S03]  /*7c70*/  F2FP.F16.F32.PACK_AB R39, R51, R39 ;  /* 0x000000273327723e */ /* 0x000fc600000000ff */
[----:B------:R-:W-:Y:S02]  /*7c80*/  IMAD.MOV.U32 R42, RZ, RZ, R38 ;  /* 0x000000ffff2a7224 */ /* 0x000fe400078e0026 */
[----:B------:R-:W-:-:S07]  /*7c90*/  IMAD.MOV.U32 R54, RZ, RZ, R39 ;  /* 0x000000ffff367224 */ /* 0x000fce00078e0027 */
.L_x_5210:
[----:B------:R-:W-:Y:S05]  /*7ca0*/  BSYNC B3 ;  /* 0x0000000000037941 */ /* 0x000fea0003800000 */
.L_x_5209:
        /* <DEDUP_REMOVED lines=10> */
.L_x_5208:
[----:B------:R-:W-:Y:S05]  /*7d50*/  BSYNC B2 ;  /* 0x0000000000027941 */ /* 0x000fea0003800000 */
.L_x_5207:
[----:B------:R-:W-:-:S13]  /*7d60*/  ISETP.NE.AND P4, PT, R26, RZ, PT ;  /* 0x000000ff1a00720c */ /* 0x000fda0003f85270 */
[----:B------:R-:W-:Y:S05]  /*7d70*/  @!P4 BRA `(.L_x_5202) ;  /* 0x0000000400d4c947 */ /* 0x000fea0003800000 */
[----:B0-----:R-:W3:Y:S01]  /*7d80*/  LDL R36, [R1] ;  /* 0x0000000001247983 */ /* 0x001ee20000100800 */
        /* <DEDUP_REMOVED lines=9> */
[----:B------:R-:W-:Y:S01]  /*7e20*/  SHF.R.S32.HI R37, RZ, 0x1f, R36 ;  /* 0x0000001fff257819 */ /* 0x000fe20000011424 */
[----:B------:R-:W-:-:S03]  /*7e30*/  IMAD.SHL.U32 R50, R36, 0x8, RZ ;  /* 0x0000000824327824 */ /* 0x000fc600078e00ff */
[----:B------:R-:W-:Y:S02]  /*7e40*/  LEA.HI R37, R37, R36, RZ, 0x3 ;  /* 0x0000002425257211 */ /* 0x000fe400078f18ff */
[----:B------:R-:W-:Y:S02]  /*7e50*/  LOP3.LUT R36, R206, 0x38, R50, 0xf8, !PT ;  /* 0x00000038ce247812 */ /* 0x000fe400078ef832 */
[----:B------:R-:W-:Y:S02]  /*7e60*/  SHF.R.S32.HI R37, RZ, 0x3, R37 ;  /* 0x00000003ff257819 */ /* 0x000fe40000011425 */
[----:B------:R-:W-:-:S03]  /*7e70*/  LOP3.LUT R36, R36, R207, RZ, 0x3c, !PT ;  /* 0x000000cf24247212 */ /* 0x000fc600078e3cff */
[----:B------:R-:W-:-:S05]  /*7e80*/  IMAD R37, R37, 0x1800, R208 ;  /* 0x0000180025257824 */ /* 0x000fca00078e02d0 */
[----:B------:R-:W-:Y:S01]  /*7e90*/  IADD3 R36, R37, R36, RZ ;  /* 0x0000002425247210 */ /* 0x000fe20007ffe0ff */
[----:B------:R-:W-:-:S04]  /*7ea0*/  IMAD R37, R17, 0x4800, R140 ;  /* 0x0000480011257824 */ /* 0x000fc800078e028c */
[----:B------:R-:W-:Y:S02]  /*7eb0*/  IMAD R39, R17, 0x4800, R36 ;  /* 0x0000480011277824 */ /* 0x000fe400078e0224 */
[--C-:B------:R-:W-:Y:S02]  /*7ec0*/  IMAD R37, R37, 0x2, R16.reuse ;  /* 0x0000000225257824 */ /* 0x100fe400078e0210 */
[----:B--2---:R-:W-:-:S04]  /*7ed0*/  IMAD R40, R39, 0x2, R16 ;  /* 0x0000000227287824 */ /* 0x004fc800078e0210 */
        /* <DEDUP_REMOVED lines=11> */
[--C-:B------:R-:W-:Y:S01]  /*7f90*/  SHF.R.U64 R45, R46, 0x10, R47.reuse ;  /* 0x000000102e2d7819 */ /* 0x100fe2000000122f */
[----:B------:R-:W-:Y:S01]  /*7fa0*/  HADD2.F32 R55, -RZ, R51.H0_H0 ;  /* 0x20000033ff377230 */ /* 0x000fe20000004100 */
[----:B------:R-:W-:Y:S01]  /*7fb0*/  SHF.R.U32.HI R46, RZ, 0x10, R47 ;  /* 0x00000010ff2e7819 */ /* 0x000fe2000001162f */
[----:B------:R-:W-:-:S02]  /*7fc0*/  HADD2.F32 R47, -RZ, R173.H1_H1 ;  /* 0x300000adff2f7230 */ /* 0x000fc40000004100 */
[-C--:B------:R-:W-:Y:S01]  /*7fd0*/  FMUL.FTZ R51, R53, R52.reuse ;  /* 0x0000003435337220 */ /* 0x080fe20000410000 */
[----:B------:R-:W-:Y:S02]  /*7fe0*/  HADD2.F32 R44, -RZ, R44.H0_H0 ;  /* 0x2000002cff2c7230 */ /* 0x000fe40000004100 */
[C---:B------:R-:W-:Y:S01]  /*7ff0*/  FMUL.FTZ R80, R41.reuse, R52 ;  /* 0x0000003429507220 */ /* 0x040fe20000410000 */
[----:B------:R-:W-:Y:S01]  /*8000*/  HADD2.F32 R37, -RZ, R37.H1_H1 ;  /* 0x30000025ff257230 */ /* 0x000fe20000004100 */
[----:B------:R-:W-:Y:S01]  /*8010*/  SHF.R.U64 R34, R34, 0x10, R35 ;  /* 0x0000001022227819 */ /* 0x000fe20000001223 */
[-C--:B------:R-:W-:Y:S01]  /*8020*/  FFMA.FTZ R51, R41, R47.reuse, -R51 ;  /* 0x0000002f29337223 */ /* 0x080fe20000010833 */
[-C--:B------:R-:W-:Y:S01]  /*8030*/  FMUL.FTZ R52, R54, R44.reuse ;  /* 0x0000002c36347220 */ /* 0x080fe20000410000 */
[----:B------:R-:W-:Y:S01]  /*8040*/  FFMA.FTZ R80, R53, R47, R80 ;  /* 0x0000002f35507223 */ /* 0x000fe20000010050 */
[----:B------:R-:W-:Y:S01]  /*8050*/  SHF.R.U32.HI R35, RZ, 0x10, R35 ;  /* 0x00000010ff237819 */ /* 0x000fe20000011623 */
[----:B------:R-:W-:Y:S01]  /*8060*/  FMUL.FTZ R44, R37, R44 ;  /* 0x0000002c252c7220 */ /* 0x000fe20000410000 */
[----:B------:R-:W-:-:S02]  /*8070*/  HADD2.F32 R47, -RZ, R43.H0_H0 ;  /* 0x2000002bff2f7230 */ /* 0x000fc40000004100 */
[-C--:B------:R-:W-:Y:S01]  /*8080*/  FFMA.FTZ R52, R37, R55.reuse, -R52 ;  /* 0x0000003725347223 */ /* 0x080fe20000010834 */
[----:B------:R-:W-:Y:S02]  /*8090*/  HADD2.F32 R53, -RZ, R43.H1_H1 ;  /* 0x3000002bff357230 */ /* 0x000fe40000004100 */
[----:B------:R-:W-:Y:S01]  /*80a0*/  FFMA.FTZ R44, R54, R55, R44 ;  /* 0x00000037362c7223 */ /* 0x000fe2000001002c */
[----:B------:R-:W-:Y:S02]  /*80b0*/  HADD2.F32 R41, -RZ, R174.H1_H1 ;  /* 0x300000aeff297230 */ /* 0x000fe40000004100 */
[----:B------:R-:W-:Y:S01]  /*80c0*/  HADD2.F32 R43, -RZ, R39.H0_H0 ;  /* 0x20000027ff2b7230 */ /* 0x000fe20000004100 */
[----:B------:R-:W-:Y:S01]  /*80d0*/  F2FP.F16.F32.PACK_AB R51, R52, R51 ;  /* 0x000000333433723e */ /* 0x000fe200000000ff */
[----:B------:R-:W-:Y:S02]  /*80e0*/  HADD2.F32 R46, -RZ, R46.H0_H0 ;  /* 0x2000002eff2e7230 */ /* 0x000fe40000004100 */
[----:B------:R-:W-:-:S02]  /*80f0*/  HADD2.F32 R54, -RZ, R35.H0_H0 ;  /* 0x20000023ff367230 */ /* 0x000fc40000004100 */
[-C--:B------:R-:W-:Y:S01]  /*8100*/  FMUL.FTZ R35, R47, R41.reuse ;  /* 0x000000292f237220 */ /* 0x080fe20000410000 */
[----:B------:R-:W-:Y:S02]  /*8110*/  HADD2.F32 R39, -RZ, R39.H1_H1 ;  /* 0x30000027ff277230 */ /* 0x000fe40000004100 */
[----:B------:R-:W-:Y:S01]  /*8120*/  FMUL.FTZ R55, R43, R41 ;  /* 0x000000292b377220 */ /* 0x000fe20000410000 */
[-C--:B------:R-:W-:Y:S01]  /*8130*/  FMUL.FTZ R41, R53, R46.reuse ;  /* 0x0000002e35297220 */ /* 0x080fe20000410000 */
[----:B------:R-:W-:Y:S02]  /*8140*/  HADD2.F32 R37, -RZ, R172.H1_H1 ;  /* 0x300000acff257230 */ /* 0x000fe40000004100 */
[C---:B------:R-:W-:Y:S01]  /*8150*/  FMUL.FTZ R46, R39.reuse, R46 ;  /* 0x0000002e272e7220 */ /* 0x040fe20000410000 */
[----:B------:R-:W-:Y:S01]  /*8160*/  FFMA.FTZ R41, R39, R54, -R41 ;  /* 0x0000003627297223 */ /* 0x000fe20000010829 */
[----:B------:R-:W-:Y:S02]  /*8170*/  HADD2.F32 R175, -RZ, R175.H0_H0 ;  /* 0x200000afffaf7230 */ /* 0x000fe40000004100 */
[----:B------:R-:W-:Y:S01]  /*8180*/  FFMA.FTZ R35, R43, R37, -R35 ;  /* 0x000000252b237223 */ /* 0x000fe20000010823 */
[----:B------:R-:W-:-:S02]  /*8190*/  HADD2.F32 R39, -RZ, R40.H0_H0 ;  /* 0x20000028ff277230 */ /* 0x000fc40000004100 */
[----:B------:R-:W-:Y:S01]  /*81a0*/  FFMA.FTZ R55, R47, R37, R55 ;  /* 0x000000252f377223 */ /* 0x000fe20000010037 */
[----:B------:R-:W-:Y:S02]  /*81b0*/  HADD2.F32 R33, -RZ, R33.H0_H0 ;  /* 0x20000021ff217230 */ /* 0x000fe40000004100 */
[----:B------:R-:W-:Y:S01]  /*81c0*/  FFMA.FTZ R46, R53, R54, R46 ;  /* 0x00000036352e7223 */ /* 0x000fe2000001002e */
[----:B------:R-:W-:Y:S02]  /*81d0*/  HADD2.F32 R40, -RZ, R40.H1_H1 ;  /* 0x30000028ff287230 */ /* 0x000fe40000004100 */
[----:B------:R-:W-:Y:S02]  /*81e0*/  HADD2.F32 R173, -RZ, R173.H0_H0 ;  /* 0x200000adffad7230 */ /* 0x000fe40000004100 */
[----:B------:R-:W-:Y:S02]  /*81f0*/  HADD2.F32 R37, -RZ, R36.H0_H0 ;  /* 0x20000024ff257230 */ /* 0x000fe40000004100 */
[----:B------:R-:W-:Y:S01]  /*8200*/  FMUL.FTZ R47, R40, R33 ;  /* 0x00000021282f7220 */ /* 0x000fe20000410000 */
[----:B------:R-:W-:-:S02]  /*8210*/  HADD2.F32 R43, -RZ, R32.H0_H0 ;  /* 0x20000020ff2b7230 */ /* 0x000fc40000004100 */
[-C--:B------:R-:W-:Y:S01]  /*8220*/  FMUL.FTZ R32, R39, R175.reuse ;  /* 0x000000af27207220 */ /* 0x080fe20000410000 */
[----:B------:R-:W-:Y:S02]  /*8230*/  HADD2.F32 R36, -RZ, R36.H1_H1 ;  /* 0x30000024ff247230 */ /* 0x000fe40000004100 */
[C---:B------:R-:W-:Y:S01]  /*8240*/  FMUL.FTZ R175, R37.reuse, R175 ;  /* 0x000000af25af7220 */ /* 0x040fe20000410000 */
[----:B------:R-:W-:Y:S02]  /*8250*/  HADD2.F32 R174, -RZ, R174.H0_H0 ;  /* 0x200000aeffae7230 */ /* 0x000fe40000004100 */
[----:B------:R-:W-:Y:S01]  /*8260*/  FFMA.FTZ R32, R37, R173, -R32 ;  /* 0x000000ad25207223 */ /* 0x000fe20000010820 */
[----:B------:R-:W-:Y:S02]  /*8270*/  HADD2.F32 R37, -RZ, R42.H0_H0 ;  /* 0x2000002aff257230 */ /* 0x000fe40000004100 */
[C---:B------:R-:W-:Y:S01]  /*8280*/  FMUL.FTZ R33, R36.reuse, R33 ;  /* 0x0000002124217220 */ /* 0x040fe20000410000 */
[----:B------:R-:W-:Y:S01]  /*8290*/  FFMA.FTZ R47, R36, R43, -R47 ;  /* 0x0000002b242f7223 */ /* 0x000fe2000001082f */
[----:B------:R-:W-:-:S02]  /*82a0*/  HADD2.F32 R36, -RZ, R38.H0_H0 ;  /* 0x20000026ff247230 */ /* 0x000fc40000004100 */
[----:B------:R-:W-:Y:S01]  /*82b0*/  FFMA.FTZ R175, R39, R173, R175 ;  /* 0x000000ad27af7223 */ /* 0x000fe200000100af */
[----:B------:R-:W-:Y:S02]  /*82c0*/  HADD2.F32 R45, -RZ, R45.H0_H0 ;  /* 0x2000002dff2d7230 */ /* 0x000fe40000004100 */
[----:B------:R-:W-:Y:S01]  /*82d0*/  FFMA.FTZ R33, R40, R43, R33 ;  /* 0x0000002b28217223 */ /* 0x000fe20000010021 */
[----:B------:R-:W-:Y:S01]  /*82e0*/  HADD2.F32 R42, -RZ, R42.H1_H1 ;  /* 0x3000002aff2a7230 */ /* 0x000fe20000004100 */
[----:B------:R-:W-:Y:S01]  /*82f0*/  F2FP.F16.F32.PACK_AB R43, R46, R55 ;  /* 0x000000372e2b723e */ /* 0x000fe200000000ff */
[----:B------:R-:W-:Y:S02]  /*8300*/  HADD2.F32 R38, -RZ, R38.H1_H1 ;  /* 0x30000026ff267230 */ /* 0x000fe40000004100 */
[----:B------:R-:W-:Y:S02]  /*8310*/  HADD2.F32 R39, -RZ, R34.H0_H0 ;  /* 0x20000022ff277230 */ /* 0x000fe40000004100 */
[----:B------:R-:W-:Y:S01]  /*8320*/  FMUL.FTZ R34, R37, R174 ;  /* 0x000000ae25227220 */ /* 0x000fe20000410000 */
[----:B------:R-:W-:-:S02]  /*8330*/  HADD2.F32 R172, -RZ, R172.H0_H0 ;  /* 0x200000acffac7230 */ /* 0x000fc40000004100 */
[----:B------:R-:W-:Y:S01]  /*8340*/  FMUL.FTZ R174, R36, R174 ;  /* 0x000000ae24ae7220 */ /* 0x000fe20000410000 */
[-C--:B------:R-:W-:Y:S01]  /*8350*/  FMUL.FTZ R40, R42, R45.reuse ;  /* 0x0000002d2a287220 */ /* 0x080fe20000410000 */
[----:B------:R-:W-:Y:S02]  /*8360*/  FMUL.FTZ R45, R38, R45 ;  /* 0x0000002d262d7220 */ /* 0x000fe40000410000 */
[-C--:B------:R-:W-:Y:S01]  /*8370*/  FFMA.FTZ R174, R37, R172.reuse, R174 ;  /* 0x000000ac25ae7223 */ /* 0x080fe200000100ae */
[----:B------:R-:W-:Y:S01]  /*8380*/  FFMA.FTZ R34, R36, R172, -R34 ;  /* 0x000000ac24227223 */ /* 0x000fe20000010822 */
[-C--:B------:R-:W-:Y:S01]  /*8390*/  FFMA.FTZ R37, R38, R39.reuse, -R40 ;  /* 0x0000002726257223 */ /* 0x080fe20000010828 */
[----:B------:R-:W-:Y:S01]  /*83a0*/  FFMA.FTZ R45, R42, R39, R45 ;  /* 0x000000272a2d7223 */ /* 0x000fe2000001002d */
[----:B------:R-:W-:Y:S02]  /*83b0*/  F2FP.F16.F32.PACK_AB R39, R41, R35 ;  /* 0x000000232927723e */ /* 0x000fe400000000ff */
[----:B------:R-:W-:-:S02]  /*83c0*/  F2FP.F16.F32.PACK_AB R41, R44, R80 ;  /* 0x000000502c29723e */ /* 0x000fc400000000ff */
[----:B------:R-:W-:Y:S01]  /*83d0*/  F2FP.F16.F32.PACK_AB R38, R37, R34 ;  /* 0x000000222526723e */ /* 0x000fe200000000ff */
[----:B------:R-:W-:Y:S01]  /*83e0*/  IMAD.MOV.U32 R37, RZ, RZ, R51 ;  /* 0x000000ffff257224 */ /* 0x000fe200078e0033 */
[----:B------:R-:W-:Y:S02]  /*83f0*/  F2FP.F16.F32.PACK_AB R36, R47, R32 ;  /* 0x000000202f24723e */ /* 0x000fe400000000ff */
[----:B------:R-:W-:Y:S02]  /*8400*/  F2FP.F16.F32.PACK_AB R40, R33, R175 ;  /* 0x000000af2128723e */ /* 0x000fe400000000ff */
[----:B------:R-:W-:-:S07]  /*8410*/  F2FP.F16.F32.PACK_AB R42, R45, R174 ;  /* 0x000000ae2d2a723e */ /* 0x000fce00000000ff */
.L_x_5212:
[----:B------:R-:W-:Y:S05]  /*8420*/  BSYNC B2 ;  /* 0x0000000000027941 */ /* 0x000fea0003800000 */
.L_x_5211:
        /* <DEDUP_REMOVED lines=10> */
.L_x_5202:
[----:B------:R-:W-:Y:S05]  /*84d0*/  BSYNC B1 ;  /* 0x0000000000017941 */ /* 0x000fea0003800000 */
.L_x_5201:
        /* <DEDUP_REMOVED lines=12> */
[----:B------:R-:W-:Y:S02]  /*85a0*/  IADD3.X R35, R4, R44, R114, P3, P4 ;  /* 0x0000002c04237210 */ /* 0x000fe40001fe8472 */
[----:B------:R-:W-:Y:S02]  /*85b0*/  LEA.HI R32, R33, R32, RZ, 0x4 ;  /* 0x0000002021207211 */ /* 0x000fe400078f20ff */
[----:B0-----:R-:W-:-:S02]  /*85c0*/  SHF.R.U32.HI R38, RZ, 0x3, R205 ;  /* 0x00000003ff267819 */ /* 0x001fc400000116cd */
[----:B------:R-:W-:-:S05]  /*85d0*/  LEA.HI.SX32 R36, R32, R119, 0x1c ;  /* 0x0000007720247211 */ /* 0x000fca00078fe2ff */
[----:B------:R-:W-:-:S05]  /*85e0*/  IMAD.SHL.U32 R37, R36, 0x8, RZ ;  /* 0x0000000824257824 */ /* 0x000fca00078e00ff */
        /* <DEDUP_REMOVED lines=72> */
[--C-:B------:R-:W-:Y:S01]  /*8a70*/  HADD2.F32 R49, -RZ, R32.reuse.H1_H1 ;  /* 0x30000020ff317230 */ /* 0x100fe20000004100 */
[----:B------:R-:W-:Y:S01]  /*8a80*/  F2FP.F16.F32.PACK_AB R39, R64, R39 ;  /* 0x000000274027723e */ /* 0x000fe200000000ff */
[----:B------:R-:W-:Y:S02]  /*8a90*/  HADD2.F32 R169, -RZ, R169.H0_H0 ;  /* 0x200000a9ffa97230 */ /* 0x000fe40000004100 */
[-C--:B------:R-:W-:Y:S01]  /*8aa0*/  FMUL.FTZ R78, R53, R76.reuse ;  /* 0x0000004c354e7220 */ /* 0x080fe20000410000 */
[----:B------:R-:W-:Y:S02]  /*8ab0*/  HADD2.F32 R46, -RZ, R32.H0_H0 ;  /* 0x20000020ff2e7230 */ /* 0x000fe40000004100 */
[----:B------:R-:W-:Y:S01]  /*8ac0*/  FMUL.FTZ R76, R49, R76 ;  /* 0x0000004c314c7220 */ /* 0x000fe20000410000 */
[----:B------:R-:W-:-:S02]  /*8ad0*/  HADD2.F32 R66, -RZ, R45.H0_H0 ;  /* 0x2000002dff427230 */ /* 0x000fc40000004100 */
[-C--:B------:R-:W-:Y:S01]  /*8ae0*/  FMUL.FTZ R45, R51, R171.reuse ;  /* 0x000000ab332d7220 */ /* 0x080fe20000410000 */
[----:B------:R-:W-:Y:S02]  /*8af0*/  HADD2.F32 R55, -RZ, R48.H0_H0 ;  /* 0x20000030ff377230 */ /* 0x000fe40000004100 */
[C---:B------:R-:W-:Y:S01]  /*8b00*/  FMUL.FTZ R36, R46.reuse, R171 ;  /* 0x000000ab2e247220 */ /* 0x040fe20000410000 */
[----:B------:R-:W-:Y:S02]  /*8b10*/  HADD2.F32 R48, -RZ, R38.H0_H0 ;  /* 0x20000026ff307230 */ /* 0x000fe40000004100 */
[-C--:B------:R-:W-:Y:S01]  /*8b20*/  FFMA.FTZ R32, R46, R169.reuse, -R45 ;  /* 0x000000a92e207223 */ /* 0x080fe2000001082d */
[-C--:B------:R-:W-:Y:S01]  /*8b30*/  FFMA.FTZ R45, R49, R66.reuse, -R78 ;  /* 0x00000042312d7223 */ /* 0x080fe2000001084e */
[----:B------:R-:W-:Y:S01]  /*8b40*/  FFMA.FTZ R49, R53, R66, R76 ;  /* 0x0000004235317223 */ /* 0x000fe2000001004c */
[----:B------:R-:W-:Y:S02]  /*8b50*/  HADD2.F32 R53, -RZ, R170.H0_H0 ;  /* 0x200000aaff357230 */ /* 0x000fe40000004100 */
[----:B------:R-:W-:Y:S01]  /*8b60*/  FFMA.FTZ R36, R51, R169, R36 ;  /* 0x000000a933247223 */ /* 0x000fe20000010024 */
[----:B------:R-:W-:Y:S01]  /*8b70*/  HADD2.F32 R46, -RZ, R34.H0_H0 ;  /* 0x20000022ff2e7230 */ /* 0x000fe20000004100 */
[----:B------:R-:W-:Y:S01]  /*8b80*/  F2FP.F16.F32.PACK_AB R32, R45, R32 ;  /* 0x000000202d20723e */ /* 0x000fe200000000ff */
[----:B------:R-:W-:-:S02]  /*8b90*/  HADD2.F32 R38, -RZ, R38.H1_H1 ;  /* 0x30000026ff267230 */ /* 0x000fc40000004100 */
[-C--:B------:R-:W-:Y:S01]  /*8ba0*/  FMUL.FTZ R65, R48, R53.reuse ;  /* 0x0000003530417220 */ /* 0x080fe20000410000 */
[----:B------:R-:W-:Y:S02]  /*8bb0*/  HADD2.F32 R34, -RZ, R34.H1_H1 ;  /* 0x30000022ff227230 */ /* 0x000fe40000004100 */
[----:B------:R-:W-:Y:S01]  /*8bc0*/  FMUL.FTZ R53, R46, R53 ;  /* 0x000000352e357220 */ /* 0x000fe20000410000 */
[----:B------:R-:W-:Y:S02]  /*8bd0*/  HADD2.F32 R51, -RZ, R168.H0_H0 ;  /* 0x200000a8ff337230 */ /* 0x000fe40000004100 */
[-C--:B------:R-:W-:Y:S01]  /*8be0*/  FMUL.FTZ R67, R38, R55.reuse ;  /* 0x0000003726437220 */ /* 0x080fe20000410000 */
[----:B------:R-:W-:Y:S02]  /*8bf0*/  HADD2.F32 R47, -RZ, R47.H0_H0 ;  /* 0x2000002fff2f7230 */ /* 0x000fe40000004100 */
[----:B------:R-:W-:Y:S01]  /*8c00*/  FMUL.FTZ R55, R34, R55 ;  /* 0x0000003722377220 */ /* 0x000fe20000410000 */
[----:B------:R-:W-:-:S02]  /*8c10*/  IMAD.MOV.U32 R33, RZ, RZ, R35 ;  /* 0x000000ffff217224 */ /* 0x000fc400078e0023 */
[-C--:B------:R-:W-:Y:S01]  /*8c20*/  FFMA.FTZ R65, R46, R51.reuse, -R65 ;  /* 0x000000332e417223 */ /* 0x080fe20000010841 */
[----:B------:R-:W-:Y:S01]  /*8c30*/  FFMA.FTZ R53, R48, R51, R53 ;  /* 0x0000003330357223 */ /* 0x000fe20000010035 */
[-C--:B------:R-:W-:Y:S01]  /*8c40*/  FFMA.FTZ R34, R34, R47.reuse, -R67 ;  /* 0x0000002f22227223 */ /* 0x080fe20000010843 */
[----:B------:R-:W-:Y:S01]  /*8c50*/  FFMA.FTZ R38, R38, R47, R55 ;  /* 0x0000002f26267223 */ /* 0x000fe20000010037 */
[----:B------:R-:W-:Y:S01]  /*8c60*/  F2FP.F16.F32.PACK_AB R36, R49, R36 ;  /* 0x000000243124723e */ /* 0x000fe200000000ff */
[----:B------:R-:W-:Y:S02]  /*8c70*/  IMAD.MOV.U32 R35, RZ, RZ, R54 ;  /* 0x000000ffff237224 */ /* 0x000fe400078e0036 */
[----:B------:R-:W-:Y:S02]  /*8c80*/  F2FP.F16.F32.PACK_AB R34, R34, R65 ;  /* 0x000000412222723e */ /* 0x000fe400000000ff */
[----:B------:R-:W-:-:S07]  /*8c90*/  F2FP.F16.F32.PACK_AB R38, R38, R53 ;  /* 0x000000352626723e */ /* 0x000fce00000000ff */
.L_x_5216:
[----:B------:R-:W-:Y:S05]  /*8ca0*/  BSYNC B2 ;  /* 0x0000000000027941 */ /* 0x000fea0003800000 */
.L_x_5215:
[----:B0-----:R3:W-:Y:S04]  /*8cb0*/  STG.E.128 desc[UR60][R40.64], R32 ;  /* 0x0000002028007986 */ /* 0x0017e8000c101d3c */
[----:B--2---:R3:W-:Y:S02]  /*8cc0*/  @!P3 STG.E.128 desc[UR60][R42.64], R36 ;  /* 0x000000242a00b986 */ /* 0x0047e4000c101d3c */
.L_x_5214:
[----:B------:R-:W-:Y:S05]  /*8cd0*/  BSYNC B1 ;  /* 0x0000000000017941 */ /* 0x000fea0003800000 */
.L_x_5213:
        /* <DEDUP_REMOVED lines=36> */
[----:B------:R-:W-:Y:S01]  /*8f20*/  SHF.R.U32.HI R55, RZ, 0x10, R73 ;  /* 0x00000010ff377819 */ /* 0x000fe20000011649 */
[----:B------:R-:W-:Y:S01]  /*8f30*/  IMAD.MOV.U32 R51, RZ, RZ, R39 ;  /* 0x000000ffff337224 */ /* 0x000fe200078e0027 */
[----:B------:R-:W-:Y:S01]  /*8f40*/  SHF.R.U32.HI R53, RZ, 0x10, R61 ;  /* 0x00000010ff357819 */ /* 0x000fe2000001163d */
[----:B0-----:R-:W-:Y:S01]  /*8f50*/  IMAD.MOV.U32 R37, RZ, RZ, R35 ;  /* 0x000000ffff257224 */ /* 0x001fe200078e0023 */
[----:B------:R-:W-:Y:S01]  /*8f60*/  MOV R49, R36 ;  /* 0x0000002400317202 */ /* 0x000fe20000000f00 */
[--C-:B------:R-:W-:Y:S01]  /*8f70*/  HADD2.F32 R39, -RZ, R50.reuse.H0_H0 ;  /* 0x20000032ff277230 */ /* 0x100fe20000004100 */
[----:B------:R-:W-:Y:S01]  /*8f80*/  SHF.R.U64 R45, R60, 0x10, R61 ;  /* 0x000000103c2d7819 */ /* 0x000fe2000000123d */
[----:B------:R-:W-:Y:S01]  /*8f90*/  HADD2.F32 R50, -RZ, R50.H1_H1 ;  /* 0x30000032ff327230 */ /* 0x000fe20000004100 */
[--C-:B------:R-:W-:Y:S01]  /*8fa0*/  SHF.R.U64 R47, R74, 0x10, R75.reuse ;  /* 0x000000104a2f7819 */ /* 0x100fe2000000124b */
[----:B------:R-:W-:Y:S01]  /*8fb0*/  HADD2.F32 R55, -RZ, R55.H0_H0 ;  /* 0x20000037ff377230 */ /* 0x000fe20000004100 */
[----:B------:R-:W-:Y:S01]  /*8fc0*/  SHF.R.U32.HI R74, RZ, 0x10, R75 ;  /* 0x00000010ff4a7819 */ /* 0x000fe2000001164b */
[----:B------:R-:W-:Y:S01]  /*8fd0*/  HADD2.F32 R54, -RZ, R166.H1_H1 ;  /* 0x300000a6ff367230 */ /* 0x000fe20000004100 */
[----:B------:R-:W-:Y:S01]  /*8fe0*/  SHF.R.U64 R46, R62, 0x10, R63 ;  /* 0x000000103e2e7819 */ /* 0x000fe2000000123f */
[----:B------:R-:W-:-:S02]  /*8ff0*/  HADD2.F32 R36, -RZ, R33.H1_H1 ;  /* 0x30000021ff247230 */ /* 0x000fc40000004100 */
[-C--:B------:R-:W-:Y:S01]  /*9000*/  FMUL.FTZ R61, R50, R55.reuse ;  /* 0x00000037323d7220 */ /* 0x080fe20000410000 */
[----:B------:R-:W-:Y:S02]  /*9010*/  HADD2.F32 R35, -RZ, R33.H0_H0 ;  /* 0x20000021ff237230 */ /* 0x000fe40000004100 */
[-C--:B------:R-:W-:Y:S01]  /*9020*/  FMUL.FTZ R60, R39, R54.reuse ;  /* 0x00000036273c7220 */ /* 0x080fe20000410000 */
[----:B------:R-:W-:Y:S02]  /*9030*/  HADD2.F32 R52, -RZ, R158.H1_H1 ;  /* 0x3000009eff347230 */ /* 0x000fe40000004100 */
[----:B------:R-:W-:Y:S01]  /*9040*/  FMUL.FTZ R55, R36, R55 ;  /* 0x0000003724377220 */ /* 0x000fe20000410000 */
[----:B------:R-:W-:Y:S02]  /*9050*/  HADD2.F32 R53, -RZ, R53.H0_H0 ;  /* 0x20000035ff357230 */ /* 0x000fe40000004100 */
[C---:B------:R-:W-:Y:S01]  /*9060*/  FMUL.FTZ R54, R35.reuse, R54 ;  /* 0x0000003623367220 */ /* 0x040fe20000410000 */
[----:B------:R-:W-:Y:S01]  /*9070*/  SHF.R.U32.HI R62, RZ, 0x10, R63 ;  /* 0x00000010ff3e7819 */ /* 0x000fe2000001163f */
[----:B------:R-:W-:Y:S01]  /*9080*/  FFMA.FTZ R33, R35, R52, -R60 ;  /* 0x0000003423217223 */ /* 0x000fe2000001083c */
[----:B------:R-:W-:-:S02]  /*9090*/  HADD2.F32 R60, -RZ, R159.H1_H1 ;  /* 0x3000009fff3c7230 */ /* 0x000fc40000004100 */
[-C--:B------:R-:W-:Y:S01]  /*90a0*/  FFMA.FTZ R36, R36, R53.reuse, -R61 ;  /* 0x0000003524247223 */ /* 0x080fe2000001083d */
[----:B------:R-:W-:Y:S01]  /*90b0*/  FFMA.FTZ R50, R50, R53, R55 ;  /* 0x0000003532327223 */ /* 0x000fe20000010037 */
[----:B------:R-:W-:Y:S01]  /*90c0*/  FFMA.FTZ R35, R39, R52, R54 ;  /* 0x0000003427237223 */ /* 0x000fe20000010036 */
[----:B------:R-:W-:Y:S01]  /*90d0*/  HADD2.F32 R53, -RZ, R51.H0_H0 ;  /* 0x20000033ff357230 */ /* 0x000fe20000004100 */
[----:B------:R-:W-:Y:S01]  /*90e0*/  SHF.R.U64 R48, R72, 0x10, R73 ;  /* 0x0000001048307819 */ /* 0x000fe20000001249 */
[--C-:B------:R-:W-:Y:S01]  /*90f0*/  HADD2.F32 R39, -RZ, R37.reuse.H0_H0 ;  /* 0x20000025ff277230 */ /* 0x100fe20000004100 */
[----:B------:R-:W-:Y:S01]  /*9100*/  F2FP.F16.F32.PACK_AB R33, R36, R33 ;  /* 0x000000212421723e */ /* 0x000fe200000000ff */
[----:B------:R-:W-:Y:S02]  /*9110*/  HADD2.F32 R55, -RZ, R74.H0_H0 ;  /* 0x2000004aff377230 */ /* 0x000fe40000004100 */
[----:B------:R-:W-:Y:S01]  /*9120*/  FMUL.FTZ R64, R53, R60 ;  /* 0x0000003c35407220 */ /* 0x000fe20000410000 */
[----:B------:R-:W-:-:S02]  /*9130*/  HADD2.F32 R52, -RZ, R37.H1_H1 ;  /* 0x30000025ff347230 */ /* 0x000fc40000004100 */
[C---:B------:R-:W-:Y:S01]  /*9140*/  FMUL.FTZ R60, R39.reuse, R60 ;  /* 0x0000003c273c7220 */ /* 0x040fe20000410000 */
[----:B------:R-:W-:Y:S02]  /*9150*/  HADD2.F32 R54, -RZ, R157.H1_H1 ;  /* 0x3000009dff367230 */ /* 0x000fe40000004100 */
        /* <DEDUP_REMOVED lines=8> */
[----:B------:R-:W-:Y:S02]  /*91e0*/  HADD2.F32 R53, -RZ, R48.H0_H0 ;  /* 0x20000030ff357230 */ /* 0x000fe40000004100 */
[----:B------:R-:W-:Y:S01]  /*91f0*/  FFMA.FTZ R52, R52, R62, -R61 ;  /* 0x0000003e34347223 */ /* 0x000fe2000001083d */
[--C-:B------:R-:W-:Y:S02]  /*9200*/  HADD2.F32 R51, -RZ, R49.reuse.H0_H0 ;  /* 0x20000031ff337230 */ /* 0x100fe40000004100 */
[--C-:B------:R-:W-:Y:S01]  /*9210*/  HADD2.F32 R48, -RZ, R32.reuse.H0_H0 ;  /* 0x20000020ff307230 */ /* 0x100fe20000004100 */
[----:B------:R-:W-:Y:S01]  /*9220*/  F2FP.F16.F32.PACK_AB R39, R54, R39 ;  /* 0x000000273627723e */ /* 0x000fe200000000ff */
[----:B------:R-:W-:Y:S02]  /*9230*/  HADD2.F32 R49, -RZ, R49.H1_H1 ;  /* 0x30000031ff317230 */ /* 0x000fe40000004100 */
[----:B------:R-:W-:Y:S01]  /*9240*/  FMUL.FTZ R55, R51, R166 ;  /* 0x000000a633377220 */ /* 0x000fe20000410000 */
[----:B------:R-:W-:-:S02]  /*9250*/  HADD2.F32 R32, -RZ, R32.H1_H1 ;  /* 0x30000020ff207230 */ /* 0x000fc40000004100 */
[----:B------:R-:W-:Y:S01]  /*9260*/  FMUL.FTZ R166, R48, R166 ;  /* 0x000000a630a67220 */ /* 0x000fe20000410000 */
[----:B------:R-:W-:Y:S02]  /*9270*/  HADD2.F32 R158, -RZ, R158.H0_H0 ;  /* 0x2000009eff9e7230 */ /* 0x000fe40000004100 */
[-C--:B------:R-:W-:Y:S01]  /*9280*/  FMUL.FTZ R61, R49, R53.reuse ;  /* 0x00000035313d7220 */ /* 0x080fe20000410000 */
[----:B------:R-:W-:Y:S02]  /*9290*/  HADD2.F32 R45, -RZ, R45.H0_H0 ;  /* 0x2000002dff2d7230 */ /* 0x000fe40000004100 */
[----:B------:R-:W-:Y:S01]  /*92a0*/  FMUL.FTZ R60, R32, R53 ;  /* 0x00000035203c7220 */ /* 0x000fe20000410000 */
[----:B------:R-:W-:Y:S02]  /*92b0*/  HADD2.F32 R159, -RZ, R159.H0_H0 ;  /* 0x2000009fff9f7230 */ /* 0x000fe40000004100 */
[-C--:B------:R-:W-:Y:S01]  /*92c0*/  FFMA.FTZ R55, R48, R158.reuse, -R55 ;  /* 0x0000009e30377223 */ /* 0x080fe20000010837 */
[----:B------:R-:W-:Y:S01]  /*92d0*/  FFMA.FTZ R166, R51, R158, R166 ;  /* 0x0000009e33a67223 */ /* 0x000fe200000100a6 */
[-C--:B------:R-:W-:Y:S01]  /*92e0*/  FFMA.FTZ R48, R32, R45.reuse, -R61 ;  /* 0x0000002d20307223 */ /* 0x080fe2000001083d */
[----:B------:R-:W-:Y:S01]  /*92f0*/  FFMA.FTZ R51, R49, R45, R60 ;  /* 0x0000002d31337223 */ /* 0x000fe2000001003c */
[----:B------:R-:W-:Y:S01]  /*9300*/  HADD2.F32 R45, -RZ, R38.H0_H0 ;  /* 0x20000026ff2d7230 */ /* 0x000fe20000004100 */
[----:B------:R-:W-:Y:S01]  /*9310*/  F2FP.F16.F32.PACK_AB R52, R52, R37 ;  /* 0x000000253434723e */ /* 0x000fe200000000ff */
[----:B------:R-:W-:Y:S01]  /*9320*/  HADD2.F32 R49, -RZ, R47.H0_H0 ;  /* 0x2000002fff317230 */ /* 0x000fe20000004100 */
[----:B------:R-:W-:Y:S01]  /*9330*/  F2FP.F16.F32.PACK_AB R37, R50, R35 ;  /* 0x000000233225723e */ /* 0x000fe200000000ff */
[----:B------:R-:W-:-:S02]  /*9340*/  HADD2.F32 R32, -RZ, R34.H0_H0 ;  /* 0x20000022ff207230 */ /* 0x000fc40000004100 */
[----:B------:R-:W-:Y:S01]  /*9350*/  FMUL.FTZ R53, R45, R159 ;  /* 0x0000009f2d357220 */ /* 0x000fe20000410000 */
[----:B------:R-:W-:Y:S01]  /*9360*/  HADD2.F32 R38, -RZ, R38.H1_H1 ;  /* 0x30000026ff267230 */ /* 0x000fe20000004100 */
[----:B------:R-:W-:Y:S01]  /*9370*/  F2FP.F16.F32.PACK_AB R36, R51, R166 ;  /* 0x000000a63324723e */ /* 0x000fe200000000ff */
[----:B------:R-:W-:Y:S02]  /*9380*/  HADD2.F32 R34, -RZ, R34.H1_H1 ;  /* 0x30000022ff227230 */ /* 0x000fe40000004100 */
[----:B------:R-:W-:Y:S02]  /*9390*/  HADD2.F32 R157, -RZ, R157.H0_H0 ;  /* 0x2000009dff9d7230 */ /* 0x000fe40000004100 */
[----:B------:R-:W-:Y:S01]  /*93a0*/  FMUL.FTZ R61, R38, R49 ;  /* 0x00000031263d7220 */ /* 0x000fe20000410000 */
[----:B------:R-:W-:Y:S02]  /*93b0*/  HADD2.F32 R47, -RZ, R46.H0_H0 ;  /* 0x2000002eff2f7230 */ /* 0x000fe40000004100 */
[----:B------:R-:W-:Y:S01]  /*93c0*/  FMUL.FTZ R46, R32, R159 ;  /* 0x0000009f202e7220 */ /* 0x000fe20000410000 */
[----:B------:R-:W-:Y:S01]  /*93d0*/  FMUL.FTZ R49, R34, R49 ;  /* 0x0000003122317220 */ /* 0x000fe20000410000 */
[----:B------:R-:W-:Y:S01]  /*93e0*/  FFMA.FTZ R53, R32, R157, -R53 ;  /* 0x0000009d20357223 */ /* 0x000fe20000010835 */
[----:B------:R-:W-:Y:S01]  /*93f0*/  F2FP.F16.F32.PACK_AB R32, R48, R55 ;  /* 0x000000373020723e */ /* 0x000fe200000000ff */
[----:B------:R-:W-:Y:S01]  /*9400*/  FFMA.FTZ R46, R45, R157, R46 ;  /* 0x0000009d2d2e7223 */ /* 0x000fe2000001002e */
[-C--:B------:R-:W-:Y:S01]  /*9410*/  FFMA.FTZ R34, R34, R47.reuse, -R61 ;  /* 0x0000002f22227223 */ /* 0x080fe2000001083d */
[----:B------:R-:W-:Y:S01]  /*9420*/  FFMA.FTZ R49, R38, R47, R49 ;  /* 0x0000002f26317223 */ /* 0x000fe20000010031 */
[----:B------:R-:W-:-:S03]  /*9430*/  IMAD.MOV.U32 R35, RZ, RZ, R52 ;  /* 0x000000ffff237224 */ /* 0x000fc600078e0034 */
[----:B------:R-:W-:Y:S02]  /*9440*/  F2FP.F16.F32.PACK_AB R34, R34, R53 ;  /* 0x000000352222723e */ /* 0x000fe400000000ff */
[----:B------:R-:W-:-:S07]  /*9450*/  F2FP.F16.F32.PACK_AB R38, R49, R46 ;  /* 0x0000002e3126723e */ /* 0x000fce00000000ff */
.L_x_5220:
[----:B------:R-:W-:Y:S05]  /*9460*/  BSYNC B2 ;  /* 0x0000000000027941 */ /* 0x000fea0003800000 */
.L_x_5219:
[----:B0-----:R4:W-:Y:S04]  /*9470*/  STG.E.128 desc[UR60][R40.64], R32 ;  /* 0x0000002028007986 */ /* 0x0019e8000c101d3c */
[----:B--2---:R4:W-:Y:S02]  /*9480*/  @!P3 STG.E.128 desc[UR60][R42.64], R36 ;  /* 0x000000242a00b986 */ /* 0x0049e4000c101d3c */
.L_x_5218:
[----:B------:R-:W-:Y:S05]  /*9490*/  BSYNC B1 ;  /* 0x0000000000017941 */ /* 0x000fea0003800000 */
.L_x_5217:
[----:B------:R-:W-:-:S13]  /*94a0*/  ISETP.NE.AND P3, PT, R26, RZ, PT ;  /* 0x000000ff1a00720c */ /* 0x000fda0003f65270 */
[----:B------:R-:W-:Y:S05]  /*94b0*/  @!P3 BRA `(.L_x_5171) ;  /* 0x0000000800d4b947 */ /* 0x000fea0003800000 */
[----:B---34-:R-:W2:Y:S01]  /*94c0*/  LDL R32, [R1] ;  /* 0x0000000001207983 */ /* 0x018ea20000100800 */
        /* <DEDUP_REMOVED lines=27> */
[----:B------:R-:W-:Y:S01]  /*9680*/  SHF.R.U32.HI R54, RZ, 0x10, R69 ;  /* 0x00000010ff367819 */ /* 0x000fe20000011645 */
[----:B--2---:R-:W-:Y:S01]  /*9690*/  IMAD.MOV.U32 R49, RZ, RZ, R39 ;  /* 0x000000ffff317224 */ /* 0x004fe200078e0027 */
[----:B------:R-:W-:Y:S01]  /*96a0*/  MOV R48, R36 ;  /* 0x0000002400307202 */ /* 0x000fe20000000f00 */
[--C-:B------:R-:W-:Y:S01]  /*96b0*/  HADD2.F32 R39, -RZ, R37.reuse.H0_H0 ;  /* 0x20000025ff277230 */ /* 0x100fe20000004100 */
[----:B------:R-:W-:Y:S01]  /*96c0*/  SHF.R.U32.HI R52, RZ, 0x10, R57 ;  /* 0x00000010ff347819 */ /* 0x000fe20000011639 */
[----:B0-----:R-:W-:Y:S01]  /*96d0*/  IMAD.MOV.U32 R36, RZ, RZ, R35 ;  /* 0x000000ffff247224 */ /* 0x001fe200078e0023 */
[----:B------:R-:W-:Y:S01]  /*96e0*/  SHF.R.U64 R42, R58, 0x10, R59 ;  /* 0x000000103a2a7819 */ /* 0x000fe2000000123b */
[----:B------:R-:W-:Y:S01]  /*96f0*/  HADD2.F32 R37, -RZ, R37.H1_H1 ;  /* 0x30000025ff257230 */ /* 0x000fe20000004100 */
[--C-:B------:R-:W-:Y:S01]  /*9700*/  SHF.R.U64 R45, R70, 0x10, R71.reuse ;  /* 0x00000010462d7819 */ /* 0x100fe20000001247 */
[----:B------:R-:W-:Y:S01]  /*9710*/  HADD2.F32 R54, -RZ, R54.H0_H0 ;  /* 0x20000036ff367230 */ /* 0x000fe20000004100 */
[----:B------:R-:W-:Y:S01]  /*9720*/  SHF.R.U32.HI R70, RZ, 0x10, R71 ;  /* 0x00000010ff467819 */ /* 0x000fe20000011647 */
[----:B------:R-:W-:Y:S01]  /*9730*/  HADD2.F32 R35, -RZ, R33.H1_H1 ;  /* 0x30000021ff237230 */ /* 0x000fe20000004100 */
[----:B------:R-:W-:Y:S01]  /*9740*/  SHF.R.U64 R46, R56, 0x10, R57 ;  /* 0x00000010382e7819 */ /* 0x000fe20000001239 */
[----:B------:R-:W-:-:S02]  /*9750*/  IMAD.MOV.U32 R47, RZ, RZ, R32 ;  /* 0x000000ffff2f7224 */ /* 0x000fc400078e0020 */
[-C--:B------:R-:W-:Y:S01]  /*9760*/  FMUL.FTZ R58, R37, R54.reuse ;  /* 0x00000036253a7220 */ /* 0x080fe20000410000 */
[----:B------:R-:W-:Y:S02]  /*9770*/  HADD2.F32 R51, -RZ, R156.H1_H1 ;  /* 0x3000009cff337230 */ /* 0x000fe40000004100 */
[----:B------:R-:W-:Y:S01]  /*9780*/  FMUL.FTZ R54, R35, R54 ;  /* 0x0000003623367220 */ /* 0x000fe20000410000 */
[----:B------:R-:W-:Y:S01]  /*9790*/  HADD2.F32 R32, -RZ, R33.H0_H0 ;  /* 0x20000021ff207230 */ /* 0x000fe20000004100 */
[----:B------:R-:W-:Y:S01]  /*97a0*/  SHF.R.U32.HI R59, RZ, 0x10, R59 ;  /* 0x00000010ff3b7819 */ /* 0x000fe2000001163b */
[----:B------:R-:W-:Y:S02]  /*97b0*/  HADD2.F32 R52, -RZ, R52.H0_H0 ;  /* 0x20000034ff347230 */ /* 0x000fe40000004100 */
[-C--:B------:R-:W-:Y:S01]  /*97c0*/  FMUL.FTZ R33, R39, R51.reuse ;  /* 0x0000003327217220 */ /* 0x080fe20000410000 */
[----:B------:R-:W-:Y:S02]  /*97d0*/  HADD2.F32 R50, -RZ, R154.H1_H1 ;  /* 0x3000009aff327230 */ /* 0x000fe40000004100 */
[----:B------:R-:W-:Y:S01]  /*97e0*/  FMUL.FTZ R56, R32, R51 ;  /* 0x0000003320387220 */ /* 0x000fe20000410000 */
[----:B------:R-:W-:-:S02]  /*97f0*/  HADD2.F32 R51, -RZ, R70.H0_H0 ;  /* 0x20000046ff337230 */ /* 0x000fc40000004100 */
[-C--:B------:R-:W-:Y:S01]  /*9800*/  FFMA.FTZ R53, R35, R52.reuse, -R58 ;  /* 0x0000003423357223 */ /* 0x080fe2000001083a */
[----:B------:R-:W-:Y:S01]  /*9810*/  FFMA.FTZ R54, R37, R52, R54 ;  /* 0x0000003425367223 */ /* 0x000fe20000010036 */
[----:B------:R-:W-:Y:S02]  /*9820*/  HADD2.F32 R52, -RZ, R155.H1_H1 ;  /* 0x3000009bff347230 */ /* 0x000fe40000004100 */
[-C--:B------:R-:W-:Y:S01]  /*9830*/  FFMA.FTZ R32, R32, R50.reuse, -R33 ;  /* 0x0000003220207223 */ /* 0x080fe20000010821 */
[--C-:B------:R-:W-:Y:S02]  /*9840*/  HADD2.F32 R37, -RZ, R49.reuse.H0_H0 ;  /* 0x20000031ff257230 */ /* 0x100fe40000004100 */
[----:B------:R-:W-:Y:S01]  /*9850*/  FFMA.FTZ R33, R39, R50, R56 ;  /* 0x0000003227217223 */ /* 0x000fe20000010038 */
[----:B------:R-:W-:Y:S01]  /*9860*/  HADD2.F32 R49, -RZ, R49.H1_H1 ;  /* 0x30000031ff317230 */ /* 0x000fe20000004100 */
[----:B------:R-:W-:Y:S01]  /*9870*/  SHF.R.U64 R57, R68, 0x10, R69 ;  /* 0x0000001044397819 */ /* 0x000fe20000001245 */
[----:B------:R-:W-:-:S02]  /*9880*/  HADD2.F32 R50, -RZ, R153.H1_H1 ;  /* 0x30000099ff327230 */ /* 0x000fc40000004100 */
[----:B------:R-:W-:Y:S01]  /*9890*/  FMUL.FTZ R56, R37, R52 ;  /* 0x0000003425387220 */ /* 0x000fe20000410000 */
[--C-:B------:R-:W-:Y:S02]  /*98a0*/  HADD2.F32 R35, -RZ, R36.reuse.H0_H0 ;  /* 0x20000024ff237230 */ /* 0x100fe40000004100 */
[-C--:B------:R-:W-:Y:S01]  /*98b0*/  FMUL.FTZ R55, R49, R51.reuse ;  /* 0x0000003331377220 */ /* 0x080fe20000410000 */
[----:B------:R-:W-:Y:S01]  /*98c0*/  HADD2.F32 R36, -RZ, R36.H1_H1 ;  /* 0x30000024ff247230 */ /* 0x000fe20000004100 */
[----:B------:R-:W-:Y:S01]  /*98d0*/  F2FP.F16.F32.PACK_AB R53, R53, R32 ;  /* 0x000000203535723e */ /* 0x000fe200000000ff */
[----:B------:R-:W-:Y:S02]  /*98e0*/  HADD2.F32 R39, -RZ, R59.H0_H0 ;  /* 0x2000003bff277230 */ /* 0x000fe40000004100 */
[C---:B------:R-:W-:Y:S01]  /*98f0*/  FMUL.FTZ R52, R35.reuse, R52 ;  /* 0x0000003423347220 */ /* 0x040fe20000410000 */
[----:B------:R-:W-:Y:S01]  /*9900*/  FFMA.FTZ R56, R35, R50, -R56 ;  /* 0x0000003223387223 */ /* 0x000fe20000010838 */
[----:B------:R-:W-:Y:S01]  /*9910*/  FMUL.FTZ R58, R36, R51 ;  /* 0x00000033243a7220 */ /* 0x000fe20000410000 */
[----:B------:R-:W-:-:S02]  /*9920*/  HADD2.F32 R156, -RZ, R156.H0_H0 ;  /* 0x2000009cff9c7230 */ /* 0x000fc40000004100 */
[-C--:B------:R-:W-:Y:S01]  /*9930*/  FFMA.FTZ R55, R36, R39.reuse, -R55 ;  /* 0x0000002724377223 */ /* 0x080fe20000010837 */
[----:B------:R-:W-:Y:S02]  /*9940*/  HADD2.F32 R35, -RZ, R47.H0_H0 ;  /* 0x2000002fff237230 */ /* 0x000fe40000004100 */
[----:B------:R-:W-:Y:S01]  /*9950*/  FFMA.FTZ R51, R37, R50, R52 ;  /* 0x0000003225337223 */ /* 0x000fe20000010034 */
[----:B------:R-:W-:Y:S02]  /*9960*/  HADD2.F32 R36, -RZ, R48.H0_H0 ;  /* 0x20000030ff247230 */ /* 0x000fe40000004100 */
[----:B------:R-:W-:Y:S01]  /*9970*/  FFMA.FTZ R58, R49, R39, R58 ;  /* 0x00000027313a7223 */ /* 0x000fe2000001003a */
[----:B------:R-:W-:Y:S02]  /*9980*/  HADD2.F32 R154, -RZ, R154.H0_H0 ;  /* 0x2000009aff9a7230 */ /* 0x000fe40000004100 */
[----:B------:R-:W-:Y:S01]  /*9990*/  FMUL.FTZ R39, R35, R156 ;  /* 0x0000009c23277220 */ /* 0x000fe20000410000 */
[----:B------:R-:W-:-:S02]  /*99a0*/  HADD2.F32 R37, -RZ, R57.H0_H0 ;  /* 0x20000039ff257230 */ /* 0x000fc40000004100 */
[C---:B------:R-:W-:Y:S01]  /*99b0*/  FMUL.FTZ R50, R36.reuse, R156 ;  /* 0x0000009c24327220 */ /* 0x040fe20000410000 */
[----:B------:R-:W-:Y:S02]  /*99c0*/  HADD2.F32 R48, -RZ, R48.H1_H1 ;  /* 0x30000030ff307230 */ /* 0x000fe40000004100 */
[-C--:B------:R-:W-:Y:S01]  /*99d0*/  FFMA.FTZ R39, R36, R154.reuse, R39 ;  /* 0x0000009a24277223 */ /* 0x080fe20000010027 */
[----:B------:R-:W-:Y:S02]  /*99e0*/  HADD2.F32 R47, -RZ, R47.H1_H1 ;  /* 0x3000002fff2f7230 */ /* 0x000fe40000004100 */
[----:B------:R-:W-:Y:S01]  /*99f0*/  FFMA.FTZ R50, R35, R154, -R50 ;  /* 0x0000009a23327223 */ /* 0x000fe20000010832 */
        /* <DEDUP_REMOVED lines=8> */
[----:B------:R-:W-:Y:S01]  /*9a80*/  HADD2.F32 R35, -RZ, R34.H0_H0 ;  /* 0x20000022ff237230 */ /* 0x000fe20000004100 */
[----:B------:R-:W-:Y:S01]  /*9a90*/  F2FP.F16.F32.PACK_AB R51, R58, R51 ;  /* 0x000000333a33723e */ /* 0x000fe200000000ff */
[----:B------:R-:W-:Y:S01]  /*9aa0*/  HADD2.F32 R38, -RZ, R38.H1_H1 ;  /* 0x30000026ff267230 */ /* 0x000fe20000004100 */
[----:B------:R-:W-:Y:S01]  /*9ab0*/  F2FP.F16.F32.PACK_AB R32, R47, R50 ;  /* 0x000000322f20723e */ /* 0x000fe200000000ff */
        /* <DEDUP_REMOVED lines=13> */
[----:B------:R-:W-:Y:S01]  /*9b90*/  F2FP.F16.F32.PACK_AB R36, R46, R39 ;  /* 0x000000272e24723e */ /* 0x000fe200000000ff */
[----:B------:R-:W-:Y:S01]  /*9ba0*/  IMAD.MOV.U32 R39, RZ, RZ, R51 ;  /* 0x000000ffff277224 */ /* 0x000fe200078e0033 */
[----:B------:R-:W-:-:S02]  /*9bb0*/  F2FP.F16.F32.PACK_AB R35, R55, R56 ;  /* 0x000000383723723e */ /* 0x000fc400000000ff */
[----:B------:R-:W-:Y:S02]  /*9bc0*/  F2FP.F16.F32.PACK_AB R34, R49, R42 ;  /* 0x0000002a3122723e */ /* 0x000fe400000000ff */
[----:B------:R-:W-:-:S07]  /*9bd0*/  F2FP.F16.F32.PACK_AB R38, R38, R155 ;  /* 0x0000009b2626723e */ /* 0x000fce00000000ff */
.L_x_5222:
[----:B------:R-:W-:Y:S05]  /*9be0*/  BSYNC B1 ;  /* 0x0000000000017941 */ /* 0x000fea0003800000 */
.L_x_5221:
        /* <DEDUP_REMOVED lines=10> */
.L_x_5138:
[----:B------:R-:W2:Y:S02]  /*9c90*/  LDL R32, [R1+0x4] ;  /* 0x0000040001207983 */ /* 0x000ea40000100800 */
[----:B--2---:R-:W-:-:S13]  /*9ca0*/  R2UR UR4, R32 ;  /* 0x00000000200472ca */ /* 0x004fda00000e0000 */
[----:B------:R-:W-:-:S06]  /*9cb0*/  UISETP.NE.AND UP0, UPT, UR4, 0x3, UPT ;  /* 0x000000030400788c */ /* 0x000fcc000bf05270 */
[----:B------:R-:W-:-:S13]  /*9cc0*/  PLOP3.LUT P2, PT, PT, PT, UP0, 0x80, 0x0 ;  /* 0x000000000000781c */ /* 0x000fda0003f4f008 */
[----:B------:R-:W-:Y:S05]  /*9cd0*/  @!P2 BRA `(.L_x_5223) ;  /* 0x000000000004a947 */ /* 0x000fea0003800000 */
[----:B------:R-:W-:Y:S01]  /*9ce0*/  BPT.TRAP 0x1 ;  /* 0x000000040000795c */ /* 0x000fe20000300000 */
.L_x_5223:
[----:B------:R-:W-:Y:S01]  /*9cf0*/  IMAD R90, R17, 0x8, R16 ;  /* 0x00000008115a7824 */ /* 0x000fe200078e0210 */
[----:B------:R-:W-:Y:S01]  /*9d00*/  SHF.L.U32 R91, R199, 0x1f, RZ ;  /* 0x0000001fc75b7819 */ /* 0x000fe200000006ff */
[----:B------:R-:W-:Y:S01]  /*9d10*/  IMAD R89, R24, -0x60, R2 ;  /* 0xffffffa018597824 */ /* 0x000fe200078e0202 */
[----:B------:R-:W-:Y:S02]  /*9d20*/  BSSY B1, `(.L_x_5224) ;  /* 0x0000004000017945 */ /* 0x000fe40003800000 */
[----:B------:R-:W1:Y:S02]  /*9d30*/  SYNCS.PHASECHK.TRANS64.TRYWAIT P3, [R90+URZ+0x30890], R91 ;  /* 0x0308905b5a0075a7 */ /* 0x000e64000806017f */
[----:B------:R-:W-:Y:S01]  /*9d40*/  VIMNMX R89, R89, 0x60, PT ;  /* 0x0000006059597848 */ /* 0x000fe20003fe0100 */
[----:B-1----:R-:W-:Y:S06]  /*9d50*/  @!P3 BRA `(.L_x_5225) ;  /* 0x000001fc00e4b947 */ /* 0x002fec0003800000 */
.L_x_5595:
[----:B------:R-:W-:Y:S05]  /*9d60*/  BSYNC B1 ;  /* 0x0000000000017941 */ /* 0x000fea0003800000 */
.L_x_5224:
        /* <DEDUP_REMOVED lines=21> */
.L_x_5227:
[----:B------:R-:W-:Y:S05]  /*9ec0*/  BSYNC B1 ;  /* 0x0000000000017941 */ /* 0x000fea0003800000 */
.L_x_5226:
        /* <DEDUP_REMOVED lines=20> */
.L_x_5171:
[----:B------:R-:W-:Y:S05]  /*a010*/  BSYNC B0 ;  /* 0x0000000000007941 */ /* 0x000fea0003800000 */
.L_x_5137:
        /* <DEDUP_REMOVED lines=17> */
.L_x_5229:
[----:B------:R-:W-:Y:S05]  /*a130*/  BSYNC B0 ;  /* 0x0000000000007941 */ /* 0x000fea0003800000 */
.L_x_5228:
[----:B------:R-:W1:Y:S01]  /*a140*/  SYNCS.PHASECHK.TRANS64.TRYWAIT P2, [R90+URZ+0x308b0], R91 ;  /* 0x0308b05b5a0075a7 */ /* 0x000e62000804017f */
[----:B------:R-:W-:Y:S01]  /*a150*/  ULDC.64 UR44, c[0x0][0x328] ;  /* 0x0000ca00002c7ab9 */ /* 0x000fe20000000a00 */
[----:B------:R-:W-:Y:S01]  /*a160*/  ULDC.64 UR46, c[0x0][0x318] ;  /* 0x0000c600002e7ab9 */ /* 0x000fe20000000a00 */
[----:B------:R-:W-:Y:S04]  /*a170*/  BSSY B0, `(.L_x_5230) ;  /* 0x0000002000007945 */ /* 0x000fe80003800000 */
[----:B-1----:R-:W-:Y:S05]  /*a180*/  @!P2 BRA `(.L_x_5231) ;  /* 0x000001f800eca947 */ /* 0x002fea0003800000 */
.L_x_5596:
[----:B------:R-:W-:Y:S05]  /*a190*/  BSYNC B0 ;  /* 0x0000000000007941 */ /* 0x000fea0003800000 */
.L_x_5230:
[----:B------:R-:W-:Y:S01]  /*a1a0*/  ISETP.GE.AND P2, PT, R195, R89, PT ;  /* 0x00000059c300720c */ /* 0x000fe20003f46270 */
[----:B------:R-:W-:Y:S01]  /*a1b0*/  BSSY B0, `(.L_x_5232) ;  /* 0x000001e000007945 */ /* 0x000fe20003800000 */
[----:B------:R-:W-:-:S11]  /*a1c0*/  IMAD.WIDE R36, R24, 0x60, R122 ;  /* 0x0000006018247825 */ /* 0x000fd600078e027a */
[----:B------:R-:W-:Y:S05]  /*a1d0*/  @P2 BRA `(.L_x_5233) ;  /* 0x00000000006c2947 */ /* 0x000fea0003800000 */
[----:B------:R-:W-:Y:S01]  /*a1e0*/  IMAD R35, R37, UR44, RZ ;  /* 0x0000002c25237c24 */ /* 0x000fe2000f8e02ff */
[----:B------:R-:W-:Y:S01]  /*a1f0*/  ULDC UR4, c[0x0][0x2f4] ;  /* 0x0000bd0000047ab9 */ /* 0x000fe20000000800 */
[----:B0-----:R-:W-:Y:S02]  /*a200*/  IMAD.MOV.U32 R32, RZ, RZ, R106 ;  /* 0x000000ffff207224 */ /* 0x001fe400078e006a */
[----:B------:R-:W-:Y:S02]  /*a210*/  IMAD.MOV.U32 R33, RZ, RZ, R30 ;  /* 0x000000ffff217224 */ /* 0x000fe400078e001e */
[C---:B------:R-:W-:Y:S02]  /*a220*/  IMAD R35, R36.reuse, UR45, R35 ;  /* 0x0000002d24237c24 */ /* 0x040fe4000f8e0223 */
[----:B------:R-:W-:-:S05]  /*a230*/  IMAD.WIDE.U32 R32, R36, UR44, R32 ;  /* 0x0000002c24207c25 */ /* 0x000fca000f8e0020 */
[----:B------:R-:W-:Y:S02]  /*a240*/  IADD3 R33, R33, R35, RZ ;  /* 0x0000002321217210 */ /* 0x000fe40007ffe0ff */
[----:B------:R-:W-:-:S04]  /*a250*/  LEA R38, P2, R32, UR46, 0x1 ;  /* 0x0000002e20267c11 */ /* 0x000fc8000f8408ff */
[----:B------:R-:W-:Y:S02]  /*a260*/  LEA.HI.X R39, R32, UR47, R33, 0x1, P2 ;  /* 0x0000002f20277c11 */ /* 0x000fe400090f0c21 */
[----:B------:R-:W-:-:S13]  /*a270*/  ISETP.GE.AND P2, PT, R18, UR4, PT ;  /* 0x0000000412007c0c */ /* 0x000fda000bf46270 */
[----:B------:R-:W0:Y:S04]  /*a280*/  @!P2 LDS.128 R32, [R31] ;  /* 0x000000001f20a984 */ /* 0x000e280000000c00 */
[----:B0-----:R-:W-:Y:S01]  /*a290*/  @!P2 STG.E.128 desc[UR60][R38.64], R32 ;  /* 0x000000202600a986 */ /* 0x001fe2000c101d3c */
[----:B------:R-:W-:-:S13]  /*a2a0*/  ISETP.GE.AND P2, PT, R197, UR4, PT ;  /* 0x00000004c5007c0c */ /* 0x000fda000bf46270 */
[----:B------:R-:W0:Y:S04]  /*a2b0*/  @!P2 LDS.128 R32, [R88] ;  /* 0x000000005820a984 */ /* 0x000e280000000c00 */
[----:B0-----:R-:W-:Y:S01]  /*a2c0*/  @!P2 STG.E.128 desc[UR60][R38.64+0x40], R32 ;  /* 0x000040202600a986 */ /* 0x001fe2000c101d3c */
[----:B------:R-:W-:-:S13]  /*a2d0*/  ISETP.GE.AND P2, PT, R198, UR4, PT ;  /* 0x00000004c6007c0c */ /* 0x000fda000bf46270 */
[----:B------:R-:W0:Y:S04]  /*a2e0*/  @!P2 LDS.128 R32, [R31+0x3000] ;  /* 0x003000001f20a984 */ /* 0x000e280000000c00 */
        /* <DEDUP_REMOVED lines=9> */
[----:B0-----:R2:W-:Y:S02]  /*a380*/  @!P2 STG.E.128 desc[UR60][R38.64+0x140], R32 ;  /* 0x000140202600a986 */ /* 0x0015e4000c101d3c */
.L_x_5233:
[----:B------:R-:W-:Y:S05]  /*a390*/  BSYNC B0 ;  /* 0x0000000000007941 */ /* 0x000fea0003800000 */
.L_x_5232:
[----:B------:R-:W-:Y:S01]  /*a3a0*/  ISETP.GE.AND P2, PT, R222, R89, PT ;  /* 0x00000059de00720c */ /* 0x000fe20003f46270 */
[----:B------:R-:W-:-:S12]  /*a3b0*/  BSSY B0, `(.L_x_5234) ;  /* 0x000001f000007945 */ /* 0x000fd80003800000 */
[----:B------:R-:W-:Y:S05]  /*a3c0*/  @P2 BRA `(.L_x_5235) ;  /* 0x0000000000742947 */ /* 0x000fea0003800000 */
[----:B--2---:R-:W-:Y:S01]  /*a3d0*/  IADD3 R35, P2, R36, 0x40, RZ ;  /* 0x0000004024237810 */ /* 0x004fe20007f5e0ff */
[----:B0-----:R-:W-:Y:S01]  /*a3e0*/  IMAD.MOV.U32 R32, RZ, RZ, R106 ;  /* 0x000000ffff207224 */ /* 0x001fe200078e006a */
[----:B------:R-:W-:Y:S01]  /*a3f0*/  ULDC UR4, c[0x0][0x2f4] ;  /* 0x0000bd0000047ab9 */ /* 0x000fe20000000800 */
[----:B------:R-:W-:Y:S02]  /*a400*/  IMAD.MOV.U32 R33, RZ, RZ, R30 ;  /* 0x000000ffff217224 */ /* 0x000fe400078e001e */
[----:B------:R-:W-:Y:S02]  /*a410*/  IMAD.X R36, RZ, RZ, R37, P2 ;  /* 0x000000ffff247224 */ /* 0x000fe400010e0625 */
[----:B------:R-:W-:-:S04]  /*a420*/  IMAD.WIDE.U32 R32, R35, UR44, R32 ;  /* 0x0000002c23207c25 */ /* 0x000fc8000f8e0020 */
[----:B------:R-:W-:-:S04]  /*a430*/  IMAD R36, R36, UR44, RZ ;  /* 0x0000002c24247c24 */ /* 0x000fc8000f8e02ff */
[----:B------:R-:W-:Y:S01]  /*a440*/  IMAD R35, R35, UR45, R36 ;  /* 0x0000002d23237c24 */ /* 0x000fe2000f8e0224 */
[----:B------:R-:W-:-:S03]  /*a450*/  LEA R36, P2, R32, UR46, 0x1 ;  /* 0x0000002e20247c11 */ /* 0x000fc6000f8408ff */
[----:B------:R-:W-:-:S05]  /*a460*/  IMAD.IADD R33, R33, 0x1, R35 ;  /* 0x0000000121217824 */ /* 0x000fca00078e0223 */
[----:B------:R-:W-:Y:S02]  /*a470*/  LEA.HI.X R37, R32, UR47, R33, 0x1, P2 ;  /* 0x0000002f20257c11 */ /* 0x000fe400090f0c21 */
        /* <DEDUP_REMOVED lines=18> */
.L_x_5235:
[----:B------:R-:W-:Y:S05]  /*a5a0*/  BSYNC B0 ;  /* 0x0000000000007941 */ /* 0x000fea0003800000 */
.L_x_5234:
[----:B------:R-:W4:Y:S01]  /*a5b0*/  LDL R31, [R1] ;  /* 0x00000000011f7983 */ /* 0x000f220000100800 */
        /* <DEDUP_REMOVED lines=8> */
[----:B-1----:R-:W1:Y:S01]  /*a640*/  FENCE.VIEW.ASYNC.S ;  /* 0x00000000000073c6 */ /* 0x002e620000000000 */
[----:B------:R-:W-:Y:S01]  /*a650*/  @!P3 PRMT R90, RZ, 0x654, R90 ;  /* 0x00000654ff5ab816 */ /* 0x000fe2000000005a */
[----:B-1----:R1:W-:Y:S06]  /*a660*/  BAR.SYNC.DEFER_BLOCKING R151, 0x80 ;  /* 0x000200970000751d */ /* 0x0023ec0000010000 */
[----:B------:R1:W-:Y:S01]  /*a670*/  @!P3 SYNCS.ARRIVE.TRANS64.RED.A1T0 RZ, [R90+URZ], RZ ;  /* 0x000000ff5affb9a7 */ /* 0x0003e2000810043f */
[----:B------:R-:W-:-:S04]  /*a680*/  ISETP.NE.AND P3, PT, R17, 0x2, PT ;  /* 0x000000021100780c */ /* 0x000fc80003f65270 */
[----:B0-23--:R-:W-:Y:S02]  /*a690*/  SEL R32, RZ, 0x1, P3 ;  /* 0x00000001ff207807 */ /* 0x00dfe40001800000 */
[----:B------:R-:W-:Y:S02]  /*a6a0*/  SEL R17, R17, RZ, P3 ;  /* 0x000000ff11117207 */ /* 0x000fe40001800000 */
[----:B------:R-:W-:Y:S02]  /*a6b0*/  LOP3.LUT R199, R199, R32, RZ, 0x3c, !PT ;  /* 0x00000020c7c77212 */ /* 0x000fe400078e3cff */
[----:B----4-:R-:W-:-:S13]  /*a6c0*/  LOP3.LUT P4, RZ, R31, 0x2, RZ, 0xc0, !PT ;  /* 0x000000021fff7812 */ /* 0x010fda000788c0ff */
[----:B-1----:R-:W-:Y:S05]  /*a6d0*/  @P4 BRA `(.L_x_5236) ;  /* 0xffffff84002c4947 */ /* 0x002fea000383ffff */
.L_x_5132:
[----:B------:R-:W0:Y:S01]  /*a6e0*/  LDC R0, c[0x0][0x448] ;  /* 0x00011200ff007b82 */ /* 0x000e220000000800 */
[----:B------:R-:W-:Y:S01]  /*a6f0*/  IADD3 R5, R196, 0x1, -R194 ;  /* 0x00000001c4057810 */ /* 0x000fe20007ffe8c2 */
[----:B------:R-:W-:Y:S06]  /*a700*/  BSSY B0, `(.L_x_5237) ;  /* 0x000000d000007945 */ /* 0x000fec0003800000 */
[----:B------:R-:W1:Y:S01]  /*a710*/  LDC.64 R6, c[0x0][0x9e0] ;  /* 0x00027800ff067b82 */ /* 0x000e620000000a00 */
[----:B0-----:R-:W-:Y:S01]  /*a720*/  ISETP.NE.AND P1, PT, R0, 0x1, PT ;  /* 0x000000010000780c */ /* 0x001fe20003f25270 */
[----:B------:R-:W-:Y:S01]  /*a730*/  VIADD R0, R209, 0x7f ;  /* 0x0000007fd1007836 */ /* 0x000fe20000000000 */
[----:B-1----:R-:W-:-:S11]  /*a740*/  ISETP.GE.AND P3, PT, R7, 0x1, PT ;  /* 0x000000010700780c */ /* 0x002fd60003f66270 */
[----:B------:R-:W0:Y:S08]  /*a750*/  @P1 LDC R3, c[0x0][0x44c] ;  /* 0x00011300ff031b82 */ /* 0x000e300000000800 */
[----:B------:R-:W1:Y:S01]  /*a760*/  @P1 LDC R2, c[0x0][0x450] ;  /* 0x00011400ff021b82 */ /* 0x000e620000000800 */
[----:B0-----:R-:W-:-:S05]  /*a770*/  @P1 IMAD.HI.U32 R3, R0, R3, RZ ;  /* 0x0000000300031227 */ /* 0x001fca00078e00ff */
[----:B-1----:R-:W-:-:S05]  /*a780*/  @P1 SHF.R.U32.HI R0, RZ, R2, R3 ;  /* 0x00000002ff001219 */ /* 0x002fca0000011603 */
[----:B------:R-:W-:Y:S01]  /*a790*/  IMAD.IADD R3, R5, 0x1, R0 ;  /* 0x0000000105037824 */ /* 0x000fe200078e0200 */
[----:B------:R-:W-:Y:S06]  /*a7a0*/  @P2 BRA `(.L_x_5238) ;  /* 0x0000000000082947 */ /* 0x000fec0003800000 */
[----:B------:R-:W0:Y:S02]  /*a7b0*/  FENCE.VIEW.ASYNC.G ;  /* 0x00000000000073c6 */ /* 0x000e240000000100 */
[----:B0-----:R-:W-:Y:S06]  /*a7c0*/  BAR.ARV 0xc, 0x180 ;  /* 0x0306000000007b1d */ /* 0x001fec0000002000 */
.L_x_5238:
[----:B------:R-:W-:Y:S05]  /*a7d0*/  BSYNC B0 ;  /* 0x0000000000007941 */ /* 0x000fea0003800000 */
.L_x_5237:
        /* <DEDUP_REMOVED lines=13> */
.L_x_5241:
[----:B------:R-:W-:-:S13]  /*a8b0*/  ISETP.NE.AND P0, PT, R7, 0x1, PT ;  /* 0x000000010700780c */ /* 0x000fda0003f05270 */
[----:B------:R-:W0:Y:S02]  /*a8c0*/  @P0 LDC.64 R4, c[0x0][0x9e8] ;  /* 0x00027a00ff040b82 */ /* 0x000e240000000a00 */
[----:B0-----:R-:W-:-:S05]  /*a8d0*/  @P0 IMAD.HI.U32 R4, R2, R4, RZ ;  /* 0x0000000402040227 */ /* 0x001fca00078e00ff */
[----:B------:R-:W-:-:S07]  /*a8e0*/  @P0 SHF.R.U32.HI R2, RZ, R5, R4 ;  /* 0x00000005ff020219 */ /* 0x000fce0000011604 */
.L_x_5242:
[----:B------:R-:W-:Y:S05]  /*a8f0*/  BSYNC B0 ;  /* 0x0000000000007941 */ /* 0x000fea0003800000 */
.L_x_5240:
[----:B------:R-:W-:-:S05]  /*a900*/  IMAD R3, R2, R7, R7 ;  /* 0x0000000702037224 */ /* 0x000fca00078e0207 */
[----:B------:R-:W-:-:S07]  /*a910*/  VIMNMX R0, R0, R3, PT ;  /* 0x0000000300007248 */ /* 0x000fce0003fe0100 */
.L_x_5239:
[----:B------:R-:W0:Y:S01]  /*a920*/  @P1 LDC R2, c[0x0][0x44c] ;  /* 0x00011300ff021b82 */ /* 0x000e220000000800 */
[----:B------:R-:W-:Y:S01]  /*a930*/  VIADD R0, R0, 0x5f ;  /* 0x0000005f00007836 */ /* 0x000fe20000000000 */
[----:B------:R-:W-:-:S03]  /*a940*/  ULDC UR4, c[0x0][0x9dc] ;  /* 0x0002770000047ab9 */ /* 0x000fc60000000800 */
[----:B------:R-:W-:-:S03]  /*a950*/  IMAD.HI R0, R0, 0x2aaaaaab, RZ ;  /* 0x2aaaaaab00007827 */ /* 0x000fc600078e02ff */
[----:B------:R-:W1:Y:S02]  /*a960*/  @P1 LDC R5, c[0x0][0x450] ;  /* 0x00011400ff051b82 */ /* 0x000e640000000800 */
[----:B------:R-:W-:-:S04]  /*a970*/  SHF.R.U32.HI R3, RZ, 0x1f, R0 ;  /* 0x0000001fff037819 */ /* 0x000fc80000011600 */
[----:B------:R-:W-:-:S04]  /*a980*/  LEA.HI.SX32 R3, R0, R3, 0x1c ;  /* 0x0000000300037211 */ /* 0x000fc800078fe2ff */
[----:B------:R-:W-:Y:S01]  /*a990*/  VIMNMX R150, R150, R3, PT ;  /* 0x0000000396967248 */ /* 0x000fe20003fe0100 */
        /* <DEDUP_REMOVED lines=16> */
.L_x_5245:
[----:B------:R-:W-:-:S13]  /*aaa0*/  ISETP.NE.AND P0, PT, R7, 0x1, PT ;  /* 0x000000010700780c */ /* 0x000fda0003f05270 */
[----:B------:R-:W0:Y:S02]  /*aab0*/  @P0 LDC.64 R4, c[0x0][0x9e8] ;  /* 0x00027a00ff040b82 */ /* 0x000e240000000a00 */
[----:B0-----:R-:W-:-:S05]  /*aac0*/  @P0 IMAD.HI.U32 R4, R0, R4, RZ ;  /* 0x0000000400040227 */ /* 0x001fca00078e00ff */
[----:B------:R-:W-:-:S07]  /*aad0*/  @P0 SHF.R.U32.HI R0, RZ, R5, R4 ;  /* 0x00000005ff000219 */ /* 0x000fce0000011604 */
.L_x_5246:
[----:B------:R-:W-:Y:S05]  /*aae0*/  BSYNC B0 ;  /* 0x0000000000007941 */ /* 0x000fea0003800000 */
.L_x_5244:
[----:B------:R-:W-:-:S05]  /*aaf0*/  IMAD R3, R0, R7, RZ ;  /* 0x0000000700037224 */ /* 0x000fca00078e02ff */
[----:B------:R-:W-:-:S07]  /*ab00*/  VIMNMX R2, R2, R3, !PT ;  /* 0x0000000302027248 */ /* 0x000fce0007fe0100 */
.L_x_5243:
[----:B------:R-:W-:Y:S01]  /*ab10*/  IMAD.HI R0, R2, 0x2aaaaaab, RZ ;  /* 0x2aaaaaab02007827 */ /* 0x000fe200078e02ff */
[----:B------:R-:W-:Y:S02]  /*ab20*/  PLOP3.LUT P0, PT, PT, PT, PT, 0x80, 0x0 ;  /* 0x000000000000781c */ /* 0x000fe40003f0f070 */
[----:B------:R-:W-:Y:S02]  /*ab30*/  CS2R R4, SRZ ;  /* 0x0000000000047805 */ /* 0x000fe4000001ff00 */
[----:B------:R-:W-:Y:S02]  /*ab40*/  CS2R R118, SRZ ;  /* 0x0000000000767805 */ /* 0x000fe4000001ff00 */
[----:B------:R-:W-:Y:S02]  /*ab50*/  CS2R R116, SRZ ;  /* 0x0000000000747805 */ /* 0x000fe4000001ff00 */
[----:B------:R-:W-:Y:S02]  /*ab60*/  SHF.R.U32.HI R3, RZ, 0x1f, R0 ;  /* 0x0000001fff037819 */ /* 0x000fe40000011600 */
[----:B------:R-:W-:-:S02]  /*ab70*/  CS2R R114, SRZ ;  /* 0x0000000000727805 */ /* 0x000fc4000001ff00 */
[----:B------:R-:W-:Y:S02]  /*ab80*/  CS2R R112, SRZ ;  /* 0x0000000000707805 */ /* 0x000fe4000001ff00 */
[----:B------:R-:W-:Y:S02]  /*ab90*/  CS2R R106, SRZ ;  /* 0x00000000006a7805 */ /* 0x000fe4000001ff00 */
[----:B------:R-:W-:Y:S01]  /*aba0*/  LEA.HI.SX32 R3, R0, R3, 0x1c ;  /* 0x0000000300037211 */ /* 0x000fe200078fe2ff */
[----:B------:R-:W-:Y:S01]  /*abb0*/  IMAD.MOV.U32 R110, RZ, RZ, RZ ;  /* 0x000000ffff6e7224 */ /* 0x000fe200078e00ff */
[----:B------:R-:W-:Y:S02]  /*abc0*/  CS2R R108, SRZ ;  /* 0x00000000006c7805 */ /* 0x000fe4000001ff00 */
[----:B------:R-:W-:Y:S02]  /*abd0*/  CS2R R62, SRZ ;  /* 0x00000000003e7805 */ /* 0x000fe4000001ff00 */
[----:B------:R-:W-:-:S02]  /*abe0*/  VIMNMX R211, RZ, R3, !PT ;  /* 0x00000003ffd37248 */ /* 0x000fc40007fe0100 */
[----:B------:R-:W-:Y:S01]  /*abf0*/  CS2R R104, SRZ ;  /* 0x0000000000687805 */ /* 0x000fe2000001ff00 */
[----:B------:R-:W-:Y:S01]  /*ac00*/  IMAD.MOV.U32 R103, RZ, RZ, RZ ;  /* 0x000000ffff677224 */ /* 0x000fe200078e00ff */
[----:B------:R-:W-:Y:S02]  /*ac10*/  CS2R R98, SRZ ;  /* 0x0000000000627805 */ /* 0x000fe4000001ff00 */
[----:B------:R-:W-:Y:S02]  /*ac20*/  ISETP.GT.AND P1, PT, R150, R211, PT ;  /* 0x000000d39600720c */ /* 0x000fe40003f24270 */
        /* <DEDUP_REMOVED lines=38> */
[----:B------:R-:W-:Y:S01]  /*ae90*/  CS2R R2, SRZ ;  /* 0x0000000000027805 */ /* 0x000fe2000001ff00 */
        /* <DEDUP_REMOVED lines=31> */
.L_x_5248:
        /* <DEDUP_REMOVED lines=12> */
.L_x_5252:
[----:B-1----:R1:W2:Y:S02]  /*b150*/  SYNCS.PHASECHK.TRANS64.TRYWAIT P0, [R16+URZ+0x30800], R3 ;  /* 0x03080003100075a7 */ /* 0x0022a4000800017f */
[----:B--2---:R-:W-:Y:S05]  /*b160*/  @!P0 NANOSLEEP.SYNCS 0x989680 ;  /* 0x009896800000895d */ /* 0x004fea0003900000 */
[----:B------:R-:W2:Y:S02]  /*b170*/  @!P0 SYNCS.PHASECHK.TRANS64 P0, [R16+URZ+0x30800], R3 ;  /* 0x03080003100085a7 */ /* 0x000ea4000800007f */
[----:B--2---:R-:W-:Y:S05]  /*b180*/  @!P0 BRA `(.L_x_5252) ;  /* 0xfffffffc00f08947 */ /* 0x004fea000383ffff */
.L_x_5251:
[----:B------:R-:W-:Y:S05]  /*b190*/  BSYNC B0 ;  /* 0x0000000000007941 */ /* 0x000fea0003800000 */
.L_x_5250:
[----:B------:R-:W-:Y:S05]  /*b1a0*/  BRA `(.L_x_5253) ;  /* 0x0000006c000c7947 */ /* 0x000fea0003800000 */
.L_x_5249:
[----:B------:R-:W2:Y:S01]  /*b1b0*/  LDL R0, [R1+0x48] ;  /* 0x0000480001007983 */ /* 0x000ea20000100800 */
[----:B------:R-:W-:Y:S02]  /*b1c0*/  ULDC.64 UR6, c[0x0][0x408] ;  /* 0x0001020000067ab9 */ /* 0x000fe40000000a00 */
[----:B-----5:R-:W-:Y:S01]  /*b1d0*/  IMAD.WIDE.U32 R26, R145, UR6, RZ ;  /* 0x00000006911a7c25 */ /* 0x020fe2000f8e00ff */
[----:B--2---:R-:W-:Y:S02]  /*b1e0*/  R2UR UR4, R0 ;  /* 0x00000000000472ca */ /* 0x004fe400000e0000 */
[----:B------:R-:W-:-:S11]  /*b1f0*/  SHF.R.S32.HI R0, RZ, 0x1f, R145 ;  /* 0x0000001fff007819 */ /* 0x000fd60000011491 */
[----:B------:R-:W-:-:S03]  /*b200*/  ULOP3.LUT UP0, URZ, UR4, 0x3ff, URZ, 0xc0, !UPT ;  /* 0x000003ff043f7892 */ /* 0x000fc6000f80c03f */
[----:B------:R-:W-:Y:S02]  /*b210*/  ULDC.64 UR4, c[0x0][0x3f8] ;  /* 0x0000fe0000047ab9 */ /* 0x000fe40000000a00 */
[C---:B------:R-:W-:Y:S01]  /*b220*/  IMAD R4, R0.reuse, UR4, RZ ;  /* 0x0000000400047c24 */ /* 0x040fe2000f8e02ff */
[----:B------:R-:W-:Y:S01]  /*b230*/  PLOP3.LUT P0, PT, PT, PT, UP0, 0x80, 0x0 ;  /* 0x000000000000781c */ /* 0x000fe20003f0f008 */
[----:B------:R-:W-:Y:S02]  /*b240*/  IMAD R0, R0, UR6, RZ ;  /* 0x0000000600007c24 */ /* 0x000fe4000f8e02ff */
[----:B------:R-:W-:-:S04]  /*b250*/  IMAD.WIDE.U32 R24, R145, UR4, RZ ;  /* 0x0000000491187c25 */ /* 0x000fc8000f8e00ff */
[C---:B------:R-:W-:Y:S02]  /*b260*/  IMAD R29, R145.reuse, UR5, R4 ;  /* 0x00000005911d7c24 */ /* 0x040fe4000f8e0204 */
[----:B------:R-:W-:Y:S02]  /*b270*/  IMAD R31, R145, UR7, R0 ;  /* 0x00000007911f7c24 */ /* 0x000fe4000f8e0200 */
[----:B------:R-:W-:Y:S02]  /*b280*/  IMAD.IADD R29, R29, 0x1, R25 ;  /* 0x000000011d1d7824 */ /* 0x000fe400078e0219 */
[----:B------:R-:W-:Y:S01]  /*b290*/  IMAD.IADD R31, R31, 0x1, R27 ;  /* 0x000000011f1f7824 */ /* 0x000fe200078e021b */
[----:B------:R-:W-:Y:S06]  /*b2a0*/  @!P0 BRA `(.L_x_5254) ;  /* 0x0000000000408947 */ /* 0x000fec0003800000 */
[----:B------:R-:W-:Y:S01]  /*b2b0*/  MOV R0, 0x0 ;  /* 0x0000000000007802 */ /* 0x000fe20000000f00 */
[----:B------:R-:W-:Y:S01]  /*b2c0*/  ULDC.64 UR4, c[0x4][0x1b8] ;  /* 0x01006e0000047ab9 */ /* 0x000fe20000000a00 */
[----:B------:R-:W-:Y:S01]  /*b2d0*/  ULDC.64 UR6, c[0x4][0xe8] ;  /* 0x01003a0000067ab9 */ /* 0x000fe20000000a00 */
[----:B------:R-:W-:Y:S01]  /*b2e0*/  IMAD.U32 R4, RZ, RZ, UR4 ;  /* 0x00000004ff047e24 */ /* 0x000fe2000f8e00ff */
[----:B------:R0:W1:Y:S01]  /*b2f0*/  LDC.64 R14, c[0x4][R0] ;  /* 0x01000000000e7b82 */ /* 0x0000620000000a00 */
[----:B------:R-:W-:Y:S01]  /*b300*/  MOV R5, UR5 ;  /* 0x0000000500057c02 */ /* 0x000fe20008000f00 */
        /* <DEDUP_REMOVED lines=10> */
.L_x_5254:
[----:B------:R-:W-:Y:S01]  /*b3b0*/  ULDC.U8 UR4, c[0x0][0x410] ;  /* 0x0001040000047ab9 */ /* 0x000fe20000000000 */
[----:B------:R-:W-:Y:S01]  /*b3c0*/  BSSY B0, `(.L_x_5255) ;  /* 0x0000699000007945 */ /* 0x000fe20003800000 */
[----:B------:R-:W-:Y:S01]  /*b3d0*/  ISETP.NE.AND P0, PT, RZ, UR4, PT ;  /* 0x00000004ff007c0c */ /* 0x000fe2000bf05270 */
[----:B------:R-:W-:-:S12]  /*b3e0*/  IMAD.IADD R10, R195, 0x1, R209 ;  /* 0x00000001c30a7824 */ /* 0x000fd800078e02d1 */
[----:B------:R-:W-:Y:S05]  /*b3f0*/  @!P0 BRA `(.L_x_5256) ;  /* 0x0000003400648947 */ /* 0x000fea0003800000 */
[----:B------:R-:W0:Y:S01]  /*b400*/  LDC R63, c[0x0][0x448] ;  /* 0x00011200ff3f7b82 */ /* 0x000e220000000800 */
[----:B------:R-:W-:Y:S01]  /*b410*/  LEA R3, R223, R10, 0x6 ;  /* 0x0000000adf037211 */ /* 0x000fe200078e30ff */
[----:B------:R-:W-:Y:S01]  /*b420*/  ULDC.64 UR4, c[0x0][0x3f8] ;  /* 0x0000fe0000047ab9 */ /* 0x000fe20000000a00 */
[----:B------:R-:W-:Y:S01]  /*b430*/  ULDC.64 UR6, c[0x0][0x408] ;  /* 0x0001020000067ab9 */ /* 0x000fe20000000a00 */
[----:B------:R-:W-:Y:S02]  /*b440*/  IMAD.MOV.U32 R8, RZ, RZ, R24 ;  /* 0x000000ffff087224 */ /* 0x000fe400078e0018 */
[----:B------:R-:W-:Y:S02]  /*b450*/  IMAD.MOV.U32 R9, RZ, RZ, R29 ;  /* 0x000000ffff097224 */ /* 0x000fe400078e001d */
        /* <DEDUP_REMOVED lines=13> */
[C---:B------:R-:W-:Y:S01]  /*b530*/  IMAD.WIDE.U32 R12, R3.reuse, UR6, R12 ;  /* 0x00000006030c7c25 */ /* 0x040fe2000f8e000c */
[----:B------:R-:W-:Y:S01]  /*b540*/  LEA R6, P0, R8, UR4, 0x1 ;  /* 0x0000000408067c11 */ /* 0x000fe2000f8008ff */
[----:B------:R-:W-:Y:S02]  /*b550*/  UMOV UR4, 0xffffffff ;  /* 0xffffffff00047882 */ /* 0x000fe40000000000 */
[----:B------:R-:W-:Y:S01]  /*b560*/  IMAD R3, R3, UR7, R0 ;  /* 0x0000000703037c24 */ /* 0x000fe2000f8e0200 */
[----:B------:R-:W-:Y:S01]  /*b570*/  ULDC.64 UR6, c[0x0][0x400] ;  /* 0x0001000000067ab9 */ /* 0x000fe20000000a00 */
[----:B------:R-:W-:Y:S01]  /*b580*/  IMAD.IADD R7, R9, 0x1, R7 ;  /* 0x0000000109077824 */ /* 0x000fe200078e0207 */
[----:B------:R-:W-:Y:S01]  /*b590*/  LEA R4, P1, R12, UR6, 0x1 ;  /* 0x000000060c047c11 */ /* 0x000fe2000f8208ff */
[----:B------:R-:W-:-:S03]  /*b5a0*/  IMAD.IADD R3, R13, 0x1, R3 ;  /* 0x000000010d037824 */ /* 0x000fc600078e0203 */
[----:B------:R-:W-:Y:S02]  /*b5b0*/  LEA.HI.X R7, R8, UR5, R7, 0x1, P0 ;  /* 0x0000000508077c11 */ /* 0x000fe400080f0c07 */
[----:B------:R-:W-:Y:S01]  /*b5c0*/  LEA.HI.X R8, R12, UR7, R3, 0x1, P1 ;  /* 0x000000070c087c11 */ /* 0x000fe200088f0c03 */
[----:B------:R-:W-:Y:S06]  /*b5d0*/  BRA.DIV UR4, `(.L_x_5257) ;  /* 0x000001e604ec7947 */ /* 0x000fec000b800000 */
[----:B------:R0:W1:Y:S04]  /*b5e0*/  SHFL.IDX PT, R3, R7, RZ, 0x1c1f ;  /* 0x001c1fff07037589 */ /* 0x00006800000e0000 */
[----:B------:R0:W2:Y:S04]  /*b5f0*/  SHFL.IDX PT, R0, R6, RZ, 0x1c1f ;  /* 0x001c1fff06007589 */ /* 0x0000a800000e0000 */
[----:B------:R0:W3:Y:S04]  /*b600*/  SHFL.IDX PT, R5, R8, RZ, 0x1c1f ;  /* 0x001c1fff08057589 */ /* 0x0000e800000e0000 */
[----:B------:R0:W4:Y:S02]  /*b610*/  SHFL.IDX PT, R14, R4, RZ, 0x1c1f ;  /* 0x001c1fff040e7589 */ /* 0x00012400000e0000 */
.L_x_5602:
        /* <DEDUP_REMOVED lines=16> */
[----:B------:R-:W-:Y:S01]  /*b720*/  ULDC UR4, c[0x0][0x3f4] ;  /* 0x0000fd0000047ab9 */ /* 0x000fe20000000800 */
[----:B------:R-:W-:Y:S02]  /*b730*/  CS2R R60, SRZ ;  /* 0x00000000003c7805 */ /* 0x000fe4000001ff00 */
[----:B------:R-:W-:Y:S02]  /*b740*/  ISETP.GE.AND P3, PT, R203, UR4, PT ;  /* 0x00000004cb007c0c */ /* 0x000fe4000bf66270 */
[----:B------:R-:W-:Y:S02]  /*b750*/  CS2R R58, SRZ ;  /* 0x00000000003a7805 */ /* 0x000fe4000001ff00 */
[----:B------:R-:W-:Y:S02]  /*b760*/  ISETP.GE.AND P2, PT, R201, UR4, PT ;  /* 0x00000004c9007c0c */ /* 0x000fe4000bf46270 */
[----:B------:R-:W-:Y:S02]  /*b770*/  ISETP.GE.AND P1, PT, R202, UR4, PT ;  /* 0x00000004ca007c0c */ /* 0x000fe4000bf26270 */
[----:B------:R-:W-:-:S02]  /*b780*/  ISETP.GE.AND P0, PT, R200, UR4, PT ;  /* 0x00000004c8007c0c */ /* 0x000fc4000bf06270 */
[----:B------:R-:W-:-:S03]  /*b790*/  ISETP.GE.AND P4, PT, R192, UR4, PT ;  /* 0x00000004c0007c0c */ /* 0x000fc6000bf86270 */
[C---:B------:R-:W-:Y:S01]  /*b7a0*/  @!P3 IMAD.SHL.U32 R27, R203.reuse, 0x2, RZ ;  /* 0x00000002cb1bb824 */ /* 0x040fe200078e00ff */
[----:B------:R-:W-:-:S03]  /*b7b0*/  @!P3 SHF.L.U64.HI R20, R203, 0x1, R232 ;  /* 0x00000001cb14b819 */ /* 0x000fc600000102e8 */
[C---:B------:R-:W-:Y:S01]  /*b7c0*/  @!P2 IMAD.SHL.U32 R31, R201.reuse, 0x2, RZ ;  /* 0x00000002c91fa824 */ /* 0x040fe200078e00ff */
[----:B------:R-:W-:Y:S02]  /*b7d0*/  @!P2 SHF.L.U64.HI R12, R201, 0x1, R231 ;  /* 0x00000001c90ca819 */ /* 0x000fe400000102e7 */
[-C--:B--2---:R-:W-:Y:S01]  /*b7e0*/  @!P3 IADD3 R24, P6, R0, R27.reuse, RZ ;  /* 0x0000001b0018b210 */ /* 0x084fe20007fde0ff */
[----:B------:R-:W-:Y:S01]  /*b7f0*/  @!P0 IMAD.SHL.U32 R65, R200, 0x2, RZ ;  /* 0x00000002c8418824 */ /* 0x000fe200078e00ff */
[----:B----4-:R-:W-:Y:S01]  /*b800*/  @!P3 IADD3 R26, P5, R14, R27, RZ ;  /* 0x0000001b0e1ab210 */ /* 0x010fe20007fbe0ff */
[----:B-1----:R-:W-:Y:S01]  /*b810*/  @!P4 IMAD.MOV.U32 R13, RZ, RZ, R3 ;  /* 0x000000ffff0dc224 */ /* 0x002fe200078e0003 */
[----:B------:R-:W-:Y:S01]  /*b820*/  @!P1 SHF.L.U32 R39, R202, 0x1, RZ ;  /* 0x00000001ca279819 */ /* 0x000fe200000006ff */
[--C-:B------:R-:W-:Y:S01]  /*b830*/  @!P3 IMAD.X R25, R3, 0x1, R20.reuse, P6 ;  /* 0x000000010319b824 */ /* 0x100fe200030e0614 */
[-C--:B------:R-:W-:Y:S01]  /*b840*/  @!P2 IADD3 R28, P6, R0, R31.reuse, RZ ;  /* 0x0000001f001ca210 */ /* 0x080fe20007fde0ff */
[----:B---3--:R-:W-:Y:S01]  /*b850*/  @!P3 IMAD.X R27, R5, 0x1, R20, P5 ;  /* 0x00000001051bb824 */ /* 0x008fe200028e0614 */
[----:B------:R-:W-:Y:S01]  /*b860*/  @!P2 IADD3 R30, P5, R14, R31, RZ ;  /* 0x0000001f0e1ea210 */ /* 0x000fe20007fbe0ff */
[----:B------:R-:W-:Y:S01]  /*b870*/  @!P4 IMAD.MOV.U32 R15, RZ, RZ, R5 ;  /* 0x000000ffff0fc224 */ /* 0x000fe200078e0005 */
[----:B------:R-:W-:Y:S01]  /*b880*/  @!P1 SHF.L.U64.HI R20, R202, 0x1, R230 ;  /* 0x00000001ca149819 */ /* 0x000fe200000102e6 */
[--C-:B------:R-:W-:Y:S01]  /*b890*/  @!P2 IMAD.X R29, R3, 0x1, R12.reuse, P6 ;  /* 0x00000001031da824 */ /* 0x100fe200030e060c */
[-C--:B------:R-:W-:Y:S01]  /*b8a0*/  @!P1 IADD3 R36, P6, R0, R39.reuse, RZ ;  /* 0x0000002700249210 */ /* 0x080fe20007fde0ff */
[----:B------:R-:W-:Y:S01]  /*b8b0*/  @!P2 IMAD.X R31, R5, 0x1, R12, P5 ;  /* 0x00000001051fa824 */ /* 0x000fe200028e060c */
[----:B------:R-:W-:Y:S01]  /*b8c0*/  ISETP.GE.AND P5, PT, R204, UR4, PT ;  /* 0x00000004cc007c0c */ /* 0x000fe2000bfa6270 */
[----:B------:R-:W-:Y:S01]  /*b8d0*/  @!P4 IMAD.MOV.U32 R12, RZ, RZ, R0 ;  /* 0x000000ffff0cc224 */ /* 0x000fe200078e0000 */
[----:B------:R-:W-:Y:S01]  /*b8e0*/  @!P0 SHF.L.U64.HI R34, R200, 0x1, R229 ;  /* 0x00000001c8228819 */ /* 0x000fe200000102e5 */
[----:B------:R-:W-:Y:S01]  /*b8f0*/  @!P1 IMAD.X R37, R3, 0x1, R20, P6 ;  /* 0x0000000103259824 */ /* 0x000fe200030e0614 */
[----:B------:R-:W-:Y:S01]  /*b900*/  @!P1 IADD3 R38, P6, R14, R39, RZ ;  /* 0x000000270e269210 */ /* 0x000fe20007fde0ff */
[----:B------:R-:W-:-:S03]  /*b910*/  @!P4 IMAD.WIDE R12, R192, 0x2, R12 ;  /* 0x00000002c00cc825 */ /* 0x000fc600078e020c */
[----:B------:R-:W-:Y:S01]  /*b920*/  @!P1 IADD3.X R39, R5, R20, RZ, P6, !PT ;  /* 0x0000001405279210 */ /* 0x000fe200037fe4ff */
[----:B------:R-:W-:Y:S01]  /*b930*/  @!P4 IMAD.WIDE R20, R192, 0x2, R14 ;  /* 0x00000002c014c825 */ /* 0x000fe200078e020e */
[-C--:B------:R-:W-:Y:S01]  /*b940*/  @!P0 IADD3 R44, P6, R0, R65.reuse, RZ ;  /* 0x00000041002c8210 */ /* 0x080fe20007fde0ff */
[----:B------:R1:W5:Y:S02]  /*b950*/  @!P4 LD.E.64 R60, desc[UR60][R12.64] ;  /* 0x0000003c0c3cc980 */ /* 0x000364000c101b00 */
[----:B------:R-:W-:Y:S02]  /*b960*/  @!P5 IMAD.SHL.U32 R15, R204, 0x2, RZ ;  /* 0x00000002cc0fd824 */ /* 0x000fe400078e00ff */
[----:B------:R-:W-:Y:S01]  /*b970*/  @!P0 IMAD.X R45, R3, 0x1, R34, P6 ;  /* 0x00000001032d8824 */ /* 0x000fe200030e0622 */
[----:B------:R-:W-:Y:S01]  /*b980*/  @!P0 IADD3 R64, P6, R14, R65, RZ ;  /* 0x000000410e408210 */ /* 0x000fe20007fde0ff */
[----:B------:R1:W5:Y:S01]  /*b990*/  @!P4 LD.E.64 R58, desc[UR60][R20.64] ;  /* 0x0000003c143ac980 */ /* 0x000362000c101b00 */
[----:B------:R-:W-:-:S02]  /*b9a0*/  @!P5 SHF.L.U64.HI R32, R204, 0x1, R228 ;  /* 0x00000001cc20d819 */ /* 0x000fc400000102e4 */
[----:B------:R-:W-:Y:S02]  /*b9b0*/  CS2R R56, SRZ ;  /* 0x0000000000387805 */ /* 0x000fe4000001ff00 */
[-C--:B------:R-:W-:Y:S01]  /*b9c0*/  @!P5 IADD3 R66, P4, R0, R15.reuse, RZ ;  /* 0x0000000f0042d210 */ /* 0x080fe20007f9e0ff */
[----:B------:R-:W-:Y:S01]  /*b9d0*/  @!P0 IMAD.X R65, R5, 0x1, R34, P6 ;  /* 0x0000000105418824 */ /* 0x000fe200030e0622 */
[----:B------:R-:W-:Y:S02]  /*b9e0*/  @!P5 IADD3 R14, P6, R14, R15, RZ ;  /* 0x0000000f0e0ed210 */ /* 0x000fe40007fde0ff */
[----:B------:R-:W-:Y:S02]  /*b9f0*/  CS2R R54, SRZ ;  /* 0x0000000000367805 */ /* 0x000fe4000001ff00 */
[----:B------:R-:W-:Y:S01]  /*ba00*/  CS2R R52, SRZ ;  /* 0x0000000000347805 */ /* 0x000fe2000001ff00 */
[--C-:B------:R-:W-:Y:S01]  /*ba10*/  @!P5 IMAD.X R67, R3, 0x1, R32.reuse, P4 ;  /* 0x000000010343d824 */ /* 0x100fe200020e0620 */
[----:B------:R-:W-:Y:S01]  /*ba20*/  CS2R R50, SRZ ;  /* 0x0000000000327805 */ /* 0x000fe2000001ff00 */
[----:B------:R-:W-:Y:S01]  /*ba30*/  @!P5 IMAD.X R15, R5, 0x1, R32, P6 ;  /* 0x00000001050fd824 */ /* 0x000fe200030e0620 */
[----:B------:R-:W-:-:S02]  /*ba40*/  CS2R R48, SRZ ;  /* 0x0000000000307805 */ /* 0x000fc4000001ff00 */
[----:B------:R-:W-:Y:S02]  /*ba50*/  CS2R R46, SRZ ;  /* 0x00000000002e7805 */ /* 0x000fe4000001ff00 */
[----:B------:R-:W-:Y:S02]  /*ba60*/  CS2R R42, SRZ ;  /* 0x00000000002a7805 */ /* 0x000fe4000001ff00 */
[----:B------:R-:W-:Y:S02]  /*ba70*/  CS2R R40, SRZ ;  /* 0x0000000000287805 */ /* 0x000fe4000001ff00 */
[----:B------:R-:W-:Y:S02]  /*ba80*/  CS2R R32, SRZ ;  /* 0x0000000000207805 */ /* 0x000fe4000001ff00 */
[----:B------:R-:W-:Y:S01]  /*ba90*/  CS2R R34, SRZ ;  /* 0x0000000000227805 */ /* 0x000fe2000001ff00 */
[----:B------:R1:W5:Y:S04]  /*baa0*/  @!P3 LD.E.64 R56, desc[UR60][R24.64] ;  /* 0x0000003c1838b980 */ /* 0x000368000c101b00 */
        /* <DEDUP_REMOVED lines=9> */
.L_x_5259:
[----:B------:R-:W-:Y:S05]  /*bb40*/  BSYNC B1 ;  /* 0x0000000000017941 */ /* 0x000fea0003800000 */
.L_x_5258:
[----:B--2--5:R-:W-:Y:S01]  /*bb50*/  IMAD.MOV.U32 R0, RZ, RZ, R34 ;  /* 0x000000ffff007224 */ /* 0x024fe200078e0022 */
[----:B---3--:R-:W-:Y:S01]  /*bb60*/  MOV R5, R40 ;  /* 0x0000002800057202 */ /* 0x008fe20000000f00 */
[----:B-1----:R-:W-:Y:S01]  /*bb70*/  IMAD.MOV.U32 R3, RZ, RZ, R35 ;  /* 0x000000ffff037224 */ /* 0x002fe200078e0023 */
[----:B------:R-:W-:Y:S01]  /*bb80*/  UMOV UR4, 0xffffffff ;  /* 0xffffffff00047882 */ /* 0x000fe20000000000 */
[----:B------:R-:W-:Y:S01]  /*bb90*/  IMAD.MOV.U32 R9, RZ, RZ, R41 ;  /* 0x000000ffff097224 */ /* 0x000fe200078e0029 */
[----:B------:R-:W-:Y:S02]  /*bba0*/  CS2R R30, SRZ ;  /* 0x00000000001e7805 */ /* 0x000fe4000001ff00 */
[----:B------:R-:W-:Y:S01]  /*bbb0*/  PRMT R77, R3, 0x5410, R0 ;  /* 0x00005410034d7816 */ /* 0x000fe20000000000 */
[----:B------:R-:W-:Y:S01]  /*bbc0*/  IMAD.MOV.U32 R0, RZ, RZ, R46 ;  /* 0x000000ffff007224 */ /* 0x000fe200078e002e */
[----:B------:R-:W-:Y:S01]  /*bbd0*/  PRMT R78, R5, 0x5410, R9 ;  /* 0x00005410054e7816 */ /* 0x000fe20000000009 */
[----:B------:R-:W-:-:S02]  /*bbe0*/  IMAD.MOV.U32 R3, RZ, RZ, R47 ;  /* 0x000000ffff037224 */ /* 0x000fc400078e002f */
[----:B------:R-:W-:Y:S02]  /*bbf0*/  IMAD.MOV.U32 R5, RZ, RZ, R50 ;  /* 0x000000ffff057224 */ /* 0x000fe400078e0032 */
[----:B------:R-:W-:Y:S01]  /*bc00*/  IMAD.MOV.U32 R9, RZ, RZ, R51 ;  /* 0x000000ffff097224 */ /* 0x000fe200078e0033 */
[----:B------:R-:W-:Y:S01]  /*bc10*/  PRMT R80, R0, 0x5410, R3 ;  /* 0x0000541000507816 */ /* 0x000fe20000000003 */
        /* <DEDUP_REMOVED lines=30> */
[----:B------:R1:W1:Y:S04]  /*be00*/  SHFL.IDX PT, R5, R8, 0x1, 0x1c1f ;  /* 0x003c1f0008057f89 */ /* 0x00026800000e0000 */
[----:B0-----:R-:W0:Y:S02]  /*be10*/  SHFL.IDX PT, R4, R4, 0x1, 0x1c1f ;  /* 0x003c1f0004047f89 */ /* 0x001e2400000e0000 */
.L_x_5608:
[----:B------:R-:W-:Y:S01]  /*be20*/  VIADD R10, R10, 0x40 ;  /* 0x000000400a0a7836 */ /* 0x000fe20000000000 */
[----:B-1----:R-:W-:Y:S01]  /*be30*/  LOP3.LUT R6, R206, 0x18, R18, 0xf8, !PT ;  /* 0x00000018ce067812 */ /* 0x002fe200078ef812 */
[----:B------:R-:W-:Y:S01]  /*be40*/  BSSY B1, `(.L_x_5261) ;  /* 0x0000053000017945 */ /* 0x000fe20003800000 */
[----:B------:R-:W-:Y:S02]  /*be50*/  LOP3.LUT P0, RZ, R215, 0x4, RZ, 0xc0, !PT ;  /* 0x00000004d7ff7812 */ /* 0x000fe4000780c0ff */
[----:B------:R-:W-:Y:S02]  /*be60*/  CS2R R36, SRZ ;  /* 0x0000000000247805 */ /* 0x000fe4000001ff00 */
[----:B------:R-:W-:Y:S02]  /*be70*/  ISETP.GE.AND P1, PT, R10, R63, PT ;  /* 0x0000003f0a00720c */ /* 0x000fe40003f26270 */
[----:B------:R-:W-:Y:S02]  /*be80*/  CS2R R26, SRZ ;  /* 0x00000000001a7805 */ /* 0x000fe4000001ff00 */
[----:B------:R-:W-:-:S02]  /*be90*/  LOP3.LUT R7, R6, R207, RZ, 0x3c, !PT ;  /* 0x000000cf06077212 */ /* 0x000fc400078e3cff */
[----:B------:R-:W-:Y:S02]  /*bea0*/  CS2R R20, SRZ ;  /* 0x0000000000147805 */ /* 0x000fe4000001ff00 */
[----:B------:R-:W-:Y:S02]  /*beb0*/  CS2R R12, SRZ ;  /* 0x00000000000c7805 */ /* 0x000fe4000001ff00 */
[----:B------:R-:W-:Y:S02]  /*bec0*/  CS2R R8, SRZ ;  /* 0x0000000000087805 */ /* 0x000fe4000001ff00 */
[----:B------:R-:W-:Y:S01]  /*bed0*/  CS2R R44, SRZ ;  /* 0x00000000002c7805 */ /* 0x000fe2000001ff00 */
[----:B------:R-:W-:Y:S01]  /*bee0*/  IMAD.IADD R7, R208, 0x1, R7 ;  /* 0x00000001d0077824 */ /* 0x000fe200078e0207 */
[----:B------:R-:W-:Y:S02]  /*bef0*/  CS2R R38, SRZ ;  /* 0x0000000000267805 */ /* 0x000fe4000001ff00 */
[----:B------:R-:W-:-:S02]  /*bf00*/  CS2R R28, SRZ ;  /* 0x00000000001c7805 */ /* 0x000fc4000001ff00 */
[----:B------:R-:W-:Y:S02]  /*bf10*/  CS2R R24, SRZ ;  /* 0x0000000000187805 */ /* 0x000fe4000001ff00 */
[----:B----4-:R-:W-:Y:S01]  /*bf20*/  CS2R R14, SRZ ;  /* 0x00000000000e7805 */ /* 0x010fe2000001ff00 */
[----:B------:R-:W-:Y:S01]  /*bf30*/  IMAD R62, R7, 0x2, R16 ;  /* 0x00000002073e7824 */ /* 0x000fe200078e0210 */
        /* <DEDUP_REMOVED lines=8> */
[----:B------:R-:W-:-:S05]  /*bfc0*/  ISETP.GE.AND P1, PT, R200, UR4, PT ;  /* 0x00000004c8007c0c */ /* 0x000fca000bf26270 */
[C---:B------:R-:W-:Y:S01]  /*bfd0*/  @!P4 IMAD.SHL.U32 R9, R203.reuse, 0x2, RZ ;  /* 0x00000002cb09c824 */ /* 0x040fe200078e00ff */
[----:B------:R-:W-:-:S03]  /*bfe0*/  @!P4 SHF.L.U64.HI R6, R203, 0x1, R232 ;  /* 0x00000001cb06c819 */ /* 0x000fc600000102e8 */
[C---:B------:R-:W-:Y:S01]  /*bff0*/  @!P3 IMAD.SHL.U32 R71, R201.reuse, 0x2, RZ ;  /* 0x00000002c947b824 */ /* 0x040fe200078e00ff */
[----:B------:R-:W-:Y:S02]  /*c000*/  @!P3 SHF.L.U64.HI R12, R201, 0x1, R231 ;  /* 0x00000001c90cb819 */ /* 0x000fe400000102e7 */
[-C--:B---3--:R-:W-:Y:S01]  /*c010*/  @!P4 IADD3 R10, P5, R0, R9.reuse, RZ ;  /* 0x00000009000ac210 */ /* 0x088fe20007fbe0ff */
[----:B------:R-:W-:Y:S01]  /*c020*/  @!P1 IMAD.SHL.U32 R7, R200, 0x2, RZ ;  /* 0x00000002c8079824 */ /* 0x000fe200078e00ff */
[----:B0-----:R-:W-:Y:S02]  /*c030*/  @!P4 IADD3 R8, P6, R4, R9, RZ ;  /* 0x000000090408c210 */ /* 0x001fe40007fde0ff */
[----:B------:R-:W-:Y:S01]  /*c040*/  @!P2 SHF.L.U32 R67, R202, 0x1, RZ ;  /* 0x00000001ca43a819 */ /* 0x000fe200000006ff */
[--C-:B--2---:R-:W-:Y:S01]  /*c050*/  @!P4 IMAD.X R11, R3, 0x1, R6.reuse, P5 ;  /* 0x00000001030bc824 */ /* 0x104fe200028e0606 */
[----:B------:R-:W-:Y:S01]  /*c060*/  @!P3 IADD3 R74, P5, R0, R71, RZ ;  /* 0x00000047004ab210 */ /* 0x000fe20007fbe0ff */
[----:B------:R-:W-:Y:S01]  /*c070*/  @!P4 IMAD.X R9, R5, 0x1, R6, P6 ;  /* 0x000000010509c824 */ /* 0x000fe200030e0606 */
[----:B------:R-:W-:-:S02]  /*c080*/  @!P2 SHF.L.U64.HI R14, R202, 0x1, R230 ;  /* 0x00000001ca0ea819 */ /* 0x000fc400000102e6 */
[----:B------:R-:W-:Y:S01]  /*c090*/  @!P3 IADD3 R70, P6, R4, R71, RZ ;  /* 0x000000470446b210 */ /* 0x000fe20007fde0ff */
[--C-:B------:R-:W-:Y:S01]  /*c0a0*/  @!P3 IMAD.X R75, R3, 0x1, R12.reuse, P5 ;  /* 0x00000001034bb824 */ /* 0x100fe200028e060c */
[-C--:B------:R-:W-:Y:S02]  /*c0b0*/  @!P2 IADD3 R68, P5, R0, R67.reuse, RZ ;  /* 0x000000430044a210 */ /* 0x080fe40007fbe0ff */
[----:B------:R-:W-:Y:S01]  /*c0c0*/  @!P1 SHF.L.U64.HI R20, R200, 0x1, R229 ;  /* 0x00000001c8149819 */ /* 0x000fe200000102e5 */
[----:B------:R-:W-:Y:S01]  /*c0d0*/  @!P3 IMAD.X R71, R5, 0x1, R12, P6 ;  /* 0x000000010547b824 */ /* 0x000fe200030e060c */
[----:B------:R-:W-:Y:S01]  /*c0e0*/  @!P2 IADD3 R66, P6, R4, R67, RZ ;  /* 0x000000430442a210 */ /* 0x000fe20007fde0ff */
[----:B------:R-:W-:Y:S01]  /*c0f0*/  @!P2 IMAD.X R69, R3, 0x1, R14, P5 ;  /* 0x000000010345a824 */ /* 0x000fe200028e060e */
[----:B------:R-:W-:-:S03]  /*c100*/  @!P1 IADD3 R64, P5, R0, R7, RZ ;  /* 0x0000000700409210 */ /* 0x000fc60007fbe0ff */
[----:B------:R-:W-:Y:S01]  /*c110*/  @!P2 IMAD.X R67, R5, 0x1, R14, P6 ;  /* 0x000000010543a824 */ /* 0x000fe200030e060e */
[----:B------:R-:W-:Y:S01]  /*c120*/  ISETP.GE.AND P6, PT, R192, UR4, PT ;  /* 0x00000004c0007c0c */ /* 0x000fe2000bfc6270 */
[----:B------:R-:W-:Y:S01]  /*c130*/  @!P1 IMAD.X R65, R3, 0x1, R20, P5 ;  /* 0x0000000103419824 */ /* 0x000fe200028e0614 */
[----:B------:R-:W-:-:S04]  /*c140*/  @!P1 IADD3 R6, P5, R4, R7, RZ ;  /* 0x0000000704069210 */ /* 0x000fc80007fbe0ff */
[----:B------:R-:W-:Y:S02]  /*c150*/  @!P1 IADD3.X R7, R5, R20, RZ, P5, !PT ;  /* 0x0000001405079210 */ /* 0x000fe40002ffe4ff */
[----:B------:R-:W-:-:S05]  /*c160*/  ISETP.GE.AND P5, PT, R204, UR4, PT ;  /* 0x00000004cc007c0c */ /* 0x000fca000bfa6270 */
[----:B------:R-:W-:Y:S02]  /*c170*/  @!P6 IMAD.MOV.U32 R12, RZ, RZ, R0 ;  /* 0x000000ffff0ce224 */ /* 0x000fe400078e0000 */
[----:B------:R-:W-:Y:S02]  /*c180*/  @!P6 IMAD.MOV.U32 R13, RZ, RZ, R3 ;  /* 0x000000ffff0de224 */ /* 0x000fe400078e0003 */
[----:B------:R-:W-:-:S04]  /*c190*/  @!P6 IMAD.WIDE R14, R192, 0x2, R4 ;  /* 0x00000002c00ee825 */ /* 0x000fc800078e0204 */
[----:B------:R-:W-:Y:S01]  /*c1a0*/  @!P6 IMAD.WIDE R12, R192, 0x2, R12 ;  /* 0x00000002c00ce825 */ /* 0x000fe200078e020c */
[----:B------:R0:W5:Y:S03]  /*c1b0*/  @!P6 LD.E.64 R30, desc[UR60][R14.64] ;  /* 0x0000003c0e1ee980 */ /* 0x000166000c101b00 */
[C---:B------:R-:W-:Y:S01]  /*c1c0*/  @!P5 IMAD.SHL.U32 R21, R204.reuse, 0x2, RZ ;  /* 0x00000002cc15d824 */ /* 0x040fe200078e00ff */
[----:B------:R1:W5:Y:S01]  /*c1d0*/  @!P6 LD.E.64 R44, desc[UR60][R12.64] ;  /* 0x0000003c0c2ce980 */ /* 0x000362000c101b00 */
[----:B------:R-:W-:-:S03]  /*c1e0*/  @!P5 SHF.L.U64.HI R20, R204, 0x1, R228 ;  /* 0x00000001cc14d819 */ /* 0x000fc600000102e4 */
[-C--:B------:R-:W-:Y:S02]  /*c1f0*/  @!P5 IADD3 R72, P6, R0, R21.reuse, RZ ;  /* 0x000000150048d210 */ /* 0x080fe40007fde0ff */
[----:B------:R-:W-:Y:S02]  /*c200*/  CS2R R38, SRZ ;  /* 0x0000000000267805 */ /* 0x000fe4000001ff00 */
[----:B------:R-:W-:Y:S01]  /*c210*/  CS2R R36, SRZ ;  /* 0x0000000000247805 */ /* 0x000fe2000001ff00 */
[----:B------:R-:W-:Y:S01]  /*c220*/  @!P5 IMAD.X R73, R3, 0x1, R20, P6 ;  /* 0x000000010349d824 */ /* 0x000fe200030e0614 */
[----:B------:R-:W-:Y:S02]  /*c230*/  @!P5 IADD3 R4, P6, R4, R21, RZ ;  /* 0x000000150404d210 */ /* 0x000fe40007fde0ff */
[----:B------:R2:W5:Y:S01]  /*c240*/  @!P4 LD.E.64 R38, desc[UR60][R10.64] ;  /* 0x0000003c0a26c980 */ /* 0x000562000c101b00 */
[----:B------:R-:W-:Y:S02]  /*c250*/  CS2R R28, SRZ ;  /* 0x00000000001c7805 */ /* 0x000fe4000001ff00 */
[----:B------:R-:W-:-:S02]  /*c260*/  CS2R R26, SRZ ;  /* 0x00000000001a7805 */ /* 0x000fc4000001ff00 */
[----:B------:R-:W-:Y:S01]  /*c270*/  CS2R R24, SRZ ;  /* 0x0000000000187805 */ /* 0x000fe2000001ff00 */
[----:B------:R-:W-:Y:S01]  /*c280*/  @!P5 IMAD.X R5, R5, 0x1, R20, P6 ;  /* 0x000000010505d824 */ /* 0x000fe200030e0614 */
[----:B------:R3:W5:Y:S01]  /*c290*/  @!P4 LD.E.64 R36, desc[UR60][R8.64] ;  /* 0x0000003c0824c980 */ /* 0x000762000c101b00 */
[----:B------:R-:W-:Y:S02]  /*c2a0*/  CS2R R20, SRZ ;  /* 0x0000000000147805 */ /* 0x000fe4000001ff00 */
[----:B0-----:R-:W-:Y:S02]  /*c2b0*/  CS2R R14, SRZ ;  /* 0x00000000000e7805 */ /* 0x001fe4000001ff00 */
[----:B-1----:R-:W-:Y:S01]  /*c2c0*/  CS2R R12, SRZ ;  /* 0x00000000000c7805 */ /* 0x002fe2000001ff00 */
[----:B------:R1:W5:Y:S01]  /*c2d0*/  @!P3 LD.E.64 R28, desc[UR60][R74.64] ;  /* 0x0000003c4a1cb980 */ /* 0x000362000c101b00 */
[----:B--2---:R-:W-:-:S03]  /*c2e0*/  CS2R R10, SRZ ;  /* 0x00000000000a7805 */ /* 0x004fc6000001ff00 */
[----:B------:R1:W5:Y:S01]  /*c2f0*/  @!P3 LD.E.64 R26, desc[UR60][R70.64] ;  /* 0x0000003c461ab980 */ /* 0x000362000c101b00 */
[----:B---3--:R-:W-:-:S03]  /*c300*/  CS2R R8, SRZ ;  /* 0x0000000000087805 */ /* 0x008fc6000001ff00 */
[----:B------:R1:W5:Y:S04]  /*c310*/  @!P2 LD.E.64 R24, desc[UR60][R68.64] ;  /* 0x0000003c4418a980 */ /* 0x000368000c101b00 */
[----:B------:R1:W5:Y:S04]  /*c320*/  @!P2 LD.E.64 R20, desc[UR60][R66.64] ;  /* 0x0000003c4214a980 */ /* 0x000368000c101b00 */
[----:B------:R1:W5:Y:S04]  /*c330*/  @!P1 LD.E.64 R14, desc[UR60][R64.64] ;  /* 0x0000003c400e9980 */ /* 0x000368000c101b00 */
[----:B------:R1:W5:Y:S04]  /*c340*/  @!P1 LD.E.64 R12, desc[UR60][R6.64] ;  /* 0x0000003c060c9980 */ /* 0x000368000c101b00 */
[----:B------:R1:W5:Y:S04]  /*c350*/  @!P5 LD.E.64 R10, desc[UR60][R72.64] ;  /* 0x0000003c480ad980 */ /* 0x000368000c101b00 */
[----:B------:R1:W5:Y:S02]  /*c360*/  @!P5 LD.E.64 R8, desc[UR60][R4.64] ;  /* 0x0000003c0408d980 */ /* 0x000364000c101b00 */
.L_x_5262:
[----:B------:R-:W-:Y:S05]  /*c370*/  BSYNC B1 ;  /* 0x0000000000017941 */ /* 0x000fea0003800000 */
.L_x_5261:
[----:B01---5:R-:W-:Y:S01]  /*c380*/  IMAD.MOV.U32 R4, RZ, RZ, R30 ;  /* 0x000000ffff047224 */ /* 0x023fe200078e001e */
[----:B--2---:R-:W-:Y:S01]  /*c390*/  LEA.HI R3, R221, R221, RZ, 0x1 ;  /* 0x000000dddd037211 */ /* 0x004fe200078f08ff */
[C---:B------:R-:W-:Y:S01]  /*c3a0*/  VIADD R5, R62.reuse, 0x12400 ;  /* 0x000124003e057836 */ /* 0x040fe20000000000 */
[----:B------:R-:W-:Y:S01]  /*c3b0*/  VIADDMNMX R68, R63, -R209, 0x80, PT ;  /* 0x000000803f447446 */ /* 0x000fe200038009d1 */
[----:B---3--:R-:W-:Y:S01]  /*c3c0*/  VIADD R0, R62, 0x12440 ;  /* 0x000124403e007836 */ /* 0x008fe20000000000 */
[----:B------:R-:W-:Y:S01]  /*c3d0*/  PRMT R73, R4, 0x7610, R73 ;  /* 0x0000761004497816 */ /* 0x000fe20000000049 */
[----:B------:R-:W-:Y:S01]  /*c3e0*/  IMAD.MOV.U32 R6, RZ, RZ, R36 ;  /* 0x000000ffff067224 */ /* 0x000fe200078e0024 */
[----:B------:R-:W-:Y:S01]  /*c3f0*/  LOP3.LUT R4, R3, 0xfffffffe, RZ, 0xc0, !PT ;  /* 0xfffffffe03047812 */ /* 0x000fe200078ec0ff */
[----:B------:R-:W-:Y:S01]  /*c400*/  IMAD.MOV.U32 R7, RZ, RZ, R37 ;  /* 0x000000ffff077224 */ /* 0x000fe200078e0025 */
[----:B------:R-:W-:Y:S01]  /*c410*/  @P0 IADD3 R0, R5, -0x40, RZ ;  /* 0xffffffc005000810 */ /* 0x000fe20007ffe0ff */
[----:B------:R-:W-:Y:S01]  /*c420*/  IMAD.MOV.U32 R5, RZ, RZ, R31 ;  /* 0x000000ffff057224 */ /* 0x000fe200078e001f */
[----:B------:R-:W-:Y:S01]  /*c430*/  BSSY B1, `(.L_x_5263) ;  /* 0x0000028000017945 */ /* 0x000fe20003800000 */
[----:B------:R-:W-:Y:S01]  /*c440*/  IMAD.IADD R4, R221, 0x1, -R4 ;  /* 0x00000001dd047824 */ /* 0x000fe200078e0a04 */
[----:B------:R-:W-:Y:S01]  /*c450*/  PRMT R71, R6, 0x5410, R7 ;  /* 0x0000541006477816 */ /* 0x000fe20000000007 */
[----:B------:R-:W-:Y:S01]  /*c460*/  IMAD.MOV.U32 R3, RZ, RZ, R26 ;  /* 0x000000ffff037224 */ /* 0x000fe200078e001a */
[----:B------:R-:W-:Y:S01]  /*c470*/  PRMT R73, R73, 0x5410, R5 ;  /* 0x0000541049497816 */ /* 0x000fe20000000005 */
[----:B------:R-:W-:Y:S01]  /*c480*/  IMAD.MOV.U32 R6, RZ, RZ, R27 ;  /* 0x000000ffff067224 */ /* 0x000fe200078e001b */
[----:B------:R-:W-:Y:S01]  /*c490*/  SHF.L.U32 R5, R4, 0x1f, RZ ;  /* 0x0000001f04057819 */ /* 0x000fe200000006ff */
[----:B------:R-:W-:Y:S01]  /*c4a0*/  IMAD.MOV.U32 R7, RZ, RZ, R20 ;  /* 0x000000ffff077224 */ /* 0x000fe200078e0014 */
[----:B------:R-:W-:Y:S01]  /*c4b0*/  MOV R4, R12 ;  /* 0x0000000c00047202 */ /* 0x000fe20000000f00 */
[----:B------:R-:W-:Y:S01]  /*c4c0*/  IMAD.MOV.U32 R65, RZ, RZ, R38 ;  /* 0x000000ffff417224 */ /* 0x000fe200078e0026 */
[----:B------:R-:W0:Y:S01]  /*c4d0*/  SYNCS.PHASECHK.TRANS64.TRYWAIT P0, [R16+URZ+0x30800], R5 ;  /* 0x03080005100075a7 */ /* 0x000e22000800017f */
        /* <DEDUP_REMOVED lines=12> */
[----:B------:R-:W-:Y:S01]  /*c5a0*/  ISETP.GE.AND P1, PT, R195, R68, PT ;  /* 0x00000044c300720c */ /* 0x000fe20003f26270 */
[----:B------:R-:W-:Y:S01]  /*c5b0*/  IMAD.MOV.U32 R7, RZ, RZ, R45 ;  /* 0x000000ffff077224 */ /* 0x000fe200078e002d */
[----:B------:R-:W-:Y:S01]  /*c5c0*/  PRMT R3, R3, 0x5410, R4 ;  /* 0x0000541003037816 */ /* 0x000fe20000000004 */
        /* <DEDUP_REMOVED lines=8> */
[----:B------:R-:W-:-:S03]  /*c650*/  IMAD.MOV.U32 R7, RZ, RZ, R14 ;  /* 0x000000ffff077224 */ /* 0x000fc600078e000e */
[----:B------:R-:W-:Y:S01]  /*c660*/  PRMT R67, R4, 0x5410, R6 ;  /* 0x0000541004437816 */ /* 0x000fe20000000006 */
[----:B------:R-:W-:Y:S01]  /*c670*/  IMAD.MOV.U32 R4, RZ, RZ, R10 ;  /* 0x000000ffff047224 */ /* 0x000fe200078e000a */
[----:B------:R-:W-:Y:S01]  /*c680*/  PRMT R65, R7, 0x5410, R63 ;  /* 0x0000541007417816 */ /* 0x000fe2000000003f */
[----:B------:R-:W-:Y:S01]  /*c690*/  IMAD.MOV.U32 R6, RZ, RZ, R11 ;  /* 0x000000ffff067224 */ /* 0x000fe200078e000b */
[----:B0-----:R-:W-:Y:S06]  /*c6a0*/  @!P0 BRA `(.L_x_5264) ;  /* 0x000001d8009c8947 */ /* 0x001fec0003800000 */
.L_x_5609:
[----:B------:R-:W-:Y:S05]  /*c6b0*/  BSYNC B1 ;  /* 0x0000000000017941 */ /* 0x000fea0003800000 */
.L_x_5263:
        /* <DEDUP_REMOVED lines=8> */
[-C--:B------:R-:W-:Y:S02]  /*c740*/  ISETP.GE.AND P3, PT, R202, R5.reuse, PT ;  /* 0x00000005ca00720c */ /* 0x080fe40003f66270 */
[----:B------:R-:W-:-:S02]  /*c750*/  ISETP.GE.AND P4, PT, R200, R5, PT ;  /* 0x00000005c800720c */ /* 0x000fc40003f86270 */
[----:B------:R-:W-:-:S03]  /*c760*/  ISETP.GE.AND P5, PT, R204, R5, PT ;  /* 0x00000005cc00720c */ /* 0x000fc60003fa6270 */
[----:B------:R-:W-:Y:S10]  /*c770*/  @P0 BRA `(.L_x_5268) ;  /* 0x0000000000a80947 */ /* 0x000ff40003800000 */
[----:B------:R-:W0:Y:S01]  /*c780*/  LDS.128 R4, [R62+0x12400] ;  /* 0x012400003e047984 */ /* 0x000e220000000c00 */
        /* <DEDUP_REMOVED lines=8> */
[----:B0-----:R-:W-:-:S02]  /*c810*/  HADD2.F32 R61, -RZ, R7.H1_H1 ;  /* 0x30000007ff3d7230 */ /* 0x001fc40000004100 */
[----:B------:R-:W-:Y:S02]  /*c820*/  HADD2.F32 R60, -RZ, R7.H0_H0 ;  /* 0x20000007ff3c7230 */ /* 0x000fe40000004100 */
[--C-:B------:R-:W-:Y:S02]  /*c830*/  HADD2.F32 R7, -RZ, R4.reuse.H0_H0 ;  /* 0x20000004ff077230 */ /* 0x100fe40000004100 */
[C---:B------:R-:W-:Y:S01]  /*c840*/  FMUL.FTZ R92, R61.reuse, R87 ;  /* 0x000000573d5c7220 */ /* 0x040fe20000410000 */
[----:B------:R-:W-:Y:S02]  /*c850*/  HADD2.F32 R4, -RZ, R4.H1_H1 ;  /* 0x30000004ff047230 */ /* 0x000fe40000004100 */
[-C--:B------:R-:W-:Y:S01]  /*c860*/  FMUL.FTZ R91, R61, R89.reuse ;  /* 0x000000593d5b7220 */ /* 0x080fe20000410000 */
[--C-:B------:R-:W-:Y:S02]  /*c870*/  HADD2.F32 R58, -RZ, R6.reuse.H0_H0 ;  /* 0x20000006ff3a7230 */ /* 0x100fe40000004100 */
[----:B------:R-:W-:Y:S01]  /*c880*/  FFMA.FTZ R94, R60, R89, R92 ;  /* 0x000000593c5e7223 */ /* 0x000fe2000001005c */
[----:B------:R-:W-:-:S02]  /*c890*/  HADD2.F32 R59, -RZ, R6.H1_H1 ;  /* 0x30000006ff3b7230 */ /* 0x000fc40000004100 */
[----:B------:R-:W-:Y:S01]  /*c8a0*/  FMUL.FTZ R90, R4, R88 ;  /* 0x00000058045a7220 */ /* 0x000fe20000410000 */
[--C-:B------:R-:W-:Y:S02]  /*c8b0*/  HADD2.F32 R61, -RZ, R86.reuse.H1_H1 ;  /* 0x30000056ff3d7230 */ /* 0x100fe40000004100 */
[----:B------:R-:W-:Y:S01]  /*c8c0*/  FFMA.FTZ R91, R60, R87, -R91 ;  /* 0x000000573c5b7223 */ /* 0x000fe2000001085b */
[--C-:B------:R-:W-:Y:S02]  /*c8d0*/  HADD2.F32 R6, -RZ, R5.reuse.H0_H0 ;  /* 0x20000005ff067230 */ /* 0x100fe40000004100 */
[-C--:B------:R-:W-:Y:S01]  /*c8e0*/  FMUL.FTZ R92, R4, R75.reuse ;  /* 0x0000004b045c7220 */ /* 0x080fe20000410000 */
[----:B------:R-:W-:Y:S02]  /*c8f0*/  HADD2.F32 R86, -RZ, R86.H0_H0 ;  /* 0x20000056ff567230 */ /* 0x000fe40000004100 */
[----:B------:R-:W-:Y:S01]  /*c900*/  FFMA.FTZ R90, R7, R75, -R90 ;  /* 0x0000004b075a7223 */ /* 0x000fe2000001085a */
[----:B------:R-:W-:-:S02]  /*c910*/  HADD2.F32 R5, -RZ, R5.H1_H1 ;  /* 0x30000005ff057230 */ /* 0x000fc40000004100 */
[----:B------:R-:W-:Y:S01]  /*c920*/  FFMA.FTZ R75, R7, R88, R92 ;  /* 0x00000058074b7223 */ /* 0x000fe2000001005c */
[----:B------:R-:W-:Y:S02]  /*c930*/  HADD2.F32 R60, -RZ, R93.H0_H0 ;  /* 0x2000005dff3c7230 */ /* 0x000fe40000004100 */
[CC--:B------:R-:W-:Y:S01]  /*c940*/  FMUL.FTZ R87, R59.reuse, R61.reuse ;  /* 0x0000003d3b577220 */ /* 0x0c0fe20000410000 */
[----:B------:R-:W-:Y:S02]  /*c950*/  HADD2.F32 R4, -RZ, R95.H0_H0 ;  /* 0x2000005fff047230 */ /* 0x000fe40000004100 */
[----:B------:R-:W-:Y:S01]  /*c960*/  FMUL.FTZ R88, R59, R86 ;  /* 0x000000563b587220 */ /* 0x000fe20000410000 */
        /* <DEDUP_REMOVED lines=10> */
[----:B------:R0:W-:Y:S02]  /*ca10*/  STS.128 [R62+0x12400], R4 ;  /* 0x012400043e007388 */ /* 0x0001e40000000c00 */
.L_x_5268:
[----:B------:R-:W-:Y:S05]  /*ca20*/  BSYNC B2 ;  /* 0x0000000000027941 */ /* 0x000fea0003800000 */
.L_x_5267:
[----:B------:R-:W-:Y:S04]  /*ca30*/  BSSY B2, `(.L_x_5269) ;  /* 0x000002c000027945 */ /* 0x000fe80003800000 */
[----:B------:R-:W-:Y:S05]  /*ca40*/  @P1 BRA `(.L_x_5270) ;  /* 0x0000000000a81947 */ /* 0x000fea0003800000 */
[----:B0-----:R-:W0:Y:S01]  /*ca50*/  LDS.128 R4, [R0] ;  /* 0x0000000000047984 */ /* 0x001e220000000c00 */
        /* <DEDUP_REMOVED lines=10> */
[--C-:B0-----:R-:W-:Y:S02]  /*cb00*/  HADD2.F32 R57, -RZ, R7.reuse.H1_H1 ;  /* 0x30000007ff397230 */ /* 0x101fe40000004100 */
        /* <DEDUP_REMOVED lines=30> */
.L_x_5270:
[----:B------:R-:W-:Y:S05]  /*ccf0*/  BSYNC B2 ;  /* 0x0000000000027941 */ /* 0x000fea0003800000 */
.L_x_5269:
[----:B------:R-:W-:Y:S04]  /*cd00*/  BSSY B2, `(.L_x_5271) ;  /* 0x000002c000027945 */ /* 0x000fe80003800000 */
[----:B------:R-:W-:Y:S05]  /*cd10*/  @P2 BRA `(.L_x_5272) ;  /* 0x0000000000a82947 */ /* 0x000fea0003800000 */
[----:B01----:R-:W0:Y:S01]  /*cd20*/  LDS.128 R4, [R62+0x16400] ;  /* 0x016400003e047984 */ /* 0x003e220000000c00 */
        /* <DEDUP_REMOVED lines=41> */
.L_x_5272:
[----:B------:R-:W-:Y:S05]  /*cfc0*/  BSYNC B2 ;  /* 0x0000000000027941 */ /* 0x000fea0003800000 */
.L_x_5271:
[----:B------:R-:W-:Y:S04]  /*cfd0*/  BSSY B2, `(.L_x_5273) ;  /* 0x000002c000027945 */ /* 0x000fe80003800000 */
[----:B------:R-:W-:Y:S05]  /*cfe0*/  @P3 BRA `(.L_x_5274) ;  /* 0x0000000000a83947 */ /* 0x000fea0003800000 */
[----:B012---:R-:W0:Y:S01]  /*cff0*/  LDS.128 R4, [R0+0x4000] ;  /* 0x0040000000047984 */ /* 0x007e220000000c00 */
        /* <DEDUP_REMOVED lines=41> */
.L_x_5274:
[----:B------:R-:W-:Y:S05]  /*d290*/  BSYNC B2 ;  /* 0x0000000000027941 */ /* 0x000fea0003800000 */
.L_x_5273:
[----:B------:R-:W-:Y:S04]  /*d2a0*/  BSSY B2, `(.L_x_5275) ;  /* 0x000002c000027945 */ /* 0x000fe80003800000 */
[----:B------:R-:W-:Y:S05]  /*d2b0*/  @P4 BRA `(.L_x_5276) ;  /* 0x0000000000a84947 */ /* 0x000fea0003800000 */
[----:B0123--:R-:W0:Y:S01]  /*d2c0*/  LDS.128 R4, [R62+0x1a400] ;  /* 0x01a400003e047984 */ /* 0x00fe220000000c00 */
        /* <DEDUP_REMOVED lines=41> */
.L_x_5276:
[----:B------:R-:W-:Y:S05]  /*d560*/  BSYNC B2 ;  /* 0x0000000000027941 */ /* 0x000fea0003800000 */
.L_x_5275:
[----:B------:R-:W-:Y:S05]  /*d570*/  @P5 BRA `(.L_x_5266) ;  /* 0x0000000000a85947 */ /* 0x000fea0003800000 */
[----:B01234-:R-:W0:Y:S01]  /*d580*/  LDS.128 R4, [R0+0x8000] ;  /* 0x0080000000047984 */ /* 0x01fe220000000c00 */
        /* <DEDUP_REMOVED lines=41> */
.L_x_5266:
[----:B------:R-:W-:Y:S05]  /*d820*/  BSYNC B1 ;  /* 0x0000000000017941 */ /* 0x000fea0003800000 */
.L_x_5265:
[----:B------:R-:W-:-:S13]  /*d830*/  ISETP.GE.AND P0, PT, R222, R68, PT ;  /* 0x00000044de00720c */ /* 0x000fda0003f06270 */
[----:B------:R-:W-:Y:S05]  /*d840*/  @P0 BRA `(.L_x_5277) ;  /* 0x0000004400400947 */ /* 0x000fea0003800000 */
[----:B01234-:R-:W0:Y:S01]  /*d850*/  LDC R5, c[0x0][0x3f4] ;  /* 0x0000fd00ff057b82 */ /* 0x01fe220000000800 */
        /* <DEDUP_REMOVED lines=50> */
.L_x_5279:
[----:B------:R-:W-:Y:S05]  /*db80*/  BSYNC B1 ;  /* 0x0000000000017941 */ /* 0x000fea0003800000 */
.L_x_5278:
[----:B------:R-:W-:Y:S04]  /*db90*/  BSSY B1, `(.L_x_5280) ;  /* 0x000002c000017945 */ /* 0x000fe80003800000 */
[----:B------:R-:W-:Y:S05]  /*dba0*/  @P1 BRA `(.L_x_5281) ;  /* 0x0000000000a81947 */ /* 0x000fea0003800000 */
[----:B0-----:R-:W0:Y:S01]  /*dbb0*/  LDS.128 R4, [R0+0x2000] ;  /* 0x0020000000047984 */ /* 0x001e220000000c00 */
[----:B------:R-:W-:Y:S01]  /*dbc0*/  SHF.R.U32.HI R35, RZ, 0x10, R39 ;  /* 0x00000010ff237819 */ /* 0x000fe20000011627 */
[----:B------:R-:W-:Y:S01]  /*dbd0*/  HADD2.F32 R34, -RZ, R72.H0_H0 ;  /* 0x20000048ff227230 */ /* 0x000fe20000004100 */
[--C-:B------:R-:W-:Y:S01]  /*dbe0*/  SHF.R.U64 R41, R36, 0x10, R37.reuse ;  /* 0x0000001024297819 */ /* 0x100fe20000001225 */
[----:B------:R-:W-:Y:S01]  /*dbf0*/  HADD2.F32 R36, -RZ, R71.H0_H0 ;  /* 0x20000047ff247230 */ /* 0x000fe20000004100 */
[----:B------:R-:W-:Y:S01]  /*dc00*/  SHF.R.U32.HI R37, RZ, 0x10, R37 ;  /* 0x00000010ff257819 */ /* 0x000fe20000011625 */
[----:B------:R-:W-:Y:S01]  /*dc10*/  HADD2.F32 R35, -RZ, R35.H0_H0 ;  /* 0x20000023ff237230 */ /* 0x000fe20000004100 */
[----:B------:R-:W-:Y:S01]  /*dc20*/  SHF.R.U64 R43, R38, 0x10, R39 ;  /* 0x00000010262b7819 */ /* 0x000fe20000001227 */
[----:B------:R-:W-:Y:S02]  /*dc30*/  HADD2.F32 R71, -RZ, R71.H1_H1 ;  /* 0x30000047ff477230 */ /* 0x000fe40000004100 */
[----:B------:R-:W-:-:S02]  /*dc40*/  HADD2.F32 R37, -RZ, R37.H0_H0 ;  /* 0x20000025ff257230 */ /* 0x000fc40000004100 */
        /* <DEDUP_REMOVED lines=32> */
.L_x_5281:
[----:B------:R-:W-:Y:S05]  /*de50*/  BSYNC B1 ;  /* 0x0000000000017941 */ /* 0x000fea0003800000 */
.L_x_5280:
[----:B------:R-:W-:Y:S04]  /*de60*/  BSSY B1, `(.L_x_5282) ;  /* 0x000002c000017945 */ /* 0x000fe80003800000 */
[----:B------:R-:W-:Y:S05]  /*de70*/  @P2 BRA `(.L_x_5283) ;  /* 0x0000000000a82947 */ /* 0x000fea0003800000 */
[----:B01----:R-:W0:Y:S01]  /*de80*/  LDS.128 R4, [R62+0x18400] ;  /* 0x018400003e047984 */ /* 0x003e220000000c00 */
        /* <DEDUP_REMOVED lines=41> */
.L_x_5283:
[----:B------:R-:W-:Y:S05]  /*e120*/  BSYNC B1 ;  /* 0x0000000000017941 */ /* 0x000fea0003800000 */
.L_x_5282:
        /* <DEDUP_REMOVED lines=44> */
.L_x_5285:
[----:B------:R-:W-:Y:S05]  /*e3f0*/  BSYNC B1 ;  /* 0x0000000000017941 */ /* 0x000fea0003800000 */
.L_x_5284:
        /* <DEDUP_REMOVED lines=44> */
.L_x_5287:
[----:B------:R-:W-:Y:S05]  /*e6c0*/  BSYNC B1 ;  /* 0x0000000000017941 */ /* 0x000fea0003800000 */
.L_x_5286:
[----:B------:R-:W-:Y:S05]  /*e6d0*/  @P5 BRA `(.L_x_5277) ;  /* 0x00000034009c5947 */ /* 0x000fea0003800000 */
[----:B01234-:R-:W0:Y:S01]  /*e6e0*/  LDS.128 R4, [R0+0xa000] ;  /* 0x00a0000000047984 */ /* 0x01fe220000000c00 */
        /* <DEDUP_REMOVED lines=9> */
[--C-:B0-----:R-:W-:Y:S02]  /*e780*/  HADD2.F32 R11, -RZ, R7.reuse.H1_H1 ;  /* 0x30000007ff0b7230 */ /* 0x101fe40000004100 */
[----:B------:R-:W-:Y:S02]  /*e790*/  HADD2.F32 R10, -RZ, R7.H0_H0 ;  /* 0x20000007ff0a7230 */ /* 0x000fe40000004100 */
[--C-:B------:R-:W-:Y:S02]  /*e7a0*/  HADD2.F32 R7, -RZ, R4.reuse.H0_H0 ;  /* 0x20000004ff077230 */ /* 0x100fe40000004100 */
[C---:B------:R-:W-:Y:S01]  /*e7b0*/  FMUL.FTZ R21, R11.reuse, R15 ;  /* 0x0000000f0b157220 */ /* 0x040fe20000410000 */
[----:B------:R-:W-:Y:S02]  /*e7c0*/  HADD2.F32 R4, -RZ, R4.H1_H1 ;  /* 0x30000004ff047230 */ /* 0x000fe40000004100 */
[----:B------:R-:W-:Y:S01]  /*e7d0*/  FMUL.FTZ R24, R11, R13 ;  /* 0x0000000d0b187220 */ /* 0x000fe20000410000 */
[----:B------:R-:W-:-:S02]  /*e7e0*/  HADD2.F32 R8, -RZ, R6.H0_H0 ;  /* 0x20000006ff087230 */ /* 0x000fc40000004100 */
[C---:B------:R-:W-:Y:S01]  /*e7f0*/  FFMA.FTZ R21, R10.reuse, R13, -R21 ;  /* 0x0000000d0a157223 */ /* 0x040fe20000010815 */
[----:B------:R-:W-:Y:S02]  /*e800*/  HADD2.F32 R9, -RZ, R6.H1_H1 ;  /* 0x30000006ff097230 */ /* 0x000fe40000004100 */
[----:B------:R-:W-:Y:S01]  /*e810*/  FFMA.FTZ R26, R10, R15, R24 ;  /* 0x0000000f0a1a7223 */ /* 0x000fe20000010018 */
[----:B------:R-:W-:Y:S02]  /*e820*/  HADD2.F32 R6, -RZ, R5.H0_H0 ;  /* 0x20000005ff067230 */ /* 0x000fe40000004100 */
[C---:B------:R-:W-:Y:S01]  /*e830*/  FMUL.FTZ R20, R4.reuse, R14 ;  /* 0x0000000e04147220 */ /* 0x040fe20000410000 */
[----:B------:R-:W-:Y:S01]  /*e840*/  FMUL.FTZ R24, R4, R12 ;  /* 0x0000000c04187220 */ /* 0x000fe20000410000 */
[----:B------:R-:W-:Y:S02]  /*e850*/  HADD2.F32 R10, -RZ, R3.H1_H1 ;  /* 0x30000003ff0a7230 */ /* 0x000fe40000004100 */
[----:B------:R-:W-:Y:S01]  /*e860*/  FMUL.FTZ R15, R9, R63 ;  /* 0x0000003f090f7220 */ /* 0x000fe20000410000 */
[----:B------:R-:W-:-:S02]  /*e870*/  HADD2.F32 R5, -RZ, R5.H1_H1 ;  /* 0x30000005ff057230 */ /* 0x000fc40000004100 */
[C---:B------:R-:W-:Y:S01]  /*e880*/  FFMA.FTZ R20, R7.reuse, R12, -R20 ;  /* 0x0000000c07147223 */ /* 0x040fe20000010814 */
[----:B------:R-:W-:Y:S02]  /*e890*/  HADD2.F32 R4, -RZ, R25.H0_H0 ;  /* 0x20000019ff047230 */ /* 0x000fe40000004100 */
[----:B------:R-:W-:Y:S01]  /*e8a0*/  FFMA.FTZ R11, R7, R14, R24 ;  /* 0x0000000e070b7223 */ /* 0x000fe20000010018 */
[----:B------:R-:W-:Y:S02]  /*e8b0*/  HADD2.F32 R3, -RZ, R27.H0_H0 ;  /* 0x2000001bff037230 */ /* 0x000fe40000004100 */
[-C--:B------:R-:W-:Y:S01]  /*e8c0*/  FMUL.FTZ R13, R9, R10.reuse ;  /* 0x0000000a090d7220 */ /* 0x080fe20000410000 */
[C---:B------:R-:W-:Y:S01]  /*e8d0*/  FFMA.FTZ R10, R8.reuse, R10, R15 ;  /* 0x0000000a080a7223 */ /* 0x040fe2000001000f */
[C---:B------:R-:W-:Y:S01]  /*e8e0*/  FMUL.FTZ R7, R5.reuse, R4 ;  /* 0x0000000405077220 */ /* 0x040fe20000410000 */
[----:B------:R-:W-:Y:S01]  /*e8f0*/  FMUL.FTZ R9, R5, R3 ;  /* 0x0000000305097220 */ /* 0x000fe20000410000 */
[----:B------:R-:W-:-:S02]  /*e900*/  FFMA.FTZ R13, R8, R63, -R13 ;  /* 0x0000003f080d7223 */ /* 0x000fc4000001080d */
[----:B------:R-:W-:Y:S01]  /*e910*/  FFMA.FTZ R5, R6, R3, -R7 ;  /* 0x0000000306057223 */ /* 0x000fe20000010807 */
[----:B------:R-:W-:Y:S01]  /*e920*/  F2FP.F16.F32.PACK_AB R7, R26, R21 ;  /* 0x000000151a07723e */ /* 0x000fe200000000ff */
[----:B------:R-:W-:Y:S01]  /*e930*/  FFMA.FTZ R8, R6, R4, R9 ;  /* 0x0000000406087223 */ /* 0x000fe20000010009 */
[----:B------:R-:W-:Y:S02]  /*e940*/  F2FP.F16.F32.PACK_AB R4, R11, R20 ;  /* 0x000000140b04723e */ /* 0x000fe400000000ff */
[----:B------:R-:W-:Y:S02]  /*e950*/  F2FP.F16.F32.PACK_AB R6, R10, R13 ;  /* 0x0000000d0a06723e */ /* 0x000fe400000000ff */
[----:B------:R-:W-:-:S05]  /*e960*/  F2FP.F16.F32.PACK_AB R5, R8, R5 ;  /* 0x000000050805723e */ /* 0x000fca00000000ff */
[----:B------:R0:W-:Y:S01]  /*e970*/  STS.128 [R0+0xa000], R4 ;  /* 0x00a0000400007388 */ /* 0x0001e20000000c00 */
[----:B------:R-:W-:Y:S05]  /*e980*/  BRA `(.L_x_5277) ;  /* 0x0000003000f07947 */ /* 0x000fea0003800000 */
.L_x_5256:
[----:B------:R-:W0:Y:S01]  /*e990*/  LDC R25, c[0x0][0x448] ;  /* 0x00011200ff197b82 */ /* 0x000e220000000800 */
[----:B------:R-:W-:Y:S01]  /*e9a0*/  IMAD R3, R223, 0x40, R10 ;  /* 0x00000040df037824 */ /* 0x000fe200078e020a */
[----:B------:R-:W-:Y:S01]  /*e9b0*/  ULDC.64 UR4, c[0x0][0x3f8] ;  /* 0x0000fe0000047ab9 */ /* 0x000fe20000000a00 */
[----:B------:R-:W-:Y:S01]  /*e9c0*/  MOV R9, R29 ;  /* 0x0000001d00097202 */ /* 0x000fe20000000f00 */
[----:B------:R-:W-:Y:S01]  /*e9d0*/  ULDC.64 UR6, c[0x0][0x408] ;  /* 0x0001020000067ab9 */ /* 0x000fe20000000a00 */
        /* <DEDUP_REMOVED lines=25> */
[----:B------:R-:W0:Y:S04]  /*eb70*/  SHFL.IDX PT, R3, R8, RZ, 0x1c1f ;  /* 0x001c1fff08037589 */ /* 0x000e2800000e0000 */
[----:B------:R-:W1:Y:S04]  /*eb80*/  SHFL.IDX PT, R0, R6, RZ, 0x1c1f ;  /* 0x001c1fff06007589 */ /* 0x000e6800000e0000 */
[----:B------:R2:W3:Y:S04]  /*eb90*/  SHFL.IDX PT, R5, R7, RZ, 0x1c1f ;  /* 0x001c1fff07057589 */ /* 0x0004e800000e0000 */
[----:B------:R2:W4:Y:S01]  /*eba0*/  SHFL.IDX PT, R14, R9, RZ, 0x1c1f ;  /* 0x001c1fff090e7589 */ /* 0x00052200000e0000 */
[----:B0-----:R-:W-:-:S02]  /*ebb0*/  IMAD.MOV.U32 R21, RZ, RZ, R3 ;  /* 0x000000ffff157224 */ /* 0x001fc400078e0003 */
[----:B-12---:R-:W-:-:S07]  /*ebc0*/  IMAD.MOV.U32 R20, RZ, RZ, R0 ;  /* 0x000000ffff147224 */ /* 0x006fce00078e0000 */
.L_x_5615:
[----:B------:R-:W-:Y:S01]  /*ebd0*/  IMAD R70, R194, R25, RZ ;  /* 0x00000019c2467224 */ /* 0x000fe200078e02ff */
[----:B------:R-:W-:Y:S01]  /*ebe0*/  BSSY B1, `(.L_x_5289) ;  /* 0x000002f000017945 */ /* 0x000fe20003800000 */
[----:B----4-:R-:W-:Y:S01]  /*ebf0*/  IMAD.MOV.U32 R50, RZ, RZ, R14 ;  /* 0x000000ffff327224 */ /* 0x010fe200078e000e */
[----:B------:R-:W-:Y:S01]  /*ec00*/  CS2R R44, SRZ ;  /* 0x00000000002c7805 */ /* 0x000fe2000001ff00 */
[----:B---3--:R-:W-:Y:S01]  /*ec10*/  IMAD.MOV.U32 R51, RZ, RZ, R5 ;  /* 0x000000ffff337224 */ /* 0x008fe200078e0005 */
[----:B------:R-:W-:Y:S02]  /*ec20*/  ISETP.GE.AND P0, PT, R10, R70, PT ;  /* 0x000000460a00720c */ /* 0x000fe40003f06270 */
        /* <DEDUP_REMOVED lines=18> */
[----:B------:R-:W-:-:S02]  /*ed50*/  CS2R R44, SRZ ;  /* 0x00000000002c7805 */ /* 0x000fc4000001ff00 */
[----:B------:R-:W-:Y:S02]  /*ed60*/  CS2R R46, SRZ ;  /* 0x00000000002e7805 */ /* 0x000fe4000001ff00 */
[----:B------:R-:W-:Y:S02]  /*ed70*/  CS2R R28, SRZ ;  /* 0x00000000001c7805 */ /* 0x000fe4000001ff00 */
[----:B------:R-:W-:-:S03]  /*ed80*/  @!P1 SHF.L.U32 R15, R225, 0x3, RZ ;  /* 0x00000003e10f9819 */ /* 0x000fc600000006ff */
[----:B------:R-:W-:-:S04]  /*ed90*/  @!P0 IMAD.WIDE R4, R18, 0x2, R20 ;  /* 0x0000000212048825 */ /* 0x000fc800078e0214 */
[----:B------:R-:W-:Y:S01]  /*eda0*/  @!P2 IMAD.SHL.U32 R49, R226, 0x8, RZ ;  /* 0x00000008e231a824 */ /* 0x000fe200078e00ff */
[----:B------:R0:W5:Y:S01]  /*edb0*/  @!P0 LD.E.128 R32, desc[UR60][R4.64] ;  /* 0x0000003c04208980 */ /* 0x000162000c101d00 */
[--C-:B------:R-:W-:Y:S01]  /*edc0*/  @!P1 IMAD.WIDE R12, R15, 0x2, R20.reuse ;  /* 0x000000020f0c9825 */ /* 0x100fe200078e0214 */
[----:B------:R-:W-:Y:S02]  /*edd0*/  CS2R R30, SRZ ;  /* 0x00000000001e7805 */ /* 0x000fe4000001ff00 */
[----:B------:R-:W-:Y:S02]  /*ede0*/  CS2R R40, SRZ ;  /* 0x0000000000287805 */ /* 0x000fe4000001ff00 */
[----:B------:R-:W-:Y:S01]  /*edf0*/  CS2R R42, SRZ ;  /* 0x00000000002a7805 */ /* 0x000fe2000001ff00 */
[----:B------:R-:W-:Y:S01]  /*ee00*/  @!P2 IMAD.WIDE R20, R49, 0x2, R20 ;  /* 0x000000023114a825 */ /* 0x000fe200078e0214 */
[----:B------:R-:W-:Y:S02]  /*ee10*/  CS2R R24, SRZ ;  /* 0x0000000000187805 */ /* 0x000fe4000001ff00 */
[----:B------:R-:W-:-:S02]  /*ee20*/  CS2R R26, SRZ ;  /* 0x00000000001a7805 */ /* 0x000fc4000001ff00 */
[----:B------:R-:W-:Y:S02]  /*ee30*/  CS2R R36, SRZ ;  /* 0x0000000000247805 */ /* 0x000fe4000001ff00 */
[----:B------:R-:W-:Y:S01]  /*ee40*/  CS2R R38, SRZ ;  /* 0x0000000000267805 */ /* 0x000fe2000001ff00 */
[--C-:B------:R-:W-:Y:S01]  /*ee50*/  @!P1 IMAD.WIDE R14, R15, 0x2, R50.reuse ;  /* 0x000000020f0e9825 */ /* 0x100fe200078e0232 */
[----:B------:R1:W5:Y:S03]  /*ee60*/  @!P1 LD.E.128 R28, desc[UR60][R12.64] ;  /* 0x0000003c0c1c9980 */ /* 0x000366000c101d00 */
[--C-:B------:R-:W-:Y:S01]  /*ee70*/  @!P2 IMAD.WIDE R48, R49, 0x2, R50.reuse ;  /* 0x000000023130a825 */ /* 0x100fe200078e0232 */
[----:B------:R1:W5:Y:S03]  /*ee80*/  @!P1 LD.E.128 R40, desc[UR60][R14.64] ;  /* 0x0000003c0e289980 */ /* 0x000366000c101d00 */
[----:B0-----:R-:W-:Y:S01]  /*ee90*/  @!P0 IMAD.WIDE R4, R18, 0x2, R50 ;  /* 0x0000000212048825 */ /* 0x001fe200078e0232 */
[----:B------:R1:W5:Y:S04]  /*eea0*/  @!P2 LD.E.128 R24, desc[UR60][R20.64] ;  /* 0x0000003c1418a980 */ /* 0x000368000c101d00 */
[----:B------:R1:W5:Y:S04]  /*eeb0*/  @!P0 LD.E.128 R44, desc[UR60][R4.64] ;  /* 0x0000003c042c8980 */ /* 0x000368000c101d00 */
[----:B------:R1:W5:Y:S02]  /*eec0*/  @!P2 LD.E.128 R36, desc[UR60][R48.64] ;  /* 0x0000003c3024a980 */ /* 0x000364000c101d00 */
.L_x_5290:
[----:B------:R-:W-:Y:S05]  /*eed0*/  BSYNC B1 ;  /* 0x0000000000017941 */ /* 0x000fea0003800000 */
.L_x_5289:
[----:B-1---5:R-:W-:Y:S01]  /*eee0*/  IMAD.MOV.U32 R4, RZ, RZ, R46 ;  /* 0x000000ffff047224 */ /* 0x022fe200078e002e */
[----:B------:R-:W-:Y:S01]  /*eef0*/  UMOV UR4, 0xffffffff ;  /* 0xffffffff00047882 */ /* 0x000fe20000000000 */
        /* <DEDUP_REMOVED lines=41> */
[----:B------:R-:W0:Y:S04]  /*f190*/  SHFL.IDX PT, R3, R8, 0x1, 0x1c1f ;  /* 0x003c1f0008037f89 */ /* 0x000e2800000e0000 */
[----:B------:R-:W1:Y:S04]  /*f1a0*/  SHFL.IDX PT, R0, R6, 0x1, 0x1c1f ;  /* 0x003c1f0006007f89 */ /* 0x000e6800000e0000 */
[----:B------:R-:W2:Y:S04]  /*f1b0*/  SHFL.IDX PT, R7, R7, 0x1, 0x1c1f ;  /* 0x003c1f0007077f89 */ /* 0x000ea800000e0000 */
[----:B------:R3:W4:Y:S01]  /*f1c0*/  SHFL.IDX PT, R14, R9, 0x1, 0x1c1f ;  /* 0x003c1f00090e7f89 */ /* 0x00072200000e0000 */
[----:B0-----:R-:W-:Y:S01]  /*f1d0*/  MOV R61, R3 ;  /* 0x00000003003d7202 */ /* 0x001fe20000000f00 */
[----:B-1-3--:R-:W-:-:S07]  /*f1e0*/  IMAD.MOV.U32 R60, RZ, RZ, R0 ;  /* 0x000000ffff3c7224 */ /* 0x00afce00078e0000 */
.L_x_5621:
[----:B------:R-:W-:Y:S01]  /*f1f0*/  VIADD R3, R10, 0x40 ;  /* 0x000000400a037836 */ /* 0x000fe20000000000 */
[----:B------:R-:W-:Y:S01]  /*f200*/  BSSY B1, `(.L_x_5292) ;  /* 0x000002e000017945 */ /* 0x000fe20003800000 */
[----:B----4-:R-:W-:Y:S01]  /*f210*/  IMAD.MOV.U32 R62, RZ, RZ, R14 ;  /* 0x000000ffff3e7224 */ /* 0x010fe200078e000e */
[----:B------:R-:W-:Y:S01]  /*f220*/  CS2R R8, SRZ ;  /* 0x0000000000087805 */ /* 0x000fe2000001ff00 */
[----:B--2---:R-:W-:Y:S01]  /*f230*/  IMAD.MOV.U32 R63, RZ, RZ, R7 ;  /* 0x000000ffff3f7224 */ /* 0x004fe200078e0007 */
        /* <DEDUP_REMOVED lines=20> */
[----:B------:R-:W-:Y:S01]  /*f380*/  CS2R R52, SRZ ;  /* 0x0000000000347805 */ /* 0x000fe2000001ff00 */
[----:B------:R-:W-:-:S04]  /*f390*/  @!P0 IMAD.WIDE R12, R18, 0x2, R60 ;  /* 0x00000002120c8825 */ /* 0x000fc800078e023c */
[----:B------:R-:W-:Y:S01]  /*f3a0*/  @!P1 IMAD.SHL.U32 R65, R225, 0x8, RZ ;  /* 0x00000008e1419824 */ /* 0x000fe200078e00ff */
[----:B------:R0:W5:Y:S01]  /*f3b0*/  @!P0 LD.E.128 R48, desc[UR60][R12.64] ;  /* 0x0000003c0c308980 */ /* 0x000162000c101d00 */
[----:B------:R-:W-:Y:S01]  /*f3c0*/  @!P2 IMAD.SHL.U32 R67, R226, 0x8, RZ ;  /* 0x00000008e243a824 */ /* 0x000fe200078e00ff */
[----:B------:R-:W-:Y:S01]  /*f3d0*/  CS2R R54, SRZ ;  /* 0x0000000000367805 */ /* 0x000fe2000001ff00 */
[--C-:B------:R-:W-:Y:S01]  /*f3e0*/  @!P1 IMAD.WIDE R20, R65, 0x2, R60.reuse ;  /* 0x0000000241149825 */ /* 0x100fe200078e023c */
[----:B------:R-:W-:Y:S02]  /*f3f0*/  CS2R R8, SRZ ;  /* 0x0000000000087805 */ /* 0x000fe4000001ff00 */
[----:B------:R-:W-:Y:S02]  /*f400*/  CS2R R10, SRZ ;  /* 0x00000000000a7805 */ /* 0x000fe4000001ff00 */
[----:B------:R-:W-:Y:S01]  /*f410*/  CS2R R56, SRZ ;  /* 0x0000000000387805 */ /* 0x000fe2000001ff00 */
[----:B------:R-:W-:Y:S01]  /*f420*/  @!P2 IMAD.WIDE R60, R67, 0x2, R60 ;  /* 0x00000002433ca825 */ /* 0x000fe200078e023c */
[----:B------:R-:W-:-:S02]  /*f430*/  CS2R R58, SRZ ;  /* 0x00000000003a7805 */ /* 0x000fc4000001ff00 */
[----:B------:R-:W-:Y:S02]  /*f440*/  CS2R R14, SRZ ;  /* 0x00000000000e7805 */ /* 0x000fe4000001ff00 */
[----:B0-----:R-:W-:Y:S01]  /*f450*/  CS2R R12, SRZ ;  /* 0x00000000000c7805 */ /* 0x001fe2000001ff00 */
[--C-:B------:R-:W-:Y:S01]  /*f460*/  @!P1 IMAD.WIDE R64, R65, 0x2, R62.reuse ;  /* 0x0000000241409825 */ /* 0x100fe200078e023e */
[----:B------:R0:W5:Y:S03]  /*f470*/  @!P1 LD.E.128 R52, desc[UR60][R20.64] ;  /* 0x0000003c14349980 */ /* 0x000166000c101d00 */
[--C-:B------:R-:W-:Y:S01]  /*f480*/  @!P2 IMAD.WIDE R66, R67, 0x2, R62.reuse ;  /* 0x000000024342a825 */ /* 0x100fe200078e023e */
[----:B------:R0:W5:Y:S03]  /*f490*/  @!P1 LD.E.128 R8, desc[UR60][R64.64] ;  /* 0x0000003c40089980 */ /* 0x000166000c101d00 */
[----:B------:R-:W-:Y:S01]  /*f4a0*/  @!P0 IMAD.WIDE R62, R18, 0x2, R62 ;  /* 0x00000002123e8825 */ /* 0x000fe200078e023e */
[----:B------:R0:W5:Y:S04]  /*f4b0*/  @!P2 LD.E.128 R56, desc[UR60][R60.64] ;  /* 0x0000003c3c38a980 */ /* 0x000168000c101d00 */
[----:B------:R0:W5:Y:S04]  /*f4c0*/  @!P0 LD.E.128 R4, desc[UR60][R62.64] ;  /* 0x0000003c3e048980 */ /* 0x000168000c101d00 */
[----:B------:R0:W5:Y:S02]  /*f4d0*/  @!P2 LD.E.128 R12, desc[UR60][R66.64] ;  /* 0x0000003c420ca980 */ /* 0x000164000c101d00 */
.L_x_5293:
[----:B------:R-:W-:Y:S05]  /*f4e0*/  BSYNC B1 ;  /* 0x0000000000017941 */ /* 0x000fea0003800000 */
.L_x_5292:
[----:B------:R-:W-:Y:S01]  /*f4f0*/  LEA.HI R0, R221, R221, RZ, 0x1 ;  /* 0x000000dddd007211 */ /* 0x000fe200078f08ff */
[----:B-----5:R-:W-:Y:S01]  /*f500*/  IMAD.MOV.U32 R3, RZ, RZ, R4 ;  /* 0x000000ffff037224 */ /* 0x020fe200078e0004 */
[----:B0-----:R-:W-:Y:S01]  /*f510*/  MOV R21, R7 ;  /* 0x0000000700157202 */ /* 0x001fe20000000f00 */
[----:B------:R-:W-:Y:S01]  /*f520*/  IMAD.MOV.U32 R20, RZ, RZ, R5 ;  /* 0x000000ffff147224 */ /* 0x000fe200078e0005 */
[----:B------:R-:W-:Y:S01]  /*f530*/  LOP3.LUT R0, R0, 0xfffffffe, RZ, 0xc0, !PT ;  /* 0xfffffffe00007812 */ /* 0x000fe200078ec0ff */
[----:B------:R-:W-:Y:S01]  /*f540*/  IMAD.MOV.U32 R60, RZ, RZ, R10 ;  /* 0x000000ffff3c7224 */ /* 0x000fe200078e000a */
[----:B------:R-:W-:Y:S01]  /*f550*/  VIADDMNMX R70, R70, -R209, 0x80, PT ;  /* 0x0000008046467446 */ /* 0x000fe200038009d1 */
[----:B------:R-:W-:Y:S01]  /*f560*/  IMAD.MOV.U32 R61, RZ, RZ, R49 ;  /* 0x000000ffff3d7224 */ /* 0x000fe200078e0031 */
[----:B------:R-:W-:Y:S01]  /*f570*/  PRMT R77, R3, 0x5410, R20 ;  /* 0x00005410034d7816 */ /* 0x000fe20000000014 */
[----:B------:R-:W-:Y:S01]  /*f580*/  IMAD.MOV.U32 R3, RZ, RZ, R6 ;  /* 0x000000ffff037224 */ /* 0x000fe200078e0006 */
[----:B------:R-:W-:Y:S01]  /*f590*/  PRMT R69, R60, 0x7610, R69 ;  /* 0x000076103c457816 */ /* 0x000fe20000000045 */
[----:B------:R-:W-:Y:S01]  /*f5a0*/  IMAD.IADD R0, R221, 0x1, -R0 ;  /* 0x00000001dd007824 */ /* 0x000fe200078e0a00 */
[----:B------:R-:W-:Y:S01]  /*f5b0*/  BSSY B1, `(.L_x_5294) ;  /* 0x0000023000017945 */ /* 0x000fe20003800000 */
[----:B------:R-:W-:Y:S01]  /*f5c0*/  IMAD.MOV.U32 R20, RZ, RZ, R9 ;  /* 0x000000ffff147224 */ /* 0x000fe200078e0009 */
[----:B------:R-:W-:Y:S01]  /*f5d0*/  PRMT R78, R3, 0x5410, R21 ;  /* 0x00005410034e7816 */ /* 0x000fe20000000015 */
[----:B------:R-:W-:Y:S01]  /*f5e0*/  IMAD.MOV.U32 R3, RZ, RZ, R8 ;  /* 0x000000ffff037224 */ /* 0x000fe200078e0008 */
[----:B------:R-:W-:Y:S01]  /*f5f0*/  SHF.L.U32 R21, R0, 0x1f, RZ ;  /* 0x0000001f00157819 */ /* 0x000fe200000006ff */
[----:B------:R-:W-:Y:S01]  /*f600*/  IMAD.MOV.U32 R0, RZ, RZ, R11 ;  /* 0x000000ffff007224 */ /* 0x000fe200078e000b */
[----:B------:R-:W-:Y:S01]  /*f610*/  ISETP.GE.AND P1, PT, R195, R70, PT ;  /* 0x00000046c300720c */ /* 0x000fe20003f26270 */
[----:B------:R-:W-:Y:S01]  /*f620*/  IMAD.MOV.U32 R60, RZ, RZ, R14 ;  /* 0x000000ffff3c7224 */ /* 0x000fe200078e000e */
[----:B------:R-:W0:Y:S01]  /*f630*/  SYNCS.PHASECHK.TRANS64.TRYWAIT P0, [R16+URZ+0x30800], R21 ;  /* 0x03080015100075a7 */ /* 0x000e22000800017f */
[----:B------:R-:W-:Y:S01]  /*f640*/  PRMT R68, R3, 0x5410, R20 ;  /* 0x0000541003447816 */ /* 0x000fe20000000014 */
[----:B------:R-:W-:Y:S01]  /*f650*/  IMAD.MOV.U32 R3, RZ, RZ, R12 ;  /* 0x000000ffff037224 */ /* 0x000fe200078e000c */
[----:B------:R-:W-:Y:S01]  /*f660*/  PRMT R69, R69, 0x5410, R0 ;  /* 0x0000541045457816 */ /* 0x000fe20000000000 */
[----:B------:R-:W-:-:S02]  /*f670*/  IMAD.MOV.U32 R20, RZ, RZ, R13 ;  /* 0x000000ffff147224 */ /* 0x000fc400078e000d */
[----:B------:R-:W-:-:S03]  /*f680*/  IMAD.MOV.U32 R62, RZ, RZ, R50 ;  /* 0x000000ffff3e7224 */ /* 0x000fc600078e0032 */
        /* <DEDUP_REMOVED lines=12> */
[----:B------:R-:W-:-:S03]  /*f750*/  IMAD.MOV.U32 R20, RZ, RZ, R54 ;  /* 0x000000ffff147224 */ /* 0x000fc600078e0036 */
[----:B------:R-:W-:Y:S01]  /*f760*/  PRMT R71, R60, 0x5410, R61 ;  /* 0x000054103c477816 */ /* 0x000fe2000000003d */
[----:B------:R-:W-:Y:S01]  /*f770*/  IMAD.MOV.U32 R60, RZ, RZ, R55 ;  /* 0x000000ffff3c7224 */ /* 0x000fe200078e0037 */
[----:B------:R-:W-:-:S04]  /*f780*/  MOV R61, R56 ;  /* 0x00000038003d7202 */ /* 0x000fc80000000f00 */
[----:B------:R-:W-:Y:S01]  /*f790*/  PRMT R72, R20, 0x5410, R60 ;  /* 0x0000541014487816 */ /* 0x000fe2000000003c */
[----:B------:R-:W-:Y:S01]  /*f7a0*/  IMAD.MOV.U32 R60, RZ, RZ, R58 ;  /* 0x000000ffff3c7224 */ /* 0x000fe200078e003a */
[----:B------:R-:W-:Y:S01]  /*f7b0*/  PRMT R20, R61, 0x5410, R62 ;  /* 0x000054103d147816 */ /* 0x000fe2000000003e */
[----:B------:R-:W-:Y:S01]  /*f7c0*/  IMAD.MOV.U32 R61, RZ, RZ, R59 ;  /* 0x000000ffff3d7224 */ /* 0x000fe200078e003b */
[----:B0-----:R-:W-:Y:S06]  /*f7d0*/  @!P0 BRA `(.L_x_5295) ;  /* 0x000001ac00548947 */ /* 0x001fec0003800000 */
.L_x_5622:
[----:B------:R-:W-:Y:S05]  /*f7e0*/  BSYNC B1 ;  /* 0x0000000000017941 */ /* 0x000fea0003800000 */
.L_x_5294:
[----:B------:R-:W-:Y:S01]  /*f7f0*/  BSSY B1, `(.L_x_5296) ;  /* 0x000012d000017945 */ /* 0x000fe20003800000 */
[----:B0-----:R-:W-:-:S03]  /*f800*/  PRMT R21, R60, 0x5410, R61 ;  /* 0x000054103c157816 */ /* 0x001fc6000000003d */
[----:B------:R-:W-:Y:S05]  /*f810*/  @P1 BRA `(.L_x_5297) ;  /* 0x0000001000a81947 */ /* 0x000fea0003800000 */
[----:B------:R-:W0:Y:S01]  /*f820*/  LDC R81, c[0x0][0x3f4] ;  /* 0x0000fd00ff517b82 */ /* 0x000e220000000800 */
[----:B------:R-:W-:Y:S01]  /*f830*/  BSSY B2, `(.L_x_5298) ;  /* 0x0000067000027945 */ /* 0x000fe20003800000 */
[-C--:B0-----:R-:W-:Y:S02]  /*f840*/  ISETP.GE.AND P0, PT, R18, R81.reuse, PT ;  /* 0x000000511200720c */ /* 0x081fe40003f06270 */
[-C--:B------:R-:W-:Y:S02]  /*f850*/  ISETP.GE.AND P1, PT, R197, R81.reuse, PT ;  /* 0x00000051c500720c */ /* 0x080fe40003f26270 */
[----:B------:R-:W-:-:S09]  /*f860*/  ISETP.GE.AND P2, PT, R198, R81, PT ;  /* 0x00000051c600720c */ /* 0x000fd20003f46270 */
[----:B------:R-:W-:Y:S05]  /*f870*/  @P0 BRA `(.L_x_5299) ;  /* 0x0000000400880947 */ /* 0x000fea0003800000 */
[----:B------:R-:W-:Y:S01]  /*f880*/  LEA.HI R62, R81, R223, RZ, 0x1d ;  /* 0x000000df513e7211 */ /* 0x000fe200078fe8ff */
[--C-:B------:R-:W-:Y:S01]  /*f890*/  HADD2.F32 R95, -RZ, R91.reuse.H1_H1 ;  /* 0x3000005bff5f7230 */ /* 0x100fe20000004100 */
[----:B------:R-:W-:Y:S01]  /*f8a0*/  LOP3.LUT R60, R206, 0x38, R18, 0xf8, !PT ;  /* 0x00000038ce3c7812 */ /* 0x000fe200078ef812 */
[----:B------:R-:W-:Y:S01]  /*f8b0*/  HADD2.F32 R97, -RZ, R91.H0_H0 ;  /* 0x2000005bff617230 */ /* 0x000fe20000004100 */
[----:B------:R-:W-:Y:S01]  /*f8c0*/  SHF.R.S32.HI R65, RZ, 0x1f, R62 ;  /* 0x0000001fff417819 */ /* 0x000fe2000001143e */
[----:B------:R-:W-:Y:S01]  /*f8d0*/  IMAD.SHL.U32 R63, R62, 0x8, RZ ;  /* 0x000000083e3f7824 */ /* 0x000fe200078e00ff */
[-C--:B------:R-:W-:Y:S01]  /*f8e0*/  LOP3.LUT R61, R60, R207.reuse, RZ, 0x3c, !PT ;  /* 0x000000cf3c3d7212 */ /* 0x080fe200078e3cff */
[--C-:B------:R-:W-:Y:S01]  /*f8f0*/  HADD2.F32 R98, -RZ, R90.reuse.H1_H1 ;  /* 0x3000005aff627230 */ /* 0x100fe20000004100 */
[----:B------:R-:W-:Y:S01]  /*f900*/  LEA.HI R65, R65, R62, RZ, 0x3 ;  /* 0x0000003e41417211 */ /* 0x000fe200078f18ff */
[----:B------:R-:W-:Y:S01]  /*f910*/  HADD2.F32 R90, -RZ, R90.H0_H0 ;  /* 0x2000005aff5a7230 */ /* 0x000fe20000004100 */
[----:B------:R-:W-:Y:S01]  /*f920*/  LOP3.LUT R60, R206, 0x38, R63, 0xf8, !PT ;  /* 0x00000038ce3c7812 */ /* 0x000fe200078ef83f */
[----:B------:R-:W-:Y:S01]  /*f930*/  IMAD.IADD R61, R208, 0x1, R61 ;  /* 0x00000001d03d7824 */ /* 0x000fe200078e023d */
[--C-:B------:R-:W-:Y:S01]  /*f940*/  SHF.R.U32.HI R100, RZ, 0x10, R45.reuse ;  /* 0x00000010ff647819 */ /* 0x100fe2000001162d */
[----:B------:R-:W-:Y:S01]  /*f950*/  IMAD.SHL.U32 R65, R65, 0x400, RZ ;  /* 0x0000040041417824 */ /* 0x000fe200078e00ff */
[----:B------:R-:W-:Y:S01]  /*f960*/  LOP3.LUT R64, R60, R207, RZ, 0x3c, !PT ;  /* 0x000000cf3c407212 */ /* 0x000fe200078e3cff */
[----:B------:R-:W-:Y:S01]  /*f970*/  IMAD R86, R61, 0x2, R16 ;  /* 0x000000023d567824 */ /* 0x000fe200078e0210 */
[----:B------:R-:W-:Y:S01]  /*f980*/  SHF.R.U64 R44, R44, 0x10, R45 ;  /* 0x000000102c2c7819 */ /* 0x000fe2000000122d */
[----:B------:R-:W-:Y:S01]  /*f990*/  HADD2.F32 R100, -RZ, R100.H0_H0 ;  /* 0x20000064ff647230 */ /* 0x000fe20000004100 */
[----:B------:R-:W-:-:S02]  /*f9a0*/  LOP3.LUT R65, R65, 0x7fffe000, RZ, 0xc0, !PT ;  /* 0x7fffe00041417812 */ /* 0x000fc400078ec0ff */
[----:B------:R-:W0:Y:S01]  /*f9b0*/  LDS.128 R60, [R86+0x12400] ;  /* 0x01240000563c7984 */ /* 0x000e220000000c00 */
[--C-:B------:R-:W-:Y:S02]  /*f9c0*/  SHF.R.U64 R32, R32, 0x10, R33.reuse ;  /* 0x0000001020207819 */ /* 0x100fe40000001221 */
[----:B------:R-:W-:Y:S02]  /*f9d0*/  IADD3 R65, R64, R65, R208 ;  /* 0x0000004140417210 */ /* 0x000fe40007ffe0d0 */
[----:B------:R-:W-:Y:S02]  /*f9e0*/  SHF.R.U32.HI R96, RZ, 0x10, R33 ;  /* 0x00000010ff607819 */ /* 0x000fe40000011621 */
[----:B------:R-:W-:Y:S01]  /*f9f0*/  SHF.R.U64 R33, R34, 0x10, R35 ;  /* 0x0000001022217819 */ /* 0x000fe20000001223 */
[----:B------:R-:W-:Y:S01]  /*fa00*/  IMAD R89, R65, 0x2, R16 ;  /* 0x0000000241597824 */ /* 0x000fe200078e0210 */
[----:B------:R-:W-:Y:S01]  /*fa10*/  SHF.R.U64 R34, R46, 0x10, R47 ;  /* 0x000000102e227819 */ /* 0x000fe2000000122f */
[----:B------:R-:W-:Y:S01]  /*fa20*/  HADD2.F32 R96, -RZ, R96.H0_H0 ;  /* 0x20000060ff607230 */ /* 0x000fe20000004100 */
[----:B------:R-:W-:Y:S01]  /*fa30*/  SHF.R.U32.HI R105, RZ, 0x10, R35 ;  /* 0x00000010ff697819 */ /* 0x000fe20000011623 */
[----:B------:R-:W-:Y:S01]  /*fa40*/  HADD2.F32 R33, -RZ, R33.H0_H0 ;  /* 0x20000021ff217230 */ /* 0x000fe20000004100 */
[----:B------:R-:W1:Y:S01]  /*fa50*/  LDS.128 R64, [R89+0x12400] ;  /* 0x0124000059407984 */ /* 0x000e620000000c00 */
[----:B------:R-:W-:Y:S01]  /*fa60*/  SHF.R.U32.HI R103, RZ, 0x10, R47 ;  /* 0x00000010ff677819 */ /* 0x000fe2000001162f */
[----:B0-----:R-:W-:-:S02]  /*fa70*/  HADD2.F32 R46, -RZ, R61.H0_H0 ;  /* 0x2000003dff2e7230 */ /* 0x001fc40000004100 */
[----:B------:R-:W-:Y:S02]  /*fa80*/  HADD2.F32 R61, -RZ, R61.H1_H1 ;  /* 0x3000003dff3d7230 */ /* 0x000fe40000004100 */
[----:B------:R-:W-:Y:S02]  /*fa90*/  HADD2.F32 R35, -RZ, R60.H0_H0 ;  /* 0x2000003cff237230 */ /* 0x000fe40000004100 */
[----:B------:R-:W-:Y:S02]  /*faa0*/  HADD2.F32 R47, -RZ, R62.H0_H0 ;  /* 0x2000003eff2f7230 */ /* 0x000fe40000004100 */
[--C-:B------:R-:W-:Y:S02]  /*fab0*/  HADD2.F32 R92, -RZ, R63.reuse.H0_H0 ;  /* 0x2000003fff5c7230 */ /* 0x100fe40000004100 */
[----:B------:R-:W-:Y:S02]  /*fac0*/  HADD2.F32 R63, -RZ, R63.H1_H1 ;  /* 0x3000003fff3f7230 */ /* 0x000fe40000004100 */
[----:B------:R-:W-:-:S02]  /*fad0*/  HADD2.F32 R60, -RZ, R60.H1_H1 ;  /* 0x3000003cff3c7230 */ /* 0x000fc40000004100 */
[--C-:B-1----:R-:W-:Y:S02]  /*fae0*/  HADD2.F32 R45, -RZ, R65.reuse.H0_H0 ;  /* 0x20000041ff2d7230 */ /* 0x102fe40000004100 */
[----:B------:R-:W-:Y:S02]  /*faf0*/  HADD2.F32 R91, -RZ, R65.H1_H1 ;  /* 0x30000041ff5b7230 */ /* 0x000fe40000004100 */
[----:B------:R-:W-:Y:S02]  /*fb00*/  HADD2.F32 R65, -RZ, R64.H0_H0 ;  /* 0x20000040ff417230 */ /* 0x000fe40000004100 */
[C---:B------:R-:W-:Y:S01]  /*fb10*/  FMUL.FTZ R99, R45.reuse, R97 ;  /* 0x000000612d637220 */ /* 0x040fe20000410000 */
[-C--:B------:R-:W-:Y:S01]  /*fb20*/  FMUL.FTZ R101, R45, R95.reuse ;  /* 0x0000005f2d657220 */ /* 0x080fe20000410000 */
[C---:B------:R-:W-:Y:S01]  /*fb30*/  FMUL.FTZ R102, R91.reuse, R100 ;  /* 0x000000645b667220 */ /* 0x040fe20000410000 */
[----:B------:R-:W-:Y:S01]  /*fb40*/  FMUL.FTZ R104, R91, R96 ;  /* 0x000000605b687220 */ /* 0x000fe20000410000 */
[C---:B------:R-:W-:Y:S01]  /*fb50*/  FFMA.FTZ R45, R46.reuse, R95, -R99 ;  /* 0x0000005f2e2d7223 */ /* 0x040fe20000010863 */
[----:B------:R-:W-:Y:S01]  /*fb60*/  FFMA.FTZ R101, R46, R97, R101 ;  /* 0x000000612e657223 */ /* 0x000fe20000010065 */
[C---:B------:R-:W-:Y:S01]  /*fb70*/  FMUL.FTZ R46, R65.reuse, R98 ;  /* 0x00000062412e7220 */ /* 0x040fe20000410000 */
[----:B------:R-:W-:Y:S01]  /*fb80*/  FMUL.FTZ R65, R65, R90 ;  /* 0x0000005a41417220 */ /* 0x000fe20000410000 */
[----:B------:R-:W-:Y:S01]  /*fb90*/  FFMA.FTZ R102, R61, R96, -R102 ;  /* 0x000000603d667223 */ /* 0x000fe20000010866 */
[----:B------:R-:W-:-:S02]  /*fba0*/  HADD2.F32 R93, -RZ, R66.H0_H0 ;  /* 0x20000042ff5d7230 */ /* 0x000fc40000004100 */
[C---:B------:R-:W-:Y:S01]  /*fbb0*/  FFMA.FTZ R90, R35.reuse, R90, -R46 ;  /* 0x0000005a235a7223 */ /* 0x040fe2000001082e */
[--C-:B------:R-:W-:Y:S02]  /*fbc0*/  HADD2.F32 R96, -RZ, R88.reuse.H1_H1 ;  /* 0x30000058ff607230 */ /* 0x100fe40000004100 */
[----:B------:R-:W-:Y:S01]  /*fbd0*/  FFMA.FTZ R65, R35, R98, R65 ;  /* 0x0000006223417223 */ /* 0x000fe20000010041 */
[----:B------:R-:W-:Y:S02]  /*fbe0*/  HADD2.F32 R35, -RZ, R87.H1_H1 ;  /* 0x30000057ff237230 */ /* 0x000fe40000004100 */
[----:B------:R-:W-:Y:S01]  /*fbf0*/  FFMA.FTZ R104, R61, R100, R104 ;  /* 0x000000643d687223 */ /* 0x000fe20000010068 */
[----:B------:R-:W-:Y:S02]  /*fc00*/  HADD2.F32 R94, -RZ, R67.H0_H0 ;  /* 0x20000043ff5e7230 */ /* 0x000fe40000004100 */
[----:B------:R-:W-:Y:S01]  /*fc10*/  FMUL.FTZ R46, R93, R96 ;  /* 0x000000605d2e7220 */ /* 0x000fe20000410000 */
[----:B------:R-:W-:-:S02]  /*fc20*/  HADD2.F32 R88, -RZ, R88.H0_H0 ;  /* 0x20000058ff587230 */ /* 0x000fc40000004100 */
[----:B------:R-:W-:Y:S02]  /*fc30*/  HADD2.F32 R87, -RZ, R87.H0_H0 ;  /* 0x20000057ff577230 */ /* 0x000fe40000004100 */
[----:B------:R-:W-:Y:S02]  /*fc40*/  HADD2.F32 R67, -RZ, R67.H1_H1 ;  /* 0x30000043ff437230 */ /* 0x000fe40000004100 */
[-C--:B------:R-:W-:Y:S01]  /*fc50*/  FMUL.FTZ R98, R93, R88.reuse ;  /* 0x000000585d627220 */ /* 0x080fe20000410000 */
[----:B------:R-:W-:Y:S01]  /*fc60*/  FFMA.FTZ R91, R47, R88, -R46 ;  /* 0x000000582f5b7223 */ /* 0x000fe2000001082e */
[C---:B------:R-:W-:Y:S01]  /*fc70*/  FMUL.FTZ R61, R94.reuse, R87 ;  /* 0x000000575e3d7220 */ /* 0x040fe20000410000 */
[----:B------:R-:W-:Y:S02]  /*fc80*/  HADD2.F32 R88, -RZ, R103.H0_H0 ;  /* 0x20000067ff587230 */ /* 0x000fe40000004100 */
[----:B------:R-:W-:Y:S01]  /*fc90*/  FMUL.FTZ R94, R94, R35 ;  /* 0x000000235e5e7220 */ /* 0x000fe20000410000 */
[----:B------:R-:W-:-:S02]  /*fca0*/  HADD2.F32 R46, -RZ, R105.H0_H0 ;  /* 0x20000069ff2e7230 */ /* 0x000fc40000004100 */
[----:B------:R-:W-:Y:S01]  /*fcb0*/  FFMA.FTZ R98, R47, R96, R98 ;  /* 0x000000602f627223 */ /* 0x000fe20000010062 */
[C---:B------:R-:W-:Y:S01]  /*fcc0*/  FFMA.FTZ R93, R92.reuse, R35, -R61 ;  /* 0x000000235c5d7223 */ /* 0x040fe2000001083d */
[----:B------:R-:W-:Y:S01]  /*fcd0*/  FFMA.FTZ R94, R92, R87, R94 ;  /* 0x000000575c5e7223 */ /* 0x000fe2000001005e */
[----:B------:R-:W-:Y:S02]  /*fce0*/  HADD2.F32 R64, -RZ, R64.H1_H1 ;  /* 0x30000040ff407230 */ /* 0x000fe40000004100 */
[C---:B------:R-:W-:Y:S01]  /*fcf0*/  FMUL.FTZ R96, R67.reuse, R88 ;  /* 0x0000005843607220 */ /* 0x040fe20000410000 */
[----:B------:R-:W-:Y:S02]  /*fd00*/  HADD2.F32 R66, -RZ, R66.H1_H1 ;  /* 0x30000042ff427230 */ /* 0x000fe40000004100 */
[-C--:B------:R-:W-:Y:S01]  /*fd10*/  FMUL.FTZ R92, R67, R46.reuse ;  /* 0x0000002e435c7220 */ /* 0x080fe20000410000 */
[----:B------:R-:W-:Y:S02]  /*fd20*/  HADD2.F32 R47, -RZ, R44.H0_H0 ;  /* 0x2000002cff2f7230 */ /* 0x000fe40000004100 */
[----:B------:R-:W-:Y:S01]  /*fd30*/  FFMA.FTZ R96, R63, R46, -R96 ;  /* 0x0000002e3f607223 */ /* 0x000fe20000010860 */
[----:B------:R-:W-:-:S02]  /*fd40*/  HADD2.F32 R61, -RZ, R34.H0_H0 ;  /* 0x20000022ff3d7230 */ /* 0x000fc40000004100 */
[----:B------:R-:W-:Y:S01]  /*fd50*/  FFMA.FTZ R87, R63, R88, R92 ;  /* 0x000000583f577223 */ /* 0x000fe2000001005c */
[----:B------:R-:W-:Y:S02]  /*fd60*/  HADD2.F32 R35, -RZ, R32.H0_H0 ;  /* 0x20000020ff237230 */ /* 0x000fe40000004100 */
[----:B------:R-:W-:Y:S01]  /*fd70*/  FMUL.FTZ R63, R64, R47 ;  /* 0x0000002f403f7220 */ /* 0x000fe20000410000 */
[----:B------:R-:W-:Y:S02]  /*fd80*/  HADD2.F32 R62, -RZ, R62.H1_H1 ;  /* 0x3000003eff3e7230 */ /* 0x000fe40000004100 */
[C---:B------:R-:W-:Y:S01]  /*fd90*/  FMUL.FTZ R67, R66.reuse, R61 ;  /* 0x0000003d42437220 */ /* 0x040fe20000410000 */
[----:B------:R-:W-:Y:S01]  /*fda0*/  FMUL.FTZ R66, R66, R33 ;  /* 0x0000002142427220 */ /* 0x000fe20000410000 */
[-C--:B------:R-:W-:Y:S01]  /*fdb0*/  FMUL.FTZ R64, R64, R35.reuse ;  /* 0x0000002340407220 */ /* 0x080fe20000410000 */
[----:B------:R-:W-:Y:S01]  /*fdc0*/  FFMA.FTZ R63, R60, R35, -R63 ;  /* 0x000000233c3f7223 */ /* 0x000fe2000001083f */
[C---:B------:R-:W-:Y:S01]  /*fdd0*/  FFMA.FTZ R34, R62.reuse, R33, -R67 ;  /* 0x000000213e227223 */ /* 0x040fe20000010843 */
        /* <DEDUP_REMOVED lines=9> */
[----:B------:R-:W-:-:S02]  /*fe70*/  F2FP.F16.F32.PACK_AB R44, R44, R65 ;  /* 0x000000412c2c723e */ /* 0x000fc400000000ff */
[----:B------:R-:W-:-:S05]  /*fe80*/  F2FP.F16.F32.PACK_AB R46, R61, R98 ;  /* 0x000000623d2e723e */ /* 0x000fca00000000ff */
[----:B------:R0:W-:Y:S02]  /*fe90*/  STS.128 [R89+0x12400], R44 ;  /* 0x0124002c59007388 */ /* 0x0001e40000000c00 */
.L_x_5299:
[----:B------:R-:W-:Y:S05]  /*fea0*/  BSYNC B2 ;  /* 0x0000000000027941 */ /* 0x000fea0003800000 */
.L_x_5298:
[----:B------:R-:W-:Y:S04]  /*feb0*/  BSSY B2, `(.L_x_5300) ;  /* 0x0000061000027945 */ /* 0x000fe80003800000 */
[----:B------:R-:W-:Y:S05]  /*fec0*/  @P1 BRA `(.L_x_5301) ;  /* 0x00000004007c1947 */ /* 0x000fea0003800000 */
[----:B------:R-:W2:Y:S01]  /*fed0*/  LDL R94, [R1+0x44] ;  /* 0x00004400015e7983 */ /* 0x000ea20000100800 */
[----:B0-----:R-:W-:Y:S01]  /*fee0*/  LEA.HI R32, R81, R225, RZ, 0x1d ;  /* 0x000000e151207211 */ /* 0x001fe200078fe8ff */
[----:B------:R-:W-:Y:S01]  /*fef0*/  HADD2.F32 R62, -RZ, R84.H1_H1 ;  /* 0x30000054ff3e7230 */ /* 0x000fe20000004100 */
[----:B------:R-:W-:Y:S01]  /*ff00*/  SHF.R.U64 R90, R40, 0x10, R41 ;  /* 0x00000010285a7819 */ /* 0x000fe20000001229 */
[----:B------:R-:W-:Y:S01]  /*ff10*/  HADD2.F32 R64, -RZ, R82.H1_H1 ;  /* 0x30000052ff407230 */ /* 0x000fe20000004100 */
[----:B------:R-:W-:Y:S02]  /*ff20*/  SHF.R.S32.HI R35, RZ, 0x1f, R32 ;  /* 0x0000001fff237819 */ /* 0x000fe40000011420 */
[----:B------:R-:W-:Y:S02]  /*ff30*/  SHF.L.U32 R33, R32, 0x3, RZ ;  /* 0x0000000320217819 */ /* 0x000fe400000006ff */
[----:B------:R-:W-:Y:S02]  /*ff40*/  LEA.HI R35, R35, R32, RZ, 0x3 ;  /* 0x0000002023237211 */ /* 0x000fe400078f18ff */
[----:B------:R-:W-:-:S02]  /*ff50*/  LOP3.LUT R32, R206, 0x38, R33, 0xf8, !PT ;  /* 0x00000038ce207812 */ /* 0x000fc400078ef821 */
[----:B------:R-:W-:Y:S01]  /*ff60*/  SHF.R.U32.HI R66, RZ, 0x10, R41 ;  /* 0x00000010ff427819 */ /* 0x000fe20000011629 */
[----:B------:R-:W-:Y:S01]  /*ff70*/  IMAD.SHL.U32 R35, R35, 0x400, RZ ;  /* 0x0000040023237824 */ /* 0x000fe200078e00ff */
[----:B------:R-:W-:Y:S02]  /*ff80*/  LOP3.LUT R44, R32, R207, RZ, 0x3c, !PT ;  /* 0x000000cf202c7212 */ /* 0x000fe400078e3cff */
[--C-:B------:R-:W-:Y:S01]  /*ff90*/  SHF.R.U64 R93, R28, 0x10, R29.reuse ;  /* 0x000000101c5d7819 */ /* 0x100fe2000000121d */
[----:B------:R-:W-:Y:S01]  /*ffa0*/  HADD2.F32 R66, -RZ, R66.H0_H0 ;  /* 0x20000042ff427230 */ /* 0x000fe20000004100 */
[----:B------:R-:W-:Y:S02]  /*ffb0*/  LOP3.LUT R45, R35, 0x7fffe000, RZ, 0xc0, !PT ;  /* 0x7fffe000232d7812 */ /* 0x000fe400078ec0ff */
[----:B------:R-:W-:Y:S02]  /*ffc0*/  SHF.R.U32.HI R61, RZ, 0x10, R29 ;  /* 0x00000010ff3d7819 */ /* 0x000fe4000001161d */
[----:B------:R-:W-:-:S02]  /*ffd0*/  IADD3 R45, R44, R45, R208 ;  /* 0x0000002d2c2d7210 */ /* 0x000fc40007ffe0d0 */
[--C-:B------:R-:W-:Y:S02]  /*ffe0*/  SHF.R.U64 R89, R42, 0x10, R43.reuse ;  /* 0x000000102a597819 */ /* 0x100fe4000000122b */
[----:B------:R-:W-:Y:S01]  /*fff0*/  SHF.R.U32.HI R87, RZ, 0x10, R43 ;  /* 0x00000010ff577819 */ /* 0x000fe2000001162b */
[----:B------:R-:W-:Y:S01]  /*10000*/  IMAD R60, R45, 0x2, R16 ;  /* 0x000000022d3c7824 */ /* 0x000fe200078e0210 */
[--C-:B------:R-:W-:Y:S02]  /*10010*/  SHF.R.U32.HI R91, RZ, 0x10, R31.reuse ;  /* 0x00000010ff5b7819 */ /* 0x100fe4000001161f */
[----:B------:R-:W-:Y:S02]  /*10020*/  SHF.R.U64 R92, R30, 0x10, R31 ;  /* 0x000000101e5c7819 */ /* 0x000fe4000000121f */
[----:B------:R-:W0:Y:S02]  /*10030*/  LDS.128 R44, [R60+0x12400] ;  /* 0x012400003c2c7984 */ /* 0x000e240000000c00 */
[----:B0-----:R-:W-:-:S02]  /*10040*/  HADD2.F32 R41, -RZ, R45.H0_H0 ;  /* 0x2000002dff297230 */ /* 0x001fc40000004100 */
[----:B------:R-:W-:Y:S02]  /*10050*/  HADD2.F32 R40, -RZ, R44.H0_H0 ;  /* 0x2000002cff287230 */ /* 0x000fe40000004100 */
[----:B------:R-:W-:Y:S02]  /*10060*/  HADD2.F32 R45, -RZ, R45.H1_H1 ;  /* 0x3000002dff2d7230 */ /* 0x000fe40000004100 */
[C---:B------:R-:W-:Y:S01]  /*10070*/  FMUL.FTZ R86, R41.reuse, R64 ;  /* 0x0000004029567220 */ /* 0x040fe20000410000 */
[----:B------:R-:W-:Y:S01]  /*10080*/  FMUL.FTZ R88, R41, R62 ;  /* 0x0000003e29587220 */ /* 0x000fe20000410000 */
[----:B------:R-:W-:Y:S02]  /*10090*/  HADD2.F32 R41, -RZ, R82.H0_H0 ;  /* 0x20000052ff297230 */ /* 0x000fe40000004100 */
[----:B------:R-:W-:Y:S01]  /*100a0*/  FMUL.FTZ R82, R45, R66 ;  /* 0x000000422d527220 */ /* 0x000fe20000410000 */
[----:B------:R-:W-:Y:S02]  /*100b0*/  HADD2.F32 R42, -RZ, R46.H0_H0 ;  /* 0x2000002eff2a7230 */ /* 0x000fe40000004100 */
[----:B------:R-:W-:-:S02]  /*100c0*/  HADD2.F32 R43, -RZ, R47.H0_H0 ;  /* 0x2000002fff2b7230 */ /* 0x000fc40000004100 */
[----:B------:R-:W-:Y:S02]  /*100d0*/  HADD2.F32 R47, -RZ, R47.H1_H1 ;  /* 0x3000002fff2f7230 */ /* 0x000fe40000004100 */
[----:B------:R-:W-:Y:S02]  /*100e0*/  HADD2.F32 R44, -RZ, R44.H1_H1 ;  /* 0x3000002cff2c7230 */ /* 0x000fe40000004100 */
[----:B------:R-:W-:Y:S01]  /*100f0*/  HADD2.F32 R46, -RZ, R46.H1_H1 ;  /* 0x3000002eff2e7230 */ /* 0x000fe20000004100 */
[----:B--2---:R-:W0:Y:S02]  /*10100*/  LDS.128 R32, [R94] ;  /* 0x000000005e207984 */ /* 0x004e240000000c00 */
[--C-:B0-----:R-:W-:Y:S02]  /*10110*/  HADD2.F32 R29, -RZ, R33.reuse.H0_H0 ;  /* 0x20000021ff1d7230 */ /* 0x101fe40000004100 */
[----:B------:R-:W-:Y:S02]  /*10120*/  HADD2.F32 R28, -RZ, R32.H0_H0 ;  /* 0x20000020ff1c7230 */ /* 0x000fe40000004100 */
[----:B------:R-:W-:-:S02]  /*10130*/  HADD2.F32 R33, -RZ, R33.H1_H1 ;  /* 0x30000021ff217230 */ /* 0x000fc40000004100 */
[C---:B------:R-:W-:Y:S01]  /*10140*/  FFMA.FTZ R86, R29.reuse, R62, -R86 ;  /* 0x0000003e1d567223 */ /* 0x040fe20000010856 */
[----:B------:R-:W-:Y:S01]  /*10150*/  FFMA.FTZ R88, R29, R64, R88 ;  /* 0x000000401d587223 */ /* 0x000fe20000010058 */
[----:B------:R-:W-:Y:S02]  /*10160*/  HADD2.F32 R29, -RZ, R84.H0_H0 ;  /* 0x20000054ff1d7230 */ /* 0x000fe40000004100 */
[----:B------:R-:W-:Y:S02]  /*10170*/  HADD2.F32 R62, -RZ, R61.H0_H0 ;  /* 0x2000003dff3e7230 */ /* 0x000fe40000004100 */
[C---:B------:R-:W-:Y:S01]  /*10180*/  FMUL.FTZ R61, R40.reuse, R41 ;  /* 0x00000029283d7220 */ /* 0x040fe20000410000 */
[----:B------:R-:W-:Y:S02]  /*10190*/  HADD2.F32 R30, -RZ, R34.H0_H0 ;  /* 0x20000022ff1e7230 */ /* 0x000fe40000004100 */
[----:B------:R-:W-:Y:S01]  /*101a0*/  FMUL.FTZ R40, R40, R29 ;  /* 0x0000001d28287220 */ /* 0x000fe20000410000 */
[----:B------:R-:W-:-:S02]  /*101b0*/  HADD2.F32 R31, -RZ, R35.H0_H0 ;  /* 0x20000023ff1f7230 */ /* 0x000fc40000004100 */
[-C--:B------:R-:W-:Y:S01]  /*101c0*/  FMUL.FTZ R64, R45, R62.reuse ;  /* 0x0000003e2d407220 */ /* 0x080fe20000410000 */
[C---:B------:R-:W-:Y:S01]  /*101d0*/  FFMA.FTZ R61, R28.reuse, R29, -R61 ;  /* 0x0000001d1c3d7223 */ /* 0x040fe2000001083d */
[C---:B------:R-:W-:Y:S01]  /*101e0*/  FFMA.FTZ R65, R33.reuse, R62, -R82 ;  /* 0x0000003e21417223 */ /* 0x040fe20000010852 */
[----:B------:R-:W-:Y:S02]  /*101f0*/  HADD2.F32 R45, -RZ, R83.H0_H0 ;  /* 0x20000053ff2d7230 */ /* 0x000fe40000004100 */
[----:B------:R-:W-:Y:S01]  /*10200*/  FFMA.FTZ R63, R28, R41, R40 ;  /* 0x000000291c3f7223 */ /* 0x000fe20000010028 */
[----:B------:R-:W-:Y:S02]  /*10210*/  HADD2.F32 R29, -RZ, R85.H0_H0 ;  /* 0x20000055ff1d7230 */ /* 0x000fe40000004100 */
[----:B------:R-:W-:Y:S01]  /*10220*/  FFMA.FTZ R67, R33, R66, R64 ;  /* 0x0000004221437223 */ /* 0x000fe20000010040 */
[----:B------:R-:W-:Y:S02]  /*10230*/  HADD2.F32 R62, -RZ, R83.H1_H1 ;  /* 0x30000053ff3e7230 */ /* 0x000fe40000004100 */
[----:B------:R-:W-:Y:S01]  /*10240*/  FMUL.FTZ R33, R42, R45 ;  /* 0x0000002d2a217220 */ /* 0x000fe20000410000 */
[----:B------:R-:W-:-:S02]  /*10250*/  HADD2.F32 R28, -RZ, R85.H1_H1 ;  /* 0x30000055ff1c7230 */ /* 0x000fc40000004100 */
[-C--:B------:R-:W-:Y:S01]  /*10260*/  FMUL.FTZ R41, R42, R29.reuse ;  /* 0x0000001d2a297220 */ /* 0x080fe20000410000 */
[----:B------:R-:W-:Y:S02]  /*10270*/  HADD2.F32 R42, -RZ, R87.H0_H0 ;  /* 0x20000057ff2a7230 */ /* 0x000fe40000004100 */
[C---:B------:R-:W-:Y:S01]  /*10280*/  FMUL.FTZ R66, R43.reuse, R62 ;  /* 0x0000003e2b427220 */ /* 0x040fe20000410000 */
[----:B------:R-:W-:Y:S02]  /*10290*/  HADD2.F32 R40, -RZ, R91.H0_H0 ;  /* 0x2000005bff287230 */ /* 0x000fe40000004100 */
[-C--:B------:R-:W-:Y:S01]  /*102a0*/  FMUL.FTZ R43, R43, R28.reuse ;  /* 0x0000001c2b2b7220 */ /* 0x080fe20000410000 */
[----:B------:R-:W-:Y:S02]  /*102b0*/  HADD2.F32 R35, -RZ, R35.H1_H1 ;  /* 0x30000023ff237230 */ /* 0x000fe40000004100 */
[C---:B------:R-:W-:Y:S01]  /*102c0*/  FFMA.FTZ R64, R30.reuse, R29, -R33 ;  /* 0x0000001d1e407223 */ /* 0x040fe20000010821 */
[----:B------:R-:W-:Y:S01]  /*102d0*/  FFMA.FTZ R45, R30, R45, R41 ;  /* 0x0000002d1e2d7223 */ /* 0x000fe20000010029 */
[----:B------:R-:W-:Y:S01]  /*102e0*/  FFMA.FTZ R66, R31, R28, -R66 ;  /* 0x0000001c1f427223 */ /* 0x000fe20000010842 */
[----:B------:R-:W-:Y:S01]  /*102f0*/  FMUL.FTZ R30, R47, R42 ;  /* 0x0000002a2f1e7220 */ /* 0x000fe20000410000 */
        /* <DEDUP_REMOVED lines=28> */
.L_x_5301:
[----:B------:R-:W-:Y:S05]  /*104c0*/  BSYNC B2 ;  /* 0x0000000000027941 */ /* 0x000fea0003800000 */
.L_x_5300:
[----:B------:R-:W-:Y:S05]  /*104d0*/  @P2 BRA `(.L_x_5297) ;  /* 0x0000000400782947 */ /* 0x000fea0003800000 */
[----:B------:R-:W-:Y:S01]  /*104e0*/  LEA.HI R81, R81, R226, RZ, 0x1d ;  /* 0x000000e251517211 */ /* 0x000fe200078fe8ff */
[----:B------:R-:W-:Y:S01]  /*104f0*/  HADD2.F32 R41, -RZ, R73.H1_H1 ;  /* 0x30000049ff297230 */ /* 0x000fe20000004100 */
[----:B------:R-:W-:Y:S01]  /*10500*/  SHF.R.U64 R61, R36, 0x10, R37 ;  /* 0x00000010243d7819 */ /* 0x000fe20000001225 */
[----:B------:R-:W-:Y:S01]  /*10510*/  HADD2.F32 R40, -RZ, R75.H1_H1 ;  /* 0x3000004bff287230 */ /* 0x000fe20000004100 */
[----:B-1----:R-:W-:Y:S01]  /*10520*/  SHF.R.S32.HI R28, RZ, 0x1f, R81 ;  /* 0x0000001fff1c7819 */ /* 0x002fe20000011451 */
[----:B------:R-:W-:Y:S01]  /*10530*/  IMAD.SHL.U32 R29, R81, 0x8, RZ ;  /* 0x00000008511d7824 */ /* 0x000fe200078e00ff */
[----:B------:R-:W-:Y:S01]  /*10540*/  SHF.R.U32.HI R42, RZ, 0x10, R37 ;  /* 0x00000010ff2a7819 */ /* 0x000fe20000011625 */
[----:B------:R-:W-:Y:S01]  /*10550*/  HADD2.F32 R73, -RZ, R73.H0_H0 ;  /* 0x20000049ff497230 */ /* 0x000fe20000004100 */
[----:B------:R-:W-:Y:S01]  /*10560*/  LEA.HI R81, R28, R81, RZ, 0x3 ;  /* 0x000000511c517211 */ /* 0x000fe200078f18ff */
[----:B------:R-:W-:Y:S01]  /*10570*/  HADD2.F32 R75, -RZ, R75.H0_H0 ;  /* 0x2000004bff4b7230 */ /* 0x000fe20000004100 */
[----:B------:R-:W-:Y:S01]  /*10580*/  LOP3.LUT R28, R206, 0x38, R29, 0xf8, !PT ;  /* 0x00000038ce1c7812 */ /* 0x000fe200078ef81d */
[----:B------:R-:W-:Y:S01]  /*10590*/  HADD2.F32 R42, -RZ, R42.H0_H0 ;  /* 0x2000002aff2a7230 */ /* 0x000fe20000004100 */
[----:B------:R-:W-:Y:S01]  /*105a0*/  SHF.R.U64 R64, R24, 0x10, R25 ;  /* 0x0000001018407819 */ /* 0x000fe20000001219 */
[----:B------:R-:W-:Y:S01]  /*105b0*/  IMAD.SHL.U32 R81, R81, 0x400, RZ ;  /* 0x0000040051517824 */ /* 0x000fe200078e00ff */
[----:B0-----:R-:W-:-:S02]  /*105c0*/  LOP3.LUT R32, R28, R207, RZ, 0x3c, !PT ;  /* 0x000000cf1c207212 */ /* 0x001fc400078e3cff */
[----:B------:R-:W0:Y:S01]  /*105d0*/  LDS.128 R28, [R236] ;  /* 0x00000000ec1c7984 */ /* 0x000e220000000c00 */
[----:B------:R-:W-:Y:S02]  /*105e0*/  SHF.R.U32.HI R43, RZ, 0x10, R25 ;  /* 0x00000010ff2b7819 */ /* 0x000fe40000011619 */
[----:B------:R-:W-:Y:S02]  /*105f0*/  LOP3.LUT R81, R81, 0x7fffe000, RZ, 0xc0, !PT ;  /* 0x7fffe00051517812 */ /* 0x000fe400078ec0ff */
[--C-:B------:R-:W-:Y:S02]  /*10600*/  SHF.R.U64 R47, R38, 0x10, R39.reuse ;  /* 0x00000010262f7819 */ /* 0x100fe40000001227 */
[----:B------:R-:W-:Y:S02]  /*10610*/  IADD3 R81, R32, R81, R208 ;  /* 0x0000005120517210 */ /* 0x000fe40007ffe0d0 */
[----:B------:R-:W-:Y:S02]  /*10620*/  SHF.R.U32.HI R45, RZ, 0x10, R39 ;  /* 0x00000010ff2d7819 */ /* 0x000fe40000011627 */
[--C-:B------:R-:W-:Y:S01]  /*10630*/  SHF.R.U32.HI R62, RZ, 0x10, R27.reuse ;  /* 0x00000010ff3e7819 */ /* 0x100fe2000001161b */
[----:B------:R-:W-:Y:S01]  /*10640*/  IMAD R81, R81, 0x2, R16 ;  /* 0x0000000251517824 */ /* 0x000fe200078e0210 */
[----:B------:R-:W-:-:S04]  /*10650*/  SHF.R.U64 R63, R26, 0x10, R27 ;  /* 0x000000101a3f7819 */ /* 0x000fc8000000121b */
[----:B------:R-:W1:Y:S01]  /*10660*/  LDS.128 R32, [R81+0x12400] ;  /* 0x0124000051207984 */ /* 0x000e620000000c00 */
[--C-:B0-----:R-:W-:Y:S02]  /*10670*/  HADD2.F32 R25, -RZ, R29.reuse.H0_H0 ;  /* 0x2000001dff197230 */ /* 0x101fe40000004100 */
[----:B------:R-:W-:Y:S02]  /*10680*/  HADD2.F32 R29, -RZ, R29.H1_H1 ;  /* 0x3000001dff1d7230 */ /* 0x000fe40000004100 */
[----:B------:R-:W-:Y:S02]  /*10690*/  HADD2.F32 R24, -RZ, R28.H0_H0 ;  /* 0x2000001cff187230 */ /* 0x000fe40000004100 */
[----:B------:R-:W-:Y:S02]  /*106a0*/  HADD2.F32 R26, -RZ, R30.H0_H0 ;  /* 0x2000001eff1a7230 */ /* 0x000fe40000004100 */
[--C-:B------:R-:W-:Y:S02]  /*106b0*/  HADD2.F32 R27, -RZ, R31.reuse.H0_H0 ;  /* 0x2000001fff1b7230 */ /* 0x100fe40000004100 */
[----:B------:R-:W-:-:S02]  /*106c0*/  HADD2.F32 R31, -RZ, R31.H1_H1 ;  /* 0x3000001fff1f7230 */ /* 0x000fc40000004100 */
[----:B------:R-:W-:Y:S02]  /*106d0*/  HADD2.F32 R28, -RZ, R28.H1_H1 ;  /* 0x3000001cff1c7230 */ /* 0x000fe40000004100 */
[----:B------:R-:W-:Y:S02]  /*106e0*/  HADD2.F32 R30, -RZ, R30.H1_H1 ;  /* 0x3000001eff1e7230 */ /* 0x000fe40000004100 */
[--C-:B-1----:R-:W-:Y:S02]  /*106f0*/  HADD2.F32 R36, -RZ, R33.reuse.H0_H0 ;  /* 0x20000021ff247230 */ /* 0x102fe40000004100 */
[----:B------:R-:W-:Y:S02]  /*10700*/  HADD2.F32 R37, -RZ, R33.H1_H1 ;  /* 0x30000021ff257230 */ /* 0x000fe40000004100 */
[----:B------:R-:W-:Y:S02]  /*10710*/  HADD2.F32 R33, -RZ, R32.H0_H0 ;  /* 0x20000020ff217230 */ /* 0x000fe40000004100 */
[C---:B------:R-:W-:Y:S01]  /*10720*/  FMUL.FTZ R44, R36.reuse, R41 ;  /* 0x00000029242c7220 */ /* 0x040fe20000410000 */
[----:B------:R-:W-:Y:S01]  /*10730*/  FMUL.FTZ R46, R36, R40 ;  /* 0x00000028242e7220 */ /* 0x000fe20000410000 */
[----:B------:R-:W-:-:S02]  /*10740*/  HADD2.F32 R36, -RZ, R43.H0_H0 ;  /* 0x2000002bff247230 */ /* 0x000fc40000004100 */
[----:B------:R-:W-:Y:S01]  /*10750*/  FFMA.FTZ R44, R25, R40, -R44 ;  /* 0x00000028192c7223 */ /* 0x000fe2000001082c */
[----:B------:R-:W-:Y:S01]  /*10760*/  FMUL.FTZ R40, R37, R42 ;  /* 0x0000002a25287220 */ /* 0x000fe20000410000 */
[----:B------:R-:W-:Y:S01]  /*10770*/  FFMA.FTZ R46, R25, R41, R46 ;  /* 0x00000029192e7223 */ /* 0x000fe2000001002e */
[----:B------:R-:W-:Y:S01]  /*10780*/  FMUL.FTZ R25, R33, R73 ;  /* 0x0000004921197220 */ /* 0x000fe20000410000 */
[-C--:B------:R-:W-:Y:S01]  /*10790*/  FMUL.FTZ R60, R37, R36.reuse ;  /* 0x00000024253c7220 */ /* 0x080fe20000410000 */
[----:B------:R-:W-:Y:S01]  /*107a0*/  FFMA.FTZ R41, R29, R36, -R40 ;  /* 0x000000241d297223 */ /* 0x000fe20000010828 */
[-C--:B------:R-:W-:Y:S01]  /*107b0*/  FMUL.FTZ R36, R33, R75.reuse ;  /* 0x0000004b21247220 */ /* 0x080fe20000410000 */
[----:B------:R-:W-:Y:S02]  /*107c0*/  HADD2.F32 R37, -RZ, R74.H0_H0 ;  /* 0x2000004aff257230 */ /* 0x000fe40000004100 */
[----:B------:R-:W-:Y:S01]  /*107d0*/  FFMA.FTZ R75, R24, R75, -R25 ;  /* 0x0000004b184b7223 */ /* 0x000fe20000010819 */
[----:B------:R-:W-:-:S02]  /*107e0*/  HADD2.F32 R38, -RZ, R34.H0_H0 ;  /* 0x20000022ff267230 */ /* 0x000fc40000004100 */
[----:B------:R-:W-:Y:S01]  /*107f0*/  FFMA.FTZ R43, R29, R42, R60 ;  /* 0x0000002a1d2b7223 */ /* 0x000fe2000001003c */
[--C-:B------:R-:W-:Y:S02]  /*10800*/  HADD2.F32 R39, -RZ, R35.reuse.H0_H0 ;  /* 0x20000023ff277230 */ /* 0x100fe40000004100 */
[----:B------:R-:W-:Y:S01]  /*10810*/  FFMA.FTZ R73, R24, R73, R36 ;  /* 0x0000004918497223 */ /* 0x000fe20000010024 */
[----:B------:R-:W-:Y:S02]  /*10820*/  HADD2.F32 R25, -RZ, R76.H0_H0 ;  /* 0x2000004cff197230 */ /* 0x000fe40000004100 */
[C---:B------:R-:W-:Y:S01]  /*10830*/  FMUL.FTZ R29, R38.reuse, R37 ;  /* 0x00000025261d7220 */ /* 0x040fe20000410000 */
[----:B------:R-:W-:Y:S02]  /*10840*/  HADD2.F32 R74, -RZ, R74.H1_H1 ;  /* 0x3000004aff4a7230 */ /* 0x000fe40000004100 */
        /* <DEDUP_REMOVED lines=9> */
[----:B------:R-:W-:Y:S02]  /*108e0*/  HADD2.F32 R32, -RZ, R32.H1_H1 ;  /* 0x30000020ff207230 */ /* 0x000fe40000004100 */
[----:B------:R-:W-:Y:S01]  /*108f0*/  FMUL.FTZ R26, R35, R36 ;  /* 0x00000024231a7220 */ /* 0x000fe20000410000 */
[----:B------:R-:W-:-:S02]  /*10900*/  HADD2.F32 R34, -RZ, R34.H1_H1 ;  /* 0x30000022ff227230 */ /* 0x000fc40000004100 */
[C---:B------:R-:W-:Y:S01]  /*10910*/  FFMA.FTZ R40, R27.reuse, R76, -R40 ;  /* 0x0000004c1b287223 */ /* 0x040fe20000010828 */
        /* <DEDUP_REMOVED lines=26> */
.L_x_5297:
[----:B------:R-:W-:Y:S05]  /*10ac0*/  BSYNC B1 ;  /* 0x0000000000017941 */ /* 0x000fea0003800000 */
.L_x_5296:
[----:B------:R-:W-:-:S13]  /*10ad0*/  ISETP.GE.AND P0, PT, R222, R70, PT ;  /* 0x00000046de00720c */ /* 0x000fda0003f06270 */
[----:B------:R-:W-:Y:S05]  /*10ae0*/  @P0 BRA `(.L_x_5277) ;  /* 0x0000001000980947 */ /* 0x000fea0003800000 */
[----:B01----:R-:W0:Y:S01]  /*10af0*/  LDC R32, c[0x0][0x3f4] ;  /* 0x0000fd00ff207b82 */ /* 0x003e220000000800 */
[----:B------:R-:W-:Y:S01]  /*10b00*/  BSSY B1, `(.L_x_5302) ;  /* 0x0000064000017945 */ /* 0x000fe20003800000 */
[----:B------:R-:W-:Y:S02]  /*10b10*/  SHF.R.U32.HI R61, RZ, 0x3, R205 ;  /* 0x00000003ff3d7819 */ /* 0x000fe400000116cd */
[-C--:B0-----:R-:W-:Y:S02]  /*10b20*/  ISETP.GE.AND P0, PT, R18, R32.reuse, PT ;  /* 0x000000201200720c */ /* 0x081fe40003f06270 */
[-C--:B------:R-:W-:Y:S02]  /*10b30*/  ISETP.GE.AND P1, PT, R197, R32.reuse, PT ;  /* 0x00000020c500720c */ /* 0x080fe40003f26270 */
[----:B------:R-:W-:-:S09]  /*10b40*/  ISETP.GE.AND P2, PT, R198, R32, PT ;  /* 0x00000020c600720c */ /* 0x000fd20003f46270 */
[----:B------:R-:W-:Y:S05]  /*10b50*/  @P0 BRA `(.L_x_5303) ;  /* 0x0000000400780947 */ /* 0x000fea0003800000 */
[----:B--2---:R-:W-:Y:S01]  /*10b60*/  LEA.HI R24, R32, R223, RZ, 0x1d ;  /* 0x000000df20187211 */ /* 0x004fe200078fe8ff */
[----:B------:R-:W-:Y:S01]  /*10b70*/  HADD2.F32 R39, -RZ, R77.H1_H1 ;  /* 0x3000004dff277230 */ /* 0x000fe20000004100 */
[----:B------:R-:W-:Y:S01]  /*10b80*/  SHF.R.U32.HI R40, RZ, 0x10, R5 ;  /* 0x00000010ff287819 */ /* 0x000fe20000011605 */
[----:B------:R-:W-:Y:S01]  /*10b90*/  HADD2.F32 R38, -RZ, R79.H1_H1 ;  /* 0x3000004fff267230 */ /* 0x000fe20000004100 */
[----:B------:R-:W-:Y:S01]  /*10ba0*/  SHF.R.S32.HI R25, RZ, 0x1f, R24 ;  /* 0x0000001fff197819 */ /* 0x000fe20000011418 */
[----:B------:R-:W-:Y:S01]  /*10bb0*/  IMAD.SHL.U32 R26, R24, 0x8, RZ ;  /* 0x00000008181a7824 */ /* 0x000fe200078e00ff */
[----:B------:R-:W-:Y:S01]  /*10bc0*/  SHF.R.U64 R60, R48, 0x10, R49 ;  /* 0x00000010303c7819 */ /* 0x000fe20000001231 */
[----:B------:R-:W-:Y:S01]  /*10bd0*/  HADD2.F32 R40, -RZ, R40.H0_H0 ;  /* 0x20000028ff287230 */ /* 0x000fe20000004100 */
[----:B------:R-:W-:Y:S01]  /*10be0*/  LEA.HI R25, R25, R24, RZ, 0x3 ;  /* 0x0000001819197211 */ /* 0x000fe200078f18ff */
[----:B------:R-:W-:Y:S01]  /*10bf0*/  HADD2.F32 R77, -RZ, R77.H0_H0 ;  /* 0x2000004dff4d7230 */ /* 0x000fe20000004100 */
[----:B------:R-:W-:Y:S01]  /*10c00*/  LOP3.LUT R24, R205, 0x38, R26, 0xf8, !PT ;  /* 0x00000038cd187812 */ /* 0x000fe200078ef81a */
[----:B------:R-:W-:Y:S01]  /*10c10*/  HADD2.F32 R79, -RZ, R79.H0_H0 ;  /* 0x2000004fff4f7230 */ /* 0x000fe20000004100 */
[----:B------:R-:W-:Y:S01]  /*10c20*/  SHF.R.U64 R47, R4, 0x10, R5 ;  /* 0x00000010042f7819 */ /* 0x000fe20000001205 */
[----:B------:R-:W-:Y:S01]  /*10c30*/  IMAD.SHL.U32 R25, R25, 0x400, RZ ;  /* 0x0000040019197824 */ /* 0x000fe200078e00ff */
[----:B------:R-:W-:-:S02]  /*10c40*/  LOP3.LUT R29, R24, R61, RZ, 0x3c, !PT ;  /* 0x0000003d181d7212 */ /* 0x000fc400078e3cff */
[----:B------:R-:W-:Y:S02]  /*10c50*/  SHF.R.U32.HI R49, RZ, 0x10, R49 ;  /* 0x00000010ff317819 */ /* 0x000fe40000011631 */
[----:B------:R-:W-:Y:S02]  /*10c60*/  LOP3.LUT R28, R25, 0x7fffe000, RZ, 0xc0, !PT ;  /* 0x7fffe000191c7812 */ /* 0x000fe400078ec0ff */
[----:B------:R-:W0:Y:S01]  /*10c70*/  LDS.128 R24, [R237] ;  /* 0x00000000ed187984 */ /* 0x000e220000000c00 */
        /* <DEDUP_REMOVED lines=60> */
[-C--:B------:R-:W-:Y:S01]  /*11040*/  FMUL.FTZ R28, R28, R5.reuse ;  /* 0x000000051c1c7220 */ /* 0x080fe20000410000 */
[----:B------:R-:W-:Y:S01]  /*11050*/  FFMA.FTZ R4, R24, R5, -R27 ;  /* 0x0000000518047223 */ /* 0x000fe2000001081b */
[-C--:B------:R-:W-:Y:S01]  /*11060*/  FMUL.FTZ R30, R30, R7.reuse ;  /* 0x000000071e1e7220 */ /* 0x080fe20000410000 */
        /* <DEDUP_REMOVED lines=13> */
.L_x_5303:
[----:B------:R-:W-:Y:S05]  /*11140*/  BSYNC B1 ;  /* 0x0000000000017941 */ /* 0x000fea0003800000 */
.L_x_5302:
[----:B------:R-:W-:Y:S04]  /*11150*/  BSSY B1, `(.L_x_5304) ;  /* 0x0000060000017945 */ /* 0x000fe80003800000 */
[----:B------:R-:W-:Y:S05]  /*11160*/  @P1 BRA `(.L_x_5305) ;  /* 0x0000000400781947 */ /* 0x000fea0003800000 */
[----:B0-----:R-:W-:Y:S01]  /*11170*/  LEA.HI R4, R32, R225, RZ, 0x1d ;  /* 0x000000e120047211 */ /* 0x001fe200078fe8ff */
[----:B------:R-:W-:Y:S01]  /*11180*/  HADD2.F32 R34, -RZ, R71.H1_H1 ;  /* 0x30000047ff227230 */ /* 0x000fe20000004100 */
[----:B------:R-:W-:Y:S01]  /*11190*/  SHF.R.U32.HI R36, RZ, 0x10, R9 ;  /* 0x00000010ff247819 */ /* 0x000fe20000011609 */
[--C-:B------:R-:W-:Y:S01]  /*111a0*/  HADD2.F32 R35, -RZ, R68.reuse.H1_H1 ;  /* 0x30000044ff237230 */ /* 0x100fe20000004100 */
[----:B------:R-:W-:Y:S01]  /*111b0*/  SHF.R.S32.HI R5, RZ, 0x1f, R4 ;  /* 0x0000001fff057819 */ /* 0x000fe20000011404 */
[----:B------:R-:W-:Y:S01]  /*111c0*/  HADD2.F32 R68, -RZ, R68.H0_H0 ;  /* 0x20000044ff447230 */ /* 0x000fe20000004100 */
[----:B------:R-:W-:Y:S01]  /*111d0*/  SHF.L.U32 R6, R4, 0x3, RZ ;  /* 0x0000000304067819 */ /* 0x000fe200000006ff */
[----:B------:R-:W-:Y:S01]  /*111e0*/  HADD2.F32 R36, -RZ, R36.H0_H0 ;  /* 0x20000024ff247230 */ /* 0x000fe20000004100 */
[----:B------:R-:W-:Y:S02]  /*111f0*/  LEA.HI R5, R5, R4, RZ, 0x3 ;  /* 0x0000000405057211 */ /* 0x000fe400078f18ff */
[----:B------:R-:W-:-:S02]  /*11200*/  LOP3.LUT R4, R205, 0x38, R6, 0xf8, !PT ;  /* 0x00000038cd047812 */ /* 0x000fc400078ef806 */
[--C-:B------:R-:W-:Y:S01]  /*11210*/  SHF.R.U64 R46, R52, 0x10, R53.reuse ;  /* 0x00000010342e7819 */ /* 0x100fe20000001235 */
[----:B------:R-:W-:Y:S01]  /*11220*/  IMAD.SHL.U32 R5, R5, 0x400, RZ ;  /* 0x0000040005057824 */ /* 0x000fe200078e00ff */
[----:B--2---:R-:W-:Y:S02]  /*11230*/  LOP3.LUT R25, R4, R61, RZ, 0x3c, !PT ;  /* 0x0000003d04197212 */ /* 0x004fe400078e3cff */
[----:B------:R-:W-:Y:S02]  /*11240*/  SHF.R.U32.HI R52, RZ, 0x10, R53 ;  /* 0x00000010ff347819 */ /* 0x000fe40000011635 */
[----:B------:R-:W-:Y:S02]  /*11250*/  LOP3.LUT R24, R5, 0x7fffe000, RZ, 0xc0, !PT ;  /* 0x7fffe00005187812 */ /* 0x000fe400078ec0ff */
[----:B------:R-:W0:Y:S01]  /*11260*/  LDS.128 R4, [R235] ;  /* 0x00000000eb047984 */ /* 0x000e220000000c00 */
[----:B------:R-:W-:Y:S02]  /*11270*/  SHF.R.U64 R44, R8, 0x10, R9 ;  /* 0x00000010082c7819 */ /* 0x000fe40000001209 */
[----:B------:R-:W-:-:S02]  /*11280*/  IADD3 R25, R25, R24, R210 ;  /* 0x0000001819197210 */ /* 0x000fc40007ffe0d2 */
[----:B------:R-:W-:Y:S02]  /*11290*/  SHF.R.U64 R43, R10, 0x10, R11 ;  /* 0x000000100a2b7819 */ /* 0x000fe4000000120b */
[--C-:B------:R-:W-:Y:S01]  /*112a0*/  SHF.R.U64 R45, R54, 0x10, R55.reuse ;  /* 0x00000010362d7819 */ /* 0x100fe20000001237 */
[----:B------:R-:W-:Y:S01]  /*112b0*/  IMAD R28, R25, 0x2, R16 ;  /* 0x00000002191c7824 */ /* 0x000fe200078e0210 */
[----:B------:R-:W-:Y:S02]  /*112c0*/  SHF.R.U32.HI R54, RZ, 0x10, R55 ;  /* 0x00000010ff367819 */ /* 0x000fe40000011637 */
[----:B------:R-:W-:Y:S02]  /*112d0*/  SHF.R.U32.HI R41, RZ, 0x10, R11 ;  /* 0x00000010ff297819 */ /* 0x000fe4000001160b */
[----:B------:R-:W1:Y:S01]  /*112e0*/  LDS.128 R24, [R28+0x12400] ;  /* 0x012400001c187984 */ /* 0x000e620000000c00 */
[--C-:B0-----:R-:W-:Y:S02]  /*112f0*/  HADD2.F32 R8, -RZ, R5.reuse.H0_H0 ;  /* 0x20000005ff087230 */ /* 0x101fe40000004100 */
[----:B------:R-:W-:-:S02]  /*11300*/  HADD2.F32 R9, -RZ, R5.H1_H1 ;  /* 0x30000005ff097230 */ /* 0x000fc40000004100 */
[----:B------:R-:W-:Y:S02]  /*11310*/  HADD2.F32 R5, -RZ, R4.H0_H0 ;  /* 0x20000004ff057230 */ /* 0x000fe40000004100 */
[----:B------:R-:W-:Y:S02]  /*11320*/  HADD2.F32 R10, -RZ, R6.H0_H0 ;  /* 0x20000006ff0a7230 */ /* 0x000fe40000004100 */
[--C-:B------:R-:W-:Y:S02]  /*11330*/  HADD2.F32 R11, -RZ, R7.reuse.H0_H0 ;  /* 0x20000007ff0b7230 */ /* 0x100fe40000004100 */
[----:B------:R-:W-:Y:S02]  /*11340*/  HADD2.F32 R7, -RZ, R7.H1_H1 ;  /* 0x30000007ff077230 */ /* 0x000fe40000004100 */
[----:B------:R-:W-:Y:S02]  /*11350*/  HADD2.F32 R4, -RZ, R4.H1_H1 ;  /* 0x30000004ff047230 */ /* 0x000fe40000004100 */
[----:B-1----:R-:W-:-:S02]  /*11360*/  HADD2.F32 R29, -RZ, R25.H0_H0 ;  /* 0x20000019ff1d7230 */ /* 0x002fc40000004100 */
[----:B------:R-:W-:Y:S02]  /*11370*/  HADD2.F32 R30, -RZ, R25.H1_H1 ;  /* 0x30000019ff1e7230 */ /* 0x000fe40000004100 */
[----:B------:R-:W-:Y:S02]  /*11380*/  HADD2.F32 R25, -RZ, R24.H0_H0 ;  /* 0x20000018ff197230 */ /* 0x000fe40000004100 */
[CC--:B------:R-:W-:Y:S01]  /*11390*/  FMUL.FTZ R37, R29.reuse, R35.reuse ;  /* 0x000000231d257220 */ /* 0x0c0fe20000410000 */
[-C--:B------:R-:W-:Y:S01]  /*113a0*/  FMUL.FTZ R39, R29, R34.reuse ;  /* 0x000000221d277220 */ /* 0x080fe20000410000 */
[----:B------:R-:W-:Y:S02]  /*113b0*/  HADD2.F32 R29, -RZ, R52.H0_H0 ;  /* 0x20000034ff1d7230 */ /* 0x000fe40000004100 */
[C---:B------:R-:W-:Y:S01]  /*113c0*/  FFMA.FTZ R37, R8.reuse, R34, -R37 ;  /* 0x0000002208257223 */ /* 0x040fe20000010825 */
[----:B------:R-:W-:Y:S01]  /*113d0*/  FFMA.FTZ R39, R8, R35, R39 ;  /* 0x0000002308277223 */ /* 0x000fe20000010027 */
[----:B------:R-:W-:Y:S01]  /*113e0*/  FMUL.FTZ R34, R30, R36 ;  /* 0x000000241e227220 */ /* 0x000fe20000410000 */
[----:B------:R-:W-:-:S02]  /*113f0*/  HADD2.F32 R8, -RZ, R71.H0_H0 ;  /* 0x20000047ff087230 */ /* 0x000fc40000004100 */
[-C--:B------:R-:W-:Y:S01]  /*11400*/  FMUL.FTZ R40, R30, R29.reuse ;  /* 0x0000001d1e287220 */ /* 0x080fe20000410000 */
[----:B------:R-:W-:Y:S01]  /*11410*/  FMUL.FTZ R30, R25, R68 ;  /* 0x00000044191e7220 */ /* 0x000fe20000410000 */
[----:B------:R-:W-:Y:S01]  /*11420*/  FFMA.FTZ R38, R9, R29, -R34 ;  /* 0x0000001d09267223 */ /* 0x000fe20000010822 */
[----:B------:R-:W-:Y:S02]  /*11430*/  HADD2.F32 R31, -RZ, R26.H0_H0 ;  /* 0x2000001aff1f7230 */ /* 0x000fe40000004100 */
[-C--:B------:R-:W-:Y:S01]  /*11440*/  FMUL.FTZ R25, R25, R8.reuse ;  /* 0x0000000819197220 */ /* 0x080fe20000410000 */
[----:B------:R-:W-:Y:S02]  /*11450*/  HADD2.F32 R29, -RZ, R69.H0_H0 ;  /* 0x20000045ff1d7230 */ /* 0x000fe40000004100 */
[C---:B------:R-:W-:Y:S01]  /*11460*/  FFMA.FTZ R35, R5.reuse, R8, -R30 ;  /* 0x0000000805237223 */ /* 0x040fe2000001081e */
[----:B------:R-:W-:Y:S02]  /*11470*/  HADD2.F32 R8, -RZ, R72.H0_H0 ;  /* 0x20000048ff087230 */ /* 0x000fe40000004100 */
[----:B------:R-:W-:Y:S01]  /*11480*/  FFMA.FTZ R68, R5, R68, R25 ;  /* 0x0000004405447223 */ /* 0x000fe20000010019 */
[----:B------:R-:W-:-:S02]  /*11490*/  HADD2.F32 R33, -RZ, R27.H0_H0 ;  /* 0x2000001bff217230 */ /* 0x000fc40000004100 */
[----:B------:R-:W-:Y:S01]  /*114a0*/  FMUL.FTZ R5, R31, R29 ;  /* 0x0000001d1f057220 */ /* 0x000fe20000410000 */
[----:B------:R-:W-:Y:S02]  /*114b0*/  HADD2.F32 R30, -RZ, R69.H1_H1 ;  /* 0x30000045ff1e7230 */ /* 0x000fe40000004100 */
[----:B------:R-:W-:Y:S01]  /*114c0*/  FFMA.FTZ R40, R9, R36, R40 ;  /* 0x0000002409287223 */ /* 0x000fe20000010028 */
[----:B------:R-:W-:Y:S02]  /*114d0*/  HADD2.F32 R72, -RZ, R72.H1_H1 ;  /* 0x30000048ff487230 */ /* 0x000fe40000004100 */
[-C--:B------:R-:W-:Y:S01]  /*114e0*/  FMUL.FTZ R9, R31, R8.reuse ;  /* 0x000000081f097220 */ /* 0x080fe20000410000 */
[----:B------:R-:W-:Y:S01]  /*114f0*/  FFMA.FTZ R31, R10, R8, -R5 ;  /* 0x000000080a1f7223 */ /* 0x000fe20000010805 */
[C---:B------:R-:W-:Y:S01]  /*11500*/  FMUL.FTZ R36, R33.reuse, R30 ;  /* 0x0000001e21247220 */ /* 0x040fe20000410000 */
[----:B------:R-:W-:Y:S02]  /*11510*/  HADD2.F32 R27, -RZ, R27.H1_H1 ;  /* 0x3000001bff1b7230 */ /* 0x000fe40000004100 */
[----:B------:R-:W-:Y:S01]  /*11520*/  FMUL.FTZ R33, R33, R72 ;  /* 0x0000004821217220 */ /* 0x000fe20000410000 */
[----:B------:R-:W-:-:S02]  /*11530*/  HADD2.F32 R34, -RZ, R41.H0_H0 ;  /* 0x20000029ff227230 */ /* 0x000fc40000004100 */
[C---:B------:R-:W-:Y:S01]  /*11540*/  FFMA.FTZ R36, R11.reuse, R72, -R36 ;  /* 0x000000480b247223 */ /* 0x040fe20000010824 */
[----:B------:R-:W-:Y:S02]  /*11550*/  HADD2.F32 R8, -RZ, R54.H0_H0 ;  /* 0x20000036ff087230 */ /* 0x000fe40000004100 */
[----:B------:R-:W-:Y:S01]  /*11560*/  FFMA.FTZ R33, R11, R30, R33 ;  /* 0x0000001e0b217223 */ /* 0x000fe20000010021 */
[----:B------:R-:W-:Y:S02]  /*11570*/  HADD2.F32 R24, -RZ, R24.H1_H1 ;  /* 0x30000018ff187230 */ /* 0x000fe40000004100 */
[C---:B------:R-:W-:Y:S01]  /*11580*/  FMUL.FTZ R42, R27.reuse, R34 ;  /* 0x000000221b2a7220 */ /* 0x040fe20000410000 */
[----:B------:R-:W-:Y:S02]  /*11590*/  HADD2.F32 R11, -RZ, R44.H0_H0 ;  /* 0x2000002cff0b7230 */ /* 0x000fe40000004100 */
[----:B------:R-:W-:Y:S01]  /*115a0*/  FMUL.FTZ R30, R27, R8 ;  /* 0x000000081b1e7220 */ /* 0x000fe20000410000 */
[----:B------:R-:W-:-:S02]  /*115b0*/  HADD2.F32 R5, -RZ, R46.H0_H0 ;  /* 0x2000002eff057230 */ /* 0x000fc40000004100 */
[----:B------:R-:W-:Y:S01]  /*115c0*/  FFMA.FTZ R10, R10, R29, R9 ;  /* 0x0000001d0a0a7223 */ /* 0x000fe20000010009 */
[----:B------:R-:W-:Y:S02]  /*115d0*/  HADD2.F32 R26, -RZ, R26.H1_H1 ;  /* 0x3000001aff1a7230 */ /* 0x000fe40000004100 */
[C---:B------:R-:W-:Y:S01]  /*115e0*/  FFMA.FTZ R41, R7.reuse, R8, -R42 ;  /* 0x0000000807297223 */ /* 0x040fe2000001082a */
[----:B------:R-:W-:Y:S02]  /*115f0*/  HADD2.F32 R25, -RZ, R43.H0_H0 ;  /* 0x2000002bff197230 */ /* 0x000fe40000004100 */
[----:B------:R-:W-:Y:S01]  /*11600*/  FFMA.FTZ R30, R7, R34, R30 ;  /* 0x00000022071e7223 */ /* 0x000fe2000001001e */
[----:B------:R-:W-:Y:S02]  /*11610*/  HADD2.F32 R9, -RZ, R45.H0_H0 ;  /* 0x2000002dff097230 */ /* 0x000fe40000004100 */
[----:B------:R-:W-:Y:S01]  /*11620*/  FMUL.FTZ R7, R24, R11 ;  /* 0x0000000b18077220 */ /* 0x000fe20000410000 */
[----:B------:R-:W-:-:S02]  /*11630*/  HADD2.F32 R6, -RZ, R6.H1_H1 ;  /* 0x30000006ff067230 */ /* 0x000fc40000004100 */
[----:B------:R-:W-:Y:S01]  /*11640*/  FMUL.FTZ R24, R24, R5 ;  /* 0x0000000518187220 */ /* 0x000fe20000410000 */
[C---:B------:R-:W-:Y:S01]  /*11650*/  FMUL.FTZ R29, R26.reuse, R25 ;  /* 0x000000191a1d7220 */ /* 0x040fe20000410000 */
[----:B------:R-:W-:Y:S01]  /*11660*/  FMUL.FTZ R26, R26, R9 ;  /* 0x000000091a1a7220 */ /* 0x000fe20000410000 */
[C---:B------:R-:W-:Y:S01]  /*11670*/  FFMA.FTZ R8, R4.reuse, R5, -R7 ;  /* 0x0000000504087223 */ /* 0x040fe20000010807 */
[----:B------:R-:W-:Y:S01]  /*11680*/  FFMA.FTZ R27, R4, R11, R24 ;  /* 0x0000000b041b7223 */ /* 0x000fe20000010018 */
[C---:B------:R-:W-:Y:S01]  /*11690*/  FFMA.FTZ R24, R6.reuse, R9, -R29 ;  /* 0x0000000906187223 */ /* 0x040fe2000001081d */
        /* <DEDUP_REMOVED lines=11> */
.L_x_5305:
[----:B------:R-:W-:Y:S05]  /*11750*/  BSYNC B1 ;  /* 0x0000000000017941 */ /* 0x000fea0003800000 */
.L_x_5304:
[----:B------:R-:W-:Y:S05]  /*11760*/  @P2 BRA `(.L_x_5277) ;  /* 0x0000000400782947 */ /* 0x000fea0003800000 */
[----:B------:R-:W-:Y:S01]  /*11770*/  LEA.HI R32, R32, R226, RZ, 0x1d ;  /* 0x000000e220207211 */ /* 0x000fe200078fe8ff */
[----:B--2---:R-:W-:Y:S01]  /*11780*/  HADD2.F32 R29, -RZ, R20.H1_H1 ;  /* 0x30000014ff1d7230 */ /* 0x004fe20000004100 */
[--C-:B------:R-:W-:Y:S01]  /*11790*/  SHF.R.U64 R40, R56, 0x10, R57.reuse ;  /* 0x0000001038287819 */ /* 0x100fe20000001239 */
[--C-:B------:R-:W-:Y:S01]  /*117a0*/  HADD2.F32 R31, -RZ, R0.reuse.H1_H1 ;  /* 0x30000000ff1f7230 */ /* 0x100fe20000004100 */
[----:B01----:R-:W-:Y:S01]  /*117b0*/  SHF.R.S32.HI R5, RZ, 0x1f, R32 ;  /* 0x0000001fff057819 */ /* 0x003fe20000011420 */
[----:B------:R-:W-:Y:S01]  /*117c0*/  IMAD.SHL.U32 R4, R32, 0x8, RZ ;  /* 0x0000000820047824 */ /* 0x000fe200078e00ff */
[----:B------:R-:W-:Y:S01]  /*117d0*/  SHF.R.U32.HI R56, RZ, 0x10, R57 ;  /* 0x00000010ff387819 */ /* 0x000fe20000011639 */
[----:B------:R-:W-:Y:S01]  /*117e0*/  HADD2.F32 R30, -RZ, R0.H0_H0 ;  /* 0x20000000ff1e7230 */ /* 0x000fe20000004100 */
[----:B------:R-:W-:Y:S01]  /*117f0*/  LEA.HI R5, R5, R32, RZ, 0x3 ;  /* 0x0000002005057211 */ /* 0x000fe200078f18ff */
[----:B------:R-:W-:Y:S01]  /*11800*/  HADD2.F32 R20, -RZ, R20.H0_H0 ;  /* 0x20000014ff147230 */ /* 0x000fe20000004100 */
[----:B------:R-:W-:-:S02]  /*11810*/  LOP3.LUT R4, R205, 0x38, R4, 0xf8, !PT ;  /* 0x00000038cd047812 */ /* 0x000fc400078ef804 */
[--C-:B------:R-:W-:Y:S01]  /*11820*/  SHF.R.U32.HI R32, RZ, 0x10, R13.reuse ;  /* 0x00000010ff207819 */ /* 0x100fe2000001160d */
[----:B------:R-:W-:Y:S01]  /*11830*/  IMAD.SHL.U32 R5, R5, 0x400, RZ ;  /* 0x0000040005057824 */ /* 0x000fe200078e00ff */
[----:B------:R-:W-:Y:S02]  /*11840*/  LOP3.LUT R9, R4, R61, RZ, 0x3c, !PT ;  /* 0x0000003d04097212 */ /* 0x000fe400078e3cff */
[----:B------:R-:W-:Y:S01]  /*11850*/  SHF.R.U64 R38, R12, 0x10, R13 ;  /* 0x000000100c267819 */ /* 0x000fe2000000120d */
[----:B------:R-:W-:Y:S01]  /*11860*/  HADD2.F32 R32, -RZ, R32.H0_H0 ;  /* 0x20000020ff207230 */ /* 0x000fe20000004100 */
[----:B------:R-:W-:Y:S02]  /*11870*/  LOP3.LUT R8, R5, 0x7fffe000, RZ, 0xc0, !PT ;  /* 0x7fffe00005087812 */ /* 0x000fe400078ec0ff */
[----:B------:R-:W0:Y:S01]  /*11880*/  LDS.128 R4, [R234] ;  /* 0x00000000ea047984 */ /* 0x000e220000000c00 */
[----:B------:R-:W-:Y:S02]  /*11890*/  SHF.R.U64 R37, R14, 0x10, R15 ;  /* 0x000000100e257819 */ /* 0x000fe4000000120f */
[----:B------:R-:W-:-:S02]  /*118a0*/  IADD3 R9, R9, R8, R210 ;  /* 0x0000000809097210 */ /* 0x000fc40007ffe0d2 */
[--C-:B------:R-:W-:Y:S02]  /*118b0*/  SHF.R.U64 R39, R58, 0x10, R59.reuse ;  /* 0x000000103a277819 */ /* 0x100fe4000000123b */
[----:B------:R-:W-:Y:S01]  /*118c0*/  SHF.R.U32.HI R58, RZ, 0x10, R59 ;  /* 0x00000010ff3a7819 */ /* 0x000fe2000001163b */
[----:B------:R-:W-:Y:S01]  /*118d0*/  IMAD R24, R9, 0x2, R16 ;  /* 0x0000000209187824 */ /* 0x000fe200078e0210 */
[----:B------:R-:W-:-:S04]  /*118e0*/  SHF.R.U32.HI R36, RZ, 0x10, R15 ;  /* 0x00000010ff247819 */ /* 0x000fc8000001160f */
[----:B------:R-:W1:Y:S01]  /*118f0*/  LDS.128 R8, [R24+0x12400] ;  /* 0x0124000018087984 */ /* 0x000e620000000c00 */
[--C-:B0-----:R-:W-:Y:S02]  /*11900*/  HADD2.F32 R13, -RZ, R5.reuse.H1_H1 ;  /* 0x30000005ff0d7230 */ /* 0x101fe40000004100 */
[----:B------:R-:W-:Y:S02]  /*11910*/  HADD2.F32 R12, -RZ, R5.H0_H0 ;  /* 0x20000005ff0c7230 */ /* 0x000fe40000004100 */
        /* <DEDUP_REMOVED lines=11> */
[----:B------:R-:W-:Y:S01]  /*119d0*/  FMUL.FTZ R0, R26, R32 ;  /* 0x000000201a007220 */ /* 0x000fe20000410000 */
        /* <DEDUP_REMOVED lines=9> */
[----:B------:R-:W-:Y:S01]  /*11a70*/  FFMA.FTZ R13, R5, R20, -R0 ;  /* 0x00000014050d7223 */ /* 0x000fe20000010800 */
[----:B------:R-:W-:-:S02]  /*11a80*/  HADD2.F32 R0, -RZ, R21.H0_H0 ;  /* 0x20000015ff007230 */ /* 0x000fc40000004100 */
[----:B------:R-:W-:Y:S01]  /*11a90*/  FFMA.FTZ R30, R5, R30, R9 ;  /* 0x0000001e051e7223 */ /* 0x000fe20000010009 */
[C---:B------:R-:W-:Y:S01]  /*11aa0*/  FMUL.FTZ R5, R27.reuse, R12 ;  /* 0x0000000c1b057220 */ /* 0x040fe20000410000 */
[----:B------:R-:W-:Y:S02]  /*11ab0*/  HADD2.F32 R28, -RZ, R11.H0_H0 ;  /* 0x2000000bff1c7230 */ /* 0x000fe40000004100 */
[----:B------:R-:W-:Y:S02]  /*11ac0*/  HADD2.F32 R3, -RZ, R3.H1_H1 ;  /* 0x30000003ff037230 */ /* 0x000fe40000004100 */
[-C--:B------:R-:W-:Y:S01]  /*11ad0*/  FMUL.FTZ R27, R27, R0.reuse ;  /* 0x000000001b1b7220 */ /* 0x080fe20000410000 */
[----:B------:R-:W-:Y:S02]  /*11ae0*/  HADD2.F32 R21, -RZ, R21.H1_H1 ;  /* 0x30000015ff157230 */ /* 0x000fe40000004100 */
[----:B------:R-:W-:Y:S01]  /*11af0*/  FFMA.FTZ R25, R14, R0, -R5 ;  /* 0x000000000e197223 */ /* 0x000fe20000010805 */
[----:B------:R-:W-:-:S02]  /*11b00*/  HADD2.F32 R11, -RZ, R11.H1_H1 ;  /* 0x3000000bff0b7230 */ /* 0x000fc40000004100 */
[C---:B------:R-:W-:Y:S01]  /*11b10*/  FMUL.FTZ R32, R28.reuse, R3 ;  /* 0x000000031c207220 */ /* 0x040fe20000410000 */
[----:B------:R-:W-:Y:S02]  /*11b20*/  HADD2.F32 R20, -RZ, R36.H0_H0 ;  /* 0x20000024ff147230 */ /* 0x000fe40000004100 */
[----:B------:R-:W-:Y:S01]  /*11b30*/  FMUL.FTZ R28, R28, R21 ;  /* 0x000000151c1c7220 */ /* 0x000fe20000410000 */
[----:B------:R-:W-:Y:S02]  /*11b40*/  HADD2.F32 R0, -RZ, R58.H0_H0 ;  /* 0x2000003aff007230 */ /* 0x000fe40000004100 */
[----:B------:R-:W-:Y:S01]  /*11b50*/  FFMA.FTZ R27, R14, R12, R27 ;  /* 0x0000000c0e1b7223 */ /* 0x000fe2000001001b */
[----:B------:R-:W-:Y:S02]  /*11b60*/  HADD2.F32 R8, -RZ, R8.H1_H1 ;  /* 0x30000008ff087230 */ /* 0x000fe40000004100 */
[----:B------:R-:W-:Y:S01]  /*11b70*/  FMUL.FTZ R12, R11, R20 ;  /* 0x000000140b0c7220 */ /* 0x000fe20000410000 */
[----:B------:R-:W-:-:S02]  /*11b80*/  HADD2.F32 R10, -RZ, R10.H1_H1 ;  /* 0x3000000aff0a7230 */ /* 0x000fc40000004100 */
[-C--:B------:R-:W-:Y:S01]  /*11b90*/  FMUL.FTZ R14, R11, R0.reuse ;  /* 0x000000000b0e7220 */ /* 0x080fe20000410000 */
[C---:B------:R-:W-:Y:S01]  /*11ba0*/  FFMA.FTZ R28, R15.reuse, R3, R28 ;  /* 0x000000030f1c7223 */ /* 0x040fe2000001001c */
[----:B------:R-:W-:Y:S02]  /*11bb0*/  HADD2.F32 R9, -RZ, R38.H0_H0 ;  /* 0x20000026ff097230 */ /* 0x000fe40000004100 */
[----:B------:R-:W-:Y:S01]  /*11bc0*/  FFMA.FTZ R32, R15, R21, -R32 ;  /* 0x000000150f207223 */ /* 0x000fe20000010820 */
        /* <DEDUP_REMOVED lines=24> */
.L_x_5277:
[----:B------:R-:W-:Y:S05]  /*11d50*/  BSYNC B0 ;  /* 0x0000000000007941 */ /* 0x000fea0003800000 */
.L_x_5255:
        /* <DEDUP_REMOVED lines=8> */
.L_x_5253:
[----:B01-3--:R-:W3:Y:S02]  /*11de0*/  LDL R0, [R1+0x4] ;  /* 0x0000040001007983 */ /* 0x00bee40000100800 */
[----:B---3--:R-:W-:-:S13]  /*11df0*/  R2UR UR4, R0 ;  /* 0x00000000000472ca */ /* 0x008fda00000e0000 */
[----:B------:R-:W-:-:S05]  /*11e00*/  IMAD.U32 R0, RZ, RZ, UR4 ;  /* 0x00000004ff007e24 */ /* 0x000fca000f8e00ff */
[----:B------:R-:W-:-:S13]  /*11e10*/  ISETP.NE.AND P0, PT, R0, 0x3, PT ;  /* 0x000000030000780c */ /* 0x000fda0003f05270 */
[----:B------:R-:W-:Y:S05]  /*11e20*/  @!P0 BRA `(.L_x_5306) ;  /* 0x0000000000048947 */ /* 0x000fea0003800000 */
[----:B------:R-:W-:Y:S01]  /*11e30*/  BPT.TRAP 0x1 ;  /* 0x000000040000795c */ /* 0x000fe20000300000 */
.L_x_5306:
[----:B--2-4-:R-:W-:Y:S01]  /*11e40*/  IMAD R5, R22, 0x8, R16 ;  /* 0x0000000816057824 */ /* 0x014fe200078e0210 */
[----:B------:R-:W-:-:S04]  /*11e50*/  SHF.L.U32 R0, R23, 0x1f, RZ ;  /* 0x0000001f17007819 */ /* 0x000fc800000006ff */
[----:B------:R0:W1:Y:S01]  /*11e60*/  SYNCS.PHASECHK.TRANS64.TRYWAIT P2, [R5+URZ+0x30830], R0 ;  /* 0x03083000050075a7 */ /* 0x000062000804017f */
[----:B------:R-:W-:Y:S05]  /*11e70*/  @!P0 BRA `(.L_x_5307) ;  /* 0x0000000000048947 */ /* 0x000fea0003800000 */
[----:B------:R-:W-:Y:S01]  /*11e80*/  BPT.TRAP 0x1 ;  /* 0x000000040000795c */ /* 0x000fe20000300000 */
.L_x_5307:
[----:B------:R-:W2:Y:S02]  /*11e90*/  S2R R3, SR_TID.X ;  /* 0x0000000000037919 */ /* 0x000ea40000002100 */
[----:B--2---:R-:W-:-:S04]  /*11ea0*/  LOP3.LUT R3, R3, 0x7f, RZ, 0xc0, !PT ;  /* 0x0000007f03037812 */ /* 0x004fc800078ec0ff */
[----:B------:R-:W-:Y:S01]  /*11eb0*/  ISETP.NE.AND P1, PT, R3, RZ, PT ;  /* 0x000000ff0300720c */ /* 0x000fe20003f25270 */
[----:B-1----:R-:W-:-:S12]  /*11ec0*/  @P2 BRA `(.L_x_5308) ;  /* 0x0000000000082947 */ /* 0x002fd80003800000 */
[----:B------:R-:W1:Y:S02]  /*11ed0*/  SYNCS.PHASECHK.TRANS64.TRYWAIT P2, [R5+URZ+0x30830], R0 ;  /* 0x03083000050075a7 */ /* 0x000e64000804017f */
[----:B-1----:R-:W-:Y:S05]  /*11ee0*/  @!P2 BRA `(.L_x_5309) ;  /* 0x0000018400a4a947 */ /* 0x002fea0003800000 */
.L_x_5308:
[----:B------:R-:W-:Y:S05]  /*11ef0*/  WARPSYNC.ALL ;  /* 0x0000000000007948 */ /* 0x000fea0003800000 */
[----:B01----:R-:W-:Y:S01]  /*11f00*/  VIADD R0, R16, 0x1e400 ;  /* 0x0001e40010007836 */ /* 0x003fe20000000000 */
[----:B------:R-:W-:Y:S01]  /*11f10*/  R2UR UR52, R2 ;  /* 0x00000000023472ca */ /* 0x000fe200000e0000 */
[----:B------:R-:W-:Y:S01]  /*11f20*/  WARPGROUP.ARRIVE ;  /* 0x00000000000079c5 */ /* 0x000fe20000000000 */
[----:B------:R-:W-:Y:S01]  /*11f30*/  MOV R3, 0x40000040 ;  /* 0x4000004000037802 */ /* 0x000fe20000000f00 */
[----:B------:R-:W-:Y:S01]  /*11f40*/  UMOV UR53, 0x40000040 ;  /* 0x4000004000357882 */ /* 0x000fe20000000000 */
[----:B------:R-:W-:Y:S01]  /*11f50*/  SHF.R.U32.HI R0, RZ, 0x4, R0 ;  /* 0x00000004ff007819 */ /* 0x000fe20000011600 */
[----:B------:R-:W-:Y:S01]  /*11f60*/  IMAD.MOV.U32 R7, RZ, RZ, 0x40000040 ;  /* 0x40000040ff077424 */ /* 0x000fe200078e00ff */
[----:B------:R-:W-:Y:S01]  /*11f70*/  R2UR UR55, R3 ;  /* 0x00000000033772ca */ /* 0x000fe200000e0000 */
[----:B------:R-:W-:Y:S01]  /*11f80*/  UMOV UR49, 0x40000040 ;  /* 0x4000004000317882 */ /* 0x000fe20000000000 */
[----:B------:R-:W-:Y:S01]  /*11f90*/  LOP3.LUT R0, R0, 0x3fff, RZ, 0xc0, !PT ;  /* 0x00003fff00007812 */ /* 0x000fe200078ec0ff */
[----:B------:R-:W-:Y:S01]  /*11fa0*/  UMOV UR9, 0x40000040 ;  /* 0x4000004000097882 */ /* 0x000fe20000000000 */
[----:B------:R-:W-:Y:S01]  /*11fb0*/  R2UR UR51, R7 ;  /* 0x00000000073372ca */ /* 0x000fe200000e0000 */
[----:B------:R-:W-:Y:S01]  /*11fc0*/  IMAD.MOV.U32 R7, RZ, RZ, 0x40000040 ;  /* 0x40000040ff077424 */ /* 0x000fe200078e00ff */
[----:B------:R-:W-:Y:S01]  /*11fd0*/  LOP3.LUT R8, R0, 0x10000, RZ, 0xfc, !PT ;  /* 0x0001000000087812 */ /* 0x000fe200078efcff */
[----:B------:R-:W-:Y:S01]  /*11fe0*/  ULOP3.LUT UR52, UR52, 0x10000, URZ, 0xfc, !UPT ;  /* 0x0001000034347892 */ /* 0x000fe2000f8efc3f */
[----:B------:R-:W-:Y:S01]  /*11ff0*/  IMAD.U32 R11, RZ, RZ, UR9 ;  /* 0x00000009ff0b7e24 */ /* 0x000fe2000f8e00ff */
[----:B------:R-:W-:Y:S01]  /*12000*/  UMOV UR57, 0x40000040 ;  /* 0x4000004000397882 */ /* 0x000fe20000000000 */
[----:B------:R-:W-:Y:S01]  /*12010*/  R2UR UR11, R7 ;  /* 0x00000000070b72ca */ /* 0x000fe200000e0000 */
[----:B------:R-:W-:Y:S01]  /*12020*/  IMAD R2, R22, 0x900, R8 ;  /* 0x0000090016027824 */ /* 0x000fe200078e0208 */
[----:B------:R-:W-:Y:S01]  /*12030*/  UIADD3 UR48, UR52, 0x2, URZ ;  /* 0x0000000234307890 */ /* 0x000fe2000fffe03f */
[----:B------:R-:W-:Y:S01]  /*12040*/  IMAD.MOV.U32 R7, RZ, RZ, 0x40000040 ;  /* 0x40000040ff077424 */ /* 0x000fe200078e00ff */
[----:B------:R-:W-:Y:S01]  /*12050*/  UIADD3 UR4, UR52, 0x4, URZ ;  /* 0x0000000434047890 */ /* 0x000fe2000fffe03f */
[C---:B------:R-:W-:Y:S01]  /*12060*/  VIADD R6, R2.reuse, 0x2 ;  /* 0x0000000202067836 */ /* 0x040fe20000000000 */
[----:B------:R-:W-:Y:S01]  /*12070*/  R2UR UR54, R2 ;  /* 0x00000000023672ca */ /* 0x000fe200000e0000 */
[----:B------:R-:W-:Y:S01]  /*12080*/  UMOV UR41, 0x40000040 ;  /* 0x4000004000297882 */ /* 0x000fe20000000000 */
[----:B------:R-:W-:Y:S01]  /*12090*/  UMOV UR37, 0x40000040 ;  /* 0x4000004000257882 */ /* 0x000fe20000000000 */
[----:B------:R-:W0:Y:S01]  /*120a0*/  LDC R227, c[0x0][0x448] ;  /* 0x00011200ffe37b82 */ /* 0x000e220000000800 */
[----:B------:R-:W-:Y:S01]  /*120b0*/  R2UR UR50, R6 ;  /* 0x00000000063272ca */ /* 0x000fe200000e0000 */
[----:B------:R-:W-:Y:S01]  /*120c0*/  VIADD R6, R2, 0x4 ;  /* 0x0000000402067836 */ /* 0x000fe20000000000 */
[----:B------:R-:W-:Y:S01]  /*120d0*/  UMOV UR8, UR4 ;  /* 0x0000000400087c82 */ /* 0x000fe20008000000 */
[----:B------:R-:W-:Y:S01]  /*120e0*/  UIADD3 UR4, UR52, 0x6, URZ ;  /* 0x0000000634047890 */ /* 0x000fe2000fffe03f */
[----:B------:R-:W-:-:S02]  /*120f0*/  IMAD.U32 R10, RZ, RZ, UR8 ;  /* 0x00000008ff0a7e24 */ /* 0x000fc4000f8e00ff */
[----:B------:R-:W-:Y:S01]  /*12100*/  R2UR UR10, R6 ;  /* 0x00000000060a72ca */ /* 0x000fe200000e0000 */
[----:B------:R-:W-:Y:S01]  /*12110*/  VIADD R6, R2, 0x6 ;  /* 0x0000000602067836 */ /* 0x000fe20000000000 */
[----:B------:R-:W1:Y:S01]  /*12120*/  LDC.64 R12, c[0x0][0x9e0] ;  /* 0x00027800ff0c7b82 */ /* 0x000e620000000a00 */
[----:B------:R-:W-:Y:S01]  /*12130*/  HGMMA.64x96x16.F32 R24, gdesc[UR52], RZ, !UPT, gsb0 ;  /* 0x01600000341879f0 */ /* 0x000fe2000c0008ff */
[----:B------:R2:W-:Y:S02]  /*12140*/  STL.64 [R1+0x38], R10 ;  /* 0x0000380a01007387 */ /* 0x0005e40000100a00 */
[----:B------:R-:W-:Y:S02]  /*12150*/  WARPGROUP.DEPBAR.LE gsb0, 0x0 ;  /* 0x00008000000079c5 */ /* 0x000fe40000010000 */
[----:B------:R-:W-:-:S06]  /*12160*/  WARPGROUP.ARRIVE ;  /* 0x00000000000079c5 */ /* 0x000fcc0000000000 */
[----:B------:R-:W-:Y:S03]  /*12170*/  HGMMA.64x96x16.F32 R24, gdesc[UR48], R24, gsb0 ;  /* 0x01600000301879f0 */ /* 0x000fe60008000818 */
[----:B------:R-:W-:Y:S02]  /*12180*/  WARPGROUP.DEPBAR.LE gsb0, 0x0 ;  /* 0x00008000000079c5 */ /* 0x000fe40000010000 */
[----:B------:R-:W-:-:S06]  /*12190*/  WARPGROUP.ARRIVE ;  /* 0x00000000000079c5 */ /* 0x000fcc0000000000 */
[----:B------:R-:W-:Y:S01]  /*121a0*/  HGMMA.64x96x16.F32 R24, gdesc[UR8], R24, gsb0 ;  /* 0x01600000081879f0 */ /* 0x000fe20008000818 */
[----:B------:R-:W-:Y:S01]  /*121b0*/  R2UR UR10, R6 ;  /* 0x00000000060a72ca */ /* 0x000fe200000e0000 */
[----:B------:R-:W-:Y:S01]  /*121c0*/  UMOV UR8, UR4 ;  /* 0x0000000400087c82 */ /* 0x000fe20008000000 */
[----:B------:R-:W-:Y:S01]  /*121d0*/  R2UR UR11, R7 ;  /* 0x00000000070b72ca */ /* 0x000fe200000e0000 */
[----:B------:R-:W-:Y:S01]  /*121e0*/  UMOV UR9, 0x40000040 ;  /* 0x4000004000097882 */ /* 0x000fe20000000000 */
[----:B------:R-:W-:Y:S01]  /*121f0*/  VIADD R6, R2, 0x300 ;  /* 0x0000030002067836 */ /* 0x000fe20000000000 */
[----:B------:R-:W-:Y:S01]  /*12200*/  UIADD3 UR4, UR52, 0x400, URZ ;  /* 0x0000040034047890 */ /* 0x000fe2000fffe03f */
[----:B------:R-:W-:Y:S01]  /*12210*/  IMAD.MOV.U32 R7, RZ, RZ, 0x40000040 ;  /* 0x40000040ff077424 */ /* 0x000fe200078e00ff */
[----:B--2---:R-:W-:Y:S01]  /*12220*/  MOV R10, UR8 ;  /* 0x00000008000a7c02 */ /* 0x004fe20008000f00 */
[----:B------:R-:W-:-:S05]  /*12230*/  IMAD.U32 R11, RZ, RZ, UR9 ;  /* 0x00000009ff0b7e24 */ /* 0x000fca000f8e00ff */
[----:B------:R2:W-:Y:S01]  /*12240*/  STL.64 [R1+0x30], R10 ;  /* 0x0000300a01007387 */ /* 0x0005e20000100a00 */
        /* <DEDUP_REMOVED lines=9> */
[----:B------:R-:W-:Y:S02]  /*122e0*/  IMAD.MOV.U32 R7, RZ, RZ, 0x40000040 ;  /* 0x40000040ff077424 */ /* 0x000fe400078e00ff */
[----:B--2---:R-:W-:Y:S02]  /*122f0*/  IMAD.U32 R10, RZ, RZ, UR8 ;  /* 0x00000008ff0a7e24 */ /* 0x004fe4000f8e00ff */
        /* <DEDUP_REMOVED lines=14> */
[----:B------:R2:W-:Y:S04]  /*123e0*/  STL.64 [R1+0x20], R10 ;  /* 0x0000200a01007387 */ /* 0x0005e80000100a00 */
[----:B------:R-:W3:Y:S01]  /*123f0*/  LDL.LU R15, [R1] ;  /* 0x00000000010f7983 */ /* 0x000ee20000300800 */
[----:B------:R-:W-:Y:S02]  /*12400*/  WARPGROUP.DEPBAR.LE gsb0, 0x0 ;  /* 0x00008000000079c5 */ /* 0x000fe40000010000 */
[----:B------:R-:W-:-:S06]  /*12410*/  WARPGROUP.ARRIVE ;  /* 0x00000000000079c5 */ /* 0x000fcc0000000000 */
[----:B------:R-:W-:Y:S01]  /*12420*/  HGMMA.64x96x16.F32 R24, gdesc[UR8], R24, gsb0 ;  /* 0x01600000081879f0 */ /* 0x000fe20008000818 */
[----:B------:R-:W-:Y:S01]  /*12430*/  R2UR UR10, R6 ;  /* 0x00000000060a72ca */ /* 0x000fe200000e0000 */
[----:B------:R-:W-:Y:S01]  /*12440*/  UMOV UR8, UR4 ;  /* 0x0000000400087c82 */ /* 0x000fe20008000000 */
[----:B------:R-:W-:Y:S01]  /*12450*/  R2UR UR11, R7 ;  /* 0x00000000070b72ca */ /* 0x000fe200000e0000 */
[----:B------:R-:W-:Y:S01]  /*12460*/  UMOV UR9, 0x40000040 ;  /* 0x4000004000097882 */ /* 0x000fe20000000000 */
[----:B------:R-:W-:Y:S02]  /*12470*/  VIADD R6, R2, 0x306 ;  /* 0x0000030602067836 */ /* 0x000fe40000000000 */
[----:B------:R-:W-:Y:S01]  /*12480*/  IMAD.MOV.U32 R7, RZ, RZ, 0x40000040 ;  /* 0x40000040ff077424 */ /* 0x000fe200078e00ff */
[----:B------:R-:W-:Y:S02]  /*12490*/  WARPGROUP.DEPBAR.LE gsb0, 0x0 ;  /* 0x00008000000079c5 */ /* 0x000fe40000010000 */
[----:B------:R-:W-:Y:S01]  /*124a0*/  WARPGROUP.ARRIVE ;  /* 0x00000000000079c5 */ /* 0x000fe20000000000 */
[----:B------:R-:W-:Y:S01]  /*124b0*/  UIADD3 UR4, UR52, 0x406, URZ ;  /* 0x0000040634047890 */ /* 0x000fe2000fffe03f */
[----:B--2---:R-:W-:-:S02]  /*124c0*/  IMAD.U32 R10, RZ, RZ, UR8 ;  /* 0x00000008ff0a7e24 */ /* 0x004fc4000f8e00ff */
[----:B------:R-:W-:Y:S02]  /*124d0*/  IMAD.U32 R11, RZ, RZ, UR9 ;  /* 0x00000009ff0b7e24 */ /* 0x000fe4000f8e00ff */
[----:B------:R-:W-:Y:S01]  /*124e0*/  HGMMA.64x96x16.F32 R24, gdesc[UR8], R24, gsb0 ;  /* 0x01600000081879f0 */ /* 0x000fe20008000818 */
[----:B------:R-:W-:Y:S02]  /*124f0*/  R2UR UR10, R6 ;  /* 0x00000000060a72ca */ /* 0x000fe400000e0000 */
[----:B------:R-:W-:Y:S01]  /*12500*/  R2UR UR11, R7 ;  /* 0x00000000070b72ca */ /* 0x000fe200000e0000 */
[----:B------:R-:W-:Y:S01]  /*12510*/  UMOV UR8, UR4 ;  /* 0x0000000400087c82 */ /* 0x000fe20008000000 */
[----:B------:R-:W-:Y:S01]  /*12520*/  UMOV UR9, 0x40000040 ;  /* 0x4000004000097882 */ /* 0x000fe20000000000 */
[----:B------:R-:W-:Y:S01]  /*12530*/  IMAD.MOV.U32 R7, RZ, RZ, 0x40000040 ;  /* 0x40000040ff077424 */ /* 0x000fe200078e00ff */
[----:B------:R-:W-:Y:S01]  /*12540*/  IADD3 R6, R2, 0x600, RZ ;  /* 0x0000060002067810 */ /* 0x000fe20007ffe0ff */
[----:B------:R-:W-:-:S02]  /*12550*/  WARPGROUP.DEPBAR.LE gsb0, 0x0 ;  /* 0x00008000000079c5 */ /* 0x000fc40000010000 */
[----:B------:R-:W-:-:S06]  /*12560*/  WARPGROUP.ARRIVE ;  /* 0x00000000000079c5 */ /* 0x000fcc0000000000 */
[----:B------:R-:W-:Y:S01]  /*12570*/  HGMMA.64x96x16.F32 R24, gdesc[UR8], R24, gsb0 ;  /* 0x01600000081879f0 */ /* 0x000fe20008000818 */
[----:B------:R-:W-:Y:S02]  /*12580*/  R2UR UR10, R6 ;  /* 0x00000000060a72ca */ /* 0x000fe400000e0000 */
[----:B------:R-:W-:Y:S01]  /*12590*/  R2UR UR11, R7 ;  /* 0x00000000070b72ca */ /* 0x000fe200000e0000 */
[----:B------:R-:W-:Y:S01]  /*125a0*/  UIADD3 UR4, UR52, 0x800, URZ ;  /* 0x0000080034047890 */ /* 0x000fe2000fffe03f */
[----:B------:R2:W-:Y:S02]  /*125b0*/  STL.64 [R1+0x18], R10 ;  /* 0x0000180a01007387 */ /* 0x0005e40000100a00 */
[----:B--2---:R-:W-:-:S04]  /*125c0*/  IMAD.U32 R10, RZ, RZ, UR8 ;  /* 0x00000008ff0a7e24 */ /* 0x004fc8000f8e00ff */
[----:B------:R-:W-:Y:S01]  /*125d0*/  UMOV UR8, UR4 ;  /* 0x0000000400087c82 */ /* 0x000fe20008000000 */
[----:B------:R-:W-:Y:S01]  /*125e0*/  IMAD.U32 R11, RZ, RZ, UR9 ;  /* 0x00000009ff0b7e24 */ /* 0x000fe2000f8e00ff */
[----:B------:R-:W-:Y:S01]  /*125f0*/  UMOV UR9, 0x40000040 ;  /* 0x4000004000097882 */ /* 0x000fe20000000000 */
[----:B------:R-:W-:Y:S02]  /*12600*/  WARPGROUP.DEPBAR.LE gsb0, 0x0 ;  /* 0x00008000000079c5 */ /* 0x000fe40000010000 */
[----:B------:R-:W-:Y:S01]  /*12610*/  WARPGROUP.ARRIVE ;  /* 0x00000000000079c5 */ /* 0x000fe20000000000 */
[----:B------:R-:W-:Y:S01]  /*12620*/  VIADD R6, R2, 0x602 ;  /* 0x0000060202067836 */ /* 0x000fe20000000000 */
[----:B------:R-:W-:Y:S01]  /*12630*/  UIADD3 UR56, UR52, 0x802, URZ ;  /* 0x0000080234387890 */ /* 0x000fe2000fffe03f */
[----:B------:R-:W-:Y:S01]  /*12640*/  IMAD.MOV.U32 R7, RZ, RZ, 0x40000040 ;  /* 0x40000040ff077424 */ /* 0x000fe200078e00ff */
[----:B------:R-:W-:Y:S02]  /*12650*/  UIADD3 UR40, UR52, 0x804, URZ ;  /* 0x0000080434287890 */ /* 0x000fe4000fffe03f */
[----:B------:R-:W-:Y:S01]  /*12660*/  HGMMA.64x96x16.F32 R24, gdesc[UR8], R24, gsb0 ;  /* 0x01600000081879f0 */ /* 0x000fe20008000818 */
[----:B------:R-:W-:-:S02]  /*12670*/  R2UR UR58, R6 ;  /* 0x00000000063a72ca */ /* 0x000fc400000e0000 */
[----:B------:R-:W-:Y:S01]  /*12680*/  MOV R3, 0x40000040 ;  /* 0x4000004000037802 */ /* 0x000fe20000000f00 */
[----:B------:R-:W-:Y:S01]  /*12690*/  UIADD3 UR36, UR52, 0x806, URZ ;  /* 0x0000080634247890 */ /* 0x000fe2000fffe03f */
[----:B------:R-:W-:Y:S01]  /*126a0*/  R2UR UR59, R7 ;  /* 0x00000000073b72ca */ /* 0x000fe200000e0000 */
[----:B------:R-:W-:Y:S01]  /*126b0*/  VIADD R6, R2, 0x604 ;  /* 0x0000060402067836 */ /* 0x000fe20000000000 */
[----:B0-----:R-:W-:Y:S01]  /*126c0*/  ISETP.NE.AND P2, PT, R227, 0x1, PT ;  /* 0x00000001e300780c */ /* 0x001fe20003f45270 */
[----:B------:R-:W-:Y:S02]  /*126d0*/  IMAD.MOV.U32 R7, RZ, RZ, 0x40000040 ;  /* 0x40000040ff077424 */ /* 0x000fe400078e00ff */
[----:B------:R-:W-:Y:S01]  /*126e0*/  IMAD.IADD R0, R213, 0x1, R209 ;  /* 0x00000001d5007824 */ /* 0x000fe200078e02d1 */
[----:B---3--:R-:W-:Y:S01]  /*126f0*/  LOP3.LUT R15, R15, 0xffdfffff, RZ, 0xc0, !PT ;  /* 0xffdfffff0f0f7812 */ /* 0x008fe200078ec0ff */
[----:B------:R-:W-:Y:S01]  /*12700*/  ULDC UR4, c[0x0][0x9dc] ;  /* 0x0002770000047ab9 */ /* 0x000fe20000000800 */
[----:B------:R-:W-:-:S02]  /*12710*/  WARPGROUP.DEPBAR.LE gsb0, 0x0 ;  /* 0x00008000000079c5 */ /* 0x000fc40000010000 */
[----:B------:R-:W-:-:S06]  /*12720*/  WARPGROUP.ARRIVE ;  /* 0x00000000000079c5 */ /* 0x000fcc0000000000 */
[----:B------:R-:W-:Y:S01]  /*12730*/  HGMMA.64x96x16.F32 R24, gdesc[UR56], R24, gsb0 ;  /* 0x01600000381879f0 */ /* 0x000fe20008000818 */
[----:B------:R-:W-:Y:S02]  /*12740*/  R2UR UR42, R6 ;  /* 0x00000000062a72ca */ /* 0x000fe400000e0000 */
[----:B------:R-:W-:Y:S01]  /*12750*/  R2UR UR43, R7 ;  /* 0x00000000072b72ca */ /* 0x000fe200000e0000 */
[----:B------:R-:W-:Y:S01]  /*12760*/  VIADD R2, R2, 0x606 ;  /* 0x0000060602027836 */ /* 0x000fe20000000000 */
[----:B------:R-:W-:Y:S01]  /*12770*/  R2UR UR39, R3 ;  /* 0x00000000032772ca */ /* 0x000fe200000e0000 */
[----:B------:R-:W0:Y:S03]  /*12780*/  @P2 LDC R7, c[0x0][0x450] ;  /* 0x00011400ff072b82 */ /* 0x000e260000000800 */
[----:B------:R-:W-:-:S05]  /*12790*/  R2UR UR38, R2 ;  /* 0x00000000022672ca */ /* 0x000fca00000e0000 */
[----:B------:R-:W2:Y:S01]  /*127a0*/  @P2 LDC R3, c[0x0][0x44c] ;  /* 0x00011300ff032b82 */ /* 0x000ea20000000800 */
[----:B------:R-:W-:Y:S02]  /*127b0*/  WARPGROUP.DEPBAR.LE gsb0, 0x0 ;  /* 0x00008000000079c5 */ /* 0x000fe40000010000 */
[----:B------:R-:W-:-:S06]  /*127c0*/  WARPGROUP.ARRIVE ;  /* 0x00000000000079c5 */ /* 0x000fcc0000000000 */
[----:B------:R-:W-:Y:S01]  /*127d0*/  HGMMA.64x96x16.F32 R24, gdesc[UR40], R24, gsb0 ;  /* 0x01600000281879f0 */ /* 0x000fe20008000818 */
[----:B--2---:R-:W-:Y:S01]  /*127e0*/  @P2 IMAD.HI.U32 R2, R0, R3, RZ ;  /* 0x0000000300022227 */ /* 0x004fe200078e00ff */
[----:B------:R-:W-:-:S03]  /*127f0*/  @P2 LOP3.LUT R15, R15, 0x200000, RZ, 0xfc, !PT ;  /* 0x002000000f0f2812 */ /* 0x000fc600078efcff */
[----:B------:R-:W-:Y:S01]  /*12800*/  IMAD.MOV.U32 R4, RZ, RZ, R0 ;  /* 0x000000ffff047224 */ /* 0x000fe200078e0000 */
[----:B0-----:R-:W-:Y:S02]  /*12810*/  @P2 SHF.R.U32.HI R4, RZ, R7, R2 ;  /* 0x00000007ff042219 */ /* 0x001fe40000011602 */
[----:B-1----:R-:W-:Y:S01]  /*12820*/  ISETP.GE.AND P2, PT, R13, 0x1, PT ;  /* 0x000000010d00780c */ /* 0x002fe20003f46270 */
[----:B------:R0:W-:Y:S01]  /*12830*/  STL.64 [R1+0x10], R10 ;  /* 0x0000100a01007387 */ /* 0x0001e20000100a00 */
[----:B------:R-:W-:Y:S01]  /*12840*/  LOP3.LUT R15, R15, 0xffefffff, RZ, 0xc0, !PT ;  /* 0xffefffff0f0f7812 */ /* 0x000fe200078ec0ff */
[----:B------:R-:W-:Y:S01]  /*12850*/  @!P1 VIADD R0, R5, 0x30840 ;  /* 0x0003084005009836 */ /* 0x000fe20000000000 */
[----:B------:R-:W-:Y:S02]  /*12860*/  WARPGROUP.DEPBAR.LE gsb0, 0x0 ;  /* 0x00008000000079c5 */ /* 0x000fe40000010000 */
[----:B------:R-:W-:-:S06]  /*12870*/  WARPGROUP.ARRIVE ;  /* 0x00000000000079c5 */ /* 0x000fcc0000000000 */
[----:B------:R-:W-:Y:S01]  /*12880*/  HGMMA.64x96x16.F32 R24, gdesc[UR36], R24, gsb0 ;  /* 0x01600000241879f0 */ /* 0x000fe20008000818 */
[----:B0-----:R-:W-:Y:S02]  /*12890*/  IMAD.U32 R10, RZ, RZ, UR8 ;  /* 0x00000008ff0a7e24 */ /* 0x001fe4000f8e00ff */
[----:B------:R-:W-:Y:S01]  /*128a0*/  IMAD.U32 R11, RZ, RZ, UR9 ;  /* 0x00000009ff0b7e24 */ /* 0x000fe2000f8e00ff */
[----:B------:R-:W-:Y:S01]  /*128b0*/  @P2 LOP3.LUT R15, R15, 0x100000, RZ, 0xfc, !PT ;  /* 0x001000000f0f2812 */ /* 0x000fe200078efcff */
[----:B------:R-:W-:-:S03]  /*128c0*/  IMAD.MOV.U32 R5, RZ, RZ, -0x60 ;  /* 0xffffffa0ff057424 */ /* 0x000fc600078e00ff */
[----:B------:R0:W-:Y:S04]  /*128d0*/  STL.64 [R1+0x8], R10 ;  /* 0x0000080a01007387 */ /* 0x0001e80000100a00 */
[----:B------:R-:W1:Y:S01]  /*128e0*/  SHFL.IDX PT, R11, R4, RZ, 0x1c1f ;  /* 0x001c1fff040b7589 */ /* 0x000e6200000e0000 */
[----:B------:R-:W-:Y:S01]  /*128f0*/  @!P1 PRMT R0, RZ, 0x654, R0 ;  /* 0x00000654ff009816 */ /* 0x000fe20000000000 */
[----:B------:R-:W-:Y:S02]  /*12900*/  IMAD R5, R150, R5, 0x61 ;  /* 0x0000006196057424 */ /* 0x000fe400078e0205 */
[----:B------:R2:W-:Y:S02]  /*12910*/  STL [R1], R15 ;  /* 0x0000000f01007387 */ /* 0x0005e40000100800 */
[----:B------:R-:W-:-:S02]  /*12920*/  IMAD R7, R212, -0x2, R5 ;  /* 0xfffffffed4077824 */ /* 0x000fc400078e0205 */
[----:B0-----:R-:W-:-:S03]  /*12930*/  IMAD.U32 R10, RZ, RZ, UR4 ;  /* 0x00000004ff0a7e24 */ /* 0x001fc6000f8e00ff */
[----:B------:R-:W-:-:S05]  /*12940*/  IADD3 R9, -R194, R7, R196 ;  /* 0x00000007c2097210 */ /* 0x000fca0007ffe1c4 */
[----:B------:R-:W-:Y:S01]  /*12950*/  IMAD.IADD R73, R9, 0x1, R12 ;  /* 0x0000000109497824 */ /* 0x000fe200078e020c */
[----:B------:R-:W-:Y:S01]  /*12960*/  IADD3 R72, R5, -0x1, RZ ;  /* 0xffffffff05487810 */ /* 0x000fe20007ffe0ff */
[----:B------:R-:W-:Y:S01]  /*12970*/  VIADD R74, R7, 0xffffffff ;  /* 0xffffffff074a7836 */ /* 0x000fe20000000000 */
[----:B------:R-:W-:Y:S02]  /*12980*/  WARPGROUP.DEPBAR.LE gsb0, 0x0 ;  /* 0x00008000000079c5 */ /* 0x000fe40000010000 */
[----:B------:R0:W-:Y:S02]  /*12990*/  @!P1 SYNCS.ARRIVE.TRANS64.RED.A1T0 RZ, [R0+URZ], RZ ;  /* 0x000000ff00ff99a7 */ /* 0x0001e4000810043f */
[----:B0-----:R-:W-:-:S04]  /*129a0*/  IMAD R0, R150, -0x60, R196 ;  /* 0xffffffa096007824 */ /* 0x001fc800078e02c4 */
[----:B------:R-:W-:Y:S01]  /*129b0*/  VIADD R3, R0, 0x60 ;  /* 0x0000006000037836 */ /* 0x000fe20000000000 */
[----:B------:R-:W-:-:S03]  /*129c0*/  LOP3.LUT R0, RZ, R10, RZ, 0x33, !PT ;  /* 0x0000000aff007212 */ /* 0x000fc600078e33ff */
[----:B------:R-:W-:Y:S02]  /*129d0*/  IMAD R14, R212, -0x2, R3 ;  /* 0xfffffffed40e7824 */ /* 0x000fe400078e0203 */
[----:B------:R-:W-:-:S03]  /*129e0*/  IMAD.IADD R20, R9, 0x1, R0 ;  /* 0x0000000109147824 */ /* 0x000fc600078e0200 */
[----:B-1----:R-:W-:Y:S01]  /*129f0*/  VIADDMNMX R0, R11, R73, R14, PT ;  /* 0x000000490b007246 */ /* 0x002fe2000380010e */
[----:B------:R-:W-:Y:S01]  /*12a00*/  IMAD.IADD R2, R20, 0x1, R11 ;  /* 0x0000000114027824 */ /* 0x000fe200078e020b */
[----:B--2---:R-:W-:Y:S06]  /*12a10*/  @!P2 BRA `(.L_x_5310) ;  /* 0x00000000004ca947 */ /* 0x004fec0003800000 */
        /* <DEDUP_REMOVED lines=11> */
.L_x_5312:
[----:B------:R-:W-:-:S13]  /*12ad0*/  ISETP.NE.AND P2, PT, R13, 0x1, PT ;  /* 0x000000010d00780c */ /* 0x000fda0003f45270 */
[----:B------:R-:W0:Y:S02]  /*12ae0*/  @P2 LDC.64 R6, c[0x0][0x9e8] ;  /* 0x00027a00ff062b82 */ /* 0x000e240000000a00 */
[----:B0-----:R-:W-:-:S05]  /*12af0*/  @P2 IMAD.HI.U32 R6, R3, R6, RZ ;  /* 0x0000000603062227 */ /* 0x001fca00078e00ff */
[----:B------:R-:W-:-:S07]  /*12b00*/  @P2 SHF.R.U32.HI R3, RZ, R7, R6 ;  /* 0x00000007ff032219 */ /* 0x000fce0000011606 */
.L_x_5313:
[----:B------:R-:W-:Y:S05]  /*12b10*/  BSYNC B0 ;  /* 0x0000000000007941 */ /* 0x000fea0003800000 */
.L_x_5311:
[----:B------:R-:W-:-:S05]  /*12b20*/  IMAD R3, R3, R13, R74 ;  /* 0x0000000d03037224 */ /* 0x000fca00078e024a */
[----:B------:R-:W-:Y:S02]  /*12b30*/  VIMNMX R2, R2, R3, !PT ;  /* 0x0000000302027248 */ /* 0x000fe40007fe0100 */
[----:B------:R-:W-:-:S07]  /*12b40*/  VIADDMNMX R0, R3, R13, R0, PT ;  /* 0x0000000d03007246 */ /* 0x000fce0003800100 */
.L_x_5310:
[C---:B------:R-:W-:Y:S02]  /*12b50*/  ISETP.GE.AND P2, PT, R72.reuse, 0x2, PT ;  /* 0x000000024800780c */ /* 0x040fe40003f46270 */
[----:B------:R-:W-:Y:S02]  /*12b60*/  ISETP.GE.AND P6, PT, R72, 0x9, PT ;  /* 0x000000094800780c */ /* 0x000fe40003fc6270 */
[----:B------:R-:W-:Y:S02]  /*12b70*/  ISETP.GT.AND P3, PT, R2, 0x1, !P2 ;  /* 0x000000010200780c */ /* 0x000fe40005764270 */
[----:B------:R-:W-:Y:S02]  /*12b80*/  ISETP.GE.AND P4, PT, R72, 0xa, PT ;  /* 0x0000000a4800780c */ /* 0x000fe40003f86270 */
[----:B------:R-:W-:-:S04]  /*12b90*/  ISETP.LT.OR P3, PT, R0, 0x2, P3 ;  /* 0x000000020000780c */ /* 0x000fc80001f61670 */
[----:B------:R-:W-:Y:S02]  /*12ba0*/  FSEL R91, R25, -INF , !P3 ;  /* 0xff800000195b7808 */ /* 0x000fe40005800000 */
[----:B------:R-:W-:Y:S01]  /*12bb0*/  ISETP.GT.AND P3, PT, R2, 0x8, !P6 ;  /* 0x000000080200780c */ /* 0x000fe20007764270 */
[----:B------:R-:W0:Y:S03]  /*12bc0*/  SHFL.IDX PT, R25, R4, 0x1, 0x1c1f ;  /* 0x003c1f0004197f89 */ /* 0x000e2600000e0000 */
        /* <DEDUP_REMOVED lines=9> */
[----:B------:R-:W-:Y:S01]  /*12c60*/  ISETP.LT.OR P3, PT, R0, 0x11, P3 ;  /* 0x000000110000780c */ /* 0x000fe20001f61670 */
[----:B0-----:R-:W-:Y:S01]  /*12c70*/  IMAD.IADD R6, R20, 0x1, R25 ;  /* 0x0000000114067824 */ /* 0x001fe200078e0219 */
        /* <DEDUP_REMOVED lines=84> */
[----:B------:R-:W-:-:S04]  /*131c0*/  ISETP.LT.OR P3, PT, R0, 0x52, P3 ;  /* 0x000000520000780c */ /* 0x000fc80001f61670 */
[----:B------:R-:W-:Y:S02]  /*131d0*/  FSEL R65, R65, -INF , !P3 ;  /* 0xff80000041417808 */ /* 0x000fe40005800000 */
[----:B------:R-:W-:-:S04]  /*131e0*/  ISETP.GE.AND P3, PT, R72, 0x59, PT ;  /* 0x000000594800780c */ /* 0x000fc80003f66270 */
[----:B------:R-:W-:-:S04]  /*131f0*/  ISETP.GT.AND P4, PT, R2, 0x58, !P3 ;  /* 0x000000580200780c */ /* 0x000fc80005f84270 */
[----:B------:R-:W-:-:S04]  /*13200*/  ISETP.LT.OR P4, PT, R0, 0x59, P4 ;  /* 0x000000590000780c */ /* 0x000fc80002781670 */
[----:B------:R-:W-:Y:S02]  /*13210*/  FSEL R5, R68, -INF , !P4 ;  /* 0xff80000044057808 */ /* 0x000fe40006000000 */
[----:B------:R-:W-:-:S04]  /*13220*/  ISETP.GE.AND P4, PT, R72, 0x1, PT ;  /* 0x000000014800780c */ /* 0x000fc80003f86270 */
[----:B------:R-:W-:-:S04]  /*13230*/  ISETP.GT.AND P5, PT, R2, RZ, !P4 ;  /* 0x000000ff0200720c */ /* 0x000fc800067a4270 */
[----:B------:R-:W-:-:S04]  /*13240*/  ISETP.LT.OR P5, PT, R0, 0x1, P5 ;  /* 0x000000010000780c */ /* 0x000fc80002fa1670 */
[----:B------:R-:W-:Y:S02]  /*13250*/  FSEL R101, R24, -INF , !P5 ;  /* 0xff80000018657808 */ /* 0x000fe40006800000 */
[----:B------:R-:W-:-:S04]  /*13260*/  ISETP.GE.AND P5, PT, R72, 0x5a, PT ;  /* 0x0000005a4800780c */ /* 0x000fc80003fa6270 */
[----:B------:R-:W-:Y:S02]  /*13270*/  P2R R68, PR, RZ, 0x20 ;  /* 0x00000020ff447803 */ /* 0x000fe40000000000 */
[----:B------:R-:W-:Y:S02]  /*13280*/  ISETP.GT.AND P5, PT, R2, 0x59, !P5 ;  /* 0x000000590200780c */ /* 0x000fe40006fa4270 */
[----:B------:R-:W-:Y:S02]  /*13290*/  VIADDMNMX R2, R25, R73, R14, PT ;  /* 0x0000004919027246 */ /* 0x000fe4000380010e */
[----:B------:R-:W-:-:S04]  /*132a0*/  ISETP.LT.OR P5, PT, R0, 0x5a, P5 ;  /* 0x0000005a0000780c */ /* 0x000fc80002fa1670 */
[----:B------:R-:W-:Y:S02]  /*132b0*/  FSEL R69, R69, -INF , !P5 ;  /* 0xff80000045457808 */ /* 0x000fe40006800000 */
[----:B------:R-:W-:-:S13]  /*132c0*/  ISETP.GE.AND P5, PT, R13, 0x1, PT ;  /* 0x000000010d00780c */ /* 0x000fda0003fa6270 */
[----:B------:R-:W-:Y:S05]  /*132d0*/  @!P5 BRA `(.L_x_5314) ;  /* 0x00000000004cd947 */ /* 0x000fea0003800000 */
        /* <DEDUP_REMOVED lines=11> */
.L_x_5316:
[----:B------:R-:W-:-:S13]  /*13390*/  ISETP.NE.AND P5, PT, R13, 0x1, PT ;  /* 0x000000010d00780c */ /* 0x000fda0003fa5270 */
[----:B------:R-:W0:Y:S02]  /*133a0*/  @P5 LDC.64 R24, c[0x0][0x9e8] ;  /* 0x00027a00ff185b82 */ /* 0x000e240000000a00 */
[----:B0-----:R-:W-:-:S05]  /*133b0*/  @P5 IMAD.HI.U32 R24, R0, R24, RZ ;  /* 0x0000001800185227 */ /* 0x001fca00078e00ff */
[----:B------:R-:W-:-:S07]  /*133c0*/  @P5 SHF.R.U32.HI R0, RZ, R25, R24 ;  /* 0x00000019ff005219 */ /* 0x000fce0000011618 */
.L_x_5317:
[----:B------:R-:W-:Y:S05]  /*133d0*/  BSYNC B0 ;  /* 0x0000000000007941 */ /* 0x000fea0003800000 */
.L_x_5315:
[----:B------:R-:W-:-:S05]  /*133e0*/  IMAD R25, R0, R13, R74 ;  /* 0x0000000d00197224 */ /* 0x000fca00078e024a */
[----:B------:R-:W-:Y:S02]  /*133f0*/  VIMNMX R6, R6, R25, !PT ;  /* 0x0000001906067248 */ /* 0x000fe40007fe0100 */
[----:B------:R-:W-:-:S07]  /*13400*/  VIADDMNMX R2, R25, R13, R2, PT ;  /* 0x0000000d19027246 */ /* 0x000fce0003800102 */
.L_x_5314:
[----:B------:R-:W-:Y:S01]  /*13410*/  ISETP.GT.AND P2, PT, R6, 0x1, !P2 ;  /* 0x000000010600780c */ /* 0x000fe20005744270 */
[----:B------:R-:W-:Y:S01]  /*13420*/  ULDC UR4, c[0x0][0x988] ;  /* 0x0002620000047ab9 */ /* 0x000fe20000000800 */
[----:B------:R-:W-:Y:S02]  /*13430*/  FMNMX.FTZ R0, R101, R91, !PT ;  /* 0x0000005b65007209 */ /* 0x000fe40007810000 */
[----:B------:R-:W-:Y:S02]  /*13440*/  ISETP.LT.OR P2, PT, R2, 0x2, P2 ;  /* 0x000000020200780c */ /* 0x000fe40001741670 */
[----:B------:R-:W-:Y:S02]  /*13450*/  FMNMX.FTZ R0, R99, R0, !PT ;  /* 0x0000000063007209 */ /* 0x000fe40007810000 */
[----:B------:R-:W-:Y:S02]  /*13460*/  FSEL R27, R27, -INF , !P2 ;  /* 0xff8000001b1b7808 */ /* 0x000fe40005000000 */
[----:B------:R-:W-:-:S02]  /*13470*/  ISETP.NE.AND P2, PT, R28, RZ, PT ;  /* 0x000000ff1c00720c */ /* 0x000fc40003f45270 */
[C---:B------:R-:W-:Y:S02]  /*13480*/  ISETP.GT.AND P6, PT, R6.reuse, 0x8, !P6 ;  /* 0x000000080600780c */ /* 0x040fe400077c4270 */
[----:B------:R-:W-:Y:S02]  /*13490*/  ISETP.GT.AND P2, PT, R6, 0x9, !P2 ;  /* 0x000000090600780c */ /* 0x000fe40005744270 */
[----:B------:R-:W-:Y:S02]  /*134a0*/  FMNMX.FTZ R0, R93, R0, !PT ;  /* 0x000000005d007209 */ /* 0x000fe40007810000 */
[C---:B------:R-:W-:Y:S02]  /*134b0*/  ISETP.LT.OR P2, PT, R2.reuse, 0xa, P2 ;  /* 0x0000000a0200780c */ /* 0x040fe40001741670 */
[----:B------:R-:W-:Y:S02]  /*134c0*/  ISETP.LT.OR P6, PT, R2, 0x9, P6 ;  /* 0x000000090200780c */ /* 0x000fe400037c1670 */
[----:B------:R-:W-:-:S02]  /*134d0*/  FSEL R31, R31, -INF , !P2 ;  /* 0xff8000001f1f7808 */ /* 0x000fc40005000000 */
[----:B------:R-:W-:Y:S02]  /*134e0*/  ISETP.NE.AND P2, PT, R75, RZ, PT ;  /* 0x000000ff4b00720c */ /* 0x000fe40003f45270 */
[----:B------:R-:W-:Y:S02]  /*134f0*/  FMNMX.FTZ R0, R97, R0, !PT ;  /* 0x0000000061007209 */ /* 0x000fe40007810000 */
[----:B------:R-:W-:Y:S02]  /*13500*/  ISETP.GT.AND P2, PT, R6, 0x10, !P2 ;  /* 0x000000100600780c */ /* 0x000fe40005744270 */
[----:B------:R-:W-:Y:S02]  /*13510*/  FSEL R25, R30, -INF , !P6 ;  /* 0xff8000001e197808 */ /* 0x000fe40007000000 */
[----:B------:R-:W-:Y:S02]  /*13520*/  ISETP.LT.OR P2, PT, R2, 0x11, P2 ;  /* 0x000000110200780c */ /* 0x000fe40001741670 */
[----:B------:R-:W-:-:S02]  /*13530*/  ISETP.NE.AND P6, PT, R36, RZ, PT ;  /* 0x000000ff2400720c */ /* 0x000fc40003fc5270 */
[----:B------:R-:W-:Y:S02]  /*13540*/  FSEL R29, R34, -INF , !P2 ;  /* 0xff800000221d7808 */ /* 0x000fe40005000000 */
[----:B------:R-:W-:Y:S02]  /*13550*/  ISETP.NE.AND P2, PT, R32, RZ, PT ;  /* 0x000000ff2000720c */ /* 0x000fe40003f45270 */
[----:B------:R-:W-:Y:S02]  /*13560*/  FMNMX.FTZ R0, R95, R0, !PT ;  /* 0x000000005f007209 */ /* 0x000fe40007810000 */
[----:B------:R-:W-:Y:S02]  /*13570*/  ISETP.GT.AND P2, PT, R6, 0x11, !P2 ;  /* 0x000000110600780c */ /* 0x000fe40005744270 */
[----:B------:R-:W-:Y:S02]  /*13580*/  FMNMX.FTZ R0, R77, R0, !PT ;  /* 0x000000004d007209 */ /* 0x000fe40007810000 */
[----:B------:R-:W-:-:S02]  /*13590*/  ISETP.LT.OR P2, PT, R2, 0x12, P2 ;  /* 0x000000120200780c */ /* 0x000fc40001741670 */
[----:B------:R-:W-:Y:S02]  /*135a0*/  ISETP.NE.AND P5, PT, R78, RZ, PT ;  /* 0x000000ff4e00720c */ /* 0x000fe40003fa5270 */
        /* <DEDUP_REMOVED lines=19> */
[----:B------:R-:W-:Y:S01]  /*136e0*/  IMAD.MOV.U32 R40, RZ, RZ, R209 ;  /* 0x000000ffff287224 */ /* 0x000fe200078e00d1 */
        /* <DEDUP_REMOVED lines=23> */
[----:B------:R-:W-:Y:S01]  /*13860*/  FMNMX.FTZ R14, R69, R0, !PT ;  /* 0x00000000450e7209 */ /* 0x000fe20007810000 */
[----:B------:R-:W-:Y:S01]  /*13870*/  IMAD.U32 R0, RZ, RZ, UR4 ;  /* 0x00000004ff007e24 */ /* 0x000fe2000f8e00ff */
[----:B------:R-:W-:Y:S02]  /*13880*/  ISETP.LT.OR P2, PT, R2, 0x31, P2 ;  /* 0x000000310200780c */ /* 0x000fe40001741670 */
[----:B------:R-:W-:Y:S01]  /*13890*/  ISETP.GT.AND P4, PT, R6, RZ, !P4 ;  /* 0x000000ff0600720c */ /* 0x000fe20006784270 */
[----:B------:R-:W0:Y:S01]  /*138a0*/  SHFL.BFLY PT, R89, R14, 0x2, 0x1f ;  /* 0x0c401f000e597f89 */ /* 0x000e2200000e0000 */
[----:B------:R-:W-:Y:S02]  /*138b0*/  FSEL R81, R50, -INF , !P2 ;  /* 0xff80000032517808 */ /* 0x000fe40005000000 */
        /* <DEDUP_REMOVED lines=8> */
[C---:B------:R-:W-:Y:S02]  /*13940*/  ISETP.GT.AND P3, PT, R6.reuse, 0x58, !P3 ;  /* 0x000000580600780c */ /* 0x040fe40005f64270 */
[----:B------:R-:W-:Y:S02]  /*13950*/  ISETP.GT.AND P2, PT, R6, 0x38, !P2 ;  /* 0x000000380600780c */ /* 0x000fe40005744270 */
[C---:B------:R-:W-:Y:S02]  /*13960*/  ISETP.LT.OR P3, PT, R2.reuse, 0x59, P3 ;  /* 0x000000590200780c */ /* 0x040fe40001f61670 */
        /* <DEDUP_REMOVED lines=35> */
[C---:B------:R-:W-:Y:S01]  /*13ba0*/  FMUL.FTZ R24, R4.reuse, R0 ;  /* 0x0000000004187220 */ /* 0x040fe20000410000 */
        /* <DEDUP_REMOVED lines=10> */
[-CC-:B------:R-:W-:Y:S01]  /*13c50*/  FFMA.FTZ R182, R3, R0.reuse, -R24.reuse ;  /* 0x0000000003b67223 */ /* 0x180fe20000010818 */
[----:B------:R-:W-:Y:S01]  /*13c60*/  ISETP.NE.AND P6, PT, R64, RZ, PT ;  /* 0x000000ff4000720c */ /* 0x000fe20003fc5270 */
[--C-:B------:R-:W-:Y:S01]  /*13c70*/  FFMA.FTZ R188, R101, R0, -R24.reuse ;  /* 0x0000000065bc7223 */ /* 0x100fe20000010818 */
[----:B------:R-:W-:Y:S01]  /*13c80*/  FMNMX.FTZ R14, R59, R14, !PT ;  /* 0x0000000e3b0e7209 */ /* 0x000fe20007810000 */
[-CC-:B------:R-:W-:Y:S01]  /*13c90*/  FFMA.FTZ R91, R91, R0.reuse, -R24.reuse ;  /* 0x000000005b5b7223 */ /* 0x180fe20000010818 */
[----:B------:R-:W-:Y:S01]  /*13ca0*/  FSEL R89, R66, -INF , !P2 ;  /* 0xff80000042597808 */ /* 0x000fe20005000000 */
[--C-:B------:R-:W-:Y:S01]  /*13cb0*/  FFMA.FTZ R190, R99, R0, -R24.reuse ;  /* 0x0000000063be7223 */ /* 0x100fe20000010818 */
[----:B------:R-:W-:Y:S01]  /*13cc0*/  ISETP.GT.AND P2, PT, R6, 0x51, !P6 ;  /* 0x000000510600780c */ /* 0x000fe20007744270 */
[----:B------:R-:W-:Y:S01]  /*13cd0*/  MUFU.EX2 R188, R188 ;  /* 0x000000bc00bc7308 */ /* 0x000fe20000000800 */
[----:B------:R-:W-:Y:S01]  /*13ce0*/  FMNMX.FTZ R14, R87, R14, !PT ;  /* 0x0000000e570e7209 */ /* 0x000fe20007810000 */
[-CC-:B------:R-:W-:Y:S01]  /*13cf0*/  FFMA.FTZ R93, R93, R0.reuse, -R24.reuse ;  /* 0x000000005d5d7223 */ /* 0x180fe20000010818 */
[----:B------:R-:W-:Y:S01]  /*13d00*/  ISETP.NE.AND P5, PT, R68, RZ, PT ;  /* 0x000000ff4400720c */ /* 0x000fe20003fa5270 */
[-CC-:B------:R-:W-:Y:S01]  /*13d10*/  FFMA.FTZ R184, R97, R0.reuse, -R24.reuse ;  /* 0x0000000061b87223 */ /* 0x180fe20000010818 */
[----:B------:R-:W-:Y:S01]  /*13d20*/  ISETP.LT.OR P2, PT, R2, 0x52, P2 ;  /* 0x000000520200780c */ /* 0x000fe20001741670 */
[--C-:B------:R-:W-:Y:S01]  /*13d30*/  FFMA.FTZ R95, R95, R0, -R24.reuse ;  /* 0x000000005f5f7223 */ /* 0x100fe20000010818 */
[----:B------:R-:W-:Y:S01]  /*13d40*/  FMNMX.FTZ R14, R63, R14, !PT ;  /* 0x0000000e3f0e7209 */ /* 0x000fe20007810000 */
[----:B------:R-:W0:Y:S01]  /*13d50*/  MUFU.EX2 R91, R91 ;  /* 0x0000005b005b7308 */ /* 0x000e220000000800 */
[----:B------:R-:W-:Y:S01]  /*13d60*/  ISETP.GT.AND P4, PT, R6, 0x59, !P5 ;  /* 0x000000590600780c */ /* 0x000fe20006f84270 */
[-CC-:B------:R-:W-:Y:S01]  /*13d70*/  FFMA.FTZ R37, R37, R0.reuse, -R24.reuse ;  /* 0x0000000025257223 */ /* 0x180fe20000010818 */
[----:B------:R-:W-:Y:S01]  /*13d80*/  FSEL R67, R67, -INF , !P2 ;  /* 0xff80000043437808 */ /* 0x000fe20005000000 */
[--C-:B------:R-:W-:Y:S01]  /*13d90*/  FFMA.FTZ R180, R33, R0, -R24.reuse ;  /* 0x0000000021b47223 */ /* 0x100fe20000010818 */
[----:B------:R-:W-:Y:S01]  /*13da0*/  FMNMX.FTZ R14, R89, R14, !PT ;  /* 0x0000000e590e7209 */ /* 0x000fe20007810000 */
[-CC-:B------:R-:W-:Y:S01]  /*13db0*/  FFMA.FTZ R33, R41, R0.reuse, -R24.reuse ;  /* 0x0000000029217223 */ /* 0x180fe20000010818 */
[----:B------:R-:W-:Y:S01]  /*13dc0*/  ISETP.LT.OR P4, PT, R2, 0x5a, P4 ;  /* 0x0000005a0200780c */ /* 0x000fe20002781670 */
[----:B------:R-:W1:Y:S01]  /*13dd0*/  MUFU.EX2 R190, R190 ;  /* 0x000000be00be7308 */ /* 0x000e620000000800 */
[----:B------:R-:W-:Y:S01]  /*13de0*/  FSEL R77, R70, -INF , !P3 ;  /* 0xff800000464d7808 */ /* 0x000fe20005800000 */
[--C-:B------:R-:W-:Y:S01]  /*13df0*/  FFMA.FTZ R41, R45, R0, -R24.reuse ;  /* 0x000000002d297223 */ /* 0x100fe20000010818 */
[----:B------:R-:W-:Y:S01]  /*13e00*/  FMNMX.FTZ R14, R67, R14, !PT ;  /* 0x0000000e430e7209 */ /* 0x000fe20007810000 */
[-CC-:B------:R-:W-:Y:S01]  /*13e10*/  FFMA.FTZ R176, R15, R0.reuse, -R24.reuse ;  /* 0x000000000fb07223 */ /* 0x180fe20000010818 */
[----:B------:R-:W-:Y:S01]  /*13e20*/  FSEL R71, R71, -INF , !P4 ;  /* 0xff80000047477808 */ /* 0x000fe20006000000 */
[--C-:B------:R-:W-:Y:S01]  /*13e30*/  FFMA.FTZ R178, R7, R0, -R24.reuse ;  /* 0x0000000007b27223 */ /* 0x100fe20000010818 */
[----:B------:R-:W-:Y:S01]  /*13e40*/  FMNMX.FTZ R14, R77, R14, !PT ;  /* 0x0000000e4d0e7209 */ /* 0x000fe20007810000 */
[----:B------:R-:W2:Y:S01]  /*13e50*/  MUFU.EX2 R93, R93 ;  /* 0x0000005d005d7308 */ /* 0x000ea20000000800 */
[----:B------:R-:W-:Y:S01]  /*13e60*/  ISETP.NE.AND P5, PT, R227, 0x1, PT ;  /* 0x00000001e300780c */ /* 0x000fe20003fa5270 */
[--C-:B------:R-:W-:Y:S01]  /*13e70*/  FFMA.FTZ R172, R11, R0, -R24.reuse ;  /* 0x000000000bac7223 */ /* 0x100fe20000010818 */
[----:B------:R-:W-:Y:S01]  /*13e80*/  FMNMX.FTZ R14, R71, R14, !PT ;  /* 0x0000000e470e7209 */ /* 0x000fe20007810000 */
[-CC-:B------:R-:W-:Y:S01]  /*13e90*/  FFMA.FTZ R174, R21, R0.reuse, -R24.reuse ;  /* 0x0000000015ae7223 */ /* 0x180fe20000010818 */
[-CC-:B------:R-:W-:Y:S01]  /*13ea0*/  FFMA.FTZ R168, R9, R0.reuse, -R24.reuse ;  /* 0x0000000009a87223 */ /* 0x180fe20000010818 */
[-CC-:B------:R-:W-:Y:S01]  /*13eb0*/  FFMA.FTZ R170, R5, R0.reuse, -R24.reuse ;  /* 0x0000000005aa7223 */ /* 0x180fe20000010818 */
[-CC-:B------:R-:W-:Y:S01]  /*13ec0*/  FFMA.FTZ R15, R49, R0.reuse, -R24.reuse ;  /* 0x00000000310f7223 */ /* 0x180fe20000010818 */
[----:B------:R-:W3:Y:S01]  /*13ed0*/  SHFL.BFLY PT, R3, R14, 0x2, 0x1f ;  /* 0x0c401f000e037f89 */ /* 0x000ee200000e0000 */
[----:B------:R-:W4:Y:S01]  /*13ee0*/  MUFU.EX2 R184, R184 ;  /* 0x000000b800b87308 */ /* 0x000f220000000800 */
[-CC-:B------:R-:W-:Y:S01]  /*13ef0*/  FFMA.FTZ R7, R53, R0.reuse, -R24.reuse ;  /* 0x0000000035077223 */ /* 0x180fe20000010818 */
[-CC-:B------:R-:W-:Y:S01]  /*13f00*/  FFMA.FTZ R11, R57, R0.reuse, -R24.reuse ;  /* 0x00000000390b7223 */ /* 0x180fe20000010818 */
[-CC-:B------:R-:W-:Y:S01]  /*13f10*/  FFMA.FTZ R21, R61, R0.reuse, -R24.reuse ;  /* 0x000000003d157223 */ /* 0x180fe20000010818 */
[-CC-:B------:R-:W-:Y:S01]  /*13f20*/  FFMA.FTZ R9, R65, R0.reuse, -R24.reuse ;  /* 0x0000000041097223 */ /* 0x180fe20000010818 */
[----:B------:R-:W4:Y:S01]  /*13f30*/  @P5 LDC R38, c[0x0][0x44c] ;  /* 0x00011300ff265b82 */ /* 0x000f220000000800 */
[----:B------:R-:W-:-:S02]  /*13f40*/  FFMA.FTZ R5, R69, R0, -R24 ;  /* 0x0000000045057223 */ /* 0x000fc40000010818 */
[----:B------:R-:W4:Y:S05]  /*13f50*/  MUFU.EX2 R95, R95 ;  /* 0x0000005f005f7308 */ /* 0x000f2a0000000800 */
[----:B------:R-:W4:Y:S03]  /*13f60*/  @P5 LDC R42, c[0x0][0x450] ;  /* 0x00011400ff2a5b82 */ /* 0x000f260000000800 */
[----:B------:R-:W4:Y:S01]  /*13f70*/  MUFU.EX2 R186, R186 ;  /* 0x000000ba00ba7308 */ /* 0x000f220000000800 */
[----:B---3--:R-:W-:-:S07]  /*13f80*/  FMNMX.FTZ R2, R14, R3, !PT ;  /* 0x000000030e027209 */ /* 0x008fce0007810000 */
[----:B------:R-:W3:Y:S01]  /*13f90*/  MUFU.EX2 R37, R37 ;  /* 0x0000002500257308 */ /* 0x000ee20000000800 */
[----:B------:R-:W0:Y:S07]  /*13fa0*/  SHFL.BFLY PT, R3, R2, 0x1, 0x1f ;  /* 0x0c201f0002037f89 */ /* 0x000e2e00000e0000 */
[----:B------:R-:W-:Y:S08]  /*13fb0*/  MUFU.EX2 R180, R180 ;  /* 0x000000b400b47308 */ /* 0x000ff00000000800 */
[----:B------:R-:W-:Y:S08]  /*13fc0*/  MUFU.EX2 R33, R33 ;  /* 0x0000002100217308 */ /* 0x000ff00000000800 */
[----:B------:R-:W-:Y:S01]  /*13fd0*/  MUFU.EX2 R182, R182 ;  /* 0x000000b600b67308 */ /* 0x000fe20000000800 */
[----:B0-----:R-:W-:-:S04]  /*13fe0*/  FMNMX.FTZ R3, R2, R3, !PT ;  /* 0x0000000302037209 */ /* 0x001fc80007810000 */
[C---:B------:R-:W-:Y:S01]  /*13ff0*/  FSETP.NEU.FTZ.AND P2, PT, R3.reuse, -INF , PT ;  /* 0xff8000000300780b */ /* 0x040fe20003f5d000 */
[----:B------:R-:W-:Y:S02]  /*14000*/  FMUL.FTZ R2, R3, R0 ;  /* 0x0000000003027220 */ /* 0x000fe40000410000 */
[----:B------:R-:W-:Y:S03]  /*14010*/  MUFU.EX2 R41, R41 ;  /* 0x0000002900297308 */ /* 0x000fe60000000800 */
[----:B------:R-:W-:-:S05]  /*14020*/  FSEL R6, R2, RZ, P2 ;  /* 0x000000ff02067208 */ /* 0x000fca0001000000 */
[----:B------:R-:W-:Y:S01]  /*14030*/  MUFU.EX2 R176, R176 ;  /* 0x000000b000b07308 */ /* 0x000fe20000000800 */
[-CC-:B------:R-:W-:Y:S01]  /*14040*/  FFMA.FTZ R189, R26, R0.reuse, -R6.reuse ;  /* 0x000000001abd7223 */ /* 0x180fe20000010806 */
[-CC-:B------:R-:W-:Y:S01]  /*14050*/  FFMA.FTZ R2, R27, R0.reuse, -R6.reuse ;  /* 0x000000001b027223 */ /* 0x180fe20000010806 */
[-CC-:B------:R-:W-:Y:S01]  /*14060*/  FFMA.FTZ R191, R25, R0.reuse, -R6.reuse ;  /* 0x0000000019bf7223 */ /* 0x180fe20000010806 */
[-CC-:B------:R-:W-:Y:S01]  /*14070*/  FFMA.FTZ R31, R31, R0.reuse, -R6.reuse ;  /* 0x000000001f1f7223 */ /* 0x180fe20000010806 */
[----:B------:R-:W-:Y:S01]  /*14080*/  FADD.FTZ R25, R188, R91 ;  /* 0x0000005bbc197221 */ /* 0x000fe20000010000 */
[-CC-:B------:R-:W-:Y:S01]  /*14090*/  FFMA.FTZ R29, R29, R0.reuse, -R6.reuse ;  /* 0x000000001d1d7223 */ /* 0x180fe20000010806 */
[-CC-:B------:R-:W-:Y:S01]  /*140a0*/  FFMA.FTZ R35, R35, R0.reuse, -R6.reuse ;  /* 0x0000000023237223 */ /* 0x180fe20000010806 */
[----:B------:R-:W-:Y:S01]  /*140b0*/  MUFU.EX2 R189, R189 ;  /* 0x000000bd00bd7308 */ /* 0x000fe20000000800 */
[----:B-1----:R-:W-:Y:S01]  /*140c0*/  FADD.FTZ R32, R190, R25 ;  /* 0x00000019be207221 */ /* 0x002fe20000010000 */
[-CC-:B------:R-:W-:Y:S01]  /*140d0*/  FFMA.FTZ R73, R73, R0.reuse, -R6.reuse ;  /* 0x0000000049497223 */ /* 0x180fe20000010806 */
[-CC-:B------:R-:W-:Y:S01]  /*140e0*/  FFMA.FTZ R39, R39, R0.reuse, -R6.reuse ;  /* 0x0000000027277223 */ /* 0x180fe20000010806 */
[-C--:B------:R-:W-:Y:S01]  /*140f0*/  FFMA.FTZ R75, R75, R0.reuse, -R6 ;  /* 0x000000004b4b7223 */ /* 0x080fe20000010806 */
[----:B--2---:R-:W-:Y:S01]  /*14100*/  FADD.FTZ R25, R93, R32 ;  /* 0x000000205d197221 */ /* 0x004fe20000010000 */
[-CC-:B------:R-:W-:Y:S01]  /*14110*/  FFMA.FTZ R43, R43, R0.reuse, -R6.reuse ;  /* 0x000000002b2b7223 */ /* 0x180fe20000010806 */
[-CC-:B------:R-:W-:Y:S01]  /*14120*/  FFMA.FTZ R79, R79, R0.reuse, -R6.reuse ;  /* 0x000000004f4f7223 */ /* 0x180fe20000010806 */
[----:B------:R-:W0:Y:S01]  /*14130*/  MUFU.EX2 R2, R2 ;  /* 0x0000000200027308 */ /* 0x000e220000000800 */
[----:B----4-:R-:W-:Y:S01]  /*14140*/  FADD.FTZ R34, R184, R25 ;  /* 0x00000019b8227221 */ /* 0x010fe20000010000 */
[-CC-:B------:R-:W-:Y:S01]  /*14150*/  FFMA.FTZ R47, R47, R0.reuse, -R6.reuse ;  /* 0x000000002f2f7223 */ /* 0x180fe20000010806 */
[-CC-:B------:R-:W-:Y:S01]  /*14160*/  FFMA.FTZ R81, R81, R0.reuse, -R6.reuse ;  /* 0x0000000051517223 */ /* 0x180fe20000010806 */
[-C--:B------:R-:W-:Y:S01]  /*14170*/  FFMA.FTZ R51, R51, R0.reuse, -R6 ;  /* 0x0000000033337223 */ /* 0x080fe20000010806 */
[----:B------:R-:W-:Y:S01]  /*14180*/  FADD.FTZ R27, R95, R34 ;  /* 0x000000225f1b7221 */ /* 0x000fe20000010000 */
[-CC-:B------:R-:W-:Y:S01]  /*14190*/  FFMA.FTZ R83, R83, R0.reuse, -R6.reuse ;  /* 0x0000000053537223 */ /* 0x180fe20000010806 */
[-CC-:B------:R-:W-:Y:S01]  /*141a0*/  FFMA.FTZ R55, R55, R0.reuse, -R6.reuse ;  /* 0x0000000037377223 */ /* 0x180fe20000010806 */
[----:B------:R-:W1:Y:S01]  /*141b0*/  MUFU.EX2 R191, R191 ;  /* 0x000000bf00bf7308 */ /* 0x000e620000000800 */
[----:B------:R-:W-:Y:S01]  /*141c0*/  FADD.FTZ R36, R186, R27 ;  /* 0x0000001bba247221 */ /* 0x000fe20000010000 */
[-CC-:B------:R-:W-:Y:S01]  /*141d0*/  FFMA.FTZ R85, R85, R0.reuse, -R6.reuse ;  /* 0x0000000055557223 */ /* 0x180fe20000010806 */
[-CC-:B------:R-:W-:Y:S01]  /*141e0*/  FFMA.FTZ R59, R59, R0.reuse, -R6.reuse ;  /* 0x000000003b3b7223 */ /* 0x180fe20000010806 */
[-C--:B------:R-:W-:Y:S01]  /*141f0*/  FFMA.FTZ R87, R87, R0.reuse, -R6 ;  /* 0x0000000057577223 */ /* 0x080fe20000010806 */
[----:B---3--:R-:W-:Y:S01]  /*14200*/  FADD.FTZ R27, R37, R36 ;  /* 0x00000024251b7221 */ /* 0x008fe20000010000 */
[-CC-:B------:R-:W-:Y:S01]  /*14210*/  FFMA.FTZ R63, R63, R0.reuse, -R6.reuse ;  /* 0x000000003f3f7223 */ /* 0x180fe20000010806 */
[-C--:B------:R-:W-:Y:S01]  /*14220*/  FFMA.FTZ R89, R89, R0.reuse, -R6 ;  /* 0x0000000059597223 */ /* 0x080fe20000010806 */
[----:B------:R2:W3:Y:S01]  /*14230*/  MUFU.EX2 R14, R31 ;  /* 0x0000001f000e7308 */ /* 0x0004e20000000800 */
[----:B0-----:R-:W-:Y:S01]  /*14240*/  FADD.FTZ R32, R189, R2 ;  /* 0x00000002bd207221 */ /* 0x001fe20000010000 */
[----:B------:R-:W-:Y:S01]  /*14250*/  FADD.FTZ R36, R180, R27 ;  /* 0x0000001bb4247221 */ /* 0x000fe20000010000 */
[-CC-:B------:R-:W-:Y:S01]  /*14260*/  FFMA.FTZ R67, R67, R0.reuse, -R6.reuse ;  /* 0x0000000043437223 */ /* 0x180fe20000010806 */
[-CC-:B------:R-:W-:Y:S01]  /*14270*/  FFMA.FTZ R77, R77, R0.reuse, -R6.reuse ;  /* 0x000000004d4d7223 */ /* 0x180fe20000010806 */
[----:B------:R-:W-:Y:S01]  /*14280*/  FFMA.FTZ R71, R71, R0, -R6 ;  /* 0x0000000047477223 */ /* 0x000fe20000010806 */
[----:B------:R-:W-:Y:S01]  /*14290*/  FADD.FTZ R27, R33, R36 ;  /* 0x00000024211b7221 */ /* 0x000fe20000010000 */
[----:B------:R-:W-:Y:S01]  /*142a0*/  F2FP.F16.F32.PACK_AB R189, R2, R189 ;  /* 0x000000bd02bd723e */ /* 0x000fe200000000ff */
[----:B------:R-:W0:Y:S01]  /*142b0*/  MUFU.EX2 R29, R29 ;  /* 0x0000001d001d7308 */ /* 0x000e220000000800 */
[----:B-1----:R-:W-:Y:S01]  /*142c0*/  FADD.FTZ R25, R191, R32 ;  /* 0x00000020bf197221 */ /* 0x002fe20000010000 */
[----:B--2---:R-:W-:-:S04]  /*142d0*/  @P5 IMAD.HI.U32 R31, R209, R38, RZ ;  /* 0x00000026d11f5227 */ /* 0x004fc800078e00ff */
[----:B------:R-:W-:Y:S01]  /*142e0*/  FADD.FTZ R38, R182, R27 ;  /* 0x0000001bb6267221 */ /* 0x000fe20000010000 */
[----:B------:R-:W-:Y:S02]  /*142f0*/  F2FP.F16.F32.PACK_AB R188, R91, R188 ;  /* 0x000000bc5bbc723e */ /* 0x000fe400000000ff */
[----:B------:R-:W-:Y:S01]  /*14300*/  F2FP.F16.F32.PACK_AB R190, R93, R190 ;  /* 0x000000be5dbe723e */ /* 0x000fe200000000ff */
[----:B------:R-:W-:Y:S01]  /*14310*/  FADD.FTZ R27, R41, R38 ;  /* 0x00000026291b7221 */ /* 0x000fe20000010000 */
[----:B------:R-:W1:Y:S01]  /*14320*/  MUFU.EX2 R20, R35 ;  /* 0x0000002300147308 */ /* 0x000e620000000800 */
[----:B---3--:R-:W-:Y:S01]  /*14330*/  FADD.FTZ R34, R14, R25 ;  /* 0x000000190e227221 */ /* 0x008fe20000010000 */
[----:B------:R-:W-:Y:S01]  /*14340*/  @P5 SHF.R.U32.HI R40, RZ, R42, R31 ;  /* 0x0000002aff285219 */ /* 0x000fe2000001161f */
[----:B------:R-:W-:Y:S01]  /*14350*/  FADD.FTZ R38, R176, R27 ;  /* 0x0000001bb0267221 */ /* 0x000fe20000010000 */
[----:B------:R-:W-:Y:S02]  /*14360*/  ISETP.GE.AND P5, PT, R13, 0x1, PT ;  /* 0x000000010d00780c */ /* 0x000fe40003fa6270 */
[----:B------:R-:W-:Y:S01]  /*14370*/  F2FP.F16.F32.PACK_AB R184, R95, R184 ;  /* 0x000000b85fb8723e */ /* 0x000fe200000000ff */
[----:B------:R-:W-:Y:S01]  /*14380*/  IMAD.IADD R149, R149, 0x1, R40 ;  /* 0x0000000195957824 */ /* 0x000fe200078e0228 */
[----:B------:R-:W2:Y:S01]  /*14390*/  MUFU.EX2 R73, R73 ;  /* 0x0000004900497308 */ /* 0x000ea20000000800 */
[----:B0-----:R-:W-:Y:S01]  /*143a0*/  FADD.FTZ R25, R29, R34 ;  /* 0x000000221d197221 */ /* 0x001fe20000010000 */
[----:B------:R-:W-:Y:S01]  /*143b0*/  F2FP.F16.F32.PACK_AB R186, R37, R186 ;  /* 0x000000ba25ba723e */ /* 0x000fe200000000ff */
[----:B------:R-:W-:Y:S01]  /*143c0*/  IMAD.IADD R12, R149, 0x1, R12 ;  /* 0x00000001950c7824 */ /* 0x000fe200078e020c */
[----:B------:R-:W-:-:S02]  /*143d0*/  F2FP.F16.F32.PACK_AB R180, R33, R180 ;  /* 0x000000b421b4723e */ /* 0x000fc400000000ff */
[----:B------:R-:W-:Y:S02]  /*143e0*/  F2FP.F16.F32.PACK_AB R182, R41, R182 ;  /* 0x000000b629b6723e */ /* 0x000fe400000000ff */
[----:B------:R-:W0:Y:S01]  /*143f0*/  MUFU.EX2 R24, R39 ;  /* 0x0000002700187308 */ /* 0x000e220000000800 */
[----:B-1----:R-:W-:Y:S01]  /*14400*/  FADD.FTZ R34, R20, R25 ;  /* 0x0000001914227221 */ /* 0x002fe20000010000 */
[----:B------:R-:W-:Y:S02]  /*14410*/  F2FP.F16.F32.PACK_AB R191, R14, R191 ;  /* 0x000000bf0ebf723e */ /* 0x000fe400000000ff */
[----:B------:R-:W-:-:S04]  /*14420*/  F2FP.F16.F32.PACK_AB R185, R20, R29 ;  /* 0x0000001d14b9723e */ /* 0x000fc800000000ff */
        /* <DEDUP_REMOVED lines=59> */
[----:B------:R-:W-:Y:S01]  /*147e0*/  F2FP.F16.F32.PACK_AB R175, R36, R87 ;  /* 0x0000005724af723e */ /* 0x000fe200000000ff */
[----:B------:R-:W-:-:S05]  /*147f0*/  VIADD R7, R150, 0xfffffffe ;  /* 0xfffffffe96077836 */ /* 0x000fca0000000000 */
        /* <DEDUP_REMOVED lines=23> */
.L_x_5320:
[----:B------:R-:W-:-:S13]  /*14970*/  ISETP.NE.AND P2, PT, R13, 0x1, PT ;  /* 0x000000010d00780c */ /* 0x000fda0003f45270 */
[----:B------:R-:W0:Y:S02]  /*14980*/  @P2 LDC.64 R14, c[0x0][0x9e8] ;  /* 0x00027a00ff0e2b82 */ /* 0x000e240000000a00 */
[----:B0-----:R-:W-:-:S05]  /*14990*/  @P2 IMAD.HI.U32 R14, R2, R14, RZ ;  /* 0x0000000e020e2227 */ /* 0x001fca00078e00ff */
[----:B------:R-:W-:-:S07]  /*149a0*/  @P2 SHF.R.U32.HI R2, RZ, R15, R14 ;  /* 0x0000000fff022219 */ /* 0x000fce000001160e */
.L_x_5321:
[----:B------:R-:W-:Y:S05]  /*149b0*/  BSYNC B0 ;  /* 0x0000000000007941 */ /* 0x000fea0003800000 */
.L_x_5319:
[----:B------:R-:W-:-:S05]  /*149c0*/  IMAD R13, R2, R13, R13 ;  /* 0x0000000d020d7224 */ /* 0x000fca00078e020d */
[----:B------:R-:W-:-:S07]  /*149d0*/  VIMNMX R12, R12, R13, PT ;  /* 0x0000000d0c0c7248 */ /* 0x000fce0003fe0100 */
.L_x_5318:
[----:B------:R-:W-:Y:S01]  /*149e0*/  IMAD.HI R12, R12, 0x2aaaaaab, RZ ;  /* 0x2aaaaaab0c0c7827 */ /* 0x000fe200078e02ff */
[----:B------:R-:W-:Y:S01]  /*149f0*/  ULDC UR59, c[0x0][0x9e4] ;  /* 0x00027900003b7ab9 */ /* 0x000fe20000000800 */
[----:B------:R-:W-:Y:S01]  /*14a00*/  ULDC UR58, c[0x0][0x9e4] ;  /* 0x00027900003a7ab9 */ /* 0x000fe20000000800 */
[----:B------:R-:W-:Y:S01]  /*14a10*/  BSSY B0, `(.L_x_5322) ;  /* 0x0000382000007945 */ /* 0x000fe20003800000 */
[----:B------:R-:W-:Y:S01]  /*14a20*/  IMAD.MOV.U32 R2, RZ, RZ, 0x3f800000 ;  /* 0x3f800000ff027424 */ /* 0x000fe200078e00ff */
[----:B------:R-:W-:Y:S02]  /*14a30*/  SHF.R.U32.HI R9, RZ, 0x1f, R12 ;  /* 0x0000001fff097819 */ /* 0x000fe4000001160c */
[----:B------:R-:W-:Y:S02]  /*14a40*/  CS2R R118, SRZ ;  /* 0x0000000000767805 */ /* 0x000fe4000001ff00 */
[----:B------:R-:W-:Y:S02]  /*14a50*/  CS2R R116, SRZ ;  /* 0x0000000000747805 */ /* 0x000fe4000001ff00 */
[----:B------:R-:W-:-:S02]  /*14a60*/  CS2R R114, SRZ ;  /* 0x0000000000727805 */ /* 0x000fc4000001ff00 */
[----:B------:R-:W-:Y:S01]  /*14a70*/  LEA.HI.SX32 R14, R12, R9, 0x1c ;  /* 0x000000090c0e7211 */ /* 0x000fe200078fe2ff */
[----:B------:R-:W-:Y:S01]  /*14a80*/  IMAD.MOV.U32 R9, RZ, RZ, 0x3f800000 ;  /* 0x3f800000ff097424 */ /* 0x000fe200078e00ff */
[----:B------:R-:W-:Y:S02]  /*14a90*/  CS2R R112, SRZ ;  /* 0x0000000000707805 */ /* 0x000fe4000001ff00 */
[----:B------:R-:W-:Y:S02]  /*14aa0*/  CS2R R110, SRZ ;  /* 0x00000000006e7805 */ /* 0x000fe4000001ff00 */
[----:B------:R-:W-:Y:S02]  /*14ab0*/  VIMNMX R14, R211, R14, !PT ;  /* 0x0000000ed30e7248 */ /* 0x000fe40007fe0100 */
[----:B------:R-:W-:Y:S02]  /*14ac0*/  CS2R R108, SRZ ;  /* 0x00000000006c7805 */ /* 0x000fe4000001ff00 */
[----:B------:R-:W-:-:S02]  /*14ad0*/  CS2R R106, SRZ ;  /* 0x00000000006a7805 */ /* 0x000fc4000001ff00 */
[----:B------:R-:W-:Y:S02]  /*14ae0*/  CS2R R104, SRZ ;  /* 0x0000000000687805 */ /* 0x000fe4000001ff00 */
[----:B------:R-:W-:Y:S02]  /*14af0*/  ISETP.GE.AND P2, PT, R7, R14, PT ;  /* 0x0000000e0700720c */ /* 0x000fe40003f46270 */
        /* <DEDUP_REMOVED lines=41> */
[----:B------:R-:W-:Y:S01]  /*14d90*/  BSSY B1, `(.L_x_5324) ;  /* 0x0000345000017945 */ /* 0x000fe20003800000 */
[----:B------:R-:W-:Y:S02]  /*14da0*/  IMAD.MOV.U32 R2, RZ, RZ, 0x3f800000 ;  /* 0x3f800000ff027424 */ /* 0x000fe400078e00ff */
[----:B------:R-:W-:-:S07]  /*14db0*/  IMAD.MOV.U32 R119, RZ, RZ, RZ ;  /* 0x000000ffff777224 */ /* 0x000fce00078e00ff */
.L_x_5343:
[----:B------:R-:W-:-:S05]  /*14dc0*/  VIADD R15, R22, 0x1 ;  /* 0x00000001160f7836 */ /* 0x000fca0000000000 */
[----:B------:R-:W-:-:S04]  /*14dd0*/  ISETP.NE.AND P2, PT, R15, 0x2, PT ;  /* 0x000000020f00780c */ /* 0x000fc80003f45270 */
[----:B------:R-:W-:Y:S02]  /*14de0*/  SEL R20, RZ, 0x1, P2 ;  /* 0x00000001ff147807 */ /* 0x000fe40001000000 */
[----:B------:R-:W-:Y:S02]  /*14df0*/  SEL R15, R15, RZ, P2 ;  /* 0x000000ff0f0f7207 */ /* 0x000fe40001000000 */
[----:B------:R-:W-:Y:S01]  /*14e00*/  LOP3.LUT R20, R23, R20, RZ, 0x3c, !PT ;  /* 0x0000001417147212 */ /* 0x000fe200078e3cff */
[----:B------:R-:W-:Y:S06]  /*14e10*/  @!P0 BRA `(.L_x_5325) ;  /* 0x0000000000048947 */ /* 0x000fec0003800000 */
[----:B------:R-:W-:Y:S01]  /*14e20*/  BPT.TRAP 0x1 ;  /* 0x000000040000795c */ /* 0x000fe20000300000 */
.L_x_5325:
[----:B------:R-:W-:Y:S01]  /*14e30*/  IMAD R0, R15, 0x8, R16 ;  /* 0x000000080f007824 */ /* 0x000fe200078e0210 */
[----:B------:R-:W-:-:S04]  /*14e40*/  SHF.L.U32 R11, R20, 0x1f, RZ ;  /* 0x0000001f140b7819 */ /* 0x000fc800000006ff */
[----:B------:R0:W1:Y:S01]  /*14e50*/  SYNCS.PHASECHK.TRANS64.TRYWAIT P2, [R0+URZ+0x30830], R11 ;  /* 0x0308300b000075a7 */ /* 0x000062000804017f */
[----:B------:R-:W-:Y:S05]  /*14e60*/  @!P0 BRA `(.L_x_5326) ;  /* 0x0000000000048947 */ /* 0x000fea0003800000 */
[----:B------:R-:W-:Y:S01]  /*14e70*/  BPT.TRAP 0x1 ;  /* 0x000000040000795c */ /* 0x000fe20000300000 */
.L_x_5326:
[----:B------:R-:W-:Y:S01]  /*14e80*/  IMAD R124, R15, 0x900, R8 ;  /* 0x000009000f7c7824 */ /* 0x000fe200078e0208 */
[----:B------:R-:W-:Y:S03]  /*14e90*/  BSSY B2, `(.L_x_5327) ;  /* 0x0000006000027945 */ /* 0x000fe60003800000 */
[C---:B------:R-:W-:Y:S01]  /*14ea0*/  VIADD R12, R124.reuse, 0x2 ;  /* 0x000000027c0c7836 */ /* 0x040fe20000000000 */
[----:B------:R-:W-:Y:S01]  /*14eb0*/  IADD3 R21, R124, 0x4, RZ ;  /* 0x000000047c157810 */ /* 0x000fe20007ffe0ff */
[----:B-1----:R-:W-:Y:S06]  /*14ec0*/  @P2 BRA `(.L_x_5328) ;  /* 0x0000000000082947 */ /* 0x002fec0003800000 */
[----:B------:R-:W1:Y:S02]  /*14ed0*/  SYNCS.PHASECHK.TRANS64.TRYWAIT P2, [R0+URZ+0x30830], R11 ;  /* 0x0308300b000075a7 */ /* 0x000e64000804017f */
[----:B-1----:R-:W-:Y:S05]  /*14ee0*/  @!P2 BRA `(.L_x_5329) ;  /* 0x0000015400b8a947 */ /* 0x002fea0003800000 */
.L_x_5328:
[----:B------:R-:W-:Y:S05]  /*14ef0*/  BSYNC B2 ;  /* 0x0000000000027941 */ /* 0x000fea0003800000 */
.L_x_5327:
[----:B------:R-:W-:Y:S01]  /*14f00*/  IMAD.MOV.U32 R10, RZ, RZ, R124 ;  /* 0x000000ffff0a7224 */ /* 0x000fe200078e007c */
[----:B------:R2:W-:Y:S04]  /*14f10*/  STL.64 [R1+0x78], R16 ;  /* 0x0000781001007387 */ /* 0x0005e80000100a00 */
[----:B------:R-:W-:Y:S01]  /*14f20*/  R2UR UR54, R10 ;  /* 0x000000000a3672ca */ /* 0x000fe200000e0000 */
[----:B------:R-:W-:-:S05]  /*14f30*/  IMAD.MOV.U32 R10, RZ, RZ, R21 ;  /* 0x000000ffff0a7224 */ /* 0x000fca00078e0015 */
[----:B------:R-:W-:Y:S01]  /*14f40*/  R2UR UR34, R10 ;  /* 0x000000000a2272ca */ /* 0x000fe200000e0000 */
[----:B------:R-:W-:Y:S01]  /*14f50*/  VIADD R10, R124, 0x302 ;  /* 0x000003027c0a7836 */ /* 0x000fe20000000000 */
[----:B--2---:R-:W2:Y:S01]  /*14f60*/  LDL.64 R16, [R1+0x30] ;  /* 0x0000300001107983 */ /* 0x004ea20000100a00 */
[----:B01----:R-:W-:-:S03]  /*14f70*/  IMAD.MOV.U32 R11, RZ, RZ, 0x40000040 ;  /* 0x40000040ff0b7424 */ /* 0x003fc600078e00ff */
[----:B------:R-:W-:Y:S01]  /*14f80*/  R2UR UR22, R10 ;  /* 0x000000000a1672ca */ /* 0x000fe200000e0000 */
[----:B------:R-:W-:Y:S01]  /*14f90*/  VIADD R10, R124, 0x306 ;  /* 0x000003067c0a7836 */ /* 0x000fe20000000000 */
[----:B------:R0:W-:Y:S01]  /*14fa0*/  STL.64 [R1+0x70], R14 ;  /* 0x0000700e01007387 */ /* 0x0001e20000100a00 */
[C---:B------:R-:W-:Y:S02]  /*14fb0*/  R2UR UR55, R11.reuse ;  /* 0x000000000b3772ca */ /* 0x040fe400000e0000 */
[C---:B------:R-:W-:Y:S02]  /*14fc0*/  R2UR UR35, R11.reuse ;  /* 0x000000000b2372ca */ /* 0x040fe400000e0000 */
[C---:B------:R-:W-:Y:S02]  /*14fd0*/  R2UR UR23, R11.reuse ;  /* 0x000000000b1772ca */ /* 0x040fe400000e0000 */
[----:B------:R-:W-:Y:S02]  /*14fe0*/  R2UR UR14, R10 ;  /* 0x000000000a0e72ca */ /* 0x000fe400000e0000 */
[----:B------:R-:W-:Y:S01]  /*14ff0*/  R2UR UR15, R11 ;  /* 0x000000000b0f72ca */ /* 0x000fe200000e0000 */
[----:B0-----:R-:W3:Y:S04]  /*15000*/  LDL.64 R14, [R1+0x28] ;  /* 0x00002800010e7983 */ /* 0x001ee80000100a00 */
[----:B------:R0:W-:Y:S04]  /*15010*/  STL.64 [R1+0x68], R6 ;  /* 0x0000680601007387 */ /* 0x0001e80000100a00 */
[----:B0-----:R-:W4:Y:S04]  /*15020*/  LDL.64 R6, [R1+0x20] ;  /* 0x0000200001067983 */ /* 0x001f280000100a00 */
[----:B------:R0:W-:Y:S04]  /*15030*/  STL.64 [R1+0x60], R4 ;  /* 0x0000600401007387 */ /* 0x0001e80000100a00 */
[----:B------:R-:W2:Y:S01]  /*15040*/  LDL.64 R10, [R1+0x38] ;  /* 0x00003800010a7983 */ /* 0x000ea20000100a00 */
[----:B------:R-:W-:Y:S01]  /*15050*/  VIADD R120, R124, 0x6 ;  /* 0x000000067c787836 */ /* 0x000fe20000000000 */
[----:B------:R-:W-:Y:S01]  /*15060*/  R2UR UR50, R12 ;  /* 0x000000000c3272ca */ /* 0x000fe200000e0000 */
[----:B------:R-:W-:-:S03]  /*15070*/  VIADD R12, R124, 0x300 ;  /* 0x000003007c0c7836 */ /* 0x000fc60000000000 */
[----:B------:R-:W-:Y:S02]  /*15080*/  R2UR UR30, R120 ;  /* 0x00000000781e72ca */ /* 0x000fe400000e0000 */
[C---:B------:R-:W-:Y:S01]  /*15090*/  IADD3 R120, R124.reuse, 0x304, RZ ;  /* 0x000003047c787810 */ /* 0x040fe20007ffe0ff */
[----:B------:R-:W-:Y:S01]  /*150a0*/  VIADD R122, R124, 0x604 ;  /* 0x000006047c7a7836 */ /* 0x000fe20000000000 */
[----:B------:R-:W-:Y:S01]  /*150b0*/  R2UR UR26, R12 ;  /* 0x000000000c1a72ca */ /* 0x000fe200000e0000 */
[----:B------:R-:W-:Y:S01]  /*150c0*/  VIADD R12, R124, 0x600 ;  /* 0x000006007c0c7836 */ /* 0x000fe20000000000 */
[----:B------:R-:W-:Y:S01]  /*150d0*/  R2UR UR18, R120 ;  /* 0x00000000781272ca */ /* 0x000fe200000e0000 */
[----:B------:R-:W-:Y:S01]  /*150e0*/  VIADD R120, R124, 0x602 ;  /* 0x000006027c787836 */ /* 0x000fe20000000000 */
[----:B0-----:R-:W4:Y:S01]  /*150f0*/  LDL.64 R4, [R1+0x18] ;  /* 0x0000180001047983 */ /* 0x001f220000100a00 */
[----:B------:R-:W-:Y:S02]  /*15100*/  IMAD.MOV.U32 R121, RZ, RZ, 0x40000040 ;  /* 0x40000040ff797424 */ /* 0x000fe400078e00ff */
[----:B------:R-:W-:Y:S01]  /*15110*/  FMUL.FTZ R24, R24, R9 ;  /* 0x0000000918187220 */ /* 0x000fe20000410000 */
[----:B------:R-:W-:-:S02]  /*15120*/  VIADD R124, R124, 0x606 ;  /* 0x000006067c7c7836 */ /* 0x000fc40000000000 */
[-C--:B------:R-:W-:Y:S01]  /*15130*/  FMUL.FTZ R25, R25, R9.reuse ;  /* 0x0000000919197220 */ /* 0x080fe20000410000 */
[----:B------:R-:W-:Y:S01]  /*15140*/  IMAD.MOV.U32 R123, RZ, RZ, 0x40000040 ;  /* 0x40000040ff7b7424 */ /* 0x000fe200078e00ff */
[C---:B------:R-:W-:Y:S01]  /*15150*/  R2UR UR31, R121.reuse ;  /* 0x00000000791f72ca */ /* 0x040fe200000e0000 */
[----:B------:R-:W-:Y:S01]  /*15160*/  IMAD.MOV.U32 R125, RZ, RZ, 0x40000040 ;  /* 0x40000040ff7d7424 */ /* 0x000fe200078e00ff */
[C---:B------:R-:W-:Y:S01]  /*15170*/  R2UR UR19, R121.reuse ;  /* 0x00000000791372ca */ /* 0x040fe200000e0000 */
[----:B------:R-:W-:Y:S01]  /*15180*/  IMAD.MOV.U32 R13, RZ, RZ, 0x40000040 ;  /* 0x40000040ff0d7424 */ /* 0x000fe200078e00ff */
        /* <DEDUP_REMOVED lines=12> */
[----:B-----5:R-:W-:Y:S01]  /*15250*/  WARPGROUP.ARRIVE ;  /* 0x00000000000079c5 */ /* 0x020fe20000000000 */
[C---:B------:R-:W-:Y:S01]  /*15260*/  R2UR UR51, R13.reuse ;  /* 0x000000000d3372ca */ /* 0x040fe200000e0000 */
[-C--:B------:R-:W-:Y:S01]  /*15270*/  FMUL.FTZ R40, R40, R9.reuse ;  /* 0x0000000928287220 */ /* 0x080fe20000410000 */
[----:B------:R-:W-:Y:S01]  /*15280*/  R2UR UR27, R13 ;  /* 0x000000000d1b72ca */ /* 0x000fe200000e0000 */
[-C--:B------:R-:W-:Y:S01]  /*15290*/  FMUL.FTZ R41, R41, R9.reuse ;  /* 0x0000000929297220 */ /* 0x080fe20000410000 */
[-C--:B------:R-:W-:Y:S01]  /*152a0*/  FMUL.FTZ R44, R44, R9.reuse ;  /* 0x000000092c2c7220 */ /* 0x080fe20000410000 */
[----:B------:R-:W-:Y:S01]  /*152b0*/  HGMMA.64x96x16.F32 R120, gdesc[UR52], RZ, !UPT, gsb0 ;  /* 0x01600000347879f0 */ /* 0x000fe2000c0008ff */
        /* <DEDUP_REMOVED lines=89> */
[----:B------:R-:W-:Y:S01]  /*15850*/  WARPGROUP.ARRIVE ;  /* 0x00000000000079c5 */ /* 0x000fe20000000000 */
[----:B--2---:R-:W-:Y:S02]  /*15860*/  R2UR UR32, R10 ;  /* 0x000000000a2072ca */ /* 0x004fe400000e0000 */
[----:B------:R-:W-:Y:S02]  /*15870*/  R2UR UR33, R11 ;  /* 0x000000000b2172ca */ /* 0x000fe400000e0000 */
[----:B------:R-:W-:Y:S01]  /*15880*/  R2UR UR28, R16 ;  /* 0x00000000101c72ca */ /* 0x000fe200000e0000 */
[----:B------:R-:W2:Y:S10]  /*15890*/  LDL.64 R10, [R1+0x8] ;  /* 0x00000800010a7983 */ /* 0x000eb40000100a00 */
[----:B------:R-:W-:Y:S01]  /*158a0*/  HGMMA.64x96x16.F32 R120, gdesc[UR32], R120, gsb0 ;  /* 0x01600000207879f0 */ /* 0x000fe20008000878 */
[----:B------:R-:W-:-:S02]  /*158b0*/  R2UR UR29, R17 ;  /* 0x00000000111d72ca */ /* 0x000fc400000e0000 */
[----:B------:R-:W-:Y:S02]  /*158c0*/  R2UR UR10, R12 ;  /* 0x000000000c0a72ca */ /* 0x000fe400000e0000 */
[----:B------:R-:W-:Y:S02]  /*158d0*/  R2UR UR11, R13 ;  /* 0x000000000d0b72ca */ /* 0x000fe400000e0000 */
[----:B------:R-:W2:Y:S01]  /*158e0*/  LDL.64 R12, [R1+0x10] ;  /* 0x00001000010c7983 */ /* 0x000ea20000100a00 */
[----:B---3--:R-:W-:Y:S02]  /*158f0*/  R2UR UR24, R14 ;  /* 0x000000000e1872ca */ /* 0x008fe400000e0000 */
[----:B------:R-:W-:Y:S01]  /*15900*/  R2UR UR25, R15 ;  /* 0x000000000f1972ca */ /* 0x000fe200000e0000 */
[----:B------:R0:W5:Y:S01]  /*15910*/  LDL.LU.64 R16, [R1+0x78] ;  /* 0x0000780001107983 */ /* 0x0001620000300a00 */
[----:B----4-:R-:W-:Y:S02]  /*15920*/  R2UR UR20, R6 ;  /* 0x00000000061472ca */ /* 0x010fe400000e0000 */
[----:B------:R-:W-:Y:S01]  /*15930*/  R2UR UR21, R7 ;  /* 0x00000000071572ca */ /* 0x000fe200000e0000 */
[----:B------:R0:W5:Y:S01]  /*15940*/  LDL.LU.64 R14, [R1+0x70] ;  /* 0x00007000010e7983 */ /* 0x0001620000300a00 */
[----:B------:R-:W-:-:S02]  /*15950*/  R2UR UR16, R4 ;  /* 0x00000000041072ca */ /* 0x000fc400000e0000 */
[----:B------:R-:W-:Y:S01]  /*15960*/  R2UR UR17, R5 ;  /* 0x00000000051172ca */ /* 0x000fe200000e0000 */
[----:B------:R0:W5:Y:S01]  /*15970*/  LDL.LU.64 R6, [R1+0x68] ;  /* 0x0000680001067983 */ /* 0x0001620000300a00 */
[----:B------:R-:W-:Y:S01]  /*15980*/  UMOV UR4, UR56 ;  /* 0x0000003800047c82 */ /* 0x000fe20008000000 */
[----:B------:R-:W-:Y:S02]  /*15990*/  UMOV UR5, UR57 ;  /* 0x0000003900057c82 */ /* 0x000fe40008000000 */
[----:B------:R0:W5:Y:S01]  /*159a0*/  LDL.LU.64 R4, [R1+0x60] ;  /* 0x0000600001047983 */ /* 0x0001620000300a00 */
        /* <DEDUP_REMOVED lines=8> */
[----:B------:R-:W-:Y:S01]  /*15a30*/  HGMMA.64x96x16.F32 R120, gdesc[UR20], R120, gsb0 ;  /* 0x01600000147879f0 */ /* 0x000fe20008000878 */
[----:B--2---:R-:W-:Y:S02]  /*15a40*/  R2UR UR12, R12 ;  /* 0x000000000c0c72ca */ /* 0x004fe400000e0000 */
[----:B------:R-:W-:Y:S01]  /*15a50*/  R2UR UR13, R13 ;  /* 0x000000000d0d72ca */ /* 0x000fe200000e0000 */
[----:B------:R-:W-:Y:S02]  /*15a60*/  WARPGROUP.DEPBAR.LE gsb0, 0x0 ;  /* 0x00008000000079c5 */ /* 0x000fe40000010000 */
[----:B------:R-:W-:-:S06]  /*15a70*/  WARPGROUP.ARRIVE ;  /* 0x00000000000079c5 */ /* 0x000fcc0000000000 */
[----:B------:R-:W-:Y:S01]  /*15a80*/  HGMMA.64x96x16.F32 R120, gdesc[UR16], R120, gsb0 ;  /* 0x01600000107879f0 */ /* 0x000fe20008000878 */
[----:B------:R-:W-:Y:S02]  /*15a90*/  R2UR UR8, R10 ;  /* 0x000000000a0872ca */ /* 0x000fe400000e0000 */
[----:B------:R-:W-:Y:S01]  /*15aa0*/  R2UR UR9, R11 ;  /* 0x000000000b0972ca */ /* 0x000fe200000e0000 */
        /* <DEDUP_REMOVED lines=16> */
[----:B0-----:R-:W-:Y:S05]  /*15bb0*/  @!P0 BRA `(.L_x_5330) ;  /* 0x0000000000048947 */ /* 0x001fea0003800000 */
[----:B------:R-:W-:Y:S01]  /*15bc0*/  BPT.TRAP 0x1 ;  /* 0x000000040000795c */ /* 0x000fe20000300000 */
.L_x_5330:
[----:B------:R-:W-:Y:S01]  /*15bd0*/  SHF.L.U32 R2, R23, 0x1f, RZ ;  /* 0x0000001f17027819 */ /* 0x000fe200000006ff */
[----:B-----5:R-:W-:-:S04]  /*15be0*/  IMAD R21, R22, 0x8, R16 ;  /* 0x0000000816157824 */ /* 0x020fc800078e0210 */
[----:B------:R0:W1:Y:S01]  /*15bf0*/  SYNCS.PHASECHK.TRANS64.TRYWAIT P2, [R21+URZ+0x30850], R2 ;  /* 0x03085002150075a7 */ /* 0x000062000804017f */
[----:B------:R-:W-:Y:S05]  /*15c00*/  @!P0 BRA `(.L_x_5331) ;  /* 0x0000000000048947 */ /* 0x000fea0003800000 */
[----:B------:R-:W-:Y:S01]  /*15c10*/  BPT.TRAP 0x1 ;  /* 0x000000040000795c */ /* 0x000fe20000300000 */
.L_x_5331:
[----:B------:R-:W-:Y:S04]  /*15c20*/  BSSY B2, `(.L_x_5332) ;  /* 0x0000004000027945 */ /* 0x000fe80003800000 */
[----:B-1----:R-:W-:Y:S05]  /*15c30*/  @P2 BRA `(.L_x_5333) ;  /* 0x0000000000082947 */ /* 0x002fea0003800000 */
[----:B------:R-:W1:Y:S02]  /*15c40*/  SYNCS.PHASECHK.TRANS64.TRYWAIT P2, [R21+URZ+0x30850], R2 ;  /* 0x03085002150075a7 */ /* 0x000e64000804017f */
[----:B-1----:R-:W-:Y:S05]  /*15c50*/  @!P2 BRA `(.L_x_5334) ;  /* 0x000001480070a947 */ /* 0x002fea0003800000 */
.L_x_5333:
[----:B------:R-:W-:Y:S05]  /*15c60*/  BSYNC B2 ;  /* 0x0000000000027941 */ /* 0x000fea0003800000 */
.L_x_5332:
[----:B01----:R-:W-:Y:S01]  /*15c70*/  IADD3 R2, R16, 0x400, RZ ;  /* 0x0000040010027810 */ /* 0x003fe20007ffe0ff */
[----:B------:R-:W-:Y:S01]  /*15c80*/  IMAD.MOV.U32 R11, RZ, RZ, 0x40000040 ;  /* 0x40000040ff0b7424 */ /* 0x000fe200078e00ff */
[----:B------:R-:W-:Y:S01]  /*15c90*/  WARPGROUP.ARRIVE ;  /* 0x00000000000079c5 */ /* 0x000fe20000000000 */
[----:B------:R-:W-:Y:S01]  /*15ca0*/  IMAD.MOV.U32 R13, RZ, RZ, 0x40000040 ;  /* 0x40000040ff0d7424 */ /* 0x000fe200078e00ff */
[----:B------:R-:W-:Y:S01]  /*15cb0*/  SHF.R.U32.HI R2, RZ, 0x4, R2 ;  /* 0x00000004ff027819 */ /* 0x000fe20000011602 */
[----:B------:R-:W2:Y:S01]  /*15cc0*/  LDL R9, [R1] ;  /* 0x0000000001097983 */ /* 0x000ea20000100800 */
[----:B------:R-:W-:Y:S01]  /*15cd0*/  R2UR UR7, R11 ;  /* 0x000000000b0772ca */ /* 0x000fe200000e0000 */
[----:B------:R-:W-:Y:S01]  /*15ce0*/  IMAD.MOV.U32 R11, RZ, RZ, 0x40000040 ;  /* 0x40000040ff0b7424 */ /* 0x000fe200078e00ff */
[----:B------:R-:W-:Y:S01]  /*15cf0*/  LOP3.LUT R2, R2, 0x3fff, RZ, 0xc0, !PT ;  /* 0x00003fff02027812 */ /* 0x000fe200078ec0ff */
[----:B------:R-:W-:Y:S01]  /*15d00*/  @!P1 VIADD R0, R0, 0x30840 ;  /* 0x0003084000009836 */ /* 0x000fe20000000000 */
[----:B------:R-:W-:Y:S01]  /*15d10*/  ISETP.NE.AND P3, PT, R227, 0x1, PT ;  /* 0x00000001e300780c */ /* 0x000fe20003f65270 */
[----:B------:R-:W-:Y:S01]  /*15d20*/  ULDC UR5, c[0x0][0x9dc] ;  /* 0x0002770000057ab9 */ /* 0x000fe20000000800 */
[----:B------:R-:W-:Y:S01]  /*15d30*/  LOP3.LUT R2, R2, 0x3000000, RZ, 0xfc, !PT ;  /* 0x0300000002027812 */ /* 0x000fe200078efcff */
[----:B------:R-:W-:Y:S01]  /*15d40*/  ULDC UR4, c[0x0][0x9e0] ;  /* 0x0002780000047ab9 */ /* 0x000fe20000000800 */
[----:B------:R-:W-:-:S03]  /*15d50*/  @!P1 PRMT R0, RZ, 0x654, R0 ;  /* 0x00000654ff009816 */ /* 0x000fc60000000000 */
[----:B------:R-:W-:Y:S02]  /*15d60*/  IMAD R10, R22, 0x900, R2 ;  /* 0x00000900160a7824 */ /* 0x000fe400078e0202 */
[----:B------:R-:W-:Y:S02]  /*15d70*/  IMAD.IADD R2, R213, 0x1, R209 ;  /* 0x00000001d5027824 */ /* 0x000fe400078e02d1 */
[C---:B------:R-:W-:Y:S01]  /*15d80*/  VIADD R12, R10.reuse, 0x80 ;  /* 0x000000800a0c7836 */ /* 0x040fe20000000000 */
[----:B------:R-:W-:-:S13]  /*15d90*/  R2UR UR6, R10 ;  /* 0x000000000a0672ca */ /* 0x000fda00000e0000 */
        /* <DEDUP_REMOVED lines=12> */
[----:B--2---:R-:W-:Y:S02]  /*15e60*/  LOP3.LUT P2, RZ, R9, 0x100000, RZ, 0xc0, !PT ;  /* 0x0010000009ff7812 */ /* 0x004fe4000784c0ff */
[----:B------:R-:W0:Y:S02]  /*15e70*/  @P3 LDC R9, c[0x0][0x44c] ;  /* 0x00011300ff093b82 */ /* 0x000e240000000800 */
[----:B0-----:R-:W-:Y:S01]  /*15e80*/  @P3 IMAD.HI.U32 R9, R2, R9, RZ ;  /* 0x0000000902093227 */ /* 0x001fe200078e00ff */
[----:B------:R-:W-:-:S02]  /*15e90*/  WARPGROUP.DEPBAR.LE gsb0, 0x0 ;  /* 0x00008000000079c5 */ /* 0x000fc40000010000 */
[----:B------:R-:W-:-:S08]  /*15ea0*/  WARPGROUP.ARRIVE ;  /* 0x00000000000079c5 */ /* 0x000fd00000000000 */
[----:B------:R-:W-:Y:S01]  /*15eb0*/  HGMMA.64x192x16.F32 R24, R180, gdesc[UR4].tnspB, R24, gsb0 ;  /* 0x42e00004b4187df0 */ /* 0x000fe20008000818 */
[----:B------:R-:W-:Y:S01]  /*15ec0*/  R2UR UR6, R12 ;  /* 0x000000000c0672ca */ /* 0x000fe200000e0000 */
[C---:B------:R-:W-:Y:S01]  /*15ed0*/  VIADD R12, R10.reuse, 0x200 ;  /* 0x000002000a0c7836 */ /* 0x040fe20000000000 */
[----:B------:R-:W-:Y:S01]  /*15ee0*/  R2UR UR7, R13 ;  /* 0x000000000d0772ca */ /* 0x000fe200000e0000 */
[----:B------:R-:W-:Y:S01]  /*15ef0*/  VIADD R10, R10, 0x280 ;  /* 0x000002800a0a7836 */ /* 0x000fe20000000000 */
[----:B------:R-:W-:Y:S01]  /*15f00*/  MOV R13, 0x40000040 ;  /* 0x40000040000d7802 */ /* 0x000fe20000000f00 */
[----:B------:R-:W-:Y:S02]  /*15f10*/  WARPGROUP.DEPBAR.LE gsb0, 0x0 ;  /* 0x00008000000079c5 */ /* 0x000fe40000010000 */
[----:B------:R-:W-:-:S12]  /*15f20*/  WARPGROUP.ARRIVE ;  /* 0x00000000000079c5 */ /* 0x000fd80000000000 */
[----:B------:R-:W-:Y:S01]  /*15f30*/  HGMMA.64x192x16.F32 R24, R176, gdesc[UR4].tnspB, R24, gsb0 ;  /* 0x42e00004b0187df0 */ /* 0x000fe20008000818 */
[----:B------:R-:W-:Y:S02]  /*15f40*/  R2UR UR6, R12 ;  /* 0x000000000c0672ca */ /* 0x000fe400000e0000 */
[----:B------:R-:W-:Y:S01]  /*15f50*/  R2UR UR7, R13 ;  /* 0x000000000d0772ca */ /* 0x000fe200000e0000 */
[----:B------:R-:W-:Y:S02]  /*15f60*/  WARPGROUP.DEPBAR.LE gsb0, 0x0 ;  /* 0x00008000000079c5 */ /* 0x000fe40000010000 */
[----:B------:R-:W-:-:S14]  /*15f70*/  WARPGROUP.ARRIVE ;  /* 0x00000000000079c5 */ /* 0x000fdc0000000000 */
[----:B------:R-:W-:Y:S01]  /*15f80*/  HGMMA.64x192x16.F32 R24, R172, gdesc[UR4].tnspB, R24, gsb0 ;  /* 0x42e00004ac187df0 */ /* 0x000fe20008000818 */
[----:B------:R-:W-:Y:S02]  /*15f90*/  R2UR UR6, R10 ;  /* 0x000000000a0672ca */ /* 0x000fe400000e0000 */
[----:B------:R-:W-:Y:S01]  /*15fa0*/  R2UR UR7, R11 ;  /* 0x000000000b0772ca */ /* 0x000fe200000e0000 */
[----:B------:R-:W0:Y:S02]  /*15fb0*/  @P3 LDC R10, c[0x0][0x450] ;  /* 0x00011400ff0a3b82 */ /* 0x000e240000000800 */
[----:B0-----:R-:W-:Y:S01]  /*15fc0*/  @P3 SHF.R.U32.HI R2, RZ, R10, R9 ;  /* 0x0000000aff023219 */ /* 0x001fe20000011609 */
[----:B------:R-:W-:Y:S01]  /*15fd0*/  IMAD.U32 R10, RZ, RZ, UR5 ;  /* 0x00000005ff0a7e24 */ /* 0x000fe2000f8e00ff */
[----:B------:R-:W-:Y:S02]  /*15fe0*/  WARPGROUP.DEPBAR.LE gsb0, 0x0 ;  /* 0x00008000000079c5 */ /* 0x000fe40000010000 */
[----:B------:R-:W-:-:S10]  /*15ff0*/  WARPGROUP.ARRIVE ;  /* 0x00000000000079c5 */ /* 0x000fd40000000000 */
[----:B------:R-:W-:Y:S03]  /*16000*/  HGMMA.64x192x16.F32 R24, R168, gdesc[UR4].tnspB, R24, gsb0 ;  /* 0x42e00004a8187df0 */ /* 0x000fe60008000818 */
[----:B------:R-:W-:Y:S02]  /*16010*/  WARPGROUP.DEPBAR.LE gsb0, 0x0 ;  /* 0x00008000000079c5 */ /* 0x000fe40000010000 */
[----:B------:R-:W0:Y:S01]  /*16020*/  SHFL.IDX PT, R169, R2, RZ, 0x1c1f ;  /* 0x001c1fff02a97589 */ /* 0x000e2200000e0000 */
[----:B------:R-:W-:Y:S01]  /*16030*/  IMAD R168, R7, -0x60, RZ ;  /* 0xffffffa007a87824 */ /* 0x000fe200078e02ff */
[----:B------:R1:W-:Y:S03]  /*16040*/  @!P1 SYNCS.ARRIVE.TRANS64.RED.A1T0 RZ, [R0+URZ], RZ ;  /* 0x000000ff00ff99a7 */ /* 0x0003e6000810043f */
[----:B------:R-:W-:-:S04]  /*16050*/  VIADD R9, R168, 0x1 ;  /* 0x00000001a8097836 */ /* 0x000fc80000000000 */
[----:B-1----:R-:W-:Y:S01]  /*16060*/  IMAD R0, R212, -0x2, R9 ;  /* 0xfffffffed4007824 */ /* 0x002fe200078e0209 */
[----:B------:R-:W-:-:S04]  /*16070*/  LOP3.LUT R9, RZ, R10, RZ, 0x33, !PT ;  /* 0x0000000aff097212 */ /* 0x000fc800078e33ff */
[----:B------:R-:W-:Y:S02]  /*16080*/  IADD3 R22, -R194, R0, R196 ;  /* 0x00000000c2167210 */ /* 0x000fe40007ffe1c4 */
[----:B------:R-:W-:-:S03]  /*16090*/  IADD3 R0, R0, -0x1, RZ ;  /* 0xffffffff00007810 */ /* 0x000fc60007ffe0ff */
[----:B------:R-:W-:Y:S02]  /*160a0*/  VIADD R23, R22, UR4 ;  /* 0x0000000416177c36 */ /* 0x000fe40008000000 */
[----:B------:R-:W-:Y:S02]  /*160b0*/  IMAD.IADD R22, R9, 0x1, R22 ;  /* 0x0000000109167824 */ /* 0x000fe400078e0216 */
[--C-:B0-----:R-:W-:Y:S02]  /*160c0*/  IMAD.IADD R11, R23, 0x1, R169.reuse ;  /* 0x00000001170b7824 */ /* 0x101fe400078e02a9 */
[----:B------:R-:W-:Y:S01]  /*160d0*/  IMAD.IADD R9, R22, 0x1, R169 ;  /* 0x0000000116097824 */ /* 0x000fe200078e02a9 */
[----:B------:R-:W-:Y:S06]  /*160e0*/  @!P2 BRA `(.L_x_5335) ;  /* 0x000000000054a947 */ /* 0x000fec0003800000 */
        /* <DEDUP_REMOVED lines=12> */
.L_x_5337:
[----:B------:R-:W-:-:S05]  /*161b0*/  IMAD.U32 R170, RZ, RZ, UR59 ;  /* 0x0000003bffaa7e24 */ /* 0x000fca000f8e00ff */
[----:B------:R-:W-:-:S13]  /*161c0*/  ISETP.NE.AND P2, PT, R170, 0x1, PT ;  /* 0x00000001aa00780c */ /* 0x000fda0003f45270 */
[----:B------:R-:W0:Y:S02]  /*161d0*/  @P2 LDC.64 R12, c[0x0][0x9e8] ;  /* 0x00027a00ff0c2b82 */ /* 0x000e240000000a00 */
[----:B0-----:R-:W-:-:S05]  /*161e0*/  @P2 IMAD.HI.U32 R12, R169, R12, RZ ;  /* 0x0000000ca90c2227 */ /* 0x001fca00078e00ff */
[----:B------:R-:W-:-:S07]  /*161f0*/  @P2 SHF.R.U32.HI R169, RZ, R13, R12 ;  /* 0x0000000dffa92219 */ /* 0x000fce000001160c */
.L_x_5338:
[----:B------:R-:W-:Y:S05]  /*16200*/  BSYNC B2 ;  /* 0x0000000000027941 */ /* 0x000fea0003800000 */
.L_x_5336:
[----:B------:R-:W-:-:S05]  /*16210*/  IMAD R169, R169, R170, R0 ;  /* 0x000000aaa9a97224 */ /* 0x000fca00078e0200 */
[----:B------:R-:W-:Y:S02]  /*16220*/  VIADDMNMX R11, R169, R170, R11, PT ;  /* 0x000000aaa90b7246 */ /* 0x000fe4000380010b */
[----:B------:R-:W-:-:S07]  /*16230*/  VIMNMX R9, R9, R169, !PT ;  /* 0x000000a909097248 */ /* 0x000fce0007fe0100 */
.L_x_5335:
[----:B------:R-:W2:Y:S01]  /*16240*/  LDL.LU R169, [R1] ;  /* 0x0000000001a97983 */ /* 0x000ea20000300800 */
[C---:B------:R-:W-:Y:S02]  /*16250*/  ISETP.GE.AND P2, PT, R168.reuse, 0x2, PT ;  /* 0x00000002a800780c */ /* 0x040fe40003f46270 */
[----:B------:R-:W-:Y:S01]  /*16260*/  ISETP.GE.AND P5, PT, R168, 0xa, PT ;  /* 0x0000000aa800780c */ /* 0x000fe20003fa6270 */
[----:B------:R-:W0:Y:S01]  /*16270*/  SHFL.IDX PT, R2, R2, 0x1, 0x1c1f ;  /* 0x003c1f0002027f89 */ /* 0x000e2200000e0000 */
[----:B------:R-:W-:-:S04]  /*16280*/  ISETP.GT.AND P3, PT, R9, 0x1, !P2 ;  /* 0x000000010900780c */ /* 0x000fc80005764270 */
[----:B------:R-:W-:Y:S02]  /*16290*/  ISETP.LT.OR P4, PT, R11, 0x2, P3 ;  /* 0x000000020b00780c */ /* 0x000fe40001f81670 */
[----:B------:R-:W-:Y:S02]  /*162a0*/  ISETP.GE.AND P3, PT, R168, 0x9, PT ;  /* 0x00000009a800780c */ /* 0x000fe40003f66270 */
[----:B------:R-:W-:Y:S02]  /*162b0*/  FSEL R121, R121, -INF , !P4 ;  /* 0xff80000079797808 */ /* 0x000fe40006000000 */
[----:B------:R-:W-:-:S04]  /*162c0*/  ISETP.GT.AND P4, PT, R9, 0x8, !P3 ;  /* 0x000000080900780c */ /* 0x000fc80005f84270 */
[----:B------:R-:W-:-:S04]  /*162d0*/  ISETP.LT.OR P4, PT, R11, 0x9, P4 ;  /* 0x000000090b00780c */ /* 0x000fc80002781670 */
[----:B------:R-:W-:Y:S02]  /*162e0*/  FSEL R124, R124, -INF , !P4 ;  /* 0xff8000007c7c7808 */ /* 0x000fe40006000000 */
[----:B------:R-:W-:Y:S01]  /*162f0*/  ISETP.GT.AND P4, PT, R9, 0x9, !P5 ;  /* 0x000000090900780c */ /* 0x000fe20006f84270 */
[----:B0-----:R-:W-:-:S03]  /*16300*/  IMAD.IADD R23, R23, 0x1, R2 ;  /* 0x0000000117177824 */ /* 0x001fc600078e0202 */
[----:B------:R-:W-:Y:S01]  /*16310*/  ISETP.LT.OR P4, PT, R11, 0xa, P4 ;  /* 0x0000000a0b00780c */ /* 0x000fe20002781670 */
[----:B------:R-:W-:-:S03]  /*16320*/  IMAD.IADD R22, R22, 0x1, R2 ;  /* 0x0000000116167824 */ /* 0x000fc600078e0202 */
[----:B------:R-:W-:Y:S02]  /*16330*/  FSEL R125, R125, -INF , !P4 ;  /* 0xff8000007d7d7808 */ /* 0x000fe40006000000 */
[----:B--2---:R-:W-:-:S04]  /*16340*/  LOP3.LUT R169, R169, 0xfffffffb, RZ, 0xc0, !PT ;  /* 0xfffffffba9a97812 */ /* 0x004fc800078ec0ff */
[----:B------:R-:W-:Y:S02]  /*16350*/  @P5 LOP3.LUT R169, R169, 0x4, RZ, 0xfc, !PT ;  /* 0x00000004a9a95812 */ /* 0x000fe400078efcff */
[----:B------:R-:W-:Y:S02]  /*16360*/  ISETP.GE.AND P5, PT, R168, 0x11, PT ;  /* 0x00000011a800780c */ /* 0x000fe40003fa6270 */
[----:B------:R-:W-:Y:S02]  /*16370*/  LOP3.LUT R169, R169, 0xfffffff7, RZ, 0xc0, !PT ;  /* 0xfffffff7a9a97812 */ /* 0x000fe400078ec0ff */
[----:B------:R-:W-:-:S04]  /*16380*/  ISETP.GT.AND P4, PT, R9, 0x10, !P5 ;  /* 0x000000100900780c */ /* 0x000fc80006f84270 */
[----:B------:R-:W-:-:S04]  /*16390*/  ISETP.LT.OR P4, PT, R11, 0x11, P4 ;  /* 0x000000110b00780c */ /* 0x000fc80002781670 */
[----:B------:R-:W-:Y:S02]  /*163a0*/  FSEL R128, R128, -INF , !P4 ;  /* 0xff80000080807808 */ /* 0x000fe40006000000 */
        /* <DEDUP_REMOVED lines=96> */
[----:B------:R-:W-:Y:S02]  /*169b0*/  ISETP.GE.AND P4, PT, R168, 0x52, PT ;  /* 0x00000052a800780c */ /* 0x000fe40003f86270 */
[----:B------:R-:W-:Y:S02]  /*169c0*/  @P5 LOP3.LUT R169, R169, 0x10, RZ, 0xfc, !PT ;  /* 0x00000010a9a95812 */ /* 0x000fe400078efcff */
[----:B------:R-:W-:Y:S02]  /*169d0*/  ISETP.GT.AND P5, PT, R9, 0x51, !P4 ;  /* 0x000000510900780c */ /* 0x000fe400067a4270 */
[----:B------:R-:W-:Y:S02]  /*169e0*/  LOP3.LUT R169, R169, 0xfffffffd, RZ, 0xc0, !PT ;  /* 0xfffffffda9a97812 */ /* 0x000fe400078ec0ff */
[----:B------:R-:W-:-:S04]  /*169f0*/  ISETP.LT.OR P5, PT, R11, 0x52, P5 ;  /* 0x000000520b00780c */ /* 0x000fc80002fa1670 */
[----:B------:R-:W-:Y:S02]  /*16a00*/  FSEL R161, R161, -INF , !P5 ;  /* 0xff800000a1a17808 */ /* 0x000fe40006800000 */
[----:B------:R-:W-:-:S04]  /*16a10*/  ISETP.GE.AND P5, PT, R168, 0x59, PT ;  /* 0x00000059a800780c */ /* 0x000fc80003fa6270 */
[----:B------:R-:W-:-:S04]  /*16a20*/  ISETP.GT.AND P6, PT, R9, 0x58, !P5 ;  /* 0x000000580900780c */ /* 0x000fc80006fc4270 */
[----:B------:R-:W-:-:S04]  /*16a30*/  ISETP.LT.OR P6, PT, R11, 0x59, P6 ;  /* 0x000000590b00780c */ /* 0x000fc800037c1670 */
[----:B------:R-:W-:Y:S02]  /*16a40*/  FSEL R164, R164, -INF , !P6 ;  /* 0xff800000a4a47808 */ /* 0x000fe40007000000 */
[----:B------:R-:W-:-:S13]  /*16a50*/  ISETP.GE.AND P6, PT, R168, 0x1, PT ;  /* 0x00000001a800780c */ /* 0x000fda0003fc6270 */
[----:B------:R-:W-:Y:S02]  /*16a60*/  @P6 LOP3.LUT R169, R169, 0x2, RZ, 0xfc, !PT ;  /* 0x00000002a9a96812 */ /* 0x000fe400078efcff */
[----:B------:R-:W-:Y:S02]  /*16a70*/  ISETP.GT.AND P6, PT, R9, RZ, !P6 ;  /* 0x000000ff0900720c */ /* 0x000fe400077c4270 */
[----:B------:R-:W-:Y:S02]  /*16a80*/  LOP3.LUT R169, R169, 0xfffffffe, RZ, 0xc0, !PT ;  /* 0xfffffffea9a97812 */ /* 0x000fe400078ec0ff */
[----:B------:R-:W-:-:S04]  /*16a90*/  ISETP.LT.OR P6, PT, R11, 0x1, P6 ;  /* 0x000000010b00780c */ /* 0x000fc800037c1670 */
[----:B------:R-:W-:Y:S02]  /*16aa0*/  FSEL R120, R120, -INF , !P6 ;  /* 0xff80000078787808 */ /* 0x000fe40007000000 */
[----:B------:R-:W-:-:S13]  /*16ab0*/  ISETP.GE.AND P6, PT, R168, 0x5a, PT ;  /* 0x0000005aa800780c */ /* 0x000fda0003fc6270 */
[----:B------:R-:W-:Y:S02]  /*16ac0*/  @P6 LOP3.LUT R169, R169, 0x1, RZ, 0xfc, !PT ;  /* 0x00000001a9a96812 */ /* 0x000fe400078efcff */
[----:B------:R-:W-:-:S03]  /*16ad0*/  ISETP.GT.AND P6, PT, R9, 0x59, !P6 ;  /* 0x000000590900780c */ /* 0x000fc600077c4270 */
[----:B------:R0:W-:Y:S01]  /*16ae0*/  STL [R1], R169 ;  /* 0x000000a901007387 */ /* 0x0001e20000100800 */
[----:B------:R-:W-:-:S04]  /*16af0*/  ISETP.LT.OR P6, PT, R11, 0x5a, P6 ;  /* 0x0000005a0b00780c */ /* 0x000fc800037c1670 */
[----:B------:R-:W-:Y:S02]  /*16b00*/  FSEL R165, R165, -INF , !P6 ;  /* 0xff800000a5a57808 */ /* 0x000fe40007000000 */
[----:B------:R-:W-:-:S13]  /*16b10*/  LOP3.LUT P6, RZ, R169, 0x100000, RZ, 0xc0, !PT ;  /* 0x00100000a9ff7812 */ /* 0x000fda00078cc0ff */
[----:B0-----:R-:W-:Y:S05]  /*16b20*/  @!P6 BRA `(.L_x_5339) ;  /* 0x000000000054e947 */ /* 0x001fea0003800000 */
        /* <DEDUP_REMOVED lines=12> */
.L_x_5341:
[----:B------:R-:W-:-:S05]  /*16bf0*/  IMAD.U32 R9, RZ, RZ, UR59 ;  /* 0x0000003bff097e24 */ /* 0x000fca000f8e00ff */
[----:B------:R-:W-:-:S13]  /*16c00*/  ISETP.NE.AND P6, PT, R9, 0x1, PT ;  /* 0x000000010900780c */ /* 0x000fda0003fc5270 */
[----:B------:R-:W0:Y:S02]  /*16c10*/  @P6 LDC.64 R12, c[0x0][0x9e8] ;  /* 0x00027a00ff0c6b82 */ /* 0x000e240000000a00 */
[----:B0-----:R-:W-:-:S05]  /*16c20*/  @P6 IMAD.HI.U32 R12, R2, R12, RZ ;  /* 0x0000000c020c6227 */ /* 0x001fca00078e00ff */
[----:B------:R-:W-:-:S07]  /*16c30*/  @P6 SHF.R.U32.HI R2, RZ, R13, R12 ;  /* 0x0000000dff026219 */ /* 0x000fce000001160c */
.L_x_5342:
[----:B------:R-:W-:Y:S05]  /*16c40*/  BSYNC B2 ;  /* 0x0000000000027941 */ /* 0x000fea0003800000 */
.L_x_5340:
[----:B------:R-:W-:-:S05]  /*16c50*/  IMAD R0, R2, R9, R0 ;  /* 0x0000000902007224 */ /* 0x000fca00078e0200 */
[----:B------:R-:W-:Y:S02]  /*16c60*/  VIADDMNMX R23, R0, R9, R23, PT ;  /* 0x0000000900177246 */ /* 0x000fe40003800117 */
[----:B------:R-:W-:-:S07]  /*16c70*/  VIMNMX R22, R22, R0, !PT ;  /* 0x0000000016167248 */ /* 0x000fce0007fe0100 */
.L_x_5339:
[C---:B------:R-:W-:Y:S01]  /*16c80*/  ISETP.GT.AND P2, PT, R22.reuse, 0x1, !P2 ;  /* 0x000000011600780c */ /* 0x040fe20005744270 */
[----:B------:R-:W-:Y:S01]  /*16c90*/  ULDC UR4, c[0x0][0x988] ;  /* 0x0002620000047ab9 */ /* 0x000fe20000000800 */
[----:B------:R-:W-:Y:S01]  /*16ca0*/  ISETP.GT.AND P3, PT, R22, 0x8, !P3 ;  /* 0x000000081600780c */ /* 0x000fe20005f64270 */
[----:B------:R-:W-:Y:S01]  /*16cb0*/  @!P1 VIADD R21, R21, 0x30860 ;  /* 0x0003086015159836 */ /* 0x000fe20000000000 */
[C---:B------:R-:W-:Y:S02]  /*16cc0*/  ISETP.LT.OR P2, PT, R23.reuse, 0x2, P2 ;  /* 0x000000021700780c */ /* 0x040fe40001741670 */
[----:B------:R-:W-:Y:S02]  /*16cd0*/  ISETP.LT.OR P3, PT, R23, 0x9, P3 ;  /* 0x000000091700780c */ /* 0x000fe40001f61670 */
[----:B------:R-:W-:Y:S02]  /*16ce0*/  FSEL R123, R123, -INF , !P2 ;  /* 0xff8000007b7b7808 */ /* 0x000fe40005000000 */
[----:B------:R-:W-:-:S02]  /*16cf0*/  LOP3.LUT P2, RZ, R169, 0x4, RZ, 0xc0, !PT ;  /* 0x00000004a9ff7812 */ /* 0x000fc4000784c0ff */
[----:B------:R-:W-:Y:S02]  /*16d00*/  FSEL R126, R126, -INF , !P3 ;  /* 0xff8000007e7e7808 */ /* 0x000fe40005800000 */
[----:B------:R-:W-:Y:S02]  /*16d10*/  ISETP.GT.AND P2, PT, R22, 0x9, !P2 ;  /* 0x000000091600780c */ /* 0x000fe40005744270 */
[----:B------:R-:W-:Y:S02]  /*16d20*/  LOP3.LUT P3, RZ, R169, 0x10000, RZ, 0xc0, !PT ;  /* 0x00010000a9ff7812 */ /* 0x000fe4000786c0ff */
[----:B------:R-:W-:Y:S02]  /*16d30*/  ISETP.LT.OR P2, PT, R23, 0xa, P2 ;  /* 0x0000000a1700780c */ /* 0x000fe40001741670 */
[----:B------:R-:W-:Y:S02]  /*16d40*/  LOP3.LUT P6, RZ, R169, 0x8000, RZ, 0xc0, !PT ;  /* 0x00008000a9ff7812 */ /* 0x000fe400078cc0ff */
[----:B------:R-:W-:-:S02]  /*16d50*/  FSEL R127, R127, -INF , !P2 ;  /* 0xff8000007f7f7808 */ /* 0x000fc40005000000 */
[----:B------:R-:W-:Y:S02]  /*16d60*/  LOP3.LUT P2, RZ, R169, 0x8, RZ, 0xc0, !PT ;  /* 0x00000008a9ff7812 */ /* 0x000fe4000784c0ff */
[----:B------:R-:W-:Y:S02]  /*16d70*/  FMNMX.FTZ R0, R120, R4, !PT ;  /* 0x0000000478007209 */ /* 0x000fe40007810000 */
[----:B------:R-:W-:Y:S02]  /*16d80*/  ISETP.GT.AND P2, PT, R22, 0x10, !P2 ;  /* 0x000000101600780c */ /* 0x000fe40005744270 */
[----:B------:R-:W-:Y:S02]  /*16d90*/  FMNMX.FTZ R9, R121, R0, !PT ;  /* 0x0000000079097209 */ /* 0x000fe40007810000 */
[----:B------:R-:W-:Y:S02]  /*16da0*/  ISETP.LT.OR P2, PT, R23, 0x11, P2 ;  /* 0x000000111700780c */ /* 0x000fe40001741670 */
[----:B------:R-:W-:-:S02]  /*16db0*/  FMNMX.FTZ R0, R124, R9, !PT ;  /* 0x000000097c007209 */ /* 0x000fc40007810000 */
[----:B------:R-:W-:Y:S02]  /*16dc0*/  FSEL R130, R130, -INF , !P2 ;  /* 0xff80000082827808 */ /* 0x000fe40005000000 */
[----:B------:R-:W-:Y:S02]  /*16dd0*/  LOP3.LUT P2, RZ, R169, 0x80000, RZ, 0xc0, !PT ;  /* 0x00080000a9ff7812 */ /* 0x000fe4000784c0ff */
[----:B------:R-:W-:Y:S02]  /*16de0*/  FMNMX.FTZ R9, R125, R0, !PT ;  /* 0x000000007d097209 */ /* 0x000fe40007810000 */
[----:B------:R-:W-:Y:S02]  /*16df0*/  ISETP.GT.AND P2, PT, R22, 0x11, !P2 ;  /* 0x000000111600780c */ /* 0x000fe40005744270 */
[----:B------:R-:W-:Y:S02]  /*16e00*/  FMNMX.FTZ R0, R128, R9, !PT ;  /* 0x0000000980007209 */ /* 0x000fe40007810000 */
[----:B------:R-:W-:-:S02]  /*16e10*/  ISETP.LT.OR P2, PT, R23, 0x12, P2 ;  /* 0x000000121700780c */ /* 0x000fc40001741670 */
[----:B------:R-:W-:Y:S02]  /*16e20*/  FMNMX.FTZ R9, R129, R0, !PT ;  /* 0x0000000081097209 */ /* 0x000fe40007810000 */
[----:B------:R-:W-:Y:S02]  /*16e30*/  FSEL R131, R131, -INF , !P2 ;  /* 0xff80000083837808 */ /* 0x000fe40005000000 */
[----:B------:R-:W-:Y:S02]  /*16e40*/  LOP3.LUT P2, RZ, R169, 0x40000, RZ, 0xc0, !PT ;  /* 0x00040000a9ff7812 */ /* 0x000fe4000784c0ff */
[----:B------:R-:W-:Y:S02]  /*16e50*/  FMNMX.FTZ R0, R132, R9, !PT ;  /* 0x0000000984007209 */ /* 0x000fe40007810000 */
[----:B------:R-:W-:Y:S02]  /*16e60*/  ISETP.GT.AND P2, PT, R22, 0x18, !P2 ;  /* 0x000000181600780c */ /* 0x000fe40005744270 */
[----:B------:R-:W-:-:S02]  /*16e70*/  FMNMX.FTZ R9, R133, R0, !PT ;  /* 0x0000000085097209 */ /* 0x000fc40007810000 */
[----:B------:R-:W-:Y:S02]  /*16e80*/  ISETP.LT.OR P2, PT, R23, 0x19, P2 ;  /* 0x000000191700780c */ /* 0x000fe40001741670 */
[----:B------:R-:W-:Y:S02]  /*16e90*/  FMNMX.FTZ R0, R136, R9, !PT ;  /* 0x0000000988007209 */ /* 0x000fe40007810000 */
[----:B------:R-:W-:Y:S02]  /*16ea0*/  FSEL R134, R134, -INF , !P2 ;  /* 0xff80000086867808 */ /* 0x000fe40005000000 */
[----:B------:R-:W-:Y:S02]  /*16eb0*/  LOP3.LUT P2, RZ, R169, 0x20000, RZ, 0xc0, !PT ;  /* 0x00020000a9ff7812 */ /* 0x000fe4000784c0ff */
        /* <DEDUP_REMOVED lines=30> */
[C---:B------:R-:W-:Y:S02]  /*170a0*/  LOP3.LUT P2, RZ, R169.reuse, 0x1000, RZ, 0xc0, !PT ;  /* 0x00001000a9ff7812 */ /* 0x040fe4000784c0ff */
[----:B------:R-:W-:-:S02]  /*170b0*/  LOP3.LUT P3, RZ, R169, 0x20, RZ, 0xc0, !PT ;  /* 0x00000020a9ff7812 */ /* 0x000fc4000786c0ff */
[----:B------:R-:W-:Y:S02]  /*170c0*/  ISETP.GT.AND P2, PT, R22, 0x30, !P2 ;  /* 0x000000301600780c */ /* 0x000fe40005744270 */
[----:B------:R-:W-:Y:S02]  /*170d0*/  FMNMX.FTZ R0, R164, R9, !PT ;  /* 0x00000009a4007209 */ /* 0x000fe40007810000 */
[----:B------:R-:W-:Y:S02]  /*170e0*/  ISETP.LT.OR P2, PT, R23, 0x31, P2 ;  /* 0x000000311700780c */ /* 0x000fe40001741670 */
[----:B------:R-:W-:Y:S02]  /*170f0*/  FMNMX.FTZ R2, R165, R0, !PT ;  /* 0x00000000a5027209 */ /* 0x000fe40007810000 */
[----:B------:R-:W-:Y:S02]  /*17100*/  FSEL R146, R146, -INF , !P2 ;  /* 0xff80000092927808 */ /* 0x000fe40005000000 */
[C---:B------:R-:W-:Y:S01]  /*17110*/  LOP3.LUT P2, RZ, R169.reuse, 0x800, RZ, 0xc0, !PT ;  /* 0x00000800a9ff7812 */ /* 0x040fe2000784c0ff */
[----:B------:R-:W0:Y:S01]  /*17120*/  SHFL.BFLY PT, R9, R2, 0x2, 0x1f ;  /* 0x0c401f0002097f89 */ /* 0x000e2200000e0000 */
[----:B------:R-:W-:-:S02]  /*17130*/  LOP3.LUT P6, RZ, R169, 0x10, RZ, 0xc0, !PT ;  /* 0x00000010a9ff7812 */ /* 0x000fc400078cc0ff */
[C---:B------:R-:W-:Y:S02]  /*17140*/  ISETP.GT.AND P2, PT, R22.reuse, 0x31, !P2 ;  /* 0x000000311600780c */ /* 0x040fe40005744270 */
[----:B------:R-:W-:Y:S02]  /*17150*/  ISETP.GT.AND P4, PT, R22, 0x51, !P4 ;  /* 0x000000511600780c */ /* 0x000fe40006784270 */
[C---:B------:R-:W-:Y:S02]  /*17160*/  ISETP.LT.OR P2, PT, R23.reuse, 0x32, P2 ;  /* 0x000000321700780c */ /* 0x040fe40001741670 */
[----:B------:R-:W-:Y:S02]  /*17170*/  ISETP.LT.OR P4, PT, R23, 0x52, P4 ;  /* 0x000000521700780c */ /* 0x000fe40002781670 */
[----:B------:R-:W-:Y:S02]  /*17180*/  FSEL R147, R147, -INF , !P2 ;  /* 0xff80000093937808 */ /* 0x000fe40005000000 */
[----:B------:R-:W-:-:S02]  /*17190*/  LOP3.LUT P2, RZ, R169, 0x400, RZ, 0xc0, !PT ;  /* 0x00000400a9ff7812 */ /* 0x000fc4000784c0ff */
[C---:B------:R-:W-:Y:S02]  /*171a0*/  ISETP.GT.AND P5, PT, R22.reuse, 0x58, !P5 ;  /* 0x000000581600780c */ /* 0x040fe40006fa4270 */
[----:B------:R-:W-:Y:S02]  /*171b0*/  ISETP.GT.AND P2, PT, R22, 0x38, !P2 ;  /* 0x000000381600780c */ /* 0x000fe40005744270 */
[----:B------:R-:W-:Y:S02]  /*171c0*/  FSEL R163, R163, -INF , !P4 ;  /* 0xff800000a3a37808 */ /* 0x000fe40006000000 */
[C---:B------:R-:W-:Y:S02]  /*171d0*/  ISETP.LT.OR P2, PT, R23.reuse, 0x39, P2 ;  /* 0x000000391700780c */ /* 0x040fe40001741670 */
[----:B------:R-:W-:Y:S02]  /*171e0*/  ISETP.LT.OR P5, PT, R23, 0x59, P5 ;  /* 0x000000591700780c */ /* 0x000fe40002fa1670 */
[----:B------:R-:W-:-:S02]  /*171f0*/  FSEL R150, R150, -INF , !P2 ;  /* 0xff80000096967808 */ /* 0x000fc40005000000 */
[----:B------:R-:W-:Y:S02]  /*17200*/  LOP3.LUT P2, RZ, R169, 0x200, RZ, 0xc0, !PT ;  /* 0x00000200a9ff7812 */ /* 0x000fe4000784c0ff */
[----:B0-----:R-:W-:Y:S02]  /*17210*/  FMNMX.FTZ R12, R2, R9, !PT ;  /* 0x00000009020c7209 */ /* 0x001fe40007810000 */
[----:B------:R-:W-:Y:S02]  /*17220*/  ISETP.GT.AND P2, PT, R22, 0x39, !P2 ;  /* 0x000000391600780c */ /* 0x000fe40005744270 */
[----:B------:R-:W-:Y:S01]  /*17230*/  FSEL R166, R166, -INF , !P5 ;  /* 0xff800000a6a67808 */ /* 0x000fe20006800000 */
[----:B------:R-:W0:Y:S01]  /*17240*/  SHFL.BFLY PT, R11, R12, 0x1, 0x1f ;  /* 0x0c201f000c0b7f89 */ /* 0x000e2200000e0000 */
[----:B------:R-:W-:Y:S02]  /*17250*/  ISETP.LT.OR P2, PT, R23, 0x3a, P2 ;  /* 0x0000003a1700780c */ /* 0x000fe40001741670 */
[----:B------:R-:W-:-:S02]  /*17260*/  MOV R0, UR4 ;  /* 0x0000000400007c02 */ /* 0x000fc40008000f00 */
[----:B------:R-:W-:Y:S02]  /*17270*/  FSEL R151, R151, -INF , !P2 ;  /* 0xff80000097977808 */ /* 0x000fe40005000000 */
[----:B------:R-:W-:Y:S02]  /*17280*/  LOP3.LUT P2, RZ, R169, 0x100, RZ, 0xc0, !PT ;  /* 0x00000100a9ff7812 */ /* 0x000fe4000784c0ff */
[----:B------:R-:W-:Y:S02]  /*17290*/  @!P1 PRMT R21, RZ, 0x654, R21 ;  /* 0x00000654ff159816 */ /* 0x000fe40000000015 */
[----:B------:R-:W-:Y:S02]  /*172a0*/  ISETP.GT.AND P2, PT, R22, 0x40, !P2 ;  /* 0x000000401600780c */ /* 0x000fe40005744270 */
[----:B------:R1:W-:Y:S02]  /*172b0*/  @!P1 SYNCS.ARRIVE.TRANS64.RED.A1T0 RZ, [R21+URZ], RZ ;  /* 0x000000ff15ff99a7 */ /* 0x0003e4000810043f */
[----:B------:R-:W-:-:S04]  /*172c0*/  ISETP.LT.OR P2, PT, R23, 0x41, P2 ;  /* 0x000000411700780c */ /* 0x000fc80001741670 */
[----:B------:R-:W-:Y:S02]  /*172d0*/  FSEL R154, R154, -INF , !P2 ;  /* 0xff8000009a9a7808 */ /* 0x000fe40005000000 */
[----:B------:R-:W-:Y:S02]  /*172e0*/  LOP3.LUT P2, RZ, R169, 0x80, RZ, 0xc0, !PT ;  /* 0x00000080a9ff7812 */ /* 0x000fe4000784c0ff */
[----:B0-----:R-:W-:Y:S02]  /*172f0*/  FMNMX.FTZ R11, R12, R11, !PT ;  /* 0x0000000b0c0b7209 */ /* 0x001fe40007810000 */
[----:B------:R-:W-:-:S03]  /*17300*/  ISETP.GT.AND P2, PT, R22, 0x41, !P2 ;  /* 0x000000411600780c */ /* 0x000fc60005744270 */
[----:B------:R-:W-:Y:S01]  /*17310*/  FMUL.FTZ R9, R11, R0 ;  /* 0x000000000b097220 */ /* 0x000fe20000410000 */
[----:B------:R-:W-:-:S04]  /*17320*/  ISETP.LT.OR P2, PT, R23, 0x42, P2 ;  /* 0x000000421700780c */ /* 0x000fc80001741670 */
[----:B------:R-:W-:Y:S02]  /*17330*/  FSEL R155, R155, -INF , !P2 ;  /* 0xff8000009b9b7808 */ /* 0x000fe40005000000 */
[----:B------:R-:W-:-:S04]  /*17340*/  LOP3.LUT P2, RZ, R169, 0x40, RZ, 0xc0, !PT ;  /* 0x00000040a9ff7812 */ /* 0x000fc8000784c0ff */
[----:B------:R-:W-:-:S04]  /*17350*/  ISETP.GT.AND P2, PT, R22, 0x48, !P2 ;  /* 0x000000481600780c */ /* 0x000fc80005744270 */
[----:B------:R-:W-:-:S04]  /*17360*/  ISETP.LT.OR P2, PT, R23, 0x49, P2 ;  /* 0x000000491700780c */ /* 0x000fc80001741670 */
[----:B------:R-:W-:Y:S02]  /*17370*/  FSEL R158, R158, -INF , !P2 ;  /* 0xff8000009e9e7808 */ /* 0x000fe40005000000 */
[----:B------:R-:W-:-:S04]  /*17380*/  ISETP.GT.AND P2, PT, R22, 0x49, !P3 ;  /* 0x000000491600780c */ /* 0x000fc80005f44270 */
[----:B------:R-:W-:-:S04]  /*17390*/  ISETP.LT.OR P2, PT, R23, 0x4a, P2 ;  /* 0x0000004a1700780c */ /* 0x000fc80001741670 */
[----:B------:R-:W-:Y:S02]  /*173a0*/  FSEL R159, R159, -INF , !P2 ;  /* 0xff8000009f9f7808 */ /* 0x000fe40005000000 */
[----:B------:R-:W-:Y:S02]  /*173b0*/  ISETP.GT.AND P2, PT, R22, 0x50, !P6 ;  /* 0x000000501600780c */ /* 0x000fe40007744270 */
[----:B------:R-:W-:Y:S02]  /*173c0*/  LOP3.LUT P6, RZ, R169, 0x2, RZ, 0xc0, !PT ;  /* 0x00000002a9ff7812 */ /* 0x000fe400078cc0ff */
[----:B------:R-:W-:-:S04]  /*173d0*/  ISETP.LT.OR P2, PT, R23, 0x51, P2 ;  /* 0x000000511700780c */ /* 0x000fc80001741670 */
[----:B------:R-:W-:Y:S02]  /*173e0*/  FSEL R162, R162, -INF , !P2 ;  /* 0xff800000a2a27808 */ /* 0x000fe40005000000 */
[C---:B------:R-:W-:Y:S02]  /*173f0*/  ISETP.GT.AND P2, PT, R22.reuse, RZ, !P6 ;  /* 0x000000ff1600720c */ /* 0x040fe40007744270 */
[----:B------:R-:W-:Y:S02]  /*17400*/  LOP3.LUT P6, RZ, R169, 0x1, RZ, 0xc0, !PT ;  /* 0x00000001a9ff7812 */ /* 0x000fe400078cc0ff */
[----:B------:R-:W-:Y:S02]  /*17410*/  ISETP.LT.OR P2, PT, R23, 0x1, P2 ;  /* 0x000000011700780c */ /* 0x000fe40001741670 */
[----:B------:R-:W-:Y:S02]  /*17420*/  ISETP.GT.AND P3, PT, R22, 0x59, !P6 ;  /* 0x000000591600780c */ /* 0x000fe40007764270 */
[----:B------:R-:W-:-:S02]  /*17430*/  FSEL R122, R122, -INF , !P2 ;  /* 0xff8000007a7a7808 */ /* 0x000fc40005000000 */
[----:B------:R-:W-:Y:S02]  /*17440*/  ISETP.LT.OR P3, PT, R23, 0x5a, P3 ;  /* 0x0000005a1700780c */ /* 0x000fe40001f61670 */
[----:B------:R-:W-:Y:S02]  /*17450*/  FMNMX.FTZ R2, R122, R3, !PT ;  /* 0x000000037a027209 */ /* 0x000fe40007810000 */
[----:B------:R-:W-:Y:S02]  /*17460*/  FSEL R167, R167, -INF , !P3 ;  /* 0xff800000a7a77808 */ /* 0x000fe40005800000 */
[----:B------:R-:W-:Y:S02]  /*17470*/  FMNMX.FTZ R2, R123, R2, !PT ;  /* 0x000000027b027209 */ /* 0x000fe40007810000 */
[----:B------:R-:W-:Y:S02]  /*17480*/  FSETP.NEU.FTZ.AND P2, PT, R11, -INF , PT ;  /* 0xff8000000b00780b */ /* 0x000fe40003f5d000 */
[----:B------:R-:W-:-:S02]  /*17490*/  FMNMX.FTZ R2, R126, R2, !PT ;  /* 0x000000027e027209 */ /* 0x000fc40007810000 */
[----:B------:R-:W-:Y:S02]  /*174a0*/  FSEL R9, R9, RZ, P2 ;  /* 0x000000ff09097208 */ /* 0x000fe40001000000 */
[----:B------:R-:W-:-:S03]  /*174b0*/  FMNMX.FTZ R2, R127, R2, !PT ;  /* 0x000000027f027209 */ /* 0x000fc60007810000 */
[--C-:B------:R-:W-:Y:S01]  /*174c0*/  FFMA.FTZ R180, R136, R0, -R9.reuse ;  /* 0x0000000088b47223 */ /* 0x100fe20000010809 */
[----:B------:R-:W-:Y:S01]  /*174d0*/  FMNMX.FTZ R2, R130, R2, !PT ;  /* 0x0000000282027209 */ /* 0x000fe20007810000 */
[-CC-:B------:R-:W-:Y:S01]  /*174e0*/  FFMA.FTZ R188, R120, R0.reuse, -R9.reuse ;  /* 0x0000000078bc7223 */ /* 0x180fe20000010809 */
[----:B------:R-:W-:Y:S01]  /*174f0*/  FSEL R136, R11, RZ, P2 ;  /* 0x000000ff0b887208 */ /* 0x000fe20001000000 */
        /* <DEDUP_REMOVED lines=11> */
[----:B------:R-:W-:Y:S01]  /*175b0*/  FADD.FTZ R137, -R136, R4 ;  /* 0x0000000488897221 */ /* 0x000fe20000010100 */
        /* <DEDUP_REMOVED lines=46> */
[----:B0-----:R-:W-:Y:S01]  /*178a0*/  FMNMX.FTZ R13, R2, R13, !PT ;  /* 0x0000000d020d7209 */ /* 0x001fe20007810000 */
[----:B------:R-:W-:-:S03]  /*178b0*/  FMUL.FTZ R2, R137, R0 ;  /* 0x0000000089027220 */ /* 0x000fc60000410000 */
[C---:B------:R-:W-:Y:S01]  /*178c0*/  FSETP.NEU.FTZ.AND P2, PT, R13.reuse, -INF , PT ;  /* 0xff8000000d00780b */ /* 0x040fe20003f5d000 */
[----:B------:R-:W-:Y:S02]  /*178d0*/  FMUL.FTZ R136, R13, R0 ;  /* 0x000000000d887220 */ /* 0x000fe40000410000 */
[----:B------:R0:W2:Y:S03]  /*178e0*/  MUFU.EX2 R9, R2 ;  /* 0x0000000200097308 */ /* 0x0000a60000000800 */
[----:B------:R-:W-:-:S05]  /*178f0*/  FSEL R137, R136, RZ, P2 ;  /* 0x000000ff88897208 */ /* 0x000fca0001000000 */
[----:B------:R-:W-:Y:S01]  /*17900*/  MUFU.EX2 R176, R176 ;  /* 0x000000b000b07308 */ /* 0x000fe20000000800 */
[----:B0-----:R-:W-:Y:S01]  /*17910*/  FSEL R2, R13, RZ, P2 ;  /* 0x000000ff0d027208 */ /* 0x001fe20001000000 */
[-CC-:B------:R-:W-:Y:S01]  /*17920*/  FFMA.FTZ R191, R126, R0.reuse, -R137.reuse ;  /* 0x000000007ebf7223 */ /* 0x180fe20000010889 */
[-CC-:B------:R-:W-:Y:S01]  /*17930*/  FFMA.FTZ R126, R131, R0.reuse, -R137.reuse ;  /* 0x00000000837e7223 */ /* 0x180fe20000010889 */
[-CC-:B------:R-:W-:Y:S01]  /*17940*/  FFMA.FTZ R189, R122, R0.reuse, -R137.reuse ;  /* 0x000000007abd7223 */ /* 0x180fe20000010889 */
[-C--:B------:R-:W-:Y:S01]  /*17950*/  FFMA.FTZ R122, R123, R0.reuse, -R137 ;  /* 0x000000007b7a7223 */ /* 0x080fe20000010889 */
[----:B------:R-:W-:Y:S01]  /*17960*/  FADD.FTZ R131, -R2, R3 ;  /* 0x0000000302837221 */ /* 0x000fe20000010100 */
[-CC-:B------:R-:W-:Y:S01]  /*17970*/  FFMA.FTZ R123, R127, R0.reuse, -R137.reuse ;  /* 0x000000007f7b7223 */ /* 0x180fe20000010889 */
[-CC-:B------:R-:W-:Y:S01]  /*17980*/  FFMA.FTZ R127, R135, R0.reuse, -R137.reuse ;  /* 0x00000000877f7223 */ /* 0x180fe20000010889 */
[----:B------:R-:W-:Y:S01]  /*17990*/  MUFU.EX2 R191, R191 ;  /* 0x000000bf00bf7308 */ /* 0x000fe20000000800 */
[----:B------:R-:W-:Y:S01]  /*179a0*/  FMUL.FTZ R2, R131, R0 ;  /* 0x0000000083027220 */ /* 0x000fe20000410000 */
[----:B--2---:R-:W-:Y:S01]  /*179b0*/  FFMA.FTZ R131, R9, R6, R188 ;  /* 0x0000000609837223 */ /* 0x004fe200000100bc */
[-CC-:B------:R-:W-:Y:S01]  /*179c0*/  FFMA.FTZ R185, R130, R0.reuse, -R137.reuse ;  /* 0x0000000082b97223 */ /* 0x180fe20000010889 */
[-CC-:B------:R-:W-:Y:S01]  /*179d0*/  FFMA.FTZ R187, R134, R0.reuse, -R137.reuse ;  /* 0x0000000086bb7223 */ /* 0x180fe20000010889 */
[-C--:B------:R-:W-:Y:S01]  /*179e0*/  FFMA.FTZ R181, R138, R0.reuse, -R137 ;  /* 0x000000008ab57223 */ /* 0x080fe20000010889 */
[----:B------:R-:W-:Y:S01]  /*179f0*/  FADD.FTZ R131, R12, R131 ;  /* 0x000000830c837221 */ /* 0x000fe20000010000 */
[-CC-:B------:R-:W-:Y:S01]  /*17a00*/  FFMA.FTZ R130, R139, R0.reuse, -R137.reuse ;  /* 0x000000008b827223 */ /* 0x180fe20000010889 */
[----:B------:R-:W-:Y:S01]  /*17a10*/  MUFU.EX2 R189, R189 ;  /* 0x000000bd00bd7308 */ /* 0x000fe20000000800 */
[-C--:B------:R-:W-:Y:S01]  /*17a20*/  FFMA.FTZ R183, R142, R0.reuse, -R137 ;  /* 0x000000008eb77223 */ /* 0x080fe20000010889 */
[----:B------:R-:W-:Y:S01]  /*17a30*/  FADD.FTZ R135, R190, R131 ;  /* 0x00000083be877221 */ /* 0x000fe20000010000 */
[-CC-:B------:R-:W-:Y:S01]  /*17a40*/  FFMA.FTZ R143, R143, R0.reuse, -R137.reuse ;  /* 0x000000008f8f7223 */ /* 0x180fe20000010889 */
[-CC-:B------:R-:W-:Y:S01]  /*17a50*/  FFMA.FTZ R177, R146, R0.reuse, -R137.reuse ;  /* 0x0000000092b17223 */ /* 0x180fe20000010889 */
[-C--:B------:R-:W-:Y:S01]  /*17a60*/  FFMA.FTZ R131, R147, R0.reuse, -R137 ;  /* 0x0000000093837223 */ /* 0x080fe20000010889 */
[----:B------:R-:W-:Y:S01]  /*17a70*/  FADD.FTZ R135, R120, R135 ;  /* 0x0000008778877221 */ /* 0x000fe20000010000 */
[-CC-:B------:R-:W-:Y:S01]  /*17a80*/  FFMA.FTZ R179, R150, R0.reuse, -R137.reuse ;  /* 0x0000000096b37223 */ /* 0x180fe20000010889 */
[----:B------:R-:W0:Y:S01]  /*17a90*/  MUFU.EX2 R2, R2 ;  /* 0x0000000200027308 */ /* 0x000e220000000800 */
[-C--:B------:R-:W-:Y:S01]  /*17aa0*/  FFMA.FTZ R173, R154, R0.reuse, -R137 ;  /* 0x000000009aad7223 */ /* 0x080fe20000010889 */
[----:B------:R-:W-:Y:S01]  /*17ab0*/  FADD.FTZ R6, R184, R135 ;  /* 0x00000087b8067221 */ /* 0x000fe20000010000 */
[-CC-:B------:R-:W-:Y:S01]  /*17ac0*/  FFMA.FTZ R155, R155, R0.reuse, -R137.reuse ;  /* 0x000000009b9b7223 */ /* 0x180fe20000010889 */
[-CC-:B------:R-:W-:Y:S01]  /*17ad0*/  FFMA.FTZ R175, R158, R0.reuse, -R137.reuse ;  /* 0x000000009eaf7223 */ /* 0x180fe20000010889 */
[-CC-:B------:R-:W-:Y:S01]  /*17ae0*/  FFMA.FTZ R169, R162, R0.reuse, -R137.reuse ;  /* 0x00000000a2a97223 */ /* 0x180fe20000010889 */
[----:B------:R-:W-:Y:S01]  /*17af0*/  FADD.FTZ R135, R121, R6 ;  /* 0x0000000679877221 */ /* 0x000fe20000010000 */
[-CC-:B------:R-:W-:Y:S01]  /*17b00*/  FFMA.FTZ R163, R163, R0.reuse, -R137.reuse ;  /* 0x00000000a3a37223 */ /* 0x180fe20000010889 */
[----:B------:R-:W2:Y:S01]  /*17b10*/  MUFU.EX2 R122, R122 ;  /* 0x0000007a007a7308 */ /* 0x000ea20000000800 */
[----:B------:R-:W-:Y:S01]  /*17b20*/  FFMA.FTZ R166, R166, R0, -R137 ;  /* 0x00000000a6a67223 */ /* 0x000fe20000010889 */
[----:B------:R-:W-:Y:S01]  /*17b30*/  FADD.FTZ R135, R186, R135 ;  /* 0x00000087ba877221 */ /* 0x000fe20000010000 */
[----:B------:R-:W-:-:S02]  /*17b40*/  F2FP.F16.F32.PACK_AB R188, R12, R188 ;  /* 0x000000bc0cbc723e */ /* 0x000fc400000000ff */
[----:B------:R-:W-:Y:S01]  /*17b50*/  F2FP.F16.F32.PACK_AB R184, R121, R184 ;  /* 0x000000b879b8723e */ /* 0x000fe200000000ff */
[----:B------:R-:W-:Y:S01]  /*17b60*/  FADD.FTZ R135, R124, R135 ;  /* 0x000000877c877221 */ /* 0x000fe20000010000 */
[C---:B------:R-:W-:Y:S01]  /*17b70*/  ISETP.GT.AND P2, PT, R7.reuse, R14, PT ;  /* 0x0000000e0700720c */ /* 0x040fe20003f44270 */
[----:B------:R-:W3:Y:S01]  /*17b80*/  MUFU.EX2 R123, R123 ;  /* 0x0000007b007b7308 */ /* 0x000ee20000000800 */
[----:B0-----:R-:W-:Y:S01]  /*17b90*/  FFMA.FTZ R5, R2, R5, R189 ;  /* 0x0000000502057223 */ /* 0x001fe200000100bd */
[----:B------:R-:W-:Y:S01]  /*17ba0*/  FADD.FTZ R134, R180, R135 ;  /* 0x00000087b4867221 */ /* 0x000fe20000010000 */
[----:B------:R-:W-:Y:S01]  /*17bb0*/  F2FP.F16.F32.PACK_AB R190, R120, R190 ;  /* 0x000000be78be723e */ /* 0x000fe200000000ff */
[----:B------:R-:W-:Y:S01]  /*17bc0*/  VIADD R7, R7, 0xffffffff ;  /* 0xffffffff07077836 */ /* 0x000fe20000000000 */
[----:B------:R-:W-:Y:S01]  /*17bd0*/  F2FP.F16.F32.PACK_AB R186, R124, R186 ;  /* 0x000000ba7cba723e */ /* 0x000fe200000000ff */
[----:B------:R-:W-:Y:S01]  /*17be0*/  FADD.FTZ R139, R125, R134 ;  /* 0x000000867d8b7221 */ /* 0x000fe20000010000 */
[-C--:B------:R-:W-:Y:S01]  /*17bf0*/  FFMA.FTZ R134, R159, R0.reuse, -R137 ;  /* 0x000000009f867223 */ /* 0x080fe20000010889 */
[----:B------:R-:W0:Y:S01]  /*17c00*/  MUFU.EX2 R185, R185 ;  /* 0x000000b900b97308 */ /* 0x000e220000000800 */
[----:B--2---:R-:W-:Y:S01]  /*17c10*/  FADD.FTZ R6, R122, R5 ;  /* 0x000000057a067221 */ /* 0x004fe20000010000 */
[----:B------:R-:W-:Y:S01]  /*17c20*/  FADD.FTZ R139, R182, R139 ;  /* 0x0000008bb68b7221 */ /* 0x000fe20000010000 */
[----:B------:R-:W-:Y:S01]  /*17c30*/  FFMA.FTZ R5, R151, R0, -R137 ;  /* 0x0000000097057223 */ /* 0x000fe20000010889 */
[C---:B------:R-:W-:Y:S01]  /*17c40*/  F2FP.F16.F32.PACK_AB R182, R22.reuse, R182 ;  /* 0x000000b616b6723e */ /* 0x040fe200000000ff */
[----:B------:R-:W-:Y:S01]  /*17c50*/  FADD.FTZ R6, R191, R6 ;  /* 0x00000006bf067221 */ /* 0x000fe20000010000 */
[----:B------:R-:W-:Y:S01]  /*17c60*/  FADD.FTZ R139, R22, R139 ;  /* 0x0000008b168b7221 */ /* 0x000fe20000010000 */
[----:B------:R-:W-:Y:S01]  /*17c70*/  FFMA.FTZ R137, R167, R0, -R137 ;  /* 0x00000000a7897223 */ /* 0x000fe20000010889 */
[----:B------:R-:W2:Y:S01]  /*17c80*/  MUFU.EX2 R126, R126 ;  /* 0x0000007e007e7308 */ /* 0x000ea20000000800 */
[----:B---3--:R-:W-:Y:S01]  /*17c90*/  FADD.FTZ R6, R123, R6 ;  /* 0x000000067b067221 */ /* 0x008fe20000010000 */
[----:B------:R-:W-:Y:S01]  /*17ca0*/  FADD.FTZ R136, R176, R139 ;  /* 0x0000008bb0887221 */ /* 0x000fe20000010000 */
[----:B------:R-:W-:-:S02]  /*17cb0*/  F2FP.F16.F32.PACK_AB R180, R125, R180 ;  /* 0x000000b47db4723e */ /* 0x000fc400000000ff */
[----:B------:R-:W-:Y:S02]  /*17cc0*/  F2FP.F16.F32.PACK_AB R189, R122, R189 ;  /* 0x000000bd7abd723e */ /* 0x000fe400000000ff */
[----:B------:R-:W-:Y:S01]  /*17cd0*/  F2FP.F16.F32.PACK_AB R191, R123, R191 ;  /* 0x000000bf7bbf723e */ /* 0x000fe200000000ff */
        /* <DEDUP_REMOVED lines=16> */
[C---:B0-----:R-:W-:Y:S01]  /*17de0*/  FADD.FTZ R6, R130.reuse, R135 ;  /* 0x0000008782067221 */ /* 0x041fe20000010000 */
[----:B------:R-:W-:-:S06]  /*17df0*/  F2FP.F16.F32.PACK_AB R181, R130, R181 ;  /* 0x000000b582b5723e */ /* 0x000fcc00000000ff */
[----:B------:R-:W0:Y:S01]  /*17e00*/  MUFU.EX2 R128, R128 ;  /* 0x0000008000807308 */ /* 0x000e220000000800 */
[----:B--2---:R-:W-:-:S07]  /*17e10*/  FADD.FTZ R139, R178, R139 ;  /* 0x0000008bb28b7221 */ /* 0x004fce0000010000 */
[----:B------:R-:W2:Y:S01]  /*17e20*/  MUFU.EX2 R3, R143 ;  /* 0x0000008f00037308 */ /* 0x000ea20000000800 */
[----:B---3--:R-:W-:-:S07]  /*17e30*/  FADD.FTZ R6, R183, R6 ;  /* 0x00000006b7067221 */ /* 0x008fce0000010000 */
[----:B------:R-:W3:Y:S01]  /*17e40*/  MUFU.EX2 R172, R172 ;  /* 0x000000ac00ac7308 */ /* 0x000ee20000000800 */
[C---:B0-----:R-:W-:Y:S01]  /*17e50*/  FADD.FTZ R139, R128.reuse, R139 ;  /* 0x0000008b808b7221 */ /* 0x041fe20000010000 */
[----:B------:R-:W-:-:S06]  /*17e60*/  F2FP.F16.F32.PACK_AB R178, R128, R178 ;  /* 0x000000b280b2723e */ /* 0x000fcc00000000ff */
[----:B------:R-:W0:Y:S01]  /*17e70*/  MUFU.EX2 R177, R177 ;  /* 0x000000b100b17308 */ /* 0x000e220000000800 */
[C---:B--2---:R-:W-:Y:S01]  /*17e80*/  FADD.FTZ R6, R3.reuse, R6 ;  /* 0x0000000603067221 */ /* 0x044fe20000010000 */
[----:B------:R-:W-:Y:S01]  /*17e90*/  F2FP.F16.F32.PACK_AB R183, R3, R183 ;  /* 0x000000b703b7723e */ /* 0x000fe200000000ff */
[----:B------:R-:W-:-:S05]  /*17ea0*/  IMAD.MOV.U32 R3, RZ, RZ, R13 ;  /* 0x000000ffff037224 */ /* 0x000fca00078e000d */
[----:B------:R-:W2:Y:S01]  /*17eb0*/  MUFU.EX2 R129, R129 ;  /* 0x0000008100817308 */ /* 0x000ea20000000800 */
[----:B---3--:R-:W-:-:S07]  /*17ec0*/  FADD.FTZ R136, R172, R139 ;  /* 0x0000008bac887221 */ /* 0x008fce0000010000 */
[----:B------:R-:W3:Y:S01]  /*17ed0*/  MUFU.EX2 R131, R131 ;  /* 0x0000008300837308 */ /* 0x000ee20000000800 */
[----:B0-----:R-:W-:-:S07]  /*17ee0*/  FADD.FTZ R6, R177, R6 ;  /* 0x00000006b1067221 */ /* 0x001fce0000010000 */
[----:B------:R-:W0:Y:S01]  /*17ef0*/  MUFU.EX2 R174, R174 ;  /* 0x000000ae00ae7308 */ /* 0x000e220000000800 */
[C---:B--2---:R-:W-:Y:S01]  /*17f00*/  FADD.FTZ R135, R129.reuse, R136 ;  /* 0x0000008881877221 */ /* 0x044fe20000010000 */
[----:B------:R-:W-:-:S06]  /*17f10*/  F2FP.F16.F32.PACK_AB R172, R129, R172 ;  /* 0x000000ac81ac723e */ /* 0x000fcc00000000ff */
[----:B------:R-:W2:Y:S01]  /*17f20*/  MUFU.EX2 R179, R179 ;  /* 0x000000b300b37308 */ /* 0x000ea20000000800 */
[C---:B---3--:R-:W-:Y:S01]  /*17f30*/  FADD.FTZ R6, R131.reuse, R6 ;  /* 0x0000000683067221 */ /* 0x048fe20000010000 */
[----:B------:R-:W-:-:S06]  /*17f40*/  F2FP.F16.F32.PACK_AB R177, R131, R177 ;  /* 0x000000b183b1723e */ /* 0x000fcc00000000ff */
[----:B------:R-:W3:Y:S01]  /*17f50*/  MUFU.EX2 R132, R132 ;  /* 0x0000008400847308 */ /* 0x000ee20000000800 */
[----:B0-----:R-:W-:-:S07]  /*17f60*/  FADD.FTZ R135, R174, R135 ;  /* 0x00000087ae877221 */ /* 0x001fce0000010000 */
        /* <DEDUP_REMOVED lines=10> */
[----:B-1----:R-:W1:Y:S01]  /*18010*/  MUFU.EX2 R21, R155 ;  /* 0x0000009b00157308 */ /* 0x002e620000000800 */
[----:B---3--:R-:W-:-:S07]  /*18020*/  FADD.FTZ R6, R173, R6 ;  /* 0x00000006ad067221 */ /* 0x008fce0000010000 */
[----:B------:R-:W2:Y:S01]  /*18030*/  MUFU.EX2 R170, R170 ;  /* 0x000000aa00aa7308 */ /* 0x000ea20000000800 */
[C---:B0-----:R-:W-:Y:S01]  /*18040*/  FADD.FTZ R23, R133.reuse, R22 ;  /* 0x0000001685177221 */ /* 0x041fe20000010000 */
[----:B------:R-:W-:Y:S01]  /*18050*/  F2FP.F16.F32.PACK_AB R168, R133, R168 ;  /* 0x000000a885a8723e */ /* 0x000fe200000000ff */
[----:B------:R-:W-:-:S05]  /*18060*/  IMAD.MOV.U32 R22, RZ, RZ, R15 ;  /* 0x000000ffff167224 */ /* 0x000fca00078e000f */
[----:B------:R-:W0:Y:S01]  /*18070*/  MUFU.EX2 R175, R175 ;  /* 0x000000af00af7308 */ /* 0x000e220000000800 */
[C---:B-1----:R-:W-:Y:S01]  /*18080*/  FADD.FTZ R6, R21.reuse, R6 ;  /* 0x0000000615067221 */ /* 0x042fe20000010000 */
[----:B------:R-:W-:-:S06]  /*18090*/  F2FP.F16.F32.PACK_AB R173, R21, R173 ;  /* 0x000000ad15ad723e */ /* 0x000fcc00000000ff */
[----:B------:R-:W1:Y:S01]  /*180a0*/  MUFU.EX2 R134, R134 ;  /* 0x0000008600867308 */ /* 0x000e620000000800 */
[----:B--2---:R-:W-:Y:S01]  /*180b0*/  FADD.FTZ R121, R170, R23 ;  /* 0x00000017aa797221 */ /* 0x004fe20000010000 */
[----:B------:R-:W-:-:S06]  /*180c0*/  F2FP.F16.F32.PACK_AB R170, R4, R170 ;  /* 0x000000aa04aa723e */ /* 0x000fcc00000000ff */
[----:B------:R-:W2:Y:S01]  /*180d0*/  MUFU.EX2 R169, R169 ;  /* 0x000000a900a97308 */ /* 0x000ea20000000800 */
[----:B0-----:R-:W-:Y:S01]  /*180e0*/  FADD.FTZ R23, R175, R6 ;  /* 0x00000006af177221 */ /* 0x001fe20000010000 */
[----:B------:R-:W-:-:S06]  /*180f0*/  FADD.FTZ R6, R4, R121 ;  /* 0x0000007904067221 */ /* 0x000fcc0000010000 */
[----:B------:R-:W0:Y:S01]  /*18100*/  MUFU.EX2 R12, R163 ;  /* 0x000000a3000c7308 */ /* 0x000e220000000800 */
[C---:B-1----:R-:W-:Y:S01]  /*18110*/  FADD.FTZ R4, R134.reuse, R23 ;  /* 0x0000001786047221 */ /* 0x042fe20000010000 */
[----:B------:R-:W-:-:S06]  /*18120*/  F2FP.F16.F32.PACK_AB R175, R134, R175 ;  /* 0x000000af86af723e */ /* 0x000fcc00000000ff */
[----:B------:R-:W1:Y:S01]  /*18130*/  MUFU.EX2 R166, R166 ;  /* 0x000000a600a67308 */ /* 0x000e620000000800 */
[----:B--2---:R-:W-:Y:S01]  /*18140*/  FADD.FTZ R23, R169, R4 ;  /* 0x00000004a9177221 */ /* 0x004fe20000010000 */
[----:B------:R-:W-:-:S06]  /*18150*/  IMAD.MOV.U32 R4, RZ, RZ, R11 ;  /* 0x000000ffff047224 */ /* 0x000fcc00078e000b */
[----:B------:R-:W2:Y:S01]  /*18160*/  MUFU.EX2 R137, R137 ;  /* 0x0000008900897308 */ /* 0x000ea20000000800 */
[C---:B0-----:R-:W-:Y:S01]  /*18170*/  FADD.FTZ R23, R12.reuse, R23 ;  /* 0x000000170c177221 */ /* 0x041fe20000010000 */
[----:B------:R-:W-:-:S03]  /*18180*/  F2FP.F16.F32.PACK_AB R169, R12, R169 ;  /* 0x000000a90ca9723e */ /* 0x000fc600000000ff */
[----:B-1----:R-:W-:-:S04]  /*18190*/  FADD.FTZ R23, R166, R23 ;  /* 0x00000017a6177221 */ /* 0x002fc80000010000 */
[C---:B--2---:R-:W-:Y:S01]  /*181a0*/  FADD.FTZ R5, R137.reuse, R23 ;  /* 0x0000001789057221 */ /* 0x044fe20000010000 */
[----:B------:R-:W-:Y:S01]  /*181b0*/  F2FP.F16.F32.PACK_AB R171, R137, R166 ;  /* 0x000000a689ab723e */ /* 0x000fe200000000ff */
[----:B------:R-:W-:Y:S01]  /*181c0*/  IMAD.MOV.U32 R23, RZ, RZ, R20 ;  /* 0x000000ffff177224 */ /* 0x000fe200078e0014 */
[----:B------:R-:W-:Y:S06]  /*181d0*/  @P2 BRA `(.L_x_5343) ;  /* 0xffffffc800f82947 */ /* 0x000fec000383ffff */
[----:B------:R-:W-:Y:S05]  /*181e0*/  BSYNC B1 ;  /* 0x0000000000017941 */ /* 0x000fea0003800000 */
.L_x_5324:
[----:B------:R-:W-:Y:S01]  /*181f0*/  IMAD.MOV.U32 R3, RZ, RZ, R13 ;  /* 0x000000ffff037224 */ /* 0x000fe200078e000d */
[----:B------:R-:W-:Y:S01]  /*18200*/  MOV R22, R15 ;  /* 0x0000000f00167202 */ /* 0x000fe20000000f00 */
[----:B------:R-:W-:Y:S02]  /*18210*/  IMAD.MOV.U32 R4, RZ, RZ, R11 ;  /* 0x000000ffff047224 */ /* 0x000fe400078e000b */
[----:B------:R-:W-:-:S07]  /*18220*/  IMAD.MOV.U32 R23, RZ, RZ, R20 ;  /* 0x000000ffff177224 */ /* 0x000fce00078e0014 */
.L_x_5323:
[----:B------:R-:W-:Y:S05]  /*18230*/  BSYNC B0 ;  /* 0x0000000000007941 */ /* 0x000fea0003800000 */
.L_x_5322:
[----:B------:R-:W2:Y:S01]  /*18240*/  LDL.LU R15, [R1] ;  /* 0x00000000010f7983 */ /* 0x000ea20000300800 */
[----:B------:R-:W0:Y:S01]  /*18250*/  LDC R11, c[0x0][0x448] ;  /* 0x00011200ff0b7b82 */ /* 0x000e220000000800 */
[----:B------:R-:W-:-:S07]  /*18260*/  IADD3 R14, R196, 0x1, -R194 ;  /* 0x00000001c40e7810 */ /* 0x000fce0007ffe8c2 */
[----:B------:R-:W1:Y:S01]  /*18270*/  LDC R227, c[0x0][0x9e4] ;  /* 0x00027900ffe37b82 */ /* 0x000e620000000800 */
[----:B0-----:R-:W-:Y:S01]  /*18280*/  ISETP.NE.AND P2, PT, R11, 0x1, PT ;  /* 0x000000010b00780c */ /* 0x001fe20003f45270 */
[----:B------:R-:W-:-:S12]  /*18290*/  VIADD R11, R209, 0x7f ;  /* 0x0000007fd10b7836 */ /* 0x000fd80000000000 */
[----:B------:R-:W0:Y:S08]  /*182a0*/  @P2 LDC R12, c[0x0][0x44c] ;  /* 0x00011300ff0c2b82 */ /* 0x000e300000000800 */
[----:B------:R-:W3:Y:S01]  /*182b0*/  @P2 LDC R13, c[0x0][0x450] ;  /* 0x00011400ff0d2b82 */ /* 0x000ee20000000800 */
[----:B0-----:R-:W-:-:S05]  /*182c0*/  @P2 IMAD.HI.U32 R12, R11, R12, RZ ;  /* 0x0000000c0b0c2227 */ /* 0x001fca00078e00ff */
[----:B---3--:R-:W-:-:S05]  /*182d0*/  @P2 SHF.R.U32.HI R11, RZ, R13, R12 ;  /* 0x0000000dff0b2219 */ /* 0x008fca000001160c */
[----:B------:R-:W-:-:S04]  /*182e0*/  IMAD.IADD R11, R14, 0x1, R11 ;  /* 0x000000010e0b7824 */ /* 0x000fc800078e020b */
[----:B------:R-:W-:Y:S01]  /*182f0*/  IMAD.IADD R13, R11, 0x1, -R10 ;  /* 0x000000010b0d7824 */ /* 0x000fe200078e0a0a */
[----:B--2---:R-:W-:-:S04]  /*18300*/  LOP3.LUT R15, R15, 0xffefffff, RZ, 0xc0, !PT ;  /* 0xffefffff0f0f7812 */ /* 0x004fc800078ec0ff */
[----:B------:R-:W-:Y:S02]  /*18310*/  @P2 LOP3.LUT R15, R15, 0x100000, RZ, 0xfc, !PT ;  /* 0x001000000f0f2812 */ /* 0x000fe400078efcff */
[----:B-1----:R-:W-:Y:S02]  /*18320*/  ISETP.GE.AND P2, PT, R227, 0x1, PT ;  /* 0x00000001e300780c */ /* 0x002fe40003f46270 */
[----:B------:R-:W-:-:S11]  /*18330*/  LOP3.LUT R15, R15, 0xffdfffff, RZ, 0xc0, !PT ;  /* 0xffdfffff0f0f7812 */ /* 0x000fd600078ec0ff */
[----:B------:R-:W-:-:S05]  /*18340*/  @P2 LOP3.LUT R15, R15, 0x200000, RZ, 0xfc, !PT ;  /* 0x002000000f0f2812 */ /* 0x000fca00078efcff */
[----:B------:R0:W-:Y:S01]  /*18350*/  STL [R1], R15 ;  /* 0x0000000f01007387 */ /* 0x0001e20000100800 */
[----:B------:R-:W-:Y:S05]  /*18360*/  @!P2 BRA `(.L_x_5344) ;  /* 0x000000000048a947 */ /* 0x000fea0003800000 */
[----:B------:R-:W-:Y:S01]  /*18370*/  IMAD.MOV.U32 R12, RZ, RZ, R11 ;  /* 0x000000ffff0c7224 */ /* 0x000fe200078e000b */
[----:B------:R-:W-:Y:S04]  /*18380*/  BSSY B0, `(.L_x_5345) ;  /* 0x000000e000007945 */ /* 0x000fe80003800000 */
[----:B------:R-:W-:-:S13]  /*18390*/  ISETP.GT.AND P2, PT, R12, -0x1, PT ;  /* 0xffffffff0c00780c */ /* 0x000fda0003f44270 */
[----:B------:R-:W-:Y:S05]  /*183a0*/  @P2 BRA `(.L_x_5346) ;  /* 0x00000000001c2947 */ /* 0x000fea0003800000 */
[----:B------:R-:W-:Y:S02]  /*183b0*/  ISETP.NE.AND P2, PT, R227, 0x1, PT ;  /* 0x00000001e300780c */ /* 0x000fe40003f45270 */
[----:B0-----:R-:W-:-:S11]  /*183c0*/  LOP3.LUT R15, RZ, R12, RZ, 0x33, !PT ;  /* 0x0000000cff0f7212 */ /* 0x001fd600078e33ff */
[----:B------:R-:W0:Y:S02]  /*183d0*/  @P2 LDC.64 R10, c[0x0][0x9e8] ;  /* 0x00027a00ff0a2b82 */ /* 0x000e240000000a00 */
[----:B0-----:R-:W-:-:S05]  /*183e0*/  @P2 IMAD.HI.U32 R10, R15, R10, RZ ;  /* 0x0000000a0f0a2227 */ /* 0x001fca00078e00ff */
[----:B------:R-:W-:-:S04]  /*183f0*/  @P2 SHF.R.U32.HI R15, RZ, R11, R10 ;  /* 0x0000000bff0f2219 */ /* 0x000fc8000001160a */
[----:B------:R-:W-:Y:S01]  /*18400*/  LOP3.LUT R12, RZ, R15, RZ, 0x33, !PT ;  /* 0x0000000fff0c7212 */ /* 0x000fe200078e33ff */
[----:B------:R-:W-:Y:S06]  /*18410*/  BRA `(.L_x_5347) ;  /* 0x0000000000107947 */ /* 0x000fec0003800000 */
.L_x_5346:
[----:B------:R-:W-:-:S13]  /*18420*/  ISETP.NE.AND P2, PT, R227, 0x1, PT ;  /* 0x00000001e300780c */ /* 0x000fda0003f45270 */
[----:B------:R-:W1:Y:S02]  /*18430*/  @P2 LDC.64 R10, c[0x0][0x9e8] ;  /* 0x00027a00ff0a2b82 */ /* 0x000e640000000a00 */
[----:B-1----:R-:W-:-:S05]  /*18440*/  @P2 IMAD.HI.U32 R10, R12, R10, RZ ;  /* 0x0000000a0c0a2227 */ /* 0x002fca00078e00ff */
[----:B------:R-:W-:-:S07]  /*18450*/  @P2 SHF.R.U32.HI R12, RZ, R11, R10 ;  /* 0x0000000bff0c2219 */ /* 0x000fce000001160a */
.L_x_5347:
[----:B------:R-:W-:Y:S05]  /*18460*/  BSYNC B0 ;  /* 0x0000000000007941 */ /* 0x000fea0003800000 */
.L_x_5345:
[----:B------:R-:W-:-:S05]  /*18470*/  IMAD R12, R12, R227, RZ ;  /* 0x000000e30c0c7224 */ /* 0x000fca00078e02ff */
[----:B------:R-:W-:-:S07]  /*18480*/  VIMNMX R13, R13, R12, !PT ;  /* 0x0000000c0d0d7248 */ /* 0x000fce0007fe0100 */
.L_x_5344:
[----:B------:R-:W-:Y:S01]  /*18490*/  VIADD R13, R13, 0x5f ;  /* 0x0000005f0d0d7836 */ /* 0x000fe20000000000 */
[----:B------:R-:W-:Y:S03]  /*184a0*/  BSSY B0, `(.L_x_5348) ;  /* 0x0000221000007945 */ /* 0x000fe60003800000 */
[----:B------:R-:W-:-:S05]  /*184b0*/  IMAD.HI R13, R13, 0x2aaaaaab, RZ ;  /* 0x2aaaaaab0d0d7827 */ /* 0x000fca00078e02ff */
[----:B------:R-:W-:-:S04]  /*184c0*/  SHF.R.U32.HI R10, RZ, 0x1f, R13 ;  /* 0x0000001fff0a7819 */ /* 0x000fc8000001160d */
[----:B------:R-:W-:-:S04]  /*184d0*/  LEA.HI.SX32 R10, R13, R10, 0x1c ;  /* 0x0000000a0d0a7211 */ /* 0x000fc800078fe2ff */
[----:B------:R-:W-:-:S04]  /*184e0*/  VIMNMX R14, R211, R10, !PT ;  /* 0x0000000ad30e7248 */ /* 0x000fc80007fe0100 */
[----:B------:R-:W-:-:S13]  /*184f0*/  ISETP.GE.AND P2, PT, R7, R14, PT ;  /* 0x0000000e0700720c */ /* 0x000fda0003f46270 */
[----:B------:R-:W-:Y:S05]  /*18500*/  @!P2 BRA `(.L_x_5349) ;  /* 0x000000200068a947 */ /* 0x000fea0003800000 */
[----:B------:R-:W-:Y:S01]  /*18510*/  BSSY B1, `(.L_x_5349) ;  /* 0x0000219000017945 */ /* 0x000fe20003800000 */
[----:B------:R-:W-:Y:S01]  /*18520*/  IMAD.MOV.U32 R13, RZ, RZ, R3 ;  /* 0x000000ffff0d7224 */ /* 0x000fe200078e0003 */
[----:B------:R-:W-:Y:S01]  /*18530*/  MOV R11, R23 ;  /* 0x00000017000b7202 */ /* 0x000fe20000000f00 */
[----:B------:R-:W-:Y:S02]  /*18540*/  IMAD.MOV.U32 R12, RZ, RZ, R4 ;  /* 0x000000ffff0c7224 */ /* 0x000fe400078e0004 */
[----:B------:R-:W-:-:S07]  /*18550*/  IMAD.MOV.U32 R10, RZ, RZ, R22 ;  /* 0x000000ffff0a7224 */ /* 0x000fce00078e0016 */
.L_x_5360:
        /* <DEDUP_REMOVED lines=8> */
.L_x_5350:
[----:B------:R-:W-:Y:S01]  /*185e0*/  IMAD R0, R22, 0x8, R16 ;  /* 0x0000000816007824 */ /* 0x000fe200078e0210 */
[----:B------:R-:W-:-:S04]  /*185f0*/  SHF.L.U32 R3, R23, 0x1f, RZ ;  /* 0x0000001f17037819 */ /* 0x000fc800000006ff */
[----:B------:R1:W2:Y:S01]  /*18600*/  SYNCS.PHASECHK.TRANS64.TRYWAIT P2, [R0+URZ+0x30830], R3 ;  /* 0x03083003000075a7 */ /* 0x0002a2000804017f */
[----:B------:R-:W-:Y:S05]  /*18610*/  @!P0 BRA `(.L_x_5351) ;  /* 0x0000000000048947 */ /* 0x000fea0003800000 */
[----:B------:R-:W-:Y:S01]  /*18620*/  BPT.TRAP 0x1 ;  /* 0x000000040000795c */ /* 0x000fe20000300000 */
.L_x_5351:
[----:B------:R-:W-:Y:S01]  /*18630*/  IMAD R126, R22, 0x900, R8 ;  /* 0x00000900167e7824 */ /* 0x000fe200078e0208 */
[----:B------:R-:W-:Y:S03]  /*18640*/  BSSY B2, `(.L_x_5352) ;  /* 0x0000006000027945 */ /* 0x000fe60003800000 */
[C---:B------:R-:W-:Y:S02]  /*18650*/  VIADD R122, R126.reuse, 0x2 ;  /* 0x000000027e7a7836 */ /* 0x040fe40000000000 */
[----:B------:R-:W-:Y:S01]  /*18660*/  VIADD R4, R126, 0x4 ;  /* 0x000000047e047836 */ /* 0x000fe20000000000 */
[----:B--2---:R-:W-:Y:S06]  /*18670*/  @P2 BRA `(.L_x_5353) ;  /* 0x0000000000082947 */ /* 0x004fec0003800000 */
[----:B------:R-:W2:Y:S02]  /*18680*/  SYNCS.PHASECHK.TRANS64.TRYWAIT P2, [R0+URZ+0x30830], R3 ;  /* 0x03083003000075a7 */ /* 0x000ea4000804017f */
[----:B--2---:R-:W-:Y:S05]  /*18690*/  @!P2 BRA `(.L_x_5354) ;  /* 0x0000011c00f4a947 */ /* 0x004fea0003800000 */
.L_x_5353:
[----:B------:R-:W-:Y:S05]  /*186a0*/  BSYNC B2 ;  /* 0x0000000000027941 */ /* 0x000fea0003800000 */
.L_x_5352:
[----:B------:R3:W-:Y:S01]  /*186b0*/  STL.64 [R1+0x80], R16 ;  /* 0x0000801001007387 */ /* 0x0007e20000100a00 */
        /* <DEDUP_REMOVED lines=11> */
[----:B---3--:R-:W3:Y:S01]  /*18770*/  LDL.64 R16, [R1+0x30] ;  /* 0x0000300001107983 */ /* 0x008ee20000100a00 */
[-C--:B------:R-:W-:Y:S01]  /*18780*/  FMUL.FTZ R47, R47, R2.reuse ;  /* 0x000000022f2f7220 */ /* 0x080fe20000410000 */
[-C--:B------:R-:W-:Y:S01]  /*18790*/  FMUL.FTZ R50, R50, R2.reuse ;  /* 0x0000000232327220 */ /* 0x080fe20000410000 */
[-C--:B------:R-:W-:Y:S01]  /*187a0*/  FMUL.FTZ R51, R51, R2.reuse ;  /* 0x0000000233337220 */ /* 0x080fe20000410000 */
[----:B------:R0:W-:Y:S01]  /*187b0*/  STL [R1+0x78], R14 ;  /* 0x0000780e01007387 */ /* 0x0001e20000100800 */
        /* <DEDUP_REMOVED lines=34> */
[----:B0-----:R-:W4:Y:S01]  /*189e0*/  LDL.64 R14, [R1+0x28] ;  /* 0x00002800010e7983 */ /* 0x001f220000100a00 */
[----:B------:R-:W-:-:S02]  /*189f0*/  VIADD R2, R126, 0x306 ;  /* 0x000003067e027836 */ /* 0x000fc40000000000 */
[----:B-12---:R-:W-:Y:S01]  /*18a00*/  IMAD.MOV.U32 R3, RZ, RZ, 0x40000040 ;  /* 0x40000040ff037424 */ /* 0x006fe200078e00ff */
[----:B------:R0:W-:Y:S02]  /*18a10*/  STL.64 [R1+0x70], R12 ;  /* 0x0000700c01007387 */ /* 0x0001e40000100a00 */
[----:B------:R-:W-:Y:S02]  /*18a20*/  R2UR UR14, R2 ;  /* 0x00000000020e72ca */ /* 0x000fe400000e0000 */
[----:B------:R-:W-:Y:S01]  /*18a30*/  R2UR UR15, R3 ;  /* 0x00000000030f72ca */ /* 0x000fe200000e0000 */
[----:B0-----:R-:W2:Y:S04]  /*18a40*/  LDL.64 R12, [R1+0x20] ;  /* 0x00002000010c7983 */ /* 0x001ea80000100a00 */
[----:B------:R0:W-:Y:S04]  /*18a50*/  STL.64 [R1+0x68], R10 ;  /* 0x0000680a01007387 */ /* 0x0001e80000100a00 */
[----:B0-----:R-:W2:Y:S04]  /*18a60*/  LDL.64 R10, [R1+0x18] ;  /* 0x00001800010a7983 */ /* 0x001ea80000100a00 */
[----:B------:R0:W-:Y:S04]  /*18a70*/  STL.64 [R1+0x60], R6 ;  /* 0x0000600601007387 */ /* 0x0001e80000100a00 */
[----:B------:R-:W3:Y:S01]  /*18a80*/  LDL.64 R2, [R1+0x38] ;  /* 0x0000380001027983 */ /* 0x000ee20000100a00 */
[----:B------:R-:W-:-:S02]  /*18a90*/  IMAD.MOV.U32 R120, RZ, RZ, R126 ;  /* 0x000000ffff787224 */ /* 0x000fc400078e007e */
[----:B------:R-:W-:-:S03]  /*18aa0*/  VIADD R124, R126, 0x6 ;  /* 0x000000067e7c7836 */ /* 0x000fc60000000000 */
[----:B------:R-:W-:Y:S01]  /*18ab0*/  R2UR UR54, R120 ;  /* 0x00000000783672ca */ /* 0x000fe200000e0000 */
[----:B------:R-:W-:Y:S01]  /*18ac0*/  IMAD.MOV.U32 R120, RZ, RZ, R4 ;  /* 0x000000ffff787224 */ /* 0x000fe200078e0004 */
[----:B------:R-:W-:Y:S01]  /*18ad0*/  R2UR UR50, R122 ;  /* 0x000000007a3272ca */ /* 0x000fe200000e0000 */
[----:B------:R-:W-:Y:S01]  /*18ae0*/  VIADD R122, R126, 0x300 ;  /* 0x000003007e7a7836 */ /* 0x000fe20000000000 */
[----:B------:R-:W-:Y:S01]  /*18af0*/  R2UR UR30, R124 ;  /* 0x000000007c1e72ca */ /* 0x000fe200000e0000 */
[----:B------:R-:W-:Y:S01]  /*18b00*/  VIADD R124, R126, 0x304 ;  /* 0x000003047e7c7836 */ /* 0x000fe20000000000 */
[----:B------:R-:W-:Y:S01]  /*18b10*/  R2UR UR34, R120 ;  /* 0x00000000782272ca */ /* 0x000fe200000e0000 */
[----:B------:R-:W-:Y:S02]  /*18b20*/  VIADD R120, R126, 0x302 ;  /* 0x000003027e787836 */ /* 0x000fe40000000000 */
[----:B------:R-:W-:Y:S01]  /*18b30*/  IMAD.MOV.U32 R121, RZ, RZ, 0x40000040 ;  /* 0x40000040ff797424 */ /* 0x000fe200078e00ff */
[----:B------:R-:W-:Y:S01]  /*18b40*/  R2UR UR26, R122 ;  /* 0x000000007a1a72ca */ /* 0x000fe200000e0000 */
[----:B------:R-:W-:Y:S01]  /*18b50*/  IMAD.MOV.U32 R125, RZ, RZ, 0x40000040 ;  /* 0x40000040ff7d7424 */ /* 0x000fe200078e00ff */
[----:B------:R-:W-:Y:S01]  /*18b60*/  R2UR UR22, R120 ;  /* 0x00000000781672ca */ /* 0x000fe200000e0000 */
[----:B------:R-:W-:Y:S01]  /*18b70*/  VIADD R120, R126, 0x600 ;  /* 0x000006007e787836 */ /* 0x000fe20000000000 */
[----:B------:R-:W-:Y:S01]  /*18b80*/  R2UR UR18, R124 ;  /* 0x000000007c1272ca */ /* 0x000fe200000e0000 */
[C---:B------:R-:W-:Y:S01]  /*18b90*/  VIADD R124, R126.reuse, 0x604 ;  /* 0x000006047e7c7836 */ /* 0x040fe20000000000 */
[C---:B------:R-:W-:Y:S01]  /*18ba0*/  R2UR UR55, R121.reuse ;  /* 0x00000000793772ca */ /* 0x040fe200000e0000 */
[----:B------:R-:W-:Y:S01]  /*18bb0*/  IMAD.MOV.U32 R127, RZ, RZ, 0x40000040 ;  /* 0x40000040ff7f7424 */ /* 0x000fe200078e00ff */
[C---:B------:R-:W-:Y:S01]  /*18bc0*/  IADD3 R122, R126.reuse, 0x602, RZ ;  /* 0x000006027e7a7810 */ /* 0x040fe20007ffe0ff */
[----:B------:R-:W-:Y:S01]  /*18bd0*/  VIADD R126, R126, 0x606 ;  /* 0x000006067e7e7836 */ /* 0x000fe20000000000 */
[----:B------:R-:W-:Y:S01]  /*18be0*/  MOV R123, 0x40000040 ;  /* 0x40000040007b7802 */ /* 0x000fe20000000f00 */
[----:B0-----:R-:W2:Y:S01]  /*18bf0*/  LDL.64 R6, [R1+0x10] ;  /* 0x0000100001067983 */ /* 0x001ea20000100a00 */
        /* <DEDUP_REMOVED lines=29> */
[-C--:B------:R-:W-:Y:S01]  /*18dd0*/  FMUL.FTZ R52, R52, R9.reuse ;  /* 0x0000000934347220 */ /* 0x080fe20000410000 */
[-C--:B------:R-:W-:Y:S01]  /*18de0*/  FMUL.FTZ R53, R53, R9.reuse ;  /* 0x0000000935357220 */ /* 0x080fe20000410000 */
[-C--:B------:R-:W-:Y:S01]  /*18df0*/  FMUL.FTZ R56, R56, R9.reuse ;  /* 0x0000000938387220 */ /* 0x080fe20000410000 */
        /* <DEDUP_REMOVED lines=37> */
[----:B---3--:R-:W-:Y:S02]  /*19050*/  R2UR UR32, R2 ;  /* 0x00000000022072ca */ /* 0x008fe400000e0000 */
[----:B------:R-:W-:Y:S02]  /*19060*/  R2UR UR33, R3 ;  /* 0x00000000032172ca */ /* 0x000fe400000e0000 */
[----:B------:R-:W-:Y:S01]  /*19070*/  R2UR UR28, R16 ;  /* 0x00000000101c72ca */ /* 0x000fe200000e0000 */
[----:B------:R-:W3:Y:S10]  /*19080*/  LDL.64 R2, [R1+0x8] ;  /* 0x0000080001027983 */ /* 0x000ef40000100a00 */
[----:B------:R-:W-:Y:S01]  /*19090*/  HGMMA.64x96x16.F32 R120, gdesc[UR32], R120, gsb0 ;  /* 0x01600000207879f0 */ /* 0x000fe20008000878 */
[----:B------:R-:W-:-:S02]  /*190a0*/  R2UR UR29, R17 ;  /* 0x00000000111d72ca */ /* 0x000fc400000e0000 */
[----:B----4-:R-:W-:Y:S01]  /*190b0*/  R2UR UR24, R14 ;  /* 0x000000000e1872ca */ /* 0x010fe200000e0000 */
[----:B------:R0:W5:Y:S01]  /*190c0*/  LDL.LU.64 R16, [R1+0x80] ;  /* 0x0000800001107983 */ /* 0x0001620000300a00 */
[----:B------:R-:W-:Y:S02]  /*190d0*/  R2UR UR25, R15 ;  /* 0x000000000f1972ca */ /* 0x000fe400000e0000 */
[----:B--2---:R-:W-:Y:S01]  /*190e0*/  R2UR UR20, R12 ;  /* 0x000000000c1472ca */ /* 0x004fe200000e0000 */
[----:B------:R0:W5:Y:S01]  /*190f0*/  LDL.LU R14, [R1+0x78] ;  /* 0x00007800010e7983 */ /* 0x0001620000300800 */
[----:B------:R-:W-:Y:S02]  /*19100*/  WARPGROUP.DEPBAR.LE gsb0, 0x0 ;  /* 0x00008000000079c5 */ /* 0x000fe40000010000 */
[----:B------:R-:W-:-:S06]  /*19110*/  WARPGROUP.ARRIVE ;  /* 0x00000000000079c5 */ /* 0x000fcc0000000000 */
[----:B------:R-:W-:Y:S01]  /*19120*/  HGMMA.64x96x16.F32 R120, gdesc[UR28], R120, gsb0 ;  /* 0x016000001c7879f0 */ /* 0x000fe20008000878 */
[----:B------:R-:W-:Y:S02]  /*19130*/  R2UR UR21, R13 ;  /* 0x000000000d1572ca */ /* 0x000fe400000e0000 */
[----:B------:R-:W-:Y:S01]  /*19140*/  R2UR UR16, R10 ;  /* 0x000000000a1072ca */ /* 0x000fe200000e0000 */
[----:B------:R0:W5:Y:S01]  /*19150*/  LDL.LU.64 R12, [R1+0x70] ;  /* 0x00007000010c7983 */ /* 0x0001620000300a00 */
        /* <DEDUP_REMOVED lines=10> */
[----:B---3--:R-:W-:Y:S01]  /*19200*/  R2UR UR8, R2 ;  /* 0x00000000020872ca */ /* 0x008fe200000e0000 */
[----:B------:R0:W5:Y:S01]  /*19210*/  LDL.LU.64 R6, [R1+0x60] ;  /* 0x0000600001067983 */ /* 0x0001620000300a00 */
[----:B------:R-:W-:Y:S02]  /*19220*/  WARPGROUP.DEPBAR.LE gsb0, 0x0 ;  /* 0x00008000000079c5 */ /* 0x000fe40000010000 */
[----:B------:R-:W-:-:S06]  /*19230*/  WARPGROUP.ARRIVE ;  /* 0x00000000000079c5 */ /* 0x000fcc0000000000 */
[----:B------:R-:W-:Y:S01]  /*19240*/  HGMMA.64x96x16.F32 R120, gdesc[UR16], R120, gsb0 ;  /* 0x01600000107879f0 */ /* 0x000fe20008000878 */
[----:B------:R-:W-:Y:S02]  /*19250*/  R2UR UR9, R3 ;  /* 0x00000000030972ca */ /* 0x000fe400000e0000 */
[----:B------:R-:W-:Y:S02]  /*19260*/  WARPGROUP.DEPBAR.LE gsb0, 0x0 ;  /* 0x00008000000079c5 */ /* 0x000fe40000010000 */
[----:B------:R-:W-:-:S06]  /*19270*/  WARPGROUP.ARRIVE ;  /* 0x00000000000079c5 */ /* 0x000fcc0000000000 */
[----:B------:R-:W-:Y:S03]  /*19280*/  HGMMA.64x96x16.F32 R120, gdesc[UR12], R120, gsb0 ;  /* 0x016000000c7879f0 */ /* 0x000fe60008000878 */
[----:B------:R-:W-:Y:S02]  /*19290*/  WARPGROUP.DEPBAR.LE gsb0, 0x0 ;  /* 0x00008000000079c5 */ /* 0x000fe40000010000 */
[----:B------:R-:W-:-:S06]  /*192a0*/  WARPGROUP.ARRIVE ;  /* 0x00000000000079c5 */ /* 0x000fcc0000000000 */
[----:B------:R-:W-:Y:S01]  /*192b0*/  HGMMA.64x96x16.F32 R120, gdesc[UR8], R120, gsb0 ;  /* 0x01600000087879f0 */ /* 0x000fe20008000878 */
[----:B------:R-:W-:Y:S01]  /*192c0*/  UMOV UR4, UR56 ;  /* 0x0000003800047c82 */ /* 0x000fe20008000000 */
[----:B------:R-:W-:Y:S01]  /*192d0*/  UMOV UR5, UR57 ;  /* 0x0000003900057c82 */ /* 0x000fe20008000000 */
        /* <DEDUP_REMOVED lines=12> */
.L_x_5355:
[----:B-----5:R-:W-:Y:S01]  /*193a0*/  SHF.L.U32 R0, R11, 0x1f, RZ ;  /* 0x0000001f0b007819 */ /* 0x020fe200000006ff */
[----:B------:R-:W-:-:S04]  /*193b0*/  IMAD R15, R10, 0x8, R16 ;  /* 0x000000080a0f7824 */ /* 0x000fc800078e0210 */
[----:B------:R0:W1:Y:S01]  /*193c0*/  SYNCS.PHASECHK.TRANS64.TRYWAIT P2, [R15+URZ+0x30850], R0 ;  /* 0x030850000f0075a7 */ /* 0x000062000804017f */
[----:B------:R-:W-:Y:S05]  /*193d0*/  @!P0 BRA `(.L_x_5356) ;  /* 0x0000000000048947 */ /* 0x000fea0003800000 */
[----:B------:R-:W-:Y:S01]  /*193e0*/  BPT.TRAP 0x1 ;  /* 0x000000040000795c */ /* 0x000fe20000300000 */
.L_x_5356:
[----:B------:R-:W-:Y:S04]  /*193f0*/  BSSY B2, `(.L_x_5357) ;  /* 0x0000004000027945 */ /* 0x000fe80003800000 */
[----:B-1----:R-:W-:Y:S05]  /*19400*/  @P2 BRA `(.L_x_5358) ;  /* 0x0000000000082947 */ /* 0x002fea0003800000 */
[----:B------:R-:W1:Y:S02]  /*19410*/  SYNCS.PHASECHK.TRANS64.TRYWAIT P2, [R15+URZ+0x30850], R0 ;  /* 0x030850000f0075a7 */ /* 0x000e64000804017f */
[----:B-1----:R-:W-:Y:S05]  /*19420*/  @!P2 BRA `(.L_x_5359) ;  /* 0x0000011000a4a947 */ /* 0x002fea0003800000 */
.L_x_5358:
[----:B------:R-:W-:Y:S05]  /*19430*/  BSYNC B2 ;  /* 0x0000000000027941 */ /* 0x000fea0003800000 */
.L_x_5357:
[----:B01----:R-:W-:Y:S01]  /*19440*/  VIADD R0, R16, 0x400 ;  /* 0x0000040010007836 */ /* 0x003fe20000000000 */
[----:B------:R-:W-:Y:S01]  /*19450*/  WARPGROUP.ARRIVE ;  /* 0x00000000000079c5 */ /* 0x000fe20000000000 */
[----:B------:R-:W-:Y:S01]  /*19460*/  IMAD.MOV.U32 R11, RZ, RZ, 0x40000040 ;  /* 0x40000040ff0b7424 */ /* 0x000fe200078e00ff */
[----:B------:R-:W-:Y:S01]  /*19470*/  MOV R3, 0x40000040 ;  /* 0x4000004000037802 */ /* 0x000fe20000000f00 */
[----:B------:R-:W-:Y:S01]  /*19480*/  ULDC UR4, c[0x0][0x988] ;  /* 0x0002620000047ab9 */ /* 0x000fe20000000800 */
[----:B------:R-:W-:Y:S01]  /*19490*/  SHF.R.U32.HI R0, RZ, 0x4, R0 ;  /* 0x00000004ff007819 */ /* 0x000fe20000011600 */
[----:B------:R-:W-:Y:S01]  /*194a0*/  @!P1 IMAD R20, R20, 0x8, R16 ;  /* 0x0000000814149824 */ /* 0x000fe200078e0210 */
[----:B------:R-:W-:Y:S01]  /*194b0*/  R2UR UR7, R11 ;  /* 0x000000000b0772ca */ /* 0x000fe200000e0000 */
[----:B------:R-:W-:Y:S01]  /*194c0*/  @!P1 VIADD R15, R15, 0x30860 ;  /* 0x000308600f0f9836 */ /* 0x000fe20000000000 */
[----:B------:R-:W-:Y:S01]  /*194d0*/  LOP3.LUT R0, R0, 0x3fff, RZ, 0xc0, !PT ;  /* 0x00003fff00007812 */ /* 0x000fe200078ec0ff */
[----:B------:R-:W-:Y:S01]  /*194e0*/  @!P1 VIADD R20, R20, 0x30840 ;  /* 0x0003084014149836 */ /* 0x000fe20000000000 */
[C---:B------:R-:W-:Y:S01]  /*194f0*/  ISETP.GT.AND P2, PT, R7.reuse, R14, PT ;  /* 0x0000000e0700720c */ /* 0x040fe20003f44270 */
[----:B------:R-:W-:Y:S01]  /*19500*/  VIADD R7, R7, 0xffffffff ;  /* 0xffffffff07077836 */ /* 0x000fe20000000000 */
[----:B------:R-:W-:-:S02]  /*19510*/  LOP3.LUT R0, R0, 0x3000000, RZ, 0xfc, !PT ;  /* 0x0300000000007812 */ /* 0x000fc400078efcff */
[----:B------:R-:W-:-:S03]  /*19520*/  @!P1 PRMT R15, RZ, 0x654, R15 ;  /* 0x00000654ff0f9816 */ /* 0x000fc6000000000f */
[----:B------:R-:W-:Y:S01]  /*19530*/  IMAD R10, R10, 0x900, R0 ;  /* 0x000009000a0a7824 */ /* 0x000fe200078e0200 */
[----:B------:R-:W-:-:S03]  /*19540*/  FMNMX.FTZ R0, R120, R12, !PT ;  /* 0x0000000c78007209 */ /* 0x000fc60007810000 */
[C---:B------:R-:W-:Y:S01]  /*19550*/  VIADD R2, R10.reuse, 0x80 ;  /* 0x000000800a027836 */ /* 0x040fe20000000000 */
[----:B------:R-:W-:Y:S02]  /*19560*/  R2UR UR6, R10 ;  /* 0x000000000a0672ca */ /* 0x000fe400000e0000 */
[----:B------:R-:W-:-:S04]  /*19570*/  FMNMX.FTZ R0, R121, R0, !PT ;  /* 0x0000000079007209 */ /* 0x000fc80007810000 */
[----:B------:R-:W-:-:S04]  /*19580*/  FMNMX.FTZ R0, R124, R0, !PT ;  /* 0x000000007c007209 */ /* 0x000fc80007810000 */
[----:B------:R-:W-:-:S03]  /*19590*/  FMNMX.FTZ R0, R125, R0, !PT ;  /* 0x000000007d007209 */ /* 0x000fc60007810000 */
        /* <DEDUP_REMOVED lines=30> */
[C---:B------:R-:W-:Y:S01]  /*19780*/  FMUL.FTZ R11, R4.reuse, R0 ;  /* 0x00000000040b7220 */ /* 0x040fe20000410000 */
[----:B------:R-:W-:-:S03]  /*19790*/  FADD.FTZ R9, -R4, R12 ;  /* 0x0000000c04097221 */ /* 0x000fc60000010100 */
[-CC-:B------:R-:W-:Y:S01]  /*197a0*/  FFMA.FTZ R21, R133, R0.reuse, -R11.reuse ;  /* 0x0000000085157223 */ /* 0x180fe2000001080b */
[-CC-:B------:R-:W-:Y:S01]  /*197b0*/  FFMA.FTZ R121, R121, R0.reuse, -R11.reuse ;  /* 0x0000000079797223 */ /* 0x180fe2000001080b */
[-CC-:B------:R-:W-:Y:S01]  /*197c0*/  FFMA.FTZ R133, R141, R0.reuse, -R11.reuse ;  /* 0x000000008d857223 */ /* 0x180fe2000001080b */
[-C--:B------:R-:W-:Y:S01]  /*197d0*/  FFMA.FTZ R12, R160, R0.reuse, -R11 ;  /* 0x00000000a00c7223 */ /* 0x080fe2000001080b */
[----:B------:R-:W-:Y:S02]  /*197e0*/  FMUL.FTZ R9, R9, R0 ;  /* 0x0000000009097220 */ /* 0x000fe40000410000 */
        /* <DEDUP_REMOVED lines=10> */
[----:B------:R-:W-:Y:S02]  /*19890*/  FFMA.FTZ R120, R145, R0, -R11 ;  /* 0x0000000091787223 */ /* 0x000fe4000001080b */
[----:B------:R-:W-:Y:S01]  /*198a0*/  HGMMA.64x192x16.F32 R24, R184, gdesc[UR4].tnspB, R24, gsb0 ;  /* 0x42e00004b8187df0 */ /* 0x000fe20008000818 */
[----:B------:R-:W-:Y:S01]  /*198b0*/  R2UR UR6, R2 ;  /* 0x00000000020672ca */ /* 0x000fe200000e0000 */
[----:B------:R-:W-:Y:S01]  /*198c0*/  VIADD R2, R10, 0x180 ;  /* 0x000001800a027836 */ /* 0x000fe20000000000 */
[----:B------:R-:W-:Y:S01]  /*198d0*/  R2UR UR7, R3 ;  /* 0x00000000030772ca */ /* 0x000fe200000e0000 */
[----:B------:R-:W-:Y:S01]  /*198e0*/  IMAD.MOV.U32 R3, RZ, RZ, 0x40000040 ;  /* 0x40000040ff037424 */ /* 0x000fe200078e00ff */
[----:B------:R-:W0:Y:S08]  /*198f0*/  MUFU.EX2 R188, R188 ;  /* 0x000000bc00bc7308 */ /* 0x000e300000000800 */
[----:B------:R-:W-:Y:S08]  /*19900*/  MUFU.EX2 R190, R190 ;  /* 0x000000be00be7308 */ /* 0x000ff00000000800 */
[----:B------:R-:W-:Y:S01]  /*19910*/  MUFU.EX2 R124, R124 ;  /* 0x0000007c007c7308 */ /* 0x000fe20000000800 */
[----:B0-----:R-:W-:Y:S01]  /*19920*/  FFMA.FTZ R6, R9, R6, R188 ;  /* 0x0000000609067223 */ /* 0x001fe200000100bc */
[----:B------:R-:W-:-:S06]  /*19930*/  F2FP.F16.F32.PACK_AB R188, R121, R188 ;  /* 0x000000bc79bc723e */ /* 0x000fcc00000000ff */
        /* <DEDUP_REMOVED lines=9> */
[C---:B------:R-:W-:Y:S01]  /*199d0*/  VIADD R2, R10.reuse, 0x200 ;  /* 0x000002000a027836 */ /* 0x040fe20000000000 */
[----:B------:R-:W-:Y:S01]  /*199e0*/  R2UR UR7, R3 ;  /* 0x00000000030772ca */ /* 0x000fe200000e0000 */
[----:B------:R-:W-:Y:S01]  /*199f0*/  IMAD.MOV.U32 R3, RZ, RZ, 0x40000040 ;  /* 0x40000040ff037424 */ /* 0x000fe200078e00ff */
[----:B------:R-:W-:Y:S01]  /*19a00*/  MUFU.EX2 R184, R184 ;  /* 0x000000b800b87308 */ /* 0x000fe20000000800 */
[----:B------:R-:W-:-:S07]  /*19a10*/  VIADD R10, R10, 0x280 ;  /* 0x000002800a0a7836 */ /* 0x000fce0000000000 */
[----:B------:R-:W-:Y:S08]  /*19a20*/  MUFU.EX2 R186, R186 ;  /* 0x000000ba00ba7308 */ /* 0x000ff00000000800 */
        /* <DEDUP_REMOVED lines=52> */
[----:B------:R-:W-:Y:S01]  /*19d70*/  @!P1 PRMT R130, RZ, 0x654, R20 ;  /* 0x00000654ff829816 */ /* 0x000fe20000000014 */
[----:B------:R-:W-:Y:S01]  /*19d80*/  FADD.FTZ R131, R121, R6 ;  /* 0x0000000679837221 */ /* 0x000fe20000010000 */
        /* <DEDUP_REMOVED lines=10> */
[----:B------:R-:W-:Y:S01]  /*19e30*/  FFMA.FTZ R166, R166, R0, -R137 ;  /* 0x00000000a6a67223 */ /* 0x000fe20000010889 */
[----:B------:R-:W1:Y:S08]  /*19e40*/  MUFU.EX2 R122, R122 ;  /* 0x0000007a007a7308 */ /* 0x000e700000000800 */
[----:B------:R-:W2:Y:S01]  /*19e50*/  MUFU.EX2 R191, R191 ;  /* 0x000000bf00bf7308 */ /* 0x000ea20000000800 */
[----:B0-----:R-:W-:-:S07]  /*19e60*/  FFMA.FTZ R5, R2, R5, R189 ;  /* 0x0000000502057223 */ /* 0x001fce00000100bd */
[----:B------:R-:W0:Y:S01]  /*19e70*/  MUFU.EX2 R123, R123 ;  /* 0x0000007b007b7308 */ /* 0x000e220000000800 */
[C---:B-1----:R-:W-:Y:S01]  /*19e80*/  FADD.FTZ R6, R122.reuse, R5 ;  /* 0x000000057a067221 */ /* 0x042fe20000010000 */
[-C--:B------:R-:W-:Y:S01]  /*19e90*/  FFMA.FTZ R5, R151, R0.reuse, -R137 ;  /* 0x0000000097057223 */ /* 0x080fe20000010889 */
[----:B------:R-:W-:Y:S01]  /*19ea0*/  F2FP.F16.F32.PACK_AB R189, R122, R189 ;  /* 0x000000bd7abd723e */ /* 0x000fe200000000ff */
[----:B------:R-:W-:Y:S02]  /*19eb0*/  WARPGROUP.DEPBAR.LE gsb0, 0x0 ;  /* 0x00008000000079c5 */ /* 0x000fe40000010000 */
[----:B------:R-:W-:Y:S01]  /*19ec0*/  WARPGROUP.ARRIVE ;  /* 0x00000000000079c5 */ /* 0x000fe20000000000 */
[-CC-:B------:R-:W-:Y:S01]  /*19ed0*/  FFMA.FTZ R176, R144, R0.reuse, -R11.reuse ;  /* 0x0000000090b07223 */ /* 0x180fe2000001080b */
[-C--:B------:R-:W-:Y:S01]  /*19ee0*/  FFMA.FTZ R178, R148, R0.reuse, -R11 ;  /* 0x0000000094b27223 */ /* 0x080fe2000001080b */
[----:B------:R-:W-:Y:S01]  /*19ef0*/  MUFU.EX2 R185, R185 ;  /* 0x000000b900b97308 */ /* 0x000fe20000000800 */
[----:B--2---:R-:W-:Y:S01]  /*19f00*/  FADD.FTZ R6, R191, R6 ;  /* 0x00000006bf067221 */ /* 0x004fe20000010000 */
[-CC-:B------:R-:W-:Y:S01]  /*19f10*/  FFMA.FTZ R177, R146, R0.reuse, -R137.reuse ;  /* 0x0000000092b17223 */ /* 0x180fe20000010889 */
[----:B------:R-:W-:Y:S01]  /*19f20*/  HGMMA.64x192x16.F32 R24, R172, gdesc[UR4].tnspB, R24, gsb0 ;  /* 0x42e00004ac187df0 */ /* 0x000fe20008000818 */
[----:B------:R-:W-:Y:S01]  /*19f30*/  R2UR UR6, R10 ;  /* 0x000000000a0672ca */ /* 0x000fe200000e0000 */
[-CC-:B------:R-:W-:Y:S01]  /*19f40*/  FFMA.FTZ R10, R139, R0.reuse, -R137.reuse ;  /* 0x000000008b0a7223 */ /* 0x180fe20000010889 */
[C---:B0-----:R-:W-:Y:S01]  /*19f50*/  FADD.FTZ R6, R123.reuse, R6 ;  /* 0x000000067b067221 */ /* 0x041fe20000010000 */
[----:B------:R-:W-:Y:S01]  /*19f60*/  FFMA.FTZ R179, R150, R0, -R137 ;  /* 0x0000000096b37223 */ /* 0x000fe20000010889 */
[----:B------:R-:W-:Y:S01]  /*19f70*/  MUFU.EX2 R126, R126 ;  /* 0x0000007e007e7308 */ /* 0x000fe20000000800 */
[----:B------:R-:W-:-:S07]  /*19f80*/  F2FP.F16.F32.PACK_AB R191, R123, R191 ;  /* 0x000000bf7bbf723e */ /* 0x000fce00000000ff */
        /* <DEDUP_REMOVED lines=16> */
[-CC-:B------:R-:W-:Y:S01]  /*1a090*/  FFMA.FTZ R175, R125, R0.reuse, -R11.reuse ;  /* 0x000000007daf7223 */ /* 0x180fe2000001080b */
[-CC-:B------:R-:W-:Y:S01]  /*1a0a0*/  FFMA.FTZ R173, R129, R0.reuse, -R11.reuse ;  /* 0x0000000081ad7223 */ /* 0x180fe2000001080b */
[-CC-:B------:R-:W-:Y:S01]  /*1a0b0*/  FFMA.FTZ R125, R149, R0.reuse, -R11.reuse ;  /* 0x00000000957d7223 */ /* 0x180fe2000001080b */
[-CC-:B------:R-:W-:Y:S01]  /*1a0c0*/  FFMA.FTZ R172, R152, R0.reuse, -R11.reuse ;  /* 0x0000000098ac7223 */ /* 0x180fe2000001080b */
[-CC-:B------:R-:W-:Y:S01]  /*1a0d0*/  FFMA.FTZ R174, R156, R0.reuse, -R11.reuse ;  /* 0x000000009cae7223 */ /* 0x180fe2000001080b */
[-CC-:B------:R-:W-:Y:S01]  /*1a0e0*/  FFMA.FTZ R129, R157, R0.reuse, -R11.reuse ;  /* 0x000000009d817223 */ /* 0x180fe2000001080b */
[----:B------:R-:W-:Y:S01]  /*1a0f0*/  FFMA.FTZ R11, R165, R0, -R11 ;  /* 0x00000000a50b7223 */ /* 0x000fe2000001080b */
[----:B------:R-:W-:Y:S01]  /*1a100*/  WARPGROUP.ARRIVE ;  /* 0x00000000000079c5 */ /* 0x000fe20000000000 */
[----:B------:R-:W-:Y:S08]  /*1a110*/  MUFU.EX2 R175, R175 ;  /* 0x000000af00af7308 */ /* 0x000ff00000000800 */
[----:B------:R0:W1:Y:S08]  /*1a120*/  MUFU.EX2 R13, R11 ;  /* 0x0000000b000d7308 */ /* 0x0000700000000800 */
[----:B------:R-:W2:Y:S01]  /*1a130*/  MUFU.EX2 R173, R173 ;  /* 0x000000ad00ad7308 */ /* 0x000ea20000000800 */
[----:B0-----:R-:W-:-:S04]  /*1a140*/  MOV R11, 0x40000040 ;  /* 0x40000040000b7802 */ /* 0x001fc80000000f00 */
[----:B------:R-:W-:Y:S01]  /*1a150*/  R2UR UR7, R11 ;  /* 0x000000000b0772ca */ /* 0x000fe200000e0000 */
[----:B------:R-:W-:Y:S02]  /*1a160*/  FFMA.FTZ R11, R143, R0, -R137 ;  /* 0x000000008f0b7223 */ /* 0x000fe40000010889 */
[----:B------:R-:W-:Y:S08]  /*1a170*/  MUFU.EX2 R125, R125 ;  /* 0x0000007d007d7308 */ /* 0x000ff00000000800 */
[----:B------:R-:W0:Y:S02]  /*1a180*/  MUFU.EX2 R11, R11 ;  /* 0x0000000b000b7308 */ /* 0x000e240000000800 */
[----:B------:R-:W-:Y:S06]  /*1a190*/  HGMMA.64x192x16.F32 R24, R168, gdesc[UR4].tnspB, R24, gsb0 ;  /* 0x42e00004a8187df0 */ /* 0x000fec0008000818 */
[----:B------:R-:W-:Y:S08]  /*1a1a0*/  MUFU.EX2 R172, R172 ;  /* 0x000000ac00ac7308 */ /* 0x000ff00000000800 */
[----:B------:R-:W-:Y:S08]  /*1a1b0*/  MUFU.EX2 R174, R174 ;  /* 0x000000ae00ae7308 */ /* 0x000ff00000000800 */
[----:B------:R-:W-:Y:S01]  /*1a1c0*/  MUFU.EX2 R129, R129 ;  /* 0x0000008100817308 */ /* 0x000fe20000000800 */
[----:B------:R-:W-:-:S02]  /*1a1d0*/  WARPGROUP.DEPBAR.LE gsb0, 0x0 ;  /* 0x00008000000079c5 */ /* 0x000fc40000010000 */
[----:B------:R3:W-:Y:S01]  /*1a1e0*/  @!P1 SYNCS.ARRIVE.TRANS64.RED.A1T0 RZ, [R130+URZ], RZ ;  /* 0x000000ff82ff99a7 */ /* 0x0007e2000810043f */
[----:B------:R-:W-:Y:S02]  /*1a1f0*/  F2FP.F16.F32.PACK_AB R168, R132, R12 ;  /* 0x0000000c84a8723e */ /* 0x000fe400000000ff */
[----:B-1----:R-:W-:Y:S02]  /*1a200*/  F2FP.F16.F32.PACK_AB R170, R13, R136 ;  /* 0x000000880daa723e */ /* 0x002fe400000000ff */
[----:B------:R-:W-:Y:S01]  /*1a210*/  F2FP.F16.F32.PACK_AB R169, R163, R162 ;  /* 0x000000a2a3a9723e */ /* 0x000fe200000000ff */
[----:B---3--:R-:W-:Y:S01]  /*1a220*/  FADD.FTZ R130, R190, R131 ;  /* 0x00000083be827221 */ /* 0x008fe20000010000 */
[----:B------:R1:W-:Y:S01]  /*1a230*/  @!P1 SYNCS.ARRIVE.TRANS64.RED.A1T0 RZ, [R15+URZ], RZ ;  /* 0x000000ff0fff99a7 */ /* 0x0003e2000810043f */
[C---:B------:R-:W-:Y:S02]  /*1a240*/  F2FP.F16.F32.PACK_AB R190, R175.reuse, R190 ;  /* 0x000000beafbe723e */ /* 0x040fe400000000ff */
[----:B------:R-:W-:-:S02]  /*1a250*/  FADD.FTZ R131, R175, R130 ;  /* 0x00000082af837221 */ /* 0x000fc40000010000 */
[----:B------:R-:W-:Y:S02]  /*1a260*/  MUFU.EX2 R175, R159 ;  /* 0x0000009f00af7308 */ /* 0x000fe40000000800 */
[----:B------:R-:W-:Y:S01]  /*1a270*/  FADD.FTZ R130, R184, R131 ;  /* 0x00000083b8827221 */ /* 0x000fe20000010000 */
[----:B------:R-:W-:Y:S01]  /*1a280*/  FADD.FTZ R131, R185, R6 ;  /* 0x00000006b9837221 */ /* 0x000fe20000010000 */
[-C--:B-1----:R-:W-:Y:S01]  /*1a290*/  FFMA.FTZ R15, R155, R0.reuse, -R137 ;  /* 0x000000009b0f7223 */ /* 0x082fe20000010889 */
[C---:B------:R-:W-:Y:S01]  /*1a2a0*/  F2FP.F16.F32.PACK_AB R185, R126.reuse, R185 ;  /* 0x000000b97eb9723e */ /* 0x040fe200000000ff */
[----:B--2---:R-:W-:Y:S01]  /*1a2b0*/  FADD.FTZ R135, R173, R130 ;  /* 0x00000082ad877221 */ /* 0x004fe20000010000 */
[----:B------:R-:W-:Y:S01]  /*1a2c0*/  FADD.FTZ R130, R126, R131 ;  /* 0x000000837e827221 */ /* 0x000fe20000010000 */
[----:B------:R-:W-:Y:S01]  /*1a2d0*/  MUFU.EX2 R6, R154 ;  /* 0x0000009a00067308 */ /* 0x000fe20000000800 */
[----:B------:R-:W-:Y:S01]  /*1a2e0*/  FFMA.FTZ R137, R167, R0, -R137 ;  /* 0x00000000a7897223 */ /* 0x000fe20000010889 */
[----:B------:R-:W-:Y:S01]  /*1a2f0*/  FADD.FTZ R134, R186, R135 ;  /* 0x00000087ba867221 */ /* 0x000fe20000010000 */
[----:B------:R-:W-:Y:S01]  /*1a300*/  FADD.FTZ R130, R187, R130 ;  /* 0x00000082bb827221 */ /* 0x000fe20000010000 */
[----:B------:R-:W-:-:S02]  /*1a310*/  F2FP.F16.F32.PACK_AB R186, R21, R186 ;  /* 0x000000ba15ba723e */ /* 0x000fc400000000ff */
[----:B------:R-:W-:Y:S01]  /*1a320*/  FADD.FTZ R131, R21, R134 ;  /* 0x0000008615837221 */ /* 0x000fe20000010000 */
[----:B------:R-:W-:Y:S01]  /*1a330*/  FADD.FTZ R130, R127, R130 ;  /* 0x000000827f827221 */ /* 0x000fe20000010000 */
[----:B------:R-:W1:Y:S01]  /*1a340*/  MUFU.EX2 R15, R15 ;  /* 0x0000000f000f7308 */ /* 0x000e620000000800 */
[----:B------:R-:W-:Y:S01]  /*1a350*/  F2FP.F16.F32.PACK_AB R184, R173, R184 ;  /* 0x000000b8adb8723e */ /* 0x000fe200000000ff */
[----:B------:R-:W-:Y:S01]  /*1a360*/  FADD.FTZ R131, R180, R131 ;  /* 0x00000083b4837221 */ /* 0x000fe20000010000 */
[----:B------:R-:W-:Y:S01]  /*1a370*/  FADD.FTZ R135, R181, R130 ;  /* 0x00000082b5877221 */ /* 0x000fe20000010000 */
[----:B------:R-:W-:Y:S02]  /*1a380*/  F2FP.F16.F32.PACK_AB R181, R10, R181 ;  /* 0x000000b50ab5723e */ /* 0x000fe400000000ff */
[----:B------:R-:W-:Y:S01]  /*1a390*/  FADD.FTZ R131, R124, R131 ;  /* 0x000000837c837221 */ /* 0x000fe20000010000 */
[----:B------:R-:W-:Y:S01]  /*1a3a0*/  FADD.FTZ R130, R10, R135 ;  /* 0x000000870a827221 */ /* 0x000fe20000010000 */
[----:B------:R-:W2:Y:S01]  /*1a3b0*/  MUFU.EX2 R137, R137 ;  /* 0x0000008900897308 */ /* 0x000ea20000000800 */
[----:B------:R-:W-:Y:S01]  /*1a3c0*/  F2FP.F16.F32.PACK_AB R187, R127, R187 ;  /* 0x000000bb7fbb723e */ /* 0x000fe200000000ff */
        /* <DEDUP_REMOVED lines=8> */
[C---:B------:R-:W-:Y:S02]  /*1a450*/  F2FP.F16.F32.PACK_AB R176, R120.reuse, R176 ;  /* 0x000000b078b0723e */ /* 0x040fe400000000ff */
[----:B------:R-:W-:Y:S01]  /*1a460*/  FADD.FTZ R131, R120, R131 ;  /* 0x0000008378837221 */ /* 0x000fe20000010000 */
[----:B------:R-:W-:Y:S01]  /*1a470*/  FADD.FTZ R122, R20, R123 ;  /* 0x0000007b147a7221 */ /* 0x000fe20000010000 */
[----:B-1----:R-:W-:-:S02]  /*1a480*/  F2FP.F16.F32.PACK_AB R173, R15, R6 ;  /* 0x000000060fad723e */ /* 0x002fc400000000ff */
        /* <DEDUP_REMOVED lines=17> */
[----:B------:R-:W-:Y:S01]  /*1a5a0*/  F2FP.F16.F32.PACK_AB R174, R129, R174 ;  /* 0x000000ae81ae723e */ /* 0x000fe200000000ff */
[----:B------:R-:W-:-:S02]  /*1a5b0*/  IMAD.MOV.U32 R10, RZ, RZ, R22 ;  /* 0x000000ffff0a7224 */ /* 0x000fc400078e0016 */
[----:B------:R-:W-:Y:S01]  /*1a5c0*/  FADD.FTZ R11, R12, R11 ;  /* 0x0000000b0c0b7221 */ /* 0x000fe20000010000 */
[----:B------:R-:W-:Y:S01]  /*1a5d0*/  FADD.FTZ R6, R162, R5 ;  /* 0x00000005a2067221 */ /* 0x000fe20000010000 */
[----:B------:R-:W-:Y:S01]  /*1a5e0*/  F2FP.F16.F32.PACK_AB R175, R175, R121 ;  /* 0x00000079afaf723e */ /* 0x000fe200000000ff */
[----:B------:R-:W-:Y:S02]  /*1a5f0*/  IMAD.MOV.U32 R12, RZ, RZ, R4 ;  /* 0x000000ffff0c7224 */ /* 0x000fe400078e0004 */
[----:B------:R-:W-:Y:S01]  /*1a600*/  FADD.FTZ R11, R132, R11 ;  /* 0x0000000b840b7221 */ /* 0x000fe20000010000 */
[----:B------:R-:W-:Y:S01]  /*1a610*/  FADD.FTZ R5, R163, R6 ;  /* 0x00000006a3057221 */ /* 0x000fe20000010000 */
[----:B--2---:R-:W-:Y:S02]  /*1a620*/  F2FP.F16.F32.PACK_AB R171, R137, R166 ;  /* 0x000000a689ab723e */ /* 0x004fe400000000ff */
[----:B------:R-:W-:Y:S01]  /*1a630*/  FADD.FTZ R6, R136, R11 ;  /* 0x0000000b88067221 */ /* 0x000fe20000010000 */
[----:B------:R-:W-:Y:S01]  /*1a640*/  FADD.FTZ R5, R166, R5 ;  /* 0x00000005a6057221 */ /* 0x000fe20000010000 */
[----:B------:R-:W-:-:S02]  /*1a650*/  IMAD.MOV.U32 R11, RZ, RZ, R23 ;  /* 0x000000ffff0b7224 */ /* 0x000fc400078e0017 */
[----:B------:R-:W-:Y:S01]  /*1a660*/  FADD.FTZ R6, R13, R6 ;  /* 0x000000060d067221 */ /* 0x000fe20000010000 */
[----:B------:R-:W-:Y:S01]  /*1a670*/  FADD.FTZ R5, R137, R5 ;  /* 0x0000000589057221 */ /* 0x000fe20000010000 */
[----:B------:R-:W-:Y:S01]  /*1a680*/  IMAD.MOV.U32 R13, RZ, RZ, R3 ;  /* 0x000000ffff0d7224 */ /* 0x000fe200078e0003 */
[----:B------:R-:W-:Y:S06]  /*1a690*/  @P2 BRA `(.L_x_5360) ;  /* 0xffffffdc00b02947 */ /* 0x000fec000383ffff */
[----:B------:R-:W-:Y:S05]  /*1a6a0*/  BSYNC B1 ;  /* 0x0000000000017941 */ /* 0x000fea0003800000 */
.L_x_5349:
[----:B------:R-:W-:Y:S05]  /*1a6b0*/  BSYNC B0 ;  /* 0x0000000000007941 */ /* 0x000fea0003800000 */
.L_x_5348:
[----:B------:R-:W-:Y:S01]  /*1a6c0*/  ISETP.GE.AND P2, PT, R7, R211, PT ;  /* 0x000000d30700720c */ /* 0x000fe20003f46270 */
[----:B------:R-:W-:-:S12]  /*1a6d0*/  BSSY B0, `(.L_x_5361) ;  /* 0x0000347000007945 */ /* 0x000fd80003800000 */
[----:B------:R-:W-:Y:S05]  /*1a6e0*/  @!P2 BRA `(.L_x_5362) ;  /* 0x000000340014a947 */ /* 0x000fea0003800000 */
[----:B------:R-:W-:Y:S01]  /*1a6f0*/  MOV R12, R3 ;  /* 0x00000003000c7202 */ /* 0x000fe20000000f00 */
[----:B------:R-:W-:Y:S02]  /*1a700*/  IMAD.MOV.U32 R13, RZ, RZ, R4 ;  /* 0x000000ffff0d7224 */ /* 0x000fe400078e0004 */
[----:B------:R-:W-:Y:S02]  /*1a710*/  IMAD.MOV.U32 R11, RZ, RZ, R23 ;  /* 0x000000ffff0b7224 */ /* 0x000fe400078e0017 */
[----:B------:R-:W-:-:S07]  /*1a720*/  IMAD.MOV.U32 R10, RZ, RZ, R22 ;  /* 0x000000ffff0a7224 */ /* 0x000fce00078e0016 */
.L_x_5381:
        /* <DEDUP_REMOVED lines=8> */
.L_x_5363:
[----:B------:R-:W-:Y:S01]  /*1a7b0*/  IMAD R3, R22, 0x8, R16 ;  /* 0x0000000816037824 */ /* 0x000fe200078e0210 */
[----:B------:R-:W-:-:S04]  /*1a7c0*/  SHF.L.U32 R4, R23, 0x1f, RZ ;  /* 0x0000001f17047819 */ /* 0x000fc800000006ff */
[----:B------:R1:W2:Y:S01]  /*1a7d0*/  SYNCS.PHASECHK.TRANS64.TRYWAIT P2, [R3+URZ+0x30830], R4 ;  /* 0x03083004030075a7 */ /* 0x0002a2000804017f */
[----:B------:R-:W-:Y:S05]  /*1a7e0*/  @!P0 BRA `(.L_x_5364) ;  /* 0x0000000000048947 */ /* 0x000fea0003800000 */
[----:B------:R-:W-:Y:S01]  /*1a7f0*/  BPT.TRAP 0x1 ;  /* 0x000000040000795c */ /* 0x000fe20000300000 */
.L_x_5364:
[----:B------:R-:W-:Y:S01]  /*1a800*/  IMAD R122, R22, 0x900, R8 ;  /* 0x00000900167a7824 */ /* 0x000fe200078e0208 */
[----:B------:R-:W-:Y:S03]  /*1a810*/  BSSY B1, `(.L_x_5365) ;  /* 0x0000006000017945 */ /* 0x000fe60003800000 */
[C---:B------:R-:W-:Y:S02]  /*1a820*/  VIADD R20, R122.reuse, 0x2 ;  /* 0x000000027a147836 */ /* 0x040fe40000000000 */
[----:B------:R-:W-:Y:S01]  /*1a830*/  VIADD R121, R122, 0x4 ;  /* 0x000000047a797836 */ /* 0x000fe20000000000 */
[----:B--2---:R-:W-:Y:S06]  /*1a840*/  @P2 BRA `(.L_x_5366) ;  /* 0x0000000000082947 */ /* 0x004fec0003800000 */
[----:B------:R-:W2:Y:S02]  /*1a850*/  SYNCS.PHASECHK.TRANS64.TRYWAIT P2, [R3+URZ+0x30830], R4 ;  /* 0x03083004030075a7 */ /* 0x000ea4000804017f */
[----:B--2---:R-:W-:Y:S05]  /*1a860*/  @!P2 BRA `(.L_x_5367) ;  /* 0x000000fc00a8a947 */ /* 0x004fea0003800000 */
.L_x_5366:
[----:B------:R-:W-:Y:S05]  /*1a870*/  BSYNC B1 ;  /* 0x0000000000017941 */ /* 0x000fea0003800000 */
.L_x_5365:
        /* <DEDUP_REMOVED lines=48> */
[----:B------:R-:W-:Y:S01]  /*1ab80*/  IADD3 R2, R122, 0x306, RZ ;  /* 0x000003067a027810 */ /* 0x000fe20007ffe0ff */
[----:B-12---:R-:W-:Y:S01]  /*1ab90*/  IMAD.MOV.U32 R3, RZ, RZ, 0x40000040 ;  /* 0x40000040ff037424 */ /* 0x006fe200078e00ff */
[----:B------:R1:W-:Y:S02]  /*1aba0*/  STL.64 [R1+0x70], R10 ;  /* 0x0000700a01007387 */ /* 0x0003e40000100a00 */
[----:B------:R-:W-:-:S02]  /*1abb0*/  R2UR UR14, R2 ;  /* 0x00000000020e72ca */ /* 0x000fc400000e0000 */
[----:B------:R-:W-:Y:S01]  /*1abc0*/  R2UR UR15, R3 ;  /* 0x00000000030f72ca */ /* 0x000fe200000e0000 */
[----:B-1----:R-:W2:Y:S04]  /*1abd0*/  LDL.64 R10, [R1+0x30] ;  /* 0x00003000010a7983 */ /* 0x002ea80000100a00 */
[----:B------:R1:W-:Y:S04]  /*1abe0*/  STL.64 [R1+0x68], R6 ;  /* 0x0000680601007387 */ /* 0x0003e80000100a00 */
[----:B-1----:R-:W3:Y:S04]  /*1abf0*/  LDL.64 R6, [R1+0x28] ;  /* 0x0000280001067983 */ /* 0x002ee80000100a00 */
[----:B------:R1:W-:Y:S04]  /*1ac00*/  STL [R1+0x60], R5 ;  /* 0x0000600501007387 */ /* 0x0003e80000100800 */
[----:B------:R-:W4:Y:S01]  /*1ac10*/  LDL.64 R2, [R1+0x38] ;  /* 0x0000380001027983 */ /* 0x000f220000100a00 */
[----:B------:R-:W-:Y:S01]  /*1ac20*/  MOV R14, R122 ;  /* 0x0000007a000e7202 */ /* 0x000fe20000000f00 */
        /* <DEDUP_REMOVED lines=9> */
[----:B0-----:R-:W-:Y:S01]  /*1acc0*/  IMAD.MOV.U32 R15, RZ, RZ, 0x40000040 ;  /* 0x40000040ff0f7424 */ /* 0x001fe200078e00ff */
[----:B------:R-:W-:Y:S01]  /*1acd0*/  R2UR UR26, R20 ;  /* 0x00000000141a72ca */ /* 0x000fe200000e0000 */
[----:B------:R-:W-:Y:S01]  /*1ace0*/  VIADD R20, R122, 0x602 ;  /* 0x000006027a147836 */ /* 0x000fe20000000000 */
[----:B------:R-:W-:Y:S01]  /*1acf0*/  R2UR UR22, R14 ;  /* 0x000000000e1672ca */ /* 0x000fe200000e0000 */
[----:B------:R-:W-:Y:S01]  /*1ad00*/  VIADD R14, R122, 0x600 ;  /* 0x000006007a0e7836 */ /* 0x000fe20000000000 */
[----:B------:R-:W-:Y:S01]  /*1ad10*/  R2UR UR18, R120 ;  /* 0x00000000781272ca */ /* 0x000fe200000e0000 */
[C---:B------:R-:W-:Y:S01]  /*1ad20*/  VIADD R120, R122.reuse, 0x604 ;  /* 0x000006047a787836 */ /* 0x040fe20000000000 */
[----:B------:R-:W-:Y:S01]  /*1ad30*/  R2UR UR55, R15 ;  /* 0x000000000f3772ca */ /* 0x000fe200000e0000 */
[----:B------:R-:W-:Y:S01]  /*1ad40*/  IMAD.MOV.U32 R121, RZ, RZ, 0x40000040 ;  /* 0x40000040ff797424 */ /* 0x000fe200078e00ff */
[----:B-1----:R-:W3:Y:S01]  /*1ad50*/  LDL.64 R4, [R1+0x20] ;  /* 0x0000200001047983 */ /* 0x002ee20000100a00 */
[----:B------:R-:W-:-:S02]  /*1ad60*/  VIADD R122, R122, 0x606 ;  /* 0x000006067a7a7836 */ /* 0x000fc40000000000 */
[-C--:B------:R-:W-:Y:S01]  /*1ad70*/  FMUL.FTZ R24, R24, R9.reuse ;  /* 0x0000000918187220 */ /* 0x080fe20000410000 */
        /* <DEDUP_REMOVED lines=14> */
[----:B------:R-:W-:Y:S01]  /*1ae60*/  R2UR UR51, R21 ;  /* 0x00000000153372ca */ /* 0x000fe200000e0000 */
[-C--:B------:R-:W-:Y:S01]  /*1ae70*/  FMUL.FTZ R36, R36, R9.reuse ;  /* 0x0000000924247220 */ /* 0x080fe20000410000 */
[----:B------:R-:W-:Y:S01]  /*1ae80*/  R2UR UR35, R15 ;  /* 0x000000000f2372ca */ /* 0x000fe200000e0000 */
[-C--:B------:R-:W-:Y:S01]  /*1ae90*/  FMUL.FTZ R37, R37, R9.reuse ;  /* 0x0000000925257220 */ /* 0x080fe20000410000 */
[----:B------:R-:W-:Y:S01]  /*1aea0*/  R2UR UR27, R21 ;  /* 0x00000000151b72ca */ /* 0x000fe200000e0000 */
[----:B------:R-:W-:Y:S01]  /*1aeb0*/  HGMMA.64x96x16.F32 R120, gdesc[UR52], RZ, !UPT, gsb0 ;  /* 0x01600000347879f0 */ /* 0x000fe2000c0008ff */
        /* <DEDUP_REMOVED lines=43> */
[----:B------:R-:W-:Y:S01]  /*1b170*/  HGMMA.64x96x16.F32 R120, gdesc[UR48], R120, gsb0 ;  /* 0x01600000307879f0 */ /* 0x000fe20008000878 */
[----:B------:R-:W-:Y:S02]  /*1b180*/  R2UR UR6, R20 ;  /* 0x00000000140672ca */ /* 0x000fe400000e0000 */
[----:B------:R-:W-:Y:S02]  /*1b190*/  R2UR UR7, R21 ;  /* 0x00000000150772ca */ /* 0x000fe400000e0000 */
[----:B------:R-:W3:Y:S01]  /*1b1a0*/  LDL.64 R20, [R1+0x18] ;  /* 0x0000180001147983 */ /* 0x000ee20000100a00 */
[----:B------:R-:W-:Y:S02]  /*1b1b0*/  WARPGROUP.DEPBAR.LE gsb0, 0x0 ;  /* 0x00008000000079c5 */ /* 0x000fe40000010000 */
[----:B------:R-:W-:Y:S01]  /*1b1c0*/  WARPGROUP.ARRIVE ;  /* 0x00000000000079c5 */ /* 0x000fe20000000000 */
[----:B----4-:R-:W-:Y:S02]  /*1b1d0*/  R2UR UR32, R2 ;  /* 0x00000000022072ca */ /* 0x010fe400000e0000 */
[----:B------:R-:W-:-:S02]  /*1b1e0*/  R2UR UR33, R3 ;  /* 0x00000000032172ca */ /* 0x000fc400000e0000 */
[----:B--2---:R-:W-:Y:S01]  /*1b1f0*/  R2UR UR28, R10 ;  /* 0x000000000a1c72ca */ /* 0x004fe200000e0000 */
[----:B------:R-:W2:Y:S10]  /*1b200*/  LDL.64 R2, [R1+0x8] ;  /* 0x0000080001027983 */ /* 0x000eb40000100a00 */
[----:B------:R-:W-:Y:S01]  /*1b210*/  HGMMA.64x96x16.F32 R120, gdesc[UR32], R120, gsb0 ;  /* 0x01600000207879f0 */ /* 0x000fe20008000878 */
[----:B------:R-:W-:-:S02]  /*1b220*/  R2UR UR29, R11 ;  /* 0x000000000b1d72ca */ /* 0x000fc400000e0000 */
[----:B------:R-:W-:Y:S02]  /*1b230*/  R2UR UR10, R14 ;  /* 0x000000000e0a72ca */ /* 0x000fe400000e0000 */
[----:B------:R-:W-:Y:S02]  /*1b240*/  R2UR UR11, R15 ;  /* 0x000000000f0b72ca */ /* 0x000fe400000e0000 */
[----:B------:R-:W4:Y:S01]  /*1b250*/  LDL.64 R14, [R1+0x10] ;  /* 0x00001000010e7983 */ /* 0x000f220000100a00 */
[----:B---3--:R-:W-:Y:S02]  /*1b260*/  R2UR UR24, R6 ;  /* 0x00000000061872ca */ /* 0x008fe400000e0000 */
[----:B------:R-:W-:Y:S01]  /*1b270*/  R2UR UR25, R7 ;  /* 0x00000000071972ca */ /* 0x000fe200000e0000 */
[----:B------:R0:W5:Y:S01]  /*1b280*/  LDL.LU.64 R10, [R1+0x70] ;  /* 0x00007000010a7983 */ /* 0x0001620000300a00 */
[----:B------:R-:W-:Y:S02]  /*1b290*/  R2UR UR20, R4 ;  /* 0x00000000041472ca */ /* 0x000fe400000e0000 */
[----:B------:R-:W-:Y:S01]  /*1b2a0*/  R2UR UR21, R5 ;  /* 0x00000000051572ca */ /* 0x000fe200000e0000 */
[----:B------:R0:W5:Y:S01]  /*1b2b0*/  LDL.LU.64 R6, [R1+0x68] ;  /* 0x0000680001067983 */ /* 0x0001620000300a00 */
[----:B------:R-:W-:Y:S01]  /*1b2c0*/  UMOV UR4, UR56 ;  /* 0x0000003800047c82 */ /* 0x000fe20008000000 */
[----:B------:R-:W-:-:S02]  /*1b2d0*/  UMOV UR5, UR57 ;  /* 0x0000003900057c82 */ /* 0x000fc40008000000 */
[----:B------:R0:W5:Y:S01]  /*1b2e0*/  LDL.LU R5, [R1+0x60] ;  /* 0x0000600001057983 */ /* 0x0001620000300800 */
[----:B------:R-:W-:Y:S02]  /*1b2f0*/  WARPGROUP.DEPBAR.LE gsb0, 0x0 ;  /* 0x00008000000079c5 */ /* 0x000fe40000010000 */
[----:B------:R-:W-:-:S06]  /*1b300*/  WARPGROUP.ARRIVE ;  /* 0x00000000000079c5 */ /* 0x000fcc0000000000 */
[----:B------:R-:W-:Y:S03]  /*1b310*/  HGMMA.64x96x16.F32 R120, gdesc[UR28], R120, gsb0 ;  /* 0x016000001c7879f0 */ /* 0x000fe60008000878 */
[----:B------:R-:W-:Y:S02]  /*1b320*/  WARPGROUP.DEPBAR.LE gsb0, 0x0 ;  /* 0x00008000000079c5 */ /* 0x000fe40000010000 */
[----:B------:R-:W-:-:S06]  /*1b330*/  WARPGROUP.ARRIVE ;  /* 0x00000000000079c5 */ /* 0x000fcc0000000000 */
[----:B------:R-:W-:Y:S01]  /*1b340*/  HGMMA.64x96x16.F32 R120, gdesc[UR24], R120, gsb0 ;  /* 0x01600000187879f0 */ /* 0x000fe20008000878 */
[----:B------:R-:W-:Y:S02]  /*1b350*/  R2UR UR16, R20 ;  /* 0x00000000141072ca */ /* 0x000fe400000e0000 */
[----:B------:R-:W-:Y:S01]  /*1b360*/  R2UR UR17, R21 ;  /* 0x00000000151172ca */ /* 0x000fe200000e0000 */
[----:B------:R-:W-:Y:S02]  /*1b370*/  WARPGROUP.DEPBAR.LE gsb0, 0x0 ;  /* 0x00008000000079c5 */ /* 0x000fe40000010000 */
[----:B------:R-:W-:-:S06]  /*1b380*/  WARPGROUP.ARRIVE ;  /* 0x00000000000079c5 */ /* 0x000fcc0000000000 */
[----:B------:R-:W-:Y:S01]  /*1b390*/  HGMMA.64x96x16.F32 R120, gdesc[UR20], R120, gsb0 ;  /* 0x01600000147879f0 */ /* 0x000fe20008000878 */
[----:B----4-:R-:W-:Y:S02]  /*1b3a0*/  R2UR UR12, R14 ;  /* 0x000000000e0c72ca */ /* 0x010fe400000e0000 */
[----:B------:R-:W-:Y:S01]  /*1b3b0*/  R2UR UR13, R15 ;  /* 0x000000000f0d72ca */ /* 0x000fe200000e0000 */
[----:B------:R-:W-:Y:S02]  /*1b3c0*/  WARPGROUP.DEPBAR.LE gsb0, 0x0 ;  /* 0x00008000000079c5 */ /* 0x000fe40000010000 */
[----:B------:R-:W-:-:S06]  /*1b3d0*/  WARPGROUP.ARRIVE ;  /* 0x00000000000079c5 */ /* 0x000fcc0000000000 */
[----:B------:R-:W-:Y:S01]  /*1b3e0*/  HGMMA.64x96x16.F32 R120, gdesc[UR16], R120, gsb0 ;  /* 0x01600000107879f0 */ /* 0x000fe20008000878 */
[----:B--2---:R-:W-:Y:S02]  /*1b3f0*/  R2UR UR8, R2 ;  /* 0x00000000020872ca */ /* 0x004fe400000e0000 */
        /* <DEDUP_REMOVED lines=19> */
.L_x_5368:
[----:B-----5:R-:W-:Y:S01]  /*1b530*/  SHF.L.U32 R2, R11, 0x1f, RZ ;  /* 0x0000001f0b027819 */ /* 0x020fe200000006ff */
[----:B------:R-:W-:-:S04]  /*1b540*/  IMAD R14, R10, 0x8, R16 ;  /* 0x000000080a0e7824 */ /* 0x000fc800078e0210 */
[----:B------:R0:W1:Y:S01]  /*1b550*/  SYNCS.PHASECHK.TRANS64.TRYWAIT P2, [R14+URZ+0x30850], R2 ;  /* 0x030850020e0075a7 */ /* 0x000062000804017f */
[----:B------:R-:W-:Y:S05]  /*1b560*/  @!P0 BRA `(.L_x_5369) ;  /* 0x0000000000048947 */ /* 0x000fea0003800000 */
[----:B------:R-:W-:Y:S01]  /*1b570*/  BPT.TRAP 0x1 ;  /* 0x000000040000795c */ /* 0x000fe20000300000 */
.L_x_5369:
[----:B------:R-:W-:Y:S04]  /*1b580*/  BSSY B1, `(.L_x_5370) ;  /* 0x0000004000017945 */ /* 0x000fe80003800000 */
[----:B-1----:R-:W-:Y:S05]  /*1b590*/  @P2 BRA `(.L_x_5371) ;  /* 0x0000000000082947 */ /* 0x002fea0003800000 */
[----:B------:R-:W1:Y:S02]  /*1b5a0*/  SYNCS.PHASECHK.TRANS64.TRYWAIT P2, [R14+URZ+0x30850], R2 ;  /* 0x030850020e0075a7 */ /* 0x000e64000804017f */
[----:B-1----:R-:W-:Y:S05]  /*1b5b0*/  @!P2 BRA `(.L_x_5372) ;  /* 0x000000f00068a947 */ /* 0x002fea0003800000 */
.L_x_5371:
[----:B------:R-:W-:Y:S05]  /*1b5c0*/  BSYNC B1 ;  /* 0x0000000000017941 */ /* 0x000fea0003800000 */
.L_x_5370:
[----:B01----:R-:W-:Y:S01]  /*1b5d0*/  IADD3 R2, R16, 0x400, RZ ;  /* 0x0000040010027810 */ /* 0x003fe20007ffe0ff */
[----:B------:R-:W-:Y:S01]  /*1b5e0*/  IMAD.MOV.U32 R3, RZ, RZ, 0x40000040 ;  /* 0x40000040ff037424 */ /* 0x000fe200078e00ff */
[----:B------:R-:W-:Y:S01]  /*1b5f0*/  WARPGROUP.ARRIVE ;  /* 0x00000000000079c5 */ /* 0x000fe20000000000 */
[----:B------:R-:W-:Y:S01]  /*1b600*/  IMAD.MOV.U32 R11, RZ, RZ, 0x40000040 ;  /* 0x40000040ff0b7424 */ /* 0x000fe200078e00ff */
[----:B------:R-:W-:Y:S01]  /*1b610*/  SHF.R.U32.HI R2, RZ, 0x4, R2 ;  /* 0x00000004ff027819 */ /* 0x000fe20000011602 */
[----:B------:R-:W0:Y:S01]  /*1b620*/  LDC R4, c[0x0][0x448] ;  /* 0x00011200ff047b82 */ /* 0x000e220000000800 */
[----:B------:R-:W-:Y:S01]  /*1b630*/  R2UR UR7, R3 ;  /* 0x00000000030772ca */ /* 0x000fe200000e0000 */
[----:B------:R-:W-:Y:S01]  /*1b640*/  IMAD.MOV.U32 R3, RZ, RZ, 0x40000040 ;  /* 0x40000040ff037424 */ /* 0x000fe200078e00ff */
[----:B------:R-:W-:Y:S01]  /*1b650*/  LOP3.LUT R2, R2, 0x3fff, RZ, 0xc0, !PT ;  /* 0x00003fff02027812 */ /* 0x000fe200078ec0ff */
[----:B------:R-:W-:Y:S01]  /*1b660*/  IMAD R20, R7, -0x60, RZ ;  /* 0xffffffa007147824 */ /* 0x000fe200078e02ff */
[----:B------:R-:W-:Y:S01]  /*1b670*/  ULDC UR4, c[0x0][0x9dc] ;  /* 0x0002770000047ab9 */ /* 0x000fe20000000800 */
[----:B------:R-:W-:Y:S01]  /*1b680*/  @!P1 IMAD R0, R0, 0x8, R16 ;  /* 0x0000000800009824 */ /* 0x000fe200078e0210 */
[----:B------:R-:W-:Y:S01]  /*1b690*/  LOP3.LUT R2, R2, 0x3000000, RZ, 0xfc, !PT ;  /* 0x0300000002027812 */ /* 0x000fe200078efcff */
[----:B------:R-:W-:-:S02]  /*1b6a0*/  ULOP3.LUT UR4, URZ, UR4, URZ, 0x33, !UPT ;  /* 0x000000043f047292 */ /* 0x000fc4000f8e333f */
[----:B------:R-:W-:Y:S01]  /*1b6b0*/  @!P1 VIADD R0, R0, 0x30840 ;  /* 0x0003084000009836 */ /* 0x000fe20000000000 */
[----:B------:R-:W-:Y:S01]  /*1b6c0*/  ULDC UR5, c[0x0][0x9e0] ;  /* 0x0002780000057ab9 */ /* 0x000fe20000000800 */
[----:B------:R-:W-:-:S03]  /*1b6d0*/  IMAD R2, R10, 0x900, R2 ;  /* 0x000009000a027824 */ /* 0x000fc600078e0202 */
[----:B------:R-:W-:Y:S01]  /*1b6e0*/  @!P1 PRMT R0, RZ, 0x654, R0 ;  /* 0x00000654ff009816 */ /* 0x000fe20000000000 */
[C---:B------:R-:W-:Y:S01]  /*1b6f0*/  VIADD R10, R2.reuse, 0x80 ;  /* 0x00000080020a7836 */ /* 0x040fe20000000000 */
[----:B------:R-:W-:Y:S02]  /*1b700*/  R2UR UR6, R2 ;  /* 0x00000000020672ca */ /* 0x000fe400000e0000 */
[----:B0-----:R-:W-:Y:S01]  /*1b710*/  ISETP.NE.AND P2, PT, R4, 0x1, PT ;  /* 0x000000010400780c */ /* 0x001fe20003f45270 */
[----:B------:R-:W-:-:S10]  /*1b720*/  IMAD.IADD R4, R213, 0x1, R209 ;  /* 0x00000001d5047824 */ /* 0x000fd400078e02d1 */
        /* <DEDUP_REMOVED lines=18> */
[C---:B------:R-:W-:Y:S01]  /*1b850*/  IADD3 R10, R2.reuse, 0x200, RZ ;  /* 0x00000200020a7810 */ /* 0x040fe20007ffe0ff */
        /* <DEDUP_REMOVED lines=11> */
[----:B------:R-:W0:Y:S08]  /*1b910*/  @P2 LDC R2, c[0x0][0x450] ;  /* 0x00011400ff022b82 */ /* 0x000e300000000800 */
[----:B------:R-:W1:Y:S02]  /*1b920*/  @P2 LDC R3, c[0x0][0x44c] ;  /* 0x00011300ff032b82 */ /* 0x000e640000000800 */
[----:B-1----:R-:W-:-:S05]  /*1b930*/  @P2 IMAD.HI.U32 R3, R4, R3, RZ ;  /* 0x0000000304032227 */ /* 0x002fca00078e00ff */
[----:B0-----:R-:W-:Y:S01]  /*1b940*/  @P2 SHF.R.U32.HI R4, RZ, R2, R3 ;  /* 0x00000002ff042219 */ /* 0x001fe20000011603 */
[----:B------:R-:W-:Y:S01]  /*1b950*/  VIADD R3, R20, 0x1 ;  /* 0x0000000114037836 */ /* 0x000fe20000000000 */
[----:B------:R-:W-:-:S03]  /*1b960*/  ISETP.GE.AND P2, PT, R227, 0x1, PT ;  /* 0x00000001e300780c */ /* 0x000fc60003f46270 */
[----:B------:R-:W0:Y:S01]  /*1b970*/  SHFL.IDX PT, R21, R4, RZ, 0x1c1f ;  /* 0x001c1fff04157589 */ /* 0x000e2200000e0000 */
[----:B------:R-:W-:-:S05]  /*1b980*/  IMAD R3, R212, -0x2, R3 ;  /* 0xfffffffed4037824 */ /* 0x000fca00078e0203 */
[----:B------:R-:W-:-:S04]  /*1b990*/  IADD3 R11, -R194, R3, R196 ;  /* 0x00000003c20b7210 */ /* 0x000fc80007ffe1c4 */
[C---:B------:R-:W-:Y:S01]  /*1b9a0*/  IADD3 R15, R11.reuse, UR5, RZ ;  /* 0x000000050b0f7c10 */ /* 0x040fe2000fffe0ff */
[----:B------:R-:W-:-:S04]  /*1b9b0*/  VIADD R11, R11, UR4 ;  /* 0x000000040b0b7c36 */ /* 0x000fc80008000000 */
[--C-:B0-----:R-:W-:Y:S02]  /*1b9c0*/  IMAD.IADD R10, R15, 0x1, R21.reuse ;  /* 0x000000010f0a7824 */ /* 0x101fe400078e0215 */
[----:B------:R-:W-:Y:S01]  /*1b9d0*/  IMAD.IADD R9, R11, 0x1, R21 ;  /* 0x000000010b097824 */ /* 0x000fe200078e0215 */
[----:B------:R-:W-:Y:S02]  /*1b9e0*/  WARPGROUP.DEPBAR.LE gsb0, 0x0 ;  /* 0x00008000000079c5 */ /* 0x000fe40000010000 */
[----:B------:R-:W-:-:S06]  /*1b9f0*/  WARPGROUP.ARRIVE ;  /* 0x00000000000079c5 */ /* 0x000fcc0000000000 */
[----:B------:R-:W-:Y:S03]  /*1ba00*/  HGMMA.64x192x16.F32 R24, R168, gdesc[UR4].tnspB, R24, gsb0 ;  /* 0x42e00004a8187df0 */ /* 0x000fe60008000818 */
[----:B------:R-:W-:Y:S02]  /*1ba10*/  WARPGROUP.DEPBAR.LE gsb0, 0x0 ;  /* 0x00008000000079c5 */ /* 0x000fe40000010000 */
[----:B------:R0:W-:Y:S02]  /*1ba20*/  @!P1 SYNCS.ARRIVE.TRANS64.RED.A1T0 RZ, [R0+URZ], RZ ;  /* 0x000000ff00ff99a7 */ /* 0x0001e4000810043f */
[----:B0-----:R-:W-:Y:S01]  /*1ba30*/  VIADD R0, R3, 0xffffffff ;  /* 0xffffffff03007836 */ /* 0x001fe20000000000 */
        /* <DEDUP_REMOVED lines=13> */
.L_x_5375:
[----:B------:R-:W-:-:S05]  /*1bb10*/  IMAD.U32 R168, RZ, RZ, UR58 ;  /* 0x0000003affa87e24 */ /* 0x000fca000f8e00ff */
[----:B------:R-:W-:-:S13]  /*1bb20*/  ISETP.NE.AND P2, PT, R168, 0x1, PT ;  /* 0x00000001a800780c */ /* 0x000fda0003f45270 */
[----:B------:R-:W0:Y:S02]  /*1bb30*/  @P2 LDC.64 R2, c[0x0][0x9e8] ;  /* 0x00027a00ff022b82 */ /* 0x000e240000000a00 */
[----:B0-----:R-:W-:-:S05]  /*1bb40*/  @P2 IMAD.HI.U32 R2, R21, R2, RZ ;  /* 0x0000000215022227 */ /* 0x001fca00078e00ff */
[----:B------:R-:W-:-:S07]  /*1bb50*/  @P2 SHF.R.U32.HI R21, RZ, R3, R2 ;  /* 0x00000003ff152219 */ /* 0x000fce0000011602 */
.L_x_5376:
[----:B------:R-:W-:Y:S05]  /*1bb60*/  BSYNC B1 ;  /* 0x0000000000017941 */ /* 0x000fea0003800000 */
.L_x_5374:
[----:B------:R-:W-:-:S05]  /*1bb70*/  IMAD R21, R21, R168, R0 ;  /* 0x000000a815157224 */ /* 0x000fca00078e0200 */
[----:B------:R-:W-:Y:S02]  /*1bb80*/  VIADDMNMX R10, R21, R168, R10, PT ;  /* 0x000000a8150a7246 */ /* 0x000fe4000380010a */
[----:B------:R-:W-:-:S07]  /*1bb90*/  VIMNMX R9, R9, R21, !PT ;  /* 0x0000001509097248 */ /* 0x000fce0007fe0100 */
.L_x_5373:
        /* <DEDUP_REMOVED lines=13> */
[----:B------:R-:W-:Y:S02]  /*1bc70*/  ISETP.LT.OR P4, PT, R10, 0xa, P4 ;  /* 0x0000000a0a00780c */ /* 0x000fe40002781670 */
[----:B------:R-:W-:Y:S02]  /*1bc80*/  IADD3 R11, R11, R4, RZ ;  /* 0x000000040b0b7210 */ /* 0x000fe40007ffe0ff */
        /* <DEDUP_REMOVED lines=126> */
[----:B------:R-:W-:-:S13]  /*1c470*/  ISETP.GE.AND P6, PT, R227, 0x1, PT ;  /* 0x00000001e300780c */ /* 0x000fda0003fc6270 */
        /* <DEDUP_REMOVED lines=13> */
.L_x_5379:
[----:B------:R-:W-:-:S05]  /*1c550*/  IMAD.U32 R9, RZ, RZ, UR58 ;  /* 0x0000003aff097e24 */ /* 0x000fca000f8e00ff */
[----:B------:R-:W-:-:S13]  /*1c560*/  ISETP.NE.AND P6, PT, R9, 0x1, PT ;  /* 0x000000010900780c */ /* 0x000fda0003fc5270 */
[----:B------:R-:W0:Y:S02]  /*1c570*/  @P6 LDC.64 R2, c[0x0][0x9e8] ;  /* 0x00027a00ff026b82 */ /* 0x000e240000000a00 */
[----:B0-----:R-:W-:-:S05]  /*1c580*/  @P6 IMAD.HI.U32 R2, R4, R2, RZ ;  /* 0x0000000204026227 */ /* 0x001fca00078e00ff */
[----:B------:R-:W-:-:S07]  /*1c590*/  @P6 SHF.R.U32.HI R4, RZ, R3, R2 ;  /* 0x00000003ff046219 */ /* 0x000fce0000011602 */
.L_x_5380:
[----:B------:R-:W-:Y:S05]  /*1c5a0*/  BSYNC B1 ;  /* 0x0000000000017941 */ /* 0x000fea0003800000 */
.L_x_5378:
[----:B------:R-:W-:-:S05]  /*1c5b0*/  IMAD R0, R4, R9, R0 ;  /* 0x0000000904007224 */ /* 0x000fca00078e0200 */
[----:B------:R-:W-:Y:S02]  /*1c5c0*/  VIADDMNMX R15, R0, R9, R15, PT ;  /* 0x00000009000f7246 */ /* 0x000fe4000380010f */
[----:B------:R-:W-:-:S07]  /*1c5d0*/  VIMNMX R11, R11, R0, !PT ;  /* 0x000000000b0b7248 */ /* 0x000fce0007fe0100 */
.L_x_5377:
        /* <DEDUP_REMOVED lines=71> */
[----:B------:R-:W-:Y:S01]  /*1ca50*/  FMNMX.FTZ R2, R165, R0, !PT ;  /* 0x00000000a5027209 */ /* 0x000fe20007810000 */
[----:B------:R-:W-:Y:S01]  /*1ca60*/  IMAD.U32 R0, RZ, RZ, UR4 ;  /* 0x00000004ff007e24 */ /* 0x000fe2000f8e00ff */
        /* <DEDUP_REMOVED lines=22> */
[----:B------:R-:W-:-:S02]  /*1cbd0*/  @!P1 PRMT R14, RZ, 0x654, R14 ;  /* 0x00000654ff0e9816 */ /* 0x000fc4000000000e */
[----:B------:R-:W-:Y:S02]  /*1cbe0*/  FSEL R151, R151, -INF , !P2 ;  /* 0xff80000097977808 */ /* 0x000fe40005000000 */
[----:B------:R-:W-:Y:S01]  /*1cbf0*/  LOP3.LUT P2, RZ, R21, 0x100, RZ, 0xc0, !PT ;  /* 0x0000010015ff7812 */ /* 0x000fe2000784c0ff */
[----:B------:R1:W-:Y:S03]  /*1cc00*/  @!P1 SYNCS.ARRIVE.TRANS64.RED.A1T0 RZ, [R14+URZ], RZ ;  /* 0x000000ff0eff99a7 */ /* 0x0003e6000810043f */
[----:B------:R-:W-:-:S04]  /*1cc10*/  ISETP.GT.AND P2, PT, R11, 0x40, !P2 ;  /* 0x000000400b00780c */ /* 0x000fc80005744270 */
        /* <DEDUP_REMOVED lines=19> */
[----:B------:R-:W-:Y:S02]  /*1cd50*/  ISETP.GT.AND P2, PT, R11, RZ, !P6 ;  /* 0x000000ff0b00720c */ /* 0x000fe40007744270 */
        /* <DEDUP_REMOVED lines=44> */
[----:B------:R-:W-:Y:S01]  /*1d020*/  FSEL R132, R4, RZ, P2 ;  /* 0x000000ff04847208 */ /* 0x000fe20001000000 */
        /* <DEDUP_REMOVED lines=29> */
[----:B------:R-:W-:-:S06]  /*1d200*/  FADD.FTZ R9, -R132, R13 ;  /* 0x0000000d84097221 */ /* 0x000fcc0000010100 */
[----:B------:R-:W-:Y:S01]  /*1d210*/  MUFU.EX2 R15, R15 ;  /* 0x0000000f000f7308 */ /* 0x000fe20000000800 */
[C---:B------:R-:W-:Y:S01]  /*1d220*/  FSETP.NEU.FTZ.AND P2, PT, R3.reuse, -INF , PT ;  /* 0xff8000000300780b */ /* 0x040fe20003f5d000 */
[-C--:B------:R-:W-:Y:S01]  /*1d230*/  FMUL.FTZ R133, R3, R0.reuse ;  /* 0x0000000003857220 */ /* 0x080fe20000410000 */
[----:B------:R-:W-:-:S04]  /*1d240*/  FMUL.FTZ R9, R9, R0 ;  /* 0x0000000009097220 */ /* 0x000fc80000410000 */
[----:B------:R-:W-:Y:S01]  /*1d250*/  FSEL R133, R133, RZ, P2 ;  /* 0x000000ff85857208 */ /* 0x000fe20001000000 */
[----:B------:R-:W-:Y:S04]  /*1d260*/  MUFU.EX2 R178, R178 ;  /* 0x000000b200b27308 */ /* 0x000fe80000000800 */
[-CC-:B------:R-:W-:Y:S01]  /*1d270*/  FFMA.FTZ R191, R126, R0.reuse, -R133.reuse ;  /* 0x000000007ebf7223 */ /* 0x180fe20000010885 */
[-CC-:B------:R-:W-:Y:S01]  /*1d280*/  FFMA.FTZ R126, R131, R0.reuse, -R133.reuse ;  /* 0x00000000837e7223 */ /* 0x180fe20000010885 */
[----:B------:R-:W-:Y:S01]  /*1d290*/  FSEL R131, R3, RZ, P2 ;  /* 0x000000ff03837208 */ /* 0x000fe20001000000 */
[-CC-:B------:R-:W-:Y:S01]  /*1d2a0*/  FFMA.FTZ R189, R122, R0.reuse, -R133.reuse ;  /* 0x000000007abd7223 */ /* 0x180fe20000010885 */
[----:B------:R-:W0:Y:S01]  /*1d2b0*/  MUFU.EX2 R9, R9 ;  /* 0x0000000900097308 */ /* 0x000e220000000800 */
[-CC-:B------:R-:W-:Y:S01]  /*1d2c0*/  FFMA.FTZ R122, R123, R0.reuse, -R133.reuse ;  /* 0x000000007b7a7223 */ /* 0x180fe20000010885 */
[-CC-:B------:R-:W-:Y:S01]  /*1d2d0*/  FFMA.FTZ R123, R127, R0.reuse, -R133.reuse ;  /* 0x000000007f7b7223 */ /* 0x180fe20000010885 */
[----:B------:R-:W-:Y:S01]  /*1d2e0*/  FADD.FTZ R131, -R131, R12 ;  /* 0x0000000c83837221 */ /* 0x000fe20000010100 */
[-CC-:B------:R-:W-:Y:S01]  /*1d2f0*/  FFMA.FTZ R127, R135, R0.reuse, -R133.reuse ;  /* 0x00000000877f7223 */ /* 0x180fe20000010885 */
[-CC-:B------:R-:W-:Y:S01]  /*1d300*/  FFMA.FTZ R185, R130, R0.reuse, -R133.reuse ;  /* 0x0000000082b97223 */ /* 0x180fe20000010885 */
[-CC-:B------:R-:W-:Y:S01]  /*1d310*/  FFMA.FTZ R187, R134, R0.reuse, -R133.reuse ;  /* 0x0000000086bb7223 */ /* 0x180fe20000010885 */
[-C--:B------:R-:W-:Y:S01]  /*1d320*/  FMUL.FTZ R2, R131, R0.reuse ;  /* 0x0000000083027220 */ /* 0x080fe20000410000 */
[----:B------:R-:W-:Y:S01]  /*1d330*/  MUFU.EX2 R189, R189 ;  /* 0x000000bd00bd7308 */ /* 0x000fe20000000800 */
[-CC-:B------:R-:W-:Y:S01]  /*1d340*/  FFMA.FTZ R181, R138, R0.reuse, -R133.reuse ;  /* 0x000000008ab57223 */ /* 0x180fe20000010885 */
[-CC-:B------:R-:W-:Y:S01]  /*1d350*/  FFMA.FTZ R130, R139, R0.reuse, -R133.reuse ;  /* 0x000000008b827223 */ /* 0x180fe20000010885 */
[-CC-:B------:R-:W-:Y:S01]  /*1d360*/  FFMA.FTZ R183, R142, R0.reuse, -R133.reuse ;  /* 0x000000008eb77223 */ /* 0x180fe20000010885 */
[-CC-:B------:R-:W-:Y:S01]  /*1d370*/  FFMA.FTZ R143, R143, R0.reuse, -R133.reuse ;  /* 0x000000008f8f7223 */ /* 0x180fe20000010885 */
[-CC-:B------:R-:W-:Y:S01]  /*1d380*/  FFMA.FTZ R177, R146, R0.reuse, -R133.reuse ;  /* 0x0000000092b17223 */ /* 0x180fe20000010885 */
[-CC-:B------:R-:W-:Y:S01]  /*1d390*/  FFMA.FTZ R179, R150, R0.reuse, -R133.reuse ;  /* 0x0000000096b37223 */ /* 0x180fe20000010885 */
[--C-:B------:R-:W-:Y:S01]  /*1d3a0*/  FFMA.FTZ R173, R154, R0, -R133.reuse ;  /* 0x000000009aad7223 */ /* 0x100fe20000010885 */
[----:B------:R-:W2:Y:S01]  /*1d3b0*/  MUFU.EX2 R2, R2 ;  /* 0x0000000200027308 */ /* 0x000ea20000000800 */
[----:B0-----:R-:W-:Y:S01]  /*1d3c0*/  FFMA.FTZ R131, R9, R6, R188 ;  /* 0x0000000609837223 */ /* 0x001fe200000100bc */
[-CC-:B------:R-:W-:Y:S01]  /*1d3d0*/  FFMA.FTZ R155, R155, R0.reuse, -R133.reuse ;  /* 0x000000009b9b7223 */ /* 0x180fe20000010885 */
[-CC-:B------:R-:W-:Y:S01]  /*1d3e0*/  FFMA.FTZ R175, R158, R0.reuse, -R133.reuse ;  /* 0x000000009eaf7223 */ /* 0x180fe20000010885 */
[-C--:B------:R-:W-:Y:S01]  /*1d3f0*/  FFMA.FTZ R169, R162, R0.reuse, -R133 ;  /* 0x00000000a2a97223 */ /* 0x080fe20000010885 */
[----:B------:R-:W-:Y:S01]  /*1d400*/  FADD.FTZ R131, R10, R131 ;  /* 0x000000830a837221 */ /* 0x000fe20000010000 */
[-CC-:B------:R-:W-:Y:S01]  /*1d410*/  FFMA.FTZ R163, R163, R0.reuse, -R133.reuse ;  /* 0x00000000a3a37223 */ /* 0x180fe20000010885 */
[-C--:B------:R-:W-:Y:S01]  /*1d420*/  FFMA.FTZ R166, R166, R0.reuse, -R133 ;  /* 0x00000000a6a67223 */ /* 0x080fe20000010885 */
[----:B------:R-:W0:Y:S01]  /*1d430*/  MUFU.EX2 R122, R122 ;  /* 0x0000007a007a7308 */ /* 0x000e220000000800 */
[----:B------:R-:W-:Y:S01]  /*1d440*/  FADD.FTZ R135, R190, R131 ;  /* 0x00000083be877221 */ /* 0x000fe20000010000 */
[----:B------:R-:W-:Y:S01]  /*1d450*/  FFMA.FTZ R131, R147, R0, -R133 ;  /* 0x0000000093837223 */ /* 0x000fe20000010885 */
[----:B------:R-:W-:-:S02]  /*1d460*/  F2FP.F16.F32.PACK_AB R190, R20, R190 ;  /* 0x000000be14be723e */ /* 0x000fc400000000ff */
[----:B------:R-:W-:Y:S01]  /*1d470*/  FADD.FTZ R135, R20, R135 ;  /* 0x0000008714877221 */ /* 0x000fe20000010000 */
[----:B------:R-:W-:Y:S02]  /*1d480*/  F2FP.F16.F32.PACK_AB R188, R10, R188 ;  /* 0x000000bc0abc723e */ /* 0x000fe400000000ff */
[----:B------:R-:W3:Y:S01]  /*1d490*/  MUFU.EX2 R191, R191 ;  /* 0x000000bf00bf7308 */ /* 0x000ee20000000800 */
[----:B------:R-:W-:Y:S01]  /*1d4a0*/  FADD.FTZ R6, R184, R135 ;  /* 0x00000087b8067221 */ /* 0x000fe20000010000 */
[----:B--2---:R-:W-:Y:S01]  /*1d4b0*/  FFMA.FTZ R5, R2, R5, R189 ;  /* 0x0000000502057223 */ /* 0x004fe200000100bd */
[C---:B------:R-:W-:Y:S01]  /*1d4c0*/  ISETP.GT.AND P2, PT, R7.reuse, R211, PT ;  /* 0x000000d30700720c */ /* 0x040fe20003f44270 */
[----:B------:R-:W-:Y:S02]  /*1d4d0*/  VIADD R7, R7, 0xffffffff ;  /* 0xffffffff07077836 */ /* 0x000fe40000000000 */
[C---:B------:R-:W-:Y:S01]  /*1d4e0*/  FADD.FTZ R135, R21.reuse, R6 ;  /* 0x0000000615877221 */ /* 0x040fe20000010000 */
[----:B------:R-:W-:Y:S01]  /*1d4f0*/  F2FP.F16.F32.PACK_AB R184, R21, R184 ;  /* 0x000000b815b8723e */ /* 0x000fe200000000ff */
[----:B------:R-:W2:Y:S01]  /*1d500*/  MUFU.EX2 R123, R123 ;  /* 0x0000007b007b7308 */ /* 0x000ea20000000800 */
[----:B0-----:R-:W-:Y:S01]  /*1d510*/  FADD.FTZ R6, R122, R5 ;  /* 0x000000057a067221 */ /* 0x001fe20000010000 */
[----:B------:R-:W-:Y:S01]  /*1d520*/  FADD.FTZ R135, R186, R135 ;  /* 0x00000087ba877221 */ /* 0x000fe20000010000 */
[----:B------:R-:W-:Y:S01]  /*1d530*/  FFMA.FTZ R5, R151, R0, -R133 ;  /* 0x0000000097057223 */ /* 0x000fe20000010885 */
[----:B------:R-:W-:-:S02]  /*1d540*/  F2FP.F16.F32.PACK_AB R186, R120, R186 ;  /* 0x000000ba78ba723e */ /* 0x000fc400000000ff */
[----:B------:R-:W-:Y:S01]  /*1d550*/  FADD.FTZ R135, R120, R135 ;  /* 0x0000008778877221 */ /* 0x000fe20000010000 */
[----:B------:R-:W-:Y:S01]  /*1d560*/  F2FP.F16.F32.PACK_AB R189, R122, R189 ;  /* 0x000000bd7abd723e */ /* 0x000fe200000000ff */
[----:B------:R-:W0:Y:S01]  /*1d570*/  MUFU.EX2 R185, R185 ;  /* 0x000000b900b97308 */ /* 0x000e220000000800 */
[----:B---3--:R-:W-:Y:S01]  /*1d580*/  FADD.FTZ R6, R191, R6 ;  /* 0x00000006bf067221 */ /* 0x008fe20000010000 */
[----:B------:R-:W-:Y:S01]  /*1d590*/  FADD.FTZ R132, R180, R135 ;  /* 0x00000087b4847221 */ /* 0x000fe20000010000 */
[----:B------:R-:W-:-:S03]  /*1d5a0*/  F2FP.F16.F32.PACK_AB R180, R121, R180 ;  /* 0x000000b479b4723e */ /* 0x000fc600000000ff */
[----:B------:R-:W-:Y:S02]  /*1d5b0*/  FADD.FTZ R135, R121, R132 ;  /* 0x0000008479877221 */ /* 0x000fe40000010000 */
[----:B------:R-:W3:Y:S01]  /*1d5c0*/  MUFU.EX2 R126, R126 ;  /* 0x0000007e007e7308 */ /* 0x000ee20000000800 */
[----:B--2---:R-:W-:Y:S01]  /*1d5d0*/  FADD.FTZ R6, R123, R6 ;  /* 0x000000067b067221 */ /* 0x004fe20000010000 */
[----:B------:R-:W-:Y:S01]  /*1d5e0*/  FADD.FTZ R132, R182, R135 ;  /* 0x00000087b6847221 */ /* 0x000fe20000010000 */
[----:B------:R-:W-:Y:S02]  /*1d5f0*/  F2FP.F16.F32.PACK_AB R182, R11, R182 ;  /* 0x000000b60bb6723e */ /* 0x000fe400000000ff */
[----:B------:R-:W-:Y:S01]  /*1d600*/  F2FP.F16.F32.PACK_AB R191, R123, R191 ;  /* 0x000000bf7bbf723e */ /* 0x000fe200000000ff */
[----:B------:R-:W-:Y:S01]  /*1d610*/  FADD.FTZ R135, R11, R132 ;  /* 0x000000840b877221 */ /* 0x000fe20000010000 */
[----:B------:R-:W-:Y:S01]  /*1d620*/  FFMA.FTZ R132, R159, R0, -R133 ;  /* 0x000000009f847223 */ /* 0x000fe20000010885 */
[----:B------:R-:W2:Y:S01]  /*1d630*/  MUFU.EX2 R187, R187 ;  /* 0x000000bb00bb7308 */ /* 0x000ea20000000800 */
[----:B0-----:R-:W-:Y:S01]  /*1d640*/  FADD.FTZ R137, R185, R6 ;  /* 0x00000006b9897221 */ /* 0x001fe20000010000 */
[----:B------:R-:W-:Y:S01]  /*1d650*/  FADD.FTZ R134, R176, R135 ;  /* 0x00000087b0867221 */ /* 0x000fe20000010000 */
[----:B------:R-:W-:Y:S01]  /*1d660*/  F2FP.F16.F32.PACK_AB R176, R15, R176 ;  /* 0x000000b00fb0723e */ /* 0x000fe200000000ff */
[----:B------:R-:W-:-:S04]  /*1d670*/  FFMA.FTZ R133, R167, R0, -R133 ;  /* 0x00000000a7857223 */ /* 0x000fc80000010885 */
[----:B------:R-:W0:Y:S01]  /*1d680*/  MUFU.EX2 R127, R127 ;  /* 0x0000007f007f7308 */ /* 0x000e220000000800 */
[C---:B---3--:R-:W-:Y:S01]  /*1d690*/  FADD.FTZ R6, R126.reuse, R137 ;  /* 0x000000897e067221 */ /* 0x048fe20000010000 */
[----:B------:R-:W-:Y:S01]  /*1d6a0*/  FADD.FTZ R137, R15, R134 ;  /* 0x000000860f897221 */ /* 0x000fe20000010000 */
[----:B------:R-:W-:-:S03]  /*1d6b0*/  F2FP.F16.F32.PACK_AB R185, R126, R185 ;  /* 0x000000b97eb9723e */ /* 0x000fc600000000ff */
[----:B------:R-:W-:Y:S02]  /*1d6c0*/  FADD.FTZ R137, R178, R137 ;  /* 0x00000089b2897221 */ /* 0x000fe40000010000 */
        /* <DEDUP_REMOVED lines=17> */
[----:B------:R-:W-:Y:S01]  /*1d7e0*/  F2FP.F16.F32.PACK_AB R183, R12, R183 ;  /* 0x000000b70cb7723e */ /* 0x000fe200000000ff */
[----:B------:R-:W-:-:S05]  /*1d7f0*/  IMAD.MOV.U32 R12, RZ, RZ, R3 ;  /* 0x000000ffff0c7224 */ /* 0x000fca00078e0003 */
        /* <DEDUP_REMOVED lines=22> */
[----:B-1----:R-:W1:Y:S01]  /*1d960*/  MUFU.EX2 R14, R155 ;  /* 0x0000009b000e7308 */ /* 0x002e620000000800 */
[----:B0-----:R-:W-:-:S07]  /*1d970*/  FADD.FTZ R11, R173, R6 ;  /* 0x00000006ad0b7221 */ /* 0x001fce0000010000 */
[----:B------:R-:W0:Y:S01]  /*1d980*/  MUFU.EX2 R170, R170 ;  /* 0x000000aa00aa7308 */ /* 0x000e220000000800 */
[C---:B---3--:R-:W-:Y:S01]  /*1d990*/  FADD.FTZ R15, R129.reuse, R20 ;  /* 0x00000014810f7221 */ /* 0x048fe20000010000 */
[----:B------:R-:W-:-:S06]  /*1d9a0*/  F2FP.F16.F32.PACK_AB R168, R129, R168 ;  /* 0x000000a881a8723e */ /* 0x000fcc00000000ff */
[----:B------:R-:W2:Y:S01]  /*1d9b0*/  MUFU.EX2 R175, R175 ;  /* 0x000000af00af7308 */ /* 0x000ea20000000800 */
[C---:B-1----:R-:W-:Y:S01]  /*1d9c0*/  FADD.FTZ R6, R14.reuse, R11 ;  /* 0x0000000b0e067221 */ /* 0x042fe20000010000 */
[----:B------:R-:W-:-:S06]  /*1d9d0*/  F2FP.F16.F32.PACK_AB R173, R14, R173 ;  /* 0x000000ad0ead723e */ /* 0x000fcc00000000ff */
[----:B------:R-:W1:Y:S01]  /*1d9e0*/  MUFU.EX2 R13, R165 ;  /* 0x000000a5000d7308 */ /* 0x000e620000000800 */
[----:B0-----:R-:W-:-:S07]  /*1d9f0*/  FADD.FTZ R20, R170, R15 ;  /* 0x0000000faa147221 */ /* 0x001fce0000010000 */
[----:B------:R-:W0:Y:S01]  /*1da00*/  MUFU.EX2 R132, R132 ;  /* 0x0000008400847308 */ /* 0x000e220000000800 */
[----:B--2---:R-:W-:-:S07]  /*1da10*/  FADD.FTZ R11, R175, R6 ;  /* 0x00000006af0b7221 */ /* 0x004fce0000010000 */
[----:B------:R-:W2:Y:S01]  /*1da20*/  MUFU.EX2 R169, R169 ;  /* 0x000000a900a97308 */ /* 0x000ea20000000800 */
[C---:B-1----:R-:W-:Y:S01]  /*1da30*/  FADD.FTZ R6, R13.reuse, R20 ;  /* 0x000000140d067221 */ /* 0x042fe20000010000 */
[----:B------:R-:W-:Y:S02]  /*1da40*/  F2FP.F16.F32.PACK_AB R170, R13, R170 ;  /* 0x000000aa0daa723e */ /* 0x000fe400000000ff */
[----:B------:R-:W-:-:S04]  /*1da50*/  MOV R13, R4 ;  /* 0x00000004000d7202 */ /* 0x000fc80000000f00 */
[----:B------:R-:W1:Y:S01]  /*1da60*/  MUFU.EX2 R10, R163 ;  /* 0x000000a3000a7308 */ /* 0x000e620000000800 */
[C---:B0-----:R-:W-:Y:S01]  /*1da70*/  FADD.FTZ R20, R132.reuse, R11 ;  /* 0x0000000b84147221 */ /* 0x041fe20000010000 */
[----:B------:R-:W-:-:S06]  /*1da80*/  F2FP.F16.F32.PACK_AB R175, R132, R175 ;  /* 0x000000af84af723e */ /* 0x000fcc00000000ff */
[----:B------:R-:W0:Y:S01]  /*1da90*/  MUFU.EX2 R166, R166 ;  /* 0x000000a600a67308 */ /* 0x000e220000000800 */
[----:B--2---:R-:W-:-:S07]  /*1daa0*/  FADD.FTZ R11, R169, R20 ;  /* 0x00000014a90b7221 */ /* 0x004fce0000010000 */
[----:B------:R-:W2:Y:S01]  /*1dab0*/  MUFU.EX2 R133, R133 ;  /* 0x0000008500857308 */ /* 0x000ea20000000800 */
[C---:B-1----:R-:W-:Y:S01]  /*1dac0*/  FADD.FTZ R11, R10.reuse, R11 ;  /* 0x0000000b0a0b7221 */ /* 0x042fe20000010000 */
[----:B------:R-:W-:Y:S01]  /*1dad0*/  F2FP.F16.F32.PACK_AB R169, R10, R169 ;  /* 0x000000a90aa9723e */ /* 0x000fe200000000ff */
[----:B------:R-:W-:Y:S02]  /*1dae0*/  IMAD.MOV.U32 R10, RZ, RZ, R22 ;  /* 0x000000ffff0a7224 */ /* 0x000fe400078e0016 */
[----:B0-----:R-:W-:-:S04]  /*1daf0*/  FADD.FTZ R11, R166, R11 ;  /* 0x0000000ba60b7221 */ /* 0x001fc80000010000 */
[C---:B--2---:R-:W-:Y:S01]  /*1db00*/  FADD.FTZ R5, R133.reuse, R11 ;  /* 0x0000000b85057221 */ /* 0x044fe20000010000 */
[----:B------:R-:W-:Y:S01]  /*1db10*/  F2FP.F16.F32.PACK_AB R171, R133, R166 ;  /* 0x000000a685ab723e */ /* 0x000fe200000000ff */
[----:B------:R-:W-:Y:S01]  /*1db20*/  IMAD.MOV.U32 R11, RZ, RZ, R23 ;  /* 0x000000ffff0b7224 */ /* 0x000fe200078e0017 */
[----:B------:R-:W-:Y:S06]  /*1db30*/  @P2 BRA `(.L_x_5381) ;  /* 0xffffffc800fc2947 */ /* 0x000fec000383ffff */
.L_x_5362:
[----:B------:R-:W-:Y:S05]  /*1db40*/  BSYNC B0 ;  /* 0x0000000000007941 */ /* 0x000fea0003800000 */
.L_x_5361:
        /* <DEDUP_REMOVED lines=99> */
.L_x_5382:
[----:B------:R-:W-:Y:S01]  /*1e180*/  IMAD R12, R22, 0x8, R16 ;  /* 0x00000008160c7824 */ /* 0x000fe200078e0210 */
[----:B------:R-:W-:-:S04]  /*1e190*/  SHF.L.U32 R7, R23, 0x1f, RZ ;  /* 0x0000001f17077819 */ /* 0x000fc800000006ff */
[----:B------:R1:W2:Y:S01]  /*1e1a0*/  SYNCS.PHASECHK.TRANS64.TRYWAIT P2, [R12+URZ+0x30850], R7 ;  /* 0x030850070c0075a7 */ /* 0x0002a2000804017f */
[----:B------:R-:W-:Y:S05]  /*1e1b0*/  @!P0 BRA `(.L_x_5383) ;  /* 0x0000000000048947 */ /* 0x000fea0003800000 */
[----:B------:R-:W-:Y:S01]  /*1e1c0*/  BPT.TRAP 0x1 ;  /* 0x000000040000795c */ /* 0x000fe20000300000 */
.L_x_5383:
[----:B------:R-:W-:Y:S01]  /*1e1d0*/  VIADD R16, R16, 0x400 ;  /* 0x0000040010107836 */ /* 0x000fe20000000000 */
[----:B------:R-:W-:Y:S04]  /*1e1e0*/  BSSY B0, `(.L_x_5384) ;  /* 0x0000008000007945 */ /* 0x000fe80003800000 */
[----:B------:R-:W-:-:S04]  /*1e1f0*/  SHF.R.U32.HI R16, RZ, 0x4, R16 ;  /* 0x00000004ff107819 */ /* 0x000fc80000011610 */
[----:B------:R-:W-:-:S04]  /*1e200*/  LOP3.LUT R16, R16, 0x3fff, RZ, 0xc0, !PT ;  /* 0x00003fff10107812 */ /* 0x000fc800078ec0ff */
[----:B------:R-:W-:-:S05]  /*1e210*/  LOP3.LUT R9, R16, 0x3000000, RZ, 0xfc, !PT ;  /* 0x0300000010097812 */ /* 0x000fca00078efcff */
[----:B------:R-:W-:Y:S01]  /*1e220*/  IMAD R2, R22, 0x900, R9 ;  /* 0x0000090016027824 */ /* 0x000fe200078e0209 */
[----:B--2---:R-:W-:Y:S06]  /*1e230*/  @P2 BRA `(.L_x_5385) ;  /* 0x0000000000082947 */ /* 0x004fec0003800000 */
[----:B------:R-:W2:Y:S02]  /*1e240*/  SYNCS.PHASECHK.TRANS64.TRYWAIT P0, [R12+URZ+0x30850], R7 ;  /* 0x030850070c0075a7 */ /* 0x000ea4000800017f */
[----:B--2---:R-:W-:Y:S05]  /*1e250*/  @!P0 BRA `(.L_x_5386) ;  /* 0x000000c400548947 */ /* 0x004fea0003800000 */
.L_x_5385:
[----:B------:R-:W-:Y:S05]  /*1e260*/  BSYNC B0 ;  /* 0x0000000000007941 */ /* 0x000fea0003800000 */
.L_x_5384:
[----:B------:R-:W-:Y:S01]  /*1e270*/  IMAD.MOV.U32 R8, RZ, RZ, R2 ;  /* 0x000000ffff087224 */ /* 0x000fe200078e0002 */
[----:B------:R-:W-:Y:S01]  /*1e280*/  WARPGROUP.ARRIVE ;  /* 0x00000000000079c5 */ /* 0x000fe20000000000 */
[----:B------:R-:W-:Y:S01]  /*1e290*/  IMAD.MOV.U32 R9, RZ, RZ, 0x40000040 ;  /* 0x40000040ff097424 */ /* 0x000fe200078e00ff */
[----:B-12---:R-:W1:Y:S01]  /*1e2a0*/  SHFL.BFLY PT, R7, R6, 0x2, 0x1f ;  /* 0x0c401f0006077f89 */ /* 0x006e6200000e0000 */
[----:B------:R-:W-:Y:S01]  /*1e2b0*/  IADD3 R22, R22, 0x1, RZ ;  /* 0x0000000116167810 */ /* 0x000fe20007ffe0ff */
[----:B------:R-:W-:Y:S01]  /*1e2c0*/  VIADD R221, R221, 0x1 ;  /* 0x00000001dddd7836 */ /* 0x000fe20000000000 */
[----:B------:R-:W-:Y:S01]  /*1e2d0*/  R2UR UR6, R8 ;  /* 0x00000000080672ca */ /* 0x000fe200000e0000 */
[----:B------:R-:W-:Y:S01]  /*1e2e0*/  VIADD R8, R2, 0x80 ;  /* 0x0000008002087836 */ /* 0x000fe20000000000 */
[----:B------:R-:W-:Y:S01]  /*1e2f0*/  R2UR UR7, R9 ;  /* 0x00000000090772ca */ /* 0x000fe200000e0000 */
[----:B------:R-:W-:Y:S01]  /*1e300*/  IMAD.MOV.U32 R9, RZ, RZ, 0x40000040 ;  /* 0x40000040ff097424 */ /* 0x000fe200078e00ff */
[----:B------:R-:W-:-:S04]  /*1e310*/  ISETP.NE.AND P2, PT, R22, 0x2, PT ;  /* 0x000000021600780c */ /* 0x000fc80003f45270 */
[----:B------:R-:W-:-:S07]  /*1e320*/  SEL R22, R22, RZ, P2 ;  /* 0x000000ff16167207 */ /* 0x000fce0001000000 */
[----:B------:R-:W-:Y:S01]  /*1e330*/  HGMMA.64x192x16.F32 R24, R188, gdesc[UR4].tnspB, R24, gsb0 ;  /* 0x42e00004bc187df0 */ /* 0x000fe20008000818 */
[----:B------:R-:W-:Y:S02]  /*1e340*/  R2UR UR6, R8 ;  /* 0x00000000080672ca */ /* 0x000fe400000e0000 */
[----:B------:R-:W-:Y:S01]  /*1e350*/  R2UR UR7, R9 ;  /* 0x00000000090772ca */ /* 0x000fe200000e0000 */
[----:B------:R-:W-:Y:S01]  /*1e360*/  IMAD.MOV.U32 R9, RZ, RZ, 0x40000040 ;  /* 0x40000040ff097424 */ /* 0x000fe200078e00ff */
[----:B------:R-:W-:Y:S01]  /*1e370*/  IADD3 R8, R2, 0x100, RZ ;  /* 0x0000010002087810 */ /* 0x000fe20007ffe0ff */
[----:B-1----:R-:W-:Y:S01]  /*1e380*/  FADD.FTZ R7, R7, R6 ;  /* 0x0000000607077221 */ /* 0x002fe20000010000 */
[----:B------:R-:W-:Y:S01]  /*1e390*/  IMAD.MOV.U32 R6, RZ, RZ, RZ ;  /* 0x000000ffff067224 */ /* 0x000fe200078e00ff */
[----:B------:R-:W-:Y:S02]  /*1e3a0*/  WARPGROUP.DEPBAR.LE gsb0, 0x0 ;  /* 0x00008000000079c5 */ /* 0x000fe40000010000 */
[----:B------:R-:W-:-:S10]  /*1e3b0*/  WARPGROUP.ARRIVE ;  /* 0x00000000000079c5 */ /* 0x000fd40000000000 */
        /* <DEDUP_REMOVED lines=19> */
[----:B------:R-:W1:Y:S01]  /*1e4f0*/  SHFL.BFLY PT, R2, R5, 0x2, 0x1f ;  /* 0x0c401f0005027f89 */ /* 0x000e6200000e0000 */
[----:B------:R-:W-:Y:S02]  /*1e500*/  WARPGROUP.DEPBAR.LE gsb0, 0x0 ;  /* 0x00008000000079c5 */ /* 0x000fe40000010000 */
[----:B------:R-:W-:-:S12]  /*1e510*/  WARPGROUP.ARRIVE ;  /* 0x00000000000079c5 */ /* 0x000fd80000000000 */
[----:B------:R-:W-:Y:S01]  /*1e520*/  HGMMA.64x192x16.F32 R24, R172, gdesc[UR4].tnspB, R24, gsb0 ;  /* 0x42e00004ac187df0 */ /* 0x000fe20008000818 */
[----:B------:R-:W-:Y:S01]  /*1e530*/  R2UR UR6, R8 ;  /* 0x00000000080672ca */ /* 0x000fe200000e0000 */
[----:B-1----:R-:W-:Y:S01]  /*1e540*/  FADD.FTZ R8, R2, R5 ;  /* 0x0000000502087221 */ /* 0x002fe20000010000 */
[----:B------:R-:W-:Y:S01]  /*1e550*/  R2UR UR7, R9 ;  /* 0x00000000090772ca */ /* 0x000fe200000e0000 */
[----:B------:R-:W1:Y:S01]  /*1e560*/  SHFL.BFLY PT, R2, R7, 0x1, 0x1f ;  /* 0x0c201f0007027f89 */ /* 0x000e6200000e0000 */
[----:B------:R-:W-:-:S03]  /*1e570*/  IMAD.MOV.U32 R5, RZ, RZ, -0x800000 ;  /* 0xff800000ff057424 */ /* 0x000fc600078e00ff */
[----:B------:R-:W2:Y:S01]  /*1e580*/  SHFL.BFLY PT, R9, R8, 0x1, 0x1f ;  /* 0x0c201f0008097f89 */ /* 0x000ea200000e0000 */
[----:B-1----:R-:W-:Y:S01]  /*1e590*/  FADD.FTZ R13, R7, R2 ;  /* 0x00000002070d7221 */ /* 0x002fe20000010000 */
[----:B------:R-:W-:Y:S01]  /*1e5a0*/  SEL R2, RZ, 0x1, P2 ;  /* 0x00000001ff027807 */ /* 0x000fe20001000000 */
[----:B--2---:R-:W-:-:S03]  /*1e5b0*/  FADD.FTZ R14, R8, R9 ;  /* 0x00000009080e7221 */ /* 0x004fc60000010000 */
[----:B------:R-:W-:Y:S01]  /*1e5c0*/  FSETP.NE.FTZ.AND P0, PT, R13, RZ, PT ;  /* 0x000000ff0d00720b */ /* 0x000fe20003f15000 */
[----:B------:R-:W-:Y:S01]  /*1e5d0*/  @!P1 VIADD R8, R12, 0x30860 ;  /* 0x000308600c089836 */ /* 0x000fe20000000000 */
[----:B------:R-:W-:Y:S01]  /*1e5e0*/  LOP3.LUT R23, R23, R2, RZ, 0x3c, !PT ;  /* 0x0000000217177212 */ /* 0x000fe200078e3cff */
[----:B------:R-:W-:Y:S01]  /*1e5f0*/  IMAD.MOV.U32 R9, RZ, RZ, RZ ;  /* 0x000000ffff097224 */ /* 0x000fe200078e00ff */
[----:B------:R-:W-:Y:S01]  /*1e600*/  FSETP.NE.FTZ.AND P3, PT, R14, RZ, PT ;  /* 0x000000ff0e00720b */ /* 0x000fe20003f75000 */
[----:B------:R-:W-:Y:S01]  /*1e610*/  IMAD.MOV.U32 R2, RZ, RZ, -0x800000 ;  /* 0xff800000ff027424 */ /* 0x000fe200078e00ff */
[----:B------:R-:W-:-:S07]  /*1e620*/  @!P1 PRMT R8, RZ, 0x654, R8 ;  /* 0x00000654ff089816 */ /* 0x000fce0000000008 */
[----:B------:R-:W1:Y:S01]  /*1e630*/  @P0 MUFU.LG2 R10, R13 ;  /* 0x0000000d000a0308 */ /* 0x000e620000000c00 */
[----:B------:R-:W-:-:S03]  /*1e640*/  @P0 FMUL.FTZ R7, R0, 0.69314718246459960938 ;  /* 0x3f31721800070820 */ /* 0x000fc60000410000 */
[----:B0-----:R-:W-:-:S04]  /*1e650*/  @P3 FMUL.FTZ R15, R0, 0.69314718246459960938 ;  /* 0x3f317218000f3820 */ /* 0x001fc80000410000 */
[----:B------:R-:W0:Y:S08]  /*1e660*/  @P3 MUFU.LG2 R11, R14 ;  /* 0x0000000e000b3308 */ /* 0x000e300000000c00 */
[----:B------:R-:W2:Y:S01]  /*1e670*/  @P3 MUFU.RCP R6, R14 ;  /* 0x0000000e00063308 */ /* 0x000ea20000001000 */
[----:B-1----:R-:W-:-:S04]  /*1e680*/  @P0 FMUL.FTZ R10, R10, 0.69314718246459960938 ;  /* 0x3f3172180a0a0820 */ /* 0x002fc80000410000 */
[----:B------:R-:W-:-:S03]  /*1e690*/  @P0 FFMA.FTZ R5, R7, R4, R10 ;  /* 0x0000000407050223 */ /* 0x000fc6000001000a */
[----:B------:R-:W1:Y:S01]  /*1e6a0*/  @P0 MUFU.RCP R9, R13 ;  /* 0x0000000d00090308 */ /* 0x000e620000001000 */
[----:B0-----:R-:W-:Y:S01]  /*1e6b0*/  @P3 FMUL.FTZ R0, R11, 0.69314718246459960938 ;  /* 0x3f3172180b003820 */ /* 0x001fe20000410000 */
        /* <DEDUP_REMOVED lines=103> */
.L_x_5247:
        /* <DEDUP_REMOVED lines=51> */
[----:B------:R-:W-:Y:S01]  /*1f060*/  BAR.SYNC.DEFER_BLOCKING 0x1, 0x100 ;  /* 0x0044000000007b1d */ /* 0x000fe20000010000 */
[----:B--2---:R-:W-:-:S03]  /*1f070*/  IMAD.WIDE R8, R8, 0x2, R6 ;  /* 0x0000000208087825 */ /* 0x004fc600078e0206 */
[C---:B------:R-:W-:Y:S02]  /*1f080*/  LOP3.LUT R13, R8.reuse, 0x380, RZ, 0xc0, !PT ;  /* 0x00000380080d7812 */ /* 0x040fe400078ec0ff */
[C---:B------:R-:W-:Y:S02]  /*1f090*/  IADD3 R139, P1, R8.reuse, 0x40, RZ ;  /* 0x00000040088b7810 */ /* 0x040fe40007f3e0ff */
[C---:B------:R-:W-:Y:S02]  /*1f0a0*/  IADD3 R141, P6, R8.reuse, 0x60, RZ ;  /* 0x00000060088d7810 */ /* 0x040fe40007fde0ff */
[C---:B------:R-:W-:Y:S01]  /*1f0b0*/  IADD3 R143, P5, R8.reuse, 0x4000, RZ ;  /* 0x00004000088f7810 */ /* 0x040fe20007fbe0ff */
[--C-:B------:R-:W-:Y:S01]  /*1f0c0*/  IMAD.X R21, RZ, RZ, R9.reuse, P1 ;  /* 0x000000ffff157224 */ /* 0x100fe200008e0609 */
[----:B------:R-:W-:Y:S01]  /*1f0d0*/  IADD3 R111, P2, R8, 0x20, RZ ;  /* 0x00000020086f7810 */ /* 0x000fe20007f5e0ff */
[--C-:B------:R-:W-:Y:S01]  /*1f0e0*/  IMAD.X R31, RZ, RZ, R9.reuse, P6 ;  /* 0x000000ffff1f7224 */ /* 0x100fe200030e0609 */
[----:B------:R-:W-:Y:S01]  /*1f0f0*/  SHF.R.U64 R13, R13, 0x3, RZ ;  /* 0x000000030d0d7819 */ /* 0x000fe200000012ff */
[----:B------:R-:W-:Y:S01]  /*1f100*/  IMAD.X R35, RZ, RZ, R9, P5 ;  /* 0x000000ffff237224 */ /* 0x000fe200028e0609 */
[----:B------:R-:W-:-:S02]  /*1f110*/  IADD3.X R15, RZ, R9, RZ, P2, !PT ;  /* 0x00000009ff0f7210 */ /* 0x000fc400017fe4ff */
[C---:B-----5:R-:W-:Y:S02]  /*1f120*/  IADD3 R145, P0, R8.reuse, 0x4020, RZ ;  /* 0x0000402008917810 */ /* 0x060fe40007f1e0ff */
[C---:B------:R-:W-:Y:S02]  /*1f130*/  IADD3 R147, P4, R8.reuse, 0x4040, RZ ;  /* 0x0000404008937810 */ /* 0x040fe40007f9e0ff */
[C---:B------:R-:W-:Y:S01]  /*1f140*/  IADD3 R149, P3, R8.reuse, 0x4060, RZ ;  /* 0x0000406008957810 */ /* 0x040fe20007f7e0ff */
[--C-:B------:R-:W-:Y:S01]  /*1f150*/  IMAD.X R39, RZ, RZ, R9.reuse, P0 ;  /* 0x000000ffff277224 */ /* 0x100fe200000e0609 */
[C---:B------:R-:W-:Y:S01]  /*1f160*/  IADD3 R151, P2, R8.reuse, 0x8000, RZ ;  /* 0x0000800008977810 */ /* 0x040fe20007f5e0ff */
[--C-:B------:R-:W-:Y:S01]  /*1f170*/  IMAD.X R43, RZ, RZ, R9.reuse, P4 ;  /* 0x000000ffff2b7224 */ /* 0x100fe200020e0609 */
[C---:B-1----:R-:W-:Y:S01]  /*1f180*/  IADD3 R24, P1, R8.reuse, 0x8020, RZ ;  /* 0x0000802008187810 */ /* 0x042fe20007f3e0ff */
[--C-:B------:R-:W-:Y:S01]  /*1f190*/  IMAD.X R47, RZ, RZ, R9.reuse, P3 ;  /* 0x000000ffff2f7224 */ /* 0x100fe200018e0609 */
[C---:B------:R-:W-:Y:S01]  /*1f1a0*/  IADD3 R58, P6, R8.reuse, 0x8040, RZ ;  /* 0x00008040083a7810 */ /* 0x040fe20007fde0ff */
[----:B------:R-:W-:Y:S01]  /*1f1b0*/  IMAD.X R51, RZ, RZ, R9, P2 ;  /* 0x000000ffff337224 */ /* 0x000fe200010e0609 */
[----:B------:R-:W-:-:S02]  /*1f1c0*/  IADD3 R86, P5, R8, 0x8060, RZ ;  /* 0x0000806008567810 */ /* 0x000fc40007fbe0ff */
[----:B------:R-:W-:Y:S01]  /*1f1d0*/  LOP3.LUT R8, R13, R8, RZ, 0x3c, !PT ;  /* 0x000000080d087212 */ /* 0x000fe200078e3cff */
[--C-:B------:R-:W-:Y:S01]  /*1f1e0*/  IMAD.X R59, RZ, RZ, R9.reuse, P6 ;  /* 0x000000ffff3b7224 */ /* 0x100fe200030e0609 */
[-C--:B------:R-:W-:Y:S01]  /*1f1f0*/  IADD3.X R55, RZ, R9.reuse, RZ, P1, !PT ;  /* 0x00000009ff377210 */ /* 0x080fe20000ffe4ff */
[----:B------:R-:W-:Y:S01]  /*1f200*/  IMAD.X R13, RZ, RZ, R9, P5 ;  /* 0x000000ffff0d7224 */ /* 0x000fe200028e0609 */
[----:B------:R-:W-:Y:S02]  /*1f210*/  MOV R94, R8 ;  /* 0x00000008005e7202 */ /* 0x000fe40000000f00 */
[----:B------:R-:W-:Y:S02]  /*1f220*/  F2FP.F16.F32.PACK_AB R9, R137, R10 ;  /* 0x0000000a8909723e */ /* 0x000fe400000000ff */
[----:B------:R-:W-:Y:S02]  /*1f230*/  F2FP.F16.F32.PACK_AB R8, R3, R0 ;  /* 0x000000000308723e */ /* 0x000fe400000000ff */
[----:B------:R-:W-:-:S02]  /*1f240*/  F2FP.F16.F32.PACK_AB R10, R29, R28 ;  /* 0x0000001c1d0a723e */ /* 0x000fc400000000ff */
[----:B------:R-:W-:Y:S02]  /*1f250*/  LOP3.LUT R14, R111, 0x380, RZ, 0xc0, !PT ;  /* 0x000003806f0e7812 */ /* 0x000fe400078ec0ff */
[----:B------:R-:W-:Y:S01]  /*1f260*/  LOP3.LUT R34, R143, 0x380, RZ, 0xc0, !PT ;  /* 0x000003808f227812 */ /* 0x000fe200078ec0ff */
[----:B------:R1:W-:Y:S01]  /*1f270*/  STSM.16.M88.4 [R94], R8 ;  /* 0x000000085e007844 */ /* 0x0003e20000000200 */
[----:B------:R-:W-:Y:S02]  /*1f280*/  ISETP.NE.U32.AND P0, PT, RZ, UR4, PT ;  /* 0x00000004ff007c0c */ /* 0x000fe4000bf05070 */
[----:B------:R-:W-:Y:S02]  /*1f290*/  LOP3.LUT R42, R147, 0x380, RZ, 0xc0, !PT ;  /* 0x00000380932a7812 */ /* 0x000fe400078ec0ff */
[----:B------:R-:W-:Y:S02]  /*1f2a0*/  LOP3.LUT R20, R139, 0x380, RZ, 0xc0, !PT ;  /* 0x000003808b147812 */ /* 0x000fe400078ec0ff */
[----:B------:R-:W-:-:S02]  /*1f2b0*/  LOP3.LUT R50, R151, 0x380, RZ, 0xc0, !PT ;  /* 0x0000038097327812 */ /* 0x000fc400078ec0ff */
[----:B------:R-:W-:Y:S02]  /*1f2c0*/  LOP3.LUT R3, R24, 0x380, RZ, 0xc0, !PT ;  /* 0x0000038018037812 */ /* 0x000fe400078ec0ff */
[----:B------:R-:W-:Y:S02]  /*1f2d0*/  LOP3.LUT R30, R141, 0x380, RZ, 0xc0, !PT ;  /* 0x000003808d1e7812 */ /* 0x000fe400078ec0ff */
[----:B------:R-:W-:Y:S02]  /*1f2e0*/  SHF.R.U64 R14, R14, 0x3, RZ ;  /* 0x000000030e0e7819 */ /* 0x000fe400000012ff */
[----:B------:R-:W-:Y:S01]  /*1f2f0*/  LOP3.LUT R0, R58, 0x380, RZ, 0xc0, !PT ;  /* 0x000003803a007812 */ /* 0x000fe200078ec0ff */
[----:B-1----:R-:W1:Y:S01]  /*1f300*/  LDC.64 R8, c[0x0][0xc00] ;  /* 0x00030000ff087b82 */ /* 0x002e620000000a00 */
[----:B------:R-:W-:Y:S02]  /*1f310*/  SHF.R.U64 R34, R34, 0x3, RZ ;  /* 0x0000000322227819 */ /* 0x000fe400000012ff */
[----:B------:R-:W-:Y:S01]  /*1f320*/  ISETP.NE.AND.EX P0, PT, RZ, UR5, PT, P0 ;  /* 0x00000005ff007c0c */ /* 0x000fe2000bf05300 */
[----:B------:R-:W-:Y:S01]  /*1f330*/  ULDC.64 UR4, c[0x0][0xc08] ;  /* 0x0003020000047ab9 */ /* 0x000fe20000000a00 */
[----:B------:R-:W-:-:S02]  /*1f340*/  LOP3.LUT R38, R145, 0x380, RZ, 0xc0, !PT ;  /* 0x0000038091267812 */ /* 0x000fc400078ec0ff */
[----:B------:R-:W-:Y:S02]  /*1f350*/  SHF.R.U64 R42, R42, 0x3, RZ ;  /* 0x000000032a2a7819 */ /* 0x000fe400000012ff */
[----:B------:R-:W-:Y:S02]  /*1f360*/  SHF.R.U64 R20, R20, 0x3, RZ ;  /* 0x0000000314147819 */ /* 0x000fe400000012ff */
[----:B------:R-:W-:Y:S02]  /*1f370*/  SHF.R.U64 R50, R50, 0x3, RZ ;  /* 0x0000000332327819 */ /* 0x000fe400000012ff */
[----:B------:R-:W-:Y:S02]  /*1f380*/  SHF.R.U64 R3, R3, 0x3, RZ ;  /* 0x0000000303037819 */ /* 0x000fe400000012ff */
[----:B------:R-:W-:Y:S02]  /*1f390*/  SHF.R.U64 R30, R30, 0x3, RZ ;  /* 0x000000031e1e7819 */ /* 0x000fe400000012ff */
[----:B------:R-:W-:-:S02]  /*1f3a0*/  LOP3.LUT R14, R14, R111, RZ, 0x3c, !PT ;  /* 0x0000006f0e0e7212 */ /* 0x000fc400078e3cff */
[----:B------:R-:W-:Y:S02]  /*1f3b0*/  LOP3.LUT R46, R149, 0x380, RZ, 0xc0, !PT ;  /* 0x00000380952e7812 */ /* 0x000fe400078ec0ff */
[----:B------:R-:W-:Y:S02]  /*1f3c0*/  SHF.R.U64 R29, R0, 0x3, RZ ;  /* 0x00000003001d7819 */ /* 0x000fe400000012ff */
[----:B------:R-:W-:Y:S01]  /*1f3d0*/  ISETP.NE.U32.AND P2, PT, RZ, UR4, PT ;  /* 0x00000004ff007c0c */ /* 0x000fe2000bf45070 */
[----:B-1----:R-:W-:Y:S01]  /*1f3e0*/  IMAD.WIDE R10, R220, 0x4, R8 ;  /* 0x00000004dc0a7825 */ /* 0x002fe200078e0208 */
[----:B------:R-:W-:Y:S02]  /*1f3f0*/  LOP3.LUT R34, R34, R143, RZ, 0x3c, !PT ;  /* 0x0000008f22227212 */ /* 0x000fe400078e3cff */
[----:B------:R-:W-:Y:S02]  /*1f400*/  SHF.R.U64 R38, R38, 0x3, RZ ;  /* 0x0000000326267819 */ /* 0x000fe400000012ff */
[----:B------:R-:W-:-:S02]  /*1f410*/  LOP3.LUT R42, R42, R147, RZ, 0x3c, !PT ;  /* 0x000000932a2a7212 */ /* 0x000fc400078e3cff */
[----:B------:R-:W-:Y:S02]  /*1f420*/  LOP3.LUT R20, R20, R139, RZ, 0x3c, !PT ;  /* 0x0000008b14147212 */ /* 0x000fe400078e3cff */
[----:B------:R-:W-:Y:S02]  /*1f430*/  LOP3.LUT R50, R50, R151, RZ, 0x3c, !PT ;  /* 0x0000009732327212 */ /* 0x000fe400078e3cff */
[----:B------:R-:W-:Y:S02]  /*1f440*/  LOP3.LUT R54, R3, R24, RZ, 0x3c, !PT ;  /* 0x0000001803367212 */ /* 0x000fe400078e3cff */
[----:B------:R-:W-:Y:S02]  /*1f450*/  LOP3.LUT R30, R30, R141, RZ, 0x3c, !PT ;  /* 0x0000008d1e1e7212 */ /* 0x000fe400078e3cff */
[----:B------:R-:W-:Y:S02]  /*1f460*/  SHF.R.U64 R46, R46, 0x3, RZ ;  /* 0x000000032e2e7819 */ /* 0x000fe400000012ff */
[----:B------:R-:W-:-:S02]  /*1f470*/  LOP3.LUT R111, R86, 0x380, RZ, 0xc0, !PT ;  /* 0x00000380566f7812 */ /* 0x000fc400078ec0ff */
[----:B------:R-:W-:Y:S02]  /*1f480*/  LOP3.LUT R58, R29, R58, RZ, 0x3c, !PT ;  /* 0x0000003a1d3a7212 */ /* 0x000fe400078e3cff */
[----:B------:R-:W-:Y:S02]  /*1f490*/  MOV R24, R14 ;  /* 0x0000000e00187202 */ /* 0x000fe40000000f00 */
[----:B------:R-:W-:Y:S02]  /*1f4a0*/  ISETP.NE.AND.EX P2, PT, RZ, UR5, PT, P2 ;  /* 0x00000005ff007c0c */ /* 0x000fe4000bf45320 */
[----:B------:R-:W-:Y:S02]  /*1f4b0*/  MOV R15, R34 ;  /* 0x00000022000f7202 */ /* 0x000fe40000000f00 */
[----:B------:R-:W-:Y:S02]  /*1f4c0*/  LOP3.LUT R38, R38, R145, RZ, 0x3c, !PT ;  /* 0x0000009126267212 */ /* 0x000fe400078e3cff */
[----:B------:R-:W-:-:S02]  /*1f4d0*/  MOV R14, R42 ;  /* 0x0000002a000e7202 */ /* 0x000fc40000000f00 */
[----:B------:R-:W-:Y:S02]  /*1f4e0*/  F2FP.F16.F32.PACK_AB R34, R37, R36 ;  /* 0x000000242522723e */ /* 0x000fe400000000ff */
[----:B------:R-:W-:Y:S02]  /*1f4f0*/  F2FP.F16.F32.PACK_AB R35, R135, R124 ;  /* 0x0000007c8723723e */ /* 0x000fe400000000ff */
[----:B------:R-:W-:Y:S01]  /*1f500*/  MOV R20, R20 ;  /* 0x0000001400147202 */ /* 0x000fe20000000f00 */
[----:B------:R-:W1:Y:S01]  /*1f510*/  @P2 LDC.64 R8, c[0x0][0xc08] ;  /* 0x00030200ff082b82 */ /* 0x000e620000000a00 */
[----:B------:R-:W-:Y:S01]  /*1f520*/  MOV R0, R50 ;  /* 0x0000003200007202 */ /* 0x000fe20000000f00 */
[----:B------:R-:W-:Y:S01]  /*1f530*/  STSM.16.M88.4 [R24], R32 ;  /* 0x0000002018007844 */ /* 0x000fe20000000200 */
[----:B------:R-:W-:Y:S02]  /*1f540*/  F2FP.F16.F32.PACK_AB R42, R45, R44 ;  /* 0x0000002c2d2a723e */ /* 0x000fe400000000ff */
[----:B------:R-:W-:-:S02]  /*1f550*/  F2FP.F16.F32.PACK_AB R43, R133, R122 ;  /* 0x0000007a852b723e */ /* 0x000fc400000000ff */
[----:B------:R-:W-:Y:S02]  /*1f560*/  LOP3.LUT R46, R46, R149, RZ, 0x3c, !PT ;  /* 0x000000952e2e7212 */ /* 0x000fe400078e3cff */
[----:B------:R-:W-:Y:S01]  /*1f570*/  SHF.R.U64 R111, R111, 0x3, RZ ;  /* 0x000000036f6f7819 */ /* 0x000fe200000012ff */
[----:B------:R2:W-:Y:S01]  /*1f580*/  STSM.16.M88.4 [R20], R40 ;  /* 0x0000002814007844 */ /* 0x0005e20000000200 */
[----:B------:R-:W-:Y:S02]  /*1f590*/  MOV R30, R30 ;  /* 0x0000001e001e7202 */ /* 0x000fe40000000f00 */
[----:B------:R-:W-:Y:S02]  /*1f5a0*/  MOV R3, R58 ;  /* 0x0000003a00037202 */ /* 0x000fe40000000f00 */
[----:B------:R-:W-:Y:S02]  /*1f5b0*/  F2FP.F16.F32.PACK_AB R50, R53, R52 ;  /* 0x000000343532723e */ /* 0x000fe400000000ff */
[----:B------:R-:W-:-:S02]  /*1f5c0*/  F2FP.F16.F32.PACK_AB R51, R131, R120 ;  /* 0x000000788333723e */ /* 0x000fc400000000ff */
[----:B------:R-:W-:Y:S02]  /*1f5d0*/  F2FP.F16.F32.PACK_AB R58, R61, R60 ;  /* 0x0000003c3d3a723e */ /* 0x000fe400000000ff */
[----:B------:R-:W-:Y:S01]  /*1f5e0*/  F2FP.F16.F32.PACK_AB R59, R129, R62 ;  /* 0x0000003e813b723e */ /* 0x000fe200000000ff */
[----:B------:R-:W-:Y:S01]  /*1f5f0*/  STSM.16.M88.4 [R30], R48 ;  /* 0x000000301e007844 */ /* 0x000fe20000000200 */
[----:B------:R-:W-:Y:S02]  /*1f600*/  MOV R38, R38 ;  /* 0x0000002600267202 */ /* 0x000fe40000000f00 */
[----:B------:R-:W-:Y:S01]  /*1f610*/  LOP3.LUT R12, R111, R86, RZ, 0x3c, !PT ;  /* 0x000000566f0c7212 */ /* 0x000fe200078e3cff */
[----:B------:R-:W-:Y:S01]  /*1f620*/  STSM.16.M88.4 [R15], R56 ;  /* 0x000000380f007844 */ /* 0x000fe20000000200 */
[----:B------:R-:W-:Y:S01]  /*1f630*/  MOV R46, R46 ;  /* 0x0000002e002e7202 */ /* 0x000fe20000000f00 */
[----:B------:R-:W-:Y:S01]  /*1f640*/  ULDC UR4, c[0x0][0xa88] ;  /* 0x0002a20000047ab9 */ /* 0x000fe20000000800 */
[----:B------:R-:W-:Y:S01]  /*1f650*/  MOV R54, R54 ;  /* 0x0000003600367202 */ /* 0x000fe20000000f00 */
[----:B------:R3:W-:Y:S01]  /*1f660*/  STSM.16.M88.4 [R38], R64 ;  /* 0x0000004026007844 */ /* 0x0007e20000000200 */
[----:B------:R-:W-:Y:S01]  /*1f670*/  MOV R12, R12 ;  /* 0x0000000c000c7202 */ /* 0x000fe20000000f00 */
[----:B--2---:R-:W-:-:S02]  /*1f680*/  IMAD.MOV.U32 R20, RZ, RZ, RZ ;  /* 0x000000ffff147224 */ /* 0x004fc400078e00ff */
[----:B------:R-:W-:Y:S04]  /*1f690*/  STSM.16.M88.4 [R14], R72 ;  /* 0x000000480e007844 */ /* 0x000fe80000000200 */
[----:B------:R-:W-:Y:S04]  /*1f6a0*/  STSM.16.M88.4 [R46], R80 ;  /* 0x000000502e007844 */ /* 0x000fe80000000200 */
[----:B------:R2:W-:Y:S04]  /*1f6b0*/  STSM.16.M88.4 [R0], R88 ;  /* 0x0000005800007844 */ /* 0x0005e80000000200 */
[----:B------:R4:W-:Y:S04]  /*1f6c0*/  STSM.16.M88.4 [R54], R96 ;  /* 0x0000006036007844 */ /* 0x0009e80000000200 */
[----:B------:R4:W-:Y:S04]  /*1f6d0*/  STSM.16.M88.4 [R3], R104 ;  /* 0x0000006803007844 */ /* 0x0009e80000000200 */
[----:B------:R4:W-:Y:S01]  /*1f6e0*/  STSM.16.M88.4 [R12], R112 ;  /* 0x000000700c007844 */ /* 0x0009e20000000200 */
[----:B------:R-:W-:Y:S01]  /*1f6f0*/  BAR.SYNC.DEFER_BLOCKING 0x1, 0x100 ;  /* 0x0044000000007b1d */ /* 0x000fe20000010000 */
[----:B---3--:R-:W-:-:S02]  /*1f700*/  IMAD.U32 R65, RZ, RZ, UR4 ;  /* 0x00000004ff417e24 */ /* 0x008fc4000f8e00ff */
[----:B-1----:R-:W-:-:S05]  /*1f710*/  @P2 IMAD.WIDE R8, R220, 0x4, R8 ;  /* 0x00000004dc082825 */ /* 0x002fca00078e0208 */
[----:B--2---:R-:W1:Y:S01]  /*1f720*/  LDC R0, c[0x0][0xbe8] ;  /* 0x0002fa00ff007b82 */ /* 0x004e620000000800 */
[----:B------:R4:W5:Y:S04]  /*1f730*/  @P0 LDG.E R20, desc[UR60][R10.64] ;  /* 0x0000003c0a140981 */ /* 0x000968000c1e1900 */
[----:B------:R4:W5:Y:S01]  /*1f740*/  @P2 LDG.E R65, desc[UR60][R8.64] ;  /* 0x0000003c08412981 */ /* 0x000962000c1e1900 */
[----:B-1----:R-:W-:-:S13]  /*1f750*/  ISETP.NE.AND P1, PT, R0, 0x1, PT ;  /* 0x000000010000780c */ /* 0x002fda0003f25270 */
[----:B------:R-:W1:Y:S08]  /*1f760*/  @P1 LDC R13, c[0x0][0xbec] ;  /* 0x0002fb00ff0d1b82 */ /* 0x000e700000000800 */
[----:B------:R-:W2:Y:S01]  /*1f770*/  @P1 LDC R14, c[0x0][0xbf0] ;  /* 0x0002fc00ff0e1b82 */ /* 0x000ea20000000800 */
[----:B----4-:R-:W-:Y:S05]  /*1f780*/  @P2 BRA `(.L_x_5389) ;  /* 0x0000000000102947 */ /* 0x010fea0003800000 */
[----:B------:R-:W-:Y:S05]  /*1f790*/  @!P0 BRA `(.L_x_5389) ;  /* 0x00000000000c8947 */ /* 0x000fea0003800000 */
[----:B------:R-:W3:Y:S04]  /*1f7a0*/  LDG.E R4, desc[UR60][R10.64] ;  /* 0x0000003c0a047981 */ /* 0x000ee8000c1e1900 */
[----:B-----5:R-:W3:Y:S02]  /*1f7b0*/  LDG.E R65, desc[UR60][R10.64+0x4] ;  /* 0x0000043c0a417981 */ /* 0x020ee4000c1e1900 */
[----:B---3--:R-:W-:-:S07]  /*1f7c0*/  IMAD.IADD R65, R65, 0x1, -R4 ;  /* 0x0000000141417824 */ /* 0x008fce00078e0a04 */
.L_x_5389:
[----:B------:R-:W3:Y:S01]  /*1f7d0*/  LDL R30, [R1+0x54] ;  /* 0x00005400011e7983 */ /* 0x000ee20000100800 */
[----:B------:R-:W-:Y:S01]  /*1f7e0*/  SHF.R.S32.HI R64, RZ, 0x1f, R219 ;  /* 0x0000001fff407819 */ /* 0x000fe200000114db */
[----:B------:R-:W-:Y:S01]  /*1f7f0*/  IMAD.IADD R10, R213, 0x1, R209 ;  /* 0x00000001d50a7824 */ /* 0x000fe200078e02d1 */
[----:B------:R-:W-:Y:S01]  /*1f800*/  ULDC.64 UR4, c[0x0][0xb90] ;  /* 0x0002e40000047ab9 */ /* 0x000fe20000000a00 */
[----:B-----5:R-:W-:Y:S01]  /*1f810*/  SHF.R.S32.HI R21, RZ, 0x1f, R20 ;  /* 0x0000001fff157819 */ /* 0x020fe20000011414 */
[----:B------:R-:W-:Y:S01]  /*1f820*/  IMAD R65, R65, R0, RZ ;  /* 0x0000000041417224 */ /* 0x000fe200078e02ff */
[----:B------:R-:W-:Y:S01]  /*1f830*/  SEL R24, R220, RZ, !P0 ;  /* 0x000000ffdc187207 */ /* 0x000fe20004000000 */
[----:B------:R-:W-:Y:S01]  /*1f840*/  IMAD R4, R64, UR4, RZ ;  /* 0x0000000440047c24 */ /* 0x000fe2000f8e02ff */
[----:B------:R-:W4:Y:S01]  /*1f850*/  @P1 LDC R69, c[0x0][0xbec] ;  /* 0x0002fb00ff451b82 */ /* 0x000f220000000800 */
[----:B-1----:R-:W-:Y:S01]  /*1f860*/  @P1 IMAD.HI.U32 R3, R10, R13, RZ ;  /* 0x0000000d0a031227 */ /* 0x002fe200078e00ff */
[----:B------:R-:W-:-:S03]  /*1f870*/  LEA R13, R224, R214, 0x6 ;  /* 0x000000d6e00d7211 */ /* 0x000fc600078e30ff */
[----:B------:R-:W-:Y:S01]  /*1f880*/  IMAD.MOV.U32 R11, RZ, RZ, R10 ;  /* 0x000000ffff0b7224 */ /* 0x000fe200078e000a */
[----:B--2---:R-:W-:Y:S01]  /*1f890*/  @P1 SHF.R.U32.HI R11, RZ, R14, R3 ;  /* 0x0000000eff0b1219 */ /* 0x004fe20000011603 */
[C---:B------:R-:W-:Y:S01]  /*1f8a0*/  IMAD R15, R219.reuse, UR5, R4 ;  /* 0x00000005db0f7c24 */ /* 0x040fe2000f8e0204 */
[----:B------:R-:W-:Y:S01]  /*1f8b0*/  SHF.R.S32.HI R4, RZ, 0x1f, R220 ;  /* 0x0000001fff047819 */ /* 0x000fe200000114dc */
[----:B------:R-:W-:Y:S01]  /*1f8c0*/  IMAD.WIDE.U32 R8, R219, UR4, R20 ;  /* 0x00000004db087c25 */ /* 0x000fe2000f8e0014 */
[----:B------:R-:W-:Y:S01]  /*1f8d0*/  ULDC.64 UR4, c[0x0][0xb98] ;  /* 0x0002e60000047ab9 */ /* 0x000fe20000000a00 */
[----:B------:R-:W1:Y:S01]  /*1f8e0*/  @P1 LDC R71, c[0x0][0xbf0] ;  /* 0x0002fc00ff471b82 */ /* 0x000e620000000800 */
[----:B------:R-:W-:Y:S01]  /*1f8f0*/  SEL R3, R4, RZ, !P0 ;  /* 0x000000ff04037207 */ /* 0x000fe20004000000 */
[----:B------:R-:W-:Y:S02]  /*1f900*/  IMAD.IADD R9, R9, 0x1, R15 ;  /* 0x0000000109097824 */ /* 0x000fe400078e020f */
[----:B------:R-:W-:-:S02]  /*1f910*/  IMAD.MOV R29, RZ, RZ, -R11 ;  /* 0x000000ffff1d7224 */ /* 0x000fc400078e0a0b */
[----:B------:R-:W-:-:S04]  /*1f920*/  IMAD.WIDE R6, R13, 0x2, R6 ;  /* 0x000000020d067825 */ /* 0x000fc800078e0206 */
[----:B------:R-:W-:Y:S01]  /*1f930*/  IMAD R15, R3, UR4, RZ ;  /* 0x00000004030f7c24 */ /* 0x000fe2000f8e02ff */
[----:B------:R-:W-:Y:S01]  /*1f940*/  IADD3 R33, P4, R6, 0x4000, RZ ;  /* 0x0000400006217810 */ /* 0x000fe20007f9e0ff */
[----:B------:R-:W-:Y:S01]  /*1f950*/  IMAD.WIDE.U32 R8, R24, UR4, R8 ;  /* 0x0000000418087c25 */ /* 0x000fe2000f8e0008 */
[----:B------:R-:W-:Y:S02]  /*1f960*/  IADD3 R41, P3, R6, 0x6000, RZ ;  /* 0x0000600006297810 */ /* 0x000fe40007f7e0ff */
[----:B------:R-:W-:Y:S01]  /*1f970*/  LOP3.LUT R32, R33, 0x380, RZ, 0xc0, !PT ;  /* 0x0000038021207812 */ /* 0x000fe200078ec0ff */
[----:B------:R-:W-:Y:S01]  /*1f980*/  IMAD R13, R0, R29, R10 ;  /* 0x0000001d000d7224 */ /* 0x000fe200078e020a */
[----:B------:R-:W-:Y:S01]  /*1f990*/  IADD3 R10, P0, R11, R8, RZ ;  /* 0x000000080b0a7210 */ /* 0x000fe20007f1e0ff */
[----:B------:R-:W-:Y:S01]  /*1f9a0*/  IMAD R12, R24, UR5, R15 ;  /* 0x00000005180c7c24 */ /* 0x000fe2000f8e020f */
[----:B------:R-:W-:Y:S01]  /*1f9b0*/  SHF.R.S32.HI R15, RZ, 0x1f, R11 ;  /* 0x0000001fff0f7819 */ /* 0x000fe2000001140b */
[----:B------:R-:W-:Y:S01]  /*1f9c0*/  ULDC.64 UR4, c[0x0][0xb88] ;  /* 0x0002e20000047ab9 */ /* 0x000fe20000000a00 */
[----:B------:R-:W-:-:S02]  /*1f9d0*/  SHF.R.S32.HI R4, RZ, 0x1f, R13 ;  /* 0x0000001fff047819 */ /* 0x000fc4000001140d */
[----:B------:R-:W-:Y:S02]  /*1f9e0*/  IADD3.X R11, R15, R9, R12, P0, !PT ;  /* 0x000000090f0b7210 */ /* 0x000fe400007fe40c */
[----:B------:R-:W-:Y:S01]  /*1f9f0*/  IADD3 R9, P6, R6, 0x2000, RZ ;  /* 0x0000200006097810 */ /* 0x000fe20007fde0ff */
[----:B------:R-:W-:Y:S01]  /*1fa00*/  IMAD R4, R4, UR4, RZ ;  /* 0x0000000404047c24 */ /* 0x000fe2000f8e02ff */
[----:B------:R-:W-:Y:S01]  /*1fa10*/  IADD3 R29, P2, R6, 0x1000, RZ ;  /* 0x00001000061d7810 */ /* 0x000fe20007f5e0ff */
[----:B------:R-:W-:Y:S01]  /*1fa20*/  IMAD.WIDE.U32 R10, R13, UR4, R10 ;  /* 0x000000040d0a7c25 */ /* 0x000fe2000f8e000a */
[----:B------:R-:W-:Y:S02]  /*1fa30*/  LOP3.LUT R12, R9, 0x380, RZ, 0xc0, !PT ;  /* 0x00000380090c7812 */ /* 0x000fe400078ec0ff */
[----:B------:R-:W-:Y:S01]  /*1fa40*/  LOP3.LUT R8, R29, 0x380, RZ, 0xc0, !PT ;  /* 0x000003801d087812 */ /* 0x000fe200078ec0ff */
        /* <DEDUP_REMOVED lines=11> */
[----:B------:R-:W-:Y:S01]  /*1fb00*/  ULDC.64 UR4, c[0x0][0xaa0] ;  /* 0x0002a80000047ab9 */ /* 0x000fe20000000a00 */
[----:B------:R-:W-:Y:S01]  /*1fb10*/  IADD3 R37, P0, R6, 0x5000, RZ ;  /* 0x0000500006257810 */ /* 0x000fe20007f1e0ff */
[----:B------:R-:W-:Y:S01]  /*1fb20*/  SHFL.IDX PT, R58, R14, 0x1, 0x1c1f ;  /* 0x003c1f000e3a7f89 */ /* 0x000fe200000e0000 */
[----:B------:R-:W-:-:S02]  /*1fb30*/  LOP3.LUT R44, R45, 0x380, RZ, 0xc0, !PT ;  /* 0x000003802d2c7812 */ /* 0x000fc400078ec0ff */
[----:B------:R-:W-:Y:S01]  /*1fb40*/  LOP3.LUT R36, R37, 0x380, RZ, 0xc0, !PT ;  /* 0x0000038025247812 */ /* 0x000fe200078ec0ff */
[----:B------:R-:W2:Y:S01]  /*1fb50*/  SHFL.IDX PT, R55, R10, RZ, 0x1c1f ;  /* 0x001c1fff0a377589 */ /* 0x000ea200000e0000 */
[----:B------:R-:W-:Y:S02]  /*1fb60*/  SHF.R.U64 R44, R44, 0x3, RZ ;  /* 0x000000032c2c7819 */ /* 0x000fe400000012ff */
[----:B------:R-:W-:Y:S01]  /*1fb70*/  SHF.R.U64 R36, R36, 0x3, RZ ;  /* 0x0000000324247819 */ /* 0x000fe200000012ff */
[----:B------:R-:W0:Y:S01]  /*1fb80*/  SHFL.IDX PT, R59, R10, 0x1, 0x1c1f ;  /* 0x003c1f000a3b7f89 */ /* 0x000e2200000e0000 */
[----:B------:R-:W-:Y:S01]  /*1fb90*/  LOP3.LUT R44, R44, R45, RZ, 0x3c, !PT ;  /* 0x0000002d2c2c7212 */ /* 0x000fe200078e3cff */
[--C-:B------:R-:W-:Y:S01]  /*1fba0*/  IMAD.X R45, RZ, RZ, R7.reuse, P2 ;  /* 0x000000ffff2d7224 */ /* 0x100fe200010e0607 */
[----:B------:R-:W-:Y:S01]  /*1fbb0*/  LOP3.LUT R36, R36, R37, RZ, 0x3c, !PT ;  /* 0x0000002524247212 */ /* 0x000fe200078e3cff */
[----:B------:R-:W-:Y:S01]  /*1fbc0*/  IMAD.X R37, RZ, RZ, R7, P0 ;  /* 0x000000ffff257224 */ /* 0x000fe200000e0607 */
[----:B------:R-:W-:-:S02]  /*1fbd0*/  LOP3.LUT P0, RZ, R233, 0x3, RZ, 0xc0, !PT ;  /* 0x00000003e9ff7812 */ /* 0x000fc4000780c0ff */
[----:B------:R-:W-:Y:S01]  /*1fbe0*/  SHF.R.U64 R8, R8, 0x3, RZ ;  /* 0x0000000308087819 */ /* 0x000fe200000012ff */
[----:B------:R-:W-:Y:S01]  /*1fbf0*/  IMAD R21, R21, UR4, RZ ;  /* 0x0000000415157c24 */ /* 0x000fe2000f8e02ff */
[----:B------:R-:W-:Y:S02]  /*1fc00*/  LOP3.LUT R40, R41, 0x380, RZ, 0xc0, !PT ;  /* 0x0000038029287812 */ /* 0x000fe400078ec0ff */
[----:B------:R-:W-:Y:S02]  /*1fc10*/  LOP3.LUT R8, R8, R29, RZ, 0x3c, !PT ;  /* 0x0000001d08087212 */ /* 0x000fe400078e3cff */
[----:B------:R-:W-:Y:S01]  /*1fc20*/  IADD3 R29, P5, R6, 0x3000, RZ ;  /* 0x00003000061d7810 */ /* 0x000fe20007fbe0ff */
[----:B------:R-:W-:Y:S01]  /*1fc30*/  IMAD R67, R20, UR5, R21 ;  /* 0x0000000514437c24 */ /* 0x000fe2000f8e0215 */
[----:B------:R-:W-:Y:S02]  /*1fc40*/  SHF.R.U64 R32, R32, 0x3, RZ ;  /* 0x0000000320207819 */ /* 0x000fe400000012ff */
[----:B------:R-:W-:Y:S01]  /*1fc50*/  LOP3.LUT R28, R29, 0x380, RZ, 0xc0, !PT ;  /* 0x000003801d1c7812 */ /* 0x000fe200078ec0ff */
[----:B------:R-:W-:Y:S01]  /*1fc60*/  IMAD.WIDE.U32 R20, R20, UR4, RZ ;  /* 0x0000000414147c25 */ /* 0x000fe2000f8e00ff */
[----:B------:R-:W-:Y:S01]  /*1fc70*/  SHF.R.U64 R40, R40, 0x3, RZ ;  /* 0x0000000328287819 */ /* 0x000fe200000012ff */
[----:B------:R-:W-:Y:S01]  /*1fc80*/  ULDC.64 UR4, c[0x0][0xae8] ;  /* 0x0002ba0000047ab9 */ /* 0x000fe20000000a00 */
[----:B------:R-:W-:Y:S01]  /*1fc90*/  SHF.R.U64 R28, R28, 0x3, RZ ;  /* 0x000000031c1c7819 */ /* 0x000fe200000012ff */
[----:B------:R-:W-:Y:S01]  /*1fca0*/  IMAD.IADD R21, R21, 0x1, R67 ;  /* 0x0000000115157824 */ /* 0x000fe200078e0243 */
[----:B------:R-:W-:Y:S01]  /*1fcb0*/  LOP3.LUT R32, R32, R33, RZ, 0x3c, !PT ;  /* 0x0000002120207212 */ /* 0x000fe200078e3cff */
[----:B------:R-:W-:Y:S01]  /*1fcc0*/  IMAD R64, R64, UR4, RZ ;  /* 0x0000000440407c24 */ /* 0x000fe2000f8e02ff */
[----:B------:R-:W-:Y:S01]  /*1fcd0*/  LOP3.LUT R28, R28, R29, RZ, 0x3c, !PT ;  /* 0x0000001d1c1c7212 */ /* 0x000fe200078e3cff */
[--C-:B------:R-:W-:Y:S01]  /*1fce0*/  IMAD.X R29, RZ, RZ, R7.reuse, P5 ;  /* 0x000000ffff1d7224 */ /* 0x100fe200028e0607 */
[----:B------:R-:W-:Y:S01]  /*1fcf0*/  LOP3.LUT R40, R40, R41, RZ, 0x3c, !PT ;  /* 0x0000002928287212 */ /* 0x000fe200078e3cff */
[--C-:B------:R-:W-:Y:S01]  /*1fd00*/  IMAD.X R33, RZ, RZ, R7.reuse, P4 ;  /* 0x000000ffff217224 */ /* 0x100fe200020e0607 */
[C---:B------:R-:W-:Y:S01]  /*1fd10*/  IADD3 R49, P6, R6.reuse, 0x8000, RZ ;  /* 0x0000800006317810 */ /* 0x040fe20007fde0ff */
[----:B------:R-:W-:Y:S01]  /*1fd20*/  IMAD.X R41, RZ, RZ, R7, P3 ;  /* 0x000000ffff297224 */ /* 0x000fe200018e0607 */
[C---:B------:R-:W-:Y:S01]  /*1fd30*/  IADD3 R53, P5, R6.reuse, 0x9000, RZ ;  /* 0x0000900006357810 */ /* 0x040fe20007fbe0ff */
[C---:B------:R-:W-:Y:S01]  /*1fd40*/  IMAD R67, R219.reuse, UR5, R64 ;  /* 0x00000005db437c24 */ /* 0x040fe2000f8e0240 */
[C---:B------:R-:W-:Y:S01]  /*1fd50*/  IADD3 R57, P4, R6.reuse, 0xa000, RZ ;  /* 0x0000a00006397810 */ /* 0x040fe20007f9e0ff */
[----:B------:R-:W-:Y:S01]  /*1fd60*/  IMAD.WIDE.U32 R20, R219, UR4, R20 ;  /* 0x00000004db147c25 */ /* 0x000fe2000f8e0014 */
[----:B------:R-:W-:Y:S01]  /*1fd70*/  IADD3 R11, P3, R6, 0xb000, RZ ;  /* 0x0000b000060b7810 */ /* 0x000fe20007f7e0ff */
[----:B------:R-:W-:Y:S01]  /*1fd80*/  ULDC.64 UR4, c[0x0][0xaf0] ;  /* 0x0002bc0000047ab9 */ /* 0x000fe20000000a00 */
[----:B------:R-:W-:Y:S01]  /*1fd90*/  LOP3.LUT R48, R49, 0x380, RZ, 0xc0, !PT ;  /* 0x0000038031307812 */ /* 0x000fe200078ec0ff */
[----:B------:R-:W-:Y:S01]  /*1fda0*/  IMAD.IADD R21, R21, 0x1, R67 ;  /* 0x0000000115157824 */ /* 0x000fe200078e0243 */
[----:B------:R-:W-:-:S02]  /*1fdb0*/  LOP3.LUT R52, R53, 0x380, RZ, 0xc0, !PT ;  /* 0x0000038035347812 */ /* 0x000fc400078ec0ff */
[----:B------:R-:W-:Y:S01]  /*1fdc0*/  LOP3.LUT R56, R57, 0x380, RZ, 0xc0, !PT ;  /* 0x0000038039387812 */ /* 0x000fe200078ec0ff */
[----:B------:R-:W-:Y:S01]  /*1fdd0*/  IMAD R3, R3, UR4, RZ ;  /* 0x0000000403037c24 */ /* 0x000fe2000f8e02ff */
[----:B------:R-:W-:Y:S02]  /*1fde0*/  LOP3.LUT R15, R6, 0x380, RZ, 0xc0, !PT ;  /* 0x00000380060f7812 */ /* 0x000fe400078ec0ff */
[----:B------:R-:W-:Y:S02]  /*1fdf0*/  SHF.R.U64 R48, R48, 0x3, RZ ;  /* 0x0000000330307819 */ /* 0x000fe400000012ff */
[----:B------:R-:W-:Y:S02]  /*1fe00*/  SHF.R.U64 R52, R52, 0x3, RZ ;  /* 0x0000000334347819 */ /* 0x000fe400000012ff */
[----:B------:R-:W-:Y:S02]  /*1fe10*/  SHF.R.U64 R56, R56, 0x3, RZ ;  /* 0x0000000338387819 */ /* 0x000fe400000012ff */
[----:B------:R-:W-:-:S02]  /*1fe20*/  SHF.R.U64 R15, R15, 0x3, RZ ;  /* 0x000000030f0f7819 */ /* 0x000fc400000012ff */
[----:B------:R-:W-:Y:S01]  /*1fe30*/  LOP3.LUT R48, R48, R49, RZ, 0x3c, !PT ;  /* 0x0000003130307212 */ /* 0x000fe200078e3cff */
[--C-:B------:R-:W-:Y:S01]  /*1fe40*/  IMAD.X R49, RZ, RZ, R7.reuse, P6 ;  /* 0x000000ffff317224 */ /* 0x100fe200030e0607 */
[----:B------:R-:W-:Y:S01]  /*1fe50*/  LOP3.LUT R52, R52, R53, RZ, 0x3c, !PT ;  /* 0x0000003534347212 */ /* 0x000fe200078e3cff */
[--C-:B------:R-:W-:Y:S01]  /*1fe60*/  IMAD.X R53, RZ, RZ, R7.reuse, P5 ;  /* 0x000000ffff357224 */ /* 0x100fe200028e0607 */
[----:B------:R-:W-:Y:S01]  /*1fe70*/  LOP3.LUT R56, R56, R57, RZ, 0x3c, !PT ;  /* 0x0000003938387212 */ /* 0x000fe200078e3cff */
[----:B------:R-:W-:Y:S01]  /*1fe80*/  IMAD.X R57, RZ, RZ, R7, P4 ;  /* 0x000000ffff397224 */ /* 0x000fe200020e0607 */
[----:B------:R-:W-:Y:S02]  /*1fe90*/  LOP3.LUT R6, R15, R6, RZ, 0x3c, !PT ;  /* 0x000000060f067212 */ /* 0x000fe400078e3cff */
[----:B------:R-:W-:Y:S02]  /*1fea0*/  IADD3.X R61, RZ, R7, RZ, P3, !PT ;  /* 0x00000007ff3d7210 */ /* 0x000fe40001ffe4ff */
[----:B------:R-:W-:Y:S01]  /*1feb0*/  IADD3 R68, R224, R209, RZ ;  /* 0x000000d1e0447210 */ /* 0x000fe20007ffe0ff */
[----:B------:R-:W-:Y:S01]  /*1fec0*/  BSSY B1, `(.L_x_5390) ;  /* 0x0000050000017945 */ /* 0x000fe20003800000 */
[----:B------:R-:W-:-:S02]  /*1fed0*/  SHF.R.S32.HI R70, RZ, 0x1f, R217 ;  /* 0x0000001fff467819 */ /* 0x000fc400000114d9 */
[----:B------:R-:W-:Y:S02]  /*1fee0*/  SHF.R.S32.HI R72, RZ, 0x1f, R216 ;  /* 0x0000001fff487819 */ /* 0x000fe400000114d8 */
[----:B------:R-:W-:Y:S02]  /*1fef0*/  SHF.R.S32.HI R73, RZ, 0x1f, R214 ;  /* 0x0000001fff497819 */ /* 0x000fe400000114d6 */
[----:B---3--:R-:W-:-:S04]  /*1ff00*/  IADD3 R30, R30, R209, RZ ;  /* 0x000000d11e1e7210 */ /* 0x008fc80007ffe0ff */
[C---:B------:R-:W-:Y:S01]  /*1ff10*/  ISETP.GE.OR P2, PT, R30.reuse, R65, P0 ;  /* 0x000000411e00720c */ /* 0x040fe20000746670 */
[----:B------:R-:W-:-:S05]  /*1ff20*/  VIADD R4, R30, 0x8 ;  /* 0x000000081e047836 */ /* 0x000fca0000000000 */
[----:B------:R-:W-:Y:S02]  /*1ff30*/  ISETP.GE.OR P0, PT, R4, R65, P0 ;  /* 0x000000410400720c */ /* 0x000fe40000706670 */
[----:B------:R-:W-:-:S04]  /*1ff40*/  LOP3.LUT R4, R11, 0x380, RZ, 0xc0, !PT ;  /* 0x000003800b047812 */ /* 0x000fc800078ec0ff */
[----:B------:R-:W-:Y:S01]  /*1ff50*/  SHF.R.U64 R4, R4, 0x3, RZ ;  /* 0x0000000304047819 */ /* 0x000fe200000012ff */
[----:B--2---:R2:W-:Y:S03]  /*1ff60*/  @!P2 ST.E desc[UR60][R54.64], R5 ;  /* 0x000000053600a985 */ /* 0x0045e6000c10193c */
[----:B------:R-:W-:-:S03]  /*1ff70*/  LOP3.LUT R60, R4, R11, RZ, 0x3c, !PT ;  /* 0x0000000b043c7212 */ /* 0x000fc600078e3cff */
[----:B0-----:R0:W-:Y:S04]  /*1ff80*/  @!P0 ST.E desc[UR60][R58.64], R2 ;  /* 0x000000023a008985 */ /* 0x0011e8000c10193c */
[----:B------:R-:W5:Y:S04]  /*1ff90*/  LD.E.128 R8, desc[UR60][R8.64] ;  /* 0x0000003c08087980 */ /* 0x000f68000c101d00 */
[----:B--2---:R-:W5:Y:S01]  /*1ffa0*/  LD.E.128 R4, desc[UR60][R6.64] ;  /* 0x0000003c06047980 */ /* 0x004f62000c101d00 */
[----:B0-----:R-:W-:-:S03]  /*1ffb0*/  IMAD R2, R218, 0x20, R224 ;  /* 0x00000020da027824 */ /* 0x001fc600078e02e0 */
[----:B------:R-:W5:Y:S01]  /*1ffc0*/  LD.E.128 R12, desc[UR60][R12.64] ;  /* 0x0000003c0c0c7980 */ /* 0x000f62000c101d00 */
[----:B------:R-:W-:-:S03]  /*1ffd0*/  IMAD.IADD R66, R209, 0x1, R2 ;  /* 0x00000001d1427824 */ /* 0x000fc600078e0202 */
[----:B------:R-:W5:Y:S01]  /*1ffe0*/  LD.E.128 R28, desc[UR60][R28.64] ;  /* 0x0000003c1c1c7980 */ /* 0x000f62000c101d00 */
[----:B----4-:R-:W-:-:S03]  /*1fff0*/  @P1 IMAD.HI.U32 R2, R66, R69, RZ ;  /* 0x0000004542021227 */ /* 0x010fc600078e00ff */
[----:B------:R-:W5:Y:S01]  /*20000*/  LD.E.128 R32, desc[UR60][R32.64] ;  /* 0x0000003c20207980 */ /* 0x000f62000c101d00 */
[----:B------:R-:W-:Y:S01]  /*20010*/  IMAD.MOV.U32 R67, RZ, RZ, R66 ;  /* 0x000000ffff437224 */ /* 0x000fe200078e0042 */
[----:B-1----:R-:W-:Y:S01]  /*20020*/  @P1 SHF.R.U32.HI R67, RZ, R71, R2 ;  /* 0x00000047ff431219 */ /* 0x002fe20000011602 */
[C---:B------:R-:W-:Y:S01]  /*20030*/  IMAD R69, R24.reuse, UR5, R3 ;  /* 0x0000000518457c24 */ /* 0x040fe2000f8e0203 */
[----:B------:R-:W5:Y:S01]  /*20040*/  LD.E.128 R36, desc[UR60][R36.64] ;  /* 0x0000003c24247980 */ /* 0x000f62000c101d00 */
[----:B------:R-:W-:Y:S01]  /*20050*/  IMAD.WIDE.U32 R2, R24, UR4, R20 ;  /* 0x0000000418027c25 */ /* 0x000fe2000f8e0014 */
[--C-:B------:R-:W-:Y:S01]  /*20060*/  SHF.R.S32.HI R20, RZ, 0x1f, R67.reuse ;  /* 0x0000001fff147819 */ /* 0x100fe20000011443 */
[----:B------:R-:W-:Y:S01]  /*20070*/  ULDC.64 UR4, c[0x0][0xae0] ;  /* 0x0002b80000047ab9 */ /* 0x000fe20000000a00 */
[----:B------:R-:W5:Y:S01]  /*20080*/  LD.E.128 R40, desc[UR60][R40.64] ;  /* 0x0000003c28287980 */ /* 0x000f62000c101d00 */
[----:B------:R-:W-:Y:S02]  /*20090*/  IMAD.MOV R21, RZ, RZ, -R67 ;  /* 0x000000ffff157224 */ /* 0x000fe400078e0a43 */
[----:B------:R-:W-:Y:S01]  /*200a0*/  IMAD.IADD R3, R3, 0x1, R69 ;  /* 0x0000000103037824 */ /* 0x000fe200078e0245 */
[----:B------:R-:W5:Y:S01]  /*200b0*/  LD.E.128 R44, desc[UR60][R44.64] ;  /* 0x0000003c2c2c7980 */ /* 0x000f62000c101d00 */
[----:B------:R-:W-:-:S02]  /*200c0*/  IMAD R21, R0, R21, R66 ;  /* 0x0000001500157224 */ /* 0x000fc400078e0242 */
[----:B------:R-:W-:Y:S01]  /*200d0*/  IMAD R20, R20, UR4, RZ ;  /* 0x0000000414147c24 */ /* 0x000fe2000f8e02ff */
[----:B------:R-:W5:Y:S01]  /*200e0*/  LD.E.128 R48, desc[UR60][R48.64] ;  /* 0x0000003c30307980 */ /* 0x000f62000c101d00 */
[C---:B------:R-:W-:Y:S01]  /*200f0*/  IMAD.WIDE.U32 R2, R67.reuse, UR4, R2 ;  /* 0x0000000443027c25 */ /* 0x040fe2000f8e0002 */
[----:B------:R-:W-:Y:S02]  /*20100*/  SHF.R.S32.HI R0, RZ, 0x1f, R21 ;  /* 0x0000001fff007819 */ /* 0x000fe40000011415 */
[----:B------:R-:W5:Y:S01]  /*20110*/  LD.E.128 R52, desc[UR60][R52.64] ;  /* 0x0000003c34347980 */ /* 0x000f62000c101d00 */
[----:B------:R-:W-:Y:S01]  /*20120*/  IMAD R69, R67, UR5, R20 ;  /* 0x0000000543457c24 */ /* 0x000fe2000f8e0214 */
[----:B------:R-:W-:Y:S02]  /*20130*/  ULDC.64 UR4, c[0x0][0xad8] ;  /* 0x0002b60000047ab9 */ /* 0x000fe40000000a00 */
[----:B------:R-:W5:Y:S04]  /*20140*/  LD.E.128 R56, desc[UR60][R56.64] ;  /* 0x0000003c38387980 */ /* 0x000f68000c101d00 */
[----:B------:R-:W5:Y:S01]  /*20150*/  LD.E.128 R60, desc[UR60][R60.64] ;  /* 0x0000003c3c3c7980 */ /* 0x000f62000c101d00 */
        /* <DEDUP_REMOVED lines=20> */
[----:B0-----:R0:W1:Y:S02]  /*202a0*/  SHFL.IDX PT, R21, R24, RZ, 0x181f ;  /* 0x00181fff18157589 */ /* 0x00106400000e0000 */
[----:B------:R0:W-:Y:S02]  /*202b0*/  SYNCS.ARRIVE.TRANS64.RED.A1T0 RZ, [R0+URZ], RZ ;  /* 0x000000ff00ff79a7 */ /* 0x0001e4000810043f */
[----:B------:R0:W2:Y:S01]  /*202c0*/  SHFL.IDX PT, R67, R64, RZ, 0x181f ;  /* 0x00181fff40437589 */ /* 0x0000a200000e0000 */
[----:B------:R-:W-:Y:S01]  /*202d0*/  ISETP.GE.AND P0, PT, R20, R65, PT ;  /* 0x000000411400720c */ /* 0x000fe20003f06270 */
[----:B------:R-:W-:-:S12]  /*202e0*/  @P2 BRA `(.L_x_5391) ;  /* 0x0000000000342947 */ /* 0x000fd80003800000 */
        /* <DEDUP_REMOVED lines=13> */
.L_x_5391:
[----:B------:R-:W-:Y:S05]  /*203c0*/  BSYNC B1 ;  /* 0x0000000000017941 */ /* 0x000fea0003800000 */
.L_x_5390:
[----:B---3-5:R3:W4:Y:S01]  /*203d0*/  SHFL.IDX PT, R7, R64, 0x1, 0x181f ;  /* 0x00381f0040077f89 */ /* 0x02872200000e0000 */
[----:B------:R-:W-:Y:S03]  /*203e0*/  BSSY B1, `(.L_x_5392) ;  /* 0x0000010000017945 */ /* 0x000fe60003800000 */
[----:B------:R3:W0:Y:S01]  /*203f0*/  SHFL.IDX PT, R3, R24, 0x1, 0x181f ;  /* 0x00381f0018037f89 */ /* 0x00062200000e0000 */
[----:B------:R-:W-:Y:S05]  /*20400*/  @P1 BRA `(.L_x_5393) ;  /* 0x0000000000341947 */ /* 0x000fea0003800000 */
[----:B------:R-:W-:Y:S02]  /*20410*/  ULDC UR4, c[0x0][0xac8] ;  /* 0x0002b20000047ab9 */ /* 0x000fe40000000800 */
[----:B------:R-:W-:Y:S02]  /*20420*/  ISETP.GE.AND P4, PT, R214, UR4, PT ;  /* 0x00000004d6007c0c */ /* 0x000fe4000bf86270 */
[----:B------:R-:W-:Y:S02]  /*20430*/  ISETP.GE.AND P5, PT, R216, UR4, PT ;  /* 0x00000004d8007c0c */ /* 0x000fe4000bfa6270 */
[----:B------:R-:W-:-:S09]  /*20440*/  ISETP.GE.AND P6, PT, R217, UR4, PT ;  /* 0x00000004d9007c0c */ /* 0x000fd2000bfc6270 */
[-C--:B0-----:R-:W-:Y:S02]  /*20450*/  @!P4 LEA R2, P1, R214, R3.reuse, 0x1 ;  /* 0x00000003d602c211 */ /* 0x081fe400078208ff */
        /* <DEDUP_REMOVED lines=8> */
.L_x_5393:
[----:B------:R-:W-:Y:S05]  /*204e0*/  BSYNC B1 ;  /* 0x0000000000017941 */ /* 0x000fea0003800000 */
.L_x_5392:
[----:B0---4-:R0:W4:Y:S01]  /*204f0*/  SHFL.IDX PT, R7, R64, 0x2, 0x181f ;  /* 0x00581f0040077f89 */ /* 0x01112200000e0000 */
        /* <DEDUP_REMOVED lines=16> */
.L_x_5395:
[----:B------:R-:W-:Y:S05]  /*20600*/  BSYNC B1 ;  /* 0x0000000000017941 */ /* 0x000fea0003800000 */
.L_x_5394:
[----:B------:R-:W-:Y:S01]  /*20610*/  VIADD R0, R68, 0x60 ;  /* 0x0000006044007836 */ /* 0x000fe20000000000 */
[----:B0---4-:R4:W0:Y:S04]  /*20620*/  SHFL.IDX PT, R7, R64, 0x3, 0x181f ;  /* 0x00781f0040077f89 */ /* 0x01182800000e0000 */
[----:B------:R-:W-:Y:S01]  /*20630*/  ISETP.GE.AND P0, PT, R0, R65, PT ;  /* 0x000000410000720c */ /* 0x000fe20003f06270 */
[----:B------:R4:W0:-:S12]  /*20640*/  SHFL.IDX PT, R9, R24, 0x3, 0x181f ;  /* 0x00781f0018097f89 */ /* 0x00081800000e0000 */
[----:B----4-:R-:W-:Y:S05]  /*20650*/  @P0 BRA `(.L_x_5396) ;  /* 0x0000000c003c0947 */ /* 0x010fea0003800000 */
[----:B------:R-:W-:Y:S02]  /*20660*/  ULDC UR4, c[0x0][0xac8] ;  /* 0x0002b20000047ab9 */ /* 0x000fe40000000800 */
[----:B------:R-:W-:Y:S02]  /*20670*/  ISETP.GE.AND P2, PT, R214, UR4, PT ;  /* 0x00000004d6007c0c */ /* 0x000fe4000bf46270 */
[----:B------:R-:W-:-:S11]  /*20680*/  ISETP.GE.AND P3, PT, R216, UR4, PT ;  /* 0x00000004d8007c0c */ /* 0x000fd6000bf66270 */
[-C--:B0-----:R-:W-:Y:S02]  /*20690*/  @!P2 LEA R2, P0, R214, R9.reuse, 0x1 ;  /* 0x00000009d602a211 */ /* 0x081fe400078008ff */
[----:B------:R-:W-:Y:S02]  /*206a0*/  @!P3 LEA R4, P1, R216, R9, 0x1 ;  /* 0x00000009d804b211 */ /* 0x000fe400078208ff */
[-C--:B------:R-:W-:Y:S02]  /*206b0*/  @!P2 LEA.HI.X R3, R214, R7.reuse, R73, 0x1, P0 ;  /* 0x00000007d603a211 */ /* 0x080fe400000f0c49 */
        /* <DEDUP_REMOVED lines=9> */
.L_x_5388:
[----:B------:R-:W-:Y:S01]  /*20750*/  ULDC.64 UR4, c[0x0][0xc00] ;  /* 0x0003000000047ab9 */ /* 0x000fe20000000a00 */
[----:B------:R-:W2:Y:S01]  /*20760*/  LDC.64 R2, c[0x0][0xc00] ;  /* 0x00030000ff027b82 */ /* 0x000ea20000000a00 */
[----:B------:R-:W-:Y:S01]  /*20770*/  ISETP.NE.U32.AND P0, PT, RZ, UR4, PT ;  /* 0x00000004ff007c0c */ /* 0x000fe2000bf05070 */
[----:B------:R-:W-:-:S03]  /*20780*/  IMAD.MOV.U32 R6, RZ, RZ, RZ ;  /* 0x000000ffff067224 */ /* 0x000fc600078e00ff */
[----:B------:R-:W-:Y:S01]  /*20790*/  ISETP.NE.AND.EX P0, PT, RZ, UR5, PT, P0 ;  /* 0x00000005ff007c0c */ /* 0x000fe2000bf05300 */
[----:B------:R-:W-:Y:S02]  /*207a0*/  ULDC.64 UR4, c[0x0][0xc08] ;  /* 0x0003020000047ab9 */ /* 0x000fe40000000a00 */
[----:B------:R-:W-:Y:S01]  /*207b0*/  ISETP.NE.U32.AND P1, PT, RZ, UR4, PT ;  /* 0x00000004ff007c0c */ /* 0x000fe2000bf25070 */
[----:B------:R-:W3:Y:S03]  /*207c0*/  LDC R21, c[0x0][0xbe8] ;  /* 0x0002fa00ff157b82 */ /* 0x000ee60000000800 */
[----:B------:R-:W-:Y:S01]  /*207d0*/  ISETP.NE.AND.EX P1, PT, RZ, UR5, PT, P1 ;  /* 0x00000005ff007c0c */ /* 0x000fe2000bf25310 */
[----:B--2---:R-:W-:-:S12]  /*207e0*/  IMAD.WIDE R2, R220, 0x4, R2 ;  /* 0x00000004dc027825 */ /* 0x004fd800078e0202 */
[----:B------:R-:W2:Y:S01]  /*207f0*/  @P1 LDC.64 R4, c[0x0][0xc08] ;  /* 0x00030200ff041b82 */ /* 0x000ea20000000a00 */
[----:B------:R-:W-:Y:S02]  /*20800*/  ULDC UR4, c[0x0][0xa88] ;  /* 0x0002a20000047ab9 */ /* 0x000fe40000000800 */
[----:B------:R-:W-:Y:S01]  /*20810*/  MOV R0, UR4 ;  /* 0x0000000400007c02 */ /* 0x000fe20008000f00 */
[----:B------:R4:W5:Y:S01]  /*20820*/  @P0 LDG.E R6, desc[UR60][R2.64] ;  /* 0x0000003c02060981 */ /* 0x000962000c1e1900 */
[----:B--2---:R-:W-:-:S05]  /*20830*/  @P1 IMAD.WIDE R4, R220, 0x4, R4 ;  /* 0x00000004dc041825 */ /* 0x004fca00078e0204 */
[----:B------:R4:W5:Y:S01]  /*20840*/  @P1 LDG.E R0, desc[UR60][R4.64] ;  /* 0x0000003c04001981 */ /* 0x000962000c1e1900 */
[----:B---3--:R-:W-:Y:S01]  /*20850*/  ISETP.NE.AND P2, PT, R21, 0x1, PT ;  /* 0x000000011500780c */ /* 0x008fe20003f45270 */
[----:B------:R-:W2:-:S12]  /*20860*/  S2R R8, SR_TID.X ;  /* 0x0000000000087919 */ /* 0x000e980000002100 */
[----:B------:R-:W3:Y:S08]  /*20870*/  @P2 LDC R20, c[0x0][0xbec] ;  /* 0x0002fb00ff142b82 */ /* 0x000ef00000000800 */
[----:B------:R-:W0:Y:S01]  /*20880*/  @P2 LDC R29, c[0x0][0xbf0] ;  /* 0x0002fc00ff1d2b82 */ /* 0x000e220000000800 */
[----:B--2---:R-:W-:-:S05]  /*20890*/  VIADD R7, R8, 0xffffff80 ;  /* 0xffffff8008077836 */ /* 0x004fca0000000000 */
[----:B------:R-:W-:Y:S02]  /*208a0*/  ISETP.GE.AND P3, PT, R7, 0x80, PT ;  /* 0x000000800700780c */ /* 0x000fe40003f66270 */
[----:B------:R-:W-:Y:S01]  /*208b0*/  SHF.R.S32.HI R7, RZ, 0x1f, R220 ;  /* 0x0000001fff077819 */ /* 0x000fe200000114dc */
[----:B----4-:R-:W-:Y:S10]  /*208c0*/  @P1 BRA `(.L_x_5397) ;  /* 0x0000000000101947 */ /* 0x010ff40003800000 */
[----:B------:R-:W-:Y:S05]  /*208d0*/  @!P0 BRA `(.L_x_5397) ;  /* 0x00000000000c8947 */ /* 0x000fea0003800000 */
[----:B------:R-:W2:Y:S04]  /*208e0*/  LDG.E R5, desc[UR60][R2.64] ;  /* 0x0000003c02057981 */ /* 0x000ea8000c1e1900 */
[----:B-----5:R-:W2:Y:S02]  /*208f0*/  LDG.E R0, desc[UR60][R2.64+0x4] ;  /* 0x0000043c02007981 */ /* 0x020ea4000c1e1900 */
[----:B--2---:R-:W-:-:S07]  /*20900*/  IMAD.IADD R0, R0, 0x1, -R5 ;  /* 0x0000000100007824 */ /* 0x004fce00078e0a05 */
.L_x_5397:
[----:B------:R-:W-:Y:S01]  /*20910*/  BSSY B1, `(.L_x_5398) ;  /* 0x000002c000017945 */ /* 0x000fe20003800000 */
[----:B------:R-:W-:Y:S02]  /*20920*/  SHF.R.S32.HI R10, RZ, 0x1f, R219 ;  /* 0x0000001fff0a7819 */ /* 0x000fe400000114db */
[----:B------:R-:W-:Y:S02]  /*20930*/  SEL R13, R220, RZ, !P0 ;  /* 0x000000ffdc0d7207 */ /* 0x000fe40004000000 */
[----:B------:R-:W-:Y:S02]  /*20940*/  SEL R12, R7, RZ, !P0 ;  /* 0x000000ff070c7207 */ /* 0x000fe40004000000 */
[----:B-----5:R-:W-:Y:S01]  /*20950*/  SHF.R.S32.HI R11, RZ, 0x1f, R6 ;  /* 0x0000001fff0b7819 */ /* 0x020fe20000011406 */
[----:B------:R-:W-:Y:S06]  /*20960*/  @P3 BRA `(.L_x_5399) ;  /* 0x0000000000983947 */ /* 0x000fec0003800000 */
[----:B------:R-:W2:Y:S01]  /*20970*/  LDC R14, c[0x0][0xbe8] ;  /* 0x0002fa00ff0e7b82 */ /* 0x000ea20000000800 */
[----:B------:R-:W-:Y:S01]  /*20980*/  IADD3 R9, R209, -0x80, R8 ;  /* 0xffffff80d1097810 */ /* 0x000fe20007ffe008 */
[----:B--2---:R-:W-:-:S05]  /*20990*/  IMAD R2, R0, R14, RZ ;  /* 0x0000000e00027224 */ /* 0x004fca00078e02ff */
        /* <DEDUP_REMOVED lines=19> */
[----:B------:R-:W-:Y:S02]  /*20ad0*/  IMAD.MOV R7, RZ, RZ, -R5 ;  /* 0x000000ffff077224 */ /* 0x000fe400078e0a05 */
[----:B------:R-:W-:Y:S01]  /*20ae0*/  IMAD R8, R13, UR5, R4 ;  /* 0x000000050d087c24 */ /* 0x000fe2000f8e0204 */
[----:B------:R-:W-:Y:S01]  /*20af0*/  ULDC.64 UR4, c[0x0][0xb88] ;  /* 0x0002e20000047ab9 */ /* 0x000fe20000000a00 */
[----:B------:R-:W-:Y:S01]  /*20b00*/  IMAD R7, R14, R7, R9 ;  /* 0x000000070e077224 */ /* 0x000fe200078e0209 */
[----:B------:R-:W-:-:S04]  /*20b10*/  SHF.R.S32.HI R9, RZ, 0x1f, R5 ;  /* 0x0000001fff097819 */ /* 0x000fc80000011405 */
        /* <DEDUP_REMOVED lines=11> */
.L_x_5399:
[----:B------:R-:W-:Y:S05]  /*20bd0*/  BSYNC B1 ;  /* 0x0000000000017941 */ /* 0x000fea0003800000 */
.L_x_5398:
[----:B------:R-:W-:Y:S01]  /*20be0*/  ULDC.64 UR4, c[0x0][0xaa0] ;  /* 0x0002a80000047ab9 */ /* 0x000fe20000000a00 */
[----:B--2---:R-:W-:Y:S01]  /*20bf0*/  IMAD R4, R218, 0x20, R224 ;  /* 0x00000020da047824 */ /* 0x004fe200078e02e0 */
[----:B------:R-:W-:Y:S01]  /*20c00*/  BSSY B1, `(.L_x_5400) ;  /* 0x000003e000017945 */ /* 0x000fe20003800000 */
[----:B------:R-:W-:Y:S01]  /*20c10*/  IMAD R3, R11, UR4, RZ ;  /* 0x000000040b037c24 */ /* 0x000fe2000f8e02ff */
[----:B------:R-:W-:Y:S01]  /*20c20*/  SHF.R.S32.HI R14, RZ, 0x1f, R217 ;  /* 0x0000001fff0e7819 */ /* 0x000fe200000114d9 */
[----:B------:R-:W-:Y:S01]  /*20c30*/  IMAD.IADD R9, R209, 0x1, R4 ;  /* 0x00000001d1097824 */ /* 0x000fe200078e0204 */
[----:B------:R-:W-:Y:S01]  /*20c40*/  SHF.R.S32.HI R15, RZ, 0x1f, R216 ;  /* 0x0000001fff0f7819 */ /* 0x000fe200000114d8 */
[C---:B------:R-:W-:Y:S01]  /*20c50*/  IMAD R5, R6.reuse, UR5, R3 ;  /* 0x0000000506057c24 */ /* 0x040fe2000f8e0203 */
[----:B-1----:R-:W-:Y:S01]  /*20c60*/  SHF.R.S32.HI R24, RZ, 0x1f, R214 ;  /* 0x0000001fff187819 */ /* 0x002fe200000114d6 */
        /* <DEDUP_REMOVED lines=9> */
[----:B0-----:R-:W-:Y:S01]  /*20d00*/  @P2 SHF.R.U32.HI R5, RZ, R29, R4 ;  /* 0x0000001dff052219 */ /* 0x001fe20000011604 */
[----:B------:R-:W-:Y:S02]  /*20d10*/  IMAD R6, R12, UR4, RZ ;  /* 0x000000040c067c24 */ /* 0x000fe4000f8e02ff */
[----:B------:R-:W-:Y:S01]  /*20d20*/  IMAD.IADD R3, R3, 0x1, R7 ;  /* 0x0000000103037824 */ /* 0x000fe200078e0207 */
[----:B------:R-:W-:Y:S01]  /*20d30*/  SHF.R.S32.HI R4, RZ, 0x1f, R5 ;  /* 0x0000001fff047819 */ /* 0x000fe20000011405 */
[C---:B------:R-:W-:Y:S02]  /*20d40*/  IMAD R7, R13.reuse, UR5, R6 ;  /* 0x000000050d077c24 */ /* 0x040fe4000f8e0206 */
        /* <DEDUP_REMOVED lines=37> */
[----:B------:R3:W-:Y:S01]  /*20fa0*/  @!P4 ST.E.128 desc[UR60][R8.64], RZ ;  /* 0x000000ff0800c985 */ /* 0x0007e2000c101d3c */
[----:B------:R-:W-:-:S03]  /*20fb0*/  @!P2 LEA.HI.X R3, R217, R3, R14, 0x1, P6 ;  /* 0x00000003d903a211 */ /* 0x000fc600030f0c0e */
[----:B------:R3:W-:Y:S04]  /*20fc0*/  @!P3 ST.E.128 desc[UR60][R10.64], RZ ;  /* 0x000000ff0a00b985 */ /* 0x0007e8000c101d3c */
[----:B------:R3:W-:Y:S02]  /*20fd0*/  @!P2 ST.E.128 desc[UR60][R2.64], RZ ;  /* 0x000000ff0200a985 */ /* 0x0007e4000c101d3c */
.L_x_5401:
[----:B------:R-:W-:Y:S05]  /*20fe0*/  BSYNC B1 ;  /* 0x0000000000017941 */ /* 0x000fea0003800000 */
.L_x_5400:
[----:B--23--:R2:W3:Y:S01]  /*20ff0*/  SHFL.IDX PT, R3, R5, 0x1, 0x181f ;  /* 0x00381f0005037f89 */ /* 0x00c4e200000e0000 */
[----:B------:R-:W-:Y:S03]  /*21000*/  BSSY B1, `(.L_x_5402) ;  /* 0x0000010000017945 */ /* 0x000fe60003800000 */
[----:B-1----:R2:W1:Y:S01]  /*21010*/  SHFL.IDX PT, R7, R4, 0x1, 0x181f ;  /* 0x00381f0004077f89 */ /* 0x00246200000e0000 */
[----:B------:R-:W-:Y:S05]  /*21020*/  @P1 BRA `(.L_x_5403) ;  /* 0x0000000000341947 */ /* 0x000fea0003800000 */
[----:B------:R-:W-:Y:S02]  /*21030*/  ULDC UR4, c[0x0][0xac8] ;  /* 0x0002b20000047ab9 */ /* 0x000fe40000000800 */
[----:B------:R-:W-:Y:S02]  /*21040*/  ISETP.GE.AND P4, PT, R214, UR4, PT ;  /* 0x00000004d6007c0c */ /* 0x000fe4000bf86270 */
[----:B------:R-:W-:Y:S02]  /*21050*/  ISETP.GE.AND P5, PT, R216, UR4, PT ;  /* 0x00000004d8007c0c */ /* 0x000fe4000bfa6270 */
[----:B------:R-:W-:-:S09]  /*21060*/  ISETP.GE.AND P6, PT, R217, UR4, PT ;  /* 0x00000004d9007c0c */ /* 0x000fd2000bfc6270 */
[-C--:B-1----:R-:W-:Y:S02]  /*21070*/  @!P4 LEA R8, P1, R214, R7.reuse, 0x1 ;  /* 0x00000007d608c211 */ /* 0x082fe400078208ff */
[-C--:B------:R-:W-:Y:S02]  /*21080*/  @!P5 LEA R10, P2, R216, R7.reuse, 0x1 ;  /* 0x00000007d80ad211 */ /* 0x080fe400078408ff */
[C---:B------:R-:W-:Y:S02]  /*21090*/  @!P6 LEA R2, P3, R217.reuse, R7, 0x1 ;  /* 0x00000007d902e211 */ /* 0x040fe400078608ff */
[-C--:B---3--:R-:W-:Y:S02]  /*210a0*/  @!P4 LEA.HI.X R9, R214, R3.reuse, R24, 0x1, P1 ;  /* 0x00000003d609c211 */ /* 0x088fe400008f0c18 */
[-C--:B------:R-:W-:Y:S02]  /*210b0*/  @!P5 LEA.HI.X R11, R216, R3.reuse, R15, 0x1, P2 ;  /* 0x00000003d80bd211 */ /* 0x080fe400010f0c0f */
[----:B------:R-:W-:Y:S01]  /*210c0*/  @!P6 LEA.HI.X R3, R217, R3, R14, 0x1, P3 ;  /* 0x00000003d903e211 */ /* 0x000fe200018f0c0e */
[----:B------:R4:W-:Y:S04]  /*210d0*/  @!P4 ST.E.128 desc[UR60][R8.64], RZ ;  /* 0x000000ff0800c985 */ /* 0x0009e8000c101d3c */
[----:B------:R4:W-:Y:S04]  /*210e0*/  @!P5 ST.E.128 desc[UR60][R10.64], RZ ;  /* 0x000000ff0a00d985 */ /* 0x0009e8000c101d3c */
[----:B------:R4:W-:Y:S02]  /*210f0*/  @!P6 ST.E.128 desc[UR60][R2.64], RZ ;  /* 0x000000ff0200e985 */ /* 0x0009e4000c101d3c */
.L_x_5403:
[----:B------:R-:W-:Y:S05]  /*21100*/  BSYNC B1 ;  /* 0x0000000000017941 */ /* 0x000fea0003800000 */
.L_x_5402:
[----:B---34-:R3:W4:Y:S01]  /*21110*/  SHFL.IDX PT, R3, R5, 0x2, 0x181f ;  /* 0x00581f0005037f89 */ /* 0x01872200000e0000 */
        /* <DEDUP_REMOVED lines=10> */
[-C--:B----4-:R-:W-:Y:S02]  /*211c0*/  @!P3 LEA.HI.X R9, R214, R3.reuse, R24, 0x1, P0 ;  /* 0x00000003d609b211 */ /* 0x090fe400000f0c18 */
[-C--:B------:R-:W-:Y:S02]  /*211d0*/  @!P4 LEA.HI.X R11, R216, R3.reuse, R15, 0x1, P1 ;  /* 0x00000003d80bc211 */ /* 0x080fe400008f0c0f */
[----:B------:R-:W-:Y:S01]  /*211e0*/  @!P5 LEA.HI.X R3, R217, R3, R14, 0x1, P2 ;  /* 0x00000003d903d211 */ /* 0x000fe200010f0c0e */
[----:B------:R1:W-:Y:S04]  /*211f0*/  @!P3 ST.E.128 desc[UR60][R8.64], RZ ;  /* 0x000000ff0800b985 */ /* 0x0003e8000c101d3c */
[----:B------:R1:W-:Y:S04]  /*21200*/  @!P4 ST.E.128 desc[UR60][R10.64], RZ ;  /* 0x000000ff0a00c985 */ /* 0x0003e8000c101d3c */
[----:B------:R1:W-:Y:S02]  /*21210*/  @!P5 ST.E.128 desc[UR60][R2.64], RZ ;  /* 0x000000ff0200d985 */ /* 0x0003e4000c101d3c */
.L_x_5405:
[----:B------:R-:W-:Y:S05]  /*21220*/  BSYNC B1 ;  /* 0x0000000000017941 */ /* 0x000fea0003800000 */
.L_x_5404:
[----:B------:R-:W-:Y:S01]  /*21230*/  VIADD R0, R6, 0x60 ;  /* 0x0000006006007836 */ /* 0x000fe20000000000 */
[----:B0-23--:R-:W0:Y:S04]  /*21240*/  SHFL.IDX PT, R5, R5, 0x3, 0x181f ;  /* 0x00781f0005057f89 */ /* 0x00de2800000e0000 */
[----:B------:R-:W-:Y:S01]  /*21250*/  ISETP.GE.AND P0, PT, R0, R21, PT ;  /* 0x000000150000720c */ /* 0x000fe20003f06270 */
[----:B-1--4-:R1:W2:-:S12]  /*21260*/  SHFL.IDX PT, R3, R4, 0x3, 0x181f ;  /* 0x00781f0004037f89 */ /* 0x01229800000e0000 */
[----:B-1----:R-:W-:Y:S05]  /*21270*/  @P0 BRA `(.L_x_5396) ;  /* 0x0000000000340947 */ /* 0x002fea0003800000 */
        /* <DEDUP_REMOVED lines=13> */
.L_x_5396:
[----:B------:R-:W-:Y:S05]  /*21350*/  BSYNC B0 ;  /* 0x0000000000007941 */ /* 0x000fea0003800000 */
.L_x_5387:
[----:B------:R-:W-:Y:S02]  /*21360*/  ULDC UR4, c[0x0][0xc3c] ;  /* 0x00030f0000047ab9 */ /* 0x000fe40000000800 */
[----:B------:R-:W-:-:S13]  /*21370*/  ISETP.GE.AND P0, PT, R27, UR4, PT ;  /* 0x000000041b007c0c */ /* 0x000fda000bf06270 */
[----:B------:R-:W-:Y:S05]  /*21380*/  @!P0 BRA `(.L_x_5406) ;  /* 0xfffffdfc00e08947 */ /* 0x000fea000383ffff */
[----:B------:R-:W-:Y:S05]  /*21390*/  BRA `(.L_x_5120) ;  /* 0x0000008800247947 */ /* 0x000fea0003800000 */
.L_x_5118:
[----:B------:R-:W-:-:S08]  /*213a0*/  NOP ;  /* 0x0000000000007918 */ /* 0x000fd00000000000 */
[----:B0-----:R-:W0:-:S00]  /*213b0*/  USETMAXREG.DEALLOC.CTAPOOL 0x18 ;  /* 0x00000018000079c8 */ /* 0x001e0000080e0500 */
[----:B0-----:R-:W2:Y:S01]  /*213c0*/  LDL.LU R2, [R1] ;  /* 0x0000000001027983 */ /* 0x001ea20000300800 */
[----:B------:R-:W-:Y:S01]  /*213d0*/  LOP3.LUT R0, R0, 0x3, RZ, 0xc0, !PT ;  /* 0x0000000300007812 */ /* 0x000fe200078ec0ff */
[----:B------:R-:W-:-:S05]  /*213e0*/  IMAD.MOV.U32 R6, RZ, RZ, RZ ;  /* 0x000000ffff067224 */ /* 0x000fca00078e00ff */
[----:B------:R-:W0:Y:S02]  /*213f0*/  SHFL.IDX PT, R0, R0, RZ, 0x1f ;  /* 0x00001fff00007589 */ /* 0x000e2400000e0000 */
[----:B0-----:R-:W-:Y:S02]  /*21400*/  ISETP.NE.AND P0, PT, R0, RZ, PT ;  /* 0x000000ff0000720c */ /* 0x001fe40003f05270 */
[----:B--2---:R-:W-:-:S11]  /*21410*/  LOP3.LUT R2, R2, 0xffffffef, RZ, 0xc0, !PT ;  /* 0xffffffef02027812 */ /* 0x004fd600078ec0ff */
[----:B------:R-:W-:-:S05]  /*21420*/  @P0 LOP3.LUT R2, R2, 0x10, RZ, 0xfc, !PT ;  /* 0x0000001002020812 */ /* 0x000fca00078efcff */
[----:B------:R0:W-:Y:S01]  /*21430*/  STL [R1], R2 ;  /* 0x0000000201007387 */ /* 0x0001e20000100800 */
        /* <DEDUP_REMOVED lines=8> */
.L_x_5407:
        /* <DEDUP_REMOVED lines=41> */
.L_x_5413:
[----:B------:R-:W-:Y:S01]  /*21750*/  UIADD3 UR4, UR4, 0x1f, URZ ;  /* 0x0000001f04047890 */ /* 0x000fe2000fffe03f */
[----:B------:R-:W-:-:S05]  /*21760*/  MOV R19, UR7 ;  /* 0x0000000700137c02 */ /* 0x000fca0008000f00 */
        /* <DEDUP_REMOVED lines=10> */
.L_x_5412:
[----:B------:R-:W-:Y:S05]  /*21810*/  BSYNC B0 ;  /* 0x0000000000007941 */ /* 0x000fea0003800000 */
.L_x_5411:
        /* <DEDUP_REMOVED lines=21> */
.L_x_5409:
[----:B------:R-:W-:-:S04]  /*21970*/  IMAD.IADD R8, R7, 0x1, -R8 ;  /* 0x0000000107087824 */ /* 0x000fc800078e0a08 */
        /* <DEDUP_REMOVED lines=19> */
.L_x_5414:
        /* <DEDUP_REMOVED lines=50> */
[----:B------:R-:W-:Y:S02]  /*21dd0*/  @!P1 LOP3.LUT R2, RZ, R11, RZ, 0x33, !PT ;  /* 0x0000000bff029212 */ /* 0x000fe400078e33ff */
[----:B------:R-:W-:Y:S02]  /*21de0*/  IADD3 R11, -R11, RZ, RZ ;  /* 0x000000ff0b0b7210 */ /* 0x000fe40007ffe1ff */
[----:B------:R-:W-:-:S03]  /*21df0*/  LOP3.LUT R17, RZ, R2, RZ, 0x33, !PT ;  /* 0x00000002ff117212 */ /* 0x000fc600078e33ff */
[----:B------:R-:W-:Y:S02]  /*21e00*/  IMAD R18, R2, R11, R5 ;  /* 0x0000000b02127224 */ /* 0x000fe400078e0205 */
[----:B------:R-:W-:Y:S01]  /*21e10*/  IMAD.IADD R17, R6, 0x1, R17 ;  /* 0x0000000106117824 */ /* 0x000fe200078e0211 */
[----:B------:R-:W-:Y:S06]  /*21e20*/  BRA `(.L_x_5415) ;  /* 0x00000000000c7947 */ /* 0x000fec0003800000 */
.L_x_5410:
[----:B------:R-:W-:Y:S02]  /*21e30*/  IMAD.MOV.U32 R17, RZ, RZ, RZ ;  /* 0x000000ffff117224 */ /* 0x000fe400078e00ff */
[----:B------:R-:W-:Y:S02]  /*21e40*/  IMAD.U32 R16, RZ, RZ, UR6 ;  /* 0x00000006ff107e24 */ /* 0x000fe4000f8e00ff */
[----:B------:R-:W-:-:S07]  /*21e50*/  IMAD.MOV.U32 R18, RZ, RZ, RZ ;  /* 0x000000ffff127224 */ /* 0x000fce00078e00ff */
.L_x_5415:
[----:B------:R-:W-:-:S13]  /*21e60*/  ISETP.NE.AND P0, PT, R0, RZ, PT ;  /* 0x000000ff0000720c */ /* 0x000fda0003f05270 */
[----:B------:R-:W1:Y:S01]  /*21e70*/  @!P0 S2R R3, SR_CgaCtaId ;  /* 0x0000000000038919 */ /* 0x000e620000008800 */
[----:B------:R-:W-:-:S04]  /*21e80*/  @!P0 MOV R0, 0x400 ;  /* 0x0000040000008802 */ /* 0x000fc80000000f00 */
[----:B-1----:R-:W-:-:S05]  /*21e90*/  @!P0 LEA R0, R3, R0, 0x18 ;  /* 0x0000000003008211 */ /* 0x002fca00078ec0ff */
[----:B------:R2:W-:Y:S01]  /*21ea0*/  @!P0 STS.128 [R0+0x308d0], R16 ;  /* 0x0308d01000008388 */ /* 0x0005e20000000c00 */
[----:B------:R-:W-:Y:S06]  /*21eb0*/  BAR.ARV 0x5, 0x180 ;  /* 0x0146000000007b1d */ /* 0x000fec0000002000 */
.L_x_5408:
[----:B--2---:R-:W-:Y:S01]  /*21ec0*/  IMAD.MOV.U32 R0, RZ, RZ, 0x1 ;  /* 0x00000001ff007424 */ /* 0x004fe200078e00ff */
[----:B------:R2:W-:Y:S01]  /*21ed0*/  STL [R1+0x8], RZ ;  /* 0x000008ff01007387 */ /* 0x0005e20000100800 */
[----:B------:R-:W-:Y:S02]  /*21ee0*/  ULDC UR4, c[0x0][0xc3c] ;  /* 0x00030f0000047ab9 */ /* 0x000fe40000000800 */
[----:B-1----:R-:W-:Y:S01]  /*21ef0*/  ISETP.GE.AND P0, PT, R19, UR4, PT ;  /* 0x0000000413007c0c */ /* 0x002fe2000bf06270 */
[----:B------:R2:W-:Y:S04]  /*21f00*/  STL [R1+0x14], R0 ;  /* 0x0000140001007387 */ /* 0x0005e80000100800 */
[----:B------:R2:W-:Y:S08]  /*21f10*/  STL [R1+0x48], RZ ;  /* 0x000048ff01007387 */ /* 0x0005f00000100800 */
[----:B--2---:R-:W-:Y:S05]  /*21f20*/  @P0 BRA `(.L_x_5416) ;  /* 0x0000007800500947 */ /* 0x004fea0003800000 */
[----:B------:R-:W2:Y:S04]  /*21f30*/  LDL R0, [R1+0x5c] ;  /* 0x00005c0001007983 */ /* 0x000ea80000100800 */
[----:B------:R-:W3:Y:S01]  /*21f40*/  LDL.LU R5, [R1] ;  /* 0x0000000001057983 */ /* 0x000ee20000300800 */
[----:B------:R-:W1:Y:S01]  /*21f50*/  S2UR UR5, SR_CgaCtaId ;  /* 0x00000000000579c3 */ /* 0x000e620000008800 */
[----:B------:R-:W-:Y:S01]  /*21f60*/  LOP3.LUT R7, R4, 0x7f, RZ, 0xc0, !PT ;  /* 0x0000007f04077812 */ /* 0x000fe200078ec0ff */
[----:B------:R-:W-:Y:S01]  /*21f70*/  UMOV UR4, 0x400 ;  /* 0x0000040000047882 */ /* 0x000fe20000000000 */
[----:B------:R-:W-:Y:S01]  /*21f80*/  BSSY B8, `(.L_x_5416) ;  /* 0x000078e000087945 */ /* 0x000fe20003800000 */
[----:B------:R-:W-:Y:S01]  /*21f90*/  ULDC.64 UR36, c[0x0][0x198] ;  /* 0x0000660000247ab9 */ /* 0x000fe20000000a00 */
[C---:B------:R-:W-:Y:S01]  /*21fa0*/  ISETP.NE.AND P1, PT, R7.reuse, RZ, PT ;  /* 0x000000ff0700720c */ /* 0x040fe20003f25270 */
[----:B0-----:R-:W-:Y:S01]  /*21fb0*/  IMAD.SHL.U32 R2, R7, 0x8, RZ ;  /* 0x0000000807027824 */ /* 0x001fe200078e00ff */
[----:B------:R-:W-:Y:S01]  /*21fc0*/  SHF.R.U32.HI R6, RZ, 0x3, R7 ;  /* 0x00000003ff067819 */ /* 0x000fe20000011607 */
[----:B------:R-:W-:Y:S01]  /*21fd0*/  ULDC UR39, c[0x0][0xc] ;  /* 0x0000030000277ab9 */ /* 0x000fe20000000800 */
        /* <DEDUP_REMOVED lines=10> */
[----:B------:R-:W-:-:S02]  /*22080*/  LOP3.LUT P0, R3, R4, 0x1f, RZ, 0xc0, !PT ;  /* 0x0000001f04037812 */ /* 0x000fc4000780c0ff */
[----:B------:R-:W-:Y:S02]  /*22090*/  LOP3.LUT R0, R0, 0x38, RZ, 0xc0, !PT ;  /* 0x0000003800007812 */ /* 0x000fe400078ec0ff */
[----:B------:R-:W-:Y:S01]  /*220a0*/  SHF.L.U32 R4, R4, 0x4, RZ ;  /* 0x0000000404047819 */ /* 0x000fe200000006ff */
[----:B------:R0:W-:Y:S03]  /*220b0*/  STL [R1+0x28], R3 ;  /* 0x0000280301007387 */ /* 0x0001e60000100800 */
[----:B------:R-:W-:-:S05]  /*220c0*/  LOP3.LUT R4, R6, 0x70, R4, 0xf8, !PT ;  /* 0x0000007006047812 */ /* 0x000fca00078ef804 */
        /* <DEDUP_REMOVED lines=9> */
[----:B0-----:R-:W-:-:S03]  /*22160*/  IMAD.MOV.U32 R3, RZ, RZ, 0x1 ;  /* 0x00000001ff037424 */ /* 0x001fc600078e00ff */
[----:B------:R-:W-:Y:S01]  /*22170*/  STL [R1], R5 ;  /* 0x0000000501007387 */ /* 0x000fe20000100800 */
[----:B-1----:R-:W-:-:S05]  /*22180*/  IMAD.MOV.U32 R2, RZ, RZ, 0x1 ;  /* 0x00000001ff027424 */ /* 0x002fca00078e00ff */
[----:B------:R0:W-:Y:S04]  /*22190*/  STL [R1+0x20], R2 ;  /* 0x0000200201007387 */ /* 0x0001e80000100800 */
[----:B------:R1:W-:Y:S04]  /*221a0*/  STL [R1+0x1c], RZ ;  /* 0x00001cff01007387 */ /* 0x0003e80000100800 */
[----:B------:R1:W-:Y:S01]  /*221b0*/  STL [R1+0x8], RZ ;  /* 0x000008ff01007387 */ /* 0x0003e20000100800 */
[----:B0-----:R-:W-:-:S03]  /*221c0*/  LOP3.LUT R2, R0, 0x40, RZ, 0xfc, !PT ;  /* 0x0000004000027812 */ /* 0x001fc600078efcff */
[----:B------:R1:W-:Y:S01]  /*221d0*/  STL [R1+0x14], R3 ;  /* 0x0000140301007387 */ /* 0x0003e20000100800 */
[----:B------:R-:W-:-:S07]  /*221e0*/  LOP3.LUT R0, R0, 0x80, RZ, 0xfc, !PT ;  /* 0x0000008000007812 */ /* 0x000fce00078efcff */
.L_x_5582:
[----:B0-----:R-:W0:Y:S01]  /*221f0*/  LDC.64 R12, c[0x0][0xa00] ;  /* 0x00028000ff0c7b82 */ /* 0x001e220000000a00 */
[----:B------:R-:W-:Y:S05]  /*22200*/  YIELD ;  /* 0x0000000000007946 */ /* 0x000fea0003800000 */
[----:B------:R-:W-:Y:S01]  /*22210*/  ULDC.64 UR4, c[0x0][0xa28] ;  /* 0x00028a0000047ab9 */ /* 0x000fe20000000a00 */
[----:B------:R-:W-:Y:S02]  /*22220*/  CS2R R6, SRZ ;  /* 0x0000000000067805 */ /* 0x000fe4000001ff00 */
[----:B------:R-:W-:Y:S01]  /*22230*/  ISETP.NE.U32.AND P0, PT, RZ, UR4, PT ;  /* 0x00000004ff007c0c */ /* 0x000fe2000bf05070 */
[----:B------:R-:W-:Y:S01]  /*22240*/  ULDC.64 UR8, c[0x0][0xa18] ;  /* 0x0002860000087ab9 */ /* 0x000fe20000000a00 */
[----:B------:R-:W2:Y:S01]  /*22250*/  LDC.64 R4, c[0x0][0xa08] ;  /* 0x00028200ff047b82 */ /* 0x000ea20000000a00 */
[----:B------:R-:W-:Y:S01]  /*22260*/  ULDC.64 UR6, c[0x0][0xa08] ;  /* 0x0002820000067ab9 */ /* 0x000fe20000000a00 */
[----:B------:R-:W-:Y:S01]  /*22270*/  ISETP.NE.AND.EX P0, PT, RZ, UR5, PT, P0 ;  /* 0x00000005ff007c0c */ /* 0x000fe2000bf05300 */
[----:B------:R-:W-:-:S02]  /*22280*/  ULDC.64 UR4, c[0x0][0xa00] ;  /* 0x0002800000047ab9 */ /* 0x000fc40000000a00 */
[----:B------:R-:W-:-:S04]  /*22290*/  ISETP.NE.U32.AND P1, PT, RZ, UR4, PT ;  /* 0x00000004ff007c0c */ /* 0x000fc8000bf25070 */
[----:B------:R-:W-:Y:S01]  /*222a0*/  ISETP.NE.AND.EX P1, PT, RZ, UR5, PT, P1 ;  /* 0x00000005ff007c0c */ /* 0x000fe2000bf25310 */
[----:B------:R-:W-:Y:S01]  /*222b0*/  ULDC.64 UR4, c[0x0][0xa10] ;  /* 0x0002840000047ab9 */ /* 0x000fe20000000a00 */
[----:B0-----:R-:W-:-:S04]  /*222c0*/  IMAD.WIDE R12, R19, 0x4, R12 ;  /* 0x00000004130c7825 */ /* 0x001fc800078e020c */
[----:B-1-3--:R-:W0:Y:S07]  /*222d0*/  @P0 LDC.64 R2, c[0x0][0xa28] ;  /* 0x00028a00ff020b82 */ /* 0x00ae2e0000000a00 */
[----:B------:R-:W3:Y:S01]  /*222e0*/  @P1 LDG.E R7, desc[UR60][R12.64] ;  /* 0x0000003c0c071981 */ /* 0x000ee2000c1e1900 */
[----:B------:R-:W-:-:S04]  /*222f0*/  ISETP.NE.U32.AND P3, PT, RZ, UR8, PT ;  /* 0x00000008ff007c0c */ /* 0x000fc8000bf65070 */
[----:B------:R-:W-:Y:S01]  /*22300*/  ISETP.NE.AND.EX P3, PT, RZ, UR9, PT, P3 ;  /* 0x00000009ff007c0c */ /* 0x000fe2000bf65330 */
[----:B0-----:R-:W-:-:S12]  /*22310*/  @P0 IMAD.WIDE R2, R19, 0x4, R2 ;  /* 0x0000000413020825 */ /* 0x001fd800078e0202 */
[----:B------:R-:W0:Y:S01]  /*22320*/  @P3 LDC.64 R10, c[0x0][0xa18] ;  /* 0x00028600ff0a3b82 */ /* 0x000e220000000a00 */
[----:B-----5:R1:W5:Y:S01]  /*22330*/  @P0 LDG.E R6, desc[UR60][R2.64] ;  /* 0x0000003c02060981 */ /* 0x020362000c1e1900 */
[----:B------:R-:W-:Y:S01]  /*22340*/  ISETP.NE.U32.AND P2, PT, RZ, UR6, PT ;  /* 0x00000006ff007c0c */ /* 0x000fe2000bf45070 */
[----:B------:R-:W-:Y:S01]  /*22350*/  IMAD.MOV.U32 R8, RZ, RZ, RZ ;  /* 0x000000ffff087224 */ /* 0x000fe200078e00ff */
[----:B------:R-:W-:Y:S01]  /*22360*/  ISETP.NE.U32.AND P0, PT, RZ, UR4, PT ;  /* 0x00000004ff007c0c */ /* 0x000fe2000bf05070 */
[----:B------:R-:W-:Y:S02]  /*22370*/  IMAD.MOV.U32 R0, RZ, RZ, RZ ;  /* 0x000000ffff007224 */ /* 0x000fe400078e00ff */
[----:B--2---:R-:W-:Y:S01]  /*22380*/  IMAD.WIDE R4, R19, 0x4, R4 ;  /* 0x0000000413047825 */ /* 0x004fe200078e0204 */
[----:B-1----:R-:W1:Y:S01]  /*22390*/  LDC.64 R2, c[0x0][0xa10] ;  /* 0x00028400ff027b82 */ /* 0x002e620000000a00 */
[----:B------:R-:W-:Y:S01]  /*223a0*/  ULDC UR4, c[0x0][0x288] ;  /* 0x0000a20000047ab9 */ /* 0x000fe20000000800 */
[----:B------:R-:W-:-:S02]  /*223b0*/  ISETP.NE.AND.EX P2, PT, RZ, UR7, PT, P2 ;  /* 0x00000007ff007c0c */ /* 0x000fc4000bf45320 */
[----:B------:R-:W-:Y:S01]  /*223c0*/  ISETP.NE.AND.EX P0, PT, RZ, UR5, PT, P0 ;  /* 0x00000005ff007c0c */ /* 0x000fe2000bf05300 */
[----:B0-----:R-:W-:-:S10]  /*223d0*/  @P3 IMAD.WIDE R10, R19, 0x4, R10 ;  /* 0x00000004130a3825 */ /* 0x001fd400078e020a */
[----:B------:R-:W5:Y:S01]  /*223e0*/  @P2 LDG.E R8, desc[UR60][R4.64] ;  /* 0x0000003c04082981 */ /* 0x000f62000c1e1900 */
[----:B-1----:R-:W-:-:S05]  /*223f0*/  IMAD.WIDE R2, R19, 0x4, R2 ;  /* 0x0000000413027825 */ /* 0x002fca00078e0202 */
[----:B------:R-:W5:Y:S04]  /*22400*/  @P0 LDG.E R0, desc[UR60][R2.64] ;  /* 0x0000003c02000981 */ /* 0x000f68000c1e1900 */
[----:B---3--:R0:W-:Y:S02]  /*22410*/  STL [R1+0x40], R7 ;  /* 0x0000400701007387 */ /* 0x0081e40000100800 */
        /* <DEDUP_REMOVED lines=12> */
[----:B------:R-:W-:Y:S01]  /*224e0*/  MOV R11, R7 ;  /* 0x00000007000b7202 */ /* 0x000fe20000000f00 */
[----:B0-----:R-:W-:Y:S01]  /*224f0*/  IMAD.U32 R7, RZ, RZ, UR4 ;  /* 0x00000004ff077e24 */ /* 0x001fe2000f8e00ff */
[----:B------:R-:W-:Y:S06]  /*22500*/  @P3 BRA `(.L_x_5417) ;  /* 0x0000000000143947 */ /* 0x000fec0003800000 */
[----:B------:R-:W-:Y:S05]  /*22510*/  @!P1 BRA `(.L_x_5417) ;  /* 0x0000000000109947 */ /* 0x000fea0003800000 */
[----:B------:R-:W2:Y:S04]  /*22520*/  LDG.E R9, desc[UR60][R12.64] ;  /* 0x0000003c0c097981 */ /* 0x000ea8000c1e1900 */
[----:B------:R-:W2:Y:S02]  /*22530*/  LDG.E R12, desc[UR60][R12.64+0x4] ;  /* 0x0000043c0c0c7981 */ /* 0x000ea4000c1e1900 */
[----:B--2---:R-:W-:-:S05]  /*22540*/  IMAD.IADD R11, R12, 0x1, -R9 ;  /* 0x000000010c0b7824 */ /* 0x004fca00078e0a09 */
[----:B------:R0:W-:Y:S02]  /*22550*/  STL [R1+0x3c], R11 ;  /* 0x00003c0b01007387 */ /* 0x0001e40000100800 */
.L_x_5417:
[----:B-----5:R-:W-:Y:S01]  /*22560*/  IMAD.IADD R8, R8, 0x1, R6 ;  /* 0x0000000108087824 */ /* 0x020fe200078e0206 */
[----:B------:R-:W-:Y:S02]  /*22570*/  ULDC.64 UR4, c[0x0][0xa20] ;  /* 0x0002880000047ab9 */ /* 0x000fe40000000a00 */
[----:B------:R-:W-:Y:S02]  /*22580*/  ISETP.NE.U32.AND P1, PT, RZ, UR4, PT ;  /* 0x00000004ff007c0c */ /* 0x000fe4000bf25070 */
[----:B------:R1:W-:Y:S02]  /*22590*/  STL [R1+0x18], R8 ;  /* 0x0000180801007387 */ /* 0x0003e40000100800 */
[----:B------:R-:W-:-:S13]  /*225a0*/  ISETP.NE.AND.EX P1, PT, RZ, UR5, PT, P1 ;  /* 0x00000005ff007c0c */ /* 0x000fda000bf25310 */
[----:B-1----:R-:W-:Y:S05]  /*225b0*/  @!P1 BRA `(.L_x_5418) ;  /* 0x0000000000109947 */ /* 0x002fea0003800000 */
[----:B------:R-:W1:Y:S02]  /*225c0*/  LDC.64 R4, c[0x0][0xa20] ;  /* 0x00028800ff047b82 */ /* 0x000e640000000a00 */
[----:B-1----:R-:W-:-:S05]  /*225d0*/  IMAD.WIDE R4, R19, 0x4, R4 ;  /* 0x0000000413047825 */ /* 0x002fca00078e0204 */
[----:B------:R1:W5:Y:S01]  /*225e0*/  LDG.E R7, desc[UR60][R4.64] ;  /* 0x0000003c04077981 */ /* 0x000362000c1e1900 */
[----:B------:R-:W-:Y:S05]  /*225f0*/  BRA `(.L_x_5419) ;  /* 0x0000000000107947 */ /* 0x000fea0003800000 */
.L_x_5418:
[----:B------:R-:W-:Y:S05]  /*22600*/  @!P2 BRA `(.L_x_5419) ;  /* 0x00000000000ca947 */ /* 0x000fea0003800000 */
[----:B------:R-:W2:Y:S04]  /*22610*/  LDG.E R7, desc[UR60][R4.64] ;  /* 0x0000003c04077981 */ /* 0x000ea8000c1e1900 */
[----:B------:R-:W2:Y:S02]  /*22620*/  LDG.E R4, desc[UR60][R4.64+0x4] ;  /* 0x0000043c04047981 */ /* 0x000ea4000c1e1900 */
[----:B--2---:R-:W-:-:S07]  /*22630*/  IMAD.IADD R7, R4, 0x1, -R7 ;  /* 0x0000000104077824 */ /* 0x004fce00078e0a07 */
.L_x_5419:
[----:B-1----:R-:W2:Y:S04]  /*22640*/  @P0 LDG.E R4, desc[UR60][R2.64] ;  /* 0x0000003c02040981 */ /* 0x002ea8000c1e1900 */
[----:B------:R1:W2:Y:S01]  /*22650*/  @P0 LDG.E R2, desc[UR60][R2.64+0x4] ;  /* 0x0000043c02020981 */ /* 0x0002a2000c1e1900 */
[----:B------:R-:W-:Y:S01]  /*22660*/  IMAD.SHL.U32 R12, R17, 0x80, RZ ;  /* 0x00000080110c7824 */ /* 0x000fe200078e00ff */
[----:B-----5:R-:W-:-:S03]  /*22670*/  IADD3 R9, -R6, R7, RZ ;  /* 0x0000000706097210 */ /* 0x020fc60007ffe1ff */
[----:B------:R-:W-:Y:S01]  /*22680*/  VIADD R7, R12, 0x7f ;  /* 0x0000007f0c077836 */ /* 0x000fe20000000000 */
[----:B------:R3:W-:Y:S01]  /*22690*/  STL [R1+0x34], R12 ;  /* 0x0000340c01007387 */ /* 0x0007e20000100800 */
[----:B-1----:R-:W1:Y:S02]  /*226a0*/  LDC R3, c[0x0][0x448] ;  /* 0x00011200ff037b82 */ /* 0x002e640000000800 */
[----:B-1----:R-:W-:-:S13]  /*226b0*/  ISETP.NE.AND P1, PT, R3, 0x1, PT ;  /* 0x000000010300780c */ /* 0x002fda0003f25270 */
[----:B------:R-:W1:Y:S08]  /*226c0*/  @P1 LDC R3, c[0x0][0x44c] ;  /* 0x00011300ff031b82 */ /* 0x000e700000000800 */
[----:B------:R-:W4:Y:S01]  /*226d0*/  @P1 LDC R5, c[0x0][0x450] ;  /* 0x00011400ff051b82 */ /* 0x000f220000000800 */
[----:B--2---:R-:W-:Y:S02]  /*226e0*/  @P0 IMAD.IADD R10, R2, 0x1, -R4 ;  /* 0x00000001020a0824 */ /* 0x004fe400078e0a04 */
[----:B-1----:R-:W-:-:S04]  /*226f0*/  @P1 IMAD.HI.U32 R2, R7, R3, RZ ;  /* 0x0000000307021227 */ /* 0x002fc800078e00ff */
[----:B------:R-:W-:Y:S01]  /*22700*/  IMAD.IADD R6, R9, 0x1, R10 ;  /* 0x0000000109067824 */ /* 0x000fe200078e020a */
[----:B----4-:R-:W-:-:S03]  /*22710*/  @P1 SHF.R.U32.HI R7, RZ, R5, R2 ;  /* 0x00000005ff071219 */ /* 0x010fc60000011602 */
[C---:B------:R-:W-:Y:S01]  /*22720*/  VIADD R2, R6.reuse, 0x5f ;  /* 0x0000005f06027836 */ /* 0x040fe20000000000 */
[----:B------:R-:W-:-:S03]  /*22730*/  IADD3 R17, R6, 0x1, -R11 ;  /* 0x0000000106117810 */ /* 0x000fc60007ffe80b */
[----:B------:R-:W-:-:S04]  /*22740*/  IMAD.HI R2, R2, 0x2aaaaaab, RZ ;  /* 0x2aaaaaab02027827 */ /* 0x000fc800078e02ff */
[----:B------:R-:W-:Y:S01]  /*22750*/  IMAD.IADD R7, R17, 0x1, R7 ;  /* 0x0000000111077824 */ /* 0x000fe200078e0207 */
[----:B------:R-:W-:-:S04]  /*22760*/  SHF.R.U32.HI R21, RZ, 0x1f, R2 ;  /* 0x0000001fff157819 */ /* 0x000fc80000011602 */
[----:B------:R-:W-:Y:S02]  /*22770*/  LEA.HI.SX32 R21, R2, R21, 0x1c ;  /* 0x0000001502157211 */ /* 0x000fe400078fe2ff */
[----:B------:R-:W1:Y:S02]  /*22780*/  LDC.64 R2, c[0x0][0x9e0] ;  /* 0x00027800ff027b82 */ /* 0x000e640000000a00 */
[----:B-1----:R-:W-:Y:S01]  /*22790*/  ISETP.GE.AND P2, PT, R3, 0x1, PT ;  /* 0x000000010300780c */ /* 0x002fe20003f46270 */
        /* <DEDUP_REMOVED lines=13> */
.L_x_5422:
[----:B------:R-:W-:-:S13]  /*22870*/  ISETP.NE.AND P3, PT, R3, 0x1, PT ;  /* 0x000000010300780c */ /* 0x000fda0003f65270 */
[----:B------:R-:W1:Y:S02]  /*22880*/  @P3 LDC.64 R4, c[0x0][0x9e8] ;  /* 0x00027a00ff043b82 */ /* 0x000e640000000a00 */
[----:B-1----:R-:W-:-:S05]  /*22890*/  @P3 IMAD.HI.U32 R4, R2, R4, RZ ;  /* 0x0000000402043227 */ /* 0x002fca00078e00ff */
[----:B------:R-:W-:-:S07]  /*228a0*/  @P3 SHF.R.U32.HI R2, RZ, R5, R4 ;  /* 0x00000005ff023219 */ /* 0x000fce0000011604 */
.L_x_5423:
[----:B------:R-:W-:Y:S05]  /*228b0*/  BSYNC B0 ;  /* 0x0000000000007941 */ /* 0x000fea0003800000 */
.L_x_5421:
[----:B------:R-:W-:-:S05]  /*228c0*/  IMAD R2, R2, R3, R3 ;  /* 0x0000000302027224 */ /* 0x000fca00078e0203 */
[----:B------:R-:W-:-:S07]  /*228d0*/  VIMNMX R8, R8, R2, PT ;  /* 0x0000000208087248 */ /* 0x000fce0003fe0100 */
.L_x_5420:
[----:B------:R-:W1:Y:S01]  /*228e0*/  @P1 LDC R4, c[0x0][0x44c] ;  /* 0x00011300ff041b82 */ /* 0x000e620000000800 */
[----:B------:R-:W-:Y:S01]  /*228f0*/  MOV R2, R12 ;  /* 0x0000000c00027202 */ /* 0x000fe20000000f00 */
[----:B------:R-:W-:Y:S01]  /*22900*/  IMAD.IADD R20, R6, 0x1, -R11 ;  /* 0x0000000106147824 */ /* 0x000fe200078e0a0b */
[----:B------:R-:W-:-:S05]  /*22910*/  ULDC UR4, c[0x0][0x9dc] ;  /* 0x0002770000047ab9 */ /* 0x000fca0000000800 */
[----:B------:R-:W2:Y:S01]  /*22920*/  @P1 LDC R5, c[0x0][0x450] ;  /* 0x00011400ff051b82 */ /* 0x000ea20000000800 */
[----:B-1----:R-:W-:-:S05]  /*22930*/  @P1 IMAD.HI.U32 R4, R12, R4, RZ ;  /* 0x000000040c041227 */ /* 0x002fca00078e00ff */
[----:B--2---:R-:W-:-:S05]  /*22940*/  @P1 SHF.R.U32.HI R2, RZ, R5, R4 ;  /* 0x00000005ff021219 */ /* 0x004fca0000011604 */
        /* <DEDUP_REMOVED lines=13> */
.L_x_5426:
[----:B------:R-:W-:-:S13]  /*22a20*/  ISETP.NE.AND P1, PT, R3, 0x1, PT ;  /* 0x000000010300780c */ /* 0x000fda0003f25270 */
[----:B------:R-:W1:Y:S02]  /*22a30*/  @P1 LDC.64 R4, c[0x0][0x9e8] ;  /* 0x00027a00ff041b82 */ /* 0x000e640000000a00 */
[----:B-1----:R-:W-:-:S05]  /*22a40*/  @P1 IMAD.HI.U32 R4, R2, R4, RZ ;  /* 0x0000000402041227 */ /* 0x002fca00078e00ff */
[----:B------:R-:W-:-:S07]  /*22a50*/  @P1 SHF.R.U32.HI R2, RZ, R5, R4 ;  /* 0x00000005ff021219 */ /* 0x000fce0000011604 */
.L_x_5427:
[----:B------:R-:W-:Y:S05]  /*22a60*/  BSYNC B0 ;  /* 0x0000000000007941 */ /* 0x000fea0003800000 */
.L_x_5425:
[----:B------:R-:W-:-:S05]  /*22a70*/  IMAD R2, R2, R3, RZ ;  /* 0x0000000302027224 */ /* 0x000fca00078e02ff */
[----:B------:R-:W-:-:S07]  /*22a80*/  VIMNMX R6, R6, R2, !PT ;  /* 0x0000000206067248 */ /* 0x000fce0007fe0100 */
.L_x_5424:
[----:B------:R-:W-:Y:S01]  /*22a90*/  VIADD R8, R8, 0x5f ;  /* 0x0000005f08087836 */ /* 0x000fe20000000000 */
[----:B------:R-:W-:Y:S01]  /*22aa0*/  BSSY B0, `(.L_x_5428) ;  /* 0x0000167000007945 */ /* 0x000fe20003800000 */
[----:B------:R-:W-:Y:S01]  /*22ab0*/  IMAD.HI R6, R6, 0x2aaaaaab, RZ ;  /* 0x2aaaaaab06067827 */ /* 0x000fe200078e02ff */
[----:B------:R-:W-:-:S03]  /*22ac0*/  PLOP3.LUT P5, PT, PT, PT, PT, 0x80, 0x0 ;  /* 0x000000000000781c */ /* 0x000fc60003faf070 */
        /* <DEDUP_REMOVED lines=10> */
[----:B------:R-:W-:-:S03]  /*22b70*/  VIMNMX R10, R9, R10, PT ;  /* 0x0000000a090a7248 */ /* 0x000fc60003fe0100 */
[----:B------:R-:W-:Y:S01]  /*22b80*/  IMAD.WIDE.U32 R4, R2, -0x55555555, RZ ;  /* 0xaaaaaaab02047825 */ /* 0x000fe200078e00ff */
[----:B------:R-:W-:-:S04]  /*22b90*/  ISETP.GT.AND P1, PT, R10, R2, PT ;  /* 0x000000020a00720c */ /* 0x000fc80003f24270 */
[----:B------:R-:W-:-:S05]  /*22ba0*/  SHF.R.U32.HI R3, RZ, 0x6, R5 ;  /* 0x00000006ff037819 */ /* 0x000fca0000011605 */
[----:B------:R-:W-:-:S04]  /*22bb0*/  IMAD.MOV.U32 R9, RZ, RZ, R3 ;  /* 0x000000ffff097224 */ /* 0x000fc800078e0003 */
[----:B------:R-:W-:-:S04]  /*22bc0*/  @P1 VIADD R2, R10, 0x5f ;  /* 0x0000005f0a021836 */ /* 0x000fc80000000000 */
[----:B------:R-:W-:-:S05]  /*22bd0*/  @P1 IMAD.HI R2, R2, 0x2aaaaaab, RZ ;  /* 0x2aaaaaab02021827 */ /* 0x000fca00078e02ff */
[----:B------:R-:W-:-:S04]  /*22be0*/  @P1 SHF.R.U32.HI R4, RZ, 0x1f, R2 ;  /* 0x0000001fff041819 */ /* 0x000fc80000011602 */
        /* <DEDUP_REMOVED lines=10> */
.L_x_5625:
[----:B--2---:R-:W-:Y:S02]  /*22c90*/  ISETP.NE.AND P0, PT, R14, RZ, PT ;  /* 0x000000ff0e00720c */ /* 0x004fe40003f05270 */
[----:B------:R-:W-:-:S11]  /*22ca0*/  PLOP3.LUT P2, PT, PT, PT, PT, 0x8, 0x0 ;  /* 0x000000000000781c */ /* 0x000fd60003f4e170 */
[----:B------:R-:W-:Y:S05]  /*22cb0*/  @P0 BRA `(.L_x_5431) ;  /* 0x00000000000c0947 */ /* 0x000fea0003800000 */
[----:B------:R-:W-:-:S03]  /*22cc0*/  UMOV UR4, 0xffffffff ;  /* 0xffffffff00047882 */ /* 0x000fc60000000000 */
[----:B------:R-:W-:Y:S05]  /*22cd0*/  BRA.DIV UR4, `(.L_x_5432) ;  /* 0x0000007a04fc7947 */ /* 0x000fea000b800000 */
[----:B------:R-:W-:-:S13]  /*22ce0*/  ELECT P2, URZ, PT ;  /* 0x00000000003f782f */ /* 0x000fda0003840000 */
.L_x_5431:
[----:B-1----:R-:W2:Y:S04]  /*22cf0*/  LDL R4, [R1+0x48] ;  /* 0x0000480001047983 */ /* 0x002ea80000100800 */
[----:B------:R-:W3:Y:S01]  /*22d00*/  LDL R6, [R1+0x4] ;  /* 0x0000040001067983 */ /* 0x000ee20000100800 */
[----:B------:R-:W-:Y:S01]  /*22d10*/  BSSY B1, `(.L_x_5433) ;  /* 0x0000008000017945 */ /* 0x000fe20003800000 */
[----:B--2---:R-:W-:-:S05]  /*22d20*/  VIADD R4, R4, 0x1 ;  /* 0x0000000104047836 */ /* 0x004fca0000000000 */
[----:B------:R-:W-:-:S04]  /*22d30*/  LEA.HI R5, R4, R4, RZ, 0x1 ;  /* 0x0000000404057211 */ /* 0x000fc800078f08ff */
[----:B------:R-:W-:-:S04]  /*22d40*/  LOP3.LUT R5, R5, 0xfffffffe, RZ, 0xc0, !PT ;  /* 0xfffffffe05057812 */ /* 0x000fc800078ec0ff */
[----:B------:R-:W-:-:S04]  /*22d50*/  IADD3 R4, R4, -R5, RZ ;  /* 0x8000000504047210 */ /* 0x000fc80007ffe0ff */
[----:B------:R-:W-:-:S04]  /*22d60*/  SHF.L.U32 R4, R4, 0x1f, RZ ;  /* 0x0000001f04047819 */ /* 0x000fc800000006ff */
[----:B---3--:R-:W1:Y:S02]  /*22d70*/  SYNCS.PHASECHK.TRANS64.TRYWAIT P0, [R6+URZ+0x30820], R4 ;  /* 0x03082004060075a7 */ /* 0x008e64000800017f */
[----:B-1----:R-:W-:Y:S05]  /*22d80*/  @!P0 BRA `(.L_x_5434) ;  /* 0x0000007800f48947 */ /* 0x002fea0003800000 */
.L_x_5628:
[----:B------:R-:W-:Y:S05]  /*22d90*/  BSYNC B1 ;  /* 0x0000000000017941 */ /* 0x000fea0003800000 */
.L_x_5433:
        /* <DEDUP_REMOVED lines=13> */
.L_x_5629:
[----:B------:R-:W-:Y:S05]  /*22e70*/  BSYNC B2 ;  /* 0x0000000000027941 */ /* 0x000fea0003800000 */
.L_x_5437:
[----:B------:R-:W-:Y:S04]  /*22e80*/  BSSY B2, `(.L_x_5439) ;  /* 0x0000008000027945 */ /* 0x000fe80003800000 */
[----:B------:R-:W-:Y:S05]  /*22e90*/  @P4 BRA `(.L_x_5440) ;  /* 0x0000000000184947 */ /* 0x000fea0003800000 */
[----:B------:R-:W2:Y:S02]  /*22ea0*/  LDL R4, [R1] ;  /* 0x0000000001047983 */ /* 0x000ea40000100800 */
[----:B--2---:R-:W-:Y:S01]  /*22eb0*/  LOP3.LUT P0, RZ, R4, 0x1, RZ, 0xc0, !PT ;  /* 0x0000000104ff7812 */ /* 0x004fe2000780c0ff */
[----:B------:R-:W-:-:S04]  /*22ec0*/  IMAD.MOV.U32 R4, RZ, RZ, 0x9000 ;  /* 0x00009000ff047424 */ /* 0x000fc800078e00ff */
[----:B------:R2:W-:Y:S08]  /*22ed0*/  SYNCS.ARRIVE.TRANS64 RZ, [R7+URZ+0x30890], R4 ;  /* 0x0308900407ff79a7 */ /* 0x0005f0000800003f */
[----:B------:R-:W-:Y:S05]  /*22ee0*/  @!P0 BRA `(.L_x_5440) ;  /* 0x0000000000048947 */ /* 0x000fea0003800000 */
[----:B------:R-:W-:Y:S01]  /*22ef0*/  BPT.TRAP 0x1 ;  /* 0x000000040000795c */ /* 0x000fe20000300000 */
.L_x_5440:
[----:B------:R-:W-:Y:S05]  /*22f00*/  BSYNC B2 ;  /* 0x0000000000027941 */ /* 0x000fea0003800000 */
.L_x_5439:
[----:B------:R-:W3:Y:S04]  /*22f10*/  LDL R6, [R1+0x4] ;  /* 0x0000040001067983 */ /* 0x000ee80000100800 */
[----:B--2---:R-:W3:Y:S01]  /*22f20*/  LDL R4, [R1+0x1c] ;  /* 0x00001c0001047983 */ /* 0x004ee20000100800 */
        /* <DEDUP_REMOVED lines=9> */
[----:B---3--:R-:W-:-:S02]  /*22fc0*/  IMAD R6, R4, 0x9000, R6 ;  /* 0x0000900004067824 */ /* 0x008fc400078e0206 */
[----:B------:R-:W-:Y:S02]  /*22fd0*/  VIADD R4, R7, 0x30890 ;  /* 0x0003089007047836 */ /* 0x000fe40000000000 */
[----:B------:R-:W-:-:S07]  /*22fe0*/  VIADD R8, R6, 0x1e400 ;  /* 0x0001e40006087836 */ /* 0x000fce0000000000 */
.L_x_5441:
        /* <DEDUP_REMOVED lines=16> */
.L_x_5442:
        /* <DEDUP_REMOVED lines=16> */
.L_x_5443:
        /* <DEDUP_REMOVED lines=13> */
.L_x_5630:
[----:B------:R-:W-:Y:S05]  /*232c0*/  BSYNC B2 ;  /* 0x0000000000027941 */ /* 0x000fea0003800000 */
.L_x_5444:
[----:B------:R-:W-:Y:S01]  /*232d0*/  BSSY B2, `(.L_x_5446) ;  /* 0x000000a000027945 */ /* 0x000fe20003800000 */
[----:B-12---:R-:W-:Y:S02]  /*232e0*/  IMAD.MOV.U32 R10, RZ, RZ, 0x0 ;  /* 0x00000000ff0a7424 */ /* 0x006fe400078e00ff */
[----:B0-----:R-:W-:Y:S01]  /*232f0*/  IMAD.MOV.U32 R11, RZ, RZ, 0x12f00000 ;  /* 0x12f00000ff0b7424 */ /* 0x001fe200078e00ff */
[----:B------:R-:W-:Y:S06]  /*23300*/  @P4 BRA `(.L_x_5447) ;  /* 0x0000000000184947 */ /* 0x000fec0003800000 */
[----:B------:R-:W2:Y:S02]  /*23310*/  LDL R4, [R1] ;  /* 0x0000000001047983 */ /* 0x000ea40000100800 */
[----:B--2---:R-:W-:Y:S01]  /*23320*/  LOP3.LUT P0, RZ, R4, 0x1, RZ, 0xc0, !PT ;  /* 0x0000000104ff7812 */ /* 0x004fe2000780c0ff */
[----:B------:R-:W-:-:S04]  /*23330*/  IMAD.MOV.U32 R4, RZ, RZ, 0x9000 ;  /* 0x00009000ff047424 */ /* 0x000fc800078e00ff */
[----:B------:R0:W-:Y:S08]  /*23340*/  SYNCS.ARRIVE.TRANS64 RZ, [R7+URZ+0x308b0], R4 ;  /* 0x0308b00407ff79a7 */ /* 0x0001f0000800003f */
[----:B------:R-:W-:Y:S05]  /*23350*/  @!P0 BRA `(.L_x_5447) ;  /* 0x0000000000048947 */ /* 0x000fea0003800000 */
[----:B------:R-:W-:Y:S01]  /*23360*/  BPT.TRAP 0x1 ;  /* 0x000000040000795c */ /* 0x000fe20000300000 */
.L_x_5447:
[----:B------:R-:W-:Y:S05]  /*23370*/  BSYNC B2 ;  /* 0x0000000000027941 */ /* 0x000fea0003800000 */
.L_x_5446:
[----:B------:R-:W-:Y:S01]  /*23380*/  R2UR UR10, R14 ;  /* 0x000000000e0a72ca */ /* 0x000fe200000e0000 */
[----:B------:R-:W-:Y:S01]  /*23390*/  UIADD3 UR4, UP0, UR36, 0x670, URZ ;  /* 0x0000067024047890 */ /* 0x000fe2000ff1e03f */
[----:B------:R-:W-:Y:S01]  /*233a0*/  R2UR UR6, R10 ;  /* 0x000000000a0672ca */ /* 0x000fe200000e0000 */
[----:B0-----:R-:W-:Y:S01]  /*233b0*/  VIADD R7, R7, 0x308b0 ;  /* 0x000308b007077836 */ /* 0x001fe20000000000 */
[----:B------:R-:W-:Y:S01]  /*233c0*/  R2UR UR7, R11 ;  /* 0x000000000b0772ca */ /* 0x000fe200000e0000 */
[----:B------:R-:W-:Y:S01]  /*233d0*/  VIADD R4, R6, 0x400 ;  /* 0x0000040006047836 */ /* 0x000fe20000000000 */
[----:B------:R-:W-:Y:S01]  /*233e0*/  PLOP3.LUT P0, PT, PT, PT, PT, 0x80, 0x0 ;  /* 0x000000000000781c */ /* 0x000fe20003f0f070 */
[----:B------:R-:W-:-:S12]  /*233f0*/  UIADD3.X UR5, URZ, UR37, URZ, UP0, !UPT ;  /* 0x000000253f057290 */ /* 0x000fd800087fe43f */
.L_x_5448:
        /* <DEDUP_REMOVED lines=15> */
.L_x_5449:
        /* <DEDUP_REMOVED lines=15> */
.L_x_5450:
        /* <DEDUP_REMOVED lines=10> */
.L_x_5436:
[----:B------:R-:W-:Y:S05]  /*23680*/  BSYNC B1 ;  /* 0x0000000000017941 */ /* 0x000fea0003800000 */
.L_x_5435:
[----:B-1----:R-:W2:Y:S04]  /*23690*/  LDL.LU R4, [R1+0x1c] ;  /* 0x00001c0001047983 */ /* 0x002ea80000300800 */
[----:B------:R-:W3:Y:S01]  /*236a0*/  LDL.LU R8, [R1+0x20] ;  /* 0x0000200001087983 */ /* 0x000ee20000300800 */
[----:B------:R-:W-:Y:S01]  /*236b0*/  VIADD R9, R9, 0xfffffffe ;  /* 0xfffffffe09097836 */ /* 0x000fe20000000000 */
[----:B------:R-:W-:Y:S01]  /*236c0*/  PLOP3.LUT P5, PT, PT, PT, PT, 0x8, 0x0 ;  /* 0x000000000000781c */ /* 0x000fe20003fae170 */
[----:B--2---:R-:W-:-:S05]  /*236d0*/  VIADD R4, R4, 0x1 ;  /* 0x0000000104047836 */ /* 0x004fca0000000000 */
[----:B------:R-:W-:-:S04]  /*236e0*/  ISETP.NE.AND P0, PT, R4, 0x2, PT ;  /* 0x000000020400780c */ /* 0x000fc80003f05270 */
[----:B------:R-:W-:Y:S02]  /*236f0*/  SEL R5, RZ, 0x1, P0 ;  /* 0x00000001ff057807 */ /* 0x000fe40000000000 */
[----:B------:R-:W-:Y:S02]  /*23700*/  SEL R4, R4, RZ, P0 ;  /* 0x000000ff04047207 */ /* 0x000fe40000000000 */
[----:B---3--:R-:W-:Y:S02]  /*23710*/  LOP3.LUT R8, R8, R5, RZ, 0x3c, !PT ;  /* 0x0000000508087212 */ /* 0x008fe400078e3cff */
[----:B------:R-:W-:-:S03]  /*23720*/  ISETP.GE.AND P0, PT, R9, R3, PT ;  /* 0x000000030900720c */ /* 0x000fc60003f06270 */
[----:B------:R1:W-:Y:S04]  /*23730*/  STL [R1+0x20], R8 ;  /* 0x0000200801007387 */ /* 0x0003e80000100800 */
[----:B------:R1:W-:Y:S06]  /*23740*/  STL [R1+0x1c], R4 ;  /* 0x00001c0401007387 */ /* 0x0003ec0000100800 */
[----:B------:R-:W-:Y:S05]  /*23750*/  @!P0 BRA `(.L_x_5429) ;  /* 0x00000008006c8947 */ /* 0x000fea0003800000 */
.L_x_5467:
[----:B------:R-:W-:Y:S05]  /*23760*/  YIELD ;  /* 0x0000000000007946 */ /* 0x000fea0003800000 */
[----:B------:R-:W-:Y:S04]  /*23770*/  BSSY B1, `(.L_x_5451) ;  /* 0x000008d000017945 */ /* 0x000fe80003800000 */
[----:B--2---:R-:W-:Y:S05]  /*23780*/  @!P2 BRA `(.L_x_5452) ;  /* 0x00000008002ca947 */ /* 0x004fea0003800000 */
        /* <DEDUP_REMOVED lines=11> */
.L_x_5631:
[----:B------:R-:W-:Y:S05]  /*23840*/  BSYNC B2 ;  /* 0x0000000000027941 */ /* 0x000fea0003800000 */
.L_x_5453:
        /* <DEDUP_REMOVED lines=8> */
.L_x_5456:
[----:B------:R-:W-:Y:S05]  /*238d0*/  BSYNC B2 ;  /* 0x0000000000027941 */ /* 0x000fea0003800000 */
.L_x_5455:
        /* <DEDUP_REMOVED lines=13> */
.L_x_5457:
        /* <DEDUP_REMOVED lines=16> */
.L_x_5458:
        /* <DEDUP_REMOVED lines=16> */
.L_x_5459:
        /* <DEDUP_REMOVED lines=13> */
.L_x_5632:
[----:B------:R-:W-:Y:S05]  /*23c80*/  BSYNC B2 ;  /* 0x0000000000027941 */ /* 0x000fea0003800000 */
.L_x_5460:
[----:B------:R-:W-:Y:S01]  /*23c90*/  BSSY B2, `(.L_x_5462) ;  /* 0x000000a000027945 */ /* 0x000fe20003800000 */
[----:B------:R-:W-:Y:S02]  /*23ca0*/  IMAD.MOV.U32 R10, RZ, RZ, 0x0 ;  /* 0x00000000ff0a7424 */ /* 0x000fe400078e00ff */
[----:B0-----:R-:W-:Y:S01]  /*23cb0*/  IMAD.MOV.U32 R11, RZ, RZ, 0x12f00000 ;  /* 0x12f00000ff0b7424 */ /* 0x001fe200078e00ff */
[----:B------:R-:W-:Y:S06]  /*23cc0*/  @P1 BRA `(.L_x_5463) ;  /* 0x0000000000181947 */ /* 0x000fec0003800000 */
[----:B------:R-:W3:Y:S02]  /*23cd0*/  LDL R4, [R1] ;  /* 0x0000000001047983 */ /* 0x000ee40000100800 */
[----:B---3--:R-:W-:Y:S01]  /*23ce0*/  LOP3.LUT P0, RZ, R4, 0x1, RZ, 0xc0, !PT ;  /* 0x0000000104ff7812 */ /* 0x008fe2000780c0ff */
[----:B------:R-:W-:-:S04]  /*23cf0*/  IMAD.MOV.U32 R4, RZ, RZ, 0x9000 ;  /* 0x00009000ff047424 */ /* 0x000fc800078e00ff */
[----:B------:R0:W-:Y:S08]  /*23d00*/  SYNCS.ARRIVE.TRANS64 RZ, [R8+URZ+0x308b0], R4 ;  /* 0x0308b00408ff79a7 */ /* 0x0001f0000800003f */
[----:B------:R-:W-:Y:S05]  /*23d10*/  @!P0 BRA `(.L_x_5463) ;  /* 0x0000000000048947 */ /* 0x000fea0003800000 */
[----:B------:R-:W-:Y:S01]  /*23d20*/  BPT.TRAP 0x1 ;  /* 0x000000040000795c */ /* 0x000fe20000300000 */
.L_x_5463:
[----:B------:R-:W-:Y:S05]  /*23d30*/  BSYNC B2 ;  /* 0x0000000000027941 */ /* 0x000fea0003800000 */
.L_x_5462:
        /* <DEDUP_REMOVED lines=8> */
.L_x_5464:
        /* <DEDUP_REMOVED lines=15> */
.L_x_5465:
        /* <DEDUP_REMOVED lines=15> */
.L_x_5466:
        /* <DEDUP_REMOVED lines=10> */
.L_x_5452:
[----:B------:R-:W-:Y:S05]  /*24040*/  BSYNC B1 ;  /* 0x0000000000017941 */ /* 0x000fea0003800000 */
.L_x_5451:
[----:B-1----:R-:W2:Y:S04]  /*24050*/  LDL.LU R4, [R1+0x1c] ;  /* 0x00001c0001047983 */ /* 0x002ea80000300800 */
[----:B------:R-:W3:Y:S01]  /*24060*/  LDL.LU R7, [R1+0x20] ;  /* 0x0000200001077983 */ /* 0x000ee20000300800 */
        /* <DEDUP_REMOVED lines=10> */
.L_x_5429:
[----:B------:R-:W-:Y:S05]  /*24110*/  BSYNC B0 ;  /* 0x0000000000007941 */ /* 0x000fea0003800000 */
.L_x_5428:
[----:B--2---:R-:W2:Y:S01]  /*24120*/  LDL R7, [R1+0x34] ;  /* 0x0000340001077983 */ /* 0x004ea20000100800 */
[----:B------:R-:W3:Y:S01]  /*24130*/  LDC R0, c[0x0][0x448] ;  /* 0x00011200ff007b82 */ /* 0x000ee20000000800 */
[----:B------:R-:W-:Y:S07]  /*24140*/  @!P5 WARPSYNC.ALL ;  /* 0x000000000000d948 */ /* 0x000fee0003800000 */
[----:B------:R-:W-:Y:S01]  /*24150*/  @!P5 BAR.SYNC.DEFER_BLOCKING 0xc, 0x180 ;  /* 0x030600000000db1d */ /* 0x000fe20000010000 */
[----:B---3--:R-:W-:-:S13]  /*24160*/  ISETP.NE.AND P0, PT, R0, 0x1, PT ;  /* 0x000000010000780c */ /* 0x008fda0003f05270 */
[----:B------:R-:W3:Y:S08]  /*24170*/  @P0 LDC R2, c[0x0][0x44c] ;  /* 0x00011300ff020b82 */ /* 0x000ef00000000800 */
[----:B------:R-:W4:Y:S01]  /*24180*/  @P0 LDC R3, c[0x0][0x450] ;  /* 0x00011400ff030b82 */ /* 0x000f220000000800 */
[----:B--2---:R-:W-:-:S04]  /*24190*/  VIADD R0, R7, 0x7f ;  /* 0x0000007f07007836 */ /* 0x004fc80000000000 */
[----:B---3--:R-:W-:-:S05]  /*241a0*/  @P0 IMAD.HI.U32 R2, R0, R2, RZ ;  /* 0x0000000200020227 */ /* 0x008fca00078e00ff */
[----:B----4-:R-:W-:Y:S02]  /*241b0*/  @P0 SHF.R.U32.HI R0, RZ, R3, R2 ;  /* 0x00000003ff000219 */ /* 0x010fe40000011602 */
[----:B------:R-:W2:Y:S03]  /*241c0*/  LDC.64 R2, c[0x0][0x9e0] ;  /* 0x00027800ff027b82 */ /* 0x000ea60000000a00 */
[----:B------:R-:W-:Y:S01]  /*241d0*/  IMAD.IADD R0, R17, 0x1, R0 ;  /* 0x0000000111007824 */ /* 0x000fe200078e0200 */
[----:B--2---:R-:W-:-:S04]  /*241e0*/  ISETP.GE.AND P1, PT, R3, 0x1, PT ;  /* 0x000000010300780c */ /* 0x004fc80003f26270 */
[----:B------:R-:W-:-:S09]  /*241f0*/  IADD3 R2, R0, R2, RZ ;  /* 0x0000000200027210 */ /* 0x000fd20007ffe0ff */
[----:B------:R-:W-:Y:S05]  /*24200*/  @!P1 BRA `(.L_x_5468) ;  /* 0x0000000000489947 */ /* 0x000fea0003800000 */
[C---:B------:R-:W-:Y:S01]  /*24210*/  ISETP.GT.AND P2, PT, R0.reuse, RZ, PT ;  /* 0x000000ff0000720c */ /* 0x040fe20003f44270 */
[----:B------:R-:W-:Y:S01]  /*24220*/  BSSY B0, `(.L_x_5469) ;  /* 0x000000e000007945 */ /* 0x000fe20003800000 */
[----:B------:R-:W-:-:S11]  /*24230*/  VIADD R6, R0, 0xffffffff ;  /* 0xffffffff00067836 */ /* 0x000fd60000000000 */
[----:B------:R-:W-:Y:S05]  /*24240*/  @P2 BRA `(.L_x_5470) ;  /* 0x00000000001c2947 */ /* 0x000fea0003800000 */
[----:B------:R-:W-:Y:S01]  /*24250*/  ISETP.NE.AND P2, PT, R3, 0x1, PT ;  /* 0x000000010300780c */ /* 0x000fe20003f45270 */
[----:B------:R-:W-:-:S12]  /*24260*/  IMAD.MOV R0, RZ, RZ, -R0 ;  /* 0x000000ffff007224 */ /* 0x000fd800078e0a00 */
[----:B-1----:R-:W1:Y:S02]  /*24270*/  @P2 LDC.64 R4, c[0x0][0x9e8] ;  /* 0x00027a00ff042b82 */ /* 0x002e640000000a00 */
[----:B-1----:R-:W-:-:S05]  /*24280*/  @P2 IMAD.HI.U32 R4, R0, R4, RZ ;  /* 0x0000000400042227 */ /* 0x002fca00078e00ff */
[----:B------:R-:W-:-:S04]  /*24290*/  @P2 SHF.R.U32.HI R0, RZ, R5, R4 ;  /* 0x00000005ff002219 */ /* 0x000fc80000011604 */
[----:B------:R-:W-:Y:S01]  /*242a0*/  LOP3.LUT R6, RZ, R0, RZ, 0x33, !PT ;  /* 0x00000000ff067212 */ /* 0x000fe200078e33ff */
[----:B------:R-:W-:Y:S06]  /*242b0*/  BRA `(.L_x_5471) ;  /* 0x0000000000107947 */ /* 0x000fec0003800000 */
.L_x_5470:
[----:B------:R-:W-:-:S13]  /*242c0*/  ISETP.NE.AND P2, PT, R3, 0x1, PT ;  /* 0x000000010300780c */ /* 0x000fda0003f45270 */
[----:B-1----:R-:W1:Y:S02]  /*242d0*/  @P2 LDC.64 R4, c[0x0][0x9e8] ;  /* 0x00027a00ff042b82 */ /* 0x002e640000000a00 */
[----:B-1----:R-:W-:-:S05]  /*242e0*/  @P2 IMAD.HI.U32 R4, R6, R4, RZ ;  /* 0x0000000406042227 */ /* 0x002fca00078e00ff */
[----:B------:R-:W-:-:S07]  /*242f0*/  @P2 SHF.R.U32.HI R6, RZ, R5, R4 ;  /* 0x00000005ff062219 */ /* 0x000fce0000011604 */
.L_x_5471:
[----:B------:R-:W-:Y:S05]  /*24300*/  BSYNC B0 ;  /* 0x0000000000007941 */ /* 0x000fea0003800000 */
.L_x_5469:
[----:B------:R-:W-:-:S05]  /*24310*/  IMAD R6, R6, R3, R3 ;  /* 0x0000000306067224 */ /* 0x000fca00078e0203 */
[----:B------:R-:W-:-:S07]  /*24320*/  VIMNMX R2, R2, R6, PT ;  /* 0x0000000602027248 */ /* 0x000fce0003fe0100 */
.L_x_5468:
[----:B------:R-:W-:Y:S01]  /*24330*/  VIADD R0, R2, 0x5f ;  /* 0x0000005f02007836 */ /* 0x000fe20000000000 */
[----:B-1----:R-:W1:Y:S01]  /*24340*/  @P0 LDC R4, c[0x0][0x450] ;  /* 0x00011400ff040b82 */ /* 0x002e620000000800 */
[----:B------:R-:W-:Y:S02]  /*24350*/  ULDC UR4, c[0x0][0x9dc] ;  /* 0x0002770000047ab9 */ /* 0x000fe40000000800 */
[----:B------:R-:W-:-:S05]  /*24360*/  IMAD.HI R0, R0, 0x2aaaaaab, RZ ;  /* 0x2aaaaaab00007827 */ /* 0x000fca00078e02ff */
[----:B------:R-:W-:-:S04]  /*24370*/  SHF.R.U32.HI R2, RZ, 0x1f, R0 ;  /* 0x0000001fff027819 */ /* 0x000fc80000011600 */
[----:B------:R-:W-:Y:S02]  /*24380*/  LEA.HI.SX32 R2, R0, R2, 0x1c ;  /* 0x0000000200027211 */ /* 0x000fe400078fe2ff */
[----:B------:R-:W2:Y:S02]  /*24390*/  @P0 LDC R0, c[0x0][0x44c] ;  /* 0x00011300ff000b82 */ /* 0x000ea40000000800 */
[----:B------:R-:W-:Y:S01]  /*243a0*/  VIMNMX R6, R21, R2, PT ;  /* 0x0000000215067248 */ /* 0x000fe20003fe0100 */
[----:B------:R-:W-:-:S04]  /*243b0*/  IMAD.MOV.U32 R2, RZ, RZ, R7 ;  /* 0x000000ffff027224 */ /* 0x000fc800078e0007 */
[----:B------:R3:W-:Y:S01]  /*243c0*/  STL [R1+0x38], R6 ;  /* 0x0000380601007387 */ /* 0x0007e20000100800 */
[----:B--2---:R-:W-:-:S05]  /*243d0*/  @P0 IMAD.HI.U32 R0, R7, R0, RZ ;  /* 0x0000000007000227 */ /* 0x004fca00078e00ff */
[----:B-1----:R-:W-:-:S05]  /*243e0*/  @P0 SHF.R.U32.HI R2, RZ, R4, R0 ;  /* 0x00000004ff020219 */ /* 0x002fca0000011600 */
[----:B------:R-:W-:-:S04]  /*243f0*/  IMAD.IADD R0, R20, 0x1, R2 ;  /* 0x0000000114007824 */ /* 0x000fc800078e0202 */
[----:B------:R-:W-:Y:S01]  /*24400*/  VIADD R2, R0, -UR4 ;  /* 0x8000000400027c36 */ /* 0x000fe20008000000 */
[----:B---3--:R-:W-:Y:S06]  /*24410*/  @!P1 BRA `(.L_x_5472) ;  /* 0x0000000000449947 */ /* 0x008fec0003800000 */
        /* <DEDUP_REMOVED lines=10> */
.L_x_5474:
[----:B------:R-:W-:-:S13]  /*244c0*/  ISETP.NE.AND P0, PT, R3, 0x1, PT ;  /* 0x000000010300780c */ /* 0x000fda0003f05270 */
[----:B------:R-:W1:Y:S02]  /*244d0*/  @P0 LDC.64 R4, c[0x0][0x9e8] ;  /* 0x00027a00ff040b82 */ /* 0x000e640000000a00 */
[----:B-1----:R-:W-:-:S05]  /*244e0*/  @P0 IMAD.HI.U32 R4, R0, R4, RZ ;  /* 0x0000000400040227 */ /* 0x002fca00078e00ff */
[----:B------:R-:W-:-:S07]  /*244f0*/  @P0 SHF.R.U32.HI R0, RZ, R5, R4 ;  /* 0x00000005ff000219 */ /* 0x000fce0000011604 */
.L_x_5475:
[----:B------:R-:W-:Y:S05]  /*24500*/  BSYNC B0 ;  /* 0x0000000000007941 */ /* 0x000fea0003800000 */
.L_x_5473:
[----:B------:R-:W-:-:S05]  /*24510*/  IMAD R0, R0, R3, RZ ;  /* 0x0000000300007224 */ /* 0x000fca00078e02ff */
[----:B------:R-:W-:-:S07]  /*24520*/  VIMNMX R2, R2, R0, !PT ;  /* 0x0000000002027248 */ /* 0x000fce0007fe0100 */
.L_x_5472:
[----:B------:R-:W-:Y:S01]  /*24530*/  IMAD.HI R2, R2, 0x2aaaaaab, RZ ;  /* 0x2aaaaaab02027827 */ /* 0x000fe200078e02ff */
[----:B------:R-:W-:Y:S04]  /*24540*/  BSSY B7, `(.L_x_5476) ;  /* 0x000046b000077945 */ /* 0x000fe80003800000 */
[----:B------:R-:W-:-:S04]  /*24550*/  SHF.R.U32.HI R0, RZ, 0x1f, R2 ;  /* 0x0000001fff007819 */ /* 0x000fc80000011602 */
[----:B------:R-:W-:-:S04]  /*24560*/  LEA.HI.SX32 R0, R2, R0, 0x1c ;  /* 0x0000000002007211 */ /* 0x000fc800078fe2ff */
[----:B------:R-:W-:-:S04]  /*24570*/  VIMNMX R3, RZ, R0, !PT ;  /* 0x00000000ff037248 */ /* 0x000fc80007fe0100 */
[----:B------:R-:W-:Y:S01]  /*24580*/  ISETP.GT.AND P0, PT, R6, R3, PT ;  /* 0x000000030600720c */ /* 0x000fe20003f04270 */
[----:B------:R1:W-:-:S12]  /*24590*/  STL [R1+0x30], R3 ;  /* 0x0000300301007387 */ /* 0x0003d80000100800 */
[----:B-1----:R-:W-:Y:S05]  /*245a0*/  @P0 BRA `(.L_x_5477) ;  /* 0x0000000000440947 */ /* 0x002fea0003800000 */
[----:B------:R-:W1:Y:S02]  /*245b0*/  S2R R3, SR_TID.X ;  /* 0x0000000000037919 */ /* 0x000e640000002100 */
[----:B-1----:R-:W-:-:S04]  /*245c0*/  LOP3.LUT R3, R3, 0x7f, RZ, 0xc0, !PT ;  /* 0x0000007f03037812 */ /* 0x002fc800078ec0ff */
[----:B------:R-:W-:-:S13]  /*245d0*/  ISETP.NE.AND P1, PT, R3, RZ, PT ;  /* 0x000000ff0300720c */ /* 0x000fda0003f25270 */
[----:B------:R-:W-:Y:S05]  /*245e0*/  @P1 BRA `(.L_x_5478) ;  /* 0x0000004400801947 */ /* 0x000fea0003800000 */
[----:B------:R-:W1:Y:S01]  /*245f0*/  S2R R3, SR_LANEID ;  /* 0x0000000000037919 */ /* 0x000e620000000000 */
[----:B------:R-:W-:Y:S02]  /*24600*/  VOTEU.ANY UR4, UPT, PT ;  /* 0x0000000000047886 */ /* 0x000fe400038e0100 */
[----:B------:R-:W1:Y:S08]  /*24610*/  FLO.U32 R0, UR4 ;  /* 0x0000000400007d00 */ /* 0x000e7000080e0000 */
[----:B------:R-:W2:Y:S01]  /*24620*/  POPC R4, UR4 ;  /* 0x0000000400047d09 */ /* 0x000ea20008000000 */
[----:B-1----:R-:W-:-:S02]  /*24630*/  ISETP.EQ.U32.AND P0, PT, R0, R3, PT ;  /* 0x000000030000720c */ /* 0x002fc40003f02070 */
[----:B------:R-:W2:Y:S11]  /*24640*/  LDC.64 R2, c[0x0][0xc60] ;  /* 0x00031800ff027b82 */ /* 0x000eb60000000a00 */
[----:B--2---:R-:W2:Y:S01]  /*24650*/  @P0 ATOMG.E.ADD.STRONG.GPU PT, R3, desc[UR60][R2.64], R4 ;  /* 0x00000004020309a8 */ /* 0x004ea200081ee1fc */
[----:B------:R-:W1:Y:S02]  /*24660*/  S2R R5, SR_LTMASK ;  /* 0x0000000000057919 */ /* 0x000e640000003900 */
[----:B-1----:R-:W-:-:S06]  /*24670*/  LOP3.LUT R5, R5, UR4, RZ, 0xc0, !PT ;  /* 0x0000000405057c12 */ /* 0x002fcc000f8ec0ff */
[----:B------:R-:W1:Y:S01]  /*24680*/  POPC R5, R5 ;  /* 0x0000000500057309 */ /* 0x000e620000000000 */
[----:B--2---:R-:W1:Y:S02]  /*24690*/  SHFL.IDX PT, R0, R3, R0, 0x1f ;  /* 0x00001f0003007589 */ /* 0x004e6400000e0000 */
[----:B-1----:R-:W-:Y:S01]  /*246a0*/  IADD3 R16, R0, UR39, R5 ;  /* 0x0000002700107c10 */ /* 0x002fe2000fffe005 */
[----:B------:R-:W-:Y:S06]  /*246b0*/  BRA `(.L_x_5478) ;  /* 0x00000044004c7947 */ /* 0x000fec0003800000 */
.L_x_5477:
        /* <DEDUP_REMOVED lines=13> */
[----:B------:R-:W-:Y:S01]  /*24790*/  MOV R13, RZ ;  /* 0x000000ff000d7202 */ /* 0x000fe20000000f00 */
[----:B------:R-:W-:Y:S02]  /*247a0*/  IMAD.U32 R7, RZ, RZ, UR9 ;  /* 0x00000009ff077e24 */ /* 0x000fe4000f8e00ff */
[----:B------:R-:W-:-:S02]  /*247b0*/  IMAD.U32 R10, RZ, RZ, UR4 ;  /* 0x00000004ff0a7e24 */ /* 0x000fc4000f8e00ff */
[----:B0-----:R-:W-:Y:S02]  /*247c0*/  IMAD.U32 R11, RZ, RZ, UR5 ;  /* 0x00000005ff0b7e24 */ /* 0x001fe4000f8e00ff */
[----:B------:R-:W-:Y:S02]  /*247d0*/  IMAD.MOV.U32 R8, RZ, RZ, 0x70 ;  /* 0x00000070ff087424 */ /* 0x000fe400078e00ff */
[----:B------:R-:W-:-:S07]  /*247e0*/  IMAD.MOV.U32 R12, RZ, RZ, 0x1 ;  /* 0x00000001ff0c7424 */ /* 0x000fce00078e00ff */
[----:B------:R-:W-:-:S07]  /*247f0*/  LEPC R20, `(.L_x_5480) ;  /* 0x000000001014794e */ /* 0x000fce0000000000 */
[----:B-1----:R-:W-:Y:S05]  /*24800*/  CALL.ABS.NOINC R2 ;  /* 0x0000000002007343 */ /* 0x002fea0003c00000 */
.L_x_5480:
[----:B------:R-:W-:Y:S05]  /*24810*/  BSYNC B6 ;  /* 0x0000000000067941 */ /* 0x000fea0003800000 */
.L_x_5479:
        /* <DEDUP_REMOVED lines=8> */
[----:B------:R1:W2:Y:S01]  /*248a0*/  LDC.64 R2, c[0x4][R17] ;  /* 0x0100000011027b82 */ /* 0x0002a20000000a00 */
[----:B------:R-:W-:Y:S01]  /*248b0*/  IMAD.U32 R4, RZ, RZ, UR6 ;  /* 0x00000006ff047e24 */ /* 0x000fe2000f8e00ff */
[----:B------:R-:W-:Y:S01]  /*248c0*/  MOV R8, 0x70 ;  /* 0x0000007000087802 */ /* 0x000fe20000000f00 */
[----:B------:R-:W-:Y:S02]  /*248d0*/  IMAD.U32 R5, RZ, RZ, UR7 ;  /* 0x00000007ff057e24 */ /* 0x000fe4000f8e00ff */
[----:B------:R-:W-:Y:S02]  /*248e0*/  IMAD.U32 R6, RZ, RZ, UR8 ;  /* 0x00000008ff067e24 */ /* 0x000fe4000f8e00ff */
[----:B------:R-:W-:-:S02]  /*248f0*/  IMAD.U32 R7, RZ, RZ, UR9 ;  /* 0x00000009ff077e24 */ /* 0x000fc4000f8e00ff */
[----:B------:R-:W-:Y:S02]  /*24900*/  IMAD.U32 R10, RZ, RZ, UR4 ;  /* 0x00000004ff0a7e24 */ /* 0x000fe4000f8e00ff */
[----:B0-----:R-:W-:Y:S02]  /*24910*/  IMAD.U32 R11, RZ, RZ, UR5 ;  /* 0x00000005ff0b7e24 */ /* 0x001fe4000f8e00ff */
[----:B------:R-:W-:Y:S02]  /*24920*/  IMAD.MOV.U32 R12, RZ, RZ, 0x1 ;  /* 0x00000001ff0c7424 */ /* 0x000fe400078e00ff */
[----:B-1----:R-:W-:-:S07]  /*24930*/  IMAD.MOV.U32 R13, RZ, RZ, RZ ;  /* 0x000000ffff0d7224 */ /* 0x002fce00078e00ff */
[----:B------:R-:W-:-:S07]  /*24940*/  LEPC R20, `(.L_x_5483) ;  /* 0x000000001014794e */ /* 0x000fce0000000000 */
[----:B--2---:R-:W-:Y:S05]  /*24950*/  CALL.ABS.NOINC R2 ;  /* 0x0000000002007343 */ /* 0x004fea0003c00000 */
.L_x_5483:
        /* <DEDUP_REMOVED lines=15> */
.L_x_5482:
[----:B------:R-:W-:Y:S05]  /*24a50*/  BSYNC B6 ;  /* 0x0000000000067941 */ /* 0x000fea0003800000 */
.L_x_5481:
[----:B------:R-:W-:Y:S01]  /*24a60*/  ULDC.64 UR4, c[0x0][0x9f8] ;  /* 0x00027e0000047ab9 */ /* 0x000fe20000000a00 */
[----:B------:R-:W2:Y:S01]  /*24a70*/  LDL R17, [R1+0x38] ;  /* 0x0000380001117983 */ /* 0x000ea20000100800 */
[----:B------:R-:W-:Y:S01]  /*24a80*/  ISETP.NE.U32.AND P0, PT, RZ, UR4, PT ;  /* 0x00000004ff007c0c */ /* 0x000fe2000bf05070 */
[----:B------:R-:W-:-:S03]  /*24a90*/  IMAD.MOV.U32 R7, RZ, RZ, R19 ;  /* 0x000000ffff077224 */ /* 0x000fc600078e0013 */
[----:B------:R-:W-:Y:S01]  /*24aa0*/  ISETP.NE.AND.EX P0, PT, RZ, UR5, PT, P0 ;  /* 0x00000005ff007c0c */ /* 0x000fe2000bf05300 */
[----:B------:R-:W-:-:S12]  /*24ab0*/  ULDC.64 UR4, c[0x0][0xa08] ;  /* 0x0002820000047ab9 */ /* 0x000fd80000000a00 */
[----:B------:R-:W1:Y:S02]  /*24ac0*/  @P0 LDC.64 R2, c[0x0][0x9f8] ;  /* 0x00027e00ff020b82 */ /* 0x000e640000000a00 */
[----:B-1----:R-:W-:-:S05]  /*24ad0*/  @P0 IMAD.WIDE R2, R19, 0x4, R2 ;  /* 0x0000000413020825 */ /* 0x002fca00078e0202 */
[----:B------:R1:W3:Y:S02]  /*24ae0*/  @P0 LDG.E R7, desc[UR60][R2.64] ;  /* 0x0000003c02070981 */ /* 0x0002e4000c1e1900 */
[----:B-1----:R-:W1:Y:S02]  /*24af0*/  LDC.64 R2, c[0x0][0x418] ;  /* 0x00010600ff027b82 */ /* 0x002e640000000a00 */
[----:B-1----:R-:W-:Y:S01]  /*24b00*/  LOP3.LUT P0, RZ, R2, UR4, RZ, 0xfc, !PT ;  /* 0x0000000402ff7c12 */ /* 0x002fe2000f80fcff */
        /* <DEDUP_REMOVED lines=8> */
[----:B------:R-:W2:Y:S02]  /*24b90*/  S2R R4, SR_TID.X ;  /* 0x0000000000047919 */ /* 0x000ea40000002100 */
[----:B--2---:R-:W-:-:S04]  /*24ba0*/  SHF.R.U32.HI R4, RZ, 0x5, R4 ;  /* 0x00000005ff047819 */ /* 0x004fc80000011604 */
[----:B------:R-:W-:-:S05]  /*24bb0*/  LOP3.LUT R4, R4, 0x3, RZ, 0xc0, !PT ;  /* 0x0000000304047812 */ /* 0x000fca00078ec0ff */
[----:B------:R2:W3:Y:S02]  /*24bc0*/  SHFL.IDX PT, R14, R4, RZ, 0x1f ;  /* 0x00001fff040e7589 */ /* 0x0004e400000e0000 */
.L_x_5635:
[----:B--2---:R-:W2:Y:S01]  /*24bd0*/  LDL.LU R4, [R1] ;  /* 0x0000000001047983 */ /* 0x004ea20000300800 */
[----:B------:R-:W-:Y:S02]  /*24be0*/  PLOP3.LUT P1, PT, PT, PT, PT, 0x8, 0x0 ;  /* 0x000000000000781c */ /* 0x000fe40003f2e170 */
[----:B---3--:R-:W-:Y:S01]  /*24bf0*/  ISETP.NE.AND P0, PT, R14, RZ, PT ;  /* 0x000000ff0e00720c */ /* 0x008fe20003f05270 */
[----:B------:R3:W-:Y:S01]  /*24c00*/  STL [R1+0xc], R0 ;  /* 0x00000c0001007387 */ /* 0x0007e20000100800 */
[----:B--2---:R-:W-:-:S09]  /*24c10*/  LOP3.LUT R4, R4, 0xfffffffb, RZ, 0xc0, !PT ;  /* 0xfffffffb04047812 */ /* 0x004fd200078ec0ff */
[----:B------:R-:W-:-:S05]  /*24c20*/  @P1 LOP3.LUT R4, R4, 0x4, RZ, 0xfc, !PT ;  /* 0x0000000404041812 */ /* 0x000fca00078efcff */
[----:B------:R3:W-:Y:S01]  /*24c30*/  STL [R1], R4 ;  /* 0x0000000401007387 */ /* 0x0007e20000100800 */
[----:B------:R-:W-:Y:S05]  /*24c40*/  @P0 BRA `(.L_x_5485) ;  /* 0x0000000400400947 */ /* 0x000fea0003800000 */
[----:B------:R-:W-:-:S03]  /*24c50*/  UMOV UR4, 0xffffffff ;  /* 0xffffffff00047882 */ /* 0x000fc60000000000 */
[----:B------:R-:W-:Y:S05]  /*24c60*/  BRA.DIV UR4, `(.L_x_5486) ;  /* 0x0000005e04d87947 */ /* 0x000fea000b800000 */
[----:B------:R-:W-:-:S13]  /*24c70*/  ELECT P6, URZ, PT ;  /* 0x00000000003f782f */ /* 0x000fda00038c0000 */
.L_x_5638:
[----:B------:R-:W-:Y:S05]  /*24c80*/  @!P6 BRA `(.L_x_5485) ;  /* 0x000000040030e947 */ /* 0x000fea0003800000 */
[----:B------:R-:W-:-:S04]  /*24c90*/  ISETP.NE.U32.AND P0, PT, R2, RZ, PT ;  /* 0x000000ff0200720c */ /* 0x000fc80003f05070 */
[----:B------:R-:W-:-:S13]  /*24ca0*/  ISETP.NE.AND.EX P0, PT, R3, RZ, PT, P0 ;  /* 0x000000ff0300720c */ /* 0x000fda0003f05300 */
[----:B------:R-:W-:Y:S05]  /*24cb0*/  @!P0 BRA `(.L_x_5487) ;  /* 0x0000000000508947 */ /* 0x000fea0003800000 */
[----:B------:R-:W2:Y:S01]  /*24cc0*/  LDC R6, c[0x0][0x43c] ;  /* 0x00010f00ff067b82 */ /* 0x000ea20000000800 */
[----:B------:R-:W-:Y:S01]  /*24cd0*/  IMAD.MOV.U32 R9, RZ, RZ, R0 ;  /* 0x000000ffff097224 */ /* 0x000fe200078e0000 */
[----:B------:R-:W-:-:S03]  /*24ce0*/  ULDC.64 UR4, c[0x0][0x428] ;  /* 0x00010a0000047ab9 */ /* 0x000fc60000000a00 */
[----:B---3--:R-:W-:Y:S01]  /*24cf0*/  IMAD.MOV.U32 R0, RZ, RZ, R9 ;  /* 0x000000ffff007224 */ /* 0x008fe200078e0009 */
[----:B--2---:R-:W-:-:S13]  /*24d00*/  ISETP.NE.AND P0, PT, R6, 0x1, PT ;  /* 0x000000010600780c */ /* 0x004fda0003f05270 */
[----:B------:R-:W2:Y:S02]  /*24d10*/  @P0 LDC.64 R4, c[0x0][0x440] ;  /* 0x00011000ff040b82 */ /* 0x000ea40000000a00 */
[----:B--2---:R-:W-:-:S05]  /*24d20*/  @P0 IMAD.HI.U32 R4, R9, R4, RZ ;  /* 0x0000000409040227 */ /* 0x004fca00078e00ff */
[----:B------:R-:W-:-:S04]  /*24d30*/  @P0 SHF.R.U32.HI R0, RZ, R5, R4 ;  /* 0x00000005ff000219 */ /* 0x000fc80000011604 */
[----:B------:R-:W-:Y:S02]  /*24d40*/  IADD3 R4, -R0, RZ, RZ ;  /* 0x000000ff00047210 */ /* 0x000fe40007ffe1ff */
[----:B------:R-:W-:-:S03]  /*24d50*/  SHF.R.S32.HI R5, RZ, 0x1f, R0 ;  /* 0x0000001fff057819 */ /* 0x000fc60000011400 */
        /* <DEDUP_REMOVED lines=10> */
.L_x_5487:
[----:B-1----:R-:W4:Y:S04]  /*24e00*/  LDL R7, [R1+0x4] ;  /* 0x0000040001077983 */ /* 0x002f280000100800 */
[----:B---3--:R-:W4:Y:S04]  /*24e10*/  LDL R0, [R1+0x8] ;  /* 0x0000080001007983 */ /* 0x008f280000100800 */
[----:B--2---:R-:W2:Y:S01]  /*24e20*/  LDL R2, [R1+0x14] ;  /* 0x0000140001027983 */ /* 0x004ea20000100800 */
[----:B----4-:R-:W-:Y:S01]  /*24e30*/  IMAD R0, R0, 0x8, R7 ;  /* 0x0000000800007824 */ /* 0x010fe200078e0207 */
[----:B--2---:R-:W-:-:S04]  /*24e40*/  SHF.L.U32 R2, R2, 0x1f, RZ ;  /* 0x0000001f02027819 */ /* 0x004fc800000006ff */
[----:B------:R-:W1:Y:S02]  /*24e50*/  SYNCS.PHASECHK.TRANS64.TRYWAIT P0, [R0+URZ+0x30840], R2 ;  /* 0x03084002000075a7 */ /* 0x000e64000800017f */
[----:B-1----:R-:W-:Y:S05]  /*24e60*/  @!P0 BRA `(.L_x_5488) ;  /* 0x0000005c00788947 */ /* 0x002fea0003800000 */
.L_x_5639:
[----:B------:R2:W5:Y:S01]  /*24e70*/  LDL R3, [R1] ;  /* 0x0000000001037983 */ /* 0x0005620000100800 */
[----:B------:R-:W3:Y:S02]  /*24e80*/  S2R R4, SR_TID.X ;  /* 0x0000000000047919 */ /* 0x000ee40000002100 */
[----:B---3--:R-:W-:-:S04]  /*24e90*/  LOP3.LUT R4, R4, 0x7f, RZ, 0xc0, !PT ;  /* 0x0000007f04047812 */ /* 0x008fc800078ec0ff */
[----:B------:R-:W-:-:S13]  /*24ea0*/  ISETP.NE.AND P0, PT, R4, RZ, PT ;  /* 0x000000ff0400720c */ /* 0x000fda0003f05270 */
[----:B--2---:R-:W-:Y:S05]  /*24eb0*/  @P0 BRA `(.L_x_5489) ;  /* 0x0000000000140947 */ /* 0x004fea0003800000 */
[----:B-----5:R-:W-:Y:S01]  /*24ec0*/  LOP3.LUT P1, RZ, R3, 0x1, RZ, 0xc0, !PT ;  /* 0x0000000103ff7812 */ /* 0x020fe2000782c0ff */
[----:B-1----:R-:W-:-:S04]  /*24ed0*/  IMAD.MOV.U32 R2, RZ, RZ, 0x9000 ;  /* 0x00009000ff027424 */ /* 0x002fc800078e00ff */
[----:B------:R2:W-:Y:S08]  /*24ee0*/  SYNCS.ARRIVE.TRANS64 RZ, [R0+URZ+0x30830], R2 ;  /* 0x0308300200ff79a7 */ /* 0x0005f0000800003f */
[----:B------:R-:W-:Y:S05]  /*24ef0*/  @!P1 BRA `(.L_x_5489) ;  /* 0x0000000000049947 */ /* 0x000fea0003800000 */
[----:B------:R-:W-:Y:S01]  /*24f00*/  BPT.TRAP 0x1 ;  /* 0x000000040000795c */ /* 0x000fe20000300000 */
.L_x_5489:
[----:B------:R-:W3:Y:S04]  /*24f10*/  LDL R6, [R1+0x4] ;  /* 0x0000040001067983 */ /* 0x000ee80000100800 */
[----:B------:R-:W3:Y:S04]  /*24f20*/  LDL R5, [R1+0x8] ;  /* 0x0000080001057983 */ /* 0x000ee80000100800 */
[----:B------:R-:W4:Y:S04]  /*24f30*/  LDL R4, [R1+0xc] ;  /* 0x00000c0001047983 */ /* 0x000f280000100800 */
[----:B-12---:R-:W2:Y:S01]  /*24f40*/  LDL R2, [R1+0x18] ;  /* 0x0000180001027983 */ /* 0x006ea20000100800 */
        /* <DEDUP_REMOVED lines=8> */
[----:B------:R-:W-:Y:S01]  /*24fd0*/  LOP3.LUT R3, R3, 0xfffffffb, RZ, 0xc0, !PT ;  /* 0xfffffffb03037812 */ /* 0x000fe200078ec0ff */
[----:B------:R-:W-:-:S04]  /*24fe0*/  UMOV UR17, 0x40 ;  /* 0x0000004000117882 */ /* 0x000fc80000000000 */
[----:B------:R-:W-:-:S06]  /*24ff0*/  UIADD3 UR9, UR9, 0x30830, URZ ;  /* 0x0003083009097890 */ /* 0x000fcc000fffe03f */
[----:B------:R-:W-:-:S05]  /*25000*/  @P0 LOP3.LUT R3, R3, 0x4, RZ, 0xfc, !PT ;  /* 0x0000000403030812 */ /* 0x000fca00078efcff */
[----:B------:R1:W-:Y:S01]  /*25010*/  STL [R1], R3 ;  /* 0x0000000301007387 */ /* 0x0003e20000100800 */
[----:B---3--:R-:W-:Y:S01]  /*25020*/  IMAD R0, R5, 0x9000, R6 ;  /* 0x0000900005007824 */ /* 0x008fe200078e0206 */
[----:B----4-:R-:W-:-:S04]  /*25030*/  R2UR UR11, R4 ;  /* 0x00000000040b72ca */ /* 0x010fc800000e0000 */
[----:B------:R-:W-:Y:S02]  /*25040*/  R2UR UR8, R0 ;  /* 0x00000000000872ca */ /* 0x000fe400000e0000 */
[----:B--2---:R-:W-:-:S11]  /*25050*/  R2UR UR5, R2 ;  /* 0x00000000020572ca */ /* 0x004fd600000e0000 */
        /* <DEDUP_REMOVED lines=14> */
[----:B-1----:R-:W-:Y:S01]  /*25140*/  NOP ;  /* 0x0000000000007918 */ /* 0x002fe20000000000 */
.L_x_5485:
[----:B---3--:R-:W2:Y:S04]  /*25150*/  LDL R4, [R1+0x4] ;  /* 0x0000040001047983 */ /* 0x008ea80000100800 */
        /* <DEDUP_REMOVED lines=19> */
[----:B--2---:R-:W-:Y:S01]  /*25290*/  IMAD.U32 R4, RZ, RZ, UR4 ;  /* 0x00000004ff047e24 */ /* 0x004fe2000f8e00ff */
[----:B------:R-:W-:Y:S01]  /*252a0*/  MOV R5, UR5 ;  /* 0x0000000500057c02 */ /* 0x000fe20008000f00 */
[----:B------:R-:W2:Y:S01]  /*252b0*/  LDC.64 R2, c[0x4][R2] ;  /* 0x0100000002027b82 */ /* 0x000ea20000000a00 */
[----:B------:R-:W-:Y:S02]  /*252c0*/  IMAD.U32 R6, RZ, RZ, UR6 ;  /* 0x00000006ff067e24 */ /* 0x000fe4000f8e00ff */
[----:B-1----:R-:W-:Y:S02]  /*252d0*/  IMAD.U32 R7, RZ, RZ, UR7 ;  /* 0x00000007ff077e24 */ /* 0x002fe4000f8e00ff */
[----:B------:R-:W-:-:S02]  /*252e0*/  IMAD.U32 R10, RZ, RZ, UR8 ;  /* 0x00000008ff0a7e24 */ /* 0x000fc4000f8e00ff */
[----:B0-----:R-:W-:Y:S02]  /*252f0*/  IMAD.U32 R11, RZ, RZ, UR9 ;  /* 0x00000009ff0b7e24 */ /* 0x001fe4000f8e00ff */
[----:B------:R-:W-:Y:S02]  /*25300*/  IMAD.MOV.U32 R8, RZ, RZ, 0x70 ;  /* 0x00000070ff087424 */ /* 0x000fe400078e00ff */
[----:B------:R-:W-:Y:S02]  /*25310*/  IMAD.MOV.U32 R12, RZ, RZ, 0x1 ;  /* 0x00000001ff0c7424 */ /* 0x000fe400078e00ff */
[----:B------:R-:W-:-:S07]  /*25320*/  IMAD.MOV.U32 R13, RZ, RZ, RZ ;  /* 0x000000ffff0d7224 */ /* 0x000fce00078e00ff */
[----:B------:R-:W-:-:S07]  /*25330*/  LEPC R20, `(.L_x_5491) ;  /* 0x000000001014794e */ /* 0x000fce0000000000 */
[----:B--2---:R-:W-:Y:S05]  /*25340*/  CALL.ABS.NOINC R2 ;  /* 0x0000000002007343 */ /* 0x004fea0003c00000 */
.L_x_5491:
[----:B------:R-:W-:Y:S05]  /*25350*/  BSYNC B6 ;  /* 0x0000000000067941 */ /* 0x000fea0003800000 */
.L_x_5490:
[----:B--2---:R-:W2:Y:S01]  /*25360*/  LDL.LU R0, [R1+0x4c] ;  /* 0x00004c0001007983 */ /* 0x004ea20000300800 */
[----:B-1----:R-:W1:Y:S01]  /*25370*/  LDC R7, c[0x0][0x448] ;  /* 0x00011200ff077b82 */ /* 0x002e620000000800 */
[----:B------:R-:W-:Y:S02]  /*25380*/  ULDC.64 UR4, c[0x0][0x2d8] ;  /* 0x0000b60000047ab9 */ /* 0x000fe40000000a00 */
[----:B------:R-:W2:Y:S04]  /*25390*/  LDL.LU.64 R2, [R1+0x40] ;  /* 0x0000400001027983 */ /* 0x000ea80000300a00 */
[----:B0-----:R-:W3:Y:S01]  /*253a0*/  LDL R11, [R1+0x34] ;  /* 0x00003400010b7983 */ /* 0x001ee20000100800 */
[----:B------:R-:W0:Y:S01]  /*253b0*/  S2R R5, SR_TID.X ;  /* 0x0000000000057919 */ /* 0x000e220000002100 */
[----:B------:R-:W4:Y:S01]  /*253c0*/  S2R R8, SR_TID.X ;  /* 0x0000000000087919 */ /* 0x000f220000002100 */
[----:B0-----:R-:W-:-:S04]  /*253d0*/  LOP3.LUT R5, R5, 0x7f, RZ, 0xc0, !PT ;  /* 0x0000007f05057812 */ /* 0x001fc800078ec0ff */
[----:B------:R-:W-:Y:S01]  /*253e0*/  SHF.R.U32.HI R5, RZ, 0x3, R5 ;  /* 0x00000003ff057819 */ /* 0x000fe20000011605 */
[----:B----4-:R-:W-:-:S05]  /*253f0*/  IMAD.SHL.U32 R8, R8, 0x10, RZ ;  /* 0x0000001008087824 */ /* 0x010fca00078e00ff */
[----:B------:R-:W-:Y:S01]  /*25400*/  LOP3.LUT R8, R5, 0x70, R8, 0xf8, !PT ;  /* 0x0000007005087812 */ /* 0x000fe200078ef808 */
[----:B------:R-:W0:Y:S01]  /*25410*/  S2R R9, SR_TID.X ;  /* 0x0000000000097919 */ /* 0x000e220000002100 */
[----:B------:R-:W4:Y:S01]  /*25420*/  S2R R10, SR_TID.X ;  /* 0x00000000000a7919 */ /* 0x000f220000002100 */
[----:B0-----:R-:W-:-:S05]  /*25430*/  IMAD.SHL.U32 R9, R9, 0x8, RZ ;  /* 0x0000000809097824 */ /* 0x001fca00078e00ff */
[----:B------:R-:W-:-:S04]  /*25440*/  LOP3.LUT R9, R9, 0x38, RZ, 0xc0, !PT ;  /* 0x0000003809097812 */ /* 0x000fc800078ec0ff */
        /* <DEDUP_REMOVED lines=17> */
[----:B-1----:R-:W-:-:S13]  /*25560*/  ISETP.NE.AND P0, PT, R7, 0x1, PT ;  /* 0x000000010700780c */ /* 0x002fda0003f05270 */
        /* <DEDUP_REMOVED lines=11> */
[----:B------:R-:W0:Y:S04]  /*25620*/  S2R R8, SR_TID.X ;  /* 0x0000000000087919 */ /* 0x000e280000002100 */
        /* <DEDUP_REMOVED lines=13> */
[----:B0-----:R-:W-:-:S03]  /*25700*/  IMAD.SHL.U32 R8, R8, 0x8, RZ ;  /* 0x0000000808087824 */ /* 0x001fc600078e00ff */
[----:B------:R-:W-:Y:S02]  /*25710*/  IADD3 R3, R3, R4, RZ ;  /* 0x0000000403037210 */ /* 0x000fe40007ffe0ff */
[----:B------:R-:W-:Y:S01]  /*25720*/  LEA R4, P0, R2, UR4, 0x1 ;  /* 0x0000000402047c11 */ /* 0x000fe2000f8008ff */
[----:B------:R-:W-:Y:S01]  /*25730*/  ULDC UR4, c[0x0][0x2b8] ;  /* 0x0000ae0000047ab9 */ /* 0x000fe20000000800 */
[----:B------:R-:W-:Y:S02]  /*25740*/  LOP3.LUT R8, R8, 0x38, RZ, 0xc0, !PT ;  /* 0x0000003808087812 */ /* 0x000fe400078ec0ff */
[----:B------:R-:W-:Y:S01]  /*25750*/  LEA.HI.X R3, R2, UR5, R3, 0x1, P0 ;  /* 0x0000000502037c11 */ /* 0x000fe200080f0c03 */
[----:B------:R-:W-:Y:S01]  /*25760*/  UMOV UR5, 0xffffffff ;  /* 0xffffffff00057882 */ /* 0x000fe20000000000 */
[----:B------:R-:W-:Y:S02]  /*25770*/  ISETP.GE.AND P3, PT, R8, UR4, PT ;  /* 0x0000000408007c0c */ /* 0x000fe4000bf66270 */
[----:B------:R-:W-:-:S02]  /*25780*/  ISETP.GE.AND P0, PT, R12, UR4, PT ;  /* 0x000000040c007c0c */ /* 0x000fc4000bf06270 */
[----:B------:R-:W-:Y:S01]  /*25790*/  ISETP.GE.AND P1, PT, R9, UR4, PT ;  /* 0x0000000409007c0c */ /* 0x000fe2000bf26270 */
[----:B------:R-:W-:-:S12]  /*257a0*/  BRA.DIV UR5, `(.L_x_5492) ;  /* 0x00000056053c7947 */ /* 0x000fd8000b800000 */
[----:B------:R-:W2:Y:S04]  /*257b0*/  LDL.LU R6, [R1+0x3c] ;  /* 0x00003c0001067983 */ /* 0x000ea80000300800 */
[----:B------:R-:W3:Y:S04]  /*257c0*/  LDL.LU R11, [R1+0x34] ;  /* 0x00003400010b7983 */ /* 0x000ee80000300800 */
[----:B------:R-:W4:Y:S01]  /*257d0*/  LDL R9, [R1+0x2c] ;  /* 0x00002c0001097983 */ /* 0x000f220000100800 */
[----:B--2---:R-:W-:-:S03]  /*257e0*/  IMAD R2, R6, R7, RZ ;  /* 0x0000000706027224 */ /* 0x004fc600078e02ff */
        /* <DEDUP_REMOVED lines=11> */
[----:B----4-:R-:W-:Y:S04]  /*258a0*/  @!P2 LDGSTS.E.BYPASS.LTC128B.128 [R9+0x12400], desc[UR60][R6.64], !P3 ;  /* 0x124000000609afae */ /* 0x010fe8000d901d7c */
[----:B------:R-:W-:Y:S04]  /*258b0*/  @!P2 LDGSTS.E.BYPASS.LTC128B.128 [R9+0x16400], desc[UR60][R6.64+0x80], !P0 ;  /* 0x164000800609afae */ /* 0x000fe8000c101d7c */
[----:B------:R0:W-:Y:S01]  /*258c0*/  @!P2 LDGSTS.E.BYPASS.LTC128B.128 [R9+0x1a400], desc[UR60][R6.64+0x100], !P1 ;  /* 0x1a4001000609afae */ /* 0x0001e2000c901d7c */
[----:B------:R-:W-:-:S03]  /*258d0*/  ISETP.GE.AND P2, PT, R5, R2, PT ;  /* 0x000000020500720c */ /* 0x000fc60003f46270 */
[----:B------:R-:W1:Y:S04]  /*258e0*/  SHFL.IDX PT, R5, R4, 0x1, 0x181f ;  /* 0x00381f0004057f89 */ /* 0x000e6800000e0000 */
[----:B0-----:R-:W0:Y:S06]  /*258f0*/  SHFL.IDX PT, R6, R3, 0x1, 0x181f ;  /* 0x00381f0003067f89 */ /* 0x001e2c00000e0000 */
[----:B-1----:R-:W-:-:S05]  /*25900*/  @!P2 LEA R5, P4, R8, R5, 0x1 ;  /* 0x000000050805a211 */ /* 0x002fca00078808ff */
[----:B0-----:R-:W-:-:S04]  /*25910*/  @!P2 IMAD.X R6, RZ, RZ, R6, P4 ;  /* 0x000000ffff06a224 */ /* 0x001fc800020e0606 */
[----:B------:R-:W-:Y:S01]  /*25920*/  @!P2 IMAD.MOV.U32 R7, RZ, RZ, R6 ;  /* 0x000000ffff07a224 */ /* 0x000fe200078e0006 */
[----:B------:R-:W-:Y:S01]  /*25930*/  @!P2 MOV R6, R5 ;  /* 0x000000050006a202 */ /* 0x000fe20000000f00 */
[----:B------:R-:W-:-:S04]  /*25940*/  VIADD R5, R0, 0x20 ;  /* 0x0000002000057836 */ /* 0x000fc80000000000 */
        /* <DEDUP_REMOVED lines=54> */
[----:B------:R1:W2:Y:S04]  /*25cb0*/  SHFL.IDX PT, R5, R3, 0x7, 0x181f ;  /* 0x00f81f0003057f89 */ /* 0x0002a800000e0000 */
[----:B------:R1:W-:Y:S04]  /*25cc0*/  @!P2 LDGSTS.E.BYPASS.LTC128B.128 [R9+0x15400], desc[UR60][R6.64], !P3 ;  /* 0x154000000609afae */ /* 0x0003e8000d901d7c */
[----:B------:R1:W-:Y:S04]  /*25cd0*/  @!P2 LDGSTS.E.BYPASS.LTC128B.128 [R9+0x19400], desc[UR60][R6.64+0x80], !P0 ;  /* 0x194000800609afae */ /* 0x0003e8000c101d7c */
[----:B------:R1:W-:Y:S04]  /*25ce0*/  @!P2 LDGSTS.E.BYPASS.LTC128B.128 [R9+0x1d400], desc[UR60][R6.64+0x100], !P1 ;  /* 0x1d4001000609afae */ /* 0x0003e8000c901d7c */
[----:B------:R1:W3:Y:S02]  /*25cf0*/  SHFL.IDX PT, R3, R4, 0x7, 0x181f ;  /* 0x00f81f0004037f89 */ /* 0x0002e400000e0000 */
.L_x_5656:
        /* <DEDUP_REMOVED lines=12> */
[----:B------:R4:W-:Y:S02]  /*25dc0*/  LDGSTS.E.BYPASS.LTC128B.128 [R4+0x1dc00], desc[UR60][R2.64+0x100], !P1 ;  /* 0x1dc0010002047fae */ /* 0x0009e4000c901d7c */
.L_x_5494:
[----:B------:R-:W-:Y:S05]  /*25dd0*/  BSYNC B0 ;  /* 0x0000000000007941 */ /* 0x000fea0003800000 */
.L_x_5493:
[----:B------:R0:W5:Y:S01]  /*25de0*/  LDL R8, [R1+0x4] ;  /* 0x0000040001087983 */ /* 0x0001620000100800 */
[----:B------:R-:W-:Y:S01]  /*25df0*/  PLOP3.LUT P0, PT, PT, PT, PT, 0x80, 0x0 ;  /* 0x000000000000781c */ /* 0x000fe20003f0f070 */
[----:B------:R-:W-:-:S12]  /*25e00*/  NOP ;  /* 0x0000000000007918 */ /* 0x000fd80000000000 */
.L_x_5495:
[----:B----4-:R-:W4:Y:S01]  /*25e10*/  LDL R2, [R1+0x4] ;  /* 0x0000040001027983 */ /* 0x010f220000100800 */
        /* <DEDUP_REMOVED lines=16> */
[----:B------:R-:W3:Y:S03]  /*25f20*/  SYNCS.PHASECHK.TRANS64.TRYWAIT P0, [R2+URZ+0x30820], R0 ;  /* 0x03082000020075a7 */ /* 0x000ee6000800017f */
[----:B-1-3--:R-:W-:Y:S05]  /*25f30*/  @!P0 BRA `(.L_x_5497) ;  /* 0x0000005800348947 */ /* 0x00afea0003800000 */
.L_x_5657:
[----:B------:R-:W-:Y:S05]  /*25f40*/  BSYNC B0 ;  /* 0x0000000000007941 */ /* 0x000fea0003800000 */
.L_x_5496:
[----:B------:R-:W3:Y:S04]  /*25f50*/  LDL R3, [R1+0x38] ;  /* 0x0000380001037983 */ /* 0x000ee80000100800 */
[----:B-1----:R-:W4:Y:S01]  /*25f60*/  LDL R2, [R1+0x30] ;  /* 0x0000300001027983 */ /* 0x002f220000100800 */
[----:B------:R-:W-:Y:S01]  /*25f70*/  BSSY B0, `(.L_x_5498) ;  /* 0x0000258000007945 */ /* 0x000fe20003800000 */
[----:B---3--:R-:W-:-:S05]  /*25f80*/  VIADD R0, R3, 0xfffffffe ;  /* 0xfffffffe03007836 */ /* 0x008fca0000000000 */
[----:B----4-:R-:W-:-:S13]  /*25f90*/  ISETP.GE.AND P0, PT, R0, R2, PT ;  /* 0x000000020000720c */ /* 0x010fda0003f06270 */
[----:B------:R-:W-:Y:S05]  /*25fa0*/  @!P0 BRA `(.L_x_5499) ;  /* 0x0000002400508947 */ /* 0x000fea0003800000 */
[----:B-----5:R-:W-:Y:S01]  /*25fb0*/  IMAD.MOV R8, RZ, RZ, -R3 ;  /* 0x000000ffff087224 */ /* 0x020fe200078e0a03 */
[----:B------:R-:W-:Y:S01]  /*25fc0*/  LOP3.LUT R2, RZ, R2, RZ, 0x33, !PT ;  /* 0x00000002ff027212 */ /* 0x000fe200078e33ff */
[----:B------:R-:W-:Y:S03]  /*25fd0*/  BSSY B2, `(.L_x_5500) ;  /* 0x00000c9000027945 */ /* 0x000fe60003800000 */
[----:B------:R-:W-:-:S05]  /*25fe0*/  VIADDMNMX R8, R8, 0x1, R2, !PT ;  /* 0x0000000108087846 */ /* 0x000fca0007800102 */
[----:B------:R-:W-:-:S05]  /*25ff0*/  IMAD.IADD R2, R3, 0x1, R8 ;  /* 0x0000000103027824 */ /* 0x000fca00078e0208 */
[----:B------:R-:W-:-:S04]  /*26000*/  LOP3.LUT R2, R2, 0x1, RZ, 0xc0, !PT ;  /* 0x0000000102027812 */ /* 0x000fc800078ec0ff */
[----:B------:R-:W-:-:S13]  /*26010*/  ISETP.NE.U32.AND P0, PT, R2, 0x1, PT ;  /* 0x000000010200780c */ /* 0x000fda0003f05070 */
[----:B------:R-:W-:Y:S05]  /*26020*/  @P0 BRA `(.L_x_5501) ;  /* 0x0000000c000c0947 */ /* 0x000fea0003800000 */
[----:B--2---:R-:W2:Y:S04]  /*26030*/  LDL R5, [R1] ;  /* 0x0000000001057983 */ /* 0x004ea80000100800 */
        /* <DEDUP_REMOVED lines=34> */
.L_x_5504:
[----:B------:R-:W2:Y:S01]  /*26260*/  LDL R2, [R1+0x4] ;  /* 0x0000040001027983 */ /* 0x000ea20000100800 */
[----:B------:R-:W-:Y:S01]  /*26270*/  BSSY B3, `(.L_x_5505) ;  /* 0x0000005000037945 */ /* 0x000fe20003800000 */
[----:B--2---:R-:W-:Y:S01]  /*26280*/  IMAD R3, R7, 0x8, R2 ;  /* 0x0000000807037824 */ /* 0x004fe200078e0202 */
[----:B------:R-:W-:-:S04]  /*26290*/  SHF.L.U32 R2, R9, 0x1f, RZ ;  /* 0x0000001f09027819 */ /* 0x000fc800000006ff */
[----:B------:R-:W1:Y:S02]  /*262a0*/  SYNCS.PHASECHK.TRANS64.TRYWAIT P0, [R3+URZ+0x30840], R2 ;  /* 0x03084002030075a7 */ /* 0x000e64000800017f */
[----:B-1----:R-:W-:Y:S05]  /*262b0*/  @!P0 BRA `(.L_x_5506) ;  /* 0x00000054006c8947 */ /* 0x002fea0003800000 */
.L_x_5658:
[----:B------:R-:W-:Y:S05]  /*262c0*/  BSYNC B3 ;  /* 0x0000000000037941 */ /* 0x000fea0003800000 */
.L_x_5505:
[----:B0-----:R-:W0:Y:S01]  /*262d0*/  S2R R5, SR_TID.X ;  /* 0x0000000000057919 */ /* 0x001e220000002100 */
[----:B------:R-:W-:Y:S01]  /*262e0*/  BSSY B3, `(.L_x_5507) ;  /* 0x000000a000037945 */ /* 0x000fe20003800000 */
[----:B0-----:R-:W-:-:S04]  /*262f0*/  LOP3.LUT R5, R5, 0x7f, RZ, 0xc0, !PT ;  /* 0x0000007f05057812 */ /* 0x001fc800078ec0ff */
[----:B------:R-:W-:-:S13]  /*26300*/  ISETP.NE.AND P0, PT, R5, RZ, PT ;  /* 0x000000ff0500720c */ /* 0x000fda0003f05270 */
[----:B------:R-:W-:Y:S05]  /*26310*/  @P0 BRA `(.L_x_5508) ;  /* 0x0000000000180947 */ /* 0x000fea0003800000 */
[----:B------:R-:W2:Y:S01]  /*26320*/  LDL R5, [R1] ;  /* 0x0000000001057983 */ /* 0x000ea20000100800 */
[----:B-1----:R-:W-:-:S04]  /*26330*/  IMAD.MOV.U32 R2, RZ, RZ, 0x9000 ;  /* 0x00009000ff027424 */ /* 0x002fc800078e00ff */
[----:B------:R0:W-:Y:S01]  /*26340*/  SYNCS.ARRIVE.TRANS64 RZ, [R3+URZ+0x30830], R2 ;  /* 0x0308300203ff79a7 */ /* 0x0001e2000800003f */
[----:B--2---:R-:W-:-:S13]  /*26350*/  LOP3.LUT P1, RZ, R5, 0x1, RZ, 0xc0, !PT ;  /* 0x0000000105ff7812 */ /* 0x004fda000782c0ff */
[----:B0-----:R-:W-:Y:S05]  /*26360*/  @!P1 BRA `(.L_x_5508) ;  /* 0x0000000000049947 */ /* 0x001fea0003800000 */
[----:B------:R-:W-:Y:S01]  /*26370*/  BPT.TRAP 0x1 ;  /* 0x000000040000795c */ /* 0x000fe20000300000 */
.L_x_5508:
[----:B------:R-:W-:Y:S05]  /*26380*/  BSYNC B3 ;  /* 0x0000000000037941 */ /* 0x000fea0003800000 */
.L_x_5507:
        /* <DEDUP_REMOVED lines=13> */
.L_x_5509:
        /* <DEDUP_REMOVED lines=16> */
.L_x_5510:
        /* <DEDUP_REMOVED lines=16> */
.L_x_5511:
        /* <DEDUP_REMOVED lines=18> */
.L_x_5659:
[----:B------:R-:W-:Y:S05]  /*26780*/  BSYNC B3 ;  /* 0x0000000000037941 */ /* 0x000fea0003800000 */
.L_x_5512:
        /* <DEDUP_REMOVED lines=10> */
.L_x_5514:
[----:B------:R-:W2:Y:S01]  /*26830*/  LDL R3, [R1] ;  /* 0x0000000001037983 */ /* 0x000ea20000100800 */
[----:B------:R-:W-:Y:S01]  /*26840*/  BSSY B3, `(.L_x_5515) ;  /* 0x0000004000037945 */ /* 0x000fe20003800000 */
[----:B--2---:R-:W-:-:S13]  /*26850*/  LOP3.LUT P0, RZ, R3, 0x8, RZ, 0xc0, !PT ;  /* 0x0000000803ff7812 */ /* 0x004fda000780c0ff */
[----:B------:R-:W-:Y:S05]  /*26860*/  @P0 BRA `(.L_x_5516) ;  /* 0x0000000000040947 */ /* 0x000fea0003800000 */
[----:B------:R-:W-:Y:S01]  /*26870*/  BPT.TRAP 0x1 ;  /* 0x000000040000795c */ /* 0x000fe20000300000 */
.L_x_5516:
[----:B------:R-:W-:Y:S05]  /*26880*/  BSYNC B3 ;  /* 0x0000000000037941 */ /* 0x000fea0003800000 */
.L_x_5515:
        /* <DEDUP_REMOVED lines=14> */
.L_x_5517:
        /* <DEDUP_REMOVED lines=15> */
.L_x_5518:
        /* <DEDUP_REMOVED lines=15> */
.L_x_5519:
        /* <DEDUP_REMOVED lines=12> */
.L_x_5503:
[----:B------:R-:W-:Y:S05]  /*26c10*/  BSYNC B1 ;  /* 0x0000000000017941 */ /* 0x000fea0003800000 */
.L_x_5502:
[----:B0-----:R-:W2:Y:S04]  /*26c20*/  LDL R0, [R1+0x38] ;  /* 0x0000380001007983 */ /* 0x001ea80000100800 */
[----:B------:R1:W-:Y:S04]  /*26c30*/  STL [R1+0x8], R7 ;  /* 0x0000080701007387 */ /* 0x0003e80000100800 */
[----:B------:R1:W-:Y:S02]  /*26c40*/  STL [R1+0x14], R9 ;  /* 0x0000140901007387 */ /* 0x0003e40000100800 */
[----:B-12---:R-:W-:-:S07]  /*26c50*/  VIADD R0, R0, 0xfffffffd ;  /* 0xfffffffd00007836 */ /* 0x006fce0000000000 */
.L_x_5501:
[----:B------:R-:W-:Y:S05]  /*26c60*/  BSYNC B2 ;  /* 0x0000000000027941 */ /* 0x000fea0003800000 */
.L_x_5500:
[----:B------:R-:W3:Y:S01]  /*26c70*/  LDL.LU R2, [R1+0x38] ;  /* 0x0000380001027983 */ /* 0x000ee20000300800 */
[----:B------:R-:W-:Y:S01]  /*26c80*/  VIADD R8, R8, 0xfffffffe ;  /* 0xfffffffe08087836 */ /* 0x000fe20000000000 */
[----:B---3--:R-:W-:-:S04]  /*26c90*/  LOP3.LUT R2, RZ, R2, RZ, 0x33, !PT ;  /* 0x00000002ff027212 */ /* 0x008fc800078e33ff */
[----:B------:R-:W-:-:S13]  /*26ca0*/  ISETP.NE.AND P0, PT, R8, R2, PT ;  /* 0x000000020800720c */ /* 0x000fda0003f05270 */
[----:B------:R-:W-:Y:S05]  /*26cb0*/  @!P0 BRA `(.L_x_5499) ;  /* 0x00000018000c8947 */ /* 0x000fea0003800000 */
[----:B0-----:R-:W-:-:S07]  /*26cc0*/  IMAD.MOV.U32 R9, RZ, RZ, R17 ;  /* 0x000000ffff097224 */ /* 0x001fce00078e0011 */
.L_x_5556:
[----:B------:R-:W3:Y:S04]  /*26cd0*/  LDL R4, [R1] ;  /* 0x0000000001047983 */ /* 0x000ee80000100800 */
        /* <DEDUP_REMOVED lines=35> */
.L_x_5522:
[----:B------:R-:W2:Y:S01]  /*26f10*/  LDL R2, [R1+0x4] ;  /* 0x0000040001027983 */ /* 0x000ea20000100800 */
[----:B------:R-:W-:Y:S01]  /*26f20*/  BSSY B2, `(.L_x_5523) ;  /* 0x0000005000027945 */ /* 0x000fe20003800000 */
[----:B--2---:R-:W-:Y:S01]  /*26f30*/  IMAD R3, R4, 0x8, R2 ;  /* 0x0000000804037824 */ /* 0x004fe200078e0202 */
[----:B------:R-:W-:-:S04]  /*26f40*/  SHF.L.U32 R2, R5, 0x1f, RZ ;  /* 0x0000001f05027819 */ /* 0x000fc800000006ff */
[----:B------:R-:W1:Y:S02]  /*26f50*/  SYNCS.PHASECHK.TRANS64.TRYWAIT P0, [R3+URZ+0x30840], R2 ;  /* 0x03084002030075a7 */ /* 0x000e64000800017f */
[----:B-1----:R-:W-:Y:S05]  /*26f60*/  @!P0 BRA `(.L_x_5524) ;  /* 0x0000004800688947 */ /* 0x002fea0003800000 */
.L_x_5660:
[----:B------:R-:W-:Y:S05]  /*26f70*/  BSYNC B2 ;  /* 0x0000000000027941 */ /* 0x000fea0003800000 */
.L_x_5523:
[----:B------:R-:W2:Y:S01]  /*26f80*/  S2R R7, SR_TID.X ;  /* 0x0000000000077919 */ /* 0x000ea20000002100 */
[----:B------:R-:W-:Y:S01]  /*26f90*/  BSSY B2, `(.L_x_5525) ;  /* 0x000000a000027945 */ /* 0x000fe20003800000 */
[----:B--2---:R-:W-:-:S04]  /*26fa0*/  LOP3.LUT R7, R7, 0x7f, RZ, 0xc0, !PT ;  /* 0x0000007f07077812 */ /* 0x004fc800078ec0ff */
[----:B------:R-:W-:-:S13]  /*26fb0*/  ISETP.NE.AND P0, PT, R7, RZ, PT ;  /* 0x000000ff0700720c */ /* 0x000fda0003f05270 */
[----:B------:R-:W-:Y:S05]  /*26fc0*/  @P0 BRA `(.L_x_5526) ;  /* 0x0000000000180947 */ /* 0x000fea0003800000 */
[----:B------:R-:W2:Y:S01]  /*26fd0*/  LDL R7, [R1] ;  /* 0x0000000001077983 */ /* 0x000ea20000100800 */
[----:B-1----:R-:W-:-:S04]  /*26fe0*/  IMAD.MOV.U32 R2, RZ, RZ, 0x9000 ;  /* 0x00009000ff027424 */ /* 0x002fc800078e00ff */
[----:B------:R3:W-:Y:S01]  /*26ff0*/  SYNCS.ARRIVE.TRANS64 RZ, [R3+URZ+0x30830], R2 ;  /* 0x0308300203ff79a7 */ /* 0x0007e2000800003f */
[----:B--2---:R-:W-:-:S13]  /*27000*/  LOP3.LUT P1, RZ, R7, 0x1, RZ, 0xc0, !PT ;  /* 0x0000000107ff7812 */ /* 0x004fda000782c0ff */
[----:B---3--:R-:W-:Y:S05]  /*27010*/  @!P1 BRA `(.L_x_5526) ;  /* 0x0000000000049947 */ /* 0x008fea0003800000 */
[----:B------:R-:W-:Y:S01]  /*27020*/  BPT.TRAP 0x1 ;  /* 0x000000040000795c */ /* 0x000fe20000300000 */
.L_x_5526:
[----:B------:R-:W-:Y:S05]  /*27030*/  BSYNC B2 ;  /* 0x0000000000027941 */ /* 0x000fea0003800000 */
.L_x_5525:
        /* <DEDUP_REMOVED lines=12> */
[----:B0-----:R-:W-:-:S08]  /*27100*/  VIADD R8, R7, 0x1e400 ;  /* 0x0001e40007087836 */ /* 0x001fd00000000000 */
.L_x_5527:
        /* <DEDUP_REMOVED lines=16> */
.L_x_5528:
        /* <DEDUP_REMOVED lines=16> */
.L_x_5529:
        /* <DEDUP_REMOVED lines=18> */
.L_x_5661:
[----:B------:R-:W-:Y:S05]  /*27430*/  BSYNC B2 ;  /* 0x0000000000027941 */ /* 0x000fea0003800000 */
.L_x_5530:
        /* <DEDUP_REMOVED lines=10> */
.L_x_5532:
[----:B------:R-:W2:Y:S01]  /*274e0*/  LDL R3, [R1] ;  /* 0x0000000001037983 */ /* 0x000ea20000100800 */
[----:B------:R-:W-:Y:S01]  /*274f0*/  BSSY B2, `(.L_x_5533) ;  /* 0x0000004000027945 */ /* 0x000fe20003800000 */
[----:B--2---:R-:W-:-:S13]  /*27500*/  LOP3.LUT P0, RZ, R3, 0x8, RZ, 0xc0, !PT ;  /* 0x0000000803ff7812 */ /* 0x004fda000780c0ff */
[----:B------:R-:W-:Y:S05]  /*27510*/  @P0 BRA `(.L_x_5534) ;  /* 0x0000000000040947 */ /* 0x000fea0003800000 */
[----:B------:R-:W-:Y:S01]  /*27520*/  BPT.TRAP 0x1 ;  /* 0x000000040000795c */ /* 0x000fe20000300000 */
.L_x_5534:
[----:B------:R-:W-:Y:S05]  /*27530*/  BSYNC B2 ;  /* 0x0000000000027941 */ /* 0x000fea0003800000 */
.L_x_5533:
        /* <DEDUP_REMOVED lines=14> */
.L_x_5535:
        /* <DEDUP_REMOVED lines=15> */
.L_x_5536:
        /* <DEDUP_REMOVED lines=15> */
.L_x_5537:
        /* <DEDUP_REMOVED lines=12> */
.L_x_5521:
[----:B------:R-:W-:Y:S05]  /*278c0*/  BSYNC B1 ;  /* 0x0000000000017941 */ /* 0x000fea0003800000 */
.L_x_5520:
[----:B------:R-:W2:Y:S01]  /*278d0*/  LDL R2, [R1] ;  /* 0x0000000001027983 */ /* 0x000ea20000100800 */
        /* <DEDUP_REMOVED lines=35> */
.L_x_5540:
[----:B------:R-:W2:Y:S01]  /*27b10*/  LDL R2, [R1+0x4] ;  /* 0x0000040001027983 */ /* 0x000ea20000100800 */
[----:B------:R-:W-:Y:S01]  /*27b20*/  BSSY B2, `(.L_x_5541) ;  /* 0x0000005000027945 */ /* 0x000fe20003800000 */
[----:B--2---:R-:W-:Y:S01]  /*27b30*/  IMAD R3, R11, 0x8, R2 ;  /* 0x000000080b037824 */ /* 0x004fe200078e0202 */
[----:B------:R-:W-:-:S04]  /*27b40*/  SHF.L.U32 R2, R10, 0x1f, RZ ;  /* 0x0000001f0a027819 */ /* 0x000fc800000006ff */
[----:B------:R-:W2:Y:S02]  /*27b50*/  SYNCS.PHASECHK.TRANS64.TRYWAIT P0, [R3+URZ+0x30840], R2 ;  /* 0x03084002030075a7 */ /* 0x000ea4000800017f */
[----:B--2---:R-:W-:Y:S05]  /*27b60*/  @!P0 BRA `(.L_x_5542) ;  /* 0x0000003c00908947 */ /* 0x004fea0003800000 */
.L_x_5662:
[----:B------:R-:W-:Y:S05]  /*27b70*/  BSYNC B2 ;  /* 0x0000000000027941 */ /* 0x000fea0003800000 */
.L_x_5541:
[----:B-1----:R-:W1:Y:S01]  /*27b80*/  S2R R8, SR_TID.X ;  /* 0x0000000000087919 */ /* 0x002e620000002100 */
[----:B------:R-:W-:Y:S01]  /*27b90*/  BSSY B2, `(.L_x_5543) ;  /* 0x000000a000027945 */ /* 0x000fe20003800000 */
[----:B-1----:R-:W-:-:S04]  /*27ba0*/  LOP3.LUT R8, R8, 0x7f, RZ, 0xc0, !PT ;  /* 0x0000007f08087812 */ /* 0x002fc800078ec0ff */
[----:B------:R-:W-:-:S13]  /*27bb0*/  ISETP.NE.AND P0, PT, R8, RZ, PT ;  /* 0x000000ff0800720c */ /* 0x000fda0003f05270 */
[----:B------:R-:W-:Y:S05]  /*27bc0*/  @P0 BRA `(.L_x_5544) ;  /* 0x0000000000180947 */ /* 0x000fea0003800000 */
[----:B------:R-:W3:Y:S01]  /*27bd0*/  LDL R8, [R1] ;  /* 0x0000000001087983 */ /* 0x000ee20000100800 */
[----:B--2---:R-:W-:-:S04]  /*27be0*/  MOV R2, 0x9000 ;  /* 0x0000900000027802 */ /* 0x004fc80000000f00 */
[----:B------:R1:W-:Y:S01]  /*27bf0*/  SYNCS.ARRIVE.TRANS64 RZ, [R3+URZ+0x30830], R2 ;  /* 0x0308300203ff79a7 */ /* 0x0003e2000800003f */
[----:B---3--:R-:W-:-:S13]  /*27c00*/  LOP3.LUT P1, RZ, R8, 0x1, RZ, 0xc0, !PT ;  /* 0x0000000108ff7812 */ /* 0x008fda000782c0ff */
[----:B-1----:R-:W-:Y:S05]  /*27c10*/  @!P1 BRA `(.L_x_5544) ;  /* 0x0000000000049947 */ /* 0x002fea0003800000 */
[----:B------:R-:W-:Y:S01]  /*27c20*/  BPT.TRAP 0x1 ;  /* 0x000000040000795c */ /* 0x000fe20000300000 */
.L_x_5544:
[----:B------:R-:W-:Y:S05]  /*27c30*/  BSYNC B2 ;  /* 0x0000000000027941 */ /* 0x000fea0003800000 */
.L_x_5543:
[----:B0-----:R-:W3:Y:S04]  /*27c40*/  LDL R10, [R1+0x4] ;  /* 0x00000400010a7983 */ /* 0x001ee80000100800 */
        /* <DEDUP_REMOVED lines=13> */
.L_x_5545:
        /* <DEDUP_REMOVED lines=16> */
.L_x_5546:
        /* <DEDUP_REMOVED lines=16> */
.L_x_5547:
        /* <DEDUP_REMOVED lines=13> */
[----:B--2---:R-:W-:-:S04]  /*27ff0*/  LEA R2, R4, R13, 0x3 ;  /* 0x0000000d04027211 */ /* 0x004fc800078e18ff */
[----:B------:R-:W0:Y:S02]  /*28000*/  SYNCS.PHASECHK.TRANS64.TRYWAIT P0, [R2+URZ+0x30860], R5 ;  /* 0x03086005020075a7 */ /* 0x000e24000800017f */
[----:B0-----:R-:W-:Y:S05]  /*28010*/  @!P0 BRA `(.L_x_5549) ;  /* 0x0000003800788947 */ /* 0x001fea0003800000 */
.L_x_5663:
[----:B------:R-:W-:Y:S05]  /*28020*/  BSYNC B2 ;  /* 0x0000000000027941 */ /* 0x000fea0003800000 */
.L_x_5548:
[----:B------:R-:W1:Y:S01]  /*28030*/  S2R R3, SR_TID.X ;  /* 0x0000000000037919 */ /* 0x000e620000002100 */
[----:B------:R-:W-:-:S04]  /*28040*/  UPRMT UR4, UR38, 0x9910, URZ ;  /* 0x0000991026047896 */ /* 0x000fc8000800003f */
[----:B------:R-:W-:Y:S01]  /*28050*/  UISETP.NE.AND UP0, UPT, UR4, 0x2, UPT ;  /* 0x000000020400788c */ /* 0x000fe2000bf05270 */
[----:B-1----:R-:W-:-:S04]  /*28060*/  LOP3.LUT R3, R3, 0x7f, RZ, 0xc0, !PT ;  /* 0x0000007f03037812 */ /* 0x002fc800078ec0ff */
[----:B------:R-:W-:-:S13]  /*28070*/  ISETP.NE.AND P0, PT, R3, RZ, PT ;  /* 0x000000ff0300720c */ /* 0x000fda0003f05270 */
[----:B------:R-:W-:-:S04]  /*28080*/  @!P0 IMAD.MOV.U32 R3, RZ, RZ, 0x9000 ;  /* 0x00009000ff038424 */ /* 0x000fc800078e00ff */
[----:B------:R1:W-:Y:S01]  /*28090*/  @!P0 SYNCS.ARRIVE.TRANS64 RZ, [R2+URZ+0x30850], R3 ;  /* 0x0308500302ff89a7 */ /* 0x0003e2000800003f */
[----:B------:R-:W-:-:S13]  /*280a0*/  PLOP3.LUT P0, PT, PT, PT, UP0, 0x80, 0x0 ;  /* 0x000000000000781c */ /* 0x000fda0003f0f008 */
[----:B-1----:R-:W-:Y:S05]  /*280b0*/  @P0 BRA `(.L_x_5550) ;  /* 0x0000000000040947 */ /* 0x002fea0003800000 */
[----:B------:R-:W-:Y:S01]  /*280c0*/  BPT.TRAP 0x1 ;  /* 0x000000040000795c */ /* 0x000fe20000300000 */
.L_x_5550:
[----:B------:R-:W2:Y:S01]  /*280d0*/  LDL R3, [R1] ;  /* 0x0000000001037983 */ /* 0x000ea20000100800 */
[----:B------:R-:W-:Y:S01]  /*280e0*/  BSSY B2, `(.L_x_5551) ;  /* 0x0000004000027945 */ /* 0x000fe20003800000 */
[----:B--2---:R-:W-:-:S13]  /*280f0*/  LOP3.LUT P0, RZ, R3, 0x8, RZ, 0xc0, !PT ;  /* 0x0000000803ff7812 */ /* 0x004fda000780c0ff */
[----:B------:R-:W-:Y:S05]  /*28100*/  @P0 BRA `(.L_x_5552) ;  /* 0x0000000000040947 */ /* 0x000fea0003800000 */
[----:B------:R-:W-:Y:S01]  /*28110*/  BPT.TRAP 0x1 ;  /* 0x000000040000795c */ /* 0x000fe20000300000 */
.L_x_5552:
[----:B------:R-:W-:Y:S05]  /*28120*/  BSYNC B2 ;  /* 0x0000000000027941 */ /* 0x000fea0003800000 */
.L_x_5551:
        /* <DEDUP_REMOVED lines=13> */
.L_x_5553:
        /* <DEDUP_REMOVED lines=15> */
.L_x_5554:
        /* <DEDUP_REMOVED lines=15> */
.L_x_5555:
        /* <DEDUP_REMOVED lines=12> */
.L_x_5539:
[----:B------:R-:W-:Y:S05]  /*284a0*/  BSYNC B1 ;  /* 0x0000000000017941 */ /* 0x000fea0003800000 */
.L_x_5538:
[----:B------:R-:W2:Y:S01]  /*284b0*/  LDL R2, [R1+0x30] ;  /* 0x0000300001027983 */ /* 0x000ea20000100800 */
[----:B------:R-:W-:Y:S01]  /*284c0*/  VIADD R0, R0, 0xfffffffe ;  /* 0xfffffffe00007836 */ /* 0x000fe20000000000 */
[----:B--2---:R-:W-:-:S13]  /*284d0*/  ISETP.GT.AND P0, PT, R6, R2, PT ;  /* 0x000000020600720c */ /* 0x004fda0003f04270 */
[----:B------:R-:W-:Y:S05]  /*284e0*/  @P0 BRA `(.L_x_5556) ;  /* 0xffffffe400f80947 */ /* 0x000fea000383ffff */
.L_x_5499:
[----:B------:R-:W-:Y:S05]  /*284f0*/  BSYNC B0 ;  /* 0x0000000000007941 */ /* 0x000fea0003800000 */
.L_x_5498:
        /* <DEDUP_REMOVED lines=17> */
.L_x_5558:
[----:B------:R-:W-:Y:S05]  /*28610*/  BSYNC B0 ;  /* 0x0000000000007941 */ /* 0x000fea0003800000 */
.L_x_5557:
[----:B------:R-:W3:Y:S01]  /*28620*/  LDL R0, [R1] ;  /* 0x0000000001007983 */ /* 0x000ee20000100800 */
[----:B------:R-:W-:Y:S01]  /*28630*/  BSSY B0, `(.L_x_5559) ;  /* 0x0000052000007945 */ /* 0x000fe20003800000 */
[----:B---3--:R-:W-:-:S13]  /*28640*/  LOP3.LUT P0, RZ, R0, 0x4, RZ, 0xc0, !PT ;  /* 0x0000000400ff7812 */ /* 0x008fda000780c0ff */
[----:B------:R-:W-:Y:S05]  /*28650*/  @!P0 BRA `(.L_x_5560) ;  /* 0x00000004003c8947 */ /* 0x000fea0003800000 */
[----:B------:R-:W3:Y:S04]  /*28660*/  LDL R3, [R1+0x4] ;  /* 0x0000040001037983 */ /* 0x000ee80000100800 */
[----:B------:R-:W3:Y:S04]  /*28670*/  LDL R0, [R1+0x8] ;  /* 0x0000080001007983 */ /* 0x000ee80000100800 */
[----:B------:R-:W4:Y:S01]  /*28680*/  LDL R2, [R1+0x14] ;  /* 0x0000140001027983 */ /* 0x000f220000100800 */
[----:B------:R-:W-:Y:S01]  /*28690*/  BSSY B1, `(.L_x_5561) ;  /* 0x0000005000017945 */ /* 0x000fe20003800000 */
[----:B---3--:R-:W-:-:S02]  /*286a0*/  LEA R0, R0, R3, 0x3 ;  /* 0x0000000300007211 */ /* 0x008fc400078e18ff */
[----:B----4-:R-:W-:-:S04]  /*286b0*/  SHF.L.U32 R2, R2, 0x1f, RZ ;  /* 0x0000001f02027819 */ /* 0x010fc800000006ff */
[----:B------:R-:W3:Y:S02]  /*286c0*/  SYNCS.PHASECHK.TRANS64.TRYWAIT P0, [R0+URZ+0x30860], R2 ;  /* 0x03086002000075a7 */ /* 0x000ee4000800017f */
[----:B---3--:R-:W-:Y:S05]  /*286d0*/  @!P0 BRA `(.L_x_5562) ;  /* 0x0000003000dc8947 */ /* 0x008fea0003800000 */
.L_x_5664:
[----:B------:R-:W-:Y:S05]  /*286e0*/  BSYNC B1 ;  /* 0x0000000000017941 */ /* 0x000fea0003800000 */
.L_x_5561:
[----:B------:R-:W4:Y:S01]  /*286f0*/  S2R R3, SR_TID.X ;  /* 0x0000000000037919 */ /* 0x000f220000002100 */
[----:B------:R-:W-:-:S04]  /*28700*/  UPRMT UR4, UR38, 0x9910, URZ ;  /* 0x0000991026047896 */ /* 0x000fc8000800003f */
[----:B------:R-:W-:Y:S01]  /*28710*/  UISETP.NE.AND UP0, UPT, UR4, 0x2, UPT ;  /* 0x000000020400788c */ /* 0x000fe2000bf05270 */
[----:B----4-:R-:W-:-:S04]  /*28720*/  LOP3.LUT R3, R3, 0x7f, RZ, 0xc0, !PT ;  /* 0x0000007f03037812 */ /* 0x010fc800078ec0ff */
[----:B------:R-:W-:-:S13]  /*28730*/  ISETP.NE.AND P0, PT, R3, RZ, PT ;  /* 0x000000ff0300720c */ /* 0x000fda0003f05270 */
[----:B---3--:R-:W-:-:S04]  /*28740*/  @!P0 IMAD.MOV.U32 R2, RZ, RZ, 0x9000 ;  /* 0x00009000ff028424 */ /* 0x008fc800078e00ff */
[----:B------:R3:W-:Y:S01]  /*28750*/  @!P0 SYNCS.ARRIVE.TRANS64 RZ, [R0+URZ+0x30850], R2 ;  /* 0x0308500200ff89a7 */ /* 0x0007e2000800003f */
[----:B------:R-:W-:-:S13]  /*28760*/  PLOP3.LUT P0, PT, PT, PT, UP0, 0x80, 0x0 ;  /* 0x000000000000781c */ /* 0x000fda0003f0f008 */
[----:B---3--:R-:W-:Y:S05]  /*28770*/  @P0 BRA `(.L_x_5563) ;  /* 0x0000000000040947 */ /* 0x008fea0003800000 */
[----:B------:R-:W-:Y:S01]  /*28780*/  BPT.TRAP 0x1 ;  /* 0x000000040000795c */ /* 0x000fe20000300000 */
.L_x_5563:
[----:B------:R-:W3:Y:S01]  /*28790*/  LDL R2, [R1] ;  /* 0x0000000001027983 */ /* 0x000ee20000100800 */
[----:B------:R-:W-:Y:S01]  /*287a0*/  BSSY B1, `(.L_x_5564) ;  /* 0x0000004000017945 */ /* 0x000fe20003800000 */
[----:B---3--:R-:W-:-:S13]  /*287b0*/  LOP3.LUT P0, RZ, R2, 0x8, RZ, 0xc0, !PT ;  /* 0x0000000802ff7812 */ /* 0x008fda000780c0ff */
[----:B------:R-:W-:Y:S05]  /*287c0*/  @P0 BRA `(.L_x_5565) ;  /* 0x0000000000040947 */ /* 0x000fea0003800000 */
[----:B------:R-:W-:Y:S01]  /*287d0*/  BPT.TRAP 0x1 ;  /* 0x000000040000795c */ /* 0x000fe20000300000 */
.L_x_5565:
[----:B------:R-:W-:Y:S05]  /*287e0*/  BSYNC B1 ;  /* 0x0000000000017941 */ /* 0x000fea0003800000 */
.L_x_5564:
[----:B--2---:R-:W2:Y:S04]  /*287f0*/  LDL.LU R5, [R1+0x18] ;  /* 0x0000180001057983 */ /* 0x004ea80000300800 */
[----:B------:R-:W2:Y:S04]  /*28800*/  LDL.LU R3, [R1+0xc] ;  /* 0x00000c0001037983 */ /* 0x000ea80000300800 */
[----:B------:R-:W3:Y:S04]  /*28810*/  LDL R4, [R1+0x4] ;  /* 0x0000040001047983 */ /* 0x000ee80000100800 */
        /* <DEDUP_REMOVED lines=9> */
[----:B---3--:R-:W-:-:S04]  /*288b0*/  IMAD R2, R2, 0x9000, R4 ;  /* 0x0000900002027824 */ /* 0x008fc800078e0204 */
[----:B------:R-:W-:-:S07]  /*288c0*/  VIADD R4, R2, 0x400 ;  /* 0x0000040002047836 */ /* 0x000fce0000000000 */
.L_x_5566:
        /* <DEDUP_REMOVED lines=10> */
[----:B------:R-:W-:Y:S01]  /*28970*/  PLOP3.LUT P0, PT, PT, PT, PT, 0x80, 0x0 ;  /* 0x000000000000781c */ /* 0x000fe20003f0f070 */
[----:B------:R-:W-:Y:S01]  /*28980*/  VIADD R4, R2, 0x3400 ;  /* 0x0000340002047836 */ /* 0x000fe20000000000 */
[----:B------:R-:W-:Y:S01]  /*28990*/  UMOV UR6, 0x0 ;  /* 0x0000000000067882 */ /* 0x000fe20000000000 */
[----:B------:R-:W-:Y:S01]  /*289a0*/  UMOV UR7, 0x14f00000 ;  /* 0x14f0000000077882 */ /* 0x000fe20000000000 */
[----:B------:R-:W-:-:S09]  /*289b0*/  UMOV UR10, 0x40 ;  /* 0x00000040000a7882 */ /* 0x000fd20000000000 */
.L_x_5567:
        /* <DEDUP_REMOVED lines=15> */
.L_x_5568:
        /* <DEDUP_REMOVED lines=10> */
.L_x_5560:
[----:B------:R-:W-:Y:S05]  /*28b50*/  BSYNC B0 ;  /* 0x0000000000007941 */ /* 0x000fea0003800000 */
.L_x_5559:
        /* <DEDUP_REMOVED lines=9> */
.L_x_5478:
[----:B------:R-:W-:Y:S05]  /*28bf0*/  BSYNC B7 ;  /* 0x0000000000077941 */ /* 0x000fea0003800000 */
.L_x_5476:
[----:B01----:R-:W3:Y:S02]  /*28c00*/  LDL R7, [R1] ;  /* 0x0000000001077983 */ /* 0x003ee40000100800 */
        /* <DEDUP_REMOVED lines=9> */
[----:B------:R0:W-:Y:S01]  /*28ca0*/  STL [R1+0x4], R0 ;  /* 0x0000040001007387 */ /* 0x0001e20000100800 */
[----:B------:R-:W-:Y:S06]  /*28cb0*/  BAR.ARV 0x4, 0x180 ;  /* 0x0106000000007b1d */ /* 0x000fec0000002000 */
[----:B------:R-:W-:Y:S05]  /*28cc0*/  BRA `(.L_x_5570) ;  /* 0x0000000800d87947 */ /* 0x000fea0003800000 */
.L_x_5569:
        /* <DEDUP_REMOVED lines=13> */
[----:B------:R-:W-:Y:S01]  /*28da0*/  SHFL.IDX PT, R5, R16, 0x1, 0x1f ;  /* 0x00201f0010057f89 */ /* 0x000fe200000e0000 */
[C---:B------:R-:W-:Y:S01]  /*28db0*/  ISETP.GE.U32.AND P3, PT, R6.reuse, 0x10, PT ;  /* 0x000000100600780c */ /* 0x040fe20003f66070 */
[----:B0-----:R-:W-:Y:S02]  /*28dc0*/  IMAD.MOV.U32 R3, RZ, RZ, RZ ;  /* 0x000000ffff037224 */ /* 0x001fe400078e00ff */
[----:B--2---:R-:W-:Y:S01]  /*28dd0*/  @!P0 IMAD.MOV.U32 R3, RZ, RZ, R2 ;  /* 0x000000ffff038224 */ /* 0x004fe200078e0002 */
[----:B------:R-:W-:-:S04]  /*28de0*/  ISETP.GE.U32.AND P0, PT, R6, 0x2, PT ;  /* 0x000000020600780c */ /* 0x000fc80003f06070 */
[----:B------:R-:W0:Y:S02]  /*28df0*/  SHFL.UP PT, R2, R3, 0x1, RZ ;  /* 0x0420000003027989 */ /* 0x000e2400000e00ff */
[----:B0-----:R-:W-:-:S05]  /*28e00*/  SEL R0, R2, RZ, P4 ;  /* 0x000000ff02007207 */ /* 0x001fca0002000000 */
[----:B------:R-:W-:Y:S02]  /*28e10*/  IMAD.IADD R2, R3, 0x1, R0 ;  /* 0x0000000103027824 */ /* 0x000fe400078e0200 */
[----:B------:R-:W-:Y:S04]  /*28e20*/  SHFL.IDX PT, R0, R16, RZ, 0x1f ;  /* 0x00001fff10007589 */ /* 0x000fe800000e0000 */
        /* <DEDUP_REMOVED lines=13> */
.L_x_5674:
[----:B------:R-:W-:Y:S02]  /*28f00*/  ULDC UR4, c[0x0][0xc38] ;  /* 0x00030e0000047ab9 */ /* 0x000fe40000000800 */
[----:B------:R-:W-:-:S05]  /*28f10*/  MOV R4, UR4 ;  /* 0x0000000400047c02 */ /* 0x000fca0008000f00 */
[----:B-1----:R-:W-:-:S04]  /*28f20*/  IMAD R16, R16, R4, RZ ;  /* 0x0000000410107224 */ /* 0x002fc800078e02ff */
[----:B------:R-:W-:-:S05]  /*28f30*/  IMAD.IADD R5, R5, 0x1, R16 ;  /* 0x0000000105057824 */ /* 0x000fca00078e0210 */
[----:B------:R-:W-:-:S13]  /*28f40*/  ISETP.GT.AND P4, PT, R5, R0, PT ;  /* 0x000000000500720c */ /* 0x000fda0003f84270 */
[----:B------:R-:W-:Y:S05]  /*28f50*/  @P4 BRA `(.L_x_5572) ;  /* 0x0000000000a04947 */ /* 0x000fea0003800000 */
.L_x_5577:
[----:B0-----:R-:W0:Y:S01]  /*28f60*/  LDC R2, c[0x0][0xc3c] ;  /* 0x00030f00ff027b82 */ /* 0x001e220000000800 */
[----:B------:R-:W-:-:S05]  /*28f70*/  VIADD R19, R19, 0x1f ;  /* 0x0000001f13137836 */ /* 0x000fca0000000000 */
[----:B0-----:R-:W-:-:S13]  /*28f80*/  ISETP.GE.AND P4, PT, R19, R2, PT ;  /* 0x000000021300720c */ /* 0x001fda0003f86270 */
[----:B------:R-:W-:Y:S05]  /*28f90*/  @P4 BRA `(.L_x_5573) ;  /* 0x0000000400dc4947 */ /* 0x000fea0003800000 */
[----:B------:R-:W2:Y:S01]  /*28fa0*/  LDL R3, [R1+0x28] ;  /* 0x0000280001037983 */ /* 0x000ea20000100800 */
[----:B------:R-:W-:Y:S01]  /*28fb0*/  BSSY B0, `(.L_x_5574) ;  /* 0x0000008000007945 */ /* 0x000fe20003800000 */
[----:B--2---:R-:W-:Y:S02]  /*28fc0*/  IMAD.IADD R4, R19, 0x1, R3 ;  /* 0x0000000113047824 */ /* 0x004fe400078e0203 */
[----:B------:R-:W-:-:S03]  /*28fd0*/  IMAD.MOV.U32 R3, RZ, RZ, RZ ;  /* 0x000000ffff037224 */ /* 0x000fc600078e00ff */
[----:B------:R-:W-:-:S13]  /*28fe0*/  ISETP.GE.OR P4, PT, R4, R2, !P5 ;  /* 0x000000020400720c */ /* 0x000fda0006f86670 */
[----:B------:R-:W-:Y:S05]  /*28ff0*/  @P4 BRA `(.L_x_5575) ;  /* 0x00000000000c4947 */ /* 0x000fea0003800000 */
[----:B------:R-:W0:Y:S02]  /*29000*/  LDC.64 R2, c[0x0][0xc80] ;  /* 0x00032000ff027b82 */ /* 0x000e240000000a00 */
[----:B0-----:R-:W-:-:S06]  /*29010*/  IMAD.WIDE R2, R4, 0x4, R2 ;  /* 0x0000000404027825 */ /* 0x001fcc00078e0202 */
[----:B------:R0:W5:Y:S02]  /*29020*/  LDG.E R3, desc[UR60][R2.64] ;  /* 0x0000003c02037981 */ /* 0x000164000c1e1900 */
.L_x_5575:
[----:B------:R-:W-:Y:S05]  /*29030*/  BSYNC B0 ;  /* 0x0000000000007941 */ /* 0x000fea0003800000 */
.L_x_5574:
[----:B------:R-:W-:-:S03]  /*29040*/  UMOV UR4, 0xffffffff ;  /* 0xffffffff00047882 */ /* 0x000fc60000000000 */
[----:B------:R-:W-:Y:S05]  /*29050*/  BRA.DIV UR4, `(.L_x_5576) ;  /* 0x0000002e04cc7947 */ /* 0x000fea000b800000 */
[----:B------:R-:W2:Y:S04]  /*29060*/  LDL R4, [R1] ;  /* 0x0000000001047983 */ /* 0x000ea80000100800 */
        /* <DEDUP_REMOVED lines=17> */
.L_x_5682:
[----:B------:R-:W-:Y:S02]  /*29180*/  ULDC UR4, c[0x0][0xc38] ;  /* 0x00030e0000047ab9 */ /* 0x000fe40000000800 */
[----:B------:R-:W-:-:S04]  /*29190*/  IMAD.U32 R4, RZ, RZ, UR4 ;  /* 0x00000004ff047e24 */ /* 0x000fc8000f8e00ff */
[----:B-1----:R-:W-:-:S04]  /*291a0*/  IMAD R16, R16, R4, RZ ;  /* 0x0000000410107224 */ /* 0x002fc800078e02ff */
[----:B------:R-:W-:-:S05]  /*291b0*/  IMAD.IADD R5, R16, 0x1, R5 ;  /* 0x0000000110057824 */ /* 0x000fca00078e0205 */
[----:B------:R-:W-:-:S13]  /*291c0*/  ISETP.GT.AND P4, PT, R5, R0, PT ;  /* 0x000000000500720c */ /* 0x000fda0003f84270 */
[----:B------:R-:W-:Y:S05]  /*291d0*/  @!P4 BRA `(.L_x_5577) ;  /* 0xfffffffc0060c947 */ /* 0x000fea000383ffff */
.L_x_5572:
        /* <DEDUP_REMOVED lines=8> */
.L_x_5686:
[----:B------:R-:W-:Y:S01]  /*29260*/  ISETP.NE.AND P0, PT, R5, RZ, PT ;  /* 0x000000ff0500720c */ /* 0x000fe20003f05270 */
[----:B------:R-:W-:-:S12]  /*29270*/  IMAD.MOV.U32 R5, RZ, RZ, RZ ;  /* 0x000000ffff057224 */ /* 0x000fd800078e00ff */
[----:B------:R-:W-:Y:S05]  /*29280*/  @!P0 BRA `(.L_x_5579) ;  /* 0x0000000000148947 */ /* 0x000fea0003800000 */
[----:B------:R-:W-:Y:S01]  /*29290*/  UMOV UR4, 0xffffffff ;  /* 0xffffffff00047882 */ /* 0x000fe20000000000 */
[----:B------:R-:W-:Y:S02]  /*292a0*/  VIADD R12, R6, 0xffffffff ;  /* 0xffffffff060c7836 */ /* 0x000fe40000000000 */
[----:B------:R-:W-:Y:S05]  /*292b0*/  BRA.DIV UR4, `(.L_x_5580) ;  /* 0x00000032045c7947 */ /* 0x000fea000b800000 */
[----:B0-----:R0:W3:Y:S02]  /*292c0*/  SHFL.IDX PT, R2, R2, R12, 0x1f ;  /* 0x00001f0c02027589 */ /* 0x0010e400000e0000 */
.L_x_5689:
[----:B---3--:R-:W-:-:S07]  /*292d0*/  IMAD.MOV.U32 R5, RZ, RZ, R2 ;  /* 0x000000ffff057224 */ /* 0x008fce00078e0002 */
.L_x_5579:
        /* <DEDUP_REMOVED lines=67> */
.L_x_5573:
[----:B------:R-:W-:Y:S01]  /*29710*/  UMOV UR4, URZ ;  /* 0x0000003f00047c82 */ /* 0x000fe20008000000 */
[----:B------:R-:W-:Y:S01]  /*29720*/  UMOV UR5, URZ ;  /* 0x0000003f00057c82 */ /* 0x000fe20008000000 */
[----:B------:R-:W-:Y:S01]  /*29730*/  ULDC UR6, c[0x0][0xc3c] ;  /* 0x00030f0000067ab9 */ /* 0x000fe20000000800 */
[----:B------:R-:W-:Y:S01]  /*29740*/  MOV R16, R0 ;  /* 0x0000000000107202 */ /* 0x000fe20000000f00 */
[----:B------:R-:W-:Y:S02]  /*29750*/  IMAD.U32 R17, RZ, RZ, UR4 ;  /* 0x00000004ff117e24 */ /* 0x000fe4000f8e00ff */
[----:B------:R-:W-:Y:S02]  /*29760*/  IMAD.U32 R18, RZ, RZ, UR5 ;  /* 0x00000005ff127e24 */ /* 0x000fe4000f8e00ff */
[----:B------:R-:W-:-:S07]  /*29770*/  IMAD.U32 R19, RZ, RZ, UR6 ;  /* 0x00000006ff137e24 */ /* 0x000fce000f8e00ff */
.L_x_5581:
        /* <DEDUP_REMOVED lines=11> */
.L_x_5570:
[----:B------:R-:W-:Y:S02]  /*29830*/  ULDC UR4, c[0x0][0xc3c] ;  /* 0x00030f0000047ab9 */ /* 0x000fe40000000800 */
[----:B-1----:R-:W-:-:S13]  /*29840*/  ISETP.GE.AND P0, PT, R19, UR4, PT ;  /* 0x0000000413007c0c */ /* 0x002fda000bf06270 */
[----:B------:R-:W-:Y:S05]  /*29850*/  @!P0 BRA `(.L_x_5582) ;  /* 0xffffff8800648947 */ /* 0x000fea000383ffff */
[----:B------:R-:W-:Y:S05]  /*29860*/  BSYNC B8 ;  /* 0x0000000000087941 */ /* 0x000fea0003800000 */
.L_x_5416:
        /* <DEDUP_REMOVED lines=12> */
.L_x_5690:
[----:B------:R-:W-:Y:S05]  /*29930*/  BSYNC B0 ;  /* 0x0000000000007941 */ /* 0x000fea0003800000 */
.L_x_5583:
[----:B------:R-:W-:-:S03]  /*29940*/  UMOV UR4, 0xffffffff ;  /* 0xffffffff00047882 */ /* 0x000fc60000000000 */
[----:B------:R-:W-:Y:S05]  /*29950*/  BRA.DIV UR4, `(.L_x_5585) ;  /* 0x0000002a04f07947 */ /* 0x000fea000b800000 */
[----:B------:R-:W1:Y:S02]  /*29960*/  S2R R2, SR_TID.X ;  /* 0x0000000000027919 */ /* 0x000e640000002100 */
[----:B-1----:R-:W-:-:S04]  /*29970*/  SHF.R.U32.HI R2, RZ, 0x5, R2 ;  /* 0x00000005ff027819 */ /* 0x002fc80000011602 */
[----:B------:R-:W-:-:S05]  /*29980*/  LOP3.LUT R2, R2, 0x3, RZ, 0xc0, !PT ;  /* 0x0000000302027812 */ /* 0x000fca00078ec0ff */
[----:B------:R1:W2:Y:S02]  /*29990*/  SHFL.IDX PT, R14, R2, RZ, 0x1f ;  /* 0x00001fff020e7589 */ /* 0x0002a400000e0000 */
.L_x_5693:
[----:B--2---:R-:W-:-:S13]  /*299a0*/  ISETP.NE.AND P0, PT, R14, RZ, PT ;  /* 0x000000ff0e00720c */ /* 0x004fda0003f05270 */
[----:B------:R-:W-:Y:S05]  /*299b0*/  @P0 BRA `(.L_x_5120) ;  /* 0x00000000009c0947 */ /* 0x000fea0003800000 */
[----:B------:R-:W-:-:S03]  /*299c0*/  UMOV UR4, 0xffffffff ;  /* 0xffffffff00047882 */ /* 0x000fc60000000000 */
[----:B------:R-:W-:Y:S05]  /*299d0*/  BRA.DIV UR4, `(.L_x_5586) ;  /* 0x0000002e04047947 */ /* 0x000fea000b800000 */
[----:B------:R-:W-:-:S13]  /*299e0*/  ELECT P6, URZ, PT ;  /* 0x00000000003f782f */ /* 0x000fda00038c0000 */
.L_x_5696:
        /* <DEDUP_REMOVED lines=8> */
.L_x_5587:
        /* <DEDUP_REMOVED lines=14> */
.L_x_5697:
[----:B------:R-:W1:Y:S02]  /*29b50*/  SYNCS.PHASECHK.TRANS64.TRYWAIT P0, [R7+URZ], R2 ;  /* 0x00000002070075a7 */ /* 0x000e64000800017f */
[----:B-1----:R-:W-:Y:S05]  /*29b60*/  @!P0 BRA `(.L_x_5589) ;  /* 0x0000002800d48947 */ /* 0x002fea0003800000 */
.L_x_5698:
[----:B------:R-:W-:Y:S05]  /*29b70*/  @!P2 BRA `(.L_x_5590) ;  /* 0x000000000004a947 */ /* 0x000fea0003800000 */
[----:B------:R-:W-:Y:S01]  /*29b80*/  BPT.TRAP 0x1 ;  /* 0x000000040000795c */ /* 0x000fe20000300000 */
.L_x_5590:
[----:B------:R-:W2:Y:S01]  /*29b90*/  LDL.LU R4, [R1+0x8] ;  /* 0x0000080001047983 */ /* 0x000ea20000300800 */
[----:B------:R-:W-:-:S04]  /*29ba0*/  VIADD R0, R0, 0x30860 ;  /* 0x0003086000007836 */ /* 0x000fc80000000000 */
[----:B--2---:R-:W-:-:S04]  /*29bb0*/  IMAD R4, R4, 0x8, R0 ;  /* 0x0000000804047824 */ /* 0x004fc800078e0200 */
[----:B------:R-:W2:Y:S02]  /*29bc0*/  SYNCS.PHASECHK.TRANS64.TRYWAIT P0, [R4+URZ], R5 ;  /* 0x00000005040075a7 */ /* 0x000ea4000800017f */
[----:B--2---:R-:W-:Y:S05]  /*29bd0*/  @!P0 BRA `(.L_x_5591) ;  /* 0x0000002800cc8947 */ /* 0x004fea0003800000 */
.L_x_5699:
[----:B------:R-:W-:-:S07]  /*29be0*/  IMAD R3, R3, 0x8, R0 ;  /* 0x0000000803037824 */ /* 0x000fce00078e0200 */
.L_x_5592:
[----:B---3--:R3:W4:Y:S02]  /*29bf0*/  SYNCS.PHASECHK.TRANS64.TRYWAIT P0, [R3+URZ], R2 ;  /* 0x00000002030075a7 */ /* 0x008724000800017f */
[----:B----4-:R-:W-:Y:S05]  /*29c00*/  @!P0 NANOSLEEP.SYNCS 0x989680 ;  /* 0x009896800000895d */ /* 0x010fea0003900000 */
[----:B------:R-:W4:Y:S02]  /*29c10*/  @!P0 SYNCS.PHASECHK.TRANS64 P0, [R3+URZ], R2 ;  /* 0x00000002030085a7 */ /* 0x000f24000800007f */
[----:B----4-:R-:W-:Y:S05]  /*29c20*/  @!P0 BRA `(.L_x_5592) ;  /* 0xfffffffc00f08947 */ /* 0x010fea000383ffff */
.L_x_5120:
[----:B------:R-:W-:Y:S05]  /*29c30*/  BSYNC B9 ;  /* 0x0000000000097941 */ /* 0x000fea0003800000 */
.L_x_5117:
[----:B------:R-:W-:Y:S05]  /*29c40*/  EXIT ;  /* 0x000000000000794d */ /* 0x000fea0003800000 */
.L_x_5146:
[----:B0-----:R0:W1:Y:S02]  /*29c50*/  SYNCS.PHASECHK.TRANS64.TRYWAIT P5, [R90+URZ+0x30890], R91 ;  /* 0x0308905b5a0075a7 */ /* 0x00106400080a017f */
[----:B-1----:R-:W-:Y:S05]  /*29c60*/  @!P5 NANOSLEEP.SYNCS 0x989680 ;  /* 0x009896800000d95d */ /* 0x002fea0003900000 */
[----:B------:R-:W1:Y:S02]  /*29c70*/  @!P5 SYNCS.PHASECHK.TRANS64 P5, [R90+URZ+0x30890], R91 ;  /* 0x0308905b5a00d5a7 */ /* 0x000e6400080a007f */
[----:B-1----:R-:W-:Y:S05]  /*29c80*/  @!P5 BRA `(.L_x_5146) ;  /* 0xfffffffc00f0d947 */ /* 0x002fea000383ffff */
[----:B------:R-:W-:Y:S05]  /*29c90*/  BRA `(.L_x_5593) ;  /* 0xfffffd9c008c7947 */ /* 0x000fea000383ffff */
.L_x_5200:
[----:B-1----:R1:W3:Y:S02]  /*29ca0*/  SYNCS.PHASECHK.TRANS64.TRYWAIT P5, [R90+URZ+0x30890], R91 ;  /* 0x0308905b5a0075a7 */ /* 0x0022e400080a017f */
[----:B---3--:R-:W-:Y:S05]  /*29cb0*/  @!P5 NANOSLEEP.SYNCS 0x989680 ;  /* 0x009896800000d95d */ /* 0x008fea0003900000 */
[----:B------:R-:W3:Y:S02]  /*29cc0*/  @!P5 SYNCS.PHASECHK.TRANS64 P5, [R90+URZ+0x30890], R91 ;  /* 0x0308905b5a00d5a7 */ /* 0x000ee400080a007f */
[----:B---3--:R-:W-:Y:S05]  /*29cd0*/  @!P5 BRA `(.L_x_5200) ;  /* 0xfffffffc00f0d947 */ /* 0x008fea000383ffff */
[----:B------:R-:W-:Y:S05]  /*29ce0*/  BRA `(.L_x_5594) ;  /* 0xfffffdcc00ec7947 */ /* 0x000fea000383ffff */
.L_x_5225:
[----:B-1----:R1:W2:Y:S02]  /*29cf0*/  SYNCS.PHASECHK.TRANS64.TRYWAIT P3, [R90+URZ+0x30890], R91 ;  /* 0x0308905b5a0075a7 */ /* 0x0022a4000806017f */
[----:B--2---:R-:W-:Y:S05]  /*29d00*/  @!P3 NANOSLEEP.SYNCS 0x989680 ;  /* 0x009896800000b95d */ /* 0x004fea0003900000 */
[----:B------:R-:W2:Y:S02]  /*29d10*/  @!P3 SYNCS.PHASECHK.TRANS64 P3, [R90+URZ+0x30890], R91 ;  /* 0x0308905b5a00b5a7 */ /* 0x000ea4000806007f */
[----:B--2---:R-:W-:Y:S05]  /*29d20*/  @!P3 BRA `(.L_x_5225) ;  /* 0xfffffffc00f0b947 */ /* 0x004fea000383ffff */
[----:B------:R-:W-:Y:S05]  /*29d30*/  BRA `(.L_x_5595) ;  /* 0xfffffe0000087947 */ /* 0x000fea000383ffff */
.L_x_5231:
[----:B-1----:R1:W2:Y:S02]  /*29d40*/  SYNCS.PHASECHK.TRANS64.TRYWAIT P2, [R90+URZ+0x308b0], R91 ;  /* 0x0308b05b5a0075a7 */ /* 0x0022a4000804017f */
[----:B--2---:R-:W-:Y:S05]  /*29d50*/  @!P2 NANOSLEEP.SYNCS 0x989680 ;  /* 0x009896800000a95d */ /* 0x004fea0003900000 */
[----:B------:R-:W2:Y:S02]  /*29d60*/  @!P2 SYNCS.PHASECHK.TRANS64 P2, [R90+URZ+0x308b0], R91 ;  /* 0x0308b05b5a00a5a7 */ /* 0x000ea4000804007f */
[----:B--2---:R-:W-:Y:S05]  /*29d70*/  @!P2 BRA `(.L_x_5231) ;  /* 0xfffffffc00f0a947 */ /* 0x004fea000383ffff */
[----:B------:R-:W-:Y:S05]  /*29d80*/  BRA `(.L_x_5596) ;  /* 0xfffffe0400007947 */ /* 0x000fea000383ffff */
.L_x_5257:
        /* <DEDUP_REMOVED lines=8> */
.L_x_5598:
[----:B------:R-:W-:Y:S05]  /*29e10*/  BSYNC B1 ;  /* 0x0000000000017941 */ /* 0x000fea0003800000 */
.L_x_5597:
[----:B------:R-:W-:Y:S02]  /*29e20*/  IMAD.MOV.U32 R13, RZ, RZ, R6 ;  /* 0x000000ffff0d7224 */ /* 0x000fe400078e0006 */
[----:B------:R-:W-:Y:S02]  /*29e30*/  IMAD.MOV.U32 R12, RZ, RZ, RZ ;  /* 0x000000ffff0c7224 */ /* 0x000fe400078e00ff */
[----:B------:R-:W-:Y:S02]  /*29e40*/  IMAD.MOV.U32 R11, RZ, RZ, 0x1c1f ;  /* 0x00001c1fff0b7424 */ /* 0x000fe400078e00ff */
[----:B------:R-:W-:Y:S02]  /*29e50*/  IMAD.MOV.U32 R15, RZ, RZ, -0x1 ;  /* 0xffffffffff0f7424 */ /* 0x000fe400078e00ff */
[----:B------:R-:W-:-:S07]  /*29e60*/  IMAD.MOV.U32 R3, RZ, RZ, R14 ;  /* 0x000000ffff037224 */ /* 0x000fce00078e000e */
[----:B------:R-:W-:Y:S05]  /*29e70*/  WARPSYNC.COLLECTIVE R15, `(.L_x_5599) ;  /* 0x000000000f087348 */ /* 0x000fea0003c00000 */
[----:B------:R0:W1:Y:S02]  /*29e80*/  SHFL.IDX P6, R14, R13, R12, R11 ;  /* 0x0000000c0d0e7389 */ /* 0x00006400000c000b */
[----:B01----:R-:W-:Y:S01]  /*29e90*/  ENDCOLLECTIVE ;  /* 0x000000000000791b */ /* 0x003fe20003800000 */
.L_x_5599:
[----:B------:R-:W-:Y:S01]  /*29ea0*/  MOV R13, R8 ;  /* 0x00000008000d7202 */ /* 0x000fe20000000f00 */
[----:B------:R-:W-:-:S07]  /*29eb0*/  IMAD.MOV.U32 R0, RZ, RZ, R14 ;  /* 0x000000ffff007224 */ /* 0x000fce00078e000e */
[----:B------:R-:W-:Y:S05]  /*29ec0*/  WARPSYNC.COLLECTIVE R15, `(.L_x_5600) ;  /* 0x000000000f087348 */ /* 0x000fea0003c00000 */
[----:B------:R0:W1:Y:S02]  /*29ed0*/  SHFL.IDX P6, R14, R13, R12, R11 ;  /* 0x0000000c0d0e7389 */ /* 0x00006400000c000b */
[----:B01----:R-:W-:Y:S01]  /*29ee0*/  ENDCOLLECTIVE ;  /* 0x000000000000791b */ /* 0x003fe20003800000 */
.L_x_5600:
[----:B------:R-:W-:Y:S02]  /*29ef0*/  IMAD.MOV.U32 R13, RZ, RZ, R4 ;  /* 0x000000ffff0d7224 */ /* 0x000fe400078e0004 */
[----:B------:R-:W-:-:S07]  /*29f00*/  IMAD.MOV.U32 R5, RZ, RZ, R14 ;  /* 0x000000ffff057224 */ /* 0x000fce00078e000e */
[----:B------:R-:W-:Y:S05]  /*29f10*/  WARPSYNC.COLLECTIVE R15, `(.L_x_5601) ;  /* 0x000000000f087348 */ /* 0x000fea0003c00000 */
[----:B------:R0:W1:Y:S02]  /*29f20*/  SHFL.IDX P6, R14, R13, R12, R11 ;  /* 0x0000000c0d0e7389 */ /* 0x00006400000c000b */
[----:B01----:R-:W-:Y:S01]  /*29f30*/  ENDCOLLECTIVE ;  /* 0x000000000000791b */ /* 0x003fe20003800000 */
.L_x_5601:
[----:B------:R-:W-:Y:S05]  /*29f40*/  BRA `(.L_x_5602) ;  /* 0xfffffe1400b47947 */ /* 0x000fea000383ffff */
.L_x_5260:
        /* <DEDUP_REMOVED lines=8> */
.L_x_5604:
[----:B------:R-:W-:Y:S05]  /*29fd0*/  BSYNC B1 ;  /* 0x0000000000017941 */ /* 0x000fea0003800000 */
.L_x_5603:
        /* <DEDUP_REMOVED lines=8> */
.L_x_5605:
[----:B------:R-:W-:Y:S02]  /*2a060*/  IMAD.MOV.U32 R13, RZ, RZ, R8 ;  /* 0x000000ffff0d7224 */ /* 0x000fe400078e0008 */
[----:B------:R-:W-:-:S07]  /*2a070*/  IMAD.MOV.U32 R0, RZ, RZ, R14 ;  /* 0x000000ffff007224 */ /* 0x000fce00078e000e */
[----:B------:R-:W-:Y:S05]  /*2a080*/  WARPSYNC.COLLECTIVE R15, `(.L_x_5606) ;  /* 0x000000000f087348 */ /* 0x000fea0003c00000 */
[----:B------:R0:W1:Y:S02]  /*2a090*/  SHFL.IDX P6, R14, R13, R12, R11 ;  /* 0x0000000c0d0e7389 */ /* 0x00006400000c000b */
[----:B01----:R-:W-:Y:S01]  /*2a0a0*/  ENDCOLLECTIVE ;  /* 0x000000000000791b */ /* 0x003fe20003800000 */
.L_x_5606:
[----:B------:R-:W-:Y:S02]  /*2a0b0*/  IMAD.MOV.U32 R13, RZ, RZ, R4 ;  /* 0x000000ffff0d7224 */ /* 0x000fe400078e0004 */
[----:B------:R-:W-:-:S07]  /*2a0c0*/  IMAD.MOV.U32 R5, RZ, RZ, R14 ;  /* 0x000000ffff057224 */ /* 0x000fce00078e000e */
[----:B------:R-:W-:Y:S05]  /*2a0d0*/  WARPSYNC.COLLECTIVE R15, `(.L_x_5607) ;  /* 0x000000000f087348 */ /* 0x000fea0003c00000 */
[----:B------:R0:W1:Y:S02]  /*2a0e0*/  SHFL.IDX P6, R14, R13, R12, R11 ;  /* 0x0000000c0d0e7389 */ /* 0x00006400000c000b */
[----:B01----:R-:W-:Y:S01]  /*2a0f0*/  ENDCOLLECTIVE ;  /* 0x000000000000791b */ /* 0x003fe20003800000 */
.L_x_5607:
[----:B------:R-:W-:Y:S01]  /*2a100*/  MOV R4, R14 ;  /* 0x0000000e00047202 */ /* 0x000fe20000000f00 */
[----:B------:R-:W-:Y:S06]  /*2a110*/  BRA `(.L_x_5608) ;  /* 0xfffffe1c00407947 */ /* 0x000fec000383ffff */
.L_x_5264:
[----:B0-----:R0:W1:Y:S02]  /*2a120*/  SYNCS.PHASECHK.TRANS64.TRYWAIT P0, [R16+URZ+0x30800], R5 ;  /* 0x03080005100075a7 */ /* 0x001064000800017f */
[----:B-1----:R-:W-:Y:S05]  /*2a130*/  @!P0 NANOSLEEP.SYNCS 0x989680 ;  /* 0x009896800000895d */ /* 0x002fea0003900000 */
[----:B------:R-:W1:Y:S02]  /*2a140*/  @!P0 SYNCS.PHASECHK.TRANS64 P0, [R16+URZ+0x30800], R5 ;  /* 0x03080005100085a7 */ /* 0x000e64000800007f */
[----:B-1----:R-:W-:Y:S05]  /*2a150*/  @!P0 BRA `(.L_x_5264) ;  /* 0xfffffffc00f08947 */ /* 0x002fea000383ffff */
[----:B------:R-:W-:Y:S05]  /*2a160*/  BRA `(.L_x_5609) ;  /* 0xfffffe2400507947 */ /* 0x000fea000383ffff */
.L_x_5288:
        /* <DEDUP_REMOVED lines=8> */
.L_x_5611:
[----:B------:R-:W-:Y:S05]  /*2a1f0*/  BSYNC B1 ;  /* 0x0000000000017941 */ /* 0x000fea0003800000 */
.L_x_5610:
[----:B------:R-:W-:Y:S01]  /*2a200*/  IMAD.MOV.U32 R13, RZ, RZ, R6 ;  /* 0x000000ffff0d7224 */ /* 0x000fe200078e0006 */
[----:B------:R-:W-:Y:S01]  /*2a210*/  MOV R11, 0x1c1f ;  /* 0x00001c1f000b7802 */ /* 0x000fe20000000f00 */
[----:B------:R-:W-:Y:S02]  /*2a220*/  IMAD.MOV.U32 R12, RZ, RZ, RZ ;  /* 0x000000ffff0c7224 */ /* 0x000fe400078e00ff */
[----:B------:R-:W-:Y:S02]  /*2a230*/  IMAD.MOV.U32 R15, RZ, RZ, -0x1 ;  /* 0xffffffffff0f7424 */ /* 0x000fe400078e00ff */
[----:B------:R-:W-:-:S07]  /*2a240*/  IMAD.MOV.U32 R3, RZ, RZ, R14 ;  /* 0x000000ffff037224 */ /* 0x000fce00078e000e */
[----:B------:R-:W-:Y:S05]  /*2a250*/  WARPSYNC.COLLECTIVE R15, `(.L_x_5612) ;  /* 0x000000000f087348 */ /* 0x000fea0003c00000 */
[----:B------:R0:W1:Y:S02]  /*2a260*/  SHFL.IDX P6, R14, R13, R12, R11 ;  /* 0x0000000c0d0e7389 */ /* 0x00006400000c000b */
[----:B01----:R-:W-:Y:S01]  /*2a270*/  ENDCOLLECTIVE ;  /* 0x000000000000791b */ /* 0x003fe20003800000 */
.L_x_5612:
[----:B------:R-:W-:Y:S02]  /*2a280*/  IMAD.MOV.U32 R21, RZ, RZ, R3 ;  /* 0x000000ffff157224 */ /* 0x000fe400078e0003 */
[----:B------:R-:W-:Y:S02]  /*2a290*/  IMAD.MOV.U32 R13, RZ, RZ, R7 ;  /* 0x000000ffff0d7224 */ /* 0x000fe400078e0007 */
[----:B------:R-:W-:-:S07]  /*2a2a0*/  IMAD.MOV.U32 R0, RZ, RZ, R14 ;  /* 0x000000ffff007224 */ /* 0x000fce00078e000e */
[----:B------:R-:W-:Y:S05]  /*2a2b0*/  WARPSYNC.COLLECTIVE R15, `(.L_x_5613) ;  /* 0x000000000f087348 */ /* 0x000fea0003c00000 */
[----:B------:R0:W1:Y:S02]  /*2a2c0*/  SHFL.IDX P6, R14, R13, R12, R11 ;  /* 0x0000000c0d0e7389 */ /* 0x00006400000c000b */
[----:B01----:R-:W-:Y:S01]  /*2a2d0*/  ENDCOLLECTIVE ;  /* 0x000000000000791b */ /* 0x003fe20003800000 */
.L_x_5613:
[----:B------:R-:W-:Y:S02]  /*2a2e0*/  IMAD.MOV.U32 R20, RZ, RZ, R0 ;  /* 0x000000ffff147224 */ /* 0x000fe400078e0000 */
[----:B------:R-:W-:Y:S02]  /*2a2f0*/  IMAD.MOV.U32 R13, RZ, RZ, R9 ;  /* 0x000000ffff0d7224 */ /* 0x000fe400078e0009 */
[----:B------:R-:W-:-:S07]  /*2a300*/  IMAD.MOV.U32 R5, RZ, RZ, R14 ;  /* 0x000000ffff057224 */ /* 0x000fce00078e000e */
[----:B------:R-:W-:Y:S05]  /*2a310*/  WARPSYNC.COLLECTIVE R15, `(.L_x_5614) ;  /* 0x000000000f087348 */ /* 0x000fea0003c00000 */
[----:B------:R0:W1:Y:S02]  /*2a320*/  SHFL.IDX P6, R14, R13, R12, R11 ;  /* 0x0000000c0d0e7389 */ /* 0x00006400000c000b */
[----:B01----:R-:W-:Y:S01]  /*2a330*/  ENDCOLLECTIVE ;  /* 0x000000000000791b */ /* 0x003fe20003800000 */
.L_x_5614:
[----:B------:R-:W-:Y:S05]  /*2a340*/  BRA `(.L_x_5615) ;  /* 0xfffffe4800207947 */ /* 0x000fea000383ffff */
.L_x_5291:
[----:B------:R-:W-:Y:S01]  /*2a350*/  BSSY B1, `(.L_x_5616) ;  /* 0x0000008000017945 */ /* 0x000fe20003800000 */
[----:B------:R-:W-:Y:S01]  /*2a360*/  MOV R13, R8 ;  /* 0x00000008000d7202 */ /* 0x000fe20000000f00 */
[----:B------:R-:W-:Y:S02]  /*2a370*/  IMAD.MOV.U32 R12, RZ, RZ, 0x1 ;  /* 0x00000001ff0c7424 */ /* 0x000fe400078e00ff */
[----:B------:R-:W-:Y:S02]  /*2a380*/  IMAD.MOV.U32 R11, RZ, RZ, 0x1c1f ;  /* 0x00001c1fff0b7424 */ /* 0x000fe400078e00ff */
[----:B------:R-:W-:-:S07]  /*2a390*/  IMAD.MOV.U32 R15, RZ, RZ, -0x1 ;  /* 0xffffffffff0f7424 */ /* 0x000fce00078e00ff */
[----:B------:R-:W-:Y:S05]  /*2a3a0*/  WARPSYNC.COLLECTIVE R15, `(.L_x_5617) ;  /* 0x000000000f087348 */ /* 0x000fea0003c00000 */
[----:B------:R0:W1:Y:S02]  /*2a3b0*/  SHFL.IDX P6, R14, R13, R12, R11 ;  /* 0x0000000c0d0e7389 */ /* 0x00006400000c000b */
[----:B01----:R-:W-:Y:S01]  /*2a3c0*/  ENDCOLLECTIVE ;  /* 0x000000000000791b */ /* 0x003fe20003800000 */
.L_x_5617:
[----:B------:R-:W-:Y:S05]  /*2a3d0*/  BSYNC B1 ;  /* 0x0000000000017941 */ /* 0x000fea0003800000 */
.L_x_5616:
        /* <DEDUP_REMOVED lines=8> */
.L_x_5618:
[----:B------:R-:W-:Y:S02]  /*2a460*/  IMAD.MOV.U32 R61, RZ, RZ, R3 ;  /* 0x000000ffff3d7224 */ /* 0x000fe400078e0003 */
[----:B------:R-:W-:Y:S02]  /*2a470*/  IMAD.MOV.U32 R13, RZ, RZ, R7 ;  /* 0x000000ffff0d7224 */ /* 0x000fe400078e0007 */
[----:B------:R-:W-:-:S07]  /*2a480*/  IMAD.MOV.U32 R0, RZ, RZ, R14 ;  /* 0x000000ffff007224 */ /* 0x000fce00078e000e */
[----:B------:R-:W-:Y:S05]  /*2a490*/  WARPSYNC.COLLECTIVE R15, `(.L_x_5619) ;  /* 0x000000000f087348 */ /* 0x000fea0003c00000 */
[----:B------:R0:W1:Y:S02]  /*2a4a0*/  SHFL.IDX P6, R14, R13, R12, R11 ;  /* 0x0000000c0d0e7389 */ /* 0x00006400000c000b */
[----:B01----:R-:W-:Y:S01]  /*2a4b0*/  ENDCOLLECTIVE ;  /* 0x000000000000791b */ /* 0x003fe20003800000 */
.L_x_5619:
[----:B------:R-:W-:Y:S02]  /*2a4c0*/  IMAD.MOV.U32 R60, RZ, RZ, R0 ;  /* 0x000000ffff3c7224 */ /* 0x000fe400078e0000 */
[----:B------:R-:W-:Y:S02]  /*2a4d0*/  IMAD.MOV.U32 R13, RZ, RZ, R9 ;  /* 0x000000ffff0d7224 */ /* 0x000fe400078e0009 */
[----:B------:R-:W-:-:S07]  /*2a4e0*/  IMAD.MOV.U32 R7, RZ, RZ, R14 ;  /* 0x000000ffff077224 */ /* 0x000fce00078e000e */
[----:B------:R-:W-:Y:S05]  /*2a4f0*/  WARPSYNC.COLLECTIVE R15, `(.L_x_5620) ;  /* 0x000000000f087348 */ /* 0x000fea0003c00000 */
[----:B------:R0:W1:Y:S02]  /*2a500*/  SHFL.IDX P6, R14, R13, R12, R11 ;  /* 0x0000000c0d0e7389 */ /* 0x00006400000c000b */
[----:B01----:R-:W-:Y:S01]  /*2a510*/  ENDCOLLECTIVE ;  /* 0x000000000000791b */ /* 0x003fe20003800000 */
.L_x_5620:
[----:B------:R-:W-:Y:S05]  /*2a520*/  BRA `(.L_x_5621) ;  /* 0xfffffe4c00307947 */ /* 0x000fea000383ffff */
.L_x_5295:
[----:B0-----:R0:W1:Y:S02]  /*2a530*/  SYNCS.PHASECHK.TRANS64.TRYWAIT P0, [R16+URZ+0x30800], R21 ;  /* 0x03080015100075a7 */ /* 0x001064000800017f */
[----:B-1----:R-:W-:Y:S05]  /*2a540*/  @!P0 NANOSLEEP.SYNCS 0x989680 ;  /* 0x009896800000895d */ /* 0x002fea0003900000 */
[----:B------:R-:W1:Y:S02]  /*2a550*/  @!P0 SYNCS.PHASECHK.TRANS64 P0, [R16+URZ+0x30800], R21 ;  /* 0x03080015100085a7 */ /* 0x000e64000800007f */
[----:B-1----:R-:W-:Y:S05]  /*2a560*/  @!P0 BRA `(.L_x_5295) ;  /* 0xfffffffc00f08947 */ /* 0x002fea000383ffff */
[----:B------:R-:W-:Y:S05]  /*2a570*/  BRA `(.L_x_5622) ;  /* 0xfffffe5000987947 */ /* 0x000fea000383ffff */
.L_x_5309:
[----:B-1----:R1:W2:Y:S02]  /*2a580*/  SYNCS.PHASECHK.TRANS64.TRYWAIT P2, [R5+URZ+0x30830], R0 ;  /* 0x03083000050075a7 */ /* 0x0022a4000804017f */
[----:B--2---:R-:W-:Y:S05]  /*2a590*/  @!P2 NANOSLEEP.SYNCS 0x989680 ;  /* 0x009896800000a95d */ /* 0x004fea0003900000 */
[----:B------:R-:W2:Y:S02]  /*2a5a0*/  @!P2 SYNCS.PHASECHK.TRANS64 P2, [R5+URZ+0x30830], R0 ;  /* 0x030830000500a5a7 */ /* 0x000ea4000804007f */
[----:B--2---:R-:W-:Y:S05]  /*2a5b0*/  @!P2 BRA `(.L_x_5309) ;  /* 0xfffffffc00f0a947 */ /* 0x004fea000383ffff */
[----:B------:R-:W-:Y:S05]  /*2a5c0*/  BRA `(.L_x_5308) ;  /* 0xfffffe7800487947 */ /* 0x000fea000383ffff */
.L_x_5329:
[----:B-1----:R1:W2:Y:S02]  /*2a5d0*/  SYNCS.PHASECHK.TRANS64.TRYWAIT P2, [R0+URZ+0x30830], R11 ;  /* 0x0308300b000075a7 */ /* 0x0022a4000804017f */
[----:B--2---:R-:W-:Y:S05]  /*2a5e0*/  @!P2 NANOSLEEP.SYNCS 0x989680 ;  /* 0x009896800000a95d */ /* 0x004fea0003900000 */
[----:B------:R-:W2:Y:S02]  /*2a5f0*/  @!P2 SYNCS.PHASECHK.TRANS64 P2, [R0+URZ+0x30830], R11 ;  /* 0x0308300b0000a5a7 */ /* 0x000ea4000804007f */
[----:B--2---:R-:W-:Y:S05]  /*2a600*/  @!P2 BRA `(.L_x_5329) ;  /* 0xfffffffc00f0a947 */ /* 0x004fea000383ffff */
[----:B------:R-:W-:Y:S05]  /*2a610*/  BRA `(.L_x_5328) ;  /* 0xfffffea800347947 */ /* 0x000fea000383ffff */
.L_x_5334:
[----:B-1----:R1:W2:Y:S02]  /*2a620*/  SYNCS.PHASECHK.TRANS64.TRYWAIT P2, [R21+URZ+0x30850], R2 ;  /* 0x03085002150075a7 */ /* 0x0022a4000804017f */
[----:B--2---:R-:W-:Y:S05]  /*2a630*/  @!P2 NANOSLEEP.SYNCS 0x989680 ;  /* 0x009896800000a95d */ /* 0x004fea0003900000 */
[----:B------:R-:W2:Y:S02]  /*2a640*/  @!P2 SYNCS.PHASECHK.TRANS64 P2, [R21+URZ+0x30850], R2 ;  /* 0x030850021500a5a7 */ /* 0x000ea4000804007f */
[----:B--2---:R-:W-:Y:S05]  /*2a650*/  @!P2 BRA `(.L_x_5334) ;  /* 0xfffffffc00f0a947 */ /* 0x004fea000383ffff */
[----:B------:R-:W-:Y:S05]  /*2a660*/  BRA `(.L_x_5333) ;  /* 0xfffffeb4007c7947 */ /* 0x000fea000383ffff */
.L_x_5354:
[----:B--2---:R2:W3:Y:S02]  /*2a670*/  SYNCS.PHASECHK.TRANS64.TRYWAIT P2, [R0+URZ+0x30830], R3 ;  /* 0x03083003000075a7 */ /* 0x0044e4000804017f */
[----:B---3--:R-:W-:Y:S05]  /*2a680*/  @!P2 NANOSLEEP.SYNCS 0x989680 ;  /* 0x009896800000a95d */ /* 0x008fea0003900000 */
[----:B------:R-:W3:Y:S02]  /*2a690*/  @!P2 SYNCS.PHASECHK.TRANS64 P2, [R0+URZ+0x30830], R3 ;  /* 0x030830030000a5a7 */ /* 0x000ee4000804007f */
[----:B---3--:R-:W-:Y:S05]  /*2a6a0*/  @!P2 BRA `(.L_x_5354) ;  /* 0xfffffffc00f0a947 */ /* 0x008fea000383ffff */
[----:B------:R-:W-:Y:S05]  /*2a6b0*/  BRA `(.L_x_5353) ;  /* 0xfffffedc00f87947 */ /* 0x000fea000383ffff */
.L_x_5359:
[----:B-1----:R1:W2:Y:S02]  /*2a6c0*/  SYNCS.PHASECHK.TRANS64.TRYWAIT P2, [R15+URZ+0x30850], R0 ;  /* 0x030850000f0075a7 */ /* 0x0022a4000804017f */
[----:B--2---:R-:W-:Y:S05]  /*2a6d0*/  @!P2 NANOSLEEP.SYNCS 0x989680 ;  /* 0x009896800000a95d */ /* 0x004fea0003900000 */
[----:B------:R-:W2:Y:S02]  /*2a6e0*/  @!P2 SYNCS.PHASECHK.TRANS64 P2, [R15+URZ+0x30850], R0 ;  /* 0x030850000f00a5a7 */ /* 0x000ea4000804007f */
[----:B--2---:R-:W-:Y:S05]  /*2a6f0*/  @!P2 BRA `(.L_x_5359) ;  /* 0xfffffffc00f0a947 */ /* 0x004fea000383ffff */
[----:B------:R-:W-:Y:S05]  /*2a700*/  BRA `(.L_x_5358) ;  /* 0xfffffeec00487947 */ /* 0x000fea000383ffff */
.L_x_5367:
[----:B--2---:R2:W3:Y:S02]  /*2a710*/  SYNCS.PHASECHK.TRANS64.TRYWAIT P2, [R3+URZ+0x30830], R4 ;  /* 0x03083004030075a7 */ /* 0x0044e4000804017f */
[----:B---3--:R-:W-:Y:S05]  /*2a720*/  @!P2 NANOSLEEP.SYNCS 0x989680 ;  /* 0x009896800000a95d */ /* 0x008fea0003900000 */
[----:B------:R-:W3:Y:S02]  /*2a730*/  @!P2 SYNCS.PHASECHK.TRANS64 P2, [R3+URZ+0x30830], R4 ;  /* 0x030830040300a5a7 */ /* 0x000ee4000804007f */
[----:B---3--:R-:W-:Y:S05]  /*2a740*/  @!P2 BRA `(.L_x_5367) ;  /* 0xfffffffc00f0a947 */ /* 0x008fea000383ffff */
[----:B------:R-:W-:Y:S05]  /*2a750*/  BRA `(.L_x_5366) ;  /* 0xffffff0000447947 */ /* 0x000fea000383ffff */
.L_x_5372:
[----:B-1----:R1:W2:Y:S02]  /*2a760*/  SYNCS.PHASECHK.TRANS64.TRYWAIT P2, [R14+URZ+0x30850], R2 ;  /* 0x030850020e0075a7 */ /* 0x0022a4000804017f */
[----:B--2---:R-:W-:Y:S05]  /*2a770*/  @!P2 NANOSLEEP.SYNCS 0x989680 ;  /* 0x009896800000a95d */ /* 0x004fea0003900000 */
[----:B------:R-:W2:Y:S02]  /*2a780*/  @!P2 SYNCS.PHASECHK.TRANS64 P2, [R14+URZ+0x30850], R2 ;  /* 0x030850020e00a5a7 */ /* 0x000ea4000804007f */
[----:B--2---:R-:W-:Y:S05]  /*2a790*/  @!P2 BRA `(.L_x_5372) ;  /* 0xfffffffc00f0a947 */ /* 0x004fea000383ffff */
[----:B------:R-:W-:Y:S05]  /*2a7a0*/  BRA `(.L_x_5371) ;  /* 0xffffff0c00847947 */ /* 0x000fea000383ffff */
.L_x_5386:
[----:B--2---:R2:W3:Y:S02]  /*2a7b0*/  SYNCS.PHASECHK.TRANS64.TRYWAIT P0, [R12+URZ+0x30850], R7 ;  /* 0x030850070c0075a7 */ /* 0x0044e4000800017f */
[----:B---3--:R-:W-:Y:S05]  /*2a7c0*/  @!P0 NANOSLEEP.SYNCS 0x989680 ;  /* 0x009896800000895d */ /* 0x008fea0003900000 */
[----:B------:R-:W3:Y:S02]  /*2a7d0*/  @!P0 SYNCS.PHASECHK.TRANS64 P0, [R12+URZ+0x30850], R7 ;  /* 0x030850070c0085a7 */ /* 0x000ee4000800007f */
[----:B---3--:R-:W-:Y:S05]  /*2a7e0*/  @!P0 BRA `(.L_x_5386) ;  /* 0xfffffffc00f08947 */ /* 0x008fea000383ffff */
[----:B------:R-:W-:Y:S05]  /*2a7f0*/  BRA `(.L_x_5385) ;  /* 0xffffff3800987947 */ /* 0x000fea000383ffff */
.L_x_5430:
[----:B------:R-:W1:Y:S01]  /*2a800*/  S2R R7, SR_TID.X ;  /* 0x0000000000077919 */ /* 0x000e620000002100 */
[----:B------:R-:W-:Y:S01]  /*2a810*/  BSSY B1, `(.L_x_5623) ;  /* 0x000000a000017945 */ /* 0x000fe20003800000 */
[----:B------:R-:W-:Y:S01]  /*2a820*/  MOV R12, RZ ;  /* 0x000000ff000c7202 */ /* 0x000fe20000000f00 */
[----:B0-----:R-:W-:Y:S02]  /*2a830*/  IMAD.MOV.U32 R11, RZ, RZ, 0x1f ;  /* 0x0000001fff0b7424 */ /* 0x001fe400078e00ff */
[----:B------:R-:W-:Y:S01]  /*2a840*/  IMAD.MOV.U32 R15, RZ, RZ, -0x1 ;  /* 0xffffffffff0f7424 */ /* 0x000fe200078e00ff */
[----:B-1----:R-:W-:-:S04]  /*2a850*/  SHF.R.U32.HI R7, RZ, 0x5, R7 ;  /* 0x00000005ff077819 */ /* 0x002fc80000011607 */
[----:B------:R-:W-:-:S05]  /*2a860*/  LOP3.LUT R7, R7, 0x3, RZ, 0xc0, !PT ;  /* 0x0000000307077812 */ /* 0x000fca00078ec0ff */
[----:B------:R-:W-:-:S07]  /*2a870*/  IMAD.MOV.U32 R13, RZ, RZ, R7 ;  /* 0x000000ffff0d7224 */ /* 0x000fce00078e0007 */
[----:B------:R-:W-:Y:S05]  /*2a880*/  WARPSYNC.COLLECTIVE R15, `(.L_x_5624) ;  /* 0x000000000f087348 */ /* 0x000fea0003c00000 */
[----:B------:R0:W1:Y:S02]  /*2a890*/  SHFL.IDX P6, R14, R13, R12, R11 ;  /* 0x0000000c0d0e7389 */ /* 0x00006400000c000b */
[----:B01----:R-:W-:Y:S01]  /*2a8a0*/  ENDCOLLECTIVE ;  /* 0x000000000000791b */ /* 0x003fe20003800000 */
.L_x_5624:
[----:B------:R-:W-:Y:S05]  /*2a8b0*/  BSYNC B1 ;  /* 0x0000000000017941 */ /* 0x000fea0003800000 */
.L_x_5623:
[----:B------:R-:W-:Y:S05]  /*2a8c0*/  BRA `(.L_x_5625) ;  /* 0xffffff8000f07947 */ /* 0x000fea000383ffff */
.L_x_5432:
[----:B------:R-:W-:Y:S01]  /*2a8d0*/  BSSY B1, `(.L_x_5626) ;  /* 0x0000006000017945 */ /* 0x000fe20003800000 */
[----:B------:R-:W-:-:S07]  /*2a8e0*/  IMAD.MOV.U32 R15, RZ, RZ, -0x1 ;  /* 0xffffffffff0f7424 */ /* 0x000fce00078e00ff */
[----:B01----:R-:W-:Y:S05]  /*2a8f0*/  WARPSYNC.COLLECTIVE R15, `(.L_x_5627) ;  /* 0x000000000f0c7348 */ /* 0x003fea0003c00000 */
[----:B------:R-:W-:Y:S02]  /*2a900*/  ELECT P6, UR62, PT ;  /* 0x00000000003e782f */ /* 0x000fe400038c0000 */
[----:B------:R-:W-:Y:S01]  /*2a910*/  MOV R14, UR62 ;  /* 0x0000003e000e7c02 */ /* 0x000fe20008000f00 */
[----:B01----:R-:W-:Y:S10]  /*2a920*/  ENDCOLLECTIVE ;  /* 0x000000000000791b */ /* 0x003ff40003800000 */
.L_x_5627:
[----:B------:R-:W-:Y:S05]  /*2a930*/  BSYNC B1 ;  /* 0x0000000000017941 */ /* 0x000fea0003800000 */
.L_x_5626:
[----:B------:R-:W-:Y:S01]  /*2a940*/  PLOP3.LUT P2, PT, P6, PT, PT, 0x80, 0x0 ;  /* 0x000000000000781c */ /* 0x000fe2000374f070 */
[----:B------:R-:W-:-:S12]  /*2a950*/  BRA `(.L_x_5431) ;  /* 0xffffff8000e47947 */ /* 0x000fd8000383ffff */
.L_x_5434:
[----:B-1----:R-:W2:Y:S02]  /*2a960*/  LDL R5, [R1+0x4] ;  /* 0x0000040001057983 */ /* 0x002ea40000100800 */
[----:B--2---:R1:W2:Y:S02]  /*2a970*/  SYNCS.PHASECHK.TRANS64.TRYWAIT P0, [R5+URZ+0x30820], R4 ;  /* 0x03082004050075a7 */ /* 0x0042a4000800017f */
[----:B--2---:R-:W-:Y:S05]  /*2a980*/  @!P0 NANOSLEEP.SYNCS 0x989680 ;  /* 0x009896800000895d */ /* 0x004fea0003900000 */
[----:B------:R-:W2:Y:S02]  /*2a990*/  @!P0 SYNCS.PHASECHK.TRANS64 P0, [R5+URZ+0x30820], R4 ;  /* 0x03082004050085a7 */ /* 0x000ea4000800007f */
[----:B--2---:R-:W-:Y:S05]  /*2a9a0*/  @!P0 BRA `(.L_x_5434) ;  /* 0xfffffffc00ec8947 */ /* 0x004fea000383ffff */
[----:B------:R-:W-:Y:S05]  /*2a9b0*/  BRA `(.L_x_5628) ;  /* 0xffffff8000f47947 */ /* 0x000fea000383ffff */
.L_x_5438:
[----:B-1----:R1:W2:Y:S02]  /*2a9c0*/  SYNCS.PHASECHK.TRANS64.TRYWAIT P0, [R7+URZ+0x308a0], R10 ;  /* 0x0308a00a070075a7 */ /* 0x0022a4000800017f */
[----:B--2---:R-:W-:Y:S05]  /*2a9d0*/  @!P0 NANOSLEEP.SYNCS 0x989680 ;  /* 0x009896800000895d */ /* 0x004fea0003900000 */
[----:B------:R-:W2:Y:S02]  /*2a9e0*/  @!P0 SYNCS.PHASECHK.TRANS64 P0, [R7+URZ+0x308a0], R10 ;  /* 0x0308a00a070085a7 */ /* 0x000ea4000800007f */
[----:B--2---:R-:W-:Y:S05]  /*2a9f0*/  @!P0 BRA `(.L_x_5438) ;  /* 0xfffffffc00f08947 */ /* 0x004fea000383ffff */
[----:B------:R-:W-:Y:S05]  /*2aa00*/  BRA `(.L_x_5629) ;  /* 0xffffff8400187947 */ /* 0x000fea000383ffff */
.L_x_5445:
[----:B--2---:R2:W3:Y:S02]  /*2aa10*/  SYNCS.PHASECHK.TRANS64.TRYWAIT P0, [R7+URZ+0x308c0], R10 ;  /* 0x0308c00a070075a7 */ /* 0x0044e4000800017f */
[----:B---3--:R-:W-:Y:S05]  /*2aa20*/  @!P0 NANOSLEEP.SYNCS 0x989680 ;  /* 0x009896800000895d */ /* 0x008fea0003900000 */
[----:B------:R-:W3:Y:S02]  /*2aa30*/  @!P0 SYNCS.PHASECHK.TRANS64 P0, [R7+URZ+0x308c0], R10 ;  /* 0x0308c00a070085a7 */ /* 0x000ee4000800007f */
[----:B---3--:R-:W-:Y:S05]  /*2aa40*/  @!P0 BRA `(.L_x_5445) ;  /* 0xfffffffc00f08947 */ /* 0x008fea000383ffff */
[----:B------:R-:W-:Y:S05]  /*2aa50*/  BRA `(.L_x_5630) ;  /* 0xffffff8800187947 */ /* 0x000fea000383ffff */
.L_x_5454:
[----:B-1----:R1:W2:Y:S02]  /*2aa60*/  SYNCS.PHASECHK.TRANS64.TRYWAIT P0, [R8+URZ+0x308a0], R7 ;  /* 0x0308a007080075a7 */ /* 0x0022a4000800017f */
[----:B--2---:R-:W-:Y:S05]  /*2aa70*/  @!P0 NANOSLEEP.SYNCS 0x989680 ;  /* 0x009896800000895d */ /* 0x004fea0003900000 */
[----:B------:R-:W2:Y:S02]  /*2aa80*/  @!P0 SYNCS.PHASECHK.TRANS64 P0, [R8+URZ+0x308a0], R7 ;  /* 0x0308a007080085a7 */ /* 0x000ea4000800007f */
[----:B--2---:R-:W-:Y:S05]  /*2aa90*/  @!P0 BRA `(.L_x_5454) ;  /* 0xfffffffc00f08947 */ /* 0x004fea000383ffff */
[----:B------:R-:W-:Y:S05]  /*2aaa0*/  BRA `(.L_x_5631) ;  /* 0xffffff8c00647947 */ /* 0x000fea000383ffff */
.L_x_5461:
[----:B--2---:R2:W3:Y:S02]  /*2aab0*/  SYNCS.PHASECHK.TRANS64.TRYWAIT P0, [R8+URZ+0x308c0], R7 ;  /* 0x0308c007080075a7 */ /* 0x0044e4000800017f */
[----:B---3--:R-:W-:Y:S05]  /*2aac0*/  @!P0 NANOSLEEP.SYNCS 0x989680 ;  /* 0x009896800000895d */ /* 0x008fea0003900000 */
[----:B------:R-:W3:Y:S02]  /*2aad0*/  @!P0 SYNCS.PHASECHK.TRANS64 P0, [R8+URZ+0x308c0], R7 ;  /* 0x0308c007080085a7 */ /* 0x000ee4000800007f */
[----:B---3--:R-:W-:Y:S05]  /*2aae0*/  @!P0 BRA `(.L_x_5461) ;  /* 0xfffffffc00f08947 */ /* 0x008fea000383ffff */
[----:B------:R-:W-:Y:S05]  /*2aaf0*/  BRA `(.L_x_5632) ;  /* 0xffffff9000607947 */ /* 0x000fea000383ffff */
.L_x_5484:
[----:B------:R-:W2:Y:S01]  /*2ab00*/  S2R R4, SR_TID.X ;  /* 0x0000000000047919 */ /* 0x000ea20000002100 */
[----:B------:R-:W-:Y:S01]  /*2ab10*/  BSSY B0, `(.L_x_5633) ;  /* 0x000000a000007945 */ /* 0x000fe20003800000 */
[----:B------:R-:W-:Y:S02]  /*2ab20*/  IMAD.MOV.U32 R12, RZ, RZ, RZ ;  /* 0x000000ffff0c7224 */ /* 0x000fe400078e00ff */
[----:B0-----:R-:W-:Y:S02]  /*2ab30*/  IMAD.MOV.U32 R11, RZ, RZ, 0x1f ;  /* 0x0000001fff0b7424 */ /* 0x001fe400078e00ff */
[----:B------:R-:W-:Y:S01]  /*2ab40*/  IMAD.MOV.U32 R15, RZ, RZ, -0x1 ;  /* 0xffffffffff0f7424 */ /* 0x000fe200078e00ff */
[----:B--2---:R-:W-:-:S04]  /*2ab50*/  SHF.R.U32.HI R4, RZ, 0x5, R4 ;  /* 0x00000005ff047819 */ /* 0x004fc80000011604 */
[----:B------:R-:W-:-:S05]  /*2ab60*/  LOP3.LUT R4, R4, 0x3, RZ, 0xc0, !PT ;  /* 0x0000000304047812 */ /* 0x000fca00078ec0ff */
[----:B------:R-:W-:-:S07]  /*2ab70*/  IMAD.MOV.U32 R13, RZ, RZ, R4 ;  /* 0x000000ffff0d7224 */ /* 0x000fce00078e0004 */
[----:B-1----:R-:W-:Y:S05]  /*2ab80*/  WARPSYNC.COLLECTIVE R15, `(.L_x_5634) ;  /* 0x000000000f087348 */ /* 0x002fea0003c00000 */
[----:B------:R0:W2:Y:S02]  /*2ab90*/  SHFL.IDX P6, R14, R13, R12, R11 ;  /* 0x0000000c0d0e7389 */ /* 0x0000a400000c000b */
[----:B012---:R-:W-:Y:S01]  /*2aba0*/  ENDCOLLECTIVE ;  /* 0x000000000000791b */ /* 0x007fe20003800000 */
.L_x_5634:
[----:B------:R-:W-:Y:S05]  /*2abb0*/  BSYNC B0 ;  /* 0x0000000000007941 */ /* 0x000fea0003800000 */
.L_x_5633:
[----:B------:R-:W-:Y:S05]  /*2abc0*/  BRA `(.L_x_5635) ;  /* 0xffffffa000007947 */ /* 0x000fea000383ffff */
.L_x_5486:
[----:B------:R-:W-:Y:S01]  /*2abd0*/  BSSY B0, `(.L_x_5636) ;  /* 0x0000006000007945 */ /* 0x000fe20003800000 */
[----:B------:R-:W-:-:S07]  /*2abe0*/  MOV R15, 0xffffffff ;  /* 0xffffffff000f7802 */ /* 0x000fce0000000f00 */
[----:B01-3--:R-:W-:Y:S05]  /*2abf0*/  WARPSYNC.COLLECTIVE R15, `(.L_x_5637) ;  /* 0x000000000f0c7348 */ /* 0x00bfea0003c00000 */
[----:B------:R-:W-:Y:S02]  /*2ac00*/  ELECT P6, UR62, PT ;  /* 0x00000000003e782f */ /* 0x000fe400038c0000 */
[----:B------:R-:W-:Y:S01]  /*2ac10*/  MOV R14, UR62 ;  /* 0x0000003e000e7c02 */ /* 0x000fe20008000f00 */
[----:B01-3--:R-:W-:Y:S10]  /*2ac20*/  ENDCOLLECTIVE ;  /* 0x000000000000791b */ /* 0x00bff40003800000 */
.L_x_5637:
[----:B------:R-:W-:Y:S05]  /*2ac30*/  BSYNC B0 ;  /* 0x0000000000007941 */ /* 0x000fea0003800000 */
.L_x_5636:
[----:B------:R-:W-:Y:S05]  /*2ac40*/  BRA `(.L_x_5638) ;  /* 0xffffffa0000c7947 */ /* 0x000fea000383ffff */
.L_x_5488:
[----:B-1----:R1:W2:Y:S02]  /*2ac50*/  SYNCS.PHASECHK.TRANS64.TRYWAIT P0, [R0+URZ+0x30840], R2 ;  /* 0x03084002000075a7 */ /* 0x0022a4000800017f */
[----:B--2---:R-:W-:Y:S05]  /*2ac60*/  @!P0 NANOSLEEP.SYNCS 0x989680 ;  /* 0x009896800000895d */ /* 0x004fea0003900000 */
[----:B------:R-:W2:Y:S02]  /*2ac70*/  @!P0 SYNCS.PHASECHK.TRANS64 P0, [R0+URZ+0x30840], R2 ;  /* 0x03084002000085a7 */ /* 0x000ea4000800007f */
[----:B--2---:R-:W-:Y:S05]  /*2ac80*/  @!P0 BRA `(.L_x_5488) ;  /* 0xfffffffc00f08947 */ /* 0x004fea000383ffff */
[----:B------:R-:W-:Y:S05]  /*2ac90*/  BRA `(.L_x_5639) ;  /* 0xffffffa000747947 */ /* 0x000fea000383ffff */
.L_x_5492:
[----:B------:R0:W5:Y:S01]  /*2aca0*/  LDL.LU R9, [R1+0x3c] ;  /* 0x00003c0001097983 */ /* 0x0001620000300800 */
[----:B------:R-:W-:Y:S02]  /*2acb0*/  IMAD.MOV.U32 R5, RZ, RZ, R11 ;  /* 0x000000ffff057224 */ /* 0x000fe400078e000b */
[----:B------:R-:W-:Y:S02]  /*2acc0*/  IMAD.MOV.U32 R13, RZ, RZ, R3 ;  /* 0x000000ffff0d7224 */ /* 0x000fe400078e0003 */
[----:B------:R-:W-:Y:S02]  /*2acd0*/  IMAD.MOV.U32 R12, RZ, RZ, RZ ;  /* 0x000000ffff0c7224 */ /* 0x000fe400078e00ff */
[----:B------:R-:W-:Y:S02]  /*2ace0*/  IMAD.MOV.U32 R11, RZ, RZ, 0x181f ;  /* 0x0000181fff0b7424 */ /* 0x000fe400078e00ff */
[----:B0-----:R-:W-:-:S07]  /*2acf0*/  IMAD.MOV.U32 R15, RZ, RZ, -0x1 ;  /* 0xffffffffff0f7424 */ /* 0x001fce00078e00ff */
[----:B-----5:R-:W-:Y:S05]  /*2ad00*/  WARPSYNC.COLLECTIVE R15, `(.L_x_5640) ;  /* 0x000000000f087348 */ /* 0x020fea0003c00000 */
[----:B------:R0:W1:Y:S02]  /*2ad10*/  SHFL.IDX P6, R14, R13, R12, R11 ;  /* 0x0000000c0d0e7389 */ /* 0x00006400000c000b */
[----:B01---5:R-:W-:Y:S01]  /*2ad20*/  ENDCOLLECTIVE ;  /* 0x000000000000791b */ /* 0x023fe20003800000 */
.L_x_5640:
[----:B------:R-:W-:Y:S02]  /*2ad30*/  IMAD.MOV.U32 R13, RZ, RZ, R4 ;  /* 0x000000ffff0d7224 */ /* 0x000fe400078e0004 */
[----:B------:R-:W-:-:S07]  /*2ad40*/  IMAD.MOV.U32 R6, RZ, RZ, R14 ;  /* 0x000000ffff067224 */ /* 0x000fce00078e000e */
[----:B------:R-:W-:Y:S05]  /*2ad50*/  WARPSYNC.COLLECTIVE R15, `(.L_x_5641) ;  /* 0x000000000f087348 */ /* 0x000fea0003c00000 */
[----:B------:R0:W1:Y:S02]  /*2ad60*/  SHFL.IDX P6, R14, R13, R12, R11 ;  /* 0x0000000c0d0e7389 */ /* 0x00006400000c000b */
[----:B01----:R-:W-:Y:S01]  /*2ad70*/  ENDCOLLECTIVE ;  /* 0x000000000000791b */ /* 0x003fe20003800000 */
.L_x_5641:
[----:B------:R-:W-:Y:S02]  /*2ad80*/  IMAD R2, R9, R7, RZ ;  /* 0x0000000709027224 */ /* 0x000fe400078e02ff */
[----:B------:R0:W5:Y:S01]  /*2ad90*/  LDL R9, [R1+0x2c] ;  /* 0x00002c0001097983 */ /* 0x0001620000100800 */
[----:B------:R-:W-:Y:S01]  /*2ada0*/  IMAD.IADD R0, R10, 0x1, R5 ;  /* 0x000000010a007824 */ /* 0x000fe200078e0205 */
[----:B------:R-:W-:Y:S01]  /*2adb0*/  MOV R7, R14 ;  /* 0x0000000e00077202 */ /* 0x000fe20000000f00 */
[----:B------:R-:W-:Y:S02]  /*2adc0*/  IMAD.MOV.U32 R13, RZ, RZ, R3 ;  /* 0x000000ffff0d7224 */ /* 0x000fe400078e0003 */
[----:B------:R-:W-:Y:S01]  /*2add0*/  IMAD.MOV.U32 R12, RZ, RZ, 0x1 ;  /* 0x00000001ff0c7424 */ /* 0x000fe200078e00ff */
[C---:B------:R-:W-:Y:S01]  /*2ade0*/  ISETP.GE.AND P2, PT, R0.reuse, R2, PT ;  /* 0x000000020000720c */ /* 0x040fe20003f46270 */
[----:B------:R-:W-:-:S12]  /*2adf0*/  VIADD R5, R0, 0x10 ;  /* 0x0000001000057836 */ /* 0x000fd80000000000 */
[----:B0----5:R-:W-:Y:S05]  /*2ae00*/  WARPSYNC.COLLECTIVE R15, `(.L_x_5642) ;  /* 0x000000000f087348 */ /* 0x021fea0003c00000 */
[----:B------:R1:W2:Y:S02]  /*2ae10*/  SHFL.IDX P6, R14, R13, R12, R11 ;  /* 0x0000000c0d0e7389 */ /* 0x0002a400000c000b */
[----:B012--5:R-:W-:Y:S01]  /*2ae20*/  ENDCOLLECTIVE ;  /* 0x000000000000791b */ /* 0x027fe20003800000 */
.L_x_5642:
        /* <DEDUP_REMOVED lines=17> */
.L_x_5643:
[----:B------:R-:W-:Y:S02]  /*2af40*/  IMAD.MOV.U32 R13, RZ, RZ, R3 ;  /* 0x000000ffff0d7224 */ /* 0x000fe400078e0003 */
[----:B------:R-:W-:Y:S01]  /*2af50*/  IMAD.MOV.U32 R12, RZ, RZ, 0x2 ;  /* 0x00000002ff0c7424 */ /* 0x000fe200078e00ff */
[----:B------:R-:W-:-:S07]  /*2af60*/  MOV R5, R14 ;  /* 0x0000000e00057202 */ /* 0x000fce0000000f00 */
[----:B------:R-:W-:Y:S05]  /*2af70*/  WARPSYNC.COLLECTIVE R15, `(.L_x_5644) ;  /* 0x000000000f087348 */ /* 0x000fea0003c00000 */
[----:B------:R0:W1:Y:S02]  /*2af80*/  SHFL.IDX P6, R14, R13, R12, R11 ;  /* 0x0000000c0d0e7389 */ /* 0x00006400000c000b */
[----:B01----:R-:W-:Y:S01]  /*2af90*/  ENDCOLLECTIVE ;  /* 0x000000000000791b */ /* 0x003fe20003800000 */
.L_x_5644:
[----:B------:R-:W-:-:S05]  /*2afa0*/  @!P2 LEA R5, P4, R8, R5, 0x1 ;  /* 0x000000050805a211 */ /* 0x000fca00078808ff */
[----:B------:R-:W-:-:S04]  /*2afb0*/  @!P2 IMAD.X R6, RZ, RZ, R6, P4 ;  /* 0x000000ffff06a224 */ /* 0x000fc800020e0606 */
[----:B------:R-:W-:Y:S02]  /*2afc0*/  @!P2 IMAD.MOV.U32 R7, RZ, RZ, R6 ;  /* 0x000000ffff07a224 */ /* 0x000fe400078e0006 */
[----:B------:R-:W-:Y:S01]  /*2afd0*/  @!P2 IMAD.MOV.U32 R6, RZ, RZ, R5 ;  /* 0x000000ffff06a224 */ /* 0x000fe200078e0005 */
[----:B------:R-:W-:Y:S01]  /*2afe0*/  MOV R13, R4 ;  /* 0x00000004000d7202 */ /* 0x000fe20000000f00 */
[----:B------:R-:W-:-:S03]  /*2aff0*/  VIADD R5, R0, 0x20 ;  /* 0x0000002000057836 */ /* 0x000fc60000000000 */
        /* <DEDUP_REMOVED lines=11> */
.L_x_5645:
[----:B------:R-:W-:Y:S02]  /*2b0b0*/  IMAD.MOV.U32 R13, RZ, RZ, R3 ;  /* 0x000000ffff0d7224 */ /* 0x000fe400078e0003 */
[----:B------:R-:W-:Y:S02]  /*2b0c0*/  IMAD.MOV.U32 R12, RZ, RZ, 0x3 ;  /* 0x00000003ff0c7424 */ /* 0x000fe400078e00ff */
[----:B------:R-:W-:-:S07]  /*2b0d0*/  IMAD.MOV.U32 R5, RZ, RZ, R14 ;  /* 0x000000ffff057224 */ /* 0x000fce00078e000e */
[----:B------:R-:W-:Y:S05]  /*2b0e0*/  WARPSYNC.COLLECTIVE R15, `(.L_x_5646) ;  /* 0x000000000f087348 */ /* 0x000fea0003c00000 */
[----:B------:R0:W1:Y:S02]  /*2b0f0*/  SHFL.IDX P6, R14, R13, R12, R11 ;  /* 0x0000000c0d0e7389 */ /* 0x00006400000c000b */
[----:B01----:R-:W-:Y:S01]  /*2b100*/  ENDCOLLECTIVE ;  /* 0x000000000000791b */ /* 0x003fe20003800000 */
.L_x_5646:
        /* <DEDUP_REMOVED lines=12> */
[----:B------:R-:W-:-:S02]  /*2b1d0*/  ISETP.GE.AND P2, PT, R5, R2, PT ;  /* 0x000000020500720c */ /* 0x000fc40003f46270 */
[----:B0-----:R-:W-:-:S11]  /*2b1e0*/  MOV R6, R14 ;  /* 0x0000000e00067202 */ /* 0x001fd60000000f00 */
[----:B------:R-:W-:Y:S05]  /*2b1f0*/  WARPSYNC.COLLECTIVE R15, `(.L_x_5647) ;  /* 0x000000000f087348 */ /* 0x000fea0003c00000 */
[----:B------:R0:W1:Y:S02]  /*2b200*/  SHFL.IDX P6, R14, R13, R12, R11 ;  /* 0x0000000c0d0e7389 */ /* 0x00006400000c000b */
[----:B01----:R-:W-:Y:S01]  /*2b210*/  ENDCOLLECTIVE ;  /* 0x000000000000791b */ /* 0x003fe20003800000 */
.L_x_5647:
[----:B------:R-:W-:Y:S01]  /*2b220*/  IMAD.MOV.U32 R13, RZ, RZ, R3 ;  /* 0x000000ffff0d7224 */ /* 0x000fe200078e0003 */
[----:B------:R-:W-:Y:S01]  /*2b230*/  MOV R12, 0x4 ;  /* 0x00000004000c7802 */ /* 0x000fe20000000f00 */
[----:B------:R-:W-:-:S07]  /*2b240*/  IMAD.MOV.U32 R5, RZ, RZ, R14 ;  /* 0x000000ffff057224 */ /* 0x000fce00078e000e */
[----:B------:R-:W-:Y:S05]  /*2b250*/  WARPSYNC.COLLECTIVE R15, `(.L_x_5648) ;  /* 0x000000000f087348 */ /* 0x000fea0003c00000 */
[----:B------:R0:W1:Y:S02]  /*2b260*/  SHFL.IDX P6, R14, R13, R12, R11 ;  /* 0x0000000c0d0e7389 */ /* 0x00006400000c000b */
[----:B01----:R-:W-:Y:S01]  /*2b270*/  ENDCOLLECTIVE ;  /* 0x000000000000791b */ /* 0x003fe20003800000 */
.L_x_5648:
        /* <DEDUP_REMOVED lines=17> */
.L_x_5649:
[----:B------:R-:W-:Y:S01]  /*2b390*/  MOV R13, R3 ;  /* 0x00000003000d7202 */ /* 0x000fe20000000f00 */
[----:B------:R-:W-:Y:S02]  /*2b3a0*/  IMAD.MOV.U32 R12, RZ, RZ, 0x5 ;  /* 0x00000005ff0c7424 */ /* 0x000fe400078e00ff */
[----:B------:R-:W-:-:S07]  /*2b3b0*/  IMAD.MOV.U32 R5, RZ, RZ, R14 ;  /* 0x000000ffff057224 */ /* 0x000fce00078e000e */
[----:B------:R-:W-:Y:S05]  /*2b3c0*/  WARPSYNC.COLLECTIVE R15, `(.L_x_5650) ;  /* 0x000000000f087348 */ /* 0x000fea0003c00000 */
[----:B------:R0:W1:Y:S02]  /*2b3d0*/  SHFL.IDX P6, R14, R13, R12, R11 ;  /* 0x0000000c0d0e7389 */ /* 0x00006400000c000b */
[----:B01----:R-:W-:Y:S01]  /*2b3e0*/  ENDCOLLECTIVE ;  /* 0x000000000000791b */ /* 0x003fe20003800000 */
.L_x_5650:
        /* <DEDUP_REMOVED lines=17> */
.L_x_5651:
[----:B------:R-:W-:Y:S02]  /*2b500*/  IMAD.MOV.U32 R13, RZ, RZ, R3 ;  /* 0x000000ffff0d7224 */ /* 0x000fe400078e0003 */
[----:B------:R-:W-:Y:S02]  /*2b510*/  IMAD.MOV.U32 R12, RZ, RZ, 0x6 ;  /* 0x00000006ff0c7424 */ /* 0x000fe400078e00ff */
[----:B------:R-:W-:-:S07]  /*2b520*/  IMAD.MOV.U32 R5, RZ, RZ, R14 ;  /* 0x000000ffff057224 */ /* 0x000fce00078e000e */
[----:B------:R-:W-:Y:S05]  /*2b530*/  WARPSYNC.COLLECTIVE R15, `(.L_x_5652) ;  /* 0x000000000f087348 */ /* 0x000fea0003c00000 */
[----:B------:R0:W1:Y:S02]  /*2b540*/  SHFL.IDX P6, R14, R13, R12, R11 ;  /* 0x0000000c0d0e7389 */ /* 0x00006400000c000b */
[----:B01----:R-:W-:Y:S01]  /*2b550*/  ENDCOLLECTIVE ;  /* 0x000000000000791b */ /* 0x003fe20003800000 */
.L_x_5652:
[----:B------:R-:W-:-:S05]  /*2b560*/  @!P2 LEA R5, P4, R8, R5, 0x1 ;  /* 0x000000050805a211 */ /* 0x000fca00078808ff */
[----:B------:R-:W-:-:S04]  /*2b570*/  @!P2 IMAD.X R6, RZ, RZ, R6, P4 ;  /* 0x000000ffff06a224 */ /* 0x000fc800020e0606 */
        /* <DEDUP_REMOVED lines=15> */
.L_x_5653:
[----:B------:R-:W-:Y:S02]  /*2b670*/  IMAD.MOV.U32 R13, RZ, RZ, R3 ;  /* 0x000000ffff0d7224 */ /* 0x000fe400078e0003 */
[----:B------:R-:W-:Y:S02]  /*2b680*/  IMAD.MOV.U32 R12, RZ, RZ, 0x7 ;  /* 0x00000007ff0c7424 */ /* 0x000fe400078e00ff */
[----:B------:R-:W-:-:S07]  /*2b690*/  IMAD.MOV.U32 R5, RZ, RZ, R14 ;  /* 0x000000ffff057224 */ /* 0x000fce00078e000e */
[----:B------:R-:W-:Y:S05]  /*2b6a0*/  WARPSYNC.COLLECTIVE R15, `(.L_x_5654) ;  /* 0x000000000f087348 */ /* 0x000fea0003c00000 */
[----:B------:R0:W1:Y:S02]  /*2b6b0*/  SHFL.IDX P6, R14, R13, R12, R11 ;  /* 0x0000000c0d0e7389 */ /* 0x00006400000c000b */
[----:B01----:R-:W-:Y:S01]  /*2b6c0*/  ENDCOLLECTIVE ;  /* 0x000000000000791b */ /* 0x003fe20003800000 */
.L_x_5654:
        /* <DEDUP_REMOVED lines=14> */
.L_x_5655:
[----:B------:R-:W-:Y:S01]  /*2b7b0*/  @!PT LDS RZ, [RZ] ;  /* 0x00000000fffff984 */ /* 0x000fe20000000800 */
[----:B------:R-:W-:Y:S01]  /*2b7c0*/  @!PT LDS RZ, [RZ] ;  /* 0x00000000fffff984 */ /* 0x000fe20000000800 */
[----:B------:R-:W-:Y:S01]  /*2b7d0*/  @!PT LDS RZ, [RZ] ;  /* 0x00000000fffff984 */ /* 0x000fe20000000800 */
[----:B------:R0:W-:Y:S01]  /*2b7e0*/  @!P2 LDGSTS.E.BYPASS.LTC128B.128 [R9+0x1d400], desc[UR60][R6.64+0x100], !P1 ;  /* 0x1d4001000609afae */ /* 0x0001e2000c901d7c */
[----:B------:R-:W-:Y:S01]  /*2b7f0*/  IMAD.MOV.U32 R3, RZ, RZ, R14 ;  /* 0x000000ffff037224 */ /* 0x000fe200078e000e */
[----:B------:R-:W-:Y:S06]  /*2b800*/  BRA `(.L_x_5656) ;  /* 0xffffffa4003c7947 */ /* 0x000fec000383ffff */
.L_x_5497:
[----:B-1----:R-:W3:Y:S02]  /*2b810*/  LDL R2, [R1+0x4] ;  /* 0x0000040001027983 */ /* 0x002ee40000100800 */
[----:B---3--:R1:W3:Y:S02]  /*2b820*/  SYNCS.PHASECHK.TRANS64.TRYWAIT P0, [R2+URZ+0x30820], R0 ;  /* 0x03082000020075a7 */ /* 0x0082e4000800017f */
[----:B---3--:R-:W-:Y:S05]  /*2b830*/  @!P0 NANOSLEEP.SYNCS 0x989680 ;  /* 0x009896800000895d */ /* 0x008fea0003900000 */
[----:B------:R-:W3:Y:S02]  /*2b840*/  @!P0 SYNCS.PHASECHK.TRANS64 P0, [R2+URZ+0x30820], R0 ;  /* 0x03082000020085a7 */ /* 0x000ee4000800007f */
[----:B---3--:R-:W-:Y:S05]  /*2b850*/  @!P0 BRA `(.L_x_5497) ;  /* 0xfffffffc00ec8947 */ /* 0x008fea000383ffff */
[----:B------:R-:W-:Y:S05]  /*2b860*/  BRA `(.L_x_5657) ;  /* 0xffffffa400b47947 */ /* 0x000fea000383ffff */
.L_x_5506:
[----:B-1----:R1:W2:Y:S02]  /*2b870*/  SYNCS.PHASECHK.TRANS64.TRYWAIT P0, [R3+URZ+0x30840], R2 ;  /* 0x03084002030075a7 */ /* 0x0022a4000800017f */
[----:B--2---:R-:W-:Y:S05]  /*2b880*/  @!P0 NANOSLEEP.SYNCS 0x989680 ;  /* 0x009896800000895d */ /* 0x004fea0003900000 */
[----:B------:R-:W2:Y:S02]  /*2b890*/  @!P0 SYNCS.PHASECHK.TRANS64 P0, [R3+URZ+0x30840], R2 ;  /* 0x03084002030085a7 */ /* 0x000ea4000800007f */
[----:B--2---:R-:W-:Y:S05]  /*2b8a0*/  @!P0 BRA `(.L_x_5506) ;  /* 0xfffffffc00f08947 */ /* 0x004fea000383ffff */
[----:B------:R-:W-:Y:S05]  /*2b8b0*/  BRA `(.L_x_5658) ;  /* 0xffffffa800807947 */ /* 0x000fea000383ffff */
.L_x_5513:
[----:B0-----:R0:W1:Y:S02]  /*2b8c0*/  SYNCS.PHASECHK.TRANS64.TRYWAIT P0, [R2+URZ+0x30860], R3 ;  /* 0x03086003020075a7 */ /* 0x001064000800017f */
[----:B-1----:R-:W-:Y:S05]  /*2b8d0*/  @!P0 NANOSLEEP.SYNCS 0x989680 ;  /* 0x009896800000895d */ /* 0x002fea0003900000 */
[----:B------:R-:W1:Y:S02]  /*2b8e0*/  @!P0 SYNCS.PHASECHK.TRANS64 P0, [R2+URZ+0x30860], R3 ;  /* 0x03086003020085a7 */ /* 0x000e64000800007f */
[----:B-1----:R-:W-:Y:S05]  /*2b8f0*/  @!P0 BRA `(.L_x_5513) ;  /* 0xfffffffc00f08947 */ /* 0x002fea000383ffff */
[----:B------:R-:W-:Y:S05]  /*2b900*/  BRA `(.L_x_5659) ;  /* 0xffffffac009c7947 */ /* 0x000fea000383ffff */
.L_x_5524:
[----:B-1----:R1:W2:Y:S02]  /*2b910*/  SYNCS.PHASECHK.TRANS64.TRYWAIT P0, [R3+URZ+0x30840], R2 ;  /* 0x03084002030075a7 */ /* 0x0022a4000800017f */
[----:B--2---:R-:W-:Y:S05]  /*2b920*/  @!P0 NANOSLEEP.SYNCS 0x989680 ;  /* 0x009896800000895d */ /* 0x004fea0003900000 */
[----:B------:R-:W2:Y:S02]  /*2b930*/  @!P0 SYNCS.PHASECHK.TRANS64 P0, [R3+URZ+0x30840], R2 ;  /* 0x03084002030085a7 */ /* 0x000ea4000800007f */
[----:B--2---:R-:W-:Y:S05]  /*2b940*/  @!P0 BRA `(.L_x_5524) ;  /* 0xfffffffc00f08947 */ /* 0x004fea000383ffff */
[----:B------:R-:W-:Y:S05]  /*2b950*/  BRA `(.L_x_5660) ;  /* 0xffffffb400847947 */ /* 0x000fea000383ffff */
.L_x_5531:
[----:B0-----:R0:W1:Y:S02]  /*2b960*/  SYNCS.PHASECHK.TRANS64.TRYWAIT P0, [R2+URZ+0x30860], R3 ;  /* 0x03086003020075a7 */ /* 0x001064000800017f */
[----:B-1----:R-:W-:Y:S05]  /*2b970*/  @!P0 NANOSLEEP.SYNCS 0x989680 ;  /* 0x009896800000895d */ /* 0x002fea0003900000 */
[----:B------:R-:W1:Y:S02]  /*2b980*/  @!P0 SYNCS.PHASECHK.TRANS64 P0, [R2+URZ+0x30860], R3 ;  /* 0x03086003020085a7 */ /* 0x000e64000800007f */
[----:B-1----:R-:W-:Y:S05]  /*2b990*/  @!P0 BRA `(.L_x_5531) ;  /* 0xfffffffc00f08947 */ /* 0x002fea000383ffff */
[----:B------:R-:W-:Y:S05]  /*2b9a0*/  BRA `(.L_x_5661) ;  /* 0xffffffb800a07947 */ /* 0x000fea000383ffff */
.L_x_5542:
[----:B--2---:R2:W3:Y:S02]  /*2b9b0*/  SYNCS.PHASECHK.TRANS64.TRYWAIT P0, [R3+URZ+0x30840], R2 ;  /* 0x03084002030075a7 */ /* 0x0044e4000800017f */
[----:B---3--:R-:W-:Y:S05]  /*2b9c0*/  @!P0 NANOSLEEP.SYNCS 0x989680 ;  /* 0x009896800000895d */ /* 0x008fea0003900000 */
[----:B------:R-:W3:Y:S02]  /*2b9d0*/  @!P0 SYNCS.PHASECHK.TRANS64 P0, [R3+URZ+0x30840], R2 ;  /* 0x03084002030085a7 */ /* 0x000ee4000800007f */
[----:B---3--:R-:W-:Y:S05]  /*2b9e0*/  @!P0 BRA `(.L_x_5542) ;  /* 0xfffffffc00f08947 */ /* 0x008fea000383ffff */
[----:B------:R-:W-:Y:S05]  /*2b9f0*/  BRA `(.L_x_5662) ;  /* 0xffffffc0005c7947 */ /* 0x000fea000383ffff */
.L_x_5549:
[----:B0-----:R0:W1:Y:S02]  /*2ba00*/  SYNCS.PHASECHK.TRANS64.TRYWAIT P0, [R2+URZ+0x30860], R5 ;  /* 0x03086005020075a7 */ /* 0x001064000800017f */
[----:B-1----:R-:W-:Y:S05]  /*2ba10*/  @!P0 NANOSLEEP.SYNCS 0x989680 ;  /* 0x009896800000895d */ /* 0x002fea0003900000 */
[----:B------:R-:W1:Y:S02]  /*2ba20*/  @!P0 SYNCS.PHASECHK.TRANS64 P0, [R2+URZ+0x30860], R5 ;  /* 0x03086005020085a7 */ /* 0x000e64000800007f */
[----:B-1----:R-:W-:Y:S05]  /*2ba30*/  @!P0 BRA `(.L_x_5549) ;  /* 0xfffffffc00f08947 */ /* 0x002fea000383ffff */
[----:B------:R-:W-:Y:S05]  /*2ba40*/  BRA `(.L_x_5663) ;  /* 0xffffffc400747947 */ /* 0x000fea000383ffff */
.L_x_5562:
[----:B---3--:R3:W4:Y:S02]  /*2ba50*/  SYNCS.PHASECHK.TRANS64.TRYWAIT P0, [R0+URZ+0x30860], R2 ;  /* 0x03086002000075a7 */ /* 0x008724000800017f */
[----:B----4-:R-:W-:Y:S05]  /*2ba60*/  @!P0 NANOSLEEP.SYNCS 0x989680 ;  /* 0x009896800000895d */ /* 0x010fea0003900000 */
[----:B------:R-:W4:Y:S02]  /*2ba70*/  @!P0 SYNCS.PHASECHK.TRANS64 P0, [R0+URZ+0x30860], R2 ;  /* 0x03086002000085a7 */ /* 0x000f24000800007f */
[----:B----4-:R-:W-:Y:S05]  /*2ba80*/  @!P0 BRA `(.L_x_5562) ;  /* 0xfffffffc00f08947 */ /* 0x010fea000383ffff */
[----:B------:R-:W-:Y:S05]  /*2ba90*/  BRA `(.L_x_5664) ;  /* 0xffffffcc00107947 */ /* 0x000fea000383ffff */
.L_x_5571:
[----:B------:R-:W-:Y:S01]  /*2baa0*/  BSSY B0, `(.L_x_5665) ;  /* 0x0000008000007945 */ /* 0x000fe20003800000 */
[----:B------:R-:W-:Y:S01]  /*2bab0*/  IMAD.MOV.U32 R13, RZ, RZ, R16 ;  /* 0x000000ffff0d7224 */ /* 0x000fe200078e0010 */
[----:B------:R-:W-:Y:S01]  /*2bac0*/  MOV R11, 0x1f ;  /* 0x0000001f000b7802 */ /* 0x000fe20000000f00 */
[----:B------:R-:W-:Y:S02]  /*2bad0*/  IMAD.MOV.U32 R12, RZ, RZ, RZ ;  /* 0x000000ffff0c7224 */ /* 0x000fe400078e00ff */
[----:B------:R-:W-:-:S07]  /*2bae0*/  IMAD.MOV.U32 R15, RZ, RZ, -0x1 ;  /* 0xffffffffff0f7424 */ /* 0x000fce00078e00ff */
[----:B--2--5:R-:W-:Y:S05]  /*2baf0*/  WARPSYNC.COLLECTIVE R15, `(.L_x_5666) ;  /* 0x000000000f087348 */ /* 0x024fea0003c00000 */
[----:B------:R0:W1:Y:S02]  /*2bb00*/  SHFL.IDX P6, R14, R13, R12, R11 ;  /* 0x0000000c0d0e7389 */ /* 0x00006400000c000b */
[----:B012--5:R-:W-:Y:S01]  /*2bb10*/  ENDCOLLECTIVE ;  /* 0x000000000000791b */ /* 0x027fe20003800000 */
.L_x_5666:
[----:B------:R-:W-:Y:S05]  /*2bb20*/  BSYNC B0 ;  /* 0x0000000000007941 */ /* 0x000fea0003800000 */
.L_x_5665:
[----:B------:R-:W-:Y:S01]  /*2bb30*/  IMAD.MOV.U32 R13, RZ, RZ, R16 ;  /* 0x000000ffff0d7224 */ /* 0x000fe200078e0010 */
[----:B------:R-:W-:Y:S01]  /*2bb40*/  IADD3 R4, R19, R6, RZ ;  /* 0x0000000613047210 */ /* 0x000fe20007ffe0ff */
[----:B------:R-:W-:Y:S01]  /*2bb50*/  IMAD.MOV.U32 R12, RZ, RZ, 0x1 ;  /* 0x00000001ff0c7424 */ /* 0x000fe200078e00ff */
[----:B------:R-:W-:Y:S01]  /*2bb60*/  LOP3.LUT P1, RZ, R7, 0x1, RZ, 0xc0, !PT ;  /* 0x0000000107ff7812 */ /* 0x000fe2000782c0ff */
[----:B------:R-:W-:Y:S02]  /*2bb70*/  IMAD.MOV.U32 R11, RZ, RZ, 0x1f ;  /* 0x0000001fff0b7424 */ /* 0x000fe400078e00ff */
[----:B------:R-:W-:Y:S02]  /*2bb80*/  IMAD.MOV.U32 R15, RZ, RZ, -0x1 ;  /* 0xffffffffff0f7424 */ /* 0x000fe400078e00ff */
[----:B------:R-:W-:-:S08]  /*2bb90*/  IMAD.MOV.U32 R0, RZ, RZ, R14 ;  /* 0x000000ffff007224 */ /* 0x000fd000078e000e */
[----:B------:R-:W-:Y:S05]  /*2bba0*/  WARPSYNC.COLLECTIVE R15, `(.L_x_5667) ;  /* 0x000000000f087348 */ /* 0x000fea0003c00000 */
[----:B------:R0:W1:Y:S02]  /*2bbb0*/  SHFL.IDX P6, R14, R13, R12, R11 ;  /* 0x0000000c0d0e7389 */ /* 0x00006400000c000b */
[----:B01----:R-:W-:Y:S01]  /*2bbc0*/  ENDCOLLECTIVE ;  /* 0x000000000000791b */ /* 0x003fe20003800000 */
.L_x_5667:
        /* <DEDUP_REMOVED lines=16> */
.L_x_5668:
        /* <DEDUP_REMOVED lines=9> */
.L_x_5669:
        /* <DEDUP_REMOVED lines=8> */
.L_x_5670:
        /* <DEDUP_REMOVED lines=8> */
.L_x_5671:
        /* <DEDUP_REMOVED lines=8> */
.L_x_5672:
        /* <DEDUP_REMOVED lines=9> */
.L_x_5673:
[----:B------:R-:W-:Y:S01]  /*2bf70*/  IMAD.MOV.U32 R16, RZ, RZ, R14 ;  /* 0x000000ffff107224 */ /* 0x000fe200078e000e */
[----:B------:R-:W-:Y:S06]  /*2bf80*/  BRA `(.L_x_5674) ;  /* 0xffffffcc00dc7947 */ /* 0x000fec000383ffff */
.L_x_5576:
        /* <DEDUP_REMOVED lines=8> */
.L_x_5676:
[----:B------:R-:W-:Y:S05]  /*2c010*/  BSYNC B0 ;  /* 0x0000000000007941 */ /* 0x000fea0003800000 */
.L_x_5675:
[----:B------:R-:W2:Y:S01]  /*2c020*/  LDL R2, [R1] ;  /* 0x0000000001027983 */ /* 0x000ea20000100800 */
        /* <DEDUP_REMOVED lines=11> */
.L_x_5677:
        /* <DEDUP_REMOVED lines=8> */
.L_x_5678:
        /* <DEDUP_REMOVED lines=8> */
.L_x_5679:
        /* <DEDUP_REMOVED lines=8> */
.L_x_5680:
        /* <DEDUP_REMOVED lines=9> */
.L_x_5681:
[----:B------:R-:W-:Y:S01]  /*2c2f0*/  IMAD.MOV.U32 R16, RZ, RZ, R14 ;  /* 0x000000ffff107224 */ /* 0x000fe200078e000e */
[----:B------:R-:W-:Y:S06]  /*2c300*/  BRA `(.L_x_5682) ;  /* 0xffffffcc009c7947 */ /* 0x000fec000383ffff */
.L_x_5578:
[----:B------:R-:W-:Y:S01]  /*2c310*/  BSSY B0, `(.L_x_5683) ;  /* 0x0000006000007945 */ /* 0x000fe20003800000 */
[----:B------:R-:W-:Y:S01]  /*2c320*/  PLOP3.LUT P6, PT, P6, PT, PT, 0x8, 0x0 ;  /* 0x000000000000781c */ /* 0x000fe200037ce170 */
[----:B------:R-:W-:-:S12]  /*2c330*/  IMAD.MOV.U32 R15, RZ, RZ, -0x1 ;  /* 0xffffffffff0f7424 */ /* 0x000fd800078e00ff */
[----:B0----5:R-:W-:Y:S05]  /*2c340*/  WARPSYNC.COLLECTIVE R15, `(.L_x_5684) ;  /* 0x000000000f087348 */ /* 0x021fea0003c00000 */
[----:B------:R-:W-:Y:S01]  /*2c350*/  VOTE.ANY R14, PT, P6 ;  /* 0x00000000000e7806 */ /* 0x000fe200030e0100 */
[----:B0----5:R-:W-:Y:S06]  /*2c360*/  ENDCOLLECTIVE ;  /* 0x000000000000791b */ /* 0x021fec0003800000 */
.L_x_5684:
[----:B------:R-:W-:Y:S05]  /*2c370*/  BSYNC B0 ;  /* 0x0000000000007941 */ /* 0x000fea0003800000 */
.L_x_5683:
        /* <DEDUP_REMOVED lines=9> */
.L_x_5685:
[----:B------:R-:W-:Y:S01]  /*2c410*/  IMAD.MOV.U32 R17, RZ, RZ, R14 ;  /* 0x000000ffff117224 */ /* 0x000fe200078e000e */
[----:B------:R-:W-:Y:S06]  /*2c420*/  BRA `(.L_x_5686) ;  /* 0xffffffcc008c7947 */ /* 0x000fec000383ffff */
.L_x_5580:
[----:B------:R-:W-:Y:S01]  /*2c430*/  BSSY B0, `(.L_x_5687) ;  /* 0x0000007000007945 */ /* 0x000fe20003800000 */
[----:B------:R-:W-:Y:S01]  /*2c440*/  IMAD.MOV.U32 R13, RZ, RZ, R2 ;  /* 0x000000ffff0d7224 */ /* 0x000fe200078e0002 */
[----:B------:R-:W-:Y:S01]  /*2c450*/  MOV R15, 0xffffffff ;  /* 0xffffffff000f7802 */ /* 0x000fe20000000f00 */
[----:B------:R-:W-:-:S07]  /*2c460*/  IMAD.MOV.U32 R11, RZ, RZ, 0x1f ;  /* 0x0000001fff0b7424 */ /* 0x000fce00078e00ff */
[----:B012--5:R-:W-:Y:S05]  /*2c470*/  WARPSYNC.COLLECTIVE R15, `(.L_x_5688) ;  /* 0x000000000f087348 */ /* 0x027fea0003c00000 */
[----:B------:R3:W4:Y:S02]  /*2c480*/  SHFL.IDX P6, R14, R13, R12, R11 ;  /* 0x0000000c0d0e7389 */ /* 0x00072400000c000b */
[----:B012345:R-:W-:Y:S01]  /*2c490*/  ENDCOLLECTIVE ;  /* 0x000000000000791b */ /* 0x03ffe20003800000 */
.L_x_5688:
[----:B------:R-:W-:Y:S05]  /*2c4a0*/  BSYNC B0 ;  /* 0x0000000000007941 */ /* 0x000fea0003800000 */
.L_x_5687:
[----:B------:R-:W-:Y:S01]  /*2c4b0*/  IMAD.MOV.U32 R2, RZ, RZ, R14 ;  /* 0x000000ffff027224 */ /* 0x000fe200078e000e */
[----:B------:R-:W-:Y:S06]  /*2c4c0*/  BRA `(.L_x_5689) ;  /* 0xffffffcc00807947 */ /* 0x000fec000383ffff */
.L_x_5584:
[----:B0-----:R0:W1:Y:S02]  /*2c4d0*/  SYNCS.PHASECHK.TRANS64.TRYWAIT P0, [R0+URZ+0x30820], R3 ;  /* 0x03082003000075a7 */ /* 0x001064000800017f */
[----:B-1----:R-:W-:Y:S05]  /*2c4e0*/  @!P0 NANOSLEEP.SYNCS 0x989680 ;  /* 0x009896800000895d */ /* 0x002fea0003900000 */
[----:B------:R-:W1:Y:S02]  /*2c4f0*/  @!P0 SYNCS.PHASECHK.TRANS64 P0, [R0+URZ+0x30820], R3 ;  /* 0x03082003000085a7 */ /* 0x000e64000800007f */
[----:B-1----:R-:W-:Y:S05]  /*2c500*/  @!P0 BRA `(.L_x_5584) ;  /* 0xfffffffc00f08947 */ /* 0x002fea000383ffff */
[----:B------:R-:W-:Y:S05]  /*2c510*/  BRA `(.L_x_5690) ;  /* 0xffffffd400047947 */ /* 0x000fea000383ffff */
.L_x_5585:
        /* <DEDUP_REMOVED lines=11> */
.L_x_5692:
[----:B------:R-:W-:Y:S05]  /*2c5d0*/  BSYNC B0 ;  /* 0x0000000000007941 */ /* 0x000fea0003800000 */
.L_x_5691:
[----:B------:R-:W-:Y:S05]  /*2c5e0*/  BRA `(.L_x_5693) ;  /* 0xffffffd000ec7947 */ /* 0x000fea000383ffff */
.L_x_5586:
[----:B------:R-:W-:Y:S01]  /*2c5f0*/  BSSY B0, `(.L_x_5694) ;  /* 0x0000006000007945 */ /* 0x000fe20003800000 */
[----:B------:R-:W-:-:S07]  /*2c600*/  IMAD.MOV.U32 R15, RZ, RZ, -0x1 ;  /* 0xffffffffff0f7424 */ /* 0x000fce00078e00ff */
[----:B01---5:R-:W-:Y:S05]  /*2c610*/  WARPSYNC.COLLECTIVE R15, `(.L_x_5695) ;  /* 0x000000000f0c7348 */ /* 0x023fea0003c00000 */
[----:B------:R-:W-:Y:S02]  /*2c620*/  ELECT P6, UR62, PT ;  /* 0x00000000003e782f */ /* 0x000fe400038c0000 */
[----:B------:R-:W-:Y:S01]  /*2c630*/  MOV R14, UR62 ;  /* 0x0000003e000e7c02 */ /* 0x000fe20008000f00 */
[----:B01---5:R-:W-:Y:S10]  /*2c640*/  ENDCOLLECTIVE ;  /* 0x000000000000791b */ /* 0x023ff40003800000 */
.L_x_5695:
[----:B------:R-:W-:Y:S05]  /*2c650*/  BSYNC B0 ;  /* 0x0000000000007941 */ /* 0x000fea0003800000 */
.L_x_5694:
[----:B------:R-:W-:Y:S05]  /*2c660*/  BRA `(.L_x_5696) ;  /* 0xffffffd000e07947 */ /* 0x000fea000383ffff */
.L_x_5588:
[----:B0-----:R0:W1:Y:S02]  /*2c670*/  SYNCS.PHASECHK.TRANS64.TRYWAIT P0, [R6+URZ], R5 ;  /* 0x00000005060075a7 */ /* 0x001064000800017f */
[----:B-1----:R-:W-:Y:S05]  /*2c680*/  @!P0 NANOSLEEP.SYNCS 0x989680 ;  /* 0x009896800000895d */ /* 0x002fea0003900000 */
[----:B------:R-:W1:Y:S02]  /*2c690*/  @!P0 SYNCS.PHASECHK.TRANS64 P0, [R6+URZ], R5 ;  /* 0x00000005060085a7 */ /* 0x000e64000800007f */
[----:B-1----:R-:W-:Y:S05]  /*2c6a0*/  @!P0 BRA `(.L_x_5588) ;  /* 0xfffffffc00f08947 */ /* 0x002fea000383ffff */
[----:B------:R-:W-:Y:S05]  /*2c6b0*/  BRA `(.L_x_5697) ;  /* 0xffffffd400247947 */ /* 0x000fea000383ffff */
.L_x_5589:
[----:B-1----:R1:W2:Y:S02]  /*2c6c0*/  SYNCS.PHASECHK.TRANS64.TRYWAIT P0, [R7+URZ], R2 ;  /* 0x00000002070075a7 */ /* 0x0022a4000800017f */
[----:B--2---:R-:W-:Y:S05]  /*2c6d0*/  @!P0 NANOSLEEP.SYNCS 0x989680 ;  /* 0x009896800000895d */ /* 0x004fea0003900000 */
[----:B------:R-:W2:Y:S02]  /*2c6e0*/  @!P0 SYNCS.PHASECHK.TRANS64 P0, [R7+URZ], R2 ;  /* 0x00000002070085a7 */ /* 0x000ea4000800007f */
[----:B--2---:R-:W-:Y:S05]  /*2c6f0*/  @!P0 BRA `(.L_x_5589) ;  /* 0xfffffffc00f08947 */ /* 0x004fea000383ffff */
[----:B------:R-:W-:Y:S05]  /*2c700*/  BRA `(.L_x_5698) ;  /* 0xffffffd400187947 */ /* 0x000fea000383ffff */
.L_x_5591:
[----:B--2---:R2:W3:Y:S02]  /*2c710*/  SYNCS.PHASECHK.TRANS64.TRYWAIT P0, [R4+URZ], R5 ;  /* 0x00000005040075a7 */ /* 0x0044e4000800017f */
[----:B---3--:R-:W-:Y:S05]  /*2c720*/  @!P0 NANOSLEEP.SYNCS 0x989680 ;  /* 0x009896800000895d */ /* 0x008fea0003900000 */
[----:B------:R-:W3:Y:S02]  /*2c730*/  @!P0 SYNCS.PHASECHK.TRANS64 P0, [R4+URZ], R5 ;  /* 0x00000005040085a7 */ /* 0x000ee4000800007f */
[----:B---3--:R-:W-:Y:S05]  /*2c740*/  @!P0 BRA `(.L_x_5591) ;  /* 0xfffffffc00f08947 */ /* 0x008fea000383ffff */
[----:B------:R-:W-:Y:S05]  /*2c750*/  BRA `(.L_x_5699) ;  /* 0xffffffd400207947 */ /* 0x000fea000383ffff */
.L_x_5700:
        /* <DEDUP_REMOVED lines=10> */
.L_x_15309:


//--------------------- .text._ZN7cutlass13device_kernelIN5flash11enable_sm90INS1_16FlashAttnFwdSm90INS1_25CollectiveMainloopFwdSm90ILi2EN4cute5tupleIJNS5_1CILi1EEES8_S8_EEENS6_IJNS7_ILi128EEENS7_ILi112EEENS7_ILi192EEEEEELi192ENS_6half_tEfNS_4arch4Sm90ELb1ELb0ELb0ELb0ELb0ELb0ELb0ELb1ELb1ELb1ELb0ELb0EEENS1_21CollectiveEpilogueFwdINS6_IJSA_SC_SB_EEES9_SE_SG_Li256ELb0ELb1ELb0ELb0EEENS1_30DynamicPersistentTileSchedulerILi256ELi128ELb0ELb1ELb1EEEEEEEEEvNT_6ParamsE --------------------------
	.section	.text._ZN7cutlass13device_kernelIN5flash11enable_sm90INS1_16FlashAttnFwdSm90INS1_25CollectiveMainloopFwdSm90ILi2EN4cute5tupleIJNS5_1CILi1EEES8_S8_EEENS6_IJNS7_ILi128EEENS7_ILi112EEENS7_ILi192EEEEEELi192ENS_6half_tEfNS_4arch4Sm90ELb1ELb0ELb0ELb0ELb0ELb0ELb0ELb1ELb1ELb1ELb0ELb0EEENS1_21CollectiveEpilogueFwdINS6_IJSA_SC_SB_EEES9_SE_SG_Li256ELb0ELb1ELb0ELb0EEENS1_30DynamicPersistentTileSchedulerILi256ELi128ELb0ELb1ELb1EEEEEEEEEvNT_6ParamsE,"ax",@progbits
	.align	128
.text._ZN7cutlass13device_kernelIN5flash11enable_sm90INS1_16FlashAttnFwdSm90INS1_25CollectiveMainloopFwdSm90ILi2EN4cute5tupleIJNS5_1CILi1EEES8_S8_EEENS6_IJNS7_ILi128EEENS7_ILi112EEENS7_ILi192EEEEEELi192ENS_6half_tEfNS_4arch4Sm90ELb1ELb0ELb0ELb0ELb0ELb0ELb0ELb1ELb1ELb1ELb0ELb0EEENS1_21CollectiveEpilogueFwdINS6_IJSA_SC_SB_EEES9_SE_SG_Li256ELb0ELb1ELb0ELb0EEENS1_30DynamicPersistentTileSchedulerILi256ELi128ELb0ELb1ELb1EEEEEEEEEvNT_6ParamsE:
        .type           _ZN7cutlass13device_kernelIN5flash11enable_sm90INS1_16FlashAttnFwdSm90INS1_25CollectiveMainloopFwdSm90ILi2EN4cute5tupleIJNS5_1CILi1EEES8_S8_EEENS6_IJNS7_ILi128EEENS7_ILi112EEENS7_ILi192EEEEEELi192ENS_6half_tEfNS_4arch4Sm90ELb1ELb0ELb0ELb0ELb0ELb0ELb0ELb1ELb1ELb1ELb0ELb0EEENS1_21CollectiveEpilogueFwdINS6_IJSA_SC_SB_EEES9_SE_SG_Li256ELb0ELb1ELb0ELb0EEENS1_30DynamicPersistentTileSchedulerILi256ELi128ELb0ELb1ELb1EEEEEEEEEvNT_6ParamsE,@function
        .size           _ZN7cutlass13device_kernelIN5flash11enable_sm90INS1_16FlashAttnFwdSm90INS1_25CollectiveMainloopFwdSm90ILi2EN4cute5tupleIJNS5_1CILi1EEES8_S8_EEENS6_IJNS7_ILi128EEENS7_ILi112EEENS7_ILi192EEEEEELi192ENS_6half_tEfNS_4arch4Sm90ELb1ELb0ELb0ELb0ELb0ELb0ELb0ELb1ELb1ELb1ELb0ELb0EEENS1_21CollectiveEpilogueFwdINS6_IJSA_SC_SB_EEES9_SE_SG_Li256ELb0ELb1ELb0ELb0EEENS1_30DynamicPersistentTileSchedulerILi256ELi128ELb0ELb1ELb1EEEEEEEEEvNT_6ParamsE,(.L_x_15310 - _ZN7cutlass13device_kernelIN5flash11enable_sm90INS1_16FlashAttnFwdSm90INS1_25CollectiveMainloopFwdSm90ILi2EN4cute5tupleIJNS5_1CILi1EEES8_S8_EEENS6_IJNS7_ILi128EEENS7_ILi112EEENS7_ILi192EEEEEELi192ENS_6half_tEfNS_4arch4Sm90ELb1ELb0ELb0ELb0ELb0ELb0ELb0ELb1ELb1ELb1ELb0ELb0EEENS1_21CollectiveEpilogueFwdINS6_IJSA_SC_SB_EEES9_SE_SG_Li256ELb0ELb1ELb0ELb0EEENS1_30DynamicPersistentTileSchedulerILi256ELi128ELb0ELb1ELb1EEEEEEEEEvNT_6ParamsE)
        .other          _ZN7cutlass13device_kernelIN5flash11enable_sm90INS1_16FlashAttnFwdSm90INS1_25CollectiveMainloopFwdSm90ILi2EN4cute5tupleIJNS5_1CILi1EEES8_S8_EEENS6_IJNS7_ILi128EEENS7_ILi112EEENS7_ILi192EEEEEELi192ENS_6half_tEfNS_4arch4Sm90ELb1ELb0ELb0ELb0ELb0ELb0ELb0ELb1ELb1ELb1ELb0ELb0EEENS1_21CollectiveEpilogueFwdINS6_IJSA_SC_SB_EEES9_SE_SG_Li256ELb0ELb1ELb0ELb0EEENS1_30DynamicPersistentTileSchedulerILi256ELi128ELb0ELb1ELb1EEEEEEEEEvNT_6ParamsE,@"STO_CUDA_ENTRY STV_DEFAULT"
_ZN7cutlass13device_kernelIN5flash11enable_sm90INS1_16FlashAttnFwdSm90INS1_25CollectiveMainloopFwdSm90ILi2EN4cute5tupleIJNS5_1CILi1EEES8_S8_EEENS6_IJNS7_ILi128EEENS7_ILi112EEENS7_ILi192EEEEEELi192ENS_6half_tEfNS_4arch4Sm90ELb1ELb0ELb0ELb0ELb0ELb0ELb0ELb1ELb1ELb1ELb0ELb0EEENS1_21CollectiveEpilogueFwdINS6_IJSA_SC_SB_EEES9_SE_SG_Li256ELb0ELb1ELb0ELb0EEENS1_30DynamicPersistentTileSchedulerILi256ELi128ELb0ELb1ELb1EEEEEEEEEvNT_6ParamsE:
        /* <DEDUP_REMOVED lines=17> */
.L_x_5702:
[----:B------:R-:W-:Y:S05]  /*0110*/  BSYNC B0 ;  /* 0x0000000000007941 */ /* 0x000fea0003800000 */
.L_x_5701:
        /* <DEDUP_REMOVED lines=40> */
.L_x_5703:
        /* <DEDUP_REMOVED lines=22> */
.L_x_5704:
        /* <DEDUP_REMOVED lines=18> */
.L_x_5705:
        /* <DEDUP_REMOVED lines=22> */
.L_x_5706:
        /* <DEDUP_REMOVED lines=22> */
.L_x_5707:
[----:B0-----:R-:W-:Y:S01]  /*08e0*/  ISETP.NE.AND P0, PT, R2, RZ, PT ;  /* 0x000000ff0200720c */ /* 0x001fe20003f05270 */
[----:B------:R-:W-:Y:S01]  /*08f0*/  IMAD.MOV.U32 R2, RZ, RZ, 0x1 ;  /* 0x00000001ff027424 */ /* 0x000fe200078e00ff */
[----:B------:R-:W-:-:S04]  /*0900*/  NOP ;  /* 0x0000000000007918 */ /* 0x000fc80000000000 */
[----:B------:R-:W-:-:S05]  /*0910*/  SEL R2, R2, 0x2, !P0 ;  /* 0x0000000202027807 */ /* 0x000fca0004000000 */
[----:B------:R0:W-:Y:S01]  /*0920*/  STL [R1+0x30], R2 ;  /* 0x0000300201007387 */ /* 0x0001e20000100800 */
[----:B-123--:R-:W-:Y:S06]  /*0930*/  BAR.SYNC.DEFER_BLOCKING 0x0 ;  /* 0x0000000000007b1d */ /* 0x00efec0000010000 */
[----:B------:R-:W-:Y:S05]  /*0940*/  @!P0 BRA `(.L_x_5708) ;  /* 0x000000fc00bc8947 */ /* 0x000fea0003800000 */
.L_x_5709:
        /* <DEDUP_REMOVED lines=10> */
[----:B------:R-:W2:Y:S01]  /*09f0*/  LDL.LU R12, [R1+0x30] ;  /* 0x00003000010c7983 */ /* 0x000ea20000300800 */
[----:B0-----:R-:W0:Y:S02]  /*0a00*/  S2R R2, SR_TID.X ;  /* 0x0000000000027919 */ /* 0x001e240000002100 */
[----:B0-----:R-:W-:-:S05]  /*0a10*/  VIADD R217, R2, 0xffffff80 ;  /* 0xffffff8002d97836 */ /* 0x001fca0000000000 */
[----:B------:R-:W-:-:S04]  /*0a20*/  SHF.R.S32.HI R0, RZ, 0x1f, R217 ;  /* 0x0000001fff007819 */ /* 0x000fc800000114d9 */
[CC--:B------:R-:W-:Y:S02]  /*0a30*/  LEA.HI R2, R0.reuse, R217.reuse, RZ, 0x7 ;  /* 0x000000d900027211 */ /* 0x0c0fe400078f38ff */
[-C--:B------:R-:W-:Y:S02]  /*0a40*/  LEA.HI R3, R0, R217.reuse, RZ, 0x4 ;  /* 0x000000d900037211 */ /* 0x080fe400078f20ff */
[----:B------:R-:W-:Y:S02]  /*0a50*/  LOP3.LUT R210, R2, 0xffffff80, RZ, 0xc0, !PT ;  /* 0xffffff8002d27812 */ /* 0x000fe400078ec0ff */
[----:B------:R-:W-:Y:S02]  /*0a60*/  LEA.HI R4, R0, R217, RZ, 0x5 ;  /* 0x000000d900047211 */ /* 0x000fe400078f28ff */
[----:B------:R-:W-:Y:S01]  /*0a70*/  SHF.R.S32.HI R6, RZ, 0x4, R3 ;  /* 0x00000004ff067819 */ /* 0x000fe20000011403 */
[----:B------:R-:W-:Y:S02]  /*0a80*/  IMAD.IADD R210, R217, 0x1, -R210 ;  /* 0x00000001d9d27824 */ /* 0x000fe400078e0ad2 */
[----:B------:R-:W-:Y:S01]  /*0a90*/  IMAD.SHL.U32 R5, R4, 0x20, RZ ;  /* 0x0000002004057824 */ /* 0x000fe200078e00ff */
[----:B------:R-:W-:-:S02]  /*0aa0*/  LOP3.LUT R4, R3, 0x3fffff0, RZ, 0xc0, !PT ;  /* 0x03fffff003047812 */ /* 0x000fc400078ec0ff */
[----:B------:R-:W-:Y:S02]  /*0ab0*/  SHF.R.S32.HI R7, RZ, 0x1f, R210 ;  /* 0x0000001fff077819 */ /* 0x000fe400000114d2 */
[----:B------:R-:W-:Y:S02]  /*0ac0*/  LEA.HI R3, R3, R6, RZ, 0x1 ;  /* 0x0000000603037211 */ /* 0x000fe400078f08ff */
[----:B------:R-:W-:Y:S02]  /*0ad0*/  LEA.HI R8, R7, R210, RZ, 0x2 ;  /* 0x000000d207087211 */ /* 0x000fe400078f10ff */
[----:B------:R-:W-:Y:S02]  /*0ae0*/  LOP3.LUT R3, R3, 0x1ffffffe, RZ, 0xc0, !PT ;  /* 0x1ffffffe03037812 */ /* 0x000fe400078ec0ff */
[----:B------:R-:W-:Y:S02]  /*0af0*/  LEA.HI R11, R0, R217, RZ, 0x2 ;  /* 0x000000d9000b7211 */ /* 0x000fe400078f10ff */
[--C-:B------:R-:W-:Y:S01]  /*0b00*/  SHF.R.S32.HI R9, RZ, 0x2, R8.reuse ;  /* 0x00000002ff097819 */ /* 0x100fe20000011408 */
[----:B------:R-:W-:Y:S01]  /*0b10*/  IMAD.IADD R3, R6, 0x1, -R3 ;  /* 0x0000000106037824 */ /* 0x000fe200078e0a03 */
[----:B------:R-:W-:-:S02]  /*0b20*/  SHF.R.S32.HI R10, RZ, 0x1f, R8 ;  /* 0x0000001fff0a7819 */ /* 0x000fc40000011408 */
[----:B------:R-:W-:Y:S02]  /*0b30*/  LOP3.LUT R6, R11, 0xfffffffc, RZ, 0xc0, !PT ;  /* 0xfffffffc0b067812 */ /* 0x000fe400078ec0ff */
[----:B------:R-:W-:Y:S02]  /*0b40*/  LEA.HI R0, R0, R217, RZ, 0x3 ;  /* 0x000000d900007211 */ /* 0x000fe400078f18ff */
[----:B------:R-:W-:Y:S02]  /*0b50*/  LEA.HI R10, R10, R9, RZ, 0x3 ;  /* 0x000000090a0a7211 */ /* 0x000fe400078f18ff */
[----:B------:R-:W-:Y:S01]  /*0b60*/  SHF.R.S32.HI R211, RZ, 0x7, R2 ;  /* 0x00000007ffd37819 */ /* 0x000fe20000011402 */
[----:B------:R-:W-:Y:S01]  /*0b70*/  IMAD.IADD R4, R217, 0x1, -R4 ;  /* 0x00000001d9047824 */ /* 0x000fe200078e0a04 */
[----:B------:R-:W-:Y:S01]  /*0b80*/  LOP3.LUT R5, R5, 0xfffffc00, RZ, 0xc0, !PT ;  /* 0xfffffc0005057812 */ /* 0x000fe200078ec0ff */
[----:B------:R-:W-:Y:S01]  /*0b90*/  IMAD.IADD R6, R217, 0x1, -R6 ;  /* 0x00000001d9067824 */ /* 0x000fe200078e0a06 */
[----:B------:R-:W-:-:S02]  /*0ba0*/  LOP3.LUT R206, R0, 0xfffffff8, RZ, 0xc0, !PT ;  /* 0xfffffff800ce7812 */ /* 0x000fc400078ec0ff */
[----:B------:R-:W-:Y:S02]  /*0bb0*/  LOP3.LUT R10, R10, 0xfffffff8, RZ, 0xc0, !PT ;  /* 0xfffffff80a0a7812 */ /* 0x000fe400078ec0ff */
[----:B------:R-:W-:Y:S02]  /*0bc0*/  LEA.HI R7, R7, R210, RZ, 0x5 ;  /* 0x000000d207077211 */ /* 0x000fe400078f28ff */
[----:B------:R-:W-:Y:S01]  /*0bd0*/  LEA.HI R2, R2, R211, RZ, 0x1 ;  /* 0x000000d302027211 */ /* 0x000fe200078f08ff */
[----:B------:R-:W-:Y:S01]  /*0be0*/  IMAD R4, R4, 0x40, R5 ;  /* 0x0000004004047824 */ /* 0x000fe200078e0205 */
[----:B------:R-:W-:Y:S01]  /*0bf0*/  SHF.R.S32.HI R7, RZ, 0x5, R7 ;  /* 0x00000005ff077819 */ /* 0x000fe20000011407 */
[----:B------:R-:W-:Y:S01]  /*0c00*/  IMAD.IADD R206, R217, 0x1, -R206 ;  /* 0x00000001d9ce7824 */ /* 0x000fe200078e0ace */
[----:B------:R-:W-:Y:S01]  /*0c10*/  LEA.HI R5, R6, R6, RZ, 0x1 ;  /* 0x0000000606057211 */ /* 0x000fe200078f08ff */
[----:B------:R-:W-:Y:S01]  /*0c20*/  IMAD.IADD R10, R9, 0x1, -R10 ;  /* 0x00000001090a7824 */ /* 0x000fe200078e0a0a */
[----:B------:R-:W-:Y:S01]  /*0c30*/  LOP3.LUT R2, R2, 0x3fffffe, RZ, 0xc0, !PT ;  /* 0x03fffffe02027812 */ /* 0x000fe200078ec0ff */
[----:B------:R-:W-:Y:S01]  /*0c40*/  IMAD.SHL.U32 R16, R206, 0x8, RZ ;  /* 0x00000008ce107824 */ /* 0x000fe200078e00ff */
[----:B------:R-:W-:Y:S01]  /*0c50*/  LOP3.LUT R5, R5, 0x1ffffffe, RZ, 0xc0, !PT ;  /* 0x1ffffffe05057812 */ /* 0x000fe200078ec0ff */
[----:B------:R-:W-:-:S02]  /*0c60*/  IMAD R7, R7, 0x10, R10 ;  /* 0x0000001007077824 */ /* 0x000fc400078e020a */
[----:B------:R-:W-:Y:S01]  /*0c70*/  IMAD.IADD R2, R211, 0x1, -R2 ;  /* 0x00000001d3027824 */ /* 0x000fe200078e0a02 */
[----:B------:R-:W-:Y:S01]  /*0c80*/  LOP3.LUT R19, R8, 0x7ffffffc, RZ, 0xc0, !PT ;  /* 0x7ffffffc08137812 */ /* 0x000fe200078ec0ff */
[C---:B------:R-:W-:Y:S02]  /*0c90*/  VIADD R23, R16.reuse, 0x40 ;  /* 0x0000004010177836 */ /* 0x040fe40000000000 */
[----:B------:R-:W-:Y:S02]  /*0ca0*/  VIADD R204, R16, 0x80 ;  /* 0x0000008010cc7836 */ /* 0x000fe40000000000 */
[----:B------:R-:W-:Y:S02]  /*0cb0*/  IMAD.IADD R5, R6, 0x1, -R5 ;  /* 0x0000000106057824 */ /* 0x000fe400078e0a05 */
[----:B------:R-:W-:Y:S01]  /*0cc0*/  IMAD R212, R2, 0x40, R7 ;  /* 0x0000004002d47824 */ /* 0x000fe200078e0207 */
[----:B------:R-:W-:Y:S01]  /*0cd0*/  SHF.R.S32.HI R208, RZ, 0x3, R0 ;  /* 0x00000003ffd07819 */ /* 0x000fe20000011400 */
[----:B------:R-:W-:Y:S01]  /*0ce0*/  IMAD R213, R3, 0x8, R4 ;  /* 0x0000000803d57824 */ /* 0x000fe200078e0204 */
[----:B------:R-:W-:Y:S01]  /*0cf0*/  SHF.R.S32.HI R216, RZ, 0x1f, R16 ;  /* 0x0000001fffd87819 */ /* 0x000fe20000011410 */
[----:B------:R-:W-:Y:S01]  /*0d00*/  IMAD.U32 R52, RZ, RZ, UR4 ;  /* 0x00000004ff347e24 */ /* 0x000fe2000f8e00ff */
[----:B------:R-:W-:Y:S01]  /*0d10*/  SHF.R.S32.HI R215, RZ, 0x1f, R23 ;  /* 0x0000001fffd77819 */ /* 0x000fe20000011417 */
[----:B------:R-:W-:Y:S01]  /*0d20*/  IMAD.MOV.U32 R209, RZ, RZ, RZ ;  /* 0x000000ffffd17224 */ /* 0x000fe200078e00ff */
[----:B------:R-:W-:Y:S01]  /*0d30*/  SHF.R.S32.HI R214, RZ, 0x1f, R204 ;  /* 0x0000001fffd67819 */ /* 0x000fe200000114cc */
[----:B------:R-:W-:-:S02]  /*0d40*/  IMAD.IADD R19, R210, 0x1, -R19 ;  /* 0x00000001d2137824 */ /* 0x000fc400078e0a13 */
[----:B------:R-:W-:Y:S01]  /*0d50*/  IMAD R22, R5, 0x8, R212 ;  /* 0x0000000805167824 */ /* 0x000fe200078e02d4 */
[----:B------:R-:W-:Y:S01]  /*0d60*/  UMOV UR38, URZ ;  /* 0x0000003f00267c82 */ /* 0x000fe20008000000 */
[----:B------:R-:W-:Y:S01]  /*0d70*/  UMOV UR36, URZ ;  /* 0x0000003f00247c82 */ /* 0x000fe20008000000 */
[----:B--2---:R-:W-:-:S07]  /*0d80*/  LOP3.LUT R18, R12, 0x1, RZ, 0xfc, !PT ;  /* 0x000000010c127812 */ /* 0x004fce00078efcff */
.L_x_5760:
[----:B0-234-:R-:W0:Y:S01]  /*0d90*/  LDC R3, c[0x0][0xc60] ;  /* 0x00031800ff037b82 */ /* 0x01de220000000800 */
[----:B------:R-:W-:Y:S01]  /*0da0*/  IMAD.MOV.U32 R0, RZ, RZ, R52 ;  /* 0x000000ffff007224 */ /* 0x000fe200078e0034 */
[----:B------:R-:W-:Y:S01]  /*0db0*/  ULDC UR4, c[0x0][0xc78] ;  /* 0x00031e0000047ab9 */ /* 0x000fe20000000800 */
[----:B0-----:R-:W-:-:S13]  /*0dc0*/  ISETP.NE.AND P0, PT, R3, 0x1, PT ;  /* 0x000000010300780c */ /* 0x001fda0003f05270 */
[----:B------:R-:W0:Y:S08]  /*0dd0*/  @P0 LDC R5, c[0x0][0xc64] ;  /* 0x00031900ff050b82 */ /* 0x000e300000000800 */
[----:B------:R-:W1:Y:S01]  /*0de0*/  @P0 LDC R7, c[0x0][0xc68] ;  /* 0x00031a00ff070b82 */ /* 0x000e620000000800 */
[----:B0-----:R-:W-:-:S05]  /*0df0*/  @P0 IMAD.HI.U32 R2, R52, R5, RZ ;  /* 0x0000000534020227 */ /* 0x001fca00078e00ff */
[----:B-1----:R-:W-:-:S04]  /*0e00*/  @P0 SHF.R.U32.HI R0, RZ, R7, R2 ;  /* 0x00000007ff000219 */ /* 0x002fc80000011602 */
[----:B------:R-:W-:Y:S01]  /*0e10*/  ISETP.GE.AND P0, PT, R0, UR4, PT ;  /* 0x0000000400007c0c */ /* 0x000fe2000bf06270 */
[----:B------:R-:W-:-:S04]  /*0e20*/  IMAD.MOV R2, RZ, RZ, -R0 ;  /* 0x000000ffff027224 */ /* 0x000fc800078e0a00 */
[----:B------:R-:W-:-:S08]  /*0e30*/  IMAD R13, R3, R2, R52 ;  /* 0x00000002030d7224 */ /* 0x000fd000078e0234 */
[----:B------:R-:W-:Y:S05]  /*0e40*/  @!P0 BRA `(.L_x_5710) ;  /* 0x0000000000208947 */ /* 0x000fea0003800000 */
[----:B------:R-:W0:Y:S01]  /*0e50*/  LDC R3, c[0x0][0xc6c] ;  /* 0x00031b00ff037b82 */ /* 0x000e220000000800 */
[----:B------:R-:W-:Y:S01]  /*0e60*/  IMAD.MOV.U32 R2, RZ, RZ, R13 ;  /* 0x000000ffff027224 */ /* 0x000fe200078e000d */
[----:B0-----:R-:W-:-:S13]  /*0e70*/  ISETP.NE.AND P0, PT, R3, 0x1, PT ;  /* 0x000000010300780c */ /* 0x001fda0003f05270 */
[----:B------:R-:W0:Y:S02]  /*0e80*/  @P0 LDC.64 R4, c[0x0][0xc70] ;  /* 0x00031c00ff040b82 */ /* 0x000e240000000a00 */
[----:B0-----:R-:W-:-:S05]  /*0e90*/  @P0 IMAD.HI.U32 R4, R13, R4, RZ ;  /* 0x000000040d040227 */ /* 0x001fca00078e00ff */
[----:B------:R-:W-:-:S05]  /*0ea0*/  @P0 SHF.R.U32.HI R2, RZ, R5, R4 ;  /* 0x00000005ff020219 */ /* 0x000fca0000011604 */
[----:B------:R-:W-:Y:S01]  /*0eb0*/  IMAD R3, R2, R3, RZ ;  /* 0x0000000302037224 */ /* 0x000fe200078e02ff */
[----:B------:R-:W-:Y:S06]  /*0ec0*/  BRA `(.L_x_5711) ;  /* 0x00000000001c7947 */ /* 0x000fec0003800000 */
.L_x_5710:
[----:B------:R-:W0:Y:S01]  /*0ed0*/  LDC R3, c[0x0][0xc54] ;  /* 0x00031500ff037b82 */ /* 0x000e220000000800 */
[----:B------:R-:W-:Y:S01]  /*0ee0*/  IMAD.MOV.U32 R2, RZ, RZ, R13 ;  /* 0x000000ffff027224 */ /* 0x000fe200078e000d */
[----:B0-----:R-:W-:-:S13]  /*0ef0*/  ISETP.NE.AND P0, PT, R3, 0x1, PT ;  /* 0x000000010300780c */ /* 0x001fda0003f05270 */
[----:B------:R-:W0:Y:S02]  /*0f00*/  @P0 LDC.64 R4, c[0x0][0xc58] ;  /* 0x00031600ff040b82 */ /* 0x000e240000000a00 */
[----:B0-----:R-:W-:-:S05]  /*0f10*/  @P0 IMAD.HI.U32 R4, R13, R4, RZ ;  /* 0x000000040d040227 */ /* 0x001fca00078e00ff */
[----:B------:R-:W-:-:S05]  /*0f20*/  @P0 SHF.R.U32.HI R2, RZ, R5, R4 ;  /* 0x00000005ff020219 */ /* 0x000fca0000011604 */
[----:B------:R-:W-:-:S07]  /*0f30*/  IMAD R3, R2, R3, RZ ;  /* 0x0000000302037224 */ /* 0x000fce00078e02ff */
.L_x_5711:
[----:B------:R-:W0:Y:S01]  /*0f40*/  LDC R4, c[0x0][0x448] ;  /* 0x00011200ff047b82 */ /* 0x000e220000000800 */
[----:B------:R-:W-:Y:S01]  /*0f50*/  LOP3.LUT R2, RZ, R2, RZ, 0x33, !PT ;  /* 0x00000002ff027212 */ /* 0x000fe200078e33ff */
[----:B------:R-:W-:Y:S01]  /*0f60*/  ULDC UR4, c[0x0][0xc3c] ;  /* 0x00030f0000047ab9 */ /* 0x000fe20000000800 */
[----:B------:R-:W-:Y:S01]  /*0f70*/  ULDC.64 UR6, c[0x0][0x418] ;  /* 0x0001060000067ab9 */ /* 0x000fe20000000a00 */
[----:B------:R-:W-:Y:S01]  /*0f80*/  ULDC UR39, c[0x0][0x424] ;  /* 0x0001090000277ab9 */ /* 0x000fe20000000800 */
[----:B------:R-:W-:Y:S01]  /*0f90*/  UISETP.NE.U32.AND UP0, UPT, UR6, URZ, UPT ;  /* 0x0000003f0600728c */ /* 0x000fe2000bf05070 */
[----:B------:R-:W-:Y:S01]  /*0fa0*/  VIADD R2, R2, UR4 ;  /* 0x0000000402027c36 */ /* 0x000fe20008000000 */
[----:B------:R-:W-:Y:S01]  /*0fb0*/  ULDC UR4, c[0x0][0x288] ;  /* 0x0000a20000047ab9 */ /* 0x000fe20000000800 */
[----:B------:R-:W1:Y:S01]  /*0fc0*/  LDC R207, c[0x0][0xc48] ;  /* 0x00031200ffcf7b82 */ /* 0x000e620000000800 */
[----:B------:R-:W-:Y:S01]  /*0fd0*/  UISETP.NE.AND.EX UP0, UPT, UR7, URZ, UPT, UP0 ;  /* 0x0000003f0700728c */ /* 0x000fe2000bf05300 */
[----:B------:R-:W-:Y:S01]  /*0fe0*/  IMAD.SHL.U32 R17, R2, 0x80, RZ ;  /* 0x0000008002117824 */ /* 0x000fe200078e00ff */
[----:B------:R-:W-:Y:S01]  /*0ff0*/  UIADD3 UR4, -UR4, 0x70, URZ ;  /* 0x0000007004047890 */ /* 0x000fe2000fffe13f */
[----:B------:R-:W-:Y:S01]  /*1000*/  IMAD.IADD R3, R13, 0x1, -R3 ;  /* 0x000000010d037824 */ /* 0x000fe200078e0a03 */
[----:B------:R-:W-:Y:S01]  /*1010*/  USEL UR39, UR39, 0x1, UP0 ;  /* 0x0000000127277887 */ /* 0x000fe20008000000 */
[----:B------:R-:W-:Y:S01]  /*1020*/  VIADD R2, R17, 0x7f ;  /* 0x0000007f11027836 */ /* 0x000fe20000000000 */
[----:B------:R-:W-:Y:S01]  /*1030*/  ULDC UR5, c[0x0][0x2f0] ;  /* 0x0000bc0000057ab9 */ /* 0x000fe20000000800 */
[----:B------:R-:W-:Y:S01]  /*1040*/  ULDC UR6, c[0x0][0xc54] ;  /* 0x0003150000067ab9 */ /* 0x000fe20000000800 */
[----:B------:R-:W-:Y:S01]  /*1050*/  UIMAD UR4, UR39, UR5, UR4 ;  /* 0x00000005270472a4 */ /* 0x000fe2000f8e0204 */
[----:B------:R-:W-:Y:S01]  /*1060*/  IMAD R6, R0, UR6, R3 ;  /* 0x0000000600067c24 */ /* 0x000fe2000f8e0203 */
[----:B------:R-:W-:Y:S01]  /*1070*/  UIMAD UR5, UR39, UR5, 0x6f ;  /* 0x0000006f270574a4 */ /* 0x000fe2000f8e0205 */
[----:B------:R-:W-:-:S02]  /*1080*/  CS2R R118, SRZ ;  /* 0x0000000000767805 */ /* 0x000fc4000001ff00 */
[----:B------:R-:W-:Y:S01]  /*1090*/  CS2R R116, SRZ ;  /* 0x0000000000747805 */ /* 0x000fe2000001ff00 */
[----:B------:R-:W-:Y:S01]  /*10a0*/  IMAD.MOV.U32 R205, RZ, RZ, R6 ;  /* 0x000000ffffcd7224 */ /* 0x000fe200078e0006 */
[----:B------:R-:W-:Y:S02]  /*10b0*/  CS2R R114, SRZ ;  /* 0x0000000000727805 */ /* 0x000fe4000001ff00 */
[----:B0-----:R-:W-:Y:S02]  /*10c0*/  ISETP.NE.AND P1, PT, R4, 0x1, PT ;  /* 0x000000010400780c */ /* 0x001fe40003f25270 */
[----:B------:R-:W-:Y:S01]  /*10d0*/  CS2R R112, SRZ ;  /* 0x0000000000707805 */ /* 0x000fe2000001ff00 */
[----:B------:R-:W-:Y:S01]  /*10e0*/  IMAD.MOV.U32 R102, RZ, RZ, RZ ;  /* 0x000000ffff667224 */ /* 0x000fe200078e00ff */
[----:B------:R-:W-:Y:S02]  /*10f0*/  CS2R R106, SRZ ;  /* 0x00000000006a7805 */ /* 0x000fe4000001ff00 */
[----:B------:R-:W-:Y:S01]  /*1100*/  CS2R R108, SRZ ;  /* 0x00000000006c7805 */ /* 0x000fe2000001ff00 */
[----:B------:R-:W-:Y:S01]  /*1110*/  IMAD.MOV.U32 R95, RZ, RZ, RZ ;  /* 0x000000ffff5f7224 */ /* 0x000fe200078e00ff */
[----:B------:R-:W-:-:S02]  /*1120*/  CS2R R104, SRZ ;  /* 0x0000000000687805 */ /* 0x000fc4000001ff00 */
[----:B------:R-:W-:Y:S02]  /*1130*/  CS2R R126, SRZ ;  /* 0x00000000007e7805 */ /* 0x000fe4000001ff00 */
[----:B-1----:R-:W-:Y:S02]  /*1140*/  ISETP.NE.AND P0, PT, R207, 0x1, PT ;  /* 0x00000001cf00780c */ /* 0x002fe40003f05270 */
        /* <DEDUP_REMOVED lines=19> */
[----:B------:R-:W-:Y:S01]  /*1280*/  CS2R R68, SRZ ;  /* 0x0000000000447805 */ /* 0x000fe2000001ff00 */
[----:B------:R-:W2:Y:S01]  /*1290*/  @P0 LDC R5, c[0x0][0xc4c] ;  /* 0x00031300ff050b82 */ /* 0x000ea20000000800 */
[----:B------:R-:W-:-:S02]  /*12a0*/  CS2R R142, SRZ ;  /* 0x00000000008e7805 */ /* 0x000fc4000001ff00 */
[----:B------:R-:W-:Y:S02]  /*12b0*/  CS2R R64, SRZ ;  /* 0x0000000000407805 */ /* 0x000fe4000001ff00 */
[----:B------:R-:W-:Y:S02]  /*12c0*/  CS2R R136, SRZ ;  /* 0x0000000000887805 */ /* 0x000fe4000001ff00 */
[----:B------:R-:W-:Y:S02]  /*12d0*/  CS2R R60, SRZ ;  /* 0x00000000003c7805 */ /* 0x000fe4000001ff00 */
[----:B------:R-:W-:Y:S02]  /*12e0*/  CS2R R56, SRZ ;  /* 0x0000000000387805 */ /* 0x000fe4000001ff00 */
[----:B------:R-:W-:Y:S01]  /*12f0*/  CS2R R144, SRZ ;  /* 0x0000000000907805 */ /* 0x000fe2000001ff00 */
[----:B------:R-:W-:Y:S01]  /*1300*/  IMAD.MOV.U32 R53, RZ, RZ, RZ ;  /* 0x000000ffff357224 */ /* 0x000fe200078e00ff */
[----:B------:R-:W3:Y:S01]  /*1310*/  @P0 LDC R7, c[0x0][0xc50] ;  /* 0x00031400ff070b82 */ /* 0x000ee20000000800 */
[----:B0-----:R-:W-:Y:S01]  /*1320*/  @P1 IMAD.HI.U32 R4, R2, R9, RZ ;  /* 0x0000000902041227 */ /* 0x001fe200078e00ff */
[----:B------:R-:W-:-:S02]  /*1330*/  CS2R R14, SRZ ;  /* 0x00000000000e7805 */ /* 0x000fc4000001ff00 */
[----:B------:R-:W-:Y:S02]  /*1340*/  CS2R R150, SRZ ;  /* 0x0000000000967805 */ /* 0x000fe4000001ff00 */
[----:B------:R-:W-:Y:S02]  /*1350*/  CS2R R146, SRZ ;  /* 0x0000000000927805 */ /* 0x000fe4000001ff00 */
[----:B------:R-:W-:Y:S02]  /*1360*/  CS2R R12, SRZ ;  /* 0x00000000000c7805 */ /* 0x000fe4000001ff00 */
[----:B------:R-:W-:Y:S02]  /*1370*/  CS2R R152, SRZ ;  /* 0x0000000000987805 */ /* 0x000fe4000001ff00 */
[----:B------:R-:W-:Y:S02]  /*1380*/  CS2R R148, SRZ ;  /* 0x0000000000947805 */ /* 0x000fe4000001ff00 */
[----:B-1----:R-:W-:-:S02]  /*1390*/  @P1 SHF.R.U32.HI R2, RZ, R11, R4 ;  /* 0x0000000bff021219 */ /* 0x002fc40000011604 */
[----:B------:R-:W-:Y:S02]  /*13a0*/  CS2R R10, SRZ ;  /* 0x00000000000a7805 */ /* 0x000fe4000001ff00 */
[----:B------:R-:W-:Y:S02]  /*13b0*/  CS2R R8, SRZ ;  /* 0x0000000000087805 */ /* 0x000fe4000001ff00 */
[----:B------:R-:W-:Y:S02]  /*13c0*/  CS2R R154, SRZ ;  /* 0x00000000009a7805 */ /* 0x000fe4000001ff00 */
[----:B------:R-:W-:Y:S01]  /*13d0*/  CS2R R120, SRZ ;  /* 0x0000000000787805 */ /* 0x000fe2000001ff00 */
[----:B------:R-:W-:Y:S01]  /*13e0*/  VIADD R3, R2, UR4 ;  /* 0x0000000402037c36 */ /* 0x000fe20008000000 */
[----:B------:R-:W-:Y:S01]  /*13f0*/  UMOV UR4, URZ ;  /* 0x0000003f00047c82 */ /* 0x000fe20008000000 */
[----:B------:R-:W-:Y:S01]  /*1400*/  IMAD.MOV.U32 R2, RZ, RZ, RZ ;  /* 0x000000ffff027224 */ /* 0x000fe200078e00ff */
[----:B------:R-:W-:Y:S01]  /*1410*/  UIMAD.WIDE UR4, UR5, -0x6db6db6d, UR4 ;  /* 0x92492493050478a5 */ /* 0x000fe2000f8e0204 */
[----:B--2---:R-:W-:Y:S01]  /*1420*/  @P0 IMAD.HI.U32 R0, R6, R5, RZ ;  /* 0x0000000506000227 */ /* 0x004fe200078e00ff */
[----:B------:R-:W-:-:S02]  /*1430*/  CS2R R4, SRZ ;  /* 0x0000000000047805 */ /* 0x000fc4000001ff00 */
[----:B------:R-:W-:Y:S01]  /*1440*/  USHF.R.U32.HI UR4, URZ, 0x1f, UR5 ;  /* 0x0000001f3f047899 */ /* 0x000fe20008011605 */
[----:B------:R-:W-:-:S03]  /*1450*/  IMAD.HI R2, R3, -0x6db6db6d, R2 ;  /* 0x9249249303027827 */ /* 0x000fc600078e0202 */
[----:B------:R-:W-:Y:S01]  /*1460*/  ULEA.HI.SX32 UR4, UR5, UR4, 0x1a ;  /* 0x0000000405047291 */ /* 0x000fe2000f8fd23f */
[----:B---3--:R-:W-:Y:S01]  /*1470*/  @P0 SHF.R.U32.HI R205, RZ, R7, R0 ;  /* 0x00000007ffcd0219 */ /* 0x008fe20000011600 */
[----:B------:R-:W-:Y:S01]  /*1480*/  IMAD.MOV.U32 R156, RZ, RZ, RZ ;  /* 0x000000ffff9c7224 */ /* 0x000fe200078e00ff */
[----:B------:R-:W-:Y:S01]  /*1490*/  SHF.R.U32.HI R3, RZ, 0x1f, R2 ;  /* 0x0000001fff037819 */ /* 0x000fe20000011602 */
[----:B------:R-:W-:Y:S01]  /*14a0*/  IMAD.MOV.U32 R33, RZ, RZ, RZ ;  /* 0x000000ffff217224 */ /* 0x000fe200078e00ff */
[----:B------:R-:W-:Y:S01]  /*14b0*/  PLOP3.LUT P0, PT, PT, PT, PT, 0x80, 0x0 ;  /* 0x000000000000781c */ /* 0x000fe20003f0f070 */
[----:B------:R-:W-:Y:S01]  /*14c0*/  IMAD.MOV R0, RZ, RZ, -R205 ;  /* 0x000000ffff007224 */ /* 0x000fe200078e0acd */
[----:B------:R-:W-:Y:S02]  /*14d0*/  LEA.HI.SX32 R82, R2, R3, 0x1a ;  /* 0x0000000302527211 */ /* 0x000fe400078fd2ff */
[----:B------:R-:W-:Y:S01]  /*14e0*/  CS2R R2, SRZ ;  /* 0x0000000000027805 */ /* 0x000fe2000001ff00 */
[----:B------:R-:W-:Y:S01]  /*14f0*/  IMAD.MOV.U32 R158, RZ, RZ, RZ ;  /* 0x000000ffff9e7224 */ /* 0x000fe200078e00ff */
[----:B------:R-:W-:Y:S01]  /*1500*/  VIMNMX R82, R82, UR4, PT ;  /* 0x0000000452527c48 */ /* 0x000fe2000bfe0100 */
[----:B------:R-:W-:Y:S01]  /*1510*/  IMAD R207, R207, R0, R6 ;  /* 0x00000000cfcf7224 */ /* 0x000fe200078e0206 */
[----:B------:R-:W-:Y:S01]  /*1520*/  CS2R R6, SRZ ;  /* 0x0000000000067805 */ /* 0x000fe2000001ff00 */
[----:B------:R-:W-:Y:S01]  /*1530*/  IMAD.MOV.U32 R0, RZ, RZ, RZ ;  /* 0x000000ffff007224 */ /* 0x000fe200078e00ff */
[----:B------:R-:W-:Y:S01]  /*1540*/  ISETP.GE.AND P1, PT, R82, 0x1, PT ;  /* 0x000000015200780c */ /* 0x000fe20003f26270 */
[----:B------:R-:W-:-:S12]  /*1550*/  IMAD.MOV.U32 R37, RZ, RZ, RZ ;  /* 0x000000ffff257224 */ /* 0x000fd800078e00ff */
[----:B------:R-:W-:Y:S05]  /*1560*/  @!P1 BRA `(.L_x_5712) ;  /* 0x000000cc00f09947 */ /* 0x000fea0003800000 */
        /* <DEDUP_REMOVED lines=31> */
.L_x_5713:
[----:B------:R-:W-:Y:S02]  /*1760*/  LEA.HI R0, R209, R209, RZ, 0x1 ;  /* 0x000000d1d1007211 */ /* 0x000fe400078f08ff */
[----:B------:R-:W-:Y:S02]  /*1770*/  ISETP.NE.AND P0, PT, R18, 0x3, PT ;  /* 0x000000031200780c */ /* 0x000fe40003f05270 */
[----:B------:R-:W-:-:S05]  /*1780*/  LOP3.LUT R0, R0, 0xfffffffe, RZ, 0xc0, !PT ;  /* 0xfffffffe00007812 */ /* 0x000fca00078ec0ff */
[----:B------:R-:W-:-:S05]  /*1790*/  IMAD.IADD R0, R209, 0x1, -R0 ;  /* 0x00000001d1007824 */ /* 0x000fca00078e0a00 */
[----:B------:R-:W-:-:S04]  /*17a0*/  SHF.L.U32 R0, R0, 0x1f, RZ ;  /* 0x0000001f00007819 */ /* 0x000fc800000006ff */
[----:B------:R-:W0:Y:S02]  /*17b0*/  SYNCS.PHASECHK.TRANS64.TRYWAIT P1, [UR37+0x36800], R0 ;  /* 0x03680000ff0075a7 */ /* 0x000e240008020165 */
[----:B0-----:R-:W-:Y:S05]  /*17c0*/  @!P1 BRA `(.L_x_5714) ;  /* 0x0000013c00989947 */ /* 0x001fea0003800000 */
.L_x_5868:
[----:B------:R-:W-:Y:S05]  /*17d0*/  @!P0 BRA `(.L_x_5715) ;  /* 0x0000000000048947 */ /* 0x000fea0003800000 */
[----:B------:R-:W-:Y:S01]  /*17e0*/  BPT.TRAP 0x1 ;  /* 0x000000040000795c */ /* 0x000fe20000300000 */
.L_x_5715:
[----:B------:R-:W-:Y:S02]  /*17f0*/  IMAD.U32 R2, RZ, RZ, UR36 ;  /* 0x00000024ff027e24 */ /* 0x000fe4000f8e00ff */
[----:B0-----:R-:W-:-:S03]  /*1800*/  IMAD.U32 R3, RZ, RZ, UR38 ;  /* 0x00000026ff037e24 */ /* 0x001fc6000f8e00ff */
[----:B------:R-:W-:Y:S02]  /*1810*/  LEA R2, R2, UR37, 0x3 ;  /* 0x0000002502027c11 */ /* 0x000fe4000f8e18ff */
[----:B------:R-:W-:-:S04]  /*1820*/  SHF.L.U32 R3, R3, 0x1f, RZ ;  /* 0x0000001f03037819 */ /* 0x000fc800000006ff */
[----:B------:R0:W1:Y:S01]  /*1830*/  SYNCS.PHASECHK.TRANS64.TRYWAIT P2, [R2+URZ+0x36830], R3 ;  /* 0x03683003020075a7 */ /* 0x000062000804017f */
[----:B------:R-:W-:Y:S05]  /*1840*/  @!P0 BRA `(.L_x_5716) ;  /* 0x0000000000048947 */ /* 0x000fea0003800000 */
[----:B------:R-:W-:Y:S01]  /*1850*/  BPT.TRAP 0x1 ;  /* 0x000000040000795c */ /* 0x000fe20000300000 */
.L_x_5716:
[----:B------:R-:W2:Y:S02]  /*1860*/  S2R R0, SR_TID.X ;  /* 0x0000000000007919 */ /* 0x000ea40000002100 */
[----:B--2---:R-:W-:Y:S01]  /*1870*/  LOP3.LUT P1, RZ, R0, 0x7f, RZ, 0xc0, !PT ;  /* 0x0000007f00ff7812 */ /* 0x004fe2000782c0ff */
[----:B-1----:R-:W-:-:S12]  /*1880*/  @P2 BRA `(.L_x_5717) ;  /* 0x0000000000082947 */ /* 0x002fd80003800000 */
[----:B------:R-:W1:Y:S02]  /*1890*/  SYNCS.PHASECHK.TRANS64.TRYWAIT P2, [R2+URZ+0x36830], R3 ;  /* 0x03683003020075a7 */ /* 0x000e64000804017f */
[----:B-1----:R-:W-:Y:S05]  /*18a0*/  @!P2 BRA `(.L_x_5718) ;  /* 0x0000013c0078a947 */ /* 0x002fea0003800000 */
.L_x_5717:
[----:B------:R-:W-:Y:S05]  /*18b0*/  WARPSYNC.ALL ;  /* 0x0000000000007948 */ /* 0x000fea0003800000 */
[----:B------:R-:W-:Y:S01]  /*18c0*/  UIADD3 UR4, UR37, 0x21400, URZ ;  /* 0x0002140025047890 */ /* 0x000fe2000fffe03f */
[----:B------:R-:W-:Y:S01]  /*18d0*/  WARPGROUP.ARRIVE ;  /* 0x00000000000079c5 */ /* 0x000fe20000000000 */
[----:B------:R-:W-:Y:S01]  /*18e0*/  ULOP3.LUT UR5, UR40, 0x10000, URZ, 0xfc, !UPT ;  /* 0x0001000028057892 */ /* 0x000fe2000f8efc3f */
[----:B------:R-:W2:Y:S01]  /*18f0*/  LDC R0, c[0x0][0x448] ;  /* 0x00011200ff007b82 */ /* 0x000ea20000000800 */
[----:B------:R-:W-:Y:S01]  /*1900*/  USHF.R.U32.HI UR4, URZ, 0x4, UR4 ;  /* 0x000000043f047899 */ /* 0x000fe20008011604 */
[----:B01----:R-:W-:Y:S01]  /*1910*/  @!P1 VIADD R2, R2, 0x36840 ;  /* 0x0003684002029836 */ /* 0x003fe20000000000 */
[----:B------:R-:W-:Y:S01]  /*1920*/  UMOV UR57, 0x40000040 ;  /* 0x4000004000397882 */ /* 0x000fe20000000000 */
[----:B------:R-:W-:Y:S01]  /*1930*/  UMOV UR59, 0x40000040 ;  /* 0x40000040003b7882 */ /* 0x000fe20000000000 */
[----:B------:R-:W-:Y:S01]  /*1940*/  ULOP3.LUT UR4, UR4, 0x3fff, URZ, 0xc0, !UPT ;  /* 0x00003fff04047892 */ /* 0x000fe2000f8ec03f */
[----:B------:R-:W-:Y:S01]  /*1950*/  UMOV UR56, UR5 ;  /* 0x0000000500387c82 */ /* 0x000fe20008000000 */
[----:B------:R-:W-:Y:S01]  /*1960*/  UIADD3 UR8, UR5, 0x2, URZ ;  /* 0x0000000205087890 */ /* 0x000fe2000fffe03f */
[----:B------:R-:W0:Y:S01]  /*1970*/  LDC R3, c[0x0][0x2f0] ;  /* 0x0000bc00ff037b82 */ /* 0x000e220000000800 */
[----:B------:R-:W-:Y:S01]  /*1980*/  ULOP3.LUT UR60, UR4, 0x10000, URZ, 0xfc, !UPT ;  /* 0x00010000043c7892 */ /* 0x000fe2000f8efc3f */
[----:B------:R-:W-:Y:S01]  /*1990*/  @!P1 PRMT R2, RZ, 0x654, R2 ;  /* 0x00000654ff029816 */ /* 0x000fe20000000002 */
[----:B------:R-:W-:Y:S01]  /*19a0*/  UMOV UR9, 0x40000040 ;  /* 0x4000004000097882 */ /* 0x000fe20000000000 */
[----:B------:R-:W-:Y:S01]  /*19b0*/  UMOV UR11, 0x40000040 ;  /* 0x40000040000b7882 */ /* 0x000fe20000000000 */
[----:B------:R-:W-:-:S02]  /*19c0*/  UIMAD UR4, UR36, 0xa80, UR60 ;  /* 0x00000a80240478a4 */ /* 0x000fc4000f8e023c */
[----:B------:R-:W-:Y:S02]  /*19d0*/  UIADD3 UR12, UR5, 0x4, URZ ;  /* 0x00000004050c7890 */ /* 0x000fe4000fffe03f */
[----:B------:R-:W-:Y:S02]  /*19e0*/  UIADD3 UR6, UR4, 0x200, URZ ;  /* 0x0000020004067890 */ /* 0x000fe4000fffe03f */
[----:B------:R-:W-:Y:S02]  /*19f0*/  UIADD3 UR7, UR4, 0x280, URZ ;  /* 0x0000028004077890 */ /* 0x000fe4000fffe03f */
[----:B------:R-:W-:Y:S01]  /*1a00*/  UMOV UR58, UR4 ;  /* 0x00000004003a7c82 */ /* 0x000fe20008000000 */
[----:B------:R-:W-:Y:S01]  /*1a10*/  UIADD3 UR10, UR4, 0x2, URZ ;  /* 0x00000002040a7890 */ /* 0x000fe2000fffe03f */
[----:B------:R-:W-:Y:S01]  /*1a20*/  HGMMA.64x16x16.F32 R72, gdesc[UR56], RZ, !UPT, gsb0 ;  /* 0x00200000384879f0 */ /* 0x000fe2000c0008ff */
[----:B------:R-:W-:Y:S01]  /*1a30*/  UIADD3 UR58, UR4, 0x80, URZ ;  /* 0x00000080043a7890 */ /* 0x000fe2000fffe03f */
[----:B--2---:R-:W-:Y:S01]  /*1a40*/  ISETP.NE.AND P2, PT, R0, 0x1, PT ;  /* 0x000000010000780c */ /* 0x004fe20003f45270 */
[----:B------:R-:W-:Y:S01]  /*1a50*/  UMOV UR59, 0x40000040 ;  /* 0x40000040003b7882 */ /* 0x000fe20000000000 */
[----:B------:R-:W-:Y:S01]  /*1a60*/  UIADD3 UR14, UR4, 0x4, URZ ;  /* 0x00000004040e7890 */ /* 0x000fe2000fffe03f */
[----:B------:R-:W-:Y:S01]  /*1a70*/  IMAD.IADD R0, R22, 0x1, R17 ;  /* 0x0000000116007824 */ /* 0x000fe200078e0211 */
[----:B------:R-:W-:Y:S01]  /*1a80*/  UMOV UR13, 0x40000040 ;  /* 0x40000040000d7882 */ /* 0x000fe20000000000 */
[----:B------:R-:W-:Y:S01]  /*1a90*/  UMOV UR15, 0x40000040 ;  /* 0x40000040000f7882 */ /* 0x000fe20000000000 */
[----:B------:R-:W-:Y:S01]  /*1aa0*/  UIADD3 UR16, UR5, 0x6, URZ ;  /* 0x0000000605107890 */ /* 0x000fe2000fffe03f */
[----:B------:R-:W-:Y:S01]  /*1ab0*/  IMAD.MOV.U32 R4, RZ, RZ, R0 ;  /* 0x000000ffff047224 */ /* 0x000fe200078e0000 */
[----:B------:R-:W-:Y:S01]  /*1ac0*/  UIADD3 UR18, UR4, 0x6, URZ ;  /* 0x0000000604127890 */ /* 0x000fe2000fffe03f */
[----:B------:R-:W-:Y:S01]  /*1ad0*/  UMOV UR17, 0x40000040 ;  /* 0x4000004000117882 */ /* 0x000fe20000000000 */
[----:B------:R-:W-:Y:S01]  /*1ae0*/  UMOV UR19, 0x40000040 ;  /* 0x4000004000137882 */ /* 0x000fe20000000000 */
[----:B------:R-:W-:-:S02]  /*1af0*/  UIADD3 UR20, UR5, 0x400, URZ ;  /* 0x0000040005147890 */ /* 0x000fc4000fffe03f */
[----:B------:R-:W1:Y:S01]  /*1b00*/  @P2 LDC R5, c[0x0][0x44c] ;  /* 0x00011300ff052b82 */ /* 0x000e620000000800 */
[----:B------:R-:W-:Y:S01]  /*1b10*/  UIADD3 UR22, UR4, 0x380, URZ ;  /* 0x0000038004167890 */ /* 0x000fe2000fffe03f */
[----:B------:R-:W-:Y:S01]  /*1b20*/  UMOV UR21, 0x40000040 ;  /* 0x4000004000157882 */ /* 0x000fe20000000000 */
[----:B------:R-:W-:Y:S01]  /*1b30*/  UMOV UR23, 0x40000040 ;  /* 0x4000004000177882 */ /* 0x000fe20000000000 */
[----:B------:R-:W-:Y:S02]  /*1b40*/  UIADD3 UR24, UR5, 0x402, URZ ;  /* 0x0000040205187890 */ /* 0x000fe4000fffe03f */
[----:B------:R-:W-:Y:S02]  /*1b50*/  UIADD3 UR26, UR4, 0x382, URZ ;  /* 0x00000382041a7890 */ /* 0x000fe4000fffe03f */
[----:B------:R-:W2:Y:S01]  /*1b60*/  @P2 LDC R6, c[0x0][0x450] ;  /* 0x00011400ff062b82 */ /* 0x000ea20000000800 */
        /* <DEDUP_REMOVED lines=10> */
[----:B------:R-:W-:Y:S01]  /*1c10*/  UIADD3 UR40, UR5, 0x800, URZ ;  /* 0x0000080005287890 */ /* 0x000fe2000fffe03f */
[----:B-1----:R-:W-:Y:S01]  /*1c20*/  @P2 IMAD.HI.U32 R5, R0, R5, RZ ;  /* 0x0000000500052227 */ /* 0x002fe200078e00ff */
[----:B------:R-:W-:Y:S01]  /*1c30*/  UIADD3 UR42, UR4, 0x700, URZ ;  /* 0x00000700042a7890 */ /* 0x000fe2000fffe03f */
[----:B------:R-:W-:Y:S01]  /*1c40*/  UMOV UR41, 0x40000040 ;  /* 0x4000004000297882 */ /* 0x000fe20000000000 */
[----:B------:R-:W-:Y:S01]  /*1c50*/  UMOV UR43, 0x40000040 ;  /* 0x40000040002b7882 */ /* 0x000fe20000000000 */
[----:B------:R-:W-:Y:S01]  /*1c60*/  UIADD3 UR44, UR5, 0x802, URZ ;  /* 0x00000802052c7890 */ /* 0x000fe2000fffe03f */
[----:B------:R-:W-:Y:S01]  /*1c70*/  IMAD R0, R82, -0x70, RZ ;  /* 0xffffff9052007824 */ /* 0x000fe200078e02ff */
[----:B------:R-:W-:Y:S01]  /*1c80*/  UIADD3 UR46, UR4, 0x702, URZ ;  /* 0x00000702042e7890 */ /* 0x000fe2000fffe03f */
[----:B--2---:R-:W-:Y:S01]  /*1c90*/  @P2 SHF.R.U32.HI R4, RZ, R6, R5 ;  /* 0x00000006ff042219 */ /* 0x004fe20000011605 */
[----:B------:R-:W-:Y:S01]  /*1ca0*/  UMOV UR45, 0x40000040 ;  /* 0x40000040002d7882 */ /* 0x000fe20000000000 */
[----:B------:R-:W-:Y:S01]  /*1cb0*/  UMOV UR47, 0x40000040 ;  /* 0x40000040002f7882 */ /* 0x000fe20000000000 */
[----:B------:R-:W-:Y:S01]  /*1cc0*/  UIADD3 UR48, UR5, 0x804, URZ ;  /* 0x0000080405307890 */ /* 0x000fe2000fffe03f */
[----:B------:R-:W1:Y:S01]  /*1cd0*/  LDC R6, c[0x0][0x288] ;  /* 0x0000a200ff067b82 */ /* 0x000e620000000800 */
[----:B------:R-:W-:-:S02]  /*1ce0*/  WARPGROUP.DEPBAR.LE gsb0, 0x0 ;  /* 0x00008000000079c5 */ /* 0x000fc40000010000 */
[----:B------:R-:W-:Y:S01]  /*1cf0*/  WARPGROUP.ARRIVE ;  /* 0x00000000000079c5 */ /* 0x000fe20000000000 */
[----:B------:R-:W-:Y:S01]  /*1d00*/  UIADD3 UR50, UR4, 0x704, URZ ;  /* 0x0000070404327890 */ /* 0x000fe2000fffe03f */
[----:B------:R-:W2:Y:S01]  /*1d10*/  SHFL.IDX PT, R5, R4, 0x1, 0x1c1f ;  /* 0x003c1f0004057f89 */ /* 0x000ea200000e0000 */
[----:B------:R-:W-:Y:S01]  /*1d20*/  UMOV UR49, 0x40000040 ;  /* 0x4000004000317882 */ /* 0x000fe20000000000 */
[----:B------:R-:W-:Y:S01]  /*1d30*/  UMOV UR51, 0x40000040 ;  /* 0x4000004000337882 */ /* 0x000fe20000000000 */
[----:B------:R-:W-:Y:S01]  /*1d40*/  UIADD3 UR52, UR5, 0x806, URZ ;  /* 0x0000080605347890 */ /* 0x000fe2000fffe03f */
[----:B------:R-:W-:Y:S01]  /*1d50*/  HGMMA.64x16x16.F32 R64, gdesc[UR56], RZ, !UPT, gsb0 ;  /* 0x00200000384079f0 */ /* 0x000fe2000c0008ff */
[----:B------:R-:W-:Y:S01]  /*1d60*/  UIADD3 UR58, UR4, 0x100, URZ ;  /* 0x00000100043a7890 */ /* 0x000fe2000fffe03f */
[----:B------:R-:W-:Y:S01]  /*1d70*/  VIADD R8, R0, 0x71 ;  /* 0x0000007100087836 */ /* 0x000fe20000000000 */
[----:B------:R-:W-:Y:S01]  /*1d80*/  UMOV UR59, 0x40000040 ;  /* 0x40000040003b7882 */ /* 0x000fe20000000000 */
[----:B------:R-:W-:Y:S01]  /*1d90*/  UIADD3 UR5, UR4, 0x904, URZ ;  /* 0x0000090404057890 */ /* 0x000fe2000fffe03f */
[----:B0-----:R-:W-:Y:S01]  /*1da0*/  IMAD R0, R3, UR39, R0 ;  /* 0x0000002703007c24 */ /* 0x001fe2000f8e0200 */
[----:B------:R-:W-:Y:S01]  /*1db0*/  UIADD3 UR54, UR4, 0x706, URZ ;  /* 0x0000070604367890 */ /* 0x000fe2000fffe03f */
[----:B------:R-:W-:Y:S01]  /*1dc0*/  IMAD R8, R19, -0x2, R8 ;  /* 0xfffffffe13087824 */ /* 0x000fe200078e0208 */
[----:B------:R-:W-:Y:S01]  /*1dd0*/  UMOV UR53, 0x40000040 ;  /* 0x4000004000357882 */ /* 0x000fe20000000000 */
[----:B------:R-:W-:Y:S01]  /*1de0*/  UMOV UR55, 0x40000040 ;  /* 0x4000004000377882 */ /* 0x000fe20000000000 */
[----:B------:R-:W-:Y:S01]  /*1df0*/  VIADD R0, R0, 0x70 ;  /* 0x0000007000007836 */ /* 0x000fe20000000000 */
[----:B------:R-:W0:Y:S01]  /*1e00*/  SHFL.IDX PT, R4, R4, RZ, 0x1c1f ;  /* 0x001c1fff04047589 */ /* 0x000e2200000e0000 */
[----:B------:R-:W-:-:S02]  /*1e10*/  IMAD R9, R3, UR39, R8 ;  /* 0x0000002703097c24 */ /* 0x000fc4000f8e0208 */
[----:B------:R-:W-:Y:S02]  /*1e20*/  IMAD R7, R19, -0x2, R0 ;  /* 0xfffffffe13077824 */ /* 0x000fe400078e0200 */
[----:B-1----:R-:W-:Y:S01]  /*1e30*/  IMAD R3, R3, UR39, -R6 ;  /* 0x0000002703037c24 */ /* 0x002fe2000f8e0a06 */
[----:B--2---:R-:W-:-:S04]  /*1e40*/  IADD3 R0, R5, -R6, R9 ;  /* 0x8000000605007210 */ /* 0x004fc80007ffe009 */
[----:B------:R-:W-:-:S04]  /*1e50*/  VIMNMX R0, R7, R0, PT ;  /* 0x0000000007007248 */ /* 0x000fc80003fe0100 */
[C---:B------:R-:W-:Y:S02]  /*1e60*/  ISETP.GT.AND P3, PT, R0.reuse, RZ, PT ;  /* 0x000000ff0000720c */ /* 0x040fe40003f64270 */
[C---:B------:R-:W-:Y:S02]  /*1e70*/  ISETP.GT.AND P4, PT, R0.reuse, 0x1, PT ;  /* 0x000000010000780c */ /* 0x040fe40003f84270 */
[----:B------:R-:W-:Y:S01]  /*1e80*/  ISETP.GT.AND P5, PT, R0, 0x8, PT ;  /* 0x000000080000780c */ /* 0x000fe20003fa4270 */
        /* <DEDUP_REMOVED lines=394> */
[----:B------:R-:W-:Y:S02]  /*3730*/  FSEL R11, R74, -INF , P3 ;  /* 0xff8000004a0b7808 */ /* 0x000fe40001800000 */
[----:B------:R-:W-:Y:S02]  /*3740*/  FSEL R75, R75, -INF , P4 ;  /* 0xff8000004b4b7808 */ /* 0x000fe40002000000 */
[----:B------:R-:W-:Y:S01]  /*3750*/  ISETP.GT.AND P3, PT, R0, 0x9, PT ;  /* 0x000000090000780c */ /* 0x000fe20003f64270 */
[----:B------:R-:W-:Y:S01]  /*3760*/  HGMMA.64x16x16.F32 R64, gdesc[UR52], R64, gsb0 ;  /* 0x00200000344079f0 */ /* 0x000fe20008000840 */
[----:B------:R-:W-:Y:S01]  /*3770*/  UIADD3 UR54, UR4, 0x806, URZ ;  /* 0x0000080604367890 */ /* 0x000fe2000fffe03f */
[----:B------:R-:W-:Y:S01]  /*3780*/  FSEL R15, R78, -INF , P5 ;  /* 0xff8000004e0f7808 */ /* 0x000fe20002800000 */
[----:B------:R-:W-:Y:S01]  /*3790*/  UMOV UR55, 0x40000040 ;  /* 0x4000004000377882 */ /* 0x000fe20000000000 */
[----:B------:R-:W-:-:S02]  /*37a0*/  FMNMX.FTZ R8, R11, R75, !PT ;  /* 0x0000004b0b087209 */ /* 0x000fc40007810000 */
[C---:B------:R-:W-:Y:S02]  /*37b0*/  ISETP.GT.AND P4, PT, R0.reuse, 0x10, PT ;  /* 0x000000100000780c */ /* 0x040fe40003f84270 */
[----:B------:R-:W-:Y:S02]  /*37c0*/  FSEL R79, R79, -INF , P3 ;  /* 0xff8000004f4f7808 */ /* 0x000fe40001800000 */
[----:B------:R-:W-:Y:S02]  /*37d0*/  FMNMX.FTZ R8, R15, R8, !PT ;  /* 0x000000080f087209 */ /* 0x000fe40007810000 */
[----:B------:R-:W-:Y:S02]  /*37e0*/  ISETP.GT.AND P3, PT, R0, 0x11, PT ;  /* 0x000000110000780c */ /* 0x000fe40003f64270 */
[----:B------:R-:W-:Y:S01]  /*37f0*/  FMNMX.FTZ R8, R79, R8, !PT ;  /* 0x000000084f087209 */ /* 0x000fe20007810000 */
[----:B------:R-:W-:Y:S02]  /*3800*/  WARPGROUP.DEPBAR.LE gsb0, 0x0 ;  /* 0x00008000000079c5 */ /* 0x000fe40000010000 */
[----:B------:R-:W-:Y:S01]  /*3810*/  WARPGROUP.ARRIVE ;  /* 0x00000000000079c5 */ /* 0x000fe20000000000 */
[----:B------:R-:W-:-:S02]  /*3820*/  FSEL R81, R66, -INF , P4 ;  /* 0xff80000042517808 */ /* 0x000fc40002000000 */
[C---:B------:R-:W-:Y:S02]  /*3830*/  ISETP.GT.AND P4, PT, R0.reuse, 0x18, PT ;  /* 0x000000180000780c */ /* 0x040fe40003f84270 */
[----:B------:R-:W-:Y:S01]  /*3840*/  FSEL R67, R67, -INF , P3 ;  /* 0xff80000043437808 */ /* 0x000fe20001800000 */
[----:B------:R-:W-:Y:S01]  /*3850*/  HGMMA.64x16x16.F32 R56, gdesc[UR52], R56, gsb0 ;  /* 0x00200000343879f0 */ /* 0x000fe20008000838 */
[----:B------:R-:W-:Y:S01]  /*3860*/  UIADD3 UR54, UR4, 0x886, URZ ;  /* 0x0000088604367890 */ /* 0x000fe2000fffe03f */
[----:B------:R-:W-:Y:S01]  /*3870*/  FMNMX.FTZ R8, R81, R8, !PT ;  /* 0x0000000851087209 */ /* 0x000fe20007810000 */
[----:B------:R-:W-:Y:S01]  /*3880*/  UMOV UR55, 0x40000040 ;  /* 0x4000004000377882 */ /* 0x000fe20000000000 */
[----:B------:R-:W-:Y:S02]  /*3890*/  ISETP.GT.AND P3, PT, R0, 0x19, PT ;  /* 0x000000190000780c */ /* 0x000fe40003f64270 */
[----:B------:R-:W-:Y:S02]  /*38a0*/  FSEL R83, R70, -INF , P4 ;  /* 0xff80000046537808 */ /* 0x000fe40002000000 */
        /* <DEDUP_REMOVED lines=32> */
[----:B------:R-:W-:Y:S01]  /*3ab0*/  UMOV UR4, UR52 ;  /* 0x0000003400047c82 */ /* 0x000fe20008000000 */
[----:B------:R-:W-:Y:S02]  /*3ac0*/  ISETP.GT.AND P3, PT, R0, 0x39, PT ;  /* 0x000000390000780c */ /* 0x000fe40003f64270 */
[----:B------:R-:W-:-:S02]  /*3ad0*/  FSEL R93, R54, -INF , P4 ;  /* 0xff800000365d7808 */ /* 0x000fc40002000000 */
[----:B------:R-:W-:Y:S02]  /*3ae0*/  FMNMX.FTZ R8, R91, R8, !PT ;  /* 0x000000085b087209 */ /* 0x000fe40007810000 */
[C---:B------:R-:W-:Y:S02]  /*3af0*/  ISETP.GT.AND P4, PT, R0.reuse, 0x40, PT ;  /* 0x000000400000780c */ /* 0x040fe40003f84270 */
[----:B------:R-:W-:Y:S02]  /*3b00*/  FSEL R95, R55, -INF , P3 ;  /* 0xff800000375f7808 */ /* 0x000fe40001800000 */
[----:B------:R-:W-:Y:S02]  /*3b10*/  FMNMX.FTZ R8, R93, R8, !PT ;  /* 0x000000085d087209 */ /* 0x000fe40007810000 */
[----:B------:R-:W-:Y:S02]  /*3b20*/  ISETP.GT.AND P3, PT, R0, 0x41, PT ;  /* 0x000000410000780c */ /* 0x000fe40003f64270 */
[----:B------:R-:W-:Y:S01]  /*3b30*/  FMNMX.FTZ R8, R95, R8, !PT ;  /* 0x000000085f087209 */ /* 0x000fe20007810000 */
[----:B------:R-:W-:-:S02]  /*3b40*/  WARPGROUP.DEPBAR.LE gsb0, 0x0 ;  /* 0x00008000000079c5 */ /* 0x000fc40000010000 */
[----:B------:R-:W-:Y:S01]  /*3b50*/  WARPGROUP.ARRIVE ;  /* 0x00000000000079c5 */ /* 0x000fe20000000000 */
[----:B------:R-:W-:Y:S02]  /*3b60*/  FSEL R97, R42, -INF , P4 ;  /* 0xff8000002a617808 */ /* 0x000fe40002000000 */
[C---:B------:R-:W-:Y:S02]  /*3b70*/  ISETP.GT.AND P4, PT, R0.reuse, 0x48, PT ;  /* 0x000000480000780c */ /* 0x040fe40003f84270 */
[----:B------:R-:W-:Y:S01]  /*3b80*/  FSEL R99, R43, -INF , P3 ;  /* 0xff8000002b637808 */ /* 0x000fe20001800000 */
[----:B------:R-:W-:Y:S01]  /*3b90*/  HGMMA.64x16x16.F32 R32, gdesc[UR52], R32, gsb0 ;  /* 0x00200000342079f0 */ /* 0x000fe20008000820 */
[----:B------:R-:W-:Y:S02]  /*3ba0*/  FMNMX.FTZ R8, R97, R8, !PT ;  /* 0x0000000861087209 */ /* 0x000fe40007810000 */
[----:B------:R-:W-:Y:S02]  /*3bb0*/  ISETP.GT.AND P3, PT, R0, 0x49, PT ;  /* 0x000000490000780c */ /* 0x000fe40003f64270 */
[----:B------:R-:W-:Y:S01]  /*3bc0*/  FSEL R101, R46, -INF , P4 ;  /* 0xff8000002e657808 */ /* 0x000fe20002000000 */
[----:B------:R-:W-:Y:S01]  /*3bd0*/  IMAD.MOV.U32 R46, RZ, RZ, R17 ;  /* 0x000000ffff2e7224 */ /* 0x000fe200078e0011 */
        /* <DEDUP_REMOVED lines=12> */
[----:B------:R-:W-:Y:S01]  /*3ca0*/  FMNMX.FTZ R8, R105, R8, !PT ;  /* 0x0000000869087209 */ /* 0x000fe20007810000 */
[----:B------:R-:W-:Y:S01]  /*3cb0*/  ULDC UR4, c[0x0][0x988] ;  /* 0x0002620000047ab9 */ /* 0x000fe20000000800 */
        /* <DEDUP_REMOVED lines=9> */
[----:B------:R-:W-:Y:S01]  /*3d50*/  FSEL R113, R26, -INF , P4 ;  /* 0xff8000001a717808 */ /* 0x000fe20002000000 */
[----:B------:R1:W-:Y:S01]  /*3d60*/  @!P1 SYNCS.ARRIVE.TRANS64.RED.A1T0 RZ, [R2+URZ], RZ ;  /* 0x000000ff02ff99a7 */ /* 0x0003e2000810043f */
[----:B------:R-:W-:-:S02]  /*3d70*/  ISETP.GT.AND P4, PT, R0, 0x68, PT ;  /* 0x000000680000780c */ /* 0x000fc40003f84270 */
[----:B------:R-:W-:Y:S02]  /*3d80*/  FSEL R115, R27, -INF , P3 ;  /* 0xff8000001b737808 */ /* 0x000fe40001800000 */
[----:B------:R-:W-:Y:S02]  /*3d90*/  FMNMX.FTZ R8, R113, R8, !PT ;  /* 0x0000000871087209 */ /* 0x000fe40007810000 */
[----:B------:R-:W-:Y:S01]  /*3da0*/  ISETP.GT.AND P3, PT, R0, 0x69, PT ;  /* 0x000000690000780c */ /* 0x000fe20003f64270 */
[----:B------:R-:W-:Y:S01]  /*3db0*/  IMAD.U32 R0, RZ, RZ, UR4 ;  /* 0x00000004ff007e24 */ /* 0x000fe2000f8e00ff */
[----:B------:R-:W-:Y:S01]  /*3dc0*/  FSEL R117, R30, -INF , P4 ;  /* 0xff8000001e757808 */ /* 0x000fe20002000000 */
[----:B-1----:R-:W-:Y:S01]  /*3dd0*/  IMAD.MOV.U32 R2, RZ, RZ, RZ ;  /* 0x000000ffff027224 */ /* 0x002fe200078e00ff */
[----:B------:R-:W-:Y:S02]  /*3de0*/  FMNMX.FTZ R8, R115, R8, !PT ;  /* 0x0000000873087209 */ /* 0x000fe40007810000 */
[----:B------:R-:W-:-:S02]  /*3df0*/  FSEL R119, R31, -INF , P3 ;  /* 0xff8000001f777808 */ /* 0x000fc40001800000 */
[----:B------:R-:W-:-:S04]  /*3e00*/  FMNMX.FTZ R8, R117, R8, !PT ;  /* 0x0000000875087209 */ /* 0x000fc80007810000 */
[----:B------:R-:W-:Y:S01]  /*3e10*/  FMNMX.FTZ R10, R119, R8, !PT ;  /* 0x00000008770a7209 */ /* 0x000fe20007810000 */
[----:B------:R-:W-:-:S04]  /*3e20*/  IMAD.IADD R8, R9, 0x1, -R6 ;  /* 0x0000000109087824 */ /* 0x000fc800078e0a06 */
[----:B------:R-:W1:Y:S01]  /*3e30*/  SHFL.BFLY PT, R5, R10, 0x2, 0x1f ;  /* 0x0c401f000a057f89 */ /* 0x000e6200000e0000 */
[----:B0-----:R-:W-:-:S04]  /*3e40*/  VIADDMNMX R7, R4, R8, R7, PT ;  /* 0x0000000804077246 */ /* 0x001fc80003800107 */
[C---:B------:R-:W-:Y:S02]  /*3e50*/  ISETP.GT.AND P4, PT, R7.reuse, 0x1, PT ;  /* 0x000000010700780c */ /* 0x040fe40003f84270 */
[----:B------:R-:W-:Y:S02]  /*3e60*/  ISETP.GT.AND P5, PT, R7, 0x8, PT ;  /* 0x000000080700780c */ /* 0x000fe40003fa4270 */
[----:B------:R-:W-:Y:S02]  /*3e70*/  FSEL R73, R73, -INF , P4 ;  /* 0xff80000049497808 */ /* 0x000fe40002000000 */
[----:B------:R-:W-:-:S04]  /*3e80*/  ISETP.GT.AND P4, PT, R7, 0x11, PT ;  /* 0x000000110700780c */ /* 0x000fc80003f84270 */
[----:B------:R-:W-:Y:S02]  /*3e90*/  FSEL R65, R65, -INF , P4 ;  /* 0xff80000041417808 */ /* 0x000fe40002000000 */
[----:B------:R-:W-:-:S04]  /*3ea0*/  ISETP.GT.AND P4, PT, R7, 0x19, PT ;  /* 0x000000190700780c */ /* 0x000fc80003f84270 */
[----:B------:R-:W-:Y:S02]  /*3eb0*/  FSEL R69, R69, -INF , P4 ;  /* 0xff80000045457808 */ /* 0x000fe40002000000 */
[----:B------:R-:W-:Y:S02]  /*3ec0*/  ISETP.GT.AND P4, PT, R7, 0x21, PT ;  /* 0x000000210700780c */ /* 0x000fe40003f84270 */
[----:B-1----:R-:W-:Y:S02]  /*3ed0*/  FMNMX.FTZ R12, R10, R5, !PT ;  /* 0x000000050a0c7209 */ /* 0x002fe40007810000 */
[----:B------:R-:W-:Y:S02]  /*3ee0*/  FSEL R57, R57, -INF , P4 ;  /* 0xff80000039397808 */ /* 0x000fe40002000000 */
[----:B------:R-:W-:Y:S01]  /*3ef0*/  ISETP.GT.AND P4, PT, R7, 0x29, PT ;  /* 0x000000290700780c */ /* 0x000fe20003f84270 */
[----:B------:R-:W0:Y:S03]  /*3f00*/  SHFL.BFLY PT, R5, R12, 0x1, 0x1f ;  /* 0x0c201f000c057f89 */ /* 0x000e2600000e0000 */
[----:B------:R-:W-:-:S02]  /*3f10*/  FSEL R61, R61, -INF , P4 ;  /* 0xff8000003d3d7808 */ /* 0x000fc40002000000 */
[----:B------:R-:W-:-:S04]  /*3f20*/  ISETP.GT.AND P4, PT, R7, 0x31, PT ;  /* 0x000000310700780c */ /* 0x000fc80003f84270 */
[----:B------:R-:W-:Y:S02]  /*3f30*/  FSEL R49, R49, -INF , P4 ;  /* 0xff80000031317808 */ /* 0x000fe40002000000 */
[----:B------:R-:W-:-:S04]  /*3f40*/  ISETP.GT.AND P4, PT, R7, 0x39, PT ;  /* 0x000000390700780c */ /* 0x000fc80003f84270 */
[----:B------:R-:W-:Y:S02]  /*3f50*/  FSEL R53, R53, -INF , P4 ;  /* 0xff80000035357808 */ /* 0x000fe40002000000 */
[----:B------:R-:W-:-:S04]  /*3f60*/  ISETP.GT.AND P4, PT, R7, 0x41, PT ;  /* 0x000000410700780c */ /* 0x000fc80003f84270 */
[----:B------:R-:W-:Y:S02]  /*3f70*/  FSEL R41, R41, -INF , P4 ;  /* 0xff80000029297808 */ /* 0x000fe40002000000 */
[----:B------:R-:W-:Y:S02]  /*3f80*/  ISETP.GT.AND P4, PT, R7, 0x49, PT ;  /* 0x000000490700780c */ /* 0x000fe40003f84270 */
[----:B0-----:R-:W-:Y:S02]  /*3f90*/  FMNMX.FTZ R5, R12, R5, !PT ;  /* 0x000000050c057209 */ /* 0x001fe40007810000 */
[----:B------:R-:W-:Y:S02]  /*3fa0*/  FSEL R45, R45, -INF , P4 ;  /* 0xff8000002d2d7808 */ /* 0x000fe40002000000 */
[C---:B------:R-:W-:Y:S01]  /*3fb0*/  FSETP.NEU.FTZ.AND P3, PT, R5.reuse, -INF , PT ;  /* 0xff8000000500780b */ /* 0x040fe20003f7d000 */
[----:B------:R-:W-:Y:S01]  /*3fc0*/  FMUL.FTZ R9, R5, R0 ;  /* 0x0000000005097220 */ /* 0x000fe20000410000 */
[----:B------:R-:W-:-:S04]  /*3fd0*/  ISETP.GT.AND P4, PT, R7, 0x51, PT ;  /* 0x000000510700780c */ /* 0x000fc80003f84270 */
[----:B------:R-:W-:Y:S02]  /*3fe0*/  FSEL R30, R9, RZ, P3 ;  /* 0x000000ff091e7208 */ /* 0x000fe40001800000 */
[----:B------:R-:W-:Y:S02]  /*3ff0*/  ISETP.GT.AND P3, PT, R7, RZ, PT ;  /* 0x000000ff0700720c */ /* 0x000fe40003f64270 */
[----:B------:R-:W-:Y:S01]  /*4000*/  FSEL R33, R33, -INF , P4 ;  /* 0xff80000021217808 */ /* 0x000fe20002000000 */
[-CC-:B------:R-:W-:Y:S01]  /*4010*/  FFMA.FTZ R201, R11, R0.reuse, -R30.reuse ;  /* 0x000000000bc97223 */ /* 0x180fe2000001081e */
[----:B------:R-:W-:Y:S01]  /*4020*/  FSEL R9, R72, -INF , P3 ;  /* 0xff80000048097808 */ /* 0x000fe20001800000 */
[-CC-:B------:R-:W-:Y:S01]  /*4030*/  FFMA.FTZ R203, R15, R0.reuse, -R30.reuse ;  /* 0x000000000fcb7223 */ /* 0x180fe2000001081e */
[----:B------:R-:W-:Y:S01]  /*4040*/  ISETP.GT.AND P3, PT, R7, 0x9, PT ;  /* 0x000000090700780c */ /* 0x000fe20003f64270 */
[-CC-:B------:R-:W-:Y:S01]  /*4050*/  FFMA.FTZ R20, R59, R0.reuse, -R30.reuse ;  /* 0x000000003b147223 */ /* 0x180fe2000001081e */
[----:B------:R-:W-:Y:S01]  /*4060*/  FSEL R11, R76, -INF , P5 ;  /* 0xff8000004c0b7808 */ /* 0x000fe20002800000 */
[-CC-:B------:R-:W-:Y:S01]  /*4070*/  FFMA.FTZ R8, R75, R0.reuse, -R30.reuse ;  /* 0x000000004b087223 */ /* 0x180fe2000001081e */
[----:B------:R-:W-:Y:S01]  /*4080*/  FMNMX.FTZ R4, R9, R73, !PT ;  /* 0x0000004909047209 */ /* 0x000fe20007810000 */
[----:B------:R-:W-:Y:S01]  /*4090*/  MUFU.EX2 R201, R201 ;  /* 0x000000c900c97308 */ /* 0x000fe20000000800 */
[----:B------:R-:W-:Y:S01]  /*40a0*/  FSEL R77, R77, -INF , P3 ;  /* 0xff8000004d4d7808 */ /* 0x000fe20001800000 */
[-CC-:B------:R-:W-:Y:S01]  /*40b0*/  FFMA.FTZ R10, R79, R0.reuse, -R30.reuse ;  /* 0x000000004f0a7223 */ /* 0x180fe2000001081e */
[----:B------:R-:W-:Y:S01]  /*40c0*/  ISETP.GT.AND P3, PT, R7, 0x10, PT ;  /* 0x000000100700780c */ /* 0x000fe20003f64270 */
[--C-:B------:R-:W-:Y:S01]  /*40d0*/  FFMA.FTZ R197, R81, R0, -R30.reuse ;  /* 0x0000000051c57223 */ /* 0x100fe2000001081e */
[----:B------:R-:W-:Y:S01]  /*40e0*/  FMNMX.FTZ R4, R11, R4, !PT ;  /* 0x000000040b047209 */ /* 0x000fe20007810000 */
[--C-:B------:R-:W-:Y:S01]  /*40f0*/  FFMA.FTZ R12, R67, R0, -R30.reuse ;  /* 0x00000000430c7223 */ /* 0x100fe2000001081e */
[----:B------:R-:W-:Y:S01]  /*4100*/  FSEL R13, R64, -INF , P3 ;  /* 0xff800000400d7808 */ /* 0x000fe20001800000 */
[----:B------:R-:W0:Y:S01]  /*4110*/  MUFU.EX2 R8, R8 ;  /* 0x0000000800087308 */ /* 0x000e220000000800 */
[----:B------:R-:W-:Y:S01]  /*4120*/  FMNMX.FTZ R4, R77, R4, !PT ;  /* 0x000000044d047209 */ /* 0x000fe20007810000 */
[-CC-:B------:R-:W-:Y:S01]  /*4130*/  FFMA.FTZ R199, R83, R0.reuse, -R30.reuse ;  /* 0x0000000053c77223 */ /* 0x180fe2000001081e */
[----:B------:R-:W-:Y:S01]  /*4140*/  ISETP.GT.AND P3, PT, R7, 0x18, PT ;  /* 0x000000180700780c */ /* 0x000fe20003f64270 */
[--C-:B------:R-:W-:Y:S01]  /*4150*/  FFMA.FTZ R14, R71, R0, -R30.reuse ;  /* 0x00000000470e7223 */ /* 0x100fe2000001081e */
[----:B------:R-:W-:Y:S01]  /*4160*/  FMNMX.FTZ R4, R13, R4, !PT ;  /* 0x000000040d047209 */ /* 0x000fe20007810000 */
[--C-:B------:R-:W-:Y:S01]  /*4170*/  FFMA.FTZ R193, R85, R0, -R30.reuse ;  /* 0x0000000055c17223 */ /* 0x100fe2000001081e */
[----:B------:R-:W-:Y:S01]  /*4180*/  FSEL R15, R68, -INF , P3 ;  /* 0xff800000440f7808 */ /* 0x000fe20001800000 */
[----:B------:R-:W-:Y:S01]  /*4190*/  MUFU.EX2 R203, R203 ;  /* 0x000000cb00cb7308 */ /* 0x000fe20000000800 */
        /* <DEDUP_REMOVED lines=25> */
[----:B------:R-:W1:Y:S01]  /*4330*/  @P2 LDC R48, c[0x0][0x44c] ;  /* 0x00011300ff302b82 */ /* 0x000e620000000800 */
        /* <DEDUP_REMOVED lines=19> */
[----:B------:R-:W-:Y:S01]  /*4470*/  FFMA.FTZ R117, R117, R0, -R30 ;  /* 0x0000000075757223 */ /* 0x000fe2000001081e */
[----:B------:R-:W-:Y:S01]  /*4480*/  FSEL R43, R44, -INF , P3 ;  /* 0xff8000002c2b7808 */ /* 0x000fe20001800000 */
[----:B0-----:R-:W-:Y:S01]  /*4490*/  FADD.FTZ R44, R201, R8 ;  /* 0x00000008c92c7221 */ /* 0x001fe20000010000 */
[----:B------:R-:W-:Y:S01]  /*44a0*/  FMNMX.FTZ R4, R41, R4, !PT ;  /* 0x0000000429047209 */ /* 0x000fe20007810000 */
[----:B------:R-:W-:Y:S01]  /*44b0*/  MUFU.EX2 R193, R193 ;  /* 0x000000c100c17308 */ /* 0x000fe20000000800 */
[----:B------:R-:W-:Y:S01]  /*44c0*/  ISETP.GT.AND P3, PT, R7, 0x50, PT ;  /* 0x000000500700780c */ /* 0x000fe20003f64270 */
[----:B-1----:R-:W-:Y:S01]  /*44d0*/  @P2 IMAD.HI.U32 R48, R17, R48, RZ ;  /* 0x0000003011302227 */ /* 0x002fe200078e00ff */
[----:B------:R-:W-:-:S03]  /*44e0*/  FMNMX.FTZ R4, R43, R4, !PT ;  /* 0x000000042b047209 */ /* 0x000fc60007810000 */
[----:B------:R-:W-:Y:S01]  /*44f0*/  FFMA.FTZ R30, R119, R0, -R30 ;  /* 0x00000000771e7223 */ /* 0x000fe2000001081e */
[----:B------:R-:W-:Y:S02]  /*4500*/  FSEL R47, R32, -INF , P3 ;  /* 0xff800000202f7808 */ /* 0x000fe40001800000 */
[----:B------:R-:W-:Y:S02]  /*4510*/  CS2R R118, SRZ ;  /* 0x0000000000767805 */ /* 0x000fe4000001ff00 */
[----:B------:R-:W-:Y:S01]  /*4520*/  FMNMX.FTZ R4, R45, R4, !PT ;  /* 0x000000042d047209 */ /* 0x000fe20007810000 */
[----:B------:R-:W-:Y:S01]  /*4530*/  MUFU.EX2 R20, R20 ;  /* 0x0000001400147308 */ /* 0x000fe20000000800 */
[----:B------:R-:W-:Y:S02]  /*4540*/  ISETP.GT.AND P3, PT, R7, 0x58, PT ;  /* 0x000000580700780c */ /* 0x000fe40003f64270 */
[----:B------:R-:W-:Y:S02]  /*4550*/  CS2R R88, SRZ ;  /* 0x0000000000587805 */ /* 0x000fe4000001ff00 */
[----:B------:R-:W-:-:S02]  /*4560*/  FMNMX.FTZ R4, R47, R4, !PT ;  /* 0x000000042f047209 */ /* 0x000fc40007810000 */
[----:B------:R-:W-:Y:S02]  /*4570*/  CS2R R86, SRZ ;  /* 0x0000000000567805 */ /* 0x000fe4000001ff00 */
[----:B------:R-:W-:Y:S02]  /*4580*/  ISETP.GT.AND P4, PT, R7, 0x59, PT ;  /* 0x000000590700780c */ /* 0x000fe40003f84270 */
[----:B------:R-:W-:Y:S02]  /*4590*/  CS2R R84, SRZ ;  /* 0x0000000000547805 */ /* 0x000fe4000001ff00 */
[----:B------:R-:W-:Y:S01]  /*45a0*/  FSEL R51, R36, -INF , P3 ;  /* 0xff80000024337808 */ /* 0x000fe20001800000 */
[----:B------:R-:W-:Y:S01]  /*45b0*/  MUFU.EX2 R195, R195 ;  /* 0x000000c300c37308 */ /* 0x000fe20000000800 */
[----:B------:R-:W-:Y:S02]  /*45c0*/  FMNMX.FTZ R4, R33, R4, !PT ;  /* 0x0000000421047209 */ /* 0x000fe40007810000 */
[----:B------:R-:W-:-:S02]  /*45d0*/  CS2R R80, SRZ ;  /* 0x0000000000507805 */ /* 0x000fc4000001ff00 */
[----:B------:R-:W-:Y:S02]  /*45e0*/  FSEL R37, R37, -INF , P4 ;  /* 0xff80000025257808 */ /* 0x000fe40002000000 */
[----:B------:R-:W-:Y:S02]  /*45f0*/  CS2R R78, SRZ ;  /* 0x00000000004e7805 */ /* 0x000fe4000001ff00 */
[----:B------:R-:W-:Y:S02]  /*4600*/  ISETP.GT.AND P3, PT, R7, 0x60, PT ;  /* 0x000000600700780c */ /* 0x000fe40003f64270 */
[----:B------:R-:W-:Y:S02]  /*4610*/  CS2R R74, SRZ ;  /* 0x00000000004a7805 */ /* 0x000fe4000001ff00 */
[----:B------:R-:W-:Y:S01]  /*4620*/  FMNMX.FTZ R4, R51, R4, !PT ;  /* 0x0000000433047209 */ /* 0x000fe20007810000 */
[----:B------:R-:W-:Y:S01]  /*4630*/  MUFU.EX2 R26, R26 ;  /* 0x0000001a001a7308 */ /* 0x000fe20000000800 */
[----:B------:R-:W-:-:S02]  /*4640*/  ISETP.GT.AND P4, PT, R7, 0x61, PT ;  /* 0x000000610700780c */ /* 0x000fc40003f84270 */
[----:B------:R-:W-:Y:S02]  /*4650*/  CS2R R70, SRZ ;  /* 0x0000000000467805 */ /* 0x000fe4000001ff00 */
[----:B------:R-:W-:Y:S02]  /*4660*/  FSEL R55, R24, -INF , P3 ;  /* 0xff80000018377808 */ /* 0x000fe40001800000 */
[----:B------:R-:W-:Y:S02]  /*4670*/  CS2R R66, SRZ ;  /* 0x0000000000427805 */ /* 0x000fe4000001ff00 */
[----:B------:R-:W-:Y:S02]  /*4680*/  FMNMX.FTZ R4, R37, R4, !PT ;  /* 0x0000000425047209 */ /* 0x000fe40007810000 */
[----:B------:R-:W-:Y:S02]  /*4690*/  CS2R R62, SRZ ;  /* 0x00000000003e7805 */ /* 0x000fe4000001ff00 */
[----:B------:R-:W-:Y:S01]  /*46a0*/  ISETP.GT.AND P3, PT, R7, 0x68, PT ;  /* 0x000000680700780c */ /* 0x000fe20003f64270 */
[----:B------:R-:W-:Y:S01]  /*46b0*/  MUFU.EX2 R189, R189 ;  /* 0x000000bd00bd7308 */ /* 0x000fe20000000800 */
[----:B------:R-:W-:-:S02]  /*46c0*/  FSEL R25, R25, -INF , P4 ;  /* 0xff80000019197808 */ /* 0x000fc40002000000 */
[----:B------:R-:W-:Y:S02]  /*46d0*/  FMNMX.FTZ R4, R55, R4, !PT ;  /* 0x0000000437047209 */ /* 0x000fe40007810000 */
[----:B------:R-:W-:Y:S02]  /*46e0*/  ISETP.GT.AND P4, PT, R7, 0x69, PT ;  /* 0x000000690700780c */ /* 0x000fe40003f84270 */
[----:B------:R-:W-:Y:S01]  /*46f0*/  FSEL R7, R28, -INF , P3 ;  /* 0xff8000001c077808 */ /* 0x000fe20001800000 */
[----:B------:R-:W-:Y:S01]  /*4700*/  MUFU.EX2 R93, R93 ;  /* 0x0000005d005d7308 */ /* 0x000fe20000000800 */
[----:B------:R-:W-:Y:S02]  /*4710*/  FMNMX.FTZ R4, R25, R4, !PT ;  /* 0x0000000419047209 */ /* 0x000fe40007810000 */
[----:B------:R-:W-:Y:S02]  /*4720*/  FSEL R29, R29, -INF , P4 ;  /* 0xff8000001d1d7808 */ /* 0x000fe40002000000 */
[----:B------:R-:W-:-:S02]  /*4730*/  FMNMX.FTZ R4, R7, R4, !PT ;  /* 0x0000000407047209 */ /* 0x000fc40007810000 */
[----:B------:R-:W-:Y:S01]  /*4740*/  F2FP.F16.F32.PACK_AB R201, R8, R201 ;  /* 0x000000c908c9723e */ /* 0x000fe200000000ff */
[----:B------:R0:W-:Y:S01]  /*4750*/  MUFU.EX2 R28, R91 ;  /* 0x0000005b001c7308 */ /* 0x0001e20000000800 */
[----:B------:R-:W-:-:S05]  /*4760*/  FMNMX.FTZ R4, R29, R4, !PT ;  /* 0x000000041d047209 */ /* 0x000fca0007810000 */
[----:B------:R-:W1:Y:S02]  /*4770*/  SHFL.BFLY PT, R59, R4, 0x2, 0x1f ;  /* 0x0c401f00043b7f89 */ /* 0x000e6400000e0000 */
[----:B------:R2:W3:Y:S01]  /*4780*/  MUFU.EX2 R32, R95 ;  /* 0x0000005f00207308 */ /* 0x0004e20000000800 */
[----:B0-----:R-:W-:-:S07]  /*4790*/  CS2R R90, SRZ ;  /* 0x00000000005a7805 */ /* 0x001fce000001ff00 */
[----:B------:R-:W-:Y:S01]  /*47a0*/  MUFU.EX2 R97, R97 ;  /* 0x0000006100617308 */ /* 0x000fe20000000800 */
[----:B--2---:R-:W-:-:S07]  /*47b0*/  CS2R R94, SRZ ;  /* 0x00000000005e7805 */ /* 0x004fce000001ff00 */
[----:B------:R0:W2:Y:S01]  /*47c0*/  MUFU.EX2 R34, R99 ;  /* 0x0000006300227308 */ /* 0x0000a20000000800 */
[----:B---3--:R-:W-:Y:S02]  /*47d0*/  F2FP.F16.F32.PACK_AB R191, R32, R93 ;  /* 0x0000005d20bf723e */ /* 0x008fe400000000ff */
[----:B-1----:R-:W-:-:S05]  /*47e0*/  FMNMX.FTZ R59, R4, R59, !PT ;  /* 0x0000003b043b7209 */ /* 0x002fca0007810000 */
[----:B------:R-:W-:Y:S01]  /*47f0*/  MUFU.EX2 R101, R101 ;  /* 0x0000006500657308 */ /* 0x000fe20000000800 */
[----:B0-----:R-:W-:Y:S01]  /*4800*/  CS2R R98, SRZ ;  /* 0x0000000000627805 */ /* 0x001fe2000001ff00 */
[----:B------:R-:W0:Y:S06]  /*4810*/  SHFL.BFLY PT, R4, R59, 0x1, 0x1f ;  /* 0x0c201f003b047f89 */ /* 0x000e2c00000e0000 */
[----:B------:R1:W3:Y:S01]  /*4820*/  MUFU.EX2 R36, R103 ;  /* 0x0000006700247308 */ /* 0x0002e20000000800 */
[----:B--2---:R-:W-:-:S07]  /*4830*/  F2FP.F16.F32.PACK_AB R185, R34, R97 ;  /* 0x0000006122b9723e */ /* 0x004fce00000000ff */
[----:B------:R-:W-:Y:S01]  /*4840*/  MUFU.EX2 R105, R105 ;  /* 0x0000006900697308 */ /* 0x000fe20000000800 */
[----:B-1----:R-:W-:-:S07]  /*4850*/  CS2R R102, SRZ ;  /* 0x0000000000667805 */ /* 0x002fce000001ff00 */
[----:B------:R1:W-:Y:S01]  /*4860*/  MUFU.EX2 R38, R107 ;  /* 0x0000006b00267308 */ /* 0x0003e20000000800 */
[----:B---3--:R-:W-:Y:S02]  /*4870*/  F2FP.F16.F32.PACK_AB R187, R36, R101 ;  /* 0x0000006524bb723e */ /* 0x008fe400000000ff */
[----:B0-----:R-:W-:Y:S02]  /*4880*/  FMNMX.FTZ R4, R59, R4, !PT ;  /* 0x000000043b047209 */ /* 0x001fe40007810000 */
[----:B------:R-:W0:Y:S02]  /*4890*/  @P2 LDC R59, c[0x0][0x450] ;  /* 0x00011400ff3b2b82 */ /* 0x000e240000000800 */
[C---:B------:R-:W-:Y:S01]  /*48a0*/  FSETP.NEU.FTZ.AND P3, PT, R4.reuse, -INF , PT ;  /* 0xff8000000400780b */ /* 0x040fe20003f7d000 */
[----:B------:R-:W-:Y:S01]  /*48b0*/  FMUL.FTZ R24, R4, R0 ;  /* 0x0000000004187220 */ /* 0x000fe20000410000 */
[----:B------:R-:W-:Y:S01]  /*48c0*/  MUFU.EX2 R109, R109 ;  /* 0x0000006d006d7308 */ /* 0x000fe20000000800 */
[----:B-1----:R-:W-:-:S03]  /*48d0*/  CS2R R106, SRZ ;  /* 0x00000000006a7805 */ /* 0x002fc6000001ff00 */
[----:B------:R-:W-:-:S04]  /*48e0*/  FSEL R24, R24, RZ, P3 ;  /* 0x000000ff18187208 */ /* 0x000fc80001800000 */
        /* <DEDUP_REMOVED lines=14> */
[-C--:B------:R-:W-:Y:S01]  /*49d0*/  FFMA.FTZ R27, R27, R0.reuse, -R24 ;  /* 0x000000001b1b7223 */ /* 0x080fe20000010818 */
[----:B0-----:R-:W-:Y:S01]  /*49e0*/  @P2 SHF.R.U32.HI R46, RZ, R59, R48 ;  /* 0x0000003bff2e2219 */ /* 0x001fe20000011630 */
[----:B------:R-:W0:Y:S01]  /*49f0*/  MUFU.EX2 R200, R73 ;  /* 0x0000004900c87308 */ /* 0x000e220000000800 */
[-CC-:B------:R-:W-:Y:S01]  /*4a00*/  FFMA.FTZ R41, R41, R0.reuse, -R24.reuse ;  /* 0x0000000029297223 */ /* 0x180fe20000010818 */
[-CC-:B------:R-:W-:Y:S01]  /*4a10*/  FFMA.FTZ R61, R61, R0.reuse, -R24.reuse ;  /* 0x000000003d3d7223 */ /* 0x180fe20000010818 */
[----:B------:R-:W-:Y:S01]  /*4a20*/  FFMA.FTZ R31, R31, R0, -R24 ;  /* 0x000000001f1f7223 */ /* 0x000fe20000010818 */
[----:B------:R-:W-:-:S02]  /*4a30*/  IMAD.IADD R3, R3, 0x1, R46 ;  /* 0x0000000103037824 */ /* 0x000fc400078e022e */
        /* <DEDUP_REMOVED lines=12> */
[----:B-1----:R-:W-:Y:S01]  /*4b00*/  FADD.FTZ R57, R203, R44 ;  /* 0x0000002ccb397221 */ /* 0x002fe20000010000 */
[----:B0-----:R-:W-:Y:S01]  /*4b10*/  FADD.FTZ R6, R9, R200 ;  /* 0x000000c809067221 */ /* 0x001fe20000010000 */
[-CC-:B------:R-:W-:Y:S01]  /*4b20*/  FFMA.FTZ R7, R7, R0.reuse, -R24.reuse ;  /* 0x0000000007077223 */ /* 0x180fe20000010818 */
[----:B------:R-:W-:Y:S01]  /*4b30*/  FFMA.FTZ R24, R29, R0, -R24 ;  /* 0x000000001d187223 */ /* 0x000fe20000010818 */
[----:B------:R-:W-:Y:S01]  /*4b40*/  FADD.FTZ R44, R10, R57 ;  /* 0x000000390a2c7221 */ /* 0x000fe20000010000 */
[----:B------:R-:W-:Y:S01]  /*4b50*/  F2FP.F16.F32.PACK_AB R200, R200, R9 ;  /* 0x00000009c8c8723e */ /* 0x000fe200000000ff */
[----:B------:R-:W-:Y:S01]  /*4b60*/  VIADD R9, R82, 0xfffffffe ;  /* 0xfffffffe52097836 */ /* 0x000fe20000000000 */
[----:B------:R0:W1:Y:S01]  /*4b70*/  MUFU.EX2 R202, R77 ;  /* 0x0000004d00ca7308 */ /* 0x0000620000000800 */
[----:B------:R-:W-:Y:S01]  /*4b80*/  FADD.FTZ R57, R197, R44 ;  /* 0x0000002cc5397221 */ /* 0x000fe20000010000 */
[----:B------:R-:W-:-:S02]  /*4b90*/  F2FP.F16.F32.PACK_AB R197, R12, R197 ;  /* 0x000000c50cc5723e */ /* 0x000fc400000000ff */
[----:B------:R-:W-:Y:S02]  /*4ba0*/  CS2R R110, SRZ ;  /* 0x00000000006e7805 */ /* 0x000fe4000001ff00 */
[----:B------:R-:W-:Y:S01]  /*4bb0*/  F2FP.F16.F32.PACK_AB R181, R38, R105 ;  /* 0x0000006926b5723e */ /* 0x000fe200000000ff */
[----:B------:R-:W-:Y:S01]  /*4bc0*/  FADD.FTZ R44, R12, R57 ;  /* 0x000000390c2c7221 */ /* 0x000fe20000010000 */
[----:B------:R-:W-:Y:S02]  /*4bd0*/  F2FP.F16.F32.PACK_AB R183, R40, R109 ;  /* 0x0000006d28b7723e */ /* 0x000fe400000000ff */
[----:B------:R-:W-:Y:S01]  /*4be0*/  CS2R R82, SRZ ;  /* 0x0000000000527805 */ /* 0x000fe2000001ff00 */
[----:B------:R-:W3:Y:S01]  /*4bf0*/  MUFU.EX2 R13, R13 ;  /* 0x0000000d000d7308 */ /* 0x000ee20000000800 */
[----:B------:R-:W-:Y:S01]  /*4c00*/  FADD.FTZ R57, R199, R44 ;  /* 0x0000002cc7397221 */ /* 0x000fe20000010000 */
[----:B------:R-:W-:Y:S02]  /*4c10*/  F2FP.F16.F32.PACK_AB R203, R10, R203 ;  /* 0x000000cb0acb723e */ /* 0x000fe400000000ff */
[----:B0-----:R-:W-:-:S02]  /*4c20*/  CS2R R76, SRZ ;  /* 0x00000000004c7805 */ /* 0x001fc4000001ff00 */
[C---:B------:R-:W-:Y:S01]  /*4c30*/  F2FP.F16.F32.PACK_AB R199, R14.reuse, R199 ;  /* 0x000000c70ec7723e */ /* 0x040fe200000000ff */
[----:B------:R-:W-:Y:S01]  /*4c40*/  FADD.FTZ R44, R14, R57 ;  /* 0x000000390e2c7221 */ /* 0x000fe20000010000 */
[----:B------:R-:W-:Y:S02]  /*4c50*/  CS2R R72, SRZ ;  /* 0x0000000000487805 */ /* 0x000fe4000001ff00 */
[----:B------:R-:W-:Y:S01]  /*4c60*/  CS2R R58, SRZ ;  /* 0x00000000003a7805 */ /* 0x000fe2000001ff00 */
[----:B------:R0:W4:Y:S01]  /*4c70*/  MUFU.EX2 R196, R65 ;  /* 0x0000004100c47308 */ /* 0x0001220000000800 */
[----:B------:R-:W-:-:S07]  /*4c80*/  CS2R R56, SRZ ;  /* 0x0000000000387805 */ /* 0x000fce000001ff00 */
[----:B------:R-:W5:Y:S01]  /*4c90*/  MUFU.EX2 R15, R15 ;  /* 0x0000000f000f7308 */ /* 0x000f620000000800 */
[----:B0-----:R-:W-:-:S07]  /*4ca0*/  CS2R R64, SRZ ;  /* 0x0000000000407805 */ /* 0x001fce000001ff00 */
[----:B------:R2:W-:Y:S08]  /*4cb0*/  MUFU.EX2 R188, R49 ;  /* 0x0000003100bc7308 */ /* 0x0005f00000000800 */
[----:B------:R0:W5:Y:S01]  /*4cc0*/  MUFU.EX2 R198, R69 ;  /* 0x0000004500c67308 */ /* 0x0001620000000800 */
[----:B--2---:R-:W-:-:S04]  /*4cd0*/  FADD.FTZ R49, R11, R6 ;  /* 0x000000060b317221 */ /* 0x004fc80000010000 */
[C---:B-1----:R-:W-:Y:S01]  /*4ce0*/  FADD.FTZ R6, R202.reuse, R49 ;  /* 0x00000031ca067221 */ /* 0x042fe20000010000 */
[----:B------:R-:W-:Y:S02]  /*4cf0*/  F2FP.F16.F32.PACK_AB R202, R202, R11 ;  /* 0x0000000bcaca723e */ /* 0x000fe400000000ff */
[----:B------:R1:W-:Y:S01]  /*4d00*/  MUFU.EX2 R190, R53 ;  /* 0x0000003500be7308 */ /* 0x0003e20000000800 */
[----:B---3--:R-:W-:Y:S01]  /*4d10*/  FADD.FTZ R49, R13, R6 ;  /* 0x000000060d317221 */ /* 0x008fe20000010000 */
[----:B0-----:R-:W-:-:S03]  /*4d20*/  CS2R R68, SRZ ;  /* 0x0000000000447805 */ /* 0x001fc6000001ff00 */
[C---:B----4-:R-:W-:Y:S01]  /*4d30*/  FADD.FTZ R6, R196.reuse, R49 ;  /* 0x00000031c4067221 */ /* 0x050fe20000010000 */
[----:B------:R-:W-:Y:S02]  /*4d40*/  F2FP.F16.F32.PACK_AB R196, R196, R13 ;  /* 0x0000000dc4c4723e */ /* 0x000fe400000000ff */
[----:B------:R-:W0:Y:S01]  /*4d50*/  MUFU.EX2 R21, R21 ;  /* 0x0000001500157308 */ /* 0x000e220000000800 */
[----:B-1----:R-:W-:Y:S01]  /*4d60*/  FADD.FTZ R53, R193, R44 ;  /* 0x0000002cc1357221 */ /* 0x002fe20000010000 */
[----:B------:R-:W-:-:S03]  /*4d70*/  F2FP.F16.F32.PACK_AB R193, R20, R193 ;  /* 0x000000c114c1723e */ /* 0x000fc600000000ff */
[----:B------:R-:W-:Y:S01]  /*4d80*/  FADD.FTZ R44, R20, R53 ;  /* 0x00000035142c7221 */ /* 0x000fe20000010000 */
[----:B------:R-:W-:Y:S02]  /*4d90*/  CS2R R52, SRZ ;  /* 0x0000000000347805 */ /* 0x000fe4000001ff00 */
[----:B------:R-:W1:Y:S01]  /*4da0*/  MUFU.EX2 R27, R27 ;  /* 0x0000001b001b7308 */ /* 0x000e620000000800 */
[----:B------:R-:W-:Y:S01]  /*4db0*/  FADD.FTZ R49, R195, R44 ;  /* 0x0000002cc3317221 */ /* 0x000fe20000010000 */
[----:B------:R-:W-:Y:S01]  /*4dc0*/  IMAD.HI R44, R3, -0x6db6db6d, R2 ;  /* 0x92492493032c7827 */ /* 0x000fe200078e0202 */
[----:B------:R-:W-:-:S05]  /*4dd0*/  F2FP.F16.F32.PACK_AB R195, R26, R195 ;  /* 0x000000c31ac3723e */ /* 0x000fca00000000ff */
[----:B------:R5:W-:Y:S08]  /*4de0*/  MUFU.EX2 R184, R41 ;  /* 0x0000002900b87308 */ /* 0x000bf00000000800 */
[----:B------:R2:W3:Y:S01]  /*4df0*/  MUFU.EX2 R194, R61 ;  /* 0x0000003d00c27308 */ /* 0x0004e20000000800 */
[----:B-----5:R-:W-:Y:S01]  /*4e00*/  FADD.FTZ R41, R15, R6 ;  /* 0x000000060f297221 */ /* 0x020fe20000010000 */
[----:B------:R-:W-:Y:S01]  /*4e10*/  FADD.FTZ R6, R26, R49 ;  /* 0x000000311a067221 */ /* 0x000fe20000010000 */
[----:B------:R-:W-:-:S02]  /*4e20*/  CS2R R48, SRZ ;  /* 0x0000000000307805 */ /* 0x000fc4000001ff00 */
[----:B------:R-:W-:Y:S01]  /*4e30*/  FADD.FTZ R2, R198, R41 ;  /* 0x00000029c6027221 */ /* 0x000fe20000010000 */
[----:B------:R-:W-:Y:S01]  /*4e40*/  FADD.FTZ R41, R189, R6 ;  /* 0x00000006bd297221 */ /* 0x000fe20000010000 */
[C---:B------:R-:W-:Y:S01]  /*4e50*/  F2FP.F16.F32.PACK_AB R189, R28.reuse, R189 ;  /* 0x000000bd1cbd723e */ /* 0x040fe200000000ff */
[----:B------:R-:W4:Y:S01]  /*4e60*/  MUFU.EX2 R31, R31 ;  /* 0x0000001f001f7308 */ /* 0x000f220000000800 */
[----:B0-----:R-:W-:Y:S01]  /*4e70*/  FADD.FTZ R3, R21, R2 ;  /* 0x0000000215037221 */ /* 0x001fe20000010000 */
[----:B------:R-:W-:Y:S01]  /*4e80*/  FADD.FTZ R6, R28, R41 ;  /* 0x000000291c067221 */ /* 0x000fe20000010000 */
[----:B------:R-:W-:Y:S02]  /*4e90*/  F2FP.F16.F32.PACK_AB R198, R198, R15 ;  /* 0x0000000fc6c6723e */ /* 0x000fe400000000ff */
[----:B--2---:R-:W-:Y:S01]  /*4ea0*/  CS2R R60, SRZ ;  /* 0x00000000003c7805 */ /* 0x004fe2000001ff00 */
[C---:B------:R-:W-:Y:S01]  /*4eb0*/  FADD.FTZ R2, R192.reuse, R3 ;  /* 0x00000003c0027221 */ /* 0x040fe20000010000 */
[----:B------:R-:W-:Y:S01]  /*4ec0*/  FADD.FTZ R41, R93, R6 ;  /* 0x000000065d297221 */ /* 0x000fe20000010000 */
[----:B------:R-:W-:Y:S01]  /*4ed0*/  F2FP.F16.F32.PACK_AB R192, R192, R21 ;  /* 0x00000015c0c0723e */ /* 0x000fe200000000ff */
[----:B------:R-:W0:Y:S01]  /*4ee0*/  MUFU.EX2 R35, R35 ;  /* 0x0000002300237308 */ /* 0x000e220000000800 */
[----:B-1----:R-:W-:Y:S01]  /*4ef0*/  FADD.FTZ R3, R27, R2 ;  /* 0x000000021b037221 */ /* 0x002fe20000010000 */
[----:B------:R-:W-:Y:S01]  /*4f00*/  FADD.FTZ R6, R32, R41 ;  /* 0x0000002920067221 */ /* 0x000fe20000010000 */
[----:B------:R-:W-:-:S02]  /*4f10*/  CS2R R92, SRZ ;  /* 0x00000000005c7805 */ /* 0x000fc4000001ff00 */
[C---:B---3--:R-:W-:Y:S01]  /*4f20*/  FADD.FTZ R2, R194.reuse, R3 ;  /* 0x00000003c2027221 */ /* 0x048fe20000010000 */
[----:B------:R-:W-:Y:S01]  /*4f30*/  FADD.FTZ R41, R97, R6 ;  /* 0x0000000661297221 */ /* 0x000fe20000010000 */
[----:B------:R-:W-:Y:S01]  /*4f40*/  F2FP.F16.F32.PACK_AB R194, R194, R27 ;  /* 0x0000001bc2c2723e */ /* 0x000fe200000000ff */
[----:B------:R-:W1:Y:S01]  /*4f50*/  MUFU.EX2 R39, R39 ;  /* 0x0000002700277308 */ /* 0x000e620000000800 */
[----:B----4-:R-:W-:Y:S01]  /*4f60*/  FADD.FTZ R3, R31, R2 ;  /* 0x000000021f037221 */ /* 0x010fe20000010000 */
[----:B------:R-:W-:Y:S01]  /*4f70*/  FADD.FTZ R6, R34, R41 ;  /* 0x0000002922067221 */ /* 0x000fe20000010000 */
[----:B------:R-:W-:Y:S02]  /*4f80*/  SHF.R.U32.HI R41, RZ, 0x1f, R44 ;  /* 0x0000001fff297819 */ /* 0x000fe4000001162c */
[----:B------:R-:W-:Y:S01]  /*4f90*/  CS2R R96, SRZ ;  /* 0x0000000000607805 */ /* 0x000fe2000001ff00 */
[----:B------:R-:W-:Y:S01]  /*4fa0*/  FADD.FTZ R2, R188, R3 ;  /* 0x00000003bc027221 */ /* 0x000fe20000010000 */
[----:B------:R-:W-:Y:S01]  /*4fb0*/  FADD.FTZ R29, R101, R6 ;  /* 0x00000006651d7221 */ /* 0x000fe20000010000 */
[----:B------:R-:W-:Y:S01]  /*4fc0*/  LEA.HI.SX32 R120, R44, R41, 0x1a ;  /* 0x000000292c787211 */ /* 0x000fe200078fd2ff */
[----:B------:R-:W2:Y:S01]  /*4fd0*/  MUFU.EX2 R43, R43 ;  /* 0x0000002b002b7308 */ /* 0x000ea20000000800 */
[----:B0-----:R-:W-:Y:S01]  /*4fe0*/  FADD.FTZ R3, R35, R2 ;  /* 0x0000000223037221 */ /* 0x001fe20000010000 */
[----:B------:R-:W-:Y:S01]  /*4ff0*/  FADD.FTZ R6, R36, R29 ;  /* 0x0000001d24067221 */ /* 0x000fe20000010000 */
[----:B------:R-:W-:-:S02]  /*5000*/  VIMNMX R12, RZ, R120, !PT ;  /* 0x00000078ff0c7248 */ /* 0x000fc40007fe0100 */
[----:B------:R-:W-:Y:S01]  /*5010*/  CS2R R100, SRZ ;  /* 0x0000000000647805 */ /* 0x000fe2000001ff00 */
[----:B------:R-:W-:Y:S01]  /*5020*/  FADD.FTZ R2, R190, R3 ;  /* 0x00000003be027221 */ /* 0x000fe20000010000 */
[----:B------:R-:W-:Y:S01]  /*5030*/  FADD.FTZ R29, R105, R6 ;  /* 0x00000006691d7221 */ /* 0x000fe20000010000 */
[----:B------:R-:W-:Y:S01]  /*5040*/  ISETP.GE.AND P3, PT, R9, R12, PT ;  /* 0x0000000c0900720c */ /* 0x000fe20003f66270 */
[----:B------:R0:W3:Y:S01]  /*5050*/  MUFU.EX2 R186, R45 ;  /* 0x0000002d00ba7308 */ /* 0x0000e20000000800 */
[----:B-1----:R-:W-:Y:S01]  /*5060*/  FADD.FTZ R3, R39, R2 ;  /* 0x0000000227037221 */ /* 0x002fe20000010000 */
[----:B------:R-:W-:Y:S01]  /*5070*/  FADD.FTZ R6, R38, R29 ;  /* 0x0000001d26067221 */ /* 0x000fe20000010000 */
[----:B------:R-:W-:Y:S02]  /*5080*/  F2FP.F16.F32.PACK_AB R188, R188, R31 ;  /* 0x0000001fbcbc723e */ /* 0x000fe400000000ff */
[----:B------:R-:W-:Y:S01]  /*5090*/  CS2R R104, SRZ ;  /* 0x0000000000687805 */ /* 0x000fe2000001ff00 */
[----:B------:R-:W-:Y:S01]  /*50a0*/  FADD.FTZ R2, R184, R3 ;  /* 0x00000003b8027221 */ /* 0x000fe20000010000 */
[----:B------:R-:W-:Y:S01]  /*50b0*/  FADD.FTZ R29, R109, R6 ;  /* 0x000000066d1d7221 */ /* 0x000fe20000010000 */
[----:B------:R-:W-:Y:S01]  /*50c0*/  F2FP.F16.F32.PACK_AB R190, R190, R35 ;  /* 0x00000023bebe723e */ /* 0x000fe200000000ff */
[----:B------:R-:W1:Y:S01]  /*50d0*/  MUFU.EX2 R113, R113 ;  /* 0x0000007100717308 */ /* 0x000e620000000800 */
[----:B--2---:R-:W-:Y:S01]  /*50e0*/  FADD.FTZ R3, R43, R2 ;  /* 0x000000022b037221 */ /* 0x004fe20000010000 */
[----:B------:R-:W-:Y:S01]  /*50f0*/  FADD.FTZ R6, R40, R29 ;  /* 0x0000001d28067221 */ /* 0x000fe20000010000 */
[----:B------:R-:W-:-:S02]  /*5100*/  F2FP.F16.F32.PACK_AB R184, R184, R39 ;  /* 0x00000027b8b8723e */ /* 0x000fc400000000ff */
[----:B------:R-:W-:Y:S02]  /*5110*/  CS2R R108, SRZ ;  /* 0x00000000006c7805 */ /* 0x000fe4000001ff00 */
[----:B0-----:R-:W-:Y:S02]  /*5120*/  CS2R R44, SRZ ;  /* 0x00000000002c7805 */ /* 0x001fe4000001ff00 */
[----:B------:R-:W-:Y:S02]  /*5130*/  CS2R R40, SRZ ;  /* 0x0000000000287805 */ /* 0x000fe4000001ff00 */
[----:B------:R-:W-:Y:S01]  /*5140*/  CS2R R38, SRZ ;  /* 0x0000000000267805 */ /* 0x000fe2000001ff00 */
[----:B------:R-:W0:Y:S01]  /*5150*/  MUFU.EX2 R47, R47 ;  /* 0x0000002f002f7308 */ /* 0x000e220000000800 */
[C---:B---3--:R-:W-:Y:S01]  /*5160*/  FADD.FTZ R2, R186.reuse, R3 ;  /* 0x00000003ba027221 */ /* 0x048fe20000010000 */
[----:B------:R-:W-:Y:S02]  /*5170*/  F2FP.F16.F32.PACK_AB R186, R186, R43 ;  /* 0x0000002bbaba723e */ /* 0x000fe400000000ff */
[----:B------:R-:W-:-:S02]  /*5180*/  CS2R R34, SRZ ;  /* 0x0000000000227805 */ /* 0x000fc4000001ff00 */
[----:B------:R-:W-:Y:S02]  /*5190*/  CS2R R26, SRZ ;  /* 0x00000000001a7805 */ /* 0x000fe4000001ff00 */
[----:B------:R2:W3:Y:S01]  /*51a0*/  MUFU.EX2 R42, R115 ;  /* 0x00000073002a7308 */ /* 0x0004e20000000800 */
[----:B-1----:R-:W-:-:S07]  /*51b0*/  FADD.FTZ R29, R113, R6 ;  /* 0x00000006711d7221 */ /* 0x002fce0000010000 */
[----:B------:R1:W4:Y:S01]  /*51c0*/  MUFU.EX2 R180, R33 ;  /* 0x0000002100b47308 */ /* 0x0003220000000800 */
[----:B0-----:R-:W-:Y:S01]  /*51d0*/  FADD.FTZ R3, R47, R2 ;  /* 0x000000022f037221 */ /* 0x001fe20000010000 */
[----:B--2---:R-:W-:-:S06]  /*51e0*/  CS2R R114, SRZ ;  /* 0x0000000000727805 */ /* 0x004fcc000001ff00 */
[----:B------:R-:W0:Y:S01]  /*51f0*/  MUFU.EX2 R117, R117 ;  /* 0x0000007500757308 */ /* 0x000e220000000800 */
[C---:B---3--:R-:W-:Y:S01]  /*5200*/  FADD.FTZ R6, R42.reuse, R29 ;  /* 0x0000001d2a067221 */ /* 0x048fe20000010000 */
[----:B------:R-:W-:Y:S02]  /*5210*/  F2FP.F16.F32.PACK_AB R177, R42, R113 ;  /* 0x000000712ab1723e */ /* 0x000fe400000000ff */
[----:B------:R-:W-:Y:S02]  /*5220*/  CS2R R112, SRZ ;  /* 0x0000000000707805 */ /* 0x000fe4000001ff00 */
[----:B------:R-:W-:Y:S02]  /*5230*/  CS2R R42, SRZ ;  /* 0x00000000002a7805 */ /* 0x000fe4000001ff00 */
[----:B-1----:R-:W-:Y:S02]  /*5240*/  CS2R R32, SRZ ;  /* 0x0000000000207805 */ /* 0x002fe4000001ff00 */
[----:B------:R-:W-:Y:S01]  /*5250*/  CS2R R28, SRZ ;  /* 0x00000000001c7805 */ /* 0x000fe2000001ff00 */
[----:B------:R-:W-:Y:S01]  /*5260*/  MUFU.EX2 R51, R51 ;  /* 0x0000003300337308 */ /* 0x000fe20000000800 */
[C---:B----4-:R-:W-:Y:S01]  /*5270*/  FADD.FTZ R2, R180.reuse, R3 ;  /* 0x00000003b4027221 */ /* 0x050fe20000010000 */
[----:B------:R-:W-:-:S02]  /*5280*/  F2FP.F16.F32.PACK_AB R180, R180, R47 ;  /* 0x0000002fb4b4723e */ /* 0x000fc400000000ff */
[----:B------:R-:W-:-:S04]  /*5290*/  CS2R R46, SRZ ;  /* 0x00000000002e7805 */ /* 0x000fc8000001ff00 */
[----:B------:R-:W1:Y:S01]  /*52a0*/  MUFU.EX2 R30, R30 ;  /* 0x0000001e001e7308 */ /* 0x000e620000000800 */
[----:B0-----:R-:W-:-:S07]  /*52b0*/  FADD.FTZ R3, R117, R6 ;  /* 0x0000000675037221 */ /* 0x001fce0000010000 */
[----:B------:R0:W2:Y:S08]  /*52c0*/  MUFU.EX2 R182, R37 ;  /* 0x0000002500b67308 */ /* 0x0000b00000000800 */
[----:B------:R-:W3:Y:S01]  /*52d0*/  MUFU.EX2 R55, R55 ;  /* 0x0000003700377308 */ /* 0x000ee20000000800 */
[C---:B-1----:R-:W-:Y:S01]  /*52e0*/  FADD.FTZ R6, R30.reuse, R3 ;  /* 0x000000031e067221 */ /* 0x042fe20000010000 */
[----:B------:R-:W-:-:S02]  /*52f0*/  F2FP.F16.F32.PACK_AB R179, R30, R117 ;  /* 0x000000751eb3723e */ /* 0x000fc400000000ff */
[----:B------:R-:W-:Y:S02]  /*5300*/  CS2R R116, SRZ ;  /* 0x0000000000747805 */ /* 0x000fe4000001ff00 */
[----:B0-----:R-:W-:Y:S02]  /*5310*/  CS2R R36, SRZ ;  /* 0x0000000000247805 */ /* 0x001fe4000001ff00 */
[----:B------:R-:W-:Y:S01]  /*5320*/  CS2R R30, SRZ ;  /* 0x00000000001e7805 */ /* 0x000fe2000001ff00 */
[----:B------:R0:W1:Y:S08]  /*5330*/  MUFU.EX2 R176, R25 ;  /* 0x0000001900b07308 */ /* 0x0000700000000800 */
[----:B------:R3:W4:Y:S01]  /*5340*/  MUFU.EX2 R178, R7 ;  /* 0x0000000700b27308 */ /* 0x0007220000000800 */
[----:B0-----:R-:W-:-:S04]  /*5350*/  FADD.FTZ R25, R51, R2 ;  /* 0x0000000233197221 */ /* 0x001fc80000010000 */
[C---:B--2---:R-:W-:Y:S01]  /*5360*/  FADD.FTZ R2, R182.reuse, R25 ;  /* 0x00000019b6027221 */ /* 0x044fe20000010000 */
[----:B------:R-:W-:Y:S02]  /*5370*/  F2FP.F16.F32.PACK_AB R182, R182, R51 ;  /* 0x00000033b6b6723e */ /* 0x000fe400000000ff */
[----:B------:R-:W-:Y:S01]  /*5380*/  CS2R R50, SRZ ;  /* 0x0000000000327805 */ /* 0x000fe2000001ff00 */
[----:B------:R0:W2:Y:S01]  /*5390*/  MUFU.EX2 R3, R24 ;  /* 0x0000001800037308 */ /* 0x0000a20000000800 */
[----:B---3--:R-:W-:-:S04]  /*53a0*/  FADD.FTZ R7, R55, R2 ;  /* 0x0000000237077221 */ /* 0x008fc80000010000 */
[C---:B-1----:R-:W-:Y:S01]  /*53b0*/  FADD.FTZ R7, R176.reuse, R7 ;  /* 0x00000007b0077221 */ /* 0x042fe20000010000 */
[----:B------:R-:W-:Y:S02]  /*53c0*/  F2FP.F16.F32.PACK_AB R176, R176, R55 ;  /* 0x00000037b0b0723e */ /* 0x000fe400000000ff */
[----:B------:R-:W-:Y:S01]  /*53d0*/  CS2R R54, SRZ ;  /* 0x0000000000367805 */ /* 0x000fe2000001ff00 */
[----:B----4-:R-:W-:Y:S01]  /*53e0*/  FADD.FTZ R2, R178, R7 ;  /* 0x00000007b2027221 */ /* 0x010fe20000010000 */
[----:B0-----:R-:W-:-:S03]  /*53f0*/  CS2R R24, SRZ ;  /* 0x0000000000187805 */ /* 0x001fc6000001ff00 */
[C---:B--2---:R-:W-:Y:S01]  /*5400*/  FADD.FTZ R7, R3.reuse, R2 ;  /* 0x0000000203077221 */ /* 0x044fe20000010000 */
[----:B------:R-:W-:Y:S01]  /*5410*/  F2FP.F16.F32.PACK_AB R178, R3, R178 ;  /* 0x000000b203b2723e */ /* 0x000fe200000000ff */
[----:B------:R-:W-:Y:S02]  /*5420*/  IMAD.MOV.U32 R3, RZ, RZ, 0x3f800000 ;  /* 0x3f800000ff037424 */ /* 0x000fe400078e00ff */
[----:B------:R-:W-:Y:S01]  /*5430*/  IMAD.MOV.U32 R2, RZ, RZ, 0x3f800000 ;  /* 0x3f800000ff027424 */ /* 0x000fe200078e00ff */
[----:B------:R-:W-:Y:S06]  /*5440*/  @!P3 BRA `(.L_x_5719) ;  /* 0x0000004000f4b947 */ /* 0x000fec0003800000 */
[----:B------:R-:W-:Y:S01]  /*5450*/  IMAD.MOV.U32 R8, RZ, RZ, R5 ;  /* 0x000000ffff087224 */ /* 0x000fe200078e0005 */
[----:B------:R-:W-:Y:S01]  /*5460*/  UMOV UR7, UR38 ;  /* 0x0000002600077c82 */ /* 0x000fe20008000000 */
[----:B------:R-:W-:Y:S01]  /*5470*/  IMAD.MOV.U32 R10, RZ, RZ, R4 ;  /* 0x000000ffff0a7224 */ /* 0x000fe200078e0004 */
[----:B------:R-:W-:Y:S01]  /*5480*/  UMOV UR5, UR36 ;  /* 0x0000002400057c82 */ /* 0x000fe20008000000 */
[----:B------:R-:W-:Y:S01]  /*5490*/  IMAD.MOV.U32 R3, RZ, RZ, 0x3f800000 ;  /* 0x3f800000ff037424 */ /* 0x000fe200078e00ff */
[----:B------:R-:W-:Y:S01]  /*54a0*/  ULDC UR61, c[0x0][0x288] ;  /* 0x0000a200003d7ab9 */ /* 0x000fe20000000800 */
[----:B------:R-:W-:-:S07]  /*54b0*/  IMAD.MOV.U32 R119, RZ, RZ, RZ ;  /* 0x000000ffff777224 */ /* 0x000fce00078e00ff */
.L_x_5728:
[----:B------:R-:W-:-:S04]  /*54c0*/  UIADD3 UR4, UR5, 0x1, URZ ;  /* 0x0000000105047890 */ /* 0x000fc8000fffe03f */
[----:B------:R-:W-:-:S04]  /*54d0*/  UISETP.NE.AND UP0, UPT, UR4, 0x2, UPT ;  /* 0x000000020400788c */ /* 0x000fc8000bf05270 */
[----:B------:R-:W-:Y:S02]  /*54e0*/  USEL UR38, URZ, 0x1, UP0 ;  /* 0x000000013f267887 */ /* 0x000fe40008000000 */
[----:B------:R-:W-:Y:S02]  /*54f0*/  USEL UR36, UR4, URZ, UP0 ;  /* 0x0000003f04247287 */ /* 0x000fe40008000000 */
[----:B------:R-:W-:Y:S01]  /*5500*/  ULOP3.LUT UR38, UR7, UR38, URZ, 0x3c, !UPT ;  /* 0x0000002607267292 */ /* 0x000fe2000f8e3c3f */
[----:B------:R-:W-:Y:S11]  /*5510*/  @!P0 BRA `(.L_x_5720) ;  /* 0x0000000000048947 */ /* 0x000ff60003800000 */
[----:B------:R-:W-:Y:S01]  /*5520*/  BPT.TRAP 0x1 ;  /* 0x000000040000795c */ /* 0x000fe20000300000 */
.L_x_5720:
[----:B------:R-:W-:Y:S01]  /*5530*/  ULEA UR6, UR36, UR37, 0x3 ;  /* 0x0000002524067291 */ /* 0x000fe2000f8e183f */
[----:B------:R-:W-:-:S05]  /*5540*/  IMAD.U32 R0, RZ, RZ, UR38 ;  /* 0x00000026ff007e24 */ /* 0x000fca000f8e00ff */
[----:B------:R-:W-:-:S04]  /*5550*/  SHF.L.U32 R0, R0, 0x1f, RZ ;  /* 0x0000001f00007819 */ /* 0x000fc800000006ff */
[----:B------:R0:W1:Y:S01]  /*5560*/  SYNCS.PHASECHK.TRANS64.TRYWAIT P3, [UR6+0x36830], R0 ;  /* 0x03683000ff0075a7 */ /* 0x0000620008060146 */
[----:B------:R-:W-:Y:S05]  /*5570*/  @!P0 BRA `(.L_x_5721) ;  /* 0x0000000000048947 */ /* 0x000fea0003800000 */
[----:B------:R-:W-:Y:S01]  /*5580*/  BPT.TRAP 0x1 ;  /* 0x000000040000795c */ /* 0x000fe20000300000 */
.L_x_5721:
[----:B-1----:R-:W-:Y:S05]  /*5590*/  @P3 BRA `(.L_x_5722) ;  /* 0x0000000000083947 */ /* 0x002fea0003800000 */
[----:B------:R-:W1:Y:S02]  /*55a0*/  SYNCS.PHASECHK.TRANS64.TRYWAIT P3, [UR6+0x36830], R0 ;  /* 0x03683000ff0075a7 */ /* 0x000e640008060146 */
[----:B-1----:R-:W-:Y:S05]  /*55b0*/  @!P3 BRA `(.L_x_5723) ;  /* 0x000001000048b947 */ /* 0x002fea0003800000 */
.L_x_5722:
[----:B------:R-:W-:Y:S01]  /*55c0*/  UIMAD UR4, UR36, 0xa80, UR60 ;  /* 0x00000a80240478a4 */ /* 0x000fe2000f8e023c */
[----:B------:R-:W-:Y:S01]  /*55d0*/  WARPGROUP.ARRIVE ;  /* 0x00000000000079c5 */ /* 0x000fe20000000000 */
        /* <DEDUP_REMOVED lines=8> */
[----:B------:R-:W-:Y:S01]  /*5660*/  HGMMA.64x16x16.F32 R168, gdesc[UR56], RZ, !UPT, gsb0 ;  /* 0x0020000038a879f0 */ /* 0x000fe2000c0008ff */
        /* <DEDUP_REMOVED lines=144> */
[----:B------:R-:W-:Y:S01]  /*5f70*/  UMOV UR11, 0x40000040 ;  /* 0x40000040000b7882 */ /* 0x000fe20000000000 */
        /* <DEDUP_REMOVED lines=435> */
.L_x_5724:
[----:B------:R-:W-:Y:S01]  /*7ab0*/  ULEA UR11, UR5, UR37, 0x3 ;  /* 0x00000025050b7291 */ /* 0x000fe2000f8e183f */
[----:B01----:R-:W-:-:S05]  /*7ac0*/  IMAD.U32 R0, RZ, RZ, UR7 ;  /* 0x00000007ff007e24 */ /* 0x003fca000f8e00ff */
[----:B------:R-:W-:-:S04]  /*7ad0*/  SHF.L.U32 R0, R0, 0x1f, RZ ;  /* 0x0000001f00007819 */ /* 0x000fc800000006ff */
[----:B------:R0:W1:Y:S01]  /*7ae0*/  SYNCS.PHASECHK.TRANS64.TRYWAIT P3, [UR11+0x36850], R0 ;  /* 0x03685000ff0075a7 */ /* 0x000062000806014b */
[----:B------:R-:W-:Y:S05]  /*7af0*/  @!P0 BRA `(.L_x_5725) ;  /* 0x0000000000048947 */ /* 0x000fea0003800000 */
[----:B------:R-:W-:Y:S01]  /*7b00*/  BPT.TRAP 0x1 ;  /* 0x000000040000795c */ /* 0x000fe20000300000 */
.L_x_5725:
[----:B-1----:R-:W-:Y:S05]  /*7b10*/  @P3 BRA `(.L_x_5726) ;  /* 0x0000000000083947 */ /* 0x002fea0003800000 */
[----:B------:R-:W1:Y:S02]  /*7b20*/  SYNCS.PHASECHK.TRANS64.TRYWAIT P3, [UR11+0x36850], R0 ;  /* 0x03685000ff0075a7 */ /* 0x000e64000806014b */
[----:B-1----:R-:W-:Y:S05]  /*7b30*/  @!P3 BRA `(.L_x_5727) ;  /* 0x000000dc0000b947 */ /* 0x002fea0003800000 */
.L_x_5726:
[----:B------:R-:W-:Y:S01]  /*7b40*/  UIADD3 UR4, UR37, 0x400, URZ ;  /* 0x0000040025047890 */ /* 0x000fe2000fffe03f */
[----:B------:R-:W-:Y:S01]  /*7b50*/  WARPGROUP.ARRIVE ;  /* 0x00000000000079c5 */ /* 0x000fe20000000000 */
[----:B------:R-:W-:Y:S01]  /*7b60*/  UMOV UR15, 0x40000040 ;  /* 0x40000040000f7882 */ /* 0x000fe20000000000 */
[----:B-1----:R-:W1:Y:S01]  /*7b70*/  @P2 LDC R3, c[0x0][0x44c] ;  /* 0x00011300ff032b82 */ /* 0x002e620000000800 */
[----:B------:R-:W-:Y:S01]  /*7b80*/  USHF.R.U32.HI UR4, URZ, 0x4, UR4 ;  /* 0x000000043f047899 */ /* 0x000fe20008011604 */
[----:B------:R-:W-:Y:S01]  /*7b90*/  IMAD.IADD R4, R22, 0x1, R17 ;  /* 0x0000000116047824 */ /* 0x000fe200078e0211 */
[----:B------:R-:W-:Y:S02]  /*7ba0*/  UMOV UR7, 0x40000040 ;  /* 0x4000004000077882 */ /* 0x000fe40000000000 */
[----:B------:R-:W-:-:S03]  /*7bb0*/  ULOP3.LUT UR4, UR4, 0x3fff, URZ, 0xc0, !UPT ;  /* 0x00003fff04047892 */ /* 0x000fc6000f8ec03f */
[----:B0-----:R-:W0:Y:S01]  /*7bc0*/  @P2 LDC R0, c[0x0][0x450] ;  /* 0x00011400ff002b82 */ /* 0x001e220000000800 */
[----:B------:R-:W-:-:S04]  /*7bd0*/  ULOP3.LUT UR4, UR4, 0x3800000, URZ, 0xfc, !UPT ;  /* 0x0380000004047892 */ /* 0x000fc8000f8efc3f */
[----:B------:R-:W-:-:S03]  /*7be0*/  UIMAD UR4, UR5, 0xa80, UR4 ;  /* 0x00000a80050478a4 */ /* 0x000fc6000f8e0204 */
[----:B------:R-:W2:Y:S01]  /*7bf0*/  LDC R5, c[0x0][0x2f0] ;  /* 0x0000bc00ff057b82 */ /* 0x000ea20000000800 */
[----:B------:R-:W-:Y:S01]  /*7c00*/  UIADD3 UR10, UR4, 0x80, URZ ;  /* 0x00000080040a7890 */ /* 0x000fe2000fffe03f */
[----:B------:R-:W-:Y:S02]  /*7c10*/  UMOV UR5, UR36 ;  /* 0x0000002400057c82 */ /* 0x000fe40008000000 */
[----:B------:R-:W-:Y:S02]  /*7c20*/  UMOV UR14, UR4 ;  /* 0x00000004000e7c82 */ /* 0x000fe40008000000 */
[----:B------:R-:W-:Y:S01]  /*7c30*/  HGMMA.64x192x16.F32 R24, R200, gdesc[UR12].tnspB, R24, gsb0 ;  /* 0x42e0000cc8187df0 */ /* 0x000fe20008000818 */
[----:B------:R-:W-:Y:S01]  /*7c40*/  UMOV UR15, 0x40000040 ;  /* 0x40000040000f7882 */ /* 0x000fe20000000000 */
[----:B------:R-:W-:Y:S01]  /*7c50*/  UMOV UR14, UR10 ;  /* 0x0000000a000e7c82 */ /* 0x000fe20008000000 */
[----:B------:R-:W-:Y:S01]  /*7c60*/  UIADD3 UR10, UR4, 0x100, URZ ;  /* 0x00000100040a7890 */ /* 0x000fe2000fffe03f */
[----:B-1----:R-:W-:-:S05]  /*7c70*/  @P2 IMAD.HI.U32 R3, R4, R3, RZ ;  /* 0x0000000304032227 */ /* 0x002fca00078e00ff */
[----:B0-----:R-:W-:Y:S01]  /*7c80*/  @P2 SHF.R.U32.HI R4, RZ, R0, R3 ;  /* 0x00000000ff042219 */ /* 0x001fe20000011603 */
[----:B------:R-:W-:-:S04]  /*7c90*/  IMAD.MOV.U32 R0, RZ, RZ, -0x70 ;  /* 0xffffff90ff007424 */ /* 0x000fc800078e00ff */
[----:B------:R-:W0:Y:S01]  /*7ca0*/  SHFL.IDX PT, R3, R4, 0x1, 0x1c1f ;  /* 0x003c1f0004037f89 */ /* 0x000e2200000e0000 */
[----:B------:R-:W-:-:S04]  /*7cb0*/  IMAD R0, R9, R0, 0x1 ;  /* 0x0000000109007424 */ /* 0x000fc800078e0200 */
[----:B------:R-:W-:-:S04]  /*7cc0*/  IMAD R0, R19, -0x2, R0 ;  /* 0xfffffffe13007824 */ /* 0x000fc800078e0200 */
[----:B--2---:R-:W-:-:S05]  /*7cd0*/  IMAD R2, R5, UR39, R0 ;  /* 0x0000002705027c24 */ /* 0x004fca000f8e0200 */
[----:B0-----:R-:W-:-:S04]  /*7ce0*/  IADD3 R0, R3, -UR61, R2 ;  /* 0x8000003d03007c10 */ /* 0x001fc8000fffe002 */
[C---:B------:R-:W-:Y:S02]  /*7cf0*/  ISETP.GT.AND P3, PT, R0.reuse, RZ, PT ;  /* 0x000000ff0000720c */ /* 0x040fe40003f64270 */
[----:B------:R-:W-:Y:S02]  /*7d00*/  ISETP.GT.AND P4, PT, R0, 0x1, PT ;  /* 0x000000010000780c */ /* 0x000fe40003f84270 */
[----:B------:R-:W-:Y:S02]  /*7d10*/  FSEL R219, R170, -INF , P3 ;  /* 0xff800000aadb7808 */ /* 0x000fe40001800000 */
[----:B------:R-:W-:Y:S02]  /*7d20*/  ISETP.GT.AND P3, PT, R0, 0x8, PT ;  /* 0x000000080000780c */ /* 0x000fe40003f64270 */
[----:B------:R-:W-:Y:S01]  /*7d30*/  FMNMX.FTZ R14, R219, R8, !PT ;  /* 0x00000008db0e7209 */ /* 0x000fe20007810000 */
[----:B------:R-:W-:Y:S02]  /*7d40*/  WARPGROUP.DEPBAR.LE gsb0, 0x0 ;  /* 0x00008000000079c5 */ /* 0x000fe40000010000 */
[----:B------:R-:W-:Y:S01]  /*7d50*/  WARPGROUP.ARRIVE ;  /* 0x00000000000079c5 */ /* 0x000fe20000000000 */
[----:B------:R-:W-:-:S02]  /*7d60*/  FSEL R201, R171, -INF , P4 ;  /* 0xff800000abc97808 */ /* 0x000fc40002000000 */
[----:B------:R-:W-:Y:S02]  /*7d70*/  ISETP.GT.AND P4, PT, R0, 0x9, PT ;  /* 0x000000090000780c */ /* 0x000fe40003f84270 */
[----:B------:R-:W-:Y:S01]  /*7d80*/  FSEL R203, R174, -INF , P3 ;  /* 0xff800000aecb7808 */ /* 0x000fe20001800000 */
[----:B------:R-:W-:Y:S01]  /*7d90*/  HGMMA.64x192x16.F32 R24, R196, gdesc[UR12].tnspB, R24, gsb0 ;  /* 0x42e0000cc4187df0 */ /* 0x000fe20008000818 */
[----:B------:R-:W-:Y:S01]  /*7da0*/  UMOV UR14, UR10 ;  /* 0x0000000a000e7c82 */ /* 0x000fe20008000000 */
[----:B------:R-:W-:Y:S01]  /*7db0*/  UMOV UR15, 0x40000040 ;  /* 0x40000040000f7882 */ /* 0x000fe20000000000 */
[----:B------:R-:W-:Y:S01]  /*7dc0*/  UIADD3 UR10, UR4, 0x180, URZ ;  /* 0x00000180040a7890 */ /* 0x000fe2000fffe03f */
[----:B------:R-:W-:Y:S02]  /*7dd0*/  FMNMX.FTZ R14, R201, R14, !PT ;  /* 0x0000000ec90e7209 */ /* 0x000fe40007810000 */
[----:B------:R-:W-:Y:S02]  /*7de0*/  ISETP.GT.AND P3, PT, R0, 0x10, PT ;  /* 0x000000100000780c */ /* 0x000fe40003f64270 */
[----:B------:R-:W-:-:S02]  /*7df0*/  FSEL R221, R175, -INF , P4 ;  /* 0xff800000afdd7808 */ /* 0x000fc40002000000 */
[----:B------:R-:W-:Y:S02]  /*7e00*/  FMNMX.FTZ R14, R203, R14, !PT ;  /* 0x0000000ecb0e7209 */ /* 0x000fe40007810000 */
[----:B------:R-:W-:Y:S02]  /*7e10*/  ISETP.GT.AND P4, PT, R0, 0x11, PT ;  /* 0x000000110000780c */ /* 0x000fe40003f84270 */
[----:B------:R-:W-:Y:S01]  /*7e20*/  FMNMX.FTZ R14, R221, R14, !PT ;  /* 0x0000000edd0e7209 */ /* 0x000fe20007810000 */
[----:B------:R-:W-:Y:S02]  /*7e30*/  WARPGROUP.DEPBAR.LE gsb0, 0x0 ;  /* 0x00008000000079c5 */ /* 0x000fe40000010000 */
[----:B------:R-:W-:Y:S01]  /*7e40*/  WARPGROUP.ARRIVE ;  /* 0x00000000000079c5 */ /* 0x000fe20000000000 */
[----:B------:R-:W-:Y:S02]  /*7e50*/  FSEL R199, R162, -INF , P3 ;  /* 0xff800000a2c77808 */ /* 0x000fe40001800000 */
[----:B------:R-:W-:-:S02]  /*7e60*/  ISETP.GT.AND P3, PT, R0, 0x18, PT ;  /* 0x000000180000780c */ /* 0x000fc40003f64270 */
[----:B------:R-:W-:Y:S01]  /*7e70*/  FSEL R197, R163, -INF , P4 ;  /* 0xff800000a3c57808 */ /* 0x000fe20002000000 */
[----:B------:R-:W-:Y:S01]  /*7e80*/  HGMMA.64x192x16.F32 R24, R192, gdesc[UR12].tnspB, R24, gsb0 ;  /* 0x42e0000cc0187df0 */ /* 0x000fe20008000818 */
[----:B------:R-:W-:Y:S01]  /*7e90*/  UMOV UR14, UR10 ;  /* 0x0000000a000e7c82 */ /* 0x000fe20008000000 */
[----:B------:R-:W-:Y:S01]  /*7ea0*/  UMOV UR15, 0x40000040 ;  /* 0x40000040000f7882 */ /* 0x000fe20000000000 */
[----:B------:R-:W-:Y:S01]  /*7eb0*/  FMNMX.FTZ R14, R199, R14, !PT ;  /* 0x0000000ec70e7209 */ /* 0x000fe20007810000 */
[----:B------:R-:W-:Y:S01]  /*7ec0*/  UIADD3 UR10, UR4, 0x200, URZ ;  /* 0x00000200040a7890 */ /* 0x000fe2000fffe03f */
[----:B------:R-:W-:Y:S02]  /*7ed0*/  ISETP.GT.AND P4, PT, R0, 0x19, PT ;  /* 0x000000190000780c */ /* 0x000fe40003f84270 */
[----:B------:R-:W-:Y:S01]  /*7ee0*/  FMNMX.FTZ R14, R197, R14, !PT ;  /* 0x0000000ec50e7209 */ /* 0x000fe20007810000 */
[----:B------:R-:W-:Y:S02]  /*7ef0*/  WARPGROUP.DEPBAR.LE gsb0, 0x0 ;  /* 0x00008000000079c5 */ /* 0x000fe40000010000 */
[----:B------:R-:W-:Y:S01]  /*7f00*/  WARPGROUP.ARRIVE ;  /* 0x00000000000079c5 */ /* 0x000fe20000000000 */
[----:B------:R-:W-:-:S02]  /*7f10*/  FSEL R195, R166, -INF , P3 ;  /* 0xff800000a6c37808 */ /* 0x000fc40001800000 */
[----:B------:R-:W-:Y:S02]  /*7f20*/  ISETP.GT.AND P3, PT, R0, 0x20, PT ;  /* 0x000000200000780c */ /* 0x000fe40003f64270 */
[----:B------:R-:W-:-:S05]  /*7f30*/  FSEL R193, R167, -INF , P4 ;  /* 0xff800000a7c17808 */ /* 0x000fca0002000000 */
[----:B------:R-:W-:Y:S01]  /*7f40*/  HGMMA.64x192x16.F32 R24, R188, gdesc[UR12].tnspB, R24, gsb0 ;  /* 0x42e0000cbc187df0 */ /* 0x000fe20008000818 */
[----:B------:R-:W-:Y:S01]  /*7f50*/  FMNMX.FTZ R14, R195, R14, !PT ;  /* 0x0000000ec30e7209 */ /* 0x000fe20007810000 */
[----:B------:R-:W-:Y:S01]  /*7f60*/  UMOV UR14, UR10 ;  /* 0x0000000a000e7c82 */ /* 0x000fe20008000000 */
[----:B------:R-:W-:Y:S01]  /*7f70*/  UMOV UR15, 0x40000040 ;  /* 0x40000040000f7882 */ /* 0x000fe20000000000 */
[----:B------:R-:W-:Y:S01]  /*7f80*/  ISETP.GT.AND P4, PT, R0, 0x21, PT ;  /* 0x000000210000780c */ /* 0x000fe20003f84270 */
[----:B------:R-:W-:Y:S01]  /*7f90*/  UIADD3 UR10, UR4, 0x280, URZ ;  /* 0x00000280040a7890 */ /* 0x000fe2000fffe03f */
[----:B------:R-:W-:Y:S01]  /*7fa0*/  FSEL R11, R154, -INF , P3 ;  /* 0xff8000009a0b7808 */ /* 0x000fe20001800000 */
[----:B------:R-:W-:Y:S01]  /*7fb0*/  UIADD3 UR4, UR4, 0x300, URZ ;  /* 0x0000030004047890 */ /* 0x000fe2000fffe03f */
        /* <DEDUP_REMOVED lines=53> */
[----:B------:R-:W-:Y:S01]  /*8310*/  FMNMX.FTZ R14, R123, R14, !PT ;  /* 0x0000000e7b0e7209 */ /* 0x000fe20007810000 */
[----:B------:R-:W0:Y:S01]  /*8320*/  LDC R0, c[0x0][0x988] ;  /* 0x00026200ff007b82 */ /* 0x000e220000000800 */
[----:B------:R-:W-:Y:S01]  /*8330*/  FSEL R127, R127, -INF , P4 ;  /* 0xff8000007f7f7808 */ /* 0x000fe20002000000 */
[----:B------:R-:W-:Y:S02]  /*8340*/  WARPGROUP.DEPBAR.LE gsb0, 0x0 ;  /* 0x00008000000079c5 */ /* 0x000fe40000010000 */
[----:B------:R-:W-:Y:S01]  /*8350*/  WARPGROUP.ARRIVE ;  /* 0x00000000000079c5 */ /* 0x000fe20000000000 */
[----:B------:R-:W-:Y:S01]  /*8360*/  FSEL R189, R126, -INF , P3 ;  /* 0xff8000007ebd7808 */ /* 0x000fe20001800000 */
[----:B------:R-:W1:Y:S03]  /*8370*/  SHFL.IDX PT, R191, R4, RZ, 0x1c1f ;  /* 0x001c1fff04bf7589 */ /* 0x000e6600000e0000 */
[----:B------:R-:W-:Y:S01]  /*8380*/  FMNMX.FTZ R14, R189, R14, !PT ;  /* 0x0000000ebd0e7209 */ /* 0x000fe20007810000 */
[----:B------:R-:W-:Y:S01]  /*8390*/  HGMMA.64x192x16.F32 R24, R184, gdesc[UR12].tnspB, R24, gsb0 ;  /* 0x42e0000cb8187df0 */ /* 0x000fe20008000818 */
[----:B------:R-:W-:Y:S01]  /*83a0*/  UMOV UR14, UR10 ;  /* 0x0000000a000e7c82 */ /* 0x000fe20008000000 */
[----:B------:R-:W-:Y:S01]  /*83b0*/  UMOV UR15, 0x40000040 ;  /* 0x40000040000f7882 */ /* 0x000fe20000000000 */
[----:B------:R-:W-:-:S05]  /*83c0*/  FMNMX.FTZ R14, R127, R14, !PT ;  /* 0x0000000e7f0e7209 */ /* 0x000fca0007810000 */
[----:B------:R-:W2:Y:S01]  /*83d0*/  SHFL.BFLY PT, R5, R14, 0x2, 0x1f ;  /* 0x0c401f000e057f89 */ /* 0x000ea200000e0000 */
[----:B-1----:R-:W-:-:S04]  /*83e0*/  IADD3 R2, R191, -UR61, R2 ;  /* 0x8000003dbf027c10 */ /* 0x002fc8000fffe002 */
[C---:B------:R-:W-:Y:S02]  /*83f0*/  ISETP.GT.AND P4, PT, R2.reuse, RZ, PT ;  /* 0x000000ff0200720c */ /* 0x040fe40003f84270 */
[----:B------:R-:W-:-:S04]  /*8400*/  ISETP.GT.AND P5, PT, R2, 0x1, PT ;  /* 0x000000010200780c */ /* 0x000fc80003fa4270 */
[----:B------:R-:W-:Y:S02]  /*8410*/  FSEL R169, R169, -INF , P5 ;  /* 0xff800000a9a97808 */ /* 0x000fe40002800000 */
[----:B--2---:R-:W-:Y:S02]  /*8420*/  FMNMX.FTZ R20, R14, R5, !PT ;  /* 0x000000050e147209 */ /* 0x004fe40007810000 */
[----:B------:R-:W-:-:S03]  /*8430*/  ISETP.GT.AND P5, PT, R2, 0x9, PT ;  /* 0x000000090200780c */ /* 0x000fc60003fa4270 */
[----:B------:R-:W1:Y:S01]  /*8440*/  SHFL.BFLY PT, R5, R20, 0x1, 0x1f ;  /* 0x0c201f0014057f89 */ /* 0x000e6200000e0000 */
[----:B------:R-:W-:Y:S02]  /*8450*/  FSEL R173, R173, -INF , P5 ;  /* 0xff800000adad7808 */ /* 0x000fe40002800000 */
[----:B------:R-:W-:-:S04]  /*8460*/  ISETP.GT.AND P5, PT, R2, 0x11, PT ;  /* 0x000000110200780c */ /* 0x000fc80003fa4270 */
        /* <DEDUP_REMOVED lines=8> */
[C---:B------:R-:W-:Y:S01]  /*84f0*/  FSETP.NEU.FTZ.AND P3, PT, R5.reuse, -INF , PT ;  /* 0xff8000000500780b */ /* 0x040fe20003f7d000 */
[----:B0-----:R-:W-:Y:S01]  /*8500*/  FMUL.FTZ R122, R5, R0 ;  /* 0x00000000057a7220 */ /* 0x001fe20000410000 */
[----:B------:R-:W-:-:S04]  /*8510*/  ISETP.GT.AND P5, PT, R2, 0x31, PT ;  /* 0x000000310200780c */ /* 0x000fc80003fa4270 */
[----:B------:R-:W-:Y:S02]  /*8520*/  FSEL R14, R122, RZ, P3 ;  /* 0x000000ff7a0e7208 */ /* 0x000fe40001800000 */
[----:B------:R-:W-:Y:S02]  /*8530*/  FSEL R145, R145, -INF , P5 ;  /* 0xff80000091917808 */ /* 0x000fe40002800000 */
[C---:B------:R-:W-:Y:S01]  /*8540*/  ISETP.GT.AND P5, PT, R2.reuse, 0x39, PT ;  /* 0x000000390200780c */ /* 0x040fe20003fa4270 */
[-CC-:B------:R-:W-:Y:S01]  /*8550*/  FFMA.FTZ R20, R219, R0.reuse, -R14.reuse ;  /* 0x00000000db147223 */ /* 0x180fe2000001080e */
[-CC-:B------:R-:W-:Y:S01]  /*8560*/  FFMA.FTZ R122, R221, R0.reuse, -R14.reuse ;  /* 0x00000000dd7a7223 */ /* 0x180fe2000001080e */
[-CC-:B------:R-:W-:Y:S01]  /*8570*/  FFMA.FTZ R130, R193, R0.reuse, -R14.reuse ;  /* 0x00000000c1827223 */ /* 0x180fe2000001080e */
[----:B------:R-:W-:Y:S01]  /*8580*/  FSEL R149, R149, -INF , P5 ;  /* 0xff80000095957808 */ /* 0x000fe20002800000 */
[-CC-:B------:R-:W-:Y:S01]  /*8590*/  FFMA.FTZ R193, R11, R0.reuse, -R14.reuse ;  /* 0x000000000bc17223 */ /* 0x180fe2000001080e */
        /* <DEDUP_REMOVED lines=13> */
[----:B------:R-:W-:Y:S01]  /*8670*/  MUFU.EX2 R20, R20 ;  /* 0x0000001400147308 */ /* 0x000fe20000000800 */
[-CC-:B------:R-:W-:Y:S01]  /*8680*/  FFMA.FTZ R203, R203, R0.reuse, -R14.reuse ;  /* 0x00000000cbcb7223 */ /* 0x180fe2000001080e */
[-CC-:B------:R-:W-:Y:S01]  /*8690*/  FFMA.FTZ R197, R197, R0.reuse, -R14.reuse ;  /* 0x00000000c5c57223 */ /* 0x180fe2000001080e */
[----:B------:R-:W-:Y:S01]  /*86a0*/  FSEL R129, R129, -INF , P5 ;  /* 0xff80000081817808 */ /* 0x000fe20002800000 */
[-CC-:B------:R-:W-:Y:S01]  /*86b0*/  FFMA.FTZ R142, R123, R0.reuse, -R14.reuse ;  /* 0x000000007b8e7223 */ /* 0x180fe2000001080e */
[C---:B------:R-:W-:Y:S01]  /*86c0*/  ISETP.GT.AND P5, PT, R2.reuse, 0x59, PT ;  /* 0x000000590200780c */ /* 0x040fe20003fa4270 */
[-CC-:B------:R-:W-:Y:S01]  /*86d0*/  FFMA.FTZ R13, R13, R0.reuse, -R14.reuse ;  /* 0x000000000d0d7223 */ /* 0x180fe2000001080e */
[-CC-:B------:R-:W-:Y:S01]  /*86e0*/  FFMA.FTZ R21, R21, R0.reuse, -R14.reuse ;  /* 0x0000000015157223 */ /* 0x180fe2000001080e */
[----:B------:R-:W-:Y:S01]  /*86f0*/  MUFU.EX2 R201, R201 ;  /* 0x000000c900c97308 */ /* 0x000fe20000000800 */
[----:B------:R-:W-:Y:S01]  /*8700*/  FSEL R133, R133, -INF , P5 ;  /* 0xff80000085857808 */ /* 0x000fe20002800000 */
[----:B------:R-:W-:Y:S01]  /*8710*/  FFMA.FTZ R123, R189, R0, -R14 ;  /* 0x00000000bd7b7223 */ /* 0x000fe2000001080e */
[----:B------:R-:W-:-:S04]  /*8720*/  ISETP.GT.AND P5, PT, R2, 0x61, PT ;  /* 0x000000610200780c */ /* 0x000fc80003fa4270 */
[----:B------:R-:W-:Y:S01]  /*8730*/  FSEL R233, R121, -INF , P5 ;  /* 0xff80000079e97808 */ /* 0x000fe20002800000 */
[-CC-:B------:R-:W-:Y:S01]  /*8740*/  FFMA.FTZ R121, R15, R0.reuse, -R14.reuse ;  /* 0x000000000f797223 */ /* 0x180fe2000001080e */
[----:B------:R-:W-:Y:S01]  /*8750*/  ISETP.GT.AND P5, PT, R2, 0x69, PT ;  /* 0x000000690200780c */ /* 0x000fe20003fa4270 */
[-CC-:B------:R-:W-:Y:S01]  /*8760*/  FFMA.FTZ R15, R139, R0.reuse, -R14.reuse ;  /* 0x000000008b0f7223 */ /* 0x180fe2000001080e */
[----:B------:R-:W-:Y:S02]  /*8770*/  MUFU.EX2 R203, R203 ;  /* 0x000000cb00cb7308 */ /* 0x000fe40000000800 */
[----:B------:R-:W-:Y:S01]  /*8780*/  FSEL R237, R125, -INF , P5 ;  /* 0xff8000007ded7808 */ /* 0x000fe20002800000 */
[----:B------:R-:W-:-:S05]  /*8790*/  FFMA.FTZ R125, R151, R0, -R14 ;  /* 0x00000000977d7223 */ /* 0x000fca000001080e */
        /* <DEDUP_REMOVED lines=12> */
[----:B------:R-:W-:Y:S01]  /*8860*/  FSEL R185, R168, -INF , P4 ;  /* 0xff800000a8b97808 */ /* 0x000fe20002000000 */
[----:B------:R-:W-:Y:S01]  /*8870*/  WARPGROUP.ARRIVE ;  /* 0x00000000000079c5 */ /* 0x000fe20000000000 */
[----:B------:R-:W-:-:S03]  /*8880*/  ISETP.GT.AND P4, PT, R2, 0x8, PT ;  /* 0x000000080200780c */ /* 0x000fc60003f84270 */
[----:B------:R-:W-:Y:S01]  /*8890*/  MUFU.EX2 R21, R21 ;  /* 0x0000001500157308 */ /* 0x000fe20000000800 */
[----:B------:R-:W-:Y:S02]  /*88a0*/  FMNMX.FTZ R4, R185, R10, !PT ;  /* 0x0000000ab9047209 */ /* 0x000fe40007810000 */
[----:B------:R-:W-:Y:S01]  /*88b0*/  FSEL R187, R172, -INF , P4 ;  /* 0xff800000acbb7808 */ /* 0x000fe20002000000 */
[----:B------:R-:W-:Y:S01]  /*88c0*/  HGMMA.64x192x16.F32 R24, R180, gdesc[UR12].tnspB, R24, gsb0 ;  /* 0x42e0000cb4187df0 */ /* 0x000fe20008000818 */
[----:B------:R-:W-:Y:S02]  /*88d0*/  FMNMX.FTZ R4, R169, R4, !PT ;  /* 0x00000004a9047209 */ /* 0x000fe40007810000 */
[----:B------:R-:W-:Y:S01]  /*88e0*/  ISETP.GT.AND P4, PT, R2, 0x10, PT ;  /* 0x000000100200780c */ /* 0x000fe20003f84270 */
[----:B------:R-:W-:Y:S01]  /*88f0*/  MUFU.EX2 R138, R138 ;  /* 0x0000008a008a7308 */ /* 0x000fe20000000800 */
[----:B------:R-:W-:Y:S02]  /*8900*/  FMNMX.FTZ R4, R187, R4, !PT ;  /* 0x00000004bb047209 */ /* 0x000fe40007810000 */
[----:B------:R-:W-:-:S02]  /*8910*/  FSEL R191, R160, -INF , P4 ;  /* 0xff800000a0bf7808 */ /* 0x000fc40002000000 */
[----:B------:R-:W-:Y:S02]  /*8920*/  FMNMX.FTZ R4, R173, R4, !PT ;  /* 0x00000004ad047209 */ /* 0x000fe40007810000 */
[----:B------:R-:W-:Y:S01]  /*8930*/  ISETP.GT.AND P4, PT, R2, 0x18, PT ;  /* 0x000000180200780c */ /* 0x000fe20003f84270 */
[----:B------:R-:W-:Y:S01]  /*8940*/  MUFU.EX2 R131, R131 ;  /* 0x0000008300837308 */ /* 0x000fe20000000800 */
[----:B------:R-:W-:Y:S02]  /*8950*/  FMNMX.FTZ R4, R191, R4, !PT ;  /* 0x00000004bf047209 */ /* 0x000fe40007810000 */
[----:B------:R-:W-:Y:S02]  /*8960*/  FSEL R219, R164, -INF , P4 ;  /* 0xff800000a4db7808 */ /* 0x000fe40002000000 */
[----:B------:R-:W-:Y:S02]  /*8970*/  FMNMX.FTZ R4, R161, R4, !PT ;  /* 0x00000004a1047209 */ /* 0x000fe40007810000 */
[----:B------:R-:W-:Y:S01]  /*8980*/  ISETP.GT.AND P4, PT, R2, 0x20, PT ;  /* 0x000000200200780c */ /* 0x000fe20003f84270 */
[----:B------:R-:W-:Y:S01]  /*8990*/  MUFU.EX2 R142, R142 ;  /* 0x0000008e008e7308 */ /* 0x000fe20000000800 */
[----:B------:R-:W-:-:S02]  /*89a0*/  FMNMX.FTZ R4, R219, R4, !PT ;  /* 0x00000004db047209 */ /* 0x000fc40007810000 */
[----:B------:R-:W-:Y:S02]  /*89b0*/  FSEL R221, R152, -INF , P4 ;  /* 0xff80000098dd7808 */ /* 0x000fe40002000000 */
[----:B------:R-:W-:Y:S02]  /*89c0*/  FMNMX.FTZ R4, R165, R4, !PT ;  /* 0x00000004a5047209 */ /* 0x000fe40007810000 */
[----:B------:R-:W-:Y:S01]  /*89d0*/  ISETP.GT.AND P4, PT, R2, 0x28, PT ;  /* 0x000000280200780c */ /* 0x000fe20003f84270 */
[----:B------:R-:W-:Y:S01]  /*89e0*/  MUFU.EX2 R123, R123 ;  /* 0x0000007b007b7308 */ /* 0x000fe20000000800 */
[----:B------:R-:W-:Y:S02]  /*89f0*/  FMNMX.FTZ R4, R221, R4, !PT ;  /* 0x00000004dd047209 */ /* 0x000fe40007810000 */
[----:B------:R-:W-:Y:S02]  /*8a00*/  FSEL R223, R156, -INF , P4 ;  /* 0xff8000009cdf7808 */ /* 0x000fe40002000000 */
[----:B------:R-:W-:-:S02]  /*8a10*/  FMNMX.FTZ R4, R153, R4, !PT ;  /* 0x0000000499047209 */ /* 0x000fc40007810000 */
[----:B------:R-:W-:Y:S02]  /*8a20*/  ISETP.GT.AND P4, PT, R2, 0x30, PT ;  /* 0x000000300200780c */ /* 0x000fe40003f84270 */
        /* <DEDUP_REMOVED lines=9> */
[----:B------:R-:W-:Y:S01]  /*8ac0*/  FSEL R229, R136, -INF , P4 ;  /* 0xff80000088e57808 */ /* 0x000fe20002000000 */
[----:B------:R-:W-:Y:S01]  /*8ad0*/  FFMA.FTZ R136, R147, R0, -R14 ;  /* 0x0000000093887223 */ /* 0x000fe2000001080e */
[----:B------:R-:W-:-:S02]  /*8ae0*/  FMNMX.FTZ R4, R149, R4, !PT ;  /* 0x0000000495047209 */ /* 0x000fc40007810000 */
[----:B------:R-:W-:Y:S02]  /*8af0*/  ISETP.GT.AND P4, PT, R2, 0x48, PT ;  /* 0x000000480200780c */ /* 0x000fe40003f84270 */
[----:B------:R-:W-:Y:S01]  /*8b00*/  FMNMX.FTZ R4, R229, R4, !PT ;  /* 0x00000004e5047209 */ /* 0x000fe20007810000 */
[----:B------:R-:W-:Y:S01]  /*8b10*/  MUFU.EX2 R136, R136 ;  /* 0x0000008800887308 */ /* 0x000fe20000000800 */
[----:B------:R-:W-:Y:S01]  /*8b20*/  FSEL R11, R140, -INF , P4 ;  /* 0xff8000008c0b7808 */ /* 0x000fe20002000000 */
[----:B------:R-:W-:Y:S01]  /*8b30*/  FFMA.FTZ R140, R175, R0, -R14 ;  /* 0x00000000af8c7223 */ /* 0x000fe2000001080e */
[----:B------:R-:W-:Y:S02]  /*8b40*/  FMNMX.FTZ R4, R137, R4, !PT ;  /* 0x0000000489047209 */ /* 0x000fe40007810000 */
[----:B------:R-:W-:Y:S02]  /*8b50*/  ISETP.GT.AND P4, PT, R2, 0x50, PT ;  /* 0x000000500200780c */ /* 0x000fe40003f84270 */
[----:B------:R-:W-:Y:S01]  /*8b60*/  FMNMX.FTZ R4, R11, R4, !PT ;  /* 0x000000040b047209 */ /* 0x000fe20007810000 */
[----:B------:R-:W-:Y:S01]  /*8b70*/  MUFU.EX2 R140, R140 ;  /* 0x0000008c008c7308 */ /* 0x000fe20000000800 */
[----:B------:R-:W-:-:S02]  /*8b80*/  FSEL R155, R128, -INF , P4 ;  /* 0xff800000809b7808 */ /* 0x000fc40002000000 */
[----:B------:R-:W-:Y:S02]  /*8b90*/  FMNMX.FTZ R4, R141, R4, !PT ;  /* 0x000000048d047209 */ /* 0x000fe40007810000 */
[----:B------:R-:W-:Y:S02]  /*8ba0*/  ISETP.GT.AND P4, PT, R2, 0x58, PT ;  /* 0x000000580200780c */ /* 0x000fe40003f84270 */
[----:B------:R-:W-:Y:S01]  /*8bb0*/  FMNMX.FTZ R4, R155, R4, !PT ;  /* 0x000000049b047209 */ /* 0x000fe20007810000 */
[----:B------:R0:W-:Y:S01]  /*8bc0*/  MUFU.EX2 R128, R134 ;  /* 0x0000008600807308 */ /* 0x0001e20000000800 */
[----:B------:R-:W-:Y:S01]  /*8bd0*/  FSEL R231, R132, -INF , P4 ;  /* 0xff80000084e77808 */ /* 0x000fe20002000000 */
[----:B------:R-:W-:Y:S01]  /*8be0*/  FFMA.FTZ R132, R167, R0, -R14 ;  /* 0x00000000a7847223 */ /* 0x000fe2000001080e */
[----:B------:R-:W-:Y:S02]  /*8bf0*/  FMNMX.FTZ R4, R129, R4, !PT ;  /* 0x0000000481047209 */ /* 0x000fe40007810000 */
[----:B------:R-:W-:-:S02]  /*8c00*/  ISETP.GT.AND P4, PT, R2, 0x60, PT ;  /* 0x000000600200780c */ /* 0x000fc40003f84270 */
[----:B------:R-:W-:Y:S01]  /*8c10*/  FMNMX.FTZ R4, R231, R4, !PT ;  /* 0x00000004e7047209 */ /* 0x000fe20007810000 */
[----:B------:R-:W1:Y:S01]  /*8c20*/  MUFU.EX2 R132, R132 ;  /* 0x0000008400847308 */ /* 0x000e620000000800 */
[----:B------:R-:W-:Y:S01]  /*8c30*/  FSEL R159, R120, -INF , P4 ;  /* 0xff800000789f7808 */ /* 0x000fe20002000000 */
[--C-:B0-----:R-:W-:Y:S01]  /*8c40*/  FFMA.FTZ R134, R143, R0, -R14.reuse ;  /* 0x000000008f867223 */ /* 0x101fe2000001080e */
[----:B------:R-:W-:Y:S02]  /*8c50*/  FMNMX.FTZ R4, R133, R4, !PT ;  /* 0x0000000485047209 */ /* 0x000fe40007810000 */
[----:B------:R-:W-:Y:S02]  /*8c60*/  ISETP.GT.AND P4, PT, R2, 0x68, PT ;  /* 0x000000680200780c */ /* 0x000fe40003f84270 */
[----:B------:R-:W-:Y:S01]  /*8c70*/  FMNMX.FTZ R4, R159, R4, !PT ;  /* 0x000000049f047209 */ /* 0x000fe20007810000 */
[----:B------:R0:W-:Y:S01]  /*8c80*/  MUFU.EX2 R120, R3 ;  /* 0x0000000300787308 */ /* 0x0001e20000000800 */
[----:B------:R-:W-:Y:S01]  /*8c90*/  FSEL R235, R124, -INF , P4 ;  /* 0xff8000007ceb7808 */ /* 0x000fe20002000000 */
[----:B------:R-:W-:Y:S01]  /*8ca0*/  FFMA.FTZ R124, R163, R0, -R14 ;  /* 0x00000000a37c7223 */ /* 0x000fe2000001080e */
[----:B------:R-:W-:-:S04]  /*8cb0*/  FMNMX.FTZ R4, R233, R4, !PT ;  /* 0x00000004e9047209 */ /* 0x000fc80007810000 */
[----:B------:R-:W-:Y:S01]  /*8cc0*/  FMNMX.FTZ R4, R235, R4, !PT ;  /* 0x00000004eb047209 */ /* 0x000fe20007810000 */
[----:B------:R-:W-:Y:S01]  /*8cd0*/  MUFU.EX2 R124, R124 ;  /* 0x0000007c007c7308 */ /* 0x000fe20000000800 */
[----:B-1----:R-:W-:Y:S02]  /*8ce0*/  F2FP.F16.F32.PACK_AB R189, R132, R13 ;  /* 0x0000000d84bd723e */ /* 0x002fe400000000ff */
[----:B------:R-:W-:-:S05]  /*8cf0*/  FMNMX.FTZ R4, R237, R4, !PT ;  /* 0x00000004ed047209 */ /* 0x000fca0007810000 */
[----:B0-----:R-:W0:Y:S01]  /*8d00*/  SHFL.BFLY PT, R3, R4, 0x2, 0x1f ;  /* 0x0c401f0004037f89 */ /* 0x001e2200000e0000 */
[----:B------:R-:W-:Y:S01]  /*8d10*/  MUFU.EX2 R134, R134 ;  /* 0x0000008600867308 */ /* 0x000fe20000000800 */
[----:B0-----:R-:W-:-:S05]  /*8d20*/  FMNMX.FTZ R3, R4, R3, !PT ;  /* 0x0000000304037209 */ /* 0x001fca0007810000 */
[----:B------:R-:W0:Y:S02]  /*8d30*/  SHFL.BFLY PT, R4, R3, 0x1, 0x1f ;  /* 0x0c201f0003047f89 */ /* 0x000e2400000e0000 */
[----:B0-----:R-:W-:Y:S02]  /*8d40*/  FMNMX.FTZ R4, R3, R4, !PT ;  /* 0x0000000403047209 */ /* 0x001fe40007810000 */
[----:B------:R-:W-:Y:S02]  /*8d50*/  FSEL R3, R5, RZ, P3 ;  /* 0x000000ff05037208 */ /* 0x000fe40001800000 */
[C---:B------:R-:W-:Y:S01]  /*8d60*/  FSETP.NEU.FTZ.AND P4, PT, R4.reuse, -INF , PT ;  /* 0xff8000000400780b */ /* 0x040fe20003f9d000 */
[----:B------:R-:W-:Y:S01]  /*8d70*/  FMUL.FTZ R144, R4, R0 ;  /* 0x0000000004907220 */ /* 0x000fe20000410000 */
[C---:B------:R-:W-:Y:S01]  /*8d80*/  ISETP.GT.AND P3, PT, R9.reuse, R12, PT ;  /* 0x0000000c0900720c */ /* 0x040fe20003f64270 */
[----:B------:R-:W-:-:S03]  /*8d90*/  VIADD R9, R9, 0xffffffff ;  /* 0xffffffff09097836 */ /* 0x000fc60000000000 */
[----:B------:R-:W-:-:S05]  /*8da0*/  FSEL R144, R144, RZ, P4 ;  /* 0x000000ff90907208 */ /* 0x000fca0002000000 */
[-CC-:B------:R-:W-:Y:S01]  /*8db0*/  FFMA.FTZ R151, R153, R0.reuse, -R144.reuse ;  /* 0x0000000099977223 */ /* 0x180fe20000010890 */
[-C--:B------:R-:W-:Y:S01]  /*8dc0*/  FFMA.FTZ R153, R157, R0.reuse, -R144 ;  /* 0x000000009d997223 */ /* 0x080fe20000010890 */
[----:B------:R-:W-:Y:S01]  /*8dd0*/  FADD.FTZ R157, -R3, R8 ;  /* 0x00000008039d7221 */ /* 0x000fe20000010100 */
[----:B------:R-:W-:Y:S01]  /*8de0*/  IMAD.U32 R8, RZ, RZ, UR6 ;  /* 0x00000006ff087e24 */ /* 0x000fe2000f8e00ff */
[----:B------:R-:W-:Y:S01]  /*8df0*/  UMOV UR6, UR4 ;  /* 0x0000000400067c82 */ /* 0x000fe20008000000 */
[----:B------:R-:W-:Y:S01]  /*8e00*/  FSEL R3, R4, RZ, P4 ;  /* 0x000000ff04037208 */ /* 0x000fe20002000000 */
[-C--:B------:R-:W-:Y:S01]  /*8e10*/  FMUL.FTZ R146, R157, R0.reuse ;  /* 0x000000009d927220 */ /* 0x080fe20000410000 */
[-CC-:B------:R-:W-:Y:S01]  /*8e20*/  FFMA.FTZ R135, R185, R0.reuse, -R144.reuse ;  /* 0x00000000b9877223 */ /* 0x180fe20000010890 */
[-CC-:B------:R-:W-:Y:S01]  /*8e30*/  FFMA.FTZ R200, R169, R0.reuse, -R144.reuse ;  /* 0x00000000a9c87223 */ /* 0x180fe20000010890 */
[-C--:B------:R-:W-:Y:S01]  /*8e40*/  FFMA.FTZ R202, R187, R0.reuse, -R144 ;  /* 0x00000000bbca7223 */ /* 0x080fe20000010890 */
[----:B------:R-:W-:Y:S01]  /*8e50*/  FADD.FTZ R157, -R3, R10 ;  /* 0x0000000a039d7221 */ /* 0x000fe20000010100 */
[----:B------:R-:W-:Y:S01]  /*8e60*/  @!P1 VIADD R8, R8, 0x36840 ;  /* 0x0003684008089836 */ /* 0x000fe20000000000 */
[----:B------:R-:W0:Y:S01]  /*8e70*/  MUFU.EX2 R3, R146 ;  /* 0x0000009200037308 */ /* 0x000e220000000800 */
[-CC-:B------:R-:W-:Y:S01]  /*8e80*/  FFMA.FTZ R139, R173, R0.reuse, -R144.reuse ;  /* 0x00000000ad8b7223 */ /* 0x180fe20000010890 */
[-C--:B------:R-:W-:Y:S01]  /*8e90*/  FMUL.FTZ R157, R157, R0.reuse ;  /* 0x000000009d9d7220 */ /* 0x080fe20000410000 */
[----:B------:R-:W-:Y:S01]  /*8ea0*/  FFMA.FTZ R196, R191, R0, -R144 ;  /* 0x00000000bfc47223 */ /* 0x000fe20000010890 */
[----:B------:R-:W-:Y:S01]  /*8eb0*/  @!P1 PRMT R8, RZ, 0x654, R8 ;  /* 0x00000654ff089816 */ /* 0x000fe20000000008 */
[----:B------:R-:W-:-:S02]  /*8ec0*/  IMAD.U32 R10, RZ, RZ, UR11 ;  /* 0x0000000bff0a7e24 */ /* 0x000fc4000f8e00ff */
        /* <DEDUP_REMOVED lines=9> */
[----:B------:R-:W-:Y:S01]  /*8f60*/  FFMA.FTZ R190, R227, R0, -R144 ;  /* 0x00000000e3be7223 */ /* 0x000fe20000010890 */
[----:B------:R-:W-:-:S02]  /*8f70*/  WARPGROUP.DEPBAR.LE gsb0, 0x0 ;  /* 0x00008000000079c5 */ /* 0x000fc40000010000 */
[----:B------:R-:W-:Y:S01]  /*8f80*/  WARPGROUP.ARRIVE ;  /* 0x00000000000079c5 */ /* 0x000fe20000000000 */
[----:B------:R-:W1:Y:S01]  /*8f90*/  MUFU.EX2 R2, R157 ;  /* 0x0000009d00027308 */ /* 0x000e620000000800 */
[----:B0-----:R-:W-:Y:S01]  /*8fa0*/  FFMA.FTZ R6, R3, R6, R20 ;  /* 0x0000000603067223 */ /* 0x001fe20000010014 */
[-CC-:B------:R-:W-:Y:S01]  /*8fb0*/  FFMA.FTZ R183, R171, R0.reuse, -R14.reuse ;  /* 0x00000000abb77223 */ /* 0x180fe2000001080e */
[-C--:B------:R-:W-:Y:S01]  /*8fc0*/  FFMA.FTZ R14, R127, R0.reuse, -R14 ;  /* 0x000000007f0e7223 */ /* 0x080fe2000001080e */
[-C--:B------:R-:W-:Y:S01]  /*8fd0*/  FFMA.FTZ R149, R149, R0.reuse, -R144 ;  /* 0x0000000095957223 */ /* 0x080fe20000010890 */
[----:B------:R-:W-:Y:S01]  /*8fe0*/  HGMMA.64x192x16.F32 R24, R176, gdesc[UR4].tnspB, R24, gsb0 ;  /* 0x42e00004b0187df0 */ /* 0x000fe20008000818 */
        /* <DEDUP_REMOVED lines=8> */
[-CC-:B------:R-:W-:Y:S01]  /*9070*/  FFMA.FTZ R159, R159, R0.reuse, -R144.reuse ;  /* 0x000000009f9f7223 */ /* 0x180fe20000010890 */
[-CC-:B------:R-:W-:Y:S01]  /*9080*/  FFMA.FTZ R233, R233, R0.reuse, -R144.reuse ;  /* 0x00000000e9e97223 */ /* 0x180fe20000010890 */
[----:B------:R-:W-:Y:S01]  /*9090*/  MUFU.EX2 R202, R202 ;  /* 0x000000ca00ca7308 */ /* 0x000fe20000000800 */
[----:B-1----:R-:W-:Y:S01]  /*90a0*/  FFMA.FTZ R157, R2, R7, R135 ;  /* 0x00000007029d7223 */ /* 0x002fe20000010087 */
[-CC-:B------:R-:W-:Y:S01]  /*90b0*/  FFMA.FTZ R7, R137, R0.reuse, -R144.reuse ;  /* 0x0000000089077223 */ /* 0x180fe20000010890 */
[----:B------:R-:W-:Y:S01]  /*90c0*/  FADD.FTZ R137, R122, R11 ;  /* 0x0000000b7a897221 */ /* 0x000fe20000010000 */
[-CC-:B------:R-:W-:Y:S01]  /*90d0*/  FFMA.FTZ R11, R141, R0.reuse, -R144.reuse ;  /* 0x000000008d0b7223 */ /* 0x180fe20000010890 */
[-CC-:B------:R-:W-:Y:S01]  /*90e0*/  FFMA.FTZ R235, R235, R0.reuse, -R144.reuse ;  /* 0x00000000ebeb7223 */ /* 0x180fe20000010890 */
[----:B------:R-:W-:Y:S01]  /*90f0*/  FFMA.FTZ R144, R237, R0, -R144 ;  /* 0x00000000ed907223 */ /* 0x000fe20000010890 */
[----:B------:R-:W-:Y:S01]  /*9100*/  UMOV UR7, UR38 ;  /* 0x0000002600077c82 */ /* 0x000fe20008000000 */
[----:B------:R-:W-:Y:S01]  /*9110*/  MUFU.EX2 R139, R139 ;  /* 0x0000008b008b7308 */ /* 0x000fe20000000800 */
[----:B0-----:R-:W-:Y:S01]  /*9120*/  FADD.FTZ R157, R200, R157 ;  /* 0x0000009dc89d7221 */ /* 0x001fe20000010000 */
[----:B------:R-:W-:-:S02]  /*9130*/  F2FP.F16.F32.PACK_AB R201, R201, R20 ;  /* 0x00000014c9c9723e */ /* 0x000fc400000000ff */
[----:B------:R-:W-:Y:S02]  /*9140*/  F2FP.F16.F32.PACK_AB R203, R122, R203 ;  /* 0x000000cb7acb723e */ /* 0x000fe400000000ff */
[----:B------:R-:W-:Y:S02]  /*9150*/  F2FP.F16.F32.PACK_AB R200, R200, R135 ;  /* 0x00000087c8c8723e */ /* 0x000fe400000000ff */
[----:B------:R-:W-:Y:S01]  /*9160*/  MUFU.EX2 R196, R196 ;  /* 0x000000c400c47308 */ /* 0x000fe20000000800 */
[----:B------:R-:W-:Y:S02]  /*9170*/  F2FP.F16.F32.PACK_AB R191, R125, R124 ;  /* 0x0000007c7dbf723e */ /* 0x000fe400000000ff */
[----:B------:R-:W-:Y:S02]  /*9180*/  F2FP.F16.F32.PACK_AB R185, R136, R121 ;  /* 0x0000007988b9723e */ /* 0x000fe400000000ff */
[----:B------:R-:W-:Y:S02]  /*9190*/  F2FP.F16.F32.PACK_AB R187, R134, R15 ;  /* 0x0000000f86bb723e */ /* 0x000fe400000000ff */
[----:B------:R-:W-:Y:S01]  /*91a0*/  F2FP.F16.F32.PACK_AB R181, R138, R21 ;  /* 0x000000158ab5723e */ /* 0x000fe200000000ff */
        /* <DEDUP_REMOVED lines=23> */
[----:B------:R1:W-:Y:S01]  /*9320*/  @!P1 SYNCS.ARRIVE.TRANS64.RED.A1T0 RZ, [R8+URZ], RZ ;  /* 0x000000ff08ff99a7 */ /* 0x0003e2000810043f */
[----:B------:R-:W-:-:S04]  /*9330*/  F2FP.F16.F32.PACK_AB R177, R142, R131 ;  /* 0x000000838eb1723e */ /* 0x000fc800000000ff */
[----:B------:R-:W-:Y:S01]  /*9340*/  MUFU.EX2 R176, R159 ;  /* 0x0000009f00b07308 */ /* 0x000fe20000000800 */
[----:B-1----:R-:W-:-:S07]  /*9350*/  @!P1 VIADD R8, R10, 0x36860 ;  /* 0x000368600a089836 */ /* 0x002fce0000000000 */
[----:B------:R1:W2:Y:S01]  /*9360*/  MUFU.EX2 R10, R129 ;  /* 0x00000081000a7308 */ /* 0x0002a20000000800 */
[----:B0-----:R-:W-:Y:S02]  /*9370*/  F2FP.F16.F32.PACK_AB R179, R14, R123 ;  /* 0x0000007b0eb3723e */ /* 0x001fe400000000ff */
[----:B------:R-:W-:-:S04]  /*9380*/  @!P1 PRMT R8, RZ, 0x654, R8 ;  /* 0x00000654ff089816 */ /* 0x000fc80000000008 */
[----:B------:R0:W-:Y:S01]  /*9390*/  @!P1 SYNCS.ARRIVE.TRANS64.RED.A1T0 RZ, [R8+URZ], RZ ;  /* 0x000000ff08ff99a7 */ /* 0x0001e2000810043f */
[----:B------:R-:W3:Y:S01]  /*93a0*/  MUFU.EX2 R178, R235 ;  /* 0x000000eb00b27308 */ /* 0x000ee20000000800 */
[----:B0-----:R-:W-:Y:S01]  /*93b0*/  FADD.FTZ R8, R202, R157 ;  /* 0x0000009dca087221 */ /* 0x001fe20000010000 */
[----:B------:R-:W-:-:S03]  /*93c0*/  F2FP.F16.F32.PACK_AB R202, R139, R202 ;  /* 0x000000ca8bca723e */ /* 0x000fc600000000ff */
[----:B------:R-:W-:Y:S01]  /*93d0*/  FADD.FTZ R127, R139, R8 ;  /* 0x000000088b7f7221 */ /* 0x000fe20000010000 */
[----:B------:R-:W-:-:S03]  /*93e0*/  FADD.FTZ R8, R126, R137 ;  /* 0x000000897e087221 */ /* 0x000fc60000010000 */
[----:B------:R-:W-:Y:S01]  /*93f0*/  FADD.FTZ R6, R196, R127 ;  /* 0x0000007fc4067221 */ /* 0x000fe20000010000 */
[C---:B------:R-:W-:Y:S01]  /*9400*/  FADD.FTZ R8, R197.reuse, R8 ;  /* 0x00000008c5087221 */ /* 0x040fe20000010000 */
[----:B------:R-:W-:Y:S02]  /*9410*/  F2FP.F16.F32.PACK_AB R197, R197, R126 ;  /* 0x0000007ec5c5723e */ /* 0x000fe400000000ff */
[C---:B------:R-:W-:Y:S01]  /*9420*/  FADD.FTZ R127, R143.reuse, R6 ;  /* 0x000000068f7f7221 */ /* 0x040fe20000010000 */
[----:B------:R-:W-:-:S03]  /*9430*/  F2FP.F16.F32.PACK_AB R196, R143, R196 ;  /* 0x000000c48fc4723e */ /* 0x000fc600000000ff */
        /* <DEDUP_REMOVED lines=20> */
[C---:B------:R-:W-:Y:S02]  /*9580*/  F2FP.F16.F32.PACK_AB R188, R145.reuse, R188 ;  /* 0x000000bc91bc723e */ /* 0x040fe400000000ff */
[----:B-1----:R-:W-:Y:S01]  /*9590*/  FADD.FTZ R129, R145, R8 ;  /* 0x0000000891817221 */ /* 0x002fe20000010000 */
[----:B------:R-:W-:-:S03]  /*95a0*/  FADD.FTZ R127, R132, R127 ;  /* 0x0000007f847f7221 */ /* 0x000fc60000010000 */
[----:B------:R-:W-:Y:S01]  /*95b0*/  FADD.FTZ R6, R190, R129 ;  /* 0x00000081be067221 */ /* 0x000fe20000010000 */
[----:B------:R-:W-:Y:S01]  /*95c0*/  FADD.FTZ R8, R124, R127 ;  /* 0x0000007f7c087221 */ /* 0x000fe20000010000 */
[C---:B------:R-:W-:Y:S02]  /*95d0*/  F2FP.F16.F32.PACK_AB R190, R149.reuse, R190 ;  /* 0x000000be95be723e */ /* 0x040fe400000000ff */
[----:B------:R-:W-:Y:S01]  /*95e0*/  FADD.FTZ R127, R149, R6 ;  /* 0x00000006957f7221 */ /* 0x000fe20000010000 */
        /* <DEDUP_REMOVED lines=10> */
[----:B------:R-:W-:Y:S01]  /*9690*/  FADD.FTZ R6, R134, R13 ;  /* 0x0000000d86067221 */ /* 0x000fe20000010000 */
[----:B------:R-:W-:Y:S02]  /*96a0*/  IMAD.MOV.U32 R8, RZ, RZ, R5 ;  /* 0x000000ffff087224 */ /* 0x000fe400078e0005 */
[----:B------:R-:W-:Y:S01]  /*96b0*/  FADD.FTZ R127, R180, R127 ;  /* 0x0000007fb47f7221 */ /* 0x000fe20000010000 */
[----:B------:R-:W-:Y:S01]  /*96c0*/  FADD.FTZ R7, R21, R6 ;  /* 0x0000000615077221 */ /* 0x000fe20000010000 */
[----:B--2---:R-:W-:-:S02]  /*96d0*/  F2FP.F16.F32.PACK_AB R180, R10, R180 ;  /* 0x000000b40ab4723e */ /* 0x004fc400000000ff */
[----:B------:R-:W-:Y:S01]  /*96e0*/  FADD.FTZ R127, R10, R127 ;  /* 0x0000007f0a7f7221 */ /* 0x000fe20000010000 */
[----:B------:R-:W-:Y:S01]  /*96f0*/  FADD.FTZ R6, R138, R7 ;  /* 0x000000078a067221 */ /* 0x000fe20000010000 */
[----:B------:R-:W-:Y:S02]  /*9700*/  IMAD.MOV.U32 R10, RZ, RZ, R4 ;  /* 0x000000ffff0a7224 */ /* 0x000fe400078e0004 */
        /* <DEDUP_REMOVED lines=9> */
[----:B------:R-:W-:Y:S01]  /*97a0*/  FADD.FTZ R127, R233, R127 ;  /* 0x0000007fe97f7221 */ /* 0x000fe20000010000 */
[----:B------:R-:W-:-:S03]  /*97b0*/  FADD.FTZ R6, R142, R7 ;  /* 0x000000078e067221 */ /* 0x000fc60000010000 */
[----:B---3--:R-:W-:Y:S01]  /*97c0*/  FADD.FTZ R127, R178, R127 ;  /* 0x0000007fb27f7221 */ /* 0x008fe20000010000 */
[----:B------:R-:W-:Y:S01]  /*97d0*/  FADD.FTZ R6, R123, R6 ;  /* 0x000000067b067221 */ /* 0x000fe20000010000 */
[C---:B------:R-:W-:Y:S02]  /*97e0*/  F2FP.F16.F32.PACK_AB R178, R144.reuse, R178 ;  /* 0x000000b290b2723e */ /* 0x040fe400000000ff */
[----:B------:R-:W-:Y:S01]  /*97f0*/  FADD.FTZ R7, R144, R127 ;  /* 0x0000007f90077221 */ /* 0x000fe20000010000 */
[----:B------:R-:W-:Y:S01]  /*9800*/  FADD.FTZ R6, R14, R6 ;  /* 0x000000060e067221 */ /* 0x000fe20000010000 */
[----:B------:R-:W-:Y:S06]  /*9810*/  @P3 BRA `(.L_x_5728) ;  /* 0xffffffbc00283947 */ /* 0x000fec000383ffff */
.L_x_5719:
[----:B------:R-:W-:-:S13]  /*9820*/  ISETP.GE.AND P2, PT, R9, RZ, PT ;  /* 0x000000ff0900720c */ /* 0x000fda0003f46270 */
[----:B------:R-:W-:Y:S05]  /*9830*/  @!P2 BRA `(.L_x_5729) ;  /* 0x0000003800e0a947 */ /* 0x000fea0003800000 */
[----:B------:R-:W-:Y:S01]  /*9840*/  IMAD.MOV.U32 R8, RZ, RZ, R5 ;  /* 0x000000ffff087224 */ /* 0x000fe200078e0005 */
[----:B------:R-:W-:Y:S01]  /*9850*/  UMOV UR6, UR38 ;  /* 0x0000002600067c82 */ /* 0x000fe20008000000 */
[----:B------:R-:W-:Y:S01]  /*9860*/  IMAD.MOV.U32 R11, RZ, RZ, R4 ;  /* 0x000000ffff0b7224 */ /* 0x000fe200078e0004 */
[----:B------:R-:W-:-:S06]  /*9870*/  UMOV UR5, UR36 ;  /* 0x0000002400057c82 */ /* 0x000fcc0008000000 */
.L_x_5738:
        /* <DEDUP_REMOVED lines=8> */
.L_x_5730:
[----:B------:R-:W-:Y:S01]  /*9900*/  ULEA UR4, UR36, UR37, 0x3 ;  /* 0x0000002524047291 */ /* 0x000fe2000f8e183f */
[----:B------:R-:W-:-:S05]  /*9910*/  IMAD.U32 R0, RZ, RZ, UR38 ;  /* 0x00000026ff007e24 */ /* 0x000fca000f8e00ff */
[----:B------:R-:W-:-:S04]  /*9920*/  SHF.L.U32 R0, R0, 0x1f, RZ ;  /* 0x0000001f00007819 */ /* 0x000fc800000006ff */
[----:B------:R0:W1:Y:S01]  /*9930*/  SYNCS.PHASECHK.TRANS64.TRYWAIT P2, [UR4+0x36830], R0 ;  /* 0x03683000ff0075a7 */ /* 0x0000620008040144 */
[----:B------:R-:W-:Y:S05]  /*9940*/  @!P0 BRA `(.L_x_5731) ;  /* 0x0000000000048947 */ /* 0x000fea0003800000 */
[----:B------:R-:W-:Y:S01]  /*9950*/  BPT.TRAP 0x1 ;  /* 0x000000040000795c */ /* 0x000fe20000300000 */
.L_x_5731:
[----:B-1----:R-:W-:Y:S05]  /*9960*/  @P2 BRA `(.L_x_5732) ;  /* 0x0000000000082947 */ /* 0x002fea0003800000 */
[----:B------:R-:W1:Y:S02]  /*9970*/  SYNCS.PHASECHK.TRANS64.TRYWAIT P2, [UR4+0x36830], R0 ;  /* 0x03683000ff0075a7 */ /* 0x000e640008040144 */
[----:B-1----:R-:W-:Y:S05]  /*9980*/  @!P2 BRA `(.L_x_5733) ;  /* 0x000000bc0084a947 */ /* 0x002fea0003800000 */
.L_x_5732:
        /* <DEDUP_REMOVED lines=591> */
.L_x_5734:
[----:B------:R-:W-:Y:S01]  /*be80*/  ULEA UR10, UR5, UR37, 0x3 ;  /* 0x00000025050a7291 */ /* 0x000fe2000f8e183f */
[----:B01----:R-:W-:-:S05]  /*be90*/  IMAD.U32 R0, RZ, RZ, UR6 ;  /* 0x00000006ff007e24 */ /* 0x003fca000f8e00ff */
[----:B------:R-:W-:-:S04]  /*bea0*/  SHF.L.U32 R0, R0, 0x1f, RZ ;  /* 0x0000001f00007819 */ /* 0x000fc800000006ff */
[----:B------:R0:W1:Y:S01]  /*beb0*/  SYNCS.PHASECHK.TRANS64.TRYWAIT P2, [UR10+0x36850], R0 ;  /* 0x03685000ff0075a7 */ /* 0x000062000804014a */
[----:B------:R-:W-:Y:S05]  /*bec0*/  @!P0 BRA `(.L_x_5735) ;  /* 0x0000000000048947 */ /* 0x000fea0003800000 */
[----:B------:R-:W-:Y:S01]  /*bed0*/  BPT.TRAP 0x1 ;  /* 0x000000040000795c */ /* 0x000fe20000300000 */
.L_x_5735:
[----:B-1----:R-:W-:Y:S05]  /*bee0*/  @P2 BRA `(.L_x_5736) ;  /* 0x0000000000082947 */ /* 0x002fea0003800000 */
[----:B------:R-:W1:Y:S02]  /*bef0*/  SYNCS.PHASECHK.TRANS64.TRYWAIT P2, [UR10+0x36850], R0 ;  /* 0x03685000ff0075a7 */ /* 0x000e64000804014a */
[----:B-1----:R-:W-:Y:S05]  /*bf00*/  @!P2 BRA `(.L_x_5737) ;  /* 0x00000098003ca947 */ /* 0x002fea0003800000 */
.L_x_5736:
[----:B------:R-:W-:Y:S01]  /*bf10*/  UIADD3 UR4, UR37, 0x400, URZ ;  /* 0x0000040025047890 */ /* 0x000fe2000fffe03f */
[----:B------:R-:W-:Y:S01]  /*bf20*/  WARPGROUP.ARRIVE ;  /* 0x00000000000079c5 */ /* 0x000fe20000000000 */
[----:B------:R-:W-:Y:S01]  /*bf30*/  UMOV UR15, 0x40000040 ;  /* 0x40000040000f7882 */ /* 0x000fe20000000000 */
[----:B01----:R-:W-:Y:S01]  /*bf40*/  FMNMX.FTZ R0, R168, R11, !PT ;  /* 0x0000000ba8007209 */ /* 0x003fe20007810000 */
[----:B------:R-:W-:Y:S01]  /*bf50*/  USHF.R.U32.HI UR4, URZ, 0x4, UR4 ;  /* 0x000000043f047899 */ /* 0x000fe20008011604 */
[C---:B------:R-:W-:Y:S01]  /*bf60*/  ISETP.GT.AND P2, PT, R9.reuse, RZ, PT ;  /* 0x000000ff0900720c */ /* 0x040fe20003f44270 */
[----:B------:R-:W-:Y:S01]  /*bf70*/  VIADD R9, R9, 0xffffffff ;  /* 0xffffffff09097836 */ /* 0x000fe20000000000 */
[----:B------:R-:W-:Y:S01]  /*bf80*/  FMNMX.FTZ R3, R169, R0, !PT ;  /* 0x00000000a9037209 */ /* 0x000fe20007810000 */
[----:B------:R-:W-:-:S03]  /*bf90*/  ULOP3.LUT UR4, UR4, 0x3fff, URZ, 0xc0, !UPT ;  /* 0x00003fff04047892 */ /* 0x000fc6000f8ec03f */
[----:B------:R-:W-:Y:S01]  /*bfa0*/  FMNMX.FTZ R0, R172, R3, !PT ;  /* 0x00000003ac007209 */ /* 0x000fe20007810000 */
[----:B------:R-:W-:-:S03]  /*bfb0*/  ULOP3.LUT UR4, UR4, 0x3800000, URZ, 0xfc, !UPT ;  /* 0x0380000004047892 */ /* 0x000fc6000f8efc3f */
[----:B------:R-:W-:Y:S01]  /*bfc0*/  FMNMX.FTZ R3, R173, R0, !PT ;  /* 0x00000000ad037209 */ /* 0x000fe20007810000 */
[----:B------:R-:W-:-:S03]  /*bfd0*/  UIMAD UR4, UR5, 0xa80, UR4 ;  /* 0x00000a80050478a4 */ /* 0x000fc6000f8e0204 */
[----:B------:R-:W-:Y:S01]  /*bfe0*/  FMNMX.FTZ R0, R160, R3, !PT ;  /* 0x00000003a0007209 */ /* 0x000fe20007810000 */
[----:B------:R-:W-:Y:S01]  /*bff0*/  UIADD3 UR6, UR4, 0x80, URZ ;  /* 0x0000008004067890 */ /* 0x000fe2000fffe03f */
[----:B------:R-:W-:Y:S02]  /*c000*/  UMOV UR5, UR36 ;  /* 0x0000002400057c82 */ /* 0x000fe40008000000 */
[----:B------:R-:W-:Y:S01]  /*c010*/  UMOV UR14, UR4 ;  /* 0x00000004000e7c82 */ /* 0x000fe20008000000 */
[----:B------:R-:W-:Y:S01]  /*c020*/  FMNMX.FTZ R3, R161, R0, !PT ;  /* 0x00000000a1037209 */ /* 0x000fe20007810000 */
[----:B------:R-:W-:Y:S01]  /*c030*/  HGMMA.64x192x16.F32 R24, R200, gdesc[UR12].tnspB, R24, gsb0 ;  /* 0x42e0000cc8187df0 */ /* 0x000fe20008000818 */
[----:B------:R-:W-:Y:S01]  /*c040*/  UMOV UR15, 0x40000040 ;  /* 0x40000040000f7882 */ /* 0x000fe20000000000 */
[----:B------:R-:W-:Y:S01]  /*c050*/  UMOV UR14, UR6 ;  /* 0x00000006000e7c82 */ /* 0x000fe20008000000 */
[----:B------:R-:W-:Y:S01]  /*c060*/  UIADD3 UR6, UR4, 0x100, URZ ;  /* 0x0000010004067890 */ /* 0x000fe2000fffe03f */
        /* <DEDUP_REMOVED lines=23> */
[----:B0-----:R-:W-:Y:S02]  /*c1e0*/  FMNMX.FTZ R10, R5, R0, !PT ;  /* 0x00000000050a7209 */ /* 0x001fe40007810000 */
[----:B------:R-:W0:Y:S03]  /*c1f0*/  LDC R0, c[0x0][0x988] ;  /* 0x00026200ff007b82 */ /* 0x000e260000000800 */
[----:B------:R-:W1:Y:S02]  /*c200*/  SHFL.BFLY PT, R3, R10, 0x1, 0x1f ;  /* 0x0c201f000a037f89 */ /* 0x000e6400000e0000 */
[----:B-1----:R-:W-:Y:S02]  /*c210*/  FMNMX.FTZ R4, R10, R3, !PT ;  /* 0x000000030a047209 */ /* 0x002fe40007810000 */
[----:B------:R-:W-:-:S03]  /*c220*/  FMNMX.FTZ R10, R170, R8, !PT ;  /* 0x00000008aa0a7209 */ /* 0x000fc60007810000 */
[----:B------:R-:W-:Y:S01]  /*c230*/  FADD.FTZ R3, -R4, R11 ;  /* 0x0000000b04037221 */ /* 0x000fe20000010100 */
[----:B------:R-:W-:-:S03]  /*c240*/  FMNMX.FTZ R5, R171, R10, !PT ;  /* 0x0000000aab057209 */ /* 0x000fc60007810000 */
[-C--:B0-----:R-:W-:Y:S01]  /*c250*/  FMUL.FTZ R2, R3, R0.reuse ;  /* 0x0000000003027220 */ /* 0x081fe20000410000 */
[----:B------:R-:W-:Y:S01]  /*c260*/  FMNMX.FTZ R10, R174, R5, !PT ;  /* 0x00000005ae0a7209 */ /* 0x000fe20007810000 */
[----:B------:R-:W-:-:S03]  /*c270*/  FMUL.FTZ R3, R4, R0 ;  /* 0x0000000004037220 */ /* 0x000fc60000410000 */
[----:B------:R-:W-:Y:S01]  /*c280*/  FMNMX.FTZ R5, R175, R10, !PT ;  /* 0x0000000aaf057209 */ /* 0x000fe20007810000 */
[-CC-:B------:R-:W-:Y:S01]  /*c290*/  FFMA.FTZ R21, R145, R0.reuse, -R3.reuse ;  /* 0x0000000091157223 */ /* 0x180fe20000010803 */
[-CC-:B------:R-:W-:Y:S01]  /*c2a0*/  FFMA.FTZ R145, R149, R0.reuse, -R3.reuse ;  /* 0x0000000095917223 */ /* 0x180fe20000010803 */
[-CC-:B------:R-:W-:Y:S01]  /*c2b0*/  FFMA.FTZ R149, R129, R0.reuse, -R3.reuse ;  /* 0x0000000081957223 */ /* 0x180fe20000010803 */
[----:B------:R-:W-:Y:S01]  /*c2c0*/  FMNMX.FTZ R10, R162, R5, !PT ;  /* 0x00000005a20a7209 */ /* 0x000fe20007810000 */
[-CC-:B------:R-:W-:Y:S01]  /*c2d0*/  FFMA.FTZ R11, R168, R0.reuse, -R3.reuse ;  /* 0x00000000a80b7223 */ /* 0x180fe20000010803 */
[-CC-:B------:R-:W-:Y:S01]  /*c2e0*/  FFMA.FTZ R161, R161, R0.reuse, -R3.reuse ;  /* 0x00000000a1a17223 */ /* 0x180fe20000010803 */
[--C-:B------:R-:W-:Y:S01]  /*c2f0*/  FFMA.FTZ R13, R165, R0, -R3.reuse ;  /* 0x00000000a50d7223 */ /* 0x100fe20000010803 */
        /* <DEDUP_REMOVED lines=12> */
[----:B------:R-:W-:-:S04]  /*c3c0*/  FMNMX.FTZ R10, R154, R5, !PT ;  /* 0x000000059a0a7209 */ /* 0x000fc80007810000 */
[----:B------:R-:W-:-:S03]  /*c3d0*/  FMNMX.FTZ R5, R155, R10, !PT ;  /* 0x0000000a9b057209 */ /* 0x000fc60007810000 */
[----:B------:R-:W0:Y:S01]  /*c3e0*/  MUFU.EX2 R11, R11 ;  /* 0x0000000b000b7308 */ /* 0x000e220000000800 */
[----:B------:R-:W-:-:S04]  /*c3f0*/  FMNMX.FTZ R10, R158, R5, !PT ;  /* 0x000000059e0a7209 */ /* 0x000fc80007810000 */
[----:B------:R-:W-:-:S03]  /*c400*/  FMNMX.FTZ R5, R159, R10, !PT ;  /* 0x0000000a9f057209 */ /* 0x000fc60007810000 */
[----:B------:R-:W-:Y:S01]  /*c410*/  MUFU.EX2 R161, R161 ;  /* 0x000000a100a17308 */ /* 0x000fe20000000800 */
[----:B------:R-:W-:-:S04]  /*c420*/  FMNMX.FTZ R10, R146, R5, !PT ;  /* 0x00000005920a7209 */ /* 0x000fc80007810000 */
[----:B------:R-:W-:-:S03]  /*c430*/  FMNMX.FTZ R5, R147, R10, !PT ;  /* 0x0000000a93057209 */ /* 0x000fc60007810000 */
[----:B------:R-:W-:Y:S01]  /*c440*/  MUFU.EX2 R13, R13 ;  /* 0x0000000d000d7308 */ /* 0x000fe20000000800 */
[----:B------:R-:W-:Y:S01]  /*c450*/  FMNMX.FTZ R10, R150, R5, !PT ;  /* 0x00000005960a7209 */ /* 0x000fe20007810000 */
[----:B0-----:R-:W-:Y:S01]  /*c460*/  FFMA.FTZ R7, R2, R7, R11 ;  /* 0x0000000702077223 */ /* 0x001fe2000001000b */
[----:B------:R-:W-:Y:S02]  /*c470*/  WARPGROUP.DEPBAR.LE gsb0, 0x0 ;  /* 0x00008000000079c5 */ /* 0x000fe40000010000 */
[----:B------:R-:W-:Y:S01]  /*c480*/  WARPGROUP.ARRIVE ;  /* 0x00000000000079c5 */ /* 0x000fe20000000000 */
[----:B------:R-:W-:Y:S01]  /*c490*/  FMNMX.FTZ R5, R151, R10, !PT ;  /* 0x0000000a97057209 */ /* 0x000fe20007810000 */
[-CC-:B------:R-:W-:Y:S01]  /*c4a0*/  FFMA.FTZ R200, R169, R0.reuse, -R3.reuse ;  /* 0x00000000a9c87223 */ /* 0x180fe20000010803 */
[-CC-:B------:R-:W-:Y:S01]  /*c4b0*/  FFMA.FTZ R202, R172, R0.reuse, -R3.reuse ;  /* 0x00000000acca7223 */ /* 0x180fe20000010803 */
[----:B------:R-:W-:Y:S01]  /*c4c0*/  FFMA.FTZ R169, R173, R0, -R3 ;  /* 0x00000000ada97223 */ /* 0x000fe20000010803 */
[----:B------:R-:W-:Y:S01]  /*c4d0*/  FMNMX.FTZ R10, R138, R5, !PT ;  /* 0x000000058a0a7209 */ /* 0x000fe20007810000 */
[----:B------:R-:W-:Y:S01]  /*c4e0*/  HGMMA.64x192x16.F32 R24, R196, gdesc[UR12].tnspB, R24, gsb0 ;  /* 0x42e0000cc4187df0 */ /* 0x000fe20008000818 */
[----:B------:R-:W-:Y:S01]  /*c4f0*/  UMOV UR14, UR6 ;  /* 0x00000006000e7c82 */ /* 0x000fe20008000000 */
[----:B------:R-:W-:Y:S01]  /*c500*/  UMOV UR15, 0x40000040 ;  /* 0x40000040000f7882 */ /* 0x000fe20000000000 */
[----:B------:R-:W-:Y:S01]  /*c510*/  UIADD3 UR6, UR4, 0x180, URZ ;  /* 0x0000018004067890 */ /* 0x000fe2000fffe03f */
[----:B------:R-:W-:Y:S01]  /*c520*/  FMNMX.FTZ R5, R139, R10, !PT ;  /* 0x0000000a8b057209 */ /* 0x000fe20007810000 */
[----:B------:R-:W0:Y:S03]  /*c530*/  MUFU.EX2 R200, R200 ;  /* 0x000000c800c87308 */ /* 0x000e260000000800 */
[----:B------:R-:W-:-:S04]  /*c540*/  FMNMX.FTZ R10, R142, R5, !PT ;  /* 0x000000058e0a7209 */ /* 0x000fc80007810000 */
[----:B------:R-:W-:Y:S01]  /*c550*/  FMNMX.FTZ R5, R143, R10, !PT ;  /* 0x0000000a8f057209 */ /* 0x000fe20007810000 */
[----:B------:R-:W-:Y:S03]  /*c560*/  MUFU.EX2 R202, R202 ;  /* 0x000000ca00ca7308 */ /* 0x000fe60000000800 */
[----:B------:R-:W-:-:S04]  /*c570*/  FMNMX.FTZ R10, R130, R5, !PT ;  /* 0x00000005820a7209 */ /* 0x000fc80007810000 */
[----:B------:R-:W-:Y:S01]  /*c580*/  FMNMX.FTZ R5, R131, R10, !PT ;  /* 0x0000000a83057209 */ /* 0x000fe20007810000 */
[----:B------:R-:W-:Y:S01]  /*c590*/  MUFU.EX2 R169, R169 ;  /* 0x000000a900a97308 */ /* 0x000fe20000000800 */
[C---:B0-----:R-:W-:Y:S01]  /*c5a0*/  FADD.FTZ R7, R200.reuse, R7 ;  /* 0x00000007c8077221 */ /* 0x041fe20000010000 */
[----:B------:R-:W-:Y:S02]  /*c5b0*/  F2FP.F16.F32.PACK_AB R200, R200, R11 ;  /* 0x0000000bc8c8723e */ /* 0x000fe400000000ff */
[----:B------:R-:W-:-:S04]  /*c5c0*/  FMNMX.FTZ R10, R134, R5, !PT ;  /* 0x00000005860a7209 */ /* 0x000fc80007810000 */
[----:B------:R-:W-:Y:S01]  /*c5d0*/  FMNMX.FTZ R5, R135, R10, !PT ;  /* 0x0000000a87057209 */ /* 0x000fe20007810000 */
[----:B------:R-:W-:Y:S03]  /*c5e0*/  MUFU.EX2 R153, R153 ;  /* 0x0000009900997308 */ /* 0x000fe60000000800 */
[----:B------:R-:W-:-:S04]  /*c5f0*/  FMNMX.FTZ R10, R122, R5, !PT ;  /* 0x000000057a0a7209 */ /* 0x000fc80007810000 */
[----:B------:R-:W-:Y:S01]  /*c600*/  FMNMX.FTZ R5, R123, R10, !PT ;  /* 0x0000000a7b057209 */ /* 0x000fe20007810000 */
[----:B------:R-:W-:Y:S03]  /*c610*/  MUFU.EX2 R15, R15 ;  /* 0x0000000f000f7308 */ /* 0x000fe60000000800 */
[----:B------:R-:W-:-:S04]  /*c620*/  FMNMX.FTZ R10, R126, R5, !PT ;  /* 0x000000057e0a7209 */ /* 0x000fc80007810000 */
[----:B------:R-:W-:Y:S01]  /*c630*/  FMNMX.FTZ R10, R127, R10, !PT ;  /* 0x0000000a7f0a7209 */ /* 0x000fe20007810000 */
[----:B------:R-:W-:Y:S04]  /*c640*/  MUFU.EX2 R21, R21 ;  /* 0x0000001500157308 */ /* 0x000fe80000000800 */
[----:B------:R-:W0:Y:S04]  /*c650*/  SHFL.BFLY PT, R5, R10, 0x2, 0x1f ;  /* 0x0c401f000a057f89 */ /* 0x000e2800000e0000 */
[----:B------:R-:W-:Y:S08]  /*c660*/  MUFU.EX2 R145, R145 ;  /* 0x0000009100917308 */ /* 0x000ff00000000800 */
[----:B------:R-:W-:Y:S08]  /*c670*/  MUFU.EX2 R137, R137 ;  /* 0x0000008900897308 */ /* 0x000ff00000000800 */
[----:B------:R-:W-:Y:S01]  /*c680*/  MUFU.EX2 R141, R141 ;  /* 0x0000008d008d7308 */ /* 0x000fe20000000800 */
[----:B0-----:R-:W-:Y:S01]  /*c690*/  FMNMX.FTZ R12, R10, R5, !PT ;  /* 0x000000050a0c7209 */ /* 0x001fe20007810000 */
[----:B------:R-:W-:-:S06]  /*c6a0*/  FFMA.FTZ R10, R120, R0, -R3 ;  /* 0x00000000780a7223 */ /* 0x000fcc0000010803 */
[----:B------:R-:W-:Y:S01]  /*c6b0*/  MUFU.EX2 R149, R149 ;  /* 0x0000009500957308 */ /* 0x000fe20000000800 */
[----:B------:R-:W0:Y:S07]  /*c6c0*/  SHFL.BFLY PT, R5, R12, 0x1, 0x1f ;  /* 0x0c201f000c057f89 */ /* 0x000e2e00000e0000 */
[----:B------:R-:W-:Y:S08]  /*c6d0*/  MUFU.EX2 R129, R129 ;  /* 0x0000008100817308 */ /* 0x000ff00000000800 */
[----:B------:R-:W-:Y:S08]  /*c6e0*/  MUFU.EX2 R10, R10 ;  /* 0x0000000a000a7308 */ /* 0x000ff00000000800 */
[----:B------:R-:W-:Y:S01]  /*c6f0*/  MUFU.EX2 R121, R121 ;  /* 0x0000007900797308 */ /* 0x000fe20000000800 */
[----:B0-----:R-:W-:-:S05]  /*c700*/  FMNMX.FTZ R5, R12, R5, !PT ;  /* 0x000000050c057209 */ /* 0x001fca0007810000 */
[-C--:B------:R-:W-:Y:S02]  /*c710*/  FMUL.FTZ R133, R5, R0.reuse ;  /* 0x0000000005857220 */ /* 0x080fe40000410000 */
[----:B------:R0:W-:Y:S02]  /*c720*/  MUFU.EX2 R12, R124 ;  /* 0x0000007c000c7308 */ /* 0x0001e40000000800 */
[-CC-:B------:R-:W-:Y:S01]  /*c730*/  FFMA.FTZ R201, R171, R0.reuse, -R133.reuse ;  /* 0x00000000abc97223 */ /* 0x180fe20000010885 */
[-CC-:B------:R-:W-:Y:S01]  /*c740*/  FFMA.FTZ R203, R174, R0.reuse, -R133.reuse ;  /* 0x00000000aecb7223 */ /* 0x180fe20000010885 */
[-CC-:B------:R-:W-:Y:S01]  /*c750*/  FFMA.FTZ R14, R175, R0.reuse, -R133.reuse ;  /* 0x00000000af0e7223 */ /* 0x180fe20000010885 */
[-CC-:B------:R-:W-:Y:S01]  /*c760*/  FFMA.FTZ R20, R163, R0.reuse, -R133.reuse ;  /* 0x00000000a3147223 */ /* 0x180fe20000010885 */
[-CC-:B------:R-:W-:Y:S01]  /*c770*/  FFMA.FTZ R120, R167, R0.reuse, -R133.reuse ;  /* 0x00000000a7787223 */ /* 0x180fe20000010885 */
[-CC-:B------:R-:W-:Y:S01]  /*c780*/  FFMA.FTZ R151, R151, R0.reuse, -R133.reuse ;  /* 0x0000000097977223 */ /* 0x180fe20000010885 */
[----:B------:R-:W-:Y:S01]  /*c790*/  MUFU.EX2 R201, R201 ;  /* 0x000000c900c97308 */ /* 0x000fe20000000800 */
[-CC-:B0-----:R-:W-:Y:S01]  /*c7a0*/  FFMA.FTZ R124, R155, R0.reuse, -R133.reuse ;  /* 0x000000009b7c7223 */ /* 0x181fe20000010885 */
[-CC-:B------:R-:W-:Y:S01]  /*c7b0*/  FFMA.FTZ R143, R143, R0.reuse, -R133.reuse ;  /* 0x000000008f8f7223 */ /* 0x180fe20000010885 */
[-CC-:B------:R-:W-:Y:S01]  /*c7c0*/  FFMA.FTZ R131, R131, R0.reuse, -R133.reuse ;  /* 0x0000000083837223 */ /* 0x180fe20000010885 */
[-CC-:B------:R-:W-:Y:S01]  /*c7d0*/  FFMA.FTZ R134, R134, R0.reuse, -R133.reuse ;  /* 0x0000000086867223 */ /* 0x180fe20000010885 */
[-CC-:B------:R-:W-:Y:S01]  /*c7e0*/  FFMA.FTZ R135, R135, R0.reuse, -R133.reuse ;  /* 0x0000000087877223 */ /* 0x180fe20000010885 */
[-CC-:B------:R-:W-:Y:S01]  /*c7f0*/  FFMA.FTZ R123, R123, R0.reuse, -R133.reuse ;  /* 0x000000007b7b7223 */ /* 0x180fe20000010885 */
[-CC-:B------:R-:W-:Y:S01]  /*c800*/  FFMA.FTZ R126, R126, R0.reuse, -R133.reuse ;  /* 0x000000007e7e7223 */ /* 0x180fe20000010885 */
[----:B------:R-:W-:Y:S01]  /*c810*/  MUFU.EX2 R203, R203 ;  /* 0x000000cb00cb7308 */ /* 0x000fe20000000800 */
[----:B------:R-:W-:-:S07]  /*c820*/  FFMA.FTZ R127, R127, R0, -R133 ;  /* 0x000000007f7f7223 */ /* 0x000fce0000010885 */
        /* <DEDUP_REMOVED lines=16> */
[----:B------:R-:W-:Y:S01]  /*c930*/  UMOV UR14, UR6 ;  /* 0x00000006000e7c82 */ /* 0x000fe20008000000 */
[----:B------:R-:W-:Y:S01]  /*c940*/  UMOV UR15, 0x40000040 ;  /* 0x40000040000f7882 */ /* 0x000fe20000000000 */
[----:B------:R-:W-:Y:S01]  /*c950*/  UIADD3 UR6, UR4, 0x200, URZ ;  /* 0x0000020004067890 */ /* 0x000fe2000fffe03f */
        /* <DEDUP_REMOVED lines=14> */
[----:B------:R-:W-:Y:S01]  /*ca40*/  MUFU.EX2 R192, R192 ;  /* 0x000000c000c07308 */ /* 0x000fe20000000800 */
[----:B------:R-:W-:-:S07]  /*ca50*/  UIADD3 UR4, UR4, 0x300, URZ ;  /* 0x0000030004047890 */ /* 0x000fce000fffe03f */
[----:B------:R-:W-:Y:S08]  /*ca60*/  MUFU.EX2 R193, R193 ;  /* 0x000000c100c17308 */ /* 0x000ff00000000800 */
[----:B------:R-:W-:Y:S08]  /*ca70*/  MUFU.EX2 R194, R194 ;  /* 0x000000c200c27308 */ /* 0x000ff00000000800 */
[----:B------:R-:W-:Y:S01]  /*ca80*/  MUFU.EX2 R195, R195 ;  /* 0x000000c300c37308 */ /* 0x000fe20000000800 */
[----:B------:R-:W-:-:S02]  /*ca90*/  WARPGROUP.DEPBAR.LE gsb0, 0x0 ;  /* 0x00008000000079c5 */ /* 0x000fc40000010000 */
[----:B------:R-:W-:Y:S01]  /*caa0*/  WARPGROUP.ARRIVE ;  /* 0x00000000000079c5 */ /* 0x000fe20000000000 */
[-CC-:B------:R-:W-:Y:S01]  /*cab0*/  FFMA.FTZ R188, R144, R0.reuse, -R3.reuse ;  /* 0x0000000090bc7223 */ /* 0x180fe20000010803 */
[-C--:B------:R-:W-:Y:S01]  /*cac0*/  FFMA.FTZ R190, R148, R0.reuse, -R3 ;  /* 0x0000000094be7223 */ /* 0x080fe20000010803 */
[----:B------:R-:W-:Y:S02]  /*cad0*/  IMAD.U32 R144, RZ, RZ, UR10 ;  /* 0x0000000aff907e24 */ /* 0x000fe4000f8e00ff */
[-CC-:B------:R-:W-:Y:S01]  /*cae0*/  FFMA.FTZ R189, R146, R0.reuse, -R133.reuse ;  /* 0x0000000092bd7223 */ /* 0x180fe20000010885 */
[----:B------:R-:W-:Y:S01]  /*caf0*/  FFMA.FTZ R191, R150, R0, -R133 ;  /* 0x0000000096bf7223 */ /* 0x000fe20000010885 */
[----:B------:R-:W-:Y:S01]  /*cb00*/  HGMMA.64x192x16.F32 R24, R184, gdesc[UR12].tnspB, R24, gsb0 ;  /* 0x42e0000cb8187df0 */ /* 0x000fe20008000818 */
[----:B------:R-:W-:Y:S01]  /*cb10*/  UMOV UR14, UR6 ;  /* 0x00000006000e7c82 */ /* 0x000fe20008000000 */
[----:B------:R-:W-:Y:S01]  /*cb20*/  UMOV UR15, 0x40000040 ;  /* 0x40000040000f7882 */ /* 0x000fe20000000000 */
[----:B------:R-:W-:Y:S01]  /*cb30*/  UMOV UR6, UR4 ;  /* 0x0000000400067c82 */ /* 0x000fe20008000000 */
[----:B------:R-:W-:Y:S08]  /*cb40*/  MUFU.EX2 R188, R188 ;  /* 0x000000bc00bc7308 */ /* 0x000ff00000000800 */
[----:B------:R-:W-:Y:S08]  /*cb50*/  MUFU.EX2 R189, R189 ;  /* 0x000000bd00bd7308 */ /* 0x000ff00000000800 */
[----:B------:R-:W-:Y:S08]  /*cb60*/  MUFU.EX2 R190, R190 ;  /* 0x000000be00be7308 */ /* 0x000ff00000000800 */
[----:B------:R-:W-:Y:S01]  /*cb70*/  MUFU.EX2 R191, R191 ;  /* 0x000000bf00bf7308 */ /* 0x000fe20000000800 */
[----:B------:R-:W-:-:S02]  /*cb80*/  WARPGROUP.DEPBAR.LE gsb0, 0x0 ;  /* 0x00008000000079c5 */ /* 0x000fc40000010000 */
[----:B------:R-:W-:Y:S01]  /*cb90*/  WARPGROUP.ARRIVE ;  /* 0x00000000000079c5 */ /* 0x000fe20000000000 */
[-CC-:B------:R-:W-:Y:S01]  /*cba0*/  FFMA.FTZ R184, R136, R0.reuse, -R3.reuse ;  /* 0x0000000088b87223 */ /* 0x180fe20000010803 */
[----:B------:R-:W-:Y:S01]  /*cbb0*/  IMAD.U32 R136, RZ, RZ, UR7 ;  /* 0x00000007ff887e24 */ /* 0x000fe2000f8e00ff */
[----:B------:R-:W-:Y:S01]  /*cbc0*/  UMOV UR7, 0x40000040 ;  /* 0x4000004000077882 */ /* 0x000fe20000000000 */
[-C--:B------:R-:W-:Y:S01]  /*cbd0*/  FFMA.FTZ R186, R140, R0.reuse, -R3 ;  /* 0x000000008cba7223 */ /* 0x080fe20000010803 */
[-CC-:B------:R-:W-:Y:S01]  /*cbe0*/  FFMA.FTZ R185, R138, R0.reuse, -R133.reuse ;  /* 0x000000008ab97223 */ /* 0x180fe20000010885 */
[----:B------:R-:W-:Y:S01]  /*cbf0*/  HGMMA.64x192x16.F32 R24, R180, gdesc[UR12].tnspB, R24, gsb0 ;  /* 0x42e0000cb4187df0 */ /* 0x000fe20008000818 */
[----:B------:R-:W-:Y:S01]  /*cc00*/  @!P1 LEA R136, R136, UR37, 0x3 ;  /* 0x0000002588889c11 */ /* 0x000fe2000f8e18ff */
[----:B------:R-:W-:Y:S01]  /*cc10*/  FFMA.FTZ R187, R142, R0, -R133 ;  /* 0x000000008ebb7223 */ /* 0x000fe20000010885 */
[----:B------:R-:W-:Y:S03]  /*cc20*/  MUFU.EX2 R184, R184 ;  /* 0x000000b800b87308 */ /* 0x000fe60000000800 */
[----:B------:R-:W-:-:S05]  /*cc30*/  @!P1 VIADD R136, R136, 0x36840 ;  /* 0x0003684088889836 */ /* 0x000fca0000000000 */
[----:B------:R-:W-:Y:S01]  /*cc40*/  @!P1 PRMT R140, RZ, 0x654, R136 ;  /* 0x00000654ff8c9816 */ /* 0x000fe20000000088 */
        /* <DEDUP_REMOVED lines=8> */
[----:B------:R-:W-:Y:S01]  /*ccd0*/  FADD.FTZ R3, -R5, R8 ;  /* 0x0000000805037221 */ /* 0x000fe20000010100 */
[-CC-:B------:R-:W-:Y:S01]  /*cce0*/  FFMA.FTZ R8, R170, R0.reuse, -R133.reuse ;  /* 0x00000000aa087223 */ /* 0x180fe20000010885 */
[-CC-:B------:R-:W-:Y:S01]  /*ccf0*/  FFMA.FTZ R181, R130, R0.reuse, -R133.reuse ;  /* 0x0000000082b57223 */ /* 0x180fe20000010885 */
[----:B------:R-:W-:Y:S01]  /*cd00*/  HGMMA.64x192x16.F32 R24, R176, gdesc[UR4].tnspB, R24, gsb0 ;  /* 0x42e00004b0187df0 */ /* 0x000fe20008000818 */
[-C--:B------:R-:W-:Y:S01]  /*cd10*/  FMUL.FTZ R3, R3, R0.reuse ;  /* 0x0000000003037220 */ /* 0x080fe20000410000 */
[-CC-:B------:R-:W-:Y:S01]  /*cd20*/  FFMA.FTZ R128, R159, R0.reuse, -R133.reuse ;  /* 0x000000009f807223 */ /* 0x180fe20000010885 */
[----:B------:R-:W-:Y:S01]  /*cd30*/  FFMA.FTZ R132, R147, R0, -R133 ;  /* 0x0000000093847223 */ /* 0x000fe20000010885 */
[----:B------:R-:W-:Y:S01]  /*cd40*/  MUFU.EX2 R8, R8 ;  /* 0x0000000800087308 */ /* 0x000fe20000000800 */
[----:B------:R-:W-:-:S07]  /*cd50*/  UMOV UR6, UR38 ;  /* 0x0000002600067c82 */ /* 0x000fce0008000000 */
[----:B------:R-:W0:Y:S08]  /*cd60*/  MUFU.EX2 R3, R3 ;  /* 0x0000000300037308 */ /* 0x000e300000000800 */
[----:B------:R-:W1:Y:S08]  /*cd70*/  MUFU.EX2 R128, R128 ;  /* 0x0000008000807308 */ /* 0x000e700000000800 */
[----:B------:R-:W2:Y:S01]  /*cd80*/  MUFU.EX2 R132, R132 ;  /* 0x0000008400847308 */ /* 0x000ea20000000800 */
[----:B0-----:R-:W-:-:S04]  /*cd90*/  FFMA.FTZ R6, R3, R6, R8 ;  /* 0x0000000603067223 */ /* 0x001fc80000010008 */
[----:B------:R-:W-:Y:S01]  /*cda0*/  FADD.FTZ R138, R201, R6 ;  /* 0x00000006c98a7221 */ /* 0x000fe20000010000 */
[----:B------:R-:W-:Y:S01]  /*cdb0*/  FFMA.FTZ R6, R139, R0, -R133 ;  /* 0x000000008b067223 */ /* 0x000fe20000010885 */
[----:B------:R-:W-:Y:S01]  /*cdc0*/  F2FP.F16.F32.PACK_AB R201, R201, R8 ;  /* 0x00000008c9c9723e */ /* 0x000fe200000000ff */
[----:B------:R-:W-:Y:S08]  /*cdd0*/  MUFU.EX2 R180, R180 ;  /* 0x000000b400b47308 */ /* 0x000ff00000000800 */
[----:B------:R-:W0:Y:S08]  /*cde0*/  MUFU.EX2 R6, R6 ;  /* 0x0000000600067308 */ /* 0x000e300000000800 */
        /* <DEDUP_REMOVED lines=8> */
[----:B---3--:R-:W-:-:S05]  /*ce70*/  @!P1 VIADD R140, R144, 0x36860 ;  /* 0x00036860908c9836 */ /* 0x008fca0000000000 */
[----:B------:R-:W-:-:S04]  /*ce80*/  @!P1 PRMT R140, RZ, 0x654, R140 ;  /* 0x00000654ff8c9816 */ /* 0x000fc8000000008c */
[----:B------:R3:W-:Y:S02]  /*ce90*/  @!P1 SYNCS.ARRIVE.TRANS64.RED.A1T0 RZ, [R140+URZ], RZ ;  /* 0x000000ff8cff99a7 */ /* 0x0007e4000810043f */
[----:B---3--:R-:W-:Y:S01]  /*cea0*/  FADD.FTZ R140, R202, R7 ;  /* 0x00000007ca8c7221 */ /* 0x008fe20000010000 */
[----:B------:R-:W-:Y:S01]  /*ceb0*/  FADD.FTZ R7, R203, R138 ;  /* 0x0000008acb077221 */ /* 0x000fe20000010000 */
[C---:B------:R-:W-:Y:S02]  /*cec0*/  F2FP.F16.F32.PACK_AB R203, R14.reuse, R203 ;  /* 0x000000cb0ecb723e */ /* 0x040fe400000000ff */
[C---:B------:R-:W-:Y:S01]  /*ced0*/  FADD.FTZ R139, R169.reuse, R140 ;  /* 0x0000008ca98b7221 */ /* 0x040fe20000010000 */
[----:B------:R-:W-:Y:S01]  /*cee0*/  FADD.FTZ R138, R14, R7 ;  /* 0x000000070e8a7221 */ /* 0x000fe20000010000 */
[----:B------:R-:W-:Y:S02]  /*cef0*/  F2FP.F16.F32.PACK_AB R202, R169, R202 ;  /* 0x000000caa9ca723e */ /* 0x000fe400000000ff */
[----:B------:R-:W-:Y:S01]  /*cf00*/  FADD.FTZ R140, R196, R139 ;  /* 0x0000008bc48c7221 */ /* 0x000fe20000010000 */
[----:B------:R-:W-:Y:S01]  /*cf10*/  FADD.FTZ R7, R197, R138 ;  /* 0x0000008ac5077221 */ /* 0x000fe20000010000 */
[----:B------:R-:W-:-:S02]  /*cf20*/  F2FP.F16.F32.PACK_AB R196, R161, R196 ;  /* 0x000000c4a1c4723e */ /* 0x000fc400000000ff */
[----:B------:R-:W-:Y:S01]  /*cf30*/  FADD.FTZ R139, R161, R140 ;  /* 0x0000008ca18b7221 */ /* 0x000fe20000010000 */
[----:B------:R-:W-:Y:S01]  /*cf40*/  FADD.FTZ R130, R20, R7 ;  /* 0x0000000714827221 */ /* 0x000fe20000010000 */
[----:B------:R-:W-:Y:S01]  /*cf50*/  FFMA.FTZ R7, R122, R0, -R133 ;  /* 0x000000007a077223 */ /* 0x000fe20000010885 */
[----:B------:R-:W-:Y:S01]  /*cf60*/  F2FP.F16.F32.PACK_AB R197, R20, R197 ;  /* 0x000000c514c5723e */ /* 0x000fe200000000ff */
[----:B------:R-:W-:Y:S01]  /*cf70*/  FADD.FTZ R138, R198, R139 ;  /* 0x0000008bc68a7221 */ /* 0x000fe20000010000 */
[----:B------:R-:W-:Y:S01]  /*cf80*/  FADD.FTZ R139, R199, R130 ;  /* 0x00000082c78b7221 */ /* 0x000fe20000010000 */
[C---:B------:R-:W-:Y:S01]  /*cf90*/  F2FP.F16.F32.PACK_AB R198, R13.reuse, R198 ;  /* 0x000000c60dc6723e */ /* 0x040fe200000000ff */
[----:B------:R-:W3:Y:S01]  /*cfa0*/  MUFU.EX2 R122, R143 ;  /* 0x0000008f007a7308 */ /* 0x000ee20000000800 */
[----:B------:R-:W-:Y:S01]  /*cfb0*/  FADD.FTZ R147, R13, R138 ;  /* 0x0000008a0d937221 */ /* 0x000fe20000010000 */
[C---:B------:R-:W-:Y:S01]  /*cfc0*/  FADD.FTZ R130, R120.reuse, R139 ;  /* 0x0000008b78827221 */ /* 0x040fe20000010000 */
[----:B------:R-:W-:-:S02]  /*cfd0*/  F2FP.F16.F32.PACK_AB R199, R120, R199 ;  /* 0x000000c778c7723e */ /* 0x000fc400000000ff */
[----:B------:R-:W-:Y:S01]  /*cfe0*/  FADD.FTZ R138, R192, R147 ;  /* 0x00000093c08a7221 */ /* 0x000fe20000010000 */
[----:B------:R-:W-:Y:S01]  /*cff0*/  FADD.FTZ R139, R193, R130 ;  /* 0x00000082c18b7221 */ /* 0x000fe20000010000 */
[C---:B------:R-:W-:Y:S01]  /*d000*/  F2FP.F16.F32.PACK_AB R192, R153.reuse, R192 ;  /* 0x000000c099c0723e */ /* 0x040fe200000000ff */
[----:B------:R4:W5:Y:S01]  /*d010*/  MUFU.EX2 R177, R7 ;  /* 0x0000000700b17308 */ /* 0x0009620000000800 */
[----:B------:R-:W-:Y:S01]  /*d020*/  FADD.FTZ R133, R153, R138 ;  /* 0x0000008a99857221 */ /* 0x000fe20000010000 */
[C---:B------:R-:W-:Y:S01]  /*d030*/  FADD.FTZ R130, R124.reuse, R139 ;  /* 0x0000008b7c827221 */ /* 0x040fe20000010000 */
[----:B------:R-:W-:Y:S02]  /*d040*/  F2FP.F16.F32.PACK_AB R193, R124, R193 ;  /* 0x000000c17cc1723e */ /* 0x000fe400000000ff */
[----:B------:R-:W-:Y:S01]  /*d050*/  FADD.FTZ R138, R194, R133 ;  /* 0x00000085c28a7221 */ /* 0x000fe20000010000 */
[----:B------:R-:W-:Y:S01]  /*d060*/  FADD.FTZ R11, R195, R130 ;  /* 0x00000082c30b7221 */ /* 0x000fe20000010000 */
[----:B------:R-:W-:-:S02]  /*d070*/  F2FP.F16.F32.PACK_AB R194, R15, R194 ;  /* 0x000000c20fc2723e */ /* 0x000fc400000000ff */
[----:B------:R-:W-:Y:S01]  /*d080*/  FADD.FTZ R133, R15, R138 ;  /* 0x0000008a0f857221 */ /* 0x000fe20000010000 */
[C---:B-1----:R-:W-:Y:S01]  /*d090*/  FADD.FTZ R130, R128.reuse, R11 ;  /* 0x0000000b80827221 */ /* 0x042fe20000010000 */
[----:B------:R-:W-:Y:S02]  /*d0a0*/  F2FP.F16.F32.PACK_AB R195, R128, R195 ;  /* 0x000000c380c3723e */ /* 0x000fe400000000ff */
[----:B------:R-:W-:Y:S01]  /*d0b0*/  FADD.FTZ R8, R188, R133 ;  /* 0x00000085bc087221 */ /* 0x000fe20000010000 */
[----:B------:R-:W-:Y:S01]  /*d0c0*/  FADD.FTZ R11, R189, R130 ;  /* 0x00000082bd0b7221 */ /* 0x000fe20000010000 */
[C---:B------:R-:W-:Y:S02]  /*d0d0*/  F2FP.F16.F32.PACK_AB R188, R21.reuse, R188 ;  /* 0x000000bc15bc723e */ /* 0x040fe400000000ff */
[----:B------:R-:W-:Y:S01]  /*d0e0*/  FADD.FTZ R133, R21, R8 ;  /* 0x0000000815857221 */ /* 0x000fe20000010000 */
[C---:B--2---:R-:W-:Y:S01]  /*d0f0*/  FADD.FTZ R8, R132.reuse, R11 ;  /* 0x0000000b84087221 */ /* 0x044fe20000010000 */
        /* <DEDUP_REMOVED lines=9> */
[----:B0-----:R-:W-:-:S02]  /*d190*/  F2FP.F16.F32.PACK_AB R185, R6, R185 ;  /* 0x000000b906b9723e */ /* 0x001fc400000000ff */
[C---:B------:R-:W-:Y:S01]  /*d1a0*/  FADD.FTZ R13, R137.reuse, R14 ;  /* 0x0000000e890d7221 */ /* 0x040fe20000010000 */
[----:B------:R-:W-:Y:S01]  /*d1b0*/  FADD.FTZ R8, R6, R11 ;  /* 0x0000000b06087221 */ /* 0x000fe20000010000 */
[----:B------:R-:W-:Y:S02]  /*d1c0*/  F2FP.F16.F32.PACK_AB R184, R137, R184 ;  /* 0x000000b889b8723e */ /* 0x000fe400000000ff */
[----:B------:R-:W-:Y:S01]  /*d1d0*/  FADD.FTZ R14, R186, R13 ;  /* 0x0000000dba0e7221 */ /* 0x000fe20000010000 */
[----:B------:R-:W-:Y:S01]  /*d1e0*/  FADD.FTZ R11, R187, R8 ;  /* 0x00000008bb0b7221 */ /* 0x000fe20000010000 */
[C---:B------:R-:W-:Y:S02]  /*d1f0*/  F2FP.F16.F32.PACK_AB R186, R141.reuse, R186 ;  /* 0x000000ba8dba723e */ /* 0x040fe400000000ff */
[----:B------:R-:W-:Y:S01]  /*d200*/  FADD.FTZ R13, R141, R14 ;  /* 0x0000000e8d0d7221 */ /* 0x000fe20000010000 */
[C---:B---3--:R-:W-:Y:S01]  /*d210*/  FADD.FTZ R8, R122.reuse, R11 ;  /* 0x0000000b7a087221 */ /* 0x048fe20000010000 */
[----:B------:R-:W-:Y:S01]  /*d220*/  F2FP.F16.F32.PACK_AB R187, R122, R187 ;  /* 0x000000bb7abb723e */ /* 0x000fe200000000ff */
[----:B------:R-:W-:-:S02]  /*d230*/  IMAD.MOV.U32 R11, RZ, RZ, R4 ;  /* 0x000000ffff0b7224 */ /* 0x000fc400078e0004 */
[----:B------:R-:W-:Y:S01]  /*d240*/  FADD.FTZ R14, R180, R13 ;  /* 0x0000000db40e7221 */ /* 0x000fe20000010000 */
[----:B------:R-:W-:Y:S01]  /*d250*/  FADD.FTZ R8, R181, R8 ;  /* 0x00000008b5087221 */ /* 0x000fe20000010000 */
[C---:B------:R-:W-:Y:S02]  /*d260*/  F2FP.F16.F32.PACK_AB R180, R149.reuse, R180 ;  /* 0x000000b495b4723e */ /* 0x040fe400000000ff */
[----:B----4-:R-:W-:Y:S01]  /*d270*/  FADD.FTZ R7, R149, R14 ;  /* 0x0000000e95077221 */ /* 0x010fe20000010000 */
        /* <DEDUP_REMOVED lines=9> */
[----:B-----5:R-:W-:Y:S01]  /*d310*/  FADD.FTZ R8, R177, R8 ;  /* 0x00000008b1087221 */ /* 0x020fe20000010000 */
[----:B------:R-:W-:Y:S02]  /*d320*/  F2FP.F16.F32.PACK_AB R177, R123, R177 ;  /* 0x000000b17bb1723e */ /* 0x000fe400000000ff */
[----:B------:R-:W-:Y:S01]  /*d330*/  FADD.FTZ R7, R121, R6 ;  /* 0x0000000679077221 */ /* 0x000fe20000010000 */
[----:B------:R-:W-:-:S03]  /*d340*/  FADD.FTZ R8, R123, R8 ;  /* 0x000000087b087221 */ /* 0x000fc60000010000 */
[----:B------:R-:W-:Y:S01]  /*d350*/  FADD.FTZ R6, R12, R7 ;  /* 0x000000070c067221 */ /* 0x000fe20000010000 */
[----:B------:R-:W-:Y:S01]  /*d360*/  FADD.FTZ R8, R179, R8 ;  /* 0x00000008b3087221 */ /* 0x000fe20000010000 */
[----:B------:R-:W-:Y:S02]  /*d370*/  F2FP.F16.F32.PACK_AB R179, R127, R179 ;  /* 0x000000b37fb3723e */ /* 0x000fe400000000ff */
[----:B------:R-:W-:Y:S01]  /*d380*/  FADD.FTZ R7, R125, R6 ;  /* 0x000000067d077221 */ /* 0x000fe20000010000 */
[----:B------:R-:W-:Y:S01]  /*d390*/  FADD.FTZ R6, R127, R8 ;  /* 0x000000087f067221 */ /* 0x000fe20000010000 */
[----:B------:R-:W-:Y:S01]  /*d3a0*/  IMAD.MOV.U32 R8, RZ, RZ, R5 ;  /* 0x000000ffff087224 */ /* 0x000fe200078e0005 */
[----:B------:R-:W-:Y:S06]  /*d3b0*/  @P2 BRA `(.L_x_5738) ;  /* 0xffffffc400302947 */ /* 0x000fec000383ffff */
.L_x_5729:
        /* <DEDUP_REMOVED lines=99> */
.L_x_5739:
[----:B------:R-:W-:Y:S01]  /*d9f0*/  ULEA UR5, UR36, UR37, 0x3 ;  /* 0x0000002524057291 */ /* 0x000fe2000f8e183f */
[----:B------:R-:W-:-:S05]  /*da00*/  IMAD.U32 R2, RZ, RZ, UR38 ;  /* 0x00000026ff027e24 */ /* 0x000fca000f8e00ff */
[----:B------:R-:W-:-:S04]  /*da10*/  SHF.L.U32 R2, R2, 0x1f, RZ ;  /* 0x0000001f02027819 */ /* 0x000fc800000006ff */
[----:B------:R0:W1:Y:S01]  /*da20*/  SYNCS.PHASECHK.TRANS64.TRYWAIT P2, [UR5+0x36850], R2 ;  /* 0x03685002ff0075a7 */ /* 0x0000620008040145 */
[----:B------:R-:W-:Y:S05]  /*da30*/  @!P0 BRA `(.L_x_5740) ;  /* 0x0000000000048947 */ /* 0x000fea0003800000 */
[----:B------:R-:W-:Y:S01]  /*da40*/  BPT.TRAP 0x1 ;  /* 0x000000040000795c */ /* 0x000fe20000300000 */
.L_x_5740:
[----:B-1----:R-:W-:Y:S05]  /*da50*/  @P2 BRA `(.L_x_5741) ;  /* 0x0000000000082947 */ /* 0x002fea0003800000 */
[----:B------:R-:W1:Y:S02]  /*da60*/  SYNCS.PHASECHK.TRANS64.TRYWAIT P0, [UR5+0x36850], R2 ;  /* 0x03685002ff0075a7 */ /* 0x000e640008000145 */
[----:B-1----:R-:W-:Y:S05]  /*da70*/  @!P0 BRA `(.L_x_5742) ;  /* 0x0000007c00788947 */ /* 0x002fea0003800000 */
.L_x_5741:
[----:B------:R-:W-:Y:S01]  /*da80*/  UIADD3 UR37, UR37, 0x400, URZ ;  /* 0x0000040025257890 */ /* 0x000fe2000fffe03f */
[----:B------:R-:W-:Y:S01]  /*da90*/  WARPGROUP.ARRIVE ;  /* 0x00000000000079c5 */ /* 0x000fe20000000000 */
[----:B------:R-:W-:Y:S01]  /*daa0*/  UMOV UR7, 0x40000040 ;  /* 0x4000004000077882 */ /* 0x000fe20000000000 */
[----:B01----:R-:W0:Y:S01]  /*dab0*/  SHFL.BFLY PT, R2, R7, 0x2, 0x1f ;  /* 0x0c401f0007027f89 */ /* 0x003e2200000e0000 */
[----:B------:R-:W-:Y:S01]  /*dac0*/  USHF.R.U32.HI UR37, URZ, 0x4, UR37 ;  /* 0x000000043f257899 */ /* 0x000fe20008011625 */
[----:B------:R-:W-:Y:S01]  /*dad0*/  CS2R R20, SRZ ;  /* 0x0000000000147805 */ /* 0x000fe2000001ff00 */
[----:B------:R-:W-:Y:S01]  /*dae0*/  VIADD R209, R209, 0x1 ;  /* 0x00000001d1d17836 */ /* 0x000fe20000000000 */
[----:B------:R-:W1:Y:S01]  /*daf0*/  SHFL.BFLY PT, R3, R6, 0x2, 0x1f ;  /* 0x0c401f0006037f89 */ /* 0x000e6200000e0000 */
[----:B------:R-:W-:-:S04]  /*db00*/  ULOP3.LUT UR37, UR37, 0x3fff, URZ, 0xc0, !UPT ;  /* 0x00003fff25257892 */ /* 0x000fc8000f8ec03f */
[----:B------:R-:W-:-:S04]  /*db10*/  ULOP3.LUT UR4, UR37, 0x3800000, URZ, 0xfc, !UPT ;  /* 0x0380000025047892 */ /* 0x000fc8000f8efc3f */
[----:B------:R-:W-:Y:S02]  /*db20*/  UIMAD UR4, UR36, 0xa80, UR4 ;  /* 0x00000a80240478a4 */ /* 0x000fe4000f8e0204 */
[----:B------:R-:W-:-:S04]  /*db30*/  UIADD3 UR36, UR36, 0x1, URZ ;  /* 0x0000000124247890 */ /* 0x000fc8000fffe03f */
[----:B------:R-:W-:Y:S01]  /*db40*/  UISETP.NE.AND UP0, UPT, UR36, 0x2, UPT ;  /* 0x000000022400788c */ /* 0x000fe2000bf05270 */
[----:B------:R-:W-:Y:S02]  /*db50*/  UMOV UR6, UR4 ;  /* 0x0000000400067c82 */ /* 0x000fe40008000000 */
[----:B------:R-:W-:Y:S01]  /*db60*/  HGMMA.64x192x16.F32 R24, R200, gdesc[UR4].tnspB, R24, gsb0 ;  /* 0x42e00004c8187df0 */ /* 0x000fe20008000818 */
[----:B------:R-:W-:Y:S01]  /*db70*/  UIADD3 UR6, UR4, 0x80, URZ ;  /* 0x0000008004067890 */ /* 0x000fe2000fffe03f */
[----:B0-----:R-:W-:Y:S01]  /*db80*/  FADD.FTZ R2, R2, R7 ;  /* 0x0000000702027221 */ /* 0x001fe20000010000 */
[----:B------:R-:W-:Y:S01]  /*db90*/  UMOV UR7, 0x40000040 ;  /* 0x4000004000077882 */ /* 0x000fe20000000000 */
[----:B------:R-:W-:Y:S01]  /*dba0*/  USEL UR36, UR36, URZ, UP0 ;  /* 0x0000003f24247287 */ /* 0x000fe20008000000 */
[----:B-1----:R-:W-:Y:S01]  /*dbb0*/  FADD.FTZ R8, R3, R6 ;  /* 0x0000000603087221 */ /* 0x002fe20000010000 */
[----:B------:R-:W-:Y:S01]  /*dbc0*/  IMAD.U32 R6, RZ, RZ, UR5 ;  /* 0x00000005ff067e24 */ /* 0x000fe2000f8e00ff */
[----:B------:R-:W0:Y:S03]  /*dbd0*/  SHFL.BFLY PT, R3, R2, 0x1, 0x1f ;  /* 0x0c201f0002037f89 */ /* 0x000e2600000e0000 */
[----:B------:R-:W-:Y:S01]  /*dbe0*/  @!P1 VIADD R6, R6, 0x36860 ;  /* 0x0003686006069836 */ /* 0x000fe20000000000 */
[----:B------:R-:W1:Y:S04]  /*dbf0*/  SHFL.BFLY PT, R9, R8, 0x1, 0x1f ;  /* 0x0c201f0008097f89 */ /* 0x000e6800000e0000 */
[----:B------:R-:W-:Y:S01]  /*dc00*/  @!P1 PRMT R122, RZ, 0x654, R6 ;  /* 0x00000654ff7a9816 */ /* 0x000fe20000000006 */
[----:B0-----:R-:W-:Y:S01]  /*dc10*/  FADD.FTZ R11, R2, R3 ;  /* 0x00000003020b7221 */ /* 0x001fe20000010000 */
[----:B------:R-:W-:-:S02]  /*dc20*/  IMAD.MOV.U32 R3, RZ, RZ, -0x800000 ;  /* 0xff800000ff037424 */ /* 0x000fc400078e00ff */
[----:B------:R-:W-:Y:S02]  /*dc30*/  IMAD.MOV.U32 R2, RZ, RZ, -0x800000 ;  /* 0xff800000ff027424 */ /* 0x000fe400078e00ff */
[----:B-1----:R-:W-:Y:S01]  /*dc40*/  FADD.FTZ R12, R8, R9 ;  /* 0x00000009080c7221 */ /* 0x002fe20000010000 */
[----:B------:R-:W-:-:S04]  /*dc50*/  FSETP.NE.FTZ.AND P0, PT, R11, RZ, PT ;  /* 0x000000ff0b00720b */ /* 0x000fc80003f15000 */
        /* <DEDUP_REMOVED lines=44> */
[-C--:B--2---:R-:W-:Y:S01]  /*df20*/  FMUL.FTZ R128, R95, R21.reuse ;  /* 0x000000155f807220 */ /* 0x084fe20000410000 */
[-C--:B------:R-:W-:Y:S01]  /*df30*/  FMUL.FTZ R127, R99, R21.reuse ;  /* 0x00000015637f7220 */ /* 0x080fe20000410000 */
[-C--:B0-----:R-:W-:Y:S01]  /*df40*/  FMUL.FTZ R120, R33, R20.reuse ;  /* 0x0000001421787220 */ /* 0x081fe20000410000 */
        /* <DEDUP_REMOVED lines=94> */
.L_x_5712:
[----:B------:R-:W0:Y:S01]  /*e530*/  S2R R21, SR_CgaCtaId ;  /* 0x0000000000157919 */ /* 0x000e220000008800 */
[----:B------:R-:W-:Y:S01]  /*e540*/  MOV R90, 0x400 ;  /* 0x00000400005a7802 */ /* 0x000fe20000000f00 */
[----:B------:R-:W-:Y:S01]  /*e550*/  BSSY B0, `(.L_x_5743) ;  /* 0x000022a000007945 */ /* 0x000fe20003800000 */
[----:B------:R-:W-:Y:S02]  /*e560*/  BAR.SYNC.DEFER_BLOCKING 0x5, 0x180 ;  /* 0x0146000000007b1d */ /* 0x000fe40000010000 */
[----:B0-----:R-:W-:-:S05]  /*e570*/  LEA R90, R21, R90, 0x18 ;  /* 0x0000005a155a7211 */ /* 0x001fca00078ec0ff */
[----:B------:R0:W1:Y:S01]  /*e580*/  LDS R52, [R90+0x368d0] ;  /* 0x0368d0005a347984 */ /* 0x0000620000000800 */
[----:B------:R-:W-:Y:S06]  /*e590*/  BAR.ARV 0x4, 0x180 ;  /* 0x0106000000007b1d */ /* 0x000fec0000002000 */
[----:B------:R-:W-:Y:S05]  /*e5a0*/  @P0 BRA `(.L_x_5744) ;  /* 0x0000001400fc0947 */ /* 0x000fea0003800000 */
[----:B------:R-:W2:Y:S01]  /*e5b0*/  S2R R21, SR_SWINHI ;  /* 0x0000000000157919 */ /* 0x000ea20000002f00 */
[----:B------:R-:W-:Y:S01]  /*e5c0*/  SHF.R.S32.HI R91, RZ, 0x1f, R207 ;  /* 0x0000001fff5b7819 */ /* 0x000fe200000114cf */
[----:B------:R-:W-:Y:S01]  /*e5d0*/  ULDC.64 UR4, c[0x0][0xb90] ;  /* 0x0002e40000047ab9 */ /* 0x000fe20000000a00 */
[----:B------:R-:W3:Y:S01]  /*e5e0*/  LDC R94, c[0x0][0xbe8] ;  /* 0x0002fa00ff5e7b82 */ /* 0x000ee20000000800 */
[----:B------:R-:W-:Y:S01]  /*e5f0*/  IMAD.WIDE.U32 R24, R207, UR4, RZ ;  /* 0x00000004cf187c25 */ /* 0x000fe2000f8e00ff */
[----:B------:R-:W-:Y:S01]  /*e600*/  F2FP.F16.F32.PACK_AB R6, R7, R6 ;  /* 0x000000060706723e */ /* 0x000fe200000000ff */
[----:B------:R-:W-:Y:S01]  /*e610*/  ULDC UR6, c[0x0][0xa88] ;  /* 0x0002a20000067ab9 */ /* 0x000fe20000000800 */
[----:B------:R-:W-:Y:S01]  /*e620*/  F2FP.F16.F32.PACK_AB R7, R156, R33 ;  /* 0x000000219c07723e */ /* 0x000fe200000000ff */
[----:B------:R-:W-:Y:S01]  /*e630*/  IMAD R20, R91, UR4, RZ ;  /* 0x000000045b147c24 */ /* 0x000fe2000f8e02ff */
[----:B------:R-:W-:Y:S01]  /*e640*/  F2FP.F16.F32.PACK_AB R4, R5, R4 ;  /* 0x000000040504723e */ /* 0x000fe200000000ff */
[----:B------:R-:W-:Y:S01]  /*e650*/  ULDC.64 UR8, c[0x0][0x208] ;  /* 0x0000820000087ab9 */ /* 0x000fe20000000a00 */
[----:B------:R-:W-:Y:S01]  /*e660*/  F2FP.F16.F32.PACK_AB R5, R158, R37 ;  /* 0x000000259e05723e */ /* 0x000fe200000000ff */
[----:B------:R-:W-:Y:S01]  /*e670*/  IMAD R29, R207, UR5, R20 ;  /* 0x00000005cf1d7c24 */ /* 0x000fe2000f8e0214 */
[----:B------:R-:W-:Y:S01]  /*e680*/  F2FP.F16.F32.PACK_AB R14, R53, R14 ;  /* 0x0000000e350e723e */ /* 0x000fe200000000ff */
[----:B------:R-:W-:Y:S01]  /*e690*/  ULDC.64 UR4, c[0x0][0xb98] ;  /* 0x0002e60000047ab9 */ /* 0x000fe20000000a00 */
[----:B------:R-:W-:Y:S01]  /*e6a0*/  F2FP.F16.F32.PACK_AB R10, R11, R10 ;  /* 0x0000000a0b0a723e */ /* 0x000fe200000000ff */
[----:B------:R-:W-:Y:S01]  /*e6b0*/  IMAD.IADD R25, R25, 0x1, R29 ;  /* 0x0000000119197824 */ /* 0x000fe200078e021d */
        /* <DEDUP_REMOVED lines=9> */
[----:B--2---:R-:W-:Y:S01]  /*e750*/  MOV R49, R21 ;  /* 0x0000001500317202 */ /* 0x004fe20000000f00 */
[----:B------:R-:W-:Y:S01]  /*e760*/  IMAD R21, R208, 0x40, R16 ;  /* 0x00000040d0157824 */ /* 0x000fe200078e0210 */
[----:B------:R-:W-:Y:S02]  /*e770*/  F2FP.F16.F32.PACK_AB R98, R101, R100 ;  /* 0x000000646562723e */ /* 0x000fe400000000ff */
[----:B------:R-:W-:Y:S01]  /*e780*/  F2FP.F16.F32.PACK_AB R99, R126, R99 ;  /* 0x000000637e63723e */ /* 0x000fe200000000ff */
[----:B------:R-:W-:Y:S01]  /*e790*/  IMAD.WIDE R46, R213, 0x2, R48 ;  /* 0x00000002d52e7825 */ /* 0x000fe200078e0230 */
[----:B------:R-:W-:-:S02]  /*e7a0*/  F2FP.F16.F32.PACK_AB R105, R95, R106 ;  /* 0x0000006a5f69723e */ /* 0x000fc400000000ff */
[----:B------:R-:W-:Y:S01]  /*e7b0*/  F2FP.F16.F32.PACK_AB R112, R113, R112 ;  /* 0x000000707170723e */ /* 0x000fe200000000ff */
[----:B------:R-:W-:Y:S01]  /*e7c0*/  IMAD.WIDE R48, R21, 0x2, R48 ;  /* 0x0000000215307825 */ /* 0x000fe200078e0230 */
[C---:B------:R-:W-:Y:S02]  /*e7d0*/  IADD3 R27, P5, R46.reuse, 0x8060, RZ ;  /* 0x000080602e1b7810 */ /* 0x040fe40007fbe0ff */
[C---:B------:R-:W-:Y:S02]  /*e7e0*/  LOP3.LUT R21, R46.reuse, 0x380, RZ, 0xc0, !PT ;  /* 0x000003802e157812 */ /* 0x040fe400078ec0ff */
[----:B------:R-:W-:Y:S02]  /*e7f0*/  LOP3.LUT R26, R27, 0x380, RZ, 0xc0, !PT ;  /* 0x000003801b1a7812 */ /* 0x000fe400078ec0ff */
[----:B------:R-:W-:Y:S02]  /*e800*/  IADD3 R103, P6, R46, 0x8040, RZ ;  /* 0x000080402e677810 */ /* 0x000fe40007fde0ff */
[----:B------:R-:W-:-:S02]  /*e810*/  SHF.R.U64 R26, R26, 0x3, RZ ;  /* 0x000000031a1a7819 */ /* 0x000fc400000012ff */
[C---:B------:R-:W-:Y:S01]  /*e820*/  IADD3 R45, P0, R46.reuse, 0x8020, RZ ;  /* 0x000080202e2d7810 */ /* 0x040fe20007f1e0ff */
[--C-:B------:R-:W-:Y:S01]  /*e830*/  IMAD.X R51, RZ, RZ, R47.reuse, P6 ;  /* 0x000000ffff337224 */ /* 0x100fe200030e062f */
[C---:B------:R-:W-:Y:S02]  /*e840*/  IADD3 R30, P1, R46.reuse, 0x8000, RZ ;  /* 0x000080002e1e7810 */ /* 0x040fe40007f3e0ff */
[----:B------:R-:W-:Y:S01]  /*e850*/  IADD3 R43, P2, R46, 0x4060, RZ ;  /* 0x000040602e2b7810 */ /* 0x000fe20007f5e0ff */
[--C-:B------:R-:W-:Y:S01]  /*e860*/  IMAD.X R55, RZ, RZ, R47.reuse, P0 ;  /* 0x000000ffff377224 */ /* 0x100fe200000e062f */
[----:B------:R-:W-:Y:S01]  /*e870*/  SHF.R.U64 R21, R21, 0x3, RZ ;  /* 0x0000000315157819 */ /* 0x000fe200000012ff */
[--C-:B------:R-:W-:Y:S01]  /*e880*/  IMAD.X R59, RZ, RZ, R47.reuse, P1 ;  /* 0x000000ffff3b7224 */ /* 0x100fe200008e062f */
[----:B------:R-:W-:Y:S01]  /*e890*/  LOP3.LUT R26, R26, R27, RZ, 0x3c, !PT ;  /* 0x0000001b1a1a7212 */ /* 0x000fe200078e3cff */
[--C-:B------:R-:W-:Y:S01]  /*e8a0*/  IMAD.X R27, RZ, RZ, R47.reuse, P5 ;  /* 0x000000ffff1b7224 */ /* 0x100fe200028e062f */
[----:B------:R-:W-:Y:S01]  /*e8b0*/  LOP3.LUT R32, R45, 0x380, RZ, 0xc0, !PT ;  /* 0x000003802d207812 */ /* 0x000fe200078ec0ff */
        /* <DEDUP_REMOVED lines=16> */
[----:B------:R-:W-:-:S02]  /*e9c0*/  SHF.R.U64 R32, R32, 0x3, RZ ;  /* 0x0000000320207819 */ /* 0x000fc400000012ff */
[----:B------:R-:W-:Y:S02]  /*e9d0*/  SHF.R.U64 R20, R20, 0x3, RZ ;  /* 0x0000000314147819 */ /* 0x000fe400000012ff */
[----:B------:R-:W-:Y:S02]  /*e9e0*/  SHF.R.U64 R21, R21, 0x3, RZ ;  /* 0x0000000315157819 */ /* 0x000fe400000012ff */
[----:B------:R-:W-:Y:S02]  /*e9f0*/  LOP3.LUT R54, R32, R45, RZ, 0x3c, !PT ;  /* 0x0000002d20367212 */ /* 0x000fe400078e3cff */
[----:B------:R-:W-:Y:S02]  /*ea00*/  LOP3.LUT R62, R20, R43, RZ, 0x3c, !PT ;  /* 0x0000002b143e7212 */ /* 0x000fe400078e3cff */
[----:B------:R-:W-:Y:S02]  /*ea10*/  LOP3.LUT R20, R29, 0x380, RZ, 0xc0, !PT ;  /* 0x000003801d147812 */ /* 0x000fe400078ec0ff */
[----:B------:R-:W-:-:S02]  /*ea20*/  LOP3.LUT R32, R41, 0x380, RZ, 0xc0, !PT ;  /* 0x0000038029207812 */ /* 0x000fc400078ec0ff */
[----:B------:R-:W-:Y:S02]  /*ea30*/  LOP3.LUT R58, R21, R30, RZ, 0x3c, !PT ;  /* 0x0000001e153a7212 */ /* 0x000fe400078e3cff */
[----:B------:R-:W-:Y:S02]  /*ea40*/  LOP3.LUT R21, R28, 0x380, RZ, 0xc0, !PT ;  /* 0x000003801c157812 */ /* 0x000fe400078ec0ff */
[----:B------:R-:W-:Y:S02]  /*ea50*/  SHF.R.U64 R20, R20, 0x3, RZ ;  /* 0x0000000314147819 */ /* 0x000fe400000012ff */
[----:B------:R-:W-:Y:S02]  /*ea60*/  SHF.R.U64 R32, R32, 0x3, RZ ;  /* 0x0000000320207819 */ /* 0x000fe400000012ff */
[----:B------:R-:W-:Y:S02]  /*ea70*/  SHF.R.U64 R21, R21, 0x3, RZ ;  /* 0x0000000315157819 */ /* 0x000fe400000012ff */
[----:B------:R-:W-:-:S02]  /*ea80*/  LOP3.LUT R66, R20, R29, RZ, 0x3c, !PT ;  /* 0x0000001d14427212 */ /* 0x000fc400078e3cff */
[----:B------:R-:W-:Y:S02]  /*ea90*/  LOP3.LUT R70, R32, R41, RZ, 0x3c, !PT ;  /* 0x0000002920467212 */ /* 0x000fe400078e3cff */
[----:B------:R-:W-:Y:S02]  /*eaa0*/  IADD3 R29, P5, R48, 0x2000, RZ ;  /* 0x00002000301d7810 */ /* 0x000fe40007fbe0ff */
[----:B------:R-:W-:Y:S02]  /*eab0*/  LOP3.LUT R32, R35, 0x380, RZ, 0xc0, !PT ;  /* 0x0000038023207812 */ /* 0x000fe400078ec0ff */
[----:B------:R-:W-:Y:S02]  /*eac0*/  LOP3.LUT R78, R21, R28, RZ, 0x3c, !PT ;  /* 0x0000001c154e7212 */ /* 0x000fe400078e3cff */
[----:B------:R-:W-:Y:S02]  /*ead0*/  LOP3.LUT R34, R103, 0x380, RZ, 0xc0, !PT ;  /* 0x0000038067227812 */ /* 0x000fe400078ec0ff */
[----:B------:R-:W-:-:S02]  /*eae0*/  LOP3.LUT R28, R29, 0x380, RZ, 0xc0, !PT ;  /* 0x000003801d1c7812 */ /* 0x000fc400078ec0ff */
[----:B------:R-:W-:Y:S02]  /*eaf0*/  SHF.R.U64 R32, R32, 0x3, RZ ;  /* 0x0000000320207819 */ /* 0x000fe400000012ff */
[----:B------:R-:W-:Y:S02]  /*eb00*/  SHF.R.U64 R34, R34, 0x3, RZ ;  /* 0x0000000322227819 */ /* 0x000fe400000012ff */
[----:B------:R-:W-:Y:S02]  /*eb10*/  SHF.R.U64 R28, R28, 0x3, RZ ;  /* 0x000000031c1c7819 */ /* 0x000fe400000012ff */
[----:B------:R-:W-:Y:S02]  /*eb20*/  LOP3.LUT R82, R32, R35, RZ, 0x3c, !PT ;  /* 0x0000002320527212 */ /* 0x000fe400078e3cff */
[----:B------:R-:W-:Y:S02]  /*eb30*/  IADD3 R35, P0, R48, 0x5000, RZ ;  /* 0x0000500030237810 */ /* 0x000fe40007f1e0ff */
[----:B------:R-:W-:-:S02]  /*eb40*/  LOP3.LUT R50, R34, R103, RZ, 0x3c, !PT ;  /* 0x0000006722327212 */ /* 0x000fc400078e3cff */
[----:B------:R-:W-:Y:S02]  /*eb50*/  LOP3.LUT R28, R28, R29, RZ, 0x3c, !PT ;  /* 0x0000001d1c1c7212 */ /* 0x000fe400078e3cff */
[----:B------:R-:W-:Y:S02]  /*eb60*/  IADD3 R29, P1, R48, 0x4000, RZ ;  /* 0x00004000301d7810 */ /* 0x000fe40007f3e0ff */
[----:B------:R-:W-:Y:S02]  /*eb70*/  LOP3.LUT R34, R35, 0x380, RZ, 0xc0, !PT ;  /* 0x0000038023227812 */ /* 0x000fe400078ec0ff */
[----:B------:R-:W-:Y:S01]  /*eb80*/  MOV R111, R46 ;  /* 0x0000002e006f7202 */ /* 0x000fe20000000f00 */
[----:B------:R-:W-:Y:S01]  /*eb90*/  IMAD.X R33, RZ, RZ, R49, P1 ;  /* 0x000000ffff217224 */ /* 0x000fe200008e0631 */
[----:B------:R-:W-:Y:S01]  /*eba0*/  SHF.R.U64 R34, R34, 0x3, RZ ;  /* 0x0000000322227819 */ /* 0x000fe200000012ff */
[----:B------:R-:W-:Y:S01]  /*ebb0*/  BAR.SYNC.DEFER_BLOCKING 0x1, 0x100 ;  /* 0x0044000000007b1d */ /* 0x000fe20000010000 */
[----:B---3--:R-:W-:-:S02]  /*ebc0*/  ISETP.NE.AND P1, PT, R94, 0x1, PT ;  /* 0x000000015e00780c */ /* 0x008fc40003f25270 */
[----:B------:R-:W-:Y:S01]  /*ebd0*/  LOP3.LUT R34, R34, R35, RZ, 0x3c, !PT ;  /* 0x0000002322227212 */ /* 0x000fe200078e3cff */
[--C-:B------:R-:W-:Y:S01]  /*ebe0*/  IMAD.X R35, RZ, RZ, R49.reuse, P0 ;  /* 0x000000ffff237224 */ /* 0x100fe200000e0631 */
[----:B------:R-:W-:Y:S02]  /*ebf0*/  IADD3 R103, P0, R48, 0xb000, RZ ;  /* 0x0000b00030677810 */ /* 0x000fe40007f1e0ff */
[----:B------:R-:W-:Y:S02]  /*ec00*/  LOP3.LUT R30, R39, 0x380, RZ, 0xc0, !PT ;  /* 0x00000380271e7812 */ /* 0x000fe400078ec0ff */
[----:B------:R-:W-:Y:S01]  /*ec10*/  LOP3.LUT R46, R103, 0x380, RZ, 0xc0, !PT ;  /* 0x00000380672e7812 */ /* 0x000fe200078ec0ff */
[----:B------:R-:W-:Y:S01]  /*ec20*/  IMAD.X R47, RZ, RZ, R49, P0 ;  /* 0x000000ffff2f7224 */ /* 0x000fe200000e0631 */
[----:B------:R-:W-:Y:S01]  /*ec30*/  MOV R110, R50 ;  /* 0x00000032006e7202 */ /* 0x000fe20000000f00 */
[----:B------:R-:W-:Y:S01]  /*ec40*/  IMAD.IADD R51, R22, 0x1, R17 ;  /* 0x0000000116337824 */ /* 0x000fe200078e0211 */
[----:B------:R-:W-:Y:S01]  /*ec50*/  SHF.R.U64 R46, R46, 0x3, RZ ;  /* 0x000000032e2e7819 */ /* 0x000fe200000012ff */
[----:B------:R-:W2:Y:S01]  /*ec60*/  @P1 LDC R156, c[0x0][0xbec] ;  /* 0x0002fb00ff9c1b82 */ /* 0x000ea20000000800 */
[----:B------:R-:W-:-:S02]  /*ec70*/  SHF.R.U64 R30, R30, 0x3, RZ ;  /* 0x000000031e1e7819 */ /* 0x000fc400000012ff */
[----:B------:R-:W-:Y:S02]  /*ec80*/  LOP3.LUT R46, R46, R103, RZ, 0x3c, !PT ;  /* 0x000000672e2e7212 */ /* 0x000fe400078e3cff */
[----:B------:R-:W-:Y:S02]  /*ec90*/  MOV R103, R26 ;  /* 0x0000001a00677202 */ /* 0x000fe40000000f00 */
[----:B------:R-:W-:Y:S01]  /*eca0*/  LOP3.LUT R74, R30, R39, RZ, 0x3c, !PT ;  /* 0x000000271e4a7212 */ /* 0x000fe200078e3cff */
[----:B------:R-:W3:Y:S01]  /*ecb0*/  @P1 LDC R27, c[0x0][0xbf0] ;  /* 0x0002fc00ff1b1b82 */ /* 0x000ee20000000800 */
[----:B------:R-:W-:Y:S01]  /*ecc0*/  LOP3.LUT R30, R31, 0x380, RZ, 0xc0, !PT ;  /* 0x000003801f1e7812 */ /* 0x000fe200078ec0ff */
[----:B------:R2:W-:Y:S01]  /*ecd0*/  STSM.16.M88.4 [R111], R4 ;  /* 0x000000046f007844 */ /* 0x0005e20000000200 */
[----:B------:R-:W-:Y:S01]  /*ece0*/  MOV R54, R54 ;  /* 0x0000003600367202 */ /* 0x000fe20000000f00 */
[----:B------:R-:W-:Y:S01]  /*ecf0*/  IMAD.MOV.U32 R55, RZ, RZ, R51 ;  /* 0x000000ffff377224 */ /* 0x000fe200078e0033 */
[----:B------:R-:W-:-:S02]  /*ed00*/  SHF.R.U64 R30, R30, 0x3, RZ ;  /* 0x000000031e1e7819 */ /* 0x000fc400000012ff */
[----:B------:R-:W-:Y:S02]  /*ed10*/  MOV R66, R66 ;  /* 0x0000004200427202 */ /* 0x000fe40000000f00 */
[----:B------:R-:W-:Y:S02]  /*ed20*/  LOP3.LUT R86, R30, R31, RZ, 0x3c, !PT ;  /* 0x0000001f1e567212 */ /* 0x000fe400078e3cff */
[----:B------:R-:W-:Y:S02]  /*ed30*/  MOV R82, R82 ;  /* 0x0000005200527202 */ /* 0x000fe40000000f00 */
[----:B------:R-:W-:Y:S02]  /*ed40*/  MOV R86, R86 ;  /* 0x0000005600567202 */ /* 0x000fe40000000f00 */
[----:B------:R-:W-:Y:S02]  /*ed50*/  IADD3 R21, P4, R48, 0x1000, RZ ;  /* 0x0000100030157810 */ /* 0x000fe40007f9e0ff */
[----:B------:R-:W-:Y:S01]  /*ed60*/  MOV R58, R58 ;  /* 0x0000003a003a7202 */ /* 0x000fe20000000f00 */
[----:B--2---:R-:W-:Y:S01]  /*ed70*/  @P1 IMAD.HI.U32 R4, R51, R156, RZ ;  /* 0x0000009c33041227 */ /* 0x004fe200078e00ff */
[----:B------:R-:W-:-:S02]  /*ed80*/  F2FP.F16.F32.PACK_AB R6, R121, R0 ;  /* 0x000000007906723e */ /* 0x000fc400000000ff */
[----:B------:R-:W-:Y:S02]  /*ed90*/  SHF.R.S32.HI R0, RZ, 0x1f, R205 ;  /* 0x0000001fff007819 */ /* 0x000fe400000114cd */
[----:B------:R-:W-:Y:S02]  /*eda0*/  F2FP.F16.F32.PACK_AB R5, R155, R150 ;  /* 0x000000969b05723e */ /* 0x000fe400000000ff */
[----:B---3--:R-:W-:Y:S01]  /*edb0*/  @P1 SHF.R.U32.HI R55, RZ, R27, R4 ;  /* 0x0000001bff371219 */ /* 0x008fe20000011604 */
[----:B------:R-:W-:Y:S01]  /*edc0*/  IMAD R26, R0, UR4, RZ ;  /* 0x00000004001a7c24 */ /* 0x000fe2000f8e02ff */
[----:B------:R-:W-:Y:S02]  /*edd0*/  F2FP.F16.F32.PACK_AB R4, R120, R9 ;  /* 0x000000097804723e */ /* 0x000fe400000000ff */
[----:B------:R-:W-:Y:S01]  /*ede0*/  F2FP.F16.F32.PACK_AB R7, R154, R149 ;  /* 0x000000959a07723e */ /* 0x000fe200000000ff */
[----:B------:R-:W-:Y:S01]  /*edf0*/  IMAD.MOV R53, RZ, RZ, -R55 ;  /* 0x000000ffff357224 */ /* 0x000fe200078e0a37 */
[----:B------:R-:W-:Y:S01]  /*ee00*/  F2FP.F16.F32.PACK_AB R9, R153, R148 ;  /* 0x000000949909723e */ /* 0x000fe200000000ff */
[C---:B------:R-:W-:Y:S01]  /*ee10*/  IMAD R59, R205.reuse, UR5, R26 ;  /* 0x00000005cd3b7c24 */ /* 0x040fe2000f8e021a */
[----:B------:R-:W-:Y:S01]  /*ee20*/  IADD3 R39, P3, R48, 0x7000, RZ ;  /* 0x0000700030277810 */ /* 0x000fe20007f7e0ff */
[----:B------:R-:W-:Y:S01]  /*ee30*/  IMAD R53, R94, R53, R51 ;  /* 0x000000355e357224 */ /* 0x000fe200078e0233 */
[----:B------:R-:W-:Y:S01]  /*ee40*/  STSM.16.M88.4 [R66], R4 ;  /* 0x0000000442007844 */ /* 0x000fe20000000200 */
[----:B------:R-:W-:Y:S01]  /*ee50*/  IMAD.WIDE.U32 R50, R205, UR4, R24 ;  /* 0x00000004cd327c25 */ /* 0x000fe2000f8e0018 */
[----:B------:R-:W-:Y:S01]  /*ee60*/  LOP3.LUT R20, R21, 0x380, RZ, 0xc0, !PT ;  /* 0x0000038015147812 */ /* 0x000fe200078ec0ff */
[----:B------:R-:W-:Y:S01]  /*ee70*/  ULDC.64 UR4, c[0x0][0xb88] ;  /* 0x0002e20000047ab9 */ /* 0x000fe20000000a00 */
[----:B------:R2:W-:Y:S01]  /*ee80*/  STSM.16.M88.4 [R86], R8 ;  /* 0x0000000856007844 */ /* 0x0005e20000000200 */
[----:B------:R-:W-:-:S02]  /*ee90*/  LOP3.LUT R38, R39, 0x380, RZ, 0xc0, !PT ;  /* 0x0000038027267812 */ /* 0x000fc400078ec0ff */
[----:B------:R-:W-:Y:S01]  /*eea0*/  SHF.R.U64 R20, R20, 0x3, RZ ;  /* 0x0000000314147819 */ /* 0x000fe200000012ff */
[----:B------:R3:W-:Y:S01]  /*eeb0*/  STSM.16.M88.4 [R82], R12 ;  /* 0x0000000c52007844 */ /* 0x0007e20000000200 */
[----:B------:R-:W-:Y:S02]  /*eec0*/  MOV R78, R78 ;  /* 0x0000004e004e7202 */ /* 0x000fe40000000f00 */
[----:B------:R-:W-:Y:S02]  /*eed0*/  F2FP.F16.F32.PACK_AB R24, R57, R56 ;  /* 0x000000383918723e */ /* 0x000fe400000000ff */
[----:B------:R-:W-:Y:S02]  /*eee0*/  F2FP.F16.F32.PACK_AB R25, R140, R137 ;  /* 0x000000898c19723e */ /* 0x000fe400000000ff */
[----:B------:R-:W-:Y:S02]  /*eef0*/  F2FP.F16.F32.PACK_AB R26, R61, R60 ;  /* 0x0000003c3d1a723e */ /* 0x000fe400000000ff */
[----:B------:R-:W-:-:S02]  /*ef00*/  F2FP.F16.F32.PACK_AB R27, R143, R136 ;  /* 0x000000888f1b723e */ /* 0x000fc400000000ff */
[----:B------:R-:W-:Y:S02]  /*ef10*/  MOV R74, R74 ;  /* 0x0000004a004a7202 */ /* 0x000fe40000000f00 */
[----:B--2---:R-:W-:Y:S01]  /*ef20*/  SHF.R.S32.HI R9, RZ, 0x1f, R55 ;  /* 0x0000001fff097819 */ /* 0x004fe20000011437 */
[----:B------:R2:W-:Y:S01]  /*ef30*/  STSM.16.M88.4 [R78], R24 ;  /* 0x000000184e007844 */ /* 0x0005e20000000200 */
[----:B------:R-:W-:Y:S01]  /*ef40*/  SHF.R.S32.HI R8, RZ, 0x1f, R53 ;  /* 0x0000001fff087819 */ /* 0x000fe20000011435 */
[----:B---3--:R-:W-:Y:S01]  /*ef50*/  IMAD.IADD R14, R212, 0x1, R17 ;  /* 0x00000001d40e7824 */ /* 0x008fe200078e0211 */
[----:B------:R-:W-:Y:S02]  /*ef60*/  IADD3 R12, P0, R55, R50, RZ ;  /* 0x00000032370c7210 */ /* 0x000fe40007f1e0ff */
[----:B------:R-:W-:Y:S01]  /*ef70*/  F2FP.F16.F32.PACK_AB R4, R65, R64 ;  /* 0x000000404104723e */ /* 0x000fe200000000ff */
[----:B------:R-:W-:Y:S01]  /*ef80*/  IMAD R8, R8, UR4, RZ ;  /* 0x0000000408087c24 */ /* 0x000fe2000f8e02ff */
[----:B------:R-:W-:Y:S01]  /*ef90*/  IADD3.X R13, R9, R51, R59, P0, !PT ;  /* 0x00000033090d7210 */ /* 0x000fe200007fe43b */
[----:B------:R-:W3:Y:S01]  /*efa0*/  @P1 LDC R55, c[0x0][0xbec] ;  /* 0x0002fb00ff371b82 */ /* 0x000ee20000000800 */
[----:B------:R-:W-:Y:S01]  /*efb0*/  F2FP.F16.F32.PACK_AB R5, R142, R135 ;  /* 0x000000878e05723e */ /* 0x000fe200000000ff */
[----:B------:R-:W-:Y:S01]  /*efc0*/  IMAD R15, R53, UR5, R8 ;  /* 0x00000005350f7c24 */ /* 0x000fe2000f8e0208 */
[----:B------:R-:W-:Y:S01]  /*efd0*/  F2FP.F16.F32.PACK_AB R6, R69, R68 ;  /* 0x000000444506723e */ /* 0x000fe200000000ff */
[----:B------:R-:W-:Y:S01]  /*efe0*/  IMAD.WIDE.U32 R12, R53, UR4, R12 ;  /* 0x00000004350c7c25 */ /* 0x000fe2000f8e000c */
[----:B------:R-:W-:Y:S01]  /*eff0*/  F2FP.F16.F32.PACK_AB R7, R141, R134 ;  /* 0x000000868d07723e */ /* 0x000fe200000000ff */
[----:B------:R-:W-:Y:S01]  /*f000*/  ULDC.64 UR4, c[0x0][0xb50] ;  /* 0x0002d40000047ab9 */ /* 0x000fe20000000a00 */
[----:B------:R-:W-:Y:S01]  /*f010*/  SHF.R.U64 R38, R38, 0x3, RZ ;  /* 0x0000000326267819 */ /* 0x000fe200000012ff */
[----:B------:R-:W-:Y:S01]  /*f020*/  IMAD R53, R94, UR6, RZ ;  /* 0x000000065e357c24 */ /* 0x000fe2000f8e02ff */
[----:B------:R-:W-:Y:S01]  /*f030*/  LOP3.LUT R20, R20, R21, RZ, 0x3c, !PT ;  /* 0x0000001514147212 */ /* 0x000fe200078e3cff */
[----:B------:R4:W-:Y:S01]  /*f040*/  STSM.16.M88.4 [R74], R4 ;  /* 0x000000044a007844 */ /* 0x0009e20000000200 */
[----:B------:R-:W-:-:S02]  /*f050*/  IADD3 R21, P2, R48, 0x6000, RZ ;  /* 0x0000600030157810 */ /* 0x000fc40007f5e0ff */
[----:B------:R-:W-:Y:S01]  /*f060*/  LOP3.LUT R38, R38, R39, RZ, 0x3c, !PT ;  /* 0x0000002726267212 */ /* 0x000fe200078e3cff */
[--C-:B------:R-:W-:Y:S01]  /*f070*/  IMAD.X R39, RZ, RZ, R49.reuse, P3 ;  /* 0x000000ffff277224 */ /* 0x100fe200018e0631 */
[----:B------:R-:W-:Y:S01]  /*f080*/  LOP3.LUT P0, RZ, R210, 0x3, RZ, 0xc0, !PT ;  /* 0x00000003d2ff7812 */ /* 0x000fe2000780c0ff */
[----:B------:R-:W-:Y:S01]  /*f090*/  IMAD.X R37, RZ, RZ, R49, P2 ;  /* 0x000000ffff257224 */ /* 0x000fe200010e0631 */
[----:B--2---:R-:W-:Y:S02]  /*f0a0*/  LEA R24, P3, R12, UR4, 0x2 ;  /* 0x000000040c187c11 */ /* 0x004fe4000f8610ff */
[----:B------:R-:W-:Y:S02]  /*f0b0*/  ISETP.GE.OR P2, PT, R14, R53, P0 ;  /* 0x000000350e00720c */ /* 0x000fe40000746670 */
[----:B------:R-:W-:Y:S01]  /*f0c0*/  MOV R70, R70 ;  /* 0x0000004600467202 */ /* 0x000fe20000000f00 */
[----:B------:R-:W-:Y:S01]  /*f0d0*/  SHFL.IDX PT, R64, R24, RZ, 0x1c1f ;  /* 0x001c1fff18407589 */ /* 0x000fe200000e0000 */
[----:B------:R-:W-:-:S02]  /*f0e0*/  F2FP.F16.F32.PACK_AB R8, R73, R72 ;  /* 0x000000484908723e */ /* 0x000fc400000000ff */
[----:B------:R-:W-:Y:S01]  /*f0f0*/  F2FP.F16.F32.PACK_AB R9, R138, R133 ;  /* 0x000000858a09723e */ /* 0x000fe200000000ff */
[----:B----4-:R-:W-:Y:S01]  /*f100*/  VIADD R4, R14, 0x8 ;  /* 0x000000080e047836 */ /* 0x010fe20000000000 */
[----:B------:R-:W-:Y:S01]  /*f110*/  F2FP.F16.F32.PACK_AB R10, R77, R76 ;  /* 0x0000004c4d0a723e */ /* 0x000fe200000000ff */
[----:B------:R-:W-:Y:S01]  /*f120*/  IMAD.IADD R5, R13, 0x1, R15 ;  /* 0x000000010d057824 */ /* 0x000fe200078e020f */
[----:B------:R-:W-:Y:S01]  /*f130*/  F2FP.F16.F32.PACK_AB R11, R139, R132 ;  /* 0x000000848b0b723e */ /* 0x000fe200000000ff */
[----:B------:R-:W-:Y:S01]  /*f140*/  SHFL.IDX PT, R66, R24, 0x1, 0x1c1f ;  /* 0x003c1f0018427f89 */ /* 0x000fe200000e0000 */
[----:B------:R-:W-:Y:S02]  /*f150*/  ISETP.GE.OR P0, PT, R4, R53, P0 ;  /* 0x000000350400720c */ /* 0x000fe40000706670 */
[----:B------:R-:W-:Y:S01]  /*f160*/  LEA.HI.X R25, R12, UR5, R5, 0x2, P3 ;  /* 0x000000050c197c11 */ /* 0x000fe200098f1405 */
[----:B------:R-:W-:Y:S01]  /*f170*/  STSM.16.M88.4 [R70], R8 ;  /* 0x0000000846007844 */ /* 0x000fe20000000200 */
[----:B------:R-:W-:Y:S01]  /*f180*/  MOV R62, R62 ;  /* 0x0000003e003e7202 */ /* 0x000fe20000000f00 */
[----:B------:R-:W-:Y:S01]  /*f190*/  ULDC.64 UR4, c[0x0][0xae8] ;  /* 0x0002ba0000047ab9 */ /* 0x000fe20000000a00 */
[----:B------:R-:W-:Y:S01]  /*f1a0*/  F2FP.F16.F32.PACK_AB R4, R81, R80 ;  /* 0x000000505104723e */ /* 0x000fe200000000ff */
[----:B------:R-:W2:Y:S01]  /*f1b0*/  SHFL.IDX PT, R65, R25, RZ, 0x1c1f ;  /* 0x001c1fff19417589 */ /* 0x000ea200000e0000 */
[----:B------:R-:W-:-:S02]  /*f1c0*/  F2FP.F16.F32.PACK_AB R5, R129, R122 ;  /* 0x0000007a8105723e */ /* 0x000fc400000000ff */
[----:B------:R-:W-:Y:S01]  /*f1d0*/  F2FP.F16.F32.PACK_AB R6, R85, R84 ;  /* 0x000000545506723e */ /* 0x000fe200000000ff */
[----:B------:R-:W4:Y:S01]  /*f1e0*/  SHFL.IDX PT, R67, R25, 0x1, 0x1c1f ;  /* 0x003c1f0019437f89 */ /* 0x000f2200000e0000 */
        /* <DEDUP_REMOVED lines=10> */
[----:B------:R-:W-:Y:S01]  /*f290*/  F2FP.F16.F32.PACK_AB R114, R117, R116 ;  /* 0x000000747572723e */ /* 0x000fe200000000ff */
[----:B------:R-:W-:Y:S01]  /*f2a0*/  STSM.16.M88.4 [R54], R96 ;  /* 0x0000006036007844 */ /* 0x000fe20000000200 */
[----:B------:R-:W-:Y:S02]  /*f2b0*/  F2FP.F16.F32.PACK_AB R115, R119, R118 ;  /* 0x000000767773723e */ /* 0x000fe400000000ff */
[----:B------:R-:W-:Y:S01]  /*f2c0*/  LOP3.LUT R32, R29, 0x380, RZ, 0xc0, !PT ;  /* 0x000003801d207812 */ /* 0x000fe200078ec0ff */
[----:B------:R-:W-:Y:S01]  /*f2d0*/  STSM.16.M88.4 [R110], R104 ;  /* 0x000000686e007844 */ /* 0x000fe20000000200 */
[----:B------:R-:W-:-:S02]  /*f2e0*/  LOP3.LUT R36, R21, 0x380, RZ, 0xc0, !PT ;  /* 0x0000038015247812 */ /* 0x000fc400078ec0ff */
[----:B------:R-:W-:Y:S01]  /*f2f0*/  SHF.R.U64 R32, R32, 0x3, RZ ;  /* 0x0000000320207819 */ /* 0x000fe200000012ff */
[----:B------:R-:W-:Y:S01]  /*f300*/  STSM.16.M88.4 [R103], R112 ;  /* 0x0000007067007844 */ /* 0x000fe20000000200 */
[----:B------:R-:W-:Y:S02]  /*f310*/  SHF.R.U64 R36, R36, 0x3, RZ ;  /* 0x0000000324247819 */ /* 0x000fe400000012ff */
[----:B------:R-:W-:Y:S01]  /*f320*/  LOP3.LUT R32, R32, R29, RZ, 0x3c, !PT ;  /* 0x0000001d20207212 */ /* 0x000fe200078e3cff */
[----:B------:R-:W-:Y:S01]  /*f330*/  BAR.SYNC.DEFER_BLOCKING 0x1, 0x100 ;  /* 0x0044000000007b1d */ /* 0x000fe20000010000 */
[--C-:B------:R-:W-:Y:S01]  /*f340*/  IMAD.X R29, RZ, RZ, R49.reuse, P5 ;  /* 0x000000ffff1d7224 */ /* 0x100fe200028e0631 */
[----:B------:R-:W-:Y:S02]  /*f350*/  IADD3 R31, P6, R48, 0x3000, RZ ;  /* 0x00003000301f7810 */ /* 0x000fe40007fde0ff */
[----:B------:R-:W-:Y:S01]  /*f360*/  LOP3.LUT R36, R36, R21, RZ, 0x3c, !PT ;  /* 0x0000001524247212 */ /* 0x000fe200078e3cff */
[----:B------:R-:W-:Y:S01]  /*f370*/  IMAD.X R21, RZ, RZ, R49, P4 ;  /* 0x000000ffff157224 */ /* 0x000fe200020e0631 */
[----:B------:R-:W-:-:S02]  /*f380*/  LOP3.LUT R30, R31, 0x380, RZ, 0xc0, !PT ;  /* 0x000003801f1e7812 */ /* 0x000fc400078ec0ff */
[----:B------:R-:W-:Y:S02]  /*f390*/  IADD3 R43, P5, R48, 0x9000, RZ ;  /* 0x00009000302b7810 */ /* 0x000fe40007fbe0ff */
[----:B------:R-:W-:Y:S02]  /*f3a0*/  SHF.R.U64 R30, R30, 0x3, RZ ;  /* 0x000000031e1e7819 */ /* 0x000fe400000012ff */
[----:B------:R-:W-:Y:S02]  /*f3b0*/  LOP3.LUT R42, R43, 0x380, RZ, 0xc0, !PT ;  /* 0x000003802b2a7812 */ /* 0x000fe400078ec0ff */
[----:B------:R-:W-:Y:S01]  /*f3c0*/  LOP3.LUT R30, R30, R31, RZ, 0x3c, !PT ;  /* 0x0000001f1e1e7212 */ /* 0x000fe200078e3cff */
[----:B------:R-:W-:Y:S01]  /*f3d0*/  IMAD.X R31, RZ, RZ, R49, P6 ;  /* 0x000000ffff1f7224 */ /* 0x000fe200030e0631 */
[----:B------:R-:W-:Y:S02]  /*f3e0*/  SHF.R.U64 R42, R42, 0x3, RZ ;  /* 0x000000032a2a7819 */ /* 0x000fe400000012ff */
[----:B------:R-:W-:-:S02]  /*f3f0*/  IADD3 R41, P4, R48, 0x8000, RZ ;  /* 0x0000800030297810 */ /* 0x000fc40007f9e0ff */
[----:B------:R-:W-:Y:S02]  /*f400*/  IADD3 R45, P6, R48, 0xa000, RZ ;  /* 0x0000a000302d7810 */ /* 0x000fe40007fde0ff */
[----:B------:R-:W-:Y:S01]  /*f410*/  LOP3.LUT R42, R42, R43, RZ, 0x3c, !PT ;  /* 0x0000002b2a2a7212 */ /* 0x000fe200078e3cff */
[----:B--2---:R-:W-:Y:S01]  /*f420*/  @!P2 ST.E desc[UR8][R64.64], R3 ;  /* 0x000000034000a985 */ /* 0x004fe2000c101908 */
[----:B------:R-:W-:Y:S02]  /*f430*/  LOP3.LUT R40, R41, 0x380, RZ, 0xc0, !PT ;  /* 0x0000038029287812 */ /* 0x000fe400078ec0ff */
[----:B------:R-:W-:Y:S01]  /*f440*/  LOP3.LUT R44, R45, 0x380, RZ, 0xc0, !PT ;  /* 0x000003802d2c7812 */ /* 0x000fe200078ec0ff */
[----:B----4-:R2:W-:Y:S01]  /*f450*/  @!P0 ST.E desc[UR8][R66.64], R2 ;  /* 0x0000000242008985 */ /* 0x0105e2000c101908 */
[----:B------:R-:W-:Y:S02]  /*f460*/  LOP3.LUT R43, R48, 0x380, RZ, 0xc0, !PT ;  /* 0x00000380302b7812 */ /* 0x000fe400078ec0ff */
[----:B------:R-:W-:Y:S01]  /*f470*/  SHF.R.U64 R40, R40, 0x3, RZ ;  /* 0x0000000328287819 */ /* 0x000fe200000012ff */
[----:B------:R4:W5:Y:S01]  /*f480*/  LD.E.128 R24, desc[UR8][R28.64] ;  /* 0x000000081c187980 */ /* 0x000962000c101d00 */
[----:B------:R-:W-:-:S02]  /*f490*/  SHF.R.U64 R44, R44, 0x3, RZ ;  /* 0x000000032c2c7819 */ /* 0x000fc400000012ff */
[----:B------:R-:W-:Y:S01]  /*f4a0*/  SHF.R.U64 R43, R43, 0x3, RZ ;  /* 0x000000032b2b7819 */ /* 0x000fe200000012ff */
[----:B------:R0:W5:Y:S01]  /*f4b0*/  LD.E.128 R8, desc[UR8][R20.64] ;  /* 0x0000000814087980 */ /* 0x000162000c101d00 */
[----:B------:R-:W-:Y:S01]  /*f4c0*/  LOP3.LUT R40, R40, R41, RZ, 0x3c, !PT ;  /* 0x0000002928287212 */ /* 0x000fe200078e3cff */
[--C-:B------:R-:W-:Y:S01]  /*f4d0*/  IMAD.X R41, RZ, RZ, R49.reuse, P4 ;  /* 0x000000ffff297224 */ /* 0x100fe200020e0631 */
[----:B------:R-:W-:Y:S01]  /*f4e0*/  LOP3.LUT R44, R44, R45, RZ, 0x3c, !PT ;  /* 0x0000002d2c2c7212 */ /* 0x000fe200078e3cff */
[----:B--2---:R-:W-:Y:S01]  /*f4f0*/  IMAD R2, R91, UR4, RZ ;  /* 0x000000045b027c24 */ /* 0x004fe2000f8e02ff */
[----:B------:R2:W5:Y:S01]  /*f500*/  LD.E.128 R4, desc[UR8][R30.64] ;  /* 0x000000081e047980 */ /* 0x000562000c101d00 */
[----:B----4-:R-:W4:Y:S01]  /*f510*/  @P1 LDC R29, c[0x0][0xbf0] ;  /* 0x0002fc00ff1d1b82 */ /* 0x010f220000000800 */
[----:B------:R-:W-:Y:S01]  /*f520*/  LOP3.LUT R48, R43, R48, RZ, 0x3c, !PT ;  /* 0x000000302b307212 */ /* 0x000fe200078e3cff */
[----:B------:R-:W-:Y:S01]  /*f530*/  IMAD.X R43, RZ, RZ, R49, P5 ;  /* 0x000000ffff2b7224 */ /* 0x000fe200028e0631 */
[----:B------:R1:W5:Y:S01]  /*f540*/  LD.E.128 R68, desc[UR8][R32.64] ;  /* 0x0000000820447980 */ /* 0x000362000c101d00 */
[----:B0-----:R-:W-:-:S02]  /*f550*/  IMAD R20, R206, 0x20, R208 ;  /* 0x00000020ce147824 */ /* 0x001fc400078e02d0 */
[----:B------:R-:W-:Y:S01]  /*f560*/  IMAD R21, R207, UR5, R2 ;  /* 0x00000005cf157c24 */ /* 0x000fe2000f8e0202 */
[----:B------:R0:W5:Y:S01]  /*f570*/  LD.E.128 R60, desc[UR8][R34.64] ;  /* 0x00000008223c7980 */ /* 0x000162000c101d00 */
[----:B------:R-:W-:Y:S02]  /*f580*/  IMAD.IADD R28, R17, 0x1, R20 ;  /* 0x00000001111c7824 */ /* 0x000fe400078e0214 */
[----:B------:R-:W-:Y:S01]  /*f590*/  IMAD.WIDE.U32 R2, R207, UR4, RZ ;  /* 0x00000004cf027c25 */ /* 0x000fe2000f8e00ff */
[----:B------:R-:W-:Y:S01]  /*f5a0*/  ULDC.64 UR4, c[0x0][0xaf0] ;  /* 0x0002bc0000047ab9 */ /* 0x000fe20000000a00 */
[----:B------:R0:W5:Y:S02]  /*f5b0*/  LD.E.128 R12, desc[UR8][R36.64] ;  /* 0x00000008240c7980 */ /* 0x000164000c101d00 */
[----:B---3--:R-:W-:Y:S02]  /*f5c0*/  @P1 IMAD.HI.U32 R20, R28, R55, RZ ;  /* 0x000000371c141227 */ /* 0x008fe400078e00ff */
[----:B------:R0:W5:Y:S02]  /*f5d0*/  LD.E.128 R56, desc[UR8][R38.64] ;  /* 0x0000000826387980 */ /* 0x000164000c101d00 */
[----:B------:R-:W-:-:S02]  /*f5e0*/  IMAD.IADD R3, R3, 0x1, R21 ;  /* 0x0000000103037824 */ /* 0x000fc400078e0215 */
[----:B------:R-:W-:Y:S01]  /*f5f0*/  IMAD.MOV.U32 R21, RZ, RZ, R28 ;  /* 0x000000ffff157224 */ /* 0x000fe200078e001c */
[----:B------:R0:W5:Y:S01]  /*f600*/  LD.E.128 R80, desc[UR8][R40.64] ;  /* 0x0000000828507980 */ /* 0x000162000c101d00 */
[----:B------:R-:W-:Y:S01]  /*f610*/  IMAD R0, R0, UR4, RZ ;  /* 0x0000000400007c24 */ /* 0x000fe2000f8e02ff */
[----:B----4-:R-:W-:Y:S01]  /*f620*/  @P1 SHF.R.U32.HI R21, RZ, R29, R20 ;  /* 0x0000001dff151219 */ /* 0x010fe20000011614 */
[C---:B------:R-:W-:Y:S01]  /*f630*/  IMAD.WIDE.U32 R2, R205.reuse, UR4, R2 ;  /* 0x00000004cd027c25 */ /* 0x040fe2000f8e0002 */
[----:B------:R0:W5:Y:S03]  /*f640*/  LD.E.128 R76, desc[UR8][R42.64] ;  /* 0x000000082a4c7980 */ /* 0x000166000c101d00 */
[----:B------:R-:W-:Y:S01]  /*f650*/  IMAD R29, R205, UR5, R0 ;  /* 0x00000005cd1d7c24 */ /* 0x000fe2000f8e0200 */
[--C-:B------:R-:W-:Y:S01]  /*f660*/  SHF.R.S32.HI R0, RZ, 0x1f, R21.reuse ;  /* 0x0000001fff007819 */ /* 0x100fe20000011415 */
[----:B--2---:R-:W-:Y:S01]  /*f670*/  IMAD.MOV R31, RZ, RZ, -R21 ;  /* 0x000000ffff1f7224 */ /* 0x004fe200078e0a15 */
[----:B------:R-:W-:Y:S01]  /*f680*/  ULDC.64 UR4, c[0x0][0xae0] ;  /* 0x0002b80000047ab9 */ /* 0x000fe20000000a00 */
[----:B------:R-:W-:Y:S01]  /*f690*/  IMAD.X R45, RZ, RZ, R49, P6 ;  /* 0x000000ffff2d7224 */ /* 0x000fe200030e0631 */
[----:B------:R0:W5:Y:S01]  /*f6a0*/  LD.E.128 R64, desc[UR8][R46.64] ;  /* 0x000000082e407980 */ /* 0x000162000c101d00 */
[----:B------:R-:W-:-:S02]  /*f6b0*/  IMAD.IADD R3, R3, 0x1, R29 ;  /* 0x0000000103037824 */ /* 0x000fc400078e021d */
[----:B------:R-:W-:Y:S01]  /*f6c0*/  IMAD R0, R0, UR4, RZ ;  /* 0x0000000400007c24 */ /* 0x000fe2000f8e02ff */
[----:B------:R-:W5:Y:S01]  /*f6d0*/  LD.E.128 R48, desc[UR8][R48.64] ;  /* 0x0000000830307980 */ /* 0x000f62000c101d00 */
[----:B------:R-:W-:Y:S02]  /*f6e0*/  IMAD R29, R94, R31, R28 ;  /* 0x0000001f5e1d7224 */ /* 0x000fe400078e021c */
[C---:B------:R-:W-:Y:S01]  /*f6f0*/  IMAD R31, R21.reuse, UR5, R0 ;  /* 0x00000005151f7c24 */ /* 0x040fe2000f8e0200 */
[----:B------:R0:W5:Y:S01]  /*f700*/  LD.E.128 R72, desc[UR8][R44.64] ;  /* 0x000000082c487980 */ /* 0x000162000c101d00 */
[----:B------:R-:W-:Y:S01]  /*f710*/  IMAD.WIDE.U32 R2, R21, UR4, R2 ;  /* 0x0000000415027c25 */ /* 0x000fe2000f8e0002 */
[----:B------:R-:W-:Y:S01]  /*f720*/  SHF.R.S32.HI R0, RZ, 0x1f, R29 ;  /* 0x0000001fff007819 */ /* 0x000fe2000001141d */
[----:B------:R-:W-:Y:S01]  /*f730*/  ULDC.64 UR4, c[0x0][0xad8] ;  /* 0x0002b60000047ab9 */ /* 0x000fe20000000a00 */
[----:B------:R-:W-:Y:S01]  /*f740*/  @!PT LDS RZ, [RZ] ;  /* 0x00000000fffff984 */ /* 0x000fe20000000800 */
[----:B------:R-:W-:Y:S01]  /*f750*/  @!PT LDS RZ, [RZ] ;  /* 0x00000000fffff984 */ /* 0x000fe20000000800 */
[----:B------:R-:W-:Y:S01]  /*f760*/  @!PT LDS RZ, [RZ] ;  /* 0x00000000fffff984 */ /* 0x000fe20000000800 */
[----:B------:R-:W-:Y:S01]  /*f770*/  @!PT LDS RZ, [RZ] ;  /* 0x00000000fffff984 */ /* 0x000fe20000000800 */
[----:B------:R2:W-:Y:S06]  /*f780*/  MEMBAR.ALL.CTA ;  /* 0x0000000000007992 */ /* 0x0005ec0000008000 */
[----:B--2---:R-:W2:Y:S01]  /*f790*/  FENCE.VIEW.ASYNC.S ;  /* 0x00000000000073c6 */ /* 0x004ea20000000000 */
[----:B------:R-:W-:-:S02]  /*f7a0*/  IMAD.IADD R3, R3, 0x1, R31 ;  /* 0x0000000103037824 */ /* 0x000fc400078e021f */
[----:B------:R-:W-:Y:S02]  /*f7b0*/  IMAD R20, R0, UR4, RZ ;  /* 0x0000000400147c24 */ /* 0x000fe4000f8e02ff */
[----:B-1----:R-:W-:Y:S02]  /*f7c0*/  IMAD.IADD R32, R208, 0x1, R17 ;  /* 0x00000001d0207824 */ /* 0x002fe400078e0211 */
        /* <DEDUP_REMOVED lines=8> */
[----:B------:R-:W-:Y:S02]  /*f850*/  LEA.HI.X R30, R2, UR5, R3, 0x1, P3 ;  /* 0x00000005021e7c11 */ /* 0x000fe400098f0c03 */
[----:B------:R-:W-:Y:S02]  /*f860*/  PRMT R90, RZ, 0x654, R90 ;  /* 0x00000654ff5a7816 */ /* 0x000fe4000000005a */
[-C--:B------:R-:W-:Y:S01]  /*f870*/  ISETP.GE.AND P1, PT, R0, R53.reuse, PT ;  /* 0x000000350000720c */ /* 0x080fe20003f26270 */
[----:B------:R-:W-:Y:S01]  /*f880*/  VIADD R0, R32, 0x40 ;  /* 0x0000004020007836 */ /* 0x000fe20000000000 */
[----:B--2---:R0:W-:Y:S01]  /*f890*/  SYNCS.ARRIVE.TRANS64.RED.A1T0 RZ, [R90+URZ], RZ ;  /* 0x000000ff5aff79a7 */ /* 0x0041e2000810043f */
[----:B------:R0:W1:Y:S01]  /*f8a0*/  SHFL.IDX PT, R21, R17, RZ, 0x181f ;  /* 0x00181fff11157589 */ /* 0x00006200000e0000 */
[----:B------:R-:W-:Y:S03]  /*f8b0*/  BSSY B1, `(.L_x_5745) ;  /* 0x0000012000017945 */ /* 0x000fe60003800000 */
[----:B------:R0:W2:Y:S01]  /*f8c0*/  SHFL.IDX PT, R29, R30, RZ, 0x181f ;  /* 0x00181fff1e1d7589 */ /* 0x0000a200000e0000 */
[----:B------:R-:W-:Y:S01]  /*f8d0*/  ISETP.GE.AND P0, PT, R0, R53, PT ;  /* 0x000000350000720c */ /* 0x000fe20003f06270 */
[----:B------:R-:W-:-:S12]  /*f8e0*/  @P2 BRA `(.L_x_5746) ;  /* 0x0000000000382947 */ /* 0x000fd80003800000 */
        /* <DEDUP_REMOVED lines=10> */
[----:B-----5:R3:W-:Y:S01]  /*f990*/  @!P4 ST.E.128 desc[UR6][R2.64], R48 ;  /* 0x000000300200c985 */ /* 0x0207e2000c101d06 */
[----:B------:R-:W-:-:S03]  /*f9a0*/  @!P2 LEA.HI.X R29, R204, R29, R214, 0x1, P6 ;  /* 0x0000001dcc1da211 */ /* 0x000fc600030f0cd6 */
[----:B------:R3:W-:Y:S04]  /*f9b0*/  @!P3 ST.E.128 desc[UR6][R20.64], R68 ;  /* 0x000000441400b985 */ /* 0x0007e8000c101d06 */
[----:B------:R3:W-:Y:S02]  /*f9c0*/  @!P2 ST.E.128 desc[UR6][R28.64], R80 ;  /* 0x000000501c00a985 */ /* 0x0007e4000c101d06 */
.L_x_5746:
[----:B------:R-:W-:Y:S05]  /*f9d0*/  BSYNC B1 ;  /* 0x0000000000017941 */ /* 0x000fea0003800000 */
.L_x_5745:
[----:B--23--:R2:W3:Y:S01]  /*f9e0*/  SHFL.IDX PT, R29, R30, 0x1, 0x181f ;  /* 0x00381f001e1d7f89 */ /* 0x00c4e200000e0000 */
[----:B------:R-:W-:Y:S03]  /*f9f0*/  BSSY B1, `(.L_x_5747) ;  /* 0x0000011000017945 */ /* 0x000fe60003800000 */
[----:B------:R2:W4:Y:S01]  /*fa00*/  SHFL.IDX PT, R3, R17, 0x1, 0x181f ;  /* 0x00381f0011037f89 */ /* 0x00052200000e0000 */
[----:B------:R-:W-:Y:S05]  /*fa10*/  @P1 BRA `(.L_x_5748) ;  /* 0x0000000000381947 */ /* 0x000fea0003800000 */
[----:B------:R-:W-:Y:S01]  /*fa20*/  ULDC UR4, c[0x0][0xac8] ;  /* 0x0002b20000047ab9 */ /* 0x000fe20000000800 */
[----:B------:R-:W-:Y:S01]  /*fa30*/  ULDC.64 UR6, c[0x0][0x208] ;  /* 0x0000820000067ab9 */ /* 0x000fe20000000a00 */
[----:B------:R-:W-:Y:S02]  /*fa40*/  ISETP.GE.AND P4, PT, R16, UR4, PT ;  /* 0x0000000410007c0c */ /* 0x000fe4000bf86270 */
[----:B------:R-:W-:Y:S02]  /*fa50*/  ISETP.GE.AND P5, PT, R23, UR4, PT ;  /* 0x0000000417007c0c */ /* 0x000fe4000bfa6270 */
[----:B------:R-:W-:-:S09]  /*fa60*/  ISETP.GE.AND P6, PT, R204, UR4, PT ;  /* 0x00000004cc007c0c */ /* 0x000fd2000bfc6270 */
[-C--:B----4-:R-:W-:Y:S02]  /*fa70*/  @!P4 LEA R2, P1, R16, R3.reuse, 0x1 ;  /* 0x000000031002c211 */ /* 0x090fe400078208ff */
[CC--:B------:R-:W-:Y:S02]  /*fa80*/  @!P5 LEA R20, P2, R23.reuse, R3.reuse, 0x1 ;  /* 0x000000031714d211 */ /* 0x0c0fe400078408ff */
[----:B------:R-:W-:Y:S02]  /*fa90*/  @!P6 LEA R28, P3, R204, R3, 0x1 ;  /* 0x00000003cc1ce211 */ /* 0x000fe400078608ff */
[-C--:B---3--:R-:W-:Y:S02]  /*faa0*/  @!P4 LEA.HI.X R3, R16, R29.reuse, R216, 0x1, P1 ;  /* 0x0000001d1003c211 */ /* 0x088fe400008f0cd8 */
[-C--:B-1----:R-:W-:Y:S02]  /*fab0*/  @!P5 LEA.HI.X R21, R23, R29.reuse, R215, 0x1, P2 ;  /* 0x0000001d1715d211 */ /* 0x082fe400010f0cd7 */
[----:B------:R-:W-:Y:S01]  /*fac0*/  @!P6 LEA.HI.X R29, R204, R29, R214, 0x1, P3 ;  /* 0x0000001dcc1de211 */ /* 0x000fe200018f0cd6 */
[----:B-----5:R1:W-:Y:S04]  /*fad0*/  @!P4 ST.E.128 desc[UR6][R2.64], R8 ;  /* 0x000000080200c985 */ /* 0x0203e8000c101d06 */
[----:B------:R1:W-:Y:S04]  /*fae0*/  @!P5 ST.E.128 desc[UR6][R20.64], R60 ;  /* 0x0000003c1400d985 */ /* 0x0003e8000c101d06 */
[----:B------:R1:W-:Y:S02]  /*faf0*/  @!P6 ST.E.128 desc[UR6][R28.64], R76 ;  /* 0x0000004c1c00e985 */ /* 0x0003e4000c101d06 */
.L_x_5748:
[----:B------:R-:W-:Y:S05]  /*fb00*/  BSYNC B1 ;  /* 0x0000000000017941 */ /* 0x000fea0003800000 */
.L_x_5747:
[----:B-1---5:R1:W0:Y:S01]  /*fb10*/  SHFL.IDX PT, R11, R30, 0x2, 0x181f ;  /* 0x00581f001e0b7f89 */ /* 0x02222200000e0000 */
[----:B------:R-:W-:Y:S03]  /*fb20*/  BSSY B1, `(.L_x_5749) ;  /* 0x0000011000017945 */ /* 0x000fe60003800000 */
[----:B----4-:R1:W4:Y:S01]  /*fb30*/  SHFL.IDX PT, R3, R17, 0x2, 0x181f ;  /* 0x00581f0011037f89 */ /* 0x01032200000e0000 */
        /* <DEDUP_REMOVED lines=15> */
.L_x_5750:
[----:B------:R-:W-:Y:S05]  /*fc30*/  BSYNC B1 ;  /* 0x0000000000017941 */ /* 0x000fea0003800000 */
.L_x_5749:
[----:B------:R-:W-:Y:S01]  /*fc40*/  VIADD R0, R32, 0x60 ;  /* 0x0000006020007836 */ /* 0x000fe20000000000 */
[----:B0-----:R0:W0:Y:S04]  /*fc50*/  SHFL.IDX PT, R11, R30, 0x3, 0x181f ;  /* 0x00781f001e0b7f89 */ /* 0x00102800000e0000 */
[----:B------:R-:W-:Y:S01]  /*fc60*/  ISETP.GE.AND P0, PT, R0, R53, PT ;  /* 0x000000350000720c */ /* 0x000fe20003f06270 */
[----:B-12---:R-:W1:-:S12]  /*fc70*/  SHFL.IDX PT, R17, R17, 0x3, 0x181f ;  /* 0x00781f0011117f89 */ /* 0x006e5800000e0000 */
[----:B------:R-:W-:Y:S05]  /*fc80*/  @P0 BRA `(.L_x_5751) ;  /* 0x0000000800d80947 */ /* 0x000fea0003800000 */
[----:B------:R-:W-:Y:S01]  /*fc90*/  ULDC UR4, c[0x0][0xac8] ;  /* 0x0002b20000047ab9 */ /* 0x000fe20000000800 */
[----:B------:R-:W-:Y:S01]  /*fca0*/  ULDC.64 UR6, c[0x0][0x208] ;  /* 0x0000820000067ab9 */ /* 0x000fe20000000a00 */
[----:B------:R-:W-:Y:S02]  /*fcb0*/  ISETP.GE.AND P2, PT, R16, UR4, PT ;  /* 0x0000000410007c0c */ /* 0x000fe4000bf46270 */
[----:B------:R-:W-:-:S11]  /*fcc0*/  ISETP.GE.AND P3, PT, R23, UR4, PT ;  /* 0x0000000417007c0c */ /* 0x000fd6000bf66270 */
[CC--:B-1----:R-:W-:Y:S02]  /*fcd0*/  @!P2 LEA R2, P0, R16.reuse, R17.reuse, 0x1 ;  /* 0x000000111002a211 */ /* 0x0c2fe400078008ff */
[C---:B------:R-:W-:Y:S02]  /*fce0*/  @!P3 LEA R8, P1, R23.reuse, R17, 0x1 ;  /* 0x000000111708b211 */ /* 0x040fe400078208ff */
[-C--:B0---4-:R-:W-:Y:S02]  /*fcf0*/  @!P2 LEA.HI.X R3, R16, R11.reuse, R216, 0x1, P0 ;  /* 0x0000000b1003a211 */ /* 0x091fe400000f0cd8 */
        /* <DEDUP_REMOVED lines=10> */
.L_x_5744:
[----:B------:R-:W2:Y:S01]  /*fda0*/  LDC R12, c[0x0][0xbe8] ;  /* 0x0002fa00ff0c7b82 */ /* 0x000ea20000000800 */
[----:B------:R-:W-:Y:S01]  /*fdb0*/  ISETP.GE.AND P0, PT, R217, 0x80, PT ;  /* 0x00000080d900780c */ /* 0x000fe20003f06270 */
[----:B------:R-:W-:Y:S01]  /*fdc0*/  IMAD R0, R206, 0x20, R208 ;  /* 0x00000020ce007824 */ /* 0x000fe200078e02d0 */
[----:B------:R-:W-:Y:S01]  /*fdd0*/  BSSY B1, `(.L_x_5752) ;  /* 0x000002f000017945 */ /* 0x000fe20003800000 */
[----:B------:R-:W-:Y:S02]  /*fde0*/  SHF.R.S32.HI R8, RZ, 0x1f, R207 ;  /* 0x0000001fff087819 */ /* 0x000fe400000114cf */
[----:B------:R-:W-:Y:S01]  /*fdf0*/  IMAD.IADD R13, R17, 0x1, R0 ;  /* 0x00000001110d7824 */ /* 0x000fe200078e0200 */
[----:B------:R-:W-:Y:S02]  /*fe00*/  SHF.R.S32.HI R10, RZ, 0x1f, R205 ;  /* 0x0000001fff0a7819 */ /* 0x000fe400000114cd */
[----:B--2---:R-:W-:-:S13]  /*fe10*/  ISETP.NE.AND P1, PT, R12, 0x1, PT ;  /* 0x000000010c00780c */ /* 0x004fda0003f25270 */
[----:B------:R-:W2:Y:S08]  /*fe20*/  @P1 LDC R14, c[0x0][0xbec] ;  /* 0x0002fb00ff0e1b82 */ /* 0x000eb00000000800 */
[----:B------:R-:W3:Y:S01]  /*fe30*/  @P1 LDC R15, c[0x0][0xbf0] ;  /* 0x0002fc00ff0f1b82 */ /* 0x000ee20000000800 */
[----:B------:R-:W-:Y:S05]  /*fe40*/  @P0 BRA `(.L_x_5753) ;  /* 0x00000000009c0947 */ /* 0x000fea0003800000 */
[----:B------:R-:W4:Y:S01]  /*fe50*/  S2R R2, SR_TID.X ;  /* 0x0000000000027919 */ /* 0x000f220000002100 */
[----:B------:R-:W5:Y:S01]  /*fe60*/  LDC R9, c[0x0][0xbe8] ;  /* 0x0002fa00ff097b82 */ /* 0x000f620000000800 */
[----:B------:R-:W-:Y:S02]  /*fe70*/  ULDC UR4, c[0x0][0xa88] ;  /* 0x0002a20000047ab9 */ /* 0x000fe40000000800 */
[----:B-----5:R-:W-:Y:S01]  /*fe80*/  IMAD R3, R9, UR4, RZ ;  /* 0x0000000409037c24 */ /* 0x020fe2000f8e02ff */
[----:B----4-:R-:W-:-:S04]  /*fe90*/  IADD3 R6, R17, -0x80, R2 ;  /* 0xffffff8011067810 */ /* 0x010fc80007ffe002 */
[----:B------:R-:W-:-:S13]  /*fea0*/  ISETP.GE.AND P0, PT, R6, R3, PT ;  /* 0x000000030600720c */ /* 0x000fda0003f06270 */
[----:B------:R-:W-:Y:S05]  /*feb0*/  @P0 BRA `(.L_x_5753) ;  /* 0x0000000000800947 */ /* 0x000fea0003800000 */
[----:B------:R-:W-:Y:S01]  /*fec0*/  ISETP.NE.AND P0, PT, R9, 0x1, PT ;  /* 0x000000010900780c */ /* 0x000fe20003f05270 */
[----:B------:R-:W-:Y:S01]  /*fed0*/  ULDC.64 UR4, c[0x0][0xb90] ;  /* 0x0002e40000047ab9 */ /* 0x000fe20000000a00 */
[----:B------:R-:W-:Y:S01]  /*fee0*/  IMAD.MOV.U32 R5, RZ, RZ, R6 ;  /* 0x000000ffff057224 */ /* 0x000fe200078e0006 */
[----:B------:R-:W-:Y:S01]  /*fef0*/  ULDC.64 UR6, c[0x0][0x208] ;  /* 0x0000820000067ab9 */ /* 0x000fe20000000a00 */
[----:B------:R-:W-:-:S04]  /*ff00*/  IMAD R4, R8, UR4, RZ ;  /* 0x0000000408047c24 */ /* 0x000fc8000f8e02ff */
[----:B------:R-:W-:-:S05]  /*ff10*/  IMAD R7, R207, UR5, R4 ;  /* 0x00000005cf077c24 */ /* 0x000fca000f8e0204 */
[----:B------:R-:W4:Y:S08]  /*ff20*/  @P0 LDC R3, c[0x0][0xbec] ;  /* 0x0002fb00ff030b82 */ /* 0x000f300000000800 */
[----:B------:R-:W5:Y:S01]  /*ff30*/  @P0 LDC R11, c[0x0][0xbf0] ;  /* 0x0002fc00ff0b0b82 */ /* 0x000f620000000800 */
[----:B----4-:R-:W-:-:S04]  /*ff40*/  @P0 IMAD.HI.U32 R0, R6, R3, RZ ;  /* 0x0000000306000227 */ /* 0x010fc800078e00ff */
[----:B------:R-:W-:Y:S01]  /*ff50*/  IMAD.WIDE.U32 R2, R207, UR4, RZ ;  /* 0x00000004cf027c25 */ /* 0x000fe2000f8e00ff */
        /* <DEDUP_REMOVED lines=22> */
.L_x_5753:
[----:B------:R-:W-:Y:S05]  /*100c0*/  BSYNC B1 ;  /* 0x0000000000017941 */ /* 0x000fea0003800000 */
.L_x_5752:
[----:B------:R-:W-:Y:S01]  /*100d0*/  ULDC.64 UR4, c[0x0][0xae8] ;  /* 0x0002ba0000047ab9 */ /* 0x000fe20000000a00 */
[----:B--2---:R-:W-:Y:S01]  /*100e0*/  @P1 IMAD.HI.U32 R0, R13, R14, RZ ;  /* 0x0000000e0d001227 */ /* 0x004fe200078e00ff */
[----:B------:R-:W-:Y:S01]  /*100f0*/  ULDC UR6, c[0x0][0xa88] ;  /* 0x0002a20000067ab9 */ /* 0x000fe20000000800 */
[----:B------:R-:W-:Y:S02]  /*10100*/  BSSY B1, `(.L_x_5754) ;  /* 0x0000035000017945 */ /* 0x000fe40003800000 */
[----:B------:R-:W-:Y:S02]  /*10110*/  IMAD R2, R8, UR4, RZ ;  /* 0x0000000408027c24 */ /* 0x000fe4000f8e02ff */
[----:B----4-:R-:W-:Y:S01]  /*10120*/  IMAD.MOV.U32 R5, RZ, RZ, R13 ;  /* 0x000000ffff057224 */ /* 0x010fe200078e000d */
[----:B---3--:R-:W-:Y:S01]  /*10130*/  @P1 SHF.R.U32.HI R5, RZ, R15, R0 ;  /* 0x0000000fff051219 */ /* 0x008fe20000011600 */
[C---:B------:R-:W-:Y:S02]  /*10140*/  IMAD R7, R207.reuse, UR5, R2 ;  /* 0x00000005cf077c24 */ /* 0x040fe4000f8e0202 */
[----:B------:R-:W-:Y:S01]  /*10150*/  IMAD.WIDE.U32 R2, R207, UR4, RZ ;  /* 0x00000004cf027c25 */ /* 0x000fe2000f8e00ff */
[----:B------:R-:W-:Y:S01]  /*10160*/  ULDC.64 UR4, c[0x0][0xaf0] ;  /* 0x0002bc0000047ab9 */ /* 0x000fe20000000a00 */
[----:B------:R-:W-:-:S02]  /*10170*/  SHF.R.S32.HI R0, RZ, 0x1f, R5 ;  /* 0x0000001fff007819 */ /* 0x000fc40000011405 */
[----:B------:R-:W-:Y:S02]  /*10180*/  IMAD R4, R10, UR4, RZ ;  /* 0x000000040a047c24 */ /* 0x000fe4000f8e02ff */
[----:B------:R-:W-:Y:S02]  /*10190*/  IMAD.IADD R3, R3, 0x1, R7 ;  /* 0x0000000103037824 */ /* 0x000fe400078e0207 */
        /* <DEDUP_REMOVED lines=14> */
[----:B------:R-:W-:Y:S02]  /*10280*/  IMAD R9, R12, UR6, RZ ;  /* 0x000000060c097c24 */ /* 0x000fe4000f8e02ff */
        /* <DEDUP_REMOVED lines=8> */
[----:B------:R2:W3:Y:S01]  /*10310*/  SHFL.IDX PT, R7, R4, RZ, 0x181f ;  /* 0x00181fff04077589 */ /* 0x0004e200000e0000 */
[-C--:B------:R-:W-:Y:S01]  /*10320*/  ISETP.GE.AND P1, PT, R0, R9.reuse, PT ;  /* 0x000000090000720c */ /* 0x080fe20003f26270 */
[----:B------:R-:W-:Y:S02]  /*10330*/  VIADD R0, R6, 0x40 ;  /* 0x0000004006007836 */ /* 0x000fe40000000000 */
[----:B------:R2:W4:Y:S03]  /*10340*/  SHFL.IDX PT, R3, R5, RZ, 0x181f ;  /* 0x00181fff05037589 */ /* 0x00052600000e0000 */
[----:B------:R-:W-:Y:S01]  /*10350*/  ISETP.GE.AND P0, PT, R0, R9, PT ;  /* 0x000000090000720c */ /* 0x000fe20003f06270 */
[----:B------:R-:W-:-:S12]  /*10360*/  @P2 BRA `(.L_x_5755) ;  /* 0x0000000000382947 */ /* 0x000fd80003800000 */
[----:B------:R-:W-:Y:S01]  /*10370*/  ULDC UR4, c[0x0][0xac8] ;  /* 0x0002b20000047ab9 */ /* 0x000fe20000000800 */
[----:B------:R-:W-:Y:S01]  /*10380*/  ULDC.64 UR6, c[0x0][0x208] ;  /* 0x0000820000067ab9 */ /* 0x000fe20000000a00 */
[----:B------:R-:W-:Y:S02]  /*10390*/  ISETP.GE.AND P4, PT, R16, UR4, PT ;  /* 0x0000000410007c0c */ /* 0x000fe4000bf86270 */
[----:B------:R-:W-:Y:S02]  /*103a0*/  ISETP.GE.AND P3, PT, R23, UR4, PT ;  /* 0x0000000417007c0c */ /* 0x000fe4000bf66270 */
[----:B------:R-:W-:-:S09]  /*103b0*/  ISETP.GE.AND P2, PT, R204, UR4, PT ;  /* 0x00000004cc007c0c */ /* 0x000fd2000bf46270 */
[CC--:B---3--:R-:W-:Y:S02]  /*103c0*/  @!P4 LEA R10, P6, R16.reuse, R7.reuse, 0x1 ;  /* 0x00000007100ac211 */ /* 0x0c8fe400078c08ff */
[C---:B------:R-:W-:Y:S02]  /*103d0*/  @!P3 LEA R12, P5, R23.reuse, R7, 0x1 ;  /* 0x00000007170cb211 */ /* 0x040fe400078a08ff */
[----:B----4-:R-:W-:Y:S02]  /*103e0*/  @!P4 LEA.HI.X R11, R16, R3, R216, 0x1, P6 ;  /* 0x00000003100bc211 */ /* 0x010fe400030f0cd8 */
[C---:B------:R-:W-:Y:S02]  /*103f0*/  @!P2 LEA R2, P6, R204.reuse, R7, 0x1 ;  /* 0x00000007cc02a211 */ /* 0x040fe400078c08ff */
[-C--:B------:R-:W-:Y:S01]  /*10400*/  @!P3 LEA.HI.X R13, R23, R3.reuse, R215, 0x1, P5 ;  /* 0x00000003170db211 */ /* 0x080fe200028f0cd7 */
[----:B------:R3:W-:Y:S01]  /*10410*/  @!P4 ST.E.128 desc[UR6][R10.64], RZ ;  /* 0x000000ff0a00c985 */ /* 0x0007e2000c101d06 */
[----:B------:R-:W-:-:S03]  /*10420*/  @!P2 LEA.HI.X R3, R204, R3, R214, 0x1, P6 ;  /* 0x00000003cc03a211 */ /* 0x000fc600030f0cd6 */
[----:B------:R3:W-:Y:S04]  /*10430*/  @!P3 ST.E.128 desc[UR6][R12.64], RZ ;  /* 0x000000ff0c00b985 */ /* 0x0007e8000c101d06 */
[----:B------:R3:W-:Y:S02]  /*10440*/  @!P2 ST.E.128 desc[UR6][R2.64], RZ ;  /* 0x000000ff0200a985 */ /* 0x0007e4000c101d06 */
.L_x_5755:
[----:B------:R-:W-:Y:S05]  /*10450*/  BSYNC B1 ;  /* 0x0000000000017941 */ /* 0x000fea0003800000 */
.L_x_5754:
        /* <DEDUP_REMOVED lines=8> */
[----:B------:R-:W-:-:S09]  /*104e0*/  ISETP.GE.AND P6, PT, R204, UR4, PT ;  /* 0x00000004cc007c0c */ /* 0x000fd2000bfc6270 */
[-C--:B0-----:R-:W-:Y:S02]  /*104f0*/  @!P4 LEA R10, P1, R16, R7.reuse, 0x1 ;  /* 0x00000007100ac211 */ /* 0x081fe400078208ff */
        /* <DEDUP_REMOVED lines=8> */
.L_x_5757:
[----:B------:R-:W-:Y:S05]  /*10580*/  BSYNC B1 ;  /* 0x0000000000017941 */ /* 0x000fea0003800000 */
.L_x_5756:
        /* <DEDUP_REMOVED lines=18> */
.L_x_5759:
[----:B------:R-:W-:Y:S05]  /*106b0*/  BSYNC B1 ;  /* 0x0000000000017941 */ /* 0x000fea0003800000 */
.L_x_5758:
[----:B------:R-:W-:Y:S01]  /*106c0*/  VIADD R0, R6, 0x60 ;  /* 0x0000006006007836 */ /* 0x000fe20000000000 */
[----:B0-23--:R-:W0:Y:S04]  /*106d0*/  SHFL.IDX PT, R5, R5, 0x3, 0x181f ;  /* 0x00781f0005057f89 */ /* 0x00de2800000e0000 */
[----:B------:R-:W-:Y:S01]  /*106e0*/  ISETP.GE.AND P0, PT, R0, R9, PT ;  /* 0x000000090000720c */ /* 0x000fe20003f06270 */
[----:B----4-:R2:W3:-:S12]  /*106f0*/  SHFL.IDX PT, R3, R4, 0x3, 0x181f ;  /* 0x00781f0004037f89 */ /* 0x0104d800000e0000 */
[----:B--2---:R-:W-:Y:S05]  /*10700*/  @P0 BRA `(.L_x_5751) ;  /* 0x0000000000380947 */ /* 0x004fea0003800000 */
        /* <DEDUP_REMOVED lines=14> */
.L_x_5751:
[----:B------:R-:W-:Y:S05]  /*107f0*/  BSYNC B0 ;  /* 0x0000000000007941 */ /* 0x000fea0003800000 */
.L_x_5743:
[----:B------:R-:W-:Y:S02]  /*10800*/  ULDC UR4, c[0x0][0xc38] ;  /* 0x00030e0000047ab9 */ /* 0x000fe40000000800 */
[----:B-1----:R-:W-:-:S13]  /*10810*/  ISETP.GE.AND P0, PT, R52, UR4, PT ;  /* 0x0000000434007c0c */ /* 0x002fda000bf06270 */
[----:B------:R-:W-:Y:S05]  /*10820*/  @!P0 BRA `(.L_x_5760) ;  /* 0xffffff0400588947 */ /* 0x000fea000383ffff */
[----:B------:R-:W-:Y:S05]  /*10830*/  EXIT ;  /* 0x000000000000794d */ /* 0x000fea0003800000 */
.L_x_5708:
        /* <DEDUP_REMOVED lines=39> */
[----:B------:R0:W-:Y:S04]  /*10ab0*/  STL [R1+0x4], R2 ;  /* 0x0000040201007387 */ /* 0x0001e80000100800 */
[----:B------:R1:W-:Y:S01]  /*10ac0*/  STL [R1+0x28], RZ ;  /* 0x000028ff01007387 */ /* 0x0003e20000100800 */
[----:B0-----:R-:W-:-:S02]  /*10ad0*/  LOP3.LUT R2, R0, 0x40, RZ, 0xfc, !PT ;  /* 0x0000004000027812 */ /* 0x001fc400078efcff */
[----:B-1----:R-:W-:-:S07]  /*10ae0*/  LOP3.LUT R0, R0, 0x80, RZ, 0xfc, !PT ;  /* 0x0000008000007812 */ /* 0x002fce00078efcff */
.L_x_5855:
[----:B--2---:R-:W2:Y:S01]  /*10af0*/  LDL R5, [R1+0x18] ;  /* 0x0000180001057983 */ /* 0x004ea20000100800 */
[----:B0-----:R-:W0:Y:S01]  /*10b00*/  LDC R0, c[0x0][0xc60] ;  /* 0x00031800ff007b82 */ /* 0x001e220000000800 */
[----:B------:R-:W-:Y:S01]  /*10b10*/  ULDC UR4, c[0x0][0xc78] ;  /* 0x00031e0000047ab9 */ /* 0x000fe20000000800 */
[----:B0-----:R-:W-:-:S13]  /*10b20*/  ISETP.NE.AND P0, PT, R0, 0x1, PT ;  /* 0x000000010000780c */ /* 0x001fda0003f05270 */
[----:B---3--:R-:W2:Y:S08]  /*10b30*/  @P0 LDC R2, c[0x0][0xc64] ;  /* 0x00031900ff020b82 */ /* 0x008eb00000000800 */
[----:B-1----:R-:W0:Y:S01]  /*10b40*/  @P0 LDC R3, c[0x0][0xc68] ;  /* 0x00031a00ff030b82 */ /* 0x002e220000000800 */
[----:B--2---:R-:W-:-:S04]  /*10b50*/  @P0 IMAD.HI.U32 R2, R5, R2, RZ ;  /* 0x0000000205020227 */ /* 0x004fc800078e00ff */
[----:B------:R-:W-:Y:S01]  /*10b60*/  IMAD.MOV.U32 R4, RZ, RZ, R5 ;  /* 0x000000ffff047224 */ /* 0x000fe200078e0005 */
[----:B0-----:R-:W-:-:S04]  /*10b70*/  @P0 SHF.R.U32.HI R4, RZ, R3, R2 ;  /* 0x00000003ff040219 */ /* 0x001fc80000011602 */
[----:B------:R-:W-:Y:S01]  /*10b80*/  ISETP.GE.AND P0, PT, R4, UR4, PT ;  /* 0x0000000404007c0c */ /* 0x000fe2000bf06270 */
[----:B------:R-:W-:-:S04]  /*10b90*/  IMAD.MOV R3, RZ, RZ, -R4 ;  /* 0x000000ffff037224 */ /* 0x000fc800078e0a04 */
[----:B------:R-:W-:-:S08]  /*10ba0*/  IMAD R0, R0, R3, R5 ;  /* 0x0000000300007224 */ /* 0x000fd000078e0205 */
[----:B------:R-:W-:Y:S05]  /*10bb0*/  @!P0 BRA `(.L_x_5762) ;  /* 0x0000000000208947 */ /* 0x000fea0003800000 */
[----:B------:R-:W0:Y:S02]  /*10bc0*/  LDC R5, c[0x0][0xc6c] ;  /* 0x00031b00ff057b82 */ /* 0x000e240000000800 */
[----:B0-----:R-:W-:-:S13]  /*10bd0*/  ISETP.NE.AND P0, PT, R5, 0x1, PT ;  /* 0x000000010500780c */ /* 0x001fda0003f05270 */
[----:B------:R-:W0:Y:S02]  /*10be0*/  @P0 LDC.64 R2, c[0x0][0xc70] ;  /* 0x00031c00ff020b82 */ /* 0x000e240000000a00 */
[----:B0-----:R-:W-:-:S04]  /*10bf0*/  @P0 IMAD.HI.U32 R6, R0, R2, RZ ;  /* 0x0000000200060227 */ /* 0x001fc800078e00ff */
[----:B------:R-:W-:Y:S01]  /*10c00*/  IMAD.MOV.U32 R2, RZ, RZ, R0 ;  /* 0x000000ffff027224 */ /* 0x000fe200078e0000 */
[----:B------:R-:W-:-:S05]  /*10c10*/  @P0 SHF.R.U32.HI R2, RZ, R3, R6 ;  /* 0x00000003ff020219 */ /* 0x000fca0000011606 */
[----:B------:R-:W-:Y:S01]  /*10c20*/  IMAD R5, R2, R5, RZ ;  /* 0x0000000502057224 */ /* 0x000fe200078e02ff */
[----:B------:R-:W-:Y:S06]  /*10c30*/  BRA `(.L_x_5763) ;  /* 0x00000000001c7947 */ /* 0x000fec0003800000 */
.L_x_5762:
[----:B------:R-:W0:Y:S02]  /*10c40*/  LDC R5, c[0x0][0xc54] ;  /* 0x00031500ff057b82 */ /* 0x000e240000000800 */
[----:B0-----:R-:W-:-:S13]  /*10c50*/  ISETP.NE.AND P0, PT, R5, 0x1, PT ;  /* 0x000000010500780c */ /* 0x001fda0003f05270 */
[----:B------:R-:W0:Y:S02]  /*10c60*/  @P0 LDC.64 R2, c[0x0][0xc58] ;  /* 0x00031600ff020b82 */ /* 0x000e240000000a00 */
[----:B0-----:R-:W-:-:S04]  /*10c70*/  @P0 IMAD.HI.U32 R6, R0, R2, RZ ;  /* 0x0000000200060227 */ /* 0x001fc800078e00ff */
[----:B------:R-:W-:Y:S01]  /*10c80*/  IMAD.MOV.U32 R2, RZ, RZ, R0 ;  /* 0x000000ffff027224 */ /* 0x000fe200078e0000 */
[----:B------:R-:W-:-:S05]  /*10c90*/  @P0 SHF.R.U32.HI R2, RZ, R3, R6 ;  /* 0x00000003ff020219 */ /* 0x000fca0000011606 */
[----:B------:R-:W-:-:S07]  /*10ca0*/  IMAD R5, R2, R5, RZ ;  /* 0x0000000502057224 */ /* 0x000fce00078e02ff */
.L_x_5763:
[----:B------:R-:W0:Y:S01]  /*10cb0*/  LDC R3, c[0x0][0xc48] ;  /* 0x00031200ff037b82 */ /* 0x000e220000000800 */
[----:B------:R-:W-:Y:S01]  /*10cc0*/  IMAD.IADD R5, R0, 0x1, -R5 ;  /* 0x0000000100057824 */ /* 0x000fe200078e0a05 */
[----:B------:R-:W-:Y:S01]  /*10cd0*/  LOP3.LUT R2, RZ, R2, RZ, 0x33, !PT ;  /* 0x00000002ff027212 */ /* 0x000fe200078e33ff */
[----:B------:R-:W-:Y:S01]  /*10ce0*/  ULDC UR4, c[0x0][0xc3c] ;  /* 0x00030f0000047ab9 */ /* 0x000fe20000000800 */
[----:B------:R-:W-:Y:S03]  /*10cf0*/  BSSY B7, `(.L_x_5764) ;  /* 0x000043b000077945 */ /* 0x000fe60003800000 */
[----:B------:R-:W-:Y:S01]  /*10d00*/  VIADD R7, R2, UR4 ;  /* 0x0000000402077c36 */ /* 0x000fe20008000000 */
[----:B------:R-:W1:Y:S01]  /*10d10*/  LDC R0, c[0x0][0xc54] ;  /* 0x00031500ff007b82 */ /* 0x000e620000000800 */
[----:B------:R-:W-:Y:S02]  /*10d20*/  ULDC.64 UR4, c[0x0][0x418] ;  /* 0x0001060000047ab9 */ /* 0x000fe40000000a00 */
[----:B------:R-:W-:Y:S01]  /*10d30*/  IMAD.SHL.U32 R2, R7, 0x80, RZ ;  /* 0x0000008007027824 */ /* 0x000fe200078e00ff */
[----:B------:R-:W-:-:S03]  /*10d40*/  UISETP.NE.U32.AND UP0, UPT, UR4, URZ, UPT ;  /* 0x0000003f0400728c */ /* 0x000fc6000bf05070 */
[----:B------:R-:W-:Y:S01]  /*10d50*/  VIADD R2, R2, 0x7f ;  /* 0x0000007f02027836 */ /* 0x000fe20000000000 */
[----:B------:R-:W-:Y:S01]  /*10d60*/  UISETP.NE.AND.EX UP0, UPT, UR5, URZ, UPT, UP0 ;  /* 0x0000003f0500728c */ /* 0x000fe2000bf05300 */
[----:B------:R-:W-:Y:S02]  /*10d70*/  ULDC UR4, c[0x0][0x424] ;  /* 0x0001090000047ab9 */ /* 0x000fe40000000800 */
[----:B------:R-:W-:Y:S01]  /*10d80*/  ULDC UR5, c[0x0][0x288] ;  /* 0x0000a20000057ab9 */ /* 0x000fe20000000800 */
[----:B------:R-:W-:Y:S02]  /*10d90*/  USEL UR4, UR4, 0x1, UP0 ;  /* 0x0000000104047887 */ /* 0x000fe40008000000 */
[----:B------:R-:W-:Y:S01]  /*10da0*/  UIADD3 UR6, -UR5, 0x70, URZ ;  /* 0x0000007005067890 */ /* 0x000fe2000fffe13f */
[C---:B0-----:R-:W-:Y:S02]  /*10db0*/  ISETP.NE.AND P0, PT, R3.reuse, 0x1, PT ;  /* 0x000000010300780c */ /* 0x041fe40003f05270 */
[----:B------:R-:W-:Y:S01]  /*10dc0*/  ULDC UR5, c[0x0][0x2f0] ;  /* 0x0000bc0000057ab9 */ /* 0x000fe20000000800 */
[----:B------:R-:W-:Y:S01]  /*10dd0*/  R2UR UR36, R3 ;  /* 0x00000000032472ca */ /* 0x000fe200000e0000 */
[----:B------:R-:W-:-:S02]  /*10de0*/  UIMAD UR6, UR4, UR5, UR6 ;  /* 0x00000005040672a4 */ /* 0x000fc4000f8e0206 */
[----:B------:R-:W-:Y:S01]  /*10df0*/  UIMAD UR5, UR4, UR5, 0x6f ;  /* 0x0000006f040574a4 */ /* 0x000fe2000f8e0205 */
[----:B-1----:R-:W-:Y:S02]  /*10e00*/  IMAD R0, R4, R0, R5 ;  /* 0x0000000004007224 */ /* 0x002fe400078e0205 */
[----:B------:R-:W-:Y:S02]  /*10e10*/  UMOV UR4, URZ ;  /* 0x0000003f00047c82 */ /* 0x000fe40008000000 */
[----:B------:R-:W-:Y:S01]  /*10e20*/  UIMAD.WIDE UR4, UR5, -0x6db6db6d, UR4 ;  /* 0x92492493050478a5 */ /* 0x000fe2000f8e0204 */
[----:B------:R-:W-:Y:S01]  /*10e30*/  IMAD.MOV.U32 R6, RZ, RZ, R0 ;  /* 0x000000ffff067224 */ /* 0x000fe200078e0000 */
[----:B------:R-:W0:Y:S01]  /*10e40*/  @P0 LDC R5, c[0x0][0xc4c] ;  /* 0x00031300ff050b82 */ /* 0x000e220000000800 */
[----:B------:R-:W-:Y:S01]  /*10e50*/  R2UR UR7, R0 ;  /* 0x00000000000772ca */ /* 0x000fe200000e0000 */
[----:B------:R-:W-:-:S04]  /*10e60*/  USHF.R.U32.HI UR4, URZ, 0x1f, UR5 ;  /* 0x0000001f3f047899 */ /* 0x000fc80008011605 */
[----:B------:R-:W-:Y:S02]  /*10e70*/  ULEA.HI.SX32 UR4, UR5, UR4, 0x1a ;  /* 0x0000000405047291 */ /* 0x000fe4000f8fd23f */
[----:B------:R-:W1:Y:S01]  /*10e80*/  @P0 LDC R3, c[0x0][0xc50] ;  /* 0x00031400ff030b82 */ /* 0x000e620000000800 */
[----:B0-----:R-:W-:-:S07]  /*10e90*/  @P0 IMAD.HI.U32 R4, R0, R5, RZ ;  /* 0x0000000500040227 */ /* 0x001fce00078e00ff */
[----:B------:R-:W0:Y:S01]  /*10ea0*/  LDC R0, c[0x0][0x448] ;  /* 0x00011200ff007b82 */ /* 0x000e220000000800 */
[----:B-1----:R-:W-:-:S05]  /*10eb0*/  @P0 SHF.R.U32.HI R6, RZ, R3, R4 ;  /* 0x00000003ff060219 */ /* 0x002fca0000011604 */
[----:B------:R1:W-:Y:S04]  /*10ec0*/  STL [R1+0x1c], R6 ;  /* 0x00001c0601007387 */ /* 0x0003e80000100800 */
[----:B------:R1:W-:Y:S01]  /*10ed0*/  STL [R1+0x24], R7 ;  /* 0x0000240701007387 */ /* 0x0003e20000100800 */
[----:B0-----:R-:W-:-:S13]  /*10ee0*/  ISETP.NE.AND P0, PT, R0, 0x1, PT ;  /* 0x000000010000780c */ /* 0x001fda0003f05270 */
[----:B------:R-:W0:Y:S08]  /*10ef0*/  @P0 LDC R3, c[0x0][0x44c] ;  /* 0x00011300ff030b82 */ /* 0x000e300000000800 */
[----:B------:R-:W2:Y:S01]  /*10f00*/  @P0 LDC R0, c[0x0][0x450] ;  /* 0x00011400ff000b82 */ /* 0x000ea20000000800 */
[----:B0-----:R-:W-:-:S05]  /*10f10*/  @P0 IMAD.HI.U32 R3, R2, R3, RZ ;  /* 0x0000000302030227 */ /* 0x001fca00078e00ff */
[----:B--2---:R-:W-:Y:S01]  /*10f20*/  @P0 SHF.R.U32.HI R2, RZ, R0, R3 ;  /* 0x00000000ff020219 */ /* 0x004fe20000011603 */
[----:B------:R-:W-:-:S04]  /*10f30*/  IMAD.MOV R0, RZ, RZ, -R6 ;  /* 0x000000ffff007224 */ /* 0x000fc800078e0a06 */
[----:B------:R-:W-:Y:S01]  /*10f40*/  VIADD R3, R2, UR6 ;  /* 0x0000000602037c36 */ /* 0x000fe20008000000 */
[----:B------:R-:W-:Y:S01]  /*10f50*/  R2UR UR6, R0 ;  /* 0x00000000000672ca */ /* 0x000fe200000e0000 */
[----:B------:R-:W-:-:S04]  /*10f60*/  IMAD.MOV.U32 R2, RZ, RZ, RZ ;  /* 0x000000ffff027224 */ /* 0x000fc800078e00ff */
[----:B------:R-:W-:-:S05]  /*10f70*/  IMAD.HI R2, R3, -0x6db6db6d, R2 ;  /* 0x9249249303027827 */ /* 0x000fca00078e0202 */
[----:B------:R-:W-:-:S03]  /*10f80*/  SHF.R.U32.HI R3, RZ, 0x1f, R2 ;  /* 0x0000001fff037819 */ /* 0x000fc60000011602 */
[----:B------:R-:W-:Y:S01]  /*10f90*/  UIMAD UR36, UR36, UR6, UR7 ;  /* 0x00000006242472a4 */ /* 0x000fe2000f8e0207 */
[----:B------:R-:W-:-:S04]  /*10fa0*/  LEA.HI.SX32 R3, R2, R3, 0x1a ;  /* 0x0000000302037211 */ /* 0x000fc800078fd2ff */
[----:B------:R-:W-:-:S04]  /*10fb0*/  VIMNMX R19, R3, UR4, PT ;  /* 0x0000000403137c48 */ /* 0x000fc8000bfe0100 */
[----:B------:R-:W-:Y:S01]  /*10fc0*/  ISETP.GT.AND P0, PT, R19, RZ, PT ;  /* 0x000000ff1300720c */ /* 0x000fe20003f04270 */
[----:B------:R1:W-:-:S12]  /*10fd0*/  STL [R1+0x20], R19 ;  /* 0x0000201301007387 */ /* 0x0003d80000100800 */
[----:B-1----:R-:W-:Y:S05]  /*10fe0*/  @P0 BRA `(.L_x_5765) ;  /* 0x00000000004c0947 */ /* 0x002fea0003800000 */
        /* <DEDUP_REMOVED lines=19> */
.L_x_5765:
        /* <DEDUP_REMOVED lines=20> */
.L_x_5768:
[----:B------:R-:W-:Y:S05]  /*11260*/  BSYNC B6 ;  /* 0x0000000000067941 */ /* 0x000fea0003800000 */
.L_x_5767:
        /* <DEDUP_REMOVED lines=20> */
.L_x_5771:
        /* <DEDUP_REMOVED lines=15> */
.L_x_5770:
[----:B------:R-:W-:Y:S05]  /*114a0*/  BSYNC B6 ;  /* 0x0000000000067941 */ /* 0x000fea0003800000 */
.L_x_5769:
[----:B------:R-:W2:Y:S01]  /*114b0*/  LDL R16, [R1+0x1c] ;  /* 0x00001c0001107983 */ /* 0x000ea20000100800 */
[----:B------:R-:W0:Y:S01]  /*114c0*/  LDC.64 R2, c[0x0][0x9f8] ;  /* 0x00027e00ff027b82 */ /* 0x000e220000000a00 */
[----:B------:R-:W-:Y:S01]  /*114d0*/  ULDC.64 UR4, c[0x0][0x208] ;  /* 0x0000820000047ab9 */ /* 0x000fe20000000a00 */
[----:B0-----:R-:W-:-:S04]  /*114e0*/  ISETP.NE.U32.AND P0, PT, R2, RZ, PT ;  /* 0x000000ff0200720c */ /* 0x001fc80003f05070 */
[----:B------:R-:W-:-:S13]  /*114f0*/  ISETP.NE.AND.EX P0, PT, R3, RZ, PT, P0 ;  /* 0x000000ff0300720c */ /* 0x000fda0003f05300 */
[----:B------:R-:W0:Y:S01]  /*11500*/  @P0 LDC.64 R2, c[0x0][0x9f8] ;  /* 0x00027e00ff020b82 */ /* 0x000e220000000a00 */
[----:B--2---:R-:W-:Y:S02]  /*11510*/  IMAD.MOV.U32 R7, RZ, RZ, R16 ;  /* 0x000000ffff077224 */ /* 0x004fe400078e0010 */
[----:B0-----:R-:W-:-:S05]  /*11520*/  @P0 IMAD.WIDE R2, R16, 0x4, R2 ;  /* 0x0000000410020825 */ /* 0x001fca00078e0202 */
[----:B------:R0:W2:Y:S01]  /*11530*/  @P0 LDG.E R7, desc[UR4][R2.64] ;  /* 0x0000000402070981 */ /* 0x0000a2000c1e1900 */
[----:B------:R-:W-:Y:S01]  /*11540*/  UMOV UR4, 0xffffffff ;  /* 0xffffffff00047882 */ /* 0x000fe20000000000 */
[----:B------:R-:W-:Y:S01]  /*11550*/  VIADD R19, R19, 0xffffffff ;  /* 0xffffffff13137836 */ /* 0x000fe20000000000 */
[----:B------:R-:W1:Y:S01]  /*11560*/  S2R R0, SR_TID.X ;  /* 0x0000000000007919 */ /* 0x000e620000002100 */
[----:B0-----:R-:W0:Y:S02]  /*11570*/  LDC.64 R2, c[0x0][0x418] ;  /* 0x00010600ff027b82 */ /* 0x001e240000000a00 */
[----:B0-----:R-:W-:Y:S02]  /*11580*/  ISETP.NE.U32.AND P0, PT, R2, RZ, PT ;  /* 0x000000ff0200720c */ /* 0x001fe40003f05070 */
[----:B-1----:R-:W-:Y:S02]  /*11590*/  SHF.R.U32.HI R0, RZ, 0x5, R0 ;  /* 0x00000005ff007819 */ /* 0x002fe40000011600 */
[----:B------:R-:W-:-:S02]  /*115a0*/  ISETP.NE.AND.EX P1, PT, R3, RZ, PT, P0 ;  /* 0x000000ff0300720c */ /* 0x000fc40003f25300 */
        /* <DEDUP_REMOVED lines=9> */
.L_x_5870:
        /* <DEDUP_REMOVED lines=8> */
.L_x_5873:
        /* <DEDUP_REMOVED lines=21> */
.L_x_5775:
[----:B-1----:R-:W3:Y:S01]  /*11810*/  LDL R0, [R1+0x4] ;  /* 0x0000040001007983 */ /* 0x002ee20000100800 */
[----:B--2---:R-:W-:Y:S01]  /*11820*/  IMAD R2, R18, 0x8, R17 ;  /* 0x0000000812027824 */ /* 0x004fe200078e0211 */
[----:B---3--:R-:W-:-:S04]  /*11830*/  SHF.L.U32 R0, R0, 0x1f, RZ ;  /* 0x0000001f00007819 */ /* 0x008fc800000006ff */
[----:B------:R-:W1:Y:S02]  /*11840*/  SYNCS.PHASECHK.TRANS64.TRYWAIT P0, [R2+URZ+0x36840], R0 ;  /* 0x03684000020075a7 */ /* 0x000e64000800017f */
[----:B-1----:R-:W-:Y:S05]  /*11850*/  @!P0 BRA `(.L_x_5776) ;  /* 0x0000004000588947 */ /* 0x002fea0003800000 */
.L_x_5874:
        /* <DEDUP_REMOVED lines=11> */
.L_x_5777:
[----:B-1----:R-:W-:Y:S01]  /*11910*/  IMAD R0, R18, 0xa800, R17 ;  /* 0x0000a80012007824 */ /* 0x002fe200078e0211 */
[----:B------:R-:W-:Y:S01]  /*11920*/  R2UR UR33, R2 ;  /* 0x00000000022172ca */ /* 0x000fe200000e0000 */
[----:B------:R-:W-:Y:S01]  /*11930*/  UIADD3 UR4, UP0, UR38, 0x370, URZ ;  /* 0x0000037026047890 */ /* 0x000fe2000ff1e03f */
[----:B------:R-:W-:Y:S01]  /*11940*/  R2UR UR35, R19 ;  /* 0x00000000132372ca */ /* 0x000fe200000e0000 */
[----:B------:R-:W-:Y:S01]  /*11950*/  UMOV UR6, 0x0 ;  /* 0x0000000000067882 */ /* 0x000fe20000000000 */
[----:B------:R-:W-:Y:S01]  /*11960*/  R2UR UR8, R0 ;  /* 0x00000000000872ca */ /* 0x000fe200000e0000 */
[----:B------:R-:W-:Y:S01]  /*11970*/  UIADD3.X UR5, URZ, UR39, URZ, UP0, !UPT ;  /* 0x000000273f057290 */ /* 0x000fe200087fe43f */
[----:B-----5:R-:W-:Y:S01]  /*11980*/  R2UR UR37, R16 ;  /* 0x00000000102572ca */ /* 0x020fe200000e0000 */
[----:B------:R-:W-:Y:S01]  /*11990*/  UMOV UR7, 0x14f00000 ;  /* 0x14f0000000077882 */ /* 0x000fe20000000000 */
[----:B------:R-:W-:Y:S01]  /*119a0*/  PLOP3.LUT P0, PT, PT, PT, PT, 0x80, 0x0 ;  /* 0x000000000000781c */ /* 0x000fe20003f0f070 */
[----:B------:R-:W-:Y:S01]  /*119b0*/  UMOV UR34, URZ ;  /* 0x0000003f00227c82 */ /* 0x000fe20008000000 */
[----:B------:R-:W-:Y:S01]  /*119c0*/  UMOV UR18, 0x40 ;  /* 0x0000004000127882 */ /* 0x000fe20000000000 */
[----:B------:R-:W-:Y:S01]  /*119d0*/  UMOV UR20, UR36 ;  /* 0x0000002400147c82 */ /* 0x000fe20008000000 */
[----:B------:R-:W-:Y:S01]  /*119e0*/  P2R R0, PR, RZ, 0x1 ;  /* 0x00000001ff007803 */ /* 0x000fe20000000000 */
[----:B------:R-:W-:-:S02]  /*119f0*/  UIADD3 UR33, UR33, 0x36830, URZ ;  /* 0x0003683021217890 */ /* 0x000fc4000fffe03f */
[----:B------:R-:W-:Y:S02]  /*11a00*/  UIMAD UR35, UR35, 0x70, URZ ;  /* 0x00000070232378a4 */ /* 0x000fe4000f8e023f */
[----:B------:R-:W-:Y:S01]  /*11a10*/  UIADD3 UR32, UR8, 0x21400, URZ ;  /* 0x0002140008207890 */ /* 0x000fe2000fffe03f */
[----:B------:R2:W-:Y:S01]  /*11a20*/  STL [R1+0xc], R0 ;  /* 0x00000c0001007387 */ /* 0x0005e20000100800 */
[----:B------:R-:W-:Y:S02]  /*11a30*/  UIADD3 UR16, UR8, 0x24c00, URZ ;  /* 0x00024c0008107890 */ /* 0x000fe4000fffe03f */
[----:B------:R-:W-:Y:S01]  /*11a40*/  UIADD3 UR8, UR8, 0x28400, URZ ;  /* 0x0002840008087890 */ /* 0x000fe2000fffe03f */
[----:B------:R-:W-:Y:S01]  /*11a50*/  UMOV UR21, UR37 ;  /* 0x0000002500157c82 */ /* 0x000fe20008000000 */
[----:B------:R-:W-:Y:S01]  /*11a60*/  UMOV UR17, UR33 ;  /* 0x0000002100117c82 */ /* 0x000fe20008000000 */
[----:B------:R-:W-:Y:S01]  /*11a70*/  UMOV UR19, UR35 ;  /* 0x0000002300137c82 */ /* 0x000fe20008000000 */
[----:B------:R-:W-:Y:S01]  /*11a80*/  UMOV UR10, 0x80 ;  /* 0x00000080000a7882 */ /* 0x000fe20000000000 */
[----:B------:R-:W-:Y:S01]  /*11a90*/  UMOV UR12, UR36 ;  /* 0x00000024000c7c82 */ /* 0x000fe20008000000 */
[----:B------:R-:W-:Y:S01]  /*11aa0*/  UMOV UR13, UR37 ;  /* 0x00000025000d7c82 */ /* 0x000fe20008000000 */
[----:B------:R-:W-:Y:S01]  /*11ab0*/  UMOV UR9, UR33 ;  /* 0x0000002100097c82 */ /* 0x000fe20008000000 */
[----:B------:R-:W-:Y:S01]  /*11ac0*/  UMOV UR11, UR35 ;  /* 0x00000023000b7c82 */ /* 0x000fe20008000000 */
[----:B------:R2:W-:Y:S01]  /*11ad0*/  UTMALDG.4D [UR32], [UR4], desc[UR6] ;  /* 0x00000620040075b4 */ /* 0x0005e20008019000 */
[----:B------:R2:W-:Y:S01]  /*11ae0*/  UTMALDG.4D [UR16], [UR4], desc[UR6] ;  /* 0x00000610040075b4 */ /* 0x0005e20008019000 */
[----:B------:R2:W-:Y:S02]  /*11af0*/  UTMALDG.4D [UR8], [UR4], desc[UR6] ;  /* 0x00000608040075b4 */ /* 0x0005e40008019000 */
[----:B--2---:R-:W-:Y:S01]  /*11b00*/  NOP ;  /* 0x0000000000007918 */ /* 0x004fe20000000000 */
.L_x_5773:
        /* <DEDUP_REMOVED lines=22> */
.L_x_5779:
[----:B------:R-:W-:Y:S05]  /*11c70*/  BSYNC B6 ;  /* 0x0000000000067941 */ /* 0x000fea0003800000 */
.L_x_5778:
[----:B------:R-:W2:Y:S01]  /*11c80*/  LDL.LU R6, [R1+0x1c] ;  /* 0x00001c0001067983 */ /* 0x000ea20000300800 */
[----:B0-----:R-:W0:Y:S08]  /*11c90*/  LDC R7, c[0x0][0x448] ;  /* 0x00011200ff077b82 */ /* 0x001e300000000800 */
[----:B------:R-:W1:Y:S01]  /*11ca0*/  LDC.64 R2, c[0x0][0x2e0] ;  /* 0x0000b800ff027b82 */ /* 0x000e620000000a00 */
[----:B------:R-:W3:Y:S01]  /*11cb0*/  LDL R8, [R1+0x24] ;  /* 0x0000240001087983 */ /* 0x000ee20000100800 */
[----:B------:R-:W-:Y:S01]  /*11cc0*/  USHF.R.S32.HI UR4, URZ, 0x1f, UR36 ;  /* 0x0000001f3f047899 */ /* 0x000fe20008011424 */
[----:B------:R-:W-:Y:S01]  /*11cd0*/  ULDC.64 UR8, c[0x0][0x2d8] ;  /* 0x0000b60000087ab9 */ /* 0x000fe20000000a00 */
[----:B------:R-:W4:Y:S02]  /*11ce0*/  S2R R4, SR_TID.X ;  /* 0x0000000000047919 */ /* 0x000f240000002100 */
[----:B------:R-:W-:-:S02]  /*11cf0*/  UIMAD UR6, UR4, UR8, URZ ;  /* 0x00000008040672a4 */ /* 0x000fc4000f8e023f */
[----:B------:R-:W-:Y:S01]  /*11d00*/  UIMAD.WIDE.U32 UR4, UR36, UR8, URZ ;  /* 0x00000008240472a5 */ /* 0x000fe2000f8e003f */
[----:B------:R-:W4:Y:S01]  /*11d10*/  S2R R9, SR_TID.X ;  /* 0x0000000000097919 */ /* 0x000f220000002100 */
[----:B------:R-:W-:-:S04]  /*11d20*/  UIMAD UR6, UR36, UR9, UR6 ;  /* 0x00000009240672a4 */ /* 0x000fc8000f8e0206 */
[----:B------:R-:W-:Y:S01]  /*11d30*/  UIADD3 UR5, UR5, UR6, URZ ;  /* 0x0000000605057290 */ /* 0x000fe2000fffe03f */
[----:B0-----:R-:W-:Y:S02]  /*11d40*/  ISETP.NE.AND P0, PT, R7, 0x1, PT ;  /* 0x000000010700780c */ /* 0x001fe40003f05270 */
[----:B------:R-:W-:Y:S01]  /*11d50*/  ULDC.64 UR6, c[0x0][0x280] ;  /* 0x0000a00000067ab9 */ /* 0x000fe20000000a00 */
[C---:B----4-:R-:W-:Y:S01]  /*11d60*/  LOP3.LUT R5, R4.reuse, 0x7f, RZ, 0xc0, !PT ;  /* 0x0000007f04057812 */ /* 0x050fe200078ec0ff */
[----:B------:R-:W-:-:S03]  /*11d70*/  IMAD.SHL.U32 R4, R4, 0x10, RZ ;  /* 0x0000001004047824 */ /* 0x000fc600078e00ff */
[----:B------:R-:W-:Y:S01]  /*11d80*/  SHF.R.U32.HI R5, RZ, 0x3, R5 ;  /* 0x00000003ff057819 */ /* 0x000fe20000011605 */
[----:B------:R-:W-:-:S03]  /*11d90*/  IMAD.SHL.U32 R9, R9, 0x8, RZ ;  /* 0x0000000809097824 */ /* 0x000fc600078e00ff */
[----:B------:R-:W-:Y:S02]  /*11da0*/  LOP3.LUT R4, R5, 0x70, R4, 0xf8, !PT ;  /* 0x0000007005047812 */ /* 0x000fe400078ef804 */
[----:B------:R-:W0:Y:S01]  /*11db0*/  @P0 LDC R5, c[0x0][0x44c] ;  /* 0x00011300ff050b82 */ /* 0x000e220000000800 */
[----:B------:R-:W-:-:S04]  /*11dc0*/  LOP3.LUT R9, R9, 0x38, RZ, 0xc0, !PT ;  /* 0x0000003809097812 */ /* 0x000fc800078ec0ff */
[C---:B------:R-:W-:Y:S02]  /*11dd0*/  LOP3.LUT R11, R9.reuse, 0x40, RZ, 0xfc, !PT ;  /* 0x00000040090b7812 */ /* 0x040fe400078efcff */
[----:B------:R-:W-:Y:S02]  /*11de0*/  LOP3.LUT R9, R9, 0x80, RZ, 0xfc, !PT ;  /* 0x0000008009097812 */ /* 0x000fe400078efcff */
[----:B--2---:R-:W-:-:S05]  /*11df0*/  SHF.R.S32.HI R0, RZ, 0x1f, R6 ;  /* 0x0000001fff007819 */ /* 0x004fca0000011406 */
[----:B-1----:R-:W-:-:S04]  /*11e00*/  IMAD R0, R0, R2, RZ ;  /* 0x0000000200007224 */ /* 0x002fc800078e02ff */
[C---:B------:R-:W-:Y:S02]  /*11e10*/  IMAD R0, R6.reuse, R3, R0 ;  /* 0x0000000306007224 */ /* 0x040fe400078e0200 */
[----:B------:R-:W-:Y:S01]  /*11e20*/  IMAD.WIDE.U32 R2, R6, R2, UR4 ;  /* 0x0000000406027e25 */ /* 0x000fe2000f8e0002 */
[----:B------:R-:W-:Y:S01]  /*11e30*/  ULDC.64 UR4, c[0x0][0x2d0] ;  /* 0x0000b40000047ab9 */ /* 0x000fe20000000a00 */
[----:B------:R-:W1:Y:S02]  /*11e40*/  @P0 LDC R6, c[0x0][0x450] ;  /* 0x00011400ff060b82 */ /* 0x000e640000000800 */
[----:B------:R-:W-:Y:S02]  /*11e50*/  IMAD.IADD R3, R3, 0x1, R0 ;  /* 0x0000000103037824 */ /* 0x000fe400078e0200 */
[----:B---3--:R-:W-:-:S04]  /*11e60*/  IMAD R0, R8, 0x80, R4 ;  /* 0x0000008008007824 */ /* 0x008fc800078e0204 */
[----:B0-----:R-:W-:-:S04]  /*11e70*/  @P0 IMAD.HI.U32 R5, R0, R5, RZ ;  /* 0x0000000500050227 */ /* 0x001fc800078e00ff */
[----:B------:R-:W-:Y:S01]  /*11e80*/  IMAD.MOV.U32 R4, RZ, RZ, R0 ;  /* 0x000000ffff047224 */ /* 0x000fe200078e0000 */
[----:B-1----:R-:W-:Y:S02]  /*11e90*/  @P0 SHF.R.U32.HI R4, RZ, R6, R5 ;  /* 0x00000006ff040219 */ /* 0x002fe40000011605 */
[----:B------:R-:W0:Y:S03]  /*11ea0*/  S2R R6, SR_TID.X ;  /* 0x0000000000067919 */ /* 0x000e260000002100 */
[----:B------:R-:W-:Y:S02]  /*11eb0*/  IMAD.MOV R5, RZ, RZ, -R4 ;  /* 0x000000ffff057224 */ /* 0x000fe400078e0a04 */
[----:B------:R-:W-:-:S04]  /*11ec0*/  IMAD.WIDE.U32 R2, R4, UR4, R2 ;  /* 0x0000000404027c25 */ /* 0x000fc8000f8e0002 */
[----:B------:R-:W-:Y:S01]  /*11ed0*/  IMAD R0, R7, R5, R0 ;  /* 0x0000000507007224 */ /* 0x000fe200078e0200 */
[----:B------:R-:W-:-:S05]  /*11ee0*/  SHF.R.S32.HI R5, RZ, 0x1f, R4 ;  /* 0x0000001fff057819 */ /* 0x000fca0000011404 */
[----:B------:R-:W-:-:S04]  /*11ef0*/  IMAD R5, R5, UR4, RZ ;  /* 0x0000000405057c24 */ /* 0x000fc8000f8e02ff */
[----:B------:R-:W-:Y:S01]  /*11f00*/  IMAD R5, R4, UR5, R5 ;  /* 0x0000000504057c24 */ /* 0x000fe2000f8e0205 */
[----:B------:R-:W-:Y:S01]  /*11f10*/  SHF.R.S32.HI R4, RZ, 0x1f, R0 ;  /* 0x0000001fff047819 */ /* 0x000fe20000011400 */
[----:B------:R-:W-:Y:S02]  /*11f20*/  ULDC.64 UR4, c[0x0][0x2c8] ;  /* 0x0000b20000047ab9 */ /* 0x000fe40000000a00 */
[----:B------:R-:W-:Y:S02]  /*11f30*/  IMAD.IADD R3, R3, 0x1, R5 ;  /* 0x0000000103037824 */ /* 0x000fe400078e0205 */
[----:B------:R-:W-:Y:S02]  /*11f40*/  IMAD R4, R4, UR4, RZ ;  /* 0x0000000404047c24 */ /* 0x000fe4000f8e02ff */
[C---:B------:R-:W-:Y:S01]  /*11f50*/  IMAD.WIDE.U32 R2, R0.reuse, UR4, R2 ;  /* 0x0000000400027c25 */ /* 0x040fe2000f8e0002 */
[----:B------:R-:W-:Y:S02]  /*11f60*/  ULDC UR4, c[0x0][0x2b8] ;  /* 0x0000ae0000047ab9 */ /* 0x000fe40000000800 */
[----:B------:R-:W-:Y:S01]  /*11f70*/  ISETP.GE.AND P2, PT, R9, UR4, PT ;  /* 0x0000000409007c0c */ /* 0x000fe2000bf46270 */
[----:B------:R-:W-:Y:S01]  /*11f80*/  IMAD R4, R0, UR5, R4 ;  /* 0x0000000500047c24 */ /* 0x000fe2000f8e0204 */
[----:B------:R1:W5:Y:S01]  /*11f90*/  LDL R9, [R1+0x14] ;  /* 0x0000140001097983 */ /* 0x0003620000100800 */
[----:B0-----:R-:W-:Y:S01]  /*11fa0*/  IMAD.SHL.U32 R10, R6, 0x8, RZ ;  /* 0x00000008060a7824 */ /* 0x001fe200078e00ff */
[----:B------:R-:W-:Y:S01]  /*11fb0*/  LEA R0, P3, R2, UR6, 0x1 ;  /* 0x0000000602007c11 */ /* 0x000fe2000f8608ff */
[----:B------:R-:W-:Y:S01]  /*11fc0*/  IMAD.IADD R4, R3, 0x1, R4 ;  /* 0x0000000103047824 */ /* 0x000fe200078e0204 */
[----:B------:R-:W-:-:S02]  /*11fd0*/  ISETP.GE.AND P1, PT, R11, UR4, PT ;  /* 0x000000040b007c0c */ /* 0x000fc4000bf26270 */
[----:B------:R-:W-:-:S04]  /*11fe0*/  LOP3.LUT R10, R10, 0x38, RZ, 0xc0, !PT ;  /* 0x000000380a0a7812 */ /* 0x000fc800078ec0ff */
[----:B------:R-:W-:Y:S01]  /*11ff0*/  ISETP.GE.AND P0, PT, R10, UR4, PT ;  /* 0x000000040a007c0c */ /* 0x000fe2000bf06270 */
[----:B------:R-:W-:Y:S01]  /*12000*/  UMOV UR4, 0xffffffff ;  /* 0xffffffff00047882 */ /* 0x000fe20000000000 */
[----:B------:R-:W-:Y:S02]  /*12010*/  LEA.HI.X R4, R2, UR7, R4, 0x1, P3 ;  /* 0x0000000702047c11 */ /* 0x000fe400098f0c04 */
[----:B-1----:R-:W-:Y:S09]  /*12020*/  BRA.DIV UR4, `(.L_x_5780) ;  /* 0x0000003a04787947 */ /* 0x002ff2000b800000 */
[----:B------:R-:W2:Y:S01]  /*12030*/  LDL.LU R8, [R1+0x24] ;  /* 0x0000240001087983 */ /* 0x000ea20000300800 */
[----:B------:R-:W-:Y:S01]  /*12040*/  ULDC UR4, c[0x0][0x288] ;  /* 0x0000a20000047ab9 */ /* 0x000fe20000000800 */
[----:B------:R-:W0:Y:S02]  /*12050*/  S2R R5, SR_TID.X ;  /* 0x0000000000057919 */ /* 0x000e240000002100 */
[----:B------:R-:W1:Y:S01]  /*12060*/  SHFL.IDX PT, R6, R0, RZ, 0x181f ;  /* 0x00181fff00067589 */ /* 0x000e6200000e0000 */
[----:B------:R-:W-:Y:S01]  /*12070*/  IMAD R3, R7, UR4, RZ ;  /* 0x0000000407037c24 */ /* 0x000fe2000f8e02ff */
[----:B0-----:R-:W-:-:S04]  /*12080*/  LOP3.LUT R5, R5, 0x7f, RZ, 0xc0, !PT ;  /* 0x0000007f05057812 */ /* 0x001fc800078ec0ff */
[----:B------:R-:W-:Y:S02]  /*12090*/  SHF.R.U32.HI R11, RZ, 0x3, R5 ;  /* 0x00000003ff0b7819 */ /* 0x000fe40000011605 */
[----:B------:R-:W0:Y:S01]  /*120a0*/  SHFL.IDX PT, R5, R4, RZ, 0x181f ;  /* 0x00181fff04057589 */ /* 0x000e2200000e0000 */
[----:B------:R-:W-:Y:S02]  /*120b0*/  ULDC.64 UR6, c[0x0][0x208] ;  /* 0x0000820000067ab9 */ /* 0x000fe40000000a00 */
[----:B--2---:R-:W-:-:S05]  /*120c0*/  IMAD R2, R8, 0x80, R11 ;  /* 0x0000008008027824 */ /* 0x004fca00078e020b */
[----:B------:R-:W-:-:S13]  /*120d0*/  ISETP.GE.AND P4, PT, R2, R3, PT ;  /* 0x000000030200720c */ /* 0x000fda0003f86270 */
[----:B-1----:R-:W-:-:S05]  /*120e0*/  @!P4 LEA R6, P3, R10, R6, 0x1 ;  /* 0x000000060a06c211 */ /* 0x002fca00078608ff */
[----:B0-----:R-:W-:-:S04]  /*120f0*/  @!P4 IMAD.X R5, RZ, RZ, R5, P3 ;  /* 0x000000ffff05c224 */ /* 0x001fc800018e0605 */
[----:B------:R-:W-:Y:S02]  /*12100*/  @!P4 IMAD.MOV.U32 R7, RZ, RZ, R5 ;  /* 0x000000ffff07c224 */ /* 0x000fe400078e0005 */
[----:B------:R-:W-:-:S03]  /*12110*/  VIADD R5, R2, 0x10 ;  /* 0x0000001002057836 */ /* 0x000fc60000000000 */
[----:B------:R-:W-:Y:S01]  /*12120*/  @!PT LDS RZ, [RZ] ;  /* 0x00000000fffff984 */ /* 0x000fe20000000800 */
[----:B-----5:R-:W-:Y:S04]  /*12130*/  @!P4 LDGSTS.E.BYPASS.LTC128B.128 [R9+0x15400], desc[UR6][R6.64], !P0 ;  /* 0x154000000609cfae */ /* 0x020fe8000c101d46 */
        /* <DEDUP_REMOVED lines=54> */
[----:B0-----:R-:W0:Y:S04]  /*124a0*/  SHFL.IDX PT, R6, R0, 0x6, 0x181f ;  /* 0x00d81f0000067f89 */ /* 0x001e2800000e0000 */
[----:B------:R-:W1:Y:S04]  /*124b0*/  SHFL.IDX PT, R4, R4, 0x7, 0x181f ;  /* 0x00f81f0004047f89 */ /* 0x000e6800000e0000 */
[----:B------:R-:W2:Y:S01]  /*124c0*/  SHFL.IDX PT, R0, R0, 0x7, 0x181f ;  /* 0x00f81f0000007f89 */ /* 0x000ea200000e0000 */
[----:B0-----:R-:W-:-:S05]  /*124d0*/  @!P4 LEA R6, P3, R10, R6, 0x1 ;  /* 0x000000060a06c211 */ /* 0x001fca00078608ff */
[----:B------:R-:W-:-:S04]  /*124e0*/  @!P4 IMAD.X R5, RZ, RZ, R5, P3 ;  /* 0x000000ffff05c224 */ /* 0x000fc800018e0605 */
[----:B------:R-:W-:-:S05]  /*124f0*/  @!P4 IMAD.MOV.U32 R7, RZ, RZ, R5 ;  /* 0x000000ffff07c224 */ /* 0x000fca00078e0005 */
[----:B------:R0:W-:Y:S04]  /*12500*/  @!P4 LDGSTS.E.BYPASS.LTC128B.128 [R9+0x18400], desc[UR6][R6.64], !P0 ;  /* 0x184000000609cfae */ /* 0x0001e8000c101d46 */
[----:B------:R0:W-:Y:S04]  /*12510*/  @!P4 LDGSTS.E.BYPASS.LTC128B.128 [R9+0x1c400], desc[UR6][R6.64+0x80], !P1 ;  /* 0x1c4000800609cfae */ /* 0x0001e8000c901d46 */
[----:B-12---:R0:W-:Y:S02]  /*12520*/  @!P4 LDGSTS.E.BYPASS.LTC128B.128 [R9+0x20400], desc[UR6][R6.64+0x100], !P2 ;  /* 0x204001000609cfae */ /* 0x0061e4000d101d46 */
.L_x_5891:
        /* <DEDUP_REMOVED lines=13> */
.L_x_5782:
[----:B------:R-:W-:Y:S05]  /*12600*/  BSYNC B0 ;  /* 0x0000000000007941 */ /* 0x000fea0003800000 */
.L_x_5781:
[----:B------:R-:W-:Y:S01]  /*12610*/  NOP ;  /* 0x0000000000007918 */ /* 0x000fe20000000000 */
[----:B------:R-:W-:Y:S01]  /*12620*/  PLOP3.LUT P0, PT, PT, PT, PT, 0x80, 0x0 ;  /* 0x000000000000781c */ /* 0x000fe20003f0f070 */
[----:B0-----:R-:W-:-:S12]  /*12630*/  VIADD R6, R17, 0x36800 ;  /* 0x0003680011067836 */ /* 0x001fd80000000000 */
.L_x_5783:
[----:B------:R-:W-:Y:S02]  /*12640*/  PLOP3.LUT P1, PT, P1, P0, PT, 0xa2, 0x0 ;  /* 0x000000000000781c */ /* 0x000fe40000f21472 */
[----:B------:R-:W-:-:S08]  /*12650*/  @P0 R2UR P1, UR4, R17 ;  /* 0x00000000110402ca */ /* 0x000fd00000020000 */
[----:B------:R-:W-:-:S05]  /*12660*/  @P0 PLOP3.LUT P0, PT, P1, PT, PT, 0x80, 0x0 ;  /* 0x000000000000081c */ /* 0x000fca0000f0f070 */
[----:B------:R-:W-:Y:S01]  /*12670*/  @!P1 SYNCS.ARRIVE.TRANS64.RED.A0T1 RZ, [UR4+0x36800], RZ ;  /* 0x036800ffffff99a7 */ /* 0x000fe20008200404 */
[----:B------:R-:W-:Y:S07]  /*12680*/  @!P1 ARRIVES.LDGSTSBAR.64.TRANSCNT [UR4+0x36800] ;  /* 0x03680000ff0099b0 */ /* 0x000fee0008000a84 */
[----:B------:R-:W-:Y:S05]  /*12690*/  @P0 BRA.U.ANY `(.L_x_5783) ;  /* 0xfffffffd00e80947 */ /* 0x000fea000393ffff */
[----:B-1----:R-:W2:Y:S02]  /*126a0*/  LDL.LU R2, [R1+0x28] ;  /* 0x0000280001027983 */ /* 0x002ea40000300800 */
        /* <DEDUP_REMOVED lines=11> */
.L_x_5892:
[----:B------:R-:W-:Y:S05]  /*12760*/  BSYNC B0 ;  /* 0x0000000000007941 */ /* 0x000fea0003800000 */
.L_x_5784:
[----:B------:R-:W2:Y:S02]  /*12770*/  LDL R2, [R1+0x20] ;  /* 0x0000200001027983 */ /* 0x000ea40000100800 */
[----:B--2---:R-:W-:-:S13]  /*12780*/  ISETP.GE.AND P0, PT, R2, 0x2, PT ;  /* 0x000000020200780c */ /* 0x004fda0003f06270 */
[----:B------:R-:W-:Y:S05]  /*12790*/  @!P0 BRA `(.L_x_5786) ;  /* 0x0000002000b08947 */ /* 0x000fea0003800000 */
[C---:B0-----:R-:W-:Y:S01]  /*127a0*/  LOP3.LUT R0, R2.reuse, 0x1, RZ, 0xc0, !PT ;  /* 0x0000000102007812 */ /* 0x041fe200078ec0ff */
[----:B------:R-:W-:-:S03]  /*127b0*/  VIADD R7, R2, 0xfffffffe ;  /* 0xfffffffe02077836 */ /* 0x000fc60000000000 */
[----:B------:R-:W-:Y:S01]  /*127c0*/  ISETP.NE.U32.AND P0, PT, R0, 0x1, PT ;  /* 0x000000010000780c */ /* 0x000fe20003f05070 */
[----:B------:R-:W-:-:S12]  /*127d0*/  IMAD.MOV.U32 R0, RZ, RZ, R7 ;  /* 0x000000ffff007224 */ /* 0x000fd800078e0007 */
[----:B------:R-:W-:Y:S05]  /*127e0*/  @!P0 BRA `(.L_x_5787) ;  /* 0x0000000800e08947 */ /* 0x000fea0003800000 */
[----:B------:R-:W2:Y:S04]  /*127f0*/  LDL R3, [R1+0xc] ;  /* 0x00000c0001037983 */ /* 0x000ea80000100800 */
        /* <DEDUP_REMOVED lines=35> */
.L_x_5790:
[----:B0-----:R-:W-:Y:S01]  /*12a30*/  IMAD R2, R8, 0x8, R17 ;  /* 0x0000000808027824 */ /* 0x001fe200078e0211 */
[----:B------:R-:W-:Y:S01]  /*12a40*/  SHF.L.U32 R3, R9, 0x1f, RZ ;  /* 0x0000001f09037819 */ /* 0x000fe200000006ff */
[----:B------:R-:W-:Y:S03]  /*12a50*/  BSSY B1, `(.L_x_5791) ;  /* 0x0000003000017945 */ /* 0x000fe60003800000 */
[----:B------:R-:W0:Y:S02]  /*12a60*/  SYNCS.PHASECHK.TRANS64.TRYWAIT P0, [R2+URZ+0x36840], R3 ;  /* 0x03684003020075a7 */ /* 0x000e24000800017f */
[----:B0-----:R-:W-:Y:S05]  /*12a70*/  @!P0 BRA `(.L_x_5792) ;  /* 0x0000003800c48947 */ /* 0x001fea0003800000 */
.L_x_5893:
[----:B------:R-:W-:Y:S05]  /*12a80*/  BSYNC B1 ;  /* 0x0000000000017941 */ /* 0x000fea0003800000 */
.L_x_5791:
        /* <DEDUP_REMOVED lines=12> */
.L_x_5794:
[----:B------:R-:W-:Y:S05]  /*12b50*/  BSYNC B1 ;  /* 0x0000000000017941 */ /* 0x000fea0003800000 */
.L_x_5793:
        /* <DEDUP_REMOVED lines=12> */
.L_x_5795:
        /* <DEDUP_REMOVED lines=15> */
.L_x_5796:
        /* <DEDUP_REMOVED lines=15> */
.L_x_5797:
        /* <DEDUP_REMOVED lines=15> */
.L_x_5894:
[----:B------:R-:W-:Y:S05]  /*12ef0*/  BSYNC B1 ;  /* 0x0000000000017941 */ /* 0x000fea0003800000 */
.L_x_5798:
        /* <DEDUP_REMOVED lines=12> */
.L_x_5801:
[----:B------:R-:W-:Y:S05]  /*12fc0*/  BSYNC B1 ;  /* 0x0000000000017941 */ /* 0x000fea0003800000 */
.L_x_5800:
        /* <DEDUP_REMOVED lines=11> */
.L_x_5802:
        /* <DEDUP_REMOVED lines=15> */
.L_x_5803:
        /* <DEDUP_REMOVED lines=15> */
.L_x_5804:
        /* <DEDUP_REMOVED lines=12> */
.L_x_5789:
[----:B------:R-:W-:Y:S05]  /*13320*/  BSYNC B0 ;  /* 0x0000000000007941 */ /* 0x000fea0003800000 */
.L_x_5788:
[----:B------:R-:W2:Y:S01]  /*13330*/  LDL.LU R0, [R1+0x20] ;  /* 0x0000200001007983 */ /* 0x000ea20000300800 */
[----:B------:R-:W-:-:S03]  /*13340*/  IMAD.MOV.U32 R18, RZ, RZ, R8 ;  /* 0x000000ffff127224 */ /* 0x000fc600078e0008 */
[----:B------:R0:W-:Y:S02]  /*13350*/  STL [R1+0x4], R9 ;  /* 0x0000040901007387 */ /* 0x0001e40000100800 */
[----:B0-2---:R-:W-:-:S07]  /*13360*/  VIADD R0, R0, 0xfffffffd ;  /* 0xfffffffd00007836 */ /* 0x005fce0000000000 */
.L_x_5787:
[----:B------:R-:W-:Y:S01]  /*13370*/  ISETP.NE.AND P0, PT, R7, RZ, PT ;  /* 0x000000ff0700720c */ /* 0x000fe20003f05270 */
[----:B------:R-:W-:-:S12]  /*13380*/  BSSY B0, `(.L_x_5786) ;  /* 0x000016d000007945 */ /* 0x000fd80003800000 */
[----:B------:R-:W-:Y:S05]  /*13390*/  @!P0 BRA `(.L_x_5805) ;  /* 0x0000001400ac8947 */ /* 0x000fea0003800000 */
[----:B------:R-:W-:-:S07]  /*133a0*/  IMAD.MOV.U32 R8, RZ, RZ, R16 ;  /* 0x000000ffff087224 */ /* 0x000fce00078e0010 */
.L_x_5840:
        /* <DEDUP_REMOVED lines=36> */
.L_x_5808:
[----:B------:R-:W-:Y:S01]  /*135f0*/  IMAD R3, R4, 0x8, R17 ;  /* 0x0000000804037824 */ /* 0x000fe200078e0211 */
[----:B------:R-:W-:Y:S01]  /*13600*/  SHF.L.U32 R2, R5, 0x1f, RZ ;  /* 0x0000001f05027819 */ /* 0x000fe200000006ff */
[----:B------:R-:W-:Y:S03]  /*13610*/  BSSY B2, `(.L_x_5809) ;  /* 0x0000003000027945 */ /* 0x000fe60003800000 */
[----:B------:R-:W1:Y:S02]  /*13620*/  SYNCS.PHASECHK.TRANS64.TRYWAIT P0, [R3+URZ+0x36840], R2 ;  /* 0x03684002030075a7 */ /* 0x000e64000800017f */
[----:B-1----:R-:W-:Y:S05]  /*13630*/  @!P0 BRA `(.L_x_5810) ;  /* 0x0000002c00fc8947 */ /* 0x002fea0003800000 */
.L_x_5895:
[----:B------:R-:W-:Y:S05]  /*13640*/  BSYNC B2 ;  /* 0x0000000000027941 */ /* 0x000fea0003800000 */
.L_x_5809:
        /* <DEDUP_REMOVED lines=12> */
.L_x_5812:
[----:B------:R-:W-:Y:S05]  /*13710*/  BSYNC B2 ;  /* 0x0000000000027941 */ /* 0x000fea0003800000 */
.L_x_5811:
        /* <DEDUP_REMOVED lines=11> */
.L_x_5813:
        /* <DEDUP_REMOVED lines=16> */
.L_x_5814:
        /* <DEDUP_REMOVED lines=16> */
.L_x_5815:
        /* <DEDUP_REMOVED lines=16> */
.L_x_5896:
[----:B------:R-:W-:Y:S05]  /*13ad0*/  BSYNC B2 ;  /* 0x0000000000027941 */ /* 0x000fea0003800000 */
.L_x_5816:
        /* <DEDUP_REMOVED lines=11> */
.L_x_5819:
[----:B------:R-:W-:Y:S05]  /*13b90*/  BSYNC B2 ;  /* 0x0000000000027941 */ /* 0x000fea0003800000 */
.L_x_5818:
        /* <DEDUP_REMOVED lines=10> */
.L_x_5820:
        /* <DEDUP_REMOVED lines=15> */
.L_x_5821:
        /* <DEDUP_REMOVED lines=15> */
.L_x_5822:
        /* <DEDUP_REMOVED lines=12> */
.L_x_5807:
[----:B------:R-:W-:Y:S05]  /*13ee0*/  BSYNC B1 ;  /* 0x0000000000017941 */ /* 0x000fea0003800000 */
.L_x_5806:
        /* <DEDUP_REMOVED lines=15> */
[----:B------:R-:W1:Y:S01]  /*13fe0*/  LDC R9, c[0x0][0x43c] ;  /* 0x00010f00ff097b82 */ /* 0x000e620000000800 */
[----:B------:R-:W-:Y:S02]  /*13ff0*/  ULDC.64 UR4, c[0x0][0x428] ;  /* 0x00010a0000047ab9 */ /* 0x000fe40000000a00 */
[----:B------:R-:W3:Y:S01]  /*14000*/  LDL R11, [R1] ;  /* 0x00000000010b7983 */ /* 0x000ee20000100800 */
[----:B------:R-:W-:Y:S01]  /*14010*/  ULDC.64 UR6, c[0x0][0x208] ;  /* 0x0000820000067ab9 */ /* 0x000fe20000000a00 */
[----:B-1----:R-:W-:-:S13]  /*14020*/  ISETP.NE.AND P0, PT, R9, 0x1, PT ;  /* 0x000000010900780c */ /* 0x002fda0003f05270 */
[----:B------:R-:W1:Y:S02]  /*14030*/  @P0 LDC.64 R2, c[0x0][0x440] ;  /* 0x00011000ff020b82 */ /* 0x000e640000000a00 */
[----:B-1----:R-:W-:-:S04]  /*14040*/  @P0 IMAD.HI.U32 R8, R7, R2, RZ ;  /* 0x0000000207080227 */ /* 0x002fc800078e00ff */
        /* <DEDUP_REMOVED lines=13> */
.L_x_5825:
[----:B------:R-:W-:Y:S01]  /*14120*/  IMAD R2, R18, 0x8, R17 ;  /* 0x0000000812027824 */ /* 0x000fe200078e0211 */
[----:B------:R-:W-:Y:S01]  /*14130*/  SHF.L.U32 R3, R10, 0x1f, RZ ;  /* 0x0000001f0a037819 */ /* 0x000fe200000006ff */
[----:B------:R-:W-:Y:S03]  /*14140*/  BSSY B2, `(.L_x_5826) ;  /* 0x0000003000027945 */ /* 0x000fe60003800000 */
[----:B------:R-:W2:Y:S02]  /*14150*/  SYNCS.PHASECHK.TRANS64.TRYWAIT P0, [R2+URZ+0x36840], R3 ;  /* 0x03684003020075a7 */ /* 0x000ea4000800017f */
[----:B--2---:R-:W-:Y:S05]  /*14160*/  @!P0 BRA `(.L_x_5827) ;  /* 0x0000002400588947 */ /* 0x004fea0003800000 */
.L_x_5897:
[----:B------:R-:W-:Y:S05]  /*14170*/  BSYNC B2 ;  /* 0x0000000000027941 */ /* 0x000fea0003800000 */
.L_x_5826:
        /* <DEDUP_REMOVED lines=12> */
.L_x_5829:
[----:B------:R-:W-:Y:S05]  /*14240*/  BSYNC B2 ;  /* 0x0000000000027941 */ /* 0x000fea0003800000 */
.L_x_5828:
        /* <DEDUP_REMOVED lines=10> */
[----:B0-----:R-:W-:Y:S01]  /*142f0*/  VIADD R10, R9, 0x21400 ;  /* 0x00021400090a7836 */ /* 0x001fe20000000000 */
[----:B------:R-:W-:-:S09]  /*14300*/  UMOV UR7, 0x14f00000 ;  /* 0x14f0000000077882 */ /* 0x000fd20000000000 */
.L_x_5830:
        /* <DEDUP_REMOVED lines=16> */
.L_x_5831:
        /* <DEDUP_REMOVED lines=16> */
.L_x_5832:
        /* <DEDUP_REMOVED lines=15> */
.L_x_5898:
[----:B------:R-:W-:Y:S05]  /*14600*/  BSYNC B2 ;  /* 0x0000000000027941 */ /* 0x000fea0003800000 */
.L_x_5833:
        /* <DEDUP_REMOVED lines=11> */
.L_x_5836:
[----:B------:R-:W-:Y:S05]  /*146c0*/  BSYNC B2 ;  /* 0x0000000000027941 */ /* 0x000fea0003800000 */
.L_x_5835:
        /* <DEDUP_REMOVED lines=10> */
.L_x_5837:
        /* <DEDUP_REMOVED lines=15> */
.L_x_5838:
        /* <DEDUP_REMOVED lines=15> */
.L_x_5839:
        /* <DEDUP_REMOVED lines=12> */
.L_x_5824:
[----:B------:R-:W-:Y:S05]  /*14a10*/  BSYNC B1 ;  /* 0x0000000000017941 */ /* 0x000fea0003800000 */
.L_x_5823:
[C---:B------:R-:W-:Y:S01]  /*14a20*/  ISETP.GT.AND P0, PT, R0.reuse, 0x1, PT ;  /* 0x000000010000780c */ /* 0x040fe20003f04270 */
[----:B------:R-:W-:-:S12]  /*14a30*/  VIADD R0, R0, 0xfffffffe ;  /* 0xfffffffe00007836 */ /* 0x000fd80000000000 */
[----:B------:R-:W-:Y:S05]  /*14a40*/  @P0 BRA `(.L_x_5840) ;  /* 0xffffffe800580947 */ /* 0x000fea000383ffff */
.L_x_5805:
[----:B------:R-:W-:Y:S05]  /*14a50*/  BSYNC B0 ;  /* 0x0000000000007941 */ /* 0x000fea0003800000 */
.L_x_5786:
[----:B0-----:R-:W0:Y:S01]  /*14a60*/  S2R R0, SR_TID.X ;  /* 0x0000000000007919 */ /* 0x001e220000002100 */
[----:B------:R-:W-:Y:S01]  /*14a70*/  BSSY B0, `(.L_x_5841) ;  /* 0x0000012000007945 */ /* 0x000fe20003800000 */
[----:B0-----:R-:W-:-:S04]  /*14a80*/  LOP3.LUT R6, R0, 0x7f, RZ, 0xc0, !PT ;  /* 0x0000007f00067812 */ /* 0x001fc800078ec0ff */
[----:B------:R-:W-:-:S13]  /*14a90*/  ISETP.NE.AND P1, PT, R6, RZ, PT ;  /* 0x000000ff0600720c */ /* 0x000fda0003f25270 */
[----:B------:R-:W-:Y:S05]  /*14aa0*/  @P1 BRA `(.L_x_5842) ;  /* 0x0000000000381947 */ /* 0x000fea0003800000 */
[----:B------:R-:W0:Y:S01]  /*14ab0*/  S2R R3, SR_LANEID ;  /* 0x0000000000037919 */ /* 0x000e220000000000 */
        /* <DEDUP_REMOVED lines=13> */
.L_x_5842:
[----:B------:R-:W-:Y:S05]  /*14b90*/  BSYNC B0 ;  /* 0x0000000000007941 */ /* 0x000fea0003800000 */
.L_x_5841:
[----:B0-----:R-:W2:Y:S01]  /*14ba0*/  LDL.LU R0, [R1+0xc] ;  /* 0x00000c0001007983 */ /* 0x001ea20000300800 */
[----:B------:R-:W-:Y:S01]  /*14bb0*/  BSSY B0, `(.L_x_5843) ;  /* 0x0000047000007945 */ /* 0x000fe20003800000 */
[----:B--2---:R-:W-:-:S13]  /*14bc0*/  ISETP.NE.AND P0, PT, R0, RZ, PT ;  /* 0x000000ff0000720c */ /* 0x004fda0003f05270 */
        /* <DEDUP_REMOVED lines=8> */
.L_x_5899:
[----:B------:R-:W-:Y:S05]  /*14c50*/  BSYNC B1 ;  /* 0x0000000000017941 */ /* 0x000fea0003800000 */
.L_x_5845:
        /* <DEDUP_REMOVED lines=9> */
.L_x_5848:
[----:B------:R-:W-:Y:S05]  /*14cf0*/  BSYNC B1 ;  /* 0x0000000000017941 */ /* 0x000fea0003800000 */
.L_x_5847:
        /* <DEDUP_REMOVED lines=10> */
.L_x_5849:
        /* <DEDUP_REMOVED lines=15> */
.L_x_5850:
        /* <DEDUP_REMOVED lines=15> */
.L_x_5851:
        /* <DEDUP_REMOVED lines=10> */
.L_x_5844:
[----:B------:R-:W-:Y:S05]  /*15020*/  BSYNC B0 ;  /* 0x0000000000007941 */ /* 0x000fea0003800000 */
.L_x_5843:
[----:B------:R-:W2:Y:S01]  /*15030*/  LDL.LU R3, [R1+0x4] ;  /* 0x0000040001037983 */ /* 0x000ea20000300800 */
[----:B------:R-:W-:-:S05]  /*15040*/  VIADD R18, R18, 0x1 ;  /* 0x0000000112127836 */ /* 0x000fca0000000000 */
[----:B------:R-:W-:-:S04]  /*15050*/  ISETP.NE.AND P0, PT, R18, 0x2, PT ;  /* 0x000000021200780c */ /* 0x000fc80003f05270 */
[----:B------:R-:W-:Y:S02]  /*15060*/  SEL R0, RZ, 0x1, P0 ;  /* 0x00000001ff007807 */ /* 0x000fe40000000000 */
[----:B------:R-:W-:Y:S02]  /*15070*/  SEL R18, R18, RZ, P0 ;  /* 0x000000ff12127207 */ /* 0x000fe40000000000 */
[----:B--2---:R-:W-:-:S05]  /*15080*/  LOP3.LUT R3, R3, R0, RZ, 0x3c, !PT ;  /* 0x0000000003037212 */ /* 0x004fca00078e3cff */
[----:B------:R1:W-:Y:S02]  /*15090*/  STL [R1+0x4], R3 ;  /* 0x0000040301007387 */ /* 0x0003e40000100800 */
.L_x_5766:
[----:B------:R-:W-:Y:S05]  /*150a0*/  BSYNC B7 ;  /* 0x0000000000077941 */ /* 0x000fea0003800000 */
.L_x_5764:
[----:B0-----:R-:W2:Y:S04]  /*150b0*/  LDL R0, [R1+0x2c] ;  /* 0x00002c0001007983 */ /* 0x001ea80000100800 */
[----:B------:R0:W5:Y:S01]  /*150c0*/  LDL R2, [R1+0x18] ;  /* 0x0000180001027983 */ /* 0x0001620000100800 */
[----:B--2---:R-:W-:-:S13]  /*150d0*/  ISETP.NE.AND P0, PT, R0, RZ, PT ;  /* 0x000000ff0000720c */ /* 0x004fda0003f05270 */
        /* <DEDUP_REMOVED lines=11> */
.L_x_5852:
[----:B------:R-:W-:-:S03]  /*15190*/  UMOV UR4, 0xffffffff ;  /* 0xffffffff00047882 */ /* 0x000fc60000000000 */
[----:B------:R-:W-:Y:S05]  /*151a0*/  BRA.DIV UR4, `(.L_x_5854) ;  /* 0x0000001604847947 */ /* 0x000fea000b800000 */
[----:B-----5:R0:W2:Y:S02]  /*151b0*/  SHFL.IDX PT, R14, R2, RZ, 0x1f ;  /* 0x00001fff020e7589 */ /* 0x0200a400000e0000 */
.L_x_5902:
[----:B-1----:R-:W1:Y:S01]  /*151c0*/  @!P1 S2R R3, SR_CgaCtaId ;  /* 0x0000000000039919 */ /* 0x002e620000008800 */
[----:B------:R-:W-:Y:S05]  /*151d0*/  WARPSYNC.ALL ;  /* 0x0000000000007948 */ /* 0x000fea0003800000 */
[----:B------:R-:W-:Y:S01]  /*151e0*/  BAR.SYNC.DEFER_BLOCKING 0x4, 0x180 ;  /* 0x0106000000007b1d */ /* 0x000fe20000010000 */
[----:B------:R-:W-:-:S05]  /*151f0*/  @!P1 MOV R0, 0x400 ;  /* 0x0000040000009802 */ /* 0x000fca0000000f00 */
[----:B--2---:R2:W-:Y:S01]  /*15200*/  STL [R1+0x18], R14 ;  /* 0x0000180e01007387 */ /* 0x0045e20000100800 */
[----:B-1----:R-:W-:-:S05]  /*15210*/  @!P1 LEA R17, R3, R0, 0x18 ;  /* 0x0000000003119211 */ /* 0x002fca00078ec0ff */
[----:B------:R2:W-:Y:S01]  /*15220*/  @!P1 STS [R17+0x368d0], R2 ;  /* 0x0368d00211009388 */ /* 0x0005e20000000800 */
[----:B------:R-:W-:Y:S06]  /*15230*/  BAR.ARV 0x5, 0x180 ;  /* 0x0146000000007b1d */ /* 0x000fec0000002000 */
.L_x_5853:
[----:B------:R-:W4:Y:S01]  /*15240*/  LDL R0, [R1+0x18] ;  /* 0x0000180001007983 */ /* 0x000f220000100800 */
[----:B------:R-:W-:Y:S02]  /*15250*/  ULDC UR4, c[0x0][0xc38] ;  /* 0x00030e0000047ab9 */ /* 0x000fe40000000800 */
[----:B----4-:R-:W-:-:S13]  /*15260*/  ISETP.GE.AND P0, PT, R0, UR4, PT ;  /* 0x0000000400007c0c */ /* 0x010fda000bf06270 */
[----:B------:R-:W-:Y:S05]  /*15270*/  @!P0 BRA `(.L_x_5855) ;  /* 0xffffffb8001c8947 */ /* 0x000fea000383ffff */
.L_x_5761:
[----:B-1----:R-:W4:Y:S01]  /*15280*/  LDL.LU R0, [R1+0x28] ;  /* 0x0000280001007983 */ /* 0x002f220000300800 */
[----:B------:R-:W-:Y:S01]  /*15290*/  BSSY B0, `(.L_x_5856) ;  /* 0x000000b000007945 */ /* 0x000fe20003800000 */
[----:B------:R-:W1:Y:S01]  /*152a0*/  S2R R5, SR_CgaCtaId ;  /* 0x0000000000057919 */ /* 0x000e620000008800 */
[----:B----4-:R-:W-:-:S05]  /*152b0*/  VIADD R0, R0, 0x1 ;  /* 0x0000000100007836 */ /* 0x010fca0000000000 */
[----:B0-23--:R-:W-:-:S04]  /*152c0*/  LEA.HI R2, R0, R0, RZ, 0x1 ;  /* 0x0000000000027211 */ /* 0x00dfc800078f08ff */
[----:B------:R-:W-:-:S05]  /*152d0*/  LOP3.LUT R3, R2, 0xfffffffe, RZ, 0xc0, !PT ;  /* 0xfffffffe02037812 */ /* 0x000fca00078ec0ff */
[----:B------:R-:W-:Y:S01]  /*152e0*/  IMAD.IADD R3, R0, 0x1, -R3 ;  /* 0x0000000100037824 */ /* 0x000fe200078e0a03 */
[----:B------:R-:W-:-:S04]  /*152f0*/  MOV R0, 0x400 ;  /* 0x0000040000007802 */ /* 0x000fc80000000f00 */
[----:B-1----:R-:W-:Y:S02]  /*15300*/  LEA R0, R5, R0, 0x18 ;  /* 0x0000000005007211 */ /* 0x002fe400078ec0ff */
[----:B------:R-:W-:-:S04]  /*15310*/  SHF.L.U32 R3, R3, 0x1f, RZ ;  /* 0x0000001f03037819 */ /* 0x000fc800000006ff */
[----:B------:R-:W0:Y:S02]  /*15320*/  SYNCS.PHASECHK.TRANS64.TRYWAIT P0, [R0+URZ+0x36820], R3 ;  /* 0x03682003000075a7 */ /* 0x000e24000800017f */
[----:B0-----:R-:W-:Y:S05]  /*15330*/  @!P0 BRA `(.L_x_5857) ;  /* 0x0000001400488947 */ /* 0x001fea0003800000 */
.L_x_5903:
[----:B------:R-:W-:Y:S05]  /*15340*/  BSYNC B0 ;  /* 0x0000000000007941 */ /* 0x000fea0003800000 */
.L_x_5856:
[----:B------:R-:W-:-:S03]  /*15350*/  UMOV UR4, 0xffffffff ;  /* 0xffffffff00047882 */ /* 0x000fc60000000000 */
[----:B------:R-:W-:Y:S05]  /*15360*/  BRA.DIV UR4, `(.L_x_5858) ;  /* 0x0000001604507947 */ /* 0x000fea000b800000 */
[----:B------:R-:W1:Y:S02]  /*15370*/  S2R R2, SR_TID.X ;  /* 0x0000000000027919 */ /* 0x000e640000002100 */
[----:B-1----:R-:W-:-:S04]  /*15380*/  SHF.R.U32.HI R2, RZ, 0x5, R2 ;  /* 0x00000005ff027819 */ /* 0x002fc80000011602 */
[----:B------:R-:W-:-:S05]  /*15390*/  LOP3.LUT R2, R2, 0x3, RZ, 0xc0, !PT ;  /* 0x0000000302027812 */ /* 0x000fca00078ec0ff */
[----:B------:R1:W2:Y:S02]  /*153a0*/  SHFL.IDX PT, R14, R2, RZ, 0x1f ;  /* 0x00001fff020e7589 */ /* 0x0002a400000e0000 */
.L_x_5906:
[----:B--2---:R-:W-:Y:S01]  /*153b0*/  ISETP.NE.AND P0, PT, R14, RZ, PT ;  /* 0x000000ff0e00720c */ /* 0x004fe20003f05270 */
[----:B------:R-:W-:-:S12]  /*153c0*/  BSSY B0, `(.L_x_5859) ;  /* 0x0000025000007945 */ /* 0x000fd80003800000 */
[----:B------:R-:W-:Y:S05]  /*153d0*/  @P0 BRA `(.L_x_5860) ;  /* 0x00000000008c0947 */ /* 0x000fea0003800000 */
[----:B------:R-:W-:-:S03]  /*153e0*/  UMOV UR4, 0xffffffff ;  /* 0xffffffff00047882 */ /* 0x000fc60000000000 */
[----:B------:R-:W-:Y:S05]  /*153f0*/  BRA.DIV UR4, `(.L_x_5861) ;  /* 0x0000001604607947 */ /* 0x000fea000b800000 */
[----:B------:R-:W-:-:S13]  /*15400*/  ELECT P6, URZ, PT ;  /* 0x00000000003f782f */ /* 0x000fda00038c0000 */
.L_x_5909:
[----:B------:R-:W-:Y:S05]  /*15410*/  @!P6 BRA `(.L_x_5860) ;  /* 0x00000000007ce947 */ /* 0x000fea0003800000 */
[----:B-1----:R-:W2:Y:S02]  /*15420*/  LDL.LU R2, [R1+0x30] ;  /* 0x0000300001027983 */ /* 0x002ea40000300800 */
[----:B--2---:R-:W-:-:S04]  /*15430*/  LOP3.LUT R2, R2, 0x2, RZ, 0xfc, !PT ;  /* 0x0000000202027812 */ /* 0x004fc800078efcff */
[----:B------:R-:W-:-:S13]  /*15440*/  ISETP.NE.AND P2, PT, R2, 0x3, PT ;  /* 0x000000030200780c */ /* 0x000fda0003f45270 */
[----:B------:R-:W-:Y:S05]  /*15450*/  @!P2 BRA `(.L_x_5862) ;  /* 0x000000000004a947 */ /* 0x000fea0003800000 */
[----:B------:R-:W-:Y:S01]  /*15460*/  BPT.TRAP 0x1 ;  /* 0x000000040000795c */ /* 0x000fe20000300000 */
.L_x_5862:
        /* <DEDUP_REMOVED lines=13> */
.L_x_5910:
[----:B------:R-:W1:Y:S02]  /*15540*/  SYNCS.PHASECHK.TRANS64.TRYWAIT P0, [R3+URZ], R2 ;  /* 0x00000002030075a7 */ /* 0x000e64000800017f */
[----:B-1----:R-:W-:Y:S05]  /*15550*/  @!P0 BRA `(.L_x_5864) ;  /* 0x00000014003c8947 */ /* 0x002fea0003800000 */
.L_x_5911:
[----:B------:R-:W-:Y:S05]  /*15560*/  @!P2 BRA `(.L_x_5865) ;  /* 0x000000000004a947 */ /* 0x000fea0003800000 */
[----:B------:R-:W-:Y:S01]  /*15570*/  BPT.TRAP 0x1 ;  /* 0x000000040000795c */ /* 0x000fe20000300000 */
.L_x_5865:
[----:B-1----:R-:W-:-:S04]  /*15580*/  VIADD R3, R0, 0x36860 ;  /* 0x0003686000037836 */ /* 0x002fc80000000000 */
[----:B------:R-:W-:-:S04]  /*15590*/  IMAD R18, R18, 0x8, R3 ;  /* 0x0000000812127824 */ /* 0x000fc800078e0203 */
[----:B------:R-:W1:Y:S02]  /*155a0*/  SYNCS.PHASECHK.TRANS64.TRYWAIT P0, [R18+URZ], R5 ;  /* 0x00000005120075a7 */ /* 0x000e64000800017f */
[----:B-1----:R-:W-:Y:S05]  /*155b0*/  @!P0 BRA `(.L_x_5866) ;  /* 0x0000001400388947 */ /* 0x002fea0003800000 */
.L_x_5912:
[----:B------:R-:W-:-:S07]  /*155c0*/  IMAD R3, R4, 0x8, R3 ;  /* 0x0000000804037824 */ /* 0x000fce00078e0203 */
.L_x_5867:
[----:B--2---:R2:W3:Y:S02]  /*155d0*/  SYNCS.PHASECHK.TRANS64.TRYWAIT P0, [R3+URZ], R2 ;  /* 0x00000002030075a7 */ /* 0x0044e4000800017f */
[----:B---3--:R-:W-:Y:S05]  /*155e0*/  @!P0 NANOSLEEP.SYNCS 0x989680 ;  /* 0x009896800000895d */ /* 0x008fea0003900000 */
[----:B------:R-:W3:Y:S02]  /*155f0*/  @!P0 SYNCS.PHASECHK.TRANS64 P0, [R3+URZ], R2 ;  /* 0x00000002030085a7 */ /* 0x000ee4000800007f */
[----:B---3--:R-:W-:Y:S05]  /*15600*/  @!P0 BRA `(.L_x_5867) ;  /* 0xfffffffc00f08947 */ /* 0x008fea000383ffff */
.L_x_5860:
[----:B------:R-:W-:Y:S05]  /*15610*/  BSYNC B0 ;  /* 0x0000000000007941 */ /* 0x000fea0003800000 */
.L_x_5859:
[----:B------:R-:W-:Y:S05]  /*15620*/  EXIT ;  /* 0x000000000000794d */ /* 0x000fea0003800000 */
.L_x_5714:
[----:B0-----:R-:W-:-:S04]  /*15630*/  IMAD.U32 R3, RZ, RZ, UR37 ;  /* 0x00000025ff037e24 */ /* 0x001fc8000f8e00ff */
[----:B------:R0:W1:Y:S03]  /*15640*/  SYNCS.PHASECHK.TRANS64.TRYWAIT P1, [R3+URZ+0x36800], R0 ;  /* 0x03680000030075a7 */ /* 0x000066000802017f */
[----:B-1----:R-:W-:Y:S05]  /*15650*/  @!P1 NANOSLEEP.SYNCS 0x989680 ;  /* 0x009896800000995d */ /* 0x002fea0003900000 */
[----:B------:R-:W1:Y:S02]  /*15660*/  @!P1 SYNCS.PHASECHK.TRANS64 P1, [R3+URZ+0x36800], R0 ;  /* 0x03680000030095a7 */ /* 0x000e64000802007f */
[----:B-1----:R-:W-:Y:S05]  /*15670*/  @!P1 BRA `(.L_x_5714) ;  /* 0xfffffffc00ec9947 */ /* 0x002fea000383ffff */
[----:B------:R-:W-:Y:S05]  /*15680*/  BRA `(.L_x_5868) ;  /* 0xfffffec000507947 */ /* 0x000fea000383ffff */
.L_x_5718:
[----:B-1----:R1:W2:Y:S02]  /*15690*/  SYNCS.PHASECHK.TRANS64.TRYWAIT P2, [R2+URZ+0x36830], R3 ;  /* 0x03683003020075a7 */ /* 0x0022a4000804017f */
[----:B--2---:R-:W-:Y:S05]  /*156a0*/  @!P2 NANOSLEEP.SYNCS 0x989680 ;  /* 0x009896800000a95d */ /* 0x004fea0003900000 */
[----:B------:R-:W2:Y:S02]  /*156b0*/  @!P2 SYNCS.PHASECHK.TRANS64 P2, [R2+URZ+0x36830], R3 ;  /* 0x036830030200a5a7 */ /* 0x000ea4000804007f */
[----:B--2---:R-:W-:Y:S05]  /*156c0*/  @!P2 BRA `(.L_x_5718) ;  /* 0xfffffffc00f0a947 */ /* 0x004fea000383ffff */
[----:B------:R-:W-:Y:S05]  /*156d0*/  BRA `(.L_x_5717) ;  /* 0xfffffec000747947 */ /* 0x000fea000383ffff */
.L_x_5723:
[----:B-1----:R-:W-:-:S04]  /*156e0*/  IMAD.U32 R5, RZ, RZ, UR6 ;  /* 0x00000006ff057e24 */ /* 0x002fc8000f8e00ff */
[----:B------:R1:W2:Y:S03]  /*156f0*/  SYNCS.PHASECHK.TRANS64.TRYWAIT P3, [R5+URZ+0x36830], R0 ;  /* 0x03683000050075a7 */ /* 0x0002a6000806017f */
[----:B--2---:R-:W-:Y:S05]  /*15700*/  @!P3 NANOSLEEP.SYNCS 0x989680 ;  /* 0x009896800000b95d */ /* 0x004fea0003900000 */
[----:B------:R-:W2:Y:S02]  /*15710*/  @!P3 SYNCS.PHASECHK.TRANS64 P3, [R5+URZ+0x36830], R0 ;  /* 0x036830000500b5a7 */ /* 0x000ea4000806007f */
[----:B--2---:R-:W-:Y:S05]  /*15720*/  @!P3 BRA `(.L_x_5723) ;  /* 0xfffffffc00ecb947 */ /* 0x004fea000383ffff */
[----:B------:R-:W-:Y:S05]  /*15730*/  BRA `(.L_x_5722) ;  /* 0xfffffefc00a07947 */ /* 0x000fea000383ffff */
.L_x_5727:
[----:B-1----:R-:W-:-:S04]  /*15740*/  IMAD.U32 R3, RZ, RZ, UR11 ;  /* 0x0000000bff037e24 */ /* 0x002fc8000f8e00ff */
[----:B------:R1:W2:Y:S03]  /*15750*/  SYNCS.PHASECHK.TRANS64.TRYWAIT P3, [R3+URZ+0x36850], R0 ;  /* 0x03685000030075a7 */ /* 0x0002a6000806017f */
[----:B--2---:R-:W-:Y:S05]  /*15760*/  @!P3 NANOSLEEP.SYNCS 0x989680 ;  /* 0x009896800000b95d */ /* 0x004fea0003900000 */
[----:B------:R-:W2:Y:S02]  /*15770*/  @!P3 SYNCS.PHASECHK.TRANS64 P3, [R3+URZ+0x36850], R0 ;  /* 0x036850000300b5a7 */ /* 0x000ea4000806007f */
[----:B--2---:R-:W-:Y:S05]  /*15780*/  @!P3 BRA `(.L_x_5727) ;  /* 0xfffffffc00ecb947 */ /* 0x004fea000383ffff */
[----:B------:R-:W-:Y:S05]  /*15790*/  BRA `(.L_x_5726) ;  /* 0xffffff2000e87947 */ /* 0x000fea000383ffff */
.L_x_5733:
[----:B-1----:R-:W-:-:S04]  /*157a0*/  IMAD.U32 R5, RZ, RZ, UR4 ;  /* 0x00000004ff057e24 */ /* 0x002fc8000f8e00ff */
[----:B------:R1:W2:Y:S03]  /*157b0*/  SYNCS.PHASECHK.TRANS64.TRYWAIT P2, [R5+URZ+0x36830], R0 ;  /* 0x03683000050075a7 */ /* 0x0002a6000804017f */
[----:B--2---:R-:W-:Y:S05]  /*157c0*/  @!P2 NANOSLEEP.SYNCS 0x989680 ;  /* 0x009896800000a95d */ /* 0x004fea0003900000 */
[----:B------:R-:W2:Y:S02]  /*157d0*/  @!P2 SYNCS.PHASECHK.TRANS64 P2, [R5+URZ+0x36830], R0 ;  /* 0x036830000500a5a7 */ /* 0x000ea4000804007f */
[----:B--2---:R-:W-:Y:S05]  /*157e0*/  @!P2 BRA `(.L_x_5733) ;  /* 0xfffffffc00eca947 */ /* 0x004fea000383ffff */
[----:B------:R-:W-:Y:S05]  /*157f0*/  BRA `(.L_x_5732) ;  /* 0xffffff4000647947 */ /* 0x000fea000383ffff */
.L_x_5737:
[----:B-1----:R-:W-:-:S04]  /*15800*/  IMAD.U32 R3, RZ, RZ, UR10 ;  /* 0x0000000aff037e24 */ /* 0x002fc8000f8e00ff */
[----:B------:R1:W2:Y:S03]  /*15810*/  SYNCS.PHASECHK.TRANS64.TRYWAIT P2, [R3+URZ+0x36850], R0 ;  /* 0x03685000030075a7 */ /* 0x0002a6000804017f */
[----:B--2---:R-:W-:Y:S05]  /*15820*/  @!P2 NANOSLEEP.SYNCS 0x989680 ;  /* 0x009896800000a95d */ /* 0x004fea0003900000 */
[----:B------:R-:W2:Y:S02]  /*15830*/  @!P2 SYNCS.PHASECHK.TRANS64 P2, [R3+URZ+0x36850], R0 ;  /* 0x036850000300a5a7 */ /* 0x000ea4000804007f */
[----:B--2---:R-:W-:Y:S05]  /*15840*/  @!P2 BRA `(.L_x_5737) ;  /* 0xfffffffc00eca947 */ /* 0x004fea000383ffff */
[----:B------:R-:W-:Y:S05]  /*15850*/  BRA `(.L_x_5736) ;  /* 0xffffff6400ac7947 */ /* 0x000fea000383ffff */
.L_x_5742:
[----:B-1----:R-:W-:-:S04]  /*15860*/  IMAD.U32 R3, RZ, RZ, UR5 ;  /* 0x00000005ff037e24 */ /* 0x002fc8000f8e00ff */
[----:B------:R1:W2:Y:S03]  /*15870*/  SYNCS.PHASECHK.TRANS64.TRYWAIT P0, [R3+URZ+0x36850], R2 ;  /* 0x03685002030075a7 */ /* 0x0002a6000800017f */
[----:B--2---:R-:W-:Y:S05]  /*15880*/  @!P0 NANOSLEEP.SYNCS 0x989680 ;  /* 0x009896800000895d */ /* 0x004fea0003900000 */
[----:B------:R-:W2:Y:S02]  /*15890*/  @!P0 SYNCS.PHASECHK.TRANS64 P0, [R3+URZ+0x36850], R2 ;  /* 0x03685002030085a7 */ /* 0x000ea4000800007f */
[----:B--2---:R-:W-:Y:S05]  /*158a0*/  @!P0 BRA `(.L_x_5742) ;  /* 0xfffffffc00ec8947 */ /* 0x004fea000383ffff */
[----:B------:R-:W-:Y:S05]  /*158b0*/  BRA `(.L_x_5741) ;  /* 0xffffff8000707947 */ /* 0x000fea000383ffff */
.L_x_5772:
[----:B------:R-:W-:Y:S02]  /*158c0*/  IMAD.MOV.U32 R13, RZ, RZ, R0 ;  /* 0x000000ffff0d7224 */ /* 0x000fe400078e0000 */
[----:B------:R-:W-:Y:S02]  /*158d0*/  IMAD.MOV.U32 R12, RZ, RZ, RZ ;  /* 0x000000ffff0c7224 */ /* 0x000fe400078e00ff */
[----:B------:R-:W-:Y:S02]  /*158e0*/  IMAD.MOV.U32 R11, RZ, RZ, 0x1f ;  /* 0x0000001fff0b7424 */ /* 0x000fe400078e00ff */
[----:B------:R-:W-:-:S07]  /*158f0*/  IMAD.MOV.U32 R15, RZ, RZ, -0x1 ;  /* 0xffffffffff0f7424 */ /* 0x000fce00078e00ff */
[----:B0-----:R-:W-:Y:S05]  /*15900*/  WARPSYNC.COLLECTIVE R15, `(.L_x_5869) ;  /* 0x000000000f087348 */ /* 0x001fea0003c00000 */
[----:B------:R1:W2:Y:S02]  /*15910*/  SHFL.IDX P6, R14, R13, R12, R11 ;  /* 0x0000000c0d0e7389 */ /* 0x0002a400000c000b */
[----:B012---:R-:W-:Y:S01]  /*15920*/  ENDCOLLECTIVE ;  /* 0x000000000000791b */ /* 0x007fe20003800000 */
.L_x_5869:
[----:B------:R-:W-:Y:S05]  /*15930*/  BRA `(.L_x_5870) ;  /* 0xffffffbc00407947 */ /* 0x000fea000383ffff */
.L_x_5774:
[----:B------:R-:W-:Y:S01]  /*15940*/  BSSY B0, `(.L_x_5871) ;  /* 0x0000006000007945 */ /* 0x000fe20003800000 */
[----:B------:R-:W-:-:S07]  /*15950*/  IMAD.MOV.U32 R15, RZ, RZ, -0x1 ;  /* 0xffffffffff0f7424 */ /* 0x000fce00078e00ff */
[----:B01----:R-:W-:Y:S05]  /*15960*/  WARPSYNC.COLLECTIVE R15, `(.L_x_5872) ;  /* 0x000000000f0c7348 */ /* 0x003fea0003c00000 */
[----:B------:R-:W-:Y:S02]  /*15970*/  ELECT P6, UR62, PT ;  /* 0x00000000003e782f */ /* 0x000fe400038c0000 */
[----:B------:R-:W-:Y:S01]  /*15980*/  MOV R14, UR62 ;  /* 0x0000003e000e7c02 */ /* 0x000fe20008000f00 */
[----:B01----:R-:W-:Y:S10]  /*15990*/  ENDCOLLECTIVE ;  /* 0x000000000000791b */ /* 0x003ff40003800000 */
.L_x_5872:
[----:B------:R-:W-:Y:S05]  /*159a0*/  BSYNC B0 ;  /* 0x0000000000007941 */ /* 0x000fea0003800000 */
.L_x_5871:
[----:B------:R-:W-:Y:S05]  /*159b0*/  BRA `(.L_x_5873) ;  /* 0xffffffbc00407947 */ /* 0x000fea000383ffff */
.L_x_5776:
[----:B-1----:R1:W2:Y:S02]  /*159c0*/  SYNCS.PHASECHK.TRANS64.TRYWAIT P0, [R2+URZ+0x36840], R0 ;  /* 0x03684000020075a7 */ /* 0x0022a4000800017f */
[----:B--2---:R-:W-:Y:S05]  /*159d0*/  @!P0 NANOSLEEP.SYNCS 0x989680 ;  /* 0x009896800000895d */ /* 0x004fea0003900000 */
[----:B------:R-:W2:Y:S02]  /*159e0*/  @!P0 SYNCS.PHASECHK.TRANS64 P0, [R2+URZ+0x36840], R0 ;  /* 0x03684000020085a7 */ /* 0x000ea4000800007f */
[----:B--2---:R-:W-:Y:S05]  /*159f0*/  @!P0 BRA `(.L_x_5776) ;  /* 0xfffffffc00f08947 */ /* 0x004fea000383ffff */
[----:B------:R-:W-:Y:S05]  /*15a00*/  BRA `(.L_x_5874) ;  /* 0xffffffbc00947947 */ /* 0x000fea000383ffff */
.L_x_5780:
[----:B------:R-:W-:Y:S01]  /*15a10*/  IMAD.MOV.U32 R13, RZ, RZ, R4 ;  /* 0x000000ffff0d7224 */ /* 0x000fe200078e0004 */
[----:B------:R-:W-:Y:S01]  /*15a20*/  LOP3.LUT R6, R6, 0x7f, RZ, 0xc0, !PT ;  /* 0x0000007f06067812 */ /* 0x000fe200078ec0ff */
[----:B------:R-:W-:Y:S02]  /*15a30*/  IMAD.MOV.U32 R12, RZ, RZ, RZ ;  /* 0x000000ffff0c7224 */ /* 0x000fe400078e00ff */
[----:B------:R-:W-:Y:S01]  /*15a40*/  IMAD.MOV.U32 R11, RZ, RZ, 0x181f ;  /* 0x0000181fff0b7424 */ /* 0x000fe200078e00ff */
[----:B------:R-:W-:Y:S01]  /*15a50*/  SHF.R.U32.HI R2, RZ, 0x3, R6 ;  /* 0x00000003ff027819 */ /* 0x000fe20000011606 */
[----:B------:R-:W-:-:S04]  /*15a60*/  IMAD.MOV.U32 R15, RZ, RZ, -0x1 ;  /* 0xffffffffff0f7424 */ /* 0x000fc800078e00ff */
[----:B------:R-:W-:-:S07]  /*15a70*/  IMAD R2, R8, 0x80, R2 ;  /* 0x0000008008027824 */ /* 0x000fce00078e0202 */
[----:B-----5:R-:W-:Y:S05]  /*15a80*/  WARPSYNC.COLLECTIVE R15, `(.L_x_5875) ;  /* 0x000000000f087348 */ /* 0x020fea0003c00000 */
[----:B------:R0:W1:Y:S02]  /*15a90*/  SHFL.IDX P6, R14, R13, R12, R11 ;  /* 0x0000000c0d0e7389 */ /* 0x00006400000c000b */
[----:B01---5:R-:W-:Y:S01]  /*15aa0*/  ENDCOLLECTIVE ;  /* 0x000000000000791b */ /* 0x023fe20003800000 */
.L_x_5875:
[----:B------:R-:W-:Y:S02]  /*15ab0*/  VIADD R8, R2, 0x10 ;  /* 0x0000001002087836 */ /* 0x000fe40000000000 */
[----:B------:R-:W-:Y:S02]  /*15ac0*/  IMAD.MOV.U32 R13, RZ, RZ, R0 ;  /* 0x000000ffff0d7224 */ /* 0x000fe400078e0000 */
[----:B------:R-:W-:-:S07]  /*15ad0*/  IMAD.MOV.U32 R5, RZ, RZ, R14 ;  /* 0x000000ffff057224 */ /* 0x000fce00078e000e */
[----:B------:R-:W-:Y:S05]  /*15ae0*/  WARPSYNC.COLLECTIVE R15, `(.L_x_5876) ;  /* 0x000000000f087348 */ /* 0x000fea0003c00000 */
[----:B------:R0:W1:Y:S02]  /*15af0*/  SHFL.IDX P6, R14, R13, R12, R11 ;  /* 0x0000000c0d0e7389 */ /* 0x00006400000c000b */
[----:B01----:R-:W-:Y:S01]  /*15b00*/  ENDCOLLECTIVE ;  /* 0x000000000000791b */ /* 0x003fe20003800000 */
.L_x_5876:
        /* <DEDUP_REMOVED lines=20> */
.L_x_5877:
[----:B------:R-:W-:Y:S02]  /*15c50*/  IMAD.MOV.U32 R13, RZ, RZ, R0 ;  /* 0x000000ffff0d7224 */ /* 0x000fe400078e0000 */
[----:B------:R-:W-:-:S07]  /*15c60*/  IMAD.MOV.U32 R5, RZ, RZ, R14 ;  /* 0x000000ffff057224 */ /* 0x000fce00078e000e */
[----:B------:R-:W-:Y:S05]  /*15c70*/  WARPSYNC.COLLECTIVE R15, `(.L_x_5878) ;  /* 0x000000000f087348 */ /* 0x000fea0003c00000 */
[----:B------:R0:W1:Y:S02]  /*15c80*/  SHFL.IDX P6, R14, R13, R12, R11 ;  /* 0x0000000c0d0e7389 */ /* 0x00006400000c000b */
[----:B01----:R-:W-:Y:S01]  /*15c90*/  ENDCOLLECTIVE ;  /* 0x000000000000791b */ /* 0x003fe20003800000 */
.L_x_5878:
        /* <DEDUP_REMOVED lines=18> */
.L_x_5879:
[----:B------:R-:W-:Y:S02]  /*15dc0*/  IMAD.MOV.U32 R13, RZ, RZ, R0 ;  /* 0x000000ffff0d7224 */ /* 0x000fe400078e0000 */
[----:B------:R-:W-:-:S07]  /*15dd0*/  IMAD.MOV.U32 R5, RZ, RZ, R14 ;  /* 0x000000ffff057224 */ /* 0x000fce00078e000e */
[----:B------:R-:W-:Y:S05]  /*15de0*/  WARPSYNC.COLLECTIVE R15, `(.L_x_5880) ;  /* 0x000000000f087348 */ /* 0x000fea0003c00000 */
[----:B------:R0:W1:Y:S02]  /*15df0*/  SHFL.IDX P6, R14, R13, R12, R11 ;  /* 0x0000000c0d0e7389 */ /* 0x00006400000c000b */
[----:B01----:R-:W-:Y:S01]  /*15e00*/  ENDCOLLECTIVE ;  /* 0x000000000000791b */ /* 0x003fe20003800000 */
.L_x_5880:
        /* <DEDUP_REMOVED lines=18> */
.L_x_5881:
[----:B------:R-:W-:Y:S02]  /*15f30*/  IMAD.MOV.U32 R13, RZ, RZ, R0 ;  /* 0x000000ffff0d7224 */ /* 0x000fe400078e0000 */
[----:B------:R-:W-:-:S07]  /*15f40*/  IMAD.MOV.U32 R5, RZ, RZ, R14 ;  /* 0x000000ffff057224 */ /* 0x000fce00078e000e */
[----:B------:R-:W-:Y:S05]  /*15f50*/  WARPSYNC.COLLECTIVE R15, `(.L_x_5882) ;  /* 0x000000000f087348 */ /* 0x000fea0003c00000 */
[----:B------:R0:W1:Y:S02]  /*15f60*/  SHFL.IDX P6, R14, R13, R12, R11 ;  /* 0x0000000c0d0e7389 */ /* 0x00006400000c000b */
[----:B01----:R-:W-:Y:S01]  /*15f70*/  ENDCOLLECTIVE ;  /* 0x000000000000791b */ /* 0x003fe20003800000 */
.L_x_5882:
        /* <DEDUP_REMOVED lines=18> */
.L_x_5883:
[----:B------:R-:W-:Y:S02]  /*160a0*/  IMAD.MOV.U32 R13, RZ, RZ, R0 ;  /* 0x000000ffff0d7224 */ /* 0x000fe400078e0000 */
[----:B------:R-:W-:-:S07]  /*160b0*/  IMAD.MOV.U32 R5, RZ, RZ, R14 ;  /* 0x000000ffff057224 */ /* 0x000fce00078e000e */
[----:B------:R-:W-:Y:S05]  /*160c0*/  WARPSYNC.COLLECTIVE R15, `(.L_x_5884) ;  /* 0x000000000f087348 */ /* 0x000fea0003c00000 */
[----:B------:R0:W1:Y:S02]  /*160d0*/  SHFL.IDX P6, R14, R13, R12, R11 ;  /* 0x0000000c0d0e7389 */ /* 0x00006400000c000b */
[----:B01----:R-:W-:Y:S01]  /*160e0*/  ENDCOLLECTIVE ;  /* 0x000000000000791b */ /* 0x003fe20003800000 */
.L_x_5884:
        /* <DEDUP_REMOVED lines=18> */
.L_x_5885:
[----:B------:R-:W-:Y:S02]  /*16210*/  IMAD.MOV.U32 R13, RZ, RZ, R0 ;  /* 0x000000ffff0d7224 */ /* 0x000fe400078e0000 */
[----:B------:R-:W-:-:S07]  /*16220*/  IMAD.MOV.U32 R5, RZ, RZ, R14 ;  /* 0x000000ffff057224 */ /* 0x000fce00078e000e */
[----:B------:R-:W-:Y:S05]  /*16230*/  WARPSYNC.COLLECTIVE R15, `(.L_x_5886) ;  /* 0x000000000f087348 */ /* 0x000fea0003c00000 */
[----:B------:R0:W1:Y:S02]  /*16240*/  SHFL.IDX P6, R14, R13, R12, R11 ;  /* 0x0000000c0d0e7389 */ /* 0x00006400000c000b */
[----:B01----:R-:W-:Y:S01]  /*16250*/  ENDCOLLECTIVE ;  /* 0x000000000000791b */ /* 0x003fe20003800000 */
.L_x_5886:
        /* <DEDUP_REMOVED lines=18> */
.L_x_5887:
[----:B------:R-:W-:Y:S02]  /*16380*/  IMAD.MOV.U32 R13, RZ, RZ, R0 ;  /* 0x000000ffff0d7224 */ /* 0x000fe400078e0000 */
[----:B------:R-:W-:-:S07]  /*16390*/  IMAD.MOV.U32 R5, RZ, RZ, R14 ;  /* 0x000000ffff057224 */ /* 0x000fce00078e000e */
[----:B------:R-:W-:Y:S05]  /*163a0*/  WARPSYNC.COLLECTIVE R15, `(.L_x_5888) ;  /* 0x000000000f087348 */ /* 0x000fea0003c00000 */
[----:B------:R0:W1:Y:S02]  /*163b0*/  SHFL.IDX P6, R14, R13, R12, R11 ;  /* 0x0000000c0d0e7389 */ /* 0x00006400000c000b */
[----:B01----:R-:W-:Y:S01]  /*163c0*/  ENDCOLLECTIVE ;  /* 0x000000000000791b */ /* 0x003fe20003800000 */
.L_x_5888:
        /* <DEDUP_REMOVED lines=16> */
.L_x_5889:
[----:B------:R-:W-:Y:S02]  /*164d0*/  IMAD.MOV.U32 R13, RZ, RZ, R0 ;  /* 0x000000ffff0d7224 */ /* 0x000fe400078e0000 */
[----:B------:R-:W-:-:S07]  /*164e0*/  IMAD.MOV.U32 R4, RZ, RZ, R14 ;  /* 0x000000ffff047224 */ /* 0x000fce00078e000e */
[----:B------:R-:W-:Y:S05]  /*164f0*/  WARPSYNC.COLLECTIVE R15, `(.L_x_5890) ;  /* 0x000000000f087348 */ /* 0x000fea0003c00000 */
[----:B------:R0:W1:Y:S02]  /*16500*/  SHFL.IDX P6, R14, R13, R12, R11 ;  /* 0x0000000c0d0e7389 */ /* 0x00006400000c000b */
[----:B01----:R-:W-:Y:S01]  /*16510*/  ENDCOLLECTIVE ;  /* 0x000000000000791b */ /* 0x003fe20003800000 */
.L_x_5890:
[----:B------:R-:W-:Y:S01]  /*16520*/  IMAD.MOV.U32 R0, RZ, RZ, R14 ;  /* 0x000000ffff007224 */ /* 0x000fe200078e000e */
[----:B------:R-:W-:Y:S06]  /*16530*/  BRA `(.L_x_5891) ;  /* 0xffffffbc00fc7947 */ /* 0x000fec000383ffff */
.L_x_5785:
[----:B0-----:R0:W1:Y:S02]  /*16540*/  SYNCS.PHASECHK.TRANS64.TRYWAIT P0, [R17+URZ+0x36820], R0 ;  /* 0x03682000110075a7 */ /* 0x001064000800017f */
[----:B-1----:R-:W-:Y:S05]  /*16550*/  @!P0 NANOSLEEP.SYNCS 0x989680 ;  /* 0x009896800000895d */ /* 0x002fea0003900000 */
[----:B------:R-:W1:Y:S02]  /*16560*/  @!P0 SYNCS.PHASECHK.TRANS64 P0, [R17+URZ+0x36820], R0 ;  /* 0x03682000110085a7 */ /* 0x000e64000800007f */
[----:B-1----:R-:W-:Y:S05]  /*16570*/  @!P0 BRA `(.L_x_5785) ;  /* 0xfffffffc00f08947 */ /* 0x002fea000383ffff */
[----:B------:R-:W-:Y:S05]  /*16580*/  BRA `(.L_x_5892) ;  /* 0xffffffc000747947 */ /* 0x000fea000383ffff */
.L_x_5792:
[----:B0-----:R0:W1:Y:S02]  /*16590*/  SYNCS.PHASECHK.TRANS64.TRYWAIT P0, [R2+URZ+0x36840], R3 ;  /* 0x03684003020075a7 */ /* 0x001064000800017f */
[----:B-1----:R-:W-:Y:S05]  /*165a0*/  @!P0 NANOSLEEP.SYNCS 0x989680 ;  /* 0x009896800000895d */ /* 0x002fea0003900000 */
[----:B------:R-:W1:Y:S02]  /*165b0*/  @!P0 SYNCS.PHASECHK.TRANS64 P0, [R2+URZ+0x36840], R3 ;  /* 0x03684003020085a7 */ /* 0x000e64000800007f */
[----:B-1----:R-:W-:Y:S05]  /*165c0*/  @!P0 BRA `(.L_x_5792) ;  /* 0xfffffffc00f08947 */ /* 0x002fea000383ffff */
[----:B------:R-:W-:Y:S05]  /*165d0*/  BRA `(.L_x_5893) ;  /* 0xffffffc400287947 */ /* 0x000fea000383ffff */
.L_x_5799:
[----:B0-----:R0:W1:Y:S02]  /*165e0*/  SYNCS.PHASECHK.TRANS64.TRYWAIT P0, [R3+URZ+0x60], R2 ;  /* 0x00006002030075a7 */ /* 0x001064000800017f */
[----:B-1----:R-:W-:Y:S05]  /*165f0*/  @!P0 NANOSLEEP.SYNCS 0x989680 ;  /* 0x009896800000895d */ /* 0x002fea0003900000 */
[----:B------:R-:W1:Y:S02]  /*16600*/  @!P0 SYNCS.PHASECHK.TRANS64 P0, [R3+URZ+0x60], R2 ;  /* 0x00006002030085a7 */ /* 0x000e64000800007f */
[----:B-1----:R-:W-:Y:S05]  /*16610*/  @!P0 BRA `(.L_x_5799) ;  /* 0xfffffffc00f08947 */ /* 0x002fea000383ffff */
[----:B------:R-:W-:Y:S05]  /*16620*/  BRA `(.L_x_5894) ;  /* 0xffffffc800307947 */ /* 0x000fea000383ffff */
.L_x_5810:
[----:B-1----:R1:W2:Y:S02]  /*16630*/  SYNCS.PHASECHK.TRANS64.TRYWAIT P0, [R3+URZ+0x36840], R2 ;  /* 0x03684002030075a7 */ /* 0x0022a4000800017f */
[----:B--2---:R-:W-:Y:S05]  /*16640*/  @!P0 NANOSLEEP.SYNCS 0x989680 ;  /* 0x009896800000895d */ /* 0x004fea0003900000 */
[----:B------:R-:W2:Y:S02]  /*16650*/  @!P0 SYNCS.PHASECHK.TRANS64 P0, [R3+URZ+0x36840], R2 ;  /* 0x03684002030085a7 */ /* 0x000ea4000800007f */
[----:B--2---:R-:W-:Y:S05]  /*16660*/  @!P0 BRA `(.L_x_5810) ;  /* 0xfffffffc00f08947 */ /* 0x004fea000383ffff */
[----:B------:R-:W-:Y:S05]  /*16670*/  BRA `(.L_x_5895) ;  /* 0xffffffcc00f07947 */ /* 0x000fea000383ffff */
.L_x_5817:
[----:B0-----:R0:W1:Y:S02]  /*16680*/  SYNCS.PHASECHK.TRANS64.TRYWAIT P0, [R2+URZ+0x60], R3 ;  /* 0x00006003020075a7 */ /* 0x001064000800017f */
[----:B-1----:R-:W-:Y:S05]  /*16690*/  @!P0 NANOSLEEP.SYNCS 0x989680 ;  /* 0x009896800000895d */ /* 0x002fea0003900000 */
[----:B------:R-:W1:Y:S02]  /*166a0*/  @!P0 SYNCS.PHASECHK.TRANS64 P0, [R2+URZ+0x60], R3 ;  /* 0x00006003020085a7 */ /* 0x000e64000800007f */
[----:B-1----:R-:W-:Y:S05]  /*166b0*/  @!P0 BRA `(.L_x_5817) ;  /* 0xfffffffc00f08947 */ /* 0x002fea000383ffff */
[----:B------:R-:W-:Y:S05]  /*166c0*/  BRA `(.L_x_5896) ;  /* 0xffffffd400007947 */ /* 0x000fea000383ffff */
.L_x_5827:
[----:B--2---:R2:W3:Y:S02]  /*166d0*/  SYNCS.PHASECHK.TRANS64.TRYWAIT P0, [R2+URZ+0x36840], R3 ;  /* 0x03684003020075a7 */ /* 0x0044e4000800017f */
[----:B---3--:R-:W-:Y:S05]  /*166e0*/  @!P0 NANOSLEEP.SYNCS 0x989680 ;  /* 0x009896800000895d */ /* 0x008fea0003900000 */
[----:B------:R-:W3:Y:S02]  /*166f0*/  @!P0 SYNCS.PHASECHK.TRANS64 P0, [R2+URZ+0x36840], R3 ;  /* 0x03684003020085a7 */ /* 0x000ee4000800007f */
[----:B---3--:R-:W-:Y:S05]  /*16700*/  @!P0 BRA `(.L_x_5827) ;  /* 0xfffffffc00f08947 */ /* 0x008fea000383ffff */
[----:B------:R-:W-:Y:S05]  /*16710*/  BRA `(.L_x_5897) ;  /* 0xffffffd800947947 */ /* 0x000fea000383ffff */
.L_x_5834:
[----:B0-----:R0:W1:Y:S02]  /*16720*/  SYNCS.PHASECHK.TRANS64.TRYWAIT P0, [R2+URZ+0x60], R5 ;  /* 0x00006005020075a7 */ /* 0x001064000800017f */
[----:B-1----:R-:W-:Y:S05]  /*16730*/  @!P0 NANOSLEEP.SYNCS 0x989680 ;  /* 0x009896800000895d */ /* 0x002fea0003900000 */
[----:B------:R-:W1:Y:S02]  /*16740*/  @!P0 SYNCS.PHASECHK.TRANS64 P0, [R2+URZ+0x60], R5 ;  /* 0x00006005020085a7 */ /* 0x000e64000800007f */
[----:B-1----:R-:W-:Y:S05]  /*16750*/  @!P0 BRA `(.L_x_5834) ;  /* 0xfffffffc00f08947 */ /* 0x002fea000383ffff */
[----:B------:R-:W-:Y:S05]  /*16760*/  BRA `(.L_x_5898) ;  /* 0xffffffdc00a47947 */ /* 0x000fea000383ffff */
.L_x_5846:
[----:B0-----:R0:W1:Y:S02]  /*16770*/  SYNCS.PHASECHK.TRANS64.TRYWAIT P0, [R2+URZ+0x36860], R3 ;  /* 0x03686003020075a7 */ /* 0x001064000800017f */
[----:B-1----:R-:W-:Y:S05]  /*16780*/  @!P0 NANOSLEEP.SYNCS 0x989680 ;  /* 0x009896800000895d */ /* 0x002fea0003900000 */
[----:B------:R-:W1:Y:S02]  /*16790*/  @!P0 SYNCS.PHASECHK.TRANS64 P0, [R2+URZ+0x36860], R3 ;  /* 0x03686003020085a7 */ /* 0x000e64000800007f */
[----:B-1----:R-:W-:Y:S05]  /*167a0*/  @!P0 BRA `(.L_x_5846) ;  /* 0xfffffffc00f08947 */ /* 0x002fea000383ffff */
[----:B------:R-:W-:Y:S05]  /*167b0*/  BRA `(.L_x_5899) ;  /* 0xffffffe400247947 */ /* 0x000fea000383ffff */
.L_x_5854:
[----:B------:R-:W-:Y:S01]  /*167c0*/  BSSY B0, `(.L_x_5900) ;  /* 0x0000008000007945 */ /* 0x000fe20003800000 */
[----:B-----5:R-:W-:Y:S02]  /*167d0*/  IMAD.MOV.U32 R13, RZ, RZ, R2 ;  /* 0x000000ffff0d7224 */ /* 0x020fe400078e0002 */
[----:B------:R-:W-:Y:S02]  /*167e0*/  IMAD.MOV.U32 R12, RZ, RZ, RZ ;  /* 0x000000ffff0c7224 */ /* 0x000fe400078e00ff */
[----:B------:R-:W-:Y:S02]  /*167f0*/  IMAD.MOV.U32 R11, RZ, RZ, 0x1f ;  /* 0x0000001fff0b7424 */ /* 0x000fe400078e00ff */
[----:B------:R-:W-:-:S07]  /*16800*/  IMAD.MOV.U32 R15, RZ, RZ, -0x1 ;  /* 0xffffffffff0f7424 */ /* 0x000fce00078e00ff */
[----:B-1----:R-:W-:Y:S05]  /*16810*/  WARPSYNC.COLLECTIVE R15, `(.L_x_5901) ;  /* 0x000000000f087348 */ /* 0x002fea0003c00000 */
[----:B------:R0:W2:Y:S02]  /*16820*/  SHFL.IDX P6, R14, R13, R12, R11 ;  /* 0x0000000c0d0e7389 */ /* 0x0000a400000c000b */
[----:B012---:R-:W-:Y:S01]  /*16830*/  ENDCOLLECTIVE ;  /* 0x000000000000791b */ /* 0x007fe20003800000 */
.L_x_5901:
[----:B------:R-:W-:Y:S05]  /*16840*/  BSYNC B0 ;  /* 0x0000000000007941 */ /* 0x000fea0003800000 */
.L_x_5900:
[----:B------:R-:W-:Y:S05]  /*16850*/  BRA `(.L_x_5902) ;  /* 0xffffffe800587947 */ /* 0x000fea000383ffff */
.L_x_5857:
[----:B0-----:R0:W1:Y:S02]  /*16860*/  SYNCS.PHASECHK.TRANS64.TRYWAIT P0, [R0+URZ+0x36820], R3 ;  /* 0x03682003000075a7 */ /* 0x001064000800017f */
[----:B-1----:R-:W-:Y:S05]  /*16870*/  @!P0 NANOSLEEP.SYNCS 0x989680 ;  /* 0x009896800000895d */ /* 0x002fea0003900000 */
[----:B------:R-:W1:Y:S02]  /*16880*/  @!P0 SYNCS.PHASECHK.TRANS64 P0, [R0+URZ+0x36820], R3 ;  /* 0x03682003000085a7 */ /* 0x000e64000800007f */
[----:B-1----:R-:W-:Y:S05]  /*16890*/  @!P0 BRA `(.L_x_5857) ;  /* 0xfffffffc00f08947 */ /* 0x002fea000383ffff */
[----:B------:R-:W-:Y:S05]  /*168a0*/  BRA `(.L_x_5903) ;  /* 0xffffffe800a47947 */ /* 0x000fea000383ffff */
.L_x_5858:
        /* <DEDUP_REMOVED lines=11> */
.L_x_5905:
[----:B------:R-:W-:Y:S05]  /*16960*/  BSYNC B0 ;  /* 0x0000000000007941 */ /* 0x000fea0003800000 */
.L_x_5904:
[----:B------:R-:W-:Y:S05]  /*16970*/  BRA `(.L_x_5906) ;  /* 0xffffffe8008c7947 */ /* 0x000fea000383ffff */
.L_x_5861:
[----:B------:R-:W-:Y:S01]  /*16980*/  BSSY B1, `(.L_x_5907) ;  /* 0x0000006000017945 */ /* 0x000fe20003800000 */
[----:B------:R-:W-:-:S07]  /*16990*/  IMAD.MOV.U32 R15, RZ, RZ, -0x1 ;  /* 0xffffffffff0f7424 */ /* 0x000fce00078e00ff */
[----:B01----:R-:W-:Y:S05]  /*169a0*/  WARPSYNC.COLLECTIVE R15, `(.L_x_5908) ;  /* 0x000000000f0c7348 */ /* 0x003fea0003c00000 */
[----:B------:R-:W-:Y:S02]  /*169b0*/  ELECT P6, UR62, PT ;  /* 0x00000000003e782f */ /* 0x000fe400038c0000 */
[----:B------:R-:W-:Y:S01]  /*169c0*/  MOV R14, UR62 ;  /* 0x0000003e000e7c02 */ /* 0x000fe20008000f00 */
[----:B01----:R-:W-:Y:S10]  /*169d0*/  ENDCOLLECTIVE ;  /* 0x000000000000791b */ /* 0x003ff40003800000 */
.L_x_5908:
[----:B------:R-:W-:Y:S05]  /*169e0*/  BSYNC B1 ;  /* 0x0000000000017941 */ /* 0x000fea0003800000 */
.L_x_5907:
[----:B------:R-:W-:Y:S05]  /*169f0*/  BRA `(.L_x_5909) ;  /* 0xffffffe800847947 */ /* 0x000fea000383ffff */
.L_x_5863:
[----:B0-----:R0:W1:Y:S02]  /*16a00*/  SYNCS.PHASECHK.TRANS64.TRYWAIT P0, [R6+URZ], R5 ;  /* 0x00000005060075a7 */ /* 0x001064000800017f */
[----:B-1----:R-:W-:Y:S05]  /*16a10*/  @!P0 NANOSLEEP.SYNCS 0x989680 ;  /* 0x009896800000895d */ /* 0x002fea0003900000 */
[----:B------:R-:W1:Y:S02]  /*16a20*/  @!P0 SYNCS.PHASECHK.TRANS64 P0, [R6+URZ], R5 ;  /* 0x00000005060085a7 */ /* 0x000e64000800007f */
[----:B-1----:R-:W-:Y:S05]  /*16a30*/  @!P0 BRA `(.L_x_5863) ;  /* 0xfffffffc00f08947 */ /* 0x002fea000383ffff */
[----:B------:R-:W-:Y:S05]  /*16a40*/  BRA `(.L_x_5910) ;  /* 0xffffffe800bc7947 */ /* 0x000fea000383ffff */
.L_x_5864:
[----:B-1----:R1:W2:Y:S02]  /*16a50*/  SYNCS.PHASECHK.TRANS64.TRYWAIT P0, [R3+URZ], R2 ;  /* 0x00000002030075a7 */ /* 0x0022a4000800017f */
[----:B--2---:R-:W-:Y:S05]  /*16a60*/  @!P0 NANOSLEEP.SYNCS 0x989680 ;  /* 0x009896800000895d */ /* 0x004fea0003900000 */
[----:B------:R-:W2:Y:S02]  /*16a70*/  @!P0 SYNCS.PHASECHK.TRANS64 P0, [R3+URZ], R2 ;  /* 0x00000002030085a7 */ /* 0x000ea4000800007f */
[----:B--2---:R-:W-:Y:S05]  /*16a80*/  @!P0 BRA `(.L_x_5864) ;  /* 0xfffffffc00f08947 */ /* 0x004fea000383ffff */
[----:B------:R-:W-:Y:S05]  /*16a90*/  BRA `(.L_x_5911) ;  /* 0xffffffe800b07947 */ /* 0x000fea000383ffff */
.L_x_5866:
[----:B-1----:R1:W2:Y:S02]  /*16aa0*/  SYNCS.PHASECHK.TRANS64.TRYWAIT P0, [R18+URZ], R5 ;  /* 0x00000005120075a7 */ /* 0x0022a4000800017f */
[----:B--2---:R-:W-:Y:S05]  /*16ab0*/  @!P0 NANOSLEEP.SYNCS 0x989680 ;  /* 0x009896800000895d */ /* 0x004fea0003900000 */
[----:B------:R-:W2:Y:S02]  /*16ac0*/  @!P0 SYNCS.PHASECHK.TRANS64 P0, [R18+URZ], R5 ;  /* 0x00000005120085a7 */ /* 0x000ea4000800007f */
[----:B--2---:R-:W-:Y:S05]  /*16ad0*/  @!P0 BRA `(.L_x_5866) ;  /* 0xfffffffc00f08947 */ /* 0x004fea000383ffff */
[----:B------:R-:W-:Y:S05]  /*16ae0*/  BRA `(.L_x_5912) ;  /* 0xffffffe800b47947 */ /* 0x000fea000383ffff */
.L_x_5913:
        /* <DEDUP_REMOVED lines=9> */
.L_x_15310:


//--------------------- .text._ZN7cutlass13device_kernelIN5flash11enable_sm90INS1_16FlashAttnFwdSm90INS1_25CollectiveMainloopFwdSm90ILi2EN4cute5tupleIJNS5_1CILi1EEES8_S8_EEENS6_IJNS7_ILi128EEENS7_ILi112EEENS7_ILi192EEEEEELi192ENS_6half_tEfNS_4arch4Sm90ELb1ELb0ELb0ELb1ELb0ELb0ELb0ELb1ELb1ELb1ELb0ELb0EEENS1_21CollectiveEpilogueFwdINS6_IJSA_SC_SB_EEES9_SE_SG_Li256ELb1ELb1ELb0ELb0EEENS1_36VarlenDynamicPersistentTileSchedulerILi128ELi112ELi256ELi128ELb0ELb1ELb1ELb1ELb1ELb1EEEEEEEEEvNT_6ParamsE --------------------------
	.section	.text._ZN7cutlass13device_kernelIN5flash11enable_sm90INS1_16FlashAttnFwdSm90INS1_25CollectiveMainloopFwdSm90ILi2EN4cute5tupleIJNS5_1CILi1EEES8_S8_EEENS6_IJNS7_ILi128EEENS7_ILi112EEENS7_ILi192EEEEEELi192ENS_6half_tEfNS_4arch4Sm90ELb1ELb0ELb0ELb1ELb0ELb0ELb0ELb1ELb1ELb1ELb0ELb0EEENS1_21CollectiveEpilogueFwdINS6_IJSA_SC_SB_EEES9_SE_SG_Li256ELb1ELb1ELb0ELb0EEENS1_36VarlenDynamicPersistentTileSchedulerILi128ELi112ELi256ELi128ELb0ELb1ELb1ELb1ELb1ELb1EEEEEEEEEvNT_6ParamsE,"ax",@progbits
	.align	128
.text._ZN7cutlass13device_kernelIN5flash11enable_sm90INS1_16FlashAttnFwdSm90INS1_25CollectiveMainloopFwdSm90ILi2EN4cute5tupleIJNS5_1CILi1EEES8_S8_EEENS6_IJNS7_ILi128EEENS7_ILi112EEENS7_ILi192EEEEEELi192ENS_6half_tEfNS_4arch4Sm90ELb1ELb0ELb0ELb1ELb0ELb0ELb0ELb1ELb1ELb1ELb0ELb0EEENS1_21CollectiveEpilogueFwdINS6_IJSA_SC_SB_EEES9_SE_SG_Li256ELb1ELb1ELb0ELb0EEENS1_36VarlenDynamicPersistentTileSchedulerILi128ELi112ELi256ELi128ELb0ELb1ELb1ELb1ELb1ELb1EEEEEEEEEvNT_6ParamsE:
        .type           _ZN7cutlass13device_kernelIN5flash11enable_sm90INS1_16FlashAttnFwdSm90INS1_25CollectiveMainloopFwdSm90ILi2EN4cute5tupleIJNS5_1CILi1EEES8_S8_EEENS6_IJNS7_ILi128EEENS7_ILi112EEENS7_ILi192EEEEEELi192ENS_6half_tEfNS_4arch4Sm90ELb1ELb0ELb0ELb1ELb0ELb0ELb0ELb1ELb1ELb1ELb0ELb0EEENS1_21CollectiveEpilogueFwdINS6_IJSA_SC_SB_EEES9_SE_SG_Li256ELb1ELb1ELb0ELb0EEENS1_36VarlenDynamicPersistentTileSchedulerILi128ELi112ELi256ELi128ELb0ELb1ELb1ELb1ELb1ELb1EEEEEEEEEvNT_6ParamsE,@function
        .size           _ZN7cutlass13device_kernelIN5flash11enable_sm90INS1_16FlashAttnFwdSm90INS1_25CollectiveMainloopFwdSm90ILi2EN4cute5tupleIJNS5_1CILi1EEES8_S8_EEENS6_IJNS7_ILi128EEENS7_ILi112EEENS7_ILi192EEEEEELi192ENS_6half_tEfNS_4arch4Sm90ELb1ELb0ELb0ELb1ELb0ELb0ELb0ELb1ELb1ELb1ELb0ELb0EEENS1_21CollectiveEpilogueFwdINS6_IJSA_SC_SB_EEES9_SE_SG_Li256ELb1ELb1ELb0ELb0EEENS1_36VarlenDynamicPersistentTileSchedulerILi128ELi112ELi256ELi128ELb0ELb1ELb1ELb1ELb1ELb1EEEEEEEEEvNT_6ParamsE,(.L_x_15311 - _ZN7cutlass13device_kernelIN5flash11enable_sm90INS1_16FlashAttnFwdSm90INS1_25CollectiveMainloopFwdSm90ILi2EN4cute5tupleIJNS5_1CILi1EEES8_S8_EEENS6_IJNS7_ILi128EEENS7_ILi112EEENS7_ILi192EEEEEELi192ENS_6half_tEfNS_4arch4Sm90ELb1ELb0ELb0ELb1ELb0ELb0ELb0ELb1ELb1ELb1ELb0ELb0EEENS1_21CollectiveEpilogueFwdINS6_IJSA_SC_SB_EEES9_SE_SG_Li256ELb1ELb1ELb0ELb0EEENS1_36VarlenDynamicPersistentTileSchedulerILi128ELi112ELi256ELi128ELb0ELb1ELb1ELb1ELb1ELb1EEEEEEEEEvNT_6ParamsE)
        .other          _ZN7cutlass13device_kernelIN5flash11enable_sm90INS1_16FlashAttnFwdSm90INS1_25CollectiveMainloopFwdSm90ILi2EN4cute5tupleIJNS5_1CILi1EEES8_S8_EEENS6_IJNS7_ILi128EEENS7_ILi112EEENS7_ILi192EEEEEELi192ENS_6half_tEfNS_4arch4Sm90ELb1ELb0ELb0ELb1ELb0ELb0ELb0ELb1ELb1ELb1ELb0ELb0EEENS1_21CollectiveEpilogueFwdINS6_IJSA_SC_SB_EEES9_SE_SG_Li256ELb1ELb1ELb0ELb0EEENS1_36VarlenDynamicPersistentTileSchedulerILi128ELi112ELi256ELi128ELb0ELb1ELb1ELb1ELb1ELb1EEEEEEEEEvNT_6ParamsE,@"STO_CUDA_ENTRY STV_DEFAULT"
_ZN7cutlass13device_kernelIN5flash11enable_sm90INS1_16FlashAttnFwdSm90INS1_25CollectiveMainloopFwdSm90ILi2EN4cute5tupleIJNS5_1CILi1EEES8_S8_EEENS6_IJNS7_ILi128EEENS7_ILi112EEENS7_ILi192EEEEEELi192ENS_6half_tEfNS_4arch4Sm90ELb1ELb0ELb0ELb1ELb0ELb0ELb0ELb1ELb1ELb1ELb0ELb0EEENS1_21CollectiveEpilogueFwdINS6_IJSA_SC_SB_EEES9_SE_SG_Li256ELb1ELb1ELb0ELb0EEENS1_36VarlenDynamicPersistentTileSchedulerILi128ELi112ELi256ELi128ELb0ELb1ELb1ELb1ELb1ELb1EEEEEEEEEvNT_6ParamsE:
        /* <DEDUP_REMOVED lines=18> */
.L_x_5915:
[----:B------:R-:W-:Y:S05]  /*0120*/  BSYNC B0 ;  /* 0x0000000000007941 */ /* 0x000fea0003800000 */
.L_x_5914:
        /* <DEDUP_REMOVED lines=41> */
.L_x_5916:
        /* <DEDUP_REMOVED lines=22> */
.L_x_5917:
        /* <DEDUP_REMOVED lines=18> */
.L_x_5918:
        /* <DEDUP_REMOVED lines=22> */
.L_x_5919:
        /* <DEDUP_REMOVED lines=22> */
.L_x_5920:
        /* <DEDUP_REMOVED lines=8> */
.L_x_5922:
        /* <DEDUP_REMOVED lines=50> */
[----:B------:R-:W-:Y:S01]  /*0ca0*/  SHF.R.S32.HI R210, RZ, 0x3, R3 ;  /* 0x00000003ffd27819 */ /* 0x000fe20000011403 */
[----:B------:R-:W-:Y:S01]  /*0cb0*/  IMAD.IADD R5, R220, 0x1, -R5 ;  /* 0x00000001dc057824 */ /* 0x000fe200078e0a05 */
[----:B------:R-:W-:Y:S01]  /*0cc0*/  LOP3.LUT R2, R2, 0x1ffffffe, RZ, 0xc0, !PT ;  /* 0x1ffffffe02027812 */ /* 0x000fe200078ec0ff */
[----:B------:R-:W-:Y:S02]  /*0cd0*/  ULOP3.LUT UR7, UR4, 0x1, URZ, 0xfc, !UPT ;  /* 0x0000000104077892 */ /* 0x000fe4000f8efc3f */
[----:B------:R-:W-:Y:S01]  /*0ce0*/  IMAD R5, R5, 0x40, R4 ;  /* 0x0000004005057824 */ /* 0x000fe200078e0204 */
[----:B------:R-:W-:Y:S01]  /*0cf0*/  UMOV UR4, URZ ;  /* 0x0000003f00047c82 */ /* 0x000fe20008000000 */
[----:B------:R-:W-:Y:S01]  /*0d00*/  IMAD.IADD R2, R7, 0x1, -R2 ;  /* 0x0000000107027824 */ /* 0x000fe200078e0a02 */
[----:B------:R-:W-:Y:S01]  /*0d10*/  LOP3.LUT R7, R10, 0xfffffffc, RZ, 0xc0, !PT ;  /* 0xfffffffc0a077812 */ /* 0x000fe200078ec0ff */
[----:B------:R-:W-:Y:S02]  /*0d20*/  IMAD.U32 R216, RZ, RZ, UR7 ;  /* 0x00000007ffd87e24 */ /* 0x000fe4000f8e00ff */
[----:B------:R-:W-:-:S02]  /*0d30*/  IMAD R215, R2, 0x8, R5 ;  /* 0x0000000802d77824 */ /* 0x000fc400078e0205 */
[----:B------:R-:W-:Y:S01]  /*0d40*/  IMAD.IADD R4, R220, 0x1, -R7 ;  /* 0x00000001dc047824 */ /* 0x000fe200078e0a07 */
[----:B------:R-:W-:Y:S01]  /*0d50*/  LOP3.LUT R7, R3, 0xfffffff8, RZ, 0xc0, !PT ;  /* 0xfffffff803077812 */ /* 0x000fe200078ec0ff */
[----:B------:R-:W-:Y:S01]  /*0d60*/  IMAD.U32 R211, RZ, RZ, UR4 ;  /* 0x00000004ffd37e24 */ /* 0x000fe2000f8e00ff */
[----:B------:R-:W-:Y:S02]  /*0d70*/  LOP3.LUT R3, R6, 0x7ffffffc, RZ, 0xc0, !PT ;  /* 0x7ffffffc06037812 */ /* 0x000fe400078ec0ff */
[----:B------:R-:W-:Y:S01]  /*0d80*/  LEA.HI R10, R4, R4, RZ, 0x1 ;  /* 0x00000004040a7211 */ /* 0x000fe200078f08ff */
[----:B------:R-:W-:Y:S02]  /*0d90*/  IMAD.IADD R206, R220, 0x1, -R7 ;  /* 0x00000001dcce7824 */ /* 0x000fe400078e0a07 */
[----:B------:R-:W-:Y:S01]  /*0da0*/  IMAD.IADD R22, R212, 0x1, -R3 ;  /* 0x00000001d4167824 */ /* 0x000fe200078e0a03 */
[----:B------:R-:W-:Y:S01]  /*0db0*/  LOP3.LUT R11, R10, 0x1ffffffe, RZ, 0xc0, !PT ;  /* 0x1ffffffe0a0b7812 */ /* 0x000fe200078ec0ff */
[----:B------:R-:W-:-:S04]  /*0dc0*/  IMAD.SHL.U32 R16, R206, 0x8, RZ ;  /* 0x00000008ce107824 */ /* 0x000fc800078e00ff */
[C---:B------:R-:W-:Y:S01]  /*0dd0*/  VIADD R204, R16.reuse, 0x40 ;  /* 0x0000004010cc7836 */ /* 0x040fe20000000000 */
[----:B------:R-:W-:Y:S01]  /*0de0*/  SHF.R.S32.HI R219, RZ, 0x1f, R16 ;  /* 0x0000001fffdb7819 */ /* 0x000fe20000011410 */
[----:B------:R-:W-:Y:S02]  /*0df0*/  VIADD R205, R16, 0x80 ;  /* 0x0000008010cd7836 */ /* 0x000fe40000000000 */
[----:B------:R-:W-:Y:S01]  /*0e00*/  IMAD.IADD R11, R4, 0x1, -R11 ;  /* 0x00000001040b7824 */ /* 0x000fe200078e0a0b */
[----:B------:R-:W-:Y:S02]  /*0e10*/  SHF.R.S32.HI R218, RZ, 0x1f, R204 ;  /* 0x0000001fffda7819 */ /* 0x000fe400000114cc */
[----:B------:R-:W-:Y:S01]  /*0e20*/  SHF.R.S32.HI R217, RZ, 0x1f, R205 ;  /* 0x0000001fffd97819 */ /* 0x000fe200000114cd */
[----:B------:R-:W-:-:S07]  /*0e30*/  IMAD R23, R11, 0x8, R214 ;  /* 0x000000080b177824 */ /* 0x000fce00078e02d6 */
.L_x_5976:
[----:B0-2---:R-:W0:Y:S01]  /*0e40*/  LDC.64 R2, c[0x0][0xc88] ;  /* 0x00032200ff027b82 */ /* 0x005e220000000a00 */
        /* <DEDUP_REMOVED lines=41> */
[----:B-1--4-:R-:W-:Y:S06]  /*10e0*/  @P2 BRA `(.L_x_5923) ;  /* 0x0000000000402947 */ /* 0x012fec0003800000 */
        /* <DEDUP_REMOVED lines=16> */
.L_x_5923:
        /* <DEDUP_REMOVED lines=11> */
.L_x_5924:
        /* <DEDUP_REMOVED lines=15> */
.L_x_5925:
        /* <DEDUP_REMOVED lines=10> */
[----:B------:R-:W-:-:S02]  /*1430*/  CS2R R118, SRZ ;  /* 0x0000000000767805 */ /* 0x000fc4000001ff00 */
[----:B------:R-:W-:Y:S02]  /*1440*/  CS2R R116, SRZ ;  /* 0x0000000000747805 */ /* 0x000fe4000001ff00 */
[----:B------:R-:W-:Y:S02]  /*1450*/  CS2R R114, SRZ ;  /* 0x0000000000727805 */ /* 0x000fe4000001ff00 */
[----:B------:R-:W-:Y:S01]  /*1460*/  CS2R R112, SRZ ;  /* 0x0000000000707805 */ /* 0x000fe2000001ff00 */
[----:B------:R-:W-:Y:S01]  /*1470*/  UIADD3 UR7, UR9, 0x70, -UR7 ;  /* 0x0000007009077890 */ /* 0x000fe2000fffe807 */
[----:B------:R-:W-:Y:S02]  /*1480*/  CS2R R110, SRZ ;  /* 0x00000000006e7805 */ /* 0x000fe4000001ff00 */
[----:B------:R-:W-:Y:S01]  /*1490*/  CS2R R108, SRZ ;  /* 0x00000000006c7805 */ /* 0x000fe2000001ff00 */
[----:B------:R-:W-:Y:S01]  /*14a0*/  @UP0 ULDC UR4, c[0x0][0x44c] ;  /* 0x0001130000040ab9 */ /* 0x000fe20000000800 */
[----:B------:R-:W-:Y:S01]  /*14b0*/  @UP0 ULDC UR8, c[0x0][0x450] ;  /* 0x0001140000080ab9 */ /* 0x000fe20000000800 */
[----:B------:R-:W-:Y:S01]  /*14c0*/  UIMAD.WIDE.U32 UR4, UR6, UR4, URZ ;  /* 0x00000004060472a5 */ /* 0x000fe2000f8e003f */
[----:B------:R-:W-:-:S02]  /*14d0*/  CS2R R106, SRZ ;  /* 0x00000000006a7805 */ /* 0x000fc4000001ff00 */
[----:B------:R-:W-:Y:S02]  /*14e0*/  CS2R R104, SRZ ;  /* 0x0000000000687805 */ /* 0x000fe4000001ff00 */
[----:B------:R-:W-:Y:S01]  /*14f0*/  CS2R R42, SRZ ;  /* 0x00000000002a7805 */ /* 0x000fe2000001ff00 */
[----:B------:R-:W-:Y:S01]  /*1500*/  @UP0 USHF.R.U32.HI UR6, URZ, UR8, UR5 ;  /* 0x000000083f060299 */ /* 0x000fe20008011605 */
[----:B------:R-:W-:Y:S01]  /*1510*/  CS2R R98, SRZ ;  /* 0x0000000000627805 */ /* 0x000fe2000001ff00 */
[----:B------:R-:W-:Y:S01]  /*1520*/  UIADD3 UR5, UR9, 0x6f, URZ ;  /* 0x0000006f09057890 */ /* 0x000fe2000fffe03f */
[----:B------:R-:W-:Y:S01]  /*1530*/  CS2R R100, SRZ ;  /* 0x0000000000647805 */ /* 0x000fe2000001ff00 */
[----:B------:R-:W-:Y:S01]  /*1540*/  UIADD3 UR7, UR7, UR6, URZ ;  /* 0x0000000607077290 */ /* 0x000fe2000fffe03f */
[----:B------:R-:W-:Y:S01]  /*1550*/  CS2R R96, SRZ ;  /* 0x0000000000607805 */ /* 0x000fe2000001ff00 */
[----:B------:R-:W-:Y:S01]  /*1560*/  UMOV UR4, URZ ;  /* 0x0000003f00047c82 */ /* 0x000fe20008000000 */
[----:B------:R-:W-:Y:S01]  /*1570*/  UMOV UR6, URZ ;  /* 0x0000003f00067c82 */ /* 0x000fe20008000000 */
[----:B------:R-:W-:Y:S01]  /*1580*/  UIMAD.WIDE UR4, UR5, -0x6db6db6d, UR4 ;  /* 0x92492493050478a5 */ /* 0x000fe2000f8e0204 */
[----:B------:R-:W-:Y:S01]  /*1590*/  CS2R R94, SRZ ;  /* 0x00000000005e7805 */ /* 0x000fe2000001ff00 */
[----:B------:R-:W-:Y:S01]  /*15a0*/  UIMAD.WIDE UR6, UR7, -0x6db6db6d, UR6 ;  /* 0x92492493070678a5 */ /* 0x000fe2000f8e0206 */
[----:B------:R-:W-:Y:S01]  /*15b0*/  CS2R R92, SRZ ;  /* 0x00000000005c7805 */ /* 0x000fe2000001ff00 */
[----:B------:R-:W-:Y:S01]  /*15c0*/  USHF.R.U32.HI UR4, URZ, 0x1f, UR5 ;  /* 0x0000001f3f047899 */ /* 0x000fe20008011605 */
[----:B------:R-:W-:Y:S01]  /*15d0*/  CS2R R90, SRZ ;  /* 0x00000000005a7805 */ /* 0x000fe2000001ff00 */
[----:B------:R-:W-:Y:S01]  /*15e0*/  USHF.R.U32.HI UR6, URZ, 0x1f, UR7 ;  /* 0x0000001f3f067899 */ /* 0x000fe20008011607 */
[----:B------:R-:W-:Y:S01]  /*15f0*/  CS2R R88, SRZ ;  /* 0x0000000000587805 */ /* 0x000fe2000001ff00 */
[----:B------:R-:W-:Y:S01]  /*1600*/  ULEA.HI.SX32 UR4, UR5, UR4, 0x1a ;  /* 0x0000000405047291 */ /* 0x000fe2000f8fd23f */
        /* <DEDUP_REMOVED lines=9> */
[----:B------:R-:W-:Y:S01]  /*16a0*/  USEL UR38, UR4, UR6, UP0 ;  /* 0x0000000604267287 */ /* 0x000fe20008000000 */
[----:B------:R-:W-:-:S02]  /*16b0*/  CS2R R72, SRZ ;  /* 0x0000000000487805 */ /* 0x000fc4000001ff00 */
[----:B------:R-:W-:Y:S02]  /*16c0*/  CS2R R70, SRZ ;  /* 0x0000000000467805 */ /* 0x000fe4000001ff00 */
[----:B------:R-:W-:Y:S01]  /*16d0*/  CS2R R68, SRZ ;  /* 0x0000000000447805 */ /* 0x000fe2000001ff00 */
[----:B------:R-:W-:Y:S01]  /*16e0*/  UISETP.GE.AND UP0, UPT, UR38, 0x1, UPT ;  /* 0x000000012600788c */ /* 0x000fe2000bf06270 */
[----:B------:R-:W-:Y:S02]  /*16f0*/  CS2R R66, SRZ ;  /* 0x0000000000427805 */ /* 0x000fe4000001ff00 */
[----:B------:R-:W-:Y:S02]  /*1700*/  CS2R R64, SRZ ;  /* 0x0000000000407805 */ /* 0x000fe4000001ff00 */
[----:B------:R-:W-:Y:S02]  /*1710*/  CS2R R62, SRZ ;  /* 0x00000000003e7805 */ /* 0x000fe4000001ff00 */
[----:B------:R-:W-:-:S02]  /*1720*/  CS2R R60, SRZ ;  /* 0x00000000003c7805 */ /* 0x000fc4000001ff00 */
[----:B------:R-:W-:Y:S02]  /*1730*/  CS2R R58, SRZ ;  /* 0x00000000003a7805 */ /* 0x000fe4000001ff00 */
[----:B------:R-:W-:Y:S02]  /*1740*/  PLOP3.LUT P1, PT, PT, PT, UP0, 0x80, 0x0 ;  /* 0x000000000000781c */ /* 0x000fe40003f2f008 */
        /* <DEDUP_REMOVED lines=51> */
.L_x_5927:
        /* <DEDUP_REMOVED lines=11> */
.L_x_6105:
[----:B------:R-:W-:Y:S05]  /*1b30*/  @!P0 BRA `(.L_x_5929) ;  /* 0x0000000000048947 */ /* 0x000fea0003800000 */
[----:B------:R-:W-:Y:S01]  /*1b40*/  BPT.TRAP 0x1 ;  /* 0x000000040000795c */ /* 0x000fe20000300000 */
.L_x_5929:
[----:B------:R-:W-:Y:S02]  /*1b50*/  IMAD.U32 R2, RZ, RZ, UR36 ;  /* 0x00000024ff027e24 */ /* 0x000fe4000f8e00ff */
[----:B0-----:R-:W-:-:S03]  /*1b60*/  IMAD.U32 R3, RZ, RZ, UR61 ;  /* 0x0000003dff037e24 */ /* 0x001fc6000f8e00ff */
[----:B------:R-:W-:Y:S02]  /*1b70*/  LEA R2, R2, UR60, 0x3 ;  /* 0x0000003c02027c11 */ /* 0x000fe4000f8e18ff */
[----:B------:R-:W-:-:S04]  /*1b80*/  SHF.L.U32 R3, R3, 0x1f, RZ ;  /* 0x0000001f03037819 */ /* 0x000fc800000006ff */
[----:B------:R0:W1:Y:S01]  /*1b90*/  SYNCS.PHASECHK.TRANS64.TRYWAIT P2, [R2+URZ+0x36830], R3 ;  /* 0x03683003020075a7 */ /* 0x000062000804017f */
[----:B------:R-:W-:Y:S05]  /*1ba0*/  @!P0 BRA `(.L_x_5930) ;  /* 0x0000000000048947 */ /* 0x000fea0003800000 */
[----:B------:R-:W-:Y:S01]  /*1bb0*/  BPT.TRAP 0x1 ;  /* 0x000000040000795c */ /* 0x000fe20000300000 */
.L_x_5930:
[----:B------:R-:W2:Y:S02]  /*1bc0*/  S2R R0, SR_TID.X ;  /* 0x0000000000007919 */ /* 0x000ea40000002100 */
[----:B--2---:R-:W-:Y:S01]  /*1bd0*/  LOP3.LUT P1, RZ, R0, 0x7f, RZ, 0xc0, !PT ;  /* 0x0000007f00ff7812 */ /* 0x004fe2000782c0ff */
[----:B-1----:R-:W-:-:S12]  /*1be0*/  @P2 BRA `(.L_x_5931) ;  /* 0x0000000000082947 */ /* 0x002fd80003800000 */
[----:B------:R-:W1:Y:S02]  /*1bf0*/  SYNCS.PHASECHK.TRANS64.TRYWAIT P2, [R2+URZ+0x36830], R3 ;  /* 0x03683003020075a7 */ /* 0x000e64000804017f */
[----:B-1----:R-:W-:Y:S05]  /*1c00*/  @!P2 BRA `(.L_x_5932) ;  /* 0x00000164003ca947 */ /* 0x002fea0003800000 */
.L_x_5931:
[----:B------:R-:W-:Y:S05]  /*1c10*/  WARPSYNC.ALL ;  /* 0x0000000000007948 */ /* 0x000fea0003800000 */
[----:B------:R-:W-:Y:S01]  /*1c20*/  UIADD3 UR4, UR60, 0x21400, URZ ;  /* 0x000214003c047890 */ /* 0x000fe2000fffe03f */
[----:B------:R-:W-:Y:S01]  /*1c30*/  WARPGROUP.ARRIVE ;  /* 0x00000000000079c5 */ /* 0x000fe20000000000 */
[----:B------:R-:W-:Y:S01]  /*1c40*/  UMOV UR7, 0x40000040 ;  /* 0x4000004000077882 */ /* 0x000fe20000000000 */
[----:B------:R-:W-:Y:S01]  /*1c50*/  UMOV UR11, 0x40000040 ;  /* 0x40000040000b7882 */ /* 0x000fe20000000000 */
[----:B------:R-:W-:Y:S01]  /*1c60*/  USHF.R.U32.HI UR4, URZ, 0x4, UR4 ;  /* 0x000000043f047899 */ /* 0x000fe20008011604 */
[----:B------:R-:W-:Y:S01]  /*1c70*/  R2UR UR39, R17 ;  /* 0x00000000112772ca */ /* 0x000fe200000e0000 */
[----:B------:R-:W-:Y:S01]  /*1c80*/  UMOV UR15, 0x40000040 ;  /* 0x40000040000f7882 */ /* 0x000fe20000000000 */
[----:B------:R-:W-:Y:S01]  /*1c90*/  UMOV UR19, 0x40000040 ;  /* 0x4000004000137882 */ /* 0x000fe20000000000 */
[----:B------:R-:W-:Y:S01]  /*1ca0*/  ULOP3.LUT UR4, UR4, 0x3fff, URZ, 0xc0, !UPT ;  /* 0x00003fff04047892 */ /* 0x000fe2000f8ec03f */
[----:B01----:R-:W-:Y:S01]  /*1cb0*/  @!P1 VIADD R2, R2, 0x36840 ;  /* 0x0003684002029836 */ /* 0x003fe20000000000 */
[----:B------:R-:W-:Y:S01]  /*1cc0*/  UMOV UR23, 0x40000040 ;  /* 0x4000004000177882 */ /* 0x000fe20000000000 */
[----:B------:R-:W-:Y:S01]  /*1cd0*/  UMOV UR27, 0x40000040 ;  /* 0x40000040001b7882 */ /* 0x000fe20000000000 */
[----:B------:R-:W-:Y:S01]  /*1ce0*/  ULOP3.LUT UR5, UR4, 0x10000, URZ, 0xfc, !UPT ;  /* 0x0001000004057892 */ /* 0x000fe2000f8efc3f */
[----:B------:R-:W-:Y:S01]  /*1cf0*/  CS2R R118, SRZ ;  /* 0x0000000000767805 */ /* 0x000fe2000001ff00 */
[----:B------:R-:W-:Y:S01]  /*1d00*/  ULOP3.LUT UR4, UR37, 0x10000, URZ, 0xfc, !UPT ;  /* 0x0001000025047892 */ /* 0x000fe2000f8efc3f */
[----:B------:R-:W-:Y:S01]  /*1d10*/  R2UR UR37, R18 ;  /* 0x00000000122572ca */ /* 0x000fe200000e0000 */
[----:B------:R-:W-:Y:S01]  /*1d20*/  UIMAD UR6, UR36, 0xa80, UR5 ;  /* 0x00000a80240678a4 */ /* 0x000fe2000f8e0205 */
[----:B------:R-:W-:Y:S01]  /*1d30*/  @!P1 PRMT R2, RZ, 0x654, R2 ;  /* 0x00000654ff029816 */ /* 0x000fe20000000002 */
[----:B------:R-:W-:Y:S01]  /*1d40*/  IMAD.U32 R8, RZ, RZ, UR5 ;  /* 0x00000005ff087e24 */ /* 0x000fe2000f8e00ff */
[----:B------:R-:W-:Y:S01]  /*1d50*/  UMOV UR5, 0x40000040 ;  /* 0x4000004000057882 */ /* 0x000fe20000000000 */
[----:B------:R-:W-:Y:S01]  /*1d60*/  UIADD3 UR10, UR6, 0x80, URZ ;  /* 0x00000080060a7890 */ /* 0x000fe2000fffe03f */
[----:B------:R-:W-:Y:S01]  /*1d70*/  CS2R R116, SRZ ;  /* 0x0000000000747805 */ /* 0x000fe2000001ff00 */
[----:B------:R-:W-:Y:S01]  /*1d80*/  UMOV UR8, UR4 ;  /* 0x0000000400087c82 */ /* 0x000fe20008000000 */
[----:B------:R-:W-:Y:S01]  /*1d90*/  UMOV UR9, UR5 ;  /* 0x0000000500097c82 */ /* 0x000fe20008000000 */
[----:B------:R-:W-:-:S02]  /*1da0*/  UIADD3 UR14, UR6, 0x200, URZ ;  /* 0x00000200060e7890 */ /* 0x000fc4000fffe03f */
[----:B------:R-:W-:Y:S01]  /*1db0*/  HGMMA.64x16x16.F32 R72, gdesc[UR4], RZ, !UPT, gsb0 ;  /* 0x00200000044879f0 */ /* 0x000fe2000c0008ff */
[----:B------:R-:W-:Y:S01]  /*1dc0*/  UMOV UR12, UR4 ;  /* 0x00000004000c7c82 */ /* 0x000fe20008000000 */
[----:B------:R-:W-:Y:S01]  /*1dd0*/  UMOV UR13, UR5 ;  /* 0x00000005000d7c82 */ /* 0x000fe20008000000 */
[----:B------:R-:W-:Y:S01]  /*1de0*/  UIADD3 UR18, UR6, 0x280, URZ ;  /* 0x0000028006127890 */ /* 0x000fe2000fffe03f */
[----:B------:R-:W-:Y:S01]  /*1df0*/  UMOV UR16, UR4 ;  /* 0x0000000400107c82 */ /* 0x000fe20008000000 */
[----:B------:R-:W-:Y:S01]  /*1e00*/  UMOV UR17, UR5 ;  /* 0x0000000500117c82 */ /* 0x000fe20008000000 */
[----:B------:R-:W-:Y:S02]  /*1e10*/  UIADD3 UR7, UR4, 0x2, URZ ;  /* 0x0000000204077890 */ /* 0x000fe4000fffe03f */
[----:B------:R-:W-:Y:S02]  /*1e20*/  UIADD3 UR22, UR6, 0x284, URZ ;  /* 0x0000028406167890 */ /* 0x000fe4000fffe03f */
        /* <DEDUP_REMOVED lines=99> */
[----:B------:R-:W-:Y:S01]  /*2460*/  ULDC UR10, c[0x0][0x448] ;  /* 0x00011200000a7ab9 */ /* 0x000fe20000000800 */
[----:B------:R-:W-:Y:S01]  /*2470*/  R2UR UR11, R19 ;  /* 0x00000000130b72ca */ /* 0x000fe200000e0000 */
[----:B------:R-:W-:-:S03]  /*2480*/  UISETP.NE.AND UP0, UPT, UR10, 0x1, UPT ;  /* 0x000000010a00788c */ /* 0x000fc6000bf05270 */
[----:B------:R-:W-:Y:S02]  /*2490*/  UMOV UR10, 0xffffff90 ;  /* 0xffffff90000a7882 */ /* 0x000fe40000000000 */
[----:B------:R-:W-:Y:S01]  /*24a0*/  UIMAD UR10, UR38, UR10, 0x71 ;  /* 0x00000071260a74a4 */ /* 0x000fe2000f8e020a */
[----:B------:R-:W-:-:S05]  /*24b0*/  PLOP3.LUT P2, PT, PT, PT, UP0, 0x80, 0x0 ;  /* 0x000000000000781c */ /* 0x000fca0003f4f008 */
[----:B------:R-:W-:Y:S01]  /*24c0*/  IMAD.U32 R7, RZ, RZ, UR10 ;  /* 0x0000000aff077e24 */ /* 0x000fe2000f8e00ff */
[----:B------:R-:W-:Y:S01]  /*24d0*/  UMOV UR10, UR11 ;  /* 0x0000000b000a7c82 */ /* 0x000fe20008000000 */
[----:B------:R-:W-:Y:S02]  /*24e0*/  VIADD R0, R23, UR11 ;  /* 0x0000000b17007c36 */ /* 0x000fe40008000000 */
[----:B------:R-:W-:Y:S02]  /*24f0*/  IMAD R4, R22, -0x2, R7 ;  /* 0xfffffffe16047824 */ /* 0x000fe400078e0207 */
[----:B------:R-:W-:-:S05]  /*2500*/  IMAD.U32 R7, RZ, RZ, UR39 ;  /* 0x00000027ff077e24 */ /* 0x000fca000f8e00ff */
[----:B------:R-:W-:Y:S01]  /*2510*/  IADD3 R4, -R7, UR37, R4 ;  /* 0x0000002507047c10 */ /* 0x000fe2000fffe104 */
        /* <DEDUP_REMOVED lines=347> */
[----:B------:R-:W-:Y:S02]  /*3ad0*/  @UP0 ULDC UR7, c[0x0][0x44c] ;  /* 0x0001130000070ab9 */ /* 0x000fe40000000800 */
[----:B------:R-:W-:Y:S01]  /*3ae0*/  @P2 IMAD.HI.U32 R3, R0, UR7, RZ ;  /* 0x0000000700032c27 */ /* 0x000fe2000f8e00ff */
[----:B------:R-:W-:-:S04]  /*3af0*/  @UP0 ULDC UR7, c[0x0][0x450] ;  /* 0x0001140000070ab9 */ /* 0x000fc80000000800 */
[----:B------:R-:W-:Y:S01]  /*3b00*/  @P2 SHF.R.U32.HI R0, RZ, UR7, R3 ;  /* 0x00000007ff002c19 */ /* 0x000fe20008011603 */
[----:B------:R-:W-:Y:S02]  /*3b10*/  UIMAD UR7, UR38, -0x70, UR37 ;  /* 0xffffff90260778a4 */ /* 0x000fe4000f8e0225 */
[----:B------:R-:W-:Y:S02]  /*3b20*/  UIADD3 UR38, UR38, -0x2, URZ ;  /* 0xfffffffe26267890 */ /* 0x000fe4000fffe03f */
[----:B------:R-:W0:Y:S01]  /*3b30*/  SHFL.IDX PT, R5, R0, 0x1, 0x1c1f ;  /* 0x003c1f0000057f89 */ /* 0x000e2200000e0000 */
[----:B------:R-:W-:-:S06]  /*3b40*/  UIADD3 UR7, UR7, 0x70, URZ ;  /* 0x0000007007077890 */ /* 0x000fcc000fffe03f */
[----:B------:R-:W-:-:S04]  /*3b50*/  IMAD.U32 R3, RZ, RZ, UR7 ;  /* 0x00000007ff037e24 */ /* 0x000fc8000f8e00ff */
[----:B------:R-:W-:-:S05]  /*3b60*/  IMAD R3, R22, -0x2, R3 ;  /* 0xfffffffe16037824 */ /* 0x000fca00078e0203 */
[----:B0-----:R-:W-:-:S04]  /*3b70*/  VIADDMNMX R5, R5, R4, R3, PT ;  /* 0x0000000405057246 */ /* 0x001fc80003800103 */
        /* <DEDUP_REMOVED lines=24> */
[----:B------:R-:W-:Y:S02]  /*3d00*/  ISETP.GT.AND P4, PT, R5, 0x10, PT ;  /* 0x000000100500780c */ /* 0x000fe40003f84270 */
[----:B------:R-:W-:Y:S02]  /*3d10*/  FSEL R79, R79, -INF , P3 ;  /* 0xff8000004f4f7808 */ /* 0x000fe40001800000 */
[----:B------:R-:W-:Y:S02]  /*3d20*/  FMNMX.FTZ R6, R13, R6, !PT ;  /* 0x000000060d067209 */ /* 0x000fe40007810000 */
[----:B------:R-:W-:Y:S02]  /*3d30*/  ISETP.GT.AND P3, PT, R5, 0x11, PT ;  /* 0x000000110500780c */ /* 0x000fe40003f64270 */
[----:B------:R-:W-:Y:S01]  /*3d40*/  FMNMX.FTZ R6, R79, R6, !PT ;  /* 0x000000064f067209 */ /* 0x000fe20007810000 */
[----:B------:R-:W-:Y:S02]  /*3d50*/  WARPGROUP.DEPBAR.LE gsb0, 0x0 ;  /* 0x00008000000079c5 */ /* 0x000fe40000010000 */
[----:B------:R-:W-:Y:S01]  /*3d60*/  WARPGROUP.ARRIVE ;  /* 0x00000000000079c5 */ /* 0x000fe20000000000 */
[----:B------:R-:W-:-:S02]  /*3d70*/  FSEL R21, R66, -INF , P4 ;  /* 0xff80000042157808 */ /* 0x000fc40002000000 */
[----:B------:R-:W-:Y:S02]  /*3d80*/  ISETP.GT.AND P4, PT, R5, 0x18, PT ;  /* 0x000000180500780c */ /* 0x000fe40003f84270 */
        /* <DEDUP_REMOVED lines=56> */
[----:B------:R-:W-:Y:S01]  /*4110*/  ISETP.GT.AND P3, PT, R5, 0x49, PT ;  /* 0x000000490500780c */ /* 0x000fe20003f64270 */
[----:B------:R-:W-:Y:S01]  /*4120*/  ULDC UR6, c[0x0][0x988] ;  /* 0x0002620000067ab9 */ /* 0x000fe20000000800 */
        /* <DEDUP_REMOVED lines=28> */
[----:B------:R-:W-:Y:S02]  /*42f0*/  ISETP.GT.AND P3, PT, R5, 0x69, PT ;  /* 0x000000690500780c */ /* 0x000fe40003f64270 */
[----:B------:R-:W-:Y:S02]  /*4300*/  FSEL R113, R30, -INF , P4 ;  /* 0xff8000001e717808 */ /* 0x000fe40002000000 */
[----:B------:R-:W-:Y:S02]  /*4310*/  FMNMX.FTZ R6, R111, R6, !PT ;  /* 0x000000066f067209 */ /* 0x000fe40007810000 */
[----:B------:R-:W-:-:S02]  /*4320*/  FSEL R115, R31, -INF , P3 ;  /* 0xff8000001f737808 */ /* 0x000fc40001800000 */
[----:B------:R-:W-:-:S04]  /*4330*/  FMNMX.FTZ R6, R113, R6, !PT ;  /* 0x0000000671067209 */ /* 0x000fc80007810000 */
[----:B------:R-:W-:-:S05]  /*4340*/  FMNMX.FTZ R9, R115, R6, !PT ;  /* 0x0000000673097209 */ /* 0x000fca0007810000 */
[----:B------:R-:W1:Y:S02]  /*4350*/  SHFL.BFLY PT, R6, R9, 0x2, 0x1f ;  /* 0x0c401f0009067f89 */ /* 0x000e6400000e0000 */
[----:B-1----:R-:W-:Y:S02]  /*4360*/  FMNMX.FTZ R10, R9, R6, !PT ;  /* 0x00000006090a7209 */ /* 0x002fe40007810000 */
[----:B------:R1:W2:Y:S04]  /*4370*/  SHFL.IDX PT, R6, R0, RZ, 0x1c1f ;  /* 0x001c1fff00067589 */ /* 0x0002a800000e0000 */
[----:B------:R-:W3:Y:S01]  /*4380*/  SHFL.BFLY PT, R5, R10, 0x1, 0x1f ;  /* 0x0c201f000a057f89 */ /* 0x000ee200000e0000 */
[----:B-1----:R-:W-:Y:S01]  /*4390*/  IMAD.U32 R0, RZ, RZ, UR6 ;  /* 0x00000006ff007e24 */ /* 0x002fe2000f8e00ff */
[----:B------:R-:W-:-:S02]  /*43a0*/  @UP0 ULDC UR6, c[0x0][0x44c] ;  /* 0x0001130000060ab9 */ /* 0x000fc40000000800 */
[----:B------:R-:W-:-:S03]  /*43b0*/  UIMAD.WIDE.U32 UR6, UR11, UR6, URZ ;  /* 0x000000060b0672a5 */ /* 0x000fc6000f8e003f */
[----:B------:R-:W-:Y:S02]  /*43c0*/  @UP0 ULDC UR11, c[0x0][0x450] ;  /* 0x00011400000b0ab9 */ /* 0x000fe40000000800 */
[----:B------:R-:W-:Y:S02]  /*43d0*/  @UP0 USHF.R.U32.HI UR10, URZ, UR11, UR7 ;  /* 0x0000000b3f0a0299 */ /* 0x000fe40008011607 */
[----:B------:R-:W-:Y:S02]  /*43e0*/  UMOV UR6, URZ ;  /* 0x0000003f00067c82 */ /* 0x000fe40008000000 */
[----:B------:R-:W-:Y:S01]  /*43f0*/  UIADD3 UR7, UR10, UR37, -UR39 ;  /* 0x000000250a077290 */ /* 0x000fe2000fffe827 */
[----:B--2---:R-:W-:-:S03]  /*4400*/  VIADDMNMX R3, R6, R4, R3, PT ;  /* 0x0000000406037246 */ /* 0x004fc60003800103 */
[----:B------:R-:W-:Y:S01]  /*4410*/  UIMAD.WIDE UR6, UR7, -0x6db6db6d, UR6 ;  /* 0x92492493070678a5 */ /* 0x000fe2000f8e0206 */
[----:B---3--:R-:W-:-:S03]  /*4420*/  FMNMX.FTZ R5, R10, R5, !PT ;  /* 0x000000050a057209 */ /* 0x008fc60007810000 */
[----:B------:R-:W-:Y:S01]  /*4430*/  USHF.R.U32.HI UR6, URZ, 0x1f, UR7 ;  /* 0x0000001f3f067899 */ /* 0x000fe20008011607 */
[----:B------:R-:W-:Y:S02]  /*4440*/  ISETP.GT.AND P4, PT, R3, 0x1, PT ;  /* 0x000000010300780c */ /* 0x000fe40003f84270 */
[C---:B------:R-:W-:Y:S01]  /*4450*/  FSETP.NEU.FTZ.AND P3, PT, R5.reuse, -INF , PT ;  /* 0xff8000000500780b */ /* 0x040fe20003f7d000 */
[----:B------:R-:W-:Y:S01]  /*4460*/  FMUL.FTZ R11, R5, R0 ;  /* 0x00000000050b7220 */ /* 0x000fe20000410000 */
[----:B------:R-:W-:Y:S01]  /*4470*/  ISETP.GT.AND P5, PT, R3, 0x8, PT ;  /* 0x000000080300780c */ /* 0x000fe20003fa4270 */
[----:B------:R-:W-:Y:S01]  /*4480*/  ULEA.HI.SX32 UR6, UR7, UR6, 0x1a ;  /* 0x0000000607067291 */ /* 0x000fe2000f8fd23f */
[----:B------:R-:W-:Y:S02]  /*4490*/  FSEL R73, R73, -INF , P4 ;  /* 0xff80000049497808 */ /* 0x000fe40002000000 */
[----:B------:R-:W-:Y:S01]  /*44a0*/  FSEL R26, R11, RZ, P3 ;  /* 0x000000ff0b1a7208 */ /* 0x000fe20001800000 */
[----:B------:R-:W-:Y:S01]  /*44b0*/  UISETP.LT.AND UP1, UPT, URZ, UR6, UPT ;  /* 0x000000063f00728c */ /* 0x000fe2000bf21270 */
[----:B------:R-:W-:-:S02]  /*44c0*/  ISETP.GT.AND P3, PT, R3, RZ, PT ;  /* 0x000000ff0300720c */ /* 0x000fc40003f64270 */
[----:B------:R-:W-:Y:S01]  /*44d0*/  FSEL R9, R76, -INF , P5 ;  /* 0xff8000004c097808 */ /* 0x000fe20002800000 */
[-CC-:B------:R-:W-:Y:S01]  /*44e0*/  FFMA.FTZ R201, R7, R0.reuse, -R26.reuse ;  /* 0x0000000007c97223 */ /* 0x180fe2000001081a */
[----:B------:R-:W-:Y:S01]  /*44f0*/  FSEL R7, R72, -INF , P3 ;  /* 0xff80000048077808 */ /* 0x000fe20001800000 */
[-CC-:B------:R-:W-:Y:S01]  /*4500*/  FFMA.FTZ R203, R13, R0.reuse, -R26.reuse ;  /* 0x000000000dcb7223 */ /* 0x180fe2000001081a */
[----:B------:R-:W-:Y:S01]  /*4510*/  ISETP.GT.AND P3, PT, R3, 0x9, PT ;  /* 0x000000090300780c */ /* 0x000fe20003f64270 */
[-CC-:B------:R-:W-:Y:S01]  /*4520*/  FFMA.FTZ R197, R21, R0.reuse, -R26.reuse ;  /* 0x0000000015c57223 */ /* 0x180fe2000001081a */
[----:B------:R-:W-:Y:S01]  /*4530*/  FMNMX.FTZ R4, R7, R73, !PT ;  /* 0x0000004907047209 */ /* 0x000fe20007810000 */
[-CC-:B------:R-:W-:Y:S01]  /*4540*/  FFMA.FTZ R6, R75, R0.reuse, -R26.reuse ;  /* 0x000000004b067223 */ /* 0x180fe2000001081a */
[----:B------:R-:W-:Y:S01]  /*4550*/  FSEL R77, R77, -INF , P3 ;  /* 0xff8000004d4d7808 */ /* 0x000fe20001800000 */
[----:B------:R-:W-:Y:S01]  /*4560*/  MUFU.EX2 R201, R201 ;  /* 0x000000c900c97308 */ /* 0x000fe20000000800 */
[----:B------:R-:W-:Y:S01]  /*4570*/  ISETP.GT.AND P3, PT, R3, 0x10, PT ;  /* 0x000000100300780c */ /* 0x000fe20003f64270 */
[--C-:B------:R-:W-:Y:S01]  /*4580*/  FFMA.FTZ R10, R79, R0, -R26.reuse ;  /* 0x000000004f0a7223 */ /* 0x100fe2000001081a */
[----:B------:R-:W-:Y:S01]  /*4590*/  FMNMX.FTZ R4, R9, R4, !PT ;  /* 0x0000000409047209 */ /* 0x000fe20007810000 */
[-CC-:B------:R-:W-:Y:S01]  /*45a0*/  FFMA.FTZ R12, R67, R0.reuse, -R26.reuse ;  /* 0x00000000430c7223 */ /* 0x180fe2000001081a */
[----:B------:R-:W-:Y:S01]  /*45b0*/  ISETP.GT.AND P4, PT, R3, 0x11, PT ;  /* 0x000000110300780c */ /* 0x000fe20003f84270 */
[--C-:B------:R-:W-:Y:S01]  /*45c0*/  FFMA.FTZ R199, R81, R0, -R26.reuse ;  /* 0x0000000051c77223 */ /* 0x100fe2000001081a */
[----:B------:R-:W-:Y:S01]  /*45d0*/  FSEL R11, R64, -INF , P3 ;  /* 0xff800000400b7808 */ /* 0x000fe20001800000 */
[----:B------:R-:W1:Y:S01]  /*45e0*/  MUFU.EX2 R6, R6 ;  /* 0x0000000600067308 */ /* 0x000e620000000800 */
[----:B------:R-:W-:Y:S01]  /*45f0*/  FMNMX.FTZ R4, R77, R4, !PT ;  /* 0x000000044d047209 */ /* 0x000fe20007810000 */
[-CC-:B------:R-:W-:Y:S01]  /*4600*/  FFMA.FTZ R14, R71, R0.reuse, -R26.reuse ;  /* 0x00000000470e7223 */ /* 0x180fe2000001081a */
[----:B------:R-:W-:Y:S01]  /*4610*/  ISETP.GT.AND P3, PT, R3, 0x18, PT ;  /* 0x000000180300780c */ /* 0x000fe20003f64270 */
[-CC-:B------:R-:W-:Y:S01]  /*4620*/  FFMA.FTZ R193, R83, R0.reuse, -R26.reuse ;  /* 0x0000000053c17223 */ /* 0x180fe2000001081a */
[----:B------:R-:W-:Y:S01]  /*4630*/  FSEL R65, R65, -INF , P4 ;  /* 0xff80000041417808 */ /* 0x000fe20002000000 */
[--C-:B------:R-:W-:Y:S01]  /*4640*/  FFMA.FTZ R20, R59, R0, -R26.reuse ;  /* 0x000000003b147223 */ /* 0x100fe2000001081a */
[----:B------:R-:W-:Y:S01]  /*4650*/  FMNMX.FTZ R4, R11, R4, !PT ;  /* 0x000000040b047209 */ /* 0x000fe20007810000 */
[----:B------:R-:W-:Y:S01]  /*4660*/  MUFU.EX2 R203, R203 ;  /* 0x000000cb00cb7308 */ /* 0x000fe20000000800 */
[----:B------:R-:W-:Y:S01]  /*4670*/  ISETP.GT.AND P4, PT, R3, 0x19, PT ;  /* 0x000000190300780c */ /* 0x000fe20003f84270 */
[-CC-:B------:R-:W-:Y:S01]  /*4680*/  FFMA.FTZ R195, R85, R0.reuse, -R26.reuse ;  /* 0x0000000055c37223 */ /* 0x180fe2000001081a */
[----:B------:R-:W-:Y:S01]  /*4690*/  FSEL R13, R68, -INF , P3 ;  /* 0xff800000440d7808 */ /* 0x000fe20001800000 */
[--C-:B------:R-:W-:Y:S01]  /*46a0*/  FFMA.FTZ R63, R63, R0, -R26.reuse ;  /* 0x000000003f3f7223 */ /* 0x100fe2000001081a */
        /* <DEDUP_REMOVED lines=11> */
[----:B------:R-:W-:Y:S01]  /*4760*/  MUFU.EX2 R197, R197 ;  /* 0x000000c500c57308 */ /* 0x000fe20000000800 */
        /* <DEDUP_REMOVED lines=25> */
[----:B------:R-:W-:Y:S01]  /*4900*/  FFMA.FTZ R113, R113, R0, -R26 ;  /* 0x0000000071717223 */ /* 0x000fe2000001081a */
[----:B------:R-:W-:Y:S01]  /*4910*/  ISETP.GT.AND P3, PT, R3, 0x38, PT ;  /* 0x000000380300780c */ /* 0x000fe20003f64270 */
[----:B------:R-:W-:Y:S01]  /*4920*/  USEL UR11, URZ, UR6, !UP1 ;  /* 0x000000063f0b7287 */ /* 0x000fe2000c800000 */
[----:B------:R-:W-:-:S02]  /*4930*/  FSEL R49, R49, -INF , P4 ;  /* 0xff80000031317808 */ /* 0x000fc40002000000 */
[----:B------:R-:W-:Y:S02]  /*4940*/  CS2R R84, SRZ ;  /* 0x0000000000547805 */ /* 0x000fe4000001ff00 */
[----:B------:R-:W-:Y:S01]  /*4950*/  FMNMX.FTZ R4, R27, R4, !PT ;  /* 0x000000041b047209 */ /* 0x000fe20007810000 */
[----:B------:R-:W-:Y:S01]  /*4960*/  MUFU.EX2 R193, R193 ;  /* 0x000000c100c17308 */ /* 0x000fe20000000800 */
[----:B------:R-:W-:Y:S01]  /*4970*/  ISETP.GT.AND P4, PT, R3, 0x39, PT ;  /* 0x000000390300780c */ /* 0x000fe20003f84270 */
[----:B------:R-:W-:Y:S01]  /*4980*/  UISETP.GE.AND UP1, UPT, UR38, UR11, UPT ;  /* 0x0000000b2600728c */ /* 0x000fe2000bf26270 */
[----:B------:R-:W-:Y:S02]  /*4990*/  FSEL R31, R52, -INF , P3 ;  /* 0xff800000341f7808 */ /* 0x000fe40001800000 */
[----:B------:R-:W-:Y:S02]  /*49a0*/  CS2R R82, SRZ ;  /* 0x0000000000527805 */ /* 0x000fe4000001ff00 */
[----:B------:R-:W-:-:S02]  /*49b0*/  FMNMX.FTZ R4, R49, R4, !PT ;  /* 0x0000000431047209 */ /* 0x000fc40007810000 */
[----:B------:R-:W-:Y:S02]  /*49c0*/  CS2R R80, SRZ ;  /* 0x0000000000507805 */ /* 0x000fe4000001ff00 */
[----:B------:R-:W-:Y:S01]  /*49d0*/  FSEL R53, R53, -INF , P4 ;  /* 0xff80000035357808 */ /* 0x000fe20002000000 */
[----:B------:R-:W-:Y:S01]  /*49e0*/  MUFU.EX2 R20, R20 ;  /* 0x0000001400147308 */ /* 0x000fe20000000800 */
[----:B------:R-:W-:Y:S02]  /*49f0*/  ISETP.GT.AND P3, PT, R3, 0x40, PT ;  /* 0x000000400300780c */ /* 0x000fe40003f64270 */
[----:B------:R-:W-:Y:S02]  /*4a00*/  CS2R R78, SRZ ;  /* 0x00000000004e7805 */ /* 0x000fe4000001ff00 */
[----:B------:R-:W-:Y:S02]  /*4a10*/  FMNMX.FTZ R4, R31, R4, !PT ;  /* 0x000000041f047209 */ /* 0x000fe40007810000 */
[----:B------:R-:W-:-:S02]  /*4a20*/  CS2R R74, SRZ ;  /* 0x00000000004a7805 */ /* 0x000fc4000001ff00 */
[----:B------:R-:W-:Y:S02]  /*4a30*/  ISETP.GT.AND P4, PT, R3, 0x41, PT ;  /* 0x000000410300780c */ /* 0x000fe40003f84270 */
[----:B------:R-:W-:Y:S02]  /*4a40*/  CS2R R70, SRZ ;  /* 0x0000000000467805 */ /* 0x000fe4000001ff00 */
[----:B------:R-:W-:Y:S01]  /*4a50*/  FSEL R35, R40, -INF , P3 ;  /* 0xff80000028237808 */ /* 0x000fe20001800000 */
[----:B------:R-:W-:Y:S01]  /*4a60*/  MUFU.EX2 R195, R195 ;  /* 0x000000c300c37308 */ /* 0x000fe20000000800 */
[----:B------:R-:W-:Y:S02]  /*4a70*/  FMNMX.FTZ R4, R53, R4, !PT ;  /* 0x0000000435047209 */ /* 0x000fe40007810000 */
[----:B------:R-:W-:Y:S02]  /*4a80*/  CS2R R66, SRZ ;  /* 0x0000000000427805 */ /* 0x000fe4000001ff00 */
[----:B------:R-:W-:-:S02]  /*4a90*/  ISETP.GT.AND P3, PT, R3, 0x48, PT ;  /* 0x000000480300780c */ /* 0x000fc40003f64270 */
[----:B------:R-:W-:Y:S02]  /*4aa0*/  CS2R R58, SRZ ;  /* 0x00000000003a7805 */ /* 0x000fe4000001ff00 */
[----:B------:R-:W-:Y:S02]  /*4ab0*/  FSEL R41, R41, -INF , P4 ;  /* 0xff80000029297808 */ /* 0x000fe40002000000 */
[----:B------:R-:W-:Y:S01]  /*4ac0*/  FMNMX.FTZ R4, R35, R4, !PT ;  /* 0x0000000423047209 */ /* 0x000fe20007810000 */
[----:B------:R2:W-:Y:S01]  /*4ad0*/  MUFU.EX2 R30, R63 ;  /* 0x0000003f001e7308 */ /* 0x0005e20000000800 */
[----:B------:R-:W-:Y:S02]  /*4ae0*/  ISETP.GT.AND P4, PT, R3, 0x49, PT ;  /* 0x000000490300780c */ /* 0x000fe40003f84270 */
[----:B------:R-:W-:Y:S01]  /*4af0*/  FSEL R39, R44, -INF , P3 ;  /* 0xff8000002c277808 */ /* 0x000fe20001800000 */
[----:B-1----:R-:W-:Y:S01]  /*4b00*/  FADD.FTZ R44, R201, R6 ;  /* 0x00000006c92c7221 */ /* 0x002fe20000010000 */
[----:B------:R-:W-:-:S02]  /*4b10*/  FMNMX.FTZ R4, R41, R4, !PT ;  /* 0x0000000429047209 */ /* 0x000fc40007810000 */
[----:B------:R-:W-:Y:S01]  /*4b20*/  FSEL R45, R45, -INF , P4 ;  /* 0xff8000002d2d7808 */ /* 0x000fe20002000000 */
[----:B------:R-:W-:Y:S01]  /*4b30*/  MUFU.EX2 R87, R87 ;  /* 0x0000005700577308 */ /* 0x000fe20000000800 */
[----:B------:R-:W-:Y:S02]  /*4b40*/  ISETP.GT.AND P3, PT, R3, 0x50, PT ;  /* 0x000000500300780c */ /* 0x000fe40003f64270 */
[----:B--2---:R-:W-:Y:S02]  /*4b50*/  CS2R R62, SRZ ;  /* 0x00000000003e7805 */ /* 0x004fe4000001ff00 */
[----:B------:R-:W-:Y:S02]  /*4b60*/  FMNMX.FTZ R4, R39, R4, !PT ;  /* 0x0000000427047209 */ /* 0x000fe40007810000 */
[----:B------:R-:W-:Y:S02]  /*4b70*/  ISETP.GT.AND P4, PT, R3, 0x51, PT ;  /* 0x000000510300780c */ /* 0x000fe40003f84270 */
[----:B------:R-:W-:Y:S01]  /*4b80*/  FSEL R43, R32, -INF , P3 ;  /* 0xff800000202b7808 */ /* 0x000fe20001800000 */
[----:B------:R-:W-:Y:S01]  /*4b90*/  MUFU.EX2 R91, R91 ;  /* 0x0000005b005b7308 */ /* 0x000fe20000000800 */
[----:B------:R-:W-:-:S02]  /*4ba0*/  FMNMX.FTZ R4, R45, R4, !PT ;  /* 0x000000042d047209 */ /* 0x000fc40007810000 */
[----:B------:R-:W-:Y:S02]  /*4bb0*/  ISETP.GT.AND P3, PT, R3, 0x58, PT ;  /* 0x000000580300780c */ /* 0x000fe40003f64270 */
[----:B------:R-:W-:Y:S02]  /*4bc0*/  FSEL R33, R33, -INF , P4 ;  /* 0xff80000021217808 */ /* 0x000fe40002000000 */
[----:B------:R-:W-:Y:S01]  /*4bd0*/  FMNMX.FTZ R4, R43, R4, !PT ;  /* 0x000000042b047209 */ /* 0x000fe20007810000 */
[----:B------:R-:W-:Y:S01]  /*4be0*/  MUFU.EX2 R93, R93 ;  /* 0x0000005d005d7308 */ /* 0x000fe20000000800 */
[----:B------:R-:W-:Y:S02]  /*4bf0*/  ISETP.GT.AND P4, PT, R3, 0x59, PT ;  /* 0x000000590300780c */ /* 0x000fe40003f84270 */
[----:B------:R-:W-:Y:S02]  /*4c00*/  FSEL R47, R36, -INF , P3 ;  /* 0xff800000242f7808 */ /* 0x000fe40001800000 */
[----:B------:R-:W-:-:S02]  /*4c10*/  FMNMX.FTZ R4, R33, R4, !PT ;  /* 0x0000000421047209 */ /* 0x000fc40007810000 */
[----:B------:R-:W-:Y:S01]  /*4c20*/  FSEL R37, R37, -INF , P4 ;  /* 0xff80000025257808 */ /* 0x000fe20002000000 */
[----:B------:R1:W2:Y:S01]  /*4c30*/  MUFU.EX2 R34, R95 ;  /* 0x0000005f00227308 */ /* 0x0002a20000000800 */
[----:B------:R-:W-:Y:S02]  /*4c40*/  ISETP.GT.AND P3, PT, R3, 0x60, PT ;  /* 0x000000600300780c */ /* 0x000fe40003f64270 */
[----:B------:R-:W-:Y:S02]  /*4c50*/  FMNMX.FTZ R4, R47, R4, !PT ;  /* 0x000000042f047209 */ /* 0x000fe40007810000 */
[----:B------:R-:W-:Y:S02]  /*4c60*/  ISETP.GT.AND P4, PT, R3, 0x61, PT ;  /* 0x000000610300780c */ /* 0x000fe40003f84270 */
[----:B------:R-:W-:Y:S01]  /*4c70*/  FSEL R51, R24, -INF , P3 ;  /* 0xff80000018337808 */ /* 0x000fe20001800000 */
[--C-:B------:R-:W-:Y:S01]  /*4c80*/  FFMA.FTZ R24, R55, R0, -R26.reuse ;  /* 0x0000000037187223 */ /* 0x100fe2000001081a */
[----:B------:R-:W-:Y:S01]  /*4c90*/  FMNMX.FTZ R4, R37, R4, !PT ;  /* 0x0000000425047209 */ /* 0x000fe20007810000 */
[----:B------:R-:W-:Y:S01]  /*4ca0*/  MUFU.EX2 R97, R97 ;  /* 0x0000006100617308 */ /* 0x000fe20000000800 */
[----:B------:R-:W-:Y:S01]  /*4cb0*/  ISETP.GT.AND P3, PT, R3, 0x68, PT ;  /* 0x000000680300780c */ /* 0x000fe20003f64270 */
[----:B------:R-:W-:Y:S01]  /*4cc0*/  FFMA.FTZ R26, R115, R0, -R26 ;  /* 0x00000000731a7223 */ /* 0x000fe2000001081a */
[----:B------:R-:W-:-:S02]  /*4cd0*/  FSEL R25, R25, -INF , P4 ;  /* 0xff80000019197808 */ /* 0x000fc40002000000 */
[----:B------:R-:W-:Y:S02]  /*4ce0*/  CS2R R114, SRZ ;  /* 0x0000000000727805 */ /* 0x000fe4000001ff00 */
[----:B------:R-:W-:Y:S02]  /*4cf0*/  FMNMX.FTZ R4, R51, R4, !PT ;  /* 0x0000000433047209 */ /* 0x000fe40007810000 */
[----:B-1----:R-:W-:Y:S02]  /*4d00*/  CS2R R94, SRZ ;  /* 0x00000000005e7805 */ /* 0x002fe4000001ff00 */
[----:B------:R-:W-:Y:S01]  /*4d10*/  ISETP.GT.AND P4, PT, R3, 0x69, PT ;  /* 0x000000690300780c */ /* 0x000fe20003f84270 */
[----:B------:R-:W1:Y:S01]  /*4d20*/  MUFU.EX2 R32, R24 ;  /* 0x0000001800207308 */ /* 0x000e620000000800 */
[----:B------:R-:W-:Y:S02]  /*4d30*/  FSEL R3, R28, -INF , P3 ;  /* 0xff8000001c037808 */ /* 0x000fe40001800000 */
[----:B------:R-:W-:-:S02]  /*4d40*/  FMNMX.FTZ R4, R25, R4, !PT ;  /* 0x0000000419047209 */ /* 0x000fc40007810000 */
[----:B------:R-:W-:Y:S02]  /*4d50*/  FSEL R29, R29, -INF , P4 ;  /* 0xff8000001d1d7808 */ /* 0x000fe40002000000 */
[----:B------:R-:W-:Y:S01]  /*4d60*/  FMNMX.FTZ R4, R3, R4, !PT ;  /* 0x0000000403047209 */ /* 0x000fe20007810000 */
[----:B------:R3:W4:Y:S01]  /*4d70*/  MUFU.EX2 R28, R89 ;  /* 0x00000059001c7308 */ /* 0x0007220000000800 */
[----:B------:R-:W-:Y:S02]  /*4d80*/  F2FP.F16.F32.PACK_AB R201, R6, R201 ;  /* 0x000000c906c9723e */ /* 0x000fe400000000ff */
[----:B------:R-:W-:Y:S02]  /*4d90*/  FMNMX.FTZ R4, R29, R4, !PT ;  /* 0x000000041d047209 */ /* 0x000fe40007810000 */
[----:B--2---:R-:W-:-:S03]  /*4da0*/  F2FP.F16.F32.PACK_AB R185, R34, R93 ;  /* 0x0000005d22b9723e */ /* 0x004fc600000000ff */
[----:B------:R-:W2:Y:S01]  /*4db0*/  SHFL.BFLY PT, R55, R4, 0x2, 0x1f ;  /* 0x0c401f0004377f89 */ /* 0x000ea200000e0000 */
[----:B------:R5:W0:Y:S01]  /*4dc0*/  MUFU.EX2 R36, R99 ;  /* 0x0000006300247308 */ /* 0x000a220000000800 */
[----:B-1----:R-:W-:Y:S02]  /*4dd0*/  F2FP.F16.F32.PACK_AB R191, R32, R91 ;  /* 0x0000005b20bf723e */ /* 0x002fe400000000ff */
[----:B---3--:R-:W-:-:S05]  /*4de0*/  CS2R R88, SRZ ;  /* 0x0000000000587805 */ /* 0x008fca000001ff00 */
[----:B------:R-:W-:Y:S01]  /*4df0*/  MUFU.EX2 R101, R101 ;  /* 0x0000006500657308 */ /* 0x000fe20000000800 */
[----:B----4-:R-:W-:Y:S02]  /*4e00*/  F2FP.F16.F32.PACK_AB R189, R28, R87 ;  /* 0x000000571cbd723e */ /* 0x010fe400000000ff */
[----:B-----5:R-:W-:-:S05]  /*4e10*/  CS2R R98, SRZ ;  /* 0x0000000000627805 */ /* 0x020fca000001ff00 */
[----:B------:R1:W3:Y:S01]  /*4e20*/  MUFU.EX2 R38, R103 ;  /* 0x0000006700267308 */ /* 0x0002e20000000800 */
[----:B0-----:R-:W-:Y:S02]  /*4e30*/  F2FP.F16.F32.PACK_AB R187, R36, R97 ;  /* 0x0000006124bb723e */ /* 0x001fe400000000ff */
[----:B--2---:R-:W-:-:S05]  /*4e40*/  FMNMX.FTZ R55, R4, R55, !PT ;  /* 0x0000003704377209 */ /* 0x004fca0007810000 */
[----:B------:R-:W-:Y:S01]  /*4e50*/  MUFU.EX2 R105, R105 ;  /* 0x0000006900697308 */ /* 0x000fe20000000800 */
[----:B-1----:R-:W-:Y:S01]  /*4e60*/  CS2R R102, SRZ ;  /* 0x0000000000667805 */ /* 0x002fe2000001ff00 */
[----:B------:R-:W0:Y:S06]  /*4e70*/  SHFL.BFLY PT, R4, R55, 0x1, 0x1f ;  /* 0x0c201f0037047f89 */ /* 0x000e2c00000e0000 */
[----:B------:R1:W2:Y:S01]  /*4e80*/  MUFU.EX2 R40, R107 ;  /* 0x0000006b00287308 */ /* 0x0002a20000000800 */
[----:B---3--:R-:W-:-:S07]  /*4e90*/  F2FP.F16.F32.PACK_AB R181, R38, R101 ;  /* 0x0000006526b5723e */ /* 0x008fce00000000ff */
[----:B------:R-:W-:Y:S01]  /*4ea0*/  MUFU.EX2 R109, R109 ;  /* 0x0000006d006d7308 */ /* 0x000fe20000000800 */
[----:B-1----:R-:W-:-:S07]  /*4eb0*/  CS2R R106, SRZ ;  /* 0x00000000006a7805 */ /* 0x002fce000001ff00 */
[----:B------:R1:W-:Y:S01]  /*4ec0*/  MUFU.EX2 R42, R111 ;  /* 0x0000006f002a7308 */ /* 0x0003e20000000800 */
[----:B--2---:R-:W-:Y:S02]  /*4ed0*/  F2FP.F16.F32.PACK_AB R183, R40, R105 ;  /* 0x0000006928b7723e */ /* 0x004fe400000000ff */
[----:B0-----:R-:W-:Y:S01]  /*4ee0*/  FMNMX.FTZ R4, R55, R4, !PT ;  /* 0x0000000437047209 */ /* 0x001fe20007810000 */
[----:B------:R-:W-:Y:S01]  /*4ef0*/  FADD.FTZ R55, R203, R44 ;  /* 0x0000002ccb377221 */ /* 0x000fe20000010000 */
[----:B------:R-:W-:Y:S02]  /*4f00*/  F2FP.F16.F32.PACK_AB R203, R10, R203 ;  /* 0x000000cb0acb723e */ /* 0x000fe400000000ff */
[C---:B------:R-:W-:Y:S01]  /*4f10*/  FSETP.NEU.FTZ.AND P3, PT, R4.reuse, -INF , PT ;  /* 0xff8000000400780b */ /* 0x040fe20003f7d000 */
[----:B------:R-:W-:Y:S01]  /*4f20*/  FMUL.FTZ R24, R4, R0 ;  /* 0x0000000004187220 */ /* 0x000fe20000410000 */
[----:B------:R-:W-:Y:S01]  /*4f30*/  FADD.FTZ R44, R10, R55 ;  /* 0x000000370a2c7221 */ /* 0x000fe20000010000 */
[----:B------:R-:W-:Y:S01]  /*4f40*/  MUFU.EX2 R113, R113 ;  /* 0x0000007100717308 */ /* 0x000fe20000000800 */
[----:B-1----:R-:W-:-:S02]  /*4f50*/  CS2R R110, SRZ ;  /* 0x00000000006e7805 */ /* 0x002fc4000001ff00 */
[----:B------:R-:W-:Y:S01]  /*4f60*/  FSEL R24, R24, RZ, P3 ;  /* 0x000000ff18187208 */ /* 0x000fe20001800000 */
[----:B------:R-:W-:Y:S01]  /*4f70*/  FADD.FTZ R55, R197, R44 ;  /* 0x0000002cc5377221 */ /* 0x000fe20000010000 */
[----:B------:R-:W-:Y:S02]  /*4f80*/  PLOP3.LUT P3, PT, PT, PT, UP1, 0x80, 0x0 ;  /* 0x000000000000781c */ /* 0x000fe40003f6f018 */
[C---:B------:R-:W-:Y:S01]  /*4f90*/  F2FP.F16.F32.PACK_AB R197, R12.reuse, R197 ;  /* 0x000000c50cc5723e */ /* 0x040fe200000000ff */
        /* <DEDUP_REMOVED lines=13> */
[----:B------:R-:W0:Y:S01]  /*5070*/  MUFU.EX2 R7, R7 ;  /* 0x0000000700077308 */ /* 0x000e220000000800 */
[----:B------:R-:W-:Y:S01]  /*5080*/  FADD.FTZ R46, R12, R55 ;  /* 0x000000370c2e7221 */ /* 0x000fe20000010000 */
        /* <DEDUP_REMOVED lines=10> */
[-CC-:B------:R-:W-:Y:S01]  /*5130*/  FFMA.FTZ R45, R45, R0.reuse, -R24.reuse ;  /* 0x000000002d2d7223 */ /* 0x180fe20000010818 */
[-CC-:B------:R-:W-:Y:S01]  /*5140*/  FFMA.FTZ R43, R43, R0.reuse, -R24.reuse ;  /* 0x000000002b2b7223 */ /* 0x180fe20000010818 */
[-CC-:B------:R-:W-:Y:S01]  /*5150*/  FFMA.FTZ R33, R33, R0.reuse, -R24.reuse ;  /* 0x0000000021217223 */ /* 0x180fe20000010818 */
[-C--:B------:R-:W-:Y:S01]  /*5160*/  FFMA.FTZ R47, R47, R0.reuse, -R24 ;  /* 0x000000002f2f7223 */ /* 0x080fe20000010818 */
[----:B------:R2:W3:Y:S01]  /*5170*/  MUFU.EX2 R202, R77 ;  /* 0x0000004d00ca7308 */ /* 0x0004e20000000800 */
[----:B0-----:R-:W-:Y:S01]  /*5180*/  FADD.FTZ R44, R7, R200 ;  /* 0x000000c8072c7221 */ /* 0x001fe20000010000 */
[-CC-:B------:R-:W-:Y:S01]  /*5190*/  FFMA.FTZ R37, R37, R0.reuse, -R24.reuse ;  /* 0x0000000025257223 */ /* 0x180fe20000010818 */
[-CC-:B------:R-:W-:Y:S01]  /*51a0*/  FFMA.FTZ R51, R51, R0.reuse, -R24.reuse ;  /* 0x0000000033337223 */ /* 0x180fe20000010818 */
[-CC-:B------:R-:W-:Y:S01]  /*51b0*/  FFMA.FTZ R25, R25, R0.reuse, -R24.reuse ;  /* 0x0000000019197223 */ /* 0x180fe20000010818 */
[-CC-:B------:R-:W-:Y:S01]  /*51c0*/  FFMA.FTZ R3, R3, R0.reuse, -R24.reuse ;  /* 0x0000000003037223 */ /* 0x180fe20000010818 */
[----:B------:R-:W-:Y:S01]  /*51d0*/  FFMA.FTZ R24, R29, R0, -R24 ;  /* 0x000000001d187223 */ /* 0x000fe20000010818 */
[----:B------:R-:W-:Y:S01]  /*51e0*/  F2FP.F16.F32.PACK_AB R200, R200, R7 ;  /* 0x00000007c8c8723e */ /* 0x000fe200000000ff */
[----:B------:R-:W0:Y:S01]  /*51f0*/  MUFU.EX2 R11, R11 ;  /* 0x0000000b000b7308 */ /* 0x000e220000000800 */
[----:B------:R-:W-:Y:S01]  /*5200*/  IMAD.U32 R12, RZ, RZ, UR11 ;  /* 0x0000000bff0c7e24 */ /* 0x000fe2000f8e00ff */
[----:B------:R-:W-:-:S02]  /*5210*/  F2FP.F16.F32.PACK_AB R177, R42, R109 ;  /* 0x0000006d2ab1723e */ /* 0x000fc400000000ff */
[----:B--2---:R-:W-:Y:S02]  /*5220*/  CS2R R76, SRZ ;  /* 0x00000000004c7805 */ /* 0x004fe4000001ff00 */
[----:B------:R-:W-:Y:S02]  /*5230*/  F2FP.F16.F32.PACK_AB R199, R14, R199 ;  /* 0x000000c70ec7723e */ /* 0x000fe400000000ff */
[----:B------:R-:W-:Y:S02]  /*5240*/  CS2R R72, SRZ ;  /* 0x0000000000487805 */ /* 0x000fe4000001ff00 */
[----:B------:R-:W-:Y:S01]  /*5250*/  CS2R R54, SRZ ;  /* 0x0000000000367805 */ /* 0x000fe2000001ff00 */
[----:B------:R2:W4:Y:S08]  /*5260*/  MUFU.EX2 R196, R65 ;  /* 0x0000004100c47308 */ /* 0x0005300000000800 */
[----:B------:R-:W5:Y:S01]  /*5270*/  MUFU.EX2 R13, R13 ;  /* 0x0000000d000d7308 */ /* 0x000f620000000800 */
[----:B--2---:R-:W-:-:S07]  /*5280*/  CS2R R64, SRZ ;  /* 0x0000000000407805 */ /* 0x004fce000001ff00 */
[----:B------:R1:W-:Y:S08]  /*5290*/  MUFU.EX2 R188, R49 ;  /* 0x0000003100bc7308 */ /* 0x0003f00000000800 */
[----:B------:R2:W5:Y:S01]  /*52a0*/  MUFU.EX2 R198, R69 ;  /* 0x0000004500c67308 */ /* 0x0005620000000800 */
[----:B-1----:R-:W-:-:S04]  /*52b0*/  FADD.FTZ R49, R9, R44 ;  /* 0x0000002c09317221 */ /* 0x002fc80000010000 */
[C---:B---3--:R-:W-:Y:S01]  /*52c0*/  FADD.FTZ R44, R202.reuse, R49 ;  /* 0x00000031ca2c7221 */ /* 0x048fe20000010000 */
[----:B------:R-:W-:Y:S02]  /*52d0*/  F2FP.F16.F32.PACK_AB R202, R202, R9 ;  /* 0x00000009caca723e */ /* 0x000fe400000000ff */
[----:B------:R-:W1:Y:S01]  /*52e0*/  MUFU.EX2 R15, R15 ;  /* 0x0000000f000f7308 */ /* 0x000e620000000800 */
[----:B0-----:R-:W-:Y:S01]  /*52f0*/  FADD.FTZ R49, R11, R44 ;  /* 0x0000002c0b317221 */ /* 0x001fe20000010000 */
[----:B--2---:R-:W-:-:S03]  /*5300*/  CS2R R68, SRZ ;  /* 0x0000000000447805 */ /* 0x004fc6000001ff00 */
[C---:B----4-:R-:W-:Y:S01]  /*5310*/  FADD.FTZ R44, R196.reuse, R49 ;  /* 0x00000031c42c7221 */ /* 0x050fe20000010000 */
[----:B------:R-:W-:Y:S02]  /*5320*/  F2FP.F16.F32.PACK_AB R196, R196, R11 ;  /* 0x0000000bc4c4723e */ /* 0x000fe400000000ff */
[----:B------:R0:W2:Y:S01]  /*5330*/  MUFU.EX2 R192, R57 ;  /* 0x0000003900c07308 */ /* 0x0000a20000000800 */
[----:B-----5:R-:W-:-:S04]  /*5340*/  FADD.FTZ R49, R13, R44 ;  /* 0x0000002c0d317221 */ /* 0x020fc80000010000 */
[C---:B------:R-:W-:Y:S01]  /*5350*/  FADD.FTZ R44, R198.reuse, R49 ;  /* 0x00000031c62c7221 */ /* 0x040fe20000010000 */
[----:B------:R-:W-:Y:S02]  /*5360*/  F2FP.F16.F32.PACK_AB R198, R198, R13 ;  /* 0x0000000dc6c6723e */ /* 0x000fe400000000ff */
[----:B------:R-:W3:Y:S01]  /*5370*/  MUFU.EX2 R21, R21 ;  /* 0x0000001500157308 */ /* 0x000ee20000000800 */
[----:B0-----:R-:W-:-:S07]  /*5380*/  CS2R R56, SRZ ;  /* 0x0000000000387805 */ /* 0x001fce000001ff00 */
[----:B------:R0:W4:Y:S08]  /*5390*/  MUFU.EX2 R194, R61 ;  /* 0x0000003d00c27308 */ /* 0x0001300000000800 */
[----:B------:R-:W5:Y:S01]  /*53a0*/  MUFU.EX2 R27, R27 ;  /* 0x0000001b001b7308 */ /* 0x000f620000000800 */
[----:B0-----:R-:W-:-:S07]  /*53b0*/  CS2R R60, SRZ ;  /* 0x00000000003c7805 */ /* 0x001fce000001ff00 */
[----:B------:R0:W-:Y:S08]  /*53c0*/  MUFU.EX2 R190, R53 ;  /* 0x0000003500be7308 */ /* 0x0001f00000000800 */
[----:B------:R1:W-:Y:S01]  /*53d0*/  MUFU.EX2 R184, R41 ;  /* 0x0000002900b87308 */ /* 0x0003e20000000800 */
[----:B0-----:R-:W-:Y:S01]  /*53e0*/  FADD.FTZ R53, R193, R46 ;  /* 0x0000002ec1357221 */ /* 0x001fe20000010000 */
[----:B------:R-:W-:-:S03]  /*53f0*/  F2FP.F16.F32.PACK_AB R193, R20, R193 ;  /* 0x000000c114c1723e */ /* 0x000fc600000000ff */
[----:B------:R-:W-:-:S03]  /*5400*/  FADD.FTZ R46, R20, R53 ;  /* 0x00000035142e7221 */ /* 0x000fc60000010000 */
[----:B------:R-:W0:Y:S01]  /*5410*/  MUFU.EX2 R31, R31 ;  /* 0x0000001f001f7308 */ /* 0x000e220000000800 */
[----:B-1----:R-:W-:Y:S01]  /*5420*/  FADD.FTZ R41, R15, R44 ;  /* 0x0000002c0f297221 */ /* 0x002fe20000010000 */
[----:B------:R-:W-:Y:S01]  /*5430*/  FADD.FTZ R53, R195, R46 ;  /* 0x0000002ec3357221 */ /* 0x000fe20000010000 */
[----:B------:R-:W-:Y:S02]  /*5440*/  F2FP.F16.F32.PACK_AB R195, R30, R195 ;  /* 0x000000c31ec3723e */ /* 0x000fe400000000ff */
[----:B--2---:R-:W-:Y:S01]  /*5450*/  FADD.FTZ R2, R192, R41 ;  /* 0x00000029c0027221 */ /* 0x004fe20000010000 */
[----:B------:R-:W-:Y:S01]  /*5460*/  FADD.FTZ R46, R30, R53 ;  /* 0x000000351e2e7221 */ /* 0x000fe20000010000 */
[----:B------:R-:W-:Y:S01]  /*5470*/  F2FP.F16.F32.PACK_AB R192, R192, R15 ;  /* 0x0000000fc0c0723e */ /* 0x000fe200000000ff */
[----:B------:R-:W1:Y:S01]  /*5480*/  MUFU.EX2 R35, R35 ;  /* 0x0000002300237308 */ /* 0x000e620000000800 */
[----:B---3--:R-:W-:Y:S01]  /*5490*/  FADD.FTZ R41, R21, R2 ;  /* 0x0000000215297221 */ /* 0x008fe20000010000 */
[----:B------:R-:W-:Y:S01]  /*54a0*/  FADD.FTZ R49, R87, R46 ;  /* 0x0000002e57317221 */ /* 0x000fe20000010000 */
[----:B------:R-:W-:-:S02]  /*54b0*/  CS2R R86, SRZ ;  /* 0x0000000000567805 */ /* 0x000fc4000001ff00 */
[----:B------:R-:W-:Y:S01]  /*54c0*/  CS2R R52, SRZ ;  /* 0x0000000000347805 */ /* 0x000fe2000001ff00 */
[----:B----4-:R-:W-:Y:S01]  /*54d0*/  FADD.FTZ R2, R194, R41 ;  /* 0x00000029c2027221 */ /* 0x010fe20000010000 */
[----:B------:R-:W-:Y:S01]  /*54e0*/  FADD.FTZ R44, R28, R49 ;  /* 0x000000311c2c7221 */ /* 0x000fe20000010000 */
[----:B------:R-:W-:Y:S01]  /*54f0*/  F2FP.F16.F32.PACK_AB R194, R194, R21 ;  /* 0x00000015c2c2723e */ /* 0x000fe200000000ff */
[----:B------:R-:W2:Y:S01]  /*5500*/  MUFU.EX2 R39, R39 ;  /* 0x0000002700277308 */ /* 0x000ea20000000800 */
[----:B-----5:R-:W-:Y:S01]  /*5510*/  FADD.FTZ R41, R27, R2 ;  /* 0x000000021b297221 */ /* 0x020fe20000010000 */
[----:B------:R-:W-:Y:S01]  /*5520*/  FADD.FTZ R49, R91, R44 ;  /* 0x0000002c5b317221 */ /* 0x000fe20000010000 */
[----:B------:R-:W-:Y:S02]  /*5530*/  CS2R R90, SRZ ;  /* 0x00000000005a7805 */ /* 0x000fe4000001ff00 */
[----:B------:R-:W-:Y:S01]  /*5540*/  FADD.FTZ R2, R188, R41 ;  /* 0x00000029bc027221 */ /* 0x000fe20000010000 */
[----:B------:R-:W-:Y:S01]  /*5550*/  FADD.FTZ R44, R32, R49 ;  /* 0x00000031202c7221 */ /* 0x000fe20000010000 */
[----:B------:R-:W-:Y:S01]  /*5560*/  F2FP.F16.F32.PACK_AB R188, R188, R27 ;  /* 0x0000001bbcbc723e */ /* 0x000fe200000000ff */
[----:B------:R3:W4:Y:S01]  /*5570*/  MUFU.EX2 R186, R45 ;  /* 0x0000002d00ba7308 */ /* 0x0007220000000800 */
[----:B0-----:R-:W-:Y:S01]  /*5580*/  FADD.FTZ R29, R31, R2 ;  /* 0x000000021f1d7221 */ /* 0x001fe20000010000 */
[----:B------:R-:W-:-:S03]  /*5590*/  CS2R R48, SRZ ;  /* 0x0000000000307805 */ /* 0x000fc6000001ff00 */
[C---:B------:R-:W-:Y:S01]  /*55a0*/  FADD.FTZ R2, R190.reuse, R29 ;  /* 0x0000001dbe027221 */ /* 0x040fe20000010000 */
[----:B------:R-:W-:Y:S02]  /*55b0*/  F2FP.F16.F32.PACK_AB R190, R190, R31 ;  /* 0x0000001fbebe723e */ /* 0x000fe400000000ff */
[----:B------:R-:W-:Y:S01]  /*55c0*/  CS2R R30, SRZ ;  /* 0x00000000001e7805 */ /* 0x000fe2000001ff00 */
[----:B------:R-:W0:Y:S01]  /*55d0*/  MUFU.EX2 R43, R43 ;  /* 0x0000002b002b7308 */ /* 0x000e220000000800 */
[----:B---3--:R-:W-:Y:S01]  /*55e0*/  FADD.FTZ R45, R93, R44 ;  /* 0x0000002c5d2d7221 */ /* 0x008fe20000010000 */
[----:B-1----:R-:W-:Y:S01]  /*55f0*/  FADD.FTZ R29, R35, R2 ;  /* 0x00000002231d7221 */ /* 0x002fe20000010000 */
[----:B------:R-:W-:Y:S02]  /*5600*/  CS2R R92, SRZ ;  /* 0x00000000005c7805 */ /* 0x000fe4000001ff00 */
[----:B------:R-:W-:Y:S01]  /*5610*/  FADD.FTZ R44, R34, R45 ;  /* 0x0000002d222c7221 */ /* 0x000fe20000010000 */
[C---:B------:R-:W-:Y:S01]  /*5620*/  FADD.FTZ R2, R184.reuse, R29 ;  /* 0x0000001db8027221 */ /* 0x040fe20000010000 */
[----:B------:R-:W-:Y:S01]  /*5630*/  F2FP.F16.F32.PACK_AB R184, R184, R35 ;  /* 0x00000023b8b8723e */ /* 0x000fe200000000ff */
[----:B------:R1:W3:Y:S01]  /*5640*/  MUFU.EX2 R180, R33 ;  /* 0x0000002100b47308 */ /* 0x0002e20000000800 */
[----:B------:R-:W-:Y:S01]  /*5650*/  FADD.FTZ R41, R97, R44 ;  /* 0x0000002c61297221 */ /* 0x000fe20000010000 */
[----:B--2---:R-:W-:Y:S01]  /*5660*/  FADD.FTZ R29, R39, R2 ;  /* 0x00000002271d7221 */ /* 0x004fe20000010000 */
[----:B------:R-:W-:-:S02]  /*5670*/  CS2R R96, SRZ ;  /* 0x0000000000607805 */ /* 0x000fc4000001ff00 */
[----:B------:R-:W-:Y:S01]  /*5680*/  CS2R R44, SRZ ;  /* 0x00000000002c7805 */ /* 0x000fe2000001ff00 */
[----:B------:R-:W-:Y:S01]  /*5690*/  FADD.FTZ R6, R36, R41 ;  /* 0x0000002924067221 */ /* 0x000fe20000010000 */
[C---:B----4-:R-:W-:Y:S01]  /*56a0*/  FADD.FTZ R2, R186.reuse, R29 ;  /* 0x0000001dba027221 */ /* 0x050fe20000010000 */
[----:B------:R-:W-:Y:S01]  /*56b0*/  F2FP.F16.F32.PACK_AB R186, R186, R39 ;  /* 0x00000027baba723e */ /* 0x000fe200000000ff */
[----:B------:R-:W2:Y:S01]  /*56c0*/  MUFU.EX2 R47, R47 ;  /* 0x0000002f002f7308 */ /* 0x000ea20000000800 */
[----:B-1----:R-:W-:Y:S01]  /*56d0*/  FADD.FTZ R33, R101, R6 ;  /* 0x0000000665217221 */ /* 0x002fe20000010000 */
[----:B0-----:R-:W-:Y:S01]  /*56e0*/  FADD.FTZ R29, R43, R2 ;  /* 0x000000022b1d7221 */ /* 0x001fe20000010000 */
[----:B------:R-:W-:Y:S02]  /*56f0*/  CS2R R100, SRZ ;  /* 0x0000000000647805 */ /* 0x000fe4000001ff00 */
[----:B------:R-:W-:Y:S01]  /*5700*/  CS2R R34, SRZ ;  /* 0x0000000000227805 */ /* 0x000fe2000001ff00 */
[----:B------:R-:W-:Y:S01]  /*5710*/  FADD.FTZ R6, R38, R33 ;  /* 0x0000002126067221 */ /* 0x000fe20000010000 */
[----:B------:R-:W-:Y:S01]  /*5720*/  CS2R R38, SRZ ;  /* 0x0000000000267805 */ /* 0x000fe2000001ff00 */
[----:B------:R0:W1:Y:S01]  /*5730*/  MUFU.EX2 R182, R37 ;  /* 0x0000002500b67308 */ /* 0x0000620000000800 */
[C---:B---3--:R-:W-:Y:S01]  /*5740*/  FADD.FTZ R2, R180.reuse, R29 ;  /* 0x0000001db4027221 */ /* 0x048fe20000010000 */
[----:B------:R-:W-:Y:S01]  /*5750*/  FADD.FTZ R33, R105, R6 ;  /* 0x0000000669217221 */ /* 0x000fe20000010000 */
[----:B------:R-:W-:-:S02]  /*5760*/  F2FP.F16.F32.PACK_AB R180, R180, R43 ;  /* 0x0000002bb4b4723e */ /* 0x000fc400000000ff */
[----:B------:R-:W-:Y:S01]  /*5770*/  CS2R R104, SRZ ;  /* 0x0000000000687805 */ /* 0x000fe2000001ff00 */
[----:B------:R-:W-:Y:S01]  /*5780*/  FADD.FTZ R6, R40, R33 ;  /* 0x0000002128067221 */ /* 0x000fe20000010000 */
[----:B------:R-:W-:Y:S01]  /*5790*/  CS2R R40, SRZ ;  /* 0x0000000000287805 */ /* 0x000fe2000001ff00 */
[----:B------:R-:W3:Y:S01]  /*57a0*/  MUFU.EX2 R51, R51 ;  /* 0x0000003300337308 */ /* 0x000ee20000000800 */
[----:B0-----:R-:W-:Y:S01]  /*57b0*/  CS2R R36, SRZ ;  /* 0x0000000000247805 */ /* 0x001fe2000001ff00 */
[----:B------:R-:W-:Y:S01]  /*57c0*/  FADD.FTZ R33, R109, R6 ;  /* 0x000000066d217221 */ /* 0x000fe20000010000 */
[----:B------:R-:W-:-:S03]  /*57d0*/  CS2R R108, SRZ ;  /* 0x00000000006c7805 */ /* 0x000fc6000001ff00 */
[----:B------:R-:W-:Y:S01]  /*57e0*/  FADD.FTZ R6, R42, R33 ;  /* 0x000000212a067221 */ /* 0x000fe20000010000 */
[----:B------:R-:W-:Y:S01]  /*57f0*/  CS2R R42, SRZ ;  /* 0x00000000002a7805 */ /* 0x000fe2000001ff00 */
[----:B------:R2:W0:Y:S01]  /*5800*/  MUFU.EX2 R176, R25 ;  /* 0x0000001900b07308 */ /* 0x0004220000000800 */
[----:B------:R-:W-:Y:S01]  /*5810*/  CS2R R32, SRZ ;  /* 0x0000000000207805 */ /* 0x000fe2000001ff00 */
[----:B------:R-:W-:-:S06]  /*5820*/  FADD.FTZ R29, R113, R6 ;  /* 0x00000006711d7221 */ /* 0x000fcc0000010000 */
[----:B------:R-:W4:Y:S01]  /*5830*/  MUFU.EX2 R3, R3 ;  /* 0x0000000300037308 */ /* 0x000f220000000800 */
[----:B--2---:R-:W-:-:S04]  /*5840*/  FADD.FTZ R25, R47, R2 ;  /* 0x000000022f197221 */ /* 0x004fc80000010000 */
[C---:B-1----:R-:W-:Y:S01]  /*5850*/  FADD.FTZ R2, R182.reuse, R25 ;  /* 0x00000019b6027221 */ /* 0x042fe20000010000 */
[----:B------:R-:W-:Y:S02]  /*5860*/  F2FP.F16.F32.PACK_AB R182, R182, R47 ;  /* 0x0000002fb6b6723e */ /* 0x000fe400000000ff */
[----:B------:R-:W-:Y:S01]  /*5870*/  CS2R R46, SRZ ;  /* 0x00000000002e7805 */ /* 0x000fe2000001ff00 */
[----:B------:R-:W1:Y:S01]  /*5880*/  MUFU.EX2 R26, R26 ;  /* 0x0000001a001a7308 */ /* 0x000e620000000800 */
[----:B---3--:R-:W-:-:S04]  /*5890*/  FADD.FTZ R7, R51, R2 ;  /* 0x0000000233077221 */ /* 0x008fc80000010000 */
[C---:B0-----:R-:W-:Y:S01]  /*58a0*/  FADD.FTZ R2, R176.reuse, R7 ;  /* 0x00000007b0027221 */ /* 0x041fe20000010000 */
[----:B------:R-:W-:Y:S02]  /*58b0*/  F2FP.F16.F32.PACK_AB R176, R176, R51 ;  /* 0x00000033b0b0723e */ /* 0x000fe400000000ff */
[----:B------:R-:W-:Y:S01]  /*58c0*/  CS2R R50, SRZ ;  /* 0x0000000000327805 */ /* 0x000fe2000001ff00 */
[----:B------:R-:W0:Y:S01]  /*58d0*/  MUFU.EX2 R24, R24 ;  /* 0x0000001800187308 */ /* 0x000e220000000800 */
[----:B----4-:R-:W-:Y:S01]  /*58e0*/  FADD.FTZ R7, R3, R2 ;  /* 0x0000000203077221 */ /* 0x010fe20000010000 */
[----:B------:R-:W-:Y:S02]  /*58f0*/  IMAD.MOV.U32 R2, RZ, RZ, 0x3f800000 ;  /* 0x3f800000ff027424 */ /* 0x000fe400078e00ff */
[C---:B-1----:R-:W-:Y:S01]  /*5900*/  FADD.FTZ R6, R26.reuse, R29 ;  /* 0x0000001d1a067221 */ /* 0x042fe20000010000 */
[----:B------:R-:W-:Y:S02]  /*5910*/  F2FP.F16.F32.PACK_AB R179, R26, R113 ;  /* 0x000000711ab3723e */ /* 0x000fe400000000ff */
[----:B------:R-:W-:-:S02]  /*5920*/  CS2R R112, SRZ ;  /* 0x0000000000707805 */ /* 0x000fc4000001ff00 */
[----:B------:R-:W-:Y:S02]  /*5930*/  CS2R R28, SRZ ;  /* 0x00000000001c7805 */ /* 0x000fe4000001ff00 */
[----:B------:R-:W-:Y:S01]  /*5940*/  CS2R R26, SRZ ;  /* 0x00000000001a7805 */ /* 0x000fe2000001ff00 */
[C---:B0-----:R-:W-:Y:S01]  /*5950*/  FADD.FTZ R7, R24.reuse, R7 ;  /* 0x0000000718077221 */ /* 0x041fe20000010000 */
[----:B------:R-:W-:Y:S01]  /*5960*/  F2FP.F16.F32.PACK_AB R178, R24, R3 ;  /* 0x0000000318b2723e */ /* 0x000fe200000000ff */
[----:B------:R-:W-:Y:S01]  /*5970*/  IMAD.MOV.U32 R3, RZ, RZ, 0x3f800000 ;  /* 0x3f800000ff037424 */ /* 0x000fe200078e00ff */
[----:B------:R-:W-:Y:S01]  /*5980*/  CS2R R24, SRZ ;  /* 0x0000000000187805 */ /* 0x000fe2000001ff00 */
[----:B------:R-:W-:Y:S06]  /*5990*/  @!P3 BRA `(.L_x_5933) ;  /* 0x000000440024b947 */ /* 0x000fec0003800000 */
[----:B------:R-:W-:Y:S01]  /*59a0*/  IMAD.MOV.U32 R9, RZ, RZ, R5 ;  /* 0x000000ffff097224 */ /* 0x000fe200078e0005 */
[----:B------:R-:W-:Y:S01]  /*59b0*/  UMOV UR37, UR36 ;  /* 0x0000002400257c82 */ /* 0x000fe20008000000 */
[----:B------:R-:W-:Y:S02]  /*59c0*/  IMAD.MOV.U32 R10, RZ, RZ, R4 ;  /* 0x000000ffff0a7224 */ /* 0x000fe400078e0004 */
[----:B------:R-:W-:Y:S02]  /*59d0*/  IMAD.MOV.U32 R3, RZ, RZ, 0x3f800000 ;  /* 0x3f800000ff037424 */ /* 0x000fe400078e00ff */
[----:B------:R-:W-:Y:S02]  /*59e0*/  IMAD.MOV.U32 R119, RZ, RZ, RZ ;  /* 0x000000ffff777224 */ /* 0x000fe400078e00ff */
[----:B------:R-:W-:-:S07]  /*59f0*/  IMAD.U32 R11, RZ, RZ, UR61 ;  /* 0x0000003dff0b7e24 */ /* 0x000fce000f8e00ff */
.L_x_5942:
[----:B------:R-:W-:Y:S01]  /*5a00*/  R2UR UR7, R11 ;  /* 0x000000000b0772ca */ /* 0x000fe200000e0000 */
[----:B------:R-:W-:-:S04]  /*5a10*/  UIADD3 UR6, UR37, 0x1, URZ ;  /* 0x0000000125067890 */ /* 0x000fc8000fffe03f */
[----:B------:R-:W-:-:S04]  /*5a20*/  UISETP.NE.AND UP1, UPT, UR6, 0x2, UPT ;  /* 0x000000020600788c */ /* 0x000fc8000bf25270 */
[----:B------:R-:W-:Y:S02]  /*5a30*/  USEL UR61, URZ, 0x1, UP1 ;  /* 0x000000013f3d7887 */ /* 0x000fe40008800000 */
[----:B------:R-:W-:Y:S02]  /*5a40*/  USEL UR36, UR6, URZ, UP1 ;  /* 0x0000003f06247287 */ /* 0x000fe40008800000 */
[----:B------:R-:W-:Y:S01]  /*5a50*/  ULOP3.LUT UR61, UR7, UR61, URZ, 0x3c, !UPT ;  /* 0x0000003d073d7292 */ /* 0x000fe2000f8e3c3f */
[----:B------:R-:W-:Y:S11]  /*5a60*/  @!P0 BRA `(.L_x_5934) ;  /* 0x0000000000048947 */ /* 0x000ff60003800000 */
[----:B------:R-:W-:Y:S01]  /*5a70*/  BPT.TRAP 0x1 ;  /* 0x000000040000795c */ /* 0x000fe20000300000 */
.L_x_5934:
[----:B------:R-:W-:Y:S01]  /*5a80*/  ULEA UR39, UR36, UR60, 0x3 ;  /* 0x0000003c24277291 */ /* 0x000fe2000f8e183f */
[----:B------:R-:W-:-:S05]  /*5a90*/  IMAD.U32 R0, RZ, RZ, UR61 ;  /* 0x0000003dff007e24 */ /* 0x000fca000f8e00ff */
[----:B------:R-:W-:-:S04]  /*5aa0*/  SHF.L.U32 R0, R0, 0x1f, RZ ;  /* 0x0000001f00007819 */ /* 0x000fc800000006ff */
[----:B------:R0:W1:Y:S01]  /*5ab0*/  SYNCS.PHASECHK.TRANS64.TRYWAIT P3, [UR39+0x36830], R0 ;  /* 0x03683000ff0075a7 */ /* 0x0000620008060167 */
[----:B------:R-:W-:Y:S05]  /*5ac0*/  @!P0 BRA `(.L_x_5935) ;  /* 0x0000000000048947 */ /* 0x000fea0003800000 */
[----:B------:R-:W-:Y:S01]  /*5ad0*/  BPT.TRAP 0x1 ;  /* 0x000000040000795c */ /* 0x000fe20000300000 */
.L_x_5935:
[----:B-1----:R-:W-:Y:S05]  /*5ae0*/  @P3 BRA `(.L_x_5936) ;  /* 0x0000000000083947 */ /* 0x002fea0003800000 */
[----:B------:R-:W1:Y:S02]  /*5af0*/  SYNCS.PHASECHK.TRANS64.TRYWAIT P3, [UR39+0x36830], R0 ;  /* 0x03683000ff0075a7 */ /* 0x000e640008060167 */
[----:B-1----:R-:W-:Y:S05]  /*5b00*/  @!P3 BRA `(.L_x_5937) ;  /* 0x000001240090b947 */ /* 0x002fea0003800000 */
.L_x_5936:
        /* <DEDUP_REMOVED lines=602> */
.L_x_5938:
[----:B------:R-:W-:Y:S01]  /*80b0*/  R2UR UR6, R11 ;  /* 0x000000000b0672ca */ /* 0x000fe200000e0000 */
[----:B------:R-:W-:-:S12]  /*80c0*/  ULEA UR10, UR37, UR60, 0x3 ;  /* 0x0000003c250a7291 */ /* 0x000fd8000f8e183f */
[----:B01----:R-:W-:-:S05]  /*80d0*/  IMAD.U32 R0, RZ, RZ, UR6 ;  /* 0x00000006ff007e24 */ /* 0x003fca000f8e00ff */
[----:B------:R-:W-:-:S04]  /*80e0*/  SHF.L.U32 R0, R0, 0x1f, RZ ;  /* 0x0000001f00007819 */ /* 0x000fc800000006ff */
[----:B------:R0:W1:Y:S01]  /*80f0*/  SYNCS.PHASECHK.TRANS64.TRYWAIT P3, [UR10+0x36850], R0 ;  /* 0x03685000ff0075a7 */ /* 0x000062000806014a */
[----:B------:R-:W-:Y:S05]  /*8100*/  @!P0 BRA `(.L_x_5939) ;  /* 0x0000000000048947 */ /* 0x000fea0003800000 */
[----:B------:R-:W-:Y:S01]  /*8110*/  BPT.TRAP 0x1 ;  /* 0x000000040000795c */ /* 0x000fe20000300000 */
.L_x_5939:
[----:B-1----:R-:W-:Y:S05]  /*8120*/  @P3 BRA `(.L_x_5940) ;  /* 0x0000000000083947 */ /* 0x002fea0003800000 */
[----:B------:R-:W1:Y:S02]  /*8130*/  SYNCS.PHASECHK.TRANS64.TRYWAIT P3, [UR10+0x36850], R0 ;  /* 0x03685000ff0075a7 */ /* 0x000e64000806014a */
[----:B-1----:R-:W-:Y:S05]  /*8140*/  @!P3 BRA `(.L_x_5941) ;  /* 0x000001000018b947 */ /* 0x002fea0003800000 */
.L_x_5940:
[----:B------:R-:W-:Y:S01]  /*8150*/  UIADD3 UR6, UR60, 0x400, URZ ;  /* 0x000004003c067890 */ /* 0x000fe2000fffe03f */
[----:B------:R-:W-:Y:S01]  /*8160*/  WARPGROUP.ARRIVE ;  /* 0x00000000000079c5 */ /* 0x000fe20000000000 */
[----:B------:R-:W-:Y:S01]  /*8170*/  UMOV UR7, 0x40000040 ;  /* 0x4000004000077882 */ /* 0x000fe20000000000 */
[----:B------:R-:W-:Y:S01]  /*8180*/  R2UR UR18, R19 ;  /* 0x00000000131272ca */ /* 0x000fe200000e0000 */
[----:B------:R-:W-:Y:S01]  /*8190*/  USHF.R.U32.HI UR6, URZ, 0x4, UR6 ;  /* 0x000000043f067899 */ /* 0x000fe20008011606 */
[----:B------:R-:W-:Y:S02]  /*81a0*/  R2UR UR15, R17 ;  /* 0x00000000110f72ca */ /* 0x000fe400000e0000 */
[----:B------:R-:W-:Y:S01]  /*81b0*/  R2UR UR14, R18 ;  /* 0x00000000120e72ca */ /* 0x000fe200000e0000 */
[----:B------:R-:W-:-:S04]  /*81c0*/  ULOP3.LUT UR6, UR6, 0x3fff, URZ, 0xc0, !UPT ;  /* 0x00003fff06067892 */ /* 0x000fc8000f8ec03f */
[----:B------:R-:W-:-:S04]  /*81d0*/  ULOP3.LUT UR6, UR6, 0x3800000, URZ, 0xfc, !UPT ;  /* 0x0380000006067892 */ /* 0x000fc8000f8efc3f */
[----:B------:R-:W-:Y:S01]  /*81e0*/  UIMAD UR11, UR37, 0xa80, UR6 ;  /* 0x00000a80250b78a4 */ /* 0x000fe2000f8e0206 */
[----:B------:R-:W-:Y:S02]  /*81f0*/  VIADD R4, R23, UR18 ;  /* 0x0000001217047c36 */ /* 0x000fe40008000000 */
[----:B------:R-:W-:-:S04]  /*8200*/  UMOV UR37, UR36 ;  /* 0x0000002400257c82 */ /* 0x000fc80008000000 */
        /* <DEDUP_REMOVED lines=12> */
[----:B------:R-:W-:Y:S01]  /*82d0*/  @UP0 ULDC UR6, c[0x0][0x44c] ;  /* 0x0001130000060ab9 */ /* 0x000fe20000000800 */
[----:B------:R-:W-:Y:S01]  /*82e0*/  UMOV UR7, 0x40000040 ;  /* 0x4000004000077882 */ /* 0x000fe20000000000 */
[----:B01----:R-:W-:Y:S01]  /*82f0*/  @P2 IMAD.HI.U32 R0, R4, UR6, RZ ;  /* 0x0000000604002c27 */ /* 0x003fe2000f8e00ff */
[----:B------:R-:W-:-:S04]  /*8300*/  @UP0 ULDC UR6, c[0x0][0x450] ;  /* 0x0001140000060ab9 */ /* 0x000fc80000000800 */
[----:B------:R-:W-:Y:S01]  /*8310*/  @P2 SHF.R.U32.HI R4, RZ, UR6, R0 ;  /* 0x00000006ff042c19 */ /* 0x000fe20008011600 */
[----:B------:R-:W-:Y:S02]  /*8320*/  UMOV UR6, 0x1 ;  /* 0x0000000100067882 */ /* 0x000fe40000000000 */
[----:B------:R-:W-:Y:S02]  /*8330*/  UIMAD UR6, UR38, -0x70, UR6 ;  /* 0xffffff90260678a4 */ /* 0x000fe4000f8e0206 */
[----:B------:R-:W0:Y:S04]  /*8340*/  SHFL.IDX PT, R3, R4, 0x1, 0x1c1f ;  /* 0x003c1f0004037f89 */ /* 0x000e2800000e0000 */
[----:B------:R-:W-:Y:S01]  /*8350*/  IMAD.U32 R5, RZ, RZ, UR6 ;  /* 0x00000006ff057e24 */ /* 0x000fe2000f8e00ff */
[----:B------:R-:W-:Y:S01]  /*8360*/  UIADD3 UR6, UR11, 0x180, URZ ;  /* 0x000001800b067890 */ /* 0x000fe2000fffe03f */
[----:B------:R-:W1:Y:S02]  /*8370*/  SHFL.IDX PT, R203, R4, RZ, 0x1c1f ;  /* 0x001c1fff04cb7589 */ /* 0x000e6400000e0000 */
[----:B------:R-:W-:-:S02]  /*8380*/  IMAD R2, R22, -0x2, R5 ;  /* 0xfffffffe16027824 */ /* 0x000fc400078e0205 */
[----:B------:R-:W-:-:S05]  /*8390*/  IMAD.U32 R5, RZ, RZ, UR15 ;  /* 0x0000000fff057e24 */ /* 0x000fca000f8e00ff */
[----:B------:R-:W-:Y:S02]  /*83a0*/  IADD3 R2, -R5, UR14, R2 ;  /* 0x0000000e05027c10 */ /* 0x000fe4000fffe102 */
[----:B------:R-:W-:-:S03]  /*83b0*/  R2UR UR14, R12 ;  /* 0x000000000c0e72ca */ /* 0x000fc600000e0000 */
[----:B0-----:R-:W-:-:S05]  /*83c0*/  IMAD.IADD R0, R2, 0x1, R3 ;  /* 0x0000000102007824 */ /* 0x001fca00078e0203 */
[----:B------:R-:W-:Y:S01]  /*83d0*/  ISETP.GT.AND P3, PT, R0, RZ, PT ;  /* 0x000000ff0000720c */ /* 0x000fe20003f64270 */
[----:B-1----:R-:W-:Y:S01]  /*83e0*/  IMAD.IADD R2, R2, 0x1, R203 ;  /* 0x0000000102027824 */ /* 0x002fe200078e02cb */
[----:B------:R-:W-:-:S03]  /*83f0*/  ISETP.GT.AND P4, PT, R0, 0x1, PT ;  /* 0x000000010000780c */ /* 0x000fc60003f84270 */
[----:B------:R-:W-:Y:S01]  /*8400*/  UISETP.GT.AND UP1, UPT, UR38, UR14, UPT ;  /* 0x0000000e2600728c */ /* 0x000fe2000bf24270 */
[----:B------:R-:W-:Y:S01]  /*8410*/  FSEL R201, R170, -INF , P3 ;  /* 0xff800000aac97808 */ /* 0x000fe20001800000 */
[----:B------:R-:W-:Y:S01]  /*8420*/  UIADD3 UR38, UR38, -0x1, URZ ;  /* 0xffffffff26267890 */ /* 0x000fe2000fffe03f */
[C---:B------:R-:W-:Y:S02]  /*8430*/  ISETP.GT.AND P3, PT, R0.reuse, 0x8, PT ;  /* 0x000000080000780c */ /* 0x040fe40003f64270 */
[----:B------:R-:W-:Y:S02]  /*8440*/  FSEL R197, R171, -INF , P4 ;  /* 0xff800000abc57808 */ /* 0x000fe40002000000 */
[----:B------:R-:W-:Y:S02]  /*8450*/  FMNMX.FTZ R14, R201, R9, !PT ;  /* 0x00000009c90e7209 */ /* 0x000fe40007810000 */
[----:B------:R-:W-:Y:S02]  /*8460*/  ISETP.GT.AND P4, PT, R0, 0x9, PT ;  /* 0x000000090000780c */ /* 0x000fe40003f84270 */
[----:B------:R-:W-:-:S02]  /*8470*/  FSEL R199, R174, -INF , P3 ;  /* 0xff800000aec77808 */ /* 0x000fc40001800000 */
[----:B------:R-:W-:Y:S02]  /*8480*/  FMNMX.FTZ R14, R197, R14, !PT ;  /* 0x0000000ec50e7209 */ /* 0x000fe40007810000 */
        /* <DEDUP_REMOVED lines=52> */
[----:B------:R-:W-:-:S02]  /*87d0*/  FMNMX.FTZ R14, R143, R14, !PT ;  /* 0x0000000e8f0e7209 */ /* 0x000fc40007810000 */
[----:B------:R-:W-:Y:S02]  /*87e0*/  FSEL R131, R131, -INF , P4 ;  /* 0xff80000083837808 */ /* 0x000fe40002000000 */
[----:B------:R-:W-:Y:S02]  /*87f0*/  ISETP.GT.AND P4, PT, R0, 0x59, PT ;  /* 0x000000590000780c */ /* 0x000fe40003f84270 */
[----:B------:R-:W-:-:S04]  /*8800*/  ISETP.GT.AND P5, PT, R2, 0x1, PT ;  /* 0x000000010200780c */ /* 0x000fc80003fa4270 */
[----:B------:R-:W-:Y:S02]  /*8810*/  FSEL R169, R169, -INF , P5 ;  /* 0xff800000a9a97808 */ /* 0x000fe40002800000 */
        /* <DEDUP_REMOVED lines=9> */
[----:B------:R-:W-:Y:S01]  /*88b0*/  FSEL R225, R157, -INF , P5 ;  /* 0xff8000009de17808 */ /* 0x000fe20002800000 */
[----:B------:R-:W-:Y:S02]  /*88c0*/  WARPGROUP.DEPBAR.LE gsb0, 0x0 ;  /* 0x00008000000079c5 */ /* 0x000fe40000010000 */
[----:B------:R-:W-:Y:S01]  /*88d0*/  WARPGROUP.ARRIVE ;  /* 0x00000000000079c5 */ /* 0x000fe20000000000 */
[----:B------:R-:W-:Y:S02]  /*88e0*/  FSEL R193, R135, -INF , P4 ;  /* 0xff80000087c17808 */ /* 0x000fe40002000000 */
[----:B------:R-:W-:Y:S02]  /*88f0*/  ISETP.GT.AND P4, PT, R0, 0x61, PT ;  /* 0x000000610000780c */ /* 0x000fe40003f84270 */
[----:B------:R-:W-:Y:S01]  /*8900*/  ISETP.GT.AND P5, PT, R2, 0x31, PT ;  /* 0x000000310200780c */ /* 0x000fe20003fa4270 */
[----:B------:R-:W-:Y:S01]  /*8910*/  HGMMA.64x192x16.F32 R24, R188, gdesc[UR4].tnspB, R24, gsb0 ;  /* 0x42e00004bc187df0 */ /* 0x000fe20008000818 */
[----:B------:R-:W-:Y:S01]  /*8920*/  UIADD3 UR6, UR11, 0x200, URZ ;  /* 0x000002000b067890 */ /* 0x000fe2000fffe03f */
[----:B------:R-:W-:Y:S01]  /*8930*/  FSEL R123, R123, -INF , P4 ;  /* 0xff8000007b7b7808 */ /* 0x000fe20002000000 */
[----:B------:R-:W-:Y:S01]  /*8940*/  UMOV UR7, 0x40000040 ;  /* 0x4000004000077882 */ /* 0x000fe20000000000 */
[----:B------:R-:W-:-:S02]  /*8950*/  ISETP.GT.AND P4, PT, R0, 0x69, PT ;  /* 0x000000690000780c */ /* 0x000fc40003f84270 */
[----:B------:R-:W-:Y:S02]  /*8960*/  FSEL R227, R145, -INF , P5 ;  /* 0xff80000091e37808 */ /* 0x000fe40002800000 */
[----:B------:R-:W-:Y:S02]  /*8970*/  FSEL R127, R127, -INF , P4 ;  /* 0xff8000007f7f7808 */ /* 0x000fe40002000000 */
[C---:B------:R-:W-:Y:S02]  /*8980*/  ISETP.GT.AND P4, PT, R2.reuse, RZ, PT ;  /* 0x000000ff0200720c */ /* 0x040fe40003f84270 */
        /* <DEDUP_REMOVED lines=12> */
[----:B------:R-:W-:Y:S01]  /*8a50*/  ISETP.GT.AND P5, PT, R2, 0x69, PT ;  /* 0x000000690200780c */ /* 0x000fe20003fa4270 */
[----:B------:R-:W-:Y:S02]  /*8a60*/  WARPGROUP.DEPBAR.LE gsb0, 0x0 ;  /* 0x00008000000079c5 */ /* 0x000fe40000010000 */
[----:B------:R-:W-:Y:S01]  /*8a70*/  WARPGROUP.ARRIVE ;  /* 0x00000000000079c5 */ /* 0x000fe20000000000 */
[----:B------:R-:W-:Y:S02]  /*8a80*/  FSEL R189, R130, -INF , P3 ;  /* 0xff80000082bd7808 */ /* 0x000fe40001800000 */
[----:B------:R-:W-:Y:S02]  /*8a90*/  ISETP.GT.AND P3, PT, R0, 0x58, PT ;  /* 0x000000580000780c */ /* 0x000fe40003f64270 */
[----:B------:R-:W-:Y:S01]  /*8aa0*/  FMNMX.FTZ R14, R189, R14, !PT ;  /* 0x0000000ebd0e7209 */ /* 0x000fe20007810000 */
[----:B------:R-:W-:Y:S01]  /*8ab0*/  HGMMA.64x192x16.F32 R24, R184, gdesc[UR4].tnspB, R24, gsb0 ;  /* 0x42e00004b8187df0 */ /* 0x000fe20008000818 */
[----:B------:R-:W-:Y:S01]  /*8ac0*/  FSEL R191, R134, -INF , P3 ;  /* 0xff80000086bf7808 */ /* 0x000fe20001800000 */
[----:B------:R-:W-:Y:S01]  /*8ad0*/  UIADD3 UR6, UR11, 0x280, URZ ;  /* 0x000002800b067890 */ /* 0x000fe2000fffe03f */
[----:B------:R-:W-:Y:S01]  /*8ae0*/  FMNMX.FTZ R14, R131, R14, !PT ;  /* 0x0000000e830e7209 */ /* 0x000fe20007810000 */
[----:B------:R-:W-:Y:S01]  /*8af0*/  UMOV UR7, 0x40000040 ;  /* 0x4000004000077882 */ /* 0x000fe20000000000 */
[----:B------:R-:W-:-:S02]  /*8b00*/  ISETP.GT.AND P3, PT, R0, 0x60, PT ;  /* 0x000000600000780c */ /* 0x000fc40003f64270 */
[----:B------:R-:W-:Y:S02]  /*8b10*/  FMNMX.FTZ R14, R191, R14, !PT ;  /* 0x0000000ebf0e7209 */ /* 0x000fe40007810000 */
[----:B------:R-:W-:Y:S02]  /*8b20*/  FSEL R135, R122, -INF , P3 ;  /* 0xff8000007a877808 */ /* 0x000fe40001800000 */
[----:B------:R-:W-:Y:S02]  /*8b30*/  FMNMX.FTZ R14, R193, R14, !PT ;  /* 0x0000000ec10e7209 */ /* 0x000fe40007810000 */
[----:B------:R-:W-:Y:S02]  /*8b40*/  ISETP.GT.AND P3, PT, R0, 0x68, PT ;  /* 0x000000680000780c */ /* 0x000fe40003f64270 */
[----:B------:R-:W-:Y:S01]  /*8b50*/  FMNMX.FTZ R14, R135, R14, !PT ;  /* 0x0000000e870e7209 */ /* 0x000fe20007810000 */
[----:B------:R-:W0:Y:S01]  /*8b60*/  LDC R0, c[0x0][0x988] ;  /* 0x00026200ff007b82 */ /* 0x000e220000000800 */
[----:B------:R-:W-:-:S02]  /*8b70*/  FSEL R195, R126, -INF , P3 ;  /* 0xff8000007ec37808 */ /* 0x000fc40001800000 */
[----:B------:R-:W-:-:S04]  /*8b80*/  FMNMX.FTZ R14, R123, R14, !PT ;  /* 0x0000000e7b0e7209 */ /* 0x000fc80007810000 */
[----:B------:R-:W-:-:S04]  /*8b90*/  FMNMX.FTZ R14, R195, R14, !PT ;  /* 0x0000000ec30e7209 */ /* 0x000fc80007810000 */
[----:B------:R-:W-:-:S05]  /*8ba0*/  FMNMX.FTZ R14, R127, R14, !PT ;  /* 0x0000000e7f0e7209 */ /* 0x000fca0007810000 */
[----:B------:R-:W1:Y:S02]  /*8bb0*/  SHFL.BFLY PT, R5, R14, 0x2, 0x1f ;  /* 0x0c401f000e057f89 */ /* 0x000e6400000e0000 */
[----:B-1----:R-:W-:-:S05]  /*8bc0*/  FMNMX.FTZ R20, R14, R5, !PT ;  /* 0x000000050e147209 */ /* 0x002fca0007810000 */
[----:B------:R-:W1:Y:S02]  /*8bd0*/  SHFL.BFLY PT, R5, R20, 0x1, 0x1f ;  /* 0x0c201f0014057f89 */ /* 0x000e6400000e0000 */
[----:B-1----:R-:W-:-:S04]  /*8be0*/  FMNMX.FTZ R5, R20, R5, !PT ;  /* 0x0000000514057209 */ /* 0x002fc80007810000 */
[C---:B------:R-:W-:Y:S01]  /*8bf0*/  FSETP.NEU.FTZ.AND P3, PT, R5.reuse, -INF , PT ;  /* 0xff8000000500780b */ /* 0x040fe20003f7d000 */
[----:B0-----:R-:W-:-:S05]  /*8c00*/  FMUL.FTZ R122, R5, R0 ;  /* 0x00000000057a7220 */ /* 0x001fca0000410000 */
[----:B------:R-:W-:-:S05]  /*8c10*/  FSEL R14, R122, RZ, P3 ;  /* 0x000000ff7a0e7208 */ /* 0x000fca0001800000 */
        /* <DEDUP_REMOVED lines=31> */
[----:B------:R-:W-:-:S04]  /*8e10*/  FSEL R185, R168, -INF , P4 ;  /* 0xff800000a8b97808 */ /* 0x000fc80002000000 */
[----:B------:R-:W-:Y:S01]  /*8e20*/  MUFU.EX2 R131, R131 ;  /* 0x0000008300837308 */ /* 0x000fe20000000800 */
[----:B------:R-:W-:Y:S02]  /*8e30*/  ISETP.GT.AND P4, PT, R2, 0x8, PT ;  /* 0x000000080200780c */ /* 0x000fe40003f84270 */
[----:B------:R-:W-:Y:S01]  /*8e40*/  FMNMX.FTZ R4, R185, R10, !PT ;  /* 0x0000000ab9047209 */ /* 0x000fe20007810000 */
[----:B------:R-:W-:Y:S01]  /*8e50*/  HGMMA.64x192x16.F32 R24, R180, gdesc[UR4].tnspB, R24, gsb0 ;  /* 0x42e00004b4187df0 */ /* 0x000fe20008000818 */
[----:B------:R-:W-:Y:S01]  /*8e60*/  FSEL R187, R172, -INF , P4 ;  /* 0xff800000acbb7808 */ /* 0x000fe20002000000 */
[----:B------:R-:W-:Y:S01]  /*8e70*/  UIADD3 UR6, UR11, 0x300, URZ ;  /* 0x000003000b067890 */ /* 0x000fe2000fffe03f */
[----:B------:R-:W-:Y:S01]  /*8e80*/  FMNMX.FTZ R4, R169, R4, !PT ;  /* 0x00000004a9047209 */ /* 0x000fe20007810000 */
[----:B------:R-:W-:Y:S01]  /*8e90*/  UMOV UR7, 0x40000040 ;  /* 0x4000004000077882 */ /* 0x000fe20000000000 */
        /* <DEDUP_REMOVED lines=28> */
[----:B------:R-:W-:Y:S01]  /*9060*/  FSEL R167, R136, -INF , P4 ;  /* 0xff80000088a77808 */ /* 0x000fe20002000000 */
[--C-:B------:R-:W-:Y:S01]  /*9070*/  FFMA.FTZ R136, R147, R0, -R14.reuse ;  /* 0x0000000093887223 */ /* 0x100fe2000001080e */
[----:B------:R-:W-:Y:S02]  /*9080*/  FMNMX.FTZ R4, R149, R4, !PT ;  /* 0x0000000495047209 */ /* 0x000fe40007810000 */
[----:B------:R-:W-:Y:S02]  /*9090*/  ISETP.GT.AND P4, PT, R2, 0x48, PT ;  /* 0x000000480200780c */ /* 0x000fe40003f84270 */
[----:B------:R-:W-:Y:S01]  /*90a0*/  FMNMX.FTZ R4, R167, R4, !PT ;  /* 0x00000004a7047209 */ /* 0x000fe20007810000 */
[----:B------:R-:W-:Y:S01]  /*90b0*/  MUFU.EX2 R136, R136 ;  /* 0x0000008800887308 */ /* 0x000fe20000000800 */
[----:B------:R-:W-:Y:S01]  /*90c0*/  FSEL R229, R140, -INF , P4 ;  /* 0xff8000008ce57808 */ /* 0x000fe20002000000 */
[----:B------:R-:W-:Y:S01]  /*90d0*/  FFMA.FTZ R140, R193, R0, -R14 ;  /* 0x00000000c18c7223 */ /* 0x000fe2000001080e */
[----:B------:R-:W-:-:S02]  /*90e0*/  FMNMX.FTZ R4, R137, R4, !PT ;  /* 0x0000000489047209 */ /* 0x000fc40007810000 */
[----:B------:R-:W-:Y:S02]  /*90f0*/  ISETP.GT.AND P4, PT, R2, 0x50, PT ;  /* 0x000000500200780c */ /* 0x000fe40003f84270 */
[----:B------:R-:W-:Y:S01]  /*9100*/  FMNMX.FTZ R4, R229, R4, !PT ;  /* 0x00000004e5047209 */ /* 0x000fe20007810000 */
[----:B------:R-:W-:Y:S01]  /*9110*/  MUFU.EX2 R140, R140 ;  /* 0x0000008c008c7308 */ /* 0x000fe20000000800 */
[----:B------:R-:W-:Y:S02]  /*9120*/  FSEL R155, R128, -INF , P4 ;  /* 0xff800000809b7808 */ /* 0x000fe40002000000 */
[----:B------:R-:W-:Y:S02]  /*9130*/  FMNMX.FTZ R4, R141, R4, !PT ;  /* 0x000000048d047209 */ /* 0x000fe40007810000 */
[----:B------:R-:W-:Y:S02]  /*9140*/  ISETP.GT.AND P4, PT, R2, 0x58, PT ;  /* 0x000000580200780c */ /* 0x000fe40003f84270 */
[----:B------:R-:W-:Y:S01]  /*9150*/  FMNMX.FTZ R4, R155, R4, !PT ;  /* 0x000000049b047209 */ /* 0x000fe20007810000 */
[----:B------:R0:W1:Y:S01]  /*9160*/  MUFU.EX2 R128, R134 ;  /* 0x0000008600807308 */ /* 0x0000620000000800 */
[----:B------:R-:W-:Y:S01]  /*9170*/  FSEL R233, R132, -INF , P4 ;  /* 0xff80000084e97808 */ /* 0x000fe20002000000 */
[----:B------:R-:W-:Y:S01]  /*9180*/  FFMA.FTZ R132, R143, R0, -R14 ;  /* 0x000000008f847223 */ /* 0x000fe2000001080e */
[----:B------:R-:W-:-:S02]  /*9190*/  FMNMX.FTZ R4, R231, R4, !PT ;  /* 0x00000004e7047209 */ /* 0x000fc40007810000 */
[----:B------:R-:W-:Y:S02]  /*91a0*/  ISETP.GT.AND P4, PT, R2, 0x60, PT ;  /* 0x000000600200780c */ /* 0x000fe40003f84270 */
[----:B------:R-:W-:Y:S01]  /*91b0*/  FMNMX.FTZ R4, R233, R4, !PT ;  /* 0x00000004e9047209 */ /* 0x000fe20007810000 */
[----:B------:R-:W-:Y:S01]  /*91c0*/  MUFU.EX2 R132, R132 ;  /* 0x0000008400847308 */ /* 0x000fe20000000800 */
[----:B------:R-:W-:Y:S01]  /*91d0*/  FSEL R159, R120, -INF , P4 ;  /* 0xff800000789f7808 */ /* 0x000fe20002000000 */
[--C-:B0-----:R-:W-:Y:S01]  /*91e0*/  FFMA.FTZ R134, R139, R0, -R14.reuse ;  /* 0x000000008b867223 */ /* 0x101fe2000001080e */
[----:B------:R-:W-:Y:S02]  /*91f0*/  FMNMX.FTZ R4, R133, R4, !PT ;  /* 0x0000000485047209 */ /* 0x000fe40007810000 */
[----:B------:R-:W-:Y:S02]  /*9200*/  ISETP.GT.AND P4, PT, R2, 0x68, PT ;  /* 0x000000680200780c */ /* 0x000fe40003f84270 */
[----:B------:R-:W-:Y:S01]  /*9210*/  FMNMX.FTZ R4, R159, R4, !PT ;  /* 0x000000049f047209 */ /* 0x000fe20007810000 */
[----:B------:R0:W2:Y:S01]  /*9220*/  MUFU.EX2 R120, R129 ;  /* 0x0000008100787308 */ /* 0x0000a20000000800 */
[----:B------:R-:W-:Y:S01]  /*9230*/  FSEL R237, R124, -INF , P4 ;  /* 0xff8000007ced7808 */ /* 0x000fe20002000000 */
[--C-:B------:R-:W-:Y:S01]  /*9240*/  FFMA.FTZ R124, R21, R0, -R14.reuse ;  /* 0x00000000157c7223 */ /* 0x100fe2000001080e */
[----:B------:R-:W-:Y:S01]  /*9250*/  FMNMX.FTZ R4, R235, R4, !PT ;  /* 0x00000004eb047209 */ /* 0x000fe20007810000 */
[-CC-:B------:R-:W-:Y:S01]  /*9260*/  FFMA.FTZ R21, R175, R0.reuse, -R14.reuse ;  /* 0x00000000af157223 */ /* 0x180fe2000001080e */
[----:B------:R-:W-:Y:S01]  /*9270*/  FSEL R144, R125, -INF , P5 ;  /* 0xff8000007d907808 */ /* 0x000fe20002800000 */
[----:B------:R-:W-:Y:S01]  /*9280*/  FFMA.FTZ R125, R151, R0, -R14 ;  /* 0x00000000977d7223 */ /* 0x000fe2000001080e */
[----:B------:R-:W-:Y:S01]  /*9290*/  FMNMX.FTZ R121, R237, R4, !PT ;  /* 0x00000004ed797209 */ /* 0x000fe20007810000 */
[----:B------:R-:W-:Y:S01]  /*92a0*/  MUFU.EX2 R124, R124 ;  /* 0x0000007c007c7308 */ /* 0x000fe20000000800 */
[----:B-1----:R-:W-:-:S02]  /*92b0*/  F2FP.F16.F32.PACK_AB R193, R128, R11 ;  /* 0x0000000b80c1723e */ /* 0x002fc400000000ff */
[----:B------:R-:W-:Y:S01]  /*92c0*/  FMNMX.FTZ R2, R144, R121, !PT ;  /* 0x0000007990027209 */ /* 0x000fe20007810000 */
[----:B------:R-:W-:-:S04]  /*92d0*/  FFMA.FTZ R121, R171, R0, -R14 ;  /* 0x00000000ab797223 */ /* 0x000fc8000001080e */
[----:B0-----:R-:W0:Y:S01]  /*92e0*/  SHFL.BFLY PT, R129, R2, 0x2, 0x1f ;  /* 0x0c401f0002817f89 */ /* 0x001e2200000e0000 */
[----:B------:R-:W-:Y:S01]  /*92f0*/  MUFU.EX2 R125, R125 ;  /* 0x0000007d007d7308 */ /* 0x000fe20000000800 */
[----:B--2---:R-:W-:-:S07]  /*9300*/  F2FP.F16.F32.PACK_AB R195, R120, R13 ;  /* 0x0000000d78c3723e */ /* 0x004fce00000000ff */
[----:B------:R-:W-:Y:S08]  /*9310*/  MUFU.EX2 R121, R121 ;  /* 0x0000007900797308 */ /* 0x000ff00000000800 */
[----:B------:R-:W-:Y:S01]  /*9320*/  MUFU.EX2 R134, R134 ;  /* 0x0000008600867308 */ /* 0x000fe20000000800 */
[----:B0-----:R-:W-:Y:S01]  /*9330*/  FMNMX.FTZ R4, R2, R129, !PT ;  /* 0x0000008102047209 */ /* 0x001fe20007810000 */
[----:B------:R-:W-:Y:S01]  /*9340*/  FFMA.FTZ R129, R189, R0, -R14 ;  /* 0x00000000bd817223 */ /* 0x000fe2000001080e */
[----:B------:R-:W-:-:S05]  /*9350*/  FSEL R2, R5, RZ, P3 ;  /* 0x000000ff05027208 */ /* 0x000fca0001800000 */
[----:B------:R-:W-:Y:S01]  /*9360*/  MUFU.EX2 R21, R21 ;  /* 0x0000001500157308 */ /* 0x000fe20000000800 */
[----:B------:R-:W-:Y:S01]  /*9370*/  PLOP3.LUT P3, PT, PT, PT, UP1, 0x80, 0x0 ;  /* 0x000000000000781c */ /* 0x000fe20003f6f018 */
[----:B------:R-:W0:Y:S01]  /*9380*/  SHFL.BFLY PT, R139, R4, 0x1, 0x1f ;  /* 0x0c201f00048b7f89 */ /* 0x000e2200000e0000 */
[----:B------:R-:W-:Y:S01]  /*9390*/  F2FP.F16.F32.PACK_AB R189, R136, R15 ;  /* 0x0000000f88bd723e */ /* 0x000fe200000000ff */
[----:B------:R-:W-:-:S04]  /*93a0*/  FADD.FTZ R9, -R2, R9 ;  /* 0x0000000902097221 */ /* 0x000fc80000010100 */
[----:B------:R-:W-:Y:S01]  /*93b0*/  FMUL.FTZ R148, R9, R0 ;  /* 0x0000000009947220 */ /* 0x000fe20000410000 */
[----:B------:R-:W-:Y:S01]  /*93c0*/  MUFU.EX2 R129, R129 ;  /* 0x0000008100817308 */ /* 0x000fe20000000800 */
[----:B0-----:R-:W-:-:S04]  /*93d0*/  FMNMX.FTZ R4, R4, R139, !PT ;  /* 0x0000008b04047209 */ /* 0x001fc80007810000 */
[C---:B------:R-:W-:Y:S01]  /*93e0*/  FSETP.NEU.FTZ.AND P4, PT, R4.reuse, -INF , PT ;  /* 0xff8000000400780b */ /* 0x040fe20003f9d000 */
[----:B------:R-:W-:-:S05]  /*93f0*/  FMUL.FTZ R146, R4, R0 ;  /* 0x0000000004927220 */ /* 0x000fca0000410000 */
[----:B------:R-:W-:-:S05]  /*9400*/  FSEL R146, R146, RZ, P4 ;  /* 0x000000ff92927208 */ /* 0x000fca0002000000 */
[-CC-:B------:R-:W-:Y:S01]  /*9410*/  FFMA.FTZ R190, R3, R0.reuse, -R146.reuse ;  /* 0x0000000003be7223 */ /* 0x180fe20000010892 */
[----:B------:R-:W-:Y:S01]  /*9420*/  FSEL R3, R4, RZ, P4 ;  /* 0x000000ff04037208 */ /* 0x000fe20002000000 */
[-CC-:B------:R-:W-:Y:S01]  /*9430*/  FFMA.FTZ R135, R185, R0.reuse, -R146.reuse ;  /* 0x00000000b9877223 */ /* 0x180fe20000010892 */
[-CC-:B------:R-:W-:Y:S01]  /*9440*/  FFMA.FTZ R200, R169, R0.reuse, -R146.reuse ;  /* 0x00000000a9c87223 */ /* 0x180fe20000010892 */
[-CC-:B------:R-:W-:Y:S01]  /*9450*/  FFMA.FTZ R202, R187, R0.reuse, -R146.reuse ;  /* 0x00000000bbca7223 */ /* 0x180fe20000010892 */
[-C--:B------:R-:W-:Y:S01]  /*9460*/  FFMA.FTZ R139, R173, R0.reuse, -R146 ;  /* 0x00000000ad8b7223 */ /* 0x080fe20000010892 */
[----:B------:R-:W-:Y:S01]  /*9470*/  FADD.FTZ R9, -R3, R10 ;  /* 0x0000000a03097221 */ /* 0x000fe20000010100 */
[-CC-:B------:R-:W-:Y:S01]  /*9480*/  FFMA.FTZ R196, R197, R0.reuse, -R146.reuse ;  /* 0x00000000c5c47223 */ /* 0x180fe20000010892 */
[----:B------:R-:W-:Y:S01]  /*9490*/  MUFU.EX2 R135, R135 ;  /* 0x0000008700877308 */ /* 0x000fe20000000800 */
[----:B------:R-:W-:Y:S02]  /*94a0*/  IMAD.U32 R10, RZ, RZ, UR39 ;  /* 0x00000027ff0a7e24 */ /* 0x000fe4000f8e00ff */
[-C--:B------:R-:W-:Y:S01]  /*94b0*/  FMUL.FTZ R2, R9, R0.reuse ;  /* 0x0000000009027220 */ /* 0x080fe20000410000 */
[----:B------:R-:W-:Y:S01]  /*94c0*/  FFMA.FTZ R9, R149, R0, -R146 ;  /* 0x0000000095097223 */ /* 0x000fe20000010892 */
[----:B------:R-:W-:-:S02]  /*94d0*/  IMAD.U32 R149, RZ, RZ, UR10 ;  /* 0x0000000aff957e24 */ /* 0x000fc4000f8e00ff */
[-CC-:B------:R-:W-:Y:S01]  /*94e0*/  FFMA.FTZ R143, R161, R0.reuse, -R146.reuse ;  /* 0x00000000a18f7223 */ /* 0x180fe20000010892 */
[----:B------:R-:W-:Y:S02]  /*94f0*/  @!P1 VIADD R10, R10, 0x36840 ;  /* 0x000368400a0a9836 */ /* 0x000fe40000000000 */
[-CC-:B------:R-:W-:Y:S01]  /*9500*/  FFMA.FTZ R198, R199, R0.reuse, -R146.reuse ;  /* 0x00000000c7c67223 */ /* 0x180fe20000010892 */
[----:B------:R-:W0:Y:S01]  /*9510*/  MUFU.EX2 R2, R2 ;  /* 0x0000000200027308 */ /* 0x000e220000000800 */
[-CC-:B------:R-:W-:Y:S01]  /*9520*/  FFMA.FTZ R147, R165, R0.reuse, -R146.reuse ;  /* 0x00000000a5937223 */ /* 0x180fe20000010892 */
[-C--:B------:R-:W-:Y:S01]  /*9530*/  FFMA.FTZ R192, R223, R0.reuse, -R146 ;  /* 0x00000000dfc07223 */ /* 0x080fe20000010892 */
[----:B------:R-:W-:Y:S01]  /*9540*/  @!P1 PRMT R10, RZ, 0x654, R10 ;  /* 0x00000654ff0a9816 */ /* 0x000fe2000000000a */
[-CC-:B------:R-:W-:Y:S01]  /*9550*/  FFMA.FTZ R151, R153, R0.reuse, -R146.reuse ;  /* 0x0000000099977223 */ /* 0x180fe20000010892 */
[-CC-:B------:R-:W-:Y:S01]  /*9560*/  FFMA.FTZ R194, R221, R0.reuse, -R146.reuse ;  /* 0x00000000ddc27223 */ /* 0x180fe20000010892 */
[-CC-:B------:R-:W-:Y:S01]  /*9570*/  FFMA.FTZ R153, R225, R0.reuse, -R146.reuse ;  /* 0x00000000e1997223 */ /* 0x180fe20000010892 */
[-CC-:B------:R-:W-:Y:S01]  /*9580*/  FFMA.FTZ R188, R163, R0.reuse, -R146.reuse ;  /* 0x00000000a3bc7223 */ /* 0x180fe20000010892 */
[----:B------:R1:W2:Y:S01]  /*9590*/  MUFU.EX2 R3, R148 ;  /* 0x0000009400037308 */ /* 0x0002a20000000800 */
[----:B------:R-:W-:Y:S01]  /*95a0*/  FFMA.FTZ R161, R227, R0, -R146 ;  /* 0x00000000e3a17223 */ /* 0x000fe20000010892 */
[----:B------:R-:W-:-:S02]  /*95b0*/  WARPGROUP.DEPBAR.LE gsb0, 0x0 ;  /* 0x00008000000079c5 */ /* 0x000fc40000010000 */
[----:B------:R-:W-:Y:S01]  /*95c0*/  WARPGROUP.ARRIVE ;  /* 0x00000000000079c5 */ /* 0x000fe20000000000 */
[-CC-:B------:R-:W-:Y:S01]  /*95d0*/  FFMA.FTZ R183, R191, R0.reuse, -R14.reuse ;  /* 0x00000000bfb77223 */ /* 0x180fe2000001080e */
[-C--:B------:R-:W-:Y:S01]  /*95e0*/  FFMA.FTZ R14, R127, R0.reuse, -R14 ;  /* 0x000000007f0e7223 */ /* 0x080fe2000001080e */
[-CC-:B------:R-:W-:Y:S01]  /*95f0*/  FFMA.FTZ R127, R141, R0.reuse, -R146.reuse ;  /* 0x000000008d7f7223 */ /* 0x180fe20000010892 */
[----:B------:R-:W3:Y:S01]  /*9600*/  MUFU.EX2 R200, R200 ;  /* 0x000000c800c87308 */ /* 0x000ee20000000800 */
[----:B-1----:R-:W-:Y:S01]  /*9610*/  @!P1 VIADD R148, R149, 0x36860 ;  /* 0x0003686095949836 */ /* 0x002fe20000000000 */
[----:B------:R-:W-:Y:S01]  /*9620*/  HGMMA.64x192x16.F32 R24, R176, gdesc[UR4].tnspB, R24, gsb0 ;  /* 0x42e00004b0187df0 */ /* 0x000fe20008000818 */
[----:B0-----:R-:W-:Y:S01]  /*9630*/  FFMA.FTZ R149, R2, R7, R135 ;  /* 0x0000000702957223 */ /* 0x001fe20000010087 */
[-CC-:B------:R-:W-:Y:S01]  /*9640*/  FFMA.FTZ R7, R137, R0.reuse, -R146.reuse ;  /* 0x0000000089077223 */ /* 0x180fe20000010892 */
[-CC-:B------:R-:W-:Y:S01]  /*9650*/  FFMA.FTZ R184, R167, R0.reuse, -R146.reuse ;  /* 0x00000000a7b87223 */ /* 0x180fe20000010892 */
[-CC-:B------:R-:W-:Y:S01]  /*9660*/  FFMA.FTZ R186, R229, R0.reuse, -R146.reuse ;  /* 0x00000000e5ba7223 */ /* 0x180fe20000010892 */
[----:B------:R-:W-:Y:S01]  /*9670*/  FFMA.FTZ R180, R155, R0, -R146 ;  /* 0x000000009bb47223 */ /* 0x000fe20000010892 */
[----:B------:R-:W0:Y:S01]  /*9680*/  MUFU.EX2 R202, R202 ;  /* 0x000000ca00ca7308 */ /* 0x000e220000000800 */
[----:B--2---:R-:W-:Y:S01]  /*9690*/  FFMA.FTZ R6, R3, R6, R20 ;  /* 0x0000000603067223 */ /* 0x004fe20000010014 */
[-CC-:B------:R-:W-:Y:S01]  /*96a0*/  FFMA.FTZ R231, R231, R0.reuse, -R146.reuse ;  /* 0x00000000e7e77223 */ /* 0x180fe20000010892 */
[-CC-:B------:R-:W-:Y:S01]  /*96b0*/  FFMA.FTZ R233, R233, R0.reuse, -R146.reuse ;  /* 0x00000000e9e97223 */ /* 0x180fe20000010892 */
[-C--:B------:R-:W-:Y:S01]  /*96c0*/  FFMA.FTZ R133, R133, R0.reuse, -R146 ;  /* 0x0000000085857223 */ /* 0x080fe20000010892 */
[----:B------:R-:W-:Y:S01]  /*96d0*/  FADD.FTZ R6, R201, R6 ;  /* 0x00000006c9067221 */ /* 0x000fe20000010000 */
[-CC-:B------:R-:W-:Y:S01]  /*96e0*/  FFMA.FTZ R159, R159, R0.reuse, -R146.reuse ;  /* 0x000000009f9f7223 */ /* 0x180fe20000010892 */
[-C--:B------:R-:W-:Y:S01]  /*96f0*/  FFMA.FTZ R235, R235, R0.reuse, -R146 ;  /* 0x00000000ebeb7223 */ /* 0x080fe20000010892 */
[----:B------:R-:W1:Y:S01]  /*9700*/  MUFU.EX2 R139, R139 ;  /* 0x0000008b008b7308 */ /* 0x000e620000000800 */
[C---:B---3--:R-:W-:Y:S01]  /*9710*/  FADD.FTZ R149, R200.reuse, R149 ;  /* 0x00000095c8957221 */ /* 0x048fe20000010000 */
[----:B------:R-:W-:Y:S01]  /*9720*/  FADD.FTZ R137, R203, R6 ;  /* 0x00000006cb897221 */ /* 0x000fe20000010000 */
[----:B------:R-:W-:Y:S01]  /*9730*/  F2FP.F16.F32.PACK_AB R200, R200, R135 ;  /* 0x00000087c8c8723e */ /* 0x000fe200000000ff */
[-CC-:B------:R-:W-:Y:S01]  /*9740*/  FFMA.FTZ R237, R237, R0.reuse, -R146.reuse ;  /* 0x00000000eded7223 */ /* 0x180fe20000010892 */
[----:B------:R-:W-:Y:S01]  /*9750*/  FFMA.FTZ R144, R144, R0, -R146 ;  /* 0x0000000090907223 */ /* 0x000fe20000010892 */
[----:B------:R-:W-:Y:S01]  /*9760*/  FADD.FTZ R137, R122, R137 ;  /* 0x000000897a897221 */ /* 0x000fe20000010000 */
[----:B------:R-:W-:Y:S01]  /*9770*/  @!P1 PRMT R148, RZ, 0x654, R148 ;  /* 0x00000654ff949816 */ /* 0x000fe20000000094 */
[----:B------:R-:W2:Y:S01]  /*9780*/  MUFU.EX2 R196, R196 ;  /* 0x000000c400c47308 */ /* 0x000ea20000000800 */
[----:B------:R-:W-:-:S02]  /*9790*/  F2FP.F16.F32.PACK_AB R201, R201, R20 ;  /* 0x00000014c9c9723e */ /* 0x000fc400000000ff */
[----:B------:R-:W-:Y:S02]  /*97a0*/  F2FP.F16.F32.PACK_AB R203, R122, R203 ;  /* 0x000000cb7acb723e */ /* 0x000fe400000000ff */
[----:B------:R-:W-:Y:S02]  /*97b0*/  F2FP.F16.F32.PACK_AB R197, R157, R126 ;  /* 0x0000007e9dc5723e */ /* 0x000fe400000000ff */
[----:B------:R-:W-:Y:S01]  /*97c0*/  F2FP.F16.F32.PACK_AB R199, R145, R130 ;  /* 0x0000008291c7723e */ /* 0x000fe200000000ff */
[----:B------:R-:W3:Y:S01]  /*97d0*/  MUFU.EX2 R143, R143 ;  /* 0x0000008f008f7308 */ /* 0x000ee20000000800 */
[----:B------:R-:W-:Y:S02]  /*97e0*/  F2FP.F16.F32.PACK_AB R191, R125, R124 ;  /* 0x0000007c7dbf723e */ /* 0x000fe400000000ff */
[----:B------:R-:W-:Y:S02]  /*97f0*/  F2FP.F16.F32.PACK_AB R185, R134, R121 ;  /* 0x0000007986b9723e */ /* 0x000fe400000000ff */
[----:B------:R-:W-:-:S02]  /*9800*/  F2FP.F16.F32.PACK_AB R187, R132, R21 ;  /* 0x0000001584bb723e */ /* 0x000fc400000000ff */
[----:B------:R-:W-:Y:S01]  /*9810*/  F2FP.F16.F32.PACK_AB R181, R138, R129 ;  /* 0x000000818ab5723e */ /* 0x000fe200000000ff */
[----:B------:R-:W4:Y:S08]  /*9820*/  MUFU.EX2 R198, R198 ;  /* 0x000000c600c67308 */ /* 0x000f300000000800 */
        /* <DEDUP_REMOVED lines=23> */
[----:B------:R-:W-:Y:S01]  /*99a0*/  F2FP.F16.F32.PACK_AB R177, R142, R131 ;  /* 0x000000838eb1723e */ /* 0x000fe200000000ff */
[----:B0-----:R-:W-:-:S06]  /*99b0*/  FADD.FTZ R10, R202, R149 ;  /* 0x00000095ca0a7221 */ /* 0x001fcc0000010000 */
[----:B------:R-:W-:Y:S01]  /*99c0*/  MUFU.EX2 R178, R237 ;  /* 0x000000ed00b27308 */ /* 0x000fe20000000800 */
[----:B------:R0:W-:Y:S01]  /*99d0*/  @!P1 SYNCS.ARRIVE.TRANS64.RED.A1T0 RZ, [R148+URZ], RZ ;  /* 0x000000ff94ff99a7 */ /* 0x0001e2000810043f */
[C---:B-1----:R-:W-:Y:S01]  /*99e0*/  F2FP.F16.F32.PACK_AB R202, R139.reuse, R202 ;  /* 0x000000ca8bca723e */ /* 0x042fe200000000ff */
[----:B------:R-:W-:Y:S01]  /*99f0*/  FADD.FTZ R149, R139, R10 ;  /* 0x0000000a8b957221 */ /* 0x000fe20000010000 */
[----:B------:R-:W-:-:S03]  /*9a00*/  FADD.FTZ R10, R126, R137 ;  /* 0x000000897e0a7221 */ /* 0x000fc60000010000 */
[----:B--2---:R-:W-:Y:S01]  /*9a10*/  FADD.FTZ R6, R196, R149 ;  /* 0x00000095c4067221 */ /* 0x004fe20000010000 */
[----:B------:R-:W-:Y:S01]  /*9a20*/  FADD.FTZ R141, R157, R10 ;  /* 0x0000000a9d8d7221 */ /* 0x000fe20000010000 */
[----:B------:R-:W1:Y:S01]  /*9a30*/  MUFU.EX2 R14, R14 ;  /* 0x0000000e000e7308 */ /* 0x000e620000000800 */
[C---:B---3--:R-:W-:Y:S01]  /*9a40*/  F2FP.F16.F32.PACK_AB R196, R143.reuse, R196 ;  /* 0x000000c48fc4723e */ /* 0x048fe200000000ff */
[----:B------:R-:W-:Y:S01]  /*9a50*/  FADD.FTZ R137, R143, R6 ;  /* 0x000000068f897221 */ /* 0x000fe20000010000 */
[----:B------:R-:W-:-:S03]  /*9a60*/  FADD.FTZ R10, R130, R141 ;  /* 0x0000008d820a7221 */ /* 0x000fc60000010000 */
[----:B----4-:R-:W-:Y:S01]  /*9a70*/  FADD.FTZ R6, R198, R137 ;  /* 0x00000089c6067221 */ /* 0x010fe20000010000 */
[----:B------:R-:W-:Y:S01]  /*9a80*/  FADD.FTZ R10, R145, R10 ;  /* 0x0000000a910a7221 */ /* 0x000fe20000010000 */
[C---:B-----5:R-:W-:Y:S02]  /*9a90*/  F2FP.F16.F32.PACK_AB R198, R147.reuse, R198 ;  /* 0x000000c693c6723e */ /* 0x060fe400000000ff */
[----:B------:R-:W-:-:S04]  /*9aa0*/  FADD.FTZ R137, R147, R6 ;  /* 0x0000000693897221 */ /* 0x000fc80000010000 */
[----:B------:R-:W-:Y:S01]  /*9ab0*/  FADD.FTZ R6, R192, R137 ;  /* 0x00000089c0067221 */ /* 0x000fe20000010000 */
[----:B------:R-:W-:Y:S01]  /*9ac0*/  FADD.FTZ R137, R11, R10 ;  /* 0x0000000a0b897221 */ /* 0x000fe20000010000 */
[C---:B------:R-:W-:Y:S02]  /*9ad0*/  F2FP.F16.F32.PACK_AB R192, R151.reuse, R192 ;  /* 0x000000c097c0723e */ /* 0x040fe400000000ff */
[----:B------:R-:W-:Y:S01]  /*9ae0*/  FADD.FTZ R141, R151, R6 ;  /* 0x00000006978d7221 */ /* 0x000fe20000010000 */
[----:B------:R-:W-:Y:S01]  /*9af0*/  FADD.FTZ R6, R128, R137 ;  /* 0x0000008980067221 */ /* 0x000fe20000010000 */
[----:B-1----:R-:W-:Y:S02]  /*9b00*/  F2FP.F16.F32.PACK_AB R179, R14, R123 ;  /* 0x0000007b0eb3723e */ /* 0x002fe400000000ff */
[----:B------:R-:W-:Y:S01]  /*9b10*/  FADD.FTZ R10, R194, R141 ;  /* 0x0000008dc20a7221 */ /* 0x000fe20000010000 */
[----:B------:R-:W-:Y:S01]  /*9b20*/  FADD.FTZ R137, R13, R6 ;  /* 0x000000060d897221 */ /* 0x000fe20000010000 */
[----:B------:R-:W-:-:S02]  /*9b30*/  F2FP.F16.F32.PACK_AB R194, R153, R194 ;  /* 0x000000c299c2723e */ /* 0x000fc400000000ff */
        /* <DEDUP_REMOVED lines=25> */
[----:B------:R-:W-:Y:S01]  /*9cd0*/  F2FP.F16.F32.PACK_AB R180, R231, R180 ;  /* 0x000000b4e7b4723e */ /* 0x000fe200000000ff */
[----:B------:R-:W-:-:S02]  /*9ce0*/  IMAD.MOV.U32 R10, RZ, RZ, R4 ;  /* 0x000000ffff0a7224 */ /* 0x000fc400078e0004 */
[----:B------:R-:W-:Y:S01]  /*9cf0*/  FADD.FTZ R11, R231, R11 ;  /* 0x0000000be70b7221 */ /* 0x000fe20000010000 */
[----:B------:R-:W-:-:S03]  /*9d00*/  FADD.FTZ R6, R138, R7 ;  /* 0x000000078a067221 */ /* 0x000fc60000010000 */
        /* <DEDUP_REMOVED lines=15> */
[----:B------:R-:W-:Y:S01]  /*9e00*/  FADD.FTZ R6, R14, R6 ;  /* 0x000000060e067221 */ /* 0x000fe20000010000 */
[----:B------:R-:W-:Y:S01]  /*9e10*/  IMAD.U32 R11, RZ, RZ, UR61 ;  /* 0x0000003dff0b7e24 */ /* 0x000fe2000f8e00ff */
[----:B0-----:R-:W-:Y:S06]  /*9e20*/  @P3 BRA `(.L_x_5942) ;  /* 0xffffffb800f43947 */ /* 0x001fec000383ffff */
.L_x_5933:
[----:B------:R-:W-:-:S13]  /*9e30*/  ISETP.LE.AND P2, PT, RZ, UR38, PT ;  /* 0x00000026ff007c0c */ /* 0x000fda000bf43270 */
[----:B------:R-:W-:Y:S05]  /*9e40*/  @!P2 BRA `(.L_x_5943) ;  /* 0x0000003800f4a947 */ /* 0x000fea0003800000 */
[----:B------:R-:W-:Y:S01]  /*9e50*/  IMAD.MOV.U32 R9, RZ, RZ, R5 ;  /* 0x000000ffff097224 */ /* 0x000fe200078e0005 */
[----:B------:R-:W-:Y:S01]  /*9e60*/  UMOV UR39, UR61 ;  /* 0x0000003d00277c82 */ /* 0x000fe20008000000 */
[----:B------:R-:W-:Y:S01]  /*9e70*/  IMAD.MOV.U32 R11, RZ, RZ, R4 ;  /* 0x000000ffff0b7224 */ /* 0x000fe200078e0004 */
[----:B------:R-:W-:-:S06]  /*9e80*/  UMOV UR37, UR36 ;  /* 0x0000002400257c82 */ /* 0x000fcc0008000000 */
.L_x_5952:
[----:B------:R-:W-:-:S04]  /*9e90*/  UIADD3 UR36, UR37, 0x1, URZ ;  /* 0x0000000125247890 */ /* 0x000fc8000fffe03f */
[----:B------:R-:W-:-:S04]  /*9ea0*/  UISETP.NE.AND UP0, UPT, UR36, 0x2, UPT ;  /* 0x000000022400788c */ /* 0x000fc8000bf05270 */
[----:B------:R-:W-:Y:S02]  /*9eb0*/  USEL UR61, URZ, 0x1, UP0 ;  /* 0x000000013f3d7887 */ /* 0x000fe40008000000 */
[----:B------:R-:W-:Y:S02]  /*9ec0*/  USEL UR36, UR36, URZ, UP0 ;  /* 0x0000003f24247287 */ /* 0x000fe40008000000 */
[----:B------:R-:W-:Y:S01]  /*9ed0*/  ULOP3.LUT UR61, UR39, UR61, URZ, 0x3c, !UPT ;  /* 0x0000003d273d7292 */ /* 0x000fe2000f8e3c3f */
[----:B------:R-:W-:Y:S11]  /*9ee0*/  @!P0 BRA `(.L_x_5944) ;  /* 0x0000000000048947 */ /* 0x000ff60003800000 */
[----:B------:R-:W-:Y:S01]  /*9ef0*/  BPT.TRAP 0x1 ;  /* 0x000000040000795c */ /* 0x000fe20000300000 */
.L_x_5944:
[----:B------:R-:W-:Y:S01]  /*9f00*/  ULEA UR6, UR36, UR60, 0x3 ;  /* 0x0000003c24067291 */ /* 0x000fe2000f8e183f */
[----:B------:R-:W-:-:S05]  /*9f10*/  IMAD.U32 R0, RZ, RZ, UR61 ;  /* 0x0000003dff007e24 */ /* 0x000fca000f8e00ff */
[----:B------:R-:W-:-:S04]  /*9f20*/  SHF.L.U32 R0, R0, 0x1f, RZ ;  /* 0x0000001f00007819 */ /* 0x000fc800000006ff */
[----:B------:R0:W1:Y:S01]  /*9f30*/  SYNCS.PHASECHK.TRANS64.TRYWAIT P2, [UR6+0x36830], R0 ;  /* 0x03683000ff0075a7 */ /* 0x0000620008040146 */
[----:B------:R-:W-:Y:S05]  /*9f40*/  @!P0 BRA `(.L_x_5945) ;  /* 0x0000000000048947 */ /* 0x000fea0003800000 */
[----:B------:R-:W-:Y:S01]  /*9f50*/  BPT.TRAP 0x1 ;  /* 0x000000040000795c */ /* 0x000fe20000300000 */
.L_x_5945:
[----:B-1----:R-:W-:Y:S05]  /*9f60*/  @P2 BRA `(.L_x_5946) ;  /* 0x0000000000082947 */ /* 0x002fea0003800000 */
[----:B------:R-:W1:Y:S02]  /*9f70*/  SYNCS.PHASECHK.TRANS64.TRYWAIT P2, [UR6+0x36830], R0 ;  /* 0x03683000ff0075a7 */ /* 0x000e640008040146 */
[----:B-1----:R-:W-:Y:S05]  /*9f80*/  @!P2 BRA `(.L_x_5947) ;  /* 0x000000e000a0a947 */ /* 0x002fea0003800000 */
.L_x_5946:
        /* <DEDUP_REMOVED lines=602> */
.L_x_5948:
[----:B------:R-:W-:Y:S01]  /*c530*/  ULEA UR11, UR37, UR60, 0x3 ;  /* 0x0000003c250b7291 */ /* 0x000fe2000f8e183f */
[----:B01----:R-:W-:-:S05]  /*c540*/  IMAD.U32 R0, RZ, RZ, UR39 ;  /* 0x00000027ff007e24 */ /* 0x003fca000f8e00ff */
[----:B------:R-:W-:-:S04]  /*c550*/  SHF.L.U32 R0, R0, 0x1f, RZ ;  /* 0x0000001f00007819 */ /* 0x000fc800000006ff */
[----:B------:R0:W1:Y:S01]  /*c560*/  SYNCS.PHASECHK.TRANS64.TRYWAIT P2, [UR11+0x36850], R0 ;  /* 0x03685000ff0075a7 */ /* 0x000062000804014b */
[----:B------:R-:W-:Y:S05]  /*c570*/  @!P0 BRA `(.L_x_5949) ;  /* 0x0000000000048947 */ /* 0x000fea0003800000 */
[----:B------:R-:W-:Y:S01]  /*c580*/  BPT.TRAP 0x1 ;  /* 0x000000040000795c */ /* 0x000fe20000300000 */
.L_x_5949:
[----:B-1----:R-:W-:Y:S05]  /*c590*/  @P2 BRA `(.L_x_5950) ;  /* 0x0000000000082947 */ /* 0x002fea0003800000 */
[----:B------:R-:W1:Y:S02]  /*c5a0*/  SYNCS.PHASECHK.TRANS64.TRYWAIT P2, [UR11+0x36850], R0 ;  /* 0x03685000ff0075a7 */ /* 0x000e64000804014b */
[----:B-1----:R-:W-:Y:S05]  /*c5b0*/  @!P2 BRA `(.L_x_5951) ;  /* 0x000000bc002ca947 */ /* 0x002fea0003800000 */
.L_x_5950:
[----:B------:R-:W-:Y:S01]  /*c5c0*/  UIADD3 UR6, UR60, 0x400, URZ ;  /* 0x000004003c067890 */ /* 0x000fe2000fffe03f */
[----:B------:R-:W-:Y:S01]  /*c5d0*/  WARPGROUP.ARRIVE ;  /* 0x00000000000079c5 */ /* 0x000fe20000000000 */
[----:B------:R-:W-:Y:S01]  /*c5e0*/  UMOV UR7, 0x40000040 ;  /* 0x4000004000077882 */ /* 0x000fe20000000000 */
[----:B01----:R-:W-:Y:S01]  /*c5f0*/  FMNMX.FTZ R0, R168, R11, !PT ;  /* 0x0000000ba8007209 */ /* 0x003fe20007810000 */
[----:B------:R-:W-:Y:S01]  /*c600*/  USHF.R.U32.HI UR6, URZ, 0x4, UR6 ;  /* 0x000000043f067899 */ /* 0x000fe20008011606 */
[----:B------:R-:W-:Y:S01]  /*c610*/  ISETP.LT.AND P2, PT, RZ, UR38, PT ;  /* 0x00000026ff007c0c */ /* 0x000fe2000bf41270 */
[----:B------:R-:W-:Y:S01]  /*c620*/  UMOV UR39, UR61 ;  /* 0x0000003d00277c82 */ /* 0x000fe20008000000 */
[----:B------:R-:W-:Y:S01]  /*c630*/  FMNMX.FTZ R3, R169, R0, !PT ;  /* 0x00000000a9037209 */ /* 0x000fe20007810000 */
[----:B------:R-:W-:-:S03]  /*c640*/  ULOP3.LUT UR6, UR6, 0x3fff, URZ, 0xc0, !UPT ;  /* 0x00003fff06067892 */ /* 0x000fc6000f8ec03f */
        /* <DEDUP_REMOVED lines=63> */
[----:B------:R-:W-:Y:S01]  /*ca40*/  IMAD.U32 R133, RZ, RZ, UR36 ;  /* 0x00000024ff857e24 */ /* 0x000fe2000f8e00ff */
[----:B------:R-:W-:Y:S01]  /*ca50*/  FMNMX.FTZ R10, R154, R5, !PT ;  /* 0x000000059a0a7209 */ /* 0x000fe20007810000 */
[----:B------:R-:W-:Y:S03]  /*ca60*/  MUFU.EX2 R2, R2 ;  /* 0x0000000200027308 */ /* 0x000fe60000000800 */
[----:B------:R-:W-:-:S02]  /*ca70*/  FMNMX.FTZ R5, R155, R10, !PT ;  /* 0x0000000a9b057209 */ /* 0x000fc40007810000 */
[----:B------:R-:W-:Y:S02]  /*ca80*/  @!P1 LEA R133, R133, UR60, 0x3 ;  /* 0x0000003c85859c11 */ /* 0x000fe4000f8e18ff */
[----:B------:R-:W-:Y:S01]  /*ca90*/  FMNMX.FTZ R10, R158, R5, !PT ;  /* 0x000000059e0a7209 */ /* 0x000fe20007810000 */
[----:B------:R-:W0:Y:S02]  /*caa0*/  MUFU.EX2 R11, R11 ;  /* 0x0000000b000b7308 */ /* 0x000e240000000800 */
[----:B------:R-:W-:Y:S01]  /*cab0*/  @!P1 VIADD R133, R133, 0x36840 ;  /* 0x0003684085859836 */ /* 0x000fe20000000000 */
[----:B------:R-:W-:-:S04]  /*cac0*/  FMNMX.FTZ R5, R159, R10, !PT ;  /* 0x0000000a9f057209 */ /* 0x000fc80007810000 */
[----:B------:R-:W-:Y:S01]  /*cad0*/  FMNMX.FTZ R10, R146, R5, !PT ;  /* 0x00000005920a7209 */ /* 0x000fe20007810000 */
[----:B------:R-:W-:Y:S01]  /*cae0*/  MUFU.EX2 R161, R161 ;  /* 0x000000a100a17308 */ /* 0x000fe20000000800 */
[----:B------:R-:W-:Y:S02]  /*caf0*/  @!P1 PRMT R133, RZ, 0x654, R133 ;  /* 0x00000654ff859816 */ /* 0x000fe40000000085 */
[----:B------:R-:W-:-:S04]  /*cb00*/  FMNMX.FTZ R5, R147, R10, !PT ;  /* 0x0000000a93057209 */ /* 0x000fc80007810000 */
[----:B------:R-:W-:Y:S01]  /*cb10*/  FMNMX.FTZ R10, R150, R5, !PT ;  /* 0x00000005960a7209 */ /* 0x000fe20007810000 */
[----:B------:R-:W-:Y:S01]  /*cb20*/  MUFU.EX2 R13, R13 ;  /* 0x0000000d000d7308 */ /* 0x000fe20000000800 */
        /* <DEDUP_REMOVED lines=8> */
[----:B------:R-:W-:Y:S01]  /*cbb0*/  UIADD3 UR6, UR10, 0x100, URZ ;  /* 0x000001000a067890 */ /* 0x000fe2000fffe03f */
[----:B------:R-:W1:Y:S01]  /*cbc0*/  MUFU.EX2 R200, R200 ;  /* 0x000000c800c87308 */ /* 0x000e620000000800 */
[----:B------:R-:W-:Y:S01]  /*cbd0*/  UMOV UR7, 0x40000040 ;  /* 0x4000004000077882 */ /* 0x000fe20000000000 */
[----:B------:R-:W-:Y:S01]  /*cbe0*/  FMNMX.FTZ R5, R139, R10, !PT ;  /* 0x0000000a8b057209 */ /* 0x000fe20007810000 */
[----:B0-----:R-:W-:-:S03]  /*cbf0*/  FFMA.FTZ R7, R2, R7, R11 ;  /* 0x0000000702077223 */ /* 0x001fc6000001000b */
[----:B------:R-:W-:Y:S02]  /*cc00*/  FMNMX.FTZ R10, R142, R5, !PT ;  /* 0x000000058e0a7209 */ /* 0x000fe40007810000 */
[----:B------:R-:W-:Y:S02]  /*cc10*/  MUFU.EX2 R202, R202 ;  /* 0x000000ca00ca7308 */ /* 0x000fe40000000800 */
[----:B------:R-:W-:-:S04]  /*cc20*/  FMNMX.FTZ R5, R143, R10, !PT ;  /* 0x0000000a8f057209 */ /* 0x000fc80007810000 */
[----:B------:R-:W-:Y:S02]  /*cc30*/  FMNMX.FTZ R10, R130, R5, !PT ;  /* 0x00000005820a7209 */ /* 0x000fe40007810000 */
[----:B------:R-:W-:Y:S01]  /*cc40*/  MUFU.EX2 R169, R169 ;  /* 0x000000a900a97308 */ /* 0x000fe20000000800 */
[C---:B-1----:R-:W-:Y:S01]  /*cc50*/  FADD.FTZ R7, R200.reuse, R7 ;  /* 0x00000007c8077221 */ /* 0x042fe20000010000 */
[----:B------:R-:W-:Y:S02]  /*cc60*/  FMNMX.FTZ R5, R131, R10, !PT ;  /* 0x0000000a83057209 */ /* 0x000fe40007810000 */
[----:B------:R-:W-:Y:S02]  /*cc70*/  F2FP.F16.F32.PACK_AB R200, R200, R11 ;  /* 0x0000000bc8c8723e */ /* 0x000fe400000000ff */
        /* <DEDUP_REMOVED lines=90> */
[-CC-:B------:R-:W-:Y:S01]  /*d220*/  FFMA.FTZ R136, R151, R0.reuse, -R125.reuse ;  /* 0x0000000097887223 */ /* 0x180fe2000001087d */
[----:B------:R-:W-:Y:S01]  /*d230*/  HGMMA.64x192x16.F32 R24, R180, gdesc[UR4].tnspB, R24, gsb0 ;  /* 0x42e00004b4187df0 */ /* 0x000fe20008000818 */
[----:B------:R-:W-:Y:S01]  /*d240*/  UIADD3 UR6, UR10, 0x300, URZ ;  /* 0x000003000a067890 */ /* 0x000fe2000fffe03f */
[----:B------:R-:W-:Y:S01]  /*d250*/  FFMA.FTZ R187, R142, R0, -R125 ;  /* 0x000000008ebb7223 */ /* 0x000fe2000001087d */
[----:B------:R-:W-:Y:S01]  /*d260*/  UMOV UR7, 0x40000040 ;  /* 0x4000004000077882 */ /* 0x000fe20000000000 */
        /* <DEDUP_REMOVED lines=11> */
[----:B------:R-:W-:Y:S01]  /*d320*/  MUFU.EX2 R9, R18 ;  /* 0x0000001200097308 */ /* 0x000fe20000000800 */
[----:B------:R-:W-:Y:S01]  /*d330*/  HGMMA.64x192x16.F32 R24, R176, gdesc[UR4].tnspB, R24, gsb0 ;  /* 0x42e00004b0187df0 */ /* 0x000fe20008000818 */
[-C--:B------:R-:W-:Y:S01]  /*d340*/  FMUL.FTZ R3, R3, R0.reuse ;  /* 0x0000000003037220 */ /* 0x080fe20000410000 */
[-CC-:B------:R-:W-:Y:S01]  /*d350*/  FFMA.FTZ R128, R159, R0.reuse, -R125.reuse ;  /* 0x000000009f807223 */ /* 0x180fe2000001087d */
[----:B------:R-:W-:Y:S01]  /*d360*/  FFMA.FTZ R132, R147, R0, -R125 ;  /* 0x0000000093847223 */ /* 0x000fe2000001087d */
[----:B------:R-:W-:-:S03]  /*d370*/  UIADD3 UR6, UR38, -0x1, URZ ;  /* 0xffffffff26067890 */ /* 0x000fc6000fffe03f */
[----:B------:R-:W0:Y:S04]  /*d380*/  MUFU.EX2 R3, R3 ;  /* 0x0000000300037308 */ /* 0x000e280000000800 */
[----:B------:R-:W-:-:S04]  /*d390*/  UMOV UR38, UR6 ;  /* 0x0000000600267c82 */ /* 0x000fc80008000000 */
[----:B------:R-:W1:Y:S08]  /*d3a0*/  MUFU.EX2 R18, R175 ;  /* 0x000000af00127308 */ /* 0x000e700000000800 */
[----:B------:R-:W2:Y:S01]  /*d3b0*/  MUFU.EX2 R128, R128 ;  /* 0x0000008000807308 */ /* 0x000ea20000000800 */
[----:B0-----:R-:W-:-:S04]  /*d3c0*/  FFMA.FTZ R6, R3, R6, R14 ;  /* 0x0000000603067223 */ /* 0x001fc8000001000e */
[----:B------:R-:W-:Y:S01]  /*d3d0*/  FADD.FTZ R138, R201, R6 ;  /* 0x00000006c98a7221 */ /* 0x000fe20000010000 */
[----:B------:R-:W-:Y:S01]  /*d3e0*/  FFMA.FTZ R6, R139, R0, -R125 ;  /* 0x000000008b067223 */ /* 0x000fe2000001087d */
[----:B------:R-:W-:Y:S01]  /*d3f0*/  F2FP.F16.F32.PACK_AB R201, R201, R14 ;  /* 0x0000000ec9c9723e */ /* 0x000fe200000000ff */
[----:B------:R-:W0:Y:S08]  /*d400*/  MUFU.EX2 R132, R132 ;  /* 0x0000008400847308 */ /* 0x000e300000000800 */
[----:B------:R-:W3:Y:S08]  /*d410*/  MUFU.EX2 R6, R6 ;  /* 0x0000000600067308 */ /* 0x000ef00000000800 */
        /* <DEDUP_REMOVED lines=9> */
[----:B----4-:R-:W-:Y:S02]  /*d4b0*/  @!P1 VIADD R133, R140, 0x36860 ;  /* 0x000368608c859836 */ /* 0x010fe40000000000 */
[----:B------:R-:W-:Y:S01]  /*d4c0*/  FADD.FTZ R140, R202, R7 ;  /* 0x00000007ca8c7221 */ /* 0x000fe20000010000 */
[----:B------:R-:W-:Y:S01]  /*d4d0*/  FADD.FTZ R7, R203, R138 ;  /* 0x0000008acb077221 */ /* 0x000fe20000010000 */
[----:B-1----:R-:W-:-:S02]  /*d4e0*/  F2FP.F16.F32.PACK_AB R203, R18, R203 ;  /* 0x000000cb12cb723e */ /* 0x002fc400000000ff */
[----:B------:R-:W-:Y:S01]  /*d4f0*/  @!P1 PRMT R133, RZ, 0x654, R133 ;  /* 0x00000654ff859816 */ /* 0x000fe20000000085 */
[----:B------:R-:W-:Y:S01]  /*d500*/  FADD.FTZ R138, R18, R7 ;  /* 0x00000007128a7221 */ /* 0x000fe20000010000 */
[----:B------:R-:W-:Y:S02]  /*d510*/  F2FP.F16.F32.PACK_AB R202, R169, R202 ;  /* 0x000000caa9ca723e */ /* 0x000fe400000000ff */
[----:B------:R1:W-:Y:S01]  /*d520*/  @!P1 SYNCS.ARRIVE.TRANS64.RED.A1T0 RZ, [R133+URZ], RZ ;  /* 0x000000ff85ff99a7 */ /* 0x0003e2000810043f */
[----:B------:R-:W-:Y:S01]  /*d530*/  FADD.FTZ R7, R197, R138 ;  /* 0x0000008ac5077221 */ /* 0x000fe20000010000 */
[----:B------:R-:W-:-:S03]  /*d540*/  F2FP.F16.F32.PACK_AB R197, R20, R197 ;  /* 0x000000c514c5723e */ /* 0x000fc600000000ff */
[----:B------:R-:W-:Y:S01]  /*d550*/  FADD.FTZ R130, R20, R7 ;  /* 0x0000000714827221 */ /* 0x000fe20000010000 */
[-CC-:B------:R-:W-:Y:S01]  /*d560*/  FFMA.FTZ R7, R122, R0.reuse, -R125.reuse ;  /* 0x000000007a077223 */ /* 0x180fe2000001087d */
[----:B------:R-:W-:Y:S01]  /*d570*/  FFMA.FTZ R125, R127, R0, -R125 ;  /* 0x000000007f7d7223 */ /* 0x000fe2000001087d */
[----:B-1----:R-:W-:Y:S01]  /*d580*/  FADD.FTZ R133, R169, R140 ;  /* 0x0000008ca9857221 */ /* 0x002fe20000010000 */
[----:B------:R-:W1:Y:S03]  /*d590*/  MUFU.EX2 R122, R143 ;  /* 0x0000008f007a7308 */ /* 0x000e660000000800 */
[----:B------:R-:W-:Y:S01]  /*d5a0*/  FADD.FTZ R140, R196, R133 ;  /* 0x00000085c48c7221 */ /* 0x000fe20000010000 */
[----:B------:R-:W-:-:S03]  /*d5b0*/  F2FP.F16.F32.PACK_AB R196, R161, R196 ;  /* 0x000000c4a1c4723e */ /* 0x000fc600000000ff */
[----:B------:R-:W-:Y:S01]  /*d5c0*/  FADD.FTZ R133, R161, R140 ;  /* 0x0000008ca1857221 */ /* 0x000fe20000010000 */
[----:B------:R4:W5:Y:S03]  /*d5d0*/  MUFU.EX2 R177, R7 ;  /* 0x0000000700b17308 */ /* 0x0009660000000800 */
[----:B------:R-:W-:Y:S01]  /*d5e0*/  FADD.FTZ R138, R198, R133 ;  /* 0x00000085c68a7221 */ /* 0x000fe20000010000 */
[----:B------:R-:W-:Y:S01]  /*d5f0*/  FADD.FTZ R133, R199, R130 ;  /* 0x00000082c7857221 */ /* 0x000fe20000010000 */
[C---:B------:R-:W-:Y:S02]  /*d600*/  F2FP.F16.F32.PACK_AB R198, R13.reuse, R198 ;  /* 0x000000c60dc6723e */ /* 0x040fe400000000ff */
[----:B------:R-:W-:Y:S01]  /*d610*/  FADD.FTZ R139, R13, R138 ;  /* 0x0000008a0d8b7221 */ /* 0x000fe20000010000 */
[C---:B------:R-:W-:Y:S01]  /*d620*/  FADD.FTZ R130, R120.reuse, R133 ;  /* 0x0000008578827221 */ /* 0x040fe20000010000 */
[----:B------:R-:W5:Y:S01]  /*d630*/  MUFU.EX2 R125, R125 ;  /* 0x0000007d007d7308 */ /* 0x000f620000000800 */
[----:B------:R-:W-:Y:S01]  /*d640*/  F2FP.F16.F32.PACK_AB R199, R120, R199 ;  /* 0x000000c778c7723e */ /* 0x000fe200000000ff */
        /* <DEDUP_REMOVED lines=16> */
[C---:B0-----:R-:W-:Y:S01]  /*d750*/  FADD.FTZ R14, R132.reuse, R11 ;  /* 0x0000000b840e7221 */ /* 0x041fe20000010000 */
        /* <DEDUP_REMOVED lines=9> */
[C---:B---3--:R-:W-:Y:S02]  /*d7f0*/  F2FP.F16.F32.PACK_AB R185, R6.reuse, R185 ;  /* 0x000000b906b9723e */ /* 0x048fe400000000ff */
[C---:B------:R-:W-:Y:S01]  /*d800*/  FADD.FTZ R13, R21.reuse, R18 ;  /* 0x00000012150d7221 */ /* 0x040fe20000010000 */
[----:B------:R-:W-:Y:S01]  /*d810*/  FADD.FTZ R14, R6, R11 ;  /* 0x0000000b060e7221 */ /* 0x000fe20000010000 */
[----:B------:R-:W-:-:S02]  /*d820*/  F2FP.F16.F32.PACK_AB R184, R21, R184 ;  /* 0x000000b815b8723e */ /* 0x000fc400000000ff */
[----:B------:R-:W-:Y:S01]  /*d830*/  FADD.FTZ R18, R186, R13 ;  /* 0x0000000dba127221 */ /* 0x000fe20000010000 */
[----:B------:R-:W-:Y:S01]  /*d840*/  FADD.FTZ R11, R187, R14 ;  /* 0x0000000ebb0b7221 */ /* 0x000fe20000010000 */
[C---:B------:R-:W-:Y:S02]  /*d850*/  F2FP.F16.F32.PACK_AB R186, R137.reuse, R186 ;  /* 0x000000ba89ba723e */ /* 0x040fe400000000ff */
[----:B------:R-:W-:Y:S01]  /*d860*/  FADD.FTZ R13, R137, R18 ;  /* 0x00000012890d7221 */ /* 0x000fe20000010000 */
[C---:B-1----:R-:W-:Y:S01]  /*d870*/  FADD.FTZ R14, R122.reuse, R11 ;  /* 0x0000000b7a0e7221 */ /* 0x042fe20000010000 */
[----:B------:R-:W-:Y:S01]  /*d880*/  F2FP.F16.F32.PACK_AB R187, R122, R187 ;  /* 0x000000bb7abb723e */ /* 0x000fe200000000ff */
[----:B------:R-:W-:Y:S02]  /*d890*/  IMAD.MOV.U32 R11, RZ, RZ, R4 ;  /* 0x000000ffff0b7224 */ /* 0x000fe400078e0004 */
[----:B------:R-:W-:Y:S01]  /*d8a0*/  FADD.FTZ R18, R180, R13 ;  /* 0x0000000db4127221 */ /* 0x000fe20000010000 */
[----:B------:R-:W-:Y:S01]  /*d8b0*/  FADD.FTZ R14, R181, R14 ;  /* 0x0000000eb50e7221 */ /* 0x000fe20000010000 */
[----:B------:R-:W-:-:S02]  /*d8c0*/  F2FP.F16.F32.PACK_AB R180, R141, R180 ;  /* 0x000000b48db4723e */ /* 0x000fc400000000ff */
[----:B----4-:R-:W-:Y:S01]  /*d8d0*/  FADD.FTZ R7, R141, R18 ;  /* 0x000000128d077221 */ /* 0x010fe20000010000 */
        /* <DEDUP_REMOVED lines=20> */
.L_x_5943:
        /* <DEDUP_REMOVED lines=99> */
.L_x_5953:
[----:B------:R-:W-:Y:S01]  /*e050*/  ULEA UR5, UR36, UR60, 0x3 ;  /* 0x0000003c24057291 */ /* 0x000fe2000f8e183f */
[----:B------:R-:W-:-:S05]  /*e060*/  IMAD.U32 R2, RZ, RZ, UR61 ;  /* 0x0000003dff027e24 */ /* 0x000fca000f8e00ff */
[----:B------:R-:W-:-:S04]  /*e070*/  SHF.L.U32 R2, R2, 0x1f, RZ ;  /* 0x0000001f02027819 */ /* 0x000fc800000006ff */
[----:B------:R0:W1:Y:S01]  /*e080*/  SYNCS.PHASECHK.TRANS64.TRYWAIT P2, [UR5+0x36850], R2 ;  /* 0x03685002ff0075a7 */ /* 0x0000620008040145 */
[----:B------:R-:W-:Y:S05]  /*e090*/  @!P0 BRA `(.L_x_5954) ;  /* 0x0000000000048947 */ /* 0x000fea0003800000 */
[----:B------:R-:W-:Y:S01]  /*e0a0*/  BPT.TRAP 0x1 ;  /* 0x000000040000795c */ /* 0x000fe20000300000 */
.L_x_5954:
[----:B-1----:R-:W-:Y:S05]  /*e0b0*/  @P2 BRA `(.L_x_5955) ;  /* 0x0000000000082947 */ /* 0x002fea0003800000 */
[----:B------:R-:W1:Y:S02]  /*e0c0*/  SYNCS.PHASECHK.TRANS64.TRYWAIT P0, [UR5+0x36850], R2 ;  /* 0x03685002ff0075a7 */ /* 0x000e640008000145 */
[----:B-1----:R-:W-:Y:S05]  /*e0d0*/  @!P0 BRA `(.L_x_5956) ;  /* 0x000000a0007c8947 */ /* 0x002fea0003800000 */
.L_x_5955:
        /* <DEDUP_REMOVED lines=8> */
[----:B------:R-:W-:-:S04]  /*e160*/  ULOP3.LUT UR60, UR60, 0x3fff, URZ, 0xc0, !UPT ;  /* 0x00003fff3c3c7892 */ /* 0x000fc8000f8ec03f */
        /* <DEDUP_REMOVED lines=12> */
[----:B------:R-:W-:Y:S01]  /*e230*/  IMAD.U32 R6, RZ, RZ, UR5 ;  /* 0x00000005ff067e24 */ /* 0x000fe2000f8e00ff */
[----:B------:R-:W0:Y:S01]  /*e240*/  SHFL.BFLY PT, R3, R2, 0x1, 0x1f ;  /* 0x0c201f0002037f89 */ /* 0x000e2200000e0000 */
[----:B------:R-:W-:-:S03]  /*e250*/  USEL UR36, UR36, URZ, UP0 ;  /* 0x0000003f24247287 */ /* 0x000fc60008000000 */
[----:B------:R-:W1:Y:S01]  /*e260*/  SHFL.BFLY PT, R9, R8, 0x1, 0x1f ;  /* 0x0c201f0008097f89 */ /* 0x000e6200000e0000 */
[----:B0-----:R-:W-:Y:S01]  /*e270*/  FADD.FTZ R13, R2, R3 ;  /* 0x00000003020d7221 */ /* 0x001fe20000010000 */
[----:B------:R-:W-:Y:S02]  /*e280*/  IMAD.MOV.U32 R2, RZ, RZ, -0x800000 ;  /* 0xff800000ff027424 */ /* 0x000fe400078e00ff */
[----:B------:R-:W-:Y:S02]  /*e290*/  IMAD.MOV.U32 R3, RZ, RZ, -0x800000 ;  /* 0xff800000ff037424 */ /* 0x000fe400078e00ff */
[----:B-1----:R-:W-:Y:S01]  /*e2a0*/  FADD.FTZ R14, R8, R9 ;  /* 0x00000009080e7221 */ /* 0x002fe20000010000 */
[----:B------:R-:W-:Y:S01]  /*e2b0*/  FSETP.NE.FTZ.AND P0, PT, R13, RZ, PT ;  /* 0x000000ff0d00720b */ /* 0x000fe20003f15000 */
[----:B------:R-:W-:-:S03]  /*e2c0*/  IMAD.MOV.U32 R9, RZ, RZ, RZ ;  /* 0x000000ffff097224 */ /* 0x000fc600078e00ff */
        /* <DEDUP_REMOVED lines=49> */
[----:B------:R-:W-:Y:S01]  /*e5e0*/  FMUL.FTZ R43, R99, R11 ;  /* 0x0000000b632b7220 */ /* 0x000fe20000410000 */
        /* <DEDUP_REMOVED lines=93> */
.L_x_5926:
        /* <DEDUP_REMOVED lines=30> */
[----:B------:R-:W-:Y:S02]  /*eda0*/  R2UR UR4, R207 ;  /* 0x00000000cf0472ca */ /* 0x000fe400000e0000 */
[----:B------:R-:W-:Y:S02]  /*edb0*/  R2UR UR7, R209 ;  /* 0x00000000d10772ca */ /* 0x000fe400000e0000 */
[----:B------:R-:W-:Y:S02]  /*edc0*/  MOV R20, R17 ;  /* 0x0000001100147202 */ /* 0x000fe40000000f00 */
[----:B0-----:R-:W-:-:S03]  /*edd0*/  MOV R21, R4 ;  /* 0x0000000400157202 */ /* 0x001fc60000000f00 */
[----:B------:R-:W-:-:S04]  /*ede0*/  IMAD.WIDE R4, R215, 0x2, R20 ;  /* 0x00000002d7047825 */ /* 0x000fc800078e0214 */
[----:B------:R-:W-:Y:S01]  /*edf0*/  UIMAD.WIDE UR8, UR4, 0x4, UR8 ;  /* 0x00000004040878a5 */ /* 0x000fe2000f8e0208 */
[C---:B------:R-:W-:Y:S02]  /*ee00*/  IADD3 R143, P0, R4.reuse, 0x4020, RZ ;  /* 0x00004020048f7810 */ /* 0x040fe40007f1e0ff */
[C---:B------:R-:W-:Y:S02]  /*ee10*/  LOP3.LUT R25, R4.reuse, 0x380, RZ, 0xc0, !PT ;  /* 0x0000038004197812 */ /* 0x040fe400078ec0ff */
[C---:B------:R-:W-:Y:S01]  /*ee20*/  IADD3 R103, P2, R4.reuse, 0x20, RZ ;  /* 0x0000002004677810 */ /* 0x040fe20007f5e0ff */
[--C-:B------:R-:W-:Y:S01]  /*ee30*/  IMAD.X R27, RZ, RZ, R5.reuse, P0 ;  /* 0x000000ffff1b7224 */ /* 0x100fe200000e0605 */
[C---:B------:R-:W-:Y:S02]  /*ee40*/  IADD3 R137, P1, R4.reuse, 0x40, RZ ;  /* 0x0000004004897810 */ /* 0x040fe40007f3e0ff */
[C---:B------:R-:W-:Y:S01]  /*ee50*/  IADD3 R139, P6, R4.reuse, 0x60, RZ ;  /* 0x00000060048b7810 */ /* 0x040fe20007fde0ff */
[--C-:B------:R-:W-:Y:S01]  /*ee60*/  IMAD.X R9, RZ, RZ, R5.reuse, P2 ;  /* 0x000000ffff097224 */ /* 0x100fe200010e0605 */
[C---:B------:R-:W-:Y:S01]  /*ee70*/  IADD3 R141, P5, R4.reuse, 0x4000, RZ ;  /* 0x00004000048d7810 */ /* 0x040fe20007fbe0ff */
[--C-:B------:R-:W-:Y:S01]  /*ee80*/  IMAD.X R11, RZ, RZ, R5.reuse, P1 ;  /* 0x000000ffff0b7224 */ /* 0x100fe200008e0605 */
[----:B------:R-:W-:Y:S01]  /*ee90*/  LOP3.LUT R18, R143, 0x380, RZ, 0xc0, !PT ;  /* 0x000003808f127812 */ /* 0x000fe200078ec0ff */
[--C-:B------:R-:W-:Y:S01]  /*eea0*/  IMAD.X R13, RZ, RZ, R5.reuse, P6 ;  /* 0x000000ffff0d7224 */ /* 0x100fe200030e0605 */
[----:B------:R-:W-:Y:S01]  /*eeb0*/  SHF.R.U64 R25, R25, 0x3, RZ ;  /* 0x0000000319197819 */ /* 0x000fe200000012ff */
        /* <DEDUP_REMOVED lines=15> */
[----:B------:R-:W-:-:S02]  /*efb0*/  LOP3.LUT R26, R18, R143, RZ, 0x3c, !PT ;  /* 0x0000008f121a7212 */ /* 0x000fc400078e3cff */
[----:B------:R-:W-:Y:S02]  /*efc0*/  LOP3.LUT R8, R103, 0x380, RZ, 0xc0, !PT ;  /* 0x0000038067087812 */ /* 0x000fe400078ec0ff */
[----:B------:R-:W-:Y:S02]  /*efd0*/  LOP3.LUT R10, R137, 0x380, RZ, 0xc0, !PT ;  /* 0x00000380890a7812 */ /* 0x000fe400078ec0ff */
[----:B------:R-:W-:Y:S02]  /*efe0*/  MOV R18, R4 ;  /* 0x0000000400127202 */ /* 0x000fe40000000f00 */
[----:B------:R-:W-:Y:S02]  /*eff0*/  LOP3.LUT R12, R139, 0x380, RZ, 0xc0, !PT ;  /* 0x000003808b0c7812 */ /* 0x000fe400078ec0ff */
[----:B------:R-:W-:Y:S02]  /*f000*/  LOP3.LUT R14, R141, 0x380, RZ, 0xc0, !PT ;  /* 0x000003808d0e7812 */ /* 0x000fe400078ec0ff */
[----:B------:R-:W-:-:S02]  /*f010*/  F2FP.F16.F32.PACK_AB R4, R125, R24 ;  /* 0x000000187d04723e */ /* 0x000fc400000000ff */
[----:B------:R-:W-:Y:S02]  /*f020*/  LOP3.LUT R24, R151, 0x380, RZ, 0xc0, !PT ;  /* 0x0000038097187812 */ /* 0x000fe400078ec0ff */
[----:B------:R-:W-:Y:S02]  /*f030*/  LOP3.LUT R38, R155, 0x380, RZ, 0xc0, !PT ;  /* 0x000003809b267812 */ /* 0x000fe400078ec0ff */
[----:B------:R-:W-:Y:S02]  /*f040*/  SHF.R.U64 R8, R8, 0x3, RZ ;  /* 0x0000000308087819 */ /* 0x000fe400000012ff */
[----:B------:R-:W-:Y:S02]  /*f050*/  SHF.R.U64 R10, R10, 0x3, RZ ;  /* 0x000000030a0a7819 */ /* 0x000fe400000012ff */
[----:B------:R-:W-:Y:S02]  /*f060*/  LOP3.LUT R28, R145, 0x380, RZ, 0xc0, !PT ;  /* 0x00000380911c7812 */ /* 0x000fe400078ec0ff */
[----:B------:R-:W-:-:S02]  /*f070*/  LOP3.LUT R30, R147, 0x380, RZ, 0xc0, !PT ;  /* 0x00000380931e7812 */ /* 0x000fc400078ec0ff */
[----:B------:R-:W-:Y:S02]  /*f080*/  SHF.R.U64 R12, R12, 0x3, RZ ;  /* 0x000000030c0c7819 */ /* 0x000fe400000012ff */
[----:B------:R-:W-:Y:S02]  /*f090*/  SHF.R.U64 R14, R14, 0x3, RZ ;  /* 0x000000030e0e7819 */ /* 0x000fe400000012ff */
[----:B------:R-:W-:Y:S01]  /*f0a0*/  F2FP.F16.F32.PACK_AB R5, R135, R130 ;  /* 0x000000828705723e */ /* 0x000fe200000000ff */
[----:B------:R-:W-:Y:S01]  /*f0b0*/  BAR.SYNC.DEFER_BLOCKING 0x1, 0x100 ;  /* 0x0044000000007b1d */ /* 0x000fe20000010000 */
[----:B------:R-:W-:Y:S02]  /*f0c0*/  SHF.R.U64 R24, R24, 0x3, RZ ;  /* 0x0000000318187819 */ /* 0x000fe400000012ff */
[----:B------:R-:W-:Y:S02]  /*f0d0*/  SHF.R.U64 R38, R38, 0x3, RZ ;  /* 0x0000000326267819 */ /* 0x000fe400000012ff */
[----:B------:R-:W-:-:S02]  /*f0e0*/  LOP3.LUT R8, R8, R103, RZ, 0x3c, !PT ;  /* 0x0000006708087212 */ /* 0x000fc400078e3cff */
[----:B------:R-:W-:Y:S02]  /*f0f0*/  LOP3.LUT R10, R10, R137, RZ, 0x3c, !PT ;  /* 0x000000890a0a7212 */ /* 0x000fe400078e3cff */
[----:B------:R-:W-:Y:S02]  /*f100*/  LOP3.LUT R32, R149, 0x380, RZ, 0xc0, !PT ;  /* 0x0000038095207812 */ /* 0x000fe400078ec0ff */
[----:B------:R-:W-:Y:S02]  /*f110*/  SHF.R.U64 R28, R28, 0x3, RZ ;  /* 0x000000031c1c7819 */ /* 0x000fe400000012ff */
[----:B------:R-:W-:Y:S02]  /*f120*/  SHF.R.U64 R30, R30, 0x3, RZ ;  /* 0x000000031e1e7819 */ /* 0x000fe400000012ff */
[----:B------:R-:W-:Y:S02]  /*f130*/  LOP3.LUT R12, R12, R139, RZ, 0x3c, !PT ;  /* 0x0000008b0c0c7212 */ /* 0x000fe400078e3cff */
[----:B------:R-:W-:-:S02]  /*f140*/  LOP3.LUT R14, R14, R141, RZ, 0x3c, !PT ;  /* 0x0000008d0e0e7212 */ /* 0x000fc400078e3cff */
[----:B------:R-:W-:Y:S02]  /*f150*/  LOP3.LUT R36, R153, 0x380, RZ, 0xc0, !PT ;  /* 0x0000038099247812 */ /* 0x000fe400078ec0ff */
[----:B------:R-:W-:Y:S02]  /*f160*/  LOP3.LUT R34, R24, R151, RZ, 0x3c, !PT ;  /* 0x0000009718227212 */ /* 0x000fe400078e3cff */
[----:B------:R-:W-:Y:S01]  /*f170*/  LOP3.LUT R24, R38, R155, RZ, 0x3c, !PT ;  /* 0x0000009b26187212 */ /* 0x000fe200078e3cff */
[----:B------:R0:W-:Y:S01]  /*f180*/  STSM.16.M88.4 [R18], R4 ;  /* 0x0000000412007844 */ /* 0x0001e20000000200 */
[----:B------:R-:W-:Y:S02]  /*f190*/  SHF.R.U64 R32, R32, 0x3, RZ ;  /* 0x0000000320207819 */ /* 0x000fe400000012ff */
[----:B------:R-:W-:Y:S02]  /*f1a0*/  LOP3.LUT R28, R28, R145, RZ, 0x3c, !PT ;  /* 0x000000911c1c7212 */ /* 0x000fe400078e3cff */
[----:B------:R-:W-:-:S02]  /*f1b0*/  LOP3.LUT R30, R30, R147, RZ, 0x3c, !PT ;  /* 0x000000931e1e7212 */ /* 0x000fc400078e3cff */
[----:B------:R-:W-:Y:S02]  /*f1c0*/  MOV R132, R8 ;  /* 0x0000000800847202 */ /* 0x000fe40000000f00 */
[----:B------:R-:W-:Y:S02]  /*f1d0*/  MOV R130, R10 ;  /* 0x0000000a00827202 */ /* 0x000fe40000000f00 */
[----:B------:R-:W-:Y:S02]  /*f1e0*/  MOV R128, R12 ;  /* 0x0000000c00807202 */ /* 0x000fe40000000f00 */
[----:B------:R-:W-:Y:S02]  /*f1f0*/  MOV R125, R14 ;  /* 0x0000000e007d7202 */ /* 0x000fe40000000f00 */
        /* <DEDUP_REMOVED lines=8> */
[----:B------:R-:W-:-:S02]  /*f280*/  F2FP.F16.F32.PACK_AB R11, R47, R46 ;  /* 0x0000002e2f0b723e */ /* 0x000fc400000000ff */
[----:B------:R-:W-:Y:S02]  /*f290*/  SHF.R.U64 R36, R36, 0x3, RZ ;  /* 0x0000000324247819 */ /* 0x000fe400000012ff */
[----:B------:R-:W-:Y:S01]  /*f2a0*/  F2FP.F16.F32.PACK_AB R12, R49, R48 ;  /* 0x00000030310c723e */ /* 0x000fe200000000ff */
[----:B------:R1:W-:Y:S01]  /*f2b0*/  STSM.16.M88.4 [R130], R8 ;  /* 0x0000000882007844 */ /* 0x0003e20000000200 */
[----:B------:R-:W-:Y:S02]  /*f2c0*/  F2FP.F16.F32.PACK_AB R13, R51, R50 ;  /* 0x00000032330d723e */ /* 0x000fe400000000ff */
[----:B------:R-:W-:Y:S02]  /*f2d0*/  F2FP.F16.F32.PACK_AB R14, R53, R52 ;  /* 0x00000034350e723e */ /* 0x000fe400000000ff */
[----:B------:R-:W-:Y:S02]  /*f2e0*/  F2FP.F16.F32.PACK_AB R15, R55, R54 ;  /* 0x00000036370f723e */ /* 0x000fe400000000ff */
[----:B------:R-:W-:-:S02]  /*f2f0*/  MOV R103, R26 ;  /* 0x0000001a00677202 */ /* 0x000fc40000000f00 */
[----:B------:R-:W-:Y:S01]  /*f300*/  MOV R18, R24 ;  /* 0x0000001800127202 */ /* 0x000fe20000000f00 */
[----:B------:R2:W-:Y:S01]  /*f310*/  STSM.16.M88.4 [R128], R12 ;  /* 0x0000000c80007844 */ /* 0x0005e20000000200 */
[----:B------:R-:W-:Y:S02]  /*f320*/  LOP3.LUT R32, R32, R149, RZ, 0x3c, !PT ;  /* 0x0000009520207212 */ /* 0x000fe400078e3cff */
[----:B------:R-:W-:Y:S02]  /*f330*/  MOV R102, R28 ;  /* 0x0000001c00667202 */ /* 0x000fe40000000f00 */
[----:B------:R-:W-:Y:S02]  /*f340*/  MOV R38, R30 ;  /* 0x0000001e00267202 */ /* 0x000fe40000000f00 */
[----:B------:R-:W-:Y:S02]  /*f350*/  F2FP.F16.F32.PACK_AB R24, R57, R56 ;  /* 0x000000383918723e */ /* 0x000fe400000000ff */
[----:B------:R-:W-:-:S02]  /*f360*/  F2FP.F16.F32.PACK_AB R25, R59, R58 ;  /* 0x0000003a3b19723e */ /* 0x000fc400000000ff */
[----:B------:R-:W-:Y:S02]  /*f370*/  F2FP.F16.F32.PACK_AB R26, R61, R60 ;  /* 0x0000003c3d1a723e */ /* 0x000fe400000000ff */
[----:B------:R-:W-:Y:S02]  /*f380*/  F2FP.F16.F32.PACK_AB R27, R63, R62 ;  /* 0x0000003e3f1b723e */ /* 0x000fe400000000ff */
[----:B------:R-:W-:Y:S02]  /*f390*/  F2FP.F16.F32.PACK_AB R28, R65, R64 ;  /* 0x00000040411c723e */ /* 0x000fe400000000ff */
[----:B------:R-:W-:Y:S01]  /*f3a0*/  F2FP.F16.F32.PACK_AB R29, R67, R66 ;  /* 0x00000042431d723e */ /* 0x000fe200000000ff */
[----:B------:R-:W-:Y:S01]  /*f3b0*/  STSM.16.M88.4 [R125], R24 ;  /* 0x000000187d007844 */ /* 0x000fe20000000200 */
[----:B------:R-:W-:Y:S01]  /*f3c0*/  F2FP.F16.F32.PACK_AB R30, R69, R68 ;  /* 0x00000044451e723e */ /* 0x000fe200000000ff */
[----:B------:R-:W3:Y:S01]  /*f3d0*/  LDC R65, c[0x0][0xbe8] ;  /* 0x0002fa00ff417b82 */ /* 0x000ee20000000800 */
[----:B------:R-:W-:-:S02]  /*f3e0*/  F2FP.F16.F32.PACK_AB R31, R71, R70 ;  /* 0x00000046471f723e */ /* 0x000fc400000000ff */
[----:B------:R-:W-:Y:S02]  /*f3f0*/  LOP3.LUT R36, R36, R153, RZ, 0x3c, !PT ;  /* 0x0000009924247212 */ /* 0x000fe400078e3cff */
[----:B0-----:R-:W-:Y:S01]  /*f400*/  F2FP.F16.F32.PACK_AB R4, R73, R72 ;  /* 0x000000484904723e */ /* 0x001fe200000000ff */
[----:B------:R-:W-:Y:S01]  /*f410*/  STSM.16.M88.4 [R103], R28 ;  /* 0x0000001c67007844 */ /* 0x000fe20000000200 */
[----:B------:R-:W-:Y:S02]  /*f420*/  F2FP.F16.F32.PACK_AB R5, R75, R74 ;  /* 0x0000004a4b05723e */ /* 0x000fe400000000ff */
[----:B------:R-:W-:Y:S02]  /*f430*/  F2FP.F16.F32.PACK_AB R6, R77, R76 ;  /* 0x0000004c4d06723e */ /* 0x000fe400000000ff */
[----:B------:R-:W-:Y:S02]  /*f440*/  F2FP.F16.F32.PACK_AB R7, R79, R78 ;  /* 0x0000004e4f07723e */ /* 0x000fe400000000ff */
[----:B-1----:R-:W-:-:S02]  /*f450*/  F2FP.F16.F32.PACK_AB R8, R81, R80 ;  /* 0x000000505108723e */ /* 0x002fc400000000ff */
[----:B------:R-:W-:Y:S01]  /*f460*/  F2FP.F16.F32.PACK_AB R9, R83, R82 ;  /* 0x000000525309723e */ /* 0x000fe200000000ff */
[----:B------:R0:W-:Y:S01]  /*f470*/  STSM.16.M88.4 [R102], R4 ;  /* 0x0000000466007844 */ /* 0x0001e20000000200 */
[----:B------:R-:W-:Y:S02]  /*f480*/  F2FP.F16.F32.PACK_AB R10, R85, R84 ;  /* 0x00000054550a723e */ /* 0x000fe400000000ff */
[----:B------:R-:W-:Y:S02]  /*f490*/  F2FP.F16.F32.PACK_AB R11, R87, R86 ;  /* 0x00000056570b723e */ /* 0x000fe400000000ff */
[----:B------:R-:W-:Y:S02]  /*f4a0*/  MOV R32, R32 ;  /* 0x0000002000207202 */ /* 0x000fe40000000f00 */
[----:B--2---:R-:W-:Y:S01]  /*f4b0*/  F2FP.F16.F32.PACK_AB R12, R89, R88 ;  /* 0x00000058590c723e */ /* 0x004fe200000000ff */
[----:B------:R1:W-:Y:S01]  /*f4c0*/  STSM.16.M88.4 [R38], R8 ;  /* 0x0000000826007844 */ /* 0x0003e20000000200 */
[----:B------:R-:W-:-:S02]  /*f4d0*/  F2FP.F16.F32.PACK_AB R13, R91, R90 ;  /* 0x0000005a5b0d723e */ /* 0x000fc400000000ff */
[----:B------:R-:W-:Y:S02]  /*f4e0*/  F2FP.F16.F32.PACK_AB R14, R93, R92 ;  /* 0x0000005c5d0e723e */ /* 0x000fe400000000ff */
[----:B------:R-:W-:Y:S02]  /*f4f0*/  F2FP.F16.F32.PACK_AB R15, R95, R94 ;  /* 0x0000005e5f0f723e */ /* 0x000fe400000000ff */
[----:B------:R-:W-:Y:S01]  /*f500*/  MOV R34, R34 ;  /* 0x0000002200227202 */ /* 0x000fe20000000f00 */
[----:B0-----:R-:W-:Y:S01]  /*f510*/  IMAD.U32 R4, RZ, RZ, UR8 ;  /* 0x00000008ff047e24 */ /* 0x001fe2000f8e00ff */
[----:B------:R-:W-:Y:S01]  /*f520*/  MOV R36, R36 ;  /* 0x0000002400247202 */ /* 0x000fe20000000f00 */
[----:B------:R0:W-:Y:S01]  /*f530*/  STSM.16.M88.4 [R32], R12 ;  /* 0x0000000c20007844 */ /* 0x0001e20000000200 */
[----:B------:R-:W-:Y:S01]  /*f540*/  PLOP3.LUT P0, PT, PT, PT, UP0, 0x80, 0x0 ;  /* 0x000000000000781c */ /* 0x000fe20003f0f008 */
[----:B------:R-:W-:Y:S01]  /*f550*/  IMAD.U32 R5, RZ, RZ, UR9 ;  /* 0x00000009ff057e24 */ /* 0x000fe2000f8e00ff */
[----:B------:R-:W-:Y:S01]  /*f560*/  ULDC.64 UR8, c[0x0][0xc08] ;  /* 0x0003020000087ab9 */ /* 0x000fe20000000a00 */
[----:B------:R0:W-:Y:S04]  /*f570*/  STSM.16.M88.4 [R34], R96 ;  /* 0x0000006022007844 */ /* 0x0001e80000000200 */
[----:B------:R0:W-:Y:S04]  /*f580*/  STSM.16.M88.4 [R36], R104 ;  /* 0x0000006824007844 */ /* 0x0001e80000000200 */
[----:B------:R0:W-:Y:S01]  /*f590*/  STSM.16.M88.4 [R18], R112 ;  /* 0x0000007012007844 */ /* 0x0001e20000000200 */
[----:B------:R-:W-:Y:S06]  /*f5a0*/  BAR.SYNC.DEFER_BLOCKING 0x1, 0x100 ;  /* 0x0044000000007b1d */ /* 0x000fec0000010000 */
[----:B------:R-:W2:Y:S01]  /*f5b0*/  @P0 LDG.E R0, desc[UR10][R4.64] ;  /* 0x0000000a04000981 */ /* 0x000ea2000c1e1900 */
[----:B---3--:R-:W-:Y:S01]  /*f5c0*/  ISETP.NE.AND P1, PT, R65, 0x1, PT ;  /* 0x000000014100780c */ /* 0x008fe20003f25270 */
[----:B------:R-:W-:-:S04]  /*f5d0*/  UISETP.NE.U32.AND UP1, UPT, UR8, URZ, UPT ;  /* 0x0000003f0800728c */ /* 0x000fc8000bf25070 */
[----:B------:R-:W-:-:S06]  /*f5e0*/  UISETP.NE.AND.EX UP1, UPT, UR9, URZ, UPT, UP1 ;  /* 0x0000003f0900728c */ /* 0x000fcc000bf25310 */
[----:B------:R-:W-:Y:S02]  /*f5f0*/  PLOP3.LUT P2, PT, PT, PT, UP1, 0x80, 0x0 ;  /* 0x000000000000781c */ /* 0x000fe40003f4f018 */
[----:B------:R-:W3:Y:S03]  /*f600*/  @P1 LDC R6, c[0x0][0xbec] ;  /* 0x0002fb00ff061b82 */ /* 0x000ee60000000800 */
[----:B------:R-:W-:-:S04]  /*f610*/  @UP1 ULEA UR8, UP2, UR4, UR8, 0x2 ;  /* 0x0000000804081291 */ /* 0x000fc8000f84103f */
[----:B------:R-:W-:Y:S01]  /*f620*/  @UP1 ULEA.HI.X UR9, UR4, UR9, UR7, 0x2, UP2 ;  /* 0x0000000904091291 */ /* 0x000fe200090f1407 */
[----:B-1----:R-:W1:Y:S01]  /*f630*/  @P1 LDC R8, c[0x0][0xbf0] ;  /* 0x0002fc00ff081b82 */ /* 0x002e620000000800 */
[----:B------:R-:W-:Y:S01]  /*f640*/  IMAD.U32 R10, RZ, RZ, UR8 ;  /* 0x00000008ff0a7e24 */ /* 0x000fe2000f8e00ff */
[----:B------:R-:W-:Y:S01]  /*f650*/  ULDC UR7, c[0x0][0xa88] ;  /* 0x0002a20000077ab9 */ /* 0x000fe20000000800 */
[----:B------:R-:W-:Y:S02]  /*f660*/  UMOV UR4, URZ ;  /* 0x0000003f00047c82 */ /* 0x000fe40008000000 */
[----:B------:R-:W-:Y:S01]  /*f670*/  IMAD.U32 R11, RZ, RZ, UR9 ;  /* 0x00000009ff0b7e24 */ /* 0x000fe2000f8e00ff */
[----:B--2---:R-:W-:Y:S01]  /*f680*/  @P0 R2UR UR4, R0 ;  /* 0x00000000000402ca */ /* 0x004fe200000e0000 */
[----:B------:R-:W-:-:S06]  /*f690*/  IMAD.U32 R0, RZ, RZ, UR7 ;  /* 0x00000007ff007e24 */ /* 0x000fcc000f8e00ff */
[----:B------:R0:W5:Y:S01]  /*f6a0*/  @P2 LDG.E R0, desc[UR10][R10.64] ;  /* 0x0000000a0a002981 */ /* 0x000162000c1e1900 */
[----:B-1-3--:R-:W-:Y:S07]  /*f6b0*/  @P2 BRA `(.L_x_5959) ;  /* 0x0000000000142947 */ /* 0x00afee0003800000 */
[----:B------:R-:W-:Y:S05]  /*f6c0*/  @!P0 BRA `(.L_x_5959) ;  /* 0x0000000000108947 */ /* 0x000fea0003800000 */
[----:B------:R-:W-:Y:S02]  /*f6d0*/  ULDC.64 UR8, c[0x0][0x208] ;  /* 0x0000820000087ab9 */ /* 0x000fe40000000a00 */
[----:B------:R-:W2:Y:S04]  /*f6e0*/  LDG.E R7, desc[UR8][R4.64] ;  /* 0x0000000804077981 */ /* 0x000ea8000c1e1900 */
[----:B-----5:R-:W2:Y:S02]  /*f6f0*/  LDG.E R0, desc[UR8][R4.64+0x4] ;  /* 0x0000040804007981 */ /* 0x020ea4000c1e1900 */
[----:B--2---:R-:W-:-:S07]  /*f700*/  IMAD.IADD R0, R0, 0x1, -R7 ;  /* 0x0000000100007824 */ /* 0x004fce00078e0a07 */
.L_x_5959:
[----:B------:R-:W-:Y:S01]  /*f710*/  R2UR UR18, R208 ;  /* 0x00000000d01272ca */ /* 0x000fe200000e0000 */
[----:B------:R-:W-:Y:S01]  /*f720*/  ULDC.64 UR12, c[0x0][0xb90] ;  /* 0x0002e400000c7ab9 */ /* 0x000fe20000000a00 */
[----:B------:R-:W-:Y:S01]  /*f730*/  R2UR UR17, R19 ;  /* 0x00000000131172ca */ /* 0x000fe200000e0000 */
[----:B------:R-:W-:Y:S01]  /*f740*/  USHF.R.S32.HI UR11, URZ, 0x1f, UR4 ;  /* 0x0000001f3f0b7899 */ /* 0x000fe20008011404 */
[----:B------:R-:W-:Y:S01]  /*f750*/  R2UR UR16, R209 ;  /* 0x00000000d11072ca */ /* 0x000fe200000e0000 */
[----:B------:R-:W-:Y:S01]  /*f760*/  UMOV UR10, UR4 ;  /* 0x00000004000a7c82 */ /* 0x000fe20008000000 */
[----:B------:R-:W-:Y:S01]  /*f770*/  R2UR UR15, R207 ;  /* 0x00000000cf0f72ca */ /* 0x000fe200000e0000 */
[----:B-----5:R-:W-:Y:S01]  /*f780*/  IMAD R67, R0, R65, RZ ;  /* 0x0000004100437224 */ /* 0x020fe200078e02ff */
[----:B------:R-:W-:-:S05]  /*f790*/  ULDC.64 UR20, c[0x0][0x208] ;  /* 0x0000820000147ab9 */ /* 0x000fca0000000a00 */
[----:B------:R-:W-:Y:S02]  /*f7a0*/  USHF.R.S32.HI UR14, URZ, 0x1f, UR18 ;  /* 0x0000001f3f0e7899 */ /* 0x000fe40008011412 */
[----:B------:R-:W-:Y:S01]  /*f7b0*/  VIADD R7, R23, UR17 ;  /* 0x0000001117077c36 */ /* 0x000fe20008000000 */
[----:B------:R-:W-:Y:S01]  /*f7c0*/  UIMAD.WIDE.U32 UR8, UR18, UR12, UR10 ;  /* 0x0000000c120872a5 */ /* 0x000fe2000f8e000a */
[----:B------:R-:W-:Y:S01]  /*f7d0*/  VIADD R26, R214, UR17 ;  /* 0x00000011d61a7c36 */ /* 0x000fe20008000000 */
[----:B------:R-:W-:Y:S01]  /*f7e0*/  UIMAD UR7, UR14, UR12, URZ ;  /* 0x0000000c0e0772a4 */ /* 0x000fe2000f8e023f */
[----:B------:R-:W-:Y:S01]  /*f7f0*/  @P1 IMAD.HI.U32 R5, R7, R6, RZ ;  /* 0x0000000607051227 */ /* 0x000fe200078e00ff */
[----:B------:R-:W-:Y:S02]  /*f800*/  USEL UR16, UR16, URZ, !UP0 ;  /* 0x0000003f10107287 */ /* 0x000fe4000c000000 */
[----:B------:R-:W-:Y:S01]  /*f810*/  UIMAD UR7, UR18, UR13, UR7 ;  /* 0x0000000d120772a4 */ /* 0x000fe2000f8e0207 */
[----:B------:R-:W-:Y:S01]  /*f820*/  IMAD.MOV.U32 R4, RZ, RZ, R7 ;  /* 0x000000ffff047224 */ /* 0x000fe200078e0007 */
[----:B------:R-:W-:Y:S01]  /*f830*/  @P1 SHF.R.U32.HI R4, RZ, R8, R5 ;  /* 0x00000008ff041219 */ /* 0x000fe20000011605 */
[----:B------:R-:W-:Y:S01]  /*f840*/  ULDC.64 UR12, c[0x0][0xb98] ;  /* 0x0002e600000c7ab9 */ /* 0x000fe20000000a00 */
[----:B------:R-:W-:Y:S01]  /*f850*/  UIADD3 UR9, UR9, UR7, URZ ;  /* 0x0000000709097290 */ /* 0x000fe2000fffe03f */
[----:B------:R-:W-:Y:S01]  /*f860*/  IMAD R5, R210, 0x40, R16 ;  /* 0x00000040d2057824 */ /* 0x000fe200078e0210 */
[----:B------:R-:W-:Y:S01]  /*f870*/  USEL UR15, UR15, URZ, !UP0 ;  /* 0x0000003f0f0f7287 */ /* 0x000fe2000c000000 */
[----:B------:R-:W-:Y:S01]  /*f880*/  IMAD.MOV R6, RZ, RZ, -R4 ;  /* 0x000000ffff067224 */ /* 0x000fe200078e0a04 */
[----:B------:R-:W-:Y:S01]  /*f890*/  UIMAD UR7, UR16, UR12, URZ ;  /* 0x0000000c100772a4 */ /* 0x000fe2000f8e023f */
[----:B------:R-:W-:Y:S01]  /*f8a0*/  IMAD.WIDE R20, R5, 0x2, R20 ;  /* 0x0000000205147825 */ /* 0x000fe200078e0214 */
[----:B------:R-:W-:Y:S01]  /*f8b0*/  UIMAD.WIDE.U32 UR8, UR15, UR12, UR8 ;  /* 0x0000000c0f0872a5 */ /* 0x000fe2000f8e0008 */
[----:B------:R-:W-:Y:S01]  /*f8c0*/  SHF.R.S32.HI R5, RZ, 0x1f, R4 ;  /* 0x0000001fff057819 */ /* 0x000fe20000011404 */
[----:B------:R-:W-:Y:S01]  /*f8d0*/  UIMAD UR7, UR15, UR13, UR7 ;  /* 0x0000000d0f0772a4 */ /* 0x000fe2000f8e0207 */
[----:B------:R-:W-:Y:S01]  /*f8e0*/  IMAD R7, R65, R6, R7 ;  /* 0x0000000641077224 */ /* 0x000fe200078e0207 */
[----:B0-----:R-:W-:Y:S01]  /*f8f0*/  IADD3 R13, P2, R20, 0x1000, RZ ;  /* 0x00001000140d7810 */ /* 0x001fe20007f5e0ff */
[----:B------:R-:W-:Y:S01]  /*f900*/  ULDC.64 UR12, c[0x0][0xaa0] ;  /* 0x0002a800000c7ab9 */ /* 0x000fe20000000a00 */
[----:B------:R-:W-:-:S02]  /*f910*/  IADD3 R4, P0, R4, UR8, RZ ;  /* 0x0000000804047c10 */ /* 0x000fc4000ff1e0ff */
[----:B------:R-:W-:Y:S01]  /*f920*/  IMAD.U32 R8, RZ, RZ, UR7 ;  /* 0x00000007ff087e24 */ /* 0x000fe2000f8e00ff */
[----:B------:R-:W-:Y:S02]  /*f930*/  SHF.R.S32.HI R6, RZ, 0x1f, R7 ;  /* 0x0000001fff067819 */ /* 0x000fe40000011407 */
[----:B------:R-:W-:Y:S02]  /*f940*/  LOP3.LUT R12, R13, 0x380, RZ, 0xc0, !PT ;  /* 0x000003800d0c7812 */ /* 0x000fe400078ec0ff */
[----:B------:R-:W-:Y:S01]  /*f950*/  IADD3.X R5, R5, UR9, R8, P0, !PT ;  /* 0x0000000905057c10 */ /* 0x000fe200087fe408 */
[----:B------:R-:W-:Y:S01]  /*f960*/  ULDC.64 UR8, c[0x0][0xb88] ;  /* 0x0002e20000087ab9 */ /* 0x000fe20000000a00 */
[----:B------:R-:W-:Y:S01]  /*f970*/  SHF.R.U64 R12, R12, 0x3, RZ ;  /* 0x000000030c0c7819 */ /* 0x000fe200000012ff */
[----:B------:R-:W-:Y:S01]  /*f980*/  IMAD R6, R6, UR8, RZ ;  /* 0x0000000806067c24 */ /* 0x000fe2000f8e02ff */
[----:B------:R-:W-:Y:S01]  /*f990*/  IADD3 R9, P6, R20, 0x2000, RZ ;  /* 0x0000200014097810 */ /* 0x000fe20007fde0ff */
[----:B------:R-:W-:Y:S01]  /*f9a0*/  IMAD.WIDE.U32 R4, R7, UR8, R4 ;  /* 0x0000000807047c25 */ /* 0x000fe2000f8e0004 */
[----:B------:R-:W-:-:S02]  /*f9b0*/  LOP3.LUT R12, R12, R13, RZ, 0x3c, !PT ;  /* 0x0000000d0c0c7212 */ /* 0x000fc400078e3cff */
        /* <DEDUP_REMOVED lines=8> */
[----:B------:R-:W-:Y:S01]  /*fa40*/  LOP3.LUT R8, R9, 0x380, RZ, 0xc0, !PT ;  /* 0x0000038009087812 */ /* 0x000fe200078ec0ff */
[----:B------:R-:W-:Y:S01]  /*fa50*/  SHFL.IDX PT, R18, R10, RZ, 0x1c1f ;  /* 0x001c1fff0a127589 */ /* 0x000fe200000e0000 */
[----:B------:R-:W-:-:S02]  /*fa60*/  LEA.HI.X R14, R4, UR9, R5, 0x2, P0 ;  /* 0x00000009040e7c11 */ /* 0x000fc400080f1405 */
[C---:B------:R-:W-:Y:S01]  /*fa70*/  IADD3 R45, P0, R20.reuse, 0x5000, RZ ;  /* 0x00005000142d7810 */ /* 0x040fe20007f1e0ff */
[----:B------:R-:W-:Y:S01]  /*fa80*/  SHFL.IDX PT, R36, R10, 0x1, 0x1c1f ;  /* 0x003c1f000a247f89 */ /* 0x000fe200000e0000 */
[----:B------:R-:W-:Y:S02]  /*fa90*/  LOP3.LUT R24, R25, 0x380, RZ, 0xc0, !PT ;  /* 0x0000038019187812 */ /* 0x000fe400078ec0ff */
[----:B------:R-:W-:Y:S01]  /*faa0*/  LOP3.LUT R44, R45, 0x380, RZ, 0xc0, !PT ;  /* 0x000003802d2c7812 */ /* 0x000fe200078ec0ff */
[----:B------:R-:W0:Y:S01]  /*fab0*/  SHFL.IDX PT, R19, R14, RZ, 0x1c1f ;  /* 0x001c1fff0e137589 */ /* 0x000e2200000e0000 */
[----:B------:R-:W-:Y:S02]  /*fac0*/  IADD3 R5, P5, R20, 0x3000, RZ ;  /* 0x0000300014057810 */ /* 0x000fe40007fbe0ff */
[----:B------:R-:W-:Y:S01]  /*fad0*/  SHF.R.U64 R44, R44, 0x3, RZ ;  /* 0x000000032c2c7819 */ /* 0x000fe200000012ff */
[----:B------:R-:W1:Y:S01]  /*fae0*/  SHFL.IDX PT, R37, R14, 0x1, 0x1c1f ;  /* 0x003c1f000e257f89 */ /* 0x000e6200000e0000 */
[----:B------:R-:W-:-:S02]  /*faf0*/  SHF.R.U64 R24, R24, 0x3, RZ ;  /* 0x0000000318187819 */ /* 0x000fc400000012ff */
[----:B------:R-:W-:Y:S01]  /*fb00*/  LOP3.LUT R44, R44, R45, RZ, 0x3c, !PT ;  /* 0x0000002d2c2c7212 */ /* 0x000fe200078e3cff */
[--C-:B------:R-:W-:Y:S01]  /*fb10*/  IMAD.X R45, RZ, RZ, R21.reuse, P0 ;  /* 0x000000ffff2d7224 */ /* 0x100fe200000e0615 */
[----:B------:R-:W-:Y:S02]  /*fb20*/  LOP3.LUT R4, R5, 0x380, RZ, 0xc0, !PT ;  /* 0x0000038005047812 */ /* 0x000fe400078ec0ff */
[----:B------:R-:W-:Y:S02]  /*fb30*/  LOP3.LUT R48, R49, 0x380, RZ, 0xc0, !PT ;  /* 0x0000038031307812 */ /* 0x000fe400078ec0ff */
[----:B------:R-:W-:Y:S02]  /*fb40*/  LOP3.LUT P0, RZ, R212, 0x3, RZ, 0xc0, !PT ;  /* 0x00000003d4ff7812 */ /* 0x000fe4000780c0ff */
[----:B------:R-:W-:Y:S01]  /*fb50*/  LOP3.LUT R24, R24, R25, RZ, 0x3c, !PT ;  /* 0x0000001918187212 */ /* 0x000fe200078e3cff */
[----:B------:R-:W-:Y:S01]  /*fb60*/  IMAD.X R25, RZ, RZ, R21, P2 ;  /* 0x000000ffff197224 */ /* 0x000fe200010e0615 */
[----:B------:R-:W-:-:S02]  /*fb70*/  IADD3 R33, P3, R20, 0x6000, RZ ;  /* 0x0000600014217810 */ /* 0x000fc40007f7e0ff */
[----:B------:R-:W-:Y:S02]  /*fb80*/  SHF.R.U64 R8, R8, 0x3, RZ ;  /* 0x0000000308087819 */ /* 0x000fe400000012ff */
[----:B------:R-:W-:Y:S02]  /*fb90*/  SHF.R.U64 R4, R4, 0x3, RZ ;  /* 0x0000000304047819 */ /* 0x000fe400000012ff */
[----:B------:R-:W-:Y:S02]  /*fba0*/  SHF.R.U64 R48, R48, 0x3, RZ ;  /* 0x0000000330307819 */ /* 0x000fe400000012ff */
[-C--:B------:R-:W-:Y:S02]  /*fbb0*/  ISETP.GE.OR P2, PT, R26, R67.reuse, P0 ;  /* 0x000000431a00720c */ /* 0x080fe40000746670 */
[----:B------:R-:W-:Y:S02]  /*fbc0*/  ISETP.GE.OR P0, PT, R6, R67, P0 ;  /* 0x000000430600720c */ /* 0x000fe40000706670 */
[----:B------:R-:W-:-:S02]  /*fbd0*/  LOP3.LUT R32, R33, 0x380, RZ, 0xc0, !PT ;  /* 0x0000038021207812 */ /* 0x000fc400078ec0ff */
[----:B------:R-:W-:Y:S01]  /*fbe0*/  LOP3.LUT R8, R8, R9, RZ, 0x3c, !PT ;  /* 0x0000000908087212 */ /* 0x000fe200078e3cff */
[--C-:B------:R-:W-:Y:S01]  /*fbf0*/  IMAD.X R9, RZ, RZ, R21.reuse, P6 ;  /* 0x000000ffff097224 */ /* 0x100fe200030e0615 */
[----:B------:R-:W-:Y:S01]  /*fc00*/  LOP3.LUT R4, R4, R5, RZ, 0x3c, !PT ;  /* 0x0000000504047212 */ /* 0x000fe200078e3cff */
[--C-:B------:R-:W-:Y:S01]  /*fc10*/  IMAD.X R5, RZ, RZ, R21.reuse, P5 ;  /* 0x000000ffff057224 */ /* 0x100fe200028e0615 */
[----:B------:R-:W-:Y:S01]  /*fc20*/  LOP3.LUT R48, R48, R49, RZ, 0x3c, !PT ;  /* 0x0000003130307212 */ /* 0x000fe200078e3cff */
[----:B------:R-:W-:Y:S01]  /*fc30*/  IMAD.X R49, RZ, RZ, R21, P4 ;  /* 0x000000ffff317224 */ /* 0x000fe200020e0615 */
[C---:B------:R-:W-:Y:S01]  /*fc40*/  IADD3 R61, P6, R20.reuse, 0x8000, RZ ;  /* 0x00008000143d7810 */ /* 0x040fe20007fde0ff */
[----:B0-----:R-:W-:Y:S01]  /*fc50*/  @!P2 ST.E desc[UR20][R18.64], R2 ;  /* 0x000000021200a985 */ /* 0x001fe2000c101914 */
[C---:B------:R-:W-:Y:S02]  /*fc60*/  IADD3 R57, P5, R20.reuse, 0x9000, RZ ;  /* 0x0000900014397810 */ /* 0x040fe40007fbe0ff */
[C---:B------:R-:W-:Y:S01]  /*fc70*/  IADD3 R53, P4, R20.reuse, 0xa000, RZ ;  /* 0x0000a00014357810 */ /* 0x040fe20007f9e0ff */
[----:B-1----:R0:W-:Y:S01]  /*fc80*/  @!P0 ST.E desc[UR20][R36.64], R3 ;  /* 0x0000000324008985 */ /* 0x0021e2000c101914 */
[----:B------:R-:W-:-:S02]  /*fc90*/  LOP3.LUT R11, R20, 0x380, RZ, 0xc0, !PT ;  /* 0x00000380140b7812 */ /* 0x000fc400078ec0ff */
[----:B------:R-:W-:Y:S01]  /*fca0*/  SHF.R.U64 R32, R32, 0x3, RZ ;  /* 0x0000000320207819 */ /* 0x000fe200000012ff */
[----:B------:R-:W-:Y:S01]  /*fcb0*/  UIMAD UR7, UR11, UR12, URZ ;  /* 0x0000000c0b0772a4 */ /* 0x000fe2000f8e023f */
[----:B------:R-:W-:Y:S01]  /*fcc0*/  LOP3.LUT R60, R61, 0x380, RZ, 0xc0, !PT ;  /* 0x000003803d3c7812 */ /* 0x000fe200078ec0ff */
[----:B------:R-:W-:Y:S01]  /*fcd0*/  UIMAD.WIDE.U32 UR8, UR4, UR12, URZ ;  /* 0x0000000c040872a5 */ /* 0x000fe2000f8e003f */
[----:B------:R-:W-:Y:S01]  /*fce0*/  LOP3.LUT R56, R57, 0x380, RZ, 0xc0, !PT ;  /* 0x0000038039387812 */ /* 0x000fe200078ec0ff */
[----:B------:R-:W-:Y:S01]  /*fcf0*/  ULDC.64 UR10, c[0x0][0xae8] ;  /* 0x0002ba00000a7ab9 */ /* 0x000fe20000000a00 */
[----:B------:R-:W-:Y:S01]  /*fd00*/  LOP3.LUT R52, R53, 0x380, RZ, 0xc0, !PT ;  /* 0x0000038035347812 */ /* 0x000fe200078ec0ff */
[----:B------:R-:W5:Y:S01]  /*fd10*/  LD.E.128 R12, desc[UR20][R12.64] ;  /* 0x000000140c0c7980 */ /* 0x000f62000c101d00 */
[----:B------:R-:W-:Y:S01]  /*fd20*/  SHF.R.U64 R11, R11, 0x3, RZ ;  /* 0x000000030b0b7819 */ /* 0x000fe200000012ff */
[----:B0-----:R-:W0:Y:S01]  /*fd30*/  @P1 LDC R3, c[0x0][0xbec] ;  /* 0x0002fb00ff031b82 */ /* 0x001e220000000800 */
[----:B------:R-:W-:Y:S01]  /*fd40*/  LOP3.LUT R32, R32, R33, RZ, 0x3c, !PT ;  /* 0x0000002120207212 */ /* 0x000fe200078e3cff */
[----:B------:R-:W-:Y:S01]  /*fd50*/  IMAD.X R33, RZ, RZ, R21, P3 ;  /* 0x000000ffff217224 */ /* 0x000fe200018e0615 */
[----:B------:R-:W-:Y:S01]  /*fd60*/  IADD3 R7, P3, R20, 0xb000, RZ ;  /* 0x0000b00014077810 */ /* 0x000fe20007f7e0ff */
[----:B------:R-:W5:Y:S01]  /*fd70*/  LD.E.128 R48, desc[UR20][R48.64] ;  /* 0x0000001430307980 */ /* 0x000f62000c101d00 */
[----:B------:R-:W-:-:S02]  /*fd80*/  SHF.R.U64 R60, R60, 0x3, RZ ;  /* 0x000000033c3c7819 */ /* 0x000fc400000012ff */
[----:B------:R-:W-:Y:S01]  /*fd90*/  SHF.R.U64 R56, R56, 0x3, RZ ;  /* 0x0000000338387819 */ /* 0x000fe200000012ff */
[--C-:B------:R-:W-:Y:S01]  /*fda0*/  IMAD.X R41, RZ, RZ, R21.reuse, P3 ;  /* 0x000000ffff297224 */ /* 0x100fe200018e0615 */
[----:B------:R-:W-:Y:S01]  /*fdb0*/  SHF.R.U64 R52, R52, 0x3, RZ ;  /* 0x0000000334347819 */ /* 0x000fe200000012ff */
[----:B------:R-:W-:Y:S01]  /*fdc0*/  UIMAD UR7, UR4, UR13, UR7 ;  /* 0x0000000d040772a4 */ /* 0x000fe2000f8e0207 */
[----:B------:R-:W-:Y:S01]  /*fdd0*/  LOP3.LUT R20, R11, R20, RZ, 0x3c, !PT ;  /* 0x000000140b147212 */ /* 0x000fe200078e3cff */
[----:B------:R-:W5:Y:S01]  /*fde0*/  LD.E.128 R44, desc[UR20][R44.64] ;  /* 0x000000142c2c7980 */ /* 0x000f62000c101d00 */
[----:B------:R-:W-:Y:S01]  /*fdf0*/  LOP3.LUT R60, R60, R61, RZ, 0x3c, !PT ;  /* 0x0000003d3c3c7212 */ /* 0x000fe200078e3cff */
[--C-:B------:R-:W-:Y:S01]  /*fe00*/  IMAD.X R61, RZ, RZ, R21.reuse, P6 ;  /* 0x000000ffff3d7224 */ /* 0x100fe200030e0615 */
[----:B------:R-:W-:Y:S01]  /*fe10*/  LOP3.LUT R56, R56, R57, RZ, 0x3c, !PT ;  /* 0x0000003938387212 */ /* 0x000fe200078e3cff */
[--C-:B------:R-:W-:Y:S01]  /*fe20*/  IMAD.X R57, RZ, RZ, R21.reuse, P5 ;  /* 0x000000ffff397224 */ /* 0x100fe200028e0615 */
[----:B------:R-:W-:Y:S01]  /*fe30*/  LOP3.LUT R52, R52, R53, RZ, 0x3c, !PT ;  /* 0x0000003534347212 */ /* 0x000fe200078e3cff */
[----:B------:R-:W-:Y:S01]  /*fe40*/  IMAD.X R53, RZ, RZ, R21, P4 ;  /* 0x000000ffff357224 */ /* 0x000fe200020e0615 */
[----:B------:R1:W5:Y:S01]  /*fe50*/  LD.E.128 R28, desc[UR20][R20.64] ;  /* 0x00000014141c7980 */ /* 0x000362000c101d00 */
[----:B------:R-:W-:Y:S01]  /*fe60*/  LOP3.LUT R0, R7, 0x380, RZ, 0xc0, !PT ;  /* 0x0000038007007812 */ /* 0x000fe200078ec0ff */
[----:B------:R-:W-:-:S02]  /*fe70*/  UIADD3 UR9, UR9, UR7, URZ ;  /* 0x0000000709097290 */ /* 0x000fc4000fffe03f */
[----:B------:R-:W-:Y:S01]  /*fe80*/  UIMAD UR4, UR14, UR10, URZ ;  /* 0x0000000a0e0472a4 */ /* 0x000fe2000f8e023f */
[----:B------:R-:W-:Y:S01]  /*fe90*/  SHF.R.U64 R0, R0, 0x3, RZ ;  /* 0x0000000300007819 */ /* 0x000fe200000012ff */
[----:B------:R-:W5:Y:S03]  /*fea0*/  LD.E.128 R8, desc[UR20][R8.64] ;  /* 0x0000001408087980 */ /* 0x000f66000c101d00 */
[----:B------:R-:W-:Y:S01]  /*feb0*/  LOP3.LUT R40, R0, R7, RZ, 0x3c, !PT ;  /* 0x0000000700287212 */ /* 0x000fe200078e3cff */
[----:B-1----:R-:W1:Y:S01]  /*fec0*/  @P1 LDC R21, c[0x0][0xbf0] ;  /* 0x0002fc00ff151b82 */ /* 0x002e620000000800 */
[----:B------:R-:W-:Y:S01]  /*fed0*/  IMAD R0, R206, 0x20, R210 ;  /* 0x00000020ce007824 */ /* 0x000fe200078e02d2 */
[----:B------:R-:W-:Y:S01]  /*fee0*/  UIMAD UR4, UR18, UR11, UR4 ;  /* 0x0000000b120472a4 */ /* 0x000fe2000f8e0204 */
[----:B------:R-:W5:Y:S01]  /*fef0*/  LD.E.128 R4, desc[UR20][R4.64] ;  /* 0x0000001404047980 */ /* 0x000f62000c101d00 */
[----:B------:R-:W-:Y:S01]  /*ff00*/  UIMAD.WIDE.U32 UR8, UR18, UR10, UR8 ;  /* 0x0000000a120872a5 */ /* 0x000fe2000f8e0008 */
[----:B------:R-:W-:-:S02]  /*ff10*/  VIADD R20, R0, UR17 ;  /* 0x0000001100147c36 */ /* 0x000fc40008000000 */
[----:B------:R-:W-:Y:S01]  /*ff20*/  ULDC.64 UR10, c[0x0][0xaf0] ;  /* 0x0002bc00000a7ab9 */ /* 0x000fe20000000a00 */
[----:B------:R-:W-:Y:S01]  /*ff30*/  UIADD3 UR9, UR9, UR4, URZ ;  /* 0x0000000409097290 */ /* 0x000fe2000fffe03f */
[----:B0-----:R-:W-:Y:S01]  /*ff40*/  @P1 IMAD.HI.U32 R0, R20, R3, RZ ;  /* 0x0000000314001227 */ /* 0x001fe200078e00ff */
[----:B------:R-:W-:Y:S01]  /*ff50*/  UIMAD UR4, UR16, UR10, URZ ;  /* 0x0000000a100472a4 */ /* 0x000fe2000f8e023f */
[----:B------:R-:W5:Y:S02]  /*ff60*/  LD.E.128 R32, desc[UR20][R32.64] ;  /* 0x0000001420207980 */ /* 0x000f64000c101d00 */
[----:B------:R-:W-:Y:S01]  /*ff70*/  IMAD.MOV.U32 R19, RZ, RZ, R20 ;  /* 0x000000ffff137224 */ /* 0x000fe200078e0014 */
[----:B------:R-:W-:Y:S01]  /*ff80*/  UIMAD UR4, UR15, UR11, UR4 ;  /* 0x0000000b0f0472a4 */ /* 0x000fe2000f8e0204 */
[----:B------:R-:W5:Y:S01]  /*ff90*/  LD.E.128 R24, desc[UR20][R24.64] ;  /* 0x0000001418187980 */ /* 0x000f62000c101d00 */
[----:B------:R-:W-:-:S03]  /*ffa0*/  UIMAD.WIDE.U32 UR8, UR15, UR10, UR8 ;  /* 0x0000000a0f0872a5 */ /* 0x000fc6000f8e0008 */
[----:B------:R-:W-:Y:S01]  /*ffb0*/  ULDC.64 UR10, c[0x0][0xae0] ;  /* 0x0002b800000a7ab9 */ /* 0x000fe20000000a00 */
[----:B------:R-:W5:Y:S01]  /*ffc0*/  LD.E.128 R60, desc[UR20][R60.64] ;  /* 0x000000143c3c7980 */ /* 0x000f62000c101d00 */
[----:B-1----:R-:W-:Y:S01]  /*ffd0*/  @P1 SHF.R.U32.HI R19, RZ, R21, R0 ;  /* 0x00000015ff131219 */ /* 0x002fe20000011600 */
[----:B------:R-:W-:Y:S02]  /*ffe0*/  UIADD3 UR4, UR9, UR4, URZ ;  /* 0x0000000409047290 */ /* 0x000fe4000fffe03f */
[----:B------:R-:W5:Y:S01]  /*fff0*/  LD.E.128 R56, desc[UR20][R56.64] ;  /* 0x0000001438387980 */ /* 0x000f62000c101d00 */
[--C-:B------:R-:W-:Y:S01]  /*10000*/  SHF.R.S32.HI R0, RZ, 0x1f, R19.reuse ;  /* 0x0000001fff007819 */ /* 0x100fe20000011413 */
[----:B------:R-:W-:Y:S02]  /*10010*/  IMAD.MOV R18, RZ, RZ, -R19 ;  /* 0x000000ffff127224 */ /* 0x000fe400078e0a13 */
[----:B------:R-:W5:Y:S01]  /*10020*/  LD.E.128 R52, desc[UR20][R52.64] ;  /* 0x0000001434347980 */ /* 0x000f62000c101d00 */
[----:B------:R-:W-:-:S02]  /*10030*/  IMAD.U32 R3, RZ, RZ, UR9 ;  /* 0x00000009ff037e24 */ /* 0x000fc4000f8e00ff */
[----:B------:R-:W-:Y:S01]  /*10040*/  IMAD R0, R0, UR10, RZ ;  /* 0x0000000a00007c24 */ /* 0x000fe2000f8e02ff */
[----:B------:R-:W5:Y:S01]  /*10050*/  LD.E.128 R40, desc[UR20][R40.64] ;  /* 0x0000001428287980 */ /* 0x000f62000c101d00 */
[----:B------:R-:W-:Y:S02]  /*10060*/  IMAD R21, R65, R18, R20 ;  /* 0x0000001241157224 */ /* 0x000fe400078e0214 */
[----:B------:R-:W-:Y:S01]  /*10070*/  IMAD.U32 R2, RZ, RZ, UR8 ;  /* 0x00000008ff027e24 */ /* 0x000fe2000f8e00ff */
[----:B------:R-:W-:Y:S01]  /*10080*/  @!PT LDS RZ, [RZ] ;  /* 0x00000000fffff984 */ /* 0x000fe20000000800 */
[----:B------:R-:W-:Y:S01]  /*10090*/  @!PT LDS RZ, [RZ] ;  /* 0x00000000fffff984 */ /* 0x000fe20000000800 */
[----:B------:R-:W-:Y:S01]  /*100a0*/  @!PT LDS RZ, [RZ] ;  /* 0x00000000fffff984 */ /* 0x000fe20000000800 */
[----:B------:R-:W-:Y:S01]  /*100b0*/  @!PT LDS RZ, [RZ] ;  /* 0x00000000fffff984 */ /* 0x000fe20000000800 */
[----:B------:R0:W-:Y:S06]  /*100c0*/  MEMBAR.ALL.CTA ;  /* 0x0000000000007992 */ /* 0x0001ec0000008000 */
[----:B0-----:R-:W0:Y:S01]  /*100d0*/  FENCE.VIEW.ASYNC.S ;  /* 0x00000000000073c6 */ /* 0x001e220000000000 */
[----:B------:R-:W-:Y:S01]  /*100e0*/  IMAD.U32 R3, RZ, RZ, UR4 ;  /* 0x00000004ff037e24 */ /* 0x000fe2000f8e00ff */
[----:B------:R-:W-:Y:S01]  /*100f0*/  ULDC.64 UR8, c[0x0][0xad8] ;  /* 0x0002b60000087ab9 */ /* 0x000fe20000000a00 */
[C---:B------:R-:W-:Y:S01]  /*10100*/  IMAD R37, R19.reuse, UR11, R0 ;  /* 0x0000000b13257c24 */ /* 0x040fe2000f8e0200 */
[----:B------:R-:W-:Y:S01]  /*10110*/  SHF.R.S32.HI R0, RZ, 0x1f, R21 ;  /* 0x0000001fff007819 */ /* 0x000fe20000011415 */
[----:B------:R-:W-:-:S04]  /*10120*/  IMAD.WIDE.U32 R2, R19, UR10, R2 ;  /* 0x0000000a13027c25 */ /* 0x000fc8000f8e0002 */
[----:B------:R-:W-:Y:S02]  /*10130*/  IMAD.IADD R3, R3, 0x1, R37 ;  /* 0x0000000103037824 */ /* 0x000fe400078e0225 */
[----:B------:R-:W-:Y:S02]  /*10140*/  IMAD R18, R0, UR8, RZ ;  /* 0x0000000800127c24 */ /* 0x000fe4000f8e02ff */
[----:B------:R-:W-:Y:S02]  /*10150*/  VIADD R38, R210, UR17 ;  /* 0x00000011d2267c36 */ /* 0x000fe40008000000 */
[C---:B------:R-:W-:Y:S02]  /*10160*/  IMAD R19, R21.reuse, UR9, R18 ;  /* 0x0000000915137c24 */ /* 0x040fe4000f8e0212 */
[----:B------:R-:W-:Y:S01]  /*10170*/  IMAD.WIDE.U32 R2, R21, UR8, R2 ;  /* 0x0000000815027c25 */ /* 0x000fe2000f8e0002 */
[----:B------:R-:W-:Y:S01]  /*10180*/  ISETP.GE.AND P2, PT, R38, R67, PT ;  /* 0x000000432600720c */ /* 0x000fe20003f46270 */
[----:B------:R-:W-:-:S02]  /*10190*/  ULDC.64 UR8, c[0x0][0xa80] ;  /* 0x0002a00000087ab9 */ /* 0x000fc40000000a00 */
[----:B------:R-:W-:Y:S01]  /*101a0*/  VIADD R0, R38, 0x20 ;  /* 0x0000002026007836 */ /* 0x000fe20000000000 */
[----:B------:R-:W-:Y:S01]  /*101b0*/  LEA R36, P3, R2, UR8, 0x1 ;  /* 0x0000000802247c11 */ /* 0x000fe2000f8608ff */
[----:B------:R-:W-:Y:S02]  /*101c0*/  IMAD.IADD R3, R3, 0x1, R19 ;  /* 0x0000000103037824 */ /* 0x000fe400078e0213 */
        /* <DEDUP_REMOVED lines=16> */
[-C--:B-1----:R-:W-:Y:S02]  /*102d0*/  @!P4 LEA R2, P6, R16, R21.reuse, 0x1 ;  /* 0x000000151002c211 */ /* 0x082fe400078c08ff */
[-C--:B------:R-:W-:Y:S02]  /*102e0*/  @!P3 LEA R18, P5, R204, R21.reuse, 0x1 ;  /* 0x00000015cc12b211 */ /* 0x080fe400078a08ff */
[-C--:B--2---:R-:W-:Y:S02]  /*102f0*/  @!P4 LEA.HI.X R3, R16, R0.reuse, R219, 0x1, P6 ;  /* 0x000000001003c211 */ /* 0x084fe400030f0cdb */
[C---:B------:R-:W-:Y:S02]  /*10300*/  @!P2 LEA R20, P6, R205.reuse, R21, 0x1 ;  /* 0x00000015cd14a211 */ /* 0x040fe400078c08ff */
[-C--:B------:R-:W-:Y:S01]  /*10310*/  @!P3 LEA.HI.X R19, R204, R0.reuse, R218, 0x1, P5 ;  /* 0x00000000cc13b211 */ /* 0x080fe200028f0cda */
[----:B-----5:R3:W-:Y:S01]  /*10320*/  @!P4 ST.E.128 desc[UR8][R2.64], R28 ;  /* 0x0000001c0200c985 */ /* 0x0207e2000c101d08 */
[----:B------:R-:W-:-:S03]  /*10330*/  @!P2 LEA.HI.X R21, R205, R0, R217, 0x1, P6 ;  /* 0x00000000cd15a211 */ /* 0x000fc600030f0cd9 */
[----:B------:R3:W-:Y:S04]  /*10340*/  @!P3 ST.E.128 desc[UR8][R18.64], R48 ;  /* 0x000000301200b985 */ /* 0x0007e8000c101d08 */
[----:B------:R3:W-:Y:S02]  /*10350*/  @!P2 ST.E.128 desc[UR8][R20.64], R60 ;  /* 0x0000003c1400a985 */ /* 0x0007e4000c101d08 */
.L_x_5961:
[----:B------:R-:W-:Y:S05]  /*10360*/  BSYNC B1 ;  /* 0x0000000000017941 */ /* 0x000fea0003800000 */
.L_x_5960:
        /* <DEDUP_REMOVED lines=15> */
[----:B-----5:R3:W-:Y:S04]  /*10460*/  @!P4 ST.E.128 desc[UR8][R2.64], R12 ;  /* 0x0000000c0200c985 */ /* 0x0207e8000c101d08 */
[----:B------:R3:W-:Y:S04]  /*10470*/  @!P5 ST.E.128 desc[UR8][R18.64], R44 ;  /* 0x0000002c1200d985 */ /* 0x0007e8000c101d08 */
[----:B------:R3:W-:Y:S02]  /*10480*/  @!P6 ST.E.128 desc[UR8][R20.64], R56 ;  /* 0x000000381400e985 */ /* 0x0007e4000c101d08 */
.L_x_5963:
[----:B------:R-:W-:Y:S05]  /*10490*/  BSYNC B1 ;  /* 0x0000000000017941 */ /* 0x000fea0003800000 */
.L_x_5962:
        /* <DEDUP_REMOVED lines=18> */
.L_x_5965:
[----:B------:R-:W-:Y:S05]  /*105c0*/  BSYNC B1 ;  /* 0x0000000000017941 */ /* 0x000fea0003800000 */
.L_x_5964:
        /* <DEDUP_REMOVED lines=9> */
[-C--:B----4-:R-:W-:Y:S02]  /*10660*/  @!P2 LEA R2, P0, R16, R11.reuse, 0x1 ;  /* 0x0000000b1002a211 */ /* 0x090fe400078008ff */
[----:B------:R-:W-:Y:S02]  /*10670*/  @!P3 LEA R8, P1, R204, R11, 0x1 ;  /* 0x0000000bcc08b211 */ /* 0x000fe400078208ff */
        /* <DEDUP_REMOVED lines=11> */
.L_x_5958:
        /* <DEDUP_REMOVED lines=40> */
.L_x_5967:
        /* <DEDUP_REMOVED lines=50> */
.L_x_5969:
[----:B------:R-:W-:Y:S05]  /*10cd0*/  BSYNC B1 ;  /* 0x0000000000017941 */ /* 0x000fea0003800000 */
.L_x_5968:
        /* <DEDUP_REMOVED lines=64> */
[----:B------:R3:W-:Y:S01]  /*110e0*/  @!P4 ST.E.128 desc[UR8][R8.64], RZ ;  /* 0x000000ff0800c985 */ /* 0x0007e2000c101d08 */
[----:B------:R-:W-:-:S03]  /*110f0*/  @!P2 LEA.HI.X R3, R205, R0, R217, 0x1, P6 ;  /* 0x00000000cd03a211 */ /* 0x000fc600030f0cd9 */
[----:B------:R3:W-:Y:S04]  /*11100*/  @!P3 ST.E.128 desc[UR8][R12.64], RZ ;  /* 0x000000ff0c00b985 */ /* 0x0007e8000c101d08 */
[----:B------:R3:W-:Y:S02]  /*11110*/  @!P2 ST.E.128 desc[UR8][R2.64], RZ ;  /* 0x000000ff0200a985 */ /* 0x0007e4000c101d08 */
.L_x_5971:
[----:B------:R-:W-:Y:S05]  /*11120*/  BSYNC B1 ;  /* 0x0000000000017941 */ /* 0x000fea0003800000 */
.L_x_5970:
        /* <DEDUP_REMOVED lines=18> */
.L_x_5973:
[----:B------:R-:W-:Y:S05]  /*11250*/  BSYNC B1 ;  /* 0x0000000000017941 */ /* 0x000fea0003800000 */
.L_x_5972:
        /* <DEDUP_REMOVED lines=18> */
.L_x_5975:
[----:B------:R-:W-:Y:S05]  /*11380*/  BSYNC B1 ;  /* 0x0000000000017941 */ /* 0x000fea0003800000 */
.L_x_5974:
        /* <DEDUP_REMOVED lines=19> */
.L_x_5966:
[----:B------:R-:W-:Y:S05]  /*114c0*/  BSYNC B0 ;  /* 0x0000000000007941 */ /* 0x000fea0003800000 */
.L_x_5957:
[----:B------:R-:W-:Y:S02]  /*114d0*/  ULDC UR4, c[0x0][0xc3c] ;  /* 0x00030f0000047ab9 */ /* 0x000fe40000000800 */
[----:B------:R-:W-:-:S13]  /*114e0*/  ISETP.GE.AND P0, PT, R39, UR4, PT ;  /* 0x0000000427007c0c */ /* 0x000fda000bf06270 */
[----:B------:R-:W-:Y:S05]  /*114f0*/  @!P0 BRA `(.L_x_5976) ;  /* 0xfffffef800508947 */ /* 0x000fea000383ffff */
[----:B------:R-:W-:Y:S05]  /*11500*/  EXIT ;  /* 0x000000000000794d */ /* 0x000fea0003800000 */
.L_x_5921:
        /* <DEDUP_REMOVED lines=16> */
.L_x_5977:
        /* <DEDUP_REMOVED lines=43> */
.L_x_5983:
        /* <DEDUP_REMOVED lines=13> */
.L_x_5982:
[----:B------:R-:W-:Y:S05]  /*11990*/  BSYNC B0 ;  /* 0x0000000000007941 */ /* 0x000fea0003800000 */
.L_x_5981:
        /* <DEDUP_REMOVED lines=21> */
.L_x_5979:
        /* <DEDUP_REMOVED lines=21> */
.L_x_5984:
        /* <DEDUP_REMOVED lines=57> */
.L_x_5980:
[----:B------:R-:W-:Y:S02]  /*11fd0*/  IMAD.MOV.U32 R17, RZ, RZ, RZ ;  /* 0x000000ffff117224 */ /* 0x000fe400078e00ff */
[----:B------:R-:W-:Y:S02]  /*11fe0*/  IMAD.U32 R16, RZ, RZ, UR6 ;  /* 0x00000006ff107e24 */ /* 0x000fe4000f8e00ff */
[----:B------:R-:W-:-:S07]  /*11ff0*/  IMAD.MOV.U32 R18, RZ, RZ, RZ ;  /* 0x000000ffff127224 */ /* 0x000fce00078e00ff */
.L_x_5985:
[----:B------:R-:W-:-:S13]  /*12000*/  ISETP.NE.AND P0, PT, R0, RZ, PT ;  /* 0x000000ff0000720c */ /* 0x000fda0003f05270 */
[----:B------:R-:W1:Y:S01]  /*12010*/  @!P0 S2R R3, SR_CgaCtaId ;  /* 0x0000000000038919 */ /* 0x000e620000008800 */
[----:B------:R-:W-:-:S04]  /*12020*/  @!P0 MOV R0, 0x400 ;  /* 0x0000040000008802 */ /* 0x000fc80000000f00 */
[----:B-1----:R-:W-:-:S05]  /*12030*/  @!P0 LEA R0, R3, R0, 0x18 ;  /* 0x0000000003008211 */ /* 0x002fca00078ec0ff */
[----:B------:R1:W-:Y:S01]  /*12040*/  @!P0 STS.128 [R0+0x368d0], R16 ;  /* 0x0368d01000008388 */ /* 0x0003e20000000c00 */
[----:B------:R-:W-:Y:S06]  /*12050*/  BAR.ARV 0x5, 0x180 ;  /* 0x0146000000007b1d */ /* 0x000fec0000002000 */
.L_x_5978:
[----:B01----:R-:W-:Y:S01]  /*12060*/  IMAD.MOV.U32 R0, RZ, RZ, 0x1 ;  /* 0x00000001ff007424 */ /* 0x003fe200078e00ff */
[----:B------:R0:W-:Y:S01]  /*12070*/  STL [R1+0x48], RZ ;  /* 0x000048ff01007387 */ /* 0x0001e20000100800 */
[----:B------:R-:W-:Y:S02]  /*12080*/  ULDC UR4, c[0x0][0xc3c] ;  /* 0x00030f0000047ab9 */ /* 0x000fe40000000800 */
[----:B--2---:R-:W-:Y:S01]  /*12090*/  ISETP.GE.AND P0, PT, R19, UR4, PT ;  /* 0x0000000413007c0c */ /* 0x004fe2000bf06270 */
        /* <DEDUP_REMOVED lines=24> */
[----:B------:R-:W-:Y:S04]  /*12220*/  STL [R1+0x24], R3 ;  /* 0x0000240301007387 */ /* 0x000fe80000100800 */
[----:B------:R-:W-:Y:S04]  /*12230*/  STL [R1+0x8], RZ ;  /* 0x000008ff01007387 */ /* 0x000fe80000100800 */
[----:B------:R0:W-:Y:S04]  /*12240*/  STL [R1+0x14], R2 ;  /* 0x0000140201007387 */ /* 0x0001e80000100800 */
[----:B------:R1:W-:Y:S01]  /*12250*/  STL [R1+0x48], RZ ;  /* 0x000048ff01007387 */ /* 0x0003e20000100800 */
[----:B0-----:R-:W-:-:S02]  /*12260*/  LOP3.LUT R2, R0, 0x40, RZ, 0xfc, !PT ;  /* 0x0000004000027812 */ /* 0x001fc400078efcff */
[----:B-1----:R-:W-:-:S07]  /*12270*/  LOP3.LUT R0, R0, 0x80, RZ, 0xfc, !PT ;  /* 0x0000008000007812 */ /* 0x002fce00078efcff */
.L_x_6092:
[----:B0--3--:R-:W0:Y:S01]  /*12280*/  LDC.64 R2, c[0x0][0xc88] ;  /* 0x00032200ff027b82 */ /* 0x009e220000000a00 */
[----:B------:R-:W-:Y:S01]  /*12290*/  ULDC.64 UR4, c[0x0][0x208] ;  /* 0x0000820000047ab9 */ /* 0x000fe20000000a00 */
[----:B0-----:R-:W-:-:S05]  /*122a0*/  IMAD.WIDE R2, R19, 0x4, R2 ;  /* 0x0000000413027825 */ /* 0x001fca00078e0202 */
[----:B------:R-:W2:Y:S01]  /*122b0*/  LDG.E R12, desc[UR4][R2.64] ;  /* 0x00000004020c7981 */ /* 0x000ea2000c1e1900 */
[----:B------:R-:W-:Y:S05]  /*122c0*/  YIELD ;  /* 0x0000000000007946 */ /* 0x000fea0003800000 */
[----:B------:R-:W-:Y:S01]  /*122d0*/  ULDC.64 UR4, c[0x0][0xa28] ;  /* 0x00028a0000047ab9 */ /* 0x000fe20000000a00 */
[----:B------:R-:W-:Y:S01]  /*122e0*/  IMAD.MOV.U32 R0, RZ, RZ, RZ ;  /* 0x000000ffff007224 */ /* 0x000fe200078e00ff */
        /* <DEDUP_REMOVED lines=52> */
.L_x_5987:
[----:B------:R-:W-:Y:S01]  /*12630*/  IMAD.MOV.U32 R2, RZ, RZ, R12 ;  /* 0x000000ffff027224 */ /* 0x000fe200078e000c */
        /* <DEDUP_REMOVED lines=12> */
.L_x_5988:
[----:B------:R-:W-:Y:S05]  /*12700*/  @!P0 BRA `(.L_x_5989) ;  /* 0x0000000000108947 */ /* 0x000fea0003800000 */
[----:B------:R-:W-:Y:S02]  /*12710*/  ULDC.64 UR4, c[0x0][0x208] ;  /* 0x0000820000047ab9 */ /* 0x000fe40000000a00 */
[----:B------:R-:W2:Y:S04]  /*12720*/  LDG.E R6, desc[UR4][R4.64] ;  /* 0x0000000404067981 */ /* 0x000ea8000c1e1900 */
[----:B------:R-:W2:Y:S02]  /*12730*/  LDG.E R4, desc[UR4][R4.64+0x4] ;  /* 0x0000040404047981 */ /* 0x000ea4000c1e1900 */
[----:B--2---:R-:W-:-:S07]  /*12740*/  IMAD.IADD R6, R4, 0x1, -R6 ;  /* 0x0000000104067824 */ /* 0x004fce00078e0a06 */
.L_x_5989:
[----:B-----5:R-:W-:Y:S01]  /*12750*/  IMAD.IADD R6, R6, 0x1, -R0 ;  /* 0x0000000106067824 */ /* 0x020fe200078e0a00 */
[----:B------:R-:W-:Y:S01]  /*12760*/  BSSY B7, `(.L_x_5990) ;  /* 0x000048a000077945 */ /* 0x000fe20003800000 */
[----:B------:R-:W3:Y:S01]  /*12770*/  LDC R0, c[0x0][0x448] ;  /* 0x00011200ff007b82 */ /* 0x000ee20000000800 */
[----:B------:R-:W-:Y:S02]  /*12780*/  IMAD.SHL.U32 R2, R17, 0x80, RZ ;  /* 0x0000008011027824 */ /* 0x000fe400078e00ff */
[----:B------:R-:W-:Y:S02]  /*12790*/  VIADD R5, R6, 0x6f ;  /* 0x0000006f06057836 */ /* 0x000fe40000000000 */
[----:B------:R-:W-:Y:S02]  /*127a0*/  VIADD R2, R2, 0x7f ;  /* 0x0000007f02027836 */ /* 0x000fe40000000000 */
[----:B------:R-:W-:-:S04]  /*127b0*/  IMAD.MOV.U32 R4, RZ, RZ, RZ ;  /* 0x000000ffff047224 */ /* 0x000fc800078e00ff */
[----:B------:R-:W-:Y:S01]  /*127c0*/  IMAD.HI R4, R5, -0x6db6db6d, R4 ;  /* 0x9249249305047827 */ /* 0x000fe200078e0204 */
[----:B---3--:R-:W-:-:S13]  /*127d0*/  ISETP.NE.AND P0, PT, R0, 0x1, PT ;  /* 0x000000010000780c */ /* 0x008fda0003f05270 */
[----:B------:R-:W3:Y:S08]  /*127e0*/  @P0 LDC R0, c[0x0][0x44c] ;  /* 0x00011300ff000b82 */ /* 0x000ef00000000800 */
[----:B------:R-:W4:Y:S01]  /*127f0*/  @P0 LDC R3, c[0x0][0x450] ;  /* 0x00011400ff030b82 */ /* 0x000f220000000800 */
[----:B---3--:R-:W-:-:S05]  /*12800*/  @P0 IMAD.HI.U32 R0, R2, R0, RZ ;  /* 0x0000000002000227 */ /* 0x008fca00078e00ff */
[----:B----4-:R-:W-:Y:S02]  /*12810*/  @P0 SHF.R.U32.HI R2, RZ, R3, R0 ;  /* 0x00000003ff020219 */ /* 0x010fe40000011600 */
[----:B------:R-:W-:Y:S02]  /*12820*/  IADD3 R3, R6, 0x70, -R9 ;  /* 0x0000007006037810 */ /* 0x000fe40007ffe809 */
[----:B------:R-:W-:-:S03]  /*12830*/  SHF.R.U32.HI R0, RZ, 0x1f, R4 ;  /* 0x0000001fff007819 */ /* 0x000fc60000011604 */
[----:B------:R-:W-:Y:S01]  /*12840*/  IMAD.IADD R3, R3, 0x1, R2 ;  /* 0x0000000103037824 */ /* 0x000fe200078e0202 */
[----:B------:R-:W-:Y:S01]  /*12850*/  LEA.HI.SX32 R0, R4, R0, 0x1a ;  /* 0x0000000004007211 */ /* 0x000fe200078fd2ff */
[----:B------:R-:W-:-:S04]  /*12860*/  IMAD.MOV.U32 R2, RZ, RZ, RZ ;  /* 0x000000ffff027224 */ /* 0x000fc800078e00ff */
[----:B------:R-:W-:-:S05]  /*12870*/  IMAD.HI R2, R3, -0x6db6db6d, R2 ;  /* 0x9249249303027827 */ /* 0x000fca00078e0202 */
[----:B------:R-:W-:-:S04]  /*12880*/  SHF.R.U32.HI R3, RZ, 0x1f, R2 ;  /* 0x0000001fff037819 */ /* 0x000fc80000011602 */
[----:B------:R-:W-:-:S04]  /*12890*/  LEA.HI.SX32 R3, R2, R3, 0x1a ;  /* 0x0000000302037211 */ /* 0x000fc800078fd2ff */
[----:B--2---:R-:W-:-:S04]  /*128a0*/  VIMNMX R7, R0, R3, PT ;  /* 0x0000000300077248 */ /* 0x004fc80003fe0100 */
[----:B------:R-:W-:Y:S01]  /*128b0*/  ISETP.GT.AND P0, PT, R7, RZ, PT ;  /* 0x000000ff0700720c */ /* 0x000fe20003f04270 */
[----:B------:R2:W-:-:S12]  /*128c0*/  STL [R1+0x2c], R7 ;  /* 0x00002c0701007387 */ /* 0x0005d80000100800 */
[----:B--2---:R-:W-:Y:S05]  /*128d0*/  @P0 BRA `(.L_x_5991) ;  /* 0x0000000000480947 */ /* 0x004fea0003800000 */
[----:B------:R-:W2:Y:S02]  /*128e0*/  S2R R7, SR_TID.X ;  /* 0x0000000000077919 */ /* 0x000ea40000002100 */
[----:B--2---:R-:W-:-:S04]  /*128f0*/  LOP3.LUT R7, R7, 0x7f, RZ, 0xc0, !PT ;  /* 0x0000007f07077812 */ /* 0x004fc800078ec0ff */
[----:B------:R-:W-:-:S13]  /*12900*/  ISETP.NE.AND P0, PT, R7, RZ, PT ;  /* 0x000000ff0700720c */ /* 0x000fda0003f05270 */
[----:B------:R-:W-:Y:S05]  /*12910*/  @P0 BRA `(.L_x_5992) ;  /* 0x0000004400b80947 */ /* 0x000fea0003800000 */
[----:B------:R-:W2:Y:S01]  /*12920*/  S2R R5, SR_LANEID ;  /* 0x0000000000057919 */ /* 0x000ea20000000000 */
[----:B------:R-:W-:Y:S01]  /*12930*/  VOTEU.ANY UR4, UPT, PT ;  /* 0x0000000000047886 */ /* 0x000fe200038e0100 */
[----:B------:R-:W3:Y:S01]  /*12940*/  LDC.64 R2, c[0x0][0xc60] ;  /* 0x00031800ff027b82 */ /* 0x000ee20000000a00 */
[----:B------:R-:W2:Y:S01]  /*12950*/  FLO.U32 R0, UR4 ;  /* 0x0000000400007d00 */ /* 0x000ea200080e0000 */
[----:B------:R-:W-:Y:S01]  /*12960*/  ULDC.64 UR6, c[0x0][0x208] ;  /* 0x0000820000067ab9 */ /* 0x000fe20000000a00 */
[----:B--2---:R-:W-:-:S06]  /*12970*/  ISETP.EQ.U32.AND P0, PT, R0, R5, PT ;  /* 0x000000050000720c */ /* 0x004fcc0003f02070 */
[----:B------:R-:W3:Y:S07]  /*12980*/  POPC R5, UR4 ;  /* 0x0000000400057d09 */ /* 0x000eee0008000000 */
[----:B---3--:R-:W2:Y:S01]  /*12990*/  @P0 ATOMG.E.ADD.STRONG.GPU PT, R3, desc[UR6][R2.64], R5 ;  /* 0x00000005020309a8 */ /* 0x008ea200081ee1c6 */
[----:B------:R-:W3:Y:S02]  /*129a0*/  S2R R4, SR_LTMASK ;  /* 0x0000000000047919 */ /* 0x000ee40000003900 */
[----:B---3--:R-:W-:-:S04]  /*129b0*/  LOP3.LUT R4, R4, UR4, RZ, 0xc0, !PT ;  /* 0x0000000404047c12 */ /* 0x008fc8000f8ec0ff */
[----:B------:R-:W3:Y:S01]  /*129c0*/  POPC R7, R4 ;  /* 0x0000000400077309 */ /* 0x000ee20000000000 */
[----:B--2---:R-:W3:Y:S02]  /*129d0*/  SHFL.IDX PT, R0, R3, R0, 0x1f ;  /* 0x00001f0003007589 */ /* 0x004ee400000e0000 */
[----:B---3--:R-:W-:Y:S01]  /*129e0*/  IADD3 R16, R0, UR38, R7 ;  /* 0x0000002600107c10 */ /* 0x008fe2000fffe007 */
[----:B------:R-:W-:Y:S06]  /*129f0*/  BRA `(.L_x_5992) ;  /* 0x0000004400807947 */ /* 0x000fec0003800000 */
.L_x_5991:
        /* <DEDUP_REMOVED lines=21> */
.L_x_5994:
[----:B------:R-:W-:Y:S05]  /*12b50*/  BSYNC B6 ;  /* 0x0000000000067941 */ /* 0x000fea0003800000 */
.L_x_5993:
        /* <DEDUP_REMOVED lines=18> */
[----:B--2---:R-:W-:-:S07]  /*12c80*/  IMAD.MOV.U32 R13, RZ, RZ, RZ ;  /* 0x000000ffff0d7224 */ /* 0x004fce00078e00ff */
[----:B------:R-:W-:-:S07]  /*12c90*/  LEPC R20, `(.L_x_5997) ;  /* 0x000000001014794e */ /* 0x000fce0000000000 */
[----:B01-3--:R-:W-:Y:S05]  /*12ca0*/  CALL.ABS.NOINC R2 ;  /* 0x0000000002007343 */ /* 0x00bfea0003c00000 */
.L_x_5997:
        /* <DEDUP_REMOVED lines=16> */
.L_x_5996:
[----:B------:R-:W-:Y:S05]  /*12db0*/  BSYNC B6 ;  /* 0x0000000000067941 */ /* 0x000fea0003800000 */
.L_x_5995:
        /* <DEDUP_REMOVED lines=11> */
[----:B----4-:R2:W3:Y:S02]  /*12e70*/  @P0 LDG.E R7, desc[UR6][R2.64] ;  /* 0x0000000602070981 */ /* 0x0104e4000c1e1900 */
[----:B--2---:R-:W2:Y:S01]  /*12e80*/  LDC.64 R2, c[0x0][0x418] ;  /* 0x00010600ff027b82 */ /* 0x004ea20000000a00 */
[----:B-----5:R-:W-:Y:S01]  /*12e90*/  VIADD R4, R0, 0xffffffff ;  /* 0xffffffff00047836 */ /* 0x020fe20000000000 */
[----:B---3--:R-:W-:Y:S01]  /*12ea0*/  SHF.R.S32.HI R8, RZ, 0x1f, R7 ;  /* 0x0000001fff087819 */ /* 0x008fe20000011407 */
[----:B------:R3:W-:Y:S04]  /*12eb0*/  @P0 STL [R1+0x10], R7 ;  /* 0x0000100701000387 */ /* 0x0007e80000100800 */
        /* <DEDUP_REMOVED lines=10> */
.L_x_6108:
[----:B------:R-:W-:Y:S01]  /*12f60*/  PLOP3.LUT P1, PT, PT, PT, PT, 0x8, 0x0 ;  /* 0x000000000000781c */ /* 0x000fe20003f2e170 */
[----:B------:R4:W-:Y:S01]  /*12f70*/  STL [R1], R0 ;  /* 0x0000000001007387 */ /* 0x0009e20000100800 */
[----:B---3--:R-:W-:-:S03]  /*12f80*/  ISETP.NE.AND P0, PT, R14, RZ, PT ;  /* 0x000000ff0e00720c */ /* 0x008fc60003f05270 */
[----:B------:R3:W-:Y:S01]  /*12f90*/  STL [R1+0xc], R4 ;  /* 0x00000c0401007387 */ /* 0x0007e20000100800 */
[----:B----4-:R-:W-:-:S05]  /*12fa0*/  P2R R0, PR, RZ, 0x2 ;  /* 0x00000002ff007803 */ /* 0x010fca0000000000 */
[----:B------:R3:W-:Y:S04]  /*12fb0*/  STL [R1+0x20], R0 ;  /* 0x0000200001007387 */ /* 0x0007e80000100800 */
[----:B------:R-:W-:Y:S05]  /*12fc0*/  @P0 BRA `(.L_x_5999) ;  /* 0x00000004004c0947 */ /* 0x000fea0003800000 */
[----:B------:R-:W-:-:S03]  /*12fd0*/  UMOV UR4, 0xffffffff ;  /* 0xffffffff00047882 */ /* 0x000fc60000000000 */
[----:B------:R-:W-:Y:S05]  /*12fe0*/  BRA.DIV UR4, `(.L_x_6000) ;  /* 0x0000005604047947 */ /* 0x000fea000b800000 */
[----:B------:R-:W-:-:S13]  /*12ff0*/  ELECT P6, URZ, PT ;  /* 0x00000000003f782f */ /* 0x000fda00038c0000 */
.L_x_6111:
[----:B------:R-:W-:Y:S05]  /*13000*/  @!P6 BRA `(.L_x_5999) ;  /* 0x00000004003ce947 */ /* 0x000fea0003800000 */
[----:B------:R-:W-:-:S04]  /*13010*/  ISETP.NE.U32.AND P0, PT, R2, RZ, PT ;  /* 0x000000ff0200720c */ /* 0x000fc80003f05070 */
[----:B------:R-:W-:-:S13]  /*13020*/  ISETP.NE.AND.EX P0, PT, R3, RZ, PT, P0 ;  /* 0x000000ff0300720c */ /* 0x000fda0003f05300 */
[----:B------:R-:W-:Y:S05]  /*13030*/  @!P0 BRA `(.L_x_6001) ;  /* 0x0000000000588947 */ /* 0x000fea0003800000 */
[----:B------:R-:W4:Y:S01]  /*13040*/  LDC R6, c[0x0][0x43c] ;  /* 0x00010f00ff067b82 */ /* 0x000f220000000800 */
[----:B01----:R-:W-:Y:S01]  /*13050*/  IMAD.MOV.U32 R9, RZ, RZ, R4 ;  /* 0x000000ffff097224 */ /* 0x003fe200078e0004 */
[----:B------:R-:W-:Y:S01]  /*13060*/  ULDC.64 UR4, c[0x0][0x428] ;  /* 0x00010a0000047ab9 */ /* 0x000fe20000000a00 */
[----:B------:R-:W-:Y:S02]  /*13070*/  ULDC.64 UR6, c[0x0][0x208] ;  /* 0x0000820000067ab9 */ /* 0x000fe40000000a00 */
[----:B---3--:R-:W-:Y:S01]  /*13080*/  IMAD.MOV.U32 R0, RZ, RZ, R9 ;  /* 0x000000ffff007224 */ /* 0x008fe200078e0009 */
[----:B----4-:R-:W-:-:S13]  /*13090*/  ISETP.NE.AND P0, PT, R6, 0x1, PT ;  /* 0x000000010600780c */ /* 0x010fda0003f05270 */
[----:B--2---:R-:W0:Y:S02]  /*130a0*/  @P0 LDC.64 R4, c[0x0][0x440] ;  /* 0x00011000ff040b82 */ /* 0x004e240000000a00 */
        /* <DEDUP_REMOVED lines=15> */
.L_x_6001:
[----:B------:R-:W5:Y:S04]  /*131a0*/  LDL R7, [R1+0x4] ;  /* 0x0000040001077983 */ /* 0x000f680000100800 */
[----:B---34-:R-:W5:Y:S04]  /*131b0*/  LDL R0, [R1+0x8] ;  /* 0x0000080001007983 */ /* 0x018f680000100800 */
[----:B------:R-:W3:Y:S01]  /*131c0*/  LDL R2, [R1+0x14] ;  /* 0x0000140001027983 */ /* 0x000ee20000100800 */
[----:B-----5:R-:W-:Y:S01]  /*131d0*/  IMAD R0, R0, 0x8, R7 ;  /* 0x0000000800007824 */ /* 0x020fe200078e0207 */
[----:B---3--:R-:W-:-:S04]  /*131e0*/  SHF.L.U32 R2, R2, 0x1f, RZ ;  /* 0x0000001f02027819 */ /* 0x008fc800000006ff */
[----:B------:R-:W3:Y:S02]  /*131f0*/  SYNCS.PHASECHK.TRANS64.TRYWAIT P0, [R0+URZ+0x36840], R2 ;  /* 0x03684002000075a7 */ /* 0x000ee4000800017f */
[----:B---3--:R-:W-:Y:S05]  /*13200*/  @!P0 BRA `(.L_x_6002) ;  /* 0x00000050009c8947 */ /* 0x008fea0003800000 */
.L_x_6112:
        /* <DEDUP_REMOVED lines=11> */
.L_x_6003:
[----:B------:R-:W4:Y:S04]  /*132c0*/  LDL R6, [R1+0x4] ;  /* 0x0000040001067983 */ /* 0x000f280000100800 */
[----:B--2---:R-:W4:Y:S04]  /*132d0*/  LDL R5, [R1+0x8] ;  /* 0x0000080001057983 */ /* 0x004f280000100800 */
[----:B------:R-:W2:Y:S04]  /*132e0*/  LDL R4, [R1+0xc] ;  /* 0x00000c0001047983 */ /* 0x000ea80000100800 */
[----:B------:R-:W5:Y:S04]  /*132f0*/  LDL R3, [R1+0x18] ;  /* 0x0000180001037983 */ /* 0x000f680000100800 */
[----:B---3--:R-:W3:Y:S01]  /*13300*/  LDL R2, [R1] ;  /* 0x0000000001027983 */ /* 0x008ee20000100800 */
        /* <DEDUP_REMOVED lines=30> */
[----:B----4-:R-:W-:Y:S01]  /*134f0*/  NOP ;  /* 0x0000000000007918 */ /* 0x010fe20000000000 */
.L_x_5999:
[----:B------:R-:W4:Y:S04]  /*13500*/  LDL R2, [R1+0x4] ;  /* 0x0000040001027983 */ /* 0x000f280000100800 */
[----:B------:R-:W5:Y:S04]  /*13510*/  LDL.LU R3, [R1+0x30] ;  /* 0x0000300001037983 */ /* 0x000f680000300800 */
[----:B--2---:R-:W2:Y:S04]  /*13520*/  LDL.LU R5, [R1+0x28] ;  /* 0x0000280001057983 */ /* 0x004ea80000300800 */
[----:B---3--:R-:W3:Y:S01]  /*13530*/  LDL.LU R4, [R1+0x38] ;  /* 0x0000380001047983 */ /* 0x008ee20000300800 */
        /* <DEDUP_REMOVED lines=8> */
[----:B-----5:R-:W-:-:S04]  /*135c0*/  SHF.R.S32.HI R0, RZ, 0x1f, R3 ;  /* 0x0000001fff007819 */ /* 0x020fc80000011403 */
[----:B------:R-:W-:Y:S02]  /*135d0*/  LOP3.LUT P1, RZ, R2, 0x3ff, RZ, 0xc0, !PT ;  /* 0x000003ff02ff7812 */ /* 0x000fe4000782c0ff */
[----:B--2---:R-:W-:Y:S01]  /*135e0*/  SEL R5, R5, RZ, !P0 ;  /* 0x000000ff05057207 */ /* 0x004fe20004000000 */
[----:B------:R-:W-:Y:S01]  /*135f0*/  IMAD R0, R0, UR4, RZ ;  /* 0x0000000400007c24 */ /* 0x000fe2000f8e02ff */
[----:B---3--:R-:W-:-:S03]  /*13600*/  SEL R4, R4, RZ, !P0 ;  /* 0x000000ff04047207 */ /* 0x008fc60004000000 */
        /* <DEDUP_REMOVED lines=26> */
.L_x_6005:
[----:B------:R-:W-:Y:S05]  /*137b0*/  BSYNC B6 ;  /* 0x0000000000067941 */ /* 0x000fea0003800000 */
.L_x_6004:
[----:B---3--:R-:W2:Y:S01]  /*137c0*/  LDL.LU R5, [R1+0x30] ;  /* 0x0000300001057983 */ /* 0x008ea20000300800 */
[----:B------:R-:W-:Y:S01]  /*137d0*/  ULDC.64 UR4, c[0x0][0x2d8] ;  /* 0x0000b60000047ab9 */ /* 0x000fe20000000a00 */
[----:B------:R-:W3:Y:S01]  /*137e0*/  LDC R7, c[0x0][0x448] ;  /* 0x00011200ff077b82 */ /* 0x000ee20000000800 */
[----:B------:R-:W-:Y:S01]  /*137f0*/  ULDC.64 UR6, c[0x0][0x280] ;  /* 0x0000a00000067ab9 */ /* 0x000fe20000000a00 */
[----:B------:R-:W2:Y:S04]  /*13800*/  LDL.LU.64 R2, [R1+0x40] ;  /* 0x0000400001027983 */ /* 0x000ea80000300a00 */
[----:B------:R-:W4:Y:S04]  /*13810*/  LDL.LU R0, [R1+0x38] ;  /* 0x0000380001007983 */ /* 0x000f280000300800 */
[----:B------:R-:W4:Y:S04]  /*13820*/  LDL.LU R6, [R1+0x4c] ;  /* 0x00004c0001067983 */ /* 0x000f280000300800 */
[----:B------:R-:W4:Y:S01]  /*13830*/  LDL.LU R4, [R1+0x28] ;  /* 0x0000280001047983 */ /* 0x000f220000300800 */
[----:B01----:R-:W0:Y:S01]  /*13840*/  S2R R9, SR_TID.X ;  /* 0x0000000000097919 */ /* 0x003e220000002100 */
[----:B------:R-:W1:Y:S01]  /*13850*/  S2R R8, SR_TID.X ;  /* 0x0000000000087919 */ /* 0x000e620000002100 */
[----:B---3--:R-:W-:Y:S01]  /*13860*/  ISETP.NE.AND P0, PT, R7, 0x1, PT ;  /* 0x000000010700780c */ /* 0x008fe20003f05270 */
[----:B0-----:R-:W-:-:S02]  /*13870*/  IMAD.SHL.U32 R9, R9, 0x8, RZ ;  /* 0x0000000809097824 */ /* 0x001fc400078e00ff */
[----:B-1----:R-:W-:-:S03]  /*13880*/  IMAD.SHL.U32 R10, R8, 0x8, RZ ;  /* 0x00000008080a7824 */ /* 0x002fc600078e00ff */
[----:B------:R-:W-:-:S04]  /*13890*/  LOP3.LUT R9, R9, 0x38, RZ, 0xc0, !PT ;  /* 0x0000003809097812 */ /* 0x000fc800078ec0ff */
[C---:B------:R-:W-:Y:S02]  /*138a0*/  LOP3.LUT R11, R9.reuse, 0x40, RZ, 0xfc, !PT ;  /* 0x00000040090b7812 */ /* 0x040fe400078efcff */
[----:B------:R-:W-:Y:S02]  /*138b0*/  LOP3.LUT R9, R9, 0x80, RZ, 0xfc, !PT ;  /* 0x0000008009097812 */ /* 0x000fe400078efcff */
[----:B------:R-:W-:Y:S01]  /*138c0*/  LOP3.LUT R10, R10, 0x38, RZ, 0xc0, !PT ;  /* 0x000000380a0a7812 */ /* 0x000fe200078ec0ff */
[----:B--2---:R-:W-:Y:S02]  /*138d0*/  IMAD.MOV.U32 R3, RZ, RZ, R5 ;  /* 0x000000ffff037224 */ /* 0x004fe400078e0005 */
[----:B------:R-:W0:Y:S01]  /*138e0*/  S2R R5, SR_TID.X ;  /* 0x0000000000057919 */ /* 0x000e220000002100 */
[----:B----4-:R-:W-:Y:S02]  /*138f0*/  IMAD R0, R0, UR4, RZ ;  /* 0x0000000400007c24 */ /* 0x010fe4000f8e02ff */
        /* <DEDUP_REMOVED lines=30> */
[C---:B------:R-:W-:Y:S01]  /*13ae0*/  IMAD.WIDE.U32 R4, R0.reuse, UR4, R2 ;  /* 0x0000000400047c25 */ /* 0x040fe2000f8e0002 */
[----:B------:R-:W-:Y:S02]  /*13af0*/  ULDC UR4, c[0x0][0x2b8] ;  /* 0x0000ae0000047ab9 */ /* 0x000fe40000000800 */
[----:B------:R-:W-:Y:S01]  /*13b00*/  ISETP.GE.AND P0, PT, R9, UR4, PT ;  /* 0x0000000409007c0c */ /* 0x000fe2000bf06270 */
[----:B------:R-:W-:Y:S01]  /*13b10*/  IMAD R0, R0, UR5, R6 ;  /* 0x0000000500007c24 */ /* 0x000fe2000f8e0206 */
[----:B------:R0:W5:Y:S01]  /*13b20*/  LDL R9, [R1+0x24] ;  /* 0x0000240001097983 */ /* 0x0001620000100800 */
[----:B------:R-:W-:Y:S02]  /*13b30*/  LEA R3, P3, R4, UR6, 0x1 ;  /* 0x0000000604037c11 */ /* 0x000fe4000f8608ff */
[----:B------:R-:W-:Y:S01]  /*13b40*/  IMAD.IADD R0, R5, 0x1, R0 ;  /* 0x0000000105007824 */ /* 0x000fe200078e0200 */
[----:B------:R-:W-:-:S02]  /*13b50*/  ISETP.GE.AND P2, PT, R10, UR4, PT ;  /* 0x000000040a007c0c */ /* 0x000fc4000bf46270 */
[----:B------:R-:W-:Y:S01]  /*13b60*/  ISETP.GE.AND P1, PT, R11, UR4, PT ;  /* 0x000000040b007c0c */ /* 0x000fe2000bf26270 */
[----:B------:R-:W-:Y:S01]  /*13b70*/  UMOV UR4, 0xffffffff ;  /* 0xffffffff00047882 */ /* 0x000fe20000000000 */
[----:B------:R-:W-:Y:S02]  /*13b80*/  LEA.HI.X R0, R4, UR7, R0, 0x1, P3 ;  /* 0x0000000704007c11 */ /* 0x000fe400098f0c00 */
[----:B0-----:R-:W-:Y:S09]  /*13b90*/  BRA.DIV UR4, `(.L_x_6006) ;  /* 0x0000004a044c7947 */ /* 0x001ff2000b800000 */
[----:B------:R-:W0:Y:S02]  /*13ba0*/  S2R R4, SR_TID.X ;  /* 0x0000000000047919 */ /* 0x000e240000002100 */
[----:B0-----:R-:W-:-:S04]  /*13bb0*/  LOP3.LUT R4, R4, 0x7f, RZ, 0xc0, !PT ;  /* 0x0000007f04047812 */ /* 0x001fc800078ec0ff */
[----:B------:R-:W-:Y:S02]  /*13bc0*/  SHF.R.U32.HI R5, RZ, 0x3, R4 ;  /* 0x00000003ff057819 */ /* 0x000fe40000011604 */
[----:B------:R-:W2:Y:S01]  /*13bd0*/  LDL.LU R4, [R1+0x34] ;  /* 0x0000340001047983 */ /* 0x000ea20000300800 */
[----:B------:R-:W-:Y:S02]  /*13be0*/  ULDC.64 UR4, c[0x0][0x208] ;  /* 0x0000820000047ab9 */ /* 0x000fe40000000a00 */
[----:B------:R-:W-:Y:S01]  /*13bf0*/  IMAD R17, R17, 0x80, R5 ;  /* 0x0000008011117824 */ /* 0x000fe200078e0205 */
[----:B------:R-:W-:Y:S04]  /*13c00*/  SHFL.IDX PT, R6, R3, 0x1, 0x181f ;  /* 0x00381f0003067f89 */ /* 0x000fe800000e0000 */
[----:B------:R-:W0:Y:S04]  /*13c10*/  SHFL.IDX PT, R5, R3, RZ, 0x181f ;  /* 0x00181fff03057589 */ /* 0x000e2800000e0000 */
[----:B------:R-:W-:Y:S01]  /*13c20*/  SHFL.IDX PT, R8, R0, 0x1, 0x181f ;  /* 0x00381f0000087f89 */ /* 0x000fe200000e0000 */
[----:B--2---:R-:W-:-:S02]  /*13c30*/  IMAD R2, R4, R7, RZ ;  /* 0x0000000704027224 */ /* 0x004fc400078e02ff */
[----:B------:R-:W-:-:S03]  /*13c40*/  VIADD R4, R17, 0x10 ;  /* 0x0000001011047836 */ /* 0x000fc60000000000 */
[-C--:B------:R-:W-:Y:S02]  /*13c50*/  ISETP.GE.AND P4, PT, R17, R2.reuse, PT ;  /* 0x000000021100720c */ /* 0x080fe40003f86270 */
[----:B------:R-:W-:Y:S02]  /*13c60*/  ISETP.GE.AND P3, PT, R4, R2, PT ;  /* 0x000000020400720c */ /* 0x000fe40003f66270 */
[----:B------:R-:W1:Y:S09]  /*13c70*/  SHFL.IDX PT, R4, R0, RZ, 0x181f ;  /* 0x00181fff00047589 */ /* 0x000e7200000e0000 */
[----:B0-----:R-:W-:-:S05]  /*13c80*/  @!P4 LEA R5, P5, R10, R5, 0x1 ;  /* 0x000000050a05c211 */ /* 0x001fca00078a08ff */
[----:B-1----:R-:W-:Y:S01]  /*13c90*/  @!P4 IMAD.X R4, RZ, RZ, R4, P5 ;  /* 0x000000ffff04c224 */ /* 0x002fe200028e0604 */
[----:B------:R-:W-:-:S04]  /*13ca0*/  @!P3 LEA R7, P5, R10, R6, 0x1 ;  /* 0x000000060a07b211 */ /* 0x000fc800078a08ff */
        /* <DEDUP_REMOVED lines=9> */
[----:B------:R-:W0:Y:S04]  /*13d40*/  SHFL.IDX PT, R7, R3, 0x2, 0x181f ;  /* 0x00581f0003077f89 */ /* 0x000e2800000e0000 */
[----:B------:R-:W-:Y:S04]  /*13d50*/  @!P3 LDGSTS.E.BYPASS.LTC128B.128 [R9+0x15c00], desc[UR4][R4.64], !P2 ;  /* 0x15c000000409bfae */ /* 0x000fe8000d101d44 */
[----:B------:R-:W-:Y:S04]  /*13d60*/  @!P3 LDGSTS.E.BYPASS.LTC128B.128 [R9+0x19c00], desc[UR4][R4.64+0x80], !P1 ;  /* 0x19c000800409bfae */ /* 0x000fe8000c901d44 */
[----:B------:R1:W-:Y:S04]  /*13d70*/  @!P3 LDGSTS.E.BYPASS.LTC128B.128 [R9+0x1dc00], desc[UR4][R4.64+0x100], !P0 ;  /* 0x1dc001000409bfae */ /* 0x0003e8000c101d44 */
[----:B------:R-:W2:Y:S01]  /*13d80*/  SHFL.IDX PT, R6, R0, 0x2, 0x181f ;  /* 0x00581f0000067f89 */ /* 0x000ea200000e0000 */
[----:B-1----:R-:W-:-:S05]  /*13d90*/  VIADD R4, R17, 0x20 ;  /* 0x0000002011047836 */ /* 0x002fca0000000000 */
[----:B------:R-:W-:-:S13]  /*13da0*/  ISETP.GE.AND P3, PT, R4, R2, PT ;  /* 0x000000020400720c */ /* 0x000fda0003f66270 */
[----:B0-----:R-:W-:-:S05]  /*13db0*/  @!P3 LEA R7, P4, R10, R7, 0x1 ;  /* 0x000000070a07b211 */ /* 0x001fca00078808ff */
[----:B--2---:R-:W-:-:S04]  /*13dc0*/  @!P3 IMAD.X R4, RZ, RZ, R6, P4 ;  /* 0x000000ffff04b224 */ /* 0x004fc800020e0606 */
[----:B------:R-:W-:Y:S02]  /*13dd0*/  @!P3 IMAD.MOV.U32 R5, RZ, RZ, R4 ;  /* 0x000000ffff05b224 */ /* 0x000fe400078e0004 */
[----:B------:R-:W-:-:S05]  /*13de0*/  @!P3 IMAD.MOV.U32 R4, RZ, RZ, R7 ;  /* 0x000000ffff04b224 */ /* 0x000fca00078e0007 */
        /* <DEDUP_REMOVED lines=53> */
.L_x_6129:
        /* <DEDUP_REMOVED lines=13> */
.L_x_6008:
[----:B------:R-:W-:Y:S05]  /*14210*/  BSYNC B0 ;  /* 0x0000000000007941 */ /* 0x000fea0003800000 */
.L_x_6007:
[----:B01----:R-:W2:Y:S01]  /*14220*/  LDL R9, [R1+0x4] ;  /* 0x0000040001097983 */ /* 0x003ea20000100800 */
[----:B------:R-:W-:Y:S01]  /*14230*/  PLOP3.LUT P0, PT, PT, PT, PT, 0x80, 0x0 ;  /* 0x000000000000781c */ /* 0x000fe20003f0f070 */
[----:B------:R-:W-:Y:S01]  /*14240*/  NOP ;  /* 0x0000000000007918 */ /* 0x000fe20000000000 */
[----:B--2---:R-:W-:-:S11]  /*14250*/  VIADD R6, R9, 0x36800 ;  /* 0x0003680009067836 */ /* 0x004fd60000000000 */
.L_x_6009:
        /* <DEDUP_REMOVED lines=19> */
.L_x_6130:
[----:B------:R-:W-:Y:S05]  /*14390*/  BSYNC B0 ;  /* 0x0000000000007941 */ /* 0x000fea0003800000 */
.L_x_6010:
        /* <DEDUP_REMOVED lines=28> */
[----:B------:R-:W0:Y:S03]  /*14560*/  LDC R5, c[0x0][0x43c] ;  /* 0x00010f00ff057b82 */ /* 0x000e260000000800 */
[----:B------:R-:W3:Y:S01]  /*14570*/  LDL R7, [R1+0x10] ;  /* 0x0000100001077983 */ /* 0x000ee20000100800 */
[----:B------:R-:W-:Y:S01]  /*14580*/  IMAD.MOV.U32 R0, RZ, RZ, R4 ;  /* 0x000000ffff007224 */ /* 0x000fe200078e0004 */
[----:B------:R-:W-:Y:S01]  /*14590*/  ULDC.64 UR6, c[0x0][0x428] ;  /* 0x00010a0000067ab9 */ /* 0x000fe20000000a00 */
[----:B------:R-:W-:Y:S01]  /*145a0*/  ULDC.64 UR8, c[0x0][0x208] ;  /* 0x0000820000087ab9 */ /* 0x000fe20000000a00 */
[----:B0-----:R-:W-:-:S13]  /*145b0*/  ISETP.NE.AND P0, PT, R5, 0x1, PT ;  /* 0x000000010500780c */ /* 0x001fda0003f05270 */
[----:B-----5:R-:W0:Y:S02]  /*145c0*/  @P0 LDC.64 R2, c[0x0][0x440] ;  /* 0x00011000ff020b82 */ /* 0x020e240000000a00 */
        /* <DEDUP_REMOVED lines=13> */
.L_x_6018:
[----:B------:R-:W2:Y:S01]  /*146a0*/  LDL R0, [R1+0x4] ;  /* 0x0000040001007983 */ /* 0x000ea20000100800 */
[----:B------:R-:W-:Y:S01]  /*146b0*/  BSSY B3, `(.L_x_6019) ;  /* 0x0000005000037945 */ /* 0x000fe20003800000 */
[----:B--2---:R-:W-:Y:S01]  /*146c0*/  IMAD R2, R9, 0x8, R0 ;  /* 0x0000000809027824 */ /* 0x004fe200078e0200 */
[----:B------:R-:W-:-:S04]  /*146d0*/  SHF.L.U32 R0, R12, 0x1f, RZ ;  /* 0x0000001f0c007819 */ /* 0x000fc800000006ff */
[----:B------:R-:W1:Y:S02]  /*146e0*/  SYNCS.PHASECHK.TRANS64.TRYWAIT P0, [R2+URZ+0x36840], R0 ;  /* 0x03684000020075a7 */ /* 0x000e64000800017f */
[----:B-1----:R-:W-:Y:S05]  /*146f0*/  @!P0 BRA `(.L_x_6020) ;  /* 0x0000004800888947 */ /* 0x002fea0003800000 */
.L_x_6131:
[----:B------:R-:W-:Y:S05]  /*14700*/  BSYNC B3 ;  /* 0x0000000000037941 */ /* 0x000fea0003800000 */
.L_x_6019:
        /* <DEDUP_REMOVED lines=12> */
.L_x_6022:
[----:B------:R-:W-:Y:S05]  /*147d0*/  BSYNC B3 ;  /* 0x0000000000037941 */ /* 0x000fea0003800000 */
.L_x_6021:
        /* <DEDUP_REMOVED lines=13> */
.L_x_6023:
        /* <DEDUP_REMOVED lines=16> */
.L_x_6024:
        /* <DEDUP_REMOVED lines=16> */
.L_x_6025:
        /* <DEDUP_REMOVED lines=17> */
.L_x_6132:
[----:B------:R-:W-:Y:S05]  /*14bc0*/  BSYNC B3 ;  /* 0x0000000000037941 */ /* 0x000fea0003800000 */
.L_x_6026:
        /* <DEDUP_REMOVED lines=14> */
.L_x_6029:
[----:B------:R-:W-:Y:S05]  /*14cb0*/  BSYNC B3 ;  /* 0x0000000000037941 */ /* 0x000fea0003800000 */
.L_x_6028:
        /* <DEDUP_REMOVED lines=14> */
.L_x_6030:
        /* <DEDUP_REMOVED lines=16> */
.L_x_6031:
        /* <DEDUP_REMOVED lines=16> */
.L_x_6032:
        /* <DEDUP_REMOVED lines=13> */
.L_x_6017:
[----:B------:R-:W-:Y:S05]  /*15070*/  BSYNC B1 ;  /* 0x0000000000017941 */ /* 0x000fea0003800000 */
.L_x_6016:
[----:B------:R-:W2:Y:S04]  /*15080*/  LDL.LU R0, [R1+0x2c] ;  /* 0x00002c0001007983 */ /* 0x000ea80000300800 */
[----:B------:R3:W-:Y:S04]  /*15090*/  STL [R1+0x8], R9 ;  /* 0x0000080901007387 */ /* 0x0007e80000100800 */
[----:B------:R3:W-:Y:S02]  /*150a0*/  STL [R1+0x14], R12 ;  /* 0x0000140c01007387 */ /* 0x0007e40000100800 */
[----:B--23--:R-:W-:-:S07]  /*150b0*/  VIADD R0, R0, 0xfffffffd ;  /* 0xfffffffd00007836 */ /* 0x00cfce0000000000 */
.L_x_6015:
[----:B------:R-:W-:Y:S05]  /*150c0*/  BSYNC B2 ;  /* 0x0000000000027941 */ /* 0x000fea0003800000 */
.L_x_6014:
[----:B------:R-:W-:-:S13]  /*150d0*/  ISETP.NE.AND P0, PT, R4, RZ, PT ;  /* 0x000000ff0400720c */ /* 0x000fda0003f05270 */
[----:B------:R-:W-:Y:S05]  /*150e0*/  @!P0 BRA `(.L_x_6013) ;  /* 0x0000001800088947 */ /* 0x000fea0003800000 */
[----:B0-----:R0:W5:Y:S02]  /*150f0*/  LDL R8, [R1] ;  /* 0x0000000001087983 */ /* 0x0011640000100800 */
.L_x_6067:
[----:B--2---:R-:W2:Y:S04]  /*15100*/  LDL R4, [R1+0x20] ;  /* 0x0000200001047983 */ /* 0x004ea80000100800 */
[----:B---3--:R-:W3:Y:S04]  /*15110*/  LDL R3, [R1+0x8] ;  /* 0x0000080001037983 */ /* 0x008ee80000100800 */
[----:B----4-:R-:W4:Y:S01]  /*15120*/  LDL R2, [R1+0x14] ;  /* 0x0000140001027983 */ /* 0x010f220000100800 */
        /* <DEDUP_REMOVED lines=18> */
[----:B------:R-:W-:Y:S01]  /*15250*/  ULDC.64 UR8, c[0x0][0x208] ;  /* 0x0000820000087ab9 */ /* 0x000fe20000000a00 */
        /* <DEDUP_REMOVED lines=15> */
.L_x_6035:
[----:B------:R-:W3:Y:S01]  /*15350*/  LDL R2, [R1+0x4] ;  /* 0x0000040001027983 */ /* 0x000ee20000100800 */
[----:B------:R-:W-:Y:S01]  /*15360*/  BSSY B2, `(.L_x_6036) ;  /* 0x0000005000027945 */ /* 0x000fe20003800000 */
[----:B---3--:R-:W-:Y:S01]  /*15370*/  IMAD R3, R4, 0x8, R2 ;  /* 0x0000000804037824 */ /* 0x008fe200078e0202 */
[----:B------:R-:W-:-:S04]  /*15380*/  SHF.L.U32 R2, R5, 0x1f, RZ ;  /* 0x0000001f05027819 */ /* 0x000fc800000006ff */
[----:B------:R-:W3:Y:S02]  /*15390*/  SYNCS.PHASECHK.TRANS64.TRYWAIT P0, [R3+URZ+0x36840], R2 ;  /* 0x03684002030075a7 */ /* 0x000ee4000800017f */
[----:B---3--:R-:W-:Y:S05]  /*153a0*/  @!P0 BRA `(.L_x_6037) ;  /* 0x0000003c00848947 */ /* 0x008fea0003800000 */
.L_x_6133:
[----:B------:R-:W-:Y:S05]  /*153b0*/  BSYNC B2 ;  /* 0x0000000000027941 */ /* 0x000fea0003800000 */
.L_x_6036:
        /* <DEDUP_REMOVED lines=12> */
.L_x_6039:
[----:B------:R-:W-:Y:S05]  /*15480*/  BSYNC B2 ;  /* 0x0000000000027941 */ /* 0x000fea0003800000 */
.L_x_6038:
        /* <DEDUP_REMOVED lines=13> */
.L_x_6040:
        /* <DEDUP_REMOVED lines=16> */
.L_x_6041:
        /* <DEDUP_REMOVED lines=16> */
.L_x_6042:
        /* <DEDUP_REMOVED lines=17> */
.L_x_6134:
[----:B------:R-:W-:Y:S05]  /*15870*/  BSYNC B2 ;  /* 0x0000000000027941 */ /* 0x000fea0003800000 */
.L_x_6043:
        /* <DEDUP_REMOVED lines=11> */
.L_x_6046:
[----:B------:R-:W-:Y:S05]  /*15930*/  BSYNC B2 ;  /* 0x0000000000027941 */ /* 0x000fea0003800000 */
.L_x_6045:
        /* <DEDUP_REMOVED lines=14> */
.L_x_6047:
        /* <DEDUP_REMOVED lines=16> */
.L_x_6048:
        /* <DEDUP_REMOVED lines=16> */
.L_x_6049:
        /* <DEDUP_REMOVED lines=13> */
.L_x_6034:
[----:B------:R-:W-:Y:S05]  /*15cf0*/  BSYNC B1 ;  /* 0x0000000000017941 */ /* 0x000fea0003800000 */
.L_x_6033:
[----:B------:R-:W3:Y:S01]  /*15d00*/  LDL R2, [R1+0x20] ;  /* 0x0000200001027983 */ /* 0x000ee20000100800 */
[----:B------:R-:W-:Y:S01]  /*15d10*/  VIADD R3, R4, 0x1 ;  /* 0x0000000104037836 */ /* 0x000fe20000000000 */
[----:B------:R-:W-:Y:S04]  /*15d20*/  BSSY B1, `(.L_x_6050) ;  /* 0x00000bb000017945 */ /* 0x000fe80003800000 */
[----:B------:R-:W-:-:S04]  /*15d30*/  ISETP.NE.AND P0, PT, R3, 0x2, PT ;  /* 0x000000020300780c */ /* 0x000fc80003f05270 */
[----:B------:R-:W-:Y:S02]  /*15d40*/  SEL R11, R3, RZ, P0 ;  /* 0x000000ff030b7207 */ /* 0x000fe40000000000 */
[----:B---3--:R-:W-:Y:S02]  /*15d50*/  ISETP.NE.AND P1, PT, R2, RZ, PT ;  /* 0x000000ff0200720c */ /* 0x008fe40003f25270 */
        /* <DEDUP_REMOVED lines=14> */
[----:B------:R-:W-:Y:S01]  /*15e40*/  ULDC.64 UR8, c[0x0][0x208] ;  /* 0x0000820000087ab9 */ /* 0x000fe20000000a00 */
        /* <DEDUP_REMOVED lines=15> */
.L_x_6052:
[----:B------:R-:W4:Y:S01]  /*15f40*/  LDL R2, [R1+0x4] ;  /* 0x0000040001027983 */ /* 0x000f220000100800 */
[----:B------:R-:W-:Y:S01]  /*15f50*/  SHF.L.U32 R3, R10, 0x1f, RZ ;  /* 0x0000001f0a037819 */ /* 0x000fe200000006ff */
[----:B------:R-:W-:Y:S01]  /*15f60*/  BSSY B2, `(.L_x_6053) ;  /* 0x0000004000027945 */ /* 0x000fe20003800000 */
[----:B----4-:R-:W-:-:S04]  /*15f70*/  IMAD R2, R11, 0x8, R2 ;  /* 0x000000080b027824 */ /* 0x010fc800078e0202 */
[----:B------:R-:W4:Y:S02]  /*15f80*/  SYNCS.PHASECHK.TRANS64.TRYWAIT P0, [R2+URZ+0x36840], R3 ;  /* 0x03684003020075a7 */ /* 0x000f24000800017f */
[----:B----4-:R-:W-:Y:S05]  /*15f90*/  @!P0 BRA `(.L_x_6054) ;  /* 0x0000003000b08947 */ /* 0x010fea0003800000 */
.L_x_6135:
[----:B------:R-:W-:Y:S05]  /*15fa0*/  BSYNC B2 ;  /* 0x0000000000027941 */ /* 0x000fea0003800000 */
.L_x_6053:
        /* <DEDUP_REMOVED lines=12> */
.L_x_6056:
[----:B------:R-:W-:Y:S05]  /*16070*/  BSYNC B2 ;  /* 0x0000000000027941 */ /* 0x000fea0003800000 */
.L_x_6055:
        /* <DEDUP_REMOVED lines=15> */
.L_x_6057:
        /* <DEDUP_REMOVED lines=16> */
.L_x_6058:
        /* <DEDUP_REMOVED lines=16> */
.L_x_6059:
        /* <DEDUP_REMOVED lines=15> */
.L_x_6136:
[----:B------:R-:W-:Y:S05]  /*16460*/  BSYNC B2 ;  /* 0x0000000000027941 */ /* 0x000fea0003800000 */
.L_x_6060:
        /* <DEDUP_REMOVED lines=11> */
.L_x_6063:
[----:B------:R-:W-:Y:S05]  /*16520*/  BSYNC B2 ;  /* 0x0000000000027941 */ /* 0x000fea0003800000 */
.L_x_6062:
        /* <DEDUP_REMOVED lines=13> */
.L_x_6064:
        /* <DEDUP_REMOVED lines=16> */
.L_x_6065:
        /* <DEDUP_REMOVED lines=16> */
.L_x_6066:
        /* <DEDUP_REMOVED lines=13> */
.L_x_6051:
[----:B------:R-:W-:Y:S05]  /*168d0*/  BSYNC B1 ;  /* 0x0000000000017941 */ /* 0x000fea0003800000 */
.L_x_6050:
[C---:B------:R-:W-:Y:S01]  /*168e0*/  ISETP.GT.AND P0, PT, R0.reuse, 0x1, PT ;  /* 0x000000010000780c */ /* 0x040fe20003f04270 */
[----:B------:R-:W-:-:S12]  /*168f0*/  VIADD R0, R0, 0xfffffffe ;  /* 0xfffffffe00007836 */ /* 0x000fd80000000000 */
[----:B------:R-:W-:Y:S05]  /*16900*/  @P0 BRA `(.L_x_6067) ;  /* 0xffffffe400fc0947 */ /* 0x000fea000383ffff */
.L_x_6013:
[----:B------:R-:W-:Y:S05]  /*16910*/  BSYNC B0 ;  /* 0x0000000000007941 */ /* 0x000fea0003800000 */
.L_x_6012:
        /* <DEDUP_REMOVED lines=18> */
.L_x_6069:
[----:B------:R-:W-:Y:S05]  /*16a40*/  BSYNC B0 ;  /* 0x0000000000007941 */ /* 0x000fea0003800000 */
.L_x_6068:
[----:B------:R-:W2:Y:S01]  /*16a50*/  LDL.LU R0, [R1+0x20] ;  /* 0x0000200001007983 */ /* 0x000ea20000300800 */
[----:B------:R-:W-:Y:S01]  /*16a60*/  BSSY B0, `(.L_x_6070) ;  /* 0x0000050000007945 */ /* 0x000fe20003800000 */
[----:B--2---:R-:W-:-:S13]  /*16a70*/  ISETP.NE.AND P0, PT, R0, RZ, PT ;  /* 0x000000ff0000720c */ /* 0x004fda0003f05270 */
        /* <DEDUP_REMOVED lines=10> */
.L_x_6137:
[----:B------:R-:W-:Y:S05]  /*16b20*/  BSYNC B1 ;  /* 0x0000000000017941 */ /* 0x000fea0003800000 */
.L_x_6072:
        /* <DEDUP_REMOVED lines=9> */
.L_x_6075:
[----:B------:R-:W-:Y:S05]  /*16bc0*/  BSYNC B1 ;  /* 0x0000000000017941 */ /* 0x000fea0003800000 */
.L_x_6074:
[----:B------:R-:W2:Y:S04]  /*16bd0*/  LDL.LU R5, [R1+0x18] ;  /* 0x0000180001057983 */ /* 0x000ea80000300800 */
[----:B------:R-:W2:Y:S04]  /*16be0*/  LDL.LU R3, [R1+0xc] ;  /* 0x00000c0001037983 */ /* 0x000ea80000300800 */
[----:B------:R-:W3:Y:S04]  /*16bf0*/  LDL R4, [R1+0x4] ;  /* 0x0000040001047983 */ /* 0x000ee80000100800 */
[----:B0-----:R-:W3:Y:S01]  /*16c00*/  LDL R2, [R1+0x8] ;  /* 0x0000080001027983 */ /* 0x001ee20000100800 */
        /* <DEDUP_REMOVED lines=10> */
.L_x_6076:
        /* <DEDUP_REMOVED lines=16> */
.L_x_6077:
        /* <DEDUP_REMOVED lines=16> */
.L_x_6078:
        /* <DEDUP_REMOVED lines=11> */
.L_x_6071:
[----:B------:R-:W-:Y:S05]  /*16f60*/  BSYNC B0 ;  /* 0x0000000000007941 */ /* 0x000fea0003800000 */
.L_x_6070:
        /* <DEDUP_REMOVED lines=9> */
.L_x_5992:
[----:B------:R-:W-:Y:S05]  /*17000*/  BSYNC B7 ;  /* 0x0000000000077941 */ /* 0x000fea0003800000 */
.L_x_5990:
[----:B0-----:R-:W2:Y:S02]  /*17010*/  LDL R0, [R1+0x50] ;  /* 0x0000500001007983 */ /* 0x001ea40000100800 */
[----:B--2---:R-:W-:-:S13]  /*17020*/  ISETP.NE.AND P0, PT, R0, RZ, PT ;  /* 0x000000ff0000720c */ /* 0x004fda0003f05270 */
        /* <DEDUP_REMOVED lines=11> */
.L_x_6079:
        /* <DEDUP_REMOVED lines=11> */
[----:B------:R0:W2:Y:S01]  /*17190*/  @!P1 LDG.E R3, desc[UR6][R2.64] ;  /* 0x0000000602039981 */ /* 0x0000a2000c1e1900 */
[C---:B------:R-:W-:Y:S02]  /*171a0*/  ISETP.GE.U32.AND P2, PT, R6.reuse, 0x2, PT ;  /* 0x000000020600780c */ /* 0x040fe40003f46070 */
[C---:B------:R-:W-:Y:S01]  /*171b0*/  ISETP.GE.U32.AND P3, PT, R6.reuse, 0x4, PT ;  /* 0x000000040600780c */ /* 0x040fe20003f66070 */
[----:B------:R-:W-:Y:S01]  /*171c0*/  SHFL.IDX PT, R0, R16, RZ, 0x1f ;  /* 0x00001fff10007589 */ /* 0x000fe200000e0000 */
[C---:B------:R-:W-:Y:S02]  /*171d0*/  ISETP.GE.U32.AND P4, PT, R6.reuse, 0x8, PT ;  /* 0x000000080600780c */ /* 0x040fe40003f86070 */
[C---:B------:R-:W-:Y:S01]  /*171e0*/  ISETP.GE.U32.AND P5, PT, R6.reuse, 0x10, PT ;  /* 0x000000100600780c */ /* 0x040fe20003fa6070 */
[----:B0-----:R-:W-:Y:S02]  /*171f0*/  IMAD.MOV.U32 R2, RZ, RZ, RZ ;  /* 0x000000ffff027224 */ /* 0x001fe400078e00ff */
[----:B--2---:R-:W-:Y:S01]  /*17200*/  @!P1 IMAD.MOV.U32 R2, RZ, RZ, R3 ;  /* 0x000000ffff029224 */ /* 0x004fe200078e0003 */
        /* <DEDUP_REMOVED lines=17> */
[----:B------:R0:W2:Y:S02]  /*17320*/  SHFL.IDX PT, R16, R3, 0x1f, 0x1f ;  /* 0x03e01f0003107f89 */ /* 0x0000a400000e0000 */
.L_x_6147:
[----:B------:R-:W-:Y:S02]  /*17330*/  ULDC UR4, c[0x0][0xc38] ;  /* 0x00030e0000047ab9 */ /* 0x000fe40000000800 */
[----:B------:R-:W-:-:S04]  /*17340*/  IMAD.U32 R4, RZ, RZ, UR4 ;  /* 0x00000004ff047e24 */ /* 0x000fc8000f8e00ff */
[----:B--2---:R-:W-:-:S04]  /*17350*/  IMAD R16, R16, R4, RZ ;  /* 0x0000000410107224 */ /* 0x004fc800078e02ff */
[----:B------:R-:W-:-:S05]  /*17360*/  IMAD.IADD R5, R5, 0x1, R16 ;  /* 0x0000000105057824 */ /* 0x000fca00078e0210 */
[----:B------:R-:W-:-:S13]  /*17370*/  ISETP.GT.AND P6, PT, R5, R0, PT ;  /* 0x000000000500720c */ /* 0x000fda0003fc4270 */
[----:B------:R-:W-:Y:S05]  /*17380*/  @P6 BRA `(.L_x_6082) ;  /* 0x0000000000a06947 */ /* 0x000fea0003800000 */
.L_x_6087:
[----:B------:R-:W2:Y:S01]  /*17390*/  LDC R2, c[0x0][0xc3c] ;  /* 0x00030f00ff027b82 */ /* 0x000ea20000000800 */
[----:B------:R-:W-:-:S05]  /*173a0*/  VIADD R19, R19, 0x1f ;  /* 0x0000001f13137836 */ /* 0x000fca0000000000 */
[----:B--2---:R-:W-:-:S13]  /*173b0*/  ISETP.GE.AND P6, PT, R19, R2, PT ;  /* 0x000000021300720c */ /* 0x004fda0003fc6270 */
[----:B------:R-:W-:Y:S05]  /*173c0*/  @P6 BRA `(.L_x_6083) ;  /* 0x0000000400dc6947 */ /* 0x000fea0003800000 */
[----:B0-----:R-:W0:Y:S01]  /*173d0*/  S2R R3, SR_TID.X ;  /* 0x0000000000037919 */ /* 0x001e220000002100 */
[----:B------:R-:W-:Y:S01]  /*173e0*/  BSSY B0, `(.L_x_6084) ;  /* 0x000000a000007945 */ /* 0x000fe20003800000 */
[----:B0-----:R-:W-:-:S05]  /*173f0*/  LOP3.LUT R3, R3, 0x1f, RZ, 0xc0, !PT ;  /* 0x0000001f03037812 */ /* 0x001fca00078ec0ff */
[----:B------:R-:W-:-:S05]  /*17400*/  IMAD.IADD R4, R19, 0x1, R3 ;  /* 0x0000000113047824 */ /* 0x000fca00078e0203 */
[----:B------:R-:W-:Y:S01]  /*17410*/  ISETP.GE.OR P6, PT, R4, R2, !P0 ;  /* 0x000000020400720c */ /* 0x000fe200047c6670 */
[----:B------:R-:W-:-:S12]  /*17420*/  IMAD.MOV.U32 R2, RZ, RZ, RZ ;  /* 0x000000ffff027224 */ /* 0x000fd800078e00ff */
[----:B------:R-:W-:Y:S05]  /*17430*/  @P6 BRA `(.L_x_6085) ;  /* 0x0000000000106947 */ /* 0x000fea0003800000 */
[----:B------:R-:W0:Y:S01]  /*17440*/  LDC.64 R2, c[0x0][0xc80] ;  /* 0x00032000ff027b82 */ /* 0x000e220000000a00 */
[----:B------:R-:W-:Y:S01]  /*17450*/  ULDC.64 UR4, c[0x0][0x208] ;  /* 0x0000820000047ab9 */ /* 0x000fe20000000a00 */
[----:B0-----:R-:W-:-:S06]  /*17460*/  IMAD.WIDE R2, R4, 0x4, R2 ;  /* 0x0000000404027825 */ /* 0x001fcc00078e0202 */
[----:B------:R0:W5:Y:S02]  /*17470*/  LDG.E R2, desc[UR4][R2.64] ;  /* 0x0000000402027981 */ /* 0x000164000c1e1900 */
.L_x_6085:
[----:B------:R-:W-:Y:S05]  /*17480*/  BSYNC B0 ;  /* 0x0000000000007941 */ /* 0x000fea0003800000 */
.L_x_6084:
        /* <DEDUP_REMOVED lines=18> */
.L_x_6155:
[----:B------:R-:W-:Y:S02]  /*175b0*/  ULDC UR4, c[0x0][0xc38] ;  /* 0x00030e0000047ab9 */ /* 0x000fe40000000800 */
[----:B------:R-:W-:-:S04]  /*175c0*/  IMAD.U32 R4, RZ, RZ, UR4 ;  /* 0x00000004ff047e24 */ /* 0x000fc8000f8e00ff */
[----:B--2---:R-:W-:-:S04]  /*175d0*/  IMAD R16, R16, R4, RZ ;  /* 0x0000000410107224 */ /* 0x004fc800078e02ff */
[----:B------:R-:W-:-:S05]  /*175e0*/  IMAD.IADD R5, R16, 0x1, R5 ;  /* 0x0000000110057824 */ /* 0x000fca00078e0205 */
[----:B------:R-:W-:-:S13]  /*175f0*/  ISETP.GT.AND P6, PT, R5, R0, PT ;  /* 0x000000000500720c */ /* 0x000fda0003fc4270 */
[----:B------:R-:W-:Y:S05]  /*17600*/  @!P6 BRA `(.L_x_6087) ;  /* 0xfffffffc0060e947 */ /* 0x000fea000383ffff */
.L_x_6082:
        /* <DEDUP_REMOVED lines=8> */
.L_x_6159:
[----:B------:R-:W-:Y:S01]  /*17690*/  ISETP.NE.AND P0, PT, R5, RZ, PT ;  /* 0x000000ff0500720c */ /* 0x000fe20003f05270 */
[----:B------:R-:W-:-:S12]  /*176a0*/  IMAD.MOV.U32 R5, RZ, RZ, RZ ;  /* 0x000000ffff057224 */ /* 0x000fd800078e00ff */
[----:B------:R-:W-:Y:S05]  /*176b0*/  @!P0 BRA `(.L_x_6089) ;  /* 0x0000000000148947 */ /* 0x000fea0003800000 */
[----:B------:R-:W-:Y:S01]  /*176c0*/  UMOV UR4, 0xffffffff ;  /* 0xffffffff00047882 */ /* 0x000fe20000000000 */
[----:B------:R-:W-:Y:S02]  /*176d0*/  VIADD R12, R6, 0xffffffff ;  /* 0xffffffff060c7836 */ /* 0x000fe40000000000 */
[----:B------:R-:W-:Y:S05]  /*176e0*/  BRA.DIV UR4, `(.L_x_6090) ;  /* 0x0000002604607947 */ /* 0x000fea000b800000 */
[----:B0-----:R0:W0:Y:S02]  /*176f0*/  SHFL.IDX PT, R3, R3, R12, 0x1f ;  /* 0x00001f0c03037589 */ /* 0x00102400000e0000 */
.L_x_6162:
[----:B0-----:R-:W-:-:S07]  /*17700*/  IMAD.MOV.U32 R5, RZ, RZ, R3 ;  /* 0x000000ffff057224 */ /* 0x001fce00078e0003 */
.L_x_6089:
[----:B0-2---:R-:W0:Y:S01]  /*17710*/  LDC.64 R2, c[0x0][0xc90] ;  /* 0x00032400ff027b82 */ /* 0x005e220000000a00 */
[----:B------:R-:W-:Y:S01]  /*17720*/  IMAD.IADD R19, R6, 0x1, R19 ;  /* 0x0000000106137824 */ /* 0x000fe200078e0213 */
[----:B------:R-:W-:-:S03]  /*17730*/  ULDC.64 UR4, c[0x0][0x208] ;  /* 0x0000820000047ab9 */ /* 0x000fc60000000a00 */
[----:B0-----:R-:W-:-:S05]  /*17740*/  IMAD.WIDE R2, R19, 0x4, R2 ;  /* 0x0000000413027825 */ /* 0x001fca00078e0202 */
[----:B----4-:R-:W3:Y:S01]  /*17750*/  LDG.E R7, desc[UR4][R2.64] ;  /* 0x0000000402077981 */ /* 0x010ee2000c1e1900 */
        /* <DEDUP_REMOVED lines=62> */
.L_x_6083:
[----:B------:R-:W-:Y:S01]  /*17b40*/  UMOV UR4, URZ ;  /* 0x0000003f00047c82 */ /* 0x000fe20008000000 */
[----:B------:R-:W-:Y:S01]  /*17b50*/  UMOV UR5, URZ ;  /* 0x0000003f00057c82 */ /* 0x000fe20008000000 */
[----:B------:R-:W-:Y:S01]  /*17b60*/  ULDC UR6, c[0x0][0xc3c] ;  /* 0x00030f0000067ab9 */ /* 0x000fe20000000800 */
[----:B------:R-:W-:Y:S02]  /*17b70*/  IMAD.MOV.U32 R16, RZ, RZ, R0 ;  /* 0x000000ffff107224 */ /* 0x000fe400078e0000 */
[----:B------:R-:W-:Y:S02]  /*17b80*/  IMAD.U32 R17, RZ, RZ, UR4 ;  /* 0x00000004ff117e24 */ /* 0x000fe4000f8e00ff */
[----:B------:R-:W-:Y:S02]  /*17b90*/  IMAD.U32 R18, RZ, RZ, UR5 ;  /* 0x00000005ff127e24 */ /* 0x000fe4000f8e00ff */
[----:B------:R-:W-:-:S07]  /*17ba0*/  IMAD.U32 R19, RZ, RZ, UR6 ;  /* 0x00000006ff137e24 */ /* 0x000fce000f8e00ff */
.L_x_6091:
        /* <DEDUP_REMOVED lines=12> */
.L_x_6080:
[----:B------:R-:W-:Y:S02]  /*17c70*/  ULDC UR4, c[0x0][0xc3c] ;  /* 0x00030f0000047ab9 */ /* 0x000fe40000000800 */
[----:B--2---:R-:W-:-:S13]  /*17c80*/  ISETP.GE.AND P0, PT, R19, UR4, PT ;  /* 0x0000000413007c0c */ /* 0x004fda000bf06270 */
[----:B------:R-:W-:Y:S05]  /*17c90*/  @!P0 BRA `(.L_x_6092) ;  /* 0xffffffa400788947 */ /* 0x000fea000383ffff */
[----:B------:R-:W-:Y:S05]  /*17ca0*/  BSYNC B8 ;  /* 0x0000000000087941 */ /* 0x000fea0003800000 */
.L_x_5986:
[----:B0-----:R-:W2:Y:S01]  /*17cb0*/  LDL.LU R0, [R1+0x48] ;  /* 0x0000480001007983 */ /* 0x001ea20000300800 */
[----:B------:R-:W-:Y:S01]  /*17cc0*/  BSSY B0, `(.L_x_6093) ;  /* 0x000000b000007945 */ /* 0x000fe20003800000 */
[----:B------:R-:W0:Y:S01]  /*17cd0*/  S2R R5, SR_CgaCtaId ;  /* 0x0000000000057919 */ /* 0x000e220000008800 */
[----:B--2---:R-:W-:-:S05]  /*17ce0*/  VIADD R0, R0, 0x1 ;  /* 0x0000000100007836 */ /* 0x004fca0000000000 */
[----:B---3--:R-:W-:-:S04]  /*17cf0*/  LEA.HI R2, R0, R0, RZ, 0x1 ;  /* 0x0000000000027211 */ /* 0x008fc800078f08ff */
[----:B------:R-:W-:-:S05]  /*17d00*/  LOP3.LUT R3, R2, 0xfffffffe, RZ, 0xc0, !PT ;  /* 0xfffffffe02037812 */ /* 0x000fca00078ec0ff */
[----:B------:R-:W-:Y:S01]  /*17d10*/  IMAD.IADD R3, R0, 0x1, -R3 ;  /* 0x0000000100037824 */ /* 0x000fe200078e0a03 */
[----:B------:R-:W-:-:S04]  /*17d20*/  MOV R0, 0x400 ;  /* 0x0000040000007802 */ /* 0x000fc80000000f00 */
[----:B0-----:R-:W-:Y:S02]  /*17d30*/  LEA R0, R5, R0, 0x18 ;  /* 0x0000000005007211 */ /* 0x001fe400078ec0ff */
[----:B------:R-:W-:-:S04]  /*17d40*/  SHF.L.U32 R3, R3, 0x1f, RZ ;  /* 0x0000001f03037819 */ /* 0x000fc800000006ff */
[----:B------:R-:W0:Y:S02]  /*17d50*/  SYNCS.PHASECHK.TRANS64.TRYWAIT P0, [R0+URZ+0x36820], R3 ;  /* 0x03682003000075a7 */ /* 0x000e24000800017f */
[----:B0-----:R-:W-:Y:S05]  /*17d60*/  @!P0 BRA `(.L_x_6094) ;  /* 0x0000001c00e88947 */ /* 0x001fea0003800000 */
.L_x_6163:
[----:B------:R-:W-:Y:S05]  /*17d70*/  BSYNC B0 ;  /* 0x0000000000007941 */ /* 0x000fea0003800000 */
.L_x_6093:
[----:B------:R-:W-:-:S03]  /*17d80*/  UMOV UR4, 0xffffffff ;  /* 0xffffffff00047882 */ /* 0x000fc60000000000 */
[----:B------:R-:W-:Y:S05]  /*17d90*/  BRA.DIV UR4, `(.L_x_6095) ;  /* 0x0000001e04f07947 */ /* 0x000fea000b800000 */
[----:B------:R-:W2:Y:S02]  /*17da0*/  S2R R2, SR_TID.X ;  /* 0x0000000000027919 */ /* 0x000ea40000002100 */
[----:B--2---:R-:W-:-:S04]  /*17db0*/  SHF.R.U32.HI R2, RZ, 0x5, R2 ;  /* 0x00000005ff027819 */ /* 0x004fc80000011602 */
[----:B------:R-:W-:-:S05]  /*17dc0*/  LOP3.LUT R2, R2, 0x3, RZ, 0xc0, !PT ;  /* 0x0000000302027812 */ /* 0x000fca00078ec0ff */
[----:B------:R2:W3:Y:S02]  /*17dd0*/  SHFL.IDX PT, R14, R2, RZ, 0x1f ;  /* 0x00001fff020e7589 */ /* 0x0004e400000e0000 */
.L_x_6166:
[----:B---3--:R-:W-:Y:S01]  /*17de0*/  ISETP.NE.AND P0, PT, R14, RZ, PT ;  /* 0x000000ff0e00720c */ /* 0x008fe20003f05270 */
[----:B------:R-:W-:-:S12]  /*17df0*/  BSSY B0, `(.L_x_6096) ;  /* 0x0000029000007945 */ /* 0x000fd80003800000 */
[----:B------:R-:W-:Y:S05]  /*17e00*/  @P0 BRA `(.L_x_6097) ;  /* 0x00000000009c0947 */ /* 0x000fea0003800000 */
[----:B------:R-:W-:-:S03]  /*17e10*/  UMOV UR4, 0xffffffff ;  /* 0xffffffff00047882 */ /* 0x000fc60000000000 */
[----:B------:R-:W-:Y:S05]  /*17e20*/  BRA.DIV UR4, `(.L_x_6098) ;  /* 0x0000002204007947 */ /* 0x000fea000b800000 */
[----:B------:R-:W-:-:S13]  /*17e30*/  ELECT P6, URZ, PT ;  /* 0x00000000003f782f */ /* 0x000fda00038c0000 */
.L_x_6169:
        /* <DEDUP_REMOVED lines=8> */
.L_x_6099:
[----:B0-----:R-:W2:Y:S04]  /*17ec0*/  LDL R3, [R1+0x8] ;  /* 0x0000080001037983 */ /* 0x001ea80000100800 */
[----:B----4-:R-:W3:Y:S01]  /*17ed0*/  LDL.LU R7, [R1+0x14] ;  /* 0x0000140001077983 */ /* 0x010ee20000300800 */
        /* <DEDUP_REMOVED lines=12> */
.L_x_6170:
[----:B------:R-:W2:Y:S02]  /*17fa0*/  SYNCS.PHASECHK.TRANS64.TRYWAIT P0, [R7+URZ], R2 ;  /* 0x00000002070075a7 */ /* 0x000ea4000800017f */
[----:B--2---:R-:W-:Y:S05]  /*17fb0*/  @!P0 BRA `(.L_x_6101) ;  /* 0x0000001c00d08947 */ /* 0x004fea0003800000 */
.L_x_6171:
[----:B------:R-:W-:Y:S05]  /*17fc0*/  @!P2 BRA `(.L_x_6102) ;  /* 0x000000000004a947 */ /* 0x000fea0003800000 */
[----:B------:R-:W-:Y:S01]  /*17fd0*/  BPT.TRAP 0x1 ;  /* 0x000000040000795c */ /* 0x000fe20000300000 */
.L_x_6102:
[----:B------:R-:W3:Y:S01]  /*17fe0*/  LDL.LU R4, [R1+0x8] ;  /* 0x0000080001047983 */ /* 0x000ee20000300800 */
[----:B------:R-:W-:-:S04]  /*17ff0*/  VIADD R0, R0, 0x36860 ;  /* 0x0003686000007836 */ /* 0x000fc80000000000 */
[----:B---3--:R-:W-:-:S04]  /*18000*/  IMAD R4, R4, 0x8, R0 ;  /* 0x0000000804047824 */ /* 0x008fc800078e0200 */
[----:B------:R-:W3:Y:S02]  /*18010*/  SYNCS.PHASECHK.TRANS64.TRYWAIT P0, [R4+URZ], R5 ;  /* 0x00000005040075a7 */ /* 0x000ee4000800017f */
[----:B---3--:R-:W-:Y:S05]  /*18020*/  @!P0 BRA `(.L_x_6103) ;  /* 0x0000001c00c88947 */ /* 0x008fea0003800000 */
.L_x_6172:
[----:B------:R-:W-:-:S07]  /*18030*/  IMAD R3, R3, 0x8, R0 ;  /* 0x0000000803037824 */ /* 0x000fce00078e0200 */
.L_x_6104:
[----:B----4-:R4:W0:Y:S02]  /*18040*/  SYNCS.PHASECHK.TRANS64.TRYWAIT P0, [R3+URZ], R2 ;  /* 0x00000002030075a7 */ /* 0x010824000800017f */
[----:B0-----:R-:W-:Y:S05]  /*18050*/  @!P0 NANOSLEEP.SYNCS 0x989680 ;  /* 0x009896800000895d */ /* 0x001fea0003900000 */
[----:B------:R-:W0:Y:S02]  /*18060*/  @!P0 SYNCS.PHASECHK.TRANS64 P0, [R3+URZ], R2 ;  /* 0x00000002030085a7 */ /* 0x000e24000800007f */
[----:B0-----:R-:W-:Y:S05]  /*18070*/  @!P0 BRA `(.L_x_6104) ;  /* 0xfffffffc00f08947 */ /* 0x001fea000383ffff */
.L_x_6097:
[----:B------:R-:W-:Y:S05]  /*18080*/  BSYNC B0 ;  /* 0x0000000000007941 */ /* 0x000fea0003800000 */
.L_x_6096:
[----:B------:R-:W-:Y:S05]  /*18090*/  EXIT ;  /* 0x000000000000794d */ /* 0x000fea0003800000 */
.L_x_5928:
[----:B0-----:R-:W-:-:S04]  /*180a0*/  IMAD.U32 R3, RZ, RZ, UR60 ;  /* 0x0000003cff037e24 */ /* 0x001fc8000f8e00ff */
[----:B------:R0:W1:Y:S03]  /*180b0*/  SYNCS.PHASECHK.TRANS64.TRYWAIT P1, [R3+URZ+0x36800], R0 ;  /* 0x03680000030075a7 */ /* 0x000066000802017f */
[----:B-1----:R-:W-:Y:S05]  /*180c0*/  @!P1 NANOSLEEP.SYNCS 0x989680 ;  /* 0x009896800000995d */ /* 0x002fea0003900000 */
[----:B------:R-:W1:Y:S02]  /*180d0*/  @!P1 SYNCS.PHASECHK.TRANS64 P1, [R3+URZ+0x36800], R0 ;  /* 0x03680000030095a7 */ /* 0x000e64000802007f */
[----:B-1----:R-:W-:Y:S05]  /*180e0*/  @!P1 BRA `(.L_x_5928) ;  /* 0xfffffffc00ec9947 */ /* 0x002fea000383ffff */
[----:B------:R-:W-:Y:S05]  /*180f0*/  BRA `(.L_x_6105) ;  /* 0xfffffe98008c7947 */ /* 0x000fea000383ffff */
.L_x_5932:
[----:B-1----:R1:W2:Y:S02]  /*18100*/  SYNCS.PHASECHK.TRANS64.TRYWAIT P2, [R2+URZ+0x36830], R3 ;  /* 0x03683003020075a7 */ /* 0x0022a4000804017f */
[----:B--2---:R-:W-:Y:S05]  /*18110*/  @!P2 NANOSLEEP.SYNCS 0x989680 ;  /* 0x009896800000a95d */ /* 0x004fea0003900000 */
[----:B------:R-:W2:Y:S02]  /*18120*/  @!P2 SYNCS.PHASECHK.TRANS64 P2, [R2+URZ+0x36830], R3 ;  /* 0x036830030200a5a7 */ /* 0x000ea4000804007f */
[----:B--2---:R-:W-:Y:S05]  /*18130*/  @!P2 BRA `(.L_x_5932) ;  /* 0xfffffffc00f0a947 */ /* 0x004fea000383ffff */
[----:B------:R-:W-:Y:S05]  /*18140*/  BRA `(.L_x_5931) ;  /* 0xfffffe9800b07947 */ /* 0x000fea000383ffff */
.L_x_5937:
[----:B-1----:R-:W-:-:S04]  /*18150*/  IMAD.U32 R5, RZ, RZ, UR39 ;  /* 0x00000027ff057e24 */ /* 0x002fc8000f8e00ff */
[----:B------:R1:W2:Y:S03]  /*18160*/  SYNCS.PHASECHK.TRANS64.TRYWAIT P3, [R5+URZ+0x36830], R0 ;  /* 0x03683000050075a7 */ /* 0x0002a6000806017f */
[----:B--2---:R-:W-:Y:S05]  /*18170*/  @!P3 NANOSLEEP.SYNCS 0x989680 ;  /* 0x009896800000b95d */ /* 0x004fea0003900000 */
[----:B------:R-:W2:Y:S02]  /*18180*/  @!P3 SYNCS.PHASECHK.TRANS64 P3, [R5+URZ+0x36830], R0 ;  /* 0x036830000500b5a7 */ /* 0x000ea4000806007f */
[----:B--2---:R-:W-:Y:S05]  /*18190*/  @!P3 BRA `(.L_x_5937) ;  /* 0xfffffffc00ecb947 */ /* 0x004fea000383ffff */
[----:B------:R-:W-:Y:S05]  /*181a0*/  BRA `(.L_x_5936) ;  /* 0xfffffed800587947 */ /* 0x000fea000383ffff */
.L_x_5941:
[----:B-1----:R-:W-:-:S04]  /*181b0*/  IMAD.U32 R3, RZ, RZ, UR10 ;  /* 0x0000000aff037e24 */ /* 0x002fc8000f8e00ff */
[----:B------:R1:W2:Y:S03]  /*181c0*/  SYNCS.PHASECHK.TRANS64.TRYWAIT P3, [R3+URZ+0x36850], R0 ;  /* 0x03685000030075a7 */ /* 0x0002a6000806017f */
[----:B--2---:R-:W-:Y:S05]  /*181d0*/  @!P3 NANOSLEEP.SYNCS 0x989680 ;  /* 0x009896800000b95d */ /* 0x004fea0003900000 */
[----:B------:R-:W2:Y:S02]  /*181e0*/  @!P3 SYNCS.PHASECHK.TRANS64 P3, [R3+URZ+0x36850], R0 ;  /* 0x036850000300b5a7 */ /* 0x000ea4000806007f */
[----:B--2---:R-:W-:Y:S05]  /*181f0*/  @!P3 BRA `(.L_x_5941) ;  /* 0xfffffffc00ecb947 */ /* 0x004fea000383ffff */
[----:B------:R-:W-:Y:S05]  /*18200*/  BRA `(.L_x_5940) ;  /* 0xfffffefc00d07947 */ /* 0x000fea000383ffff */
.L_x_5947:
[----:B-1----:R-:W-:-:S04]  /*18210*/  IMAD.U32 R5, RZ, RZ, UR6 ;  /* 0x00000006ff057e24 */ /* 0x002fc8000f8e00ff */
[----:B------:R1:W2:Y:S03]  /*18220*/  SYNCS.PHASECHK.TRANS64.TRYWAIT P2, [R5+URZ+0x36830], R0 ;  /* 0x03683000050075a7 */ /* 0x0002a6000804017f */
[----:B--2---:R-:W-:Y:S05]  /*18230*/  @!P2 NANOSLEEP.SYNCS 0x989680 ;  /* 0x009896800000a95d */ /* 0x004fea0003900000 */
[----:B------:R-:W2:Y:S02]  /*18240*/  @!P2 SYNCS.PHASECHK.TRANS64 P2, [R5+URZ+0x36830], R0 ;  /* 0x036830000500a5a7 */ /* 0x000ea4000804007f */
[----:B--2---:R-:W-:Y:S05]  /*18250*/  @!P2 BRA `(.L_x_5947) ;  /* 0xfffffffc00eca947 */ /* 0x004fea000383ffff */
[----:B------:R-:W-:Y:S05]  /*18260*/  BRA `(.L_x_5946) ;  /* 0xffffff1c00487947 */ /* 0x000fea000383ffff */
.L_x_5951:
[----:B-1----:R-:W-:-:S04]  /*18270*/  IMAD.U32 R3, RZ, RZ, UR11 ;  /* 0x0000000bff037e24 */ /* 0x002fc8000f8e00ff */
[----:B------:R1:W2:Y:S03]  /*18280*/  SYNCS.PHASECHK.TRANS64.TRYWAIT P2, [R3+URZ+0x36850], R0 ;  /* 0x03685000030075a7 */ /* 0x0002a6000804017f */
[----:B--2---:R-:W-:Y:S05]  /*18290*/  @!P2 NANOSLEEP.SYNCS 0x989680 ;  /* 0x009896800000a95d */ /* 0x004fea0003900000 */
[----:B------:R-:W2:Y:S02]  /*182a0*/  @!P2 SYNCS.PHASECHK.TRANS64 P2, [R3+URZ+0x36850], R0 ;  /* 0x036850000300a5a7 */ /* 0x000ea4000804007f */
[----:B--2---:R-:W-:Y:S05]  /*182b0*/  @!P2 BRA `(.L_x_5951) ;  /* 0xfffffffc00eca947 */ /* 0x004fea000383ffff */
[----:B------:R-:W-:Y:S05]  /*182c0*/  BRA `(.L_x_5950) ;  /* 0xffffff4000bc7947 */ /* 0x000fea000383ffff */
.L_x_5956:
[----:B-1----:R-:W-:-:S04]  /*182d0*/  IMAD.U32 R3, RZ, RZ, UR5 ;  /* 0x00000005ff037e24 */ /* 0x002fc8000f8e00ff */
[----:B------:R1:W2:Y:S03]  /*182e0*/  SYNCS.PHASECHK.TRANS64.TRYWAIT P0, [R3+URZ+0x36850], R2 ;  /* 0x03685002030075a7 */ /* 0x0002a6000800017f */
[----:B--2---:R-:W-:Y:S05]  /*182f0*/  @!P0 NANOSLEEP.SYNCS 0x989680 ;  /* 0x009896800000895d */ /* 0x004fea0003900000 */
[----:B------:R-:W2:Y:S02]  /*18300*/  @!P0 SYNCS.PHASECHK.TRANS64 P0, [R3+URZ+0x36850], R2 ;  /* 0x03685002030085a7 */ /* 0x000ea4000800007f */
[----:B--2---:R-:W-:Y:S05]  /*18310*/  @!P0 BRA `(.L_x_5956) ;  /* 0xfffffffc00ec8947 */ /* 0x004fea000383ffff */
[----:B------:R-:W-:Y:S05]  /*18320*/  BRA `(.L_x_5955) ;  /* 0xffffff5c006c7947 */ /* 0x000fea000383ffff */
.L_x_5998:
        /* <DEDUP_REMOVED lines=8> */
[----:B01----:R-:W-:Y:S05]  /*183b0*/  WARPSYNC.COLLECTIVE R15, `(.L_x_6107) ;  /* 0x000000000f087348 */ /* 0x003fea0003c00000 */
[----:B------:R2:W3:Y:S02]  /*183c0*/  SHFL.IDX P6, R14, R13, R12, R11 ;  /* 0x0000000c0d0e7389 */ /* 0x0004e400000c000b */
[----:B0123--:R-:W-:Y:S01]  /*183d0*/  ENDCOLLECTIVE ;  /* 0x000000000000791b */ /* 0x00ffe20003800000 */
.L_x_6107:
[----:B------:R-:W-:Y:S05]  /*183e0*/  BSYNC B0 ;  /* 0x0000000000007941 */ /* 0x000fea0003800000 */
.L_x_6106:
[----:B------:R-:W-:Y:S05]  /*183f0*/  BRA `(.L_x_6108) ;  /* 0xffffffa800d87947 */ /* 0x000fea000383ffff */
.L_x_6000:
[----:B------:R-:W-:Y:S01]  /*18400*/  BSSY B0, `(.L_x_6109) ;  /* 0x0000006000007945 */ /* 0x000fe20003800000 */
[----:B------:R-:W-:-:S07]  /*18410*/  IMAD.MOV.U32 R15, RZ, RZ, -0x1 ;  /* 0xffffffffff0f7424 */ /* 0x000fce00078e00ff */
[----:B0123--:R-:W-:Y:S05]  /*18420*/  WARPSYNC.COLLECTIVE R15, `(.L_x_6110) ;  /* 0x000000000f0c7348 */ /* 0x00ffea0003c00000 */
[----:B------:R-:W-:Y:S02]  /*18430*/  ELECT P6, UR62, PT ;  /* 0x00000000003e782f */ /* 0x000fe400038c0000 */
[----:B------:R-:W-:Y:S01]  /*18440*/  MOV R14, UR62 ;  /* 0x0000003e000e7c02 */ /* 0x000fe20008000f00 */
[----:B0123--:R-:W-:Y:S10]  /*18450*/  ENDCOLLECTIVE ;  /* 0x000000000000791b */ /* 0x00fff40003800000 */
.L_x_6110:
[----:B------:R-:W-:Y:S05]  /*18460*/  BSYNC B0 ;  /* 0x0000000000007941 */ /* 0x000fea0003800000 */
.L_x_6109:
[----:B------:R-:W-:Y:S05]  /*18470*/  BRA `(.L_x_6111) ;  /* 0xffffffa800e07947 */ /* 0x000fea000383ffff */
.L_x_6002:
[----:B---3--:R3:W4:Y:S02]  /*18480*/  SYNCS.PHASECHK.TRANS64.TRYWAIT P0, [R0+URZ+0x36840], R2 ;  /* 0x03684002000075a7 */ /* 0x008724000800017f */
[----:B----4-:R-:W-:Y:S05]  /*18490*/  @!P0 NANOSLEEP.SYNCS 0x989680 ;  /* 0x009896800000895d */ /* 0x010fea0003900000 */
[----:B------:R-:W4:Y:S02]  /*184a0*/  @!P0 SYNCS.PHASECHK.TRANS64 P0, [R0+URZ+0x36840], R2 ;  /* 0x03684002000085a7 */ /* 0x000f24000800007f */
[----:B----4-:R-:W-:Y:S05]  /*184b0*/  @!P0 BRA `(.L_x_6002) ;  /* 0xfffffffc00f08947 */ /* 0x010fea000383ffff */
[----:B------:R-:W-:Y:S05]  /*184c0*/  BRA `(.L_x_6112) ;  /* 0xffffffac00507947 */ /* 0x000fea000383ffff */
.L_x_6006:
[----:B------:R-:W2:Y:S01]  /*184d0*/  LDL.LU R11, [R1+0x34] ;  /* 0x00003400010b7983 */ /* 0x000ea20000300800 */
[----:B------:R-:W-:Y:S01]  /*184e0*/  IMAD.MOV.U32 R13, RZ, RZ, R0 ;  /* 0x000000ffff0d7224 */ /* 0x000fe200078e0000 */
[----:B------:R-:W-:Y:S01]  /*184f0*/  LOP3.LUT R8, R8, 0x7f, RZ, 0xc0, !PT ;  /* 0x0000007f08087812 */ /* 0x000fe200078ec0ff */
[----:B------:R-:W-:Y:S02]  /*18500*/  IMAD.MOV.U32 R12, RZ, RZ, RZ ;  /* 0x000000ffff0c7224 */ /* 0x000fe400078e00ff */
[----:B------:R-:W-:Y:S01]  /*18510*/  IMAD.MOV.U32 R15, RZ, RZ, -0x1 ;  /* 0xffffffffff0f7424 */ /* 0x000fe200078e00ff */
[----:B------:R-:W-:-:S05]  /*18520*/  SHF.R.U32.HI R6, RZ, 0x3, R8 ;  /* 0x00000003ff067819 */ /* 0x000fca0000011608 */
[----:B------:R-:W-:Y:S02]  /*18530*/  IMAD R17, R17, 0x80, R6 ;  /* 0x0000008011117824 */ /* 0x000fe400078e0206 */
[----:B--2---:R-:W-:Y:S02]  /*18540*/  IMAD R2, R11, R7, RZ ;  /* 0x000000070b027224 */ /* 0x004fe400078e02ff */
[----:B------:R-:W-:-:S03]  /*18550*/  IMAD.MOV.U32 R11, RZ, RZ, 0x181f ;  /* 0x0000181fff0b7424 */ /* 0x000fc600078e00ff */
[----:B------:R-:W-:-:S13]  /*18560*/  ISETP.GE.AND P3, PT, R17, R2, PT ;  /* 0x000000021100720c */ /* 0x000fda0003f66270 */
[----:B-----5:R-:W-:Y:S05]  /*18570*/  WARPSYNC.COLLECTIVE R15, `(.L_x_6113) ;  /* 0x000000000f087348 */ /* 0x020fea0003c00000 */
[----:B------:R0:W1:Y:S02]  /*18580*/  SHFL.IDX P6, R14, R13, R12, R11 ;  /* 0x0000000c0d0e7389 */ /* 0x00006400000c000b */
[----:B01---5:R-:W-:Y:S01]  /*18590*/  ENDCOLLECTIVE ;  /* 0x000000000000791b */ /* 0x023fe20003800000 */
.L_x_6113:
[----:B------:R-:W-:Y:S02]  /*185a0*/  IMAD.MOV.U32 R13, RZ, RZ, R3 ;  /* 0x000000ffff0d7224 */ /* 0x000fe400078e0003 */
[----:B------:R-:W-:-:S07]  /*185b0*/  IMAD.MOV.U32 R4, RZ, RZ, R14 ;  /* 0x000000ffff047224 */ /* 0x000fce00078e000e */
[----:B------:R-:W-:Y:S05]  /*185c0*/  WARPSYNC.COLLECTIVE R15, `(.L_x_6114) ;  /* 0x000000000f087348 */ /* 0x000fea0003c00000 */
[----:B------:R0:W1:Y:S02]  /*185d0*/  SHFL.IDX P6, R14, R13, R12, R11 ;  /* 0x0000000c0d0e7389 */ /* 0x00006400000c000b */
[----:B01----:R-:W-:Y:S01]  /*185e0*/  ENDCOLLECTIVE ;  /* 0x000000000000791b */ /* 0x003fe20003800000 */
.L_x_6114:
        /* <DEDUP_REMOVED lines=18> */
.L_x_6115:
[----:B------:R-:W-:-:S05]  /*18710*/  VIADD R4, R17, 0x10 ;  /* 0x0000001011047836 */ /* 0x000fca0000000000 */
[----:B------:R-:W-:Y:S01]  /*18720*/  ISETP.GE.AND P3, PT, R4, R2, PT ;  /* 0x000000020400720c */ /* 0x000fe20003f66270 */
[----:B------:R-:W-:Y:S02]  /*18730*/  IMAD.MOV.U32 R13, RZ, RZ, R3 ;  /* 0x000000ffff0d7224 */ /* 0x000fe400078e0003 */
[----:B------:R-:W-:-:S10]  /*18740*/  IMAD.MOV.U32 R8, RZ, RZ, R14 ;  /* 0x000000ffff087224 */ /* 0x000fd400078e000e */
[----:B------:R-:W-:Y:S05]  /*18750*/  WARPSYNC.COLLECTIVE R15, `(.L_x_6116) ;  /* 0x000000000f087348 */ /* 0x000fea0003c00000 */
[----:B------:R0:W1:Y:S02]  /*18760*/  SHFL.IDX P6, R14, R13, R12, R11 ;  /* 0x0000000c0d0e7389 */ /* 0x00006400000c000b */
[----:B01----:R-:W-:Y:S01]  /*18770*/  ENDCOLLECTIVE ;  /* 0x000000000000791b */ /* 0x003fe20003800000 */
.L_x_6116:
[----:B------:R-:W-:Y:S01]  /*18780*/  ULDC.64 UR4, c[0x0][0x208] ;  /* 0x0000820000047ab9 */ /* 0x000fe20000000a00 */
[----:B------:R-:W-:Y:S02]  /*18790*/  IMAD.MOV.U32 R13, RZ, RZ, R0 ;  /* 0x000000ffff0d7224 */ /* 0x000fe400078e0000 */
[----:B------:R-:W-:Y:S02]  /*187a0*/  IMAD.MOV.U32 R12, RZ, RZ, 0x2 ;  /* 0x00000002ff0c7424 */ /* 0x000fe400078e00ff */
[----:B------:R-:W-:-:S05]  /*187b0*/  IMAD.MOV.U32 R6, RZ, RZ, R14 ;  /* 0x000000ffff067224 */ /* 0x000fca00078e000e */
[----:B------:R-:W-:-:S05]  /*187c0*/  @!P3 LEA R7, P5, R10, R6, 0x1 ;  /* 0x000000060a07b211 */ /* 0x000fca00078a08ff */
[----:B------:R-:W-:Y:S02]  /*187d0*/  @!P3 IMAD.X R6, RZ, RZ, R8, P5 ;  /* 0x000000ffff06b224 */ /* 0x000fe400028e0608 */
        /* <DEDUP_REMOVED lines=11> */
.L_x_6117:
[----:B------:R-:W-:-:S05]  /*18890*/  VIADD R4, R17, 0x20 ;  /* 0x0000002011047836 */ /* 0x000fca0000000000 */
[----:B------:R-:W-:Y:S01]  /*188a0*/  ISETP.GE.AND P3, PT, R4, R2, PT ;  /* 0x000000020400720c */ /* 0x000fe20003f66270 */
[----:B------:R-:W-:Y:S02]  /*188b0*/  IMAD.MOV.U32 R13, RZ, RZ, R3 ;  /* 0x000000ffff0d7224 */ /* 0x000fe400078e0003 */
[----:B------:R-:W-:-:S10]  /*188c0*/  IMAD.MOV.U32 R6, RZ, RZ, R14 ;  /* 0x000000ffff067224 */ /* 0x000fd400078e000e */
[----:B------:R-:W-:Y:S05]  /*188d0*/  WARPSYNC.COLLECTIVE R15, `(.L_x_6118) ;  /* 0x000000000f087348 */ /* 0x000fea0003c00000 */
[----:B------:R0:W1:Y:S02]  /*188e0*/  SHFL.IDX P6, R14, R13, R12, R11 ;  /* 0x0000000c0d0e7389 */ /* 0x00006400000c000b */
[----:B01----:R-:W-:Y:S01]  /*188f0*/  ENDCOLLECTIVE ;  /* 0x000000000000791b */ /* 0x003fe20003800000 */
.L_x_6118:
        /* <DEDUP_REMOVED lines=18> */
.L_x_6119:
[----:B------:R-:W-:-:S05]  /*18a20*/  VIADD R4, R17, 0x30 ;  /* 0x0000003011047836 */ /* 0x000fca0000000000 */
[----:B------:R-:W-:Y:S01]  /*18a30*/  ISETP.GE.AND P3, PT, R4, R2, PT ;  /* 0x000000020400720c */ /* 0x000fe20003f66270 */
[----:B------:R-:W-:Y:S02]  /*18a40*/  IMAD.MOV.U32 R13, RZ, RZ, R3 ;  /* 0x000000ffff0d7224 */ /* 0x000fe400078e0003 */
[----:B------:R-:W-:-:S10]  /*18a50*/  IMAD.MOV.U32 R4, RZ, RZ, R14 ;  /* 0x000000ffff047224 */ /* 0x000fd400078e000e */
[----:B------:R-:W-:Y:S05]  /*18a60*/  WARPSYNC.COLLECTIVE R15, `(.L_x_6120) ;  /* 0x000000000f087348 */ /* 0x000fea0003c00000 */
[----:B------:R0:W1:Y:S02]  /*18a70*/  SHFL.IDX P6, R14, R13, R12, R11 ;  /* 0x0000000c0d0e7389 */ /* 0x00006400000c000b */
[----:B01----:R-:W-:Y:S01]  /*18a80*/  ENDCOLLECTIVE ;  /* 0x000000000000791b */ /* 0x003fe20003800000 */
.L_x_6120:
        /* <DEDUP_REMOVED lines=18> */
.L_x_6121:
[----:B------:R-:W-:-:S05]  /*18bb0*/  VIADD R4, R17, 0x40 ;  /* 0x0000004011047836 */ /* 0x000fca0000000000 */
[----:B------:R-:W-:Y:S01]  /*18bc0*/  ISETP.GE.AND P3, PT, R4, R2, PT ;  /* 0x000000020400720c */ /* 0x000fe20003f66270 */
[----:B------:R-:W-:Y:S02]  /*18bd0*/  IMAD.MOV.U32 R13, RZ, RZ, R3 ;  /* 0x000000ffff0d7224 */ /* 0x000fe400078e0003 */
[----:B------:R-:W-:-:S10]  /*18be0*/  IMAD.MOV.U32 R4, RZ, RZ, R14 ;  /* 0x000000ffff047224 */ /* 0x000fd400078e000e */
[----:B------:R-:W-:Y:S05]  /*18bf0*/  WARPSYNC.COLLECTIVE R15, `(.L_x_6122) ;  /* 0x000000000f087348 */ /* 0x000fea0003c00000 */
[----:B------:R0:W1:Y:S02]  /*18c00*/  SHFL.IDX P6, R14, R13, R12, R11 ;  /* 0x0000000c0d0e7389 */ /* 0x00006400000c000b */
[----:B01----:R-:W-:Y:S01]  /*18c10*/  ENDCOLLECTIVE ;  /* 0x000000000000791b */ /* 0x003fe20003800000 */
.L_x_6122:
        /* <DEDUP_REMOVED lines=18> */
.L_x_6123:
[----:B------:R-:W-:-:S05]  /*18d40*/  VIADD R4, R17, 0x50 ;  /* 0x0000005011047836 */ /* 0x000fca0000000000 */
[----:B------:R-:W-:Y:S01]  /*18d50*/  ISETP.GE.AND P3, PT, R4, R2, PT ;  /* 0x000000020400720c */ /* 0x000fe20003f66270 */
[----:B------:R-:W-:Y:S02]  /*18d60*/  IMAD.MOV.U32 R13, RZ, RZ, R3 ;  /* 0x000000ffff0d7224 */ /* 0x000fe400078e0003 */
[----:B------:R-:W-:-:S10]  /*18d70*/  IMAD.MOV.U32 R4, RZ, RZ, R14 ;  /* 0x000000ffff047224 */ /* 0x000fd400078e000e */
[----:B------:R-:W-:Y:S05]  /*18d80*/  WARPSYNC.COLLECTIVE R15, `(.L_x_6124) ;  /* 0x000000000f087348 */ /* 0x000fea0003c00000 */
[----:B------:R0:W1:Y:S02]  /*18d90*/  SHFL.IDX P6, R14, R13, R12, R11 ;  /* 0x0000000c0d0e7389 */ /* 0x00006400000c000b */
[----:B01----:R-:W-:Y:S01]  /*18da0*/  ENDCOLLECTIVE ;  /* 0x000000000000791b */ /* 0x003fe20003800000 */
.L_x_6124:
[----:B------:R-:W-:Y:S01]  /*18db0*/  ULDC.64 UR4, c[0x0][0x208] ;  /* 0x0000820000047ab9 */ /* 0x000fe20000000a00 */
[----:B------:R-:W-:Y:S02]  /*18dc0*/  IMAD.MOV.U32 R13, RZ, RZ, R0 ;  /* 0x000000ffff0d7224 */ /* 0x000fe400078e0000 */
[----:B------:R-:W-:Y:S02]  /*18dd0*/  IMAD.MOV.U32 R12, RZ, RZ, 0x6 ;  /* 0x00000006ff0c7424 */ /* 0x000fe400078e00ff */
[----:B------:R-:W-:-:S05]  /*18de0*/  IMAD.MOV.U32 R5, RZ, RZ, R14 ;  /* 0x000000ffff057224 */ /* 0x000fca00078e000e */
[----:B------:R-:W-:-:S05]  /*18df0*/  @!P3 LEA R5, P4, R10, R5, 0x1 ;  /* 0x000000050a05b211 */ /* 0x000fca00078808ff */
[----:B------:R-:W-:Y:S01]  /*18e00*/  @!P3 IMAD.X R4, RZ, RZ, R4, P4 ;  /* 0x000000ffff04b224 */ /* 0x000fe200020e0604 */
[----:B------:R-:W-:-:S04]  /*18e10*/  ISETP.GE.AND P4, PT, R7, R2, PT ;  /* 0x000000020700720c */ /* 0x000fc80003f86270 */
        /* <DEDUP_REMOVED lines=12> */
.L_x_6125:
[----:B------:R-:W-:Y:S02]  /*18ee0*/  IMAD.MOV.U32 R13, RZ, RZ, R3 ;  /* 0x000000ffff0d7224 */ /* 0x000fe400078e0003 */
[----:B------:R-:W-:-:S07]  /*18ef0*/  IMAD.MOV.U32 R4, RZ, RZ, R14 ;  /* 0x000000ffff047224 */ /* 0x000fce00078e000e */
[----:B------:R-:W-:Y:S05]  /*18f00*/  WARPSYNC.COLLECTIVE R15, `(.L_x_6126) ;  /* 0x000000000f087348 */ /* 0x000fea0003c00000 */
[----:B------:R0:W1:Y:S02]  /*18f10*/  SHFL.IDX P6, R14, R13, R12, R11 ;  /* 0x0000000c0d0e7389 */ /* 0x00006400000c000b */
[----:B01----:R-:W-:Y:S01]  /*18f20*/  ENDCOLLECTIVE ;  /* 0x000000000000791b */ /* 0x003fe20003800000 */
.L_x_6126:
        /* <DEDUP_REMOVED lines=18> */
.L_x_6127:
[----:B------:R-:W-:Y:S02]  /*19050*/  IMAD.MOV.U32 R13, RZ, RZ, R3 ;  /* 0x000000ffff0d7224 */ /* 0x000fe400078e0003 */
[----:B------:R-:W-:-:S07]  /*19060*/  IMAD.MOV.U32 R0, RZ, RZ, R14 ;  /* 0x000000ffff007224 */ /* 0x000fce00078e000e */
[----:B------:R-:W-:Y:S05]  /*19070*/  WARPSYNC.COLLECTIVE R15, `(.L_x_6128) ;  /* 0x000000000f087348 */ /* 0x000fea0003c00000 */
[----:B------:R0:W1:Y:S02]  /*19080*/  SHFL.IDX P6, R14, R13, R12, R11 ;  /* 0x0000000c0d0e7389 */ /* 0x00006400000c000b */
[----:B01----:R-:W-:Y:S01]  /*19090*/  ENDCOLLECTIVE ;  /* 0x000000000000791b */ /* 0x003fe20003800000 */
.L_x_6128:
[----:B------:R-:W-:Y:S01]  /*190a0*/  IMAD.MOV.U32 R3, RZ, RZ, R14 ;  /* 0x000000ffff037224 */ /* 0x000fe200078e000e */
[----:B------:R-:W-:Y:S06]  /*190b0*/  BRA `(.L_x_6129) ;  /* 0xffffffb000207947 */ /* 0x000fec000383ffff */
.L_x_6011:
[----:B0-----:R-:W2:Y:S02]  /*190c0*/  LDL R2, [R1+0x4] ;  /* 0x0000040001027983 */ /* 0x001ea40000100800 */
[----:B--2---:R0:W1:Y:S02]  /*190d0*/  SYNCS.PHASECHK.TRANS64.TRYWAIT P0, [R2+URZ+0x36820], R0 ;  /* 0x03682000020075a7 */ /* 0x004064000800017f */
[----:B-1----:R-:W-:Y:S05]  /*190e0*/  @!P0 NANOSLEEP.SYNCS 0x989680 ;  /* 0x009896800000895d */ /* 0x002fea0003900000 */
[----:B------:R-:W1:Y:S02]  /*190f0*/  @!P0 SYNCS.PHASECHK.TRANS64 P0, [R2+URZ+0x36820], R0 ;  /* 0x03682000020085a7 */ /* 0x000e64000800007f */
[----:B-1----:R-:W-:Y:S05]  /*19100*/  @!P0 BRA `(.L_x_6011) ;  /* 0xfffffffc00ec8947 */ /* 0x002fea000383ffff */
[----:B------:R-:W-:Y:S05]  /*19110*/  BRA `(.L_x_6130) ;  /* 0xffffffb0009c7947 */ /* 0x000fea000383ffff */
.L_x_6020:
[----:B-1----:R1:W2:Y:S02]  /*19120*/  SYNCS.PHASECHK.TRANS64.TRYWAIT P0, [R2+URZ+0x36840], R0 ;  /* 0x03684000020075a7 */ /* 0x0022a4000800017f */
[----:B--2---:R-:W-:Y:S05]  /*19130*/  @!P0 NANOSLEEP.SYNCS 0x989680 ;  /* 0x009896800000895d */ /* 0x004fea0003900000 */
[----:B------:R-:W2:Y:S02]  /*19140*/  @!P0 SYNCS.PHASECHK.TRANS64 P0, [R2+URZ+0x36840], R0 ;  /* 0x03684000020085a7 */ /* 0x000ea4000800007f */
[----:B--2---:R-:W-:Y:S05]  /*19150*/  @!P0 BRA `(.L_x_6020) ;  /* 0xfffffffc00f08947 */ /* 0x004fea000383ffff */
[----:B------:R-:W-:Y:S05]  /*19160*/  BRA `(.L_x_6131) ;  /* 0xffffffb400647947 */ /* 0x000fea000383ffff */
.L_x_6027:
[----:B0-----:R0:W1:Y:S02]  /*19170*/  SYNCS.PHASECHK.TRANS64.TRYWAIT P0, [R2+URZ+0x60], R0 ;  /* 0x00006000020075a7 */ /* 0x001064000800017f */
[----:B-1----:R-:W-:Y:S05]  /*19180*/  @!P0 NANOSLEEP.SYNCS 0x989680 ;  /* 0x009896800000895d */ /* 0x002fea0003900000 */
[----:B------:R-:W1:Y:S02]  /*19190*/  @!P0 SYNCS.PHASECHK.TRANS64 P0, [R2+URZ+0x60], R0 ;  /* 0x00006000020085a7 */ /* 0x000e64000800007f */
[----:B-1----:R-:W-:Y:S05]  /*191a0*/  @!P0 BRA `(.L_x_6027) ;  /* 0xfffffffc00f08947 */ /* 0x002fea000383ffff */
[----:B------:R-:W-:Y:S05]  /*191b0*/  BRA `(.L_x_6132) ;  /* 0xffffffb800807947 */ /* 0x000fea000383ffff */
.L_x_6037:
[----:B---3--:R3:W4:Y:S02]  /*191c0*/  SYNCS.PHASECHK.TRANS64.TRYWAIT P0, [R3+URZ+0x36840], R2 ;  /* 0x03684002030075a7 */ /* 0x008724000800017f */
[----:B----4-:R-:W-:Y:S05]  /*191d0*/  @!P0 NANOSLEEP.SYNCS 0x989680 ;  /* 0x009896800000895d */ /* 0x010fea0003900000 */
[----:B------:R-:W4:Y:S02]  /*191e0*/  @!P0 SYNCS.PHASECHK.TRANS64 P0, [R3+URZ+0x36840], R2 ;  /* 0x03684002030085a7 */ /* 0x000f24000800007f */
[----:B----4-:R-:W-:Y:S05]  /*191f0*/  @!P0 BRA `(.L_x_6037) ;  /* 0xfffffffc00f08947 */ /* 0x010fea000383ffff */
[----:B------:R-:W-:Y:S05]  /*19200*/  BRA `(.L_x_6133) ;  /* 0xffffffc000687947 */ /* 0x000fea000383ffff */
.L_x_6044:
[----:B--2---:R2:W3:Y:S02]  /*19210*/  SYNCS.PHASECHK.TRANS64.TRYWAIT P0, [R2+URZ+0x60], R3 ;  /* 0x00006003020075a7 */ /* 0x0044e4000800017f */
[----:B---3--:R-:W-:Y:S05]  /*19220*/  @!P0 NANOSLEEP.SYNCS 0x989680 ;  /* 0x009896800000895d */ /* 0x008fea0003900000 */
[----:B------:R-:W3:Y:S02]  /*19230*/  @!P0 SYNCS.PHASECHK.TRANS64 P0, [R2+URZ+0x60], R3 ;  /* 0x00006003020085a7 */ /* 0x000ee4000800007f */
[----:B---3--:R-:W-:Y:S05]  /*19240*/  @!P0 BRA `(.L_x_6044) ;  /* 0xfffffffc00f08947 */ /* 0x008fea000383ffff */
[----:B------:R-:W-:Y:S05]  /*19250*/  BRA `(.L_x_6134) ;  /* 0xffffffc400847947 */ /* 0x000fea000383ffff */
.L_x_6054:
[----:B----4-:R4:W0:Y:S02]  /*19260*/  SYNCS.PHASECHK.TRANS64.TRYWAIT P0, [R2+URZ+0x36840], R3 ;  /* 0x03684003020075a7 */ /* 0x010824000800017f */
[----:B0-----:R-:W-:Y:S05]  /*19270*/  @!P0 NANOSLEEP.SYNCS 0x989680 ;  /* 0x009896800000895d */ /* 0x001fea0003900000 */
[----:B------:R-:W0:Y:S02]  /*19280*/  @!P0 SYNCS.PHASECHK.TRANS64 P0, [R2+URZ+0x36840], R3 ;  /* 0x03684003020085a7 */ /* 0x000e24000800007f */
[----:B0-----:R-:W-:Y:S05]  /*19290*/  @!P0 BRA `(.L_x_6054) ;  /* 0xfffffffc00f08947 */ /* 0x001fea000383ffff */
[----:B------:R-:W-:Y:S05]  /*192a0*/  BRA `(.L_x_6135) ;  /* 0xffffffcc003c7947 */ /* 0x000fea000383ffff */
.L_x_6061:
[----:B--2---:R2:W3:Y:S02]  /*192b0*/  SYNCS.PHASECHK.TRANS64.TRYWAIT P0, [R2+URZ+0x60], R5 ;  /* 0x00006005020075a7 */ /* 0x0044e4000800017f */
[----:B---3--:R-:W-:Y:S05]  /*192c0*/  @!P0 NANOSLEEP.SYNCS 0x989680 ;  /* 0x009896800000895d */ /* 0x008fea0003900000 */
[----:B------:R-:W3:Y:S02]  /*192d0*/  @!P0 SYNCS.PHASECHK.TRANS64 P0, [R2+URZ+0x60], R5 ;  /* 0x00006005020085a7 */ /* 0x000ee4000800007f */
[----:B---3--:R-:W-:Y:S05]  /*192e0*/  @!P0 BRA `(.L_x_6061) ;  /* 0xfffffffc00f08947 */ /* 0x008fea000383ffff */
[----:B------:R-:W-:Y:S05]  /*192f0*/  BRA `(.L_x_6136) ;  /* 0xffffffd000587947 */ /* 0x000fea000383ffff */
.L_x_6073:
[----:B0-----:R0:W2:Y:S02]  /*19300*/  SYNCS.PHASECHK.TRANS64.TRYWAIT P0, [R0+URZ+0x36860], R2 ;  /* 0x03686002000075a7 */ /* 0x0010a4000800017f */
[----:B--2---:R-:W-:Y:S05]  /*19310*/  @!P0 NANOSLEEP.SYNCS 0x989680 ;  /* 0x009896800000895d */ /* 0x004fea0003900000 */
[----:B------:R-:W2:Y:S02]  /*19320*/  @!P0 SYNCS.PHASECHK.TRANS64 P0, [R0+URZ+0x36860], R2 ;  /* 0x03686002000085a7 */ /* 0x000ea4000800007f */
[----:B--2---:R-:W-:Y:S05]  /*19330*/  @!P0 BRA `(.L_x_6073) ;  /* 0xfffffffc00f08947 */ /* 0x004fea000383ffff */
[----:B------:R-:W-:Y:S05]  /*19340*/  BRA `(.L_x_6137) ;  /* 0xffffffd400f47947 */ /* 0x000fea000383ffff */
.L_x_6081:
[----:B------:R-:W-:Y:S01]  /*19350*/  BSSY B0, `(.L_x_6138) ;  /* 0x0000008000007945 */ /* 0x000fe20003800000 */
[----:B------:R-:W-:Y:S02]  /*19360*/  IMAD.MOV.U32 R13, RZ, RZ, R16 ;  /* 0x000000ffff0d7224 */ /* 0x000fe400078e0010 */
[----:B------:R-:W-:Y:S02]  /*19370*/  IMAD.MOV.U32 R12, RZ, RZ, RZ ;  /* 0x000000ffff0c7224 */ /* 0x000fe400078e00ff */
[----:B------:R-:W-:Y:S02]  /*19380*/  IMAD.MOV.U32 R11, RZ, RZ, 0x1f ;  /* 0x0000001fff0b7424 */ /* 0x000fe400078e00ff */
[----:B------:R-:W-:-:S07]  /*19390*/  IMAD.MOV.U32 R15, RZ, RZ, -0x1 ;  /* 0xffffffffff0f7424 */ /* 0x000fce00078e00ff */
[----:B-1--45:R-:W-:Y:S05]  /*193a0*/  WARPSYNC.COLLECTIVE R15, `(.L_x_6139) ;  /* 0x000000000f087348 */ /* 0x032fea0003c00000 */
[----:B------:R0:W2:Y:S02]  /*193b0*/  SHFL.IDX P6, R14, R13, R12, R11 ;  /* 0x0000000c0d0e7389 */ /* 0x0000a400000c000b */
[----:B012-45:R-:W-:Y:S01]  /*193c0*/  ENDCOLLECTIVE ;  /* 0x000000000000791b */ /* 0x037fe20003800000 */
.L_x_6139:
[----:B------:R-:W-:Y:S05]  /*193d0*/  BSYNC B0 ;  /* 0x0000000000007941 */ /* 0x000fea0003800000 */
.L_x_6138:
        /* <DEDUP_REMOVED lines=9> */
.L_x_6140:
        /* <DEDUP_REMOVED lines=19> */
.L_x_6141:
[----:B------:R-:W-:Y:S01]  /*195a0*/  IMAD.MOV.U32 R12, RZ, RZ, 0x2 ;  /* 0x00000002ff0c7424 */ /* 0x000fe200078e00ff */
[----:B------:R-:W-:-:S05]  /*195b0*/  SEL R7, R14, RZ, P1 ;  /* 0x000000ff0e077207 */ /* 0x000fca0000800000 */
[----:B------:R-:W-:-:S04]  /*195c0*/  IMAD.IADD R3, R2, 0x1, R7 ;  /* 0x0000000102037824 */ /* 0x000fc800078e0207 */
[----:B------:R-:W-:-:S07]  /*195d0*/  IMAD.MOV.U32 R13, RZ, RZ, R3 ;  /* 0x000000ffff0d7224 */ /* 0x000fce00078e0003 */
[----:B------:R-:W-:Y:S05]  /*195e0*/  WARPSYNC.COLLECTIVE R15, `(.L_x_6142) ;  /* 0x000000000f087348 */ /* 0x000fea0003c00000 */
[----:B------:R0:W1:Y:S02]  /*195f0*/  SHFL.UP P6, R14, R13, R12, R11 ;  /* 0x0400000c0d0e7389 */ /* 0x00006400000c000b */
[----:B01----:R-:W-:Y:S01]  /*19600*/  ENDCOLLECTIVE ;  /* 0x000000000000791b */ /* 0x003fe20003800000 */
.L_x_6142:
        /* <DEDUP_REMOVED lines=8> */
.L_x_6143:
        /* <DEDUP_REMOVED lines=8> */
.L_x_6144:
        /* <DEDUP_REMOVED lines=8> */
.L_x_6145:
        /* <DEDUP_REMOVED lines=9> */
.L_x_6146:
[----:B------:R-:W-:Y:S01]  /*19820*/  IMAD.MOV.U32 R16, RZ, RZ, R14 ;  /* 0x000000ffff107224 */ /* 0x000fe200078e000e */
[----:B------:R-:W-:Y:S06]  /*19830*/  BRA `(.L_x_6147) ;  /* 0xffffffd800bc7947 */ /* 0x000fec000383ffff */
.L_x_6086:
[----:B------:R-:W-:Y:S01]  /*19840*/  BSSY B0, `(.L_x_6148) ;  /* 0x0000008000007945 */ /* 0x000fe20003800000 */
[----:B-----5:R-:W-:Y:S02]  /*19850*/  IMAD.MOV.U32 R13, RZ, RZ, R2 ;  /* 0x000000ffff0d7224 */ /* 0x020fe400078e0002 */
[----:B------:R-:W-:Y:S02]  /*19860*/  IMAD.MOV.U32 R12, RZ, RZ, 0x1 ;  /* 0x00000001ff0c7424 */ /* 0x000fe400078e00ff */
[----:B------:R-:W-:Y:S02]  /*19870*/  IMAD.MOV.U32 R11, RZ, RZ, RZ ;  /* 0x000000ffff0b7224 */ /* 0x000fe400078e00ff */
[----:B------:R-:W-:-:S07]  /*19880*/  IMAD.MOV.U32 R15, RZ, RZ, -0x1 ;  /* 0xffffffffff0f7424 */ /* 0x000fce00078e00ff */
[----:B01--4-:R-:W-:Y:S05]  /*19890*/  WARPSYNC.COLLECTIVE R15, `(.L_x_6149) ;  /* 0x000000000f087348 */ /* 0x013fea0003c00000 */
[----:B------:R2:W3:Y:S02]  /*198a0*/  SHFL.UP P6, R14, R13, R12, R11 ;  /* 0x0400000c0d0e7389 */ /* 0x0004e400000c000b */
[----:B01234-:R-:W-:Y:S01]  /*198b0*/  ENDCOLLECTIVE ;  /* 0x000000000000791b */ /* 0x01ffe20003800000 */
.L_x_6149:
[----:B------:R-:W-:Y:S05]  /*198c0*/  BSYNC B0 ;  /* 0x0000000000007941 */ /* 0x000fea0003800000 */
.L_x_6148:
        /* <DEDUP_REMOVED lines=9> */
.L_x_6150:
[----:B------:R-:W-:Y:S01]  /*19960*/  IMAD.MOV.U32 R12, RZ, RZ, 0x4 ;  /* 0x00000004ff0c7424 */ /* 0x000fe200078e00ff */
[----:B------:R-:W-:-:S05]  /*19970*/  SEL R14, R14, RZ, P2 ;  /* 0x000000ff0e0e7207 */ /* 0x000fca0001000000 */
[----:B------:R-:W-:-:S04]  /*19980*/  IMAD.IADD R3, R3, 0x1, R14 ;  /* 0x0000000103037824 */ /* 0x000fc800078e020e */
[----:B------:R-:W-:-:S07]  /*19990*/  IMAD.MOV.U32 R13, RZ, RZ, R3 ;  /* 0x000000ffff0d7224 */ /* 0x000fce00078e0003 */
[----:B------:R-:W-:Y:S05]  /*199a0*/  WARPSYNC.COLLECTIVE R15, `(.L_x_6151) ;  /* 0x000000000f087348 */ /* 0x000fea0003c00000 */
[----:B------:R0:W1:Y:S02]  /*199b0*/  SHFL.UP P6, R14, R13, R12, R11 ;  /* 0x0400000c0d0e7389 */ /* 0x00006400000c000b */
[----:B01----:R-:W-:Y:S01]  /*199c0*/  ENDCOLLECTIVE ;  /* 0x000000000000791b */ /* 0x003fe20003800000 */
.L_x_6151:
[----:B------:R-:W-:Y:S01]  /*199d0*/  IMAD.MOV.U32 R12, RZ, RZ, 0x8 ;  /* 0x00000008ff0c7424 */ /* 0x000fe200078e00ff */
[----:B------:R-:W-:-:S05]  /*199e0*/  SEL R14, R14, RZ, P3 ;  /* 0x000000ff0e0e7207 */ /* 0x000fca0001800000 */
[----:B------:R-:W-:-:S04]  /*199f0*/  IMAD.IADD R3, R3, 0x1, R14 ;  /* 0x0000000103037824 */ /* 0x000fc800078e020e */
[----:B------:R-:W-:-:S07]  /*19a00*/  IMAD.MOV.U32 R13, RZ, RZ, R3 ;  /* 0x000000ffff0d7224 */ /* 0x000fce00078e0003 */
[----:B------:R-:W-:Y:S05]  /*19a10*/  WARPSYNC.COLLECTIVE R15, `(.L_x_6152) ;  /* 0x000000000f087348 */ /* 0x000fea0003c00000 */
[----:B------:R0:W1:Y:S02]  /*19a20*/  SHFL.UP P6, R14, R13, R12, R11 ;  /* 0x0400000c0d0e7389 */ /* 0x00006400000c000b */
[----:B01----:R-:W-:Y:S01]  /*19a30*/  ENDCOLLECTIVE ;  /* 0x000000000000791b */ /* 0x003fe20003800000 */
.L_x_6152:
[----:B------:R-:W-:Y:S01]  /*19a40*/  IMAD.MOV.U32 R12, RZ, RZ, 0x10 ;  /* 0x00000010ff0c7424 */ /* 0x000fe200078e00ff */
[----:B------:R-:W-:-:S05]  /*19a50*/  SEL R14, R14, RZ, P4 ;  /* 0x000000ff0e0e7207 */ /* 0x000fca0002000000 */
[----:B------:R-:W-:-:S04]  /*19a60*/  IMAD.IADD R3, R3, 0x1, R14 ;  /* 0x0000000103037824 */ /* 0x000fc800078e020e */
[----:B------:R-:W-:-:S07]  /*19a70*/  IMAD.MOV.U32 R13, RZ, RZ, R3 ;  /* 0x000000ffff0d7224 */ /* 0x000fce00078e0003 */
[----:B------:R-:W-:Y:S05]  /*19a80*/  WARPSYNC.COLLECTIVE R15, `(.L_x_6153) ;  /* 0x000000000f087348 */ /* 0x000fea0003c00000 */
[----:B------:R0:W1:Y:S02]  /*19a90*/  SHFL.UP P6, R14, R13, R12, R11 ;  /* 0x0400000c0d0e7389 */ /* 0x00006400000c000b */
[----:B01----:R-:W-:Y:S01]  /*19aa0*/  ENDCOLLECTIVE ;  /* 0x000000000000791b */ /* 0x003fe20003800000 */
.L_x_6153:
        /* <DEDUP_REMOVED lines=8> */
.L_x_6154:
[----:B------:R-:W-:Y:S01]  /*19b30*/  IMAD.MOV.U32 R16, RZ, RZ, R14 ;  /* 0x000000ffff107224 */ /* 0x000fe200078e000e */
[----:B------:R-:W-:Y:S06]  /*19b40*/  BRA `(.L_x_6155) ;  /* 0xffffffd800987947 */ /* 0x000fec000383ffff */
.L_x_6088:
[----:B------:R-:W-:Y:S01]  /*19b50*/  BSSY B0, `(.L_x_6156) ;  /* 0x0000006000007945 */ /* 0x000fe20003800000 */
[----:B------:R-:W-:Y:S01]  /*19b60*/  PLOP3.LUT P6, PT, P6, PT, PT, 0x8, 0x0 ;  /* 0x000000000000781c */ /* 0x000fe200037ce170 */
[----:B------:R-:W-:-:S12]  /*19b70*/  IMAD.MOV.U32 R15, RZ, RZ, -0x1 ;  /* 0xffffffffff0f7424 */ /* 0x000fd800078e00ff */
[----:B01--45:R-:W-:Y:S05]  /*19b80*/  WARPSYNC.COLLECTIVE R15, `(.L_x_6157) ;  /* 0x000000000f087348 */ /* 0x033fea0003c00000 */
[----:B------:R-:W-:Y:S01]  /*19b90*/  VOTE.ANY R14, PT, P6 ;  /* 0x00000000000e7806 */ /* 0x000fe200030e0100 */
[----:B01--45:R-:W-:Y:S06]  /*19ba0*/  ENDCOLLECTIVE ;  /* 0x000000000000791b */ /* 0x033fec0003800000 */
.L_x_6157:
[----:B------:R-:W-:Y:S05]  /*19bb0*/  BSYNC B0 ;  /* 0x0000000000007941 */ /* 0x000fea0003800000 */
.L_x_6156:
        /* <DEDUP_REMOVED lines=9> */
.L_x_6158:
[----:B------:R-:W-:Y:S01]  /*19c50*/  IMAD.MOV.U32 R17, RZ, RZ, R14 ;  /* 0x000000ffff117224 */ /* 0x000fe200078e000e */
[----:B------:R-:W-:Y:S06]  /*19c60*/  BRA `(.L_x_6159) ;  /* 0xffffffd800887947 */ /* 0x000fec000383ffff */
.L_x_6090:
[----:B------:R-:W-:Y:S01]  /*19c70*/  BSSY B0, `(.L_x_6160) ;  /* 0x0000007000007945 */ /* 0x000fe20003800000 */
[----:B------:R-:W-:Y:S02]  /*19c80*/  IMAD.MOV.U32 R13, RZ, RZ, R3 ;  /* 0x000000ffff0d7224 */ /* 0x000fe400078e0003 */
[----:B------:R-:W-:Y:S02]  /*19c90*/  IMAD.MOV.U32 R11, RZ, RZ, 0x1f ;  /* 0x0000001fff0b7424 */ /* 0x000fe400078e00ff */
[----:B------:R-:W-:-:S07]  /*19ca0*/  IMAD.MOV.U32 R15, RZ, RZ, -0x1 ;  /* 0xffffffffff0f7424 */ /* 0x000fce00078e00ff */
[----:B012345:R-:W-:Y:S05]  /*19cb0*/  WARPSYNC.COLLECTIVE R15, `(.L_x_6161) ;  /* 0x000000000f087348 */ /* 0x03ffea0003c00000 */
[----:B------:R0:W0:Y:S02]  /*19cc0*/  SHFL.IDX P6, R14, R13, R12, R11 ;  /* 0x0000000c0d0e7389 */ /* 0x00002400000c000b */
[----:B012345:R-:W-:Y:S01]  /*19cd0*/  ENDCOLLECTIVE ;  /* 0x000000000000791b */ /* 0x03ffe20003800000 */
.L_x_6161:
[----:B------:R-:W-:Y:S05]  /*19ce0*/  BSYNC B0 ;  /* 0x0000000000007941 */ /* 0x000fea0003800000 */
.L_x_6160:
[----:B------:R-:W-:Y:S01]  /*19cf0*/  IMAD.MOV.U32 R3, RZ, RZ, R14 ;  /* 0x000000ffff037224 */ /* 0x000fe200078e000e */
[----:B------:R-:W-:Y:S06]  /*19d00*/  BRA `(.L_x_6162) ;  /* 0xffffffd8007c7947 */ /* 0x000fec000383ffff */
.L_x_6094:
[----:B0-----:R0:W2:Y:S02]  /*19d10*/  SYNCS.PHASECHK.TRANS64.TRYWAIT P0, [R0+URZ+0x36820], R3 ;  /* 0x03682003000075a7 */ /* 0x0010a4000800017f */
[----:B--2---:R-:W-:Y:S05]  /*19d20*/  @!P0 NANOSLEEP.SYNCS 0x989680 ;  /* 0x009896800000895d */ /* 0x004fea0003900000 */
[----:B------:R-:W2:Y:S02]  /*19d30*/  @!P0 SYNCS.PHASECHK.TRANS64 P0, [R0+URZ+0x36820], R3 ;  /* 0x03682003000085a7 */ /* 0x000ea4000800007f */
[----:B--2---:R-:W-:Y:S05]  /*19d40*/  @!P0 BRA `(.L_x_6094) ;  /* 0xfffffffc00f08947 */ /* 0x004fea000383ffff */
[----:B------:R-:W-:Y:S05]  /*19d50*/  BRA `(.L_x_6163) ;  /* 0xffffffe000047947 */ /* 0x000fea000383ffff */
.L_x_6095:
        /* <DEDUP_REMOVED lines=11> */
.L_x_6165:
[----:B------:R-:W-:Y:S05]  /*19e10*/  BSYNC B0 ;  /* 0x0000000000007941 */ /* 0x000fea0003800000 */
.L_x_6164:
[----:B------:R-:W-:Y:S05]  /*19e20*/  BRA `(.L_x_6166) ;  /* 0xffffffdc00ec7947 */ /* 0x000fea000383ffff */
.L_x_6098:
[----:B------:R-:W-:Y:S01]  /*19e30*/  BSSY B1, `(.L_x_6167) ;  /* 0x0000006000017945 */ /* 0x000fe20003800000 */
[----:B------:R-:W-:-:S07]  /*19e40*/  IMAD.MOV.U32 R15, RZ, RZ, -0x1 ;  /* 0xffffffffff0f7424 */ /* 0x000fce00078e00ff */
[----:B012-45:R-:W-:Y:S05]  /*19e50*/  WARPSYNC.COLLECTIVE R15, `(.L_x_6168) ;  /* 0x000000000f0c7348 */ /* 0x037fea0003c00000 */
[----:B------:R-:W-:Y:S02]  /*19e60*/  ELECT P6, UR62, PT ;  /* 0x00000000003e782f */ /* 0x000fe400038c0000 */
[----:B------:R-:W-:Y:S01]  /*19e70*/  MOV R14, UR62 ;  /* 0x0000003e000e7c02 */ /* 0x000fe20008000f00 */
[----:B012-45:R-:W-:Y:S10]  /*19e80*/  ENDCOLLECTIVE ;  /* 0x000000000000791b */ /* 0x037ff40003800000 */
.L_x_6168:
[----:B------:R-:W-:Y:S05]  /*19e90*/  BSYNC B1 ;  /* 0x0000000000017941 */ /* 0x000fea0003800000 */
.L_x_6167:
[----:B------:R-:W-:Y:S05]  /*19ea0*/  BRA `(.L_x_6169) ;  /* 0xffffffdc00e47947 */ /* 0x000fea000383ffff */
.L_x_6100:
[----:B0-----:R0:W2:Y:S02]  /*19eb0*/  SYNCS.PHASECHK.TRANS64.TRYWAIT P0, [R6+URZ], R5 ;  /* 0x00000005060075a7 */ /* 0x0010a4000800017f */
[----:B--2---:R-:W-:Y:S05]  /*19ec0*/  @!P0 NANOSLEEP.SYNCS 0x989680 ;  /* 0x009896800000895d */ /* 0x004fea0003900000 */
[----:B------:R-:W2:Y:S02]  /*19ed0*/  @!P0 SYNCS.PHASECHK.TRANS64 P0, [R6+URZ], R5 ;  /* 0x00000005060085a7 */ /* 0x000ea4000800007f */
[----:B--2---:R-:W-:Y:S05]  /*19ee0*/  @!P0 BRA `(.L_x_6100) ;  /* 0xfffffffc00f08947 */ /* 0x004fea000383ffff */
[----:B------:R-:W-:Y:S05]  /*19ef0*/  BRA `(.L_x_6170) ;  /* 0xffffffe000287947 */ /* 0x000fea000383ffff */
.L_x_6101:
[----:B--2---:R2:W3:Y:S02]  /*19f00*/  SYNCS.PHASECHK.TRANS64.TRYWAIT P0, [R7+URZ], R2 ;  /* 0x00000002070075a7 */ /* 0x0044e4000800017f */
[----:B---3--:R-:W-:Y:S05]  /*19f10*/  @!P0 NANOSLEEP.SYNCS 0x989680 ;  /* 0x009896800000895d */ /* 0x008fea0003900000 */
[----:B------:R-:W3:Y:S02]  /*19f20*/  @!P0 SYNCS.PHASECHK.TRANS64 P0, [R7+URZ], R2 ;  /* 0x00000002070085a7 */ /* 0x000ee4000800007f */
[----:B---3--:R-:W-:Y:S05]  /*19f30*/  @!P0 BRA `(.L_x_6101) ;  /* 0xfffffffc00f08947 */ /* 0x008fea000383ffff */
[----:B------:R-:W-:Y:S05]  /*19f40*/  BRA `(.L_x_6171) ;  /* 0xffffffe0001c7947 */ /* 0x000fea000383ffff */
.L_x_6103:
[----:B---3--:R3:W4:Y:S02]  /*19f50*/  SYNCS.PHASECHK.TRANS64.TRYWAIT P0, [R4+URZ], R5 ;  /* 0x00000005040075a7 */ /* 0x008724000800017f */
[----:B----4-:R-:W-:Y:S05]  /*19f60*/  @!P0 NANOSLEEP.SYNCS 0x989680 ;  /* 0x009896800000895d */ /* 0x010fea0003900000 */
[----:B------:R-:W4:Y:S02]  /*19f70*/  @!P0 SYNCS.PHASECHK.TRANS64 P0, [R4+URZ], R5 ;  /* 0x00000005040085a7 */ /* 0x000f24000800007f */
[----:B----4-:R-:W-:Y:S05]  /*19f80*/  @!P0 BRA `(.L_x_6103) ;  /* 0xfffffffc00f08947 */ /* 0x010fea000383ffff */
[----:B------:R-:W-:Y:S05]  /*19f90*/  BRA `(.L_x_6172) ;  /* 0xffffffe000247947 */ /* 0x000fea000383ffff */
.L_x_6173:
        /* <DEDUP_REMOVED lines=14> */
.L_x_15311:


//--------------------- .text._ZN7cutlass13device_kernelIN5flash11enable_sm90INS1_16FlashAttnFwdSm90INS1_25CollectiveMainloopFwdSm90ILi2EN4cute5tupleIJNS5_1CILi1EEES8_S8_EEENS6_IJNS7_ILi128EEENS7_ILi112EEENS7_ILi192EEEEEELi192ENS_6half_tEfNS_4arch4Sm90ELb1ELb0ELb0ELb1ELb0ELb1ELb0ELb1ELb1ELb1ELb0ELb0EEENS1_21CollectiveEpilogueFwdINS6_IJSA_SC_SB_EEES9_SE_SG_Li256ELb1ELb1ELb0ELb0EEENS1_36VarlenDynamicPersistentTileSchedulerILi128ELi112ELi256ELi128ELb0ELb1ELb1ELb1ELb1ELb1EEEEEEEEEvNT_6ParamsE --------------------------
	.section	.text._ZN7cutlass13device_kernelIN5flash11enable_sm90INS1_16FlashAttnFwdSm90INS1_25CollectiveMainloopFwdSm90ILi2EN4cute5tupleIJNS5_1CILi1EEES8_S8_EEENS6_IJNS7_ILi128EEENS7_ILi112EEENS7_ILi192EEEEEELi192ENS_6half_tEfNS_4arch4Sm90ELb1ELb0ELb0ELb1ELb0ELb1ELb0ELb1ELb1ELb1ELb0ELb0EEENS1_21CollectiveEpilogueFwdINS6_IJSA_SC_SB_EEES9_SE_SG_Li256ELb1ELb1ELb0ELb0EEENS1_36VarlenDynamicPersistentTileSchedulerILi128ELi112ELi256ELi128ELb0ELb1ELb1ELb1ELb1ELb1EEEEEEEEEvNT_6ParamsE,"ax",@progbits
	.align	128
.text._ZN7cutlass13device_kernelIN5flash11enable_sm90INS1_16FlashAttnFwdSm90INS1_25CollectiveMainloopFwdSm90ILi2EN4cute5tupleIJNS5_1CILi1EEES8_S8_EEENS6_IJNS7_ILi128EEENS7_ILi112EEENS7_ILi192EEEEEELi192ENS_6half_tEfNS_4arch4Sm90ELb1ELb0ELb0ELb1ELb0ELb1ELb0ELb1ELb1ELb1ELb0ELb0EEENS1_21CollectiveEpilogueFwdINS6_IJSA_SC_SB_EEES9_SE_SG_Li256ELb1ELb1ELb0ELb0EEENS1_36VarlenDynamicPersistentTileSchedulerILi128ELi112ELi256ELi128ELb0ELb1ELb1ELb1ELb1ELb1EEEEEEEEEvNT_6ParamsE:
        .type           _ZN7cutlass13device_kernelIN5flash11enable_sm90INS1_16FlashAttnFwdSm90INS1_25CollectiveMainloopFwdSm90ILi2EN4cute5tupleIJNS5_1CILi1EEES8_S8_EEENS6_IJNS7_ILi128EEENS7_ILi112EEENS7_ILi192EEEEEELi192ENS_6half_tEfNS_4arch4Sm90ELb1ELb0ELb0ELb1ELb0ELb1ELb0ELb1ELb1ELb1ELb0ELb0EEENS1_21CollectiveEpilogueFwdINS6_IJSA_SC_SB_EEES9_SE_SG_Li256ELb1ELb1ELb0ELb0EEENS1_36VarlenDynamicPersistentTileSchedulerILi128ELi112ELi256ELi128ELb0ELb1ELb1ELb1ELb1ELb1EEEEEEEEEvNT_6ParamsE,@function
        .size           _ZN7cutlass13device_kernelIN5flash11enable_sm90INS1_16FlashAttnFwdSm90INS1_25CollectiveMainloopFwdSm90ILi2EN4cute5tupleIJNS5_1CILi1EEES8_S8_EEENS6_IJNS7_ILi128EEENS7_ILi112EEENS7_ILi192EEEEEELi192ENS_6half_tEfNS_4arch4Sm90ELb1ELb0ELb0ELb1ELb0ELb1ELb0ELb1ELb1ELb1ELb0ELb0EEENS1_21CollectiveEpilogueFwdINS6_IJSA_SC_SB_EEES9_SE_SG_Li256ELb1ELb1ELb0ELb0EEENS1_36VarlenDynamicPersistentTileSchedulerILi128ELi112ELi256ELi128ELb0ELb1ELb1ELb1ELb1ELb1EEEEEEEEEvNT_6ParamsE,(.L_x_15312 - _ZN7cutlass13device_kernelIN5flash11enable_sm90INS1_16FlashAttnFwdSm90INS1_25CollectiveMainloopFwdSm90ILi2EN4cute5tupleIJNS5_1CILi1EEES8_S8_EEENS6_IJNS7_ILi128EEENS7_ILi112EEENS7_ILi192EEEEEELi192ENS_6half_tEfNS_4arch4Sm90ELb1ELb0ELb0ELb1ELb0ELb1ELb0ELb1ELb1ELb1ELb0ELb0EEENS1_21CollectiveEpilogueFwdINS6_IJSA_SC_SB_EEES9_SE_SG_Li256ELb1ELb1ELb0ELb0EEENS1_36VarlenDynamicPersistentTileSchedulerILi128ELi112ELi256ELi128ELb0ELb1ELb1ELb1ELb1ELb1EEEEEEEEEvNT_6ParamsE)
        .other          _ZN7cutlass13device_kernelIN5flash11enable_sm90INS1_16FlashAttnFwdSm90INS1_25CollectiveMainloopFwdSm90ILi2EN4cute5tupleIJNS5_1CILi1EEES8_S8_EEENS6_IJNS7_ILi128EEENS7_ILi112EEENS7_ILi192EEEEEELi192ENS_6half_tEfNS_4arch4Sm90ELb1ELb0ELb0ELb1ELb0ELb1ELb0ELb1ELb1ELb1ELb0ELb0EEENS1_21CollectiveEpilogueFwdINS6_IJSA_SC_SB_EEES9_SE_SG_Li256ELb1ELb1ELb0ELb0EEENS1_36VarlenDynamicPersistentTileSchedulerILi128ELi112ELi256ELi128ELb0ELb1ELb1ELb1ELb1ELb1EEEEEEEEEvNT_6ParamsE,@"STO_CUDA_ENTRY STV_DEFAULT"
_ZN7cutlass13device_kernelIN5flash11enable_sm90INS1_16FlashAttnFwdSm90INS1_25CollectiveMainloopFwdSm90ILi2EN4cute5tupleIJNS5_1CILi1EEES8_S8_EEENS6_IJNS7_ILi128EEENS7_ILi112EEENS7_ILi192EEEEEELi192ENS_6half_tEfNS_4arch4Sm90ELb1ELb0ELb0ELb1ELb0ELb1ELb0ELb1ELb1ELb1ELb0ELb0EEENS1_21CollectiveEpilogueFwdINS6_IJSA_SC_SB_EEES9_SE_SG_Li256ELb1ELb1ELb0ELb0EEENS1_36VarlenDynamicPersistentTileSchedulerILi128ELi112ELi256ELi128ELb0ELb1ELb1ELb1ELb1ELb1EEEEEEEEEvNT_6ParamsE:
        /* <DEDUP_REMOVED lines=24> */
.L_x_6175:
[----:B------:R-:W-:Y:S05]  /*0180*/  BSYNC B0 ;  /* 0x0000000000007941 */ /* 0x000fea0003800000 */
.L_x_6174:
        /* <DEDUP_REMOVED lines=41> */
.L_x_6176:
        /* <DEDUP_REMOVED lines=22> */
.L_x_6177:
        /* <DEDUP_REMOVED lines=18> */
.L_x_6178:
        /* <DEDUP_REMOVED lines=22> */
.L_x_6179:
        /* <DEDUP_REMOVED lines=22> */
.L_x_6180:
        /* <DEDUP_REMOVED lines=10> */
.L_x_6183:
        /* <DEDUP_REMOVED lines=19> */
[----:B------:R-:W-:Y:S02]  /*0b30*/  MOV R17, RZ ;  /* 0x000000ff00117202 */ /* 0x000fe40000000f00 */
[----:B------:R-:W-:Y:S01]  /*0b40*/  CS2R R208, SRZ ;  /* 0x0000000000d07805 */ /* 0x000fe2000001ff00 */
[----:B------:R-:W-:-:S08]  /*0b50*/  IMAD.MOV.U32 R205, RZ, RZ, RZ ;  /* 0x000000ffffcd7224 */ /* 0x000fd000078e00ff */
[----:B------:R-:W-:Y:S01]  /*0b60*/  UIADD3 UR4, UR4, 0x15400, URZ ;  /* 0x0001540004047890 */ /* 0x000fe2000fffe03f */
[----:B--2---:R-:W-:Y:S02]  /*0b70*/  R2UR UR5, R0 ;  /* 0x00000000000572ca */ /* 0x004fe400000e0000 */
[----:B------:R-:W-:-:S04]  /*0b80*/  SHF.R.S32.HI R0, RZ, 0x1f, R18 ;  /* 0x0000001fff007819 */ /* 0x000fc80000011412 */
[----:B0-----:R-:W-:-:S04]  /*0b90*/  LEA.HI R2, R0, R18, RZ, 0x7 ;  /* 0x0000001200027211 */ /* 0x001fc800078f38ff */
[----:B------:R-:W-:Y:S02]  /*0ba0*/  LOP3.LUT R3, R2, 0xffffff80, RZ, 0xc0, !PT ;  /* 0xffffff8002037812 */ /* 0x000fe400078ec0ff */
[----:B------:R-:W-:Y:S01]  /*0bb0*/  SHF.R.S32.HI R11, RZ, 0x7, R2 ;  /* 0x00000007ff0b7819 */ /* 0x000fe20000011402 */
[----:B------:R-:W-:Y:S02]  /*0bc0*/  ULOP3.LUT UR5, UR5, 0x1, URZ, 0xfc, !UPT ;  /* 0x0000000105057892 */ /* 0x000fe4000f8efc3f */
[----:B------:R-:W-:Y:S01]  /*0bd0*/  IMAD.IADD R15, R18, 0x1, -R3 ;  /* 0x00000001120f7824 */ /* 0x000fe200078e0a03 */
[----:B------:R-:W-:Y:S02]  /*0be0*/  LEA.HI R3, R0, R18, RZ, 0x4 ;  /* 0x0000001200037211 */ /* 0x000fe400078f20ff */
[----:B------:R-:W-:Y:S02]  /*0bf0*/  LEA.HI R2, R2, R11, RZ, 0x1 ;  /* 0x0000000b02027211 */ /* 0x000fe400078f08ff */
[----:B------:R-:W-:-:S02]  /*0c00*/  SHF.R.S32.HI R7, RZ, 0x1f, R15 ;  /* 0x0000001fff077819 */ /* 0x000fc4000001140f */
[----:B------:R-:W-:Y:S02]  /*0c10*/  SHF.R.S32.HI R6, RZ, 0x4, R3 ;  /* 0x00000004ff067819 */ /* 0x000fe40000011403 */
[----:B------:R-:W-:Y:S02]  /*0c20*/  LEA.HI R8, R7, R15, RZ, 0x2 ;  /* 0x0000000f07087211 */ /* 0x000fe400078f10ff */
[----:B------:R-:W-:Y:S02]  /*0c30*/  LEA.HI R4, R3, R6, RZ, 0x1 ;  /* 0x0000000603047211 */ /* 0x000fe400078f08ff */
[--C-:B------:R-:W-:Y:S02]  /*0c40*/  SHF.R.S32.HI R9, RZ, 0x2, R8.reuse ;  /* 0x00000002ff097819 */ /* 0x100fe40000011408 */
[----:B------:R-:W-:Y:S02]  /*0c50*/  SHF.R.S32.HI R10, RZ, 0x1f, R8 ;  /* 0x0000001fff0a7819 */ /* 0x000fe40000011408 */
[----:B------:R-:W-:-:S02]  /*0c60*/  LOP3.LUT R5, R4, 0x1ffffffe, RZ, 0xc0, !PT ;  /* 0x1ffffffe04057812 */ /* 0x000fc400078ec0ff */
[----:B------:R-:W-:Y:S02]  /*0c70*/  LEA.HI R10, R10, R9, RZ, 0x3 ;  /* 0x000000090a0a7211 */ /* 0x000fe400078f18ff */
[----:B------:R-:W-:Y:S02]  /*0c80*/  LEA.HI R7, R7, R15, RZ, 0x5 ;  /* 0x0000000f07077211 */ /* 0x000fe400078f28ff */
[----:B------:R-:W-:Y:S02]  /*0c90*/  LOP3.LUT R10, R10, 0xfffffff8, RZ, 0xc0, !PT ;  /* 0xfffffff80a0a7812 */ /* 0x000fe400078ec0ff */
[----:B------:R-:W-:Y:S02]  /*0ca0*/  LEA.HI R4, R0, R18, RZ, 0x5 ;  /* 0x0000001200047211 */ /* 0x000fe400078f28ff */
[----:B------:R-:W-:Y:S01]  /*0cb0*/  LOP3.LUT R3, R3, 0x3fffff0, RZ, 0xc0, !PT ;  /* 0x03fffff003037812 */ /* 0x000fe200078ec0ff */
[----:B------:R-:W-:Y:S01]  /*0cc0*/  IMAD.IADD R10, R9, 0x1, -R10 ;  /* 0x00000001090a7824 */ /* 0x000fe200078e0a0a */
[----:B------:R-:W-:-:S02]  /*0cd0*/  SHF.R.S32.HI R7, RZ, 0x5, R7 ;  /* 0x00000005ff077819 */ /* 0x000fc40000011407 */
[----:B------:R-:W-:Y:S01]  /*0ce0*/  SHF.R.S32.HI R4, RZ, 0x5, R4 ;  /* 0x00000005ff047819 */ /* 0x000fe20000011404 */
[----:B------:R-:W-:Y:S01]  /*0cf0*/  IMAD.IADD R3, R18, 0x1, -R3 ;  /* 0x0000000112037824 */ /* 0x000fe200078e0a03 */
[----:B------:R-:W-:Y:S01]  /*0d00*/  IADD3 R5, R6, -R5, RZ ;  /* 0x8000000506057210 */ /* 0x000fe20007ffe0ff */
[----:B------:R-:W-:Y:S01]  /*0d10*/  IMAD R7, R7, 0x10, R10 ;  /* 0x0000001007077824 */ /* 0x000fe200078e020a */
[----:B------:R-:W-:Y:S01]  /*0d20*/  LEA.HI R6, R0, R18, RZ, 0x2 ;  /* 0x0000001200067211 */ /* 0x000fe200078f10ff */
[----:B------:R-:W-:Y:S01]  /*0d30*/  IMAD R10, R4, 0x10, R3 ;  /* 0x00000010040a7824 */ /* 0x000fe200078e0203 */
[----:B------:R-:W-:Y:S01]  /*0d40*/  LOP3.LUT R2, R2, 0x3fffffe, RZ, 0xc0, !PT ;  /* 0x03fffffe02027812 */ /* 0x000fe200078ec0ff */
[----:B------:R-:W-:Y:S01]  /*0d50*/  IMAD.SHL.U32 R218, R4, 0x200, RZ ;  /* 0x0000020004da7824 */ /* 0x000fe200078e00ff */
[--C-:B------:R-:W-:Y:S02]  /*0d60*/  SHF.R.S32.HI R204, RZ, 0x2, R6.reuse ;  /* 0x00000002ffcc7819 */ /* 0x100fe40000011406 */
[----:B------:R-:W-:Y:S01]  /*0d70*/  SHF.R.S32.HI R3, RZ, 0x1f, R6 ;  /* 0x0000001fff037819 */ /* 0x000fe20000011406 */
[----:B------:R-:W-:Y:S01]  /*0d80*/  IMAD.IADD R2, R11, 0x1, -R2 ;  /* 0x000000010b027824 */ /* 0x000fe200078e0a02 */
[----:B------:R-:W-:Y:S01]  /*0d90*/  LOP3.LUT R6, R6, 0xfffffffc, RZ, 0xc0, !PT ;  /* 0xfffffffc06067812 */ /* 0x000fe200078ec0ff */
[----:B------:R-:W-:Y:S01]  /*0da0*/  VIADD R237, R204, 0x40 ;  /* 0x00000040cced7836 */ /* 0x000fe20000000000 */
[----:B------:R-:W-:Y:S01]  /*0db0*/  LEA.HI R3, R3, R204, RZ, 0x3 ;  /* 0x000000cc03037211 */ /* 0x000fe200078f18ff */
[----:B------:R-:W-:Y:S01]  /*0dc0*/  IMAD R13, R2, 0x40, R7 ;  /* 0x00000040020d7824 */ /* 0x000fe200078e0207 */
[----:B------:R-:W-:Y:S01]  /*0dd0*/  LEA R12, R10, R5, 0x3 ;  /* 0x000000050a0c7211 */ /* 0x000fe200078e18ff */
[----:B------:R-:W-:Y:S01]  /*0de0*/  IMAD.IADD R20, R18, 0x1, -R6 ;  /* 0x0000000112147824 */ /* 0x000fe200078e0a06 */
[----:B------:R-:W-:-:S02]  /*0df0*/  SHF.R.S32.HI R2, RZ, 0x1f, R237 ;  /* 0x0000001fff027819 */ /* 0x000fc400000114ed */
[----:B------:R-:W-:Y:S01]  /*0e00*/  LOP3.LUT R3, R3, 0xfffffff8, RZ, 0xc0, !PT ;  /* 0xfffffff803037812 */ /* 0x000fe200078ec0ff */
[----:B------:R-:W-:Y:S01]  /*0e10*/  IMAD.SHL.U32 R22, R20, 0x4, RZ ;  /* 0x0000000414167824 */ /* 0x000fe200078e00ff */
[----:B------:R-:W-:Y:S01]  /*0e20*/  LEA.HI R2, R2, R237, RZ, 0x3 ;  /* 0x000000ed02027211 */ /* 0x000fe200078f18ff */
[----:B------:R-:W-:Y:S01]  /*0e30*/  STL [R1+0x8c], R13 ;  /* 0x00008c0d01007387 */ /* 0x000fe20000100800 */
[----:B------:R-:W-:Y:S01]  /*0e40*/  SHF.L.U32 R215, R237, 0x6, RZ ;  /* 0x00000006edd77819 */ /* 0x000fe200000006ff */
[----:B------:R-:W-:Y:S01]  /*0e50*/  VIADD R211, R22, 0x20 ;  /* 0x0000002016d37836 */ /* 0x000fe20000000000 */
[----:B------:R-:W-:Y:S01]  /*0e60*/  LEA.HI R0, R0, R18, RZ, 0x3 ;  /* 0x0000001200007211 */ /* 0x000fe200078f18ff */
[C---:B------:R-:W-:Y:S01]  /*0e70*/  VIADD R210, R22.reuse, 0x40 ;  /* 0x0000004016d27836 */ /* 0x040fe20000000000 */
[----:B------:R-:W-:Y:S01]  /*0e80*/  LOP3.LUT R215, R215, 0x1c0, RZ, 0xc0, !PT ;  /* 0x000001c0d7d77812 */ /* 0x000fe200078ec0ff */
[----:B------:R-:W-:Y:S01]  /*0e90*/  IMAD.IADD R206, R22, 0x1, R211 ;  /* 0x0000000116ce7824 */ /* 0x000fe200078e02d3 */
[----:B------:R-:W-:Y:S01]  /*0ea0*/  LOP3.LUT R231, R0, 0xfffffff8, RZ, 0xc0, !PT ;  /* 0xfffffff800e77812 */ /* 0x000fe200078ec0ff */
[----:B------:R-:W-:Y:S01]  /*0eb0*/  IMAD.IADD R226, R204, 0x1, -R3 ;  /* 0x00000001cce27824 */ /* 0x000fe200078e0a03 */
[----:B------:R-:W-:Y:S01]  /*0ec0*/  SHF.R.U32.HI R14, RZ, 0x3, R215 ;  /* 0x00000003ff0e7819 */ /* 0x000fe200000116d7 */
[----:B------:R-:W-:Y:S01]  /*0ed0*/  IMAD.SHL.U32 R2, R2, 0x40, RZ ;  /* 0x0000004002027824 */ /* 0x000fe200078e00ff */
[----:B------:R-:W-:Y:S01]  /*0ee0*/  SHF.R.S32.HI R3, RZ, 0x1f, R206 ;  /* 0x0000001fff037819 */ /* 0x000fe200000114ce */
[----:B------:R-:W-:Y:S01]  /*0ef0*/  IMAD.IADD R207, R22, 0x1, R210 ;  /* 0x0000000116cf7824 */ /* 0x000fe200078e02d2 */
[----:B------:R-:W-:Y:S01]  /*0f00*/  SHF.L.U32 R216, R226, 0x6, RZ ;  /* 0x00000006e2d87819 */ /* 0x000fe200000006ff */
[----:B------:R-:W-:Y:S01]  /*0f10*/  IMAD.IADD R231, R18, 0x1, -R231 ;  /* 0x0000000112e77824 */ /* 0x000fe200078e0ae7 */
[----:B------:R-:W-:Y:S01]  /*0f20*/  LOP3.LUT R220, R2, 0xfffffe00, RZ, 0xc0, !PT ;  /* 0xfffffe0002dc7812 */ /* 0x000fe200078ec0ff */
[C---:B------:R-:W-:Y:S01]  /*0f30*/  VIADD R212, R22.reuse, 0x30 ;  /* 0x0000003016d47836 */ /* 0x040fe20000000000 */
[----:B------:R-:W-:Y:S01]  /*0f40*/  SHF.R.S32.HI R2, RZ, 0x1f, R207 ;  /* 0x0000001fff027819 */ /* 0x000fe200000114cf */
[----:B------:R-:W-:Y:S01]  /*0f50*/  IMAD.SHL.U32 R223, R231, 0x8, RZ ;  /* 0x00000008e7df7824 */ /* 0x000fe200078e00ff */
[-C--:B------:R-:W-:Y:S01]  /*0f60*/  LEA.HI R5, R3, R206.reuse, RZ, 0x6 ;  /* 0x000000ce03057211 */ /* 0x080fe200078f30ff */
[----:B------:R-:W-:Y:S01]  /*0f70*/  VIADD R214, R22, 0x50 ;  /* 0x0000005016d67836 */ /* 0x000fe20000000000 */
[----:B------:R-:W-:Y:S01]  /*0f80*/  LOP3.LUT R216, R216, 0x1c0, RZ, 0xc0, !PT ;  /* 0x000001c0d8d87812 */ /* 0x000fe200078ec0ff */
[----:B------:R-:W-:Y:S01]  /*0f90*/  VIADD R229, R223, 0x40 ;  /* 0x00000040dfe57836 */ /* 0x000fe20000000000 */
[----:B------:R-:W-:Y:S01]  /*0fa0*/  LEA.HI R4, R3, R206, RZ, 0x3 ;  /* 0x000000ce03047211 */ /* 0x000fe200078f18ff */
[----:B------:R-:W-:Y:S01]  /*0fb0*/  IMAD.SHL.U32 R5, R5, 0x80, RZ ;  /* 0x0000008005057824 */ /* 0x000fe200078e00ff */
[CC--:B------:R-:W-:Y:S01]  /*0fc0*/  LEA.HI R6, R2.reuse, R207.reuse, RZ, 0x6 ;  /* 0x000000cf02067211 */ /* 0x0c0fe200078f30ff */
[----:B------:R-:W-:Y:S01]  /*0fd0*/  VIADD R230, R223, 0x80 ;  /* 0x00000080dfe67836 */ /* 0x000fe20000000000 */
[----:B------:R-:W-:Y:S01]  /*0fe0*/  LEA.HI R3, R2, R207, RZ, 0x3 ;  /* 0x000000cf02037211 */ /* 0x000fe200078f18ff */
[----:B------:R-:W-:Y:S01]  /*0ff0*/  IMAD.SHL.U32 R18, R20, 0x8, RZ ;  /* 0x0000000814127824 */ /* 0x000fe200078e00ff */
[----:B------:R-:W-:Y:S01]  /*1000*/  SHF.R.U32.HI R217, RZ, 0x3, R216 ;  /* 0x00000003ffd97819 */ /* 0x000fe200000116d8 */
[----:B------:R-:W-:Y:S01]  /*1010*/  IMAD.SHL.U32 R7, R6, 0x80, RZ ;  /* 0x0000008006077824 */ /* 0x000fe200078e00ff */
[----:B------:R-:W-:-:S02]  /*1020*/  LOP3.LUT R2, R216, 0x38, R4, 0xf8, !PT ;  /* 0x00000038d8027812 */ /* 0x000fc400078ef804 */
[----:B------:R-:W-:Y:S02]  /*1030*/  LOP3.LUT R9, R215, 0x38, R4, 0xf8, !PT ;  /* 0x00000038d7097812 */ /* 0x000fe400078ef804 */
[----:B------:R-:W-:Y:S02]  /*1040*/  LOP3.LUT R6, R216, 0x38, R3, 0xf8, !PT ;  /* 0x00000038d8067812 */ /* 0x000fe400078ef803 */
[----:B------:R-:W-:Y:S02]  /*1050*/  LOP3.LUT R5, R5, 0xffffe000, RZ, 0xc0, !PT ;  /* 0xffffe00005057812 */ /* 0x000fe400078ec0ff */
[-C--:B------:R-:W-:Y:S02]  /*1060*/  LOP3.LUT R2, R2, R217.reuse, RZ, 0x3c, !PT ;  /* 0x000000d902027212 */ /* 0x080fe400078e3cff */
[----:B------:R-:W-:Y:S02]  /*1070*/  LOP3.LUT R10, R9, R14, RZ, 0x3c, !PT ;  /* 0x0000000e090a7212 */ /* 0x000fe400078e3cff */
[----:B------:R-:W-:-:S02]  /*1080*/  LOP3.LUT R9, R6, R217, RZ, 0x3c, !PT ;  /* 0x000000d906097212 */ /* 0x000fc400078e3cff */
[-C--:B------:R-:W-:Y:S01]  /*1090*/  IADD3 R6, R2, R5.reuse, R218 ;  /* 0x0000000502067210 */ /* 0x080fe20007ffe0da */
[----:B------:R-:W-:Y:S01]  /*10a0*/  IMAD.U32 R2, RZ, RZ, UR5 ;  /* 0x00000005ff027e24 */ /* 0x000fe2000f8e00ff */
[----:B------:R-:W-:Y:S02]  /*10b0*/  IADD3 R10, R10, R5, R220 ;  /* 0x000000050a0a7210 */ /* 0x000fe40007ffe0dc */
[----:B------:R-:W-:Y:S02]  /*10c0*/  LOP3.LUT R11, R215, 0x38, R3, 0xf8, !PT ;  /* 0x00000038d70b7812 */ /* 0x000fe400078ef803 */
[----:B------:R-:W-:Y:S01]  /*10d0*/  SHF.R.S32.HI R5, RZ, 0x3, R0 ;  /* 0x00000003ff057819 */ /* 0x000fe20000011400 */
[----:B------:R-:W-:Y:S01]  /*10e0*/  IMAD.U32 R0, RZ, RZ, UR4 ;  /* 0x00000004ff007e24 */ /* 0x000fe2000f8e00ff */
[----:B------:R-:W-:Y:S01]  /*10f0*/  LOP3.LUT R7, R7, 0xffffe000, RZ, 0xc0, !PT ;  /* 0xffffe00007077812 */ /* 0x000fe200078ec0ff */
[----:B------:R-:W-:Y:S01]  /*1100*/  STL [R1+0x4c], R2 ;  /* 0x00004c0201007387 */ /* 0x000fe20000100800 */
[----:B------:R-:W-:-:S02]  /*1110*/  LOP3.LUT R11, R11, R14, RZ, 0x3c, !PT ;  /* 0x0000000e0b0b7212 */ /* 0x000fc400078e3cff */
[----:B------:R-:W-:Y:S01]  /*1120*/  IADD3 R213, R22, 0x10, RZ ;  /* 0x0000001016d57810 */ /* 0x000fe20007ffe0ff */
[----:B------:R0:W-:Y:S01]  /*1130*/  STL [R1+0x88], R0 ;  /* 0x0000880001007387 */ /* 0x0001e20000100800 */
[-C--:B------:R-:W-:Y:S02]  /*1140*/  IADD3 R9, R9, R7.reuse, R218 ;  /* 0x0000000709097210 */ /* 0x080fe40007ffe0da */
[----:B------:R-:W-:Y:S02]  /*1150*/  IADD3 R11, R11, R7, R220 ;  /* 0x000000070b0b7210 */ /* 0x000fe40007ffe0dc */
[----:B------:R-:W-:Y:S02]  /*1160*/  SHF.R.S32.HI R7, RZ, 0x1f, R211 ;  /* 0x0000001fff077819 */ /* 0x000fe400000114d3 */
[----:B------:R-:W-:Y:S02]  /*1170*/  LOP3.LUT R227, R8, 0x7ffffffc, RZ, 0xc0, !PT ;  /* 0x7ffffffc08e37812 */ /* 0x000fe400078ec0ff */
[----:B------:R-:W-:-:S02]  /*1180*/  SHF.R.S32.HI R8, RZ, 0x1f, R229 ;  /* 0x0000001fff087819 */ /* 0x000fc400000114e5 */
[----:B0-----:R-:W-:Y:S02]  /*1190*/  SHF.R.S32.HI R0, RZ, 0x1f, R223 ;  /* 0x0000001fff007819 */ /* 0x001fe400000114df */
[----:B------:R-:W-:Y:S02]  /*11a0*/  SHF.R.S32.HI R0, RZ, 0x1f, R213 ;  /* 0x0000001fff007819 */ /* 0x000fe400000114d5 */
[----:B------:R-:W-:Y:S02]  /*11b0*/  SHF.R.S32.HI R8, RZ, 0x1f, R212 ;  /* 0x0000001fff087819 */ /* 0x000fe400000114d4 */
[----:B------:R-:W-:Y:S01]  /*11c0*/  LOP3.LUT R5, R215, 0x38, R18, 0xf8, !PT ;  /* 0x00000038d7057812 */ /* 0x000fe200078ef812 */
[----:B------:R0:W-:Y:S01]  /*11d0*/  STL [R1+0x70], R0 ;  /* 0x0000700001007387 */ /* 0x0001e20000100800 */
[----:B------:R-:W-:Y:S02]  /*11e0*/  LEA.HI R2, R20, R20, RZ, 0x1 ;  /* 0x0000001414027211 */ /* 0x000fe400078f08ff */
[----:B------:R-:W-:Y:S01]  /*11f0*/  LOP3.LUT R5, R220, R5, R14, 0xf6, !PT ;  /* 0x00000005dc057212 */ /* 0x000fe200078ef60e */
[----:B------:R1:W-:Y:S01]  /*1200*/  STL [R1+0x6c], R7 ;  /* 0x00006c0701007387 */ /* 0x0003e20000100800 */
[----:B------:R-:W-:-:S02]  /*1210*/  LOP3.LUT R2, R2, 0x1ffffffe, RZ, 0xc0, !PT ;  /* 0x1ffffffe02027812 */ /* 0x000fc400078ec0ff */
[----:B------:R-:W-:Y:S01]  /*1220*/  IADD3 R227, R15, -R227, RZ ;  /* 0x800000e30fe37210 */ /* 0x000fe20007ffe0ff */
[----:B------:R-:W-:Y:S01]  /*1230*/  STL [R1+0x68], R8 ;  /* 0x0000680801007387 */ /* 0x000fe20000100800 */
[----:B0-----:R-:W-:Y:S01]  /*1240*/  SHF.R.S32.HI R0, RZ, 0x1f, R230 ;  /* 0x0000001fff007819 */ /* 0x001fe200000114e6 */
[----:B------:R-:W-:Y:S01]  /*1250*/  IMAD.IADD R2, R20, 0x1, -R2 ;  /* 0x0000000114027824 */ /* 0x000fe200078e0a02 */
[----:B------:R-:W-:Y:S02]  /*1260*/  SHF.R.S32.HI R0, RZ, 0x1f, R214 ;  /* 0x0000001fff007819 */ /* 0x000fe400000114d6 */
[----:B-1----:R-:W-:Y:S01]  /*1270*/  SHF.R.S32.HI R7, RZ, 0x1f, R210 ;  /* 0x0000001fff077819 */ /* 0x002fe200000114d2 */
[----:B------:R-:W-:-:S04]  /*1280*/  IMAD R228, R2, 0x8, R13 ;  /* 0x0000000802e47824 */ /* 0x000fc800078e020d */
[----:B------:R0:W-:Y:S04]  /*1290*/  STL [R1+0x64], R7 ;  /* 0x0000640701007387 */ /* 0x0001e80000100800 */
[----:B------:R1:W-:Y:S01]  /*12a0*/  STL [R1+0x60], R0 ;  /* 0x0000600001007387 */ /* 0x0003e20000100800 */
[----:B0-----:R-:W-:Y:S01]  /*12b0*/  IMAD.SHL.U32 R7, R12, 0x8, RZ ;  /* 0x000000080c077824 */ /* 0x001fe200078e00ff */
[----:B-1----:R-:W-:-:S04]  /*12c0*/  SHF.R.S32.HI R0, RZ, 0x3, R4 ;  /* 0x00000003ff007819 */ /* 0x002fc80000011404 */
[----:B------:R-:W-:Y:S01]  /*12d0*/  STL [R1+0x90], R7 ;  /* 0x0000900701007387 */ /* 0x000fe20000100800 */
[----:B------:R-:W-:Y:S02]  /*12e0*/  SHF.R.S32.HI R4, RZ, 0x3, R3 ;  /* 0x00000003ff047819 */ /* 0x000fe40000011403 */
[----:B------:R-:W-:Y:S01]  /*12f0*/  LEA R3, R5, UR4, 0x1 ;  /* 0x0000000405037c11 */ /* 0x000fe2000f8e08ff */
[----:B------:R0:W-:Y:S04]  /*1300*/  STL [R1+0x58], R0 ;  /* 0x0000580001007387 */ /* 0x0001e80000100800 */
[----:B------:R1:W-:Y:S04]  /*1310*/  STL [R1+0x5c], R4 ;  /* 0x00005c0401007387 */ /* 0x0003e80000100800 */
[----:B------:R2:W-:Y:S01]  /*1320*/  STL [R1+0x80], R3 ;  /* 0x0000800301007387 */ /* 0x0005e20000100800 */
[----:B0-----:R-:W-:-:S02]  /*1330*/  LEA R0, R6, UR4, 0x1 ;  /* 0x0000000406007c11 */ /* 0x001fc4000f8e08ff */
[----:B-1----:R-:W-:-:S03]  /*1340*/  LEA R4, R10, UR4, 0x1 ;  /* 0x000000040a047c11 */ /* 0x002fc6000f8e08ff */
[----:B------:R0:W-:Y:S01]  /*1350*/  STL [R1+0x84], R0 ;  /* 0x0000840001007387 */ /* 0x0001e20000100800 */
[----:B--2---:R-:W-:-:S03]  /*1360*/  LEA R3, R9, UR4, 0x1 ;  /* 0x0000000409037c11 */ /* 0x004fc6000f8e08ff */
[----:B------:R1:W-:Y:S04]  /*1370*/  STL [R1+0x78], R4 ;  /* 0x0000780401007387 */ /* 0x0003e80000100800 */
[----:B------:R1:W-:Y:S01]  /*1380*/  STL [R1+0x7c], R3 ;  /* 0x00007c0301007387 */ /* 0x0003e20000100800 */
[----:B0-----:R-:W-:-:S05]  /*1390*/  LEA R0, R11, UR4, 0x1 ;  /* 0x000000040b007c11 */ /* 0x001fca000f8e08ff */
[----:B------:R1:W-:Y:S02]  /*13a0*/  STL [R1+0x74], R0 ;  /* 0x0000740001007387 */ /* 0x0003e40000100800 */
.L_x_6408:
        /* <DEDUP_REMOVED lines=10> */
[----:B------:R-:W-:Y:S02]  /*1450*/  ISETP.NE.AND.EX P1, PT, RZ, UR9, PT, P1 ;  /* 0x00000009ff007c0c */ /* 0x000fe4000bf25310 */
[----:B------:R-:W-:-:S04]  /*1460*/  ISETP.NE.U32.AND P0, PT, RZ, UR6, PT ;  /* 0x00000006ff007c0c */ /* 0x000fc8000bf05070 */
[----:B------:R-:W-:Y:S02]  /*1470*/  ISETP.NE.AND.EX P0, PT, RZ, UR7, PT, P0 ;  /* 0x00000007ff007c0c */ /* 0x000fe4000bf05300 */
[----:B--2---:R-:W-:Y:S01]  /*1480*/  SHF.R.S32.HI R0, RZ, 0x1f, R235 ;  /* 0x0000001fff007819 */ /* 0x004fe200000114eb */
[C---:B------:R-:W-:Y:S02]  /*1490*/  IMAD.SHL.U32 R233, R235.reuse, 0x4, RZ ;  /* 0x00000004ebe97824 */ /* 0x040fe400078e00ff */
[C---:B------:R-:W-:Y:S02]  /*14a0*/  @P2 LEA R2, P3, R235.reuse, UR4, 0x2 ;  /* 0x00000004eb022c11 */ /* 0x040fe4000f8610ff */
[C-C-:B------:R-:W-:Y:S01]  /*14b0*/  SHF.L.U64.HI R234, R235.reuse, 0x2, R0.reuse ;  /* 0x00000002ebea7819 */ /* 0x140fe20000010200 */
[----:B------:R0:W-:Y:S01]  /*14c0*/  STL [R1+0x54], R0 ;  /* 0x0000540001007387 */ /* 0x0001e20000100800 */
[----:B------:R-:W-:Y:S01]  /*14d0*/  @P2 LEA.HI.X R3, R235, UR5, R0, 0x2, P3 ;  /* 0x00000005eb032c11 */ /* 0x000fe200098f1400 */
[----:B------:R-:W-:Y:S01]  /*14e0*/  ULDC UR4, c[0x0][0x288] ;  /* 0x0000a20000047ab9 */ /* 0x000fe20000000800 */
[----:B---3--:R-:W-:Y:S01]  /*14f0*/  IADD3 R6, P4, R233, UR6, RZ ;  /* 0x00000006e9067c10 */ /* 0x008fe2000ff9e0ff */
[----:B0-----:R-:W-:Y:S01]  /*1500*/  IMAD.MOV.U32 R0, RZ, RZ, RZ ;  /* 0x000000ffff007224 */ /* 0x001fe200078e00ff */
[----:B------:R-:W-:Y:S01]  /*1510*/  MOV R224, UR4 ;  /* 0x0000000400e07c02 */ /* 0x000fe20008000f00 */
[----:B------:R-:W-:Y:S01]  /*1520*/  ULDC.64 UR4, c[0x0][0x418] ;  /* 0x0001060000047ab9 */ /* 0x000fe20000000a00 */
[----:B------:R-:W-:-:S03]  /*1530*/  IADD3.X R7, R234, UR7, RZ, P4, !PT ;  /* 0x00000007ea077c10 */ /* 0x000fc6000a7fe4ff */
[----:B------:R0:W5:Y:S01]  /*1540*/  @P2 LDG.E R0, desc[UR60][R2.64] ;  /* 0x0000003c02002981 */ /* 0x000162000c1e1900 */
[----:B------:R-:W-:-:S03]  /*1550*/  @P1 IADD3 R4, P2, R233, UR8, RZ ;  /* 0x00000008e9041c10 */ /* 0x000fc6000ff5e0ff */
[----:B------:R0:W5:Y:S01]  /*1560*/  @P0 LDG.E R28, desc[UR60][R6.64] ;  /* 0x0000003c061c0981 */ /* 0x000162000c1e1900 */
[----:B------:R-:W-:Y:S01]  /*1570*/  @P1 IADD3.X R5, R234, UR9, RZ, P2, !PT ;  /* 0x00000009ea051c10 */ /* 0x000fe200097fe4ff */
[----:B------:R-:W-:Y:S01]  /*1580*/  UISETP.NE.U32.AND UP0, UPT, UR4, URZ, UPT ;  /* 0x0000003f0400728c */ /* 0x000fe2000bf05070 */
[----:B------:R-:W-:Y:S02]  /*1590*/  ULDC.64 UR8, c[0x0][0xa20] ;  /* 0x0002880000087ab9 */ /* 0x000fe40000000a00 */
[----:B------:R-:W-:Y:S01]  /*15a0*/  ULDC UR4, c[0x0][0x424] ;  /* 0x0001090000047ab9 */ /* 0x000fe20000000800 */
[----:B------:R0:W5:Y:S01]  /*15b0*/  @P1 LDG.E R224, desc[UR60][R4.64] ;  /* 0x0000003c04e01981 */ /* 0x000162000c1e1900 */
[----:B------:R-:W-:Y:S01]  /*15c0*/  UISETP.NE.AND.EX UP0, UPT, UR5, URZ, UPT, UP0 ;  /* 0x0000003f0500728c */ /* 0x000fe2000bf05300 */
[----:B------:R-:W-:Y:S01]  /*15d0*/  ISETP.NE.U32.AND P2, PT, RZ, UR8, PT ;  /* 0x00000008ff007c0c */ /* 0x000fe2000bf45070 */
[----:B------:R-:W-:Y:S01]  /*15e0*/  IMAD.MOV.U32 R232, RZ, RZ, R26 ;  /* 0x000000ffffe87224 */ /* 0x000fe200078e001a */
[----:B------:R-:W-:Y:S01]  /*15f0*/  ULDC UR5, c[0x0][0x2f0] ;  /* 0x0000bc0000057ab9 */ /* 0x000fe20000000800 */
[----:B------:R-:W-:Y:S01]  /*1600*/  USEL UR4, UR4, 0x1, UP0 ;  /* 0x0000000104047887 */ /* 0x000fe20008000000 */
[----:B------:R-:W-:Y:S01]  /*1610*/  ISETP.NE.AND.EX P2, PT, RZ, UR9, PT, P2 ;  /* 0x00000009ff007c0c */ /* 0x000fe2000bf45320 */
[----:B------:R-:W-:-:S02]  /*1620*/  IMAD.MOV.U32 R29, RZ, RZ, R235 ;  /* 0x000000ffff1d7224 */ /* 0x000fc400078e00eb */
[----:B------:R-:W-:-:S03]  /*1630*/  UIMAD UR4, UR4, UR5, URZ ;  /* 0x00000005040472a4 */ /* 0x000fc6000f8e023f */
[----:B------:R-:W-:Y:S01]  /*1640*/  ULDC UR5, c[0x0][0x348] ;  /* 0x0000d20000057ab9 */ /* 0x000fe20000000800 */
[----:B0-----:R-:W-:Y:S08]  /*1650*/  @P1 BRA `(.L_x_6185) ;  /* 0x0000000000241947 */ /* 0x001ff00003800000 */
        /* <DEDUP_REMOVED lines=9> */
.L_x_6185:
[----:B------:R-:W-:Y:S02]  /*16f0*/  IMAD.U32 R2, RZ, RZ, UR5 ;  /* 0x00000005ff027e24 */ /* 0x000fe4000f8e00ff */
[----:B------:R-:W-:Y:S01]  /*1700*/  IMAD.U32 R27, RZ, RZ, UR4 ;  /* 0x00000004ff1b7e24 */ /* 0x000fe2000f8e00ff */
[----:B------:R-:W-:Y:S06]  /*1710*/  @!P2 BRA `(.L_x_6186) ;  /* 0x000000000010a947 */ /* 0x000fec0003800000 */
[----:B------:R-:W-:-:S04]  /*1720*/  IADD3 R4, P0, R233, UR8, RZ ;  /* 0x00000008e9047c10 */ /* 0x000fc8000ff1e0ff */
[----:B------:R-:W-:-:S05]  /*1730*/  IADD3.X R5, R234, UR9, RZ, P0, !PT ;  /* 0x00000009ea057c10 */ /* 0x000fca00087fe4ff */
[----:B------:R0:W5:Y:S01]  /*1740*/  LDG.E R27, desc[UR60][R4.64] ;  /* 0x0000003c041b7981 */ /* 0x000162000c1e1900 */
[----:B------:R-:W-:Y:S05]  /*1750*/  BRA `(.L_x_6187) ;  /* 0x0000000000107947 */ /* 0x000fea0003800000 */
.L_x_6186:
[----:B------:R-:W-:Y:S05]  /*1760*/  @!P0 BRA `(.L_x_6187) ;  /* 0x00000000000c8947 */ /* 0x000fea0003800000 */
[----:B------:R-:W2:Y:S04]  /*1770*/  LDG.E R4, desc[UR60][R6.64] ;  /* 0x0000003c06047981 */ /* 0x000ea8000c1e1900 */
[----:B------:R-:W2:Y:S02]  /*1780*/  LDG.E R27, desc[UR60][R6.64+0x4] ;  /* 0x0000043c061b7981 */ /* 0x000ea4000c1e1900 */
[----:B--2---:R-:W-:-:S07]  /*1790*/  IADD3 R27, -R4, R27, RZ ;  /* 0x0000001b041b7210 */ /* 0x004fce0007ffe1ff */
.L_x_6187:
[----:B------:R-:W-:Y:S01]  /*17a0*/  ULDC.64 UR4, c[0x0][0xa10] ;  /* 0x0002840000047ab9 */ /* 0x000fe20000000a00 */
[----:B------:R-:W1:Y:S01]  /*17b0*/  LDC R9, c[0x0][0x448] ;  /* 0x00011200ff097b82 */ /* 0x000e620000000800 */
[----:B------:R-:W-:-:S04]  /*17c0*/  ISETP.NE.U32.AND P0, PT, RZ, UR4, PT ;  /* 0x00000004ff007c0c */ /* 0x000fc8000bf05070 */
        /* <DEDUP_REMOVED lines=14> */
[----:B------:R-:W-:-:S03]  /*18b0*/  PLOP3.LUT P2, PT, PT, PT, PT, 0x80, 0x0 ;  /* 0x000000000000781c */ /* 0x000fc60003f4f070 */
[----:B0-----:R-:W-:Y:S02]  /*18c0*/  VIADD R4, R222, 0x7f ;  /* 0x0000007fde047836 */ /* 0x001fe40000000000 */
[----:B---3--:R-:W-:-:S06]  /*18d0*/  IMAD.MOV.U32 R6, RZ, RZ, RZ ;  /* 0x000000ffff067224 */ /* 0x008fcc00078e00ff */
[----:B------:R-:W0:Y:S08]  /*18e0*/  @P1 LDC R9, c[0x0][0x44c] ;  /* 0x00011300ff091b82 */ /* 0x000e300000000800 */
[----:B------:R-:W1:Y:S01]  /*18f0*/  @P1 LDC R5, c[0x0][0x450] ;  /* 0x00011400ff051b82 */ /* 0x000e620000000800 */
[----:B--2---:R-:W-:Y:S02]  /*1900*/  @P0 IMAD.IADD R2, R8, 0x1, -R3 ;  /* 0x0000000108020824 */ /* 0x004fe400078e0a03 */
[----:B------:R-:W-:-:S02]  /*1910*/  IMAD.IADD R8, R27, 0x1, -R0 ;  /* 0x000000011b087824 */ /* 0x000fc400078e0a00 */
[----:B0-----:R-:W-:-:S03]  /*1920*/  @P1 IMAD.HI.U32 R0, R4, R9, RZ ;  /* 0x0000000904001227 */ /* 0x001fc600078e00ff */
[----:B------:R-:W-:Y:S02]  /*1930*/  IADD3 R225, R8, R2, RZ ;  /* 0x0000000208e17210 */ /* 0x000fe40007ffe0ff */
[----:B-1----:R-:W-:Y:S01]  /*1940*/  @P1 SHF.R.U32.HI R4, RZ, R5, R0 ;  /* 0x00000005ff041219 */ /* 0x002fe20000011600 */
[----:B------:R-:W-:Y:S01]  /*1950*/  IMAD.MOV R0, RZ, RZ, -R8 ;  /* 0x000000ffff007224 */ /* 0x000fe200078e0a08 */
[C---:B------:R-:W-:Y:S01]  /*1960*/  IADD3 R149, R225.reuse, 0x70, -R224 ;  /* 0x00000070e1957810 */ /* 0x040fe20007ffe8e0 */
[----:B------:R-:W-:-:S03]  /*1970*/  VIADD R5, R225, 0x6f ;  /* 0x0000006fe1057836 */ /* 0x000fc60000000000 */
[----:B------:R-:W-:Y:S01]  /*1980*/  VIMNMX R0, RZ, R0, !PT ;  /* 0x00000000ff007248 */ /* 0x000fe20007fe0100 */
[----:B------:R-:W-:Y:S02]  /*1990*/  IMAD.IADD R7, R149, 0x1, R4 ;  /* 0x0000000195077824 */ /* 0x000fe400078e0204 */
[----:B------:R-:W-:Y:S01]  /*19a0*/  IMAD.MOV.U32 R4, RZ, RZ, RZ ;  /* 0x000000ffff047224 */ /* 0x000fe200078e00ff */
[----:B------:R-:W-:Y:S01]  /*19b0*/  SHF.R.U32.HI R124, RZ, 0x4, R0 ;  /* 0x00000004ff7c7819 */ /* 0x000fe20000011600 */
[----:B------:R-:W-:-:S04]  /*19c0*/  IMAD.HI R6, R7, -0x6db6db6d, R6 ;  /* 0x9249249307067827 */ /* 0x000fc800078e0206 */
[----:B------:R-:W-:Y:S01]  /*19d0*/  IMAD.HI R4, R5, -0x6db6db6d, R4 ;  /* 0x9249249305047827 */ /* 0x000fe200078e0204 */
[----:B------:R-:W-:-:S03]  /*19e0*/  SHF.R.U32.HI R5, RZ, 0x1f, R6 ;  /* 0x0000001fff057819 */ /* 0x000fc60000011606 */
[----:B------:R-:W-:Y:S01]  /*19f0*/  IMAD.WIDE.U32 R124, R124, 0x24924925, RZ ;  /* 0x249249257c7c7825 */ /* 0x000fe200078e00ff */
[----:B------:R-:W-:Y:S02]  /*1a00*/  SHF.R.U32.HI R3, RZ, 0x1f, R4 ;  /* 0x0000001fff037819 */ /* 0x000fe40000011604 */
[----:B------:R-:W-:Y:S01]  /*1a10*/  LEA.HI.SX32 R5, R6, R5, 0x1a ;  /* 0x0000000506057211 */ /* 0x000fe200078fd2ff */
[----:B------:R-:W-:Y:S01]  /*1a20*/  IMAD.MOV.U32 R24, RZ, RZ, R125 ;  /* 0x000000ffff187224 */ /* 0x000fe200078e007d */
[----:B------:R-:W-:-:S04]  /*1a30*/  LEA.HI.SX32 R150, R4, R3, 0x1a ;  /* 0x0000000304967211 */ /* 0x000fc800078fd2ff */
[----:B------:R-:W-:-:S05]  /*1a40*/  VIMNMX R5, R150, R5, PT ;  /* 0x0000000596057248 */ /* 0x000fca0003fe0100 */
[----:B------:R-:W-:-:S05]  /*1a50*/  IMAD R5, R5, 0x70, -R8 ;  /* 0x0000007005057824 */ /* 0x000fca00078e0a08 */
[----:B------:R-:W-:-:S04]  /*1a60*/  VIMNMX R5, R5, R2, PT ;  /* 0x0000000205057248 */ /* 0x000fc80003fe0100 */
[----:B------:R-:W-:-:S13]  /*1a70*/  ISETP.GT.AND P0, PT, R5, R0, PT ;  /* 0x000000000500720c */ /* 0x000fda0003f04270 */
[----:B------:R-:W-:Y:S01]  /*1a80*/  @P0 IADD3 R5, R5, 0x6f, RZ ;  /* 0x0000006f05050810 */ /* 0x000fe20007ffe0ff */
        /* <DEDUP_REMOVED lines=25> */
[----:B-1---5:R-:W-:Y:S05]  /*1c20*/  CALL.ABS.NOINC R14 ;  /* 0x000000000e007343 */ /* 0x022fea0003c00000 */
.L_x_6190:
[----:B------:R-:W-:Y:S05]  /*1c30*/  BSYNC B6 ;  /* 0x0000000000067941 */ /* 0x000fea0003800000 */
.L_x_6189:
        /* <DEDUP_REMOVED lines=20> */
.L_x_6192:
[----:B------:R-:W-:Y:S05]  /*1d80*/  BSYNC B6 ;  /* 0x0000000000067941 */ /* 0x000fea0003800000 */
.L_x_6191:
[----:B------:R-:W-:Y:S01]  /*1d90*/  ULDC.64 UR4, c[0x0][0x9f8] ;  /* 0x00027e0000047ab9 */ /* 0x000fe20000000a00 */
[----:B------:R-:W2:Y:S01]  /*1da0*/  LDL.LU R30, [R1+0x8] ;  /* 0x00000800011e7983 */ /* 0x000ea20000300800 */
[----:B------:R-:W-:Y:S01]  /*1db0*/  ISETP.NE.U32.AND P0, PT, RZ, UR4, PT ;  /* 0x00000004ff007c0c */ /* 0x000fe2000bf05070 */
[----:B------:R-:W0:Y:S01]  /*1dc0*/  LDC.64 R110, c[0x0][0x300] ;  /* 0x0000c000ff6e7b82 */ /* 0x000e220000000a00 */
[----:B------:R-:W-:Y:S01]  /*1dd0*/  ULDC UR6, c[0x0][0x2f4] ;  /* 0x0000bd0000067ab9 */ /* 0x000fe20000000800 */
[----:B------:R-:W-:Y:S01]  /*1de0*/  SHF.R.S32.HI R9, RZ, 0x1f, R26 ;  /* 0x0000001fff097819 */ /* 0x000fe2000001141a */
[----:B------:R-:W-:Y:S01]  /*1df0*/  ULDC.64 UR8, c[0x0][0xa08] ;  /* 0x0002820000087ab9 */ /* 0x000fe20000000a00 */
[----:B------:R-:W-:Y:S02]  /*1e00*/  ISETP.NE.AND.EX P0, PT, RZ, UR5, PT, P0 ;  /* 0x00000005ff007c0c */ /* 0x000fe4000bf05300 */
[----:B------:R-:W-:Y:S02]  /*1e10*/  SHF.R.S32.HI R19, RZ, 0x1f, R18 ;  /* 0x0000001fff137819 */ /* 0x000fe40000011412 */
[----:B------:R-:W-:Y:S01]  /*1e20*/  IADD3 R121, R28, R27, RZ ;  /* 0x0000001b1c797210 */ /* 0x000fe20007ffe0ff */
[----:B------:R-:W1:Y:S08]  /*1e30*/  LDC.64 R104, c[0x0][0x408] ;  /* 0x00010200ff687b82 */ /* 0x000e700000000a00 */
[----:B------:R-:W-:Y:S01]  /*1e40*/  @P0 IADD3 R4, P1, R233, UR4, RZ ;  /* 0x00000004e9040c10 */ /* 0x000fe2000ff3e0ff */
[----:B------:R-:W3:Y:S03]  /*1e50*/  LDC.64 R98, c[0x0][0x3f8] ;  /* 0x0000fe00ff627b82 */ /* 0x000ee60000000a00 */
[----:B------:R-:W-:Y:S01]  /*1e60*/  @P0 IADD3.X R5, R234, UR5, RZ, P1, !PT ;  /* 0x00000005ea050c10 */ /* 0x000fe20008ffe4ff */
[----:B------:R-:W-:-:S04]  /*1e70*/  ULDC.64 UR4, c[0x0][0x330] ;  /* 0x0000cc0000047ab9 */ /* 0x000fc80000000a00 */
[----:B------:R4:W2:Y:S01]  /*1e80*/  @P0 LDG.E R29, desc[UR60][R4.64] ;  /* 0x0000003c041d0981 */ /* 0x0008a2000c1e1900 */
[----:B------:R-:W-:Y:S01]  /*1e90*/  ISETP.GE.AND P1, PT, R206, UR6, PT ;  /* 0x00000006ce007c0c */ /* 0x000fe2000bf26270 */
[----:B------:R-:W-:Y:S01]  /*1ea0*/  IMAD R3, R9, UR4, RZ ;  /* 0x0000000409037c24 */ /* 0x000fe2000f8e02ff */
[----:B------:R-:W-:Y:S01]  /*1eb0*/  ISETP.GE.AND P0, PT, R18, UR6, PT ;  /* 0x0000000612007c0c */ /* 0x000fe2000bf06270 */
[C---:B------:R-:W-:Y:S01]  /*1ec0*/  IMAD.WIDE.U32 R112, R26.reuse, UR4, R18 ;  /* 0x000000041a707c25 */ /* 0x040fe2000f8e0012 */
[----:B------:R-:W-:Y:S01]  /*1ed0*/  SEL R0, RZ, 0xffffffff, P1 ;  /* 0xffffffffff007807 */ /* 0x000fe20000800000 */
[----:B------:R-:W3:Y:S01]  /*1ee0*/  LDC R33, c[0x0][0x3f4] ;  /* 0x0000fd00ff217b82 */ /* 0x000ee20000000800 */
[----:B------:R-:W-:Y:S01]  /*1ef0*/  SHF.R.S32.HI R12, RZ, 0x1f, R121 ;  /* 0x0000001fff0c7819 */ /* 0x000fe20000011479 */
[----:B------:R-:W-:Y:S01]  /*1f00*/  IMAD R3, R26, UR5, R3 ;  /* 0x000000051a037c24 */ /* 0x000fe2000f8e0203 */
[----:B------:R-:W-:Y:S01]  /*1f10*/  ULDC.64 UR4, c[0x0][0x308] ;  /* 0x0000c20000047ab9 */ /* 0x000fe20000000a00 */
[----:B----4-:R-:W-:Y:S01]  /*1f20*/  IMAD.SHL.U32 R5, R0, 0x2, RZ ;  /* 0x0000000200057824 */ /* 0x010fe200078e00ff */
[----:B------:R-:W-:Y:S01]  /*1f30*/  SEL R4, RZ, 0x1, P0 ;  /* 0x00000001ff047807 */ /* 0x000fe20000000000 */
[C---:B------:R-:W-:Y:S01]  /*1f40*/  VIADD R0, R18.reuse, 0x60 ;  /* 0x0000006012007836 */ /* 0x040fe20000000000 */
        /* <DEDUP_REMOVED lines=8> */
[----:B------:R-:W-:Y:S01]  /*1fd0*/  ISETP.GE.AND P2, PT, R3, UR6, PT ;  /* 0x0000000603007c0c */ /* 0x000fe2000bf46270 */
[----:B------:R-:W0:Y:S01]  /*1fe0*/  S2R R151, SR_TID.X ;  /* 0x0000000000977919 */ /* 0x000e220000002100 */
        /* <DEDUP_REMOVED lines=13> */
[----:B------:R-:W-:Y:S01]  /*20c0*/  IMAD.IADD R5, R5, 0x1, R9 ;  /* 0x0000000105057824 */ /* 0x000fe200078e0209 */
[----:B------:R-:W-:Y:S01]  /*20d0*/  SHF.R.S32.HI R23, RZ, 0x1f, R22 ;  /* 0x0000001fff177819 */ /* 0x000fe20000011416 */
[----:B-1----:R-:W-:Y:S01]  /*20e0*/  IMAD.WIDE.U32 R106, R204, R104, R18 ;  /* 0x00000068cc6a7225 */ /* 0x002fe200078e0012 */
[----:B---3--:R-:W-:-:S02]  /*20f0*/  ISETP.GE.AND P3, PT, R207, R33, PT ;  /* 0x00000021cf00720c */ /* 0x008fc40003f66270 */
[----:B------:R-:W-:Y:S01]  /*2100*/  ISETP.GE.AND P1, PT, R206, R33, PT ;  /* 0x00000021ce00720c */ /* 0x000fe20003f26270 */
[----:B------:R-:W-:Y:S01]  /*2110*/  IMAD.WIDE.U32 R108, R204, R104, R22 ;  /* 0x00000068cc6c7225 */ /* 0x000fe200078e0016 */
[----:B------:R-:W-:Y:S02]  /*2120*/  SHF.R.U32.HI R25, RZ, 0x3, R215 ;  /* 0x00000003ff197819 */ /* 0x000fe400000116d7 */
[----:B------:R-:W-:Y:S01]  /*2130*/  LOP3.LUT P2, RZ, R226, 0x4, RZ, 0xc0, !PT ;  /* 0x00000004e2ff7812 */ /* 0x000fe2000784c0ff */
[-C--:B------:R-:W-:Y:S01]  /*2140*/  IMAD.WIDE.U32 R102, R204, R98.reuse, R22 ;  /* 0x00000062cc667225 */ /* 0x080fe200078e0016 */
[----:B------:R-:W-:Y:S02]  /*2150*/  SHF.L.U64.HI R135, R110, 0x6, R111 ;  /* 0x000000066e877819 */ /* 0x000fe4000001026f */
[----:B------:R-:W-:Y:S01]  /*2160*/  SHF.L.U32 R124, R33, 0x1, RZ ;  /* 0x00000001217c7819 */ /* 0x000fe200000006ff */
[----:B------:R-:W-:Y:S01]  /*2170*/  IMAD.WIDE.U32 R100, R204, R98, R18 ;  /* 0x00000062cc647225 */ /* 0x000fe200078e0012 */
[----:B------:R-:W-:-:S03]  /*2180*/  SHF.R.S32.HI R148, RZ, 0x1f, R237 ;  /* 0x0000001fff947819 */ /* 0x000fc600000114ed */
[----:B------:R-:W-:Y:S01]  /*2190*/  IMAD.SHL.U32 R136, R110, 0x40, RZ ;  /* 0x000000406e887824 */ /* 0x000fe200078e00ff */
[----:B0-----:R-:W-:Y:S01]  /*21a0*/  LEA.HI R151, R151, 0x8, RZ, 0x19 ;  /* 0x0000000897977811 */ /* 0x001fe200078fc8ff */
[----:B------:R-:W-:Y:S02]  /*21b0*/  IMAD R15, R105, 0x70, RZ ;  /* 0x00000070690f7824 */ /* 0x000fe400078e02ff */
        /* <DEDUP_REMOVED lines=12> */
[C---:B------:R-:W-:Y:S02]  /*2280*/  IMAD R9, R204.reuse, R105, R6 ;  /* 0x00000069cc097224 */ /* 0x040fe400078e0206 */
        /* <DEDUP_REMOVED lines=9> */
[----:B------:R-:W-:Y:S01]  /*2320*/  IMAD.WIDE.U32 R112, R37, UR4, R112 ;  /* 0x0000000425707c25 */ /* 0x000fe2000f8e0070 */
[----:B------:R-:W-:Y:S02]  /*2330*/  IADD3.X R6, R5, R7, R10, P0, !PT ;  /* 0x0000000705067210 */ /* 0x000fe400007fe40a */
[----:B------:R-:W-:Y:S01]  /*2340*/  ISETP.GE.AND P0, PT, R18, R33, PT ;  /* 0x000000211200720c */ /* 0x000fe20003f06270 */
[----:B------:R-:W-:-:S02]  /*2350*/  IMAD R7, R147, R98, RZ ;  /* 0x0000006293077224 */ /* 0x000fc400078e02ff */
[----:B------:R-:W-:Y:S01]  /*2360*/  IMAD R37, R37, UR5, R8 ;  /* 0x0000000525257c24 */ /* 0x000fe2000f8e0208 */
[C---:B------:R-:W-:Y:S01]  /*2370*/  SEL R8, R33.reuse, RZ, P3 ;  /* 0x000000ff21087207 */ /* 0x040fe20001800000 */
[C---:B------:R-:W-:Y:S01]  /*2380*/  IMAD R11, R204.reuse, R99, R7 ;  /* 0x00000063cc0b7224 */ /* 0x040fe200078e0207 */
[----:B------:R-:W-:Y:S01]  /*2390*/  SEL R7, R33, RZ, P0 ;  /* 0x000000ff21077207 */ /* 0x000fe20000000000 */
[----:B------:R-:W-:Y:S01]  /*23a0*/  IMAD.IADD R107, R9, 0x1, R107 ;  /* 0x00000001096b7824 */ /* 0x000fe200078e026b */
[----:B------:R-:W-:Y:S01]  /*23b0*/  SEL R9, R33, RZ, P1 ;  /* 0x000000ff21097207 */ /* 0x000fe20000800000 */
[----:B------:R-:W-:Y:S01]  /*23c0*/  IMAD.IADD R13, R207, 0x1, R8 ;  /* 0x00000001cf0d7824 */ /* 0x000fe200078e0208 */
[----:B------:R-:W-:Y:S01]  /*23d0*/  IADD3 R120, P3, R204, R121, RZ ;  /* 0x00000079cc787210 */ /* 0x000fe20007f7e0ff */
[----:B------:R-:W-:Y:S01]  /*23e0*/  IMAD.IADD R7, R18, 0x1, R7 ;  /* 0x0000000112077824 */ /* 0x000fe200078e0207 */
[----:B------:R-:W-:Y:S01]  /*23f0*/  IADD3 R9, R206, R9, RZ ;  /* 0x00000009ce097210 */ /* 0x000fe20007ffe0ff */
[----:B------:R-:W-:Y:S01]  /*2400*/  IMAD.IADD R103, R103, 0x1, R11 ;  /* 0x0000000167677824 */ /* 0x000fe200078e020b */
[----:B------:R-:W-:Y:S01]  /*2410*/  SHF.R.S32.HI R26, RZ, 0x1f, R13 ;  /* 0x0000001fff1a7819 */ /* 0x000fe2000001140d */
[----:B------:R-:W-:Y:S01]  /*2420*/  IMAD.IADD R101, R11, 0x1, R101 ;  /* 0x000000010b657824 */ /* 0x000fe200078e0265 */
[----:B------:R-:W-:Y:S01]  /*2430*/  SHF.R.S32.HI R8, RZ, 0x1f, R7 ;  /* 0x0000001fff087819 */ /* 0x000fe20000011407 */
[----:B-----5:R-:W-:Y:S01]  /*2440*/  IMAD.WIDE.U32 R108, R144, R104, R108 ;  /* 0x00000068906c7225 */ /* 0x020fe200078e006c */
[----:B------:R-:W-:-:S02]  /*2450*/  SHF.R.S32.HI R10, RZ, 0x1f, R9 ;  /* 0x0000001fff0a7819 */ /* 0x000fc40000011409 */
[-C--:B------:R-:W-:Y:S01]  /*2460*/  LEA.HI R20, R8, R7.reuse, RZ, 0x3 ;  /* 0x0000000708147211 */ /* 0x080fe200078f18ff */
[----:B------:R-:W-:Y:S01]  /*2470*/  IMAD.WIDE.U32 R106, R144, R104, R106 ;  /* 0x00000068906a7225 */ /* 0x000fe200078e006a */
[----:B------:R-:W-:Y:S02]  /*2480*/  LEA.HI R7, R8, R7, RZ, 0x6 ;  /* 0x0000000708077211 */ /* 0x000fe400078f30ff */
[-C--:B------:R-:W-:Y:S01]  /*2490*/  LEA.HI R8, R10, R9.reuse, RZ, 0x6 ;  /* 0x000000090a087211 */ /* 0x080fe200078f30ff */
[-C--:B------:R-:W-:Y:S01]  /*24a0*/  IMAD.WIDE.U32 R102, R144, R98.reuse, R102 ;  /* 0x0000006290667225 */ /* 0x080fe200078e0066 */
[----:B------:R-:W-:Y:S02]  /*24b0*/  LEA.HI R21, R10, R9, RZ, 0x3 ;  /* 0x000000090a157211 */ /* 0x000fe400078f18ff */
[----:B------:R-:W-:Y:S01]  /*24c0*/  SHF.R.S32.HI R7, RZ, 0x6, R7 ;  /* 0x00000006ff077819 */ /* 0x000fe20000011407 */
[----:B------:R-:W-:Y:S01]  /*24d0*/  IMAD.WIDE.U32 R100, R144, R98, R100 ;  /* 0x0000006290647225 */ /* 0x000fe200078e0064 */
[----:B------:R-:W-:-:S02]  /*24e0*/  LEA.HI R29, R26, R13, RZ, 0x3 ;  /* 0x0000000d1a1d7211 */ /* 0x000fc400078f18ff */
[----:B------:R-:W-:Y:S01]  /*24f0*/  SHF.R.S32.HI R9, RZ, 0x6, R8 ;  /* 0x00000006ff097819 */ /* 0x000fe20000011408 */
[----:B------:R-:W-:Y:S01]  /*2500*/  IMAD R143, R7, 0x1c00, R218 ;  /* 0x00001c00078f7824 */ /* 0x000fe200078e02da */
[----:B------:R-:W-:Y:S01]  /*2510*/  LOP3.LUT R11, R215, 0x38, R20, 0xf8, !PT ;  /* 0x00000038d70b7812 */ /* 0x000fe200078ef814 */
[----:B------:R-:W-:Y:S01]  /*2520*/  IMAD R141, R7, 0x1c00, R220 ;  /* 0x00001c00078d7824 */ /* 0x000fe200078e02dc */
[C---:B------:R-:W-:Y:S01]  /*2530*/  LOP3.LUT R10, R216.reuse, 0x38, R21, 0xf8, !PT ;  /* 0x00000038d80a7812 */ /* 0x040fe200078ef815 */
[C---:B------:R-:W-:Y:S01]  /*2540*/  IMAD R142, R9.reuse, 0x1c00, R218 ;  /* 0x00001c00098e7824 */ /* 0x040fe200078e02da */
[----:B------:R-:W-:Y:S01]  /*2550*/  LOP3.LUT R8, R216, 0x38, R20, 0xf8, !PT ;  /* 0x00000038d8087812 */ /* 0x000fe200078ef814 */
[----:B------:R-:W-:Y:S01]  /*2560*/  IMAD R139, R9, 0x1c00, R220 ;  /* 0x00001c00098b7824 */ /* 0x000fe200078e02dc */
[----:B------:R-:W-:Y:S01]  /*2570*/  LEA.HI R13, R26, R13, RZ, 0x6 ;  /* 0x0000000d1a0d7211 */ /* 0x000fe200078f30ff */
[----:B------:R-:W-:Y:S01]  /*2580*/  IMAD.X R121, R12, 0x1, R147, P3 ;  /* 0x000000010c797824 */ /* 0x000fe200018e0693 */
[----:B------:R-:W-:Y:S01]  /*2590*/  LOP3.LUT R14, R11, R25, RZ, 0x3c, !PT ;  /* 0x000000190b0e7212 */ /* 0x000fe200078e3cff */
[----:B------:R-:W-:Y:S01]  /*25a0*/  IMAD.IADD R36, R113, 0x1, R37 ;  /* 0x0000000171247824 */ /* 0x000fe200078e0225 */
[----:B------:R-:W-:-:S02]  /*25b0*/  LOP3.LUT R7, R10, R217, RZ, 0x3c, !PT ;  /* 0x000000d90a077212 */ /* 0x000fc400078e3cff */
[----:B------:R-:W-:Y:S01]  /*25c0*/  LOP3.LUT R8, R8, R217, RZ, 0x3c, !PT ;  /* 0x000000d908087212 */ /* 0x000fe200078e3cff */
[----:B------:R-:W-:Y:S01]  /*25d0*/  IMAD.IADD R141, R141, 0x1, R14 ;  /* 0x000000018d8d7824 */ /* 0x000fe200078e020e */
[----:B------:R-:W-:Y:S01]  /*25e0*/  SHF.R.S32.HI R13, RZ, 0x6, R13 ;  /* 0x00000006ff0d7819 */ /* 0x000fe2000001140d */
[----:B------:R-:W-:Y:S01]  /*25f0*/  IMAD.IADD R142, R142, 0x1, R7 ;  /* 0x000000018e8e7824 */ /* 0x000fe200078e0207 */
[----:B------:R-:W-:Y:S01]  /*2600*/  LOP3.LUT R11, R215, 0x38, R29, 0xf8, !PT ;  /* 0x00000038d70b7812 */ /* 0x000fe200078ef81d */
[----:B------:R-:W-:Y:S01]  /*2610*/  IMAD.IADD R143, R143, 0x1, R8 ;  /* 0x000000018f8f7824 */ /* 0x000fe200078e0208 */
[----:B------:R-:W-:Y:S01]  /*2620*/  LOP3.LUT R7, R215, 0x38, R21, 0xf8, !PT ;  /* 0x00000038d7077812 */ /* 0x000fe200078ef815 */
[----:B------:R-:W-:Y:S01]  /*2630*/  IMAD R138, R13, 0x1c00, R220 ;  /* 0x00001c000d8a7824 */ /* 0x000fe200078e02dc */
[-C--:B------:R-:W-:Y:S01]  /*2640*/  LOP3.LUT R11, R11, R25.reuse, RZ, 0x3c, !PT ;  /* 0x000000190b0b7212 */ /* 0x080fe200078e3cff */
[----:B------:R-:W-:Y:S01]  /*2650*/  IMAD R140, R13, 0x1c00, R218 ;  /* 0x00001c000d8c7824 */ /* 0x000fe200078e02da */
[----:B------:R-:W-:Y:S01]  /*2660*/  LOP3.LUT R8, R216, 0x38, R29, 0xf8, !PT ;  /* 0x00000038d8087812 */ /* 0x000fe200078ef81d */
[----:B------:R-:W-:Y:S01]  /*2670*/  IMAD R13, R111, 0x70, RZ ;  /* 0x000000706f0d7824 */ /* 0x000fe200078e02ff */
[----:B------:R-:W-:Y:S01]  /*2680*/  LOP3.LUT R10, R7, R25, RZ, 0x3c, !PT ;  /* 0x00000019070a7212 */ /* 0x000fe200078e3cff */
[----:B------:R-:W-:Y:S01]  /*2690*/  IMAD.IADD R138, R138, 0x1, R11 ;  /* 0x000000018a8a7824 */ /* 0x000fe200078e020b */
[----:B------:R-:W-:Y:S01]  /*26a0*/  LOP3.LUT R7, R8, R217, RZ, 0x3c, !PT ;  /* 0x000000d908077212 */ /* 0x000fe200078e3cff */
[----:B------:R-:W-:Y:S01]  /*26b0*/  VIADD R11, R18, 0xa0 ;  /* 0x000000a0120b7836 */ /* 0x000fe20000000000 */
[----:B------:R-:W-:Y:S01]  /*26c0*/  SHF.R.S32.HI R9, RZ, 0x1f, R144 ;  /* 0x0000001fff097819 */ /* 0x000fe20000011490 */
[----:B------:R-:W-:Y:S01]  /*26d0*/  IMAD.SHL.U32 R8, R104, 0x40, RZ ;  /* 0x0000004068087824 */ /* 0x000fe200078e00ff */
[----:B------:R-:W-:Y:S01]  /*26e0*/  IADD3 R140, R140, R7, RZ ;  /* 0x000000078c8c7210 */ /* 0x000fe20007ffe0ff */
[----:B------:R-:W-:Y:S01]  /*26f0*/  IMAD.WIDE.U32 R110, R110, 0x70, RZ ;  /* 0x000000706e6e7825 */ /* 0x000fe200078e00ff */
[----:B------:R-:W-:-:S02]  /*2700*/  ISETP.GE.AND P2, PT, R11, UR6, PT ;  /* 0x000000060b007c0c */ /* 0x000fc4000bf46270 */
[----:B------:R-:W-:Y:S01]  /*2710*/  LOP3.LUT R14, R216, 0x18, R18, 0xf8, !PT ;  /* 0x00000018d80e7812 */ /* 0x000fe200078ef812 */
[C---:B------:R-:W-:Y:S01]  /*2720*/  IMAD R7, R9.reuse, R104, RZ ;  /* 0x0000006809077224 */ /* 0x040fe200078e02ff */
[----:B------:R-:W-:Y:S01]  /*2730*/  SEL R28, RZ, 0x20, P2 ;  /* 0x00000020ff1c7807 */ /* 0x000fe20001000000 */
[----:B------:R-:W-:Y:S01]  /*2740*/  IMAD R9, R9, R98, RZ ;  /* 0x0000006209097224 */ /* 0x000fe200078e02ff */
[----:B------:R-:W-:Y:S01]  /*2750*/  LOP3.LUT R137, R14, R217, RZ, 0x3c, !PT ;  /* 0x000000d90e897212 */ /* 0x000fe200078e3cff */
[----:B------:R-:W-:Y:S01]  /*2760*/  IMAD R31, R144, R105, R7 ;  /* 0x00000069901f7224 */ /* 0x000fe200078e0207 */
[C---:B------:R-:W-:Y:S01]  /*2770*/  SHF.L.U64.HI R7, R104.reuse, 0x6, R105 ;  /* 0x0000000668077819 */ /* 0x040fe20000010269 */
[----:B------:R-:W-:Y:S01]  /*2780*/  IMAD.WIDE.U32 R104, R104, 0x70, RZ ;  /* 0x0000007068687825 */ /* 0x000fe200078e00ff */
[----:B------:R-:W-:Y:S02]  /*2790*/  SHF.R.S32.HI R117, RZ, 0x3, R20 ;  /* 0x00000003ff757819 */ /* 0x000fe40000011414 */
[----:B------:R-:W-:Y:S01]  /*27a0*/  SHF.R.S32.HI R116, RZ, 0x3, R21 ;  /* 0x00000003ff747819 */ /* 0x000fe20000011415 */
[----:B------:R-:W-:Y:S01]  /*27b0*/  IMAD.IADD R139, R139, 0x1, R10 ;  /* 0x000000018b8b7824 */ /* 0x000fe200078e020a */
[----:B------:R-:W-:Y:S01]  /*27c0*/  LOP3.LUT R35, R27, R28, RZ, 0xfc, !PT ;  /* 0x0000001c1b237212 */ /* 0x000fe200078efcff */
[----:B------:R-:W-:Y:S01]  /*27d0*/  IMAD R25, R144, R99, R9 ;  /* 0x0000006390197224 */ /* 0x000fe200078e0209 */
[C---:B------:R-:W-:Y:S01]  /*27e0*/  SHF.L.U64.HI R9, R98.reuse, 0x6, R99 ;  /* 0x0000000662097819 */ /* 0x040fe20000010263 */
[----:B------:R-:W-:Y:S01]  /*27f0*/  IMAD.SHL.U32 R10, R98, 0x40, RZ ;  /* 0x00000040620a7824 */ /* 0x000fe200078e00ff */
[----:B------:R-:W-:Y:S01]  /*2800*/  LOP3.LUT R20, R20, 0xfffffff8, RZ, 0xc0, !PT ;  /* 0xfffffff814147812 */ /* 0x000fe200078ec0ff */
[----:B------:R-:W-:Y:S01]  /*2810*/  IMAD.WIDE.U32 R98, R98, 0x70, RZ ;  /* 0x0000007062627825 */ /* 0x000fe200078e00ff */
[----:B------:R-:W-:-:S02]  /*2820*/  LOP3.LUT R21, R21, 0xfffffff8, RZ, 0xc0, !PT ;  /* 0xfffffff815157812 */ /* 0x000fc400078ec0ff */
[----:B------:R-:W-:Y:S01]  /*2830*/  LOP3.LUT R26, R29, 0xfffffff8, RZ, 0xc0, !PT ;  /* 0xfffffff81d1a7812 */ /* 0x000fe200078ec0ff */
[----:B------:R-:W-:Y:S01]  /*2840*/  IMAD.IADD R132, R111, 0x1, R13 ;  /* 0x000000016f847824 */ /* 0x000fe200078e020d */
[----:B------:R-:W-:Y:S01]  /*2850*/  IADD3 R12, R109, R31, RZ ;  /* 0x0000001f6d0c7210 */ /* 0x000fe20007ffe0ff */
[----:B------:R-:W-:Y:S01]  /*2860*/  IMAD.IADD R134, R105, 0x1, R15 ;  /* 0x0000000169867824 */ /* 0x000fe200078e020f */
[----:B------:R-:W-:Y:S01]  /*2870*/  LOP3.LUT R32, R35, 0x4, RZ, 0xc0, !PT ;  /* 0x0000000423207812 */ /* 0x000fe200078ec0ff */
[----:B------:R-:W-:Y:S01]  /*2880*/  IMAD.IADD R13, R31, 0x1, R107 ;  /* 0x000000011f0d7824 */ /* 0x000fe200078e026b */
[----:B------:R-:W-:Y:S01]  /*2890*/  LOP3.LUT R31, R35, 0x2, RZ, 0xc0, !PT ;  /* 0x00000002231f7812 */ /* 0x000fe200078ec0ff */
[----:B------:R-:W-:Y:S01]  /*28a0*/  IMAD.IADD R14, R103, 0x1, R25 ;  /* 0x00000001670e7824 */ /* 0x000fe200078e0219 */
[----:B------:R-:W-:Y:S01]  /*28b0*/  LOP3.LUT R33, R35, 0x8, RZ, 0xc0, !PT ;  /* 0x0000000823217812 */ /* 0x000fe200078ec0ff */
[----:B------:R-:W-:Y:S01]  /*28c0*/  IMAD.IADD R15, R25, 0x1, R101 ;  /* 0x00000001190f7824 */ /* 0x000fe200078e0265 */
[----:B------:R-:W-:Y:S01]  /*28d0*/  SHF.R.S32.HI R25, RZ, 0x3, R29 ;  /* 0x00000003ff197819 */ /* 0x000fe2000001141d */
[----:B------:R-:W-:Y:S01]  /*28e0*/  IMAD.IADD R137, R218, 0x1, R137 ;  /* 0x00000001da897824 */ /* 0x000fe200078e0289 */
[----:B------:R-:W-:Y:S01]  /*28f0*/  LOP3.LUT R34, R35, 0x10, RZ, 0xc0, !PT ;  /* 0x0000001023227812 */ /* 0x000fe200078ec0ff */
[----:B------:R-:W-:Y:S01]  /*2900*/  IMAD.IADD R133, R99, 0x1, R133 ;  /* 0x0000000163857824 */ /* 0x000fe200078e0285 */
[----:B------:R-:W-:-:S02]  /*2910*/  LOP3.LUT R27, R27, 0x1, RZ, 0xc0, !PT ;  /* 0x000000011b1b7812 */ /* 0x000fc400078ec0ff */
[----:B------:R-:W-:Y:S02]  /*2920*/  SHF.R.S32.HI R28, RZ, 0x1f, R20 ;  /* 0x0000001fff1c7819 */ /* 0x000fe40000011414 */
[----:B------:R-:W-:Y:S02]  /*2930*/  SHF.R.S32.HI R29, RZ, 0x1f, R21 ;  /* 0x0000001fff1d7819 */ /* 0x000fe40000011415 */
[----:B0-----:R-:W-:Y:S02]  /*2940*/  SHF.R.S32.HI R30, RZ, 0x1f, R26 ;  /* 0x0000001fff1e7819 */ /* 0x001fe4000001141a */
[----:B------:R-:W-:-:S07]  /*2950*/  LOP3.LUT R35, R35, 0x20, RZ, 0xc0, !PT ;  /* 0x0000002023237812 */ /* 0x000fce00078ec0ff */
.L_x_6292:
[----:B-12---:R-:W2:Y:S01]  /*2960*/  LDL.LU R41, [R1+0x8] ;  /* 0x0000080001297983 */ /* 0x006ea20000300800 */
[----:B-----5:R-:W-:Y:S01]  /*2970*/  VIADD R49, R24, 0xffffffff ;  /* 0xffffffff18317836 */ /* 0x020fe20000000000 */
        /* <DEDUP_REMOVED lines=10> */
[----:B------:R-:W-:Y:S02]  /*2a20*/  IADD3 R39, P4, R4, R126, RZ ;  /* 0x0000007e04277210 */ /* 0x000fe40007f9e0ff */
[----:B------:R-:W-:Y:S01]  /*2a30*/  IADD3 R92, R127, R37, RZ ;  /* 0x000000257f5c7210 */ /* 0x000fe20007ffe0ff */
[----:B------:R-:W-:-:S03]  /*2a40*/  IMAD R37, R17, 0x5400, R137 ;  /* 0x0000540011257824 */ /* 0x000fc600078e0289 */
[----:B------:R-:W-:Y:S01]  /*2a50*/  IADD3.X R38, R6, R92, R135, P2, P3 ;  /* 0x0000005c06267210 */ /* 0x000fe200017e6487 */
[----:B------:R-:W-:Y:S01]  /*2a60*/  IMAD.X R40, R92, 0x1, R6, P4 ;  /* 0x000000015c287824 */ /* 0x000fe200020e0606 */
[----:B------:R-:W-:Y:S02]  /*2a70*/  ISETP.GT.AND P3, PT, R49, R125, PT ;  /* 0x0000007d3100720c */ /* 0x000fe40003f64270 */
[CC--:B0-----:R-:W-:Y:S02]  /*2a80*/  LEA R44, P2, R24.reuse, R122.reuse, 0x1 ;  /* 0x0000007a182c7211 */ /* 0x0c1fe400078408ff */
[----:B------:R-:W-:Y:S02]  /*2a90*/  LEA R46, P4, R39, R122, 0x1 ;  /* 0x0000007a272e7211 */ /* 0x000fe400078808ff */
[----:B------:R-:W-:Y:S01]  /*2aa0*/  LEA.HI.X R45, R24, R123, R38, 0x1, P2 ;  /* 0x0000007b182d7211 */ /* 0x000fe200010f0c26 */
[----:B------:R-:W-:Y:S01]  /*2ab0*/  IMAD.MOV.U32 R24, RZ, RZ, R49 ;  /* 0x000000ffff187224 */ /* 0x000fe200078e0031 */
[----:B-1----:R-:W-:-:S02]  /*2ac0*/  ISETP.GE.AND P2, PT, R119, 0x1, PT ;  /* 0x000000017700780c */ /* 0x002fc40003f46270 */
[----:B------:R-:W-:Y:S01]  /*2ad0*/  LEA.HI.X R47, R39, R123, R40, 0x1, P4 ;  /* 0x0000007b272f7211 */ /* 0x000fe200020f0c28 */
[C---:B------:R-:W-:Y:S02]  /*2ae0*/  VIADD R39, R37.reuse, 0x20 ;  /* 0x0000002025277836 */ /* 0x040fe40000000000 */
[C---:B------:R-:W-:Y:S02]  /*2af0*/  @P5 VIADD R39, R37.reuse, 0xffffffe0 ;  /* 0xffffffe025275836 */ /* 0x040fe40000000000 */
[----:B------:R-:W-:-:S03]  /*2b00*/  IMAD R37, R37, 0x2, R118 ;  /* 0x0000000225257824 */ /* 0x000fc600078e0276 */
        /* <DEDUP_REMOVED lines=8> */
[-C--:B------:R-:W-:Y:S02]  /*2b90*/  IMAD R43, R134, R49.reuse, RZ ;  /* 0x00000031862b7224 */ /* 0x080fe400078e02ff */
[----:B0-----:R-:W-:Y:S02]  /*2ba0*/  IMAD R41, R42, R98, R39 ;  /* 0x000000622a297224 */ /* 0x001fe400078e0227 */
        /* <DEDUP_REMOVED lines=64> */
.L_x_6197:
[----:B------:R-:W-:Y:S05]  /*2fb0*/  BSYNC B1 ;  /* 0x0000000000017941 */ /* 0x000fea0003800000 */
.L_x_6196:
        /* <DEDUP_REMOVED lines=13> */
[----:B------:R-:W-:-:S02]  /*3090*/  MOV R129, R73 ;  /* 0x0000004900817202 */ /* 0x000fc40000000f00 */
[----:B------:R-:W-:Y:S01]  /*30a0*/  CS2R R70, SRZ ;  /* 0x0000000000467805 */ /* 0x000fe2000001ff00 */
        /* <DEDUP_REMOVED lines=41> */
.L_x_6199:
[----:B------:R-:W-:Y:S05]  /*3340*/  BSYNC B1 ;  /* 0x0000000000017941 */ /* 0x000fea0003800000 */
.L_x_6198:
[----:B01----:R-:W2:Y:S01]  /*3350*/  LDL R40, [R1+0x4c] ;  /* 0x00004c0001287983 */ /* 0x003ea20000100800 */
[----:B------:R-:W-:Y:S01]  /*3360*/  IMAD.MOV.U32 R41, RZ, RZ, R77 ;  /* 0x000000ffff297224 */ /* 0x000fe200078e004d */
[----:B------:R-:W-:Y:S01]  /*3370*/  MOV R43, R85 ;  /* 0x00000055002b7202 */ /* 0x000fe20000000f00 */
[----:B------:R-:W-:Y:S01]  /*3380*/  IMAD.MOV.U32 R42, RZ, RZ, R84 ;  /* 0x000000ffff2a7224 */ /* 0x000fe200078e0054 */
[----:B------:R-:W-:Y:S02]  /*3390*/  PRMT R156, R128, 0x5410, R129 ;  /* 0x00005410809c7816 */ /* 0x000fe40000000081 */
        /* <DEDUP_REMOVED lines=8> */
[----:B------:R-:W-:-:S05]  /*3420*/  IMAD.MOV.U32 R43, RZ, RZ, R79 ;  /* 0x000000ffff2b7224 */ /* 0x000fca00078e004f */
[----:B------:R-:W-:Y:S02]  /*3430*/  PRMT R158, R158, 0x5410, R43 ;  /* 0x000054109e9e7816 */ /* 0x000fe4000000002b */
[----:B------:R-:W-:-:S04]  /*3440*/  MOV R43, R87 ;  /* 0x00000057002b7202 */ /* 0x000fc80000000f00 */
        /* <DEDUP_REMOVED lines=17> */
[----:B------:R-:W-:Y:S02]  /*3560*/  IMAD.MOV.U32 R40, RZ, RZ, R82 ;  /* 0x000000ffff287224 */ /* 0x000fe400078e0052 */
[----:B------:R-:W-:-:S03]  /*3570*/  IMAD.MOV.U32 R41, RZ, RZ, R83 ;  /* 0x000000ffff297224 */ /* 0x000fc600078e0053 */
[----:B------:R-:W-:Y:S01]  /*3580*/  PRMT R164, R164, 0x5410, R40 ;  /* 0x00005410a4a47816 */ /* 0x000fe20000000028 */
[----:B------:R-:W-:Y:S01]  /*3590*/  IMAD.MOV.U32 R40, RZ, RZ, R94 ;  /* 0x000000ffff287224 */ /* 0x000fe200078e005e */
[----:B------:R-:W-:Y:S01]  /*35a0*/  PRMT R165, R41, 0x5410, R42 ;  /* 0x0000541029a57816 */ /* 0x000fe2000000002a */
[----:B------:R-:W-:Y:S02]  /*35b0*/  IMAD.MOV.U32 R41, RZ, RZ, R95 ;  /* 0x000000ffff297224 */ /* 0x000fe400078e005f */
        /* <DEDUP_REMOVED lines=44> */
.L_x_6200:
[----:B------:R-:W-:Y:S01]  /*3880*/  IMAD R96, R17, 0x8, R16 ;  /* 0x0000000811607824 */ /* 0x000fe200078e0210 */
[----:B------:R-:W-:Y:S01]  /*3890*/  SHF.L.U32 R97, R209, 0x1f, RZ ;  /* 0x0000001fd1617819 */ /* 0x000fe200000006ff */
[----:B------:R-:W-:Y:S03]  /*38a0*/  BSSY B1, `(.L_x_6201) ;  /* 0x0000003000017945 */ /* 0x000fe60003800000 */
[----:B------:R-:W0:Y:S02]  /*38b0*/  SYNCS.PHASECHK.TRANS64.TRYWAIT P5, [R96+URZ+0x36890], R97 ;  /* 0x03689061600075a7 */ /* 0x000e2400080a017f */
[----:B0-----:R-:W-:Y:S05]  /*38c0*/  @!P5 BRA `(.L_x_6202) ;  /* 0x0000029400a8d947 */ /* 0x001fea0003800000 */
.L_x_6579:
[----:B------:R-:W-:Y:S05]  /*38d0*/  BSYNC B1 ;  /* 0x0000000000017941 */ /* 0x000fea0003800000 */
.L_x_6201:
        /* <DEDUP_REMOVED lines=9> */
[----:B------:R-:W-:Y:S02]  /*3970*/  SHF.R.U64 R90, R126, 0x10, R127 ;  /* 0x000000107e5a7819 */ /* 0x000fe4000000127f */
[----:B--2---:R-:W-:Y:S02]  /*3980*/  MOV R91, R41 ;  /* 0x00000029005b7202 */ /* 0x004fe40000000f00 */
[----:B------:R-:W-:Y:S01]  /*3990*/  SHF.R.U64 R122, R122, 0x10, R123 ;  /* 0x000000107a7a7819 */ /* 0x000fe2000000127b */
[----:B------:R-:W-:Y:S01]  /*39a0*/  HADD2.F32 R90, -RZ, R90.H0_H0 ;  /* 0x2000005aff5a7230 */ /* 0x000fe20000004100 */
[----:B------:R-:W-:Y:S01]  /*39b0*/  SHF.R.U32.HI R127, RZ, 0x10, R127 ;  /* 0x00000010ff7f7819 */ /* 0x000fe2000001167f */
[--C-:B------:R-:W-:Y:S02]  /*39c0*/  HADD2.F32 R41, -RZ, R91.reuse.H1_H1 ;  /* 0x3000005bff297230 */ /* 0x100fe40000004100 */
[----:B------:R-:W-:Y:S02]  /*39d0*/  HADD2.F32 R91, -RZ, R91.H0_H0 ;  /* 0x2000005bff5b7230 */ /* 0x000fe40000004100 */
[----:B------:R-:W-:-:S02]  /*39e0*/  HADD2.F32 R122, -RZ, R122.H0_H0 ;  /* 0x2000007aff7a7230 */ /* 0x000fc40000004100 */
[-C--:B------:R-:W-:Y:S01]  /*39f0*/  FMUL.FTZ R126, R41, R90.reuse ;  /* 0x0000005a297e7220 */ /* 0x080fe20000410000 */
[----:B------:R-:W-:-:S03]  /*3a00*/  FMUL.FTZ R90, R91, R90 ;  /* 0x0000005a5b5a7220 */ /* 0x000fc60000410000 */
[-C--:B------:R-:W-:Y:S01]  /*3a10*/  FFMA.FTZ R126, R91, R122.reuse, -R126 ;  /* 0x0000007a5b7e7223 */ /* 0x080fe2000001087e */
[----:B------:R-:W-:Y:S02]  /*3a20*/  IMAD.MOV.U32 R91, RZ, RZ, R40 ;  /* 0x000000ffff5b7224 */ /* 0x000fe400078e0028 */
[----:B------:R-:W-:Y:S01]  /*3a30*/  FFMA.FTZ R90, R41, R122, R90 ;  /* 0x0000007a295a7223 */ /* 0x000fe2000001005a */
[----:B------:R-:W-:Y:S01]  /*3a40*/  IMAD.MOV.U32 R41, RZ, RZ, R43 ;  /* 0x000000ffff297224 */ /* 0x000fe200078e002b */
[----:B------:R-:W-:Y:S01]  /*3a50*/  SHF.R.U32.HI R122, RZ, 0x10, R123 ;  /* 0x00000010ff7a7819 */ /* 0x000fe2000001167b */
[----:B------:R-:W-:Y:S02]  /*3a60*/  HADD2.F32 R43, -RZ, R127.H0_H0 ;  /* 0x2000007fff2b7230 */ /* 0x000fe40000004100 */
[----:B------:R-:W-:Y:S01]  /*3a70*/  F2FP.F16.F32.PACK_AB R90, R90, R126 ;  /* 0x0000007e5a5a723e */ /* 0x000fe200000000ff */
[--C-:B------:R-:W-:Y:S02]  /*3a80*/  HADD2.F32 R40, -RZ, R41.reuse.H1_H1 ;  /* 0x30000029ff287230 */ /* 0x100fe40000004100 */
[----:B------:R-:W-:-:S02]  /*3a90*/  HADD2.F32 R41, -RZ, R41.H0_H0 ;  /* 0x20000029ff297230 */ /* 0x000fc40000004100 */
[----:B------:R-:W-:Y:S02]  /*3aa0*/  HADD2.F32 R122, -RZ, R122.H0_H0 ;  /* 0x2000007aff7a7230 */ /* 0x000fe40000004100 */
[-C--:B------:R-:W-:Y:S01]  /*3ab0*/  FMUL.FTZ R123, R40, R43.reuse ;  /* 0x0000002b287b7220 */ /* 0x080fe20000410000 */
[----:B------:R-:W-:-:S03]  /*3ac0*/  FMUL.FTZ R43, R41, R43 ;  /* 0x0000002b292b7220 */ /* 0x000fc60000410000 */
[-C--:B------:R-:W-:Y:S01]  /*3ad0*/  FFMA.FTZ R41, R41, R122.reuse, -R123 ;  /* 0x0000007a29297223 */ /* 0x080fe2000001087b */
[--C-:B------:R-:W-:Y:S02]  /*3ae0*/  HADD2.F32 R123, -RZ, R91.reuse.H0_H0 ;  /* 0x2000005bff7b7230 */ /* 0x100fe40000004100 */
[----:B------:R-:W-:Y:S01]  /*3af0*/  FFMA.FTZ R40, R40, R122, R43 ;  /* 0x0000007a28287223 */ /* 0x000fe2000001002b */
[--C-:B------:R-:W-:Y:S02]  /*3b00*/  HADD2.F32 R43, -RZ, R152.reuse.H1_H1 ;  /* 0x30000098ff2b7230 */ /* 0x100fe40000004100 */
[----:B------:R-:W-:Y:S02]  /*3b10*/  HADD2.F32 R122, -RZ, R91.H1_H1 ;  /* 0x3000005bff7a7230 */ /* 0x000fe40000004100 */
[----:B------:R-:W-:Y:S02]  /*3b20*/  HADD2.F32 R91, -RZ, R152.H0_H0 ;  /* 0x20000098ff5b7230 */ /* 0x000fe40000004100 */
[-C--:B------:R-:W-:Y:S01]  /*3b30*/  FMUL.FTZ R152, R123, R43.reuse ;  /* 0x0000002b7b987220 */ /* 0x080fe20000410000 */
[----:B------:R-:W-:-:S04]  /*3b40*/  FMUL.FTZ R127, R122, R43 ;  /* 0x0000002b7a7f7220 */ /* 0x000fc80000410000 */
[-C--:B------:R-:W-:Y:S01]  /*3b50*/  FFMA.FTZ R43, R123, R91.reuse, -R127 ;  /* 0x0000005b7b2b7223 */ /* 0x080fe2000001087f */
[----:B------:R-:W-:Y:S01]  /*3b60*/  FFMA.FTZ R91, R122, R91, R152 ;  /* 0x0000005b7a5b7223 */ /* 0x000fe20000010098 */
[----:B------:R-:W-:Y:S02]  /*3b70*/  HADD2.F32 R123, -RZ, R167.H1_H1 ;  /* 0x300000a7ff7b7230 */ /* 0x000fe40000004100 */
[--C-:B------:R-:W-:Y:S02]  /*3b80*/  HADD2.F32 R122, -RZ, R42.reuse.H1_H1 ;  /* 0x3000002aff7a7230 */ /* 0x100fe40000004100 */
[----:B------:R-:W-:Y:S01]  /*3b90*/  HADD2.F32 R127, -RZ, R42.H0_H0 ;  /* 0x2000002aff7f7230 */ /* 0x000fe20000004100 */
[----:B------:R-:W-:Y:S01]  /*3ba0*/  F2FP.F16.F32.PACK_AB R43, R91, R43 ;  /* 0x0000002b5b2b723e */ /* 0x000fe200000000ff */
[----:B------:R-:W-:Y:S02]  /*3bb0*/  HADD2.F32 R42, -RZ, R164.H0_H0 ;  /* 0x200000a4ff2a7230 */ /* 0x000fe40000004100 */
[-C--:B------:R-:W-:Y:S01]  /*3bc0*/  FMUL.FTZ R152, R122, R123.reuse ;  /* 0x0000007b7a987220 */ /* 0x080fe20000410000 */
[----:B------:R-:W-:-:S03]  /*3bd0*/  FMUL.FTZ R123, R127, R123 ;  /* 0x0000007b7f7b7220 */ /* 0x000fc60000410000 */
[-C--:B------:R-:W-:Y:S01]  /*3be0*/  FFMA.FTZ R152, R127, R42.reuse, -R152 ;  /* 0x0000002a7f987223 */ /* 0x080fe20000010898 */
[----:B------:R-:W-:Y:S01]  /*3bf0*/  FFMA.FTZ R123, R122, R42, R123 ;  /* 0x0000002a7a7b7223 */ /* 0x000fe2000001007b */
[----:B------:R-:W-:Y:S01]  /*3c00*/  F2FP.F16.F32.PACK_AB R42, R40, R41 ;  /* 0x00000029282a723e */ /* 0x000fe200000000ff */
[----:B------:R-:W-:Y:S02]  /*3c10*/  IMAD.MOV.U32 R40, RZ, RZ, R43 ;  /* 0x000000ffff287224 */ /* 0x000fe400078e002b */
[----:B------:R-:W-:Y:S01]  /*3c20*/  IMAD.MOV.U32 R41, RZ, RZ, R90 ;  /* 0x000000ffff297224 */ /* 0x000fe200078e005a */
[----:B------:R-:W-:Y:S01]  /*3c30*/  F2FP.F16.F32.PACK_AB R123, R123, R152 ;  /* 0x000000987b7b723e */ /* 0x000fe200000000ff */
[----:B------:R-:W-:-:S03]  /*3c40*/  IMAD.MOV.U32 R43, RZ, RZ, R42 ;  /* 0x000000ffff2b7224 */ /* 0x000fc600078e002a */
[----:B------:R-:W-:-:S07]  /*3c50*/  MOV R42, R123 ;  /* 0x0000007b002a7202 */ /* 0x000fce0000000f00 */
.L_x_6208:
[----:B------:R-:W-:Y:S05]  /*3c60*/  BSYNC B3 ;  /* 0x0000000000037941 */ /* 0x000fea0003800000 */
.L_x_6207:
[----:B--2---:R1:W-:Y:S02]  /*3c70*/  STG.E.128 desc[UR60][R46.64], R40 ;  /* 0x000000282e007986 */ /* 0x0043e4000c101d3c */
.L_x_6206:
[----:B------:R-:W-:Y:S05]  /*3c80*/  BSYNC B2 ;  /* 0x0000000000027941 */ /* 0x000fea0003800000 */
.L_x_6205:
        /* <DEDUP_REMOVED lines=9> */
[----:B------:R-:W-:Y:S01]  /*3d20*/  SHF.R.U32.HI R92, RZ, 0x10, R93 ;  /* 0x00000010ff5c7819 */ /* 0x000fe2000001165d */
[----:B------:R-:W-:Y:S01]  /*3d30*/  IMAD.MOV.U32 R41, RZ, RZ, R42 ;  /* 0x000000ffff297224 */ /* 0x000fe200078e002a */
[--C-:B------:R-:W-:Y:S01]  /*3d40*/  SHF.R.U64 R93, R94, 0x10, R95.reuse ;  /* 0x000000105e5d7819 */ /* 0x100fe2000000125f */
[----:B------:R-:W-:Y:S01]  /*3d50*/  HADD2.F32 R90, -RZ, R90.H0_H0 ;  /* 0x2000005aff5a7230 */ /* 0x000fe20000004100 */
[----:B------:R-:W-:Y:S01]  /*3d60*/  SHF.R.U32.HI R94, RZ, 0x10, R95 ;  /* 0x00000010ff5e7819 */ /* 0x000fe2000001165f */
[----:B------:R-:W-:Y:S02]  /*3d70*/  HADD2.F32 R95, -RZ, R91.H0_H0 ;  /* 0x2000005bff5f7230 */ /* 0x000fe40000004100 */
[----:B------:R-:W-:Y:S02]  /*3d80*/  HADD2.F32 R122, -RZ, R93.H0_H0 ;  /* 0x2000005dff7a7230 */ /* 0x000fe40000004100 */
[----:B------:R-:W-:-:S02]  /*3d90*/  HADD2.F32 R93, -RZ, R91.H1_H1 ;  /* 0x3000005bff5d7230 */ /* 0x000fc40000004100 */
[----:B------:R-:W-:Y:S02]  /*3da0*/  HADD2.F32 R42, -RZ, R94.H0_H0 ;  /* 0x2000005eff2a7230 */ /* 0x000fe40000004100 */
[-C--:B------:R-:W-:Y:S01]  /*3db0*/  FMUL.FTZ R126, R95, R122.reuse ;  /* 0x0000007a5f7e7220 */ /* 0x080fe20000410000 */
[--C-:B------:R-:W-:Y:S02]  /*3dc0*/  HADD2.F32 R91, -RZ, R43.reuse.H1_H1 ;  /* 0x3000002bff5b7230 */ /* 0x100fe40000004100 */
[----:B------:R-:W-:Y:S02]  /*3dd0*/  HADD2.F32 R94, -RZ, R43.H0_H0 ;  /* 0x2000002bff5e7230 */ /* 0x000fe40000004100 */
[----:B------:R-:W-:Y:S01]  /*3de0*/  FMUL.FTZ R43, R93, R122 ;  /* 0x0000007a5d2b7220 */ /* 0x000fe20000410000 */
        /* <DEDUP_REMOVED lines=8> */
[--C-:B------:R-:W-:Y:S01]  /*3e70*/  HADD2.F32 R95, -RZ, R40.reuse.H1_H1 ;  /* 0x30000028ff5f7230 */ /* 0x100fe20000004100 */
[----:B------:R-:W-:Y:S01]  /*3e80*/  F2FP.F16.F32.PACK_AB R42, R43, R42 ;  /* 0x0000002a2b2a723e */ /* 0x000fe200000000ff */
[----:B------:R-:W-:Y:S01]  /*3e90*/  HADD2.F32 R122, -RZ, R40.H0_H0 ;  /* 0x20000028ff7a7230 */ /* 0x000fe20000004100 */
[----:B------:R-:W-:Y:S01]  /*3ea0*/  F2FP.F16.F32.PACK_AB R90, R92, R90 ;  /* 0x0000005a5c5a723e */ /* 0x000fe200000000ff */
[----:B------:R-:W-:Y:S02]  /*3eb0*/  HADD2.F32 R91, -RZ, R167.H0_H0 ;  /* 0x200000a7ff5b7230 */ /* 0x000fe40000004100 */
[--C-:B------:R-:W-:Y:S02]  /*3ec0*/  HADD2.F32 R40, -RZ, R41.reuse.H1_H1 ;  /* 0x30000029ff287230 */ /* 0x100fe40000004100 */
[-C--:B------:R-:W-:Y:S01]  /*3ed0*/  FMUL.FTZ R127, R122, R93.reuse ;  /* 0x0000005d7a7f7220 */ /* 0x080fe20000410000 */
[----:B------:R-:W-:Y:S02]  /*3ee0*/  HADD2.F32 R126, -RZ, R41.H0_H0 ;  /* 0x20000029ff7e7230 */ /* 0x000fe40000004100 */
[----:B------:R-:W-:Y:S01]  /*3ef0*/  FMUL.FTZ R41, R95, R93 ;  /* 0x0000005d5f297220 */ /* 0x000fe20000410000 */
[----:B------:R-:W-:-:S02]  /*3f00*/  HADD2.F32 R94, -RZ, R163.H0_H0 ;  /* 0x200000a3ff5e7230 */ /* 0x000fc40000004100 */
[-C--:B------:R-:W-:Y:S01]  /*3f10*/  FMUL.FTZ R93, R40, R91.reuse ;  /* 0x0000005b285d7220 */ /* 0x080fe20000410000 */
[----:B------:R-:W-:Y:S02]  /*3f20*/  HADD2.F32 R123, -RZ, R163.H1_H1 ;  /* 0x300000a3ff7b7230 */ /* 0x000fe40000004100 */
[----:B------:R-:W-:Y:S01]  /*3f30*/  FMUL.FTZ R91, R126, R91 ;  /* 0x0000005b7e5b7220 */ /* 0x000fe20000410000 */
[----:B------:R-:W-:Y:S01]  /*3f40*/  MOV R43, R90 ;  /* 0x0000005a002b7202 */ /* 0x000fe20000000f00 */
[-C--:B------:R-:W-:Y:S01]  /*3f50*/  FFMA.FTZ R41, R122, R94.reuse, -R41 ;  /* 0x0000005e7a297223 */ /* 0x080fe20000010829 */
[----:B------:R-:W-:Y:S01]  /*3f60*/  FFMA.FTZ R127, R95, R94, R127 ;  /* 0x0000005e5f7f7223 */ /* 0x000fe2000001007f */
[-C--:B------:R-:W-:Y:S01]  /*3f70*/  FFMA.FTZ R93, R126, R123.reuse, -R93 ;  /* 0x0000007b7e5d7223 */ /* 0x080fe2000001085d */
[----:B------:R-:W-:-:S03]  /*3f80*/  FFMA.FTZ R91, R40, R123, R91 ;  /* 0x0000007b285b7223 */ /* 0x000fc6000001005b */
[----:B------:R-:W-:Y:S02]  /*3f90*/  F2FP.F16.F32.PACK_AB R41, R127, R41 ;  /* 0x000000297f29723e */ /* 0x000fe400000000ff */
[----:B------:R-:W-:-:S03]  /*3fa0*/  F2FP.F16.F32.PACK_AB R91, R91, R93 ;  /* 0x0000005d5b5b723e */ /* 0x000fc600000000ff */
[----:B------:R-:W-:Y:S02]  /*3fb0*/  IMAD.MOV.U32 R40, RZ, RZ, R41 ;  /* 0x000000ffff287224 */ /* 0x000fe400078e0029 */
[----:B------:R-:W-:Y:S02]  /*3fc0*/  IMAD.MOV.U32 R41, RZ, RZ, R42 ;  /* 0x000000ffff297224 */ /* 0x000fe400078e002a */
[----:B------:R-:W-:-:S07]  /*3fd0*/  IMAD.MOV.U32 R42, RZ, RZ, R91 ;  /* 0x000000ffff2a7224 */ /* 0x000fce00078e005b */
.L_x_6212:
[----:B------:R-:W-:Y:S05]  /*3fe0*/  BSYNC B3 ;  /* 0x0000000000037941 */ /* 0x000fea0003800000 */
.L_x_6211:
[----:B--2---:R2:W-:Y:S02]  /*3ff0*/  STG.E.128 desc[UR60][R46.64+0x40], R40 ;  /* 0x000040282e007986 */ /* 0x0045e4000c101d3c */
.L_x_6210:
[----:B------:R-:W-:Y:S05]  /*4000*/  BSYNC B2 ;  /* 0x0000000000027941 */ /* 0x000fea0003800000 */
.L_x_6209:
        /* <DEDUP_REMOVED lines=38> */
[C---:B------:R-:W-:Y:S01]  /*4270*/  FMUL.FTZ R41, R91.reuse, R87 ;  /* 0x000000575b297220 */ /* 0x040fe20000410000 */
[--C-:B------:R-:W-:Y:S02]  /*4280*/  HADD2.F32 R90, -RZ, R162.reuse.H0_H0 ;  /* 0x200000a2ff5a7230 */ /* 0x100fe40000004100 */
        /* <DEDUP_REMOVED lines=13> */
.L_x_6216:
[----:B------:R-:W-:Y:S05]  /*4360*/  BSYNC B3 ;  /* 0x0000000000037941 */ /* 0x000fea0003800000 */
.L_x_6215:
[----:B--2---:R3:W-:Y:S02]  /*4370*/  STG.E.128 desc[UR60][R46.64+0x80], R40 ;  /* 0x000080282e007986 */ /* 0x0047e4000c101d3c */
.L_x_6214:
[----:B------:R-:W-:Y:S05]  /*4380*/  BSYNC B2 ;  /* 0x0000000000027941 */ /* 0x000fea0003800000 */
.L_x_6213:
        /* <DEDUP_REMOVED lines=39> */
[--C-:B------:R-:W-:Y:S02]  /*4600*/  HADD2.F32 R84, -RZ, R161.reuse.H1_H1 ;  /* 0x300000a1ff547230 */ /* 0x100fe40000004100 */
[-C--:B------:R-:W-:Y:S01]  /*4610*/  FMUL.FTZ R83, R40, R81.reuse ;  /* 0x0000005128537220 */ /* 0x080fe20000410000 */
[----:B------:R-:W-:Y:S02]  /*4620*/  HADD2.F32 R87, -RZ, R161.H0_H0 ;  /* 0x200000a1ff577230 */ /* 0x000fe40000004100 */
        /* <DEDUP_REMOVED lines=11> */
.L_x_6220:
[----:B------:R-:W-:Y:S05]  /*46e0*/  BSYNC B3 ;  /* 0x0000000000037941 */ /* 0x000fea0003800000 */
.L_x_6219:
[----:B--2---:R4:W-:Y:S02]  /*46f0*/  STG.E.128 desc[UR60][R46.64+0xc0], R40 ;  /* 0x0000c0282e007986 */ /* 0x0049e4000c101d3c */
.L_x_6218:
[----:B------:R-:W-:Y:S05]  /*4700*/  BSYNC B2 ;  /* 0x0000000000027941 */ /* 0x000fea0003800000 */
.L_x_6217:
        /* <DEDUP_REMOVED lines=29> */
[----:B------:R-:W-:Y:S02]  /*48e0*/  HADD2.F32 R80, -RZ, R42.H1_H1 ;  /* 0x3000002aff507230 */ /* 0x000fe40000004100 */
        /* <DEDUP_REMOVED lines=14> */
[----:B------:R-:W-:-:S03]  /*49d0*/  F2FP.F16.F32.PACK_AB R41, R83, R77 ;  /* 0x0000004d5329723e */ /* 0x000fc600000000ff */
[----:B------:R-:W-:Y:S01]  /*49e0*/  F2FP.F16.F32.PACK_AB R42, R43, R82 ;  /* 0x000000522b2a723e */ /* 0x000fe200000000ff */
[----:B------:R-:W-:Y:S01]  /*49f0*/  IMAD.MOV.U32 R43, RZ, RZ, R78 ;  /* 0x000000ffff2b7224 */ /* 0x000fe200078e004e */
[----:B------:R-:W-:-:S07]  /*4a00*/  F2FP.F16.F32.PACK_AB R40, R76, R81 ;  /* 0x000000514c28723e */ /* 0x000fce00000000ff */
.L_x_6224:
[----:B------:R-:W-:Y:S05]  /*4a10*/  BSYNC B3 ;  /* 0x0000000000037941 */ /* 0x000fea0003800000 */
.L_x_6223:
[----:B--2---:R1:W-:Y:S02]  /*4a20*/  STG.E.128 desc[UR60][R46.64+0x100], R40 ;  /* 0x000100282e007986 */ /* 0x0043e4000c101d3c */
.L_x_6222:
[----:B------:R-:W-:Y:S05]  /*4a30*/  BSYNC B2 ;  /* 0x0000000000027941 */ /* 0x000fea0003800000 */
.L_x_6221:
[----:B------:R-:W-:-:S13]  /*4a40*/  ISETP.NE.AND P3, PT, R35, RZ, PT ;  /* 0x000000ff2300720c */ /* 0x000fda0003f65270 */
        /* <DEDUP_REMOVED lines=26> */
[--C-:B------:R-:W-:Y:S02]  /*4bf0*/  HADD2.F32 R77, -RZ, R157.reuse.H0_H0 ;  /* 0x2000009dff4d7230 */ /* 0x100fe40000004100 */
[----:B------:R-:W-:Y:S01]  /*4c00*/  HADD2.F32 R76, -RZ, R40.H1_H1 ;  /* 0x30000028ff4c7230 */ /* 0x000fe20000004100 */
[----:B------:R-:W-:Y:S01]  /*4c10*/  F2FP.F16.F32.PACK_AB R41, R72, R41 ;  /* 0x000000294829723e */ /* 0x000fe200000000ff */
[----:B------:R-:W-:Y:S01]  /*4c20*/  HADD2.F32 R75, -RZ, R42.H1_H1 ;  /* 0x3000002aff4b7230 */ /* 0x000fe20000004100 */
[----:B------:R-:W-:Y:S01]  /*4c30*/  F2FP.F16.F32.PACK_AB R43, R74, R43 ;  /* 0x0000002b4a2b723e */ /* 0x000fe200000000ff */
[----:B------:R-:W-:-:S02]  /*4c40*/  HADD2.F32 R157, -RZ, R157.H1_H1 ;  /* 0x3000009dff9d7230 */ /* 0x000fc40000004100 */
[----:B------:R-:W-:Y:S01]  /*4c50*/  FMUL.FTZ R79, R76, R77 ;  /* 0x0000004d4c4f7220 */ /* 0x000fe20000410000 */
[----:B------:R-:W-:Y:S02]  /*4c60*/  HADD2.F32 R40, -RZ, R40.H0_H0 ;  /* 0x20000028ff287230 */ /* 0x000fe40000004100 */
[----:B------:R-:W-:Y:S02]  /*4c70*/  HADD2.F32 R42, -RZ, R42.H0_H0 ;  /* 0x2000002aff2a7230 */ /* 0x000fe40000004100 */
[C---:B------:R-:W-:Y:S01]  /*4c80*/  FMUL.FTZ R81, R75.reuse, R157 ;  /* 0x0000009d4b517220 */ /* 0x040fe20000410000 */
        /* <DEDUP_REMOVED lines=10> */
.L_x_6226:
[----:B------:R-:W-:Y:S05]  /*4d30*/  BSYNC B2 ;  /* 0x0000000000027941 */ /* 0x000fea0003800000 */
.L_x_6225:
[----:B--2---:R1:W-:Y:S02]  /*4d40*/  STG.E.128 desc[UR60][R46.64+0x140], R40 ;  /* 0x000140282e007986 */ /* 0x0043e4000c101d3c */
.L_x_6204:
[----:B------:R-:W-:Y:S05]  /*4d50*/  BSYNC B1 ;  /* 0x0000000000017941 */ /* 0x000fea0003800000 */
.L_x_6203:
        /* <DEDUP_REMOVED lines=17> */
[----:B------:R-:W-:-:S02]  /*4e70*/  HADD2.F32 R72, -RZ, R72.H0_H0 ;  /* 0x20000048ff487230 */ /* 0x000fc40000004100 */
[--C-:B------:R-:W-:Y:S02]  /*4e80*/  HADD2.F32 R41, -RZ, R47.reuse.H1_H1 ;  /* 0x3000002fff297230 */ /* 0x100fe40000004100 */
[-C--:B------:R-:W-:Y:S01]  /*4e90*/  FMUL.FTZ R71, R43, R69.reuse ;  /* 0x000000452b477220 */ /* 0x080fe20000410000 */
[----:B------:R-:W-:Y:S02]  /*4ea0*/  HADD2.F32 R47, -RZ, R47.H0_H0 ;  /* 0x2000002fff2f7230 */ /* 0x000fe40000004100 */
[C---:B------:R-:W-:Y:S01]  /*4eb0*/  FMUL.FTZ R74, R40.reuse, R69 ;  /* 0x00000045284a7220 */ /* 0x040fe20000410000 */
[----:B------:R-:W-:Y:S02]  /*4ec0*/  HADD2.F32 R68, -RZ, R68.H0_H0 ;  /* 0x20000044ff447230 */ /* 0x000fe40000004100 */
[-C--:B------:R-:W-:Y:S01]  /*4ed0*/  FMUL.FTZ R76, R41, R72.reuse ;  /* 0x00000048294c7220 */ /* 0x080fe20000410000 */
[----:B------:R-:W-:Y:S02]  /*4ee0*/  HADD2.F32 R70, -RZ, R73.H0_H0 ;  /* 0x20000049ff467230 */ /* 0x000fe40000004100 */
[----:B------:R-:W-:Y:S01]  /*4ef0*/  FMUL.FTZ R72, R47, R72 ;  /* 0x000000482f487220 */ /* 0x000fe20000410000 */
[-C--:B------:R-:W-:Y:S01]  /*4f00*/  FFMA.FTZ R40, R40, R68.reuse, -R71 ;  /* 0x0000004428287223 */ /* 0x080fe20000010847 */
[----:B------:R-:W-:-:S02]  /*4f10*/  FFMA.FTZ R71, R43, R68, R74 ;  /* 0x000000442b477223 */ /* 0x000fc4000001004a */
[-C--:B------:R-:W-:Y:S01]  /*4f20*/  FFMA.FTZ R75, R41, R70.reuse, R72 ;  /* 0x00000046294b7223 */ /* 0x080fe20000010048 */
[--C-:B------:R-:W-:Y:S02]  /*4f30*/  HADD2.F32 R68, -RZ, R160.reuse.H0_H0 ;  /* 0x200000a0ff447230 */ /* 0x100fe40000004100 */
[----:B------:R-:W-:Y:S01]  /*4f40*/  FFMA.FTZ R76, R47, R70, -R76 ;  /* 0x000000462f4c7223 */ /* 0x000fe2000001084c */
[----:B------:R-:W-:Y:S02]  /*4f50*/  HADD2.F32 R160, -RZ, R160.H1_H1 ;  /* 0x300000a0ffa07230 */ /* 0x000fe40000004100 */
[----:B------:R-:W-:Y:S02]  /*4f60*/  HADD2.F32 R41, -RZ, R46.H1_H1 ;  /* 0x3000002eff297230 */ /* 0x000fe40000004100 */
[----:B------:R-:W-:Y:S02]  /*4f70*/  HADD2.F32 R43, -RZ, R42.H1_H1 ;  /* 0x3000002aff2b7230 */ /* 0x000fe40000004100 */
[----:B------:R-:W-:-:S02]  /*4f80*/  HADD2.F32 R46, -RZ, R46.H0_H0 ;  /* 0x2000002eff2e7230 */ /* 0x000fc40000004100 */
[----:B------:R-:W-:Y:S01]  /*4f90*/  FMUL.FTZ R69, R41, R68 ;  /* 0x0000004429457220 */ /* 0x000fe20000410000 */
[----:B------:R-:W-:Y:S02]  /*4fa0*/  HADD2.F32 R42, -RZ, R42.H0_H0 ;  /* 0x2000002aff2a7230 */ /* 0x000fe40000004100 */
[----:B------:R-:W-:Y:S01]  /*4fb0*/  FMUL.FTZ R73, R43, R160 ;  /* 0x000000a02b497220 */ /* 0x000fe20000410000 */
        /* <DEDUP_REMOVED lines=12> */
.L_x_6231:
[----:B------:R-:W-:Y:S05]  /*5080*/  BSYNC B2 ;  /* 0x0000000000027941 */ /* 0x000fea0003800000 */
.L_x_6230:
[----:B--2---:R1:W-:Y:S02]  /*5090*/  STG.E.128 desc[UR60][R44.64], R40 ;  /* 0x000000282c007986 */ /* 0x0043e4000c101d3c */
.L_x_6229:
[----:B------:R-:W-:Y:S05]  /*50a0*/  BSYNC B1 ;  /* 0x0000000000017941 */ /* 0x000fea0003800000 */
.L_x_6228:
        /* <DEDUP_REMOVED lines=36> */
[----:B------:R-:W-:Y:S02]  /*52f0*/  HADD2.F32 R43, -RZ, R146.H1_H1 ;  /* 0x30000092ff2b7230 */ /* 0x000fe40000004100 */
        /* <DEDUP_REMOVED lines=11> */
.L_x_6235:
[----:B------:R-:W-:Y:S05]  /*53b0*/  BSYNC B2 ;  /* 0x0000000000027941 */ /* 0x000fea0003800000 */
.L_x_6234:
[----:B--2---:R1:W-:Y:S02]  /*53c0*/  STG.E.128 desc[UR60][R44.64+0x40], R40 ;  /* 0x000040282c007986 */ /* 0x0043e4000c101d3c */
.L_x_6233:
[----:B------:R-:W-:Y:S05]  /*53d0*/  BSYNC B1 ;  /* 0x0000000000017941 */ /* 0x000fea0003800000 */
.L_x_6232:
        /* <DEDUP_REMOVED lines=48> */
.L_x_6239:
[----:B------:R-:W-:Y:S05]  /*56e0*/  BSYNC B2 ;  /* 0x0000000000027941 */ /* 0x000fea0003800000 */
.L_x_6238:
[----:B--2---:R1:W-:Y:S02]  /*56f0*/  STG.E.128 desc[UR60][R44.64+0x80], R40 ;  /* 0x000080282c007986 */ /* 0x0043e4000c101d3c */
.L_x_6237:
[----:B------:R-:W-:Y:S05]  /*5700*/  BSYNC B1 ;  /* 0x0000000000017941 */ /* 0x000fea0003800000 */
.L_x_6236:
        /* <DEDUP_REMOVED lines=48> */
.L_x_6243:
[----:B------:R-:W-:Y:S05]  /*5a10*/  BSYNC B2 ;  /* 0x0000000000027941 */ /* 0x000fea0003800000 */
.L_x_6242:
[----:B--2---:R1:W-:Y:S02]  /*5a20*/  STG.E.128 desc[UR60][R44.64+0xc0], R40 ;  /* 0x0000c0282c007986 */ /* 0x0043e4000c101d3c */
.L_x_6241:
[----:B------:R-:W-:Y:S05]  /*5a30*/  BSYNC B1 ;  /* 0x0000000000017941 */ /* 0x000fea0003800000 */
.L_x_6240:
        /* <DEDUP_REMOVED lines=48> */
.L_x_6247:
[----:B------:R-:W-:Y:S05]  /*5d40*/  BSYNC B2 ;  /* 0x0000000000027941 */ /* 0x000fea0003800000 */
.L_x_6246:
[----:B--2---:R1:W-:Y:S02]  /*5d50*/  STG.E.128 desc[UR60][R44.64+0x100], R40 ;  /* 0x000100282c007986 */ /* 0x0043e4000c101d3c */
.L_x_6245:
[----:B------:R-:W-:Y:S05]  /*5d60*/  BSYNC B1 ;  /* 0x0000000000017941 */ /* 0x000fea0003800000 */
.L_x_6244:
        /* <DEDUP_REMOVED lines=47> */
.L_x_6249:
[----:B------:R-:W-:Y:S05]  /*6060*/  BSYNC B1 ;  /* 0x0000000000017941 */ /* 0x000fea0003800000 */
.L_x_6248:
[----:B--2---:R1:W-:Y:S01]  /*6070*/  STG.E.128 desc[UR60][R44.64+0x140], R40 ;  /* 0x000140282c007986 */ /* 0x0043e2000c101d3c */
[----:B------:R-:W-:Y:S05]  /*6080*/  BRA `(.L_x_6227) ;  /* 0x0000003c00c07947 */ /* 0x000fea0003800000 */
.L_x_6195:
        /* <DEDUP_REMOVED lines=47> */
.L_x_6251:
[----:B------:R-:W-:Y:S05]  /*6380*/  BSYNC B1 ;  /* 0x0000000000017941 */ /* 0x000fea0003800000 */
.L_x_6250:
        /* <DEDUP_REMOVED lines=12> */
[----:B-----5:R-:W-:Y:S01]  /*6450*/  MOV R93, R42 ;  /* 0x0000002a005d7202 */ /* 0x020fe20000000f00 */
[----:B------:R-:W-:Y:S01]  /*6460*/  IMAD.MOV.U32 R94, RZ, RZ, R43 ;  /* 0x000000ffff5e7224 */ /* 0x000fe200078e002b */
[----:B------:R-:W-:Y:S01]  /*6470*/  CS2R R84, SRZ ;  /* 0x0000000000547805 */ /* 0x000fe2000001ff00 */
        /* <DEDUP_REMOVED lines=32> */
.L_x_6253:
[----:B------:R-:W-:Y:S05]  /*6680*/  BSYNC B1 ;  /* 0x0000000000017941 */ /* 0x000fea0003800000 */
.L_x_6252:
[----:B0-----:R-:W2:Y:S01]  /*6690*/  LDL R88, [R1+0x4c] ;  /* 0x00004c0001587983 */ /* 0x001ea20000100800 */
[----:B------:R-:W-:Y:S01]  /*66a0*/  IMAD.MOV.U32 R89, RZ, RZ, R41 ;  /* 0x000000ffff597224 */ /* 0x000fe200078e0029 */
[----:B------:R-:W-:Y:S01]  /*66b0*/  MOV R90, R44 ;  /* 0x0000002c005a7202 */ /* 0x000fe20000000f00 */
[----:B------:R-:W-:Y:S01]  /*66c0*/  IMAD.MOV.U32 R91, RZ, RZ, R45 ;  /* 0x000000ffff5b7224 */ /* 0x000fe200078e002d */
[----:B------:R-:W-:Y:S02]  /*66d0*/  PRMT R171, R93, 0x5410, R94 ;  /* 0x000054105dab7816 */ /* 0x000fe4000000005e */
[----:B------:R-:W-:Y:S01]  /*66e0*/  PRMT R176, R90, 0x7610, R176 ;  /* 0x000076105ab07816 */ /* 0x000fe200000000b0 */
[----:B------:R-:W-:-:S05]  /*66f0*/  IMAD.MOV.U32 R90, RZ, RZ, R48 ;  /* 0x000000ffff5a7224 */ /* 0x000fca00078e0030 */
        /* <DEDUP_REMOVED lines=17> */
[----:B------:R-:W-:Y:S02]  /*6810*/  MOV R88, R54 ;  /* 0x0000003600587202 */ /* 0x000fe40000000f00 */
[----:B------:R-:W-:Y:S02]  /*6820*/  PLOP3.LUT P2, PT, PT, PT, UP0, 0x80, 0x0 ;  /* 0x000000000000781c */ /* 0x000fe40003f4f008 */
        /* <DEDUP_REMOVED lines=51> */
[----:B------:R-:W-:-:S04]  /*6b60*/  PRMT R169, R91, 0x5410, R90 ;  /* 0x000054105ba97816 */ /* 0x000fc8000000005a */
[----:B------:R-:W-:Y:S01]  /*6b70*/  PRMT R170, R89, 0x5410, R88 ;  /* 0x0000541059aa7816 */ /* 0x000fe20000000058 */
[----:B------:R-:W-:Y:S06]  /*6b80*/  @!P2 BRA `(.L_x_6254) ;  /* 0x000000000004a947 */ /* 0x000fec0003800000 */
[----:B------:R-:W-:Y:S01]  /*6b90*/  BPT.TRAP 0x1 ;  /* 0x000000040000795c */ /* 0x000fe20000300000 */
.L_x_6254:
[----:B------:R-:W-:Y:S01]  /*6ba0*/  LEA R96, R17, R16, 0x3 ;  /* 0x0000001011607211 */ /* 0x000fe200078e18ff */
[----:B------:R-:W0:Y:S01]  /*6bb0*/  LDC R145, c[0x0][0x2f4] ;  /* 0x0000bd00ff917b82 */ /* 0x000e220000000800 */
[----:B------:R-:W-:Y:S01]  /*6bc0*/  SHF.L.U32 R97, R209, 0x1f, RZ ;  /* 0x0000001fd1617819 */ /* 0x000fe200000006ff */
[----:B------:R-:W-:Y:S01]  /*6bd0*/  BSSY B1, `(.L_x_6255) ;  /* 0x0000005000017945 */ /* 0x000fe20003800000 */
[----:B------:R-:W-:Y:S02]  /*6be0*/  IMAD.MOV.U32 R127, RZ, RZ, R92 ;  /* 0x000000ffff7f7224 */ /* 0x000fe400078e005c */
[----:B------:R-:W1:Y:S03]  /*6bf0*/  SYNCS.PHASECHK.TRANS64.TRYWAIT P5, [R96+URZ+0x36890], R97 ;  /* 0x03689061600075a7 */ /* 0x000e6600080a017f */
[----:B------:R-:W2:Y:S01]  /*6c00*/  LDC.64 R128, c[0x0][0x300] ;  /* 0x0000c000ff807b82 */ /* 0x000ea20000000a00 */
[----:B-1----:R-:W-:Y:S05]  /*6c10*/  @!P5 BRA `(.L_x_6256) ;  /* 0x0000026000e8d947 */ /* 0x002fea0003800000 */
.L_x_6580:
[----:B------:R-:W-:Y:S05]  /*6c20*/  BSYNC B1 ;  /* 0x0000000000017941 */ /* 0x000fea0003800000 */
.L_x_6255:
[----:B------:R-:W-:Y:S01]  /*6c30*/  BSSY B1, `(.L_x_6257) ;  /* 0x0000186000017945 */ /* 0x000fe20003800000 */
[----:B0-----:R-:W-:-:S03]  /*6c40*/  IMAD.IADD R146, R145, 0x1, -R124 ;  /* 0x0000000191927824 */ /* 0x001fc600078e0a7c */
        /* <DEDUP_REMOVED lines=53> */
[----:B------:R-:W-:Y:S02]  /*6fa0*/  HADD2.F32 R162, -RZ, R178.H1_H1 ;  /* 0x300000b2ffa27230 */ /* 0x000fe40000004100 */
[----:B------:R-:W-:Y:S01]  /*6fb0*/  FFMA.FTZ R49, R60, R49, R164 ;  /* 0x000000313c317223 */ /* 0x000fe200000100a4 */
[----:B------:R-:W-:Y:S02]  /*6fc0*/  IMAD.MOV.U32 R60, RZ, RZ, R91 ;  /* 0x000000ffff3c7224 */ /* 0x000fe400078e005b */
[----:B------:R-:W-:Y:S01]  /*6fd0*/  HADD2.F32 R164, -RZ, R181.H0_H0 ;  /* 0x200000b5ffa47230 */ /* 0x000fe20000004100 */
[----:B------:R-:W-:Y:S01]  /*6fe0*/  F2FP.F16.F32.PACK_AB R61, R61, R93 ;  /* 0x0000005d3d3d723e */ /* 0x000fe200000000ff */
[----:B------:R-:W-:Y:S01]  /*6ff0*/  HADD2.F32 R91, -RZ, R95.H0_H0 ;  /* 0x2000005fff5b7230 */ /* 0x000fe20000004100 */
[----:B------:R-:W-:Y:S01]  /*7000*/  F2FP.F16.F32.PACK_AB R49, R49, R89 ;  /* 0x000000593131723e */ /* 0x000fe200000000ff */
[--C-:B------:R-:W-:Y:S01]  /*7010*/  HADD2.F32 R163, -RZ, R60.reuse.H0_H0 ;  /* 0x2000003cffa37230 */ /* 0x100fe20000004100 */
[----:B------:R-:W-:Y:S01]  /*7020*/  MOV R89, R61 ;  /* 0x0000003d00597202 */ /* 0x000fe20000000f00 */
[----:B------:R-:W-:-:S02]  /*7030*/  HADD2.F32 R60, -RZ, R60.H1_H1 ;  /* 0x3000003cff3c7230 */ /* 0x000fc40000004100 */
[----:B------:R-:W-:Y:S01]  /*7040*/  FMUL.FTZ R165, R91, R164 ;  /* 0x000000a45ba57220 */ /* 0x000fe20000410000 */
[----:B------:R-:W-:-:S03]  /*7050*/  IMAD.MOV.U32 R93, RZ, RZ, R49 ;  /* 0x000000ffff5d7224 */ /* 0x000fc600078e0031 */
        /* <DEDUP_REMOVED lines=14> */
[----:B------:R-:W-:-:S03]  /*7140*/  HADD2.F32 R63, -RZ, R179.H0_H0 ;  /* 0x200000b3ff3f7230 */ /* 0x000fc60000004100 */
        /* <DEDUP_REMOVED lines=21> */
[----:B------:R-:W-:Y:S01]  /*72a0*/  HADD2.F32 R88, -RZ, R178.H0_H0 ;  /* 0x200000b2ff587230 */ /* 0x000fe20000004100 */
        /* <DEDUP_REMOVED lines=17> */
.L_x_6262:
[----:B------:R-:W-:Y:S05]  /*73c0*/  BSYNC B3 ;  /* 0x0000000000037941 */ /* 0x000fea0003800000 */
.L_x_6261:
        /* <DEDUP_REMOVED lines=12> */
.L_x_6260:
[----:B------:R-:W-:Y:S05]  /*7490*/  BSYNC B2 ;  /* 0x0000000000027941 */ /* 0x000fea0003800000 */
.L_x_6259:
        /* <DEDUP_REMOVED lines=30> */
[----:B------:R-:W-:Y:S01]  /*7680*/  HADD2.F32 R94, -RZ, R180.H0_H0 ;  /* 0x200000b4ff5e7230 */ /* 0x000fe20000004100 */
        /* <DEDUP_REMOVED lines=15> */
[----:B------:R-:W-:-:S02]  /*7780*/  HADD2.F32 R162, -RZ, R176.H1_H1 ;  /* 0x300000b0ffa27230 */ /* 0x000fc40000004100 */
[----:B------:R-:W-:Y:S02]  /*7790*/  HADD2.F32 R94, -RZ, R94.H0_H0 ;  /* 0x2000005eff5e7230 */ /* 0x000fe40000004100 */
[----:B------:R-:W-:Y:S02]  /*77a0*/  HADD2.F32 R93, -RZ, R93.H0_H0 ;  /* 0x2000005dff5d7230 */ /* 0x000fe40000004100 */
[----:B------:R-:W-:Y:S02]  /*77b0*/  HADD2.F32 R44, -RZ, R44.H0_H0 ;  /* 0x2000002cff2c7230 */ /* 0x000fe40000004100 */
[-C--:B------:R-:W-:Y:S01]  /*77c0*/  FMUL.FTZ R95, R49, R94.reuse ;  /* 0x0000005e315f7220 */ /* 0x080fe20000410000 */
[C---:B------:R-:W-:Y:S01]  /*77d0*/  FMUL.FTZ R94, R61.reuse, R94 ;  /* 0x0000005e3d5e7220 */ /* 0x040fe20000410000 */
[----:B------:R-:W-:Y:S02]  /*77e0*/  HADD2.F32 R57, -RZ, R176.H0_H0 ;  /* 0x200000b0ff397230 */ /* 0x000fe40000004100 */
[-C--:B------:R-:W-:Y:S01]  /*77f0*/  FFMA.FTZ R61, R61, R93.reuse, -R95 ;  /* 0x0000005d3d3d7223 */ /* 0x080fe2000001085f */
[----:B------:R-:W-:Y:S01]  /*7800*/  FFMA.FTZ R49, R49, R93, R94 ;  /* 0x0000005d31317223 */ /* 0x000fe2000001005e */
[----:B------:R-:W-:Y:S01]  /*7810*/  MOV R93, R63 ;  /* 0x0000003f005d7202 */ /* 0x000fe20000000f00 */
[----:B------:R-:W-:-:S02]  /*7820*/  HADD2.F32 R63, -RZ, R51.H0_H0 ;  /* 0x20000033ff3f7230 */ /* 0x000fc40000004100 */
[----:B------:R-:W-:Y:S01]  /*7830*/  HADD2.F32 R95, -RZ, R177.H0_H0 ;  /* 0x200000b1ff5f7230 */ /* 0x000fe20000004100 */
[----:B------:R-:W-:Y:S01]  /*7840*/  F2FP.F16.F32.PACK_AB R61, R61, R92 ;  /* 0x0000005c3d3d723e */ /* 0x000fe200000000ff */
[--C-:B------:R-:W-:Y:S01]  /*7850*/  HADD2.F32 R94, -RZ, R93.reuse.H0_H0 ;  /* 0x2000005dff5e7230 */ /* 0x100fe20000004100 */
[----:B------:R-:W-:Y:S01]  /*7860*/  F2FP.F16.F32.PACK_AB R91, R49, R91 ;  /* 0x0000005b315b723e */ /* 0x000fe200000000ff */
        /* <DEDUP_REMOVED lines=8> */
[----:B------:R-:W-:Y:S01]  /*78f0*/  HADD2.F32 R59, -RZ, R175.H1_H1 ;  /* 0x300000afff3b7230 */ /* 0x000fe20000004100 */
[----:B------:R-:W-:Y:S01]  /*7900*/  SHF.R.U32.HI R95, RZ, 0x10, R47 ;  /* 0x00000010ff5f7819 */ /* 0x000fe2000001162f */
[----:B------:R-:W-:Y:S02]  /*7910*/  HADD2.F32 R46, -RZ, R46.H0_H0 ;  /* 0x2000002eff2e7230 */ /* 0x000fe40000004100 */
[----:B------:R-:W-:Y:S02]  /*7920*/  HADD2.F32 R94, -RZ, R94.H0_H0 ;  /* 0x2000005eff5e7230 */ /* 0x000fe40000004100 */
[----:B------:R-:W-:Y:S02]  /*7930*/  HADD2.F32 R95, -RZ, R95.H0_H0 ;  /* 0x2000005fff5f7230 */ /* 0x000fe40000004100 */
[----:B------:R-:W-:-:S02]  /*7940*/  IMAD.MOV.U32 R49, RZ, RZ, R61 ;  /* 0x000000ffff317224 */ /* 0x000fc400078e003d */
[-C--:B------:R-:W-:Y:S01]  /*7950*/  FMUL.FTZ R161, R93, R94.reuse ;  /* 0x0000005e5da17220 */ /* 0x080fe20000410000 */
        /* <DEDUP_REMOVED lines=11> */
[----:B------:R-:W-:Y:S01]  /*7a10*/  F2FP.F16.F32.PACK_AB R94, R94, R160 ;  /* 0x000000a05e5e723e */ /* 0x000fe200000000ff */
[-C--:B------:R-:W-:Y:S01]  /*7a20*/  FMUL.FTZ R45, R60, R56.reuse ;  /* 0x000000383c2d7220 */ /* 0x080fe20000410000 */
[-C--:B------:R-:W-:Y:S01]  /*7a30*/  FFMA.FTZ R95, R93, R57.reuse, -R95 ;  /* 0x000000395d5f7223 */ /* 0x080fe2000001085f */
[C---:B------:R-:W-:Y:S01]  /*7a40*/  FMUL.FTZ R56, R48.reuse, R56 ;  /* 0x0000003830387220 */ /* 0x040fe20000410000 */
[----:B------:R-:W-:Y:S01]  /*7a50*/  FFMA.FTZ R162, R51, R57, R162 ;  /* 0x0000003933a27223 */ /* 0x000fe200000100a2 */
[----:B------:R-:W-:Y:S01]  /*7a60*/  FFMA.FTZ R45, R48, R44, -R45 ;  /* 0x0000002c302d7223 */ /* 0x000fe2000001082d */
[----:B------:R-:W-:-:S02]  /*7a70*/  HADD2.F32 R51, -RZ, R50.H0_H0 ;  /* 0x20000032ff337230 */ /* 0x000fc40000004100 */
[----:B------:R-:W-:Y:S01]  /*7a80*/  FFMA.FTZ R56, R60, R44, R56 ;  /* 0x0000002c3c387223 */ /* 0x000fe20000010038 */
[--C-:B------:R-:W-:Y:S02]  /*7a90*/  HADD2.F32 R44, -RZ, R62.reuse.H0_H0 ;  /* 0x2000003eff2c7230 */ /* 0x100fe40000004100 */
[----:B------:R-:W-:Y:S01]  /*7aa0*/  HADD2.F32 R48, -RZ, R175.H0_H0 ;  /* 0x200000afff307230 */ /* 0x000fe20000004100 */
[----:B------:R-:W-:Y:S01]  /*7ab0*/  F2FP.F16.F32.PACK_AB R45, R45, R95 ;  /* 0x0000005f2d2d723e */ /* 0x000fe200000000ff */
[----:B------:R-:W-:Y:S02]  /*7ac0*/  HADD2.F32 R62, -RZ, R62.H1_H1 ;  /* 0x3000003eff3e7230 */ /* 0x000fe40000004100 */
[-C--:B------:R-:W-:Y:S01]  /*7ad0*/  FMUL.FTZ R57, R44, R59.reuse ;  /* 0x0000003b2c397220 */ /* 0x080fe20000410000 */
[C---:B------:R-:W-:Y:S01]  /*7ae0*/  FMUL.FTZ R59, R51.reuse, R59 ;  /* 0x0000003b333b7220 */ /* 0x040fe20000410000 */
[----:B------:R-:W-:Y:S01]  /*7af0*/  HADD2.F32 R50, -RZ, R50.H1_H1 ;  /* 0x30000032ff327230 */ /* 0x000fe20000004100 */
[----:B------:R-:W-:Y:S01]  /*7b00*/  F2FP.F16.F32.PACK_AB R56, R56, R162 ;  /* 0x000000a23838723e */ /* 0x000fe200000000ff */
[-C--:B------:R-:W-:Y:S01]  /*7b10*/  FFMA.FTZ R57, R51, R48.reuse, -R57 ;  /* 0x0000003033397223 */ /* 0x080fe20000010839 */
[----:B------:R-:W-:Y:S01]  /*7b20*/  FFMA.FTZ R59, R44, R48, R59 ;  /* 0x000000302c3b7223 */ /* 0x000fe2000001003b */
[-C--:B------:R-:W-:Y:S01]  /*7b30*/  FMUL.FTZ R44, R62, R58.reuse ;  /* 0x0000003a3e2c7220 */ /* 0x080fe20000410000 */
[----:B------:R-:W-:Y:S01]  /*7b40*/  FMUL.FTZ R58, R50, R58 ;  /* 0x0000003a323a7220 */ /* 0x000fe20000410000 */
[----:B------:R-:W-:Y:S01]  /*7b50*/  MOV R51, R63 ;  /* 0x0000003f00337202 */ /* 0x000fe20000000f00 */
[----:B------:R-:W-:-:S02]  /*7b60*/  IMAD.MOV.U32 R48, RZ, RZ, R45 ;  /* 0x000000ffff307224 */ /* 0x000fc400078e002d */
[-C--:B------:R-:W-:Y:S01]  /*7b70*/  FFMA.FTZ R44, R50, R46.reuse, -R44 ;  /* 0x0000002e322c7223 */ /* 0x080fe2000001082c */
[----:B------:R-:W-:Y:S01]  /*7b80*/  FFMA.FTZ R58, R62, R46, R58 ;  /* 0x0000002e3e3a7223 */ /* 0x000fe2000001003a */
[----:B------:R-:W-:Y:S02]  /*7b90*/  IMAD.MOV.U32 R60, RZ, RZ, R56 ;  /* 0x000000ffff3c7224 */ /* 0x000fe400078e0038 */
[----:B------:R-:W-:Y:S01]  /*7ba0*/  IMAD.MOV.U32 R63, RZ, RZ, R94 ;  /* 0x000000ffff3f7224 */ /* 0x000fe200078e005e */
[----:B------:R-:W-:Y:S02]  /*7bb0*/  F2FP.F16.F32.PACK_AB R44, R44, R57 ;  /* 0x000000392c2c723e */ /* 0x000fe400000000ff */
[----:B------:R-:W-:-:S03]  /*7bc0*/  F2FP.F16.F32.PACK_AB R58, R58, R59 ;  /* 0x0000003b3a3a723e */ /* 0x000fc600000000ff */
[----:B------:R-:W-:Y:S02]  /*7bd0*/  IMAD.MOV.U32 R50, RZ, RZ, R44 ;  /* 0x000000ffff327224 */ /* 0x000fe400078e002c */
[----:B------:R-:W-:-:S07]  /*7be0*/  IMAD.MOV.U32 R62, RZ, RZ, R58 ;  /* 0x000000ffff3e7224 */ /* 0x000fce00078e003a */
.L_x_6266:
[----:B------:R-:W-:Y:S05]  /*7bf0*/  BSYNC B3 ;  /* 0x0000000000037941 */ /* 0x000fea0003800000 */
.L_x_6265:
        /* <DEDUP_REMOVED lines=10> */
.L_x_6264:
[----:B------:R-:W-:Y:S05]  /*7ca0*/  BSYNC B2 ;  /* 0x0000000000027941 */ /* 0x000fea0003800000 */
.L_x_6263:
        /* <DEDUP_REMOVED lines=21> */
[----:B--2---:R-:W-:Y:S02]  /*7e00*/  IMAD R48, R17, 0x5400, R45 ;  /* 0x0000540011307824 */ /* 0x004fe400078e022d */
[----:B------:R-:W-:-:S03]  /*7e10*/  IMAD R44, R44, 0x2, R16 ;  /* 0x000000022c2c7824 */ /* 0x000fc600078e0210 */
[----:B------:R-:W-:-:S03]  /*7e20*/  LEA R48, R48, R16, 0x1 ;  /* 0x0000001030307211 */ /* 0x000fc600078e08ff */
        /* <DEDUP_REMOVED lines=32> */
[----:B------:R-:W-:Y:S01]  /*8030*/  HADD2.F32 R54, -RZ, R54.H0_H0 ;  /* 0x20000036ff367230 */ /* 0x000fe20000004100 */
[----:B------:R-:W-:Y:S01]  /*8040*/  F2FP.F16.F32.PACK_AB R52, R52, R88 ;  /* 0x000000583434723e */ /* 0x000fe200000000ff */
        /* <DEDUP_REMOVED lines=14> */
[----:B------:R-:W-:Y:S01]  /*8130*/  HADD2.F32 R48, -RZ, R48.H1_H1 ;  /* 0x30000030ff307230 */ /* 0x000fe20000004100 */
[----:B------:R-:W-:Y:S01]  /*8140*/  F2FP.F16.F32.PACK_AB R43, R49, R43 ;  /* 0x0000002b312b723e */ /* 0x000fe200000000ff */
        /* <DEDUP_REMOVED lines=18> */
[----:B------:R-:W-:Y:S01]  /*8270*/  HADD2.F32 R46, -RZ, R46.H1_H1 ;  /* 0x3000002eff2e7230 */ /* 0x000fe20000004100 */
[----:B------:R-:W-:Y:S01]  /*8280*/  F2FP.F16.F32.PACK_AB R40, R55, R40 ;  /* 0x000000283728723e */ /* 0x000fe200000000ff */
[----:B------:R-:W-:Y:S02]  /*8290*/  HADD2.F32 R47, -RZ, R42.H0_H0 ;  /* 0x2000002aff2f7230 */ /* 0x000fe40000004100 */
[----:B------:R-:W-:Y:S01]  /*82a0*/  FMUL.FTZ R42, R45, R173 ;  /* 0x000000ad2d2a7220 */ /* 0x000fe20000410000 */
[----:B------:R-:W-:-:S02]  /*82b0*/  HADD2.F32 R171, -RZ, R171.H0_H0 ;  /* 0x200000abffab7230 */ /* 0x000fc40000004100 */
        /* <DEDUP_REMOVED lines=16> */
[----:B------:R-:W-:Y:S02]  /*83c0*/  IMAD.MOV.U32 R50, RZ, RZ, R53 ;  /* 0x000000ffff327224 */ /* 0x000fe400078e0035 */
[----:B------:R-:W-:-:S07]  /*83d0*/  IMAD.MOV.U32 R51, RZ, RZ, R54 ;  /* 0x000000ffff337224 */ /* 0x000fce00078e0036 */
.L_x_6268:
[----:B------:R-:W-:Y:S05]  /*83e0*/  BSYNC B2 ;  /* 0x0000000000027941 */ /* 0x000fea0003800000 */
.L_x_6267:
        /* <DEDUP_REMOVED lines=10> */
.L_x_6258:
[----:B------:R-:W-:Y:S05]  /*8490*/  BSYNC B1 ;  /* 0x0000000000017941 */ /* 0x000fea0003800000 */
.L_x_6257:
        /* <DEDUP_REMOVED lines=34> */
[----:B------:R-:W-:-:S03]  /*86c0*/  IMAD R43, R17, 0x5400, R40 ;  /* 0x00005400112b7824 */ /* 0x000fc600078e0228 */
[----:B------:R-:W-:Y:S01]  /*86d0*/  LEA R41, R41, R16, 0x1 ;  /* 0x0000001029297211 */ /* 0x000fe200078e08ff */
[----:B------:R-:W-:-:S05]  /*86e0*/  IMAD R44, R43, 0x2, R16 ;  /* 0x000000022b2c7824 */ /* 0x000fca00078e0210 */
[----:B------:R-:W0:Y:S04]  /*86f0*/  LDS.128 R40, [R41+0x21400] ;  /* 0x0214000029287984 */ /* 0x000e280000000c00 */
[----:B------:R-:W2:Y:S01]  /*8700*/  LDS.128 R44, [R44+0x21400] ;  /* 0x021400002c2c7984 */ /* 0x000ea20000000c00 */
[----:B------:R-:W-:Y:S05]  /*8710*/  @P4 BRA `(.L_x_6272) ;  /* 0x0000000400404947 */ /* 0x000fea0003800000 */
[--C-:B------:R-:W-:Y:S01]  /*8720*/  SHF.R.U64 R54, R84, 0x10, R85.reuse ;  /* 0x0000001054367819 */ /* 0x100fe20000001255 */
[----:B------:R-:W-:Y:S01]  /*8730*/  HADD2.F32 R63, -RZ, R170.H1_H1 ;  /* 0x300000aaff3f7230 */ /* 0x000fe20000004100 */
[----:B------:R-:W-:Y:S01]  /*8740*/  SHF.R.U32.HI R84, RZ, 0x10, R85 ;  /* 0x00000010ff547819 */ /* 0x000fe20000011655 */
[----:B0-----:R-:W-:Y:S01]  /*8750*/  HADD2.F32 R60, -RZ, R41.H0_H0 ;  /* 0x20000029ff3c7230 */ /* 0x001fe20000004100 */
[--C-:B------:R-:W-:Y:S01]  /*8760*/  SHF.R.U64 R53, R72, 0x10, R73.reuse ;  /* 0x0000001048357819 */ /* 0x100fe20000001249 */
[--C-:B--2---:R-:W-:Y:S01]  /*8770*/  HADD2.F32 R58, -RZ, R45.reuse.H0_H0 ;  /* 0x2000002dff3a7230 */ /* 0x104fe20000004100 */
[----:B------:R-:W-:Y:S01]  /*8780*/  SHF.R.U32.HI R72, RZ, 0x10, R73 ;  /* 0x00000010ff487819 */ /* 0x000fe20000011649 */
[----:B------:R-:W-:Y:S02]  /*8790*/  HADD2.F32 R59, -RZ, R45.H1_H1 ;  /* 0x3000002dff3b7230 */ /* 0x000fe40000004100 */
[----:B------:R-:W-:Y:S01]  /*87a0*/  FMUL.FTZ R45, R60, R63 ;  /* 0x0000003f3c2d7220 */ /* 0x000fe20000410000 */
[----:B------:R-:W-:Y:S01]  /*87b0*/  HADD2.F32 R84, -RZ, R84.H0_H0 ;  /* 0x20000054ff547230 */ /* 0x000fe20000004100 */
[----:B------:R-:W-:Y:S01]  /*87c0*/  SHF.R.U64 R56, R86, 0x10, R87 ;  /* 0x0000001056387819 */ /* 0x000fe20000001257 */
[----:B------:R-:W-:-:S02]  /*87d0*/  HADD2.F32 R61, -RZ, R41.H1_H1 ;  /* 0x30000029ff3d7230 */ /* 0x000fc40000004100 */
[C---:B------:R-:W-:Y:S01]  /*87e0*/  FMUL.FTZ R41, R58.reuse, R63 ;  /* 0x0000003f3a297220 */ /* 0x040fe20000410000 */
[----:B------:R-:W-:Y:S02]  /*87f0*/  HADD2.F32 R57, -RZ, R168.H1_H1 ;  /* 0x300000a8ff397230 */ /* 0x000fe40000004100 */
[-C--:B------:R-:W-:Y:S01]  /*8800*/  FMUL.FTZ R62, R59, R84.reuse ;  /* 0x000000543b3e7220 */ /* 0x080fe20000410000 */
[----:B------:R-:W-:Y:S01]  /*8810*/  HADD2.F32 R72, -RZ, R72.H0_H0 ;  /* 0x20000048ff487230 */ /* 0x000fe20000004100 */
[----:B------:R-:W-:Y:S01]  /*8820*/  SHF.R.U32.HI R86, RZ, 0x10, R87 ;  /* 0x00000010ff567819 */ /* 0x000fe20000011657 */
[C---:B------:R-:W-:Y:S01]  /*8830*/  FMUL.FTZ R84, R61.reuse, R84 ;  /* 0x000000543d547220 */ /* 0x040fe20000410000 */
[-C--:B------:R-:W-:Y:S01]  /*8840*/  FFMA.FTZ R45, R58, R57.reuse, R45 ;  /* 0x000000393a2d7223 */ /* 0x080fe2000001002d */
[----:B------:R-:W-:Y:S01]  /*8850*/  FFMA.FTZ R41, R60, R57, -R41 ;  /* 0x000000393c297223 */ /* 0x000fe20000010829 */
[----:B------:R-:W-:Y:S01]  /*8860*/  FFMA.FTZ R58, R61, R72, -R62 ;  /* 0x000000483d3a7223 */ /* 0x000fe2000001083e */
[--C-:B------:R-:W-:Y:S01]  /*8870*/  SHF.R.U64 R55, R74, 0x10, R75.reuse ;  /* 0x000000104a377819 */ /* 0x100fe2000000124b */
[----:B------:R-:W-:Y:S01]  /*8880*/  HADD2.F32 R61, -RZ, R169.H1_H1 ;  /* 0x300000a9ff3d7230 */ /* 0x000fe20000004100 */
[----:B------:R-:W-:Y:S01]  /*8890*/  SHF.R.U32.HI R74, RZ, 0x10, R75 ;  /* 0x00000010ff4a7819 */ /* 0x000fe2000001164b */
[----:B------:R-:W-:-:S02]  /*88a0*/  HADD2.F32 R60, -RZ, R47.H0_H0 ;  /* 0x2000002fff3c7230 */ /* 0x000fc40000004100 */
[----:B------:R-:W-:Y:S01]  /*88b0*/  FFMA.FTZ R72, R59, R72, R84 ;  /* 0x000000483b487223 */ /* 0x000fe20000010054 */
[----:B------:R-:W-:Y:S01]  /*88c0*/  HADD2.F32 R62, -RZ, R47.H1_H1 ;  /* 0x3000002fff3e7230 */ /* 0x000fe20000004100 */
[----:B------:R-:W-:Y:S01]  /*88d0*/  F2FP.F16.F32.PACK_AB R41, R58, R41 ;  /* 0x000000293a29723e */ /* 0x000fe200000000ff */
[--C-:B------:R-:W-:Y:S02]  /*88e0*/  HADD2.F32 R88, -RZ, R43.reuse.H0_H0 ;  /* 0x2000002bff587230 */ /* 0x100fe40000004100 */
[----:B------:R-:W-:Y:S01]  /*88f0*/  HADD2.F32 R47, -RZ, R86.H0_H0 ;  /* 0x20000056ff2f7230 */ /* 0x000fe20000004100 */
[----:B------:R-:W-:Y:S01]  /*8900*/  F2FP.F16.F32.PACK_AB R45, R72, R45 ;  /* 0x0000002d482d723e */ /* 0x000fe200000000ff */
[----:B------:R-:W-:Y:S02]  /*8910*/  HADD2.F32 R84, -RZ, R43.H1_H1 ;  /* 0x3000002bff547230 */ /* 0x000fe40000004100 */
[----:B------:R-:W-:Y:S01]  /*8920*/  FMUL.FTZ R43, R60, R61 ;  /* 0x0000003d3c2b7220 */ /* 0x000fe20000410000 */
[----:B------:R-:W-:-:S02]  /*8930*/  HADD2.F32 R57, -RZ, R167.H1_H1 ;  /* 0x300000a7ff397230 */ /* 0x000fc40000004100 */
[----:B------:R-:W-:Y:S01]  /*8940*/  FMUL.FTZ R61, R88, R61 ;  /* 0x0000003d583d7220 */ /* 0x000fe20000410000 */
[----:B------:R-:W-:Y:S02]  /*8950*/  HADD2.F32 R59, -RZ, R74.H0_H0 ;  /* 0x2000004aff3b7230 */ /* 0x000fe40000004100 */
[-C--:B------:R-:W-:Y:S01]  /*8960*/  FMUL.FTZ R63, R62, R47.reuse ;  /* 0x0000002f3e3f7220 */ /* 0x080fe20000410000 */
[----:B------:R-:W-:Y:S01]  /*8970*/  FMUL.FTZ R73, R84, R47 ;  /* 0x0000002f54497220 */ /* 0x000fe20000410000 */
[-C--:B------:R-:W-:Y:S01]  /*8980*/  FFMA.FTZ R47, R60, R57.reuse, R61 ;  /* 0x000000393c2f7223 */ /* 0x080fe2000001003d */
[----:B------:R-:W-:Y:S01]  /*8990*/  FFMA.FTZ R43, R88, R57, -R43 ;  /* 0x00000039582b7223 */ /* 0x000fe2000001082b */
[-C--:B------:R-:W-:Y:S01]  /*89a0*/  FFMA.FTZ R60, R84, R59.reuse, -R63 ;  /* 0x0000003b543c7223 */ /* 0x080fe2000001083f */
[----:B------:R-:W-:Y:S01]  /*89b0*/  FFMA.FTZ R62, R62, R59, R73 ;  /* 0x0000003b3e3e7223 */ /* 0x000fe20000010049 */
[----:B------:R-:W-:Y:S02]  /*89c0*/  HADD2.F32 R59, -RZ, R44.H0_H0 ;  /* 0x2000002cff3b7230 */ /* 0x000fe40000004100 */
[----:B------:R-:W-:Y:S01]  /*89d0*/  HADD2.F32 R170, -RZ, R170.H0_H0 ;  /* 0x200000aaffaa7230 */ /* 0x000fe20000004100 */
[----:B------:R-:W-:Y:S01]  /*89e0*/  F2FP.F16.F32.PACK_AB R43, R60, R43 ;  /* 0x0000002b3c2b723e */ /* 0x000fe200000000ff */
[----:B------:R-:W-:Y:S01]  /*89f0*/  HADD2.F32 R63, -RZ, R54.H0_H0 ;  /* 0x20000036ff3f7230 */ /* 0x000fe20000004100 */
[----:B------:R-:W-:Y:S01]  /*8a00*/  F2FP.F16.F32.PACK_AB R47, R62, R47 ;  /* 0x0000002f3e2f723e */ /* 0x000fe200000000ff */
[----:B------:R-:W-:-:S02]  /*8a10*/  HADD2.F32 R44, -RZ, R44.H1_H1 ;  /* 0x3000002cff2c7230 */ /* 0x000fc40000004100 */
[--C-:B------:R-:W-:Y:S02]  /*8a20*/  HADD2.F32 R57, -RZ, R40.reuse.H0_H0 ;  /* 0x20000028ff397230 */ /* 0x100fe40000004100 */
[----:B------:R-:W-:Y:S02]  /*8a30*/  HADD2.F32 R54, -RZ, R40.H1_H1 ;  /* 0x30000028ff367230 */ /* 0x000fe40000004100 */
        /* <DEDUP_REMOVED lines=10> */
[----:B------:R-:W-:-:S02]  /*8ae0*/  HADD2.F32 R54, -RZ, R46.H0_H0 ;  /* 0x2000002eff367230 */ /* 0x000fc40000004100 */
[----:B------:R-:W-:Y:S01]  /*8af0*/  HADD2.F32 R169, -RZ, R169.H0_H0 ;  /* 0x200000a9ffa97230 */ /* 0x000fe20000004100 */
[----:B------:R-:W-:Y:S01]  /*8b00*/  F2FP.F16.F32.PACK_AB R40, R53, R40 ;  /* 0x000000283528723e */ /* 0x000fe200000000ff */
[----:B------:R-:W-:Y:S02]  /*8b10*/  HADD2.F32 R59, -RZ, R56.H0_H0 ;  /* 0x20000038ff3b7230 */ /* 0x000fe40000004100 */
        /* <DEDUP_REMOVED lines=8> */
[----:B------:R-:W-:Y:S01]  /*8ba0*/  FMUL.FTZ R59, R42, R59 ;  /* 0x0000003b2a3b7220 */ /* 0x000fe20000410000 */
[-C--:B------:R-:W-:Y:S01]  /*8bb0*/  FFMA.FTZ R61, R44, R167.reuse, -R61 ;  /* 0x000000a72c3d7223 */ /* 0x080fe2000001083d */
[----:B------:R-:W-:Y:S01]  /*8bc0*/  FFMA.FTZ R169, R54, R167, R169 ;  /* 0x000000a736a97223 */ /* 0x000fe200000100a9 */
[-C--:B------:R-:W-:Y:S01]  /*8bd0*/  FFMA.FTZ R42, R42, R55.reuse, -R63 ;  /* 0x000000372a2a7223 */ /* 0x080fe2000001083f */
[----:B------:R-:W-:Y:S01]  /*8be0*/  FFMA.FTZ R46, R46, R55, R59 ;  /* 0x000000372e2e7223 */ /* 0x000fe2000001003b */
[----:B------:R-:W-:-:S03]  /*8bf0*/  F2FP.F16.F32.PACK_AB R44, R57, R168 ;  /* 0x000000a8392c723e */ /* 0x000fc600000000ff */
[----:B------:R-:W-:Y:S02]  /*8c00*/  F2FP.F16.F32.PACK_AB R42, R42, R61 ;  /* 0x0000003d2a2a723e */ /* 0x000fe400000000ff */
[----:B------:R-:W-:-:S07]  /*8c10*/  F2FP.F16.F32.PACK_AB R46, R46, R169 ;  /* 0x000000a92e2e723e */ /* 0x000fce00000000ff */
.L_x_6272:
[----:B------:R-:W-:Y:S05]  /*8c20*/  BSYNC B2 ;  /* 0x0000000000027941 */ /* 0x000fea0003800000 */
.L_x_6271:
[----:B0-----:R3:W-:Y:S04]  /*8c30*/  STG.E.128 desc[UR60][R48.64], R40 ;  /* 0x0000002830007986 */ /* 0x0017e8000c101d3c */
[----:B--2---:R3:W-:Y:S02]  /*8c40*/  @!P3 STG.E.128 desc[UR60][R50.64], R44 ;  /* 0x0000002c3200b986 */ /* 0x0047e4000c101d3c */
.L_x_6270:
[----:B------:R-:W-:Y:S05]  /*8c50*/  BSYNC B1 ;  /* 0x0000000000017941 */ /* 0x000fea0003800000 */
.L_x_6269:
        /* <DEDUP_REMOVED lines=36> */
[----:B------:R-:W-:Y:S01]  /*8ea0*/  IMAD.MOV.U32 R59, RZ, RZ, R47 ;  /* 0x000000ffff3b7224 */ /* 0x000fe200078e002f */
[----:B------:R-:W-:Y:S01]  /*8eb0*/  SHF.R.U32.HI R63, RZ, 0x10, R81 ;  /* 0x00000010ff3f7819 */ /* 0x000fe20000011651 */
[----:B0-----:R-:W-:Y:S01]  /*8ec0*/  IMAD.MOV.U32 R45, RZ, RZ, R43 ;  /* 0x000000ffff2d7224 */ /* 0x001fe200078e002b */
[--C-:B------:R-:W-:Y:S01]  /*8ed0*/  SHF.R.U32.HI R61, RZ, 0x10, R69.reuse ;  /* 0x00000010ff3d7819 */ /* 0x100fe20000011645 */
[----:B------:R-:W-:Y:S01]  /*8ee0*/  HADD2.F32 R62, -RZ, R166.H1_H1 ;  /* 0x300000a6ff3e7230 */ /* 0x000fe20000004100 */
[----:B------:R-:W-:Y:S01]  /*8ef0*/  SHF.R.U64 R53, R68, 0x10, R69 ;  /* 0x0000001044357819 */ /* 0x000fe20000001245 */
        /* <DEDUP_REMOVED lines=8> */
[----:B------:R-:W-:Y:S01]  /*8f80*/  HADD2.F32 R60, -RZ, R158.H0_H0 ;  /* 0x2000009eff3c7230 */ /* 0x000fe20000004100 */
[--C-:B------:R-:W-:Y:S01]  /*8f90*/  SHF.R.U64 R54, R70, 0x10, R71.reuse ;  /* 0x0000001046367819 */ /* 0x100fe20000001247 */
[----:B------:R-:W-:Y:S02]  /*8fa0*/  HADD2.F32 R57, -RZ, R57.H1_H1 ;  /* 0x30000039ff397230 */ /* 0x000fe40000004100 */
[-C--:B------:R-:W-:Y:S01]  /*8fb0*/  FMUL.FTZ R72, R58, R63.reuse ;  /* 0x0000003f3a487220 */ /* 0x080fe20000410000 */
[----:B------:R-:W-:Y:S02]  /*8fc0*/  HADD2.F32 R61, -RZ, R61.H0_H0 ;  /* 0x2000003dff3d7230 */ /* 0x000fe40000004100 */
[-C--:B------:R-:W-:Y:S01]  /*8fd0*/  FFMA.FTZ R41, R43, R60.reuse, -R68 ;  /* 0x0000003c2b297223 */ /* 0x080fe20000010844 */
[----:B------:R-:W-:Y:S01]  /*8fe0*/  FFMA.FTZ R43, R47, R60, R62 ;  /* 0x0000003c2f2b7223 */ /* 0x000fe2000001003e */
[C---:B------:R-:W-:Y:S01]  /*8ff0*/  FMUL.FTZ R69, R57.reuse, R63 ;  /* 0x0000003f39457220 */ /* 0x040fe20000410000 */
[----:B------:R-:W-:Y:S01]  /*9000*/  SHF.R.U32.HI R70, RZ, 0x10, R71 ;  /* 0x00000010ff467819 */ /* 0x000fe20000011647 */
[----:B------:R-:W-:Y:S01]  /*9010*/  FFMA.FTZ R60, R57, R61, R72 ;  /* 0x0000003d393c7223 */ /* 0x000fe20000010048 */
[----:B------:R-:W-:-:S02]  /*9020*/  HADD2.F32 R72, -RZ, R157.H0_H0 ;  /* 0x2000009dff487230 */ /* 0x000fc40000004100 */
[----:B------:R-:W-:Y:S01]  /*9030*/  FFMA.FTZ R58, R58, R61, -R69 ;  /* 0x0000003d3a3a7223 */ /* 0x000fe20000010845 */
[--C-:B------:R-:W-:Y:S01]  /*9040*/  HADD2.F32 R57, -RZ, R59.reuse.H0_H0 ;  /* 0x2000003bff397230 */ /* 0x100fe20000004100 */
[----:B------:R-:W-:Y:S01]  /*9050*/  SHF.R.U64 R55, R80, 0x10, R81 ;  /* 0x0000001050377819 */ /* 0x000fe20000001251 */
[----:B------:R-:W-:Y:S02]  /*9060*/  HADD2.F32 R59, -RZ, R59.H1_H1 ;  /* 0x3000003bff3b7230 */ /* 0x000fe40000004100 */
[--C-:B------:R-:W-:Y:S02]  /*9070*/  HADD2.F32 R47, -RZ, R45.reuse.H0_H0 ;  /* 0x2000002dff2f7230 */ /* 0x100fe40000004100 */
[----:B------:R-:W-:Y:S01]  /*9080*/  FMUL.FTZ R74, R57, R72 ;  /* 0x00000048394a7220 */ /* 0x000fe20000410000 */
[----:B------:R-:W-:Y:S01]  /*9090*/  HADD2.F32 R82, -RZ, R82.H0_H0 ;  /* 0x20000052ff527230 */ /* 0x000fe20000004100 */
[----:B------:R-:W-:Y:S01]  /*90a0*/  F2FP.F16.F32.PACK_AB R41, R58, R41 ;  /* 0x000000293a29723e */ /* 0x000fe200000000ff */
        /* <DEDUP_REMOVED lines=10> */
[----:B------:R-:W-:-:S02]  /*9150*/  HADD2.F32 R59, -RZ, R55.H0_H0 ;  /* 0x20000037ff3b7230 */ /* 0x000fc40000004100 */
[----:B------:R-:W-:Y:S01]  /*9160*/  FFMA.FTZ R62, R62, R70, -R61 ;  /* 0x000000463e3e7223 */ /* 0x000fe2000001083d */
[----:B------:R-:W-:Y:S02]  /*9170*/  HADD2.F32 R57, -RZ, R44.H0_H0 ;  /* 0x2000002cff397230 */ /* 0x000fe40000004100 */
        /* <DEDUP_REMOVED lines=8> */
[----:B------:R-:W-:Y:S02]  /*9200*/  HADD2.F32 R158, -RZ, R158.H1_H1 ;  /* 0x3000009eff9e7230 */ /* 0x000fe40000004100 */
[C---:B------:R-:W-:Y:S01]  /*9210*/  FMUL.FTZ R59, R40.reuse, R59 ;  /* 0x0000003b283b7220 */ /* 0x040fe20000410000 */
[----:B------:R-:W-:Y:S02]  /*9220*/  HADD2.F32 R157, -RZ, R157.H1_H1 ;  /* 0x3000009dff9d7230 */ /* 0x000fe40000004100 */
[-C--:B------:R-:W-:Y:S01]  /*9230*/  FFMA.FTZ R61, R40, R53.reuse, -R61 ;  /* 0x00000035283d7223 */ /* 0x080fe2000001083d */
[----:B------:R-:W-:Y:S02]  /*9240*/  HADD2.F32 R40, -RZ, R42.H0_H0 ;  /* 0x2000002aff287230 */ /* 0x000fe40000004100 */
[----:B------:R-:W-:Y:S01]  /*9250*/  FFMA.FTZ R59, R44, R53, R59 ;  /* 0x000000352c3b7223 */ /* 0x000fe2000001003b */
[----:B------:R-:W-:Y:S01]  /*9260*/  FFMA.FTZ R70, R55, R158, -R70 ;  /* 0x0000009e37467223 */ /* 0x000fe20000010846 */
[----:B------:R-:W-:-:S02]  /*9270*/  HADD2.F32 R44, -RZ, R46.H0_H0 ;  /* 0x2000002eff2c7230 */ /* 0x000fc40000004100 */
[----:B------:R-:W-:Y:S01]  /*9280*/  FFMA.FTZ R166, R57, R158, R166 ;  /* 0x0000009e39a67223 */ /* 0x000fe200000100a6 */
[----:B------:R-:W-:Y:S01]  /*9290*/  HADD2.F32 R55, -RZ, R56.H0_H0 ;  /* 0x20000038ff377230 */ /* 0x000fe20000004100 */
[----:B------:R-:W-:Y:S01]  /*92a0*/  F2FP.F16.F32.PACK_AB R62, R62, R45 ;  /* 0x0000002d3e3e723e */ /* 0x000fe200000000ff */
        /* <DEDUP_REMOVED lines=17> */
[----:B------:R-:W-:-:S07]  /*93c0*/  F2FP.F16.F32.PACK_AB R46, R46, R157 ;  /* 0x0000009d2e2e723e */ /* 0x000fce00000000ff */
.L_x_6276:
[----:B------:R-:W-:Y:S05]  /*93d0*/  BSYNC B2 ;  /* 0x0000000000027941 */ /* 0x000fea0003800000 */
.L_x_6275:
[----:B0-----:R4:W-:Y:S04]  /*93e0*/  STG.E.128 desc[UR60][R48.64], R40 ;  /* 0x0000002830007986 */ /* 0x0019e8000c101d3c */
[----:B--2---:R4:W-:Y:S02]  /*93f0*/  @!P3 STG.E.128 desc[UR60][R50.64], R44 ;  /* 0x0000002c3200b986 */ /* 0x0049e4000c101d3c */
.L_x_6274:
[----:B------:R-:W-:Y:S05]  /*9400*/  BSYNC B1 ;  /* 0x0000000000017941 */ /* 0x000fea0003800000 */
.L_x_6273:
        /* <DEDUP_REMOVED lines=30> */
[----:B0-----:R-:W-:Y:S01]  /*95f0*/  IMAD.MOV.U32 R56, RZ, RZ, R40 ;  /* 0x000000ffff387224 */ /* 0x001fe200078e0028 */
[----:B------:R-:W-:Y:S01]  /*9600*/  SHF.R.U32.HI R62, RZ, 0x10, R77 ;  /* 0x00000010ff3e7819 */ /* 0x000fe2000001164d */
[----:B--2---:R-:W-:Y:S01]  /*9610*/  IMAD.MOV.U32 R40, RZ, RZ, R45 ;  /* 0x000000ffff287224 */ /* 0x004fe200078e002d */
[----:B------:R-:W-:Y:S01]  /*9620*/  MOV R58, R47 ;  /* 0x0000002f003a7202 */ /* 0x000fe20000000f00 */
[----:B------:R-:W-:Y:S01]  /*9630*/  IMAD.MOV.U32 R57, RZ, RZ, R44 ;  /* 0x000000ffff397224 */ /* 0x000fe200078e002c */
[--C-:B------:R-:W-:Y:S01]  /*9640*/  SHF.R.U32.HI R60, RZ, 0x10, R65.reuse ;  /* 0x00000010ff3c7819 */ /* 0x100fe20000011641 */
[----:B------:R-:W-:Y:S01]  /*9650*/  HADD2.F32 R61, -RZ, R156.H1_H1 ;  /* 0x3000009cff3d7230 */ /* 0x000fe20000004100 */
[----:B------:R-:W-:Y:S01]  /*9660*/  SHF.R.U64 R54, R64, 0x10, R65 ;  /* 0x0000001040367819 */ /* 0x000fe20000001241 */
[--C-:B------:R-:W-:Y:S01]  /*9670*/  HADD2.F32 R44, -RZ, R40.reuse.H0_H0 ;  /* 0x20000028ff2c7230 */ /* 0x100fe20000004100 */
[----:B------:R-:W-:Y:S01]  /*9680*/  SHF.R.U32.HI R63, RZ, 0x10, R79 ;  /* 0x00000010ff3f7819 */ /* 0x000fe2000001164f */
[----:B------:R-:W-:Y:S01]  /*9690*/  HADD2.F32 R47, -RZ, R40.H1_H1 ;  /* 0x30000028ff2f7230 */ /* 0x000fe20000004100 */
[----:B------:R-:W-:Y:S01]  /*96a0*/  SHF.R.U64 R51, R66, 0x10, R67 ;  /* 0x0000001042337819 */ /* 0x000fe20000001243 */
        /* <DEDUP_REMOVED lines=19> */
[----:B------:R-:W-:Y:S02]  /*97e0*/  HADD2.F32 R58, -RZ, R58.H1_H1 ;  /* 0x3000003aff3a7230 */ /* 0x000fe40000004100 */
[----:B------:R-:W-:Y:S02]  /*97f0*/  HADD2.F32 R63, -RZ, R63.H0_H0 ;  /* 0x2000003fff3f7230 */ /* 0x000fe40000004100 */
[----:B------:R-:W-:Y:S01]  /*9800*/  FMUL.FTZ R64, R59, R62 ;  /* 0x0000003e3b407220 */ /* 0x000fe20000410000 */
[----:B------:R-:W-:Y:S01]  /*9810*/  HADD2.F32 R60, -RZ, R154.H0_H0 ;  /* 0x2000009aff3c7230 */ /* 0x000fe20000004100 */
[----:B------:R-:W-:Y:S01]  /*9820*/  F2FP.F16.F32.PACK_AB R43, R43, R40 ;  /* 0x000000282b2b723e */ /* 0x000fe200000000ff */
[----:B------:R-:W-:-:S02]  /*9830*/  HADD2.F32 R47, -RZ, R45.H0_H0 ;  /* 0x2000002dff2f7230 */ /* 0x000fc40000004100 */
[----:B------:R-:W-:Y:S02]  /*9840*/  HADD2.F32 R45, -RZ, R45.H1_H1 ;  /* 0x3000002dff2d7230 */ /* 0x000fe40000004100 */
[----:B------:R-:W-:Y:S02]  /*9850*/  HADD2.F32 R61, -RZ, R66.H0_H0 ;  /* 0x20000042ff3d7230 */ /* 0x000fe40000004100 */
[-C--:B------:R-:W-:Y:S01]  /*9860*/  FMUL.FTZ R66, R58, R63.reuse ;  /* 0x0000003f3a427220 */ /* 0x080fe20000410000 */
[C---:B------:R-:W-:Y:S01]  /*9870*/  FMUL.FTZ R62, R47.reuse, R62 ;  /* 0x0000003e2f3e7220 */ /* 0x040fe20000410000 */
[-C--:B------:R-:W-:Y:S01]  /*9880*/  FFMA.FTZ R64, R47, R60.reuse, -R64 ;  /* 0x0000003c2f407223 */ /* 0x080fe20000010840 */
[C---:B------:R-:W-:Y:S01]  /*9890*/  FMUL.FTZ R67, R45.reuse, R63 ;  /* 0x0000003f2d437220 */ /* 0x040fe20000410000 */
[----:B------:R-:W-:Y:S01]  /*98a0*/  FFMA.FTZ R65, R45, R61, -R66 ;  /* 0x0000003d2d417223 */ /* 0x000fe20000010842 */
[----:B------:R-:W-:Y:S02]  /*98b0*/  HADD2.F32 R156, -RZ, R156.H0_H0 ;  /* 0x2000009cff9c7230 */ /* 0x000fe40000004100 */
[----:B------:R-:W-:Y:S01]  /*98c0*/  FFMA.FTZ R63, R59, R60, R62 ;  /* 0x0000003c3b3f7223 */ /* 0x000fe2000001003e */
[----:B------:R-:W-:-:S02]  /*98d0*/  HADD2.F32 R47, -RZ, R57.H0_H0 ;  /* 0x20000039ff2f7230 */ /* 0x000fc40000004100 */
[----:B------:R-:W-:Y:S01]  /*98e0*/  FFMA.FTZ R66, R58, R61, R67 ;  /* 0x0000003d3a427223 */ /* 0x000fe20000010043 */
[--C-:B------:R-:W-:Y:S01]  /*98f0*/  HADD2.F32 R45, -RZ, R56.reuse.H0_H0 ;  /* 0x20000038ff2d7230 */ /* 0x100fe20000004100 */
[----:B------:R-:W-:Y:S01]  /*9900*/  F2FP.F16.F32.PACK_AB R64, R65, R64 ;  /* 0x000000404140723e */ /* 0x000fe200000000ff */
[----:B------:R-:W-:Y:S02]  /*9910*/  HADD2.F32 R55, -RZ, R55.H0_H0 ;  /* 0x20000037ff377230 */ /* 0x000fe40000004100 */
[-C--:B------:R-:W-:Y:S01]  /*9920*/  FMUL.FTZ R60, R47, R156.reuse ;  /* 0x0000009c2f3c7220 */ /* 0x080fe20000410000 */
[----:B------:R-:W-:Y:S02]  /*9930*/  HADD2.F32 R57, -RZ, R57.H1_H1 ;  /* 0x30000039ff397230 */ /* 0x000fe40000004100 */
[----:B------:R-:W-:Y:S01]  /*9940*/  FMUL.FTZ R156, R45, R156 ;  /* 0x0000009c2d9c7220 */ /* 0x000fe20000410000 */
[----:B------:R-:W-:Y:S02]  /*9950*/  HADD2.F32 R56, -RZ, R56.H1_H1 ;  /* 0x30000038ff387230 */ /* 0x000fe40000004100 */
[----:B------:R-:W-:-:S02]  /*9960*/  HADD2.F32 R58, -RZ, R153.H1_H1 ;  /* 0x30000099ff3a7230 */ /* 0x000fc40000004100 */
[-C--:B------:R-:W-:Y:S01]  /*9970*/  FMUL.FTZ R59, R57, R55.reuse ;  /* 0x00000037393b7220 */ /* 0x080fe20000410000 */
[----:B------:R-:W-:Y:S02]  /*9980*/  HADD2.F32 R54, -RZ, R54.H0_H0 ;  /* 0x20000036ff367230 */ /* 0x000fe40000004100 */
[C---:B------:R-:W-:Y:S01]  /*9990*/  FMUL.FTZ R62, R56.reuse, R55 ;  /* 0x00000037383e7220 */ /* 0x040fe20000410000 */
[----:B------:R-:W-:Y:S02]  /*99a0*/  HADD2.F32 R53, -RZ, R53.H0_H0 ;  /* 0x20000035ff357230 */ /* 0x000fe40000004100 */
[-C--:B------:R-:W-:Y:S01]  /*99b0*/  FFMA.FTZ R156, R47, R58.reuse, R156 ;  /* 0x0000003a2f9c7223 */ /* 0x080fe2000001009c */
[----:B------:R-:W-:Y:S01]  /*99c0*/  FFMA.FTZ R60, R45, R58, -R60 ;  /* 0x0000003a2d3c7223 */ /* 0x000fe2000001083c */
[-C--:B------:R-:W-:Y:S01]  /*99d0*/  FFMA.FTZ R59, R56, R54.reuse, -R59 ;  /* 0x00000036383b7223 */ /* 0x080fe2000001083b */
[----:B------:R-:W-:Y:S01]  /*99e0*/  FFMA.FTZ R57, R57, R54, R62 ;  /* 0x0000003639397223 */ /* 0x000fe2000001003e */
[----:B------:R-:W-:-:S02]  /*99f0*/  HADD2.F32 R47, -RZ, R46.H0_H0 ;  /* 0x2000002eff2f7230 */ /* 0x000fc40000004100 */
        /* <DEDUP_REMOVED lines=8> */
[-C--:B------:R-:W-:Y:S01]  /*9a80*/  FMUL.FTZ R55, R46, R53.reuse ;  /* 0x000000352e377220 */ /* 0x080fe20000410000 */
[----:B------:R-:W-:Y:S02]  /*9a90*/  HADD2.F32 R51, -RZ, R51.H0_H0 ;  /* 0x20000033ff337230 */ /* 0x000fe40000004100 */
[C---:B------:R-:W-:Y:S01]  /*9aa0*/  FMUL.FTZ R53, R42.reuse, R53 ;  /* 0x000000352a357220 */ /* 0x040fe20000410000 */
        /* <DEDUP_REMOVED lines=11> */
.L_x_6278:
[----:B------:R-:W-:Y:S05]  /*9b60*/  BSYNC B1 ;  /* 0x0000000000017941 */ /* 0x000fea0003800000 */
.L_x_6277:
        /* <DEDUP_REMOVED lines=10> */
.L_x_6194:
[----:B------:R-:W2:Y:S02]  /*9c10*/  LDL R40, [R1+0x4c] ;  /* 0x00004c0001287983 */ /* 0x000ea40000100800 */
[----:B--2---:R-:W-:-:S13]  /*9c20*/  R2UR UR4, R40 ;  /* 0x00000000280472ca */ /* 0x004fda00000e0000 */
[----:B------:R-:W-:-:S06]  /*9c30*/  UISETP.NE.AND UP0, UPT, UR4, 0x3, UPT ;  /* 0x000000030400788c */ /* 0x000fcc000bf05270 */
[----:B------:R-:W-:-:S13]  /*9c40*/  PLOP3.LUT P2, PT, PT, PT, UP0, 0x80, 0x0 ;  /* 0x000000000000781c */ /* 0x000fda0003f4f008 */
[----:B------:R-:W-:Y:S05]  /*9c50*/  @!P2 BRA `(.L_x_6279) ;  /* 0x000000000004a947 */ /* 0x000fea0003800000 */
[----:B------:R-:W-:Y:S01]  /*9c60*/  BPT.TRAP 0x1 ;  /* 0x000000040000795c */ /* 0x000fe20000300000 */
.L_x_6279:
[----:B------:R-:W-:Y:S01]  /*9c70*/  IMAD R96, R17, 0x8, R16 ;  /* 0x0000000811607824 */ /* 0x000fe200078e0210 */
[----:B------:R-:W-:Y:S01]  /*9c80*/  SHF.L.U32 R97, R209, 0x1f, RZ ;  /* 0x0000001fd1617819 */ /* 0x000fe200000006ff */
[----:B------:R-:W-:Y:S01]  /*9c90*/  IMAD R39, R24, -0x70, R2 ;  /* 0xffffff9018277824 */ /* 0x000fe200078e0202 */
[----:B------:R-:W-:Y:S02]  /*9ca0*/  BSSY B1, `(.L_x_6280) ;  /* 0x0000004000017945 */ /* 0x000fe40003800000 */
[----:B------:R-:W1:Y:S02]  /*9cb0*/  SYNCS.PHASECHK.TRANS64.TRYWAIT P3, [R96+URZ+0x36890], R97 ;  /* 0x03689061600075a7 */ /* 0x000e64000806017f */
[----:B------:R-:W-:Y:S01]  /*9cc0*/  VIMNMX R39, R39, 0x70, PT ;  /* 0x0000007027277848 */ /* 0x000fe20003fe0100 */
[----:B-1----:R-:W-:Y:S06]  /*9cd0*/  @!P3 BRA `(.L_x_6281) ;  /* 0x0000023000ccb947 */ /* 0x002fec0003800000 */
.L_x_6581:
[----:B------:R-:W-:Y:S05]  /*9ce0*/  BSYNC B1 ;  /* 0x0000000000017941 */ /* 0x000fea0003800000 */
.L_x_6280:
        /* <DEDUP_REMOVED lines=21> */
.L_x_6283:
[----:B------:R-:W-:Y:S05]  /*9e40*/  BSYNC B1 ;  /* 0x0000000000017941 */ /* 0x000fea0003800000 */
.L_x_6282:
        /* <DEDUP_REMOVED lines=20> */
.L_x_6227:
[----:B------:R-:W-:Y:S05]  /*9f90*/  BSYNC B0 ;  /* 0x0000000000007941 */ /* 0x000fea0003800000 */
.L_x_6193:
        /* <DEDUP_REMOVED lines=17> */
.L_x_6285:
[----:B------:R-:W-:Y:S05]  /*a0b0*/  BSYNC B0 ;  /* 0x0000000000007941 */ /* 0x000fea0003800000 */
.L_x_6284:
[----:B------:R-:W1:Y:S01]  /*a0c0*/  SYNCS.PHASECHK.TRANS64.TRYWAIT P2, [R96+URZ+0x368b0], R97 ;  /* 0x0368b061600075a7 */ /* 0x000e62000804017f */
[----:B------:R-:W-:Y:S01]  /*a0d0*/  ULDC.64 UR4, c[0x0][0x318] ;  /* 0x0000c60000047ab9 */ /* 0x000fe20000000a00 */
[----:B------:R-:W-:Y:S01]  /*a0e0*/  ULDC.64 UR6, c[0x0][0x328] ;  /* 0x0000ca0000067ab9 */ /* 0x000fe20000000a00 */
[----:B0-----:R-:W-:Y:S01]  /*a0f0*/  IMAD.U32 R40, RZ, RZ, UR4 ;  /* 0x00000004ff287e24 */ /* 0x001fe2000f8e00ff */
[----:B------:R-:W-:Y:S01]  /*a100*/  MOV R42, UR6 ;  /* 0x00000006002a7c02 */ /* 0x000fe20008000f00 */
[----:B------:R-:W-:Y:S01]  /*a110*/  IMAD.U32 R41, RZ, RZ, UR7 ;  /* 0x00000007ff297e24 */ /* 0x000fe2000f8e00ff */
[----:B------:R-:W-:Y:S02]  /*a120*/  BSSY B0, `(.L_x_6286) ;  /* 0x0000007000007945 */ /* 0x000fe40003800000 */
[----:B------:R0:W-:Y:S04]  /*a130*/  STL [R1+0x40], R40 ;  /* 0x0000402801007387 */ /* 0x0001e80000100800 */
[----:B------:R2:W-:Y:S01]  /*a140*/  STL [R1+0x48], R42 ;  /* 0x0000482a01007387 */ /* 0x0005e20000100800 */
[----:B0-----:R-:W-:-:S05]  /*a150*/  IMAD.U32 R40, RZ, RZ, UR5 ;  /* 0x00000005ff287e24 */ /* 0x001fca000f8e00ff */
[----:B------:R2:W-:Y:S04]  /*a160*/  STL [R1+0xc], R40 ;  /* 0x00000c2801007387 */ /* 0x0005e80000100800 */
[----:B------:R2:W-:Y:S02]  /*a170*/  STL [R1+0x44], R41 ;  /* 0x0000442901007387 */ /* 0x0005e40000100800 */
[----:B-12---:R-:W-:Y:S05]  /*a180*/  @!P2 BRA `(.L_x_6287) ;  /* 0x0000022c00b4a947 */ /* 0x006fea0003800000 */
.L_x_6582:
[----:B------:R-:W-:Y:S05]  /*a190*/  BSYNC B0 ;  /* 0x0000000000007941 */ /* 0x000fea0003800000 */
.L_x_6286:
        /* <DEDUP_REMOVED lines=10> */
[----:B------:R-:W-:Y:S01]  /*a240*/  R2UR UR4, R50 ;  /* 0x00000000320472ca */ /* 0x000fe200000e0000 */
[----:B------:R-:W-:Y:S01]  /*a250*/  IMAD.MOV.U32 R41, RZ, RZ, R36 ;  /* 0x000000ffff297224 */ /* 0x000fe200078e0024 */
[----:B------:R-:W-:Y:S02]  /*a260*/  R2UR UR6, R49 ;  /* 0x00000000310672ca */ /* 0x000fe400000e0000 */
[----:B------:R-:W-:-:S07]  /*a270*/  R2UR UR5, R48 ;  /* 0x00000000300572ca */ /* 0x000fce00000e0000 */
        /* <DEDUP_REMOVED lines=25> */
.L_x_6289:
[----:B------:R-:W-:Y:S05]  /*a410*/  BSYNC B0 ;  /* 0x0000000000007941 */ /* 0x000fea0003800000 */
.L_x_6288:
[----:B------:R-:W-:Y:S01]  /*a420*/  ISETP.GE.AND P2, PT, R237, R39, PT ;  /* 0x00000027ed00720c */ /* 0x000fe20003f46270 */
[----:B------:R-:W-:-:S12]  /*a430*/  BSSY B0, `(.L_x_6290) ;  /* 0x0000023000007945 */ /* 0x000fd80003800000 */
[----:B------:R-:W-:Y:S05]  /*a440*/  @P2 BRA `(.L_x_6291) ;  /* 0x0000000000842947 */ /* 0x000fea0003800000 */
[----:B-----5:R-:W-:Y:S01]  /*a450*/  R2UR UR7, R51 ;  /* 0x00000000330772ca */ /* 0x020fe200000e0000 */
[----:B-1----:R-:W-:Y:S01]  /*a460*/  IMAD.MOV.U32 R40, RZ, RZ, R112 ;  /* 0x000000ffff287224 */ /* 0x002fe200078e0070 */
[----:B------:R-:W-:Y:S01]  /*a470*/  R2UR UR4, R50 ;  /* 0x00000000320472ca */ /* 0x000fe200000e0000 */
[----:B------:R-:W-:Y:S01]  /*a480*/  IMAD.MOV.U32 R41, RZ, RZ, R36 ;  /* 0x000000ffff297224 */ /* 0x000fe200078e0024 */
[----:B------:R-:W-:Y:S02]  /*a490*/  IADD3 R39, P2, R44, 0x40, RZ ;  /* 0x000000402c277810 */ /* 0x000fe40007f5e0ff */
[----:B------:R-:W-:Y:S02]  /*a4a0*/  R2UR UR6, R49 ;  /* 0x00000000310672ca */ /* 0x000fe400000e0000 */
[----:B------:R-:W-:Y:S02]  /*a4b0*/  IADD3.X R44, RZ, R45, RZ, P2, !PT ;  /* 0x0000002dff2c7210 */ /* 0x000fe400017fe4ff */
        /* <DEDUP_REMOVED lines=26> */
.L_x_6291:
[----:B------:R-:W-:Y:S05]  /*a660*/  BSYNC B0 ;  /* 0x0000000000007941 */ /* 0x000fea0003800000 */
.L_x_6290:
[----:B------:R-:W3:Y:S01]  /*a670*/  LDL R37, [R1+0x8] ;  /* 0x0000080001257983 */ /* 0x000ee20000100800 */
[----:B0-----:R-:W-:Y:S01]  /*a680*/  @!P3 VIADD R96, R96, 0x368c0 ;  /* 0x000368c06060b836 */ /* 0x001fe20000000000 */
        /* <DEDUP_REMOVED lines=12> */
[----:B------:R-:W-:Y:S02]  /*a750*/  SEL R38, RZ, 0x1, P3 ;  /* 0x00000001ff267807 */ /* 0x000fe40001800000 */
[----:B------:R-:W-:Y:S02]  /*a760*/  SEL R17, R17, RZ, P3 ;  /* 0x000000ff11117207 */ /* 0x000fe40001800000 */
[----:B------:R-:W-:Y:S02]  /*a770*/  LOP3.LUT R209, R209, R38, RZ, 0x3c, !PT ;  /* 0x00000026d1d17212 */ /* 0x000fe400078e3cff */
[----:B---3--:R-:W-:-:S13]  /*a780*/  LOP3.LUT P4, RZ, R37, 0x2, RZ, 0xc0, !PT ;  /* 0x0000000225ff7812 */ /* 0x008fda000788c0ff */
[----:B0-----:R-:W-:Y:S05]  /*a790*/  @P4 BRA `(.L_x_6292) ;  /* 0xffffff8000704947 */ /* 0x001fea000383ffff */
.L_x_6188:
[----:B------:R-:W0:Y:S01]  /*a7a0*/  LDC R0, c[0x0][0x448] ;  /* 0x00011200ff007b82 */ /* 0x000e220000000800 */
[----:B------:R-:W-:Y:S01]  /*a7b0*/  IADD3 R2, R222, 0x7f, RZ ;  /* 0x0000007fde027810 */ /* 0x000fe20007ffe0ff */
[----:B------:R-:W-:Y:S01]  /*a7c0*/  BSSY B0, `(.L_x_6293) ;  /* 0x0000044000007945 */ /* 0x000fe20003800000 */
        /* <DEDUP_REMOVED lines=15> */
[----:B------:R-:W-:Y:S02]  /*a8c0*/  MOV R95, RZ ;  /* 0x000000ff005f7202 */ /* 0x000fe40000000f00 */
[----:B------:R-:W-:Y:S02]  /*a8d0*/  CS2R R90, SRZ ;  /* 0x00000000005a7805 */ /* 0x000fe4000001ff00 */
[----:B------:R-:W-:Y:S02]  /*a8e0*/  CS2R R92, SRZ ;  /* 0x00000000005c7805 */ /* 0x000fe4000001ff00 */
[----:B------:R-:W-:Y:S01]  /*a8f0*/  CS2R R88, SRZ ;  /* 0x0000000000587805 */ /* 0x000fe2000001ff00 */
[----:B------:R-:W-:Y:S01]  /*a900*/  IMAD.MOV.U32 R87, RZ, RZ, RZ ;  /* 0x000000ffff577224 */ /* 0x000fe200078e00ff */
[----:B------:R-:W-:-:S02]  /*a910*/  CS2R R82, SRZ ;  /* 0x0000000000527805 */ /* 0x000fc4000001ff00 */
[----:B0-----:R-:W-:Y:S02]  /*a920*/  ISETP.NE.AND P0, PT, R0, 0x1, PT ;  /* 0x000000010000780c */ /* 0x001fe40003f05270 */
        /* <DEDUP_REMOVED lines=12> */
[----:B------:R-:W0:Y:S01]  /*a9f0*/  @P0 LDC R3, c[0x0][0x44c] ;  /* 0x00011300ff030b82 */ /* 0x000e220000000800 */
[----:B------:R-:W-:Y:S02]  /*aa00*/  CS2R R130, SRZ ;  /* 0x0000000000827805 */ /* 0x000fe4000001ff00 */
[----:B------:R-:W-:Y:S02]  /*aa10*/  CS2R R56, SRZ ;  /* 0x0000000000387805 */ /* 0x000fe4000001ff00 */
[----:B------:R-:W-:Y:S02]  /*aa20*/  CS2R R120, SRZ ;  /* 0x0000000000787805 */ /* 0x000fe4000001ff00 */
[----:B------:R-:W-:Y:S02]  /*aa30*/  CS2R R52, SRZ ;  /* 0x0000000000347805 */ /* 0x000fe4000001ff00 */
[----:B------:R-:W-:-:S02]  /*aa40*/  CS2R R132, SRZ ;  /* 0x0000000000847805 */ /* 0x000fc4000001ff00 */
[----:B-----5:R-:W-:Y:S02]  /*aa50*/  CS2R R48, SRZ ;  /* 0x0000000000307805 */ /* 0x020fe4000001ff00 */
[----:B------:R-:W-:Y:S01]  /*aa60*/  CS2R R122, SRZ ;  /* 0x00000000007a7805 */ /* 0x000fe2000001ff00 */
[----:B------:R-:W3:Y:S01]  /*aa70*/  @P0 LDC R0, c[0x0][0x450] ;  /* 0x00011400ff000b82 */ /* 0x000ee20000000800 */
[----:B--2---:R-:W-:Y:S02]  /*aa80*/  CS2R R44, SRZ ;  /* 0x00000000002c7805 */ /* 0x004fe4000001ff00 */
[----:B------:R-:W-:Y:S02]  /*aa90*/  CS2R R134, SRZ ;  /* 0x0000000000867805 */ /* 0x000fe4000001ff00 */
[----:B-1----:R-:W-:Y:S02]  /*aaa0*/  CS2R R40, SRZ ;  /* 0x0000000000287805 */ /* 0x002fe4000001ff00 */
[----:B------:R-:W-:-:S02]  /*aab0*/  CS2R R124, SRZ ;  /* 0x00000000007c7805 */ /* 0x000fc4000001ff00 */
[----:B------:R-:W-:Y:S02]  /*aac0*/  CS2R R36, SRZ ;  /* 0x0000000000247805 */ /* 0x000fe4000001ff00 */
[----:B------:R-:W-:Y:S02]  /*aad0*/  CS2R R136, SRZ ;  /* 0x0000000000887805 */ /* 0x000fe4000001ff00 */
[----:B------:R-:W-:Y:S02]  /*aae0*/  CS2R R32, SRZ ;  /* 0x0000000000207805 */ /* 0x000fe4000001ff00 */
[----:B------:R-:W-:Y:S02]  /*aaf0*/  CS2R R10, SRZ ;  /* 0x00000000000a7805 */ /* 0x000fe4000001ff00 */
[----:B------:R-:W-:Y:S01]  /*ab00*/  CS2R R28, SRZ ;  /* 0x00000000001c7805 */ /* 0x000fe2000001ff00 */
[----:B------:R-:W-:Y:S02]  /*ab10*/  IMAD.MOV.U32 R138, RZ, RZ, RZ ;  /* 0x000000ffff8a7224 */ /* 0x000fe400078e00ff */
[----:B0-----:R-:W-:-:S05]  /*ab20*/  @P0 IMAD.HI.U32 R3, R2, R3, RZ ;  /* 0x0000000302030227 */ /* 0x001fca00078e00ff */
[----:B---3--:R-:W-:Y:S02]  /*ab30*/  @P0 SHF.R.U32.HI R2, RZ, R0, R3 ;  /* 0x00000000ff020219 */ /* 0x008fe40000011603 */
[----:B------:R-:W-:-:S03]  /*ab40*/  PLOP3.LUT P0, PT, PT, PT, PT, 0x80, 0x0 ;  /* 0x000000000000781c */ /* 0x000fc60003f0f070 */
[----:B------:R-:W-:Y:S02]  /*ab50*/  IMAD.IADD R3, R149, 0x1, R2 ;  /* 0x0000000195037824 */ /* 0x000fe400078e0202 */
[----:B------:R-:W-:-:S04]  /*ab60*/  IMAD.MOV.U32 R2, RZ, RZ, RZ ;  /* 0x000000ffff027224 */ /* 0x000fc800078e00ff */
[----:B------:R-:W-:-:S05]  /*ab70*/  IMAD.HI R2, R3, -0x6db6db6d, R2 ;  /* 0x9249249303027827 */ /* 0x000fca00078e0202 */
[----:B------:R-:W-:-:S04]  /*ab80*/  SHF.R.U32.HI R3, RZ, 0x1f, R2 ;  /* 0x0000001fff037819 */ /* 0x000fc80000011602 */
[----:B------:R-:W-:Y:S01]  /*ab90*/  LEA.HI.SX32 R5, R2, R3, 0x1a ;  /* 0x0000000302057211 */ /* 0x000fe200078fd2ff */
[----:B------:R-:W-:-:S03]  /*aba0*/  IMAD.MOV.U32 R3, RZ, RZ, RZ ;  /* 0x000000ffff037224 */ /* 0x000fc600078e00ff */
[----:B------:R-:W-:-:S04]  /*abb0*/  VIMNMX R2, R150, R5, PT ;  /* 0x0000000596027248 */ /* 0x000fc80003fe0100 */
[----:B------:R-:W-:Y:S01]  /*abc0*/  ISETP.GE.AND P1, PT, R2, 0x1, PT ;  /* 0x000000010200780c */ /* 0x000fe20003f26270 */
[----:B------:R-:W-:-:S12]  /*abd0*/  @P2 BRA `(.L_x_6294) ;  /* 0x0000000000082947 */ /* 0x000fd80003800000 */
[----:B------:R-:W0:Y:S02]  /*abe0*/  FENCE.VIEW.ASYNC.G ;  /* 0x00000000000073c6 */ /* 0x000e240000000100 */
[----:B0-----:R-:W-:Y:S06]  /*abf0*/  BAR.ARV 0xc, 0x180 ;  /* 0x0306000000007b1d */ /* 0x001fec0000002000 */
.L_x_6294:
[----:B------:R-:W-:Y:S05]  /*ac00*/  BSYNC B0 ;  /* 0x0000000000007941 */ /* 0x000fea0003800000 */
.L_x_6293:
[----:B------:R-:W-:Y:S02]  /*ac10*/  IMAD.MOV.U32 R4, RZ, RZ, RZ ;  /* 0x000000ffff047224 */ /* 0x000fe400078e00ff */
[----:B------:R-:W-:Y:S01]  /*ac20*/  IMAD.MOV.U32 R0, RZ, RZ, RZ ;  /* 0x000000ffff007224 */ /* 0x000fe200078e00ff */
        /* <DEDUP_REMOVED lines=34> */
.L_x_6296:
        /* <DEDUP_REMOVED lines=12> */
.L_x_6300:
[----:B-1----:R1:W2:Y:S02]  /*af10*/  SYNCS.PHASECHK.TRANS64.TRYWAIT P0, [R16+URZ+0x36800], R3 ;  /* 0x03680003100075a7 */ /* 0x0022a4000800017f */
[----:B--2---:R-:W-:Y:S05]  /*af20*/  @!P0 NANOSLEEP.SYNCS 0x989680 ;  /* 0x009896800000895d */ /* 0x004fea0003900000 */
[----:B------:R-:W2:Y:S02]  /*af30*/  @!P0 SYNCS.PHASECHK.TRANS64 P0, [R16+URZ+0x36800], R3 ;  /* 0x03680003100085a7 */ /* 0x000ea4000800007f */
[----:B--2---:R-:W-:Y:S05]  /*af40*/  @!P0 BRA `(.L_x_6300) ;  /* 0xfffffffc00f08947 */ /* 0x004fea000383ffff */
.L_x_6299:
[----:B------:R-:W-:Y:S05]  /*af50*/  BSYNC B0 ;  /* 0x0000000000007941 */ /* 0x000fea0003800000 */
.L_x_6298:
[----:B------:R-:W-:Y:S05]  /*af60*/  BRA `(.L_x_6301) ;  /* 0x0000006c00d07947 */ /* 0x000fea0003800000 */
.L_x_6297:
[----:B------:R-:W2:Y:S01]  /*af70*/  LDL R0, [R1+0x88] ;  /* 0x0000880001007983 */ /* 0x000ea20000100800 */
[----:B------:R-:W-:Y:S01]  /*af80*/  ULDC.64 UR6, c[0x0][0x408] ;  /* 0x0001020000067ab9 */ /* 0x000fe20000000a00 */
[----:B--2---:R-:W-:Y:S02]  /*af90*/  R2UR UR4, R0 ;  /* 0x00000000000472ca */ /* 0x004fe400000e0000 */
[----:B------:R-:W-:-:S05]  /*afa0*/  SHF.R.S32.HI R0, RZ, 0x1f, R144 ;  /* 0x0000001fff007819 */ /* 0x000fca0000011490 */
[----:B------:R-:W-:-:S04]  /*afb0*/  IMAD R5, R0, UR6, RZ ;  /* 0x0000000600057c24 */ /* 0x000fc8000f8e02ff */
[----:B------:R-:W-:Y:S02]  /*afc0*/  IMAD R5, R144, UR7, R5 ;  /* 0x0000000790057c24 */ /* 0x000fe4000f8e0205 */
[----:B------:R-:W-:-:S03]  /*afd0*/  ULOP3.LUT UP0, URZ, UR4, 0x3ff, URZ, 0xc0, !UPT ;  /* 0x000003ff043f7892 */ /* 0x000fc6000f80c03f */
[----:B------:R-:W-:Y:S02]  /*afe0*/  ULDC.64 UR4, c[0x0][0x3f8] ;  /* 0x0000fe0000047ab9 */ /* 0x000fe40000000a00 */
[----:B------:R-:W-:Y:S01]  /*aff0*/  IMAD R3, R0, UR4, RZ ;  /* 0x0000000400037c24 */ /* 0x000fe2000f8e02ff */
[----:B------:R-:W-:Y:S01]  /*b000*/  PLOP3.LUT P0, PT, PT, PT, UP0, 0x80, 0x0 ;  /* 0x000000000000781c */ /* 0x000fe20003f0f008 */
[----:B------:R-:W-:-:S04]  /*b010*/  IMAD.WIDE.U32 R24, R144, UR4, RZ ;  /* 0x0000000490187c25 */ /* 0x000fc8000f8e00ff */
[C---:B------:R-:W-:Y:S02]  /*b020*/  IMAD R3, R144.reuse, UR5, R3 ;  /* 0x0000000590037c24 */ /* 0x040fe4000f8e0203 */
[----:B------:R-:W-:-:S04]  /*b030*/  IMAD.WIDE.U32 R144, R144, UR6, RZ ;  /* 0x0000000690907c25 */ /* 0x000fc8000f8e00ff */
[----:B------:R-:W-:Y:S01]  /*b040*/  IMAD.IADD R27, R3, 0x1, R25 ;  /* 0x00000001031b7824 */ /* 0x000fe200078e0219 */
[----:B------:R-:W-:Y:S01]  /*b050*/  IADD3 R29, R5, R145, RZ ;  /* 0x00000091051d7210 */ /* 0x000fe20007ffe0ff */
        /* <DEDUP_REMOVED lines=17> */
.L_x_6302:
[----:B------:R-:W-:Y:S01]  /*b170*/  ULDC.U8 UR4, c[0x0][0x410] ;  /* 0x0001040000047ab9 */ /* 0x000fe20000000000 */
[----:B------:R-:W-:Y:S01]  /*b180*/  BSSY B0, `(.L_x_6303) ;  /* 0x00006ca000007945 */ /* 0x000fe20003800000 */
[----:B------:R-:W-:Y:S01]  /*b190*/  ISETP.NE.AND P0, PT, RZ, UR4, PT ;  /* 0x00000004ff007c0c */ /* 0x000fe2000bf05270 */
[----:B------:R-:W-:-:S12]  /*b1a0*/  IMAD.IADD R10, R204, 0x1, R222 ;  /* 0x00000001cc0a7824 */ /* 0x000fd800078e02de */
[----:B------:R-:W-:Y:S05]  /*b1b0*/  @!P0 BRA `(.L_x_6304) ;  /* 0x0000003400b08947 */ /* 0x000fea0003800000 */
[----:B------:R-:W0:Y:S01]  /*b1c0*/  LDC R63, c[0x0][0x448] ;  /* 0x00011200ff3f7b82 */ /* 0x000e220000000800 */
[----:B------:R-:W1:Y:S01]  /*b1d0*/  S2R R21, SR_TID.X ;  /* 0x0000000000157919 */ /* 0x000e620000002100 */
[----:B------:R-:W-:Y:S01]  /*b1e0*/  ULDC.64 UR4, c[0x0][0x3f8] ;  /* 0x0000fe0000047ab9 */ /* 0x000fe20000000a00 */
[----:B------:R-:W-:Y:S01]  /*b1f0*/  ULDC.64 UR6, c[0x0][0x408] ;  /* 0x0001020000067ab9 */ /* 0x000fe20000000a00 */
[----:B------:R-:W-:Y:S02]  /*b200*/  IMAD.MOV.U32 R8, RZ, RZ, R24 ;  /* 0x000000ffff087224 */ /* 0x000fe400078e0018 */
[----:B------:R-:W-:Y:S02]  /*b210*/  IMAD.MOV.U32 R9, RZ, RZ, R27 ;  /* 0x000000ffff097224 */ /* 0x000fe400078e001b */
[----:B------:R-:W-:Y:S02]  /*b220*/  IMAD.MOV.U32 R12, RZ, RZ, R144 ;  /* 0x000000ffff0c7224 */ /* 0x000fe400078e0090 */
[----:B------:R-:W-:Y:S01]  /*b230*/  IMAD.MOV.U32 R13, RZ, RZ, R29 ;  /* 0x000000ffff0d7224 */ /* 0x000fe200078e001d */
[----:B0-----:R-:W-:Y:S01]  /*b240*/  ISETP.NE.AND P0, PT, R63, 0x1, PT ;  /* 0x000000013f00780c */ /* 0x001fe20003f05270 */
[----:B-1----:R-:W-:-:S12]  /*b250*/  VIADD R21, R21, 0xffffff80 ;  /* 0xffffff8015157836 */ /* 0x002fd80000000000 */
[----:B------:R-:W0:Y:S01]  /*b260*/  @P0 LDC R0, c[0x0][0x44c] ;  /* 0x00011300ff000b82 */ /* 0x000e220000000800 */
[----:B------:R-:W-:-:S04]  /*b270*/  SHF.R.S32.HI R20, RZ, 0x1f, R21 ;  /* 0x0000001fff147819 */ /* 0x000fc80000011415 */
[----:B------:R-:W-:-:S03]  /*b280*/  LEA.HI R20, R20, R21, RZ, 0x2 ;  /* 0x0000001514147211 */ /* 0x000fc600078f10ff */
[----:B------:R-:W1:Y:S01]  /*b290*/  @P0 LDC R5, c[0x0][0x450] ;  /* 0x00011400ff050b82 */ /* 0x000e620000000800 */
[----:B------:R-:W-:-:S04]  /*b2a0*/  LOP3.LUT R20, R20, 0xfffffffc, RZ, 0xc0, !PT ;  /* 0xfffffffc14147812 */ /* 0x000fc800078ec0ff */
[----:B------:R-:W-:-:S05]  /*b2b0*/  IADD3 R20, R21, -R20, RZ ;  /* 0x8000001415147210 */ /* 0x000fca0007ffe0ff */
[----:B------:R-:W-:-:S04]  /*b2c0*/  IMAD R3, R20, 0x40, R10 ;  /* 0x0000004014037824 */ /* 0x000fc800078e020a */
        /* <DEDUP_REMOVED lines=23> */
.L_x_6588:
        /* <DEDUP_REMOVED lines=16> */
[----:B------:R-:W3:Y:S01]  /*b540*/  LDL R15, [R1+0x70] ;  /* 0x00007000010f7983 */ /* 0x000ee20000100800 */
[----:B------:R-:W-:-:S03]  /*b550*/  ULDC UR4, c[0x0][0x3f4] ;  /* 0x0000fd0000047ab9 */ /* 0x000fc60000000800 */
[----:B------:R-:W3:Y:S04]  /*b560*/  LDL R12, [R1+0x6c] ;  /* 0x00006c00010c7983 */ /* 0x000ee80000100800 */
[----:B------:R-:W3:Y:S04]  /*b570*/  LDL R13, [R1+0x68] ;  /* 0x00006800010d7983 */ /* 0x000ee80000100800 */
[----:B------:R-:W3:Y:S04]  /*b580*/  LDL R11, [R1+0x64] ;  /* 0x00006400010b7983 */ /* 0x000ee80000100800 */
[----:B------:R-:W3:Y:S01]  /*b590*/  LDL R9, [R1+0x60] ;  /* 0x0000600001097983 */ /* 0x000ee20000100800 */
[----:B------:R-:W-:-:S02]  /*b5a0*/  ISETP.GE.AND P3, PT, R213, UR4, PT ;  /* 0x00000004d5007c0c */ /* 0x000fc4000bf66270 */
[----:B------:R-:W-:Y:S02]  /*b5b0*/  CS2R R60, SRZ ;  /* 0x00000000003c7805 */ /* 0x000fe4000001ff00 */
[----:B------:R-:W-:Y:S02]  /*b5c0*/  ISETP.GE.AND P2, PT, R211, UR4, PT ;  /* 0x00000004d3007c0c */ /* 0x000fe4000bf46270 */
[----:B------:R-:W-:Y:S02]  /*b5d0*/  CS2R R58, SRZ ;  /* 0x00000000003a7805 */ /* 0x000fe4000001ff00 */
[----:B------:R-:W-:Y:S02]  /*b5e0*/  ISETP.GE.AND P1, PT, R212, UR4, PT ;  /* 0x00000004d4007c0c */ /* 0x000fe4000bf26270 */
[----:B------:R-:W-:Y:S02]  /*b5f0*/  ISETP.GE.AND P0, PT, R210, UR4, PT ;  /* 0x00000004d2007c0c */ /* 0x000fe4000bf06270 */
[----:B------:R-:W-:Y:S01]  /*b600*/  ISETP.GE.AND P4, PT, R22, UR4, PT ;  /* 0x0000000416007c0c */ /* 0x000fe2000bf86270 */
[----:B------:R-:W-:-:S04]  /*b610*/  @!P3 IMAD.SHL.U32 R27, R213, 0x2, RZ ;  /* 0x00000002d51bb824 */ /* 0x000fc800078e00ff */
[----:B------:R-:W-:-:S04]  /*b620*/  @!P2 IMAD.SHL.U32 R31, R211, 0x2, RZ ;  /* 0x00000002d31fa824 */ /* 0x000fc800078e00ff */
[----:B------:R-:W-:Y:S01]  /*b630*/  @!P1 IMAD.SHL.U32 R35, R212, 0x2, RZ ;  /* 0x00000002d4239824 */ /* 0x000fe200078e00ff */
[-C--:B--2---:R-:W-:Y:S01]  /*b640*/  @!P3 IADD3 R24, P6, R0, R27.reuse, RZ ;  /* 0x0000001b0018b210 */ /* 0x084fe20007fde0ff */
[----:B------:R-:W-:Y:S01]  /*b650*/  @!P0 IMAD.SHL.U32 R65, R210, 0x2, RZ ;  /* 0x00000002d2418824 */ /* 0x000fe200078e00ff */
[----:B----4-:R-:W-:Y:S02]  /*b660*/  @!P3 IADD3 R26, P5, R14, R27, RZ ;  /* 0x0000001b0e1ab210 */ /* 0x010fe40007fbe0ff */
        /* <DEDUP_REMOVED lines=8> */
[----:B---3--:R-:W-:Y:S01]  /*b6f0*/  @!P3 SHF.L.U64.HI R20, R213, 0x1, R15 ;  /* 0x00000001d514b819 */ /* 0x008fe2000001020f */
[----:B------:R-:W-:Y:S01]  /*b700*/  @!P4 IMAD.MOV.U32 R15, RZ, RZ, R5 ;  /* 0x000000ffff0fc224 */ /* 0x000fe200078e0005 */
[----:B------:R-:W-:-:S03]  /*b710*/  @!P2 SHF.L.U64.HI R12, R211, 0x1, R12 ;  /* 0x00000001d30ca819 */ /* 0x000fc6000001020c */
[----:B-1----:R-:W-:Y:S01]  /*b720*/  @!P3 IMAD.X R25, R3, 0x1, R20, P6 ;  /* 0x000000010319b824 */ /* 0x002fe200030e0614 */
[-C--:B------:R-:W-:Y:S02]  /*b730*/  @!P2 IADD3 R28, P6, R0, R31.reuse, RZ ;  /* 0x0000001f001ca210 */ /* 0x080fe40007fde0ff */
[----:B------:R-:W-:Y:S02]  /*b740*/  @!P3 IADD3.X R27, R5, R20, RZ, P5, !PT ;  /* 0x00000014051bb210 */ /* 0x000fe40002ffe4ff */
[----:B------:R-:W-:Y:S01]  /*b750*/  @!P2 IADD3 R30, P5, R14, R31, RZ ;  /* 0x0000001f0e1ea210 */ /* 0x000fe20007fbe0ff */
[--C-:B------:R-:W-:Y:S01]  /*b760*/  @!P2 IMAD.X R29, R3, 0x1, R12.reuse, P6 ;  /* 0x00000001031da824 */ /* 0x100fe200030e060c */
[----:B------:R-:W-:Y:S01]  /*b770*/  @!P1 SHF.L.U64.HI R20, R212, 0x1, R13 ;  /* 0x00000001d4149819 */ /* 0x000fe2000001020d */
[----:B------:R1:W5:Y:S01]  /*b780*/  @!P3 LD.E.64 R54, desc[UR60][R24.64] ;  /* 0x0000003c1836b980 */ /* 0x000362000c101b00 */
[-C--:B------:R-:W-:Y:S01]  /*b790*/  @!P1 IADD3 R32, P6, R0, R35.reuse, RZ ;  /* 0x0000002300209210 */ /* 0x080fe20007fde0ff */
[----:B------:R-:W-:Y:S01]  /*b7a0*/  @!P2 IMAD.X R31, R5, 0x1, R12, P5 ;  /* 0x00000001051fa824 */ /* 0x000fe200028e060c */
[----:B------:R-:W-:Y:S01]  /*b7b0*/  ISETP.GE.AND P5, PT, R214, UR4, PT ;  /* 0x00000004d6007c0c */ /* 0x000fe2000bfa6270 */
[----:B------:R-:W-:Y:S01]  /*b7c0*/  @!P4 IMAD.MOV.U32 R12, RZ, RZ, R0 ;  /* 0x000000ffff0cc224 */ /* 0x000fe200078e0000 */
[----:B------:R-:W-:Y:S01]  /*b7d0*/  @!P0 SHF.L.U64.HI R38, R210, 0x1, R11 ;  /* 0x00000001d2268819 */ /* 0x000fe2000001020b */
[----:B------:R-:W-:Y:S01]  /*b7e0*/  @!P1 IMAD.X R33, R3, 0x1, R20, P6 ;  /* 0x0000000103219824 */ /* 0x000fe200030e0614 */
[----:B------:R-:W-:Y:S01]  /*b7f0*/  @!P1 IADD3 R34, P6, R14, R35, RZ ;  /* 0x000000230e229210 */ /* 0x000fe20007fde0ff */
[----:B------:R1:W5:Y:S01]  /*b800*/  @!P3 LD.E.64 R56, desc[UR60][R26.64] ;  /* 0x0000003c1a38b980 */ /* 0x000362000c101b00 */
[----:B------:R-:W-:-:S03]  /*b810*/  @!P4 MOV R13, R3 ;  /* 0x00000003000dc202 */ /* 0x000fc60000000f00 */
[----:B------:R-:W-:Y:S01]  /*b820*/  @!P1 IMAD.X R35, R5, 0x1, R20, P6 ;  /* 0x0000000105239824 */ /* 0x000fe200030e0614 */
[-C--:B------:R-:W-:Y:S01]  /*b830*/  @!P0 IADD3 R40, P6, R0, R65.reuse, RZ ;  /* 0x0000004100288210 */ /* 0x080fe20007fde0ff */
[----:B------:R-:W-:Y:S01]  /*b840*/  @!P4 IMAD.WIDE R20, R22, 0x2, R14 ;  /* 0x000000021614c825 */ /* 0x000fe200078e020e */
[----:B------:R1:W5:Y:S03]  /*b850*/  @!P2 LD.E.64 R50, desc[UR60][R28.64] ;  /* 0x0000003c1c32a980 */ /* 0x000366000c101b00 */
[----:B------:R-:W-:Y:S01]  /*b860*/  @!P0 IMAD.X R41, R3, 0x1, R38, P6 ;  /* 0x0000000103298824 */ /* 0x000fe200030e0626 */
[----:B------:R-:W-:Y:S01]  /*b870*/  @!P0 IADD3 R64, P6, R14, R65, RZ ;  /* 0x000000410e408210 */ /* 0x000fe20007fde0ff */
[----:B------:R-:W-:Y:S01]  /*b880*/  @!P4 IMAD.WIDE R12, R22, 0x2, R12 ;  /* 0x00000002160cc825 */ /* 0x000fe200078e020c */
[----:B------:R1:W5:Y:S03]  /*b890*/  @!P4 LD.E.64 R58, desc[UR60][R20.64] ;  /* 0x0000003c143ac980 */ /* 0x000366000c101b00 */
[C---:B------:R-:W-:Y:S01]  /*b8a0*/  @!P5 IMAD.SHL.U32 R15, R214.reuse, 0x2, RZ ;  /* 0x00000002d60fd824 */ /* 0x040fe200078e00ff */
[----:B------:R1:W5:Y:S01]  /*b8b0*/  @!P4 LD.E.64 R60, desc[UR60][R12.64] ;  /* 0x0000003c0c3cc980 */ /* 0x000362000c101b00 */
[----:B------:R-:W-:Y:S01]  /*b8c0*/  @!P0 IMAD.X R65, R5, 0x1, R38, P6 ;  /* 0x0000000105418824 */ /* 0x000fe200030e0626 */
[----:B------:R-:W-:-:S02]  /*b8d0*/  @!P5 SHF.L.U64.HI R36, R214, 0x1, R9 ;  /* 0x00000001d624d819 */ /* 0x000fc40000010209 */
[-C--:B------:R-:W-:Y:S01]  /*b8e0*/  @!P5 IADD3 R14, P6, R14, R15.reuse, RZ ;  /* 0x0000000f0e0ed210 */ /* 0x080fe20007fde0ff */
[----:B------:R1:W5:Y:S01]  /*b8f0*/  @!P2 LD.E.64 R52, desc[UR60][R30.64] ;  /* 0x0000003c1e34a980 */ /* 0x000362000c101b00 */
[----:B------:R-:W-:Y:S02]  /*b900*/  @!P5 IADD3 R66, P4, R0, R15, RZ ;  /* 0x0000000f0042d210 */ /* 0x000fe40007f9e0ff */
[----:B------:R-:W-:Y:S01]  /*b910*/  CS2R R38, SRZ ;  /* 0x0000000000267805 */ /* 0x000fe2000001ff00 */
[----:B------:R-:W-:Y:S01]  /*b920*/  @!P5 IMAD.X R15, R5, 0x1, R36, P6 ;  /* 0x00000001050fd824 */ /* 0x000fe200030e0624 */
[----:B------:R-:W-:Y:S02]  /*b930*/  @!P5 IADD3.X R67, R3, R36, RZ, P4, !PT ;  /* 0x000000240343d210 */ /* 0x000fe400027fe4ff */
[----:B------:R-:W-:Y:S01]  /*b940*/  CS2R R36, SRZ ;  /* 0x0000000000247805 */ /* 0x000fe2000001ff00 */
[----:B------:R1:W5:Y:S04]  /*b950*/  @!P1 LD.E.64 R48, desc[UR60][R32.64] ;  /* 0x0000003c20309980 */ /* 0x000368000c101b00 */
[----:B------:R1:W5:Y:S04]  /*b960*/  @!P1 LD.E.64 R46, desc[UR60][R34.64] ;  /* 0x0000003c222e9980 */ /* 0x000368000c101b00 */
[----:B------:R1:W5:Y:S04]  /*b970*/  @!P0 LD.E.64 R44, desc[UR60][R40.64] ;  /* 0x0000003c282c8980 */ /* 0x000368000c101b00 */
[----:B------:R1:W5:Y:S04]  /*b980*/  @!P0 LD.E.64 R42, desc[UR60][R64.64] ;  /* 0x0000003c402a8980 */ /* 0x000368000c101b00 */
[----:B------:R1:W5:Y:S04]  /*b990*/  @!P5 LD.E.64 R38, desc[UR60][R66.64] ;  /* 0x0000003c4226d980 */ /* 0x000368000c101b00 */
[----:B------:R1:W5:Y:S02]  /*b9a0*/  @!P5 LD.E.64 R36, desc[UR60][R14.64] ;  /* 0x0000003c0e24d980 */ /* 0x000364000c101b00 */
.L_x_6307:
[----:B------:R-:W-:Y:S05]  /*b9b0*/  BSYNC B1 ;  /* 0x0000000000017941 */ /* 0x000fea0003800000 */
.L_x_6306:
[----:B--2--5:R-:W-:Y:S01]  /*b9c0*/  IMAD.MOV.U32 R0, RZ, RZ, R36 ;  /* 0x000000ffff007224 */ /* 0x024fe200078e0024 */
[----:B------:R-:W-:Y:S01]  /*b9d0*/  UMOV UR4, 0xffffffff ;  /* 0xffffffff00047882 */ /* 0x000fe20000000000 */
[----:B-1----:R-:W-:Y:S01]  /*b9e0*/  IMAD.MOV.U32 R3, RZ, RZ, R37 ;  /* 0x000000ffff037224 */ /* 0x002fe200078e0025 */
        /* <DEDUP_REMOVED lines=42> */
[----:B------:R1:W1:Y:S04]  /*bc90*/  SHFL.IDX PT, R5, R8, 0x1, 0x1c1f ;  /* 0x003c1f0008057f89 */ /* 0x00026800000e0000 */
[----:B0-----:R-:W0:Y:S02]  /*bca0*/  SHFL.IDX PT, R4, R4, 0x1, 0x1c1f ;  /* 0x003c1f0004047f89 */ /* 0x001e2400000e0000 */
.L_x_6594:
        /* <DEDUP_REMOVED lines=20> */
[----:B------:R-:W4:Y:S01]  /*bdf0*/  LDL R70, [R1+0x70] ;  /* 0x0000700001467983 */ /* 0x000f220000100800 */
[----:B------:R-:W-:-:S03]  /*be00*/  ULDC UR4, c[0x0][0x3f4] ;  /* 0x0000fd0000047ab9 */ /* 0x000fc60000000800 */
[----:B------:R-:W2:Y:S04]  /*be10*/  LDL R67, [R1+0x6c] ;  /* 0x00006c0001437983 */ /* 0x000ea80000100800 */
[----:B------:R-:W2:Y:S04]  /*be20*/  LDL R65, [R1+0x68] ;  /* 0x0000680001417983 */ /* 0x000ea80000100800 */
[----:B------:R-:W2:Y:S04]  /*be30*/  LDL R66, [R1+0x60] ;  /* 0x0000600001427983 */ /* 0x000ea80000100800 */
[----:B------:R-:W2:Y:S01]  /*be40*/  LDL R64, [R1+0x64] ;  /* 0x0000640001407983 */ /* 0x000ea20000100800 */
[----:B------:R-:W-:-:S02]  /*be50*/  ISETP.GE.AND P4, PT, R213, UR4, PT ;  /* 0x00000004d5007c0c */ /* 0x000fc4000bf86270 */
[----:B------:R-:W-:Y:S02]  /*be60*/  ISETP.GE.AND P3, PT, R211, UR4, PT ;  /* 0x00000004d3007c0c */ /* 0x000fe4000bf66270 */
[----:B------:R-:W-:Y:S02]  /*be70*/  ISETP.GE.AND P2, PT, R212, UR4, PT ;  /* 0x00000004d4007c0c */ /* 0x000fe4000bf46270 */
[----:B------:R-:W-:-:S07]  /*be80*/  ISETP.GE.AND P1, PT, R210, UR4, PT ;  /* 0x00000004d2007c0c */ /* 0x000fce000bf26270 */
[----:B------:R-:W-:Y:S02]  /*be90*/  @!P4 IMAD.SHL.U32 R9, R213, 0x2, RZ ;  /* 0x00000002d509c824 */ /* 0x000fe400078e00ff */
[----:B------:R-:W-:-:S03]  /*bea0*/  @!P3 IMAD.SHL.U32 R73, R211, 0x2, RZ ;  /* 0x00000002d349b824 */ /* 0x000fc600078e00ff */
[-C--:B---3--:R-:W-:Y:S02]  /*beb0*/  @!P4 IADD3 R10, P5, R0, R9.reuse, RZ ;  /* 0x00000009000ac210 */ /* 0x088fe40007fbe0ff */
[----:B0-----:R-:W-:Y:S02]  /*bec0*/  @!P4 IADD3 R8, P6, R4, R9, RZ ;  /* 0x000000090408c210 */ /* 0x001fe40007fde0ff */
[----:B------:R-:W-:Y:S02]  /*bed0*/  @!P1 SHF.L.U32 R7, R210, 0x1, RZ ;  /* 0x00000001d2079819 */ /* 0x000fe400000006ff */
[----:B------:R-:W-:Y:S02]  /*bee0*/  CS2R R40, SRZ ;  /* 0x0000000000287805 */ /* 0x000fe4000001ff00 */
[----:B------:R-:W-:Y:S02]  /*bef0*/  CS2R R30, SRZ ;  /* 0x00000000001e7805 */ /* 0x000fe4000001ff00 */
[----:B------:R-:W-:-:S02]  /*bf00*/  CS2R R34, SRZ ;  /* 0x0000000000227805 */ /* 0x000fc4000001ff00 */
[----:B------:R-:W-:Y:S02]  /*bf10*/  CS2R R32, SRZ ;  /* 0x0000000000207805 */ /* 0x000fe4000001ff00 */
[----:B------:R-:W-:Y:S02]  /*bf20*/  CS2R R28, SRZ ;  /* 0x00000000001c7805 */ /* 0x000fe4000001ff00 */
[----:B------:R-:W-:Y:S02]  /*bf30*/  CS2R R26, SRZ ;  /* 0x00000000001a7805 */ /* 0x000fe4000001ff00 */
[----:B------:R-:W-:Y:S02]  /*bf40*/  CS2R R24, SRZ ;  /* 0x0000000000187805 */ /* 0x000fe4000001ff00 */
[----:B----4-:R-:W-:Y:S02]  /*bf50*/  @!P4 SHF.L.U64.HI R6, R213, 0x1, R70 ;  /* 0x00000001d506c819 */ /* 0x010fe40000010246 */
[----:B--2---:R-:W-:-:S03]  /*bf60*/  @!P3 SHF.L.U64.HI R12, R211, 0x1, R67 ;  /* 0x00000001d30cb819 */ /* 0x004fc60000010243 */
[--C-:B------:R-:W-:Y:S01]  /*bf70*/  @!P4 IMAD.X R11, R3, 0x1, R6.reuse, P5 ;  /* 0x00000001030bc824 */ /* 0x100fe200028e0606 */
[-C--:B------:R-:W-:Y:S01]  /*bf80*/  @!P3 IADD3 R76, P5, R0, R73.reuse, RZ ;  /* 0x00000049004cb210 */ /* 0x080fe20007fbe0ff */
[C---:B------:R-:W-:Y:S01]  /*bf90*/  @!P2 IMAD.SHL.U32 R67, R212.reuse, 0x2, RZ ;  /* 0x00000002d443a824 */ /* 0x040fe200078e00ff */
[----:B------:R-:W-:Y:S01]  /*bfa0*/  @!P2 SHF.L.U64.HI R14, R212, 0x1, R65 ;  /* 0x00000001d40ea819 */ /* 0x000fe20000010241 */
[----:B------:R-:W-:Y:S01]  /*bfb0*/  @!P4 IMAD.X R9, R5, 0x1, R6, P6 ;  /* 0x000000010509c824 */ /* 0x000fe200030e0606 */
[----:B------:R-:W-:Y:S01]  /*bfc0*/  @!P3 IADD3 R72, P6, R4, R73, RZ ;  /* 0x000000490448b210 */ /* 0x000fe20007fde0ff */
[--C-:B------:R-:W-:Y:S01]  /*bfd0*/  @!P3 IMAD.X R77, R3, 0x1, R12.reuse, P5 ;  /* 0x00000001034db824 */ /* 0x100fe200028e060c */
[-C--:B------:R-:W-:Y:S01]  /*bfe0*/  @!P2 IADD3 R70, P5, R0, R67.reuse, RZ ;  /* 0x000000430046a210 */ /* 0x080fe20007fbe0ff */
[----:B------:R0:W5:Y:S01]  /*bff0*/  @!P4 LD.E.64 R34, desc[UR60][R10.64] ;  /* 0x0000003c0a22c980 */ /* 0x000162000c101b00 */
[----:B------:R-:W-:Y:S01]  /*c000*/  MOV R74, R66 ;  /* 0x00000042004a7202 */ /* 0x000fe20000000f00 */
[----:B------:R-:W-:Y:S01]  /*c010*/  @!P3 IMAD.X R73, R5, 0x1, R12, P6 ;  /* 0x000000010549b824 */ /* 0x000fe200030e060c */
[----:B------:R-:W-:Y:S01]  /*c020*/  @!P1 SHF.L.U64.HI R20, R210, 0x1, R64 ;  /* 0x00000001d2149819 */ /* 0x000fe20000010240 */
[----:B------:R-:W-:Y:S01]  /*c030*/  @!P2 IMAD.X R71, R3, 0x1, R14, P5 ;  /* 0x000000010347a824 */ /* 0x000fe200028e060e */
[----:B------:R-:W-:Y:S01]  /*c040*/  @!P2 IADD3 R66, P6, R4, R67, RZ ;  /* 0x000000430442a210 */ /* 0x000fe20007fde0ff */
[----:B------:R-:W5:Y:S01]  /*c050*/  @!P4 LD.E.64 R32, desc[UR60][R8.64] ;  /* 0x0000003c0820c980 */ /* 0x000f62000c101b00 */
[----:B------:R-:W-:-:S03]  /*c060*/  @!P1 IADD3 R64, P5, R0, R7, RZ ;  /* 0x0000000700409210 */ /* 0x000fc60007fbe0ff */
[----:B------:R-:W-:Y:S01]  /*c070*/  @!P2 IMAD.X R67, R5, 0x1, R14, P6 ;  /* 0x000000010543a824 */ /* 0x000fe200030e060e */
[----:B------:R-:W-:Y:S01]  /*c080*/  ISETP.GE.AND P6, PT, R22, UR4, PT ;  /* 0x0000000416007c0c */ /* 0x000fe2000bfc6270 */
[--C-:B------:R-:W-:Y:S01]  /*c090*/  @!P1 IMAD.X R65, R3, 0x1, R20.reuse, P5 ;  /* 0x0000000103419824 */ /* 0x100fe200028e0614 */
[----:B------:R-:W-:Y:S02]  /*c0a0*/  @!P1 IADD3 R6, P5, R4, R7, RZ ;  /* 0x0000000704069210 */ /* 0x000fe40007fbe0ff */
[----:B0-----:R-:W-:Y:S01]  /*c0b0*/  CS2R R10, SRZ ;  /* 0x00000000000a7805 */ /* 0x001fe2000001ff00 */
[----:B------:R-:W5:Y:S02]  /*c0c0*/  @!P3 LD.E.64 R28, desc[UR60][R76.64] ;  /* 0x0000003c4c1cb980 */ /* 0x000f64000c101b00 */
[----:B------:R-:W-:Y:S01]  /*c0d0*/  @!P1 IMAD.X R7, R5, 0x1, R20, P5 ;  /* 0x0000000105079824 */ /* 0x000fe200028e0614 */
[----:B------:R-:W-:Y:S01]  /*c0e0*/  ISETP.GE.AND P5, PT, R214, UR4, PT ;  /* 0x00000004d6007c0c */ /* 0x000fe2000bfa6270 */
[----:B------:R-:W5:Y:S04]  /*c0f0*/  @!P3 LD.E.64 R26, desc[UR60][R72.64] ;  /* 0x0000003c481ab980 */ /* 0x000f68000c101b00 */
[----:B------:R-:W-:Y:S01]  /*c100*/  @!P6 MOV R12, R0 ;  /* 0x00000000000ce202 */ /* 0x000fe20000000f00 */
[----:B------:R-:W-:Y:S01]  /*c110*/  @!P6 IMAD.MOV.U32 R13, RZ, RZ, R3 ;  /* 0x000000ffff0de224 */ /* 0x000fe200078e0003 */
[----:B------:R-:W5:Y:S01]  /*c120*/  @!P2 LD.E.64 R24, desc[UR60][R70.64] ;  /* 0x0000003c4618a980 */ /* 0x000f62000c101b00 */
[----:B------:R-:W-:-:S04]  /*c130*/  @!P6 IMAD.WIDE R14, R22, 0x2, R4 ;  /* 0x00000002160ee825 */ /* 0x000fc800078e0204 */
[----:B------:R-:W-:Y:S01]  /*c140*/  @!P6 IMAD.WIDE R12, R22, 0x2, R12 ;  /* 0x00000002160ce825 */ /* 0x000fe200078e020c */
[----:B------:R0:W5:Y:S03]  /*c150*/  @!P6 LD.E.64 R30, desc[UR60][R14.64] ;  /* 0x0000003c0e1ee980 */ /* 0x000166000c101b00 */
[C---:B------:R-:W-:Y:S01]  /*c160*/  @!P5 IMAD.SHL.U32 R21, R214.reuse, 0x2, RZ ;  /* 0x00000002d615d824 */ /* 0x040fe200078e00ff */
[----:B------:R1:W5:Y:S01]  /*c170*/  @!P6 LD.E.64 R40, desc[UR60][R12.64] ;  /* 0x0000003c0c28e980 */ /* 0x000362000c101b00 */
[----:B------:R-:W-:-:S03]  /*c180*/  @!P5 SHF.L.U64.HI R20, R214, 0x1, R74 ;  /* 0x00000001d614d819 */ /* 0x000fc6000001024a */
[----:B------:R-:W-:-:S05]  /*c190*/  @!P5 IADD3 R74, P6, R0, R21, RZ ;  /* 0x00000015004ad210 */ /* 0x000fca0007fde0ff */
[--C-:B------:R-:W-:Y:S01]  /*c1a0*/  @!P5 IMAD.X R75, R3, 0x1, R20.reuse, P6 ;  /* 0x00000001034bd824 */ /* 0x100fe200030e0614 */
[----:B------:R-:W-:Y:S02]  /*c1b0*/  @!P5 IADD3 R4, P6, R4, R21, RZ ;  /* 0x000000150404d210 */ /* 0x000fe40007fde0ff */
[----:B0-----:R-:W-:Y:S02]  /*c1c0*/  CS2R R14, SRZ ;  /* 0x00000000000e7805 */ /* 0x001fe4000001ff00 */
[----:B-1----:R-:W-:Y:S02]  /*c1d0*/  CS2R R12, SRZ ;  /* 0x00000000000c7805 */ /* 0x002fe4000001ff00 */
[----:B------:R-:W-:Y:S01]  /*c1e0*/  CS2R R8, SRZ ;  /* 0x0000000000087805 */ /* 0x000fe2000001ff00 */
[----:B------:R1:W5:Y:S01]  /*c1f0*/  @!P5 LD.E.64 R10, desc[UR60][R74.64] ;  /* 0x0000003c4a0ad980 */ /* 0x000362000c101b00 */
[----:B------:R-:W-:Y:S01]  /*c200*/  @!P5 IMAD.X R5, R5, 0x1, R20, P6 ;  /* 0x000000010505d824 */ /* 0x000fe200030e0614 */
[----:B------:R-:W-:-:S02]  /*c210*/  CS2R R20, SRZ ;  /* 0x0000000000147805 */ /* 0x000fc4000001ff00 */
[----:B------:R1:W5:Y:S04]  /*c220*/  @!P1 LD.E.64 R14, desc[UR60][R64.64] ;  /* 0x0000003c400e9980 */ /* 0x000368000c101b00 */
[----:B------:R1:W5:Y:S04]  /*c230*/  @!P2 LD.E.64 R20, desc[UR60][R66.64] ;  /* 0x0000003c4214a980 */ /* 0x000368000c101b00 */
[----:B------:R1:W5:Y:S04]  /*c240*/  @!P1 LD.E.64 R12, desc[UR60][R6.64] ;  /* 0x0000003c060c9980 */ /* 0x000368000c101b00 */
[----:B------:R1:W5:Y:S02]  /*c250*/  @!P5 LD.E.64 R8, desc[UR60][R4.64] ;  /* 0x0000003c0408d980 */ /* 0x000364000c101b00 */
.L_x_6310:
[----:B------:R-:W-:Y:S05]  /*c260*/  BSYNC B1 ;  /* 0x0000000000017941 */ /* 0x000fea0003800000 */
.L_x_6309:
[----:B--2---:R-:W-:Y:S01]  /*c270*/  LEA.HI R3, R236, R236, RZ, 0x1 ;  /* 0x000000ecec037211 */ /* 0x004fe200078f08ff */
[C---:B-1----:R-:W-:Y:S01]  /*c280*/  VIADD R5, R62.reuse, 0x15400 ;  /* 0x000154003e057836 */ /* 0x042fe20000000000 */
[----:B---3--:R-:W-:Y:S01]  /*c290*/  IADD3 R0, R62, 0x15440, RZ ;  /* 0x000154403e007810 */ /* 0x008fe20007ffe0ff */
[----:B-----5:R-:W-:Y:S01]  /*c2a0*/  IMAD.MOV.U32 R6, RZ, RZ, R33 ;  /* 0x000000ffff067224 */ /* 0x020fe200078e0021 */
[----:B------:R-:W-:Y:S01]  /*c2b0*/  LOP3.LUT R3, R3, 0xfffffffe, RZ, 0xc0, !PT ;  /* 0xfffffffe03037812 */ /* 0x000fe200078ec0ff */
[----:B------:R-:W-:Y:S01]  /*c2c0*/  @P0 VIADD R0, R5, 0xffffffc0 ;  /* 0xffffffc005000836 */ /* 0x000fe20000000000 */
[----:B------:R-:W-:Y:S01]  /*c2d0*/  VIADDMNMX R63, R63, -R222, 0x80, PT ;  /* 0x000000803f3f7446 */ /* 0x000fe200038009de */
[----:B------:R-:W-:Y:S01]  /*c2e0*/  IMAD.MOV.U32 R5, RZ, RZ, R32 ;  /* 0x000000ffff057224 */ /* 0x000fe200078e0020 */
[----:B------:R-:W-:Y:S01]  /*c2f0*/  IADD3 R3, R236, -R3, RZ ;  /* 0x80000003ec037210 */ /* 0x000fe20007ffe0ff */
[----:B0-----:R-:W-:Y:S01]  /*c300*/  IMAD.MOV.U32 R4, RZ, RZ, R30 ;  /* 0x000000ffff047224 */ /* 0x001fe200078e001e */
[----:B------:R-:W-:Y:S01]  /*c310*/  BSSY B1, `(.L_x_6311) ;  /* 0x0000029000017945 */ /* 0x000fe20003800000 */
[----:B------:R-:W-:Y:S01]  /*c320*/  IMAD.MOV.U32 R7, RZ, RZ, R20 ;  /* 0x000000ffff077224 */ /* 0x000fe200078e0014 */
[----:B------:R-:W-:Y:S01]  /*c330*/  PRMT R73, R5, 0x5410, R6 ;  /* 0x0000541005497816 */ /* 0x000fe20000000006 */
[----:B------:R-:W-:Y:S01]  /*c340*/  IMAD.MOV.U32 R6, RZ, RZ, R27 ;  /* 0x000000ffff067224 */ /* 0x000fe200078e001b */
[----:B------:R-:W-:Y:S01]  /*c350*/  SHF.L.U32 R5, R3, 0x1f, RZ ;  /* 0x0000001f03057819 */ /* 0x000fe200000006ff */
[----:B------:R-:W-:Y:S01]  /*c360*/  IMAD.MOV.U32 R3, RZ, RZ, R21 ;  /* 0x000000ffff037224 */ /* 0x000fe200078e0015 */
[----:B------:R-:W-:Y:S01]  /*c370*/  PRMT R75, R4, 0x7610, R75 ;  /* 0x00007610044b7816 */ /* 0x000fe2000000004b */
[----:B------:R-:W-:Y:S01]  /*c380*/  IMAD.MOV.U32 R4, RZ, RZ, R31 ;  /* 0x000000ffff047224 */ /* 0x000fe200078e001f */
[----:B------:R-:W0:Y:S01]  /*c390*/  SYNCS.PHASECHK.TRANS64.TRYWAIT P0, [R16+URZ+0x36800], R5 ;  /* 0x03680005100075a7 */ /* 0x000e22000800017f */
[----:B------:R-:W-:Y:S01]  /*c3a0*/  PRMT R67, R7, 0x7610, R67 ;  /* 0x0000761007437816 */ /* 0x000fe20000000043 */
[----:B------:R-:W-:Y:S01]  /*c3b0*/  IMAD.MOV.U32 R7, RZ, RZ, R8 ;  /* 0x000000ffff077224 */ /* 0x000fe200078e0008 */
[----:B------:R-:W-:Y:S01]  /*c3c0*/  ISETP.GE.AND P1, PT, R204, R63, PT ;  /* 0x0000003fcc00720c */ /* 0x000fe20003f26270 */
[----:B------:R-:W-:Y:S01]  /*c3d0*/  IMAD.MOV.U32 R64, RZ, RZ, R34 ;  /* 0x000000ffff407224 */ /* 0x000fe200078e0022 */
[----:B------:R-:W-:Y:S01]  /*c3e0*/  PRMT R75, R75, 0x5410, R4 ;  /* 0x000054104b4b7816 */ /* 0x000fe20000000004 */
[----:B------:R-:W-:Y:S01]  /*c3f0*/  IMAD.MOV.U32 R4, RZ, RZ, R26 ;  /* 0x000000ffff047224 */ /* 0x000fe200078e001a */
[----:B------:R-:W-:-:S02]  /*c400*/  PRMT R67, R67, 0x5410, R3 ;  /* 0x0000541043437816 */ /* 0x000fc40000000003 */
[----:B------:R-:W-:Y:S01]  /*c410*/  PRMT R3, R7, 0x7610, R3 ;  /* 0x0000761007037816 */ /* 0x000fe20000000003 */
[----:B------:R-:W-:Y:S01]  /*c420*/  IMAD.MOV.U32 R7, RZ, RZ, R41 ;  /* 0x000000ffff077224 */ /* 0x000fe200078e0029 */
[----:B------:R-:W-:Y:S01]  /*c430*/  PRMT R71, R4, 0x5410, R6 ;  /* 0x0000541004477816 */ /* 0x000fe20000000006 */
[----:B------:R-:W-:Y:S01]  /*c440*/  IMAD.MOV.U32 R4, RZ, RZ, R12 ;  /* 0x000000ffff047224 */ /* 0x000fe200078e000c */
[----:B------:R-:W-:Y:S02]  /*c450*/  MOV R6, R13 ;  /* 0x0000000d00067202 */ /* 0x000fe40000000f00 */
[----:B------:R-:W-:Y:S02]  /*c460*/  PRMT R74, R64, 0x7610, R74 ;  /* 0x00007610404a7816 */ /* 0x000fe4000000004a */
        /* <DEDUP_REMOVED lines=19> */
.L_x_6595:
[----:B------:R-:W-:Y:S05]  /*c5a0*/  BSYNC B1 ;  /* 0x0000000000017941 */ /* 0x000fea0003800000 */
.L_x_6311:
        /* <DEDUP_REMOVED lines=15> */
[--C-:B------:R-:W-:Y:S01]  /*c6a0*/  SHF.R.U32.HI R91, RZ, 0x10, R61.reuse ;  /* 0x00000010ff5b7819 */ /* 0x100fe2000001163d */
        /* <DEDUP_REMOVED lines=9> */
[----:B------:R-:W-:Y:S01]  /*c740*/  FMUL.FTZ R61, R61, R88 ;  /* 0x000000583d3d7220 */ /* 0x000fe20000410000 */
[----:B------:R-:W-:Y:S02]  /*c750*/  HADD2.F32 R4, -RZ, R4.H1_H1 ;  /* 0x30000004ff047230 */ /* 0x000fe40000004100 */
[--C-:B------:R-:W-:Y:S02]  /*c760*/  HADD2.F32 R58, -RZ, R6.reuse.H0_H0 ;  /* 0x20000006ff3a7230 */ /* 0x100fe40000004100 */
[----:B------:R-:W-:Y:S01]  /*c770*/  FFMA.FTZ R90, R60, R90, R61 ;  /* 0x0000005a3c5a7223 */ /* 0x000fe2000001003d */
[----:B------:R-:W-:-:S02]  /*c780*/  HADD2.F32 R59, -RZ, R6.H1_H1 ;  /* 0x30000006ff3b7230 */ /* 0x000fc40000004100 */
[----:B------:R-:W-:Y:S01]  /*c790*/  FFMA.FTZ R91, R60, R88, -R91 ;  /* 0x000000583c5b7223 */ /* 0x000fe2000001085b */
[----:B------:R-:W-:Y:S02]  /*c7a0*/  HADD2.F32 R61, -RZ, R87.H0_H0 ;  /* 0x20000057ff3d7230 */ /* 0x000fe40000004100 */
[C---:B------:R-:W-:Y:S01]  /*c7b0*/  FMUL.FTZ R92, R4.reuse, R89 ;  /* 0x00000059045c7220 */ /* 0x040fe20000410000 */
[----:B------:R-:W-:Y:S02]  /*c7c0*/  HADD2.F32 R6, -RZ, R5.H0_H0 ;  /* 0x20000005ff067230 */ /* 0x000fe40000004100 */
[-C--:B------:R-:W-:Y:S01]  /*c7d0*/  FMUL.FTZ R88, R4, R77.reuse ;  /* 0x0000004d04587220 */ /* 0x080fe20000410000 */
[----:B------:R-:W-:Y:S02]  /*c7e0*/  HADD2.F32 R87, -RZ, R87.H1_H1 ;  /* 0x30000057ff577230 */ /* 0x000fe40000004100 */
        /* <DEDUP_REMOVED lines=18> */
.L_x_6316:
[----:B------:R-:W-:Y:S05]  /*c910*/  BSYNC B2 ;  /* 0x0000000000027941 */ /* 0x000fea0003800000 */
.L_x_6315:
[----:B------:R-:W-:Y:S04]  /*c920*/  BSSY B2, `(.L_x_6317) ;  /* 0x000002c000027945 */ /* 0x000fe80003800000 */
[----:B------:R-:W-:Y:S05]  /*c930*/  @P1 BRA `(.L_x_6318) ;  /* 0x0000000000a81947 */ /* 0x000fea0003800000 */
[----:B0-----:R-:W0:Y:S01]  /*c940*/  LDS.128 R4, [R0] ;  /* 0x0000000000047984 */ /* 0x001e220000000c00 */
        /* <DEDUP_REMOVED lines=11> */
[CC--:B------:R-:W-:Y:S01]  /*ca00*/  FMUL.FTZ R61, R57.reuse, R60.reuse ;  /* 0x0000003c393d7220 */ /* 0x0c0fe20000410000 */
[----:B------:R-:W-:Y:S01]  /*ca10*/  FMUL.FTZ R57, R57, R59 ;  /* 0x0000003b39397220 */ /* 0x000fe20000410000 */
[----:B------:R-:W-:Y:S02]  /*ca20*/  HADD2.F32 R4, -RZ, R4.H1_H1 ;  /* 0x30000004ff047230 */ /* 0x000fe40000004100 */
        /* <DEDUP_REMOVED lines=27> */
.L_x_6318:
[----:B------:R-:W-:Y:S05]  /*cbe0*/  BSYNC B2 ;  /* 0x0000000000027941 */ /* 0x000fea0003800000 */
.L_x_6317:
[----:B------:R-:W-:Y:S04]  /*cbf0*/  BSSY B2, `(.L_x_6319) ;  /* 0x000002c000027945 */ /* 0x000fe80003800000 */
[----:B------:R-:W-:Y:S05]  /*cc00*/  @P2 BRA `(.L_x_6320) ;  /* 0x0000000000a82947 */ /* 0x000fea0003800000 */
[----:B01----:R-:W0:Y:S01]  /*cc10*/  LDS.128 R4, [R62+0x19400] ;  /* 0x019400003e047984 */ /* 0x003e220000000c00 */
        /* <DEDUP_REMOVED lines=41> */
.L_x_6320:
[----:B------:R-:W-:Y:S05]  /*ceb0*/  BSYNC B2 ;  /* 0x0000000000027941 */ /* 0x000fea0003800000 */
.L_x_6319:
[----:B------:R-:W-:Y:S04]  /*cec0*/  BSSY B2, `(.L_x_6321) ;  /* 0x000002c000027945 */ /* 0x000fe80003800000 */
[----:B------:R-:W-:Y:S05]  /*ced0*/  @P3 BRA `(.L_x_6322) ;  /* 0x0000000000a83947 */ /* 0x000fea0003800000 */
[----:B012---:R-:W0:Y:S01]  /*cee0*/  LDS.128 R4, [R0+0x4000] ;  /* 0x0040000000047984 */ /* 0x007e220000000c00 */
        /* <DEDUP_REMOVED lines=41> */
.L_x_6322:
[----:B------:R-:W-:Y:S05]  /*d180*/  BSYNC B2 ;  /* 0x0000000000027941 */ /* 0x000fea0003800000 */
.L_x_6321:
[----:B------:R-:W-:Y:S04]  /*d190*/  BSSY B2, `(.L_x_6323) ;  /* 0x000002c000027945 */ /* 0x000fe80003800000 */
[----:B------:R-:W-:Y:S05]  /*d1a0*/  @P4 BRA `(.L_x_6324) ;  /* 0x0000000000a84947 */ /* 0x000fea0003800000 */
[----:B0123--:R-:W0:Y:S01]  /*d1b0*/  LDS.128 R4, [R62+0x1d400] ;  /* 0x01d400003e047984 */ /* 0x00fe220000000c00 */
        /* <DEDUP_REMOVED lines=41> */
.L_x_6324:
[----:B------:R-:W-:Y:S05]  /*d450*/  BSYNC B2 ;  /* 0x0000000000027941 */ /* 0x000fea0003800000 */
.L_x_6323:
        /* <DEDUP_REMOVED lines=43> */
.L_x_6314:
[----:B------:R-:W-:Y:S05]  /*d710*/  BSYNC B1 ;  /* 0x0000000000017941 */ /* 0x000fea0003800000 */
.L_x_6313:
        /* <DEDUP_REMOVED lines=12> */
[--C-:B------:R-:W-:Y:S01]  /*d7e0*/  SHF.R.U64 R47, R40, 0x10, R41.reuse ;  /* 0x00000010282f7819 */ /* 0x100fe20000001229 */
[----:B------:R-:W-:Y:S01]  /*d7f0*/  HADD2.F32 R38, -RZ, R76.H0_H0 ;  /* 0x2000004cff267230 */ /* 0x000fe20000004100 */
[----:B------:R-:W-:Y:S01]  /*d800*/  SHF.R.U32.HI R39, RZ, 0x10, R41 ;  /* 0x00000010ff277819 */ /* 0x000fe20000011629 */
[--C-:B------:R-:W-:Y:S01]  /*d810*/  HADD2.F32 R40, -RZ, R75.reuse.H0_H0 ;  /* 0x2000004bff287230 */ /* 0x100fe20000004100 */
[--C-:B------:R-:W-:Y:S01]  /*d820*/  SHF.R.U32.HI R41, RZ, 0x10, R31.reuse ;  /* 0x00000010ff297819 */ /* 0x100fe2000001161f */
[----:B------:R-:W-:Y:S01]  /*d830*/  HADD2.F32 R75, -RZ, R75.H1_H1 ;  /* 0x3000004bff4b7230 */ /* 0x000fe20000004100 */
[----:B------:R-:W-:Y:S01]  /*d840*/  SHF.R.U64 R45, R30, 0x10, R31 ;  /* 0x000000101e2d7819 */ /* 0x000fe2000000121f */
[----:B------:R-:W-:Y:S02]  /*d850*/  HADD2.F32 R39, -RZ, R39.H0_H0 ;  /* 0x20000027ff277230 */ /* 0x000fe40000004100 */
        /* <DEDUP_REMOVED lines=33> */
.L_x_6327:
[----:B------:R-:W-:Y:S05]  /*da70*/  BSYNC B1 ;  /* 0x0000000000017941 */ /* 0x000fea0003800000 */
.L_x_6326:
[----:B------:R-:W-:Y:S04]  /*da80*/  BSSY B1, `(.L_x_6328) ;  /* 0x000002c000017945 */ /* 0x000fe80003800000 */
[----:B------:R-:W-:Y:S05]  /*da90*/  @P1 BRA `(.L_x_6329) ;  /* 0x0000000000a81947 */ /* 0x000fea0003800000 */
[----:B0-----:R-:W0:Y:S01]  /*daa0*/  LDS.128 R4, [R0+0x2000] ;  /* 0x0020000000047984 */ /* 0x001e220000000c00 */
        /* <DEDUP_REMOVED lines=41> */
.L_x_6329:
[----:B------:R-:W-:Y:S05]  /*dd40*/  BSYNC B1 ;  /* 0x0000000000017941 */ /* 0x000fea0003800000 */
.L_x_6328:
        /* <DEDUP_REMOVED lines=44> */
.L_x_6331:
[----:B------:R-:W-:Y:S05]  /*e010*/  BSYNC B1 ;  /* 0x0000000000017941 */ /* 0x000fea0003800000 */
.L_x_6330:
        /* <DEDUP_REMOVED lines=44> */
.L_x_6333:
[----:B------:R-:W-:Y:S05]  /*e2e0*/  BSYNC B1 ;  /* 0x0000000000017941 */ /* 0x000fea0003800000 */
.L_x_6332:
        /* <DEDUP_REMOVED lines=44> */
.L_x_6335:
[----:B------:R-:W-:Y:S05]  /*e5b0*/  BSYNC B1 ;  /* 0x0000000000017941 */ /* 0x000fea0003800000 */
.L_x_6334:
[----:B------:R-:W-:Y:S05]  /*e5c0*/  @P5 BRA `(.L_x_6325) ;  /* 0x0000003800145947 */ /* 0x000fea0003800000 */
[----:B01234-:R-:W0:Y:S01]  /*e5d0*/  LDS.128 R4, [R0+0xa000] ;  /* 0x00a0000000047984 */ /* 0x01fe220000000c00 */
[----:B------:R-:W-:Y:S01]  /*e5e0*/  SHF.R.U32.HI R13, RZ, 0x10, R11 ;  /* 0x00000010ff0d7819 */ /* 0x000fe2000001160b */
[--C-:B------:R-:W-:Y:S01]  /*e5f0*/  HADD2.F32 R12, -RZ, R64.reuse.H0_H0 ;  /* 0x20000040ff0c7230 */ /* 0x100fe20000004100 */
        /* <DEDUP_REMOVED lines=40> */
.L_x_6304:
[----:B------:R-:W0:Y:S01]  /*e880*/  S2R R0, SR_TID.X ;  /* 0x0000000000007919 */ /* 0x000e220000002100 */
[----:B------:R-:W1:Y:S01]  /*e890*/  LDC R69, c[0x0][0x448] ;  /* 0x00011200ff457b82 */ /* 0x000e620000000800 */
[----:B------:R-:W-:Y:S01]  /*e8a0*/  ULDC.64 UR4, c[0x0][0x3f8] ;  /* 0x0000fe0000047ab9 */ /* 0x000fe20000000a00 */
[----:B------:R-:W-:Y:S01]  /*e8b0*/  MOV R8, R24 ;  /* 0x0000001800087202 */ /* 0x000fe20000000f00 */
[----:B------:R-:W-:Y:S01]  /*e8c0*/  ULDC.64 UR6, c[0x0][0x408] ;  /* 0x0001020000067ab9 */ /* 0x000fe20000000a00 */
[----:B------:R-:W-:Y:S02]  /*e8d0*/  IMAD.MOV.U32 R9, RZ, RZ, R27 ;  /* 0x000000ffff097224 */ /* 0x000fe400078e001b */
[----:B------:R-:W-:Y:S01]  /*e8e0*/  IMAD.MOV.U32 R4, RZ, RZ, R144 ;  /* 0x000000ffff047224 */ /* 0x000fe200078e0090 */
[----:B-1----:R-:W-:Y:S01]  /*e8f0*/  ISETP.NE.AND P0, PT, R69, 0x1, PT ;  /* 0x000000014500780c */ /* 0x002fe20003f05270 */
[----:B0-----:R-:W-:-:S05]  /*e900*/  VIADD R0, R0, 0xffffff80 ;  /* 0xffffff8000007836 */ /* 0x001fca0000000000 */
[----:B------:R-:W-:-:S07]  /*e910*/  SHF.R.S32.HI R3, RZ, 0x1f, R0 ;  /* 0x0000001fff037819 */ /* 0x000fce0000011400 */
[----:B------:R-:W0:Y:S01]  /*e920*/  @P0 LDC R5, c[0x0][0x450] ;  /* 0x00011400ff050b82 */ /* 0x000e220000000800 */
[----:B------:R-:W-:-:S04]  /*e930*/  LEA.HI R3, R3, R0, RZ, 0x2 ;  /* 0x0000000003037211 */ /* 0x000fc800078f10ff */
[----:B------:R-:W-:-:S05]  /*e940*/  LOP3.LUT R3, R3, 0xfffffffc, RZ, 0xc0, !PT ;  /* 0xfffffffc03037812 */ /* 0x000fca00078ec0ff */
[----:B------:R-:W-:Y:S02]  /*e950*/  IMAD.IADD R3, R0, 0x1, -R3 ;  /* 0x0000000100037824 */ /* 0x000fe400078e0a03 */
[----:B------:R-:W1:Y:S02]  /*e960*/  @P0 LDC R0, c[0x0][0x44c] ;  /* 0x00011300ff000b82 */ /* 0x000e640000000800 */
[----:B------:R-:W-:-:S04]  /*e970*/  IMAD R3, R3, 0x40, R10 ;  /* 0x0000004003037824 */ /* 0x000fc800078e020a */
[----:B-1----:R-:W-:-:S05]  /*e980*/  @P0 IMAD.HI.U32 R0, R3, R0, RZ ;  /* 0x0000000003000227 */ /* 0x002fca00078e00ff */
[----:B0-----:R-:W-:Y:S01]  /*e990*/  @P0 SHF.R.U32.HI R3, RZ, R5, R0 ;  /* 0x00000005ff030219 */ /* 0x001fe20000011600 */
        /* <DEDUP_REMOVED lines=22> */
[----:B0-----:R-:W-:Y:S01]  /*eb00*/  IMAD.MOV.U32 R21, RZ, RZ, R3 ;  /* 0x000000ffff157224 */ /* 0x001fe200078e0003 */
[----:B-12---:R-:W-:-:S07]  /*eb10*/  MOV R20, R0 ;  /* 0x0000000000147202 */ /* 0x006fce0000000f00 */
.L_x_6601:
        /* <DEDUP_REMOVED lines=18> */
[----:B------:R-:W2:Y:S01]  /*ec40*/  LDL R3, [R1+0x58] ;  /* 0x0000580001037983 */ /* 0x000ea20000100800 */
[----:B------:R-:W-:-:S03]  /*ec50*/  ULDC UR4, c[0x0][0x3f4] ;  /* 0x0000fd0000047ab9 */ /* 0x000fc60000000800 */
[----:B------:R-:W3:Y:S01]  /*ec60*/  LDL R0, [R1+0x5c] ;  /* 0x00005c0001007983 */ /* 0x000ee20000100800 */
[----:B------:R-:W-:Y:S02]  /*ec70*/  ISETP.GE.AND P0, PT, R18, UR4, PT ;  /* 0x0000000412007c0c */ /* 0x000fe4000bf06270 */
[----:B------:R-:W-:Y:S02]  /*ec80*/  CS2R R32, SRZ ;  /* 0x0000000000207805 */ /* 0x000fe4000001ff00 */
[----:B------:R-:W-:Y:S02]  /*ec90*/  ISETP.GE.AND P1, PT, R206, UR4, PT ;  /* 0x00000004ce007c0c */ /* 0x000fe4000bf26270 */
[----:B------:R-:W-:Y:S02]  /*eca0*/  CS2R R34, SRZ ;  /* 0x0000000000227805 */ /* 0x000fe4000001ff00 */
[----:B------:R-:W-:Y:S02]  /*ecb0*/  ISETP.GE.AND P2, PT, R207, UR4, PT ;  /* 0x00000004cf007c0c */ /* 0x000fe4000bf46270 */
[----:B------:R-:W-:-:S02]  /*ecc0*/  CS2R R44, SRZ ;  /* 0x00000000002c7805 */ /* 0x000fc4000001ff00 */
[----:B------:R-:W-:Y:S02]  /*ecd0*/  CS2R R46, SRZ ;  /* 0x00000000002e7805 */ /* 0x000fe4000001ff00 */
[----:B------:R-:W-:Y:S02]  /*ece0*/  CS2R R28, SRZ ;  /* 0x00000000001c7805 */ /* 0x000fe4000001ff00 */
[----:B------:R-:W-:Y:S01]  /*ecf0*/  CS2R R30, SRZ ;  /* 0x00000000001e7805 */ /* 0x000fe2000001ff00 */
[----:B------:R-:W-:Y:S01]  /*ed00*/  @!P0 IMAD.WIDE R4, R18, 0x2, R20 ;  /* 0x0000000212048825 */ /* 0x000fe200078e0214 */
[----:B------:R-:W-:Y:S02]  /*ed10*/  CS2R R40, SRZ ;  /* 0x0000000000287805 */ /* 0x000fe4000001ff00 */
[----:B------:R-:W-:Y:S02]  /*ed20*/  CS2R R42, SRZ ;  /* 0x00000000002a7805 */ /* 0x000fe4000001ff00 */
[----:B------:R-:W-:-:S02]  /*ed30*/  CS2R R24, SRZ ;  /* 0x0000000000187805 */ /* 0x000fc4000001ff00 */
[----:B------:R-:W-:Y:S01]  /*ed40*/  CS2R R26, SRZ ;  /* 0x00000000001a7805 */ /* 0x000fe2000001ff00 */
[----:B------:R0:W5:Y:S01]  /*ed50*/  @!P0 LD.E.128 R32, desc[UR60][R4.64] ;  /* 0x0000003c04208980 */ /* 0x000162000c101d00 */
[----:B------:R-:W-:Y:S02]  /*ed60*/  CS2R R36, SRZ ;  /* 0x0000000000247805 */ /* 0x000fe4000001ff00 */
[----:B------:R-:W-:Y:S01]  /*ed70*/  CS2R R38, SRZ ;  /* 0x0000000000267805 */ /* 0x000fe2000001ff00 */
[----:B0-----:R-:W-:-:S05]  /*ed80*/  @!P0 IMAD.WIDE R4, R18, 0x2, R50 ;  /* 0x0000000212048825 */ /* 0x001fca00078e0232 */
[----:B------:R0:W5:Y:S01]  /*ed90*/  @!P0 LD.E.128 R44, desc[UR60][R4.64] ;  /* 0x0000003c042c8980 */ /* 0x000162000c101d00 */
[----:B--2---:R-:W-:Y:S02]  /*eda0*/  @!P1 IMAD.SHL.U32 R15, R3, 0x8, RZ ;  /* 0x00000008030f9824 */ /* 0x004fe400078e00ff */
[----:B---3--:R-:W-:Y:S02]  /*edb0*/  @!P2 IMAD.SHL.U32 R49, R0, 0x8, RZ ;  /* 0x000000080031a824 */ /* 0x008fe400078e00ff */
[----:B------:R-:W-:-:S04]  /*edc0*/  @!P1 IMAD.WIDE R12, R15, 0x2, R20 ;  /* 0x000000020f0c9825 */ /* 0x000fc800078e0214 */
[----:B------:R-:W-:Y:S01]  /*edd0*/  @!P2 IMAD.WIDE R20, R49, 0x2, R20 ;  /* 0x000000023114a825 */ /* 0x000fe200078e0214 */
[----:B------:R0:W5:Y:S03]  /*ede0*/  @!P1 LD.E.128 R28, desc[UR60][R12.64] ;  /* 0x0000003c0c1c9980 */ /* 0x000166000c101d00 */
[--C-:B------:R-:W-:Y:S01]  /*edf0*/  @!P1 IMAD.WIDE R14, R15, 0x2, R50.reuse ;  /* 0x000000020f0e9825 */ /* 0x100fe200078e0232 */
[----:B------:R0:W5:Y:S03]  /*ee00*/  @!P2 LD.E.128 R24, desc[UR60][R20.64] ;  /* 0x0000003c1418a980 */ /* 0x000166000c101d00 */
[----:B------:R-:W-:Y:S01]  /*ee10*/  @!P2 IMAD.WIDE R48, R49, 0x2, R50 ;  /* 0x000000023130a825 */ /* 0x000fe200078e0232 */
[----:B------:R0:W5:Y:S04]  /*ee20*/  @!P1 LD.E.128 R40, desc[UR60][R14.64] ;  /* 0x0000003c0e289980 */ /* 0x000168000c101d00 */
[----:B------:R0:W5:Y:S02]  /*ee30*/  @!P2 LD.E.128 R36, desc[UR60][R48.64] ;  /* 0x0000003c3024a980 */ /* 0x000164000c101d00 */
.L_x_6338:
[----:B------:R-:W-:Y:S05]  /*ee40*/  BSYNC B1 ;  /* 0x0000000000017941 */ /* 0x000fea0003800000 */
.L_x_6337:
[----:B0----5:R-:W-:Y:S01]  /*ee50*/  IMAD.MOV.U32 R5, RZ, RZ, R47 ;  /* 0x000000ffff057224 */ /* 0x021fe200078e002f */
[----:B------:R-:W-:Y:S01]  /*ee60*/  MOV R0, R44 ;  /* 0x0000002c00007202 */ /* 0x000fe20000000f00 */
[----:B------:R-:W-:Y:S01]  /*ee70*/  IMAD.MOV.U32 R3, RZ, RZ, R45 ;  /* 0x000000ffff037224 */ /* 0x000fe200078e002d */
[----:B------:R-:W-:Y:S01]  /*ee80*/  UMOV UR4, 0xffffffff ;  /* 0xffffffff00047882 */ /* 0x000fe20000000000 */
        /* <DEDUP_REMOVED lines=35> */
[----:B------:R-:W-:Y:S02]  /*f0c0*/  PRMT R78, R4, 0x5410, R5 ;  /* 0x00005410044e7816 */ /* 0x000fe40000000005 */
[----:B------:R-:W-:Y:S02]  /*f0d0*/  CS2R R4, SRZ ;  /* 0x0000000000047805 */ /* 0x000fe4000001ff00 */
[----:B------:R-:W-:Y:S01]  /*f0e0*/  PRMT R77, R0, 0x5410, R3 ;  /* 0x00005410004d7816 */ /* 0x000fe20000000003 */
[----:B------:R-:W-:Y:S06]  /*f0f0*/  BRA.DIV UR4, `(.L_x_6339) ;  /* 0x000001e6045c7947 */ /* 0x000fec000b800000 */
[----:B------:R-:W0:Y:S04]  /*f100*/  SHFL.IDX PT, R3, R8, 0x1, 0x1c1f ;  /* 0x003c1f0008037f89 */ /* 0x000e2800000e0000 */
[----:B------:R-:W1:Y:S04]  /*f110*/  SHFL.IDX PT, R0, R6, 0x1, 0x1c1f ;  /* 0x003c1f0006007f89 */ /* 0x000e6800000e0000 */
[----:B------:R-:W2:Y:S04]  /*f120*/  SHFL.IDX PT, R7, R7, 0x1, 0x1c1f ;  /* 0x003c1f0007077f89 */ /* 0x000ea800000e0000 */
[----:B------:R3:W4:Y:S01]  /*f130*/  SHFL.IDX PT, R14, R9, 0x1, 0x1c1f ;  /* 0x003c1f00090e7f89 */ /* 0x00072200000e0000 */
[----:B0-----:R-:W-:Y:S01]  /*f140*/  IMAD.MOV.U32 R21, RZ, RZ, R3 ;  /* 0x000000ffff157224 */ /* 0x001fe200078e0003 */
[----:B-1-3--:R-:W-:-:S07]  /*f150*/  MOV R20, R0 ;  /* 0x0000000000147202 */ /* 0x00afce0000000f00 */
.L_x_6607:
        /* <DEDUP_REMOVED lines=27> */
[----:B------:R-:W-:Y:S01]  /*f310*/  CS2R R52, SRZ ;  /* 0x0000000000347805 */ /* 0x000fe2000001ff00 */
[----:B------:R-:W-:Y:S01]  /*f320*/  @!P0 IMAD.WIDE R12, R18, 0x2, R20 ;  /* 0x00000002120c8825 */ /* 0x000fe200078e0214 */
[----:B------:R-:W-:Y:S02]  /*f330*/  CS2R R54, SRZ ;  /* 0x0000000000367805 */ /* 0x000fe4000001ff00 */
[----:B------:R-:W-:Y:S02]  /*f340*/  CS2R R8, SRZ ;  /* 0x0000000000087805 */ /* 0x000fe4000001ff00 */
[----:B------:R-:W-:Y:S02]  /*f350*/  CS2R R10, SRZ ;  /* 0x00000000000a7805 */ /* 0x000fe4000001ff00 */
[----:B------:R-:W-:Y:S01]  /*f360*/  CS2R R56, SRZ ;  /* 0x0000000000387805 */ /* 0x000fe2000001ff00 */
[----:B------:R0:W5:Y:S01]  /*f370*/  @!P0 LD.E.128 R48, desc[UR60][R12.64] ;  /* 0x0000003c0c308980 */ /* 0x000162000c101d00 */
[----:B------:R-:W-:-:S02]  /*f380*/  CS2R R58, SRZ ;  /* 0x00000000003a7805 */ /* 0x000fc4000001ff00 */
[----:B------:R-:W-:Y:S02]  /*f390*/  CS2R R14, SRZ ;  /* 0x00000000000e7805 */ /* 0x000fe4000001ff00 */
[----:B0-----:R-:W-:Y:S01]  /*f3a0*/  CS2R R12, SRZ ;  /* 0x00000000000c7805 */ /* 0x001fe2000001ff00 */
[----:B--2---:R-:W-:Y:S01]  /*f3b0*/  @!P1 IMAD.SHL.U32 R65, R3, 0x8, RZ ;  /* 0x0000000803419824 */ /* 0x004fe200078e00ff */
[----:B---3--:R-:W-:-:S03]  /*f3c0*/  @!P2 SHF.L.U32 R67, R0, 0x3, RZ ;  /* 0x000000030043a819 */ /* 0x008fc600000006ff */
[----:B------:R-:W-:-:S04]  /*f3d0*/  @!P1 IMAD.WIDE R62, R65, 0x2, R20 ;  /* 0x00000002413e9825 */ /* 0x000fc800078e0214 */
[----:B------:R-:W-:Y:S01]  /*f3e0*/  @!P2 IMAD.WIDE R20, R67, 0x2, R20 ;  /* 0x000000024314a825 */ /* 0x000fe200078e0214 */
[----:B------:R0:W5:Y:S03]  /*f3f0*/  @!P1 LD.E.128 R52, desc[UR60][R62.64] ;  /* 0x0000003c3e349980 */ /* 0x000166000c101d00 */
[--C-:B------:R-:W-:Y:S01]  /*f400*/  @!P1 IMAD.WIDE R64, R65, 0x2, R60.reuse ;  /* 0x0000000241409825 */ /* 0x100fe200078e023c */
[----:B------:R0:W5:Y:S03]  /*f410*/  @!P2 LD.E.128 R56, desc[UR60][R20.64] ;  /* 0x0000003c1438a980 */ /* 0x000166000c101d00 */
[--C-:B------:R-:W-:Y:S01]  /*f420*/  @!P2 IMAD.WIDE R66, R67, 0x2, R60.reuse ;  /* 0x000000024342a825 */ /* 0x100fe200078e023c */
[----:B------:R0:W5:Y:S03]  /*f430*/  @!P1 LD.E.128 R8, desc[UR60][R64.64] ;  /* 0x0000003c40089980 */ /* 0x000166000c101d00 */
[----:B------:R-:W-:Y:S01]  /*f440*/  @!P0 IMAD.WIDE R60, R18, 0x2, R60 ;  /* 0x00000002123c8825 */ /* 0x000fe200078e023c */
[----:B------:R0:W5:Y:S04]  /*f450*/  @!P2 LD.E.128 R12, desc[UR60][R66.64] ;  /* 0x0000003c420ca980 */ /* 0x000168000c101d00 */
[----:B------:R0:W5:Y:S02]  /*f460*/  @!P0 LD.E.128 R4, desc[UR60][R60.64] ;  /* 0x0000003c3c048980 */ /* 0x000164000c101d00 */
.L_x_6341:
[----:B------:R-:W-:Y:S05]  /*f470*/  BSYNC B1 ;  /* 0x0000000000017941 */ /* 0x000fea0003800000 */
.L_x_6340:
[----:B-----5:R-:W-:Y:S01]  /*f480*/  IMAD.MOV.U32 R3, RZ, RZ, R4 ;  /* 0x000000ffff037224 */ /* 0x020fe200078e0004 */
[----:B------:R-:W-:Y:S01]  /*f490*/  LEA.HI R0, R236, R236, RZ, 0x1 ;  /* 0x000000ecec007211 */ /* 0x000fe200078f08ff */
[----:B0-----:R-:W-:Y:S01]  /*f4a0*/  IMAD.MOV.U32 R20, RZ, RZ, R5 ;  /* 0x000000ffff147224 */ /* 0x001fe200078e0005 */
[----:B------:R-:W-:Y:S01]  /*f4b0*/  BSSY B1, `(.L_x_6342) ;  /* 0x000002c000017945 */ /* 0x000fe20003800000 */
[----:B------:R-:W-:Y:S02]  /*f4c0*/  IMAD.MOV.U32 R21, RZ, RZ, R6 ;  /* 0x000000ffff157224 */ /* 0x000fe400078e0006 */
[----:B------:R-:W-:Y:S01]  /*f4d0*/  IMAD.MOV.U32 R60, RZ, RZ, R7 ;  /* 0x000000ffff3c7224 */ /* 0x000fe200078e0007 */
[----:B------:R-:W-:Y:S01]  /*f4e0*/  PRMT R79, R3, 0x5410, R20 ;  /* 0x00005410034f7816 */ /* 0x000fe20000000014 */
[----:B------:R-:W-:Y:S01]  /*f4f0*/  IMAD.MOV.U32 R20, RZ, RZ, R9 ;  /* 0x000000ffff147224 */ /* 0x000fe200078e0009 */
[----:B------:R-:W-:Y:S01]  /*f500*/  LOP3.LUT R3, R0, 0xfffffffe, RZ, 0xc0, !PT ;  /* 0xfffffffe00037812 */ /* 0x000fe200078ec0ff */
[----:B------:R-:W-:Y:S01]  /*f510*/  IMAD.MOV.U32 R62, RZ, RZ, R50 ;  /* 0x000000ffff3e7224 */ /* 0x000fe200078e0032 */
[----:B------:R-:W-:Y:S01]  /*f520*/  PRMT R80, R21, 0x5410, R60 ;  /* 0x0000541015507816 */ /* 0x000fe2000000003c */
[----:B------:R-:W-:Y:S01]  /*f530*/  IMAD.MOV.U32 R21, RZ, RZ, R10 ;  /* 0x000000ffff157224 */ /* 0x000fe200078e000a */
[----:B------:R-:W-:Y:S01]  /*f540*/  MOV R0, R8 ;  /* 0x0000000800007202 */ /* 0x000fe20000000f00 */
[----:B------:R-:W-:Y:S01]  /*f550*/  IMAD.IADD R3, R236, 0x1, -R3 ;  /* 0x00000001ec037824 */ /* 0x000fe200078e0a03 */
[----:B------:R-:W-:Y:S01]  /*f560*/  PRMT R82, R62, 0x7610, R82 ;  /* 0x000076103e527816 */ /* 0x000fe20000000052 */
        /* <DEDUP_REMOVED lines=8> */
[----:B------:R-:W-:Y:S01]  /*f5f0*/  MOV R21, R14 ;  /* 0x0000000e00157202 */ /* 0x000fe20000000f00 */
[----:B------:R-:W-:Y:S01]  /*f600*/  IMAD.MOV.U32 R62, RZ, RZ, R53 ;  /* 0x000000ffff3e7224 */ /* 0x000fe200078e0035 */
[--C-:B------:R-:W-:Y:S01]  /*f610*/  PRMT R3, R3, 0x5410, R20.reuse ;  /* 0x0000541003037816 */ /* 0x100fe20000000014 */
[----:B------:R-:W-:Y:S01]  /*f620*/  IMAD.MOV.U32 R63, RZ, RZ, R57 ;  /* 0x000000ffff3f7224 */ /* 0x000fe200078e0039 */
[----:B------:R-:W-:Y:S01]  /*f630*/  PRMT R20, R21, 0x7610, R20 ;  /* 0x0000761015147816 */ /* 0x000fe20000000014 */
[----:B------:R-:W-:Y:S01]  /*f640*/  IMAD.MOV.U32 R21, RZ, RZ, R48 ;  /* 0x000000ffff157224 */ /* 0x000fe200078e0030 */
[----:B------:R-:W-:Y:S01]  /*f650*/  PRMT R72, R72, 0x5410, R0 ;  /* 0x0000541048487816 */ /* 0x000fe20000000000 */
[----:B------:R-:W-:-:S03]  /*f660*/  IMAD.MOV.U32 R0, RZ, RZ, R15 ;  /* 0x000000ffff007224 */ /* 0x000fc600078e000f */
[----:B------:R-:W-:Y:S01]  /*f670*/  PRMT R81, R21, 0x5410, R60 ;  /* 0x0000541015517816 */ /* 0x000fe2000000003c */
[----:B------:R-:W-:Y:S01]  /*f680*/  IMAD.MOV.U32 R21, RZ, RZ, R51 ;  /* 0x000000ffff157224 */ /* 0x000fe200078e0033 */
[----:B------:R-:W-:Y:S02]  /*f690*/  MOV R60, R52 ;  /* 0x00000034003c7202 */ /* 0x000fe40000000f00 */
[----:B------:R-:W-:Y:S02]  /*f6a0*/  PRMT R20, R20, 0x5410, R0 ;  /* 0x0000541014147816 */ /* 0x000fe40000000000 */
[----:B------:R-:W-:Y:S01]  /*f6b0*/  PRMT R82, R82, 0x5410, R21 ;  /* 0x0000541052527816 */ /* 0x000fe20000000015 */
[----:B------:R-:W-:Y:S01]  /*f6c0*/  IMAD.MOV.U32 R21, RZ, RZ, R54 ;  /* 0x000000ffff157224 */ /* 0x000fe200078e0036 */
[----:B------:R-:W-:Y:S01]  /*f6d0*/  PRMT R73, R60, 0x5410, R62 ;  /* 0x000054103c497816 */ /* 0x000fe2000000003e */
[----:B------:R-:W-:Y:S01]  /*f6e0*/  IMAD.MOV.U32 R60, RZ, RZ, R55 ;  /* 0x000000ffff3c7224 */ /* 0x000fe200078e0037 */
[----:B------:R-:W-:Y:S01]  /*f6f0*/  VIADDMNMX R0, R69, -R222, 0x80, PT ;  /* 0x0000008045007446 */ /* 0x000fe200038009de */
[----:B------:R-:W-:-:S03]  /*f700*/  IMAD.MOV.U32 R62, RZ, RZ, R56 ;  /* 0x000000ffff3e7224 */ /* 0x000fc600078e0038 */
[----:B------:R-:W-:Y:S02]  /*f710*/  PRMT R74, R21, 0x5410, R60 ;  /* 0x00005410154a7816 */ /* 0x000fe4000000003c */
[----:B------:R-:W-:Y:S01]  /*f720*/  PRMT R21, R62, 0x5410, R63 ;  /* 0x000054103e157816 */ /* 0x000fe2000000003f */
[----:B------:R-:W-:Y:S01]  /*f730*/  IMAD.MOV.U32 R62, RZ, RZ, R59 ;  /* 0x000000ffff3e7224 */ /* 0x000fe200078e003b */
[----:B------:R-:W-:Y:S02]  /*f740*/  ISETP.GE.AND P1, PT, R204, R0, PT ;  /* 0x00000000cc00720c */ /* 0x000fe40003f26270 */
[----:B------:R-:W-:Y:S01]  /*f750*/  MOV R60, R58 ;  /* 0x0000003a003c7202 */ /* 0x000fe20000000f00 */
[----:B0-----:R-:W-:Y:S10]  /*f760*/  @!P0 BRA `(.L_x_6343) ;  /* 0x000001e000388947 */ /* 0x001ff40003800000 */
.L_x_6608:
[----:B------:R-:W-:Y:S05]  /*f770*/  BSYNC B1 ;  /* 0x0000000000017941 */ /* 0x000fea0003800000 */
.L_x_6342:
[----:B------:R-:W-:Y:S01]  /*f780*/  BSSY B1, `(.L_x_6344) ;  /* 0x0000136000017945 */ /* 0x000fe20003800000 */
[----:B------:R-:W-:-:S03]  /*f790*/  PRMT R69, R60, 0x5410, R62 ;  /* 0x000054103c457816 */ /* 0x000fc6000000003e */
[----:B------:R-:W-:Y:S05]  /*f7a0*/  @P1 BRA `(.L_x_6345) ;  /* 0x0000001000cc1947 */ /* 0x000fea0003800000 */
[----:B------:R-:W1:Y:S01]  /*f7b0*/  LDC R71, c[0x0][0x3f4] ;  /* 0x0000fd00ff477b82 */ /* 0x000e620000000800 */
[----:B------:R-:W-:Y:S01]  /*f7c0*/  BSSY B2, `(.L_x_6346) ;  /* 0x000006d000027945 */ /* 0x000fe20003800000 */
[-C--:B-1----:R-:W-:Y:S02]  /*f7d0*/  ISETP.GE.AND P0, PT, R18, R71.reuse, PT ;  /* 0x000000471200720c */ /* 0x082fe40003f06270 */
[-C--:B------:R-:W-:Y:S02]  /*f7e0*/  ISETP.GE.AND P1, PT, R206, R71.reuse, PT ;  /* 0x00000047ce00720c */ /* 0x080fe40003f26270 */
[----:B------:R-:W-:-:S09]  /*f7f0*/  ISETP.GE.AND P2, PT, R207, R71, PT ;  /* 0x00000047cf00720c */ /* 0x000fd20003f46270 */
[----:B------:R-:W-:Y:S05]  /*f800*/  @P0 BRA `(.L_x_6347) ;  /* 0x0000000400a00947 */ /* 0x000fea0003800000 */
[----:B------:R-:W1:Y:S01]  /*f810*/  S2R R64, SR_TID.X ;  /* 0x0000000000407919 */ /* 0x000e620000002100 */
[----:B------:R-:W-:Y:S01]  /*f820*/  LOP3.LUT R60, R216, 0x38, R18, 0xf8, !PT ;  /* 0x00000038d83c7812 */ /* 0x000fe200078ef812 */
[--C-:B------:R-:W-:Y:S01]  /*f830*/  HADD2.F32 R99, -RZ, R93.reuse.H0_H0 ;  /* 0x2000005dff637230 */ /* 0x100fe20000004100 */
[--C-:B------:R-:W-:Y:S01]  /*f840*/  SHF.R.U64 R44, R44, 0x10, R45.reuse ;  /* 0x000000102c2c7819 */ /* 0x100fe2000000122d */
[----:B------:R-:W-:Y:S01]  /*f850*/  HADD2.F32 R97, -RZ, R93.H1_H1 ;  /* 0x3000005dff617230 */ /* 0x000fe20000004100 */
[----:B0-----:R-:W-:Y:S01]  /*f860*/  LOP3.LUT R61, R60, R217, RZ, 0x3c, !PT ;  /* 0x000000d93c3d7212 */ /* 0x001fe200078e3cff */
[----:B------:R-:W-:Y:S01]  /*f870*/  HADD2.F32 R102, -RZ, R91.H1_H1 ;  /* 0x3000005bff667230 */ /* 0x000fe20000004100 */
[----:B------:R-:W-:Y:S02]  /*f880*/  SHF.R.U32.HI R100, RZ, 0x10, R45 ;  /* 0x00000010ff647819 */ /* 0x000fe4000001162d */
[----:B------:R-:W-:Y:S01]  /*f890*/  SHF.R.U64 R32, R32, 0x10, R33 ;  /* 0x0000001020207819 */ /* 0x000fe20000001221 */
[----:B------:R-:W-:Y:S01]  /*f8a0*/  IMAD.IADD R61, R218, 0x1, R61 ;  /* 0x00000001da3d7824 */ /* 0x000fe200078e023d */
[----:B------:R-:W-:Y:S01]  /*f8b0*/  SHF.R.U32.HI R98, RZ, 0x10, R33 ;  /* 0x00000010ff627819 */ /* 0x000fe20000011621 */
[----:B------:R-:W-:Y:S01]  /*f8c0*/  HADD2.F32 R100, -RZ, R100.H0_H0 ;  /* 0x20000064ff647230 */ /* 0x000fe20000004100 */
[----:B------:R-:W-:Y:S01]  /*f8d0*/  SHF.R.U64 R33, R34, 0x10, R35 ;  /* 0x0000001022217819 */ /* 0x000fe20000001223 */
[----:B------:R-:W-:Y:S01]  /*f8e0*/  IMAD R87, R61, 0x2, R16 ;  /* 0x000000023d577824 */ /* 0x000fe200078e0210 */
[----:B------:R-:W-:-:S02]  /*f8f0*/  SHF.R.U64 R34, R46, 0x10, R47 ;  /* 0x000000102e227819 */ /* 0x000fc4000000122f */
[----:B------:R-:W-:Y:S01]  /*f900*/  SHF.R.U32.HI R105, RZ, 0x10, R47 ;  /* 0x00000010ff697819 */ /* 0x000fe2000001162f */
[----:B------:R-:W-:Y:S01]  /*f910*/  HADD2.F32 R33, -RZ, R33.H0_H0 ;  /* 0x20000021ff217230 */ /* 0x000fe20000004100 */
[----:B------:R-:W-:-:S05]  /*f920*/  SHF.R.U32.HI R90, RZ, 0x10, R35 ;  /* 0x00000010ff5a7819 */ /* 0x000fca0000011623 */
[----:B------:R-:W-:Y:S02]  /*f930*/  HADD2.F32 R90, -RZ, R90.H0_H0 ;  /* 0x2000005aff5a7230 */ /* 0x000fe40000004100 */
[----:B-1----:R-:W-:-:S05]  /*f940*/  VIADD R64, R64, 0xffffff80 ;  /* 0xffffff8040407836 */ /* 0x002fca0000000000 */
[----:B------:R-:W-:-:S04]  /*f950*/  SHF.R.S32.HI R63, RZ, 0x1f, R64 ;  /* 0x0000001fff3f7819 */ /* 0x000fc80000011440 */
[----:B------:R-:W-:-:S04]  /*f960*/  LEA.HI R63, R63, R64, RZ, 0x2 ;  /* 0x000000403f3f7211 */ /* 0x000fc800078f10ff */
[----:B------:R-:W-:-:S05]  /*f970*/  LOP3.LUT R63, R63, 0xfffffffc, RZ, 0xc0, !PT ;  /* 0xfffffffc3f3f7812 */ /* 0x000fca00078ec0ff */
[----:B------:R-:W-:-:S05]  /*f980*/  IMAD.IADD R63, R64, 0x1, -R63 ;  /* 0x00000001403f7824 */ /* 0x000fca00078e0a3f */
[----:B------:R-:W-:-:S04]  /*f990*/  LEA.HI R62, R71, R63, RZ, 0x1d ;  /* 0x0000003f473e7211 */ /* 0x000fc800078fe8ff */
[----:B------:R-:W-:Y:S01]  /*f9a0*/  SHF.R.S32.HI R65, RZ, 0x1f, R62 ;  /* 0x0000001fff417819 */ /* 0x000fe2000001143e */
[----:B------:R-:W-:-:S03]  /*f9b0*/  IMAD.SHL.U32 R63, R62, 0x8, RZ ;  /* 0x000000083e3f7824 */ /* 0x000fc600078e00ff */
[----:B------:R-:W-:Y:S02]  /*f9c0*/  LEA.HI R65, R65, R62, RZ, 0x3 ;  /* 0x0000003e41417211 */ /* 0x000fe400078f18ff */
[----:B------:R-:W-:Y:S02]  /*f9d0*/  LOP3.LUT R60, R216, 0x38, R63, 0xf8, !PT ;  /* 0x00000038d83c7812 */ /* 0x000fe400078ef83f */
[----:B------:R-:W-:Y:S02]  /*f9e0*/  SHF.L.U32 R65, R65, 0xa, RZ ;  /* 0x0000000a41417819 */ /* 0x000fe400000006ff */
[----:B------:R-:W-:Y:S02]  /*f9f0*/  LOP3.LUT R64, R60, R217, RZ, 0x3c, !PT ;  /* 0x000000d93c407212 */ /* 0x000fe400078e3cff */
[----:B------:R-:W-:Y:S01]  /*fa00*/  LOP3.LUT R65, R65, 0x7fffe000, RZ, 0xc0, !PT ;  /* 0x7fffe00041417812 */ /* 0x000fe200078ec0ff */
[----:B------:R-:W0:Y:S03]  /*fa10*/  LDS.128 R60, [R87+0x15400] ;  /* 0x01540000573c7984 */ /* 0x000e260000000c00 */
[----:B------:R-:W-:-:S05]  /*fa20*/  IADD3 R65, R64, R65, R218 ;  /* 0x0000004140417210 */ /* 0x000fca0007ffe0da */
        /* <DEDUP_REMOVED lines=15> */
[C---:B------:R-:W-:Y:S01]  /*fb20*/  FFMA.FTZ R45, R46.reuse, R97, -R101 ;  /* 0x000000612e2d7223 */ /* 0x040fe20000010865 */
[----:B------:R-:W-:Y:S02]  /*fb30*/  HADD2.F32 R97, -RZ, R98.H0_H0 ;  /* 0x20000062ff617230 */ /* 0x000fe40000004100 */
[C---:B------:R-:W-:Y:S01]  /*fb40*/  FMUL.FTZ R101, R93.reuse, R100 ;  /* 0x000000645d657220 */ /* 0x040fe20000410000 */
[--C-:B------:R-:W-:Y:S02]  /*fb50*/  HADD2.F32 R98, -RZ, R92.reuse.H0_H0 ;  /* 0x2000005cff627230 */ /* 0x100fe40000004100 */
[----:B------:R-:W-:Y:S01]  /*fb60*/  FFMA.FTZ R46, R46, R99, R103 ;  /* 0x000000632e2e7223 */ /* 0x000fe20000010067 */
[----:B------:R-:W-:Y:S02]  /*fb70*/  HADD2.F32 R92, -RZ, R92.H1_H1 ;  /* 0x3000005cff5c7230 */ /* 0x000fe40000004100 */
[-C--:B------:R-:W-:Y:S01]  /*fb80*/  FMUL.FTZ R93, R93, R97.reuse ;  /* 0x000000615d5d7220 */ /* 0x080fe20000410000 */
[----:B------:R-:W-:Y:S01]  /*fb90*/  FFMA.FTZ R106, R94, R97, -R101 ;  /* 0x000000615e6a7223 */ /* 0x000fe20000010865 */
[----:B------:R-:W-:Y:S01]  /*fba0*/  FMUL.FTZ R104, R65, R98 ;  /* 0x0000006241687220 */ /* 0x000fe20000410000 */
[----:B------:R-:W-:-:S02]  /*fbb0*/  HADD2.F32 R96, -RZ, R67.H0_H0 ;  /* 0x20000043ff607230 */ /* 0x000fc40000004100 */
[----:B------:R-:W-:Y:S01]  /*fbc0*/  FMUL.FTZ R65, R65, R92 ;  /* 0x0000005c41417220 */ /* 0x000fe20000410000 */
[----:B------:R-:W-:Y:S01]  /*fbd0*/  FFMA.FTZ R93, R94, R100, R93 ;  /* 0x000000645e5d7223 */ /* 0x000fe2000001005d */
[C---:B------:R-:W-:Y:S01]  /*fbe0*/  FFMA.FTZ R104, R61.reuse, R92, -R104 ;  /* 0x0000005c3d687223 */ /* 0x040fe20000010868 */
[----:B------:R-:W-:Y:S02]  /*fbf0*/  HADD2.F32 R92, -RZ, R91.H0_H0 ;  /* 0x2000005bff5c7230 */ /* 0x000fe40000004100 */
[----:B------:R-:W-:Y:S01]  /*fc00*/  FFMA.FTZ R65, R61, R98, R65 ;  /* 0x000000623d417223 */ /* 0x000fe20000010041 */
[--C-:B------:R-:W-:Y:S02]  /*fc10*/  HADD2.F32 R61, -RZ, R89.reuse.H1_H1 ;  /* 0x30000059ff3d7230 */ /* 0x100fe40000004100 */
[C---:B------:R-:W-:Y:S01]  /*fc20*/  FMUL.FTZ R94, R95.reuse, R102 ;  /* 0x000000665f5e7220 */ /* 0x040fe20000410000 */
[----:B------:R-:W-:Y:S02]  /*fc30*/  HADD2.F32 R89, -RZ, R89.H0_H0 ;  /* 0x20000059ff597230 */ /* 0x000fe40000004100 */
[----:B------:R-:W-:Y:S01]  /*fc40*/  FMUL.FTZ R98, R95, R92 ;  /* 0x0000005c5f627220 */ /* 0x000fe20000410000 */
[----:B------:R-:W-:-:S02]  /*fc50*/  HADD2.F32 R67, -RZ, R67.H1_H1 ;  /* 0x30000043ff437230 */ /* 0x000fc40000004100 */
[C---:B------:R-:W-:Y:S01]  /*fc60*/  FFMA.FTZ R94, R47.reuse, R92, -R94 ;  /* 0x0000005c2f5e7223 */ /* 0x040fe2000001085e */
[----:B------:R-:W-:Y:S02]  /*fc70*/  HADD2.F32 R92, -RZ, R105.H0_H0 ;  /* 0x20000069ff5c7230 */ /* 0x000fe40000004100 */
[C---:B------:R-:W-:Y:S01]  /*fc80*/  FMUL.FTZ R100, R96.reuse, R89 ;  /* 0x0000005960647220 */ /* 0x040fe20000410000 */
[-C--:B------:R-:W-:Y:S01]  /*fc90*/  FMUL.FTZ R96, R96, R61.reuse ;  /* 0x0000003d60607220 */ /* 0x080fe20000410000 */
[----:B------:R-:W-:Y:S01]  /*fca0*/  FFMA.FTZ R98, R47, R102, R98 ;  /* 0x000000662f627223 */ /* 0x000fe20000010062 */
[----:B------:R-:W-:Y:S02]  /*fcb0*/  HADD2.F32 R64, -RZ, R64.H1_H1 ;  /* 0x30000040ff407230 */ /* 0x000fe40000004100 */
[----:B------:R-:W-:Y:S01]  /*fcc0*/  FFMA.FTZ R100, R35, R61, -R100 ;  /* 0x0000003d23647223 */ /* 0x000fe20000010864 */
[----:B------:R-:W-:Y:S02]  /*fcd0*/  HADD2.F32 R66, -RZ, R66.H1_H1 ;  /* 0x30000042ff427230 */ /* 0x000fe40000004100 */
        /* <DEDUP_REMOVED lines=27> */
.L_x_6347:
[----:B------:R-:W-:Y:S05]  /*fe90*/  BSYNC B2 ;  /* 0x0000000000027941 */ /* 0x000fea0003800000 */
.L_x_6346:
[----:B------:R-:W-:Y:S04]  /*fea0*/  BSSY B2, `(.L_x_6348) ;  /* 0x0000062000027945 */ /* 0x000fe80003800000 */
[----:B------:R-:W-:Y:S05]  /*feb0*/  @P1 BRA `(.L_x_6349) ;  /* 0x0000000400801947 */ /* 0x000fea0003800000 */
[----:B-1----:R-:W2:Y:S04]  /*fec0*/  LDL R32, [R1+0x58] ;  /* 0x0000580001207983 */ /* 0x002ea80000100800 */
[----:B------:R-:W3:Y:S01]  /*fed0*/  LDL R95, [R1+0x84] ;  /* 0x00008400015f7983 */ /* 0x000ee20000100800 */
[----:B------:R-:W-:Y:S01]  /*fee0*/  SHF.R.U32.HI R64, RZ, 0x10, R41 ;  /* 0x00000010ff407819 */ /* 0x000fe20000011629 */
[----:B------:R-:W-:Y:S01]  /*fef0*/  HADD2.F32 R63, -RZ, R85.H1_H1 ;  /* 0x30000055ff3f7230 */ /* 0x000fe20000004100 */
[----:B------:R-:W-:Y:S01]  /*ff00*/  SHF.R.U64 R91, R42, 0x10, R43 ;  /* 0x000000102a5b7819 */ /* 0x000fe2000000122b */
[----:B------:R-:W-:Y:S01]  /*ff10*/  HADD2.F32 R65, -RZ, R83.H1_H1 ;  /* 0x30000053ff417230 */ /* 0x000fe20000004100 */
[----:B------:R-:W-:Y:S01]  /*ff20*/  SHF.R.U32.HI R62, RZ, 0x10, R29 ;  /* 0x00000010ff3e7819 */ /* 0x000fe2000001161d */
[----:B------:R-:W-:Y:S01]  /*ff30*/  HADD2.F32 R64, -RZ, R64.H0_H0 ;  /* 0x20000040ff407230 */ /* 0x000fe20000004100 */
[----:B------:R-:W-:-:S02]  /*ff40*/  SHF.R.U64 R94, R30, 0x10, R31 ;  /* 0x000000101e5e7819 */ /* 0x000fc4000000121f */
[----:B------:R-:W-:Y:S02]  /*ff50*/  SHF.R.U64 R92, R40, 0x10, R41 ;  /* 0x00000010285c7819 */ /* 0x000fe40000001229 */
[----:B------:R-:W-:Y:S02]  /*ff60*/  SHF.R.U64 R28, R28, 0x10, R29 ;  /* 0x000000101c1c7819 */ /* 0x000fe4000000121d */
[----:B------:R-:W-:Y:S02]  /*ff70*/  SHF.R.U32.HI R89, RZ, 0x10, R43 ;  /* 0x00000010ff597819 */ /* 0x000fe4000001162b */
[----:B------:R-:W-:Y:S02]  /*ff80*/  SHF.R.U32.HI R93, RZ, 0x10, R31 ;  /* 0x00000010ff5d7819 */ /* 0x000fe4000001161f */
        /* <DEDUP_REMOVED lines=22> */
[-C--:B------:R-:W-:Y:S01]  /*100f0*/  FMUL.FTZ R87, R42, R63.reuse ;  /* 0x0000003f2a577220 */ /* 0x080fe20000410000 */
[----:B------:R-:W-:Y:S02]  /*10100*/  HADD2.F32 R42, -RZ, R62.H0_H0 ;  /* 0x2000003eff2a7230 */ /* 0x000fe40000004100 */
[----:B------:R-:W-:Y:S01]  /*10110*/  FMUL.FTZ R66, R45, R64 ;  /* 0x000000402d427220 */ /* 0x000fe20000410000 */
[----:B------:R-:W-:Y:S01]  /*10120*/  FFMA.FTZ R67, R30, R63, -R67 ;  /* 0x0000003f1e437223 */ /* 0x000fe20000010843 */
[----:B------:R-:W-:-:S02]  /*10130*/  HADD2.F32 R62, -RZ, R83.H0_H0 ;  /* 0x20000053ff3e7230 */ /* 0x000fc40000004100 */
[----:B------:R-:W-:Y:S01]  /*10140*/  FFMA.FTZ R87, R30, R65, R87 ;  /* 0x000000411e577223 */ /* 0x000fe20000010057 */
[----:B------:R-:W-:Y:S02]  /*10150*/  HADD2.F32 R30, -RZ, R85.H0_H0 ;  /* 0x20000055ff1e7230 */ /* 0x000fe40000004100 */
[-C--:B------:R-:W-:Y:S01]  /*10160*/  FFMA.FTZ R88, R33, R42.reuse, -R66 ;  /* 0x0000002a21587223 */ /* 0x080fe20000010842 */
[----:B------:R-:W-:Y:S01]  /*10170*/  FMUL.FTZ R90, R45, R42 ;  /* 0x0000002a2d5a7220 */ /* 0x000fe20000410000 */
[C---:B------:R-:W-:Y:S01]  /*10180*/  FMUL.FTZ R66, R41.reuse, R62 ;  /* 0x0000003e29427220 */ /* 0x040fe20000410000 */
[----:B------:R-:W-:Y:S02]  /*10190*/  HADD2.F32 R43, -RZ, R46.H0_H0 ;  /* 0x2000002eff2b7230 */ /* 0x000fe40000004100 */
[-C--:B------:R-:W-:Y:S01]  /*101a0*/  FMUL.FTZ R41, R41, R30.reuse ;  /* 0x0000001e29297220 */ /* 0x080fe20000410000 */
[----:B------:R-:W-:Y:S02]  /*101b0*/  HADD2.F32 R42, -RZ, R84.H0_H0 ;  /* 0x20000054ff2a7230 */ /* 0x000fe40000004100 */
[----:B------:R-:W-:Y:S01]  /*101c0*/  FFMA.FTZ R66, R29, R30, -R66 ;  /* 0x0000001e1d427223 */ /* 0x000fe20000010842 */
[----:B0-----:R-:W-:-:S02]  /*101d0*/  HADD2.F32 R61, -RZ, R47.H0_H0 ;  /* 0x2000002fff3d7230 */ /* 0x001fc40000004100 */
[----:B------:R-:W-:Y:S01]  /*101e0*/  FFMA.FTZ R45, R29, R62, R41 ;  /* 0x0000003e1d2d7223 */ /* 0x000fe20000010029 */
[----:B------:R-:W-:Y:S02]  /*101f0*/  HADD2.F32 R30, -RZ, R86.H0_H0 ;  /* 0x20000056ff1e7230 */ /* 0x000fe40000004100 */
[----:B------:R-:W-:Y:S01]  /*10200*/  FMUL.FTZ R62, R43, R42 ;  /* 0x0000002a2b3e7220 */ /* 0x000fe20000410000 */
[----:B------:R-:W-:Y:S02]  /*10210*/  HADD2.F32 R84, -RZ, R84.H1_H1 ;  /* 0x30000054ff547230 */ /* 0x000fe40000004100 */
[----:B------:R-:W-:Y:S01]  /*10220*/  FFMA.FTZ R90, R33, R64, R90 ;  /* 0x00000040215a7223 */ /* 0x000fe2000001005a */
[----:B------:R-:W-:Y:S02]  /*10230*/  HADD2.F32 R86, -RZ, R86.H1_H1 ;  /* 0x30000056ff567230 */ /* 0x000fe40000004100 */
[-C--:B------:R-:W-:Y:S01]  /*10240*/  FMUL.FTZ R64, R43, R30.reuse ;  /* 0x0000001e2b407220 */ /* 0x080fe20000410000 */
[----:B------:R-:W-:Y:S01]  /*10250*/  FFMA.FTZ R63, R31, R30, -R62 ;  /* 0x0000001e1f3f7223 */ /* 0x000fe2000001083e */
[----:B------:R-:W-:Y:S01]  /*10260*/  FMUL.FTZ R29, R61, R84 ;  /* 0x000000543d1d7220 */ /* 0x000fe20000410000 */
[----:B------:R-:W-:-:S02]  /*10270*/  HADD2.F32 R47, -RZ, R47.H1_H1 ;  /* 0x3000002fff2f7230 */ /* 0x000fc40000004100 */
[----:B------:R-:W-:Y:S01]  /*10280*/  FMUL.FTZ R61, R61, R86 ;  /* 0x000000563d3d7220 */ /* 0x000fe20000410000 */
        /* <DEDUP_REMOVED lines=35> */
.L_x_6349:
[----:B------:R-:W-:Y:S05]  /*104c0*/  BSYNC B2 ;  /* 0x0000000000027941 */ /* 0x000fea0003800000 */
.L_x_6348:
[----:B------:R-:W-:Y:S05]  /*104d0*/  @P2 BRA `(.L_x_6345) ;  /* 0x0000000400802947 */ /* 0x000fea0003800000 */
[----:B--2---:R-:W2:Y:S04]  /*104e0*/  LDL R28, [R1+0x5c] ;  /* 0x00005c00011c7983 */ /* 0x004ea80000100800 */
[----:B------:R-:W3:Y:S01]  /*104f0*/  LDL R66, [R1+0x7c] ;  /* 0x00007c0001427983 */ /* 0x000ee20000100800 */
[--C-:B-1----:R-:W-:Y:S01]  /*10500*/  SHF.R.U32.HI R44, RZ, 0x10, R37.reuse ;  /* 0x00000010ff2c7819 */ /* 0x102fe20000011625 */
[----:B------:R-:W-:Y:S01]  /*10510*/  HADD2.F32 R41, -RZ, R77.H1_H1 ;  /* 0x3000004dff297230 */ /* 0x000fe20000004100 */
[----:B0-----:R-:W-:Y:S01]  /*10520*/  SHF.R.U64 R61, R36, 0x10, R37 ;  /* 0x00000010243d7819 */ /* 0x001fe20000001225 */
[--C-:B------:R-:W-:Y:S01]  /*10530*/  HADD2.F32 R42, -RZ, R75.reuse.H1_H1 ;  /* 0x3000004bff2a7230 */ /* 0x100fe20000004100 */
[--C-:B------:R-:W-:Y:S01]  /*10540*/  SHF.R.U32.HI R43, RZ, 0x10, R25.reuse ;  /* 0x00000010ff2b7819 */ /* 0x100fe20000011619 */
[----:B------:R-:W-:Y:S01]  /*10550*/  HADD2.F32 R44, -RZ, R44.H0_H0 ;  /* 0x2000002cff2c7230 */ /* 0x000fe20000004100 */
[----:B------:R-:W-:Y:S01]  /*10560*/  SHF.R.U64 R65, R24, 0x10, R25 ;  /* 0x0000001018417819 */ /* 0x000fe20000001219 */
        /* <DEDUP_REMOVED lines=12> */
[----:B------:R-:W-:Y:S02]  /*10630*/  LOP3.LUT R32, R28, R217, RZ, 0x3c, !PT ;  /* 0x000000d91c207212 */ /* 0x000fe400078e3cff */
[----:B---3--:R-:W0:Y:S02]  /*10640*/  LDS.128 R28, [R66] ;  /* 0x00000000421c7984 */ /* 0x008e240000000c00 */
[----:B------:R-:W-:-:S04]  /*10650*/  LOP3.LUT R71, R71, 0x7fffe000, RZ, 0xc0, !PT ;  /* 0x7fffe00047477812 */ /* 0x000fc800078ec0ff */
        /* <DEDUP_REMOVED lines=72> */
.L_x_6345:
[----:B------:R-:W-:Y:S05]  /*10ae0*/  BSYNC B1 ;  /* 0x0000000000017941 */ /* 0x000fea0003800000 */
.L_x_6344:
[----:B------:R-:W-:-:S13]  /*10af0*/  ISETP.GE.AND P0, PT, R237, R0, PT ;  /* 0x00000000ed00720c */ /* 0x000fda0003f06270 */
[----:B------:R-:W-:Y:S05]  /*10b00*/  @P0 BRA `(.L_x_6325) ;  /* 0x0000001000c40947 */ /* 0x000fea0003800000 */
[----:B-12---:R-:W1:Y:S01]  /*10b10*/  LDC R33, c[0x0][0x3f4] ;  /* 0x0000fd00ff217b82 */ /* 0x006e620000000800 */
[----:B------:R-:W-:Y:S01]  /*10b20*/  BSSY B1, `(.L_x_6350) ;  /* 0x000006b000017945 */ /* 0x000fe20003800000 */
[----:B------:R-:W-:Y:S02]  /*10b30*/  SHF.R.U32.HI R60, RZ, 0x3, R215 ;  /* 0x00000003ff3c7819 */ /* 0x000fe400000116d7 */
[-C--:B-1----:R-:W-:Y:S02]  /*10b40*/  ISETP.GE.AND P0, PT, R18, R33.reuse, PT ;  /* 0x000000211200720c */ /* 0x082fe40003f06270 */
[-C--:B------:R-:W-:Y:S02]  /*10b50*/  ISETP.GE.AND P1, PT, R206, R33.reuse, PT ;  /* 0x00000021ce00720c */ /* 0x080fe40003f26270 */
[----:B------:R-:W-:-:S09]  /*10b60*/  ISETP.GE.AND P2, PT, R207, R33, PT ;  /* 0x00000021cf00720c */ /* 0x000fd20003f46270 */
[----:B------:R-:W-:Y:S05]  /*10b70*/  @P0 BRA `(.L_x_6351) ;  /* 0x0000000400940947 */ /* 0x000fea0003800000 */
[----:B0-----:R-:W2:Y:S01]  /*10b80*/  LDL R61, [R1+0x80] ;  /* 0x00008000013d7983 */ /* 0x001ea20000100800 */
[----:B---3--:R-:W0:Y:S02]  /*10b90*/  S2R R25, SR_TID.X ;  /* 0x0000000000197919 */ /* 0x008e240000002100 */
[----:B0-----:R-:W-:-:S05]  /*10ba0*/  VIADD R25, R25, 0xffffff80 ;  /* 0xffffff8019197836 */ /* 0x001fca0000000000 */
        /* <DEDUP_REMOVED lines=11> */
[----:B------:R-:W-:-:S04]  /*10c60*/  LOP3.LUT R0, R25, 0x7fffe000, RZ, 0xc0, !PT ;  /* 0x7fffe00019007812 */ /* 0x000fc800078ec0ff */
[----:B------:R-:W-:-:S05]  /*10c70*/  IADD3 R29, R29, R0, R220 ;  /* 0x000000001d1d7210 */ /* 0x000fca0007ffe0dc */
[----:B------:R-:W-:-:S05]  /*10c80*/  IMAD R0, R29, 0x2, R16 ;  /* 0x000000021d007824 */ /* 0x000fca00078e0210 */
[----:B------:R-:W0:Y:S01]  /*10c90*/  LDS.128 R28, [R0+0x15400] ;  /* 0x01540000001c7984 */ /* 0x000e220000000c00 */
[----:B------:R-:W-:Y:S01]  /*10ca0*/  SHF.R.U32.HI R39, RZ, 0x10, R5 ;  /* 0x00000010ff277819 */ /* 0x000fe20000011605 */
[----:B------:R-:W-:Y:S01]  /*10cb0*/  HADD2.F32 R37, -RZ, R81.H1_H1 ;  /* 0x30000051ff257230 */ /* 0x000fe20000004100 */
[--C-:B------:R-:W-:Y:S01]  /*10cc0*/  SHF.R.U64 R47, R48, 0x10, R49.reuse ;  /* 0x00000010302f7819 */ /* 0x100fe20000001231 */
[----:B------:R-:W-:Y:S01]  /*10cd0*/  HADD2.F32 R38, -RZ, R79.H1_H1 ;  /* 0x3000004fff267230 */ /* 0x000fe20000004100 */
[----:B------:R-:W-:Y:S01]  /*10ce0*/  SHF.R.U32.HI R48, RZ, 0x10, R49 ;  /* 0x00000010ff307819 */ /* 0x000fe20000011631 */
[----:B------:R-:W-:Y:S01]  /*10cf0*/  HADD2.F32 R39, -RZ, R39.H0_H0 ;  /* 0x20000027ff277230 */ /* 0x000fe20000004100 */
[----:B------:R-:W-:Y:S01]  /*10d00*/  SHF.R.U64 R45, R4, 0x10, R5 ;  /* 0x00000010042d7819 */ /* 0x000fe20000001205 */
[----:B------:R-:W-:Y:S02]  /*10d10*/  HADD2.F32 R79, -RZ, R79.H0_H0 ;  /* 0x2000004fff4f7230 */ /* 0x000fe40000004100 */
[----:B------:R-:W-:Y:S01]  /*10d20*/  HADD2.F32 R81, -RZ, R81.H0_H0 ;  /* 0x20000051ff517230 */ /* 0x000fe20000004100 */
[----:B------:R-:W-:-:S02]  /*10d30*/  SHF.R.U64 R46, R50, 0x10, R51 ;  /* 0x00000010322e7819 */ /* 0x000fc40000001233 */
[----:B------:R-:W-:Y:S02]  /*10d40*/  SHF.R.U64 R43, R6, 0x10, R7 ;  /* 0x00000010062b7819 */ /* 0x000fe40000001207 */
[----:B------:R-:W-:Y:S02]  /*10d50*/  SHF.R.U32.HI R50, RZ, 0x10, R51 ;  /* 0x00000010ff327819 */ /* 0x000fe40000011633 */
[----:B------:R-:W-:Y:S01]  /*10d60*/  SHF.R.U32.HI R41, RZ, 0x10, R7 ;  /* 0x00000010ff297819 */ /* 0x000fe20000011607 */
[--C-:B0-----:R-:W-:Y:S02]  /*10d70*/  HADD2.F32 R32, -RZ, R29.reuse.H0_H0 ;  /* 0x2000001dff207230 */ /* 0x101fe40000004100 */
[----:B------:R-:W-:Y:S02]  /*10d80*/  HADD2.F32 R34, -RZ, R29.H1_H1 ;  /* 0x3000001dff227230 */ /* 0x000fe40000004100 */
[----:B------:R-:W-:Y:S02]  /*10d90*/  HADD2.F32 R29, -RZ, R28.H0_H0 ;  /* 0x2000001cff1d7230 */ /* 0x000fe40000004100 */
[C---:B------:R-:W-:Y:S01]  /*10da0*/  FMUL.FTZ R40, R32.reuse, R38 ;  /* 0x0000002620287220 */ /* 0x040fe20000410000 */
[----:B------:R-:W-:Y:S01]  /*10db0*/  FMUL.FTZ R42, R32, R37 ;  /* 0x00000025202a7220 */ /* 0x000fe20000410000 */
[----:B------:R-:W-:-:S02]  /*10dc0*/  HADD2.F32 R32, -RZ, R48.H0_H0 ;  /* 0x20000030ff207230 */ /* 0x000fc40000004100 */
[----:B------:R-:W-:Y:S01]  /*10dd0*/  FMUL.FTZ R44, R34, R39 ;  /* 0x00000027222c7220 */ /* 0x000fe20000410000 */
[----:B------:R-:W-:Y:S02]  /*10de0*/  HADD2.F32 R35, -RZ, R30.H0_H0 ;  /* 0x2000001eff237230 */ /* 0x000fe40000004100 */
[--C-:B------:R-:W-:Y:S02]  /*10df0*/  HADD2.F32 R36, -RZ, R31.reuse.H0_H0 ;  /* 0x2000001fff247230 */ /* 0x100fe40000004100 */
[----:B------:R-:W-:Y:S02]  /*10e00*/  HADD2.F32 R31, -RZ, R31.H1_H1 ;  /* 0x3000001fff1f7230 */ /* 0x000fe40000004100 */
[----:B------:R-:W-:Y:S02]  /*10e10*/  HADD2.F32 R28, -RZ, R28.H1_H1 ;  /* 0x3000001cff1c7230 */ /* 0x000fe40000004100 */
[----:B------:R-:W-:Y:S01]  /*10e20*/  HADD2.F32 R30, -RZ, R30.H1_H1 ;  /* 0x3000001eff1e7230 */ /* 0x000fe20000004100 */
[----:B--2---:R-:W0:Y:S02]  /*10e30*/  LDS.128 R24, [R61] ;  /* 0x000000003d187984 */ /* 0x004e240000000c00 */
[----:B0-----:R-:W-:-:S02]  /*10e40*/  HADD2.F32 R5, -RZ, R25.H0_H0 ;  /* 0x20000019ff057230 */ /* 0x001fc40000004100 */
[----:B------:R-:W-:Y:S02]  /*10e50*/  HADD2.F32 R25, -RZ, R25.H1_H1 ;  /* 0x30000019ff197230 */ /* 0x000fe40000004100 */
[----:B------:R-:W-:Y:S02]  /*10e60*/  HADD2.F32 R4, -RZ, R24.H0_H0 ;  /* 0x20000018ff047230 */ /* 0x000fe40000004100 */
[C---:B------:R-:W-:Y:S01]  /*10e70*/  FFMA.FTZ R40, R5.reuse, R37, -R40 ;  /* 0x0000002505287223 */ /* 0x040fe20000010828 */
[----:B------:R-:W-:Y:S01]  /*10e80*/  FFMA.FTZ R42, R5, R38, R42 ;  /* 0x00000026052a7223 */ /* 0x000fe2000001002a */
[----:B------:R-:W-:Y:S01]  /*10e90*/  FMUL.FTZ R5, R29, R79 ;  /* 0x0000004f1d057220 */ /* 0x000fe20000410000 */
[-C--:B------:R-:W-:Y:S01]  /*10ea0*/  FMUL.FTZ R38, R34, R32.reuse ;  /* 0x0000002022267220 */ /* 0x080fe20000410000 */
[----:B------:R-:W-:Y:S01]  /*10eb0*/  FFMA.FTZ R37, R25, R32, -R44 ;  /* 0x0000002019257223 */ /* 0x000fe2000001082c */
[----:B------:R-:W-:Y:S02]  /*10ec0*/  HADD2.F32 R32, -RZ, R80.H0_H0 ;  /* 0x20000050ff207230 */ /* 0x000fe40000004100 */
[-C--:B------:R-:W-:Y:S01]  /*10ed0*/  FMUL.FTZ R34, R29, R81.reuse ;  /* 0x000000511d227220 */ /* 0x080fe20000410000 */
[----:B------:R-:W-:Y:S01]  /*10ee0*/  FFMA.FTZ R81, R4, R81, -R5 ;  /* 0x0000005104517223 */ /* 0x000fe20000010805 */
[----:B------:R-:W-:-:S02]  /*10ef0*/  HADD2.F32 R5, -RZ, R82.H0_H0 ;  /* 0x20000052ff057230 */ /* 0x000fc40000004100 */
[----:B------:R-:W-:Y:S01]  /*10f00*/  FFMA.FTZ R39, R25, R39, R38 ;  /* 0x0000002719277223 */ /* 0x000fe20000010026 */
[----:B------:R-:W-:Y:S02]  /*10f10*/  HADD2.F32 R6, -RZ, R26.H0_H0 ;  /* 0x2000001aff067230 */ /* 0x000fe40000004100 */
[C---:B------:R-:W-:Y:S01]  /*10f20*/  FMUL.FTZ R25, R35.reuse, R32 ;  /* 0x0000002023197220 */ /* 0x040fe20000410000 */
[----:B------:R-:W-:Y:S02]  /*10f30*/  HADD2.F32 R82, -RZ, R82.H1_H1 ;  /* 0x30000052ff527230 */ /* 0x000fe40000004100 */
[----:B------:R-:W-:Y:S02]  /*10f40*/  HADD2.F32 R80, -RZ, R80.H1_H1 ;  /* 0x30000050ff507230 */ /* 0x000fe40000004100 */
[----:B------:R-:W-:Y:S01]  /*10f50*/  FFMA.FTZ R79, R4, R79, R34 ;  /* 0x0000004f044f7223 */ /* 0x000fe20000010022 */
[----:B------:R-:W-:Y:S01]  /*10f60*/  FMUL.FTZ R29, R35, R5 ;  /* 0x00000005231d7220 */ /* 0x000fe20000410000 */
[----:B------:R-:W-:-:S02]  /*10f70*/  HADD2.F32 R7, -RZ, R27.H0_H0 ;  /* 0x2000001bff077230 */ /* 0x000fc40000004100 */
[----:B------:R-:W-:Y:S01]  /*10f80*/  FFMA.FTZ R35, R6, R5, -R25 ;  /* 0x0000000506237223 */ /* 0x000fe20000010819 */
[----:B------:R-:W-:Y:S02]  /*10f90*/  HADD2.F32 R34, -RZ, R41.H0_H0 ;  /* 0x20000029ff227230 */ /* 0x000fe40000004100 */
[C---:B------:R-:W-:Y:S01]  /*10fa0*/  FMUL.FTZ R38, R36.reuse, R80 ;  /* 0x0000005024267220 */ /* 0x040fe20000410000 */
[----:B------:R-:W-:Y:S02]  /*10fb0*/  HADD2.F32 R4, -RZ, R50.H0_H0 ;  /* 0x20000032ff047230 */ /* 0x000fe40000004100 */
[----:B------:R-:W-:Y:S01]  /*10fc0*/  FMUL.FTZ R5, R36, R82 ;  /* 0x0000005224057220 */ /* 0x000fe20000410000 */
[----:B------:R-:W-:Y:S02]  /*10fd0*/  HADD2.F32 R27, -RZ, R27.H1_H1 ;  /* 0x3000001bff1b7230 */ /* 0x000fe40000004100 */
[----:B------:R-:W-:Y:S01]  /*10fe0*/  FFMA.FTZ R32, R6, R32, R29 ;  /* 0x0000002006207223 */ /* 0x000fe2000001001d */
[----:B------:R-:W-:Y:S01]  /*10ff0*/  FMUL.FTZ R6, R31, R34 ;  /* 0x000000221f067220 */ /* 0x000fe20000410000 */
[C---:B------:R-:W-:Y:S01]  /*11000*/  FFMA.FTZ R38, R7.reuse, R82, -R38 ;  /* 0x0000005207267223 */ /* 0x040fe20000010826 */
[----:B------:R-:W-:Y:S01]  /*11010*/  FFMA.FTZ R80, R7, R80, R5 ;  /* 0x0000005007507223 */ /* 0x000fe20000010005 */
[----:B------:R-:W-:Y:S01]  /*11020*/  FMUL.FTZ R36, R31, R4 ;  /* 0x000000041f247220 */ /* 0x000fe20000410000 */
[----:B------:R-:W-:-:S02]  /*11030*/  HADD2.F32 R25, -RZ, R45.H0_H0 ;  /* 0x2000002dff197230 */ /* 0x000fc40000004100 */
[----:B------:R-:W-:Y:S02]  /*11040*/  HADD2.F32 R29, -RZ, R43.H0_H0 ;  /* 0x2000002bff1d7230 */ /* 0x000fe40000004100 */
[----:B------:R-:W-:Y:S02]  /*11050*/  HADD2.F32 R5, -RZ, R47.H0_H0 ;  /* 0x2000002fff057230 */ /* 0x000fe40000004100 */
[----:B------:R-:W-:Y:S02]  /*11060*/  HADD2.F32 R7, -RZ, R46.H0_H0 ;  /* 0x2000002eff077230 */ /* 0x000fe40000004100 */
[C---:B------:R-:W-:Y:S01]  /*11070*/  FFMA.FTZ R41, R27.reuse, R4, -R6 ;  /* 0x000000041b297223 */ /* 0x040fe20000010806 */
[----:B------:R-:W-:Y:S02]  /*11080*/  HADD2.F32 R24, -RZ, R24.H1_H1 ;  /* 0x30000018ff187230 */ /* 0x000fe40000004100 */
[----:B------:R-:W-:Y:S01]  /*11090*/  FFMA.FTZ R43, R27, R34, R36 ;  /* 0x000000221b2b7223 */ /* 0x000fe20000010024 */
[----:B------:R-:W-:-:S02]  /*110a0*/  HADD2.F32 R26, -RZ, R26.H1_H1 ;  /* 0x3000001aff1a7230 */ /* 0x000fc40000004100 */
        /* <DEDUP_REMOVED lines=8> */
[----:B------:R-:W-:Y:S02]  /*11130*/  F2FP.F16.F32.PACK_AB R7, R41, R38 ;  /* 0x000000262907723e */ /* 0x000fe400000000ff */
[----:B------:R-:W-:-:S02]  /*11140*/  F2FP.F16.F32.PACK_AB R5, R37, R40 ;  /* 0x000000282505723e */ /* 0x000fc400000000ff */
[----:B------:R-:W-:Y:S02]  /*11150*/  F2FP.F16.F32.PACK_AB R4, R4, R81 ;  /* 0x000000510404723e */ /* 0x000fe400000000ff */
[----:B------:R-:W-:Y:S02]  /*11160*/  F2FP.F16.F32.PACK_AB R6, R6, R35 ;  /* 0x000000230606723e */ /* 0x000fe400000000ff */
[----:B------:R-:W-:Y:S02]  /*11170*/  F2FP.F16.F32.PACK_AB R27, R43, R80 ;  /* 0x000000502b1b723e */ /* 0x000fe400000000ff */
[----:B------:R-:W-:Y:S02]  /*11180*/  F2FP.F16.F32.PACK_AB R25, R39, R42 ;  /* 0x0000002a2719723e */ /* 0x000fe400000000ff */
[----:B------:R-:W-:Y:S02]  /*11190*/  F2FP.F16.F32.PACK_AB R24, R24, R79 ;  /* 0x0000004f1818723e */ /* 0x000fe400000000ff */
[----:B------:R-:W-:Y:S01]  /*111a0*/  F2FP.F16.F32.PACK_AB R26, R29, R32 ;  /* 0x000000201d1a723e */ /* 0x000fe200000000ff */
[----:B------:R1:W-:Y:S04]  /*111b0*/  STS.128 [R61], R4 ;  /* 0x000000043d007388 */ /* 0x0003e80000000c00 */
[----:B------:R1:W-:Y:S02]  /*111c0*/  STS.128 [R0+0x15400], R24 ;  /* 0x0154001800007388 */ /* 0x0003e40000000c00 */
.L_x_6351:
[----:B------:R-:W-:Y:S05]  /*111d0*/  BSYNC B1 ;  /* 0x0000000000017941 */ /* 0x000fea0003800000 */
.L_x_6350:
[----:B------:R-:W-:Y:S04]  /*111e0*/  BSSY B1, `(.L_x_6352) ;  /* 0x0000062000017945 */ /* 0x000fe80003800000 */
[----:B------:R-:W-:Y:S05]  /*111f0*/  @P1 BRA `(.L_x_6353) ;  /* 0x0000000400801947 */ /* 0x000fea0003800000 */
[----:B-1----:R-:W2:Y:S04]  /*11200*/  LDL R0, [R1+0x58] ;  /* 0x0000580001007983 */ /* 0x002ea80000100800 */
[----:B------:R-:W4:Y:S01]  /*11210*/  LDL R47, [R1+0x78] ;  /* 0x00007800012f7983 */ /* 0x000f220000100800 */
[----:B------:R-:W-:Y:S01]  /*11220*/  SHF.R.U64 R46, R52, 0x10, R53 ;  /* 0x00000010342e7819 */ /* 0x000fe20000001235 */
[----:B------:R-:W-:Y:S01]  /*11230*/  HADD2.F32 R35, -RZ, R73.H1_H1 ;  /* 0x30000049ff237230 */ /* 0x000fe20000004100 */
[----:B------:R-:W-:Y:S01]  /*11240*/  SHF.R.U32.HI R32, RZ, 0x10, R9 ;  /* 0x00000010ff207819 */ /* 0x000fe20000011609 */
[--C-:B------:R-:W-:Y:S01]  /*11250*/  HADD2.F32 R37, -RZ, R70.reuse.H1_H1 ;  /* 0x30000046ff257230 */ /* 0x100fe20000004100 */
[----:B------:R-:W-:Y:S01]  /*11260*/  SHF.R.U32.HI R52, RZ, 0x10, R53 ;  /* 0x00000010ff347819 */ /* 0x000fe20000011635 */
[----:B------:R-:W-:Y:S01]  /*11270*/  HADD2.F32 R70, -RZ, R70.H0_H0 ;  /* 0x20000046ff467230 */ /* 0x000fe20000004100 */
[----:B------:R-:W-:Y:S01]  /*11280*/  SHF.R.U64 R44, R8, 0x10, R9 ;  /* 0x00000010082c7819 */ /* 0x000fe20000001209 */
[----:B------:R-:W-:Y:S01]  /*11290*/  HADD2.F32 R32, -RZ, R32.H0_H0 ;  /* 0x20000020ff207230 */ /* 0x000fe20000004100 */
[----:B------:R-:W-:-:S02]  /*112a0*/  SHF.R.U32.HI R38, RZ, 0x10, R11 ;  /* 0x00000010ff267819 */ /* 0x000fc4000001160b */
[--C-:B------:R-:W-:Y:S02]  /*112b0*/  SHF.R.U64 R45, R54, 0x10, R55.reuse ;  /* 0x00000010362d7819 */ /* 0x100fe40000001237 */
[----:B------:R-:W-:Y:S02]  /*112c0*/  SHF.R.U32.HI R54, RZ, 0x10, R55 ;  /* 0x00000010ff367819 */ /* 0x000fe40000011637 */
[----:B------:R-:W-:Y:S02]  /*112d0*/  SHF.R.U64 R43, R10, 0x10, R11 ;  /* 0x000000100a2b7819 */ /* 0x000fe4000000120b */
[----:B--2---:R-:W-:-:S04]  /*112e0*/  LEA.HI R0, R33, R0, RZ, 0x1d ;  /* 0x0000000021007211 */ /* 0x004fc800078fe8ff */
[----:B------:R-:W-:Y:S01]  /*112f0*/  SHF.R.S32.HI R5, RZ, 0x1f, R0 ;  /* 0x0000001fff057819 */ /* 0x000fe20000011400 */
[----:B------:R-:W-:-:S03]  /*11300*/  IMAD.SHL.U32 R4, R0, 0x8, RZ ;  /* 0x0000000800047824 */ /* 0x000fc600078e00ff */
[----:B------:R-:W-:Y:S02]  /*11310*/  LEA.HI R5, R5, R0, RZ, 0x3 ;  /* 0x0000000005057211 */ /* 0x000fe400078f18ff */
[----:B------:R-:W-:-:S03]  /*11320*/  LOP3.LUT R0, R215, 0x38, R4, 0xf8, !PT ;  /* 0x00000038d7007812 */ /* 0x000fc600078ef804 */
[----:B------:R-:W-:Y:S01]  /*11330*/  IMAD.SHL.U32 R5, R5, 0x400, RZ ;  /* 0x0000040005057824 */ /* 0x000fe200078e00ff */
[----:B---3--:R-:W-:-:S04]  /*11340*/  LOP3.LUT R25, R0, R60, RZ, 0x3c, !PT ;  /* 0x0000003c00197212 */ /* 0x008fc800078e3cff */
[----:B------:R-:W-:Y:S02]  /*11350*/  LOP3.LUT R0, R5, 0x7fffe000, RZ, 0xc0, !PT ;  /* 0x7fffe00005007812 */ /* 0x000fe400078ec0ff */
[----:B----4-:R-:W1:Y:S02]  /*11360*/  LDS.128 R4, [R47] ;  /* 0x000000002f047984 */ /* 0x010e640000000c00 */
        /* <DEDUP_REMOVED lines=18> */
[----:B------:R-:W-:-:S02]  /*11490*/  HADD2.F32 R8, -RZ, R73.H0_H0 ;  /* 0x20000049ff087230 */ /* 0x000fc40000004100 */
[-C--:B------:R-:W-:Y:S01]  /*114a0*/  FMUL.FTZ R36, R29, R28.reuse ;  /* 0x0000001c1d247220 */ /* 0x080fe20000410000 */
[----:B------:R-:W-:Y:S01]  /*114b0*/  FFMA.FTZ R34, R9, R28, -R34 ;  /* 0x0000001c09227223 */ /* 0x000fe20000010822 */
[----:B------:R-:W-:Y:S01]  /*114c0*/  FMUL.FTZ R28, R25, R70 ;  /* 0x00000046191c7220 */ /* 0x000fe20000410000 */
[----:B------:R-:W-:Y:S02]  /*114d0*/  HADD2.F32 R29, -RZ, R72.H0_H0 ;  /* 0x20000048ff1d7230 */ /* 0x000fe40000004100 */
[----:B------:R-:W-:Y:S01]  /*114e0*/  FFMA.FTZ R36, R9, R32, R36 ;  /* 0x0000002009247223 */ /* 0x000fe20000010024 */
[----:B------:R-:W-:Y:S02]  /*114f0*/  HADD2.F32 R30, -RZ, R26.H0_H0 ;  /* 0x2000001aff1e7230 */ /* 0x000fe40000004100 */
[-C--:B------:R-:W-:Y:S01]  /*11500*/  FMUL.FTZ R25, R25, R8.reuse ;  /* 0x0000000819197220 */ /* 0x080fe20000410000 */
[----:B------:R-:W-:Y:S02]  /*11510*/  HADD2.F32 R31, -RZ, R27.H0_H0 ;  /* 0x2000001bff1f7230 */ /* 0x000fe40000004100 */
[----:B------:R-:W-:Y:S01]  /*11520*/  FFMA.FTZ R32, R5, R8, -R28 ;  /* 0x0000000805207223 */ /* 0x000fe2000001081c */
[----:B------:R-:W-:-:S02]  /*11530*/  HADD2.F32 R9, -RZ, R74.H0_H0 ;  /* 0x2000004aff097230 */ /* 0x000fc40000004100 */
[----:B------:R-:W-:Y:S01]  /*11540*/  FFMA.FTZ R70, R5, R70, R25 ;  /* 0x0000004605467223 */ /* 0x000fe20000010019 */
[----:B------:R-:W-:Y:S02]  /*11550*/  HADD2.F32 R72, -RZ, R72.H1_H1 ;  /* 0x30000048ff487230 */ /* 0x000fe40000004100 */
[C---:B------:R-:W-:Y:S01]  /*11560*/  FMUL.FTZ R5, R30.reuse, R29 ;  /* 0x0000001d1e057220 */ /* 0x040fe20000410000 */
[----:B------:R-:W-:Y:S02]  /*11570*/  HADD2.F32 R74, -RZ, R74.H1_H1 ;  /* 0x3000004aff4a7230 */ /* 0x000fe40000004100 */
[----:B------:R-:W-:Y:S01]  /*11580*/  FMUL.FTZ R25, R30, R9 ;  /* 0x000000091e197220 */ /* 0x000fe20000410000 */
[----:B------:R-:W-:Y:S02]  /*11590*/  HADD2.F32 R28, -RZ, R38.H0_H0 ;  /* 0x20000026ff1c7230 */ /* 0x000fe40000004100 */
[----:B------:R-:W-:Y:S01]  /*115a0*/  FMUL.FTZ R38, R31, R72 ;  /* 0x000000481f267220 */ /* 0x000fe20000410000 */
[----:B------:R-:W-:-:S02]  /*115b0*/  HADD2.F32 R27, -RZ, R27.H1_H1 ;  /* 0x3000001bff1b7230 */ /* 0x000fc40000004100 */
[-C--:B------:R-:W-:Y:S01]  /*115c0*/  FMUL.FTZ R31, R31, R74.reuse ;  /* 0x0000004a1f1f7220 */ /* 0x080fe20000410000 */
[----:B------:R-:W-:Y:S02]  /*115d0*/  HADD2.F32 R8, -RZ, R54.H0_H0 ;  /* 0x20000036ff087230 */ /* 0x000fe40000004100 */
[C---:B------:R-:W-:Y:S01]  /*115e0*/  FFMA.FTZ R30, R10.reuse, R9, -R5 ;  /* 0x000000090a1e7223 */ /* 0x040fe20000010805 */
[----:B------:R-:W-:Y:S01]  /*115f0*/  FFMA.FTZ R10, R10, R29, R25 ;  /* 0x0000001d0a0a7223 */ /* 0x000fe20000010019 */
        /* <DEDUP_REMOVED lines=32> */
.L_x_6353:
[----:B------:R-:W-:Y:S05]  /*11800*/  BSYNC B1 ;  /* 0x0000000000017941 */ /* 0x000fea0003800000 */
.L_x_6352:
[----:B------:R-:W-:Y:S05]  /*11810*/  @P2 BRA `(.L_x_6325) ;  /* 0x0000000400802947 */ /* 0x000fea0003800000 */
[----:B-12---:R-:W2:Y:S04]  /*11820*/  LDL R0, [R1+0x5c] ;  /* 0x00005c0001007983 */ /* 0x006ea80000100800 */
[----:B------:R-:W4:Y:S01]  /*11830*/  LDL R41, [R1+0x74] ;  /* 0x0000740001297983 */ /* 0x000f220000100800 */
[----:B---3--:R-:W-:Y:S01]  /*11840*/  SHF.R.U32.HI R30, RZ, 0x10, R13 ;  /* 0x00000010ff1e7819 */ /* 0x008fe2000001160d */
[----:B------:R-:W-:Y:S01]  /*11850*/  HADD2.F32 R29, -RZ, R21.H1_H1 ;  /* 0x30000015ff1d7230 */ /* 0x000fe20000004100 */
[--C-:B------:R-:W-:Y:S01]  /*11860*/  SHF.R.U64 R40, R56, 0x10, R57.reuse ;  /* 0x0000001038287819 */ /* 0x100fe20000001239 */
[--C-:B------:R-:W-:Y:S01]  /*11870*/  HADD2.F32 R31, -RZ, R3.reuse.H1_H1 ;  /* 0x30000003ff1f7230 */ /* 0x100fe20000004100 */
[----:B------:R-:W-:Y:S01]  /*11880*/  SHF.R.U32.HI R56, RZ, 0x10, R57 ;  /* 0x00000010ff387819 */ /* 0x000fe20000011639 */
        /* <DEDUP_REMOVED lines=43> */
[----:B------:R-:W-:Y:S01]  /*11b40*/  FFMA.FTZ R13, R5, R12, -R24 ;  /* 0x0000000c050d7223 */ /* 0x000fe20000010818 */
[----:B------:R-:W-:-:S02]  /*11b50*/  HADD2.F32 R27, -RZ, R11.H0_H0 ;  /* 0x2000000bff1b7230 */ /* 0x000fc40000004100 */
[----:B------:R-:W-:Y:S02]  /*11b60*/  HADD2.F32 R24, -RZ, R20.H1_H1 ;  /* 0x30000014ff187230 */ /* 0x000fe40000004100 */
[----:B------:R-:W-:Y:S01]  /*11b70*/  FFMA.FTZ R28, R5, R28, R9 ;  /* 0x0000001c051c7223 */ /* 0x000fe20000010009 */
[C---:B------:R-:W-:Y:S01]  /*11b80*/  FMUL.FTZ R5, R26.reuse, R21 ;  /* 0x000000151a057220 */ /* 0x040fe20000410000 */
[----:B------:R-:W-:Y:S02]  /*11b90*/  HADD2.F32 R12, -RZ, R69.H1_H1 ;  /* 0x30000045ff0c7230 */ /* 0x000fe40000004100 */
[----:B------:R-:W-:Y:S01]  /*11ba0*/  FMUL.FTZ R9, R26, R3 ;  /* 0x000000031a097220 */ /* 0x000fe20000410000 */
[----:B------:R-:W-:Y:S02]  /*11bb0*/  HADD2.F32 R11, -RZ, R11.H1_H1 ;  /* 0x3000000bff0b7230 */ /* 0x000fe40000004100 */
[----:B------:R-:W-:Y:S01]  /*11bc0*/  FMUL.FTZ R30, R27, R24 ;  /* 0x000000181b1e7220 */ /* 0x000fe20000410000 */
[----:B------:R-:W-:-:S02]  /*11bd0*/  HADD2.F32 R26, -RZ, R36.H0_H0 ;  /* 0x20000024ff1a7230 */ /* 0x000fc40000004100 */
[C---:B------:R-:W-:Y:S01]  /*11be0*/  FFMA.FTZ R25, R14.reuse, R3, -R5 ;  /* 0x000000030e197223 */ /* 0x040fe20000010805 */
[----:B------:R-:W-:Y:S02]  /*11bf0*/  HADD2.F32 R20, -RZ, R58.H0_H0 ;  /* 0x2000003aff147230 */ /* 0x000fe40000004100 */
[-C--:B------:R-:W-:Y:S01]  /*11c00*/  FMUL.FTZ R27, R27, R12.reuse ;  /* 0x0000000c1b1b7220 */ /* 0x080fe20000410000 */
        /* <DEDUP_REMOVED lines=33> */
.L_x_6325:
[----:B------:R-:W-:Y:S05]  /*11e20*/  BSYNC B0 ;  /* 0x0000000000007941 */ /* 0x000fea0003800000 */
.L_x_6303:
        /* <DEDUP_REMOVED lines=8> */
.L_x_6301:
[----:B01234-:R-:W2:Y:S02]  /*11eb0*/  LDL R0, [R1+0x4c] ;  /* 0x00004c0001007983 */ /* 0x01fea40000100800 */
[----:B--2---:R-:W-:-:S13]  /*11ec0*/  R2UR UR4, R0 ;  /* 0x00000000000472ca */ /* 0x004fda00000e0000 */
[----:B------:R-:W-:-:S05]  /*11ed0*/  IMAD.U32 R0, RZ, RZ, UR4 ;  /* 0x00000004ff007e24 */ /* 0x000fca000f8e00ff */
[----:B------:R-:W-:-:S13]  /*11ee0*/  ISETP.NE.AND P0, PT, R0, 0x3, PT ;  /* 0x000000030000780c */ /* 0x000fda0003f05270 */
[----:B------:R-:W-:Y:S05]  /*11ef0*/  @!P0 BRA `(.L_x_6354) ;  /* 0x0000000000048947 */ /* 0x000fea0003800000 */
[----:B------:R-:W-:Y:S01]  /*11f00*/  BPT.TRAP 0x1 ;  /* 0x000000040000795c */ /* 0x000fe20000300000 */
.L_x_6354:
[----:B------:R-:W-:Y:S01]  /*11f10*/  IMAD R3, R205, 0x8, R16 ;  /* 0x00000008cd037824 */ /* 0x000fe200078e0210 */
[----:B------:R-:W-:-:S04]  /*11f20*/  SHF.L.U32 R0, R208, 0x1f, RZ ;  /* 0x0000001fd0007819 */ /* 0x000fc800000006ff */
[----:B------:R0:W1:Y:S01]  /*11f30*/  SYNCS.PHASECHK.TRANS64.TRYWAIT P2, [R3+URZ+0x36830], R0 ;  /* 0x03683000030075a7 */ /* 0x000062000804017f */
[----:B------:R-:W-:Y:S05]  /*11f40*/  @!P0 BRA `(.L_x_6355) ;  /* 0x0000000000048947 */ /* 0x000fea0003800000 */
[----:B------:R-:W-:Y:S01]  /*11f50*/  BPT.TRAP 0x1 ;  /* 0x000000040000795c */ /* 0x000fe20000300000 */
.L_x_6355:
[----:B------:R-:W2:Y:S02]  /*11f60*/  S2R R4, SR_TID.X ;  /* 0x0000000000047919 */ /* 0x000ea40000002100 */
[----:B--2---:R-:W-:-:S04]  /*11f70*/  LOP3.LUT R4, R4, 0x7f, RZ, 0xc0, !PT ;  /* 0x0000007f04047812 */ /* 0x004fc800078ec0ff */
[----:B------:R-:W-:Y:S01]  /*11f80*/  ISETP.NE.AND P1, PT, R4, RZ, PT ;  /* 0x000000ff0400720c */ /* 0x000fe20003f25270 */
[----:B-1----:R-:W-:-:S12]  /*11f90*/  @P2 BRA `(.L_x_6356) ;  /* 0x0000000000082947 */ /* 0x002fd80003800000 */
[----:B------:R-:W1:Y:S02]  /*11fa0*/  SYNCS.PHASECHK.TRANS64.TRYWAIT P2, [R3+URZ+0x36830], R0 ;  /* 0x03683000030075a7 */ /* 0x000e64000804017f */
[----:B-1----:R-:W-:Y:S05]  /*11fb0*/  @!P2 BRA `(.L_x_6357) ;  /* 0x000001b80038a947 */ /* 0x002fea0003800000 */
.L_x_6356:
        /* <DEDUP_REMOVED lines=11> */
[----:B------:R-:W-:Y:S01]  /*12070*/  UMOV UR5, UR17 ;  /* 0x0000001100057c82 */ /* 0x000fe20008000000 */
[----:B------:R-:W-:Y:S01]  /*12080*/  R2UR UR7, R7 ;  /* 0x00000000070772ca */ /* 0x000fe200000e0000 */
[----:B------:R-:W-:Y:S01]  /*12090*/  IMAD.MOV.U32 R7, RZ, RZ, 0x40000040 ;  /* 0x40000040ff077424 */ /* 0x000fe200078e00ff */
[----:B------:R-:W-:Y:S01]  /*120a0*/  LOP3.LUT R219, R0, 0x10000, RZ, 0xfc, !PT ;  /* 0x0001000000db7812 */ /* 0x000fe200078efcff */
[----:B------:R-:W-:Y:S01]  /*120b0*/  ULOP3.LUT UR20, UR20, 0x10000, URZ, 0xfc, !UPT ;  /* 0x0001000014147892 */ /* 0x000fe2000f8efc3f */
[----:B------:R-:W-:Y:S01]  /*120c0*/  IMAD.U32 R15, RZ, RZ, UR9 ;  /* 0x00000009ff0f7e24 */ /* 0x000fe2000f8e00ff */
[----:B------:R-:W-:Y:S01]  /*120d0*/  UMOV UR13, UR17 ;  /* 0x00000011000d7c82 */ /* 0x000fe20008000000 */
[----:B------:R-:W-:Y:S01]  /*120e0*/  IMAD.MOV.U32 R9, RZ, RZ, 0x40000040 ;  /* 0x40000040ff097424 */ /* 0x000fe200078e00ff */
[----:B------:R-:W-:Y:S01]  /*120f0*/  UMOV UR25, 0x40000040 ;  /* 0x4000004000197882 */ /* 0x000fe20000000000 */
[----:B------:R-:W-:Y:S01]  /*12100*/  IMAD R4, R205, 0xa80, R219 ;  /* 0x00000a80cd047824 */ /* 0x000fe200078e02db */
[----:B------:R-:W-:Y:S01]  /*12110*/  UMOV UR23, UR25 ;  /* 0x0000001900177c82 */ /* 0x000fe20008000000 */
[----:B------:R-:W-:Y:S01]  /*12120*/  UMOV UR8, UR20 ;  /* 0x0000001400087c82 */ /* 0x000fe20008000000 */
[----:B------:R-:W-:Y:S01]  /*12130*/  R2UR UR15, R9 ;  /* 0x00000000090f72ca */ /* 0x000fe200000e0000 */
[----:B------:R-:W-:Y:S01]  /*12140*/  UMOV UR16, UR8 ;  /* 0x0000000800107c82 */ /* 0x000fe20008000000 */
[C---:B------:R-:W-:Y:S01]  /*12150*/  R2UR UR10, R4.reuse ;  /* 0x00000000040a72ca */ /* 0x040fe200000e0000 */
[----:B------:R-:W-:Y:S01]  /*12160*/  UMOV UR4, UR16 ;  /* 0x0000001000047c82 */ /* 0x000fe20008000000 */
[C---:B------:R-:W-:Y:S01]  /*12170*/  IADD3 R6, R4.reuse, 0x80, RZ ;  /* 0x0000008004067810 */ /* 0x040fe20007ffe0ff */
[----:B------:R-:W-:Y:S01]  /*12180*/  IMAD.U32 R14, RZ, RZ, UR8 ;  /* 0x00000008ff0e7e24 */ /* 0x000fe2000f8e00ff */
[----:B------:R-:W-:Y:S01]  /*12190*/  UMOV UR12, UR16 ;  /* 0x00000010000c7c82 */ /* 0x000fe20008000000 */
[----:B------:R-:W-:Y:S01]  /*121a0*/  VIADD R8, R4, 0x200 ;  /* 0x0000020004087836 */ /* 0x000fe20000000000 */
[----:B------:R-:W-:Y:S01]  /*121b0*/  R2UR UR6, R6 ;  /* 0x00000000060672ca */ /* 0x000fe200000e0000 */
[----:B------:R-:W-:Y:S01]  /*121c0*/  VIADD R6, R4, 0x100 ;  /* 0x0000010004067836 */ /* 0x000fe20000000000 */
[----:B------:R0:W-:Y:S01]  /*121d0*/  STL.64 [R1+0x38], R14 ;  /* 0x0000380e01007387 */ /* 0x0001e20000100a00 */
[----:B------:R-:W-:Y:S01]  /*121e0*/  IMAD.MOV.U32 R9, RZ, RZ, 0x40000040 ;  /* 0x40000040ff097424 */ /* 0x000fe200078e00ff */
[----:B------:R-:W-:Y:S01]  /*121f0*/  R2UR UR14, R8 ;  /* 0x00000000080e72ca */ /* 0x000fe200000e0000 */
[----:B------:R-:W-:Y:S01]  /*12200*/  VIADD R8, R4, 0x300 ;  /* 0x0000030004087836 */ /* 0x000fe20000000000 */
[----:B------:R-:W-:Y:S01]  /*12210*/  UIADD3 UR52, UR20, 0x406, URZ ;  /* 0x0000040614347890 */ /* 0x000fe2000fffe03f */
[----:B------:R-:W-:Y:S01]  /*12220*/  HGMMA.64x16x16.F32 R72, gdesc[UR8], RZ, !UPT, gsb0 ;  /* 0x00200000084879f0 */ /* 0x000fe2000c0008ff */
[----:B------:R-:W-:Y:S01]  /*12230*/  UMOV UR8, UR16 ;  /* 0x0000001000087c82 */ /* 0x000fe20008000000 */
[----:B------:R-:W-:Y:S01]  /*12240*/  UMOV UR9, UR17 ;  /* 0x0000001100097c82 */ /* 0x000fe20008000000 */
[----:B------:R-:W-:Y:S01]  /*12250*/  R2UR UR18, R8 ;  /* 0x00000000081272ca */ /* 0x000fe200000e0000 */
[C---:B------:R-:W-:Y:S01]  /*12260*/  VIADD R8, R4.reuse, 0x202 ;  /* 0x0000020204087836 */ /* 0x040fe20000000000 */
[----:B------:R-:W-:Y:S01]  /*12270*/  R2UR UR19, R9 ;  /* 0x00000000091372ca */ /* 0x000fe200000e0000 */
[----:B------:R-:W-:Y:S01]  /*12280*/  IMAD.MOV.U32 R9, RZ, RZ, 0x40000040 ;  /* 0x40000040ff097424 */ /* 0x000fe200078e00ff */
[----:B------:R-:W-:Y:S01]  /*12290*/  UMOV UR53, 0x40000040 ;  /* 0x4000004000357882 */ /* 0x000fe20000000000 */
[----:B0-----:R-:W-:Y:S01]  /*122a0*/  IMAD.U32 R15, RZ, RZ, UR25 ;  /* 0x00000019ff0f7e24 */ /* 0x001fe2000f8e00ff */
[----:B------:R-:W-:Y:S01]  /*122b0*/  UIADD3 UR48, UR20, 0x800, URZ ;  /* 0x0000080014307890 */ /* 0x000fe2000fffe03f */
[----:B------:R-:W-:Y:S01]  /*122c0*/  IMAD.MOV.U32 R11, RZ, RZ, 0x40000040 ;  /* 0x40000040ff0b7424 */ /* 0x000fe200078e00ff */
[----:B------:R-:W-:Y:S01]  /*122d0*/  UMOV UR49, 0x40000040 ;  /* 0x4000004000317882 */ /* 0x000fe20000000000 */
[----:B------:R-:W-:Y:S01]  /*122e0*/  UIADD3 UR44, UR20, 0x802, URZ ;  /* 0x00000802142c7890 */ /* 0x000fe2000fffe03f */
[C---:B------:R-:W-:Y:S01]  /*122f0*/  IADD3 R10, R4.reuse, 0xa04, RZ ;  /* 0x00000a04040a7810 */ /* 0x040fe20007ffe0ff */
[----:B------:R-:W-:Y:S01]  /*12300*/  UMOV UR45, 0x40000040 ;  /* 0x40000040002d7882 */ /* 0x000fe20000000000 */
[----:B------:R-:W-:Y:S01]  /*12310*/  UIADD3 UR40, UR20, 0x804, URZ ;  /* 0x0000080414287890 */ /* 0x000fe2000fffe03f */
[----:B------:R-:W0:Y:S01]  /*12320*/  LDC R0, c[0x0][0x448] ;  /* 0x00011200ff007b82 */ /* 0x000e220000000800 */
[----:B------:R-:W-:Y:S01]  /*12330*/  UMOV UR41, 0x40000040 ;  /* 0x4000004000297882 */ /* 0x000fe20000000000 */
[----:B------:R-:W-:Y:S01]  /*12340*/  UIADD3 UR36, UR20, 0x806, URZ ;  /* 0x0000080614247890 */ /* 0x000fe2000fffe03f */
[----:B------:R-:W-:Y:S01]  /*12350*/  VIADD R12, R4, 0x986 ;  /* 0x00000986040c7836 */ /* 0x000fe20000000000 */
[----:B------:R-:W-:Y:S01]  /*12360*/  UMOV UR37, 0x40000040 ;  /* 0x4000004000257882 */ /* 0x000fe20000000000 */
[----:B------:R-:W-:Y:S01]  /*12370*/  MOV R13, 0x40000040 ;  /* 0x40000040000d7802 */ /* 0x000fe20000000f00 */
[----:B------:R-:W-:Y:S01]  /*12380*/  @!P1 VIADD R3, R3, 0x36840 ;  /* 0x0003684003039836 */ /* 0x000fe20000000000 */
[----:B------:R-:W-:Y:S01]  /*12390*/  BSSY B0, `(.L_x_6358) ;  /* 0x0000a05000007945 */ /* 0x000fe20003800000 */
        /* <DEDUP_REMOVED lines=11> */
[----:B0-----:R-:W-:Y:S01]  /*12450*/  ISETP.NE.AND P2, PT, R0, 0x1, PT ;  /* 0x000000010000780c */ /* 0x001fe20003f45270 */
[----:B------:R-:W-:Y:S01]  /*12460*/  IMAD.IADD R0, R228, 0x1, R222 ;  /* 0x00000001e4007824 */ /* 0x000fe200078e02de */
[----:B------:R-:W-:-:S02]  /*12470*/  WARPGROUP.DEPBAR.LE gsb0, 0x0 ;  /* 0x00008000000079c5 */ /* 0x000fc40000010000 */
[----:B------:R-:W-:-:S09]  /*12480*/  WARPGROUP.ARRIVE ;  /* 0x00000000000079c5 */ /* 0x000fd20000000000 */
[----:B------:R-:W0:Y:S01]  /*12490*/  @P2 LDC R5, c[0x0][0x44c] ;  /* 0x00011300ff052b82 */ /* 0x000e220000000800 */
        /* <DEDUP_REMOVED lines=10> */
[----:B------:R-:W-:Y:S01]  /*12540*/  MOV R7, 0x40000040 ;  /* 0x4000004000077802 */ /* 0x000fe20000000f00 */
[----:B0-----:R-:W-:Y:S01]  /*12550*/  @P2 IMAD.HI.U32 R5, R0, R5, RZ ;  /* 0x0000000500052227 */ /* 0x001fe200078e00ff */
        /* <DEDUP_REMOVED lines=15> */
[----:B------:R-:W-:Y:S01]  /*12650*/  HGMMA.64x16x16.F32 R48, gdesc[UR8], RZ, !UPT, gsb0 ;  /* 0x00200000083079f0 */ /* 0x000fe2000c0008ff */
[----:B------:R-:W-:Y:S02]  /*12660*/  UMOV UR9, UR23 ;  /* 0x0000001700097c82 */ /* 0x000fe40008000000 */
[----:B------:R-:W-:Y:S02]  /*12670*/  WARPGROUP.DEPBAR.LE gsb0, 0x0 ;  /* 0x00008000000079c5 */ /* 0x000fe40000010000 */
[----:B------:R-:W-:-:S06]  /*12680*/  WARPGROUP.ARRIVE ;  /* 0x00000000000079c5 */ /* 0x000fcc0000000000 */
[----:B------:R-:W-:Y:S01]  /*12690*/  HGMMA.64x16x16.F32 R40, gdesc[UR12], RZ, !UPT, gsb0 ;  /* 0x002000000c2879f0 */ /* 0x000fe2000c0008ff */
[----:B------:R-:W-:Y:S02]  /*126a0*/  UMOV UR13, UR23 ;  /* 0x00000017000d7c82 */ /* 0x000fe40008000000 */
[----:B------:R-:W-:Y:S02]  /*126b0*/  WARPGROUP.DEPBAR.LE gsb0, 0x0 ;  /* 0x00008000000079c5 */ /* 0x000fe40000010000 */
[----:B------:R-:W-:-:S06]  /*126c0*/  WARPGROUP.ARRIVE ;  /* 0x00000000000079c5 */ /* 0x000fcc0000000000 */
[----:B------:R-:W-:Y:S01]  /*126d0*/  HGMMA.64x16x16.F32 R32, gdesc[UR4], RZ, !UPT, gsb0 ;  /* 0x00200000042079f0 */ /* 0x000fe2000c0008ff */
        /* <DEDUP_REMOVED lines=8> */
[----:B------:R-:W-:Y:S01]  /*12760*/  R2UR UR10, R6 ;  /* 0x00000000060a72ca */ /* 0x000fe200000e0000 */
[----:B------:R-:W-:Y:S01]  /*12770*/  UMOV UR4, UR22 ;  /* 0x0000001600047c82 */ /* 0x000fe20008000000 */
[----:B------:R-:W-:Y:S01]  /*12780*/  R2UR UR11, R7 ;  /* 0x00000000070b72ca */ /* 0x000fe200000e0000 */
[----:B------:R-:W-:Y:S01]  /*12790*/  UMOV UR8, UR22 ;  /* 0x0000001600087c82 */ /* 0x000fe20008000000 */
[----:B------:R-:W-:Y:S01]  /*127a0*/  VIADD R6, R4, 0x182 ;  /* 0x0000018204067836 */ /* 0x000fe20000000000 */
[----:B------:R-:W-:Y:S01]  /*127b0*/  MOV R7, 0x40000040 ;  /* 0x4000004000077802 */ /* 0x000fe20000000f00 */
[----:B------:R-:W-:Y:S01]  /*127c0*/  UMOV UR12, UR22 ;  /* 0x00000016000c7c82 */ /* 0x000fe20008000000 */
[----:B------:R-:W-:-:S02]  /*127d0*/  MOV R14, UR24 ;  /* 0x00000018000e7c02 */ /* 0x000fc40008000f00 */
[----:B------:R-:W-:Y:S01]  /*127e0*/  R2UR UR14, R6 ;  /* 0x00000000060e72ca */ /* 0x000fe200000e0000 */
[----:B------:R-:W-:Y:S01]  /*127f0*/  VIADD R6, R4, 0x282 ;  /* 0x0000028204067836 */ /* 0x000fe20000000000 */
[----:B------:R-:W-:Y:S01]  /*12800*/  R2UR UR15, R7 ;  /* 0x00000000070f72ca */ /* 0x000fe200000e0000 */
[----:B------:R-:W-:Y:S01]  /*12810*/  IMAD.MOV.U32 R7, RZ, RZ, 0x40000040 ;  /* 0x40000040ff077424 */ /* 0x000fe200078e00ff */
        /* <DEDUP_REMOVED lines=121> */
[----:B------:R-:W-:Y:S02]  /*12fb0*/  R2UR UR10, R6 ;  /* 0x00000000060a72ca */ /* 0x000fe400000e0000 */
[----:B------:R-:W-:Y:S01]  /*12fc0*/  R2UR UR11, R7 ;  /* 0x00000000070b72ca */ /* 0x000fe200000e0000 */
[----:B------:R-:W-:Y:S01]  /*12fd0*/  IMAD.MOV.U32 R7, RZ, RZ, 0x40000040 ;  /* 0x40000040ff077424 */ /* 0x000fe200078e00ff */
[----:B------:R-:W-:-:S04]  /*12fe0*/  IADD3 R6, R4, 0x186, RZ ;  /* 0x0000018604067810 */ /* 0x000fc80007ffe0ff */
[----:B------:R-:W-:Y:S01]  /*12ff0*/  R2UR UR18, R6 ;  /* 0x00000000061272ca */ /* 0x000fe200000e0000 */
[----:B------:R-:W-:Y:S01]  /*13000*/  VIADD R6, R4, 0x286 ;  /* 0x0000028604067836 */ /* 0x000fe20000000000 */
[----:B------:R-:W-:Y:S02]  /*13010*/  R2UR UR19, R7 ;  /* 0x00000000071372ca */ /* 0x000fe400000e0000 */
[----:B------:R-:W-:Y:S01]  /*13020*/  MOV R7, 0x40000040 ;  /* 0x4000004000077802 */ /* 0x000fe20000000f00 */
[----:B------:R-:W-:Y:S02]  /*13030*/  WARPGROUP.DEPBAR.LE gsb0, 0x0 ;  /* 0x00008000000079c5 */ /* 0x000fe40000010000 */
[----:B------:R-:W-:-:S06]  /*13040*/  WARPGROUP.ARRIVE ;  /* 0x00000000000079c5 */ /* 0x000fcc0000000000 */
[----:B------:R-:W-:Y:S01]  /*13050*/  HGMMA.64x16x16.F32 R24, gdesc[UR12], R24, gsb0 ;  /* 0x002000000c1879f0 */ /* 0x000fe20008000818 */
[----:B------:R-:W-:Y:S01]  /*13060*/  UMOV UR12, UR24 ;  /* 0x00000018000c7c82 */ /* 0x000fe20008000000 */
[----:B------:R-:W-:Y:S01]  /*13070*/  UMOV UR13, UR25 ;  /* 0x00000019000d7c82 */ /* 0x000fe20008000000 */
[----:B------:R-:W-:Y:S01]  /*13080*/  UMOV UR4, UR12 ;  /* 0x0000000c00047c82 */ /* 0x000fe20008000000 */
[----:B------:R-:W-:Y:S01]  /*13090*/  UMOV UR5, UR13 ;  /* 0x0000000d00057c82 */ /* 0x000fe20008000000 */
[----:B------:R-:W-:Y:S01]  /*130a0*/  UMOV UR8, UR12 ;  /* 0x0000000c00087c82 */ /* 0x000fe20008000000 */
[----:B------:R-:W-:Y:S01]  /*130b0*/  UMOV UR9, UR13 ;  /* 0x0000000d00097c82 */ /* 0x000fe20008000000 */
        /* <DEDUP_REMOVED lines=85> */
[----:B------:R-:W-:Y:S02]  /*13610*/  R2UR UR15, R9 ;  /* 0x00000000090f72ca */ /* 0x000fe400000e0000 */
        /* <DEDUP_REMOVED lines=21> */
[----:B------:R-:W-:Y:S02]  /*13770*/  R2UR UR6, R6 ;  /* 0x00000000060672ca */ /* 0x000fe400000e0000 */
[----:B------:R-:W-:Y:S01]  /*13780*/  R2UR UR7, R7 ;  /* 0x00000000070772ca */ /* 0x000fe200000e0000 */
[----:B------:R-:W-:Y:S01]  /*13790*/  IMAD.MOV.U32 R7, RZ, RZ, 0x40000040 ;  /* 0x40000040ff077424 */ /* 0x000fe200078e00ff */
[----:B------:R-:W-:Y:S02]  /*137a0*/  IADD3 R6, R4, 0x482, RZ ;  /* 0x0000048204067810 */ /* 0x000fe40007ffe0ff */
[----:B------:R-:W-:Y:S02]  /*137b0*/  UMOV UR24, UR4 ;  /* 0x0000000400187c82 */ /* 0x000fe40008000000 */
[----:B------:R-:W-:-:S05]  /*137c0*/  IMAD.U32 R14, RZ, RZ, UR24 ;  /* 0x00000018ff0e7e24 */ /* 0x000fca000f8e00ff */
[----:B------:R0:W-:Y:S01]  /*137d0*/  STL.64 [R1+0x10], R14 ;  /* 0x0000100e01007387 */ /* 0x0001e20000100a00 */
[----:B------:R-:W-:Y:S02]  /*137e0*/  WARPGROUP.DEPBAR.LE gsb0, 0x0 ;  /* 0x00008000000079c5 */ /* 0x000fe40000010000 */
[----:B------:R-:W-:-:S06]  /*137f0*/  WARPGROUP.ARRIVE ;  /* 0x00000000000079c5 */ /* 0x000fcc0000000000 */
[----:B------:R-:W-:Y:S01]  /*13800*/  HGMMA.64x16x16.F32 R32, gdesc[UR8], R32, gsb0 ;  /* 0x00200000082079f0 */ /* 0x000fe20008000820 */
[----:B------:R-:W-:Y:S01]  /*13810*/  R2UR UR10, R6 ;  /* 0x00000000060a72ca */ /* 0x000fe200000e0000 */
[----:B------:R-:W-:Y:S01]  /*13820*/  VIADD R6, R4, 0x502 ;  /* 0x0000050204067836 */ /* 0x000fe20000000000 */
[----:B------:R-:W-:Y:S01]  /*13830*/  R2UR UR11, R7 ;  /* 0x00000000070b72ca */ /* 0x000fe200000e0000 */
        /* <DEDUP_REMOVED lines=60> */
[----:B------:R-:W-:Y:S01]  /*13c00*/  STL.64 [R1], R14 ;  /* 0x0000000e01007387 */ /* 0x000fe20000100a00 */
        /* <DEDUP_REMOVED lines=277> */
[----:B------:R-:W-:-:S03]  /*14d60*/  IMAD.MOV.U32 R7, RZ, RZ, 0x40000040 ;  /* 0x40000040ff077424 */ /* 0x000fc600078e00ff */
[----:B------:R-:W-:Y:S01]  /*14d70*/  R2UR UR10, R6 ;  /* 0x00000000060a72ca */ /* 0x000fe200000e0000 */
[----:B------:R-:W-:Y:S01]  /*14d80*/  VIADD R6, R4, 0x706 ;  /* 0x0000070604067836 */ /* 0x000fe20000000000 */
[----:B------:R-:W-:Y:S01]  /*14d90*/  R2UR UR11, R7 ;  /* 0x00000000070b72ca */ /* 0x000fe200000e0000 */
[----:B------:R-:W-:-:S03]  /*14da0*/  IMAD.MOV.U32 R7, RZ, RZ, 0x40000040 ;  /* 0x40000040ff077424 */ /* 0x000fc600078e00ff */
[----:B------:R-:W-:Y:S02]  /*14db0*/  R2UR UR38, R6 ;  /* 0x00000000062672ca */ /* 0x000fe400000e0000 */
[----:B------:R-:W-:Y:S01]  /*14dc0*/  R2UR UR39, R7 ;  /* 0x00000000072772ca */ /* 0x000fe200000e0000 */
[----:B------:R-:W0:Y:S01]  /*14dd0*/  @P2 LDC R6, c[0x0][0x450] ;  /* 0x00011400ff062b82 */ /* 0x000e220000000800 */
[----:B------:R-:W-:Y:S01]  /*14de0*/  IMAD.MOV.U32 R7, RZ, RZ, -0x70 ;  /* 0xffffff90ff077424 */ /* 0x000fe200078e00ff */
[----:B0-----:R-:W-:Y:S01]  /*14df0*/  @P2 SHF.R.U32.HI R0, RZ, R6, R5 ;  /* 0x00000006ff002219 */ /* 0x001fe20000011605 */
[----:B------:R-:W-:Y:S01]  /*14e00*/  IMAD R5, R2, -0x70, R225 ;  /* 0xffffff9002057824 */ /* 0x000fe200078e02e1 */
        /* <DEDUP_REMOVED lines=30> */
[C---:B------:R-:W-:Y:S02]  /*14ff0*/  VIADD R8, R4.reuse, 0x806 ;  /* 0x0000080604087836 */ /* 0x040fe40000000000 */
[----:B------:R-:W-:Y:S02]  /*15000*/  IMAD.MOV.U32 R9, RZ, RZ, 0x40000040 ;  /* 0x40000040ff097424 */ /* 0x000fe400078e00ff */
[----:B------:R-:W-:Y:S01]  /*15010*/  VIADD R4, R4, 0xa06 ;  /* 0x00000a0604047836 */ /* 0x000fe20000000000 */
        /* <DEDUP_REMOVED lines=10> */
[----:B------:R-:W-:Y:S01]  /*150c0*/  IMAD R8, R2, R7, 0x71 ;  /* 0x0000007102087424 */ /* 0x000fe200078e0207 */
[----:B------:R-:W0:Y:S01]  /*150d0*/  SHFL.IDX PT, R9, R0, 0x1, 0x1c1f ;  /* 0x003c1f0000097f89 */ /* 0x000e2200000e0000 */
[----:B------:R-:W-:Y:S02]  /*150e0*/  IMAD.MOV.U32 R7, RZ, RZ, 0x40000040 ;  /* 0x40000040ff077424 */ /* 0x000fe400078e00ff */
[----:B------:R-:W-:-:S05]  /*150f0*/  IMAD R8, R227, -0x2, R8 ;  /* 0xfffffffee3087824 */ /* 0x000fca00078e0208 */
[----:B------:R-:W-:Y:S01]  /*15100*/  IADD3 R81, -R224, R8, R225 ;  /* 0x00000008e0517210 */ /* 0x000fe20007ffe1e1 */
        /* <DEDUP_REMOVED lines=8> */
[----:B------:R-:W-:Y:S02]  /*15190*/  IMAD.MOV.U32 R5, RZ, RZ, 0x40000040 ;  /* 0x40000040ff057424 */ /* 0x000fe400078e00ff */
[----:B------:R-:W-:-:S05]  /*151a0*/  IMAD R6, R227, -0x2, R6 ;  /* 0xfffffffee3067824 */ /* 0x000fca00078e0206 */
[----:B0-----:R-:W-:-:S04]  /*151b0*/  VIADDMNMX R8, R9, R81, R6, PT ;  /* 0x0000005109087246 */ /* 0x001fc80003800106 */
        /* <DEDUP_REMOVED lines=16> */
[----:B------:R-:W-:Y:S01]  /*152c0*/  FMNMX.FTZ R10, R93, R10, !PT ;  /* 0x0000000a5d0a7209 */ /* 0x000fe20007810000 */
[----:B------:R-:W-:Y:S02]  /*152d0*/  WARPGROUP.DEPBAR.LE gsb0, 0x0 ;  /* 0x00008000000079c5 */ /* 0x000fe40000010000 */
[----:B------:R-:W-:Y:S01]  /*152e0*/  WARPGROUP.ARRIVE ;  /* 0x00000000000079c5 */ /* 0x000fe20000000000 */
[----:B------:R-:W-:-:S02]  /*152f0*/  ISETP.GT.AND P3, PT, R8, 0x19, PT ;  /* 0x000000190800780c */ /* 0x000fc40003f64270 */
[----:B------:R-:W-:Y:S02]  /*15300*/  FSEL R87, R70, -INF , P4 ;  /* 0xff80000046577808 */ /* 0x000fe40002000000 */
[----:B------:R-:W-:Y:S01]  /*15310*/  FMNMX.FTZ R10, R95, R10, !PT ;  /* 0x0000000a5f0a7209 */ /* 0x000fe20007810000 */
[----:B------:R-:W-:Y:S01]  /*15320*/  HGMMA.64x16x16.F32 R48, gdesc[UR4], R48, gsb0 ;  /* 0x00200000043079f0 */ /* 0x000fe20008000830 */
[----:B------:R-:W-:Y:S01]  /*15330*/  R2UR UR6, R12 ;  /* 0x000000000c0672ca */ /* 0x000fe200000e0000 */
[----:B------:R-:W-:Y:S01]  /*15340*/  UMOV UR4, UR36 ;  /* 0x0000002400047c82 */ /* 0x000fe20008000000 */
[----:B------:R-:W-:Y:S01]  /*15350*/  R2UR UR7, R13 ;  /* 0x000000000d0772ca */ /* 0x000fe200000e0000 */
[----:B------:R-:W-:Y:S01]  /*15360*/  UMOV UR5, UR37 ;  /* 0x0000002500057c82 */ /* 0x000fe20008000000 */
[----:B------:R-:W-:Y:S02]  /*15370*/  ISETP.GT.AND P4, PT, R8, 0x20, PT ;  /* 0x000000200800780c */ /* 0x000fe40003f84270 */
[----:B------:R-:W-:-:S02]  /*15380*/  FSEL R79, R71, -INF , P3 ;  /* 0xff800000474f7808 */ /* 0x000fc40001800000 */
        /* <DEDUP_REMOVED lines=20> */
[----:B------:R-:W-:Y:S01]  /*154d0*/  HGMMA.64x16x16.F32 R40, gdesc[UR8], R40, gsb0 ;  /* 0x00200000082879f0 */ /* 0x000fe20008000828 */
[----:B------:R-:W-:Y:S02]  /*154e0*/  FMNMX.FTZ R10, R7, R10, !PT ;  /* 0x0000000a070a7209 */ /* 0x000fe40007810000 */
[C---:B------:R-:W-:Y:S02]  /*154f0*/  ISETP.GT.AND P3, PT, R8.reuse, 0x39, PT ;  /* 0x000000390800780c */ /* 0x040fe40003f64270 */
[----:B------:R-:W-:Y:S02]  /*15500*/  FMNMX.FTZ R10, R51, R10, !PT ;  /* 0x0000000a330a7209 */ /* 0x000fe40007810000 */
[----:B------:R-:W-:Y:S02]  /*15510*/  FSEL R55, R55, -INF , P3 ;  /* 0xff80000037377808 */ /* 0x000fe40001800000 */
[----:B------:R-:W-:Y:S01]  /*15520*/  ISETP.GT.AND P3, PT, R8, 0x41, PT ;  /* 0x000000410800780c */ /* 0x000fe20003f64270 */
[----:B------:R-:W-:-:S02]  /*15530*/  WARPGROUP.DEPBAR.LE gsb0, 0x0 ;  /* 0x00008000000079c5 */ /* 0x000fc40000010000 */
[----:B------:R-:W-:Y:S01]  /*15540*/  WARPGROUP.ARRIVE ;  /* 0x00000000000079c5 */ /* 0x000fe20000000000 */
[----:B------:R-:W-:Y:S02]  /*15550*/  FSEL R43, R43, -INF , P3 ;  /* 0xff8000002b2b7808 */ /* 0x000fe40001800000 */
[----:B------:R-:W-:-:S03]  /*15560*/  ISETP.GT.AND P3, PT, R8, 0x49, PT ;  /* 0x000000490800780c */ /* 0x000fc60003f64270 */
[----:B------:R-:W-:Y:S01]  /*15570*/  HGMMA.64x16x16.F32 R32, gdesc[UR4], R32, gsb0 ;  /* 0x00200000042079f0 */ /* 0x000fe20008000820 */
[----:B------:R-:W-:Y:S01]  /*15580*/  R2UR UR6, R4 ;  /* 0x00000000040672ca */ /* 0x000fe200000e0000 */
[----:B------:R-:W-:Y:S01]  /*15590*/  UMOV UR4, UR36 ;  /* 0x0000002400047c82 */ /* 0x000fe20008000000 */
[----:B------:R-:W-:Y:S01]  /*155a0*/  R2UR UR7, R5 ;  /* 0x00000000050772ca */ /* 0x000fe200000e0000 */
[----:B------:R-:W-:Y:S01]  /*155b0*/  UMOV UR5, UR37 ;  /* 0x0000002500057c82 */ /* 0x000fe20008000000 */
[----:B------:R-:W-:Y:S02]  /*155c0*/  FSEL R5, R54, -INF , P4 ;  /* 0xff80000036057808 */ /* 0x000fe40002000000 */
[----:B------:R-:W-:Y:S02]  /*155d0*/  ISETP.GT.AND P4, PT, R8, 0x40, PT ;  /* 0x000000400800780c */ /* 0x000fe40003f84270 */
[----:B------:R-:W-:Y:S02]  /*155e0*/  FMNMX.FTZ R10, R5, R10, !PT ;  /* 0x0000000a050a7209 */ /* 0x000fe40007810000 */
[----:B------:R-:W-:-:S02]  /*155f0*/  FSEL R9, R42, -INF , P4 ;  /* 0xff8000002a097808 */ /* 0x000fc40002000000 */
[----:B------:R-:W-:Y:S02]  /*15600*/  FMNMX.FTZ R10, R55, R10, !PT ;  /* 0x0000000a370a7209 */ /* 0x000fe40007810000 */
[----:B------:R-:W-:Y:S02]  /*15610*/  ISETP.GT.AND P4, PT, R8, 0x48, PT ;  /* 0x000000480800780c */ /* 0x000fe40003f84270 */
[----:B------:R-:W-:Y:S02]  /*15620*/  FMNMX.FTZ R10, R9, R10, !PT ;  /* 0x0000000a090a7209 */ /* 0x000fe40007810000 */
[----:B------:R-:W-:Y:S02]  /*15630*/  FSEL R11, R46, -INF , P4 ;  /* 0xff8000002e0b7808 */ /* 0x000fe40002000000 */
[----:B------:R-:W-:Y:S02]  /*15640*/  FMNMX.FTZ R10, R43, R10, !PT ;  /* 0x0000000a2b0a7209 */ /* 0x000fe40007810000 */
[----:B------:R-:W-:-:S02]  /*15650*/  ISETP.GT.AND P4, PT, R8, 0x50, PT ;  /* 0x000000500800780c */ /* 0x000fc40003f84270 */
        /* <DEDUP_REMOVED lines=21> */
[----:B------:R-:W-:-:S02]  /*157b0*/  FSEL R21, R26, -INF , P4 ;  /* 0xff8000001a157808 */ /* 0x000fc40002000000 */
[C---:B------:R-:W-:Y:S02]  /*157c0*/  ISETP.GT.AND P4, PT, R8.reuse, 0x68, PT ;  /* 0x000000680800780c */ /* 0x040fe40003f84270 */
[----:B------:R-:W-:Y:S02]  /*157d0*/  FSEL R27, R27, -INF , P3 ;  /* 0xff8000001b1b7808 */ /* 0x000fe40001800000 */
[----:B------:R-:W-:Y:S02]  /*157e0*/  FMNMX.FTZ R10, R21, R10, !PT ;  /* 0x0000000a150a7209 */ /* 0x000fe40007810000 */
[----:B------:R-:W-:Y:S02]  /*157f0*/  ISETP.GT.AND P3, PT, R8, 0x69, PT ;  /* 0x000000690800780c */ /* 0x000fe40003f64270 */
[----:B------:R-:W-:Y:S01]  /*15800*/  FSEL R67, R30, -INF , P4 ;  /* 0xff8000001e437808 */ /* 0x000fe20002000000 */
[----:B------:R0:W1:Y:S01]  /*15810*/  SHFL.IDX PT, R8, R0, RZ, 0x1c1f ;  /* 0x001c1fff00087589 */ /* 0x00006200000e0000 */
[----:B------:R-:W-:-:S02]  /*15820*/  FMNMX.FTZ R10, R27, R10, !PT ;  /* 0x0000000a1b0a7209 */ /* 0x000fc40007810000 */
[----:B------:R-:W-:Y:S02]  /*15830*/  FSEL R31, R31, -INF , P3 ;  /* 0xff8000001f1f7808 */ /* 0x000fe40001800000 */
[----:B------:R-:W-:Y:S01]  /*15840*/  FMNMX.FTZ R10, R67, R10, !PT ;  /* 0x0000000a430a7209 */ /* 0x000fe20007810000 */
[----:B0-----:R-:W-:-:S03]  /*15850*/  IMAD.U32 R0, RZ, RZ, UR4 ;  /* 0x00000004ff007e24 */ /* 0x001fc6000f8e00ff */
[----:B------:R-:W-:-:S05]  /*15860*/  FMNMX.FTZ R10, R31, R10, !PT ;  /* 0x0000000a1f0a7209 */ /* 0x000fca0007810000 */
[----:B------:R-:W0:Y:S01]  /*15870*/  SHFL.BFLY PT, R97, R10, 0x2, 0x1f ;  /* 0x0c401f000a617f89 */ /* 0x000e2200000e0000 */
[----:B-1----:R-:W-:-:S04]  /*15880*/  VIADDMNMX R34, R8, R81, R6, PT ;  /* 0x0000005108227246 */ /* 0x002fc80003800106 */
[C---:B------:R-:W-:Y:S02]  /*15890*/  ISETP.GT.AND P4, PT, R34.reuse, 0x1, PT ;  /* 0x000000012200780c */ /* 0x040fe40003f84270 */
[----:B------:R-:W-:Y:S02]  /*158a0*/  ISETP.GT.AND P5, PT, R34, 0x8, PT ;  /* 0x000000082200780c */ /* 0x000fe40003fa4270 */
[----:B------:R-:W-:Y:S02]  /*158b0*/  FSEL R6, R73, -INF , P4 ;  /* 0xff80000049067808 */ /* 0x000fe40002000000 */
[----:B------:R-:W-:Y:S02]  /*158c0*/  FSEL R73, R76, -INF , P5 ;  /* 0xff8000004c497808 */ /* 0x000fe40002800000 */
[----:B------:R-:W-:Y:S02]  /*158d0*/  ISETP.GT.AND P4, PT, R34, 0x11, PT ;  /* 0x000000112200780c */ /* 0x000fe40003f84270 */
[----:B0-----:R-:W-:-:S02]  /*158e0*/  FMNMX.FTZ R97, R10, R97, !PT ;  /* 0x000000610a617209 */ /* 0x001fc40007810000 */
[----:B------:R-:W-:Y:S02]  /*158f0*/  FSEL R65, R65, -INF , P4 ;  /* 0xff80000041417808 */ /* 0x000fe40002000000 */
[C---:B------:R-:W-:Y:S01]  /*15900*/  ISETP.GT.AND P4, PT, R34.reuse, 0x19, PT ;  /* 0x000000192200780c */ /* 0x040fe20003f84270 */
[----:B------:R-:W0:Y:S03]  /*15910*/  SHFL.BFLY PT, R4, R97, 0x1, 0x1f ;  /* 0x0c201f0061047f89 */ /* 0x000e2600000e0000 */
        /* <DEDUP_REMOVED lines=9> */
[----:B------:R-:W-:Y:S02]  /*159b0*/  CS2R R96, SRZ ;  /* 0x0000000000607805 */ /* 0x000fe4000001ff00 */
[----:B------:R-:W-:Y:S02]  /*159c0*/  FSEL R53, R53, -INF , P4 ;  /* 0xff80000035357808 */ /* 0x000fe40002000000 */
[C---:B------:R-:W-:Y:S01]  /*159d0*/  FSETP.NEU.FTZ.AND P3, PT, R4.reuse, -INF , PT ;  /* 0xff8000000400780b */ /* 0x040fe20003f7d000 */
[----:B------:R-:W-:Y:S01]  /*159e0*/  FMUL.FTZ R30, R4, R0 ;  /* 0x00000000041e7220 */ /* 0x000fe20000410000 */
[----:B------:R-:W-:-:S04]  /*159f0*/  ISETP.GT.AND P4, PT, R34, 0x41, PT ;  /* 0x000000412200780c */ /* 0x000fc80003f84270 */
[----:B------:R-:W-:Y:S02]  /*15a00*/  FSEL R30, R30, RZ, P3 ;  /* 0x000000ff1e1e7208 */ /* 0x000fe40001800000 */
[----:B------:R-:W-:-:S03]  /*15a10*/  ISETP.GT.AND P3, PT, R34, RZ, PT ;  /* 0x000000ff2200720c */ /* 0x000fc60003f64270 */
[-CC-:B------:R-:W-:Y:S01]  /*15a20*/  FFMA.FTZ R201, R83, R0.reuse, -R30.reuse ;  /* 0x0000000053c97223 */ /* 0x180fe2000001081e */
[----:B------:R-:W-:Y:S01]  /*15a30*/  FSEL R81, R72, -INF , P3 ;  /* 0xff80000048517808 */ /* 0x000fe20001800000 */
[-CC-:B------:R-:W-:Y:S01]  /*15a40*/  FFMA.FTZ R8, R85, R0.reuse, -R30.reuse ;  /* 0x0000000055087223 */ /* 0x180fe2000001081e */
[C---:B------:R-:W-:Y:S01]  /*15a50*/  ISETP.GT.AND P3, PT, R34.reuse, 0x9, PT ;  /* 0x000000092200780c */ /* 0x040fe20003f64270 */
[--C-:B------:R-:W-:Y:S01]  /*15a60*/  FFMA.FTZ R203, R89, R0, -R30.reuse ;  /* 0x0000000059cb7223 */ /* 0x100fe2000001081e */
[----:B------:R-:W-:Y:S01]  /*15a70*/  FMNMX.FTZ R10, R81, R6, !PT ;  /* 0x00000006510a7209 */ /* 0x000fe20007810000 */
[-CC-:B------:R-:W-:Y:S01]  /*15a80*/  FFMA.FTZ R91, R91, R0.reuse, -R30.reuse ;  /* 0x000000005b5b7223 */ /* 0x180fe2000001081e */
[----:B------:R-:W-:Y:S01]  /*15a90*/  FSEL R77, R77, -INF , P3 ;  /* 0xff8000004d4d7808 */ /* 0x000fe20001800000 */
[-CC-:B------:R-:W-:Y:S01]  /*15aa0*/  FFMA.FTZ R197, R93, R0.reuse, -R30.reuse ;  /* 0x000000005dc57223 */ /* 0x180fe2000001081e */
[----:B------:R-:W-:Y:S01]  /*15ab0*/  ISETP.GT.AND P3, PT, R34, 0x10, PT ;  /* 0x000000102200780c */ /* 0x000fe20003f64270 */
[--C-:B------:R-:W-:Y:S01]  /*15ac0*/  FFMA.FTZ R199, R87, R0, -R30.reuse ;  /* 0x0000000057c77223 */ /* 0x100fe2000001081e */
[----:B------:R-:W-:Y:S01]  /*15ad0*/  FMNMX.FTZ R10, R73, R10, !PT ;  /* 0x0000000a490a7209 */ /* 0x000fe20007810000 */
[-CC-:B------:R-:W-:Y:S01]  /*15ae0*/  FFMA.FTZ R26, R79, R0.reuse, -R30.reuse ;  /* 0x000000004f1a7223 */ /* 0x180fe2000001081e */
[----:B------:R-:W-:Y:S01]  /*15af0*/  FSEL R83, R64, -INF , P3 ;  /* 0xff80000040537808 */ /* 0x000fe20001800000 */
[--C-:B------:R-:W-:Y:S01]  /*15b00*/  FFMA.FTZ R193, R75, R0, -R30.reuse ;  /* 0x000000004bc17223 */ /* 0x100fe2000001081e */
[----:B------:R-:W-:Y:S01]  /*15b10*/  FMNMX.FTZ R10, R77, R10, !PT ;  /* 0x0000000a4d0a7209 */ /* 0x000fe20007810000 */
        /* <DEDUP_REMOVED lines=8> */
[--C-:B------:R-:W-:Y:S01]  /*15ba0*/  FFMA.FTZ R189, R7, R0, -R30.reuse ;  /* 0x0000000007bd7223 */ /* 0x100fe2000001081e */
[----:B------:R-:W-:Y:S01]  /*15bb0*/  ISETP.GT.AND P3, PT, R34, 0x20, PT ;  /* 0x000000202200780c */ /* 0x000fe20003f64270 */
[----:B------:R0:W-:Y:S01]  /*15bc0*/  MUFU.EX2 R10, R91 ;  /* 0x0000005b000a7308 */ /* 0x0001e20000000800 */
[----:B------:R-:W-:Y:S01]  /*15bd0*/  FMNMX.FTZ R12, R85, R12, !PT ;  /* 0x0000000c550c7209 */ /* 0x000fe20007810000 */
[-CC-:B------:R-:W-:Y:S01]  /*15be0*/  FFMA.FTZ R185, R9, R0.reuse, -R30.reuse ;  /* 0x0000000009b97223 */ /* 0x180fe2000001081e */
[----:B------:R-:W-:Y:S01]  /*15bf0*/  FSEL R89, R56, -INF , P3 ;  /* 0xff80000038597808 */ /* 0x000fe20001800000 */
[--C-:B------:R-:W-:Y:S01]  /*15c00*/  FFMA.FTZ R187, R11, R0, -R30.reuse ;  /* 0x000000000bbb7223 */ /* 0x100fe2000001081e */
[----:B------:R-:W-:Y:S01]  /*15c10*/  FMNMX.FTZ R12, R69, R12, !PT ;  /* 0x0000000c450c7209 */ /* 0x000fe20007810000 */
[--C-:B------:R-:W-:Y:S01]  /*15c20*/  FFMA.FTZ R181, R13, R0, -R30.reuse ;  /* 0x000000000db57223 */ /* 0x100fe2000001081e */
[----:B------:R-:W-:Y:S01]  /*15c30*/  ISETP.GT.AND P3, PT, R34, 0x28, PT ;  /* 0x000000282200780c */ /* 0x000fe20003f64270 */
[----:B------:R-:W-:Y:S01]  /*15c40*/  MUFU.EX2 R201, R201 ;  /* 0x000000c900c97308 */ /* 0x000fe20000000800 */
[----:B------:R-:W-:Y:S01]  /*15c50*/  FMNMX.FTZ R12, R89, R12, !PT ;  /* 0x0000000c590c7209 */ /* 0x000fe20007810000 */
[-CC-:B------:R-:W-:Y:S01]  /*15c60*/  FFMA.FTZ R183, R15, R0.reuse, -R30.reuse ;  /* 0x000000000fb77223 */ /* 0x180fe2000001081e */
[----:B0-----:R-:W-:Y:S01]  /*15c70*/  FSEL R91, R60, -INF , P3 ;  /* 0xff8000003c5b7808 */ /* 0x001fe20001800000 */
[--C-:B------:R-:W-:Y:S01]  /*15c80*/  FFMA.FTZ R177, R21, R0, -R30.reuse ;  /* 0x0000000015b17223 */ /* 0x100fe2000001081e */
[----:B------:R-:W-:Y:S01]  /*15c90*/  FMNMX.FTZ R14, R57, R12, !PT ;  /* 0x0000000c390e7209 */ /* 0x000fe20007810000 */
[--C-:B------:R-:W-:Y:S01]  /*15ca0*/  FFMA.FTZ R27, R27, R0, -R30.reuse ;  /* 0x000000001b1b7223 */ /* 0x100fe2000001081e */
[----:B------:R-:W-:Y:S01]  /*15cb0*/  ISETP.GT.AND P3, PT, R34, 0x30, PT ;  /* 0x000000302200780c */ /* 0x000fe20003f64270 */
[----:B------:R-:W-:Y:S01]  /*15cc0*/  MUFU.EX2 R12, R95 ;  /* 0x0000005f000c7308 */ /* 0x000fe20000000800 */
[----:B------:R-:W-:Y:S01]  /*15cd0*/  FMNMX.FTZ R14, R91, R14, !PT ;  /* 0x0000000e5b0e7209 */ /* 0x000fe20007810000 */
[----:B------:R-:W-:Y:S01]  /*15ce0*/  FFMA.FTZ R179, R67, R0, -R30 ;  /* 0x0000000043b37223 */ /* 0x000fe2000001081e */
[----:B------:R-:W-:-:S02]  /*15cf0*/  FSEL R93, R48, -INF , P3 ;  /* 0xff800000305d7808 */ /* 0x000fc40001800000 */
[----:B------:R-:W-:Y:S02]  /*15d00*/  CS2R R66, SRZ ;  /* 0x0000000000427805 */ /* 0x000fe4000001ff00 */
[----:B------:R-:W-:Y:S02]  /*15d10*/  FMNMX.FTZ R14, R61, R14, !PT ;  /* 0x0000000e3d0e7209 */ /* 0x000fe40007810000 */
[----:B------:R-:W-:Y:S01]  /*15d20*/  ISETP.GT.AND P3, PT, R34, 0x38, PT ;  /* 0x000000382200780c */ /* 0x000fe20003f64270 */
[----:B------:R-:W0:Y:S01]  /*15d30*/  MUFU.EX2 R8, R8 ;  /* 0x0000000800087308 */ /* 0x000e220000000800 */
[----:B------:R-:W-:Y:S02]  /*15d40*/  FMNMX.FTZ R14, R93, R14, !PT ;  /* 0x0000000e5d0e7209 */ /* 0x000fe40007810000 */
[----:B------:R-:W-:Y:S02]  /*15d50*/  FSEL R87, R52, -INF , P3 ;  /* 0xff80000034577808 */ /* 0x000fe40001800000 */
[----:B------:R-:W-:-:S02]  /*15d60*/  FMNMX.FTZ R20, R49, R14, !PT ;  /* 0x0000000e31147209 */ /* 0x000fc40007810000 */
[----:B------:R-:W-:Y:S01]  /*15d70*/  ISETP.GT.AND P3, PT, R34, 0x40, PT ;  /* 0x000000402200780c */ /* 0x000fe20003f64270 */
[----:B------:R1:W-:Y:S01]  /*15d80*/  MUFU.EX2 R14, R26 ;  /* 0x0000001a000e7308 */ /* 0x0003e20000000800 */
[----:B------:R-:W-:Y:S02]  /*15d90*/  FMNMX.FTZ R20, R87, R20, !PT ;  /* 0x0000001457147209 */ /* 0x000fe40007810000 */
[----:B------:R-:W-:Y:S02]  /*15da0*/  FSEL R79, R40, -INF , P3 ;  /* 0xff800000284f7808 */ /* 0x000fe40001800000 */
[----:B------:R-:W-:Y:S02]  /*15db0*/  FMNMX.FTZ R20, R53, R20, !PT ;  /* 0x0000001435147209 */ /* 0x000fe40007810000 */
[----:B------:R-:W-:Y:S01]  /*15dc0*/  ISETP.GT.AND P3, PT, R34, 0x48, PT ;  /* 0x000000482200780c */ /* 0x000fe20003f64270 */
[----:B------:R-:W2:Y:S01]  /*15dd0*/  MUFU.EX2 R203, R203 ;  /* 0x000000cb00cb7308 */ /* 0x000ea20000000800 */
[----:B------:R-:W-:-:S02]  /*15de0*/  FSEL R75, R41, -INF , P4 ;  /* 0xff800000294b7808 */ /* 0x000fc40002000000 */
[----:B------:R-:W-:Y:S02]  /*15df0*/  FMNMX.FTZ R20, R79, R20, !PT ;  /* 0x000000144f147209 */ /* 0x000fe40007810000 */
[----:B------:R-:W-:Y:S02]  /*15e00*/  ISETP.GT.AND P4, PT, R34, 0x49, PT ;  /* 0x000000492200780c */ /* 0x000fe40003f84270 */
[----:B------:R-:W-:Y:S01]  /*15e10*/  FSEL R41, R44, -INF , P3 ;  /* 0xff8000002c297808 */ /* 0x000fe20001800000 */
[----:B------:R-:W3:Y:S01]  /*15e20*/  MUFU.EX2 R197, R197 ;  /* 0x000000c500c57308 */ /* 0x000ee20000000800 */
[----:B-1----:R-:W-:Y:S01]  /*15e30*/  FMNMX.FTZ R26, R75, R20, !PT ;  /* 0x000000144b1a7209 */ /* 0x002fe20007810000 */
[----:B------:R-:W1:Y:S01]  /*15e40*/  @P2 LDC R44, c[0x0][0x450] ;  /* 0x00011400ff2c2b82 */ /* 0x000e620000000800 */
[----:B------:R-:W-:Y:S02]  /*15e50*/  FSEL R45, R45, -INF , P4 ;  /* 0xff8000002d2d7808 */ /* 0x000fe40002000000 */
[----:B------:R-:W-:-:S02]  /*15e60*/  ISETP.GT.AND P3, PT, R34, 0x50, PT ;  /* 0x000000502200780c */ /* 0x000fc40003f64270 */
[----:B------:R-:W-:Y:S01]  /*15e70*/  FMNMX.FTZ R26, R41, R26, !PT ;  /* 0x0000001a291a7209 */ /* 0x000fe20007810000 */
[----:B------:R4:W-:Y:S01]  /*15e80*/  MUFU.EX2 R20, R38 ;  /* 0x0000002600147308 */ /* 0x0009e20000000800 */
[----:B------:R-:W-:Y:S02]  /*15e90*/  ISETP.GT.AND P4, PT, R34, 0x51, PT ;  /* 0x000000512200780c */ /* 0x000fe40003f84270 */
[----:B------:R-:W-:Y:S02]  /*15ea0*/  FSEL R71, R32, -INF , P3 ;  /* 0xff80000020477808 */ /* 0x000fe40001800000 */
[----:B------:R-:W-:Y:S02]  /*15eb0*/  FMNMX.FTZ R26, R45, R26, !PT ;  /* 0x0000001a2d1a7209 */ /* 0x000fe40007810000 */
[C---:B------:R-:W-:Y:S01]  /*15ec0*/  ISETP.GT.AND P3, PT, R34.reuse, 0x58, PT ;  /* 0x000000582200780c */ /* 0x040fe20003f64270 */
[----:B------:R-:W5:Y:S01]  /*15ed0*/  MUFU.EX2 R199, R199 ;  /* 0x000000c700c77308 */ /* 0x000f620000000800 */
[----:B------:R-:W-:Y:S01]  /*15ee0*/  FSEL R33, R33, -INF , P4 ;  /* 0xff80000021217808 */ /* 0x000fe20002000000 */
[----:B----4-:R-:W-:Y:S01]  /*15ef0*/  FFMA.FTZ R38, R39, R0, -R30 ;  /* 0x0000000027267223 */ /* 0x010fe2000001081e */
[----:B------:R-:W-:Y:S01]  /*15f00*/  FMNMX.FTZ R26, R71, R26, !PT ;  /* 0x0000001a471a7209 */ /* 0x000fe20007810000 */
[----:B------:R-:W4:Y:S01]  /*15f10*/  @P2 LDC R39, c[0x0][0x44c] ;  /* 0x00011300ff272b82 */ /* 0x000f220000000800 */
[----:B------:R-:W-:-:S02]  /*15f20*/  ISETP.GT.AND P4, PT, R34, 0x59, PT ;  /* 0x000000592200780c */ /* 0x000fc40003f84270 */
[----:B------:R-:W-:Y:S01]  /*15f30*/  FSEL R59, R36, -INF , P3 ;  /* 0xff800000243b7808 */ /* 0x000fe20001800000 */
[--C-:B------:R-:W-:Y:S01]  /*15f40*/  FFMA.FTZ R36, R63, R0, -R30.reuse ;  /* 0x000000003f247223 */ /* 0x100fe2000001081e */
[----:B------:R-:W-:Y:S01]  /*15f50*/  FMNMX.FTZ R32, R33, R26, !PT ;  /* 0x0000001a21207209 */ /* 0x000fe20007810000 */
[----:B------:R-:W-:Y:S01]  /*15f60*/  MUFU.EX2 R193, R193 ;  /* 0x000000c100c17308 */ /* 0x000fe20000000800 */
[----:B------:R-:W-:Y:S02]  /*15f70*/  FSEL R37, R37, -INF , P4 ;  /* 0xff80000025257808 */ /* 0x000fe40002000000 */
[C---:B------:R-:W-:Y:S02]  /*15f80*/  ISETP.GT.AND P3, PT, R34.reuse, 0x60, PT ;  /* 0x000000602200780c */ /* 0x040fe40003f64270 */
[----:B------:R-:W-:Y:S02]  /*15f90*/  FMNMX.FTZ R32, R59, R32, !PT ;  /* 0x000000203b207209 */ /* 0x000fe40007810000 */
[----:B------:R-:W-:Y:S01]  /*15fa0*/  ISETP.GT.AND P4, PT, R34, 0x61, PT ;  /* 0x000000612200780c */ /* 0x000fe20003f84270 */
[----:B------:R0:W-:Y:S01]  /*15fb0*/  MUFU.EX2 R26, R36 ;  /* 0x00000024001a7308 */ /* 0x0001e20000000800 */
[----:B------:R-:W-:Y:S01]  /*15fc0*/  FSEL R63, R24, -INF , P3 ;  /* 0xff800000183f7808 */ /* 0x000fe20001800000 */
[----:B------:R-:W-:Y:S01]  /*15fd0*/  FFMA.FTZ R24, R51, R0, -R30 ;  /* 0x0000000033187223 */ /* 0x000fe2000001081e */
[----:B------:R-:W-:-:S02]  /*15fe0*/  FMNMX.FTZ R32, R37, R32, !PT ;  /* 0x0000002025207209 */ /* 0x000fc40007810000 */
[----:B------:R-:W-:Y:S02]  /*15ff0*/  CS2R R50, SRZ ;  /* 0x0000000000327805 */ /* 0x000fe4000001ff00 */
[----:B------:R-:W-:Y:S02]  /*16000*/  ISETP.GT.AND P3, PT, R34, 0x68, PT ;  /* 0x000000682200780c */ /* 0x000fe40003f64270 */
[----:B------:R-:W-:Y:S01]  /*16010*/  FSEL R25, R25, -INF , P4 ;  /* 0xff80000019197808 */ /* 0x000fe20002000000 */
[----:B------:R-:W-:Y:S01]  /*16020*/  MUFU.EX2 R195, R195 ;  /* 0x000000c300c37308 */ /* 0x000fe20000000800 */
[----:B------:R-:W-:Y:S01]  /*16030*/  FMNMX.FTZ R32, R63, R32, !PT ;  /* 0x000000203f207209 */ /* 0x000fe20007810000 */
[----:B----4-:R-:W-:Y:S01]  /*16040*/  @P2 IMAD.HI.U32 R39, R222, R39, RZ ;  /* 0x00000027de272227 */ /* 0x010fe200078e00ff */
[----:B------:R-:W-:-:S03]  /*16050*/  ISETP.GT.AND P4, PT, R34, 0x69, PT ;  /* 0x000000692200780c */ /* 0x000fc60003f84270 */
[----:B------:R-:W-:Y:S01]  /*16060*/  FFMA.FTZ R34, R47, R0, -R30 ;  /* 0x000000002f227223 */ /* 0x000fe2000001081e */
[----:B------:R-:W-:Y:S01]  /*16070*/  FSEL R95, R28, -INF , P3 ;  /* 0xff8000001c5f7808 */ /* 0x000fe20001800000 */
[----:B------:R-:W-:Y:S01]  /*16080*/  IMAD.MOV.U32 R47, RZ, RZ, R222 ;  /* 0x000000ffff2f7224 */ /* 0x000fe200078e00de */
[----:B------:R-:W-:Y:S01]  /*16090*/  FMNMX.FTZ R32, R25, R32, !PT ;  /* 0x0000002019207209 */ /* 0x000fe20007810000 */
[----:B------:R-:W-:Y:S01]  /*160a0*/  MUFU.EX2 R189, R189 ;  /* 0x000000bd00bd7308 */ /* 0x000fe20000000800 */
[----:B------:R-:W-:Y:S01]  /*160b0*/  FSEL R29, R29, -INF , P4 ;  /* 0xff8000001d1d7808 */ /* 0x000fe20002000000 */
[----:B------:R-:W-:Y:S01]  /*160c0*/  FFMA.FTZ R28, R55, R0, -R30 ;  /* 0x00000000371c7223 */ /* 0x000fe2000001081e */
[----:B------:R-:W-:Y:S02]  /*160d0*/  FMNMX.FTZ R32, R95, R32, !PT ;  /* 0x000000205f207209 */ /* 0x000fe40007810000 */
[----:B------:R-:W-:Y:S02]  /*160e0*/  CS2R R54, SRZ ;  /* 0x0000000000367805 */ /* 0x000fe4000001ff00 */
[----:B-1----:R-:W-:-:S02]  /*160f0*/  @P2 SHF.R.U32.HI R47, RZ, R44, R39 ;  /* 0x0000002cff2f2219 */ /* 0x002fc40000011627 */
[----:B------:R-:W-:Y:S01]  /*16100*/  FMNMX.FTZ R5, R29, R32, !PT ;  /* 0x000000201d057209 */ /* 0x000fe20007810000 */
[--C-:B------:R-:W-:Y:S01]  /*16110*/  FFMA.FTZ R32, R43, R0, -R30.reuse ;  /* 0x000000002b207223 */ /* 0x100fe2000001081e */
[----:B------:R-:W-:Y:S03]  /*16120*/  MUFU.EX2 R24, R24 ;  /* 0x0000001800187308 */ /* 0x000fe60000000800 */
[----:B0-----:R-:W0:Y:S05]  /*16130*/  SHFL.BFLY PT, R36, R5, 0x2, 0x1f ;  /* 0x0c401f0005247f89 */ /* 0x001e2a00000e0000 */
[----:B------:R-:W-:Y:S08]  /*16140*/  MUFU.EX2 R191, R191 ;  /* 0x000000bf00bf7308 */ /* 0x000ff00000000800 */
[----:B------:R-:W-:Y:S08]  /*16150*/  MUFU.EX2 R28, R28 ;  /* 0x0000001c001c7308 */ /* 0x000ff00000000800 */
[----:B------:R-:W-:Y:S01]  /*16160*/  MUFU.EX2 R185, R185 ;  /* 0x000000b900b97308 */ /* 0x000fe20000000800 */
[----:B0-----:R-:W-:Y:S01]  /*16170*/  FMNMX.FTZ R7, R5, R36, !PT ;  /* 0x0000002405077209 */ /* 0x001fe20007810000 */
[-CC-:B------:R-:W-:Y:S01]  /*16180*/  FFMA.FTZ R36, R35, R0.reuse, -R30.reuse ;  /* 0x0000000023247223 */ /* 0x180fe2000001081e */
[----:B------:R-:W-:-:S03]  /*16190*/  FFMA.FTZ R30, R31, R0, -R30 ;  /* 0x000000001f1e7223 */ /* 0x000fc6000001081e */
[----:B------:R-:W0:Y:S02]  /*161a0*/  SHFL.BFLY PT, R40, R7, 0x1, 0x1f ;  /* 0x0c201f0007287f89 */ /* 0x000e2400000e0000 */
[----:B------:R-:W-:Y:S08]  /*161b0*/  MUFU.EX2 R32, R32 ;  /* 0x0000002000207308 */ /* 0x000ff00000000800 */
[----:B------:R-:W-:Y:S08]  /*161c0*/  MUFU.EX2 R187, R187 ;  /* 0x000000bb00bb7308 */ /* 0x000ff00000000800 */
[----:B------:R-:W-:Y:S01]  /*161d0*/  MUFU.EX2 R34, R34 ;  /* 0x0000002200227308 */ /* 0x000fe20000000800 */
[----:B0-----:R-:W-:-:S07]  /*161e0*/  FMNMX.FTZ R5, R7, R40, !PT ;  /* 0x0000002807057209 */ /* 0x001fce0007810000 */
[----:B------:R-:W-:Y:S01]  /*161f0*/  MUFU.EX2 R181, R181 ;  /* 0x000000b500b57308 */ /* 0x000fe20000000800 */
[C---:B------:R-:W-:Y:S01]  /*16200*/  FSETP.NEU.FTZ.AND P3, PT, R5.reuse, -INF , PT ;  /* 0xff8000000500780b */ /* 0x040fe20003f7d000 */
[----:B------:R-:W-:-:S06]  /*16210*/  FMUL.FTZ R7, R5, R0 ;  /* 0x0000000005077220 */ /* 0x000fcc0000410000 */
[----:B------:R0:W-:Y:S01]  /*16220*/  MUFU.EX2 R40, R27 ;  /* 0x0000001b00287308 */ /* 0x0001e20000000800 */
[----:B------:R-:W-:-:S05]  /*16230*/  FSEL R42, R7, RZ, P3 ;  /* 0x000000ff072a7208 */ /* 0x000fca0001800000 */
[-CC-:B------:R-:W-:Y:S01]  /*16240*/  FFMA.FTZ R200, R81, R0.reuse, -R42.reuse ;  /* 0x0000000051c87223 */ /* 0x180fe2000001082a */
[-CC-:B------:R-:W-:Y:S01]  /*16250*/  FFMA.FTZ R9, R6, R0.reuse, -R42.reuse ;  /* 0x0000000006097223 */ /* 0x180fe2000001082a */
[-C--:B------:R-:W-:Y:S01]  /*16260*/  FFMA.FTZ R202, R73, R0.reuse, -R42 ;  /* 0x0000000049ca7223 */ /* 0x080fe2000001082a */
[----:B------:R-:W-:Y:S01]  /*16270*/  FADD.FTZ R6, R201, R8 ;  /* 0x00000008c9067221 */ /* 0x000fe20000010000 */
[-CC-:B------:R-:W-:Y:S01]  /*16280*/  FFMA.FTZ R11, R77, R0.reuse, -R42.reuse ;  /* 0x000000004d0b7223 */ /* 0x180fe2000001082a */
[-C--:B------:R-:W-:Y:S01]  /*16290*/  FFMA.FTZ R196, R83, R0.reuse, -R42 ;  /* 0x0000000053c47223 */ /* 0x080fe2000001082a */
[----:B------:R-:W-:Y:S01]  /*162a0*/  MUFU.EX2 R200, R200 ;  /* 0x000000c800c87308 */ /* 0x000fe20000000800 */
[----:B--2---:R-:W-:Y:S01]  /*162b0*/  FADD.FTZ R7, R203, R6 ;  /* 0x00000006cb077221 */ /* 0x004fe20000010000 */
[-CC-:B------:R-:W-:Y:S01]  /*162c0*/  FFMA.FTZ R13, R65, R0.reuse, -R42.reuse ;  /* 0x00000000410d7223 */ /* 0x180fe2000001082a */
[-CC-:B------:R-:W-:Y:S01]  /*162d0*/  FFMA.FTZ R198, R85, R0.reuse, -R42.reuse ;  /* 0x0000000055c67223 */ /* 0x180fe2000001082a */
[-CC-:B------:R-:W-:Y:S01]  /*162e0*/  FFMA.FTZ R15, R69, R0.reuse, -R42.reuse ;  /* 0x00000000450f7223 */ /* 0x180fe2000001082a */
[----:B------:R-:W-:Y:S01]  /*162f0*/  FADD.FTZ R6, R10, R7 ;  /* 0x000000070a067221 */ /* 0x000fe20000010000 */
[-CC-:B------:R-:W-:Y:S01]  /*16300*/  FFMA.FTZ R192, R89, R0.reuse, -R42.reuse ;  /* 0x0000000059c07223 */ /* 0x180fe2000001082a */
[-C--:B------:R-:W-:Y:S01]  /*16310*/  FFMA.FTZ R21, R57, R0.reuse, -R42 ;  /* 0x0000000039157223 */ /* 0x080fe2000001082a */
[----:B------:R-:W1:Y:S01]  /*16320*/  MUFU.EX2 R9, R9 ;  /* 0x0000000900097308 */ /* 0x000e620000000800 */
[----:B---3--:R-:W-:Y:S01]  /*16330*/  FADD.FTZ R7, R197, R6 ;  /* 0x00000006c5077221 */ /* 0x008fe20000010000 */
[-CC-:B------:R-:W-:Y:S01]  /*16340*/  FFMA.FTZ R194, R91, R0.reuse, -R42.reuse ;  /* 0x000000005bc27223 */ /* 0x180fe2000001082a */
[-CC-:B0-----:R-:W-:Y:S01]  /*16350*/  FFMA.FTZ R27, R61, R0.reuse, -R42.reuse ;  /* 0x000000003d1b7223 */ /* 0x181fe2000001082a */
[-CC-:B------:R-:W-:Y:S01]  /*16360*/  FFMA.FTZ R188, R93, R0.reuse, -R42.reuse ;  /* 0x000000005dbc7223 */ /* 0x180fe2000001082a */
[----:B------:R-:W-:Y:S01]  /*16370*/  FADD.FTZ R6, R12, R7 ;  /* 0x000000070c067221 */ /* 0x000fe20000010000 */
[-CC-:B------:R-:W-:Y:S01]  /*16380*/  FFMA.FTZ R31, R49, R0.reuse, -R42.reuse ;  /* 0x00000000311f7223 */ /* 0x180fe2000001082a */
[-C--:B------:R-:W-:Y:S01]  /*16390*/  FFMA.FTZ R190, R87, R0.reuse, -R42 ;  /* 0x0000000057be7223 */ /* 0x080fe2000001082a */
[----:B------:R-:W0:Y:S01]  /*163a0*/  MUFU.EX2 R202, R202 ;  /* 0x000000ca00ca7308 */ /* 0x000e220000000800 */
[----:B-----5:R-:W-:Y:S01]  /*163b0*/  FADD.FTZ R39, R199, R6 ;  /* 0x00000006c7277221 */ /* 0x020fe20000010000 */
[----:B------:R-:W-:Y:S01]  /*163c0*/  @!P1 PRMT R6, RZ, 0x654, R3 ;  /* 0x00000654ff069816 */ /* 0x000fe20000000003 */
[-CC-:B------:R-:W-:Y:S01]  /*163d0*/  FFMA.FTZ R35, R53, R0.reuse, -R42.reuse ;  /* 0x0000000035237223 */ /* 0x180fe2000001082a */
[-CC-:B------:R-:W-:Y:S01]  /*163e0*/  FFMA.FTZ R184, R79, R0.reuse, -R42.reuse ;  /* 0x000000004fb87223 */ /* 0x180fe2000001082a */
[----:B------:R-:W-:Y:S01]  /*163f0*/  FADD.FTZ R46, R14, R39 ;  /* 0x000000270e2e7221 */ /* 0x000fe20000010000 */
[----:B------:R2:W-:Y:S01]  /*16400*/  @!P1 SYNCS.ARRIVE.TRANS64.RED.A1T0 RZ, [R6+URZ], RZ ;  /* 0x000000ff06ff99a7 */ /* 0x0005e2000810043f */
[-C--:B------:R-:W-:Y:S01]  /*16410*/  FFMA.FTZ R75, R75, R0.reuse, -R42 ;  /* 0x000000004b4b7223 */ /* 0x080fe2000001082a */
[----:B------:R-:W3:Y:S01]  /*16420*/  MUFU.EX2 R11, R11 ;  /* 0x0000000b000b7308 */ /* 0x000ee20000000800 */
[----:B-1----:R-:W-:Y:S01]  /*16430*/  FADD.FTZ R7, R200, R9 ;  /* 0x00000009c8077221 */ /* 0x002fe20000010000 */
[----:B------:R-:W-:Y:S01]  /*16440*/  FADD.FTZ R43, R193, R46 ;  /* 0x0000002ec12b7221 */ /* 0x000fe20000010000 */
[-CC-:B------:R-:W-:Y:S01]  /*16450*/  FFMA.FTZ R41, R41, R0.reuse, -R42.reuse ;  /* 0x0000000029297223 */ /* 0x180fe2000001082a */
[-CC-:B------:R-:W-:Y:S01]  /*16460*/  FFMA.FTZ R45, R45, R0.reuse, -R42.reuse ;  /* 0x000000002d2d7223 */ /* 0x180fe2000001082a */
[-C--:B------:R-:W-:Y:S01]  /*16470*/  FFMA.FTZ R71, R71, R0.reuse, -R42 ;  /* 0x0000000047477223 */ /* 0x080fe2000001082a */
[----:B--2---:R-:W-:Y:S01]  /*16480*/  MOV R6, RZ ;  /* 0x000000ff00067202 */ /* 0x004fe20000000f00 */
[----:B------:R-:W-:Y:S01]  /*16490*/  FADD.FTZ R46, R20, R43 ;  /* 0x0000002b142e7221 */ /* 0x000fe20000010000 */
[----:B------:R-:W1:Y:S01]  /*164a0*/  MUFU.EX2 R196, R196 ;  /* 0x000000c400c47308 */ /* 0x000e620000000800 */
[----:B0-----:R-:W-:Y:S01]  /*164b0*/  FADD.FTZ R44, R202, R7 ;  /* 0x00000007ca2c7221 */ /* 0x001fe20000010000 */
[----:B------:R-:W-:Y:S01]  /*164c0*/  IADD3 R7, R47, R225, -R224 ;  /* 0x000000e12f077210 */ /* 0x000fe20007ffe8e0 */
[----:B------:R-:W-:Y:S01]  /*164d0*/  FADD.FTZ R43, R195, R46 ;  /* 0x0000002ec32b7221 */ /* 0x000fe20000010000 */
[-CC-:B------:R-:W-:Y:S01]  /*164e0*/  FFMA.FTZ R33, R33, R0.reuse, -R42.reuse ;  /* 0x0000000021217223 */ /* 0x180fe2000001082a */
[-CC-:B------:R-:W-:Y:S01]  /*164f0*/  FFMA.FTZ R59, R59, R0.reuse, -R42.reuse ;  /* 0x000000003b3b7223 */ /* 0x180fe2000001082a */
[-C--:B------:R-:W-:Y:S01]  /*16500*/  FFMA.FTZ R37, R37, R0.reuse, -R42 ;  /* 0x0000000025257223 */ /* 0x080fe2000001082a */
[----:B------:R-:W-:Y:S01]  /*16510*/  IMAD.HI R221, R7, -0x6db6db6d, R6 ;  /* 0x9249249307dd7827 */ /* 0x000fe200078e0206 */
[----:B------:R-:W0:Y:S03]  /*16520*/  MUFU.EX2 R13, R13 ;  /* 0x0000000d000d7308 */ /* 0x000e260000000800 */
[----:B---3--:R-:W-:Y:S01]  /*16530*/  FADD.FTZ R39, R11, R44 ;  /* 0x0000002c0b277221 */ /* 0x008fe20000010000 */
[----:B------:R-:W-:Y:S01]  /*16540*/  FADD.FTZ R46, R26, R43 ;  /* 0x0000002b1a2e7221 */ /* 0x000fe20000010000 */
[-CC-:B------:R-:W-:Y:S01]  /*16550*/  FFMA.FTZ R63, R63, R0.reuse, -R42.reuse ;  /* 0x000000003f3f7223 */ /* 0x180fe2000001082a */
[-CC-:B------:R-:W-:Y:S01]  /*16560*/  FFMA.FTZ R25, R25, R0.reuse, -R42.reuse ;  /* 0x0000000019197223 */ /* 0x180fe2000001082a */
[-CC-:B------:R-:W-:Y:S01]  /*16570*/  FFMA.FTZ R95, R95, R0.reuse, -R42.reuse ;  /* 0x000000005f5f7223 */ /* 0x180fe2000001082a */
[----:B------:R-:W-:Y:S01]  /*16580*/  FFMA.FTZ R29, R29, R0, -R42 ;  /* 0x000000001d1d7223 */ /* 0x000fe2000001082a */
[----:B------:R-:W-:Y:S01]  /*16590*/  F2FP.F16.F32.PACK_AB R201, R8, R201 ;  /* 0x000000c908c9723e */ /* 0x000fe200000000ff */
[----:B------:R-:W2:Y:S01]  /*165a0*/  MUFU.EX2 R198, R198 ;  /* 0x000000c600c67308 */ /* 0x000ea20000000800 */
[----:B-1----:R-:W-:Y:S01]  /*165b0*/  FADD.FTZ R44, R196, R39 ;  /* 0x00000027c42c7221 */ /* 0x002fe20000010000 */
[----:B------:R-:W-:Y:S01]  /*165c0*/  F2FP.F16.F32.PACK_AB R203, R10, R203 ;  /* 0x000000cb0acb723e */ /* 0x000fe200000000ff */
[----:B------:R-:W-:Y:S01]  /*165d0*/  VIADD R10, R2, 0xfffffffe ;  /* 0xfffffffe020a7836 */ /* 0x000fe20000000000 */
[----:B------:R-:W-:Y:S01]  /*165e0*/  F2FP.F16.F32.PACK_AB R195, R26, R195 ;  /* 0x000000c31ac3723e */ /* 0x000fe200000000ff */
[----:B------:R-:W-:Y:S01]  /*165f0*/  IMAD.MOV.U32 R2, RZ, RZ, 0x3f800000 ;  /* 0x3f800000ff027424 */ /* 0x000fe200078e00ff */
[----:B------:R-:W-:-:S02]  /*16600*/  F2FP.F16.F32.PACK_AB R197, R12, R197 ;  /* 0x000000c50cc5723e */ /* 0x000fc400000000ff */
[----:B------:R-:W-:Y:S01]  /*16610*/  CS2R R92, SRZ ;  /* 0x00000000005c7805 */ /* 0x000fe2000001ff00 */
[----:B------:R-:W1:Y:S01]  /*16620*/  MUFU.EX2 R15, R15 ;  /* 0x0000000f000f7308 */ /* 0x000e620000000800 */
[----:B0-----:R-:W-:Y:S01]  /*16630*/  FADD.FTZ R39, R13, R44 ;  /* 0x0000002c0d277221 */ /* 0x001fe20000010000 */
[----:B------:R-:W-:Y:S02]  /*16640*/  F2FP.F16.F32.PACK_AB R199, R14, R199 ;  /* 0x000000c70ec7723e */ /* 0x000fe400000000ff */
[----:B------:R-:W-:Y:S02]  /*16650*/  CS2R R90, SRZ ;  /* 0x00000000005a7805 */ /* 0x000fe4000001ff00 */
[----:B------:R-:W-:Y:S02]  /*16660*/  F2FP.F16.F32.PACK_AB R193, R20, R193 ;  /* 0x000000c114c1723e */ /* 0x000fe400000000ff */
[----:B------:R-:W-:Y:S02]  /*16670*/  CS2R R88, SRZ ;  /* 0x0000000000587805 */ /* 0x000fe4000001ff00 */
[----:B------:R-:W-:-:S02]  /*16680*/  F2FP.F16.F32.PACK_AB R200, R9, R200 ;  /* 0x000000c809c8723e */ /* 0x000fc400000000ff */
[----:B------:R-:W-:Y:S01]  /*16690*/  CS2R R86, SRZ ;  /* 0x0000000000567805 */ /* 0x000fe2000001ff00 */
[----:B------:R-:W0:Y:S01]  /*166a0*/  MUFU.EX2 R192, R192 ;  /* 0x000000c000c07308 */ /* 0x000e220000000800 */
[----:B--2---:R-:W-:Y:S01]  /*166b0*/  FADD.FTZ R44, R198, R39 ;  /* 0x00000027c62c7221 */ /* 0x004fe20000010000 */
[----:B------:R-:W-:Y:S01]  /*166c0*/  FADD.FTZ R39, R189, R46 ;  /* 0x0000002ebd277221 */ /* 0x000fe20000010000 */
[----:B------:R-:W-:Y:S02]  /*166d0*/  F2FP.F16.F32.PACK_AB R189, R24, R189 ;  /* 0x000000bd18bd723e */ /* 0x000fe400000000ff */
[----:B------:R-:W-:Y:S02]  /*166e0*/  CS2R R84, SRZ ;  /* 0x0000000000547805 */ /* 0x000fe4000001ff00 */
[----:B------:R-:W-:Y:S02]  /*166f0*/  F2FP.F16.F32.PACK_AB R202, R11, R202 ;  /* 0x000000ca0bca723e */ /* 0x000fe400000000ff */
[----:B------:R-:W-:-:S02]  /*16700*/  CS2R R82, SRZ ;  /* 0x0000000000527805 */ /* 0x000fc4000001ff00 */
[----:B------:R-:W-:Y:S01]  /*16710*/  F2FP.F16.F32.PACK_AB R196, R13, R196 ;  /* 0x000000c40dc4723e */ /* 0x000fe200000000ff */
[----:B------:R-:W2:Y:S01]  /*16720*/  MUFU.EX2 R21, R21 ;  /* 0x0000001500157308 */ /* 0x000ea20000000800 */
[C---:B-1----:R-:W-:Y:S01]  /*16730*/  FADD.FTZ R7, R15.reuse, R44 ;  /* 0x0000002c0f077221 */ /* 0x042fe20000010000 */
[----:B------:R-:W-:Y:S01]  /*16740*/  FADD.FTZ R44, R24, R39 ;  /* 0x00000027182c7221 */ /* 0x000fe20000010000 */
[----:B------:R-:W-:Y:S02]  /*16750*/  F2FP.F16.F32.PACK_AB R198, R15, R198 ;  /* 0x000000c60fc6723e */ /* 0x000fe400000000ff */
[----:B------:R-:W-:Y:S02]  /*16760*/  CS2R R80, SRZ ;  /* 0x0000000000507805 */ /* 0x000fe4000001ff00 */
[----:B------:R-:W-:Y:S01]  /*16770*/  CS2R R78, SRZ ;  /* 0x00000000004e7805 */ /* 0x000fe2000001ff00 */
[----:B------:R-:W-:Y:S01]  /*16780*/  FADD.FTZ R39, R191, R44 ;  /* 0x0000002cbf277221 */ /* 0x000fe20000010000 */
[----:B------:R-:W-:Y:S01]  /*16790*/  F2FP.F16.F32.PACK_AB R191, R28, R191 ;  /* 0x000000bf1cbf723e */ /* 0x000fe200000000ff */
[----:B------:R-:W1:Y:S01]  /*167a0*/  MUFU.EX2 R194, R194 ;  /* 0x000000c200c27308 */ /* 0x000e620000000800 */
[----:B0-----:R-:W-:Y:S01]  /*167b0*/  FADD.FTZ R6, R192, R7 ;  /* 0x00000007c0067221 */ /* 0x001fe20000010000 */
[----:B------:R-:W-:Y:S01]  /*167c0*/  FADD.FTZ R44, R28, R39 ;  /* 0x000000271c2c7221 */ /* 0x000fe20000010000 */
[----:B------:R-:W-:-:S02]  /*167d0*/  CS2R R76, SRZ ;  /* 0x00000000004c7805 */ /* 0x000fc4000001ff00 */
[----:B------:R-:W-:Y:S02]  /*167e0*/  CS2R R72, SRZ ;  /* 0x0000000000487805 */ /* 0x000fe4000001ff00 */
[----:B------:R-:W-:Y:S01]  /*167f0*/  CS2R R68, SRZ ;  /* 0x0000000000447805 */ /* 0x000fe2000001ff00 */
[----:B------:R-:W-:Y:S01]  /*16800*/  FADD.FTZ R39, R185, R44 ;  /* 0x0000002cb9277221 */ /* 0x000fe20000010000 */
[----:B------:R-:W-:Y:S01]  /*16810*/  SHF.R.U32.HI R44, RZ, 0x1f, R221 ;  /* 0x0000001fff2c7819 */ /* 0x000fe200000116dd */
[----:B------:R-:W0:Y:S01]  /*16820*/  MUFU.EX2 R27, R27 ;  /* 0x0000001b001b7308 */ /* 0x000e220000000800 */
[----:B--2---:R-:W-:Y:S01]  /*16830*/  FADD.FTZ R7, R21, R6 ;  /* 0x0000000615077221 */ /* 0x004fe20000010000 */
[----:B------:R-:W-:Y:S01]  /*16840*/  FADD.FTZ R42, R32, R39 ;  /* 0x00000027202a7221 */ /* 0x000fe20000010000 */
[----:B------:R-:W-:Y:S02]  /*16850*/  LEA.HI.SX32 R221, R221, R44, 0x1a ;  /* 0x0000002cdddd7211 */ /* 0x000fe400078fd2ff */
[----:B------:R-:W-:-:S02]  /*16860*/  CS2R R64, SRZ ;  /* 0x0000000000407805 */ /* 0x000fc4000001ff00 */
[----:B------:R-:W-:Y:S01]  /*16870*/  F2FP.F16.F32.PACK_AB R185, R32, R185 ;  /* 0x000000b920b9723e */ /* 0x000fe200000000ff */
[----:B------:R-:W-:Y:S01]  /*16880*/  FADD.FTZ R39, R187, R42 ;  /* 0x0000002abb277221 */ /* 0x000fe20000010000 */
[----:B------:R-:W-:Y:S01]  /*16890*/  VIMNMX R221, RZ, R221, !PT ;  /* 0x000000ddffdd7248 */ /* 0x000fe20007fe0100 */
[----:B------:R-:W2:Y:S01]  /*168a0*/  MUFU.EX2 R188, R188 ;  /* 0x000000bc00bc7308 */ /* 0x000ea20000000800 */
[----:B-1----:R-:W-:Y:S01]  /*168b0*/  FADD.FTZ R6, R194, R7 ;  /* 0x00000007c2067221 */ /* 0x002fe20000010000 */
[----:B------:R-:W-:Y:S01]  /*168c0*/  FADD.FTZ R8, R34, R39 ;  /* 0x0000002722087221 */ /* 0x000fe20000010000 */
[----:B------:R-:W-:Y:S02]  /*168d0*/  ISETP.GE.AND P3, PT, R10, R221, PT ;  /* 0x000000dd0a00720c */ /* 0x000fe40003f66270 */
[----:B------:R-:W-:Y:S02]  /*168e0*/  CS2R R60, SRZ ;  /* 0x00000000003c7805 */ /* 0x000fe4000001ff00 */
[----:B------:R-:W-:-:S02]  /*168f0*/  F2FP.F16.F32.PACK_AB R187, R34, R187 ;  /* 0x000000bb22bb723e */ /* 0x000fc400000000ff */
[----:B------:R-:W-:Y:S02]  /*16900*/  CS2R R56, SRZ ;  /* 0x0000000000387805 */ /* 0x000fe4000001ff00 */
[----:B------:R-:W-:Y:S01]  /*16910*/  F2FP.F16.F32.PACK_AB R192, R21, R192 ;  /* 0x000000c015c0723e */ /* 0x000fe200000000ff */
[----:B------:R-:W1:Y:S01]  /*16920*/  MUFU.EX2 R31, R31 ;  /* 0x0000001f001f7308 */ /* 0x000e620000000800 */
[C---:B0-----:R-:W-:Y:S01]  /*16930*/  FADD.FTZ R7, R27.reuse, R6 ;  /* 0x000000061b077221 */ /* 0x041fe20000010000 */
[----:B------:R-:W-:Y:S02]  /*16940*/  F2FP.F16.F32.PACK_AB R194, R27, R194 ;  /* 0x000000c21bc2723e */ /* 0x000fe400000000ff */
[----:B------:R-:W-:Y:S02]  /*16950*/  CS2R R52, SRZ ;  /* 0x0000000000347805 */ /* 0x000fe4000001ff00 */
[----:B------:R-:W-:Y:S02]  /*16960*/  CS2R R48, SRZ ;  /* 0x0000000000307805 */ /* 0x000fe4000001ff00 */
[----:B------:R-:W-:-:S02]  /*16970*/  CS2R R46, SRZ ;  /* 0x00000000002e7805 */ /* 0x000fc4000001ff00 */
[----:B------:R-:W-:Y:S02]  /*16980*/  CS2R R42, SRZ ;  /* 0x00000000002a7805 */ /* 0x000fe4000001ff00 */
[----:B------:R-:W-:Y:S01]  /*16990*/  CS2R R26, SRZ ;  /* 0x00000000001a7805 */ /* 0x000fe2000001ff00 */
[----:B------:R-:W0:Y:S01]  /*169a0*/  MUFU.EX2 R190, R190 ;  /* 0x000000be00be7308 */ /* 0x000e220000000800 */
[----:B--2---:R-:W-:-:S07]  /*169b0*/  FADD.FTZ R6, R188, R7 ;  /* 0x00000007bc067221 */ /* 0x004fce0000010000 */
[----:B------:R-:W2:Y:S01]  /*169c0*/  MUFU.EX2 R35, R35 ;  /* 0x0000002300237308 */ /* 0x000ea20000000800 */
[C---:B-1----:R-:W-:Y:S01]  /*169d0*/  FADD.FTZ R7, R31.reuse, R6 ;  /* 0x000000061f077221 */ /* 0x042fe20000010000 */
[----:B------:R-:W-:-:S06]  /*169e0*/  F2FP.F16.F32.PACK_AB R188, R31, R188 ;  /* 0x000000bc1fbc723e */ /* 0x000fcc00000000ff */
[----:B------:R-:W1:Y:S01]  /*169f0*/  MUFU.EX2 R184, R184 ;  /* 0x000000b800b87308 */ /* 0x000e620000000800 */
[----:B0-----:R-:W-:-:S07]  /*16a00*/  FADD.FTZ R6, R190, R7 ;  /* 0x00000007be067221 */ /* 0x001fce0000010000 */
[----:B------:R0:W3:Y:S01]  /*16a10*/  MUFU.EX2 R3, R75 ;  /* 0x0000004b00037308 */ /* 0x0000e20000000800 */
[C---:B--2---:R-:W-:Y:S01]  /*16a20*/  FADD.FTZ R7, R35.reuse, R6 ;  /* 0x0000000623077221 */ /* 0x044fe20000010000 */
[----:B------:R-:W-:Y:S02]  /*16a30*/  F2FP.F16.F32.PACK_AB R190, R35, R190 ;  /* 0x000000be23be723e */ /* 0x000fe400000000ff */
[----:B------:R-:W-:-:S04]  /*16a40*/  CS2R R34, SRZ ;  /* 0x0000000000227805 */ /* 0x000fc8000001ff00 */
[----:B------:R-:W-:Y:S01]  /*16a50*/  MUFU.EX2 R36, R36 ;  /* 0x0000002400247308 */ /* 0x000fe20000000800 */
[----:B-1----:R-:W-:Y:S01]  /*16a60*/  FADD.FTZ R6, R184, R7 ;  /* 0x00000007b8067221 */ /* 0x002fe20000010000 */
[----:B0-----:R-:W-:-:S06]  /*16a70*/  CS2R R74, SRZ ;  /* 0x00000000004a7805 */ /* 0x001fcc000001ff00 */
[----:B------:R-:W0:Y:S01]  /*16a80*/  MUFU.EX2 R41, R41 ;  /* 0x0000002900297308 */ /* 0x000e220000000800 */
[C---:B---3--:R-:W-:Y:S01]  /*16a90*/  FADD.FTZ R6, R3.reuse, R6 ;  /* 0x0000000603067221 */ /* 0x048fe20000010000 */
[----:B------:R-:W-:Y:S01]  /*16aa0*/  F2FP.F16.F32.PACK_AB R184, R3, R184 ;  /* 0x000000b803b8723e */ /* 0x000fe200000000ff */
[----:B------:R-:W-:-:S05]  /*16ab0*/  IMAD.MOV.U32 R3, RZ, RZ, 0x3f800000 ;  /* 0x3f800000ff037424 */ /* 0x000fca00078e00ff */
[----:B------:R-:W-:Y:S08]  /*16ac0*/  MUFU.EX2 R183, R183 ;  /* 0x000000b700b77308 */ /* 0x000ff00000000800 */
[----:B------:R1:W2:Y:S01]  /*16ad0*/  MUFU.EX2 R186, R45 ;  /* 0x0000002d00ba7308 */ /* 0x0002a20000000800 */
[----:B0-----:R-:W-:-:S07]  /*16ae0*/  FADD.FTZ R7, R41, R6 ;  /* 0x0000000629077221 */ /* 0x001fce0000010000 */
[----:B------:R-:W-:Y:S01]  /*16af0*/  MUFU.EX2 R38, R38 ;  /* 0x0000002600267308 */ /* 0x000fe20000000800 */
[----:B-1----:R-:W-:-:S07]  /*16b00*/  CS2R R44, SRZ ;  /* 0x00000000002c7805 */ /* 0x002fce000001ff00 */
[----:B------:R-:W0:Y:S01]  /*16b10*/  MUFU.EX2 R71, R71 ;  /* 0x0000004700477308 */ /* 0x000e220000000800 */
[C---:B--2---:R-:W-:Y:S01]  /*16b20*/  FADD.FTZ R6, R186.reuse, R7 ;  /* 0x00000007ba067221 */ /* 0x044fe20000010000 */
[----:B------:R-:W-:-:S06]  /*16b30*/  F2FP.F16.F32.PACK_AB R186, R186, R41 ;  /* 0x00000029baba723e */ /* 0x000fcc00000000ff */
[----:B------:R-:W-:Y:S08]  /*16b40*/  MUFU.EX2 R177, R177 ;  /* 0x000000b100b17308 */ /* 0x000ff00000000800 */
[----:B------:R1:W2:Y:S01]  /*16b50*/  MUFU.EX2 R180, R33 ;  /* 0x0000002100b47308 */ /* 0x0002a20000000800 */
[----:B0-----:R-:W-:-:S07]  /*16b60*/  FADD.FTZ R7, R71, R6 ;  /* 0x0000000647077221 */ /* 0x001fce0000010000 */
[----:B------:R-:W0:Y:S01]  /*16b70*/  MUFU.EX2 R59, R59 ;  /* 0x0000003b003b7308 */ /* 0x000e220000000800 */
[----:B-1----:R-:W-:Y:S01]  /*16b80*/  FADD.FTZ R33, R181, R8 ;  /* 0x00000008b5217221 */ /* 0x002fe20000010000 */
[----:B------:R-:W-:-:S03]  /*16b90*/  F2FP.F16.F32.PACK_AB R181, R36, R181 ;  /* 0x000000b524b5723e */ /* 0x000fc600000000ff */
[----:B------:R-:W-:-:S03]  /*16ba0*/  FADD.FTZ R8, R36, R33 ;  /* 0x0000002124087221 */ /* 0x000fc60000010000 */
[----:B------:R-:W1:Y:S01]  /*16bb0*/  MUFU.EX2 R179, R179 ;  /* 0x000000b300b37308 */ /* 0x000e620000000800 */
[----:B------:R-:W-:Y:S01]  /*16bc0*/  FADD.FTZ R33, R183, R8 ;  /* 0x00000008b7217221 */ /* 0x000fe20000010000 */
[----:B--2---:R-:W-:Y:S01]  /*16bd0*/  FADD.FTZ R6, R180, R7 ;  /* 0x00000007b4067221 */ /* 0x004fe20000010000 */
[C---:B------:R-:W-:Y:S02]  /*16be0*/  F2FP.F16.F32.PACK_AB R183, R38.reuse, R183 ;  /* 0x000000b726b7723e */ /* 0x040fe400000000ff */
[----:B------:R-:W-:Y:S01]  /*16bf0*/  FADD.FTZ R8, R38, R33 ;  /* 0x0000002126087221 */ /* 0x000fe20000010000 */
[----:B------:R-:W-:Y:S02]  /*16c00*/  F2FP.F16.F32.PACK_AB R180, R180, R71 ;  /* 0x00000047b4b4723e */ /* 0x000fe400000000ff */
[----:B------:R-:W-:Y:S01]  /*16c10*/  CS2R R70, SRZ ;  /* 0x0000000000467805 */ /* 0x000fe2000001ff00 */
[----:B------:R2:W3:Y:S01]  /*16c20*/  MUFU.EX2 R182, R37 ;  /* 0x0000002500b67308 */ /* 0x0004e20000000800 */
[----:B------:R-:W-:Y:S01]  /*16c30*/  FADD.FTZ R33, R177, R8 ;  /* 0x00000008b1217221 */ /* 0x000fe20000010000 */
[----:B0-----:R-:W-:Y:S01]  /*16c40*/  FADD.FTZ R7, R59, R6 ;  /* 0x000000063b077221 */ /* 0x001fe20000010000 */
[----:B------:R-:W-:-:S02]  /*16c50*/  F2FP.F16.F32.PACK_AB R177, R40, R177 ;  /* 0x000000b128b1723e */ /* 0x000fc400000000ff */
[----:B------:R-:W-:Y:S01]  /*16c60*/  CS2R R38, SRZ ;  /* 0x0000000000267805 */ /* 0x000fe2000001ff00 */
[----:B------:R-:W-:Y:S01]  /*16c70*/  FADD.FTZ R8, R40, R33 ;  /* 0x0000002128087221 */ /* 0x000fe20000010000 */
[----:B------:R-:W-:Y:S01]  /*16c80*/  CS2R R40, SRZ ;  /* 0x0000000000287805 */ /* 0x000fe2000001ff00 */
[----:B------:R-:W0:Y:S02]  /*16c90*/  MUFU.EX2 R63, R63 ;  /* 0x0000003f003f7308 */ /* 0x000e240000000800 */
[----:B-1----:R-:W-:Y:S01]  /*16ca0*/  FADD.FTZ R33, R179, R8 ;  /* 0x00000008b3217221 */ /* 0x002fe20000010000 */
[----:B--2---:R-:W-:-:S05]  /*16cb0*/  CS2R R36, SRZ ;  /* 0x0000000000247805 */ /* 0x004fca000001ff00 */
[----:B------:R1:W2:Y:S01]  /*16cc0*/  MUFU.EX2 R176, R25 ;  /* 0x0000001900b07308 */ /* 0x0002a20000000800 */
[C---:B---3--:R-:W-:Y:S01]  /*16cd0*/  FADD.FTZ R8, R182.reuse, R7 ;  /* 0x00000007b6087221 */ /* 0x048fe20000010000 */
[----:B------:R-:W-:Y:S02]  /*16ce0*/  F2FP.F16.F32.PACK_AB R182, R182, R59 ;  /* 0x0000003bb6b6723e */ /* 0x000fe400000000ff */
[----:B------:R-:W-:-:S04]  /*16cf0*/  CS2R R58, SRZ ;  /* 0x00000000003a7805 */ /* 0x000fc8000001ff00 */
[----:B------:R-:W3:Y:S01]  /*16d00*/  MUFU.EX2 R95, R95 ;  /* 0x0000005f005f7308 */ /* 0x000ee20000000800 */
[----:B0-----:R-:W-:Y:S01]  /*16d10*/  FADD.FTZ R7, R63, R8 ;  /* 0x000000083f077221 */ /* 0x001fe20000010000 */
[----:B-1----:R-:W-:-:S06]  /*16d20*/  CS2R R24, SRZ ;  /* 0x0000000000187805 */ /* 0x002fcc000001ff00 */
[----:B------:R0:W1:Y:S01]  /*16d30*/  MUFU.EX2 R178, R29 ;  /* 0x0000001d00b27308 */ /* 0x0000620000000800 */
[C---:B--2---:R-:W-:Y:S01]  /*16d40*/  FADD.FTZ R8, R176.reuse, R7 ;  /* 0x00000007b0087221 */ /* 0x044fe20000010000 */
[----:B------:R-:W-:Y:S02]  /*16d50*/  F2FP.F16.F32.PACK_AB R176, R176, R63 ;  /* 0x0000003fb0b0723e */ /* 0x000fe400000000ff */
[----:B------:R-:W-:-:S04]  /*16d60*/  CS2R R62, SRZ ;  /* 0x00000000003e7805 */ /* 0x000fc8000001ff00 */
[----:B------:R-:W2:Y:S01]  /*16d70*/  MUFU.EX2 R30, R30 ;  /* 0x0000001e001e7308 */ /* 0x000ea20000000800 */
[----:B---3--:R-:W-:Y:S01]  /*16d80*/  FADD.FTZ R7, R95, R8 ;  /* 0x000000085f077221 */ /* 0x008fe20000010000 */
[----:B0-----:R-:W-:-:S03]  /*16d90*/  CS2R R28, SRZ ;  /* 0x00000000001c7805 */ /* 0x001fc6000001ff00 */
[C---:B-1----:R-:W-:Y:S01]  /*16da0*/  FADD.FTZ R7, R178.reuse, R7 ;  /* 0x00000007b2077221 */ /* 0x042fe20000010000 */
[----:B------:R-:W-:Y:S02]  /*16db0*/  F2FP.F16.F32.PACK_AB R178, R178, R95 ;  /* 0x0000005fb2b2723e */ /* 0x000fe400000000ff */
[----:B------:R-:W-:Y:S01]  /*16dc0*/  CS2R R94, SRZ ;  /* 0x00000000005e7805 */ /* 0x000fe2000001ff00 */
[C---:B--2---:R-:W-:Y:S01]  /*16dd0*/  FADD.FTZ R6, R30.reuse, R33 ;  /* 0x000000211e067221 */ /* 0x044fe20000010000 */
[----:B------:R-:W-:Y:S02]  /*16de0*/  F2FP.F16.F32.PACK_AB R179, R30, R179 ;  /* 0x000000b31eb3723e */ /* 0x000fe400000000ff */
[----:B------:R-:W-:Y:S02]  /*16df0*/  CS2R R32, SRZ ;  /* 0x0000000000207805 */ /* 0x000fe4000001ff00 */
[----:B------:R-:W-:Y:S01]  /*16e00*/  CS2R R30, SRZ ;  /* 0x00000000001e7805 */ /* 0x000fe2000001ff00 */
[----:B------:R-:W-:Y:S06]  /*16e10*/  @!P3 BRA `(.L_x_6359) ;  /* 0x000000540070b947 */ /* 0x000fec0003800000 */
[----:B------:R-:W-:Y:S01]  /*16e20*/  BSSY B1, `(.L_x_6359) ;  /* 0x000055b000017945 */ /* 0x000fe20003800000 */
[----:B------:R-:W-:Y:S01]  /*16e30*/  IMAD.MOV.U32 R8, RZ, RZ, R4 ;  /* 0x000000ffff087224 */ /* 0x000fe200078e0004 */
[----:B------:R-:W-:Y:S01]  /*16e40*/  MOV R11, R208 ;  /* 0x000000d0000b7202 */ /* 0x000fe20000000f00 */
[----:B------:R-:W-:Y:S02]  /*16e50*/  IMAD.MOV.U32 R9, RZ, RZ, R5 ;  /* 0x000000ffff097224 */ /* 0x000fe400078e0005 */
[----:B------:R-:W-:Y:S02]  /*16e60*/  IMAD.MOV.U32 R12, RZ, RZ, R205 ;  /* 0x000000ffff0c7224 */ /* 0x000fe400078e00cd */
[----:B------:R-:W-:Y:S02]  /*16e70*/  IMAD.MOV.U32 R3, RZ, RZ, 0x3f800000 ;  /* 0x3f800000ff037424 */ /* 0x000fe400078e00ff */
[----:B------:R-:W-:-:S07]  /*16e80*/  IMAD.MOV.U32 R119, RZ, RZ, RZ ;  /* 0x000000ffff777224 */ /* 0x000fce00078e00ff */
.L_x_6370:
[----:B------:R-:W-:-:S05]  /*16e90*/  VIADD R0, R12, 0x1 ;  /* 0x000000010c007836 */ /* 0x000fca0000000000 */
[----:B------:R-:W-:-:S04]  /*16ea0*/  ISETP.NE.AND P3, PT, R0, 0x2, PT ;  /* 0x000000020000780c */ /* 0x000fc80003f65270 */
[----:B------:R-:W-:Y:S02]  /*16eb0*/  SEL R208, RZ, 0x1, P3 ;  /* 0x00000001ffd07807 */ /* 0x000fe40001800000 */
[----:B------:R-:W-:Y:S02]  /*16ec0*/  SEL R205, R0, RZ, P3 ;  /* 0x000000ff00cd7207 */ /* 0x000fe40001800000 */
[----:B------:R-:W-:Y:S01]  /*16ed0*/  LOP3.LUT R208, R11, R208, RZ, 0x3c, !PT ;  /* 0x000000d00bd07212 */ /* 0x000fe200078e3cff */
[----:B------:R-:W-:Y:S06]  /*16ee0*/  @!P0 BRA `(.L_x_6360) ;  /* 0x0000000000048947 */ /* 0x000fec0003800000 */
[----:B------:R-:W-:Y:S01]  /*16ef0*/  BPT.TRAP 0x1 ;  /* 0x000000040000795c */ /* 0x000fe20000300000 */
.L_x_6360:
[----:B------:R-:W-:Y:S01]  /*16f00*/  IMAD R13, R205, 0x8, R16 ;  /* 0x00000008cd0d7824 */ /* 0x000fe200078e0210 */
[----:B------:R-:W-:-:S04]  /*16f10*/  SHF.L.U32 R4, R208, 0x1f, RZ ;  /* 0x0000001fd0047819 */ /* 0x000fc800000006ff */
[----:B------:R0:W1:Y:S01]  /*16f20*/  SYNCS.PHASECHK.TRANS64.TRYWAIT P3, [R13+URZ+0x36830], R4 ;  /* 0x036830040d0075a7 */ /* 0x000062000806017f */
[----:B------:R-:W-:Y:S05]  /*16f30*/  @!P0 BRA `(.L_x_6361) ;  /* 0x0000000000048947 */ /* 0x000fea0003800000 */
[----:B------:R-:W-:Y:S01]  /*16f40*/  BPT.TRAP 0x1 ;  /* 0x000000040000795c */ /* 0x000fe20000300000 */
.L_x_6361:
[----:B------:R-:W-:Y:S01]  /*16f50*/  IMAD R0, R205, 0xa80, R219 ;  /* 0x00000a80cd007824 */ /* 0x000fe200078e02db */
[----:B------:R-:W-:Y:S03]  /*16f60*/  BSSY B2, `(.L_x_6362) ;  /* 0x0000006000027945 */ /* 0x000fe60003800000 */
[C---:B------:R-:W-:Y:S01]  /*16f70*/  VIADD R120, R0.reuse, 0x100 ;  /* 0x0000010000787836 */ /* 0x040fe20000000000 */
[----:B------:R-:W-:Y:S01]  /*16f80*/  IADD3 R20, R0, 0x80, RZ ;  /* 0x0000008000147810 */ /* 0x000fe20007ffe0ff */
[----:B-1----:R-:W-:Y:S06]  /*16f90*/  @P3 BRA `(.L_x_6363) ;  /* 0x0000000000083947 */ /* 0x002fec0003800000 */
[----:B------:R-:W1:Y:S02]  /*16fa0*/  SYNCS.PHASECHK.TRANS64.TRYWAIT P3, [R13+URZ+0x36830], R4 ;  /* 0x036830040d0075a7 */ /* 0x000e64000806017f */
[----:B-1----:R-:W-:Y:S05]  /*16fb0*/  @!P3 BRA `(.L_x_6364) ;  /* 0x00000168004cb947 */ /* 0x002fea0003800000 */
.L_x_6363:
[----:B------:R-:W-:Y:S05]  /*16fc0*/  BSYNC B2 ;  /* 0x0000000000027941 */ /* 0x000fea0003800000 */
.L_x_6362:
[----:B------:R-:W2:Y:S04]  /*16fd0*/  LDL.64 R14, [R1+0x30] ;  /* 0x00003000010e7983 */ /* 0x000ea80000100a00 */
[----:B------:R-:W3:Y:S01]  /*16fe0*/  LDL.64 R122, [R1+0x38] ;  /* 0x00003800017a7983 */ /* 0x000ee20000100a00 */
[----:B------:R-:W-:Y:S01]  /*16ff0*/  WARPGROUP.ARRIVE ;  /* 0x00000000000079c5 */ /* 0x000fe20000000000 */
[----:B------:R-:W-:Y:S01]  /*17000*/  IMAD.MOV.U32 R21, RZ, RZ, 0x40000040 ;  /* 0x40000040ff157424 */ /* 0x000fe200078e00ff */
[----:B------:R-:W-:-:S04]  /*17010*/  R2UR UR6, R20 ;  /* 0x00000000140672ca */ /* 0x000fc800000e0000 */
[C---:B------:R-:W-:Y:S02]  /*17020*/  R2UR UR7, R21.reuse ;  /* 0x00000000150772ca */ /* 0x040fe400000e0000 */
[----:B------:R-:W-:Y:S02]  /*17030*/  MOV R20, R120 ;  /* 0x0000007800147202 */ /* 0x000fe40000000f00 */
[C---:B------:R-:W-:Y:S02]  /*17040*/  R2UR UR19, R21.reuse ;  /* 0x00000000151372ca */ /* 0x040fe400000e0000 */
        /* <DEDUP_REMOVED lines=36> */
[----:B------:R-:W-:Y:S01]  /*17290*/  VIADD R120, R0, 0x280 ;  /* 0x0000028000787836 */ /* 0x000fe20000000000 */
[----:B------:R-:W-:Y:S02]  /*172a0*/  WARPGROUP.DEPBAR.LE gsb0, 0x0 ;  /* 0x00008000000079c5 */ /* 0x000fe40000010000 */
[----:B------:R-:W-:-:S06]  /*172b0*/  WARPGROUP.ARRIVE ;  /* 0x00000000000079c5 */ /* 0x000fcc0000000000 */
[----:B------:R-:W-:Y:S01]  /*172c0*/  HGMMA.64x16x16.F32 R136, gdesc[UR12], RZ, !UPT, gsb0 ;  /* 0x002000000c8879f0 */ /* 0x000fe2000c0008ff */
[----:B------:R-:W-:Y:S01]  /*172d0*/  IMAD.MOV.U32 R121, RZ, RZ, 0x40000040 ;  /* 0x40000040ff797424 */ /* 0x000fe200078e00ff */
[----:B------:R-:W-:-:S04]  /*172e0*/  R2UR UR10, R120 ;  /* 0x00000000780a72ca */ /* 0x000fc800000e0000 */
[----:B------:R-:W-:Y:S01]  /*172f0*/  R2UR UR11, R121 ;  /* 0x00000000790b72ca */ /* 0x000fe200000e0000 */
[----:B------:R-:W-:Y:S01]  /*17300*/  UMOV UR8, UR28 ;  /* 0x0000001c00087c82 */ /* 0x000fe20008000000 */
[----:B------:R-:W-:Y:S01]  /*17310*/  UMOV UR9, UR29 ;  /* 0x0000001d00097c82 */ /* 0x000fe20008000000 */
[----:B------:R-:W-:Y:S02]  /*17320*/  WARPGROUP.DEPBAR.LE gsb0, 0x0 ;  /* 0x00008000000079c5 */ /* 0x000fe40000010000 */
[----:B------:R-:W-:-:S08]  /*17330*/  WARPGROUP.ARRIVE ;  /* 0x00000000000079c5 */ /* 0x000fd00000000000 */
[----:B------:R-:W-:Y:S01]  /*17340*/  HGMMA.64x16x16.F32 R128, gdesc[UR8], RZ, !UPT, gsb0 ;  /* 0x00200000088079f0 */ /* 0x000fe2000c0008ff */
[C---:B------:R-:W-:Y:S01]  /*17350*/  VIADD R14, R0.reuse, 0x300 ;  /* 0x00000300000e7836 */ /* 0x040fe20000000000 */
[----:B------:R-:W-:Y:S01]  /*17360*/  MOV R121, 0x40000040 ;  /* 0x4000004000797802 */ /* 0x000fe20000000f00 */
[----:B------:R-:W-:Y:S01]  /*17370*/  VIADD R120, R0, 0x182 ;  /* 0x0000018200787836 */ /* 0x000fe20000000000 */
        /* <DEDUP_REMOVED lines=62> */
[----:B------:R-:W-:Y:S01]  /*17760*/  MOV R5, UR45 ;  /* 0x0000002d00057c02 */ /* 0x000fe20008000f00 */
[----:B------:R-:W-:Y:S02]  /*17770*/  WARPGROUP.DEPBAR.LE gsb0, 0x0 ;  /* 0x00008000000079c5 */ /* 0x000fe40000010000 */
[----:B------:R-:W-:Y:S01]  /*17780*/  WARPGROUP.ARRIVE ;  /* 0x00000000000079c5 */ /* 0x000fe20000000000 */
[----:B01----:R-:W-:Y:S01]  /*17790*/  MOV R4, UR44 ;  /* 0x0000002c00047c02 */ /* 0x003fe20008000f00 */
[----:B------:R-:W-:Y:S01]  /*177a0*/  VIADD R14, R0, 0x4 ;  /* 0x00000004000e7836 */ /* 0x000fe20000000000 */
[----:B------:R-:W-:Y:S01]  /*177b0*/  UMOV UR12, UR38 ;  /* 0x00000026000c7c82 */ /* 0x000fe20008000000 */
[----:B------:R-:W-:Y:S01]  /*177c0*/  IMAD.MOV.U32 R15, RZ, RZ, 0x40000040 ;  /* 0x40000040ff0f7424 */ /* 0x000fe200078e00ff */
[----:B------:R-:W-:-:S02]  /*177d0*/  UMOV UR13, UR39 ;  /* 0x00000027000d7c82 */ /* 0x000fc40008000000 */
[----:B------:R-:W-:Y:S01]  /*177e0*/  HGMMA.64x16x16.F32 R128, gdesc[UR16], R128, gsb0 ;  /* 0x00200000108079f0 */ /* 0x000fe20008000880 */
[----:B------:R-:W-:Y:S01]  /*177f0*/  UMOV UR44, UR42 ;  /* 0x0000002a002c7c82 */ /* 0x000fe20008000000 */
[----:B------:R-:W-:Y:S01]  /*17800*/  UMOV UR45, UR43 ;  /* 0x0000002b002d7c82 */ /* 0x000fe20008000000 */
[----:B------:R-:W-:Y:S01]  /*17810*/  UMOV UR8, UR38 ;  /* 0x0000002600087c82 */ /* 0x000fe20008000000 */
[----:B------:R-:W-:Y:S01]  /*17820*/  UMOV UR9, UR39 ;  /* 0x0000002700097c82 */ /* 0x000fe20008000000 */
[----:B------:R-:W2:Y:S01]  /*17830*/  LDL.64 R20, [R1+0x20] ;  /* 0x0000200001147983 */ /* 0x000ea20000100a00 */
[----:B------:R-:W-:Y:S02]  /*17840*/  WARPGROUP.DEPBAR.LE gsb0, 0x0 ;  /* 0x00008000000079c5 */ /* 0x000fe40000010000 */
        /* <DEDUP_REMOVED lines=730> */
.L_x_6365:
[----:B------:R-:W-:Y:S01]  /*1a5f0*/  SHF.L.U32 R0, R11, 0x1f, RZ ;  /* 0x0000001f0b007819 */ /* 0x000fe200000006ff */
[----:B------:R-:W-:-:S04]  /*1a600*/  IMAD R11, R12, 0x8, R16 ;  /* 0x000000080c0b7824 */ /* 0x000fc800078e0210 */
[----:B------:R0:W1:Y:S01]  /*1a610*/  SYNCS.PHASECHK.TRANS64.TRYWAIT P3, [R11+URZ+0x36850], R0 ;  /* 0x036850000b0075a7 */ /* 0x000062000806017f */
[----:B------:R-:W-:Y:S05]  /*1a620*/  @!P0 BRA `(.L_x_6366) ;  /* 0x0000000000048947 */ /* 0x000fea0003800000 */
[----:B------:R-:W-:Y:S01]  /*1a630*/  BPT.TRAP 0x1 ;  /* 0x000000040000795c */ /* 0x000fe20000300000 */
.L_x_6366:
[----:B------:R-:W-:Y:S04]  /*1a640*/  BSSY B2, `(.L_x_6367) ;  /* 0x0000004000027945 */ /* 0x000fe80003800000 */
[----:B-1----:R-:W-:Y:S05]  /*1a650*/  @P3 BRA `(.L_x_6368) ;  /* 0x0000000000083947 */ /* 0x002fea0003800000 */
[----:B------:R-:W1:Y:S02]  /*1a660*/  SYNCS.PHASECHK.TRANS64.TRYWAIT P3, [R11+URZ+0x36850], R0 ;  /* 0x036850000b0075a7 */ /* 0x000e64000806017f */
[----:B-1----:R-:W-:Y:S05]  /*1a670*/  @!P3 BRA `(.L_x_6369) ;  /* 0x0000013000b0b947 */ /* 0x002fea0003800000 */
.L_x_6368:
[----:B------:R-:W-:Y:S05]  /*1a680*/  BSYNC B2 ;  /* 0x0000000000027941 */ /* 0x000fea0003800000 */
.L_x_6367:
[----:B01----:R-:W-:Y:S01]  /*1a690*/  VIADD R0, R16, 0x400 ;  /* 0x0000040010007836 */ /* 0x003fe20000000000 */
[----:B------:R-:W-:Y:S01]  /*1a6a0*/  WARPGROUP.ARRIVE ;  /* 0x00000000000079c5 */ /* 0x000fe20000000000 */
[----:B------:R-:W-:Y:S01]  /*1a6b0*/  IMAD.MOV.U32 R3, RZ, RZ, 0x40000040 ;  /* 0x40000040ff037424 */ /* 0x000fe200078e00ff */
[----:B------:R-:W-:Y:S01]  /*1a6c0*/  ULDC UR4, c[0x0][0x988] ;  /* 0x0002620000047ab9 */ /* 0x000fe20000000800 */
[----:B------:R-:W-:Y:S01]  /*1a6d0*/  IMAD.MOV.U32 R5, RZ, RZ, 0x40000040 ;  /* 0x40000040ff057424 */ /* 0x000fe200078e00ff */
[----:B------:R-:W-:Y:S01]  /*1a6e0*/  SHF.R.U32.HI R0, RZ, 0x4, R0 ;  /* 0x00000004ff007819 */ /* 0x000fe20000011600 */
[----:B------:R-:W-:Y:S01]  /*1a6f0*/  @!P1 VIADD R11, R11, 0x36860 ;  /* 0x000368600b0b9836 */ /* 0x000fe20000000000 */
[----:B------:R-:W-:Y:S02]  /*1a700*/  R2UR UR7, R3 ;  /* 0x00000000030772ca */ /* 0x000fe400000e0000 */
[----:B------:R-:W-:Y:S01]  /*1a710*/  LOP3.LUT R0, R0, 0x3fff, RZ, 0xc0, !PT ;  /* 0x00003fff00007812 */ /* 0x000fe200078ec0ff */
[----:B------:R-:W0:Y:S01]  /*1a720*/  @P2 LDC R3, c[0x0][0x450] ;  /* 0x00011400ff032b82 */ /* 0x000e220000000800 */
[----:B------:R-:W-:-:S02]  /*1a730*/  @!P1 IADD3 R13, R13, 0x36840, RZ ;  /* 0x000368400d0d9810 */ /* 0x000fc40007ffe0ff */
[----:B------:R-:W-:Y:S02]  /*1a740*/  LOP3.LUT R0, R0, 0x3800000, RZ, 0xfc, !PT ;  /* 0x0380000000007812 */ /* 0x000fe400078efcff */
[----:B------:R-:W-:Y:S02]  /*1a750*/  @!P1 PRMT R13, RZ, 0x654, R13 ;  /* 0x00000654ff0d9816 */ /* 0x000fe4000000000d */
[----:B------:R-:W-:Y:S01]  /*1a760*/  @!P1 PRMT R11, RZ, 0x654, R11 ;  /* 0x00000654ff0b9816 */ /* 0x000fe2000000000b */
[----:B------:R-:W-:Y:S02]  /*1a770*/  IMAD R2, R12, 0xa80, R0 ;  /* 0x00000a800c027824 */ /* 0x000fe400078e0200 */
[----:B------:R-:W1:Y:S03]  /*1a780*/  @P2 LDC R0, c[0x0][0x44c] ;  /* 0x00011300ff002b82 */ /* 0x000e660000000800 */
[----:B------:R-:W-:-:S02]  /*1a790*/  R2UR UR6, R2 ;  /* 0x00000000020672ca */ /* 0x000fc400000e0000 */
[----:B------:R-:W-:-:S11]  /*1a7a0*/  IADD3 R4, R2, 0x80, RZ ;  /* 0x0000008002047810 */ /* 0x000fd60007ffe0ff */
        /* <DEDUP_REMOVED lines=16> */
[----:B------:R-:W-:Y:S02]  /*1a8b0*/  R2UR UR7, R5 ;  /* 0x00000000050772ca */ /* 0x000fe400000e0000 */
[----:B------:R-:W-:-:S05]  /*1a8c0*/  IADD3 R4, R228, R222, RZ ;  /* 0x000000dee4047210 */ /* 0x000fca0007ffe0ff */
[----:B-1----:R-:W-:-:S04]  /*1a8d0*/  @P2 IMAD.HI.U32 R5, R4, R0, RZ ;  /* 0x0000000004052227 */ /* 0x002fc800078e00ff */
[----:B------:R-:W-:Y:S01]  /*1a8e0*/  IMAD.MOV.U32 R0, RZ, RZ, R4 ;  /* 0x000000ffff007224 */ /* 0x000fe200078e0004 */
[----:B0-----:R-:W-:Y:S01]  /*1a8f0*/  @P2 SHF.R.U32.HI R0, RZ, R3, R5 ;  /* 0x00000003ff002219 */ /* 0x001fe20000011605 */
[----:B------:R-:W-:Y:S02]  /*1a900*/  VIADD R4, R2, 0x200 ;  /* 0x0000020002047836 */ /* 0x000fe40000000000 */
[----:B------:R-:W-:Y:S02]  /*1a910*/  IMAD.MOV.U32 R3, RZ, RZ, -0x70 ;  /* 0xffffff90ff037424 */ /* 0x000fe400078e00ff */
[----:B------:R-:W-:Y:S02]  /*1a920*/  IMAD.MOV.U32 R5, RZ, RZ, 0x40000040 ;  /* 0x40000040ff057424 */ /* 0x000fe400078e00ff */
[----:B------:R-:W-:-:S04]  /*1a930*/  IMAD R3, R10, R3, 0x1 ;  /* 0x000000010a037424 */ /* 0x000fc800078e0203 */
[----:B------:R-:W-:-:S05]  /*1a940*/  IMAD R3, R227, -0x2, R3 ;  /* 0xfffffffee3037824 */ /* 0x000fca00078e0203 */
[----:B------:R-:W-:Y:S01]  /*1a950*/  IADD3 R3, -R224, R3, R225 ;  /* 0x00000003e0037210 */ /* 0x000fe20007ffe1e1 */
[----:B------:R-:W-:Y:S02]  /*1a960*/  WARPGROUP.DEPBAR.LE gsb0, 0x0 ;  /* 0x00008000000079c5 */ /* 0x000fe40000010000 */
[----:B------:R-:W-:-:S06]  /*1a970*/  WARPGROUP.ARRIVE ;  /* 0x00000000000079c5 */ /* 0x000fcc0000000000 */
[----:B------:R-:W-:Y:S01]  /*1a980*/  HGMMA.64x192x16.F32 R24, R188, gdesc[UR4].tnspB, R24, gsb0 ;  /* 0x42e00004bc187df0 */ /* 0x000fe20008000818 */
[----:B------:R-:W-:Y:S02]  /*1a990*/  R2UR UR6, R4 ;  /* 0x00000000040672ca */ /* 0x000fe400000e0000 */
[----:B------:R-:W0:Y:S01]  /*1a9a0*/  SHFL.IDX PT, R4, R0, RZ, 0x1c1f ;  /* 0x001c1fff00047589 */ /* 0x000e2200000e0000 */
[----:B------:R-:W-:Y:S01]  /*1a9b0*/  R2UR UR7, R5 ;  /* 0x00000000050772ca */ /* 0x000fe200000e0000 */
[----:B0-----:R-:W-:-:S05]  /*1a9c0*/  IMAD.IADD R4, R3, 0x1, R4 ;  /* 0x0000000103047824 */ /* 0x001fca00078e0204 */
        /* <DEDUP_REMOVED lines=78> */
[----:B------:R-:W-:Y:S02]  /*1aeb0*/  FSEL R124, R124, -INF , P6 ;  /* 0xff8000007c7c7808 */ /* 0x000fe40003000000 */
[----:B------:R-:W-:Y:S02]  /*1aec0*/  FMNMX.FTZ R5, R121, R5, !PT ;  /* 0x0000000579057209 */ /* 0x000fe40007810000 */
[----:B------:R-:W-:Y:S02]  /*1aed0*/  ISETP.GT.AND P5, PT, R4, 0x69, PT ;  /* 0x000000690400780c */ /* 0x000fe40003fa4270 */
[----:B------:R-:W-:Y:S02]  /*1aee0*/  FMNMX.FTZ R5, R124, R5, !PT ;  /* 0x000000057c057209 */ /* 0x000fe40007810000 */
[----:B------:R-:W-:Y:S02]  /*1aef0*/  FSEL R125, R125, -INF , P5 ;  /* 0xff8000007d7d7808 */ /* 0x000fe40002800000 */
[----:B------:R-:W-:-:S02]  /*1af00*/  IADD3 R4, R2, 0x280, RZ ;  /* 0x0000028002047810 */ /* 0x000fc40007ffe0ff */
[----:B------:R-:W-:Y:S02]  /*1af10*/  FMNMX.FTZ R12, R125, R5, !PT ;  /* 0x000000057d0c7209 */ /* 0x000fe40007810000 */
[----:B------:R-:W0:Y:S01]  /*1af20*/  SHFL.IDX PT, R5, R0, 0x1, 0x1c1f ;  /* 0x003c1f0000057f89 */ /* 0x000e2200000e0000 */
[----:B------:R-:W-:Y:S02]  /*1af30*/  WARPGROUP.DEPBAR.LE gsb0, 0x0 ;  /* 0x00008000000079c5 */ /* 0x000fe40000010000 */
[----:B------:R-:W-:Y:S01]  /*1af40*/  WARPGROUP.ARRIVE ;  /* 0x00000000000079c5 */ /* 0x000fe20000000000 */
[----:B------:R-:W1:Y:S05]  /*1af50*/  SHFL.BFLY PT, R0, R12, 0x2, 0x1f ;  /* 0x0c401f000c007f89 */ /* 0x000e6a00000e0000 */
[----:B------:R-:W-:Y:S01]  /*1af60*/  HGMMA.64x192x16.F32 R24, R184, gdesc[UR4].tnspB, R24, gsb0 ;  /* 0x42e00004b8187df0 */ /* 0x000fe20008000818 */
[----:B------:R-:W-:Y:S01]  /*1af70*/  R2UR UR6, R4 ;  /* 0x00000000040672ca */ /* 0x000fe200000e0000 */
[----:B0-----:R-:W-:-:S02]  /*1af80*/  IMAD.IADD R3, R3, 0x1, R5 ;  /* 0x0000000103037824 */ /* 0x001fc400078e0205 */
[----:B------:R-:W-:-:S03]  /*1af90*/  IMAD.MOV.U32 R5, RZ, RZ, 0x40000040 ;  /* 0x40000040ff057424 */ /* 0x000fc600078e00ff */
[C---:B------:R-:W-:Y:S02]  /*1afa0*/  ISETP.GT.AND P6, PT, R3.reuse, 0x9, PT ;  /* 0x000000090300780c */ /* 0x040fe40003fc4270 */
[----:B------:R-:W-:Y:S02]  /*1afb0*/  ISETP.GT.AND P4, PT, R3, 0x1, PT ;  /* 0x000000010300780c */ /* 0x000fe40003f84270 */
[----:B------:R-:W-:Y:S02]  /*1afc0*/  FSEL R175, R175, -INF , P6 ;  /* 0xff800000afaf7808 */ /* 0x000fe40003000000 */
[C---:B------:R-:W-:Y:S02]  /*1afd0*/  ISETP.GT.AND P6, PT, R3.reuse, 0x19, PT ;  /* 0x000000190300780c */ /* 0x040fe40003fc4270 */
[----:B------:R-:W-:Y:S02]  /*1afe0*/  ISETP.GT.AND P5, PT, R3, 0x8, PT ;  /* 0x000000080300780c */ /* 0x000fe40003fa4270 */
[----:B------:R-:W-:-:S02]  /*1aff0*/  FSEL R167, R167, -INF , P6 ;  /* 0xff800000a7a77808 */ /* 0x000fc40003000000 */
[----:B------:R-:W-:Y:S02]  /*1b000*/  ISETP.GT.AND P6, PT, R3, 0x29, PT ;  /* 0x000000290300780c */ /* 0x000fe40003fc4270 */
[----:B------:R-:W-:Y:S02]  /*1b010*/  FSEL R171, R171, -INF , P4 ;  /* 0xff800000abab7808 */ /* 0x000fe40002000000 */
[----:B------:R-:W-:Y:S02]  /*1b020*/  FSEL R174, R174, -INF , P5 ;  /* 0xff800000aeae7808 */ /* 0x000fe40002800000 */
[----:B------:R-:W-:Y:S02]  /*1b030*/  FSEL R159, R159, -INF , P6 ;  /* 0xff8000009f9f7808 */ /* 0x000fe40003000000 */
[C---:B------:R-:W-:Y:S02]  /*1b040*/  ISETP.GT.AND P4, PT, R3.reuse, 0x11, PT ;  /* 0x000000110300780c */ /* 0x040fe40003f84270 */
[----:B------:R-:W-:-:S02]  /*1b050*/  ISETP.GT.AND P5, PT, R3, 0x18, PT ;  /* 0x000000180300780c */ /* 0x000fc40003fa4270 */
[----:B------:R-:W-:Y:S02]  /*1b060*/  ISETP.GT.AND P6, PT, R3, 0x39, PT ;  /* 0x000000390300780c */ /* 0x000fe40003fc4270 */
[----:B------:R-:W-:Y:S02]  /*1b070*/  FSEL R163, R163, -INF , P4 ;  /* 0xff800000a3a37808 */ /* 0x000fe40002000000 */
[----:B------:R-:W-:Y:S02]  /*1b080*/  FSEL R166, R166, -INF , P5 ;  /* 0xff800000a6a67808 */ /* 0x000fe40002800000 */
[----:B------:R-:W-:Y:S02]  /*1b090*/  FSEL R151, R151, -INF , P6 ;  /* 0xff80000097977808 */ /* 0x000fe40003000000 */
[C---:B------:R-:W-:Y:S02]  /*1b0a0*/  ISETP.GT.AND P3, PT, R3.reuse, RZ, PT ;  /* 0x000000ff0300720c */ /* 0x040fe40003f64270 */
[----:B------:R-:W-:-:S02]  /*1b0b0*/  ISETP.GT.AND P4, PT, R3, 0x21, PT ;  /* 0x000000210300780c */ /* 0x000fc40003f84270 */
[C---:B------:R-:W-:Y:S02]  /*1b0c0*/  ISETP.GT.AND P5, PT, R3.reuse, 0x28, PT ;  /* 0x000000280300780c */ /* 0x040fe40003fa4270 */
[----:B------:R-:W-:Y:S02]  /*1b0d0*/  ISETP.GT.AND P6, PT, R3, 0x49, PT ;  /* 0x000000490300780c */ /* 0x000fe40003fc4270 */
[----:B------:R-:W-:Y:S02]  /*1b0e0*/  FSEL R170, R170, -INF , P3 ;  /* 0xff800000aaaa7808 */ /* 0x000fe40001800000 */
[----:B------:R-:W-:Y:S02]  /*1b0f0*/  FSEL R155, R155, -INF , P4 ;  /* 0xff8000009b9b7808 */ /* 0x000fe40002000000 */
[----:B------:R-:W-:Y:S02]  /*1b100*/  FSEL R158, R158, -INF , P5 ;  /* 0xff8000009e9e7808 */ /* 0x000fe40002800000 */
[----:B------:R-:W-:-:S02]  /*1b110*/  FSEL R143, R143, -INF , P6 ;  /* 0xff8000008f8f7808 */ /* 0x000fc40003000000 */
[C---:B------:R-:W-:Y:S02]  /*1b120*/  ISETP.GT.AND P3, PT, R3.reuse, 0x10, PT ;  /* 0x000000100300780c */ /* 0x040fe40003f64270 */
[C---:B------:R-:W-:Y:S02]  /*1b130*/  ISETP.GT.AND P4, PT, R3.reuse, 0x31, PT ;  /* 0x000000310300780c */ /* 0x040fe40003f84270 */
[C---:B------:R-:W-:Y:S02]  /*1b140*/  ISETP.GT.AND P5, PT, R3.reuse, 0x38, PT ;  /* 0x000000380300780c */ /* 0x040fe40003fa4270 */
[----:B------:R-:W-:Y:S02]  /*1b150*/  ISETP.GT.AND P6, PT, R3, 0x50, PT ;  /* 0x000000500300780c */ /* 0x000fe40003fc4270 */
[----:B------:R-:W-:Y:S02]  /*1b160*/  FSEL R162, R162, -INF , P3 ;  /* 0xff800000a2a27808 */ /* 0x000fe40001800000 */
[----:B------:R-:W-:-:S02]  /*1b170*/  FSEL R147, R147, -INF , P4 ;  /* 0xff80000093937808 */ /* 0x000fc40002000000 */
[----:B------:R-:W-:Y:S02]  /*1b180*/  FSEL R150, R150, -INF , P5 ;  /* 0xff80000096967808 */ /* 0x000fe40002800000 */
[----:B------:R-:W-:Y:S02]  /*1b190*/  FSEL R130, R130, -INF , P6 ;  /* 0xff80000082827808 */ /* 0x000fe40003000000 */
[C---:B------:R-:W-:Y:S02]  /*1b1a0*/  ISETP.GT.AND P3, PT, R3.reuse, 0x20, PT ;  /* 0x000000200300780c */ /* 0x040fe40003f64270 */
[C---:B------:R-:W-:Y:S02]  /*1b1b0*/  ISETP.GT.AND P4, PT, R3.reuse, 0x41, PT ;  /* 0x000000410300780c */ /* 0x040fe40003f84270 */
[C---:B------:R-:W-:Y:S02]  /*1b1c0*/  ISETP.GT.AND P5, PT, R3.reuse, 0x48, PT ;  /* 0x000000480300780c */ /* 0x040fe40003fa4270 */
[----:B------:R-:W-:-:S02]  /*1b1d0*/  ISETP.GT.AND P6, PT, R3, 0x59, PT ;  /* 0x000000590300780c */ /* 0x000fc40003fc4270 */
[----:B------:R-:W-:Y:S02]  /*1b1e0*/  FSEL R154, R154, -INF , P3 ;  /* 0xff8000009a9a7808 */ /* 0x000fe40001800000 */
[----:B------:R-:W-:Y:S02]  /*1b1f0*/  FSEL R139, R139, -INF , P4 ;  /* 0xff8000008b8b7808 */ /* 0x000fe40002000000 */
[----:B------:R-:W-:Y:S02]  /*1b200*/  FSEL R142, R142, -INF , P5 ;  /* 0xff8000008e8e7808 */ /* 0x000fe40002800000 */
[----:B------:R-:W-:Y:S02]  /*1b210*/  FSEL R135, R135, -INF , P6 ;  /* 0xff80000087877808 */ /* 0x000fe40003000000 */
[C---:B------:R-:W-:Y:S02]  /*1b220*/  ISETP.GT.AND P3, PT, R3.reuse, 0x30, PT ;  /* 0x000000300300780c */ /* 0x040fe40003f64270 */
        /* <DEDUP_REMOVED lines=11> */
[----:B------:R-:W-:Y:S02]  /*1b2e0*/  FMNMX.FTZ R3, R170, R8, !PT ;  /* 0x00000008aa037209 */ /* 0x000fe40007810000 */
[----:B------:R-:W-:-:S02]  /*1b2f0*/  R2UR UR7, R5 ;  /* 0x00000000050772ca */ /* 0x000fc400000e0000 */
[----:B------:R-:W-:Y:S02]  /*1b300*/  FMNMX.FTZ R3, R171, R3, !PT ;  /* 0x00000003ab037209 */ /* 0x000fe40007810000 */
[----:B-1----:R-:W-:Y:S02]  /*1b310*/  FMNMX.FTZ R5, R12, R0, !PT ;  /* 0x000000000c057209 */ /* 0x002fe40007810000 */
[----:B------:R-:W-:Y:S02]  /*1b320*/  FMNMX.FTZ R3, R174, R3, !PT ;  /* 0x00000003ae037209 */ /* 0x000fe40007810000 */
[----:B------:R-:W-:Y:S01]  /*1b330*/  FSEL R138, R138, -INF , P3 ;  /* 0xff8000008a8a7808 */ /* 0x000fe20001800000 */
[----:B------:R-:W0:Y:S01]  /*1b340*/  SHFL.BFLY PT, R0, R5, 0x1, 0x1f ;  /* 0x0c201f0005007f89 */ /* 0x000e2200000e0000 */
[----:B------:R-:W-:-:S04]  /*1b350*/  FMNMX.FTZ R3, R175, R3, !PT ;  /* 0x00000003af037209 */ /* 0x000fc80007810000 */
[----:B------:R-:W-:-:S04]  /*1b360*/  FMNMX.FTZ R3, R162, R3, !PT ;  /* 0x00000003a2037209 */ /* 0x000fc80007810000 */
[----:B------:R-:W-:-:S04]  /*1b370*/  FMNMX.FTZ R3, R163, R3, !PT ;  /* 0x00000003a3037209 */ /* 0x000fc80007810000 */
[----:B------:R-:W-:-:S04]  /*1b380*/  FMNMX.FTZ R3, R166, R3, !PT ;  /* 0x00000003a6037209 */ /* 0x000fc80007810000 */
[----:B------:R-:W-:-:S04]  /*1b390*/  FMNMX.FTZ R3, R167, R3, !PT ;  /* 0x00000003a7037209 */ /* 0x000fc80007810000 */
[----:B------:R-:W-:Y:S02]  /*1b3a0*/  FMNMX.FTZ R3, R154, R3, !PT ;  /* 0x000000039a037209 */ /* 0x000fe40007810000 */
[----:B0-----:R-:W-:Y:S01]  /*1b3b0*/  FMNMX.FTZ R5, R5, R0, !PT ;  /* 0x0000000005057209 */ /* 0x001fe20007810000 */
[----:B------:R-:W-:Y:S01]  /*1b3c0*/  IMAD.U32 R0, RZ, RZ, UR4 ;  /* 0x00000004ff007e24 */ /* 0x000fe2000f8e00ff */
[----:B------:R-:W-:Y:S02]  /*1b3d0*/  FMNMX.FTZ R3, R155, R3, !PT ;  /* 0x000000039b037209 */ /* 0x000fe40007810000 */
[C---:B------:R-:W-:Y:S01]  /*1b3e0*/  FSETP.NEU.FTZ.AND P3, PT, R5.reuse, -INF , PT ;  /* 0xff8000000500780b */ /* 0x040fe20003f7d000 */
[----:B------:R-:W-:Y:S01]  /*1b3f0*/  FMUL.FTZ R15, R5, R0 ;  /* 0x00000000050f7220 */ /* 0x000fe20000410000 */
[----:B------:R-:W-:-:S04]  /*1b400*/  FMNMX.FTZ R3, R158, R3, !PT ;  /* 0x000000039e037209 */ /* 0x000fc80007810000 */
        /* <DEDUP_REMOVED lines=34> */
[----:B------:R-:W-:Y:S01]  /*1b630*/  FFMA.FTZ R124, R124, R0, -R15 ;  /* 0x000000007c7c7223 */ /* 0x000fe2000001080f */
[----:B------:R-:W-:Y:S01]  /*1b640*/  MUFU.EX2 R200, R200 ;  /* 0x000000c800c87308 */ /* 0x000fe20000000800 */
[----:B------:R-:W-:-:S02]  /*1b650*/  WARPGROUP.DEPBAR.LE gsb0, 0x0 ;  /* 0x00008000000079c5 */ /* 0x000fc40000010000 */
[----:B------:R-:W-:Y:S01]  /*1b660*/  WARPGROUP.ARRIVE ;  /* 0x00000000000079c5 */ /* 0x000fe20000000000 */
[----:B------:R-:W-:Y:S01]  /*1b670*/  FMNMX.FTZ R3, R131, R3, !PT ;  /* 0x0000000383037209 */ /* 0x000fe20007810000 */
[-CC-:B------:R-:W-:Y:S01]  /*1b680*/  FFMA.FTZ R184, R136, R0.reuse, -R15.reuse ;  /* 0x0000000088b87223 */ /* 0x180fe2000001080f */
[----:B------:R-:W-:Y:S02]  /*1b690*/  FFMA.FTZ R186, R140, R0, -R15 ;  /* 0x000000008cba7223 */ /* 0x000fe4000001080f */
[----:B------:R-:W-:Y:S01]  /*1b6a0*/  FMNMX.FTZ R3, R134, R3, !PT ;  /* 0x0000000386037209 */ /* 0x000fe20007810000 */
[----:B------:R-:W-:Y:S01]  /*1b6b0*/  HGMMA.64x192x16.F32 R24, R180, gdesc[UR4].tnspB, R24, gsb0 ;  /* 0x42e00004b4187df0 */ /* 0x000fe20008000818 */
        /* <DEDUP_REMOVED lines=20> */
[----:B------:R-:W-:Y:S02]  /*1b800*/  FMUL.FTZ R3, R4, R0 ;  /* 0x0000000004037220 */ /* 0x000fe40000410000 */
        /* <DEDUP_REMOVED lines=14> */
[----:B------:R-:W-:Y:S01]  /*1b8f0*/  FFMA.FTZ R133, R121, R0, -R15 ;  /* 0x0000000079857223 */ /* 0x000fe2000001080f */
[----:B------:R-:W-:Y:S02]  /*1b900*/  FSEL R121, R4, RZ, P4 ;  /* 0x000000ff04797208 */ /* 0x000fe40002000000 */
[----:B------:R0:W-:Y:S01]  /*1b910*/  MUFU.EX2 R180, R128 ;  /* 0x0000008000b47308 */ /* 0x0001e20000000800 */
[----:B------:R-:W-:Y:S02]  /*1b920*/  WARPGROUP.ARRIVE ;  /* 0x00000000000079c5 */ /* 0x000fe40000000000 */
[----:B------:R-:W-:Y:S01]  /*1b930*/  FADD.FTZ R8, -R121, R8 ;  /* 0x0000000879087221 */ /* 0x000fe20000010100 */
[----:B------:R-:W-:-:S03]  /*1b940*/  IMAD.MOV.U32 R121, RZ, RZ, 0x40000040 ;  /* 0x40000040ff797424 */ /* 0x000fc600078e00ff */
[-C--:B------:R-:W-:Y:S01]  /*1b950*/  FMUL.FTZ R8, R8, R0.reuse ;  /* 0x0000000008087220 */ /* 0x080fe20000410000 */
[-CC-:B0-----:R-:W-:Y:S01]  /*1b960*/  FFMA.FTZ R128, R120, R0.reuse, -R15.reuse ;  /* 0x0000000078807223 */ /* 0x181fe2000001080f */
[----:B------:R-:W-:Y:S01]  /*1b970*/  VIADD R120, R2, 0x300 ;  /* 0x0000030002787836 */ /* 0x000fe20000000000 */
[----:B------:R-:W-:Y:S01]  /*1b980*/  R2UR UR7, R121 ;  /* 0x00000000790772ca */ /* 0x000fe200000e0000 */
[-C--:B------:R-:W-:Y:S01]  /*1b990*/  FFMA.FTZ R15, R125, R0.reuse, -R15 ;  /* 0x000000007d0f7223 */ /* 0x080fe2000001080f */
[----:B------:R-:W-:Y:S01]  /*1b9a0*/  FSEL R125, R3, RZ, P4 ;  /* 0x000000ff037d7208 */ /* 0x000fe20002000000 */
[----:B------:R-:W-:Y:S01]  /*1b9b0*/  MUFU.EX2 R182, R182 ;  /* 0x000000b600b67308 */ /* 0x000fe20000000800 */
[----:B------:R-:W-:Y:S02]  /*1b9c0*/  R2UR UR6, R120 ;  /* 0x00000000780672ca */ /* 0x000fe400000e0000 */
        /* <DEDUP_REMOVED lines=8> */
[-CC-:B------:R-:W-:Y:S01]  /*1ba50*/  FFMA.FTZ R148, R163, R0.reuse, -R125.reuse ;  /* 0x00000000a3947223 */ /* 0x180fe2000001087d */
[-C--:B------:R-:W-:Y:S01]  /*1ba60*/  FMUL.FTZ R3, R3, R0.reuse ;  /* 0x0000000003037220 */ /* 0x080fe20000410000 */
[-CC-:B------:R-:W-:Y:S01]  /*1ba70*/  FFMA.FTZ R199, R166, R0.reuse, -R125.reuse ;  /* 0x00000000a6c77223 */ /* 0x180fe2000001087d */
[----:B------:R-:W-:Y:S01]  /*1ba80*/  HGMMA.64x192x16.F32 R24, R176, gdesc[UR4].tnspB, R24, gsb0 ;  /* 0x42e00004b0187df0 */ /* 0x000fe20008000818 */
        /* <DEDUP_REMOVED lines=11> */
[----:B------:R1:W2:Y:S01]  /*1bb40*/  MUFU.EX2 R3, R8 ;  /* 0x0000000800037308 */ /* 0x0002a20000000800 */
[-CC-:B------:R-:W-:Y:S01]  /*1bb50*/  FFMA.FTZ R187, R142, R0.reuse, -R125.reuse ;  /* 0x000000008ebb7223 */ /* 0x180fe2000001087d */
[-CC-:B------:R-:W-:Y:S01]  /*1bb60*/  FFMA.FTZ R181, R130, R0.reuse, -R125.reuse ;  /* 0x0000000082b57223 */ /* 0x180fe2000001087d */
[-CC-:B------:R-:W-:Y:S01]  /*1bb70*/  FFMA.FTZ R183, R134, R0.reuse, -R125.reuse ;  /* 0x0000000086b77223 */ /* 0x180fe2000001087d */
[-CC-:B------:R-:W-:Y:S01]  /*1bb80*/  FFMA.FTZ R135, R135, R0.reuse, -R125.reuse ;  /* 0x0000000087877223 */ /* 0x180fe2000001087d */
[-CC-:B------:R-:W-:Y:S01]  /*1bb90*/  FFMA.FTZ R122, R122, R0.reuse, -R125.reuse ;  /* 0x000000007a7a7223 */ /* 0x180fe2000001087d */
[-CC-:B------:R-:W-:Y:S01]  /*1bba0*/  FFMA.FTZ R153, R153, R0.reuse, -R125.reuse ;  /* 0x0000000099997223 */ /* 0x180fe2000001087d */
[-CC-:B------:R-:W-:Y:S01]  /*1bbb0*/  FFMA.FTZ R145, R145, R0.reuse, -R125.reuse ;  /* 0x0000000091917223 */ /* 0x180fe2000001087d */
[----:B------:R-:W3:Y:S01]  /*1bbc0*/  MUFU.EX2 R136, R136 ;  /* 0x0000008800887308 */ /* 0x000ee20000000800 */
[----:B0-----:R-:W-:Y:S01]  /*1bbd0*/  FFMA.FTZ R7, R2, R7, R200 ;  /* 0x0000000702077223 */ /* 0x001fe200000100c8 */
[----:B-1----:R-:W-:Y:S01]  /*1bbe0*/  FFMA.FTZ R8, R151, R0, -R125 ;  /* 0x0000000097087223 */ /* 0x002fe2000001087d */
[----:B------:R-:W-:-:S02]  /*1bbf0*/  F2FP.F16.F32.PACK_AB R200, R14, R200 ;  /* 0x000000c80ec8723e */ /* 0x000fc400000000ff */
[----:B------:R-:W-:Y:S01]  /*1bc00*/  FADD.FTZ R7, R14, R7 ;  /* 0x000000070e077221 */ /* 0x000fe20000010000 */
[C---:B------:R-:W-:Y:S01]  /*1bc10*/  ISETP.GT.AND P3, PT, R10.reuse, R221, PT ;  /* 0x000000dd0a00720c */ /* 0x040fe20003f64270 */
[----:B------:R-:W-:Y:S01]  /*1bc20*/  VIADD R10, R10, 0xffffffff ;  /* 0xffffffff0a0a7836 */ /* 0x000fe20000000000 */
[----:B------:R-:W0:Y:S01]  /*1bc30*/  MUFU.EX2 R203, R203 ;  /* 0x000000cb00cb7308 */ /* 0x000e220000000800 */
[----:B--2---:R-:W-:Y:S01]  /*1bc40*/  FFMA.FTZ R6, R3, R6, R201 ;  /* 0x0000000603067223 */ /* 0x004fe200000100c9 */
[----:B------:R-:W-:Y:S01]  /*1bc50*/  FADD.FTZ R7, R202, R7 ;  /* 0x00000007ca077221 */ /* 0x000fe20000010000 */
[----:B------:R-:W-:-:S03]  /*1bc60*/  F2FP.F16.F32.PACK_AB R202, R168, R202 ;  /* 0x000000caa8ca723e */ /* 0x000fc600000000ff */
[----:B------:R-:W-:Y:S02]  /*1bc70*/  FADD.FTZ R7, R168, R7 ;  /* 0x00000007a8077221 */ /* 0x000fe40000010000 */
[----:B------:R-:W1:Y:S01]  /*1bc80*/  MUFU.EX2 R137, R137 ;  /* 0x0000008900897308 */ /* 0x000e620000000800 */
[C---:B---3--:R-:W-:Y:S01]  /*1bc90*/  FADD.FTZ R6, R136.reuse, R6 ;  /* 0x0000000688067221 */ /* 0x048fe20000010000 */
        /* <DEDUP_REMOVED lines=21> */
[----:B------:R-:W2:Y:S01]  /*1bdf0*/  MUFU.EX2 R133, R133 ;  /* 0x0000008500857308 */ /* 0x000ea20000000800 */
[----:B------:R-:W-:-:S02]  /*1be00*/  WARPGROUP.DEPBAR.LE gsb0, 0x0 ;  /* 0x00008000000079c5 */ /* 0x000fc40000010000 */
[----:B------:R0:W-:Y:S05]  /*1be10*/  @!P1 SYNCS.ARRIVE.TRANS64.RED.A1T0 RZ, [R13+URZ], RZ ;  /* 0x000000ff0dff99a7 */ /* 0x0001ea000810043f */
[----:B------:R-:W-:Y:S01]  /*1be20*/  MUFU.EX2 R153, R153 ;  /* 0x0000009900997308 */ /* 0x000fe20000000800 */
[----:B0-----:R-:W-:Y:S01]  /*1be30*/  FADD.FTZ R13, R203, R6 ;  /* 0x00000006cb0d7221 */ /* 0x001fe20000010000 */
[----:B------:R0:W-:Y:S01]  /*1be40*/  @!P1 SYNCS.ARRIVE.TRANS64.RED.A1T0 RZ, [R11+URZ], RZ ;  /* 0x000000ff0bff99a7 */ /* 0x0001e2000810043f */
[C---:B-1----:R-:W-:Y:S02]  /*1be50*/  F2FP.F16.F32.PACK_AB R203, R137.reuse, R203 ;  /* 0x000000cb89cb723e */ /* 0x042fe400000000ff */
[----:B------:R-:W-:-:S03]  /*1be60*/  FADD.FTZ R13, R137, R13 ;  /* 0x0000000d890d7221 */ /* 0x000fc60000010000 */
[----:B------:R-:W1:Y:S01]  /*1be70*/  MUFU.EX2 R6, R139 ;  /* 0x0000008b00067308 */ /* 0x000e620000000800 */
[----:B--2---:R-:W-:Y:S01]  /*1be80*/  F2FP.F16.F32.PACK_AB R176, R133, R128 ;  /* 0x0000008085b0723e */ /* 0x004fe200000000ff */
[----:B------:R-:W-:Y:S01]  /*1be90*/  FADD.FTZ R13, R197, R13 ;  /* 0x0000000dc50d7221 */ /* 0x000fe20000010000 */
[----:B0-----:R-:W-:Y:S01]  /*1bea0*/  FADD.FTZ R11, R196, R7 ;  /* 0x00000007c40b7221 */ /* 0x001fe20000010000 */
[----:B------:R-:W-:Y:S01]  /*1beb0*/  FFMA.FTZ R7, R143, R0, -R125 ;  /* 0x000000008f077223 */ /* 0x000fe2000001087d */
[----:B------:R-:W-:Y:S01]  /*1bec0*/  F2FP.F16.F32.PACK_AB R196, R20, R196 ;  /* 0x000000c414c4723e */ /* 0x000fe200000000ff */
[----:B------:R-:W-:Y:S01]  /*1bed0*/  FADD.FTZ R13, R148, R13 ;  /* 0x0000000d940d7221 */ /* 0x000fe20000010000 */
[----:B------:R-:W-:Y:S01]  /*1bee0*/  FADD.FTZ R11, R20, R11 ;  /* 0x0000000b140b7221 */ /* 0x000fe20000010000 */
[----:B------:R-:W-:Y:S01]  /*1bef0*/  MUFU.EX2 R145, R145 ;  /* 0x0000009100917308 */ /* 0x000fe20000000800 */
[----:B------:R-:W-:Y:S01]  /*1bf00*/  F2FP.F16.F32.PACK_AB R197, R148, R197 ;  /* 0x000000c594c5723e */ /* 0x000fe200000000ff */
[----:B------:R-:W-:Y:S01]  /*1bf10*/  FADD.FTZ R13, R199, R13 ;  /* 0x0000000dc70d7221 */ /* 0x000fe20000010000 */
[----:B------:R-:W-:Y:S01]  /*1bf20*/  FADD.FTZ R120, R198, R11 ;  /* 0x0000000bc6787221 */ /* 0x000fe20000010000 */
[----:B------:R-:W-:Y:S01]  /*1bf30*/  FFMA.FTZ R11, R131, R0, -R125 ;  /* 0x00000000830b7223 */ /* 0x000fe2000001087d */
[----:B------:R-:W-:Y:S01]  /*1bf40*/  F2FP.F16.F32.PACK_AB R198, R12, R198 ;  /* 0x000000c60cc6723e */ /* 0x000fe200000000ff */
[----:B------:R-:W-:Y:S01]  /*1bf50*/  FADD.FTZ R13, R140, R13 ;  /* 0x0000000d8c0d7221 */ /* 0x000fe20000010000 */
[----:B------:R-:W-:Y:S01]  /*1bf60*/  FADD.FTZ R120, R12, R120 ;  /* 0x000000780c787221 */ /* 0x000fe20000010000 */
[----:B------:R-:W0:Y:S01]  /*1bf70*/  MUFU.EX2 R7, R7 ;  /* 0x0000000700077308 */ /* 0x000e220000000800 */
[----:B------:R-:W-:Y:S01]  /*1bf80*/  FFMA.FTZ R125, R156, R0, -R125 ;  /* 0x000000009c7d7223 */ /* 0x000fe2000001087d */
[----:B------:R-:W-:Y:S01]  /*1bf90*/  FADD.FTZ R13, R193, R13 ;  /* 0x0000000dc10d7221 */ /* 0x000fe20000010000 */
[----:B------:R-:W-:Y:S01]  /*1bfa0*/  FADD.FTZ R120, R192, R120 ;  /* 0x00000078c0787221 */ /* 0x000fe20000010000 */
[----:B------:R-:W-:-:S02]  /*1bfb0*/  F2FP.F16.F32.PACK_AB R199, R140, R199 ;  /* 0x000000c78cc7723e */ /* 0x000fc400000000ff */
[----:B------:R-:W-:Y:S01]  /*1bfc0*/  FADD.FTZ R13, R141, R13 ;  /* 0x0000000d8d0d7221 */ /* 0x000fe20000010000 */
[C---:B------:R-:W-:Y:S01]  /*1bfd0*/  FADD.FTZ R120, R152.reuse, R120 ;  /* 0x0000007898787221 */ /* 0x040fe20000010000 */
[----:B------:R-:W2:Y:S01]  /*1bfe0*/  MUFU.EX2 R11, R11 ;  /* 0x0000000b000b7308 */ /* 0x000ea20000000800 */
[----:B------:R-:W-:Y:S01]  /*1bff0*/  F2FP.F16.F32.PACK_AB R192, R152, R192 ;  /* 0x000000c098c0723e */ /* 0x000fe200000000ff */
[----:B------:R-:W-:Y:S01]  /*1c000*/  FADD.FTZ R13, R195, R13 ;  /* 0x0000000dc30d7221 */ /* 0x000fe20000010000 */
[----:B------:R-:W-:Y:S01]  /*1c010*/  FADD.FTZ R120, R194, R120 ;  /* 0x00000078c2787221 */ /* 0x000fe20000010000 */
[----:B------:R-:W-:Y:S02]  /*1c020*/  F2FP.F16.F32.PACK_AB R193, R141, R193 ;  /* 0x000000c18dc1723e */ /* 0x000fe400000000ff */
[----:B------:R-:W-:Y:S01]  /*1c030*/  FADD.FTZ R13, R149, R13 ;  /* 0x0000000d950d7221 */ /* 0x000fe20000010000 */
[C---:B------:R-:W-:Y:S01]  /*1c040*/  FADD.FTZ R120, R21.reuse, R120 ;  /* 0x0000007815787221 */ /* 0x040fe20000010000 */
[----:B------:R-:W-:Y:S01]  /*1c050*/  MUFU.EX2 R15, R15 ;  /* 0x0000000f000f7308 */ /* 0x000fe20000000800 */
        /* <DEDUP_REMOVED lines=12> */
[----:B------:R-:W3:Y:S01]  /*1c120*/  MUFU.EX2 R8, R125 ;  /* 0x0000007d00087308 */ /* 0x000ee20000000800 */
[----:B------:R-:W-:Y:S01]  /*1c130*/  F2FP.F16.F32.PACK_AB R188, R123, R188 ;  /* 0x000000bc7bbc723e */ /* 0x000fe200000000ff */
        /* <DEDUP_REMOVED lines=8> */
[C---:B0-----:R-:W-:Y:S02]  /*1c1c0*/  F2FP.F16.F32.PACK_AB R187, R7.reuse, R187 ;  /* 0x000000bb07bb723e */ /* 0x041fe400000000ff */
[----:B------:R-:W-:Y:S01]  /*1c1d0*/  FADD.FTZ R12, R7, R12 ;  /* 0x0000000c070c7221 */ /* 0x000fe20000010000 */
[----:B------:R-:W-:Y:S01]  /*1c1e0*/  FADD.FTZ R13, R126, R120 ;  /* 0x000000787e0d7221 */ /* 0x000fe20000010000 */
[----:B------:R-:W-:-:S02]  /*1c1f0*/  F2FP.F16.F32.PACK_AB R184, R127, R184 ;  /* 0x000000b87fb8723e */ /* 0x000fc400000000ff */
[----:B------:R-:W-:Y:S01]  /*1c200*/  FADD.FTZ R12, R181, R12 ;  /* 0x0000000cb50c7221 */ /* 0x000fe20000010000 */
[----:B------:R-:W-:Y:S01]  /*1c210*/  FADD.FTZ R14, R180, R13 ;  /* 0x0000000db40e7221 */ /* 0x000fe20000010000 */
[C---:B--2---:R-:W-:Y:S02]  /*1c220*/  F2FP.F16.F32.PACK_AB R181, R11.reuse, R181 ;  /* 0x000000b50bb5723e */ /* 0x044fe400000000ff */
[----:B------:R-:W-:Y:S01]  /*1c230*/  FADD.FTZ R12, R11, R12 ;  /* 0x0000000c0b0c7221 */ /* 0x000fe20000010000 */
[----:B------:R-:W-:Y:S01]  /*1c240*/  FADD.FTZ R9, R129, R14 ;  /* 0x0000000e81097221 */ /* 0x000fe20000010000 */
[----:B---3--:R-:W-:Y:S01]  /*1c250*/  F2FP.F16.F32.PACK_AB R179, R8, R145 ;  /* 0x0000009108b3723e */ /* 0x008fe200000000ff */
[----:B------:R-:W-:Y:S02]  /*1c260*/  IMAD.MOV.U32 R11, RZ, RZ, R208 ;  /* 0x000000ffff0b7224 */ /* 0x000fe400078e00d0 */
        /* <DEDUP_REMOVED lines=14> */
[----:B------:R-:W-:Y:S01]  /*1c350*/  F2FP.F16.F32.PACK_AB R177, R153, R122 ;  /* 0x0000007a99b1723e */ /* 0x000fe200000000ff */
[----:B------:R-:W-:Y:S01]  /*1c360*/  IMAD.MOV.U32 R12, RZ, RZ, R205 ;  /* 0x000000ffff0c7224 */ /* 0x000fe200078e00cd */
[C---:B------:R-:W-:Y:S01]  /*1c370*/  F2FP.F16.F32.PACK_AB R178, R15.reuse, R124 ;  /* 0x0000007c0fb2723e */ /* 0x040fe200000000ff */
[----:B------:R-:W-:Y:S01]  /*1c380*/  FADD.FTZ R7, R15, R6 ;  /* 0x000000060f077221 */ /* 0x000fe20000010000 */
[----:B------:R-:W-:Y:S01]  /*1c390*/  FADD.FTZ R6, R8, R9 ;  /* 0x0000000908067221 */ /* 0x000fe20000010000 */
[----:B------:R-:W-:Y:S01]  /*1c3a0*/  IMAD.MOV.U32 R8, RZ, RZ, R4 ;  /* 0x000000ffff087224 */ /* 0x000fe200078e0004 */
[----:B------:R-:W-:Y:S01]  /*1c3b0*/  MOV R9, R5 ;  /* 0x0000000500097202 */ /* 0x000fe20000000f00 */
[----:B------:R-:W-:Y:S06]  /*1c3c0*/  @P3 BRA `(.L_x_6370) ;  /* 0xffffffa800b03947 */ /* 0x000fec000383ffff */
[----:B------:R-:W-:Y:S05]  /*1c3d0*/  BSYNC B1 ;  /* 0x0000000000017941 */ /* 0x000fea0003800000 */
.L_x_6359:
[----:B------:R-:W-:Y:S05]  /*1c3e0*/  BSYNC B0 ;  /* 0x0000000000007941 */ /* 0x000fea0003800000 */
.L_x_6358:
[----:B------:R-:W-:Y:S01]  /*1c3f0*/  ISETP.GE.AND P2, PT, R10, RZ, PT ;  /* 0x000000ff0a00720c */ /* 0x000fe20003f46270 */
[----:B------:R-:W-:-:S12]  /*1c400*/  BSSY B0, `(.L_x_6371) ;  /* 0x00004d8000007945 */ /* 0x000fd80003800000 */
[----:B------:R-:W-:Y:S05]  /*1c410*/  @!P2 BRA `(.L_x_6372) ;  /* 0x0000004c0058a947 */ /* 0x000fea0003800000 */
[----:B------:R-:W-:Y:S02]  /*1c420*/  IMAD.MOV.U32 R8, RZ, RZ, R4 ;  /* 0x000000ffff087224 */ /* 0x000fe400078e0004 */
[----:B------:R-:W-:Y:S02]  /*1c430*/  IMAD.MOV.U32 R9, RZ, RZ, R5 ;  /* 0x000000ffff097224 */ /* 0x000fe400078e0005 */
[----:B------:R-:W-:Y:S02]  /*1c440*/  IMAD.MOV.U32 R11, RZ, RZ, R208 ;  /* 0x000000ffff0b7224 */ /* 0x000fe400078e00d0 */
[----:B------:R-:W-:-:S07]  /*1c450*/  IMAD.MOV.U32 R12, RZ, RZ, R205 ;  /* 0x000000ffff0c7224 */ /* 0x000fce00078e00cd */
.L_x_6383:
        /* <DEDUP_REMOVED lines=8> */
.L_x_6373:
[----:B------:R-:W-:Y:S01]  /*1c4e0*/  IMAD R4, R205, 0x8, R16 ;  /* 0x00000008cd047824 */ /* 0x000fe200078e0210 */
[----:B------:R-:W-:-:S04]  /*1c4f0*/  SHF.L.U32 R5, R208, 0x1f, RZ ;  /* 0x0000001fd0057819 */ /* 0x000fc800000006ff */
[----:B------:R0:W1:Y:S01]  /*1c500*/  SYNCS.PHASECHK.TRANS64.TRYWAIT P2, [R4+URZ+0x36830], R5 ;  /* 0x03683005040075a7 */ /* 0x000062000804017f */
[----:B------:R-:W-:Y:S05]  /*1c510*/  @!P0 BRA `(.L_x_6374) ;  /* 0x0000000000048947 */ /* 0x000fea0003800000 */
[----:B------:R-:W-:Y:S01]  /*1c520*/  BPT.TRAP 0x1 ;  /* 0x000000040000795c */ /* 0x000fe20000300000 */
.L_x_6374:
[----:B------:R-:W-:Y:S01]  /*1c530*/  IMAD R0, R205, 0xa80, R219 ;  /* 0x00000a80cd007824 */ /* 0x000fe200078e02db */
[----:B------:R-:W-:Y:S03]  /*1c540*/  BSSY B1, `(.L_x_6375) ;  /* 0x0000006000017945 */ /* 0x000fe60003800000 */
[C---:B------:R-:W-:Y:S02]  /*1c550*/  VIADD R20, R0.reuse, 0x80 ;  /* 0x0000008000147836 */ /* 0x040fe40000000000 */
[----:B------:R-:W-:Y:S01]  /*1c560*/  VIADD R120, R0, 0x100 ;  /* 0x0000010000787836 */ /* 0x000fe20000000000 */
[----:B-1----:R-:W-:Y:S06]  /*1c570*/  @P2 BRA `(.L_x_6376) ;  /* 0x0000000000082947 */ /* 0x002fec0003800000 */
[----:B------:R-:W1:Y:S02]  /*1c580*/  SYNCS.PHASECHK.TRANS64.TRYWAIT P2, [R4+URZ+0x36830], R5 ;  /* 0x03683005040075a7 */ /* 0x000e64000804017f */
[----:B-1----:R-:W-:Y:S05]  /*1c590*/  @!P2 BRA `(.L_x_6377) ;  /* 0x0000011000fca947 */ /* 0x002fea0003800000 */
.L_x_6376:
[----:B------:R-:W-:Y:S05]  /*1c5a0*/  BSYNC B1 ;  /* 0x0000000000017941 */ /* 0x000fea0003800000 */
.L_x_6375:
[----:B------:R-:W2:Y:S04]  /*1c5b0*/  LDL.64 R14, [R1+0x30] ;  /* 0x00003000010e7983 */ /* 0x000ea80000100a00 */
[----:B------:R-:W3:Y:S01]  /*1c5c0*/  LDL.64 R122, [R1+0x38] ;  /* 0x00003800017a7983 */ /* 0x000ee20000100a00 */
[----:B------:R-:W-:Y:S01]  /*1c5d0*/  WARPGROUP.ARRIVE ;  /* 0x00000000000079c5 */ /* 0x000fe20000000000 */
[----:B------:R-:W-:Y:S02]  /*1c5e0*/  MOV R21, 0x40000040 ;  /* 0x4000004000157802 */ /* 0x000fe40000000f00 */
[----:B------:R-:W-:Y:S01]  /*1c5f0*/  R2UR UR6, R20 ;  /* 0x00000000140672ca */ /* 0x000fe200000e0000 */
[----:B------:R-:W4:Y:S01]  /*1c600*/  LDL.64 R224, [R1+0x18] ;  /* 0x0000180001e07983 */ /* 0x000f220000100a00 */
        /* <DEDUP_REMOVED lines=116> */
[----:B01----:R-:W-:Y:S01]  /*1cd50*/  MOV R5, UR45 ;  /* 0x0000002d00057c02 */ /* 0x003fe20008000f00 */
[----:B------:R-:W-:Y:S02]  /*1cd60*/  WARPGROUP.DEPBAR.LE gsb0, 0x0 ;  /* 0x00008000000079c5 */ /* 0x000fe40000010000 */
[----:B------:R-:W-:Y:S01]  /*1cd70*/  WARPGROUP.ARRIVE ;  /* 0x00000000000079c5 */ /* 0x000fe20000000000 */
[----:B------:R-:W-:Y:S01]  /*1cd80*/  MOV R4, UR44 ;  /* 0x0000002c00047c02 */ /* 0x000fe20008000f00 */
        /* <DEDUP_REMOVED lines=138> */
[----:B----4-:R-:W-:Y:S02]  /*1d630*/  R2UR UR38, R224 ;  /* 0x00000000e02672ca */ /* 0x010fe400000e0000 */
        /* <DEDUP_REMOVED lines=601> */
.L_x_6378:
[----:B------:R-:W-:Y:S01]  /*1fbd0*/  SHF.L.U32 R0, R11, 0x1f, RZ ;  /* 0x0000001f0b007819 */ /* 0x000fe200000006ff */
[----:B------:R-:W-:-:S04]  /*1fbe0*/  IMAD R11, R12, 0x8, R16 ;  /* 0x000000080c0b7824 */ /* 0x000fc800078e0210 */
[----:B------:R0:W1:Y:S01]  /*1fbf0*/  SYNCS.PHASECHK.TRANS64.TRYWAIT P2, [R11+URZ+0x36850], R0 ;  /* 0x036850000b0075a7 */ /* 0x000062000804017f */
[----:B------:R-:W-:Y:S05]  /*1fc00*/  @!P0 BRA `(.L_x_6379) ;  /* 0x0000000000048947 */ /* 0x000fea0003800000 */
[----:B------:R-:W-:Y:S01]  /*1fc10*/  BPT.TRAP 0x1 ;  /* 0x000000040000795c */ /* 0x000fe20000300000 */
.L_x_6379:
[----:B------:R-:W-:Y:S04]  /*1fc20*/  BSSY B1, `(.L_x_6380) ;  /* 0x0000004000017945 */ /* 0x000fe80003800000 */
[----:B-1----:R-:W-:Y:S05]  /*1fc30*/  @P2 BRA `(.L_x_6381) ;  /* 0x0000000000082947 */ /* 0x002fea0003800000 */
[----:B------:R-:W1:Y:S02]  /*1fc40*/  SYNCS.PHASECHK.TRANS64.TRYWAIT P2, [R11+URZ+0x36850], R0 ;  /* 0x036850000b0075a7 */ /* 0x000e64000804017f */
[----:B-1----:R-:W-:Y:S05]  /*1fc50*/  @!P2 BRA `(.L_x_6382) ;  /* 0x000000dc0060a947 */ /* 0x002fea0003800000 */
.L_x_6381:
[----:B------:R-:W-:Y:S05]  /*1fc60*/  BSYNC B1 ;  /* 0x0000000000017941 */ /* 0x000fea0003800000 */
.L_x_6380:
[----:B01----:R-:W-:Y:S01]  /*1fc70*/  IADD3 R0, R16, 0x400, RZ ;  /* 0x0000040010007810 */ /* 0x003fe20007ffe0ff */
[----:B------:R-:W-:Y:S01]  /*1fc80*/  IMAD.MOV.U32 R15, RZ, RZ, 0x40000040 ;  /* 0x40000040ff0f7424 */ /* 0x000fe200078e00ff */
[----:B------:R-:W-:Y:S01]  /*1fc90*/  WARPGROUP.ARRIVE ;  /* 0x00000000000079c5 */ /* 0x000fe20000000000 */
[----:B------:R-:W-:Y:S01]  /*1fca0*/  IMAD.MOV.U32 R3, RZ, RZ, 0x40000040 ;  /* 0x40000040ff037424 */ /* 0x000fe200078e00ff */
[----:B------:R-:W-:Y:S01]  /*1fcb0*/  SHF.R.U32.HI R0, RZ, 0x4, R0 ;  /* 0x00000004ff007819 */ /* 0x000fe20000011600 */
[----:B------:R-:W-:Y:S01]  /*1fcc0*/  ULDC UR4, c[0x0][0x988] ;  /* 0x0002620000047ab9 */ /* 0x000fe20000000800 */
[----:B------:R-:W-:Y:S01]  /*1fcd0*/  R2UR UR7, R15 ;  /* 0x000000000f0772ca */ /* 0x000fe200000e0000 */
[----:B------:R-:W-:Y:S01]  /*1fce0*/  @!P1 IMAD R13, R13, 0x8, R16 ;  /* 0x000000080d0d9824 */ /* 0x000fe200078e0210 */
[----:B------:R-:W-:Y:S01]  /*1fcf0*/  LOP3.LUT R0, R0, 0x3fff, RZ, 0xc0, !PT ;  /* 0x00003fff00007812 */ /* 0x000fe200078ec0ff */
[----:B------:R-:W-:Y:S01]  /*1fd00*/  @!P1 VIADD R11, R11, 0x36860 ;  /* 0x000368600b0b9836 */ /* 0x000fe20000000000 */
[----:B------:R-:W-:Y:S01]  /*1fd10*/  ISETP.GT.AND P2, PT, R10, RZ, PT ;  /* 0x000000ff0a00720c */ /* 0x000fe20003f44270 */
[----:B------:R-:W-:Y:S01]  /*1fd20*/  @!P1 VIADD R13, R13, 0x36840 ;  /* 0x000368400d0d9836 */ /* 0x000fe20000000000 */
[----:B------:R-:W-:-:S02]  /*1fd30*/  LOP3.LUT R0, R0, 0x3800000, RZ, 0xfc, !PT ;  /* 0x0380000000007812 */ /* 0x000fc400078efcff */
        /* <DEDUP_REMOVED lines=43> */
[----:B------:R-:W-:-:S04]  /*1fff0*/  FADD.FTZ R4, -R5, R9 ;  /* 0x0000000905047221 */ /* 0x000fc80000010100 */
[----:B------:R-:W-:Y:S01]  /*20000*/  FMUL.FTZ R4, R4, R0 ;  /* 0x0000000004047220 */ /* 0x000fe20000410000 */
[----:B------:R-:W-:Y:S02]  /*20010*/  WARPGROUP.DEPBAR.LE gsb0, 0x0 ;  /* 0x00008000000079c5 */ /* 0x000fe40000010000 */
[----:B------:R-:W-:-:S06]  /*20020*/  WARPGROUP.ARRIVE ;  /* 0x00000000000079c5 */ /* 0x000fcc0000000000 */
        /* <DEDUP_REMOVED lines=22> */
[----:B------:R-:W-:Y:S02]  /*20190*/  R2UR UR6, R2 ;  /* 0x00000000020672ca */ /* 0x000fe400000e0000 */
[----:B------:R0:W-:Y:S01]  /*201a0*/  MUFU.EX2 R2, R4 ;  /* 0x0000000400027308 */ /* 0x0001e20000000800 */
[----:B------:R-:W-:Y:S01]  /*201b0*/  R2UR UR7, R3 ;  /* 0x00000000030772ca */ /* 0x000fe200000e0000 */
[----:B------:R-:W-:-:S04]  /*201c0*/  FMUL.FTZ R3, R5, R0 ;  /* 0x0000000005037220 */ /* 0x000fc80000410000 */
[-CC-:B------:R-:W-:Y:S01]  /*201d0*/  FFMA.FTZ R12, R145, R0.reuse, -R3.reuse ;  /* 0x00000000910c7223 */ /* 0x180fe20000010803 */
[-CC-:B------:R-:W-:Y:S01]  /*201e0*/  FFMA.FTZ R200, R168, R0.reuse, -R3.reuse ;  /* 0x00000000a8c87223 */ /* 0x180fe20000010803 */
[--C-:B------:R-:W-:Y:S01]  /*201f0*/  FFMA.FTZ R192, R152, R0, -R3.reuse ;  /* 0x0000000098c07223 */ /* 0x100fe20000010803 */
[----:B0-----:R-:W-:Y:S01]  /*20200*/  FMNMX.FTZ R4, R170, R8, !PT ;  /* 0x00000008aa047209 */ /* 0x001fe20007810000 */
        /* <DEDUP_REMOVED lines=21> */
[----:B------:R-:W0:Y:S02]  /*20360*/  MUFU.EX2 R200, R200 ;  /* 0x000000c800c87308 */ /* 0x000e240000000800 */
[----:B------:R-:W-:-:S04]  /*20370*/  FMNMX.FTZ R4, R166, R4, !PT ;  /* 0x00000004a6047209 */ /* 0x000fc80007810000 */
[----:B------:R-:W-:Y:S02]  /*20380*/  FMNMX.FTZ R4, R167, R4, !PT ;  /* 0x00000004a7047209 */ /* 0x000fe40007810000 */
[----:B------:R-:W1:Y:S02]  /*20390*/  MUFU.EX2 R15, R15 ;  /* 0x0000000f000f7308 */ /* 0x000e640000000800 */
[----:B------:R-:W-:-:S04]  /*203a0*/  FMNMX.FTZ R4, R154, R4, !PT ;  /* 0x000000049a047209 */ /* 0x000fc80007810000 */
[----:B------:R-:W-:Y:S02]  /*203b0*/  FMNMX.FTZ R4, R155, R4, !PT ;  /* 0x000000049b047209 */ /* 0x000fe40007810000 */
[----:B------:R-:W2:Y:S01]  /*203c0*/  MUFU.EX2 R202, R202 ;  /* 0x000000ca00ca7308 */ /* 0x000ea20000000800 */
[----:B0-----:R-:W-:Y:S01]  /*203d0*/  FFMA.FTZ R7, R2, R7, R200 ;  /* 0x0000000702077223 */ /* 0x001fe200000100c8 */
[----:B------:R-:W-:-:S04]  /*203e0*/  FMNMX.FTZ R4, R158, R4, !PT ;  /* 0x000000049e047209 */ /* 0x000fc80007810000 */
[----:B------:R-:W-:Y:S02]  /*203f0*/  FMNMX.FTZ R4, R159, R4, !PT ;  /* 0x000000049f047209 */ /* 0x000fe40007810000 */
[----:B------:R-:W0:Y:S01]  /*20400*/  MUFU.EX2 R168, R168 ;  /* 0x000000a800a87308 */ /* 0x000e220000000800 */
[C---:B-1----:R-:W-:Y:S01]  /*20410*/  FADD.FTZ R7, R15.reuse, R7 ;  /* 0x000000070f077221 */ /* 0x042fe20000010000 */
[----:B------:R-:W-:Y:S02]  /*20420*/  FMNMX.FTZ R4, R146, R4, !PT ;  /* 0x0000000492047209 */ /* 0x000fe40007810000 */
[----:B------:R-:W-:Y:S02]  /*20430*/  F2FP.F16.F32.PACK_AB R200, R15, R200 ;  /* 0x000000c80fc8723e */ /* 0x000fe400000000ff */
[----:B------:R-:W-:Y:S02]  /*20440*/  FMNMX.FTZ R4, R147, R4, !PT ;  /* 0x0000000493047209 */ /* 0x000fe40007810000 */
[----:B------:R-:W-:Y:S01]  /*20450*/  MUFU.EX2 R196, R196 ;  /* 0x000000c400c47308 */ /* 0x000fe20000000800 */
[----:B--2---:R-:W-:Y:S01]  /*20460*/  FADD.FTZ R7, R202, R7 ;  /* 0x00000007ca077221 */ /* 0x004fe20000010000 */
[----:B------:R-:W-:-:S04]  /*20470*/  FMNMX.FTZ R4, R150, R4, !PT ;  /* 0x0000000496047209 */ /* 0x000fc80007810000 */
[----:B------:R-:W-:Y:S02]  /*20480*/  FMNMX.FTZ R4, R151, R4, !PT ;  /* 0x0000000497047209 */ /* 0x000fe40007810000 */
[----:B------:R-:W-:Y:S01]  /*20490*/  MUFU.EX2 R20, R20 ;  /* 0x0000001400147308 */ /* 0x000fe20000000800 */
[----:B0-----:R-:W-:Y:S01]  /*204a0*/  FADD.FTZ R7, R168, R7 ;  /* 0x00000007a8077221 */ /* 0x001fe20000010000 */
        /* <DEDUP_REMOVED lines=23> */
[----:B0-----:R-:W-:-:S07]  /*20620*/  FMNMX.FTZ R4, R4, R145, !PT ;  /* 0x0000009104047209 */ /* 0x001fce0007810000 */
        /* <DEDUP_REMOVED lines=8> */
[----:B------:R-:W0:Y:S01]  /*206b0*/  SHFL.BFLY PT, R140, R4, 0x1, 0x1f ;  /* 0x0c201f00048c7f89 */ /* 0x000e2200000e0000 */
[----:B------:R-:W-:Y:S02]  /*206c0*/  FFMA.FTZ R136, R141, R0, -R3 ;  /* 0x000000008d887223 */ /* 0x000fe40000010803 */
[----:B------:R-:W-:Y:S01]  /*206d0*/  HGMMA.64x192x16.F32 R24, R180, gdesc[UR4].tnspB, R24, gsb0 ;  /* 0x42e00004b4187df0 */ /* 0x000fe20008000818 */
[----:B------:R-:W-:Y:S08]  /*206e0*/  MUFU.EX2 R186, R186 ;  /* 0x000000ba00ba7308 */ /* 0x000ff00000000800 */
[----:B------:R-:W-:Y:S08]  /*206f0*/  MUFU.EX2 R184, R184 ;  /* 0x000000b800b87308 */ /* 0x000ff00000000800 */
[----:B------:R-:W-:Y:S01]  /*20700*/  MUFU.EX2 R136, R136 ;  /* 0x0000008800887308 */ /* 0x000fe20000000800 */
[----:B0-----:R-:W-:Y:S01]  /*20710*/  FMNMX.FTZ R4, R4, R140, !PT ;  /* 0x0000008c04047209 */ /* 0x001fe20007810000 */
[----:B------:R-:W-:-:S02]  /*20720*/  WARPGROUP.DEPBAR.LE gsb0, 0x0 ;  /* 0x00008000000079c5 */ /* 0x000fc40000010000 */
[-CC-:B------:R-:W-:Y:S01]  /*20730*/  FFMA.FTZ R182, R132, R0.reuse, -R3.reuse ;  /* 0x0000000084b67223 */ /* 0x180fe20000010803 */
[-CC-:B------:R-:W-:Y:S01]  /*20740*/  FFMA.FTZ R180, R128, R0.reuse, -R3.reuse ;  /* 0x0000000080b47223 */ /* 0x180fe20000010803 */
[-CC-:B------:R-:W-:Y:S01]  /*20750*/  FFMA.FTZ R132, R124, R0.reuse, -R3.reuse ;  /* 0x000000007c847223 */ /* 0x180fe20000010803 */
[-CC-:B------:R-:W-:Y:S01]  /*20760*/  FFMA.FTZ R128, R129, R0.reuse, -R3.reuse ;  /* 0x0000000081807223 */ /* 0x180fe20000010803 */
[----:B------:R-:W-:Y:S01]  /*20770*/  FADD.FTZ R124, -R4, R8 ;  /* 0x00000008047c7221 */ /* 0x000fe20000010100 */
[-CC-:B------:R-:W-:Y:S01]  /*20780*/  FFMA.FTZ R129, R133, R0.reuse, -R3.reuse ;  /* 0x0000000085817223 */ /* 0x180fe20000010803 */
[-C--:B------:R-:W-:Y:S01]  /*20790*/  FFMA.FTZ R3, R125, R0.reuse, -R3 ;  /* 0x000000007d037223 */ /* 0x080fe20000010803 */
[----:B------:R-:W-:Y:S02]  /*207a0*/  IMAD.MOV.U32 R125, RZ, RZ, 0x40000040 ;  /* 0x40000040ff7d7424 */ /* 0x000fe400078e00ff */
[-C--:B------:R-:W-:Y:S01]  /*207b0*/  FMUL.FTZ R124, R124, R0.reuse ;  /* 0x000000007c7c7220 */ /* 0x080fe20000410000 */
[----:B------:R-:W-:Y:S01]  /*207c0*/  WARPGROUP.ARRIVE ;  /* 0x00000000000079c5 */ /* 0x000fe20000000000 */
[----:B------:R-:W-:Y:S01]  /*207d0*/  MUFU.EX2 R8, R3 ;  /* 0x0000000300087308 */ /* 0x000fe20000000800 */
[----:B------:R-:W-:Y:S01]  /*207e0*/  FMUL.FTZ R133, R4, R0 ;  /* 0x0000000004857220 */ /* 0x000fe20000410000 */
[----:B------:R-:W-:-:S03]  /*207f0*/  R2UR UR7, R125 ;  /* 0x000000007d0772ca */ /* 0x000fc600000e0000 */
        /* <DEDUP_REMOVED lines=12> */
[----:B0-----:R-:W-:-:S02]  /*208c0*/  VIADD R124, R14, 0x300 ;  /* 0x000003000e7c7836 */ /* 0x001fc40000000000 */
[-CC-:B------:R-:W-:Y:S01]  /*208d0*/  FFMA.FTZ R195, R158, R0.reuse, -R133.reuse ;  /* 0x000000009ec37223 */ /* 0x180fe20000010885 */
[-CC-:B------:R-:W-:Y:S01]  /*208e0*/  FFMA.FTZ R153, R159, R0.reuse, -R133.reuse ;  /* 0x000000009f997223 */ /* 0x180fe20000010885 */
[-CC-:B------:R-:W-:Y:S01]  /*208f0*/  FFMA.FTZ R189, R146, R0.reuse, -R133.reuse ;  /* 0x0000000092bd7223 */ /* 0x180fe20000010885 */
[-CC-:B------:R-:W-:Y:S01]  /*20900*/  FFMA.FTZ R14, R147, R0.reuse, -R133.reuse ;  /* 0x00000000930e7223 */ /* 0x180fe20000010885 */
[----:B------:R-:W-:Y:S01]  /*20910*/  R2UR UR6, R124 ;  /* 0x000000007c0672ca */ /* 0x000fe200000e0000 */
[-C--:B------:R-:W-:Y:S01]  /*20920*/  FFMA.FTZ R191, R150, R0.reuse, -R133 ;  /* 0x0000000096bf7223 */ /* 0x080fe20000010885 */
[----:B------:R-:W0:Y:S01]  /*20930*/  MUFU.EX2 R140, R140 ;  /* 0x0000008c008c7308 */ /* 0x000e220000000800 */
[----:B------:R-:W-:Y:S01]  /*20940*/  @!P1 PRMT R124, RZ, 0x654, R13 ;  /* 0x00000654ff7c9816 */ /* 0x000fe2000000000d */
[-CC-:B------:R-:W-:Y:S01]  /*20950*/  FFMA.FTZ R151, R151, R0.reuse, -R133.reuse ;  /* 0x0000000097977223 */ /* 0x180fe20000010885 */
[-CC-:B------:R-:W-:Y:S01]  /*20960*/  FFMA.FTZ R185, R138, R0.reuse, -R133.reuse ;  /* 0x000000008ab97223 */ /* 0x180fe20000010885 */
[-CC-:B------:R-:W-:Y:S01]  /*20970*/  FFMA.FTZ R139, R139, R0.reuse, -R133.reuse ;  /* 0x000000008b8b7223 */ /* 0x180fe20000010885 */
[-CC-:B------:R-:W-:Y:S01]  /*20980*/  FFMA.FTZ R187, R142, R0.reuse, -R133.reuse ;  /* 0x000000008ebb7223 */ /* 0x180fe20000010885 */
[-CC-:B------:R-:W-:Y:S01]  /*20990*/  FFMA.FTZ R181, R130, R0.reuse, -R133.reuse ;  /* 0x0000000082b57223 */ /* 0x180fe20000010885 */
[----:B------:R-:W-:Y:S01]  /*209a0*/  FFMA.FTZ R183, R134, R0, -R133 ;  /* 0x0000000086b77223 */ /* 0x000fe20000010885 */
[----:B------:R-:W-:Y:S01]  /*209b0*/  MUFU.EX2 R203, R203 ;  /* 0x000000cb00cb7308 */ /* 0x000fe20000000800 */
[----:B-1----:R-:W-:Y:S01]  /*209c0*/  FFMA.FTZ R6, R3, R6, R201 ;  /* 0x0000000603067223 */ /* 0x002fe200000100c9 */
[-CC-:B------:R-:W-:Y:S01]  /*209d0*/  FFMA.FTZ R135, R135, R0.reuse, -R133.reuse ;  /* 0x0000000087877223 */ /* 0x180fe20000010885 */
[----:B------:R-:W-:Y:S01]  /*209e0*/  HGMMA.64x192x16.F32 R24, R176, gdesc[UR4].tnspB, R24, gsb0 ;  /* 0x42e00004b0187df0 */ /* 0x000fe20008000818 */
[-CC-:B------:R-:W-:Y:S01]  /*209f0*/  FFMA.FTZ R122, R122, R0.reuse, -R133.reuse ;  /* 0x000000007a7a7223 */ /* 0x180fe20000010885 */
[-CC-:B------:R-:W-:Y:S01]  /*20a00*/  FFMA.FTZ R123, R123, R0.reuse, -R133.reuse ;  /* 0x000000007b7b7223 */ /* 0x180fe20000010885 */
[-CC-:B------:R-:W-:Y:S01]  /*20a10*/  FFMA.FTZ R126, R126, R0.reuse, -R133.reuse ;  /* 0x000000007e7e7223 */ /* 0x180fe20000010885 */
[----:B------:R-:W-:Y:S01]  /*20a20*/  FFMA.FTZ R127, R127, R0, -R133 ;  /* 0x000000007f7f7223 */ /* 0x000fe20000010885 */
        /* <DEDUP_REMOVED lines=26> */
[----:B------:R-:W1:Y:S08]  /*20bd0*/  MUFU.EX2 R132, R132 ;  /* 0x0000008400847308 */ /* 0x000e700000000800 */
[----:B------:R-:W-:Y:S01]  /*20be0*/  MUFU.EX2 R126, R126 ;  /* 0x0000007e007e7308 */ /* 0x000fe20000000800 */
[----:B------:R-:W-:-:S02]  /*20bf0*/  WARPGROUP.DEPBAR.LE gsb0, 0x0 ;  /* 0x00008000000079c5 */ /* 0x000fc40000010000 */
[----:B------:R2:W-:Y:S01]  /*20c00*/  @!P1 SYNCS.ARRIVE.TRANS64.RED.A1T0 RZ, [R124+URZ], RZ ;  /* 0x000000ff7cff99a7 */ /* 0x0005e2000810043f */
[----:B------:R-:W-:Y:S02]  /*20c10*/  F2FP.F16.F32.PACK_AB R176, R121, R120 ;  /* 0x0000007879b0723e */ /* 0x000fe400000000ff */
[----:B0-----:R-:W-:Y:S02]  /*20c20*/  F2FP.F16.F32.PACK_AB R177, R123, R122 ;  /* 0x0000007a7bb1723e */ /* 0x001fe400000000ff */
[----:B------:R-:W-:Y:S01]  /*20c30*/  MUFU.EX2 R127, R127 ;  /* 0x0000007f007f7308 */ /* 0x000fe20000000800 */
[----:B-1----:R-:W-:Y:S01]  /*20c40*/  F2FP.F16.F32.PACK_AB R178, R8, R132 ;  /* 0x0000008408b2723e */ /* 0x002fe200000000ff */
[----:B--2---:R-:W-:Y:S01]  /*20c50*/  FADD.FTZ R124, R203, R6 ;  /* 0x00000006cb7c7221 */ /* 0x004fe20000010000 */
[----:B------:R0:W-:Y:S01]  /*20c60*/  @!P1 SYNCS.ARRIVE.TRANS64.RED.A1T0 RZ, [R11+URZ], RZ ;  /* 0x000000ff0bff99a7 */ /* 0x0001e2000810043f */
[C---:B------:R-:W-:Y:S02]  /*20c70*/  F2FP.F16.F32.PACK_AB R203, R141.reuse, R203 ;  /* 0x000000cb8dcb723e */ /* 0x040fe400000000ff */
[----:B------:R-:W-:-:S02]  /*20c80*/  FADD.FTZ R124, R141, R124 ;  /* 0x0000007c8d7c7221 */ /* 0x000fc40000010000 */
[----:B------:R-:W1:Y:S02]  /*20c90*/  MUFU.EX2 R6, R139 ;  /* 0x0000008b00067308 */ /* 0x000e640000000800 */
[----:B------:R-:W-:Y:S01]  /*20ca0*/  FADD.FTZ R124, R197, R124 ;  /* 0x0000007cc57c7221 */ /* 0x000fe20000010000 */
[----:B0-----:R-:W-:Y:S01]  /*20cb0*/  FADD.FTZ R11, R196, R7 ;  /* 0x00000007c40b7221 */ /* 0x001fe20000010000 */
[----:B------:R-:W-:Y:S01]  /*20cc0*/  FFMA.FTZ R7, R143, R0, -R133 ;  /* 0x000000008f077223 */ /* 0x000fe20000010885 */
[C---:B------:R-:W-:Y:S01]  /*20cd0*/  F2FP.F16.F32.PACK_AB R196, R20.reuse, R196 ;  /* 0x000000c414c4723e */ /* 0x040fe200000000ff */
[C---:B------:R-:W-:Y:S01]  /*20ce0*/  FADD.FTZ R124, R149.reuse, R124 ;  /* 0x0000007c957c7221 */ /* 0x040fe20000010000 */
[----:B------:R-:W-:Y:S01]  /*20cf0*/  FADD.FTZ R11, R20, R11 ;  /* 0x0000000b140b7221 */ /* 0x000fe20000010000 */
[----:B------:R-:W-:Y:S02]  /*20d00*/  F2FP.F16.F32.PACK_AB R197, R149, R197 ;  /* 0x000000c595c5723e */ /* 0x000fe400000000ff */
[----:B------:R-:W-:Y:S01]  /*20d10*/  FADD.FTZ R124, R199, R124 ;  /* 0x0000007cc77c7221 */ /* 0x000fe20000010000 */
[----:B------:R-:W-:Y:S01]  /*20d20*/  FADD.FTZ R125, R198, R11 ;  /* 0x0000000bc67d7221 */ /* 0x000fe20000010000 */
[----:B------:R-:W0:Y:S01]  /*20d30*/  MUFU.EX2 R7, R7 ;  /* 0x0000000700077308 */ /* 0x000e220000000800 */
[----:B------:R-:W-:Y:S01]  /*20d40*/  FFMA.FTZ R11, R131, R0, -R133 ;  /* 0x00000000830b7223 */ /* 0x000fe20000010885 */
[----:B------:R-:W-:Y:S01]  /*20d50*/  FADD.FTZ R124, R145, R124 ;  /* 0x0000007c917c7221 */ /* 0x000fe20000010000 */
[C---:B------:R-:W-:Y:S01]  /*20d60*/  FADD.FTZ R125, R9.reuse, R125 ;  /* 0x0000007d097d7221 */ /* 0x040fe20000010000 */
[----:B------:R-:W-:-:S02]  /*20d70*/  F2FP.F16.F32.PACK_AB R198, R9, R198 ;  /* 0x000000c609c6723e */ /* 0x000fc400000000ff */
[----:B------:R-:W-:Y:S01]  /*20d80*/  FADD.FTZ R124, R193, R124 ;  /* 0x0000007cc17c7221 */ /* 0x000fe20000010000 */
[----:B------:R-:W-:Y:S01]  /*20d90*/  FADD.FTZ R125, R192, R125 ;  /* 0x0000007dc07d7221 */ /* 0x000fe20000010000 */
[----:B------:R-:W2:Y:S01]  /*20da0*/  MUFU.EX2 R11, R11 ;  /* 0x0000000b000b7308 */ /* 0x000ea20000000800 */
[----:B------:R-:W-:Y:S01]  /*20db0*/  F2FP.F16.F32.PACK_AB R199, R145, R199 ;  /* 0x000000c791c7723e */ /* 0x000fe200000000ff */
        /* <DEDUP_REMOVED lines=19> */
[C---:B------:R-:W-:Y:S01]  /*20ef0*/  FADD.FTZ R125, R144.reuse, R125 ;  /* 0x0000007d907d7221 */ /* 0x040fe20000010000 */
[----:B------:R-:W-:Y:S02]  /*20f00*/  F2FP.F16.F32.PACK_AB R190, R144, R190 ;  /* 0x000000be90be723e */ /* 0x000fe400000000ff */
        /* <DEDUP_REMOVED lines=34> */
[----:B------:R-:W-:Y:S02]  /*21130*/  IMAD.MOV.U32 R9, RZ, RZ, R5 ;  /* 0x000000ffff097224 */ /* 0x000fe400078e0005 */
[----:B------:R-:W-:Y:S01]  /*21140*/  FADD.FTZ R6, R127, R6 ;  /* 0x000000067f067221 */ /* 0x000fe20000010000 */
[----:B------:R-:W-:Y:S01]  /*21150*/  FADD.FTZ R7, R8, R7 ;  /* 0x0000000708077221 */ /* 0x000fe20000010000 */
[----:B------:R-:W-:Y:S01]  /*21160*/  IMAD.MOV.U32 R8, RZ, RZ, R4 ;  /* 0x000000ffff087224 */ /* 0x000fe200078e0004 */
[----:B------:R-:W-:Y:S06]  /*21170*/  @P2 BRA `(.L_x_6383) ;  /* 0xffffffb000b82947 */ /* 0x000fec000383ffff */
.L_x_6372:
[----:B------:R-:W-:Y:S05]  /*21180*/  BSYNC B0 ;  /* 0x0000000000007941 */ /* 0x000fea0003800000 */
.L_x_6371:
        /* <DEDUP_REMOVED lines=99> */
.L_x_6384:
[----:B------:R-:W-:Y:S01]  /*217c0*/  IMAD R8, R205, 0x8, R16 ;  /* 0x00000008cd087824 */ /* 0x000fe200078e0210 */
[----:B------:R-:W-:-:S04]  /*217d0*/  SHF.L.U32 R3, R208, 0x1f, RZ ;  /* 0x0000001fd0037819 */ /* 0x000fc800000006ff */
[----:B------:R0:W1:Y:S01]  /*217e0*/  SYNCS.PHASECHK.TRANS64.TRYWAIT P2, [R8+URZ+0x36850], R3 ;  /* 0x03685003080075a7 */ /* 0x000062000804017f */
[----:B------:R-:W-:Y:S05]  /*217f0*/  @!P0 BRA `(.L_x_6385) ;  /* 0x0000000000048947 */ /* 0x000fea0003800000 */
[----:B------:R-:W-:Y:S01]  /*21800*/  BPT.TRAP 0x1 ;  /* 0x000000040000795c */ /* 0x000fe20000300000 */
.L_x_6385:
[----:B------:R-:W-:Y:S01]  /*21810*/  IADD3 R16, R16, 0x400, RZ ;  /* 0x0000040010107810 */ /* 0x000fe20007ffe0ff */
[----:B------:R-:W-:Y:S03]  /*21820*/  BSSY B0, `(.L_x_6386) ;  /* 0x0000008000007945 */ /* 0x000fe60003800000 */
[----:B------:R-:W-:-:S04]  /*21830*/  SHF.R.U32.HI R16, RZ, 0x4, R16 ;  /* 0x00000004ff107819 */ /* 0x000fc80000011610 */
[----:B------:R-:W-:-:S04]  /*21840*/  LOP3.LUT R16, R16, 0x3fff, RZ, 0xc0, !PT ;  /* 0x00003fff10107812 */ /* 0x000fc800078ec0ff */
[----:B------:R-:W-:-:S05]  /*21850*/  LOP3.LUT R16, R16, 0x3800000, RZ, 0xfc, !PT ;  /* 0x0380000010107812 */ /* 0x000fca00078efcff */
[----:B------:R-:W-:Y:S01]  /*21860*/  IMAD R9, R205, 0xa80, R16 ;  /* 0x00000a80cd097824 */ /* 0x000fe200078e0210 */
[----:B-1----:R-:W-:Y:S06]  /*21870*/  @P2 BRA `(.L_x_6387) ;  /* 0x0000000000082947 */ /* 0x002fec0003800000 */
[----:B------:R-:W1:Y:S02]  /*21880*/  SYNCS.PHASECHK.TRANS64.TRYWAIT P0, [R8+URZ+0x36850], R3 ;  /* 0x03685003080075a7 */ /* 0x000e64000800017f */
[----:B-1----:R-:W-:Y:S05]  /*21890*/  @!P0 BRA `(.L_x_6388) ;  /* 0x000000c000648947 */ /* 0x002fea0003800000 */
.L_x_6387:
[----:B------:R-:W-:Y:S05]  /*218a0*/  BSYNC B0 ;  /* 0x0000000000007941 */ /* 0x000fea0003800000 */
.L_x_6386:
[----:B------:R-:W-:Y:S01]  /*218b0*/  IMAD.MOV.U32 R2, RZ, RZ, R9 ;  /* 0x000000ffff027224 */ /* 0x000fe200078e0009 */
[----:B------:R-:W-:Y:S01]  /*218c0*/  WARPGROUP.ARRIVE ;  /* 0x00000000000079c5 */ /* 0x000fe20000000000 */
[----:B01----:R-:W-:Y:S02]  /*218d0*/  IMAD.MOV.U32 R3, RZ, RZ, 0x40000040 ;  /* 0x40000040ff037424 */ /* 0x003fe400078e00ff */
[----:B------:R-:W-:Y:S01]  /*218e0*/  @!P1 VIADD R12, R8, 0x36860 ;  /* 0x00036860080c9836 */ /* 0x000fe20000000000 */
[----:B------:R-:W-:Y:S01]  /*218f0*/  R2UR UR6, R2 ;  /* 0x00000000020672ca */ /* 0x000fe200000e0000 */
[----:B------:R-:W-:Y:S01]  /*21900*/  VIADD R2, R9, 0x80 ;  /* 0x0000008009027836 */ /* 0x000fe20000000000 */
[----:B------:R-:W-:Y:S01]  /*21910*/  R2UR UR7, R3 ;  /* 0x00000000030772ca */ /* 0x000fe200000e0000 */
[----:B------:R-:W-:Y:S01]  /*21920*/  IMAD.MOV.U32 R3, RZ, RZ, 0x40000040 ;  /* 0x40000040ff037424 */ /* 0x000fe200078e00ff */
[----:B------:R-:W-:Y:S01]  /*21930*/  @!P1 PRMT R12, RZ, 0x654, R12 ;  /* 0x00000654ff0c9816 */ /* 0x000fe2000000000c */
[----:B------:R-:W-:-:S02]  /*21940*/  VIADD R205, R205, 0x1 ;  /* 0x00000001cdcd7836 */ /* 0x000fc40000000000 */
[----:B------:R-:W-:-:S03]  /*21950*/  VIADD R236, R236, 0x1 ;  /* 0x00000001ecec7836 */ /* 0x000fc60000000000 */
[----:B------:R-:W-:-:S04]  /*21960*/  ISETP.NE.AND P2, PT, R205, 0x2, PT ;  /* 0x00000002cd00780c */ /* 0x000fc80003f45270 */
[----:B------:R-:W-:Y:S01]  /*21970*/  SEL R205, R205, RZ, P2 ;  /* 0x000000ffcdcd7207 */ /* 0x000fe20001000000 */
        /* <DEDUP_REMOVED lines=41> */
[----:B------:R-:W-:-:S02]  /*21c10*/  IMAD.MOV.U32 R7, RZ, RZ, RZ ;  /* 0x000000ffff077224 */ /* 0x000fc400078e00ff */
[----:B-1----:R-:W-:Y:S01]  /*21c20*/  FADD.FTZ R9, R3, R6 ;  /* 0x0000000603097221 */ /* 0x002fe20000010000 */
[----:B------:R-:W-:Y:S01]  /*21c30*/  MOV R6, 0xff800000 ;  /* 0xff80000000067802 */ /* 0x000fe20000000f00 */
[----:B------:R-:W0:Y:S04]  /*21c40*/  SHFL.BFLY PT, R3, R2, 0x1, 0x1f ;  /* 0x0c201f0002037f89 */ /* 0x000e2800000e0000 */
[----:B------:R-:W1:Y:S01]  /*21c50*/  SHFL.BFLY PT, R10, R9, 0x1, 0x1f ;  /* 0x0c201f00090a7f89 */ /* 0x000e6200000e0000 */
[----:B0-----:R-:W-:Y:S01]  /*21c60*/  FADD.FTZ R13, R2, R3 ;  /* 0x00000003020d7221 */ /* 0x001fe20000010000 */
[----:B------:R-:W-:Y:S01]  /*21c70*/  IMAD.MOV.U32 R2, RZ, RZ, RZ ;  /* 0x000000ffff027224 */ /* 0x000fe200078e00ff */
[----:B------:R-:W-:Y:S01]  /*21c80*/  SEL R3, RZ, 0x1, P2 ;  /* 0x00000001ff037807 */ /* 0x000fe20001000000 */
[----:B-1----:R-:W-:-:S02]  /*21c90*/  FADD.FTZ R14, R9, R10 ;  /* 0x0000000a090e7221 */ /* 0x002fc40000010000 */
[----:B------:R-:W-:Y:S02]  /*21ca0*/  FSETP.NE.FTZ.AND P0, PT, R13, RZ, PT ;  /* 0x000000ff0d00720b */ /* 0x000fe40003f15000 */
        /* <DEDUP_REMOVED lines=115> */
.L_x_6295:
        /* <DEDUP_REMOVED lines=53> */
[C---:B------:R-:W-:Y:S02]  /*22730*/  IADD3 R139, P2, R8.reuse, 0x20, RZ ;  /* 0x00000020088b7810 */ /* 0x040fe40007f5e0ff */
[C---:B------:R-:W-:Y:S02]  /*22740*/  IADD3 R141, P1, R8.reuse, 0x40, RZ ;  /* 0x00000040088d7810 */ /* 0x040fe40007f3e0ff */
[----:B------:R-:W-:Y:S01]  /*22750*/  LOP3.LUT R14, R139, 0x380, RZ, 0xc0, !PT ;  /* 0x000003808b0e7812 */ /* 0x000fe200078ec0ff */
[--C-:B------:R-:W-:Y:S01]  /*22760*/  IMAD.X R15, RZ, RZ, R9.reuse, P2 ;  /* 0x000000ffff0f7224 */ /* 0x100fe200010e0609 */
[----:B------:R-:W-:Y:S02]  /*22770*/  IADD3 R145, P5, R8, 0x4000, RZ ;  /* 0x0000400008917810 */ /* 0x000fe40007fbe0ff */
[----:B------:R-:W-:Y:S02]  /*22780*/  SHF.R.U64 R14, R14, 0x3, RZ ;  /* 0x000000030e0e7819 */ /* 0x000fe400000012ff */
[C---:B------:R-:W-:Y:S01]  /*22790*/  IADD3 R38, P0, R8.reuse, 0x4020, RZ ;  /* 0x0000402008267810 */ /* 0x040fe20007f1e0ff */
[----:B------:R-:W-:Y:S01]  /*227a0*/  IMAD.X R35, RZ, RZ, R9, P5 ;  /* 0x000000ffff237224 */ /* 0x000fe200028e0609 */
[----:B------:R-:W-:-:S02]  /*227b0*/  LOP3.LUT R5, R8, 0x380, RZ, 0xc0, !PT ;  /* 0x0000038008057812 */ /* 0x000fc400078ec0ff */
[----:B------:R-:W-:Y:S01]  /*227c0*/  IADD3 R143, P6, R8, 0x60, RZ ;  /* 0x00000060088f7810 */ /* 0x000fe20007fde0ff */
[--C-:B------:R-:W-:Y:S01]  /*227d0*/  IMAD.X R39, RZ, RZ, R9.reuse, P0 ;  /* 0x000000ffff277224 */ /* 0x100fe200000e0609 */
[----:B------:R-:W-:Y:S02]  /*227e0*/  LOP3.LUT R20, R141, 0x380, RZ, 0xc0, !PT ;  /* 0x000003808d147812 */ /* 0x000fe400078ec0ff */
[----:B------:R-:W-:Y:S01]  /*227f0*/  LOP3.LUT R14, R14, R139, RZ, 0x3c, !PT ;  /* 0x0000008b0e0e7212 */ /* 0x000fe200078e3cff */
[----:B------:R-:W-:Y:S01]  /*22800*/  IMAD.X R31, RZ, RZ, R9, P6 ;  /* 0x000000ffff1f7224 */ /* 0x000fe200030e0609 */
[----:B------:R-:W-:Y:S02]  /*22810*/  LOP3.LUT R34, R145, 0x380, RZ, 0xc0, !PT ;  /* 0x0000038091227812 */ /* 0x000fe400078ec0ff */
[----:B------:R-:W-:Y:S02]  /*22820*/  LOP3.LUT R139, R38, 0x380, RZ, 0xc0, !PT ;  /* 0x00000380268b7812 */ /* 0x000fe400078ec0ff */
[----:B------:R-:W-:-:S02]  /*22830*/  SHF.R.U64 R5, R5, 0x3, RZ ;  /* 0x0000000305057819 */ /* 0x000fc400000012ff */
[----:B------:R-:W-:Y:S02]  /*22840*/  SHF.R.U64 R20, R20, 0x3, RZ ;  /* 0x0000000314147819 */ /* 0x000fe400000012ff */
[----:B------:R-:W-:Y:S02]  /*22850*/  IADD3 R42, P4, R8, 0x4040, RZ ;  /* 0x00004040082a7810 */ /* 0x000fe40007f9e0ff */
[----:B------:R-:W-:Y:S02]  /*22860*/  IADD3.X R21, RZ, R9, RZ, P1, !PT ;  /* 0x00000009ff157210 */ /* 0x000fe40000ffe4ff */
[----:B------:R-:W-:Y:S01]  /*22870*/  SHF.R.U64 R34, R34, 0x3, RZ ;  /* 0x0000000322227819 */ /* 0x000fe200000012ff */
[----:B------:R-:W-:Y:S01]  /*22880*/  IMAD.X R43, RZ, RZ, R9, P4 ;  /* 0x000000ffff2b7224 */ /* 0x000fe200020e0609 */
[----:B------:R-:W-:Y:S02]  /*22890*/  SHF.R.U64 R139, R139, 0x3, RZ ;  /* 0x000000038b8b7819 */ /* 0x000fe400000012ff */
[----:B------:R-:W-:-:S02]  /*228a0*/  IADD3 R46, P3, R8, 0x4060, RZ ;  /* 0x00004060082e7810 */ /* 0x000fc40007f7e0ff */
[C---:B------:R-:W-:Y:S02]  /*228b0*/  IADD3 R50, P2, R8.reuse, 0x8000, RZ ;  /* 0x0000800008327810 */ /* 0x040fe40007f5e0ff */
[C---:B------:R-:W-:Y:S01]  /*228c0*/  IADD3 R2, P1, R8.reuse, 0x8020, RZ ;  /* 0x0000802008027810 */ /* 0x040fe20007f3e0ff */
[--C-:B------:R-:W-:Y:S01]  /*228d0*/  IMAD.X R47, RZ, RZ, R9.reuse, P3 ;  /* 0x000000ffff2f7224 */ /* 0x100fe200018e0609 */
[C---:B-1----:R-:W-:Y:S02]  /*228e0*/  IADD3 R24, P6, R8.reuse, 0x8040, RZ ;  /* 0x0000804008187810 */ /* 0x042fe40007fde0ff */
[----:B------:R-:W-:Y:S01]  /*228f0*/  IADD3 R86, P5, R8, 0x8060, RZ ;  /* 0x0000806008567810 */ /* 0x000fe20007fbe0ff */
[--C-:B------:R-:W-:Y:S01]  /*22900*/  IMAD.X R55, RZ, RZ, R9.reuse, P1 ;  /* 0x000000ffff377224 */ /* 0x100fe200008e0609 */
[----:B------:R-:W-:Y:S01]  /*22910*/  LOP3.LUT R30, R143, 0x380, RZ, 0xc0, !PT ;  /* 0x000003808f1e7812 */ /* 0x000fe200078ec0ff */
[--C-:B------:R-:W-:Y:S01]  /*22920*/  IMAD.X R59, RZ, RZ, R9.reuse, P6 ;  /* 0x000000ffff3b7224 */ /* 0x100fe200030e0609 */
[----:B------:R-:W-:Y:S01]  /*22930*/  LOP3.LUT R8, R5, R8, RZ, 0x3c, !PT ;  /* 0x0000000805087212 */ /* 0x000fe200078e3cff */
[----:B------:R-:W-:Y:S01]  /*22940*/  IMAD.X R5, RZ, RZ, R9, P5 ;  /* 0x000000ffff057224 */ /* 0x000fe200028e0609 */
[----:B------:R-:W-:-:S02]  /*22950*/  LOP3.LUT R20, R20, R141, RZ, 0x3c, !PT ;  /* 0x0000008d14147212 */ /* 0x000fc400078e3cff */
[----:B------:R-:W-:Y:S02]  /*22960*/  LOP3.LUT R34, R34, R145, RZ, 0x3c, !PT ;  /* 0x0000009122227212 */ /* 0x000fe400078e3cff */
[----:B------:R-:W-:Y:S02]  /*22970*/  LOP3.LUT R141, R42, 0x380, RZ, 0xc0, !PT ;  /* 0x000003802a8d7812 */ /* 0x000fe400078ec0ff */
[----:B------:R-:W-:Y:S02]  /*22980*/  LOP3.LUT R38, R139, R38, RZ, 0x3c, !PT ;  /* 0x000000268b267212 */ /* 0x000fe400078e3cff */
[----:B------:R-:W-:Y:S02]  /*22990*/  SHF.R.U64 R30, R30, 0x3, RZ ;  /* 0x000000031e1e7819 */ /* 0x000fe400000012ff */
[----:B------:R-:W-:Y:S02]  /*229a0*/  LOP3.LUT R145, R50, 0x380, RZ, 0xc0, !PT ;  /* 0x0000038032917812 */ /* 0x000fe400078ec0ff */
[----:B------:R-:W-:-:S02]  /*229b0*/  LOP3.LUT R139, R24, 0x380, RZ, 0xc0, !PT ;  /* 0x00000380188b7812 */ /* 0x000fc400078ec0ff */
[----:B------:R-:W-:Y:S02]  /*229c0*/  MOV R94, R8 ;  /* 0x00000008005e7202 */ /* 0x000fe40000000f00 */
[----:B------:R-:W-:Y:S02]  /*229d0*/  F2FP.F16.F32.PACK_AB R8, R4, R0 ;  /* 0x000000000408723e */ /* 0x000fe400000000ff */
[----:B------:R-:W-:Y:S02]  /*229e0*/  SHF.R.U64 R141, R141, 0x3, RZ ;  /* 0x000000038d8d7819 */ /* 0x000fe400000012ff */
[----:B------:R-:W-:Y:S02]  /*229f0*/  LOP3.LUT R0, R2, 0x380, RZ, 0xc0, !PT ;  /* 0x0000038002007812 */ /* 0x000fe400078ec0ff */
[----:B------:R-:W-:Y:S02]  /*22a00*/  IADD3.X R51, RZ, R9, RZ, P2, !PT ;  /* 0x00000009ff337210 */ /* 0x000fe400017fe4ff */
[----:B------:R-:W-:-:S02]  /*22a10*/  LOP3.LUT R30, R30, R143, RZ, 0x3c, !PT ;  /* 0x0000008f1e1e7212 */ /* 0x000fc400078e3cff */
[----:B------:R-:W-:Y:S02]  /*22a20*/  SHF.R.U64 R145, R145, 0x3, RZ ;  /* 0x0000000391917819 */ /* 0x000fe400000012ff */
[----:B------:R-:W-:Y:S02]  /*22a30*/  SHF.R.U64 R139, R139, 0x3, RZ ;  /* 0x000000038b8b7819 */ /* 0x000fe400000012ff */
[----:B------:R-:W-:Y:S02]  /*22a40*/  LOP3.LUT R143, R46, 0x380, RZ, 0xc0, !PT ;  /* 0x000003802e8f7812 */ /* 0x000fe400078ec0ff */
[----:B------:R-:W-:Y:S02]  /*22a50*/  F2FP.F16.F32.PACK_AB R9, R138, R10 ;  /* 0x0000000a8a09723e */ /* 0x000fe400000000ff */
[----:B------:R-:W-:Y:S02]  /*22a60*/  F2FP.F16.F32.PACK_AB R10, R29, R28 ;  /* 0x0000001c1d0a723e */ /* 0x000fe400000000ff */
[----:B------:R-:W-:-:S02]  /*22a70*/  LOP3.LUT R42, R141, R42, RZ, 0x3c, !PT ;  /* 0x0000002a8d2a7212 */ /* 0x000fc400078e3cff */
[----:B------:R-:W-:Y:S01]  /*22a80*/  SHF.R.U64 R29, R0, 0x3, RZ ;  /* 0x00000003001d7819 */ /* 0x000fe200000012ff */
[----:B------:R-:W-:Y:S01]  /*22a90*/  STSM.16.M88.4 [R94], R8 ;  /* 0x000000085e007844 */ /* 0x000fe20000000200 */
[----:B------:R-:W-:Y:S02]  /*22aa0*/  LOP3.LUT R50, R145, R50, RZ, 0x3c, !PT ;  /* 0x0000003291327212 */ /* 0x000fe400078e3cff */
[----:B------:R-:W-:Y:S02]  /*22ab0*/  LOP3.LUT R58, R139, R24, RZ, 0x3c, !PT ;  /* 0x000000188b3a7212 */ /* 0x000fe400078e3cff */
[----:B------:R-:W-:Y:S02]  /*22ac0*/  SHF.R.U64 R143, R143, 0x3, RZ ;  /* 0x000000038f8f7819 */ /* 0x000fe400000012ff */
[----:B------:R-:W-:Y:S02]  /*22ad0*/  LOP3.LUT R141, R86, 0x380, RZ, 0xc0, !PT ;  /* 0x00000380568d7812 */ /* 0x000fe400078ec0ff */
[----:B------:R-:W-:-:S02]  /*22ae0*/  MOV R24, R14 ;  /* 0x0000000e00187202 */ /* 0x000fc40000000f00 */
[----:B------:R-:W-:Y:S02]  /*22af0*/  MOV R15, R34 ;  /* 0x00000022000f7202 */ /* 0x000fe40000000f00 */
[----:B------:R-:W-:Y:S02]  /*22b00*/  LOP3.LUT R54, R29, R2, RZ, 0x3c, !PT ;  /* 0x000000021d367212 */ /* 0x000fe400078e3cff */
[----:B------:R-:W-:Y:S02]  /*22b10*/  MOV R14, R42 ;  /* 0x0000002a000e7202 */ /* 0x000fe40000000f00 */
[----:B------:R-:W-:Y:S02]  /*22b20*/  F2FP.F16.F32.PACK_AB R34, R37, R36 ;  /* 0x000000242522723e */ /* 0x000fe400000000ff */
[----:B------:R-:W-:Y:S02]  /*22b30*/  F2FP.F16.F32.PACK_AB R35, R135, R124 ;  /* 0x0000007c8723723e */ /* 0x000fe400000000ff */
[----:B------:R-:W-:-:S02]  /*22b40*/  MOV R20, R20 ;  /* 0x0000001400147202 */ /* 0x000fc40000000f00 */
[----:B------:R-:W-:Y:S01]  /*22b50*/  MOV R2, R50 ;  /* 0x0000003200027202 */ /* 0x000fe20000000f00 */
[----:B------:R-:W-:Y:S01]  /*22b60*/  STSM.16.M88.4 [R24], R32 ;  /* 0x0000002018007844 */ /* 0x000fe20000000200 */
[----:B------:R-:W-:Y:S02]  /*22b70*/  F2FP.F16.F32.PACK_AB R42, R45, R44 ;  /* 0x0000002c2d2a723e */ /* 0x000fe400000000ff */
[----:B------:R-:W-:Y:S02]  /*22b80*/  F2FP.F16.F32.PACK_AB R43, R133, R122 ;  /* 0x0000007a852b723e */ /* 0x000fe400000000ff */
[----:B------:R-:W-:Y:S02]  /*22b90*/  LOP3.LUT R46, R143, R46, RZ, 0x3c, !PT ;  /* 0x0000002e8f2e7212 */ /* 0x000fe400078e3cff */
[----:B------:R-:W-:Y:S01]  /*22ba0*/  SHF.R.U64 R141, R141, 0x3, RZ ;  /* 0x000000038d8d7819 */ /* 0x000fe200000012ff */
[----:B------:R1:W-:Y:S01]  /*22bb0*/  STSM.16.M88.4 [R20], R40 ;  /* 0x0000002814007844 */ /* 0x0003e20000000200 */
[----:B------:R-:W-:-:S02]  /*22bc0*/  MOV R30, R30 ;  /* 0x0000001e001e7202 */ /* 0x000fc40000000f00 */
[----:B------:R-:W-:Y:S02]  /*22bd0*/  MOV R0, R58 ;  /* 0x0000003a00007202 */ /* 0x000fe40000000f00 */
[----:B------:R-:W-:Y:S02]  /*22be0*/  F2FP.F16.F32.PACK_AB R50, R53, R52 ;  /* 0x000000343532723e */ /* 0x000fe400000000ff */
[----:B------:R-:W-:Y:S02]  /*22bf0*/  F2FP.F16.F32.PACK_AB R51, R131, R120 ;  /* 0x000000788333723e */ /* 0x000fe400000000ff */
[----:B------:R-:W-:Y:S02]  /*22c00*/  F2FP.F16.F32.PACK_AB R58, R61, R60 ;  /* 0x0000003c3d3a723e */ /* 0x000fe400000000ff */
[----:B------:R-:W-:Y:S01]  /*22c10*/  F2FP.F16.F32.PACK_AB R59, R129, R62 ;  /* 0x0000003e813b723e */ /* 0x000fe200000000ff */
[----:B------:R-:W-:Y:S01]  /*22c20*/  STSM.16.M88.4 [R30], R48 ;  /* 0x000000301e007844 */ /* 0x000fe20000000200 */
[----:B------:R-:W-:-:S02]  /*22c30*/  MOV R38, R38 ;  /* 0x0000002600267202 */ /* 0x000fc40000000f00 */
[----:B------:R-:W-:Y:S01]  /*22c40*/  LOP3.LUT R4, R141, R86, RZ, 0x3c, !PT ;  /* 0x000000568d047212 */ /* 0x000fe200078e3cff */
[----:B------:R-:W-:Y:S01]  /*22c50*/  STSM.16.M88.4 [R15], R56 ;  /* 0x000000380f007844 */ /* 0x000fe20000000200 */
[----:B------:R-:W-:Y:S01]  /*22c60*/  MOV R46, R46 ;  /* 0x0000002e002e7202 */ /* 0x000fe20000000f00 */
[----:B-1----:R-:W-:Y:S01]  /*22c70*/  IMAD.MOV.U32 R20, RZ, RZ, RZ ;  /* 0x000000ffff147224 */ /* 0x002fe200078e00ff */
[----:B------:R-:W-:Y:S01]  /*22c80*/  ISETP.NE.U32.AND P0, PT, RZ, UR4, PT ;  /* 0x00000004ff007c0c */ /* 0x000fe2000bf05070 */
[----:B------:R-:W-:Y:S01]  /*22c90*/  STSM.16.M88.4 [R38], R64 ;  /* 0x0000004026007844 */ /* 0x000fe20000000200 */
[----:B------:R-:W-:Y:S02]  /*22ca0*/  IADD3 R8, P1, R233, UR4, RZ ;  /* 0x00000004e9087c10 */ /* 0x000fe4000ff3e0ff */
[----:B------:R-:W-:Y:S01]  /*22cb0*/  MOV R54, R54 ;  /* 0x0000003600367202 */ /* 0x000fe20000000f00 */
[----:B------:R-:W-:Y:S01]  /*22cc0*/  STSM.16.M88.4 [R14], R72 ;  /* 0x000000480e007844 */ /* 0x000fe20000000200 */
[----:B------:R-:W-:-:S02]  /*22cd0*/  MOV R10, R4 ;  /* 0x00000004000a7202 */ /* 0x000fc40000000f00 */
[----:B------:R-:W-:Y:S01]  /*22ce0*/  ISETP.NE.AND.EX P0, PT, RZ, UR5, PT, P0 ;  /* 0x00000005ff007c0c */ /* 0x000fe2000bf05300 */
[----:B------:R-:W-:Y:S01]  /*22cf0*/  STSM.16.M88.4 [R46], R80 ;  /* 0x000000502e007844 */ /* 0x000fe20000000200 */
[----:B------:R-:W-:Y:S01]  /*22d00*/  IADD3.X R9, R234, UR5, RZ, P1, !PT ;  /* 0x00000005ea097c10 */ /* 0x000fe20008ffe4ff */
[----:B------:R-:W-:Y:S02]  /*22d10*/  ULDC.64 UR4, c[0x0][0xc08] ;  /* 0x0003020000047ab9 */ /* 0x000fe40000000a00 */
[----:B------:R1:W-:Y:S01]  /*22d20*/  STSM.16.M88.4 [R2], R88 ;  /* 0x0000005802007844 */ /* 0x0003e20000000200 */
[----:B------:R-:W-:-:S03]  /*22d30*/  ISETP.NE.U32.AND P2, PT, RZ, UR4, PT ;  /* 0x00000004ff007c0c */ /* 0x000fc6000bf45070 */
[----:B------:R2:W-:Y:S04]  /*22d40*/  STSM.16.M88.4 [R54], R96 ;  /* 0x0000006036007844 */ /* 0x0005e80000000200 */
[----:B------:R2:W-:Y:S01]  /*22d50*/  STSM.16.M88.4 [R0], R104 ;  /* 0x0000006800007844 */ /* 0x0005e20000000200 */
[----:B------:R-:W-:-:S03]  /*22d60*/  ISETP.NE.AND.EX P2, PT, RZ, UR5, PT, P2 ;  /* 0x00000005ff007c0c */ /* 0x000fc6000bf45320 */
[----:B------:R2:W-:Y:S01]  /*22d70*/  STSM.16.M88.4 [R10], R112 ;  /* 0x000000700a007844 */ /* 0x0005e20000000200 */
[----:B------:R-:W-:Y:S09]  /*22d80*/  BAR.SYNC.DEFER_BLOCKING 0x1, 0x100 ;  /* 0x0044000000007b1d */ /* 0x000ff20000010000 */
[----:B------:R-:W-:Y:S01]  /*22d90*/  @P2 IADD3 R4, P3, R233, UR4, RZ ;  /* 0x00000004e9042c10 */ /* 0x000fe2000ff7e0ff */
[----:B------:R-:W-:Y:S01]  /*22da0*/  ULDC UR4, c[0x0][0xa88] ;  /* 0x0002a20000047ab9 */ /* 0x000fe20000000800 */
[----:B-1----:R-:W1:Y:S01]  /*22db0*/  LDC R2, c[0x0][0xbe8] ;  /* 0x0002fa00ff027b82 */ /* 0x002e620000000800 */
[----:B------:R-:W-:Y:S01]  /*22dc0*/  IMAD.U32 R7, RZ, RZ, UR4 ;  /* 0x00000004ff077e24 */ /* 0x000fe2000f8e00ff */
[----:B------:R-:W-:Y:S01]  /*22dd0*/  @P2 IADD3.X R5, R234, UR5, RZ, P3, !PT ;  /* 0x00000005ea052c10 */ /* 0x000fe20009ffe4ff */
[----:B------:R2:W5:Y:S04]  /*22de0*/  @P0 LDG.E R20, desc[UR60][R8.64] ;  /* 0x0000003c08140981 */ /* 0x000568000c1e1900 */
[----:B------:R2:W5:Y:S01]  /*22df0*/  @P2 LDG.E R7, desc[UR60][R4.64] ;  /* 0x0000003c04072981 */ /* 0x000562000c1e1900 */
[----:B-1----:R-:W-:-:S13]  /*22e00*/  ISETP.NE.AND P1, PT, R2, 0x1, PT ;  /* 0x000000010200780c */ /* 0x002fda0003f25270 */
[----:B------:R-:W1:Y:S08]  /*22e10*/  @P1 LDC R11, c[0x0][0xbec] ;  /* 0x0002fb00ff0b1b82 */ /* 0x000e700000000800 */
[----:B------:R-:W3:Y:S01]  /*22e20*/  @P1 LDC R29, c[0x0][0xbf0] ;  /* 0x0002fc00ff1d1b82 */ /* 0x000ee20000000800 */
[----:B--2---:R-:W-:Y:S05]  /*22e30*/  @P2 BRA `(.L_x_6391) ;  /* 0x0000000000102947 */ /* 0x004fea0003800000 */
[----:B------:R-:W-:Y:S05]  /*22e40*/  @!P0 BRA `(.L_x_6391) ;  /* 0x00000000000c8947 */ /* 0x000fea0003800000 */
[----:B------:R-:W2:Y:S04]  /*22e50*/  LDG.E R0, desc[UR60][R8.64] ;  /* 0x0000003c08007981 */ /* 0x000ea8000c1e1900 */
[----:B-----5:R-:W2:Y:S02]  /*22e60*/  LDG.E R7, desc[UR60][R8.64+0x4] ;  /* 0x0000043c08077981 */ /* 0x020ea4000c1e1900 */
[----:B--2---:R-:W-:-:S07]  /*22e70*/  IADD3 R7, -R0, R7, RZ ;  /* 0x0000000700077210 */ /* 0x004fce0007ffe1ff */
.L_x_6391:
[----:B------:R-:W2:Y:S01]  /*22e80*/  LDL.LU R8, [R1+0x54] ;  /* 0x0000540001087983 */ /* 0x000ea20000300800 */
[----:B------:R-:W-:Y:S01]  /*22e90*/  SHF.R.S32.HI R24, RZ, 0x1f, R232 ;  /* 0x0000001fff187819 */ /* 0x000fe200000114e8 */
[----:B------:R-:W-:Y:S01]  /*22ea0*/  IMAD.IADD R10, R228, 0x1, R222 ;  /* 0x00000001e40a7824 */ /* 0x000fe200078e02de */
[----:B------:R-:W-:Y:S01]  /*22eb0*/  ULDC.64 UR4, c[0x0][0xb90] ;  /* 0x0002e40000047ab9 */ /* 0x000fe20000000a00 */
[----:B------:R-:W4:Y:S01]  /*22ec0*/  LDL R31, [R1+0x8c] ;  /* 0x00008c00011f7983 */ /* 0x000f220000100800 */
[----:B-----5:R-:W-:Y:S01]  /*22ed0*/  SHF.R.S32.HI R21, RZ, 0x1f, R20 ;  /* 0x0000001fff157819 */ /* 0x020fe20000011414 */
[----:B------:R-:W-:Y:S01]  /*22ee0*/  IMAD R5, R24, UR4, RZ ;  /* 0x0000000418057c24 */ /* 0x000fe2000f8e02ff */
[----:B------:R-:W0:Y:S01]  /*22ef0*/  S2R R35, SR_TID.X ;  /* 0x0000000000237919 */ /* 0x000e220000002100 */
[----:B-1----:R-:W-:Y:S01]  /*22f00*/  @P1 IMAD.HI.U32 R0, R10, R11, RZ ;  /* 0x0000000b0a001227 */ /* 0x002fe200078e00ff */
[----:B------:R-:W-:Y:S01]  /*22f10*/  SEL R235, R235, RZ, !P0 ;  /* 0x000000ffebeb7207 */ /* 0x000fe20004000000 */
[----:B------:R-:W1:Y:S02]  /*22f20*/  @P1 LDC R67, c[0x0][0xbec] ;  /* 0x0002fb00ff431b82 */ /* 0x000e640000000800 */
[----:B------:R-:W-:-:S02]  /*22f30*/  IMAD R15, R232, UR5, R5 ;  /* 0x00000005e80f7c24 */ /* 0x000fc4000f8e0205 */
[----:B------:R-:W-:Y:S01]  /*22f40*/  IMAD.MOV.U32 R9, RZ, RZ, R10 ;  /* 0x000000ffff097224 */ /* 0x000fe200078e000a */
[----:B---3--:R-:W-:Y:S01]  /*22f50*/  @P1 SHF.R.U32.HI R9, RZ, R29, R0 ;  /* 0x0000001dff091219 */ /* 0x008fe20000011600 */
[----:B------:R-:W-:Y:S01]  /*22f60*/  IMAD.WIDE.U32 R4, R232, UR4, R20 ;  /* 0x00000004e8047c25 */ /* 0x000fe2000f8e0014 */
[----:B------:R-:W-:Y:S01]  /*22f70*/  ULDC.64 UR4, c[0x0][0xb98] ;  /* 0x0002e60000047ab9 */ /* 0x000fe20000000a00 */
[----:B------:R-:W3:Y:S02]  /*22f80*/  @P1 LDC R69, c[0x0][0xbf0] ;  /* 0x0002fc00ff451b82 */ /* 0x000ee40000000800 */
[----:B------:R-:W-:Y:S01]  /*22f90*/  IMAD.IADD R5, R5, 0x1, R15 ;  /* 0x0000000105057824 */ /* 0x000fe200078e020f */
[----:B------:R-:W-:Y:S01]  /*22fa0*/  IADD3 R15, -R9, RZ, RZ ;  /* 0x000000ff090f7210 */ /* 0x000fe20007ffe1ff */
[----:B0-----:R-:W-:-:S05]  /*22fb0*/  VIADD R35, R35, 0xffffff80 ;  /* 0xffffff8023237836 */ /* 0x001fca0000000000 */
[----:B------:R-:W-:-:S04]  /*22fc0*/  SHF.R.S32.HI R68, RZ, 0x1f, R35 ;  /* 0x0000001fff447819 */ /* 0x000fc80000011423 */
[----:B------:R-:W-:-:S04]  /*22fd0*/  LEA.HI R68, R68, R35, RZ, 0x3 ;  /* 0x0000002344447211 */ /* 0x000fc800078f18ff */
[----:B------:R-:W-:-:S05]  /*22fe0*/  SHF.R.S32.HI R68, RZ, 0x3, R68 ;  /* 0x00000003ff447819 */ /* 0x000fca0000011444 */
[----:B------:R-:W-:Y:S02]  /*22ff0*/  IMAD R11, R68, 0x40, R223 ;  /* 0x00000040440b7824 */ /* 0x000fe400078e02df */
[----:B------:R-:W-:-:S04]  /*23000*/  IMAD.WIDE.U32 R4, R235, UR4, R4 ;  /* 0x00000004eb047c25 */ /* 0x000fc8000f8e0004 */
[----:B------:R-:W-:-:S04]  /*23010*/  IMAD.WIDE R12, R11, 0x2, R12 ;  /* 0x000000020b0c7825 */ /* 0x000fc800078e020c */
[----:B------:R-:W-:Y:S01]  /*23020*/  IMAD R11, R2, R15, R10 ;  /* 0x0000000f020b7224 */ /* 0x000fe200078e020a */
[----:B------:R-:W-:Y:S02]  /*23030*/  SHF.R.S32.HI R15, RZ, 0x1f, R9 ;  /* 0x0000001fff0f7819 */ /* 0x000fe40000011409 */
[----:B------:R-:W-:-:S04]  /*23040*/  SHF.R.S32.HI R34, RZ, 0x1f, R35 ;  /* 0x0000001fff227819 */ /* 0x000fc80000011423 */
[----:B------:R-:W-:-:S04]  /*23050*/  LEA.HI R34, R34, R35, RZ, 0x7 ;  /* 0x0000002322227211 */ /* 0x000fc800078f38ff */
[----:B------:R-:W-:Y:S01]  /*23060*/  LOP3.LUT R34, R34, 0xffffff80, RZ, 0xc0, !PT ;  /* 0xffffff8022227812 */ /* 0x000fe200078ec0ff */
[----:B------:R-:W-:-:S04]  /*23070*/  IMAD R64, R7, R2, RZ ;  /* 0x0000000207407224 */ /* 0x000fc800078e02ff */
[----:B------:R-:W-:Y:S01]  /*23080*/  IMAD.IADD R34, R35, 0x1, -R34 ;  /* 0x0000000123227824 */ /* 0x000fe200078e0a22 */
[C---:B------:R-:W-:Y:S02]  /*23090*/  IADD3 R33, P4, R12.reuse, 0x4000, RZ ;  /* 0x000040000c217810 */ /* 0x040fe40007f9e0ff */
[----:B------:R-:W-:Y:S02]  /*230a0*/  IADD3 R41, P3, R12, 0x6000, RZ ;  /* 0x000060000c297810 */ /* 0x000fe40007f7e0ff */
[----:B------:R-:W-:Y:S02]  /*230b0*/  LOP3.LUT R32, R33, 0x380, RZ, 0xc0, !PT ;  /* 0x0000038021207812 */ /* 0x000fe400078ec0ff */
[----:B------:R-:W-:Y:S02]  /*230c0*/  LOP3.LUT R40, R41, 0x380, RZ, 0xc0, !PT ;  /* 0x0000038029287812 */ /* 0x000fe400078ec0ff */
[----:B------:R-:W-:Y:S02]  /*230d0*/  SHF.R.U64 R32, R32, 0x3, RZ ;  /* 0x0000000320207819 */ /* 0x000fe400000012ff */
[----:B------:R-:W-:-:S02]  /*230e0*/  SHF.R.U64 R40, R40, 0x3, RZ ;  /* 0x0000000328287819 */ /* 0x000fc400000012ff */
[----:B------:R-:W-:Y:S02]  /*230f0*/  LOP3.LUT R32, R32, R33, RZ, 0x3c, !PT ;  /* 0x0000002120207212 */ /* 0x000fe400078e3cff */
[----:B------:R-:W-:Y:S02]  /*23100*/  LOP3.LUT R40, R40, R41, RZ, 0x3c, !PT ;  /* 0x0000002928287212 */ /* 0x000fe400078e3cff */
[-C--:B------:R-:W-:Y:S02]  /*23110*/  IADD3.X R33, RZ, R13.reuse, RZ, P4, !PT ;  /* 0x0000000dff217210 */ /* 0x080fe400027fe4ff */
[----:B------:R-:W-:Y:S02]  /*23120*/  IADD3 R57, P4, R12, 0xa000, RZ ;  /* 0x0000a0000c397810 */ /* 0x000fe40007f9e0ff */
[----:B------:R-:W-:Y:S02]  /*23130*/  IADD3.X R41, RZ, R13, RZ, P3, !PT ;  /* 0x0000000dff297210 */ /* 0x000fe40001ffe4ff */
[----:B------:R-:W-:-:S04]  /*23140*/  LOP3.LUT R56, R57, 0x380, RZ, 0xc0, !PT ;  /* 0x0000038039387812 */ /* 0x000fc800078ec0ff */
[----:B------:R-:W-:-:S04]  /*23150*/  SHF.R.U64 R56, R56, 0x3, RZ ;  /* 0x0000000338387819 */ /* 0x000fc800000012ff */
[----:B------:R-:W-:Y:S01]  /*23160*/  LOP3.LUT R56, R56, R57, RZ, 0x3c, !PT ;  /* 0x0000003938387212 */ /* 0x000fe200078e3cff */
[----:B------:R-:W-:Y:S01]  /*23170*/  IMAD.X R57, RZ, RZ, R13, P4 ;  /* 0x000000ffff397224 */ /* 0x000fe200020e060d */
[----:B------:R-:W-:Y:S01]  /*23180*/  BSSY B1, `(.L_x_6392) ;  /* 0x0000099000017945 */ /* 0x000fe20003800000 */
[----:B------:R-:W-:Y:S02]  /*23190*/  SHF.R.S32.HI R70, RZ, 0x1f, R229 ;  /* 0x0000001fff467819 */ /* 0x000fe400000114e5 */
[----:B------:R-:W-:Y:S02]  /*231a0*/  SHF.R.S32.HI R71, RZ, 0x1f, R223 ;  /* 0x0000001fff477819 */ /* 0x000fe400000114df */
[----:B--2---:R-:W-:-:S05]  /*231b0*/  SEL R0, R8, RZ, !P0 ;  /* 0x000000ff08007207 */ /* 0x004fca0004000000 */
[----:B------:R-:W-:Y:S01]  /*231c0*/  IMAD R8, R0, UR4, RZ ;  /* 0x0000000400087c24 */ /* 0x000fe2000f8e02ff */
[----:B------:R-:W-:-:S03]  /*231d0*/  IADD3 R4, P0, R9, R4, RZ ;  /* 0x0000000409047210 */ /* 0x000fc60007f1e0ff */
[----:B------:R-:W-:Y:S01]  /*231e0*/  IMAD R10, R235, UR5, R8 ;  /* 0x00000005eb0a7c24 */ /* 0x000fe2000f8e0208 */
[----:B------:R-:W-:Y:S01]  /*231f0*/  SHF.R.S32.HI R8, RZ, 0x1f, R11 ;  /* 0x0000001fff087819 */ /* 0x000fe2000001140b */
[----:B------:R-:W-:-:S03]  /*23200*/  ULDC.64 UR4, c[0x0][0xb88] ;  /* 0x0002e20000047ab9 */ /* 0x000fc60000000a00 */
[----:B------:R-:W-:Y:S01]  /*23210*/  IADD3.X R5, R15, R5, R10, P0, !PT ;  /* 0x000000050f057210 */ /* 0x000fe200007fe40a */
[----:B------:R-:W-:Y:S01]  /*23220*/  IMAD R10, R8, UR4, RZ ;  /* 0x00000004080a7c24 */ /* 0x000fe2000f8e02ff */
[----:B------:R-:W-:-:S03]  /*23230*/  IADD3 R9, P2, R12, 0x1000, RZ ;  /* 0x000010000c097810 */ /* 0x000fc60007f5e0ff */
[C---:B------:R-:W-:Y:S02]  /*23240*/  IMAD R29, R11.reuse, UR5, R10 ;  /* 0x000000050b1d7c24 */ /* 0x040fe4000f8e020a */
[----:B------:R-:W-:Y:S01]  /*23250*/  IMAD.WIDE.U32 R4, R11, UR4, R4 ;  /* 0x000000040b047c25 */ /* 0x000fe2000f8e0004 */
        /* <DEDUP_REMOVED lines=8> */
[----:B----4-:R-:W-:Y:S01]  /*232e0*/  IMAD.IADD R31, R31, 0x1, R222 ;  /* 0x000000011f1f7824 */ /* 0x010fe200078e02de */
[----:B------:R-:W-:Y:S01]  /*232f0*/  LOP3.LUT R8, R8, R9, RZ, 0x3c, !PT ;  /* 0x0000000908087212 */ /* 0x000fe200078e3cff */
[----:B------:R-:W-:Y:S01]  /*23300*/  IMAD.X R9, RZ, RZ, R13, P2 ;  /* 0x000000ffff097224 */ /* 0x000fe200010e060d */
[----:B------:R-:W-:Y:S01]  /*23310*/  LOP3.LUT R36, R37, 0x380, RZ, 0xc0, !PT ;  /* 0x0000038025247812 */ /* 0x000fe200078ec0ff */
[----:B------:R-:W-:Y:S01]  /*23320*/  SHFL.IDX PT, R58, R30, 0x1, 0x1c1f ;  /* 0x003c1f001e3a7f89 */ /* 0x000fe200000e0000 */
[----:B------:R-:W-:Y:S01]  /*23330*/  IADD3 R45, P2, R12, 0x7000, RZ ;  /* 0x000070000c2d7810 */ /* 0x000fe20007f5e0ff */
[----:B------:R-:W-:Y:S01]  /*23340*/  ULDC.64 UR4, c[0x0][0xaa0] ;  /* 0x0002a80000047ab9 */ /* 0x000fe20000000a00 */
[----:B------:R-:W-:Y:S01]  /*23350*/  SHF.R.U64 R36, R36, 0x3, RZ ;  /* 0x0000000324247819 */ /* 0x000fe200000012ff */
[----:B------:R-:W0:Y:S01]  /*23360*/  SHFL.IDX PT, R55, R4, RZ, 0x1c1f ;  /* 0x001c1fff04377589 */ /* 0x000e2200000e0000 */
[----:B------:R-:W-:-:S03]  /*23370*/  LOP3.LUT R44, R45, 0x380, RZ, 0xc0, !PT ;  /* 0x000003802d2c7812 */ /* 0x000fc600078ec0ff */
[----:B------:R-:W2:Y:S01]  /*23380*/  SHFL.IDX PT, R59, R4, 0x1, 0x1c1f ;  /* 0x003c1f00043b7f89 */ /* 0x000ea200000e0000 */
[----:B------:R-:W-:Y:S01]  /*23390*/  LOP3.LUT R36, R36, R37, RZ, 0x3c, !PT ;  /* 0x0000002524247212 */ /* 0x000fe200078e3cff */
[--C-:B------:R-:W-:Y:S01]  /*233a0*/  IMAD.X R37, RZ, RZ, R13.reuse, P0 ;  /* 0x000000ffff257224 */ /* 0x100fe200000e060d */
[----:B------:R-:W-:Y:S01]  /*233b0*/  SHF.R.U64 R44, R44, 0x3, RZ ;  /* 0x000000032c2c7819 */ /* 0x000fe200000012ff */
[C---:B------:R-:W-:Y:S01]  /*233c0*/  VIADD R5, R31.reuse, 0x8 ;  /* 0x000000081f057836 */ /* 0x040fe20000000000 */
[----:B------:R-:W-:Y:S02]  /*233d0*/  LOP3.LUT P0, RZ, R34, 0x3, RZ, 0xc0, !PT ;  /* 0x0000000322ff7812 */ /* 0x000fe4000780c0ff */
[----:B------:R-:W-:Y:S01]  /*233e0*/  LOP3.LUT R44, R44, R45, RZ, 0x3c, !PT ;  /* 0x0000002d2c2c7212 */ /* 0x000fe200078e3cff */
[----:B------:R-:W-:Y:S01]  /*233f0*/  IMAD.X R45, RZ, RZ, R13, P2 ;  /* 0x000000ffff2d7224 */ /* 0x000fe200010e060d */
[-C--:B------:R-:W-:Y:S02]  /*23400*/  ISETP.GE.OR P2, PT, R31, R64.reuse, P0 ;  /* 0x000000401f00720c */ /* 0x080fe40000746670 */
[----:B------:R-:W-:-:S02]  /*23410*/  ISETP.GE.OR P0, PT, R5, R64, P0 ;  /* 0x000000400500720c */ /* 0x000fc40000706670 */
[C---:B------:R-:W-:Y:S02]  /*23420*/  IADD3 R15, P6, R12.reuse, 0x2000, RZ ;  /* 0x000020000c0f7810 */ /* 0x040fe40007fde0ff */
[----:B------:R-:W-:-:S07]  /*23430*/  IADD3 R29, P5, R12, 0x3000, RZ ;  /* 0x000030000c1d7810 */ /* 0x000fce0007fbe0ff */
[----:B0-----:R-:W-:Y:S04]  /*23440*/  @!P2 ST.E desc[UR60][R54.64], R6 ;  /* 0x000000063600a985 */ /* 0x001fe8000c10193c */
[----:B--2---:R0:W-:Y:S01]  /*23450*/  @!P0 ST.E desc[UR60][R58.64], R3 ;  /* 0x000000033a008985 */ /* 0x0041e2000c10193c */
[----:B------:R-:W-:Y:S02]  /*23460*/  LOP3.LUT R14, R15, 0x380, RZ, 0xc0, !PT ;  /* 0x000003800f0e7812 */ /* 0x000fe400078ec0ff */
[----:B------:R-:W-:Y:S02]  /*23470*/  LOP3.LUT R28, R29, 0x380, RZ, 0xc0, !PT ;  /* 0x000003801d1c7812 */ /* 0x000fe400078ec0ff */
[C---:B------:R-:W-:Y:S02]  /*23480*/  IADD3 R10, P3, R12.reuse, 0xb000, RZ ;  /* 0x0000b0000c0a7810 */ /* 0x040fe40007f7e0ff */
[----:B------:R-:W-:Y:S01]  /*23490*/  LOP3.LUT R11, R12, 0x380, RZ, 0xc0, !PT ;  /* 0x000003800c0b7812 */ /* 0x000fe200078ec0ff */
[----:B------:R-:W-:-:S02]  /*234a0*/  IMAD.MOV.U32 R5, RZ, RZ, R13 ;  /* 0x000000ffff057224 */ /* 0x000fc400078e000d */
[----:B0-----:R-:W-:Y:S01]  /*234b0*/  IMAD R3, R21, UR4, RZ ;  /* 0x0000000415037c24 */ /* 0x001fe2000f8e02ff */
[----:B------:R-:W5:Y:S03]  /*234c0*/  LD.E.128 R32, desc[UR60][R32.64] ;  /* 0x0000003c20207980 */ /* 0x000f66000c101d00 */
[C---:B------:R-:W-:Y:S01]  /*234d0*/  IMAD R3, R20.reuse, UR5, R3 ;  /* 0x0000000514037c24 */ /* 0x040fe2000f8e0203 */
[----:B------:R-:W5:Y:S01]  /*234e0*/  LD.E.128 R36, desc[UR60][R36.64] ;  /* 0x0000003c24247980 */ /* 0x000f62000c101d00 */
[----:B------:R-:W-:Y:S01]  /*234f0*/  IMAD.WIDE.U32 R20, R20, UR4, RZ ;  /* 0x0000000414147c25 */ /* 0x000fe2000f8e00ff */
[----:B------:R-:W-:Y:S01]  /*23500*/  SHF.R.U64 R14, R14, 0x3, RZ ;  /* 0x000000030e0e7819 */ /* 0x000fe200000012ff */
[----:B------:R-:W-:Y:S01]  /*23510*/  ULDC.64 UR4, c[0x0][0xae8] ;  /* 0x0002ba0000047ab9 */ /* 0x000fe20000000a00 */
[----:B------:R-:W-:Y:S01]  /*23520*/  SHF.R.U64 R28, R28, 0x3, RZ ;  /* 0x000000031c1c7819 */ /* 0x000fe200000012ff */
[----:B------:R-:W-:Y:S01]  /*23530*/  IMAD.IADD R21, R21, 0x1, R3 ;  /* 0x0000000115157824 */ /* 0x000fe200078e0203 */
[----:B------:R-:W5:Y:S01]  /*23540*/  LD.E.128 R40, desc[UR60][R40.64] ;  /* 0x0000003c28287980 */ /* 0x000f62000c101d00 */
[----:B------:R-:W-:Y:S01]  /*23550*/  IMAD R3, R231, 0x20, R68 ;  /* 0x00000020e7037824 */ /* 0x000fe200078e0244 */
[----:B------:R-:W-:Y:S01]  /*23560*/  LOP3.LUT R14, R14, R15, RZ, 0x3c, !PT ;  /* 0x0000000f0e0e7212 */ /* 0x000fe200078e3cff */
[----:B------:R-:W-:Y:S01]  /*23570*/  IMAD R65, R24, UR4, RZ ;  /* 0x0000000418417c24 */ /* 0x000fe2000f8e02ff */
[----:B------:R-:W-:Y:S01]  /*23580*/  LOP3.LUT R28, R28, R29, RZ, 0x3c, !PT ;  /* 0x0000001d1c1c7212 */ /* 0x000fe200078e3cff */
[----:B------:R-:W-:Y:S01]  /*23590*/  IMAD.IADD R66, R222, 0x1, R3 ;  /* 0x00000001de427824 */ /* 0x000fe200078e0203 */
[----:B------:R-:W5:Y:S01]  /*235a0*/  LD.E.128 R44, desc[UR60][R44.64] ;  /* 0x0000003c2c2c7980 */ /* 0x000f62000c101d00 */
[--C-:B------:R-:W-:Y:S01]  /*235b0*/  IMAD.X R15, RZ, RZ, R13.reuse, P6 ;  /* 0x000000ffff0f7224 */ /* 0x100fe200030e060d */
[C---:B------:R-:W-:Y:S01]  /*235c0*/  IADD3 R49, P6, R12.reuse, 0x8000, RZ ;  /* 0x000080000c317810 */ /* 0x040fe20007fde0ff */
[----:B------:R-:W-:Y:S01]  /*235d0*/  IMAD.X R29, RZ, RZ, R13, P5 ;  /* 0x000000ffff1d7224 */ /* 0x000fe200028e060d */
[----:B------:R-:W-:Y:S01]  /*235e0*/  IADD3 R53, P5, R12, 0x9000, RZ ;  /* 0x000090000c357810 */ /* 0x000fe20007fbe0ff */
[C---:B------:R-:W-:Y:S01]  /*235f0*/  IMAD R65, R232.reuse, UR5, R65 ;  /* 0x00000005e8417c24 */ /* 0x040fe2000f8e0241 */
[----:B------:R-:W5:Y:S01]  /*23600*/  LD.E.128 R56, desc[UR60][R56.64] ;  /* 0x0000003c38387980 */ /* 0x000f62000c101d00 */
[----:B------:R-:W-:Y:S01]  /*23610*/  IMAD.WIDE.U32 R20, R232, UR4, R20 ;  /* 0x00000004e8147c25 */ /* 0x000fe2000f8e0014 */
[----:B------:R-:W-:Y:S01]  /*23620*/  LOP3.LUT R48, R49, 0x380, RZ, 0xc0, !PT ;  /* 0x0000038031307812 */ /* 0x000fe200078ec0ff */
[----:B------:R-:W-:-:S02]  /*23630*/  ULDC.64 UR4, c[0x0][0xaf0] ;  /* 0x0002bc0000047ab9 */ /* 0x000fc40000000a00 */
[----:B-1----:R-:W-:Y:S01]  /*23640*/  @P1 IMAD.HI.U32 R24, R66, R67, RZ ;  /* 0x0000004342181227 */ /* 0x002fe200078e00ff */
[----:B------:R-:W-:Y:S01]  /*23650*/  LOP3.LUT R52, R53, 0x380, RZ, 0xc0, !PT ;  /* 0x0000038035347812 */ /* 0x000fe200078ec0ff */
[----:B------:R-:W5:Y:S01]  /*23660*/  LD.E.128 R28, desc[UR60][R28.64] ;  /* 0x0000003c1c1c7980 */ /* 0x000f62000c101d00 */
[----:B------:R-:W-:Y:S01]  /*23670*/  LOP3.LUT R7, R10, 0x380, RZ, 0xc0, !PT ;  /* 0x000003800a077812 */ /* 0x000fe200078ec0ff */
[----:B------:R-:W-:Y:S01]  /*23680*/  IMAD.MOV.U32 R3, RZ, RZ, R66 ;  /* 0x000000ffff037224 */ /* 0x000fe200078e0042 */
[----:B------:R-:W-:Y:S01]  /*23690*/  IADD3 R21, R21, R65, RZ ;  /* 0x0000004115157210 */ /* 0x000fe20007ffe0ff */
[----:B------:R-:W-:Y:S01]  /*236a0*/  IMAD R0, R0, UR4, RZ ;  /* 0x0000000400007c24 */ /* 0x000fe2000f8e02ff */
[----:B---3--:R-:W-:Y:S02]  /*236b0*/  @P1 SHF.R.U32.HI R3, RZ, R69, R24 ;  /* 0x00000045ff031219 */ /* 0x008fe40000011618 */
[----:B------:R-:W-:Y:S02]  /*236c0*/  SHF.R.U64 R48, R48, 0x3, RZ ;  /* 0x0000000330307819 */ /* 0x000fe400000012ff */
[----:B------:R-:W-:Y:S01]  /*236d0*/  SHF.R.U64 R52, R52, 0x3, RZ ;  /* 0x0000000334347819 */ /* 0x000fe200000012ff */
[----:B------:R-:W-:Y:S01]  /*236e0*/  IMAD R65, R235, UR5, R0 ;  /* 0x00000005eb417c24 */ /* 0x000fe2000f8e0200 */
[----:B------:R-:W-:-:S02]  /*236f0*/  SHF.R.U64 R11, R11, 0x3, RZ ;  /* 0x000000030b0b7819 */ /* 0x000fc400000012ff */
[----:B------:R-:W-:Y:S01]  /*23700*/  SHF.R.U64 R7, R7, 0x3, RZ ;  /* 0x0000000307077819 */ /* 0x000fe200000012ff */
[----:B------:R-:W-:Y:S01]  /*23710*/  IMAD.WIDE.U32 R20, R235, UR4, R20 ;  /* 0x00000004eb147c25 */ /* 0x000fe2000f8e0014 */
[----:B------:R-:W-:Y:S01]  /*23720*/  SHF.R.S32.HI R0, RZ, 0x1f, R3 ;  /* 0x0000001fff007819 */ /* 0x000fe20000011403 */
[----:B------:R-:W-:Y:S01]  /*23730*/  ULDC.64 UR4, c[0x0][0xae0] ;  /* 0x0002b80000047ab9 */ /* 0x000fe20000000a00 */
[----:B------:R-:W-:Y:S01]  /*23740*/  LOP3.LUT R48, R48, R49, RZ, 0x3c, !PT ;  /* 0x0000003130307212 */ /* 0x000fe200078e3cff */
[--C-:B------:R-:W-:Y:S01]  /*23750*/  IMAD.X R49, RZ, RZ, R13.reuse, P6 ;  /* 0x000000ffff317224 */ /* 0x100fe200030e060d */
[----:B------:R-:W-:Y:S01]  /*23760*/  LOP3.LUT R52, R52, R53, RZ, 0x3c, !PT ;  /* 0x0000003534347212 */ /* 0x000fe200078e3cff */
[----:B------:R-:W-:Y:S01]  /*23770*/  IMAD.X R53, RZ, RZ, R13, P5 ;  /* 0x000000ffff357224 */ /* 0x000fe200028e060d */
[----:B------:R-:W-:Y:S01]  /*23780*/  LOP3.LUT R4, R11, R12, RZ, 0x3c, !PT ;  /* 0x0000000c0b047212 */ /* 0x000fe200078e3cff */
[----:B------:R-:W-:Y:S01]  /*23790*/  IMAD.MOV R67, RZ, RZ, -R3 ;  /* 0x000000ffff437224 */ /* 0x000fe200078e0a03 */
[----:B------:R-:W-:-:S02]  /*237a0*/  IADD3.X R61, RZ, R13, RZ, P3, !PT ;  /* 0x0000000dff3d7210 */ /* 0x000fc40001ffe4ff */
[----:B------:R-:W-:Y:S01]  /*237b0*/  LOP3.LUT R60, R7, R10, RZ, 0x3c, !PT ;  /* 0x0000000a073c7212 */ /* 0x000fe200078e3cff */
[----:B------:R-:W-:Y:S01]  /*237c0*/  IMAD.IADD R21, R21, 0x1, R65 ;  /* 0x0000000115157824 */ /* 0x000fe200078e0241 */
[----:B------:R-:W5:Y:S01]  /*237d0*/  LD.E.128 R4, desc[UR60][R4.64] ;  /* 0x0000003c04047980 */ /* 0x000f62000c101d00 */
[----:B------:R-:W-:Y:S02]  /*237e0*/  IMAD R0, R0, UR4, RZ ;  /* 0x0000000400007c24 */ /* 0x000fe4000f8e02ff */
[----:B------:R-:W-:Y:S01]  /*237f0*/  IMAD R65, R2, R67, R66 ;  /* 0x0000004302417224 */ /* 0x000fe200078e0242 */
[----:B------:R-:W5:Y:S01]  /*23800*/  LD.E.128 R8, desc[UR60][R8.64] ;  /* 0x0000003c08087980 */ /* 0x000f62000c101d00 */
[----:B------:R-:W-:-:S03]  /*23810*/  IMAD R67, R3, UR5, R0 ;  /* 0x0000000503437c24 */ /* 0x000fc6000f8e0200 */
[----:B------:R-:W5:Y:S01]  /*23820*/  LD.E.128 R12, desc[UR60][R14.64] ;  /* 0x0000003c0e0c7980 */ /* 0x000f62000c101d00 */
[----:B------:R-:W-:-:S03]  /*23830*/  IMAD.WIDE.U32 R2, R3, UR4, R20 ;  /* 0x0000000403027c25 */ /* 0x000fc6000f8e0014 */
[----:B------:R-:W5:Y:S01]  /*23840*/  LD.E.128 R48, desc[UR60][R48.64] ;  /* 0x0000003c30307980 */ /* 0x000f62000c101d00 */
[----:B------:R-:W-:Y:S01]  /*23850*/  SHF.R.S32.HI R0, RZ, 0x1f, R65 ;  /* 0x0000001fff007819 */ /* 0x000fe20000011441 */
        /* <DEDUP_REMOVED lines=9> */
[----:B------:R-:W-:Y:S01]  /*238f0*/  IADD3 R3, R3, R67, RZ ;  /* 0x0000004303037210 */ /* 0x000fe20007ffe0ff */
[----:B------:R-:W-:-:S02]  /*23900*/  IMAD R0, R0, UR4, RZ ;  /* 0x0000000400007c24 */ /* 0x000fc4000f8e02ff */
[----:B------:R-:W-:Y:S02]  /*23910*/  IMAD.IADD R69, R68, 0x1, R222 ;  /* 0x0000000144457824 */ /* 0x000fe400078e02de */
        /* <DEDUP_REMOVED lines=12> */
[----:B0-----:R0:W1:Y:S01]  /*239e0*/  SHFL.IDX PT, R66, R24, RZ, 0x181f ;  /* 0x00181fff18427589 */ /* 0x00106200000e0000 */
[----:B------:R2:W-:Y:S01]  /*239f0*/  SYNCS.ARRIVE.TRANS64.RED.A1T0 RZ, [R0+URZ], RZ ;  /* 0x000000ff00ff79a7 */ /* 0x0005e2000810043f */
[----:B------:R-:W-:Y:S02]  /*23a00*/  SHF.R.S32.HI R68, RZ, 0x1f, R230 ;  /* 0x0000001fff447819 */ /* 0x000fe400000114e6 */
        /* <DEDUP_REMOVED lines=16> */
.L_x_6393:
[----:B------:R-:W-:Y:S05]  /*23b10*/  BSYNC B1 ;  /* 0x0000000000017941 */ /* 0x000fea0003800000 */
.L_x_6392:
        /* <DEDUP_REMOVED lines=17> */
.L_x_6395:
[----:B------:R-:W-:Y:S05]  /*23c30*/  BSYNC B1 ;  /* 0x0000000000017941 */ /* 0x000fea0003800000 */
.L_x_6394:
        /* <DEDUP_REMOVED lines=17> */
.L_x_6397:
[----:B------:R-:W-:Y:S05]  /*23d50*/  BSYNC B1 ;  /* 0x0000000000017941 */ /* 0x000fea0003800000 */
.L_x_6396:
[----:B0-----:R-:W-:Y:S01]  /*23d60*/  IADD3 R3, R69, 0x60, RZ ;  /* 0x0000006045037810 */ /* 0x001fe20007ffe0ff */
[----:B------:R0:W0:Y:S03]  /*23d70*/  SHFL.IDX PT, R0, R65, 0x3, 0x181f ;  /* 0x00781f0041007f89 */ /* 0x00002600000e0000 */
[----:B------:R-:W-:Y:S01]  /*23d80*/  ISETP.GE.AND P0, PT, R3, R64, PT ;  /* 0x000000400300720c */ /* 0x000fe20003f06270 */
[----:B--2-4-:R-:W2:-:S12]  /*23d90*/  SHFL.IDX PT, R24, R24, 0x3, 0x181f ;  /* 0x00781f0018187f89 */ /* 0x014e9800000e0000 */
        /* <DEDUP_REMOVED lines=16> */
.L_x_6390:
        /* <DEDUP_REMOVED lines=13> */
[----:B------:R-:W-:Y:S01]  /*23f70*/  IMAD.U32 R0, RZ, RZ, UR4 ;  /* 0x00000004ff007e24 */ /* 0x000fe2000f8e00ff */
        /* <DEDUP_REMOVED lines=13> */
.L_x_6399:
[----:B------:R-:W2:Y:S01]  /*24050*/  LDL.LU R2, [R1+0x54] ;  /* 0x0000540001027983 */ /* 0x000ea20000300800 */
[----:B------:R-:W-:Y:S01]  /*24060*/  BSSY B1, `(.L_x_6400) ;  /* 0x000002d000017945 */ /* 0x000fe20003800000 */
[----:B------:R-:W-:Y:S02]  /*24070*/  SHF.R.S32.HI R10, RZ, 0x1f, R232 ;  /* 0x0000001fff0a7819 */ /* 0x000fe400000114e8 */
[----:B------:R-:W-:Y:S02]  /*24080*/  SEL R235, R235, RZ, !P0 ;  /* 0x000000ffebeb7207 */ /* 0x000fe40004000000 */
[----:B-----5:R-:W-:Y:S02]  /*24090*/  SHF.R.S32.HI R11, RZ, 0x1f, R6 ;  /* 0x0000001fff0b7819 */ /* 0x020fe40000011406 */
[----:B--2---:R-:W-:Y:S01]  /*240a0*/  SEL R12, R2, RZ, !P0 ;  /* 0x000000ff020c7207 */ /* 0x004fe20004000000 */
[----:B------:R-:W-:Y:S06]  /*240b0*/  @P3 BRA `(.L_x_6401) ;  /* 0x00000000009c3947 */ /* 0x000fec0003800000 */
[----:B------:R-:W2:Y:S01]  /*240c0*/  S2R R3, SR_TID.X ;  /* 0x0000000000037919 */ /* 0x000ea20000002100 */
[----:B------:R-:W3:Y:S02]  /*240d0*/  LDC R9, c[0x0][0xbe8] ;  /* 0x0002fa00ff097b82 */ /* 0x000ee40000000800 */
[----:B---3--:R-:W-:Y:S01]  /*240e0*/  IMAD R2, R0, R9, RZ ;  /* 0x0000000900027224 */ /* 0x008fe200078e02ff */
[----:B--2---:R-:W-:-:S04]  /*240f0*/  IADD3 R8, R222, -0x80, R3 ;  /* 0xffffff80de087810 */ /* 0x004fc80007ffe003 */
[----:B------:R-:W-:-:S13]  /*24100*/  ISETP.GE.AND P0, PT, R8, R2, PT ;  /* 0x000000020800720c */ /* 0x000fda0003f06270 */
[----:B------:R-:W-:Y:S05]  /*24110*/  @P0 BRA `(.L_x_6401) ;  /* 0x0000000000840947 */ /* 0x000fea0003800000 */
[----:B------:R-:W-:Y:S01]  /*24120*/  ISETP.NE.AND P0, PT, R9, 0x1, PT ;  /* 0x000000010900780c */ /* 0x000fe20003f05270 */
[----:B------:R-:W-:Y:S01]  /*24130*/  ULDC.64 UR4, c[0x0][0xb90] ;  /* 0x0002e40000047ab9 */ /* 0x000fe20000000a00 */
[----:B------:R-:W-:Y:S01]  /*24140*/  IMAD.MOV.U32 R2, RZ, RZ, R6 ;  /* 0x000000ffff027224 */ /* 0x000fe200078e0006 */
[----:B------:R-:W-:Y:S01]  /*24150*/  MOV R5, R8 ;  /* 0x0000000800057202 */ /* 0x000fe20000000f00 */
[----:B------:R-:W-:Y:S02]  /*24160*/  IMAD R7, R10, UR4, RZ ;  /* 0x000000040a077c24 */ /* 0x000fe4000f8e02ff */
[----:B------:R-:W-:Y:S02]  /*24170*/  IMAD.MOV.U32 R3, RZ, RZ, R11 ;  /* 0x000000ffff037224 */ /* 0x000fe400078e000b */
[C---:B------:R-:W-:Y:S02]  /*24180*/  IMAD R7, R232.reuse, UR5, R7 ;  /* 0x00000005e8077c24 */ /* 0x040fe4000f8e0207 */
[----:B------:R-:W-:Y:S01]  /*24190*/  IMAD.WIDE.U32 R2, R232, UR4, R2 ;  /* 0x00000004e8027c25 */ /* 0x000fe2000f8e0002 */
[----:B------:R-:W-:-:S02]  /*241a0*/  ULDC.64 UR4, c[0x0][0xb98] ;  /* 0x0002e60000047ab9 */ /* 0x000fc40000000a00 */
[----:B------:R-:W2:Y:S01]  /*241b0*/  @P0 LDC R13, c[0x0][0xbec] ;  /* 0x0002fb00ff0d0b82 */ /* 0x000ea20000000800 */
[----:B------:R-:W-:Y:S02]  /*241c0*/  IMAD.IADD R3, R3, 0x1, R7 ;  /* 0x0000000103037824 */ /* 0x000fe400078e0207 */
[----:B------:R-:W-:-:S05]  /*241d0*/  IMAD.WIDE.U32 R2, R235, UR4, R2 ;  /* 0x00000004eb027c25 */ /* 0x000fca000f8e0002 */
[----:B------:R-:W3:Y:S01]  /*241e0*/  @P0 LDC R15, c[0x0][0xbf0] ;  /* 0x0002fc00ff0f0b82 */ /* 0x000ee20000000800 */
        /* <DEDUP_REMOVED lines=20> */
.L_x_6401:
[----:B------:R-:W-:Y:S05]  /*24330*/  BSYNC B1 ;  /* 0x0000000000017941 */ /* 0x000fea0003800000 */
.L_x_6400:
[----:B------:R-:W-:Y:S01]  /*24340*/  SHF.R.S32.HI R8, RZ, 0x1f, R20 ;  /* 0x0000001fff087819 */ /* 0x000fe20000011414 */
[----:B------:R-:W-:Y:S01]  /*24350*/  ULDC.64 UR4, c[0x0][0xaa0] ;  /* 0x0002a80000047ab9 */ /* 0x000fe20000000a00 */
[----:B------:R-:W-:Y:S01]  /*24360*/  BSSY B1, `(.L_x_6402) ;  /* 0x0000041000017945 */ /* 0x000fe20003800000 */
[----:B--2---:R-:W-:Y:S01]  /*24370*/  IMAD R3, R11, UR4, RZ ;  /* 0x000000040b037c24 */ /* 0x004fe2000f8e02ff */
[----:B------:R-:W-:Y:S02]  /*24380*/  LEA.HI R8, R8, R20, RZ, 0x3 ;  /* 0x0000001408087211 */ /* 0x000fe400078f18ff */
[----:B------:R-:W-:Y:S01]  /*24390*/  SHF.R.S32.HI R13, RZ, 0x1f, R230 ;  /* 0x0000001fff0d7819 */ /* 0x000fe200000114e6 */
[C---:B------:R-:W-:Y:S01]  /*243a0*/  IMAD R5, R6.reuse, UR5, R3 ;  /* 0x0000000506057c24 */ /* 0x040fe2000f8e0203 */
[----:B------:R-:W-:Y:S01]  /*243b0*/  SHF.R.S32.HI R8, RZ, 0x3, R8 ;  /* 0x00000003ff087819 */ /* 0x000fe20000011408 */
[----:B------:R-:W-:Y:S01]  /*243c0*/  IMAD.WIDE.U32 R2, R6, UR4, RZ ;  /* 0x0000000406027c25 */ /* 0x000fe2000f8e00ff */
[----:B------:R-:W-:Y:S01]  /*243d0*/  ULDC.64 UR4, c[0x0][0xae8] ;  /* 0x0002ba0000047ab9 */ /* 0x000fe20000000a00 */
[----:B------:R-:W-:-:S02]  /*243e0*/  SHF.R.S32.HI R15, RZ, 0x1f, R229 ;  /* 0x0000001fff0f7819 */ /* 0x000fc400000114e5 */
[----:B------:R-:W-:Y:S01]  /*243f0*/  IMAD R7, R231, 0x20, R8 ;  /* 0x00000020e7077824 */ /* 0x000fe200078e0208 */
[----:B------:R-:W-:Y:S01]  /*24400*/  SHF.R.S32.HI R20, RZ, 0x1f, R223 ;  /* 0x0000001fff147819 */ /* 0x000fe200000114df */
[----:B------:R-:W-:Y:S02]  /*24410*/  IMAD.IADD R3, R3, 0x1, R5 ;  /* 0x0000000103037824 */ /* 0x000fe400078e0205 */
[----:B------:R-:W-:Y:S01]  /*24420*/  IMAD.IADD R9, R222, 0x1, R7 ;  /* 0x00000001de097824 */ /* 0x000fe200078e0207 */
[----:B------:R-:W-:Y:S01]  /*24430*/  IADD3 R222, R8, R222, RZ ;  /* 0x000000de08de7210 */ /* 0x000fe20007ffe0ff */
[----:B------:R-:W-:Y:S02]  /*24440*/  IMAD R7, R10, UR4, RZ ;  /* 0x000000040a077c24 */ /* 0x000fe4000f8e02ff */
[----:B----4-:R-:W-:Y:S01]  /*24450*/  @P2 IMAD.HI.U32 R4, R9, R14, RZ ;  /* 0x0000000e09042227 */ /* 0x010fe200078e00ff */
[----:B------:R-:W-:-:S03]  /*24460*/  MOV R5, R9 ;  /* 0x0000000900057202 */ /* 0x000fc60000000f00 */
[C---:B------:R-:W-:Y:S01]  /*24470*/  IMAD R7, R232.reuse, UR5, R7 ;  /* 0x00000005e8077c24 */ /* 0x040fe2000f8e0207 */
[----:B0-----:R-:W-:Y:S01]  /*24480*/  @P2 SHF.R.U32.HI R5, RZ, R29, R4 ;  /* 0x0000001dff052219 */ /* 0x001fe20000011604 */
[----:B------:R-:W-:Y:S01]  /*24490*/  IMAD.WIDE.U32 R2, R232, UR4, R2 ;  /* 0x00000004e8027c25 */ /* 0x000fe2000f8e0002 */
[----:B------:R-:W-:Y:S02]  /*244a0*/  ULDC.64 UR4, c[0x0][0xaf0] ;  /* 0x0002bc0000047ab9 */ /* 0x000fe40000000a00 */
[----:B------:R-:W-:Y:S01]  /*244b0*/  SHF.R.S32.HI R4, RZ, 0x1f, R5 ;  /* 0x0000001fff047819 */ /* 0x000fe20000011405 */
[----:B------:R-:W-:Y:S02]  /*244c0*/  IMAD R6, R12, UR4, RZ ;  /* 0x000000040c067c24 */ /* 0x000fe4000f8e02ff */
[----:B------:R-:W-:Y:S02]  /*244d0*/  IMAD.IADD R3, R3, 0x1, R7 ;  /* 0x0000000103037824 */ /* 0x000fe400078e0207 */
[----:B------:R-:W-:-:S02]  /*244e0*/  IMAD R7, R235, UR5, R6 ;  /* 0x00000005eb077c24 */ /* 0x000fc4000f8e0206 */
        /* <DEDUP_REMOVED lines=40> */
.L_x_6403:
[----:B------:R-:W-:Y:S05]  /*24770*/  BSYNC B1 ;  /* 0x0000000000017941 */ /* 0x000fea0003800000 */
.L_x_6402:
        /* <DEDUP_REMOVED lines=17> */
.L_x_6405:
[----:B------:R-:W-:Y:S05]  /*24890*/  BSYNC B1 ;  /* 0x0000000000017941 */ /* 0x000fea0003800000 */
.L_x_6404:
        /* <DEDUP_REMOVED lines=17> */
.L_x_6407:
[----:B------:R-:W-:Y:S05]  /*249b0*/  BSYNC B1 ;  /* 0x0000000000017941 */ /* 0x000fea0003800000 */
.L_x_6406:
[----:B0-----:R-:W-:Y:S01]  /*249c0*/  VIADD R0, R222, 0x60 ;  /* 0x00000060de007836 */ /* 0x001fe20000000000 */
[----:B------:R0:W0:Y:S04]  /*249d0*/  SHFL.IDX PT, R6, R5, 0x3, 0x181f ;  /* 0x00781f0005067f89 */ /* 0x00002800000e0000 */
        /* <DEDUP_REMOVED lines=16> */
.L_x_6398:
[----:B------:R-:W-:Y:S05]  /*24ae0*/  BSYNC B0 ;  /* 0x0000000000007941 */ /* 0x000fea0003800000 */
.L_x_6389:
[----:B------:R-:W-:Y:S02]  /*24af0*/  ULDC UR4, c[0x0][0xc3c] ;  /* 0x00030f0000047ab9 */ /* 0x000fe40000000800 */
[----:B-1----:R-:W-:-:S13]  /*24b00*/  ISETP.GE.AND P0, PT, R27, UR4, PT ;  /* 0x000000041b007c0c */ /* 0x002fda000bf06270 */
[----:B------:R-:W-:Y:S05]  /*24b10*/  @!P0 BRA `(.L_x_6408) ;  /* 0xfffffdc800248947 */ /* 0x000fea000383ffff */
[----:B------:R-:W-:Y:S05]  /*24b20*/  BRA `(.L_x_6184) ;  /* 0x0000008400087947 */ /* 0x000fea0003800000 */
.L_x_6182:
[----:B------:R-:W-:-:S08]  /*24b30*/  NOP ;  /* 0x0000000000007918 */ /* 0x000fd00000000000 */
[----:B0-----:R-:W0:-:S00]  /*24b40*/  USETMAXREG.DEALLOC.CTAPOOL 0x18 ;  /* 0x00000018000079c8 */ /* 0x001e0000080e0500 */
[----:B0-----:R-:W2:Y:S01]  /*24b50*/  LDL.LU R2, [R1+0x8] ;  /* 0x0000080001027983 */ /* 0x001ea20000300800 */
[----:B------:R-:W-:Y:S02]  /*24b60*/  LOP3.LUT R0, R0, 0x3, RZ, 0xc0, !PT ;  /* 0x0000000300007812 */ /* 0x000fe400078ec0ff */
[----:B------:R-:W-:-:S04]  /*24b70*/  MOV R6, RZ ;  /* 0x000000ff00067202 */ /* 0x000fc80000000f00 */
        /* <DEDUP_REMOVED lines=13> */
.L_x_6409:
        /* <DEDUP_REMOVED lines=41> */
.L_x_6415:
[----:B------:R-:W-:Y:S01]  /*24ee0*/  UIADD3 UR4, UR4, 0x1f, URZ ;  /* 0x0000001f04047890 */ /* 0x000fe2000fffe03f */
[----:B------:R-:W-:-:S05]  /*24ef0*/  IMAD.U32 R19, RZ, RZ, UR7 ;  /* 0x00000007ff137e24 */ /* 0x000fca000f8e00ff */
[----:B0-----:R-:W-:-:S13]  /*24f00*/  ISETP.LE.AND P6, PT, R5, UR4, PT ;  /* 0x0000000405007c0c */ /* 0x001fda000bfc3270 */
[----:B------:R-:W-:Y:S05]  /*24f10*/  @P6 BRA `(.L_x_6412) ;  /* 0x0000000400a86947 */ /* 0x000fea0003800000 */
[----:B------:R-:W-:Y:S01]  /*24f20*/  IADD3 R8, R0, UR4, RZ ;  /* 0x0000000400087c10 */ /* 0x000fe2000fffe0ff */
[----:B------:R-:W-:Y:S01]  /*24f30*/  BSSY B0, `(.L_x_6413) ;  /* 0x0000007000007945 */ /* 0x000fe20003800000 */
[----:B------:R-:W-:Y:S02]  /*24f40*/  IMAD.MOV.U32 R6, RZ, RZ, RZ ;  /* 0x000000ffff067224 */ /* 0x000fe400078e00ff */
[----:B------:R-:W-:-:S13]  /*24f50*/  ISETP.GE.OR P6, PT, R8, R5, !P0 ;  /* 0x000000050800720c */ /* 0x000fda00047c6670 */
[----:B------:R-:W-:Y:S05]  /*24f60*/  @P6 BRA `(.L_x_6414) ;  /* 0x00000000000c6947 */ /* 0x000fea0003800000 */
[----:B------:R-:W0:Y:S02]  /*24f70*/  LDC.64 R2, c[0x0][0xc80] ;  /* 0x00032000ff027b82 */ /* 0x000e240000000a00 */
[----:B0-----:R-:W-:-:S05]  /*24f80*/  IMAD.WIDE R2, R8, 0x4, R2 ;  /* 0x0000000408027825 */ /* 0x001fca00078e0202 */
[----:B------:R0:W5:Y:S02]  /*24f90*/  LDG.E R6, desc[UR60][R2.64] ;  /* 0x0000003c02067981 */ /* 0x000164000c1e1900 */
.L_x_6414:
[----:B------:R-:W-:Y:S05]  /*24fa0*/  BSYNC B0 ;  /* 0x0000000000007941 */ /* 0x000fea0003800000 */
.L_x_6413:
        /* <DEDUP_REMOVED lines=21> */
.L_x_6411:
[----:B------:R-:W-:-:S04]  /*25100*/  IMAD.IADD R8, R7, 0x1, -R8 ;  /* 0x0000000107087824 */ /* 0x000fc800078e0a08 */
[----:B------:R-:W-:-:S05]  /*25110*/  IMAD R2, R5, UR5, R8 ;  /* 0x0000000505027c24 */ /* 0x000fca000f8e0208 */
[----:B------:R-:W-:Y:S02]  /*25120*/  ISETP.GT.AND P0, PT, R2, UR6, PT ;  /* 0x0000000602007c0c */ /* 0x000fe4000bf04270 */
[----:B------:R-:W0:Y:S11]  /*25130*/  LDC.64 R2, c[0x0][0xc90] ;  /* 0x00032400ff027b82 */ /* 0x000e360000000a00 */
[----:B------:R-:W-:-:S04]  /*25140*/  VOTE.ANY R12, PT, !P0 ;  /* 0x00000000000c7806 */ /* 0x000fc800040e0100 */
[----:B------:R-:W1:Y:S02]  /*25150*/  POPC R7, R12 ;  /* 0x0000000c00077309 */ /* 0x000e640000000000 */
[----:B-1----:R-:W-:-:S05]  /*25160*/  IADD3 R19, R7, UR4, RZ ;  /* 0x0000000407137c10 */ /* 0x002fca000fffe0ff */
        /* <DEDUP_REMOVED lines=13> */
.L_x_6416:
        /* <DEDUP_REMOVED lines=22> */
[----:B------:R-:W-:-:S03]  /*253a0*/  IMAD.MOV R8, RZ, RZ, -R8 ;  /* 0x000000ffff087224 */ /* 0x000fc600078e0a08 */
[----:B------:R-:W-:Y:S01]  /*253b0*/  IADD3 R10, -R5, RZ, RZ ;  /* 0x000000ff050a7210 */ /* 0x000fe20007ffe1ff */
[----:B------:R-:W-:-:S03]  /*253c0*/  IMAD R8, R9, R8, R2 ;  /* 0x0000000809087224 */ /* 0x000fc600078e0202 */
[----:B------:R-:W-:Y:S02]  /*253d0*/  VIADDMNMX R11, R10, UR5, R11, PT ;  /* 0x000000050a0b7c46 */ /* 0x000fe4000b80010b */
[----:B------:R-:W-:Y:S02]  /*253e0*/  IADD3 R5, R8, R5, RZ ;  /* 0x0000000508057210 */ /* 0x000fe40007ffe0ff */
[----:B------:R-:W-:-:S04]  /*253f0*/  IABS R7, R11 ;  /* 0x0000000b00077213 */ /* 0x000fc80000000000 */
[----:B------:R-:W1:Y:S08]  /*25400*/  I2F.RP R10, R7 ;  /* 0x00000007000a7306 */ /* 0x000e700000209400 */
[----:B-1----:R-:W1:Y:S02]  /*25410*/  MUFU.RCP R10, R10 ;  /* 0x0000000a000a7308 */ /* 0x002e640000001000 */
[----:B-1----:R-:W-:Y:S01]  /*25420*/  VIADD R3, R10, 0xffffffe ;  /* 0x0ffffffe0a037836 */ /* 0x002fe20000000000 */
[----:B------:R-:W-:-:S04]  /*25430*/  IABS R10, R11 ;  /* 0x0000000b000a7213 */ /* 0x000fc80000000000 */
[----:B------:R-:W-:Y:S01]  /*25440*/  IADD3 R10, RZ, -R10, RZ ;  /* 0x8000000aff0a7210 */ /* 0x000fe20007ffe0ff */
[----:B------:R-:W1:Y:S02]  /*25450*/  F2I.FTZ.U32.TRUNC.NTZ R3, R3 ;  /* 0x0000000300037305 */ /* 0x000e64000021f000 */
        /* <DEDUP_REMOVED lines=22> */
.L_x_6412:
[----:B------:R-:W-:Y:S01]  /*255c0*/  IMAD.MOV.U32 R17, RZ, RZ, RZ ;  /* 0x000000ffff117224 */ /* 0x000fe200078e00ff */
[----:B------:R-:W-:Y:S01]  /*255d0*/  MOV R18, RZ ;  /* 0x000000ff00127202 */ /* 0x000fe20000000f00 */
[----:B------:R-:W-:-:S07]  /*255e0*/  IMAD.U32 R16, RZ, RZ, UR6 ;  /* 0x00000006ff107e24 */ /* 0x000fce000f8e00ff */
.L_x_6417:
[----:B------:R-:W-:-:S13]  /*255f0*/  ISETP.NE.AND P0, PT, R0, RZ, PT ;  /* 0x000000ff0000720c */ /* 0x000fda0003f05270 */
[----:B------:R-:W1:Y:S01]  /*25600*/  @!P0 S2R R3, SR_CgaCtaId ;  /* 0x0000000000038919 */ /* 0x000e620000008800 */
[----:B------:R-:W-:-:S04]  /*25610*/  @!P0 MOV R0, 0x400 ;  /* 0x0000040000008802 */ /* 0x000fc80000000f00 */
[----:B-1----:R-:W-:-:S05]  /*25620*/  @!P0 LEA R0, R3, R0, 0x18 ;  /* 0x0000000003008211 */ /* 0x002fca00078ec0ff */
[----:B------:R1:W-:Y:S01]  /*25630*/  @!P0 STS.128 [R0+0x368d0], R16 ;  /* 0x0368d01000008388 */ /* 0x0003e20000000c00 */
[----:B------:R-:W-:Y:S06]  /*25640*/  BAR.ARV 0x5, 0x180 ;  /* 0x0146000000007b1d */ /* 0x000fec0000002000 */
.L_x_6410:
        /* <DEDUP_REMOVED lines=32> */
[----:B------:R-:W-:-:S07]  /*25850*/  LOP3.LUT R4, R6, 0x70, R4, 0xf8, !PT ;  /* 0x0000007006047812 */ /* 0x000fce00078ef804 */
[----:B------:R-:W-:Y:S02]  /*25860*/  @P0 LOP3.LUT R5, R5, 0x1, RZ, 0xfc, !PT ;  /* 0x0000000105050812 */ /* 0x000fe400078efcff */
[----:B------:R-:W-:Y:S02]  /*25870*/  ISETP.NE.OR P0, PT, R7, RZ, !P0 ;  /* 0x000000ff0700720c */ /* 0x000fe40004705670 */
[----:B0-----:R-:W-:Y:S02]  /*25880*/  MOV R3, UR4 ;  /* 0x0000000400037c02 */ /* 0x001fe40008000f00 */
[----:B------:R-:W-:-:S03]  /*25890*/  LOP3.LUT R5, R5, 0xfffffff7, RZ, 0xc0, !PT ;  /* 0xfffffff705057812 */ /* 0x000fc600078ec0ff */
[----:B------:R-:W-:Y:S01]  /*258a0*/  IMAD R2, R2, 0x2, R3 ;  /* 0x0000000202027824 */ /* 0x000fe200078e0203 */
[----:B------:R0:W-:Y:S04]  /*258b0*/  STL [R1+0x4], R3 ;  /* 0x0000040301007387 */ /* 0x0001e80000100800 */
[----:B------:R1:W-:Y:S01]  /*258c0*/  STL [R1+0x30], R2 ;  /* 0x0000300201007387 */ /* 0x0003e20000100800 */
[----:B------:R-:W-:-:S03]  /*258d0*/  @P0 LOP3.LUT R5, R5, 0x8, RZ, 0xfc, !PT ;  /* 0x0000000805050812 */ /* 0x000fc600078efcff */
[----:B------:R-:W-:Y:S01]  /*258e0*/  STL [R1+0x20], RZ ;  /* 0x000020ff01007387 */ /* 0x000fe20000100800 */
[----:B0-----:R-:W-:-:S03]  /*258f0*/  IMAD.MOV.U32 R3, RZ, RZ, 0x1 ;  /* 0x00000001ff037424 */ /* 0x001fc600078e00ff */
        /* <DEDUP_REMOVED lines=8> */
.L_x_6568:
        /* <DEDUP_REMOVED lines=15> */
[----:B------:R0:W-:Y:S08]  /*25a70*/  STL [R1+0x34], R4 ;  /* 0x0000340401007387 */ /* 0x0001f00000100800 */
[----:B------:R-:W-:-:S02]  /*25a80*/  @P0 LEA R2, P1, R4, UR4, 0x2 ;  /* 0x0000000404020c11 */ /* 0x000fc4000f8210ff */
[C---:B------:R-:W-:Y:S01]  /*25a90*/  SHF.L.U32 R15, R4.reuse, 0x2, RZ ;  /* 0x00000002040f7819 */ /* 0x040fe200000006ff */
[----:B------:R1:W-:Y:S01]  /*25aa0*/  STL [R1+0x44], R5 ;  /* 0x0000440501007387 */ /* 0x0003e20000100800 */
[C-C-:B------:R-:W-:Y:S01]  /*25ab0*/  @P0 LEA.HI.X R3, R4.reuse, UR5, R5.reuse, 0x2, P1 ;  /* 0x0000000504030c11 */ /* 0x140fe200088f1405 */
[----:B------:R-:W-:Y:S01]  /*25ac0*/  ULDC.64 UR4, c[0x0][0xa00] ;  /* 0x0002800000047ab9 */ /* 0x000fe20000000a00 */
[----:B------:R-:W-:Y:S02]  /*25ad0*/  SHF.L.U64.HI R14, R4, 0x2, R5 ;  /* 0x00000002040e7819 */ /* 0x000fe40000010205 */
[----:B---3-5:R-:W-:Y:S01]  /*25ae0*/  @P3 IADD3 R8, P1, R15, UR10, RZ ;  /* 0x0000000a0f083c10 */ /* 0x028fe2000ff3e0ff */
        /* <DEDUP_REMOVED lines=10> */
[----:B--2---:R-:W-:-:S02]  /*25b90*/  IADD3 R2, P0, R15, UR4, RZ ;  /* 0x000000040f027c10 */ /* 0x004fc4000ff1e0ff */
[----:B------:R-:W-:Y:S02]  /*25ba0*/  ISETP.NE.AND.EX P1, PT, RZ, UR5, PT, P1 ;  /* 0x00000005ff007c0c */ /* 0x000fe4000bf25310 */
[C---:B------:R-:W-:Y:S01]  /*25bb0*/  IADD3.X R3, R14.reuse, UR5, RZ, P0, !PT ;  /* 0x000000050e037c10 */ /* 0x040fe200087fe4ff */
[----:B------:R-:W-:Y:S01]  /*25bc0*/  ULDC UR4, c[0x0][0x288] ;  /* 0x0000a20000047ab9 */ /* 0x000fe20000000800 */
[----:B0-----:R-:W-:Y:S01]  /*25bd0*/  IADD3 R4, P0, R15, UR8, RZ ;  /* 0x000000080f047c10 */ /* 0x001fe2000ff1e0ff */
[----:B------:R0:W5:Y:S03]  /*25be0*/  @P2 LDG.E R11, desc[UR60][R6.64] ;  /* 0x0000003c060b2981 */ /* 0x000166000c1e1900 */
[----:B-1----:R-:W-:Y:S02]  /*25bf0*/  IADD3.X R5, R14, UR9, RZ, P0, !PT ;  /* 0x000000090e057c10 */ /* 0x002fe400087fe4ff */
[----:B------:R-:W-:-:S03]  /*25c00*/  ISETP.NE.U32.AND P0, PT, RZ, UR8, PT ;  /* 0x00000008ff007c0c */ /* 0x000fc6000bf05070 */
[----:B------:R-:W2:Y:S01]  /*25c10*/  @P1 LDG.E R12, desc[UR60][R2.64] ;  /* 0x0000003c020c1981 */ /* 0x000ea2000c1e1900 */
        /* <DEDUP_REMOVED lines=15> */
[----:B------:R-:W-:Y:S02]  /*25d10*/  IMAD.U32 R8, RZ, RZ, UR5 ;  /* 0x00000005ff087e24 */ /* 0x000fe4000f8e00ff */
[----:B------:R-:W-:Y:S01]  /*25d20*/  IMAD.U32 R9, RZ, RZ, UR4 ;  /* 0x00000004ff097e24 */ /* 0x000fe2000f8e00ff */
[----:B0-----:R-:W-:Y:S06]  /*25d30*/  @P3 BRA `(.L_x_6419) ;  /* 0x0000000000143947 */ /* 0x001fec0003800000 */
[----:B------:R-:W-:Y:S05]  /*25d40*/  @!P1 BRA `(.L_x_6419) ;  /* 0x0000000000109947 */ /* 0x000fea0003800000 */
[----:B------:R-:W2:Y:S04]  /*25d50*/  LDG.E R12, desc[UR60][R2.64] ;  /* 0x0000003c020c7981 */ /* 0x000ea8000c1e1900 */
[----:B------:R-:W2:Y:S02]  /*25d60*/  LDG.E R2, desc[UR60][R2.64+0x4] ;  /* 0x0000043c02027981 */ /* 0x000ea4000c1e1900 */
[----:B--2--5:R-:W-:-:S05]  /*25d70*/  IADD3 R13, -R12, R2, RZ ;  /* 0x000000020c0d7210 */ /* 0x024fca0007ffe1ff */
[----:B------:R0:W-:Y:S02]  /*25d80*/  STL [R1+0x40], R13 ;  /* 0x0000400d01007387 */ /* 0x0001e40000100800 */
.L_x_6419:
        /* <DEDUP_REMOVED lines=8> */
[----:B-1----:R-:W-:-:S04]  /*25e10*/  IADD3 R2, P1, R15, UR4, RZ ;  /* 0x000000040f027c10 */ /* 0x002fc8000ff3e0ff */
[----:B------:R-:W-:-:S05]  /*25e20*/  IADD3.X R3, R14, UR5, RZ, P1, !PT ;  /* 0x000000050e037c10 */ /* 0x000fca0008ffe4ff */
[----:B------:R1:W5:Y:S01]  /*25e30*/  LDG.E R9, desc[UR60][R2.64] ;  /* 0x0000003c02097981 */ /* 0x000362000c1e1900 */
[----:B------:R-:W-:Y:S05]  /*25e40*/  BRA `(.L_x_6421) ;  /* 0x0000000000107947 */ /* 0x000fea0003800000 */
.L_x_6420:
[----:B------:R-:W-:Y:S05]  /*25e50*/  @!P2 BRA `(.L_x_6421) ;  /* 0x00000000000ca947 */ /* 0x000fea0003800000 */
[----:B------:R-:W2:Y:S04]  /*25e60*/  LDG.E R9, desc[UR60][R6.64] ;  /* 0x0000003c06097981 */ /* 0x000ea8000c1e1900 */
[----:B------:R-:W2:Y:S02]  /*25e70*/  LDG.E R6, desc[UR60][R6.64+0x4] ;  /* 0x0000043c06067981 */ /* 0x000ea4000c1e1900 */
[----:B--2---:R-:W-:-:S07]  /*25e80*/  IMAD.IADD R9, R6, 0x1, -R9 ;  /* 0x0000000106097824 */ /* 0x004fce00078e0a09 */
.L_x_6421:
[----:B-1----:R-:W2:Y:S01]  /*25e90*/  @P0 LDG.E R2, desc[UR60][R4.64] ;  /* 0x0000003c04020981 */ /* 0x002ea2000c1e1900 */
[----:B------:R-:W1:Y:S03]  /*25ea0*/  LDC R3, c[0x0][0x448] ;  /* 0x00011200ff037b82 */ /* 0x000e660000000800 */
[----:B------:R-:W2:Y:S01]  /*25eb0*/  @P0 LDG.E R4, desc[UR60][R4.64+0x4] ;  /* 0x0000043c04040981 */ /* 0x000ea2000c1e1900 */
[----:B-----5:R-:W-:Y:S01]  /*25ec0*/  IMAD.IADD R0, R9, 0x1, -R0 ;  /* 0x0000000109007824 */ /* 0x020fe200078e0a00 */
[----:B------:R-:W-:Y:S01]  /*25ed0*/  BSSY B0, `(.L_x_6422) ;  /* 0x0000176000007945 */ /* 0x000fe20003800000 */
[----:B------:R-:W-:Y:S02]  /*25ee0*/  PLOP3.LUT P5, PT, PT, PT, PT, 0x80, 0x0 ;  /* 0x000000000000781c */ /* 0x000fe40003faf070 */
[----:B-1----:R-:W-:-:S13]  /*25ef0*/  ISETP.NE.AND P1, PT, R3, 0x1, PT ;  /* 0x000000010300780c */ /* 0x002fda0003f25270 */
[----:B------:R-:W1:Y:S01]  /*25f00*/  @P1 LDC R3, c[0x0][0x44c] ;  /* 0x00011300ff031b82 */ /* 0x000e620000000800 */
[----:B--2---:R-:W-:-:S07]  /*25f10*/  @P0 IMAD.IADD R8, R4, 0x1, -R2 ;  /* 0x0000000104080824 */ /* 0x004fce00078e0a02 */
[----:B------:R-:W2:Y:S01]  /*25f20*/  @P1 LDC R4, c[0x0][0x450] ;  /* 0x00011400ff041b82 */ /* 0x000ea20000000800 */
[----:B------:R-:W-:-:S05]  /*25f30*/  IMAD.SHL.U32 R2, R17, 0x80, RZ ;  /* 0x0000008011027824 */ /* 0x000fca00078e00ff */
[----:B------:R-:W-:-:S05]  /*25f40*/  IADD3 R2, R2, 0x7f, RZ ;  /* 0x0000007f02027810 */ /* 0x000fca0007ffe0ff */
[----:B-1----:R-:W-:-:S04]  /*25f50*/  @P1 IMAD.HI.U32 R3, R2, R3, RZ ;  /* 0x0000000302031227 */ /* 0x002fc800078e00ff */
[----:B------:R-:W-:Y:S01]  /*25f60*/  IMAD.MOV.U32 R5, RZ, RZ, R2 ;  /* 0x000000ffff057224 */ /* 0x000fe200078e0002 */
[----:B------:R-:W-:Y:S02]  /*25f70*/  MOV R2, RZ ;  /* 0x000000ff00027202 */ /* 0x000fe40000000f00 */
[----:B--2---:R-:W-:Y:S01]  /*25f80*/  @P1 SHF.R.U32.HI R5, RZ, R4, R3 ;  /* 0x00000004ff051219 */ /* 0x004fe20000011603 */
[----:B------:R-:W-:-:S04]  /*25f90*/  IMAD.IADD R4, R0, 0x1, R8 ;  /* 0x0000000100047824 */ /* 0x000fc800078e0208 */
[C---:B------:R-:W-:Y:S01]  /*25fa0*/  VIADD R3, R4.reuse, 0x6f ;  /* 0x0000006f04037836 */ /* 0x040fe20000000000 */
[----:B------:R-:W-:-:S03]  /*25fb0*/  IADD3 R21, R4, 0x70, -R13 ;  /* 0x0000007004157810 */ /* 0x000fc60007ffe80d */
[----:B------:R-:W-:-:S04]  /*25fc0*/  IMAD.HI R6, R3, -0x6db6db6d, R2 ;  /* 0x9249249303067827 */ /* 0x000fc800078e0202 */
[----:B------:R-:W-:Y:S01]  /*25fd0*/  IMAD.IADD R3, R21, 0x1, R5 ;  /* 0x0000000115037824 */ /* 0x000fe200078e0205 */
[----:B------:R-:W-:-:S03]  /*25fe0*/  SHF.R.U32.HI R20, RZ, 0x1f, R6 ;  /* 0x0000001fff147819 */ /* 0x000fc60000011606 */
[----:B------:R-:W-:Y:S01]  /*25ff0*/  IMAD.HI R2, R3, -0x6db6db6d, R2 ;  /* 0x9249249303027827 */ /* 0x000fe200078e0202 */
        /* <DEDUP_REMOVED lines=8> */
[----:B------:R-:W-:Y:S02]  /*26080*/  ISETP.GT.AND P1, PT, R2, R0, PT ;  /* 0x000000000200720c */ /* 0x000fe40003f24270 */
[----:B------:R-:W-:-:S05]  /*26090*/  SHF.R.U32.HI R4, RZ, 0x4, R0 ;  /* 0x00000004ff047819 */ /* 0x000fca0000011600 */
[----:B------:R-:W-:-:S04]  /*260a0*/  IMAD.WIDE.U32 R4, R4, 0x24924925, RZ ;  /* 0x2492492504047825 */ /* 0x000fc800078e00ff */
[----:B------:R-:W-:Y:S02]  /*260b0*/  IMAD.MOV.U32 R9, RZ, RZ, R5 ;  /* 0x000000ffff097224 */ /* 0x000fe400078e0005 */
[----:B------:R-:W-:Y:S01]  /*260c0*/  @P1 VIADD R3, R2, 0x6f ;  /* 0x0000006f02031836 */ /* 0x000fe20000000000 */
[----:B------:R-:W-:Y:S01]  /*260d0*/  @P1 MOV R2, RZ ;  /* 0x000000ff00021202 */ /* 0x000fe20000000f00 */
[----:B------:R-:W-:-:S04]  /*260e0*/  IMAD.MOV.U32 R7, RZ, RZ, R9 ;  /* 0x000000ffff077224 */ /* 0x000fc800078e0009 */
[----:B------:R-:W-:-:S05]  /*260f0*/  @P1 IMAD.HI R2, R3, -0x6db6db6d, R2 ;  /* 0x9249249303021827 */ /* 0x000fca00078e0202 */
        /* <DEDUP_REMOVED lines=11> */
.L_x_6611:
[----:B--2---:R-:W-:Y:S02]  /*261b0*/  ISETP.NE.AND P0, PT, R14, RZ, PT ;  /* 0x000000ff0e00720c */ /* 0x004fe40003f05270 */
[----:B------:R-:W-:-:S11]  /*261c0*/  PLOP3.LUT P2, PT, PT, PT, PT, 0x8, 0x0 ;  /* 0x000000000000781c */ /* 0x000fd60003f4e170 */
[----:B------:R-:W-:Y:S05]  /*261d0*/  @P0 BRA `(.L_x_6425) ;  /* 0x00000000000c0947 */ /* 0x000fea0003800000 */
[----:B------:R-:W-:-:S03]  /*261e0*/  UMOV UR4, 0xffffffff ;  /* 0xffffffff00047882 */ /* 0x000fc60000000000 */
[----:B------:R-:W-:Y:S05]  /*261f0*/  BRA.DIV UR4, `(.L_x_6426) ;  /* 0x0000007a04547947 */ /* 0x000fea000b800000 */
[----:B------:R-:W-:-:S13]  /*26200*/  ELECT P2, URZ, PT ;  /* 0x00000000003f782f */ /* 0x000fda0003840000 */
.L_x_6425:
        /* <DEDUP_REMOVED lines=10> */
.L_x_6614:
[----:B------:R-:W-:Y:S05]  /*262b0*/  BSYNC B1 ;  /* 0x0000000000017941 */ /* 0x000fea0003800000 */
.L_x_6427:
        /* <DEDUP_REMOVED lines=13> */
.L_x_6615:
[----:B------:R-:W-:Y:S05]  /*26390*/  BSYNC B2 ;  /* 0x0000000000027941 */ /* 0x000fea0003800000 */
.L_x_6431:
        /* <DEDUP_REMOVED lines=8> */
.L_x_6434:
[----:B------:R-:W-:Y:S05]  /*26420*/  BSYNC B2 ;  /* 0x0000000000027941 */ /* 0x000fea0003800000 */
.L_x_6433:
        /* <DEDUP_REMOVED lines=14> */
.L_x_6435:
        /* <DEDUP_REMOVED lines=16> */
.L_x_6436:
        /* <DEDUP_REMOVED lines=16> */
.L_x_6437:
        /* <DEDUP_REMOVED lines=13> */
.L_x_6616:
[----:B------:R-:W-:Y:S05]  /*267e0*/  BSYNC B2 ;  /* 0x0000000000027941 */ /* 0x000fea0003800000 */
.L_x_6438:
[----:B------:R-:W-:Y:S01]  /*267f0*/  BSSY B2, `(.L_x_6440) ;  /* 0x000000a000027945 */ /* 0x000fe20003800000 */
[----:B------:R-:W-:Y:S01]  /*26800*/  IMAD.MOV.U32 R12, RZ, RZ, 0x0 ;  /* 0x00000000ff0c7424 */ /* 0x000fe200078e00ff */
[----:B0-----:R-:W-:Y:S02]  /*26810*/  MOV R13, 0x12f00000 ;  /* 0x12f00000000d7802 */ /* 0x001fe40000000f00 */
[----:B------:R-:W-:Y:S05]  /*26820*/  @P4 BRA `(.L_x_6441) ;  /* 0x0000000000184947 */ /* 0x000fea0003800000 */
[----:B------:R-:W3:Y:S02]  /*26830*/  LDL R2, [R1+0x8] ;  /* 0x0000080001027983 */ /* 0x000ee40000100800 */
[----:B---3--:R-:W-:Y:S01]  /*26840*/  LOP3.LUT P0, RZ, R2, 0x1, RZ, 0xc0, !PT ;  /* 0x0000000102ff7812 */ /* 0x008fe2000780c0ff */
[----:B------:R-:W-:-:S04]  /*26850*/  IMAD.MOV.U32 R2, RZ, RZ, 0xa800 ;  /* 0x0000a800ff027424 */ /* 0x000fc800078e00ff */
[----:B------:R0:W-:Y:S08]  /*26860*/  SYNCS.ARRIVE.TRANS64 RZ, [R4+URZ+0x368b0], R2 ;  /* 0x0368b00204ff79a7 */ /* 0x0001f0000800003f */
[----:B------:R-:W-:Y:S05]  /*26870*/  @!P0 BRA `(.L_x_6441) ;  /* 0x0000000000048947 */ /* 0x000fea0003800000 */
[----:B------:R-:W-:Y:S01]  /*26880*/  BPT.TRAP 0x1 ;  /* 0x000000040000795c */ /* 0x000fe20000300000 */
.L_x_6441:
[----:B------:R-:W-:Y:S05]  /*26890*/  BSYNC B2 ;  /* 0x0000000000027941 */ /* 0x000fea0003800000 */
.L_x_6440:
        /* <DEDUP_REMOVED lines=8> */
.L_x_6442:
        /* <DEDUP_REMOVED lines=15> */
.L_x_6443:
        /* <DEDUP_REMOVED lines=15> */
.L_x_6444:
        /* <DEDUP_REMOVED lines=10> */
.L_x_6430:
[----:B------:R-:W-:Y:S05]  /*26ba0*/  BSYNC B1 ;  /* 0x0000000000017941 */ /* 0x000fea0003800000 */
.L_x_6429:
[----:B-1----:R-:W2:Y:S04]  /*26bb0*/  LDL.LU R2, [R1+0x20] ;  /* 0x0000200001027983 */ /* 0x002ea80000300800 */
        /* <DEDUP_REMOVED lines=12> */
.L_x_6461:
        /* <DEDUP_REMOVED lines=14> */
.L_x_6617:
[----:B------:R-:W-:Y:S05]  /*26d60*/  BSYNC B2 ;  /* 0x0000000000027941 */ /* 0x000fea0003800000 */
.L_x_6447:
        /* <DEDUP_REMOVED lines=8> */
.L_x_6450:
[----:B------:R-:W-:Y:S05]  /*26df0*/  BSYNC B2 ;  /* 0x0000000000027941 */ /* 0x000fea0003800000 */
.L_x_6449:
[----:B------:R-:W3:Y:S04]  /*26e00*/  LDL R3, [R1+0x4] ;  /* 0x0000040001037983 */ /* 0x000ee80000100800 */
[----:B--2---:R-:W3:Y:S01]  /*26e10*/  LDL R2, [R1+0x20] ;  /* 0x0000200001027983 */ /* 0x004ee20000100800 */
[----:B------:R-:W-:Y:S01]  /*26e20*/  MOV R11, RZ ;  /* 0x000000ff000b7202 */ /* 0x000fe20000000f00 */
[----:B------:R-:W-:Y:S01]  /*26e30*/  UIADD3 UR4, UP0, UR36, 0x570, URZ ;  /* 0x0000057024047890 */ /* 0x000fe2000ff1e03f */
[----:B------:R-:W-:Y:S01]  /*26e40*/  PLOP3.LUT P0, PT, PT, PT, PT, 0x80, 0x0 ;  /* 0x000000000000781c */ /* 0x000fe20003f0f070 */
[----:B------:R-:W-:Y:S01]  /*26e50*/  UMOV UR6, 0x0 ;  /* 0x0000000000067882 */ /* 0x000fe20000000000 */
[----:B------:R-:W-:Y:S01]  /*26e60*/  R2UR UR10, R11 ;  /* 0x000000000b0a72ca */ /* 0x000fe200000e0000 */
[----:B------:R-:W-:Y:S01]  /*26e70*/  UIADD3.X UR5, URZ, UR37, URZ, UP0, !UPT ;  /* 0x000000253f057290 */ /* 0x000fe200087fe43f */
[----:B------:R-:W-:Y:S01]  /*26e80*/  UMOV UR7, 0x12f00000 ;  /* 0x12f0000000077882 */ /* 0x000fe20000000000 */
[----:B---3--:R-:W-:-:S02]  /*26e90*/  IMAD R4, R2, 0xa800, R3 ;  /* 0x0000a80002047824 */ /* 0x008fc400078e0203 */
[----:B------:R-:W-:Y:S02]  /*26ea0*/  IMAD R3, R7, 0x70, R10 ;  /* 0x0000007007037824 */ /* 0x000fe400078e020a */
[----:B------:R-:W-:Y:S02]  /*26eb0*/  VIADD R2, R6, 0x36890 ;  /* 0x0003689006027836 */ /* 0x000fe40000000000 */
[----:B------:R-:W-:-:S07]  /*26ec0*/  VIADD R8, R4, 0x21400 ;  /* 0x0002140004087836 */ /* 0x000fce0000000000 */
.L_x_6451:
        /* <DEDUP_REMOVED lines=16> */
.L_x_6452:
        /* <DEDUP_REMOVED lines=16> */
.L_x_6453:
        /* <DEDUP_REMOVED lines=13> */
.L_x_6618:
[----:B------:R-:W-:Y:S05]  /*271a0*/  BSYNC B2 ;  /* 0x0000000000027941 */ /* 0x000fea0003800000 */
.L_x_6454:
        /* <DEDUP_REMOVED lines=10> */
.L_x_6457:
[----:B------:R-:W-:Y:S05]  /*27250*/  BSYNC B2 ;  /* 0x0000000000027941 */ /* 0x000fea0003800000 */
.L_x_6456:
        /* <DEDUP_REMOVED lines=8> */
.L_x_6458:
        /* <DEDUP_REMOVED lines=15> */
.L_x_6459:
        /* <DEDUP_REMOVED lines=15> */
.L_x_6460:
        /* <DEDUP_REMOVED lines=10> */
.L_x_6446:
[----:B------:R-:W-:Y:S05]  /*27560*/  BSYNC B1 ;  /* 0x0000000000017941 */ /* 0x000fea0003800000 */
.L_x_6445:
[----:B------:R-:W2:Y:S04]  /*27570*/  LDL.LU R2, [R1+0x20] ;  /* 0x0000200001027983 */ /* 0x000ea80000300800 */
[----:B-1----:R-:W3:Y:S01]  /*27580*/  LDL.LU R5, [R1+0x24] ;  /* 0x0000240001057983 */ /* 0x002ee20000300800 */
        /* <DEDUP_REMOVED lines=10> */
.L_x_6423:
[----:B------:R-:W-:Y:S05]  /*27630*/  BSYNC B0 ;  /* 0x0000000000007941 */ /* 0x000fea0003800000 */
.L_x_6422:
        /* <DEDUP_REMOVED lines=9> */
[----:B-1----:R-:W-:Y:S01]  /*276d0*/  @P0 SHF.R.U32.HI R0, RZ, R3, R2 ;  /* 0x00000003ff000219 */ /* 0x002fe20000011602 */
[----:B------:R-:W-:-:S04]  /*276e0*/  IMAD.MOV.U32 R2, RZ, RZ, RZ ;  /* 0x000000ffff027224 */ /* 0x000fc800078e00ff */
[----:B------:R-:W-:-:S04]  /*276f0*/  IMAD.IADD R3, R21, 0x1, R0 ;  /* 0x0000000115037824 */ /* 0x000fc800078e0200 */
[----:B------:R-:W-:-:S05]  /*27700*/  IMAD.HI R2, R3, -0x6db6db6d, R2 ;  /* 0x9249249303027827 */ /* 0x000fca00078e0202 */
        /* <DEDUP_REMOVED lines=23> */
.L_x_6463:
        /* <DEDUP_REMOVED lines=21> */
.L_x_6466:
[----:B------:R-:W-:Y:S05]  /*279d0*/  BSYNC B6 ;  /* 0x0000000000067941 */ /* 0x000fea0003800000 */
.L_x_6465:
        /* <DEDUP_REMOVED lines=18> */
[----:B01----:R-:W-:-:S07]  /*27b00*/  IMAD.MOV.U32 R13, RZ, RZ, RZ ;  /* 0x000000ffff0d7224 */ /* 0x003fce00078e00ff */
[----:B------:R-:W-:-:S07]  /*27b10*/  LEPC R20, `(.L_x_6469) ;  /* 0x000000001014794e */ /* 0x000fce0000000000 */
[----:B--2---:R-:W-:Y:S05]  /*27b20*/  CALL.ABS.NOINC R2 ;  /* 0x0000000002007343 */ /* 0x004fea0003c00000 */
.L_x_6469:
        /* <DEDUP_REMOVED lines=16> */
.L_x_6468:
[----:B------:R-:W-:Y:S05]  /*27c30*/  BSYNC B6 ;  /* 0x0000000000067941 */ /* 0x000fea0003800000 */
.L_x_6467:
[----:B------:R-:W2:Y:S01]  /*27c40*/  LDL.LU R2, [R1] ;  /* 0x0000000001027983 */ /* 0x000ea20000300800 */
[----:B------:R-:W-:-:S03]  /*27c50*/  ULDC.64 UR4, c[0x0][0x9f8] ;  /* 0x00027e0000047ab9 */ /* 0x000fc60000000a00 */
[----:B------:R-:W3:Y:S04]  /*27c60*/  LDL.LU R4, [R1+0x10] ;  /* 0x0000100001047983 */ /* 0x000ee80000300800 */
[----:B------:R-:W4:Y:S01]  /*27c70*/  LDL R7, [R1+0x14] ;  /* 0x0000140001077983 */ /* 0x000f220000100800 */
[----:B------:R-:W-:-:S03]  /*27c80*/  ISETP.NE.U32.AND P0, PT, RZ, UR4, PT ;  /* 0x00000004ff007c0c */ /* 0x000fc6000bf05070 */
        /* <DEDUP_REMOVED lines=20> */
.L_x_6621:
        /* <DEDUP_REMOVED lines=12> */
.L_x_6624:
[----:B------:R-:W-:Y:S05]  /*27e90*/  @!P6 BRA `(.L_x_6471) ;  /* 0x000000040038e947 */ /* 0x000fea0003800000 */
[----:B------:R-:W-:-:S04]  /*27ea0*/  ISETP.NE.U32.AND P0, PT, R2, RZ, PT ;  /* 0x000000ff0200720c */ /* 0x000fc80003f05070 */
[----:B------:R-:W-:-:S13]  /*27eb0*/  ISETP.NE.AND.EX P0, PT, R3, RZ, PT, P0 ;  /* 0x000000ff0300720c */ /* 0x000fda0003f05300 */
[----:B------:R-:W-:Y:S05]  /*27ec0*/  @!P0 BRA `(.L_x_6473) ;  /* 0x0000000000548947 */ /* 0x000fea0003800000 */
[----:B------:R-:W2:Y:S01]  /*27ed0*/  LDC R6, c[0x0][0x43c] ;  /* 0x00010f00ff067b82 */ /* 0x000ea20000000800 */
[----:B------:R-:W-:Y:S01]  /*27ee0*/  IMAD.MOV.U32 R9, RZ, RZ, R4 ;  /* 0x000000ffff097224 */ /* 0x000fe200078e0004 */
[----:B------:R-:W-:-:S03]  /*27ef0*/  ULDC.64 UR4, c[0x0][0x428] ;  /* 0x00010a0000047ab9 */ /* 0x000fc60000000a00 */
[----:B-1----:R-:W-:Y:S01]  /*27f00*/  IMAD.MOV.U32 R0, RZ, RZ, R9 ;  /* 0x000000ffff007224 */ /* 0x002fe200078e0009 */
[----:B--2---:R-:W-:-:S13]  /*27f10*/  ISETP.NE.AND P0, PT, R6, 0x1, PT ;  /* 0x000000010600780c */ /* 0x004fda0003f05270 */
[----:B------:R-:W1:Y:S02]  /*27f20*/  @P0 LDC.64 R4, c[0x0][0x440] ;  /* 0x00011000ff040b82 */ /* 0x000e640000000a00 */
[----:B-1----:R-:W-:-:S05]  /*27f30*/  @P0 IMAD.HI.U32 R4, R9, R4, RZ ;  /* 0x0000000409040227 */ /* 0x002fca00078e00ff */
        /* <DEDUP_REMOVED lines=14> */
.L_x_6473:
[----:B------:R-:W3:Y:S04]  /*28020*/  LDL R7, [R1+0x4] ;  /* 0x0000040001077983 */ /* 0x000ee80000100800 */
[----:B-12---:R-:W3:Y:S04]  /*28030*/  LDL R0, [R1+0xc] ;  /* 0x00000c0001007983 */ /* 0x006ee80000100800 */
[----:B------:R-:W2:Y:S01]  /*28040*/  LDL R2, [R1+0x18] ;  /* 0x0000180001027983 */ /* 0x000ea20000100800 */
[----:B---3--:R-:W-:Y:S01]  /*28050*/  IMAD R0, R0, 0x8, R7 ;  /* 0x0000000800007824 */ /* 0x008fe200078e0207 */
[----:B--2---:R-:W-:-:S04]  /*28060*/  SHF.L.U32 R2, R2, 0x1f, RZ ;  /* 0x0000001f02027819 */ /* 0x004fc800000006ff */
[----:B------:R-:W1:Y:S02]  /*28070*/  SYNCS.PHASECHK.TRANS64.TRYWAIT P0, [R0+URZ+0x36840], R2 ;  /* 0x03684002000075a7 */ /* 0x000e64000800017f */
[----:B-1----:R-:W-:Y:S05]  /*28080*/  @!P0 BRA `(.L_x_6474) ;  /* 0x0000005c00908947 */ /* 0x002fea0003800000 */
.L_x_6625:
[----:B------:R2:W5:Y:S01]  /*28090*/  LDL R3, [R1+0x8] ;  /* 0x0000080001037983 */ /* 0x0005620000100800 */
        /* <DEDUP_REMOVED lines=9> */
.L_x_6475:
        /* <DEDUP_REMOVED lines=37> */
.L_x_6471:
        /* <DEDUP_REMOVED lines=35> */
[----:B0-----:R-:W-:Y:S01]  /*285b0*/  MOV R13, RZ ;  /* 0x000000ff000d7202 */ /* 0x001fe20000000f00 */
[----:B------:R-:W-:Y:S02]  /*285c0*/  IMAD.U32 R6, RZ, RZ, UR6 ;  /* 0x00000006ff067e24 */ /* 0x000fe4000f8e00ff */
[----:B------:R-:W-:-:S02]  /*285d0*/  IMAD.U32 R10, RZ, RZ, UR8 ;  /* 0x00000008ff0a7e24 */ /* 0x000fc4000f8e00ff */
[----:B------:R-:W-:Y:S02]  /*285e0*/  IMAD.U32 R11, RZ, RZ, UR9 ;  /* 0x00000009ff0b7e24 */ /* 0x000fe4000f8e00ff */
[----:B------:R-:W-:Y:S02]  /*285f0*/  IMAD.MOV.U32 R8, RZ, RZ, 0x70 ;  /* 0x00000070ff087424 */ /* 0x000fe400078e00ff */
[----:B------:R-:W-:-:S07]  /*28600*/  IMAD.MOV.U32 R12, RZ, RZ, 0x1 ;  /* 0x00000001ff0c7424 */ /* 0x000fce00078e00ff */
[----:B------:R-:W-:-:S07]  /*28610*/  LEPC R20, `(.L_x_6477) ;  /* 0x000000001014794e */ /* 0x000fce0000000000 */
[----:B-1----:R-:W-:Y:S05]  /*28620*/  CALL.ABS.NOINC R2 ;  /* 0x0000000002007343 */ /* 0x002fea0003c00000 */
.L_x_6477:
[----:B------:R-:W-:Y:S05]  /*28630*/  BSYNC B6 ;  /* 0x0000000000067941 */ /* 0x000fea0003800000 */
.L_x_6476:
        /* <DEDUP_REMOVED lines=11> */
[----:B0-----:R-:W-:Y:S01]  /*286f0*/  IMAD.SHL.U32 R9, R9, 0x8, RZ ;  /* 0x0000000809097824 */ /* 0x001fe200078e00ff */
[----:B------:R-:W-:-:S04]  /*28700*/  SHF.L.U32 R8, R8, 0x3, RZ ;  /* 0x0000000308087819 */ /* 0x000fc800000006ff */
[----:B------:R-:W-:Y:S02]  /*28710*/  LOP3.LUT R9, R9, 0x38, RZ, 0xc0, !PT ;  /* 0x0000003809097812 */ /* 0x000fe400078ec0ff */
[----:B------:R-:W-:Y:S02]  /*28720*/  LOP3.LUT R8, R8, 0x38, RZ, 0xc0, !PT ;  /* 0x0000003808087812 */ /* 0x000fe400078ec0ff */
[C---:B------:R-:W-:Y:S02]  /*28730*/  LOP3.LUT R11, R9.reuse, 0x40, RZ, 0xfc, !PT ;  /* 0x00000040090b7812 */ /* 0x040fe400078efcff */
[----:B------:R-:W-:Y:S02]  /*28740*/  LOP3.LUT R9, R9, 0x80, RZ, 0xfc, !PT ;  /* 0x0000008009097812 */ /* 0x000fe400078efcff */
[----:B-1----:R-:W-:-:S04]  /*28750*/  LOP3.LUT R10, R10, 0x7f, RZ, 0xc0, !PT ;  /* 0x0000007f0a0a7812 */ /* 0x002fc800078ec0ff */
        /* <DEDUP_REMOVED lines=17> */
[----:B-1----:R-:W-:-:S05]  /*28870*/  IMAD.SHL.U32 R4, R4, 0x10, RZ ;  /* 0x0000001004047824 */ /* 0x002fca00078e00ff */
[----:B------:R-:W-:Y:S02]  /*28880*/  LOP3.LUT R4, R5, 0x70, R4, 0xf8, !PT ;  /* 0x0000007005047812 */ /* 0x000fe400078ef804 */
[----:B------:R-:W1:Y:S02]  /*28890*/  @P0 LDC R5, c[0x0][0x44c] ;  /* 0x00011300ff050b82 */ /* 0x000e640000000800 */
[----:B------:R-:W-:-:S05]  /*288a0*/  LEA R4, R17, R4, 0x7 ;  /* 0x0000000411047211 */ /* 0x000fca00078e38ff */
        /* <DEDUP_REMOVED lines=27> */
[----:B------:R-:W-:-:S03]  /*28a60*/  IMAD R17, R17, 0x80, R10 ;  /* 0x0000008011117824 */ /* 0x000fc600078e020a */
[----:B------:R-:W-:Y:S04]  /*28a70*/  SHFL.IDX PT, R4, R2, RZ, 0x181f ;  /* 0x00181fff02047589 */ /* 0x000fe800000e0000 */
[----:B------:R-:W-:Y:S01]  /*28a80*/  SHFL.IDX PT, R6, R2, 0x1, 0x181f ;  /* 0x00381f0002067f89 */ /* 0x000fe200000e0000 */
[----:B--2---:R-:W-:-:S03]  /*28a90*/  IMAD R0, R5, R7, RZ ;  /* 0x0000000705007224 */ /* 0x004fc600078e02ff */
[----:B------:R-:W0:Y:S02]  /*28aa0*/  SHFL.IDX PT, R5, R3, RZ, 0x181f ;  /* 0x00181fff03057589 */ /* 0x000e2400000e0000 */
[----:B------:R-:W-:-:S13]  /*28ab0*/  ISETP.GE.AND P2, PT, R17, R0, PT ;  /* 0x000000001100720c */ /* 0x000fda0003f46270 */
[----:B0-----:R-:W-:-:S05]  /*28ac0*/  @!P2 LEA R5, P4, R8, R5, 0x1 ;  /* 0x000000050805a211 */ /* 0x001fca00078808ff */
[----:B------:R-:W-:-:S05]  /*28ad0*/  @!P2 IMAD.X R4, RZ, RZ, R4, P4 ;  /* 0x000000ffff04a224 */ /* 0x000fca00020e0604 */
[----:B------:R-:W-:-:S04]  /*28ae0*/  @!P2 LOP3.LUT R5, R5, R4, RZ, 0x3c, !PT ;  /* 0x000000040505a212 */ /* 0x000fc800078e3cff */
[----:B------:R-:W-:-:S04]  /*28af0*/  @!P2 LOP3.LUT R4, R5, R4, RZ, 0x3c, !PT ;  /* 0x000000040504a212 */ /* 0x000fc800078e3cff */
[----:B------:R-:W-:-:S05]  /*28b00*/  @!P2 LOP3.LUT R5, R5, R4, RZ, 0x3c, !PT ;  /* 0x000000040505a212 */ /* 0x000fca00078e3cff */
[----:B---3--:R-:W-:Y:S04]  /*28b10*/  @!P2 LDGSTS.E.BYPASS.LTC128B.128 [R9+0x15400], desc[UR60][R4.64], !P3 ;  /* 0x154000000409afae */ /* 0x008fe8000d901d7c */
[----:B------:R-:W-:Y:S04]  /*28b20*/  @!P2 LDGSTS.E.BYPASS.LTC128B.128 [R9+0x19400], desc[UR60][R4.64+0x80], !P0 ;  /* 0x194000800409afae */ /* 0x000fe8000c101d7c */
[----:B------:R0:W-:Y:S02]  /*28b30*/  @!P2 LDGSTS.E.BYPASS.LTC128B.128 [R9+0x1d400], desc[UR60][R4.64+0x100], !P1 ;  /* 0x1d4001000409afae */ /* 0x0001e4000c901d7c */
[----:B0-----:R-:W-:-:S05]  /*28b40*/  VIADD R4, R17, 0x10 ;  /* 0x0000001011047836 */ /* 0x001fca0000000000 */
[----:B------:R-:W-:Y:S02]  /*28b50*/  ISETP.GE.AND P2, PT, R4, R0, PT ;  /* 0x000000000400720c */ /* 0x000fe40003f46270 */
[----:B------:R-:W0:Y:S11]  /*28b60*/  SHFL.IDX PT, R4, R3, 0x1, 0x181f ;  /* 0x00381f0003047f89 */ /* 0x000e3600000e0000 */
        /* <DEDUP_REMOVED lines=8> */
[----:B------:R0:W-:Y:S02]  /*28bf0*/  @!P2 LDGSTS.E.BYPASS.LTC128B.128 [R9+0x1dc00], desc[UR60][R4.64+0x100], !P1 ;  /* 0x1dc001000409afae */ /* 0x0001e4000c901d7c */
[----:B0-----:R-:W-:-:S05]  /*28c00*/  VIADD R4, R17, 0x20 ;  /* 0x0000002011047836 */ /* 0x001fca0000000000 */
[----:B------:R-:W-:Y:S02]  /*28c10*/  ISETP.GE.AND P2, PT, R4, R0, PT ;  /* 0x000000000400720c */ /* 0x000fe40003f46270 */
[----:B------:R-:W0:Y:S11]  /*28c20*/  SHFL.IDX PT, R4, R3, 0x2, 0x181f ;  /* 0x00581f0003047f89 */ /* 0x000e3600000e0000 */
        /* <DEDUP_REMOVED lines=21> */
[----:B0-----:R-:W-:-:S04]  /*28d80*/  IADD3 R4, R17, 0x40, RZ ;  /* 0x0000004011047810 */ /* 0x001fc80007ffe0ff */
        /* <DEDUP_REMOVED lines=25> */
[----:B------:R-:W0:Y:S04]  /*28f20*/  SHFL.IDX PT, R4, R3, 0x6, 0x181f ;  /* 0x00d81f0003047f89 */ /* 0x000e2800000e0000 */
[----:B------:R-:W1:Y:S07]  /*28f30*/  SHFL.IDX PT, R3, R3, 0x7, 0x181f ;  /* 0x00f81f0003037f89 */ /* 0x000e6e00000e0000 */
[----:B0-----:R-:W-:-:S04]  /*28f40*/  @!P2 LEA R5, P4, R8, R4, 0x1 ;  /* 0x000000040805a211 */ /* 0x001fc800078808ff */
[----:B------:R-:W-:-:S04]  /*28f50*/  @!P2 IADD3.X R4, RZ, R6, RZ, P4, !PT ;  /* 0x00000006ff04a210 */ /* 0x000fc800027fe4ff */
[----:B------:R-:W-:-:S04]  /*28f60*/  @!P2 LOP3.LUT R5, R5, R4, RZ, 0x3c, !PT ;  /* 0x000000040505a212 */ /* 0x000fc800078e3cff */
[----:B------:R-:W-:-:S04]  /*28f70*/  @!P2 LOP3.LUT R4, R5, R4, RZ, 0x3c, !PT ;  /* 0x000000040504a212 */ /* 0x000fc800078e3cff */
[----:B------:R-:W-:-:S05]  /*28f80*/  @!P2 LOP3.LUT R5, R5, R4, RZ, 0x3c, !PT ;  /* 0x000000040505a212 */ /* 0x000fca00078e3cff */
[----:B------:R-:W-:Y:S04]  /*28f90*/  @!P2 LDGSTS.E.BYPASS.LTC128B.128 [R9+0x18400], desc[UR60][R4.64], !P3 ;  /* 0x184000000409afae */ /* 0x000fe8000d901d7c */
[----:B------:R-:W-:Y:S04]  /*28fa0*/  @!P2 LDGSTS.E.BYPASS.LTC128B.128 [R9+0x1c400], desc[UR60][R4.64+0x80], !P0 ;  /* 0x1c4000800409afae */ /* 0x000fe8000c101d7c */
[----:B------:R0:W-:Y:S04]  /*28fb0*/  @!P2 LDGSTS.E.BYPASS.LTC128B.128 [R9+0x20400], desc[UR60][R4.64+0x100], !P1 ;  /* 0x204001000409afae */ /* 0x0001e8000c901d7c */
[----:B01----:R0:W2:Y:S02]  /*28fc0*/  SHFL.IDX PT, R4, R2, 0x7, 0x181f ;  /* 0x00f81f0002047f89 */ /* 0x0030a400000e0000 */
.L_x_6642:
[----:B------:R-:W-:Y:S01]  /*28fd0*/  VIADD R17, R17, 0x70 ;  /* 0x0000007011117836 */ /* 0x000fe20000000000 */
[----:B------:R-:W-:Y:S04]  /*28fe0*/  BSSY B0, `(.L_x_6479) ;  /* 0x000000c000007945 */ /* 0x000fe80003800000 */
[----:B------:R-:W-:-:S13]  /*28ff0*/  ISETP.GE.AND P2, PT, R17, R0, PT ;  /* 0x000000001100720c */ /* 0x000fda0003f46270 */
[----:B------:R-:W-:Y:S05]  /*29000*/  @P2 BRA `(.L_x_6480) ;  /* 0x0000000000242947 */ /* 0x000fea0003800000 */
[----:B------:R-:W3:Y:S01]  /*29010*/  LDL R5, [R1+0x30] ;  /* 0x0000300001057983 */ /* 0x000ee20000100800 */
[----:B0-----:R-:W-:-:S05]  /*29020*/  LEA R2, P2, R8, R3, 0x1 ;  /* 0x0000000308027211 */ /* 0x001fca00078408ff */
[----:B--2---:R-:W-:-:S05]  /*29030*/  IMAD.X R3, RZ, RZ, R4, P2 ;  /* 0x000000ffff037224 */ /* 0x004fca00010e0604 */
[----:B------:R-:W-:Y:S01]  /*29040*/  @!PT LDS RZ, [RZ] ;  /* 0x00000000fffff984 */ /* 0x000fe20000000800 */
[----:B------:R-:W-:Y:S01]  /*29050*/  @!PT LDS RZ, [RZ] ;  /* 0x00000000fffff984 */ /* 0x000fe20000000800 */
[----:B------:R-:W-:Y:S01]  /*29060*/  @!PT LDS RZ, [RZ] ;  /* 0x00000000fffff984 */ /* 0x000fe20000000800 */
[----:B---3--:R1:W-:Y:S04]  /*29070*/  LDGSTS.E.BYPASS.LTC128B.128 [R5+0x18c00], desc[UR60][R2.64], !P3 ;  /* 0x18c0000002057fae */ /* 0x0083e8000d901d7c */
[----:B------:R1:W-:Y:S04]  /*29080*/  LDGSTS.E.BYPASS.LTC128B.128 [R5+0x1cc00], desc[UR60][R2.64+0x80], !P0 ;  /* 0x1cc0008002057fae */ /* 0x0003e8000c101d7c */
[----:B------:R1:W-:Y:S02]  /*29090*/  LDGSTS.E.BYPASS.LTC128B.128 [R5+0x20c00], desc[UR60][R2.64+0x100], !P1 ;  /* 0x20c0010002057fae */ /* 0x0003e4000c901d7c */
.L_x_6480:
[----:B------:R-:W-:Y:S05]  /*290a0*/  BSYNC B0 ;  /* 0x0000000000007941 */ /* 0x000fea0003800000 */
.L_x_6479:
[----:B------:R3:W5:Y:S01]  /*290b0*/  LDL R8, [R1+0x4] ;  /* 0x0000040001087983 */ /* 0x0007620000100800 */
[----:B------:R-:W-:Y:S01]  /*290c0*/  PLOP3.LUT P0, PT, PT, PT, PT, 0x80, 0x0 ;  /* 0x000000000000781c */ /* 0x000fe20003f0f070 */
[----:B------:R-:W-:-:S12]  /*290d0*/  NOP ;  /* 0x0000000000007918 */ /* 0x000fd80000000000 */
.L_x_6481:
[----:B01----:R-:W4:Y:S01]  /*290e0*/  LDL R2, [R1+0x4] ;  /* 0x0000040001027983 */ /* 0x003f220000100800 */
[----:B------:R-:W-:Y:S02]  /*290f0*/  PLOP3.LUT P1, PT, P1, P0, PT, 0xa2, 0x0 ;  /* 0x000000000000781c */ /* 0x000fe40000f21472 */
[----:B----4-:R-:W-:-:S08]  /*29100*/  @P0 R2UR P1, UR4, R2 ;  /* 0x00000000020402ca */ /* 0x010fd00000020000 */
[----:B------:R-:W-:-:S05]  /*29110*/  @P0 PLOP3.LUT P0, PT, P1, PT, PT, 0x80, 0x0 ;  /* 0x000000000000081c */ /* 0x000fca0000f0f070 */
[----:B------:R-:W-:Y:S01]  /*29120*/  @!P1 SYNCS.ARRIVE.TRANS64.RED.A0T1 RZ, [UR4+0x36800], RZ ;  /* 0x036800ffffff99a7 */ /* 0x000fe20008200404 */
[----:B------:R-:W-:Y:S07]  /*29130*/  @!P1 ARRIVES.LDGSTSBAR.64.TRANSCNT [UR4+0x36800] ;  /* 0x03680000ff0099b0 */ /* 0x000fee0008000a84 */
[----:B------:R-:W-:Y:S05]  /*29140*/  @P0 BRA.U.ANY `(.L_x_6481) ;  /* 0xfffffffd00e40947 */ /* 0x000fea000393ffff */
[----:B------:R-:W4:Y:S02]  /*29150*/  LDL.LU R3, [R1+0x50] ;  /* 0x0000500001037983 */ /* 0x000f240000300800 */
[----:B----4-:R-:W-:-:S05]  /*29160*/  VIADD R3, R3, 0x1 ;  /* 0x0000000103037836 */ /* 0x010fca0000000000 */
        /* <DEDUP_REMOVED lines=10> */
.L_x_6643:
[----:B------:R-:W-:Y:S05]  /*29210*/  BSYNC B0 ;  /* 0x0000000000007941 */ /* 0x000fea0003800000 */
.L_x_6482:
[----:B0-----:R-:W4:Y:S01]  /*29220*/  LDL R2, [R1+0x38] ;  /* 0x0000380001027983 */ /* 0x001f220000100800 */
[----:B------:R-:W-:Y:S01]  /*29230*/  BSSY B0, `(.L_x_6484) ;  /* 0x000025b000007945 */ /* 0x000fe20003800000 */
[----:B----4-:R-:W-:-:S13]  /*29240*/  ISETP.GE.AND P0, PT, R2, 0x2, PT ;  /* 0x000000020200780c */ /* 0x010fda0003f06270 */
[----:B------:R-:W-:Y:S05]  /*29250*/  @!P0 BRA `(.L_x_6485) ;  /* 0x0000002400608947 */ /* 0x000fea0003800000 */
[C---:B------:R-:W-:Y:S01]  /*29260*/  LOP3.LUT R0, R2.reuse, 0x1, RZ, 0xc0, !PT ;  /* 0x0000000102007812 */ /* 0x040fe200078ec0ff */
[----:B------:R-:W-:Y:S01]  /*29270*/  BSSY B2, `(.L_x_6486) ;  /* 0x00000cd000027945 */ /* 0x000fe20003800000 */
[----:B------:R-:W-:Y:S02]  /*29280*/  IADD3 R2, R2, -0x2, RZ ;  /* 0xfffffffe02027810 */ /* 0x000fe40007ffe0ff */
[----:B------:R-:W-:-:S03]  /*29290*/  ISETP.NE.U32.AND P0, PT, R0, 0x1, PT ;  /* 0x000000010000780c */ /* 0x000fc60003f05070 */
[----:B------:R-:W-:-:S10]  /*292a0*/  IMAD.MOV.U32 R0, RZ, RZ, R2 ;  /* 0x000000ffff007224 */ /* 0x000fd400078e0002 */
[----:B------:R-:W-:Y:S05]  /*292b0*/  @!P0 BRA `(.L_x_6487) ;  /* 0x0000000c00208947 */ /* 0x000fea0003800000 */
[----:B------:R-:W4:Y:S04]  /*292c0*/  LDL R5, [R1+0x8] ;  /* 0x0000080001057983 */ /* 0x000f280000100800 */
[----:B--2---:R-:W2:Y:S04]  /*292d0*/  LDL R4, [R1+0xc] ;  /* 0x00000c0001047983 */ /* 0x004ea80000100800 */
[----:B------:R-:W3:Y:S01]  /*292e0*/  LDL R3, [R1+0x18] ;  /* 0x0000180001037983 */ /* 0x000ee20000100800 */
[----:B------:R-:W-:Y:S01]  /*292f0*/  BSSY B1, `(.L_x_6488) ;  /* 0x00000c0000017945 */ /* 0x000fe20003800000 */
[----:B----4-:R-:W-:Y:S01]  /*29300*/  LOP3.LUT P1, RZ, R5, 0x4, RZ, 0xc0, !PT ;  /* 0x0000000405ff7812 */ /* 0x010fe2000782c0ff */
[----:B--2--5:R-:W-:-:S05]  /*29310*/  VIADD R8, R4, 0x1 ;  /* 0x0000000104087836 */ /* 0x024fca0000000000 */
[----:B------:R-:W-:-:S04]  /*29320*/  ISETP.NE.AND P0, PT, R8, 0x2, PT ;  /* 0x000000020800780c */ /* 0x000fc80003f05270 */
[----:B------:R-:W-:Y:S02]  /*29330*/  SEL R9, RZ, 0x1, P0 ;  /* 0x00000001ff097807 */ /* 0x000fe40000000000 */
[----:B------:R-:W-:Y:S02]  /*29340*/  SEL R8, R8, RZ, P0 ;  /* 0x000000ff08087207 */ /* 0x000fe40000000000 */
[----:B---3--:R-:W-:Y:S01]  /*29350*/  LOP3.LUT R9, R3, R9, RZ, 0x3c, !PT ;  /* 0x0000000903097212 */ /* 0x008fe200078e3cff */
        /* <DEDUP_REMOVED lines=10> */
[----:B------:R-:W-:Y:S01]  /*29400*/  IMAD.MOV.U32 R0, RZ, RZ, R2 ;  /* 0x000000ffff007224 */ /* 0x000fe200078e0002 */
[----:B------:R-:W-:Y:S01]  /*29410*/  ULDC.64 UR6, c[0x0][0x428] ;  /* 0x00010a0000067ab9 */ /* 0x000fe20000000a00 */
[----:B0-----:R-:W-:-:S13]  /*29420*/  ISETP.NE.AND P0, PT, R3, 0x1, PT ;  /* 0x000000010300780c */ /* 0x001fda0003f05270 */
[----:B-----5:R-:W0:Y:S02]  /*29430*/  @P0 LDC.64 R4, c[0x0][0x440] ;  /* 0x00011000ff040b82 */ /* 0x020e240000000a00 */
[----:B0-----:R-:W-:-:S05]  /*29440*/  @P0 IMAD.HI.U32 R4, R2, R4, RZ ;  /* 0x0000000402040227 */ /* 0x001fca00078e00ff */
[----:B------:R-:W-:-:S04]  /*29450*/  @P0 SHF.R.U32.HI R0, RZ, R5, R4 ;  /* 0x00000005ff000219 */ /* 0x000fc80000011604 */
[----:B------:R-:W-:Y:S01]  /*29460*/  IADD3 R7, -R0, RZ, RZ ;  /* 0x000000ff00077210 */ /* 0x000fe20007ffe1ff */
[--C-:B------:R-:W-:Y:S01]  /*29470*/  IMAD.MOV.U32 R4, RZ, RZ, R0.reuse ;  /* 0x000000ffff047224 */ /* 0x100fe200078e0000 */
[----:B------:R-:W-:-:S03]  /*29480*/  SHF.R.S32.HI R5, RZ, 0x1f, R0 ;  /* 0x0000001fff057819 */ /* 0x000fc60000011400 */
        /* <DEDUP_REMOVED lines=8> */
.L_x_6490:
[----:B------:R-:W2:Y:S01]  /*29510*/  LDL R0, [R1+0x4] ;  /* 0x0000040001007983 */ /* 0x000ea20000100800 */
[----:B------:R-:W-:Y:S01]  /*29520*/  BSSY B3, `(.L_x_6491) ;  /* 0x0000005000037945 */ /* 0x000fe20003800000 */
[----:B--2---:R-:W-:Y:S01]  /*29530*/  IMAD R3, R8, 0x8, R0 ;  /* 0x0000000808037824 */ /* 0x004fe200078e0200 */
[----:B------:R-:W-:-:S04]  /*29540*/  SHF.L.U32 R0, R9, 0x1f, RZ ;  /* 0x0000001f09007819 */ /* 0x000fc800000006ff */
[----:B------:R-:W1:Y:S02]  /*29550*/  SYNCS.PHASECHK.TRANS64.TRYWAIT P0, [R3+URZ+0x36840], R0 ;  /* 0x03684000030075a7 */ /* 0x000e64000800017f */
[----:B-1----:R-:W-:Y:S05]  /*29560*/  @!P0 BRA `(.L_x_6492) ;  /* 0x0000005400688947 */ /* 0x002fea0003800000 */
.L_x_6644:
[----:B------:R-:W-:Y:S05]  /*29570*/  BSYNC B3 ;  /* 0x0000000000037941 */ /* 0x000fea0003800000 */
.L_x_6491:
        /* <DEDUP_REMOVED lines=11> */
.L_x_6494:
[----:B------:R-:W-:Y:S05]  /*29630*/  BSYNC B3 ;  /* 0x0000000000037941 */ /* 0x000fea0003800000 */
.L_x_6493:
[----:B------:R-:W2:Y:S04]  /*29640*/  LDL R5, [R1+0x4] ;  /* 0x0000040001057983 */ /* 0x000ea80000100800 */
[----:B-1----:R-:W3:Y:S01]  /*29650*/  LDL R0, [R1+0x1c] ;  /* 0x00001c0001007983 */ /* 0x002ee20000100800 */
[----:B0-----:R-:W-:Y:S01]  /*29660*/  MOV R10, RZ ;  /* 0x000000ff000a7202 */ /* 0x001fe20000000f00 */
[----:B------:R-:W-:Y:S01]  /*29670*/  UIADD3 UR4, UP0, UR36, 0x370, URZ ;  /* 0x0000037024047890 */ /* 0x000fe2000ff1e03f */
[----:B------:R-:W-:Y:S01]  /*29680*/  PLOP3.LUT P0, PT, PT, PT, PT, 0x80, 0x0 ;  /* 0x000000000000781c */ /* 0x000fe20003f0f070 */
[----:B------:R-:W-:Y:S01]  /*29690*/  VIADD R3, R3, 0x36830 ;  /* 0x0003683003037836 */ /* 0x000fe20000000000 */
[----:B------:R-:W-:Y:S01]  /*296a0*/  R2UR UR10, R10 ;  /* 0x000000000a0a72ca */ /* 0x000fe200000e0000 */
[----:B------:R-:W-:Y:S01]  /*296b0*/  UIADD3.X UR5, URZ, UR37, URZ, UP0, !UPT ;  /* 0x000000253f057290 */ /* 0x000fe200087fe43f */
[----:B------:R-:W-:Y:S01]  /*296c0*/  UMOV UR6, 0x0 ;  /* 0x0000000000067882 */ /* 0x000fe20000000000 */
[----:B------:R-:W-:Y:S01]  /*296d0*/  UMOV UR7, 0x14f00000 ;  /* 0x14f0000000077882 */ /* 0x000fe20000000000 */
[----:B--2---:R-:W-:-:S02]  /*296e0*/  IMAD R6, R8, 0xa800, R5 ;  /* 0x0000a80008067824 */ /* 0x004fc400078e0205 */
[----:B---3--:R-:W-:Y:S02]  /*296f0*/  IMAD R0, R7, 0x70, R0 ;  /* 0x0000007007007824 */ /* 0x008fe400078e0200 */
[----:B------:R-:W-:-:S07]  /*29700*/  VIADD R5, R6, 0x21400 ;  /* 0x0002140006057836 */ /* 0x000fce0000000000 */
.L_x_6495:
        /* <DEDUP_REMOVED lines=16> */
.L_x_6496:
        /* <DEDUP_REMOVED lines=16> */
.L_x_6497:
        /* <DEDUP_REMOVED lines=18> */
.L_x_6645:
[----:B------:R-:W-:Y:S05]  /*29a30*/  BSYNC B3 ;  /* 0x0000000000037941 */ /* 0x000fea0003800000 */
.L_x_6498:
        /* <DEDUP_REMOVED lines=10> */
.L_x_6500:
[----:B------:R-:W2:Y:S01]  /*29ae0*/  LDL R3, [R1+0x8] ;  /* 0x0000080001037983 */ /* 0x000ea20000100800 */
[----:B------:R-:W-:Y:S01]  /*29af0*/  BSSY B3, `(.L_x_6501) ;  /* 0x0000004000037945 */ /* 0x000fe20003800000 */
[----:B--2---:R-:W-:-:S13]  /*29b00*/  LOP3.LUT P0, RZ, R3, 0x8, RZ, 0xc0, !PT ;  /* 0x0000000803ff7812 */ /* 0x004fda000780c0ff */
[----:B------:R-:W-:Y:S05]  /*29b10*/  @P0 BRA `(.L_x_6502) ;  /* 0x0000000000040947 */ /* 0x000fea0003800000 */
[----:B------:R-:W-:Y:S01]  /*29b20*/  BPT.TRAP 0x1 ;  /* 0x000000040000795c */ /* 0x000fe20000300000 */
.L_x_6502:
[----:B------:R-:W-:Y:S05]  /*29b30*/  BSYNC B3 ;  /* 0x0000000000037941 */ /* 0x000fea0003800000 */
.L_x_6501:
        /* <DEDUP_REMOVED lines=14> */
.L_x_6503:
        /* <DEDUP_REMOVED lines=16> */
.L_x_6504:
        /* <DEDUP_REMOVED lines=16> */
.L_x_6505:
        /* <DEDUP_REMOVED lines=13> */
.L_x_6489:
[----:B------:R-:W-:Y:S05]  /*29ef0*/  BSYNC B1 ;  /* 0x0000000000017941 */ /* 0x000fea0003800000 */
.L_x_6488:
[----:B------:R-:W2:Y:S04]  /*29f00*/  LDL.LU R0, [R1+0x38] ;  /* 0x0000380001007983 */ /* 0x000ea80000300800 */
[----:B------:R1:W-:Y:S04]  /*29f10*/  STL [R1+0x18], R9 ;  /* 0x0000180901007387 */ /* 0x0003e80000100800 */
[----:B------:R1:W-:Y:S02]  /*29f20*/  STL [R1+0xc], R8 ;  /* 0x00000c0801007387 */ /* 0x0003e40000100800 */
[----:B-12---:R-:W-:-:S07]  /*29f30*/  VIADD R0, R0, 0xfffffffd ;  /* 0xfffffffd00007836 */ /* 0x006fce0000000000 */
.L_x_6487:
[----:B------:R-:W-:Y:S05]  /*29f40*/  BSYNC B2 ;  /* 0x0000000000027941 */ /* 0x000fea0003800000 */
.L_x_6486:
[----:B------:R-:W-:-:S13]  /*29f50*/  ISETP.NE.AND P0, PT, R2, RZ, PT ;  /* 0x000000ff0200720c */ /* 0x000fda0003f05270 */
[----:B------:R-:W-:Y:S05]  /*29f60*/  @!P0 BRA `(.L_x_6485) ;  /* 0x00000018001c8947 */ /* 0x000fea0003800000 */
[----:B-----5:R1:W5:Y:S02]  /*29f70*/  LDL R8, [R1] ;  /* 0x0000000001087983 */ /* 0x0203640000100800 */
.L_x_6542:
[----:B0-2---:R-:W2:Y:S04]  /*29f80*/  LDL R4, [R1+0x8] ;  /* 0x0000080001047983 */ /* 0x005ea80000100800 */
[----:B------:R-:W4:Y:S04]  /*29f90*/  LDL R3, [R1+0xc] ;  /* 0x00000c0001037983 */ /* 0x000f280000100800 */
[----:B---3--:R-:W3:Y:S01]  /*29fa0*/  LDL R2, [R1+0x18] ;  /* 0x0000180001027983 */ /* 0x008ee20000100800 */
[----:B------:R-:W-:Y:S05]  /*29fb0*/  YIELD ;  /* 0x0000000000007946 */ /* 0x000fea0003800000 */
[----:B------:R-:W-:Y:S01]  /*29fc0*/  BSSY B1, `(.L_x_6506) ;  /* 0x00000be000017945 */ /* 0x000fe20003800000 */
[----:B--2---:R-:W-:Y:S01]  /*29fd0*/  LOP3.LUT P1, RZ, R4, 0x4, RZ, 0xc0, !PT ;  /* 0x0000000404ff7812 */ /* 0x004fe2000782c0ff */
[----:B----4-:R-:W-:-:S05]  /*29fe0*/  VIADD R4, R3, 0x1 ;  /* 0x0000000103047836 */ /* 0x010fca0000000000 */
[----:B------:R-:W-:-:S04]  /*29ff0*/  ISETP.NE.AND P0, PT, R4, 0x2, PT ;  /* 0x000000020400780c */ /* 0x000fc80003f05270 */
[----:B------:R-:W-:Y:S02]  /*2a000*/  SEL R5, RZ, 0x1, P0 ;  /* 0x00000001ff057807 */ /* 0x000fe40000000000 */
        /* <DEDUP_REMOVED lines=27> */
.L_x_6508:
[----:B------:R-:W2:Y:S01]  /*2a1c0*/  LDL R2, [R1+0x4] ;  /* 0x0000040001027983 */ /* 0x000ea20000100800 */
[----:B------:R-:W-:Y:S01]  /*2a1d0*/  BSSY B2, `(.L_x_6509) ;  /* 0x0000005000027945 */ /* 0x000fe20003800000 */
[----:B--2---:R-:W-:Y:S01]  /*2a1e0*/  IMAD R3, R4, 0x8, R2 ;  /* 0x0000000804037824 */ /* 0x004fe200078e0202 */
[----:B------:R-:W-:-:S04]  /*2a1f0*/  SHF.L.U32 R2, R5, 0x1f, RZ ;  /* 0x0000001f05027819 */ /* 0x000fc800000006ff */
[----:B------:R-:W2:Y:S02]  /*2a200*/  SYNCS.PHASECHK.TRANS64.TRYWAIT P0, [R3+URZ+0x36840], R2 ;  /* 0x03684002030075a7 */ /* 0x000ea4000800017f */
[----:B--2---:R-:W-:Y:S05]  /*2a210*/  @!P0 BRA `(.L_x_6510) ;  /* 0x0000004800648947 */ /* 0x004fea0003800000 */
.L_x_6646:
[----:B------:R-:W-:Y:S05]  /*2a220*/  BSYNC B2 ;  /* 0x0000000000027941 */ /* 0x000fea0003800000 */
.L_x_6509:
[----:B------:R-:W3:Y:S01]  /*2a230*/  S2R R7, SR_TID.X ;  /* 0x0000000000077919 */ /* 0x000ee20000002100 */
[----:B------:R-:W-:Y:S01]  /*2a240*/  BSSY B2, `(.L_x_6511) ;  /* 0x000000a000027945 */ /* 0x000fe20003800000 */
[----:B---3--:R-:W-:-:S04]  /*2a250*/  LOP3.LUT R7, R7, 0x7f, RZ, 0xc0, !PT ;  /* 0x0000007f07077812 */ /* 0x008fc800078ec0ff */
[----:B------:R-:W-:-:S13]  /*2a260*/  ISETP.NE.AND P0, PT, R7, RZ, PT ;  /* 0x000000ff0700720c */ /* 0x000fda0003f05270 */
[----:B------:R-:W-:Y:S05]  /*2a270*/  @P0 BRA `(.L_x_6512) ;  /* 0x0000000000180947 */ /* 0x000fea0003800000 */
[----:B------:R-:W3:Y:S01]  /*2a280*/  LDL R7, [R1+0x8] ;  /* 0x0000080001077983 */ /* 0x000ee20000100800 */
[----:B--2---:R-:W-:-:S04]  /*2a290*/  MOV R2, 0xa800 ;  /* 0x0000a80000027802 */ /* 0x004fc80000000f00 */
[----:B------:R4:W-:Y:S01]  /*2a2a0*/  SYNCS.ARRIVE.TRANS64 RZ, [R3+URZ+0x36830], R2 ;  /* 0x0368300203ff79a7 */ /* 0x0009e2000800003f */
[----:B---3--:R-:W-:-:S13]  /*2a2b0*/  LOP3.LUT P1, RZ, R7, 0x1, RZ, 0xc0, !PT ;  /* 0x0000000107ff7812 */ /* 0x008fda000782c0ff */
[----:B----4-:R-:W-:Y:S05]  /*2a2c0*/  @!P1 BRA `(.L_x_6512) ;  /* 0x0000000000049947 */ /* 0x010fea0003800000 */
[----:B------:R-:W-:Y:S01]  /*2a2d0*/  BPT.TRAP 0x1 ;  /* 0x000000040000795c */ /* 0x000fe20000300000 */
.L_x_6512:
[----:B------:R-:W-:Y:S05]  /*2a2e0*/  BSYNC B2 ;  /* 0x0000000000027941 */ /* 0x000fea0003800000 */
.L_x_6511:
        /* <DEDUP_REMOVED lines=12> */
[----:B0-----:R-:W-:-:S08]  /*2a3b0*/  VIADD R9, R7, 0x21400 ;  /* 0x0002140007097836 */ /* 0x001fd00000000000 */
.L_x_6513:
        /* <DEDUP_REMOVED lines=16> */
.L_x_6514:
        /* <DEDUP_REMOVED lines=16> */
.L_x_6515:
        /* <DEDUP_REMOVED lines=18> */
.L_x_6647:
[----:B------:R-:W-:Y:S05]  /*2a6e0*/  BSYNC B2 ;  /* 0x0000000000027941 */ /* 0x000fea0003800000 */
.L_x_6516:
        /* <DEDUP_REMOVED lines=10> */
.L_x_6518:
[----:B------:R-:W2:Y:S01]  /*2a790*/  LDL R3, [R1+0x8] ;  /* 0x0000080001037983 */ /* 0x000ea20000100800 */
[----:B------:R-:W-:Y:S01]  /*2a7a0*/  BSSY B2, `(.L_x_6519) ;  /* 0x0000004000027945 */ /* 0x000fe20003800000 */
[----:B--2---:R-:W-:-:S13]  /*2a7b0*/  LOP3.LUT P0, RZ, R3, 0x8, RZ, 0xc0, !PT ;  /* 0x0000000803ff7812 */ /* 0x004fda000780c0ff */
[----:B------:R-:W-:Y:S05]  /*2a7c0*/  @P0 BRA `(.L_x_6520) ;  /* 0x0000000000040947 */ /* 0x000fea0003800000 */
[----:B------:R-:W-:Y:S01]  /*2a7d0*/  BPT.TRAP 0x1 ;  /* 0x000000040000795c */ /* 0x000fe20000300000 */
.L_x_6520:
[----:B------:R-:W-:Y:S05]  /*2a7e0*/  BSYNC B2 ;  /* 0x0000000000027941 */ /* 0x000fea0003800000 */
.L_x_6519:
        /* <DEDUP_REMOVED lines=14> */
.L_x_6521:
        /* <DEDUP_REMOVED lines=16> */
.L_x_6522:
        /* <DEDUP_REMOVED lines=16> */
.L_x_6523:
        /* <DEDUP_REMOVED lines=13> */
.L_x_6507:
[----:B------:R-:W-:Y:S05]  /*2aba0*/  BSYNC B1 ;  /* 0x0000000000017941 */ /* 0x000fea0003800000 */
.L_x_6506:
        /* <DEDUP_REMOVED lines=12> */
[----:B0-----:R-:W-:Y:S02]  /*2ac70*/  IADD3 R6, R0, -0x1, RZ ;  /* 0xffffffff00067810 */ /* 0x001fe40007ffe0ff */
[----:B------:R-:W-:-:S04]  /*2ac80*/  ISETP.NE.U32.AND P0, PT, RZ, UR4, PT ;  /* 0x00000004ff007c0c */ /* 0x000fc8000bf05070 */
[----:B------:R-:W-:-:S13]  /*2ac90*/  ISETP.NE.AND.EX P0, PT, RZ, UR5, PT, P0 ;  /* 0x00000005ff007c0c */ /* 0x000fda000bf05300 */
[----:B------:R-:W-:Y:S05]  /*2aca0*/  @!P0 BRA `(.L_x_6526) ;  /* 0x00000000004c8947 */ /* 0x000fea0003800000 */
[----:B------:R-:W3:Y:S01]  /*2acb0*/  LDL R12, [R1+0x28] ;  /* 0x00002800010c7983 */ /* 0x000ee20000100800 */
[----:B-----5:R-:W0:Y:S01]  /*2acc0*/  LDC R8, c[0x0][0x43c] ;  /* 0x00010f00ff087b82 */ /* 0x020e220000000800 */
[----:B------:R-:W-:Y:S02]  /*2acd0*/  ULDC.64 UR6, c[0x0][0x428] ;  /* 0x00010a0000067ab9 */ /* 0x000fe40000000a00 */
[----:B------:R-:W4:Y:S01]  /*2ace0*/  LDL R9, [R1+0x14] ;  /* 0x0000140001097983 */ /* 0x000f220000100800 */
        /* <DEDUP_REMOVED lines=15> */
.L_x_6526:
[----:B------:R-:W3:Y:S01]  /*2ade0*/  LDL R2, [R1+0x4] ;  /* 0x0000040001027983 */ /* 0x000ee20000100800 */
[----:B------:R-:W-:Y:S01]  /*2adf0*/  BSSY B2, `(.L_x_6527) ;  /* 0x0000005000027945 */ /* 0x000fe20003800000 */
[----:B---3--:R-:W-:Y:S01]  /*2ae00*/  IMAD R3, R11, 0x8, R2 ;  /* 0x000000080b037824 */ /* 0x008fe200078e0202 */
[----:B------:R-:W-:-:S04]  /*2ae10*/  SHF.L.U32 R2, R10, 0x1f, RZ ;  /* 0x0000001f0a027819 */ /* 0x000fc800000006ff */
[----:B------:R-:W3:Y:S02]  /*2ae20*/  SYNCS.PHASECHK.TRANS64.TRYWAIT P0, [R3+URZ+0x36840], R2 ;  /* 0x03684002030075a7 */ /* 0x000ee4000800017f */
[----:B---3--:R-:W-:Y:S05]  /*2ae30*/  @!P0 BRA `(.L_x_6528) ;  /* 0x0000003c00848947 */ /* 0x008fea0003800000 */
.L_x_6648:
[----:B------:R-:W-:Y:S05]  /*2ae40*/  BSYNC B2 ;  /* 0x0000000000027941 */ /* 0x000fea0003800000 */
.L_x_6527:
[----:B------:R-:W4:Y:S01]  /*2ae50*/  S2R R7, SR_TID.X ;  /* 0x0000000000077919 */ /* 0x000f220000002100 */
[----:B------:R-:W-:Y:S01]  /*2ae60*/  BSSY B2, `(.L_x_6529) ;  /* 0x000000a000027945 */ /* 0x000fe20003800000 */
[----:B----4-:R-:W-:-:S04]  /*2ae70*/  LOP3.LUT R7, R7, 0x7f, RZ, 0xc0, !PT ;  /* 0x0000007f07077812 */ /* 0x010fc800078ec0ff */
[----:B------:R-:W-:-:S13]  /*2ae80*/  ISETP.NE.AND P0, PT, R7, RZ, PT ;  /* 0x000000ff0700720c */ /* 0x000fda0003f05270 */
[----:B------:R-:W-:Y:S05]  /*2ae90*/  @P0 BRA `(.L_x_6530) ;  /* 0x0000000000180947 */ /* 0x000fea0003800000 */
[----:B------:R-:W4:Y:S01]  /*2aea0*/  LDL R7, [R1+0x8] ;  /* 0x0000080001077983 */ /* 0x000f220000100800 */
[----:B---3--:R-:W-:-:S04]  /*2aeb0*/  MOV R2, 0xa800 ;  /* 0x0000a80000027802 */ /* 0x008fc80000000f00 */
[----:B------:R3:W-:Y:S01]  /*2aec0*/  SYNCS.ARRIVE.TRANS64 RZ, [R3+URZ+0x36830], R2 ;  /* 0x0368300203ff79a7 */ /* 0x0007e2000800003f */
[----:B----4-:R-:W-:-:S13]  /*2aed0*/  LOP3.LUT P1, RZ, R7, 0x1, RZ, 0xc0, !PT ;  /* 0x0000000107ff7812 */ /* 0x010fda000782c0ff */
[----:B---3--:R-:W-:Y:S05]  /*2aee0*/  @!P1 BRA `(.L_x_6530) ;  /* 0x0000000000049947 */ /* 0x008fea0003800000 */
[----:B------:R-:W-:Y:S01]  /*2aef0*/  BPT.TRAP 0x1 ;  /* 0x000000040000795c */ /* 0x000fe20000300000 */
.L_x_6530:
[----:B------:R-:W-:Y:S05]  /*2af00*/  BSYNC B2 ;  /* 0x0000000000027941 */ /* 0x000fea0003800000 */
.L_x_6529:
        /* <DEDUP_REMOVED lines=12> */
[----:B---3--:R-:W-:Y:S02]  /*2afd0*/  IMAD R2, R6, 0x70, R2 ;  /* 0x0000007006027824 */ /* 0x008fe400078e0202 */
[----:B------:R-:W-:-:S08]  /*2afe0*/  VIADD R9, R7, 0x21400 ;  /* 0x0002140007097836 */ /* 0x000fd00000000000 */
.L_x_6531:
        /* <DEDUP_REMOVED lines=16> */
.L_x_6532:
        /* <DEDUP_REMOVED lines=16> */
.L_x_6533:
        /* <DEDUP_REMOVED lines=16> */
.L_x_6649:
[----:B------:R-:W-:Y:S05]  /*2b2f0*/  BSYNC B2 ;  /* 0x0000000000027941 */ /* 0x000fea0003800000 */
.L_x_6534:
        /* <DEDUP_REMOVED lines=10> */
.L_x_6536:
[----:B------:R-:W2:Y:S01]  /*2b3a0*/  LDL R3, [R1+0x8] ;  /* 0x0000080001037983 */ /* 0x000ea20000100800 */
[----:B------:R-:W-:Y:S01]  /*2b3b0*/  BSSY B2, `(.L_x_6537) ;  /* 0x0000004000027945 */ /* 0x000fe20003800000 */
[----:B--2---:R-:W-:-:S13]  /*2b3c0*/  LOP3.LUT P0, RZ, R3, 0x8, RZ, 0xc0, !PT ;  /* 0x0000000803ff7812 */ /* 0x004fda000780c0ff */
[----:B------:R-:W-:Y:S05]  /*2b3d0*/  @P0 BRA `(.L_x_6538) ;  /* 0x0000000000040947 */ /* 0x000fea0003800000 */
[----:B------:R-:W-:Y:S01]  /*2b3e0*/  BPT.TRAP 0x1 ;  /* 0x000000040000795c */ /* 0x000fe20000300000 */
.L_x_6538:
[----:B------:R-:W-:Y:S05]  /*2b3f0*/  BSYNC B2 ;  /* 0x0000000000027941 */ /* 0x000fea0003800000 */
.L_x_6537:
[----:B------:R-:W2:Y:S04]  /*2b400*/  LDL R7, [R1+0x4] ;  /* 0x0000040001077983 */ /* 0x000ea80000100800 */
        /* <DEDUP_REMOVED lines=12> */
.L_x_6539:
        /* <DEDUP_REMOVED lines=16> */
.L_x_6540:
        /* <DEDUP_REMOVED lines=16> */
.L_x_6541:
        /* <DEDUP_REMOVED lines=13> */
.L_x_6525:
[----:B------:R-:W-:Y:S05]  /*2b7a0*/  BSYNC B1 ;  /* 0x0000000000017941 */ /* 0x000fea0003800000 */
.L_x_6524:
[C---:B------:R-:W-:Y:S01]  /*2b7b0*/  ISETP.GT.AND P0, PT, R0.reuse, 0x1, PT ;  /* 0x000000010000780c */ /* 0x040fe20003f04270 */
[----:B------:R-:W-:-:S12]  /*2b7c0*/  VIADD R0, R0, 0xfffffffe ;  /* 0xfffffffe00007836 */ /* 0x000fd80000000000 */
[----:B------:R-:W-:Y:S05]  /*2b7d0*/  @P0 BRA `(.L_x_6542) ;  /* 0xffffffe400e80947 */ /* 0x000fea000383ffff */
.L_x_6485:
[----:B------:R-:W-:Y:S05]  /*2b7e0*/  BSYNC B0 ;  /* 0x0000000000007941 */ /* 0x000fea0003800000 */
.L_x_6484:
[----:B------:R-:W4:Y:S01]  /*2b7f0*/  S2R R2, SR_TID.X ;  /* 0x0000000000027919 */ /* 0x000f220000002100 */
[----:B------:R-:W-:Y:S01]  /*2b800*/  BSSY B0, `(.L_x_6543) ;  /* 0x0000010000007945 */ /* 0x000fe20003800000 */
[----:B----4-:R-:W-:-:S04]  /*2b810*/  LOP3.LUT R2, R2, 0x7f, RZ, 0xc0, !PT ;  /* 0x0000007f02027812 */ /* 0x010fc800078ec0ff */
[----:B------:R-:W-:-:S13]  /*2b820*/  ISETP.NE.AND P0, PT, R2, RZ, PT ;  /* 0x000000ff0200720c */ /* 0x000fda0003f05270 */
[----:B------:R-:W-:Y:S05]  /*2b830*/  @P0 BRA `(.L_x_6544) ;  /* 0x0000000000300947 */ /* 0x000fea0003800000 */
[----:B------:R-:W4:Y:S01]  /*2b840*/  S2R R2, SR_LANEID ;  /* 0x0000000000027919 */ /* 0x000f220000000000 */
[----:B------:R-:W-:Y:S01]  /*2b850*/  VOTEU.ANY UR4, UPT, PT ;  /* 0x0000000000047886 */ /* 0x000fe200038e0100 */
[----:B0-2---:R-:W0:Y:S01]  /*2b860*/  LDC.64 R4, c[0x0][0xc60] ;  /* 0x00031800ff047b82 */ /* 0x005e220000000a00 */
[----:B------:R-:W4:Y:S02]  /*2b870*/  FLO.U32 R0, UR4 ;  /* 0x0000000400007d00 */ /* 0x000f2400080e0000 */
[----:B----4-:R-:W-:-:S06]  /*2b880*/  ISETP.EQ.U32.AND P0, PT, R0, R2, PT ;  /* 0x000000020000720c */ /* 0x010fcc0003f02070 */
[----:B------:R-:W0:Y:S07]  /*2b890*/  POPC R2, UR4 ;  /* 0x0000000400027d09 */ /* 0x000e2e0008000000 */
[----:B0-----:R-:W2:Y:S04]  /*2b8a0*/  @P0 ATOMG.E.ADD.STRONG.GPU PT, R2, desc[UR60][R4.64], R2 ;  /* 0x00000002040209a8 */ /* 0x001ea800081ee1fc */
[----:B--2---:R0:W2:Y:S02]  /*2b8b0*/  SHFL.IDX PT, R2, R2, R0, 0x1f ;  /* 0x00001f0002027589 */ /* 0x0040a400000e0000 */
[----:B0-----:R-:W0:Y:S02]  /*2b8c0*/  S2R R0, SR_LTMASK ;  /* 0x0000000000007919 */ /* 0x001e240000003900 */
[----:B0-----:R-:W-:-:S06]  /*2b8d0*/  LOP3.LUT R0, R0, UR4, RZ, 0xc0, !PT ;  /* 0x0000000400007c12 */ /* 0x001fcc000f8ec0ff */
[----:B------:R-:W2:Y:S02]  /*2b8e0*/  POPC R0, R0 ;  /* 0x0000000000007309 */ /* 0x000ea40000000000 */
[----:B--2---:R-:W-:-:S07]  /*2b8f0*/  IADD3 R16, R2, UR39, R0 ;  /* 0x0000002702107c10 */ /* 0x004fce000fffe000 */
.L_x_6544:
[----:B------:R-:W-:Y:S05]  /*2b900*/  BSYNC B0 ;  /* 0x0000000000007941 */ /* 0x000fea0003800000 */
.L_x_6543:
        /* <DEDUP_REMOVED lines=12> */
.L_x_6650:
[----:B------:R-:W-:Y:S05]  /*2b9d0*/  BSYNC B1 ;  /* 0x0000000000017941 */ /* 0x000fea0003800000 */
.L_x_6547:
        /* <DEDUP_REMOVED lines=10> */
.L_x_6549:
[----:B------:R-:W2:Y:S01]  /*2ba80*/  LDL R2, [R1+0x8] ;  /* 0x0000080001027983 */ /* 0x000ea20000100800 */
[----:B------:R-:W-:Y:S01]  /*2ba90*/  BSSY B1, `(.L_x_6550) ;  /* 0x0000004000017945 */ /* 0x000fe20003800000 */
[----:B--2---:R-:W-:-:S13]  /*2baa0*/  LOP3.LUT P0, RZ, R2, 0x8, RZ, 0xc0, !PT ;  /* 0x0000000802ff7812 */ /* 0x004fda000780c0ff */
[----:B------:R-:W-:Y:S05]  /*2bab0*/  @P0 BRA `(.L_x_6551) ;  /* 0x0000000000040947 */ /* 0x000fea0003800000 */
[----:B------:R-:W-:Y:S01]  /*2bac0*/  BPT.TRAP 0x1 ;  /* 0x000000040000795c */ /* 0x000fe20000300000 */
.L_x_6551:
[----:B------:R-:W-:Y:S05]  /*2bad0*/  BSYNC B1 ;  /* 0x0000000000017941 */ /* 0x000fea0003800000 */
.L_x_6550:
        /* <DEDUP_REMOVED lines=14> */
.L_x_6552:
        /* <DEDUP_REMOVED lines=16> */
.L_x_6553:
        /* <DEDUP_REMOVED lines=16> */
.L_x_6554:
        /* <DEDUP_REMOVED lines=11> */
.L_x_6546:
[----:B------:R-:W-:Y:S05]  /*2be70*/  BSYNC B0 ;  /* 0x0000000000007941 */ /* 0x000fea0003800000 */
.L_x_6545:
[----:B------:R-:W4:Y:S04]  /*2be80*/  LDL.LU R5, [R1+0xc] ;  /* 0x00000c0001057983 */ /* 0x000f280000300800 */
[----:B0-2---:R-:W2:Y:S01]  /*2be90*/  LDL.LU R4, [R1+0x18] ;  /* 0x0000180001047983 */ /* 0x005ea20000300800 */
[----:B----4-:R-:W-:-:S05]  /*2bea0*/  VIADD R0, R5, 0x1 ;  /* 0x0000000105007836 */ /* 0x010fca0000000000 */
[----:B------:R-:W-:-:S04]  /*2beb0*/  ISETP.NE.AND P0, PT, R0, 0x2, PT ;  /* 0x000000020000780c */ /* 0x000fc80003f05270 */
[----:B------:R-:W-:Y:S02]  /*2bec0*/  SEL R2, RZ, 0x1, P0 ;  /* 0x00000001ff027807 */ /* 0x000fe40000000000 */
[----:B------:R-:W-:Y:S02]  /*2bed0*/  SEL R0, R0, RZ, P0 ;  /* 0x000000ff00007207 */ /* 0x000fe40000000000 */
[----:B--2---:R-:W-:-:S03]  /*2bee0*/  LOP3.LUT R4, R4, R2, RZ, 0x3c, !PT ;  /* 0x0000000204047212 */ /* 0x004fc600078e3cff */
[----:B------:R0:W-:Y:S04]  /*2bef0*/  STL [R1+0xc], R0 ;  /* 0x00000c0001007387 */ /* 0x0001e80000100800 */
[----:B------:R0:W-:Y:S02]  /*2bf00*/  STL [R1+0x18], R4 ;  /* 0x0000180401007387 */ /* 0x0001e40000100800 */
.L_x_6464:
[----:B------:R-:W-:Y:S05]  /*2bf10*/  BSYNC B7 ;  /* 0x0000000000077941 */ /* 0x000fea0003800000 */
.L_x_6462:
[----:B------:R-:W2:Y:S02]  /*2bf20*/  LDL R7, [R1+0x8] ;  /* 0x0000080001077983 */ /* 0x000ea40000100800 */
[----:B--2---:R-:W-:-:S13]  /*2bf30*/  LOP3.LUT P0, RZ, R7, 0x10, RZ, 0xc0, !PT ;  /* 0x0000001007ff7812 */ /* 0x004fda000780c0ff */
[----:B------:R-:W-:Y:S05]  /*2bf40*/  @!P0 BRA `(.L_x_6555) ;  /* 0x0000000000288947 */ /* 0x000fea0003800000 */
[----:B------:R-:W-:Y:S05]  /*2bf50*/  WARPSYNC.ALL ;  /* 0x0000000000007948 */ /* 0x000fea0003800000 */
[----:B------:R-:W2:Y:S08]  /*2bf60*/  S2UR UR5, SR_CgaCtaId ;  /* 0x00000000000579c3 */ /* 0x000eb00000008800 */
[----:B------:R-:W-:Y:S06]  /*2bf70*/  BAR.SYNC.DEFER_BLOCKING 0x5, 0x180 ;  /* 0x0146000000007b1d */ /* 0x000fec0000010000 */
[----:B------:R-:W-:-:S02]  /*2bf80*/  UMOV UR4, 0x400 ;  /* 0x0000040000047882 */ /* 0x000fc40000000000 */
[----:B--2---:R-:W-:-:S06]  /*2bf90*/  ULEA UR4, UR5, UR4, 0x18 ;  /* 0x0000000405047291 */ /* 0x004fcc000f8ec03f */
[----:B0-----:R-:W-:-:S05]  /*2bfa0*/  IMAD.U32 R0, RZ, RZ, UR4 ;  /* 0x00000004ff007e24 */ /* 0x001fca000f8e00ff */
[----:B------:R2:W4:Y:S04]  /*2bfb0*/  LDS.128 R16, [R0+0x368d0] ;  /* 0x0368d00000107984 */ /* 0x0005280000000c00 */
[----:B------:R2:W-:Y:S01]  /*2bfc0*/  STL [R1+0x4], R0 ;  /* 0x0000040001007387 */ /* 0x0005e20000100800 */
[----:B------:R-:W-:Y:S06]  /*2bfd0*/  BAR.ARV 0x4, 0x180 ;  /* 0x0106000000007b1d */ /* 0x000fec0000002000 */
[----:B------:R-:W-:Y:S05]  /*2bfe0*/  BRA `(.L_x_6556) ;  /* 0x0000000800d87947 */ /* 0x000fea0003800000 */
.L_x_6555:
[----:B---3--:R-:W2:Y:S01]  /*2bff0*/  LDL R6, [R1+0x2c] ;  /* 0x00002c0001067983 */ /* 0x008ea20000100800 */
[----:B------:R-:W-:Y:S01]  /*2c000*/  UMOV UR4, 0xffffffff ;  /* 0xffffffff00047882 */ /* 0x000fe20000000000 */
[----:B--2---:R-:W-:Y:S02]  /*2c010*/  ISETP.NE.AND P5, PT, R6, 0x1f, PT ;  /* 0x0000001f0600780c */ /* 0x004fe40003fa5270 */
[----:B------:R-:W-:Y:S11]  /*2c020*/  BRA.DIV UR4, `(.L_x_6557) ;  /* 0x0000002e04447947 */ /* 0x000ff6000b800000 */
[----:B0-----:R-:W-:Y:S01]  /*2c030*/  IMAD.IADD R0, R19, 0x1, R6 ;  /* 0x0000000113007824 */ /* 0x001fe200078e0206 */
[----:B------:R-:W-:Y:S01]  /*2c040*/  ULDC UR4, c[0x0][0xc3c] ;  /* 0x00030f0000047ab9 */ /* 0x000fe20000000800 */
[----:B------:R-:W-:-:S03]  /*2c050*/  LOP3.LUT P4, RZ, R7, 0x1, RZ, 0xc0, !PT ;  /* 0x0000000107ff7812 */ /* 0x000fc6000788c0ff */
        /* <DEDUP_REMOVED lines=8> */
[----:B0-----:R-:W-:Y:S01]  /*2c0e0*/  IMAD.MOV.U32 R3, RZ, RZ, RZ ;  /* 0x000000ffff037224 */ /* 0x001fe200078e00ff */
[----:B--2---:R-:W-:Y:S02]  /*2c0f0*/  @!P0 MOV R3, R2 ;  /* 0x0000000200038202 */ /* 0x004fe40000000f00 */
[----:B------:R-:W-:-:S03]  /*2c100*/  ISETP.GE.U32.AND P0, PT, R6, 0x2, PT ;  /* 0x000000020600780c */ /* 0x000fc60003f06070 */
        /* <DEDUP_REMOVED lines=16> */
[----:B------:R0:W2:Y:S02]  /*2c210*/  SHFL.IDX PT, R16, R2, 0x1f, 0x1f ;  /* 0x03e01f0002107f89 */ /* 0x0000a400000e0000 */
.L_x_6660:
[----:B------:R-:W-:Y:S02]  /*2c220*/  ULDC UR4, c[0x0][0xc38] ;  /* 0x00030e0000047ab9 */ /* 0x000fe40000000800 */
[----:B------:R-:W-:-:S04]  /*2c230*/  IMAD.U32 R4, RZ, RZ, UR4 ;  /* 0x00000004ff047e24 */ /* 0x000fc8000f8e00ff */
[----:B--2---:R-:W-:-:S04]  /*2c240*/  IMAD R16, R16, R4, RZ ;  /* 0x0000000410107224 */ /* 0x004fc800078e02ff */
[----:B------:R-:W-:-:S05]  /*2c250*/  IMAD.IADD R5, R5, 0x1, R16 ;  /* 0x0000000105057824 */ /* 0x000fca00078e0210 */
[----:B------:R-:W-:-:S13]  /*2c260*/  ISETP.GT.AND P4, PT, R5, R0, PT ;  /* 0x000000000500720c */ /* 0x000fda0003f84270 */
[----:B------:R-:W-:Y:S05]  /*2c270*/  @P4 BRA `(.L_x_6558) ;  /* 0x0000000000a04947 */ /* 0x000fea0003800000 */
.L_x_6563:
[----:B0-----:R-:W0:Y:S01]  /*2c280*/  LDC R2, c[0x0][0xc3c] ;  /* 0x00030f00ff027b82 */ /* 0x001e220000000800 */
[----:B------:R-:W-:-:S05]  /*2c290*/  VIADD R19, R19, 0x1f ;  /* 0x0000001f13137836 */ /* 0x000fca0000000000 */
[----:B0-----:R-:W-:-:S13]  /*2c2a0*/  ISETP.GE.AND P4, PT, R19, R2, PT ;  /* 0x000000021300720c */ /* 0x001fda0003f86270 */
[----:B------:R-:W-:Y:S05]  /*2c2b0*/  @P4 BRA `(.L_x_6559) ;  /* 0x0000000400dc4947 */ /* 0x000fea0003800000 */
[----:B------:R-:W2:Y:S01]  /*2c2c0*/  LDL R3, [R1+0x2c] ;  /* 0x00002c0001037983 */ /* 0x000ea20000100800 */
[----:B------:R-:W-:Y:S01]  /*2c2d0*/  BSSY B0, `(.L_x_6560) ;  /* 0x0000008000007945 */ /* 0x000fe20003800000 */
[----:B--2---:R-:W-:Y:S01]  /*2c2e0*/  IMAD.IADD R4, R19, 0x1, R3 ;  /* 0x0000000113047824 */ /* 0x004fe200078e0203 */
[----:B------:R-:W-:-:S04]  /*2c2f0*/  MOV R3, RZ ;  /* 0x000000ff00037202 */ /* 0x000fc80000000f00 */
[----:B------:R-:W-:-:S13]  /*2c300*/  ISETP.GE.OR P4, PT, R4, R2, !P5 ;  /* 0x000000020400720c */ /* 0x000fda0006f86670 */
[----:B------:R-:W-:Y:S05]  /*2c310*/  @P4 BRA `(.L_x_6561) ;  /* 0x00000000000c4947 */ /* 0x000fea0003800000 */
[----:B------:R-:W0:Y:S02]  /*2c320*/  LDC.64 R2, c[0x0][0xc80] ;  /* 0x00032000ff027b82 */ /* 0x000e240000000a00 */
[----:B0-----:R-:W-:-:S06]  /*2c330*/  IMAD.WIDE R2, R4, 0x4, R2 ;  /* 0x0000000404027825 */ /* 0x001fcc00078e0202 */
[----:B------:R0:W5:Y:S02]  /*2c340*/  LDG.E R3, desc[UR60][R2.64] ;  /* 0x0000003c02037981 */ /* 0x000164000c1e1900 */
.L_x_6561:
[----:B------:R-:W-:Y:S05]  /*2c350*/  BSYNC B0 ;  /* 0x0000000000007941 */ /* 0x000fea0003800000 */
.L_x_6560:
        /* <DEDUP_REMOVED lines=20> */
.L_x_6668:
[----:B------:R-:W-:Y:S02]  /*2c4a0*/  ULDC UR4, c[0x0][0xc38] ;  /* 0x00030e0000047ab9 */ /* 0x000fe40000000800 */
[----:B------:R-:W-:-:S04]  /*2c4b0*/  IMAD.U32 R4, RZ, RZ, UR4 ;  /* 0x00000004ff047e24 */ /* 0x000fc8000f8e00ff */
[----:B--2---:R-:W-:-:S04]  /*2c4c0*/  IMAD R16, R16, R4, RZ ;  /* 0x0000000410107224 */ /* 0x004fc800078e02ff */
[----:B------:R-:W-:-:S05]  /*2c4d0*/  IMAD.IADD R5, R16, 0x1, R5 ;  /* 0x0000000110057824 */ /* 0x000fca00078e0205 */
[----:B------:R-:W-:-:S13]  /*2c4e0*/  ISETP.GT.AND P4, PT, R5, R0, PT ;  /* 0x000000000500720c */ /* 0x000fda0003f84270 */
[----:B------:R-:W-:Y:S05]  /*2c4f0*/  @!P4 BRA `(.L_x_6563) ;  /* 0xfffffffc0060c947 */ /* 0x000fea000383ffff */
.L_x_6558:
        /* <DEDUP_REMOVED lines=8> */
.L_x_6672:
[----:B------:R-:W-:Y:S01]  /*2c580*/  ISETP.NE.AND P0, PT, R5, RZ, PT ;  /* 0x000000ff0500720c */ /* 0x000fe20003f05270 */
[----:B------:R-:W-:-:S12]  /*2c590*/  IMAD.MOV.U32 R5, RZ, RZ, RZ ;  /* 0x000000ffff057224 */ /* 0x000fd800078e00ff */
[----:B------:R-:W-:Y:S05]  /*2c5a0*/  @!P0 BRA `(.L_x_6565) ;  /* 0x0000000000148947 */ /* 0x000fea0003800000 */
[----:B------:R-:W-:Y:S01]  /*2c5b0*/  UMOV UR4, 0xffffffff ;  /* 0xffffffff00047882 */ /* 0x000fe20000000000 */
[----:B------:R-:W-:Y:S02]  /*2c5c0*/  IADD3 R12, R6, -0x1, RZ ;  /* 0xffffffff060c7810 */ /* 0x000fe40007ffe0ff */
[----:B------:R-:W-:Y:S05]  /*2c5d0*/  BRA.DIV UR4, `(.L_x_6566) ;  /* 0x00000032043c7947 */ /* 0x000fea000b800000 */
[----:B0-----:R0:W4:Y:S02]  /*2c5e0*/  SHFL.IDX PT, R2, R2, R12, 0x1f ;  /* 0x00001f0c02027589 */ /* 0x00112400000e0000 */
.L_x_6675:
[----:B----4-:R-:W-:-:S07]  /*2c5f0*/  IMAD.MOV.U32 R5, RZ, RZ, R2 ;  /* 0x000000ffff057224 */ /* 0x010fce00078e0002 */
.L_x_6565:
[----:B0-2---:R-:W0:Y:S01]  /*2c600*/  LDC.64 R2, c[0x0][0xc90] ;  /* 0x00032400ff027b82 */ /* 0x005e220000000a00 */
[----:B------:R-:W-:-:S04]  /*2c610*/  IMAD.IADD R19, R6, 0x1, R19 ;  /* 0x0000000106137824 */ /* 0x000fc800078e0213 */
[----:B0-----:R-:W-:-:S05]  /*2c620*/  IMAD.WIDE R2, R19, 0x4, R2 ;  /* 0x0000000413027825 */ /* 0x001fca00078e0202 */
[----:B------:R-:W3:Y:S01]  /*2c630*/  LDG.E R7, desc[UR60][R2.64] ;  /* 0x0000003c02077981 */ /* 0x000ee2000c1e1900 */
        /* <DEDUP_REMOVED lines=9> */
[----:B------:R-:W-:Y:S01]  /*2c6d0*/  IMAD R9, R2, R8, RZ ;  /* 0x0000000802097224 */ /* 0x000fe200078e02ff */
[----:B------:R-:W-:-:S05]  /*2c6e0*/  MOV R2, RZ ;  /* 0x000000ff00027202 */ /* 0x000fca0000000f00 */
        /* <DEDUP_REMOVED lines=17> */
[----:B------:R-:W-:Y:S01]  /*2c800*/  IMAD R5, R7, R2, RZ ;  /* 0x0000000207057224 */ /* 0x000fe200078e02ff */
[----:B------:R-:W-:-:S03]  /*2c810*/  IADD3 R2, -R2, RZ, RZ ;  /* 0x000000ff02027210 */ /* 0x000fc60007ffe1ff */
        /* <DEDUP_REMOVED lines=30> */
[----:B------:R-:W-:-:S04]  /*2ca00*/  LOP3.LUT R2, RZ, R2, RZ, 0x33, !PT ;  /* 0x00000002ff027212 */ /* 0x000fc800078e33ff */
[----:B------:R-:W-:Y:S01]  /*2ca10*/  IADD3 R17, R17, R2, RZ ;  /* 0x0000000211117210 */ /* 0x000fe20007ffe0ff */
[----:B------:R-:W-:Y:S06]  /*2ca20*/  BRA `(.L_x_6567) ;  /* 0x00000000001c7947 */ /* 0x000fec0003800000 */
.L_x_6559:
[----:B------:R-:W-:Y:S01]  /*2ca30*/  UMOV UR4, URZ ;  /* 0x0000003f00047c82 */ /* 0x000fe20008000000 */
[----:B------:R-:W-:Y:S01]  /*2ca40*/  UMOV UR5, URZ ;  /* 0x0000003f00057c82 */ /* 0x000fe20008000000 */
[----:B------:R-:W-:Y:S01]  /*2ca50*/  ULDC UR6, c[0x0][0xc3c] ;  /* 0x00030f0000067ab9 */ /* 0x000fe20000000800 */
[----:B------:R-:W-:Y:S02]  /*2ca60*/  IMAD.MOV.U32 R16, RZ, RZ, R0 ;  /* 0x000000ffff107224 */ /* 0x000fe400078e0000 */
[----:B------:R-:W-:Y:S02]  /*2ca70*/  IMAD.U32 R17, RZ, RZ, UR4 ;  /* 0x00000004ff117e24 */ /* 0x000fe4000f8e00ff */
[----:B------:R-:W-:Y:S02]  /*2ca80*/  IMAD.U32 R18, RZ, RZ, UR5 ;  /* 0x00000005ff127e24 */ /* 0x000fe4000f8e00ff */
[----:B------:R-:W-:-:S07]  /*2ca90*/  IMAD.U32 R19, RZ, RZ, UR6 ;  /* 0x00000006ff137e24 */ /* 0x000fce000f8e00ff */
.L_x_6567:
        /* <DEDUP_REMOVED lines=11> */
.L_x_6556:
[----:B------:R-:W-:Y:S02]  /*2cb50*/  ULDC UR4, c[0x0][0xc3c] ;  /* 0x00030f0000047ab9 */ /* 0x000fe40000000800 */
[----:B----4-:R-:W-:-:S13]  /*2cb60*/  ISETP.GE.AND P0, PT, R19, UR4, PT ;  /* 0x0000000413007c0c */ /* 0x010fda000bf06270 */
[----:B------:R-:W-:Y:S05]  /*2cb70*/  @!P0 BRA `(.L_x_6568) ;  /* 0xffffff8c00808947 */ /* 0x000fea000383ffff */
[----:B------:R-:W-:Y:S05]  /*2cb80*/  BSYNC B8 ;  /* 0x0000000000087941 */ /* 0x000fea0003800000 */
.L_x_6418:
[----:B--2---:R-:W2:Y:S01]  /*2cb90*/  LDL.LU R0, [R1+0x50] ;  /* 0x0000500001007983 */ /* 0x004ea20000300800 */
[----:B------:R-:W-:Y:S01]  /*2cba0*/  BSSY B0, `(.L_x_6569) ;  /* 0x000000b000007945 */ /* 0x000fe20003800000 */
[----:B------:R-:W4:Y:S01]  /*2cbb0*/  S2R R5, SR_CgaCtaId ;  /* 0x0000000000057919 */ /* 0x000f220000008800 */
[----:B--2---:R-:W-:-:S04]  /*2cbc0*/  IADD3 R0, R0, 0x1, RZ ;  /* 0x0000000100007810 */ /* 0x004fc80007ffe0ff */
        /* <DEDUP_REMOVED lines=8> */
.L_x_6676:
[----:B------:R-:W-:Y:S05]  /*2cc50*/  BSYNC B0 ;  /* 0x0000000000007941 */ /* 0x000fea0003800000 */
.L_x_6569:
[----:B------:R-:W-:-:S03]  /*2cc60*/  UMOV UR4, 0xffffffff ;  /* 0xffffffff00047882 */ /* 0x000fc60000000000 */
[----:B------:R-:W-:Y:S05]  /*2cc70*/  BRA.DIV UR4, `(.L_x_6571) ;  /* 0x0000002a04d07947 */ /* 0x000fea000b800000 */
[----:B------:R-:W2:Y:S02]  /*2cc80*/  S2R R2, SR_TID.X ;  /* 0x0000000000027919 */ /* 0x000ea40000002100 */
[----:B--2---:R-:W-:-:S04]  /*2cc90*/  SHF.R.U32.HI R2, RZ, 0x5, R2 ;  /* 0x00000005ff027819 */ /* 0x004fc80000011602 */
[----:B------:R-:W-:-:S05]  /*2cca0*/  LOP3.LUT R2, R2, 0x3, RZ, 0xc0, !PT ;  /* 0x0000000302027812 */ /* 0x000fca00078ec0ff */
[----:B------:R2:W4:Y:S02]  /*2ccb0*/  SHFL.IDX PT, R14, R2, RZ, 0x1f ;  /* 0x00001fff020e7589 */ /* 0x00052400000e0000 */
.L_x_6679:
[----:B----4-:R-:W-:-:S13]  /*2ccc0*/  ISETP.NE.AND P0, PT, R14, RZ, PT ;  /* 0x000000ff0e00720c */ /* 0x010fda0003f05270 */
[----:B------:R-:W-:Y:S05]  /*2ccd0*/  @P0 BRA `(.L_x_6184) ;  /* 0x00000000009c0947 */ /* 0x000fea0003800000 */
[----:B------:R-:W-:-:S03]  /*2cce0*/  UMOV UR4, 0xffffffff ;  /* 0xffffffff00047882 */ /* 0x000fc60000000000 */
[----:B------:R-:W-:Y:S05]  /*2ccf0*/  BRA.DIV UR4, `(.L_x_6572) ;  /* 0x0000002a04e47947 */ /* 0x000fea000b800000 */
[----:B------:R-:W-:-:S13]  /*2cd00*/  ELECT P6, URZ, PT ;  /* 0x00000000003f782f */ /* 0x000fda00038c0000 */
.L_x_6682:
        /* <DEDUP_REMOVED lines=8> */
.L_x_6573:
[----:B0-----:R-:W3:Y:S04]  /*2cd90*/  LDL R3, [R1+0xc] ;  /* 0x00000c0001037983 */ /* 0x001ee80000100800 */
[----:B------:R-:W2:Y:S01]  /*2cda0*/  LDL.LU R7, [R1+0x18] ;  /* 0x0000180001077983 */ /* 0x000ea20000300800 */
[----:B------:R-:W-:-:S04]  /*2cdb0*/  VIADD R2, R0, 0x36840 ;  /* 0x0003684000027836 */ /* 0x000fc80000000000 */
[C---:B---3--:R-:W-:Y:S01]  /*2cdc0*/  IMAD R6, R3.reuse, 0x8, R2 ;  /* 0x0000000803067824 */ /* 0x048fe200078e0202 */
[----:B------:R-:W-:Y:S02]  /*2cdd0*/  IADD3 R3, R3, 0x1, RZ ;  /* 0x0000000103037810 */ /* 0x000fe40007ffe0ff */
[----:B--2---:R-:W-:Y:S02]  /*2cde0*/  SHF.L.U32 R5, R7, 0x1f, RZ ;  /* 0x0000001f07057819 */ /* 0x004fe400000006ff */
        /* <DEDUP_REMOVED lines=8> */
.L_x_6683:
[----:B------:R-:W2:Y:S02]  /*2ce70*/  SYNCS.PHASECHK.TRANS64.TRYWAIT P0, [R7+URZ], R2 ;  /* 0x00000002070075a7 */ /* 0x000ea4000800017f */
[----:B--2---:R-:W-:Y:S05]  /*2ce80*/  @!P0 BRA `(.L_x_6575) ;  /* 0x0000002800b48947 */ /* 0x004fea0003800000 */
.L_x_6684:
[----:B------:R-:W-:Y:S05]  /*2ce90*/  @!P2 BRA `(.L_x_6576) ;  /* 0x000000000004a947 */ /* 0x000fea0003800000 */
[----:B------:R-:W-:Y:S01]  /*2cea0*/  BPT.TRAP 0x1 ;  /* 0x000000040000795c */ /* 0x000fe20000300000 */
.L_x_6576:
[----:B------:R-:W3:Y:S01]  /*2ceb0*/  LDL.LU R4, [R1+0xc] ;  /* 0x00000c0001047983 */ /* 0x000ee20000300800 */
[----:B------:R-:W-:-:S04]  /*2cec0*/  VIADD R0, R0, 0x36860 ;  /* 0x0003686000007836 */ /* 0x000fc80000000000 */
[----:B---3--:R-:W-:-:S04]  /*2ced0*/  IMAD R4, R4, 0x8, R0 ;  /* 0x0000000804047824 */ /* 0x008fc800078e0200 */
[----:B------:R-:W3:Y:S02]  /*2cee0*/  SYNCS.PHASECHK.TRANS64.TRYWAIT P0, [R4+URZ], R5 ;  /* 0x00000005040075a7 */ /* 0x000ee4000800017f */
[----:B---3--:R-:W-:Y:S05]  /*2cef0*/  @!P0 BRA `(.L_x_6577) ;  /* 0x0000002800ac8947 */ /* 0x008fea0003800000 */
.L_x_6685:
[----:B------:R-:W-:-:S07]  /*2cf00*/  IMAD R3, R3, 0x8, R0 ;  /* 0x0000000803037824 */ /* 0x000fce00078e0200 */
.L_x_6578:
[----:B----4-:R4:W0:Y:S02]  /*2cf10*/  SYNCS.PHASECHK.TRANS64.TRYWAIT P0, [R3+URZ], R2 ;  /* 0x00000002030075a7 */ /* 0x010824000800017f */
[----:B0-----:R-:W-:Y:S05]  /*2cf20*/  @!P0 NANOSLEEP.SYNCS 0x989680 ;  /* 0x009896800000895d */ /* 0x001fea0003900000 */
[----:B------:R-:W0:Y:S02]  /*2cf30*/  @!P0 SYNCS.PHASECHK.TRANS64 P0, [R3+URZ], R2 ;  /* 0x00000002030085a7 */ /* 0x000e24000800007f */
[----:B0-----:R-:W-:Y:S05]  /*2cf40*/  @!P0 BRA `(.L_x_6578) ;  /* 0xfffffffc00f08947 */ /* 0x001fea000383ffff */
.L_x_6184:
[----:B------:R-:W-:Y:S05]  /*2cf50*/  BSYNC B9 ;  /* 0x0000000000097941 */ /* 0x000fea0003800000 */
.L_x_6181:
[----:B------:R-:W-:Y:S05]  /*2cf60*/  EXIT ;  /* 0x000000000000794d */ /* 0x000fea0003800000 */
.L_x_6202:
[----:B0-----:R0:W1:Y:S02]  /*2cf70*/  SYNCS.PHASECHK.TRANS64.TRYWAIT P5, [R96+URZ+0x36890], R97 ;  /* 0x03689061600075a7 */ /* 0x00106400080a017f */
[----:B-1----:R-:W-:Y:S05]  /*2cf80*/  @!P5 NANOSLEEP.SYNCS 0x989680 ;  /* 0x009896800000d95d */ /* 0x002fea0003900000 */
[----:B------:R-:W1:Y:S02]  /*2cf90*/  @!P5 SYNCS.PHASECHK.TRANS64 P5, [R96+URZ+0x36890], R97 ;  /* 0x036890616000d5a7 */ /* 0x000e6400080a007f */
[----:B-1----:R-:W-:Y:S05]  /*2cfa0*/  @!P5 BRA `(.L_x_6202) ;  /* 0xfffffffc00f0d947 */ /* 0x002fea000383ffff */
[----:B------:R-:W-:Y:S05]  /*2cfb0*/  BRA `(.L_x_6579) ;  /* 0xfffffd6800447947 */ /* 0x000fea000383ffff */
.L_x_6256:
[----:B-1----:R1:W3:Y:S02]  /*2cfc0*/  SYNCS.PHASECHK.TRANS64.TRYWAIT P5, [R96+URZ+0x36890], R97 ;  /* 0x03689061600075a7 */ /* 0x0022e400080a017f */
[----:B---3--:R-:W-:Y:S05]  /*2cfd0*/  @!P5 NANOSLEEP.SYNCS 0x989680 ;  /* 0x009896800000d95d */ /* 0x008fea0003900000 */
[----:B------:R-:W3:Y:S02]  /*2cfe0*/  @!P5 SYNCS.PHASECHK.TRANS64 P5, [R96+URZ+0x36890], R97 ;  /* 0x036890616000d5a7 */ /* 0x000ee400080a007f */
[----:B---3--:R-:W-:Y:S05]  /*2cff0*/  @!P5 BRA `(.L_x_6256) ;  /* 0xfffffffc00f0d947 */ /* 0x008fea000383ffff */
[----:B------:R-:W-:Y:S05]  /*2d000*/  BRA `(.L_x_6580) ;  /* 0xfffffd9c00047947 */ /* 0x000fea000383ffff */
.L_x_6281:
[----:B-1----:R1:W2:Y:S02]  /*2d010*/  SYNCS.PHASECHK.TRANS64.TRYWAIT P3, [R96+URZ+0x36890], R97 ;  /* 0x03689061600075a7 */ /* 0x0022a4000806017f */
[----:B--2---:R-:W-:Y:S05]  /*2d020*/  @!P3 NANOSLEEP.SYNCS 0x989680 ;  /* 0x009896800000b95d */ /* 0x004fea0003900000 */
[----:B------:R-:W2:Y:S02]  /*2d030*/  @!P3 SYNCS.PHASECHK.TRANS64 P3, [R96+URZ+0x36890], R97 ;  /* 0x036890616000b5a7 */ /* 0x000ea4000806007f */
[----:B--2---:R-:W-:Y:S05]  /*2d040*/  @!P3 BRA `(.L_x_6281) ;  /* 0xfffffffc00f0b947 */ /* 0x004fea000383ffff */
[----:B------:R-:W-:Y:S05]  /*2d050*/  BRA `(.L_x_6581) ;  /* 0xfffffdcc00207947 */ /* 0x000fea000383ffff */
.L_x_6287:
[----:B0-----:R0:W1:Y:S02]  /*2d060*/  SYNCS.PHASECHK.TRANS64.TRYWAIT P2, [R96+URZ+0x368b0], R97 ;  /* 0x0368b061600075a7 */ /* 0x001064000804017f */
[----:B-1----:R-:W-:Y:S05]  /*2d070*/  @!P2 NANOSLEEP.SYNCS 0x989680 ;  /* 0x009896800000a95d */ /* 0x002fea0003900000 */
[----:B------:R-:W1:Y:S02]  /*2d080*/  @!P2 SYNCS.PHASECHK.TRANS64 P2, [R96+URZ+0x368b0], R97 ;  /* 0x0368b0616000a5a7 */ /* 0x000e64000804007f */
[----:B-1----:R-:W-:Y:S05]  /*2d090*/  @!P2 BRA `(.L_x_6287) ;  /* 0xfffffffc00f0a947 */ /* 0x002fea000383ffff */
[----:B------:R-:W-:Y:S05]  /*2d0a0*/  BRA `(.L_x_6582) ;  /* 0xfffffdd000387947 */ /* 0x000fea000383ffff */
.L_x_6305:
        /* <DEDUP_REMOVED lines=8> */
.L_x_6584:
[----:B------:R-:W-:Y:S05]  /*2d130*/  BSYNC B1 ;  /* 0x0000000000017941 */ /* 0x000fea0003800000 */
.L_x_6583:
        /* <DEDUP_REMOVED lines=8> */
.L_x_6585:
[----:B------:R-:W-:Y:S01]  /*2d1c0*/  MOV R13, R8 ;  /* 0x00000008000d7202 */ /* 0x000fe20000000f00 */
[----:B------:R-:W-:-:S07]  /*2d1d0*/  IMAD.MOV.U32 R0, RZ, RZ, R14 ;  /* 0x000000ffff007224 */ /* 0x000fce00078e000e */
[----:B------:R-:W-:Y:S05]  /*2d1e0*/  WARPSYNC.COLLECTIVE R15, `(.L_x_6586) ;  /* 0x000000000f087348 */ /* 0x000fea0003c00000 */
[----:B------:R0:W1:Y:S02]  /*2d1f0*/  SHFL.IDX P6, R14, R13, R12, R11 ;  /* 0x0000000c0d0e7389 */ /* 0x00006400000c000b */
[----:B01----:R-:W-:Y:S01]  /*2d200*/  ENDCOLLECTIVE ;  /* 0x000000000000791b */ /* 0x003fe20003800000 */
.L_x_6586:
[----:B------:R-:W-:Y:S02]  /*2d210*/  IMAD.MOV.U32 R13, RZ, RZ, R4 ;  /* 0x000000ffff0d7224 */ /* 0x000fe400078e0004 */
[----:B------:R-:W-:-:S07]  /*2d220*/  IMAD.MOV.U32 R5, RZ, RZ, R14 ;  /* 0x000000ffff057224 */ /* 0x000fce00078e000e */
[----:B------:R-:W-:Y:S05]  /*2d230*/  WARPSYNC.COLLECTIVE R15, `(.L_x_6587) ;  /* 0x000000000f087348 */ /* 0x000fea0003c00000 */
[----:B------:R0:W1:Y:S02]  /*2d240*/  SHFL.IDX P6, R14, R13, R12, R11 ;  /* 0x0000000c0d0e7389 */ /* 0x00006400000c000b */
[----:B01----:R-:W-:Y:S01]  /*2d250*/  ENDCOLLECTIVE ;  /* 0x000000000000791b */ /* 0x003fe20003800000 */
.L_x_6587:
[----:B------:R-:W-:Y:S05]  /*2d260*/  BRA `(.L_x_6588) ;  /* 0xfffffde000747947 */ /* 0x000fea000383ffff */
.L_x_6308:
        /* <DEDUP_REMOVED lines=8> */
.L_x_6590:
[----:B------:R-:W-:Y:S05]  /*2d2f0*/  BSYNC B1 ;  /* 0x0000000000017941 */ /* 0x000fea0003800000 */
.L_x_6589:
        /* <DEDUP_REMOVED lines=8> */
.L_x_6591:
[----:B------:R-:W-:Y:S02]  /*2d380*/  IMAD.MOV.U32 R13, RZ, RZ, R8 ;  /* 0x000000ffff0d7224 */ /* 0x000fe400078e0008 */
[----:B------:R-:W-:-:S07]  /*2d390*/  IMAD.MOV.U32 R0, RZ, RZ, R14 ;  /* 0x000000ffff007224 */ /* 0x000fce00078e000e */
[----:B------:R-:W-:Y:S05]  /*2d3a0*/  WARPSYNC.COLLECTIVE R15, `(.L_x_6592) ;  /* 0x000000000f087348 */ /* 0x000fea0003c00000 */
[----:B------:R0:W1:Y:S02]  /*2d3b0*/  SHFL.IDX P6, R14, R13, R12, R11 ;  /* 0x0000000c0d0e7389 */ /* 0x00006400000c000b */
[----:B01----:R-:W-:Y:S01]  /*2d3c0*/  ENDCOLLECTIVE ;  /* 0x000000000000791b */ /* 0x003fe20003800000 */
.L_x_6592:
[----:B------:R-:W-:Y:S01]  /*2d3d0*/  MOV R13, R4 ;  /* 0x00000004000d7202 */ /* 0x000fe20000000f00 */
[----:B------:R-:W-:-:S07]  /*2d3e0*/  IMAD.MOV.U32 R5, RZ, RZ, R14 ;  /* 0x000000ffff057224 */ /* 0x000fce00078e000e */
[----:B------:R-:W-:Y:S05]  /*2d3f0*/  WARPSYNC.COLLECTIVE R15, `(.L_x_6593) ;  /* 0x000000000f087348 */ /* 0x000fea0003c00000 */
[----:B------:R0:W1:Y:S02]  /*2d400*/  SHFL.IDX P6, R14, R13, R12, R11 ;  /* 0x0000000c0d0e7389 */ /* 0x00006400000c000b */
[----:B01----:R-:W-:Y:S01]  /*2d410*/  ENDCOLLECTIVE ;  /* 0x000000000000791b */ /* 0x003fe20003800000 */
.L_x_6593:
[----:B------:R-:W-:Y:S01]  /*2d420*/  IMAD.MOV.U32 R4, RZ, RZ, R14 ;  /* 0x000000ffff047224 */ /* 0x000fe200078e000e */
[----:B------:R-:W-:Y:S06]  /*2d430*/  BRA `(.L_x_6594) ;  /* 0xfffffde8001c7947 */ /* 0x000fec000383ffff */
.L_x_6312:
[----:B0-----:R0:W1:Y:S02]  /*2d440*/  SYNCS.PHASECHK.TRANS64.TRYWAIT P0, [R16+URZ+0x36800], R5 ;  /* 0x03680005100075a7 */ /* 0x001064000800017f */
[----:B-1----:R-:W-:Y:S05]  /*2d450*/  @!P0 NANOSLEEP.SYNCS 0x989680 ;  /* 0x009896800000895d */ /* 0x002fea0003900000 */
[----:B------:R-:W1:Y:S02]  /*2d460*/  @!P0 SYNCS.PHASECHK.TRANS64 P0, [R16+URZ+0x36800], R5 ;  /* 0x03680005100085a7 */ /* 0x000e64000800007f */
[----:B-1----:R-:W-:Y:S05]  /*2d470*/  @!P0 BRA `(.L_x_6312) ;  /* 0xfffffffc00f08947 */ /* 0x002fea000383ffff */
[----:B------:R-:W-:Y:S05]  /*2d480*/  BRA `(.L_x_6595) ;  /* 0xfffffdf000447947 */ /* 0x000fea000383ffff */
.L_x_6336:
[----:B------:R-:W-:Y:S01]  /*2d490*/  BSSY B1, `(.L_x_6596) ;  /* 0x0000008000017945 */ /* 0x000fe20003800000 */
[----:B------:R-:W-:Y:S01]  /*2d4a0*/  IMAD.MOV.U32 R13, RZ, RZ, R8 ;  /* 0x000000ffff0d7224 */ /* 0x000fe200078e0008 */
[----:B------:R-:W-:Y:S01]  /*2d4b0*/  MOV R15, 0xffffffff ;  /* 0xffffffff000f7802 */ /* 0x000fe20000000f00 */
[----:B------:R-:W-:Y:S02]  /*2d4c0*/  IMAD.MOV.U32 R12, RZ, RZ, RZ ;  /* 0x000000ffff0c7224 */ /* 0x000fe400078e00ff */
[----:B------:R-:W-:-:S07]  /*2d4d0*/  IMAD.MOV.U32 R11, RZ, RZ, 0x1c1f ;  /* 0x00001c1fff0b7424 */ /* 0x000fce00078e00ff */
[----:B------:R-:W-:Y:S05]  /*2d4e0*/  WARPSYNC.COLLECTIVE R15, `(.L_x_6597) ;  /* 0x000000000f087348 */ /* 0x000fea0003c00000 */
[----:B------:R0:W1:Y:S02]  /*2d4f0*/  SHFL.IDX P6, R14, R13, R12, R11 ;  /* 0x0000000c0d0e7389 */ /* 0x00006400000c000b */
[----:B01----:R-:W-:Y:S01]  /*2d500*/  ENDCOLLECTIVE ;  /* 0x000000000000791b */ /* 0x003fe20003800000 */
.L_x_6597:
[----:B------:R-:W-:Y:S05]  /*2d510*/  BSYNC B1 ;  /* 0x0000000000017941 */ /* 0x000fea0003800000 */
.L_x_6596:
[----:B------:R-:W-:Y:S01]  /*2d520*/  IMAD.MOV.U32 R13, RZ, RZ, R6 ;  /* 0x000000ffff0d7224 */ /* 0x000fe200078e0006 */
[----:B------:R-:W-:Y:S01]  /*2d530*/  MOV R15, 0xffffffff ;  /* 0xffffffff000f7802 */ /* 0x000fe20000000f00 */
[----:B------:R-:W-:Y:S02]  /*2d540*/  IMAD.MOV.U32 R12, RZ, RZ, RZ ;  /* 0x000000ffff0c7224 */ /* 0x000fe400078e00ff */
[----:B------:R-:W-:Y:S02]  /*2d550*/  IMAD.MOV.U32 R11, RZ, RZ, 0x1c1f ;  /* 0x00001c1fff0b7424 */ /* 0x000fe400078e00ff */
[----:B------:R-:W-:-:S07]  /*2d560*/  IMAD.MOV.U32 R3, RZ, RZ, R14 ;  /* 0x000000ffff037224 */ /* 0x000fce00078e000e */
[----:B------:R-:W-:Y:S05]  /*2d570*/  WARPSYNC.COLLECTIVE R15, `(.L_x_6598) ;  /* 0x000000000f087348 */ /* 0x000fea0003c00000 */
[----:B------:R0:W1:Y:S02]  /*2d580*/  SHFL.IDX P6, R14, R13, R12, R11 ;  /* 0x0000000c0d0e7389 */ /* 0x00006400000c000b */
[----:B01----:R-:W-:Y:S01]  /*2d590*/  ENDCOLLECTIVE ;  /* 0x000000000000791b */ /* 0x003fe20003800000 */
.L_x_6598:
[----:B------:R-:W-:Y:S02]  /*2d5a0*/  IMAD.MOV.U32 R21, RZ, RZ, R3 ;  /* 0x000000ffff157224 */ /* 0x000fe400078e0003 */
[----:B------:R-:W-:Y:S02]  /*2d5b0*/  IMAD.MOV.U32 R13, RZ, RZ, R7 ;  /* 0x000000ffff0d7224 */ /* 0x000fe400078e0007 */
[----:B------:R-:W-:-:S07]  /*2d5c0*/  IMAD.MOV.U32 R0, RZ, RZ, R14 ;  /* 0x000000ffff007224 */ /* 0x000fce00078e000e */
[----:B------:R-:W-:Y:S05]  /*2d5d0*/  WARPSYNC.COLLECTIVE R15, `(.L_x_6599) ;  /* 0x000000000f087348 */ /* 0x000fea0003c00000 */
[----:B------:R0:W1:Y:S02]  /*2d5e0*/  SHFL.IDX P6, R14, R13, R12, R11 ;  /* 0x0000000c0d0e7389 */ /* 0x00006400000c000b */
[----:B01----:R-:W-:Y:S01]  /*2d5f0*/  ENDCOLLECTIVE ;  /* 0x000000000000791b */ /* 0x003fe20003800000 */
.L_x_6599:
[----:B------:R-:W-:Y:S01]  /*2d600*/  MOV R20, R0 ;  /* 0x0000000000147202 */ /* 0x000fe20000000f00 */
[----:B------:R-:W-:Y:S02]  /*2d610*/  IMAD.MOV.U32 R13, RZ, RZ, R9 ;  /* 0x000000ffff0d7224 */ /* 0x000fe400078e0009 */
[----:B------:R-:W-:-:S07]  /*2d620*/  IMAD.MOV.U32 R5, RZ, RZ, R14 ;  /* 0x000000ffff057224 */ /* 0x000fce00078e000e */
[----:B------:R-:W-:Y:S05]  /*2d630*/  WARPSYNC.COLLECTIVE R15, `(.L_x_6600) ;  /* 0x000000000f087348 */ /* 0x000fea0003c00000 */
[----:B------:R0:W1:Y:S02]  /*2d640*/  SHFL.IDX P6, R14, R13, R12, R11 ;  /* 0x0000000c0d0e7389 */ /* 0x00006400000c000b */
[----:B01----:R-:W-:Y:S01]  /*2d650*/  ENDCOLLECTIVE ;  /* 0x000000000000791b */ /* 0x003fe20003800000 */
.L_x_6600:
[----:B------:R-:W-:Y:S05]  /*2d660*/  BRA `(.L_x_6601) ;  /* 0xfffffe14002c7947 */ /* 0x000fea000383ffff */
.L_x_6339:
[----:B------:R-:W-:Y:S01]  /*2d670*/  BSSY B1, `(.L_x_6602) ;  /* 0x0000008000017945 */ /* 0x000fe20003800000 */
[----:B------:R-:W-:Y:S01]  /*2d680*/  IMAD.MOV.U32 R13, RZ, RZ, R8 ;  /* 0x000000ffff0d7224 */ /* 0x000fe200078e0008 */
[----:B------:R-:W-:Y:S01]  /*2d690*/  MOV R15, 0xffffffff ;  /* 0xffffffff000f7802 */ /* 0x000fe20000000f00 */
[----:B------:R-:W-:Y:S02]  /*2d6a0*/  IMAD.MOV.U32 R12, RZ, RZ, 0x1 ;  /* 0x00000001ff0c7424 */ /* 0x000fe400078e00ff */
[----:B------:R-:W-:-:S07]  /*2d6b0*/  IMAD.MOV.U32 R11, RZ, RZ, 0x1c1f ;  /* 0x00001c1fff0b7424 */ /* 0x000fce00078e00ff */
[----:B------:R-:W-:Y:S05]  /*2d6c0*/  WARPSYNC.COLLECTIVE R15, `(.L_x_6603) ;  /* 0x000000000f087348 */ /* 0x000fea0003c00000 */
[----:B------:R0:W1:Y:S02]  /*2d6d0*/  SHFL.IDX P6, R14, R13, R12, R11 ;  /* 0x0000000c0d0e7389 */ /* 0x00006400000c000b */
[----:B01----:R-:W-:Y:S01]  /*2d6e0*/  ENDCOLLECTIVE ;  /* 0x000000000000791b */ /* 0x003fe20003800000 */
.L_x_6603:
[----:B------:R-:W-:Y:S05]  /*2d6f0*/  BSYNC B1 ;  /* 0x0000000000017941 */ /* 0x000fea0003800000 */
.L_x_6602:
        /* <DEDUP_REMOVED lines=8> */
.L_x_6604:
[----:B------:R-:W-:Y:S02]  /*2d780*/  IMAD.MOV.U32 R21, RZ, RZ, R3 ;  /* 0x000000ffff157224 */ /* 0x000fe400078e0003 */
[----:B------:R-:W-:Y:S02]  /*2d790*/  IMAD.MOV.U32 R13, RZ, RZ, R7 ;  /* 0x000000ffff0d7224 */ /* 0x000fe400078e0007 */
[----:B------:R-:W-:-:S07]  /*2d7a0*/  IMAD.MOV.U32 R0, RZ, RZ, R14 ;  /* 0x000000ffff007224 */ /* 0x000fce00078e000e */
[----:B------:R-:W-:Y:S05]  /*2d7b0*/  WARPSYNC.COLLECTIVE R15, `(.L_x_6605) ;  /* 0x000000000f087348 */ /* 0x000fea0003c00000 */
[----:B------:R0:W1:Y:S02]  /*2d7c0*/  SHFL.IDX P6, R14, R13, R12, R11 ;  /* 0x0000000c0d0e7389 */ /* 0x00006400000c000b */
[----:B01----:R-:W-:Y:S01]  /*2d7d0*/  ENDCOLLECTIVE ;  /* 0x000000000000791b */ /* 0x003fe20003800000 */
.L_x_6605:
[----:B------:R-:W-:Y:S01]  /*2d7e0*/  MOV R20, R0 ;  /* 0x0000000000147202 */ /* 0x000fe20000000f00 */
[----:B------:R-:W-:Y:S02]  /*2d7f0*/  IMAD.MOV.U32 R13, RZ, RZ, R9 ;  /* 0x000000ffff0d7224 */ /* 0x000fe400078e0009 */
[----:B------:R-:W-:-:S07]  /*2d800*/  IMAD.MOV.U32 R7, RZ, RZ, R14 ;  /* 0x000000ffff077224 */ /* 0x000fce00078e000e */
[----:B------:R-:W-:Y:S05]  /*2d810*/  WARPSYNC.COLLECTIVE R15, `(.L_x_6606) ;  /* 0x000000000f087348 */ /* 0x000fea0003c00000 */
[----:B------:R0:W1:Y:S02]  /*2d820*/  SHFL.IDX P6, R14, R13, R12, R11 ;  /* 0x0000000c0d0e7389 */ /* 0x00006400000c000b */
[----:B01----:R-:W-:Y:S01]  /*2d830*/  ENDCOLLECTIVE ;  /* 0x000000000000791b */ /* 0x003fe20003800000 */
.L_x_6606:
[----:B------:R-:W-:Y:S05]  /*2d840*/  BRA `(.L_x_6607) ;  /* 0xfffffe1800447947 */ /* 0x000fea000383ffff */
.L_x_6343:
[----:B0-----:R0:W1:Y:S02]  /*2d850*/  SYNCS.PHASECHK.TRANS64.TRYWAIT P0, [R16+URZ+0x36800], R61 ;  /* 0x0368003d100075a7 */ /* 0x001064000800017f */
[----:B-1----:R-:W-:Y:S05]  /*2d860*/  @!P0 NANOSLEEP.SYNCS 0x989680 ;  /* 0x009896800000895d */ /* 0x002fea0003900000 */
[----:B------:R-:W1:Y:S02]  /*2d870*/  @!P0 SYNCS.PHASECHK.TRANS64 P0, [R16+URZ+0x36800], R61 ;  /* 0x0368003d100085a7 */ /* 0x000e64000800007f */
[----:B-1----:R-:W-:Y:S05]  /*2d880*/  @!P0 BRA `(.L_x_6343) ;  /* 0xfffffffc00f08947 */ /* 0x002fea000383ffff */
[----:B------:R-:W-:Y:S05]  /*2d890*/  BRA `(.L_x_6608) ;  /* 0xfffffe1c00b47947 */ /* 0x000fea000383ffff */
.L_x_6357:
[----:B-1----:R1:W2:Y:S02]  /*2d8a0*/  SYNCS.PHASECHK.TRANS64.TRYWAIT P2, [R3+URZ+0x36830], R0 ;  /* 0x03683000030075a7 */ /* 0x0022a4000804017f */
[----:B--2---:R-:W-:Y:S05]  /*2d8b0*/  @!P2 NANOSLEEP.SYNCS 0x989680 ;  /* 0x009896800000a95d */ /* 0x004fea0003900000 */
[----:B------:R-:W2:Y:S02]  /*2d8c0*/  @!P2 SYNCS.PHASECHK.TRANS64 P2, [R3+URZ+0x36830], R0 ;  /* 0x036830000300a5a7 */ /* 0x000ea4000804007f */
[----:B--2---:R-:W-:Y:S05]  /*2d8d0*/  @!P2 BRA `(.L_x_6357) ;  /* 0xfffffffc00f0a947 */ /* 0x004fea000383ffff */
[----:B------:R-:W-:Y:S05]  /*2d8e0*/  BRA `(.L_x_6356) ;  /* 0xfffffe4400b47947 */ /* 0x000fea000383ffff */
.L_x_6364:
[----:B-1----:R1:W2:Y:S02]  /*2d8f0*/  SYNCS.PHASECHK.TRANS64.TRYWAIT P3, [R13+URZ+0x36830], R4 ;  /* 0x036830040d0075a7 */ /* 0x0022a4000806017f */
[----:B--2---:R-:W-:Y:S05]  /*2d900*/  @!P3 NANOSLEEP.SYNCS 0x989680 ;  /* 0x009896800000b95d */ /* 0x004fea0003900000 */
[----:B------:R-:W2:Y:S02]  /*2d910*/  @!P3 SYNCS.PHASECHK.TRANS64 P3, [R13+URZ+0x36830], R4 ;  /* 0x036830040d00b5a7 */ /* 0x000ea4000806007f */
[----:B--2---:R-:W-:Y:S05]  /*2d920*/  @!P3 BRA `(.L_x_6364) ;  /* 0xfffffffc00f0b947 */ /* 0x004fea000383ffff */
[----:B------:R-:W-:Y:S05]  /*2d930*/  BRA `(.L_x_6363) ;  /* 0xfffffe9400a07947 */ /* 0x000fea000383ffff */
.L_x_6369:
[----:B-1----:R1:W2:Y:S02]  /*2d940*/  SYNCS.PHASECHK.TRANS64.TRYWAIT P3, [R11+URZ+0x36850], R0 ;  /* 0x036850000b0075a7 */ /* 0x0022a4000806017f */
[----:B--2---:R-:W-:Y:S05]  /*2d950*/  @!P3 NANOSLEEP.SYNCS 0x989680 ;  /* 0x009896800000b95d */ /* 0x004fea0003900000 */
[----:B------:R-:W2:Y:S02]  /*2d960*/  @!P3 SYNCS.PHASECHK.TRANS64 P3, [R11+URZ+0x36850], R0 ;  /* 0x036850000b00b5a7 */ /* 0x000ea4000806007f */
[----:B--2---:R-:W-:Y:S05]  /*2d970*/  @!P3 BRA `(.L_x_6369) ;  /* 0xfffffffc00f0b947 */ /* 0x004fea000383ffff */
[----:B------:R-:W-:Y:S05]  /*2d980*/  BRA `(.L_x_6368) ;  /* 0xfffffecc003c7947 */ /* 0x000fea000383ffff */
.L_x_6377:
[----:B-1----:R1:W2:Y:S02]  /*2d990*/  SYNCS.PHASECHK.TRANS64.TRYWAIT P2, [R4+URZ+0x36830], R5 ;  /* 0x03683005040075a7 */ /* 0x0022a4000804017f */
[----:B--2---:R-:W-:Y:S05]  /*2d9a0*/  @!P2 NANOSLEEP.SYNCS 0x989680 ;  /* 0x009896800000a95d */ /* 0x004fea0003900000 */
[----:B------:R-:W2:Y:S02]  /*2d9b0*/  @!P2 SYNCS.PHASECHK.TRANS64 P2, [R4+URZ+0x36830], R5 ;  /* 0x036830050400a5a7 */ /* 0x000ea4000804007f */
[----:B--2---:R-:W-:Y:S05]  /*2d9c0*/  @!P2 BRA `(.L_x_6377) ;  /* 0xfffffffc00f0a947 */ /* 0x004fea000383ffff */
[----:B------:R-:W-:Y:S05]  /*2d9d0*/  BRA `(.L_x_6376) ;  /* 0xfffffee800f07947 */ /* 0x000fea000383ffff */
.L_x_6382:
[----:B-1----:R1:W2:Y:S02]  /*2d9e0*/  SYNCS.PHASECHK.TRANS64.TRYWAIT P2, [R11+URZ+0x36850], R0 ;  /* 0x036850000b0075a7 */ /* 0x0022a4000804017f */
[----:B--2---:R-:W-:Y:S05]  /*2d9f0*/  @!P2 NANOSLEEP.SYNCS 0x989680 ;  /* 0x009896800000a95d */ /* 0x004fea0003900000 */
[----:B------:R-:W2:Y:S02]  /*2da00*/  @!P2 SYNCS.PHASECHK.TRANS64 P2, [R11+URZ+0x36850], R0 ;  /* 0x036850000b00a5a7 */ /* 0x000ea4000804007f */
[----:B--2---:R-:W-:Y:S05]  /*2da10*/  @!P2 BRA `(.L_x_6382) ;  /* 0xfffffffc00f0a947 */ /* 0x004fea000383ffff */
[----:B------:R-:W-:Y:S05]  /*2da20*/  BRA `(.L_x_6381) ;  /* 0xffffff20008c7947 */ /* 0x000fea000383ffff */
.L_x_6388:
[----:B-1----:R1:W2:Y:S02]  /*2da30*/  SYNCS.PHASECHK.TRANS64.TRYWAIT P0, [R8+URZ+0x36850], R3 ;  /* 0x03685003080075a7 */ /* 0x0022a4000800017f */
[----:B--2---:R-:W-:Y:S05]  /*2da40*/  @!P0 NANOSLEEP.SYNCS 0x989680 ;  /* 0x009896800000895d */ /* 0x004fea0003900000 */
[----:B------:R-:W2:Y:S02]  /*2da50*/  @!P0 SYNCS.PHASECHK.TRANS64 P0, [R8+URZ+0x36850], R3 ;  /* 0x03685003080085a7 */ /* 0x000ea4000800007f */
[----:B--2---:R-:W-:Y:S05]  /*2da60*/  @!P0 BRA `(.L_x_6388) ;  /* 0xfffffffc00f08947 */ /* 0x004fea000383ffff */
[----:B------:R-:W-:Y:S05]  /*2da70*/  BRA `(.L_x_6387) ;  /* 0xffffff3c00887947 */ /* 0x000fea000383ffff */
.L_x_6424:
[----:B------:R-:W1:Y:S01]  /*2da80*/  S2R R11, SR_TID.X ;  /* 0x00000000000b7919 */ /* 0x000e620000002100 */
[----:B------:R-:W-:Y:S01]  /*2da90*/  BSSY B1, `(.L_x_6609) ;  /* 0x000000a000017945 */ /* 0x000fe20003800000 */
[----:B------:R-:W-:Y:S01]  /*2daa0*/  IMAD.MOV.U32 R12, RZ, RZ, RZ ;  /* 0x000000ffff0c7224 */ /* 0x000fe200078e00ff */
[----:B------:R-:W-:Y:S02]  /*2dab0*/  MOV R15, 0xffffffff ;  /* 0xffffffff000f7802 */ /* 0x000fe40000000f00 */
[----:B-1----:R-:W-:-:S04]  /*2dac0*/  SHF.R.U32.HI R11, RZ, 0x5, R11 ;  /* 0x00000005ff0b7819 */ /* 0x002fc8000001160b */
[----:B------:R-:W-:-:S05]  /*2dad0*/  LOP3.LUT R11, R11, 0x3, RZ, 0xc0, !PT ;  /* 0x000000030b0b7812 */ /* 0x000fca00078ec0ff */
[----:B0-----:R-:W-:Y:S02]  /*2dae0*/  IMAD.MOV.U32 R13, RZ, RZ, R11 ;  /* 0x000000ffff0d7224 */ /* 0x001fe400078e000b */
[----:B------:R-:W-:-:S07]  /*2daf0*/  IMAD.MOV.U32 R11, RZ, RZ, 0x1f ;  /* 0x0000001fff0b7424 */ /* 0x000fce00078e00ff */
[----:B------:R-:W-:Y:S05]  /*2db00*/  WARPSYNC.COLLECTIVE R15, `(.L_x_6610) ;  /* 0x000000000f087348 */ /* 0x000fea0003c00000 */
[----:B------:R0:W1:Y:S02]  /*2db10*/  SHFL.IDX P6, R14, R13, R12, R11 ;  /* 0x0000000c0d0e7389 */ /* 0x00006400000c000b */
[----:B01----:R-:W-:Y:S01]  /*2db20*/  ENDCOLLECTIVE ;  /* 0x000000000000791b */ /* 0x003fe20003800000 */
.L_x_6610:
[----:B------:R-:W-:Y:S05]  /*2db30*/  BSYNC B1 ;  /* 0x0000000000017941 */ /* 0x000fea0003800000 */
.L_x_6609:
[----:B------:R-:W-:Y:S05]  /*2db40*/  BRA `(.L_x_6611) ;  /* 0xffffff8400987947 */ /* 0x000fea000383ffff */
.L_x_6426:
[----:B------:R-:W-:Y:S01]  /*2db50*/  BSSY B1, `(.L_x_6612) ;  /* 0x0000006000017945 */ /* 0x000fe20003800000 */
[----:B------:R-:W-:-:S07]  /*2db60*/  IMAD.MOV.U32 R15, RZ, RZ, -0x1 ;  /* 0xffffffffff0f7424 */ /* 0x000fce00078e00ff */
[----:B01----:R-:W-:Y:S05]  /*2db70*/  WARPSYNC.COLLECTIVE R15, `(.L_x_6613) ;  /* 0x000000000f0c7348 */ /* 0x003fea0003c00000 */
[----:B------:R-:W-:Y:S02]  /*2db80*/  ELECT P6, UR62, PT ;  /* 0x00000000003e782f */ /* 0x000fe400038c0000 */
[----:B------:R-:W-:Y:S01]  /*2db90*/  MOV R14, UR62 ;  /* 0x0000003e000e7c02 */ /* 0x000fe20008000f00 */
[----:B01----:R-:W-:Y:S10]  /*2dba0*/  ENDCOLLECTIVE ;  /* 0x000000000000791b */ /* 0x003ff40003800000 */
.L_x_6613:
[----:B------:R-:W-:Y:S05]  /*2dbb0*/  BSYNC B1 ;  /* 0x0000000000017941 */ /* 0x000fea0003800000 */
.L_x_6612:
[----:B------:R-:W-:Y:S01]  /*2dbc0*/  PLOP3.LUT P2, PT, P6, PT, PT, 0x80, 0x0 ;  /* 0x000000000000781c */ /* 0x000fe2000374f070 */
[----:B------:R-:W-:-:S12]  /*2dbd0*/  BRA `(.L_x_6425) ;  /* 0xffffff84008c7947 */ /* 0x000fd8000383ffff */
.L_x_6428:
[----:B-1----:R-:W2:Y:S02]  /*2dbe0*/  LDL R3, [R1+0x4] ;  /* 0x0000040001037983 */ /* 0x002ea40000100800 */
[----:B--2---:R1:W2:Y:S02]  /*2dbf0*/  SYNCS.PHASECHK.TRANS64.TRYWAIT P0, [R3+URZ+0x36820], R2 ;  /* 0x03682002030075a7 */ /* 0x0042a4000800017f */
[----:B--2---:R-:W-:Y:S05]  /*2dc00*/  @!P0 NANOSLEEP.SYNCS 0x989680 ;  /* 0x009896800000895d */ /* 0x004fea0003900000 */
[----:B------:R-:W2:Y:S02]  /*2dc10*/  @!P0 SYNCS.PHASECHK.TRANS64 P0, [R3+URZ+0x36820], R2 ;  /* 0x03682002030085a7 */ /* 0x000ea4000800007f */
[----:B--2---:R-:W-:Y:S05]  /*2dc20*/  @!P0 BRA `(.L_x_6428) ;  /* 0xfffffffc00ec8947 */ /* 0x004fea000383ffff */
[----:B------:R-:W-:Y:S05]  /*2dc30*/  BRA `(.L_x_6614) ;  /* 0xffffff84009c7947 */ /* 0x000fea000383ffff */
.L_x_6432:
[----:B-1----:R1:W2:Y:S02]  /*2dc40*/  SYNCS.PHASECHK.TRANS64.TRYWAIT P0, [R4+URZ+0x368a0], R8 ;  /* 0x0368a008040075a7 */ /* 0x0022a4000800017f */
[----:B--2---:R-:W-:Y:S05]  /*2dc50*/  @!P0 NANOSLEEP.SYNCS 0x989680 ;  /* 0x009896800000895d */ /* 0x004fea0003900000 */
[----:B------:R-:W2:Y:S02]  /*2dc60*/  @!P0 SYNCS.PHASECHK.TRANS64 P0, [R4+URZ+0x368a0], R8 ;  /* 0x0368a008040085a7 */ /* 0x000ea4000800007f */
[----:B--2---:R-:W-:Y:S05]  /*2dc70*/  @!P0 BRA `(.L_x_6432) ;  /* 0xfffffffc00f08947 */ /* 0x004fea000383ffff */
[----:B------:R-:W-:Y:S05]  /*2dc80*/  BRA `(.L_x_6615) ;  /* 0xffffff8400c07947 */ /* 0x000fea000383ffff */
.L_x_6439:
[----:B--2---:R2:W3:Y:S02]  /*2dc90*/  SYNCS.PHASECHK.TRANS64.TRYWAIT P0, [R4+URZ+0x368c0], R8 ;  /* 0x0368c008040075a7 */ /* 0x0044e4000800017f */
[----:B---3--:R-:W-:Y:S05]  /*2dca0*/  @!P0 NANOSLEEP.SYNCS 0x989680 ;  /* 0x009896800000895d */ /* 0x008fea0003900000 */
[----:B------:R-:W3:Y:S02]  /*2dcb0*/  @!P0 SYNCS.PHASECHK.TRANS64 P0, [R4+URZ+0x368c0], R8 ;  /* 0x0368c008040085a7 */ /* 0x000ee4000800007f */
[----:B---3--:R-:W-:Y:S05]  /*2dcc0*/  @!P0 BRA `(.L_x_6439) ;  /* 0xfffffffc00f08947 */ /* 0x008fea000383ffff */
[----:B------:R-:W-:Y:S05]  /*2dcd0*/  BRA `(.L_x_6616) ;  /* 0xffffff8800c07947 */ /* 0x000fea000383ffff */
.L_x_6448:
[----:B-1----:R1:W2:Y:S02]  /*2dce0*/  SYNCS.PHASECHK.TRANS64.TRYWAIT P0, [R6+URZ+0x368a0], R5 ;  /* 0x0368a005060075a7 */ /* 0x0022a4000800017f */
[----:B--2---:R-:W-:Y:S05]  /*2dcf0*/  @!P0 NANOSLEEP.SYNCS 0x989680 ;  /* 0x009896800000895d */ /* 0x004fea0003900000 */
[----:B------:R-:W2:Y:S02]  /*2dd00*/  @!P0 SYNCS.PHASECHK.TRANS64 P0, [R6+URZ+0x368a0], R5 ;  /* 0x0368a005060085a7 */ /* 0x000ea4000800007f */
[----:B--2---:R-:W-:Y:S05]  /*2dd10*/  @!P0 BRA `(.L_x_6448) ;  /* 0xfffffffc00f08947 */ /* 0x004fea000383ffff */
[----:B------:R-:W-:Y:S05]  /*2dd20*/  BRA `(.L_x_6617) ;  /* 0xffffff90000c7947 */ /* 0x000fea000383ffff */
.L_x_6455:
[----:B--2---:R2:W3:Y:S02]  /*2dd30*/  SYNCS.PHASECHK.TRANS64.TRYWAIT P0, [R6+URZ+0x368c0], R5 ;  /* 0x0368c005060075a7 */ /* 0x0044e4000800017f */
[----:B---3--:R-:W-:Y:S05]  /*2dd40*/  @!P0 NANOSLEEP.SYNCS 0x989680 ;  /* 0x009896800000895d */ /* 0x008fea0003900000 */
[----:B------:R-:W3:Y:S02]  /*2dd50*/  @!P0 SYNCS.PHASECHK.TRANS64 P0, [R6+URZ+0x368c0], R5 ;  /* 0x0368c005060085a7 */ /* 0x000ee4000800007f */
[----:B---3--:R-:W-:Y:S05]  /*2dd60*/  @!P0 BRA `(.L_x_6455) ;  /* 0xfffffffc00f08947 */ /* 0x008fea000383ffff */
[----:B------:R-:W-:Y:S05]  /*2dd70*/  BRA `(.L_x_6618) ;  /* 0xffffff9400087947 */ /* 0x000fea000383ffff */
.L_x_6470:
        /* <DEDUP_REMOVED lines=11> */
.L_x_6620:
[----:B------:R-:W-:Y:S05]  /*2de30*/  BSYNC B0 ;  /* 0x0000000000007941 */ /* 0x000fea0003800000 */
.L_x_6619:
[----:B------:R-:W-:Y:S05]  /*2de40*/  BRA `(.L_x_6621) ;  /* 0xffffff9c00e07947 */ /* 0x000fea000383ffff */
.L_x_6472:
[----:B------:R-:W-:Y:S01]  /*2de50*/  BSSY B0, `(.L_x_6622) ;  /* 0x0000006000007945 */ /* 0x000fe20003800000 */
[----:B------:R-:W-:-:S07]  /*2de60*/  IMAD.MOV.U32 R15, RZ, RZ, -0x1 ;  /* 0xffffffffff0f7424 */ /* 0x000fce00078e00ff */
[----:B01----:R-:W-:Y:S05]  /*2de70*/  WARPSYNC.COLLECTIVE R15, `(.L_x_6623) ;  /* 0x000000000f0c7348 */ /* 0x003fea0003c00000 */
[----:B------:R-:W-:Y:S02]  /*2de80*/  ELECT P6, UR62, PT ;  /* 0x00000000003e782f */ /* 0x000fe400038c0000 */
[----:B------:R-:W-:Y:S01]  /*2de90*/  MOV R14, UR62 ;  /* 0x0000003e000e7c02 */ /* 0x000fe20008000f00 */
[----:B01----:R-:W-:Y:S10]  /*2dea0*/  ENDCOLLECTIVE ;  /* 0x000000000000791b */ /* 0x003ff40003800000 */
.L_x_6623:
[----:B------:R-:W-:Y:S05]  /*2deb0*/  BSYNC B0 ;  /* 0x0000000000007941 */ /* 0x000fea0003800000 */
.L_x_6622:
[----:B------:R-:W-:Y:S05]  /*2dec0*/  BRA `(.L_x_6624) ;  /* 0xffffff9c00f07947 */ /* 0x000fea000383ffff */
.L_x_6474:
[----:B-1----:R1:W2:Y:S02]  /*2ded0*/  SYNCS.PHASECHK.TRANS64.TRYWAIT P0, [R0+URZ+0x36840], R2 ;  /* 0x03684002000075a7 */ /* 0x0022a4000800017f */
[----:B--2---:R-:W-:Y:S05]  /*2dee0*/  @!P0 NANOSLEEP.SYNCS 0x989680 ;  /* 0x009896800000895d */ /* 0x004fea0003900000 */
[----:B------:R-:W2:Y:S02]  /*2def0*/  @!P0 SYNCS.PHASECHK.TRANS64 P0, [R0+URZ+0x36840], R2 ;  /* 0x03684002000085a7 */ /* 0x000ea4000800007f */
[----:B--2---:R-:W-:Y:S05]  /*2df00*/  @!P0 BRA `(.L_x_6474) ;  /* 0xfffffffc00f08947 */ /* 0x004fea000383ffff */
[----:B------:R-:W-:Y:S05]  /*2df10*/  BRA `(.L_x_6625) ;  /* 0xffffffa0005c7947 */ /* 0x000fea000383ffff */
.L_x_6478:
[----:B------:R0:W5:Y:S01]  /*2df20*/  LDL.LU R9, [R1+0x40] ;  /* 0x0000400001097983 */ /* 0x0001620000300800 */
[----:B------:R-:W-:Y:S01]  /*2df30*/  IMAD.MOV.U32 R13, RZ, RZ, R2 ;  /* 0x000000ffff0d7224 */ /* 0x000fe200078e0002 */
[----:B------:R-:W-:Y:S01]  /*2df40*/  MOV R15, 0xffffffff ;  /* 0xffffffff000f7802 */ /* 0x000fe20000000f00 */
[----:B------:R-:W-:Y:S02]  /*2df50*/  IMAD.MOV.U32 R12, RZ, RZ, RZ ;  /* 0x000000ffff0c7224 */ /* 0x000fe400078e00ff */
[----:B------:R-:W-:-:S07]  /*2df60*/  IMAD.MOV.U32 R11, RZ, RZ, 0x181f ;  /* 0x0000181fff0b7424 */ /* 0x000fce00078e00ff */
[----:B0----5:R-:W-:Y:S05]  /*2df70*/  WARPSYNC.COLLECTIVE R15, `(.L_x_6626) ;  /* 0x000000000f087348 */ /* 0x021fea0003c00000 */
[----:B------:R1:W2:Y:S02]  /*2df80*/  SHFL.IDX P6, R14, R13, R12, R11 ;  /* 0x0000000c0d0e7389 */ /* 0x0002a400000c000b */
[----:B012--5:R-:W-:Y:S01]  /*2df90*/  ENDCOLLECTIVE ;  /* 0x000000000000791b */ /* 0x027fe20003800000 */
.L_x_6626:
[----:B------:R-:W-:Y:S02]  /*2dfa0*/  IMAD.MOV.U32 R13, RZ, RZ, R3 ;  /* 0x000000ffff0d7224 */ /* 0x000fe400078e0003 */
[----:B------:R-:W-:-:S07]  /*2dfb0*/  IMAD.MOV.U32 R4, RZ, RZ, R14 ;  /* 0x000000ffff047224 */ /* 0x000fce00078e000e */
[----:B------:R-:W-:Y:S05]  /*2dfc0*/  WARPSYNC.COLLECTIVE R15, `(.L_x_6627) ;  /* 0x000000000f087348 */ /* 0x000fea0003c00000 */
[----:B------:R0:W1:Y:S02]  /*2dfd0*/  SHFL.IDX P6, R14, R13, R12, R11 ;  /* 0x0000000c0d0e7389 */ /* 0x00006400000c000b */
[----:B01----:R-:W-:Y:S01]  /*2dfe0*/  ENDCOLLECTIVE ;  /* 0x000000000000791b */ /* 0x003fe20003800000 */
.L_x_6627:
[----:B------:R-:W-:Y:S02]  /*2dff0*/  IMAD R17, R17, 0x80, R10 ;  /* 0x0000008011117824 */ /* 0x000fe400078e020a */
[----:B------:R-:W-:Y:S02]  /*2e000*/  IMAD.MOV.U32 R13, RZ, RZ, R2 ;  /* 0x000000ffff0d7224 */ /* 0x000fe400078e0002 */
[----:B------:R-:W-:Y:S02]  /*2e010*/  IMAD R0, R9, R7, RZ ;  /* 0x0000000709007224 */ /* 0x000fe400078e02ff */
[----:B------:R0:W5:Y:S01]  /*2e020*/  LDL R9, [R1+0x30] ;  /* 0x0000300001097983 */ /* 0x0001620000100800 */
[----:B------:R-:W-:Y:S02]  /*2e030*/  IMAD.MOV.U32 R12, RZ, RZ, 0x1 ;  /* 0x00000001ff0c7424 */ /* 0x000fe400078e00ff */
[----:B------:R-:W-:Y:S01]  /*2e040*/  IMAD.MOV.U32 R5, RZ, RZ, R14 ;  /* 0x000000ffff057224 */ /* 0x000fe200078e000e */
[C---:B------:R-:W-:Y:S01]  /*2e050*/  ISETP.GE.AND P2, PT, R17.reuse, R0, PT ;  /* 0x000000001100720c */ /* 0x040fe20003f46270 */
[----:B------:R-:W-:-:S12]  /*2e060*/  VIADD R7, R17, 0x10 ;  /* 0x0000001011077836 */ /* 0x000fd80000000000 */
[----:B0----5:R-:W-:Y:S05]  /*2e070*/  WARPSYNC.COLLECTIVE R15, `(.L_x_6628) ;  /* 0x000000000f087348 */ /* 0x021fea0003c00000 */
[----:B------:R1:W2:Y:S02]  /*2e080*/  SHFL.IDX P6, R14, R13, R12, R11 ;  /* 0x0000000c0d0e7389 */ /* 0x0002a400000c000b */
[----:B012--5:R-:W-:Y:S01]  /*2e090*/  ENDCOLLECTIVE ;  /* 0x000000000000791b */ /* 0x027fe20003800000 */
.L_x_6628:
[----:B------:R-:W-:Y:S02]  /*2e0a0*/  @!P2 LEA R5, P4, R8, R5, 0x1 ;  /* 0x000000050805a211 */ /* 0x000fe400078808ff */
[----:B------:R-:W-:Y:S02]  /*2e0b0*/  MOV R13, R3 ;  /* 0x00000003000d7202 */ /* 0x000fe40000000f00 */
[----:B------:R-:W-:-:S04]  /*2e0c0*/  @!P2 IADD3.X R4, RZ, R4, RZ, P4, !PT ;  /* 0x00000004ff04a210 */ /* 0x000fc800027fe4ff */
[----:B------:R-:W-:Y:S01]  /*2e0d0*/  @!P2 LOP3.LUT R5, R5, R4, RZ, 0x3c, !PT ;  /* 0x000000040505a212 */ /* 0x000fe200078e3cff */
[----:B------:R-:W-:-:S03]  /*2e0e0*/  IMAD.MOV.U32 R6, RZ, RZ, R14 ;  /* 0x000000ffff067224 */ /* 0x000fc600078e000e */
[----:B------:R-:W-:-:S07]  /*2e0f0*/  @!P2 LOP3.LUT R4, R5, R4, RZ, 0x3c, !PT ;  /* 0x000000040504a212 */ /* 0x000fce00078e3cff */
[----:B------:R-:W-:Y:S05]  /*2e100*/  WARPSYNC.COLLECTIVE R15, `(.L_x_6629) ;  /* 0x000000000f087348 */ /* 0x000fea0003c00000 */
[----:B------:R0:W1:Y:S02]  /*2e110*/  SHFL.IDX P6, R14, R13, R12, R11 ;  /* 0x0000000c0d0e7389 */ /* 0x00006400000c000b */
[----:B01----:R-:W-:Y:S01]  /*2e120*/  ENDCOLLECTIVE ;  /* 0x000000000000791b */ /* 0x003fe20003800000 */
.L_x_6629:
[----:B------:R-:W-:Y:S01]  /*2e130*/  @!P2 LOP3.LUT R5, R5, R4, RZ, 0x3c, !PT ;  /* 0x000000040505a212 */ /* 0x000fe200078e3cff */
[----:B------:R-:W-:Y:S01]  /*2e140*/  IMAD.MOV.U32 R13, RZ, RZ, R2 ;  /* 0x000000ffff0d7224 */ /* 0x000fe200078e0002 */
[----:B------:R-:W-:-:S03]  /*2e150*/  MOV R12, 0x2 ;  /* 0x00000002000c7802 */ /* 0x000fc60000000f00 */
        /* <DEDUP_REMOVED lines=11> */
.L_x_6630:
[----:B------:R-:W-:-:S05]  /*2e210*/  @!P2 LEA R5, P4, R8, R4, 0x1 ;  /* 0x000000040805a211 */ /* 0x000fca00078808ff */
[----:B------:R-:W-:-:S05]  /*2e220*/  @!P2 IMAD.X R4, RZ, RZ, R6, P4 ;  /* 0x000000ffff04a224 */ /* 0x000fca00020e0606 */
[----:B------:R-:W-:Y:S01]  /*2e230*/  @!P2 LOP3.LUT R5, R5, R4, RZ, 0x3c, !PT ;  /* 0x000000040505a212 */ /* 0x000fe200078e3cff */
[----:B------:R-:W-:-:S03]  /*2e240*/  IMAD.MOV.U32 R13, RZ, RZ, R3 ;  /* 0x000000ffff0d7224 */ /* 0x000fc600078e0003 */
[----:B------:R-:W-:-:S04]  /*2e250*/  @!P2 LOP3.LUT R4, R5, R4, RZ, 0x3c, !PT ;  /* 0x000000040504a212 */ /* 0x000fc800078e3cff */
[----:B------:R-:W-:Y:S01]  /*2e260*/  @!P2 LOP3.LUT R5, R5, R4, RZ, 0x3c, !PT ;  /* 0x000000040505a212 */ /* 0x000fe200078e3cff */
[----:B------:R-:W-:-:S07]  /*2e270*/  IMAD.MOV.U32 R6, RZ, RZ, R14 ;  /* 0x000000ffff067224 */ /* 0x000fce00078e000e */
[----:B------:R-:W-:Y:S05]  /*2e280*/  WARPSYNC.COLLECTIVE R15, `(.L_x_6631) ;  /* 0x000000000f087348 */ /* 0x000fea0003c00000 */
[----:B------:R0:W1:Y:S02]  /*2e290*/  SHFL.IDX P6, R14, R13, R12, R11 ;  /* 0x0000000c0d0e7389 */ /* 0x00006400000c000b */
[----:B01----:R-:W-:Y:S01]  /*2e2a0*/  ENDCOLLECTIVE ;  /* 0x000000000000791b */ /* 0x003fe20003800000 */
.L_x_6631:
[----:B------:R-:W-:Y:S01]  /*2e2b0*/  @!PT LDS RZ, [RZ] ;  /* 0x00000000fffff984 */ /* 0x000fe20000000800 */
[----:B------:R-:W-:Y:S01]  /*2e2c0*/  @!PT LDS RZ, [RZ] ;  /* 0x00000000fffff984 */ /* 0x000fe20000000800 */
[----:B------:R-:W-:Y:S01]  /*2e2d0*/  @!PT LDS RZ, [RZ] ;  /* 0x00000000fffff984 */ /* 0x000fe20000000800 */
[----:B------:R-:W-:Y:S04]  /*2e2e0*/  @!P2 LDGSTS.E.BYPASS.LTC128B.128 [R9+0x15c00], desc[UR60][R4.64], !P3 ;  /* 0x15c000000409afae */ /* 0x000fe8000d901d7c */
[----:B------:R-:W-:Y:S04]  /*2e2f0*/  @!P2 LDGSTS.E.BYPASS.LTC128B.128 [R9+0x19c00], desc[UR60][R4.64+0x80], !P0 ;  /* 0x19c000800409afae */ /* 0x000fe8000c101d7c */
[----:B------:R0:W-:Y:S01]  /*2e300*/  @!P2 LDGSTS.E.BYPASS.LTC128B.128 [R9+0x1dc00], desc[UR60][R4.64+0x100], !P1 ;  /* 0x1dc001000409afae */ /* 0x0001e2000c901d7c */
[----:B------:R-:W-:Y:S02]  /*2e310*/  IMAD.MOV.U32 R13, RZ, RZ, R2 ;  /* 0x000000ffff0d7224 */ /* 0x000fe400078e0002 */
[----:B------:R-:W-:-:S02]  /*2e320*/  IMAD.MOV.U32 R12, RZ, RZ, 0x3 ;  /* 0x00000003ff0c7424 */ /* 0x000fc400078e00ff */
[----:B0-----:R-:W-:-:S05]  /*2e330*/  VIADD R4, R17, 0x20 ;  /* 0x0000002011047836 */ /* 0x001fca0000000000 */
[----:B------:R-:W-:Y:S01]  /*2e340*/  ISETP.GE.AND P2, PT, R4, R0, PT ;  /* 0x000000000400720c */ /* 0x000fe20003f46270 */
[----:B------:R-:W-:-:S12]  /*2e350*/  IMAD.MOV.U32 R4, RZ, RZ, R14 ;  /* 0x000000ffff047224 */ /* 0x000fd800078e000e */
[----:B------:R-:W-:Y:S05]  /*2e360*/  WARPSYNC.COLLECTIVE R15, `(.L_x_6632) ;  /* 0x000000000f087348 */ /* 0x000fea0003c00000 */
[----:B------:R0:W1:Y:S02]  /*2e370*/  SHFL.IDX P6, R14, R13, R12, R11 ;  /* 0x0000000c0d0e7389 */ /* 0x00006400000c000b */
[----:B01----:R-:W-:Y:S01]  /*2e380*/  ENDCOLLECTIVE ;  /* 0x000000000000791b */ /* 0x003fe20003800000 */
.L_x_6632:
[----:B------:R-:W-:Y:S01]  /*2e390*/  @!P2 LEA R5, P4, R8, R4, 0x1 ;  /* 0x000000040805a211 */ /* 0x000fe200078808ff */
[----:B------:R-:W-:-:S04]  /*2e3a0*/  IMAD.MOV.U32 R13, RZ, RZ, R3 ;  /* 0x000000ffff0d7224 */ /* 0x000fc800078e0003 */
[----:B------:R-:W-:-:S05]  /*2e3b0*/  @!P2 IMAD.X R4, RZ, RZ, R6, P4 ;  /* 0x000000ffff04a224 */ /* 0x000fca00020e0606 */
[----:B------:R-:W-:Y:S01]  /*2e3c0*/  @!P2 LOP3.LUT R5, R5, R4, RZ, 0x3c, !PT ;  /* 0x000000040505a212 */ /* 0x000fe200078e3cff */
[----:B------:R-:W-:-:S03]  /*2e3d0*/  IMAD.MOV.U32 R6, RZ, RZ, R14 ;  /* 0x000000ffff067224 */ /* 0x000fc600078e000e */
[----:B------:R-:W-:-:S07]  /*2e3e0*/  @!P2 LOP3.LUT R4, R5, R4, RZ, 0x3c, !PT ;  /* 0x000000040504a212 */ /* 0x000fce00078e3cff */
[----:B------:R-:W-:Y:S05]  /*2e3f0*/  WARPSYNC.COLLECTIVE R15, `(.L_x_6633) ;  /* 0x000000000f087348 */ /* 0x000fea0003c00000 */
[----:B------:R0:W1:Y:S02]  /*2e400*/  SHFL.IDX P6, R14, R13, R12, R11 ;  /* 0x0000000c0d0e7389 */ /* 0x00006400000c000b */
[----:B01----:R-:W-:Y:S01]  /*2e410*/  ENDCOLLECTIVE ;  /* 0x000000000000791b */ /* 0x003fe20003800000 */
.L_x_6633:
[----:B------:R-:W-:-:S05]  /*2e420*/  @!P2 LOP3.LUT R5, R5, R4, RZ, 0x3c, !PT ;  /* 0x000000040505a212 */ /* 0x000fca00078e3cff */
[----:B------:R-:W-:Y:S01]  /*2e430*/  @!PT LDS RZ, [RZ] ;  /* 0x00000000fffff984 */ /* 0x000fe20000000800 */
[----:B------:R-:W-:Y:S01]  /*2e440*/  @!PT LDS RZ, [RZ] ;  /* 0x00000000fffff984 */ /* 0x000fe20000000800 */
[----:B------:R-:W-:Y:S01]  /*2e450*/  @!PT LDS RZ, [RZ] ;  /* 0x00000000fffff984 */ /* 0x000fe20000000800 */
[----:B------:R-:W-:Y:S04]  /*2e460*/  @!P2 LDGSTS.E.BYPASS.LTC128B.128 [R9+0x16400], desc[UR60][R4.64], !P3 ;  /* 0x164000000409afae */ /* 0x000fe8000d901d7c */
[----:B------:R-:W-:Y:S01]  /*2e470*/  @!P2 LDGSTS.E.BYPASS.LTC128B.128 [R9+0x1a400], desc[UR60][R4.64+0x80], !P0 ;  /* 0x1a4000800409afae */ /* 0x000fe2000c101d7c */
[----:B------:R-:W-:-:S03]  /*2e480*/  IMAD.MOV.U32 R13, RZ, RZ, R2 ;  /* 0x000000ffff0d7224 */ /* 0x000fc600078e0002 */
[----:B------:R0:W-:Y:S01]  /*2e490*/  @!P2 LDGSTS.E.BYPASS.LTC128B.128 [R9+0x1e400], desc[UR60][R4.64+0x100], !P1 ;  /* 0x1e4001000409afae */ /* 0x0001e2000c901d7c */
[----:B------:R-:W-:Y:S01]  /*2e4a0*/  IMAD.MOV.U32 R12, RZ, RZ, 0x4 ;  /* 0x00000004ff0c7424 */ /* 0x000fe200078e00ff */
[----:B0-----:R-:W-:-:S04]  /*2e4b0*/  IADD3 R4, R17, 0x30, RZ ;  /* 0x0000003011047810 */ /* 0x001fc80007ffe0ff */
[----:B------:R-:W-:Y:S02]  /*2e4c0*/  ISETP.GE.AND P2, PT, R4, R0, PT ;  /* 0x000000000400720c */ /* 0x000fe40003f46270 */
[----:B------:R-:W-:-:S11]  /*2e4d0*/  MOV R4, R14 ;  /* 0x0000000e00047202 */ /* 0x000fd60000000f00 */
[----:B------:R-:W-:Y:S05]  /*2e4e0*/  WARPSYNC.COLLECTIVE R15, `(.L_x_6634) ;  /* 0x000000000f087348 */ /* 0x000fea0003c00000 */
[----:B------:R0:W1:Y:S02]  /*2e4f0*/  SHFL.IDX P6, R14, R13, R12, R11 ;  /* 0x0000000c0d0e7389 */ /* 0x00006400000c000b */
[----:B01----:R-:W-:Y:S01]  /*2e500*/  ENDCOLLECTIVE ;  /* 0x000000000000791b */ /* 0x003fe20003800000 */
.L_x_6634:
[----:B------:R-:W-:Y:S01]  /*2e510*/  @!P2 LEA R5, P4, R8, R4, 0x1 ;  /* 0x000000040805a211 */ /* 0x000fe200078808ff */
[----:B------:R-:W-:-:S04]  /*2e520*/  IMAD.MOV.U32 R13, RZ, RZ, R3 ;  /* 0x000000ffff0d7224 */ /* 0x000fc800078e0003 */
[----:B------:R-:W-:-:S05]  /*2e530*/  @!P2 IMAD.X R4, RZ, RZ, R6, P4 ;  /* 0x000000ffff04a224 */ /* 0x000fca00020e0606 */
[----:B------:R-:W-:Y:S02]  /*2e540*/  @!P2 LOP3.LUT R5, R5, R4, RZ, 0x3c, !PT ;  /* 0x000000040505a212 */ /* 0x000fe400078e3cff */
[----:B------:R-:W-:-:S07]  /*2e550*/  MOV R6, R14 ;  /* 0x0000000e00067202 */ /* 0x000fce0000000f00 */
[----:B------:R-:W-:Y:S05]  /*2e560*/  WARPSYNC.COLLECTIVE R15, `(.L_x_6635) ;  /* 0x000000000f087348 */ /* 0x000fea0003c00000 */
[----:B------:R0:W1:Y:S02]  /*2e570*/  SHFL.IDX P6, R14, R13, R12, R11 ;  /* 0x0000000c0d0e7389 */ /* 0x00006400000c000b */
[----:B01----:R-:W-:Y:S01]  /*2e580*/  ENDCOLLECTIVE ;  /* 0x000000000000791b */ /* 0x003fe20003800000 */
.L_x_6635:
[----:B------:R-:W-:-:S04]  /*2e590*/  @!P2 LOP3.LUT R4, R5, R4, RZ, 0x3c, !PT ;  /* 0x000000040504a212 */ /* 0x000fc800078e3cff */
[----:B------:R-:W-:-:S05]  /*2e5a0*/  @!P2 LOP3.LUT R5, R5, R4, RZ, 0x3c, !PT ;  /* 0x000000040505a212 */ /* 0x000fca00078e3cff */
[----:B------:R-:W-:Y:S01]  /*2e5b0*/  @!PT LDS RZ, [RZ] ;  /* 0x00000000fffff984 */ /* 0x000fe20000000800 */
[----:B------:R-:W-:Y:S01]  /*2e5c0*/  @!PT LDS RZ, [RZ] ;  /* 0x00000000fffff984 */ /* 0x000fe20000000800 */
[----:B------:R-:W-:Y:S01]  /*2e5d0*/  @!PT LDS RZ, [RZ] ;  /* 0x00000000fffff984 */ /* 0x000fe20000000800 */
[----:B------:R-:W-:Y:S04]  /*2e5e0*/  @!P2 LDGSTS.E.BYPASS.LTC128B.128 [R9+0x16c00], desc[UR60][R4.64], !P3 ;  /* 0x16c000000409afae */ /* 0x000fe8000d901d7c */
[----:B------:R-:W-:Y:S01]  /*2e5f0*/  @!P2 LDGSTS.E.BYPASS.LTC128B.128 [R9+0x1ac00], desc[UR60][R4.64+0x80], !P0 ;  /* 0x1ac000800409afae */ /* 0x000fe2000c101d7c */
[----:B------:R-:W-:Y:S01]  /*2e600*/  MOV R13, R2 ;  /* 0x00000002000d7202 */ /* 0x000fe20000000f00 */
[----:B------:R-:W-:Y:S02]  /*2e610*/  IMAD.MOV.U32 R12, RZ, RZ, 0x5 ;  /* 0x00000005ff0c7424 */ /* 0x000fe400078e00ff */
[----:B------:R0:W-:Y:S02]  /*2e620*/  @!P2 LDGSTS.E.BYPASS.LTC128B.128 [R9+0x1ec00], desc[UR60][R4.64+0x100], !P1 ;  /* 0x1ec001000409afae */ /* 0x0001e4000c901d7c */
[----:B0-----:R-:W-:-:S05]  /*2e630*/  VIADD R4, R17, 0x40 ;  /* 0x0000004011047836 */ /* 0x001fca0000000000 */
[----:B------:R-:W-:Y:S01]  /*2e640*/  ISETP.GE.AND P2, PT, R4, R0, PT ;  /* 0x000000000400720c */ /* 0x000fe20003f46270 */
[----:B------:R-:W-:-:S12]  /*2e650*/  IMAD.MOV.U32 R4, RZ, RZ, R14 ;  /* 0x000000ffff047224 */ /* 0x000fd800078e000e */
[----:B------:R-:W-:Y:S05]  /*2e660*/  WARPSYNC.COLLECTIVE R15, `(.L_x_6636) ;  /* 0x000000000f087348 */ /* 0x000fea0003c00000 */
[----:B------:R0:W1:Y:S02]  /*2e670*/  SHFL.IDX P6, R14, R13, R12, R11 ;  /* 0x0000000c0d0e7389 */ /* 0x00006400000c000b */
[----:B01----:R-:W-:Y:S01]  /*2e680*/  ENDCOLLECTIVE ;  /* 0x000000000000791b */ /* 0x003fe20003800000 */
.L_x_6636:
        /* <DEDUP_REMOVED lines=9> */
.L_x_6637:
        /* <DEDUP_REMOVED lines=8> */
[----:B------:R-:W-:Y:S02]  /*2e7a0*/  IMAD.MOV.U32 R12, RZ, RZ, 0x6 ;  /* 0x00000006ff0c7424 */ /* 0x000fe400078e00ff */
[----:B0-----:R-:W-:-:S05]  /*2e7b0*/  VIADD R4, R17, 0x50 ;  /* 0x0000005011047836 */ /* 0x001fca0000000000 */
[----:B------:R-:W-:Y:S01]  /*2e7c0*/  ISETP.GE.AND P2, PT, R4, R0, PT ;  /* 0x000000000400720c */ /* 0x000fe20003f46270 */
[----:B------:R-:W-:-:S12]  /*2e7d0*/  IMAD.MOV.U32 R4, RZ, RZ, R14 ;  /* 0x000000ffff047224 */ /* 0x000fd800078e000e */
[----:B------:R-:W-:Y:S05]  /*2e7e0*/  WARPSYNC.COLLECTIVE R15, `(.L_x_6638) ;  /* 0x000000000f087348 */ /* 0x000fea0003c00000 */
[----:B------:R0:W1:Y:S02]  /*2e7f0*/  SHFL.IDX P6, R14, R13, R12, R11 ;  /* 0x0000000c0d0e7389 */ /* 0x00006400000c000b */
[----:B01----:R-:W-:Y:S01]  /*2e800*/  ENDCOLLECTIVE ;  /* 0x000000000000791b */ /* 0x003fe20003800000 */
.L_x_6638:
[----:B------:R-:W-:-:S04]  /*2e810*/  @!P2 LEA R5, P4, R8, R4, 0x1 ;  /* 0x000000040805a211 */ /* 0x000fc800078808ff */
[----:B------:R-:W-:Y:S02]  /*2e820*/  @!P2 IADD3.X R4, RZ, R6, RZ, P4, !PT ;  /* 0x00000006ff04a210 */ /* 0x000fe400027fe4ff */
[----:B------:R-:W-:Y:S02]  /*2e830*/  MOV R13, R3 ;  /* 0x00000003000d7202 */ /* 0x000fe40000000f00 */
[----:B------:R-:W-:-:S04]  /*2e840*/  @!P2 LOP3.LUT R5, R5, R4, RZ, 0x3c, !PT ;  /* 0x000000040505a212 */ /* 0x000fc800078e3cff */
[----:B------:R-:W-:Y:S01]  /*2e850*/  @!P2 LOP3.LUT R4, R5, R4, RZ, 0x3c, !PT ;  /* 0x000000040504a212 */ /* 0x000fe200078e3cff */
[----:B------:R-:W-:-:S07]  /*2e860*/  IMAD.MOV.U32 R6, RZ, RZ, R14 ;  /* 0x000000ffff067224 */ /* 0x000fce00078e000e */
[----:B------:R-:W-:Y:S05]  /*2e870*/  WARPSYNC.COLLECTIVE R15, `(.L_x_6639) ;  /* 0x000000000f087348 */ /* 0x000fea0003c00000 */
[----:B------:R0:W1:Y:S02]  /*2e880*/  SHFL.IDX P6, R14, R13, R12, R11 ;  /* 0x0000000c0d0e7389 */ /* 0x00006400000c000b */
[----:B01----:R-:W-:Y:S01]  /*2e890*/  ENDCOLLECTIVE ;  /* 0x000000000000791b */ /* 0x003fe20003800000 */
.L_x_6639:
[----:B------:R-:W-:-:S05]  /*2e8a0*/  @!P2 LOP3.LUT R5, R5, R4, RZ, 0x3c, !PT ;  /* 0x000000040505a212 */ /* 0x000fca00078e3cff */
        /* <DEDUP_REMOVED lines=14> */
.L_x_6640:
[----:B------:R-:W-:Y:S01]  /*2e990*/  @!P2 LEA R5, P4, R8, R4, 0x1 ;  /* 0x000000040805a211 */ /* 0x000fe200078808ff */
[----:B------:R-:W-:-:S04]  /*2e9a0*/  IMAD.MOV.U32 R13, RZ, RZ, R3 ;  /* 0x000000ffff0d7224 */ /* 0x000fc800078e0003 */
[----:B------:R-:W-:-:S05]  /*2e9b0*/  @!P2 IMAD.X R4, RZ, RZ, R6, P4 ;  /* 0x000000ffff04a224 */ /* 0x000fca00020e0606 */
        /* <DEDUP_REMOVED lines=8> */
[----:B------:R0:W-:Y:S02]  /*2ea40*/  @!P2 LDGSTS.E.BYPASS.LTC128B.128 [R9+0x20400], desc[UR60][R4.64+0x100], !P1 ;  /* 0x204001000409afae */ /* 0x0001e4000c901d7c */
[----:B0-----:R-:W-:-:S07]  /*2ea50*/  MOV R4, R14 ;  /* 0x0000000e00047202 */ /* 0x001fce0000000f00 */
[----:B------:R-:W-:Y:S05]  /*2ea60*/  WARPSYNC.COLLECTIVE R15, `(.L_x_6641) ;  /* 0x000000000f087348 */ /* 0x000fea0003c00000 */
[----:B------:R0:W1:Y:S02]  /*2ea70*/  SHFL.IDX P6, R14, R13, R12, R11 ;  /* 0x0000000c0d0e7389 */ /* 0x00006400000c000b */
[----:B01----:R-:W-:Y:S01]  /*2ea80*/  ENDCOLLECTIVE ;  /* 0x000000000000791b */ /* 0x003fe20003800000 */
.L_x_6641:
[----:B------:R-:W-:Y:S01]  /*2ea90*/  IMAD.MOV.U32 R3, RZ, RZ, R14 ;  /* 0x000000ffff037224 */ /* 0x000fe200078e000e */
[----:B------:R-:W-:Y:S06]  /*2eaa0*/  BRA `(.L_x_6642) ;  /* 0xffffffa400487947 */ /* 0x000fec000383ffff */
.L_x_6483:
[----:B0-----:R-:W4:Y:S02]  /*2eab0*/  LDL R2, [R1+0x4] ;  /* 0x0000040001027983 */ /* 0x001f240000100800 */
[----:B----4-:R0:W1:Y:S02]  /*2eac0*/  SYNCS.PHASECHK.TRANS64.TRYWAIT P0, [R2+URZ+0x36820], R0 ;  /* 0x03682000020075a7 */ /* 0x010064000800017f */
[----:B-1----:R-:W-:Y:S05]  /*2ead0*/  @!P0 NANOSLEEP.SYNCS 0x989680 ;  /* 0x009896800000895d */ /* 0x002fea0003900000 */
[----:B------:R-:W1:Y:S02]  /*2eae0*/  @!P0 SYNCS.PHASECHK.TRANS64 P0, [R2+URZ+0x36820], R0 ;  /* 0x03682000020085a7 */ /* 0x000e64000800007f */
[----:B-1----:R-:W-:Y:S05]  /*2eaf0*/  @!P0 BRA `(.L_x_6483) ;  /* 0xfffffffc00ec8947 */ /* 0x002fea000383ffff */
[----:B------:R-:W-:Y:S05]  /*2eb00*/  BRA `(.L_x_6643) ;  /* 0xffffffa400c07947 */ /* 0x000fea000383ffff */
.L_x_6492:
[----:B-1----:R1:W2:Y:S02]  /*2eb10*/  SYNCS.PHASECHK.TRANS64.TRYWAIT P0, [R3+URZ+0x36840], R0 ;  /* 0x03684000030075a7 */ /* 0x0022a4000800017f */
[----:B--2---:R-:W-:Y:S05]  /*2eb20*/  @!P0 NANOSLEEP.SYNCS 0x989680 ;  /* 0x009896800000895d */ /* 0x004fea0003900000 */
[----:B------:R-:W2:Y:S02]  /*2eb30*/  @!P0 SYNCS.PHASECHK.TRANS64 P0, [R3+URZ+0x36840], R0 ;  /* 0x03684000030085a7 */ /* 0x000ea4000800007f */
[----:B--2---:R-:W-:Y:S05]  /*2eb40*/  @!P0 BRA `(.L_x_6492) ;  /* 0xfffffffc00f08947 */ /* 0x004fea000383ffff */
[----:B------:R-:W-:Y:S05]  /*2eb50*/  BRA `(.L_x_6644) ;  /* 0xffffffa800847947 */ /* 0x000fea000383ffff */
.L_x_6499:
[----:B0-----:R0:W1:Y:S02]  /*2eb60*/  SYNCS.PHASECHK.TRANS64.TRYWAIT P0, [R0+URZ+0x36860], R3 ;  /* 0x03686003000075a7 */ /* 0x001064000800017f */
[----:B-1----:R-:W-:Y:S05]  /*2eb70*/  @!P0 NANOSLEEP.SYNCS 0x989680 ;  /* 0x009896800000895d */ /* 0x002fea0003900000 */
[----:B------:R-:W1:Y:S02]  /*2eb80*/  @!P0 SYNCS.PHASECHK.TRANS64 P0, [R0+URZ+0x36860], R3 ;  /* 0x03686003000085a7 */ /* 0x000e64000800007f */
[----:B-1----:R-:W-:Y:S05]  /*2eb90*/  @!P0 BRA `(.L_x_6499) ;  /* 0xfffffffc00f08947 */ /* 0x002fea000383ffff */
[----:B------:R-:W-:Y:S05]  /*2eba0*/  BRA `(.L_x_6645) ;  /* 0xffffffac00a07947 */ /* 0x000fea000383ffff */
.L_x_6510:
[----:B--2---:R2:W3:Y:S02]  /*2ebb0*/  SYNCS.PHASECHK.TRANS64.TRYWAIT P0, [R3+URZ+0x36840], R2 ;  /* 0x03684002030075a7 */ /* 0x0044e4000800017f */
[----:B---3--:R-:W-:Y:S05]  /*2ebc0*/  @!P0 NANOSLEEP.SYNCS 0x989680 ;  /* 0x009896800000895d */ /* 0x008fea0003900000 */
[----:B------:R-:W3:Y:S02]  /*2ebd0*/  @!P0 SYNCS.PHASECHK.TRANS64 P0, [R3+URZ+0x36840], R2 ;  /* 0x03684002030085a7 */ /* 0x000ee4000800007f */
[----:B---3--:R-:W-:Y:S05]  /*2ebe0*/  @!P0 BRA `(.L_x_6510) ;  /* 0xfffffffc00f08947 */ /* 0x008fea000383ffff */
[----:B------:R-:W-:Y:S05]  /*2ebf0*/  BRA `(.L_x_6646) ;  /* 0xffffffb400887947 */ /* 0x000fea000383ffff */
.L_x_6517:
[----:B0-----:R0:W2:Y:S02]  /*2ec00*/  SYNCS.PHASECHK.TRANS64.TRYWAIT P0, [R2+URZ+0x36860], R3 ;  /* 0x03686003020075a7 */ /* 0x0010a4000800017f */
[----:B--2---:R-:W-:Y:S05]  /*2ec10*/  @!P0 NANOSLEEP.SYNCS 0x989680 ;  /* 0x009896800000895d */ /* 0x004fea0003900000 */
[----:B------:R-:W2:Y:S02]  /*2ec20*/  @!P0 SYNCS.PHASECHK.TRANS64 P0, [R2+URZ+0x36860], R3 ;  /* 0x03686003020085a7 */ /* 0x000ea4000800007f */
[----:B--2---:R-:W-:Y:S05]  /*2ec30*/  @!P0 BRA `(.L_x_6517) ;  /* 0xfffffffc00f08947 */ /* 0x004fea000383ffff */
[----:B------:R-:W-:Y:S05]  /*2ec40*/  BRA `(.L_x_6647) ;  /* 0xffffffb800a47947 */ /* 0x000fea000383ffff */
.L_x_6528:
[----:B---3--:R3:W4:Y:S02]  /*2ec50*/  SYNCS.PHASECHK.TRANS64.TRYWAIT P0, [R3+URZ+0x36840], R2 ;  /* 0x03684002030075a7 */ /* 0x008724000800017f */
[----:B----4-:R-:W-:Y:S05]  /*2ec60*/  @!P0 NANOSLEEP.SYNCS 0x989680 ;  /* 0x009896800000895d */ /* 0x010fea0003900000 */
[----:B------:R-:W4:Y:S02]  /*2ec70*/  @!P0 SYNCS.PHASECHK.TRANS64 P0, [R3+URZ+0x36840], R2 ;  /* 0x03684002030085a7 */ /* 0x000f24000800007f */
[----:B----4-:R-:W-:Y:S05]  /*2ec80*/  @!P0 BRA `(.L_x_6528) ;  /* 0xfffffffc00f08947 */ /* 0x010fea000383ffff */
[----:B------:R-:W-:Y:S05]  /*2ec90*/  BRA `(.L_x_6648) ;  /* 0xffffffc000687947 */ /* 0x000fea000383ffff */
.L_x_6535:
[----:B0-----:R0:W2:Y:S02]  /*2eca0*/  SYNCS.PHASECHK.TRANS64.TRYWAIT P0, [R2+URZ+0x36860], R5 ;  /* 0x03686005020075a7 */ /* 0x0010a4000800017f */
[----:B--2---:R-:W-:Y:S05]  /*2ecb0*/  @!P0 NANOSLEEP.SYNCS 0x989680 ;  /* 0x009896800000895d */ /* 0x004fea0003900000 */
[----:B------:R-:W2:Y:S02]  /*2ecc0*/  @!P0 SYNCS.PHASECHK.TRANS64 P0, [R2+URZ+0x36860], R5 ;  /* 0x03686005020085a7 */ /* 0x000ea4000800007f */
[----:B--2---:R-:W-:Y:S05]  /*2ecd0*/  @!P0 BRA `(.L_x_6535) ;  /* 0xfffffffc00f08947 */ /* 0x004fea000383ffff */
[----:B------:R-:W-:Y:S05]  /*2ece0*/  BRA `(.L_x_6649) ;  /* 0xffffffc400807947 */ /* 0x000fea000383ffff */
.L_x_6548:
[----:B--2---:R2:W4:Y:S02]  /*2ecf0*/  SYNCS.PHASECHK.TRANS64.TRYWAIT P0, [R0+URZ+0x36860], R2 ;  /* 0x03686002000075a7 */ /* 0x004524000800017f */
[----:B----4-:R-:W-:Y:S05]  /*2ed00*/  @!P0 NANOSLEEP.SYNCS 0x989680 ;  /* 0x009896800000895d */ /* 0x010fea0003900000 */
[----:B------:R-:W4:Y:S02]  /*2ed10*/  @!P0 SYNCS.PHASECHK.TRANS64 P0, [R0+URZ+0x36860], R2 ;  /* 0x03686002000085a7 */ /* 0x000f24000800007f */
[----:B----4-:R-:W-:Y:S05]  /*2ed20*/  @!P0 BRA `(.L_x_6548) ;  /* 0xfffffffc00f08947 */ /* 0x010fea000383ffff */
[----:B------:R-:W-:Y:S05]  /*2ed30*/  BRA `(.L_x_6650) ;  /* 0xffffffcc00247947 */ /* 0x000fea000383ffff */
.L_x_6557:
[----:B------:R-:W-:Y:S01]  /*2ed40*/  BSSY B0, `(.L_x_6651) ;  /* 0x0000008000007945 */ /* 0x000fe20003800000 */
[----:B0-----:R-:W-:Y:S01]  /*2ed50*/  IMAD.MOV.U32 R13, RZ, RZ, R16 ;  /* 0x000000ffff0d7224 */ /* 0x001fe200078e0010 */
[----:B------:R-:W-:Y:S01]  /*2ed60*/  MOV R11, 0x1f ;  /* 0x0000001f000b7802 */ /* 0x000fe20000000f00 */
[----:B------:R-:W-:Y:S02]  /*2ed70*/  IMAD.MOV.U32 R12, RZ, RZ, RZ ;  /* 0x000000ffff0c7224 */ /* 0x000fe400078e00ff */
[----:B------:R-:W-:-:S07]  /*2ed80*/  IMAD.MOV.U32 R15, RZ, RZ, -0x1 ;  /* 0xffffffffff0f7424 */ /* 0x000fce00078e00ff */
[----:B-1---5:R-:W-:Y:S05]  /*2ed90*/  WARPSYNC.COLLECTIVE R15, `(.L_x_6652) ;  /* 0x000000000f087348 */ /* 0x022fea0003c00000 */
[----:B------:R0:W2:Y:S02]  /*2eda0*/  SHFL.IDX P6, R14, R13, R12, R11 ;  /* 0x0000000c0d0e7389 */ /* 0x0000a400000c000b */
[----:B012--5:R-:W-:Y:S01]  /*2edb0*/  ENDCOLLECTIVE ;  /* 0x000000000000791b */ /* 0x027fe20003800000 */
.L_x_6652:
[----:B------:R-:W-:Y:S05]  /*2edc0*/  BSYNC B0 ;  /* 0x0000000000007941 */ /* 0x000fea0003800000 */
.L_x_6651:
        /* <DEDUP_REMOVED lines=10> */
.L_x_6653:
        /* <DEDUP_REMOVED lines=16> */
.L_x_6654:
[----:B------:R-:W-:Y:S02]  /*2ef70*/  IMAD.MOV.U32 R12, RZ, RZ, 0x2 ;  /* 0x00000002ff0c7424 */ /* 0x000fe400078e00ff */
[----:B------:R-:W-:-:S05]  /*2ef80*/  IMAD.MOV.U32 R2, RZ, RZ, R14 ;  /* 0x000000ffff027224 */ /* 0x000fca00078e000e */
[----:B------:R-:W-:Y:S02]  /*2ef90*/  SEL R2, R2, RZ, P1 ;  /* 0x000000ff02027207 */ /* 0x000fe40000800000 */
[----:B------:R-:W-:-:S03]  /*2efa0*/  ISETP.GE.U32.AND P1, PT, R6, 0x4, PT ;  /* 0x000000040600780c */ /* 0x000fc60003f26070 */
[----:B------:R-:W-:-:S05]  /*2efb0*/  IMAD.IADD R2, R3, 0x1, R2 ;  /* 0x0000000103027824 */ /* 0x000fca00078e0202 */
[----:B------:R-:W-:-:S07]  /*2efc0*/  MOV R13, R2 ;  /* 0x00000002000d7202 */ /* 0x000fce0000000f00 */
[----:B------:R-:W-:Y:S05]  /*2efd0*/  WARPSYNC.COLLECTIVE R15, `(.L_x_6655) ;  /* 0x000000000f087348 */ /* 0x000fea0003c00000 */
[----:B------:R0:W1:Y:S02]  /*2efe0*/  SHFL.UP P6, R14, R13, R12, R11 ;  /* 0x0400000c0d0e7389 */ /* 0x00006400000c000b */
[----:B01----:R-:W-:Y:S01]  /*2eff0*/  ENDCOLLECTIVE ;  /* 0x000000000000791b */ /* 0x003fe20003800000 */
.L_x_6655:
        /* <DEDUP_REMOVED lines=8> */
.L_x_6656:
        /* <DEDUP_REMOVED lines=8> */
.L_x_6657:
[----:B------:R-:W-:Y:S01]  /*2f100*/  IMAD.MOV.U32 R12, RZ, RZ, 0x10 ;  /* 0x00000010ff0c7424 */ /* 0x000fe200078e00ff */
[----:B------:R-:W-:-:S04]  /*2f110*/  MOV R4, R14 ;  /* 0x0000000e00047202 */ /* 0x000fc80000000f00 */
[----:B------:R-:W-:-:S05]  /*2f120*/  SEL R4, R4, RZ, P2 ;  /* 0x000000ff04047207 */ /* 0x000fca0001000000 */
[----:B------:R-:W-:-:S04]  /*2f130*/  IMAD.IADD R2, R2, 0x1, R4 ;  /* 0x0000000102027824 */ /* 0x000fc800078e0204 */
[----:B------:R-:W-:-:S07]  /*2f140*/  IMAD.MOV.U32 R13, RZ, RZ, R2 ;  /* 0x000000ffff0d7224 */ /* 0x000fce00078e0002 */
[----:B------:R-:W-:Y:S05]  /*2f150*/  WARPSYNC.COLLECTIVE R15, `(.L_x_6658) ;  /* 0x000000000f087348 */ /* 0x000fea0003c00000 */
[----:B------:R0:W1:Y:S02]  /*2f160*/  SHFL.UP P6, R14, R13, R12, R11 ;  /* 0x0400000c0d0e7389 */ /* 0x00006400000c000b */
[----:B01----:R-:W-:Y:S01]  /*2f170*/  ENDCOLLECTIVE ;  /* 0x000000000000791b */ /* 0x003fe20003800000 */
.L_x_6658:
        /* <DEDUP_REMOVED lines=9> */
.L_x_6659:
[----:B------:R-:W-:Y:S01]  /*2f210*/  IMAD.MOV.U32 R16, RZ, RZ, R14 ;  /* 0x000000ffff107224 */ /* 0x000fe200078e000e */
[----:B------:R-:W-:Y:S06]  /*2f220*/  BRA `(.L_x_6660) ;  /* 0xffffffcc00fc7947 */ /* 0x000fec000383ffff */
.L_x_6562:
[----:B------:R-:W-:Y:S01]  /*2f230*/  BSSY B0, `(.L_x_6661) ;  /* 0x0000008000007945 */ /* 0x000fe20003800000 */
[----:B-----5:R-:W-:Y:S01]  /*2f240*/  MOV R13, R3 ;  /* 0x00000003000d7202 */ /* 0x020fe20000000f00 */
[----:B------:R-:W-:Y:S02]  /*2f250*/  IMAD.MOV.U32 R12, RZ, RZ, 0x1 ;  /* 0x00000001ff0c7424 */ /* 0x000fe400078e00ff */
[----:B------:R-:W-:Y:S02]  /*2f260*/  IMAD.MOV.U32 R11, RZ, RZ, RZ ;  /* 0x000000ffff0b7224 */ /* 0x000fe400078e00ff */
[----:B------:R-:W-:-:S07]  /*2f270*/  IMAD.MOV.U32 R15, RZ, RZ, -0x1 ;  /* 0xffffffffff0f7424 */ /* 0x000fce00078e00ff */
[----:B01----:R-:W-:Y:S05]  /*2f280*/  WARPSYNC.COLLECTIVE R15, `(.L_x_6662) ;  /* 0x000000000f087348 */ /* 0x003fea0003c00000 */
[----:B------:R2:W3:Y:S02]  /*2f290*/  SHFL.UP P6, R14, R13, R12, R11 ;  /* 0x0400000c0d0e7389 */ /* 0x0004e400000c000b */
[----:B0123--:R-:W-:Y:S01]  /*2f2a0*/  ENDCOLLECTIVE ;  /* 0x000000000000791b */ /* 0x00ffe20003800000 */
.L_x_6662:
[----:B------:R-:W-:Y:S05]  /*2f2b0*/  BSYNC B0 ;  /* 0x0000000000007941 */ /* 0x000fea0003800000 */
.L_x_6661:
        /* <DEDUP_REMOVED lines=12> */
.L_x_6663:
        /* <DEDUP_REMOVED lines=8> */
.L_x_6664:
        /* <DEDUP_REMOVED lines=8> */
.L_x_6665:
        /* <DEDUP_REMOVED lines=8> */
.L_x_6666:
        /* <DEDUP_REMOVED lines=9> */
.L_x_6667:
[----:B------:R-:W-:Y:S01]  /*2f590*/  IMAD.MOV.U32 R16, RZ, RZ, R14 ;  /* 0x000000ffff107224 */ /* 0x000fe200078e000e */
[----:B------:R-:W-:Y:S06]  /*2f5a0*/  BRA `(.L_x_6668) ;  /* 0xffffffcc00bc7947 */ /* 0x000fec000383ffff */
.L_x_6564:
[----:B------:R-:W-:Y:S01]  /*2f5b0*/  BSSY B0, `(.L_x_6669) ;  /* 0x0000006000007945 */ /* 0x000fe20003800000 */
[----:B------:R-:W-:Y:S01]  /*2f5c0*/  PLOP3.LUT P6, PT, P6, PT, PT, 0x8, 0x0 ;  /* 0x000000000000781c */ /* 0x000fe200037ce170 */
[----:B------:R-:W-:-:S12]  /*2f5d0*/  IMAD.MOV.U32 R15, RZ, RZ, -0x1 ;  /* 0xffffffffff0f7424 */ /* 0x000fd800078e00ff */
[----:B01---5:R-:W-:Y:S05]  /*2f5e0*/  WARPSYNC.COLLECTIVE R15, `(.L_x_6670) ;  /* 0x000000000f087348 */ /* 0x023fea0003c00000 */
[----:B------:R-:W-:Y:S01]  /*2f5f0*/  VOTE.ANY R14, PT, P6 ;  /* 0x00000000000e7806 */ /* 0x000fe200030e0100 */
[----:B01---5:R-:W-:Y:S06]  /*2f600*/  ENDCOLLECTIVE ;  /* 0x000000000000791b */ /* 0x023fec0003800000 */
.L_x_6670:
[----:B------:R-:W-:Y:S05]  /*2f610*/  BSYNC B0 ;  /* 0x0000000000007941 */ /* 0x000fea0003800000 */
.L_x_6669:
[----:B------:R-:W-:Y:S01]  /*2f620*/  IMAD.MOV.U32 R5, RZ, RZ, R14 ;  /* 0x000000ffff057224 */ /* 0x000fe200078e000e */
[----:B------:R-:W-:Y:S01]  /*2f630*/  MOV R13, R3 ;  /* 0x00000003000d7202 */ /* 0x000fe20000000f00 */
[----:B------:R-:W-:Y:S02]  /*2f640*/  IMAD.MOV.U32 R11, RZ, RZ, 0x1f ;  /* 0x0000001fff0b7424 */ /* 0x000fe400078e00ff */
[----:B------:R-:W0:Y:S01]  /*2f650*/  POPC R6, R5 ;  /* 0x0000000500067309 */ /* 0x000e220000000000 */
[----:B------:R-:W-:Y:S02]  /*2f660*/  IMAD.MOV.U32 R15, RZ, RZ, -0x1 ;  /* 0xffffffffff0f7424 */ /* 0x000fe400078e00ff */
[----:B0-----:R-:W-:-:S07]  /*2f670*/  IMAD.MOV.U32 R12, RZ, RZ, R6 ;  /* 0x000000ffff0c7224 */ /* 0x001fce00078e0006 */
[----:B------:R-:W-:Y:S05]  /*2f680*/  WARPSYNC.COLLECTIVE R15, `(.L_x_6671) ;  /* 0x000000000f087348 */ /* 0x000fea0003c00000 */
[----:B------:R0:W1:Y:S02]  /*2f690*/  SHFL.IDX P6, R14, R13, R12, R11 ;  /* 0x0000000c0d0e7389 */ /* 0x00006400000c000b */
[----:B01----:R-:W-:Y:S01]  /*2f6a0*/  ENDCOLLECTIVE ;  /* 0x000000000000791b */ /* 0x003fe20003800000 */
.L_x_6671:
[----:B------:R-:W-:Y:S01]  /*2f6b0*/  IMAD.MOV.U32 R17, RZ, RZ, R14 ;  /* 0x000000ffff117224 */ /* 0x000fe200078e000e */
[----:B------:R-:W-:Y:S06]  /*2f6c0*/  BRA `(.L_x_6672) ;  /* 0xffffffcc00ac7947 */ /* 0x000fec000383ffff */
.L_x_6566:
[----:B------:R-:W-:Y:S01]  /*2f6d0*/  BSSY B0, `(.L_x_6673) ;  /* 0x0000007000007945 */ /* 0x000fe20003800000 */
[----:B------:R-:W-:Y:S01]  /*2f6e0*/  MOV R13, R2 ;  /* 0x00000002000d7202 */ /* 0x000fe20000000f00 */
[----:B------:R-:W-:Y:S02]  /*2f6f0*/  IMAD.MOV.U32 R11, RZ, RZ, 0x1f ;  /* 0x0000001fff0b7424 */ /* 0x000fe400078e00ff */
[----:B------:R-:W-:-:S07]  /*2f700*/  IMAD.MOV.U32 R15, RZ, RZ, -0x1 ;  /* 0xffffffffff0f7424 */ /* 0x000fce00078e00ff */
[----:B0123-5:R-:W-:Y:S05]  /*2f710*/  WARPSYNC.COLLECTIVE R15, `(.L_x_6674) ;  /* 0x000000000f087348 */ /* 0x02ffea0003c00000 */
[----:B------:R4:W0:Y:S02]  /*2f720*/  SHFL.IDX P6, R14, R13, R12, R11 ;  /* 0x0000000c0d0e7389 */ /* 0x00082400000c000b */
[----:B012345:R-:W-:Y:S01]  /*2f730*/  ENDCOLLECTIVE ;  /* 0x000000000000791b */ /* 0x03ffe20003800000 */
.L_x_6674:
[----:B------:R-:W-:Y:S05]  /*2f740*/  BSYNC B0 ;  /* 0x0000000000007941 */ /* 0x000fea0003800000 */
.L_x_6673:
[----:B------:R-:W-:Y:S01]  /*2f750*/  IMAD.MOV.U32 R2, RZ, RZ, R14 ;  /* 0x000000ffff027224 */ /* 0x000fe200078e000e */
[----:B------:R-:W-:Y:S06]  /*2f760*/  BRA `(.L_x_6675) ;  /* 0xffffffcc00a07947 */ /* 0x000fec000383ffff */
.L_x_6570:
[----:B0-----:R0:W2:Y:S02]  /*2f770*/  SYNCS.PHASECHK.TRANS64.TRYWAIT P0, [R0+URZ+0x36820], R3 ;  /* 0x03682003000075a7 */ /* 0x0010a4000800017f */
[----:B--2---:R-:W-:Y:S05]  /*2f780*/  @!P0 NANOSLEEP.SYNCS 0x989680 ;  /* 0x009896800000895d */ /* 0x004fea0003900000 */
[----:B------:R-:W2:Y:S02]  /*2f790*/  @!P0 SYNCS.PHASECHK.TRANS64 P0, [R0+URZ+0x36820], R3 ;  /* 0x03682003000085a7 */ /* 0x000ea4000800007f */
[----:B--2---:R-:W-:Y:S05]  /*2f7a0*/  @!P0 BRA `(.L_x_6570) ;  /* 0xfffffffc00f08947 */ /* 0x004fea000383ffff */
[----:B------:R-:W-:Y:S05]  /*2f7b0*/  BRA `(.L_x_6676) ;  /* 0xffffffd400247947 */ /* 0x000fea000383ffff */
.L_x_6571:
[----:B------:R-:W2:Y:S01]  /*2f7c0*/  S2R R2, SR_TID.X ;  /* 0x0000000000027919 */ /* 0x000ea20000002100 */
[----:B------:R-:W-:Y:S01]  /*2f7d0*/  BSSY B0, `(.L_x_6677) ;  /* 0x000000a000007945 */ /* 0x000fe20003800000 */
[----:B------:R-:W-:Y:S01]  /*2f7e0*/  MOV R12, RZ ;  /* 0x000000ff000c7202 */ /* 0x000fe20000000f00 */
[----:B------:R-:W-:Y:S02]  /*2f7f0*/  IMAD.MOV.U32 R11, RZ, RZ, 0x1f ;  /* 0x0000001fff0b7424 */ /* 0x000fe400078e00ff */
[----:B------:R-:W-:Y:S01]  /*2f800*/  IMAD.MOV.U32 R15, RZ, RZ, -0x1 ;  /* 0xffffffffff0f7424 */ /* 0x000fe200078e00ff */
[----:B--2---:R-:W-:-:S04]  /*2f810*/  SHF.R.U32.HI R2, RZ, 0x5, R2 ;  /* 0x00000005ff027819 */ /* 0x004fc80000011602 */
[----:B------:R-:W-:-:S05]  /*2f820*/  LOP3.LUT R2, R2, 0x3, RZ, 0xc0, !PT ;  /* 0x0000000302027812 */ /* 0x000fca00078ec0ff */
[----:B------:R-:W-:-:S07]  /*2f830*/  IMAD.MOV.U32 R13, RZ, RZ, R2 ;  /* 0x000000ffff0d7224 */ /* 0x000fce00078e0002 */
[----:B01-3-5:R-:W-:Y:S05]  /*2f840*/  WARPSYNC.COLLECTIVE R15, `(.L_x_6678) ;  /* 0x000000000f087348 */ /* 0x02bfea0003c00000 */
[----:B------:R2:W4:Y:S02]  /*2f850*/  SHFL.IDX P6, R14, R13, R12, R11 ;  /* 0x0000000c0d0e7389 */ /* 0x00052400000c000b */
[----:B012345:R-:W-:Y:S01]  /*2f860*/  ENDCOLLECTIVE ;  /* 0x000000000000791b */ /* 0x03ffe20003800000 */
.L_x_6678:
[----:B------:R-:W-:Y:S05]  /*2f870*/  BSYNC B0 ;  /* 0x0000000000007941 */ /* 0x000fea0003800000 */
.L_x_6677:
[----:B------:R-:W-:Y:S05]  /*2f880*/  BRA `(.L_x_6679) ;  /* 0xffffffd4000c7947 */ /* 0x000fea000383ffff */
.L_x_6572:
[----:B------:R-:W-:Y:S01]  /*2f890*/  BSSY B0, `(.L_x_6680) ;  /* 0x0000006000007945 */ /* 0x000fe20003800000 */
[----:B------:R-:W-:-:S07]  /*2f8a0*/  IMAD.MOV.U32 R15, RZ, RZ, -0x1 ;  /* 0xffffffffff0f7424 */ /* 0x000fce00078e00ff */
[----:B0123-5:R-:W-:Y:S05]  /*2f8b0*/  WARPSYNC.COLLECTIVE R15, `(.L_x_6681) ;  /* 0x000000000f0c7348 */ /* 0x02ffea0003c00000 */
[----:B------:R-:W-:Y:S02]  /*2f8c0*/  ELECT P6, UR62, PT ;  /* 0x00000000003e782f */ /* 0x000fe400038c0000 */
[----:B------:R-:W-:Y:S01]  /*2f8d0*/  MOV R14, UR62 ;  /* 0x0000003e000e7c02 */ /* 0x000fe20008000f00 */
[----:B0123-5:R-:W-:Y:S10]  /*2f8e0*/  ENDCOLLECTIVE ;  /* 0x000000000000791b */ /* 0x02fff40003800000 */
.L_x_6681:
[----:B------:R-:W-:Y:S05]  /*2f8f0*/  BSYNC B0 ;  /* 0x0000000000007941 */ /* 0x000fea0003800000 */
.L_x_6680:
[----:B------:R-:W-:Y:S05]  /*2f900*/  BRA `(.L_x_6682) ;  /* 0xffffffd400007947 */ /* 0x000fea000383ffff */
.L_x_6574:
[----:B0-----:R0:W2:Y:S02]  /*2f910*/  SYNCS.PHASECHK.TRANS64.TRYWAIT P0, [R6+URZ], R5 ;  /* 0x00000005060075a7 */ /* 0x0010a4000800017f */
[----:B--2---:R-:W-:Y:S05]  /*2f920*/  @!P0 NANOSLEEP.SYNCS 0x989680 ;  /* 0x009896800000895d */ /* 0x004fea0003900000 */
[----:B------:R-:W2:Y:S02]  /*2f930*/  @!P0 SYNCS.PHASECHK.TRANS64 P0, [R6+URZ], R5 ;  /* 0x00000005060085a7 */ /* 0x000ea4000800007f */
[----:B--2---:R-:W-:Y:S05]  /*2f940*/  @!P0 BRA `(.L_x_6574) ;  /* 0xfffffffc00f08947 */ /* 0x004fea000383ffff */
[----:B------:R-:W-:Y:S05]  /*2f950*/  BRA `(.L_x_6683) ;  /* 0xffffffd400447947 */ /* 0x000fea000383ffff */
.L_x_6575:
[----:B--2---:R2:W3:Y:S02]  /*2f960*/  SYNCS.PHASECHK.TRANS64.TRYWAIT P0, [R7+URZ], R2 ;  /* 0x00000002070075a7 */ /* 0x0044e4000800017f */
[----:B---3--:R-:W-:Y:S05]  /*2f970*/  @!P0 NANOSLEEP.SYNCS 0x989680 ;  /* 0x009896800000895d */ /* 0x008fea0003900000 */
[----:B------:R-:W3:Y:S02]  /*2f980*/  @!P0 SYNCS.PHASECHK.TRANS64 P0, [R7+URZ], R2 ;  /* 0x00000002070085a7 */ /* 0x000ee4000800007f */
[----:B---3--:R-:W-:Y:S05]  /*2f990*/  @!P0 BRA `(.L_x_6575) ;  /* 0xfffffffc00f08947 */ /* 0x008fea000383ffff */
[----:B------:R-:W-:Y:S05]  /*2f9a0*/  BRA `(.L_x_6684) ;  /* 0xffffffd400387947 */ /* 0x000fea000383ffff */
.L_x_6577:
[----:B---3--:R3:W4:Y:S02]  /*2f9b0*/  SYNCS.PHASECHK.TRANS64.TRYWAIT P0, [R4+URZ], R5 ;  /* 0x00000005040075a7 */ /* 0x008724000800017f */
[----:B----4-:R-:W-:Y:S05]  /*2f9c0*/  @!P0 NANOSLEEP.SYNCS 0x989680 ;  /* 0x009896800000895d */ /* 0x010fea0003900000 */
[----:B------:R-:W4:Y:S02]  /*2f9d0*/  @!P0 SYNCS.PHASECHK.TRANS64 P0, [R4+URZ], R5 ;  /* 0x00000005040085a7 */ /* 0x000f24000800007f */
[----:B----4-:R-:W-:Y:S05]  /*2f9e0*/  @!P0 BRA `(.L_x_6577) ;  /* 0xfffffffc00f08947 */ /* 0x010fea000383ffff */
[----:B------:R-:W-:Y:S05]  /*2f9f0*/  BRA `(.L_x_6685) ;  /* 0xffffffd400407947 */ /* 0x000fea000383ffff */
.L_x_6686:
        /* <DEDUP_REMOVED lines=16> */
.L_x_15312:


//--------------------- .text._ZN7cutlass13device_kernelIN5flash11enable_sm90INS1_16FlashAttnFwdSm90INS1_25CollectiveMainloopFwdSm90ILi2EN4cute5tupleIJNS5_1CILi1EEES8_S8_EEENS6_IJNS7_ILi128EEENS7_ILi176EEESA_EEELi128ENS_6half_tEfNS_4arch4Sm90ELb0ELb0ELb0ELb0ELb0ELb0ELb0ELb1ELb1ELb1ELb0ELb0EEENS1_21CollectiveEpilogueFwdINS6_IJSA_SA_SB_EEES9_SD_SF_Li256ELb0ELb1ELb0ELb0EEENS1_29StaticPersistentTileSchedulerILb0EEEEEEEEEvNT_6ParamsE --------------------------
	.section	.text._ZN7cutlass13device_kernelIN5flash11enable_sm90INS1_16FlashAttnFwdSm90INS1_25CollectiveMainloopFwdSm90ILi2EN4cute5tupleIJNS5_1CILi1EEES8_S8_EEENS6_IJNS7_ILi128EEENS7_ILi176EEESA_EEELi128ENS_6half_tEfNS_4arch4Sm90ELb0ELb0ELb0ELb0ELb0ELb0ELb0ELb1ELb1ELb1ELb0ELb0EEENS1_21CollectiveEpilogueFwdINS6_IJSA_SA_SB_EEES9_SD_SF_Li256ELb0ELb1ELb0ELb0EEENS1_29StaticPersistentTileSchedulerILb0EEEEEEEEEvNT_6ParamsE,"ax",@progbits
	.align	128
.text._ZN7cutlass13device_kernelIN5flash11enable_sm90INS1_16FlashAttnFwdSm90INS1_25CollectiveMainloopFwdSm90ILi2EN4cute5tupleIJNS5_1CILi1EEES8_S8_EEENS6_IJNS7_ILi128EEENS7_ILi176EEESA_EEELi128ENS_6half_tEfNS_4arch4Sm90ELb0ELb0ELb0ELb0ELb0ELb0ELb0ELb1ELb1ELb1ELb0ELb0EEENS1_21CollectiveEpilogueFwdINS6_IJSA_SA_SB_EEES9_SD_SF_Li256ELb0ELb1ELb0ELb0EEENS1_29StaticPersistentTileSchedulerILb0EEEEEEEEEvNT_6ParamsE:
        .type           _ZN7cutlass13device_kernelIN5flash11enable_sm90INS1_16FlashAttnFwdSm90INS1_25CollectiveMainloopFwdSm90ILi2EN4cute5tupleIJNS5_1CILi1EEES8_S8_EEENS6_IJNS7_ILi128EEENS7_ILi176EEESA_EEELi128ENS_6half_tEfNS_4arch4Sm90ELb0ELb0ELb0ELb0ELb0ELb0ELb0ELb1ELb1ELb1ELb0ELb0EEENS1_21CollectiveEpilogueFwdINS6_IJSA_SA_SB_EEES9_SD_SF_Li256ELb0ELb1ELb0ELb0EEENS1_29StaticPersistentTileSchedulerILb0EEEEEEEEEvNT_6ParamsE,@function
        .size           _ZN7cutlass13device_kernelIN5flash11enable_sm90INS1_16FlashAttnFwdSm90INS1_25CollectiveMainloopFwdSm90ILi2EN4cute5tupleIJNS5_1CILi1EEES8_S8_EEENS6_IJNS7_ILi128EEENS7_ILi176EEESA_EEELi128ENS_6half_tEfNS_4arch4Sm90ELb0ELb0ELb0ELb0ELb0ELb0ELb0ELb1ELb1ELb1ELb0ELb0EEENS1_21CollectiveEpilogueFwdINS6_IJSA_SA_SB_EEES9_SD_SF_Li256ELb0ELb1ELb0ELb0EEENS1_29StaticPersistentTileSchedulerILb0EEEEEEEEEvNT_6ParamsE,(.L_x_15313 - _ZN7cutlass13device_kernelIN5flash11enable_sm90INS1_16FlashAttnFwdSm90INS1_25CollectiveMainloopFwdSm90ILi2EN4cute5tupleIJNS5_1CILi1EEES8_S8_EEENS6_IJNS7_ILi128EEENS7_ILi176EEESA_EEELi128ENS_6half_tEfNS_4arch4Sm90ELb0ELb0ELb0ELb0ELb0ELb0ELb0ELb1ELb1ELb1ELb0ELb0EEENS1_21CollectiveEpilogueFwdINS6_IJSA_SA_SB_EEES9_SD_SF_Li256ELb0ELb1ELb0ELb0EEENS1_29StaticPersistentTileSchedulerILb0EEEEEEEEEvNT_6ParamsE)
        .other          _ZN7cutlass13device_kernelIN5flash11enable_sm90INS1_16FlashAttnFwdSm90INS1_25CollectiveMainloopFwdSm90ILi2EN4cute5tupleIJNS5_1CILi1EEES8_S8_EEENS6_IJNS7_ILi128EEENS7_ILi176EEESA_EEELi128ENS_6half_tEfNS_4arch4Sm90ELb0ELb0ELb0ELb0ELb0ELb0ELb0ELb1ELb1ELb1ELb0ELb0EEENS1_21CollectiveEpilogueFwdINS6_IJSA_SA_SB_EEES9_SD_SF_Li256ELb0ELb1ELb0ELb0EEENS1_29StaticPersistentTileSchedulerILb0EEEEEEEEEvNT_6ParamsE,@"STO_CUDA_ENTRY STV_DEFAULT"
_ZN7cutlass13device_kernelIN5flash11enable_sm90INS1_16FlashAttnFwdSm90INS1_25CollectiveMainloopFwdSm90ILi2EN4cute5tupleIJNS5_1CILi1EEES8_S8_EEENS6_IJNS7_ILi128EEENS7_ILi176EEESA_EEELi128ENS_6half_tEfNS_4arch4Sm90ELb0ELb0ELb0ELb0ELb0ELb0ELb0ELb1ELb1ELb1ELb0ELb0EEENS1_21CollectiveEpilogueFwdINS6_IJSA_SA_SB_EEES9_SD_SF_Li256ELb0ELb1ELb0ELb0EEENS1_29StaticPersistentTileSchedulerILb0EEEEEEEEEvNT_6ParamsE:
        /* <DEDUP_REMOVED lines=17> */
.L_x_6688:
[----:B------:R-:W-:Y:S05]  /*0110*/  BSYNC B0 ;  /* 0x0000000000007941 */ /* 0x000fea0003800000 */
.L_x_6687:
        /* <DEDUP_REMOVED lines=11> */
[----:B0-----:R-:W-:Y:S02]  /*01d0*/  ISETP.NE.AND P1, PT, R3, RZ, PT ;  /* 0x000000ff0300720c */ /* 0x001fe40003f25270 */
[----:B------:R0:W2:Y:S01]  /*01e0*/  SHFL.IDX PT, R3, R4, RZ, 0x1f ;  /* 0x00001fff04037589 */ /* 0x0000a200000e0000 */
[----:B-1----:R-:W-:Y:S02]  /*01f0*/  @UP0 ULEA UR8, UR8, UR6, 0x18 ;  /* 0x0000000608080291 */ /* 0x002fe4000f8ec03f */
[----:B------:R-:W-:-:S04]  /*0200*/  @UP0 UIADD3 UR6, -UR7, 0x100000, URZ ;  /* 0x0010000007060890 */ /* 0x000fc8000fffe13f */
[----:B------:R-:W-:Y:S02]  /*0210*/  @UP0 USHF.L.U32 UR7, UR6, 0xb, URZ ;  /* 0x0000000b06070899 */ /* 0x000fe4000800063f */
[----:B------:R-:W-:Y:S01]  /*0220*/  @UP0 USHF.L.U32 UR6, UR6, 0x1, URZ ;  /* 0x0000000106060899 */ /* 0x000fe2000800063f */
[----:B------:R-:W-:Y:S01]  /*0230*/  VOTEU.ANY UP0, P0 ;  /* 0x00000000003f7886 */ /* 0x000fe20000000100 */
[----:B------:R-:W1:Y:S04]  /*0240*/  FENCE.VIEW.ASYNC.S ;  /* 0x00000000000073c6 */ /* 0x000e680000000000 */
[----:B-1----:R0:W1:Y:S06]  /*0250*/  @UP0 SYNCS.EXCH.64 URZ, [UR8+0x34800], UR4 ;  /* 0x03480004083f05b2 */ /* 0x00206c0008000100 */
[----:B------:R0:W3:Y:S02]  /*0260*/  @UP1 SYNCS.EXCH.64 URZ, [UR8+0x34820], UR6 ;  /* 0x03482006083f15b2 */ /* 0x0000e40008000100 */
[----:B0-----:R-:W-:Y:S05]  /*0270*/  @P1 BRA `(.L_x_6689) ;  /* 0x0000000000481947 */ /* 0x001fea0003800000 */
        /* <DEDUP_REMOVED lines=16> */
[----:B------:R0:W0:Y:S01]  /*0380*/  SYNCS.EXCH.64 URZ, [UR8+0x34848], UR6 ;  /* 0x03484806083f75b2 */ /* 0x0000220008000100 */
[----:B------:R-:W-:Y:S01]  /*0390*/  NOP ;  /* 0x0000000000007918 */ /* 0x000fe20000000000 */
.L_x_6689:
[----:B------:R-:W5:Y:S01]  /*03a0*/  SHFL.IDX PT, R4, R2, RZ, 0x1f ;  /* 0x00001fff02047589 */ /* 0x000f6200000e0000 */
[----:B------:R-:W-:Y:S01]  /*03b0*/  NOP ;  /* 0x0000000000007918 */ /* 0x000fe20000000000 */
[----:B-----5:R-:W-:-:S13]  /*03c0*/  ISETP.NE.AND P0, PT, R4, RZ, PT ;  /* 0x000000ff0400720c */ /* 0x020fda0003f05270 */
        /* <DEDUP_REMOVED lines=19> */
.L_x_6690:
[----:B------:R-:W5:Y:S01]  /*0500*/  SHFL.IDX PT, R4, R2, RZ, 0x1f ;  /* 0x00001fff02047589 */ /* 0x000f6200000e0000 */
[----:B------:R-:W-:Y:S01]  /*0510*/  NOP ;  /* 0x0000000000007918 */ /* 0x000fe20000000000 */
[----:B-----5:R-:W-:-:S13]  /*0520*/  ISETP.NE.AND P0, PT, R4, RZ, PT ;  /* 0x000000ff0400720c */ /* 0x020fda0003f05270 */
        /* <DEDUP_REMOVED lines=13> */
[----:B------:R0:W0:Y:S01]  /*0600*/  SYNCS.EXCH.64 URZ, [UR6+0x34888], UR4 ;  /* 0x03488804063f75b2 */ /* 0x0000220008000100 */
[----:B------:R-:W-:Y:S01]  /*0610*/  NOP ;  /* 0x0000000000007918 */ /* 0x000fe20000000000 */
.L_x_6691:
        /* <DEDUP_REMOVED lines=22> */
.L_x_6692:
        /* <DEDUP_REMOVED lines=22> */
.L_x_6693:
[----:B--2---:R-:W-:Y:S01]  /*08e0*/  ISETP.NE.AND P0, PT, R3, RZ, PT ;  /* 0x000000ff0300720c */ /* 0x004fe20003f05270 */
[----:B------:R-:W-:Y:S01]  /*08f0*/  IMAD.MOV.U32 R3, RZ, RZ, 0x1 ;  /* 0x00000001ff037424 */ /* 0x000fe200078e00ff */
[----:B------:R-:W-:-:S04]  /*0900*/  NOP ;  /* 0x0000000000007918 */ /* 0x000fc80000000000 */
[----:B------:R-:W-:-:S05]  /*0910*/  SEL R3, R3, 0x2, !P0 ;  /* 0x0000000203037807 */ /* 0x000fca0004000000 */
[----:B------:R2:W-:Y:S01]  /*0920*/  STL [R1+0x30], R3 ;  /* 0x0000300301007387 */ /* 0x0005e20000100800 */
[----:B01-34-:R-:W-:Y:S06]  /*0930*/  BAR.SYNC.DEFER_BLOCKING 0x0 ;  /* 0x0000000000007b1d */ /* 0x01bfec0000010000 */
[----:B------:R-:W-:Y:S05]  /*0940*/  @!P0 BRA `(.L_x_6694) ;  /* 0x000000c000dc8947 */ /* 0x000fea0003800000 */
.L_x_6695:
[----:B------:R-:W-:-:S08]  /*0950*/  NOP ;  /* 0x0000000000007918 */ /* 0x000fd00000000000 */
[----:B------:R-:W0:Y:S02]  /*0960*/  USETMAXREG.TRY_ALLOC.CTAPOOL UP0, 0xf0 ;  /* 0x000000f0000079c8 */ /* 0x000e240008000600 */
[----:B0-----:R-:W-:-:S13]  /*0970*/  PLOP3.LUT P0, PT, PT, PT, UP0, 0x80, 0x0 ;  /* 0x000000000000781c */ /* 0x001fda0003f0f008 */
[----:B------:R-:W-:Y:S05]  /*0980*/  @!P0 BRA `(.L_x_6695) ;  /* 0xfffffffc00f08947 */ /* 0x000fea000383ffff */
[----:B------:R-:W-:Y:S01]  /*0990*/  LOP3.LUT R2, R0, 0xffffff80, RZ, 0xc0, !PT ;  /* 0xffffff8000027812 */ /* 0x000fe200078ec0ff */
[----:B------:R-:W0:Y:S08]  /*09a0*/  S2UR UR4, SR_CTAID.X ;  /* 0x00000000000479c3 */ /* 0x000e300000002500 */
[----:B------:R-:W-:Y:S06]  /*09b0*/  BAR.ARV 0x8, 0x180 ;  /* 0x0206000000007b1d */ /* 0x000fec0000002000 */
[----:B------:R-:W-:-:S02]  /*09c0*/  ISETP.NE.AND P0, PT, R2, 0x80, PT ;  /* 0x000000800200780c */ /* 0x000fc40003f05270 */
[----:B------:R-:W0:Y:S11]  /*09d0*/  LDC R2, c[0x0][0xc34] ;  /* 0x00030d00ff027b82 */ /* 0x000e360000000800 */
[----:B------:R-:W-:Y:S06]  /*09e0*/  @!P0 BAR.ARV 0x9, 0x100 ;  /* 0x0244000000008b1d */ /* 0x000fec0000002000 */
[----:B0-----:R-:W-:-:S13]  /*09f0*/  ISETP.LE.AND P0, PT, R2, UR4, PT ;  /* 0x0000000402007c0c */ /* 0x001fda000bf03270 */
[----:B------:R-:W-:Y:S05]  /*0a00*/  @P0 EXIT ;  /* 0x000000000000094d */ /* 0x000fea0003800000 */
[----:B------:R-:W3:Y:S01]  /*0a10*/  LDL.LU R10, [R1+0x30] ;  /* 0x00003000010a7983 */ /* 0x000ee20000300800 */
[----:B------:R-:W-:Y:S01]  /*0a20*/  VIADD R0, R0, 0xffffff80 ;  /* 0xffffff8000007836 */ /* 0x000fe20000000000 */
[----:B------:R-:W-:Y:S01]  /*0a30*/  UMOV UR60, URZ ;  /* 0x0000003f003c7c82 */ /* 0x000fe20008000000 */
[----:B------:R-:W-:Y:S02]  /*0a40*/  IMAD.MOV.U32 R230, RZ, RZ, -0x2 ;  /* 0xfffffffeffe67424 */ /* 0x000fe400078e00ff */
[----:B------:R-:W-:Y:S01]  /*0a50*/  IMAD.U32 R23, RZ, RZ, UR4 ;  /* 0x00000004ff177e24 */ /* 0x000fe2000f8e00ff */
[----:B--2---:R-:W-:Y:S01]  /*0a60*/  SHF.R.S32.HI R3, RZ, 0x1f, R0 ;  /* 0x0000001fff037819 */ /* 0x004fe20000011400 */
[----:B------:R-:W-:Y:S01]  /*0a70*/  UMOV UR4, URZ ;  /* 0x0000003f00047c82 */ /* 0x000fe20008000000 */
[----:B------:R-:W-:Y:S02]  /*0a80*/  IMAD.MOV.U32 R220, RZ, RZ, RZ ;  /* 0x000000ffffdc7224 */ /* 0x000fe400078e00ff */
[----:B------:R-:W-:-:S02]  /*0a90*/  LEA.HI R5, R3, R0, RZ, 0x7 ;  /* 0x0000000003057211 */ /* 0x000fc400078f38ff */
[-C--:B------:R-:W-:Y:S02]  /*0aa0*/  LEA.HI R2, R3, R0.reuse, RZ, 0x5 ;  /* 0x0000000003027211 */ /* 0x080fe400078f28ff */
[----:B------:R-:W-:Y:S02]  /*0ab0*/  LOP3.LUT R7, R5, 0xffffff80, RZ, 0xc0, !PT ;  /* 0xffffff8005077812 */ /* 0x000fe400078ec0ff */
[CC--:B------:R-:W-:Y:S01]  /*0ac0*/  LEA.HI R4, R3.reuse, R0.reuse, RZ, 0x4 ;  /* 0x0000000003047211 */ /* 0x0c0fe200078f20ff */
[----:B------:R-:W-:Y:S01]  /*0ad0*/  IMAD.SHL.U32 R2, R2, 0x20, RZ ;  /* 0x0000002002027824 */ /* 0x000fe200078e00ff */
[----:B------:R-:W-:Y:S01]  /*0ae0*/  LEA.HI R8, R3, R0, RZ, 0x2 ;  /* 0x0000000003087211 */ /* 0x000fe200078f10ff */
[----:B------:R-:W-:Y:S01]  /*0af0*/  IMAD.IADD R222, R0, 0x1, -R7 ;  /* 0x0000000100de7824 */ /* 0x000fe200078e0a07 */
[----:B------:R-:W-:Y:S02]  /*0b00*/  LOP3.LUT R9, R4, 0x3fffff0, RZ, 0xc0, !PT ;  /* 0x03fffff004097812 */ /* 0x000fe400078ec0ff */
[----:B------:R-:W-:-:S02]  /*0b10*/  LOP3.LUT R6, R2, 0xfffffc00, RZ, 0xc0, !PT ;  /* 0xfffffc0002067812 */ /* 0x000fc400078ec0ff */
[----:B------:R-:W-:Y:S01]  /*0b20*/  SHF.R.S32.HI R7, RZ, 0x1f, R222 ;  /* 0x0000001fff077819 */ /* 0x000fe200000114de */
[----:B------:R-:W-:Y:S01]  /*0b30*/  IMAD.IADD R9, R0, 0x1, -R9 ;  /* 0x0000000100097824 */ /* 0x000fe200078e0a09 */
[----:B------:R-:W-:Y:S02]  /*0b40*/  SHF.R.S32.HI R11, RZ, 0x4, R4 ;  /* 0x00000004ff0b7819 */ /* 0x000fe40000011404 */
[----:B------:R-:W-:Y:S01]  /*0b50*/  LEA.HI R2, R7, R222, RZ, 0x2 ;  /* 0x000000de07027211 */ /* 0x000fe200078f10ff */
[----:B------:R-:W-:Y:S01]  /*0b60*/  IMAD R9, R9, 0x40, R6 ;  /* 0x0000004009097824 */ /* 0x000fe200078e0206 */
[----:B------:R-:W-:Y:S02]  /*0b70*/  LEA.HI R221, R3, R0, RZ, 0x3 ;  /* 0x0000000003dd7211 */ /* 0x000fe400078f18ff */
[--C-:B------:R-:W-:Y:S02]  /*0b80*/  SHF.R.S32.HI R6, RZ, 0x2, R2.reuse ;  /* 0x00000002ff067819 */ /* 0x100fe40000011402 */
[----:B------:R-:W-:-:S02]  /*0b90*/  SHF.R.S32.HI R13, RZ, 0x1f, R2 ;  /* 0x0000001fff0d7819 */ /* 0x000fc40000011402 */
[----:B------:R-:W-:Y:S02]  /*0ba0*/  LEA.HI R4, R4, R11, RZ, 0x1 ;  /* 0x0000000b04047211 */ /* 0x000fe400078f08ff */
[----:B------:R-:W-:Y:S02]  /*0bb0*/  LOP3.LUT R3, R8, 0xfffffffc, RZ, 0xc0, !PT ;  /* 0xfffffffc08037812 */ /* 0x000fe400078ec0ff */
[----:B------:R-:W-:Y:S02]  /*0bc0*/  LEA.HI R13, R13, R6, RZ, 0x3 ;  /* 0x000000060d0d7211 */ /* 0x000fe400078f18ff */
[----:B------:R-:W-:Y:S01]  /*0bd0*/  SHF.R.S32.HI R226, RZ, 0x7, R5 ;  /* 0x00000007ffe27819 */ /* 0x000fe20000011405 */
[----:B------:R-:W-:Y:S01]  /*0be0*/  IMAD.IADD R8, R0, 0x1, -R3 ;  /* 0x0000000100087824 */ /* 0x000fe200078e0a03 */
[----:B------:R-:W-:Y:S02]  /*0bf0*/  LOP3.LUT R4, R4, 0x1ffffffe, RZ, 0xc0, !PT ;  /* 0x1ffffffe04047812 */ /* 0x000fe400078ec0ff */
[----:B------:R-:W-:-:S02]  /*0c00*/  LOP3.LUT R15, R221, 0xfffffff8, RZ, 0xc0, !PT ;  /* 0xfffffff8dd0f7812 */ /* 0x000fc400078ec0ff */
[----:B------:R-:W-:Y:S01]  /*0c10*/  LOP3.LUT R13, R13, 0xfffffff8, RZ, 0xc0, !PT ;  /* 0xfffffff80d0d7812 */ /* 0x000fe200078ec0ff */
[----:B------:R-:W-:Y:S01]  /*0c20*/  IMAD.IADD R4, R11, 0x1, -R4 ;  /* 0x000000010b047824 */ /* 0x000fe200078e0a04 */
[----:B------:R-:W-:Y:S01]  /*0c30*/  LEA.HI R7, R7, R222, RZ, 0x5 ;  /* 0x000000de07077211 */ /* 0x000fe200078f28ff */
[----:B------:R-:W-:Y:S01]  /*0c40*/  IMAD.IADD R22, R0, 0x1, -R15 ;  /* 0x0000000100167824 */ /* 0x000fe200078e0a0f */
[----:B------:R-:W-:Y:S01]  /*0c50*/  LEA.HI R5, R5, R226, RZ, 0x1 ;  /* 0x000000e205057211 */ /* 0x000fe200078f08ff */
[----:B------:R-:W-:Y:S01]  /*0c60*/  IMAD.IADD R6, R6, 0x1, -R13 ;  /* 0x0000000106067824 */ /* 0x000fe200078e0a0d */
[----:B------:R-:W-:Y:S01]  /*0c70*/  LEA.HI R0, R8, R8, RZ, 0x1 ;  /* 0x0000000808007211 */ /* 0x000fe200078f08ff */
[----:B------:R-:W-:Y:S01]  /*0c80*/  IMAD R229, R4, 0x8, R9 ;  /* 0x0000000804e57824 */ /* 0x000fe200078e0209 */
[----:B------:R-:W-:Y:S01]  /*0c90*/  SHF.R.S32.HI R7, RZ, 0x5, R7 ;  /* 0x00000005ff077819 */ /* 0x000fe20000011407 */
[----:B------:R-:W-:Y:S01]  /*0ca0*/  IMAD.SHL.U32 R18, R22, 0x8, RZ ;  /* 0x0000000816127824 */ /* 0x000fe200078e00ff */
[----:B------:R-:W-:-:S02]  /*0cb0*/  LOP3.LUT R5, R5, 0x3fffffe, RZ, 0xc0, !PT ;  /* 0x03fffffe05057812 */ /* 0x000fc400078ec0ff */
[----:B------:R-:W-:Y:S01]  /*0cc0*/  LOP3.LUT R3, R2, 0x7ffffffc, RZ, 0xc0, !PT ;  /* 0x7ffffffc02037812 */ /* 0x000fe200078ec0ff */
[----:B------:R-:W-:Y:S01]  /*0cd0*/  IMAD R6, R7, 0x10, R6 ;  /* 0x0000001007067824 */ /* 0x000fe200078e0206 */
[----:B------:R-:W-:Y:S01]  /*0ce0*/  LOP3.LUT R9, R0, 0x1ffffffe, RZ, 0xc0, !PT ;  /* 0x1ffffffe00097812 */ /* 0x000fe200078ec0ff */
[----:B------:R-:W-:Y:S01]  /*0cf0*/  IMAD.IADD R5, R226, 0x1, -R5 ;  /* 0x00000001e2057824 */ /* 0x000fe200078e0a05 */
[----:B------:R-:W-:Y:S01]  /*0d00*/  SHF.R.S32.HI R221, RZ, 0x3, R221 ;  /* 0x00000003ffdd7819 */ /* 0x000fe200000114dd */
[----:B------:R-:W-:Y:S02]  /*0d10*/  VIADD R19, R18, 0x40 ;  /* 0x0000004012137836 */ /* 0x000fe40000000000 */
[----:B------:R-:W-:Y:S02]  /*0d20*/  IMAD.IADD R3, R222, 0x1, -R3 ;  /* 0x00000001de037824 */ /* 0x000fe400078e0a03 */
[----:B------:R-:W-:Y:S01]  /*0d30*/  IMAD.IADD R228, R8, 0x1, -R9 ;  /* 0x0000000108e47824 */ /* 0x000fe200078e0a09 */
[----:B------:R-:W-:Y:S01]  /*0d40*/  SHF.R.S32.HI R231, RZ, 0x1f, R19 ;  /* 0x0000001fffe77819 */ /* 0x000fe20000011413 */
[----:B------:R-:W-:-:S02]  /*0d50*/  IMAD R227, R5, 0x40, R6 ;  /* 0x0000004005e37824 */ /* 0x000fc400078e0206 */
[----:B------:R-:W-:Y:S02]  /*0d60*/  IMAD R230, R3, R230, 0xb0 ;  /* 0x000000b003e67424 */ /* 0x000fe400078e02e6 */
[----:B------:R-:W-:Y:S02]  /*0d70*/  IMAD R228, R228, 0x8, R227 ;  /* 0x00000008e4e47824 */ /* 0x000fe400078e02e3 */
[----:B------:R-:W-:Y:S01]  /*0d80*/  IMAD.U32 R2, RZ, RZ, UR4 ;  /* 0x00000004ff027e24 */ /* 0x000fe2000f8e00ff */
[----:B---3--:R-:W-:-:S07]  /*0d90*/  LOP3.LUT R17, R10, 0x1, RZ, 0xfc, !PT ;  /* 0x000000010a117812 */ /* 0x008fce00078efcff */
.L_x_6724:
[----:B0-----:R-:W0:Y:S01]  /*0da0*/  SHFL.IDX PT, R0, R226, RZ, 0x1f ;  /* 0x00001fffe2007589 */ /* 0x001e2200000e0000 */
[----:B-1----:R-:W1:Y:S01]  /*0db0*/  S2UR UR4, SR_CgaCtaId ;  /* 0x00000000000479c3 */ /* 0x002e620000008800 */
[----:B------:R-:W-:Y:S01]  /*0dc0*/  ULDC UR5, c[0x0][0xc38] ;  /* 0x00030e0000057ab9 */ /* 0x000fe20000000800 */
[----:B------:R-:W-:Y:S01]  /*0dd0*/  R2UR UR12, R23 ;  /* 0x00000000170c72ca */ /* 0x000fe200000e0000 */
[----:B------:R-:W-:Y:S01]  /*0de0*/  UISETP.NE.AND UP1, UPT, UR5, 0x1, UPT ;  /* 0x000000010500788c */ /* 0x000fe2000bf25270 */
[----:B------:R-:W-:Y:S01]  /*0df0*/  ULDC.64 UR6, c[0x0][0x418] ;  /* 0x0001060000067ab9 */ /* 0x000fe20000000a00 */
[----:B------:R-:W-:Y:S01]  /*0e00*/  UMOV UR61, 0x400 ;  /* 0x00000400003d7882 */ /* 0x000fe20000000000 */
[----:B------:R-:W-:Y:S02]  /*0e10*/  UISETP.NE.U32.AND UP0, UPT, UR6, URZ, UPT ;  /* 0x0000003f0600728c */ /* 0x000fe4000bf05070 */
        /* <DEDUP_REMOVED lines=20> */
[----:B------:R-:W-:Y:S01]  /*0f60*/  UIMAD.WIDE.U32 UR4, UR13, UR8, URZ ;  /* 0x000000080d0472a5 */ /* 0x000fe2000f8e003f */
[----:B------:R-:W-:Y:S01]  /*0f70*/  IMAD.U32 R16, RZ, RZ, UR14 ;  /* 0x0000000eff107e24 */ /* 0x000fe2000f8e00ff */
[----:B------:R-:W-:Y:S01]  /*0f80*/  ULOP3.LUT UR7, UR7, 0x1e, URZ, 0xc0, !UPT ;  /* 0x0000001e07077892 */ /* 0x000fe2000f8ec03f */
[----:B------:R-:W-:Y:S01]  /*0f90*/  IMAD.HI R0, R0, 0x2e8ba2e9, RZ ;  /* 0x2e8ba2e900007827 */ /* 0x000fe200078e02ff */
[----:B------:R-:W-:Y:S01]  /*0fa0*/  UMOV UR6, UR13 ;  /* 0x0000000d00067c82 */ /* 0x000fe20008000000 */
[----:B------:R-:W-:-:S02]  /*0fb0*/  @UP2 USHF.R.U32.HI UR6, URZ, UR9, UR5 ;  /* 0x000000093f062299 */ /* 0x000fc40008011605 */
[----:B------:R-:W-:Y:S01]  /*0fc0*/  UIADD3 UR7, UR14, -UR7, URZ ;  /* 0x800000070e077290 */ /* 0x000fe2000fffe03f */
[----:B------:R-:W-:Y:S01]  /*0fd0*/  SHF.R.U32.HI R3, RZ, 0x1f, R0 ;  /* 0x0000001fff037819 */ /* 0x000fe20000011600 */
[----:B------:R-:W-:Y:S01]  /*0fe0*/  UMOV UR4, UR12 ;  /* 0x0000000c00047c82 */ /* 0x000fe20008000000 */
[----:B------:R-:W-:Y:S01]  /*0ff0*/  IMAD.U32 R225, RZ, RZ, UR13 ;  /* 0x0000000dffe17e24 */ /* 0x000fe2000f8e00ff */
        /* <DEDUP_REMOVED lines=23> */
.L_x_6696:
[----:B------:R-:W-:Y:S02]  /*1170*/  LOP3.LUT R0, R220, 0x1, RZ, 0xc0, !PT ;  /* 0x00000001dc007812 */ /* 0x000fe400078ec0ff */
[----:B------:R-:W-:Y:S02]  /*1180*/  ISETP.NE.AND P0, PT, R17, 0x3, PT ;  /* 0x000000031100780c */ /* 0x000fe40003f05270 */
[----:B------:R-:W-:-:S04]  /*1190*/  SHF.L.U32 R0, R0, 0x1f, RZ ;  /* 0x0000001f00007819 */ /* 0x000fc800000006ff */
[----:B------:R-:W0:Y:S02]  /*11a0*/  SYNCS.PHASECHK.TRANS64.TRYWAIT P1, [UR61+0x34800], R0 ;  /* 0x03480000ff0075a7 */ /* 0x000e24000802017d */
[----:B0-----:R-:W-:Y:S05]  /*11b0*/  @!P1 BRA `(.L_x_6697) ;  /* 0x000000f800749947 */ /* 0x001fea0003800000 */
.L_x_6811:
[----:B------:R-:W-:Y:S05]  /*11c0*/  @!P0 BRA `(.L_x_6698) ;  /* 0x0000000000048947 */ /* 0x000fea0003800000 */
[----:B------:R-:W-:Y:S01]  /*11d0*/  BPT.TRAP 0x1 ;  /* 0x000000040000795c */ /* 0x000fe20000300000 */
.L_x_6698:
[----:B------:R-:W-:Y:S01]  /*11e0*/  R2UR UR4, R2 ;  /* 0x00000000020472ca */ /* 0x000fe200000e0000 */
[----:B------:R-:W-:-:S05]  /*11f0*/  IMAD.U32 R11, RZ, RZ, UR60 ;  /* 0x0000003cff0b7e24 */ /* 0x000fca000f8e00ff */
[----:B------:R-:W-:-:S07]  /*1200*/  LEA R11, R11, UR61, 0x3 ;  /* 0x0000003d0b0b7c11 */ /* 0x000fce000f8e18ff */
[----:B0-----:R-:W-:-:S05]  /*1210*/  IMAD.U32 R0, RZ, RZ, UR4 ;  /* 0x00000004ff007e24 */ /* 0x001fca000f8e00ff */
[----:B------:R-:W-:-:S04]  /*1220*/  SHF.L.U32 R0, R0, 0x1f, RZ ;  /* 0x0000001f00007819 */ /* 0x000fc800000006ff */
[----:B------:R0:W1:Y:S01]  /*1230*/  SYNCS.PHASECHK.TRANS64.TRYWAIT P2, [R11+URZ+0x34830], R0 ;  /* 0x034830000b0075a7 */ /* 0x000062000804017f */
[----:B------:R-:W-:Y:S05]  /*1240*/  @!P0 BRA `(.L_x_6699) ;  /* 0x0000000000048947 */ /* 0x000fea0003800000 */
[----:B------:R-:W-:Y:S01]  /*1250*/  BPT.TRAP 0x1 ;  /* 0x000000040000795c */ /* 0x000fe20000300000 */
.L_x_6699:
[----:B------:R-:W2:Y:S01]  /*1260*/  S2R R3, SR_TID.X ;  /* 0x0000000000037919 */ /* 0x000ea20000002100 */
[----:B------:R-:W-:Y:S01]  /*1270*/  IMAD.MOV.U32 R87, RZ, RZ, RZ ;  /* 0x000000ffff577224 */ /* 0x000fe200078e00ff */
[----:B--2---:R-:W-:-:S04]  /*1280*/  LOP3.LUT R3, R3, 0x7f, RZ, 0xc0, !PT ;  /* 0x0000007f03037812 */ /* 0x004fc800078ec0ff */
[----:B------:R-:W-:Y:S01]  /*1290*/  ISETP.NE.AND P1, PT, R3, RZ, PT ;  /* 0x000000ff0300720c */ /* 0x000fe20003f25270 */
[----:B-1----:R-:W-:-:S12]  /*12a0*/  @P2 BRA `(.L_x_6700) ;  /* 0x0000000000082947 */ /* 0x002fd80003800000 */
[----:B------:R-:W1:Y:S02]  /*12b0*/  SYNCS.PHASECHK.TRANS64.TRYWAIT P2, [R11+URZ+0x34830], R0 ;  /* 0x034830000b0075a7 */ /* 0x000e64000804017f */
[----:B-1----:R-:W-:Y:S05]  /*12c0*/  @!P2 BRA `(.L_x_6701) ;  /* 0x000000f80048a947 */ /* 0x002fea0003800000 */
.L_x_6700:
[----:B------:R-:W-:Y:S05]  /*12d0*/  WARPSYNC.ALL ;  /* 0x0000000000007948 */ /* 0x000fea0003800000 */
[----:B------:R-:W-:Y:S01]  /*12e0*/  UIADD3 UR4, UR61, 0x1e400, URZ ;  /* 0x0001e4003d047890 */ /* 0x000fe2000fffe03f */
[----:B------:R-:W-:Y:S01]  /*12f0*/  WARPGROUP.ARRIVE ;  /* 0x00000000000079c5 */ /* 0x000fe20000000000 */
[----:B------:R-:W-:Y:S01]  /*1300*/  ULOP3.LUT UR25, UR36, 0x10000, URZ, 0xfc, !UPT ;  /* 0x0001000024197892 */ /* 0x000fe2000f8efc3f */
[----:B------:R-:W-:Y:S01]  /*1310*/  IMAD.IADD R13, R230, 0x1, R81 ;  /* 0x00000001e60d7824 */ /* 0x000fe200078e0251 */
[----:B------:R-:W-:Y:S01]  /*1320*/  USHF.R.U32.HI UR4, URZ, 0x4, UR4 ;  /* 0x000000043f047899 */ /* 0x000fe20008011604 */
[----:B------:R-:W-:Y:S01]  /*1330*/  P2R R21, PR, RZ, 0x2 ;  /* 0x00000002ff157803 */ /* 0x000fe20000000000 */
[----:B------:R-:W-:Y:S01]  /*1340*/  UMOV UR7, 0x40000040 ;  /* 0x4000004000077882 */ /* 0x000fe20000000000 */
[----:B------:R-:W-:Y:S01]  /*1350*/  UMOV UR15, 0x40000040 ;  /* 0x40000040000f7882 */ /* 0x000fe20000000000 */
[----:B------:R-:W-:Y:S01]  /*1360*/  ULOP3.LUT UR4, UR4, 0x3fff, URZ, 0xc0, !UPT ;  /* 0x00003fff04047892 */ /* 0x000fe2000f8ec03f */
[----:B------:R-:W-:Y:S01]  /*1370*/  IMAD R13, R120, -0xb0, R13 ;  /* 0xffffff50780d7824 */ /* 0x000fe200078e020d */
[----:B------:R-:W-:Y:S01]  /*1380*/  UMOV UR11, 0x40000040 ;  /* 0x40000040000b7882 */ /* 0x000fe20000000000 */
[----:B------:R-:W-:Y:S01]  /*1390*/  UMOV UR19, 0x40000040 ;  /* 0x4000004000137882 */ /* 0x000fe20000000000 */
[----:B------:R-:W-:Y:S01]  /*13a0*/  ULOP3.LUT UR5, UR4, 0x10000, URZ, 0xfc, !UPT ;  /* 0x0001000004057892 */ /* 0x000fe2000f8efc3f */
[----:B------:R-:W-:Y:S01]  /*13b0*/  P2R R15, PR, RZ, 0x1 ;  /* 0x00000001ff0f7803 */ /* 0x000fe20000000000 */
[----:B------:R-:W-:Y:S01]  /*13c0*/  UMOV UR23, 0x40000040 ;  /* 0x4000004000177882 */ /* 0x000fe20000000000 */
[----:B------:R-:W-:Y:S01]  /*13d0*/  UMOV UR4, UR25 ;  /* 0x0000001900047c82 */ /* 0x000fe20008000000 */
[----:B------:R-:W-:Y:S01]  /*13e0*/  UIMAD UR24, UR60, 0xb00, UR5 ;  /* 0x00000b003c1878a4 */ /* 0x000fe2000f8e0205 */
[----:B------:R-:W-:Y:S01]  /*13f0*/  IMAD.U32 R8, RZ, RZ, UR4 ;  /* 0x00000004ff087e24 */ /* 0x000fe2000f8e00ff */
[----:B------:R-:W-:Y:S01]  /*1400*/  UMOV UR40, UR4 ;  /* 0x0000000400287c82 */ /* 0x000fe20008000000 */
[----:B01----:R-:W-:Y:S01]  /*1410*/  IMAD.U32 R0, RZ, RZ, UR5 ;  /* 0x00000005ff007e24 */ /* 0x003fe2000f8e00ff */
[----:B------:R-:W-:Y:S01]  /*1420*/  UMOV UR5, 0x40000040 ;  /* 0x4000004000057882 */ /* 0x000fe20000000000 */
[----:B------:R-:W-:Y:S01]  /*1430*/  UIADD3 UR14, UR24, 0x80, URZ ;  /* 0x00000080180e7890 */ /* 0x000fe2000fffe03f */
[----:B------:R-:W-:Y:S01]  /*1440*/  IMAD.U32 R9, RZ, RZ, UR5 ;  /* 0x00000005ff097e24 */ /* 0x000fe2000f8e00ff */
[----:B------:R-:W-:Y:S01]  /*1450*/  UMOV UR6, UR24 ;  /* 0x0000001800067c82 */ /* 0x000fe20008000000 */
[----:B------:R-:W-:Y:S01]  /*1460*/  UMOV UR41, UR5 ;  /* 0x0000000500297c82 */ /* 0x000fe20008000000 */
[----:B------:R-:W-:Y:S01]  /*1470*/  HGMMA.64x16x16.F32 R112, gdesc[UR4], RZ, !UPT, gsb0 ;  /* 0x00200000047079f0 */ /* 0x000fe2000c0008ff */
[----:B------:R-:W-:Y:S01]  /*1480*/  UMOV UR12, UR40 ;  /* 0x00000028000c7c82 */ /* 0x000fe20008000000 */
[----:B------:R-:W-:Y:S01]  /*1490*/  UMOV UR13, UR41 ;  /* 0x00000029000d7c82 */ /* 0x000fe20008000000 */
[----:B------:R-:W-:Y:S01]  /*14a0*/  UIADD3 UR6, UR24, 0x100, URZ ;  /* 0x0000010018067890 */ /* 0x000fe2000fffe03f */
[C---:B------:R-:W-:Y:S01]  /*14b0*/  ISETP.GT.AND P2, PT, R13.reuse, RZ, PT ;  /* 0x000000ff0d00720c */ /* 0x040fe20003f44270 */
[----:B------:R-:W-:Y:S01]  /*14c0*/  UMOV UR4, UR40 ;  /* 0x0000002800047c82 */ /* 0x000fe20008000000 */
[----:B------:R-:W-:Y:S01]  /*14d0*/  UMOV UR5, UR41 ;  /* 0x0000002900057c82 */ /* 0x000fe20008000000 */
[----:B------:R-:W-:Y:S01]  /*14e0*/  UMOV UR7, 0x40000040 ;  /* 0x4000004000077882 */ /* 0x000fe20000000000 */
[----:B------:R-:W-:Y:S01]  /*14f0*/  UIADD3 UR10, UR24, 0x180, URZ ;  /* 0x00000180180a7890 */ /* 0x000fe2000fffe03f */
[C---:B------:R-:W-:Y:S01]  /*1500*/  ISETP.GT.AND P3, PT, R13.reuse, 0x1, PT ;  /* 0x000000010d00780c */ /* 0x040fe20003f64270 */
[----:B------:R-:W-:Y:S01]  /*1510*/  UMOV UR8, UR40 ;  /* 0x0000002800087c82 */ /* 0x000fe20008000000 */
[----:B------:R-:W-:Y:S01]  /*1520*/  UMOV UR9, UR41 ;  /* 0x0000002900097c82 */ /* 0x000fe20008000000 */
        /* <DEDUP_REMOVED lines=19> */
[----:B------:R-:W-:Y:S01]  /*1660*/  ISETP.GT.AND P0, PT, R13, 0x90, PT ;  /* 0x000000900d00780c */ /* 0x000fe20003f04270 */
[----:B------:R-:W-:Y:S01]  /*1670*/  UMOV UR36, UR40 ;  /* 0x0000002800247c82 */ /* 0x000fe20008000000 */
[----:B------:R-:W-:Y:S01]  /*1680*/  UMOV UR37, UR41 ;  /* 0x0000002900257c82 */ /* 0x000fe20008000000 */
[----:B------:R-:W-:Y:S01]  /*1690*/  UMOV UR39, 0x40000040 ;  /* 0x4000004000277882 */ /* 0x000fe20000000000 */
[----:B------:R-:W-:Y:S01]  /*16a0*/  UIADD3 UR26, UR25, 0x2, URZ ;  /* 0x00000002191a7890 */ /* 0x000fe2000fffe03f */
[--C-:B------:R-:W-:Y:S01]  /*16b0*/  IMAD.MOV.U32 R85, RZ, RZ, R87.reuse ;  /* 0x000000ffff557224 */ /* 0x100fe200078e0057 */
[----:B------:R-:W-:Y:S01]  /*16c0*/  UIADD3 UR42, UR24, 0xa00, URZ ;  /* 0x00000a00182a7890 */ /* 0x000fe2000fffe03f */
[----:B------:R-:W-:Y:S01]  /*16d0*/  IMAD.MOV.U32 R83, RZ, RZ, R87 ;  /* 0x000000ffff537224 */ /* 0x000fe200078e0057 */
        /* <DEDUP_REMOVED lines=34> */
[----:B------:R-:W-:Y:S01]  /*1900*/  IMAD.U32 R6, RZ, RZ, UR12 ;  /* 0x0000000cff067e24 */ /* 0x000fe2000f8e00ff */
[----:B------:R-:W-:Y:S01]  /*1910*/  UMOV UR8, UR40 ;  /* 0x0000002800087c82 */ /* 0x000fe20008000000 */
        /* <DEDUP_REMOVED lines=476> */
[----:B------:R-:W-:Y:S01]  /*36e0*/  FSEL R116, R116, -INF , P4 ;  /* 0xff80000074747808 */ /* 0x000fe20002000000 */
[----:B------:R-:W-:Y:S01]  /*36f0*/  HGMMA.64x16x16.F32 R104, gdesc[UR20], R104, gsb0 ;  /* 0x00200000146879f0 */ /* 0x000fe20008000868 */
[----:B------:R-:W-:Y:S01]  /*3700*/  UIADD3 UR22, UR24, 0x686, URZ ;  /* 0x0000068618167890 */ /* 0x000fe2000fffe03f */
[----:B------:R-:W-:Y:S01]  /*3710*/  FMNMX.FTZ R3, R112, R113, !PT ;  /* 0x0000007170037209 */ /* 0x000fe20007810000 */
[----:B------:R-:W-:Y:S01]  /*3720*/  UMOV UR23, 0x40000040 ;  /* 0x4000004000177882 */ /* 0x000fe20000000000 */
[----:B------:R-:W-:-:S02]  /*3730*/  FSEL R114, R114, -INF , P2 ;  /* 0xff80000072727808 */ /* 0x000fc40001000000 */
[----:B------:R-:W-:Y:S02]  /*3740*/  FSEL R122, R117, -INF , P5 ;  /* 0xff800000757a7808 */ /* 0x000fe40002800000 */
[----:B------:R-:W-:Y:S02]  /*3750*/  ISETP.GT.AND P2, PT, R13, 0x10, PT ;  /* 0x000000100d00780c */ /* 0x000fe40003f44270 */
[----:B------:R-:W-:Y:S02]  /*3760*/  FMNMX.FTZ R3, R116, R3, !PT ;  /* 0x0000000374037209 */ /* 0x000fe40007810000 */
[----:B------:R-:W-:Y:S02]  /*3770*/  FSEL R115, R115, -INF , P3 ;  /* 0xff80000073737808 */ /* 0x000fe40001800000 */
[----:B------:R-:W-:Y:S02]  /*3780*/  ISETP.GT.AND P3, PT, R13, 0x11, PT ;  /* 0x000000110d00780c */ /* 0x000fe40003f64270 */
[----:B------:R-:W-:-:S02]  /*3790*/  FMNMX.FTZ R3, R122, R3, !PT ;  /* 0x000000037a037209 */ /* 0x000fc40007810000 */
[----:B------:R-:W-:Y:S02]  /*37a0*/  FSEL R118, R118, -INF , P4 ;  /* 0xff80000076767808 */ /* 0x000fe40002000000 */
[----:B------:R-:W-:Y:S02]  /*37b0*/  ISETP.GT.AND P4, PT, R13, 0x18, PT ;  /* 0x000000180d00780c */ /* 0x000fe40003f84270 */
        /* <DEDUP_REMOVED lines=8> */
[----:B------:R-:W-:Y:S01]  /*3840*/  UIADD3 UR22, UR24, 0x706, URZ ;  /* 0x0000070618167890 */ /* 0x000fe2000fffe03f */
[----:B------:R-:W-:Y:S01]  /*3850*/  FSEL R108, R108, -INF , P4 ;  /* 0xff8000006c6c7808 */ /* 0x000fe20002000000 */
[----:B------:R-:W-:Y:S01]  /*3860*/  UMOV UR23, 0x40000040 ;  /* 0x4000004000177882 */ /* 0x000fe20000000000 */
[----:B------:R-:W-:Y:S02]  /*3870*/  FMNMX.FTZ R3, R124, R3, !PT ;  /* 0x000000037c037209 */ /* 0x000fe40007810000 */
[----:B------:R-:W-:Y:S02]  /*3880*/  FSEL R106, R106, -INF , P2 ;  /* 0xff8000006a6a7808 */ /* 0x000fe40001000000 */
[----:B------:R-:W-:-:S02]  /*3890*/  FSEL R126, R109, -INF , P5 ;  /* 0xff8000006d7e7808 */ /* 0x000fc40002800000 */
[----:B------:R-:W-:Y:S02]  /*38a0*/  ISETP.GT.AND P2, PT, R13, 0x20, PT ;  /* 0x000000200d00780c */ /* 0x000fe40003f44270 */
[----:B------:R-:W-:Y:S02]  /*38b0*/  FMNMX.FTZ R3, R108, R3, !PT ;  /* 0x000000036c037209 */ /* 0x000fe40007810000 */
[----:B------:R-:W-:Y:S02]  /*38c0*/  FSEL R14, R107, -INF , P3 ;  /* 0xff8000006b0e7808 */ /* 0x000fe40001800000 */
        /* <DEDUP_REMOVED lines=15> */
[----:B------:R-:W-:Y:S02]  /*39c0*/  FMNMX.FTZ R3, R130, R3, !PT ;  /* 0x0000000382037209 */ /* 0x000fe40007810000 */
[----:B------:R-:W-:Y:S02]  /*39d0*/  FSEL R98, R98, -INF , P2 ;  /* 0xff80000062627808 */ /* 0x000fe40001000000 */
[----:B------:R-:W-:Y:S02]  /*39e0*/  FSEL R96, R101, -INF , P5 ;  /* 0xff80000065607808 */ /* 0x000fe40002800000 */
[----:B------:R-:W-:-:S02]  /*39f0*/  ISETP.GT.AND P2, PT, R13, 0x30, PT ;  /* 0x000000300d00780c */ /* 0x000fc40003f44270 */
[----:B------:R-:W-:Y:S02]  /*3a00*/  FMNMX.FTZ R3, R100, R3, !PT ;  /* 0x0000000364037209 */ /* 0x000fe40007810000 */
[----:B------:R-:W-:Y:S02]  /*3a10*/  FSEL R80, R99, -INF , P3 ;  /* 0xff80000063507808 */ /* 0x000fe40001800000 */
[C---:B------:R-:W-:Y:S02]  /*3a20*/  ISETP.GT.AND P3, PT, R13.reuse, 0x31, PT ;  /* 0x000000310d00780c */ /* 0x040fe40003f64270 */
[----:B------:R-:W-:Y:S02]  /*3a30*/  FMNMX.FTZ R3, R96, R3, !PT ;  /* 0x0000000360037209 */ /* 0x000fe40007810000 */
        /* <DEDUP_REMOVED lines=13> */
[----:B------:R-:W-:-:S02]  /*3b10*/  FMNMX.FTZ R3, R136, R3, !PT ;  /* 0x0000000388037209 */ /* 0x000fc40007810000 */
[----:B------:R-:W-:Y:S02]  /*3b20*/  FSEL R90, R90, -INF , P2 ;  /* 0xff8000005a5a7808 */ /* 0x000fe40001000000 */
[----:B------:R-:W-:Y:S02]  /*3b30*/  FSEL R92, R93, -INF , P5 ;  /* 0xff8000005d5c7808 */ /* 0x000fe40002800000 */
[----:B------:R-:W-:Y:S02]  /*3b40*/  ISETP.GT.AND P2, PT, R13, 0x40, PT ;  /* 0x000000400d00780c */ /* 0x000fe40003f44270 */
[----:B------:R-:W-:Y:S02]  /*3b50*/  FMNMX.FTZ R3, R134, R3, !PT ;  /* 0x0000000386037209 */ /* 0x000fe40007810000 */
[----:B------:R-:W-:Y:S02]  /*3b60*/  FSEL R84, R91, -INF , P3 ;  /* 0xff8000005b547808 */ /* 0x000fe40001800000 */
[----:B------:R-:W-:-:S02]  /*3b70*/  ISETP.GT.AND P3, PT, R13, 0x41, PT ;  /* 0x000000410d00780c */ /* 0x000fc40003f64270 */
[----:B------:R-:W-:Y:S02]  /*3b80*/  FMNMX.FTZ R3, R92, R3, !PT ;  /* 0x000000035c037209 */ /* 0x000fe40007810000 */
[----:B------:R-:W-:Y:S02]  /*3b90*/  FSEL R94, R94, -INF , P4 ;  /* 0xff8000005e5e7808 */ /* 0x000fe40002000000 */
[----:B------:R-:W-:Y:S02]  /*3ba0*/  ISETP.GT.AND P4, PT, R13, 0x48, PT ;  /* 0x000000480d00780c */ /* 0x000fe40003f84270 */
[----:B------:R-:W-:Y:S02]  /*3bb0*/  FSEL R86, R95, -INF , P5 ;  /* 0xff8000005f567808 */ /* 0x000fe40002800000 */
[----:B------:R-:W-:Y:S01]  /*3bc0*/  ISETP.GT.AND P5, PT, R13, 0x49, PT ;  /* 0x000000490d00780c */ /* 0x000fe20003fa4270 */
[----:B------:R-:W-:Y:S02]  /*3bd0*/  WARPGROUP.DEPBAR.LE gsb0, 0x0 ;  /* 0x00008000000079c5 */ /* 0x000fe40000010000 */
[----:B------:R-:W-:Y:S01]  /*3be0*/  WARPGROUP.ARRIVE ;  /* 0x00000000000079c5 */ /* 0x000fe20000000000 */
[----:B------:R-:W-:-:S02]  /*3bf0*/  FSEL R158, R72, -INF , P2 ;  /* 0xff800000489e7808 */ /* 0x000fc40001000000 */
[----:B------:R-:W-:Y:S01]  /*3c00*/  FSEL R150, R73, -INF , P3 ;  /* 0xff80000049967808 */ /* 0x000fe20001800000 */
[--C-:B------:R-:W-:Y:S01]  /*3c10*/  IMAD.MOV.U32 R73, RZ, RZ, R87.reuse ;  /* 0x000000ffff497224 */ /* 0x100fe200078e0057 */
[----:B------:R-:W-:Y:S01]  /*3c20*/  FMNMX.FTZ R3, R158, R3, !PT ;  /* 0x000000039e037209 */ /* 0x000fe20007810000 */
[----:B------:R-:W-:Y:S01]  /*3c30*/  HGMMA.64x16x16.F32 R64, gdesc[UR20], R64, gsb0 ;  /* 0x00200000144079f0 */ /* 0x000fe20008000840 */
[----:B------:R-:W-:Y:S01]  /*3c40*/  UIADD3 UR22, UR24, 0x886, URZ ;  /* 0x0000088618167890 */ /* 0x000fe2000fffe03f */
[----:B------:R-:W-:Y:S01]  /*3c50*/  FSEL R156, R76, -INF , P4 ;  /* 0xff8000004c9c7808 */ /* 0x000fe20002000000 */
[----:B------:R-:W-:Y:S01]  /*3c60*/  UMOV UR23, 0x40000040 ;  /* 0x4000004000177882 */ /* 0x000fe20000000000 */
[----:B------:R-:W-:Y:S02]  /*3c70*/  FMNMX.FTZ R3, R150, R3, !PT ;  /* 0x0000000396037209 */ /* 0x000fe40007810000 */
[----:B------:R-:W-:Y:S02]  /*3c80*/  FSEL R74, R74, -INF , P2 ;  /* 0xff8000004a4a7808 */ /* 0x000fe40001000000 */
[----:B------:R-:W-:Y:S01]  /*3c90*/  FSEL R144, R77, -INF , P5 ;  /* 0xff8000004d907808 */ /* 0x000fe20002800000 */
[----:B------:R-:W-:Y:S01]  /*3ca0*/  IMAD.MOV.U32 R77, RZ, RZ, R87 ;  /* 0x000000ffff4d7224 */ /* 0x000fe200078e0057 */
[----:B------:R-:W-:-:S02]  /*3cb0*/  ISETP.GT.AND P2, PT, R13, 0x50, PT ;  /* 0x000000500d00780c */ /* 0x000fc40003f44270 */
[----:B------:R-:W-:Y:S02]  /*3cc0*/  FMNMX.FTZ R3, R156, R3, !PT ;  /* 0x000000039c037209 */ /* 0x000fe40007810000 */
[----:B------:R-:W-:Y:S01]  /*3cd0*/  FSEL R72, R75, -INF , P3 ;  /* 0xff8000004b487808 */ /* 0x000fe20001800000 */
[----:B------:R-:W-:Y:S01]  /*3ce0*/  IMAD.MOV.U32 R75, RZ, RZ, R87 ;  /* 0x000000ffff4b7224 */ /* 0x000fe200078e0057 */
[C---:B------:R-:W-:Y:S02]  /*3cf0*/  ISETP.GT.AND P3, PT, R13.reuse, 0x51, PT ;  /* 0x000000510d00780c */ /* 0x040fe40003f64270 */
[----:B------:R-:W-:Y:S02]  /*3d00*/  FMNMX.FTZ R3, R144, R3, !PT ;  /* 0x0000000390037209 */ /* 0x000fe40007810000 */
[----:B------:R-:W-:Y:S02]  /*3d10*/  FSEL R78, R78, -INF , P4 ;  /* 0xff8000004e4e7808 */ /* 0x000fe40002000000 */
[----:B------:R-:W-:-:S02]  /*3d20*/  ISETP.GT.AND P4, PT, R13, 0x58, PT ;  /* 0x000000580d00780c */ /* 0x000fc40003f84270 */
[----:B------:R-:W-:Y:S01]  /*3d30*/  FSEL R76, R79, -INF , P5 ;  /* 0xff8000004f4c7808 */ /* 0x000fe20002800000 */
[----:B------:R-:W-:Y:S01]  /*3d40*/  IMAD.MOV.U32 R79, RZ, RZ, R87 ;  /* 0x000000ffff4f7224 */ /* 0x000fe200078e0057 */
        /* <DEDUP_REMOVED lines=12> */
[----:B------:R-:W-:Y:S01]  /*3e10*/  FSEL R160, R69, -INF , P5 ;  /* 0xff80000045a07808 */ /* 0x000fe20002800000 */
[--C-:B------:R-:W-:Y:S01]  /*3e20*/  IMAD.MOV.U32 R69, RZ, RZ, R87.reuse ;  /* 0x000000ffff457224 */ /* 0x100fe200078e0057 */
[----:B------:R-:W-:Y:S02]  /*3e30*/  ISETP.GT.AND P2, PT, R13, 0x60, PT ;  /* 0x000000600d00780c */ /* 0x000fe40003f44270 */
[----:B------:R-:W-:Y:S02]  /*3e40*/  FMNMX.FTZ R3, R164, R3, !PT ;  /* 0x00000003a4037209 */ /* 0x000fe40007810000 */
[----:B------:R-:W-:Y:S01]  /*3e50*/  FSEL R68, R71, -INF , P5 ;  /* 0xff80000047447808 */ /* 0x000fe20002800000 */
[----:B------:R-:W-:Y:S01]  /*3e60*/  IMAD.MOV.U32 R71, RZ, RZ, R87 ;  /* 0x000000ffff477224 */ /* 0x000fe200078e0057 */
[----:B------:R-:W-:-:S02]  /*3e70*/  FMNMX.FTZ R3, R160, R3, !PT ;  /* 0x00000003a0037209 */ /* 0x000fc40007810000 */
[C---:B------:R-:W-:Y:S02]  /*3e80*/  ISETP.GT.AND P5, PT, R13.reuse, 0x68, PT ;  /* 0x000000680d00780c */ /* 0x040fe40003fa4270 */
        /* <DEDUP_REMOVED lines=15> */
[----:B------:R-:W-:-:S02]  /*3f80*/  FMNMX.FTZ R3, R148, R3, !PT ;  /* 0x0000000394037209 */ /* 0x000fc40007810000 */
[----:B------:R-:W-:Y:S02]  /*3f90*/  FSEL R58, R58, -INF , P2 ;  /* 0xff8000003a3a7808 */ /* 0x000fe40001000000 */
[C---:B------:R-:W-:Y:S02]  /*3fa0*/  ISETP.GT.AND P2, PT, R13.reuse, 0x71, PT ;  /* 0x000000710d00780c */ /* 0x040fe40003f44270 */
[----:B------:R-:W-:Y:S02]  /*3fb0*/  FMNMX.FTZ R3, R142, R3, !PT ;  /* 0x000000038e037209 */ /* 0x000fe40007810000 */
[----:B------:R-:W-:Y:S02]  /*3fc0*/  FSEL R62, R62, -INF , P5 ;  /* 0xff8000003e3e7808 */ /* 0x000fe40002800000 */
[----:B------:R-:W-:Y:S01]  /*3fd0*/  ISETP.GT.AND P5, PT, R13, 0x79, PT ;  /* 0x000000790d00780c */ /* 0x000fe20003fa4270 */
[----:B------:R-:W-:Y:S02]  /*3fe0*/  WARPGROUP.DEPBAR.LE gsb0, 0x0 ;  /* 0x00008000000079c5 */ /* 0x000fe40000010000 */
[----:B------:R-:W-:Y:S01]  /*3ff0*/  WARPGROUP.ARRIVE ;  /* 0x00000000000079c5 */ /* 0x000fe20000000000 */
[----:B------:R-:W-:-:S02]  /*4000*/  FSEL R88, R48, -INF , P3 ;  /* 0xff80000030587808 */ /* 0x000fc40001800000 */
[----:B------:R-:W-:Y:S02]  /*4010*/  FSEL R48, R59, -INF , P6 ;  /* 0xff8000003b307808 */ /* 0x000fe40003000000 */
[----:B------:R-:W-:Y:S01]  /*4020*/  ISETP.GT.AND P6, PT, R13, 0x78, PT ;  /* 0x000000780d00780c */ /* 0x000fe20003fc4270 */
[----:B------:R-:W-:Y:S01]  /*4030*/  HGMMA.64x16x16.F32 R40, gdesc[UR20], R40, gsb0 ;  /* 0x00200000142879f0 */ /* 0x000fe20008000828 */
[----:B------:R-:W-:Y:S01]  /*4040*/  UMOV UR22, UR6 ;  /* 0x0000000600167c82 */ /* 0x000fe20008000000 */
[----:B------:R-:W-:Y:S01]  /*4050*/  UMOV UR23, 0x40000040 ;  /* 0x4000004000177882 */ /* 0x000fe20000000000 */
[----:B------:R-:W-:Y:S01]  /*4060*/  FSEL R56, R49, -INF , P2 ;  /* 0xff80000031387808 */ /* 0x000fe20001000000 */
[----:B------:R-:W-:Y:S01]  /*4070*/  ULDC UR6, c[0x0][0x988] ;  /* 0x0002620000067ab9 */ /* 0x000fe20000000800 */
[----:B------:R-:W-:Y:S02]  /*4080*/  FMNMX.FTZ R3, R88, R3, !PT ;  /* 0x0000000358037209 */ /* 0x000fe40007810000 */
[----:B------:R-:W-:-:S02]  /*4090*/  FSEL R60, R52, -INF , P6 ;  /* 0xff800000343c7808 */ /* 0x000fc40003000000 */
[----:B------:R-:W-:Y:S02]  /*40a0*/  FMNMX.FTZ R3, R56, R3, !PT ;  /* 0x0000000338037209 */ /* 0x000fe40007810000 */
[----:B------:R-:W-:Y:S02]  /*40b0*/  FSEL R52, R63, -INF , P4 ;  /* 0xff8000003f347808 */ /* 0x000fe40002000000 */
[----:B------:R-:W-:Y:S02]  /*40c0*/  ISETP.GT.AND P4, PT, R13, 0x80, PT ;  /* 0x000000800d00780c */ /* 0x000fe40003f84270 */
[----:B------:R-:W-:Y:S02]  /*40d0*/  FSEL R132, R53, -INF , P5 ;  /* 0xff80000035847808 */ /* 0x000fe40002800000 */
[----:B------:R-:W-:Y:S02]  /*40e0*/  FMNMX.FTZ R3, R60, R3, !PT ;  /* 0x000000033c037209 */ /* 0x000fe40007810000 */
[----:B------:R-:W-:-:S02]  /*40f0*/  FSEL R50, R50, -INF , P3 ;  /* 0xff80000032327808 */ /* 0x000fc40001800000 */
        /* <DEDUP_REMOVED lines=17> */
[----:B------:R-:W-:Y:S02]  /*4210*/  FMNMX.FTZ R3, R152, R3, !PT ;  /* 0x0000000398037209 */ /* 0x000fe40007810000 */
[C---:B------:R-:W-:Y:S02]  /*4220*/  ISETP.GT.AND P1, PT, R13.reuse, 0x91, PT ;  /* 0x000000910d00780c */ /* 0x040fe40003f24270 */
[----:B------:R-:W-:Y:S02]  /*4230*/  FMNMX.FTZ R3, R168, R3, !PT ;  /* 0x00000003a8037209 */ /* 0x000fe40007810000 */
[----:B------:R-:W-:Y:S02]  /*4240*/  FSEL R46, R46, -INF , P2 ;  /* 0xff8000002e2e7808 */ /* 0x000fe40001000000 */
[----:B------:R-:W-:-:S02]  /*4250*/  ISETP.GT.AND P2, PT, R13, 0x99, PT ;  /* 0x000000990d00780c */ /* 0x000fc40003f44270 */
[----:B------:R-:W-:Y:S02]  /*4260*/  FSEL R42, R42, -INF , P4 ;  /* 0xff8000002a2a7808 */ /* 0x000fe40002000000 */
[----:B------:R-:W-:Y:S02]  /*4270*/  ISETP.GT.AND P4, PT, R13, 0xa1, PT ;  /* 0x000000a10d00780c */ /* 0x000fe40003f84270 */
[----:B------:R-:W-:Y:S02]  /*4280*/  FSEL R44, R55, -INF , P5 ;  /* 0xff800000372c7808 */ /* 0x000fe40002800000 */
[----:B------:R-:W-:Y:S01]  /*4290*/  ISETP.GT.AND P5, PT, R13, 0xa8, PT ;  /* 0x000000a80d00780c */ /* 0x000fe20003fa4270 */
[----:B------:R-:W-:Y:S02]  /*42a0*/  WARPGROUP.DEPBAR.LE gsb0, 0x0 ;  /* 0x00008000000079c5 */ /* 0x000fe40000010000 */
[----:B------:R-:W-:Y:S01]  /*42b0*/  WARPGROUP.ARRIVE ;  /* 0x00000000000079c5 */ /* 0x000fe20000000000 */
[----:B------:R-:W-:-:S02]  /*42c0*/  FSEL R172, R32, -INF , P0 ;  /* 0xff80000020ac7808 */ /* 0x000fc40000000000 */
[----:B------:R-:W-:Y:S02]  /*42d0*/  ISETP.GT.AND P0, PT, R13, 0x98, PT ;  /* 0x000000980d00780c */ /* 0x000fe40003f04270 */
[----:B------:R-:W-:Y:S01]  /*42e0*/  FSEL R174, R33, -INF , P1 ;  /* 0xff80000021ae7808 */ /* 0x000fe20000800000 */
[----:B------:R-:W-:Y:S01]  /*42f0*/  HGMMA.64x16x16.F32 R24, gdesc[UR20], R24, gsb0 ;  /* 0x00200000141879f0 */ /* 0x000fe20008000818 */
[----:B------:R-:W-:Y:S02]  /*4300*/  FMNMX.FTZ R3, R172, R3, !PT ;  /* 0x00000003ac037209 */ /* 0x000fe40007810000 */
[----:B------:R-:W-:Y:S02]  /*4310*/  FSEL R36, R36, -INF , P0 ;  /* 0xff80000024247808 */ /* 0x000fe40000000000 */
[----:B------:R-:W-:Y:S02]  /*4320*/  FMNMX.FTZ R3, R174, R3, !PT ;  /* 0x00000003ae037209 */ /* 0x000fe40007810000 */
[----:B------:R-:W-:-:S02]  /*4330*/  FSEL R32, R43, -INF , P3 ;  /* 0xff8000002b207808 */ /* 0x000fc40001800000 */
[----:B------:R-:W-:Y:S02]  /*4340*/  FSEL R190, R37, -INF , P2 ;  /* 0xff80000025be7808 */ /* 0x000fe40001000000 */
[----:B------:R-:W-:Y:S02]  /*4350*/  FMNMX.FTZ R3, R36, R3, !PT ;  /* 0x0000000324037209 */ /* 0x000fe40007810000 */
[----:B------:R-:W-:Y:S02]  /*4360*/  ISETP.GT.AND P3, PT, R13, 0xa0, PT ;  /* 0x000000a00d00780c */ /* 0x000fe40003f64270 */
[----:B------:R-:W-:Y:S02]  /*4370*/  FMNMX.FTZ R3, R190, R3, !PT ;  /* 0x00000003be037209 */ /* 0x000fe40007810000 */
[----:B------:R-:W-:Y:S02]  /*4380*/  P2R R33, PR, RZ, 0x4 ;  /* 0x00000004ff217803 */ /* 0x000fe40000000000 */
[----:B------:R-:W-:-:S02]  /*4390*/  P2R R43, PR, RZ, 0x2 ;  /* 0x00000002ff2b7803 */ /* 0x000fc40000000000 */
[----:B------:R-:W-:Y:S02]  /*43a0*/  ISETP.GT.AND P1, PT, R13, 0x90, PT ;  /* 0x000000900d00780c */ /* 0x000fe40003f24270 */
[----:B------:R-:W-:Y:S02]  /*43b0*/  P2R R41, PR, RZ, 0x1 ;  /* 0x00000001ff297803 */ /* 0x000fe40000000000 */
[----:B------:R-:W-:Y:S02]  /*43c0*/  FSEL R34, R34, -INF , P1 ;  /* 0xff80000022227808 */ /* 0x000fe40000800000 */
[----:B------:R-:W-:Y:S02]  /*43d0*/  ISETP.NE.AND P1, PT, R43, RZ, PT ;  /* 0x000000ff2b00720c */ /* 0x000fe40003f25270 */
[----:B------:R-:W-:Y:S01]  /*43e0*/  ISETP.GT.AND P0, PT, R13, 0x89, PT ;  /* 0x000000890d00780c */ /* 0x000fe20003f04270 */
[----:B------:R-:W-:Y:S02]  /*43f0*/  WARPGROUP.DEPBAR.LE gsb0, 0x0 ;  /* 0x00008000000079c5 */ /* 0x000fe40000010000 */
[----:B------:R-:W-:-:S02]  /*4400*/  FSEL R192, R24, -INF , P3 ;  /* 0xff80000018c07808 */ /* 0x000fc40001800000 */
[----:B------:R-:W-:Y:S02]  /*4410*/  FSEL R196, R25, -INF , P4 ;  /* 0xff80000019c47808 */ /* 0x000fe40002000000 */
[----:B------:R-:W-:Y:S02]  /*4420*/  FMNMX.FTZ R3, R192, R3, !PT ;  /* 0x00000003c0037209 */ /* 0x000fe40007810000 */
[----:B------:R-:W-:Y:S02]  /*4430*/  FSEL R194, R28, -INF , P5 ;  /* 0xff8000001cc27808 */ /* 0x000fe40002800000 */
[----:B------:R-:W-:Y:S02]  /*4440*/  FMNMX.FTZ R3, R196, R3, !PT ;  /* 0x00000003c4037209 */ /* 0x000fe40007810000 */
[----:B------:R-:W-:Y:S02]  /*4450*/  FSEL R198, R29, -INF , P6 ;  /* 0xff8000001dc67808 */ /* 0x000fe40003000000 */
[----:B------:R-:W-:-:S02]  /*4460*/  FMNMX.FTZ R3, R194, R3, !PT ;  /* 0x00000003c2037209 */ /* 0x000fc40007810000 */
[----:B------:R-:W-:Y:S02]  /*4470*/  FSEL R28, R35, -INF , P1 ;  /* 0xff800000231c7808 */ /* 0x000fe40000800000 */
[----:B------:R-:W-:Y:S01]  /*4480*/  FMNMX.FTZ R25, R198, R3, !PT ;  /* 0x00000003c6197209 */ /* 0x000fe20007810000 */
[----:B------:R-:W-:Y:S01]  /*4490*/  IMAD.U32 R3, RZ, RZ, UR6 ;  /* 0x00000006ff037e24 */ /* 0x000fe2000f8e00ff */
[----:B------:R-:W-:Y:S02]  /*44a0*/  FSEL R24, R47, -INF , P0 ;  /* 0xff8000002f187808 */ /* 0x000fe40000000000 */
[----:B------:R-:W-:Y:S01]  /*44b0*/  ISETP.NE.AND P0, PT, R41, RZ, PT ;  /* 0x000000ff2900720c */ /* 0x000fe20003f05270 */
[----:B------:R-:W0:Y:S01]  /*44c0*/  SHFL.BFLY PT, R10, R25, 0x2, 0x1f ;  /* 0x0c401f00190a7f89 */ /* 0x000e2200000e0000 */
[----:B------:R-:W-:Y:S02]  /*44d0*/  FSEL R26, R26, -INF , P3 ;  /* 0xff8000001a1a7808 */ /* 0x000fe40001800000 */
[----:B------:R-:W-:-:S02]  /*44e0*/  FSEL R38, R38, -INF , P0 ;  /* 0xff80000026267808 */ /* 0x000fc40000000000 */
[----:B------:R-:W-:Y:S02]  /*44f0*/  FSEL R30, R30, -INF , P5 ;  /* 0xff8000001e1e7808 */ /* 0x000fe40002800000 */
[----:B------:R-:W-:Y:S02]  /*4500*/  ISETP.NE.AND P0, PT, R15, RZ, PT ;  /* 0x000000ff0f00720c */ /* 0x000fe40003f05270 */
[----:B------:R-:W-:-:S13]  /*4510*/  ISETP.NE.AND P1, PT, R21, RZ, PT ;  /* 0x000000ff1500720c */ /* 0x000fda0003f25270 */
[----:B------:R-:W-:Y:S01]  /*4520*/  @!P1 VIADD R11, R11, 0x34840 ;  /* 0x000348400b0b9836 */ /* 0x000fe20000000000 */
[----:B0-----:R-:W-:-:S04]  /*4530*/  FMNMX.FTZ R29, R25, R10, !PT ;  /* 0x0000000a191d7209 */ /* 0x001fc80007810000 */
[----:B------:R-:W-:Y:S01]  /*4540*/  @!P1 PRMT R11, RZ, 0x654, R11 ;  /* 0x00000654ff0b9816 */ /* 0x000fe2000000000b */
[----:B------:R-:W0:Y:S03]  /*4550*/  SHFL.BFLY PT, R10, R29, 0x1, 0x1f ;  /* 0x0c201f001d0a7f89 */ /* 0x000e2600000e0000 */
[----:B------:R1:W-:Y:S01]  /*4560*/  @!P1 SYNCS.ARRIVE.TRANS64.RED.A1T0 RZ, [R11+URZ], RZ ;  /* 0x000000ff0bff99a7 */ /* 0x0003e2000810043f */
[----:B0-----:R-:W-:-:S04]  /*4570*/  FMNMX.FTZ R10, R29, R10, !PT ;  /* 0x0000000a1d0a7209 */ /* 0x001fc80007810000 */
[C---:B------:R-:W-:Y:S01]  /*4580*/  FSETP.NEU.FTZ.AND P2, PT, R10.reuse, -INF , PT ;  /* 0xff8000000a00780b */ /* 0x040fe20003f5d000 */
[----:B------:R-:W-:-:S05]  /*4590*/  FMUL.FTZ R37, R10, R3 ;  /* 0x000000030a257220 */ /* 0x000fca0000410000 */
[----:B------:R-:W-:Y:S02]  /*45a0*/  FSEL R37, R37, RZ, P2 ;  /* 0x000000ff25257208 */ /* 0x000fe40001000000 */
[----:B------:R-:W-:Y:S02]  /*45b0*/  ISETP.NE.AND P2, PT, R33, RZ, PT ;  /* 0x000000ff2100720c */ /* 0x000fe40003f45270 */
        /* <DEDUP_REMOVED lines=36> */
[----:B------:R-:W-:Y:S01]  /*4800*/  FMNMX.FTZ R41, R102, R41, !PT ;  /* 0x0000002966297209 */ /* 0x000fe20007810000 */
[----:B0-----:R-:W-:Y:S01]  /*4810*/  FADD.FTZ R65, R176, R13 ;  /* 0x0000000db0417221 */ /* 0x001fe20000010000 */
        /* <DEDUP_REMOVED lines=25> */
[----:B------:R-:W-:Y:S01]  /*49b0*/  F2FP.F16.F32.PACK_AB R176, R13, R176 ;  /* 0x000000b00db0723e */ /* 0x000fe200000000ff */
[--C-:B------:R-:W-:Y:S01]  /*49c0*/  FFMA.FTZ R59, R190, R3, -R37.reuse ;  /* 0x00000003be3b7223 */ /* 0x100fe20000010825 */
[----:B------:R-:W-:Y:S01]  /*49d0*/  FMNMX.FTZ R45, R72, R45, !PT ;  /* 0x0000002d482d7209 */ /* 0x000fe20007810000 */
[-CC-:B------:R-:W-:Y:S01]  /*49e0*/  FFMA.FTZ R216, R192, R3.reuse, -R37.reuse ;  /* 0x00000003c0d87223 */ /* 0x180fe20000010825 */
[----:B------:R-:W-:Y:S01]  /*49f0*/  MUFU.EX2 R25, R25 ;  /* 0x0000001900197308 */ /* 0x000fe20000000800 */
[--C-:B------:R-:W-:Y:S01]  /*4a00*/  FFMA.FTZ R196, R196, R3, -R37.reuse ;  /* 0x00000003c4c47223 */ /* 0x100fe20000010825 */
[----:B------:R-:W-:Y:S01]  /*4a10*/  FMNMX.FTZ R45, R78, R45, !PT ;  /* 0x0000002d4e2d7209 */ /* 0x000fe20007810000 */
[----:B------:R-:W-:-:S03]  /*4a20*/  FFMA.FTZ R218, R194, R3, -R37 ;  /* 0x00000003c2da7223 */ /* 0x000fc60000010825 */
        /* <DEDUP_REMOVED lines=10> */
[----:B------:R0:W-:Y:S02]  /*4ad0*/  MUFU.EX2 R33, R96 ;  /* 0x0000006000217308 */ /* 0x0001e40000000800 */
[----:B------:R-:W-:-:S04]  /*4ae0*/  FMNMX.FTZ R49, R62, R49, !PT ;  /* 0x000000313e317209 */ /* 0x000fc80007810000 */
[----:B------:R-:W-:Y:S02]  /*4af0*/  FMNMX.FTZ R51, R52, R49, !PT ;  /* 0x0000003134337209 */ /* 0x000fe40007810000 */
[----:B------:R-:W-:Y:S01]  /*4b00*/  MUFU.EX2 R188, R188 ;  /* 0x000000bc00bc7308 */ /* 0x000fe20000000800 */
[----:B0-----:R-:W-:Y:S01]  /*4b10*/  FFMA.FTZ R96, R150, R3, -R37 ;  /* 0x0000000396607223 */ /* 0x001fe20000010825 */
        /* <DEDUP_REMOVED lines=8> */
[----:B------:R-:W0:Y:S02]  /*4ba0*/  MUFU.EX2 R92, R92 ;  /* 0x0000005c005c7308 */ /* 0x000e240000000800 */
[----:B------:R-:W-:-:S04]  /*4bb0*/  FMNMX.FTZ R53, R46, R53, !PT ;  /* 0x000000352e357209 */ /* 0x000fc80007810000 */
[----:B------:R-:W-:Y:S02]  /*4bc0*/  FMNMX.FTZ R53, R24, R53, !PT ;  /* 0x0000003518357209 */ /* 0x000fe40007810000 */
[----:B------:R-:W-:Y:S02]  /*4bd0*/  MUFU.EX2 R43, R158 ;  /* 0x0000009e002b7308 */ /* 0x000fe40000000800 */
[----:B------:R-:W-:-:S04]  /*4be0*/  FMNMX.FTZ R53, R34, R53, !PT ;  /* 0x0000003522357209 */ /* 0x000fc80007810000 */
[----:B------:R-:W-:Y:S02]  /*4bf0*/  FMNMX.FTZ R53, R28, R53, !PT ;  /* 0x000000351c357209 */ /* 0x000fe40007810000 */
[----:B------:R-:W2:Y:S01]  /*4c00*/  MUFU.EX2 R96, R96 ;  /* 0x0000006000607308 */ /* 0x000ea20000000800 */
[----:B0-----:R-:W-:Y:S02]  /*4c10*/  F2FP.F16.F32.PACK_AB R190, R92, R41 ;  /* 0x000000295cbe723e */ /* 0x001fe400000000ff */
[----:B------:R-:W-:-:S04]  /*4c20*/  FMNMX.FTZ R53, R38, R53, !PT ;  /* 0x0000003526357209 */ /* 0x000fc80007810000 */
[----:B------:R-:W-:Y:S01]  /*4c30*/  FMNMX.FTZ R53, R112, R53, !PT ;  /* 0x0000003570357209 */ /* 0x000fe20007810000 */
[----:B------:R-:W-:Y:S03]  /*4c40*/  MUFU.EX2 R45, R156 ;  /* 0x0000009c002d7308 */ /* 0x000fe60000000800 */
[----:B------:R-:W-:-:S04]  /*4c50*/  FMNMX.FTZ R53, R26, R53, !PT ;  /* 0x000000351a357209 */ /* 0x000fc80007810000 */
[----:B------:R-:W-:Y:S01]  /*4c60*/  FMNMX.FTZ R53, R116, R53, !PT ;  /* 0x0000003574357209 */ /* 0x000fe20007810000 */
[----:B------:R-:W0:Y:S01]  /*4c70*/  MUFU.EX2 R100, R100 ;  /* 0x0000006400647308 */ /* 0x000e220000000800 */
[----:B--2---:R-:W-:Y:S02]  /*4c80*/  F2FP.F16.F32.PACK_AB R192, R96, R43 ;  /* 0x0000002b60c0723e */ /* 0x004fe400000000ff */
[----:B------:R-:W-:-:S04]  /*4c90*/  FMNMX.FTZ R53, R30, R53, !PT ;  /* 0x000000351e357209 */ /* 0x000fc80007810000 */
[----:B------:R-:W-:Y:S01]  /*4ca0*/  FMNMX.FTZ R57, R56, R53, !PT ;  /* 0x0000003538397209 */ /* 0x000fe20007810000 */
[----:B------:R-:W-:Y:S01]  /*4cb0*/  MUFU.EX2 R47, R170 ;  /* 0x000000aa002f7308 */ /* 0x000fe20000000800 */
[----:B------:R-:W-:-:S03]  /*4cc0*/  FFMA.FTZ R53, R146, R3, -R37 ;  /* 0x0000000392357223 */ /* 0x000fc60000010825 */
[----:B------:R-:W2:Y:S04]  /*4cd0*/  SHFL.BFLY PT, R60, R57, 0x2, 0x1f ;  /* 0x0c401f00393c7f89 */ /* 0x000ea800000e0000 */
[----:B------:R-:W-:Y:S01]  /*4ce0*/  MUFU.EX2 R104, R104 ;  /* 0x0000006800687308 */ /* 0x000fe20000000800 */
[----:B0-----:R-:W-:-:S07]  /*4cf0*/  F2FP.F16.F32.PACK_AB R194, R100, R45 ;  /* 0x0000002d64c2723e */ /* 0x001fce00000000ff */
[----:B------:R-:W-:Y:S08]  /*4d00*/  MUFU.EX2 R49, R164 ;  /* 0x000000a400317308 */ /* 0x000ff00000000800 */
[----:B------:R-:W0:Y:S01]  /*4d10*/  MUFU.EX2 R108, R108 ;  /* 0x0000006c006c7308 */ /* 0x000e220000000800 */
[----:B--2---:R-:W-:Y:S01]  /*4d20*/  FMNMX.FTZ R60, R57, R60, !PT ;  /* 0x0000003c393c7209 */ /* 0x004fe20007810000 */
[-CC-:B------:R-:W-:Y:S01]  /*4d30*/  FFMA.FTZ R57, R174, R3.reuse, -R37.reuse ;  /* 0x00000003ae397223 */ /* 0x180fe20000010825 */
[----:B------:R-:W-:-:S05]  /*4d40*/  FFMA.FTZ R37, R198, R3, -R37 ;  /* 0x00000003c6257223 */ /* 0x000fca0000010825 */
[----:B------:R-:W-:Y:S01]  /*4d50*/  MUFU.EX2 R200, R200 ;  /* 0x000000c800c87308 */ /* 0x000fe20000000800 */
[----:B------:R-:W2:Y:S07]  /*4d60*/  SHFL.BFLY PT, R61, R60, 0x1, 0x1f ;  /* 0x0c201f003c3d7f89 */ /* 0x000eae00000e0000 */
[----:B------:R-:W-:Y:S01]  /*4d70*/  MUFU.EX2 R51, R154 ;  /* 0x0000009a00337308 */ /* 0x000fe20000000800 */
[----:B0-----:R-:W-:-:S07]  /*4d80*/  F2FP.F16.F32.PACK_AB R198, R108, R49 ;  /* 0x000000316cc6723e */ /* 0x001fce00000000ff */
[----:B------:R-:W-:Y:S08]  /*4d90*/  MUFU.EX2 R202, R202 ;  /* 0x000000ca00ca7308 */ /* 0x000ff00000000800 */
[----:B------:R-:W-:Y:S01]  /*4da0*/  MUFU.EX2 R39, R142 ;  /* 0x0000008e00277308 */ /* 0x000fe20000000800 */
[----:B--2---:R-:W-:-:S04]  /*4db0*/  FMNMX.FTZ R88, R60, R61, !PT ;  /* 0x0000003d3c587209 */ /* 0x004fc80007810000 */
[C---:B------:R-:W-:Y:S01]  /*4dc0*/  FSETP.NEU.FTZ.AND P2, PT, R88.reuse, -INF , PT ;  /* 0xff8000005800780b */ /* 0x040fe20003f5d000 */
[-C--:B------:R-:W-:Y:S02]  /*4dd0*/  FMUL.FTZ R63, R88, R3.reuse ;  /* 0x00000003583f7220 */ /* 0x080fe40000410000 */
[----:B------:R-:W-:Y:S03]  /*4de0*/  MUFU.EX2 R204, R204 ;  /* 0x000000cc00cc7308 */ /* 0x000fe60000000800 */
[----:B------:R-:W-:Y:S02]  /*4df0*/  FSEL R63, R63, RZ, P2 ;  /* 0x000000ff3f3f7208 */ /* 0x000fe40001000000 */
[----:B------:R-:W-:Y:S01]  /*4e00*/  ISETP.GE.AND P2, PT, R81, 0xb1, PT ;  /* 0x000000b15100780c */ /* 0x000fe20003f46270 */
[----:B------:R-:W-:Y:S02]  /*4e10*/  IMAD.MOV.U32 R81, RZ, RZ, R87 ;  /* 0x000000ffff517224 */ /* 0x000fe400078e0057 */
[-C--:B------:R-:W-:Y:S01]  /*4e20*/  FFMA.FTZ R60, R12, R3.reuse, -R63 ;  /* 0x000000030c3c7223 */ /* 0x080fe2000001083f */
[----:B------:R-:W-:Y:S01]  /*4e30*/  FADD.FTZ R12, R178, R65 ;  /* 0x00000041b20c7221 */ /* 0x000fe20000010000 */
[-CC-:B------:R-:W-:Y:S01]  /*4e40*/  FFMA.FTZ R177, R114, R3.reuse, -R63.reuse ;  /* 0x0000000372b17223 */ /* 0x180fe2000001083f */
[-CC-:B------:R-:W-:Y:S01]  /*4e50*/  FFMA.FTZ R36, R115, R3.reuse, -R63.reuse ;  /* 0x0000000373247223 */ /* 0x180fe2000001083f */
[-CC-:B------:R-:W-:Y:S01]  /*4e60*/  FFMA.FTZ R179, R118, R3.reuse, -R63.reuse ;  /* 0x0000000376b37223 */ /* 0x180fe2000001083f */
[----:B------:R-:W-:Y:S01]  /*4e70*/  FADD.FTZ R65, R15, R12 ;  /* 0x0000000c0f417221 */ /* 0x000fe20000010000 */
[-CC-:B------:R-:W-:Y:S01]  /*4e80*/  FFMA.FTZ R181, R106, R3.reuse, -R63.reuse ;  /* 0x000000036ab57223 */ /* 0x180fe2000001083f */
[----:B------:R-:W-:Y:S01]  /*4e90*/  MUFU.EX2 R60, R60 ;  /* 0x0000003c003c7308 */ /* 0x000fe20000000800 */
        /* <DEDUP_REMOVED lines=24> */
[-C--:B------:R-:W-:Y:S01]  /*5020*/  FFMA.FTZ R195, R78, R3.reuse, -R63 ;  /* 0x000000034ec37223 */ /* 0x080fe2000001083f */
[----:B------:R-:W-:Y:S01]  /*5030*/  FADD.FTZ R58, R186, R67 ;  /* 0x00000043ba3a7221 */ /* 0x000fe20000010000 */
[-CC-:B------:R-:W-:Y:S01]  /*5040*/  FFMA.FTZ R74, R76, R3.reuse, -R63.reuse ;  /* 0x000000034c4a7223 */ /* 0x180fe2000001083f */
[-CC-:B------:R-:W-:Y:S01]  /*5050*/  FFMA.FTZ R197, R66, R3.reuse, -R63.reuse ;  /* 0x0000000342c57223 */ /* 0x180fe2000001083f */
[-CC-:B------:R-:W-:Y:S01]  /*5060*/  FFMA.FTZ R64, R64, R3.reuse, -R63.reuse ;  /* 0x0000000340407223 */ /* 0x180fe2000001083f */
[----:B------:R-:W-:Y:S01]  /*5070*/  FADD.FTZ R67, R33, R58 ;  /* 0x0000003a21437221 */ /* 0x000fe20000010000 */
[-C--:B------:R-:W-:Y:S01]  /*5080*/  FFMA.FTZ R199, R70, R3.reuse, -R63 ;  /* 0x0000000346c77223 */ /* 0x080fe2000001083f */
[----:B------:R-:W3:Y:S01]  /*5090*/  MUFU.EX2 R181, R181 ;  /* 0x000000b500b57308 */ /* 0x000ee20000000800 */
[----:B0-----:R-:W-:Y:S01]  /*50a0*/  FADD.FTZ R12, R177, R36 ;  /* 0x00000024b10c7221 */ /* 0x001fe20000010000 */
[----:B------:R-:W-:Y:S01]  /*50b0*/  FADD.FTZ R58, R188, R67 ;  /* 0x00000043bc3a7221 */ /* 0x000fe20000010000 */
[-CC-:B------:R-:W-:Y:S01]  /*50c0*/  FFMA.FTZ R66, R68, R3.reuse, -R63.reuse ;  /* 0x0000000344427223 */ /* 0x180fe2000001083f */
[-CC-:B------:R-:W-:Y:S01]  /*50d0*/  FFMA.FTZ R48, R48, R3.reuse, -R63.reuse ;  /* 0x0000000330307223 */ /* 0x180fe2000001083f */
[-CC-:B------:R-:W-:Y:S01]  /*50e0*/  FFMA.FTZ R203, R62, R3.reuse, -R63.reuse ;  /* 0x000000033ecb7223 */ /* 0x180fe2000001083f */
[----:B------:R-:W-:Y:S01]  /*50f0*/  FADD.FTZ R58, R35, R58 ;  /* 0x0000003a233a7221 */ /* 0x000fe20000010000 */
[-CC-:B------:R-:W-:Y:S01]  /*5100*/  FFMA.FTZ R52, R52, R3.reuse, -R63.reuse ;  /* 0x0000000334347223 */ /* 0x180fe2000001083f */
[----:B------:R-:W0:Y:S01]  /*5110*/  MUFU.EX2 R14, R14 ;  /* 0x0000000e000e7308 */ /* 0x000e220000000800 */
[----:B--2---:R-:W-:Y:S01]  /*5120*/  FADD.FTZ R65, R179, R12 ;  /* 0x0000000cb3417221 */ /* 0x004fe20000010000 */
[----:B------:R-:W-:Y:S01]  /*5130*/  FADD.FTZ R67, R41, R58 ;  /* 0x0000003a29437221 */ /* 0x000fe20000010000 */
[-CC-:B------:R-:W-:Y:S01]  /*5140*/  FFMA.FTZ R40, R40, R3.reuse, -R63.reuse ;  /* 0x0000000328287223 */ /* 0x180fe2000001083f */
[-C--:B------:R-:W-:Y:S01]  /*5150*/  FFMA.FTZ R207, R54, R3.reuse, -R63 ;  /* 0x0000000336cf7223 */ /* 0x080fe2000001083f */
[----:B------:R-:W-:Y:S01]  /*5160*/  FADD.FTZ R12, R60, R65 ;  /* 0x000000413c0c7221 */ /* 0x000fe20000010000 */
[----:B------:R-:W-:Y:S01]  /*5170*/  FADD.FTZ R58, R92, R67 ;  /* 0x000000435c3a7221 */ /* 0x000fe20000010000 */
[-CC-:B------:R-:W-:Y:S01]  /*5180*/  FFMA.FTZ R44, R44, R3.reuse, -R63.reuse ;  /* 0x000000032c2c7223 */ /* 0x180fe2000001083f */
[----:B------:R-:W2:Y:S01]  /*5190*/  MUFU.EX2 R183, R183 ;  /* 0x000000b700b77308 */ /* 0x000ea20000000800 */
[----:B---3--:R-:W-:Y:S01]  /*51a0*/  FADD.FTZ R65, R181, R12 ;  /* 0x0000000cb5417221 */ /* 0x008fe20000010000 */
[----:B------:R-:W-:Y:S01]  /*51b0*/  FADD.FTZ R67, R43, R58 ;  /* 0x0000003a2b437221 */ /* 0x000fe20000010000 */
[-CC-:B------:R-:W-:Y:S01]  /*51c0*/  FFMA.FTZ R42, R42, R3.reuse, -R63.reuse ;  /* 0x000000032a2a7223 */ /* 0x180fe2000001083f */
[-CC-:B------:R-:W-:Y:S01]  /*51d0*/  FFMA.FTZ R32, R32, R3.reuse, -R63.reuse ;  /* 0x0000000320207223 */ /* 0x180fe2000001083f */
[-C--:B------:R-:W-:Y:S01]  /*51e0*/  FFMA.FTZ R46, R46, R3.reuse, -R63 ;  /* 0x000000032e2e7223 */ /* 0x080fe2000001083f */
[----:B------:R-:W-:Y:S01]  /*51f0*/  FADD.FTZ R50, R96, R67 ;  /* 0x0000004360327221 */ /* 0x000fe20000010000 */
[-C--:B------:R-:W-:Y:S01]  /*5200*/  FFMA.FTZ R24, R24, R3.reuse, -R63 ;  /* 0x0000000318187223 */ /* 0x080fe2000001083f */
[----:B------:R-:W3:Y:S01]  /*5210*/  MUFU.EX2 R20, R20 ;  /* 0x0000001400147308 */ /* 0x000ee20000000800 */
[----:B0-----:R-:W-:Y:S01]  /*5220*/  FADD.FTZ R12, R14, R65 ;  /* 0x000000410e0c7221 */ /* 0x001fe20000010000 */
[----:B------:R-:W-:Y:S01]  /*5230*/  FADD.FTZ R67, R45, R50 ;  /* 0x000000322d437221 */ /* 0x000fe20000010000 */
[-CC-:B------:R-:W-:Y:S01]  /*5240*/  FFMA.FTZ R34, R34, R3.reuse, -R63.reuse ;  /* 0x0000000322227223 */ /* 0x180fe2000001083f */
[-CC-:B------:R-:W-:Y:S01]  /*5250*/  FFMA.FTZ R28, R28, R3.reuse, -R63.reuse ;  /* 0x000000031c1c7223 */ /* 0x180fe2000001083f */
[-C--:B------:R-:W-:Y:S01]  /*5260*/  FFMA.FTZ R38, R38, R3.reuse, -R63 ;  /* 0x0000000326267223 */ /* 0x080fe2000001083f */
[----:B------:R-:W-:Y:S01]  /*5270*/  FADD.FTZ R50, R100, R67 ;  /* 0x0000004364327221 */ /* 0x000fe20000010000 */
[-CC-:B------:R-:W-:Y:S01]  /*5280*/  FFMA.FTZ R112, R112, R3.reuse, -R63.reuse ;  /* 0x0000000370707223 */ /* 0x180fe2000001083f */
[----:B------:R-:W0:Y:S01]  /*5290*/  MUFU.EX2 R185, R185 ;  /* 0x000000b900b97308 */ /* 0x000e220000000800 */
[----:B--2---:R-:W-:Y:S01]  /*52a0*/  FADD.FTZ R65, R183, R12 ;  /* 0x0000000cb7417221 */ /* 0x004fe20000010000 */
[-CC-:B------:R-:W-:Y:S01]  /*52b0*/  FFMA.FTZ R26, R26, R3.reuse, -R63.reuse ;  /* 0x000000031a1a7223 */ /* 0x180fe2000001083f */
[-CC-:B------:R-:W-:Y:S01]  /*52c0*/  FFMA.FTZ R116, R116, R3.reuse, -R63.reuse ;  /* 0x0000000374747223 */ /* 0x180fe2000001083f */
[-CC-:B------:R-:W-:Y:S01]  /*52d0*/  FFMA.FTZ R30, R30, R3.reuse, -R63.reuse ;  /* 0x000000031e1e7223 */ /* 0x180fe2000001083f */
[----:B------:R-:W-:Y:S01]  /*52e0*/  FFMA.FTZ R56, R56, R3, -R63 ;  /* 0x0000000338387223 */ /* 0x000fe2000001083f */
[----:B------:R-:W-:Y:S01]  /*52f0*/  F2FP.F16.F32.PACK_AB R181, R14, R181 ;  /* 0x000000b50eb5723e */ /* 0x000fe200000000ff */
[----:B------:R-:W-:Y:S01]  /*5300*/  IMAD.MOV.U32 R78, RZ, RZ, R87 ;  /* 0x000000ffff4e7224 */ /* 0x000fe200078e0057 */
[----:B------:R-:W2:Y:S01]  /*5310*/  MUFU.EX2 R80, R80 ;  /* 0x0000005000507308 */ /* 0x000ea20000000800 */
[----:B---3--:R-:W-:Y:S01]  /*5320*/  FADD.FTZ R12, R20, R65 ;  /* 0x00000041140c7221 */ /* 0x008fe20000010000 */
[----:B------:R-:W-:Y:S01]  /*5330*/  F2FP.F16.F32.PACK_AB R182, R25, R182 ;  /* 0x000000b619b6723e */ /* 0x000fe200000000ff */
[--C-:B------:R-:W-:Y:S01]  /*5340*/  IMAD.MOV.U32 R76, RZ, RZ, R87.reuse ;  /* 0x000000ffff4c7224 */ /* 0x100fe200078e0057 */
[----:B------:R-:W-:Y:S01]  /*5350*/  F2FP.F16.F32.PACK_AB R184, R29, R184 ;  /* 0x000000b81db8723e */ /* 0x000fe200000000ff */
[--C-:B------:R-:W-:Y:S01]  /*5360*/  IMAD.MOV.U32 R70, RZ, RZ, R87.reuse ;  /* 0x000000ffff467224 */ /* 0x100fe200078e0057 */
[----:B------:R-:W-:Y:S01]  /*5370*/  F2FP.F16.F32.PACK_AB R186, R33, R186 ;  /* 0x000000ba21ba723e */ /* 0x000fe200000000ff */
[--C-:B------:R-:W-:Y:S01]  /*5380*/  IMAD.MOV.U32 R68, RZ, RZ, R87.reuse ;  /* 0x000000ffff447224 */ /* 0x100fe200078e0057 */
[----:B------:R-:W3:Y:S01]  /*5390*/  MUFU.EX2 R187, R187 ;  /* 0x000000bb00bb7308 */ /* 0x000ee20000000800 */
[----:B0-----:R-:W-:Y:S01]  /*53a0*/  FADD.FTZ R65, R185, R12 ;  /* 0x0000000cb9417221 */ /* 0x001fe20000010000 */
[----:B------:R-:W-:Y:S01]  /*53b0*/  F2FP.F16.F32.PACK_AB R188, R35, R188 ;  /* 0x000000bc23bc723e */ /* 0x000fe200000000ff */
[--C-:B------:R-:W-:Y:S01]  /*53c0*/  IMAD.MOV.U32 R67, RZ, RZ, R87.reuse ;  /* 0x000000ffff437224 */ /* 0x100fe200078e0057 */
[----:B------:R-:W-:Y:S01]  /*53d0*/  F2FP.F16.F32.PACK_AB R177, R36, R177 ;  /* 0x000000b124b1723e */ /* 0x000fe200000000ff */
[--C-:B------:R-:W-:Y:S01]  /*53e0*/  IMAD.MOV.U32 R62, RZ, RZ, R87.reuse ;  /* 0x000000ffff3e7224 */ /* 0x100fe200078e0057 */
[----:B------:R-:W-:Y:S01]  /*53f0*/  F2FP.F16.F32.PACK_AB R179, R60, R179 ;  /* 0x000000b33cb3723e */ /* 0x000fe200000000ff */
[----:B------:R-:W-:Y:S01]  /*5400*/  IMAD.MOV.U32 R60, RZ, RZ, R87 ;  /* 0x000000ffff3c7224 */ /* 0x000fe200078e0057 */
[----:B------:R-:W0:Y:S01]  /*5410*/  MUFU.EX2 R82, R82 ;  /* 0x0000005200527308 */ /* 0x000e220000000800 */
[C---:B--2---:R-:W-:Y:S01]  /*5420*/  FADD.FTZ R12, R80.reuse, R65 ;  /* 0x00000041500c7221 */ /* 0x044fe20000010000 */
[----:B------:R-:W-:Y:S01]  /*5430*/  F2FP.F16.F32.PACK_AB R185, R80, R185 ;  /* 0x000000b950b9723e */ /* 0x000fe200000000ff */
[--C-:B------:R-:W-:Y:S01]  /*5440*/  IMAD.MOV.U32 R80, RZ, RZ, R87.reuse ;  /* 0x000000ffff507224 */ /* 0x100fe200078e0057 */
[----:B------:R-:W-:Y:S01]  /*5450*/  F2FP.F16.F32.PACK_AB R178, R15, R178 ;  /* 0x000000b20fb2723e */ /* 0x000fe200000000ff */
[--C-:B------:R-:W-:Y:S01]  /*5460*/  IMAD.MOV.U32 R58, RZ, RZ, R87.reuse ;  /* 0x000000ffff3a7224 */ /* 0x100fe200078e0057 */
[----:B------:R-:W-:Y:S01]  /*5470*/  F2FP.F16.F32.PACK_AB R180, R21, R180 ;  /* 0x000000b415b4723e */ /* 0x000fe200000000ff */
[--C-:B------:R-:W-:Y:S01]  /*5480*/  IMAD.MOV.U32 R54, RZ, RZ, R87.reuse ;  /* 0x000000ffff367224 */ /* 0x100fe200078e0057 */
[----:B------:R-:W1:Y:S01]  /*5490*/  MUFU.EX2 R189, R189 ;  /* 0x000000bd00bd7308 */ /* 0x000e620000000800 */
[----:B---3--:R-:W-:Y:S01]  /*54a0*/  FADD.FTZ R65, R187, R12 ;  /* 0x0000000cbb417221 */ /* 0x008fe20000010000 */
[----:B------:R-:W-:Y:S01]  /*54b0*/  F2FP.F16.F32.PACK_AB R183, R20, R183 ;  /* 0x000000b714b7723e */ /* 0x000fe200000000ff */
[----:B------:R-:W-:-:S02]  /*54c0*/  IMAD.MOV.U32 R45, RZ, RZ, R87 ;  /* 0x000000ffff2d7224 */ /* 0x000fc400078e0057 */
[--C-:B------:R-:W-:Y:S02]  /*54d0*/  IMAD.MOV.U32 R43, RZ, RZ, R87.reuse ;  /* 0x000000ffff2b7224 */ /* 0x100fe400078e0057 */
[----:B------:R-:W-:Y:S01]  /*54e0*/  IMAD.MOV.U32 R41, RZ, RZ, R87 ;  /* 0x000000ffff297224 */ /* 0x000fe200078e0057 */
[----:B------:R-:W2:Y:S01]  /*54f0*/  MUFU.EX2 R84, R84 ;  /* 0x0000005400547308 */ /* 0x000ea20000000800 */
[C---:B0-----:R-:W-:Y:S01]  /*5500*/  FADD.FTZ R12, R82.reuse, R65 ;  /* 0x00000041520c7221 */ /* 0x041fe20000010000 */
[----:B------:R-:W-:Y:S01]  /*5510*/  FADD.FTZ R65, R47, R50 ;  /* 0x000000322f417221 */ /* 0x000fe20000010000 */
[----:B------:R-:W-:Y:S01]  /*5520*/  F2FP.F16.F32.PACK_AB R187, R82, R187 ;  /* 0x000000bb52bb723e */ /* 0x000fe200000000ff */
[----:B------:R-:W-:Y:S02]  /*5530*/  IMAD.MOV.U32 R82, RZ, RZ, R87 ;  /* 0x000000ffff527224 */ /* 0x000fe400078e0057 */
[----:B------:R-:W-:Y:S01]  /*5540*/  FADD.FTZ R50, R104, R65 ;  /* 0x0000004168327221 */ /* 0x000fe20000010000 */
[--C-:B------:R-:W-:Y:S01]  /*5550*/  IMAD.MOV.U32 R36, RZ, RZ, R87.reuse ;  /* 0x000000ffff247224 */ /* 0x100fe200078e0057 */
[----:B------:R-:W0:Y:S01]  /*5560*/  MUFU.EX2 R191, R191 ;  /* 0x000000bf00bf7308 */ /* 0x000e220000000800 */
[----:B-1----:R-:W-:Y:S01]  /*5570*/  FADD.FTZ R11, R189, R12 ;  /* 0x0000000cbd0b7221 */ /* 0x002fe20000010000 */
[----:B------:R-:W-:Y:S01]  /*5580*/  FADD.FTZ R65, R49, R50 ;  /* 0x0000003231417221 */ /* 0x000fe20000010000 */
[----:B------:R-:W-:-:S02]  /*5590*/  IMAD.MOV.U32 R49, RZ, RZ, R87 ;  /* 0x000000ffff317224 */ /* 0x000fc400078e0057 */
[----:B------:R-:W-:Y:S02]  /*55a0*/  IMAD.MOV.U32 R35, RZ, RZ, R87 ;  /* 0x000000ffff237224 */ /* 0x000fe400078e0057 */
[----:B------:R-:W-:Y:S01]  /*55b0*/  FADD.FTZ R65, R108, R65 ;  /* 0x000000416c417221 */ /* 0x000fe20000010000 */
[----:B------:R-:W-:Y:S01]  /*55c0*/  IMAD.MOV.U32 R33, RZ, RZ, R87 ;  /* 0x000000ffff217224 */ /* 0x000fe200078e0057 */
[----:B------:R-:W1:Y:S01]  /*55d0*/  MUFU.EX2 R86, R86 ;  /* 0x0000005600567308 */ /* 0x000e620000000800 */
[----:B--2---:R-:W-:Y:S01]  /*55e0*/  FADD.FTZ R12, R84, R11 ;  /* 0x0000000b540c7221 */ /* 0x004fe20000010000 */
[----:B------:R-:W-:Y:S01]  /*55f0*/  FADD.FTZ R50, R200, R65 ;  /* 0x00000041c8327221 */ /* 0x000fe20000010000 */
[C---:B------:R-:W-:Y:S01]  /*5600*/  F2FP.F16.F32.PACK_AB R200, R51.reuse, R200 ;  /* 0x000000c833c8723e */ /* 0x040fe200000000ff */
[--C-:B------:R-:W-:Y:S01]  /*5610*/  IMAD.MOV.U32 R29, RZ, RZ, R87.reuse ;  /* 0x000000ffff1d7224 */ /* 0x100fe200078e0057 */
[----:B------:R-:W-:Y:S01]  /*5620*/  F2FP.F16.F32.PACK_AB R189, R84, R189 ;  /* 0x000000bd54bd723e */ /* 0x000fe200000000ff */
[----:B------:R-:W-:Y:S01]  /*5630*/  FADD.FTZ R65, R51, R50 ;  /* 0x0000003233417221 */ /* 0x000fe20000010000 */
[----:B------:R-:W-:Y:S01]  /*5640*/  IMAD.MOV.U32 R84, RZ, RZ, R87 ;  /* 0x000000ffff547224 */ /* 0x000fe200078e0057 */
[----:B------:R-:W2:Y:S01]  /*5650*/  MUFU.EX2 R193, R193 ;  /* 0x000000c100c17308 */ /* 0x000ea20000000800 */
[----:B0-----:R-:W-:Y:S01]  /*5660*/  FADD.FTZ R11, R191, R12 ;  /* 0x0000000cbf0b7221 */ /* 0x001fe20000010000 */
[----:B------:R-:W-:Y:S01]  /*5670*/  FADD.FTZ R50, R202, R65 ;  /* 0x00000041ca327221 */ /* 0x000fe20000010000 */
[----:B------:R-:W-:Y:S01]  /*5680*/  F2FP.F16.F32.PACK_AB R202, R39, R202 ;  /* 0x000000ca27ca723e */ /* 0x000fe200000000ff */
[----:B------:R-:W-:-:S02]  /*5690*/  IMAD.MOV.U32 R51, RZ, RZ, R87 ;  /* 0x000000ffff337224 */ /* 0x000fc400078e0057 */
[----:B------:R-:W-:Y:S01]  /*56a0*/  FADD.FTZ R65, R39, R50 ;  /* 0x0000003227417221 */ /* 0x000fe20000010000 */
[----:B------:R-:W-:Y:S01]  /*56b0*/  IMAD.MOV.U32 R39, RZ, RZ, R87 ;  /* 0x000000ffff277224 */ /* 0x000fe200078e0057 */
[----:B------:R-:W0:Y:S01]  /*56c0*/  MUFU.EX2 R72, R72 ;  /* 0x0000004800487308 */ /* 0x000e220000000800 */
[----:B-1----:R-:W-:Y:S01]  /*56d0*/  FADD.FTZ R12, R86, R11 ;  /* 0x0000000b560c7221 */ /* 0x002fe20000010000 */
[----:B------:R-:W-:Y:S01]  /*56e0*/  FADD.FTZ R50, R204, R65 ;  /* 0x00000041cc327221 */ /* 0x000fe20000010000 */
[----:B------:R-:W-:Y:S01]  /*56f0*/  F2FP.F16.F32.PACK_AB R191, R86, R191 ;  /* 0x000000bf56bf723e */ /* 0x000fe200000000ff */
[--C-:B------:R-:W-:Y:S02]  /*5700*/  IMAD.MOV.U32 R86, RZ, RZ, R87.reuse ;  /* 0x000000ffff567224 */ /* 0x100fe400078e0057 */
[--C-:B------:R-:W-:Y:S02]  /*5710*/  IMAD.MOV.U32 R65, RZ, RZ, R87.reuse ;  /* 0x000000ffff417224 */ /* 0x100fe400078e0057 */
[----:B------:R-:W1:Y:S01]  /*5720*/  MUFU.EX2 R195, R195 ;  /* 0x000000c300c37308 */ /* 0x000e620000000800 */
[----:B--2---:R-:W-:Y:S01]  /*5730*/  FADD.FTZ R11, R193, R12 ;  /* 0x0000000cc10b7221 */ /* 0x004fe20000010000 */
[----:B------:R-:W-:-:S06]  /*5740*/  IMAD.MOV.U32 R25, RZ, RZ, R87 ;  /* 0x000000ffff197224 */ /* 0x000fcc00078e0057 */
        /* <DEDUP_REMOVED lines=12> */
[----:B------:R-:W0:Y:S01]  /*5810*/  MUFU.EX2 R199, R199 ;  /* 0x000000c700c77308 */ /* 0x000e220000000800 */
[C---:B-1----:R-:W-:Y:S01]  /*5820*/  FADD.FTZ R12, R64.reuse, R11 ;  /* 0x0000000b400c7221 */ /* 0x042fe20000010000 */
[----:B------:R-:W-:Y:S01]  /*5830*/  F2FP.F16.F32.PACK_AB R197, R64, R197 ;  /* 0x000000c540c5723e */ /* 0x000fe200000000ff */
[----:B------:R-:W-:-:S05]  /*5840*/  IMAD.MOV.U32 R64, RZ, RZ, R87 ;  /* 0x000000ffff407224 */ /* 0x000fca00078e0057 */
[----:B------:R-:W-:Y:S01]  /*5850*/  MUFU.EX2 R206, R206 ;  /* 0x000000ce00ce7308 */ /* 0x000fe20000000800 */
[C---:B--2---:R-:W-:Y:S01]  /*5860*/  FADD.FTZ R63, R27.reuse, R50 ;  /* 0x000000321b3f7221 */ /* 0x044fe20000010000 */
[----:B------:R-:W-:Y:S01]  /*5870*/  F2FP.F16.F32.PACK_AB R204, R27, R204 ;  /* 0x000000cc1bcc723e */ /* 0x000fe200000000ff */
[--C-:B------:R-:W-:Y:S02]  /*5880*/  IMAD.MOV.U32 R50, RZ, RZ, R87.reuse ;  /* 0x000000ffff327224 */ /* 0x100fe400078e0057 */
[----:B------:R-:W-:-:S03]  /*5890*/  IMAD.MOV.U32 R27, RZ, RZ, R87 ;  /* 0x000000ffff1b7224 */ /* 0x000fc600078e0057 */
[----:B------:R-:W1:Y:S01]  /*58a0*/  MUFU.EX2 R66, R66 ;  /* 0x0000004200427308 */ /* 0x000e620000000800 */
[----:B0-----:R-:W-:-:S07]  /*58b0*/  FADD.FTZ R11, R199, R12 ;  /* 0x0000000cc70b7221 */ /* 0x001fce0000010000 */
[----:B------:R-:W-:Y:S08]  /*58c0*/  MUFU.EX2 R31, R31 ;  /* 0x0000001f001f7308 */ /* 0x000ff00000000800 */
[----:B------:R-:W0:Y:S01]  /*58d0*/  MUFU.EX2 R201, R201 ;  /* 0x000000c900c97308 */ /* 0x000e220000000800 */
[C---:B-1----:R-:W-:Y:S01]  /*58e0*/  FADD.FTZ R12, R66.reuse, R11 ;  /* 0x0000000b420c7221 */ /* 0x042fe20000010000 */
[----:B------:R-:W-:Y:S01]  /*58f0*/  F2FP.F16.F32.PACK_AB R199, R66, R199 ;  /* 0x000000c742c7723e */ /* 0x000fe200000000ff */
[----:B------:R-:W-:-:S05]  /*5900*/  IMAD.MOV.U32 R66, RZ, RZ, R87 ;  /* 0x000000ffff427224 */ /* 0x000fca00078e0057 */
[----:B------:R-:W-:Y:S08]  /*5910*/  MUFU.EX2 R208, R208 ;  /* 0x000000d000d07308 */ /* 0x000ff00000000800 */
        /* <DEDUP_REMOVED lines=8> */
[----:B------:R1:W-:Y:S01]  /*59a0*/  MUFU.EX2 R209, R32 ;  /* 0x0000002000d17308 */ /* 0x0003e20000000800 */
[----:B0-----:R-:W-:-:S07]  /*59b0*/  FADD.FTZ R11, R203, R12 ;  /* 0x0000000ccb0b7221 */ /* 0x001fce0000010000 */
[----:B------:R-:W0:Y:S01]  /*59c0*/  MUFU.EX2 R52, R52 ;  /* 0x0000003400347308 */ /* 0x000e220000000800 */
[----:B-1----:R-:W-:Y:S01]  /*59d0*/  FADD.FTZ R32, R206, R63 ;  /* 0x0000003fce207221 */ /* 0x002fe20000010000 */
[C---:B------:R-:W-:Y:S01]  /*59e0*/  F2FP.F16.F32.PACK_AB R206, R31.reuse, R206 ;  /* 0x000000ce1fce723e */ /* 0x040fe200000000ff */
[--C-:B------:R-:W-:Y:S02]  /*59f0*/  IMAD.MOV.U32 R63, RZ, RZ, R87.reuse ;  /* 0x000000ffff3f7224 */ /* 0x100fe400078e0057 */
[----:B------:R-:W-:Y:S01]  /*5a00*/  FADD.FTZ R13, R31, R32 ;  /* 0x000000201f0d7221 */ /* 0x000fe20000010000 */
[----:B------:R-:W-:Y:S02]  /*5a10*/  IMAD.MOV.U32 R31, RZ, RZ, R87 ;  /* 0x000000ffff1f7224 */ /* 0x000fe400078e0057 */
[----:B------:R-:W-:Y:S01]  /*5a20*/  MUFU.EX2 R55, R55 ;  /* 0x0000003700377308 */ /* 0x000fe20000000800 */
[----:B------:R-:W-:Y:S01]  /*5a30*/  FADD.FTZ R32, R208, R13 ;  /* 0x0000000dd0207221 */ /* 0x000fe20000010000 */
[----:B------:R-:W-:-:S03]  /*5a40*/  F2FP.F16.F32.PACK_AB R208, R53, R208 ;  /* 0x000000d035d0723e */ /* 0x000fc600000000ff */
[----:B------:R-:W-:Y:S01]  /*5a50*/  FADD.FTZ R13, R53, R32 ;  /* 0x00000020350d7221 */ /* 0x000fe20000010000 */
[----:B------:R-:W-:Y:S02]  /*5a60*/  IMAD.MOV.U32 R53, RZ, RZ, R87 ;  /* 0x000000ffff357224 */ /* 0x000fe400078e0057 */
[----:B------:R-:W1:Y:S01]  /*5a70*/  MUFU.EX2 R205, R205 ;  /* 0x000000cd00cd7308 */ /* 0x000e620000000800 */
[C---:B0-----:R-:W-:Y:S01]  /*5a80*/  FADD.FTZ R12, R52.reuse, R11 ;  /* 0x0000000b340c7221 */ /* 0x041fe20000010000 */
[----:B------:R-:W-:Y:S01]  /*5a90*/  F2FP.F16.F32.PACK_AB R203, R52, R203 ;  /* 0x000000cb34cb723e */ /* 0x000fe200000000ff */
[--C-:B------:R-:W-:Y:S02]  /*5aa0*/  IMAD.MOV.U32 R52, RZ, RZ, R87.reuse ;  /* 0x000000ffff347224 */ /* 0x100fe400078e0057 */
[----:B------:R-:W-:-:S03]  /*5ab0*/  IMAD.MOV.U32 R32, RZ, RZ, R87 ;  /* 0x000000ffff207224 */ /* 0x000fc600078e0057 */
[----:B------:R-:W-:Y:S08]  /*5ac0*/  MUFU.EX2 R212, R212 ;  /* 0x000000d400d47308 */ /* 0x000ff00000000800 */
[----:B------:R-:W0:Y:S01]  /*5ad0*/  MUFU.EX2 R40, R40 ;  /* 0x0000002800287308 */ /* 0x000e220000000800 */
[----:B-1----:R-:W-:-:S07]  /*5ae0*/  FADD.FTZ R11, R205, R12 ;  /* 0x0000000ccd0b7221 */ /* 0x002fce0000010000 */
[----:B------:R-:W-:Y:S08]  /*5af0*/  MUFU.EX2 R57, R57 ;  /* 0x0000003900397308 */ /* 0x000ff00000000800 */
[----:B------:R-:W1:Y:S01]  /*5b00*/  MUFU.EX2 R207, R207 ;  /* 0x000000cf00cf7308 */ /* 0x000e620000000800 */
[C---:B0-----:R-:W-:Y:S01]  /*5b10*/  FADD.FTZ R12, R40.reuse, R11 ;  /* 0x0000000b280c7221 */ /* 0x041fe20000010000 */
[----:B------:R-:W-:Y:S01]  /*5b20*/  F2FP.F16.F32.PACK_AB R205, R40, R205 ;  /* 0x000000cd28cd723e */ /* 0x000fe200000000ff */
[----:B------:R-:W-:-:S05]  /*5b30*/  IMAD.MOV.U32 R40, RZ, RZ, R87 ;  /* 0x000000ffff287224 */ /* 0x000fca00078e0057 */
[----:B------:R-:W0:Y:S08]  /*5b40*/  MUFU.EX2 R214, R214 ;  /* 0x000000d600d67308 */ /* 0x000e300000000800 */
[----:B------:R2:W-:Y:S01]  /*5b50*/  MUFU.EX2 R211, R24 ;  /* 0x0000001800d37308 */ /* 0x0005e20000000800 */
[----:B-1----:R-:W-:-:S07]  /*5b60*/  FADD.FTZ R11, R207, R12 ;  /* 0x0000000ccf0b7221 */ /* 0x002fce0000010000 */
[----:B------:R-:W1:Y:S01]  /*5b70*/  MUFU.EX2 R44, R44 ;  /* 0x0000002c002c7308 */ /* 0x000e620000000800 */
[----:B--2---:R-:W-:Y:S01]  /*5b80*/  FADD.FTZ R24, R210, R13 ;  /* 0x0000000dd2187221 */ /* 0x004fe20000010000 */
[----:B------:R-:W-:-:S03]  /*5b90*/  F2FP.F16.F32.PACK_AB R210, R55, R210 ;  /* 0x000000d237d2723e */ /* 0x000fc600000000ff */
[----:B------:R-:W-:Y:S01]  /*5ba0*/  FADD.FTZ R13, R55, R24 ;  /* 0x00000018370d7221 */ /* 0x000fe20000010000 */
[----:B------:R-:W-:Y:S02]  /*5bb0*/  IMAD.MOV.U32 R55, RZ, RZ, R87 ;  /* 0x000000ffff377224 */ /* 0x000fe400078e0057 */
[----:B------:R-:W2:Y:S01]  /*5bc0*/  MUFU.EX2 R59, R59 ;  /* 0x0000003b003b7308 */ /* 0x000ea20000000800 */
[----:B------:R-:W-:Y:S01]  /*5bd0*/  FADD.FTZ R24, R212, R13 ;  /* 0x0000000dd4187221 */ /* 0x000fe20000010000 */
[----:B------:R-:W-:-:S03]  /*5be0*/  F2FP.F16.F32.PACK_AB R212, R57, R212 ;  /* 0x000000d439d4723e */ /* 0x000fc600000000ff */
[----:B------:R-:W-:Y:S01]  /*5bf0*/  FADD.FTZ R13, R57, R24 ;  /* 0x00000018390d7221 */ /* 0x000fe20000010000 */
[----:B------:R-:W-:Y:S02]  /*5c00*/  IMAD.MOV.U32 R57, RZ, RZ, R87 ;  /* 0x000000ffff397224 */ /* 0x000fe400078e0057 */
[----:B------:R-:W3:Y:S01]  /*5c10*/  MUFU.EX2 R42, R42 ;  /* 0x0000002a002a7308 */ /* 0x000ee20000000800 */
[----:B0-----:R-:W-:Y:S01]  /*5c20*/  FADD.FTZ R12, R214, R13 ;  /* 0x0000000dd60c7221 */ /* 0x001fe20000010000 */
[C---:B-1----:R-:W-:Y:S01]  /*5c30*/  FADD.FTZ R11, R44.reuse, R11 ;  /* 0x0000000b2c0b7221 */ /* 0x042fe20000010000 */
[----:B------:R-:W-:Y:S01]  /*5c40*/  F2FP.F16.F32.PACK_AB R207, R44, R207 ;  /* 0x000000cf2ccf723e */ /* 0x000fe200000000ff */
[----:B------:R-:W-:-:S04]  /*5c50*/  IMAD.MOV.U32 R44, RZ, RZ, R87 ;  /* 0x000000ffff2c7224 */ /* 0x000fc800078e0057 */
[----:B------:R-:W0:Y:S01]  /*5c60*/  MUFU.EX2 R216, R216 ;  /* 0x000000d800d87308 */ /* 0x000e220000000800 */
[C---:B--2---:R-:W-:Y:S01]  /*5c70*/  FADD.FTZ R13, R59.reuse, R12 ;  /* 0x0000000c3b0d7221 */ /* 0x044fe20000010000 */
[----:B------:R-:W-:Y:S01]  /*5c80*/  F2FP.F16.F32.PACK_AB R214, R59, R214 ;  /* 0x000000d63bd6723e */ /* 0x000fe200000000ff */
[----:B------:R-:W-:-:S05]  /*5c90*/  IMAD.MOV.U32 R59, RZ, RZ, R87 ;  /* 0x000000ffff3b7224 */ /* 0x000fca00078e0057 */
[----:B------:R1:W2:Y:S01]  /*5ca0*/  MUFU.EX2 R61, R196 ;  /* 0x000000c4003d7308 */ /* 0x0002a20000000800 */
[----:B---3--:R-:W-:-:S04]  /*5cb0*/  FADD.FTZ R12, R42, R11 ;  /* 0x0000000b2a0c7221 */ /* 0x008fc80000010000 */
[C---:B------:R-:W-:Y:S01]  /*5cc0*/  FADD.FTZ R11, R209.reuse, R12 ;  /* 0x0000000cd10b7221 */ /* 0x040fe20000010000 */
[----:B------:R-:W-:Y:S01]  /*5cd0*/  F2FP.F16.F32.PACK_AB R209, R209, R42 ;  /* 0x0000002ad1d1723e */ /* 0x000fe200000000ff */
[----:B------:R-:W-:Y:S01]  /*5ce0*/  IMAD.MOV.U32 R42, RZ, RZ, R87 ;  /* 0x000000ffff2a7224 */ /* 0x000fe200078e0057 */
[----:B------:R-:W3:Y:S01]  /*5cf0*/  MUFU.EX2 R46, R46 ;  /* 0x0000002e002e7308 */ /* 0x000ee20000000800 */
[----:B0-----:R-:W-:Y:S01]  /*5d00*/  FADD.FTZ R24, R216, R13 ;  /* 0x0000000dd8187221 */ /* 0x001fe20000010000 */
[----:B-1----:R-:W-:Y:S01]  /*5d10*/  F2FP.F16.F32.PACK_AB R196, R104, R47 ;  /* 0x0000002f68c4723e */ /* 0x002fe200000000ff */
[----:B------:R-:W-:-:S05]  /*5d20*/  IMAD.MOV.U32 R47, RZ, RZ, R87 ;  /* 0x000000ffff2f7224 */ /* 0x000fca00078e0057 */
[----:B------:R-:W0:Y:S01]  /*5d30*/  MUFU.EX2 R218, R218 ;  /* 0x000000da00da7308 */ /* 0x000e220000000800 */
[C---:B--2---:R-:W-:Y:S01]  /*5d40*/  FADD.FTZ R13, R61.reuse, R24 ;  /* 0x000000183d0d7221 */ /* 0x044fe20000010000 */
[----:B------:R-:W-:Y:S01]  /*5d50*/  F2FP.F16.F32.PACK_AB R216, R61, R216 ;  /* 0x000000d83dd8723e */ /* 0x000fe200000000ff */
[----:B------:R-:W-:-:S05]  /*5d60*/  IMAD.MOV.U32 R61, RZ, RZ, R87 ;  /* 0x000000ffff3d7224 */ /* 0x000fca00078e0057 */
[----:B------:R-:W1:Y:S01]  /*5d70*/  MUFU.EX2 R37, R37 ;  /* 0x0000002500257308 */ /* 0x000e620000000800 */
[----:B---3--:R-:W-:-:S04]  /*5d80*/  FADD.FTZ R12, R46, R11 ;  /* 0x0000000b2e0c7221 */ /* 0x008fc80000010000 */
[C---:B------:R-:W-:Y:S01]  /*5d90*/  FADD.FTZ R11, R211.reuse, R12 ;  /* 0x0000000cd30b7221 */ /* 0x040fe20000010000 */
[----:B------:R-:W-:Y:S01]  /*5da0*/  F2FP.F16.F32.PACK_AB R211, R211, R46 ;  /* 0x0000002ed3d3723e */ /* 0x000fe200000000ff */
[----:B------:R-:W-:Y:S01]  /*5db0*/  IMAD.MOV.U32 R46, RZ, RZ, R87 ;  /* 0x000000ffff2e7224 */ /* 0x000fe200078e0057 */
[----:B------:R-:W2:Y:S01]  /*5dc0*/  MUFU.EX2 R34, R34 ;  /* 0x0000002200227308 */ /* 0x000ea20000000800 */
[----:B0-----:R-:W-:-:S07]  /*5dd0*/  FADD.FTZ R24, R218, R13 ;  /* 0x0000000dda187221 */ /* 0x001fce0000010000 */
[----:B------:R0:W3:Y:S01]  /*5de0*/  MUFU.EX2 R213, R28 ;  /* 0x0000001c00d57308 */ /* 0x0000e20000000800 */
[C---:B-1----:R-:W-:Y:S01]  /*5df0*/  FADD.FTZ R12, R37.reuse, R24 ;  /* 0x00000018250c7221 */ /* 0x042fe20000010000 */
[----:B------:R-:W-:Y:S01]  /*5e00*/  F2FP.F16.F32.PACK_AB R218, R37, R218 ;  /* 0x000000da25da723e */ /* 0x000fe200000000ff */
[----:B------:R-:W-:-:S05]  /*5e10*/  IMAD.MOV.U32 R37, RZ, RZ, R87 ;  /* 0x000000ffff257224 */ /* 0x000fca00078e0057 */
[----:B------:R-:W1:Y:S01]  /*5e20*/  MUFU.EX2 R38, R38 ;  /* 0x0000002600267308 */ /* 0x000e620000000800 */
[----:B--2---:R-:W-:Y:S01]  /*5e30*/  FADD.FTZ R24, R34, R11 ;  /* 0x0000000b22187221 */ /* 0x004fe20000010000 */
[----:B0-----:R-:W-:-:S06]  /*5e40*/  IMAD.MOV.U32 R28, RZ, RZ, R87 ;  /* 0x000000ffff1c7224 */ /* 0x001fcc00078e0057 */
[----:B------:R-:W0:Y:S01]  /*5e50*/  MUFU.EX2 R215, R112 ;  /* 0x0000007000d77308 */ /* 0x000e220000000800 */
[C---:B---3--:R-:W-:Y:S01]  /*5e60*/  FADD.FTZ R11, R213.reuse, R24 ;  /* 0x00000018d50b7221 */ /* 0x048fe20000010000 */
[----:B------:R-:W-:Y:S01]  /*5e70*/  F2FP.F16.F32.PACK_AB R213, R213, R34 ;  /* 0x00000022d5d5723e */ /* 0x000fe200000000ff */
[--C-:B------:R-:W-:Y:S02]  /*5e80*/  IMAD.MOV.U32 R34, RZ, RZ, R87.reuse ;  /* 0x000000ffff227224 */ /* 0x100fe400078e0057 */
[----:B------:R-:W-:-:S03]  /*5e90*/  IMAD.MOV.U32 R24, RZ, RZ, R87 ;  /* 0x000000ffff187224 */ /* 0x000fc600078e0057 */
[----:B------:R-:W2:Y:S01]  /*5ea0*/  MUFU.EX2 R26, R26 ;  /* 0x0000001a001a7308 */ /* 0x000ea20000000800 */
[----:B-1----:R-:W-:-:S07]  /*5eb0*/  FADD.FTZ R14, R38, R11 ;  /* 0x0000000b260e7221 */ /* 0x002fce0000010000 */
[----:B------:R-:W1:Y:S01]  /*5ec0*/  MUFU.EX2 R217, R116 ;  /* 0x0000007400d97308 */ /* 0x000e620000000800 */
[C---:B0-----:R-:W-:Y:S01]  /*5ed0*/  FADD.FTZ R11, R215.reuse, R14 ;  /* 0x0000000ed70b7221 */ /* 0x041fe20000010000 */
[----:B------:R-:W-:Y:S01]  /*5ee0*/  F2FP.F16.F32.PACK_AB R215, R215, R38 ;  /* 0x00000026d7d7723e */ /* 0x000fe200000000ff */
[----:B------:R-:W-:-:S05]  /*5ef0*/  IMAD.MOV.U32 R38, RZ, RZ, R87 ;  /* 0x000000ffff267224 */ /* 0x000fca00078e0057 */
[----:B------:R-:W0:Y:S01]  /*5f00*/  MUFU.EX2 R30, R30 ;  /* 0x0000001e001e7308 */ /* 0x000e220000000800 */
[----:B--2---:R-:W-:-:S07]  /*5f10*/  FADD.FTZ R14, R26, R11 ;  /* 0x0000000b1a0e7221 */ /* 0x004fce0000010000 */
[----:B------:R2:W3:Y:S01]  /*5f20*/  MUFU.EX2 R219, R56 ;  /* 0x0000003800db7308 */ /* 0x0004e20000000800 */
[C---:B-1----:R-:W-:Y:S01]  /*5f30*/  FADD.FTZ R11, R217.reuse, R14 ;  /* 0x0000000ed90b7221 */ /* 0x042fe20000010000 */
[----:B------:R-:W-:Y:S01]  /*5f40*/  F2FP.F16.F32.PACK_AB R217, R217, R26 ;  /* 0x0000001ad9d9723e */ /* 0x000fe200000000ff */
[----:B------:R-:W-:Y:S02]  /*5f50*/  IMAD.MOV.U32 R26, RZ, RZ, R87 ;  /* 0x000000ffff1a7224 */ /* 0x000fe400078e0057 */
[----:B0-----:R-:W-:Y:S01]  /*5f60*/  FADD.FTZ R14, R30, R11 ;  /* 0x0000000b1e0e7221 */ /* 0x001fe20000010000 */
[----:B--2---:R-:W-:-:S03]  /*5f70*/  IMAD.MOV.U32 R56, RZ, RZ, R87 ;  /* 0x000000ffff387224 */ /* 0x004fc600078e0057 */
[C---:B---3--:R-:W-:Y:S01]  /*5f80*/  FADD.FTZ R11, R219.reuse, R14 ;  /* 0x0000000edb0b7221 */ /* 0x048fe20000010000 */
[----:B------:R-:W-:Y:S01]  /*5f90*/  F2FP.F16.F32.PACK_AB R219, R219, R30 ;  /* 0x0000001edbdb723e */ /* 0x000fe200000000ff */
        /* <DEDUP_REMOVED lines=38> */
[----:B------:R-:W-:Y:S01]  /*6200*/  IMAD.U32 R20, RZ, RZ, UR6 ;  /* 0x00000006ff147e24 */ /* 0x000fe2000f8e00ff */
[----:B------:R-:W-:-:S06]  /*6210*/  UMOV UR7, UR60 ;  /* 0x0000003c00077c82 */ /* 0x000fcc0008000000 */
.L_x_6711:
[----:B------:R-:W-:Y:S01]  /*6220*/  R2UR UR11, R16 ;  /* 0x00000000100b72ca */ /* 0x000fe200000e0000 */
[----:B------:R-:W-:Y:S01]  /*6230*/  UIADD3 UR60, UR7, 0x1, URZ ;  /* 0x00000001073c7890 */ /* 0x000fe2000fffe03f */
[----:B------:R-:W-:-:S03]  /*6240*/  R2UR UR10, R20 ;  /* 0x00000000140a72ca */ /* 0x000fc600000e0000 */
[----:B------:R-:W-:-:S04]  /*6250*/  UISETP.NE.AND UP0, UPT, UR60, 0x2, UPT ;  /* 0x000000023c00788c */ /* 0x000fc8000bf05270 */
[----:B------:R-:W-:Y:S02]  /*6260*/  USEL UR6, URZ, 0x1, UP0 ;  /* 0x000000013f067887 */ /* 0x000fe40008000000 */
[----:B------:R-:W-:Y:S02]  /*6270*/  USEL UR60, UR60, URZ, UP0 ;  /* 0x0000003f3c3c7287 */ /* 0x000fe40008000000 */
[----:B------:R-:W-:Y:S02]  /*6280*/  ISETP.NE.AND P3, PT, RZ, UR11, PT ;  /* 0x0000000bff007c0c */ /* 0x000fe4000bf65270 */
[----:B------:R-:W-:-:S06]  /*6290*/  ULOP3.LUT UR6, UR10, UR6, URZ, 0x3c, !UPT ;  /* 0x000000060a067292 */ /* 0x000fcc000f8e3c3f */
[----:B------:R-:W-:-:S05]  /*62a0*/  IMAD.U32 R2, RZ, RZ, UR6 ;  /* 0x00000006ff027e24 */ /* 0x000fca000f8e00ff */
[----:B------:R-:W-:Y:S05]  /*62b0*/  @P3 BRA `(.L_x_6703) ;  /* 0x0000000000303947 */ /* 0x000fea0003800000 */
[----:B------:R-:W-:Y:S05]  /*62c0*/  @!P0 BRA `(.L_x_6704) ;  /* 0x0000000000048947 */ /* 0x000fea0003800000 */
[----:B------:R-:W-:Y:S01]  /*62d0*/  BPT.TRAP 0x1 ;  /* 0x000000040000795c */ /* 0x000fe20000300000 */
.L_x_6704:
[----:B------:R-:W-:Y:S01]  /*62e0*/  R2UR UR10, R2 ;  /* 0x00000000020a72ca */ /* 0x000fe200000e0000 */
[----:B------:R-:W-:-:S12]  /*62f0*/  ULEA UR6, UR60, UR61, 0x3 ;  /* 0x0000003d3c067291 */ /* 0x000fd8000f8e183f */
[----:B------:R-:W-:-:S05]  /*6300*/  IMAD.U32 R3, RZ, RZ, UR10 ;  /* 0x0000000aff037e24 */ /* 0x000fca000f8e00ff */
[----:B------:R-:W-:-:S04]  /*6310*/  SHF.L.U32 R3, R3, 0x1f, RZ ;  /* 0x0000001f03037819 */ /* 0x000fc800000006ff */
[----:B------:R0:W1:Y:S01]  /*6320*/  SYNCS.PHASECHK.TRANS64.TRYWAIT P2, [UR6+0x34830], R3 ;  /* 0x03483003ff0075a7 */ /* 0x0000620008040146 */
[----:B------:R-:W-:Y:S05]  /*6330*/  @!P0 BRA `(.L_x_6705) ;  /* 0x0000000000048947 */ /* 0x000fea0003800000 */
[----:B------:R-:W-:Y:S01]  /*6340*/  BPT.TRAP 0x1 ;  /* 0x000000040000795c */ /* 0x000fe20000300000 */
.L_x_6705:
[----:B-1----:R-:W-:Y:S05]  /*6350*/  @P2 BRA `(.L_x_6703) ;  /* 0x0000000000082947 */ /* 0x002fea0003800000 */
[----:B------:R-:W1:Y:S02]  /*6360*/  SYNCS.PHASECHK.TRANS64.TRYWAIT P2, [UR6+0x34830], R3 ;  /* 0x03483003ff0075a7 */ /* 0x000e640008040146 */
[----:B-1----:R-:W-:Y:S05]  /*6370*/  @!P2 BRA `(.L_x_6706) ;  /* 0x000000a80030a947 */ /* 0x002fea0003800000 */
.L_x_6703:
[----:B-1----:R-:W1:Y:S01]  /*6380*/  S2R R10, SR_TID.X ;  /* 0x00000000000a7919 */ /* 0x002e620000002100 */
[----:B------:R-:W-:Y:S01]  /*6390*/  R2UR UR6, R0 ;  /* 0x00000000000672ca */ /* 0x000fe200000e0000 */
[----:B------:R-:W-:Y:S01]  /*63a0*/  UMOV UR59, 0x40000040 ;  /* 0x40000040003b7882 */ /* 0x000fe20000000000 */
        /* <DEDUP_REMOVED lines=10> */
[----:B------:R-:W-:Y:S01]  /*6450*/  R2UR UR18, R6 ;  /* 0x00000000061272ca */ /* 0x000fe200000e0000 */
[----:B------:R-:W-:Y:S01]  /*6460*/  UIMAD UR6, UR60, 0xb00, UR6 ;  /* 0x00000b003c0678a4 */ /* 0x000fe2000f8e0206 */
[----:B------:R-:W-:Y:S01]  /*6470*/  R2UR UR19, R7 ;  /* 0x00000000071372ca */ /* 0x000fe200000e0000 */
[----:B------:R-:W-:Y:S01]  /*6480*/  UMOV UR56, UR14 ;  /* 0x0000000e00387c82 */ /* 0x000fe20008000000 */
[----:B------:R-:W-:Y:S01]  /*6490*/  UMOV UR24, UR14 ;  /* 0x0000000e00187c82 */ /* 0x000fe20008000000 */
[----:B------:R-:W-:Y:S01]  /*64a0*/  UMOV UR57, UR15 ;  /* 0x0000000f00397c82 */ /* 0x000fe20008000000 */
[----:B------:R-:W-:-:S02]  /*64b0*/  UIADD3 UR26, UR6, 0x80, URZ ;  /* 0x00000080061a7890 */ /* 0x000fc4000fffe03f */
[----:B------:R-:W-:Y:S01]  /*64c0*/  UMOV UR58, UR6 ;  /* 0x00000006003a7c82 */ /* 0x000fe20008000000 */
[----:B------:R-:W-:Y:S01]  /*64d0*/  UMOV UR25, UR15 ;  /* 0x0000000f00197c82 */ /* 0x000fe20008000000 */
[----:B------:R-:W-:Y:S01]  /*64e0*/  UIADD3 UR30, UR6, 0x100, URZ ;  /* 0x00000100061e7890 */ /* 0x000fe2000fffe03f */
[----:B------:R-:W-:Y:S01]  /*64f0*/  UMOV UR28, UR14 ;  /* 0x0000000e001c7c82 */ /* 0x000fe20008000000 */
[----:B------:R-:W-:Y:S01]  /*6500*/  UMOV UR29, UR15 ;  /* 0x0000000f001d7c82 */ /* 0x000fe20008000000 */
[----:B------:R-:W-:Y:S01]  /*6510*/  UIADD3 UR34, UR6, 0x180, URZ ;  /* 0x0000018006227890 */ /* 0x000fe2000fffe03f */
[----:B------:R-:W-:Y:S01]  /*6520*/  UMOV UR32, UR14 ;  /* 0x0000000e00207c82 */ /* 0x000fe20008000000 */
[----:B------:R-:W-:Y:S01]  /*6530*/  UMOV UR33, UR15 ;  /* 0x0000000f00217c82 */ /* 0x000fe20008000000 */
[----:B------:R-:W-:Y:S01]  /*6540*/  UIADD3 UR38, UR6, 0x200, URZ ;  /* 0x0000020006267890 */ /* 0x000fe2000fffe03f */
[----:B-1----:R-:W-:Y:S01]  /*6550*/  SHF.R.U32.HI R10, RZ, 0x7, R10 ;  /* 0x00000007ff0a7819 */ /* 0x002fe2000001160a */
[----:B------:R-:W-:Y:S01]  /*6560*/  UMOV UR36, UR14 ;  /* 0x0000000e00247c82 */ /* 0x000fe20008000000 */
[----:B------:R-:W-:Y:S01]  /*6570*/  UMOV UR37, UR15 ;  /* 0x0000000f00257c82 */ /* 0x000fe20008000000 */
[----:B------:R-:W-:-:S02]  /*6580*/  UIADD3 UR42, UR6, 0x280, URZ ;  /* 0x00000280062a7890 */ /* 0x000fc4000fffe03f */
[----:B0-----:R-:W-:Y:S01]  /*6590*/  VIADD R3, R10, 0x8 ;  /* 0x000000080a037836 */ /* 0x001fe20000000000 */
[----:B------:R-:W-:Y:S01]  /*65a0*/  UMOV UR40, UR14 ;  /* 0x0000000e00287c82 */ /* 0x000fe20008000000 */
[----:B------:R-:W-:Y:S01]  /*65b0*/  UMOV UR41, UR15 ;  /* 0x0000000f00297c82 */ /* 0x000fe20008000000 */
[----:B------:R-:W-:Y:S02]  /*65c0*/  UIADD3 UR46, UR6, 0x300, URZ ;  /* 0x00000300062e7890 */ /* 0x000fe4000fffe03f */
[----:B------:R0:W-:Y:S01]  /*65d0*/  BAR.SYNC.DEFER_BLOCKING R3, 0x100 ;  /* 0x000400030000751d */ /* 0x0001e20000010000 */
        /* <DEDUP_REMOVED lines=9> */
[----:B------:R-:W-:Y:S01]  /*6670*/  UMOV UR11, 0x40000040 ;  /* 0x40000040000b7882 */ /* 0x000fe20000000000 */
[----:B------:R-:W-:Y:S01]  /*6680*/  UIADD3 UR22, UR6, 0x586, URZ ;  /* 0x0000058606167890 */ /* 0x000fe2000fffe03f */
[----:B------:R-:W-:Y:S01]  /*6690*/  UMOV UR23, 0x40000040 ;  /* 0x4000004000177882 */ /* 0x000fe20000000000 */
        /* <DEDUP_REMOVED lines=70> */
[----:B------:R-:W-:Y:S02]  /*6b00*/  R2UR UR14, R4 ;  /* 0x00000000040e72ca */ /* 0x000fe400000e0000 */
[----:B------:R-:W-:Y:S01]  /*6b10*/  R2UR UR15, R5 ;  /* 0x00000000050f72ca */ /* 0x000fe200000e0000 */
        /* <DEDUP_REMOVED lines=490> */
[----:B0-----:R-:W-:Y:S05]  /*89c0*/  @P3 BRA `(.L_x_6707) ;  /* 0x0000000000303947 */ /* 0x001fea0003800000 */
[----:B------:R-:W-:Y:S05]  /*89d0*/  @!P0 BRA `(.L_x_6708) ;  /* 0x0000000000048947 */ /* 0x000fea0003800000 */
[----:B------:R-:W-:Y:S01]  /*89e0*/  BPT.TRAP 0x1 ;  /* 0x000000040000795c */ /* 0x000fe20000300000 */
.L_x_6708:
[----:B------:R-:W-:Y:S01]  /*89f0*/  R2UR UR10, R20 ;  /* 0x00000000140a72ca */ /* 0x000fe200000e0000 */
[----:B------:R-:W-:-:S12]  /*8a00*/  ULEA UR6, UR7, UR61, 0x3 ;  /* 0x0000003d07067291 */ /* 0x000fd8000f8e183f */
[----:B------:R-:W-:-:S05]  /*8a10*/  IMAD.U32 R3, RZ, RZ, UR10 ;  /* 0x0000000aff037e24 */ /* 0x000fca000f8e00ff */
[----:B------:R-:W-:-:S04]  /*8a20*/  SHF.L.U32 R3, R3, 0x1f, RZ ;  /* 0x0000001f03037819 */ /* 0x000fc800000006ff */
[----:B------:R0:W1:Y:S01]  /*8a30*/  SYNCS.PHASECHK.TRANS64.TRYWAIT P2, [UR6+0x34850], R3 ;  /* 0x03485003ff0075a7 */ /* 0x0000620008040146 */
[----:B------:R-:W-:Y:S05]  /*8a40*/  @!P0 BRA `(.L_x_6709) ;  /* 0x0000000000048947 */ /* 0x000fea0003800000 */
[----:B------:R-:W-:Y:S01]  /*8a50*/  BPT.TRAP 0x1 ;  /* 0x000000040000795c */ /* 0x000fe20000300000 */
.L_x_6709:
[----:B-1----:R-:W-:Y:S05]  /*8a60*/  @P2 BRA `(.L_x_6707) ;  /* 0x0000000000082947 */ /* 0x002fea0003800000 */
[----:B------:R-:W1:Y:S02]  /*8a70*/  SYNCS.PHASECHK.TRANS64.TRYWAIT P2, [UR6+0x34850], R3 ;  /* 0x03485003ff0075a7 */ /* 0x000e640008040146 */
[----:B-1----:R-:W-:Y:S05]  /*8a80*/  @!P2 BRA `(.L_x_6710) ;  /* 0x000000800084a947 */ /* 0x002fea0003800000 */
.L_x_6707:
[----:B------:R-:W-:Y:S01]  /*8a90*/  UIADD3 UR6, UR61, 0x400, URZ ;  /* 0x000004003d067890 */ /* 0x000fe2000fffe03f */
[----:B------:R-:W-:Y:S01]  /*8aa0*/  WARPGROUP.ARRIVE ;  /* 0x00000000000079c5 */ /* 0x000fe20000000000 */
[----:B------:R-:W-:Y:S01]  /*8ab0*/  UMOV UR11, 0x40000040 ;  /* 0x40000040000b7882 */ /* 0x000fe20000000000 */
[----:B-1----:R-:W-:Y:S01]  /*8ac0*/  FMNMX.FTZ R10, R168, R15, !PT ;  /* 0x0000000fa80a7209 */ /* 0x002fe20007810000 */
[----:B------:R-:W-:-:S03]  /*8ad0*/  USHF.R.U32.HI UR6, URZ, 0x4, UR6 ;  /* 0x000000043f067899 */ /* 0x000fc60008011606 */
[----:B------:R-:W1:Y:S01]  /*8ae0*/  S2R R232, SR_TID.X ;  /* 0x0000000000e87919 */ /* 0x000e620000002100 */
[C---:B------:R-:W-:Y:S01]  /*8af0*/  ISETP.GT.AND P2, PT, R14.reuse, RZ, PT ;  /* 0x000000ff0e00720c */ /* 0x040fe20003f44270 */
[----:B------:R-:W-:Y:S01]  /*8b00*/  VIADD R14, R14, 0xffffffff ;  /* 0xffffffff0e0e7836 */ /* 0x000fe20000000000 */
[----:B------:R-:W-:Y:S01]  /*8b10*/  ULOP3.LUT UR6, UR6, 0x3fff, URZ, 0xc0, !UPT ;  /* 0x00003fff06067892 */ /* 0x000fe2000f8ec03f */
[----:B0-----:R-:W-:-:S03]  /*8b20*/  FMNMX.FTZ R3, R169, R10, !PT ;  /* 0x0000000aa9037209 */ /* 0x001fc60007810000 */
[----:B------:R-:W-:Y:S01]  /*8b30*/  ULOP3.LUT UR6, UR6, 0x5800000, URZ, 0xfc, !UPT ;  /* 0x0580000006067892 */ /* 0x000fe2000f8efc3f */
[----:B------:R-:W-:-:S03]  /*8b40*/  FMNMX.FTZ R10, R172, R3, !PT ;  /* 0x00000003ac0a7209 */ /* 0x000fc60007810000 */
[----:B------:R-:W-:Y:S01]  /*8b50*/  UIMAD UR6, UR7, 0xb00, UR6 ;  /* 0x00000b00070678a4 */ /* 0x000fe2000f8e0206 */
[----:B------:R-:W-:-:S04]  /*8b60*/  FMNMX.FTZ R3, R173, R10, !PT ;  /* 0x0000000aad037209 */ /* 0x000fc80007810000 */
[----:B------:R-:W-:Y:S02]  /*8b70*/  FMNMX.FTZ R10, R160, R3, !PT ;  /* 0x00000003a00a7209 */ /* 0x000fe40007810000 */
[----:B------:R-:W-:Y:S02]  /*8b80*/  UMOV UR10, UR6 ;  /* 0x00000006000a7c82 */ /* 0x000fe40008000000 */
[----:B------:R-:W-:Y:S01]  /*8b90*/  HGMMA.64x128x16.F32 R24, R176, gdesc[UR8].tnspB, R24, gsb0 ;  /* 0x41e00008b0187df0 */ /* 0x000fe20008000818 */
[----:B------:R-:W-:Y:S01]  /*8ba0*/  UIADD3 UR10, UR6, 0x80, URZ ;  /* 0x00000080060a7890 */ /* 0x000fe2000fffe03f */
[----:B------:R-:W-:Y:S01]  /*8bb0*/  FMNMX.FTZ R3, R161, R10, !PT ;  /* 0x0000000aa1037209 */ /* 0x000fe20007810000 */
[----:B------:R-:W-:-:S03]  /*8bc0*/  UMOV UR11, 0x40000040 ;  /* 0x40000040000b7882 */ /* 0x000fc60000000000 */
[----:B------:R-:W-:-:S04]  /*8bd0*/  FMNMX.FTZ R10, R164, R3, !PT ;  /* 0x00000003a40a7209 */ /* 0x000fc80007810000 */
[----:B------:R-:W-:Y:S02]  /*8be0*/  FMNMX.FTZ R3, R165, R10, !PT ;  /* 0x0000000aa5037209 */ /* 0x000fe40007810000 */
[----:B-1----:R-:W-:Y:S02]  /*8bf0*/  SHF.R.U32.HI R232, RZ, 0x7, R232 ;  /* 0x00000007ffe87819 */ /* 0x002fe400000116e8 */
        /* <DEDUP_REMOVED lines=36> */
[----:B------:R-:W-:Y:S01]  /*8e40*/  HGMMA.64x128x16.F32 R24, R180, gdesc[UR8].tnspB, R24, gsb0 ;  /* 0x41e00008b4187df0 */ /* 0x000fe20008000818 */
[----:B------:R-:W-:Y:S01]  /*8e50*/  UIADD3 UR10, UR6, 0x100, URZ ;  /* 0x00000100060a7890 */ /* 0x000fe2000fffe03f */
[----:B------:R-:W-:Y:S01]  /*8e60*/  UMOV UR11, 0x40000040 ;  /* 0x40000040000b7882 */ /* 0x000fe20000000000 */
[----:B------:R-:W-:Y:S02]  /*8e70*/  FMNMX.FTZ R10, R92, R3, !PT ;  /* 0x000000035c0a7209 */ /* 0x000fe40007810000 */
[----:B------:R-:W0:Y:S02]  /*8e80*/  LDC R3, c[0x0][0x988] ;  /* 0x00026200ff037b82 */ /* 0x000e240000000800 */
[----:B------:R-:W-:-:S05]  /*8e90*/  FMNMX.FTZ R21, R93, R10, !PT ;  /* 0x0000000a5d157209 */ /* 0x000fca0007810000 */
[----:B------:R-:W1:Y:S02]  /*8ea0*/  SHFL.BFLY PT, R10, R21, 0x2, 0x1f ;  /* 0x0c401f00150a7f89 */ /* 0x000e6400000e0000 */
[----:B-1----:R-:W-:-:S05]  /*8eb0*/  FMNMX.FTZ R177, R21, R10, !PT ;  /* 0x0000000a15b17209 */ /* 0x002fca0007810000 */
[----:B------:R-:W1:Y:S02]  /*8ec0*/  SHFL.BFLY PT, R10, R177, 0x1, 0x1f ;  /* 0x0c201f00b10a7f89 */ /* 0x000e6400000e0000 */
[----:B-1----:R-:W-:-:S05]  /*8ed0*/  FMNMX.FTZ R10, R177, R10, !PT ;  /* 0x0000000ab10a7209 */ /* 0x002fca0007810000 */
[----:B------:R-:W-:-:S04]  /*8ee0*/  FADD.FTZ R20, -R10, R15 ;  /* 0x0000000f0a147221 */ /* 0x000fc80000010100 */
[-C--:B0-----:R-:W-:Y:S01]  /*8ef0*/  FMUL.FTZ R15, R20, R3.reuse ;  /* 0x00000003140f7220 */ /* 0x081fe20000410000 */
[----:B------:R-:W-:-:S04]  /*8f00*/  FMUL.FTZ R20, R10, R3 ;  /* 0x000000030a147220 */ /* 0x000fc80000410000 */
        /* <DEDUP_REMOVED lines=25> */
[----:B------:R-:W0:Y:S08]  /*90a0*/  MUFU.EX2 R176, R176 ;  /* 0x000000b000b07308 */ /* 0x000e300000000800 */
[----:B------:R-:W1:Y:S08]  /*90b0*/  MUFU.EX2 R21, R21 ;  /* 0x0000001500157308 */ /* 0x000e700000000800 */
[----:B------:R-:W-:Y:S01]  /*90c0*/  MUFU.EX2 R178, R178 ;  /* 0x000000b200b27308 */ /* 0x000fe20000000800 */
[----:B0-----:R-:W-:-:S07]  /*90d0*/  FFMA.FTZ R12, R15, R12, R176 ;  /* 0x0000000c0f0c7223 */ /* 0x001fce00000100b0 */
[----:B------:R-:W-:Y:S01]  /*90e0*/  MUFU.EX2 R169, R169 ;  /* 0x000000a900a97308 */ /* 0x000fe20000000800 */
[----:B-1----:R-:W-:Y:S01]  /*90f0*/  F2FP.F16.F32.PACK_AB R176, R21, R176 ;  /* 0x000000b015b0723e */ /* 0x002fe200000000ff */
[----:B------:R-:W-:Y:S02]  /*9100*/  WARPGROUP.DEPBAR.LE gsb0, 0x0 ;  /* 0x00008000000079c5 */ /* 0x000fe40000010000 */
[----:B------:R-:W-:Y:S01]  /*9110*/  WARPGROUP.ARRIVE ;  /* 0x00000000000079c5 */ /* 0x000fe20000000000 */
[-CC-:B------:R-:W-:Y:S01]  /*9120*/  FFMA.FTZ R180, R160, R3.reuse, -R20.reuse ;  /* 0x00000003a0b47223 */ /* 0x180fe20000010814 */
[----:B------:R-:W-:Y:S02]  /*9130*/  FFMA.FTZ R182, R164, R3, -R20 ;  /* 0x00000003a4b67223 */ /* 0x000fe40000010814 */
[----:B------:R-:W-:Y:S02]  /*9140*/  MUFU.EX2 R173, R173 ;  /* 0x000000ad00ad7308 */ /* 0x000fe40000000800 */
[----:B------:R-:W-:Y:S01]  /*9150*/  HGMMA.64x128x16.F32 R24, R184, gdesc[UR8].tnspB, R24, gsb0 ;  /* 0x41e00008b8187df0 */ /* 0x000fe20008000818 */
[----:B------:R-:W-:Y:S01]  /*9160*/  UIADD3 UR10, UR6, 0x180, URZ ;  /* 0x00000180060a7890 */ /* 0x000fe2000fffe03f */
[----:B------:R-:W-:-:S04]  /*9170*/  UMOV UR11, 0x40000040 ;  /* 0x40000040000b7882 */ /* 0x000fc80000000000 */
        /* <DEDUP_REMOVED lines=20> */
[--C-:B------:R-:W-:Y:S01]  /*92c0*/  FFMA.FTZ R184, R152, R3, -R20.reuse ;  /* 0x0000000398b87223 */ /* 0x100fe20000010814 */
[----:B------:R-:W-:Y:S01]  /*92d0*/  FMNMX.FTZ R152, R170, R13, !PT ;  /* 0x0000000daa987209 */ /* 0x000fe20007810000 */
[----:B------:R-:W-:Y:S02]  /*92e0*/  FFMA.FTZ R186, R156, R3, -R20 ;  /* 0x000000039cba7223 */ /* 0x000fe40000010814 */
[----:B------:R-:W-:Y:S01]  /*92f0*/  MUFU.EX2 R89, R89 ;  /* 0x0000005900597308 */ /* 0x000fe20000000800 */
[----:B------:R-:W-:Y:S01]  /*9300*/  HGMMA.64x128x16.F32 R24, R188, gdesc[UR8].tnspB, R24, gsb0 ;  /* 0x41e00008bc187df0 */ /* 0x000fe20008000818 */
[----:B------:R-:W-:Y:S01]  /*9310*/  UIADD3 UR10, UR6, 0x200, URZ ;  /* 0x00000200060a7890 */ /* 0x000fe2000fffe03f */
[----:B------:R-:W-:Y:S01]  /*9320*/  FMNMX.FTZ R153, R171, R152, !PT ;  /* 0x00000098ab997209 */ /* 0x000fe20007810000 */
[----:B------:R-:W-:-:S03]  /*9330*/  UMOV UR11, 0x40000040 ;  /* 0x40000040000b7882 */ /* 0x000fc60000000000 */
[----:B------:R-:W-:Y:S01]  /*9340*/  FMNMX.FTZ R152, R174, R153, !PT ;  /* 0x00000099ae987209 */ /* 0x000fe20007810000 */
[----:B------:R-:W-:Y:S01]  /*9350*/  FFMA.FTZ R153, R157, R3, -R20 ;  /* 0x000000039d997223 */ /* 0x000fe20000010814 */
[----:B------:R-:W-:Y:S02]  /*9360*/  MUFU.EX2 R184, R184 ;  /* 0x000000b800b87308 */ /* 0x000fe40000000800 */
[----:B------:R-:W-:-:S04]  /*9370*/  FMNMX.FTZ R157, R175, R152, !PT ;  /* 0x00000098af9d7209 */ /* 0x000fc80007810000 */
[----:B------:R-:W-:Y:S02]  /*9380*/  FMNMX.FTZ R152, R162, R157, !PT ;  /* 0x0000009da2987209 */ /* 0x000fe40007810000 */
[----:B------:R-:W-:Y:S02]  /*9390*/  MUFU.EX2 R186, R186 ;  /* 0x000000ba00ba7308 */ /* 0x000fe40000000800 */
[----:B------:R-:W-:-:S06]  /*93a0*/  FMNMX.FTZ R157, R163, R152, !PT ;  /* 0x00000098a39d7209 */ /* 0x000fcc0007810000 */
[----:B------:R-:W-:Y:S08]  /*93b0*/  MUFU.EX2 R153, R153 ;  /* 0x0000009900997308 */ /* 0x000ff00000000800 */
[----:B------:R-:W-:Y:S01]  /*93c0*/  MUFU.EX2 R92, R92 ;  /* 0x0000005c005c7308 */ /* 0x000fe20000000800 */
[----:B------:R-:W-:Y:S02]  /*93d0*/  WARPGROUP.DEPBAR.LE gsb0, 0x0 ;  /* 0x00008000000079c5 */ /* 0x000fe40000010000 */
[----:B------:R-:W-:Y:S01]  /*93e0*/  WARPGROUP.ARRIVE ;  /* 0x00000000000079c5 */ /* 0x000fe20000000000 */
[--C-:B------:R-:W-:Y:S01]  /*93f0*/  FFMA.FTZ R188, R144, R3, -R20.reuse ;  /* 0x0000000390bc7223 */ /* 0x100fe20000010814 */
[----:B------:R-:W-:Y:S01]  /*9400*/  FMNMX.FTZ R144, R166, R157, !PT ;  /* 0x0000009da6907209 */ /* 0x000fe20007810000 */
[----:B------:R-:W-:-:S03]  /*9410*/  FFMA.FTZ R190, R148, R3, -R20 ;  /* 0x0000000394be7223 */ /* 0x000fc60000010814 */
[----:B------:R-:W-:Y:S01]  /*9420*/  HGMMA.64x128x16.F32 R24, R192, gdesc[UR8].tnspB, R24, gsb0 ;  /* 0x41e00008c0187df0 */ /* 0x000fe20008000818 */
[----:B------:R-:W-:Y:S01]  /*9430*/  UIADD3 UR10, UR6, 0x280, URZ ;  /* 0x00000280060a7890 */ /* 0x000fe2000fffe03f */
[----:B------:R-:W-:Y:S01]  /*9440*/  FMNMX.FTZ R157, R167, R144, !PT ;  /* 0x00000090a79d7209 */ /* 0x000fe20007810000 */
[----:B------:R-:W-:Y:S01]  /*9450*/  UMOV UR11, 0x40000040 ;  /* 0x40000040000b7882 */ /* 0x000fe20000000000 */
[----:B------:R-:W-:Y:S02]  /*9460*/  MUFU.EX2 R188, R188 ;  /* 0x000000bc00bc7308 */ /* 0x000fe40000000800 */
[----:B------:R-:W-:-:S04]  /*9470*/  FMNMX.FTZ R144, R154, R157, !PT ;  /* 0x0000009d9a907209 */ /* 0x000fc80007810000 */
[----:B------:R-:W-:Y:S02]  /*9480*/  FMNMX.FTZ R157, R155, R144, !PT ;  /* 0x000000909b9d7209 */ /* 0x000fe40007810000 */
[----:B------:R-:W-:Y:S02]  /*9490*/  MUFU.EX2 R190, R190 ;  /* 0x000000be00be7308 */ /* 0x000fe40000000800 */
[----:B------:R-:W-:-:S04]  /*94a0*/  FMNMX.FTZ R144, R158, R157, !PT ;  /* 0x0000009d9e907209 */ /* 0x000fc80007810000 */
[----:B------:R-:W-:-:S04]  /*94b0*/  FMNMX.FTZ R157, R159, R144, !PT ;  /* 0x000000909f9d7209 */ /* 0x000fc80007810000 */
[----:B------:R-:W-:-:S04]  /*94c0*/  FMNMX.FTZ R144, R146, R157, !PT ;  /* 0x0000009d92907209 */ /* 0x000fc80007810000 */
[----:B------:R-:W-:Y:S01]  /*94d0*/  FMNMX.FTZ R157, R147, R144, !PT ;  /* 0x00000090939d7209 */ /* 0x000fe20007810000 */
        /* <DEDUP_REMOVED lines=21> */
[-CC-:B------:R-:W-:Y:S01]  /*9630*/  FFMA.FTZ R157, R129, R3.reuse, -R20.reuse ;  /* 0x00000003819d7223 */ /* 0x180fe20000010814 */
[----:B------:R-:W-:Y:S02]  /*9640*/  FFMA.FTZ R198, R132, R3, -R20 ;  /* 0x0000000384c67223 */ /* 0x000fe40000010814 */
        /* <DEDUP_REMOVED lines=8> */
[----:B------:R-:W-:Y:S01]  /*96d0*/  FMNMX.FTZ R128, R126, R129, !PT ;  /* 0x000000817e807209 */ /* 0x000fe20007810000 */
[----:B------:R-:W-:-:S03]  /*96e0*/  FFMA.FTZ R129, R133, R3, -R20 ;  /* 0x0000000385817223 */ /* 0x000fc60000010814 */
[----:B------:R-:W-:Y:S02]  /*96f0*/  FMNMX.FTZ R133, R127, R128, !PT ;  /* 0x000000807f857209 */ /* 0x000fe40007810000 */
[----:B------:R-:W-:Y:S02]  /*9700*/  MUFU.EX2 R198, R198 ;  /* 0x000000c600c67308 */ /* 0x000fe40000000800 */
[----:B------:R-:W-:-:S04]  /*9710*/  FMNMX.FTZ R128, R114, R133, !PT ;  /* 0x0000008572807209 */ /* 0x000fc80007810000 */
[----:B------:R-:W-:Y:S02]  /*9720*/  FMNMX.FTZ R133, R115, R128, !PT ;  /* 0x0000008073857209 */ /* 0x000fe40007810000 */
        /* <DEDUP_REMOVED lines=27> */
[----:B------:R-:W-:Y:S01]  /*98e0*/  UIADD3 UR6, UR6, 0x500, URZ ;  /* 0x0000050006067890 */ /* 0x000fe2000fffe03f */
[----:B------:R-:W-:Y:S01]  /*98f0*/  MUFU.EX2 R204, R204 ;  /* 0x000000cc00cc7308 */ /* 0x000fe20000000800 */
[----:B------:R-:W-:-:S04]  /*9900*/  FMNMX.FTZ R112, R90, R133, !PT ;  /* 0x000000855a707209 */ /* 0x000fc80007810000 */
[----:B------:R-:W-:-:S03]  /*9910*/  FMNMX.FTZ R133, R91, R112, !PT ;  /* 0x000000705b857209 */ /* 0x000fc60007810000 */
[----:B------:R-:W-:Y:S01]  /*9920*/  MUFU.EX2 R206, R206 ;  /* 0x000000ce00ce7308 */ /* 0x000fe20000000800 */
[----:B------:R-:W-:-:S04]  /*9930*/  FMNMX.FTZ R112, R94, R133, !PT ;  /* 0x000000855e707209 */ /* 0x000fc80007810000 */
[----:B------:R-:W-:-:S05]  /*9940*/  FMNMX.FTZ R112, R95, R112, !PT ;  /* 0x000000705f707209 */ /* 0x000fca0007810000 */
[----:B------:R-:W0:Y:S02]  /*9950*/  SHFL.BFLY PT, R133, R112, 0x2, 0x1f ;  /* 0x0c401f0070857f89 */ /* 0x000e2400000e0000 */
[----:B0-----:R-:W-:Y:S01]  /*9960*/  FMNMX.FTZ R133, R112, R133, !PT ;  /* 0x0000008570857209 */ /* 0x001fe20007810000 */
[----:B------:R-:W-:Y:S02]  /*9970*/  WARPGROUP.DEPBAR.LE gsb0, 0x0 ;  /* 0x00008000000079c5 */ /* 0x000fe40000010000 */
[----:B------:R-:W-:Y:S01]  /*9980*/  WARPGROUP.ARRIVE ;  /* 0x00000000000079c5 */ /* 0x000fe20000000000 */
[-CC-:B------:R-:W-:Y:S01]  /*9990*/  FFMA.FTZ R210, R108, R3.reuse, -R20.reuse ;  /* 0x000000036cd27223 */ /* 0x180fe20000010814 */
[-CC-:B------:R-:W-:Y:S01]  /*99a0*/  FFMA.FTZ R208, R104, R3.reuse, -R20.reuse ;  /* 0x0000000368d07223 */ /* 0x180fe20000010814 */
[----:B------:R-:W0:Y:S01]  /*99b0*/  SHFL.BFLY PT, R108, R133, 0x1, 0x1f ;  /* 0x0c201f00856c7f89 */ /* 0x000e2200000e0000 */
[----:B------:R-:W-:Y:S02]  /*99c0*/  FFMA.FTZ R104, R88, R3, -R20 ;  /* 0x0000000358687223 */ /* 0x000fe40000010814 */
[----:B------:R-:W-:Y:S01]  /*99d0*/  HGMMA.64x128x16.F32 R24, R212, gdesc[UR8].tnspB, R24, gsb0 ;  /* 0x41e00008d4187df0 */ /* 0x000fe20008000818 */
[----:B------:R-:W-:Y:S01]  /*99e0*/  UMOV UR10, UR6 ;  /* 0x00000006000a7c82 */ /* 0x000fe20008000000 */
[----:B------:R-:W-:Y:S01]  /*99f0*/  UMOV UR11, 0x40000040 ;  /* 0x40000040000b7882 */ /* 0x000fe20000000000 */
[----:B------:R-:W-:Y:S01]  /*9a00*/  MUFU.EX2 R208, R208 ;  /* 0x000000d000d07308 */ /* 0x000fe20000000800 */
[----:B------:R-:W-:-:S07]  /*9a10*/  R2UR UR6, R2 ;  /* 0x00000000020672ca */ /* 0x000fce00000e0000 */
[----:B------:R-:W-:Y:S08]  /*9a20*/  MUFU.EX2 R210, R210 ;  /* 0x000000d200d27308 */ /* 0x000ff00000000800 */
[----:B------:R-:W-:Y:S01]  /*9a30*/  MUFU.EX2 R104, R104 ;  /* 0x0000006800687308 */ /* 0x000fe20000000800 */
[----:B0-----:R-:W-:Y:S01]  /*9a40*/  FMNMX.FTZ R88, R133, R108, !PT ;  /* 0x0000006c85587209 */ /* 0x001fe20007810000 */
[----:B------:R-:W-:Y:S01]  /*9a50*/  IMAD.U32 R133, RZ, RZ, UR7 ;  /* 0x00000007ff857e24 */ /* 0x000fe2000f8e00ff */
[----:B------:R-:W-:-:S03]  /*9a60*/  UMOV UR7, UR60 ;  /* 0x0000003c00077c82 */ /* 0x000fc60008000000 */
[C---:B------:R-:W-:Y:S01]  /*9a70*/  FADD.FTZ R20, -R88.reuse, R13 ;  /* 0x0000000d58147221 */ /* 0x040fe20000010100 */
[-C--:B------:R-:W-:Y:S01]  /*9a80*/  FMUL.FTZ R112, R88, R3.reuse ;  /* 0x0000000358707220 */ /* 0x080fe20000410000 */
[----:B------:R0:W-:Y:S01]  /*9a90*/  MUFU.EX2 R13, R93 ;  /* 0x0000005d000d7308 */ /* 0x0001e20000000800 */
[----:B------:R-:W-:Y:S01]  /*9aa0*/  @!P1 LEA R133, R133, UR61, 0x3 ;  /* 0x0000003d85859c11 */ /* 0x000fe2000f8e18ff */
[-C--:B------:R-:W-:Y:S01]  /*9ab0*/  FMUL.FTZ R20, R20, R3.reuse ;  /* 0x0000000314147220 */ /* 0x080fe20000410000 */
[-CC-:B------:R-:W-:Y:S01]  /*9ac0*/  FFMA.FTZ R177, R170, R3.reuse, -R112.reuse ;  /* 0x00000003aab17223 */ /* 0x180fe20000010870 */
[-CC-:B------:R-:W-:Y:S01]  /*9ad0*/  FFMA.FTZ R108, R171, R3.reuse, -R112.reuse ;  /* 0x00000003ab6c7223 */ /* 0x180fe20000010870 */
[-CC-:B------:R-:W-:Y:S01]  /*9ae0*/  FFMA.FTZ R197, R130, R3.reuse, -R112.reuse ;  /* 0x0000000382c57223 */ /* 0x180fe20000010870 */
[----:B------:R-:W-:Y:S02]  /*9af0*/  IMAD.U32 R130, RZ, RZ, UR60 ;  /* 0x0000003cff827e24 */ /* 0x000fe4000f8e00ff */
[-CC-:B------:R-:W-:Y:S01]  /*9b00*/  FFMA.FTZ R179, R174, R3.reuse, -R112.reuse ;  /* 0x00000003aeb37223 */ /* 0x180fe20000010870 */
[----:B------:R-:W-:Y:S01]  /*9b10*/  MUFU.EX2 R20, R20 ;  /* 0x0000001400147308 */ /* 0x000fe20000000800 */
[-CC-:B------:R-:W-:Y:S01]  /*9b20*/  FFMA.FTZ R148, R175, R3.reuse, -R112.reuse ;  /* 0x00000003af947223 */ /* 0x180fe20000010870 */
[-CC-:B------:R-:W-:Y:S01]  /*9b30*/  FFMA.FTZ R181, R162, R3.reuse, -R112.reuse ;  /* 0x00000003a2b57223 */ /* 0x180fe20000010870 */
[----:B------:R-:W-:Y:S01]  /*9b40*/  @!P1 LEA R130, R130, UR61, 0x3 ;  /* 0x0000003d82829c11 */ /* 0x000fe2000f8e18ff */
[-CC-:B------:R-:W-:Y:S01]  /*9b50*/  FFMA.FTZ R144, R163, R3.reuse, -R112.reuse ;  /* 0x00000003a3907223 */ /* 0x180fe20000010870 */
[----:B0-----:R-:W-:Y:S01]  /*9b60*/  IADD3 R93, -R232, 0xb, RZ ;  /* 0x0000000be85d7810 */ /* 0x001fe20007ffe1ff */
[-CC-:B------:R-:W-:Y:S01]  /*9b70*/  FFMA.FTZ R128, R131, R3.reuse, -R112.reuse ;  /* 0x0000000383807223 */ /* 0x180fe20000010870 */
[----:B------:R-:W-:Y:S01]  /*9b80*/  FFMA.FTZ R183, R166, R3, -R112 ;  /* 0x00000003a6b77223 */ /* 0x000fe20000010870 */
[----:B------:R-:W0:Y:S01]  /*9b90*/  MUFU.EX2 R177, R177 ;  /* 0x000000b100b17308 */ /* 0x000e220000000800 */
[----:B------:R-:W-:-:S02]  /*9ba0*/  @!P1 VIADD R130, R130, 0x34840 ;  /* 0x0003484082829836 */ /* 0x000fc40000000000 */
[-CC-:B------:R-:W-:Y:S01]  /*9bb0*/  FFMA.FTZ R201, R122, R3.reuse, -R112.reuse ;  /* 0x000000037ac97223 */ /* 0x180fe20000010870 */
[-CC-:B------:R-:W-:Y:S01]  /*9bc0*/  FFMA.FTZ R152, R167, R3.reuse, -R112.reuse ;  /* 0x00000003a7987223 */ /* 0x180fe20000010870 */
[-CC-:B------:R-:W-:Y:S01]  /*9bd0*/  FFMA.FTZ R199, R134, R3.reuse, -R112.reuse ;  /* 0x0000000386c77223 */ /* 0x180fe20000010870 */
[-C--:B------:R-:W-:Y:S01]  /*9be0*/  FFMA.FTZ R185, R154, R3.reuse, -R112 ;  /* 0x000000039ab97223 */ /* 0x080fe20000010870 */
        /* <DEDUP_REMOVED lines=14> */
[-CC-:B------:R-:W-:Y:S01]  /*9cd0*/  FFMA.FTZ R211, R110, R3.reuse, -R112.reuse ;  /* 0x000000036ed37223 */ /* 0x180fe20000010870 */
[-CC-:B------:R-:W-:Y:S01]  /*9ce0*/  FFMA.FTZ R193, R138, R3.reuse, -R112.reuse ;  /* 0x000000038ac17223 */ /* 0x180fe20000010870 */
[-CC-:B------:R-:W-:Y:S01]  /*9cf0*/  FFMA.FTZ R124, R139, R3.reuse, -R112.reuse ;  /* 0x000000038b7c7223 */ /* 0x180fe20000010870 */
[-CC-:B------:R-:W-:Y:S01]  /*9d00*/  FFMA.FTZ R195, R142, R3.reuse, -R112.reuse ;  /* 0x000000038ec37223 */ /* 0x180fe20000010870 */
[----:B------:R-:W0:Y:S01]  /*9d10*/  MUFU.EX2 R148, R148 ;  /* 0x0000009400947308 */ /* 0x000e220000000800 */
[----:B-1----:R-:W-:Y:S01]  /*9d20*/  FADD.FTZ R122, R108, R11 ;  /* 0x0000000b6c7a7221 */ /* 0x002fe20000010000 */
        /* <DEDUP_REMOVED lines=11> */
[-CC-:B------:R-:W-:Y:S01]  /*9de0*/  FFMA.FTZ R102, R102, R3.reuse, -R112.reuse ;  /* 0x0000000366667223 */ /* 0x180fe20000010870 */
[-CC-:B------:R-:W-:Y:S01]  /*9df0*/  FFMA.FTZ R103, R103, R3.reuse, -R112.reuse ;  /* 0x0000000367677223 */ /* 0x180fe20000010870 */
[-CC-:B------:R-:W-:Y:S01]  /*9e00*/  FFMA.FTZ R90, R90, R3.reuse, -R112.reuse ;  /* 0x000000035a5a7223 */ /* 0x180fe20000010870 */
[----:B------:R-:W2:Y:S01]  /*9e10*/  MUFU.EX2 R144, R144 ;  /* 0x0000009000907308 */ /* 0x000ea20000000800 */
[----:B0-----:R-:W-:Y:S01]  /*9e20*/  FADD.FTZ R122, R148, R11 ;  /* 0x0000000b947a7221 */ /* 0x001fe20000010000 */
[-CC-:B------:R-:W-:Y:S01]  /*9e30*/  FFMA.FTZ R91, R91, R3.reuse, -R112.reuse ;  /* 0x000000035b5b7223 */ /* 0x180fe20000010870 */
[-CC-:B------:R-:W-:Y:S01]  /*9e40*/  FFMA.FTZ R94, R94, R3.reuse, -R112.reuse ;  /* 0x000000035e5e7223 */ /* 0x180fe20000010870 */
[----:B------:R-:W-:Y:S01]  /*9e50*/  FFMA.FTZ R95, R95, R3, -R112 ;  /* 0x000000035f5f7223 */ /* 0x000fe20000010870 */
[----:B------:R-:W-:-:S02]  /*9e60*/  F2FP.F16.F32.PACK_AB R177, R108, R177 ;  /* 0x000000b16cb1723e */ /* 0x000fc400000000ff */
        /* <DEDUP_REMOVED lines=14> */
[----:B0-----:R-:W-:Y:S01]  /*9f50*/  FADD.FTZ R106, R140, R11 ;  /* 0x0000000b8c6a7221 */ /* 0x001fe20000010000 */
[----:B------:R-:W-:Y:S01]  /*9f60*/  FFMA.FTZ R11, R98, R3, -R112 ;  /* 0x00000003620b7223 */ /* 0x000fe20000010870 */
[----:B------:R-:W-:-:S05]  /*9f70*/  F2FP.F16.F32.PACK_AB R185, R140, R185 ;  /* 0x000000b98cb9723e */ /* 0x000fca00000000ff */
[----:B------:R-:W0:Y:S01]  /*9f80*/  MUFU.EX2 R189, R189 ;  /* 0x000000bd00bd7308 */ /* 0x000e220000000800 */
[----:B------:R-:W-:Y:S02]  /*9f90*/  WARPGROUP.DEPBAR.LE gsb0, 0x0 ;  /* 0x00008000000079c5 */ /* 0x000fe40000010000 */
[----:B------:R-:W-:Y:S01]  /*9fa0*/  WARPGROUP.ARRIVE ;  /* 0x00000000000079c5 */ /* 0x000fe20000000000 */
[----:B------:R-:W-:Y:S02]  /*9fb0*/  F2FP.F16.F32.PACK_AB R212, R97, R96 ;  /* 0x0000006061d4723e */ /* 0x000fe400000000ff */
[----:B------:R-:W-:Y:S02]  /*9fc0*/  F2FP.F16.F32.PACK_AB R214, R101, R100 ;  /* 0x0000006465d6723e */ /* 0x000fe400000000ff */
[----:B------:R-:W3:Y:S01]  /*9fd0*/  MUFU.EX2 R136, R136 ;  /* 0x0000008800887308 */ /* 0x000ee20000000800 */
[----:B------:R-:W-:Y:S07]  /*9fe0*/  HGMMA.64x128x16.F32 R24, R216, gdesc[UR8].tnspB, R24, gsb0 ;  /* 0x41e00008d8187df0 */ /* 0x000fee0008000818 */
[----:B------:R-:W4:Y:S08]  /*9ff0*/  MUFU.EX2 R191, R191 ;  /* 0x000000bf00bf7308 */ /* 0x000f300000000800 */
[----:B------:R-:W5:Y:S08]  /*a000*/  MUFU.EX2 R120, R120 ;  /* 0x0000007800787308 */ /* 0x000f700000000800 */
[----:B------:R-:W5:Y:S08]  /*a010*/  MUFU.EX2 R193, R193 ;  /* 0x000000c100c17308 */ /* 0x000f700000000800 */
[----:B------:R-:W5:Y:S08]  /*a020*/  MUFU.EX2 R124, R124 ;  /* 0x0000007c007c7308 */ /* 0x000f700000000800 */
[----:B------:R-:W5:Y:S08]  /*a030*/  MUFU.EX2 R195, R195 ;  /* 0x000000c300c37308 */ /* 0x000f700000000800 */
[----:B------:R5:W-:Y:S08]  /*a040*/  MUFU.EX2 R98, R115 ;  /* 0x0000007300627308 */ /* 0x000bf00000000800 */
        /* <DEDUP_REMOVED lines=10> */
[----:B------:R-:W-:Y:S01]  /*a0f0*/  MUFU.EX2 R118, R11 ;  /* 0x0000000b00767308 */ /* 0x000fe20000000800 */
[----:B------:R-:W-:-:S02]  /*a100*/  WARPGROUP.DEPBAR.LE gsb0, 0x0 ;  /* 0x00008000000079c5 */ /* 0x000fc40000010000 */
[----:B------:R1:W-:Y:S06]  /*a110*/  BAR.ARV R93, 0x100 ;  /* 0x0004005d0000751d */ /* 0x0003ec0000002000 */
[----:B------:R2:W-:Y:S01]  /*a120*/  @!P1 SYNCS.ARRIVE.TRANS64.RED.A1T0 RZ, [R131+URZ], RZ ;  /* 0x000000ff83ff99a7 */ /* 0x0005e2000810043f */
[----:B------:R-:W-:Y:S01]  /*a130*/  MUFU.EX2 R108, R107 ;  /* 0x0000006b006c7308 */ /* 0x000fe20000000800 */
[----:B-1----:R-:W-:Y:S02]  /*a140*/  @!P1 VIADD R93, R133, 0x34860 ;  /* 0x00034860855d9836 */ /* 0x002fe40000000000 */
[-C--:B------:R-:W-:Y:S01]  /*a150*/  FMUL.FTZ R26, R26, R20.reuse ;  /* 0x000000141a1a7220 */ /* 0x080fe20000410000 */
[-C--:B------:R-:W-:Y:S01]  /*a160*/  FMUL.FTZ R27, R27, R20.reuse ;  /* 0x000000141b1b7220 */ /* 0x080fe20000410000 */
[-C--:B------:R-:W-:Y:S01]  /*a170*/  FMUL.FTZ R30, R30, R20.reuse ;  /* 0x000000141e1e7220 */ /* 0x080fe20000410000 */
[-C--:B------:R-:W-:Y:S01]  /*a180*/  FMUL.FTZ R31, R31, R20.reuse ;  /* 0x000000141f1f7220 */ /* 0x080fe20000410000 */
[-C--:B------:R-:W-:Y:S01]  /*a190*/  FMUL.FTZ R34, R34, R20.reuse ;  /* 0x0000001422227220 */ /* 0x080fe20000410000 */
[----:B--2---:R-:W-:Y:S01]  /*a1a0*/  FADD.FTZ R131, R21, R12 ;  /* 0x0000000c15837221 */ /* 0x004fe20000010000 */
[----:B------:R-:W-:Y:S01]  /*a1b0*/  FFMA.FTZ R12, R123, R3, -R112 ;  /* 0x000000037b0c7223 */ /* 0x000fe20000010870 */
[----:B------:R-:W-:Y:S01]  /*a1c0*/  @!P1 PRMT R123, RZ, 0x654, R93 ;  /* 0x00000654ff7b9816 */ /* 0x000fe2000000005d */
[----:B------:R-:W-:Y:S01]  /*a1d0*/  MUFU.EX2 R211, R211 ;  /* 0x000000d300d37308 */ /* 0x000fe20000000800 */
[----:B------:R-:W-:Y:S01]  /*a1e0*/  FADD.FTZ R134, R178, R131 ;  /* 0x00000083b2867221 */ /* 0x000fe20000010000 */
[-C--:B------:R-:W-:Y:S01]  /*a1f0*/  FMUL.FTZ R35, R35, R20.reuse ;  /* 0x0000001423237220 */ /* 0x080fe20000410000 */
[----:B------:R1:W-:Y:S01]  /*a200*/  @!P1 SYNCS.ARRIVE.TRANS64.RED.A1T0 RZ, [R123+URZ], RZ ;  /* 0x000000ff7bff99a7 */ /* 0x0003e2000810043f */
[-C--:B------:R-:W-:Y:S01]  /*a210*/  FMUL.FTZ R38, R38, R20.reuse ;  /* 0x0000001426267220 */ /* 0x080fe20000410000 */
[----:B------:R-:W-:Y:S01]  /*a220*/  FADD.FTZ R93, R169, R134 ;  /* 0x00000086a95d7221 */ /* 0x000fe20000010000 */
[-C--:B------:R-:W-:Y:S01]  /*a230*/  FMUL.FTZ R39, R39, R20.reuse ;  /* 0x0000001427277220 */ /* 0x080fe20000410000 */
[-C--:B------:R-:W-:Y:S01]  /*a240*/  FMUL.FTZ R42, R42, R20.reuse ;  /* 0x000000142a2a7220 */ /* 0x080fe20000410000 */
[----:B------:R-:W2:Y:S01]  /*a250*/  MUFU.EX2 R12, R12 ;  /* 0x0000000c000c7308 */ /* 0x000ea20000000800 */
[----:B------:R-:W-:Y:S01]  /*a260*/  FADD.FTZ R134, R180, R93 ;  /* 0x0000005db4867221 */ /* 0x000fe20000010000 */
[-C--:B------:R-:W-:Y:S01]  /*a270*/  FMUL.FTZ R43, R43, R20.reuse ;  /* 0x000000142b2b7220 */ /* 0x080fe20000410000 */
[-C--:B------:R-:W-:Y:S01]  /*a280*/  FMUL.FTZ R46, R46, R20.reuse ;  /* 0x000000142e2e7220 */ /* 0x080fe20000410000 */
[-C--:B------:R-:W-:Y:S01]  /*a290*/  FMUL.FTZ R47, R47, R20.reuse ;  /* 0x000000142f2f7220 */ /* 0x080fe20000410000 */
[----:B------:R-:W-:Y:S01]  /*a2a0*/  FADD.FTZ R93, R173, R134 ;  /* 0x00000086ad5d7221 */ /* 0x000fe20000010000 */
[-C--:B------:R-:W-:Y:S01]  /*a2b0*/  FMUL.FTZ R50, R50, R20.reuse ;  /* 0x0000001432327220 */ /* 0x080fe20000410000 */
[-C--:B------:R-:W-:Y:S01]  /*a2c0*/  FMUL.FTZ R51, R51, R20.reuse ;  /* 0x0000001433337220 */ /* 0x080fe20000410000 */
[----:B------:R-:W-:Y:S01]  /*a2d0*/  MUFU.EX2 R99, R99 ;  /* 0x0000006300637308 */ /* 0x000fe20000000800 */
[----:B------:R-:W-:Y:S01]  /*a2e0*/  FADD.FTZ R114, R182, R93 ;  /* 0x0000005db6727221 */ /* 0x000fe20000010000 */
[-C--:B------:R-:W-:Y:S01]  /*a2f0*/  FMUL.FTZ R54, R54, R20.reuse ;  /* 0x0000001436367220 */ /* 0x080fe20000410000 */
[-C--:B------:R-:W-:Y:S01]  /*a300*/  FMUL.FTZ R55, R55, R20.reuse ;  /* 0x0000001437377220 */ /* 0x080fe20000410000 */
        /* <DEDUP_REMOVED lines=14> */
[----:B------:R-:W-:Y:S01]  /*a3f0*/  FADD.FTZ R93, R187, R106 ;  /* 0x0000006abb5d7221 */ /* 0x000fe20000010000 */
[----:B------:R-:W-:Y:S01]  /*a400*/  F2FP.F16.F32.PACK_AB R187, R116, R187 ;  /* 0x000000bb74bb723e */ /* 0x000fe200000000ff */
[-C--:B------:R-:W-:Y:S01]  /*a410*/  FMUL.FTZ R74, R74, R20.reuse ;  /* 0x000000144a4a7220 */ /* 0x080fe20000410000 */
[----:B-1----:R-:W-:Y:S01]  /*a420*/  FADD.FTZ R123, R153, R110 ;  /* 0x0000006e997b7221 */ /* 0x002fe20000010000 */
[----:B------:R-:W-:Y:S01]  /*a430*/  FADD.FTZ R106, R116, R93 ;  /* 0x0000005d746a7221 */ /* 0x000fe20000010000 */
[-C--:B------:R-:W-:Y:S01]  /*a440*/  FMUL.FTZ R75, R75, R20.reuse ;  /* 0x000000144b4b7220 */ /* 0x080fe20000410000 */
[----:B------:R-:W-:Y:S01]  /*a450*/  MUFU.EX2 R90, R90 ;  /* 0x0000005a005a7308 */ /* 0x000fe20000000800 */
[----:B------:R-:W-:Y:S01]  /*a460*/  FADD.FTZ R110, R188, R123 ;  /* 0x0000007bbc6e7221 */ /* 0x000fe20000010000 */
[----:B0-----:R-:W-:Y:S01]  /*a470*/  FADD.FTZ R93, R189, R106 ;  /* 0x0000006abd5d7221 */ /* 0x001fe20000010000 */
[-C--:B------:R-:W-:Y:S01]  /*a480*/  FMUL.FTZ R78, R78, R20.reuse ;  /* 0x000000144e4e7220 */ /* 0x080fe20000410000 */
[-C--:B------:R-:W-:Y:S01]  /*a490*/  FMUL.FTZ R79, R79, R20.reuse ;  /* 0x000000144f4f7220 */ /* 0x080fe20000410000 */
[----:B------:R-:W-:Y:S01]  /*a4a0*/  FADD.FTZ R123, R145, R110 ;  /* 0x0000006e917b7221 */ /* 0x000fe20000010000 */
[----:B---3--:R-:W-:Y:S01]  /*a4b0*/  FADD.FTZ R106, R136, R93 ;  /* 0x0000005d886a7221 */ /* 0x008fe20000010000 */
[-C--:B------:R-:W-:Y:S01]  /*a4c0*/  FMUL.FTZ R82, R82, R20.reuse ;  /* 0x0000001452527220 */ /* 0x080fe20000410000 */
[----:B------:R-:W-:Y:S01]  /*a4d0*/  MUFU.EX2 R91, R91 ;  /* 0x0000005b005b7308 */ /* 0x000fe20000000800 */
[----:B------:R-:W-:Y:S01]  /*a4e0*/  FADD.FTZ R110, R190, R123 ;  /* 0x0000007bbe6e7221 */ /* 0x000fe20000010000 */
[----:B----4-:R-:W-:Y:S01]  /*a4f0*/  FADD.FTZ R93, R191, R106 ;  /* 0x0000006abf5d7221 */ /* 0x010fe20000010000 */
[C---:B-----5:R-:W-:Y:S01]  /*a500*/  F2FP.F16.F32.PACK_AB R191, R120.reuse, R191 ;  /* 0x000000bf78bf723e */ /* 0x060fe200000000ff */
[-C--:B------:R-:W-:Y:S01]  /*a510*/  FMUL.FTZ R83, R83, R20.reuse ;  /* 0x0000001453537220 */ /* 0x080fe20000410000 */
[----:B------:R-:W-:Y:S01]  /*a520*/  FADD.FTZ R115, R149, R110 ;  /* 0x0000006e95737221 */ /* 0x000fe20000010000 */
[----:B------:R-:W-:Y:S01]  /*a530*/  FADD.FTZ R110, R120, R93 ;  /* 0x0000005d786e7221 */ /* 0x000fe20000010000 */
[-C--:B------:R-:W-:Y:S01]  /*a540*/  FMUL.FTZ R86, R86, R20.reuse ;  /* 0x0000001456567220 */ /* 0x080fe20000410000 */
[----:B------:R-:W0:Y:S01]  /*a550*/  MUFU.EX2 R106, R119 ;  /* 0x00000077006a7308 */ /* 0x000e220000000800 */
[----:B------:R-:W-:Y:S01]  /*a560*/  FADD.FTZ R112, R192, R115 ;  /* 0x00000073c0707221 */ /* 0x000fe20000010000 */
[----:B------:R-:W-:Y:S01]  /*a570*/  FADD.FTZ R21, R193, R110 ;  /* 0x0000006ec1157221 */ /* 0x000fe20000010000 */
[----:B------:R-:W-:Y:S01]  /*a580*/  FMUL.FTZ R87, R87, R20 ;  /* 0x0000001457577220 */ /* 0x000fe20000410000 */
[----:B------:R-:W-:-:S02]  /*a590*/  IMAD.U32 R20, RZ, RZ, UR6 ;  /* 0x00000006ff147e24 */ /* 0x000fc4000f8e00ff */
[----:B------:R-:W-:Y:S01]  /*a5a0*/  FADD.FTZ R93, R137, R112 ;  /* 0x00000070895d7221 */ /* 0x000fe20000010000 */
[----:B------:R-:W-:Y:S01]  /*a5b0*/  FADD.FTZ R110, R124, R21 ;  /* 0x000000157c6e7221 */ /* 0x000fe20000010000 */
[----:B------:R-:W-:Y:S01]  /*a5c0*/  F2FP.F16.F32.PACK_AB R218, R13, R92 ;  /* 0x0000005c0dda723e */ /* 0x000fe200000000ff */
[----:B------:R1:W-:Y:S01]  /*a5d0*/  MUFU.EX2 R120, R102 ;  /* 0x0000006600787308 */ /* 0x0003e20000000800 */
[----:B------:R-:W-:Y:S01]  /*a5e0*/  FADD.FTZ R112, R194, R93 ;  /* 0x0000005dc2707221 */ /* 0x000fe20000010000 */
[----:B------:R-:W-:Y:S01]  /*a5f0*/  FADD.FTZ R21, R195, R110 ;  /* 0x0000006ec3157221 */ /* 0x000fe20000010000 */
[-C--:B------:R-:W-:Y:S01]  /*a600*/  FMUL.FTZ R24, R24, R15.reuse ;  /* 0x0000000f18187220 */ /* 0x080fe20000410000 */
[-C--:B------:R-:W-:Y:S01]  /*a610*/  FMUL.FTZ R25, R25, R15.reuse ;  /* 0x0000000f19197220 */ /* 0x080fe20000410000 */
[----:B------:R-:W-:Y:S01]  /*a620*/  FADD.FTZ R93, R141, R112 ;  /* 0x000000708d5d7221 */ /* 0x000fe20000010000 */
[----:B------:R-:W-:Y:S01]  /*a630*/  FADD.FTZ R110, R132, R21 ;  /* 0x00000015846e7221 */ /* 0x000fe20000010000 */
[-C--:B------:R-:W-:Y:S01]  /*a640*/  FMUL.FTZ R28, R28, R15.reuse ;  /* 0x0000000f1c1c7220 */ /* 0x080fe20000410000 */
[----:B------:R-:W-:Y:S01]  /*a650*/  MUFU.EX2 R94, R94 ;  /* 0x0000005e005e7308 */ /* 0x000fe20000000800 */
        /* <DEDUP_REMOVED lines=14> */
[----:B------:R-:W-:Y:S01]  /*a740*/  FMUL.FTZ R40, R40, R15 ;  /* 0x0000000f28287220 */ /* 0x000fe20000410000 */
[----:B------:R-:W3:Y:S01]  /*a750*/  MUFU.EX2 R110, R111 ;  /* 0x0000006f006e7308 */ /* 0x000ee20000000800 */
[----:B------:R-:W-:Y:S01]  /*a760*/  FADD.FTZ R116, R200, R93 ;  /* 0x0000005dc8747221 */ /* 0x000fe20000010000 */
[----:B------:R-:W-:Y:S01]  /*a770*/  FADD.FTZ R21, R201, R112 ;  /* 0x00000070c9157221 */ /* 0x000fe20000010000 */
[C---:B--2---:R-:W-:Y:S01]  /*a780*/  F2FP.F16.F32.PACK_AB R201, R12.reuse, R201 ;  /* 0x000000c90cc9723e */ /* 0x044fe200000000ff */
[-C--:B------:R-:W-:Y:S01]  /*a790*/  FMUL.FTZ R41, R41, R15.reuse ;  /* 0x0000000f29297220 */ /* 0x080fe20000410000 */
[----:B------:R-:W-:Y:S01]  /*a7a0*/  FADD.FTZ R93, R121, R116 ;  /* 0x00000074795d7221 */ /* 0x000fe20000010000 */
[----:B------:R-:W-:Y:S01]  /*a7b0*/  FADD.FTZ R112, R12, R21 ;  /* 0x000000150c707221 */ /* 0x000fe20000010000 */
[-C--:B------:R-:W-:Y:S01]  /*a7c0*/  FMUL.FTZ R44, R44, R15.reuse ;  /* 0x0000000f2c2c7220 */ /* 0x080fe20000410000 */
        /* <DEDUP_REMOVED lines=22> */
[----:B0-----:R-:W-:Y:S01]  /*a930*/  FADD.FTZ R112, R106, R11 ;  /* 0x0000000b6a707221 */ /* 0x001fe20000010000 */
[-C--:B------:R-:W-:Y:S01]  /*a940*/  FMUL.FTZ R68, R68, R15.reuse ;  /* 0x0000000f44447220 */ /* 0x080fe20000410000 */
[-C--:B------:R-:W-:Y:S01]  /*a950*/  FMUL.FTZ R69, R69, R15.reuse ;  /* 0x0000000f45457220 */ /* 0x080fe20000410000 */
[----:B-1----:R-:W-:Y:S01]  /*a960*/  FADD.FTZ R102, R208, R21 ;  /* 0x00000015d0667221 */ /* 0x002fe20000010000 */
        /* <DEDUP_REMOVED lines=12> */
[----:B---3--:R-:W-:Y:S01]  /*aa30*/  FADD.FTZ R11, R110, R11 ;  /* 0x0000000b6e0b7221 */ /* 0x008fe20000010000 */
[-C--:B------:R-:W-:Y:S01]  /*aa40*/  FMUL.FTZ R84, R84, R15.reuse ;  /* 0x0000000f54547220 */ /* 0x080fe20000410000 */
[----:B------:R-:W-:Y:S01]  /*aa50*/  FMUL.FTZ R85, R85, R15 ;  /* 0x0000000f55557220 */ /* 0x000fe20000410000 */
[----:B------:R-:W-:Y:S01]  /*aa60*/  FADD.FTZ R12, R96, R21 ;  /* 0x00000015600c7221 */ /* 0x000fe20000010000 */
[----:B------:R-:W-:Y:S01]  /*aa70*/  FADD.FTZ R11, R118, R11 ;  /* 0x0000000b760b7221 */ /* 0x000fe20000010000 */
[----:B------:R-:W-:Y:S01]  /*aa80*/  F2FP.F16.F32.PACK_AB R178, R169, R178 ;  /* 0x000000b2a9b2723e */ /* 0x000fe200000000ff */
[----:B------:R-:W-:-:S02]  /*aa90*/  IMAD.MOV.U32 R15, RZ, RZ, R10 ;  /* 0x000000ffff0f7224 */ /* 0x000fc400078e000a */
        /* <DEDUP_REMOVED lines=19> */
[----:B------:R-:W-:Y:S01]  /*abd0*/  F2FP.F16.F32.PACK_AB R190, R149, R190 ;  /* 0x000000be95be723e */ /* 0x000fe200000000ff */
[----:B------:R-:W-:Y:S01]  /*abe0*/  FADD.FTZ R11, R95, R11 ;  /* 0x0000000b5f0b7221 */ /* 0x000fe20000010000 */
[----:B------:R-:W-:Y:S01]  /*abf0*/  F2FP.F16.F32.PACK_AB R192, R137, R192 ;  /* 0x000000c089c0723e */ /* 0x000fe200000000ff */
[----:B------:R-:W-:Y:S01]  /*ac00*/  IMAD.MOV.U32 R13, RZ, RZ, R88 ;  /* 0x000000ffff0d7224 */ /* 0x000fe200078e0058 */
        /* <DEDUP_REMOVED lines=23> */
[----:B------:R-:W-:Y:S06]  /*ad80*/  @P2 BRA `(.L_x_6711) ;  /* 0xffffffb400242947 */ /* 0x000fec000383ffff */
.L_x_6702:
[----:B------:R-:W-:Y:S06]  /*ad90*/  BAR.ARV 0x8, 0x180 ;  /* 0x0206000000007b1d */ /* 0x000fec0000002000 */
[----:B------:R-:W-:Y:S05]  /*ada0*/  @!P0 BRA `(.L_x_6712) ;  /* 0x0000000000048947 */ /* 0x000fea0003800000 */
[----:B------:R-:W-:Y:S01]  /*adb0*/  BPT.TRAP 0x1 ;  /* 0x000000040000795c */ /* 0x000fe20000300000 */
.L_x_6712:
[----:B------:R-:W-:Y:S01]  /*adc0*/  R2UR UR4, R2 ;  /* 0x00000000020472ca */ /* 0x000fe200000e0000 */
[----:B------:R-:W-:-:S12]  /*add0*/  ULEA UR8, UR60, UR61, 0x3 ;  /* 0x0000003d3c087291 */ /* 0x000fd8000f8e183f */
[----:B------:R-:W-:-:S05]  /*ade0*/  IMAD.U32 R0, RZ, RZ, UR4 ;  /* 0x00000004ff007e24 */ /* 0x000fca000f8e00ff */
[----:B------:R-:W-:-:S04]  /*adf0*/  SHF.L.U32 R0, R0, 0x1f, RZ ;  /* 0x0000001f00007819 */ /* 0x000fc800000006ff */
[----:B------:R0:W1:Y:S01]  /*ae00*/  SYNCS.PHASECHK.TRANS64.TRYWAIT P2, [UR8+0x34850], R0 ;  /* 0x03485000ff0075a7 */ /* 0x0000620008040148 */
[----:B------:R-:W-:Y:S05]  /*ae10*/  @!P0 BRA `(.L_x_6713) ;  /* 0x0000000000048947 */ /* 0x000fea0003800000 */
[----:B------:R-:W-:Y:S01]  /*ae20*/  BPT.TRAP 0x1 ;  /* 0x000000040000795c */ /* 0x000fe20000300000 */
.L_x_6713:
[----:B-1----:R-:W-:Y:S05]  /*ae30*/  @P2 BRA `(.L_x_6714) ;  /* 0x0000000000082947 */ /* 0x002fea0003800000 */
[----:B------:R-:W1:Y:S02]  /*ae40*/  SYNCS.PHASECHK.TRANS64.TRYWAIT P0, [UR8+0x34850], R0 ;  /* 0x03485000ff0075a7 */ /* 0x000e640008000148 */
[----:B-1----:R-:W-:Y:S05]  /*ae50*/  @!P0 BRA `(.L_x_6715) ;  /* 0x0000005c00a88947 */ /* 0x002fea0003800000 */
.L_x_6714:
[----:B------:R-:W-:Y:S01]  /*ae60*/  UIADD3 UR4, UR61, 0x400, URZ ;  /* 0x000004003d047890 */ /* 0x000fe2000fffe03f */
[----:B------:R-:W-:Y:S01]  /*ae70*/  WARPGROUP.ARRIVE ;  /* 0x00000000000079c5 */ /* 0x000fe20000000000 */
[----:B------:R-:W-:Y:S01]  /*ae80*/  UMOV UR7, 0x40000040 ;  /* 0x4000004000077882 */ /* 0x000fe20000000000 */
[----:B------:R-:W-:Y:S01]  /*ae90*/  UMOV UR11, 0x40000040 ;  /* 0x40000040000b7882 */ /* 0x000fe20000000000 */
[----:B------:R-:W-:Y:S01]  /*aea0*/  USHF.R.U32.HI UR4, URZ, 0x4, UR4 ;  /* 0x000000043f047899 */ /* 0x000fe20008011604 */
[----:B01----:R-:W0:Y:S01]  /*aeb0*/  SHFL.BFLY PT, R0, R11, 0x2, 0x1f ;  /* 0x0c401f000b007f89 */ /* 0x003e2200000e0000 */
[----:B------:R-:W-:Y:S01]  /*aec0*/  IMAD.MOV.U32 R94, RZ, RZ, -0x800000 ;  /* 0xff800000ff5e7424 */ /* 0x000fe200078e00ff */
[----:B------:R-:W-:Y:S01]  /*aed0*/  CS2R R98, SRZ ;  /* 0x0000000000627805 */ /* 0x000fe2000001ff00 */
[----:B------:R-:W-:Y:S01]  /*aee0*/  ULOP3.LUT UR4, UR4, 0x3fff, URZ, 0xc0, !UPT ;  /* 0x00003fff04047892 */ /* 0x000fe2000f8ec03f */
[----:B------:R-:W1:Y:S01]  /*aef0*/  SHFL.BFLY PT, R5, R12, 0x2, 0x1f ;  /* 0x0c401f000c057f89 */ /* 0x000e6200000e0000 */
[----:B------:R-:W-:Y:S01]  /*af00*/  IMAD.MOV.U32 R95, RZ, RZ, -0x800000 ;  /* 0xff800000ff5f7424 */ /* 0x000fe200078e00ff */
[----:B------:R-:W2:Y:S01]  /*af10*/  LDC R115, c[0x0][0xc38] ;  /* 0x00030e00ff737b82 */ /* 0x000ea20000000800 */
[----:B------:R-:W-:Y:S01]  /*af20*/  ULOP3.LUT UR4, UR4, 0x5800000, URZ, 0xfc, !UPT ;  /* 0x0580000004047892 */ /* 0x000fe2000f8efc3f */
[----:B------:R-:W-:Y:S01]  /*af30*/  R2UR UR12, R224 ;  /* 0x00000000e00c72ca */ /* 0x000fe200000e0000 */
[----:B------:R-:W-:Y:S01]  /*af40*/  ULDC.64 UR14, c[0x0][0x208] ;  /* 0x00008200000e7ab9 */ /* 0x000fe20000000a00 */
[----:B------:R-:W-:Y:S01]  /*af50*/  R2UR UR13, R225 ;  /* 0x00000000e10d72ca */ /* 0x000fe200000e0000 */
[----:B------:R-:W-:Y:S01]  /*af60*/  UIMAD UR6, UR60, 0xb00, UR4 ;  /* 0x00000b003c0678a4 */ /* 0x000fe2000f8e0204 */
[----:B------:R-:W-:-:S03]  /*af70*/  R2UR UR9, R223 ;  /* 0x00000000df0972ca */ /* 0x000fc600000e0000 */
[----:B------:R-:W-:-:S09]  /*af80*/  UIADD3 UR4, UR6, 0x80, URZ ;  /* 0x0000008006047890 */ /* 0x000fd2000fffe03f */
[----:B------:R-:W-:Y:S03]  /*af90*/  HGMMA.64x128x16.F32 R24, R176, gdesc[UR4].tnspB, R24, gsb0 ;  /* 0x41e00004b0187df0 */ /* 0x000fe60008000818 */
[----:B------:R-:W3:Y:S01]  /*afa0*/  S2UR UR7, SR_SWINHI ;  /* 0x00000000000779c3 */ /* 0x000ee20000002f00 */
[----:B------:R-:W-:Y:S01]  /*afb0*/  UMOV UR10, UR4 ;  /* 0x00000004000a7c82 */ /* 0x000fe20008000000 */
[----:B------:R-:W-:Y:S01]  /*afc0*/  UIADD3 UR4, UR6, 0x100, URZ ;  /* 0x0000010006047890 */ /* 0x000fe2000fffe03f */
[----:B0-----:R-:W-:Y:S01]  /*afd0*/  FADD.FTZ R4, R0, R11 ;  /* 0x0000000b00047221 */ /* 0x001fe20000010000 */
[----:B------:R-:W-:Y:S02]  /*afe0*/  IMAD R16, RZ, RZ, -UR13 ;  /* 0x8000000dff107e24 */ /* 0x000fe4000f8e02ff */
[----:B-1----:R-:W-:Y:S02]  /*aff0*/  FADD.FTZ R5, R5, R12 ;  /* 0x0000000c05057221 */ /* 0x002fe40000010000 */
[----:B------:R-:W0:Y:S01]  /*b000*/  SHFL.BFLY PT, R7, R4, 0x1, 0x1f ;  /* 0x0c201f0004077f89 */ /* 0x000e2200000e0000 */
[----:B--2---:R-:W-:-:S03]  /*b010*/  IMAD R16, R115, R16, UR9 ;  /* 0x0000000973107e24 */ /* 0x004fc6000f8e0210 */
[----:B------:R-:W1:Y:S01]  /*b020*/  SHFL.BFLY PT, R0, R5, 0x1, 0x1f ;  /* 0x0c201f0005007f89 */ /* 0x000e6200000e0000 */
[----:B0-----:R-:W-:Y:S01]  /*b030*/  FADD.FTZ R12, R4, R7 ;  /* 0x00000007040c7221 */ /* 0x001fe20000010000 */
[----:B------:R-:W-:Y:S02]  /*b040*/  IMAD R7, R221, 0x40, R18 ;  /* 0x00000040dd077824 */ /* 0x000fe400078e0212 */
[----:B-1----:R-:W-:Y:S02]  /*b050*/  FADD.FTZ R8, R5, R0 ;  /* 0x0000000005087221 */ /* 0x002fe40000010000 */
[----:B------:R-:W-:-:S03]  /*b060*/  FSETP.NE.FTZ.AND P2, PT, R12, RZ, PT ;  /* 0x000000ff0c00720b */ /* 0x000fc60003f55000 */
[----:B------:R-:W-:-:S10]  /*b070*/  FSETP.NE.FTZ.AND P0, PT, R8, RZ, PT ;  /* 0x000000ff0800720b */ /* 0x000fd40003f15000 */
[----:B------:R-:W-:Y:S01]  /*b080*/  @P2 MUFU.LG2 R6, R12 ;  /* 0x0000000c00062308 */ /* 0x000fe20000000c00 */
[----:B------:R-:W-:-:S07]  /*b090*/  @P2 FMUL.FTZ R14, R3, 0.69314718246459960938 ;  /* 0x3f317218030e2820 */ /* 0x000fce0000410000 */
[----:B------:R-:W0:Y:S08]  /*b0a0*/  @P0 MUFU.LG2 R0, R8 ;  /* 0x0000000800000308 */ /* 0x000e300000000c00 */
[----:B------:R1:W2:Y:S08]  /*b0b0*/  @P0 MUFU.RCP R99, R8 ;  /* 0x0000000800630308 */ /* 0x0002b00000001000 */
[----:B------:R4:W2:Y:S01]  /*b0c0*/  @P2 MUFU.RCP R98, R12 ;  /* 0x0000000c00622308 */ /* 0x0008a20000001000 */
[----:B0-----:R-:W-:Y:S01]  /*b0d0*/  @P0 FMUL.FTZ R0, R0, 0.69314718246459960938 ;  /* 0x3f31721800000820 */ /* 0x001fe20000410000 */
[----:B------:R-:W-:-:S02]  /*b0e0*/  WARPGROUP.DEPBAR.LE gsb0, 0x0 ;  /* 0x00008000000079c5 */ /* 0x000fc40000010000 */
[----:B------:R-:W-:-:S06]  /*b0f0*/  WARPGROUP.ARRIVE ;  /* 0x00000000000079c5 */ /* 0x000fcc0000000000 */
[----:B------:R-:W-:Y:S01]  /*b100*/  HGMMA.64x128x16.F32 R24, R180, gdesc[UR8].tnspB, R24, gsb0 ;  /* 0x41e00008b4187df0 */ /* 0x000fe20008000818 */
[----:B------:R-:W-:Y:S01]  /*b110*/  UMOV UR10, UR4 ;  /* 0x00000004000a7c82 */ /* 0x000fe20008000000 */
[----:B------:R-:W-:Y:S01]  /*b120*/  UMOV UR11, 0x40000040 ;  /* 0x40000040000b7882 */ /* 0x000fe20000000000 */
[----:B------:R-:W-:Y:S01]  /*b130*/  UIADD3 UR4, UR6, 0x180, URZ ;  /* 0x0000018006047890 */ /* 0x000fe2000fffe03f */
[----:B------:R-:W-:Y:S02]  /*b140*/  WARPGROUP.DEPBAR.LE gsb0, 0x0 ;  /* 0x00008000000079c5 */ /* 0x000fe40000010000 */
        /* <DEDUP_REMOVED lines=34> */
[----:B------:R-:W-:Y:S02]  /*b370*/  UIADD3 UR4, UR6, 0x480, URZ ;  /* 0x0000048006047890 */ /* 0x000fe4000fffe03f */
[----:B------:R-:W-:Y:S01]  /*b380*/  UIADD3 UR6, UR6, 0x500, URZ ;  /* 0x0000050006067890 */ /* 0x000fe2000fffe03f */
[----:B------:R-:W-:Y:S02]  /*b390*/  WARPGROUP.DEPBAR.LE gsb0, 0x0 ;  /* 0x00008000000079c5 */ /* 0x000fe40000010000 */
[----:B------:R-:W-:-:S06]  /*b3a0*/  WARPGROUP.ARRIVE ;  /* 0x00000000000079c5 */ /* 0x000fcc0000000000 */
[----:B------:R-:W-:Y:S01]  /*b3b0*/  HGMMA.64x128x16.F32 R24, R208, gdesc[UR8].tnspB, R24, gsb0 ;  /* 0x41e00008d0187df0 */ /* 0x000fe20008000818 */
[----:B------:R-:W-:Y:S01]  /*b3c0*/  UMOV UR10, UR4 ;  /* 0x00000004000a7c82 */ /* 0x000fe20008000000 */
[----:B------:R-:W-:Y:S01]  /*b3d0*/  UMOV UR11, 0x40000040 ;  /* 0x40000040000b7882 */ /* 0x000fe20000000000 */
[----:B------:R-:W-:Y:S01]  /*b3e0*/  UMOV UR4, UR61 ;  /* 0x0000003d00047c82 */ /* 0x000fe20008000000 */
[----:B---3--:R-:W-:Y:S01]  /*b3f0*/  UMOV UR5, UR7 ;  /* 0x0000000700057c82 */ /* 0x008fe20008000000 */
[----:B------:R-:W-:Y:S01]  /*b400*/  UMOV UR7, 0x40000040 ;  /* 0x4000004000077882 */ /* 0x000fe20000000000 */
[----:B------:R-:W-:Y:S01]  /*b410*/  IMAD.U32 R96, RZ, RZ, UR4 ;  /* 0x00000004ff607e24 */ /* 0x000fe2000f8e00ff */
[----:B------:R-:W-:Y:S01]  /*b420*/  UIADD3 UR4, -UR12, URZ, URZ ;  /* 0x0000003f0c047290 */ /* 0x000fe2000fffe13f */
[----:B------:R-:W-:Y:S02]  /*b430*/  IMAD.U32 R97, RZ, RZ, UR5 ;  /* 0x00000005ff617e24 */ /* 0x000fe4000f8e00ff */
[----:B------:R-:W-:-:S04]  /*b440*/  IMAD.WIDE R4, R229, 0x2, R96 ;  /* 0x00000002e5047825 */ /* 0x000fc800078e0260 */
[----:B------:R-:W-:-:S04]  /*b450*/  IMAD.WIDE R96, R7, 0x2, R96 ;  /* 0x0000000207607825 */ /* 0x000fc800078e0260 */
[----:B------:R-:W-:Y:S01]  /*b460*/  @P0 FMUL.FTZ R7, R3, 0.69314718246459960938 ;  /* 0x3f31721803070820 */ /* 0x000fe20000410000 */
[----:B------:R-:W-:Y:S01]  /*b470*/  @P2 FMUL.FTZ R3, R6, 0.69314718246459960938 ;  /* 0x3f31721806032820 */ /* 0x000fe20000410000 */
[----:B------:R-:W-:Y:S02]  /*b480*/  IADD3 R109, P6, R4, 0x4060, RZ ;  /* 0x00004060046d7810 */ /* 0x000fe40007fde0ff */
[----:B------:R-:W-:Y:S01]  /*b490*/  @P0 FFMA.FTZ R95, R7, R10, R0 ;  /* 0x0000000a075f0223 */ /* 0x000fe20000010000 */
[----:B------:R-:W-:Y:S01]  /*b4a0*/  @P2 FFMA.FTZ R94, R14, R88, R3 ;  /* 0x000000580e5e2223 */ /* 0x000fe20000010003 */
[C---:B------:R-:W-:Y:S02]  /*b4b0*/  IADD3 R3, P5, R4.reuse, 0x4040, RZ ;  /* 0x0000404004037810 */ /* 0x040fe40007fbe0ff */
[----:B------:R-:W-:Y:S02]  /*b4c0*/  LOP3.LUT R108, R109, 0x380, RZ, 0xc0, !PT ;  /* 0x000003806d6c7812 */ /* 0x000fe400078ec0ff */
[----:B------:R-:W-:Y:S01]  /*b4d0*/  LOP3.LUT R0, R3, 0x380, RZ, 0xc0, !PT ;  /* 0x0000038003007812 */ /* 0x000fe200078ec0ff */
[----:B------:R-:W-:Y:S01]  /*b4e0*/  IMAD.X R111, RZ, RZ, R5, P5 ;  /* 0x000000ffff6f7224 */ /* 0x000fe200028e0605 */
[----:B------:R-:W-:-:S02]  /*b4f0*/  LOP3.LUT R113, R4, 0x380, RZ, 0xc0, !PT ;  /* 0x0000038004717812 */ /* 0x000fc400078ec0ff */
[----:B------:R-:W-:Y:S02]  /*b500*/  SHF.R.U64 R0, R0, 0x3, RZ ;  /* 0x0000000300007819 */ /* 0x000fe400000012ff */
[----:B------:R-:W-:Y:S02]  /*b510*/  SHF.R.U64 R108, R108, 0x3, RZ ;  /* 0x000000036c6c7819 */ /* 0x000fe400000012ff */
[----:B------:R-:W-:Y:S02]  /*b520*/  LOP3.LUT R110, R0, R3, RZ, 0x3c, !PT ;  /* 0x00000003006e7212 */ /* 0x000fe400078e3cff */
[----:B------:R-:W0:Y:S01]  /*b530*/  LDC R0, c[0x0][0xbe8] ;  /* 0x0002fa00ff007b82 */ /* 0x000e220000000800 */
[----:B------:R-:W-:Y:S02]  /*b540*/  SHF.R.U64 R113, R113, 0x3, RZ ;  /* 0x0000000371717819 */ /* 0x000fe400000012ff */
[----:B------:R-:W-:Y:S01]  /*b550*/  LOP3.LUT R108, R108, R109, RZ, 0x3c, !PT ;  /* 0x0000006d6c6c7212 */ /* 0x000fe200078e3cff */
[----:B------:R-:W-:Y:S01]  /*b560*/  IMAD.X R109, RZ, RZ, R5, P6 ;  /* 0x000000ffff6d7224 */ /* 0x000fe200030e0605 */
[----:B------:R-:W-:-:S02]  /*b570*/  IADD3 R9, P3, R4, 0x4000, RZ ;  /* 0x0000400004097810 */ /* 0x000fc40007f7e0ff */
[C---:B-1----:R-:W-:Y:S02]  /*b580*/  IADD3 R8, P6, R4.reuse, 0x40, RZ ;  /* 0x0000004004087810 */ /* 0x042fe40007fde0ff */
        /* <DEDUP_REMOVED lines=13> */
[----:B------:R-:W-:Y:S02]  /*b660*/  IADD3 R21, P6, R96, 0x1000, RZ ;  /* 0x0000100060157810 */ /* 0x000fe40007fde0ff */
[----:B0-----:R-:W-:Y:S02]  /*b670*/  ISETP.NE.AND P2, PT, R0, 0x1, PT ;  /* 0x000000010000780c */ /* 0x001fe40003f45270 */
[----:B------:R-:W-:Y:S02]  /*b680*/  SHF.R.U64 R3, R3, 0x3, RZ ;  /* 0x0000000303037819 */ /* 0x000fe400000012ff */
[----:B------:R-:W-:Y:S02]  /*b690*/  LOP3.LUT R106, R4, R9, RZ, 0x3c, !PT ;  /* 0x00000009046a7212 */ /* 0x000fe400078e3cff */
[----:B------:R-:W-:Y:S02]  /*b6a0*/  LOP3.LUT R20, R21, 0x380, RZ, 0xc0, !PT ;  /* 0x0000038015147812 */ /* 0x000fe400078ec0ff */
[----:B------:R-:W-:-:S02]  /*b6b0*/  LOP3.LUT R4, R7, 0x380, RZ, 0xc0, !PT ;  /* 0x0000038007047812 */ /* 0x000fc400078ec0ff */
[----:B------:R-:W-:Y:S02]  /*b6c0*/  IADD3 R15, P0, R96, 0x2000, RZ ;  /* 0x00002000600f7810 */ /* 0x000fe40007f1e0ff */
[----:B------:R-:W-:Y:S01]  /*b6d0*/  LOP3.LUT R102, R3, R6, RZ, 0x3c, !PT ;  /* 0x0000000603667212 */ /* 0x000fe200078e3cff */
[----:B------:R-:W0:Y:S01]  /*b6e0*/  @P2 LDC R114, c[0x0][0xbec] ;  /* 0x0002fb00ff722b82 */ /* 0x000e220000000800 */
[----:B------:R-:W-:Y:S02]  /*b6f0*/  SHF.R.U64 R20, R20, 0x3, RZ ;  /* 0x0000000314147819 */ /* 0x000fe400000012ff */
[----:B------:R-:W-:Y:S02]  /*b700*/  LOP3.LUT R5, R10, 0x380, RZ, 0xc0, !PT ;  /* 0x000003800a057812 */ /* 0x000fe400078ec0ff */
[----:B------:R-:W-:Y:S02]  /*b710*/  LOP3.LUT R3, R8, 0x380, RZ, 0xc0, !PT ;  /* 0x0000038008037812 */ /* 0x000fe400078ec0ff */
[----:B------:R-:W-:-:S02]  /*b720*/  SHF.R.U64 R4, R4, 0x3, RZ ;  /* 0x0000000304047819 */ /* 0x000fc400000012ff */
[----:B------:R-:W-:Y:S02]  /*b730*/  LOP3.LUT R14, R15, 0x380, RZ, 0xc0, !PT ;  /* 0x000003800f0e7812 */ /* 0x000fe400078ec0ff */
[----:B------:R-:W-:Y:S01]  /*b740*/  LOP3.LUT R20, R20, R21, RZ, 0x3c, !PT ;  /* 0x0000001514147212 */ /* 0x000fe200078e3cff */
[----:B------:R-:W-:Y:S01]  /*b750*/  IMAD.X R21, RZ, RZ, R97, P6 ;  /* 0x000000ffff157224 */ /* 0x000fe200030e0661 */
[----:B------:R-:W-:Y:S02]  /*b760*/  SHF.R.U64 R5, R5, 0x3, RZ ;  /* 0x0000000305057819 */ /* 0x000fe400000012ff */
[----:B------:R-:W-:Y:S02]  /*b770*/  SHF.R.U64 R3, R3, 0x3, RZ ;  /* 0x0000000303037819 */ /* 0x000fe400000012ff */
[----:B------:R-:W-:Y:S02]  /*b780*/  LOP3.LUT R100, R4, R7, RZ, 0x3c, !PT ;  /* 0x0000000704647212 */ /* 0x000fe400078e3cff */
[----:B------:R-:W-:-:S02]  /*b790*/  IADD3 R13, P3, R96, 0x3000, RZ ;  /* 0x00003000600d7810 */ /* 0x000fc40007f7e0ff */
[C---:B------:R-:W-:Y:S02]  /*b7a0*/  IADD3 R11, P4, R96.reuse, 0x4000, RZ ;  /* 0x00004000600b7810 */ /* 0x040fe40007f9e0ff */
[C---:B------:R-:W-:Y:S02]  /*b7b0*/  IADD3 R9, P5, R96.reuse, 0x5000, RZ ;  /* 0x0000500060097810 */ /* 0x040fe40007fbe0ff */
[----:B------:R-:W-:Y:S02]  /*b7c0*/  IADD3 R7, P6, R96, 0x6000, RZ ;  /* 0x0000600060077810 */ /* 0x000fe40007fde0ff */
[----:B------:R-:W-:Y:S02]  /*b7d0*/  SHF.R.U64 R14, R14, 0x3, RZ ;  /* 0x000000030e0e7819 */ /* 0x000fe400000012ff */
[----:B------:R-:W-:Y:S02]  /*b7e0*/  LOP3.LUT R104, R5, R10, RZ, 0x3c, !PT ;  /* 0x0000000a05687212 */ /* 0x000fe400078e3cff */
[----:B------:R-:W-:-:S02]  /*b7f0*/  LOP3.LUT R92, R3, R8, RZ, 0x3c, !PT ;  /* 0x00000008035c7212 */ /* 0x000fc400078e3cff */
[----:B----4-:R-:W-:Y:S02]  /*b800*/  LOP3.LUT R12, R13, 0x380, RZ, 0xc0, !PT ;  /* 0x000003800d0c7812 */ /* 0x010fe400078ec0ff */
[----:B------:R-:W-:Y:S02]  /*b810*/  LOP3.LUT R10, R11, 0x380, RZ, 0xc0, !PT ;  /* 0x000003800b0a7812 */ /* 0x000fe400078ec0ff */
[----:B------:R-:W-:Y:S02]  /*b820*/  LOP3.LUT R8, R9, 0x380, RZ, 0xc0, !PT ;  /* 0x0000038009087812 */ /* 0x000fe400078ec0ff */
[----:B------:R-:W-:Y:S02]  /*b830*/  LOP3.LUT R6, R7, 0x380, RZ, 0xc0, !PT ;  /* 0x0000038007067812 */ /* 0x000fe400078ec0ff */
[----:B------:R-:W-:Y:S02]  /*b840*/  LOP3.LUT R89, R96, 0x380, RZ, 0xc0, !PT ;  /* 0x0000038060597812 */ /* 0x000fe400078ec0ff */
[----:B------:R-:W-:Y:S01]  /*b850*/  LOP3.LUT R14, R14, R15, RZ, 0x3c, !PT ;  /* 0x0000000f0e0e7212 */ /* 0x000fe200078e3cff */
[----:B------:R-:W-:Y:S01]  /*b860*/  IMAD.X R15, RZ, RZ, R97, P0 ;  /* 0x000000ffff0f7224 */ /* 0x000fe200000e0661 */
[----:B------:R-:W-:-:S02]  /*b870*/  MOV R112, R112 ;  /* 0x0000007000707202 */ /* 0x000fc40000000f00 */
[----:B------:R-:W-:Y:S01]  /*b880*/  IADD3 R4, P0, R96, 0x7000, RZ ;  /* 0x0000700060047810 */ /* 0x000fe20007f1e0ff */
[----:B------:R-:W1:Y:S01]  /*b890*/  @P2 LDC R113, c[0x0][0xbf0] ;  /* 0x0002fc00ff712b82 */ /* 0x000e620000000800 */
[----:B------:R-:W-:Y:S02]  /*b8a0*/  SHF.R.U64 R12, R12, 0x3, RZ ;  /* 0x000000030c0c7819 */ /* 0x000fe400000012ff */
[----:B------:R-:W-:Y:S01]  /*b8b0*/  SHF.R.U64 R10, R10, 0x3, RZ ;  /* 0x000000030a0a7819 */ /* 0x000fe200000012ff */
[----:B------:R-:W-:Y:S01]  /*b8c0*/  IMAD.X R5, RZ, RZ, R97, P0 ;  /* 0x000000ffff057224 */ /* 0x000fe200000e0661 */
[----:B------:R-:W-:Y:S02]  /*b8d0*/  SHF.R.U64 R8, R8, 0x3, RZ ;  /* 0x0000000308087819 */ /* 0x000fe400000012ff */
[----:B------:R-:W-:Y:S02]  /*b8e0*/  SHF.R.U64 R6, R6, 0x3, RZ ;  /* 0x0000000306067819 */ /* 0x000fe400000012ff */
[----:B------:R-:W-:-:S02]  /*b8f0*/  SHF.R.U64 R89, R89, 0x3, RZ ;  /* 0x0000000359597819 */ /* 0x000fc400000012ff */
[----:B------:R-:W-:Y:S02]  /*b900*/  LOP3.LUT R3, R4, 0x380, RZ, 0xc0, !PT ;  /* 0x0000038004037812 */ /* 0x000fe400078ec0ff */
[----:B------:R-:W-:Y:S01]  /*b910*/  LOP3.LUT R12, R12, R13, RZ, 0x3c, !PT ;  /* 0x0000000d0c0c7212 */ /* 0x000fe200078e3cff */
[--C-:B------:R-:W-:Y:S01]  /*b920*/  IMAD.X R13, RZ, RZ, R97.reuse, P3 ;  /* 0x000000ffff0d7224 */ /* 0x100fe200018e0661 */
[----:B------:R-:W-:Y:S01]  /*b930*/  LOP3.LUT R10, R10, R11, RZ, 0x3c, !PT ;  /* 0x0000000b0a0a7212 */ /* 0x000fe200078e3cff */
[--C-:B------:R-:W-:Y:S01]  /*b940*/  IMAD.X R11, RZ, RZ, R97.reuse, P4 ;  /* 0x000000ffff0b7224 */ /* 0x100fe200020e0661 */
[----:B------:R-:W-:Y:S01]  /*b950*/  LOP3.LUT R8, R8, R9, RZ, 0x3c, !PT ;  /* 0x0000000908087212 */ /* 0x000fe200078e3cff */
[--C-:B------:R-:W-:Y:S01]  /*b960*/  IMAD.X R9, RZ, RZ, R97.reuse, P5 ;  /* 0x000000ffff097224 */ /* 0x100fe200028e0661 */
[----:B------:R-:W-:Y:S01]  /*b970*/  LOP3.LUT R6, R6, R7, RZ, 0x3c, !PT ;  /* 0x0000000706067212 */ /* 0x000fe200078e3cff */
[----:B------:R-:W-:Y:S02]  /*b980*/  WARPGROUP.DEPBAR.LE gsb0, 0x0 ;  /* 0x00008000000079c5 */ /* 0x000fe40000010000 */
[----:B------:R-:W-:Y:S01]  /*b990*/  WARPGROUP.ARRIVE ;  /* 0x00000000000079c5 */ /* 0x000fe20000000000 */
[----:B------:R-:W-:Y:S01]  /*b9a0*/  LOP3.LUT R88, R89, R96, RZ, 0x3c, !PT ;  /* 0x0000006059587212 */ /* 0x000fe200078e3cff */
[--C-:B------:R-:W-:Y:S01]  /*b9b0*/  IMAD.X R7, RZ, RZ, R97.reuse, P6 ;  /* 0x000000ffff077224 */ /* 0x100fe200030e0661 */
[----:B------:R-:W-:Y:S01]  /*b9c0*/  SHF.R.U64 R3, R3, 0x3, RZ ;  /* 0x0000000303037819 */ /* 0x000fe200000012ff */
[----:B------:R-:W-:Y:S01]  /*b9d0*/  IMAD.MOV.U32 R89, RZ, RZ, R97 ;  /* 0x000000ffff597224 */ /* 0x000fe200078e0061 */
[----:B------:R-:W-:Y:S01]  /*b9e0*/  MOV R97, R104 ;  /* 0x0000006800617202 */ /* 0x000fe20000000f00 */
[----:B------:R-:W-:Y:S01]  /*b9f0*/  HGMMA.64x128x16.F32 R24, R212, gdesc[UR8].tnspB, R24, gsb0 ;  /* 0x41e00008d4187df0 */ /* 0x000fe20008000818 */
[----:B------:R-:W-:Y:S01]  /*ba00*/  ULDC UR10, c[0x0][0xc44] ;  /* 0x00031100000a7ab9 */ /* 0x000fe20000000800 */
[----:B------:R-:W-:Y:S01]  /*ba10*/  MOV R105, R102 ;  /* 0x0000006600697202 */ /* 0x000fe20000000f00 */
[----:B------:R-:W-:Y:S01]  /*ba20*/  UIMAD UR10, UR10, UR4, UR13 ;  /* 0x000000040a0a72a4 */ /* 0x000fe2000f8e020d */
[----:B------:R-:W-:-:S02]  /*ba30*/  MOV R103, R92 ;  /* 0x0000005c00677202 */ /* 0x000fc40000000f00 */
[----:B------:R-:W3:Y:S01]  /*ba40*/  LDC.64 R92, c[0x0][0xb98] ;  /* 0x0002e600ff5c7b82 */ /* 0x000ee20000000a00 */
[----:B------:R-:W-:Y:S01]  /*ba50*/  USHF.R.S32.HI UR11, URZ, 0x1f, UR10 ;  /* 0x0000001f3f0b7899 */ /* 0x000fe2000801140a */
[----:B------:R-:W-:Y:S02]  /*ba60*/  LOP3.LUT R4, R3, R4, RZ, 0x3c, !PT ;  /* 0x0000000403047212 */ /* 0x000fe400078e3cff */
[----:B------:R-:W-:Y:S01]  /*ba70*/  MOV R3, R108 ;  /* 0x0000006c00037202 */ /* 0x000fe20000000f00 */
[----:B------:R-:W-:Y:S01]  /*ba80*/  IMAD.U32 R108, RZ, RZ, UR8 ;  /* 0x00000008ff6c7e24 */ /* 0x000fe2000f8e00ff */
[----:B------:R-:W-:Y:S01]  /*ba90*/  MOV R106, R106 ;  /* 0x0000006a006a7202 */ /* 0x000fe20000000f00 */
[----:B------:R-:W-:Y:S01]  /*baa0*/  IMAD R107, R16, 0x80, R228 ;  /* 0x00000080106b7824 */ /* 0x000fe200078e02e4 */
[----:B------:R-:W-:Y:S01]  /*bab0*/  MOV R100, R100 ;  /* 0x0000006400647202 */ /* 0x000fe20000000f00 */
[----:B------:R-:W-:Y:S01]  /*bac0*/  @!P1 VIADD R104, R108, 0x34860 ;  /* 0x000348606c689836 */ /* 0x000fe20000000000 */
[----:B------:R-:W-:Y:S01]  /*bad0*/  MOV R96, R110 ;  /* 0x0000006e00607202 */ /* 0x000fe20000000f00 */
[----:B0-----:R-:W-:Y:S01]  /*bae0*/  @P2 IMAD.HI.U32 R102, R107, R114, RZ ;  /* 0x000000726b662227 */ /* 0x001fe200078e00ff */
[----:B------:R-:W-:-:S02]  /*baf0*/  ULDC.64 UR8, c[0x0][0xae8] ;  /* 0x0002ba0000087ab9 */ /* 0x000fc40000000a00 */
[----:B------:R-:W-:Y:S01]  /*bb00*/  @!P1 PRMT R104, RZ, 0x654, R104 ;  /* 0x00000654ff689816 */ /* 0x000fe20000000068 */
[----:B------:R-:W-:Y:S01]  /*bb10*/  IMAD.MOV.U32 R101, RZ, RZ, R107 ;  /* 0x000000ffff657224 */ /* 0x000fe200078e006b */
[----:B-1----:R-:W-:Y:S01]  /*bb20*/  @P2 SHF.R.U32.HI R101, RZ, R113, R102 ;  /* 0x00000071ff652219 */ /* 0x002fe20000011666 */
[----:B------:R-:W-:Y:S02]  /*bb30*/  WARPGROUP.DEPBAR.LE gsb0, 0x0 ;  /* 0x00008000000079c5 */ /* 0x000fe40000010000 */
[----:B------:R-:W-:-:S06]  /*bb40*/  WARPGROUP.ARRIVE ;  /* 0x00000000000079c5 */ /* 0x000fcc0000000000 */
[----:B------:R-:W-:Y:S01]  /*bb50*/  HGMMA.64x128x16.F32 R24, R216, gdesc[UR4].tnspB, R24, gsb0 ;  /* 0x41e00004d8187df0 */ /* 0x000fe20008000818 */
[----:B------:R-:W-:Y:S02]  /*bb60*/  ULDC.64 UR6, c[0x0][0xb90] ;  /* 0x0002e40000067ab9 */ /* 0x000fe40000000a00 */
[----:B------:R-:W-:Y:S02]  /*bb70*/  UIMAD.WIDE.U32 UR4, UR10, UR6, URZ ;  /* 0x000000060a0472a5 */ /* 0x000fe4000f8e003f */
[----:B------:R-:W-:-:S04]  /*bb80*/  UIMAD UR6, UR11, UR6, URZ ;  /* 0x000000060b0672a4 */ /* 0x000fc8000f8e023f */
[----:B------:R-:W-:Y:S01]  /*bb90*/  UIMAD UR6, UR10, UR7, UR6 ;  /* 0x000000070a0672a4 */ /* 0x000fe2000f8e0206 */
[----:B------:R-:W-:Y:S01]  /*bba0*/  IMAD.U32 R90, RZ, RZ, UR4 ;  /* 0x00000004ff5a7e24 */ /* 0x000fe2000f8e00ff */
[----:B------:R-:W-:Y:S01]  /*bbb0*/  USHF.R.S32.HI UR7, URZ, 0x1f, UR12 ;  /* 0x0000001f3f077899 */ /* 0x000fe2000801140c */
[----:B------:R-:W-:Y:S01]  /*bbc0*/  IMAD.U32 R91, RZ, RZ, UR5 ;  /* 0x00000005ff5b7e24 */ /* 0x000fe2000f8e00ff */
[----:B------:R-:W-:-:S06]  /*bbd0*/  UIADD3 UR4, UR5, UR6, URZ ;  /* 0x0000000605047290 */ /* 0x000fcc000fffe03f */
[----:B------:R-:W-:Y:S01]  /*bbe0*/  IMAD.U32 R91, RZ, RZ, UR4 ;  /* 0x00000004ff5b7e24 */ /* 0x000fe2000f8e00ff */
[----:B------:R-:W-:Y:S01]  /*bbf0*/  ULDC.64 UR4, c[0x0][0xb88] ;  /* 0x0002e20000047ab9 */ /* 0x000fe20000000a00 */
[----:B---3--:R-:W-:Y:S01]  /*bc00*/  IMAD.WIDE.U32 R90, R92, UR12, R90 ;  /* 0x0000000c5c5a7c25 */ /* 0x008fe2000f8e005a */
[----:B------:R-:W-:-:S04]  /*bc10*/  UIMAD UR6, UR11, UR8, URZ ;  /* 0x000000080b0672a4 */ /* 0x000fc8000f8e023f */
[----:B------:R-:W-:Y:S02]  /*bc20*/  UIMAD UR6, UR10, UR9, UR6 ;  /* 0x000000090a0672a4 */ /* 0x000fe4000f8e0206 */
[----:B------:R-:W-:Y:S02]  /*bc30*/  UIADD3 UR60, UR60, 0x1, URZ ;  /* 0x000000013c3c7890 */ /* 0x000fe4000fffe03f */
[----:B------:R-:W-:Y:S02]  /*bc40*/  UIADD3 UR61, UR61, 0x34820, URZ ;  /* 0x000348203d3d7890 */ /* 0x000fe4000fffe03f */
[----:B------:R-:W-:Y:S01]  /*bc50*/  UISETP.NE.AND UP0, UPT, UR60, 0x2, UPT ;  /* 0x000000023c00788c */ /* 0x000fe2000bf05270 */
        /* <DEDUP_REMOVED lines=34> */
[----:B------:R-:W-:-:S02]  /*be80*/  IMAD.MOV R99, RZ, RZ, -R101 ;  /* 0x000000ffff637224 */ /* 0x000fc400078e0a65 */
[-C--:B------:R-:W-:Y:S01]  /*be90*/  FMUL.FTZ R27, R27, R98.reuse ;  /* 0x000000621b1b7220 */ /* 0x080fe20000410000 */
[----:B------:R-:W-:Y:S01]  /*bea0*/  FMUL.FTZ R26, R26, R98 ;  /* 0x000000621a1a7220 */ /* 0x000fe20000410000 */
[----:B------:R-:W-:Y:S01]  /*beb0*/  IMAD R36, R92, UR7, RZ ;  /* 0x000000075c247c24 */ /* 0x000fe2000f8e02ff */
[----:B------:R-:W-:Y:S01]  /*bec0*/  F2FP.F16.F32.PACK_AB R24, R25, R24 ;  /* 0x000000181918723e */ /* 0x000fe200000000ff */
[----:B------:R-:W-:Y:S02]  /*bed0*/  IMAD R99, R0, R99, R107 ;  /* 0x0000006300637224 */ /* 0x000fe400078e026b */
[----:B------:R-:W-:Y:S01]  /*bee0*/  FMUL.FTZ R31, R31, R98 ;  /* 0x000000621f1f7220 */ /* 0x000fe20000410000 */
[----:B------:R-:W-:Y:S01]  /*bef0*/  F2FP.F16.F32.PACK_AB R25, R27, R26 ;  /* 0x0000001a1b19723e */ /* 0x000fe200000000ff */
[----:B------:R-:W-:Y:S01]  /*bf00*/  FMUL.FTZ R30, R30, R98 ;  /* 0x000000621e1e7220 */ /* 0x000fe20000410000 */
[----:B------:R-:W-:Y:S01]  /*bf10*/  F2FP.F16.F32.PACK_AB R26, R29, R28 ;  /* 0x0000001c1d1a723e */ /* 0x000fe200000000ff */
[----:B------:R-:W-:Y:S01]  /*bf20*/  IMAD R93, R93, UR12, R36 ;  /* 0x0000000c5d5d7c24 */ /* 0x000fe2000f8e0224 */
[----:B------:R-:W-:Y:S01]  /*bf30*/  F2FP.F16.F32.PACK_AB R28, R33, R32 ;  /* 0x00000020211c723e */ /* 0x000fe200000000ff */
[-C--:B------:R-:W-:Y:S01]  /*bf40*/  FMUL.FTZ R39, R39, R98.reuse ;  /* 0x0000006227277220 */ /* 0x080fe20000410000 */
[----:B------:R-:W-:Y:S01]  /*bf50*/  SHF.R.S32.HI R32, RZ, 0x1f, R99 ;  /* 0x0000001fff207819 */ /* 0x000fe20000011463 */
[-C--:B------:R-:W-:Y:S01]  /*bf60*/  FMUL.FTZ R38, R38, R98.reuse ;  /* 0x0000006226267220 */ /* 0x080fe20000410000 */
[----:B------:R-:W-:Y:S01]  /*bf70*/  SHF.R.S32.HI R33, RZ, 0x1f, R101 ;  /* 0x0000001fff217819 */ /* 0x000fe20000011465 */
[----:B------:R-:W-:Y:S01]  /*bf80*/  FMUL.FTZ R35, R35, R98 ;  /* 0x0000006223237220 */ /* 0x000fe20000410000 */
[----:B------:R-:W-:Y:S01]  /*bf90*/  IADD3 R36, P0, R101, R90, RZ ;  /* 0x0000005a65247210 */ /* 0x000fe20007f1e0ff */
[----:B------:R-:W-:Y:S01]  /*bfa0*/  IMAD R32, R32, UR4, RZ ;  /* 0x0000000420207c24 */ /* 0x000fe2000f8e02ff */
[----:B------:R-:W-:Y:S01]  /*bfb0*/  F2FP.F16.F32.PACK_AB R27, R31, R30 ;  /* 0x0000001e1f1b723e */ /* 0x000fe200000000ff */
[----:B------:R-:W-:Y:S01]  /*bfc0*/  BAR.SYNC.DEFER_BLOCKING 0x1, 0x100 ;  /* 0x0044000000007b1d */ /* 0x000fe20000010000 */
[----:B------:R-:W-:Y:S01]  /*bfd0*/  F2FP.F16.F32.PACK_AB R30, R37, R102 ;  /* 0x00000066251e723e */ /* 0x000fe200000000ff */
[-C--:B------:R-:W-:Y:S01]  /*bfe0*/  FMUL.FTZ R34, R34, R98.reuse ;  /* 0x0000006222227220 */ /* 0x080fe20000410000 */
[----:B------:R-:W-:Y:S01]  /*bff0*/  IADD3.X R37, R33, R91, R93, P0, !PT ;  /* 0x0000005b21257210 */ /* 0x000fe200007fe45d */
[----:B------:R-:W-:Y:S01]  /*c000*/  FMUL.FTZ R43, R43, R98 ;  /* 0x000000622b2b7220 */ /* 0x000fe20000410000 */
[----:B------:R-:W-:Y:S01]  /*c010*/  F2FP.F16.F32.PACK_AB R31, R39, R38 ;  /* 0x00000026271f723e */ /* 0x000fe200000000ff */
[----:B------:R-:W-:Y:S01]  /*c020*/  IMAD R39, R99, UR5, R32 ;  /* 0x0000000563277c24 */ /* 0x000fe2000f8e0220 */
[----:B------:R-:W-:Y:S01]  /*c030*/  F2FP.F16.F32.PACK_AB R32, R41, R40 ;  /* 0x000000282920723e */ /* 0x000fe200000000ff */
[----:B------:R-:W-:Y:S01]  /*c040*/  IMAD.WIDE.U32 R36, R99, UR4, R36 ;  /* 0x0000000463247c25 */ /* 0x000fe2000f8e0024 */
[----:B------:R-:W-:-:S03]  /*c050*/  ULDC UR4, c[0x0][0xa88] ;  /* 0x0002a20000047ab9 */ /* 0x000fc60000000800 */
[-C--:B------:R-:W-:Y:S01]  /*c060*/  FMUL.FTZ R42, R42, R98.reuse ;  /* 0x000000622a2a7220 */ /* 0x080fe20000410000 */
[-C--:B------:R-:W-:Y:S01]  /*c070*/  FMUL.FTZ R47, R47, R98.reuse ;  /* 0x000000622f2f7220 */ /* 0x080fe20000410000 */
[----:B------:R-:W-:Y:S02]  /*c080*/  IMAD R41, R16, 0x80, R227 ;  /* 0x0000008010297824 */ /* 0x000fe400078e02e3 */
[-C--:B------:R-:W-:Y:S01]  /*c090*/  FMUL.FTZ R46, R46, R98.reuse ;  /* 0x000000622e2e7220 */ /* 0x080fe20000410000 */
[----:B------:R-:W-:Y:S01]  /*c0a0*/  IMAD R92, R0, UR4, RZ ;  /* 0x00000004005c7c24 */ /* 0x000fe2000f8e02ff */
[----:B------:R-:W-:Y:S01]  /*c0b0*/  ULDC.64 UR4, c[0x0][0xb50] ;  /* 0x0002d40000047ab9 */ /* 0x000fe20000000a00 */
[----:B------:R-:W-:Y:S01]  /*c0c0*/  LOP3.LUT P0, RZ, R222, 0x3, RZ, 0xc0, !PT ;  /* 0x00000003deff7812 */ /* 0x000fe2000780c0ff */
[-C--:B------:R-:W-:Y:S01]  /*c0d0*/  FMUL.FTZ R51, R51, R98.reuse ;  /* 0x0000006233337220 */ /* 0x080fe20000410000 */
[-C--:B------:R-:W-:Y:S01]  /*c0e0*/  FMUL.FTZ R50, R50, R98.reuse ;  /* 0x0000006232327220 */ /* 0x080fe20000410000 */
[-C--:B------:R-:W-:Y:S01]  /*c0f0*/  FMUL.FTZ R55, R55, R98.reuse ;  /* 0x0000006237377220 */ /* 0x080fe20000410000 */
[----:B------:R-:W-:Y:S01]  /*c100*/  FMUL.FTZ R54, R54, R98 ;  /* 0x0000006236367220 */ /* 0x000fe20000410000 */
[----:B------:R-:W-:Y:S01]  /*c110*/  F2FP.F16.F32.PACK_AB R29, R35, R34 ;  /* 0x00000022231d723e */ /* 0x000fe200000000ff */
[-C--:B------:R-:W-:Y:S01]  /*c120*/  FMUL.FTZ R59, R59, R98.reuse ;  /* 0x000000623b3b7220 */ /* 0x080fe20000410000 */
[-C--:B------:R-:W-:Y:S01]  /*c130*/  FMUL.FTZ R58, R58, R98.reuse ;  /* 0x000000623a3a7220 */ /* 0x080fe20000410000 */
[----:B------:R1:W-:Y:S01]  /*c140*/  STSM.16.M88.4 [R112], R24 ;  /* 0x0000001870007844 */ /* 0x0003e20000000200 */
[-C--:B------:R-:W-:Y:S01]  /*c150*/  FMUL.FTZ R63, R63, R98.reuse ;  /* 0x000000623f3f7220 */ /* 0x080fe20000410000 */
[----:B------:R-:W-:Y:S01]  /*c160*/  FMUL.FTZ R62, R62, R98 ;  /* 0x000000623e3e7220 */ /* 0x000fe20000410000 */
[----:B------:R-:W-:Y:S01]  /*c170*/  F2FP.F16.F32.PACK_AB R33, R43, R42 ;  /* 0x0000002a2b21723e */ /* 0x000fe200000000ff */
[----:B------:R-:W-:Y:S01]  /*c180*/  FMUL.FTZ R67, R67, R98 ;  /* 0x0000006243437220 */ /* 0x000fe20000410000 */
[----:B------:R-:W-:Y:S01]  /*c190*/  F2FP.F16.F32.PACK_AB R34, R45, R44 ;  /* 0x0000002c2d22723e */ /* 0x000fe200000000ff */
[----:B------:R-:W-:Y:S01]  /*c1a0*/  FMUL.FTZ R66, R66, R98 ;  /* 0x0000006242427220 */ /* 0x000fe20000410000 */
[----:B------:R-:W-:Y:S01]  /*c1b0*/  F2FP.F16.F32.PACK_AB R35, R47, R46 ;  /* 0x0000002e2f23723e */ /* 0x000fe200000000ff */
        /* <DEDUP_REMOVED lines=8> */
[C---:B-1----:R-:W-:Y:S01]  /*c240*/  VIADD R25, R41.reuse, 0x8 ;  /* 0x0000000829197836 */ /* 0x042fe20000000000 */
[----:B------:R-:W-:Y:S01]  /*c250*/  ISETP.GE.OR P1, PT, R41, R92, P0 ;  /* 0x0000005c2900720c */ /* 0x000fe20000726670 */
[----:B------:R-:W-:Y:S01]  /*c260*/  IMAD.IADD R27, R37, 0x1, R39 ;  /* 0x00000001251b7824 */ /* 0x000fe200078e0227 */
[----:B------:R-:W-:Y:S01]  /*c270*/  LEA R37, P3, R36, UR4, 0x2 ;  /* 0x0000000424257c11 */ /* 0x000fe2000f8610ff */
[-C--:B------:R-:W-:Y:S01]  /*c280*/  FMUL.FTZ R87, R87, R98.reuse ;  /* 0x0000006257577220 */ /* 0x080fe20000410000 */
[----:B------:R-:W-:Y:S01]  /*c290*/  FMUL.FTZ R86, R86, R98 ;  /* 0x0000006256567220 */ /* 0x000fe20000410000 */
[----:B------:R-:W-:Y:S01]  /*c2a0*/  ISETP.GE.OR P0, PT, R25, R92, P0 ;  /* 0x0000005c1900720c */ /* 0x000fe20000706670 */
[----:B------:R1:W-:Y:S01]  /*c2b0*/  STSM.16.M88.4 [R105], R28 ;  /* 0x0000001c69007844 */ /* 0x0003e20000000200 */
[----:B------:R-:W-:-:S02]  /*c2c0*/  LEA.HI.X R36, R36, UR5, R27, 0x2, P3 ;  /* 0x0000000524247c11 */ /* 0x000fc400098f141b */
[----:B------:R-:W-:Y:S01]  /*c2d0*/  F2FP.F16.F32.PACK_AB R24, R49, R48 ;  /* 0x000000303118723e */ /* 0x000fe200000000ff */
[----:B------:R2:W-:Y:S01]  /*c2e0*/  STSM.16.M88.4 [R103], R32 ;  /* 0x0000002067007844 */ /* 0x0005e20000000200 */
[----:B------:R-:W-:Y:S02]  /*c2f0*/  F2FP.F16.F32.PACK_AB R25, R51, R50 ;  /* 0x000000323319723e */ /* 0x000fe400000000ff */
[----:B------:R-:W-:Y:S02]  /*c300*/  F2FP.F16.F32.PACK_AB R26, R53, R52 ;  /* 0x00000034351a723e */ /* 0x000fe400000000ff */
[----:B------:R-:W-:Y:S01]  /*c310*/  F2FP.F16.F32.PACK_AB R27, R55, R54 ;  /* 0x00000036371b723e */ /* 0x000fe200000000ff */
[----:B------:R-:W-:Y:S01]  /*c320*/  SHFL.IDX PT, R52, R37, RZ, 0x1c1f ;  /* 0x001c1fff25347589 */ /* 0x000fe200000e0000 */
[----:B------:R-:W-:Y:S02]  /*c330*/  F2FP.F16.F32.PACK_AB R72, R73, R72 ;  /* 0x000000484948723e */ /* 0x000fe400000000ff */
[----:B------:R-:W-:Y:S01]  /*c340*/  F2FP.F16.F32.PACK_AB R73, R75, R74 ;  /* 0x0000004a4b49723e */ /* 0x000fe200000000ff */
[----:B------:R-:W-:Y:S01]  /*c350*/  STSM.16.M88.4 [R100], R24 ;  /* 0x0000001864007844 */ /* 0x000fe20000000200 */
[----:B------:R-:W-:-:S02]  /*c360*/  F2FP.F16.F32.PACK_AB R80, R81, R80 ;  /* 0x000000505150723e */ /* 0x000fc400000000ff */
[----:B-1----:R-:W-:Y:S01]  /*c370*/  F2FP.F16.F32.PACK_AB R28, R57, R56 ;  /* 0x00000038391c723e */ /* 0x002fe200000000ff */
[----:B------:R-:W1:Y:S01]  /*c380*/  SHFL.IDX PT, R53, R36, RZ, 0x1c1f ;  /* 0x001c1fff24357589 */ /* 0x000e6200000e0000 */
[----:B------:R-:W-:Y:S01]  /*c390*/  F2FP.F16.F32.PACK_AB R29, R59, R58 ;  /* 0x0000003a3b1d723e */ /* 0x000fe200000000ff */
[----:B------:R-:W3:Y:S01]  /*c3a0*/  @P2 LDC R57, c[0x0][0xbec] ;  /* 0x0002fb00ff392b82 */ /* 0x000ee20000000800 */
[----:B------:R-:W-:Y:S01]  /*c3b0*/  F2FP.F16.F32.PACK_AB R30, R61, R60 ;  /* 0x0000003c3d1e723e */ /* 0x000fe200000000ff */
[----:B------:R-:W-:Y:S01]  /*c3c0*/  SHFL.IDX PT, R54, R37, 0x1, 0x1c1f ;  /* 0x003c1f0025367f89 */ /* 0x000fe200000e0000 */
[----:B------:R-:W-:Y:S02]  /*c3d0*/  F2FP.F16.F32.PACK_AB R31, R63, R62 ;  /* 0x0000003e3f1f723e */ /* 0x000fe400000000ff */
[----:B--2---:R-:W-:Y:S01]  /*c3e0*/  F2FP.F16.F32.PACK_AB R32, R65, R64 ;  /* 0x000000404120723e */ /* 0x004fe200000000ff */
[----:B------:R-:W2:Y:S01]  /*c3f0*/  SHFL.IDX PT, R55, R36, 0x1, 0x1c1f ;  /* 0x003c1f0024377f89 */ /* 0x000ea200000e0000 */
[----:B------:R-:W-:Y:S01]  /*c400*/  F2FP.F16.F32.PACK_AB R33, R67, R66 ;  /* 0x000000424321723e */ /* 0x000fe200000000ff */
[----:B------:R-:W4:Y:S01]  /*c410*/  @P2 LDC R59, c[0x0][0xbf0] ;  /* 0x0002fc00ff3b2b82 */ /* 0x000f220000000800 */
[----:B------:R-:W-:Y:S01]  /*c420*/  F2FP.F16.F32.PACK_AB R34, R69, R68 ;  /* 0x000000444522723e */ /* 0x000fe200000000ff */
[----:B------:R-:W-:Y:S01]  /*c430*/  STSM.16.M88.4 [R106], R28 ;  /* 0x0000001c6a007844 */ /* 0x000fe20000000200 */
[----:B------:R-:W-:-:S02]  /*c440*/  F2FP.F16.F32.PACK_AB R35, R71, R70 ;  /* 0x000000464723723e */ /* 0x000fc400000000ff */
[----:B------:R-:W-:Y:S02]  /*c450*/  F2FP.F16.F32.PACK_AB R74, R77, R76 ;  /* 0x0000004c4d4a723e */ /* 0x000fe400000000ff */
[----:B------:R-:W-:Y:S01]  /*c460*/  F2FP.F16.F32.PACK_AB R75, R79, R78 ;  /* 0x0000004e4f4b723e */ /* 0x000fe200000000ff */
[----:B------:R-:W-:Y:S01]  /*c470*/  STSM.16.M88.4 [R97], R32 ;  /* 0x0000002061007844 */ /* 0x000fe20000000200 */
[----:B------:R-:W-:Y:S02]  /*c480*/  F2FP.F16.F32.PACK_AB R81, R83, R82 ;  /* 0x000000525351723e */ /* 0x000fe400000000ff */
[----:B------:R-:W-:Y:S01]  /*c490*/  F2FP.F16.F32.PACK_AB R82, R85, R84 ;  /* 0x000000545552723e */ /* 0x000fe200000000ff */
[----:B------:R-:W-:Y:S01]  /*c4a0*/  STSM.16.M88.4 [R96], R72 ;  /* 0x0000004860007844 */ /* 0x000fe20000000200 */
[----:B------:R-:W-:-:S05]  /*c4b0*/  F2FP.F16.F32.PACK_AB R83, R87, R86 ;  /* 0x000000565753723e */ /* 0x000fca00000000ff */
[----:B------:R0:W-:Y:S01]  /*c4c0*/  STSM.16.M88.4 [R3], R80 ;  /* 0x0000005003007844 */ /* 0x0001e20000000200 */
[----:B------:R-:W-:Y:S01]  /*c4d0*/  BAR.SYNC.DEFER_BLOCKING 0x1, 0x100 ;  /* 0x0044000000007b1d */ /* 0x000fe20000010000 */
[----:B------:R-:W-:Y:S01]  /*c4e0*/  UIMAD.WIDE.U32 UR4, UR10, UR8, URZ ;  /* 0x000000080a0472a5 */ /* 0x000fe2000f8e003f */
[----:B0-----:R-:W-:-:S04]  /*c4f0*/  IMAD R3, R22, 0x20, R221 ;  /* 0x0000002016037824 */ /* 0x001fc800078e02dd */
[----:B------:R-:W-:Y:S01]  /*c500*/  ULDC.64 UR8, c[0x0][0xaf0] ;  /* 0x0002bc0000087ab9 */ /* 0x000fe20000000a00 */
[----:B-1----:R0:W-:Y:S04]  /*c510*/  @!P1 ST.E desc[UR14][R52.64], R95 ;  /* 0x0000005f34009985 */ /* 0x0021e8000c10190e */
[----:B--2---:R1:W-:Y:S04]  /*c520*/  @!P0 ST.E desc[UR14][R54.64], R94 ;  /* 0x0000005e36008985 */ /* 0x0043e8000c10190e */
[----:B------:R2:W5:Y:S01]  /*c530*/  LD.E.128 R24, desc[UR14][R12.64] ;  /* 0x0000000e0c187980 */ /* 0x000562000c101d00 */
[----:B0-----:R-:W0:Y:S03]  /*c540*/  LDC.64 R52, c[0x0][0xae0] ;  /* 0x0002b800ff347b82 */ /* 0x001e260000000a00 */
[----:B------:R3:W5:Y:S01]  /*c550*/  LD.E.128 R28, desc[UR14][R4.64] ;  /* 0x0000000e041c7980 */ /* 0x000762000c101d00 */
[----:B------:R-:W-:-:S03]  /*c560*/  UIADD3 UR5, UR5, UR6, URZ ;  /* 0x0000000605057290 */ /* 0x000fc6000fffe03f */
[----:B------:R1:W5:Y:S01]  /*c570*/  LD.E.128 R32, desc[UR14][R6.64] ;  /* 0x0000000e06207980 */ /* 0x000362000c101d00 */
[----:B--2---:R-:W-:-:S03]  /*c580*/  IMAD R12, R16, 0x80, R3 ;  /* 0x00000080100c7824 */ /* 0x004fc600078e0203 */
[----:B------:R-:W5:Y:S01]  /*c590*/  LD.E.128 R88, desc[UR14][R88.64] ;  /* 0x0000000e58587980 */ /* 0x000f62000c101d00 */
[----:B---3--:R-:W-:Y:S01]  /*c5a0*/  @P2 IMAD.HI.U32 R4, R12, R57, RZ ;  /* 0x000000390c042227 */ /* 0x008fe200078e00ff */
[----:B------:R-:W-:Y:S02]  /*c5b0*/  UIMAD UR6, UR7, UR8, URZ ;  /* 0x00000008070672a4 */ /* 0x000fe4000f8e023f */
[----:B------:R-:W5:Y:S01]  /*c5c0*/  LD.E.128 R40, desc[UR14][R20.64] ;  /* 0x0000000e14287980 */ /* 0x000f62000c101d00 */
[----:B------:R-:W-:Y:S01]  /*c5d0*/  IMAD.MOV.U32 R3, RZ, RZ, R12 ;  /* 0x000000ffff037224 */ /* 0x000fe200078e000c */
[----:B----4-:R-:W-:Y:S01]  /*c5e0*/  @P2 SHF.R.U32.HI R3, RZ, R59, R4 ;  /* 0x0000003bff032219 */ /* 0x010fe20000011604 */
[----:B------:R-:W-:Y:S01]  /*c5f0*/  UIMAD UR6, UR12, UR9, UR6 ;  /* 0x000000090c0672a4 */ /* 0x000fe2000f8e0206 */
[----:B------:R-:W5:Y:S02]  /*c600*/  LD.E.128 R36, desc[UR14][R14.64] ;  /* 0x0000000e0e247980 */ /* 0x000f64000c101d00 */
[--C-:B------:R-:W-:Y:S01]  /*c610*/  SHF.R.S32.HI R5, RZ, 0x1f, R3.reuse ;  /* 0x0000001fff057819 */ /* 0x100fe20000011403 */
[----:B------:R-:W-:Y:S01]  /*c620*/  UIMAD.WIDE.U32 UR4, UR12, UR8, UR4 ;  /* 0x000000080c0472a5 */ /* 0x000fe2000f8e0004 */
[----:B-1----:R-:W-:Y:S01]  /*c630*/  IMAD.MOV R7, RZ, RZ, -R3 ;  /* 0x000000ffff077224 */ /* 0x002fe200078e0a03 */
[----:B------:R-:W-:Y:S01]  /*c640*/  R2UR UR9, R2 ;  /* 0x00000000020972ca */ /* 0x000fe200000e0000 */
[----:B------:R1:W5:Y:S01]  /*c650*/  LD.E.128 R48, desc[UR14][R10.64] ;  /* 0x0000000e0a307980 */ /* 0x000362000c101d00 */
[-C--:B0-----:R-:W-:Y:S01]  /*c660*/  IMAD R2, R5, R52.reuse, RZ ;  /* 0x0000003405027224 */ /* 0x081fe200078e02ff */
[----:B------:R-:W-:Y:S01]  /*c670*/  UIADD3 UR5, UR5, UR6, URZ ;  /* 0x0000000605057290 */ /* 0x000fe2000fffe03f */
[----:B------:R-:W-:Y:S01]  /*c680*/  IMAD R5, R0, R7, R12 ;  /* 0x0000000700057224 */ /* 0x000fe200078e020c */
[----:B------:R0:W5:Y:S01]  /*c690*/  LD.E.128 R44, desc[UR14][R8.64] ;  /* 0x0000000e082c7980 */ /* 0x000162000c101d00 */
[----:B------:R-:W-:Y:S01]  /*c6a0*/  IMAD R7, R3, R53, R2 ;  /* 0x0000003503077224 */ /* 0x000fe200078e0202 */
[----:B------:R-:W-:Y:S01]  /*c6b0*/  R2UR UR10, R23 ;  /* 0x00000000170a72ca */ /* 0x000fe200000e0000 */
[----:B------:R-:W-:Y:S01]  /*c6c0*/  ULDC.64 UR6, c[0x0][0xa80] ;  /* 0x0002a00000067ab9 */ /* 0x000fe20000000a00 */
[----:B------:R-:W-:Y:S01]  /*c6d0*/  @!PT LDS RZ, [RZ] ;  /* 0x00000000fffff984 */ /* 0x000fe20000000800 */
[----:B------:R-:W-:Y:S01]  /*c6e0*/  @!PT LDS RZ, [RZ] ;  /* 0x00000000fffff984 */ /* 0x000fe20000000800 */
[----:B------:R-:W-:Y:S01]  /*c6f0*/  @!PT LDS RZ, [RZ] ;  /* 0x00000000fffff984 */ /* 0x000fe20000000800 */
[----:B------:R-:W-:Y:S01]  /*c700*/  @!PT LDS RZ, [RZ] ;  /* 0x00000000fffff984 */ /* 0x000fe20000000800 */
[----:B------:R2:W-:Y:S06]  /*c710*/  MEMBAR.ALL.CTA ;  /* 0x0000000000007992 */ /* 0x0005ec0000008000 */
[----:B--2---:R-:W0:Y:S01]  /*c720*/  FENCE.VIEW.ASYNC.S ;  /* 0x00000000000073c6 */ /* 0x004e220000000000 */
[----:B------:R-:W-:Y:S01]  /*c730*/  SHF.R.S32.HI R0, RZ, 0x1f, R5 ;  /* 0x0000001fff007819 */ /* 0x000fe20000011405 */
[----:B------:R-:W-:Y:S01]  /*c740*/  IMAD.WIDE.U32 R2, R3, R52, UR4 ;  /* 0x0000000403027e25 */ /* 0x000fe2000f8e0034 */
[----:B------:R-:W-:-:S03]  /*c750*/  ULDC.64 UR4, c[0x0][0xad8] ;  /* 0x0002b60000047ab9 */ /* 0x000fc60000000a00 */
[----:B------:R-:W-:Y:S02]  /*c760*/  IMAD.IADD R3, R3, 0x1, R7 ;  /* 0x0000000103037824 */ /* 0x000fe400078e0207 */
[----:B------:R-:W-:Y:S02]  /*c770*/  IMAD R0, R0, UR4, RZ ;  /* 0x0000000400007c24 */ /* 0x000fe4000f8e02ff */
[----:B-1----:R-:W-:Y:S02]  /*c780*/  IMAD R11, R16, 0x80, R221 ;  /* 0x00000080100b7824 */ /* 0x002fe400078e02dd */
[C---:B------:R-:W-:Y:S02]  /*c790*/  IMAD R7, R5.reuse, UR5, R0 ;  /* 0x0000000505077c24 */ /* 0x040fe4000f8e0200 */
[----:B------:R-:W-:Y:S01]  /*c7a0*/  IMAD.WIDE.U32 R2, R5, UR4, R2 ;  /* 0x0000000405027c25 */ /* 0x000fe2000f8e0002 */
[----:B------:R-:W-:Y:S01]  /*c7b0*/  ISETP.GE.AND P1, PT, R11, R92, PT ;  /* 0x0000005c0b00720c */ /* 0x000fe20003f26270 */
[----:B------:R-:W-:-:S02]  /*c7c0*/  USEL UR5, URZ, 0x1, UP0 ;  /* 0x000000013f057887 */ /* 0x000fc40008000000 */
[----:B------:R-:W-:Y:S01]  /*c7d0*/  IMAD.IADD R3, R3, 0x1, R7 ;  /* 0x0000000103037824 */ /* 0x000fe200078e0207 */
[----:B------:R-:W-:Y:S01]  /*c7e0*/  UPRMT UR61, URZ, 0x654, UR61 ;  /* 0x000006543f3d7896 */ /* 0x000fe2000800003d */
[C---:B------:R-:W-:Y:S01]  /*c7f0*/  LEA R0, P2, R2.reuse, UR6, 0x1 ;  /* 0x0000000602007c11 */ /* 0x040fe2000f8408ff */
[----:B------:R-:W-:Y:S01]  /*c800*/  VIADD R5, R11, 0x20 ;  /* 0x000000200b057836 */ /* 0x000fe20000000000 */
[----:B------:R-:W-:Y:S01]  /*c810*/  ULDC UR4, c[0x0][0xc] ;  /* 0x0000030000047ab9 */ /* 0x000fe20000000800 */
[----:B------:R-:W-:Y:S01]  /*c820*/  ULOP3.LUT UR9, UR9, UR5, URZ, 0x3c, !UPT ;  /* 0x0000000509097292 */ /* 0x000fe2000f8e3c3f */
[----:B------:R-:W-:Y:S01]  /*c830*/  LEA.HI.X R10, R2, UR7, R3, 0x1, P2 ;  /* 0x00000007020a7c11 */ /* 0x000fe200090f0c03 */
[----:B------:R-:W-:Y:S01]  /*c840*/  UIADD3 UR10, UR4, UR10, URZ ;  /* 0x0000000a040a7290 */ /* 0x000fe2000fffe03f */
[-C--:B------:R-:W-:Y:S01]  /*c850*/  ISETP.GE.AND P3, PT, R5, R92.reuse, PT ;  /* 0x0000005c0500720c */ /* 0x080fe20003f66270 */
[----:B------:R-:W-:Y:S01]  /*c860*/  VIADD R5, R11, 0x40 ;  /* 0x000000400b057836 */ /* 0x000fe20000000000 */
[----:B------:R-:W-:Y:S01]  /*c870*/  USEL UR60, UR60, URZ, UP0 ;  /* 0x0000003f3c3c7287 */ /* 0x000fe20008000000 */
[----:B0-----:R0:W1:Y:S01]  /*c880*/  SHFL.IDX PT, R8, R0, RZ, 0x181f ;  /* 0x00181fff00087589 */ /* 0x00106200000e0000 */
[----:B------:R-:W-:Y:S01]  /*c890*/  IMAD.U32 R2, RZ, RZ, UR9 ;  /* 0x00000009ff027e24 */ /* 0x000fe2000f8e00ff */
[----:B------:R-:W-:Y:S01]  /*c8a0*/  SYNCS.ARRIVE.TRANS64.RED.A1T0 RZ, [UR61], RZ ;  /* 0x000000ffffff79a7 */ /* 0x000fe2000810043d */
[----:B------:R-:W-:Y:S01]  /*c8b0*/  IMAD.U32 R23, RZ, RZ, UR10 ;  /* 0x0000000aff177e24 */ /* 0x000fe2000f8e00ff */
[----:B------:R0:W2:Y:S01]  /*c8c0*/  SHFL.IDX PT, R9, R10, RZ, 0x181f ;  /* 0x00181fff0a097589 */ /* 0x0000a200000e0000 */
[----:B------:R-:W-:Y:S01]  /*c8d0*/  BSSY B0, `(.L_x_6716) ;  /* 0x000000c000007945 */ /* 0x000fe20003800000 */
[----:B------:R-:W-:-:S03]  /*c8e0*/  ISETP.GE.AND P0, PT, R5, R92, PT ;  /* 0x0000005c0500720c */ /* 0x000fc60003f06270 */
[----:B------:R-:W-:Y:S10]  /*c8f0*/  @P1 BRA `(.L_x_6717) ;  /* 0x0000000000241947 */ /* 0x000ff40003800000 */
[----:B------:R-:W-:Y:S01]  /*c900*/  ULDC UR4, c[0x0][0xac8] ;  /* 0x0002b20000047ab9 */ /* 0x000fe20000000800 */
[----:B------:R-:W-:Y:S01]  /*c910*/  ULDC.64 UR6, c[0x0][0x208] ;  /* 0x0000820000067ab9 */ /* 0x000fe20000000a00 */
[----:B------:R-:W-:Y:S02]  /*c920*/  ISETP.GE.AND P2, PT, R19, UR4, PT ;  /* 0x0000000413007c0c */ /* 0x000fe4000bf46270 */
[----:B------:R-:W-:-:S11]  /*c930*/  ISETP.GE.AND P1, PT, R18, UR4, PT ;  /* 0x0000000412007c0c */ /* 0x000fd6000bf26270 */
[C---:B-1----:R-:W-:Y:S02]  /*c940*/  @!P2 LEA R6, P4, R19.reuse, R8, 0x1 ;  /* 0x000000081306a211 */ /* 0x042fe400078808ff */
[----:B--2---:R-:W-:Y:S02]  /*c950*/  @!P1 IMAD.WIDE R4, R18, 0x2, R8 ;  /* 0x0000000212049825 */ /* 0x004fe400078e0208 */
[----:B------:R-:W-:-:S03]  /*c960*/  @!P2 LEA.HI.X R7, R19, R9, R231, 0x1, P4 ;  /* 0x000000091307a211 */ /* 0x000fc600020f0ce7 */
[----:B-----5:R3:W-:Y:S04]  /*c970*/  @!P1 ST.E.128 desc[UR6][R4.64], R88 ;  /* 0x0000005804009985 */ /* 0x0207e8000c101d06 */
[----:B------:R3:W-:Y:S02]  /*c980*/  @!P2 ST.E.128 desc[UR6][R6.64], R48 ;  /* 0x000000300600a985 */ /* 0x0007e4000c101d06 */
.L_x_6717:
[----:B------:R-:W-:Y:S05]  /*c990*/  BSYNC B0 ;  /* 0x0000000000007941 */ /* 0x000fea0003800000 */
.L_x_6716:
[----:B--2---:R2:W4:Y:S01]  /*c9a0*/  SHFL.IDX PT, R9, R10, 0x1, 0x181f ;  /* 0x00381f000a097f89 */ /* 0x00452200000e0000 */
[----:B------:R-:W-:Y:S03]  /*c9b0*/  BSSY B0, `(.L_x_6718) ;  /* 0x000000c000007945 */ /* 0x000fe60003800000 */
[----:B-1----:R2:W1:Y:S01]  /*c9c0*/  SHFL.IDX PT, R8, R0, 0x1, 0x181f ;  /* 0x00381f0000087f89 */ /* 0x00246200000e0000 */
[----:B------:R-:W-:Y:S05]  /*c9d0*/  @P3 BRA `(.L_x_6719) ;  /* 0x0000000000243947 */ /* 0x000fea0003800000 */
[----:B------:R-:W-:Y:S01]  /*c9e0*/  ULDC UR4, c[0x0][0xac8] ;  /* 0x0002b20000047ab9 */ /* 0x000fe20000000800 */
[----:B------:R-:W-:Y:S01]  /*c9f0*/  ULDC.64 UR6, c[0x0][0x208] ;  /* 0x0000820000067ab9 */ /* 0x000fe20000000a00 */
[----:B------:R-:W-:Y:S02]  /*ca00*/  ISETP.GE.AND P3, PT, R19, UR4, PT ;  /* 0x0000000413007c0c */ /* 0x000fe4000bf66270 */
[----:B------:R-:W-:-:S11]  /*ca10*/  ISETP.GE.AND P2, PT, R18, UR4, PT ;  /* 0x0000000412007c0c */ /* 0x000fd6000bf46270 */
[C---:B-1-3--:R-:W-:Y:S02]  /*ca20*/  @!P3 LEA R6, P1, R19.reuse, R8, 0x1 ;  /* 0x000000081306b211 */ /* 0x04afe400078208ff */
[----:B----4-:R-:W-:Y:S02]  /*ca30*/  @!P2 IMAD.WIDE R4, R18, 0x2, R8 ;  /* 0x000000021204a825 */ /* 0x010fe400078e0208 */
[----:B------:R-:W-:-:S03]  /*ca40*/  @!P3 LEA.HI.X R7, R19, R9, R231, 0x1, P1 ;  /* 0x000000091307b211 */ /* 0x000fc600008f0ce7 */
[----:B-----5:R1:W-:Y:S04]  /*ca50*/  @!P2 ST.E.128 desc[UR6][R4.64], R40 ;  /* 0x000000280400a985 */ /* 0x0203e8000c101d06 */
[----:B------:R1:W-:Y:S02]  /*ca60*/  @!P3 ST.E.128 desc[UR6][R6.64], R44 ;  /* 0x0000002c0600b985 */ /* 0x0003e4000c101d06 */
.L_x_6719:
[----:B------:R-:W-:Y:S05]  /*ca70*/  BSYNC B0 ;  /* 0x0000000000007941 */ /* 0x000fea0003800000 */
.L_x_6718:
[----:B----4-:R4:W0:Y:S01]  /*ca80*/  SHFL.IDX PT, R9, R10, 0x2, 0x181f ;  /* 0x00581f000a097f89 */ /* 0x01082200000e0000 */
        /* <DEDUP_REMOVED lines=8> */
[----:B0-----:R-:W-:Y:S02]  /*cb10*/  @!P1 IMAD.WIDE R4, R18, 0x2, R8 ;  /* 0x0000000212049825 */ /* 0x001fe400078e0208 */
[----:B------:R-:W-:-:S03]  /*cb20*/  @!P2 LEA.HI.X R7, R19, R9, R231, 0x1, P0 ;  /* 0x000000091307a211 */ /* 0x000fc600000f0ce7 */
[----:B-----5:R0:W-:Y:S04]  /*cb30*/  @!P1 ST.E.128 desc[UR6][R4.64], R36 ;  /* 0x0000002404009985 */ /* 0x0201e8000c101d06 */
[----:B------:R0:W-:Y:S02]  /*cb40*/  @!P2 ST.E.128 desc[UR6][R6.64], R32 ;  /* 0x000000200600a985 */ /* 0x0001e4000c101d06 */
.L_x_6721:
[----:B------:R-:W-:Y:S05]  /*cb50*/  BSYNC B0 ;  /* 0x0000000000007941 */ /* 0x000fea0003800000 */
.L_x_6720:
[----:B------:R-:W-:Y:S01]  /*cb60*/  VIADD R3, R11, 0x60 ;  /* 0x000000600b037836 */ /* 0x000fe20000000000 */
[----:B0-----:R0:W0:Y:S01]  /*cb70*/  SHFL.IDX PT, R9, R10, 0x3, 0x181f ;  /* 0x00781f000a097f89 */ /* 0x00102200000e0000 */
[----:B------:R-:W-:Y:S01]  /*cb80*/  BSSY B0, `(.L_x_6722) ;  /* 0x000000e000007945 */ /* 0x000fe20003800000 */
[----:B------:R-:W-:Y:S02]  /*cb90*/  VIADD R220, R220, 0x1 ;  /* 0x00000001dcdc7836 */ /* 0x000fe40000000000 */
[----:B------:R-:W-:Y:S01]  /*cba0*/  ISETP.GE.AND P0, PT, R3, R92, PT ;  /* 0x0000005c0300720c */ /* 0x000fe20003f06270 */
[----:B-1----:R1:W0:-:S12]  /*cbb0*/  SHFL.IDX PT, R8, R0, 0x3, 0x181f ;  /* 0x00781f0000087f89 */ /* 0x00221800000e0000 */
[----:B-1----:R-:W-:Y:S05]  /*cbc0*/  @P0 BRA `(.L_x_6723) ;  /* 0x0000000000240947 */ /* 0x002fea0003800000 */
[----:B------:R-:W-:Y:S01]  /*cbd0*/  ULDC UR4, c[0x0][0xac8] ;  /* 0x0002b20000047ab9 */ /* 0x000fe20000000800 */
[----:B------:R-:W-:Y:S01]  /*cbe0*/  ULDC.64 UR6, c[0x0][0x208] ;  /* 0x0000820000067ab9 */ /* 0x000fe20000000a00 */
[----:B------:R-:W-:Y:S02]  /*cbf0*/  ISETP.GE.AND P2, PT, R19, UR4, PT ;  /* 0x0000000413007c0c */ /* 0x000fe4000bf46270 */
[----:B------:R-:W-:-:S11]  /*cc00*/  ISETP.GE.AND P1, PT, R18, UR4, PT ;  /* 0x0000000412007c0c */ /* 0x000fd6000bf26270 */
[C---:B0--3--:R-:W-:Y:S02]  /*cc10*/  @!P2 LEA R6, P0, R19.reuse, R8, 0x1 ;  /* 0x000000081306a211 */ /* 0x049fe400078008ff */
[----:B------:R-:W-:Y:S02]  /*cc20*/  @!P1 IMAD.WIDE R4, R18, 0x2, R8 ;  /* 0x0000000212049825 */ /* 0x000fe400078e0208 */
[----:B------:R-:W-:-:S03]  /*cc30*/  @!P2 LEA.HI.X R7, R19, R9, R231, 0x1, P0 ;  /* 0x000000091307a211 */ /* 0x000fc600000f0ce7 */
[----:B-----5:R1:W-:Y:S04]  /*cc40*/  @!P1 ST.E.128 desc[UR6][R4.64], R24 ;  /* 0x0000001804009985 */ /* 0x0203e8000c101d06 */
[----:B------:R1:W-:Y:S02]  /*cc50*/  @!P2 ST.E.128 desc[UR6][R6.64], R28 ;  /* 0x0000001c0600a985 */ /* 0x0003e4000c101d06 */
.L_x_6723:
[----:B------:R-:W-:Y:S05]  /*cc60*/  BSYNC B0 ;  /* 0x0000000000007941 */ /* 0x000fea0003800000 */
.L_x_6722:
[----:B--2-4-:R-:W2:Y:S01]  /*cc70*/  LDC R0, c[0x0][0xc34] ;  /* 0x00030d00ff007b82 */ /* 0x014ea20000000800 */
[----:B------:R-:W-:-:S13]  /*cc80*/  R2UR UR4, R23 ;  /* 0x00000000170472ca */ /* 0x000fda00000e0000 */
[----:B--2---:R-:W-:-:S13]  /*cc90*/  ISETP.LE.AND P0, PT, R0, UR4, PT ;  /* 0x0000000400007c0c */ /* 0x004fda000bf03270 */
[----:B------:R-:W-:Y:S05]  /*cca0*/  @!P0 BRA `(.L_x_6724) ;  /* 0xffffff40003c8947 */ /* 0x000fea000383ffff */
[----:B------:R-:W-:Y:S05]  /*ccb0*/  EXIT ;  /* 0x000000000000794d */ /* 0x000fea0003800000 */
.L_x_6694:
[----:B------:R-:W-:-:S08]  /*ccc0*/  NOP ;  /* 0x0000000000007918 */ /* 0x000fd00000000000 */
[----:B--2---:R-:W0:-:S00]  /*ccd0*/  USETMAXREG.DEALLOC.CTAPOOL 0x18 ;  /* 0x00000018000079c8 */ /* 0x004e0000080e0500 */
        /* <DEDUP_REMOVED lines=28> */
[----:B------:R-:W-:Y:S04]  /*cea0*/  STL [R1+0x24], R3 ;  /* 0x0000240301007387 */ /* 0x000fe80000100800 */
[----:B------:R0:W-:Y:S04]  /*ceb0*/  STL [R1+0x4], R0 ;  /* 0x0000040001007387 */ /* 0x0001e80000100800 */
[----:B------:R1:W-:Y:S01]  /*cec0*/  STL [R1+0x2c], RZ ;  /* 0x00002cff01007387 */ /* 0x0003e20000100800 */
[----:B0-----:R-:W-:-:S07]  /*ced0*/  LOP3.LUT R0, R2, 0x40, RZ, 0xfc, !PT ;  /* 0x0000004002007812 */ /* 0x001fce00078efcff */
.L_x_6798:
[----:B------:R-:W2:Y:S01]  /*cee0*/  LDL R2, [R1+0x24] ;  /* 0x0000240001027983 */ /* 0x000ea20000100800 */
[----:B0-----:R-:W0:Y:S01]  /*cef0*/  LDC R0, c[0x0][0xc38] ;  /* 0x00030e00ff007b82 */ /* 0x001e220000000800 */
[----:B------:R-:W-:Y:S05]  /*cf00*/  YIELD ;  /* 0x0000000000007946 */ /* 0x000fea0003800000 */
[----:B------:R-:W-:Y:S02]  /*cf10*/  ULDC.64 UR4, c[0x0][0x418] ;  /* 0x0001060000047ab9 */ /* 0x000fe40000000a00 */
[----:B------:R-:W3:Y:S01]  /*cf20*/  LDC R16, c[0x0][0xc44] ;  /* 0x00031100ff107b82 */ /* 0x000ee20000000800 */
[----:B------:R-:W-:-:S03]  /*cf30*/  UISETP.NE.U32.AND UP0, UPT, UR4, URZ, UPT ;  /* 0x0000003f0400728c */ /* 0x000fc6000bf05070 */
[----:B------:R-:W-:Y:S01]  /*cf40*/  ULDC UR4, c[0x0][0x424] ;  /* 0x0001090000047ab9 */ /* 0x000fe20000000800 */
[----:B------:R-:W-:-:S04]  /*cf50*/  UISETP.NE.AND.EX UP0, UPT, UR5, URZ, UPT, UP0 ;  /* 0x0000003f0500728c */ /* 0x000fc8000bf05300 */
[----:B------:R-:W-:Y:S01]  /*cf60*/  USEL UR4, UR4, 0x1, UP0 ;  /* 0x0000000104047887 */ /* 0x000fe20008000000 */
[----:B0-----:R-:W-:Y:S02]  /*cf70*/  ISETP.NE.AND P0, PT, R0, 0x1, PT ;  /* 0x000000010000780c */ /* 0x001fe40003f05270 */
[----:B---3--:R-:W-:-:S11]  /*cf80*/  ISETP.NE.AND P1, PT, R16, 0x1, PT ;  /* 0x000000011000780c */ /* 0x008fd60003f25270 */
        /* <DEDUP_REMOVED lines=11> */
[----:B---3--:R-:W-:Y:S01]  /*d040*/  IMAD R2, R0, UR4, RZ ;  /* 0x0000000400027c24 */ /* 0x008fe2000f8e02ff */
[----:B------:R-:W-:-:S03]  /*d050*/  UIADD3 UR4, UR36, 0x1e400, URZ ;  /* 0x0001e40024047890 */ /* 0x000fc6000fffe03f */
[----:B------:R-:W-:Y:S01]  /*d060*/  IMAD.MOV R3, RZ, RZ, -R5 ;  /* 0x000000ffff037224 */ /* 0x000fe200078e0a05 */
[----:B------:R2:W-:Y:S01]  /*d070*/  STL [R1+0x14], R5 ;  /* 0x0000140501007387 */ /* 0x0005e20000100800 */
[----:B------:R-:W-:Y:S01]  /*d080*/  VIADD R0, R2, 0xaf ;  /* 0x000000af02007836 */ /* 0x000fe20000000000 */
[----:B------:R-:W-:Y:S01]  /*d090*/  ULOP3.LUT UP0, URZ, UR4, 0x3ff, URZ, 0xc0, !UPT ;  /* 0x000003ff043f7892 */ /* 0x000fe2000f80c03f */
[----:B------:R-:W-:Y:S01]  /*d0a0*/  IMAD R16, R16, R3, R4 ;  /* 0x0000000310107224 */ /* 0x000fe200078e0204 */
[----:B------:R2:W-:Y:S01]  /*d0b0*/  STL [R1+0x28], R2 ;  /* 0x0000280201007387 */ /* 0x0005e20000100800 */
[----:B------:R-:W-:-:S03]  /*d0c0*/  IMAD.HI R0, R0, 0x2e8ba2e9, RZ ;  /* 0x2e8ba2e900007827 */ /* 0x000fc600078e02ff */
[----:B------:R-:W-:Y:S02]  /*d0d0*/  PLOP3.LUT P0, PT, PT, PT, UP0, 0x80, 0x0 ;  /* 0x000000000000781c */ /* 0x000fe40003f0f008 */
[----:B------:R-:W-:-:S04]  /*d0e0*/  SHF.R.U32.HI R3, RZ, 0x1f, R0 ;  /* 0x0000001fff037819 */ /* 0x000fc80000011600 */
[----:B------:R-:W-:-:S05]  /*d0f0*/  LEA.HI.SX32 R0, R0, R3, 0x1b ;  /* 0x0000000300007211 */ /* 0x000fca00078fdaff */
[----:B------:R2:W-:Y:S02]  /*d100*/  STL [R1+0x20], R0 ;  /* 0x0000200001007387 */ /* 0x0005e40000100800 */
[----:B-1----:R-:W-:Y:S05]  /*d110*/  @!P0 BRA `(.L_x_6726) ;  /* 0x0000000000408947 */ /* 0x002fea0003800000 */
        /* <DEDUP_REMOVED lines=16> */
.L_x_6726:
        /* <DEDUP_REMOVED lines=8> */
[----:B--2---:R0:W2:Y:S01]  /*d2a0*/  LDC.64 R2, c[0x4][R17] ;  /* 0x0100000011027b82 */ /* 0x0040a20000000a00 */
        /* <DEDUP_REMOVED lines=10> */
[----:B-12---:R-:W-:Y:S05]  /*d350*/  CALL.ABS.NOINC R2 ;  /* 0x0000000002007343 */ /* 0x006fea0003c00000 */
.L_x_6728:
        /* <DEDUP_REMOVED lines=15> */
.L_x_6727:
[----:B--2---:R-:W2:Y:S01]  /*d450*/  LDL R2, [R1+0x20] ;  /* 0x0000200001027983 */ /* 0x004ea20000100800 */
[----:B------:R-:W-:-:S03]  /*d460*/  ULDC.64 UR4, c[0x0][0x9f8] ;  /* 0x00027e0000047ab9 */ /* 0x000fc60000000a00 */
[----:B------:R-:W3:Y:S01]  /*d470*/  LDL R0, [R1+0x14] ;  /* 0x0000140001007983 */ /* 0x000ee20000100800 */
[----:B------:R-:W-:Y:S01]  /*d480*/  ISETP.NE.U32.AND P0, PT, RZ, UR4, PT ;  /* 0x00000004ff007c0c */ /* 0x000fe2000bf05070 */
[----:B------:R-:W-:-:S03]  /*d490*/  ULDC.64 UR6, c[0x0][0x208] ;  /* 0x0000820000067ab9 */ /* 0x000fc60000000a00 */
[----:B------:R-:W-:Y:S01]  /*d4a0*/  ISETP.NE.AND.EX P0, PT, RZ, UR5, PT, P0 ;  /* 0x00000005ff007c0c */ /* 0x000fe2000bf05300 */
[----:B--2---:R-:W-:-:S12]  /*d4b0*/  IMAD.MOV.U32 R17, RZ, RZ, R2 ;  /* 0x000000ffff117224 */ /* 0x004fd800078e0002 */
[----:B------:R-:W0:Y:S01]  /*d4c0*/  @P0 LDC.64 R2, c[0x0][0x9f8] ;  /* 0x00027e00ff020b82 */ /* 0x000e220000000a00 */
[----:B---3--:R-:W-:Y:S02]  /*d4d0*/  IMAD.MOV.U32 R7, RZ, RZ, R0 ;  /* 0x000000ffff077224 */ /* 0x008fe400078e0000 */
[----:B0-----:R-:W-:-:S05]  /*d4e0*/  @P0 IMAD.WIDE R2, R0, 0x4, R2 ;  /* 0x0000000400020825 */ /* 0x001fca00078e0202 */
[----:B------:R0:W2:Y:S01]  /*d4f0*/  @P0 LDG.E R7, desc[UR6][R2.64] ;  /* 0x0000000602070981 */ /* 0x0000a2000c1e1900 */
[----:B------:R-:W-:Y:S01]  /*d500*/  VIADD R9, R17, 0xffffffff ;  /* 0xffffffff11097836 */ /* 0x000fe20000000000 */
[----:B------:R-:W-:Y:S01]  /*d510*/  UMOV UR4, 0xffffffff ;  /* 0xffffffff00047882 */ /* 0x000fe20000000000 */
[----:B------:R-:W-:Y:S01]  /*d520*/  LOP3.LUT R19, R19, 0xfffffffe, RZ, 0xc0, !PT ;  /* 0xfffffffe13137812 */ /* 0x000fe200078ec0ff */
[----:B0-----:R-:W0:Y:S02]  /*d530*/  LDC.64 R2, c[0x0][0x418] ;  /* 0x00010600ff027b82 */ /* 0x001e240000000a00 */
[----:B0-----:R-:W-:-:S04]  /*d540*/  ISETP.NE.U32.AND P0, PT, R2, RZ, PT ;  /* 0x000000ff0200720c */ /* 0x001fc80003f05070 */
[----:B------:R-:W-:-:S13]  /*d550*/  ISETP.NE.AND.EX P1, PT, R3, RZ, PT, P0 ;  /* 0x000000ff0300720c */ /* 0x000fda0003f25300 */
[----:B------:R-:W-:Y:S02]  /*d560*/  @P1 LOP3.LUT R19, R19, 0x1, RZ, 0xfc, !PT ;  /* 0x0000000113131812 */ /* 0x000fe400078efcff */
[----:B--2---:R-:W-:Y:S01]  /*d570*/  SHF.R.S32.HI R8, RZ, 0x1f, R7 ;  /* 0x0000001fff087819 */ /* 0x004fe20000011407 */
[----:B------:R0:W-:Y:S01]  /*d580*/  STL [R1], R7 ;  /* 0x0000000701007387 */ /* 0x0001e20000100800 */
[----:B------:R-:W-:-:S03]  /*d590*/  SEL R17, R7, RZ, !P1 ;  /* 0x000000ff07117207 */ /* 0x000fc60004800000 */
[----:B------:R0:W-:Y:S04]  /*d5a0*/  STL [R1+0x18], R9 ;  /* 0x0000180901007387 */ /* 0x0001e80000100800 */
[----:B------:R0:W-:Y:S01]  /*d5b0*/  STL [R1+0xc], R8 ;  /* 0x00000c0801007387 */ /* 0x0001e20000100800 */
[----:B------:R-:W-:Y:S05]  /*d5c0*/  BRA.DIV UR4, `(.L_x_6729) ;  /* 0x0000003604e47947 */ /* 0x000fea000b800000 */
[----:B------:R-:W2:Y:S02]  /*d5d0*/  S2R R0, SR_TID.X ;  /* 0x0000000000007919 */ /* 0x000ea40000002100 */
[----:B--2---:R-:W-:-:S04]  /*d5e0*/  SHF.R.U32.HI R0, RZ, 0x5, R0 ;  /* 0x00000005ff007819 */ /* 0x004fc80000011600 */
[----:B------:R-:W-:-:S05]  /*d5f0*/  LOP3.LUT R0, R0, 0x3, RZ, 0xc0, !PT ;  /* 0x0000000300007812 */ /* 0x000fca00078ec0ff */
[----:B------:R2:W3:Y:S02]  /*d600*/  SHFL.IDX PT, R14, R0, RZ, 0x1f ;  /* 0x00001fff000e7589 */ /* 0x0004e400000e0000 */
.L_x_6814:
        /* <DEDUP_REMOVED lines=8> */
.L_x_6817:
[----:B------:R-:W-:Y:S05]  /*d690*/  @!P6 BRA `(.L_x_6730) ;  /* 0x000000040000e947 */ /* 0x000fea0003800000 */
[----:B------:R3:W-:Y:S01]  /*d6a0*/  STL [R1+0x8], R9 ;  /* 0x0000080901007387 */ /* 0x0007e20000100800 */
[----:B------:R-:W-:Y:S01]  /*d6b0*/  IMAD.MOV.U32 R17, RZ, RZ, R7 ;  /* 0x000000ffff117224 */ /* 0x000fe200078e0007 */
[----:B------:R-:W-:Y:S06]  /*d6c0*/  @!P1 BRA `(.L_x_6732) ;  /* 0x0000000000509947 */ /* 0x000fec0003800000 */
[----:B------:R-:W4:Y:S01]  /*d6d0*/  LDC R6, c[0x0][0x43c] ;  /* 0x00010f00ff067b82 */ /* 0x000f220000000800 */
[----:B--2---:R-:W-:Y:S01]  /*d6e0*/  IMAD.MOV.U32 R0, RZ, RZ, R9 ;  /* 0x000000ffff007224 */ /* 0x004fe200078e0009 */
[----:B------:R-:W-:Y:S01]  /*d6f0*/  ULDC.64 UR4, c[0x0][0x428] ;  /* 0x00010a0000047ab9 */ /* 0x000fe20000000a00 */
[----:B------:R-:W-:Y:S01]  /*d700*/  ULDC.64 UR6, c[0x0][0x208] ;  /* 0x0000820000067ab9 */ /* 0x000fe20000000a00 */
[----:B----4-:R-:W-:-:S13]  /*d710*/  ISETP.NE.AND P0, PT, R6, 0x1, PT ;  /* 0x000000010600780c */ /* 0x010fda0003f05270 */
[----:B------:R-:W2:Y:S02]  /*d720*/  @P0 LDC.64 R4, c[0x0][0x440] ;  /* 0x00011000ff040b82 */ /* 0x000ea40000000a00 */
        /* <DEDUP_REMOVED lines=13> */
[----:B------:R4:W5:Y:S02]  /*d800*/  LDG.E R17, desc[UR6][R2.64] ;  /* 0x0000000602117981 */ /* 0x000964000c1e1900 */
.L_x_6732:
[----:B----4-:R-:W4:Y:S01]  /*d810*/  LDL R2, [R1+0x4] ;  /* 0x0000040001027983 */ /* 0x010f220000100800 */
[----:B--2---:R-:W-:Y:S02]  /*d820*/  LEA R0, R18, UR36, 0x3 ;  /* 0x0000002412007c11 */ /* 0x004fe4000f8e18ff */
[----:B----4-:R-:W-:-:S04]  /*d830*/  SHF.L.U32 R2, R2, 0x1f, RZ ;  /* 0x0000001f02027819 */ /* 0x010fc800000006ff */
[----:B------:R-:W2:Y:S02]  /*d840*/  SYNCS.PHASECHK.TRANS64.TRYWAIT P0, [R0+URZ+0x34840], R2 ;  /* 0x03484002000075a7 */ /* 0x000ea4000800017f */
[----:B--2---:R-:W-:Y:S05]  /*d850*/  @!P0 BRA `(.L_x_6733) ;  /* 0x0000003400948947 */ /* 0x004fea0003800000 */
.L_x_6818:
[----:B------:R-:W4:Y:S02]  /*d860*/  S2R R3, SR_TID.X ;  /* 0x0000000000037919 */ /* 0x000f240000002100 */
[----:B----4-:R-:W-:-:S04]  /*d870*/  LOP3.LUT R3, R3, 0x7f, RZ, 0xc0, !PT ;  /* 0x0000007f03037812 */ /* 0x010fc800078ec0ff */
[----:B------:R-:W-:-:S13]  /*d880*/  ISETP.NE.AND P0, PT, R3, RZ, PT ;  /* 0x000000ff0300720c */ /* 0x000fda0003f05270 */
        /* <DEDUP_REMOVED lines=8> */
.L_x_6734:
[----:B--2---:R-:W2:Y:S01]  /*d910*/  LDL R2, [R1+0x8] ;  /* 0x0000080001027983 */ /* 0x004ea20000100800 */
        /* <DEDUP_REMOVED lines=9> */
[----:B------:R-:W-:-:S02]  /*d9b0*/  PLOP3.LUT P0, PT, PT, PT, PT, 0x80, 0x0 ;  /* 0x000000000000781c */ /* 0x000fc40003f0f070 */
[----:B------:R-:W-:Y:S02]  /*d9c0*/  LOP3.LUT R19, R19, 0xfffffffd, RZ, 0xc0, !PT ;  /* 0xfffffffd13137812 */ /* 0x000fe400078ec0ff */
[----:B------:R-:W-:Y:S02]  /*d9d0*/  UIMAD UR6, UR6, 0xb000, UR36 ;  /* 0x0000b000060678a4 */ /* 0x000fe4000f8e0224 */
[----:B------:R-:W-:Y:S02]  /*d9e0*/  UIADD3 UR9, UR9, 0x34830, URZ ;  /* 0x0003483009097890 */ /* 0x000fe4000fffe03f */
[----:B------:R-:W-:Y:S02]  /*d9f0*/  UIADD3 UR8, UR6, 0x1e400, URZ ;  /* 0x0001e40006087890 */ /* 0x000fe4000fffe03f */
[----:B------:R-:W-:-:S03]  /*da00*/  UIADD3 UR14, UR6, 0x23c00, URZ ;  /* 0x00023c00060e7890 */ /* 0x000fc6000fffe03f */
[----:B------:R-:W-:Y:S01]  /*da10*/  UMOV UR6, 0x0 ;  /* 0x0000000000067882 */ /* 0x000fe20000000000 */
[----:B------:R-:W-:Y:S02]  /*da20*/  @P0 LOP3.LUT R19, R19, 0x2, RZ, 0xfc, !PT ;  /* 0x0000000213130812 */ /* 0x000fe400078efcff */
[----:B--2---:R-:W-:-:S13]  /*da30*/  R2UR UR11, R2 ;  /* 0x00000000020b72ca */ /* 0x004fda00000e0000 */
[----:B------:R-:W-:-:S09]  /*da40*/  UIMAD UR11, UR11, 0xb0, URZ ;  /* 0x000000b00b0b78a4 */ /* 0x000fd2000f8e023f */
[----:B------:R2:W-:Y:S02]  /*da50*/  UTMALDG.4D [UR8], [UR4], desc[UR6] ;  /* 0x00000608040075b4 */ /* 0x0005e40008019000 */
[----:B--2---:R-:W-:Y:S01]  /*da60*/  UMOV UR8, UR14 ;  /* 0x0000000e00087c82 */ /* 0x004fe20008000000 */
[----:B------:R-:W-:Y:S02]  /*da70*/  UMOV UR10, UR15 ;  /* 0x0000000f000a7c82 */ /* 0x000fe40008000000 */
[----:B------:R4:W-:Y:S02]  /*da80*/  UTMALDG.4D [UR8], [UR4], desc[UR6] ;  /* 0x00000608040075b4 */ /* 0x0009e40008019000 */
[----:B----4-:R-:W-:Y:S01]  /*da90*/  NOP ;  /* 0x0000000000007918 */ /* 0x010fe20000000000 */
.L_x_6730:
        /* <DEDUP_REMOVED lines=22> */
.L_x_6735:
[----:B------:R-:W4:Y:S01]  /*dc00*/  LDL.LU R5, [R1+0x14] ;  /* 0x0000140001057983 */ /* 0x000f220000300800 */
[----:B--2---:R-:W-:Y:S01]  /*dc10*/  SHF.R.S32.HI R0, RZ, 0x1f, R16 ;  /* 0x0000001fff007819 */ /* 0x004fe20000011410 */
        /* <DEDUP_REMOVED lines=48> */
[----:B------:R-:W-:Y:S01]  /*df20*/  IMAD R5, R5, UR4, RZ ;  /* 0x0000000405057c24 */ /* 0x000fe2000f8e02ff */
[----:B------:R-:W-:Y:S01]  /*df30*/  LOP3.LUT R9, R9, 0x40, RZ, 0xfc, !PT ;  /* 0x0000004009097812 */ /* 0x000fe200078efcff */
[----:B------:R-:W-:Y:S01]  /*df40*/  IMAD.WIDE.U32 R2, R0, UR4, R2 ;  /* 0x0000000400027c25 */ /* 0x000fe2000f8e0002 */
[----:B------:R-:W-:-:S02]  /*df50*/  ULDC UR4, c[0x0][0x2b8] ;  /* 0x0000ae0000047ab9 */ /* 0x000fc40000000800 */
[----:B------:R-:W-:Y:S01]  /*df60*/  ISETP.GE.AND P1, PT, R9, UR4, PT ;  /* 0x0000000409007c0c */ /* 0x000fe2000bf26270 */
[----:B------:R-:W-:Y:S01]  /*df70*/  IMAD R5, R0, UR5, R5 ;  /* 0x0000000500057c24 */ /* 0x000fe2000f8e0205 */
[----:B------:R0:W5:Y:S01]  /*df80*/  LDL R9, [R1+0x10] ;  /* 0x0000100001097983 */ /* 0x0001620000100800 */
[----:B------:R-:W-:Y:S02]  /*df90*/  LEA R0, P2, R2, UR6, 0x1 ;  /* 0x0000000602007c11 */ /* 0x000fe4000f8408ff */
[----:B------:R-:W-:Y:S01]  /*dfa0*/  IMAD.IADD R5, R3, 0x1, R5 ;  /* 0x0000000103057824 */ /* 0x000fe200078e0205 */
[----:B------:R-:W-:Y:S01]  /*dfb0*/  ISETP.GE.AND P0, PT, R10, UR4, PT ;  /* 0x000000040a007c0c */ /* 0x000fe2000bf06270 */
[----:B------:R-:W-:-:S03]  /*dfc0*/  UMOV UR4, 0xffffffff ;  /* 0xffffffff00047882 */ /* 0x000fc60000000000 */
[----:B------:R-:W-:Y:S01]  /*dfd0*/  LEA.HI.X R2, R2, UR7, R5, 0x1, P2 ;  /* 0x0000000702027c11 */ /* 0x000fe200090f0c05 */
[----:B0-----:R-:W-:Y:S08]  /*dfe0*/  BRA.DIV UR4, `(.L_x_6736) ;  /* 0x0000002e04c47947 */ /* 0x001ff0000b800000 */
[----:B------:R-:W0:Y:S01]  /*dff0*/  S2R R6, SR_TID.X ;  /* 0x0000000000067919 */ /* 0x000e220000002100 */
[----:B------:R-:W-:Y:S01]  /*e000*/  ULDC UR4, c[0x0][0x288] ;  /* 0x0000a20000047ab9 */ /* 0x000fe20000000800 */
[----:B------:R-:W-:Y:S01]  /*e010*/  ULDC.64 UR6, c[0x0][0x208] ;  /* 0x0000820000067ab9 */ /* 0x000fe20000000a00 */
[----:B------:R-:W-:Y:S01]  /*e020*/  IMAD R3, R8, UR4, RZ ;  /* 0x0000000408037c24 */ /* 0x000fe2000f8e02ff */
[----:B------:R-:W-:Y:S04]  /*e030*/  SHFL.IDX PT, R7, R2, RZ, 0x181f ;  /* 0x00181fff02077589 */ /* 0x000fe800000e0000 */
[----:B------:R-:W-:Y:S01]  /*e040*/  SHFL.IDX PT, R8, R2, 0x1, 0x181f ;  /* 0x00381f0002087f89 */ /* 0x000fe200000e0000 */
[----:B0-----:R-:W-:-:S04]  /*e050*/  LOP3.LUT R6, R6, 0x7f, RZ, 0xc0, !PT ;  /* 0x0000007f06067812 */ /* 0x001fc800078ec0ff */
[----:B------:R-:W-:-:S05]  /*e060*/  SHF.R.U32.HI R6, RZ, 0x3, R6 ;  /* 0x00000003ff067819 */ /* 0x000fca0000011606 */
[----:B------:R-:W-:Y:S02]  /*e070*/  IMAD.IADD R4, R6, 0x1, R4 ;  /* 0x0000000106047824 */ /* 0x000fe400078e0204 */
[----:B------:R-:W0:Y:S02]  /*e080*/  SHFL.IDX PT, R6, R0, RZ, 0x181f ;  /* 0x00181fff00067589 */ /* 0x000e2400000e0000 */
[C---:B------:R-:W-:Y:S01]  /*e090*/  VIADD R5, R4.reuse, 0x10 ;  /* 0x0000001004057836 */ /* 0x040fe20000000000 */
[----:B------:R-:W-:-:S04]  /*e0a0*/  ISETP.GE.AND P4, PT, R4, R3, PT ;  /* 0x000000030400720c */ /* 0x000fc80003f86270 */
[----:B------:R-:W-:Y:S02]  /*e0b0*/  ISETP.GE.AND P2, PT, R5, R3, PT ;  /* 0x000000030500720c */ /* 0x000fe40003f46270 */
[----:B------:R-:W1:Y:S07]  /*e0c0*/  SHFL.IDX PT, R5, R0, 0x1, 0x181f ;  /* 0x00381f0000057f89 */ /* 0x000e6e00000e0000 */
[----:B0-----:R-:W-:-:S05]  /*e0d0*/  @!P4 LEA R6, P3, R10, R6, 0x1 ;  /* 0x000000060a06c211 */ /* 0x001fca00078608ff */
[----:B------:R-:W-:Y:S01]  /*e0e0*/  @!P4 IMAD.X R7, RZ, RZ, R7, P3 ;  /* 0x000000ffff07c224 */ /* 0x000fe200018e0607 */
[----:B-1----:R-:W-:-:S04]  /*e0f0*/  @!P2 LEA R5, P3, R10, R5, 0x1 ;  /* 0x000000050a05a211 */ /* 0x002fc800078608ff */
[----:B-----5:R-:W-:Y:S04]  /*e100*/  @!P4 LDGSTS.E.BYPASS.LTC128B.128 [R9+0x16400], desc[UR6][R6.64], !P0 ;  /* 0x164000000609cfae */ /* 0x020fe8000c101d46 */
[----:B------:R0:W-:Y:S02]  /*e110*/  @!P4 LDGSTS.E.BYPASS.LTC128B.128 [R9+0x1a400], desc[UR6][R6.64+0x80], !P1 ;  /* 0x1a4000800609cfae */ /* 0x0001e4000c901d46 */
[----:B0-----:R-:W-:-:S04]  /*e120*/  @!P2 IMAD.X R6, RZ, RZ, R8, P3 ;  /* 0x000000ffff06a224 */ /* 0x001fc800018e0608 */
[----:B------:R-:W-:Y:S02]  /*e130*/  @!P2 IMAD.MOV.U32 R7, RZ, RZ, R6 ;  /* 0x000000ffff07a224 */ /* 0x000fe400078e0006 */
[----:B------:R-:W-:Y:S02]  /*e140*/  @!P2 IMAD.MOV.U32 R6, RZ, RZ, R5 ;  /* 0x000000ffff06a224 */ /* 0x000fe400078e0005 */
[----:B------:R-:W-:-:S03]  /*e150*/  VIADD R5, R4, 0x20 ;  /* 0x0000002004057836 */ /* 0x000fc60000000000 */
        /* <DEDUP_REMOVED lines=40> */
[----:B0-----:R-:W0:Y:S04]  /*e3e0*/  SHFL.IDX PT, R6, R0, 0x6, 0x181f ;  /* 0x00d81f0000067f89 */ /* 0x001e2800000e0000 */
[----:B------:R-:W1:Y:S02]  /*e3f0*/  SHFL.IDX PT, R0, R0, 0x7, 0x181f ;  /* 0x00f81f0000007f89 */ /* 0x000e6400000e0000 */
[----:B0-----:R-:W-:-:S05]  /*e400*/  @!P2 LEA R6, P3, R10, R6, 0x1 ;  /* 0x000000060a06a211 */ /* 0x001fca00078608ff */
[----:B------:R-:W-:-:S04]  /*e410*/  @!P2 IMAD.X R5, RZ, RZ, R5, P3 ;  /* 0x000000ffff05a224 */ /* 0x000fc800018e0605 */
[----:B------:R-:W-:Y:S02]  /*e420*/  @!P2 IMAD.MOV.U32 R7, RZ, RZ, R5 ;  /* 0x000000ffff07a224 */ /* 0x000fe400078e0005 */
[----:B------:R0:W2:Y:S04]  /*e430*/  SHFL.IDX PT, R5, R2, 0x7, 0x181f ;  /* 0x00f81f0002057f89 */ /* 0x0000a800000e0000 */
[----:B------:R0:W-:Y:S04]  /*e440*/  @!P2 LDGSTS.E.BYPASS.LTC128B.128 [R9+0x19400], desc[UR6][R6.64], !P0 ;  /* 0x194000000609afae */ /* 0x0001e8000c101d46 */
[----:B-1----:R0:W-:Y:S02]  /*e450*/  @!P2 LDGSTS.E.BYPASS.LTC128B.128 [R9+0x1d400], desc[UR6][R6.64+0x80], !P1 ;  /* 0x1d4000800609afae */ /* 0x0021e4000c901d46 */
.L_x_6835:
[----:B------:R-:W-:Y:S01]  /*e460*/  VIADD R4, R4, 0x70 ;  /* 0x0000007004047836 */ /* 0x000fe20000000000 */
[----:B------:R-:W-:Y:S04]  /*e470*/  BSSY B0, `(.L_x_6737) ;  /* 0x000000b000007945 */ /* 0x000fe80003800000 */
[----:B------:R-:W-:-:S13]  /*e480*/  ISETP.GE.AND P2, PT, R4, R3, PT ;  /* 0x000000030400720c */ /* 0x000fda0003f46270 */
[----:B------:R-:W-:Y:S05]  /*e490*/  @P2 BRA `(.L_x_6738) ;  /* 0x0000000000202947 */ /* 0x000fea0003800000 */
[----:B0-----:R-:W-:Y:S01]  /*e4a0*/  LEA R2, P2, R10, R0, 0x1 ;  /* 0x000000000a027211 */ /* 0x001fe200078408ff */
[----:B------:R-:W-:-:S04]  /*e4b0*/  ULDC.64 UR4, c[0x0][0x208] ;  /* 0x0000820000047ab9 */ /* 0x000fc80000000a00 */
[----:B--2---:R-:W-:-:S05]  /*e4c0*/  IMAD.X R3, RZ, RZ, R5, P2 ;  /* 0x000000ffff037224 */ /* 0x004fca00010e0605 */
[----:B------:R-:W-:Y:S01]  /*e4d0*/  @!PT LDS RZ, [RZ] ;  /* 0x00000000fffff984 */ /* 0x000fe20000000800 */
[----:B------:R-:W-:Y:S01]  /*e4e0*/  @!PT LDS RZ, [RZ] ;  /* 0x00000000fffff984 */ /* 0x000fe20000000800 */
[----:B------:R-:W-:Y:S01]  /*e4f0*/  @!PT LDS RZ, [RZ] ;  /* 0x00000000fffff984 */ /* 0x000fe20000000800 */
[----:B------:R1:W-:Y:S04]  /*e500*/  LDGSTS.E.BYPASS.LTC128B.128 [R9+0x19c00], desc[UR4][R2.64], !P0 ;  /* 0x19c0000002097fae */ /* 0x0003e8000c101d44 */
[----:B------:R1:W-:Y:S02]  /*e510*/  LDGSTS.E.BYPASS.LTC128B.128 [R9+0x1dc00], desc[UR4][R2.64+0x80], !P1 ;  /* 0x1dc0008002097fae */ /* 0x0003e4000c901d44 */
.L_x_6738:
[----:B------:R-:W-:Y:S05]  /*e520*/  BSYNC B0 ;  /* 0x0000000000007941 */ /* 0x000fea0003800000 */
.L_x_6737:
[----:B01----:R-:W3:Y:S01]  /*e530*/  LDL R2, [R1+0x2c] ;  /* 0x00002c0001027983 */ /* 0x003ee20000100800 */
        /* <DEDUP_REMOVED lines=10> */
[----:B------:R-:W0:Y:S01]  /*e5e0*/  SYNCS.PHASECHK.TRANS64.TRYWAIT P0, [UR36+0x34820], R0 ;  /* 0x03482000ff0075a7 */ /* 0x000e220008000164 */
[----:B---3--:R-:W-:Y:S01]  /*e5f0*/  ISETP.GE.AND P1, PT, R2, 0xb1, PT ;  /* 0x000000b10200780c */ /* 0x008fe20003f26270 */
[----:B0-----:R-:W-:-:S12]  /*e600*/  @!P0 BRA `(.L_x_6740) ;  /* 0x0000003000f08947 */ /* 0x001fd80003800000 */
.L_x_6836:
[----:B------:R-:W-:Y:S05]  /*e610*/  BSYNC B0 ;  /* 0x0000000000007941 */ /* 0x000fea0003800000 */
.L_x_6739:
[----:B------:R-:W-:Y:S01]  /*e620*/  VIADD R9, R11, 0x34800 ;  /* 0x000348000b097836 */ /* 0x000fe20000000000 */
[----:B------:R-:W-:Y:S06]  /*e630*/  @!P1 BRA `(.L_x_6741) ;  /* 0x0000001c00489947 */ /* 0x000fec0003800000 */
[----:B------:R-:W3:Y:S01]  /*e640*/  LDL R2, [R1+0x20] ;  /* 0x0000200001027983 */ /* 0x000ee20000100800 */
[----:B0-----:R-:W-:Y:S02]  /*e650*/  IMAD.MOV.U32 R0, RZ, RZ, 0x1 ;  /* 0x00000001ff007424 */ /* 0x001fe400078e00ff */
[----:B---3--:R-:W-:-:S05]  /*e660*/  IMAD.MOV R10, RZ, RZ, -R2 ;  /* 0x000000ffff0a7224 */ /* 0x008fca00078e0a02 */
[----:B------:R-:W-:-:S05]  /*e670*/  VIADDMNMX R10, R10, R0, 0xffffffff, !PT ;  /* 0xffffffff0a0a7446 */ /* 0x000fca0007800100 */
[----:B------:R-:W-:-:S05]  /*e680*/  IMAD.IADD R0, R2, 0x1, R10 ;  /* 0x0000000102007824 */ /* 0x000fca00078e020a */
[----:B------:R-:W-:-:S04]  /*e690*/  LOP3.LUT R0, R0, 0x1, RZ, 0xc0, !PT ;  /* 0x0000000100007812 */ /* 0x000fc800078ec0ff */
[----:B------:R-:W-:Y:S01]  /*e6a0*/  ISETP.NE.U32.AND P0, PT, R0, 0x1, PT ;  /* 0x000000010000780c */ /* 0x000fe20003f05070 */
[----:B------:R-:W-:-:S12]  /*e6b0*/  VIADD R0, R2, 0xfffffffe ;  /* 0xfffffffe02007836 */ /* 0x000fd80000000000 */
[----:B------:R-:W-:Y:S05]  /*e6c0*/  @P0 BRA `(.L_x_6742) ;  /* 0x0000000800640947 */ /* 0x000fea0003800000 */
[----:B------:R-:W3:Y:S01]  /*e6d0*/  LDL R2, [R1+0x4] ;  /* 0x0000040001027983 */ /* 0x000ee20000100800 */
[----:B------:R-:W-:Y:S01]  /*e6e0*/  LOP3.LUT P2, RZ, R19, 0x2, RZ, 0xc0, !PT ;  /* 0x0000000213ff7812 */ /* 0x000fe2000784c0ff */
[----:B------:R-:W-:Y:S01]  /*e6f0*/  VIADD R4, R18, 0x1 ;  /* 0x0000000112047836 */ /* 0x000fe20000000000 */
        /* <DEDUP_REMOVED lines=12> */
[----:B------:R-:W4:Y:S01]  /*e7c0*/  LDL R7, [R1] ;  /* 0x0000000001077983 */ /* 0x000f220000100800 */
[----:B------:R-:W-:Y:S01]  /*e7d0*/  ULDC.64 UR6, c[0x0][0x208] ;  /* 0x0000820000067ab9 */ /* 0x000fe20000000a00 */
[----:B0-----:R-:W-:-:S13]  /*e7e0*/  ISETP.NE.AND P0, PT, R6, 0x1, PT ;  /* 0x000000010600780c */ /* 0x001fda0003f05270 */
[----:B------:R-:W2:Y:S02]  /*e7f0*/  @P0 LDC.64 R2, c[0x0][0x440] ;  /* 0x00011000ff020b82 */ /* 0x000ea40000000a00 */
[----:B--2---:R-:W-:-:S04]  /*e800*/  @P0 IMAD.HI.U32 R5, R0, R2, RZ ;  /* 0x0000000200050227 */ /* 0x004fc800078e00ff */
        /* <DEDUP_REMOVED lines=13> */
.L_x_6745:
[----:B------:R-:W-:Y:S01]  /*e8e0*/  LEA R3, R4, UR36, 0x3 ;  /* 0x0000002404037c11 */ /* 0x000fe2000f8e18ff */
[----:B------:R-:W-:Y:S01]  /*e8f0*/  BSSY B1, `(.L_x_6746) ;  /* 0x0000004000017945 */ /* 0x000fe20003800000 */
[----:B------:R-:W-:-:S04]  /*e900*/  SHF.L.U32 R2, R8, 0x1f, RZ ;  /* 0x0000001f08027819 */ /* 0x000fc800000006ff */
[----:B------:R-:W1:Y:S02]  /*e910*/  SYNCS.PHASECHK.TRANS64.TRYWAIT P0, [R3+URZ+0x34840], R2 ;  /* 0x03484002030075a7 */ /* 0x000e64000800017f */
[----:B-1----:R-:W-:Y:S05]  /*e920*/  @!P0 BRA `(.L_x_6747) ;  /* 0x00000030003c8947 */ /* 0x002fea0003800000 */
.L_x_6837:
[----:B------:R-:W-:Y:S05]  /*e930*/  BSYNC B1 ;  /* 0x0000000000017941 */ /* 0x000fea0003800000 */
.L_x_6746:
[----:B--2---:R-:W2:Y:S01]  /*e940*/  S2R R5, SR_TID.X ;  /* 0x0000000000057919 */ /* 0x004ea20000002100 */
        /* <DEDUP_REMOVED lines=11> */
.L_x_6749:
[----:B------:R-:W-:Y:S05]  /*ea00*/  BSYNC B1 ;  /* 0x0000000000017941 */ /* 0x000fea0003800000 */
.L_x_6748:
[----:B------:R-:W-:Y:S01]  /*ea10*/  IMAD.MOV.U32 R14, RZ, RZ, RZ ;  /* 0x000000ffff0e7224 */ /* 0x000fe200078e00ff */
[----:B------:R-:W-:Y:S01]  /*ea20*/  UIADD3 UR4, UP0, UR38, 0x370, URZ ;  /* 0x0000037026047890 */ /* 0x000fe2000ff1e03f */
[----:B-1----:R-:W-:Y:S01]  /*ea30*/  IMAD R2, R4, 0xb000, R11 ;  /* 0x0000b00004027824 */ /* 0x002fe200078e020b */
[----:B------:R-:W-:Y:S01]  /*ea40*/  PLOP3.LUT P0, PT, PT, PT, PT, 0x80, 0x0 ;  /* 0x000000000000781c */ /* 0x000fe20003f0f070 */
[----:B------:R-:W-:Y:S01]  /*ea50*/  VIADD R3, R3, 0x34830 ;  /* 0x0003483003037836 */ /* 0x000fe20000000000 */
[----:B------:R-:W-:Y:S01]  /*ea60*/  R2UR UR10, R14 ;  /* 0x000000000e0a72ca */ /* 0x000fe200000e0000 */
[----:B------:R-:W-:Y:S01]  /*ea70*/  IMAD R5, R0, 0xb0, RZ ;  /* 0x000000b000057824 */ /* 0x000fe200078e02ff */
[----:B------:R-:W-:Y:S01]  /*ea80*/  UIADD3.X UR5, URZ, UR39, URZ, UP0, !UPT ;  /* 0x000000273f057290 */ /* 0x000fe200087fe43f */
[----:B0-----:R-:W-:Y:S01]  /*ea90*/  VIADD R7, R2, 0x1e400 ;  /* 0x0001e40002077836 */ /* 0x001fe20000000000 */
[----:B------:R-:W-:Y:S01]  /*eaa0*/  UMOV UR6, 0x0 ;  /* 0x0000000000067882 */ /* 0x000fe20000000000 */
[----:B------:R-:W-:-:S10]  /*eab0*/  UMOV UR7, 0x14f00000 ;  /* 0x14f0000000077882 */ /* 0x000fd40000000000 */
.L_x_6750:
        /* <DEDUP_REMOVED lines=16> */
.L_x_6751:
        /* <DEDUP_REMOVED lines=16> */
.L_x_6838:
[----:B------:R-:W-:Y:S05]  /*ecc0*/  BSYNC B1 ;  /* 0x0000000000017941 */ /* 0x000fea0003800000 */
.L_x_6752:
        /* <DEDUP_REMOVED lines=12> */
.L_x_6755:
[----:B------:R-:W-:Y:S05]  /*ed90*/  BSYNC B1 ;  /* 0x0000000000017941 */ /* 0x000fea0003800000 */
.L_x_6754:
        /* <DEDUP_REMOVED lines=12> */
.L_x_6756:
        /* <DEDUP_REMOVED lines=15> */
.L_x_6757:
        /* <DEDUP_REMOVED lines=12> */
.L_x_6744:
[----:B------:R-:W-:Y:S05]  /*f010*/  BSYNC B0 ;  /* 0x0000000000007941 */ /* 0x000fea0003800000 */
.L_x_6743:
[----:B0-----:R-:W3:Y:S01]  /*f020*/  LDL.LU R0, [R1+0x20] ;  /* 0x0000200001007983 */ /* 0x001ee20000300800 */
[----:B------:R-:W-:-:S03]  /*f030*/  IMAD.MOV.U32 R18, RZ, RZ, R4 ;  /* 0x000000ffff127224 */ /* 0x000fc600078e0004 */
[----:B------:R0:W-:Y:S02]  /*f040*/  STL [R1+0x4], R8 ;  /* 0x0000040801007387 */ /* 0x0001e40000100800 */
[----:B0--3--:R-:W-:-:S07]  /*f050*/  VIADD R0, R0, 0xfffffffd ;  /* 0xfffffffd00007836 */ /* 0x009fce0000000000 */
.L_x_6742:
[----:B------:R-:W3:Y:S01]  /*f060*/  LDL.LU R2, [R1+0x18] ;  /* 0x0000180001027983 */ /* 0x000ee20000300800 */
[----:B------:R-:W-:Y:S01]  /*f070*/  IMAD.MOV R10, RZ, RZ, -R10 ;  /* 0x000000ffff0a7224 */ /* 0x000fe200078e0a0a */
[----:B------:R-:W-:Y:S04]  /*f080*/  BSSY B0, `(.L_x_6741) ;  /* 0x000012d000007945 */ /* 0x000fe80003800000 */
[----:B---3--:R-:W-:-:S13]  /*f090*/  ISETP.NE.AND P0, PT, R2, R10, PT ;  /* 0x0000000a0200720c */ /* 0x008fda0003f05270 */
[----:B------:R-:W-:Y:S05]  /*f0a0*/  @!P0 BRA `(.L_x_6758) ;  /* 0x0000001000a88947 */ /* 0x000fea0003800000 */
[----:B------:R-:W-:-:S07]  /*f0b0*/  IMAD.MOV.U32 R6, RZ, RZ, R17 ;  /* 0x000000ffff067224 */ /* 0x000fce00078e0011 */
.L_x_6789:
[----:B------:R-:W3:Y:S01]  /*f0c0*/  LDL R2, [R1+0x4] ;  /* 0x0000040001027983 */ /* 0x000ee20000100800 */
[----:B------:R-:W-:Y:S01]  /*f0d0*/  LOP3.LUT P1, RZ, R19, 0x2, RZ, 0xc0, !PT ;  /* 0x0000000213ff7812 */ /* 0x000fe2000782c0ff */
[----:B------:R-:W-:Y:S01]  /*f0e0*/  VIADD R4, R18, 0x1 ;  /* 0x0000000112047836 */ /* 0x000fe20000000000 */
[----:B------:R-:W-:Y:S04]  /*f0f0*/  BSSY B1, `(.L_x_6759) ;  /* 0x000008f000017945 */ /* 0x000fe80003800000 */
[----:B------:R-:W-:-:S04]  /*f100*/  ISETP.NE.AND P0, PT, R4, 0x2, PT ;  /* 0x000000020400780c */ /* 0x000fc80003f05270 */
[----:B--2---:R-:W-:Y:S02]  /*f110*/  SEL R5, RZ, 0x1, P0 ;  /* 0x00000001ff057807 */ /* 0x004fe40000000000 */
[----:B------:R-:W-:Y:S02]  /*f120*/  SEL R4, R4, RZ, P0 ;  /* 0x000000ff04047207 */ /* 0x000fe40000000000 */
[----:B---3--:R-:W-:Y:S01]  /*f130*/  LOP3.LUT R5, R2, R5, RZ, 0x3c, !PT ;  /* 0x0000000502057212 */ /* 0x008fe200078e3cff */
        /* <DEDUP_REMOVED lines=25> */
.L_x_6761:
[----:B------:R-:W-:Y:S01]  /*f2d0*/  LEA R3, R4, UR36, 0x3 ;  /* 0x0000002404037c11 */ /* 0x000fe2000f8e18ff */
[----:B------:R-:W-:Y:S01]  /*f2e0*/  BSSY B2, `(.L_x_6762) ;  /* 0x0000004000027945 */ /* 0x000fe20003800000 */
[----:B------:R-:W-:-:S04]  /*f2f0*/  SHF.L.U32 R2, R5, 0x1f, RZ ;  /* 0x0000001f05027819 */ /* 0x000fc800000006ff */
[----:B------:R-:W1:Y:S02]  /*f300*/  SYNCS.PHASECHK.TRANS64.TRYWAIT P0, [R3+URZ+0x34840], R2 ;  /* 0x03484002030075a7 */ /* 0x000e64000800017f */
[----:B-1----:R-:W-:Y:S05]  /*f310*/  @!P0 BRA `(.L_x_6763) ;  /* 0x0000002400e88947 */ /* 0x002fea0003800000 */
.L_x_6839:
[----:B------:R-:W-:Y:S05]  /*f320*/  BSYNC B2 ;  /* 0x0000000000027941 */ /* 0x000fea0003800000 */
.L_x_6762:
        /* <DEDUP_REMOVED lines=12> */
.L_x_6765:
[----:B------:R-:W-:Y:S05]  /*f3f0*/  BSYNC B2 ;  /* 0x0000000000027941 */ /* 0x000fea0003800000 */
.L_x_6764:
        /* <DEDUP_REMOVED lines=8> */
[----:B------:R-:W-:Y:S01]  /*f480*/  VIADD R10, R2, 0x1e400 ;  /* 0x0001e400020a7836 */ /* 0x000fe20000000000 */
[----:B------:R-:W-:Y:S01]  /*f490*/  UMOV UR6, 0x0 ;  /* 0x0000000000067882 */ /* 0x000fe20000000000 */
[----:B------:R-:W-:-:S10]  /*f4a0*/  UMOV UR7, 0x14f00000 ;  /* 0x14f0000000077882 */ /* 0x000fd40000000000 */
.L_x_6766:
        /* <DEDUP_REMOVED lines=16> */
.L_x_6767:
        /* <DEDUP_REMOVED lines=16> */
.L_x_6840:
[----:B------:R-:W-:Y:S05]  /*f6b0*/  BSYNC B2 ;  /* 0x0000000000027941 */ /* 0x000fea0003800000 */
.L_x_6768:
        /* <DEDUP_REMOVED lines=11> */
.L_x_6771:
[----:B------:R-:W-:Y:S05]  /*f770*/  BSYNC B2 ;  /* 0x0000000000027941 */ /* 0x000fea0003800000 */
.L_x_6770:
        /* <DEDUP_REMOVED lines=11> */
.L_x_6772:
        /* <DEDUP_REMOVED lines=15> */
.L_x_6773:
        /* <DEDUP_REMOVED lines=12> */
.L_x_6760:
[----:B------:R-:W-:Y:S05]  /*f9e0*/  BSYNC B1 ;  /* 0x0000000000017941 */ /* 0x000fea0003800000 */
.L_x_6759:
        /* <DEDUP_REMOVED lines=33> */
.L_x_6776:
[----:B------:R-:W-:Y:S01]  /*fc00*/  LEA R2, R18, UR36, 0x3 ;  /* 0x0000002412027c11 */ /* 0x000fe2000f8e18ff */
[----:B------:R-:W-:Y:S01]  /*fc10*/  BSSY B2, `(.L_x_6777) ;  /* 0x0000004000027945 */ /* 0x000fe20003800000 */
[----:B------:R-:W-:-:S04]  /*fc20*/  SHF.L.U32 R3, R10, 0x1f, RZ ;  /* 0x0000001f0a037819 */ /* 0x000fc800000006ff */
[----:B------:R-:W2:Y:S02]  /*fc30*/  SYNCS.PHASECHK.TRANS64.TRYWAIT P0, [R2+URZ+0x34840], R3 ;  /* 0x03484003020075a7 */ /* 0x000ea4000800017f */
[----:B--2---:R-:W-:Y:S05]  /*fc40*/  @!P0 BRA `(.L_x_6778) ;  /* 0x0000001c00c48947 */ /* 0x004fea0003800000 */
.L_x_6841:
[----:B------:R-:W-:Y:S05]  /*fc50*/  BSYNC B2 ;  /* 0x0000000000027941 */ /* 0x000fea0003800000 */
.L_x_6777:
        /* <DEDUP_REMOVED lines=12> */
.L_x_6780:
[----:B------:R-:W-:Y:S05]  /*fd20*/  BSYNC B2 ;  /* 0x0000000000027941 */ /* 0x000fea0003800000 */
.L_x_6779:
        /* <DEDUP_REMOVED lines=12> */
.L_x_6781:
        /* <DEDUP_REMOVED lines=16> */
.L_x_6782:
        /* <DEDUP_REMOVED lines=15> */
.L_x_6842:
[----:B------:R-:W-:Y:S05]  /*ffe0*/  BSYNC B2 ;  /* 0x0000000000027941 */ /* 0x000fea0003800000 */
.L_x_6783:
        /* <DEDUP_REMOVED lines=11> */
.L_x_6786:
[----:B------:R-:W-:Y:S05]  /*100a0*/  BSYNC B2 ;  /* 0x0000000000027941 */ /* 0x000fea0003800000 */
.L_x_6785:
        /* <DEDUP_REMOVED lines=11> */
.L_x_6787:
        /* <DEDUP_REMOVED lines=15> */
.L_x_6788:
        /* <DEDUP_REMOVED lines=12> */
.L_x_6775:
[----:B------:R-:W-:Y:S05]  /*10310*/  BSYNC B1 ;  /* 0x0000000000017941 */ /* 0x000fea0003800000 */
.L_x_6774:
[C---:B------:R-:W-:Y:S01]  /*10320*/  ISETP.GT.AND P0, PT, R0.reuse, 0x1, PT ;  /* 0x000000010000780c */ /* 0x040fe20003f04270 */
[----:B------:R-:W-:-:S12]  /*10330*/  VIADD R0, R0, 0xfffffffe ;  /* 0xfffffffe00007836 */ /* 0x000fd80000000000 */
[----:B------:R-:W-:Y:S05]  /*10340*/  @P0 BRA `(.L_x_6789) ;  /* 0xffffffec005c0947 */ /* 0x000fea000383ffff */
.L_x_6758:
[----:B------:R-:W-:Y:S05]  /*10350*/  BSYNC B0 ;  /* 0x0000000000007941 */ /* 0x000fea0003800000 */
.L_x_6741:
[----:B------:R-:W-:Y:S01]  /*10360*/  LOP3.LUT P0, RZ, R19, 0x2, RZ, 0xc0, !PT ;  /* 0x0000000213ff7812 */ /* 0x000fe2000780c0ff */
[----:B------:R-:W-:-:S12]  /*10370*/  BSSY B0, `(.L_x_6790) ;  /* 0x000003a000007945 */ /* 0x000fd80003800000 */
[----:B------:R-:W-:Y:S05]  /*10380*/  @!P0 BRA `(.L_x_6791) ;  /* 0x0000000000e08947 */ /* 0x000fea0003800000 */
[----:B------:R-:W3:Y:S01]  /*10390*/  LDL R3, [R1+0x4] ;  /* 0x0000040001037983 */ /* 0x000ee20000100800 */
[----:B0-----:R-:W-:Y:S01]  /*103a0*/  LEA R0, R18, UR36, 0x3 ;  /* 0x0000002412007c11 */ /* 0x001fe2000f8e18ff */
[----:B------:R-:W-:Y:S01]  /*103b0*/  BSSY B1, `(.L_x_6792) ;  /* 0x0000007000017945 */ /* 0x000fe20003800000 */
[----:B------:R-:W0:Y:S02]  /*103c0*/  S2R R2, SR_TID.X ;  /* 0x0000000000027919 */ /* 0x000e240000002100 */
[----:B0-----:R-:W-:-:S04]  /*103d0*/  LOP3.LUT R2, R2, 0x7f, RZ, 0xc0, !PT ;  /* 0x0000007f02027812 */ /* 0x001fc800078ec0ff */
[----:B------:R-:W-:Y:S02]  /*103e0*/  ISETP.NE.AND P1, PT, R2, RZ, PT ;  /* 0x000000ff0200720c */ /* 0x000fe40003f25270 */
[----:B---3--:R-:W-:-:S04]  /*103f0*/  SHF.L.U32 R3, R3, 0x1f, RZ ;  /* 0x0000001f03037819 */ /* 0x008fc800000006ff */
[----:B------:R-:W0:Y:S02]  /*10400*/  SYNCS.PHASECHK.TRANS64.TRYWAIT P0, [R0+URZ+0x34860], R3 ;  /* 0x03486003000075a7 */ /* 0x000e24000800017f */
[----:B0-----:R-:W-:Y:S05]  /*10410*/  @!P0 BRA `(.L_x_6793) ;  /* 0x0000001400f88947 */ /* 0x001fea0003800000 */
.L_x_6843:
[----:B------:R-:W-:Y:S05]  /*10420*/  BSYNC B1 ;  /* 0x0000000000017941 */ /* 0x000fea0003800000 */
.L_x_6792:
        /* <DEDUP_REMOVED lines=9> */
.L_x_6795:
[----:B------:R-:W-:Y:S05]  /*104c0*/  BSYNC B1 ;  /* 0x0000000000017941 */ /* 0x000fea0003800000 */
.L_x_6794:
[----:B------:R-:W3:Y:S01]  /*104d0*/  LDL R2, [R1+0x8] ;  /* 0x0000080001027983 */ /* 0x000ee20000100800 */
        /* <DEDUP_REMOVED lines=9> */
[----:B---3--:R-:W-:-:S09]  /*10570*/  IMAD R2, R2, 0xb0, RZ ;  /* 0x000000b002027824 */ /* 0x008fd200078e02ff */
.L_x_6796:
        /* <DEDUP_REMOVED lines=15> */
.L_x_6797:
        /* <DEDUP_REMOVED lines=10> */
.L_x_6791:
[----:B------:R-:W-:Y:S05]  /*10710*/  BSYNC B0 ;  /* 0x0000000000007941 */ /* 0x000fea0003800000 */
.L_x_6790:
[----:B--2---:R-:W2:Y:S01]  /*10720*/  LDL.LU R5, [R1+0x24] ;  /* 0x0000240001057983 */ /* 0x004ea20000300800 */
[----:B------:R-:W-:Y:S01]  /*10730*/  VIADD R18, R18, 0x1 ;  /* 0x0000000112127836 */ /* 0x000fe20000000000 */
[----:B------:R-:W-:Y:S02]  /*10740*/  ULDC UR4, c[0x0][0xc34] ;  /* 0x00030d0000047ab9 */ /* 0x000fe40000000800 */
[----:B------:R-:W3:Y:S04]  /*10750*/  LDL.LU R4, [R1+0x4] ;  /* 0x0000040001047983 */ /* 0x000ee80000300800 */
[----:B------:R-:W4:Y:S01]  /*10760*/  LDL.LU R3, [R1+0x2c] ;  /* 0x00002c0001037983 */ /* 0x000f220000300800 */
[----:B------:R-:W-:-:S04]  /*10770*/  ISETP.NE.AND P0, PT, R18, 0x2, PT ;  /* 0x000000021200780c */ /* 0x000fc80003f05270 */
[----:B0-----:R-:W-:Y:S02]  /*10780*/  SEL R0, RZ, 0x1, P0 ;  /* 0x00000001ff007807 */ /* 0x001fe40000000000 */
[----:B------:R-:W-:Y:S01]  /*10790*/  SEL R18, R18, RZ, P0 ;  /* 0x000000ff12127207 */ /* 0x000fe20000000000 */
[----:B--2---:R-:W-:Y:S01]  /*107a0*/  VIADD R5, R5, UR37 ;  /* 0x0000002505057c36 */ /* 0x004fe20008000000 */
[----:B---3--:R-:W-:-:S04]  /*107b0*/  LOP3.LUT R4, R4, R0, RZ, 0x3c, !PT ;  /* 0x0000000004047212 */ /* 0x008fc800078e3cff */
[----:B------:R0:W-:Y:S01]  /*107c0*/  STL [R1+0x24], R5 ;  /* 0x0000240501007387 */ /* 0x0001e20000100800 */
[----:B------:R-:W-:Y:S01]  /*107d0*/  ISETP.GE.AND P1, PT, R5, UR4, PT ;  /* 0x0000000405007c0c */ /* 0x000fe2000bf26270 */
[----:B----4-:R-:W-:-:S05]  /*107e0*/  VIADD R3, R3, 0x1 ;  /* 0x0000000103037836 */ /* 0x010fca0000000000 */
[----:B------:R0:W-:Y:S04]  /*107f0*/  STL [R1+0x2c], R3 ;  /* 0x00002c0301007387 */ /* 0x0001e80000100800 */
[----:B------:R0:W-:Y:S03]  /*10800*/  STL [R1+0x4], R4 ;  /* 0x0000040401007387 */ /* 0x0001e60000100800 */
[----:B------:R-:W-:Y:S05]  /*10810*/  @!P1 BRA `(.L_x_6798) ;  /* 0xffffffc400b09947 */ /* 0x000fea000383ffff */
[----:B------:R-:W-:-:S07]  /*10820*/  LOP3.LUT R2, R3, 0x1, RZ, 0xc, !PT ;  /* 0x0000000103027812 */ /* 0x000fce00078e0cff */
.L_x_6725:
[----:B0-----:R-:W0:Y:S01]  /*10830*/  S2R R3, SR_CgaCtaId ;  /* 0x0000000000037919 */ /* 0x001e220000008800 */
[----:B------:R-:W-:Y:S01]  /*10840*/  MOV R0, 0x400 ;  /* 0x0000040000007802 */ /* 0x000fe20000000f00 */
[----:B------:R-:W-:Y:S03]  /*10850*/  BSSY B0, `(.L_x_6799) ;  /* 0x0000005000007945 */ /* 0x000fe60003800000 */
[----:B0-----:R-:W-:Y:S02]  /*10860*/  LEA R0, R3, R0, 0x18 ;  /* 0x0000000003007211 */ /* 0x001fe400078ec0ff */
[----:B------:R-:W-:-:S04]  /*10870*/  SHF.L.U32 R3, R2, 0x1f, RZ ;  /* 0x0000001f02037819 */ /* 0x000fc800000006ff */
[----:B------:R-:W0:Y:S02]  /*10880*/  SYNCS.PHASECHK.TRANS64.TRYWAIT P0, [R0+URZ+0x34820], R3 ;  /* 0x03482003000075a7 */ /* 0x000e24000800017f */
[----:B0-----:R-:W-:Y:S05]  /*10890*/  @!P0 BRA `(.L_x_6800) ;  /* 0x0000001000ec8947 */ /* 0x001fea0003800000 */
.L_x_6844:
[----:B------:R-:W-:Y:S05]  /*108a0*/  BSYNC B0 ;  /* 0x0000000000007941 */ /* 0x000fea0003800000 */
.L_x_6799:
[----:B------:R-:W-:-:S03]  /*108b0*/  UMOV UR4, 0xffffffff ;  /* 0xffffffff00047882 */ /* 0x000fc60000000000 */
[----:B------:R-:W-:Y:S05]  /*108c0*/  BRA.DIV UR4, `(.L_x_6801) ;  /* 0x0000001204f47947 */ /* 0x000fea000b800000 */
[----:B------:R-:W2:Y:S02]  /*108d0*/  S2R R2, SR_TID.X ;  /* 0x0000000000027919 */ /* 0x000ea40000002100 */
[----:B--2---:R-:W-:-:S04]  /*108e0*/  SHF.R.U32.HI R2, RZ, 0x5, R2 ;  /* 0x00000005ff027819 */ /* 0x004fc80000011602 */
[----:B------:R-:W-:-:S05]  /*108f0*/  LOP3.LUT R2, R2, 0x3, RZ, 0xc0, !PT ;  /* 0x0000000302027812 */ /* 0x000fca00078ec0ff */
[----:B------:R2:W3:Y:S02]  /*10900*/  SHFL.IDX PT, R14, R2, RZ, 0x1f ;  /* 0x00001fff020e7589 */ /* 0x0004e400000e0000 */
.L_x_6847:
[----:B---3--:R-:W-:Y:S01]  /*10910*/  ISETP.NE.AND P0, PT, R14, RZ, PT ;  /* 0x000000ff0e00720c */ /* 0x008fe20003f05270 */
[----:B------:R-:W-:-:S12]  /*10920*/  BSSY B0, `(.L_x_6802) ;  /* 0x0000025000007945 */ /* 0x000fd80003800000 */
[----:B------:R-:W-:Y:S05]  /*10930*/  @P0 BRA `(.L_x_6803) ;  /* 0x00000000008c0947 */ /* 0x000fea0003800000 */
[----:B------:R-:W-:-:S03]  /*10940*/  UMOV UR4, 0xffffffff ;  /* 0xffffffff00047882 */ /* 0x000fc60000000000 */
[----:B------:R-:W-:Y:S05]  /*10950*/  BRA.DIV UR4, `(.L_x_6804) ;  /* 0x0000001604047947 */ /* 0x000fea000b800000 */
[----:B------:R-:W-:-:S13]  /*10960*/  ELECT P6, URZ, PT ;  /* 0x00000000003f782f */ /* 0x000fda00038c0000 */
.L_x_6850:
[----:B------:R-:W-:Y:S05]  /*10970*/  @!P6 BRA `(.L_x_6803) ;  /* 0x00000000007ce947 */ /* 0x000fea0003800000 */
[----:B--2---:R-:W2:Y:S02]  /*10980*/  LDL.LU R2, [R1+0x30] ;  /* 0x0000300001027983 */ /* 0x004ea40000300800 */
[----:B--2---:R-:W-:-:S04]  /*10990*/  LOP3.LUT R2, R2, 0x2, RZ, 0xfc, !PT ;  /* 0x0000000202027812 */ /* 0x004fc800078efcff */
[----:B------:R-:W-:-:S13]  /*109a0*/  ISETP.NE.AND P2, PT, R2, 0x3, PT ;  /* 0x000000030200780c */ /* 0x000fda0003f45270 */
[----:B------:R-:W-:Y:S05]  /*109b0*/  @!P2 BRA `(.L_x_6805) ;  /* 0x000000000004a947 */ /* 0x000fea0003800000 */
[----:B------:R-:W-:Y:S01]  /*109c0*/  BPT.TRAP 0x1 ;  /* 0x000000040000795c */ /* 0x000fe20000300000 */
.L_x_6805:
        /* <DEDUP_REMOVED lines=13> */
.L_x_6851:
[----:B------:R-:W2:Y:S02]  /*10aa0*/  SYNCS.PHASECHK.TRANS64.TRYWAIT P0, [R3+URZ], R2 ;  /* 0x00000002030075a7 */ /* 0x000ea4000800017f */
[----:B--2---:R-:W-:Y:S05]  /*10ab0*/  @!P0 BRA `(.L_x_6807) ;  /* 0x0000001000e08947 */ /* 0x004fea0003800000 */
.L_x_6852:
[----:B------:R-:W-:Y:S05]  /*10ac0*/  @!P2 BRA `(.L_x_6808) ;  /* 0x000000000004a947 */ /* 0x000fea0003800000 */
[----:B------:R-:W-:Y:S01]  /*10ad0*/  BPT.TRAP 0x1 ;  /* 0x000000040000795c */ /* 0x000fe20000300000 */
.L_x_6808:
[----:B--2---:R-:W-:-:S04]  /*10ae0*/  VIADD R3, R0, 0x34860 ;  /* 0x0003486000037836 */ /* 0x004fc80000000000 */
[----:B------:R-:W-:-:S04]  /*10af0*/  IMAD R18, R18, 0x8, R3 ;  /* 0x0000000812127824 */ /* 0x000fc800078e0203 */
[----:B------:R-:W2:Y:S02]  /*10b00*/  SYNCS.PHASECHK.TRANS64.TRYWAIT P0, [R18+URZ], R5 ;  /* 0x00000005120075a7 */ /* 0x000ea4000800017f */
[----:B--2---:R-:W-:Y:S05]  /*10b10*/  @!P0 BRA `(.L_x_6809) ;  /* 0x0000001000dc8947 */ /* 0x004fea0003800000 */
.L_x_6853:
[----:B------:R-:W-:-:S07]  /*10b20*/  IMAD R3, R4, 0x8, R3 ;  /* 0x0000000804037824 */ /* 0x000fce00078e0203 */
.L_x_6810:
[----:B---3--:R3:W4:Y:S02]  /*10b30*/  SYNCS.PHASECHK.TRANS64.TRYWAIT P0, [R3+URZ], R2 ;  /* 0x00000002030075a7 */ /* 0x008724000800017f */
[----:B----4-:R-:W-:Y:S05]  /*10b40*/  @!P0 NANOSLEEP.SYNCS 0x989680 ;  /* 0x009896800000895d */ /* 0x010fea0003900000 */
[----:B------:R-:W4:Y:S02]  /*10b50*/  @!P0 SYNCS.PHASECHK.TRANS64 P0, [R3+URZ], R2 ;  /* 0x00000002030085a7 */ /* 0x000f24000800007f */
[----:B----4-:R-:W-:Y:S05]  /*10b60*/  @!P0 BRA `(.L_x_6810) ;  /* 0xfffffffc00f08947 */ /* 0x010fea000383ffff */
.L_x_6803:
[----:B------:R-:W-:Y:S05]  /*10b70*/  BSYNC B0 ;  /* 0x0000000000007941 */ /* 0x000fea0003800000 */
.L_x_6802:
[----:B------:R-:W-:Y:S05]  /*10b80*/  EXIT ;  /* 0x000000000000794d */ /* 0x000fea0003800000 */
.L_x_6697:
[----:B0-----:R-:W-:-:S04]  /*10b90*/  IMAD.U32 R3, RZ, RZ, UR61 ;  /* 0x0000003dff037e24 */ /* 0x001fc8000f8e00ff */
[----:B------:R0:W1:Y:S03]  /*10ba0*/  SYNCS.PHASECHK.TRANS64.TRYWAIT P1, [R3+URZ+0x34800], R0 ;  /* 0x03480000030075a7 */ /* 0x000066000802017f */
[----:B-1----:R-:W-:Y:S05]  /*10bb0*/  @!P1 NANOSLEEP.SYNCS 0x989680 ;  /* 0x009896800000995d */ /* 0x002fea0003900000 */
[----:B------:R-:W1:Y:S02]  /*10bc0*/  @!P1 SYNCS.PHASECHK.TRANS64 P1, [R3+URZ+0x34800], R0 ;  /* 0x03480000030095a7 */ /* 0x000e64000802007f */
[----:B-1----:R-:W-:Y:S05]  /*10bd0*/  @!P1 BRA `(.L_x_6697) ;  /* 0xfffffffc00ec9947 */ /* 0x002fea000383ffff */
[----:B------:R-:W-:Y:S05]  /*10be0*/  BRA `(.L_x_6811) ;  /* 0xffffff0400747947 */ /* 0x000fea000383ffff */
.L_x_6701:
[----:B-1----:R1:W2:Y:S02]  /*10bf0*/  SYNCS.PHASECHK.TRANS64.TRYWAIT P2, [R11+URZ+0x34830], R0 ;  /* 0x034830000b0075a7 */ /* 0x0022a4000804017f */
[----:B--2---:R-:W-:Y:S05]  /*10c00*/  @!P2 NANOSLEEP.SYNCS 0x989680 ;  /* 0x009896800000a95d */ /* 0x004fea0003900000 */
[----:B------:R-:W2:Y:S02]  /*10c10*/  @!P2 SYNCS.PHASECHK.TRANS64 P2, [R11+URZ+0x34830], R0 ;  /* 0x034830000b00a5a7 */ /* 0x000ea4000804007f */
[----:B--2---:R-:W-:Y:S05]  /*10c20*/  @!P2 BRA `(.L_x_6701) ;  /* 0xfffffffc00f0a947 */ /* 0x004fea000383ffff */
[----:B------:R-:W-:Y:S05]  /*10c30*/  BRA `(.L_x_6700) ;  /* 0xffffff0400a47947 */ /* 0x000fea000383ffff */
.L_x_6706:
[----:B-1----:R-:W-:-:S04]  /*10c40*/  IMAD.U32 R10, RZ, RZ, UR6 ;  /* 0x00000006ff0a7e24 */ /* 0x002fc8000f8e00ff */
[----:B------:R1:W2:Y:S03]  /*10c50*/  SYNCS.PHASECHK.TRANS64.TRYWAIT P2, [R10+URZ+0x34830], R3 ;  /* 0x034830030a0075a7 */ /* 0x0002a6000804017f */
[----:B--2---:R-:W-:Y:S05]  /*10c60*/  @!P2 NANOSLEEP.SYNCS 0x989680 ;  /* 0x009896800000a95d */ /* 0x004fea0003900000 */
[----:B------:R-:W2:Y:S02]  /*10c70*/  @!P2 SYNCS.PHASECHK.TRANS64 P2, [R10+URZ+0x34830], R3 ;  /* 0x034830030a00a5a7 */ /* 0x000ea4000804007f */
[----:B--2---:R-:W-:Y:S05]  /*10c80*/  @!P2 BRA `(.L_x_6706) ;  /* 0xfffffffc00eca947 */ /* 0x004fea000383ffff */
[----:B------:R-:W-:Y:S05]  /*10c90*/  BRA `(.L_x_6703) ;  /* 0xffffff5400b87947 */ /* 0x000fea000383ffff */
.L_x_6710:
[----:B-1----:R-:W-:-:S04]  /*10ca0*/  IMAD.U32 R10, RZ, RZ, UR6 ;  /* 0x00000006ff0a7e24 */ /* 0x002fc8000f8e00ff */
[----:B------:R1:W2:Y:S03]  /*10cb0*/  SYNCS.PHASECHK.TRANS64.TRYWAIT P2, [R10+URZ+0x34850], R3 ;  /* 0x034850030a0075a7 */ /* 0x0002a6000804017f */
[----:B--2---:R-:W-:Y:S05]  /*10cc0*/  @!P2 NANOSLEEP.SYNCS 0x989680 ;  /* 0x009896800000a95d */ /* 0x004fea0003900000 */
[----:B------:R-:W2:Y:S02]  /*10cd0*/  @!P2 SYNCS.PHASECHK.TRANS64 P2, [R10+URZ+0x34850], R3 ;  /* 0x034850030a00a5a7 */ /* 0x000ea4000804007f */
[----:B--2---:R-:W-:Y:S05]  /*10ce0*/  @!P2 BRA `(.L_x_6710) ;  /* 0xfffffffc00eca947 */ /* 0x004fea000383ffff */
[----:B------:R-:W-:Y:S05]  /*10cf0*/  BRA `(.L_x_6707) ;  /* 0xffffff7c00647947 */ /* 0x000fea000383ffff */
.L_x_6715:
[----:B-1----:R-:W-:-:S04]  /*10d00*/  IMAD.U32 R5, RZ, RZ, UR8 ;  /* 0x00000008ff057e24 */ /* 0x002fc8000f8e00ff */
[----:B------:R1:W2:Y:S03]  /*10d10*/  SYNCS.PHASECHK.TRANS64.TRYWAIT P0, [R5+URZ+0x34850], R0 ;  /* 0x03485000050075a7 */ /* 0x0002a6000800017f */
[----:B--2---:R-:W-:Y:S05]  /*10d20*/  @!P0 NANOSLEEP.SYNCS 0x989680 ;  /* 0x009896800000895d */ /* 0x004fea0003900000 */
[----:B------:R-:W2:Y:S02]  /*10d30*/  @!P0 SYNCS.PHASECHK.TRANS64 P0, [R5+URZ+0x34850], R0 ;  /* 0x03485000050085a7 */ /* 0x000ea4000800007f */
[----:B--2---:R-:W-:Y:S05]  /*10d40*/  @!P0 BRA `(.L_x_6715) ;  /* 0xfffffffc00ec8947 */ /* 0x004fea000383ffff */
[----:B------:R-:W-:Y:S05]  /*10d50*/  BRA `(.L_x_6714) ;  /* 0xffffffa000407947 */ /* 0x000fea000383ffff */
.L_x_6729:
        /* <DEDUP_REMOVED lines=11> */
.L_x_6813:
[----:B------:R-:W-:Y:S05]  /*10e10*/  BSYNC B0 ;  /* 0x0000000000007941 */ /* 0x000fea0003800000 */
.L_x_6812:
[----:B------:R-:W-:Y:S05]  /*10e20*/  BRA `(.L_x_6814) ;  /* 0xffffffc400f87947 */ /* 0x000fea000383ffff */
.L_x_6731:
[----:B------:R-:W-:Y:S01]  /*10e30*/  BSSY B0, `(.L_x_6815) ;  /* 0x0000006000007945 */ /* 0x000fe20003800000 */
[----:B------:R-:W-:-:S07]  /*10e40*/  IMAD.MOV.U32 R15, RZ, RZ, -0x1 ;  /* 0xffffffffff0f7424 */ /* 0x000fce00078e00ff */
[----:B012---:R-:W-:Y:S05]  /*10e50*/  WARPSYNC.COLLECTIVE R15, `(.L_x_6816) ;  /* 0x000000000f0c7348 */ /* 0x007fea0003c00000 */
[----:B------:R-:W-:Y:S02]  /*10e60*/  ELECT P6, UR62, PT ;  /* 0x00000000003e782f */ /* 0x000fe400038c0000 */
[----:B------:R-:W-:Y:S01]  /*10e70*/  MOV R14, UR62 ;  /* 0x0000003e000e7c02 */ /* 0x000fe20008000f00 */
[----:B012---:R-:W-:Y:S10]  /*10e80*/  ENDCOLLECTIVE ;  /* 0x000000000000791b */ /* 0x007ff40003800000 */
.L_x_6816:
[----:B------:R-:W-:Y:S05]  /*10e90*/  BSYNC B0 ;  /* 0x0000000000007941 */ /* 0x000fea0003800000 */
.L_x_6815:
[----:B------:R-:W-:Y:S05]  /*10ea0*/  BRA `(.L_x_6817) ;  /* 0xffffffc400f87947 */ /* 0x000fea000383ffff */
.L_x_6733:
[----:B--2---:R2:W4:Y:S02]  /*10eb0*/  SYNCS.PHASECHK.TRANS64.TRYWAIT P0, [R0+URZ+0x34840], R2 ;  /* 0x03484002000075a7 */ /* 0x004524000800017f */
[----:B----4-:R-:W-:Y:S05]  /*10ec0*/  @!P0 NANOSLEEP.SYNCS 0x989680 ;  /* 0x009896800000895d */ /* 0x010fea0003900000 */
[----:B------:R-:W4:Y:S02]  /*10ed0*/  @!P0 SYNCS.PHASECHK.TRANS64 P0, [R0+URZ+0x34840], R2 ;  /* 0x03484002000085a7 */ /* 0x000f24000800007f */
[----:B----4-:R-:W-:Y:S05]  /*10ee0*/  @!P0 BRA `(.L_x_6733) ;  /* 0xfffffffc00f08947 */ /* 0x010fea000383ffff */
[----:B------:R-:W-:Y:S05]  /*10ef0*/  BRA `(.L_x_6818) ;  /* 0xffffffc800587947 */ /* 0x000fea000383ffff */
.L_x_6736:
        /* <DEDUP_REMOVED lines=8> */
.L_x_6819:
[----:B------:R-:W-:Y:S01]  /*10f80*/  IMAD.MOV.U32 R13, RZ, RZ, R0 ;  /* 0x000000ffff0d7224 */ /* 0x000fe200078e0000 */
[----:B------:R-:W-:Y:S01]  /*10f90*/  LOP3.LUT R6, R6, 0x7f, RZ, 0xc0, !PT ;  /* 0x0000007f06067812 */ /* 0x000fe200078ec0ff */
[----:B------:R-:W-:-:S07]  /*10fa0*/  IMAD.MOV.U32 R7, RZ, RZ, R14 ;  /* 0x000000ffff077224 */ /* 0x000fce00078e000e */
[----:B------:R-:W-:Y:S05]  /*10fb0*/  WARPSYNC.COLLECTIVE R15, `(.L_x_6820) ;  /* 0x000000000f087348 */ /* 0x000fea0003c00000 */
[----:B------:R0:W1:Y:S02]  /*10fc0*/  SHFL.IDX P6, R14, R13, R12, R11 ;  /* 0x0000000c0d0e7389 */ /* 0x00006400000c000b */
[----:B01----:R-:W-:Y:S01]  /*10fd0*/  ENDCOLLECTIVE ;  /* 0x000000000000791b */ /* 0x003fe20003800000 */
.L_x_6820:
        /* <DEDUP_REMOVED lines=16> */
[----:B------:R0:W-:Y:S01]  /*110e0*/  @!P2 LDGSTS.E.BYPASS.LTC128B.128 [R9+0x1a400], desc[UR6][R6.64+0x80], !P1 ;  /* 0x1a4000800609afae */ /* 0x0001e2000c901d46 */
[----:B------:R-:W-:-:S13]  /*110f0*/  ISETP.GE.AND P2, PT, R5, R3, PT ;  /* 0x000000030500720c */ /* 0x000fda0003f46270 */
[----:B0-----:R-:W-:Y:S05]  /*11100*/  WARPSYNC.COLLECTIVE R15, `(.L_x_6821) ;  /* 0x000000000f087348 */ /* 0x001fea0003c00000 */
[----:B------:R1:W2:Y:S02]  /*11110*/  SHFL.IDX P6, R14, R13, R12, R11 ;  /* 0x0000000c0d0e7389 */ /* 0x0002a400000c000b */
[----:B012---:R-:W-:Y:S01]  /*11120*/  ENDCOLLECTIVE ;  /* 0x000000000000791b */ /* 0x007fe20003800000 */
.L_x_6821:
[----:B------:R-:W-:Y:S02]  /*11130*/  IMAD.MOV.U32 R13, RZ, RZ, R0 ;  /* 0x000000ffff0d7224 */ /* 0x000fe400078e0000 */
[----:B------:R-:W-:-:S07]  /*11140*/  IMAD.MOV.U32 R8, RZ, RZ, R14 ;  /* 0x000000ffff087224 */ /* 0x000fce00078e000e */
[----:B------:R-:W-:Y:S05]  /*11150*/  WARPSYNC.COLLECTIVE R15, `(.L_x_6822) ;  /* 0x000000000f087348 */ /* 0x000fea0003c00000 */
[----:B------:R0:W1:Y:S02]  /*11160*/  SHFL.IDX P6, R14, R13, R12, R11 ;  /* 0x0000000c0d0e7389 */ /* 0x00006400000c000b */
[----:B01----:R-:W-:Y:S01]  /*11170*/  ENDCOLLECTIVE ;  /* 0x000000000000791b */ /* 0x003fe20003800000 */
.L_x_6822:
[----:B------:R-:W-:Y:S01]  /*11180*/  ULDC.64 UR4, c[0x0][0x208] ;  /* 0x0000820000047ab9 */ /* 0x000fe20000000a00 */
[----:B------:R-:W-:Y:S02]  /*11190*/  IMAD.MOV.U32 R13, RZ, RZ, R2 ;  /* 0x000000ffff0d7224 */ /* 0x000fe400078e0002 */
[----:B------:R-:W-:Y:S02]  /*111a0*/  IMAD.MOV.U32 R12, RZ, RZ, 0x2 ;  /* 0x00000002ff0c7424 */ /* 0x000fe400078e00ff */
[----:B------:R-:W-:-:S05]  /*111b0*/  IMAD.MOV.U32 R5, RZ, RZ, R14 ;  /* 0x000000ffff057224 */ /* 0x000fca00078e000e */
[----:B------:R-:W-:-:S05]  /*111c0*/  @!P2 LEA R5, P3, R10, R5, 0x1 ;  /* 0x000000050a05a211 */ /* 0x000fca00078608ff */
[----:B------:R-:W-:Y:S02]  /*111d0*/  @!P2 IMAD.X R6, RZ, RZ, R8, P3 ;  /* 0x000000ffff06a224 */ /* 0x000fe400018e0608 */
[C---:B------:R-:W-:Y:S02]  /*111e0*/  VIADD R8, R4.reuse, 0x60 ;  /* 0x0000006004087836 */ /* 0x040fe40000000000 */
[----:B------:R-:W-:Y:S02]  /*111f0*/  @!P2 IMAD.MOV.U32 R7, RZ, RZ, R6 ;  /* 0x000000ffff07a224 */ /* 0x000fe400078e0006 */
[----:B------:R-:W-:Y:S02]  /*11200*/  @!P2 IMAD.MOV.U32 R6, RZ, RZ, R5 ;  /* 0x000000ffff06a224 */ /* 0x000fe400078e0005 */
[----:B------:R-:W-:-:S03]  /*11210*/  VIADD R5, R4, 0x20 ;  /* 0x0000002004057836 */ /* 0x000fc60000000000 */
        /* <DEDUP_REMOVED lines=9> */
.L_x_6823:
[----:B------:R-:W-:Y:S02]  /*112b0*/  IMAD.MOV.U32 R13, RZ, RZ, R0 ;  /* 0x000000ffff0d7224 */ /* 0x000fe400078e0000 */
[----:B------:R-:W-:-:S07]  /*112c0*/  IMAD.MOV.U32 R5, RZ, RZ, R14 ;  /* 0x000000ffff057224 */ /* 0x000fce00078e000e */
[----:B------:R-:W-:Y:S05]  /*112d0*/  WARPSYNC.COLLECTIVE R15, `(.L_x_6824) ;  /* 0x000000000f087348 */ /* 0x000fea0003c00000 */
[----:B------:R0:W1:Y:S02]  /*112e0*/  SHFL.IDX P6, R14, R13, R12, R11 ;  /* 0x0000000c0d0e7389 */ /* 0x00006400000c000b */
[----:B01----:R-:W-:Y:S01]  /*112f0*/  ENDCOLLECTIVE ;  /* 0x000000000000791b */ /* 0x003fe20003800000 */
.L_x_6824:
        /* <DEDUP_REMOVED lines=17> */
.L_x_6825:
[----:B------:R-:W-:Y:S02]  /*11410*/  IMAD.MOV.U32 R13, RZ, RZ, R0 ;  /* 0x000000ffff0d7224 */ /* 0x000fe400078e0000 */
[----:B------:R-:W-:-:S07]  /*11420*/  IMAD.MOV.U32 R5, RZ, RZ, R14 ;  /* 0x000000ffff057224 */ /* 0x000fce00078e000e */
[----:B------:R-:W-:Y:S05]  /*11430*/  WARPSYNC.COLLECTIVE R15, `(.L_x_6826) ;  /* 0x000000000f087348 */ /* 0x000fea0003c00000 */
[----:B------:R0:W1:Y:S02]  /*11440*/  SHFL.IDX P6, R14, R13, R12, R11 ;  /* 0x0000000c0d0e7389 */ /* 0x00006400000c000b */
[----:B01----:R-:W-:Y:S01]  /*11450*/  ENDCOLLECTIVE ;  /* 0x000000000000791b */ /* 0x003fe20003800000 */
.L_x_6826:
        /* <DEDUP_REMOVED lines=17> */
.L_x_6827:
[----:B------:R-:W-:Y:S02]  /*11570*/  IMAD.MOV.U32 R13, RZ, RZ, R0 ;  /* 0x000000ffff0d7224 */ /* 0x000fe400078e0000 */
[----:B------:R-:W-:-:S07]  /*11580*/  IMAD.MOV.U32 R5, RZ, RZ, R14 ;  /* 0x000000ffff057224 */ /* 0x000fce00078e000e */
[----:B------:R-:W-:Y:S05]  /*11590*/  WARPSYNC.COLLECTIVE R15, `(.L_x_6828) ;  /* 0x000000000f087348 */ /* 0x000fea0003c00000 */
[----:B------:R0:W1:Y:S02]  /*115a0*/  SHFL.IDX P6, R14, R13, R12, R11 ;  /* 0x0000000c0d0e7389 */ /* 0x00006400000c000b */
[----:B01----:R-:W-:Y:S01]  /*115b0*/  ENDCOLLECTIVE ;  /* 0x000000000000791b */ /* 0x003fe20003800000 */
.L_x_6828:
        /* <DEDUP_REMOVED lines=17> */
.L_x_6829:
[----:B------:R-:W-:Y:S02]  /*116d0*/  IMAD.MOV.U32 R13, RZ, RZ, R0 ;  /* 0x000000ffff0d7224 */ /* 0x000fe400078e0000 */
[----:B------:R-:W-:-:S07]  /*116e0*/  IMAD.MOV.U32 R5, RZ, RZ, R14 ;  /* 0x000000ffff057224 */ /* 0x000fce00078e000e */
[----:B------:R-:W-:Y:S05]  /*116f0*/  WARPSYNC.COLLECTIVE R15, `(.L_x_6830) ;  /* 0x000000000f087348 */ /* 0x000fea0003c00000 */
[----:B------:R0:W1:Y:S02]  /*11700*/  SHFL.IDX P6, R14, R13, R12, R11 ;  /* 0x0000000c0d0e7389 */ /* 0x00006400000c000b */
[----:B01----:R-:W-:Y:S01]  /*11710*/  ENDCOLLECTIVE ;  /* 0x000000000000791b */ /* 0x003fe20003800000 */
.L_x_6830:
        /* <DEDUP_REMOVED lines=16> */
.L_x_6831:
[----:B------:R-:W-:Y:S02]  /*11820*/  IMAD.MOV.U32 R13, RZ, RZ, R0 ;  /* 0x000000ffff0d7224 */ /* 0x000fe400078e0000 */
[----:B------:R-:W-:-:S07]  /*11830*/  IMAD.MOV.U32 R5, RZ, RZ, R14 ;  /* 0x000000ffff057224 */ /* 0x000fce00078e000e */
[----:B------:R-:W-:Y:S05]  /*11840*/  WARPSYNC.COLLECTIVE R15, `(.L_x_6832) ;  /* 0x000000000f087348 */ /* 0x000fea0003c00000 */
[----:B------:R0:W1:Y:S02]  /*11850*/  SHFL.IDX P6, R14, R13, R12, R11 ;  /* 0x0000000c0d0e7389 */ /* 0x00006400000c000b */
[----:B01----:R-:W-:Y:S01]  /*11860*/  ENDCOLLECTIVE ;  /* 0x000000000000791b */ /* 0x003fe20003800000 */
.L_x_6832:
        /* <DEDUP_REMOVED lines=11> */
[----:B------:R0:W-:Y:S02]  /*11920*/  @!P2 LDGSTS.E.BYPASS.LTC128B.128 [R9+0x1d400], desc[UR4][R6.64+0x80], !P1 ;  /* 0x1d4000800609afae */ /* 0x0001e4000c901d44 */
[----:B0-----:R-:W-:Y:S05]  /*11930*/  WARPSYNC.COLLECTIVE R15, `(.L_x_6833) ;  /* 0x000000000f087348 */ /* 0x001fea0003c00000 */
[----:B------:R1:W2:Y:S02]  /*11940*/  SHFL.IDX P6, R14, R13, R12, R11 ;  /* 0x0000000c0d0e7389 */ /* 0x0002a400000c000b */
[----:B012---:R-:W-:Y:S01]  /*11950*/  ENDCOLLECTIVE ;  /* 0x000000000000791b */ /* 0x007fe20003800000 */
.L_x_6833:
[----:B------:R-:W-:Y:S02]  /*11960*/  IMAD.MOV.U32 R13, RZ, RZ, R0 ;  /* 0x000000ffff0d7224 */ /* 0x000fe400078e0000 */
[----:B------:R-:W-:-:S07]  /*11970*/  IMAD.MOV.U32 R5, RZ, RZ, R14 ;  /* 0x000000ffff057224 */ /* 0x000fce00078e000e */
[----:B------:R-:W-:Y:S05]  /*11980*/  WARPSYNC.COLLECTIVE R15, `(.L_x_6834) ;  /* 0x000000000f087348 */ /* 0x000fea0003c00000 */
[----:B------:R0:W1:Y:S02]  /*11990*/  SHFL.IDX P6, R14, R13, R12, R11 ;  /* 0x0000000c0d0e7389 */ /* 0x00006400000c000b */
[----:B01----:R-:W-:Y:S01]  /*119a0*/  ENDCOLLECTIVE ;  /* 0x000000000000791b */ /* 0x003fe20003800000 */
.L_x_6834:
[----:B------:R-:W-:Y:S01]  /*119b0*/  IMAD.MOV.U32 R0, RZ, RZ, R14 ;  /* 0x000000ffff007224 */ /* 0x000fe200078e000e */
[----:B------:R-:W-:Y:S06]  /*119c0*/  BRA `(.L_x_6835) ;  /* 0xffffffc800a47947 */ /* 0x000fec000383ffff */
.L_x_6740:
[----:B0-----:R0:W1:Y:S02]  /*119d0*/  SYNCS.PHASECHK.TRANS64.TRYWAIT P0, [R11+URZ+0x34820], R0 ;  /* 0x034820000b0075a7 */ /* 0x001064000800017f */
[----:B-1----:R-:W-:Y:S05]  /*119e0*/  @!P0 NANOSLEEP.SYNCS 0x989680 ;  /* 0x009896800000895d */ /* 0x002fea0003900000 */
[----:B------:R-:W1:Y:S02]  /*119f0*/  @!P0 SYNCS.PHASECHK.TRANS64 P0, [R11+URZ+0x34820], R0 ;  /* 0x034820000b0085a7 */ /* 0x000e64000800007f */
[----:B-1----:R-:W-:Y:S05]  /*11a00*/  @!P0 BRA `(.L_x_6740) ;  /* 0xfffffffc00f08947 */ /* 0x002fea000383ffff */
[----:B------:R-:W-:Y:S05]  /*11a10*/  BRA `(.L_x_6836) ;  /* 0xffffffc800fc7947 */ /* 0x000fea000383ffff */
.L_x_6747:
[----:B-1----:R1:W3:Y:S02]  /*11a20*/  SYNCS.PHASECHK.TRANS64.TRYWAIT P0, [R3+URZ+0x34840], R2 ;  /* 0x03484002030075a7 */ /* 0x0022e4000800017f */
[----:B---3--:R-:W-:Y:S05]  /*11a30*/  @!P0 NANOSLEEP.SYNCS 0x989680 ;  /* 0x009896800000895d */ /* 0x008fea0003900000 */
[----:B------:R-:W3:Y:S02]  /*11a40*/  @!P0 SYNCS.PHASECHK.TRANS64 P0, [R3+URZ+0x34840], R2 ;  /* 0x03484002030085a7 */ /* 0x000ee4000800007f */
[----:B---3--:R-:W-:Y:S05]  /*11a50*/  @!P0 BRA `(.L_x_6747) ;  /* 0xfffffffc00f08947 */ /* 0x008fea000383ffff */
[----:B------:R-:W-:Y:S05]  /*11a60*/  BRA `(.L_x_6837) ;  /* 0xffffffcc00b07947 */ /* 0x000fea000383ffff */
.L_x_6753:
[----:B0-----:R0:W1:Y:S02]  /*11a70*/  SYNCS.PHASECHK.TRANS64.TRYWAIT P0, [R3+URZ+0x60], R2 ;  /* 0x00006002030075a7 */ /* 0x001064000800017f */
[----:B-1----:R-:W-:Y:S05]  /*11a80*/  @!P0 NANOSLEEP.SYNCS 0x989680 ;  /* 0x009896800000895d */ /* 0x002fea0003900000 */
[----:B------:R-:W1:Y:S02]  /*11a90*/  @!P0 SYNCS.PHASECHK.TRANS64 P0, [R3+URZ+0x60], R2 ;  /* 0x00006002030085a7 */ /* 0x000e64000800007f */
[----:B-1----:R-:W-:Y:S05]  /*11aa0*/  @!P0 BRA `(.L_x_6753) ;  /* 0xfffffffc00f08947 */ /* 0x002fea000383ffff */
[----:B------:R-:W-:Y:S05]  /*11ab0*/  BRA `(.L_x_6838) ;  /* 0xffffffd000807947 */ /* 0x000fea000383ffff */
.L_x_6763:
[----:B-1----:R1:W2:Y:S02]  /*11ac0*/  SYNCS.PHASECHK.TRANS64.TRYWAIT P0, [R3+URZ+0x34840], R2 ;  /* 0x03484002030075a7 */ /* 0x0022a4000800017f */
[----:B--2---:R-:W-:Y:S05]  /*11ad0*/  @!P0 NANOSLEEP.SYNCS 0x989680 ;  /* 0x009896800000895d */ /* 0x004fea0003900000 */
[----:B------:R-:W2:Y:S02]  /*11ae0*/  @!P0 SYNCS.PHASECHK.TRANS64 P0, [R3+URZ+0x34840], R2 ;  /* 0x03484002030085a7 */ /* 0x000ea4000800007f */
[----:B--2---:R-:W-:Y:S05]  /*11af0*/  @!P0 BRA `(.L_x_6763) ;  /* 0xfffffffc00f08947 */ /* 0x004fea000383ffff */
[----:B------:R-:W-:Y:S05]  /*11b00*/  BRA `(.L_x_6839) ;  /* 0xffffffd800047947 */ /* 0x000fea000383ffff */
.L_x_6769:
[----:B0-----:R0:W1:Y:S02]  /*11b10*/  SYNCS.PHASECHK.TRANS64.TRYWAIT P0, [R2+URZ+0x60], R3 ;  /* 0x00006003020075a7 */ /* 0x001064000800017f */
[----:B-1----:R-:W-:Y:S05]  /*11b20*/  @!P0 NANOSLEEP.SYNCS 0x989680 ;  /* 0x009896800000895d */ /* 0x002fea0003900000 */
[----:B------:R-:W1:Y:S02]  /*11b30*/  @!P0 SYNCS.PHASECHK.TRANS64 P0, [R2+URZ+0x60], R3 ;  /* 0x00006003020085a7 */ /* 0x000e64000800007f */
[----:B-1----:R-:W-:Y:S05]  /*11b40*/  @!P0 BRA `(.L_x_6769) ;  /* 0xfffffffc00f08947 */ /* 0x002fea000383ffff */
[----:B------:R-:W-:Y:S05]  /*11b50*/  BRA `(.L_x_6840) ;  /* 0xffffffd800d47947 */ /* 0x000fea000383ffff */
.L_x_6778:
[----:B--2---:R2:W3:Y:S02]  /*11b60*/  SYNCS.PHASECHK.TRANS64.TRYWAIT P0, [R2+URZ+0x34840], R3 ;  /* 0x03484003020075a7 */ /* 0x0044e4000800017f */
[----:B---3--:R-:W-:Y:S05]  /*11b70*/  @!P0 NANOSLEEP.SYNCS 0x989680 ;  /* 0x009896800000895d */ /* 0x008fea0003900000 */
[----:B------:R-:W3:Y:S02]  /*11b80*/  @!P0 SYNCS.PHASECHK.TRANS64 P0, [R2+URZ+0x34840], R3 ;  /* 0x03484003020085a7 */ /* 0x000ee4000800007f */
[----:B---3--:R-:W-:Y:S05]  /*11b90*/  @!P0 BRA `(.L_x_6778) ;  /* 0xfffffffc00f08947 */ /* 0x008fea000383ffff */
[----:B------:R-:W-:Y:S05]  /*11ba0*/  BRA `(.L_x_6841) ;  /* 0xffffffe000287947 */ /* 0x000fea000383ffff */
.L_x_6784:
[----:B0-----:R0:W1:Y:S02]  /*11bb0*/  SYNCS.PHASECHK.TRANS64.TRYWAIT P0, [R2+URZ+0x60], R5 ;  /* 0x00006005020075a7 */ /* 0x001064000800017f */
[----:B-1----:R-:W-:Y:S05]  /*11bc0*/  @!P0 NANOSLEEP.SYNCS 0x989680 ;  /* 0x009896800000895d */ /* 0x002fea0003900000 */
[----:B------:R-:W1:Y:S02]  /*11bd0*/  @!P0 SYNCS.PHASECHK.TRANS64 P0, [R2+URZ+0x60], R5 ;  /* 0x00006005020085a7 */ /* 0x000e64000800007f */
[----:B-1----:R-:W-:Y:S05]  /*11be0*/  @!P0 BRA `(.L_x_6784) ;  /* 0xfffffffc00f08947 */ /* 0x002fea000383ffff */
[----:B------:R-:W-:Y:S05]  /*11bf0*/  BRA `(.L_x_6842) ;  /* 0xffffffe000f87947 */ /* 0x000fea000383ffff */
.L_x_6793:
[----:B0-----:R0:W3:Y:S02]  /*11c00*/  SYNCS.PHASECHK.TRANS64.TRYWAIT P0, [R0+URZ+0x34860], R3 ;  /* 0x03486003000075a7 */ /* 0x0010e4000800017f */
[----:B---3--:R-:W-:Y:S05]  /*11c10*/  @!P0 NANOSLEEP.SYNCS 0x989680 ;  /* 0x009896800000895d */ /* 0x008fea0003900000 */
[----:B------:R-:W3:Y:S02]  /*11c20*/  @!P0 SYNCS.PHASECHK.TRANS64 P0, [R0+URZ+0x34860], R3 ;  /* 0x03486003000085a7 */ /* 0x000ee4000800007f */
[----:B---3--:R-:W-:Y:S05]  /*11c30*/  @!P0 BRA `(.L_x_6793) ;  /* 0xfffffffc00f08947 */ /* 0x008fea000383ffff */
[----:B------:R-:W-:Y:S05]  /*11c40*/  BRA `(.L_x_6843) ;  /* 0xffffffe400f47947 */ /* 0x000fea000383ffff */
.L_x_6800:
[----:B0-----:R0:W2:Y:S02]  /*11c50*/  SYNCS.PHASECHK.TRANS64.TRYWAIT P0, [R0+URZ+0x34820], R3 ;  /* 0x03482003000075a7 */ /* 0x0010a4000800017f */
[----:B--2---:R-:W-:Y:S05]  /*11c60*/  @!P0 NANOSLEEP.SYNCS 0x989680 ;  /* 0x009896800000895d */ /* 0x004fea0003900000 */
[----:B------:R-:W2:Y:S02]  /*11c70*/  @!P0 SYNCS.PHASECHK.TRANS64 P0, [R0+URZ+0x34820], R3 ;  /* 0x03482003000085a7 */ /* 0x000ea4000800007f */
[----:B--2---:R-:W-:Y:S05]  /*11c80*/  @!P0 BRA `(.L_x_6800) ;  /* 0xfffffffc00f08947 */ /* 0x004fea000383ffff */
[----:B------:R-:W-:Y:S05]  /*11c90*/  BRA `(.L_x_6844) ;  /* 0xffffffec00007947 */ /* 0x000fea000383ffff */
.L_x_6801:
        /* <DEDUP_REMOVED lines=11> */
.L_x_6846:
[----:B------:R-:W-:Y:S05]  /*11d50*/  BSYNC B0 ;  /* 0x0000000000007941 */ /* 0x000fea0003800000 */
.L_x_6845:
[----:B------:R-:W-:Y:S05]  /*11d60*/  BRA `(.L_x_6847) ;  /* 0xffffffe800e87947 */ /* 0x000fea000383ffff */
.L_x_6804:
[----:B------:R-:W-:Y:S01]  /*11d70*/  BSSY B1, `(.L_x_6848) ;  /* 0x0000006000017945 */ /* 0x000fe20003800000 */
[----:B------:R-:W-:-:S07]  /*11d80*/  IMAD.MOV.U32 R15, RZ, RZ, -0x1 ;  /* 0xffffffffff0f7424 */ /* 0x000fce00078e00ff */
[----:B012---:R-:W-:Y:S05]  /*11d90*/  WARPSYNC.COLLECTIVE R15, `(.L_x_6849) ;  /* 0x000000000f0c7348 */ /* 0x007fea0003c00000 */
[----:B------:R-:W-:Y:S02]  /*11da0*/  ELECT P6, UR62, PT ;  /* 0x00000000003e782f */ /* 0x000fe400038c0000 */
[----:B------:R-:W-:Y:S01]  /*11db0*/  MOV R14, UR62 ;  /* 0x0000003e000e7c02 */ /* 0x000fe20008000f00 */
[----:B012---:R-:W-:Y:S10]  /*11dc0*/  ENDCOLLECTIVE ;  /* 0x000000000000791b */ /* 0x007ff40003800000 */
.L_x_6849:
[----:B------:R-:W-:Y:S05]  /*11dd0*/  BSYNC B1 ;  /* 0x0000000000017941 */ /* 0x000fea0003800000 */
.L_x_6848:
[----:B------:R-:W-:Y:S05]  /*11de0*/  BRA `(.L_x_6850) ;  /* 0xffffffe800e07947 */ /* 0x000fea000383ffff */
.L_x_6806:
[----:B0-----:R0:W2:Y:S02]  /*11df0*/  SYNCS.PHASECHK.TRANS64.TRYWAIT P0, [R6+URZ], R5 ;  /* 0x00000005060075a7 */ /* 0x0010a4000800017f */
[----:B--2---:R-:W-:Y:S05]  /*11e00*/  @!P0 NANOSLEEP.SYNCS 0x989680 ;  /* 0x009896800000895d */ /* 0x004fea0003900000 */
[----:B------:R-:W2:Y:S02]  /*11e10*/  @!P0 SYNCS.PHASECHK.TRANS64 P0, [R6+URZ], R5 ;  /* 0x00000005060085a7 */ /* 0x000ea4000800007f */
[----:B--2---:R-:W-:Y:S05]  /*11e20*/  @!P0 BRA `(.L_x_6806) ;  /* 0xfffffffc00f08947 */ /* 0x004fea000383ffff */
[----:B------:R-:W-:Y:S05]  /*11e30*/  BRA `(.L_x_6851) ;  /* 0xffffffec00187947 */ /* 0x000fea000383ffff */
.L_x_6807:
[----:B--2---:R2:W3:Y:S02]  /*11e40*/  SYNCS.PHASECHK.TRANS64.TRYWAIT P0, [R3+URZ], R2 ;  /* 0x00000002030075a7 */ /* 0x0044e4000800017f */
[----:B---3--:R-:W-:Y:S05]  /*11e50*/  @!P0 NANOSLEEP.SYNCS 0x989680 ;  /* 0x009896800000895d */ /* 0x008fea0003900000 */
[----:B------:R-:W3:Y:S02]  /*11e60*/  @!P0 SYNCS.PHASECHK.TRANS64 P0, [R3+URZ], R2 ;  /* 0x00000002030085a7 */ /* 0x000ee4000800007f */
[----:B---3--:R-:W-:Y:S05]  /*11e70*/  @!P0 BRA `(.L_x_6807) ;  /* 0xfffffffc00f08947 */ /* 0x008fea000383ffff */
[----:B------:R-:W-:Y:S05]  /*11e80*/  BRA `(.L_x_6852) ;  /* 0xffffffec000c7947 */ /* 0x000fea000383ffff */
.L_x_6809:
[----:B--2---:R2:W3:Y:S02]  /*11e90*/  SYNCS.PHASECHK.TRANS64.TRYWAIT P0, [R18+URZ], R5 ;  /* 0x00000005120075a7 */ /* 0x0044e4000800017f */
[----:B---3--:R-:W-:Y:S05]  /*11ea0*/  @!P0 NANOSLEEP.SYNCS 0x989680 ;  /* 0x009896800000895d */ /* 0x008fea0003900000 */
[----:B------:R-:W3:Y:S02]  /*11eb0*/  @!P0 SYNCS.PHASECHK.TRANS64 P0, [R18+URZ], R5 ;  /* 0x00000005120085a7 */ /* 0x000ee4000800007f */
[----:B---3--:R-:W-:Y:S05]  /*11ec0*/  @!P0 BRA `(.L_x_6809) ;  /* 0xfffffffc00f08947 */ /* 0x008fea000383ffff */
[----:B------:R-:W-:Y:S05]  /*11ed0*/  BRA `(.L_x_6853) ;  /* 0xffffffec00107947 */ /* 0x000fea000383ffff */
.L_x_6854:
        /* <DEDUP_REMOVED lines=10> */
.L_x_15313:


//--------------------- .text._ZN7cutlass13device_kernelIN5flash11enable_sm90INS1_16FlashAttnFwdSm90INS1_25CollectiveMainloopFwdSm90ILi2EN4cute5tupleIJNS5_1CILi2EEENS7_ILi1EEES9_EEENS6_IJNS7_ILi128EEENS7_ILi176EEESB_EEELi128ENS_6half_tEfNS_4arch4Sm90ELb0ELb0ELb0ELb0ELb0ELb0ELb0ELb1ELb1ELb1ELb0ELb0EEENS1_21CollectiveEpilogueFwdINS6_IJSB_SB_SC_EEESA_SE_SG_Li256ELb0ELb1ELb0ELb0EEENS1_29StaticPersistentTileSchedulerILb0EEEEEEEEEvNT_6ParamsE --------------------------
	.section	.text._ZN7cutlass13device_kernelIN5flash11enable_sm90INS1_16FlashAttnFwdSm90INS1_25CollectiveMainloopFwdSm90ILi2EN4cute5tupleIJNS5_1CILi2EEENS7_ILi1EEES9_EEENS6_IJNS7_ILi128EEENS7_ILi176EEESB_EEELi128ENS_6half_tEfNS_4arch4Sm90ELb0ELb0ELb0ELb0ELb0ELb0ELb0ELb1ELb1ELb1ELb0ELb0EEENS1_21CollectiveEpilogueFwdINS6_IJSB_SB_SC_EEESA_SE_SG_Li256ELb0ELb1ELb0ELb0EEENS1_29StaticPersistentTileSchedulerILb0EEEEEEEEEvNT_6ParamsE,"ax",@progbits
	.align	128
.text._ZN7cutlass13device_kernelIN5flash11enable_sm90INS1_16FlashAttnFwdSm90INS1_25CollectiveMainloopFwdSm90ILi2EN4cute5tupleIJNS5_1CILi2EEENS7_ILi1EEES9_EEENS6_IJNS7_ILi128EEENS7_ILi176EEESB_EEELi128ENS_6half_tEfNS_4arch4Sm90ELb0ELb0ELb0ELb0ELb0ELb0ELb0ELb1ELb1ELb1ELb0ELb0EEENS1_21CollectiveEpilogueFwdINS6_IJSB_SB_SC_EEESA_SE_SG_Li256ELb0ELb1ELb0ELb0EEENS1_29StaticPersistentTileSchedulerILb0EEEEEEEEEvNT_6ParamsE:
        .type           _ZN7cutlass13device_kernelIN5flash11enable_sm90INS1_16FlashAttnFwdSm90INS1_25CollectiveMainloopFwdSm90ILi2EN4cute5tupleIJNS5_1CILi2EEENS7_ILi1EEES9_EEENS6_IJNS7_ILi128EEENS7_ILi176EEESB_EEELi128ENS_6half_tEfNS_4arch4Sm90ELb0ELb0ELb0ELb0ELb0ELb0ELb0ELb1ELb1ELb1ELb0ELb0EEENS1_21CollectiveEpilogueFwdINS6_IJSB_SB_SC_EEESA_SE_SG_Li256ELb0ELb1ELb0ELb0EEENS1_29StaticPersistentTileSchedulerILb0EEEEEEEEEvNT_6ParamsE,@function
        .size           _ZN7cutlass13device_kernelIN5flash11enable_sm90INS1_16FlashAttnFwdSm90INS1_25CollectiveMainloopFwdSm90ILi2EN4cute5tupleIJNS5_1CILi2EEENS7_ILi1EEES9_EEENS6_IJNS7_ILi128EEENS7_ILi176EEESB_EEELi128ENS_6half_tEfNS_4arch4Sm90ELb0ELb0ELb0ELb0ELb0ELb0ELb0ELb1ELb1ELb1ELb0ELb0EEENS1_21CollectiveEpilogueFwdINS6_IJSB_SB_SC_EEESA_SE_SG_Li256ELb0ELb1ELb0ELb0EEENS1_29StaticPersistentTileSchedulerILb0EEEEEEEEEvNT_6ParamsE,(.L_x_15314 - _ZN7cutlass13device_kernelIN5flash11enable_sm90INS1_16FlashAttnFwdSm90INS1_25CollectiveMainloopFwdSm90ILi2EN4cute5tupleIJNS5_1CILi2EEENS7_ILi1EEES9_EEENS6_IJNS7_ILi128EEENS7_ILi176EEESB_EEELi128ENS_6half_tEfNS_4arch4Sm90ELb0ELb0ELb0ELb0ELb0ELb0ELb0ELb1ELb1ELb1ELb0ELb0EEENS1_21CollectiveEpilogueFwdINS6_IJSB_SB_SC_EEESA_SE_SG_Li256ELb0ELb1ELb0ELb0EEENS1_29StaticPersistentTileSchedulerILb0EEEEEEEEEvNT_6ParamsE)
        .other          _ZN7cutlass13device_kernelIN5flash11enable_sm90INS1_16FlashAttnFwdSm90INS1_25CollectiveMainloopFwdSm90ILi2EN4cute5tupleIJNS5_1CILi2EEENS7_ILi1EEES9_EEENS6_IJNS7_ILi128EEENS7_ILi176EEESB_EEELi128ENS_6half_tEfNS_4arch4Sm90ELb0ELb0ELb0ELb0ELb0ELb0ELb0ELb1ELb1ELb1ELb0ELb0EEENS1_21CollectiveEpilogueFwdINS6_IJSB_SB_SC_EEESA_SE_SG_Li256ELb0ELb1ELb0ELb0EEENS1_29StaticPersistentTileSchedulerILb0EEEEEEEEEvNT_6ParamsE,@"STO_CUDA_ENTRY STV_DEFAULT"
_ZN7cutlass13device_kernelIN5flash11enable_sm90INS1_16FlashAttnFwdSm90INS1_25CollectiveMainloopFwdSm90ILi2EN4cute5tupleIJNS5_1CILi2EEENS7_ILi1EEES9_EEENS6_IJNS7_ILi128EEENS7_ILi176EEESB_EEELi128ENS_6half_tEfNS_4arch4Sm90ELb0ELb0ELb0ELb0ELb0ELb0ELb0ELb1ELb1ELb1ELb0ELb0EEENS1_21CollectiveEpilogueFwdINS6_IJSB_SB_SC_EEESA_SE_SG_Li256ELb0ELb1ELb0ELb0EEENS1_29StaticPersistentTileSchedulerILb0EEEEEEEEEvNT_6ParamsE:
        /* <DEDUP_REMOVED lines=17> */
.L_x_6856:
[----:B------:R-:W-:Y:S05]  /*0110*/  BSYNC B0 ;  /* 0x0000000000007941 */ /* 0x000fea0003800000 */
.L_x_6855:
        /* <DEDUP_REMOVED lines=11> */
[----:B------:R2:W3:Y:S01]  /*01d0*/  SHFL.IDX PT, R13, R4, RZ, 0x1f ;  /* 0x00001fff040d7589 */ /* 0x0004e200000e0000 */
[----:B0-----:R-:W-:Y:S01]  /*01e0*/  ISETP.NE.AND P1, PT, R3, RZ, PT ;  /* 0x000000ff0300720c */ /* 0x001fe20003f25270 */
[----:B-1----:R-:W-:Y:S02]  /*01f0*/  @UP0 ULEA UR8, UR8, UR6, 0x18 ;  /* 0x0000000608080291 */ /* 0x002fe4000f8ec03f */
[----:B------:R-:W-:-:S04]  /*0200*/  @UP0 UIADD3 UR6, -UR7, 0x100000, URZ ;  /* 0x0010000007060890 */ /* 0x000fc8000fffe13f */
[----:B------:R-:W-:Y:S02]  /*0210*/  @UP0 USHF.L.U32 UR7, UR6, 0xb, URZ ;  /* 0x0000000b06070899 */ /* 0x000fe4000800063f */
[----:B------:R-:W-:Y:S01]  /*0220*/  @UP0 USHF.L.U32 UR6, UR6, 0x1, URZ ;  /* 0x0000000106060899 */ /* 0x000fe2000800063f */
[----:B------:R-:W-:Y:S01]  /*0230*/  VOTEU.ANY UP0, P0 ;  /* 0x00000000003f7886 */ /* 0x000fe20000000100 */
[----:B------:R-:W0:Y:S04]  /*0240*/  FENCE.VIEW.ASYNC.S ;  /* 0x00000000000073c6 */ /* 0x000e280000000000 */
[----:B0-----:R2:W0:Y:S06]  /*0250*/  @UP0 SYNCS.EXCH.64 URZ, [UR8+0x34800], UR4 ;  /* 0x03480004083f05b2 */ /* 0x00142c0008000100 */
[----:B------:R2:W1:Y:S02]  /*0260*/  @UP1 SYNCS.EXCH.64 URZ, [UR8+0x34820], UR6 ;  /* 0x03482006083f15b2 */ /* 0x0004640008000100 */
[----:B--23--:R-:W-:Y:S05]  /*0270*/  @P1 BRA `(.L_x_6857) ;  /* 0x0000000000481947 */ /* 0x00cfea0003800000 */
[----:B------:R-:W2:Y:S01]  /*0280*/  S2UR UR5, SR_CgaCtaId ;  /* 0x00000000000579c3 */ /* 0x000ea20000008800 */
[----:B------:R-:W-:Y:S01]  /*0290*/  UMOV UR4, 0x400 ;  /* 0x0000040000047882 */ /* 0x000fe20000000000 */
[----:B------:R-:W-:Y:S01]  /*02a0*/  UMOV UR6, 0x1 ;  /* 0x0000000100067882 */ /* 0x000fe20000000000 */
[----:B------:R-:W-:Y:S01]  /*02b0*/  UMOV UR7, 0x4 ;  /* 0x0000000400077882 */ /* 0x000fe20000000000 */
[----:B------:R-:W-:Y:S01]  /*02c0*/  ELECT P0, URZ, PT ;  /* 0x00000000003f782f */ /* 0x000fe20003800000 */
[----:B--2---:R-:W-:Y:S02]  /*02d0*/  ULEA UR8, UR5, UR4, 0x18 ;  /* 0x0000000405087291 */ /* 0x004fe4000f8ec03f */
[----:B------:R-:W-:-:S04]  /*02e0*/  UIADD3 UR4, -UR6, 0x100000, URZ ;  /* 0x0010000006047890 */ /* 0x000fc8000fffe13f */
[----:B------:R-:W-:Y:S02]  /*02f0*/  USHF.L.U32 UR5, UR4, 0xb, URZ ;  /* 0x0000000b04057899 */ /* 0x000fe4000800063f */
[----:B------:R-:W-:Y:S02]  /*0300*/  USHF.L.U32 UR4, UR4, 0x1, URZ ;  /* 0x0000000104047899 */ /* 0x000fe4000800063f */
[----:B------:R-:W-:-:S04]  /*0310*/  UIADD3 UR6, -UR7, 0x100000, URZ ;  /* 0x0010000007067890 */ /* 0x000fc8000fffe13f */
[----:B------:R-:W-:Y:S02]  /*0320*/  USHF.L.U32 UR7, UR6, 0xb, URZ ;  /* 0x0000000b06077899 */ /* 0x000fe4000800063f */
[----:B------:R-:W-:Y:S01]  /*0330*/  USHF.L.U32 UR6, UR6, 0x1, URZ ;  /* 0x0000000106067899 */ /* 0x000fe2000800063f */
[----:B------:R-:W2:Y:S03]  /*0340*/  FENCE.VIEW.ASYNC.S ;  /* 0x00000000000073c6 */ /* 0x000ea60000000000 */
[----:B--2---:R2:W3:Y:S08]  /*0350*/  SYNCS.EXCH.64 URZ, [UR8+0x34830], UR4 ;  /* 0x03483004083f75b2 */ /* 0x0044f00008000100 */
[----:B------:R2:W4:Y:S01]  /*0360*/  SYNCS.EXCH.64 URZ, [UR8+0x34840], UR6 ;  /* 0x03484006083f75b2 */ /* 0x0005220008000100 */
[----:B------:R2:W0:Y:S01]  /*0370*/  SYNCS.EXCH.64 URZ, [UR8+0x34838], UR4 ;  /* 0x03483804083f75b2 */ /* 0x0004220008000100 */
[----:B------:R2:W0:Y:S01]  /*0380*/  SYNCS.EXCH.64 URZ, [UR8+0x34848], UR6 ;  /* 0x03484806083f75b2 */ /* 0x0004220008000100 */
[----:B------:R-:W-:Y:S01]  /*0390*/  NOP ;  /* 0x0000000000007918 */ /* 0x000fe20000000000 */
.L_x_6857:
[----:B--2---:R-:W2:Y:S01]  /*03a0*/  S2UR UR4, SR_CTAID.Y ;  /* 0x00000000000479c3 */ /* 0x004ea20000002600 */
[----:B------:R-:W5:Y:S01]  /*03b0*/  SHFL.IDX PT, R8, R2, RZ, 0x1f ;  /* 0x00001fff02087589 */ /* 0x000f6200000e0000 */
[----:B------:R-:W-:Y:S01]  /*03c0*/  ULDC UR5, c[0x0][0x154] ;  /* 0x0000550000057ab9 */ /* 0x000fe20000000800 */
[----:B------:R-:W-:Y:S01]  /*03d0*/  SHF.R.S32.HI R5, RZ, 0x1f, R0 ;  /* 0x0000001fff057819 */ /* 0x000fe20000011400 */
[----:B------:R-:W-:-:S03]  /*03e0*/  NOP ;  /* 0x0000000000007918 */ /* 0x000fc60000000000 */
[----:B------:R-:W-:Y:S01]  /*03f0*/  LEA.HI R5, R5, R0, RZ, 0x7 ;  /* 0x0000000005057211 */ /* 0x000fe200078f38ff */
[----:B------:R-:W3:Y:S08]  /*0400*/  S2UR UR6, SR_CTAID.X ;  /* 0x00000000000679c3 */ /* 0x000ef00000002500 */
[----:B------:R-:W1:Y:S01]  /*0410*/  LDC R7, c[0x0][0x148] ;  /* 0x00005200ff077b82 */ /* 0x000e620000000800 */
[----:B--2---:R-:W-:-:S02]  /*0420*/  I2FP.F32.U32 R4, UR4 ;  /* 0x0000000400047c45 */ /* 0x004fc40008201000 */
[----:B-----5:R-:W-:-:S03]  /*0430*/  ISETP.NE.AND P0, PT, R8, RZ, PT ;  /* 0x000000ff0800720c */ /* 0x020fc60003f05270 */
[----:B------:R-:W-:Y:S01]  /*0440*/  FMUL R6, R4, UR5 ;  /* 0x0000000504067c20 */ /* 0x000fe20008400000 */
[----:B---3--:R-:W-:-:S05]  /*0450*/  I2FP.F32.U32 R4, UR6 ;  /* 0x0000000600047c45 */ /* 0x008fca0008201000 */
[----:B------:R-:W2:Y:S02]  /*0460*/  F2I.U32.TRUNC.NTZ R6, R6 ;  /* 0x0000000600067305 */ /* 0x000ea4000020f000 */
[----:B--2---:R-:W-:-:S04]  /*0470*/  IMAD.MOV R12, RZ, RZ, -R6 ;  /* 0x000000ffff0c7224 */ /* 0x004fc800078e0a06 */
[----:B-1----:R-:W-:Y:S01]  /*0480*/  IMAD R12, R7, R12, UR4 ;  /* 0x00000004070c7e24 */ /* 0x002fe2000f8e020c */
[----:B------:R-:W-:Y:S02]  /*0490*/  ULDC UR4, c[0x0][0x150] ;  /* 0x0000540000047ab9 */ /* 0x000fe40000000800 */
[----:B------:R-:W-:Y:S01]  /*04a0*/  FMUL R10, R4, UR4 ;  /* 0x00000004040a7c20 */ /* 0x000fe20008400000 */
[----:B------:R-:W-:Y:S06]  /*04b0*/  @P0 BRA `(.L_x_6858) ;  /* 0x0000000000480947 */ /* 0x000fec0003800000 */
[----:B------:R-:W1:Y:S01]  /*04c0*/  S2UR UR5, SR_CgaCtaId ;  /* 0x00000000000579c3 */ /* 0x000e620000008800 */
        /* <DEDUP_REMOVED lines=12> */
[----:B-1----:R1:W2:Y:S08]  /*0590*/  SYNCS.EXCH.64 URZ, [UR8+0x34850], UR4 ;  /* 0x03485004083f75b2 */ /* 0x0022b00008000100 */
[----:B------:R1:W3:Y:S01]  /*05a0*/  SYNCS.EXCH.64 URZ, [UR8+0x34860], UR6 ;  /* 0x03486006083f75b2 */ /* 0x0002e20008000100 */
[----:B------:R1:W0:Y:S01]  /*05b0*/  SYNCS.EXCH.64 URZ, [UR8+0x34858], UR4 ;  /* 0x03485804083f75b2 */ /* 0x0002220008000100 */
[----:B------:R1:W0:Y:S01]  /*05c0*/  SYNCS.EXCH.64 URZ, [UR8+0x34868], UR6 ;  /* 0x03486806083f75b2 */ /* 0x0002220008000100 */
[----:B------:R-:W-:Y:S01]  /*05d0*/  NOP ;  /* 0x0000000000007918 */ /* 0x000fe20000000000 */
.L_x_6858:
[----:B------:R-:W5:Y:S01]  /*05e0*/  SHFL.IDX PT, R9, R2, RZ, 0x1f ;  /* 0x00001fff02097589 */ /* 0x000f6200000e0000 */
[----:B------:R-:W-:Y:S01]  /*05f0*/  LOP3.LUT R5, R5, 0xffffff80, RZ, 0xc0, !PT ;  /* 0xffffff8005057812 */ /* 0x000fe200078ec0ff */
[----:B------:R-:W0:Y:S01]  /*0600*/  LDC R11, c[0x0][0x144] ;  /* 0x00005100ff0b7b82 */ /* 0x000e220000000800 */
[----:B------:R-:W0:Y:S01]  /*0610*/  F2I.U32.TRUNC.NTZ R10, R10 ;  /* 0x0000000a000a7305 */ /* 0x000e22000020f000 */
[----:B------:R-:W-:Y:S02]  /*0620*/  NOP ;  /* 0x0000000000007918 */ /* 0x000fe40000000000 */
[----:B------:R-:W-:-:S05]  /*0630*/  IMAD.IADD R5, R0, 0x1, -R5 ;  /* 0x0000000100057824 */ /* 0x000fca00078e0a05 */
[----:B------:R-:W-:-:S04]  /*0640*/  SHF.R.S32.HI R4, RZ, 0x1f, R5 ;  /* 0x0000001fff047819 */ /* 0x000fc80000011405 */
[----:B------:R-:W-:-:S04]  /*0650*/  LEA.HI R4, R4, R5, RZ, 0x3 ;  /* 0x0000000504047211 */ /* 0x000fc800078f18ff */
[--C-:B------:R-:W-:Y:S02]  /*0660*/  SHF.R.S32.HI R6, RZ, 0x3, R4.reuse ;  /* 0x00000003ff067819 */ /* 0x100fe40000011404 */
[----:B------:R-:W-:Y:S02]  /*0670*/  SHF.R.S32.HI R7, RZ, 0x1f, R4 ;  /* 0x0000001fff077819 */ /* 0x000fe40000011404 */
[----:B------:R-:W-:Y:S02]  /*0680*/  SHF.R.S32.HI R4, RZ, 0x1f, R3 ;  /* 0x0000001fff047819 */ /* 0x000fe40000011403 */
[----:B-----5:R-:W-:Y:S02]  /*0690*/  ISETP.NE.AND P0, PT, R9, RZ, PT ;  /* 0x000000ff0900720c */ /* 0x020fe40003f05270 */
[----:B------:R-:W-:Y:S02]  /*06a0*/  LEA.HI R7, R7, R6, RZ, 0x2 ;  /* 0x0000000607077211 */ /* 0x000fe400078f10ff */
[----:B------:R-:W-:-:S02]  /*06b0*/  LEA.HI R4, R4, R3, RZ, 0x2 ;  /* 0x0000000304047211 */ /* 0x000fc400078f10ff */
[----:B------:R-:W-:Y:S02]  /*06c0*/  LOP3.LUT R7, R7, 0xfffffffc, RZ, 0xc0, !PT ;  /* 0xfffffffc07077812 */ /* 0x000fe400078ec0ff */
[----:B------:R-:W-:-:S05]  /*06d0*/  SHF.R.S32.HI R9, RZ, 0x1f, R8 ;  /* 0x0000001fff097819 */ /* 0x000fca0000011408 */
[----:B------:R-:W-:Y:S05]  /*06e0*/  @P0 BRA `(.L_x_6859) ;  /* 0x0000000000480947 */ /* 0x000fea0003800000 */
[----:B-1----:R-:W1:Y:S01]  /*06f0*/  S2UR UR5, SR_CgaCtaId ;  /* 0x00000000000579c3 */ /* 0x002e620000008800 */
[----:B------:R-:W-:Y:S01]  /*0700*/  UMOV UR4, 0x400 ;  /* 0x0000040000047882 */ /* 0x000fe20000000000 */
[----:B------:R-:W-:Y:S01]  /*0710*/  UMOV UR6, 0x1 ;  /* 0x0000000100067882 */ /* 0x000fe20000000000 */
[----:B------:R-:W-:Y:S01]  /*0720*/  UMOV UR9, 0x2 ;  /* 0x0000000200097882 */ /* 0x000fe20000000000 */
[----:B------:R-:W-:-:S04]  /*0730*/  UIADD3 UR6, -UR6, 0x100000, URZ ;  /* 0x0010000006067890 */ /* 0x000fc8000fffe13f */
[----:B------:R-:W-:Y:S02]  /*0740*/  USHF.L.U32 UR7, UR6, 0xb, URZ ;  /* 0x0000000b06077899 */ /* 0x000fe4000800063f */
[----:B------:R-:W-:Y:S01]  /*0750*/  USHF.L.U32 UR6, UR6, 0x1, URZ ;  /* 0x0000000106067899 */ /* 0x000fe2000800063f */
[----:B------:R-:W-:Y:S01]  /*0760*/  ELECT P0, URZ, PT ;  /* 0x00000000003f782f */ /* 0x000fe20003800000 */
[----:B-1----:R-:W-:Y:S02]  /*0770*/  ULEA UR8, UR5, UR4, 0x18 ;  /* 0x0000000405087291 */ /* 0x002fe4000f8ec03f */
[----:B------:R-:W-:-:S04]  /*0780*/  UIADD3 UR4, -UR9, 0x100000, URZ ;  /* 0x0010000009047890 */ /* 0x000fc8000fffe13f */
[----:B------:R-:W-:Y:S02]  /*0790*/  USHF.L.U32 UR5, UR4, 0xb, URZ ;  /* 0x0000000b04057899 */ /* 0x000fe4000800063f */
[----:B------:R-:W-:Y:S01]  /*07a0*/  USHF.L.U32 UR4, UR4, 0x1, URZ ;  /* 0x0000000104047899 */ /* 0x000fe2000800063f */
[----:B------:R-:W1:Y:S03]  /*07b0*/  FENCE.VIEW.ASYNC.S ;  /* 0x00000000000073c6 */ /* 0x000e660000000000 */
[----:B-1----:R1:W0:Y:S08]  /*07c0*/  SYNCS.EXCH.64 URZ, [UR8+0x34870], UR6 ;  /* 0x03487006083f75b2 */ /* 0x0022300008000100 */
[----:B------:R1:W0:Y:S01]  /*07d0*/  SYNCS.EXCH.64 URZ, [UR8+0x34880], UR4 ;  /* 0x03488004083f75b2 */ /* 0x0002220008000100 */
[----:B------:R1:W0:Y:S01]  /*07e0*/  SYNCS.EXCH.64 URZ, [UR8+0x34878], UR6 ;  /* 0x03487806083f75b2 */ /* 0x0002220008000100 */
[----:B------:R1:W0:Y:S01]  /*07f0*/  SYNCS.EXCH.64 URZ, [UR8+0x34888], UR4 ;  /* 0x03488804083f75b2 */ /* 0x0002220008000100 */
[----:B------:R-:W-:Y:S01]  /*0800*/  NOP ;  /* 0x0000000000007918 */ /* 0x000fe20000000000 */
.L_x_6859:
[----:B------:R-:W5:Y:S01]  /*0810*/  SHFL.IDX PT, R14, R2, RZ, 0x1f ;  /* 0x00001fff020e7589 */ /* 0x000f6200000e0000 */
[----:B-1----:R-:W1:Y:S01]  /*0820*/  S2UR UR4, SR_CTAID.X ;  /* 0x00000000000479c3 */ /* 0x002e620000002500 */
[----:B------:R-:W-:Y:S01]  /*0830*/  LOP3.LUT R4, R4, 0x3ffffffc, RZ, 0xc0, !PT ;  /* 0x3ffffffc04047812 */ /* 0x000fe200078ec0ff */
[----:B------:R-:W-:Y:S01]  /*0840*/  IMAD.IADD R7, R6, 0x1, -R7 ;  /* 0x0000000106077824 */ /* 0x000fe200078e0a07 */
[----:B------:R-:W-:Y:S01]  /*0850*/  LEA.HI R9, R9, R8, RZ, 0x2 ;  /* 0x0000000809097211 */ /* 0x000fe200078f10ff */
[----:B0-----:R-:W-:Y:S01]  /*0860*/  IMAD.MOV R10, RZ, RZ, -R10 ;  /* 0x000000ffff0a7224 */ /* 0x001fe200078e0a0a */
[----:B------:R-:W-:Y:S01]  /*0870*/  NOP ;  /* 0x0000000000007918 */ /* 0x000fe20000000000 */
[----:B------:R-:W-:Y:S01]  /*0880*/  IMAD.IADD R4, R3, 0x1, -R4 ;  /* 0x0000000103047824 */ /* 0x000fe200078e0a04 */
[----:B------:R-:W-:-:S03]  /*0890*/  LOP3.LUT R9, R9, 0x3ffffffc, RZ, 0xc0, !PT ;  /* 0x3ffffffc09097812 */ /* 0x000fc600078ec0ff */
[----:B------:R-:W-:Y:S02]  /*08a0*/  IMAD R4, R4, 0x4, R7 ;  /* 0x0000000404047824 */ /* 0x000fe400078e0207 */
[----:B------:R-:W-:Y:S02]  /*08b0*/  IMAD.IADD R8, R8, 0x1, -R9 ;  /* 0x0000000108087824 */ /* 0x000fe400078e0a09 */
[----:B------:R-:W0:Y:S01]  /*08c0*/  LDC R9, c[0x0][0x140] ;  /* 0x00005000ff097b82 */ /* 0x000e220000000800 */
[----:B------:R-:W-:Y:S01]  /*08d0*/  LEA.HI R3, R4, R4, RZ, 0x1 ;  /* 0x0000000404037211 */ /* 0x000fe200078f08ff */
[----:B------:R-:W-:-:S03]  /*08e0*/  IMAD R8, R8, 0x4, R7 ;  /* 0x0000000408087824 */ /* 0x000fc600078e0207 */
[----:B------:R-:W-:Y:S02]  /*08f0*/  LOP3.LUT R3, R3, 0xfffffffe, RZ, 0xc0, !PT ;  /* 0xfffffffe03037812 */ /* 0x000fe400078ec0ff */
[----:B------:R-:W-:Y:S02]  /*0900*/  LEA.HI R6, R8, R8, RZ, 0x1 ;  /* 0x0000000808067211 */ /* 0x000fe400078f08ff */
[----:B-----5:R-:W-:Y:S01]  /*0910*/  ISETP.NE.AND P0, PT, R14, RZ, PT ;  /* 0x000000ff0e00720c */ /* 0x020fe20003f05270 */
[----:B-1----:R-:W-:Y:S02]  /*0920*/  IMAD R10, R11, R10, UR4 ;  /* 0x000000040b0a7e24 */ /* 0x002fe4000f8e020a */
[----:B------:R-:W-:-:S05]  /*0930*/  IMAD.IADD R3, R4, 0x1, -R3 ;  /* 0x0000000104037824 */ /* 0x000fca00078e0a03 */
[----:B------:R-:W-:Y:S02]  /*0940*/  ISETP.NE.AND P4, PT, R3, R10, PT ;  /* 0x0000000a0300720c */ /* 0x000fe40003f85270 */
[----:B------:R-:W-:-:S05]  /*0950*/  LOP3.LUT R3, R6, 0xfffffffe, RZ, 0xc0, !PT ;  /* 0xfffffffe06037812 */ /* 0x000fca00078ec0ff */
[----:B------:R-:W-:Y:S01]  /*0960*/  IMAD.IADD R3, R8, 0x1, -R3 ;  /* 0x0000000108037824 */ /* 0x000fe200078e0a03 */
        /* <DEDUP_REMOVED lines=19> */
.L_x_6860:
        /* <DEDUP_REMOVED lines=18> */
[----:B------:R-:W-:Y:S02]  /*0bc0*/  @P3 ISETP.NE.AND P4, PT, R4, R12, PT ;  /* 0x0000000c0400320c */ /* 0x000fe40003f85270 */
[----:B------:R-:W-:Y:S02]  /*0bd0*/  SEL R4, RZ, 0x1, !P6 ;  /* 0x00000001ff047807 */ /* 0x000fe40007000000 */
[----:B------:R-:W-:Y:S02]  /*0be0*/  ISETP.LT.U32.AND P0, PT, R22, 0x2, !P0 ;  /* 0x000000021600780c */ /* 0x000fe40004701070 */
[----:B0-----:R-:W-:Y:S02]  /*0bf0*/  ISETP.EQ.U32.AND P1, PT, R9, 0x1, PT ;  /* 0x000000010900780c */ /* 0x001fe40003f22070 */
[----:B------:R-:W-:-:S02]  /*0c00*/  ISETP.NE.AND P2, PT, R13, RZ, PT ;  /* 0x000000ff0d00720c */ /* 0x000fc40003f45270 */
[----:B------:R-:W-:Y:S02]  /*0c10*/  LOP3.LUT R19, R19, R4, RZ, 0xc0, !PT ;  /* 0x0000000413137212 */ /* 0x000fe400078ec0ff */
[----:B------:R-:W-:Y:S02]  /*0c20*/  SEL R3, RZ, 0x1, !P0 ;  /* 0x00000001ff037807 */ /* 0x000fe40004000000 */
[----:B------:R-:W-:Y:S01]  /*0c30*/  @P3 SEL R18, RZ, 0x1, P4 ;  /* 0x00000001ff123807 */ /* 0x000fe20002000000 */
[----:B------:R-:W-:Y:S06]  /*0c40*/  @P5 BRA `(.L_x_6861) ;  /* 0x0000000000485947 */ /* 0x000fec0003800000 */
[----:B-1----:R-:W0:Y:S01]  /*0c50*/  S2UR UR5, SR_CgaCtaId ;  /* 0x00000000000579c3 */ /* 0x002e220000008800 */
        /* <DEDUP_REMOVED lines=13> */
[----:B------:R0:W0:Y:S01]  /*0d30*/  SYNCS.EXCH.64 URZ, [UR8+0x348c0], UR6 ;  /* 0x0348c006083f75b2 */ /* 0x0000220008000100 */
[----:B------:R0:W0:Y:S01]  /*0d40*/  SYNCS.EXCH.64 URZ, [UR8+0x348b8], UR4 ;  /* 0x0348b804083f75b2 */ /* 0x0000220008000100 */
[----:B------:R0:W0:Y:S01]  /*0d50*/  SYNCS.EXCH.64 URZ, [UR8+0x348c8], UR6 ;  /* 0x0348c806083f75b2 */ /* 0x0000220008000100 */
[----:B------:R-:W-:Y:S01]  /*0d60*/  NOP ;  /* 0x0000000000007918 */ /* 0x000fe20000000000 */
.L_x_6861:
[----:B------:R-:W-:Y:S01]  /*0d70*/  LOP3.LUT R18, R18, R3, RZ, 0xc0, !PT ;  /* 0x0000000312127212 */ /* 0x000fe200078ec0ff */
[----:B------:R-:W-:Y:S01]  /*0d80*/  NOP ;  /* 0x0000000000007918 */ /* 0x000fe20000000000 */
[----:B------:R-:W-:Y:S05]  /*0d90*/  @!P1 BRA `(.L_x_6862) ;  /* 0x0000000000089947 */ /* 0x000fea0003800000 */
[----:B01234-:R-:W-:Y:S01]  /*0da0*/  UCGABAR_ARV ;  /* 0x00000000000079c7 */ /* 0x01ffe20008000000 */
[----:B------:R-:W-:Y:S05]  /*0db0*/  BRA `(.L_x_6863) ;  /* 0x0000000000047947 */ /* 0x000fea0003800000 */
.L_x_6862:
[----:B01234-:R-:W-:Y:S01]  /*0dc0*/  NOP ;  /* 0x0000000000007918 */ /* 0x01ffe20000000000 */
.L_x_6863:
[----:B------:R-:W-:Y:S05]  /*0dd0*/  @!P1 BRA `(.L_x_6864) ;  /* 0x00000000000c9947 */ /* 0x000fea0003800000 */
[----:B------:R-:W-:Y:S01]  /*0de0*/  UCGABAR_WAIT ;  /* 0x0000000000007dc7 */ /* 0x000fe20008000000 */
[----:B------:R-:W-:Y:S01]  /*0df0*/  CCTL.IVALL ;  /* 0x00000000ff00798f */ /* 0x000fe20002000000 */
[----:B------:R-:W-:Y:S05]  /*0e00*/  BRA `(.L_x_6865) ;  /* 0x0000000000047947 */ /* 0x000fea0003800000 */
.L_x_6864:
[----:B------:R-:W-:Y:S06]  /*0e10*/  BAR.SYNC.DEFER_BLOCKING 0x0 ;  /* 0x0000000000007b1d */ /* 0x000fec0000010000 */
.L_x_6865:
[----:B------:R-:W-:-:S05]  /*0e20*/  IMAD.MOV.U32 R3, RZ, RZ, 0x1 ;  /* 0x00000001ff037424 */ /* 0x000fca00078e00ff */
[----:B------:R-:W-:-:S05]  /*0e30*/  SEL R3, R3, 0x2, !P2 ;  /* 0x0000000203037807 */ /* 0x000fca0005000000 */
[----:B------:R0:W-:Y:S01]  /*0e40*/  STL [R1+0x2c], R3 ;  /* 0x00002c0301007387 */ /* 0x0001e20000100800 */
[----:B------:R-:W-:Y:S05]  /*0e50*/  @!P2 BRA `(.L_x_6866) ;  /* 0x000000c00060a947 */ /* 0x000fea0003800000 */
.L_x_6867:
[----:B------:R-:W-:-:S08]  /*0e60*/  NOP ;  /* 0x0000000000007918 */ /* 0x000fd00000000000 */
[----:B------:R-:W1:Y:S02]  /*0e70*/  USETMAXREG.TRY_ALLOC.CTAPOOL UP0, 0xf0 ;  /* 0x000000f0000079c8 */ /* 0x000e640008000600 */
[----:B-1----:R-:W-:-:S13]  /*0e80*/  PLOP3.LUT P0, PT, PT, PT, UP0, 0x80, 0x0 ;  /* 0x000000000000781c */ /* 0x002fda0003f0f008 */
[----:B------:R-:W-:Y:S05]  /*0e90*/  @!P0 BRA `(.L_x_6867) ;  /* 0xfffffffc00f08947 */ /* 0x000fea000383ffff */
[----:B------:R-:W-:Y:S01]  /*0ea0*/  LOP3.LUT R2, R0, 0xffffff80, RZ, 0xc0, !PT ;  /* 0xffffff8000027812 */ /* 0x000fe200078ec0ff */
[----:B------:R-:W1:Y:S08]  /*0eb0*/  S2UR UR4, SR_CTAID.X ;  /* 0x00000000000479c3 */ /* 0x000e700000002500 */
[----:B------:R-:W-:Y:S06]  /*0ec0*/  BAR.ARV 0x8, 0x180 ;  /* 0x0206000000007b1d */ /* 0x000fec0000002000 */
[----:B------:R-:W-:-:S02]  /*0ed0*/  ISETP.NE.AND P0, PT, R2, 0x80, PT ;  /* 0x000000800200780c */ /* 0x000fc40003f05270 */
[----:B------:R-:W1:Y:S11]  /*0ee0*/  LDC R2, c[0x0][0xc34] ;  /* 0x00030d00ff027b82 */ /* 0x000e760000000800 */
[----:B------:R-:W-:Y:S06]  /*0ef0*/  @!P0 BAR.ARV 0x9, 0x100 ;  /* 0x0244000000008b1d */ /* 0x000fec0000002000 */
[----:B-1----:R-:W-:-:S13]  /*0f00*/  ISETP.LE.AND P0, PT, R2, UR4, PT ;  /* 0x0000000402007c0c */ /* 0x002fda000bf03270 */
[----:B------:R-:W-:Y:S05]  /*0f10*/  @P0 EXIT ;  /* 0x000000000000094d */ /* 0x000fea0003800000 */
[----:B------:R-:W2:Y:S01]  /*0f20*/  LDL.LU R10, [R1+0x2c] ;  /* 0x00002c00010a7983 */ /* 0x000ea20000300800 */
[----:B------:R-:W-:Y:S01]  /*0f30*/  VIADD R0, R0, 0xffffff80 ;  /* 0xffffff8000007836 */ /* 0x000fe20000000000 */
[----:B------:R-:W-:Y:S01]  /*0f40*/  UMOV UR60, URZ ;  /* 0x0000003f003c7c82 */ /* 0x000fe20008000000 */
[----:B------:R-:W-:Y:S02]  /*0f50*/  IMAD.MOV.U32 R234, RZ, RZ, -0x2 ;  /* 0xfffffffeffea7424 */ /* 0x000fe400078e00ff */
[----:B------:R-:W-:Y:S01]  /*0f60*/  IMAD.U32 R223, RZ, RZ, UR4 ;  /* 0x00000004ffdf7e24 */ /* 0x000fe2000f8e00ff */
[----:B0-----:R-:W-:Y:S01]  /*0f70*/  SHF.R.S32.HI R3, RZ, 0x1f, R0 ;  /* 0x0000001fff037819 */ /* 0x001fe20000011400 */
        /* <DEDUP_REMOVED lines=50> */
[----:B--2---:R-:W-:-:S07]  /*12a0*/  LOP3.LUT R16, R10, 0x1, RZ, 0xfc, !PT ;  /* 0x000000010a107812 */ /* 0x004fce00078efcff */
.L_x_6900:
[----:B------:R-:W0:Y:S01]  /*12b0*/  SHFL.IDX PT, R0, R230, RZ, 0x1f ;  /* 0x00001fffe6007589 */ /* 0x000e2200000e0000 */
        /* <DEDUP_REMOVED lines=60> */
.L_x_6868:
[----:B------:R-:W-:Y:S02]  /*1680*/  LOP3.LUT R0, R224, 0x1, RZ, 0xc0, !PT ;  /* 0x00000001e0007812 */ /* 0x000fe400078ec0ff */
[----:B------:R-:W-:Y:S02]  /*1690*/  ISETP.NE.AND P0, PT, R16, 0x3, PT ;  /* 0x000000031000780c */ /* 0x000fe40003f05270 */
[----:B------:R-:W-:-:S04]  /*16a0*/  SHF.L.U32 R0, R0, 0x1f, RZ ;  /* 0x0000001f00007819 */ /* 0x000fc800000006ff */
[----:B------:R-:W0:Y:S02]  /*16b0*/  SYNCS.PHASECHK.TRANS64.TRYWAIT P1, [UR61+0x34800], R0 ;  /* 0x03480000ff0075a7 */ /* 0x000e24000802017d */
[----:B0-----:R-:W-:Y:S05]  /*16c0*/  @!P1 BRA `(.L_x_6869) ;  /* 0x000000fc00749947 */ /* 0x001fea0003800000 */
.L_x_6995:
[----:B------:R-:W-:Y:S05]  /*16d0*/  @!P0 BRA `(.L_x_6870) ;  /* 0x0000000000048947 */ /* 0x000fea0003800000 */
[----:B------:R-:W-:Y:S01]  /*16e0*/  BPT.TRAP 0x1 ;  /* 0x000000040000795c */ /* 0x000fe20000300000 */
.L_x_6870:
        /* <DEDUP_REMOVED lines=8> */
.L_x_6871:
[----:B-1----:R-:W-:Y:S05]  /*1770*/  @P1 BRA `(.L_x_6872) ;  /* 0x0000000000081947 */ /* 0x002fea0003800000 */
[----:B------:R-:W1:Y:S02]  /*1780*/  SYNCS.PHASECHK.TRANS64.TRYWAIT P1, [R12+URZ+0x34830], R3 ;  /* 0x034830030c0075a7 */ /* 0x000e64000802017f */
[----:B-1----:R-:W-:Y:S05]  /*1790*/  @!P1 BRA `(.L_x_6873) ;  /* 0x000000fc00589947 */ /* 0x002fea0003800000 */
.L_x_6872:
        /* <DEDUP_REMOVED lines=14> */
[----:B------:R-:W-:Y:S01]  /*1880*/  UMOV UR8, UR36 ;  /* 0x0000002400087c82 */ /* 0x000fe20008000000 */
[----:B------:R-:W-:Y:S02]  /*1890*/  UIMAD UR44, UR60, 0xb00, UR7 ;  /* 0x00000b003c2c78a4 */ /* 0x000fe4000f8e0207 */
[----:B------:R-:W-:Y:S01]  /*18a0*/  IMAD.U32 R0, RZ, RZ, UR7 ;  /* 0x00000007ff007e24 */ /* 0x000fe2000f8e00ff */
[----:B------:R-:W-:Y:S01]  /*18b0*/  UMOV UR7, 0x40000040 ;  /* 0x4000004000077882 */ /* 0x000fe20000000000 */
[----:B------:R-:W-:-:S02]  /*18c0*/  UIADD3 UR6, UR44, 0x80, URZ ;  /* 0x000000802c067890 */ /* 0x000fc4000fffe03f */
[----:B------:R-:W-:Y:S02]  /*18d0*/  UIADD3 UR10, UR44, 0x100, URZ ;  /* 0x000001002c0a7890 */ /* 0x000fe4000fffe03f */
[----:B------:R-:W-:Y:S01]  /*18e0*/  UMOV UR38, UR44 ;  /* 0x0000002c00267c82 */ /* 0x000fe20008000000 */
[----:B------:R-:W-:Y:S01]  /*18f0*/  UMOV UR9, UR37 ;  /* 0x0000002500097c82 */ /* 0x000fe20008000000 */
[----:B------:R-:W-:Y:S01]  /*1900*/  HGMMA.64x16x16.F32 R104, gdesc[UR36], RZ, !UPT, gsb0 ;  /* 0x00200000246879f0 */ /* 0x000fe2000c0008ff */
[----:B------:R-:W-:Y:S01]  /*1910*/  UMOV UR11, 0x40000040 ;  /* 0x40000040000b7882 */ /* 0x000fe20000000000 */
[----:B------:R-:W-:Y:S01]  /*1920*/  UIADD3 UR14, UR44, 0x180, URZ ;  /* 0x000001802c0e7890 */ /* 0x000fe2000fffe03f */
[----:B------:R-:W-:Y:S01]  /*1930*/  UMOV UR12, UR36 ;  /* 0x00000024000c7c82 */ /* 0x000fe20008000000 */
[----:B------:R-:W-:Y:S01]  /*1940*/  UMOV UR13, UR37 ;  /* 0x00000025000d7c82 */ /* 0x000fe20008000000 */
        /* <DEDUP_REMOVED lines=78> */
[----:B------:R-:W-:Y:S02]  /*1e30*/  UMOV UR37, 0x40000040 ;  /* 0x4000004000257882 */ /* 0x000fe40000000000 */
[----:B------:R-:W-:Y:S01]  /*1e40*/  UMOV UR9, UR37 ;  /* 0x0000002500097c82 */ /* 0x000fe20008000000 */
[----:B------:R-:W-:Y:S01]  /*1e50*/  UMOV UR13, UR37 ;  /* 0x00000025000d7c82 */ /* 0x000fe20008000000 */
[----:B------:R-:W-:Y:S01]  /*1e60*/  UMOV UR17, UR37 ;  /* 0x0000002500117c82 */ /* 0x000fe20008000000 */
[----:B------:R-:W-:Y:S01]  /*1e70*/  UMOV UR21, UR37 ;  /* 0x0000002500157c82 */ /* 0x000fe20008000000 */
[----:B------:R-:W-:Y:S01]  /*1e80*/  UMOV UR25, UR37 ;  /* 0x0000002500197c82 */ /* 0x000fe20008000000 */
[----:B------:R-:W-:Y:S01]  /*1e90*/  UMOV UR29, UR37 ;  /* 0x00000025001d7c82 */ /* 0x000fe20008000000 */
[----:B------:R-:W-:Y:S01]  /*1ea0*/  UMOV UR33, UR37 ;  /* 0x0000002500217c82 */ /* 0x000fe20008000000 */
[----:B------:R-:W-:Y:S01]  /*1eb0*/  IMAD.U32 R7, RZ, RZ, UR37 ;  /* 0x00000025ff077e24 */ /* 0x000fe2000f8e00ff */
[----:B------:R-:W-:-:S02]  /*1ec0*/  WARPGROUP.DEPBAR.LE gsb0, 0x0 ;  /* 0x00008000000079c5 */ /* 0x000fc40000010000 */
[----:B------:R-:W-:-:S06]  /*1ed0*/  WARPGROUP.ARRIVE ;  /* 0x00000000000079c5 */ /* 0x000fcc0000000000 */
[----:B------:R-:W-:Y:S01]  /*1ee0*/  HGMMA.64x16x16.F32 R24, gdesc[UR4], RZ, !UPT, gsb0 ;  /* 0x00200000041879f0 */ /* 0x000fe2000c0008ff */
[----:B------:R-:W-:Y:S02]  /*1ef0*/  UIADD3 UR4, UR45, 0x2, URZ ;  /* 0x000000022d047890 */ /* 0x000fe4000fffe03f */
[----:B------:R-:W-:Y:S01]  /*1f00*/  UIADD3 UR6, UR44, 0x2, URZ ;  /* 0x000000022c067890 */ /* 0x000fe2000fffe03f */
[----:B------:R-:W-:Y:S01]  /*1f10*/  UMOV UR5, UR37 ;  /* 0x0000002500057c82 */ /* 0x000fe20008000000 */
[----:B------:R-:W-:-:S03]  /*1f20*/  UMOV UR7, 0x40000040 ;  /* 0x4000004000077882 */ /* 0x000fc60000000000 */
[----:B------:R-:W-:Y:S02]  /*1f30*/  UMOV UR36, UR4 ;  /* 0x0000000400247c82 */ /* 0x000fe40008000000 */
        /* <DEDUP_REMOVED lines=15> */
[----:B------:R-:W-:Y:S01]  /*2030*/  HGMMA.64x16x16.F32 R104, gdesc[UR36], R104, gsb0 ;  /* 0x00200000246879f0 */ /* 0x000fe20008000868 */
[----:B------:R-:W-:Y:S02]  /*2040*/  UMOV UR39, 0x40000040 ;  /* 0x4000004000277882 */ /* 0x000fe40000000000 */
[----:B------:R-:W-:Y:S02]  /*2050*/  WARPGROUP.DEPBAR.LE gsb0, 0x0 ;  /* 0x00008000000079c5 */ /* 0x000fe40000010000 */
[----:B------:R-:W-:-:S06]  /*2060*/  WARPGROUP.ARRIVE ;  /* 0x00000000000079c5 */ /* 0x000fcc0000000000 */
[----:B------:R-:W-:Y:S01]  /*2070*/  HGMMA.64x16x16.F32 R96, gdesc[UR4], R96, gsb0 ;  /* 0x00200000046079f0 */ /* 0x000fe20008000860 */
[----:B------:R-:W-:Y:S02]  /*2080*/  UIADD3 UR4, UR44, 0x202, URZ ;  /* 0x000002022c047890 */ /* 0x000fe4000fffe03f */
[----:B------:R-:W-:Y:S01]  /*2090*/  UIADD3 UR6, UR44, 0x482, URZ ;  /* 0x000004822c067890 */ /* 0x000fe2000fffe03f */
[----:B------:R-:W-:Y:S01]  /*20a0*/  UMOV UR5, UR37 ;  /* 0x0000002500057c82 */ /* 0x000fe20008000000 */
[----:B------:R-:W-:-:S03]  /*20b0*/  UMOV UR7, 0x40000040 ;  /* 0x4000004000077882 */ /* 0x000fc60000000000 */
[----:B------:R-:W-:Y:S01]  /*20c0*/  UMOV UR18, UR4 ;  /* 0x0000000400127c82 */ /* 0x000fe20008000000 */
[----:B------:R-:W-:Y:S01]  /*20d0*/  UMOV UR4, UR36 ;  /* 0x0000002400047c82 */ /* 0x000fe20008000000 */
        /* <DEDUP_REMOVED lines=156> */
[----:B------:R-:W-:Y:S01]  /*2aa0*/  UMOV UR10, UR14 ;  /* 0x0000000e000a7c82 */ /* 0x000fe20008000000 */
[----:B------:R-:W-:Y:S01]  /*2ab0*/  UMOV UR14, UR18 ;  /* 0x00000012000e7c82 */ /* 0x000fe20008000000 */
[----:B------:R-:W-:Y:S02]  /*2ac0*/  WARPGROUP.DEPBAR.LE gsb0, 0x0 ;  /* 0x00008000000079c5 */ /* 0x000fe40000010000 */
[----:B------:R-:W-:-:S06]  /*2ad0*/  WARPGROUP.ARRIVE ;  /* 0x00000000000079c5 */ /* 0x000fcc0000000000 */
[----:B------:R-:W-:Y:S01]  /*2ae0*/  HGMMA.64x16x16.F32 R96, gdesc[UR4], R96, gsb0 ;  /* 0x00200000046079f0 */ /* 0x000fe20008000860 */
[----:B------:R-:W-:Y:S01]  /*2af0*/  UIADD3 UR6, UR44, 0x206, URZ ;  /* 0x000002062c067890 */ /* 0x000fe2000fffe03f */
[----:B------:R-:W-:-:S06]  /*2b00*/  UMOV UR7, 0x40000040 ;  /* 0x4000004000077882 */ /* 0x000fcc0000000000 */
        /* <DEDUP_REMOVED lines=9> */
[----:B------:R-:W-:Y:S01]  /*2ba0*/  UMOV UR37, UR9 ;  /* 0x0000000900257c82 */ /* 0x000fe20008000000 */
[----:B------:R-:W-:Y:S02]  /*2bb0*/  WARPGROUP.DEPBAR.LE gsb0, 0x0 ;  /* 0x00008000000079c5 */ /* 0x000fe40000010000 */
[----:B------:R-:W-:-:S06]  /*2bc0*/  WARPGROUP.ARRIVE ;  /* 0x00000000000079c5 */ /* 0x000fcc0000000000 */
[----:B------:R-:W-:Y:S01]  /*2bd0*/  HGMMA.64x16x16.F32 R80, gdesc[UR12], R80, gsb0 ;  /* 0x002000000c5079f0 */ /* 0x000fe20008000850 */
[----:B------:R-:W-:Y:S01]  /*2be0*/  UIADD3 UR14, UR44, 0x680, URZ ;  /* 0x000006802c0e7890 */ /* 0x000fe2000fffe03f */
[----:B------:R-:W-:Y:S01]  /*2bf0*/  UMOV UR13, UR9 ;  /* 0x00000009000d7c82 */ /* 0x000fe20008000000 */
[----:B------:R-:W-:Y:S01]  /*2c00*/  UMOV UR15, 0x40000040 ;  /* 0x40000040000f7882 */ /* 0x000fe20000000000 */
        /* <DEDUP_REMOVED lines=302> */
.L_x_6874:
[----:B01----:R-:W-:Y:S01]  /*3ef0*/  IMAD.IADD R3, R234, 0x1, R113 ;  /* 0x00000001ea037824 */ /* 0x003fe200078e0271 */
        /* <DEDUP_REMOVED lines=34> */
[C---:B------:R-:W-:Y:S02]  /*4120*/  ISETP.GT.AND P6, PT, R20.reuse, 0x28, PT ;  /* 0x000000281400780c */ /* 0x040fe40003fc4270 */
        /* <DEDUP_REMOVED lines=117> */
[----:B------:R-:W-:-:S02]  /*4880*/  FSEL R181, R37, -INF , P2 ;  /* 0xff80000025b57808 */ /* 0x000fc40001000000 */
[----:B------:R-:W-:Y:S02]  /*4890*/  FMNMX.FTZ R10, R179, R10, !PT ;  /* 0x0000000ab30a7209 */ /* 0x000fe40007810000 */
[----:B------:R-:W-:Y:S02]  /*48a0*/  ISETP.GT.AND P3, PT, R20, 0xa0, PT ;  /* 0x000000a01400780c */ /* 0x000fe40003f64270 */
[----:B------:R-:W-:Y:S02]  /*48b0*/  FSEL R41, R54, -INF , P4 ;  /* 0xff80000036297808 */ /* 0x000fe40002000000 */
[----:B------:R-:W-:Y:S02]  /*48c0*/  FSEL R183, R24, -INF , P3 ;  /* 0xff80000018b77808 */ /* 0x000fe40001800000 */
[----:B------:R-:W-:Y:S02]  /*48d0*/  FMNMX.FTZ R10, R181, R10, !PT ;  /* 0x0000000ab50a7209 */ /* 0x000fe40007810000 */
[----:B------:R-:W-:-:S02]  /*48e0*/  ISETP.GT.AND P4, PT, R20, 0xa1, PT ;  /* 0x000000a11400780c */ /* 0x000fc40003f84270 */
[----:B------:R-:W-:Y:S02]  /*48f0*/  FMNMX.FTZ R10, R183, R10, !PT ;  /* 0x0000000ab70a7209 */ /* 0x000fe40007810000 */
[----:B------:R-:W-:Y:S02]  /*4900*/  FSEL R187, R25, -INF , P4 ;  /* 0xff80000019bb7808 */ /* 0x000fe40002000000 */
[----:B------:R-:W-:Y:S02]  /*4910*/  ISETP.GT.AND P5, PT, R20, 0xa8, PT ;  /* 0x000000a81400780c */ /* 0x000fe40003fa4270 */
[----:B------:R-:W-:Y:S02]  /*4920*/  FMNMX.FTZ R10, R187, R10, !PT ;  /* 0x0000000abb0a7209 */ /* 0x000fe40007810000 */
[----:B------:R-:W-:Y:S02]  /*4930*/  FSEL R185, R28, -INF , P5 ;  /* 0xff8000001cb97808 */ /* 0x000fe40002800000 */
[----:B------:R-:W-:-:S02]  /*4940*/  ISETP.GT.AND P6, PT, R20, 0xa9, PT ;  /* 0x000000a91400780c */ /* 0x000fc40003fc4270 */
[----:B------:R-:W-:Y:S02]  /*4950*/  FMNMX.FTZ R10, R185, R10, !PT ;  /* 0x0000000ab90a7209 */ /* 0x000fe40007810000 */
[----:B------:R-:W-:Y:S02]  /*4960*/  FSEL R189, R29, -INF , P6 ;  /* 0xff8000001dbd7808 */ /* 0x000fe40003000000 */
[----:B------:R-:W-:Y:S02]  /*4970*/  P2R R32, PR, RZ, 0x8 ;  /* 0x00000008ff207803 */ /* 0x000fe40000000000 */
[----:B------:R-:W-:Y:S01]  /*4980*/  FMNMX.FTZ R24, R189, R10, !PT ;  /* 0x0000000abd187209 */ /* 0x000fe20007810000 */
[----:B------:R-:W-:Y:S01]  /*4990*/  IMAD.U32 R10, RZ, RZ, UR6 ;  /* 0x00000006ff0a7e24 */ /* 0x000fe2000f8e00ff */
[----:B------:R-:W-:Y:S02]  /*49a0*/  P2R R40, PR, RZ, 0x1 ;  /* 0x00000001ff287803 */ /* 0x000fe40000000000 */
[----:B------:R-:W-:Y:S01]  /*49b0*/  P2R R36, PR, RZ, 0x2 ;  /* 0x00000002ff247803 */ /* 0x000fe20000000000 */
[----:B------:R-:W0:Y:S01]  /*49c0*/  SHFL.BFLY PT, R3, R24, 0x2, 0x1f ;  /* 0x0c401f0018037f89 */ /* 0x000e2200000e0000 */
[----:B------:R-:W-:-:S02]  /*49d0*/  P2R R33, PR, RZ, 0x4 ;  /* 0x00000004ff217803 */ /* 0x000fc40000000000 */
[C---:B------:R-:W-:Y:S02]  /*49e0*/  ISETP.GT.AND P2, PT, R20.reuse, 0x88, PT ;  /* 0x000000881400780c */ /* 0x040fe40003f44270 */
[C---:B------:R-:W-:Y:S02]  /*49f0*/  ISETP.GT.AND P1, PT, R20.reuse, 0x89, PT ;  /* 0x000000891400780c */ /* 0x040fe40003f24270 */
[----:B------:R-:W-:Y:S02]  /*4a00*/  ISETP.GT.AND P0, PT, R20, 0x90, PT ;  /* 0x000000901400780c */ /* 0x000fe40003f04270 */
[----:B------:R-:W-:Y:S02]  /*4a10*/  FSEL R47, R47, -INF , P1 ;  /* 0xff8000002f2f7808 */ /* 0x000fe40000800000 */
[----:B------:R-:W-:Y:S02]  /*4a20*/  FSEL R29, R34, -INF , P0 ;  /* 0xff800000221d7808 */ /* 0x000fe40000000000 */
[----:B------:R-:W-:-:S02]  /*4a30*/  ISETP.NE.AND P0, PT, R40, RZ, PT ;  /* 0x000000ff2800720c */ /* 0x000fc40003f05270 */
[----:B------:R-:W-:Y:S02]  /*4a40*/  ISETP.NE.AND P1, PT, R36, RZ, PT ;  /* 0x000000ff2400720c */ /* 0x000fe40003f25270 */
[----:B------:R-:W-:Y:S02]  /*4a50*/  FSEL R35, R35, -INF , P0 ;  /* 0xff80000023237808 */ /* 0x000fe40000000000 */
[----:B------:R-:W-:Y:S02]  /*4a60*/  ISETP.NE.AND P0, PT, R114, RZ, PT ;  /* 0x000000ff7200720c */ /* 0x000fe40003f05270 */
[----:B0-----:R-:W-:-:S05]  /*4a70*/  FMNMX.FTZ R28, R24, R3, !PT ;  /* 0x00000003181c7209 */ /* 0x001fca0007810000 */
[----:B------:R-:W0:Y:S02]  /*4a80*/  SHFL.BFLY PT, R3, R28, 0x1, 0x1f ;  /* 0x0c201f001c037f89 */ /* 0x000e2400000e0000 */
[----:B0-----:R-:W-:-:S04]  /*4a90*/  FMNMX.FTZ R3, R28, R3, !PT ;  /* 0x000000031c037209 */ /* 0x001fc80007810000 */
[C---:B------:R-:W-:Y:S01]  /*4aa0*/  FSETP.NEU.FTZ.AND P3, PT, R3.reuse, -INF , PT ;  /* 0xff8000000300780b */ /* 0x040fe20003f7d000 */
[----:B------:R-:W-:-:S05]  /*4ab0*/  FMUL.FTZ R25, R3, R10 ;  /* 0x0000000a03197220 */ /* 0x000fca0000410000 */
[----:B------:R-:W-:Y:S02]  /*4ac0*/  FSEL R20, R25, RZ, P3 ;  /* 0x000000ff19147208 */ /* 0x000fe40001800000 */
[----:B------:R-:W-:Y:S02]  /*4ad0*/  FSEL R25, R46, -INF , P2 ;  /* 0xff8000002e197808 */ /* 0x000fe40001000000 */
[----:B------:R-:W-:Y:S01]  /*4ae0*/  ISETP.NE.AND P2, PT, R33, RZ, PT ;  /* 0x000000ff2100720c */ /* 0x000fe20003f45270 */
[-CC-:B------:R-:W-:Y:S01]  /*4af0*/  FFMA.FTZ R33, R14, R10.reuse, -R20.reuse ;  /* 0x0000000a0e217223 */ /* 0x180fe20000010814 */
[----:B------:R-:W-:Y:S01]  /*4b00*/  FMNMX.FTZ R14, R13, R107, !PT ;  /* 0x0000006b0d0e7209 */ /* 0x000fe20007810000 */
[-CC-:B------:R-:W-:Y:S01]  /*4b10*/  FFMA.FTZ R37, R109, R10.reuse, -R20.reuse ;  /* 0x0000000a6d257223 */ /* 0x180fe20000010814 */
[-CC-:B------:R-:W-:Y:S01]  /*4b20*/  FFMA.FTZ R109, R133, R10.reuse, -R20.reuse ;  /* 0x0000000a856d7223 */ /* 0x180fe20000010814 */
[--C-:B------:R-:W-:Y:S01]  /*4b30*/  FFMA.FTZ R133, R135, R10, -R20.reuse ;  /* 0x0000000a87857223 */ /* 0x100fe20000010814 */
[----:B------:R-:W-:Y:S01]  /*4b40*/  FMNMX.FTZ R14, R15, R14, !PT ;  /* 0x0000000e0f0e7209 */ /* 0x000fe20007810000 */
[-CC-:B------:R-:W-:Y:S01]  /*4b50*/  FFMA.FTZ R135, R139, R10.reuse, -R20.reuse ;  /* 0x0000000a8b877223 */ /* 0x180fe20000010814 */
[----:B------:R-:W-:Y:S01]  /*4b60*/  FSEL R139, R38, -INF , P1 ;  /* 0xff800000268b7808 */ /* 0x000fe20000800000 */
[--C-:B------:R-:W-:Y:S01]  /*4b70*/  FFMA.FTZ R176, R11, R10, -R20.reuse ;  /* 0x0000000a0bb07223 */ /* 0x100fe20000010814 */
[----:B------:R-:W-:Y:S01]  /*4b80*/  FMNMX.FTZ R14, R111, R14, !PT ;  /* 0x0000000e6f0e7209 */ /* 0x000fe20007810000 */
[-CC-:B------:R-:W-:Y:S01]  /*4b90*/  FFMA.FTZ R11, R127, R10.reuse, -R20.reuse ;  /* 0x0000000a7f0b7223 */ /* 0x180fe20000010814 */
        /* <DEDUP_REMOVED lines=19> */
[----:B------:R0:W-:Y:S01]  /*4cd0*/  MUFU.EX2 R39, R11 ;  /* 0x0000000b00277308 */ /* 0x0001e20000000800 */
[----:B------:R-:W-:Y:S01]  /*4ce0*/  FSEL R147, R31, -INF , P6 ;  /* 0xff8000001f937808 */ /* 0x000fe20003000000 */
        /* <DEDUP_REMOVED lines=38> */
[----:B------:R-:W4:Y:S01]  /*4f50*/  MUFU.EX2 R180, R180 ;  /* 0x000000b400b47308 */ /* 0x000f220000000800 */
[-CC-:B------:R-:W-:Y:S01]  /*4f60*/  FFMA.FTZ R216, R183, R10.reuse, -R20.reuse ;  /* 0x0000000ab7d87223 */ /* 0x180fe20000010814 */
[--C-:B------:R-:W-:Y:S01]  /*4f70*/  FFMA.FTZ R149, R187, R10, -R20.reuse ;  /* 0x0000000abb957223 */ /* 0x100fe20000010814 */
[----:B------:R-:W-:Y:S01]  /*4f80*/  FMNMX.FTZ R14, R79, R14, !PT ;  /* 0x0000000e4f0e7209 */ /* 0x000fe20007810000 */
[-CC-:B------:R-:W-:Y:S01]  /*4f90*/  FFMA.FTZ R218, R185, R10.reuse, -R20.reuse ;  /* 0x0000000ab9da7223 */ /* 0x180fe20000010814 */
[----:B------:R-:W-:Y:S01]  /*4fa0*/  FFMA.FTZ R151, R189, R10, -R20 ;  /* 0x0000000abd977223 */ /* 0x000fe20000010814 */
[----:B------:R-:W-:-:S02]  /*4fb0*/  ISETP.GE.AND P2, PT, R113, 0xb1, PT ;  /* 0x000000b17100780c */ /* 0x000fc40003f46270 */
[----:B------:R-:W-:Y:S01]  /*4fc0*/  FMNMX.FTZ R14, R69, R14, !PT ;  /* 0x0000000e450e7209 */ /* 0x000fe20007810000 */
[----:B------:R-:W5:Y:S03]  /*4fd0*/  MUFU.EX2 R97, R97 ;  /* 0x0000006100617308 */ /* 0x000f660000000800 */
[----:B------:R-:W-:-:S04]  /*4fe0*/  FMNMX.FTZ R14, R67, R14, !PT ;  /* 0x0000000e430e7209 */ /* 0x000fc80007810000 */
        /* <DEDUP_REMOVED lines=32> */
[----:B------:R-:W-:-:S05]  /*51f0*/  FMNMX.FTZ R14, R147, R14, !PT ;  /* 0x0000000e930e7209 */ /* 0x000fca0007810000 */
[----:B0-----:R-:W0:Y:S01]  /*5200*/  SHFL.BFLY PT, R11, R14, 0x2, 0x1f ;  /* 0x0c401f000e0b7f89 */ /* 0x001e2200000e0000 */
        /* <DEDUP_REMOVED lines=13> */
[----:B------:R-:W-:Y:S02]  /*52e0*/  FSEL R40, R40, RZ, P1 ;  /* 0x000000ff28287208 */ /* 0x000fe40000800000 */
[----:B------:R-:W-:-:S03]  /*52f0*/  ISETP.NE.AND P1, PT, R19, RZ, PT ;  /* 0x000000ff1300720c */ /* 0x000fc60003f25270 */
[----:B------:R-:W-:Y:S01]  /*5300*/  MUFU.EX2 R137, R137 ;  /* 0x0000008900897308 */ /* 0x000fe20000000800 */
[-CC-:B------:R-:W-:Y:S01]  /*5310*/  FFMA.FTZ R177, R13, R10.reuse, -R40.reuse ;  /* 0x0000000a0db17223 */ /* 0x180fe20000010828 */
[----:B-1----:R-:W-:Y:S01]  /*5320*/  FADD.FTZ R13, R176, R33 ;  /* 0x00000021b00d7221 */ /* 0x002fe20000010000 */
[-CC-:B------:R-:W-:Y:S01]  /*5330*/  FFMA.FTZ R14, R107, R10.reuse, -R40.reuse ;  /* 0x0000000a6b0e7223 */ /* 0x180fe20000010828 */
[-CC-:B------:R-:W-:Y:S01]  /*5340*/  FFMA.FTZ R179, R15, R10.reuse, -R40.reuse ;  /* 0x0000000a0fb37223 */ /* 0x180fe20000010828 */
[-CC-:B------:R-:W-:Y:S01]  /*5350*/  FFMA.FTZ R20, R111, R10.reuse, -R40.reuse ;  /* 0x0000000a6f147223 */ /* 0x180fe20000010828 */
[----:B--2---:R-:W-:Y:S01]  /*5360*/  FADD.FTZ R44, R178, R13 ;  /* 0x0000000db22c7221 */ /* 0x004fe20000010000 */
[-CC-:B------:R-:W-:Y:S01]  /*5370*/  FFMA.FTZ R181, R21, R10.reuse, -R40.reuse ;  /* 0x0000000a15b57223 */ /* 0x180fe20000010828 */
[----:B------:R-:W-:Y:S01]  /*5380*/  MUFU.EX2 R177, R177 ;  /* 0x000000b100b17308 */ /* 0x000fe20000000800 */
[-C--:B------:R-:W-:Y:S01]  /*5390*/  FFMA.FTZ R24, R99, R10.reuse, -R40 ;  /* 0x0000000a63187223 */ /* 0x080fe20000010828 */
[----:B---3--:R-:W-:Y:S01]  /*53a0*/  FADD.FTZ R13, R37, R44 ;  /* 0x0000002c250d7221 */ /* 0x008fe20000010000 */
[-CC-:B------:R-:W-:Y:S01]  /*53b0*/  FFMA.FTZ R183, R89, R10.reuse, -R40.reuse ;  /* 0x0000000a59b77223 */ /* 0x180fe20000010828 */
[-CC-:B------:R-:W-:Y:S01]  /*53c0*/  FFMA.FTZ R26, R103, R10.reuse, -R40.reuse ;  /* 0x0000000a671a7223 */ /* 0x180fe20000010828 */
[-CC-:B------:R-:W-:Y:S01]  /*53d0*/  FFMA.FTZ R185, R93, R10.reuse, -R40.reuse ;  /* 0x0000000a5db97223 */ /* 0x180fe20000010828 */
[----:B----4-:R-:W-:Y:S01]  /*53e0*/  FADD.FTZ R44, R180, R13 ;  /* 0x0000000db42c7221 */ /* 0x010fe20000010000 */
[-CC-:B------:R-:W-:Y:S01]  /*53f0*/  FFMA.FTZ R28, R91, R10.reuse, -R40.reuse ;  /* 0x0000000a5b1c7223 */ /* 0x180fe20000010828 */
[----:B------:R-:W0:Y:S01]  /*5400*/  MUFU.EX2 R14, R14 ;  /* 0x0000000e000e7308 */ /* 0x000e220000000800 */
[-C--:B------:R-:W-:Y:S01]  /*5410*/  FFMA.FTZ R187, R81, R10.reuse, -R40 ;  /* 0x0000000a51bb7223 */ /* 0x080fe20000010828 */
[----:B-----5:R-:W-:Y:S01]  /*5420*/  FADD.FTZ R13, R97, R44 ;  /* 0x0000002c610d7221 */ /* 0x020fe20000010000 */
[-CC-:B------:R-:W-:Y:S01]  /*5430*/  FFMA.FTZ R30, R95, R10.reuse, -R40.reuse ;  /* 0x0000000a5f1e7223 */ /* 0x180fe20000010828 */
[-CC-:B------:R-:W-:Y:S01]  /*5440*/  FFMA.FTZ R189, R85, R10.reuse, -R40.reuse ;  /* 0x0000000a55bd7223 */ /* 0x180fe20000010828 */
[-CC-:B------:R-:W-:Y:S01]  /*5450*/  FFMA.FTZ R32, R83, R10.reuse, -R40.reuse ;  /* 0x0000000a53207223 */ /* 0x180fe20000010828 */
[----:B------:R-:W-:Y:S01]  /*5460*/  FADD.FTZ R46, R182, R13 ;  /* 0x0000000db62e7221 */ /* 0x000fe20000010000 */
[-CC-:B------:R-:W-:Y:S01]  /*5470*/  FFMA.FTZ R191, R73, R10.reuse, -R40.reuse ;  /* 0x0000000a49bf7223 */ /* 0x180fe20000010828 */
[----:B------:R-:W1:Y:S01]  /*5480*/  MUFU.EX2 R179, R179 ;  /* 0x000000b300b37308 */ /* 0x000e620000000800 */
[----:B------:R-:W-:Y:S01]  /*5490*/  FFMA.FTZ R34, R87, R10, -R40 ;  /* 0x0000000a57227223 */ /* 0x000fe20000010828 */
[----:B------:R-:W-:Y:S01]  /*54a0*/  FADD.FTZ R13, R101, R46 ;  /* 0x0000002e650d7221 */ /* 0x000fe20000010000 */
[----:B------:R-:W-:-:S02]  /*54b0*/  @P1 VIADD R12, R12, 0x34840 ;  /* 0x000348400c0c1836 */ /* 0x000fc40000000000 */
[-CC-:B------:R-:W-:Y:S01]  /*54c0*/  FFMA.FTZ R193, R77, R10.reuse, -R40.reuse ;  /* 0x0000000a4dc17223 */ /* 0x180fe20000010828 */
[-CC-:B------:R-:W-:Y:S01]  /*54d0*/  FFMA.FTZ R36, R75, R10.reuse, -R40.reuse ;  /* 0x0000000a4b247223 */ /* 0x180fe20000010828 */
[----:B------:R-:W-:Y:S01]  /*54e0*/  FADD.FTZ R46, R184, R13 ;  /* 0x0000000db82e7221 */ /* 0x000fe20000010000 */
[-C--:B------:R-:W-:Y:S01]  /*54f0*/  FFMA.FTZ R195, R65, R10.reuse, -R40 ;  /* 0x0000000a41c37223 */ /* 0x080fe20000010828 */
[----:B------:R-:W2:Y:S01]  /*5500*/  MUFU.EX2 R20, R20 ;  /* 0x0000001400147308 */ /* 0x000ea20000000800 */
[----:B0-----:R-:W-:Y:S01]  /*5510*/  FADD.FTZ R48, R177, R14 ;  /* 0x0000000eb1307221 */ /* 0x001fe20000010000 */
[----:B------:R-:W-:Y:S01]  /*5520*/  FADD.FTZ R15, R105, R46 ;  /* 0x0000002e690f7221 */ /* 0x000fe20000010000 */
[-CC-:B------:R-:W-:Y:S01]  /*5530*/  FFMA.FTZ R38, R79, R10.reuse, -R40.reuse ;  /* 0x0000000a4f267223 */ /* 0x180fe20000010828 */
[-CC-:B------:R-:W-:Y:S01]  /*5540*/  FFMA.FTZ R197, R69, R10.reuse, -R40.reuse ;  /* 0x0000000a45c57223 */ /* 0x180fe20000010828 */
[-CC-:B------:R-:W-:Y:S01]  /*5550*/  FFMA.FTZ R42, R67, R10.reuse, -R40.reuse ;  /* 0x0000000a432a7223 */ /* 0x180fe20000010828 */
[----:B------:R-:W-:Y:S01]  /*5560*/  FADD.FTZ R50, R186, R15 ;  /* 0x0000000fba327221 */ /* 0x000fe20000010000 */
[-C--:B------:R-:W-:Y:S01]  /*5570*/  FFMA.FTZ R199, R57, R10.reuse, -R40 ;  /* 0x0000000a39c77223 */ /* 0x080fe20000010828 */
[----:B------:R-:W0:Y:S01]  /*5580*/  MUFU.EX2 R181, R181 ;  /* 0x000000b500b57308 */ /* 0x000e220000000800 */
[----:B-1----:R-:W-:Y:S01]  /*5590*/  FADD.FTZ R13, R179, R48 ;  /* 0x00000030b30d7221 */ /* 0x002fe20000010000 */
[----:B------:R-:W-:Y:S01]  /*55a0*/  FADD.FTZ R15, R109, R50 ;  /* 0x000000326d0f7221 */ /* 0x000fe20000010000 */
[-CC-:B------:R-:W-:Y:S01]  /*55b0*/  FFMA.FTZ R44, R71, R10.reuse, -R40.reuse ;  /* 0x0000000a472c7223 */ /* 0x180fe20000010828 */
[-CC-:B------:R-:W-:Y:S01]  /*55c0*/  FFMA.FTZ R201, R61, R10.reuse, -R40.reuse ;  /* 0x0000000a3dc97223 */ /* 0x180fe20000010828 */
[-CC-:B------:R-:W-:Y:S01]  /*55d0*/  FFMA.FTZ R46, R59, R10.reuse, -R40.reuse ;  /* 0x0000000a3b2e7223 */ /* 0x180fe20000010828 */
[-CC-:B------:R-:W-:Y:S01]  /*55e0*/  FFMA.FTZ R203, R49, R10.reuse, -R40.reuse ;  /* 0x0000000a31cb7223 */ /* 0x180fe20000010828 */
[-CC-:B------:R-:W-:Y:S01]  /*55f0*/  FFMA.FTZ R205, R53, R10.reuse, -R40.reuse ;  /* 0x0000000a35cd7223 */ /* 0x180fe20000010828 */
[----:B------:R-:W1:Y:S01]  /*5600*/  MUFU.EX2 R24, R24 ;  /* 0x0000001800187308 */ /* 0x000e620000000800 */
[----:B--2---:R-:W-:Y:S01]  /*5610*/  FADD.FTZ R48, R20, R13 ;  /* 0x0000000d14307221 */ /* 0x004fe20000010000 */
[-CC-:B------:R-:W-:Y:S01]  /*5620*/  FFMA.FTZ R51, R51, R10.reuse, -R40.reuse ;  /* 0x0000000a33337223 */ /* 0x180fe20000010828 */
[-CC-:B------:R-:W-:Y:S01]  /*5630*/  FFMA.FTZ R207, R41, R10.reuse, -R40.reuse ;  /* 0x0000000a29cf7223 */ /* 0x180fe20000010828 */
[-CC-:B------:R-:W-:Y:S01]  /*5640*/  FFMA.FTZ R55, R55, R10.reuse, -R40.reuse ;  /* 0x0000000a37377223 */ /* 0x180fe20000010828 */
[-CC-:B------:R-:W-:Y:S01]  /*5650*/  FFMA.FTZ R45, R45, R10.reuse, -R40.reuse ;  /* 0x0000000a2d2d7223 */ /* 0x180fe20000010828 */
[-CC-:B------:R-:W-:Y:S01]  /*5660*/  FFMA.FTZ R43, R43, R10.reuse, -R40.reuse ;  /* 0x0000000a2b2b7223 */ /* 0x180fe20000010828 */
[-C--:B------:R-:W-:Y:S01]  /*5670*/  FFMA.FTZ R25, R25, R10.reuse, -R40 ;  /* 0x0000000a19197223 */ /* 0x080fe20000010828 */
[----:B------:R-:W2:Y:S01]  /*5680*/  MUFU.EX2 R183, R183 ;  /* 0x000000b700b77308 */ /* 0x000ea20000000800 */
        /* <DEDUP_REMOVED lines=8> */
[----:B-1----:R-:W-:Y:S01]  /*5710*/  FADD.FTZ R50, R24, R13 ;  /* 0x0000000d18327221 */ /* 0x002fe20000010000 */
[----:B------:R-:W-:Y:S01]  /*5720*/  FADD.FTZ R52, R190, R15 ;  /* 0x0000000fbe347221 */ /* 0x000fe20000010000 */
[-CC-:B------:R-:W-:Y:S01]  /*5730*/  FFMA.FTZ R139, R139, R10.reuse, -R40.reuse ;  /* 0x0000000a8b8b7223 */ /* 0x180fe20000010828 */
[-CC-:B------:R-:W-:Y:S01]  /*5740*/  FFMA.FTZ R127, R127, R10.reuse, -R40.reuse ;  /* 0x0000000a7f7f7223 */ /* 0x180fe20000010828 */
[-C--:B------:R-:W-:Y:S01]  /*5750*/  FFMA.FTZ R141, R141, R10.reuse, -R40 ;  /* 0x0000000a8d8d7223 */ /* 0x080fe20000010828 */
[----:B------:R-:W-:Y:S01]  /*5760*/  FADD.FTZ R15, R117, R52 ;  /* 0x00000034750f7221 */ /* 0x000fe20000010000 */
[-C--:B------:R-:W-:Y:S01]  /*5770*/  FFMA.FTZ R121, R121, R10.reuse, -R40 ;  /* 0x0000000a79797223 */ /* 0x080fe20000010828 */
[----:B------:R-:W1:Y:S01]  /*5780*/  MUFU.EX2 R185, R185 ;  /* 0x000000b900b97308 */ /* 0x000e620000000800 */
[----:B--2---:R-:W-:Y:S01]  /*5790*/  FADD.FTZ R13, R183, R50 ;  /* 0x00000032b70d7221 */ /* 0x004fe20000010000 */
[----:B------:R-:W-:Y:S01]  /*57a0*/  FADD.FTZ R52, R192, R15 ;  /* 0x0000000fc0347221 */ /* 0x000fe20000010000 */
[-CC-:B------:R-:W-:Y:S01]  /*57b0*/  FFMA.FTZ R143, R143, R10.reuse, -R40.reuse ;  /* 0x0000000a8f8f7223 */ /* 0x180fe20000010828 */
[----:B------:R-:W-:Y:S01]  /*57c0*/  FFMA.FTZ R147, R147, R10, -R40 ;  /* 0x0000000a93937223 */ /* 0x000fe20000010828 */
[----:B------:R-:W-:-:S02]  /*57d0*/  F2FP.F16.F32.PACK_AB R177, R14, R177 ;  /* 0x000000b10eb1723e */ /* 0x000fc400000000ff */
[----:B------:R-:W-:Y:S02]  /*57e0*/  CS2R R86, SRZ ;  /* 0x0000000000567805 */ /* 0x000fe4000001ff00 */
[----:B------:R-:W-:Y:S01]  /*57f0*/  F2FP.F16.F32.PACK_AB R179, R20, R179 ;  /* 0x000000b314b3723e */ /* 0x000fe200000000ff */
[----:B------:R-:W2:Y:S01]  /*5800*/  MUFU.EX2 R28, R28 ;  /* 0x0000001c001c7308 */ /* 0x000ea20000000800 */
[----:B0-----:R-:W-:Y:S01]  /*5810*/  FADD.FTZ R50, R26, R13 ;  /* 0x0000000d1a327221 */ /* 0x001fe20000010000 */
[----:B------:R-:W-:Y:S02]  /*5820*/  F2FP.F16.F32.PACK_AB R176, R33, R176 ;  /* 0x000000b021b0723e */ /* 0x000fe400000000ff */
[----:B------:R-:W-:Y:S02]  /*5830*/  CS2R R84, SRZ ;  /* 0x0000000000547805 */ /* 0x000fe4000001ff00 */
[----:B------:R-:W-:Y:S02]  /*5840*/  F2FP.F16.F32.PACK_AB R178, R37, R178 ;  /* 0x000000b225b2723e */ /* 0x000fe400000000ff */
[----:B------:R-:W-:-:S02]  /*5850*/  CS2R R82, SRZ ;  /* 0x0000000000527805 */ /* 0x000fc4000001ff00 */
[----:B------:R-:W-:Y:S02]  /*5860*/  F2FP.F16.F32.PACK_AB R181, R24, R181 ;  /* 0x000000b518b5723e */ /* 0x000fe400000000ff */
[----:B------:R-:W-:Y:S01]  /*5870*/  CS2R R80, SRZ ;  /* 0x0000000000507805 */ /* 0x000fe2000001ff00 */
[----:B------:R-:W0:Y:S01]  /*5880*/  MUFU.EX2 R187, R187 ;  /* 0x000000bb00bb7308 */ /* 0x000e220000000800 */
[----:B-1----:R-:W-:Y:S01]  /*5890*/  FADD.FTZ R13, R185, R50 ;  /* 0x00000032b90d7221 */ /* 0x002fe20000010000 */
[----:B------:R-:W-:Y:S02]  /*58a0*/  F2FP.F16.F32.PACK_AB R183, R26, R183 ;  /* 0x000000b71ab7723e */ /* 0x000fe400000000ff */
[----:B------:R-:W-:Y:S02]  /*58b0*/  CS2R R78, SRZ ;  /* 0x00000000004e7805 */ /* 0x000fe4000001ff00 */
[----:B------:R-:W-:Y:S02]  /*58c0*/  F2FP.F16.F32.PACK_AB R180, R97, R180 ;  /* 0x000000b461b4723e */ /* 0x000fe400000000ff */
[----:B------:R-:W-:-:S02]  /*58d0*/  CS2R R76, SRZ ;  /* 0x00000000004c7805 */ /* 0x000fc4000001ff00 */
[----:B------:R-:W-:Y:S02]  /*58e0*/  F2FP.F16.F32.PACK_AB R182, R101, R182 ;  /* 0x000000b665b6723e */ /* 0x000fe400000000ff */
[----:B------:R-:W-:Y:S01]  /*58f0*/  CS2R R74, SRZ ;  /* 0x00000000004a7805 */ /* 0x000fe2000001ff00 */
[----:B------:R-:W1:Y:S01]  /*5900*/  MUFU.EX2 R30, R30 ;  /* 0x0000001e001e7308 */ /* 0x000e620000000800 */
[C---:B--2---:R-:W-:Y:S01]  /*5910*/  FADD.FTZ R50, R28.reuse, R13 ;  /* 0x0000000d1c327221 */ /* 0x044fe20000010000 */
[----:B------:R-:W-:Y:S01]  /*5920*/  FADD.FTZ R13, R125, R52 ;  /* 0x000000347d0d7221 */ /* 0x000fe20000010000 */
[----:B------:R-:W-:Y:S02]  /*5930*/  F2FP.F16.F32.PACK_AB R185, R28, R185 ;  /* 0x000000b91cb9723e */ /* 0x000fe400000000ff */
[----:B------:R-:W-:Y:S02]  /*5940*/  CS2R R72, SRZ ;  /* 0x0000000000487805 */ /* 0x000fe4000001ff00 */
[----:B------:R-:W-:Y:S01]  /*5950*/  F2FP.F16.F32.PACK_AB R184, R105, R184 ;  /* 0x000000b869b8723e */ /* 0x000fe200000000ff */
[----:B------:R-:W-:Y:S01]  /*5960*/  FADD.FTZ R52, R194, R13 ;  /* 0x0000000dc2347221 */ /* 0x000fe20000010000 */
[----:B------:R-:W-:Y:S01]  /*5970*/  @P1 PRMT R13, R23, 0x654, R12 ;  /* 0x00000654170d1816 */ /* 0x000fe2000000000c */
[----:B------:R-:W2:Y:S01]  /*5980*/  MUFU.EX2 R189, R189 ;  /* 0x000000bd00bd7308 */ /* 0x000ea20000000800 */
[----:B0-----:R-:W-:Y:S01]  /*5990*/  FADD.FTZ R15, R187, R50 ;  /* 0x00000032bb0f7221 */ /* 0x001fe20000010000 */
[----:B------:R-:W-:Y:S01]  /*59a0*/  F2FP.F16.F32.PACK_AB R186, R109, R186 ;  /* 0x000000ba6dba723e */ /* 0x000fe200000000ff */
[----:B------:R2:W-:Y:S01]  /*59b0*/  @P1 SYNCS.ARRIVE.TRANS64.RED.A1T0 RZ, [R13+URZ], RZ ;  /* 0x000000ff0dff19a7 */ /* 0x0005e2000810043f */
[----:B------:R-:W-:-:S02]  /*59c0*/  F2FP.F16.F32.PACK_AB R188, R115, R188 ;  /* 0x000000bc73bc723e */ /* 0x000fc400000000ff */
[----:B------:R-:W-:Y:S02]  /*59d0*/  CS2R R70, SRZ ;  /* 0x0000000000467805 */ /* 0x000fe4000001ff00 */
[----:B------:R-:W-:Y:S02]  /*59e0*/  F2FP.F16.F32.PACK_AB R190, R117, R190 ;  /* 0x000000be75be723e */ /* 0x000fe400000000ff */
[----:B------:R-:W-:Y:S01]  /*59f0*/  CS2R R68, SRZ ;  /* 0x0000000000447805 */ /* 0x000fe2000001ff00 */
[----:B------:R-:W0:Y:S01]  /*5a00*/  MUFU.EX2 R32, R32 ;  /* 0x0000002000207308 */ /* 0x000e220000000800 */
[C---:B-1----:R-:W-:Y:S01]  /*5a10*/  FADD.FTZ R50, R30.reuse, R15 ;  /* 0x0000000f1e327221 */ /* 0x042fe20000010000 */
[----:B------:R-:W-:Y:S01]  /*5a20*/  FADD.FTZ R15, R131, R52 ;  /* 0x00000034830f7221 */ /* 0x000fe20000010000 */
[----:B------:R-:W-:Y:S02]  /*5a30*/  F2FP.F16.F32.PACK_AB R187, R30, R187 ;  /* 0x000000bb1ebb723e */ /* 0x000fe400000000ff */
[----:B------:R-:W-:-:S02]  /*5a40*/  CS2R R66, SRZ ;  /* 0x0000000000427805 */ /* 0x000fc4000001ff00 */
[----:B------:R-:W-:Y:S01]  /*5a50*/  F2FP.F16.F32.PACK_AB R192, R125, R192 ;  /* 0x000000c07dc0723e */ /* 0x000fe200000000ff */
[----:B------:R-:W-:Y:S01]  /*5a60*/  FADD.FTZ R52, R196, R15 ;  /* 0x0000000fc4347221 */ /* 0x000fe20000010000 */
[----:B------:R-:W-:Y:S01]  /*5a70*/  F2FP.F16.F32.PACK_AB R194, R131, R194 ;  /* 0x000000c283c2723e */ /* 0x000fe200000000ff */
[----:B------:R-:W1:Y:S01]  /*5a80*/  MUFU.EX2 R191, R191 ;  /* 0x000000bf00bf7308 */ /* 0x000e620000000800 */
[----:B--2---:R-:W-:Y:S01]  /*5a90*/  FADD.FTZ R13, R189, R50 ;  /* 0x00000032bd0d7221 */ /* 0x004fe20000010000 */
[C---:B------:R-:W-:Y:S01]  /*5aa0*/  FADD.FTZ R15, R133.reuse, R52 ;  /* 0x00000034850f7221 */ /* 0x040fe20000010000 */
[----:B------:R-:W-:Y:S02]  /*5ab0*/  F2FP.F16.F32.PACK_AB R196, R133, R196 ;  /* 0x000000c485c4723e */ /* 0x000fe400000000ff */
[----:B------:R-:W-:Y:S01]  /*5ac0*/  CS2R R64, SRZ ;  /* 0x0000000000407805 */ /* 0x000fe2000001ff00 */
[----:B------:R-:W-:Y:S01]  /*5ad0*/  FADD.FTZ R54, R198, R15 ;  /* 0x0000000fc6367221 */ /* 0x000fe20000010000 */
[C---:B------:R-:W-:Y:S01]  /*5ae0*/  F2FP.F16.F32.PACK_AB R198, R135.reuse, R198 ;  /* 0x000000c687c6723e */ /* 0x040fe200000000ff */
[----:B------:R-:W2:Y:S01]  /*5af0*/  MUFU.EX2 R34, R34 ;  /* 0x0000002200227308 */ /* 0x000ea20000000800 */
[C---:B0-----:R-:W-:Y:S01]  /*5b00*/  FADD.FTZ R50, R32.reuse, R13 ;  /* 0x0000000d20327221 */ /* 0x041fe20000010000 */
[----:B------:R-:W-:Y:S01]  /*5b10*/  FADD.FTZ R15, R135, R54 ;  /* 0x00000036870f7221 */ /* 0x000fe20000010000 */
[----:B------:R-:W-:-:S02]  /*5b20*/  F2FP.F16.F32.PACK_AB R189, R32, R189 ;  /* 0x000000bd20bd723e */ /* 0x000fc400000000ff */
[----:B------:R-:W-:Y:S01]  /*5b30*/  CS2R R32, SRZ ;  /* 0x0000000000207805 */ /* 0x000fe2000001ff00 */
[----:B------:R-:W-:Y:S01]  /*5b40*/  FADD.FTZ R54, R200, R15 ;  /* 0x0000000fc8367221 */ /* 0x000fe20000010000 */
[----:B------:R-:W-:Y:S01]  /*5b50*/  F2FP.F16.F32.PACK_AB R200, R137, R200 ;  /* 0x000000c889c8723e */ /* 0x000fe200000000ff */
[----:B------:R-:W0:Y:S01]  /*5b60*/  MUFU.EX2 R193, R193 ;  /* 0x000000c100c17308 */ /* 0x000e220000000800 */
[----:B-1----:R-:W-:Y:S01]  /*5b70*/  FADD.FTZ R13, R191, R50 ;  /* 0x00000032bf0d7221 */ /* 0x002fe20000010000 */
[----:B------:R-:W-:-:S06]  /*5b80*/  FADD.FTZ R15, R137, R54 ;  /* 0x00000036890f7221 */ /* 0x000fcc0000010000 */
[----:B------:R-:W1:Y:S01]  /*5b90*/  MUFU.EX2 R36, R36 ;  /* 0x0000002400247308 */ /* 0x000e620000000800 */
[C---:B--2---:R-:W-:Y:S01]  /*5ba0*/  FADD.FTZ R52, R34.reuse, R13 ;  /* 0x0000000d22347221 */ /* 0x044fe20000010000 */
[----:B------:R-:W-:-:S06]  /*5bb0*/  F2FP.F16.F32.PACK_AB R191, R34, R191 ;  /* 0x000000bf22bf723e */ /* 0x000fcc00000000ff */
        /* <DEDUP_REMOVED lines=14> */
[----:B------:R-:W-:Y:S01]  /*5ca0*/  FADD.FTZ R15, R39, R56 ;  /* 0x00000038270f7221 */ /* 0x000fe20000010000 */
[----:B------:R-:W-:Y:S02]  /*5cb0*/  CS2R R38, SRZ ;  /* 0x0000000000267805 */ /* 0x000fe4000001ff00 */
        /* <DEDUP_REMOVED lines=22> */
[----:B------:R-:W-:Y:S02]  /*5e20*/  F2FP.F16.F32.PACK_AB R206, R31, R206 ;  /* 0x000000ce1fce723e */ /* 0x000fe400000000ff */
[----:B------:R-:W-:-:S04]  /*5e30*/  CS2R R30, SRZ ;  /* 0x00000000001e7805 */ /* 0x000fc8000001ff00 */
        /* <DEDUP_REMOVED lines=33> */
[----:B------:R-:W-:Y:S02]  /*6050*/  F2FP.F16.F32.PACK_AB R207, R50, R207 ;  /* 0x000000cf32cf723e */ /* 0x000fe400000000ff */
        /* <DEDUP_REMOVED lines=8> */
[----:B0-----:R-:W-:-:S04]  /*60e0*/  CS2R R42, SRZ ;  /* 0x00000000002a7805 */ /* 0x001fc8000001ff00 */
[----:B------:R-:W0:Y:S01]  /*60f0*/  MUFU.EX2 R25, R25 ;  /* 0x0000001900197308 */ /* 0x000e220000000800 */
[C---:B---3--:R-:W-:Y:S01]  /*6100*/  FADD.FTZ R58, R52.reuse, R13 ;  /* 0x0000000d343a7221 */ /* 0x048fe20000010000 */
[----:B------:R-:W-:Y:S02]  /*6110*/  F2FP.F16.F32.PACK_AB R209, R52, R45 ;  /* 0x0000002d34d1723e */ /* 0x000fe400000000ff */
[----:B------:R-:W-:Y:S02]  /*6120*/  CS2R R52, SRZ ;  /* 0x0000000000347805 */ /* 0x000fe4000001ff00 */
[----:B------:R-:W-:Y:S02]  /*6130*/  CS2R R44, SRZ ;  /* 0x00000000002c7805 */ /* 0x000fe4000001ff00 */
[----:B------:R-:W2:Y:S01]  /*6140*/  MUFU.EX2 R149, R149 ;  /* 0x0000009500957308 */ /* 0x000ea20000000800 */
[----:B-1----:R-:W-:-:S07]  /*6150*/  FADD.FTZ R60, R216, R15 ;  /* 0x0000000fd83c7221 */ /* 0x002fce0000010000 */
[----:B------:R1:W3:Y:S01]  /*6160*/  MUFU.EX2 R40, R47 ;  /* 0x0000002f00287308 */ /* 0x0002e20000000800 */
[----:B0-----:R-:W-:-:S07]  /*6170*/  FADD.FTZ R13, R25, R58 ;  /* 0x0000003a190d7221 */ /* 0x001fce0000010000 */
[----:B------:R-:W0:Y:S01]  /*6180*/  MUFU.EX2 R218, R218 ;  /* 0x000000da00da7308 */ /* 0x000e220000000800 */
[C---:B--2---:R-:W-:Y:S01]  /*6190*/  FADD.FTZ R15, R149.reuse, R60 ;  /* 0x0000003c950f7221 */ /* 0x044fe20000010000 */
[----:B------:R-:W-:Y:S02]  /*61a0*/  F2FP.F16.F32.PACK_AB R216, R149, R216 ;  /* 0x000000d895d8723e */ /* 0x000fe400000000ff */
[----:B-1----:R-:W-:-:S04]  /*61b0*/  CS2R R46, SRZ ;  /* 0x00000000002e7805 */ /* 0x002fc8000001ff00 */
[----:B------:R-:W1:Y:S01]  /*61c0*/  MUFU.EX2 R29, R29 ;  /* 0x0000001d001d7308 */ /* 0x000e620000000800 */
[C---:B---3--:R-:W-:Y:S01]  /*61d0*/  FADD.FTZ R60, R40.reuse, R13 ;  /* 0x0000000d283c7221 */ /* 0x048fe20000010000 */
[----:B------:R-:W-:Y:S02]  /*61e0*/  F2FP.F16.F32.PACK_AB R211, R40, R25 ;  /* 0x0000001928d3723e */ /* 0x000fe400000000ff */
[----:B------:R-:W-:Y:S02]  /*61f0*/  CS2R R40, SRZ ;  /* 0x0000000000287805 */ /* 0x000fe4000001ff00 */
[----:B------:R-:W-:Y:S02]  /*6200*/  CS2R R24, SRZ ;  /* 0x0000000000187805 */ /* 0x000fe4000001ff00 */
[----:B------:R2:W3:Y:S01]  /*6210*/  MUFU.EX2 R54, R35 ;  /* 0x0000002300367308 */ /* 0x0004e20000000800 */
[----:B0-----:R-:W-:-:S07]  /*6220*/  FADD.FTZ R62, R218, R15 ;  /* 0x0000000fda3e7221 */ /* 0x001fce0000010000 */
[----:B------:R-:W0:Y:S01]  /*6230*/  MUFU.EX2 R139, R139 ;  /* 0x0000008b008b7308 */ /* 0x000e220000000800 */
[----:B-1----:R-:W-:Y:S01]  /*6240*/  FADD.FTZ R15, R29, R60 ;  /* 0x0000003c1d0f7221 */ /* 0x002fe20000010000 */
[----:B------:R-:W-:Y:S02]  /*6250*/  CS2R R60, SRZ ;  /* 0x00000000003c7805 */ /* 0x000fe4000001ff00 */
[----:B--2---:R-:W-:-:S04]  /*6260*/  CS2R R34, SRZ ;  /* 0x0000000000227805 */ /* 0x004fc8000001ff00 */
[----:B------:R-:W1:Y:S01]  /*6270*/  MUFU.EX2 R56, R127 ;  /* 0x0000007f00387308 */ /* 0x000e620000000800 */
[C---:B---3--:R-:W-:Y:S01]  /*6280*/  FADD.FTZ R14, R54.reuse, R15 ;  /* 0x0000000f360e7221 */ /* 0x048fe20000010000 */
[----:B------:R-:W-:Y:S02]  /*6290*/  F2FP.F16.F32.PACK_AB R213, R54, R29 ;  /* 0x0000001d36d5723e */ /* 0x000fe400000000ff */
[----:B------:R-:W-:Y:S02]  /*62a0*/  CS2R R54, SRZ ;  /* 0x0000000000367805 */ /* 0x000fe4000001ff00 */
[----:B------:R-:W-:Y:S02]  /*62b0*/  CS2R R28, SRZ ;  /* 0x00000000001c7805 */ /* 0x000fe4000001ff00 */
        /* <DEDUP_REMOVED lines=13> */
[----:B-1----:R-:W-:Y:S01]  /*6390*/  FADD.FTZ R15, R143, R12 ;  /* 0x0000000c8f0f7221 */ /* 0x002fe20000010000 */
[C---:B--2---:R-:W-:Y:S01]  /*63a0*/  FADD.FTZ R13, R151.reuse, R62 ;  /* 0x0000003e970d7221 */ /* 0x044fe20000010000 */
[----:B------:R-:W-:Y:S02]  /*63b0*/  F2FP.F16.F32.PACK_AB R218, R151, R218 ;  /* 0x000000da97da723e */ /* 0x000fe400000000ff */
[----:B------:R-:W-:Y:S01]  /*63c0*/  CS2R R62, SRZ ;  /* 0x00000000003e7805 */ /* 0x000fe2000001ff00 */
[C---:B0-----:R-:W-:Y:S01]  /*63d0*/  FADD.FTZ R12, R14.reuse, R15 ;  /* 0x0000000f0e0c7221 */ /* 0x041fe20000010000 */
[----:B------:R-:W-:Y:S01]  /*63e0*/  F2FP.F16.F32.PACK_AB R219, R14, R143 ;  /* 0x0000008f0edb723e */ /* 0x000fe200000000ff */
[----:B------:R-:W-:Y:S06]  /*63f0*/  @!P2 BRA `(.L_x_6875) ;  /* 0x0000004c0010a947 */ /* 0x000fec0003800000 */
[----:B------:R-:W-:Y:S01]  /*6400*/  R2UR UR6, R2 ;  /* 0x00000000020672ca */ /* 0x000fe200000e0000 */
[----:B------:R-:W-:Y:S01]  /*6410*/  VIADD R20, R112, 0xfffffffe ;  /* 0xfffffffe70147836 */ /* 0x000fe20000000000 */
[----:B------:R-:W-:Y:S01]  /*6420*/  UMOV UR7, UR60 ;  /* 0x0000003c00077c82 */ /* 0x000fe20008000000 */
[----:B------:R-:W-:Y:S02]  /*6430*/  IMAD.MOV.U32 R15, RZ, RZ, R11 ;  /* 0x000000ffff0f7224 */ /* 0x000fe400078e000b */
[----:B------:R-:W-:Y:S02]  /*6440*/  IMAD.MOV.U32 R14, RZ, RZ, R3 ;  /* 0x000000ffff0e7224 */ /* 0x000fe400078e0003 */
[----:B------:R-:W-:-:S06]  /*6450*/  IMAD.MOV.U32 R87, RZ, RZ, RZ ;  /* 0x000000ffff577224 */ /* 0x000fcc00078e00ff */
[----:B------:R-:W-:-:S07]  /*6460*/  IMAD.U32 R21, RZ, RZ, UR6 ;  /* 0x00000006ff157e24 */ /* 0x000fce000f8e00ff */
.L_x_6886:
        /* <DEDUP_REMOVED lines=12> */
.L_x_6877:
[----:B------:R-:W-:Y:S01]  /*6530*/  R2UR UR10, R2 ;  /* 0x00000000020a72ca */ /* 0x000fe200000e0000 */
[----:B------:R-:W-:-:S12]  /*6540*/  ULEA UR6, UR60, UR61, 0x3 ;  /* 0x0000003d3c067291 */ /* 0x000fd8000f8e183f */
[----:B------:R-:W-:-:S05]  /*6550*/  IMAD.U32 R3, RZ, RZ, UR10 ;  /* 0x0000000aff037e24 */ /* 0x000fca000f8e00ff */
[----:B------:R-:W-:-:S04]  /*6560*/  SHF.L.U32 R3, R3, 0x1f, RZ ;  /* 0x0000001f03037819 */ /* 0x000fc800000006ff */
[----:B------:R0:W1:Y:S01]  /*6570*/  SYNCS.PHASECHK.TRANS64.TRYWAIT P1, [UR6+0x34830], R3 ;  /* 0x03483003ff0075a7 */ /* 0x0000620008020146 */
[----:B------:R-:W-:Y:S05]  /*6580*/  @!P0 BRA `(.L_x_6878) ;  /* 0x0000000000048947 */ /* 0x000fea0003800000 */
[----:B------:R-:W-:Y:S01]  /*6590*/  BPT.TRAP 0x1 ;  /* 0x000000040000795c */ /* 0x000fe20000300000 */
.L_x_6878:
[----:B-1----:R-:W-:Y:S05]  /*65a0*/  @P1 BRA `(.L_x_6876) ;  /* 0x0000000000081947 */ /* 0x002fea0003800000 */
[----:B------:R-:W1:Y:S02]  /*65b0*/  SYNCS.PHASECHK.TRANS64.TRYWAIT P1, [UR6+0x34830], R3 ;  /* 0x03483003ff0075a7 */ /* 0x000e640008020146 */
[----:B-1----:R-:W-:Y:S05]  /*65c0*/  @!P1 BRA `(.L_x_6879) ;  /* 0x000000ac00e09947 */ /* 0x002fea0003800000 */
.L_x_6876:
        /* <DEDUP_REMOVED lines=615> */
.L_x_6881:
[----:B------:R-:W-:Y:S01]  /*8c40*/  R2UR UR10, R21 ;  /* 0x00000000150a72ca */ /* 0x000fe200000e0000 */
[----:B------:R-:W-:-:S12]  /*8c50*/  ULEA UR6, UR7, UR61, 0x3 ;  /* 0x0000003d07067291 */ /* 0x000fd8000f8e183f */
[----:B------:R-:W-:-:S05]  /*8c60*/  IMAD.U32 R3, RZ, RZ, UR10 ;  /* 0x0000000aff037e24 */ /* 0x000fca000f8e00ff */
[----:B------:R-:W-:-:S04]  /*8c70*/  SHF.L.U32 R3, R3, 0x1f, RZ ;  /* 0x0000001f03037819 */ /* 0x000fc800000006ff */
[----:B------:R0:W1:Y:S01]  /*8c80*/  SYNCS.PHASECHK.TRANS64.TRYWAIT P1, [UR6+0x34850], R3 ;  /* 0x03485003ff0075a7 */ /* 0x0000620008020146 */
[----:B------:R-:W-:Y:S05]  /*8c90*/  @!P0 BRA `(.L_x_6882) ;  /* 0x0000000000048947 */ /* 0x000fea0003800000 */
[----:B------:R-:W-:Y:S01]  /*8ca0*/  BPT.TRAP 0x1 ;  /* 0x000000040000795c */ /* 0x000fe20000300000 */
.L_x_6882:
[----:B-1----:R-:W-:Y:S05]  /*8cb0*/  @P1 BRA `(.L_x_6880) ;  /* 0x0000000000081947 */ /* 0x002fea0003800000 */
[----:B------:R-:W1:Y:S02]  /*8cc0*/  SYNCS.PHASECHK.TRANS64.TRYWAIT P1, [UR6+0x34850], R3 ;  /* 0x03485003ff0075a7 */ /* 0x000e640008020146 */
[----:B-1----:R-:W-:Y:S05]  /*8cd0*/  @!P1 BRA `(.L_x_6883) ;  /* 0x0000008800349947 */ /* 0x002fea0003800000 */
.L_x_6880:
[----:B------:R-:W-:Y:S01]  /*8ce0*/  UIADD3 UR6, UR61, 0x400, URZ ;  /* 0x000004003d067890 */ /* 0x000fe2000fffe03f */
[----:B------:R-:W-:Y:S01]  /*8cf0*/  WARPGROUP.ARRIVE ;  /* 0x00000000000079c5 */ /* 0x000fe20000000000 */
[----:B------:R-:W-:-:S05]  /*8d00*/  UMOV UR11, 0x40000040 ;  /* 0x40000040000b7882 */ /* 0x000fca0000000000 */
[----:B-1----:R-:W1:Y:S01]  /*8d10*/  S2R R10, SR_TID.X ;  /* 0x00000000000a7919 */ /* 0x002e620000002100 */
[----:B------:R-:W-:-:S04]  /*8d20*/  USHF.R.U32.HI UR6, URZ, 0x4, UR6 ;  /* 0x000000043f067899 */ /* 0x000fc80008011606 */
[----:B------:R-:W-:-:S04]  /*8d30*/  ULOP3.LUT UR6, UR6, 0x3fff, URZ, 0xc0, !UPT ;  /* 0x00003fff06067892 */ /* 0x000fc8000f8ec03f */
[----:B------:R-:W-:-:S04]  /*8d40*/  ULOP3.LUT UR6, UR6, 0x5800000, URZ, 0xfc, !UPT ;  /* 0x0580000006067892 */ /* 0x000fc8000f8efc3f */
[----:B------:R-:W-:-:S07]  /*8d50*/  UIMAD UR6, UR7, 0xb00, UR6 ;  /* 0x00000b00070678a4 */ /* 0x000fce000f8e0206 */
[----:B------:R-:W-:Y:S02]  /*8d60*/  UMOV UR10, UR6 ;  /* 0x00000006000a7c82 */ /* 0x000fe40008000000 */
[----:B------:R-:W-:Y:S01]  /*8d70*/  HGMMA.64x128x16.F32 R24, R176, gdesc[UR8].tnspB, R24, gsb0 ;  /* 0x41e00008b0187df0 */ /* 0x000fe20008000818 */
[----:B------:R-:W-:Y:S01]  /*8d80*/  UIADD3 UR10, UR6, 0x80, URZ ;  /* 0x00000080060a7890 */ /* 0x000fe2000fffe03f */
[----:B------:R-:W-:Y:S01]  /*8d90*/  UMOV UR11, 0x40000040 ;  /* 0x40000040000b7882 */ /* 0x000fe20000000000 */
[----:B-1----:R-:W-:-:S04]  /*8da0*/  SHF.R.U32.HI R10, RZ, 0x7, R10 ;  /* 0x00000007ff0a7819 */ /* 0x002fc8000001160a */
[----:B0-----:R-:W-:Y:S01]  /*8db0*/  IADD3 R3, -R10, 0xb, RZ ;  /* 0x0000000b0a037810 */ /* 0x001fe20007ffe1ff */
[----:B------:R-:W-:Y:S02]  /*8dc0*/  WARPGROUP.DEPBAR.LE gsb0, 0x0 ;  /* 0x00008000000079c5 */ /* 0x000fe40000010000 */
[----:B------:R-:W-:-:S06]  /*8dd0*/  WARPGROUP.ARRIVE ;  /* 0x00000000000079c5 */ /* 0x000fcc0000000000 */
[----:B------:R-:W-:Y:S01]  /*8de0*/  HGMMA.64x128x16.F32 R24, R180, gdesc[UR8].tnspB, R24, gsb0 ;  /* 0x41e00008b4187df0 */ /* 0x000fe20008000818 */
[----:B------:R-:W-:Y:S01]  /*8df0*/  UIADD3 UR10, UR6, 0x100, URZ ;  /* 0x00000100060a7890 */ /* 0x000fe2000fffe03f */
[----:B------:R-:W-:Y:S01]  /*8e00*/  UMOV UR11, 0x40000040 ;  /* 0x40000040000b7882 */ /* 0x000fe20000000000 */
[----:B------:R-:W-:Y:S02]  /*8e10*/  WARPGROUP.DEPBAR.LE gsb0, 0x0 ;  /* 0x00008000000079c5 */ /* 0x000fe40000010000 */
[----:B------:R-:W-:-:S07]  /*8e20*/  WARPGROUP.ARRIVE ;  /* 0x00000000000079c5 */ /* 0x000fce0000000000 */
        /* <DEDUP_REMOVED lines=33> */
[----:B------:R-:W-:Y:S01]  /*9040*/  UIADD3 UR6, UR6, 0x500, URZ ;  /* 0x0000050006067890 */ /* 0x000fe2000fffe03f */
[----:B------:R-:W-:Y:S02]  /*9050*/  WARPGROUP.DEPBAR.LE gsb0, 0x0 ;  /* 0x00008000000079c5 */ /* 0x000fe40000010000 */
[----:B------:R-:W-:-:S06]  /*9060*/  WARPGROUP.ARRIVE ;  /* 0x00000000000079c5 */ /* 0x000fcc0000000000 */
[----:B------:R-:W-:Y:S01]  /*9070*/  HGMMA.64x128x16.F32 R24, R212, gdesc[UR8].tnspB, R24, gsb0 ;  /* 0x41e00008d4187df0 */ /* 0x000fe20008000818 */
[----:B------:R-:W-:Y:S01]  /*9080*/  UMOV UR10, UR6 ;  /* 0x00000006000a7c82 */ /* 0x000fe20008000000 */
[----:B------:R-:W-:Y:S01]  /*9090*/  UMOV UR11, 0x40000040 ;  /* 0x40000040000b7882 */ /* 0x000fe20000000000 */
[----:B------:R-:W-:Y:S02]  /*90a0*/  WARPGROUP.DEPBAR.LE gsb0, 0x0 ;  /* 0x00008000000079c5 */ /* 0x000fe40000010000 */
[----:B------:R-:W-:-:S07]  /*90b0*/  WARPGROUP.ARRIVE ;  /* 0x00000000000079c5 */ /* 0x000fce0000000000 */
[----:B------:R-:W-:Y:S03]  /*90c0*/  HGMMA.64x128x16.F32 R24, R216, gdesc[UR8].tnspB, R24, gsb0 ;  /* 0x41e00008d8187df0 */ /* 0x000fe60008000818 */
[----:B------:R-:W-:Y:S02]  /*90d0*/  WARPGROUP.DEPBAR.LE gsb0, 0x0 ;  /* 0x00008000000079c5 */ /* 0x000fe40000010000 */
[----:B------:R0:W-:Y:S06]  /*90e0*/  BAR.ARV R3, 0x100 ;  /* 0x000400030000751d */ /* 0x0001ec0000002000 */
[----:B------:R-:W-:Y:S05]  /*90f0*/  @!P0 BRA `(.L_x_6884) ;  /* 0x0000000000048947 */ /* 0x000fea0003800000 */
[----:B------:R-:W-:Y:S01]  /*9100*/  BPT.TRAP 0x1 ;  /* 0x000000040000795c */ /* 0x000fe20000300000 */
.L_x_6884:
[----:B------:R-:W-:Y:S02]  /*9110*/  FMNMX.FTZ R10, R168, R14, !PT ;  /* 0x0000000ea80a7209 */ /* 0x000fe40007810000 */
[----:B------:R-:W-:Y:S02]  /*9120*/  FMNMX.FTZ R176, R170, R15, !PT ;  /* 0x0000000faab07209 */ /* 0x000fe40007810000 */
[----:B0-----:R-:W-:Y:S02]  /*9130*/  FMNMX.FTZ R3, R169, R10, !PT ;  /* 0x0000000aa9037209 */ /* 0x001fe40007810000 */
        /* <DEDUP_REMOVED lines=85> */
[----:B------:R-:W-:Y:S01]  /*9690*/  ISETP.NE.AND P1, PT, R19, RZ, PT ;  /* 0x000000ff1300720c */ /* 0x000fe20003f25270 */
[----:B------:R-:W0:Y:S04]  /*96a0*/  SHFL.BFLY PT, R10, R21, 0x2, 0x1f ;  /* 0x0c401f00150a7f89 */ /* 0x000e2800000e0000 */
[----:B------:R-:W1:Y:S01]  /*96b0*/  SHFL.BFLY PT, R3, R176, 0x2, 0x1f ;  /* 0x0c401f00b0037f89 */ /* 0x000e6200000e0000 */
[----:B0-----:R-:W-:-:S02]  /*96c0*/  FMNMX.FTZ R178, R21, R10, !PT ;  /* 0x0000000a15b27209 */ /* 0x001fc40007810000 */
[----:B------:R-:W0:Y:S01]  /*96d0*/  LDC R10, c[0x0][0x988] ;  /* 0x00026200ff0a7b82 */ /* 0x000e220000000800 */
[----:B-1----:R-:W-:Y:S02]  /*96e0*/  FMNMX.FTZ R179, R176, R3, !PT ;  /* 0x00000003b0b37209 */ /* 0x002fe40007810000 */
[----:B------:R-:W1:Y:S04]  /*96f0*/  SHFL.BFLY PT, R3, R178, 0x1, 0x1f ;  /* 0x0c201f00b2037f89 */ /* 0x000e6800000e0000 */
[----:B------:R-:W2:Y:S01]  /*9700*/  SHFL.BFLY PT, R180, R179, 0x1, 0x1f ;  /* 0x0c201f00b3b47f89 */ /* 0x000ea200000e0000 */
[----:B-1----:R-:W-:Y:S02]  /*9710*/  FMNMX.FTZ R3, R178, R3, !PT ;  /* 0x00000003b2037209 */ /* 0x002fe40007810000 */
[----:B--2---:R-:W-:-:S03]  /*9720*/  FMNMX.FTZ R11, R179, R180, !PT ;  /* 0x000000b4b30b7209 */ /* 0x004fc60007810000 */
[----:B------:R-:W-:-:S04]  /*9730*/  FADD.FTZ R177, -R3, R14 ;  /* 0x0000000e03b17221 */ /* 0x000fc80000010100 */
[-C--:B0-----:R-:W-:Y:S01]  /*9740*/  FMUL.FTZ R14, R177, R10.reuse ;  /* 0x0000000ab10e7220 */ /* 0x081fe20000410000 */
[----:B------:R-:W-:Y:S01]  /*9750*/  FMUL.FTZ R177, R3, R10 ;  /* 0x0000000a03b17220 */ /* 0x000fe20000410000 */
[----:B------:R-:W-:-:S03]  /*9760*/  FADD.FTZ R15, -R11, R15 ;  /* 0x0000000f0b0f7221 */ /* 0x000fc60000010100 */
        /* <DEDUP_REMOVED lines=12> */
[-C--:B------:R-:W-:Y:S01]  /*9830*/  FMUL.FTZ R93, R11, R10.reuse ;  /* 0x0000000a0b5d7220 */ /* 0x080fe20000410000 */
[-CC-:B------:R-:W-:Y:S01]  /*9840*/  FFMA.FTZ R21, R168, R10.reuse, -R177.reuse ;  /* 0x0000000aa8157223 */ /* 0x180fe200000108b1 */
[-C--:B------:R-:W-:Y:S01]  /*9850*/  FFMA.FTZ R216, R88, R10.reuse, -R177 ;  /* 0x0000000a58d87223 */ /* 0x080fe200000108b1 */
[-C--:B------:R-:W-:Y:S01]  /*9860*/  FMUL.FTZ R15, R15, R10.reuse ;  /* 0x0000000a0f0f7220 */ /* 0x080fe20000410000 */
[-C--:B------:R-:W-:Y:S01]  /*9870*/  FFMA.FTZ R88, R170, R10.reuse, -R93 ;  /* 0x0000000aaa587223 */ /* 0x080fe2000001085d */
        /* <DEDUP_REMOVED lines=69> */
[----:B------:R-:W-:-:S02]  /*9cd0*/  FFMA.FTZ R219, R94, R10, -R93 ;  /* 0x0000000a5edb7223 */ /* 0x000fc4000001085d */
        /* <DEDUP_REMOVED lines=20> */
[----:B------:R-:W-:-:S06]  /*9e20*/  FFMA.FTZ R126, R127, R10, -R93 ;  /* 0x0000000a7f7e7223 */ /* 0x000fcc000001085d */
        /* <DEDUP_REMOVED lines=16> */
[----:B------:R-:W-:-:S06]  /*9f30*/  FFMA.FTZ R114, R115, R10, -R93 ;  /* 0x0000000a73727223 */ /* 0x000fcc000001085d */
        /* <DEDUP_REMOVED lines=15> */
[----:B0-----:R-:W-:Y:S01]  /*a030*/  FADD.FTZ R115, R153, R118 ;  /* 0x0000007699737221 */ /* 0x001fe20000010000 */
[----:B------:R-:W-:-:S06]  /*a040*/  FFMA.FTZ R118, R119, R10, -R93 ;  /* 0x0000000a77767223 */ /* 0x000fcc000001085d */
        /* <DEDUP_REMOVED lines=88> */
[----:B0-----:R-:W-:Y:S01]  /*a5d0*/  FADD.FTZ R132, R210, R99 ;  /* 0x00000063d2847221 */ /* 0x001fe20000010000 */
[----:B------:R-:W-:-:S05]  /*a5e0*/  IMAD.U32 R99, RZ, RZ, UR60 ;  /* 0x0000003cff637e24 */ /* 0x000fca000f8e00ff */
[----:B------:R-:W-:Y:S01]  /*a5f0*/  @P1 LEA R99, R99, UR61, 0x3 ;  /* 0x0000003d63631c11 */ /* 0x000fe2000f8e18ff */
        /* <DEDUP_REMOVED lines=13> */
[----:B0-----:R-:W-:Y:S01]  /*a6d0*/  FADD.FTZ R91, R105, R94 ;  /* 0x0000005e695b7221 */ /* 0x001fe20000010000 */
[----:B------:R-:W-:Y:S01]  /*a6e0*/  FFMA.FTZ R94, R95, R10, -R93 ;  /* 0x0000000a5f5e7223 */ /* 0x000fe2000001085d */
        /* <DEDUP_REMOVED lines=27> */
.L_x_6885:
[----:B------:R-:W-:Y:S01]  /*a8a0*/  ISETP.NE.AND P1, PT, R18, RZ, PT ;  /* 0x000000ff1200720c */ /* 0x000fe20003f25270 */
[----:B------:R-:W-:Y:S01]  /*a8b0*/  IMAD.U32 R91, RZ, RZ, UR7 ;  /* 0x00000007ff5b7e24 */ /* 0x000fe2000f8e00ff */
[----:B------:R-:W-:Y:S01]  /*a8c0*/  R2UR UR6, R2 ;  /* 0x00000000020672ca */ /* 0x000fe200000e0000 */
[----:B------:R-:W-:Y:S01]  /*a8d0*/  UMOV UR7, UR60 ;  /* 0x0000003c00077c82 */ /* 0x000fe20008000000 */
        /* <DEDUP_REMOVED lines=9> */
[----:B------:R-:W-:Y:S01]  /*a970*/  @P1 LEA R91, R91, UR61, 0x3 ;  /* 0x0000003d5b5b1c11 */ /* 0x000fe2000f8e18ff */
[----:B------:R-:W-:Y:S01]  /*a980*/  FMUL.FTZ R40, R40, R14 ;  /* 0x0000000e28287220 */ /* 0x000fe20000410000 */
[----:B------:R-:W-:-:S02]  /*a990*/  IMAD.U32 R21, RZ, RZ, UR6 ;  /* 0x00000006ff157e24 */ /* 0x000fc4000f8e00ff */
[-C--:B------:R-:W-:Y:S01]  /*a9a0*/  FMUL.FTZ R41, R41, R14.reuse ;  /* 0x0000000e29297220 */ /* 0x080fe20000410000 */
[-C--:B------:R-:W-:Y:S01]  /*a9b0*/  FMUL.FTZ R44, R44, R14.reuse ;  /* 0x0000000e2c2c7220 */ /* 0x080fe20000410000 */
[----:B------:R-:W-:Y:S02]  /*a9c0*/  @P1 VIADD R91, R91, 0x34860 ;  /* 0x000348605b5b1836 */ /* 0x000fe40000000000 */
[-C--:B------:R-:W-:Y:S01]  /*a9d0*/  FMUL.FTZ R45, R45, R14.reuse ;  /* 0x0000000e2d2d7220 */ /* 0x080fe20000410000 */
[-C--:B------:R-:W-:Y:S01]  /*a9e0*/  FMUL.FTZ R48, R48, R14.reuse ;  /* 0x0000000e30307220 */ /* 0x080fe20000410000 */
[-C--:B------:R-:W-:Y:S01]  /*a9f0*/  FMUL.FTZ R49, R49, R14.reuse ;  /* 0x0000000e31317220 */ /* 0x080fe20000410000 */
[-C--:B------:R-:W-:Y:S01]  /*aa00*/  FMUL.FTZ R52, R52, R14.reuse ;  /* 0x0000000e34347220 */ /* 0x080fe20000410000 */
[----:B------:R-:W-:Y:S01]  /*aa10*/  @P1 PRMT R91, R22, 0x654, R91 ;  /* 0x00000654165b1816 */ /* 0x000fe2000000005b */
[-C--:B------:R-:W-:Y:S01]  /*aa20*/  FMUL.FTZ R53, R53, R14.reuse ;  /* 0x0000000e35357220 */ /* 0x080fe20000410000 */
[-C--:B------:R-:W-:Y:S01]  /*aa30*/  FMUL.FTZ R56, R56, R14.reuse ;  /* 0x0000000e38387220 */ /* 0x080fe20000410000 */
[-C--:B------:R-:W-:Y:S01]  /*aa40*/  FMUL.FTZ R57, R57, R14.reuse ;  /* 0x0000000e39397220 */ /* 0x080fe20000410000 */
[----:B------:R0:W-:Y:S01]  /*aa50*/  @P1 SYNCS.ARRIVE.TRANS64.RED.A1T0 RZ, [R91+URZ], RZ ;  /* 0x000000ff5bff19a7 */ /* 0x0001e2000810043f */
[----:B------:R-:W-:Y:S01]  /*aa60*/  ISETP.GT.AND P1, PT, R20, RZ, PT ;  /* 0x000000ff1400720c */ /* 0x000fe20003f24270 */
        /* <DEDUP_REMOVED lines=47> */
[----:B------:R-:W-:Y:S01]  /*ad60*/  VIADD R20, R20, 0xffffffff ;  /* 0xffffffff14147836 */ /* 0x000fe20000000000 */
[----:B------:R-:W-:Y:S01]  /*ad70*/  F2FP.F16.F32.PACK_AB R178, R173, R178 ;  /* 0x000000b2adb2723e */ /* 0x000fe200000000ff */
[----:B------:R-:W-:Y:S01]  /*ad80*/  IMAD.MOV.U32 R15, RZ, RZ, R11 ;  /* 0x000000ffff0f7224 */ /* 0x000fe200078e000b */
[----:B------:R-:W-:Y:S01]  /*ad90*/  F2FP.F16.F32.PACK_AB R179, R92, R179 ;  /* 0x000000b35cb3723e */ /* 0x000fe200000000ff */
[----:B------:R-:W-:Y:S01]  /*ada0*/  IMAD.MOV.U32 R14, RZ, RZ, R3 ;  /* 0x000000ffff0e7224 */ /* 0x000fe200078e0003 */
        /* <DEDUP_REMOVED lines=40> */
[----:B0-----:R-:W-:Y:S06]  /*b030*/  @P1 BRA `(.L_x_6886) ;  /* 0xffffffb4000c1947 */ /* 0x001fec000383ffff */
.L_x_6875:
[----:B------:R-:W-:Y:S06]  /*b040*/  BAR.ARV 0x8, 0x180 ;  /* 0x0206000000007b1d */ /* 0x000fec0000002000 */
[----:B------:R-:W-:Y:S05]  /*b050*/  @!P0 BRA `(.L_x_6887) ;  /* 0x0000000000048947 */ /* 0x000fea0003800000 */
[----:B------:R-:W-:Y:S01]  /*b060*/  BPT.TRAP 0x1 ;  /* 0x000000040000795c */ /* 0x000fe20000300000 */
.L_x_6887:
[----:B------:R-:W-:Y:S01]  /*b070*/  R2UR UR4, R2 ;  /* 0x00000000020472ca */ /* 0x000fe200000e0000 */
[----:B------:R-:W-:-:S12]  /*b080*/  ULEA UR7, UR60, UR61, 0x3 ;  /* 0x0000003d3c077291 */ /* 0x000fd8000f8e183f */
[----:B------:R-:W-:-:S05]  /*b090*/  IMAD.U32 R0, RZ, RZ, UR4 ;  /* 0x00000004ff007e24 */ /* 0x000fca000f8e00ff */
[----:B------:R-:W-:-:S04]  /*b0a0*/  SHF.L.U32 R0, R0, 0x1f, RZ ;  /* 0x0000001f00007819 */ /* 0x000fc800000006ff */
[----:B------:R0:W1:Y:S01]  /*b0b0*/  SYNCS.PHASECHK.TRANS64.TRYWAIT P1, [UR7+0x34850], R0 ;  /* 0x03485000ff0075a7 */ /* 0x0000620008020147 */
[----:B------:R-:W-:Y:S05]  /*b0c0*/  @!P0 BRA `(.L_x_6888) ;  /* 0x0000000000048947 */ /* 0x000fea0003800000 */
[----:B------:R-:W-:Y:S01]  /*b0d0*/  BPT.TRAP 0x1 ;  /* 0x000000040000795c */ /* 0x000fe20000300000 */
.L_x_6888:
[----:B-1----:R-:W-:Y:S05]  /*b0e0*/  @P1 BRA `(.L_x_6889) ;  /* 0x0000000000081947 */ /* 0x002fea0003800000 */
[----:B------:R-:W1:Y:S02]  /*b0f0*/  SYNCS.PHASECHK.TRANS64.TRYWAIT P1, [UR7+0x34850], R0 ;  /* 0x03485000ff0075a7 */ /* 0x000e640008020147 */
[----:B-1----:R-:W-:Y:S05]  /*b100*/  @!P1 BRA `(.L_x_6890) ;  /* 0x0000006400409947 */ /* 0x002fea0003800000 */
.L_x_6889:
[----:B------:R-:W-:Y:S01]  /*b110*/  UIADD3 UR4, UR61, 0x400, URZ ;  /* 0x000004003d047890 */ /* 0x000fe2000fffe03f */
[----:B------:R-:W-:Y:S01]  /*b120*/  WARPGROUP.ARRIVE ;  /* 0x00000000000079c5 */ /* 0x000fe20000000000 */
[----:B------:R-:W-:Y:S01]  /*b130*/  UMOV UR11, 0x40000040 ;  /* 0x40000040000b7882 */ /* 0x000fe20000000000 */
[----:B01----:R-:W0:Y:S01]  /*b140*/  SHFL.BFLY PT, R0, R13, 0x2, 0x1f ;  /* 0x0c401f000d007f89 */ /* 0x003e2200000e0000 */
[----:B------:R-:W-:Y:S01]  /*b150*/  USHF.R.U32.HI UR4, URZ, 0x4, UR4 ;  /* 0x000000043f047899 */ /* 0x000fe20008011604 */
[----:B------:R-:W-:Y:S02]  /*b160*/  IMAD.MOV.U32 R8, RZ, RZ, RZ ;  /* 0x000000ffff087224 */ /* 0x000fe400078e00ff */
[----:B------:R-:W1:Y:S01]  /*b170*/  SHFL.BFLY PT, R5, R12, 0x2, 0x1f ;  /* 0x0c401f000c057f89 */ /* 0x000e6200000e0000 */
[----:B------:R-:W-:Y:S01]  /*b180*/  ULOP3.LUT UR4, UR4, 0x3fff, URZ, 0xc0, !UPT ;  /* 0x00003fff04047892 */ /* 0x000fe2000f8ec03f */
[----:B------:R-:W-:-:S03]  /*b190*/  IMAD.MOV.U32 R17, RZ, RZ, -0x800000 ;  /* 0xff800000ff117424 */ /* 0x000fc600078e00ff */
[----:B------:R-:W-:-:S04]  /*b1a0*/  ULOP3.LUT UR4, UR4, 0x5800000, URZ, 0xfc, !UPT ;  /* 0x0580000004047892 */ /* 0x000fc8000f8efc3f */
[----:B------:R-:W-:-:S04]  /*b1b0*/  UIMAD UR4, UR60, 0xb00, UR4 ;  /* 0x00000b003c0478a4 */ /* 0x000fc8000f8e0204 */
[----:B------:R-:W-:-:S03]  /*b1c0*/  UIADD3 UR6, UR4, 0x80, URZ ;  /* 0x0000008004067890 */ /* 0x000fc6000fffe03f */
[----:B------:R-:W-:Y:S02]  /*b1d0*/  UMOV UR10, UR4 ;  /* 0x00000004000a7c82 */ /* 0x000fe40008000000 */
[----:B------:R-:W-:Y:S01]  /*b1e0*/  HGMMA.64x128x16.F32 R24, R176, gdesc[UR8].tnspB, R24, gsb0 ;  /* 0x41e00008b0187df0 */ /* 0x000fe20008000818 */
[----:B------:R-:W-:Y:S01]  /*b1f0*/  UMOV UR11, 0x40000040 ;  /* 0x40000040000b7882 */ /* 0x000fe20000000000 */
[----:B------:R-:W-:Y:S01]  /*b200*/  UMOV UR10, UR6 ;  /* 0x00000006000a7c82 */ /* 0x000fe20008000000 */
[----:B------:R-:W-:Y:S01]  /*b210*/  UIADD3 UR6, UR4, 0x100, URZ ;  /* 0x0000010004067890 */ /* 0x000fe2000fffe03f */
[----:B0-----:R-:W-:Y:S01]  /*b220*/  FADD.FTZ R0, R0, R13 ;  /* 0x0000000d00007221 */ /* 0x001fe20000010000 */
[----:B-1----:R-:W-:-:S04]  /*b230*/  FADD.FTZ R4, R5, R12 ;  /* 0x0000000c05047221 */ /* 0x002fc80000010000 */
[----:B------:R-:W0:Y:S04]  /*b240*/  SHFL.BFLY PT, R5, R0, 0x1, 0x1f ;  /* 0x0c201f0000057f89 */ /* 0x000e2800000e0000 */
[----:B------:R-:W1:Y:S01]  /*b250*/  SHFL.BFLY PT, R7, R4, 0x1, 0x1f ;  /* 0x0c201f0004077f89 */ /* 0x000e6200000e0000 */
[----:B0-----:R-:W-:Y:S01]  /*b260*/  FADD.FTZ R14, R0, R5 ;  /* 0x00000005000e7221 */ /* 0x001fe20000010000 */
[----:B------:R-:W-:Y:S02]  /*b270*/  IMAD.MOV.U32 R5, RZ, RZ, RZ ;  /* 0x000000ffff057224 */ /* 0x000fe400078e00ff */
        /* <DEDUP_REMOVED lines=64> */
[----:B------:R-:W-:Y:S01]  /*b680*/  HGMMA.64x128x16.F32 R24, R212, gdesc[UR8].tnspB, R24, gsb0 ;  /* 0x41e00008d4187df0 */ /* 0x000fe20008000818 */
[----:B------:R-:W-:Y:S01]  /*b690*/  UMOV UR10, UR4 ;  /* 0x00000004000a7c82 */ /* 0x000fe20008000000 */
[----:B------:R-:W-:Y:S01]  /*b6a0*/  UMOV UR11, 0x40000040 ;  /* 0x40000040000b7882 */ /* 0x000fe20000000000 */
[----:B------:R-:W-:Y:S02]  /*b6b0*/  WARPGROUP.DEPBAR.LE gsb0, 0x0 ;  /* 0x00008000000079c5 */ /* 0x000fe40000010000 */
[----:B------:R-:W-:-:S07]  /*b6c0*/  WARPGROUP.ARRIVE ;  /* 0x00000000000079c5 */ /* 0x000fce0000000000 */
[----:B------:R-:W-:Y:S03]  /*b6d0*/  HGMMA.64x128x16.F32 R24, R216, gdesc[UR8].tnspB, R24, gsb0 ;  /* 0x41e00008d8187df0 */ /* 0x000fe60008000818 */
[----:B------:R-:W-:Y:S02]  /*b6e0*/  WARPGROUP.DEPBAR.LE gsb0, 0x0 ;  /* 0x00008000000079c5 */ /* 0x000fe40000010000 */
[----:B0-23--:R-:W-:Y:S05]  /*b6f0*/  @!P0 BRA `(.L_x_6891) ;  /* 0x0000000000048947 */ /* 0x00dfea0003800000 */
[----:B------:R-:W-:Y:S01]  /*b700*/  BPT.TRAP 0x1 ;  /* 0x000000040000795c */ /* 0x000fe20000300000 */
.L_x_6891:
        /* <DEDUP_REMOVED lines=40> */
[----:B------:R-:W-:Y:S01]  /*b990*/  IMAD.WIDE R4, R233, 0x2, R36 ;  /* 0x00000002e9047825 */ /* 0x000fe200078e0224 */
[----:B------:R-:W-:-:S03]  /*b9a0*/  @P1 PRMT R3, R22, 0x654, R3 ;  /* 0x0000065416031816 */ /* 0x000fc60000000003 */
[-C--:B------:R-:W-:Y:S01]  /*b9b0*/  FMUL.FTZ R27, R27, R8.reuse ;  /* 0x000000081b1b7220 */ /* 0x080fe20000410000 */
[-C--:B------:R-:W-:Y:S01]  /*b9c0*/  FMUL.FTZ R100, R26, R8.reuse ;  /* 0x000000081a647220 */ /* 0x080fe20000410000 */
[----:B------:R-:W-:Y:S01]  /*b9d0*/  IMAD R9, R225, 0x40, R220 ;  /* 0x00000040e1097824 */ /* 0x000fe200078e02dc */
[----:B------:R0:W-:Y:S01]  /*b9e0*/  @P1 SYNCS.ARRIVE.TRANS64.RED.A1T0 RZ, [R3+URZ], RZ ;  /* 0x000000ff03ff19a7 */ /* 0x0001e2000810043f */
[----:B------:R-:W-:Y:S01]  /*b9f0*/  IADD3 R10, P1, R4, 0x4040, RZ ;  /* 0x00004040040a7810 */ /* 0x000fe20007f3e0ff */
[----:B------:R-:W-:Y:S01]  /*ba00*/  FMUL.FTZ R31, R31, R8 ;  /* 0x000000081f1f7220 */ /* 0x000fe20000410000 */
[----:B------:R-:W-:-:S04]  /*ba10*/  IMAD.WIDE R36, R9, 0x2, R36 ;  /* 0x0000000209247825 */ /* 0x000fc800078e0224 */
[-C--:B------:R-:W-:Y:S01]  /*ba20*/  FMUL.FTZ R104, R30, R8.reuse ;  /* 0x000000081e687220 */ /* 0x080fe20000410000 */
[----:B------:R-:W-:Y:S01]  /*ba30*/  LOP3.LUT R9, R10, 0x380, RZ, 0xc0, !PT ;  /* 0x000003800a097812 */ /* 0x000fe200078ec0ff */
[-C--:B------:R-:W-:Y:S01]  /*ba40*/  FMUL.FTZ R103, R35, R8.reuse ;  /* 0x0000000823677220 */ /* 0x080fe20000410000 */
[-C--:B------:R-:W-:Y:S01]  /*ba50*/  FMUL.FTZ R106, R34, R8.reuse ;  /* 0x00000008226a7220 */ /* 0x080fe20000410000 */
[----:B0-----:R-:W-:Y:S01]  /*ba60*/  LOP3.LUT R3, R4, 0x380, RZ, 0xc0, !PT ;  /* 0x0000038004037812 */ /* 0x001fe200078ec0ff */
[-C--:B------:R-:W-:Y:S01]  /*ba70*/  FMUL.FTZ R99, R39, R8.reuse ;  /* 0x0000000827637220 */ /* 0x080fe20000410000 */
[-C--:B------:R-:W-:Y:S01]  /*ba80*/  FMUL.FTZ R102, R38, R8.reuse ;  /* 0x0000000826667220 */ /* 0x080fe20000410000 */
[-C--:B------:R-:W-:Y:S01]  /*ba90*/  FMUL.FTZ R96, R43, R8.reuse ;  /* 0x000000082b607220 */ /* 0x080fe20000410000 */
[----:B------:R-:W-:Y:S01]  /*baa0*/  SHF.R.U64 R3, R3, 0x3, RZ ;  /* 0x0000000303037819 */ /* 0x000fe200000012ff */
        /* <DEDUP_REMOVED lines=23> */
[C---:B------:R-:W-:Y:S01]  /*bc20*/  IADD3 R45, P0, R4.reuse, 0x4060, RZ ;  /* 0x00004060042d7810 */ /* 0x040fe20007f1e0ff */
[--C-:B------:R-:W-:Y:S01]  /*bc30*/  IMAD.X R43, RZ, RZ, R5.reuse, P1 ;  /* 0x000000ffff2b7224 */ /* 0x100fe200008e0605 */
[C---:B------:R-:W-:Y:S01]  /*bc40*/  IADD3 R29, P2, R4.reuse, 0x4020, RZ ;  /* 0x00004020041d7810 */ /* 0x040fe20007f5e0ff */
[----:B------:R-:W0:Y:S01]  /*bc50*/  LDC R101, c[0x0][0xc38] ;  /* 0x00030e00ff657b82 */ /* 0x000e220000000800 */
[C---:B------:R-:W-:Y:S01]  /*bc60*/  IADD3 R21, P3, R4.reuse, 0x4000, RZ ;  /* 0x0000400004157810 */ /* 0x040fe20007f7e0ff */
[----:B------:R-:W-:Y:S01]  /*bc70*/  ULDC UR7, c[0x0][0xc44] ;  /* 0x0003110000077ab9 */ /* 0x000fe20000000800 */
        /* <DEDUP_REMOVED lines=10> */
[----:B------:R-:W-:Y:S01]  /*bd20*/  LOP3.LUT R14, R29, 0x380, RZ, 0xc0, !PT ;  /* 0x000003801d0e7812 */ /* 0x000fe200078ec0ff */
[----:B------:R-:W-:Y:S01]  /*bd30*/  ULDC.64 UR8, c[0x0][0xb90] ;  /* 0x0002e40000087ab9 */ /* 0x000fe20000000a00 */
[----:B------:R-:W-:-:S02]  /*bd40*/  LOP3.LUT R42, R3, R10, RZ, 0x3c, !PT ;  /* 0x0000000a032a7212 */ /* 0x000fc400078e3cff */
[----:B------:R-:W-:Y:S02]  /*bd50*/  LOP3.LUT R3, R8, 0x380, RZ, 0xc0, !PT ;  /* 0x0000038008037812 */ /* 0x000fe400078ec0ff */
[----:B------:R-:W-:Y:S02]  /*bd60*/  SHF.R.U64 R14, R14, 0x3, RZ ;  /* 0x000000030e0e7819 */ /* 0x000fe400000012ff */
[----:B------:R-:W-:Y:S02]  /*bd70*/  SHF.R.U64 R3, R3, 0x3, RZ ;  /* 0x0000000303037819 */ /* 0x000fe400000012ff */
[----:B------:R-:W-:Y:S02]  /*bd80*/  LOP3.LUT R40, R14, R29, RZ, 0x3c, !PT ;  /* 0x0000001d0e287212 */ /* 0x000fe400078e3cff */
[----:B------:R-:W-:Y:S02]  /*bd90*/  LOP3.LUT R10, R21, 0x380, RZ, 0xc0, !PT ;  /* 0x00000380150a7812 */ /* 0x000fe400078ec0ff */
[----:B------:R-:W-:-:S02]  /*bda0*/  LOP3.LUT R14, R3, R8, RZ, 0x3c, !PT ;  /* 0x00000008030e7212 */ /* 0x000fc400078e3cff */
[----:B------:R-:W-:Y:S02]  /*bdb0*/  LOP3.LUT R8, R13, 0x380, RZ, 0xc0, !PT ;  /* 0x000003800d087812 */ /* 0x000fe400078ec0ff */
[----:B------:R-:W-:Y:S02]  /*bdc0*/  LOP3.LUT R3, R12, 0x380, RZ, 0xc0, !PT ;  /* 0x000003800c037812 */ /* 0x000fe400078ec0ff */
[----:B------:R-:W-:Y:S02]  /*bdd0*/  SHF.R.U64 R10, R10, 0x3, RZ ;  /* 0x000000030a0a7819 */ /* 0x000fe400000012ff */
[----:B------:R-:W-:Y:S02]  /*bde0*/  SHF.R.U64 R8, R8, 0x3, RZ ;  /* 0x0000000308087819 */ /* 0x000fe400000012ff */
[----:B------:R-:W-:Y:S02]  /*bdf0*/  SHF.R.U64 R3, R3, 0x3, RZ ;  /* 0x0000000303037819 */ /* 0x000fe400000012ff */
[----:B------:R-:W-:-:S02]  /*be00*/  LOP3.LUT R38, R10, R21, RZ, 0x3c, !PT ;  /* 0x000000150a267212 */ /* 0x000fc400078e3cff */
[----:B------:R-:W-:Y:S02]  /*be10*/  LOP3.LUT R10, R8, R13, RZ, 0x3c, !PT ;  /* 0x0000000d080a7212 */ /* 0x000fe400078e3cff */
[----:B------:R-:W-:Y:S02]  /*be20*/  LOP3.LUT R8, R3, R12, RZ, 0x3c, !PT ;  /* 0x0000000c03087212 */ /* 0x000fe400078e3cff */
[----:B------:R-:W1:Y:S01]  /*be30*/  LDC R3, c[0x0][0xbe8] ;  /* 0x0002fa00ff037b82 */ /* 0x000e620000000800 */
[----:B------:R-:W-:Y:S02]  /*be40*/  R2UR UR13, R228 ;  /* 0x00000000e40d72ca */ /* 0x000fe400000e0000 */
[----:B------:R-:W-:Y:S02]  /*be50*/  R2UR UR12, R229 ;  /* 0x00000000e50c72ca */ /* 0x000fe400000e0000 */
[----:B------:R-:W-:Y:S02]  /*be60*/  R2UR UR11, R227 ;  /* 0x00000000e30b72ca */ /* 0x000fe400000e0000 */
[----:B------:R-:W-:-:S02]  /*be70*/  LOP3.LUT R44, R45, 0x380, RZ, 0xc0, !PT ;  /* 0x000003802d2c7812 */ /* 0x000fc400078ec0ff */
[----:B------:R-:W-:Y:S02]  /*be80*/  MOV R109, R4 ;  /* 0x00000004006d7202 */ /* 0x000fe40000000f00 */
[----:B------:R-:W-:Y:S02]  /*be90*/  SHF.R.U64 R44, R44, 0x3, RZ ;  /* 0x000000032c2c7819 */ /* 0x000fe400000012ff */
[----:B------:R-:W-:Y:S01]  /*bea0*/  F2FP.F16.F32.PACK_AB R6, R6, R7 ;  /* 0x000000070606723e */ /* 0x000fe200000000ff */
[----:B------:R-:W-:Y:S01]  /*beb0*/  UIADD3 UR4, -UR13, URZ, URZ ;  /* 0x0000003f0d047290 */ /* 0x000fe2000fffe13f */
[----:B------:R-:W-:Y:S01]  /*bec0*/  LOP3.LUT R44, R44, R45, RZ, 0x3c, !PT ;  /* 0x0000002d2c2c7212 */ /* 0x000fe200078e3cff */
[----:B------:R-:W-:Y:S01]  /*bed0*/  IMAD R98, RZ, RZ, -UR12 ;  /* 0x8000000cff627e24 */ /* 0x000fe2000f8e02ff */
[----:B------:R-:W-:Y:S01]  /*bee0*/  F2FP.F16.F32.PACK_AB R7, R31, R104 ;  /* 0x000000681f07723e */ /* 0x000fe200000000ff */
[----:B------:R-:W-:Y:S01]  /*bef0*/  IMAD.X R45, RZ, RZ, R5, P0 ;  /* 0x000000ffff2d7224 */ /* 0x000fe200000e0605 */
[----:B------:R-:W-:Y:S01]  /*bf00*/  UIMAD UR7, UR7, UR4, UR12 ;  /* 0x00000004070772a4 */ /* 0x000fe2000f8e020c */
[----:B0-----:R-:W-:Y:S01]  /*bf10*/  IMAD R98, R101, R98, UR11 ;  /* 0x0000000b65627e24 */ /* 0x001fe2000f8e0262 */
[----:B------:R-:W-:Y:S01]  /*bf20*/  F2FP.F16.F32.PACK_AB R5, R27, R100 ;  /* 0x000000641b05723e */ /* 0x000fe200000000ff */
[----:B------:R-:W-:Y:S01]  /*bf30*/  USHF.R.S32.HI UR11, URZ, 0x1f, UR13 ;  /* 0x0000001f3f0b7899 */ /* 0x000fe2000801140d */
[----:B------:R-:W0:Y:S01]  /*bf40*/  LDC.64 R100, c[0x0][0xb98] ;  /* 0x0002e600ff647b82 */ /* 0x000e220000000a00 */
[----:B-1----:R-:W-:Y:S01]  /*bf50*/  ISETP.NE.AND P1, PT, R3, 0x1, PT ;  /* 0x000000010300780c */ /* 0x002fe20003f25270 */
[----:B------:R-:W-:Y:S01]  /*bf60*/  USHF.R.S32.HI UR10, URZ, 0x1f, UR7 ;  /* 0x0000001f3f0a7899 */ /* 0x000fe20008011407 */
[----:B------:R-:W-:Y:S01]  /*bf70*/  IMAD R110, R98, 0x80, R232 ;  /* 0x00000080626e7824 */ /* 0x000fe200078e02e8 */
[----:B------:R-:W-:Y:S01]  /*bf80*/  MOV R104, R44 ;  /* 0x0000002c00687202 */ /* 0x000fe20000000f00 */
[----:B------:R-:W-:Y:S01]  /*bf90*/  UIMAD.WIDE.U32 UR4, UR7, UR8, URZ ;  /* 0x00000008070472a5 */ /* 0x000fe2000f8e003f */
[----:B------:R-:W-:Y:S01]  /*bfa0*/  IADD3 R21, P6, R36, 0x1000, RZ ;  /* 0x0000100024157810 */ /* 0x000fe20007fde0ff */
[----:B------:R-:W-:Y:S01]  /*bfb0*/  UIMAD UR6, UR10, UR8, URZ ;  /* 0x000000080a0672a4 */ /* 0x000fe2000f8e023f */
[----:B------:R-:W-:Y:S01]  /*bfc0*/  IMAD.MOV.U32 R45, RZ, RZ, R110 ;  /* 0x000000ffff2d7224 */ /* 0x000fe200078e006e */
[----:B------:R-:W-:Y:S01]  /*bfd0*/  F2FP.F16.F32.PACK_AB R4, R25, R20 ;  /* 0x000000141904723e */ /* 0x000fe200000000ff */
[----:B------:R-:W-:Y:S01]  /*bfe0*/  BAR.SYNC.DEFER_BLOCKING 0x1, 0x100 ;  /* 0x0044000000007b1d */ /* 0x000fe20000010000 */
[----:B------:R-:W-:Y:S01]  /*bff0*/  UIMAD UR6, UR7, UR9, UR6 ;  /* 0x00000009070672a4 */ /* 0x000fe2000f8e0206 */
[----:B------:R-:W-:Y:S01]  /*c000*/  LOP3.LUT R34, R21, 0x380, RZ, 0xc0, !PT ;  /* 0x0000038015227812 */ /* 0x000fe200078ec0ff */
[----:B------:R-:W-:Y:S01]  /*c010*/  IMAD.U32 R13, RZ, RZ, UR5 ;  /* 0x00000005ff0d7e24 */ /* 0x000fe2000f8e00ff */
[----:B------:R-:W-:Y:S01]  /*c020*/  MOV R108, R38 ;  /* 0x00000026006c7202 */ /* 0x000fe20000000f00 */
[----:B------:R-:W-:-:S03]  /*c030*/  UIADD3 UR6, UR5, UR6, URZ ;  /* 0x0000000605067290 */ /* 0x000fc6000fffe03f */
[----:B------:R-:W1:Y:S01]  /*c040*/  @P1 LDC R107, c[0x0][0xbec] ;  /* 0x0002fb00ff6b1b82 */ /* 0x000e620000000800 */
[----:B------:R-:W-:Y:S01]  /*c050*/  SHF.R.U64 R34, R34, 0x3, RZ ;  /* 0x0000000322227819 */ /* 0x000fe200000012ff */
[----:B------:R-:W-:Y:S01]  /*c060*/  IMAD.U32 R12, RZ, RZ, UR4 ;  /* 0x00000004ff0c7e24 */ /* 0x000fe2000f8e00ff */
[----:B------:R-:W-:Y:S01]  /*c070*/  IADD3 R35, P4, R36, 0x3000, RZ ;  /* 0x0000300024237810 */ /* 0x000fe20007f9e0ff */
[----:B------:R-:W-:Y:S01]  /*c080*/  ULDC.64 UR4, c[0x0][0xb88] ;  /* 0x0002e20000047ab9 */ /* 0x000fe20000000a00 */
[----:B------:R-:W-:Y:S01]  /*c090*/  IMAD.U32 R13, RZ, RZ, UR6 ;  /* 0x00000006ff0d7e24 */ /* 0x000fe2000f8e00ff */
[----:B------:R-:W-:Y:S01]  /*c0a0*/  LOP3.LUT R34, R34, R21, RZ, 0x3c, !PT ;  /* 0x0000001522227212 */ /* 0x000fe200078e3cff */
[----:B------:R-:W-:Y:S01]  /*c0b0*/  ULDC UR6, c[0x0][0xa88] ;  /* 0x0002a20000067ab9 */ /* 0x000fe20000000800 */
[----:B------:R-:W2:Y:S01]  /*c0c0*/  @P1 LDC R111, c[0x0][0xbf0] ;  /* 0x0002fc00ff6f1b82 */ /* 0x000ea20000000800 */
[----:B------:R-:W-:Y:S01]  /*c0d0*/  IADD3 R21, P0, R36, 0x6000, RZ ;  /* 0x0000600024157810 */ /* 0x000fe20007f1e0ff */
[----:B0-----:R-:W-:Y:S01]  /*c0e0*/  IMAD.WIDE.U32 R12, R100, UR13, R12 ;  /* 0x0000000d640c7c25 */ /* 0x001fe2000f8e000c */
[C---:B------:R-:W-:Y:S01]  /*c0f0*/  IADD3 R33, P5, R36.reuse, 0x2000, RZ ;  /* 0x0000200024217810 */ /* 0x040fe20007fbe0ff */
[----:B------:R-:W-:Y:S01]  /*c100*/  ULDC.64 UR8, c[0x0][0x208] ;  /* 0x0000820000087ab9 */ /* 0x000fe20000000a00 */
[----:B------:R-:W-:Y:S01]  /*c110*/  LOP3.LUT R30, R35, 0x380, RZ, 0xc0, !PT ;  /* 0x00000380231e7812 */ /* 0x000fe200078ec0ff */
[--C-:B------:R-:W-:Y:S01]  /*c120*/  IMAD.X R25, RZ, RZ, R37.reuse, P0 ;  /* 0x000000ffff197224 */ /* 0x100fe200000e0625 */
[----:B------:R-:W-:Y:S01]  /*c130*/  LOP3.LUT R32, R33, 0x380, RZ, 0xc0, !PT ;  /* 0x0000038021207812 */ /* 0x000fe200078ec0ff */
[----:B------:R-:W-:Y:S01]  /*c140*/  IMAD.X R31, RZ, RZ, R37, P4 ;  /* 0x000000ffff1f7224 */ /* 0x000fe200020e0625 */
[----:B------:R-:W-:Y:S01]  /*c150*/  IADD3 R29, P2, R36, 0x5000, RZ ;  /* 0x00005000241d7810 */ /* 0x000fe20007f5e0ff */
[----:B------:R0:W-:Y:S01]  /*c160*/  STSM.16.M88.4 [R109], R4 ;  /* 0x000000046d007844 */ /* 0x0001e20000000200 */
[----:B------:R-:W-:-:S02]  /*c170*/  SHF.R.U64 R30, R30, 0x3, RZ ;  /* 0x000000031e1e7819 */ /* 0x000fc400000012ff */
[----:B------:R-:W-:Y:S01]  /*c180*/  SHF.R.U64 R32, R32, 0x3, RZ ;  /* 0x0000000320207819 */ /* 0x000fe200000012ff */
[--C-:B------:R-:W-:Y:S01]  /*c190*/  IMAD.X R27, RZ, RZ, R37.reuse, P2 ;  /* 0x000000ffff1b7224 */ /* 0x100fe200010e0625 */
[----:B------:R-:W-:Y:S01]  /*c1a0*/  LOP3.LUT R26, R29, 0x380, RZ, 0xc0, !PT ;  /* 0x000003801d1a7812 */ /* 0x000fe200078ec0ff */
[----:B-1----:R-:W-:Y:S01]  /*c1b0*/  @P1 IMAD.HI.U32 R44, R110, R107, RZ ;  /* 0x0000006b6e2c1227 */ /* 0x002fe200078e00ff */
[----:B------:R-:W-:Y:S02]  /*c1c0*/  LOP3.LUT R30, R30, R35, RZ, 0x3c, !PT ;  /* 0x000000231e1e7212 */ /* 0x000fe400078e3cff */
[----:B------:R-:W-:Y:S01]  /*c1d0*/  LOP3.LUT R32, R32, R33, RZ, 0x3c, !PT ;  /* 0x0000002120207212 */ /* 0x000fe200078e3cff */
[----:B------:R-:W-:Y:S01]  /*c1e0*/  IMAD.X R35, RZ, RZ, R37, P6 ;  /* 0x000000ffff237224 */ /* 0x000fe200030e0625 */
[----:B------:R-:W-:Y:S02]  /*c1f0*/  MOV R15, R14 ;  /* 0x0000000e000f7202 */ /* 0x000fe40000000f00 */
[----:B------:R-:W-:-:S02]  /*c200*/  IADD3 R33, P3, R36, 0x4000, RZ ;  /* 0x0000400024217810 */ /* 0x000fc40007f7e0ff */
[----:B--2---:R-:W-:Y:S01]  /*c210*/  @P1 SHF.R.U32.HI R45, RZ, R111, R44 ;  /* 0x0000006fff2d1219 */ /* 0x004fe2000001162c */
[----:B0-----:R-:W-:Y:S01]  /*c220*/  IMAD R4, R100, UR11, RZ ;  /* 0x0000000b64047c24 */ /* 0x001fe2000f8e02ff */
[----:B------:R-:W-:Y:S02]  /*c230*/  MOV R109, R10 ;  /* 0x0000000a006d7202 */ /* 0x000fe40000000f00 */
[--C-:B------:R-:W-:Y:S01]  /*c240*/  SHF.R.S32.HI R39, RZ, 0x1f, R45.reuse ;  /* 0x0000001fff277819 */ /* 0x100fe2000001142d */
[----:B------:R-:W-:Y:S01]  /*c250*/  IMAD.MOV R38, RZ, RZ, -R45 ;  /* 0x000000ffff267224 */ /* 0x000fe200078e0a2d */
[----:B------:R-:W-:Y:S01]  /*c260*/  IADD3 R12, P0, R45, R12, RZ ;  /* 0x0000000c2d0c7210 */ /* 0x000fe20007f1e0ff */
[----:B------:R-:W-:Y:S01]  /*c270*/  IMAD R101, R101, UR13, R4 ;  /* 0x0000000d65657c24 */ /* 0x000fe2000f8e0204 */
[----:B------:R-:W-:Y:S01]  /*c280*/  F2FP.F16.F32.PACK_AB R4, R94, R95 ;  /* 0x0000005f5e04723e */ /* 0x000fe200000000ff */
[----:B------:R-:W-:Y:S01]  /*c290*/  IMAD R11, R3, R38, R110 ;  /* 0x00000026030b7224 */ /* 0x000fe200078e026e */
[----:B------:R-:W-:-:S02]  /*c2a0*/  F2FP.F16.F32.PACK_AB R5, R103, R106 ;  /* 0x0000006a6705723e */ /* 0x000fc400000000ff */
[----:B------:R-:W-:Y:S02]  /*c2b0*/  IADD3.X R13, R39, R13, R101, P0, !PT ;  /* 0x0000000d270d7210 */ /* 0x000fe400007fe465 */
[----:B------:R-:W-:Y:S02]  /*c2c0*/  SHF.R.S32.HI R10, RZ, 0x1f, R11 ;  /* 0x0000001fff0a7819 */ /* 0x000fe4000001140b */
[----:B------:R-:W-:Y:S01]  /*c2d0*/  F2FP.F16.F32.PACK_AB R6, R92, R93 ;  /* 0x0000005d5c06723e */ /* 0x000fe200000000ff */
[----:B------:R-:W-:Y:S01]  /*c2e0*/  IMAD.WIDE.U32 R12, R11, UR4, R12 ;  /* 0x000000040b0c7c25 */ /* 0x000fe2000f8e000c */
[----:B------:R-:W-:Y:S02]  /*c2f0*/  F2FP.F16.F32.PACK_AB R7, R99, R102 ;  /* 0x000000666307723e */ /* 0x000fe400000000ff */
[----:B------:R-:W-:Y:S01]  /*c300*/  SHF.R.U64 R26, R26, 0x3, RZ ;  /* 0x000000031a1a7819 */ /* 0x000fe200000012ff */
[----:B------:R-:W-:Y:S01]  /*c310*/  IMAD R10, R10, UR4, RZ ;  /* 0x000000040a0a7c24 */ /* 0x000fe2000f8e02ff */
[----:B------:R-:W-:Y:S01]  /*c320*/  IADD3 R105, P6, R36, 0x7000, RZ ;  /* 0x0000700024697810 */ /* 0x000fe20007fde0ff */
[----:B------:R0:W-:Y:S01]  /*c330*/  STSM.16.M88.4 [R15], R4 ;  /* 0x000000040f007844 */ /* 0x0001e20000000200 */
[----:B------:R-:W-:Y:S01]  /*c340*/  MOV R107, R40 ;  /* 0x00000028006b7202 */ /* 0x000fe20000000f00 */
[----:B------:R-:W-:Y:S01]  /*c350*/  IMAD R39, R11, UR5, R10 ;  /* 0x000000050b277c24 */ /* 0x000fe2000f8e020a */
[----:B------:R-:W-:Y:S01]  /*c360*/  LOP3.LUT R26, R26, R29, RZ, 0x3c, !PT ;  /* 0x0000001d1a1a7212 */ /* 0x000fe200078e3cff */
[----:B------:R-:W-:Y:S01]  /*c370*/  IMAD R41, R98, 0x80, R231 ;  /* 0x0000008062297824 */ /* 0x000fe200078e02e7 */
[----:B------:R-:W-:Y:S01]  /*c380*/  LOP3.LUT R20, R105, 0x380, RZ, 0xc0, !PT ;  /* 0x0000038069147812 */ /* 0x000fe200078ec0ff */
[----:B------:R-:W-:Y:S01]  /*c390*/  ULDC.64 UR4, c[0x0][0xb50] ;  /* 0x0002d40000047ab9 */ /* 0x000fe20000000a00 */
[----:B------:R-:W-:Y:S01]  /*c3a0*/  IMAD R92, R3, UR6, RZ ;  /* 0x00000006035c7c24 */ /* 0x000fe2000f8e02ff */
[----:B------:R-:W-:Y:S01]  /*c3b0*/  MOV R14, R8 ;  /* 0x00000008000e7202 */ /* 0x000fe20000000f00 */
[----:B------:R-:W-:Y:S01]  /*c3c0*/  IMAD.X R29, RZ, RZ, R37, P3 ;  /* 0x000000ffff1d7224 */ /* 0x000fe200018e0625 */
[----:B------:R-:W-:-:S02]  /*c3d0*/  LOP3.LUT P0, RZ, R226, 0x3, RZ, 0xc0, !PT ;  /* 0x00000003e2ff7812 */ /* 0x000fc4000780c0ff */
[----:B------:R-:W-:Y:S02]  /*c3e0*/  F2FP.F16.F32.PACK_AB R8, R88, R91 ;  /* 0x0000005b5808723e */ /* 0x000fe400000000ff */
[----:B------:R-:W-:Y:S01]  /*c3f0*/  F2FP.F16.F32.PACK_AB R9, R96, R97 ;  /* 0x000000616009723e */ /* 0x000fe200000000ff */
[----:B0-----:R-:W-:Y:S01]  /*c400*/  VIADD R5, R41, 0x8 ;  /* 0x0000000829057836 */ /* 0x001fe20000000000 */
[----:B------:R-:W-:Y:S01]  /*c410*/  F2FP.F16.F32.PACK_AB R10, R89, R90 ;  /* 0x0000005a590a723e */ /* 0x000fe200000000ff */
[----:B------:R-:W-:Y:S01]  /*c420*/  IMAD.IADD R7, R13, 0x1, R39 ;  /* 0x000000010d077824 */ /* 0x000fe200078e0227 */
[----:B------:R-:W-:Y:S02]  /*c430*/  F2FP.F16.F32.PACK_AB R11, R47, R46 ;  /* 0x0000002e2f0b723e */ /* 0x000fe400000000ff */
[----:B------:R-:W-:Y:S02]  /*c440*/  LEA R38, P3, R12, UR4, 0x2 ;  /* 0x000000040c267c11 */ /* 0x000fe4000f8610ff */
[----:B------:R-:W-:Y:S01]  /*c450*/  SHF.R.U64 R20, R20, 0x3, RZ ;  /* 0x0000000314147819 */ /* 0x000fe200000012ff */
[----:B------:R0:W-:Y:S01]  /*c460*/  STSM.16.M88.4 [R14], R8 ;  /* 0x000000080e007844 */ /* 0x0001e20000000200 */
[----:B------:R-:W-:-:S02]  /*c470*/  ISETP.GE.OR P2, PT, R41, R92, P0 ;  /* 0x0000005c2900720c */ /* 0x000fc40000746670 */
[----:B------:R-:W-:Y:S01]  /*c480*/  ISETP.GE.OR P0, PT, R5, R92, P0 ;  /* 0x0000005c0500720c */ /* 0x000fe20000706670 */
[----:B------:R-:W-:Y:S01]  /*c490*/  SHFL.IDX PT, R88, R38, RZ, 0x1c1f ;  /* 0x001c1fff26587589 */ /* 0x000fe200000e0000 */
[----:B------:R-:W-:Y:S02]  /*c4a0*/  LEA.HI.X R39, R12, UR5, R7, 0x2, P3 ;  /* 0x000000050c277c11 */ /* 0x000fe400098f1407 */
[----:B------:R-:W-:Y:S01]  /*c4b0*/  F2FP.F16.F32.PACK_AB R4, R49, R48 ;  /* 0x000000303104723e */ /* 0x000fe200000000ff */
[----:B------:R-:W-:Y:S01]  /*c4c0*/  SHFL.IDX PT, R90, R38, 0x1, 0x1c1f ;  /* 0x003c1f00265a7f89 */ /* 0x000fe200000e0000 */
[----:B------:R-:W-:Y:S02]  /*c4d0*/  F2FP.F16.F32.PACK_AB R5, R51, R50 ;  /* 0x000000323305723e */ /* 0x000fe400000000ff */
[----:B------:R-:W-:Y:S01]  /*c4e0*/  F2FP.F16.F32.PACK_AB R6, R53, R52 ;  /* 0x000000343506723e */ /* 0x000fe200000000ff */
[----:B------:R-:W1:Y:S01]  /*c4f0*/  SHFL.IDX PT, R89, R39, RZ, 0x1c1f ;  /* 0x001c1fff27597589 */ /* 0x000e6200000e0000 */
[----:B------:R-:W-:-:S02]  /*c500*/  F2FP.F16.F32.PACK_AB R7, R55, R54 ;  /* 0x000000363707723e */ /* 0x000fc400000000ff */
[----:B------:R-:W-:Y:S01]  /*c510*/  LOP3.LUT R20, R20, R105, RZ, 0x3c, !PT ;  /* 0x0000006914147212 */ /* 0x000fe200078e3cff */
[----:B------:R-:W2:Y:S01]  /*c520*/  SHFL.IDX PT, R91, R39, 0x1, 0x1c1f ;  /* 0x003c1f00275b7f89 */ /* 0x000ea200000e0000 */
[----:B------:R-:W-:Y:S02]  /*c530*/  F2FP.F16.F32.PACK_AB R12, R57, R56 ;  /* 0x00000038390c723e */ /* 0x000fe400000000ff */
[----:B------:R-:W-:Y:S01]  /*c540*/  F2FP.F16.F32.PACK_AB R13, R59, R58 ;  /* 0x0000003a3b0d723e */ /* 0x000fe200000000ff */
[----:B------:R-:W-:Y:S01]  /*c550*/  STSM.16.M88.4 [R109], R4 ;  /* 0x000000046d007844 */ /* 0x000fe20000000200 */
[----:B0-----:R-:W-:Y:S02]  /*c560*/  F2FP.F16.F32.PACK_AB R14, R61, R60 ;  /* 0x0000003c3d0e723e */ /* 0x001fe400000000ff */
[----:B------:R-:W-:Y:S02]  /*c570*/  F2FP.F16.F32.PACK_AB R15, R63, R62 ;  /* 0x0000003e3f0f723e */ /* 0x000fe400000000ff */
[----:B------:R-:W-:-:S02]  /*c580*/  MOV R105, R42 ;  /* 0x0000002a00697202 */ /* 0x000fc40000000f00 */
[----:B------:R-:W-:Y:S01]  /*c590*/  F2FP.F16.F32.PACK_AB R8, R65, R64 ;  /* 0x000000404108723e */ /* 0x000fe200000000ff */
[----:B------:R-:W-:Y:S01]  /*c5a0*/  STSM.16.M88.4 [R108], R12 ;  /* 0x0000000c6c007844 */ /* 0x000fe20000000200 */
        /* <DEDUP_REMOVED lines=9> */
[----:B------:R-:W-:Y:S02]  /*c640*/  F2FP.F16.F32.PACK_AB R81, R83, R82 ;  /* 0x000000525351723e */ /* 0x000fe400000000ff */
[----:B------:R-:W-:Y:S01]  /*c650*/  F2FP.F16.F32.PACK_AB R82, R85, R84 ;  /* 0x000000545552723e */ /* 0x000fe200000000ff */
[----:B------:R0:W-:Y:S01]  /*c660*/  STSM.16.M88.4 [R105], R40 ;  /* 0x0000002869007844 */ /* 0x0001e20000000200 */
[----:B------:R-:W-:Y:S02]  /*c670*/  F2FP.F16.F32.PACK_AB R83, R87, R86 ;  /* 0x000000565753723e */ /* 0x000fe400000000ff */
[----:B------:R-:W-:-:S02]  /*c680*/  LOP3.LUT R24, R21, 0x380, RZ, 0xc0, !PT ;  /* 0x0000038015187812 */ /* 0x000fc400078ec0ff */
[----:B------:R-:W-:Y:S01]  /*c690*/  LOP3.LUT R28, R33, 0x380, RZ, 0xc0, !PT ;  /* 0x00000380211c7812 */ /* 0x000fe200078ec0ff */
[----:B------:R-:W-:Y:S01]  /*c6a0*/  STSM.16.M88.4 [R104], R80 ;  /* 0x0000005068007844 */ /* 0x000fe20000000200 */
[----:B------:R-:W-:Y:S02]  /*c6b0*/  SHF.R.U64 R24, R24, 0x3, RZ ;  /* 0x0000000318187819 */ /* 0x000fe400000012ff */
[----:B------:R-:W-:Y:S01]  /*c6c0*/  SHF.R.U64 R28, R28, 0x3, RZ ;  /* 0x000000031c1c7819 */ /* 0x000fe200000012ff */
[----:B------:R-:W-:Y:S01]  /*c6d0*/  BAR.SYNC.DEFER_BLOCKING 0x1, 0x100 ;  /* 0x0044000000007b1d */ /* 0x000fe20000010000 */
[----:B------:R-:W-:Y:S02]  /*c6e0*/  LOP3.LUT R24, R24, R21, RZ, 0x3c, !PT ;  /* 0x0000001518187212 */ /* 0x000fe400078e3cff */
[----:B------:R-:W-:Y:S02]  /*c6f0*/  LOP3.LUT R21, R36, 0x380, RZ, 0xc0, !PT ;  /* 0x0000038024157812 */ /* 0x000fe400078ec0ff */
[----:B------:R-:W-:-:S03]  /*c700*/  LOP3.LUT R28, R28, R33, RZ, 0x3c, !PT ;  /* 0x000000211c1c7212 */ /* 0x000fc600078e3cff */
[----:B0-----:R-:W0:Y:S01]  /*c710*/  @P1 LDC R41, c[0x0][0xbec] ;  /* 0x0002fb00ff291b82 */ /* 0x001e220000000800 */
[----:B------:R-:W-:Y:S01]  /*c720*/  SHF.R.U64 R21, R21, 0x3, RZ ;  /* 0x0000000315157819 */ /* 0x000fe200000012ff */
[----:B------:R-:W-:-:S03]  /*c730*/  IMAD.X R33, RZ, RZ, R37, P5 ;  /* 0x000000ffff217224 */ /* 0x000fc600028e0625 */
[----:B------:R-:W-:Y:S01]  /*c740*/  LOP3.LUT R36, R21, R36, RZ, 0x3c, !PT ;  /* 0x0000002415247212 */ /* 0x000fe200078e3cff */
[----:B------:R-:W-:Y:S02]  /*c750*/  IMAD.X R21, RZ, RZ, R37, P6 ;  /* 0x000000ffff157224 */ /* 0x000fe400030e0625 */
[----:B------:R-:W3:Y:S01]  /*c760*/  @P1 LDC R40, c[0x0][0xbf0] ;  /* 0x0002fc00ff281b82 */ /* 0x000ee20000000800 */
[----:B-1----:R-:W-:Y:S04]  /*c770*/  @!P2 ST.E desc[UR8][R88.64], R0 ;  /* 0x000000005800a985 */ /* 0x002fe8000c101908 */
[----:B--2---:R1:W-:Y:S04]  /*c780*/  @!P0 ST.E desc[UR8][R90.64], R17 ;  /* 0x000000115a008985 */ /* 0x0043e8000c101908 */
[----:B------:R2:W5:Y:S04]  /*c790*/  LD.E.128 R48, desc[UR8][R34.64] ;  /* 0x0000000822307980 */ /* 0x000568000c101d00 */
[----:B------:R-:W5:Y:S04]  /*c7a0*/  LD.E.128 R36, desc[UR8][R36.64] ;  /* 0x0000000824247980 */ /* 0x000f68000c101d00 */
[----:B------:R-:W5:Y:S01]  /*c7b0*/  LD.E.128 R44, desc[UR8][R32.64] ;  /* 0x00000008202c7980 */ /* 0x000f62000c101d00 */
[----:B--2---:R-:W2:Y:S01]  /*c7c0*/  LDC.64 R34, c[0x0][0xae0] ;  /* 0x0002b800ff227b82 */ /* 0x004ea20000000a00 */
[----:B-1----:R-:W-:-:S02]  /*c7d0*/  IMAD R17, R222, 0x20, R225 ;  /* 0x00000020de117824 */ /* 0x002fc400078e02e1 */
[----:B------:R-:W5:Y:S04]  /*c7e0*/  LD.E.128 R4, desc[UR8][R30.64] ;  /* 0x000000081e047980 */ /* 0x000f68000c101d00 */
[----:B------:R1:W5:Y:S04]  /*c7f0*/  LD.E.128 R56, desc[UR8][R28.64] ;  /* 0x000000081c387980 */ /* 0x000368000c101d00 */
[----:B------:R-:W5:Y:S04]  /*c800*/  LD.E.128 R52, desc[UR8][R26.64] ;  /* 0x000000081a347980 */ /* 0x000f68000c101d00 */
[----:B------:R-:W5:Y:S04]  /*c810*/  LD.E.128 R12, desc[UR8][R24.64] ;  /* 0x00000008180c7980 */ /* 0x000f68000c101d00 */
[----:B------:R4:W5:Y:S01]  /*c820*/  LD.E.128 R8, desc[UR8][R20.64] ;  /* 0x0000000814087980 */ /* 0x000962000c101d00 */
[----:B------:R-:W-:Y:S01]  /*c830*/  ULDC.64 UR8, c[0x0][0xae8] ;  /* 0x0002ba0000087ab9 */ /* 0x000fe20000000a00 */
[----:B-1----:R-:W-:Y:S01]  /*c840*/  IMAD R28, R98, 0x80, R17 ;  /* 0x00000080621c7824 */ /* 0x002fe200078e0211 */
[----:B------:R-:W-:Y:S01]  /*c850*/  UIMAD UR6, UR10, UR8, URZ ;  /* 0x000000080a0672a4 */ /* 0x000fe2000f8e023f */
[----:B------:R-:W-:Y:S01]  /*c860*/  R2UR UR12, R223 ;  /* 0x00000000df0c72ca */ /* 0x000fe200000e0000 */
[----:B------:R-:W-:Y:S01]  /*c870*/  UIMAD.WIDE.U32 UR4, UR7, UR8, URZ ;  /* 0x00000008070472a5 */ /* 0x000fe2000f8e003f */
[----:B0-----:R-:W-:Y:S01]  /*c880*/  @P1 IMAD.HI.U32 R17, R28, R41, RZ ;  /* 0x000000291c111227 */ /* 0x001fe200078e00ff */
[----:B------:R-:W-:Y:S01]  /*c890*/  UIMAD UR6, UR7, UR9, UR6 ;  /* 0x00000009070672a4 */ /* 0x000fe2000f8e0206 */
[----:B------:R-:W-:Y:S01]  /*c8a0*/  @!PT LDS RZ, [RZ] ;  /* 0x00000000fffff984 */ /* 0x000fe20000000800 */
[----:B------:R-:W-:Y:S01]  /*c8b0*/  @!PT LDS RZ, [RZ] ;  /* 0x00000000fffff984 */ /* 0x000fe20000000800 */
[----:B------:R-:W-:Y:S01]  /*c8c0*/  @!PT LDS RZ, [RZ] ;  /* 0x00000000fffff984 */ /* 0x000fe20000000800 */
[----:B------:R-:W-:Y:S01]  /*c8d0*/  @!PT LDS RZ, [RZ] ;  /* 0x00000000fffff984 */ /* 0x000fe20000000800 */
[----:B------:R0:W-:Y:S06]  /*c8e0*/  MEMBAR.ALL.CTA ;  /* 0x0000000000007992 */ /* 0x0001ec0000008000 */
[----:B0-----:R-:W0:Y:S01]  /*c8f0*/  FENCE.VIEW.ASYNC.S ;  /* 0x00000000000073c6 */ /* 0x001e220000000000 */
[----:B------:R-:W-:Y:S01]  /*c900*/  ULDC.64 UR8, c[0x0][0xaf0] ;  /* 0x0002bc0000087ab9 */ /* 0x000fe20000000a00 */
[----:B------:R-:W-:Y:S01]  /*c910*/  UIADD3 UR5, UR5, UR6, URZ ;  /* 0x0000000605057290 */ /* 0x000fe2000fffe03f */
[----:B------:R-:W-:Y:S01]  /*c920*/  IMAD.MOV.U32 R0, RZ, RZ, R28 ;  /* 0x000000ffff007224 */ /* 0x000fe200078e001c */
[----:B------:R-:W-:Y:S01]  /*c930*/  UIMAD UR6, UR11, UR8, URZ ;  /* 0x000000080b0672a4 */ /* 0x000fe2000f8e023f */
[----:B---3--:R-:W-:Y:S01]  /*c940*/  @P1 SHF.R.U32.HI R0, RZ, R40, R17 ;  /* 0x00000028ff001219 */ /* 0x008fe20000011611 */
[----:B------:R-:W-:Y:S01]  /*c950*/  UIMAD.WIDE.U32 UR4, UR13, UR8, UR4 ;  /* 0x000000080d0472a5 */ /* 0x000fe2000f8e0004 */
[----:B------:R-:W-:Y:S01]  /*c960*/  R2UR UR10, R2 ;  /* 0x00000000020a72ca */ /* 0x000fe200000e0000 */
[----:B------:R-:W-:Y:S01]  /*c970*/  UIMAD UR6, UR13, UR9, UR6 ;  /* 0x000000090d0672a4 */ /* 0x000fe2000f8e0206 */
[--C-:B------:R-:W-:Y:S01]  /*c980*/  SHF.R.S32.HI R17, RZ, 0x1f, R0.reuse ;  /* 0x0000001fff117819 */ /* 0x100fe20000011400 */
[----:B------:R-:W-:Y:S01]  /*c990*/  IMAD.MOV R2, RZ, RZ, -R0 ;  /* 0x000000ffff027224 */ /* 0x000fe200078e0a00 */
[----:B------:R-:W-:-:S02]  /*c9a0*/  UIADD3 UR60, UR60, 0x1, URZ ;  /* 0x000000013c3c7890 */ /* 0x000fc4000fffe03f */
[----:B------:R-:W-:Y:S01]  /*c9b0*/  UIADD3 UR5, UR5, UR6, URZ ;  /* 0x0000000605057290 */ /* 0x000fe2000fffe03f */
[----:B--2---:R-:W-:Y:S01]  /*c9c0*/  IMAD R17, R17, R34, RZ ;  /* 0x0000002211117224 */ /* 0x004fe200078e02ff */
[----:B------:R-:W-:Y:S01]  /*c9d0*/  UIADD3 UR61, UR61, 0x34820, URZ ;  /* 0x000348203d3d7890 */ /* 0x000fe2000fffe03f */
[----:B------:R-:W-:Y:S01]  /*c9e0*/  IMAD R3, R3, R2, R28 ;  /* 0x0000000203037224 */ /* 0x000fe200078e021c */
[----:B------:R-:W-:Y:S01]  /*c9f0*/  ULDC.64 UR6, c[0x0][0xad8] ;  /* 0x0002b60000067ab9 */ /* 0x000fe20000000a00 */
[C---:B------:R-:W-:Y:S01]  /*ca00*/  IMAD R17, R0.reuse, R35, R17 ;  /* 0x0000002300117224 */ /* 0x040fe200078e0211 */
[----:B------:R-:W-:Y:S01]  /*ca10*/  ULDC.64 UR8, c[0x0][0xa80] ;  /* 0x0002a00000087ab9 */ /* 0x000fe20000000a00 */
[----:B----4-:R-:W-:Y:S01]  /*ca20*/  IMAD.WIDE.U32 R20, R0, R34, UR4 ;  /* 0x0000000400147e25 */ /* 0x010fe2000f8e0022 */
        /* <DEDUP_REMOVED lines=10> */
[C---:B------:R-:W-:Y:S01]  /*cad0*/  ISETP.GE.AND P1, PT, R29.reuse, R92, PT ;  /* 0x0000005c1d00720c */ /* 0x040fe20003f26270 */
[----:B------:R-:W-:Y:S01]  /*cae0*/  UPRMT UR4, URZ, 0x654, UR61 ;  /* 0x000006543f047896 */ /* 0x000fe2000800003d */
[----:B------:R-:W-:Y:S01]  /*caf0*/  VIADD R17, R29, 0x20 ;  /* 0x000000201d117836 */ /* 0x000fe20000000000 */
[----:B------:R-:W-:Y:S01]  /*cb00*/  UPRMT UR61, UR5, 0x654, UR61 ;  /* 0x00000654053d7896 */ /* 0x000fe2000800003d */
[----:B------:R-:W-:Y:S01]  /*cb10*/  IMAD.IADD R21, R3, 0x1, R25 ;  /* 0x0000000103157824 */ /* 0x000fe200078e0219 */
[----:B------:R-:W-:Y:S01]  /*cb20*/  USEL UR5, URZ, 0x1, UP0 ;  /* 0x000000013f057887 */ /* 0x000fe20008000000 */
[----:B------:R-:W-:-:S02]  /*cb30*/  LEA R0, P0, R2, UR8, 0x1 ;  /* 0x0000000802007c11 */ /* 0x000fc4000f8008ff */
[-C--:B------:R-:W-:Y:S01]  /*cb40*/  ISETP.GE.AND P3, PT, R17, R92.reuse, PT ;  /* 0x0000005c1100720c */ /* 0x080fe20003f66270 */
[----:B------:R-:W-:Y:S01]  /*cb50*/  ULOP3.LUT UR10, UR10, UR5, URZ, 0x3c, !UPT ;  /* 0x000000050a0a7292 */ /* 0x000fe2000f8e3c3f */
[----:B------:R-:W-:Y:S01]  /*cb60*/  LEA.HI.X R17, R2, UR9, R21, 0x1, P0 ;  /* 0x0000000902117c11 */ /* 0x000fe200080f0c15 */
[----:B------:R-:W-:Y:S01]  /*cb70*/  VIADD R3, R29, 0x40 ;  /* 0x000000401d037836 */ /* 0x000fe20000000000 */
[----:B0-----:R-:W-:Y:S01]  /*cb80*/  SYNCS.ARRIVE.TRANS64.RED.A1T0 RZ, [UR4], RZ ;  /* 0x000000ffffff79a7 */ /* 0x001fe20008100404 */
        /* <DEDUP_REMOVED lines=18> */
.L_x_6893:
[----:B------:R-:W-:Y:S05]  /*ccb0*/  BSYNC B0 ;  /* 0x0000000000007941 */ /* 0x000fea0003800000 */
.L_x_6892:
        /* <DEDUP_REMOVED lines=13> */
.L_x_6895:
[----:B------:R-:W-:Y:S05]  /*cd90*/  BSYNC B0 ;  /* 0x0000000000007941 */ /* 0x000fea0003800000 */
.L_x_6894:
        /* <DEDUP_REMOVED lines=13> */
.L_x_6897:
[----:B------:R-:W-:Y:S05]  /*ce70*/  BSYNC B0 ;  /* 0x0000000000007941 */ /* 0x000fea0003800000 */
.L_x_6896:
[----:B------:R-:W-:Y:S01]  /*ce80*/  VIADD R3, R29, 0x60 ;  /* 0x000000601d037836 */ /* 0x000fe20000000000 */
[----:B0--3--:R0:W3:Y:S01]  /*ce90*/  SHFL.IDX PT, R21, R17, 0x3, 0x181f ;  /* 0x00781f0011157f89 */ /* 0x0090e200000e0000 */
        /* <DEDUP_REMOVED lines=8> */
[----:B------:R-:W-:-:S11]  /*cf20*/  ISETP.GE.AND P1, PT, R220, UR4, PT ;  /* 0x00000004dc007c0c */ /* 0x000fd6000bf26270 */
[C---:B0----5:R-:W-:Y:S02]  /*cf30*/  @!P2 LEA R14, P0, R221.reuse, R20, 0x1 ;  /* 0x00000014dd0ea211 */ /* 0x061fe400078008ff */
[----:B---3--:R-:W-:Y:S02]  /*cf40*/  @!P1 IMAD.WIDE R12, R220, 0x2, R20 ;  /* 0x00000002dc0c9825 */ /* 0x008fe400078e0214 */
[----:B------:R-:W-:-:S03]  /*cf50*/  @!P2 LEA.HI.X R15, R221, R21, R235, 0x1, P0 ;  /* 0x00000015dd0fa211 */ /* 0x000fc600000f0ceb */
[----:B------:R0:W-:Y:S04]  /*cf60*/  @!P1 ST.E.128 desc[UR6][R12.64], R4 ;  /* 0x000000040c009985 */ /* 0x0001e8000c101d06 */
[----:B------:R0:W-:Y:S02]  /*cf70*/  @!P2 ST.E.128 desc[UR6][R14.64], R8 ;  /* 0x000000080e00a985 */ /* 0x0001e4000c101d06 */
.L_x_6899:
[----:B------:R-:W-:Y:S05]  /*cf80*/  BSYNC B0 ;  /* 0x0000000000007941 */ /* 0x000fea0003800000 */
.L_x_6898:
[----:B0-2-4-:R-:W0:Y:S01]  /*cf90*/  LDC R0, c[0x0][0xc34] ;  /* 0x00030d00ff007b82 */ /* 0x015e220000000800 */
[----:B------:R-:W-:-:S13]  /*cfa0*/  R2UR UR4, R223 ;  /* 0x00000000df0472ca */ /* 0x000fda00000e0000 */
[----:B0-----:R-:W-:-:S13]  /*cfb0*/  ISETP.LE.AND P0, PT, R0, UR4, PT ;  /* 0x0000000400007c0c */ /* 0x001fda000bf03270 */
[----:B------:R-:W-:Y:S05]  /*cfc0*/  @!P0 BRA `(.L_x_6900) ;  /* 0xffffff4000b88947 */ /* 0x000fea000383ffff */
[----:B------:R-:W-:Y:S05]  /*cfd0*/  EXIT ;  /* 0x000000000000794d */ /* 0x000fea0003800000 */
.L_x_6866:
        /* <DEDUP_REMOVED lines=41> */
[----:B------:R-:W-:Y:S04]  /*d270*/  STL [R1+0x18], R3 ;  /* 0x0000180301007387 */ /* 0x000fe80000100800 */
[----:B------:R-:W-:Y:S04]  /*d280*/  STL [R1+0x34], RZ ;  /* 0x000034ff01007387 */ /* 0x000fe80000100800 */
[----:B------:R0:W-:Y:S02]  /*d290*/  STL [R1], R0 ;  /* 0x0000000001007387 */ /* 0x0001e40000100800 */
[----:B0-----:R-:W-:-:S07]  /*d2a0*/  LOP3.LUT R0, R2, 0x40, RZ, 0xfc, !PT ;  /* 0x0000004002007812 */ /* 0x001fce00078efcff */
.L_x_6982:
        /* <DEDUP_REMOVED lines=52> */
.L_x_6902:
        /* <DEDUP_REMOVED lines=20> */
.L_x_6904:
        /* <DEDUP_REMOVED lines=15> */
.L_x_6903:
        /* <DEDUP_REMOVED lines=27> */
.L_x_6998:
        /* <DEDUP_REMOVED lines=8> */
.L_x_7001:
        /* <DEDUP_REMOVED lines=22> */
.L_x_6908:
[----:B---3--:R-:W3:Y:S01]  /*dbb0*/  LDL R3, [R1] ;  /* 0x0000000001037983 */ /* 0x008ee20000100800 */
[----:B------:R-:W-:Y:S02]  /*dbc0*/  LEA R2, R19, UR36, 0x3 ;  /* 0x0000002413027c11 */ /* 0x000fe4000f8e18ff */
[----:B---3--:R-:W-:-:S04]  /*dbd0*/  SHF.L.U32 R3, R3, 0x1f, RZ ;  /* 0x0000001f03037819 */ /* 0x008fc800000006ff */
[----:B------:R-:W3:Y:S02]  /*dbe0*/  SYNCS.PHASECHK.TRANS64.TRYWAIT P0, [R2+URZ+0x34840], R3 ;  /* 0x03484003020075a7 */ /* 0x000ee4000800017f */
[----:B---3--:R-:W-:Y:S05]  /*dbf0*/  @!P0 BRA `(.L_x_6909) ;  /* 0x0000003800f08947 */ /* 0x008fea0003800000 */
.L_x_7002:
        /* <DEDUP_REMOVED lines=10> */
.L_x_6910:
[----:B------:R-:W-:-:S13]  /*dca0*/  LOP3.LUT P0, RZ, R18, 0x2, RZ, 0xc0, !PT ;  /* 0x0000000212ff7812 */ /* 0x000fda000780c0ff */
[----:B------:R-:W-:Y:S05]  /*dcb0*/  @P0 BRA `(.L_x_6911) ;  /* 0x0000000000040947 */ /* 0x000fea0003800000 */
[----:B------:R-:W-:Y:S01]  /*dcc0*/  BPT.TRAP 0x1 ;  /* 0x000000040000795c */ /* 0x000fe20000300000 */
.L_x_6911:
        /* <DEDUP_REMOVED lines=10> */
[----:B------:R-:W-:Y:S01]  /*dd70*/  PLOP3.LUT P0, PT, PT, PT, PT, 0x80, 0x0 ;  /* 0x000000000000781c */ /* 0x000fe20003f0f070 */
[----:B------:R-:W-:Y:S01]  /*dd80*/  IMAD.MOV.U32 R17, RZ, RZ, R0 ;  /* 0x000000ffff117224 */ /* 0x000fe200078e0000 */
[----:B------:R-:W-:-:S02]  /*dd90*/  LOP3.LUT R18, R18, 0xfffffff7, RZ, 0xc0, !PT ;  /* 0xfffffff712127812 */ /* 0x000fc400078ec0ff */
[----:B------:R-:W-:-:S09]  /*dda0*/  UIADD3 UR9, UR9, 0x34830, URZ ;  /* 0x0003483009097890 */ /* 0x000fd2000fffe03f */
        /* <DEDUP_REMOVED lines=11> */
[----:B------:R-:W-:-:S03]  /*de60*/  UIADD3 UR14, UR6, 0x23c00, URZ ;  /* 0x00023c00060e7890 */ /* 0x000fc6000fffe03f */
[----:B------:R-:W-:Y:S01]  /*de70*/  UMOV UR6, 0x0 ;  /* 0x0000000000067882 */ /* 0x000fe20000000000 */
[----:B---3--:R-:W-:-:S13]  /*de80*/  R2UR UR11, R4 ;  /* 0x00000000040b72ca */ /* 0x008fda00000e0000 */
[----:B------:R-:W-:-:S03]  /*de90*/  UIMAD UR11, UR11, 0xb0, UR7 ;  /* 0x000000b00b0b78a4 */ /* 0x000fc6000f8e0207 */
[----:B------:R-:W-:-:S06]  /*dea0*/  UMOV UR7, 0x14f00000 ;  /* 0x14f0000000077882 */ /* 0x000fcc0000000000 */
[----:B------:R0:W-:Y:S02]  /*deb0*/  UTMALDG.4D.MULTICAST [UR8], [UR4], UR16, desc[UR6] ;  /* 0x00000608040073b4 */ /* 0x0001e40008019810 */
[----:B0-----:R-:W-:Y:S01]  /*dec0*/  UMOV UR8, UR14 ;  /* 0x0000000e00087c82 */ /* 0x001fe20008000000 */
[----:B------:R-:W-:Y:S02]  /*ded0*/  UMOV UR10, UR15 ;  /* 0x0000000f000a7c82 */ /* 0x000fe40008000000 */
[----:B------:R3:W-:Y:S02]  /*dee0*/  UTMALDG.4D.MULTICAST [UR8], [UR4], UR16, desc[UR6] ;  /* 0x00000608040073b4 */ /* 0x0007e40008019810 */
[----:B---3--:R-:W-:Y:S01]  /*def0*/  NOP ;  /* 0x0000000000007918 */ /* 0x008fe20000000000 */
.L_x_6906:
        /* <DEDUP_REMOVED lines=22> */
.L_x_6912:
[----:B0-----:R-:W3:Y:S01]  /*e060*/  LDL.LU R4, [R1+0x14] ;  /* 0x0000140001047983 */ /* 0x001ee20000300800 */
[----:B-1----:R-:W-:Y:S01]  /*e070*/  SHF.R.S32.HI R0, RZ, 0x1f, R16 ;  /* 0x0000001fff007819 */ /* 0x002fe20000011410 */
[----:B------:R-:W-:Y:S01]  /*e080*/  ULDC.64 UR4, c[0x0][0x2d8] ;  /* 0x0000b60000047ab9 */ /* 0x000fe20000000a00 */
[----:B------:R-:W0:Y:S01]  /*e090*/  LDC R8, c[0x0][0x448] ;  /* 0x00011200ff087b82 */ /* 0x000e220000000800 */
[----:B------:R-:W4:Y:S01]  /*e0a0*/  LDL.LU R7, [R1+0x1c] ;  /* 0x00001c0001077983 */ /* 0x000f220000300800 */
[----:B------:R-:W-:-:S03]  /*e0b0*/  ULDC.64 UR6, c[0x0][0x280] ;  /* 0x0000a00000067ab9 */ /* 0x000fc60000000a00 */
        /* <DEDUP_REMOVED lines=44> */
[----:B------:R-:W-:Y:S01]  /*e380*/  LOP3.LUT R9, R9, 0x40, RZ, 0xfc, !PT ;  /* 0x0000004009097812 */ /* 0x000fe200078efcff */
        /* <DEDUP_REMOVED lines=91> */
[----:B------:R0:W-:Y:S02]  /*e940*/  @!P2 LDGSTS.E.BYPASS.LTC128B.128 [R9+0x1d400], desc[UR6][R6.64+0x80], !P1 ;  /* 0x1d4000800609afae */ /* 0x0001e4000c901d46 */
.L_x_7019:
        /* <DEDUP_REMOVED lines=11> */
[----:B------:R2:W-:Y:S02]  /*ea00*/  LDGSTS.E.BYPASS.LTC128B.128 [R9+0x1dc00], desc[UR4][R2.64+0x80], !P1 ;  /* 0x1dc0008002097fae */ /* 0x0005e4000c901d44 */
.L_x_6915:
[----:B------:R-:W-:Y:S05]  /*ea10*/  BSYNC B0 ;  /* 0x0000000000007941 */ /* 0x000fea0003800000 */
.L_x_6914:
        /* <DEDUP_REMOVED lines=13> */
.L_x_7020:
[----:B------:R-:W-:Y:S05]  /*eaf0*/  BSYNC B0 ;  /* 0x0000000000007941 */ /* 0x000fea0003800000 */
.L_x_6916:
[----:B------:R-:W-:Y:S05]  /*eb00*/  @!P1 BRA `(.L_x_6918) ;  /* 0x00000020002c9947 */ /* 0x000fea0003800000 */
[----:B------:R-:W2:Y:S01]  /*eb10*/  LDL R2, [R1+0x24] ;  /* 0x0000240001027983 */ /* 0x000ea20000100800 */
[----:B0-----:R-:W-:Y:S02]  /*eb20*/  IMAD.MOV.U32 R0, RZ, RZ, 0x1 ;  /* 0x00000001ff007424 */ /* 0x001fe400078e00ff */
        /* <DEDUP_REMOVED lines=40> */
.L_x_6922:
[----:B------:R-:W-:Y:S01]  /*edb0*/  LEA R3, R6, UR36, 0x3 ;  /* 0x0000002406037c11 */ /* 0x000fe2000f8e18ff */
[----:B------:R-:W-:Y:S01]  /*edc0*/  BSSY B1, `(.L_x_6923) ;  /* 0x0000004000017945 */ /* 0x000fe20003800000 */
[----:B------:R-:W-:-:S04]  /*edd0*/  SHF.L.U32 R2, R8, 0x1f, RZ ;  /* 0x0000001f08027819 */ /* 0x000fc800000006ff */
[----:B------:R-:W2:Y:S02]  /*ede0*/  SYNCS.PHASECHK.TRANS64.TRYWAIT P0, [R3+URZ+0x34840], R2 ;  /* 0x03484002030075a7 */ /* 0x000ea4000800017f */
[----:B--2---:R-:W-:Y:S05]  /*edf0*/  @!P0 BRA `(.L_x_6924) ;  /* 0x0000003400708947 */ /* 0x004fea0003800000 */
.L_x_7021:
[----:B------:R-:W-:Y:S05]  /*ee00*/  BSYNC B1 ;  /* 0x0000000000017941 */ /* 0x000fea0003800000 */
.L_x_6923:
        /* <DEDUP_REMOVED lines=10> */
.L_x_6925:
[----:B------:R-:W-:Y:S01]  /*eeb0*/  LOP3.LUT P0, RZ, R18, 0x2, RZ, 0xc0, !PT ;  /* 0x0000000212ff7812 */ /* 0x000fe2000780c0ff */
[----:B------:R-:W-:-:S12]  /*eec0*/  BSSY B1, `(.L_x_6926) ;  /* 0x0000003000017945 */ /* 0x000fd80003800000 */
[----:B------:R-:W-:Y:S05]  /*eed0*/  @P0 BRA `(.L_x_6927) ;  /* 0x0000000000040947 */ /* 0x000fea0003800000 */
[----:B------:R-:W-:Y:S01]  /*eee0*/  BPT.TRAP 0x1 ;  /* 0x000000040000795c */ /* 0x000fe20000300000 */
.L_x_6927:
[----:B------:R-:W-:Y:S05]  /*eef0*/  BSYNC B1 ;  /* 0x0000000000017941 */ /* 0x000fea0003800000 */
.L_x_6926:
        /* <DEDUP_REMOVED lines=19> */
.L_x_6928:
        /* <DEDUP_REMOVED lines=17> */
.L_x_6929:
        /* <DEDUP_REMOVED lines=16> */
.L_x_7022:
[----:B------:R-:W-:Y:S05]  /*f240*/  BSYNC B1 ;  /* 0x0000000000017941 */ /* 0x000fea0003800000 */
.L_x_6930:
[----:B------:R-:W1:Y:S02]  /*f250*/  S2R R5, SR_TID.X ;  /* 0x0000000000057919 */ /* 0x000e640000002100 */
[----:B-1----:R-:W-:-:S04]  /*f260*/  LOP3.LUT R5, R5, 0x7f, RZ, 0xc0, !PT ;  /* 0x0000007f05057812 */ /* 0x002fc800078ec0ff */
[----:B------:R-:W-:-:S13]  /*f270*/  ISETP.NE.AND P0, PT, R5, RZ, PT ;  /* 0x000000ff0500720c */ /* 0x000fda0003f05270 */
[----:B0-----:R-:W-:-:S04]  /*f280*/  @!P0 IMAD.MOV.U32 R3, RZ, RZ, 0xb000 ;  /* 0x0000b000ff038424 */ /* 0x001fc800078e00ff */
[----:B------:R0:W-:Y:S01]  /*f290*/  @!P0 SYNCS.ARRIVE.TRANS64 RZ, [R2+URZ+0x34850], R3 ;  /* 0x0348500302ff89a7 */ /* 0x0001e2000800003f */
[----:B------:R-:W-:Y:S05]  /*f2a0*/  @P1 BRA `(.L_x_6932) ;  /* 0x0000000000041947 */ /* 0x000fea0003800000 */
[----:B------:R-:W-:Y:S01]  /*f2b0*/  BPT.TRAP 0x1 ;  /* 0x000000040000795c */ /* 0x000fe20000300000 */
.L_x_6932:
[----:B------:R-:W-:Y:S01]  /*f2c0*/  LOP3.LUT P0, RZ, R18, 0x2, RZ, 0xc0, !PT ;  /* 0x0000000212ff7812 */ /* 0x000fe2000780c0ff */
[----:B------:R-:W-:-:S12]  /*f2d0*/  BSSY B1, `(.L_x_6933) ;  /* 0x0000003000017945 */ /* 0x000fd80003800000 */
[----:B------:R-:W-:Y:S05]  /*f2e0*/  @P0 BRA `(.L_x_6934) ;  /* 0x0000000000040947 */ /* 0x000fea0003800000 */
[----:B------:R-:W-:Y:S01]  /*f2f0*/  BPT.TRAP 0x1 ;  /* 0x000000040000795c */ /* 0x000fe20000300000 */
.L_x_6934:
[----:B------:R-:W-:Y:S05]  /*f300*/  BSYNC B1 ;  /* 0x0000000000017941 */ /* 0x000fea0003800000 */
.L_x_6933:
        /* <DEDUP_REMOVED lines=19> */
.L_x_6935:
        /* <DEDUP_REMOVED lines=16> */
.L_x_6936:
        /* <DEDUP_REMOVED lines=12> */
.L_x_6921:
[----:B------:R-:W-:Y:S05]  /*f600*/  BSYNC B0 ;  /* 0x0000000000007941 */ /* 0x000fea0003800000 */
.L_x_6920:
[----:B0-----:R-:W2:Y:S01]  /*f610*/  LDL.LU R0, [R1+0x24] ;  /* 0x0000240001007983 */ /* 0x001ea20000300800 */
[----:B------:R-:W-:-:S03]  /*f620*/  IMAD.MOV.U32 R19, RZ, RZ, R6 ;  /* 0x000000ffff137224 */ /* 0x000fc600078e0006 */
[----:B------:R0:W-:Y:S02]  /*f630*/  STL [R1], R8 ;  /* 0x0000000801007387 */ /* 0x0001e40000100800 */
[----:B0-2---:R-:W-:-:S07]  /*f640*/  VIADD R0, R0, 0xfffffffd ;  /* 0xfffffffd00007836 */ /* 0x005fce0000000000 */
.L_x_6919:
[----:B------:R-:W2:Y:S01]  /*f650*/  LDL.LU R2, [R1+0x20] ;  /* 0x0000200001027983 */ /* 0x000ea20000300800 */
[----:B------:R-:W-:Y:S01]  /*f660*/  IMAD.MOV R9, RZ, RZ, -R9 ;  /* 0x000000ffff097224 */ /* 0x000fe200078e0a09 */
[----:B------:R-:W-:Y:S04]  /*f670*/  BSSY B0, `(.L_x_6918) ;  /* 0x0000154000007945 */ /* 0x000fe80003800000 */
[----:B--2---:R-:W-:-:S13]  /*f680*/  ISETP.NE.AND P0, PT, R2, R9, PT ;  /* 0x000000090200720c */ /* 0x004fda0003f05270 */
[----:B------:R-:W-:Y:S05]  /*f690*/  @!P0 BRA `(.L_x_6937) ;  /* 0x0000001400448947 */ /* 0x000fea0003800000 */
[----:B------:R-:W-:-:S07]  /*f6a0*/  IMAD.MOV.U32 R6, RZ, RZ, R17 ;  /* 0x000000ffff067224 */ /* 0x000fce00078e0011 */
.L_x_6972:
        /* <DEDUP_REMOVED lines=33> */
.L_x_6940:
[----:B------:R-:W-:Y:S01]  /*f8c0*/  LEA R3, R4, UR36, 0x3 ;  /* 0x0000002404037c11 */ /* 0x000fe2000f8e18ff */
[----:B------:R-:W-:Y:S01]  /*f8d0*/  BSSY B2, `(.L_x_6941) ;  /* 0x0000004000027945 */ /* 0x000fe20003800000 */
[----:B------:R-:W-:-:S04]  /*f8e0*/  SHF.L.U32 R2, R5, 0x1f, RZ ;  /* 0x0000001f05027819 */ /* 0x000fc800000006ff */
[----:B------:R-:W1:Y:S02]  /*f8f0*/  SYNCS.PHASECHK.TRANS64.TRYWAIT P0, [R3+URZ+0x34840], R2 ;  /* 0x03484002030075a7 */ /* 0x000e64000800017f */
[----:B-1----:R-:W-:Y:S05]  /*f900*/  @!P0 BRA `(.L_x_6942) ;  /* 0x0000002800d48947 */ /* 0x002fea0003800000 */
.L_x_7023:
[----:B------:R-:W-:Y:S05]  /*f910*/  BSYNC B2 ;  /* 0x0000000000027941 */ /* 0x000fea0003800000 */
.L_x_6941:
        /* <DEDUP_REMOVED lines=10> */
.L_x_6943:
[----:B------:R-:W-:Y:S01]  /*f9c0*/  LOP3.LUT P0, RZ, R18, 0x2, RZ, 0xc0, !PT ;  /* 0x0000000212ff7812 */ /* 0x000fe2000780c0ff */
[----:B------:R-:W-:-:S12]  /*f9d0*/  BSSY B2, `(.L_x_6944) ;  /* 0x0000003000027945 */ /* 0x000fd80003800000 */
[----:B------:R-:W-:Y:S05]  /*f9e0*/  @P0 BRA `(.L_x_6945) ;  /* 0x0000000000040947 */ /* 0x000fea0003800000 */
[----:B------:R-:W-:Y:S01]  /*f9f0*/  BPT.TRAP 0x1 ;  /* 0x000000040000795c */ /* 0x000fe20000300000 */
.L_x_6945:
[----:B------:R-:W-:Y:S05]  /*fa00*/  BSYNC B2 ;  /* 0x0000000000027941 */ /* 0x000fea0003800000 */
.L_x_6944:
[----:B------:R-:W0:Y:S01]  /*fa10*/  S2R R2, SR_CgaCtaId ;  /* 0x0000000000027919 */ /* 0x000e220000008800 */
[----:B------:R-:W-:Y:S01]  /*fa20*/  IMAD.MOV.U32 R10, RZ, RZ, RZ ;  /* 0x000000ffff0a7224 */ /* 0x000fe200078e00ff */
[----:B------:R-:W-:Y:S01]  /*fa30*/  UIADD3 UR4, UP0, UR38, 0x370, URZ ;  /* 0x0000037026047890 */ /* 0x000fe2000ff1e03f */
[----:B------:R-:W-:Y:S01]  /*fa40*/  PLOP3.LUT P0, PT, PT, PT, PT, 0x80, 0x0 ;  /* 0x000000000000781c */ /* 0x000fe20003f0f070 */
[----:B------:R-:W1:Y:S01]  /*fa50*/  S2R R7, SR_CgaCtaId ;  /* 0x0000000000077919 */ /* 0x000e620000008800 */
[----:B------:R-:W-:Y:S01]  /*fa60*/  VIADD R3, R3, 0x34830 ;  /* 0x0003483003037836 */ /* 0x000fe20000000000 */
[----:B------:R-:W-:Y:S01]  /*fa70*/  R2UR UR10, R10 ;  /* 0x000000000a0a72ca */ /* 0x000fe200000e0000 */
[----:B------:R-:W-:Y:S01]  /*fa80*/  UIADD3.X UR5, URZ, UR39, URZ, UP0, !UPT ;  /* 0x000000273f057290 */ /* 0x000fe200087fe43f */
[----:B------:R-:W-:Y:S01]  /*fa90*/  UMOV UR6, 0x30000 ;  /* 0x0003000000067882 */ /* 0x000fe20000000000 */
[----:B------:R-:W-:Y:S01]  /*faa0*/  UMOV UR14, 0x0 ;  /* 0x00000000000e7882 */ /* 0x000fe20000000000 */
[----:B------:R-:W-:Y:S01]  /*fab0*/  UMOV UR15, 0x14f00000 ;  /* 0x14f00000000f7882 */ /* 0x000fe20000000000 */
[----:B0-----:R-:W-:-:S02]  /*fac0*/  LOP3.LUT R2, R2, 0x1, RZ, 0xc0, !PT ;  /* 0x0000000102027812 */ /* 0x001fc400078ec0ff */
[----:B-1----:R-:W-:-:S03]  /*fad0*/  LOP3.LUT R7, R7, 0x1, RZ, 0xc0, !PT ;  /* 0x0000000107077812 */ /* 0x002fc600078ec0ff */
[----:B------:R-:W-:-:S04]  /*fae0*/  IMAD R2, R2, 0x1600, RZ ;  /* 0x0000160002027824 */ /* 0x000fc800078e02ff */
[----:B------:R-:W-:Y:S02]  /*faf0*/  IMAD R2, R4, 0x5800, R2 ;  /* 0x0000580004027824 */ /* 0x000fe400078e0202 */
[----:B------:R-:W-:-:S03]  /*fb00*/  IMAD R7, R7, 0x58, RZ ;  /* 0x0000005807077824 */ /* 0x000fc600078e02ff */
[----:B------:R-:W-:Y:S01]  /*fb10*/  LEA R2, R2, UR36, 0x1 ;  /* 0x0000002402027c11 */ /* 0x000fe2000f8e08ff */
[----:B------:R-:W-:-:S04]  /*fb20*/  IMAD R7, R8, 0xb0, R7 ;  /* 0x000000b008077824 */ /* 0x000fc800078e0207 */
[----:B------:R-:W-:-:S07]  /*fb30*/  VIADD R9, R2, 0x1e400 ;  /* 0x0001e40002097836 */ /* 0x000fce0000000000 */
.L_x_6946:
        /* <DEDUP_REMOVED lines=17> */
.L_x_6947:
        /* <DEDUP_REMOVED lines=16> */
.L_x_7024:
[----:B------:R-:W-:Y:S05]  /*fd50*/  BSYNC B2 ;  /* 0x0000000000027941 */ /* 0x000fea0003800000 */
.L_x_6948:
[----:B------:R-:W1:Y:S02]  /*fd60*/  S2R R7, SR_TID.X ;  /* 0x0000000000077919 */ /* 0x000e640000002100 */
[----:B-1----:R-:W-:-:S04]  /*fd70*/  LOP3.LUT R7, R7, 0x7f, RZ, 0xc0, !PT ;  /* 0x0000007f07077812 */ /* 0x002fc800078ec0ff */
[----:B------:R-:W-:-:S13]  /*fd80*/  ISETP.NE.AND P0, PT, R7, RZ, PT ;  /* 0x000000ff0700720c */ /* 0x000fda0003f05270 */
[----:B0-----:R-:W-:-:S04]  /*fd90*/  @!P0 IMAD.MOV.U32 R3, RZ, RZ, 0xb000 ;  /* 0x0000b000ff038424 */ /* 0x001fc800078e00ff */
[----:B------:R0:W-:Y:S01]  /*fda0*/  @!P0 SYNCS.ARRIVE.TRANS64 RZ, [R2+URZ+0x34850], R3 ;  /* 0x0348500302ff89a7 */ /* 0x0001e2000800003f */
[----:B------:R-:W-:Y:S05]  /*fdb0*/  @P1 BRA `(.L_x_6950) ;  /* 0x0000000000041947 */ /* 0x000fea0003800000 */
[----:B------:R-:W-:Y:S01]  /*fdc0*/  BPT.TRAP 0x1 ;  /* 0x000000040000795c */ /* 0x000fe20000300000 */
.L_x_6950:
[----:B------:R-:W-:Y:S01]  /*fdd0*/  LOP3.LUT P0, RZ, R18, 0x2, RZ, 0xc0, !PT ;  /* 0x0000000212ff7812 */ /* 0x000fe2000780c0ff */
[----:B------:R-:W-:-:S12]  /*fde0*/  BSSY B2, `(.L_x_6951) ;  /* 0x0000003000027945 */ /* 0x000fd80003800000 */
[----:B------:R-:W-:Y:S05]  /*fdf0*/  @P0 BRA `(.L_x_6952) ;  /* 0x0000000000040947 */ /* 0x000fea0003800000 */
[----:B------:R-:W-:Y:S01]  /*fe00*/  BPT.TRAP 0x1 ;  /* 0x000000040000795c */ /* 0x000fe20000300000 */
.L_x_6952:
[----:B------:R-:W-:Y:S05]  /*fe10*/  BSYNC B2 ;  /* 0x0000000000027941 */ /* 0x000fea0003800000 */
.L_x_6951:
        /* <DEDUP_REMOVED lines=19> */
.L_x_6953:
        /* <DEDUP_REMOVED lines=16> */
.L_x_6954:
        /* <DEDUP_REMOVED lines=12> */
.L_x_6939:
[----:B------:R-:W-:Y:S05]  /*10110*/  BSYNC B1 ;  /* 0x0000000000017941 */ /* 0x000fea0003800000 */
.L_x_6938:
        /* <DEDUP_REMOVED lines=33> */
.L_x_6957:
[----:B------:R-:W-:Y:S01]  /*10330*/  LEA R3, R19, UR36, 0x3 ;  /* 0x0000002413037c11 */ /* 0x000fe2000f8e18ff */
[----:B------:R-:W-:Y:S01]  /*10340*/  BSSY B2, `(.L_x_6958) ;  /* 0x0000004000027945 */ /* 0x000fe20003800000 */
[----:B------:R-:W-:-:S04]  /*10350*/  SHF.L.U32 R2, R9, 0x1f, RZ ;  /* 0x0000001f09027819 */ /* 0x000fc800000006ff */
[----:B------:R-:W2:Y:S02]  /*10360*/  SYNCS.PHASECHK.TRANS64.TRYWAIT P0, [R3+URZ+0x34840], R2 ;  /* 0x03484002030075a7 */ /* 0x000ea4000800017f */
[----:B--2---:R-:W-:Y:S05]  /*10370*/  @!P0 BRA `(.L_x_6959) ;  /* 0x0000002000608947 */ /* 0x004fea0003800000 */
.L_x_7025:
[----:B------:R-:W-:Y:S05]  /*10380*/  BSYNC B2 ;  /* 0x0000000000027941 */ /* 0x000fea0003800000 */
.L_x_6958:
        /* <DEDUP_REMOVED lines=10> */
.L_x_6960:
[----:B------:R-:W-:Y:S01]  /*10430*/  LOP3.LUT P0, RZ, R18, 0x2, RZ, 0xc0, !PT ;  /* 0x0000000212ff7812 */ /* 0x000fe2000780c0ff */
[----:B------:R-:W-:-:S12]  /*10440*/  BSSY B2, `(.L_x_6961) ;  /* 0x0000003000027945 */ /* 0x000fd80003800000 */
[----:B------:R-:W-:Y:S05]  /*10450*/  @P0 BRA `(.L_x_6962) ;  /* 0x0000000000040947 */ /* 0x000fea0003800000 */
[----:B------:R-:W-:Y:S01]  /*10460*/  BPT.TRAP 0x1 ;  /* 0x000000040000795c */ /* 0x000fe20000300000 */
.L_x_6962:
[----:B------:R-:W-:Y:S05]  /*10470*/  BSYNC B2 ;  /* 0x0000000000027941 */ /* 0x000fea0003800000 */
.L_x_6961:
        /* <DEDUP_REMOVED lines=19> */
.L_x_6963:
        /* <DEDUP_REMOVED lines=17> */
.L_x_6964:
        /* <DEDUP_REMOVED lines=15> */
.L_x_7026:
[----:B------:R-:W-:Y:S05]  /*107b0*/  BSYNC B2 ;  /* 0x0000000000027941 */ /* 0x000fea0003800000 */
.L_x_6965:
[----:B------:R-:W1:Y:S02]  /*107c0*/  S2R R3, SR_TID.X ;  /* 0x0000000000037919 */ /* 0x000e640000002100 */
[----:B-1----:R-:W-:-:S04]  /*107d0*/  LOP3.LUT R3, R3, 0x7f, RZ, 0xc0, !PT ;  /* 0x0000007f03037812 */ /* 0x002fc800078ec0ff */
[----:B------:R-:W-:-:S13]  /*107e0*/  ISETP.NE.AND P0, PT, R3, RZ, PT ;  /* 0x000000ff0300720c */ /* 0x000fda0003f05270 */
[----:B------:R-:W-:-:S04]  /*107f0*/  @!P0 IMAD.MOV.U32 R3, RZ, RZ, 0xb000 ;  /* 0x0000b000ff038424 */ /* 0x000fc800078e00ff */
[----:B------:R1:W-:Y:S01]  /*10800*/  @!P0 SYNCS.ARRIVE.TRANS64 RZ, [R2+URZ+0x34850], R3 ;  /* 0x0348500302ff89a7 */ /* 0x0003e2000800003f */
[----:B------:R-:W-:Y:S05]  /*10810*/  @P1 BRA `(.L_x_6967) ;  /* 0x0000000000041947 */ /* 0x000fea0003800000 */
[----:B------:R-:W-:Y:S01]  /*10820*/  BPT.TRAP 0x1 ;  /* 0x000000040000795c */ /* 0x000fe20000300000 */
.L_x_6967:
[----:B------:R-:W-:Y:S01]  /*10830*/  LOP3.LUT P0, RZ, R18, 0x2, RZ, 0xc0, !PT ;  /* 0x0000000212ff7812 */ /* 0x000fe2000780c0ff */
[----:B------:R-:W-:-:S12]  /*10840*/  BSSY B2, `(.L_x_6968) ;  /* 0x0000003000027945 */ /* 0x000fd80003800000 */
[----:B------:R-:W-:Y:S05]  /*10850*/  @P0 BRA `(.L_x_6969) ;  /* 0x0000000000040947 */ /* 0x000fea0003800000 */
[----:B------:R-:W-:Y:S01]  /*10860*/  BPT.TRAP 0x1 ;  /* 0x000000040000795c */ /* 0x000fe20000300000 */
.L_x_6969:
[----:B------:R-:W-:Y:S05]  /*10870*/  BSYNC B2 ;  /* 0x0000000000027941 */ /* 0x000fea0003800000 */
.L_x_6968:
        /* <DEDUP_REMOVED lines=19> */
.L_x_6970:
        /* <DEDUP_REMOVED lines=16> */
.L_x_6971:
        /* <DEDUP_REMOVED lines=12> */
.L_x_6956:
[----:B------:R-:W-:Y:S05]  /*10b70*/  BSYNC B1 ;  /* 0x0000000000017941 */ /* 0x000fea0003800000 */
.L_x_6955:
[C---:B------:R-:W-:Y:S01]  /*10b80*/  ISETP.GT.AND P0, PT, R0.reuse, 0x1, PT ;  /* 0x000000010000780c */ /* 0x040fe20003f04270 */
[----:B------:R-:W-:-:S12]  /*10b90*/  VIADD R0, R0, 0xfffffffe ;  /* 0xfffffffe00007836 */ /* 0x000fd80000000000 */
[----:B------:R-:W-:Y:S05]  /*10ba0*/  @P0 BRA `(.L_x_6972) ;  /* 0xffffffe800c00947 */ /* 0x000fea000383ffff */
.L_x_6937:
[----:B------:R-:W-:Y:S05]  /*10bb0*/  BSYNC B0 ;  /* 0x0000000000007941 */ /* 0x000fea0003800000 */
.L_x_6918:
[----:B------:R-:W-:Y:S01]  /*10bc0*/  LOP3.LUT P0, RZ, R18, 0x8, RZ, 0xc0, !PT ;  /* 0x0000000812ff7812 */ /* 0x000fe2000780c0ff */
[----:B------:R-:W-:-:S12]  /*10bd0*/  BSSY B0, `(.L_x_6973) ;  /* 0x0000045000007945 */ /* 0x000fd80003800000 */
[----:B------:R-:W-:Y:S05]  /*10be0*/  @!P0 BRA `(.L_x_6974) ;  /* 0x00000004000c8947 */ /* 0x000fea0003800000 */
[----:B------:R-:W3:Y:S01]  /*10bf0*/  LDL R2, [R1] ;  /* 0x0000000001027983 */ /* 0x000ee20000100800 */
[----:B0-----:R-:W-:Y:S01]  /*10c00*/  LEA R0, R19, UR36, 0x3 ;  /* 0x0000002413007c11 */ /* 0x001fe2000f8e18ff */
[----:B------:R-:W-:Y:S01]  /*10c10*/  BSSY B1, `(.L_x_6975) ;  /* 0x0000004000017945 */ /* 0x000fe20003800000 */
[----:B---3--:R-:W-:-:S04]  /*10c20*/  SHF.L.U32 R3, R2, 0x1f, RZ ;  /* 0x0000001f02037819 */ /* 0x008fc800000006ff */
[----:B------:R-:W0:Y:S02]  /*10c30*/  SYNCS.PHASECHK.TRANS64.TRYWAIT P0, [R0+URZ+0x34860], R3 ;  /* 0x03486003000075a7 */ /* 0x000e24000800017f */
[----:B0-----:R-:W-:Y:S05]  /*10c40*/  @!P0 BRA `(.L_x_6976) ;  /* 0x0000001800548947 */ /* 0x001fea0003800000 */
.L_x_7027:
[----:B------:R-:W-:Y:S05]  /*10c50*/  BSYNC B1 ;  /* 0x0000000000017941 */ /* 0x000fea0003800000 */
.L_x_6975:
[----:B------:R-:W3:Y:S01]  /*10c60*/  LDL R2, [R1+0x18] ;  /* 0x0000180001027983 */ /* 0x000ee20000100800 */
[----:B------:R-:W4:Y:S02]  /*10c70*/  S2R R4, SR_TID.X ;  /* 0x0000000000047919 */ /* 0x000f240000002100 */
[----:B----4-:R-:W-:-:S04]  /*10c80*/  LOP3.LUT R4, R4, 0x7f, RZ, 0xc0, !PT ;  /* 0x0000007f04047812 */ /* 0x010fc800078ec0ff */
[----:B------:R-:W-:-:S13]  /*10c90*/  ISETP.NE.AND P0, PT, R4, RZ, PT ;  /* 0x000000ff0400720c */ /* 0x000fda0003f05270 */
[----:B0-----:R-:W-:-:S04]  /*10ca0*/  @!P0 IMAD.MOV.U32 R3, RZ, RZ, 0xb000 ;  /* 0x0000b000ff038424 */ /* 0x001fc800078e00ff */
[----:B------:R0:W-:Y:S01]  /*10cb0*/  @!P0 SYNCS.ARRIVE.TRANS64 RZ, [R0+URZ+0x34850], R3 ;  /* 0x0348500300ff89a7 */ /* 0x0001e2000800003f */
[----:B---3--:R-:W-:-:S04]  /*10cc0*/  PRMT R2, R2, 0x9910, RZ ;  /* 0x0000991002027816 */ /* 0x008fc800000000ff */
[----:B------:R-:W-:-:S13]  /*10cd0*/  ISETP.NE.AND P0, PT, R2, 0x2, PT ;  /* 0x000000020200780c */ /* 0x000fda0003f05270 */
[----:B0-----:R-:W-:Y:S05]  /*10ce0*/  @P0 BRA `(.L_x_6977) ;  /* 0x0000000000040947 */ /* 0x001fea0003800000 */
[----:B------:R-:W-:Y:S01]  /*10cf0*/  BPT.TRAP 0x1 ;  /* 0x000000040000795c */ /* 0x000fe20000300000 */
.L_x_6977:
[----:B------:R-:W-:Y:S01]  /*10d00*/  LOP3.LUT P0, RZ, R18, 0x2, RZ, 0xc0, !PT ;  /* 0x0000000212ff7812 */ /* 0x000fe2000780c0ff */
[----:B------:R-:W-:-:S12]  /*10d10*/  BSSY B1, `(.L_x_6978) ;  /* 0x0000003000017945 */ /* 0x000fd80003800000 */
[----:B------:R-:W-:Y:S05]  /*10d20*/  @P0 BRA `(.L_x_6979) ;  /* 0x0000000000040947 */ /* 0x000fea0003800000 */
[----:B------:R-:W-:Y:S01]  /*10d30*/  BPT.TRAP 0x1 ;  /* 0x000000040000795c */ /* 0x000fe20000300000 */
.L_x_6979:
[----:B------:R-:W-:Y:S05]  /*10d40*/  BSYNC B1 ;  /* 0x0000000000017941 */ /* 0x000fea0003800000 */
.L_x_6978:
        /* <DEDUP_REMOVED lines=19> */
.L_x_6980:
        /* <DEDUP_REMOVED lines=16> */
.L_x_6981:
        /* <DEDUP_REMOVED lines=10> */
.L_x_6974:
[----:B------:R-:W-:Y:S05]  /*11020*/  BSYNC B0 ;  /* 0x0000000000007941 */ /* 0x000fea0003800000 */
.L_x_6973:
        /* <DEDUP_REMOVED lines=17> */
.L_x_6901:
[----:B0-----:R-:W0:Y:S01]  /*11140*/  S2R R3, SR_CgaCtaId ;  /* 0x0000000000037919 */ /* 0x001e220000008800 */
[----:B------:R-:W-:Y:S01]  /*11150*/  MOV R0, 0x400 ;  /* 0x0000040000007802 */ /* 0x000fe20000000f00 */
[----:B------:R-:W-:Y:S03]  /*11160*/  BSSY B0, `(.L_x_6983) ;  /* 0x0000005000007945 */ /* 0x000fe60003800000 */
[----:B0-----:R-:W-:Y:S02]  /*11170*/  LEA R0, R3, R0, 0x18 ;  /* 0x0000000003007211 */ /* 0x001fe400078ec0ff */
[----:B------:R-:W-:-:S04]  /*11180*/  SHF.L.U32 R3, R2, 0x1f, RZ ;  /* 0x0000001f02037819 */ /* 0x000fc800000006ff */
[----:B------:R-:W0:Y:S02]  /*11190*/  SYNCS.PHASECHK.TRANS64.TRYWAIT P0, [R0+URZ+0x34820], R3 ;  /* 0x03482003000075a7 */ /* 0x000e24000800017f */
[----:B0-----:R-:W-:Y:S05]  /*111a0*/  @!P0 BRA `(.L_x_6984) ;  /* 0x0000001400108947 */ /* 0x001fea0003800000 */
.L_x_7028:
[----:B------:R-:W-:Y:S05]  /*111b0*/  BSYNC B0 ;  /* 0x0000000000007941 */ /* 0x000fea0003800000 */
.L_x_6983:
[----:B------:R-:W-:-:S03]  /*111c0*/  UMOV UR4, 0xffffffff ;  /* 0xffffffff00047882 */ /* 0x000fc60000000000 */
[----:B------:R-:W-:Y:S05]  /*111d0*/  BRA.DIV UR4, `(.L_x_6985) ;  /* 0x0000001604187947 */ /* 0x000fea000b800000 */
[----:B------:R-:W1:Y:S02]  /*111e0*/  S2R R2, SR_TID.X ;  /* 0x0000000000027919 */ /* 0x000e640000002100 */
[----:B-1----:R-:W-:-:S04]  /*111f0*/  SHF.R.U32.HI R2, RZ, 0x5, R2 ;  /* 0x00000005ff027819 */ /* 0x002fc80000011602 */
[----:B------:R-:W-:-:S05]  /*11200*/  LOP3.LUT R2, R2, 0x3, RZ, 0xc0, !PT ;  /* 0x0000000302027812 */ /* 0x000fca00078ec0ff */
[----:B------:R1:W3:Y:S02]  /*11210*/  SHFL.IDX PT, R14, R2, RZ, 0x1f ;  /* 0x00001fff020e7589 */ /* 0x0002e400000e0000 */
.L_x_7031:
[----:B---3--:R-:W-:Y:S01]  /*11220*/  ISETP.NE.AND P0, PT, R14, RZ, PT ;  /* 0x000000ff0e00720c */ /* 0x008fe20003f05270 */
[----:B------:R-:W-:-:S12]  /*11230*/  BSSY B0, `(.L_x_6986) ;  /* 0x0000025000007945 */ /* 0x000fd80003800000 */
[----:B------:R-:W-:Y:S05]  /*11240*/  @P0 BRA `(.L_x_6987) ;  /* 0x00000000008c0947 */ /* 0x000fea0003800000 */
[----:B------:R-:W-:-:S03]  /*11250*/  UMOV UR4, 0xffffffff ;  /* 0xffffffff00047882 */ /* 0x000fc60000000000 */
[----:B------:R-:W-:Y:S05]  /*11260*/  BRA.DIV UR4, `(.L_x_6988) ;  /* 0x0000001604287947 */ /* 0x000fea000b800000 */
[----:B------:R-:W-:-:S13]  /*11270*/  ELECT P6, URZ, PT ;  /* 0x00000000003f782f */ /* 0x000fda00038c0000 */
.L_x_7034:
[----:B------:R-:W-:Y:S05]  /*11280*/  @!P6 BRA `(.L_x_6987) ;  /* 0x00000000007ce947 */ /* 0x000fea0003800000 */
[----:B-1----:R-:W3:Y:S02]  /*11290*/  LDL.LU R2, [R1+0x2c] ;  /* 0x00002c0001027983 */ /* 0x002ee40000300800 */
[----:B---3--:R-:W-:-:S04]  /*112a0*/  LOP3.LUT R2, R2, 0x2, RZ, 0xfc, !PT ;  /* 0x0000000202027812 */ /* 0x008fc800078efcff */
[----:B------:R-:W-:-:S13]  /*112b0*/  ISETP.NE.AND P2, PT, R2, 0x3, PT ;  /* 0x000000030200780c */ /* 0x000fda0003f45270 */
[----:B------:R-:W-:Y:S05]  /*112c0*/  @!P2 BRA `(.L_x_6989) ;  /* 0x000000000004a947 */ /* 0x000fea0003800000 */
[----:B------:R-:W-:Y:S01]  /*112d0*/  BPT.TRAP 0x1 ;  /* 0x000000040000795c */ /* 0x000fe20000300000 */
.L_x_6989:
        /* <DEDUP_REMOVED lines=13> */
.L_x_7035:
[----:B------:R-:W1:Y:S02]  /*113b0*/  SYNCS.PHASECHK.TRANS64.TRYWAIT P0, [R7+URZ], R2 ;  /* 0x00000002070075a7 */ /* 0x000e64000800017f */
[----:B-1----:R-:W-:Y:S05]  /*113c0*/  @!P0 BRA `(.L_x_6991) ;  /* 0x0000001400048947 */ /* 0x002fea0003800000 */
.L_x_7036:
[----:B------:R-:W-:Y:S05]  /*113d0*/  @!P2 BRA `(.L_x_6992) ;  /* 0x000000000004a947 */ /* 0x000fea0003800000 */
[----:B------:R-:W-:Y:S01]  /*113e0*/  BPT.TRAP 0x1 ;  /* 0x000000040000795c */ /* 0x000fe20000300000 */
.L_x_6992:
[----:B------:R-:W-:-:S04]  /*113f0*/  VIADD R0, R0, 0x34860 ;  /* 0x0003486000007836 */ /* 0x000fc80000000000 */
[----:B------:R-:W-:-:S04]  /*11400*/  IMAD R4, R19, 0x8, R0 ;  /* 0x0000000813047824 */ /* 0x000fc800078e0200 */
[----:B------:R-:W3:Y:S02]  /*11410*/  SYNCS.PHASECHK.TRANS64.TRYWAIT P0, [R4+URZ], R5 ;  /* 0x00000005040075a7 */ /* 0x000ee4000800017f */
[----:B---3--:R-:W-:Y:S05]  /*11420*/  @!P0 BRA `(.L_x_6993) ;  /* 0x0000001400008947 */ /* 0x008fea0003800000 */
.L_x_7037:
[----:B------:R-:W-:-:S07]  /*11430*/  IMAD R3, R3, 0x8, R0 ;  /* 0x0000000803037824 */ /* 0x000fce00078e0200 */
.L_x_6994:
[----:B----4-:R4:W0:Y:S02]  /*11440*/  SYNCS.PHASECHK.TRANS64.TRYWAIT P0, [R3+URZ], R2 ;  /* 0x00000002030075a7 */ /* 0x010824000800017f */
[----:B0-----:R-:W-:Y:S05]  /*11450*/  @!P0 NANOSLEEP.SYNCS 0x989680 ;  /* 0x009896800000895d */ /* 0x001fea0003900000 */
[----:B------:R-:W0:Y:S02]  /*11460*/  @!P0 SYNCS.PHASECHK.TRANS64 P0, [R3+URZ], R2 ;  /* 0x00000002030085a7 */ /* 0x000e24000800007f */
[----:B0-----:R-:W-:Y:S05]  /*11470*/  @!P0 BRA `(.L_x_6994) ;  /* 0xfffffffc00f08947 */ /* 0x001fea000383ffff */
.L_x_6987:
[----:B------:R-:W-:Y:S05]  /*11480*/  BSYNC B0 ;  /* 0x0000000000007941 */ /* 0x000fea0003800000 */
.L_x_6986:
[----:B------:R-:W-:Y:S05]  /*11490*/  EXIT ;  /* 0x000000000000794d */ /* 0x000fea0003800000 */
.L_x_6869:
[----:B0-----:R-:W-:-:S04]  /*114a0*/  IMAD.U32 R3, RZ, RZ, UR61 ;  /* 0x0000003dff037e24 */ /* 0x001fc8000f8e00ff */
[----:B------:R0:W1:Y:S03]  /*114b0*/  SYNCS.PHASECHK.TRANS64.TRYWAIT P1, [R3+URZ+0x34800], R0 ;  /* 0x03480000030075a7 */ /* 0x000066000802017f */
[----:B-1----:R-:W-:Y:S05]  /*114c0*/  @!P1 NANOSLEEP.SYNCS 0x989680 ;  /* 0x009896800000995d */ /* 0x002fea0003900000 */
[----:B------:R-:W1:Y:S02]  /*114d0*/  @!P1 SYNCS.PHASECHK.TRANS64 P1, [R3+URZ+0x34800], R0 ;  /* 0x03480000030095a7 */ /* 0x000e64000802007f */
[----:B-1----:R-:W-:Y:S05]  /*114e0*/  @!P1 BRA `(.L_x_6869) ;  /* 0xfffffffc00ec9947 */ /* 0x002fea000383ffff */
[----:B------:R-:W-:Y:S05]  /*114f0*/  BRA `(.L_x_6995) ;  /* 0xffffff0000747947 */ /* 0x000fea000383ffff */
.L_x_6873:
[----:B-1----:R1:W2:Y:S02]  /*11500*/  SYNCS.PHASECHK.TRANS64.TRYWAIT P1, [R12+URZ+0x34830], R3 ;  /* 0x034830030c0075a7 */ /* 0x0022a4000802017f */
[----:B--2---:R-:W-:Y:S05]  /*11510*/  @!P1 NANOSLEEP.SYNCS 0x989680 ;  /* 0x009896800000995d */ /* 0x004fea0003900000 */
[----:B------:R-:W2:Y:S02]  /*11520*/  @!P1 SYNCS.PHASECHK.TRANS64 P1, [R12+URZ+0x34830], R3 ;  /* 0x034830030c0095a7 */ /* 0x000ea4000802007f */
[----:B--2---:R-:W-:Y:S05]  /*11530*/  @!P1 BRA `(.L_x_6873) ;  /* 0xfffffffc00f09947 */ /* 0x004fea000383ffff */
[----:B------:R-:W-:Y:S05]  /*11540*/  BRA `(.L_x_6872) ;  /* 0xffffff0000947947 */ /* 0x000fea000383ffff */
.L_x_6879:
[----:B-1----:R-:W-:-:S04]  /*11550*/  IMAD.U32 R10, RZ, RZ, UR6 ;  /* 0x00000006ff0a7e24 */ /* 0x002fc8000f8e00ff */
[----:B------:R1:W2:Y:S03]  /*11560*/  SYNCS.PHASECHK.TRANS64.TRYWAIT P1, [R10+URZ+0x34830], R3 ;  /* 0x034830030a0075a7 */ /* 0x0002a6000802017f */
[----:B--2---:R-:W-:Y:S05]  /*11570*/  @!P1 NANOSLEEP.SYNCS 0x989680 ;  /* 0x009896800000995d */ /* 0x004fea0003900000 */
[----:B------:R-:W2:Y:S02]  /*11580*/  @!P1 SYNCS.PHASECHK.TRANS64 P1, [R10+URZ+0x34830], R3 ;  /* 0x034830030a0095a7 */ /* 0x000ea4000802007f */
[----:B--2---:R-:W-:Y:S05]  /*11590*/  @!P1 BRA `(.L_x_6879) ;  /* 0xfffffffc00ec9947 */ /* 0x004fea000383ffff */
[----:B------:R-:W-:Y:S05]  /*115a0*/  BRA `(.L_x_6876) ;  /* 0xffffff5000087947 */ /* 0x000fea000383ffff */
.L_x_6883:
[----:B-1----:R-:W-:-:S04]  /*115b0*/  IMAD.U32 R10, RZ, RZ, UR6 ;  /* 0x00000006ff0a7e24 */ /* 0x002fc8000f8e00ff */
[----:B------:R1:W2:Y:S03]  /*115c0*/  SYNCS.PHASECHK.TRANS64.TRYWAIT P1, [R10+URZ+0x34850], R3 ;  /* 0x034850030a0075a7 */ /* 0x0002a6000802017f */
[----:B--2---:R-:W-:Y:S05]  /*115d0*/  @!P1 NANOSLEEP.SYNCS 0x989680 ;  /* 0x009896800000995d */ /* 0x004fea0003900000 */
[----:B------:R-:W2:Y:S02]  /*115e0*/  @!P1 SYNCS.PHASECHK.TRANS64 P1, [R10+URZ+0x34850], R3 ;  /* 0x034850030a0095a7 */ /* 0x000ea4000802007f */
[----:B--2---:R-:W-:Y:S05]  /*115f0*/  @!P1 BRA `(.L_x_6883) ;  /* 0xfffffffc00ec9947 */ /* 0x004fea000383ffff */
[----:B------:R-:W-:Y:S05]  /*11600*/  BRA `(.L_x_6880) ;  /* 0xffffff7400b47947 */ /* 0x000fea000383ffff */
.L_x_6890:
[----:B-1----:R-:W-:-:S04]  /*11610*/  IMAD.U32 R5, RZ, RZ, UR7 ;  /* 0x00000007ff057e24 */ /* 0x002fc8000f8e00ff */
[----:B------:R1:W2:Y:S03]  /*11620*/  SYNCS.PHASECHK.TRANS64.TRYWAIT P1, [R5+URZ+0x34850], R0 ;  /* 0x03485000050075a7 */ /* 0x0002a6000802017f */
[----:B--2---:R-:W-:Y:S05]  /*11630*/  @!P1 NANOSLEEP.SYNCS 0x989680 ;  /* 0x009896800000995d */ /* 0x004fea0003900000 */
[----:B------:R-:W2:Y:S02]  /*11640*/  @!P1 SYNCS.PHASECHK.TRANS64 P1, [R5+URZ+0x34850], R0 ;  /* 0x03485000050095a7 */ /* 0x000ea4000802007f */
[----:B--2---:R-:W-:Y:S05]  /*11650*/  @!P1 BRA `(.L_x_6890) ;  /* 0xfffffffc00ec9947 */ /* 0x004fea000383ffff */
[----:B------:R-:W-:Y:S05]  /*11660*/  BRA `(.L_x_6889) ;  /* 0xffffff9800a87947 */ /* 0x000fea000383ffff */
.L_x_6905:
        /* <DEDUP_REMOVED lines=11> */
.L_x_6997:
[----:B------:R-:W-:Y:S05]  /*11720*/  BSYNC B0 ;  /* 0x0000000000007941 */ /* 0x000fea0003800000 */
.L_x_6996:
[----:B------:R-:W-:Y:S05]  /*11730*/  BRA `(.L_x_6998) ;  /* 0xffffffc000a47947 */ /* 0x000fea000383ffff */
.L_x_6907:
[----:B------:R-:W-:Y:S01]  /*11740*/  BSSY B0, `(.L_x_6999) ;  /* 0x0000006000007945 */ /* 0x000fe20003800000 */
[----:B------:R-:W-:-:S07]  /*11750*/  IMAD.MOV.U32 R15, RZ, RZ, -0x1 ;  /* 0xffffffffff0f7424 */ /* 0x000fce00078e00ff */
[----:B01----:R-:W-:Y:S05]  /*11760*/  WARPSYNC.COLLECTIVE R15, `(.L_x_7000) ;  /* 0x000000000f0c7348 */ /* 0x003fea0003c00000 */
[----:B------:R-:W-:Y:S02]  /*11770*/  ELECT P6, UR62, PT ;  /* 0x00000000003e782f */ /* 0x000fe400038c0000 */
[----:B------:R-:W-:Y:S01]  /*11780*/  MOV R14, UR62 ;  /* 0x0000003e000e7c02 */ /* 0x000fe20008000f00 */
[----:B01----:R-:W-:Y:S10]  /*11790*/  ENDCOLLECTIVE ;  /* 0x000000000000791b */ /* 0x003ff40003800000 */
.L_x_7000:
[----:B------:R-:W-:Y:S05]  /*117a0*/  BSYNC B0 ;  /* 0x0000000000007941 */ /* 0x000fea0003800000 */
.L_x_6999:
[----:B------:R-:W-:Y:S05]  /*117b0*/  BRA `(.L_x_7001) ;  /* 0xffffffc000a47947 */ /* 0x000fea000383ffff */
.L_x_6909:
[----:B---3--:R3:W4:Y:S02]  /*117c0*/  SYNCS.PHASECHK.TRANS64.TRYWAIT P0, [R2+URZ+0x34840], R3 ;  /* 0x03484003020075a7 */ /* 0x008724000800017f */
[----:B----4-:R-:W-:Y:S05]  /*117d0*/  @!P0 NANOSLEEP.SYNCS 0x989680 ;  /* 0x009896800000895d */ /* 0x010fea0003900000 */
[----:B------:R-:W4:Y:S02]  /*117e0*/  @!P0 SYNCS.PHASECHK.TRANS64 P0, [R2+URZ+0x34840], R3 ;  /* 0x03484003020085a7 */ /* 0x000f24000800007f */
[----:B----4-:R-:W-:Y:S05]  /*117f0*/  @!P0 BRA `(.L_x_6909) ;  /* 0xfffffffc00f08947 */ /* 0x010fea000383ffff */
[----:B------:R-:W-:Y:S05]  /*11800*/  BRA `(.L_x_7002) ;  /* 0xffffffc000fc7947 */ /* 0x000fea000383ffff */
.L_x_6913:
        /* <DEDUP_REMOVED lines=8> */
.L_x_7003:
[----:B------:R-:W-:Y:S01]  /*11890*/  IMAD.MOV.U32 R13, RZ, RZ, R0 ;  /* 0x000000ffff0d7224 */ /* 0x000fe200078e0000 */
[----:B------:R-:W-:Y:S01]  /*118a0*/  LOP3.LUT R7, R7, 0x7f, RZ, 0xc0, !PT ;  /* 0x0000007f07077812 */ /* 0x000fe200078ec0ff */
[----:B------:R-:W-:-:S07]  /*118b0*/  IMAD.MOV.U32 R6, RZ, RZ, R14 ;  /* 0x000000ffff067224 */ /* 0x000fce00078e000e */
[----:B------:R-:W-:Y:S05]  /*118c0*/  WARPSYNC.COLLECTIVE R15, `(.L_x_7004) ;  /* 0x000000000f087348 */ /* 0x000fea0003c00000 */
[----:B------:R0:W1:Y:S02]  /*118d0*/  SHFL.IDX P6, R14, R13, R12, R11 ;  /* 0x0000000c0d0e7389 */ /* 0x00006400000c000b */
[----:B01----:R-:W-:Y:S01]  /*118e0*/  ENDCOLLECTIVE ;  /* 0x000000000000791b */ /* 0x003fe20003800000 */
.L_x_7004:
        /* <DEDUP_REMOVED lines=24> */
.L_x_7005:
[----:B------:R-:W-:Y:S02]  /*11a70*/  IMAD.MOV.U32 R13, RZ, RZ, R0 ;  /* 0x000000ffff0d7224 */ /* 0x000fe400078e0000 */
[----:B------:R-:W-:-:S07]  /*11a80*/  IMAD.MOV.U32 R6, RZ, RZ, R14 ;  /* 0x000000ffff067224 */ /* 0x000fce00078e000e */
[----:B------:R-:W-:Y:S05]  /*11a90*/  WARPSYNC.COLLECTIVE R15, `(.L_x_7006) ;  /* 0x000000000f087348 */ /* 0x000fea0003c00000 */
[----:B------:R0:W1:Y:S02]  /*11aa0*/  SHFL.IDX P6, R14, R13, R12, R11 ;  /* 0x0000000c0d0e7389 */ /* 0x00006400000c000b */
[----:B01----:R-:W-:Y:S01]  /*11ab0*/  ENDCOLLECTIVE ;  /* 0x000000000000791b */ /* 0x003fe20003800000 */
.L_x_7006:
        /* <DEDUP_REMOVED lines=18> */
.L_x_7007:
[----:B------:R-:W-:Y:S02]  /*11be0*/  IMAD.MOV.U32 R13, RZ, RZ, R0 ;  /* 0x000000ffff0d7224 */ /* 0x000fe400078e0000 */
[----:B------:R-:W-:-:S07]  /*11bf0*/  IMAD.MOV.U32 R6, RZ, RZ, R14 ;  /* 0x000000ffff067224 */ /* 0x000fce00078e000e */
[----:B------:R-:W-:Y:S05]  /*11c00*/  WARPSYNC.COLLECTIVE R15, `(.L_x_7008) ;  /* 0x000000000f087348 */ /* 0x000fea0003c00000 */
[----:B------:R0:W1:Y:S02]  /*11c10*/  SHFL.IDX P6, R14, R13, R12, R11 ;  /* 0x0000000c0d0e7389 */ /* 0x00006400000c000b */
[----:B01----:R-:W-:Y:S01]  /*11c20*/  ENDCOLLECTIVE ;  /* 0x000000000000791b */ /* 0x003fe20003800000 */
.L_x_7008:
        /* <DEDUP_REMOVED lines=18> */
.L_x_7009:
[----:B------:R-:W-:Y:S02]  /*11d50*/  IMAD.MOV.U32 R13, RZ, RZ, R0 ;  /* 0x000000ffff0d7224 */ /* 0x000fe400078e0000 */
[----:B------:R-:W-:-:S07]  /*11d60*/  IMAD.MOV.U32 R6, RZ, RZ, R14 ;  /* 0x000000ffff067224 */ /* 0x000fce00078e000e */
[----:B------:R-:W-:Y:S05]  /*11d70*/  WARPSYNC.COLLECTIVE R15, `(.L_x_7010) ;  /* 0x000000000f087348 */ /* 0x000fea0003c00000 */
[----:B------:R0:W1:Y:S02]  /*11d80*/  SHFL.IDX P6, R14, R13, R12, R11 ;  /* 0x0000000c0d0e7389 */ /* 0x00006400000c000b */
[----:B01----:R-:W-:Y:S01]  /*11d90*/  ENDCOLLECTIVE ;  /* 0x000000000000791b */ /* 0x003fe20003800000 */
.L_x_7010:
        /* <DEDUP_REMOVED lines=18> */
.L_x_7011:
[----:B------:R-:W-:Y:S02]  /*11ec0*/  IMAD.MOV.U32 R13, RZ, RZ, R0 ;  /* 0x000000ffff0d7224 */ /* 0x000fe400078e0000 */
[----:B------:R-:W-:-:S07]  /*11ed0*/  IMAD.MOV.U32 R6, RZ, RZ, R14 ;  /* 0x000000ffff067224 */ /* 0x000fce00078e000e */
[----:B------:R-:W-:Y:S05]  /*11ee0*/  WARPSYNC.COLLECTIVE R15, `(.L_x_7012) ;  /* 0x000000000f087348 */ /* 0x000fea0003c00000 */
[----:B------:R0:W1:Y:S02]  /*11ef0*/  SHFL.IDX P6, R14, R13, R12, R11 ;  /* 0x0000000c0d0e7389 */ /* 0x00006400000c000b */
[----:B01----:R-:W-:Y:S01]  /*11f00*/  ENDCOLLECTIVE ;  /* 0x000000000000791b */ /* 0x003fe20003800000 */
.L_x_7012:
        /* <DEDUP_REMOVED lines=18> */
.L_x_7013:
[----:B------:R-:W-:Y:S02]  /*12030*/  IMAD.MOV.U32 R13, RZ, RZ, R0 ;  /* 0x000000ffff0d7224 */ /* 0x000fe400078e0000 */
[----:B------:R-:W-:-:S07]  /*12040*/  IMAD.MOV.U32 R6, RZ, RZ, R14 ;  /* 0x000000ffff067224 */ /* 0x000fce00078e000e */
[----:B------:R-:W-:Y:S05]  /*12050*/  WARPSYNC.COLLECTIVE R15, `(.L_x_7014) ;  /* 0x000000000f087348 */ /* 0x000fea0003c00000 */
[----:B------:R0:W1:Y:S02]  /*12060*/  SHFL.IDX P6, R14, R13, R12, R11 ;  /* 0x0000000c0d0e7389 */ /* 0x00006400000c000b */
[----:B01----:R-:W-:Y:S01]  /*12070*/  ENDCOLLECTIVE ;  /* 0x000000000000791b */ /* 0x003fe20003800000 */
.L_x_7014:
        /* <DEDUP_REMOVED lines=18> */
.L_x_7015:
[----:B------:R-:W-:Y:S02]  /*121a0*/  IMAD.MOV.U32 R13, RZ, RZ, R0 ;  /* 0x000000ffff0d7224 */ /* 0x000fe400078e0000 */
[----:B------:R-:W-:-:S07]  /*121b0*/  IMAD.MOV.U32 R6, RZ, RZ, R14 ;  /* 0x000000ffff067224 */ /* 0x000fce00078e000e */
[----:B------:R-:W-:Y:S05]  /*121c0*/  WARPSYNC.COLLECTIVE R15, `(.L_x_7016) ;  /* 0x000000000f087348 */ /* 0x000fea0003c00000 */
[----:B------:R0:W1:Y:S02]  /*121d0*/  SHFL.IDX P6, R14, R13, R12, R11 ;  /* 0x0000000c0d0e7389 */ /* 0x00006400000c000b */
[----:B01----:R-:W-:Y:S01]  /*121e0*/  ENDCOLLECTIVE ;  /* 0x000000000000791b */ /* 0x003fe20003800000 */
.L_x_7016:
        /* <DEDUP_REMOVED lines=16> */
.L_x_7017:
[----:B------:R-:W-:Y:S02]  /*122f0*/  IMAD.MOV.U32 R13, RZ, RZ, R0 ;  /* 0x000000ffff0d7224 */ /* 0x000fe400078e0000 */
[----:B------:R-:W-:-:S07]  /*12300*/  IMAD.MOV.U32 R5, RZ, RZ, R14 ;  /* 0x000000ffff057224 */ /* 0x000fce00078e000e */
[----:B------:R-:W-:Y:S05]  /*12310*/  WARPSYNC.COLLECTIVE R15, `(.L_x_7018) ;  /* 0x000000000f087348 */ /* 0x000fea0003c00000 */
[----:B------:R0:W1:Y:S02]  /*12320*/  SHFL.IDX P6, R14, R13, R12, R11 ;  /* 0x0000000c0d0e7389 */ /* 0x00006400000c000b */
[----:B01----:R-:W-:Y:S01]  /*12330*/  ENDCOLLECTIVE ;  /* 0x000000000000791b */ /* 0x003fe20003800000 */
.L_x_7018:
[----:B------:R-:W-:Y:S01]  /*12340*/  IMAD.MOV.U32 R0, RZ, RZ, R14 ;  /* 0x000000ffff007224 */ /* 0x000fe200078e000e */
[----:B------:R-:W-:Y:S06]  /*12350*/  BRA `(.L_x_7019) ;  /* 0xffffffc4007c7947 */ /* 0x000fec000383ffff */
.L_x_6917:
[----:B0-----:R-:W-:-:S04]  /*12360*/  IMAD.U32 R3, RZ, RZ, UR36 ;  /* 0x00000024ff037e24 */ /* 0x001fc8000f8e00ff */
[----:B------:R0:W2:Y:S03]  /*12370*/  SYNCS.PHASECHK.TRANS64.TRYWAIT P0, [R3+URZ+0x34820], R0 ;  /* 0x03482000030075a7 */ /* 0x0000a6000800017f */
[----:B--2---:R-:W-:Y:S05]  /*12380*/  @!P0 NANOSLEEP.SYNCS 0x989680 ;  /* 0x009896800000895d */ /* 0x004fea0003900000 */
[----:B------:R-:W2:Y:S02]  /*12390*/  @!P0 SYNCS.PHASECHK.TRANS64 P0, [R3+URZ+0x34820], R0 ;  /* 0x03482000030085a7 */ /* 0x000ea4000800007f */
[----:B--2---:R-:W-:Y:S05]  /*123a0*/  @!P0 BRA `(.L_x_6917) ;  /* 0xfffffffc00ec8947 */ /* 0x004fea000383ffff */
[----:B------:R-:W-:Y:S05]  /*123b0*/  BRA `(.L_x_7020) ;  /* 0xffffffc400cc7947 */ /* 0x000fea000383ffff */
.L_x_6924:
[----:B--2---:R2:W3:Y:S02]  /*123c0*/  SYNCS.PHASECHK.TRANS64.TRYWAIT P0, [R3+URZ+0x34840], R2 ;  /* 0x03484002030075a7 */ /* 0x0044e4000800017f */
[----:B---3--:R-:W-:Y:S05]  /*123d0*/  @!P0 NANOSLEEP.SYNCS 0x989680 ;  /* 0x009896800000895d */ /* 0x008fea0003900000 */
[----:B------:R-:W3:Y:S02]  /*123e0*/  @!P0 SYNCS.PHASECHK.TRANS64 P0, [R3+URZ+0x34840], R2 ;  /* 0x03484002030085a7 */ /* 0x000ee4000800007f */
[----:B---3--:R-:W-:Y:S05]  /*123f0*/  @!P0 BRA `(.L_x_6924) ;  /* 0xfffffffc00f08947 */ /* 0x008fea000383ffff */
[----:B------:R-:W-:Y:S05]  /*12400*/  BRA `(.L_x_7021) ;  /* 0xffffffc8007c7947 */ /* 0x000fea000383ffff */
.L_x_6931:
[----:B0-----:R0:W1:Y:S02]  /*12410*/  SYNCS.PHASECHK.TRANS64.TRYWAIT P0, [R2+URZ+0x34860], R3 ;  /* 0x03486003020075a7 */ /* 0x001064000800017f */
[----:B-1----:R-:W-:Y:S05]  /*12420*/  @!P0 NANOSLEEP.SYNCS 0x989680 ;  /* 0x009896800000895d */ /* 0x002fea0003900000 */
[----:B------:R-:W1:Y:S02]  /*12430*/  @!P0 SYNCS.PHASECHK.TRANS64 P0, [R2+URZ+0x34860], R3 ;  /* 0x03486003020085a7 */ /* 0x000e64000800007f */
[----:B-1----:R-:W-:Y:S05]  /*12440*/  @!P0 BRA `(.L_x_6931) ;  /* 0xfffffffc00f08947 */ /* 0x002fea000383ffff */
[----:B------:R-:W-:Y:S05]  /*12450*/  BRA `(.L_x_7022) ;  /* 0xffffffcc00787947 */ /* 0x000fea000383ffff */
.L_x_6942:
[----:B-1----:R1:W2:Y:S02]  /*12460*/  SYNCS.PHASECHK.TRANS64.TRYWAIT P0, [R3+URZ+0x34840], R2 ;  /* 0x03484002030075a7 */ /* 0x0022a4000800017f */
[----:B--2---:R-:W-:Y:S05]  /*12470*/  @!P0 NANOSLEEP.SYNCS 0x989680 ;  /* 0x009896800000895d */ /* 0x004fea0003900000 */
[----:B------:R-:W2:Y:S02]  /*12480*/  @!P0 SYNCS.PHASECHK.TRANS64 P0, [R3+URZ+0x34840], R2 ;  /* 0x03484002030085a7 */ /* 0x000ea4000800007f */
[----:B--2---:R-:W-:Y:S05]  /*12490*/  @!P0 BRA `(.L_x_6942) ;  /* 0xfffffffc00f08947 */ /* 0x004fea000383ffff */
[----:B------:R-:W-:Y:S05]  /*124a0*/  BRA `(.L_x_7023) ;  /* 0xffffffd400187947 */ /* 0x000fea000383ffff */
.L_x_6949:
[----:B0-----:R0:W1:Y:S02]  /*124b0*/  SYNCS.PHASECHK.TRANS64.TRYWAIT P0, [R2+URZ+0x34860], R3 ;  /* 0x03486003020075a7 */ /* 0x001064000800017f */
[----:B-1----:R-:W-:Y:S05]  /*124c0*/  @!P0 NANOSLEEP.SYNCS 0x989680 ;  /* 0x009896800000895d */ /* 0x002fea0003900000 */
[----:B------:R-:W1:Y:S02]  /*124d0*/  @!P0 SYNCS.PHASECHK.TRANS64 P0, [R2+URZ+0x34860], R3 ;  /* 0x03486003020085a7 */ /* 0x000e64000800007f */
[----:B-1----:R-:W-:Y:S05]  /*124e0*/  @!P0 BRA `(.L_x_6949) ;  /* 0xfffffffc00f08947 */ /* 0x002fea000383ffff */
[----:B------:R-:W-:Y:S05]  /*124f0*/  BRA `(.L_x_7024) ;  /* 0xffffffd800147947 */ /* 0x000fea000383ffff */
.L_x_6959:
[----:B--2---:R2:W3:Y:S02]  /*12500*/  SYNCS.PHASECHK.TRANS64.TRYWAIT P0, [R3+URZ+0x34840], R2 ;  /* 0x03484002030075a7 */ /* 0x0044e4000800017f */
[----:B---3--:R-:W-:Y:S05]  /*12510*/  @!P0 NANOSLEEP.SYNCS 0x989680 ;  /* 0x009896800000895d */ /* 0x008fea0003900000 */
[----:B------:R-:W3:Y:S02]  /*12520*/  @!P0 SYNCS.PHASECHK.TRANS64 P0, [R3+URZ+0x34840], R2 ;  /* 0x03484002030085a7 */ /* 0x000ee4000800007f */
[----:B---3--:R-:W-:Y:S05]  /*12530*/  @!P0 BRA `(.L_x_6959) ;  /* 0xfffffffc00f08947 */ /* 0x008fea000383ffff */
[----:B------:R-:W-:Y:S05]  /*12540*/  BRA `(.L_x_7025) ;  /* 0xffffffdc008c7947 */ /* 0x000fea000383ffff */
.L_x_6966:
[----:B0-----:R0:W1:Y:S02]  /*12550*/  SYNCS.PHASECHK.TRANS64.TRYWAIT P0, [R2+URZ+0x34860], R5 ;  /* 0x03486005020075a7 */ /* 0x001064000800017f */
[----:B-1----:R-:W-:Y:S05]  /*12560*/  @!P0 NANOSLEEP.SYNCS 0x989680 ;  /* 0x009896800000895d */ /* 0x002fea0003900000 */
[----:B------:R-:W1:Y:S02]  /*12570*/  @!P0 SYNCS.PHASECHK.TRANS64 P0, [R2+URZ+0x34860], R5 ;  /* 0x03486005020085a7 */ /* 0x000e64000800007f */
[----:B-1----:R-:W-:Y:S05]  /*12580*/  @!P0 BRA `(.L_x_6966) ;  /* 0xfffffffc00f08947 */ /* 0x002fea000383ffff */
[----:B------:R-:W-:Y:S05]  /*12590*/  BRA `(.L_x_7026) ;  /* 0xffffffe000847947 */ /* 0x000fea000383ffff */
.L_x_6976:
[----:B0-----:R0:W3:Y:S02]  /*125a0*/  SYNCS.PHASECHK.TRANS64.TRYWAIT P0, [R0+URZ+0x34860], R3 ;  /* 0x03486003000075a7 */ /* 0x0010e4000800017f */
[----:B---3--:R-:W-:Y:S05]  /*125b0*/  @!P0 NANOSLEEP.SYNCS 0x989680 ;  /* 0x009896800000895d */ /* 0x008fea0003900000 */
[----:B------:R-:W3:Y:S02]  /*125c0*/  @!P0 SYNCS.PHASECHK.TRANS64 P0, [R0+URZ+0x34860], R3 ;  /* 0x03486003000085a7 */ /* 0x000ee4000800007f */
[----:B---3--:R-:W-:Y:S05]  /*125d0*/  @!P0 BRA `(.L_x_6976) ;  /* 0xfffffffc00f08947 */ /* 0x008fea000383ffff */
[----:B------:R-:W-:Y:S05]  /*125e0*/  BRA `(.L_x_7027) ;  /* 0xffffffe400987947 */ /* 0x000fea000383ffff */
.L_x_6984:
[----:B0-----:R0:W1:Y:S02]  /*125f0*/  SYNCS.PHASECHK.TRANS64.TRYWAIT P0, [R0+URZ+0x34820], R3 ;  /* 0x03482003000075a7 */ /* 0x001064000800017f */
[----:B-1----:R-:W-:Y:S05]  /*12600*/  @!P0 NANOSLEEP.SYNCS 0x989680 ;  /* 0x009896800000895d */ /* 0x002fea0003900000 */
[----:B------:R-:W1:Y:S02]  /*12610*/  @!P0 SYNCS.PHASECHK.TRANS64 P0, [R0+URZ+0x34820], R3 ;  /* 0x03482003000085a7 */ /* 0x000e64000800007f */
[----:B-1----:R-:W-:Y:S05]  /*12620*/  @!P0 BRA `(.L_x_6984) ;  /* 0xfffffffc00f08947 */ /* 0x002fea000383ffff */
[----:B------:R-:W-:Y:S05]  /*12630*/  BRA `(.L_x_7028) ;  /* 0xffffffe800dc7947 */ /* 0x000fea000383ffff */
.L_x_6985:
        /* <DEDUP_REMOVED lines=11> */
.L_x_7030:
[----:B------:R-:W-:Y:S05]  /*126f0*/  BSYNC B0 ;  /* 0x0000000000007941 */ /* 0x000fea0003800000 */
.L_x_7029:
[----:B------:R-:W-:Y:S05]  /*12700*/  BRA `(.L_x_7031) ;  /* 0xffffffe800c47947 */ /* 0x000fea000383ffff */
.L_x_6988:
[----:B------:R-:W-:Y:S01]  /*12710*/  BSSY B1, `(.L_x_7032) ;  /* 0x0000006000017945 */ /* 0x000fe20003800000 */
[----:B------:R-:W-:-:S07]  /*12720*/  IMAD.MOV.U32 R15, RZ, RZ, -0x1 ;  /* 0xffffffffff0f7424 */ /* 0x000fce00078e00ff */
[----:B012---:R-:W-:Y:S05]  /*12730*/  WARPSYNC.COLLECTIVE R15, `(.L_x_7033) ;  /* 0x000000000f0c7348 */ /* 0x007fea0003c00000 */
[----:B------:R-:W-:Y:S02]  /*12740*/  ELECT P6, UR62, PT ;  /* 0x00000000003e782f */ /* 0x000fe400038c0000 */
[----:B------:R-:W-:Y:S01]  /*12750*/  MOV R14, UR62 ;  /* 0x0000003e000e7c02 */ /* 0x000fe20008000f00 */
[----:B012---:R-:W-:Y:S10]  /*12760*/  ENDCOLLECTIVE ;  /* 0x000000000000791b */ /* 0x007ff40003800000 */
.L_x_7033:
[----:B------:R-:W-:Y:S05]  /*12770*/  BSYNC B1 ;  /* 0x0000000000017941 */ /* 0x000fea0003800000 */
.L_x_7032:
[----:B------:R-:W-:Y:S05]  /*12780*/  BRA `(.L_x_7034) ;  /* 0xffffffe800bc7947 */ /* 0x000fea000383ffff */
.L_x_6990:
[----:B0-----:R0:W1:Y:S02]  /*12790*/  SYNCS.PHASECHK.TRANS64.TRYWAIT P0, [R6+URZ], R5 ;  /* 0x00000005060075a7 */ /* 0x001064000800017f */
[----:B-1----:R-:W-:Y:S05]  /*127a0*/  @!P0 NANOSLEEP.SYNCS 0x989680 ;  /* 0x009896800000895d */ /* 0x002fea0003900000 */
[----:B------:R-:W1:Y:S02]  /*127b0*/  @!P0 SYNCS.PHASECHK.TRANS64 P0, [R6+URZ], R5 ;  /* 0x00000005060085a7 */ /* 0x000e64000800007f */
[----:B-1----:R-:W-:Y:S05]  /*127c0*/  @!P0 BRA `(.L_x_6990) ;  /* 0xfffffffc00f08947 */ /* 0x002fea000383ffff */
[----:B------:R-:W-:Y:S05]  /*127d0*/  BRA `(.L_x_7035) ;  /* 0xffffffe800f47947 */ /* 0x000fea000383ffff */
.L_x_6991:
[----:B-1----:R1:W3:Y:S02]  /*127e0*/  SYNCS.PHASECHK.TRANS64.TRYWAIT P0, [R7+URZ], R2 ;  /* 0x00000002070075a7 */ /* 0x0022e4000800017f */
[----:B---3--:R-:W-:Y:S05]  /*127f0*/  @!P0 NANOSLEEP.SYNCS 0x989680 ;  /* 0x009896800000895d */ /* 0x008fea0003900000 */
[----:B------:R-:W3:Y:S02]  /*12800*/  @!P0 SYNCS.PHASECHK.TRANS64 P0, [R7+URZ], R2 ;  /* 0x00000002070085a7 */ /* 0x000ee4000800007f */
[----:B---3--:R-:W-:Y:S05]  /*12810*/  @!P0 BRA `(.L_x_6991) ;  /* 0xfffffffc00f08947 */ /* 0x008fea000383ffff */
[----:B------:R-:W-:Y:S05]  /*12820*/  BRA `(.L_x_7036) ;  /* 0xffffffe800e87947 */ /* 0x000fea000383ffff */
.L_x_6993:
[----:B---3--:R3:W4:Y:S02]  /*12830*/  SYNCS.PHASECHK.TRANS64.TRYWAIT P0, [R4+URZ], R5 ;  /* 0x00000005040075a7 */ /* 0x008724000800017f */
[----:B----4-:R-:W-:Y:S05]  /*12840*/  @!P0 NANOSLEEP.SYNCS 0x989680 ;  /* 0x009896800000895d */ /* 0x010fea0003900000 */
[----:B------:R-:W4:Y:S02]  /*12850*/  @!P0 SYNCS.PHASECHK.TRANS64 P0, [R4+URZ], R5 ;  /* 0x00000005040085a7 */ /* 0x000f24000800007f */
[----:B----4-:R-:W-:Y:S05]  /*12860*/  @!P0 BRA `(.L_x_6993) ;  /* 0xfffffffc00f08947 */ /* 0x010fea000383ffff */
[----:B------:R-:W-:Y:S05]  /*12870*/  BRA `(.L_x_7037) ;  /* 0xffffffe800ec7947 */ /* 0x000fea000383ffff */
.L_x_7038:
        /* <DEDUP_REMOVED lines=16> */
.L_x_15314:


//--------------------- .text._ZN7cutlass13device_kernelIN5flash11enable_sm90INS1_16FlashAttnFwdSm90INS1_25CollectiveMainloopFwdSm90ILi2EN4cute5tupleIJNS5_1CILi1EEES8_S8_EEENS6_IJNS7_ILi128EEENS7_ILi176EEESA_EEELi128ENS_6half_tEfNS_4arch4Sm90ELb0ELb0ELb0ELb1ELb0ELb0ELb0ELb1ELb1ELb1ELb0ELb0EEENS1_21CollectiveEpilogueFwdINS6_IJSA_SA_SB_EEES9_SD_SF_Li256ELb1ELb1ELb0ELb0EEENS1_36VarlenDynamicPersistentTileSchedulerILi128ELi176ELi256ELi128ELb0ELb1ELb1ELb0ELb1ELb1EEEEEEEEEvNT_6ParamsE --------------------------
	.section	.text._ZN7cutlass13device_kernelIN5flash11enable_sm90INS1_16FlashAttnFwdSm90INS1_25CollectiveMainloopFwdSm90ILi2EN4cute5tupleIJNS5_1CILi1EEES8_S8_EEENS6_IJNS7_ILi128EEENS7_ILi176EEESA_EEELi128ENS_6half_tEfNS_4arch4Sm90ELb0ELb0ELb0ELb1ELb0ELb0ELb0ELb1ELb1ELb1ELb0ELb0EEENS1_21CollectiveEpilogueFwdINS6_IJSA_SA_SB_EEES9_SD_SF_Li256ELb1ELb1ELb0ELb0EEENS1_36VarlenDynamicPersistentTileSchedulerILi128ELi176ELi256ELi128ELb0ELb1ELb1ELb0ELb1ELb1EEEEEEEEEvNT_6ParamsE,"ax",@progbits
	.align	128
.text._ZN7cutlass13device_kernelIN5flash11enable_sm90INS1_16FlashAttnFwdSm90INS1_25CollectiveMainloopFwdSm90ILi2EN4cute5tupleIJNS5_1CILi1EEES8_S8_EEENS6_IJNS7_ILi128EEENS7_ILi176EEESA_EEELi128ENS_6half_tEfNS_4arch4Sm90ELb0ELb0ELb0ELb1ELb0ELb0ELb0ELb1ELb1ELb1ELb0ELb0EEENS1_21CollectiveEpilogueFwdINS6_IJSA_SA_SB_EEES9_SD_SF_Li256ELb1ELb1ELb0ELb0EEENS1_36VarlenDynamicPersistentTileSchedulerILi128ELi176ELi256ELi128ELb0ELb1ELb1ELb0ELb1ELb1EEEEEEEEEvNT_6ParamsE:
        .type           _ZN7cutlass13device_kernelIN5flash11enable_sm90INS1_16FlashAttnFwdSm90INS1_25CollectiveMainloopFwdSm90ILi2EN4cute5tupleIJNS5_1CILi1EEES8_S8_EEENS6_IJNS7_ILi128EEENS7_ILi176EEESA_EEELi128ENS_6half_tEfNS_4arch4Sm90ELb0ELb0ELb0ELb1ELb0ELb0ELb0ELb1ELb1ELb1ELb0ELb0EEENS1_21CollectiveEpilogueFwdINS6_IJSA_SA_SB_EEES9_SD_SF_Li256ELb1ELb1ELb0ELb0EEENS1_36VarlenDynamicPersistentTileSchedulerILi128ELi176ELi256ELi128ELb0ELb1ELb1ELb0ELb1ELb1EEEEEEEEEvNT_6ParamsE,@function
        .size           _ZN7cutlass13device_kernelIN5flash11enable_sm90INS1_16FlashAttnFwdSm90INS1_25CollectiveMainloopFwdSm90ILi2EN4cute5tupleIJNS5_1CILi1EEES8_S8_EEENS6_IJNS7_ILi128EEENS7_ILi176EEESA_EEELi128ENS_6half_tEfNS_4arch4Sm90ELb0ELb0ELb0ELb1ELb0ELb0ELb0ELb1ELb1ELb1ELb0ELb0EEENS1_21CollectiveEpilogueFwdINS6_IJSA_SA_SB_EEES9_SD_SF_Li256ELb1ELb1ELb0ELb0EEENS1_36VarlenDynamicPersistentTileSchedulerILi128ELi176ELi256ELi128ELb0ELb1ELb1ELb0ELb1ELb1EEEEEEEEEvNT_6ParamsE,(.L_x_15315 - _ZN7cutlass13device_kernelIN5flash11enable_sm90INS1_16FlashAttnFwdSm90INS1_25CollectiveMainloopFwdSm90ILi2EN4cute5tupleIJNS5_1CILi1EEES8_S8_EEENS6_IJNS7_ILi128EEENS7_ILi176EEESA_EEELi128ENS_6half_tEfNS_4arch4Sm90ELb0ELb0ELb0ELb1ELb0ELb0ELb0ELb1ELb1ELb1ELb0ELb0EEENS1_21CollectiveEpilogueFwdINS6_IJSA_SA_SB_EEES9_SD_SF_Li256ELb1ELb1ELb0ELb0EEENS1_36VarlenDynamicPersistentTileSchedulerILi128ELi176ELi256ELi128ELb0ELb1ELb1ELb0ELb1ELb1EEEEEEEEEvNT_6ParamsE)
        .other          _ZN7cutlass13device_kernelIN5flash11enable_sm90INS1_16FlashAttnFwdSm90INS1_25CollectiveMainloopFwdSm90ILi2EN4cute5tupleIJNS5_1CILi1EEES8_S8_EEENS6_IJNS7_ILi128EEENS7_ILi176EEESA_EEELi128ENS_6half_tEfNS_4arch4Sm90ELb0ELb0ELb0ELb1ELb0ELb0ELb0ELb1ELb1ELb1ELb0ELb0EEENS1_21CollectiveEpilogueFwdINS6_IJSA_SA_SB_EEES9_SD_SF_Li256ELb1ELb1ELb0ELb0EEENS1_36VarlenDynamicPersistentTileSchedulerILi128ELi176ELi256ELi128ELb0ELb1ELb1ELb0ELb1ELb1EEEEEEEEEvNT_6ParamsE,@"STO_CUDA_ENTRY STV_DEFAULT"
_ZN7cutlass13device_kernelIN5flash11enable_sm90INS1_16FlashAttnFwdSm90INS1_25CollectiveMainloopFwdSm90ILi2EN4cute5tupleIJNS5_1CILi1EEES8_S8_EEENS6_IJNS7_ILi128EEENS7_ILi176EEESA_EEELi128ENS_6half_tEfNS_4arch4Sm90ELb0ELb0ELb0ELb1ELb0ELb0ELb0ELb1ELb1ELb1ELb0ELb0EEENS1_21CollectiveEpilogueFwdINS6_IJSA_SA_SB_EEES9_SD_SF_Li256ELb1ELb1ELb0ELb0EEENS1_36VarlenDynamicPersistentTileSchedulerILi128ELi176ELi256ELi128ELb0ELb1ELb1ELb0ELb1ELb1EEEEEEEEEvNT_6ParamsE:
        /* <DEDUP_REMOVED lines=17> */
.L_x_7040:
[----:B------:R-:W-:Y:S05]  /*0110*/  BSYNC B0 ;  /* 0x0000000000007941 */ /* 0x000fea0003800000 */
.L_x_7039:
        /* <DEDUP_REMOVED lines=40> */
.L_x_7041:
        /* <DEDUP_REMOVED lines=22> */
.L_x_7042:
        /* <DEDUP_REMOVED lines=18> */
.L_x_7043:
        /* <DEDUP_REMOVED lines=22> */
.L_x_7044:
        /* <DEDUP_REMOVED lines=22> */
.L_x_7045:
[----:B--2---:R-:W-:Y:S01]  /*08e0*/  ISETP.NE.AND P0, PT, R2, RZ, PT ;  /* 0x000000ff0200720c */ /* 0x004fe20003f05270 */
[----:B------:R-:W-:Y:S01]  /*08f0*/  IMAD.MOV.U32 R2, RZ, RZ, 0x1 ;  /* 0x00000001ff027424 */ /* 0x000fe200078e00ff */
[----:B------:R-:W-:Y:S01]  /*0900*/  NOP ;  /* 0x0000000000007918 */ /* 0x000fe20000000000 */
[----:B------:R-:W-:-:S03]  /*0910*/  ULDC.64 UR60, c[0x0][0x208] ;  /* 0x00008200003c7ab9 */ /* 0x000fc60000000a00 */
[----:B------:R-:W-:-:S05]  /*0920*/  SEL R2, R2, 0x2, !P0 ;  /* 0x0000000202027807 */ /* 0x000fca0004000000 */
[----:B------:R2:W-:Y:S01]  /*0930*/  STL [R1+0x58], R2 ;  /* 0x0000580201007387 */ /* 0x0005e20000100800 */
[----:B01-34-:R-:W-:Y:S06]  /*0940*/  BAR.SYNC.DEFER_BLOCKING 0x0 ;  /* 0x0000000000007b1d */ /* 0x01bfec0000010000 */
[----:B------:R-:W-:Y:S05]  /*0950*/  @!P0 BRA `(.L_x_7046) ;  /* 0x000000d000fc8947 */ /* 0x000fea0003800000 */
.L_x_7047:
[----:B------:R-:W-:-:S08]  /*0960*/  NOP ;  /* 0x0000000000007918 */ /* 0x000fd00000000000 */
[----:B------:R-:W0:Y:S02]  /*0970*/  USETMAXREG.TRY_ALLOC.CTAPOOL UP0, 0xf0 ;  /* 0x000000f0000079c8 */ /* 0x000e240008000600 */
[----:B0-----:R-:W-:-:S13]  /*0980*/  PLOP3.LUT P0, PT, PT, PT, UP0, 0x80, 0x0 ;  /* 0x000000000000781c */ /* 0x001fda0003f0f008 */
[----:B------:R-:W-:Y:S05]  /*0990*/  @!P0 BRA `(.L_x_7047) ;  /* 0xfffffffc00f08947 */ /* 0x000fea000383ffff */
[----:B--2---:R-:W0:Y:S01]  /*09a0*/  S2R R2, SR_TID.X ;  /* 0x0000000000027919 */ /* 0x004e220000002100 */
[----:B------:R-:W1:Y:S01]  /*09b0*/  S2UR UR5, SR_CgaCtaId ;  /* 0x00000000000579c3 */ /* 0x000e620000008800 */
[----:B------:R-:W-:-:S07]  /*09c0*/  UMOV UR4, 0x400 ;  /* 0x0000040000047882 */ /* 0x000fce0000000000 */
[----:B------:R-:W-:Y:S06]  /*09d0*/  BAR.ARV 0x8, 0x180 ;  /* 0x0206000000007b1d */ /* 0x000fec0000002000 */
[----:B-1----:R-:W-:Y:S01]  /*09e0*/  ULEA UR4, UR5, UR4, 0x18 ;  /* 0x0000000405047291 */ /* 0x002fe2000f8ec03f */
[----:B0-----:R-:W-:-:S04]  /*09f0*/  LOP3.LUT R0, R2, 0xffffff80, RZ, 0xc0, !PT ;  /* 0xffffff8002007812 */ /* 0x001fc800078ec0ff */
[----:B------:R-:W-:-:S13]  /*0a00*/  ISETP.NE.AND P0, PT, R0, 0x80, PT ;  /* 0x000000800000780c */ /* 0x000fda0003f05270 */
[----:B------:R-:W-:Y:S08]  /*0a10*/  @!P0 BAR.ARV 0x9, 0x100 ;  /* 0x0244000000008b1d */ /* 0x000ff00000002000 */
[----:B------:R-:W-:Y:S06]  /*0a20*/  BAR.SYNC.DEFER_BLOCKING 0x5, 0x180 ;  /* 0x0146000000007b1d */ /* 0x000fec0000010000 */
[----:B------:R-:W0:Y:S01]  /*0a30*/  LDS.128 R44, [UR4+0x348d0] ;  /* 0x0348d004ff2c7984 */ /* 0x000e220008000c00 */
[----:B------:R-:W-:Y:S01]  /*0a40*/  ULDC UR4, c[0x0][0xc3c] ;  /* 0x00030f0000047ab9 */ /* 0x000fe20000000800 */
[----:B------:R-:W-:Y:S06]  /*0a50*/  BAR.ARV 0x4, 0x180 ;  /* 0x0106000000007b1d */ /* 0x000fec0000002000 */
[----:B0-----:R-:W-:-:S13]  /*0a60*/  ISETP.GE.AND P0, PT, R47, UR4, PT ;  /* 0x000000042f007c0c */ /* 0x001fda000bf06270 */
[----:B------:R-:W-:Y:S05]  /*0a70*/  @P0 EXIT ;  /* 0x000000000000094d */ /* 0x000fea0003800000 */
[----:B------:R-:W2:Y:S01]  /*0a80*/  LDL.LU R10, [R1+0x58] ;  /* 0x00005800010a7983 */ /* 0x000ea20000300800 */
[----:B------:R-:W-:-:S05]  /*0a90*/  VIADD R234, R2, 0xffffff80 ;  /* 0xffffff8002ea7836 */ /* 0x000fca0000000000 */
[----:B------:R-:W-:-:S04]  /*0aa0*/  SHF.R.S32.HI R3, RZ, 0x1f, R234 ;  /* 0x0000001fff037819 */ /* 0x000fc800000114ea */
[CC--:B------:R-:W-:Y:S02]  /*0ab0*/  LEA.HI R0, R3.reuse, R234.reuse, RZ, 0x7 ;  /* 0x000000ea03007211 */ /* 0x0c0fe400078f38ff */
[CC--:B------:R-:W-:Y:S02]  /*0ac0*/  LEA.HI R2, R3.reuse, R234.reuse, RZ, 0x4 ;  /* 0x000000ea03027211 */ /* 0x0c0fe400078f20ff */
[----:B------:R-:W-:Y:S02]  /*0ad0*/  LOP3.LUT R5, R0, 0xffffff80, RZ, 0xc0, !PT ;  /* 0xffffff8000057812 */ /* 0x000fe400078ec0ff */
[----:B------:R-:W-:Y:S02]  /*0ae0*/  LEA.HI R4, R3, R234, RZ, 0x5 ;  /* 0x000000ea03047211 */ /* 0x000fe400078f28ff */
[----:B------:R-:W-:Y:S01]  /*0af0*/  SHF.R.S32.HI R7, RZ, 0x4, R2 ;  /* 0x00000004ff077819 */ /* 0x000fe20000011402 */
[----:B------:R-:W-:Y:S01]  /*0b00*/  IMAD.IADD R226, R234, 0x1, -R5 ;  /* 0x00000001eae27824 */ /* 0x000fe200078e0a05 */
[----:B------:R-:W-:Y:S01]  /*0b10*/  LOP3.LUT R5, R2, 0x3fffff0, RZ, 0xc0, !PT ;  /* 0x03fffff002057812 */ /* 0x000fe200078ec0ff */
[----:B------:R-:W-:Y:S01]  /*0b20*/  IMAD.SHL.U32 R4, R4, 0x20, RZ ;  /* 0x0000002004047824 */ /* 0x000fe200078e00ff */
[----:B------:R-:W-:-:S02]  /*0b30*/  LEA.HI R2, R2, R7, RZ, 0x1 ;  /* 0x0000000702027211 */ /* 0x000fc400078f08ff */
[----:B------:R-:W-:Y:S01]  /*0b40*/  SHF.R.S32.HI R9, RZ, 0x1f, R226 ;  /* 0x0000001fff097819 */ /* 0x000fe200000114e2 */
[----:B------:R-:W-:Y:S01]  /*0b50*/  IMAD.IADD R5, R234, 0x1, -R5 ;  /* 0x00000001ea057824 */ /* 0x000fe200078e0a05 */
[----:B------:R-:W-:Y:S02]  /*0b60*/  LOP3.LUT R4, R4, 0xfffffc00, RZ, 0xc0, !PT ;  /* 0xfffffc0004047812 */ /* 0x000fe400078ec0ff */
[----:B------:R-:W-:Y:S02]  /*0b70*/  LOP3.LUT R2, R2, 0x1ffffffe, RZ, 0xc0, !PT ;  /* 0x1ffffffe02027812 */ /* 0x000fe400078ec0ff */
[----:B------:R-:W-:Y:S01]  /*0b80*/  LEA.HI R6, R9, R226, RZ, 0x2 ;  /* 0x000000e209067211 */ /* 0x000fe200078f10ff */
[----:B------:R-:W-:Y:S02]  /*0b90*/  IMAD R5, R5, 0x40, R4 ;  /* 0x0000004005057824 */ /* 0x000fe400078e0204 */
[----:B------:R-:W-:Y:S01]  /*0ba0*/  IMAD.IADD R2, R7, 0x1, -R2 ;  /* 0x0000000107027824 */ /* 0x000fe200078e0a02 */
[----:B------:R-:W-:-:S02]  /*0bb0*/  LEA.HI R4, R3, R234, RZ, 0x2 ;  /* 0x000000ea03047211 */ /* 0x000fc400078f10ff */
[--C-:B------:R-:W-:Y:S01]  /*0bc0*/  SHF.R.S32.HI R8, RZ, 0x2, R6.reuse ;  /* 0x00000002ff087819 */ /* 0x100fe20000011406 */
[----:B------:R-:W-:Y:S01]  /*0bd0*/  IMAD R231, R2, 0x8, R5 ;  /* 0x0000000802e77824 */ /* 0x000fe200078e0205 */
[----:B------:R-:W-:Y:S02]  /*0be0*/  SHF.R.S32.HI R11, RZ, 0x1f, R6 ;  /* 0x0000001fff0b7819 */ /* 0x000fe40000011406 */
[----:B------:R-:W-:Y:S02]  /*0bf0*/  LOP3.LUT R5, R6, 0x7ffffffc, RZ, 0xc0, !PT ;  /* 0x7ffffffc06057812 */ /* 0x000fe400078ec0ff */
[----:B------:R-:W-:Y:S02]  /*0c00*/  LOP3.LUT R7, R4, 0xfffffffc, RZ, 0xc0, !PT ;  /* 0xfffffffc04077812 */ /* 0x000fe400078ec0ff */
[----:B------:R-:W-:Y:S02]  /*0c10*/  LEA.HI R3, R3, R234, RZ, 0x3 ;  /* 0x000000ea03037211 */ /* 0x000fe400078f18ff */
[----:B------:R-:W-:-:S02]  /*0c20*/  LEA.HI R11, R11, R8, RZ, 0x3 ;  /* 0x000000080b0b7211 */ /* 0x000fc400078f18ff */
[----:B------:R-:W-:Y:S01]  /*0c30*/  SHF.R.S32.HI R227, RZ, 0x7, R0 ;  /* 0x00000007ffe37819 */ /* 0x000fe20000011400 */
[----:B------:R-:W-:Y:S01]  /*0c40*/  IMAD.IADD R229, R226, 0x1, -R5 ;  /* 0x00000001e2e57824 */ /* 0x000fe200078e0a05 */
[----:B------:R-:W-:Y:S01]  /*0c50*/  LOP3.LUT R5, R3, 0xfffffff8, RZ, 0xc0, !PT ;  /* 0xfffffff803057812 */ /* 0x000fe200078ec0ff */
[----:B------:R-:W-:Y:S01]  /*0c60*/  IMAD.IADD R7, R234, 0x1, -R7 ;  /* 0x00000001ea077824 */ /* 0x000fe200078e0a07 */
[----:B------:R-:W-:Y:S02]  /*0c70*/  LOP3.LUT R11, R11, 0xfffffff8, RZ, 0xc0, !PT ;  /* 0xfffffff80b0b7812 */ /* 0x000fe400078ec0ff */
[----:B------:R-:W-:Y:S02]  /*0c80*/  LEA.HI R9, R9, R226, RZ, 0x5 ;  /* 0x000000e209097211 */ /* 0x000fe400078f28ff */
[----:B------:R-:W-:Y:S01]  /*0c90*/  LEA.HI R0, R0, R227, RZ, 0x1 ;  /* 0x000000e300007211 */ /* 0x000fe200078f08ff */
[----:B------:R-:W-:Y:S01]  /*0ca0*/  IMAD.IADD R220, R234, 0x1, -R5 ;  /* 0x00000001eadc7824 */ /* 0x000fe200078e0a05 */
[----:B------:R-:W-:Y:S01]  /*0cb0*/  LEA.HI R2, R7, R7, RZ, 0x1 ;  /* 0x0000000707027211 */ /* 0x000fe200078f08ff */
[----:B------:R-:W-:Y:S01]  /*0cc0*/  IMAD.IADD R8, R8, 0x1, -R11 ;  /* 0x0000000108087824 */ /* 0x000fe200078e0a0b */
[----:B------:R-:W-:-:S02]  /*0cd0*/  SHF.R.S32.HI R9, RZ, 0x5, R9 ;  /* 0x00000005ff097819 */ /* 0x000fc40000011409 */
[----:B------:R-:W-:Y:S01]  /*0ce0*/  LOP3.LUT R0, R0, 0x3fffffe, RZ, 0xc0, !PT ;  /* 0x03fffffe00007812 */ /* 0x000fe200078ec0ff */
[----:B------:R-:W-:Y:S01]  /*0cf0*/  IMAD.SHL.U32 R17, R220, 0x8, RZ ;  /* 0x00000008dc117824 */ /* 0x000fe200078e00ff */
[----:B------:R-:W-:Y:S01]  /*0d00*/  LOP3.LUT R2, R2, 0x1ffffffe, RZ, 0xc0, !PT ;  /* 0x1ffffffe02027812 */ /* 0x000fe200078ec0ff */
[----:B------:R-:W-:Y:S02]  /*0d10*/  IMAD R9, R9, 0x10, R8 ;  /* 0x0000001009097824 */ /* 0x000fe400078e0208 */
[----:B------:R-:W-:Y:S02]  /*0d20*/  IMAD.IADD R0, R227, 0x1, -R0 ;  /* 0x00000001e3007824 */ /* 0x000fe400078e0a00 */
[----:B------:R-:W-:Y:S02]  /*0d30*/  VIADD R22, R17, 0x40 ;  /* 0x0000004011167836 */ /* 0x000fe40000000000 */
[----:B------:R-:W-:Y:S02]  /*0d40*/  IMAD.MOV.U32 R4, RZ, RZ, -0x2 ;  /* 0xfffffffeff047424 */ /* 0x000fe400078e00ff */
[----:B------:R-:W-:-:S02]  /*0d50*/  IMAD.IADD R7, R7, 0x1, -R2 ;  /* 0x0000000107077824 */ /* 0x000fc400078e0a02 */
[----:B------:R-:W-:Y:S01]  /*0d60*/  IMAD R228, R0, 0x40, R9 ;  /* 0x0000004000e47824 */ /* 0x000fe200078e0209 */
[----:B------:R-:W-:Y:S01]  /*0d70*/  SHF.R.S32.HI R224, RZ, 0x3, R3 ;  /* 0x00000003ffe07819 */ /* 0x000fe20000011403 */
[----:B------:R-:W-:Y:S01]  /*0d80*/  IMAD R229, R229, R4, 0xb0 ;  /* 0x000000b0e5e57424 */ /* 0x000fe200078e0204 */
[----:B------:R-:W-:Y:S01]  /*0d90*/  SHF.R.S32.HI R233, RZ, 0x1f, R17 ;  /* 0x0000001fffe97819 */ /* 0x000fe20000011411 */
[----:B------:R-:W-:Y:S01]  /*0da0*/  IMAD.MOV.U32 R225, RZ, RZ, RZ ;  /* 0x000000ffffe17224 */ /* 0x000fe200078e00ff */
[----:B------:R-:W-:Y:S01]  /*0db0*/  SHF.R.S32.HI R232, RZ, 0x1f, R22 ;  /* 0x0000001fffe87819 */ /* 0x000fe20000011416 */
[----:B------:R-:W-:Y:S02]  /*0dc0*/  IMAD.MOV.U32 R16, RZ, RZ, RZ ;  /* 0x000000ffff107224 */ /* 0x000fe400078e00ff */
[----:B------:R-:W-:Y:S02]  /*0dd0*/  IMAD.MOV.U32 R2, RZ, RZ, RZ ;  /* 0x000000ffff027224 */ /* 0x000fe400078e00ff */
[----:B------:R-:W-:Y:S01]  /*0de0*/  IMAD R230, R7, 0x8, R228 ;  /* 0x0000000807e67824 */ /* 0x000fe200078e02e4 */
[----:B--2---:R-:W-:-:S07]  /*0df0*/  LOP3.LUT R19, R10, 0x1, RZ, 0xfc, !PT ;  /* 0x000000010a137812 */ /* 0x004fce00078efcff */
.L_x_7090:
        /* <DEDUP_REMOVED lines=35> */
.L_x_7048:
[----:B-----5:R-:W-:Y:S01]  /*1030*/  IMAD.IADD R80, R80, 0x1, -R3 ;  /* 0x0000000150507824 */ /* 0x020fe200078e0a03 */
[----:B------:R-:W-:Y:S01]  /*1040*/  PLOP3.LUT P0, PT, PT, PT, PT, 0x80, 0x0 ;  /* 0x000000000000781c */ /* 0x000fe20003f0f070 */
[----:B------:R-:W-:Y:S01]  /*1050*/  IMAD.MOV.U32 R222, RZ, RZ, R45 ;  /* 0x000000ffffde7224 */ /* 0x000fe200078e002d */
[----:B------:R-:W-:Y:S01]  /*1060*/  CS2R R34, SRZ ;  /* 0x0000000000227805 */ /* 0x000fe2000001ff00 */
[C---:B------:R-:W-:Y:S01]  /*1070*/  VIADD R0, R80.reuse, 0xaf ;  /* 0x000000af50007836 */ /* 0x040fe20000000000 */
[----:B------:R-:W-:Y:S01]  /*1080*/  ISETP.GE.AND P1, PT, R80, 0x1, PT ;  /* 0x000000015000780c */ /* 0x000fe20003f26270 */
[----:B------:R-:W-:Y:S01]  /*1090*/  IMAD.MOV.U32 R221, RZ, RZ, R46 ;  /* 0x000000ffffdd7224 */ /* 0x000fe200078e002e */
[----:B------:R-:W-:Y:S01]  /*10a0*/  CS2R R36, SRZ ;  /* 0x0000000000247805 */ /* 0x000fe2000001ff00 */
[----:B------:R-:W-:Y:S01]  /*10b0*/  IMAD.HI R0, R0, 0x2e8ba2e9, RZ ;  /* 0x2e8ba2e900007827 */ /* 0x000fe200078e02ff */
[----:B------:R-:W-:Y:S02]  /*10c0*/  CS2R R38, SRZ ;  /* 0x0000000000267805 */ /* 0x000fe4000001ff00 */
[----:B------:R-:W-:-:S02]  /*10d0*/  CS2R R40, SRZ ;  /* 0x0000000000287805 */ /* 0x000fc4000001ff00 */
[----:B------:R-:W-:Y:S01]  /*10e0*/  CS2R R42, SRZ ;  /* 0x00000000002a7805 */ /* 0x000fe2000001ff00 */
[----:B------:R-:W-:Y:S01]  /*10f0*/  IMAD.MOV.U32 R87, RZ, RZ, RZ ;  /* 0x000000ffff577224 */ /* 0x000fe200078e00ff */
[----:B------:R-:W-:Y:S02]  /*1100*/  SHF.R.U32.HI R3, RZ, 0x1f, R0 ;  /* 0x0000001fff037819 */ /* 0x000fe40000011600 */
[----:B------:R-:W-:Y:S02]  /*1110*/  CS2R R48, SRZ ;  /* 0x0000000000307805 */ /* 0x000fe4000001ff00 */
[----:B------:R-:W-:Y:S02]  /*1120*/  CS2R R50, SRZ ;  /* 0x0000000000327805 */ /* 0x000fe4000001ff00 */
[----:B------:R-:W-:Y:S02]  /*1130*/  CS2R R52, SRZ ;  /* 0x0000000000347805 */ /* 0x000fe4000001ff00 */
[----:B------:R-:W-:Y:S01]  /*1140*/  LEA.HI.SX32 R120, R0, R3, 0x1b ;  /* 0x0000000300787211 */ /* 0x000fe200078fdaff */
[----:B------:R-:W-:Y:S01]  /*1150*/  IMAD.MOV.U32 R3, RZ, RZ, RZ ;  /* 0x000000ffff037224 */ /* 0x000fe200078e00ff */
        /* <DEDUP_REMOVED lines=22> */
[----:B0-----:R-:W-:Y:S01]  /*12c0*/  CS2R R6, SRZ ;  /* 0x0000000000067805 */ /* 0x001fe2000001ff00 */
[----:B------:R-:W-:Y:S02]  /*12d0*/  IMAD.MOV.U32 R8, RZ, RZ, RZ ;  /* 0x000000ffff087224 */ /* 0x000fe400078e00ff */
[----:B------:R-:W-:Y:S02]  /*12e0*/  IMAD.MOV.U32 R10, RZ, RZ, RZ ;  /* 0x000000ffff0a7224 */ /* 0x000fe400078e00ff */
        /* <DEDUP_REMOVED lines=11> */
[----:B------:R-:W-:Y:S01]  /*13a0*/  IMAD.U32 R18, RZ, RZ, UR7 ;  /* 0x00000007ff127e24 */ /* 0x000fe2000f8e00ff */
[----:B------:R-:W-:Y:S01]  /*13b0*/  PLOP3.LUT P0, PT, PT, PT, UP0, 0x80, 0x0 ;  /* 0x000000000000781c */ /* 0x000fe20003f0f008 */
        /* <DEDUP_REMOVED lines=22> */
.L_x_7050:
        /* <DEDUP_REMOVED lines=12> */
.L_x_7212:
[----:B------:R-:W-:Y:S05]  /*15e0*/  BSYNC B0 ;  /* 0x0000000000007941 */ /* 0x000fea0003800000 */
.L_x_7051:
[----:B------:R-:W-:Y:S05]  /*15f0*/  @!P0 BRA `(.L_x_7053) ;  /* 0x0000000000048947 */ /* 0x000fea0003800000 */
[----:B------:R-:W-:Y:S01]  /*1600*/  BPT.TRAP 0x1 ;  /* 0x000000040000795c */ /* 0x000fe20000300000 */
.L_x_7053:
[----:B------:R-:W-:Y:S01]  /*1610*/  IMAD R12, R2, 0x8, R0 ;  /* 0x00000008020c7824 */ /* 0x000fe200078e0200 */
[----:B0-----:R-:W-:-:S04]  /*1620*/  SHF.L.U32 R3, R16, 0x1f, RZ ;  /* 0x0000001f10037819 */ /* 0x001fc800000006ff */
[----:B------:R0:W1:Y:S01]  /*1630*/  SYNCS.PHASECHK.TRANS64.TRYWAIT P2, [R12+URZ+0x34830], R3 ;  /* 0x034830030c0075a7 */ /* 0x000062000804017f */
[----:B------:R-:W-:Y:S05]  /*1640*/  @!P0 BRA `(.L_x_7054) ;  /* 0x0000000000048947 */ /* 0x000fea0003800000 */
[----:B------:R-:W-:Y:S01]  /*1650*/  BPT.TRAP 0x1 ;  /* 0x000000040000795c */ /* 0x000fe20000300000 */
.L_x_7054:
[----:B------:R-:W2:Y:S01]  /*1660*/  S2R R4, SR_TID.X ;  /* 0x0000000000047919 */ /* 0x000ea20000002100 */
[----:B------:R-:W-:Y:S01]  /*1670*/  IMAD.MOV.U32 R87, RZ, RZ, RZ ;  /* 0x000000ffff577224 */ /* 0x000fe200078e00ff */
[----:B--2---:R-:W-:Y:S01]  /*1680*/  LOP3.LUT P1, RZ, R4, 0x7f, RZ, 0xc0, !PT ;  /* 0x0000007f04ff7812 */ /* 0x004fe2000782c0ff */
[----:B-1----:R-:W-:-:S12]  /*1690*/  @P2 BRA `(.L_x_7055) ;  /* 0x0000000000082947 */ /* 0x002fd80003800000 */
[----:B------:R-:W1:Y:S02]  /*16a0*/  SYNCS.PHASECHK.TRANS64.TRYWAIT P2, [R12+URZ+0x34830], R3 ;  /* 0x034830030c0075a7 */ /* 0x000e64000804017f */
[----:B-1----:R-:W-:Y:S05]  /*16b0*/  @!P2 BRA `(.L_x_7056) ;  /* 0x000001240000a947 */ /* 0x002fea0003800000 */
.L_x_7055:
[----:B------:R-:W-:Y:S05]  /*16c0*/  WARPSYNC.ALL ;  /* 0x0000000000007948 */ /* 0x000fea0003800000 */
[----:B01----:R-:W-:Y:S01]  /*16d0*/  VIADD R3, R0, 0x1e400 ;  /* 0x0001e40000037836 */ /* 0x003fe20000000000 */
        /* <DEDUP_REMOVED lines=11> */
[----:B------:R-:W-:Y:S01]  /*1790*/  UMOV UR12, UR40 ;  /* 0x00000028000c7c82 */ /* 0x000fe20008000000 */
[----:B------:R-:W-:Y:S01]  /*17a0*/  LOP3.LUT R3, R3, 0x10000, RZ, 0xfc, !PT ;  /* 0x0001000003037812 */ /* 0x000fe200078efcff */
[----:B------:R-:W-:Y:S01]  /*17b0*/  IMAD.U32 R8, RZ, RZ, UR4 ;  /* 0x00000004ff087e24 */ /* 0x000fe2000f8e00ff */
[----:B------:R-:W-:Y:S01]  /*17c0*/  UMOV UR8, UR40 ;  /* 0x0000002800087c82 */ /* 0x000fe20008000000 */
[----:B------:R-:W-:Y:S01]  /*17d0*/  IMAD.U32 R9, RZ, RZ, UR5 ;  /* 0x00000005ff097e24 */ /* 0x000fe2000f8e00ff */
[----:B------:R-:W-:Y:S01]  /*17e0*/  UMOV UR9, UR41 ;  /* 0x0000002900097c82 */ /* 0x000fe20008000000 */
[----:B------:R-:W-:Y:S01]  /*17f0*/  IMAD R4, R2, 0xb00, R3 ;  /* 0x00000b0002047824 */ /* 0x000fe200078e0203 */
[----:B------:R-:W-:Y:S01]  /*1800*/  UMOV UR11, 0x40000040 ;  /* 0x40000040000b7882 */ /* 0x000fe20000000000 */
[----:B------:R-:W-:Y:S01]  /*1810*/  UMOV UR36, UR40 ;  /* 0x0000002800247c82 */ /* 0x000fe20008000000 */
[----:B------:R-:W-:Y:S01]  /*1820*/  UMOV UR37, UR41 ;  /* 0x0000002900257c82 */ /* 0x000fe20008000000 */
[----:B------:R-:W-:Y:S01]  /*1830*/  UMOV UR39, 0x40000040 ;  /* 0x4000004000277882 */ /* 0x000fe20000000000 */
[----:B------:R-:W-:Y:S01]  /*1840*/  R2UR UR24, R4 ;  /* 0x00000000041872ca */ /* 0x000fe200000e0000 */
[----:B------:R-:W-:Y:S01]  /*1850*/  UMOV UR32, UR40 ;  /* 0x0000002800207c82 */ /* 0x000fe20008000000 */
[----:B------:R-:W-:Y:S01]  /*1860*/  UMOV UR33, UR41 ;  /* 0x0000002900217c82 */ /* 0x000fe20008000000 */
[----:B------:R-:W-:Y:S01]  /*1870*/  UMOV UR35, 0x40000040 ;  /* 0x4000004000237882 */ /* 0x000fe20000000000 */
        /* <DEDUP_REMOVED lines=10> */
[----:B------:R-:W-:Y:S01]  /*1920*/  UIADD3 UR14, UR24, 0x80, URZ ;  /* 0x00000080180e7890 */ /* 0x000fe2000fffe03f */
[----:B------:R-:W-:Y:S01]  /*1930*/  HGMMA.64x16x16.F32 R112, gdesc[UR4], RZ, !UPT, gsb0 ;  /* 0x00200000047079f0 */ /* 0x000fe2000c0008ff */
[----:B------:R-:W-:Y:S01]  /*1940*/  UIADD3 UR6, UR24, 0x100, URZ ;  /* 0x0000010018067890 */ /* 0x000fe2000fffe03f */
[----:B------:R-:W-:Y:S01]  /*1950*/  IMAD.IADD R13, R229, 0x1, R80 ;  /* 0x00000001e50d7824 */ /* 0x000fe200078e0250 */
[----:B------:R-:W-:Y:S01]  /*1960*/  UMOV UR4, UR40 ;  /* 0x0000002800047c82 */ /* 0x000fe20008000000 */
[----:B------:R-:W-:Y:S01]  /*1970*/  UMOV UR5, UR41 ;  /* 0x0000002900057c82 */ /* 0x000fe20008000000 */
[----:B------:R-:W-:Y:S01]  /*1980*/  UMOV UR7, 0x40000040 ;  /* 0x4000004000077882 */ /* 0x000fe20000000000 */
[----:B------:R-:W-:Y:S01]  /*1990*/  UIADD3 UR10, UR24, 0x180, URZ ;  /* 0x00000180180a7890 */ /* 0x000fe2000fffe03f */
[----:B------:R-:W-:Y:S01]  /*19a0*/  IMAD R13, R120, -0xb0, R13 ;  /* 0xffffff50780d7824 */ /* 0x000fe200078e020d */
[----:B------:R-:W-:Y:S01]  /*19b0*/  UIADD3 UR38, UR24, 0x200, URZ ;  /* 0x0000020018267890 */ /* 0x000fe2000fffe03f */
[----:B------:R-:W-:Y:S01]  /*19c0*/  P2R R21, PR, RZ, 0x2 ;  /* 0x00000002ff157803 */ /* 0x000fe20000000000 */
[----:B------:R-:W-:Y:S01]  /*19d0*/  UIADD3 UR34, UR24, 0x280, URZ ;  /* 0x0000028018227890 */ /* 0x000fe2000fffe03f */
[----:B------:R-:W-:Y:S01]  /*19e0*/  P2R R15, PR, RZ, 0x1 ;  /* 0x00000001ff0f7803 */ /* 0x000fe20000000000 */
        /* <DEDUP_REMOVED lines=10> */
[----:B------:R-:W-:Y:S01]  /*1a90*/  UMOV UR43, 0x40000040 ;  /* 0x40000040002b7882 */ /* 0x000fe20000000000 */
[----:B------:R-:W-:Y:S01]  /*1aa0*/  UIADD3 UR46, UR24, 0xa02, URZ ;  /* 0x00000a02182e7890 */ /* 0x000fe2000fffe03f */
[C---:B------:R-:W-:Y:S01]  /*1ab0*/  ISETP.GT.AND P1, PT, R13.reuse, 0x89, PT ;  /* 0x000000890d00780c */ /* 0x040fe20003f24270 */
[----:B------:R-:W-:Y:S01]  /*1ac0*/  UMOV UR47, 0x40000040 ;  /* 0x40000040002f7882 */ /* 0x000fe20000000000 */
[----:B------:R-:W-:Y:S01]  /*1ad0*/  UIADD3 UR50, UR24, 0x684, URZ ;  /* 0x0000068418327890 */ /* 0x000fe2000fffe03f */
[----:B------:R-:W-:Y:S01]  /*1ae0*/  ISETP.GT.AND P0, PT, R13, 0x90, PT ;  /* 0x000000900d00780c */ /* 0x000fe20003f04270 */
[----:B------:R-:W-:Y:S01]  /*1af0*/  UMOV UR51, 0x40000040 ;  /* 0x4000004000337882 */ /* 0x000fe20000000000 */
        /* <DEDUP_REMOVED lines=699> */
[----:B------:R-:W-:Y:S02]  /*46b0*/  ISETP.GT.AND P5, PT, R13, 0xa8, PT ;  /* 0x000000a80d00780c */ /* 0x000fe40003fa4270 */
[----:B------:R-:W-:Y:S01]  /*46c0*/  P2R R45, PR, RZ, 0x2 ;  /* 0x00000002ff2d7803 */ /* 0x000fe20000000000 */
        /* <DEDUP_REMOVED lines=12> */
[C---:B------:R-:W-:Y:S02]  /*4790*/  ISETP.GT.AND P3, PT, R13.reuse, 0xa0, PT ;  /* 0x000000a00d00780c */ /* 0x040fe40003f64270 */
[----:B------:R-:W-:Y:S02]  /*47a0*/  FMNMX.FTZ R11, R194, R11, !PT ;  /* 0x0000000bc20b7209 */ /* 0x000fe40007810000 */
[----:B------:R-:W-:Y:S02]  /*47b0*/  P2R R33, PR, RZ, 0x4 ;  /* 0x00000004ff217803 */ /* 0x000fe40000000000 */
[----:B------:R-:W-:-:S02]  /*47c0*/  ISETP.GT.AND P1, PT, R13, 0x90, PT ;  /* 0x000000900d00780c */ /* 0x000fc40003f24270 */
[----:B------:R-:W-:Y:S02]  /*47d0*/  P2R R43, PR, RZ, 0x1 ;  /* 0x00000001ff2b7803 */ /* 0x000fe40000000000 */
[----:B------:R-:W-:Y:S02]  /*47e0*/  FSEL R34, R34, -INF , P1 ;  /* 0xff80000022227808 */ /* 0x000fe40000800000 */
[----:B------:R-:W-:Y:S02]  /*47f0*/  ISETP.NE.AND P1, PT, R45, RZ, PT ;  /* 0x000000ff2d00720c */ /* 0x000fe40003f25270 */
[----:B------:R-:W-:Y:S01]  /*4800*/  ISETP.GT.AND P0, PT, R13, 0x89, PT ;  /* 0x000000890d00780c */ /* 0x000fe20003f04270 */
[----:B------:R-:W-:Y:S02]  /*4810*/  WARPGROUP.DEPBAR.LE gsb0, 0x0 ;  /* 0x00008000000079c5 */ /* 0x000fe40000010000 */
[----:B------:R-:W-:Y:S02]  /*4820*/  FSEL R196, R24, -INF , P3 ;  /* 0xff80000018c47808 */ /* 0x000fe40001800000 */
[----:B------:R-:W-:-:S02]  /*4830*/  FSEL R200, R25, -INF , P4 ;  /* 0xff80000019c87808 */ /* 0x000fc40002000000 */
[----:B------:R-:W-:Y:S02]  /*4840*/  FMNMX.FTZ R11, R196, R11, !PT ;  /* 0x0000000bc40b7209 */ /* 0x000fe40007810000 */
[----:B------:R-:W-:Y:S02]  /*4850*/  FSEL R198, R28, -INF , P5 ;  /* 0xff8000001cc67808 */ /* 0x000fe40002800000 */
[----:B------:R-:W-:Y:S02]  /*4860*/  FMNMX.FTZ R11, R200, R11, !PT ;  /* 0x0000000bc80b7209 */ /* 0x000fe40007810000 */
[----:B------:R-:W-:Y:S02]  /*4870*/  FSEL R202, R29, -INF , P6 ;  /* 0xff8000001dca7808 */ /* 0x000fe40003000000 */
[----:B------:R-:W-:Y:S02]  /*4880*/  FMNMX.FTZ R11, R198, R11, !PT ;  /* 0x0000000bc60b7209 */ /* 0x000fe40007810000 */
[----:B------:R-:W-:-:S02]  /*4890*/  FSEL R28, R35, -INF , P1 ;  /* 0xff800000231c7808 */ /* 0x000fc40000800000 */
[----:B------:R-:W-:Y:S01]  /*48a0*/  FMNMX.FTZ R25, R202, R11, !PT ;  /* 0x0000000bca197209 */ /* 0x000fe20007810000 */
[----:B------:R-:W-:Y:S01]  /*48b0*/  IMAD.U32 R11, RZ, RZ, UR6 ;  /* 0x00000006ff0b7e24 */ /* 0x000fe2000f8e00ff */
[----:B------:R-:W-:Y:S02]  /*48c0*/  FSEL R24, R47, -INF , P0 ;  /* 0xff8000002f187808 */ /* 0x000fe40000000000 */
[----:B------:R-:W-:Y:S01]  /*48d0*/  ISETP.NE.AND P0, PT, R43, RZ, PT ;  /* 0x000000ff2b00720c */ /* 0x000fe20003f05270 */
[----:B------:R-:W0:Y:S01]  /*48e0*/  SHFL.BFLY PT, R10, R25, 0x2, 0x1f ;  /* 0x0c401f00190a7f89 */ /* 0x000e2200000e0000 */
[----:B------:R-:W-:Y:S02]  /*48f0*/  FSEL R26, R26, -INF , P3 ;  /* 0xff8000001a1a7808 */ /* 0x000fe40001800000 */
[----:B------:R-:W-:Y:S02]  /*4900*/  FSEL R38, R38, -INF , P0 ;  /* 0xff80000026267808 */ /* 0x000fe40000000000 */
[----:B------:R-:W-:-:S02]  /*4910*/  FSEL R30, R30, -INF , P5 ;  /* 0xff8000001e1e7808 */ /* 0x000fc40002800000 */
[----:B------:R-:W-:Y:S02]  /*4920*/  ISETP.NE.AND P0, PT, R15, RZ, PT ;  /* 0x000000ff0f00720c */ /* 0x000fe40003f05270 */
[----:B------:R-:W-:-:S13]  /*4930*/  ISETP.NE.AND P1, PT, R21, RZ, PT ;  /* 0x000000ff1500720c */ /* 0x000fda0003f25270 */
[----:B------:R-:W-:Y:S01]  /*4940*/  @!P1 VIADD R12, R12, 0x34840 ;  /* 0x000348400c0c9836 */ /* 0x000fe20000000000 */
[----:B0-----:R-:W-:-:S05]  /*4950*/  FMNMX.FTZ R29, R25, R10, !PT ;  /* 0x0000000a191d7209 */ /* 0x001fca0007810000 */
[----:B------:R-:W0:Y:S02]  /*4960*/  SHFL.BFLY PT, R10, R29, 0x1, 0x1f ;  /* 0x0c201f001d0a7f89 */ /* 0x000e2400000e0000 */
        /* <DEDUP_REMOVED lines=28> */
[----:B------:R0:W-:Y:S01]  /*4b30*/  MUFU.EX2 R33, R100 ;  /* 0x0000006400217308 */ /* 0x0001e20000000800 */
        /* <DEDUP_REMOVED lines=9> */
[-CC-:B0-----:R-:W-:Y:S01]  /*4bd0*/  FFMA.FTZ R100, R92, R11.reuse, -R41.reuse ;  /* 0x0000000b5c647223 */ /* 0x181fe20000010829 */
        /* <DEDUP_REMOVED lines=15> */
[----:B-1----:R-:W-:Y:S01]  /*4cd0*/  FADD.FTZ R65, R176, R13 ;  /* 0x0000000db0417221 */ /* 0x002fe20000010000 */
        /* <DEDUP_REMOVED lines=11> */
[--C-:B------:R-:W-:Y:S01]  /*4d90*/  FFMA.FTZ R210, R170, R11, -R41.reuse ;  /* 0x0000000baad27223 */ /* 0x100fe20000010829 */
[----:B------:R-:W-:Y:S01]  /*4da0*/  F2FP.F16.F32.PACK_AB R176, R13, R176 ;  /* 0x000000b00db0723e */ /* 0x000fe200000000ff */
        /* <DEDUP_REMOVED lines=39> */
[----:B------:R-:W-:Y:S02]  /*5020*/  FMNMX.FTZ R55, R126, R55, !PT ;  /* 0x000000377e377209 */ /* 0x000fe40007810000 */
[----:B0-----:R-:W-:Y:S02]  /*5030*/  F2FP.F16.F32.PACK_AB R190, R100, R37 ;  /* 0x0000002564be723e */ /* 0x001fe400000000ff */
[----:B------:R-:W-:-:S03]  /*5040*/  FMNMX.FTZ R55, R26, R55, !PT ;  /* 0x000000371a377209 */ /* 0x000fc60007810000 */
[----:B------:R-:W-:Y:S01]  /*5050*/  MUFU.EX2 R45, R156 ;  /* 0x0000009c002d7308 */ /* 0x000fe20000000800 */
[----:B------:R-:W-:-:S04]  /*5060*/  FMNMX.FTZ R55, R60, R55, !PT ;  /* 0x000000373c377209 */ /* 0x000fc80007810000 */
[----:B------:R-:W-:-:S03]  /*5070*/  FMNMX.FTZ R55, R30, R55, !PT ;  /* 0x000000371e377209 */ /* 0x000fc60007810000 */
[----:B------:R-:W0:Y:S01]  /*5080*/  MUFU.EX2 R108, R108 ;  /* 0x0000006c006c7308 */ /* 0x000e220000000800 */
[----:B------:R-:W-:Y:S01]  /*5090*/  FMNMX.FTZ R57, R56, R55, !PT ;  /* 0x0000003738397209 */ /* 0x000fe20007810000 */
[----:B------:R-:W-:-:S04]  /*50a0*/  FFMA.FTZ R55, R174, R11, -R41 ;  /* 0x0000000bae377223 */ /* 0x000fc80000010829 */
[----:B------:R-:W1:Y:S02]  /*50b0*/  SHFL.BFLY PT, R92, R57, 0x2, 0x1f ;  /* 0x0c401f00395c7f89 */ /* 0x000e6400000e0000 */
[----:B------:R-:W-:Y:S08]  /*50c0*/  MUFU.EX2 R47, R172 ;  /* 0x000000ac002f7308 */ /* 0x000ff00000000800 */
[----:B------:R-:W2:Y:S01]  /*50d0*/  MUFU.EX2 R112, R112 ;  /* 0x0000007000707308 */ /* 0x000ea20000000800 */
[----:B0-----:R-:W-:-:S07]  /*50e0*/  F2FP.F16.F32.PACK_AB R194, R108, R45 ;  /* 0x0000002d6cc2723e */ /* 0x001fce00000000ff */
[----:B------:R-:W-:Y:S01]  /*50f0*/  MUFU.EX2 R49, R166 ;  /* 0x000000a600317308 */ /* 0x000fe20000000800 */
[----:B-1----:R-:W-:Y:S01]  /*5100*/  FMNMX.FTZ R61, R57, R92, !PT ;  /* 0x0000005c393d7209 */ /* 0x002fe20007810000 */
[----:B------:R-:W-:-:S06]  /*5110*/  FFMA.FTZ R57, R192, R11, -R41 ;  /* 0x0000000bc0397223 */ /* 0x000fcc0000010829 */
[----:B------:R-:W0:Y:S01]  /*5120*/  MUFU.EX2 R116, R116 ;  /* 0x0000007400747308 */ /* 0x000e220000000800 */
[----:B------:R-:W-:Y:S01]  /*5130*/  FFMA.FTZ R41, R202, R11, -R41 ;  /* 0x0000000bca297223 */ /* 0x000fe20000010829 */
[----:B------:R-:W-:Y:S01]  /*5140*/  F2FP.F16.F32.PACK_AB R192, R104, R43 ;  /* 0x0000002b68c0723e */ /* 0x000fe200000000ff */
[----:B------:R-:W1:Y:S01]  /*5150*/  SHFL.BFLY PT, R92, R61, 0x1, 0x1f ;  /* 0x0c201f003d5c7f89 */ /* 0x000e6200000e0000 */
[----:B--2---:R-:W-:-:S04]  /*5160*/  F2FP.F16.F32.PACK_AB R196, R112, R47 ;  /* 0x0000002f70c4723e */ /* 0x004fc800000000ff */
[----:B------:R-:W-:Y:S08]  /*5170*/  MUFU.EX2 R51, R164 ;  /* 0x000000a400337308 */ /* 0x000ff00000000800 */
[----:B------:R-:W-:Y:S01]  /*5180*/  MUFU.EX2 R122, R122 ;  /* 0x0000007a007a7308 */ /* 0x000fe20000000800 */
[----:B0-----:R-:W-:-:S07]  /*5190*/  F2FP.F16.F32.PACK_AB R198, R116, R49 ;  /* 0x0000003174c6723e */ /* 0x001fce00000000ff */
[----:B------:R-:W-:Y:S01]  /*51a0*/  MUFU.EX2 R53, R148 ;  /* 0x0000009400357308 */ /* 0x000fe20000000800 */
[----:B-1----:R-:W-:-:S04]  /*51b0*/  FMNMX.FTZ R92, R61, R92, !PT ;  /* 0x0000005c3d5c7209 */ /* 0x002fc80007810000 */
[C---:B------:R-:W-:Y:S01]  /*51c0*/  FSETP.NEU.FTZ.AND P2, PT, R92.reuse, -INF , PT ;  /* 0xff8000005c00780b */ /* 0x040fe20003f5d000 */
[-C--:B------:R-:W-:Y:S02]  /*51d0*/  FMUL.FTZ R63, R92, R11.reuse ;  /* 0x0000000b5c3f7220 */ /* 0x080fe40000410000 */
[----:B------:R-:W-:Y:S03]  /*51e0*/  MUFU.EX2 R124, R124 ;  /* 0x0000007c007c7308 */ /* 0x000fe60000000800 */
[----:B------:R-:W-:Y:S02]  /*51f0*/  FSEL R63, R63, RZ, P2 ;  /* 0x000000ff3f3f7208 */ /* 0x000fe40001000000 */
[----:B------:R-:W-:Y:S01]  /*5200*/  ISETP.GE.AND P2, PT, R80, 0xb1, PT ;  /* 0x000000b15000780c */ /* 0x000fe20003f46270 */
[----:B------:R-:W-:Y:S02]  /*5210*/  IMAD.MOV.U32 R80, RZ, RZ, R87 ;  /* 0x000000ffff507224 */ /* 0x000fe400078e0057 */
        /* <DEDUP_REMOVED lines=8> */
[-C--:B------:R-:W-:Y:S01]  /*52a0*/  FFMA.FTZ R181, R106, R11.reuse, -R63 ;  /* 0x0000000b6ab57223 */ /* 0x080fe2000001083f */
        /* <DEDUP_REMOVED lines=19> */
[-CC-:B------:R-:W-:Y:S01]  /*53e0*/  FFMA.FTZ R88, R88, R11.reuse, -R63.reuse ;  /* 0x0000000b58587223 */ /* 0x180fe2000001083f */
[-CC-:B------:R-:W-:Y:S01]  /*53f0*/  FFMA.FTZ R191, R94, R11.reuse, -R63.reuse ;  /* 0x0000000b5ebf7223 */ /* 0x180fe2000001083f */
[----:B------:R-:W-:Y:S01]  /*5400*/  FADD.FTZ R67, R29, R68 ;  /* 0x000000441d437221 */ /* 0x000fe20000010000 */
        /* <DEDUP_REMOVED lines=9> */
[----:B------:R-:W-:Y:S01]  /*54a0*/  @!P1 PRMT R40, RZ, 0x654, R12 ;  /* 0x00000654ff289816 */ /* 0x000fe2000000000c */
[----:B------:R-:W0:Y:S01]  /*54b0*/  MUFU.EX2 R181, R181 ;  /* 0x000000b500b57308 */ /* 0x000e220000000800 */
[----:B-1----:R-:W-:Y:S01]  /*54c0*/  FADD.FTZ R65, R179, R58 ;  /* 0x0000003ab3417221 */ /* 0x002fe20000010000 */
[----:B------:R-:W-:Y:S01]  /*54d0*/  FADD.FTZ R62, R188, R67 ;  /* 0x00000043bc3e7221 */ /* 0x000fe20000010000 */
[-CC-:B------:R-:W-:Y:S01]  /*54e0*/  FFMA.FTZ R195, R78, R11.reuse, -R63.reuse ;  /* 0x0000000b4ec37223 */ /* 0x180fe2000001083f */
[----:B------:R1:W-:Y:S01]  /*54f0*/  @!P1 SYNCS.ARRIVE.TRANS64.RED.A1T0 RZ, [R40+URZ], RZ ;  /* 0x000000ff28ff99a7 */ /* 0x0003e2000810043f */
[-CC-:B------:R-:W-:Y:S01]  /*5500*/  FFMA.FTZ R74, R76, R11.reuse, -R63.reuse ;  /* 0x0000000b4c4a7223 */ /* 0x180fe2000001083f */
[----:B------:R-:W-:Y:S01]  /*5510*/  FADD.FTZ R62, R35, R62 ;  /* 0x0000003e233e7221 */ /* 0x000fe20000010000 */
[-C--:B------:R-:W-:Y:S01]  /*5520*/  FFMA.FTZ R207, R54, R11.reuse, -R63 ;  /* 0x0000000b36cf7223 */ /* 0x080fe2000001083f */
[----:B------:R-:W3:Y:S01]  /*5530*/  MUFU.EX2 R20, R20 ;  /* 0x0000001400147308 */ /* 0x000ee20000000800 */
[----:B--2---:R-:W-:Y:S01]  /*5540*/  FADD.FTZ R58, R14, R65 ;  /* 0x000000410e3a7221 */ /* 0x004fe20000010000 */
[----:B------:R-:W-:Y:S01]  /*5550*/  FADD.FTZ R67, R37, R62 ;  /* 0x0000003e25437221 */ /* 0x000fe20000010000 */
[-CC-:B------:R-:W-:Y:S01]  /*5560*/  FFMA.FTZ R64, R64, R11.reuse, -R63.reuse ;  /* 0x0000000b40407223 */ /* 0x180fe2000001083f */
[-CC-:B------:R-:W-:Y:S01]  /*5570*/  FFMA.FTZ R199, R70, R11.reuse, -R63.reuse ;  /* 0x0000000b46c77223 */ /* 0x180fe2000001083f */
[-C--:B------:R-:W-:Y:S01]  /*5580*/  FFMA.FTZ R48, R48, R11.reuse, -R63 ;  /* 0x0000000b30307223 */ /* 0x080fe2000001083f */
[----:B------:R-:W-:Y:S01]  /*5590*/  FADD.FTZ R62, R100, R67 ;  /* 0x00000043643e7221 */ /* 0x000fe20000010000 */
[-CC-:B------:R-:W-:Y:S01]  /*55a0*/  FFMA.FTZ R52, R52, R11.reuse, -R63.reuse ;  /* 0x0000000b34347223 */ /* 0x180fe2000001083f */
[----:B------:R-:W2:Y:S01]  /*55b0*/  MUFU.EX2 R183, R183 ;  /* 0x000000b700b77308 */ /* 0x000ea20000000800 */
[----:B0-----:R-:W-:Y:S01]  /*55c0*/  FADD.FTZ R65, R181, R58 ;  /* 0x0000003ab5417221 */ /* 0x001fe20000010000 */
[----:B------:R-:W-:Y:S01]  /*55d0*/  FADD.FTZ R67, R43, R62 ;  /* 0x0000003e2b437221 */ /* 0x000fe20000010000 */
[-CC-:B------:R-:W-:Y:S01]  /*55e0*/  FFMA.FTZ R44, R44, R11.reuse, -R63.reuse ;  /* 0x0000000b2c2c7223 */ /* 0x180fe2000001083f */
[-CC-:B------:R-:W-:Y:S01]  /*55f0*/  FFMA.FTZ R42, R42, R11.reuse, -R63.reuse ;  /* 0x0000000b2a2a7223 */ /* 0x180fe2000001083f */
[-C--:B------:R-:W-:Y:S01]  /*5600*/  FFMA.FTZ R32, R32, R11.reuse, -R63 ;  /* 0x0000000b20207223 */ /* 0x080fe2000001083f */
[----:B------:R-:W-:Y:S01]  /*5610*/  FADD.FTZ R62, R104, R67 ;  /* 0x00000043683e7221 */ /* 0x000fe20000010000 */
[-C--:B------:R-:W-:Y:S01]  /*5620*/  FFMA.FTZ R46, R46, R11.reuse, -R63 ;  /* 0x0000000b2e2e7223 */ /* 0x080fe2000001083f */
[----:B------:R-:W0:Y:S01]  /*5630*/  MUFU.EX2 R82, R82 ;  /* 0x0000005200527308 */ /* 0x000e220000000800 */
[----:B---3--:R-:W-:Y:S01]  /*5640*/  FADD.FTZ R58, R20, R65 ;  /* 0x00000041143a7221 */ /* 0x008fe20000010000 */
[----:B------:R-:W-:Y:S01]  /*5650*/  FADD.FTZ R67, R45, R62 ;  /* 0x0000003e2d437221 */ /* 0x000fe20000010000 */
[-CC-:B------:R-:W-:Y:S01]  /*5660*/  FFMA.FTZ R24, R24, R11.reuse, -R63.reuse ;  /* 0x0000000b18187223 */ /* 0x180fe2000001083f */
[-CC-:B------:R-:W-:Y:S01]  /*5670*/  FFMA.FTZ R34, R34, R11.reuse, -R63.reuse ;  /* 0x0000000b22227223 */ /* 0x180fe2000001083f */
[-C--:B------:R-:W-:Y:S01]  /*5680*/  FFMA.FTZ R28, R28, R11.reuse, -R63 ;  /* 0x0000000b1c1c7223 */ /* 0x080fe2000001083f */
[----:B------:R-:W-:Y:S01]  /*5690*/  FADD.FTZ R62, R108, R67 ;  /* 0x000000436c3e7221 */ /* 0x000fe20000010000 */
[-CC-:B------:R-:W-:Y:S01]  /*56a0*/  FFMA.FTZ R38, R38, R11.reuse, -R63.reuse ;  /* 0x0000000b26267223 */ /* 0x180fe2000001083f */
[----:B------:R-:W3:Y:S01]  /*56b0*/  MUFU.EX2 R185, R185 ;  /* 0x000000b900b97308 */ /* 0x000ee20000000800 */
[----:B--2---:R-:W-:Y:S01]  /*56c0*/  FADD.FTZ R65, R183, R58 ;  /* 0x0000003ab7417221 */ /* 0x004fe20000010000 */
[----:B------:R-:W-:Y:S01]  /*56d0*/  FADD.FTZ R67, R47, R62 ;  /* 0x0000003e2f437221 */ /* 0x000fe20000010000 */
[-CC-:B------:R-:W-:Y:S01]  /*56e0*/  FFMA.FTZ R126, R126, R11.reuse, -R63.reuse ;  /* 0x0000000b7e7e7223 */ /* 0x180fe2000001083f */
[-CC-:B------:R-:W-:Y:S01]  /*56f0*/  FFMA.FTZ R26, R26, R11.reuse, -R63.reuse ;  /* 0x0000000b1a1a7223 */ /* 0x180fe2000001083f */
[-C--:B------:R-:W-:Y:S01]  /*5700*/  FFMA.FTZ R60, R60, R11.reuse, -R63 ;  /* 0x0000000b3c3c7223 */ /* 0x080fe2000001083f */
[----:B------:R-:W-:Y:S01]  /*5710*/  FADD.FTZ R54, R112, R67 ;  /* 0x0000004370367221 */ /* 0x000fe20000010000 */
[-C--:B------:R-:W-:Y:S01]  /*5720*/  FFMA.FTZ R30, R30, R11.reuse, -R63 ;  /* 0x0000000b1e1e7223 */ /* 0x080fe2000001083f */
[----:B------:R-:W2:Y:S01]  /*5730*/  MUFU.EX2 R84, R84 ;  /* 0x0000005400547308 */ /* 0x000ea20000000800 */
[----:B0-----:R-:W-:Y:S01]  /*5740*/  FADD.FTZ R58, R82, R65 ;  /* 0x00000041523a7221 */ /* 0x001fe20000010000 */
[----:B------:R-:W-:Y:S01]  /*5750*/  FADD.FTZ R67, R49, R54 ;  /* 0x0000003631437221 */ /* 0x000fe20000010000 */
[----:B------:R-:W-:Y:S01]  /*5760*/  FFMA.FTZ R56, R56, R11, -R63 ;  /* 0x0000000b38387223 */ /* 0x000fe2000001083f */
[----:B------:R-:W-:Y:S01]  /*5770*/  F2FP.F16.F32.PACK_AB R178, R15, R178 ;  /* 0x000000b20fb2723e */ /* 0x000fe200000000ff */
[--C-:B------:R-:W-:Y:S01]  /*5780*/  IMAD.MOV.U32 R78, RZ, RZ, R87.reuse ;  /* 0x000000ffff4e7224 */ /* 0x100fe200078e0057 */
[----:B------:R-:W-:Y:S01]  /*5790*/  F2FP.F16.F32.PACK_AB R179, R14, R179 ;  /* 0x000000b30eb3723e */ /* 0x000fe200000000ff */
[--C-:B------:R-:W-:Y:S01]  /*57a0*/  IMAD.MOV.U32 R76, RZ, RZ, R87.reuse ;  /* 0x000000ffff4c7224 */ /* 0x100fe200078e0057 */
[----:B------:R-:W0:Y:S01]  /*57b0*/  MUFU.EX2 R187, R187 ;  /* 0x000000bb00bb7308 */ /* 0x000e220000000800 */
[----:B---3--:R-:W-:Y:S01]  /*57c0*/  FADD.FTZ R65, R185, R58 ;  /* 0x0000003ab9417221 */ /* 0x008fe20000010000 */
[----:B------:R-:W-:Y:S01]  /*57d0*/  F2FP.F16.F32.PACK_AB R182, R25, R182 ;  /* 0x000000b619b6723e */ /* 0x000fe200000000ff */
[--C-:B------:R-:W-:Y:S01]  /*57e0*/  IMAD.MOV.U32 R70, RZ, RZ, R87.reuse ;  /* 0x000000ffff467224 */ /* 0x100fe200078e0057 */
[----:B------:R-:W-:Y:S01]  /*57f0*/  F2FP.F16.F32.PACK_AB R184, R29, R184 ;  /* 0x000000b81db8723e */ /* 0x000fe200000000ff */
[--C-:B------:R-:W-:Y:S01]  /*5800*/  IMAD.MOV.U32 R68, RZ, RZ, R87.reuse ;  /* 0x000000ffff447224 */ /* 0x100fe200078e0057 */
[----:B------:R-:W-:Y:S01]  /*5810*/  F2FP.F16.F32.PACK_AB R186, R33, R186 ;  /* 0x000000ba21ba723e */ /* 0x000fe200000000ff */
[----:B------:R-:W-:Y:S01]  /*5820*/  IMAD.MOV.U32 R62, RZ, RZ, R87 ;  /* 0x000000ffff3e7224 */ /* 0x000fe200078e0057 */
[----:B------:R-:W3:Y:S01]  /*5830*/  MUFU.EX2 R86, R86 ;  /* 0x0000005600567308 */ /* 0x000ee20000000800 */
[----:B--2---:R-:W-:Y:S01]  /*5840*/  FADD.FTZ R58, R84, R65 ;  /* 0x00000041543a7221 */ /* 0x004fe20000010000 */
[----:B------:R-:W-:Y:S01]  /*5850*/  F2FP.F16.F32.PACK_AB R188, R35, R188 ;  /* 0x000000bc23bc723e */ /* 0x000fe200000000ff */
[--C-:B------:R-:W-:Y:S01]  /*5860*/  IMAD.MOV.U32 R54, RZ, RZ, R87.reuse ;  /* 0x000000ffff367224 */ /* 0x100fe200078e0057 */
[----:B------:R-:W-:Y:S01]  /*5870*/  F2FP.F16.F32.PACK_AB R202, R124, R53 ;  /* 0x000000357cca723e */ /* 0x000fe200000000ff */
[--C-:B------:R-:W-:Y:S01]  /*5880*/  IMAD.MOV.U32 R49, RZ, RZ, R87.reuse ;  /* 0x000000ffff317224 */ /* 0x100fe200078e0057 */
[----:B------:R-:W-:Y:S01]  /*5890*/  F2FP.F16.F32.PACK_AB R177, R36, R177 ;  /* 0x000000b124b1723e */ /* 0x000fe200000000ff */
[--C-:B------:R-:W-:Y:S01]  /*58a0*/  IMAD.MOV.U32 R47, RZ, RZ, R87.reuse ;  /* 0x000000ffff2f7224 */ /* 0x100fe200078e0057 */
[----:B------:R-:W2:Y:S01]  /*58b0*/  MUFU.EX2 R189, R189 ;  /* 0x000000bd00bd7308 */ /* 0x000ea20000000800 */
[----:B0-----:R-:W-:Y:S01]  /*58c0*/  FADD.FTZ R65, R187, R58 ;  /* 0x0000003abb417221 */ /* 0x001fe20000010000 */
[----:B------:R-:W-:Y:S01]  /*58d0*/  F2FP.F16.F32.PACK_AB R183, R82, R183 ;  /* 0x000000b752b7723e */ /* 0x000fe200000000ff */
[--C-:B------:R-:W-:Y:S01]  /*58e0*/  IMAD.MOV.U32 R82, RZ, RZ, R87.reuse ;  /* 0x000000ffff527224 */ /* 0x100fe200078e0057 */
[----:B------:R-:W-:Y:S01]  /*58f0*/  F2FP.F16.F32.PACK_AB R185, R84, R185 ;  /* 0x000000b954b9723e */ /* 0x000fe200000000ff */
[--C-:B------:R-:W-:Y:S01]  /*5900*/  IMAD.MOV.U32 R84, RZ, RZ, R87.reuse ;  /* 0x000000ffff547224 */ /* 0x100fe200078e0057 */
[----:B------:R-:W-:Y:S01]  /*5910*/  F2FP.F16.F32.PACK_AB R180, R21, R180 ;  /* 0x000000b415b4723e */ /* 0x000fe200000000ff */
[----:B------:R-:W-:Y:S01]  /*5920*/  IMAD.MOV.U32 R45, RZ, RZ, R87 ;  /* 0x000000ffff2d7224 */ /* 0x000fe200078e0057 */
[----:B------:R-:W1:Y:S01]  /*5930*/  MUFU.EX2 R88, R88 ;  /* 0x0000005800587308 */ /* 0x000e620000000800 */
[C---:B---3--:R-:W-:Y:S01]  /*5940*/  FADD.FTZ R58, R86.reuse, R65 ;  /* 0x00000041563a7221 */ /* 0x048fe20000010000 */
[----:B------:R-:W-:Y:S01]  /*5950*/  F2FP.F16.F32.PACK_AB R187, R86, R187 ;  /* 0x000000bb56bb723e */ /* 0x000fe200000000ff */
[--C-:B------:R-:W-:Y:S01]  /*5960*/  IMAD.MOV.U32 R86, RZ, RZ, R87.reuse ;  /* 0x000000ffff567224 */ /* 0x100fe200078e0057 */
[----:B------:R-:W-:Y:S01]  /*5970*/  F2FP.F16.F32.PACK_AB R181, R20, R181 ;  /* 0x000000b514b5723e */ /* 0x000fe200000000ff */
[----:B------:R-:W-:-:S02]  /*5980*/  IMAD.MOV.U32 R43, RZ, RZ, R87 ;  /* 0x000000ffff2b7224 */ /* 0x000fc400078e0057 */
[--C-:B------:R-:W-:Y:S01]  /*5990*/  IMAD.MOV.U32 R37, RZ, RZ, R87.reuse ;  /* 0x000000ffff257224 */ /* 0x100fe200078e0057 */
[----:B------:R-:W0:Y:S01]  /*59a0*/  MUFU.EX2 R191, R191 ;  /* 0x000000bf00bf7308 */ /* 0x000e220000000800 */
[----:B--2---:R-:W-:Y:S01]  /*59b0*/  FADD.FTZ R65, R189, R58 ;  /* 0x0000003abd417221 */ /* 0x004fe20000010000 */
[--C-:B------:R-:W-:Y:S02]  /*59c0*/  IMAD.MOV.U32 R58, RZ, RZ, R87.reuse ;  /* 0x000000ffff3a7224 */ /* 0x100fe400078e0057 */
[--C-:B------:R-:W-:Y:S02]  /*59d0*/  IMAD.MOV.U32 R36, RZ, RZ, R87.reuse ;  /* 0x000000ffff247224 */ /* 0x100fe400078e0057 */
[----:B------:R-:W-:Y:S02]  /*59e0*/  IMAD.MOV.U32 R35, RZ, RZ, R87 ;  /* 0x000000ffff237224 */ /* 0x000fe400078e0057 */
[----:B------:R-:W2:Y:S01]  /*59f0*/  MUFU.EX2 R90, R90 ;  /* 0x0000005a005a7308 */ /* 0x000ea20000000800 */
[C---:B-1----:R-:W-:Y:S01]  /*5a00*/  FADD.FTZ R40, R88.reuse, R65 ;  /* 0x0000004158287221 */ /* 0x042fe20000010000 */
[----:B------:R-:W-:Y:S01]  /*5a10*/  F2FP.F16.F32.PACK_AB R189, R88, R189 ;  /* 0x000000bd58bd723e */ /* 0x000fe200000000ff */
[----:B------:R-:W-:-:S02]  /*5a20*/  IMAD.MOV.U32 R33, RZ, RZ, R87 ;  /* 0x000000ffff217224 */ /* 0x000fc400078e0057 */
[--C-:B------:R-:W-:Y:S02]  /*5a30*/  IMAD.MOV.U32 R29, RZ, RZ, R87.reuse ;  /* 0x000000ffff1d7224 */ /* 0x100fe400078e0057 */
[----:B------:R-:W-:Y:S01]  /*5a40*/  IMAD.MOV.U32 R25, RZ, RZ, R87 ;  /* 0x000000ffff197224 */ /* 0x000fe200078e0057 */
        /* <DEDUP_REMOVED lines=9> */
[----:B------:R-:W-:Y:S01]  /*5ae0*/  F2FP.F16.F32.PACK_AB R193, R72, R193 ;  /* 0x000000c148c1723e */ /* 0x000fe200000000ff */
[----:B------:R-:W-:-:S05]  /*5af0*/  IMAD.MOV.U32 R72, RZ, RZ, R87 ;  /* 0x000000ffff487224 */ /* 0x000fca00078e0057 */
[----:B------:R0:W-:Y:S01]  /*5b00*/  MUFU.EX2 R12, R50 ;  /* 0x00000032000c7308 */ /* 0x0001e20000000800 */
[----:B--2---:R-:W-:-:S07]  /*5b10*/  FADD.FTZ R65, R195, R40 ;  /* 0x00000028c3417221 */ /* 0x004fce0000010000 */
[----:B------:R-:W2:Y:S01]  /*5b20*/  MUFU.EX2 R197, R197 ;  /* 0x000000c500c57308 */ /* 0x000ea20000000800 */
[----:B0-----:R-:W-:Y:S01]  /*5b30*/  FADD.FTZ R50, R116, R67 ;  /* 0x0000004374327221 */ /* 0x001fe20000010000 */
[C---:B-1----:R-:W-:Y:S01]  /*5b40*/  FADD.FTZ R40, R74.reuse, R65 ;  /* 0x000000414a287221 */ /* 0x042fe20000010000 */
[----:B------:R-:W-:Y:S01]  /*5b50*/  F2FP.F16.F32.PACK_AB R195, R74, R195 ;  /* 0x000000c34ac3723e */ /* 0x000fe200000000ff */
[----:B------:R-:W-:Y:S02]  /*5b60*/  IMAD.MOV.U32 R74, RZ, RZ, R87 ;  /* 0x000000ffff4a7224 */ /* 0x000fe400078e0057 */
[----:B------:R-:W-:Y:S02]  /*5b70*/  FADD.FTZ R67, R51, R50 ;  /* 0x0000003233437221 */ /* 0x000fe40000010000 */
[----:B------:R-:W0:Y:S02]  /*5b80*/  MUFU.EX2 R64, R64 ;  /* 0x0000004000407308 */ /* 0x000e240000000800 */
[----:B------:R-:W-:-:S04]  /*5b90*/  FADD.FTZ R50, R122, R67 ;  /* 0x000000437a327221 */ /* 0x000fc80000010000 */
[----:B------:R-:W-:Y:S01]  /*5ba0*/  FADD.FTZ R67, R53, R50 ;  /* 0x0000003235437221 */ /* 0x000fe20000010000 */
[----:B------:R-:W-:Y:S01]  /*5bb0*/  IMAD.MOV.U32 R53, RZ, RZ, R87 ;  /* 0x000000ffff357224 */ /* 0x000fe200078e0057 */
[----:B------:R-:W1:Y:S02]  /*5bc0*/  MUFU.EX2 R27, R27 ;  /* 0x0000001b001b7308 */ /* 0x000e640000000800 */
[----:B------:R-:W-:Y:S01]  /*5bd0*/  FADD.FTZ R67, R124, R67 ;  /* 0x000000437c437221 */ /* 0x000fe20000010000 */
[----:B--2---:R-:W-:-:S03]  /*5be0*/  FADD.FTZ R65, R197, R40 ;  /* 0x00000028c5417221 */ /* 0x004fc60000010000 */
[----:B------:R-:W-:Y:S01]  /*5bf0*/  FADD.FTZ R50, R204, R67 ;  /* 0x00000043cc327221 */ /* 0x000fe20000010000 */
[----:B------:R-:W-:Y:S01]  /*5c00*/  IMAD.MOV.U32 R67, RZ, RZ, R87 ;  /* 0x000000ffff437224 */ /* 0x000fe200078e0057 */
        /* <DEDUP_REMOVED lines=14> */
[----:B------:R-:W-:-:S06]  /*5cf0*/  IMAD.MOV.U32 R63, RZ, RZ, R87 ;  /* 0x000000ffff3f7224 */ /* 0x000fcc00078e0057 */
[----:B------:R-:W-:Y:S01]  /*5d00*/  MUFU.EX2 R201, R201 ;  /* 0x000000c900c97308 */ /* 0x000fe20000000800 */
[----:B-1----:R-:W-:-:S07]  /*5d10*/  F2FP.F16.F32.PACK_AB R199, R66, R199 ;  /* 0x000000c742c7723e */ /* 0x002fce00000000ff */
[----:B------:R-:W0:Y:S01]  /*5d20*/  MUFU.EX2 R208, R208 ;  /* 0x000000d000d07308 */ /* 0x000e220000000800 */
[C---:B--2---:R-:W-:Y:S01]  /*5d30*/  FADD.FTZ R15, R31.reuse, R40 ;  /* 0x000000281f0f7221 */ /* 0x044fe20000010000 */
[----:B------:R-:W-:Y:S01]  /*5d40*/  F2FP.F16.F32.PACK_AB R206, R31, R206 ;  /* 0x000000ce1fce723e */ /* 0x000fe200000000ff */
[----:B------:R-:W-:-:S05]  /*5d50*/  IMAD.MOV.U32 R31, RZ, RZ, R87 ;  /* 0x000000ffff1f7224 */ /* 0x000fca00078e0057 */
[----:B------:R-:W-:Y:S08]  /*5d60*/  MUFU.EX2 R48, R48 ;  /* 0x0000003000307308 */ /* 0x000ff00000000800 */
[----:B------:R-:W1:Y:S01]  /*5d70*/  MUFU.EX2 R39, R39 ;  /* 0x0000002700277308 */ /* 0x000e620000000800 */
[----:B0-----:R-:W-:-:S07]  /*5d80*/  FADD.FTZ R40, R208, R15 ;  /* 0x0000000fd0287221 */ /* 0x001fce0000010000 */
[----:B------:R-:W0:Y:S08]  /*5d90*/  MUFU.EX2 R203, R203 ;  /* 0x000000cb00cb7308 */ /* 0x000e300000000800 */
[----:B------:R-:W2:Y:S01]  /*5da0*/  MUFU.EX2 R210, R210 ;  /* 0x000000d200d27308 */ /* 0x000ea20000000800 */
[C---:B-1----:R-:W-:Y:S01]  /*5db0*/  FADD.FTZ R15, R39.reuse, R40 ;  /* 0x00000028270f7221 */ /* 0x042fe20000010000 */
[----:B------:R-:W-:Y:S01]  /*5dc0*/  F2FP.F16.F32.PACK_AB R208, R39, R208 ;  /* 0x000000d027d0723e */ /* 0x000fe200000000ff */
[----:B------:R-:W-:-:S02]  /*5dd0*/  IMAD.MOV.U32 R40, RZ, RZ, R87 ;  /* 0x000000ffff287224 */ /* 0x000fc400078e0057 */
[----:B------:R-:W-:-:S03]  /*5de0*/  IMAD.MOV.U32 R39, RZ, RZ, R87 ;  /* 0x000000ffff277224 */ /* 0x000fc600078e0057 */
[----:B------:R-:W1:Y:S08]  /*5df0*/  MUFU.EX2 R52, R52 ;  /* 0x0000003400347308 */ /* 0x000e700000000800 */
[----:B------:R3:W-:Y:S08]  /*5e00*/  MUFU.EX2 R209, R32 ;  /* 0x0000002000d17308 */ /* 0x0007f00000000800 */
[----:B------:R-:W4:Y:S01]  /*5e10*/  MUFU.EX2 R55, R55 ;  /* 0x0000003700377308 */ /* 0x000f220000000800 */
[----:B---3--:R-:W-:Y:S01]  /*5e20*/  FADD.FTZ R32, R66, R13 ;  /* 0x0000000d42207221 */ /* 0x008fe20000010000 */
[----:B------:R-:W-:-:S03]  /*5e30*/  IMAD.MOV.U32 R66, RZ, RZ, R87 ;  /* 0x000000ffff427224 */ /* 0x000fc600078e0057 */
[----:B------:R-:W-:Y:S01]  /*5e40*/  FADD.FTZ R13, R201, R32 ;  /* 0x00000020c90d7221 */ /* 0x000fe20000010000 */
[C---:B------:R-:W-:Y:S02]  /*5e50*/  F2FP.F16.F32.PACK_AB R201, R48.reuse, R201 ;  /* 0x000000c930c9723e */ /* 0x040fe400000000ff */
[----:B------:R-:W-:Y:S01]  /*5e60*/  MUFU.EX2 R205, R205 ;  /* 0x000000cd00cd7308 */ /* 0x000fe20000000800 */
[----:B------:R-:W-:Y:S01]  /*5e70*/  FADD.FTZ R32, R48, R13 ;  /* 0x0000000d30207221 */ /* 0x000fe20000010000 */
[----:B------:R-:W-:-:S03]  /*5e80*/  IMAD.MOV.U32 R48, RZ, RZ, R87 ;  /* 0x000000ffff307224 */ /* 0x000fc600078e0057 */
[----:B0-----:R-:W-:Y:S01]  /*5e90*/  FADD.FTZ R13, R203, R32 ;  /* 0x00000020cb0d7221 */ /* 0x001fe20000010000 */
[----:B--2---:R-:W-:Y:S01]  /*5ea0*/  FADD.FTZ R32, R210, R15 ;  /* 0x0000000fd2207221 */ /* 0x004fe20000010000 */
[----:B-1----:R-:W-:Y:S01]  /*5eb0*/  F2FP.F16.F32.PACK_AB R203, R52, R203 ;  /* 0x000000cb34cb723e */ /* 0x002fe200000000ff */
[----:B------:R-:W0:Y:S01]  /*5ec0*/  MUFU.EX2 R212, R212 ;  /* 0x000000d400d47308 */ /* 0x000e220000000800 */
[C---:B----4-:R-:W-:Y:S01]  /*5ed0*/  F2FP.F16.F32.PACK_AB R210, R55.reuse, R210 ;  /* 0x000000d237d2723e */ /* 0x050fe200000000ff */
[----:B------:R-:W-:Y:S01]  /*5ee0*/  FADD.FTZ R15, R55, R32 ;  /* 0x00000020370f7221 */ /* 0x000fe20000010000 */
[----:B------:R-:W-:-:S05]  /*5ef0*/  IMAD.MOV.U32 R55, RZ, RZ, R87 ;  /* 0x000000ffff377224 */ /* 0x000fca00078e0057 */
[----:B------:R-:W1:Y:S08]  /*5f00*/  MUFU.EX2 R57, R57 ;  /* 0x0000003900397308 */ /* 0x000e700000000800 */
[----:B------:R-:W2:Y:S01]  /*5f10*/  MUFU.EX2 R207, R207 ;  /* 0x000000cf00cf7308 */ /* 0x000ea20000000800 */
[----:B0-----:R-:W-:-:S07]  /*5f20*/  FADD.FTZ R32, R212, R15 ;  /* 0x0000000fd4207221 */ /* 0x001fce0000010000 */
[----:B------:R-:W0:Y:S01]  /*5f30*/  MUFU.EX2 R214, R214 ;  /* 0x000000d600d67308 */ /* 0x000e220000000800 */
[C---:B-1----:R-:W-:Y:S01]  /*5f40*/  FADD.FTZ R15, R57.reuse, R32 ;  /* 0x00000020390f7221 */ /* 0x042fe20000010000 */
[----:B------:R-:W-:Y:S01]  /*5f50*/  F2FP.F16.F32.PACK_AB R212, R57, R212 ;  /* 0x000000d439d4723e */ /* 0x000fe200000000ff */
[--C-:B------:R-:W-:Y:S02]  /*5f60*/  IMAD.MOV.U32 R57, RZ, RZ, R87.reuse ;  /* 0x000000ffff397224 */ /* 0x100fe400078e0057 */
        /* <DEDUP_REMOVED lines=8> */
[----:B------:R-:W3:Y:S01]  /*5ff0*/  MUFU.EX2 R42, R42 ;  /* 0x0000002a002a7308 */ /* 0x000ee20000000800 */
[----:B------:R-:W-:-:S04]  /*6000*/  FADD.FTZ R24, R12, R13 ;  /* 0x0000000d0c187221 */ /* 0x000fc80000010000 */
[----:B--2---:R-:W-:Y:S01]  /*6010*/  FADD.FTZ R13, R207, R24 ;  /* 0x00000018cf0d7221 */ /* 0x004fe20000010000 */
[----:B0-----:R-:W-:Y:S01]  /*6020*/  FADD.FTZ R24, R214, R15 ;  /* 0x0000000fd6187221 */ /* 0x001fe20000010000 */
[C---:B-1----:R-:W-:Y:S01]  /*6030*/  F2FP.F16.F32.PACK_AB R207, R44.reuse, R207 ;  /* 0x000000cf2ccf723e */ /* 0x042fe200000000ff */
[----:B------:R-:W-:Y:S01]  /*6040*/  MUFU.EX2 R216, R216 ;  /* 0x000000d800d87308 */ /* 0x000fe20000000800 */
[----:B------:R-:W-:Y:S01]  /*6050*/  FADD.FTZ R13, R44, R13 ;  /* 0x0000000d2c0d7221 */ /* 0x000fe20000010000 */
[C---:B----4-:R-:W-:Y:S01]  /*6060*/  FADD.FTZ R15, R59.reuse, R24 ;  /* 0x000000183b0f7221 */ /* 0x050fe20000010000 */
[----:B------:R-:W-:Y:S01]  /*6070*/  F2FP.F16.F32.PACK_AB R214, R59, R214 ;  /* 0x000000d63bd6723e */ /* 0x000fe200000000ff */
[--C-:B------:R-:W-:Y:S02]  /*6080*/  IMAD.MOV.U32 R59, RZ, RZ, R87.reuse ;  /* 0x000000ffff3b7224 */ /* 0x100fe400078e0057 */
[----:B------:R-:W-:Y:S02]  /*6090*/  IMAD.MOV.U32 R44, RZ, RZ, R87 ;  /* 0x000000ffff2c7224 */ /* 0x000fe400078e0057 */
[----:B------:R0:W-:Y:S01]  /*60a0*/  MUFU.EX2 R61, R200 ;  /* 0x000000c8003d7308 */ /* 0x0001e20000000800 */
[----:B---3--:R-:W-:-:S04]  /*60b0*/  FADD.FTZ R24, R42, R13 ;  /* 0x0000000d2a187221 */ /* 0x008fc80000010000 */
[C---:B------:R-:W-:Y:S01]  /*60c0*/  FADD.FTZ R13, R209.reuse, R24 ;  /* 0x00000018d10d7221 */ /* 0x040fe20000010000 */
[----:B------:R-:W-:Y:S01]  /*60d0*/  F2FP.F16.F32.PACK_AB R209, R209, R42 ;  /* 0x0000002ad1d1723e */ /* 0x000fe200000000ff */
[--C-:B------:R-:W-:Y:S01]  /*60e0*/  IMAD.MOV.U32 R42, RZ, RZ, R87.reuse ;  /* 0x000000ffff2a7224 */ /* 0x100fe200078e0057 */
[----:B------:R-:W1:Y:S01]  /*60f0*/  MUFU.EX2 R46, R46 ;  /* 0x0000002e002e7308 */ /* 0x000e620000000800 */
[----:B0-----:R-:W-:Y:S01]  /*6100*/  F2FP.F16.F32.PACK_AB R200, R122, R51 ;  /* 0x000000337ac8723e */ /* 0x001fe200000000ff */
[----:B------:R-:W-:-:S06]  /*6110*/  IMAD.MOV.U32 R51, RZ, RZ, R87 ;  /* 0x000000ffff337224 */ /* 0x000fcc00078e0057 */
[----:B------:R-:W0:Y:S08]  /*6120*/  MUFU.EX2 R218, R218 ;  /* 0x000000da00da7308 */ /* 0x000e300000000800 */
[----:B------:R-:W2:Y:S01]  /*6130*/  MUFU.EX2 R34, R34 ;  /* 0x0000002200227308 */ /* 0x000ea20000000800 */
[----:B-1----:R-:W-:-:S07]  /*6140*/  FADD.FTZ R24, R46, R13 ;  /* 0x0000000d2e187221 */ /* 0x002fce0000010000 */
[----:B------:R1:W3:Y:S08]  /*6150*/  MUFU.EX2 R213, R28 ;  /* 0x0000001c00d57308 */ /* 0x0002f00000000800 */
[----:B------:R-:W4:Y:S01]  /*6160*/  MUFU.EX2 R38, R38 ;  /* 0x0000002600267308 */ /* 0x000f220000000800 */
[----:B-1----:R-:W-:Y:S01]  /*6170*/  FADD.FTZ R28, R216, R15 ;  /* 0x0000000fd81c7221 */ /* 0x002fe20000010000 */
[----:B------:R-:W-:-:S03]  /*6180*/  F2FP.F16.F32.PACK_AB R216, R61, R216 ;  /* 0x000000d83dd8723e */ /* 0x000fc600000000ff */
[----:B------:R-:W-:Y:S01]  /*6190*/  FADD.FTZ R15, R61, R28 ;  /* 0x0000001c3d0f7221 */ /* 0x000fe20000010000 */
[----:B------:R-:W-:Y:S02]  /*61a0*/  IMAD.MOV.U32 R61, RZ, RZ, R87 ;  /* 0x000000ffff3d7224 */ /* 0x000fe400078e0057 */
[----:B------:R-:W1:Y:S01]  /*61b0*/  MUFU.EX2 R215, R126 ;  /* 0x0000007e00d77308 */ /* 0x000e620000000800 */
[----:B0-----:R-:W-:Y:S01]  /*61c0*/  FADD.FTZ R28, R218, R15 ;  /* 0x0000000fda1c7221 */ /* 0x001fe20000010000 */
[C---:B------:R-:W-:Y:S01]  /*61d0*/  FADD.FTZ R15, R211.reuse, R24 ;  /* 0x00000018d30f7221 */ /* 0x040fe20000010000 */
[----:B------:R-:W-:Y:S01]  /*61e0*/  F2FP.F16.F32.PACK_AB R211, R211, R46 ;  /* 0x0000002ed3d3723e */ /* 0x000fe200000000ff */
[----:B------:R-:W-:Y:S02]  /*61f0*/  IMAD.MOV.U32 R46, RZ, RZ, R87 ;  /* 0x000000ffff2e7224 */ /* 0x000fe400078e0057 */
[----:B--2---:R-:W-:Y:S01]  /*6200*/  FADD.FTZ R14, R34, R15 ;  /* 0x0000000f220e7221 */ /* 0x004fe20000010000 */
[--C-:B------:R-:W-:Y:S01]  /*6210*/  IMAD.MOV.U32 R24, RZ, RZ, R87.reuse ;  /* 0x000000ffff187224 */ /* 0x100fe200078e0057 */
[----:B------:R-:W0:Y:S02]  /*6220*/  MUFU.EX2 R26, R26 ;  /* 0x0000001a001a7308 */ /* 0x000e240000000800 */
[C---:B---3--:R-:W-:Y:S01]  /*6230*/  FADD.FTZ R15, R213.reuse, R14 ;  /* 0x0000000ed50f7221 */ /* 0x048fe20000010000 */
[----:B------:R-:W-:Y:S01]  /*6240*/  F2FP.F16.F32.PACK_AB R213, R213, R34 ;  /* 0x00000022d5d5723e */ /* 0x000fe200000000ff */
[----:B------:R-:W-:-:S02]  /*6250*/  IMAD.MOV.U32 R34, RZ, RZ, R87 ;  /* 0x000000ffff227224 */ /* 0x000fc400078e0057 */
[----:B----4-:R-:W-:Y:S02]  /*6260*/  FADD.FTZ R14, R38, R15 ;  /* 0x0000000f260e7221 */ /* 0x010fe40000010000 */
[----:B------:R2:W3:Y:S02]  /*6270*/  MUFU.EX2 R217, R60 ;  /* 0x0000003c00d97308 */ /* 0x0004e40000000800 */
[C---:B-1----:R-:W-:Y:S01]  /*6280*/  FADD.FTZ R15, R215.reuse, R14 ;  /* 0x0000000ed70f7221 */ /* 0x042fe20000010000 */
[----:B------:R-:W-:Y:S01]  /*6290*/  F2FP.F16.F32.PACK_AB R215, R215, R38 ;  /* 0x00000026d7d7723e */ /* 0x000fe200000000ff */
[----:B------:R-:W-:-:S04]  /*62a0*/  IMAD.MOV.U32 R38, RZ, RZ, R87 ;  /* 0x000000ffff267224 */ /* 0x000fc800078e0057 */
[----:B------:R-:W1:Y:S01]  /*62b0*/  MUFU.EX2 R30, R30 ;  /* 0x0000001e001e7308 */ /* 0x000e620000000800 */
[----:B0-----:R-:W-:Y:S01]  /*62c0*/  FADD.FTZ R14, R26, R15 ;  /* 0x0000000f1a0e7221 */ /* 0x001fe20000010000 */
[----:B--2---:R-:W-:-:S06]  /*62d0*/  IMAD.MOV.U32 R60, RZ, RZ, R87 ;  /* 0x000000ffff3c7224 */ /* 0x004fcc00078e0057 */
[----:B------:R0:W2:Y:S01]  /*62e0*/  MUFU.EX2 R219, R56 ;  /* 0x0000003800db7308 */ /* 0x0000a20000000800 */
[C---:B---3--:R-:W-:Y:S01]  /*62f0*/  FADD.FTZ R15, R217.reuse, R14 ;  /* 0x0000000ed90f7221 */ /* 0x048fe20000010000 */
[----:B------:R-:W-:Y:S01]  /*6300*/  F2FP.F16.F32.PACK_AB R217, R217, R26 ;  /* 0x0000001ad9d9723e */ /* 0x000fe200000000ff */
[----:B------:R-:W-:-:S05]  /*6310*/  IMAD.MOV.U32 R26, RZ, RZ, R87 ;  /* 0x000000ffff1a7224 */ /* 0x000fca00078e0057 */
[----:B------:R-:W3:Y:S01]  /*6320*/  MUFU.EX2 R41, R41 ;  /* 0x0000002900297308 */ /* 0x000ee20000000800 */
[----:B-1----:R-:W-:Y:S01]  /*6330*/  FADD.FTZ R12, R30, R15 ;  /* 0x0000000f1e0c7221 */ /* 0x002fe20000010000 */
[----:B0-----:R-:W-:-:S03]  /*6340*/  IMAD.MOV.U32 R56, RZ, RZ, R87 ;  /* 0x000000ffff387224 */ /* 0x001fc600078e0057 */
[C---:B--2---:R-:W-:Y:S01]  /*6350*/  FADD.FTZ R12, R219.reuse, R12 ;  /* 0x0000000cdb0c7221 */ /* 0x044fe20000010000 */
[----:B------:R-:W-:Y:S01]  /*6360*/  F2FP.F16.F32.PACK_AB R219, R219, R30 ;  /* 0x0000001edbdb723e */ /* 0x000fe200000000ff */
[--C-:B------:R-:W-:Y:S02]  /*6370*/  IMAD.MOV.U32 R30, RZ, RZ, R87.reuse ;  /* 0x000000ffff1e7224 */ /* 0x100fe400078e0057 */
[C---:B---3--:R-:W-:Y:S01]  /*6380*/  FADD.FTZ R13, R41.reuse, R28 ;  /* 0x0000001c290d7221 */ /* 0x048fe20000010000 */
[----:B------:R-:W-:Y:S01]  /*6390*/  F2FP.F16.F32.PACK_AB R218, R41, R218 ;  /* 0x000000da29da723e */ /* 0x000fe200000000ff */
[--C-:B------:R-:W-:Y:S02]  /*63a0*/  IMAD.MOV.U32 R41, RZ, RZ, R87.reuse ;  /* 0x000000ffff297224 */ /* 0x100fe400078e0057 */
        /* <DEDUP_REMOVED lines=38> */
[----:B------:R-:W-:-:S07]  /*6610*/  CS2R R24, SRZ ;  /* 0x0000000000187805 */ /* 0x000fce000001ff00 */
.L_x_7066:
[----:B------:R-:W-:Y:S01]  /*6620*/  R2UR UR11, R18 ;  /* 0x00000000120b72ca */ /* 0x000fe200000e0000 */
[----:B------:R-:W-:-:S04]  /*6630*/  UIADD3 UR6, UR7, 0x1, URZ ;  /* 0x0000000107067890 */ /* 0x000fc8000fffe03f */
[----:B------:R-:W-:-:S04]  /*6640*/  UISETP.NE.AND UP0, UPT, UR6, 0x2, UPT ;  /* 0x000000020600788c */ /* 0x000fc8000bf05270 */
[----:B------:R-:W-:Y:S02]  /*6650*/  USEL UR10, URZ, 0x1, UP0 ;  /* 0x000000013f0a7887 */ /* 0x000fe40008000000 */
[----:B------:R-:W-:Y:S02]  /*6660*/  USEL UR6, UR6, URZ, UP0 ;  /* 0x0000003f06067287 */ /* 0x000fe40008000000 */
[----:B------:R-:W-:Y:S02]  /*6670*/  ISETP.NE.AND P3, PT, RZ, UR11, PT ;  /* 0x0000000bff007c0c */ /* 0x000fe4000bf65270 */
[----:B------:R-:W-:Y:S02]  /*6680*/  LOP3.LUT R16, R20, UR10, RZ, 0x3c, !PT ;  /* 0x0000000a14107c12 */ /* 0x000fe4000f8e3cff */
[----:B------:R-:W-:-:S09]  /*6690*/  IMAD.U32 R2, RZ, RZ, UR6 ;  /* 0x00000006ff027e24 */ /* 0x000fd2000f8e00ff */
[----:B------:R-:W-:Y:S05]  /*66a0*/  @P3 BRA `(.L_x_7058) ;  /* 0x0000000000343947 */ /* 0x000fea0003800000 */
[----:B------:R-:W-:Y:S05]  /*66b0*/  @!P0 BRA `(.L_x_7059) ;  /* 0x0000000000048947 */ /* 0x000fea0003800000 */
[----:B------:R-:W-:Y:S01]  /*66c0*/  BPT.TRAP 0x1 ;  /* 0x000000040000795c */ /* 0x000fe20000300000 */
.L_x_7059:
[----:B------:R-:W0:Y:S01]  /*66d0*/  S2UR UR10, SR_CgaCtaId ;  /* 0x00000000000a79c3 */ /* 0x000e220000008800 */
[----:B------:R-:W-:Y:S01]  /*66e0*/  UMOV UR6, 0x400 ;  /* 0x0000040000067882 */ /* 0x000fe20000000000 */
[----:B------:R-:W-:Y:S01]  /*66f0*/  SHF.L.U32 R11, R16, 0x1f, RZ ;  /* 0x0000001f100b7819 */ /* 0x000fe200000006ff */
[----:B0-----:R-:W-:-:S06]  /*6700*/  ULEA UR6, UR10, UR6, 0x18 ;  /* 0x000000060a067291 */ /* 0x001fcc000f8ec03f */
[----:B------:R-:W-:-:S04]  /*6710*/  LEA R0, R2, UR6, 0x3 ;  /* 0x0000000602007c11 */ /* 0x000fc8000f8e18ff */
[----:B------:R0:W1:Y:S01]  /*6720*/  SYNCS.PHASECHK.TRANS64.TRYWAIT P2, [R0+URZ+0x34830], R11 ;  /* 0x0348300b000075a7 */ /* 0x000062000804017f */
[----:B------:R-:W-:Y:S05]  /*6730*/  @!P0 BRA `(.L_x_7060) ;  /* 0x0000000000048947 */ /* 0x000fea0003800000 */
[----:B------:R-:W-:Y:S01]  /*6740*/  BPT.TRAP 0x1 ;  /* 0x000000040000795c */ /* 0x000fe20000300000 */
.L_x_7060:
[----:B-1----:R-:W-:Y:S05]  /*6750*/  @P2 BRA `(.L_x_7058) ;  /* 0x0000000000082947 */ /* 0x002fea0003800000 */
[----:B------:R-:W1:Y:S02]  /*6760*/  SYNCS.PHASECHK.TRANS64.TRYWAIT P2, [R0+URZ+0x34830], R11 ;  /* 0x0348300b000075a7 */ /* 0x000e64000804017f */
[----:B-1----:R-:W-:Y:S05]  /*6770*/  @!P2 BRA `(.L_x_7061) ;  /* 0x000000d000e4a947 */ /* 0x002fea0003800000 */
.L_x_7058:
[----:B------:R-:W2:Y:S01]  /*6780*/  S2R R10, SR_TID.X ;  /* 0x00000000000a7919 */ /* 0x000ea20000002100 */
[----:B01----:R-:W-:Y:S01]  /*6790*/  IMAD R0, R2, 0xb00, R3 ;  /* 0x00000b0002007824 */ /* 0x003fe200078e0203 */
        /* <DEDUP_REMOVED lines=8> */
[----:B------:R-:W-:Y:S01]  /*6820*/  R2UR UR18, R6 ;  /* 0x00000000061272ca */ /* 0x000fe200000e0000 */
[----:B------:R-:W-:Y:S01]  /*6830*/  UMOV UR59, 0x40000040 ;  /* 0x40000040003b7882 */ /* 0x000fe20000000000 */
[----:B------:R-:W-:Y:S01]  /*6840*/  R2UR UR19, R7 ;  /* 0x00000000071372ca */ /* 0x000fe200000e0000 */
        /* <DEDUP_REMOVED lines=8> */
[----:B------:R-:W-:Y:S01]  /*68d0*/  R2UR UR14, R4 ;  /* 0x00000000040e72ca */ /* 0x000fe200000e0000 */
[----:B------:R-:W-:Y:S01]  /*68e0*/  UIADD3 UR26, UR6, 0x100, URZ ;  /* 0x00000100061a7890 */ /* 0x000fe2000fffe03f */
[----:B------:R-:W-:Y:S01]  /*68f0*/  R2UR UR15, R5 ;  /* 0x00000000050f72ca */ /* 0x000fe200000e0000 */
[----:B------:R-:W-:Y:S01]  /*6900*/  UMOV UR24, UR10 ;  /* 0x0000000a00187c82 */ /* 0x000fe20008000000 */
[----:B------:R-:W-:Y:S01]  /*6910*/  UMOV UR25, UR11 ;  /* 0x0000000b00197c82 */ /* 0x000fe20008000000 */
[----:B------:R-:W-:Y:S01]  /*6920*/  UIADD3 UR30, UR6, 0x180, URZ ;  /* 0x00000180061e7890 */ /* 0x000fe2000fffe03f */
[----:B------:R-:W-:Y:S01]  /*6930*/  UMOV UR28, UR10 ;  /* 0x0000000a001c7c82 */ /* 0x000fe20008000000 */
[----:B------:R-:W-:Y:S01]  /*6940*/  UMOV UR29, UR11 ;  /* 0x0000000b001d7c82 */ /* 0x000fe20008000000 */
[----:B------:R-:W-:Y:S01]  /*6950*/  UIADD3 UR34, UR6, 0x200, URZ ;  /* 0x0000020006227890 */ /* 0x000fe2000fffe03f */
[----:B--2---:R-:W-:Y:S01]  /*6960*/  SHF.R.U32.HI R10, RZ, 0x7, R10 ;  /* 0x00000007ff0a7819 */ /* 0x004fe2000001160a */
[----:B------:R-:W-:Y:S01]  /*6970*/  UMOV UR32, UR10 ;  /* 0x0000000a00207c82 */ /* 0x000fe20008000000 */
[----:B------:R-:W-:Y:S01]  /*6980*/  UMOV UR33, UR11 ;  /* 0x0000000b00217c82 */ /* 0x000fe20008000000 */
[----:B------:R-:W-:-:S02]  /*6990*/  UIADD3 UR58, UR6, 0x2, URZ ;  /* 0x00000002063a7890 */ /* 0x000fc4000fffe03f */
[----:B------:R-:W-:Y:S01]  /*69a0*/  VIADD R0, R10, 0x8 ;  /* 0x000000080a007836 */ /* 0x000fe20000000000 */
        /* <DEDUP_REMOVED lines=579> */
.L_x_7063:
[----:B------:R-:W0:Y:S01]  /*8de0*/  S2UR UR10, SR_CgaCtaId ;  /* 0x00000000000a79c3 */ /* 0x000e220000008800 */
[----:B------:R-:W-:Y:S01]  /*8df0*/  UMOV UR6, 0x400 ;  /* 0x0000040000067882 */ /* 0x000fe20000000000 */
[----:B------:R-:W-:Y:S01]  /*8e00*/  SHF.L.U32 R0, R20, 0x1f, RZ ;  /* 0x0000001f14007819 */ /* 0x000fe200000006ff */
[----:B0-----:R-:W-:-:S04]  /*8e10*/  ULEA UR6, UR10, UR6, 0x18 ;  /* 0x000000060a067291 */ /* 0x001fc8000f8ec03f */
[----:B------:R-:W-:-:S09]  /*8e20*/  ULEA UR6, UR7, UR6, 0x3 ;  /* 0x0000000607067291 */ /* 0x000fd2000f8e183f */
[----:B------:R0:W1:Y:S01]  /*8e30*/  SYNCS.PHASECHK.TRANS64.TRYWAIT P2, [UR6+0x34850], R0 ;  /* 0x03485000ff0075a7 */ /* 0x0000620008040146 */
[----:B------:R-:W-:Y:S05]  /*8e40*/  @!P0 BRA `(.L_x_7064) ;  /* 0x0000000000048947 */ /* 0x000fea0003800000 */
[----:B------:R-:W-:Y:S01]  /*8e50*/  BPT.TRAP 0x1 ;  /* 0x000000040000795c */ /* 0x000fe20000300000 */
.L_x_7064:
[----:B-1----:R-:W-:Y:S05]  /*8e60*/  @P2 BRA `(.L_x_7062) ;  /* 0x0000000000082947 */ /* 0x002fea0003800000 */
[----:B------:R-:W1:Y:S02]  /*8e70*/  SYNCS.PHASECHK.TRANS64.TRYWAIT P2, [UR6+0x34850], R0 ;  /* 0x03485000ff0075a7 */ /* 0x000e640008040146 */
[----:B-1----:R-:W-:Y:S05]  /*8e80*/  @!P2 BRA `(.L_x_7065) ;  /* 0x000000ac0034a947 */ /* 0x002fea0003800000 */
.L_x_7062:
[----:B------:R-:W2:Y:S01]  /*8e90*/  S2UR UR10, SR_CgaCtaId ;  /* 0x00000000000a79c3 */ /* 0x000ea20000008800 */
[----:B------:R-:W-:Y:S01]  /*8ea0*/  UMOV UR6, 0x400 ;  /* 0x0000040000067882 */ /* 0x000fe20000000000 */
[----:B------:R-:W-:Y:S01]  /*8eb0*/  WARPGROUP.ARRIVE ;  /* 0x00000000000079c5 */ /* 0x000fe20000000000 */
[----:B------:R-:W-:Y:S01]  /*8ec0*/  UMOV UR11, 0x40000040 ;  /* 0x40000040000b7882 */ /* 0x000fe20000000000 */
[----:B------:R-:W-:-:S04]  /*8ed0*/  FMNMX.FTZ R10, R168, R21, !PT ;  /* 0x00000015a80a7209 */ /* 0x000fc80007810000 */
[----:B------:R-:W3:Y:S01]  /*8ee0*/  S2R R235, SR_TID.X ;  /* 0x0000000000eb7919 */ /* 0x000ee20000002100 */
[C---:B------:R-:W-:Y:S01]  /*8ef0*/  ISETP.GT.AND P2, PT, R14.reuse, RZ, PT ;  /* 0x000000ff0e00720c */ /* 0x040fe20003f44270 */
[----:B------:R-:W-:Y:S01]  /*8f00*/  VIADD R14, R14, 0xffffffff ;  /* 0xffffffff0e0e7836 */ /* 0x000fe20000000000 */
[----:B-1----:R-:W-:-:S04]  /*8f10*/  FMNMX.FTZ R11, R169, R10, !PT ;  /* 0x0000000aa90b7209 */ /* 0x002fc80007810000 */
[----:B------:R-:W-:-:S04]  /*8f20*/  FMNMX.FTZ R10, R172, R11, !PT ;  /* 0x0000000bac0a7209 */ /* 0x000fc80007810000 */
[----:B------:R-:W-:-:S04]  /*8f30*/  FMNMX.FTZ R11, R173, R10, !PT ;  /* 0x0000000aad0b7209 */ /* 0x000fc80007810000 */
[----:B------:R-:W-:Y:S01]  /*8f40*/  FMNMX.FTZ R10, R160, R11, !PT ;  /* 0x0000000ba00a7209 */ /* 0x000fe20007810000 */
[----:B--2---:R-:W-:-:S03]  /*8f50*/  ULEA UR6, UR10, UR6, 0x18 ;  /* 0x000000060a067291 */ /* 0x004fc6000f8ec03f */
[----:B------:R-:W-:-:S04]  /*8f60*/  FMNMX.FTZ R11, R161, R10, !PT ;  /* 0x0000000aa10b7209 */ /* 0x000fc80007810000 */
[----:B------:R-:W-:Y:S01]  /*8f70*/  FMNMX.FTZ R10, R164, R11, !PT ;  /* 0x0000000ba40a7209 */ /* 0x000fe20007810000 */
[----:B0-----:R-:W-:-:S03]  /*8f80*/  IMAD.U32 R0, RZ, RZ, UR6 ;  /* 0x00000006ff007e24 */ /* 0x001fc6000f8e00ff */
[----:B------:R-:W-:Y:S02]  /*8f90*/  FMNMX.FTZ R11, R165, R10, !PT ;  /* 0x0000000aa50b7209 */ /* 0x000fe40007810000 */
[----:B------:R-:W-:Y:S02]  /*8fa0*/  R2UR UR6, R0 ;  /* 0x00000000000672ca */ /* 0x000fe400000e0000 */
[----:B------:R-:W-:Y:S02]  /*8fb0*/  FMNMX.FTZ R10, R152, R11, !PT ;  /* 0x0000000b980a7209 */ /* 0x000fe40007810000 */
[----:B---3--:R-:W-:Y:S02]  /*8fc0*/  SHF.R.U32.HI R235, RZ, 0x7, R235 ;  /* 0x00000007ffeb7819 */ /* 0x008fe400000116eb */
[----:B------:R-:W-:-:S04]  /*8fd0*/  FMNMX.FTZ R11, R153, R10, !PT ;  /* 0x0000000a990b7209 */ /* 0x000fc80007810000 */
[----:B------:R-:W-:-:S03]  /*8fe0*/  FMNMX.FTZ R10, R156, R11, !PT ;  /* 0x0000000b9c0a7209 */ /* 0x000fc60007810000 */
[----:B------:R-:W-:Y:S01]  /*8ff0*/  UIADD3 UR6, UR6, 0x400, URZ ;  /* 0x0000040006067890 */ /* 0x000fe2000fffe03f */
[----:B------:R-:W-:-:S03]  /*9000*/  FMNMX.FTZ R11, R157, R10, !PT ;  /* 0x0000000a9d0b7209 */ /* 0x000fc60007810000 */
[----:B------:R-:W-:Y:S01]  /*9010*/  USHF.R.U32.HI UR6, URZ, 0x4, UR6 ;  /* 0x000000043f067899 */ /* 0x000fe20008011606 */
[----:B------:R-:W-:-:S03]  /*9020*/  FMNMX.FTZ R10, R144, R11, !PT ;  /* 0x0000000b900a7209 */ /* 0x000fc60007810000 */
[----:B------:R-:W-:Y:S01]  /*9030*/  ULOP3.LUT UR6, UR6, 0x3fff, URZ, 0xc0, !UPT ;  /* 0x00003fff06067892 */ /* 0x000fe2000f8ec03f */
[----:B------:R-:W-:-:S03]  /*9040*/  FMNMX.FTZ R11, R145, R10, !PT ;  /* 0x0000000a910b7209 */ /* 0x000fc60007810000 */
        /* <DEDUP_REMOVED lines=35> */
[----:B------:R-:W0:Y:S01]  /*9280*/  LDC R11, c[0x0][0x988] ;  /* 0x00026200ff0b7b82 */ /* 0x000e220000000800 */
[----:B------:R-:W-:Y:S02]  /*9290*/  WARPGROUP.DEPBAR.LE gsb0, 0x0 ;  /* 0x00008000000079c5 */ /* 0x000fe40000010000 */
[----:B------:R-:W-:Y:S01]  /*92a0*/  WARPGROUP.ARRIVE ;  /* 0x00000000000079c5 */ /* 0x000fe20000000000 */
[----:B------:R-:W-:-:S05]  /*92b0*/  FMNMX.FTZ R177, R93, R10, !PT ;  /* 0x0000000a5db17209 */ /* 0x000fca0007810000 */
[----:B------:R-:W-:Y:S01]  /*92c0*/  HGMMA.64x128x16.F32 R24, R180, gdesc[UR8].tnspB, R24, gsb0 ;  /* 0x41e00008b4187df0 */ /* 0x000fe20008000818 */
[----:B------:R-:W-:Y:S01]  /*92d0*/  UIADD3 UR10, UR6, 0x100, URZ ;  /* 0x00000100060a7890 */ /* 0x000fe2000fffe03f */
[----:B------:R-:W1:Y:S01]  /*92e0*/  SHFL.BFLY PT, R10, R177, 0x2, 0x1f ;  /* 0x0c401f00b10a7f89 */ /* 0x000e6200000e0000 */
[----:B------:R-:W-:Y:S01]  /*92f0*/  UMOV UR11, 0x40000040 ;  /* 0x40000040000b7882 */ /* 0x000fe20000000000 */
[----:B-1----:R-:W-:-:S05]  /*9300*/  FMNMX.FTZ R178, R177, R10, !PT ;  /* 0x0000000ab1b27209 */ /* 0x002fca0007810000 */
[----:B------:R-:W1:Y:S02]  /*9310*/  SHFL.BFLY PT, R179, R178, 0x1, 0x1f ;  /* 0x0c201f00b2b37f89 */ /* 0x000e6400000e0000 */
[----:B-1----:R-:W-:-:S05]  /*9320*/  FMNMX.FTZ R10, R178, R179, !PT ;  /* 0x000000b3b20a7209 */ /* 0x002fca0007810000 */
[C---:B0-----:R-:W-:Y:S01]  /*9330*/  FMUL.FTZ R176, R10.reuse, R11 ;  /* 0x0000000b0ab07220 */ /* 0x041fe20000410000 */
        /* <DEDUP_REMOVED lines=24> */
[----:B------:R-:W-:Y:S01]  /*94c0*/  FMUL.FTZ R20, R20, R11 ;  /* 0x0000000b14147220 */ /* 0x000fe20000410000 */
[----:B------:R-:W-:Y:S08]  /*94d0*/  MUFU.EX2 R21, R21 ;  /* 0x0000001500157308 */ /* 0x000ff00000000800 */
[----:B------:R-:W0:Y:S08]  /*94e0*/  MUFU.EX2 R20, R20 ;  /* 0x0000001400147308 */ /* 0x000e300000000800 */
[----:B------:R-:W1:Y:S08]  /*94f0*/  MUFU.EX2 R168, R168 ;  /* 0x000000a800a87308 */ /* 0x000e700000000800 */
[----:B------:R-:W2:Y:S01]  /*9500*/  MUFU.EX2 R178, R178 ;  /* 0x000000b200b27308 */ /* 0x000ea20000000800 */
[----:B0-----:R-:W-:-:S07]  /*9510*/  FFMA.FTZ R13, R20, R13, R21 ;  /* 0x0000000d140d7223 */ /* 0x001fce0000010015 */
[----:B------:R-:W-:Y:S01]  /*9520*/  MUFU.EX2 R169, R169 ;  /* 0x000000a900a97308 */ /* 0x000fe20000000800 */
[----:B-1----:R-:W-:-:S07]  /*9530*/  FADD.FTZ R13, R168, R13 ;  /* 0x0000000da80d7221 */ /* 0x002fce0000010000 */
[----:B------:R-:W-:Y:S08]  /*9540*/  MUFU.EX2 R173, R173 ;  /* 0x000000ad00ad7308 */ /* 0x000ff00000000800 */
[----:B------:R-:W-:Y:S01]  /*9550*/  MUFU.EX2 R161, R161 ;  /* 0x000000a100a17308 */ /* 0x000fe20000000800 */
[----:B------:R-:W-:Y:S02]  /*9560*/  WARPGROUP.DEPBAR.LE gsb0, 0x0 ;  /* 0x00008000000079c5 */ /* 0x000fe40000010000 */
[----:B------:R-:W-:Y:S01]  /*9570*/  WARPGROUP.ARRIVE ;  /* 0x00000000000079c5 */ /* 0x000fe20000000000 */
[-CC-:B------:R-:W-:Y:S01]  /*9580*/  FFMA.FTZ R180, R160, R11.reuse, -R176.reuse ;  /* 0x0000000ba0b47223 */ /* 0x180fe200000108b0 */
[----:B------:R-:W-:-:S03]  /*9590*/  FFMA.FTZ R182, R164, R11, -R176 ;  /* 0x0000000ba4b67223 */ /* 0x000fc600000108b0 */
[----:B------:R-:W-:Y:S01]  /*95a0*/  MUFU.EX2 R165, R165 ;  /* 0x000000a500a57308 */ /* 0x000fe20000000800 */
[----:B------:R-:W-:Y:S01]  /*95b0*/  HGMMA.64x128x16.F32 R24, R184, gdesc[UR8].tnspB, R24, gsb0 ;  /* 0x41e00008b8187df0 */ /* 0x000fe20008000818 */
[----:B------:R-:W-:Y:S01]  /*95c0*/  UIADD3 UR10, UR6, 0x180, URZ ;  /* 0x00000180060a7890 */ /* 0x000fe2000fffe03f */
[----:B------:R-:W-:-:S05]  /*95d0*/  UMOV UR11, 0x40000040 ;  /* 0x40000040000b7882 */ /* 0x000fca0000000000 */
        /* <DEDUP_REMOVED lines=114> */
[----:B------:R-:W-:Y:S01]  /*9d00*/  FMNMX.FTZ R133, R103, R112, !PT ;  /* 0x0000007067857209 */ /* 0x000fe20007810000 */
[----:B------:R-:W-:Y:S01]  /*9d10*/  UIADD3 UR10, UR6, 0x480, URZ ;  /* 0x00000480060a7890 */ /* 0x000fe2000fffe03f */
[----:B------:R-:W-:Y:S01]  /*9d20*/  MUFU.EX2 R204, R204 ;  /* 0x000000cc00cc7308 */ /* 0x000fe20000000800 */
[----:B------:R-:W-:Y:S01]  /*9d30*/  UMOV UR11, 0x40000040 ;  /* 0x40000040000b7882 */ /* 0x000fe20000000000 */
[----:B------:R-:W-:Y:S01]  /*9d40*/  FMNMX.FTZ R112, R90, R133, !PT ;  /* 0x000000855a707209 */ /* 0x000fe20007810000 */
[----:B------:R-:W-:-:S03]  /*9d50*/  UIADD3 UR6, UR6, 0x500, URZ ;  /* 0x0000050006067890 */ /* 0x000fc6000fffe03f */
[----:B------:R-:W-:Y:S02]  /*9d60*/  FMNMX.FTZ R133, R91, R112, !PT ;  /* 0x000000705b857209 */ /* 0x000fe40007810000 */
[----:B------:R-:W-:Y:S02]  /*9d70*/  MUFU.EX2 R206, R206 ;  /* 0x000000ce00ce7308 */ /* 0x000fe40000000800 */
        /* <DEDUP_REMOVED lines=13> */
[----:B------:R-:W-:Y:S08]  /*9e50*/  MUFU.EX2 R208, R208 ;  /* 0x000000d000d07308 */ /* 0x000ff00000000800 */
[----:B------:R-:W-:Y:S01]  /*9e60*/  MUFU.EX2 R210, R210 ;  /* 0x000000d200d27308 */ /* 0x000fe20000000800 */
[----:B0-----:R-:W-:Y:S01]  /*9e70*/  FMNMX.FTZ R92, R133, R104, !PT ;  /* 0x00000068855c7209 */ /* 0x001fe20007810000 */
[----:B------:R-:W-:-:S06]  /*9e80*/  @!P1 IMAD R133, R2, 0x8, R0 ;  /* 0x0000000802859824 */ /* 0x000fcc00078e0200 */
[----:B------:R0:W-:Y:S01]  /*9e90*/  MUFU.EX2 R104, R116 ;  /* 0x0000007400687308 */ /* 0x0001e20000000800 */
[C---:B------:R-:W-:Y:S01]  /*9ea0*/  FADD.FTZ R108, -R92.reuse, R15 ;  /* 0x0000000f5c6c7221 */ /* 0x040fe20000010100 */
[-C--:B------:R-:W-:Y:S01]  /*9eb0*/  FMUL.FTZ R112, R92, R11.reuse ;  /* 0x0000000b5c707220 */ /* 0x080fe20000410000 */
[----:B------:R-:W-:Y:S02]  /*9ec0*/  @!P1 VIADD R133, R133, 0x34840 ;  /* 0x0003484085859836 */ /* 0x000fe40000000000 */
[-C--:B------:R-:W-:Y:S01]  /*9ed0*/  FMUL.FTZ R93, R108, R11.reuse ;  /* 0x0000000b6c5d7220 */ /* 0x080fe20000410000 */
[-CC-:B------:R-:W-:Y:S01]  /*9ee0*/  FFMA.FTZ R108, R170, R11.reuse, -R112.reuse ;  /* 0x0000000baa6c7223 */ /* 0x180fe20000010870 */
[-CC-:B------:R-:W-:Y:S01]  /*9ef0*/  FFMA.FTZ R177, R171, R11.reuse, -R112.reuse ;  /* 0x0000000babb17223 */ /* 0x180fe20000010870 */
[-CC-:B------:R-:W-:Y:S01]  /*9f00*/  FFMA.FTZ R179, R174, R11.reuse, -R112.reuse ;  /* 0x0000000baeb37223 */ /* 0x180fe20000010870 */
[-CC-:B0-----:R-:W-:Y:S01]  /*9f10*/  FFMA.FTZ R116, R175, R11.reuse, -R112.reuse ;  /* 0x0000000baf747223 */ /* 0x181fe20000010870 */
[-CC-:B------:R-:W-:Y:S01]  /*9f20*/  FFMA.FTZ R181, R162, R11.reuse, -R112.reuse ;  /* 0x0000000ba2b57223 */ /* 0x180fe20000010870 */
[----:B------:R-:W-:Y:S01]  /*9f30*/  MUFU.EX2 R93, R93 ;  /* 0x0000005d005d7308 */ /* 0x000fe20000000800 */
[-CC-:B------:R-:W-:Y:S01]  /*9f40*/  FFMA.FTZ R120, R163, R11.reuse, -R112.reuse ;  /* 0x0000000ba3787223 */ /* 0x180fe20000010870 */
[-CC-:B------:R-:W-:Y:S01]  /*9f50*/  FFMA.FTZ R183, R166, R11.reuse, -R112.reuse ;  /* 0x0000000ba6b77223 */ /* 0x180fe20000010870 */
[-CC-:B------:R-:W-:Y:S01]  /*9f60*/  FFMA.FTZ R201, R122, R11.reuse, -R112.reuse ;  /* 0x0000000b7ac97223 */ /* 0x180fe20000010870 */
[-CC-:B------:R-:W-:Y:S01]  /*9f70*/  FFMA.FTZ R144, R167, R11.reuse, -R112.reuse ;  /* 0x0000000ba7907223 */ /* 0x180fe20000010870 */
[-CC-:B------:R-:W-:Y:S01]  /*9f80*/  FFMA.FTZ R195, R142, R11.reuse, -R112.reuse ;  /* 0x0000000b8ec37223 */ /* 0x180fe20000010870 */
[----:B--2---:R-:W-:Y:S01]  /*9f90*/  FADD.FTZ R142, R178, R13 ;  /* 0x0000000db28e7221 */ /* 0x004fe20000010000 */
        /* <DEDUP_REMOVED lines=23> */
[-CC-:B------:R-:W-:Y:S01]  /*a110*/  FFMA.FTZ R199, R135, R11.reuse, -R112.reuse ;  /* 0x0000000b87c77223 */ /* 0x180fe20000010870 */
[-C--:B------:R-:W-:Y:S01]  /*a120*/  FFMA.FTZ R203, R126, R11.reuse, -R112 ;  /* 0x0000000b7ecb7223 */ /* 0x080fe20000010870 */
[----:B------:R-:W0:Y:S01]  /*a130*/  MUFU.EX2 R116, R116 ;  /* 0x0000007400747308 */ /* 0x000e220000000800 */
[----:B-1----:R-:W-:Y:S01]  /*a140*/  FADD.FTZ R122, R177, R12 ;  /* 0x0000000cb17a7221 */ /* 0x002fe20000010000 */
[-C--:B------:R-:W-:Y:S01]  /*a150*/  FFMA.FTZ R12, R123, R11.reuse, -R112 ;  /* 0x0000000b7b0c7223 */ /* 0x080fe20000010870 */
[----:B------:R-:W-:Y:S01]  /*a160*/  FADD.FTZ R123, R169, R142 ;  /* 0x0000008ea97b7221 */ /* 0x000fe20000010000 */
[-CC-:B------:R-:W-:Y:S01]  /*a170*/  FFMA.FTZ R119, R119, R11.reuse, -R112.reuse ;  /* 0x0000000b77777223 */ /* 0x180fe20000010870 */
[-CC-:B------:R-:W-:Y:S01]  /*a180*/  FFMA.FTZ R107, R107, R11.reuse, -R112.reuse ;  /* 0x0000000b6b6b7223 */ /* 0x180fe20000010870 */
[-C--:B------:R-:W-:Y:S01]  /*a190*/  FFMA.FTZ R110, R110, R11.reuse, -R112 ;  /* 0x0000000b6e6e7223 */ /* 0x080fe20000010870 */
[----:B------:R-:W-:Y:S01]  /*a1a0*/  FADD.FTZ R142, R180, R123 ;  /* 0x0000007bb48e7221 */ /* 0x000fe20000010000 */
[----:B------:R-:W1:Y:S01]  /*a1b0*/  MUFU.EX2 R181, R181 ;  /* 0x000000b500b57308 */ /* 0x000e620000000800 */
[----:B--2---:R-:W-:Y:S01]  /*a1c0*/  FADD.FTZ R13, R179, R122 ;  /* 0x0000007ab30d7221 */ /* 0x004fe20000010000 */
[-C--:B------:R-:W-:Y:S01]  /*a1d0*/  FFMA.FTZ R111, R111, R11.reuse, -R112 ;  /* 0x0000000b6f6f7223 */ /* 0x080fe20000010870 */
[----:B------:R-:W-:Y:S01]  /*a1e0*/  FADD.FTZ R123, R173, R142 ;  /* 0x0000008ead7b7221 */ /* 0x000fe20000010000 */
[-CC-:B------:R-:W-:Y:S01]  /*a1f0*/  FFMA.FTZ R99, R99, R11.reuse, -R112.reuse ;  /* 0x0000000b63637223 */ /* 0x180fe20000010870 */
[-CC-:B------:R-:W-:Y:S01]  /*a200*/  FFMA.FTZ R102, R102, R11.reuse, -R112.reuse ;  /* 0x0000000b66667223 */ /* 0x180fe20000010870 */
[-CC-:B------:R-:W-:Y:S01]  /*a210*/  FFMA.FTZ R103, R103, R11.reuse, -R112.reuse ;  /* 0x0000000b67677223 */ /* 0x180fe20000010870 */
[----:B------:R-:W-:Y:S01]  /*a220*/  FADD.FTZ R114, R182, R123 ;  /* 0x0000007bb6727221 */ /* 0x000fe20000010000 */
[----:B------:R-:W2:Y:S01]  /*a230*/  MUFU.EX2 R120, R120 ;  /* 0x0000007800787308 */ /* 0x000ea20000000800 */
[----:B0-----:R-:W-:Y:S01]  /*a240*/  FADD.FTZ R122, R116, R13 ;  /* 0x0000000d747a7221 */ /* 0x001fe20000010000 */
[-C--:B------:R-:W-:Y:S01]  /*a250*/  FFMA.FTZ R90, R90, R11.reuse, -R112 ;  /* 0x0000000b5a5a7223 */ /* 0x080fe20000010870 */
[----:B------:R-:W-:Y:S01]  /*a260*/  FADD.FTZ R123, R161, R114 ;  /* 0x00000072a17b7221 */ /* 0x000fe20000010000 */
[-CC-:B------:R-:W-:Y:S01]  /*a270*/  FFMA.FTZ R91, R91, R11.reuse, -R112.reuse ;  /* 0x0000000b5b5b7223 */ /* 0x180fe20000010870 */
[-CC-:B------:R-:W-:Y:S01]  /*a280*/  FFMA.FTZ R94, R94, R11.reuse, -R112.reuse ;  /* 0x0000000b5e5e7223 */ /* 0x180fe20000010870 */
[----:B------:R-:W-:Y:S01]  /*a290*/  FFMA.FTZ R95, R95, R11, -R112 ;  /* 0x0000000b5f5f7223 */ /* 0x000fe20000010870 */
[----:B------:R-:W-:Y:S01]  /*a2a0*/  F2FP.F16.F32.PACK_AB R179, R116, R179 ;  /* 0x000000b374b3723e */ /* 0x000fe200000000ff */
[----:B------:R-:W0:Y:S01]  /*a2b0*/  MUFU.EX2 R183, R183 ;  /* 0x000000b700b77308 */ /* 0x000e220000000800 */
[----:B-1----:R-:W-:Y:S01]  /*a2c0*/  FADD.FTZ R13, R181, R122 ;  /* 0x0000007ab50d7221 */ /* 0x002fe20000010000 */
[----:B------:R-:W-:-:S02]  /*a2d0*/  F2FP.F16.F32.PACK_AB R177, R177, R108 ;  /* 0x0000006cb1b1723e */ /* 0x000fc400000000ff */
[----:B------:R-:W-:Y:S02]  /*a2e0*/  IADD3 R131, -R235, 0xb, RZ ;  /* 0x0000000beb837810 */ /* 0x000fe40007ffe1ff */
[----:B------:R-:W-:Y:S02]  /*a2f0*/  @!P1 PRMT R133, RZ, 0x654, R133 ;  /* 0x00000654ff859816 */ /* 0x000fe40000000085 */
[----:B------:R-:W1:Y:S01]  /*a300*/  MUFU.EX2 R144, R144 ;  /* 0x0000009000907308 */ /* 0x000e620000000800 */
[C---:B--2---:R-:W-:Y:S01]  /*a310*/  FADD.FTZ R122, R120.reuse, R13 ;  /* 0x0000000d787a7221 */ /* 0x044fe20000010000 */
[----:B------:R-:W-:Y:S02]  /*a320*/  F2FP.F16.F32.PACK_AB R178, R169, R178 ;  /* 0x000000b2a9b2723e */ /* 0x000fe400000000ff */
[----:B------:R-:W-:Y:S02]  /*a330*/  F2FP.F16.F32.PACK_AB R180, R173, R180 ;  /* 0x000000b4adb4723e */ /* 0x000fe400000000ff */
[----:B------:R-:W-:-:S02]  /*a340*/  F2FP.F16.F32.PACK_AB R181, R120, R181 ;  /* 0x000000b578b5723e */ /* 0x000fc400000000ff */
[----:B------:R-:W2:Y:S01]  /*a350*/  MUFU.EX2 R185, R185 ;  /* 0x000000b900b97308 */ /* 0x000ea20000000800 */
[----:B0-----:R-:W-:Y:S01]  /*a360*/  FADD.FTZ R13, R183, R122 ;  /* 0x0000007ab70d7221 */ /* 0x001fe20000010000 */
[----:B------:R-:W-:Y:S01]  /*a370*/  FADD.FTZ R122, R184, R123 ;  /* 0x0000007bb87a7221 */ /* 0x000fe20000010000 */
[----:B------:R-:W-:Y:S02]  /*a380*/  F2FP.F16.F32.PACK_AB R182, R161, R182 ;  /* 0x000000b6a1b6723e */ /* 0x000fe400000000ff */
[C---:B------:R-:W-:Y:S01]  /*a390*/  F2FP.F16.F32.PACK_AB R184, R165.reuse, R184 ;  /* 0x000000b8a5b8723e */ /* 0x040fe200000000ff */
[----:B------:R-:W-:Y:S02]  /*a3a0*/  FADD.FTZ R123, R165, R122 ;  /* 0x0000007aa57b7221 */ /* 0x000fe40000010000 */
[----:B------:R-:W0:Y:S01]  /*a3b0*/  MUFU.EX2 R124, R124 ;  /* 0x0000007c007c7308 */ /* 0x000e220000000800 */
[C---:B-1----:R-:W-:Y:S01]  /*a3c0*/  FADD.FTZ R118, R144.reuse, R13 ;  /* 0x0000000d90767221 */ /* 0x042fe20000010000 */
[----:B------:R-:W-:-:S06]  /*a3d0*/  F2FP.F16.F32.PACK_AB R183, R144, R183 ;  /* 0x000000b790b7723e */ /* 0x000fcc00000000ff */
[----:B------:R-:W1:Y:S01]  /*a3e0*/  MUFU.EX2 R187, R187 ;  /* 0x000000bb00bb7308 */ /* 0x000e620000000800 */
[----:B--2---:R-:W-:Y:S01]  /*a3f0*/  FADD.FTZ R13, R185, R118 ;  /* 0x00000076b90d7221 */ /* 0x004fe20000010000 */
[----:B------:R-:W-:Y:S01]  /*a400*/  FADD.FTZ R118, R186, R123 ;  /* 0x0000007bba767221 */ /* 0x000fe20000010000 */
[----:B------:R-:W-:-:S05]  /*a410*/  F2FP.F16.F32.PACK_AB R186, R153, R186 ;  /* 0x000000ba99ba723e */ /* 0x000fca00000000ff */
[----:B------:R-:W2:Y:S01]  /*a420*/  MUFU.EX2 R128, R128 ;  /* 0x0000008000807308 */ /* 0x000ea20000000800 */
[----:B0-----:R-:W-:Y:S01]  /*a430*/  FADD.FTZ R106, R124, R13 ;  /* 0x0000000d7c6a7221 */ /* 0x001fe20000010000 */
[----:B------:R-:W-:Y:S01]  /*a440*/  FFMA.FTZ R13, R98, R11, -R112 ;  /* 0x0000000b620d7223 */ /* 0x000fe20000010870 */
[----:B------:R-:W-:-:S05]  /*a450*/  F2FP.F16.F32.PACK_AB R185, R124, R185 ;  /* 0x000000b97cb9723e */ /* 0x000fca00000000ff */
[----:B------:R-:W0:Y:S01]  /*a460*/  MUFU.EX2 R189, R189 ;  /* 0x000000bd00bd7308 */ /* 0x000e220000000800 */
[----:B-1----:R-:W-:Y:S01]  /*a470*/  FADD.FTZ R123, R187, R106 ;  /* 0x0000006abb7b7221 */ /* 0x002fe20000010000 */
[----:B------:R-:W-:Y:S02]  /*a480*/  WARPGROUP.DEPBAR.LE gsb0, 0x0 ;  /* 0x00008000000079c5 */ /* 0x000fe40000010000 */
[----:B------:R-:W-:Y:S01]  /*a490*/  WARPGROUP.ARRIVE ;  /* 0x00000000000079c5 */ /* 0x000fe20000000000 */
[----:B------:R-:W-:Y:S02]  /*a4a0*/  F2FP.F16.F32.PACK_AB R212, R97, R96 ;  /* 0x0000006061d4723e */ /* 0x000fe400000000ff */
[----:B------:R-:W-:Y:S01]  /*a4b0*/  F2FP.F16.F32.PACK_AB R214, R101, R100 ;  /* 0x0000006465d6723e */ /* 0x000fe200000000ff */
[----:B------:R-:W1:Y:S01]  /*a4c0*/  MUFU.EX2 R140, R140 ;  /* 0x0000008c008c7308 */ /* 0x000e620000000800 */
[C---:B--2---:R-:W-:Y:S01]  /*a4d0*/  FADD.FTZ R106, R128.reuse, R123 ;  /* 0x0000007b806a7221 */ /* 0x044fe20000010000 */
[----:B------:R-:W-:Y:S01]  /*a4e0*/  HGMMA.64x128x16.F32 R24, R216, gdesc[UR8].tnspB, R24, gsb0 ;  /* 0x41e00008d8187df0 */ /* 0x000fe20008000818 */
[----:B------:R-:W-:-:S05]  /*a4f0*/  F2FP.F16.F32.PACK_AB R187, R128, R187 ;  /* 0x000000bb80bb723e */ /* 0x000fca00000000ff */
[----:B------:R-:W2:Y:S01]  /*a500*/  MUFU.EX2 R191, R191 ;  /* 0x000000bf00bf7308 */ /* 0x000ea20000000800 */
[----:B0-----:R-:W-:-:S07]  /*a510*/  FADD.FTZ R123, R189, R106 ;  /* 0x0000006abd7b7221 */ /* 0x001fce0000010000 */
[----:B------:R0:W-:Y:S01]  /*a520*/  MUFU.EX2 R114, R127 ;  /* 0x0000007f00727308 */ /* 0x0001e20000000800 */
[C---:B-1----:R-:W-:Y:S01]  /*a530*/  FADD.FTZ R106, R140.reuse, R123 ;  /* 0x0000007b8c6a7221 */ /* 0x042fe20000010000 */
[----:B------:R-:W-:-:S06]  /*a540*/  F2FP.F16.F32.PACK_AB R189, R140, R189 ;  /* 0x000000bd8cbd723e */ /* 0x000fcc00000000ff */
[----:B------:R-:W1:Y:S01]  /*a550*/  MUFU.EX2 R132, R132 ;  /* 0x0000008400847308 */ /* 0x000e620000000800 */
[----:B0-----:R-:W-:-:S04]  /*a560*/  FADD.FTZ R127, R153, R118 ;  /* 0x00000076997f7221 */ /* 0x001fc80000010000 */
[----:B------:R-:W-:Y:S01]  /*a570*/  FADD.FTZ R118, R188, R127 ;  /* 0x0000007fbc767221 */ /* 0x000fe20000010000 */
[C---:B------:R-:W-:Y:S02]  /*a580*/  F2FP.F16.F32.PACK_AB R188, R145.reuse, R188 ;  /* 0x000000bc91bc723e */ /* 0x040fe400000000ff */
[----:B------:R-:W0:Y:S01]  /*a590*/  MUFU.EX2 R193, R193 ;  /* 0x000000c100c17308 */ /* 0x000e220000000800 */
[----:B------:R-:W-:-:S04]  /*a5a0*/  FADD.FTZ R127, R145, R118 ;  /* 0x00000076917f7221 */ /* 0x000fc80000010000 */
[----:B------:R-:W-:Y:S01]  /*a5b0*/  FADD.FTZ R118, R190, R127 ;  /* 0x0000007fbe767221 */ /* 0x000fe20000010000 */
[C---:B------:R-:W-:Y:S02]  /*a5c0*/  F2FP.F16.F32.PACK_AB R190, R149.reuse, R190 ;  /* 0x000000be95be723e */ /* 0x040fe400000000ff */
[----:B------:R-:W3:Y:S01]  /*a5d0*/  MUFU.EX2 R136, R136 ;  /* 0x0000008800887308 */ /* 0x000ee20000000800 */
[----:B------:R-:W-:-:S04]  /*a5e0*/  FADD.FTZ R123, R149, R118 ;  /* 0x00000076957b7221 */ /* 0x000fc80000010000 */
[----:B------:R-:W-:Y:S01]  /*a5f0*/  FADD.FTZ R112, R192, R123 ;  /* 0x0000007bc0707221 */ /* 0x000fe20000010000 */
[----:B------:R-:W-:Y:S02]  /*a600*/  F2FP.F16.F32.PACK_AB R192, R137, R192 ;  /* 0x000000c089c0723e */ /* 0x000fe400000000ff */
[----:B------:R-:W4:Y:S08]  /*a610*/  MUFU.EX2 R195, R195 ;  /* 0x000000c300c37308 */ /* 0x000f300000000800 */
[----:B------:R2:W-:Y:S08]  /*a620*/  MUFU.EX2 R98, R115 ;  /* 0x0000007300627308 */ /* 0x0005f00000000800 */
[----:B------:R-:W5:Y:S01]  /*a630*/  MUFU.EX2 R138, R138 ;  /* 0x0000008a008a7308 */ /* 0x000f620000000800 */
[----:B--2---:R-:W-:Y:S01]  /*a640*/  FADD.FTZ R115, R191, R106 ;  /* 0x0000006abf737221 */ /* 0x004fe20000010000 */
[----:B-1----:R-:W-:-:S03]  /*a650*/  F2FP.F16.F32.PACK_AB R191, R132, R191 ;  /* 0x000000bf84bf723e */ /* 0x002fc600000000ff */
[----:B------:R-:W-:Y:S01]  /*a660*/  FADD.FTZ R118, R132, R115 ;  /* 0x0000007384767221 */ /* 0x000fe20000010000 */
[----:B------:R-:W-:Y:S02]  /*a670*/  FADD.FTZ R115, R137, R112 ;  /* 0x0000007089737221 */ /* 0x000fe40000010000 */
[----:B------:R1:W-:Y:S08]  /*a680*/  MUFU.EX2 R15, R176 ;  /* 0x000000b0000f7308 */ /* 0x0003f00000000800 */
[----:B------:R-:W2:Y:S01]  /*a690*/  MUFU.EX2 R197, R197 ;  /* 0x000000c500c57308 */ /* 0x000ea20000000800 */
[----:B-1----:R-:W-:Y:S01]  /*a6a0*/  F2FP.F16.F32.PACK_AB R176, R168, R21 ;  /* 0x00000015a8b0723e */ /* 0x002fe200000000ff */
[----:B0-----:R-:W-:Y:S01]  /*a6b0*/  FADD.FTZ R21, R193, R118 ;  /* 0x00000076c1157221 */ /* 0x001fe20000010000 */
[----:B------:R-:W-:Y:S01]  /*a6c0*/  FADD.FTZ R118, R194, R115 ;  /* 0x00000073c2767221 */ /* 0x000fe20000010000 */
[----:B---3--:R-:W-:-:S02]  /*a6d0*/  F2FP.F16.F32.PACK_AB R193, R136, R193 ;  /* 0x000000c188c1723e */ /* 0x008fc400000000ff */
[----:B------:R-:W-:Y:S01]  /*a6e0*/  FADD.FTZ R112, R136, R21 ;  /* 0x0000001588707221 */ /* 0x000fe20000010000 */
[C---:B------:R-:W-:Y:S01]  /*a6f0*/  FADD.FTZ R115, R141.reuse, R118 ;  /* 0x000000768d737221 */ /* 0x040fe20000010000 */
[----:B------:R-:W0:Y:S01]  /*a700*/  MUFU.EX2 R130, R130 ;  /* 0x0000008200827308 */ /* 0x000e220000000800 */
[----:B------:R-:W-:Y:S01]  /*a710*/  F2FP.F16.F32.PACK_AB R194, R141, R194 ;  /* 0x000000c28dc2723e */ /* 0x000fe200000000ff */
[----:B----4-:R-:W-:Y:S01]  /*a720*/  FADD.FTZ R21, R195, R112 ;  /* 0x00000070c3157221 */ /* 0x010fe20000010000 */
[----:B------:R-:W-:Y:S01]  /*a730*/  FADD.FTZ R116, R196, R115 ;  /* 0x00000073c4747221 */ /* 0x000fe20000010000 */
[C---:B-----5:R-:W-:Y:S02]  /*a740*/  F2FP.F16.F32.PACK_AB R195, R138.reuse, R195 ;  /* 0x000000c38ac3723e */ /* 0x060fe400000000ff */
[----:B------:R-:W-:Y:S01]  /*a750*/  FADD.FTZ R112, R138, R21 ;  /* 0x000000158a707221 */ /* 0x000fe20000010000 */
[C---:B------:R-:W-:Y:S01]  /*a760*/  FADD.FTZ R115, R157.reuse, R116 ;  /* 0x000000749d737221 */ /* 0x040fe20000010000 */
[----:B------:R-:W1:Y:S01]  /*a770*/  MUFU.EX2 R134, R134 ;  /* 0x0000008600867308 */ /* 0x000e620000000800 */
[----:B------:R-:W-:Y:S01]  /*a780*/  F2FP.F16.F32.PACK_AB R196, R157, R196 ;  /* 0x000000c49dc4723e */ /* 0x000fe200000000ff */
[----:B--2---:R-:W-:Y:S01]  /*a790*/  FADD.FTZ R21, R197, R112 ;  /* 0x00000070c5157221 */ /* 0x004fe20000010000 */
[----:B------:R-:W-:Y:S01]  /*a7a0*/  FADD.FTZ R112, R198, R115 ;  /* 0x00000073c6707221 */ /* 0x000fe20000010000 */
[----:B------:R-:W-:-:S04]  /*a7b0*/  F2FP.F16.F32.PACK_AB R198, R129, R198 ;  /* 0x000000c681c6723e */ /* 0x000fc800000000ff */
[----:B------:R-:W2:Y:S01]  /*a7c0*/  MUFU.EX2 R199, R199 ;  /* 0x000000c700c77308 */ /* 0x000ea20000000800 */
[C---:B0-----:R-:W-:Y:S01]  /*a7d0*/  FADD.FTZ R21, R130.reuse, R21 ;  /* 0x0000001582157221 */ /* 0x041fe20000010000 */
[----:B------:R-:W-:-:S06]  /*a7e0*/  F2FP.F16.F32.PACK_AB R197, R130, R197 ;  /* 0x000000c582c5723e */ /* 0x000fcc00000000ff */
[----:B------:R-:W0:Y:S01]  /*a7f0*/  MUFU.EX2 R201, R201 ;  /* 0x000000c900c97308 */ /* 0x000e220000000800 */
[----:B-1----:R-:W-:Y:S01]  /*a800*/  FADD.FTZ R116, R134, R21 ;  /* 0x0000001586747221 */ /* 0x002fe20000010000 */
[----:B------:R-:W-:-:S04]  /*a810*/  FADD.FTZ R21, R129, R112 ;  /* 0x0000007081157221 */ /* 0x000fc80000010000 */
[----:B------:R-:W-:Y:S01]  /*a820*/  FADD.FTZ R112, R200, R21 ;  /* 0x00000015c8707221 */ /* 0x000fe20000010000 */
[----:B------:R-:W-:Y:S01]  /*a830*/  F2FP.F16.F32.PACK_AB R200, R121, R200 ;  /* 0x000000c879c8723e */ /* 0x000fe200000000ff */
[----:B------:R-:W1:Y:S01]  /*a840*/  MUFU.EX2 R12, R12 ;  /* 0x0000000c000c7308 */ /* 0x000e620000000800 */
[C---:B--2---:R-:W-:Y:S01]  /*a850*/  FADD.FTZ R116, R199.reuse, R116 ;  /* 0x00000074c7747221 */ /* 0x044fe20000010000 */
[----:B------:R-:W-:-:S06]  /*a860*/  F2FP.F16.F32.PACK_AB R199, R199, R134 ;  /* 0x00000086c7c7723e */ /* 0x000fcc00000000ff */
[----:B------:R-:W2:Y:S01]  /*a870*/  MUFU.EX2 R203, R203 ;  /* 0x000000cb00cb7308 */ /* 0x000ea20000000800 */
[----:B0-----:R-:W-:-:S07]  /*a880*/  FADD.FTZ R21, R201, R116 ;  /* 0x00000074c9157221 */ /* 0x001fce0000010000 */
[----:B------:R-:W0:Y:S01]  /*a890*/  MUFU.EX2 R205, R205 ;  /* 0x000000cd00cd7308 */ /* 0x000e220000000800 */
[----:B-1----:R-:W-:-:S07]  /*a8a0*/  F2FP.F16.F32.PACK_AB R201, R12, R201 ;  /* 0x000000c90cc9723e */ /* 0x002fce00000000ff */
[----:B------:R1:W-:Y:S01]  /*a8b0*/  MUFU.EX2 R108, R107 ;  /* 0x0000006b006c7308 */ /* 0x0003e20000000800 */
[----:B------:R-:W-:Y:S02]  /*a8c0*/  WARPGROUP.DEPBAR.LE gsb0, 0x0 ;  /* 0x00008000000079c5 */ /* 0x000fe40000010000 */
[----:B------:R3:W-:Y:S06]  /*a8d0*/  BAR.ARV R131, 0x100 ;  /* 0x000400830000751d */ /* 0x0007ec0000002000 */
[----:B-1----:R-:W-:Y:S01]  /*a8e0*/  FADD.FTZ R107, R121, R112 ;  /* 0x00000070796b7221 */ /* 0x002fe20000010000 */
[----:B------:R-:W-:Y:S01]  /*a8f0*/  FADD.FTZ R112, R12, R21 ;  /* 0x000000150c707221 */ /* 0x000fe20000010000 */
[----:B------:R-:W1:Y:S01]  /*a900*/  MUFU.EX2 R207, R207 ;  /* 0x000000cf00cf7308 */ /* 0x000e620000000800 */
[----:B------:R4:W-:Y:S01]  /*a910*/  @!P1 SYNCS.ARRIVE.TRANS64.RED.A1T0 RZ, [R133+URZ], RZ ;  /* 0x000000ff85ff99a7 */ /* 0x0009e2000810043f */
[----:B------:R-:W-:Y:S01]  /*a920*/  FADD.FTZ R116, R202, R107 ;  /* 0x0000006bca747221 */ /* 0x000fe20000010000 */
[----:B--2---:R-:W-:Y:S01]  /*a930*/  FADD.FTZ R21, R203, R112 ;  /* 0x00000070cb157221 */ /* 0x004fe20000010000 */
[----:B------:R-:W-:Y:S01]  /*a940*/  F2FP.F16.F32.PACK_AB R218, R15, R104 ;  /* 0x000000680fda723e */ /* 0x000fe200000000ff */
[----:B------:R-:W-:Y:S01]  /*a950*/  FMUL.FTZ R24, R24, R20 ;  /* 0x0000001418187220 */ /* 0x000fe20000410000 */
[----:B------:R-:W-:Y:S01]  /*a960*/  FADD.FTZ R107, R125, R116 ;  /* 0x000000747d6b7221 */ /* 0x000fe20000010000 */
[----:B------:R-:W-:Y:S01]  /*a970*/  FADD.FTZ R112, R114, R21 ;  /* 0x0000001572707221 */ /* 0x000fe20000010000 */
[----:B------:R-:W2:Y:S01]  /*a980*/  MUFU.EX2 R106, R119 ;  /* 0x00000077006a7308 */ /* 0x000ea20000000800 */
[----:B----4-:R-:W-:-:S02]  /*a990*/  IMAD.U32 R133, RZ, RZ, UR7 ;  /* 0x00000007ff857e24 */ /* 0x010fc4000f8e00ff */
[----:B------:R-:W-:Y:S01]  /*a9a0*/  FADD.FTZ R116, R204, R107 ;  /* 0x0000006bcc747221 */ /* 0x000fe20000010000 */
[----:B0-----:R-:W-:Y:S01]  /*a9b0*/  FADD.FTZ R21, R205, R112 ;  /* 0x00000070cd157221 */ /* 0x001fe20000010000 */
[----:B------:R-:W-:Y:S01]  /*a9c0*/  R2UR UR7, R2 ;  /* 0x00000000020772ca */ /* 0x000fe200000e0000 */
[----:B------:R-:W-:Y:S02]  /*a9d0*/  @!P1 IMAD R133, R133, 0x8, R0 ;  /* 0x0000000885859824 */ /* 0x000fe400078e0200 */
[----:B------:R-:W-:Y:S01]  /*a9e0*/  FADD.FTZ R107, R113, R116 ;  /* 0x00000074716b7221 */ /* 0x000fe20000010000 */
[----:B------:R-:W-:Y:S01]  /*a9f0*/  FADD.FTZ R112, R98, R21 ;  /* 0x0000001562707221 */ /* 0x000fe20000010000 */
[----:B------:R-:W0:Y:S01]  /*aa00*/  MUFU.EX2 R209, R209 ;  /* 0x000000d100d17308 */ /* 0x000e220000000800 */
[----:B---3--:R-:W-:Y:S02]  /*aa10*/  @!P1 VIADD R131, R133, 0x34860 ;  /* 0x0003486085839836 */ /* 0x008fe40000000000 */
[----:B------:R-:W-:Y:S01]  /*aa20*/  FADD.FTZ R116, R206, R107 ;  /* 0x0000006bce747221 */ /* 0x000fe20000010000 */
[----:B-1----:R-:W-:Y:S01]  /*aa30*/  FADD.FTZ R21, R207, R112 ;  /* 0x00000070cf157221 */ /* 0x002fe20000010000 */
[-C--:B------:R-:W-:Y:S01]  /*aa40*/  FMUL.FTZ R25, R25, R20.reuse ;  /* 0x0000001419197220 */ /* 0x080fe20000410000 */
[-C--:B------:R-:W-:Y:S01]  /*aa50*/  FMUL.FTZ R28, R28, R20.reuse ;  /* 0x000000141c1c7220 */ /* 0x080fe20000410000 */
[----:B------:R-:W-:Y:S01]  /*aa60*/  @!P1 PRMT R131, RZ, 0x654, R131 ;  /* 0x00000654ff839816 */ /* 0x000fe20000000083 */
[-C--:B------:R-:W-:Y:S01]  /*aa70*/  FMUL.FTZ R29, R29, R20.reuse ;  /* 0x000000141d1d7220 */ /* 0x080fe20000410000 */
[----:B------:R-:W1:Y:S01]  /*aa80*/  MUFU.EX2 R110, R110 ;  /* 0x0000006e006e7308 */ /* 0x000e620000000800 */
[----:B--2---:R-:W-:Y:S01]  /*aa90*/  FADD.FTZ R112, R106, R21 ;  /* 0x000000156a707221 */ /* 0x004fe20000010000 */
[----:B------:R2:W-:Y:S01]  /*aaa0*/  @!P1 SYNCS.ARRIVE.TRANS64.RED.A1T0 RZ, [R131+URZ], RZ ;  /* 0x000000ff83ff99a7 */ /* 0x0005e2000810043f */
[-C--:B------:R-:W-:Y:S01]  /*aab0*/  FMUL.FTZ R32, R32, R20.reuse ;  /* 0x0000001420207220 */ /* 0x080fe20000410000 */
[-C--:B------:R-:W-:Y:S01]  /*aac0*/  FMUL.FTZ R33, R33, R20.reuse ;  /* 0x0000001421217220 */ /* 0x080fe20000410000 */
[-C--:B------:R-:W-:Y:S01]  /*aad0*/  FMUL.FTZ R36, R36, R20.reuse ;  /* 0x0000001424247220 */ /* 0x080fe20000410000 */
[-C--:B------:R-:W-:Y:S01]  /*aae0*/  FMUL.FTZ R37, R37, R20.reuse ;  /* 0x0000001425257220 */ /* 0x080fe20000410000 */
[-C--:B------:R-:W-:Y:S01]  /*aaf0*/  FMUL.FTZ R40, R40, R20.reuse ;  /* 0x0000001428287220 */ /* 0x080fe20000410000 */
[----:B------:R3:W-:Y:S01]  /*ab00*/  MUFU.EX2 R213, R99 ;  /* 0x0000006300d57308 */ /* 0x0007e20000000800 */
[----:B0-----:R-:W-:Y:S01]  /*ab10*/  FADD.FTZ R21, R209, R112 ;  /* 0x00000070d1157221 */ /* 0x001fe20000010000 */
[-C--:B------:R-:W-:Y:S01]  /*ab20*/  FMUL.FTZ R41, R41, R20.reuse ;  /* 0x0000001429297220 */ /* 0x080fe20000410000 */
[-C--:B------:R-:W-:Y:S01]  /*ab30*/  FMUL.FTZ R44, R44, R20.reuse ;  /* 0x000000142c2c7220 */ /* 0x080fe20000410000 */
[-C--:B------:R-:W-:Y:S01]  /*ab40*/  FMUL.FTZ R45, R45, R20.reuse ;  /* 0x000000142d2d7220 */ /* 0x080fe20000410000 */
[----:B------:R-:W-:Y:S01]  /*ab50*/  FADD.FTZ R21, R108, R21 ;  /* 0x000000156c157221 */ /* 0x000fe20000010000 */
[-C--:B------:R-:W-:Y:S01]  /*ab60*/  FMUL.FTZ R48, R48, R20.reuse ;  /* 0x0000001430307220 */ /* 0x080fe20000410000 */
[-C--:B------:R-:W-:Y:S01]  /*ab70*/  FMUL.FTZ R49, R49, R20.reuse ;  /* 0x0000001431317220 */ /* 0x080fe20000410000 */
[----:B------:R-:W0:Y:S01]  /*ab80*/  MUFU.EX2 R111, R111 ;  /* 0x0000006f006f7308 */ /* 0x000e220000000800 */
[----:B---3--:R-:W-:Y:S01]  /*ab90*/  FADD.FTZ R99, R117, R116 ;  /* 0x0000007475637221 */ /* 0x008fe20000010000 */
[-C--:B------:R-:W-:Y:S01]  /*aba0*/  FMUL.FTZ R52, R52, R20.reuse ;  /* 0x0000001434347220 */ /* 0x080fe20000410000 */
[-C--:B------:R-:W-:Y:S01]  /*abb0*/  FMUL.FTZ R53, R53, R20.reuse ;  /* 0x0000001435357220 */ /* 0x080fe20000410000 */
[-C--:B------:R-:W-:Y:S01]  /*abc0*/  FMUL.FTZ R56, R56, R20.reuse ;  /* 0x0000001438387220 */ /* 0x080fe20000410000 */
[-C--:B------:R-:W-:Y:S01]  /*abd0*/  FMUL.FTZ R57, R57, R20.reuse ;  /* 0x0000001439397220 */ /* 0x080fe20000410000 */
[-C--:B------:R-:W-:Y:S01]  /*abe0*/  FMUL.FTZ R60, R60, R20.reuse ;  /* 0x000000143c3c7220 */ /* 0x080fe20000410000 */
[-C--:B------:R-:W-:Y:S01]  /*abf0*/  FMUL.FTZ R61, R61, R20.reuse ;  /* 0x000000143d3d7220 */ /* 0x080fe20000410000 */
[----:B------:R3:W-:Y:S01]  /*ac00*/  MUFU.EX2 R215, R102 ;  /* 0x0000006600d77308 */ /* 0x0007e20000000800 */
[-C--:B------:R-:W-:Y:S01]  /*ac10*/  FMUL.FTZ R64, R64, R20.reuse ;  /* 0x0000001440407220 */ /* 0x080fe20000410000 */
[-C--:B------:R-:W-:Y:S01]  /*ac20*/  FMUL.FTZ R65, R65, R20.reuse ;  /* 0x0000001441417220 */ /* 0x080fe20000410000 */
[-C--:B------:R-:W-:Y:S01]  /*ac30*/  FMUL.FTZ R68, R68, R20.reuse ;  /* 0x0000001444447220 */ /* 0x080fe20000410000 */
[-C--:B------:R-:W-:Y:S01]  /*ac40*/  FMUL.FTZ R69, R69, R20.reuse ;  /* 0x0000001445457220 */ /* 0x080fe20000410000 */
[-C--:B------:R-:W-:Y:S01]  /*ac50*/  FMUL.FTZ R72, R72, R20.reuse ;  /* 0x0000001448487220 */ /* 0x080fe20000410000 */
[-C--:B------:R-:W-:Y:S01]  /*ac60*/  FMUL.FTZ R73, R73, R20.reuse ;  /* 0x0000001449497220 */ /* 0x080fe20000410000 */
[-C--:B------:R-:W-:Y:S01]  /*ac70*/  FMUL.FTZ R76, R76, R20.reuse ;  /* 0x000000144c4c7220 */ /* 0x080fe20000410000 */
[----:B------:R-:W4:Y:S01]  /*ac80*/  MUFU.EX2 R13, R13 ;  /* 0x0000000d000d7308 */ /* 0x000f220000000800 */
[----:B---3--:R-:W-:Y:S01]  /*ac90*/  FADD.FTZ R102, R208, R99 ;  /* 0x00000063d0667221 */ /* 0x008fe20000010000 */
[-C--:B------:R-:W-:Y:S01]  /*aca0*/  FMUL.FTZ R77, R77, R20.reuse ;  /* 0x000000144d4d7220 */ /* 0x080fe20000410000 */
[-C--:B------:R-:W-:Y:S01]  /*acb0*/  FMUL.FTZ R80, R80, R20.reuse ;  /* 0x0000001450507220 */ /* 0x080fe20000410000 */
[-C--:B------:R-:W-:Y:S01]  /*acc0*/  FMUL.FTZ R81, R81, R20.reuse ;  /* 0x0000001451517220 */ /* 0x080fe20000410000 */
[----:B------:R-:W-:Y:S01]  /*acd0*/  FADD.FTZ R99, R105, R102 ;  /* 0x0000006669637221 */ /* 0x000fe20000010000 */
[----:B-1----:R-:W-:Y:S01]  /*ace0*/  FADD.FTZ R102, R110, R21 ;  /* 0x000000156e667221 */ /* 0x002fe20000010000 */
[-C--:B------:R-:W-:Y:S01]  /*acf0*/  FMUL.FTZ R84, R84, R20.reuse ;  /* 0x0000001454547220 */ /* 0x080fe20000410000 */
[----:B------:R-:W1:Y:S01]  /*ad00*/  MUFU.EX2 R103, R103 ;  /* 0x0000006700677308 */ /* 0x000e620000000800 */
[----:B------:R-:W-:Y:S01]  /*ad10*/  FADD.FTZ R12, R210, R99 ;  /* 0x00000063d20c7221 */ /* 0x000fe20000010000 */
[----:B0-----:R-:W-:Y:S01]  /*ad20*/  FADD.FTZ R102, R111, R102 ;  /* 0x000000666f667221 */ /* 0x001fe20000010000 */
[----:B------:R-:W-:Y:S01]  /*ad30*/  FMUL.FTZ R85, R85, R20 ;  /* 0x0000001455557220 */ /* 0x000fe20000410000 */
[----:B------:R-:W-:Y:S01]  /*ad40*/  F2FP.F16.F32.PACK_AB R202, R125, R202 ;  /* 0x000000ca7dca723e */ /* 0x000fe200000000ff */
[----:B------:R-:W-:Y:S01]  /*ad50*/  FADD.FTZ R21, R109, R12 ;  /* 0x0000000c6d157221 */ /* 0x000fe20000010000 */
[----:B------:R-:W-:Y:S01]  /*ad60*/  F2FP.F16.F32.PACK_AB R203, R114, R203 ;  /* 0x000000cb72cb723e */ /* 0x000fe200000000ff */
[-C--:B------:R-:W-:Y:S01]  /*ad70*/  FMUL.FTZ R26, R26, R93.reuse ;  /* 0x0000005d1a1a7220 */ /* 0x080fe20000410000 */
[----:B------:R-:W0:Y:S01]  /*ad80*/  MUFU.EX2 R217, R90 ;  /* 0x0000005a00d97308 */ /* 0x000e220000000800 */
[----:B------:R-:W-:Y:S01]  /*ad90*/  FADD.FTZ R12, R96, R21 ;  /* 0x00000015600c7221 */ /* 0x000fe20000010000 */
[----:B----4-:R-:W-:Y:S01]  /*ada0*/  FADD.FTZ R102, R13, R102 ;  /* 0x000000660d667221 */ /* 0x010fe20000010000 */
[----:B------:R-:W-:Y:S01]  /*adb0*/  F2FP.F16.F32.PACK_AB R204, R113, R204 ;  /* 0x000000cc71cc723e */ /* 0x000fe200000000ff */
[----:B------:R-:W-:Y:S01]  /*adc0*/  FMUL.FTZ R27, R27, R93 ;  /* 0x0000005d1b1b7220 */ /* 0x000fe20000410000 */
[----:B------:R-:W-:Y:S01]  /*add0*/  FADD.FTZ R21, R97, R12 ;  /* 0x0000000c61157221 */ /* 0x000fe20000010000 */
[C---:B------:R-:W-:Y:S01]  /*ade0*/  FADD.FTZ R102, R213.reuse, R102 ;  /* 0x00000066d5667221 */ /* 0x040fe20000010000 */
[----:B------:R-:W-:Y:S01]  /*adf0*/  F2FP.F16.F32.PACK_AB R213, R213, R13 ;  /* 0x0000000dd5d5723e */ /* 0x000fe200000000ff */
[----:B------:R-:W3:Y:S01]  /*ae00*/  MUFU.EX2 R91, R91 ;  /* 0x0000005b005b7308 */ /* 0x000ee20000000800 */
[----:B------:R-:W-:Y:S01]  /*ae10*/  FADD.FTZ R12, R100, R21 ;  /* 0x00000015640c7221 */ /* 0x000fe20000010000 */
[----:B------:R-:W-:Y:S01]  /*ae20*/  FADD.FTZ R102, R215, R102 ;  /* 0x00000066d7667221 */ /* 0x000fe20000010000 */
[----:B------:R-:W-:Y:S01]  /*ae30*/  F2FP.F16.F32.PACK_AB R205, R98, R205 ;  /* 0x000000cd62cd723e */ /* 0x000fe200000000ff */
[----:B------:R-:W-:Y:S01]  /*ae40*/  FMUL.FTZ R30, R30, R93 ;  /* 0x0000005d1e1e7220 */ /* 0x000fe20000410000 */
[----:B------:R-:W-:Y:S01]  /*ae50*/  FADD.FTZ R21, R101, R12 ;  /* 0x0000000c65157221 */ /* 0x000fe20000010000 */
[----:B-1----:R-:W-:Y:S01]  /*ae60*/  FADD.FTZ R102, R103, R102 ;  /* 0x0000006667667221 */ /* 0x002fe20000010000 */
[----:B------:R-:W-:Y:S01]  /*ae70*/  F2FP.F16.F32.PACK_AB R206, R117, R206 ;  /* 0x000000ce75ce723e */ /* 0x000fe200000000ff */
[----:B------:R-:W1:Y:S01]  /*ae80*/  MUFU.EX2 R219, R94 ;  /* 0x0000005e00db7308 */ /* 0x000e620000000800 */
[----:B------:R-:W-:Y:S01]  /*ae90*/  FADD.FTZ R12, R88, R21 ;  /* 0x00000015580c7221 */ /* 0x000fe20000010000 */
[----:B0-----:R-:W-:Y:S01]  /*aea0*/  FADD.FTZ R102, R217, R102 ;  /* 0x00000066d9667221 */ /* 0x001fe20000010000 */
[----:B------:R-:W-:Y:S01]  /*aeb0*/  F2FP.F16.F32.PACK_AB R207, R106, R207 ;  /* 0x000000cf6acf723e */ /* 0x000fe200000000ff */
[-C--:B------:R-:W-:Y:S01]  /*aec0*/  FMUL.FTZ R31, R31, R93.reuse ;  /* 0x0000005d1f1f7220 */ /* 0x080fe20000410000 */
[----:B------:R-:W-:Y:S01]  /*aed0*/  FADD.FTZ R13, R89, R12 ;  /* 0x0000000c590d7221 */ /* 0x000fe20000010000 */
[----:B------:R-:W-:Y:S01]  /*aee0*/  F2FP.F16.F32.PACK_AB R208, R105, R208 ;  /* 0x000000d069d0723e */ /* 0x000fe200000000ff */
[----:B------:R-:W-:Y:S01]  /*aef0*/  FMUL.FTZ R34, R34, R93 ;  /* 0x0000005d22227220 */ /* 0x000fe20000410000 */
[----:B------:R-:W0:Y:S01]  /*af00*/  MUFU.EX2 R95, R95 ;  /* 0x0000005f005f7308 */ /* 0x000e220000000800 */
[----:B---3--:R-:W-:Y:S01]  /*af10*/  FADD.FTZ R102, R91, R102 ;  /* 0x000000665b667221 */ /* 0x008fe20000010000 */
[----:B------:R-:W-:Y:S01]  /*af20*/  FADD.FTZ R12, R104, R13 ;  /* 0x0000000d680c7221 */ /* 0x000fe20000010000 */
[----:B------:R-:W-:Y:S01]  /*af30*/  F2FP.F16.F32.PACK_AB R209, R108, R209 ;  /* 0x000000d16cd1723e */ /* 0x000fe200000000ff */
[-C--:B------:R-:W-:Y:S01]  /*af40*/  FMUL.FTZ R35, R35, R93.reuse ;  /* 0x0000005d23237220 */ /* 0x080fe20000410000 */
[----:B------:R-:W-:Y:S01]  /*af50*/  F2FP.F16.F32.PACK_AB R210, R109, R210 ;  /* 0x000000d26dd2723e */ /* 0x000fe200000000ff */
[----:B------:R-:W-:Y:S01]  /*af60*/  FADD.FTZ R13, R15, R12 ;  /* 0x0000000c0f0d7221 */ /* 0x000fe20000010000 */
[----:B------:R-:W-:Y:S01]  /*af70*/  F2FP.F16.F32.PACK_AB R211, R111, R110 ;  /* 0x0000006e6fd3723e */ /* 0x000fe200000000ff */
[----:B------:R-:W-:Y:S01]  /*af80*/  FMUL.FTZ R38, R38, R93 ;  /* 0x0000005d26267220 */ /* 0x000fe20000410000 */
[----:B-1----:R-:W-:Y:S01]  /*af90*/  FADD.FTZ R102, R219, R102 ;  /* 0x00000066db667221 */ /* 0x002fe20000010000 */
[----:B------:R-:W-:Y:S01]  /*afa0*/  F2FP.F16.F32.PACK_AB R215, R103, R215 ;  /* 0x000000d767d7723e */ /* 0x000fe200000000ff */
[-C--:B------:R-:W-:Y:S01]  /*afb0*/  FMUL.FTZ R39, R39, R93.reuse ;  /* 0x0000005d27277220 */ /* 0x080fe20000410000 */
[----:B------:R-:W-:Y:S01]  /*afc0*/  F2FP.F16.F32.PACK_AB R216, R89, R88 ;  /* 0x0000005859d8723e */ /* 0x000fe200000000ff */
[----:B------:R-:W-:Y:S01]  /*afd0*/  FMUL.FTZ R42, R42, R93 ;  /* 0x0000005d2a2a7220 */ /* 0x000fe20000410000 */
[----:B------:R-:W-:Y:S01]  /*afe0*/  F2FP.F16.F32.PACK_AB R217, R91, R217 ;  /* 0x000000d95bd9723e */ /* 0x000fe200000000ff */
[-C--:B------:R-:W-:Y:S01]  /*aff0*/  FMUL.FTZ R43, R43, R93.reuse ;  /* 0x0000005d2b2b7220 */ /* 0x080fe20000410000 */
[----:B------:R-:W-:Y:S01]  /*b000*/  FMUL.FTZ R46, R46, R93 ;  /* 0x0000005d2e2e7220 */ /* 0x000fe20000410000 */
[C---:B0-----:R-:W-:Y:S01]  /*b010*/  FADD.FTZ R12, R95.reuse, R102 ;  /* 0x000000665f0c7221 */ /* 0x041fe20000010000 */
        /* <DEDUP_REMOVED lines=23> */
[----:B------:R-:W-:Y:S02]  /*b190*/  IMAD.MOV.U32 R15, RZ, RZ, R92 ;  /* 0x000000ffff0f7224 */ /* 0x000fe400078e005c */
[----:B------:R-:W-:Y:S01]  /*b1a0*/  IMAD.MOV.U32 R21, RZ, RZ, R10 ;  /* 0x000000ffff157224 */ /* 0x000fe200078e000a */
[----:B--2---:R-:W-:Y:S06]  /*b1b0*/  @P2 BRA `(.L_x_7066) ;  /* 0xffffffb400182947 */ /* 0x004fec000383ffff */
.L_x_7057:
[----:B------:R-:W-:Y:S06]  /*b1c0*/  BAR.ARV 0x8, 0x180 ;  /* 0x0206000000007b1d */ /* 0x000fec0000002000 */
[----:B------:R-:W-:Y:S05]  /*b1d0*/  @!P0 BRA `(.L_x_7067) ;  /* 0x0000000000048947 */ /* 0x000fea0003800000 */
[----:B------:R-:W-:Y:S01]  /*b1e0*/  BPT.TRAP 0x1 ;  /* 0x000000040000795c */ /* 0x000fe20000300000 */
.L_x_7067:
[----:B------:R-:W-:Y:S01]  /*b1f0*/  IMAD R8, R2, 0x8, R0 ;  /* 0x0000000802087824 */ /* 0x000fe200078e0200 */
[----:B------:R-:W-:-:S04]  /*b200*/  SHF.L.U32 R3, R16, 0x1f, RZ ;  /* 0x0000001f10037819 */ /* 0x000fc800000006ff */
[----:B------:R0:W1:Y:S01]  /*b210*/  SYNCS.PHASECHK.TRANS64.TRYWAIT P2, [R8+URZ+0x34850], R3 ;  /* 0x03485003080075a7 */ /* 0x000062000804017f */
[----:B------:R-:W-:Y:S05]  /*b220*/  @!P0 BRA `(.L_x_7068) ;  /* 0x0000000000048947 */ /* 0x000fea0003800000 */
[----:B------:R-:W-:Y:S01]  /*b230*/  BPT.TRAP 0x1 ;  /* 0x000000040000795c */ /* 0x000fe20000300000 */
.L_x_7068:
[----:B-1----:R-:W-:Y:S05]  /*b240*/  @P2 BRA `(.L_x_7069) ;  /* 0x0000000000082947 */ /* 0x002fea0003800000 */
[----:B------:R-:W1:Y:S02]  /*b250*/  SYNCS.PHASECHK.TRANS64.TRYWAIT P0, [R8+URZ+0x34850], R3 ;  /* 0x03485003080075a7 */ /* 0x000e64000800017f */
[----:B-1----:R-:W-:Y:S05]  /*b260*/  @!P0 BRA `(.L_x_7070) ;  /* 0x0000008800548947 */ /* 0x002fea0003800000 */
.L_x_7069:
[----:B------:R-:W-:Y:S05]  /*b270*/  WARPSYNC.ALL ;  /* 0x0000000000007948 */ /* 0x000fea0003800000 */
[----:B------:R-:W-:Y:S01]  /*b280*/  VIADD R0, R0, 0x400 ;  /* 0x0000040000007836 */ /* 0x000fe20000000000 */
[----:B------:R-:W-:Y:S01]  /*b290*/  WARPGROUP.ARRIVE ;  /* 0x00000000000079c5 */ /* 0x000fe20000000000 */
[----:B------:R-:W-:Y:S01]  /*b2a0*/  IMAD.MOV.U32 R7, RZ, RZ, 0x40000040 ;  /* 0x40000040ff077424 */ /* 0x000fe200078e00ff */
[----:B01----:R-:W-:Y:S01]  /*b2b0*/  SHFL.BFLY PT, R3, R12, 0x2, 0x1f ;  /* 0x0c401f000c037f89 */ /* 0x003fe200000e0000 */
[----:B------:R-:W-:Y:S01]  /*b2c0*/  VIADD R9, R2, 0x1 ;  /* 0x0000000102097836 */ /* 0x000fe20000000000 */
[----:B------:R-:W-:Y:S01]  /*b2d0*/  SHF.R.U32.HI R0, RZ, 0x4, R0 ;  /* 0x00000004ff007819 */ /* 0x000fe20000011600 */
[----:B------:R-:W-:-:S02]  /*b2e0*/  @!P1 VIADD R8, R8, 0x34860 ;  /* 0x0003486008089836 */ /* 0x000fc40000000000 */
[----:B------:R-:W-:Y:S01]  /*b2f0*/  VIADD R225, R225, 0x1 ;  /* 0x00000001e1e17836 */ /* 0x000fe20000000000 */
[----:B------:R-:W-:Y:S02]  /*b300*/  LOP3.LUT R0, R0, 0x3fff, RZ, 0xc0, !PT ;  /* 0x00003fff00007812 */ /* 0x000fe400078ec0ff */
[----:B------:R-:W-:Y:S02]  /*b310*/  ISETP.NE.AND P2, PT, R9, 0x2, PT ;  /* 0x000000020900780c */ /* 0x000fe40003f45270 */
[----:B------:R-:W-:Y:S02]  /*b320*/  LOP3.LUT R5, R0, 0x5800000, RZ, 0xfc, !PT ;  /* 0x0580000000057812 */ /* 0x000fe400078efcff */
[----:B------:R-:W0:Y:S01]  /*b330*/  SHFL.BFLY PT, R0, R13, 0x2, 0x1f ;  /* 0x0c401f000d007f89 */ /* 0x000e2200000e0000 */
[----:B------:R-:W-:Y:S02]  /*b340*/  @!P1 PRMT R8, RZ, 0x654, R8 ;  /* 0x00000654ff089816 */ /* 0x000fe40000000008 */
[----:B------:R-:W-:-:S02]  /*b350*/  IMAD R4, R2, 0xb00, R5 ;  /* 0x00000b0002047824 */ /* 0x000fc400078e0205 */
[----:B------:R-:W-:Y:S02]  /*b360*/  IMAD.MOV.U32 R5, RZ, RZ, 0x40000040 ;  /* 0x40000040ff057424 */ /* 0x000fe400078e00ff */
[C---:B------:R-:W-:Y:S01]  /*b370*/  VIADD R6, R4.reuse, 0x80 ;  /* 0x0000008004067836 */ /* 0x040fe20000000000 */
[----:B------:R-:W-:Y:S01]  /*b380*/  R2UR UR6, R4 ;  /* 0x00000000040672ca */ /* 0x000fe200000e0000 */
[----:B------:R-:W-:Y:S01]  /*b390*/  IMAD.MOV.U32 R2, RZ, RZ, RZ ;  /* 0x000000ffff027224 */ /* 0x000fe200078e00ff */
[----:B------:R-:W-:Y:S01]  /*b3a0*/  R2UR UR7, R5 ;  /* 0x00000000050772ca */ /* 0x000fe200000e0000 */
[----:B------:R-:W-:-:S12]  /*b3b0*/  IMAD.MOV.U32 R5, RZ, RZ, 0x40000040 ;  /* 0x40000040ff057424 */ /* 0x000fd800078e00ff */
[----:B------:R-:W-:Y:S01]  /*b3c0*/  HGMMA.64x128x16.F32 R24, R176, gdesc[UR4].tnspB, R24, gsb0 ;  /* 0x41e00004b0187df0 */ /* 0x000fe20008000818 */
[----:B------:R-:W-:Y:S01]  /*b3d0*/  R2UR UR6, R6 ;  /* 0x00000000060672ca */ /* 0x000fe200000e0000 */
[----:B------:R-:W-:Y:S01]  /*b3e0*/  VIADD R6, R4, 0x100 ;  /* 0x0000010004067836 */ /* 0x000fe20000000000 */
[----:B------:R-:W-:Y:S01]  /*b3f0*/  R2UR UR7, R7 ;  /* 0x00000000070772ca */ /* 0x000fe200000e0000 */
[----:B------:R-:W-:Y:S02]  /*b400*/  IMAD.MOV.U32 R7, RZ, RZ, 0x40000040 ;  /* 0x40000040ff077424 */ /* 0x000fe400078e00ff */
[----:B0-----:R-:W-:Y:S01]  /*b410*/  FADD.FTZ R0, R0, R13 ;  /* 0x0000000d00007221 */ /* 0x001fe20000010000 */
[----:B------:R-:W-:Y:S02]  /*b420*/  WARPGROUP.DEPBAR.LE gsb0, 0x0 ;  /* 0x00008000000079c5 */ /* 0x000fe40000010000 */
[----:B------:R-:W-:-:S07]  /*b430*/  WARPGROUP.ARRIVE ;  /* 0x00000000000079c5 */ /* 0x000fce0000000000 */
[----:B------:R-:W-:Y:S01]  /*b440*/  HGMMA.64x128x16.F32 R24, R180, gdesc[UR4].tnspB, R24, gsb0 ;  /* 0x41e00004b4187df0 */ /* 0x000fe20008000818 */
[----:B------:R-:W-:Y:S01]  /*b450*/  R2UR UR6, R6 ;  /* 0x00000000060672ca */ /* 0x000fe200000e0000 */
[----:B------:R-:W-:Y:S01]  /*b460*/  VIADD R6, R4, 0x180 ;  /* 0x0000018004067836 */ /* 0x000fe20000000000 */
[----:B------:R-:W-:Y:S01]  /*b470*/  R2UR UR7, R7 ;  /* 0x00000000070772ca */ /* 0x000fe200000e0000 */
[----:B------:R-:W-:Y:S01]  /*b480*/  IMAD.MOV.U32 R7, RZ, RZ, 0x40000040 ;  /* 0x40000040ff077424 */ /* 0x000fe200078e00ff */
[----:B------:R-:W-:Y:S02]  /*b490*/  WARPGROUP.DEPBAR.LE gsb0, 0x0 ;  /* 0x00008000000079c5 */ /* 0x000fe40000010000 */
[----:B------:R-:W-:-:S09]  /*b4a0*/  WARPGROUP.ARRIVE ;  /* 0x00000000000079c5 */ /* 0x000fd20000000000 */
        /* <DEDUP_REMOVED lines=37> */
[C---:B------:R-:W-:Y:S01]  /*b700*/  VIADD R6, R4.reuse, 0x480 ;  /* 0x0000048004067836 */ /* 0x040fe20000000000 */
[----:B------:R-:W-:Y:S01]  /*b710*/  R2UR UR7, R7 ;  /* 0x00000000070772ca */ /* 0x000fe200000e0000 */
[----:B------:R-:W-:Y:S02]  /*b720*/  IMAD.MOV.U32 R7, RZ, RZ, 0x40000040 ;  /* 0x40000040ff077424 */ /* 0x000fe400078e00ff */
[----:B------:R-:W-:Y:S01]  /*b730*/  VIADD R4, R4, 0x500 ;  /* 0x0000050004047836 */ /* 0x000fe20000000000 */
[----:B------:R-:W-:Y:S02]  /*b740*/  WARPGROUP.DEPBAR.LE gsb0, 0x0 ;  /* 0x00008000000079c5 */ /* 0x000fe40000010000 */
[----:B------:R-:W-:-:S07]  /*b750*/  WARPGROUP.ARRIVE ;  /* 0x00000000000079c5 */ /* 0x000fce0000000000 */
[----:B------:R-:W-:Y:S01]  /*b760*/  HGMMA.64x128x16.F32 R24, R208, gdesc[UR4].tnspB, R24, gsb0 ;  /* 0x41e00004d0187df0 */ /* 0x000fe20008000818 */
[----:B------:R-:W-:Y:S02]  /*b770*/  R2UR UR6, R6 ;  /* 0x00000000060672ca */ /* 0x000fe400000e0000 */
[----:B------:R-:W-:Y:S01]  /*b780*/  R2UR UR7, R7 ;  /* 0x00000000070772ca */ /* 0x000fe200000e0000 */
[----:B------:R-:W-:Y:S02]  /*b790*/  WARPGROUP.DEPBAR.LE gsb0, 0x0 ;  /* 0x00008000000079c5 */ /* 0x000fe40000010000 */
[----:B------:R-:W-:-:S10]  /*b7a0*/  WARPGROUP.ARRIVE ;  /* 0x00000000000079c5 */ /* 0x000fd40000000000 */
[----:B------:R-:W-:Y:S01]  /*b7b0*/  HGMMA.64x128x16.F32 R24, R212, gdesc[UR4].tnspB, R24, gsb0 ;  /* 0x41e00004d4187df0 */ /* 0x000fe20008000818 */
[----:B------:R-:W-:Y:S01]  /*b7c0*/  R2UR UR6, R4 ;  /* 0x00000000040672ca */ /* 0x000fe200000e0000 */
[----:B------:R-:W-:Y:S01]  /*b7d0*/  FADD.FTZ R4, R3, R12 ;  /* 0x0000000c03047221 */ /* 0x000fe20000010000 */
[----:B------:R-:W-:Y:S01]  /*b7e0*/  R2UR UR7, R5 ;  /* 0x00000000050772ca */ /* 0x000fe200000e0000 */
[----:B------:R-:W0:Y:S04]  /*b7f0*/  SHFL.BFLY PT, R3, R0, 0x1, 0x1f ;  /* 0x0c201f0000037f89 */ /* 0x000e2800000e0000 */
[----:B------:R-:W1:Y:S01]  /*b800*/  SHFL.BFLY PT, R5, R4, 0x1, 0x1f ;  /* 0x0c201f0004057f89 */ /* 0x000e6200000e0000 */
[----:B0-----:R-:W-:Y:S01]  /*b810*/  FADD.FTZ R14, R0, R3 ;  /* 0x00000003000e7221 */ /* 0x001fe20000010000 */
[----:B------:R-:W-:Y:S01]  /*b820*/  SEL R3, RZ, 0x1, P2 ;  /* 0x00000001ff037807 */ /* 0x000fe20001000000 */
[----:B------:R-:W-:-:S02]  /*b830*/  IMAD.MOV.U32 R0, RZ, RZ, -0x800000 ;  /* 0xff800000ff007424 */ /* 0x000fc400078e00ff */
        /* <DEDUP_REMOVED lines=19> */
[----:B------:R-:W-:Y:S03]  /*b970*/  HGMMA.64x128x16.F32 R24, R216, gdesc[UR4].tnspB, R24, gsb0 ;  /* 0x41e00004d8187df0 */ /* 0x000fe60008000818 */
[----:B------:R-:W-:Y:S02]  /*b980*/  WARPGROUP.DEPBAR.LE gsb0, 0x0 ;  /* 0x00008000000079c5 */ /* 0x000fe40000010000 */
        /* <DEDUP_REMOVED lines=65> */
[----:B------:R-:W-:-:S07]  /*bda0*/  SEL R2, R9, RZ, P2 ;  /* 0x000000ff09027207 */ /* 0x000fce0001000000 */
.L_x_7049:
        /* <DEDUP_REMOVED lines=13> */
[----:B------:R-:W-:Y:S02]  /*be80*/  F2FP.F16.F32.PACK_AB R52, R52, R53 ;  /* 0x000000353434723e */ /* 0x000fe400000000ff */
[----:B------:R-:W-:Y:S02]  /*be90*/  F2FP.F16.F32.PACK_AB R53, R43, R50 ;  /* 0x000000322b35723e */ /* 0x000fe400000000ff */
[----:B------:R-:W-:Y:S01]  /*bea0*/  F2FP.F16.F32.PACK_AB R54, R48, R49 ;  /* 0x000000313036723e */ /* 0x000fe200000000ff */
[----:B------:R-:W-:Y:S01]  /*beb0*/  IMAD.MOV.U32 R48, RZ, RZ, RZ ;  /* 0x000000ffff307224 */ /* 0x000fe200078e00ff */
[----:B------:R-:W-:-:S02]  /*bec0*/  F2FP.F16.F32.PACK_AB R40, R40, R41 ;  /* 0x000000292828723e */ /* 0x000fc400000000ff */
[----:B------:R-:W-:Y:S02]  /*bed0*/  F2FP.F16.F32.PACK_AB R41, R35, R38 ;  /* 0x000000262329723e */ /* 0x000fe400000000ff */
[----:B------:R-:W-:Y:S02]  /*bee0*/  F2FP.F16.F32.PACK_AB R43, R87, R34 ;  /* 0x00000022572b723e */ /* 0x000fe400000000ff */
[----:B------:R-:W-:Y:S02]  /*bef0*/  MOV R20, R18 ;  /* 0x0000001200147202 */ /* 0x000fe40000000f00 */
[----:B--2---:R-:W-:-:S03]  /*bf00*/  MOV R21, R5 ;  /* 0x0000000500157202 */ /* 0x004fc60000000f00 */
[----:B------:R-:W-:-:S03]  /*bf10*/  IMAD.WIDE R4, R231, 0x2, R20 ;  /* 0x00000002e7047825 */ /* 0x000fc600078e0214 */
[C---:B------:R-:W-:Y:S02]  /*bf20*/  IADD3 R63, P6, R4.reuse, 0x20, RZ ;  /* 0x00000020043f7810 */ /* 0x040fe40007fde0ff */
[C---:B------:R-:W-:Y:S02]  /*bf30*/  IADD3 R67, P5, R4.reuse, 0x40, RZ ;  /* 0x0000004004437810 */ /* 0x040fe40007fbe0ff */
[----:B------:R-:W-:Y:S01]  /*bf40*/  IADD3 R71, P4, R4, 0x60, RZ ;  /* 0x0000006004477810 */ /* 0x000fe20007f9e0ff */
[--C-:B------:R-:W-:Y:S01]  /*bf50*/  IMAD.X R29, RZ, RZ, R5.reuse, P6 ;  /* 0x000000ffff1d7224 */ /* 0x100fe200030e0605 */
[----:B------:R-:W-:Y:S01]  /*bf60*/  LOP3.LUT R14, R63, 0x380, RZ, 0xc0, !PT ;  /* 0x000003803f0e7812 */ /* 0x000fe200078ec0ff */
[--C-:B------:R-:W-:Y:S01]  /*bf70*/  IMAD.X R27, RZ, RZ, R5.reuse, P5 ;  /* 0x000000ffff1b7224 */ /* 0x100fe200028e0605 */
[----:B------:R-:W-:Y:S01]  /*bf80*/  LOP3.LUT R24, R67, 0x380, RZ, 0xc0, !PT ;  /* 0x0000038043187812 */ /* 0x000fe200078ec0ff */
[----:B------:R-:W-:Y:S01]  /*bf90*/  IMAD.X R25, RZ, RZ, R5, P4 ;  /* 0x000000ffff197224 */ /* 0x000fe200020e0605 */
[----:B-1----:R-:W-:-:S02]  /*bfa0*/  LOP3.LUT R44, R71, 0x380, RZ, 0xc0, !PT ;  /* 0x00000380472c7812 */ /* 0x002fc400078ec0ff */
[----:B------:R-:W-:Y:S02]  /*bfb0*/  SHF.R.U64 R14, R14, 0x3, RZ ;  /* 0x000000030e0e7819 */ /* 0x000fe400000012ff */
[----:B------:R-:W-:Y:S02]  /*bfc0*/  SHF.R.U64 R24, R24, 0x3, RZ ;  /* 0x0000000318187819 */ /* 0x000fe400000012ff */
[----:B------:R-:W-:Y:S02]  /*bfd0*/  SHF.R.U64 R44, R44, 0x3, RZ ;  /* 0x000000032c2c7819 */ /* 0x000fe400000012ff */
[----:B------:R-:W-:Y:S02]  /*bfe0*/  LOP3.LUT R28, R14, R63, RZ, 0x3c, !PT ;  /* 0x0000003f0e1c7212 */ /* 0x000fe400078e3cff */
[----:B------:R-:W-:Y:S02]  /*bff0*/  LOP3.LUT R26, R24, R67, RZ, 0x3c, !PT ;  /* 0x00000043181a7212 */ /* 0x000fe400078e3cff */
[----:B------:R-:W-:-:S02]  /*c000*/  LOP3.LUT R9, R4, 0x380, RZ, 0xc0, !PT ;  /* 0x0000038004097812 */ /* 0x000fc400078ec0ff */
[----:B------:R-:W-:Y:S02]  /*c010*/  LOP3.LUT R24, R44, R71, RZ, 0x3c, !PT ;  /* 0x000000472c187212 */ /* 0x000fe400078e3cff */
[----:B------:R-:W-:Y:S02]  /*c020*/  MOV R71, R28 ;  /* 0x0000001c00477202 */ /* 0x000fe40000000f00 */
[----:B------:R-:W-:Y:S01]  /*c030*/  IADD3 R75, P3, R4, 0x4000, RZ ;  /* 0x00004000044b7810 */ /* 0x000fe20007f7e0ff */
[----:B------:R-:W1:Y:S01]  /*c040*/  LDC.64 R28, c[0x0][0xc00] ;  /* 0x00030000ff1c7b82 */ /* 0x000e620000000a00 */
[----:B------:R-:W-:Y:S02]  /*c050*/  SHF.R.U64 R9, R9, 0x3, RZ ;  /* 0x0000000309097819 */ /* 0x000fe400000012ff */
[----:B------:R-:W-:Y:S01]  /*c060*/  LOP3.LUT R62, R75, 0x380, RZ, 0xc0, !PT ;  /* 0x000003804b3e7812 */ /* 0x000fe200078ec0ff */
[----:B------:R-:W-:-:S04]  /*c070*/  IMAD.X R15, RZ, RZ, R5, P3 ;  /* 0x000000ffff0f7224 */ /* 0x000fc800018e0605 */
[----:B------:R-:W-:Y:S01]  /*c080*/  BAR.SYNC.DEFER_BLOCKING 0x1, 0x100 ;  /* 0x0044000000007b1d */ /* 0x000fe20000010000 */
[C---:B------:R-:W-:Y:S02]  /*c090*/  IADD3 R79, P2, R4.reuse, 0x4020, RZ ;  /* 0x00004020044f7810 */ /* 0x040fe40007f5e0ff */
[C---:B------:R-:W-:Y:S02]  /*c0a0*/  IADD3 R83, P1, R4.reuse, 0x4040, RZ ;  /* 0x0000404004537810 */ /* 0x040fe40007f3e0ff */
[----:B------:R-:W-:Y:S01]  /*c0b0*/  IADD3 R109, P0, R4, 0x4060, RZ ;  /* 0x00004060046d7810 */ /* 0x000fe20007f1e0ff */
[--C-:B------:R-:W-:Y:S01]  /*c0c0*/  IMAD.X R13, RZ, RZ, R5.reuse, P2 ;  /* 0x000000ffff0d7224 */ /* 0x100fe200010e0605 */
[----:B------:R-:W-:Y:S01]  /*c0d0*/  LOP3.LUT R4, R9, R4, RZ, 0x3c, !PT ;  /* 0x0000000409047212 */ /* 0x000fe200078e3cff */
[--C-:B------:R-:W-:Y:S01]  /*c0e0*/  IMAD.X R11, RZ, RZ, R5.reuse, P1 ;  /* 0x000000ffff0b7224 */ /* 0x100fe200008e0605 */
[----:B------:R-:W-:Y:S01]  /*c0f0*/  SHF.R.U64 R62, R62, 0x3, RZ ;  /* 0x000000033e3e7819 */ /* 0x000fe200000012ff */
[----:B------:R-:W-:Y:S01]  /*c100*/  IMAD.X R9, RZ, RZ, R5, P0 ;  /* 0x000000ffff097224 */ /* 0x000fe200000e0605 */
[----:B------:R-:W-:-:S02]  /*c110*/  MOV R74, R4 ;  /* 0x00000004004a7202 */ /* 0x000fc40000000f00 */
[----:B------:R-:W-:Y:S02]  /*c120*/  F2FP.F16.F32.PACK_AB R5, R10, R85 ;  /* 0x000000550a05723e */ /* 0x000fe400000000ff */
[----:B------:R-:W-:Y:S02]  /*c130*/  LOP3.LUT R14, R62, R75, RZ, 0x3c, !PT ;  /* 0x0000004b3e0e7212 */ /* 0x000fe400078e3cff */
[----:B------:R-:W-:Y:S02]  /*c140*/  LOP3.LUT R10, R79, 0x380, RZ, 0xc0, !PT ;  /* 0x000003804f0a7812 */ /* 0x000fe400078ec0ff */
[----:B------:R-:W-:Y:S02]  /*c150*/  LOP3.LUT R44, R83, 0x380, RZ, 0xc0, !PT ;  /* 0x00000380532c7812 */ /* 0x000fe400078ec0ff */
[----:B------:R-:W-:Y:S02]  /*c160*/  LOP3.LUT R62, R109, 0x380, RZ, 0xc0, !PT ;  /* 0x000003806d3e7812 */ /* 0x000fe400078ec0ff */
[----:B------:R-:W-:-:S02]  /*c170*/  SHF.R.U64 R10, R10, 0x3, RZ ;  /* 0x000000030a0a7819 */ /* 0x000fc400000012ff */
[----:B------:R-:W-:Y:S02]  /*c180*/  SHF.R.U64 R44, R44, 0x3, RZ ;  /* 0x000000032c2c7819 */ /* 0x000fe400000012ff */
[----:B------:R-:W-:Y:S02]  /*c190*/  SHF.R.U64 R62, R62, 0x3, RZ ;  /* 0x000000033e3e7819 */ /* 0x000fe400000012ff */
[----:B------:R-:W-:Y:S02]  /*c1a0*/  F2FP.F16.F32.PACK_AB R4, R12, R107 ;  /* 0x0000006b0c04723e */ /* 0x000fe400000000ff */
[----:B------:R-:W-:Y:S02]  /*c1b0*/  LOP3.LUT R12, R10, R79, RZ, 0x3c, !PT ;  /* 0x0000004f0a0c7212 */ /* 0x000fe400078e3cff */
[----:B------:R-:W-:Y:S01]  /*c1c0*/  LOP3.LUT R10, R44, R83, RZ, 0x3c, !PT ;  /* 0x000000532c0a7212 */ /* 0x000fe200078e3cff */
[----:B------:R2:W-:Y:S01]  /*c1d0*/  STSM.16.M88.4 [R74], R4 ;  /* 0x000000044a007844 */ /* 0x0005e20000000200 */
[----:B------:R-:W-:-:S02]  /*c1e0*/  LOP3.LUT R8, R62, R109, RZ, 0x3c, !PT ;  /* 0x0000006d3e087212 */ /* 0x000fc400078e3cff */
[----:B-1----:R-:W-:Y:S02]  /*c1f0*/  ISETP.NE.U32.AND P0, PT, R28, RZ, PT ;  /* 0x000000ff1c00720c */ /* 0x002fe40003f05070 */
[----:B------:R-:W-:Y:S02]  /*c200*/  MOV R62, R10 ;  /* 0x0000000a003e7202 */ /* 0x000fe40000000f00 */
[----:B------:R-:W-:Y:S02]  /*c210*/  MOV R44, R8 ;  /* 0x00000008002c7202 */ /* 0x000fe40000000f00 */
[----:B------:R-:W-:Y:S02]  /*c220*/  F2FP.F16.F32.PACK_AB R8, R103, R104 ;  /* 0x000000686708723e */ /* 0x000fe400000000ff */
[----:B------:R-:W-:Y:S02]  /*c230*/  F2FP.F16.F32.PACK_AB R9, R81, R102 ;  /* 0x000000665109723e */ /* 0x000fe400000000ff */
[----:B------:R-:W-:-:S02]  /*c240*/  F2FP.F16.F32.PACK_AB R10, R100, R101 ;  /* 0x00000065640a723e */ /* 0x000fc400000000ff */
[----:B------:R-:W-:Y:S02]  /*c250*/  F2FP.F16.F32.PACK_AB R11, R77, R84 ;  /* 0x000000544d0b723e */ /* 0x000fe400000000ff */
[----:B------:R-:W-:Y:S02]  /*c260*/  MOV R70, R26 ;  /* 0x0000001a00467202 */ /* 0x000fe40000000f00 */
[----:B------:R-:W-:Y:S01]  /*c270*/  MOV R66, R14 ;  /* 0x0000000e00427202 */ /* 0x000fe20000000f00 */
[----:B------:R-:W-:Y:S01]  /*c280*/  STSM.16.M88.4 [R71], R8 ;  /* 0x0000000847007844 */ /* 0x000fe20000000200 */
[----:B------:R-:W-:Y:S02]  /*c290*/  MOV R63, R12 ;  /* 0x0000000c003f7202 */ /* 0x000fe40000000f00 */
[----:B--2---:R-:W-:Y:S02]  /*c2a0*/  F2FP.F16.F32.PACK_AB R4, R98, R99 ;  /* 0x000000636204723e */ /* 0x004fe400000000ff */
        /* <DEDUP_REMOVED lines=9> */
[----:B------:R-:W-:Y:S01]  /*c340*/  ISETP.NE.AND.EX P0, PT, R29, RZ, PT, P0 ;  /* 0x000000ff1d00720c */ /* 0x000fe20003f05300 */
[----:B------:R-:W2:Y:S01]  /*c350*/  LDC.64 R32, c[0x0][0xc00] ;  /* 0x00030000ff207b82 */ /* 0x000ea20000000a00 */
[----:B------:R-:W-:Y:S01]  /*c360*/  F2FP.F16.F32.PACK_AB R24, R90, R91 ;  /* 0x0000005b5a18723e */ /* 0x000fe200000000ff */
[----:B------:R3:W-:Y:S01]  /*c370*/  STSM.16.M88.4 [R67], R12 ;  /* 0x0000000c43007844 */ /* 0x0007e20000000200 */
[----:B------:R-:W-:Y:S02]  /*c380*/  F2FP.F16.F32.PACK_AB R25, R59, R64 ;  /* 0x000000403b19723e */ /* 0x000fe400000000ff */
[----:B------:R-:W-:Y:S02]  /*c390*/  F2FP.F16.F32.PACK_AB R26, R88, R89 ;  /* 0x00000059581a723e */ /* 0x000fe400000000ff */
[----:B------:R-:W-:-:S02]  /*c3a0*/  F2FP.F16.F32.PACK_AB R27, R55, R58 ;  /* 0x0000003a371b723e */ /* 0x000fc400000000ff */
[----:B------:R-:W-:Y:S02]  /*c3b0*/  F2FP.F16.F32.PACK_AB R29, R30, R51 ;  /* 0x000000331e1d723e */ /* 0x000fe400000000ff */
[----:B------:R-:W-:Y:S01]  /*c3c0*/  F2FP.F16.F32.PACK_AB R28, R60, R61 ;  /* 0x0000003d3c1c723e */ /* 0x000fe200000000ff */
[----:B------:R3:W-:Y:S01]  /*c3d0*/  STSM.16.M88.4 [R66], R24 ;  /* 0x0000001842007844 */ /* 0x0007e20000000200 */
[----:B------:R-:W-:Y:S02]  /*c3e0*/  F2FP.F16.F32.PACK_AB R30, R56, R57 ;  /* 0x00000039381e723e */ /* 0x000fe400000000ff */
[----:B------:R-:W-:Y:S01]  /*c3f0*/  F2FP.F16.F32.PACK_AB R55, R39, R42 ;  /* 0x0000002a2737723e */ /* 0x000fe200000000ff */
[----:B------:R-:W4:Y:S01]  /*c400*/  LDC R56, c[0x0][0xbe8] ;  /* 0x0002fa00ff387b82 */ /* 0x000f220000000800 */
[----:B------:R-:W-:Y:S01]  /*c410*/  F2FP.F16.F32.PACK_AB R42, R36, R37 ;  /* 0x00000025242a723e */ /* 0x000fe200000000ff */
[----:B------:R3:W-:Y:S01]  /*c420*/  STSM.16.M88.4 [R63], R28 ;  /* 0x0000001c3f007844 */ /* 0x0007e20000000200 */
[----:B------:R-:W-:-:S03]  /*c430*/  ISETP.NE.U32.AND P2, PT, RZ, UR4, PT ;  /* 0x00000004ff007c0c */ /* 0x000fc6000bf45070 */
[----:B------:R3:W-:Y:S01]  /*c440*/  STSM.16.M88.4 [R62], R52 ;  /* 0x000000343e007844 */ /* 0x0007e20000000200 */
[----:B------:R-:W-:Y:S01]  /*c450*/  ISETP.NE.AND.EX P2, PT, RZ, UR5, PT, P2 ;  /* 0x00000005ff007c0c */ /* 0x000fe2000bf45320 */
[C---:B--2---:R-:W-:Y:S02]  /*c460*/  IMAD.WIDE R32, R23.reuse, 0x4, R32 ;  /* 0x0000000417207825 */ /* 0x044fe400078e0220 */
[----:B------:R3:W-:Y:S01]  /*c470*/  STSM.16.M88.4 [R44], R40 ;  /* 0x000000282c007844 */ /* 0x0007e20000000200 */
[----:B------:R-:W-:Y:S09]  /*c480*/  BAR.SYNC.DEFER_BLOCKING 0x1, 0x100 ;  /* 0x0044000000007b1d */ /* 0x000ff20000010000 */
[----:B-1----:R-:W-:Y:S01]  /*c490*/  @P2 LEA R4, P3, R23, UR4, 0x2 ;  /* 0x0000000417042c11 */ /* 0x002fe2000f8610ff */
[----:B------:R-:W-:-:S02]  /*c4a0*/  ULDC UR4, c[0x0][0xa88] ;  /* 0x0002a20000047ab9 */ /* 0x000fc40000000800 */
[----:B------:R-:W-:Y:S01]  /*c4b0*/  IMAD.U32 R7, RZ, RZ, UR4 ;  /* 0x00000004ff077e24 */ /* 0x000fe2000f8e00ff */
[----:B------:R-:W-:Y:S01]  /*c4c0*/  @P2 LEA.HI.X R5, R23, UR5, R223, 0x2, P3 ;  /* 0x0000000517052c11 */ /* 0x000fe200098f14df */
[----:B------:R3:W5:Y:S01]  /*c4d0*/  @P0 LDG.E R48, desc[UR60][R32.64] ;  /* 0x0000003c20300981 */ /* 0x000762000c1e1900 */
[----:B----4-:R-:W-:-:S03]  /*c4e0*/  ISETP.NE.AND P1, PT, R56, 0x1, PT ;  /* 0x000000013800780c */ /* 0x010fc60003f25270 */
[----:B------:R3:W5:Y:S10]  /*c4f0*/  @P2 LDG.E R7, desc[UR60][R4.64] ;  /* 0x0000003c04072981 */ /* 0x000774000c1e1900 */
[----:B------:R-:W1:Y:S08]  /*c500*/  @P1 LDC R6, c[0x0][0xbec] ;  /* 0x0002fb00ff061b82 */ /* 0x000e700000000800 */
[----:B------:R-:W2:Y:S01]  /*c510*/  @P1 LDC R11, c[0x0][0xbf0] ;  /* 0x0002fc00ff0b1b82 */ /* 0x000ea20000000800 */
[----:B---3--:R-:W-:Y:S05]  /*c520*/  @P2 BRA `(.L_x_7073) ;  /* 0x0000000000102947 */ /* 0x008fea0003800000 */
[----:B------:R-:W-:Y:S05]  /*c530*/  @!P0 BRA `(.L_x_7073) ;  /* 0x00000000000c8947 */ /* 0x000fea0003800000 */
[----:B------:R-:W3:Y:S04]  /*c540*/  LDG.E R4, desc[UR60][R32.64] ;  /* 0x0000003c20047981 */ /* 0x000ee8000c1e1900 */
[----:B-----5:R-:W3:Y:S02]  /*c550*/  LDG.E R7, desc[UR60][R32.64+0x4] ;  /* 0x0000043c20077981 */ /* 0x020ee4000c1e1900 */
[----:B---3--:R-:W-:-:S07]  /*c560*/  IMAD.IADD R7, R7, 0x1, -R4 ;  /* 0x0000000107077824 */ /* 0x008fce00078e0a04 */
.L_x_7073:
        /* <DEDUP_REMOVED lines=8> */
[----:B-1----:R-:W-:Y:S01]  /*c5f0*/  @P1 IMAD.HI.U32 R6, R15, R6, RZ ;  /* 0x000000060f061227 */ /* 0x002fe200078e00ff */
[----:B------:R-:W1:Y:S03]  /*c600*/  @P1 LDC R23, c[0x0][0xbec] ;  /* 0x0002fb00ff171b82 */ /* 0x000e660000000800 */
[----:B------:R-:W-:Y:S01]  /*c610*/  IMAD.MOV.U32 R9, RZ, RZ, R15 ;  /* 0x000000ffff097224 */ /* 0x000fe200078e000f */
[----:B--2---:R-:W-:Y:S01]  /*c620*/  @P1 SHF.R.U32.HI R9, RZ, R11, R6 ;  /* 0x0000000bff091219 */ /* 0x004fe20000011606 */
[----:B------:R-:W-:-:S02]  /*c630*/  IMAD R13, R221, UR5, R4 ;  /* 0x00000005dd0d7c24 */ /* 0x000fc4000f8e0204 */
[----:B------:R-:W-:Y:S01]  /*c640*/  IMAD.WIDE.U32 R4, R221, UR4, R48 ;  /* 0x00000004dd047c25 */ /* 0x000fe2000f8e0030 */
[----:B------:R-:W-:-:S03]  /*c650*/  ULDC.64 UR4, c[0x0][0xb98] ;  /* 0x0002e60000047ab9 */ /* 0x000fc60000000a00 */
[----:B------:R-:W-:Y:S02]  /*c660*/  IMAD R11, R224, 0x40, R17 ;  /* 0x00000040e00b7824 */ /* 0x000fe400078e0211 */
[----:B------:R-:W-:Y:S02]  /*c670*/  IMAD.IADD R5, R5, 0x1, R13 ;  /* 0x0000000105057824 */ /* 0x000fe400078e020d */
[----:B------:R-:W-:Y:S02]  /*c680*/  IMAD.MOV R13, RZ, RZ, -R9 ;  /* 0x000000ffff0d7224 */ /* 0x000fe400078e0a09 */
[----:B------:R-:W-:-:S04]  /*c690*/  IMAD.WIDE R20, R11, 0x2, R20 ;  /* 0x000000020b147825 */ /* 0x000fc800078e0214 */
[----:B------:R-:W-:Y:S01]  /*c6a0*/  IMAD R6, R223, UR4, RZ ;  /* 0x00000004df067c24 */ /* 0x000fe2000f8e02ff */
[C---:B------:R-:W-:Y:S01]  /*c6b0*/  IADD3 R41, P6, R20.reuse, 0x4000, RZ ;  /* 0x0000400014297810 */ /* 0x040fe20007fde0ff */
[----:B------:R-:W-:Y:S01]  /*c6c0*/  IMAD.WIDE.U32 R4, R55, UR4, R4 ;  /* 0x0000000437047c25 */ /* 0x000fe2000f8e0004 */
[----:B------:R-:W-:Y:S02]  /*c6d0*/  IADD3 R37, P5, R20, 0x5000, RZ ;  /* 0x0000500014257810 */ /* 0x000fe40007fbe0ff */
[----:B------:R-:W-:Y:S01]  /*c6e0*/  LOP3.LUT R40, R41, 0x380, RZ, 0xc0, !PT ;  /* 0x0000038029287812 */ /* 0x000fe200078ec0ff */
[----:B------:R-:W-:Y:S01]  /*c6f0*/  IMAD R11, R56, R13, R15 ;  /* 0x0000000d380b7224 */ /* 0x000fe200078e020f */
[----:B------:R-:W-:Y:S01]  /*c700*/  SHF.R.S32.HI R13, RZ, 0x1f, R9 ;  /* 0x0000001fff0d7819 */ /* 0x000fe20000011409 */
[----:B------:R-:W-:Y:S01]  /*c710*/  IMAD R8, R55, UR5, R6 ;  /* 0x0000000537087c24 */ /* 0x000fe2000f8e0206 */
[----:B------:R-:W-:Y:S01]  /*c720*/  IADD3 R4, P2, R9, R4, RZ ;  /* 0x0000000409047210 */ /* 0x000fe20007f5e0ff */
[----:B------:R-:W-:Y:S01]  /*c730*/  ULDC.64 UR4, c[0x0][0xb88] ;  /* 0x0002e20000047ab9 */ /* 0x000fe20000000a00 */
[----:B------:R-:W-:Y:S01]  /*c740*/  SHF.R.S32.HI R6, RZ, 0x1f, R11 ;  /* 0x0000001fff067819 */ /* 0x000fe2000001140b */
[----:B------:R-:W-:Y:S01]  /*c750*/  IMAD R57, R7, R56, RZ ;  /* 0x0000003807397224 */ /* 0x000fe200078e02ff */
[----:B------:R-:W-:-:S02]  /*c760*/  IADD3.X R5, R13, R5, R8, P2, !PT ;  /* 0x000000050d057210 */ /* 0x000fc400017fe408 */
        /* <DEDUP_REMOVED lines=18> */
[----:B------:R-:W-:Y:S01]  /*c890*/  LOP3.LUT R8, R9, 0x380, RZ, 0xc0, !PT ;  /* 0x0000038009087812 */ /* 0x000fe200078ec0ff */
[----:B------:R-:W-:Y:S01]  /*c8a0*/  SHFL.IDX PT, R52, R10, 0x1, 0x1c1f ;  /* 0x003c1f000a347f89 */ /* 0x000fe200000e0000 */
[----:B------:R-:W-:Y:S01]  /*c8b0*/  LOP3.LUT P0, RZ, R226, 0x3, RZ, 0xc0, !PT ;  /* 0x00000003e2ff7812 */ /* 0x000fe2000780c0ff */
[----:B------:R-:W-:Y:S01]  /*c8c0*/  ULDC.64 UR4, c[0x0][0xaa0] ;  /* 0x0002a80000047ab9 */ /* 0x000fe20000000a00 */
[----:B------:R-:W-:Y:S01]  /*c8d0*/  SHF.R.U64 R8, R8, 0x3, RZ ;  /* 0x0000000308087819 */ /* 0x000fe200000012ff */
[----:B------:R-:W2:Y:S01]  /*c8e0*/  SHFL.IDX PT, R51, R14, RZ, 0x1c1f ;  /* 0x001c1fff0e337589 */ /* 0x000ea200000e0000 */
[----:B------:R-:W-:-:S02]  /*c8f0*/  IADD3 R33, P4, R20, 0x6000, RZ ;  /* 0x0000600014217810 */ /* 0x000fc40007f9e0ff */
[----:B------:R-:W-:Y:S01]  /*c900*/  LOP3.LUT R8, R8, R9, RZ, 0x3c, !PT ;  /* 0x0000000908087212 */ /* 0x000fe200078e3cff */
[----:B------:R-:W3:Y:S01]  /*c910*/  SHFL.IDX PT, R53, R14, 0x1, 0x1c1f ;  /* 0x003c1f000e357f89 */ /* 0x000ee200000e0000 */
[----:B------:R-:W-:Y:S01]  /*c920*/  IMAD.X R9, RZ, RZ, R21, P2 ;  /* 0x000000ffff097224 */ /* 0x000fe200010e0615 */
[-C--:B------:R-:W-:Y:S02]  /*c930*/  ISETP.GE.OR P2, PT, R24, R57.reuse, P0 ;  /* 0x000000391800720c */ /* 0x080fe40000746670 */
[----:B------:R-:W-:Y:S02]  /*c940*/  ISETP.GE.OR P0, PT, R4, R57, P0 ;  /* 0x000000390400720c */ /* 0x000fe40000706670 */
[----:B------:R-:W-:Y:S02]  /*c950*/  LOP3.LUT R11, R20, 0x380, RZ, 0xc0, !PT ;  /* 0x00000380140b7812 */ /* 0x000fe400078ec0ff */
[----:B------:R-:W-:Y:S02]  /*c960*/  LOP3.LUT R32, R33, 0x380, RZ, 0xc0, !PT ;  /* 0x0000038021207812 */ /* 0x000fe400078ec0ff */
[----:B------:R-:W-:-:S02]  /*c970*/  SHF.R.U64 R11, R11, 0x3, RZ ;  /* 0x000000030b0b7819 */ /* 0x000fc400000012ff */
[----:B------:R-:W-:Y:S02]  /*c980*/  IADD3 R5, P3, R20, 0x7000, RZ ;  /* 0x0000700014057810 */ /* 0x000fe40007f7e0ff */
[----:B------:R-:W-:Y:S02]  /*c990*/  SHF.R.U64 R40, R40, 0x3, RZ ;  /* 0x0000000328287819 */ /* 0x000fe400000012ff */
[----:B------:R-:W-:Y:S01]  /*c9a0*/  SHF.R.U64 R36, R36, 0x3, RZ ;  /* 0x0000000324247819 */ /* 0x000fe200000012ff */
[--C-:B------:R-:W-:Y:S01]  /*c9b0*/  IMAD.X R29, RZ, RZ, R21.reuse, P3 ;  /* 0x000000ffff1d7224 */ /* 0x100fe200018e0615 */
[----:B------:R-:W-:Y:S01]  /*c9c0*/  SHF.R.U64 R32, R32, 0x3, RZ ;  /* 0x0000000320207819 */ /* 0x000fe200000012ff */
[----:B--2---:R-:W-:Y:S01]  /*c9d0*/  @!P2 ST.E desc[UR60][R50.64], R0 ;  /* 0x000000003200a985 */ /* 0x004fe2000c10193c */
[----:B------:R-:W-:Y:S02]  /*c9e0*/  LOP3.LUT R20, R11, R20, RZ, 0x3c, !PT ;  /* 0x000000140b147212 */ /* 0x000fe400078e3cff */
[----:B------:R-:W-:Y:S01]  /*c9f0*/  LOP3.LUT R40, R40, R41, RZ, 0x3c, !PT ;  /* 0x0000002928287212 */ /* 0x000fe200078e3cff */
[----:B---3--:R2:W-:Y:S01]  /*ca00*/  @!P0 ST.E desc[UR60][R52.64], R3 ;  /* 0x0000000334008985 */ /* 0x0085e2000c10193c */
[----:B------:R-:W-:Y:S01]  /*ca10*/  LOP3.LUT R36, R36, R37, RZ, 0x3c, !PT ;  /* 0x0000002524247212 */ /* 0x000fe200078e3cff */
[--C-:B------:R-:W-:Y:S01]  /*ca20*/  IMAD.X R41, RZ, RZ, R21.reuse, P6 ;  /* 0x000000ffff297224 */ /* 0x100fe200030e0615 */
[----:B------:R-:W-:Y:S01]  /*ca30*/  LOP3.LUT R32, R32, R33, RZ, 0x3c, !PT ;  /* 0x0000002120207212 */ /* 0x000fe200078e3cff */
[--C-:B------:R-:W-:Y:S01]  /*ca40*/  IMAD.X R37, RZ, RZ, R21.reuse, P5 ;  /* 0x000000ffff257224 */ /* 0x100fe200028e0615 */
[----:B------:R3:W5:Y:S01]  /*ca50*/  LD.E.128 R24, desc[UR60][R20.64] ;  /* 0x0000003c14187980 */ /* 0x000762000c101d00 */
[----:B------:R-:W-:Y:S01]  /*ca60*/  IMAD.X R33, RZ, RZ, R21, P4 ;  /* 0x000000ffff217224 */ /* 0x000fe200020e0615 */
[----:B------:R-:W-:-:S02]  /*ca70*/  LOP3.LUT R12, R15, 0x380, RZ, 0xc0, !PT ;  /* 0x000003800f0c7812 */ /* 0x000fc400078ec0ff */
[----:B------:R-:W-:Y:S01]  /*ca80*/  LOP3.LUT R4, R5, 0x380, RZ, 0xc0, !PT ;  /* 0x0000038005047812 */ /* 0x000fe200078ec0ff */
[----:B------:R-:W5:Y:S01]  /*ca90*/  LD.E.128 R8, desc[UR60][R8.64] ;  /* 0x0000003c08087980 */ /* 0x000f62000c101d00 */
[----:B------:R-:W-:Y:S01]  /*caa0*/  SHF.R.U64 R12, R12, 0x3, RZ ;  /* 0x000000030c0c7819 */ /* 0x000fe200000012ff */
[----:B--2---:R-:W-:Y:S01]  /*cab0*/  IMAD R3, R49, UR4, RZ ;  /* 0x0000000431037c24 */ /* 0x004fe2000f8e02ff */
[----:B------:R-:W-:Y:S01]  /*cac0*/  SHF.R.U64 R4, R4, 0x3, RZ ;  /* 0x0000000304047819 */ /* 0x000fe200000012ff */
[----:B------:R-:W2:Y:S01]  /*cad0*/  @P1 LDC R49, c[0x0][0xbf0] ;  /* 0x0002fc00ff311b82 */ /* 0x000ea20000000800 */
[----:B---3--:R-:W-:Y:S01]  /*cae0*/  IMAD.WIDE.U32 R20, R48, UR4, RZ ;  /* 0x0000000430147c25 */ /* 0x008fe2000f8e00ff */
[----:B------:R-:W-:Y:S01]  /*caf0*/  LOP3.LUT R12, R12, R15, RZ, 0x3c, !PT ;  /* 0x0000000f0c0c7212 */ /* 0x000fe200078e3cff */
[----:B------:R-:W5:Y:S01]  /*cb00*/  LD.E.128 R40, desc[UR60][R40.64] ;  /* 0x0000003c28287980 */ /* 0x000f62000c101d00 */
[----:B------:R-:W-:Y:S01]  /*cb10*/  LOP3.LUT R28, R4, R5, RZ, 0x3c, !PT ;  /* 0x00000005041c7212 */ /* 0x000fe200078e3cff */
[----:B------:R-:W-:Y:S01]  /*cb20*/  IMAD R3, R48, UR5, R3 ;  /* 0x0000000530037c24 */ /* 0x000fe2000f8e0203 */
[----:B------:R-:W-:Y:S01]  /*cb30*/  ULDC.64 UR4, c[0x0][0xae8] ;  /* 0x0002ba0000047ab9 */ /* 0x000fe20000000a00 */
[----:B------:R-:W5:Y:S02]  /*cb40*/  LD.E.128 R4, desc[UR60][R6.64] ;  /* 0x0000003c06047980 */ /* 0x000f64000c101d00 */
[----:B------:R-:W-:-:S02]  /*cb50*/  IMAD.IADD R21, R21, 0x1, R3 ;  /* 0x0000000115157824 */ /* 0x000fc400078e0203 */
[----:B------:R-:W-:Y:S01]  /*cb60*/  IMAD R3, R220, 0x20, R224 ;  /* 0x00000020dc037824 */ /* 0x000fe200078e02e0 */
[----:B------:R-:W5:Y:S01]  /*cb70*/  LD.E.128 R12, desc[UR60][R12.64] ;  /* 0x0000003c0c0c7980 */ /* 0x000f62000c101d00 */
[----:B------:R-:W-:Y:S02]  /*cb80*/  IMAD R0, R44, UR4, RZ ;  /* 0x000000042c007c24 */ /* 0x000fe4000f8e02ff */
[----:B------:R-:W-:Y:S01]  /*cb90*/  IMAD R44, R222, 0x80, R3 ;  /* 0x00000080de2c7824 */ /* 0x000fe200078e0203 */
[----:B------:R-:W5:Y:S01]  /*cba0*/  LD.E.128 R36, desc[UR60][R36.64] ;  /* 0x0000003c24247980 */ /* 0x000f62000c101d00 */
[C---:B------:R-:W-:Y:S02]  /*cbb0*/  IMAD R3, R221.reuse, UR5, R0 ;  /* 0x00000005dd037c24 */ /* 0x040fe4000f8e0200 */
[----:B------:R-:W-:Y:S01]  /*cbc0*/  IMAD.WIDE.U32 R20, R221, UR4, R20 ;  /* 0x00000004dd147c25 */ /* 0x000fe2000f8e0014 */
[----:B------:R-:W-:Y:S01]  /*cbd0*/  ULDC.64 UR4, c[0x0][0xaf0] ;  /* 0x0002bc0000047ab9 */ /* 0x000fe20000000a00 */
[----:B------:R-:W5:Y:S02]  /*cbe0*/  LD.E.128 R32, desc[UR60][R32.64] ;  /* 0x0000003c20207980 */ /* 0x000f64000c101d00 */
[----:B-1----:R-:W-:-:S02]  /*cbf0*/  @P1 IMAD.HI.U32 R0, R44, R23, RZ ;  /* 0x000000172c001227 */ /* 0x002fc400078e00ff */
[----:B------:R-:W5:Y:S02]  /*cc00*/  LD.E.128 R28, desc[UR60][R28.64] ;  /* 0x0000003c1c1c7980 */ /* 0x000f64000c101d00 */
[----:B------:R-:W-:Y:S02]  /*cc10*/  IMAD.IADD R21, R21, 0x1, R3 ;  /* 0x0000000115157824 */ /* 0x000fe400078e0203 */
[----:B------:R-:W-:Y:S01]  /*cc20*/  IMAD.MOV.U32 R3, RZ, RZ, R44 ;  /* 0x000000ffff037224 */ /* 0x000fe200078e002c */
[----:B--2---:R-:W-:Y:S01]  /*cc30*/  @P1 SHF.R.U32.HI R3, RZ, R49, R0 ;  /* 0x00000031ff031219 */ /* 0x004fe20000011600 */
[----:B------:R-:W-:Y:S01]  /*cc40*/  IMAD R23, R223, UR4, RZ ;  /* 0x00000004df177c24 */ /* 0x000fe2000f8e02ff */
[----:B------:R-:W-:Y:S01]  /*cc50*/  @!PT LDS RZ, [RZ] ;  /* 0x00000000fffff984 */ /* 0x000fe20000000800 */
[----:B------:R-:W-:Y:S01]  /*cc60*/  @!PT LDS RZ, [RZ] ;  /* 0x00000000fffff984 */ /* 0x000fe20000000800 */
[----:B------:R-:W-:Y:S01]  /*cc70*/  @!PT LDS RZ, [RZ] ;  /* 0x00000000fffff984 */ /* 0x000fe20000000800 */
[----:B------:R-:W-:Y:S01]  /*cc80*/  @!PT LDS RZ, [RZ] ;  /* 0x00000000fffff984 */ /* 0x000fe20000000800 */
[----:B------:R1:W-:Y:S06]  /*cc90*/  MEMBAR.ALL.CTA ;  /* 0x0000000000007992 */ /* 0x0003ec0000008000 */
[----:B-1----:R-:W1:Y:S01]  /*cca0*/  FENCE.VIEW.ASYNC.S ;  /* 0x00000000000073c6 */ /* 0x002e620000000000 */
        /* <DEDUP_REMOVED lines=14> */
[----:B------:R-:W-:Y:S02]  /*cd90*/  IMAD R50, R222, 0x80, R224 ;  /* 0x00000080de327824 */ /* 0x000fe400078e02e0 */
[----:B------:R-:W-:-:S02]  /*cda0*/  IMAD R3, R23, UR5, R44 ;  /* 0x0000000517037c24 */ /* 0x000fc4000f8e022c */
[----:B------:R-:W-:Y:S01]  /*cdb0*/  IMAD.WIDE.U32 R20, R23, UR4, R20 ;  /* 0x0000000417147c25 */ /* 0x000fe2000f8e0014 */
[CC--:B------:R-:W-:Y:S01]  /*cdc0*/  ISETP.GE.AND P2, PT, R50.reuse, R57.reuse, PT ;  /* 0x000000393200720c */ /* 0x0c0fe20003f46270 */
[----:B------:R-:W-:Y:S02]  /*cdd0*/  ULDC.64 UR4, c[0x0][0xa80] ;  /* 0x0002a00000047ab9 */ /* 0x000fe40000000a00 */
[----:B------:R-:W-:Y:S01]  /*cde0*/  VIADD R0, R50, 0x20 ;  /* 0x0000002032007836 */ /* 0x000fe20000000000 */
[----:B------:R-:W-:Y:S01]  /*cdf0*/  LEA R23, P3, R20, UR4, 0x1 ;  /* 0x0000000414177c11 */ /* 0x000fe2000f8608ff */
[----:B------:R-:W-:Y:S02]  /*ce00*/  IMAD.IADD R3, R21, 0x1, R3 ;  /* 0x0000000115037824 */ /* 0x000fe400078e0203 */
[----:B0-----:R-:W-:Y:S01]  /*ce10*/  VIADD R18, R18, 0x34820 ;  /* 0x0003482012127836 */ /* 0x001fe20000000000 */
[----:B------:R-:W-:Y:S01]  /*ce20*/  ISETP.GE.AND P0, PT, R0, R57, PT ;  /* 0x000000390000720c */ /* 0x000fe20003f06270 */
[----:B------:R-:W-:Y:S01]  /*ce30*/  VIADD R0, R50, 0x40 ;  /* 0x0000004032007836 */ /* 0x000fe20000000000 */
[----:B------:R-:W-:-:S02]  /*ce40*/  LEA.HI.X R3, R20, UR5, R3, 0x1, P3 ;  /* 0x0000000514037c11 */ /* 0x000fc400098f0c03 */
        /* <DEDUP_REMOVED lines=9> */
[----:B------:R-:W-:-:S11]  /*cee0*/  ISETP.GE.AND P3, PT, R22, UR4, PT ;  /* 0x0000000416007c0c */ /* 0x000fd6000bf66270 */
[CC--:B-1----:R-:W-:Y:S02]  /*cef0*/  @!P2 LEA R20, P4, R17.reuse, R48.reuse, 0x1 ;  /* 0x000000301114a211 */ /* 0x0c2fe400078808ff */
[C---:B------:R-:W-:Y:S02]  /*cf00*/  @!P3 LEA R48, P5, R22.reuse, R48, 0x1 ;  /* 0x000000301630b211 */ /* 0x040fe400078a08ff */
[-C--:B--2---:R-:W-:Y:S02]  /*cf10*/  @!P2 LEA.HI.X R21, R17, R0.reuse, R233, 0x1, P4 ;  /* 0x000000001115a211 */ /* 0x084fe400020f0ce9 */
[----:B------:R-:W-:-:S03]  /*cf20*/  @!P3 LEA.HI.X R49, R22, R0, R232, 0x1, P5 ;  /* 0x000000001631b211 */ /* 0x000fc600028f0ce8 */
[----:B-----5:R3:W-:Y:S04]  /*cf30*/  @!P2 ST.E.128 desc[UR60][R20.64], R24 ;  /* 0x000000181400a985 */ /* 0x0207e8000c101d3c */
[----:B------:R3:W-:Y:S02]  /*cf40*/  @!P3 ST.E.128 desc[UR60][R48.64], R40 ;  /* 0x000000283000b985 */ /* 0x0007e4000c101d3c */
.L_x_7075:
[----:B------:R-:W-:Y:S05]  /*cf50*/  BSYNC B1 ;  /* 0x0000000000017941 */ /* 0x000fea0003800000 */
.L_x_7074:
[----:B--2---:R2:W4:Y:S01]  /*cf60*/  SHFL.IDX PT, R0, R3, 0x1, 0x181f ;  /* 0x00381f0003007f89 */ /* 0x00452200000e0000 */
[----:B------:R-:W-:Y:S03]  /*cf70*/  BSSY B1, `(.L_x_7076) ;  /* 0x000000c000017945 */ /* 0x000fe60003800000 */
[----:B---3-5:R2:W3:Y:S01]  /*cf80*/  SHFL.IDX PT, R24, R23, 0x1, 0x181f ;  /* 0x00381f0017187f89 */ /* 0x0284e200000e0000 */
[----:B------:R-:W-:Y:S05]  /*cf90*/  @P0 BRA `(.L_x_7077) ;  /* 0x0000000000240947 */ /* 0x000fea0003800000 */
[----:B------:R-:W-:Y:S02]  /*cfa0*/  ULDC UR4, c[0x0][0xac8] ;  /* 0x0002b20000047ab9 */ /* 0x000fe40000000800 */
[----:B------:R-:W-:Y:S02]  /*cfb0*/  ISETP.GE.AND P3, PT, R17, UR4, PT ;  /* 0x0000000411007c0c */ /* 0x000fe4000bf66270 */
[----:B------:R-:W-:-:S11]  /*cfc0*/  ISETP.GE.AND P4, PT, R22, UR4, PT ;  /* 0x0000000416007c0c */ /* 0x000fd6000bf86270 */
[CC--:B---3--:R-:W-:Y:S02]  /*cfd0*/  @!P3 LEA R20, P0, R17.reuse, R24.reuse, 0x1 ;  /* 0x000000181114b211 */ /* 0x0c8fe400078008ff */
[C---:B------:R-:W-:Y:S02]  /*cfe0*/  @!P4 LEA R24, P2, R22.reuse, R24, 0x1 ;  /* 0x000000181618c211 */ /* 0x040fe400078408ff */
[-C--:B----4-:R-:W-:Y:S02]  /*cff0*/  @!P3 LEA.HI.X R21, R17, R0.reuse, R233, 0x1, P0 ;  /* 0x000000001115b211 */ /* 0x090fe400000f0ce9 */
[----:B------:R-:W-:-:S03]  /*d000*/  @!P4 LEA.HI.X R25, R22, R0, R232, 0x1, P2 ;  /* 0x000000001619c211 */ /* 0x000fc600010f0ce8 */
[----:B------:R3:W-:Y:S04]  /*d010*/  @!P3 ST.E.128 desc[UR60][R20.64], R12 ;  /* 0x0000000c1400b985 */ /* 0x0007e8000c101d3c */
[----:B------:R3:W-:Y:S02]  /*d020*/  @!P4 ST.E.128 desc[UR60][R24.64], R36 ;  /* 0x000000241800c985 */ /* 0x0007e4000c101d3c */
.L_x_7077:
[----:B------:R-:W-:Y:S05]  /*d030*/  BSYNC B1 ;  /* 0x0000000000017941 */ /* 0x000fea0003800000 */
.L_x_7076:
[----:B----4-:R4:W0:Y:S01]  /*d040*/  SHFL.IDX PT, R0, R3, 0x2, 0x181f ;  /* 0x00581f0003007f89 */ /* 0x01082200000e0000 */
[----:B------:R-:W-:Y:S03]  /*d050*/  BSSY B1, `(.L_x_7078) ;  /* 0x000000c000017945 */ /* 0x000fe60003800000 */
[----:B---3--:R4:W3:Y:S01]  /*d060*/  SHFL.IDX PT, R14, R23, 0x2, 0x181f ;  /* 0x00581f00170e7f89 */ /* 0x0088e200000e0000 */
[----:B------:R-:W-:Y:S05]  /*d070*/  @P1 BRA `(.L_x_7079) ;  /* 0x0000000000241947 */ /* 0x000fea0003800000 */
[----:B------:R-:W-:Y:S02]  /*d080*/  ULDC UR4, c[0x0][0xac8] ;  /* 0x0002b20000047ab9 */ /* 0x000fe40000000800 */
[----:B------:R-:W-:Y:S02]  /*d090*/  ISETP.GE.AND P2, PT, R17, UR4, PT ;  /* 0x0000000411007c0c */ /* 0x000fe4000bf46270 */
[----:B------:R-:W-:-:S11]  /*d0a0*/  ISETP.GE.AND P3, PT, R22, UR4, PT ;  /* 0x0000000416007c0c */ /* 0x000fd6000bf66270 */
[CC--:B---3--:R-:W-:Y:S02]  /*d0b0*/  @!P2 LEA R12, P0, R17.reuse, R14.reuse, 0x1 ;  /* 0x0000000e110ca211 */ /* 0x0c8fe400078008ff */
[C---:B------:R-:W-:Y:S02]  /*d0c0*/  @!P3 LEA R14, P1, R22.reuse, R14, 0x1 ;  /* 0x0000000e160eb211 */ /* 0x040fe400078208ff */
[-C--:B0-----:R-:W-:Y:S02]  /*d0d0*/  @!P2 LEA.HI.X R13, R17, R0.reuse, R233, 0x1, P0 ;  /* 0x00000000110da211 */ /* 0x081fe400000f0ce9 */
[----:B------:R-:W-:-:S03]  /*d0e0*/  @!P3 LEA.HI.X R15, R22, R0, R232, 0x1, P1 ;  /* 0x00000000160fb211 */ /* 0x000fc600008f0ce8 */
[----:B------:R0:W-:Y:S04]  /*d0f0*/  @!P2 ST.E.128 desc[UR60][R12.64], R4 ;  /* 0x000000040c00a985 */ /* 0x0001e8000c101d3c */
[----:B------:R0:W-:Y:S02]  /*d100*/  @!P3 ST.E.128 desc[UR60][R14.64], R32 ;  /* 0x000000200e00b985 */ /* 0x0001e4000c101d3c */
.L_x_7079:
[----:B------:R-:W-:Y:S05]  /*d110*/  BSYNC B1 ;  /* 0x0000000000017941 */ /* 0x000fea0003800000 */
.L_x_7078:
[----:B0-----:R-:W-:Y:S01]  /*d120*/  VIADD R0, R50, 0x60 ;  /* 0x0000006032007836 */ /* 0x001fe20000000000 */
[----:B--2-4-:R-:W0:Y:S04]  /*d130*/  SHFL.IDX PT, R3, R3, 0x3, 0x181f ;  /* 0x00781f0003037f89 */ /* 0x014e2800000e0000 */
[----:B------:R-:W-:Y:S01]  /*d140*/  ISETP.GE.AND P0, PT, R0, R57, PT ;  /* 0x000000390000720c */ /* 0x000fe20003f06270 */
[----:B------:R-:W2:-:S12]  /*d150*/  SHFL.IDX PT, R23, R23, 0x3, 0x181f ;  /* 0x00781f0017177f89 */ /* 0x000e9800000e0000 */
[----:B------:R-:W-:Y:S05]  /*d160*/  @P0 BRA `(.L_x_7080) ;  /* 0x0000000800e40947 */ /* 0x000fea0003800000 */
[----:B------:R-:W-:Y:S02]  /*d170*/  ULDC UR4, c[0x0][0xac8] ;  /* 0x0002b20000047ab9 */ /* 0x000fe40000000800 */
[----:B------:R-:W-:-:S13]  /*d180*/  ISETP.GE.AND P1, PT, R17, UR4, PT ;  /* 0x0000000411007c0c */ /* 0x000fda000bf26270 */
[----:B--2---:R-:W-:-:S04]  /*d190*/  @!P1 LEA R4, P0, R17, R23, 0x1 ;  /* 0x0000001711049211 */ /* 0x004fc800078008ff */
[----:B0-----:R-:W-:Y:S02]  /*d1a0*/  @!P1 LEA.HI.X R5, R17, R3, R233, 0x1, P0 ;  /* 0x0000000311059211 */ /* 0x001fe400000f0ce9 */
[----:B------:R-:W-:-:S03]  /*d1b0*/  ISETP.GE.AND P0, PT, R22, UR4, PT ;  /* 0x0000000416007c0c */ /* 0x000fc6000bf06270 */
[----:B------:R4:W-:Y:S10]  /*d1c0*/  @!P1 ST.E.128 desc[UR60][R4.64], R8 ;  /* 0x0000000804009985 */ /* 0x0009f4000c101d3c */
[----:B------:R-:W-:Y:S05]  /*d1d0*/  @P0 BRA `(.L_x_7080) ;  /* 0x0000000800c80947 */ /* 0x000fea0003800000 */
[----:B----4-:R-:W-:-:S04]  /*d1e0*/  LEA R4, P0, R22, R23, 0x1 ;  /* 0x0000001716047211 */ /* 0x010fc800078008ff */
[----:B------:R-:W-:-:S05]  /*d1f0*/  LEA.HI.X R5, R22, R3, R232, 0x1, P0 ;  /* 0x0000000316057211 */ /* 0x000fca00000f0ce8 */
[----:B------:R0:W-:Y:S01]  /*d200*/  ST.E.128 desc[UR60][R4.64], R28 ;  /* 0x0000001c04007985 */ /* 0x0001e2000c101d3c */
[----:B------:R-:W-:Y:S05]  /*d210*/  BRA `(.L_x_7080) ;  /* 0x0000000800b87947 */ /* 0x000fea0003800000 */
.L_x_7072:
        /* <DEDUP_REMOVED lines=27> */
.L_x_7081:
        /* <DEDUP_REMOVED lines=46> */
.L_x_7083:
[----:B------:R-:W-:Y:S05]  /*d6b0*/  BSYNC B1 ;  /* 0x0000000000017941 */ /* 0x000fea0003800000 */
.L_x_7082:
[----:B------:R-:W-:Y:S01]  /*d6c0*/  ULDC.64 UR4, c[0x0][0xaa0] ;  /* 0x0002a80000047ab9 */ /* 0x000fe20000000a00 */
[----:B------:R-:W-:Y:S01]  /*d6d0*/  BSSY B1, `(.L_x_7084) ;  /* 0x0000038000017945 */ /* 0x000fe20003800000 */
[----:B------:R-:W-:-:S04]  /*d6e0*/  IMAD R4, R10, UR4, RZ ;  /* 0x000000040a047c24 */ /* 0x000fc8000f8e02ff */
[C---:B--2---:R-:W-:Y:S02]  /*d6f0*/  IMAD R7, R3.reuse, UR5, R4 ;  /* 0x0000000503077c24 */ /* 0x044fe4000f8e0204 */
[----:B------:R-:W-:Y:S01]  /*d700*/  IMAD.WIDE.U32 R4, R3, UR4, RZ ;  /* 0x0000000403047c25 */ /* 0x000fe2000f8e00ff */
[----:B------:R-:W-:-:S03]  /*d710*/  ULDC.64 UR4, c[0x0][0xae8] ;  /* 0x0002ba0000047ab9 */ /* 0x000fc60000000a00 */
[----:B------:R-:W-:Y:S02]  /*d720*/  IMAD R3, R220, 0x20, R224 ;  /* 0x00000020dc037824 */ /* 0x000fe400078e02e0 */
[----:B------:R-:W-:Y:S02]  /*d730*/  IMAD.IADD R5, R5, 0x1, R7 ;  /* 0x0000000105057824 */ /* 0x000fe400078e0207 */
[----:B------:R-:W-:Y:S02]  /*d740*/  IMAD R9, R222, 0x80, R3 ;  /* 0x00000080de097824 */ /* 0x000fe400078e0203 */
        /* <DEDUP_REMOVED lines=41> */
[----:B------:R-:W-:-:S11]  /*d9e0*/  ISETP.GE.AND P5, PT, R22, UR4, PT ;  /* 0x0000000416007c0c */ /* 0x000fd6000bfa6270 */
[CC--:B---3--:R-:W-:Y:S02]  /*d9f0*/  @!P4 LEA R10, P2, R17.reuse, R4.reuse, 0x1 ;  /* 0x00000004110ac211 */ /* 0x0c8fe400078408ff */
[C---:B------:R-:W-:Y:S02]  /*da00*/  @!P5 LEA R4, P3, R22.reuse, R4, 0x1 ;  /* 0x000000041604d211 */ /* 0x040fe400078608ff */
[-C--:B----4-:R-:W-:Y:S02]  /*da10*/  @!P4 LEA.HI.X R11, R17, R0.reuse, R233, 0x1, P2 ;  /* 0x00000000110bc211 */ /* 0x090fe400010f0ce9 */
[----:B------:R-:W-:-:S03]  /*da20*/  @!P5 LEA.HI.X R5, R22, R0, R232, 0x1, P3 ;  /* 0x000000001605d211 */ /* 0x000fc600018f0ce8 */
[----:B------:R3:W-:Y:S04]  /*da30*/  @!P4 ST.E.128 desc[UR60][R10.64], RZ ;  /* 0x000000ff0a00c985 */ /* 0x0007e8000c101d3c */
[----:B------:R3:W-:Y:S02]  /*da40*/  @!P5 ST.E.128 desc[UR60][R4.64], RZ ;  /* 0x000000ff0400d985 */ /* 0x0007e4000c101d3c */
.L_x_7085:
[----:B------:R-:W-:Y:S05]  /*da50*/  BSYNC B1 ;  /* 0x0000000000017941 */ /* 0x000fea0003800000 */
.L_x_7084:
        /* <DEDUP_REMOVED lines=11> */
[----:B------:R0:W-:Y:S04]  /*db10*/  @!P3 ST.E.128 desc[UR60][R10.64], RZ ;  /* 0x000000ff0a00b985 */ /* 0x0001e8000c101d3c */
[----:B------:R0:W-:Y:S02]  /*db20*/  @!P4 ST.E.128 desc[UR60][R4.64], RZ ;  /* 0x000000ff0400c985 */ /* 0x0001e4000c101d3c */
.L_x_7087:
[----:B------:R-:W-:Y:S05]  /*db30*/  BSYNC B1 ;  /* 0x0000000000017941 */ /* 0x000fea0003800000 */
.L_x_7086:
[----:B0-----:R0:W0:Y:S01]  /*db40*/  SHFL.IDX PT, R0, R3, 0x2, 0x181f ;  /* 0x00581f0003007f89 */ /* 0x00102200000e0000 */
[----:B------:R-:W-:Y:S03]  /*db50*/  BSSY B1, `(.L_x_7088) ;  /* 0x000000c000017945 */ /* 0x000fe60003800000 */
[----:B---3--:R3:W0:Y:S01]  /*db60*/  SHFL.IDX PT, R4, R6, 0x2, 0x181f ;  /* 0x00581f0006047f89 */ /* 0x00862200000e0000 */
[----:B------:R-:W-:Y:S05]  /*db70*/  @P0 BRA `(.L_x_7089) ;  /* 0x0000000000240947 */ /* 0x000fea0003800000 */
[----:B------:R-:W-:Y:S02]  /*db80*/  ULDC UR4, c[0x0][0xac8] ;  /* 0x0002b20000047ab9 */ /* 0x000fe40000000800 */
[----:B------:R-:W-:Y:S02]  /*db90*/  ISETP.GE.AND P2, PT, R17, UR4, PT ;  /* 0x0000000411007c0c */ /* 0x000fe4000bf46270 */
[----:B------:R-:W-:-:S11]  /*dba0*/  ISETP.GE.AND P3, PT, R22, UR4, PT ;  /* 0x0000000416007c0c */ /* 0x000fd6000bf66270 */
[CC--:B0-----:R-:W-:Y:S02]  /*dbb0*/  @!P2 LEA R10, P0, R17.reuse, R4.reuse, 0x1 ;  /* 0x00000004110aa211 */ /* 0x0c1fe400078008ff */
[C---:B------:R-:W-:Y:S02]  /*dbc0*/  @!P3 LEA R4, P1, R22.reuse, R4, 0x1 ;  /* 0x000000041604b211 */ /* 0x040fe400078208ff */
[-C--:B------:R-:W-:Y:S02]  /*dbd0*/  @!P2 LEA.HI.X R11, R17, R0.reuse, R233, 0x1, P0 ;  /* 0x00000000110ba211 */ /* 0x080fe400000f0ce9 */
[----:B------:R-:W-:-:S03]  /*dbe0*/  @!P3 LEA.HI.X R5, R22, R0, R232, 0x1, P1 ;  /* 0x000000001605b211 */ /* 0x000fc600008f0ce8 */
[----:B------:R0:W-:Y:S04]  /*dbf0*/  @!P2 ST.E.128 desc[UR60][R10.64], RZ ;  /* 0x000000ff0a00a985 */ /* 0x0001e8000c101d3c */
[----:B------:R0:W-:Y:S02]  /*dc00*/  @!P3 ST.E.128 desc[UR60][R4.64], RZ ;  /* 0x000000ff0400b985 */ /* 0x0001e4000c101d3c */
.L_x_7089:
[----:B------:R-:W-:Y:S05]  /*dc10*/  BSYNC B1 ;  /* 0x0000000000017941 */ /* 0x000fea0003800000 */
.L_x_7088:
[----:B0-----:R-:W-:Y:S01]  /*dc20*/  VIADD R0, R8, 0x60 ;  /* 0x0000006008007836 */ /* 0x001fe20000000000 */
[----:B--2-4-:R-:W0:Y:S04]  /*dc30*/  SHFL.IDX PT, R3, R3, 0x3, 0x181f ;  /* 0x00781f0003037f89 */ /* 0x014e2800000e0000 */
[----:B------:R-:W-:Y:S01]  /*dc40*/  ISETP.GE.AND P0, PT, R0, R21, PT ;  /* 0x000000150000720c */ /* 0x000fe20003f06270 */
[----:B------:R2:W4:-:S12]  /*dc50*/  SHFL.IDX PT, R4, R6, 0x3, 0x181f ;  /* 0x00781f0006047f89 */ /* 0x00051800000e0000 */
[----:B--2---:R-:W-:Y:S05]  /*dc60*/  @P0 BRA `(.L_x_7080) ;  /* 0x0000000000240947 */ /* 0x004fea0003800000 */
[----:B------:R-:W-:Y:S02]  /*dc70*/  ULDC UR4, c[0x0][0xac8] ;  /* 0x0002b20000047ab9 */ /* 0x000fe40000000800 */
[----:B------:R-:W-:Y:S02]  /*dc80*/  ISETP.GE.AND P2, PT, R17, UR4, PT ;  /* 0x0000000411007c0c */ /* 0x000fe4000bf46270 */
[----:B------:R-:W-:-:S11]  /*dc90*/  ISETP.GE.AND P3, PT, R22, UR4, PT ;  /* 0x0000000416007c0c */ /* 0x000fd6000bf66270 */
[CC--:B---34-:R-:W-:Y:S02]  /*dca0*/  @!P2 LEA R6, P0, R17.reuse, R4.reuse, 0x1 ;  /* 0x000000041106a211 */ /* 0x0d8fe400078008ff */
[C---:B------:R-:W-:Y:S02]  /*dcb0*/  @!P3 LEA R4, P1, R22.reuse, R4, 0x1 ;  /* 0x000000041604b211 */ /* 0x040fe400078208ff */
[-C--:B0-----:R-:W-:Y:S02]  /*dcc0*/  @!P2 LEA.HI.X R7, R17, R3.reuse, R233, 0x1, P0 ;  /* 0x000000031107a211 */ /* 0x081fe400000f0ce9 */
[----:B------:R-:W-:-:S03]  /*dcd0*/  @!P3 LEA.HI.X R5, R22, R3, R232, 0x1, P1 ;  /* 0x000000031605b211 */ /* 0x000fc600008f0ce8 */
[----:B------:R0:W-:Y:S04]  /*dce0*/  @!P2 ST.E.128 desc[UR60][R6.64], RZ ;  /* 0x000000ff0600a985 */ /* 0x0001e8000c101d3c */
[----:B------:R0:W-:Y:S02]  /*dcf0*/  @!P3 ST.E.128 desc[UR60][R4.64], RZ ;  /* 0x000000ff0400b985 */ /* 0x0001e4000c101d3c */
.L_x_7080:
[----:B------:R-:W-:Y:S05]  /*dd00*/  BSYNC B0 ;  /* 0x0000000000007941 */ /* 0x000fea0003800000 */
.L_x_7071:
[----:B------:R-:W-:Y:S02]  /*dd10*/  ULDC UR4, c[0x0][0xc3c] ;  /* 0x00030f0000047ab9 */ /* 0x000fe40000000800 */
[----:B-1----:R-:W-:-:S13]  /*dd20*/  ISETP.GE.AND P0, PT, R47, UR4, PT ;  /* 0x000000042f007c0c */ /* 0x002fda000bf06270 */
[----:B------:R-:W-:Y:S05]  /*dd30*/  @!P0 BRA `(.L_x_7090) ;  /* 0xffffff3000308947 */ /* 0x000fea000383ffff */
[----:B------:R-:W-:Y:S05]  /*dd40*/  EXIT ;  /* 0x000000000000794d */ /* 0x000fea0003800000 */
.L_x_7046:
[----:B------:R-:W-:-:S08]  /*dd50*/  NOP ;  /* 0x0000000000007918 */ /* 0x000fd00000000000 */
[----:B--2---:R-:W0:-:S00]  /*dd60*/  USETMAXREG.DEALLOC.CTAPOOL 0x18 ;  /* 0x00000018000079c8 */ /* 0x004e0000080e0500 */
        /* <DEDUP_REMOVED lines=16> */
.L_x_7091:
        /* <DEDUP_REMOVED lines=42> */
.L_x_7097:
        /* <DEDUP_REMOVED lines=12> */
.L_x_7096:
[----:B------:R-:W-:Y:S05]  /*e1d0*/  BSYNC B0 ;  /* 0x0000000000007941 */ /* 0x000fea0003800000 */
.L_x_7095:
        /* <DEDUP_REMOVED lines=22> */
.L_x_7093:
        /* <DEDUP_REMOVED lines=16> */
.L_x_7098:
        /* <DEDUP_REMOVED lines=25> */
.L_x_7094:
[----:B------:R-:W-:Y:S02]  /*e5d0*/  IMAD.MOV.U32 R17, RZ, RZ, RZ ;  /* 0x000000ffff117224 */ /* 0x000fe400078e00ff */
[----:B------:R-:W-:Y:S02]  /*e5e0*/  IMAD.U32 R16, RZ, RZ, UR6 ;  /* 0x00000006ff107e24 */ /* 0x000fe4000f8e00ff */
[----:B------:R-:W-:-:S07]  /*e5f0*/  IMAD.MOV.U32 R18, RZ, RZ, RZ ;  /* 0x000000ffff127224 */ /* 0x000fce00078e00ff */
.L_x_7099:
[----:B------:R-:W-:-:S13]  /*e600*/  ISETP.NE.AND P0, PT, R5, RZ, PT ;  /* 0x000000ff0500720c */ /* 0x000fda0003f05270 */
[----:B------:R-:W0:Y:S01]  /*e610*/  @!P0 S2R R3, SR_CgaCtaId ;  /* 0x0000000000038919 */ /* 0x000e220000008800 */
[----:B------:R-:W-:-:S04]  /*e620*/  @!P0 MOV R0, 0x400 ;  /* 0x0000040000008802 */ /* 0x000fc80000000f00 */
[----:B0-----:R-:W-:-:S05]  /*e630*/  @!P0 LEA R0, R3, R0, 0x18 ;  /* 0x0000000003008211 */ /* 0x001fca00078ec0ff */
[----:B------:R0:W-:Y:S01]  /*e640*/  @!P0 STS.128 [R0+0x348d0], R16 ;  /* 0x0348d01000008388 */ /* 0x0001e20000000c00 */
[----:B------:R-:W-:Y:S06]  /*e650*/  BAR.ARV 0x5, 0x180 ;  /* 0x0146000000007b1d */ /* 0x000fec0000002000 */
.L_x_7092:
        /* <DEDUP_REMOVED lines=19> */
[----:B------:R-:W-:Y:S01]  /*e790*/  IMAD.SHL.U32 R2, R4, 0x8, RZ ;  /* 0x0000000804027824 */ /* 0x000fe200078e00ff */
[----:B------:R-:W-:-:S04]  /*e7a0*/  LOP3.LUT R0, R0, 0x40, RZ, 0xfc, !PT ;  /* 0x0000004000007812 */ /* 0x000fc800078efcff */
[----:B------:R-:W-:Y:S01]  /*e7b0*/  LOP3.LUT R3, R3, 0x200, R2, 0xf8, !PT ;  /* 0x0000020003037812 */ /* 0x000fe200078ef802 */
[----:B------:R-:W-:Y:S01]  /*e7c0*/  IMAD.SHL.U32 R2, R5, 0x10, RZ ;  /* 0x0000001005027824 */ /* 0x000fe200078e00ff */
[----:B------:R-:W-:Y:S01]  /*e7d0*/  SHF.R.U32.HI R5, RZ, 0x3, R4 ;  /* 0x00000003ff057819 */ /* 0x000fe20000011604 */
[----:B------:R-:W-:-:S03]  /*e7e0*/  IMAD.U32 R4, RZ, RZ, UR4 ;  /* 0x00000004ff047e24 */ /* 0x000fc6000f8e00ff */
[----:B------:R-:W-:Y:S01]  /*e7f0*/  LOP3.LUT R2, R5, 0x70, R2, 0xf8, !PT ;  /* 0x0000007005027812 */ /* 0x000fe200078ef802 */
[----:B------:R-:W-:Y:S01]  /*e800*/  IMAD R3, R3, 0x2, R4 ;  /* 0x0000000203037824 */ /* 0x000fe200078e0204 */
[----:B------:R0:W-:Y:S01]  /*e810*/  STL [R1+0x4], R4 ;  /* 0x0000040401007387 */ /* 0x0001e20000100800 */
[----:B------:R-:W-:-:S03]  /*e820*/  IMAD.MOV.U32 R2, RZ, RZ, 0x1 ;  /* 0x00000001ff027424 */ /* 0x000fc600078e00ff */
[----:B------:R0:W-:Y:S04]  /*e830*/  STL [R1+0x24], R3 ;  /* 0x0000240301007387 */ /* 0x0001e80000100800 */
[----:B------:R0:W-:Y:S04]  /*e840*/  STL [R1+0x8], RZ ;  /* 0x000008ff01007387 */ /* 0x0001e80000100800 */
[----:B------:R0:W-:Y:S04]  /*e850*/  STL [R1+0x10], R2 ;  /* 0x0000100201007387 */ /* 0x0001e80000100800 */
[----:B------:R0:W-:Y:S02]  /*e860*/  STL [R1+0x50], RZ ;  /* 0x000050ff01007387 */ /* 0x0001e40000100800 */
.L_x_7199:
[----:B01----:R-:W0:Y:S02]  /*e870*/  LDC.64 R2, c[0x0][0xc88] ;  /* 0x00032200ff027b82 */ /* 0x003e240000000a00 */
[----:B0-----:R-:W-:-:S05]  /*e880*/  IMAD.WIDE R2, R19, 0x4, R2 ;  /* 0x0000000413027825 */ /* 0x001fca00078e0202 */
[----:B--23--:R-:W2:Y:S01]  /*e890*/  LDG.E R11, desc[UR60][R2.64] ;  /* 0x0000003c020b7981 */ /* 0x00cea2000c1e1900 */
        /* <DEDUP_REMOVED lines=53> */
.L_x_7101:
        /* <DEDUP_REMOVED lines=12> */
.L_x_7102:
[----:B------:R-:W-:Y:S05]  /*ecb0*/  @!P0 BRA `(.L_x_7103) ;  /* 0x00000000000c8947 */ /* 0x000fea0003800000 */
[----:B------:R-:W2:Y:S04]  /*ecc0*/  LDG.E R6, desc[UR60][R4.64] ;  /* 0x0000003c04067981 */ /* 0x000ea8000c1e1900 */
[----:B------:R-:W2:Y:S02]  /*ecd0*/  LDG.E R4, desc[UR60][R4.64+0x4] ;  /* 0x0000043c04047981 */ /* 0x000ea4000c1e1900 */
[----:B--2---:R-:W-:-:S07]  /*ece0*/  IMAD.IADD R6, R4, 0x1, -R6 ;  /* 0x0000000104067824 */ /* 0x004fce00078e0a06 */
.L_x_7103:
[----:B-----5:R-:W-:Y:S01]  /*ecf0*/  IMAD.IADD R2, R6, 0x1, -R0 ;  /* 0x0000000106027824 */ /* 0x020fe200078e0a00 */
[----:B------:R-:W-:Y:S03]  /*ed00*/  BSSY B7, `(.L_x_7104) ;  /* 0x00003f6000077945 */ /* 0x000fe60003800000 */
[C---:B------:R-:W-:Y:S01]  /*ed10*/  VIADD R0, R2.reuse, 0xaf ;  /* 0x000000af02007836 */ /* 0x040fe20000000000 */
[----:B------:R2:W-:Y:S01]  /*ed20*/  STL [R1+0x3c], R2 ;  /* 0x00003c0201007387 */ /* 0x0005e20000100800 */
[----:B------:R-:W-:Y:S02]  /*ed30*/  ISETP.GT.AND P0, PT, R2, RZ, PT ;  /* 0x000000ff0200720c */ /* 0x000fe40003f04270 */
[----:B------:R-:W-:-:S05]  /*ed40*/  IMAD.HI R0, R0, 0x2e8ba2e9, RZ ;  /* 0x2e8ba2e900007827 */ /* 0x000fca00078e02ff */
        /* <DEDUP_REMOVED lines=21> */
.L_x_7105:
        /* <DEDUP_REMOVED lines=21> */
.L_x_7108:
[----:B------:R-:W-:Y:S05]  /*eff0*/  BSYNC B6 ;  /* 0x0000000000067941 */ /* 0x000fea0003800000 */
.L_x_7107:
        /* <DEDUP_REMOVED lines=21> */
.L_x_7111:
        /* <DEDUP_REMOVED lines=16> */
.L_x_7110:
[----:B------:R-:W-:Y:S05]  /*f250*/  BSYNC B6 ;  /* 0x0000000000067941 */ /* 0x000fea0003800000 */
.L_x_7109:
        /* <DEDUP_REMOVED lines=26> */
.L_x_7215:
        /* <DEDUP_REMOVED lines=11> */
.L_x_7218:
        /* <DEDUP_REMOVED lines=25> */
.L_x_7115:
[----:B------:R-:W3:Y:S04]  /*f640*/  LDL R7, [R1+0x4] ;  /* 0x0000040001077983 */ /* 0x000ee80000100800 */
[----:B-12---:R-:W3:Y:S04]  /*f650*/  LDL R0, [R1+0x8] ;  /* 0x0000080001007983 */ /* 0x006ee80000100800 */
[----:B------:R-:W2:Y:S01]  /*f660*/  LDL R2, [R1+0x10] ;  /* 0x0000100001027983 */ /* 0x000ea20000100800 */
[----:B---3--:R-:W-:Y:S01]  /*f670*/  IMAD R0, R0, 0x8, R7 ;  /* 0x0000000800007824 */ /* 0x008fe200078e0207 */
[----:B--2---:R-:W-:-:S04]  /*f680*/  SHF.L.U32 R2, R2, 0x1f, RZ ;  /* 0x0000001f02027819 */ /* 0x004fc800000006ff */
[----:B------:R-:W1:Y:S02]  /*f690*/  SYNCS.PHASECHK.TRANS64.TRYWAIT P0, [R0+URZ+0x34840], R2 ;  /* 0x03484002000075a7 */ /* 0x000e64000800017f */
[----:B-1----:R-:W-:Y:S05]  /*f6a0*/  @!P0 BRA `(.L_x_7116) ;  /* 0x0000004400ac8947 */ /* 0x002fea0003800000 */
.L_x_7219:
        /* <DEDUP_REMOVED lines=11> */
.L_x_7117:
        /* <DEDUP_REMOVED lines=8> */
[----:B------:R-:W-:Y:S01]  /*f7e0*/  PLOP3.LUT P0, PT, PT, PT, PT, 0x80, 0x0 ;  /* 0x000000000000781c */ /* 0x000fe20003f0f070 */
[----:B------:R-:W-:Y:S01]  /*f7f0*/  UMOV UR10, URZ ;  /* 0x0000003f000a7c82 */ /* 0x000fe20008000000 */
[----:B------:R-:W-:Y:S01]  /*f800*/  R2UR UR12, R18 ;  /* 0x00000000120c72ca */ /* 0x000fe200000e0000 */
[----:B------:R-:W-:Y:S01]  /*f810*/  UMOV UR7, 0x14f00000 ;  /* 0x14f0000000077882 */ /* 0x000fe20000000000 */
[----:B------:R-:W-:-:S07]  /*f820*/  UMOV UR15, 0x40 ;  /* 0x00000040000f7882 */ /* 0x000fce0000000000 */
        /* <DEDUP_REMOVED lines=12> */
[----:B------:R2:W-:Y:S02]  /*f8f0*/  STL [R1+0x1c], R2 ;  /* 0x00001c0201007387 */ /* 0x0005e40000100800 */
[----:B------:R-:W-:-:S04]  /*f900*/  UMOV UR6, 0x0 ;  /* 0x0000000000067882 */ /* 0x000fc80000000000 */
[----:B------:R1:W-:Y:S02]  /*f910*/  UTMALDG.4D [UR8], [UR4], desc[UR6] ;  /* 0x00000608040075b4 */ /* 0x0003e40008019000 */
[----:B-1----:R-:W-:Y:S01]  /*f920*/  UMOV UR8, UR14 ;  /* 0x0000000e00087c82 */ /* 0x002fe20008000000 */
[----:B------:R-:W-:Y:S02]  /*f930*/  UMOV UR10, UR15 ;  /* 0x0000000f000a7c82 */ /* 0x000fe40008000000 */
[----:B------:R2:W-:Y:S02]  /*f940*/  UTMALDG.4D [UR8], [UR4], desc[UR6] ;  /* 0x00000608040075b4 */ /* 0x0005e40008019000 */
[----:B--2---:R-:W-:Y:S01]  /*f950*/  NOP ;  /* 0x0000000000007918 */ /* 0x004fe20000000000 */
.L_x_7113:
        /* <DEDUP_REMOVED lines=43> */
.L_x_7119:
[----:B------:R-:W-:Y:S05]  /*fc10*/  BSYNC B6 ;  /* 0x0000000000067941 */ /* 0x000fea0003800000 */
.L_x_7118:
        /* <DEDUP_REMOVED lines=10> */
[----:B------:R-:W0:Y:S01]  /*fcc0*/  S2R R8, SR_TID.X ;  /* 0x0000000000087919 */ /* 0x000e220000002100 */
[----:B-1----:R-:W-:Y:S01]  /*fcd0*/  ISETP.NE.AND P0, PT, R7, 0x1, PT ;  /* 0x000000010700780c */ /* 0x002fe20003f05270 */
[----:B0-----:R-:W-:-:S02]  /*fce0*/  IMAD.SHL.U32 R9, R9, 0x8, RZ ;  /* 0x0000000809097824 */ /* 0x001fc400078e00ff */
[----:B------:R-:W-:-:S03]  /*fcf0*/  IMAD.SHL.U32 R10, R8, 0x8, RZ ;  /* 0x00000008080a7824 */ /* 0x000fc600078e00ff */
[----:B------:R-:W-:-:S04]  /*fd00*/  LOP3.LUT R9, R9, 0x38, RZ, 0xc0, !PT ;  /* 0x0000003809097812 */ /* 0x000fc800078ec0ff */
[----:B------:R-:W-:Y:S02]  /*fd10*/  LOP3.LUT R9, R9, 0x40, RZ, 0xfc, !PT ;  /* 0x0000004009097812 */ /* 0x000fe400078efcff */
        /* <DEDUP_REMOVED lines=44> */
[----:B------:R-:W0:Y:S02]  /*ffe0*/  S2R R5, SR_TID.X ;  /* 0x0000000000057919 */ /* 0x000e240000002100 */
[----:B0-----:R-:W-:-:S04]  /*fff0*/  LOP3.LUT R5, R5, 0x7f, RZ, 0xc0, !PT ;  /* 0x0000007f05057812 */ /* 0x001fc800078ec0ff */
[----:B------:R-:W-:Y:S02]  /*10000*/  SHF.R.U32.HI R6, RZ, 0x3, R5 ;  /* 0x00000003ff067819 */ /* 0x000fe40000011605 */
[----:B------:R-:W2:Y:S03]  /*10010*/  LDL.LU R5, [R1+0x40] ;  /* 0x0000400001057983 */ /* 0x000ea60000300800 */
[----:B------:R-:W-:Y:S01]  /*10020*/  IMAD.IADD R2, R6, 0x1, R17 ;  /* 0x0000000106027824 */ /* 0x000fe200078e0211 */
[----:B------:R-:W-:Y:S04]  /*10030*/  SHFL.IDX PT, R8, R0, 0x1, 0x181f ;  /* 0x00381f0000087f89 */ /* 0x000fe800000e0000 */
[----:B------:R-:W-:Y:S01]  /*10040*/  SHFL.IDX PT, R6, R0, RZ, 0x181f ;  /* 0x00181fff00067589 */ /* 0x000fe200000e0000 */
[----:B--2---:R-:W-:-:S03]  /*10050*/  IMAD R3, R5, R7, RZ ;  /* 0x0000000705037224 */ /* 0x004fc600078e02ff */
[----:B------:R-:W0:Y:S01]  /*10060*/  SHFL.IDX PT, R7, R4, RZ, 0x181f ;  /* 0x00181fff04077589 */ /* 0x000e2200000e0000 */
[C---:B------:R-:W-:Y:S01]  /*10070*/  VIADD R5, R2.reuse, 0x10 ;  /* 0x0000001002057836 */ /* 0x040fe20000000000 */
[----:B------:R-:W-:-:S04]  /*10080*/  ISETP.GE.AND P4, PT, R2, R3, PT ;  /* 0x000000030200720c */ /* 0x000fc80003f86270 */
[----:B------:R-:W-:Y:S02]  /*10090*/  ISETP.GE.AND P2, PT, R5, R3, PT ;  /* 0x000000030500720c */ /* 0x000fe40003f46270 */
[----:B------:R-:W1:Y:S07]  /*100a0*/  SHFL.IDX PT, R5, R4, 0x1, 0x181f ;  /* 0x00381f0004057f89 */ /* 0x000e6e00000e0000 */
[----:B0-----:R-:W-:-:S05]  /*100b0*/  @!P4 LEA R7, P3, R10, R7, 0x1 ;  /* 0x000000070a07c211 */ /* 0x001fca00078608ff */
[----:B------:R-:W-:-:S05]  /*100c0*/  @!P4 IMAD.X R6, RZ, RZ, R6, P3 ;  /* 0x000000ffff06c224 */ /* 0x000fca00018e0606 */
[----:B------:R-:W-:-:S04]  /*100d0*/  @!P4 LOP3.LUT R7, R7, R6, RZ, 0x3c, !PT ;  /* 0x000000060707c212 */ /* 0x000fc800078e3cff */
[----:B------:R-:W-:-:S04]  /*100e0*/  @!P4 LOP3.LUT R6, R7, R6, RZ, 0x3c, !PT ;  /* 0x000000060706c212 */ /* 0x000fc800078e3cff */
[----:B------:R-:W-:-:S05]  /*100f0*/  @!P4 LOP3.LUT R7, R7, R6, RZ, 0x3c, !PT ;  /* 0x000000060707c212 */ /* 0x000fca00078e3cff */
[----:B-----5:R-:W-:Y:S04]  /*10100*/  @!P4 LDGSTS.E.BYPASS.LTC128B.128 [R9+0x16400], desc[UR60][R6.64], !P0 ;  /* 0x164000000609cfae */ /* 0x020fe8000c101d7c */
[----:B------:R1:W-:Y:S02]  /*10110*/  @!P4 LDGSTS.E.BYPASS.LTC128B.128 [R9+0x1a400], desc[UR60][R6.64+0x80], !P1 ;  /* 0x1a4000800609cfae */ /* 0x0003e4000c901d7c */
[----:B-1----:R-:W-:Y:S01]  /*10120*/  @!P2 LEA R7, P3, R10, R5, 0x1 ;  /* 0x000000050a07a211 */ /* 0x002fe200078608ff */
[----:B------:R-:W-:-:S04]  /*10130*/  VIADD R5, R2, 0x20 ;  /* 0x0000002002057836 */ /* 0x000fc80000000000 */
[----:B------:R-:W-:-:S05]  /*10140*/  @!P2 IMAD.X R6, RZ, RZ, R8, P3 ;  /* 0x000000ffff06a224 */ /* 0x000fca00018e0608 */
[----:B------:R-:W-:-:S04]  /*10150*/  @!P2 LOP3.LUT R7, R7, R6, RZ, 0x3c, !PT ;  /* 0x000000060707a212 */ /* 0x000fc800078e3cff */
[----:B------:R-:W-:-:S04]  /*10160*/  @!P2 LOP3.LUT R6, R7, R6, RZ, 0x3c, !PT ;  /* 0x000000060706a212 */ /* 0x000fc800078e3cff */
[----:B------:R-:W-:-:S05]  /*10170*/  @!P2 LOP3.LUT R7, R7, R6, RZ, 0x3c, !PT ;  /* 0x000000060707a212 */ /* 0x000fca00078e3cff */
        /* <DEDUP_REMOVED lines=45> */
[----:B0-----:R-:W0:Y:S04]  /*10450*/  SHFL.IDX PT, R6, R0, 0x6, 0x181f ;  /* 0x00d81f0000067f89 */ /* 0x001e2800000e0000 */
[----:B------:R-:W2:Y:S01]  /*10460*/  SHFL.IDX PT, R0, R0, 0x7, 0x181f ;  /* 0x00f81f0000007f89 */ /* 0x000ea200000e0000 */
[----:B-1----:R-:W-:-:S05]  /*10470*/  @!P2 LEA R5, P3, R10, R5, 0x1 ;  /* 0x000000050a05a211 */ /* 0x002fca00078608ff */
[----:B0-----:R-:W-:-:S04]  /*10480*/  @!P2 IMAD.X R6, RZ, RZ, R6, P3 ;  /* 0x000000ffff06a224 */ /* 0x001fc800018e0606 */
[----:B------:R-:W-:Y:S02]  /*10490*/  @!P2 IMAD.MOV.U32 R7, RZ, RZ, R6 ;  /* 0x000000ffff07a224 */ /* 0x000fe400078e0006 */
[----:B------:R-:W-:-:S05]  /*104a0*/  @!P2 IMAD.MOV.U32 R6, RZ, RZ, R5 ;  /* 0x000000ffff06a224 */ /* 0x000fca00078e0005 */
[----:B------:R0:W-:Y:S04]  /*104b0*/  @!P2 LDGSTS.E.BYPASS.LTC128B.128 [R9+0x19400], desc[UR60][R6.64], !P0 ;  /* 0x194000000609afae */ /* 0x0001e8000c101d7c */
[----:B--2---:R0:W-:Y:S02]  /*104c0*/  @!P2 LDGSTS.E.BYPASS.LTC128B.128 [R9+0x1d400], desc[UR60][R6.64+0x80], !P1 ;  /* 0x1d4000800609afae */ /* 0x0041e4000c901d7c */
.L_x_7236:
[----:B------:R-:W-:Y:S01]  /*104d0*/  VIADD R2, R2, 0x70 ;  /* 0x0000007002027836 */ /* 0x000fe20000000000 */
[----:B------:R-:W-:Y:S04]  /*104e0*/  BSSY B0, `(.L_x_7121) ;  /* 0x000000a000007945 */ /* 0x000fe80003800000 */
[----:B------:R-:W-:-:S13]  /*104f0*/  ISETP.GE.AND P2, PT, R2, R3, PT ;  /* 0x000000030200720c */ /* 0x000fda0003f46270 */
[----:B------:R-:W-:Y:S05]  /*10500*/  @P2 BRA `(.L_x_7122) ;  /* 0x00000000001c2947 */ /* 0x000fea0003800000 */
[----:B------:R-:W-:-:S05]  /*10510*/  LEA R2, P2, R10, R4, 0x1 ;  /* 0x000000040a027211 */ /* 0x000fca00078408ff */
[----:B------:R-:W-:-:S05]  /*10520*/  IMAD.X R3, RZ, RZ, R0, P2 ;  /* 0x000000ffff037224 */ /* 0x000fca00010e0600 */
[----:B------:R-:W-:Y:S01]  /*10530*/  @!PT LDS RZ, [RZ] ;  /* 0x00000000fffff984 */ /* 0x000fe20000000800 */
[----:B------:R-:W-:Y:S01]  /*10540*/  @!PT LDS RZ, [RZ] ;  /* 0x00000000fffff984 */ /* 0x000fe20000000800 */
[----:B------:R-:W-:Y:S01]  /*10550*/  @!PT LDS RZ, [RZ] ;  /* 0x00000000fffff984 */ /* 0x000fe20000000800 */
[----:B------:R1:W-:Y:S04]  /*10560*/  LDGSTS.E.BYPASS.LTC128B.128 [R9+0x19c00], desc[UR60][R2.64], !P0 ;  /* 0x19c0000002097fae */ /* 0x0003e8000c101d7c */
[----:B------:R1:W-:Y:S02]  /*10570*/  LDGSTS.E.BYPASS.LTC128B.128 [R9+0x1dc00], desc[UR60][R2.64+0x80], !P1 ;  /* 0x1dc0008002097fae */ /* 0x0003e4000c901d7c */
.L_x_7122:
[----:B------:R-:W-:Y:S05]  /*10580*/  BSYNC B0 ;  /* 0x0000000000007941 */ /* 0x000fea0003800000 */
.L_x_7121:
[----:B01----:R-:W2:Y:S01]  /*10590*/  LDL R9, [R1+0x4] ;  /* 0x0000040001097983 */ /* 0x003ea20000100800 */
[----:B------:R-:W-:Y:S01]  /*105a0*/  PLOP3.LUT P0, PT, PT, PT, PT, 0x80, 0x0 ;  /* 0x000000000000781c */ /* 0x000fe20003f0f070 */
[----:B------:R-:W-:Y:S01]  /*105b0*/  NOP ;  /* 0x0000000000007918 */ /* 0x000fe20000000000 */
[----:B--2---:R-:W-:-:S11]  /*105c0*/  VIADD R6, R9, 0x34800 ;  /* 0x0003480009067836 */ /* 0x004fd60000000000 */
.L_x_7123:
        /* <DEDUP_REMOVED lines=19> */
.L_x_7237:
[----:B------:R-:W-:Y:S05]  /*10700*/  BSYNC B0 ;  /* 0x0000000000007941 */ /* 0x000fea0003800000 */
.L_x_7124:
        /* <DEDUP_REMOVED lines=49> */
.L_x_7132:
[----:B------:R-:W2:Y:S01]  /*10a20*/  LDL R2, [R1+0x4] ;  /* 0x0000040001027983 */ /* 0x000ea20000100800 */
[----:B------:R-:W-:Y:S01]  /*10a30*/  BSSY B3, `(.L_x_7133) ;  /* 0x0000005000037945 */ /* 0x000fe20003800000 */
[----:B--2---:R-:W-:Y:S01]  /*10a40*/  IMAD R3, R7, 0x8, R2 ;  /* 0x0000000807037824 */ /* 0x004fe200078e0202 */
[----:B------:R-:W-:-:S04]  /*10a50*/  SHF.L.U32 R2, R10, 0x1f, RZ ;  /* 0x0000001f0a027819 */ /* 0x000fc800000006ff */
[----:B------:R-:W1:Y:S02]  /*10a60*/  SYNCS.PHASECHK.TRANS64.TRYWAIT P0, [R3+URZ+0x34840], R2 ;  /* 0x03484002030075a7 */ /* 0x000e64000800017f */
[----:B-1----:R-:W-:Y:S05]  /*10a70*/  @!P0 BRA `(.L_x_7134) ;  /* 0x0000003c009c8947 */ /* 0x002fea0003800000 */
.L_x_7238:
[----:B------:R-:W-:Y:S05]  /*10a80*/  BSYNC B3 ;  /* 0x0000000000037941 */ /* 0x000fea0003800000 */
.L_x_7133:
        /* <DEDUP_REMOVED lines=12> */
.L_x_7136:
[----:B------:R-:W-:Y:S05]  /*10b50*/  BSYNC B3 ;  /* 0x0000000000037941 */ /* 0x000fea0003800000 */
.L_x_7135:
        /* <DEDUP_REMOVED lines=13> */
.L_x_7137:
        /* <DEDUP_REMOVED lines=16> */
.L_x_7138:
        /* <DEDUP_REMOVED lines=17> */
.L_x_7239:
[----:B------:R-:W-:Y:S05]  /*10e40*/  BSYNC B3 ;  /* 0x0000000000037941 */ /* 0x000fea0003800000 */
.L_x_7139:
[----:B------:R1:W5:Y:S04]  /*10e50*/  LDL R17, [R1+0x4] ;  /* 0x0000040001117983 */ /* 0x0003680000100800 */
[----:B------:R1:W5:Y:S01]  /*10e60*/  LDL R15, [R1+0x8] ;  /* 0x00000800010f7983 */ /* 0x0003620000100800 */
[----:B------:R-:W-:Y:S01]  /*10e70*/  BSSY B3, `(.L_x_7141) ;  /* 0x000000c000037945 */ /* 0x000fe20003800000 */
[----:B------:R-:W-:Y:S02]  /*10e80*/  IMAD.MOV.U32 R12, RZ, RZ, 0x0 ;  /* 0x00000000ff0c7424 */ /* 0x000fe400078e00ff */
[----:B------:R-:W-:Y:S01]  /*10e90*/  IMAD.MOV.U32 R13, RZ, RZ, 0x14f00000 ;  /* 0x14f00000ff0d7424 */ /* 0x000fe200078e00ff */
[----:B------:R-:W-:Y:S06]  /*10ea0*/  @P1 BRA `(.L_x_7142) ;  /* 0x0000000000201947 */ /* 0x000fec0003800000 */
[----:B------:R-:W2:Y:S01]  /*10eb0*/  S2R R5, SR_TID.X ;  /* 0x0000000000057919 */ /* 0x000ea20000002100 */
[----:B0----5:R-:W-:Y:S02]  /*10ec0*/  IMAD R2, R15, 0x8, R17 ;  /* 0x000000080f027824 */ /* 0x021fe400078e0211 */
[----:B------:R-:W-:-:S04]  /*10ed0*/  IMAD.MOV.U32 R3, RZ, RZ, 0xb000 ;  /* 0x0000b000ff037424 */ /* 0x000fc800078e00ff */
[----:B------:R3:W-:Y:S01]  /*10ee0*/  SYNCS.ARRIVE.TRANS64 RZ, [R2+URZ+0x34850], R3 ;  /* 0x0348500302ff79a7 */ /* 0x0007e2000800003f */
[----:B--2---:R-:W-:-:S04]  /*10ef0*/  LOP3.LUT R5, R5, 0x1f, RZ, 0xc0, !PT ;  /* 0x0000001f05057812 */ /* 0x004fc800078ec0ff */
[----:B------:R-:W-:-:S13]  /*10f00*/  ISETP.NE.AND P0, PT, R5, RZ, PT ;  /* 0x000000ff0500720c */ /* 0x000fda0003f05270 */
[----:B---3--:R-:W-:Y:S05]  /*10f10*/  @!P0 BRA `(.L_x_7142) ;  /* 0x0000000000048947 */ /* 0x008fea0003800000 */
[----:B------:R-:W-:Y:S01]  /*10f20*/  BPT.TRAP 0x1 ;  /* 0x000000040000795c */ /* 0x000fe20000300000 */
.L_x_7142:
[----:B------:R-:W-:Y:S05]  /*10f30*/  BSYNC B3 ;  /* 0x0000000000037941 */ /* 0x000fea0003800000 */
.L_x_7141:
[----:B------:R-:W2:Y:S04]  /*10f40*/  LDL R8, [R1+0x18] ;  /* 0x0000180001087983 */ /* 0x000ea80000100800 */
[----:B0-----:R-:W2:Y:S01]  /*10f50*/  LDL.LU R3, [R1+0x14] ;  /* 0x0000140001037983 */ /* 0x001ea20000300800 */
[----:B------:R-:W-:Y:S01]  /*10f60*/  R2UR UR10, R11 ;  /* 0x000000000b0a72ca */ /* 0x000fe200000e0000 */
[C-C-:B-----5:R-:W-:Y:S01]  /*10f70*/  IMAD R5, R15.reuse, 0x8, R17.reuse ;  /* 0x000000080f057824 */ /* 0x160fe200078e0211 */
[----:B------:R-:W-:Y:S01]  /*10f80*/  R2UR UR6, R12 ;  /* 0x000000000c0672ca */ /* 0x000fe200000e0000 */
[----:B------:R-:W-:Y:S01]  /*10f90*/  IMAD R2, R15, 0xb000, R17 ;  /* 0x0000b0000f027824 */ /* 0x000fe200078e0211 */
[----:B------:R-:W-:Y:S01]  /*10fa0*/  R2UR UR7, R13 ;  /* 0x000000000d0772ca */ /* 0x000fe200000e0000 */
[----:B------:R-:W-:Y:S01]  /*10fb0*/  UIADD3 UR4, UP0, UR36, 0x470, URZ ;  /* 0x0000047024047890 */ /* 0x000fe2000ff1e03f */
[----:B------:R-:W-:Y:S01]  /*10fc0*/  PLOP3.LUT P0, PT, PT, PT, PT, 0x80, 0x0 ;  /* 0x000000000000781c */ /* 0x000fe20003f0f070 */
[----:B------:R-:W-:-:S02]  /*10fd0*/  VIADD R5, R5, 0x34850 ;  /* 0x0003485005057836 */ /* 0x000fc40000000000 */
[----:B------:R-:W-:Y:S01]  /*10fe0*/  UIADD3.X UR5, URZ, UR37, URZ, UP0, !UPT ;  /* 0x000000253f057290 */ /* 0x000fe200087fe43f */
[----:B--2---:R-:W-:Y:S02]  /*10ff0*/  IMAD R3, R3, 0xb0, R8 ;  /* 0x000000b003037824 */ /* 0x004fe400078e0208 */
[----:B------:R-:W-:-:S09]  /*11000*/  VIADD R8, R2, 0x400 ;  /* 0x0000040002087836 */ /* 0x000fd20000000000 */
.L_x_7143:
        /* <DEDUP_REMOVED lines=16> */
.L_x_7144:
        /* <DEDUP_REMOVED lines=13> */
.L_x_7131:
[----:B------:R-:W-:Y:S05]  /*111e0*/  BSYNC B1 ;  /* 0x0000000000017941 */ /* 0x000fea0003800000 */
.L_x_7130:
[----:B0-----:R-:W2:Y:S04]  /*111f0*/  LDL.LU R0, [R1+0x30] ;  /* 0x0000300001007983 */ /* 0x001ea80000300800 */
[----:B------:R0:W-:Y:S04]  /*11200*/  STL [R1+0x8], R7 ;  /* 0x0000080701007387 */ /* 0x0001e80000100800 */
[----:B------:R0:W-:Y:S02]  /*11210*/  STL [R1+0x10], R10 ;  /* 0x0000100a01007387 */ /* 0x0001e40000100800 */
[----:B0-2---:R-:W-:-:S07]  /*11220*/  VIADD R0, R0, 0xfffffffd ;  /* 0xfffffffd00007836 */ /* 0x005fce0000000000 */
.L_x_7129:
[----:B------:R-:W-:Y:S05]  /*11230*/  BSYNC B2 ;  /* 0x0000000000027941 */ /* 0x000fea0003800000 */
.L_x_7128:
[----:B------:R-:W2:Y:S01]  /*11240*/  LDL.LU R2, [R1+0x2c] ;  /* 0x00002c0001027983 */ /* 0x000ea20000300800 */
[----:B------:R-:W-:-:S05]  /*11250*/  IMAD.MOV R9, RZ, RZ, -R9 ;  /* 0x000000ffff097224 */ /* 0x000fca00078e0a09 */
[----:B--2---:R-:W-:-:S13]  /*11260*/  ISETP.NE.AND P0, PT, R2, R9, PT ;  /* 0x000000090200720c */ /* 0x004fda0003f05270 */
[----:B------:R-:W-:Y:S05]  /*11270*/  @!P0 BRA `(.L_x_7127) ;  /* 0x0000001400008947 */ /* 0x000fea0003800000 */
[----:B------:R0:W5:Y:S02]  /*11280*/  LDL R8, [R1] ;  /* 0x0000000001087983 */ /* 0x0001640000100800 */
.L_x_7175:
        /* <DEDUP_REMOVED lines=36> */
.L_x_7147:
[----:B------:R-:W3:Y:S01]  /*114d0*/  LDL R2, [R1+0x4] ;  /* 0x0000040001027983 */ /* 0x000ee20000100800 */
[----:B------:R-:W-:Y:S01]  /*114e0*/  BSSY B2, `(.L_x_7148) ;  /* 0x0000005000027945 */ /* 0x000fe20003800000 */
[----:B---3--:R-:W-:Y:S01]  /*114f0*/  IMAD R3, R4, 0x8, R2 ;  /* 0x0000000804037824 */ /* 0x008fe200078e0202 */
[----:B------:R-:W-:-:S04]  /*11500*/  SHF.L.U32 R2, R5, 0x1f, RZ ;  /* 0x0000001f05027819 */ /* 0x000fc800000006ff */
[----:B------:R-:W3:Y:S02]  /*11510*/  SYNCS.PHASECHK.TRANS64.TRYWAIT P0, [R3+URZ+0x34840], R2 ;  /* 0x03484002030075a7 */ /* 0x000ee4000800017f */
[----:B---3--:R-:W-:Y:S05]  /*11520*/  @!P0 BRA `(.L_x_7149) ;  /* 0x0000003400188947 */ /* 0x008fea0003800000 */
.L_x_7240:
[----:B------:R-:W-:Y:S05]  /*11530*/  BSYNC B2 ;  /* 0x0000000000027941 */ /* 0x000fea0003800000 */
.L_x_7148:
        /* <DEDUP_REMOVED lines=12> */
.L_x_7151:
[----:B------:R-:W-:Y:S05]  /*11600*/  BSYNC B2 ;  /* 0x0000000000027941 */ /* 0x000fea0003800000 */
.L_x_7150:
[----:B---3--:R-:W2:Y:S04]  /*11610*/  LDL R2, [R1+0x4] ;  /* 0x0000040001027983 */ /* 0x008ea80000100800 */
[----:B------:R-:W3:Y:S01]  /*11620*/  LDL R9, [R1+0x18] ;  /* 0x0000180001097983 */ /* 0x000ee20000100800 */
        /* <DEDUP_REMOVED lines=11> */
.L_x_7152:
        /* <DEDUP_REMOVED lines=16> */
.L_x_7153:
        /* <DEDUP_REMOVED lines=17> */
.L_x_7241:
[----:B------:R-:W-:Y:S05]  /*118f0*/  BSYNC B2 ;  /* 0x0000000000027941 */ /* 0x000fea0003800000 */
.L_x_7154:
        /* <DEDUP_REMOVED lines=11> */
.L_x_7157:
[----:B------:R-:W-:Y:S05]  /*119b0*/  BSYNC B2 ;  /* 0x0000000000027941 */ /* 0x000fea0003800000 */
.L_x_7156:
        /* <DEDUP_REMOVED lines=14> */
.L_x_7158:
        /* <DEDUP_REMOVED lines=16> */
.L_x_7159:
        /* <DEDUP_REMOVED lines=13> */
.L_x_7146:
[----:B------:R-:W-:Y:S05]  /*11c70*/  BSYNC B1 ;  /* 0x0000000000017941 */ /* 0x000fea0003800000 */
.L_x_7145:
        /* <DEDUP_REMOVED lines=35> */
.L_x_7162:
[----:B------:R-:W4:Y:S01]  /*11eb0*/  LDL R2, [R1+0x4] ;  /* 0x0000040001027983 */ /* 0x000f220000100800 */
[----:B------:R-:W-:Y:S01]  /*11ec0*/  SHF.L.U32 R3, R10, 0x1f, RZ ;  /* 0x0000001f0a037819 */ /* 0x000fe200000006ff */
[----:B------:R-:W-:Y:S01]  /*11ed0*/  BSSY B2, `(.L_x_7163) ;  /* 0x0000004000027945 */ /* 0x000fe20003800000 */
[----:B----4-:R-:W-:-:S04]  /*11ee0*/  IMAD R2, R11, 0x8, R2 ;  /* 0x000000080b027824 */ /* 0x010fc800078e0202 */
[----:B------:R-:W4:Y:S02]  /*11ef0*/  SYNCS.PHASECHK.TRANS64.TRYWAIT P0, [R2+URZ+0x34840], R3 ;  /* 0x03484003020075a7 */ /* 0x000f24000800017f */
[----:B----4-:R-:W-:Y:S05]  /*11f00*/  @!P0 BRA `(.L_x_7164) ;  /* 0x0000002800c88947 */ /* 0x010fea0003800000 */
.L_x_7242:
[----:B------:R-:W-:Y:S05]  /*11f10*/  BSYNC B2 ;  /* 0x0000000000027941 */ /* 0x000fea0003800000 */
.L_x_7163:
        /* <DEDUP_REMOVED lines=12> */
.L_x_7166:
[----:B------:R-:W-:Y:S05]  /*11fe0*/  BSYNC B2 ;  /* 0x0000000000027941 */ /* 0x000fea0003800000 */
.L_x_7165:
[----:B----4-:R-:W2:Y:S04]  /*11ff0*/  LDL R2, [R1+0x8] ;  /* 0x0000080001027983 */ /* 0x010ea80000100800 */
[----:B---3--:R-:W3:Y:S04]  /*12000*/  LDL R10, [R1+0x4] ;  /* 0x00000400010a7983 */ /* 0x008ee80000100800 */
[----:B------:R-:W4:Y:S01]  /*12010*/  LDL R9, [R1+0x18] ;  /* 0x0000180001097983 */ /* 0x000f220000100800 */
        /* <DEDUP_REMOVED lines=12> */
.L_x_7167:
        /* <DEDUP_REMOVED lines=16> */
.L_x_7168:
        /* <DEDUP_REMOVED lines=15> */
.L_x_7243:
[----:B------:R-:W-:Y:S05]  /*122d0*/  BSYNC B2 ;  /* 0x0000000000027941 */ /* 0x000fea0003800000 */
.L_x_7169:
        /* <DEDUP_REMOVED lines=11> */
.L_x_7172:
[----:B------:R-:W-:Y:S05]  /*12390*/  BSYNC B2 ;  /* 0x0000000000027941 */ /* 0x000fea0003800000 */
.L_x_7171:
        /* <DEDUP_REMOVED lines=13> */
.L_x_7173:
        /* <DEDUP_REMOVED lines=16> */
.L_x_7174:
        /* <DEDUP_REMOVED lines=13> */
.L_x_7161:
[----:B------:R-:W-:Y:S05]  /*12640*/  BSYNC B1 ;  /* 0x0000000000017941 */ /* 0x000fea0003800000 */
.L_x_7160:
[C---:B------:R-:W-:Y:S01]  /*12650*/  ISETP.GT.AND P0, PT, R0.reuse, 0x1, PT ;  /* 0x000000010000780c */ /* 0x040fe20003f04270 */
[----:B------:R-:W-:-:S12]  /*12660*/  VIADD R0, R0, 0xfffffffe ;  /* 0xfffffffe00007836 */ /* 0x000fd80000000000 */
[----:B------:R-:W-:Y:S05]  /*12670*/  @P0 BRA `(.L_x_7175) ;  /* 0xffffffec00040947 */ /* 0x000fea000383ffff */
.L_x_7127:
[----:B------:R-:W-:Y:S05]  /*12680*/  BSYNC B0 ;  /* 0x0000000000007941 */ /* 0x000fea0003800000 */
.L_x_7126:
[----:B------:R-:W2:Y:S01]  /*12690*/  S2R R2, SR_TID.X ;  /* 0x0000000000027919 */ /* 0x000ea20000002100 */
[----:B------:R-:W-:Y:S01]  /*126a0*/  BSSY B0, `(.L_x_7176) ;  /* 0x0000010000007945 */ /* 0x000fe20003800000 */
[----:B--2-4-:R-:W-:-:S04]  /*126b0*/  LOP3.LUT R7, R2, 0x7f, RZ, 0xc0, !PT ;  /* 0x0000007f02077812 */ /* 0x014fc800078ec0ff */
[----:B------:R-:W-:-:S13]  /*126c0*/  ISETP.NE.AND P0, PT, R7, RZ, PT ;  /* 0x000000ff0700720c */ /* 0x000fda0003f05270 */
[----:B------:R-:W-:Y:S05]  /*126d0*/  @P0 BRA `(.L_x_7177) ;  /* 0x0000000000300947 */ /* 0x000fea0003800000 */
[----:B------:R-:W2:Y:S01]  /*126e0*/  S2R R3, SR_LANEID ;  /* 0x0000000000037919 */ /* 0x000ea20000000000 */
[----:B------:R-:W-:Y:S01]  /*126f0*/  VOTEU.ANY UR4, UPT, PT ;  /* 0x0000000000047886 */ /* 0x000fe200038e0100 */
[----:B------:R-:W4:Y:S01]  /*12700*/  LDC.64 R4, c[0x0][0xc60] ;  /* 0x00031800ff047b82 */ /* 0x000f220000000a00 */
[----:B------:R-:W2:Y:S08]  /*12710*/  FLO.U32 R0, UR4 ;  /* 0x0000000400007d00 */ /* 0x000eb000080e0000 */
[----:B------:R-:W4:Y:S01]  /*12720*/  POPC R2, UR4 ;  /* 0x0000000400027d09 */ /* 0x000f220008000000 */
[----:B--2---:R-:W-:-:S13]  /*12730*/  ISETP.EQ.U32.AND P0, PT, R0, R3, PT ;  /* 0x000000030000720c */ /* 0x004fda0003f02070 */
[----:B----4-:R-:W2:Y:S01]  /*12740*/  @P0 ATOMG.E.ADD.STRONG.GPU PT, R5, desc[UR60][R4.64], R2 ;  /* 0x00000002040509a8 */ /* 0x010ea200081ee1fc */
[----:B------:R-:W4:Y:S02]  /*12750*/  S2R R3, SR_LTMASK ;  /* 0x0000000000037919 */ /* 0x000f240000003900 */
[----:B----4-:R-:W-:-:S06]  /*12760*/  LOP3.LUT R3, R3, UR4, RZ, 0xc0, !PT ;  /* 0x0000000403037c12 */ /* 0x010fcc000f8ec0ff */
[----:B------:R-:W4:Y:S01]  /*12770*/  POPC R3, R3 ;  /* 0x0000000300037309 */ /* 0x000f220000000000 */
[----:B--2---:R-:W4:Y:S02]  /*12780*/  SHFL.IDX PT, R0, R5, R0, 0x1f ;  /* 0x00001f0005007589 */ /* 0x004f2400000e0000 */
[----:B----4-:R-:W-:-:S07]  /*12790*/  IADD3 R16, R0, UR38, R3 ;  /* 0x0000002600107c10 */ /* 0x010fce000fffe003 */
.L_x_7177:
[----:B------:R-:W-:Y:S05]  /*127a0*/  BSYNC B0 ;  /* 0x0000000000007941 */ /* 0x000fea0003800000 */
.L_x_7176:
[----:B------:R-:W2:Y:S01]  /*127b0*/  LDL R0, [R1+0x1c] ;  /* 0x00001c0001007983 */ /* 0x000ea20000100800 */
[----:B------:R-:W-:Y:S01]  /*127c0*/  BSSY B0, `(.L_x_7178) ;  /* 0x0000040000007945 */ /* 0x000fe20003800000 */
[----:B--2---:R-:W-:-:S13]  /*127d0*/  LOP3.LUT P0, RZ, R0, 0x1, RZ, 0xc0, !PT ;  /* 0x0000000100ff7812 */ /* 0x004fda000780c0ff */
[----:B------:R-:W-:Y:S05]  /*127e0*/  @!P0 BRA `(.L_x_7179) ;  /* 0x0000000000f48947 */ /* 0x000fea0003800000 */
[----:B------:R-:W2:Y:S04]  /*127f0*/  LDL R3, [R1+0x4] ;  /* 0x0000040001037983 */ /* 0x000ea80000100800 */
[----:B------:R-:W2:Y:S04]  /*12800*/  LDL R2, [R1+0x8] ;  /* 0x0000080001027983 */ /* 0x000ea80000100800 */
[----:B------:R-:W4:Y:S01]  /*12810*/  LDL R0, [R1+0x10] ;  /* 0x0000100001007983 */ /* 0x000f220000100800 */
[----:B------:R-:W-:Y:S01]  /*12820*/  BSSY B1, `(.L_x_7180) ;  /* 0x0000006000017945 */ /* 0x000fe20003800000 */
[----:B------:R-:W-:Y:S01]  /*12830*/  ISETP.NE.AND P1, PT, R7, RZ, PT ;  /* 0x000000ff0700720c */ /* 0x000fe20003f25270 */
[----:B--2---:R-:W-:Y:S01]  /*12840*/  IMAD R2, R2, 0x8, R3 ;  /* 0x0000000802027824 */ /* 0x004fe200078e0203 */
[----:B----4-:R-:W-:-:S04]  /*12850*/  SHF.L.U32 R0, R0, 0x1f, RZ ;  /* 0x0000001f00007819 */ /* 0x010fc800000006ff */
[----:B------:R-:W2:Y:S02]  /*12860*/  SYNCS.PHASECHK.TRANS64.TRYWAIT P0, [R2+URZ+0x34860], R0 ;  /* 0x03486000020075a7 */ /* 0x000ea4000800017f */
[----:B--2---:R-:W-:Y:S05]  /*12870*/  @!P0 BRA `(.L_x_7181) ;  /* 0x0000002000948947 */ /* 0x004fea0003800000 */
.L_x_7244:
[----:B------:R-:W-:Y:S05]  /*12880*/  BSYNC B1 ;  /* 0x0000000000017941 */ /* 0x000fea0003800000 */
.L_x_7180:
        /* <DEDUP_REMOVED lines=9> */
.L_x_7183:
[----:B------:R-:W-:Y:S05]  /*12920*/  BSYNC B1 ;  /* 0x0000000000017941 */ /* 0x000fea0003800000 */
.L_x_7182:
[----:B------:R-:W4:Y:S04]  /*12930*/  LDL R5, [R1+0x4] ;  /* 0x0000040001057983 */ /* 0x000f280000100800 */
        /* <DEDUP_REMOVED lines=13> */
.L_x_7184:
        /* <DEDUP_REMOVED lines=11> */
[----:B------:R-:W-:Y:S01]  /*12ac0*/  PLOP3.LUT P0, PT, PT, PT, PT, 0x80, 0x0 ;  /* 0x000000000000781c */ /* 0x000fe20003f0f070 */
[----:B------:R-:W-:Y:S01]  /*12ad0*/  VIADD R0, R0, 0x5c00 ;  /* 0x00005c0000007836 */ /* 0x000fe20000000000 */
[----:B------:R-:W-:Y:S01]  /*12ae0*/  UMOV UR6, 0x0 ;  /* 0x0000000000067882 */ /* 0x000fe20000000000 */
[----:B------:R-:W-:Y:S01]  /*12af0*/  UMOV UR7, 0x14f00000 ;  /* 0x14f0000000077882 */ /* 0x000fe20000000000 */
[----:B------:R-:W-:-:S09]  /*12b00*/  UMOV UR10, 0x40 ;  /* 0x00000040000a7882 */ /* 0x000fd20000000000 */
.L_x_7185:
        /* <DEDUP_REMOVED lines=11> */
.L_x_7179:
[----:B------:R-:W-:Y:S05]  /*12bc0*/  BSYNC B0 ;  /* 0x0000000000007941 */ /* 0x000fea0003800000 */
.L_x_7178:
[----:B------:R-:W2:Y:S04]  /*12bd0*/  LDL.LU R5, [R1+0x8] ;  /* 0x0000080001057983 */ /* 0x000ea80000300800 */
[----:B------:R-:W4:Y:S01]  /*12be0*/  LDL.LU R4, [R1+0x10] ;  /* 0x0000100001047983 */ /* 0x000f220000300800 */
[----:B--2---:R-:W-:-:S05]  /*12bf0*/  VIADD R0, R5, 0x1 ;  /* 0x0000000105007836 */ /* 0x004fca0000000000 */
[----:B------:R-:W-:-:S04]  /*12c00*/  ISETP.NE.AND P0, PT, R0, 0x2, PT ;  /* 0x000000020000780c */ /* 0x000fc80003f05270 */
[----:B------:R-:W-:Y:S02]  /*12c10*/  SEL R2, RZ, 0x1, P0 ;  /* 0x00000001ff027807 */ /* 0x000fe40000000000 */
[----:B------:R-:W-:Y:S02]  /*12c20*/  SEL R0, R0, RZ, P0 ;  /* 0x000000ff00007207 */ /* 0x000fe40000000000 */
[----:B----4-:R-:W-:-:S03]  /*12c30*/  LOP3.LUT R4, R4, R2, RZ, 0x3c, !PT ;  /* 0x0000000204047212 */ /* 0x010fc600078e3cff */
[----:B------:R2:W-:Y:S04]  /*12c40*/  STL [R1+0x8], R0 ;  /* 0x0000080001007387 */ /* 0x0005e80000100800 */
[----:B------:R2:W-:Y:S02]  /*12c50*/  STL [R1+0x10], R4 ;  /* 0x0000100401007387 */ /* 0x0005e40000100800 */
.L_x_7106:
[----:B------:R-:W-:Y:S05]  /*12c60*/  BSYNC B7 ;  /* 0x0000000000077941 */ /* 0x000fea0003800000 */
.L_x_7104:
[----:B--2---:R-:W2:Y:S02]  /*12c70*/  LDL R0, [R1+0x1c] ;  /* 0x00001c0001007983 */ /* 0x004ea40000100800 */
[----:B--2---:R-:W-:-:S13]  /*12c80*/  LOP3.LUT P0, RZ, R0, 0x2, RZ, 0xc0, !PT ;  /* 0x0000000200ff7812 */ /* 0x004fda000780c0ff */
[----:B------:R-:W-:Y:S05]  /*12c90*/  @!P0 BRA `(.L_x_7186) ;  /* 0x0000000000288947 */ /* 0x000fea0003800000 */
[----:B------:R-:W-:Y:S05]  /*12ca0*/  WARPSYNC.ALL ;  /* 0x0000000000007948 */ /* 0x000fea0003800000 */
[----:B------:R-:W2:Y:S08]  /*12cb0*/  S2UR UR5, SR_CgaCtaId ;  /* 0x00000000000579c3 */ /* 0x000eb00000008800 */
[----:B------:R-:W-:Y:S06]  /*12cc0*/  BAR.SYNC.DEFER_BLOCKING 0x5, 0x180 ;  /* 0x0146000000007b1d */ /* 0x000fec0000010000 */
[----:B------:R-:W-:-:S02]  /*12cd0*/  UMOV UR4, 0x400 ;  /* 0x0000040000047882 */ /* 0x000fc40000000000 */
[----:B--2---:R-:W-:-:S06]  /*12ce0*/  ULEA UR4, UR5, UR4, 0x18 ;  /* 0x0000000405047291 */ /* 0x004fcc000f8ec03f */
[----:B------:R-:W-:-:S05]  /*12cf0*/  IMAD.U32 R0, RZ, RZ, UR4 ;  /* 0x00000004ff007e24 */ /* 0x000fca000f8e00ff */
[----:B------:R2:W4:Y:S04]  /*12d00*/  LDS.128 R16, [R0+0x348d0] ;  /* 0x0348d00000107984 */ /* 0x0005280000000c00 */
[----:B------:R2:W-:Y:S01]  /*12d10*/  STL [R1+0x4], R0 ;  /* 0x0000040001007387 */ /* 0x0005e20000100800 */
[----:B------:R-:W-:Y:S06]  /*12d20*/  BAR.ARV 0x4, 0x180 ;  /* 0x0106000000007b1d */ /* 0x000fec0000002000 */
[----:B------:R-:W-:Y:S05]  /*12d30*/  BRA `(.L_x_7187) ;  /* 0x0000000800487947 */ /* 0x000fea0003800000 */
.L_x_7186:
[----:B------:R-:W1:Y:S01]  /*12d40*/  S2R R0, SR_TID.X ;  /* 0x0000000000007919 */ /* 0x000e620000002100 */
[----:B------:R-:W-:Y:S01]  /*12d50*/  UMOV UR4, 0xffffffff ;  /* 0xffffffff00047882 */ /* 0x000fe20000000000 */
[----:B-1----:R-:W-:-:S04]  /*12d60*/  LOP3.LUT R7, R0, 0x1f, RZ, 0xc0, !PT ;  /* 0x0000001f00077812 */ /* 0x002fc800078ec0ff */
[----:B------:R-:W-:Y:S01]  /*12d70*/  ISETP.NE.AND P0, PT, R7, 0x1f, PT ;  /* 0x0000001f0700780c */ /* 0x000fe20003f05270 */
[----:B------:R-:W-:-:S12]  /*12d80*/  BRA.DIV UR4, `(.L_x_7188) ;  /* 0x0000001e04647947 */ /* 0x000fd8000b800000 */
[----:B------:R-:W-:Y:S01]  /*12d90*/  IMAD.IADD R5, R19, 0x1, R7 ;  /* 0x0000000113057824 */ /* 0x000fe200078e0207 */
[----:B------:R-:W-:-:S04]  /*12da0*/  ULDC UR4, c[0x0][0xc3c] ;  /* 0x00030f0000047ab9 */ /* 0x000fc80000000800 */
[----:B------:R-:W-:-:S13]  /*12db0*/  ISETP.GE.OR P1, PT, R5, UR4, !P0 ;  /* 0x0000000405007c0c */ /* 0x000fda000c726670 */
[----:B------:R-:W1:Y:S02]  /*12dc0*/  @!P1 LDC.64 R2, c[0x0][0xc80] ;  /* 0x00032000ff029b82 */ /* 0x000e640000000a00 */
[----:B-1----:R-:W-:-:S06]  /*12dd0*/  @!P1 IMAD.WIDE R2, R5, 0x4, R2 ;  /* 0x0000000405029825 */ /* 0x002fcc00078e0202 */
[----:B------:R1:W2:Y:S01]  /*12de0*/  @!P1 LDG.E R3, desc[UR60][R2.64] ;  /* 0x0000003c02039981 */ /* 0x0002a2000c1e1900 */
[C---:B------:R-:W-:Y:S02]  /*12df0*/  ISETP.GE.U32.AND P2, PT, R7.reuse, 0x2, PT ;  /* 0x000000020700780c */ /* 0x040fe40003f46070 */
[C---:B------:R-:W-:Y:S01]  /*12e00*/  ISETP.GE.U32.AND P3, PT, R7.reuse, 0x4, PT ;  /* 0x000000040700780c */ /* 0x040fe20003f66070 */
[----:B------:R-:W-:Y:S01]  /*12e10*/  SHFL.IDX PT, R4, R16, 0x1, 0x1f ;  /* 0x00201f0010047f89 */ /* 0x000fe200000e0000 */
[C---:B------:R-:W-:Y:S02]  /*12e20*/  ISETP.GE.U32.AND P4, PT, R7.reuse, 0x8, PT ;  /* 0x000000080700780c */ /* 0x040fe40003f86070 */
[C---:B------:R-:W-:Y:S01]  /*12e30*/  ISETP.GE.U32.AND P5, PT, R7.reuse, 0x10, PT ;  /* 0x000000100700780c */ /* 0x040fe20003fa6070 */
        /* <DEDUP_REMOVED lines=17> */
[----:B------:R-:W-:Y:S02]  /*12f50*/  IMAD.IADD R3, R3, 0x1, R0 ;  /* 0x0000000103037824 */ /* 0x000fe400078e0200 */
[----:B------:R1:W2:Y:S04]  /*12f60*/  SHFL.IDX PT, R0, R16, RZ, 0x1f ;  /* 0x00001fff10007589 */ /* 0x0002a800000e0000 */
[----:B------:R1:W4:Y:S02]  /*12f70*/  SHFL.IDX PT, R6, R3, 0x1f, 0x1f ;  /* 0x03e01f0003067f89 */ /* 0x00032400000e0000 */
.L_x_7254:
[----:B------:R-:W-:Y:S02]  /*12f80*/  ULDC UR4, c[0x0][0xc38] ;  /* 0x00030e0000047ab9 */ /* 0x000fe40000000800 */
[----:B-1----:R-:W-:-:S04]  /*12f90*/  IMAD.U32 R16, RZ, RZ, UR4 ;  /* 0x00000004ff107e24 */ /* 0x002fc8000f8e00ff */
[----:B----4-:R-:W-:-:S04]  /*12fa0*/  IMAD R6, R6, R16, RZ ;  /* 0x0000001006067224 */ /* 0x010fc800078e02ff */
[----:B------:R-:W-:-:S05]  /*12fb0*/  IMAD.IADD R4, R4, 0x1, R6 ;  /* 0x0000000104047824 */ /* 0x000fca00078e0206 */
[----:B--2---:R-:W-:-:S13]  /*12fc0*/  ISETP.GT.AND P6, PT, R4, R0, PT ;  /* 0x000000000400720c */ /* 0x004fda0003fc4270 */
[----:B------:R-:W-:Y:S05]  /*12fd0*/  @P6 BRA `(.L_x_7189) ;  /* 0x00000000009c6947 */ /* 0x000fea0003800000 */
.L_x_7194:
[----:B-1----:R-:W1:Y:S01]  /*12fe0*/  LDC R2, c[0x0][0xc3c] ;  /* 0x00030f00ff027b82 */ /* 0x002e620000000800 */
[----:B------:R-:W-:-:S05]  /*12ff0*/  VIADD R19, R19, 0x1f ;  /* 0x0000001f13137836 */ /* 0x000fca0000000000 */
[----:B-1----:R-:W-:-:S13]  /*13000*/  ISETP.GE.AND P6, PT, R19, R2, PT ;  /* 0x000000021300720c */ /* 0x002fda0003fc6270 */
[----:B------:R-:W-:Y:S05]  /*13010*/  @P6 BRA `(.L_x_7190) ;  /* 0x0000000400446947 */ /* 0x000fea0003800000 */
[----:B------:R-:W1:Y:S01]  /*13020*/  S2R R3, SR_TID.X ;  /* 0x0000000000037919 */ /* 0x000e620000002100 */
[----:B------:R-:W-:Y:S01]  /*13030*/  BSSY B0, `(.L_x_7191) ;  /* 0x0000009000007945 */ /* 0x000fe20003800000 */
[----:B-1----:R-:W-:-:S05]  /*13040*/  LOP3.LUT R3, R3, 0x1f, RZ, 0xc0, !PT ;  /* 0x0000001f03037812 */ /* 0x002fca00078ec0ff */
[----:B------:R-:W-:-:S05]  /*13050*/  IMAD.IADD R5, R19, 0x1, R3 ;  /* 0x0000000113057824 */ /* 0x000fca00078e0203 */
[----:B------:R-:W-:Y:S01]  /*13060*/  ISETP.GE.OR P6, PT, R5, R2, !P0 ;  /* 0x000000020500720c */ /* 0x000fe200047c6670 */
[----:B------:R-:W-:-:S12]  /*13070*/  IMAD.MOV.U32 R2, RZ, RZ, RZ ;  /* 0x000000ffff027224 */ /* 0x000fd800078e00ff */
[----:B------:R-:W-:Y:S05]  /*13080*/  @P6 BRA `(.L_x_7192) ;  /* 0x00000000000c6947 */ /* 0x000fea0003800000 */
[----:B------:R-:W1:Y:S02]  /*13090*/  LDC.64 R2, c[0x0][0xc80] ;  /* 0x00032000ff027b82 */ /* 0x000e640000000a00 */
[----:B-1----:R-:W-:-:S06]  /*130a0*/  IMAD.WIDE R2, R5, 0x4, R2 ;  /* 0x0000000405027825 */ /* 0x002fcc00078e0202 */
[----:B------:R1:W5:Y:S02]  /*130b0*/  LDG.E R2, desc[UR60][R2.64] ;  /* 0x0000003c02027981 */ /* 0x000364000c1e1900 */
.L_x_7192:
[----:B------:R-:W-:Y:S05]  /*130c0*/  BSYNC B0 ;  /* 0x0000000000007941 */ /* 0x000fea0003800000 */
.L_x_7191:
[----:B------:R-:W-:-:S03]  /*130d0*/  UMOV UR4, 0xffffffff ;  /* 0xffffffff00047882 */ /* 0x000fc60000000000 */
[----:B------:R-:W-:Y:S05]  /*130e0*/  BRA.DIV UR4, `(.L_x_7193) ;  /* 0x0000001e04c47947 */ /* 0x000fea000b800000 */
[----:B-----5:R-:W1:Y:S02]  /*130f0*/  SHFL.UP PT, R14, R2, 0x1, RZ ;  /* 0x04200000020e7989 */ /* 0x020e6400000e00ff */
        /* <DEDUP_REMOVED lines=15> */
.L_x_7262:
[----:B------:R-:W-:Y:S02]  /*131f0*/  ULDC UR4, c[0x0][0xc38] ;  /* 0x00030e0000047ab9 */ /* 0x000fe40000000800 */
[----:B------:R-:W-:-:S04]  /*13200*/  IMAD.U32 R16, RZ, RZ, UR4 ;  /* 0x00000004ff107e24 */ /* 0x000fc8000f8e00ff */
[----:B--2---:R-:W-:-:S04]  /*13210*/  IMAD R6, R6, R16, RZ ;  /* 0x0000001006067224 */ /* 0x004fc800078e02ff */
[----:B------:R-:W-:-:S05]  /*13220*/  IMAD.IADD R4, R6, 0x1, R4 ;  /* 0x0000000106047824 */ /* 0x000fca00078e0204 */
[----:B------:R-:W-:-:S13]  /*13230*/  ISETP.GT.AND P6, PT, R4, R0, PT ;  /* 0x000000000400720c */ /* 0x000fda0003fc4270 */
[----:B------:R-:W-:Y:S05]  /*13240*/  @!P6 BRA `(.L_x_7194) ;  /* 0xfffffffc0064e947 */ /* 0x000fea000383ffff */
.L_x_7189:
[----:B------:R-:W-:Y:S01]  /*13250*/  IMAD.IADD R6, R4, 0x1, -R6 ;  /* 0x0000000104067824 */ /* 0x000fe200078e0a06 */
[----:B------:R-:W-:-:S03]  /*13260*/  UMOV UR4, 0xffffffff ;  /* 0xffffffff00047882 */ /* 0x000fc60000000000 */
[----:B------:R-:W-:-:S05]  /*13270*/  IMAD R4, R3, R16, R6 ;  /* 0x0000001003047224 */ /* 0x000fca00078e0206 */
[----:B------:R-:W-:Y:S01]  /*13280*/  ISETP.GT.AND P6, PT, R4, R0, PT ;  /* 0x000000000400720c */ /* 0x000fe20003fc4270 */
[----:B------:R-:W-:-:S12]  /*13290*/  BRA.DIV UR4, `(.L_x_7195) ;  /* 0x00000022041c7947 */ /* 0x000fd8000b800000 */
[----:B------:R-:W-:-:S04]  /*132a0*/  VOTE.ANY R5, PT, !P6 ;  /* 0x0000000000057806 */ /* 0x000fc800070e0100 */
[----:B------:R-:W2:Y:S02]  /*132b0*/  POPC R4, R5 ;  /* 0x0000000500047309 */ /* 0x000ea40000000000 */
[----:B--2---:R2:W4:Y:S02]  /*132c0*/  SHFL.IDX PT, R17, R2, R4, 0x1f ;  /* 0x00001f0402117589 */ /* 0x00452400000e0000 */
.L_x_7266:
[----:B------:R-:W-:Y:S01]  /*132d0*/  ISETP.NE.AND P0, PT, R5, RZ, PT ;  /* 0x000000ff0500720c */ /* 0x000fe20003f05270 */
[----:B--2---:R-:W-:-:S12]  /*132e0*/  IMAD.MOV.U32 R2, RZ, RZ, RZ ;  /* 0x000000ffff027224 */ /* 0x004fd800078e00ff */
[----:B------:R-:W-:Y:S05]  /*132f0*/  @!P0 BRA `(.L_x_7196) ;  /* 0x0000000000108947 */ /* 0x000fea0003800000 */
[----:B------:R-:W-:Y:S01]  /*13300*/  UMOV UR4, 0xffffffff ;  /* 0xffffffff00047882 */ /* 0x000fe20000000000 */
[----:B0-----:R-:W-:Y:S02]  /*13310*/  VIADD R12, R4, 0xffffffff ;  /* 0xffffffff040c7836 */ /* 0x001fe40000000000 */
[----:B------:R-:W-:Y:S05]  /*13320*/  BRA.DIV UR4, `(.L_x_7197) ;  /* 0x0000002204407947 */ /* 0x000fea000b800000 */
[----:B------:R2:W0:Y:S02]  /*13330*/  SHFL.IDX PT, R2, R3, R12, 0x1f ;  /* 0x00001f0c03027589 */ /* 0x00042400000e0000 */
.L_x_7196:
[----:B----4-:R-:W-:Y:S01]  /*13340*/  IABS R5, R17 ;  /* 0x0000001100057213 */ /* 0x010fe20000000000 */
[----:B0-----:R-:W-:Y:S02]  /*13350*/  IMAD R16, R2, R16, R6 ;  /* 0x0000001002107224 */ /* 0x001fe400078e0206 */
[----:B------:R-:W-:Y:S01]  /*13360*/  IMAD.IADD R19, R4, 0x1, R19 ;  /* 0x0000000104137824 */ /* 0x000fe200078e0213 */
[----:B------:R-:W0:Y:S01]  /*13370*/  I2F.RP R2, R5 ;  /* 0x0000000500027306 */ /* 0x000e220000209400 */
[----:B------:R-:W-:-:S07]  /*13380*/  IMAD.IADD R0, R0, 0x1, -R16 ;  /* 0x0000000100007824 */ /* 0x000fce00078e0a10 */
[----:B0-----:R-:W0:Y:S02]  /*13390*/  MUFU.RCP R2, R2 ;  /* 0x0000000200027308 */ /* 0x001e240000001000 */
[----:B0-----:R-:W-:-:S06]  /*133a0*/  VIADD R2, R2, 0xffffffe ;  /* 0x0ffffffe02027836 */ /* 0x001fcc0000000000 */
[----:B-12---:R-:W0:Y:S02]  /*133b0*/  F2I.FTZ.U32.TRUNC.NTZ R3, R2 ;  /* 0x0000000200037305 */ /* 0x006e24000021f000 */
        /* <DEDUP_REMOVED lines=23> */
.L_x_7190:
[----:B------:R-:W-:Y:S01]  /*13530*/  UMOV UR4, URZ ;  /* 0x0000003f00047c82 */ /* 0x000fe20008000000 */
[----:B------:R-:W-:Y:S01]  /*13540*/  UMOV UR5, URZ ;  /* 0x0000003f00057c82 */ /* 0x000fe20008000000 */
[----:B------:R-:W-:Y:S01]  /*13550*/  ULDC UR6, c[0x0][0xc3c] ;  /* 0x00030f0000067ab9 */ /* 0x000fe20000000800 */
[----:B------:R-:W-:Y:S02]  /*13560*/  IMAD.MOV.U32 R16, RZ, RZ, R0 ;  /* 0x000000ffff107224 */ /* 0x000fe400078e0000 */
[----:B------:R-:W-:Y:S02]  /*13570*/  IMAD.U32 R17, RZ, RZ, UR4 ;  /* 0x00000004ff117e24 */ /* 0x000fe4000f8e00ff */
[----:B------:R-:W-:Y:S02]  /*13580*/  IMAD.U32 R18, RZ, RZ, UR5 ;  /* 0x00000005ff127e24 */ /* 0x000fe4000f8e00ff */
[----:B------:R-:W-:-:S07]  /*13590*/  IMAD.U32 R19, RZ, RZ, UR6 ;  /* 0x00000006ff137e24 */ /* 0x000fce000f8e00ff */
.L_x_7198:
[----:B------:R1:W2:Y:S01]  /*135a0*/  LDL R2, [R1+0x4] ;  /* 0x0000040001027983 */ /* 0x0002a20000100800 */
[----:B------:R-:W4:Y:S01]  /*135b0*/  S2R R0, SR_TID.X ;  /* 0x0000000000007919 */ /* 0x000f220000002100 */
[----:B------:R-:W-:Y:S05]  /*135c0*/  WARPSYNC.ALL ;  /* 0x0000000000007948 */ /* 0x000fea0003800000 */
[----:B----4-:R-:W-:Y:S01]  /*135d0*/  LOP3.LUT R0, R0, 0x1f, RZ, 0xc0, !PT ;  /* 0x0000001f00007812 */ /* 0x010fe200078ec0ff */
        /* <DEDUP_REMOVED lines=8> */
.L_x_7187:
[----:B------:R-:W-:Y:S02]  /*13660*/  ULDC UR4, c[0x0][0xc3c] ;  /* 0x00030f0000047ab9 */ /* 0x000fe40000000800 */
[----:B----4-:R-:W-:-:S13]  /*13670*/  ISETP.GE.AND P0, PT, R19, UR4, PT ;  /* 0x0000000413007c0c */ /* 0x010fda000bf06270 */
[----:B------:R-:W-:Y:S05]  /*13680*/  @!P0 BRA `(.L_x_7199) ;  /* 0xffffffb000788947 */ /* 0x000fea000383ffff */
[----:B------:R-:W-:Y:S05]  /*13690*/  BSYNC B8 ;  /* 0x0000000000087941 */ /* 0x000fea0003800000 */
.L_x_7100:
[----:B--2---:R-:W2:Y:S01]  /*136a0*/  LDL.LU R0, [R1+0x50] ;  /* 0x0000500001007983 */ /* 0x004ea20000300800 */
[----:B------:R-:W-:Y:S01]  /*136b0*/  BSSY B0, `(.L_x_7200) ;  /* 0x000000b000007945 */ /* 0x000fe20003800000 */
[----:B------:R-:W4:Y:S01]  /*136c0*/  S2R R5, SR_CgaCtaId ;  /* 0x0000000000057919 */ /* 0x000f220000008800 */
[----:B--2---:R-:W-:-:S05]  /*136d0*/  VIADD R0, R0, 0x1 ;  /* 0x0000000100007836 */ /* 0x004fca0000000000 */
[----:B-1----:R-:W-:-:S04]  /*136e0*/  LEA.HI R2, R0, R0, RZ, 0x1 ;  /* 0x0000000000027211 */ /* 0x002fc800078f08ff */
[----:B------:R-:W-:-:S05]  /*136f0*/  LOP3.LUT R3, R2, 0xfffffffe, RZ, 0xc0, !PT ;  /* 0xfffffffe02037812 */ /* 0x000fca00078ec0ff */
[----:B------:R-:W-:Y:S01]  /*13700*/  IMAD.IADD R3, R0, 0x1, -R3 ;  /* 0x0000000100037824 */ /* 0x000fe200078e0a03 */
[----:B------:R-:W-:-:S04]  /*13710*/  MOV R0, 0x400 ;  /* 0x0000040000007802 */ /* 0x000fc80000000f00 */
[----:B----4-:R-:W-:Y:S02]  /*13720*/  LEA R0, R5, R0, 0x18 ;  /* 0x0000000005007211 */ /* 0x010fe400078ec0ff */
[----:B------:R-:W-:-:S04]  /*13730*/  SHF.L.U32 R3, R3, 0x1f, RZ ;  /* 0x0000001f03037819 */ /* 0x000fc800000006ff */
[----:B------:R-:W1:Y:S02]  /*13740*/  SYNCS.PHASECHK.TRANS64.TRYWAIT P0, [R0+URZ+0x34820], R3 ;  /* 0x03482003000075a7 */ /* 0x000e64000800017f */
[----:B-1----:R-:W-:Y:S05]  /*13750*/  @!P0 BRA `(.L_x_7201) ;  /* 0x0000001c005c8947 */ /* 0x002fea0003800000 */
.L_x_7269:
[----:B------:R-:W-:Y:S05]  /*13760*/  BSYNC B0 ;  /* 0x0000000000007941 */ /* 0x000fea0003800000 */
.L_x_7200:
[----:B------:R-:W-:-:S03]  /*13770*/  UMOV UR4, 0xffffffff ;  /* 0xffffffff00047882 */ /* 0x000fc60000000000 */
[----:B------:R-:W-:Y:S05]  /*13780*/  BRA.DIV UR4, `(.L_x_7202) ;  /* 0x0000001e04647947 */ /* 0x000fea000b800000 */
[----:B------:R-:W2:Y:S02]  /*13790*/  S2R R2, SR_TID.X ;  /* 0x0000000000027919 */ /* 0x000ea40000002100 */
[----:B--2---:R-:W-:-:S04]  /*137a0*/  SHF.R.U32.HI R2, RZ, 0x5, R2 ;  /* 0x00000005ff027819 */ /* 0x004fc80000011602 */
[----:B------:R-:W-:-:S05]  /*137b0*/  LOP3.LUT R2, R2, 0x3, RZ, 0xc0, !PT ;  /* 0x0000000302027812 */ /* 0x000fca00078ec0ff */
[----:B------:R2:W4:Y:S02]  /*137c0*/  SHFL.IDX PT, R14, R2, RZ, 0x1f ;  /* 0x00001fff020e7589 */ /* 0x00052400000e0000 */
.L_x_7272:
[----:B----4-:R-:W-:Y:S01]  /*137d0*/  ISETP.NE.AND P0, PT, R14, RZ, PT ;  /* 0x000000ff0e00720c */ /* 0x010fe20003f05270 */
[----:B------:R-:W-:-:S12]  /*137e0*/  BSSY B0, `(.L_x_7203) ;  /* 0x0000027000007945 */ /* 0x000fd80003800000 */
[----:B------:R-:W-:Y:S05]  /*137f0*/  @P0 BRA `(.L_x_7204) ;  /* 0x0000000000940947 */ /* 0x000fea0003800000 */
[----:B------:R-:W-:-:S03]  /*13800*/  UMOV UR4, 0xffffffff ;  /* 0xffffffff00047882 */ /* 0x000fc60000000000 */
[----:B------:R-:W-:Y:S05]  /*13810*/  BRA.DIV UR4, `(.L_x_7205) ;  /* 0x0000001e04747947 */ /* 0x000fea000b800000 */
[----:B------:R-:W-:-:S13]  /*13820*/  ELECT P6, URZ, PT ;  /* 0x00000000003f782f */ /* 0x000fda00038c0000 */
.L_x_7275:
[----:B------:R-:W-:Y:S05]  /*13830*/  @!P6 BRA `(.L_x_7204) ;  /* 0x000000000084e947 */ /* 0x000fea0003800000 */
[----:B--2---:R-:W2:Y:S02]  /*13840*/  LDL.LU R2, [R1+0x58] ;  /* 0x0000580001027983 */ /* 0x004ea40000300800 */
[----:B--2---:R-:W-:-:S04]  /*13850*/  LOP3.LUT R2, R2, 0x2, RZ, 0xfc, !PT ;  /* 0x0000000202027812 */ /* 0x004fc800078efcff */
[----:B------:R-:W-:-:S13]  /*13860*/  ISETP.NE.AND P2, PT, R2, 0x3, PT ;  /* 0x000000030200780c */ /* 0x000fda0003f45270 */
[----:B------:R-:W-:Y:S05]  /*13870*/  @!P2 BRA `(.L_x_7206) ;  /* 0x000000000004a947 */ /* 0x000fea0003800000 */
[----:B------:R-:W-:Y:S01]  /*13880*/  BPT.TRAP 0x1 ;  /* 0x000000040000795c */ /* 0x000fe20000300000 */
.L_x_7206:
[----:B-1----:R-:W2:Y:S04]  /*13890*/  LDL R3, [R1+0x8] ;  /* 0x0000080001037983 */ /* 0x002ea80000100800 */
[----:B------:R-:W4:Y:S01]  /*138a0*/  LDL.LU R7, [R1+0x10] ;  /* 0x0000100001077983 */ /* 0x000f220000300800 */
[----:B------:R-:W-:-:S04]  /*138b0*/  VIADD R2, R0, 0x34840 ;  /* 0x0003484000027836 */ /* 0x000fc80000000000 */
[C---:B--2---:R-:W-:Y:S02]  /*138c0*/  IMAD R6, R3.reuse, 0x8, R2 ;  /* 0x0000000803067824 */ /* 0x044fe400078e0202 */
[----:B------:R-:W-:Y:S01]  /*138d0*/  VIADD R3, R3, 0x1 ;  /* 0x0000000103037836 */ /* 0x000fe20000000000 */
[----:B----4-:R-:W-:-:S04]  /*138e0*/  SHF.L.U32 R5, R7, 0x1f, RZ ;  /* 0x0000001f07057819 */ /* 0x010fc800000006ff */
        /* <DEDUP_REMOVED lines=8> */
.L_x_7276:
[----:B------:R-:W2:Y:S02]  /*13970*/  SYNCS.PHASECHK.TRANS64.TRYWAIT P0, [R7+URZ], R2 ;  /* 0x00000002070075a7 */ /* 0x000ea4000800017f */
[----:B--2---:R-:W-:Y:S05]  /*13980*/  @!P0 BRA `(.L_x_7208) ;  /* 0x0000001c004c8947 */ /* 0x004fea0003800000 */
.L_x_7277:
[----:B------:R-:W-:Y:S05]  /*13990*/  @!P2 BRA `(.L_x_7209) ;  /* 0x000000000004a947 */ /* 0x000fea0003800000 */
[----:B------:R-:W-:Y:S01]  /*139a0*/  BPT.TRAP 0x1 ;  /* 0x000000040000795c */ /* 0x000fe20000300000 */
.L_x_7209:
[----:B------:R-:W4:Y:S01]  /*139b0*/  LDL.LU R4, [R1+0x8] ;  /* 0x0000080001047983 */ /* 0x000f220000300800 */
[----:B------:R-:W-:-:S04]  /*139c0*/  VIADD R0, R0, 0x34860 ;  /* 0x0003486000007836 */ /* 0x000fc80000000000 */
[----:B----4-:R-:W-:-:S04]  /*139d0*/  IMAD R4, R4, 0x8, R0 ;  /* 0x0000000804047824 */ /* 0x010fc800078e0200 */
[----:B------:R-:W4:Y:S02]  /*139e0*/  SYNCS.PHASECHK.TRANS64.TRYWAIT P0, [R4+URZ], R5 ;  /* 0x00000005040075a7 */ /* 0x000f24000800017f */
[----:B----4-:R-:W-:Y:S05]  /*139f0*/  @!P0 BRA `(.L_x_7210) ;  /* 0x0000001c00448947 */ /* 0x010fea0003800000 */
.L_x_7278:
[----:B------:R-:W-:-:S07]  /*13a00*/  IMAD R3, R3, 0x8, R0 ;  /* 0x0000000803037824 */ /* 0x000fce00078e0200 */
.L_x_7211:
[----:B------:R0:W0:Y:S02]  /*13a10*/  SYNCS.PHASECHK.TRANS64.TRYWAIT P0, [R3+URZ], R2 ;  /* 0x00000002030075a7 */ /* 0x000024000800017f */
[----:B0-----:R-:W-:Y:S05]  /*13a20*/  @!P0 NANOSLEEP.SYNCS 0x989680 ;  /* 0x009896800000895d */ /* 0x001fea0003900000 */
[----:B------:R-:W0:Y:S02]  /*13a30*/  @!P0 SYNCS.PHASECHK.TRANS64 P0, [R3+URZ], R2 ;  /* 0x00000002030085a7 */ /* 0x000e24000800007f */
[----:B0-----:R-:W-:Y:S05]  /*13a40*/  @!P0 BRA `(.L_x_7211) ;  /* 0xfffffffc00f08947 */ /* 0x001fea000383ffff */
.L_x_7204:
[----:B------:R-:W-:Y:S05]  /*13a50*/  BSYNC B0 ;  /* 0x0000000000007941 */ /* 0x000fea0003800000 */
.L_x_7203:
[----:B------:R-:W-:Y:S05]  /*13a60*/  EXIT ;  /* 0x000000000000794d */ /* 0x000fea0003800000 */
.L_x_7052:
[----:B0-----:R0:W1:Y:S02]  /*13a70*/  SYNCS.PHASECHK.TRANS64.TRYWAIT P1, [R0+URZ+0x34800], R3 ;  /* 0x03480003000075a7 */ /* 0x001064000802017f */
[----:B-1----:R-:W-:Y:S05]  /*13a80*/  @!P1 NANOSLEEP.SYNCS 0x989680 ;  /* 0x009896800000995d */ /* 0x002fea0003900000 */
[----:B------:R-:W1:Y:S02]  /*13a90*/  @!P1 SYNCS.PHASECHK.TRANS64 P1, [R0+URZ+0x34800], R3 ;  /* 0x03480003000095a7 */ /* 0x000e64000802007f */
[----:B-1----:R-:W-:Y:S05]  /*13aa0*/  @!P1 BRA `(.L_x_7052) ;  /* 0xfffffffc00f09947 */ /* 0x002fea000383ffff */
[----:B------:R-:W-:Y:S05]  /*13ab0*/  BRA `(.L_x_7212) ;  /* 0xfffffed800c87947 */ /* 0x000fea000383ffff */
.L_x_7056:
[----:B-1----:R1:W2:Y:S02]  /*13ac0*/  SYNCS.PHASECHK.TRANS64.TRYWAIT P2, [R12+URZ+0x34830], R3 ;  /* 0x034830030c0075a7 */ /* 0x0022a4000804017f */
[----:B--2---:R-:W-:Y:S05]  /*13ad0*/  @!P2 NANOSLEEP.SYNCS 0x989680 ;  /* 0x009896800000a95d */ /* 0x004fea0003900000 */
[----:B------:R-:W2:Y:S02]  /*13ae0*/  @!P2 SYNCS.PHASECHK.TRANS64 P2, [R12+URZ+0x34830], R3 ;  /* 0x034830030c00a5a7 */ /* 0x000ea4000804007f */
[----:B--2---:R-:W-:Y:S05]  /*13af0*/  @!P2 BRA `(.L_x_7056) ;  /* 0xfffffffc00f0a947 */ /* 0x004fea000383ffff */
[----:B------:R-:W-:Y:S05]  /*13b00*/  BRA `(.L_x_7055) ;  /* 0xfffffed800ec7947 */ /* 0x000fea000383ffff */
.L_x_7061:
[----:B-1----:R1:W2:Y:S02]  /*13b10*/  SYNCS.PHASECHK.TRANS64.TRYWAIT P2, [R0+URZ+0x34830], R11 ;  /* 0x0348300b000075a7 */ /* 0x0022a4000804017f */
[----:B--2---:R-:W-:Y:S05]  /*13b20*/  @!P2 NANOSLEEP.SYNCS 0x989680 ;  /* 0x009896800000a95d */ /* 0x004fea0003900000 */
[----:B------:R-:W2:Y:S02]  /*13b30*/  @!P2 SYNCS.PHASECHK.TRANS64 P2, [R0+URZ+0x34830], R11 ;  /* 0x0348300b0000a5a7 */ /* 0x000ea4000804007f */
[----:B--2---:R-:W-:Y:S05]  /*13b40*/  @!P2 BRA `(.L_x_7061) ;  /* 0xfffffffc00f0a947 */ /* 0x004fea000383ffff */
[----:B------:R-:W-:Y:S05]  /*13b50*/  BRA `(.L_x_7058) ;  /* 0xffffff2c00087947 */ /* 0x000fea000383ffff */
.L_x_7065:
[----:B-1----:R-:W-:-:S04]  /*13b60*/  IMAD.U32 R11, RZ, RZ, UR6 ;  /* 0x00000006ff0b7e24 */ /* 0x002fc8000f8e00ff */
[----:B------:R1:W2:Y:S03]  /*13b70*/  SYNCS.PHASECHK.TRANS64.TRYWAIT P2, [R11+URZ+0x34850], R0 ;  /* 0x034850000b0075a7 */ /* 0x0002a6000804017f */
[----:B--2---:R-:W-:Y:S05]  /*13b80*/  @!P2 NANOSLEEP.SYNCS 0x989680 ;  /* 0x009896800000a95d */ /* 0x004fea0003900000 */
[----:B------:R-:W2:Y:S02]  /*13b90*/  @!P2 SYNCS.PHASECHK.TRANS64 P2, [R11+URZ+0x34850], R0 ;  /* 0x034850000b00a5a7 */ /* 0x000ea4000804007f */
[----:B--2---:R-:W-:Y:S05]  /*13ba0*/  @!P2 BRA `(.L_x_7065) ;  /* 0xfffffffc00eca947 */ /* 0x004fea000383ffff */
[----:B------:R-:W-:Y:S05]  /*13bb0*/  BRA `(.L_x_7062) ;  /* 0xffffff5000b47947 */ /* 0x000fea000383ffff */
.L_x_7070:
[----:B-1----:R1:W2:Y:S02]  /*13bc0*/  SYNCS.PHASECHK.TRANS64.TRYWAIT P0, [R8+URZ+0x34850], R3 ;  /* 0x03485003080075a7 */ /* 0x0022a4000800017f */
[----:B--2---:R-:W-:Y:S05]  /*13bd0*/  @!P0 NANOSLEEP.SYNCS 0x989680 ;  /* 0x009896800000895d */ /* 0x004fea0003900000 */
[----:B------:R-:W2:Y:S02]  /*13be0*/  @!P0 SYNCS.PHASECHK.TRANS64 P0, [R8+URZ+0x34850], R3 ;  /* 0x03485003080085a7 */ /* 0x000ea4000800007f */
[----:B--2---:R-:W-:Y:S05]  /*13bf0*/  @!P0 BRA `(.L_x_7070) ;  /* 0xfffffffc00f08947 */ /* 0x004fea000383ffff */
[----:B------:R-:W-:Y:S05]  /*13c00*/  BRA `(.L_x_7069) ;  /* 0xffffff7400987947 */ /* 0x000fea000383ffff */
.L_x_7112:
        /* <DEDUP_REMOVED lines=11> */
.L_x_7214:
[----:B------:R-:W-:Y:S05]  /*13cc0*/  BSYNC B0 ;  /* 0x0000000000007941 */ /* 0x000fea0003800000 */
.L_x_7213:
[----:B------:R-:W-:Y:S05]  /*13cd0*/  BRA `(.L_x_7215) ;  /* 0xffffffb400c87947 */ /* 0x000fea000383ffff */
.L_x_7114:
[----:B------:R-:W-:Y:S01]  /*13ce0*/  BSSY B0, `(.L_x_7216) ;  /* 0x0000006000007945 */ /* 0x000fe20003800000 */
[----:B------:R-:W-:-:S07]  /*13cf0*/  IMAD.MOV.U32 R15, RZ, RZ, -0x1 ;  /* 0xffffffffff0f7424 */ /* 0x000fce00078e00ff */
[----:B01----:R-:W-:Y:S05]  /*13d00*/  WARPSYNC.COLLECTIVE R15, `(.L_x_7217) ;  /* 0x000000000f0c7348 */ /* 0x003fea0003c00000 */
[----:B------:R-:W-:Y:S02]  /*13d10*/  ELECT P6, UR62, PT ;  /* 0x00000000003e782f */ /* 0x000fe400038c0000 */
[----:B------:R-:W-:Y:S01]  /*13d20*/  MOV R14, UR62 ;  /* 0x0000003e000e7c02 */ /* 0x000fe20008000f00 */
[----:B01----:R-:W-:Y:S10]  /*13d30*/  ENDCOLLECTIVE ;  /* 0x000000000000791b */ /* 0x003ff40003800000 */
.L_x_7217:
[----:B------:R-:W-:Y:S05]  /*13d40*/  BSYNC B0 ;  /* 0x0000000000007941 */ /* 0x000fea0003800000 */
.L_x_7216:
[----:B------:R-:W-:Y:S05]  /*13d50*/  BRA `(.L_x_7218) ;  /* 0xffffffb400d47947 */ /* 0x000fea000383ffff */
.L_x_7116:
[----:B-1----:R1:W2:Y:S02]  /*13d60*/  SYNCS.PHASECHK.TRANS64.TRYWAIT P0, [R0+URZ+0x34840], R2 ;  /* 0x03484002000075a7 */ /* 0x0022a4000800017f */
[----:B--2---:R-:W-:Y:S05]  /*13d70*/  @!P0 NANOSLEEP.SYNCS 0x989680 ;  /* 0x009896800000895d */ /* 0x004fea0003900000 */
[----:B------:R-:W2:Y:S02]  /*13d80*/  @!P0 SYNCS.PHASECHK.TRANS64 P0, [R0+URZ+0x34840], R2 ;  /* 0x03484002000085a7 */ /* 0x000ea4000800007f */
[----:B--2---:R-:W-:Y:S05]  /*13d90*/  @!P0 BRA `(.L_x_7116) ;  /* 0xfffffffc00f08947 */ /* 0x004fea000383ffff */
[----:B------:R-:W-:Y:S05]  /*13da0*/  BRA `(.L_x_7219) ;  /* 0xffffffb800407947 */ /* 0x000fea000383ffff */
.L_x_7120:
        /* <DEDUP_REMOVED lines=14> */
.L_x_7220:
[----:B------:R-:W-:Y:S02]  /*13e90*/  IMAD.MOV.U32 R13, RZ, RZ, R4 ;  /* 0x000000ffff0d7224 */ /* 0x000fe400078e0004 */
[----:B------:R-:W-:-:S07]  /*13ea0*/  IMAD.MOV.U32 R6, RZ, RZ, R14 ;  /* 0x000000ffff067224 */ /* 0x000fce00078e000e */
[----:B------:R-:W-:Y:S05]  /*13eb0*/  WARPSYNC.COLLECTIVE R15, `(.L_x_7221) ;  /* 0x000000000f087348 */ /* 0x000fea0003c00000 */
[----:B------:R0:W1:Y:S02]  /*13ec0*/  SHFL.IDX P6, R14, R13, R12, R11 ;  /* 0x0000000c0d0e7389 */ /* 0x00006400000c000b */
[----:B01----:R-:W-:Y:S01]  /*13ed0*/  ENDCOLLECTIVE ;  /* 0x000000000000791b */ /* 0x003fe20003800000 */
.L_x_7221:
[----:B------:R-:W-:Y:S02]  /*13ee0*/  IMAD.MOV.U32 R13, RZ, RZ, R0 ;  /* 0x000000ffff0d7224 */ /* 0x000fe400078e0000 */
[----:B------:R-:W-:Y:S02]  /*13ef0*/  IMAD.MOV.U32 R12, RZ, RZ, 0x1 ;  /* 0x00000001ff0c7424 */ /* 0x000fe400078e00ff */
[----:B------:R-:W-:-:S07]  /*13f00*/  IMAD.MOV.U32 R7, RZ, RZ, R14 ;  /* 0x000000ffff077224 */ /* 0x000fce00078e000e */
[----:B------:R-:W-:Y:S05]  /*13f10*/  WARPSYNC.COLLECTIVE R15, `(.L_x_7222) ;  /* 0x000000000f087348 */ /* 0x000fea0003c00000 */
[----:B------:R0:W1:Y:S02]  /*13f20*/  SHFL.IDX P6, R14, R13, R12, R11 ;  /* 0x0000000c0d0e7389 */ /* 0x00006400000c000b */
[----:B01----:R-:W-:Y:S01]  /*13f30*/  ENDCOLLECTIVE ;  /* 0x000000000000791b */ /* 0x003fe20003800000 */
.L_x_7222:
        /* <DEDUP_REMOVED lines=10> */
.L_x_7223:
[----:B------:R-:W-:Y:S01]  /*13fe0*/  @!PT LDS RZ, [RZ] ;  /* 0x00000000fffff984 */ /* 0x000fe20000000800 */
[----:B------:R-:W-:Y:S01]  /*13ff0*/  @!PT LDS RZ, [RZ] ;  /* 0x00000000fffff984 */ /* 0x000fe20000000800 */
[----:B------:R-:W-:Y:S01]  /*14000*/  @!PT LDS RZ, [RZ] ;  /* 0x00000000fffff984 */ /* 0x000fe20000000800 */
[----:B------:R0:W-:Y:S04]  /*14010*/  @!P2 LDGSTS.E.BYPASS.LTC128B.128 [R9+0x16400], desc[UR60][R6.64], !P0 ;  /* 0x164000000609afae */ /* 0x0001e8000c101d7c */
[----:B------:R0:W-:Y:S01]  /*14020*/  @!P2 LDGSTS.E.BYPASS.LTC128B.128 [R9+0x1a400], desc[UR60][R6.64+0x80], !P1 ;  /* 0x1a4000800609afae */ /* 0x0001e2000c901d7c */
[----:B------:R-:W-:Y:S01]  /*14030*/  ISETP.GE.AND P2, PT, R5, R3, PT ;  /* 0x000000030500720c */ /* 0x000fe20003f46270 */
[----:B------:R-:W-:Y:S02]  /*14040*/  IMAD.MOV.U32 R13, RZ, RZ, R0 ;  /* 0x000000ffff0d7224 */ /* 0x000fe400078e0000 */
[----:B------:R-:W-:Y:S02]  /*14050*/  IMAD.MOV.U32 R12, RZ, RZ, 0x2 ;  /* 0x00000002ff0c7424 */ /* 0x000fe400078e00ff */
[----:B------:R-:W-:-:S08]  /*14060*/  IMAD.MOV.U32 R5, RZ, RZ, R14 ;  /* 0x000000ffff057224 */ /* 0x000fd000078e000e */
[----:B0-----:R-:W-:Y:S05]  /*14070*/  WARPSYNC.COLLECTIVE R15, `(.L_x_7224) ;  /* 0x000000000f087348 */ /* 0x001fea0003c00000 */
[----:B------:R1:W2:Y:S02]  /*14080*/  SHFL.IDX P6, R14, R13, R12, R11 ;  /* 0x0000000c0d0e7389 */ /* 0x0002a400000c000b */
[----:B012---:R-:W-:Y:S01]  /*14090*/  ENDCOLLECTIVE ;  /* 0x000000000000791b */ /* 0x007fe20003800000 */
.L_x_7224:
[----:B------:R-:W-:Y:S01]  /*140a0*/  @!P2 LEA R7, P3, R10, R5, 0x1 ;  /* 0x000000050a07a211 */ /* 0x000fe200078608ff */
[----:B------:R-:W-:-:S04]  /*140b0*/  VIADD R5, R2, 0x20 ;  /* 0x0000002002057836 */ /* 0x000fc80000000000 */
[----:B------:R-:W-:Y:S02]  /*140c0*/  @!P2 IMAD.X R6, RZ, RZ, R8, P3 ;  /* 0x000000ffff06a224 */ /* 0x000fe400018e0608 */
[----:B------:R-:W-:-:S03]  /*140d0*/  VIADD R8, R2, 0x60 ;  /* 0x0000006002087836 */ /* 0x000fc60000000000 */
[----:B------:R-:W-:Y:S01]  /*140e0*/  @!P2 LOP3.LUT R7, R7, R6, RZ, 0x3c, !PT ;  /* 0x000000060707a212 */ /* 0x000fe200078e3cff */
[----:B------:R-:W-:-:S03]  /*140f0*/  IMAD.MOV.U32 R13, RZ, RZ, R4 ;  /* 0x000000ffff0d7224 */ /* 0x000fc600078e0004 */
[----:B------:R-:W-:-:S04]  /*14100*/  @!P2 LOP3.LUT R6, R7, R6, RZ, 0x3c, !PT ;  /* 0x000000060706a212 */ /* 0x000fc800078e3cff */
[----:B------:R-:W-:-:S05]  /*14110*/  @!P2 LOP3.LUT R7, R7, R6, RZ, 0x3c, !PT ;  /* 0x000000060707a212 */ /* 0x000fca00078e3cff */
[----:B------:R-:W-:Y:S01]  /*14120*/  @!PT LDS RZ, [RZ] ;  /* 0x00000000fffff984 */ /* 0x000fe20000000800 */
[----:B------:R-:W-:Y:S01]  /*14130*/  @!PT LDS RZ, [RZ] ;  /* 0x00000000fffff984 */ /* 0x000fe20000000800 */
[----:B------:R-:W-:Y:S01]  /*14140*/  @!PT LDS RZ, [RZ] ;  /* 0x00000000fffff984 */ /* 0x000fe20000000800 */
[----:B------:R-:W-:Y:S04]  /*14150*/  @!P2 LDGSTS.E.BYPASS.LTC128B.128 [R9+0x16c00], desc[UR60][R6.64], !P0 ;  /* 0x16c000000609afae */ /* 0x000fe8000c101d7c */
[----:B------:R0:W-:Y:S01]  /*14160*/  @!P2 LDGSTS.E.BYPASS.LTC128B.128 [R9+0x1ac00], desc[UR60][R6.64+0x80], !P1 ;  /* 0x1ac000800609afae */ /* 0x0001e2000c901d7c */
[----:B------:R-:W-:Y:S01]  /*14170*/  ISETP.GE.AND P2, PT, R5, R3, PT ;  /* 0x000000030500720c */ /* 0x000fe20003f46270 */
[----:B0-----:R-:W-:-:S12]  /*14180*/  IMAD.MOV.U32 R6, RZ, RZ, R14 ;  /* 0x000000ffff067224 */ /* 0x001fd800078e000e */
[----:B------:R-:W-:Y:S05]  /*14190*/  WARPSYNC.COLLECTIVE R15, `(.L_x_7225) ;  /* 0x000000000f087348 */ /* 0x000fea0003c00000 */
[----:B------:R0:W1:Y:S02]  /*141a0*/  SHFL.IDX P6, R14, R13, R12, R11 ;  /* 0x0000000c0d0e7389 */ /* 0x00006400000c000b */
[----:B01----:R-:W-:Y:S01]  /*141b0*/  ENDCOLLECTIVE ;  /* 0x000000000000791b */ /* 0x003fe20003800000 */
.L_x_7225:
[----:B------:R-:W-:Y:S02]  /*141c0*/  IMAD.MOV.U32 R13, RZ, RZ, R0 ;  /* 0x000000ffff0d7224 */ /* 0x000fe400078e0000 */
[----:B------:R-:W-:Y:S02]  /*141d0*/  IMAD.MOV.U32 R12, RZ, RZ, 0x3 ;  /* 0x00000003ff0c7424 */ /* 0x000fe400078e00ff */
[----:B------:R-:W-:-:S07]  /*141e0*/  IMAD.MOV.U32 R5, RZ, RZ, R14 ;  /* 0x000000ffff057224 */ /* 0x000fce00078e000e */
[----:B------:R-:W-:Y:S05]  /*141f0*/  WARPSYNC.COLLECTIVE R15, `(.L_x_7226) ;  /* 0x000000000f087348 */ /* 0x000fea0003c00000 */
[----:B------:R0:W1:Y:S02]  /*14200*/  SHFL.IDX P6, R14, R13, R12, R11 ;  /* 0x0000000c0d0e7389 */ /* 0x00006400000c000b */
[----:B01----:R-:W-:Y:S01]  /*14210*/  ENDCOLLECTIVE ;  /* 0x000000000000791b */ /* 0x003fe20003800000 */
.L_x_7226:
        /* <DEDUP_REMOVED lines=16> */
.L_x_7227:
[----:B------:R-:W-:Y:S02]  /*14320*/  IMAD.MOV.U32 R13, RZ, RZ, R0 ;  /* 0x000000ffff0d7224 */ /* 0x000fe400078e0000 */
[----:B------:R-:W-:Y:S02]  /*14330*/  IMAD.MOV.U32 R12, RZ, RZ, 0x4 ;  /* 0x00000004ff0c7424 */ /* 0x000fe400078e00ff */
[----:B------:R-:W-:-:S07]  /*14340*/  IMAD.MOV.U32 R5, RZ, RZ, R14 ;  /* 0x000000ffff057224 */ /* 0x000fce00078e000e */
[----:B------:R-:W-:Y:S05]  /*14350*/  WARPSYNC.COLLECTIVE R15, `(.L_x_7228) ;  /* 0x000000000f087348 */ /* 0x000fea0003c00000 */
[----:B------:R0:W1:Y:S02]  /*14360*/  SHFL.IDX P6, R14, R13, R12, R11 ;  /* 0x0000000c0d0e7389 */ /* 0x00006400000c000b */
[----:B01----:R-:W-:Y:S01]  /*14370*/  ENDCOLLECTIVE ;  /* 0x000000000000791b */ /* 0x003fe20003800000 */
.L_x_7228:
        /* <DEDUP_REMOVED lines=16> */
.L_x_7229:
[----:B------:R-:W-:Y:S02]  /*14480*/  IMAD.MOV.U32 R13, RZ, RZ, R0 ;  /* 0x000000ffff0d7224 */ /* 0x000fe400078e0000 */
[----:B------:R-:W-:Y:S02]  /*14490*/  IMAD.MOV.U32 R12, RZ, RZ, 0x5 ;  /* 0x00000005ff0c7424 */ /* 0x000fe400078e00ff */
[----:B------:R-:W-:-:S07]  /*144a0*/  IMAD.MOV.U32 R5, RZ, RZ, R14 ;  /* 0x000000ffff057224 */ /* 0x000fce00078e000e */
[----:B------:R-:W-:Y:S05]  /*144b0*/  WARPSYNC.COLLECTIVE R15, `(.L_x_7230) ;  /* 0x000000000f087348 */ /* 0x000fea0003c00000 */
[----:B------:R0:W1:Y:S02]  /*144c0*/  SHFL.IDX P6, R14, R13, R12, R11 ;  /* 0x0000000c0d0e7389 */ /* 0x00006400000c000b */
[----:B01----:R-:W-:Y:S01]  /*144d0*/  ENDCOLLECTIVE ;  /* 0x000000000000791b */ /* 0x003fe20003800000 */
.L_x_7230:
        /* <DEDUP_REMOVED lines=16> */
.L_x_7231:
[----:B------:R-:W-:Y:S02]  /*145e0*/  IMAD.MOV.U32 R13, RZ, RZ, R0 ;  /* 0x000000ffff0d7224 */ /* 0x000fe400078e0000 */
[----:B------:R-:W-:Y:S02]  /*145f0*/  IMAD.MOV.U32 R12, RZ, RZ, 0x6 ;  /* 0x00000006ff0c7424 */ /* 0x000fe400078e00ff */
[----:B------:R-:W-:-:S07]  /*14600*/  IMAD.MOV.U32 R5, RZ, RZ, R14 ;  /* 0x000000ffff057224 */ /* 0x000fce00078e000e */
[----:B------:R-:W-:Y:S05]  /*14610*/  WARPSYNC.COLLECTIVE R15, `(.L_x_7232) ;  /* 0x000000000f087348 */ /* 0x000fea0003c00000 */
[----:B------:R0:W1:Y:S02]  /*14620*/  SHFL.IDX P6, R14, R13, R12, R11 ;  /* 0x0000000c0d0e7389 */ /* 0x00006400000c000b */
[----:B01----:R-:W-:Y:S01]  /*14630*/  ENDCOLLECTIVE ;  /* 0x000000000000791b */ /* 0x003fe20003800000 */
.L_x_7232:
[----:B------:R-:W-:-:S05]  /*14640*/  @!P2 LEA R5, P3, R10, R5, 0x1 ;  /* 0x000000050a05a211 */ /* 0x000fca00078608ff */
[----:B------:R-:W-:-:S04]  /*14650*/  @!P2 IMAD.X R6, RZ, RZ, R6, P3 ;  /* 0x000000ffff06a224 */ /* 0x000fc800018e0606 */
[----:B------:R-:W-:Y:S02]  /*14660*/  @!P2 IMAD.MOV.U32 R7, RZ, RZ, R6 ;  /* 0x000000ffff07a224 */ /* 0x000fe400078e0006 */
[----:B------:R-:W-:Y:S02]  /*14670*/  @!P2 IMAD.MOV.U32 R6, RZ, RZ, R5 ;  /* 0x000000ffff06a224 */ /* 0x000fe400078e0005 */
[----:B------:R-:W-:-:S03]  /*14680*/  IMAD.MOV.U32 R13, RZ, RZ, R4 ;  /* 0x000000ffff0d7224 */ /* 0x000fc600078e0004 */
        /* <DEDUP_REMOVED lines=10> */
.L_x_7233:
[----:B------:R-:W-:Y:S02]  /*14730*/  IMAD.MOV.U32 R13, RZ, RZ, R0 ;  /* 0x000000ffff0d7224 */ /* 0x000fe400078e0000 */
[----:B------:R-:W-:Y:S02]  /*14740*/  IMAD.MOV.U32 R12, RZ, RZ, 0x7 ;  /* 0x00000007ff0c7424 */ /* 0x000fe400078e00ff */
[----:B------:R-:W-:-:S07]  /*14750*/  IMAD.MOV.U32 R5, RZ, RZ, R14 ;  /* 0x000000ffff057224 */ /* 0x000fce00078e000e */
[----:B------:R-:W-:Y:S05]  /*14760*/  WARPSYNC.COLLECTIVE R15, `(.L_x_7234) ;  /* 0x000000000f087348 */ /* 0x000fea0003c00000 */
[----:B------:R0:W1:Y:S02]  /*14770*/  SHFL.IDX P6, R14, R13, R12, R11 ;  /* 0x0000000c0d0e7389 */ /* 0x00006400000c000b */
[----:B01----:R-:W-:Y:S01]  /*14780*/  ENDCOLLECTIVE ;  /* 0x000000000000791b */ /* 0x003fe20003800000 */
.L_x_7234:
        /* <DEDUP_REMOVED lines=14> */
.L_x_7235:
[----:B------:R-:W-:Y:S01]  /*14870*/  IMAD.MOV.U32 R4, RZ, RZ, R14 ;  /* 0x000000ffff047224 */ /* 0x000fe200078e000e */
[----:B------:R-:W-:Y:S06]  /*14880*/  BRA `(.L_x_7236) ;  /* 0xffffffbc00107947 */ /* 0x000fec000383ffff */
.L_x_7125:
[----:B0-----:R-:W2:Y:S02]  /*14890*/  LDL R2, [R1+0x4] ;  /* 0x0000040001027983 */ /* 0x001ea40000100800 */
[----:B--2---:R0:W1:Y:S02]  /*148a0*/  SYNCS.PHASECHK.TRANS64.TRYWAIT P0, [R2+URZ+0x34820], R0 ;  /* 0x03482000020075a7 */ /* 0x004064000800017f */
[----:B-1----:R-:W-:Y:S05]  /*148b0*/  @!P0 NANOSLEEP.SYNCS 0x989680 ;  /* 0x009896800000895d */ /* 0x002fea0003900000 */
[----:B------:R-:W1:Y:S02]  /*148c0*/  @!P0 SYNCS.PHASECHK.TRANS64 P0, [R2+URZ+0x34820], R0 ;  /* 0x03482000020085a7 */ /* 0x000e64000800007f */
[----:B-1----:R-:W-:Y:S05]  /*148d0*/  @!P0 BRA `(.L_x_7125) ;  /* 0xfffffffc00ec8947 */ /* 0x002fea000383ffff */
[----:B------:R-:W-:Y:S05]  /*148e0*/  BRA `(.L_x_7237) ;  /* 0xffffffbc00847947 */ /* 0x000fea000383ffff */
.L_x_7134:
[----:B-1----:R1:W2:Y:S02]  /*148f0*/  SYNCS.PHASECHK.TRANS64.TRYWAIT P0, [R3+URZ+0x34840], R2 ;  /* 0x03484002030075a7 */ /* 0x0022a4000800017f */
[----:B--2---:R-:W-:Y:S05]  /*14900*/  @!P0 NANOSLEEP.SYNCS 0x989680 ;  /* 0x009896800000895d */ /* 0x004fea0003900000 */
[----:B------:R-:W2:Y:S02]  /*14910*/  @!P0 SYNCS.PHASECHK.TRANS64 P0, [R3+URZ+0x34840], R2 ;  /* 0x03484002030085a7 */ /* 0x000ea4000800007f */
[----:B--2---:R-:W-:Y:S05]  /*14920*/  @!P0 BRA `(.L_x_7134) ;  /* 0xfffffffc00f08947 */ /* 0x004fea000383ffff */
[----:B------:R-:W-:Y:S05]  /*14930*/  BRA `(.L_x_7238) ;  /* 0xffffffc000507947 */ /* 0x000fea000383ffff */
.L_x_7140:
[----:B0-----:R0:W1:Y:S02]  /*14940*/  SYNCS.PHASECHK.TRANS64.TRYWAIT P0, [R3+URZ+0x60], R2 ;  /* 0x00006002030075a7 */ /* 0x001064000800017f */
[----:B-1----:R-:W-:Y:S05]  /*14950*/  @!P0 NANOSLEEP.SYNCS 0x989680 ;  /* 0x009896800000895d */ /* 0x002fea0003900000 */
[----:B------:R-:W1:Y:S02]  /*14960*/  @!P0 SYNCS.PHASECHK.TRANS64 P0, [R3+URZ+0x60], R2 ;  /* 0x00006002030085a7 */ /* 0x000e64000800007f */
[----:B-1----:R-:W-:Y:S05]  /*14970*/  @!P0 BRA `(.L_x_7140) ;  /* 0xfffffffc00f08947 */ /* 0x002fea000383ffff */
[----:B------:R-:W-:Y:S05]  /*14980*/  BRA `(.L_x_7239) ;  /* 0xffffffc4002c7947 */ /* 0x000fea000383ffff */
.L_x_7149:
[----:B---3--:R3:W4:Y:S02]  /*14990*/  SYNCS.PHASECHK.TRANS64.TRYWAIT P0, [R3+URZ+0x34840], R2 ;  /* 0x03484002030075a7 */ /* 0x008724000800017f */
[----:B----4-:R-:W-:Y:S05]  /*149a0*/  @!P0 NANOSLEEP.SYNCS 0x989680 ;  /* 0x009896800000895d */ /* 0x010fea0003900000 */
[----:B------:R-:W4:Y:S02]  /*149b0*/  @!P0 SYNCS.PHASECHK.TRANS64 P0, [R3+URZ+0x34840], R2 ;  /* 0x03484002030085a7 */ /* 0x000f24000800007f */
[----:B----4-:R-:W-:Y:S05]  /*149c0*/  @!P0 BRA `(.L_x_7149) ;  /* 0xfffffffc00f08947 */ /* 0x010fea000383ffff */
[----:B------:R-:W-:Y:S05]  /*149d0*/  BRA `(.L_x_7240) ;  /* 0xffffffc800d47947 */ /* 0x000fea000383ffff */
.L_x_7155:
[----:B--2---:R2:W3:Y:S02]  /*149e0*/  SYNCS.PHASECHK.TRANS64.TRYWAIT P0, [R2+URZ+0x60], R3 ;  /* 0x00006003020075a7 */ /* 0x0044e4000800017f */
[----:B---3--:R-:W-:Y:S05]  /*149f0*/  @!P0 NANOSLEEP.SYNCS 0x989680 ;  /* 0x009896800000895d */ /* 0x008fea0003900000 */
[----:B------:R-:W3:Y:S02]  /*14a00*/  @!P0 SYNCS.PHASECHK.TRANS64 P0, [R2+URZ+0x60], R3 ;  /* 0x00006003020085a7 */ /* 0x000ee4000800007f */
[----:B---3--:R-:W-:Y:S05]  /*14a10*/  @!P0 BRA `(.L_x_7155) ;  /* 0xfffffffc00f08947 */ /* 0x008fea000383ffff */
[----:B------:R-:W-:Y:S05]  /*14a20*/  BRA `(.L_x_7241) ;  /* 0xffffffcc00b07947 */ /* 0x000fea000383ffff */
.L_x_7164:
[----:B----4-:R4:W0:Y:S02]  /*14a30*/  SYNCS.PHASECHK.TRANS64.TRYWAIT P0, [R2+URZ+0x34840], R3 ;  /* 0x03484003020075a7 */ /* 0x010824000800017f */
[----:B0-----:R-:W-:Y:S05]  /*14a40*/  @!P0 NANOSLEEP.SYNCS 0x989680 ;  /* 0x009896800000895d */ /* 0x001fea0003900000 */
[----:B------:R-:W0:Y:S02]  /*14a50*/  @!P0 SYNCS.PHASECHK.TRANS64 P0, [R2+URZ+0x34840], R3 ;  /* 0x03484003020085a7 */ /* 0x000e24000800007f */
[----:B0-----:R-:W-:Y:S05]  /*14a60*/  @!P0 BRA `(.L_x_7164) ;  /* 0xfffffffc00f08947 */ /* 0x001fea000383ffff */
[----:B------:R-:W-:Y:S05]  /*14a70*/  BRA `(.L_x_7242) ;  /* 0xffffffd400247947 */ /* 0x000fea000383ffff */
.L_x_7170:
[----:B--2---:R2:W3:Y:S02]  /*14a80*/  SYNCS.PHASECHK.TRANS64.TRYWAIT P0, [R2+URZ+0x60], R5 ;  /* 0x00006005020075a7 */ /* 0x0044e4000800017f */
[----:B---3--:R-:W-:Y:S05]  /*14a90*/  @!P0 NANOSLEEP.SYNCS 0x989680 ;  /* 0x009896800000895d */ /* 0x008fea0003900000 */
[----:B------:R-:W3:Y:S02]  /*14aa0*/  @!P0 SYNCS.PHASECHK.TRANS64 P0, [R2+URZ+0x60], R5 ;  /* 0x00006005020085a7 */ /* 0x000ee4000800007f */
[----:B---3--:R-:W-:Y:S05]  /*14ab0*/  @!P0 BRA `(.L_x_7170) ;  /* 0xfffffffc00f08947 */ /* 0x008fea000383ffff */
[----:B------:R-:W-:Y:S05]  /*14ac0*/  BRA `(.L_x_7243) ;  /* 0xffffffd800007947 */ /* 0x000fea000383ffff */
.L_x_7181:
[----:B--2---:R2:W4:Y:S02]  /*14ad0*/  SYNCS.PHASECHK.TRANS64.TRYWAIT P0, [R2+URZ+0x34860], R0 ;  /* 0x03486000020075a7 */ /* 0x004524000800017f */
[----:B----4-:R-:W-:Y:S05]  /*14ae0*/  @!P0 NANOSLEEP.SYNCS 0x989680 ;  /* 0x009896800000895d */ /* 0x010fea0003900000 */
[----:B------:R-:W4:Y:S02]  /*14af0*/  @!P0 SYNCS.PHASECHK.TRANS64 P0, [R2+URZ+0x34860], R0 ;  /* 0x03486000020085a7 */ /* 0x000f24000800007f */
[----:B----4-:R-:W-:Y:S05]  /*14b00*/  @!P0 BRA `(.L_x_7181) ;  /* 0xfffffffc00f08947 */ /* 0x010fea000383ffff */
[----:B------:R-:W-:Y:S05]  /*14b10*/  BRA `(.L_x_7244) ;  /* 0xffffffdc00587947 */ /* 0x000fea000383ffff */
.L_x_7188:
[----:B------:R-:W-:Y:S01]  /*14b20*/  BSSY B0, `(.L_x_7245) ;  /* 0x0000008000007945 */ /* 0x000fe20003800000 */
[----:B------:R-:W-:Y:S02]  /*14b30*/  IMAD.MOV.U32 R13, RZ, RZ, R16 ;  /* 0x000000ffff0d7224 */ /* 0x000fe400078e0010 */
[----:B0-----:R-:W-:Y:S02]  /*14b40*/  IMAD.MOV.U32 R12, RZ, RZ, RZ ;  /* 0x000000ffff0c7224 */ /* 0x001fe400078e00ff */
[----:B---3--:R-:W-:Y:S02]  /*14b50*/  IMAD.MOV.U32 R11, RZ, RZ, 0x1f ;  /* 0x0000001fff0b7424 */ /* 0x008fe400078e00ff */
[----:B------:R-:W-:-:S07]  /*14b60*/  IMAD.MOV.U32 R15, RZ, RZ, -0x1 ;  /* 0xffffffffff0f7424 */ /* 0x000fce00078e00ff */
[----:B-----5:R-:W-:Y:S05]  /*14b70*/  WARPSYNC.COLLECTIVE R15, `(.L_x_7246) ;  /* 0x000000000f087348 */ /* 0x020fea0003c00000 */
[----:B------:R0:W1:Y:S02]  /*14b80*/  SHFL.IDX P6, R14, R13, R12, R11 ;  /* 0x0000000c0d0e7389 */ /* 0x00006400000c000b */
[----:B01---5:R-:W-:Y:S01]  /*14b90*/  ENDCOLLECTIVE ;  /* 0x000000000000791b */ /* 0x023fe20003800000 */
.L_x_7246:
[----:B------:R-:W-:Y:S05]  /*14ba0*/  BSYNC B0 ;  /* 0x0000000000007941 */ /* 0x000fea0003800000 */
.L_x_7245:
        /* <DEDUP_REMOVED lines=9> */
.L_x_7247:
        /* <DEDUP_REMOVED lines=18> */
.L_x_7248:
[----:B------:R-:W-:Y:S01]  /*14d60*/  IMAD.MOV.U32 R12, RZ, RZ, 0x2 ;  /* 0x00000002ff0c7424 */ /* 0x000fe200078e00ff */
[----:B------:R-:W-:-:S05]  /*14d70*/  SEL R5, R14, RZ, P1 ;  /* 0x000000ff0e057207 */ /* 0x000fca0000800000 */
[----:B------:R-:W-:-:S04]  /*14d80*/  IMAD.IADD R3, R2, 0x1, R5 ;  /* 0x0000000102037824 */ /* 0x000fc800078e0205 */
[----:B------:R-:W-:-:S07]  /*14d90*/  IMAD.MOV.U32 R13, RZ, RZ, R3 ;  /* 0x000000ffff0d7224 */ /* 0x000fce00078e0003 */
[----:B------:R-:W-:Y:S05]  /*14da0*/  WARPSYNC.COLLECTIVE R15, `(.L_x_7249) ;  /* 0x000000000f087348 */ /* 0x000fea0003c00000 */
[----:B------:R0:W1:Y:S02]  /*14db0*/  SHFL.UP P6, R14, R13, R12, R11 ;  /* 0x0400000c0d0e7389 */ /* 0x00006400000c000b */
[----:B01----:R-:W-:Y:S01]  /*14dc0*/  ENDCOLLECTIVE ;  /* 0x000000000000791b */ /* 0x003fe20003800000 */
.L_x_7249:
        /* <DEDUP_REMOVED lines=8> */
.L_x_7250:
        /* <DEDUP_REMOVED lines=8> */
.L_x_7251:
        /* <DEDUP_REMOVED lines=8> */
.L_x_7252:
        /* <DEDUP_REMOVED lines=9> */
.L_x_7253:
[----:B------:R-:W-:Y:S01]  /*14fe0*/  IMAD.MOV.U32 R6, RZ, RZ, R14 ;  /* 0x000000ffff067224 */ /* 0x000fe200078e000e */
[----:B------:R-:W-:Y:S06]  /*14ff0*/  BRA `(.L_x_7254) ;  /* 0xffffffdc00e07947 */ /* 0x000fec000383ffff */
.L_x_7193:
[----:B------:R-:W-:Y:S01]  /*15000*/  BSSY B0, `(.L_x_7255) ;  /* 0x0000008000007945 */ /* 0x000fe20003800000 */
[----:B-----5:R-:W-:Y:S02]  /*15010*/  IMAD.MOV.U32 R13, RZ, RZ, R2 ;  /* 0x000000ffff0d7224 */ /* 0x020fe400078e0002 */
[----:B0-----:R-:W-:Y:S02]  /*15020*/  IMAD.MOV.U32 R12, RZ, RZ, 0x1 ;  /* 0x00000001ff0c7424 */ /* 0x001fe400078e00ff */
[----:B---3--:R-:W-:Y:S02]  /*15030*/  IMAD.MOV.U32 R11, RZ, RZ, RZ ;  /* 0x000000ffff0b7224 */ /* 0x008fe400078e00ff */
[----:B------:R-:W-:-:S07]  /*15040*/  IMAD.MOV.U32 R15, RZ, RZ, -0x1 ;  /* 0xffffffffff0f7424 */ /* 0x000fce00078e00ff */
[----:B-1----:R-:W-:Y:S05]  /*15050*/  WARPSYNC.COLLECTIVE R15, `(.L_x_7256) ;  /* 0x000000000f087348 */ /* 0x002fea0003c00000 */
[----:B------:R0:W2:Y:S02]  /*15060*/  SHFL.UP P6, R14, R13, R12, R11 ;  /* 0x0400000c0d0e7389 */ /* 0x0000a400000c000b */
[----:B012---:R-:W-:Y:S01]  /*15070*/  ENDCOLLECTIVE ;  /* 0x000000000000791b */ /* 0x007fe20003800000 */
.L_x_7256:
[----:B------:R-:W-:Y:S05]  /*15080*/  BSYNC B0 ;  /* 0x0000000000007941 */ /* 0x000fea0003800000 */
.L_x_7255:
        /* <DEDUP_REMOVED lines=9> */
.L_x_7257:
[----:B------:R-:W-:Y:S01]  /*15120*/  IMAD.MOV.U32 R12, RZ, RZ, 0x4 ;  /* 0x00000004ff0c7424 */ /* 0x000fe200078e00ff */
[----:B------:R-:W-:-:S05]  /*15130*/  SEL R14, R14, RZ, P2 ;  /* 0x000000ff0e0e7207 */ /* 0x000fca0001000000 */
[----:B------:R-:W-:-:S04]  /*15140*/  IMAD.IADD R3, R3, 0x1, R14 ;  /* 0x0000000103037824 */ /* 0x000fc800078e020e */
[----:B------:R-:W-:-:S07]  /*15150*/  IMAD.MOV.U32 R13, RZ, RZ, R3 ;  /* 0x000000ffff0d7224 */ /* 0x000fce00078e0003 */
[----:B------:R-:W-:Y:S05]  /*15160*/  WARPSYNC.COLLECTIVE R15, `(.L_x_7258) ;  /* 0x000000000f087348 */ /* 0x000fea0003c00000 */
[----:B------:R0:W1:Y:S02]  /*15170*/  SHFL.UP P6, R14, R13, R12, R11 ;  /* 0x0400000c0d0e7389 */ /* 0x00006400000c000b */
[----:B01----:R-:W-:Y:S01]  /*15180*/  ENDCOLLECTIVE ;  /* 0x000000000000791b */ /* 0x003fe20003800000 */
.L_x_7258:
[----:B------:R-:W-:Y:S01]  /*15190*/  IMAD.MOV.U32 R12, RZ, RZ, 0x8 ;  /* 0x00000008ff0c7424 */ /* 0x000fe200078e00ff */
[----:B------:R-:W-:-:S05]  /*151a0*/  SEL R14, R14, RZ, P3 ;  /* 0x000000ff0e0e7207 */ /* 0x000fca0001800000 */
[----:B------:R-:W-:-:S04]  /*151b0*/  IMAD.IADD R3, R3, 0x1, R14 ;  /* 0x0000000103037824 */ /* 0x000fc800078e020e */
[----:B------:R-:W-:-:S07]  /*151c0*/  IMAD.MOV.U32 R13, RZ, RZ, R3 ;  /* 0x000000ffff0d7224 */ /* 0x000fce00078e0003 */
[----:B------:R-:W-:Y:S05]  /*151d0*/  WARPSYNC.COLLECTIVE R15, `(.L_x_7259) ;  /* 0x000000000f087348 */ /* 0x000fea0003c00000 */
[----:B------:R0:W1:Y:S02]  /*151e0*/  SHFL.UP P6, R14, R13, R12, R11 ;  /* 0x0400000c0d0e7389 */ /* 0x00006400000c000b */
[----:B01----:R-:W-:Y:S01]  /*151f0*/  ENDCOLLECTIVE ;  /* 0x000000000000791b */ /* 0x003fe20003800000 */
.L_x_7259:
[----:B------:R-:W-:Y:S01]  /*15200*/  IMAD.MOV.U32 R12, RZ, RZ, 0x10 ;  /* 0x00000010ff0c7424 */ /* 0x000fe200078e00ff */
[----:B------:R-:W-:-:S05]  /*15210*/  SEL R14, R14, RZ, P4 ;  /* 0x000000ff0e0e7207 */ /* 0x000fca0002000000 */
[----:B------:R-:W-:-:S04]  /*15220*/  IMAD.IADD R3, R3, 0x1, R14 ;  /* 0x0000000103037824 */ /* 0x000fc800078e020e */
[----:B------:R-:W-:-:S07]  /*15230*/  IMAD.MOV.U32 R13, RZ, RZ, R3 ;  /* 0x000000ffff0d7224 */ /* 0x000fce00078e0003 */
[----:B------:R-:W-:Y:S05]  /*15240*/  WARPSYNC.COLLECTIVE R15, `(.L_x_7260) ;  /* 0x000000000f087348 */ /* 0x000fea0003c00000 */
[----:B------:R0:W1:Y:S02]  /*15250*/  SHFL.UP P6, R14, R13, R12, R11 ;  /* 0x0400000c0d0e7389 */ /* 0x00006400000c000b */
[----:B01----:R-:W-:Y:S01]  /*15260*/  ENDCOLLECTIVE ;  /* 0x000000000000791b */ /* 0x003fe20003800000 */
.L_x_7260:
        /* <DEDUP_REMOVED lines=8> */
.L_x_7261:
[----:B------:R-:W-:Y:S01]  /*152f0*/  IMAD.MOV.U32 R6, RZ, RZ, R14 ;  /* 0x000000ffff067224 */ /* 0x000fe200078e000e */
[----:B------:R-:W-:Y:S06]  /*15300*/  BRA `(.L_x_7262) ;  /* 0xffffffdc00b87947 */ /* 0x000fec000383ffff */
.L_x_7195:
[----:B------:R-:W-:Y:S01]  /*15310*/  BSSY B0, `(.L_x_7263) ;  /* 0x0000006000007945 */ /* 0x000fe20003800000 */
[----:B------:R-:W-:Y:S01]  /*15320*/  PLOP3.LUT P6, PT, P6, PT, PT, 0x8, 0x0 ;  /* 0x000000000000781c */ /* 0x000fe200037ce170 */
[----:B------:R-:W-:-:S12]  /*15330*/  IMAD.MOV.U32 R15, RZ, RZ, -0x1 ;  /* 0xffffffffff0f7424 */ /* 0x000fd800078e00ff */
[----:B01-3-5:R-:W-:Y:S05]  /*15340*/  WARPSYNC.COLLECTIVE R15, `(.L_x_7264) ;  /* 0x000000000f087348 */ /* 0x02bfea0003c00000 */
[----:B------:R-:W-:Y:S01]  /*15350*/  VOTE.ANY R14, PT, P6 ;  /* 0x00000000000e7806 */ /* 0x000fe200030e0100 */
[----:B01-3-5:R-:W-:Y:S06]  /*15360*/  ENDCOLLECTIVE ;  /* 0x000000000000791b */ /* 0x02bfec0003800000 */
.L_x_7264:
[----:B------:R-:W-:Y:S05]  /*15370*/  BSYNC B0 ;  /* 0x0000000000007941 */ /* 0x000fea0003800000 */
.L_x_7263:
        /* <DEDUP_REMOVED lines=9> */
.L_x_7265:
[----:B------:R-:W-:Y:S01]  /*15410*/  IMAD.MOV.U32 R17, RZ, RZ, R14 ;  /* 0x000000ffff117224 */ /* 0x000fe200078e000e */
[----:B------:R-:W-:Y:S06]  /*15420*/  BRA `(.L_x_7266) ;  /* 0xffffffdc00a87947 */ /* 0x000fec000383ffff */
.L_x_7197:
[----:B------:R-:W-:Y:S01]  /*15430*/  BSSY B0, `(.L_x_7267) ;  /* 0x0000007000007945 */ /* 0x000fe20003800000 */
[----:B------:R-:W-:Y:S02]  /*15440*/  IMAD.MOV.U32 R13, RZ, RZ, R3 ;  /* 0x000000ffff0d7224 */ /* 0x000fe400078e0003 */
[----:B---3--:R-:W-:Y:S02]  /*15450*/  IMAD.MOV.U32 R11, RZ, RZ, 0x1f ;  /* 0x0000001fff0b7424 */ /* 0x008fe400078e00ff */
[----:B------:R-:W-:-:S07]  /*15460*/  IMAD.MOV.U32 R15, RZ, RZ, -0x1 ;  /* 0xffffffffff0f7424 */ /* 0x000fce00078e00ff */
[----:B-1--45:R-:W-:Y:S05]  /*15470*/  WARPSYNC.COLLECTIVE R15, `(.L_x_7268) ;  /* 0x000000000f087348 */ /* 0x032fea0003c00000 */
[----:B------:R0:W2:Y:S02]  /*15480*/  SHFL.IDX P6, R14, R13, R12, R11 ;  /* 0x0000000c0d0e7389 */ /* 0x0000a400000c000b */
[----:B012-45:R-:W-:Y:S01]  /*15490*/  ENDCOLLECTIVE ;  /* 0x000000000000791b */ /* 0x037fe20003800000 */
.L_x_7268:
[----:B------:R-:W-:Y:S05]  /*154a0*/  BSYNC B0 ;  /* 0x0000000000007941 */ /* 0x000fea0003800000 */
.L_x_7267:
[----:B------:R-:W-:Y:S01]  /*154b0*/  IMAD.MOV.U32 R2, RZ, RZ, R14 ;  /* 0x000000ffff027224 */ /* 0x000fe200078e000e */
[----:B------:R-:W-:Y:S06]  /*154c0*/  BRA `(.L_x_7196) ;  /* 0xffffffdc009c7947 */ /* 0x000fec000383ffff */
.L_x_7201:
[----:B-1----:R1:W2:Y:S02]  /*154d0*/  SYNCS.PHASECHK.TRANS64.TRYWAIT P0, [R0+URZ+0x34820], R3 ;  /* 0x03482003000075a7 */ /* 0x0022a4000800017f */
[----:B--2---:R-:W-:Y:S05]  /*154e0*/  @!P0 NANOSLEEP.SYNCS 0x989680 ;  /* 0x009896800000895d */ /* 0x004fea0003900000 */
[----:B------:R-:W2:Y:S02]  /*154f0*/  @!P0 SYNCS.PHASECHK.TRANS64 P0, [R0+URZ+0x34820], R3 ;  /* 0x03482003000085a7 */ /* 0x000ea4000800007f */
[----:B--2---:R-:W-:Y:S05]  /*15500*/  @!P0 BRA `(.L_x_7201) ;  /* 0xfffffffc00f08947 */ /* 0x004fea000383ffff */
[----:B------:R-:W-:Y:S05]  /*15510*/  BRA `(.L_x_7269) ;  /* 0xffffffe000907947 */ /* 0x000fea000383ffff */
.L_x_7202:
[----:B------:R-:W2:Y:S01]  /*15520*/  S2R R2, SR_TID.X ;  /* 0x0000000000027919 */ /* 0x000ea20000002100 */
[----:B------:R-:W-:Y:S01]  /*15530*/  BSSY B0, `(.L_x_7270) ;  /* 0x000000a000007945 */ /* 0x000fe20003800000 */
[----:B0-----:R-:W-:Y:S02]  /*15540*/  IMAD.MOV.U32 R12, RZ, RZ, RZ ;  /* 0x000000ffff0c7224 */ /* 0x001fe400078e00ff */
[----:B---3--:R-:W-:Y:S02]  /*15550*/  IMAD.MOV.U32 R11, RZ, RZ, 0x1f ;  /* 0x0000001fff0b7424 */ /* 0x008fe400078e00ff */
[----:B------:R-:W-:Y:S01]  /*15560*/  IMAD.MOV.U32 R15, RZ, RZ, -0x1 ;  /* 0xffffffffff0f7424 */ /* 0x000fe200078e00ff */
[----:B--2---:R-:W-:-:S04]  /*15570*/  SHF.R.U32.HI R2, RZ, 0x5, R2 ;  /* 0x00000005ff027819 */ /* 0x004fc80000011602 */
[----:B------:R-:W-:-:S05]  /*15580*/  LOP3.LUT R2, R2, 0x3, RZ, 0xc0, !PT ;  /* 0x0000000302027812 */ /* 0x000fca00078ec0ff */
[----:B------:R-:W-:-:S07]  /*15590*/  IMAD.MOV.U32 R13, RZ, RZ, R2 ;  /* 0x000000ffff0d7224 */ /* 0x000fce00078e0002 */
[----:B-1---5:R-:W-:Y:S05]  /*155a0*/  WARPSYNC.COLLECTIVE R15, `(.L_x_7271) ;  /* 0x000000000f087348 */ /* 0x022fea0003c00000 */
[----:B------:R0:W2:Y:S02]  /*155b0*/  SHFL.IDX P6, R14, R13, R12, R11 ;  /* 0x0000000c0d0e7389 */ /* 0x0000a400000c000b */
[----:B012--5:R-:W-:Y:S01]  /*155c0*/  ENDCOLLECTIVE ;  /* 0x000000000000791b */ /* 0x027fe20003800000 */
.L_x_7271:
[----:B------:R-:W-:Y:S05]  /*155d0*/  BSYNC B0 ;  /* 0x0000000000007941 */ /* 0x000fea0003800000 */
.L_x_7270:
[----:B------:R-:W-:Y:S05]  /*155e0*/  BRA `(.L_x_7272) ;  /* 0xffffffe000787947 */ /* 0x000fea000383ffff */
.L_x_7205:
[----:B------:R-:W-:Y:S01]  /*155f0*/  BSSY B1, `(.L_x_7273) ;  /* 0x0000006000017945 */ /* 0x000fe20003800000 */
[----:B------:R-:W-:-:S07]  /*15600*/  IMAD.MOV.U32 R15, RZ, RZ, -0x1 ;  /* 0xffffffffff0f7424 */ /* 0x000fce00078e00ff */
[----:B0123-5:R-:W-:Y:S05]  /*15610*/  WARPSYNC.COLLECTIVE R15, `(.L_x_7274) ;  /* 0x000000000f0c7348 */ /* 0x02ffea0003c00000 */
[----:B------:R-:W-:Y:S02]  /*15620*/  ELECT P6, UR62, PT ;  /* 0x00000000003e782f */ /* 0x000fe400038c0000 */
[----:B------:R-:W-:Y:S01]  /*15630*/  MOV R14, UR62 ;  /* 0x0000003e000e7c02 */ /* 0x000fe20008000f00 */
[----:B0123-5:R-:W-:Y:S10]  /*15640*/  ENDCOLLECTIVE ;  /* 0x000000000000791b */ /* 0x02fff40003800000 */
.L_x_7274:
[----:B------:R-:W-:Y:S05]  /*15650*/  BSYNC B1 ;  /* 0x0000000000017941 */ /* 0x000fea0003800000 */
.L_x_7273:
[----:B------:R-:W-:Y:S05]  /*15660*/  BRA `(.L_x_7275) ;  /* 0xffffffe000707947 */ /* 0x000fea000383ffff */
.L_x_7207:
[----:B-1----:R1:W2:Y:S02]  /*15670*/  SYNCS.PHASECHK.TRANS64.TRYWAIT P0, [R6+URZ], R5 ;  /* 0x00000005060075a7 */ /* 0x0022a4000800017f */
[----:B--2---:R-:W-:Y:S05]  /*15680*/  @!P0 NANOSLEEP.SYNCS 0x989680 ;  /* 0x009896800000895d */ /* 0x004fea0003900000 */
[----:B------:R-:W2:Y:S02]  /*15690*/  @!P0 SYNCS.PHASECHK.TRANS64 P0, [R6+URZ], R5 ;  /* 0x00000005060085a7 */ /* 0x000ea4000800007f */
[----:B--2---:R-:W-:Y:S05]  /*156a0*/  @!P0 BRA `(.L_x_7207) ;  /* 0xfffffffc00f08947 */ /* 0x004fea000383ffff */
[----:B------:R-:W-:Y:S05]  /*156b0*/  BRA `(.L_x_7276) ;  /* 0xffffffe000ac7947 */ /* 0x000fea000383ffff */
.L_x_7208:
[----:B--2---:R2:W4:Y:S02]  /*156c0*/  SYNCS.PHASECHK.TRANS64.TRYWAIT P0, [R7+URZ], R2 ;  /* 0x00000002070075a7 */ /* 0x004524000800017f */
[----:B----4-:R-:W-:Y:S05]  /*156d0*/  @!P0 NANOSLEEP.SYNCS 0x989680 ;  /* 0x009896800000895d */ /* 0x010fea0003900000 */
[----:B------:R-:W4:Y:S02]  /*156e0*/  @!P0 SYNCS.PHASECHK.TRANS64 P0, [R7+URZ], R2 ;  /* 0x00000002070085a7 */ /* 0x000f24000800007f */
[----:B----4-:R-:W-:Y:S05]  /*156f0*/  @!P0 BRA `(.L_x_7208) ;  /* 0xfffffffc00f08947 */ /* 0x010fea000383ffff */
[----:B------:R-:W-:Y:S05]  /*15700*/  BRA `(.L_x_7277) ;  /* 0xffffffe000a07947 */ /* 0x000fea000383ffff */
.L_x_7210:
[----:B----4-:R4:W0:Y:S02]  /*15710*/  SYNCS.PHASECHK.TRANS64.TRYWAIT P0, [R4+URZ], R5 ;  /* 0x00000005040075a7 */ /* 0x010824000800017f */
[----:B0-----:R-:W-:Y:S05]  /*15720*/  @!P0 NANOSLEEP.SYNCS 0x989680 ;  /* 0x009896800000895d */ /* 0x001fea0003900000 */
[----:B------:R-:W0:Y:S02]  /*15730*/  @!P0 SYNCS.PHASECHK.TRANS64 P0, [R4+URZ], R5 ;  /* 0x00000005040085a7 */ /* 0x000e24000800007f */
[----:B0-----:R-:W-:Y:S05]  /*15740*/  @!P0 BRA `(.L_x_7210) ;  /* 0xfffffffc00f08947 */ /* 0x001fea000383ffff */
[----:B------:R-:W-:Y:S05]  /*15750*/  BRA `(.L_x_7278) ;  /* 0xffffffe000a87947 */ /* 0x000fea000383ffff */
.L_x_7279:
        /* <DEDUP_REMOVED lines=10> */
.L_x_15315:


//--------------------- .text._ZN7cutlass13device_kernelIN5flash11enable_sm90INS1_16FlashAttnFwdSm90INS1_25CollectiveMainloopFwdSm90ILi2EN4cute5tupleIJNS5_1CILi1EEES8_S8_EEENS6_IJNS7_ILi128EEENS7_ILi176EEESA_EEELi128ENS_6half_tEfNS_4arch4Sm90ELb0ELb0ELb0ELb1ELb0ELb1ELb0ELb1ELb1ELb1ELb0ELb0EEENS1_21CollectiveEpilogueFwdINS6_IJSA_SA_SB_EEES9_SD_SF_Li256ELb1ELb1ELb0ELb0EEENS1_36VarlenDynamicPersistentTileSchedulerILi128ELi176ELi256ELi128ELb0ELb1ELb1ELb0ELb1ELb1EEEEEEEEEvNT_6ParamsE --------------------------
	.section	.text._ZN7cutlass13device_kernelIN5flash11enable_sm90INS1_16FlashAttnFwdSm90INS1_25CollectiveMainloopFwdSm90ILi2EN4cute5tupleIJNS5_1CILi1EEES8_S8_EEENS6_IJNS7_ILi128EEENS7_ILi176EEESA_EEELi128ENS_6half_tEfNS_4arch4Sm90ELb0ELb0ELb0ELb1ELb0ELb1ELb0ELb1ELb1ELb1ELb0ELb0EEENS1_21CollectiveEpilogueFwdINS6_IJSA_SA_SB_EEES9_SD_SF_Li256ELb1ELb1ELb0ELb0EEENS1_36VarlenDynamicPersistentTileSchedulerILi128ELi176ELi256ELi128ELb0ELb1ELb1ELb0ELb1ELb1EEEEEEEEEvNT_6ParamsE,"ax",@progbits
	.align	128
.text._ZN7cutlass13device_kernelIN5flash11enable_sm90INS1_16FlashAttnFwdSm90INS1_25CollectiveMainloopFwdSm90ILi2EN4cute5tupleIJNS5_1CILi1EEES8_S8_EEENS6_IJNS7_ILi128EEENS7_ILi176EEESA_EEELi128ENS_6half_tEfNS_4arch4Sm90ELb0ELb0ELb0ELb1ELb0ELb1ELb0ELb1ELb1ELb1ELb0ELb0EEENS1_21CollectiveEpilogueFwdINS6_IJSA_SA_SB_EEES9_SD_SF_Li256ELb1ELb1ELb0ELb0EEENS1_36VarlenDynamicPersistentTileSchedulerILi128ELi176ELi256ELi128ELb0ELb1ELb1ELb0ELb1ELb1EEEEEEEEEvNT_6ParamsE:
        .type           _ZN7cutlass13device_kernelIN5flash11enable_sm90INS1_16FlashAttnFwdSm90INS1_25CollectiveMainloopFwdSm90ILi2EN4cute5tupleIJNS5_1CILi1EEES8_S8_EEENS6_IJNS7_ILi128EEENS7_ILi176EEESA_EEELi128ENS_6half_tEfNS_4arch4Sm90ELb0ELb0ELb0ELb1ELb0ELb1ELb0ELb1ELb1ELb1ELb0ELb0EEENS1_21CollectiveEpilogueFwdINS6_IJSA_SA_SB_EEES9_SD_SF_Li256ELb1ELb1ELb0ELb0EEENS1_36VarlenDynamicPersistentTileSchedulerILi128ELi176ELi256ELi128ELb0ELb1ELb1ELb0ELb1ELb1EEEEEEEEEvNT_6ParamsE,@function
        .size           _ZN7cutlass13device_kernelIN5flash11enable_sm90INS1_16FlashAttnFwdSm90INS1_25CollectiveMainloopFwdSm90ILi2EN4cute5tupleIJNS5_1CILi1EEES8_S8_EEENS6_IJNS7_ILi128EEENS7_ILi176EEESA_EEELi128ENS_6half_tEfNS_4arch4Sm90ELb0ELb0ELb0ELb1ELb0ELb1ELb0ELb1ELb1ELb1ELb0ELb0EEENS1_21CollectiveEpilogueFwdINS6_IJSA_SA_SB_EEES9_SD_SF_Li256ELb1ELb1ELb0ELb0EEENS1_36VarlenDynamicPersistentTileSchedulerILi128ELi176ELi256ELi128ELb0ELb1ELb1ELb0ELb1ELb1EEEEEEEEEvNT_6ParamsE,(.L_x_15316 - _ZN7cutlass13device_kernelIN5flash11enable_sm90INS1_16FlashAttnFwdSm90INS1_25CollectiveMainloopFwdSm90ILi2EN4cute5tupleIJNS5_1CILi1EEES8_S8_EEENS6_IJNS7_ILi128EEENS7_ILi176EEESA_EEELi128ENS_6half_tEfNS_4arch4Sm90ELb0ELb0ELb0ELb1ELb0ELb1ELb0ELb1ELb1ELb1ELb0ELb0EEENS1_21CollectiveEpilogueFwdINS6_IJSA_SA_SB_EEES9_SD_SF_Li256ELb1ELb1ELb0ELb0EEENS1_36VarlenDynamicPersistentTileSchedulerILi128ELi176ELi256ELi128ELb0ELb1ELb1ELb0ELb1ELb1EEEEEEEEEvNT_6ParamsE)
        .other          _ZN7cutlass13device_kernelIN5flash11enable_sm90INS1_16FlashAttnFwdSm90INS1_25CollectiveMainloopFwdSm90ILi2EN4cute5tupleIJNS5_1CILi1EEES8_S8_EEENS6_IJNS7_ILi128EEENS7_ILi176EEESA_EEELi128ENS_6half_tEfNS_4arch4Sm90ELb0ELb0ELb0ELb1ELb0ELb1ELb0ELb1ELb1ELb1ELb0ELb0EEENS1_21CollectiveEpilogueFwdINS6_IJSA_SA_SB_EEES9_SD_SF_Li256ELb1ELb1ELb0ELb0EEENS1_36VarlenDynamicPersistentTileSchedulerILi128ELi176ELi256ELi128ELb0ELb1ELb1ELb0ELb1ELb1EEEEEEEEEvNT_6ParamsE,@"STO_CUDA_ENTRY STV_DEFAULT"
_ZN7cutlass13device_kernelIN5flash11enable_sm90INS1_16FlashAttnFwdSm90INS1_25CollectiveMainloopFwdSm90ILi2EN4cute5tupleIJNS5_1CILi1EEES8_S8_EEENS6_IJNS7_ILi128EEENS7_ILi176EEESA_EEELi128ENS_6half_tEfNS_4arch4Sm90ELb0ELb0ELb0ELb1ELb0ELb1ELb0ELb1ELb1ELb1ELb0ELb0EEENS1_21CollectiveEpilogueFwdINS6_IJSA_SA_SB_EEES9_SD_SF_Li256ELb1ELb1ELb0ELb0EEENS1_36VarlenDynamicPersistentTileSchedulerILi128ELi176ELi256ELi128ELb0ELb1ELb1ELb0ELb1ELb1EEEEEEEEEvNT_6ParamsE:
        /* <DEDUP_REMOVED lines=24> */
.L_x_7281:
[----:B------:R-:W-:Y:S05]  /*0180*/  BSYNC B0 ;  /* 0x0000000000007941 */ /* 0x000fea0003800000 */
.L_x_7280:
        /* <DEDUP_REMOVED lines=41> */
.L_x_7282:
        /* <DEDUP_REMOVED lines=22> */
.L_x_7283:
        /* <DEDUP_REMOVED lines=18> */
.L_x_7284:
        /* <DEDUP_REMOVED lines=22> */
.L_x_7285:
        /* <DEDUP_REMOVED lines=22> */
.L_x_7286:
[----:B------:R-:W-:Y:S01]  /*0960*/  PLOP3.LUT P0, PT, PT, PT, UP0, 0x80, 0x0 ;  /* 0x000000000000781c */ /* 0x000fe20003f0f008 */
[----:B------:R-:W-:Y:S01]  /*0970*/  UMOV UR60, 0x1 ;  /* 0x00000001003c7882 */ /* 0x000fe20000000000 */
[----:B------:R-:W-:Y:S01]  /*0980*/  NOP ;  /* 0x0000000000007918 */ /* 0x000fe20000000000 */
[----:B------:R-:W-:Y:S01]  /*0990*/  USEL UR60, UR60, 0x2, !UP0 ;  /* 0x000000023c3c7887 */ /* 0x000fe2000c000000 */
[----:B------:R-:W-:Y:S01]  /*09a0*/  BSSY B9, `(.L_x_7287) ;  /* 0x0002553000097945 */ /* 0x000fe20003800000 */
[----:B012-4-:R-:W-:Y:S08]  /*09b0*/  BAR.SYNC.DEFER_BLOCKING 0x0 ;  /* 0x0000000000007b1d */ /* 0x017ff00000010000 */
[----:B------:R-:W-:Y:S05]  /*09c0*/  @!P0 BRA `(.L_x_7288) ;  /* 0x000001e000988947 */ /* 0x000fea0003800000 */
.L_x_7289:
[----:B------:R-:W-:-:S08]  /*09d0*/  NOP ;  /* 0x0000000000007918 */ /* 0x000fd00000000000 */
[----:B------:R-:W0:Y:S02]  /*09e0*/  USETMAXREG.TRY_ALLOC.CTAPOOL UP0, 0xf0 ;  /* 0x000000f0000079c8 */ /* 0x000e240008000600 */
[----:B0-----:R-:W-:-:S13]  /*09f0*/  PLOP3.LUT P0, PT, PT, PT, UP0, 0x80, 0x0 ;  /* 0x000000000000781c */ /* 0x001fda0003f0f008 */
[----:B------:R-:W-:Y:S05]  /*0a00*/  @!P0 BRA `(.L_x_7289) ;  /* 0xfffffffc00f08947 */ /* 0x000fea000383ffff */
[----:B------:R-:W2:Y:S01]  /*0a10*/  LDL.LU R3, [R1+0x4] ;  /* 0x0000040001037983 */ /* 0x000ea20000300800 */
[----:B------:R-:W-:Y:S01]  /*0a20*/  SHF.R.U32.HI R2, RZ, 0x7, R0 ;  /* 0x00000007ff027819 */ /* 0x000fe20000011600 */
[----:B------:R-:W0:Y:S01]  /*0a30*/  S2UR UR5, SR_CgaCtaId ;  /* 0x00000000000579c3 */ /* 0x000e220000008800 */
[----:B------:R-:W-:-:S07]  /*0a40*/  UMOV UR4, 0x400 ;  /* 0x0000040000047882 */ /* 0x000fce0000000000 */
[----:B------:R-:W-:Y:S06]  /*0a50*/  BAR.ARV 0x8, 0x180 ;  /* 0x0206000000007b1d */ /* 0x000fec0000002000 */
[----:B------:R-:W-:-:S13]  /*0a60*/  ISETP.NE.AND P0, PT, R2, 0x1, PT ;  /* 0x000000010200780c */ /* 0x000fda0003f05270 */
[----:B------:R-:W-:Y:S06]  /*0a70*/  @!P0 BAR.ARV 0x9, 0x100 ;  /* 0x0244000000008b1d */ /* 0x000fec0000002000 */
[----:B0-----:R-:W-:Y:S02]  /*0a80*/  ULEA UR4, UR5, UR4, 0x18 ;  /* 0x0000000405047291 */ /* 0x001fe4000f8ec03f */
[----:B------:R-:W-:Y:S04]  /*0a90*/  BAR.SYNC.DEFER_BLOCKING 0x5, 0x180 ;  /* 0x0146000000007b1d */ /* 0x000fe80000010000 */
[----:B------:R-:W-:-:S02]  /*0aa0*/  IMAD.U32 R2, RZ, RZ, UR4 ;  /* 0x00000004ff027e24 */ /* 0x000fc4000f8e00ff */
[----:B------:R-:W-:-:S03]  /*0ab0*/  ULDC UR4, c[0x0][0xc3c] ;  /* 0x00030f0000047ab9 */ /* 0x000fc60000000800 */
[----:B------:R-:W0:Y:S01]  /*0ac0*/  LDS.128 R28, [R2+0x348d0] ;  /* 0x0348d000021c7984 */ /* 0x000e220000000c00 */
[----:B------:R-:W-:Y:S06]  /*0ad0*/  BAR.ARV 0x4, 0x180 ;  /* 0x0106000000007b1d */ /* 0x000fec0000002000 */
[----:B--2---:R-:W-:-:S04]  /*0ae0*/  LOP3.LUT R3, R3, 0xffffffdf, RZ, 0xc0, !PT ;  /* 0xffffffdf03037812 */ /* 0x004fc800078ec0ff */
[----:B------:R-:W-:Y:S02]  /*0af0*/  @P0 LOP3.LUT R3, R3, 0x20, RZ, 0xfc, !PT ;  /* 0x0000002003030812 */ /* 0x000fe400078efcff */
[----:B0-----:R-:W-:-:S03]  /*0b00*/  ISETP.GE.AND P0, PT, R31, UR4, PT ;  /* 0x000000041f007c0c */ /* 0x001fc6000bf06270 */
[----:B------:R0:W-:Y:S10]  /*0b10*/  STL [R1+0x4], R3 ;  /* 0x0000040301007387 */ /* 0x0001f40000100800 */
[----:B0-----:R-:W-:Y:S05]  /*0b20*/  @P0 BRA `(.L_x_7290) ;  /* 0x0000025000e80947 */ /* 0x001fea0003800000 */
[----:B------:R-:W-:Y:S01]  /*0b30*/  VIADD R13, R0, 0xffffff80 ;  /* 0xffffff80000d7836 */ /* 0x000fe20000000000 */
[----:B------:R-:W-:Y:S01]  /*0b40*/  R2UR UR4, R2 ;  /* 0x00000000020472ca */ /* 0x000fe200000e0000 */
[----:B------:R-:W-:Y:S01]  /*0b50*/  ULOP3.LUT UR5, UR60, 0x1, URZ, 0xfc, !UPT ;  /* 0x000000013c057892 */ /* 0x000fe2000f8efc3f */
[----:B------:R-:W-:Y:S01]  /*0b60*/  IMAD.MOV.U32 R23, RZ, RZ, RZ ;  /* 0x000000ffff177224 */ /* 0x000fe200078e00ff */
[----:B------:R-:W-:Y:S02]  /*0b70*/  CS2R R222, SRZ ;  /* 0x0000000000de7805 */ /* 0x000fe4000001ff00 */
[----:B------:R-:W-:Y:S02]  /*0b80*/  SHF.R.S32.HI R0, RZ, 0x1f, R13 ;  /* 0x0000001fff007819 */ /* 0x000fe4000001140d */
[----:B------:R-:W-:Y:S02]  /*0b90*/  MOV R229, RZ ;  /* 0x000000ff00e57202 */ /* 0x000fe40000000f00 */
[----:B------:R-:W-:-:S02]  /*0ba0*/  LEA.HI R3, R0, R13, RZ, 0x7 ;  /* 0x0000000d00037211 */ /* 0x000fc400078f38ff */
[CC--:B------:R-:W-:Y:S02]  /*0bb0*/  LEA.HI R5, R0.reuse, R13.reuse, RZ, 0x5 ;  /* 0x0000000d00057211 */ /* 0x0c0fe400078f28ff */
[----:B------:R-:W-:Y:S01]  /*0bc0*/  LOP3.LUT R4, R3, 0xffffff80, RZ, 0xc0, !PT ;  /* 0xffffff8003047812 */ /* 0x000fe200078ec0ff */
[----:B------:R-:W-:Y:S01]  /*0bd0*/  UIADD3 UR4, UR4, 0x16400, URZ ;  /* 0x0001640004047890 */ /* 0x000fe2000fffe03f */
[----:B------:R-:W-:Y:S02]  /*0be0*/  SHF.L.U32 R6, R5, 0x5, RZ ;  /* 0x0000000505067819 */ /* 0x000fe400000006ff */
[----:B------:R-:W-:Y:S01]  /*0bf0*/  SHF.R.S32.HI R14, RZ, 0x7, R3 ;  /* 0x00000007ff0e7819 */ /* 0x000fe20000011403 */
[----:B------:R-:W-:Y:S01]  /*0c00*/  IMAD.IADD R15, R13, 0x1, -R4 ;  /* 0x000000010d0f7824 */ /* 0x000fe200078e0a04 */
[----:B------:R-:W-:Y:S02]  /*0c10*/  LEA.HI R4, R0, R13, RZ, 0x4 ;  /* 0x0000000d00047211 */ /* 0x000fe400078f20ff */
[----:B------:R-:W-:-:S02]  /*0c20*/  LEA.HI R3, R3, R14, RZ, 0x1 ;  /* 0x0000000e03037211 */ /* 0x000fc400078f08ff */
[----:B------:R-:W-:Y:S02]  /*0c30*/  SHF.R.S32.HI R8, RZ, 0x1f, R15 ;  /* 0x0000001fff087819 */ /* 0x000fe4000001140f */
[----:B------:R-:W-:Y:S02]  /*0c40*/  SHF.R.S32.HI R7, RZ, 0x4, R4 ;  /* 0x00000004ff077819 */ /* 0x000fe40000011404 */
[----:B------:R-:W-:Y:S02]  /*0c50*/  LEA.HI R9, R8, R15, RZ, 0x2 ;  /* 0x0000000f08097211 */ /* 0x000fe400078f10ff */
[C---:B------:R-:W-:Y:S02]  /*0c60*/  LOP3.LUT R5, R4.reuse, 0x3fffff0, RZ, 0xc0, !PT ;  /* 0x03fffff004057812 */ /* 0x040fe400078ec0ff */
[--C-:B------:R-:W-:Y:S02]  /*0c70*/  SHF.R.S32.HI R10, RZ, 0x2, R9.reuse ;  /* 0x00000002ff0a7819 */ /* 0x100fe40000011409 */
[----:B------:R-:W-:Y:S01]  /*0c80*/  SHF.R.S32.HI R11, RZ, 0x1f, R9 ;  /* 0x0000001fff0b7819 */ /* 0x000fe20000011409 */
[----:B------:R-:W-:Y:S01]  /*0c90*/  IMAD.IADD R5, R13, 0x1, -R5 ;  /* 0x000000010d057824 */ /* 0x000fe200078e0a05 */
[----:B------:R-:W-:-:S02]  /*0ca0*/  LEA.HI R4, R4, R7, RZ, 0x1 ;  /* 0x0000000704047211 */ /* 0x000fc400078f08ff */
[----:B------:R-:W-:Y:S02]  /*0cb0*/  LEA.HI R11, R11, R10, RZ, 0x3 ;  /* 0x0000000a0b0b7211 */ /* 0x000fe400078f18ff */
[----:B------:R-:W-:Y:S02]  /*0cc0*/  LEA.HI R8, R8, R15, RZ, 0x5 ;  /* 0x0000000f08087211 */ /* 0x000fe400078f28ff */
[----:B------:R-:W-:Y:S02]  /*0cd0*/  LOP3.LUT R11, R11, 0xfffffff8, RZ, 0xc0, !PT ;  /* 0xfffffff80b0b7812 */ /* 0x000fe400078ec0ff */
[----:B------:R-:W-:Y:S02]  /*0ce0*/  LOP3.LUT R6, R6, 0xfffffc00, RZ, 0xc0, !PT ;  /* 0xfffffc0006067812 */ /* 0x000fe400078ec0ff */
[----:B------:R-:W-:Y:S01]  /*0cf0*/  LOP3.LUT R4, R4, 0x1ffffffe, RZ, 0xc0, !PT ;  /* 0x1ffffffe04047812 */ /* 0x000fe200078ec0ff */
[----:B------:R-:W-:Y:S01]  /*0d00*/  IMAD.IADD R11, R10, 0x1, -R11 ;  /* 0x000000010a0b7824 */ /* 0x000fe200078e0a0b */
[----:B------:R-:W-:Y:S01]  /*0d10*/  LOP3.LUT R9, R9, 0x7ffffffc, RZ, 0xc0, !PT ;  /* 0x7ffffffc09097812 */ /* 0x000fe200078ec0ff */
[----:B------:R-:W-:Y:S01]  /*0d20*/  IMAD R5, R5, 0x40, R6 ;  /* 0x0000004005057824 */ /* 0x000fe200078e0206 */
[----:B------:R-:W-:Y:S01]  /*0d30*/  SHF.R.S32.HI R8, RZ, 0x5, R8 ;  /* 0x00000005ff087819 */ /* 0x000fe20000011408 */
[----:B------:R-:W-:Y:S01]  /*0d40*/  IMAD.IADD R4, R7, 0x1, -R4 ;  /* 0x0000000107047824 */ /* 0x000fe200078e0a04 */
[----:B------:R-:W-:Y:S01]  /*0d50*/  LOP3.LUT R3, R3, 0x3fffffe, RZ, 0xc0, !PT ;  /* 0x03fffffe03037812 */ /* 0x000fe200078ec0ff */
[----:B------:R-:W-:Y:S01]  /*0d60*/  IMAD.MOV.U32 R10, RZ, RZ, -0x2 ;  /* 0xfffffffeff0a7424 */ /* 0x000fe200078e00ff */
[----:B------:R-:W-:Y:S01]  /*0d70*/  LEA.HI R12, R0, R13, RZ, 0x2 ;  /* 0x0000000d000c7211 */ /* 0x000fe200078f10ff */
[----:B------:R-:W-:Y:S01]  /*0d80*/  IMAD.IADD R9, R15, 0x1, -R9 ;  /* 0x000000010f097824 */ /* 0x000fe200078e0a09 */
[----:B------:R-:W-:Y:S01]  /*0d90*/  LEA R5, R4, R5, 0x3 ;  /* 0x0000000504057211 */ /* 0x000fe200078e18ff */
[----:B------:R-:W-:Y:S01]  /*0da0*/  IMAD R8, R8, 0x10, R11 ;  /* 0x0000001008087824 */ /* 0x000fe200078e020b */
[----:B------:R-:W-:Y:S01]  /*0db0*/  LOP3.LUT R12, R12, 0xfffffffc, RZ, 0xc0, !PT ;  /* 0xfffffffc0c0c7812 */ /* 0x000fe200078ec0ff */
[----:B------:R-:W-:-:S02]  /*0dc0*/  IMAD.IADD R3, R14, 0x1, -R3 ;  /* 0x000000010e037824 */ /* 0x000fc400078e0a03 */
[----:B------:R-:W-:Y:S01]  /*0dd0*/  IMAD R4, R9, R10, 0xb0 ;  /* 0x000000b009047424 */ /* 0x000fe200078e020a */
[----:B------:R-:W-:Y:S01]  /*0de0*/  STL [R1+0x8c], R5 ;  /* 0x00008c0501007387 */ /* 0x000fe20000100800 */
[----:B------:R-:W-:Y:S01]  /*0df0*/  IMAD R14, R3, 0x40, R8 ;  /* 0x00000040030e7824 */ /* 0x000fe200078e0208 */
[CC--:B------:R-:W-:Y:S02]  /*0e00*/  LEA.HI R3, R0.reuse, R13.reuse, RZ, 0x6 ;  /* 0x0000000d00037211 */ /* 0x0c0fe400078f30ff */
[----:B------:R-:W-:Y:S01]  /*0e10*/  LEA.HI R0, R0, R13, RZ, 0x3 ;  /* 0x0000000d00007211 */ /* 0x000fe200078f18ff */
[----:B------:R0:W-:Y:S01]  /*0e20*/  STL [R1+0x84], R4 ;  /* 0x0000840401007387 */ /* 0x0001e20000100800 */
[----:B------:R-:W-:Y:S02]  /*0e30*/  IADD3 R12, R13, -R12, RZ ;  /* 0x8000000c0d0c7210 */ /* 0x000fe40007ffe0ff */
[----:B------:R-:W-:Y:S01]  /*0e40*/  SHF.R.S32.HI R22, RZ, 0x3, R0 ;  /* 0x00000003ff167819 */ /* 0x000fe20000011400 */
[----:B------:R-:W-:Y:S01]  /*0e50*/  STL [R1+0x80], R14 ;  /* 0x0000800e01007387 */ /* 0x000fe20000100800 */
[----:B------:R-:W-:-:S02]  /*0e60*/  LEA.HI R6, R12, R12, RZ, 0x1 ;  /* 0x0000000c0c067211 */ /* 0x000fc400078f08ff */
[C---:B------:R-:W-:Y:S01]  /*0e70*/  IADD3 R27, R22.reuse, 0x20, RZ ;  /* 0x00000020161b7810 */ /* 0x040fe20007ffe0ff */
[----:B------:R-:W-:Y:S01]  /*0e80*/  STL [R1+0x60], RZ ;  /* 0x000060ff01007387 */ /* 0x000fe20000100800 */
[----:B------:R-:W-:Y:S01]  /*0e90*/  VIADD R26, R22, 0x40 ;  /* 0x00000040161a7836 */ /* 0x000fe20000000000 */
[----:B------:R-:W-:Y:S01]  /*0ea0*/  LOP3.LUT R7, R6, 0x1ffffffe, RZ, 0xc0, !PT ;  /* 0x1ffffffe06077812 */ /* 0x000fe200078ec0ff */
[----:B0-----:R-:W-:Y:S02]  /*0eb0*/  IMAD.U32 R4, RZ, RZ, UR5 ;  /* 0x00000005ff047e24 */ /* 0x001fe4000f8e00ff */
[----:B------:R-:W-:Y:S01]  /*0ec0*/  IMAD.SHL.U32 R4, R3, 0x8, RZ ;  /* 0x0000000803047824 */ /* 0x000fe200078e00ff */
[----:B------:R-:W-:Y:S01]  /*0ed0*/  LOP3.LUT R3, R0, 0xfffffff8, RZ, 0xc0, !PT ;  /* 0xfffffff800037812 */ /* 0x000fe200078ec0ff */
[C---:B------:R-:W-:Y:S01]  /*0ee0*/  IMAD.SHL.U32 R0, R22.reuse, 0x40, RZ ;  /* 0x0000004016007824 */ /* 0x040fe200078e00ff */
[----:B------:R-:W-:Y:S01]  /*0ef0*/  SHF.R.S32.HI R6, RZ, 0x1f, R26 ;  /* 0x0000001fff067819 */ /* 0x000fe2000001141a */
[----:B------:R-:W-:Y:S01]  /*0f00*/  VIADD R25, R22, 0x60 ;  /* 0x0000006016197836 */ /* 0x000fe20000000000 */
[----:B------:R-:W-:Y:S01]  /*0f10*/  LOP3.LUT R15, R4, 0xfffffe00, RZ, 0xc0, !PT ;  /* 0xfffffe00040f7812 */ /* 0x000fe200078ec0ff */
[----:B------:R-:W-:Y:S01]  /*0f20*/  IMAD.IADD R18, R13, 0x1, -R3 ;  /* 0x000000010d127824 */ /* 0x000fe200078e0a03 */
[----:B------:R-:W-:Y:S01]  /*0f30*/  SHF.R.S32.HI R4, RZ, 0x1f, R27 ;  /* 0x0000001fff047819 */ /* 0x000fe2000001141b */
[----:B------:R-:W-:Y:S01]  /*0f40*/  IMAD.U32 R3, RZ, RZ, UR4 ;  /* 0x00000004ff037e24 */ /* 0x000fe2000f8e00ff */
[----:B------:R-:W-:Y:S01]  /*0f50*/  SHF.R.S32.HI R9, RZ, 0x1f, R25 ;  /* 0x0000001fff097819 */ /* 0x000fe20000011419 */
[----:B------:R-:W-:Y:S01]  /*0f60*/  VIADD R24, R22, 0x80 ;  /* 0x0000008016187836 */ /* 0x000fe20000000000 */
[----:B------:R-:W-:Y:S01]  /*0f70*/  SHF.L.U32 R16, R18, 0x3, RZ ;  /* 0x0000000312107819 */ /* 0x000fe200000006ff */
[----:B------:R-:W-:Y:S01]  /*0f80*/  VIADD R21, R22, 0xa0 ;  /* 0x000000a016157836 */ /* 0x000fe20000000000 */
[----:B------:R0:W-:Y:S01]  /*0f90*/  STL [R1+0x6c], R3 ;  /* 0x00006c0301007387 */ /* 0x0001e20000100800 */
[----:B------:R-:W-:Y:S01]  /*0fa0*/  LEA.HI R4, R4, R27, RZ, 0x3 ;  /* 0x0000001b04047211 */ /* 0x000fe200078f18ff */
[----:B------:R-:W-:Y:S01]  /*0fb0*/  IMAD.SHL.U32 R5, R26, 0x40, RZ ;  /* 0x000000401a057824 */ /* 0x000fe200078e00ff */
[----:B------:R-:W-:Y:S01]  /*0fc0*/  SHF.R.S32.HI R11, RZ, 0x1f, R24 ;  /* 0x0000001fff0b7819 */ /* 0x000fe20000011418 */
[----:B------:R-:W-:Y:S01]  /*0fd0*/  IMAD.SHL.U32 R8, R25, 0x40, RZ ;  /* 0x0000004019087824 */ /* 0x000fe200078e00ff */
[----:B------:R-:W-:Y:S01]  /*0fe0*/  SHF.R.S32.HI R13, RZ, 0x1f, R21 ;  /* 0x0000001fff0d7819 */ /* 0x000fe20000011415 */
[----:B------:R-:W-:Y:S01]  /*0ff0*/  IMAD.SHL.U32 R18, R18, 0x4, RZ ;  /* 0x0000000412127824 */ /* 0x000fe200078e00ff */
[----:B------:R-:W-:Y:S01]  /*1000*/  LEA.HI R6, R6, R26, RZ, 0x3 ;  /* 0x0000001a06067211 */ /* 0x000fe200078f18ff */
[----:B------:R-:W-:Y:S01]  /*1010*/  IMAD.SHL.U32 R10, R24, 0x40, RZ ;  /* 0x00000040180a7824 */ /* 0x000fe200078e00ff */
[----:B------:R-:W-:Y:S01]  /*1020*/  LEA.HI R9, R9, R25, RZ, 0x3 ;  /* 0x0000001909097211 */ /* 0x000fe200078f18ff */
[----:B------:R-:W-:Y:S01]  /*1030*/  IMAD.SHL.U32 R4, R4, 0x40, RZ ;  /* 0x0000004004047824 */ /* 0x000fe200078e00ff */
[----:B0-----:R-:W-:Y:S01]  /*1040*/  SHF.R.S32.HI R3, RZ, 0x1f, R22 ;  /* 0x0000001fff037819 */ /* 0x001fe20000011416 */
[----:B------:R-:W-:Y:S01]  /*1050*/  IMAD.IADD R7, R12, 0x1, -R7 ;  /* 0x000000010c077824 */ /* 0x000fe200078e0a07 */
[----:B------:R-:W-:Y:S01]  /*1060*/  LOP3.LUT R3, R0, 0x1c0, RZ, 0xc0, !PT ;  /* 0x000001c000037812 */ /* 0x000fe200078ec0ff */
[----:B------:R-:W-:Y:S01]  /*1070*/  IMAD.SHL.U32 R0, R27, 0x40, RZ ;  /* 0x000000401b007824 */ /* 0x000fe200078e00ff */
[----:B------:R-:W-:Y:S01]  /*1080*/  LEA.HI R11, R11, R24, RZ, 0x3 ;  /* 0x000000180b0b7211 */ /* 0x000fe200078f18ff */
[----:B------:R-:W-:Y:S01]  /*1090*/  VIADD R220, R18, 0x20 ;  /* 0x0000002012dc7836 */ /* 0x000fe20000000000 */
[----:B------:R-:W-:Y:S01]  /*10a0*/  SHF.R.U32.HI R20, RZ, 0x3, R3 ;  /* 0x00000003ff147819 */ /* 0x000fe20000011603 */
[----:B------:R-:W-:Y:S01]  /*10b0*/  IMAD.SHL.U32 R9, R9, 0x40, RZ ;  /* 0x0000004009097824 */ /* 0x000fe200078e00ff */
[----:B------:R-:W-:Y:S01]  /*10c0*/  LOP3.LUT R3, R3, 0x38, R16, 0xf8, !PT ;  /* 0x0000003803037812 */ /* 0x000fe200078ef810 */
[----:B------:R-:W-:Y:S01]  /*10d0*/  IMAD.SHL.U32 R11, R11, 0x40, RZ ;  /* 0x000000400b0b7824 */ /* 0x000fe200078e00ff */
[----:B------:R-:W-:Y:S01]  /*10e0*/  LEA.HI R13, R13, R21, RZ, 0x3 ;  /* 0x000000150d0d7211 */ /* 0x000fe200078f18ff */
[----:B------:R-:W-:Y:S01]  /*10f0*/  VIADD R221, R16, 0x40 ;  /* 0x0000004010dd7836 */ /* 0x000fe20000000000 */
[----:B------:R-:W-:-:S02]  /*1100*/  LOP3.LUT R0, R0, 0x1c0, RZ, 0xc0, !PT ;  /* 0x000001c000007812 */ /* 0x000fc400078ec0ff */
[----:B------:R-:W-:Y:S01]  /*1110*/  LOP3.LUT R3, R15, R3, R20, 0xf6, !PT ;  /* 0x000000030f037212 */ /* 0x000fe200078ef614 */
[----:B------:R-:W-:Y:S01]  /*1120*/  IMAD.SHL.U32 R13, R13, 0x40, RZ ;  /* 0x000000400d0d7824 */ /* 0x000fe200078e00ff */
[----:B------:R-:W-:Y:S02]  /*1130*/  SHF.L.U32 R12, R21, 0x6, RZ ;  /* 0x00000006150c7819 */ /* 0x000fe400000006ff */
[----:B------:R-:W-:Y:S01]  /*1140*/  SHF.L.U32 R6, R6, 0x6, RZ ;  /* 0x0000000606067819 */ /* 0x000fe200000006ff */
[----:B------:R0:W-:Y:S01]  /*1150*/  STL [R1+0x30], R3 ;  /* 0x0000300301007387 */ /* 0x0001e20000100800 */
[----:B------:R-:W-:Y:S02]  /*1160*/  LOP3.LUT R5, R5, 0x1c0, RZ, 0xc0, !PT ;  /* 0x000001c005057812 */ /* 0x000fe400078ec0ff */
[----:B------:R-:W-:Y:S02]  /*1170*/  LOP3.LUT R8, R8, 0x1c0, RZ, 0xc0, !PT ;  /* 0x000001c008087812 */ /* 0x000fe400078ec0ff */
[----:B------:R-:W-:-:S02]  /*1180*/  SHF.R.U32.HI R20, RZ, 0x3, R0 ;  /* 0x00000003ff147819 */ /* 0x000fc40000011600 */
[----:B------:R-:W-:Y:S02]  /*1190*/  LOP3.LUT R21, R10, 0x1c0, RZ, 0xc0, !PT ;  /* 0x000001c00a157812 */ /* 0x000fe400078ec0ff */
[----:B------:R-:W-:Y:S02]  /*11a0*/  LOP3.LUT R0, R0, 0x38, R16, 0xf8, !PT ;  /* 0x0000003800007812 */ /* 0x000fe400078ef810 */
[----:B------:R-:W-:Y:S02]  /*11b0*/  LOP3.LUT R4, R4, 0xfffffe00, RZ, 0xc0, !PT ;  /* 0xfffffe0004047812 */ /* 0x000fe400078ec0ff */
[----:B------:R-:W-:Y:S02]  /*11c0*/  LOP3.LUT R10, R12, 0x1c0, RZ, 0xc0, !PT ;  /* 0x000001c00c0a7812 */ /* 0x000fe400078ec0ff */
[----:B------:R-:W-:Y:S01]  /*11d0*/  LOP3.LUT R6, R6, 0xfffffe00, RZ, 0xc0, !PT ;  /* 0xfffffe0006067812 */ /* 0x000fe200078ec0ff */
[----:B------:R-:W-:Y:S01]  /*11e0*/  STL [R1+0x3c], R4 ;  /* 0x00003c0401007387 */ /* 0x000fe20000100800 */
[----:B------:R-:W-:-:S02]  /*11f0*/  SHF.R.U32.HI R12, RZ, 0x3, R5 ;  /* 0x00000003ff0c7819 */ /* 0x000fc40000011605 */
[----:B0-----:R-:W-:Y:S01]  /*1200*/  LOP3.LUT R3, R5, 0x38, R16, 0xf8, !PT ;  /* 0x0000003805037812 */ /* 0x001fe200078ef810 */
[----:B------:R0:W-:Y:S01]  /*1210*/  STL [R1+0x38], R6 ;  /* 0x0000380601007387 */ /* 0x0001e20000100800 */
[----:B------:R-:W-:Y:S02]  /*1220*/  SHF.R.U32.HI R10, RZ, 0x3, R8 ;  /* 0x00000003ff0a7819 */ /* 0x000fe40000011608 */
[----:B------:R-:W-:Y:S02]  /*1230*/  LOP3.LUT R5, R8, 0x38, R16, 0xf8, !PT ;  /* 0x0000003808057812 */ /* 0x000fe400078ef810 */
[----:B------:R-:W-:Y:S02]  /*1240*/  SHF.R.S32.HI R15, RZ, 0x1f, R220 ;  /* 0x0000001fff0f7819 */ /* 0x000fe400000114dc */
[----:B------:R-:W-:Y:S02]  /*1250*/  LOP3.LUT R8, R9, 0xfffffe00, RZ, 0xc0, !PT ;  /* 0xfffffe0009087812 */ /* 0x000fe400078ec0ff */
[----:B------:R-:W-:-:S02]  /*1260*/  LOP3.LUT R11, R11, 0xfffffe00, RZ, 0xc0, !PT ;  /* 0xfffffe000b0b7812 */ /* 0x000fc400078ec0ff */
[----:B------:R-:W-:Y:S02]  /*1270*/  LOP3.LUT R0, R4, R0, R20, 0xf6, !PT ;  /* 0x0000000004007212 */ /* 0x000fe400078ef614 */
[----:B------:R-:W-:Y:S01]  /*1280*/  LOP3.LUT R9, R13, 0xfffffe00, RZ, 0xc0, !PT ;  /* 0xfffffe000d097812 */ /* 0x000fe200078ec0ff */
[----:B------:R-:W-:Y:S01]  /*1290*/  STL [R1+0x4c], R11 ;  /* 0x00004c0b01007387 */ /* 0x000fe20000100800 */
[----:B------:R-:W-:Y:S02]  /*12a0*/  LOP3.LUT R3, R6, R3, R12, 0xf6, !PT ;  /* 0x0000000306037212 */ /* 0x000fe400078ef60c */
[----:B0-----:R-:W-:Y:S01]  /*12b0*/  SHF.L.U64.HI R6, R220, 0x1, R15 ;  /* 0x00000001dc067819 */ /* 0x001fe2000001020f */
[----:B------:R-:W-:Y:S01]  /*12c0*/  STL [R1+0x48], R9 ;  /* 0x0000480901007387 */ /* 0x000fe20000100800 */
[----:B------:R-:W-:Y:S02]  /*12d0*/  LEA R0, R0, UR4, 0x1 ;  /* 0x0000000400007c11 */ /* 0x000fe4000f8e08ff */
[----:B------:R-:W-:Y:S01]  /*12e0*/  LOP3.LUT R5, R8, R5, R10, 0xf6, !PT ;  /* 0x0000000508057212 */ /* 0x000fe200078ef60a */
[----:B------:R-:W-:Y:S01]  /*12f0*/  STL [R1+0x34], R8 ;  /* 0x0000340801007387 */ /* 0x000fe20000100800 */
[----:B------:R-:W-:-:S02]  /*1300*/  LEA R4, R3, UR4, 0x1 ;  /* 0x0000000403047c11 */ /* 0x000fc4000f8e08ff */
[----:B------:R-:W-:Y:S01]  /*1310*/  LEA R3, R5, UR4, 0x1 ;  /* 0x0000000405037c11 */ /* 0x000fe2000f8e08ff */
[----:B------:R-:W-:Y:S01]  /*1320*/  STL [R1+0x70], R6 ;  /* 0x0000700601007387 */ /* 0x000fe20000100800 */
[----:B------:R-:W-:Y:S02]  /*1330*/  SHF.R.S32.HI R17, RZ, 0x1f, R16 ;  /* 0x0000001fff117819 */ /* 0x000fe40000011410 */
[----:B------:R-:W-:Y:S01]  /*1340*/  SHF.R.S32.HI R19, RZ, 0x1f, R18 ;  /* 0x0000001fff137819 */ /* 0x000fe20000011412 */
[----:B------:R0:W-:Y:S04]  /*1350*/  STL [R1+0x7c], R0 ;  /* 0x00007c0001007387 */ /* 0x0001e80000100800 */
[----:B------:R1:W-:Y:S01]  /*1360*/  STL [R1+0x78], R4 ;  /* 0x0000780401007387 */ /* 0x0003e20000100800 */
[----:B0-----:R-:W-:-:S05]  /*1370*/  IMAD R0, R7, 0x8, R14 ;  /* 0x0000000807007824 */ /* 0x001fca00078e020e */
[----:B------:R1:W-:Y:S04]  /*1380*/  STL [R1+0x88], R0 ;  /* 0x0000880001007387 */ /* 0x0003e80000100800 */
[----:B------:R1:W-:Y:S02]  /*1390*/  STL [R1+0x74], R3 ;  /* 0x0000740301007387 */ /* 0x0003e40000100800 */
.L_x_7508:
        /* <DEDUP_REMOVED lines=9> */
[----:B------:R-:W-:Y:S01]  /*1430*/  ULDC.64 UR10, c[0x0][0x208] ;  /* 0x00008200000a7ab9 */ /* 0x000fe20000000a00 */
[----:B------:R-:W-:Y:S01]  /*1440*/  ISETP.NE.U32.AND P0, PT, RZ, UR6, PT ;  /* 0x00000006ff007c0c */ /* 0x000fe2000bf05070 */
[----:B------:R-:W-:Y:S01]  /*1450*/  IMAD.MOV.U32 R31, RZ, RZ, RZ ;  /* 0x000000ffff1f7224 */ /* 0x000fe200078e00ff */
[----:B------:R-:W-:-:S02]  /*1460*/  ISETP.NE.AND.EX P1, PT, RZ, UR5, PT, P1 ;  /* 0x00000005ff007c0c */ /* 0x000fc4000bf25310 */
[----:B------:R-:W-:Y:S02]  /*1470*/  ISETP.NE.AND.EX P0, PT, RZ, UR7, PT, P0 ;  /* 0x00000007ff007c0c */ /* 0x000fe4000bf05300 */
[----:B--2---:R-:W-:Y:S01]  /*1480*/  SHF.R.S32.HI R3, RZ, 0x1f, R0 ;  /* 0x0000001fff037819 */ /* 0x004fe20000011400 */
[----:B------:R-:W-:Y:S08]  /*1490*/  STL [R1+0x5c], R0 ;  /* 0x00005c0001007387 */ /* 0x000ff00000100800 */
[----:B------:R-:W-:-:S02]  /*14a0*/  @P1 LEA R6, P2, R0, UR4, 0x2 ;  /* 0x0000000400061c11 */ /* 0x000fc4000f8410ff */
[C---:B------:R-:W-:Y:S01]  /*14b0*/  SHF.L.U32 R32, R0.reuse, 0x2, RZ ;  /* 0x0000000200207819 */ /* 0x040fe200000006ff */
[----:B------:R0:W-:Y:S01]  /*14c0*/  STL [R1+0x68], R3 ;  /* 0x0000680301007387 */ /* 0x0001e20000100800 */
[C-C-:B----4-:R-:W-:Y:S02]  /*14d0*/  @P1 LEA.HI.X R7, R0.reuse, UR5, R3.reuse, 0x2, P2 ;  /* 0x0000000500071c11 */ /* 0x150fe400090f1403 */
[----:B------:R-:W-:Y:S01]  /*14e0*/  ISETP.NE.U32.AND P2, PT, RZ, UR8, PT ;  /* 0x00000008ff007c0c */ /* 0x000fe2000bf45070 */
[----:B------:R-:W-:Y:S01]  /*14f0*/  ULDC UR4, c[0x0][0x288] ;  /* 0x0000a20000047ab9 */ /* 0x000fe20000000800 */
[----:B---3--:R-:W-:Y:S01]  /*1500*/  SHF.L.U64.HI R28, R0, 0x2, R3 ;  /* 0x00000002001c7819 */ /* 0x008fe20000010203 */
[----:B------:R-:W-:Y:S01]  /*1510*/  IMAD.U32 R160, RZ, RZ, UR4 ;  /* 0x00000004ffa07e24 */ /* 0x000fe2000f8e00ff */
[----:B------:R-:W-:Y:S01]  /*1520*/  ISETP.NE.AND.EX P2, PT, RZ, UR9, PT, P2 ;  /* 0x00000009ff007c0c */ /* 0x000fe2000bf45320 */
[----:B------:R-:W-:Y:S01]  /*1530*/  ULDC.64 UR4, c[0x0][0x418] ;  /* 0x0001060000047ab9 */ /* 0x000fe20000000a00 */
[----:B------:R1:W-:Y:S01]  /*1540*/  STL [R1+0x58], R32 ;  /* 0x0000582001007387 */ /* 0x0003e20000100800 */
[----:B------:R-:W-:Y:S01]  /*1550*/  UISETP.NE.U32.AND UP0, UPT, UR4, URZ, UPT ;  /* 0x0000003f0400728c */ /* 0x000fe2000bf05070 */
[----:B0-----:R-:W-:Y:S01]  /*1560*/  IMAD.MOV.U32 R3, RZ, RZ, RZ ;  /* 0x000000ffff037224 */ /* 0x001fe200078e00ff */
[----:B------:R-:W-:Y:S01]  /*1570*/  IADD3 R8, P3, R32, UR6, RZ ;  /* 0x0000000620087c10 */ /* 0x000fe2000ff7e0ff */
[----:B------:R-:W-:Y:S01]  /*1580*/  ULDC UR4, c[0x0][0x424] ;  /* 0x0001090000047ab9 */ /* 0x000fe20000000800 */
[----:B------:R-:W-:-:S02]  /*1590*/  UISETP.NE.AND.EX UP0, UPT, UR5, URZ, UPT, UP0 ;  /* 0x0000003f0500728c */ /* 0x000fc4000bf05300 */
[----:B------:R-:W-:Y:S01]  /*15a0*/  IADD3.X R9, R28, UR7, RZ, P3, !PT ;  /* 0x000000071c097c10 */ /* 0x000fe20009ffe4ff */
[----:B------:R1:W5:Y:S01]  /*15b0*/  @P1 LDG.E R3, desc[UR10][R6.64] ;  /* 0x0000000a06031981 */ /* 0x000362000c1e1900 */
[----:B------:R-:W-:Y:S02]  /*15c0*/  USEL UR4, UR4, 0x1, UP0 ;  /* 0x0000000104047887 */ /* 0x000fe40008000000 */
[----:B------:R-:W-:Y:S01]  /*15d0*/  @P2 IADD3 R4, P1, R32, UR8, RZ ;  /* 0x0000000820042c10 */ /* 0x000fe2000ff3e0ff */
[----:B------:R-:W-:Y:S01]  /*15e0*/  ULDC UR5, c[0x0][0x2f0] ;  /* 0x0000bc0000057ab9 */ /* 0x000fe20000000800 */
[----:B------:R1:W5:Y:S01]  /*15f0*/  @P0 LDG.E R31, desc[UR10][R8.64] ;  /* 0x0000000a081f0981 */ /* 0x000362000c1e1900 */
[----:B------:R-:W-:Y:S01]  /*1600*/  UIMAD UR4, UR4, UR5, URZ ;  /* 0x00000005040472a4 */ /* 0x000fe2000f8e023f */
[----:B------:R-:W-:Y:S02]  /*1610*/  @P2 IADD3.X R5, R28, UR9, RZ, P1, !PT ;  /* 0x000000091c052c10 */ /* 0x000fe40008ffe4ff */
[----:B------:R-:W-:-:S02]  /*1620*/  ULDC UR5, c[0x0][0x348] ;  /* 0x0000d20000057ab9 */ /* 0x000fc40000000800 */
[----:B------:R-:W-:Y:S01]  /*1630*/  IMAD.U32 R25, RZ, RZ, UR5 ;  /* 0x00000005ff197e24 */ /* 0x000fe2000f8e00ff */
[----:B------:R1:W5:Y:S01]  /*1640*/  @P2 LDG.E R160, desc[UR10][R4.64] ;  /* 0x0000000a04a02981 */ /* 0x000362000c1e1900 */
[----:B------:R-:W-:Y:S01]  /*1650*/  IMAD.U32 R26, RZ, RZ, UR4 ;  /* 0x00000004ff1a7e24 */ /* 0x000fe2000f8e00ff */
[----:B------:R-:W-:Y:S01]  /*1660*/  MOV R27, R0 ;  /* 0x00000000001b7202 */ /* 0x000fe20000000f00 */
[----:B------:R-:W-:Y:S06]  /*1670*/  @P2 BRA `(.L_x_7291) ;  /* 0x0000000000282947 */ /* 0x000fec0003800000 */
[----:B------:R-:W-:Y:S02]  /*1680*/  ULDC.64 UR4, c[0x0][0xa00] ;  /* 0x0002800000047ab9 */ /* 0x000fe40000000a00 */
[----:B------:R-:W-:-:S04]  /*1690*/  ISETP.NE.U32.AND P1, PT, RZ, UR4, PT ;  /* 0x00000004ff007c0c */ /* 0x000fc8000bf25070 */
[----:B------:R-:W-:-:S13]  /*16a0*/  ISETP.NE.AND.EX P1, PT, RZ, UR5, PT, P1 ;  /* 0x00000005ff007c0c */ /* 0x000fda000bf25310 */
[----:B------:R-:W-:Y:S05]  /*16b0*/  @!P1 BRA `(.L_x_7291) ;  /* 0x0000000000189947 */ /* 0x000fea0003800000 */
[----:B-1----:R-:W0:Y:S01]  /*16c0*/  LDC.64 R4, c[0x0][0xa00] ;  /* 0x00028000ff047b82 */ /* 0x002e220000000a00 */
[----:B------:R-:W-:Y:S01]  /*16d0*/  ULDC.64 UR4, c[0x0][0x208] ;  /* 0x0000820000047ab9 */ /* 0x000fe20000000a00 */
[----:B0-----:R-:W-:-:S05]  /*16e0*/  IMAD.WIDE R4, R27, 0x4, R4 ;  /* 0x000000041b047825 */ /* 0x001fca00078e0204 */
[----:B-----5:R-:W2:Y:S04]  /*16f0*/  LDG.E R160, desc[UR4][R4.64] ;  /* 0x0000000404a07981 */ /* 0x020ea8000c1e1900 */
[----:B------:R-:W2:Y:S02]  /*1700*/  LDG.E R7, desc[UR4][R4.64+0x4] ;  /* 0x0000040404077981 */ /* 0x000ea4000c1e1900 */
[----:B--2---:R-:W-:-:S07]  /*1710*/  IMAD.IADD R160, R7, 0x1, -R160 ;  /* 0x0000000107a07824 */ /* 0x004fce00078e0aa0 */
.L_x_7291:
[----:B------:R-:W-:Y:S01]  /*1720*/  ULDC.64 UR4, c[0x0][0xa20] ;  /* 0x0002880000047ab9 */ /* 0x000fe20000000a00 */
[----:B------:R0:W-:Y:S01]  /*1730*/  STL [R1+0x64], R29 ;  /* 0x0000641d01007387 */ /* 0x0001e20000100800 */
[----:B------:R-:W-:-:S03]  /*1740*/  ISETP.NE.U32.AND P1, PT, RZ, UR4, PT ;  /* 0x00000004ff007c0c */ /* 0x000fc6000bf25070 */
[----:B------:R0:W-:Y:S01]  /*1750*/  STL [R1+0x50], R30 ;  /* 0x0000501e01007387 */ /* 0x0001e20000100800 */
[----:B------:R-:W-:-:S13]  /*1760*/  ISETP.NE.AND.EX P1, PT, RZ, UR5, PT, P1 ;  /* 0x00000005ff007c0c */ /* 0x000fda000bf25310 */
[----:B0-----:R-:W-:Y:S05]  /*1770*/  @!P1 BRA `(.L_x_7292) ;  /* 0x0000000000149947 */ /* 0x001fea0003800000 */
[----:B-1----:R-:W-:Y:S01]  /*1780*/  IADD3 R4, P0, R32, UR4, RZ ;  /* 0x0000000420047c10 */ /* 0x002fe2000ff1e0ff */
[----:B------:R-:W-:-:S03]  /*1790*/  ULDC.64 UR6, c[0x0][0x208] ;  /* 0x0000820000067ab9 */ /* 0x000fc60000000a00 */
[----:B------:R-:W-:-:S05]  /*17a0*/  IADD3.X R5, R28, UR5, RZ, P0, !PT ;  /* 0x000000051c057c10 */ /* 0x000fca00087fe4ff */
[----:B------:R0:W5:Y:S01]  /*17b0*/  LDG.E R26, desc[UR6][R4.64] ;  /* 0x00000006041a7981 */ /* 0x000162000c1e1900 */
[----:B------:R-:W-:Y:S05]  /*17c0*/  BRA `(.L_x_7293) ;  /* 0x0000000000147947 */ /* 0x000fea0003800000 */
.L_x_7292:
[----:B------:R-:W-:Y:S05]  /*17d0*/  @!P0 BRA `(.L_x_7293) ;  /* 0x0000000000108947 */ /* 0x000fea0003800000 */
[----:B------:R-:W-:Y:S02]  /*17e0*/  ULDC.64 UR4, c[0x0][0x208] ;  /* 0x0000820000047ab9 */ /* 0x000fe40000000a00 */
[----:B-1----:R-:W2:Y:S04]  /*17f0*/  LDG.E R5, desc[UR4][R8.64] ;  /* 0x0000000408057981 */ /* 0x002ea8000c1e1900 */
[----:B------:R-:W2:Y:S02]  /*1800*/  LDG.E R26, desc[UR4][R8.64+0x4] ;  /* 0x00000404081a7981 */ /* 0x000ea4000c1e1900 */
[----:B--2---:R-:W-:-:S07]  /*1810*/  IMAD.IADD R26, R26, 0x1, -R5 ;  /* 0x000000011a1a7824 */ /* 0x004fce00078e0a05 */
.L_x_7293:
[----:B------:R-:W-:Y:S01]  /*1820*/  ULDC.64 UR4, c[0x0][0xa10] ;  /* 0x0002840000047ab9 */ /* 0x000fe20000000a00 */
[----:B------:R-:W-:Y:S01]  /*1830*/  ULDC.64 UR6, c[0x0][0x208] ;  /* 0x0000820000067ab9 */ /* 0x000fe20000000a00 */
[----:B------:R-:W-:-:S04]  /*1840*/  ISETP.NE.U32.AND P0, PT, RZ, UR4, PT ;  /* 0x00000004ff007c0c */ /* 0x000fc8000bf05070 */
[----:B------:R-:W-:Y:S01]  /*1850*/  ISETP.NE.AND.EX P0, PT, RZ, UR5, PT, P0 ;  /* 0x00000005ff007c0c */ /* 0x000fe2000bf05300 */
[----:B------:R-:W-:-:S12]  /*1860*/  ULDC.64 UR4, c[0x0][0xa30] ;  /* 0x00028c0000047ab9 */ /* 0x000fd80000000a00 */
[----:B01----:R-:W0:Y:S02]  /*1870*/  @P0 LDC.64 R4, c[0x0][0xa10] ;  /* 0x00028400ff040b82 */ /* 0x003e240000000a00 */
[----:B0-----:R-:W-:-:S05]  /*1880*/  @P0 IMAD.WIDE R4, R27, 0x4, R4 ;  /* 0x000000041b040825 */ /* 0x001fca00078e0204 */
[----:B------:R-:W2:Y:S04]  /*1890*/  @P0 LDG.E R0, desc[UR6][R4.64] ;  /* 0x0000000604000981 */ /* 0x000ea8000c1e1900 */
[----:B------:R0:W2:Y:S01]  /*18a0*/  @P0 LDG.E R9, desc[UR6][R4.64+0x4] ;  /* 0x0000040604090981 */ /* 0x0000a2000c1e1900 */
[----:B-----5:R-:W-:Y:S01]  /*18b0*/  IADD3 R8, -R3, R26, RZ ;  /* 0x0000001a03087210 */ /* 0x020fe20007ffe1ff */
[----:B------:R-:W-:Y:S01]  /*18c0*/  IMAD.MOV.U32 R148, RZ, RZ, R26 ;  /* 0x000000ffff947224 */ /* 0x000fe200078e001a */
[----:B------:R-:W-:-:S04]  /*18d0*/  ISETP.NE.U32.AND P1, PT, RZ, UR4, PT ;  /* 0x00000004ff007c0c */ /* 0x000fc8000bf25070 */
[----:B------:R-:W-:Y:S01]  /*18e0*/  ISETP.NE.AND.EX P1, PT, RZ, UR5, PT, P1 ;  /* 0x00000005ff007c0c */ /* 0x000fe2000bf25310 */
[----:B0-----:R-:W-:-:S05]  /*18f0*/  IMAD.MOV R4, RZ, RZ, -R8 ;  /* 0x000000ffff047224 */ /* 0x001fca00078e0a08 */
[----:B------:R-:W-:-:S07]  /*1900*/  VIMNMX R4, RZ, R4, !PT ;  /* 0x00000004ff047248 */ /* 0x000fce0007fe0100 */
[----:B------:R-:W-:-:S04]  /*1910*/  @P1 IADD3 R6, P2, R32, UR4, RZ ;  /* 0x0000000420061c10 */ /* 0x000fc8000ff5e0ff */
[----:B------:R-:W-:-:S05]  /*1920*/  @P1 IADD3.X R7, R28, UR5, RZ, P2, !PT ;  /* 0x000000051c071c10 */ /* 0x000fca00097fe4ff */
[----:B------:R0:W5:Y:S01]  /*1930*/  @P1 LDG.E R148, desc[UR6][R6.64] ;  /* 0x0000000606941981 */ /* 0x000162000c1e1900 */
[----:B--2---:R-:W-:-:S04]  /*1940*/  @P0 IMAD.IADD R25, R9, 0x1, -R0 ;  /* 0x0000000109190824 */ /* 0x004fc800078e0a00 */
[----:B------:R-:W-:-:S04]  /*1950*/  IMAD.IADD R161, R8, 0x1, R25 ;  /* 0x0000000108a17824 */ /* 0x000fc800078e0219 */
[----:B------:R-:W-:-:S04]  /*1960*/  VIADD R0, R161, 0xaf ;  /* 0x000000afa1007836 */ /* 0x000fc80000000000 */
        /* <DEDUP_REMOVED lines=9> */
[----:B------:R-:W-:-:S05]  /*1a00*/  @P0 IADD3 R0, R3, 0xaf, RZ ;  /* 0x000000af03000810 */ /* 0x000fca0007ffe0ff */
[----:B------:R-:W-:-:S05]  /*1a10*/  @P0 IMAD.HI R0, R0, 0x2e8ba2e9, RZ ;  /* 0x2e8ba2e900000827 */ /* 0x000fca00078e02ff */
[----:B------:R-:W-:-:S04]  /*1a20*/  @P0 SHF.R.U32.HI R3, RZ, 0x1f, R0 ;  /* 0x0000001fff030819 */ /* 0x000fc80000011600 */
[----:B------:R-:W-:Y:S02]  /*1a30*/  @P0 LEA.HI.SX32 R24, R0, R3, 0x1b ;  /* 0x0000000300180211 */ /* 0x000fe400078fdaff */
[----:B------:R-:W-:Y:S02]  /*1a40*/  PLOP3.LUT P0, PT, PT, PT, PT, 0x80, 0x0 ;  /* 0x000000000000781c */ /* 0x000fe40003f0f070 */
[----:B------:R-:W-:-:S13]  /*1a50*/  ISETP.GT.AND P1, PT, R24, R131, PT ;  /* 0x000000831800720c */ /* 0x000fda0003f24270 */
[----:B0-----:R-:W-:Y:S05]  /*1a60*/  @!P1 BRA `(.L_x_7294) ;  /* 0x000000a8000c9947 */ /* 0x001fea0003800000 */
        /* <DEDUP_REMOVED lines=20> */
.L_x_7296:
[----:B------:R-:W-:Y:S05]  /*1bb0*/  BSYNC B6 ;  /* 0x0000000000067941 */ /* 0x000fea0003800000 */
.L_x_7295:
        /* <DEDUP_REMOVED lines=20> */
.L_x_7298:
[----:B------:R-:W-:Y:S05]  /*1d00*/  BSYNC B6 ;  /* 0x0000000000067941 */ /* 0x000fea0003800000 */
.L_x_7297:
[----:B------:R-:W-:Y:S01]  /*1d10*/  ULDC.64 UR4, c[0x0][0x9f8] ;  /* 0x00027e0000047ab9 */ /* 0x000fe20000000a00 */
[----:B------:R-:W-:Y:S01]  /*1d20*/  ULDC.64 UR6, c[0x0][0x208] ;  /* 0x0000820000067ab9 */ /* 0x000fe20000000a00 */
[----:B------:R-:W-:Y:S01]  /*1d30*/  ISETP.NE.U32.AND P0, PT, RZ, UR4, PT ;  /* 0x00000004ff007c0c */ /* 0x000fe2000bf05070 */
[----:B------:R-:W2:Y:S01]  /*1d40*/  LDL.LU R9, [R1+0x4] ;  /* 0x0000040001097983 */ /* 0x000ea20000300800 */
[----:B------:R-:W0:Y:S02]  /*1d50*/  LDC.64 R42, c[0x0][0x300] ;  /* 0x0000c000ff2a7b82 */ /* 0x000e240000000a00 */
[----:B------:R-:W-:Y:S01]  /*1d60*/  ISETP.NE.AND.EX P0, PT, RZ, UR5, PT, P0 ;  /* 0x00000005ff007c0c */ /* 0x000fe2000bf05300 */
[----:B------:R-:W1:Y:S01]  /*1d70*/  S2R R20, SR_TID.X ;  /* 0x0000000000147919 */ /* 0x000e620000002100 */
[----:B------:R-:W-:Y:S01]  /*1d80*/  IMAD.IADD R119, R31, 0x1, R26 ;  /* 0x000000011f777824 */ /* 0x000fe200078e021a */
[----:B------:R-:W-:Y:S01]  /*1d90*/  SHF.R.S32.HI R8, RZ, 0x1f, R30 ;  /* 0x0000001fff087819 */ /* 0x000fe2000001141e */
[----:B------:R-:W3:Y:S02]  /*1da0*/  LDL R26, [R1+0x38] ;  /* 0x00003800011a7983 */ /* 0x000ee40000100800 */
[----:B------:R-:W4:Y:S02]  /*1db0*/  LDC R13, c[0x0][0x3f4] ;  /* 0x0000fd00ff0d7b82 */ /* 0x000f240000000800 */
[----:B------:R-:W3:Y:S05]  /*1dc0*/  LDL R21, [R1+0x34] ;  /* 0x0000340001157983 */ /* 0x000eea0000100800 */
[----:B------:R-:W-:Y:S01]  /*1dd0*/  @P0 IADD3 R4, P1, R32, UR4, RZ ;  /* 0x0000000420040c10 */ /* 0x000fe2000ff3e0ff */
[----:B------:R-:W2:Y:S03]  /*1de0*/  LDC.64 R108, c[0x0][0x3f8] ;  /* 0x0000fe00ff6c7b82 */ /* 0x000ea60000000a00 */
[----:B------:R-:W-:Y:S01]  /*1df0*/  @P0 IADD3.X R5, R28, UR5, RZ, P1, !PT ;  /* 0x000000051c050c10 */ /* 0x000fe20008ffe4ff */
[----:B------:R-:W-:-:S04]  /*1e00*/  ULDC.64 UR4, c[0x0][0x308] ;  /* 0x0000c20000047ab9 */ /* 0x000fc80000000a00 */
[----:B------:R4:W3:Y:S01]  /*1e10*/  @P0 LDG.E R27, desc[UR6][R4.64] ;  /* 0x00000006041b0981 */ /* 0x0008e2000c1e1900 */
[----:B------:R-:W-:Y:S01]  /*1e20*/  SHF.R.S32.HI R15, RZ, 0x1f, R119 ;  /* 0x0000001fff0f7819 */ /* 0x000fe20000011477 */
[----:B------:R-:W-:Y:S01]  /*1e30*/  ULDC.64 UR6, c[0x0][0xa08] ;  /* 0x0002820000067ab9 */ /* 0x000fe20000000a00 */
[----:B------:R-:W3:Y:S03]  /*1e40*/  LDC.64 R114, c[0x0][0x408] ;  /* 0x00010200ff727b82 */ /* 0x000ee60000000a00 */
[-C--:B0-----:R-:W-:Y:S01]  /*1e50*/  IMAD R0, R15, R42.reuse, RZ ;  /* 0x0000002a0f007224 */ /* 0x081fe200078e02ff */
[----:B------:R-:W-:Y:S01]  /*1e60*/  ISETP.NE.U32.AND P0, PT, RZ, UR6, PT ;  /* 0x00000006ff007c0c */ /* 0x000fe2000bf05070 */
[----:B------:R-:W-:-:S04]  /*1e70*/  IMAD.WIDE.U32 R6, R119, R42, RZ ;  /* 0x0000002a77067225 */ /* 0x000fc800078e00ff */
[----:B------:R-:W-:Y:S01]  /*1e80*/  IMAD R3, R119, R43, R0 ;  /* 0x0000002b77037224 */ /* 0x000fe200078e0200 */
[----:B-1----:R-:W-:Y:S02]  /*1e90*/  SHF.R.U32.HI R20, RZ, 0x7, R20 ;  /* 0x00000007ff147819 */ /* 0x002fe40000011614 */
[----:B----4-:R-:W-:Y:S01]  /*1ea0*/  ISETP.GE.AND P2, PT, R16, R13, PT ;  /* 0x0000000d1000720c */ /* 0x010fe20003f46270 */
[----:B------:R-:W-:Y:S01]  /*1eb0*/  IMAD.IADD R7, R7, 0x1, R3 ;  /* 0x0000000107077824 */ /* 0x000fe200078e0203 */
[----:B------:R-:W-:Y:S01]  /*1ec0*/  ISETP.NE.AND.EX P0, PT, RZ, UR7, PT, P0 ;  /* 0x00000007ff007c0c */ /* 0x000fe2000bf05300 */
[----:B------:R-:W-:Y:S01]  /*1ed0*/  IMAD R3, R8, UR4, RZ ;  /* 0x0000000408037c24 */ /* 0x000fe2000f8e02ff */
[----:B------:R-:W-:Y:S01]  /*1ee0*/  ISETP.NE.AND P6, PT, R20, 0x1, PT ;  /* 0x000000011400780c */ /* 0x000fe20003fc5270 */
[----:B------:R-:W-:-:S04]  /*1ef0*/  IMAD.WIDE.U32 R4, R30, UR4, R6 ;  /* 0x000000041e047c25 */ /* 0x000fc8000f8e0006 */
[----:B------:R-:W-:Y:S01]  /*1f00*/  IMAD R3, R30, UR5, R3 ;  /* 0x000000051e037c24 */ /* 0x000fe2000f8e0203 */
[----:B------:R-:W-:-:S03]  /*1f10*/  ULDC.64 UR4, c[0x0][0x310] ;  /* 0x0000c40000047ab9 */ /* 0x000fc60000000a00 */
[----:B------:R-:W-:Y:S01]  /*1f20*/  IMAD.IADD R5, R5, 0x1, R3 ;  /* 0x0000000105057824 */ /* 0x000fe200078e0203 */
[----:B------:R-:W-:Y:S02]  /*1f30*/  SHF.R.S32.HI R12, RZ, 0x1f, R22 ;  /* 0x0000001fff0c7819 */ /* 0x000fe40000011416 */
[----:B--2---:R-:W-:-:S04]  /*1f40*/  LOP3.LUT R9, R9, 0xfffffffe, RZ, 0xc0, !PT ;  /* 0xfffffffe09097812 */ /* 0x004fc800078ec0ff */
[----:B------:R-:W-:Y:S02]  /*1f50*/  @P2 LOP3.LUT R9, R9, 0x1, RZ, 0xfc, !PT ;  /* 0x0000000109092812 */ /* 0x000fe400078efcff */
[----:B---3--:R-:W-:-:S04]  /*1f60*/  SHF.R.S32.HI R0, RZ, 0x1f, R27 ;  /* 0x0000001fff007819 */ /* 0x008fc8000001141b */
[----:B------:R-:W-:Y:S02]  /*1f70*/  SEL R6, R0, RZ, !P0 ;  /* 0x000000ff00067207 */ /* 0x000fe40004000000 */
[----:B------:R-:W-:Y:S02]  /*1f80*/  SEL R103, R27, RZ, !P0 ;  /* 0x000000ff1b677207 */ /* 0x000fe40004000000 */
[----:B------:R-:W2:Y:S01]  /*1f90*/  LDL R27, [R1+0x3c] ;  /* 0x00003c00011b7983 */ /* 0x000ea20000100800 */
[----:B------:R-:W-:Y:S02]  /*1fa0*/  IMAD R0, R6, UR4, RZ ;  /* 0x0000000406007c24 */ /* 0x000fe4000f8e02ff */
[----:B------:R-:W-:-:S04]  /*1fb0*/  IMAD.WIDE.U32 R100, R103, UR4, R4 ;  /* 0x0000000467647c25 */ /* 0x000fc8000f8e0004 */
[----:B------:R-:W-:Y:S01]  /*1fc0*/  IMAD R11, R103, UR5, R0 ;  /* 0x00000005670b7c24 */ /* 0x000fe2000f8e0200 */
[----:B------:R-:W-:Y:S05]  /*1fd0*/  @!P6 WARPSYNC.ALL ;  /* 0x000000000000e948 */ /* 0x000fea0003800000 */
[----:B------:R-:W-:Y:S01]  /*1fe0*/  ULDC.64 UR4, c[0x0][0x330] ;  /* 0x0000cc0000047ab9 */ /* 0x000fe20000000a00 */
[----:B------:R0:W-:Y:S01]  /*1ff0*/  STL [R1+0x4], R9 ;  /* 0x0000040901007387 */ /* 0x0001e20000100800 */
[----:B------:R-:W-:-:S03]  /*2000*/  IMAD R3, R8, UR4, RZ ;  /* 0x0000000408037c24 */ /* 0x000fc6000f8e02ff */
[----:B------:R-:W3:Y:S04]  /*2010*/  LDL R8, [R1+0x4c] ;  /* 0x00004c0001087983 */ /* 0x000ee80000100800 */
[----:B------:R-:W4:Y:S01]  /*2020*/  LDL R14, [R1+0x48] ;  /* 0x00004800010e7983 */ /* 0x000f220000100800 */
[C---:B------:R-:W-:Y:S02]  /*2030*/  IMAD R3, R30.reuse, UR5, R3 ;  /* 0x000000051e037c24 */ /* 0x040fe4000f8e0203 */
[----:B------:R-:W-:Y:S01]  /*2040*/  IMAD.WIDE.U32 R4, R30, UR4, R16 ;  /* 0x000000041e047c25 */ /* 0x000fe2000f8e0010 */
[----:B------:R-:W-:-:S03]  /*2050*/  ULDC.64 UR4, c[0x0][0x338] ;  /* 0x0000ce0000047ab9 */ /* 0x000fc60000000a00 */
[----:B------:R-:W-:Y:S01]  /*2060*/  IMAD R0, R12, R108, RZ ;  /* 0x0000006c0c007224 */ /* 0x000fe200078e02ff */
[----:B------:R-:W-:Y:S02]  /*2070*/  IADD3 R5, R5, R3, RZ ;  /* 0x0000000305057210 */ /* 0x000fe40007ffe0ff */
[----:B------:R-:W-:Y:S01]  /*2080*/  SEL R3, R13, RZ, P2 ;  /* 0x000000ff0d037207 */ /* 0x000fe20001000000 */
[----:B------:R-:W-:Y:S02]  /*2090*/  IMAD R7, R22, R109, R0 ;  /* 0x0000006d16077224 */ /* 0x000fe400078e0200 */
[----:B------:R-:W-:Y:S02]  /*20a0*/  IMAD R0, R6, UR4, RZ ;  /* 0x0000000406007c24 */ /* 0x000fe4000f8e02ff */
[----:B------:R-:W-:Y:S02]  /*20b0*/  IMAD.IADD R3, R16, 0x1, R3 ;  /* 0x0000000110037824 */ /* 0x000fe400078e0203 */
[----:B------:R-:W-:-:S02]  /*20c0*/  VIADD R32, R22, 0x20 ;  /* 0x0000002016207836 */ /* 0x000fc40000000000 */
[----:B------:R-:W-:Y:S01]  /*20d0*/  IMAD R45, R103, UR5, R0 ;  /* 0x00000005672d7c24 */ /* 0x000fe2000f8e0200 */
[----:B------:R-:W-:Y:S02]  /*20e0*/  SHF.R.S32.HI R0, RZ, 0x1f, R3 ;  /* 0x0000001fff007819 */ /* 0x000fe40000011403 */
[----:B------:R-:W-:Y:S02]  /*20f0*/  SHF.L.U32 R32, R32, 0x6, RZ ;  /* 0x0000000620207819 */ /* 0x000fe400000006ff */
[CC--:B------:R-:W-:Y:S02]  /*2100*/  LEA.HI R10, R0.reuse, R3.reuse, RZ, 0x3 ;  /* 0x00000003000a7211 */ /* 0x0c0fe400078f18ff */
[----:B------:R-:W-:Y:S02]  /*2110*/  LEA.HI R0, R0, R3, RZ, 0x6 ;  /* 0x0000000300007211 */ /* 0x000fe400078f30ff */
[----:B------:R-:W-:Y:S02]  /*2120*/  LOP3.LUT R32, R32, 0x1c0, RZ, 0xc0, !PT ;  /* 0x000001c020207812 */ /* 0x000fe400078ec0ff */
[----:B------:R-:W-:-:S02]  /*2130*/  SHF.R.S32.HI R3, RZ, 0x6, R0 ;  /* 0x00000006ff037819 */ /* 0x000fc40000011400 */
[----:B------:R-:W-:Y:S02]  /*2140*/  LOP3.LUT R0, R32, 0x38, R10, 0xf8, !PT ;  /* 0x0000003820007812 */ /* 0x000fe400078ef80a */
[----:B------:R-:W1:Y:S01]  /*2150*/  S2R R32, SR_TID.X ;  /* 0x0000000000207919 */ /* 0x000e620000002100 */
[----:B0-----:R-:W-:-:S04]  /*2160*/  VIADD R9, R22, 0x40 ;  /* 0x0000004016097836 */ /* 0x001fc80000000000 */
[----:B------:R-:W-:Y:S02]  /*2170*/  IMAD.SHL.U32 R9, R9, 0x40, RZ ;  /* 0x0000004009097824 */ /* 0x000fe400078e00ff */
[----:B------:R-:W-:-:S04]  /*2180*/  IMAD.WIDE.U32 R102, R103, UR4, R4 ;  /* 0x0000000467667c25 */ /* 0x000fc8000f8e0004 */
[----:B------:R-:W-:Y:S01]  /*2190*/  VIADD R28, R22, 0x20 ;  /* 0x00000020161c7836 */ /* 0x000fe20000000000 */
[----:B------:R-:W-:Y:S01]  /*21a0*/  LOP3.LUT R9, R9, 0x1c0, RZ, 0xc0, !PT ;  /* 0x000001c009097812 */ /* 0x000fe200078ec0ff */
[-C--:B------:R-:W-:Y:S02]  /*21b0*/  IMAD R4, R12, R114.reuse, RZ ;  /* 0x000000720c047224 */ /* 0x080fe400078e02ff */
[----:B------:R-:W-:-:S04]  /*21c0*/  IMAD.WIDE.U32 R110, R22, R114, R18 ;  /* 0x00000072166e7225 */ /* 0x000fc800078e0012 */
[----:B------:R-:W-:Y:S01]  /*21d0*/  IMAD.WIDE.U32 R112, R22, R114, R16 ;  /* 0x0000007216707225 */ /* 0x000fe200078e0010 */
[----:B------:R-:W-:Y:S01]  /*21e0*/  SHF.L.U64.HI R117, R42, 0x5, R43 ;  /* 0x000000052a757819 */ /* 0x000fe2000001022b */
[----:B------:R-:W-:Y:S02]  /*21f0*/  ULDC UR4, c[0x0][0x2f4] ;  /* 0x0000bd0000047ab9 */ /* 0x000fe40000000800 */
[C---:B------:R-:W-:Y:S01]  /*2200*/  IMAD R5, R22.reuse, R115, R4 ;  /* 0x0000007316057224 */ /* 0x040fe200078e0204 */
[----:B------:R-:W-:Y:S01]  /*2210*/  LOP3.LUT R4, R9, 0x38, R10, 0xf8, !PT ;  /* 0x0000003809047812 */ /* 0x000fe200078ef80a */
[----:B------:R-:W-:Y:S01]  /*2220*/  IMAD R145, R3, 0x2c00, R26 ;  /* 0x00002c0003917824 */ /* 0x000fe200078e021a */
[C---:B------:R-:W-:Y:S01]  /*2230*/  IADD3 R9, R22.reuse, 0x40, RZ ;  /* 0x0000004016097810 */ /* 0x040fe20007ffe0ff */
[----:B------:R-:W-:-:S04]  /*2240*/  VIADD R26, R22, 0x80 ;  /* 0x00000080161a7836 */ /* 0x000fc80000000000 */
[----:B------:R-:W-:Y:S02]  /*2250*/  IMAD.SHL.U32 R9, R9, 0x40, RZ ;  /* 0x0000004009097824 */ /* 0x000fe400078e00ff */
[----:B------:R-:W-:Y:S02]  /*2260*/  IMAD.SHL.U32 R26, R26, 0x40, RZ ;  /* 0x000000401a1a7824 */ /* 0x000fe400078e00ff */
[----:B------:R-:W-:Y:S01]  /*2270*/  IMAD.SHL.U32 R28, R28, 0x40, RZ ;  /* 0x000000401c1c7824 */ /* 0x000fe200078e00ff */
[----:B------:R-:W-:Y:S01]  /*2280*/  LOP3.LUT R9, R9, 0x1c0, RZ, 0xc0, !PT ;  /* 0x000001c009097812 */ /* 0x000fe200078ec0ff */
[----:B-1----:R-:W-:Y:S01]  /*2290*/  VIADD R32, R32, 0xffffff80 ;  /* 0xffffff8020207836 */ /* 0x002fe20000000000 */
[----:B------:R-:W-:Y:S02]  /*22a0*/  LOP3.LUT R26, R26, 0x1c0, RZ, 0xc0, !PT ;  /* 0x000001c01a1a7812 */ /* 0x000fe400078ec0ff */
[----:B------:R-:W-:Y:S02]  /*22b0*/  SHF.R.U32.HI R9, RZ, 0x3, R9 ;  /* 0x00000003ff097819 */ /* 0x000fe40000011609 */
[----:B------:R-:W-:-:S02]  /*22c0*/  SHF.R.U32.HI R165, RZ, 0x3, R26 ;  /* 0x00000003ffa57819 */ /* 0x000fc4000001161a */
[----:B------:R-:W-:Y:S02]  /*22d0*/  LOP3.LUT R6, R26, 0x38, R10, 0xf8, !PT ;  /* 0x000000381a067812 */ /* 0x000fe400078ef80a */
[----:B------:R-:W-:Y:S02]  /*22e0*/  LOP3.LUT R28, R28, 0x1c0, RZ, 0xc0, !PT ;  /* 0x000001c01c1c7812 */ /* 0x000fe400078ec0ff */
[----:B------:R-:W-:Y:S02]  /*22f0*/  SHF.R.S32.HI R26, RZ, 0x1f, R32 ;  /* 0x0000001fff1a7819 */ /* 0x000fe40000011420 */
[----:B------:R-:W-:Y:S02]  /*2300*/  LOP3.LUT R4, R4, R9, RZ, 0x3c, !PT ;  /* 0x0000000904047212 */ /* 0x000fe400078e3cff */
[----:B------:R-:W-:Y:S02]  /*2310*/  SHF.R.U32.HI R28, RZ, 0x3, R28 ;  /* 0x00000003ff1c7819 */ /* 0x000fe4000001161c */
[----:B------:R-:W-:Y:S01]  /*2320*/  LEA.HI R26, R26, R32, RZ, 0x6 ;  /* 0x000000201a1a7211 */ /* 0x000fe200078f30ff */
[----:B------:R-:W-:-:S02]  /*2330*/  IMAD.IADD R111, R111, 0x1, R5 ;  /* 0x000000016f6f7824 */ /* 0x000fc400078e0205 */
[----:B------:R-:W-:Y:S01]  /*2340*/  IMAD.IADD R113, R5, 0x1, R113 ;  /* 0x0000000105717824 */ /* 0x000fe200078e0271 */
[----:B------:R-:W-:Y:S01]  /*2350*/  LOP3.LUT R5, R0, R28, RZ, 0x3c, !PT ;  /* 0x0000001c00057212 */ /* 0x000fe200078e3cff */
[----:B------:R-:W-:Y:S01]  /*2360*/  IMAD.IADD R145, R145, 0x1, R4 ;  /* 0x0000000191917824 */ /* 0x000fe200078e0204 */
[----:B------:R-:W-:Y:S01]  /*2370*/  LOP3.LUT R0, R10, 0x38, RZ, 0xc0, !PT ;  /* 0x000000380a007812 */ /* 0x000fe200078ec0ff */
[----:B------:R-:W-:Y:S02]  /*2380*/  IMAD.SHL.U32 R26, R26, 0x8, RZ ;  /* 0x000000081a1a7824 */ /* 0x000fe400078e00ff */
[----:B------:R-:W-:-:S03]  /*2390*/  IMAD.SHL.U32 R28, R22, 0x40, RZ ;  /* 0x00000040161c7824 */ /* 0x000fc600078e00ff */
[----:B------:R-:W-:Y:S02]  /*23a0*/  LOP3.LUT R26, R26, 0xfffffe00, RZ, 0xc0, !PT ;  /* 0xfffffe001a1a7812 */ /* 0x000fe400078ec0ff */
[----:B------:R-:W-:Y:S02]  /*23b0*/  LOP3.LUT R0, R0, 0x1c0, R28, 0xf8, !PT ;  /* 0x000001c000007812 */ /* 0x000fe400078ef81c */
[----:B-----5:R-:W-:Y:S01]  /*23c0*/  SHF.R.S32.HI R9, RZ, 0x1f, R148 ;  /* 0x0000001fff097819 */ /* 0x020fe20000011494 */
[----:B------:R-:W-:Y:S02]  /*23d0*/  IMAD R147, R3, 0x2c00, R26 ;  /* 0x00002c0003937824 */ /* 0x000fe400078e021a */
[----:B------:R-:W-:Y:S01]  /*23e0*/  IMAD.SHL.U32 R116, R42, 0x20, RZ ;  /* 0x000000202a747824 */ /* 0x000fe200078e00ff */
[----:B------:R-:W-:-:S03]  /*23f0*/  IADD3 R118, P0, R22, R119, RZ ;  /* 0x0000007716767210 */ /* 0x000fc60007f1e0ff */
[----:B------:R-:W-:-:S03]  /*2400*/  IMAD.WIDE.U32 R158, R22, R42, R116 ;  /* 0x0000002a169e7225 */ /* 0x000fc600078e0074 */
[----:B------:R-:W-:Y:S01]  /*2410*/  IADD3 R126, P1, R116, R158, RZ ;  /* 0x0000009e747e7210 */ /* 0x000fe20007f3e0ff */
[----:B------:R-:W-:Y:S02]  /*2420*/  VIADD R30, R22, 0xa0 ;  /* 0x000000a0161e7836 */ /* 0x000fe40000000000 */
[----:B------:R-:W-:Y:S01]  /*2430*/  IMAD.X R119, R12, 0x1, R15, P0 ;  /* 0x000000010c777824 */ /* 0x000fe200000e060f */
[----:B------:R-:W-:Y:S02]  /*2440*/  IADD3 R128, P0, R126, R116, RZ ;  /* 0x000000747e807210 */ /* 0x000fe40007f1e0ff */
[----:B------:R-:W-:Y:S01]  /*2450*/  SHF.L.U32 R30, R30, 0x6, RZ ;  /* 0x000000061e1e7819 */ /* 0x000fe200000006ff */
[----:B------:R-:W-:-:S03]  /*2460*/  IMAD.WIDE.U32 R104, R22, R108, R18 ;  /* 0x0000006c16687225 */ /* 0x000fc600078e0012 */
[----:B------:R-:W-:Y:S01]  /*2470*/  LOP3.LUT R30, R30, 0x1c0, RZ, 0xc0, !PT ;  /* 0x000001c01e1e7812 */ /* 0x000fe200078ec0ff */
[----:B------:R-:W-:-:S04]  /*2480*/  IMAD.WIDE.U32 R106, R22, R108, R16 ;  /* 0x0000006c166a7225 */ /* 0x000fc800078e0010 */
[----:B------:R-:W-:Y:S01]  /*2490*/  IMAD.WIDE.U32 R120, R22, R42, R16 ;  /* 0x0000002a16787225 */ /* 0x000fe200078e0010 */
[----:B------:R-:W-:-:S03]  /*24a0*/  SHF.R.U32.HI R164, RZ, 0x3, R30 ;  /* 0x00000003ffa47819 */ /* 0x000fc6000001161e */
[----:B------:R-:W-:Y:S02]  /*24b0*/  IMAD R144, R3, 0x2c00, R21 ;  /* 0x00002c0003907824 */ /* 0x000fe400078e0215 */
[----:B------:R-:W-:Y:S02]  /*24c0*/  IMAD.IADD R105, R105, 0x1, R7 ;  /* 0x0000000169697824 */ /* 0x000fe400078e0207 */
[----:B------:R-:W-:Y:S01]  /*24d0*/  IMAD.IADD R107, R7, 0x1, R107 ;  /* 0x00000001076b7824 */ /* 0x000fe200078e026b */
[----:B------:R-:W-:Y:S01]  /*24e0*/  LOP3.LUT R7, R30, 0x38, R10, 0xf8, !PT ;  /* 0x000000381e077812 */ /* 0x000fe200078ef80a */
[----:B------:R-:W-:Y:S01]  /*24f0*/  IMAD.SHL.U32 R38, R108, 0x20, RZ ;  /* 0x000000206c267824 */ /* 0x000fe200078e00ff */
[----:B------:R-:W-:Y:S01]  /*2500*/  LOP3.LUT R6, R6, R165, RZ, 0x3c, !PT ;  /* 0x000000a506067212 */ /* 0x000fe200078e3cff */
[C---:B------:R-:W-:Y:S01]  /*2510*/  IMAD.SHL.U32 R37, R108.reuse, 0x40, RZ ;  /* 0x000000406c257824 */ /* 0x040fe200078e00ff */
[C-C-:B------:R-:W-:Y:S01]  /*2520*/  SHF.L.U64.HI R41, R108.reuse, 0x5, R109.reuse ;  /* 0x000000056c297819 */ /* 0x140fe2000001026d */
[C---:B------:R-:W-:Y:S01]  /*2530*/  IMAD.SHL.U32 R36, R108.reuse, 0x80, RZ ;  /* 0x000000806c247824 */ /* 0x040fe200078e00ff */
[----:B------:R-:W-:Y:S01]  /*2540*/  SHF.L.U64.HI R40, R108, 0x6, R109 ;  /* 0x000000066c287819 */ /* 0x000fe2000001026d */
[----:B------:R-:W-:Y:S01]  /*2550*/  IMAD.WIDE.U32 R104, R148, R108, R104 ;  /* 0x0000006c94687225 */ /* 0x000fe200078e0068 */
[----:B------:R-:W-:-:S02]  /*2560*/  SHF.L.U64.HI R39, R108, 0x7, R109 ;  /* 0x000000076c277819 */ /* 0x000fc4000001026d */
[----:B------:R-:W-:Y:S01]  /*2570*/  LOP3.LUT R7, R7, R164, RZ, 0x3c, !PT ;  /* 0x000000a407077212 */ /* 0x000fe200078e3cff */
[----:B------:R-:W-:Y:S01]  /*2580*/  IMAD.WIDE.U32 R106, R148, R108, R106 ;  /* 0x0000006c946a7225 */ /* 0x000fe200078e006a */
[C-C-:B------:R-:W-:Y:S02]  /*2590*/  SHF.L.U64.HI R35, R114.reuse, 0x5, R115.reuse ;  /* 0x0000000572237819 */ /* 0x140fe40000010273 */
[C-C-:B------:R-:W-:Y:S01]  /*25a0*/  SHF.L.U64.HI R34, R114.reuse, 0x6, R115.reuse ;  /* 0x0000000672227819 */ /* 0x140fe20000010273 */
[----:B------:R-:W-:Y:S01]  /*25b0*/  IMAD.SHL.U32 R122, R13, 0x2, RZ ;  /* 0x000000020d7a7824 */ /* 0x000fe200078e00ff */
[C---:B------:R-:W-:Y:S01]  /*25c0*/  SHF.L.U64.HI R33, R114.reuse, 0x7, R115 ;  /* 0x0000000772217819 */ /* 0x040fe20000010273 */
[----:B------:R-:W-:Y:S01]  /*25d0*/  IMAD R135, R115, 0xb0, RZ ;  /* 0x000000b073877824 */ /* 0x000fe200078e02ff */
[C---:B------:R-:W-:Y:S01]  /*25e0*/  SHF.L.U32 R32, R114.reuse, 0x5, RZ ;  /* 0x0000000572207819 */ /* 0x040fe200000006ff */
[----:B------:R-:W-:Y:S01]  /*25f0*/  IMAD.SHL.U32 R31, R114, 0x40, RZ ;  /* 0x00000040721f7824 */ /* 0x000fe200078e00ff */
[----:B------:R-:W-:Y:S01]  /*2600*/  IADD3 R13, P3, R100, 0x40, RZ ;  /* 0x00000040640d7810 */ /* 0x000fe20007f7e0ff */
[----:B------:R-:W-:-:S02]  /*2610*/  IMAD.SHL.U32 R30, R114, 0x80, RZ ;  /* 0x00000080721e7824 */ /* 0x000fc400078e00ff */
[----:B------:R-:W-:-:S04]  /*2620*/  IMAD.WIDE.U32 R110, R148, R114, R110 ;  /* 0x00000072946e7225 */ /* 0x000fc800078e006e */
[----:B------:R-:W-:-:S04]  /*2630*/  IMAD.WIDE.U32 R112, R148, R114, R112 ;  /* 0x0000007294707225 */ /* 0x000fc800078e0070 */
[----:B------:R-:W-:Y:S01]  /*2640*/  VIADD R162, R20, 0x8 ;  /* 0x0000000814a27836 */ /* 0x000fe20000000000 */
[----:B------:R-:W-:Y:S01]  /*2650*/  LOP3.LUT R20, R10, 0xfffffff8, RZ, 0xc0, !PT ;  /* 0xfffffff80a147812 */ /* 0x000fe200078ec0ff */
[C---:B------:R-:W-:Y:S01]  /*2660*/  IMAD.WIDE.U32 R156, R42.reuse, 0xb0, RZ ;  /* 0x000000b02a9c7825 */ /* 0x040fe200078e00ff */
[C-C-:B------:R-:W-:Y:S02]  /*2670*/  SHF.L.U64.HI R141, R42.reuse, 0x6, R43.reuse ;  /* 0x000000062a8d7819 */ /* 0x140fe4000001022b */
[----:B------:R-:W-:Y:S01]  /*2680*/  SHF.L.U64.HI R132, R42, 0x7, R43 ;  /* 0x000000072a847819 */ /* 0x000fe2000001022b */
[----:B--2---:R-:W-:Y:S01]  /*2690*/  IMAD R146, R3, 0x2c00, R27 ;  /* 0x00002c0003927824 */ /* 0x004fe200078e021b */
[----:B------:R-:W-:-:S05]  /*26a0*/  IADD3 R27, R22, 0x60, RZ ;  /* 0x00000060161b7810 */ /* 0x000fca0007ffe0ff */
[----:B------:R-:W-:-:S05]  /*26b0*/  IMAD.SHL.U32 R27, R27, 0x40, RZ ;  /* 0x000000401b1b7824 */ /* 0x000fca00078e00ff */
[----:B------:R-:W-:Y:S01]  /*26c0*/  LOP3.LUT R27, R27, 0x1c0, RZ, 0xc0, !PT ;  /* 0x000001c01b1b7812 */ /* 0x000fe200078ec0ff */
[----:B---3--:R-:W-:Y:S02]  /*26d0*/  IMAD R143, R3, 0x2c00, R8 ;  /* 0x00002c00038f7824 */ /* 0x008fe400078e0208 */
[C---:B------:R-:W-:Y:S01]  /*26e0*/  IMAD.SHL.U32 R8, R22.reuse, 0x40, RZ ;  /* 0x0000004016087824 */ /* 0x040fe200078e00ff */
[----:B------:R-:W-:Y:S01]  /*26f0*/  LOP3.LUT R4, R27, 0x38, R10, 0xf8, !PT ;  /* 0x000000381b047812 */ /* 0x000fe200078ef80a */
[----:B------:R-:W-:-:S03]  /*2700*/  VIADD R27, R22, 0x60 ;  /* 0x00000060161b7836 */ /* 0x000fc60000000000 */
[----:B------:R-:W-:Y:S02]  /*2710*/  LOP3.LUT R8, R8, 0x1c0, RZ, 0xc0, !PT ;  /* 0x000001c008087812 */ /* 0x000fe400078ec0ff */
[----:B------:R-:W-:Y:S02]  /*2720*/  SHF.L.U32 R27, R27, 0x6, RZ ;  /* 0x000000061b1b7819 */ /* 0x000fe400000006ff */
[----:B------:R-:W-:Y:S02]  /*2730*/  SHF.R.U32.HI R8, RZ, 0x3, R8 ;  /* 0x00000003ff087819 */ /* 0x000fe40000011608 */
[----:B------:R-:W-:Y:S02]  /*2740*/  LOP3.LUT R27, R27, 0x1c0, RZ, 0xc0, !PT ;  /* 0x000001c01b1b7812 */ /* 0x000fe400078ec0ff */
[----:B------:R-:W-:Y:S02]  /*2750*/  LOP3.LUT R0, R0, R8, RZ, 0x3c, !PT ;  /* 0x0000000800007212 */ /* 0x000fe400078e3cff */
[----:B------:R-:W-:-:S03]  /*2760*/  SHF.R.U32.HI R27, RZ, 0x3, R27 ;  /* 0x00000003ff1b7819 */ /* 0x000fc6000001161b */
[----:B------:R-:W-:Y:S02]  /*2770*/  IMAD.IADD R147, R147, 0x1, R0 ;  /* 0x0000000193937824 */ /* 0x000fe400078e0200 */
[----:B------:R-:W-:Y:S02]  /*2780*/  IMAD R0, R9, R108, RZ ;  /* 0x0000006c09007224 */ /* 0x000fe400078e02ff */
[----:B------:R-:W-:Y:S01]  /*2790*/  IMAD.IADD R146, R146, 0x1, R5 ;  /* 0x0000000192927824 */ /* 0x000fe200078e0205 */
[----:B------:R-:W-:Y:S01]  /*27a0*/  LOP3.LUT R5, R4, R27, RZ, 0x3c, !PT ;  /* 0x0000001b04057212 */ /* 0x000fe200078e3cff */
[----:B------:R-:W-:Y:S02]  /*27b0*/  IMAD R27, R148, R109, R0 ;  /* 0x0000006d941b7224 */ /* 0x000fe400078e0200 */
[----:B------:R-:W-:-:S04]  /*27c0*/  IMAD R0, R12, R42, RZ ;  /* 0x0000002a0c007224 */ /* 0x000fc800078e02ff */
[----:B------:R-:W-:-:S05]  /*27d0*/  IMAD R123, R22, R43, R0 ;  /* 0x0000002b167b7224 */ /* 0x000fca00078e0200 */
[----:B------:R-:W-:Y:S01]  /*27e0*/  IADD3 R124, R123, R159, RZ ;  /* 0x0000009f7b7c7210 */ /* 0x000fe20007ffe0ff */
[----:B----4-:R-:W-:-:S04]  /*27f0*/  IMAD R142, R3, 0x2c00, R14 ;  /* 0x00002c00038e7824 */ /* 0x010fc800078e020e */
[--C-:B------:R-:W-:Y:S02]  /*2800*/  IMAD.X R125, R124, 0x1, R117.reuse, P1 ;  /* 0x000000017c7d7824 */ /* 0x100fe400008e0675 */
[----:B------:R-:W-:Y:S02]  /*2810*/  VIADD R14, R22, 0x40 ;  /* 0x00000040160e7836 */ /* 0x000fe40000000000 */
[----:B------:R-:W-:Y:S01]  /*2820*/  IMAD.X R127, R125, 0x1, R117, P0 ;  /* 0x000000017d7f7824 */ /* 0x000fe200000e0675 */
[----:B------:R-:W-:Y:S01]  /*2830*/  IADD3 R130, P0, R128, R116, RZ ;  /* 0x0000007480827210 */ /* 0x000fe20007f1e0ff */
[C---:B------:R-:W-:Y:S01]  /*2840*/  VIADD R4, R22.reuse, 0x20 ;  /* 0x0000002016047836 */ /* 0x040fe20000000000 */
[----:B------:R-:W-:Y:S01]  /*2850*/  SHF.R.S32.HI R154, RZ, 0x1f, R14 ;  /* 0x0000001fff9a7819 */ /* 0x000fe2000001140e */
[----:B------:R-:W-:Y:S02]  /*2860*/  VIADD R3, R22, 0xa0 ;  /* 0x000000a016037836 */ /* 0x000fe40000000000 */
[----:B------:R-:W-:-:S02]  /*2870*/  IMAD.IADD R123, R121, 0x1, R123 ;  /* 0x00000001797b7824 */ /* 0x000fc400078e027b */
[----:B------:R-:W-:Y:S01]  /*2880*/  IMAD.X R129, R127, 0x1, R117, P0 ;  /* 0x000000017f817824 */ /* 0x000fe200000e0675 */
[----:B------:R-:W-:Y:S01]  /*2890*/  IADD3 R15, P0, R100, R120, RZ ;  /* 0x00000078640f7210 */ /* 0x000fe20007f1e0ff */
[----:B------:R-:W-:Y:S02]  /*28a0*/  IMAD.IADD R14, R101, 0x1, R11 ;  /* 0x00000001650e7824 */ /* 0x000fe400078e020b */
[----:B------:R-:W-:Y:S01]  /*28b0*/  IMAD R9, R9, R114, RZ ;  /* 0x0000007209097224 */ /* 0x000fe200078e02ff */
[----:B------:R-:W-:Y:S01]  /*28c0*/  SHF.R.S32.HI R155, RZ, 0x1f, R4 ;  /* 0x0000001fff9b7819 */ /* 0x000fe20000011404 */
[----:B------:R-:W-:Y:S01]  /*28d0*/  IMAD.IADD R144, R144, 0x1, R5 ;  /* 0x0000000190907824 */ /* 0x000fe200078e0205 */
[----:B------:R-:W-:Y:S01]  /*28e0*/  IADD3 R8, R22, 0x60, RZ ;  /* 0x0000006016087810 */ /* 0x000fe20007ffe0ff */
[----:B------:R-:W-:Y:S01]  /*28f0*/  IMAD R5, R109, 0xb0, RZ ;  /* 0x000000b06d057824 */ /* 0x000fe200078e02ff */
[----:B------:R-:W-:Y:S01]  /*2900*/  SHF.R.S32.HI R149, RZ, 0x1f, R3 ;  /* 0x0000001fff957819 */ /* 0x000fe20000011403 */
[----:B------:R-:W-:Y:S01]  /*2910*/  IMAD.WIDE.U32 R108, R108, 0xb0, RZ ;  /* 0x000000b06c6c7825 */ /* 0x000fe200078e00ff */
[----:B------:R-:W-:-:S02]  /*2920*/  IADD3 R134, P2, R130, R116, RZ ;  /* 0x0000007482867210 */ /* 0x000fc40007f5e0ff */
[----:B------:R-:W-:Y:S01]  /*2930*/  IADD3 R12, P4, R15, 0x40, RZ ;  /* 0x000000400f0c7810 */ /* 0x000fe20007f9e0ff */
[----:B------:R-:W-:Y:S01]  /*2940*/  IMAD R9, R148, R115, R9 ;  /* 0x0000007394097224 */ /* 0x000fe200078e0209 */
[----:B------:R-:W-:Y:S01]  /*2950*/  IADD3.X R11, R123, R14, RZ, P0, !PT ;  /* 0x0000000e7b0b7210 */ /* 0x000fe200007fe4ff */
[----:B------:R-:W-:Y:S02]  /*2960*/  VIADD R4, R22, 0x80 ;  /* 0x0000008016047836 */ /* 0x000fe40000000000 */
[----:B------:R-:W-:Y:S01]  /*2970*/  IMAD.WIDE.U32 R114, R114, 0xb0, RZ ;  /* 0x000000b072727825 */ /* 0x000fe200078e00ff */
[----:B------:R-:W-:-:S03]  /*2980*/  IADD3 R142, R142, R7, RZ ;  /* 0x000000078e8e7210 */ /* 0x000fc60007ffe0ff */
[----:B------:R-:W-:Y:S01]  /*2990*/  IMAD R3, R43, 0xb0, RZ ;  /* 0x000000b02b037824 */ /* 0x000fe200078e02ff */
[----:B------:R-:W-:Y:S01]  /*29a0*/  SHF.R.S32.HI R153, RZ, 0x1f, R8 ;  /* 0x0000001fff997819 */ /* 0x000fe20000011408 */
[----:B------:R-:W-:Y:S01]  /*29b0*/  IMAD.IADD R143, R143, 0x1, R6 ;  /* 0x000000018f8f7824 */ /* 0x000fe200078e0206 */
[----:B------:R-:W-:Y:S01]  /*29c0*/  SHF.R.S32.HI R152, RZ, 0x1f, R4 ;  /* 0x0000001fff987819 */ /* 0x000fe20000011404 */
[----:B------:R-:W-:Y:S01]  /*29d0*/  IMAD.IADD R28, R105, 0x1, R27 ;  /* 0x00000001691c7824 */ /* 0x000fe200078e021b */
[----:B------:R-:W-:Y:S01]  /*29e0*/  IADD3 R140, R109, R5, RZ ;  /* 0x000000056d8c7210 */ /* 0x000fe20007ffe0ff */
[----:B------:R-:W-:Y:S01]  /*29f0*/  IMAD.IADD R26, R111, 0x1, R9 ;  /* 0x000000016f1a7824 */ /* 0x000fe200078e0209 */
[----:B------:R-:W-:Y:S01]  /*2a00*/  IADD3 R27, R27, R107, RZ ;  /* 0x0000006b1b1b7210 */ /* 0x000fe20007ffe0ff */
[----:B------:R-:W-:Y:S01]  /*2a10*/  IMAD.IADD R21, R9, 0x1, R113 ;  /* 0x0000000109157824 */ /* 0x000fe200078e0271 */
[----:B------:R-:W-:Y:S01]  /*2a20*/  ISETP.GE.AND P0, PT, R16, UR4, PT ;  /* 0x0000000410007c0c */ /* 0x000fe2000bf06270 */
[----:B------:R-:W-:Y:S01]  /*2a30*/  IMAD.IADD R43, R157, 0x1, R3 ;  /* 0x000000019d2b7824 */ /* 0x000fe200078e0203 */
[----:B------:R-:W-:Y:S01]  /*2a40*/  ISETP.GE.AND P1, PT, R221, UR4, PT ;  /* 0x00000004dd007c0c */ /* 0x000fe2000bf26270 */
[----:B------:R-:W-:Y:S01]  /*2a50*/  IMAD.IADD R135, R115, 0x1, R135 ;  /* 0x0000000173877824 */ /* 0x000fe200078e0287 */
[----:B------:R-:W-:Y:S01]  /*2a60*/  SHF.R.S32.HI R10, RZ, 0x3, R10 ;  /* 0x00000003ff0a7819 */ /* 0x000fe2000001140a */
[----:B------:R-:W-:Y:S01]  /*2a70*/  IMAD.X R133, R129, 0x1, R117, P2 ;  /* 0x0000000181857824 */ /* 0x000fe200010e0675 */
[----:B------:R-:W-:Y:S01]  /*2a80*/  SHF.R.S32.HI R9, RZ, 0x1f, R20 ;  /* 0x0000001fff097819 */ /* 0x000fe20000011414 */
[----:B------:R-:W-:-:S02]  /*2a90*/  IMAD.X R8, RZ, RZ, R14, P3 ;  /* 0x000000ffff087224 */ /* 0x000fc400018e060e */
[----:B------:R-:W-:Y:S02]  /*2aa0*/  IMAD.X R7, RZ, RZ, R11, P4 ;  /* 0x000000ffff077224 */ /* 0x000fe400020e060b */
[----:B------:R-:W-:Y:S01]  /*2ab0*/  IMAD.IADD R6, R103, 0x1, R45 ;  /* 0x0000000167067824 */ /* 0x000fe200078e022d */
[----:B------:R-:W-:Y:S06]  /*2ac0*/  @!P6 BAR.SYNC.DEFER_BLOCKING 0x9, 0x100 ;  /* 0x024400000000eb1d */ /* 0x000fec0000010000 */
.L_x_7422:
[----:B--2---:R-:W2:Y:S01]  /*2ad0*/  LDL R0, [R1+0x30] ;  /* 0x0000300001007983 */ /* 0x004ea20000100800 */
[----:B0-----:R-:W0:Y:S03]  /*2ae0*/  LDC R84, c[0x0][0x3f4] ;  /* 0x0000fd00ff547b82 */ /* 0x001e260000000800 */
[----:B---34-:R-:W3:Y:S01]  /*2af0*/  LDL.LU R51, [R1+0x4] ;  /* 0x0000040001337983 */ /* 0x018ee20000300800 */
[----:B------:R-:W-:Y:S01]  /*2b00*/  IADD3 R24, R24, -0x1, RZ ;  /* 0xffffffff18187810 */ /* 0x000fe20007ffe0ff */
[----:B------:R-:W-:Y:S05]  /*2b10*/  YIELD ;  /* 0x0000000000007946 */ /* 0x000fea0003800000 */
[----:B------:R-:W-:Y:S01]  /*2b20*/  ISETP.GT.AND P3, PT, R24, R131, PT ;  /* 0x000000831800720c */ /* 0x000fe20003f64270 */
[----:B------:R-:W-:Y:S01]  /*2b30*/  BSSY B0, `(.L_x_7299) ;  /* 0x00008c4000007945 */ /* 0x000fe20003800000 */
[----:B0-----:R-:W-:Y:S01]  /*2b40*/  ISETP.GE.AND P2, PT, R84, 0x1, PT ;  /* 0x000000015400780c */ /* 0x001fe20003f46270 */
[----:B--2---:R-:W-:Y:S01]  /*2b50*/  IMAD R5, R23, 0x5800, R0 ;  /* 0x0000580017057824 */ /* 0x004fe200078e0200 */
[----:B---3--:R-:W-:-:S03]  /*2b60*/  LOP3.LUT R51, R51, 0xffffffef, RZ, 0xc0, !PT ;  /* 0xffffffef33337812 */ /* 0x008fc600078ec0ff */
[----:B------:R-:W-:-:S06]  /*2b70*/  IMAD R5, R5, 0x2, R2 ;  /* 0x0000000205057824 */ /* 0x000fcc00078e0202 */
[----:B------:R-:W-:-:S05]  /*2b80*/  @P3 LOP3.LUT R51, R51, 0x10, RZ, 0xfc, !PT ;  /* 0x0000001033333812 */ /* 0x000fca00078efcff */
[----:B------:R0:W-:Y:S01]  /*2b90*/  STL [R1+0x4], R51 ;  /* 0x0000043301007387 */ /* 0x0001e20000100800 */
[----:B------:R-:W-:Y:S05]  /*2ba0*/  @!P2 BRA `(.L_x_7300) ;  /* 0x000000800090a947 */ /* 0x000fea0003800000 */
[----:B------:R-:W-:Y:S01]  /*2bb0*/  ULDC.U8 UR4, c[0x0][0x410] ;  /* 0x0001040000047ab9 */ /* 0x000fe20000000000 */
[----:B------:R-:W-:Y:S01]  /*2bc0*/  SHF.R.S32.HI R3, RZ, 0x1f, R24 ;  /* 0x0000001fff037819 */ /* 0x000fe20000011418 */
[-C--:B------:R-:W-:Y:S01]  /*2bd0*/  IMAD R4, R140, R24.reuse, RZ ;  /* 0x000000188c047224 */ /* 0x080fe200078e02ff */
[----:B------:R-:W-:Y:S01]  /*2be0*/  ISETP.NE.AND P2, PT, RZ, UR4, PT ;  /* 0x00000004ff007c0c */ /* 0x000fe2000bf45270 */
[-C--:B------:R-:W-:Y:S02]  /*2bf0*/  IMAD R0, R43, R24.reuse, RZ ;  /* 0x000000182b007224 */ /* 0x080fe400078e02ff */
[----:B------:R-:W-:Y:S02]  /*2c00*/  IMAD R44, R135, R24, RZ ;  /* 0x00000018872c7224 */ /* 0x000fe400078e02ff */
[----:B------:R-:W-:Y:S02]  /*2c10*/  IMAD R47, R3, R108, R4 ;  /* 0x0000006c032f7224 */ /* 0x000fe400078e0204 */
[----:B------:R-:W-:-:S02]  /*2c20*/  IMAD R4, R24, -0xb0, R25 ;  /* 0xffffff5018047824 */ /* 0x000fc400078e0219 */
[C---:B------:R-:W-:Y:S02]  /*2c30*/  IMAD R45, R3.reuse, R156, R0 ;  /* 0x0000009c032d7224 */ /* 0x040fe400078e0200 */
[----:B------:R-:W-:Y:S01]  /*2c40*/  IMAD R49, R3, R114, R44 ;  /* 0x0000007203317224 */ /* 0x000fe200078e022c */
[----:B------:R-:W-:Y:S01]  /*2c50*/  VIMNMX R4, R4, 0xb0, PT ;  /* 0x000000b004047848 */ /* 0x000fe20003fe0100 */
[----:B------:R-:W-:-:S04]  /*2c60*/  IMAD.WIDE.U32 R136, R156, R24, RZ ;  /* 0x000000189c887225 */ /* 0x000fc800078e00ff */
[----:B------:R-:W-:-:S04]  /*2c70*/  IMAD.WIDE.U32 R96, R108, R24, RZ ;  /* 0x000000186c607225 */ /* 0x000fc800078e00ff */
[----:B------:R-:W-:-:S04]  /*2c80*/  IMAD.WIDE.U32 R94, R114, R24, RZ ;  /* 0x00000018725e7225 */ /* 0x000fc800078e00ff */
[----:B------:R-:W-:Y:S02]  /*2c90*/  IMAD.IADD R92, R137, 0x1, R45 ;  /* 0x00000001895c7824 */ /* 0x000fe400078e022d */
        /* <DEDUP_REMOVED lines=9> */
[----:B------:R-:W-:-:S03]  /*2d30*/  CS2R R150, SRZ ;  /* 0x0000000000967805 */ /* 0x000fc6000001ff00 */
[----:B------:R-:W-:Y:S05]  /*2d40*/  @P3 BRA `(.L_x_7303) ;  /* 0x0000000000543947 */ /* 0x000fea0003800000 */
[----:B------:R-:W-:Y:S01]  /*2d50*/  IADD3 R45, P2, R104, R96, RZ ;  /* 0x00000060682d7210 */ /* 0x000fe20007f5e0ff */
[----:B------:R-:W-:Y:S01]  /*2d60*/  ULDC.64 UR4, c[0x0][0x3e8] ;  /* 0x0000fa0000047ab9 */ /* 0x000fe20000000a00 */
[----:B------:R-:W-:Y:S02]  /*2d70*/  CS2R R138, SRZ ;  /* 0x00000000008a7805 */ /* 0x000fe4000001ff00 */
[----:B------:R-:W-:Y:S02]  /*2d80*/  CS2R R150, SRZ ;  /* 0x0000000000967805 */ /* 0x000fe4000001ff00 */
[----:B------:R-:W-:Y:S01]  /*2d90*/  IADD3.X R46, R3, R28, RZ, P2, !PT ;  /* 0x0000001c032e7210 */ /* 0x000fe200017fe4ff */
[----:B------:R-:W-:Y:S01]  /*2da0*/  ULDC.64 UR6, c[0x0][0x208] ;  /* 0x0000820000067ab9 */ /* 0x000fe20000000a00 */
        /* <DEDUP_REMOVED lines=15> */
.L_x_7303:
[----:B------:R-:W-:Y:S05]  /*2ea0*/  BSYNC B1 ;  /* 0x0000000000017941 */ /* 0x000fea0003800000 */
.L_x_7302:
[----:B-1----:R-:W-:Y:S01]  /*2eb0*/  IADD3 R47, R22, 0x20, RZ ;  /* 0x00000020162f7810 */ /* 0x002fe20007ffe0ff */
[----:B-----5:R-:W-:Y:S01]  /*2ec0*/  IMAD.MOV.U32 R44, RZ, RZ, R90 ;  /* 0x000000ffff2c7224 */ /* 0x020fe200078e005a */
[----:B------:R-:W-:Y:S01]  /*2ed0*/  BSSY B1, `(.L_x_7304) ;  /* 0x0000026000017945 */ /* 0x000fe20003800000 */
[----:B------:R-:W-:Y:S01]  /*2ee0*/  IMAD.MOV.U32 R45, RZ, RZ, R91 ;  /* 0x000000ffff2d7224 */ /* 0x000fe200078e005b */
[----:B------:R-:W-:Y:S01]  /*2ef0*/  ISETP.GE.AND P4, PT, R47, R4, PT ;  /* 0x000000042f00720c */ /* 0x000fe20003f86270 */
[----:B------:R-:W-:Y:S01]  /*2f00*/  IMAD.MOV.U32 R46, RZ, RZ, R138 ;  /* 0x000000ffff2e7224 */ /* 0x000fe200078e008a */
[----:B------:R-:W-:Y:S02]  /*2f10*/  CS2R R86, SRZ ;  /* 0x0000000000567805 */ /* 0x000fe4000001ff00 */
[----:B------:R-:W-:Y:S02]  /*2f20*/  CS2R R82, SRZ ;  /* 0x0000000000527805 */ /* 0x000fe4000001ff00 */
[----:B------:R-:W-:Y:S01]  /*2f30*/  PRMT R186, R44, 0x5410, R45 ;  /* 0x000054102cba7816 */ /* 0x000fe2000000002d */
[----:B------:R-:W-:Y:S01]  /*2f40*/  IMAD.MOV.U32 R44, RZ, RZ, R139 ;  /* 0x000000ffff2c7224 */ /* 0x000fe200078e008b */
[----:B------:R-:W-:Y:S01]  /*2f50*/  PRMT R177, R46, 0x7610, R177 ;  /* 0x000076102eb17816 */ /* 0x000fe200000000b1 */
[----:B------:R-:W-:Y:S01]  /*2f60*/  IMAD.MOV.U32 R45, RZ, RZ, R98 ;  /* 0x000000ffff2d7224 */ /* 0x000fe200078e0062 */
[----:B------:R-:W-:Y:S01]  /*2f70*/  MOV R50, R151 ;  /* 0x0000009700327202 */ /* 0x000fe20000000f00 */
[----:B------:R-:W-:Y:S01]  /*2f80*/  IMAD.MOV.U32 R46, RZ, RZ, R99 ;  /* 0x000000ffff2e7224 */ /* 0x000fe200078e0063 */
[----:B------:R-:W-:Y:S01]  /*2f90*/  CS2R R88, SRZ ;  /* 0x0000000000587805 */ /* 0x000fe2000001ff00 */
[----:B------:R-:W-:Y:S01]  /*2fa0*/  IMAD.MOV.U32 R49, RZ, RZ, R150 ;  /* 0x000000ffff317224 */ /* 0x000fe200078e0096 */
[----:B------:R-:W-:-:S02]  /*2fb0*/  PRMT R187, R44, 0x5410, R45 ;  /* 0x000054102cbb7816 */ /* 0x000fc4000000002d */
[----:B------:R-:W-:Y:S01]  /*2fc0*/  PRMT R188, R46, 0x7610, R188 ;  /* 0x000076102ebc7816 */ /* 0x000fe200000000bc */
[----:B------:R-:W-:Y:S06]  /*2fd0*/  @P4 BRA `(.L_x_7305) ;  /* 0x0000000000544947 */ /* 0x000fec0003800000 */
[----:B------:R-:W-:Y:S01]  /*2fe0*/  IADD3 R45, P2, P5, R104, R96, R38 ;  /* 0x00000060682d7210 */ /* 0x000fe20007d5e026 */
[----:B------:R-:W-:Y:S01]  /*2ff0*/  ULDC.64 UR4, c[0x0][0x3e8] ;  /* 0x0000fa0000047ab9 */ /* 0x000fe20000000a00 */
[----:B------:R-:W-:Y:S02]  /*3000*/  CS2R R86, SRZ ;  /* 0x0000000000567805 */ /* 0x000fe4000001ff00 */
[----:B------:R-:W-:Y:S02]  /*3010*/  CS2R R88, SRZ ;  /* 0x0000000000587805 */ /* 0x000fe4000001ff00 */
[----:B------:R-:W-:Y:S01]  /*3020*/  IADD3.X R46, R28, R3, R41, P2, P5 ;  /* 0x000000031c2e7210 */ /* 0x000fe200017ea429 */
[----:B------:R-:W-:Y:S01]  /*3030*/  ULDC.64 UR6, c[0x0][0x208] ;  /* 0x0000820000067ab9 */ /* 0x000fe20000000a00 */
        /* <DEDUP_REMOVED lines=15> */
.L_x_7305:
[----:B------:R-:W-:Y:S05]  /*3130*/  BSYNC B1 ;  /* 0x0000000000017941 */ /* 0x000fea0003800000 */
.L_x_7304:
[----:B------:R-:W-:Y:S01]  /*3140*/  VIADD R48, R22, 0x40 ;  /* 0x0000004016307836 */ /* 0x000fe20000000000 */
[----:B0-----:R-:W-:Y:S01]  /*3150*/  LOP3.LUT R51, R51, 0xfffffffb, RZ, 0xc0, !PT ;  /* 0xfffffffb33337812 */ /* 0x001fe200078ec0ff */
[----:B-1---5:R-:W-:Y:S01]  /*3160*/  IMAD.MOV.U32 R44, RZ, RZ, R80 ;  /* 0x000000ffff2c7224 */ /* 0x022fe200078e0050 */
[----:B------:R-:W-:Y:S01]  /*3170*/  MOV R46, R82 ;  /* 0x00000052002e7202 */ /* 0x000fe20000000f00 */
[----:B------:R-:W-:Y:S01]  /*3180*/  IMAD.MOV.U32 R45, RZ, RZ, R81 ;  /* 0x000000ffff2d7224 */ /* 0x000fe200078e0051 */
[----:B------:R-:W-:Y:S01]  /*3190*/  ISETP.GE.AND P2, PT, R48, R4, PT ;  /* 0x000000043000720c */ /* 0x000fe20003f46270 */
[----:B------:R-:W-:Y:S01]  /*31a0*/  IMAD.MOV.U32 R47, RZ, RZ, R83 ;  /* 0x000000ffff2f7224 */ /* 0x000fe200078e0053 */
[----:B------:R-:W-:Y:S01]  /*31b0*/  BSSY B1, `(.L_x_7306) ;  /* 0x0000027000017945 */ /* 0x000fe20003800000 */
[----:B------:R-:W-:Y:S02]  /*31c0*/  PRMT R177, R177, 0x5410, R49 ;  /* 0x00005410b1b17816 */ /* 0x000fe40000000031 */
[----:B------:R-:W-:-:S02]  /*31d0*/  CS2R R64, SRZ ;  /* 0x0000000000407805 */ /* 0x000fc4000001ff00 */
[----:B------:R-:W-:Y:S01]  /*31e0*/  PRMT R168, R45, 0x5410, R44 ;  /* 0x000054102da87816 */ /* 0x000fe2000000002c */
[----:B------:R-:W-:Y:S01]  /*31f0*/  IMAD.MOV.U32 R44, RZ, RZ, R86 ;  /* 0x000000ffff2c7224 */ /* 0x000fe200078e0056 */
[----:B------:R-:W-:Y:S01]  /*3200*/  PRMT R188, R188, 0x5410, R50 ;  /* 0x00005410bcbc7816 */ /* 0x000fe20000000032 */
[----:B------:R-:W-:Y:S01]  /*3210*/  IMAD.MOV.U32 R45, RZ, RZ, R87 ;  /* 0x000000ffff2d7224 */ /* 0x000fe200078e0057 */
[----:B------:R-:W-:Y:S02]  /*3220*/  PRMT R167, R47, 0x5410, R46 ;  /* 0x000054102fa77816 */ /* 0x000fe4000000002e */
[----:B------:R-:W-:Y:S02]  /*3230*/  CS2R R72, SRZ ;  /* 0x0000000000487805 */ /* 0x000fe4000001ff00 */
[----:B------:R-:W-:Y:S02]  /*3240*/  CS2R R76, SRZ ;  /* 0x00000000004c7805 */ /* 0x000fe4000001ff00 */
[----:B------:R-:W-:-:S02]  /*3250*/  CS2R R74, SRZ ;  /* 0x00000000004a7805 */ /* 0x000fc4000001ff00 */
[----:B------:R-:W-:Y:S02]  /*3260*/  @P2 LOP3.LUT R51, R51, 0x4, RZ, 0xfc, !PT ;  /* 0x0000000433332812 */ /* 0x000fe400078efcff */
[----:B------:R-:W-:Y:S02]  /*3270*/  CS2R R78, SRZ ;  /* 0x00000000004e7805 */ /* 0x000fe4000001ff00 */
[----:B------:R-:W-:Y:S01]  /*3280*/  PRMT R184, R45, 0x5410, R44 ;  /* 0x000054102db87816 */ /* 0x000fe2000000002c */
[----:B------:R-:W-:Y:S01]  /*3290*/  IMAD.MOV.U32 R49, RZ, RZ, R88 ;  /* 0x000000ffff317224 */ /* 0x000fe200078e0058 */
[----:B------:R0:W-:Y:S01]  /*32a0*/  STL [R1+0x4], R51 ;  /* 0x0000043301007387 */ /* 0x0001e20000100800 */
[----:B------:R-:W-:Y:S01]  /*32b0*/  IMAD.MOV.U32 R50, RZ, RZ, R89 ;  /* 0x000000ffff327224 */ /* 0x000fe200078e0059 */
        /* <DEDUP_REMOVED lines=22> */
.L_x_7307:
[----:B------:R-:W-:Y:S05]  /*3420*/  BSYNC B1 ;  /* 0x0000000000017941 */ /* 0x000fea0003800000 */
.L_x_7306:
[----:B------:R-:W-:Y:S01]  /*3430*/  VIADD R170, R22, 0x60 ;  /* 0x0000006016aa7836 */ /* 0x000fe20000000000 */
[----:B------:R-:W-:Y:S01]  /*3440*/  MOV R169, R51 ;  /* 0x0000003300a97202 */ /* 0x000fe20000000f00 */
[----:B-1---5:R-:W-:Y:S01]  /*3450*/  IMAD.MOV.U32 R44, RZ, RZ, R72 ;  /* 0x000000ffff2c7224 */ /* 0x022fe200078e0048 */
[----:B------:R-:W-:Y:S01]  /*3460*/  MOV R46, R74 ;  /* 0x0000004a002e7202 */ /* 0x000fe20000000f00 */
[----:B------:R-:W-:Y:S01]  /*3470*/  IMAD.MOV.U32 R45, RZ, RZ, R73 ;  /* 0x000000ffff2d7224 */ /* 0x000fe200078e0049 */
[----:B------:R-:W-:Y:S01]  /*3480*/  ISETP.GE.AND P2, PT, R170, R4, PT ;  /* 0x00000004aa00720c */ /* 0x000fe20003f46270 */
[----:B------:R-:W-:Y:S01]  /*3490*/  IMAD.MOV.U32 R47, RZ, RZ, R75 ;  /* 0x000000ffff2f7224 */ /* 0x000fe200078e004b */
[----:B------:R-:W-:Y:S01]  /*34a0*/  LOP3.LUT R169, R169, 0xfffffff7, RZ, 0xc0, !PT ;  /* 0xfffffff7a9a97812 */ /* 0x000fe200078ec0ff */
[----:B------:R-:W-:Y:S01]  /*34b0*/  BSSY B1, `(.L_x_7308) ;  /* 0x0000034000017945 */ /* 0x000fe20003800000 */
[----:B------:R-:W-:Y:S01]  /*34c0*/  PRMT R93, R45, 0x5410, R44 ;  /* 0x000054102d5d7816 */ /* 0x000fe2000000002c */
[----:B------:R-:W-:Y:S01]  /*34d0*/  IMAD.MOV.U32 R44, RZ, RZ, R76 ;  /* 0x000000ffff2c7224 */ /* 0x000fe200078e004c */
[----:B------:R-:W-:Y:S01]  /*34e0*/  PRMT R185, R50, 0x5410, R49 ;  /* 0x0000541032b97816 */ /* 0x000fe20000000031 */
[----:B------:R-:W-:Y:S01]  /*34f0*/  IMAD.MOV.U32 R45, RZ, RZ, R77 ;  /* 0x000000ffff2d7224 */ /* 0x000fe200078e004d */
[----:B------:R-:W-:-:S02]  /*3500*/  PRMT R85, R47, 0x5410, R46 ;  /* 0x000054102f557816 */ /* 0x000fc4000000002e */
[----:B------:R-:W-:Y:S02]  /*3510*/  CS2R R68, SRZ ;  /* 0x0000000000447805 */ /* 0x000fe4000001ff00 */
[----:B------:R-:W-:Y:S02]  /*3520*/  CS2R R66, SRZ ;  /* 0x0000000000427805 */ /* 0x000fe4000001ff00 */
[----:B------:R-:W-:Y:S02]  /*3530*/  CS2R R70, SRZ ;  /* 0x0000000000467805 */ /* 0x000fe4000001ff00 */
[----:B------:R-:W-:Y:S02]  /*3540*/  PRMT R166, R44, 0x5410, R45 ;  /* 0x000054102ca67816 */ /* 0x000fe4000000002d */
[----:B------:R-:W-:Y:S02]  /*3550*/  CS2R R48, SRZ ;  /* 0x0000000000307805 */ /* 0x000fe4000001ff00 */
[----:B------:R-:W-:-:S02]  /*3560*/  @P2 LOP3.LUT R169, R169, 0x8, RZ, 0xfc, !PT ;  /* 0x00000008a9a92812 */ /* 0x000fc400078efcff */
[----:B------:R-:W-:Y:S02]  /*3570*/  CS2R R56, SRZ ;  /* 0x0000000000387805 */ /* 0x000fe4000001ff00 */
[----:B------:R-:W-:Y:S02]  /*3580*/  CS2R R60, SRZ ;  /* 0x00000000003c7805 */ /* 0x000fe4000001ff00 */
[----:B------:R-:W-:Y:S02]  /*3590*/  CS2R R58, SRZ ;  /* 0x00000000003a7805 */ /* 0x000fe4000001ff00 */
[----:B------:R-:W-:Y:S01]  /*35a0*/  CS2R R62, SRZ ;  /* 0x00000000003e7805 */ /* 0x000fe2000001ff00 */
[----:B------:R1:W-:Y:S01]  /*35b0*/  STL [R1+0x4], R169 ;  /* 0x000004a901007387 */ /* 0x0003e20000100800 */
[----:B------:R-:W-:Y:S02]  /*35c0*/  CS2R R52, SRZ ;  /* 0x0000000000347805 */ /* 0x000fe4000001ff00 */
[----:B0-----:R-:W-:-:S02]  /*35d0*/  CS2R R50, SRZ ;  /* 0x0000000000327805 */ /* 0x001fc4000001ff00 */
[----:B------:R-:W-:Y:S01]  /*35e0*/  CS2R R54, SRZ ;  /* 0x0000000000367805 */ /* 0x000fe2000001ff00 */
[----:B------:R-:W-:Y:S06]  /*35f0*/  @P2 BRA `(.L_x_7309) ;  /* 0x00000000007c2947 */ /* 0x000fec0003800000 */
[----:B------:R-:W0:Y:S01]  /*3600*/  LDC.64 R44, c[0x0][0x3f8] ;  /* 0x0000fe00ff2c7b82 */ /* 0x000e220000000a00 */
[----:B------:R-:W-:Y:S01]  /*3610*/  IMAD.MOV.U32 R46, RZ, RZ, R96 ;  /* 0x000000ffff2e7224 */ /* 0x000fe200078e0060 */
[----:B------:R-:W-:Y:S01]  /*3620*/  ULDC.64 UR4, c[0x0][0x3e8] ;  /* 0x0000fa0000047ab9 */ /* 0x000fe20000000a00 */
[----:B------:R-:W-:Y:S01]  /*3630*/  IMAD.MOV.U32 R47, RZ, RZ, R3 ;  /* 0x000000ffff2f7224 */ /* 0x000fe200078e0003 */
[----:B------:R-:W-:Y:S02]  /*3640*/  CS2R R68, SRZ ;  /* 0x0000000000447805 */ /* 0x000fe4000001ff00 */
[----:B------:R-:W-:Y:S01]  /*3650*/  CS2R R70, SRZ ;  /* 0x0000000000467805 */ /* 0x000fe2000001ff00 */
[----:B------:R-:W-:Y:S01]  /*3660*/  ULDC.64 UR6, c[0x0][0x208] ;  /* 0x0000820000067ab9 */ /* 0x000fe20000000a00 */
[----:B0-----:R-:W-:-:S04]  /*3670*/  IMAD.WIDE.U32 R46, R44, 0x60, R46 ;  /* 0x000000602c2e7825 */ /* 0x001fc800078e002e */
[----:B------:R-:W-:Y:S01]  /*3680*/  IMAD R45, R45, 0x60, RZ ;  /* 0x000000602d2d7824 */ /* 0x000fe200078e02ff */
[----:B------:R-:W-:Y:S02]  /*3690*/  IADD3 R64, P2, R104, R46, RZ ;  /* 0x0000002e68407210 */ /* 0x000fe40007f5e0ff */
[----:B------:R-:W-:Y:S02]  /*36a0*/  MOV R46, R94 ;  /* 0x0000005e002e7202 */ /* 0x000fe40000000f00 */
[----:B------:R-:W-:Y:S01]  /*36b0*/  IADD3.X R65, R28, R47, R45, P2, !PT ;  /* 0x0000002f1c417210 */ /* 0x000fe200017fe42d */
[----:B------:R-:W-:Y:S01]  /*36c0*/  IMAD.MOV.U32 R47, RZ, RZ, R0 ;  /* 0x000000ffff2f7224 */ /* 0x000fe200078e0000 */
[----:B------:R-:W0:Y:S02]  /*36d0*/  LDC.64 R44, c[0x0][0x408] ;  /* 0x00010200ff2c7b82 */ /* 0x000e240000000a00 */
[----:B0-----:R-:W-:-:S04]  /*36e0*/  IMAD.WIDE.U32 R46, R44, 0x60, R46 ;  /* 0x000000602c2e7825 */ /* 0x001fc800078e002e */
[----:B------:R-:W-:Y:S01]  /*36f0*/  IMAD R67, R45, 0x60, RZ ;  /* 0x000000602d437824 */ /* 0x000fe200078e02ff */
[----:B------:R-:W-:-:S04]  /*3700*/  IADD3 R45, P2, R110, R46, RZ ;  /* 0x0000002e6e2d7210 */ /* 0x000fc80007f5e0ff */
[----:B------:R-:W-:Y:S02]  /*3710*/  IADD3.X R66, R26, R47, R67, P2, !PT ;  /* 0x0000002f1a427210 */ /* 0x000fe400017fe443 */
        /* <DEDUP_REMOVED lines=13> */
.L_x_7309:
[----:B------:R-:W-:Y:S05]  /*37f0*/  BSYNC B1 ;  /* 0x0000000000017941 */ /* 0x000fea0003800000 */
.L_x_7308:
[----:B0-----:R-:W-:Y:S01]  /*3800*/  VIADD R45, R22, 0x80 ;  /* 0x00000080162d7836 */ /* 0x001fe20000000000 */
[----:B------:R-:W-:Y:S01]  /*3810*/  BSSY B1, `(.L_x_7310) ;  /* 0x000001c000017945 */ /* 0x000fe20003800000 */
[----:B------:R-:W-:-:S03]  /*3820*/  IMAD.MOV.U32 R44, RZ, RZ, R169 ;  /* 0x000000ffff2c7224 */ /* 0x000fc600078e00a9 */
[----:B------:R-:W-:Y:S02]  /*3830*/  ISETP.GE.AND P2, PT, R45, R4, PT ;  /* 0x000000042d00720c */ /* 0x000fe40003f46270 */
[----:B------:R-:W-:-:S11]  /*3840*/  LOP3.LUT R44, R44, 0xfffffffd, RZ, 0xc0, !PT ;  /* 0xfffffffd2c2c7812 */ /* 0x000fd600078ec0ff */
[----:B------:R-:W-:-:S05]  /*3850*/  @P2 LOP3.LUT R44, R44, 0x2, RZ, 0xfc, !PT ;  /* 0x000000022c2c2812 */ /* 0x000fca00078efcff */
[----:B------:R0:W-:Y:S01]  /*3860*/  STL [R1+0x4], R44 ;  /* 0x0000042c01007387 */ /* 0x0001e20000100800 */
[----:B------:R-:W-:Y:S05]  /*3870*/  @P2 BRA `(.L_x_7311) ;  /* 0x0000000000542947 */ /* 0x000fea0003800000 */
[----:B0-----:R-:W-:Y:S01]  /*3880*/  IADD3 R44, P2, P5, R104, R36, R96 ;  /* 0x00000024682c7210 */ /* 0x001fe20007d5e060 */
        /* <DEDUP_REMOVED lines=20> */
.L_x_7311:
[----:B------:R-:W-:Y:S05]  /*39d0*/  BSYNC B1 ;  /* 0x0000000000017941 */ /* 0x000fea0003800000 */
.L_x_7310:
[----:B0-2---:R-:W-:Y:S01]  /*39e0*/  VIADD R44, R22, 0xa0 ;  /* 0x000000a0162c7836 */ /* 0x005fe20000000000 */
[----:B------:R-:W-:Y:S04]  /*39f0*/  BSSY B1, `(.L_x_7312) ;  /* 0x0000020000017945 */ /* 0x000fe80003800000 */
[----:B------:R-:W-:-:S13]  /*3a00*/  ISETP.GE.AND P5, PT, R44, R4, PT ;  /* 0x000000042c00720c */ /* 0x000fda0003fa6270 */
[----:B------:R-:W-:Y:S05]  /*3a10*/  @P5 BRA `(.L_x_7313) ;  /* 0x0000000000745947 */ /* 0x000fea0003800000 */
[----:B------:R-:W0:Y:S01]  /*3a20*/  LDC.64 R44, c[0x0][0x3f8] ;  /* 0x0000fe00ff2c7b82 */ /* 0x000e220000000a00 */
[----:B------:R-:W-:Y:S01]  /*3a30*/  MOV R97, R3 ;  /* 0x0000000300617202 */ /* 0x000fe20000000f00 */
[----:B------:R-:W-:Y:S01]  /*3a40*/  IMAD.MOV.U32 R95, RZ, RZ, R0 ;  /* 0x000000ffff5f7224 */ /* 0x000fe200078e0000 */
[----:B------:R-:W-:Y:S01]  /*3a50*/  ULDC.64 UR4, c[0x0][0x3e8] ;  /* 0x0000fa0000047ab9 */ /* 0x000fe20000000a00 */
[----:B------:R-:W-:Y:S02]  /*3a60*/  CS2R R52, SRZ ;  /* 0x0000000000347805 */ /* 0x000fe4000001ff00 */
[----:B------:R-:W-:Y:S01]  /*3a70*/  CS2R R54, SRZ ;  /* 0x0000000000367805 */ /* 0x000fe2000001ff00 */
[----:B------:R-:W-:Y:S01]  /*3a80*/  ULDC.64 UR6, c[0x0][0x208] ;  /* 0x0000820000067ab9 */ /* 0x000fe20000000a00 */
[----:B0-----:R-:W-:-:S04]  /*3a90*/  IMAD.WIDE.U32 R96, R44, 0xa0, R96 ;  /* 0x000000a02c607825 */ /* 0x001fc800078e0060 */
[----:B------:R-:W-:Y:S01]  /*3aa0*/  IMAD R45, R45, 0xa0, RZ ;  /* 0x000000a02d2d7824 */ /* 0x000fe200078e02ff */
[----:B------:R-:W-:-:S04]  /*3ab0*/  IADD3 R3, P2, R104, R96, RZ ;  /* 0x0000006068037210 */ /* 0x000fc80007f5e0ff */
[----:B------:R-:W-:Y:S02]  /*3ac0*/  IADD3.X R96, R28, R97, R45, P2, !PT ;  /* 0x000000611c607210 */ /* 0x000fe400017fe42d */
        /* <DEDUP_REMOVED lines=18> */
.L_x_7313:
[----:B------:R-:W-:Y:S05]  /*3bf0*/  BSYNC B1 ;  /* 0x0000000000017941 */ /* 0x000fea0003800000 */
.L_x_7312:
[----:B------:R-:W-:Y:S01]  /*3c00*/  IMAD.MOV.U32 R0, RZ, RZ, R78 ;  /* 0x000000ffff007224 */ /* 0x000fe200078e004e */
[----:B------:R-:W-:Y:S01]  /*3c10*/  ULOP3.LUT UR4, UR60, 0x1, URZ, 0xfc, !UPT ;  /* 0x000000013c047892 */ /* 0x000fe2000f8efc3f */
[----:B------:R-:W-:Y:S01]  /*3c20*/  IMAD.MOV.U32 R3, RZ, RZ, R79 ;  /* 0x000000ffff037224 */ /* 0x000fe200078e004f */
[----:B0----5:R-:W-:Y:S01]  /*3c30*/  MOV R45, R65 ;  /* 0x00000041002d7202 */ /* 0x021fe20000000f00 */
[----:B------:R-:W-:Y:S01]  /*3c40*/  IMAD.MOV.U32 R44, RZ, RZ, R64 ;  /* 0x000000ffff2c7224 */ /* 0x000fe200078e0040 */
[----:B------:R-:W-:Y:S02]  /*3c50*/  UISETP.NE.AND UP0, UPT, UR4, 0x3, UPT ;  /* 0x000000030400788c */ /* 0x000fe4000bf05270 */
[----:B------:R-:W-:Y:S01]  /*3c60*/  PRMT R183, R0, 0x5410, R3 ;  /* 0x0000541000b77816 */ /* 0x000fe20000000003 */
[----:B------:R-:W-:Y:S01]  /*3c70*/  IMAD.MOV.U32 R0, RZ, RZ, R68 ;  /* 0x000000ffff007224 */ /* 0x000fe200078e0044 */
[----:B------:R-:W-:Y:S01]  /*3c80*/  PRMT R179, R44, 0x5410, R45 ;  /* 0x000054102cb37816 */ /* 0x000fe2000000002d */
[----:B------:R-:W-:Y:S01]  /*3c90*/  IMAD.MOV.U32 R3, RZ, RZ, R69 ;  /* 0x000000ffff037224 */ /* 0x000fe200078e0045 */
[----:B------:R-:W-:Y:S01]  /*3ca0*/  PLOP3.LUT P2, PT, PT, PT, UP0, 0x80, 0x0 ;  /* 0x000000000000781c */ /* 0x000fe20003f4f008 */
        /* <DEDUP_REMOVED lines=10> */
[----:B------:R-:W-:-:S02]  /*3d50*/  MOV R0, R61 ;  /* 0x0000003d00007202 */ /* 0x000fc40000000f00 */
[----:B------:R-:W-:Y:S02]  /*3d60*/  PRMT R182, R45, 0x5410, R44 ;  /* 0x000054102db67816 */ /* 0x000fe4000000002c */
        /* <DEDUP_REMOVED lines=8> */
[----:B------:R-:W-:-:S04]  /*3df0*/  MOV R3, R48 ;  /* 0x0000003000037202 */ /* 0x000fc80000000f00 */
[----:B------:R-:W-:Y:S01]  /*3e00*/  PRMT R96, R3, 0x5410, R0 ;  /* 0x0000541003607816 */ /* 0x000fe20000000000 */
[----:B------:R-:W-:Y:S02]  /*3e10*/  IMAD.MOV.U32 R3, RZ, RZ, R52 ;  /* 0x000000ffff037224 */ /* 0x000fe400078e0034 */
[----:B------:R-:W-:-:S05]  /*3e20*/  IMAD.MOV.U32 R0, RZ, RZ, R53 ;  /* 0x000000ffff007224 */ /* 0x000fca00078e0035 */
[----:B-1----:R-:W-:Y:S01]  /*3e30*/  PRMT R169, R3, 0x5410, R0 ;  /* 0x0000541003a97816 */ /* 0x002fe20000000000 */
[----:B------:R-:W-:Y:S01]  /*3e40*/  IMAD.MOV.U32 R3, RZ, RZ, R50 ;  /* 0x000000ffff037224 */ /* 0x000fe200078e0032 */
[----:B------:R-:W-:-:S04]  /*3e50*/  MOV R0, R51 ;  /* 0x0000003300007202 */ /* 0x000fc80000000f00 */
[----:B------:R-:W-:Y:S01]  /*3e60*/  PRMT R97, R3, 0x5410, R0 ;  /* 0x0000541003617816 */ /* 0x000fe20000000000 */
[----:B------:R-:W-:Y:S02]  /*3e70*/  IMAD.MOV.U32 R3, RZ, RZ, R54 ;  /* 0x000000ffff037224 */ /* 0x000fe400078e0036 */
[----:B------:R-:W-:-:S05]  /*3e80*/  IMAD.MOV.U32 R0, RZ, RZ, R55 ;  /* 0x000000ffff007224 */ /* 0x000fca00078e0037 */
[----:B------:R-:W-:Y:S01]  /*3e90*/  PRMT R170, R3, 0x5410, R0 ;  /* 0x0000541003aa7816 */ /* 0x000fe20000000000 */
[----:B------:R-:W-:Y:S06]  /*3ea0*/  @!P2 BRA `(.L_x_7314) ;  /* 0x000000000004a947 */ /* 0x000fec0003800000 */
[----:B------:R-:W-:Y:S01]  /*3eb0*/  BPT.TRAP 0x1 ;  /* 0x000000040000795c */ /* 0x000fe20000300000 */
.L_x_7314:
[----:B------:R-:W-:Y:S01]  /*3ec0*/  IMAD R3, R23, 0x8, R2 ;  /* 0x0000000817037824 */ /* 0x000fe200078e0202 */
[----:B------:R-:W-:Y:S01]  /*3ed0*/  SHF.L.U32 R0, R223, 0x1f, RZ ;  /* 0x0000001fdf007819 */ /* 0x000fe200000006ff */
[----:B------:R-:W-:Y:S03]  /*3ee0*/  BSSY B1, `(.L_x_7315) ;  /* 0x0000003000017945 */ /* 0x000fe60003800000 */
[----:B------:R-:W0:Y:S02]  /*3ef0*/  SYNCS.PHASECHK.TRANS64.TRYWAIT P6, [R3+URZ+0x34890], R0 ;  /* 0x03489000030075a7 */ /* 0x000e2400080c017f */
[----:B0-----:R-:W-:Y:S05]  /*3f00*/  @!P6 BRA `(.L_x_7316) ;  /* 0x0000021c00f8e947 */ /* 0x001fea0003800000 */
.L_x_7668:
[----:B------:R-:W-:Y:S05]  /*3f10*/  BSYNC B1 ;  /* 0x0000000000017941 */ /* 0x000fea0003800000 */
.L_x_7315:
[----:B------:R-:W-:Y:S04]  /*3f20*/  BSSY B1, `(.L_x_7317) ;  /* 0x0000074000017945 */ /* 0x000fe80003800000 */
[----:B------:R-:W-:Y:S05]  /*3f30*/  @P3 BRA `(.L_x_7318) ;  /* 0x0000000400c83947 */ /* 0x000fea0003800000 */
[----:B------:R-:W-:Y:S01]  /*3f40*/  IADD3 R173, P3, R120, R136, RZ ;  /* 0x0000008878ad7210 */ /* 0x000fe20007f7e0ff */
[----:B------:R-:W-:Y:S04]  /*3f50*/  BSSY B2, `(.L_x_7319) ;  /* 0x0000037000027945 */ /* 0x000fe80003800000 */
[----:B------:R-:W-:Y:S01]  /*3f60*/  IMAD.X R175, R92, 0x1, R123, P3 ;  /* 0x000000015caf7824 */ /* 0x000fe200018e067b */
[----:B------:R-:W-:Y:S07]  /*3f70*/  @P0 BRA `(.L_x_7320) ;  /* 0x0000000000d00947 */ /* 0x000fee0003800000 */
[----:B------:R1:W2:Y:S01]  /*3f80*/  LDS.128 R44, [R5+0x1e400] ;  /* 0x01e40000052c7984 */ /* 0x0002a20000000c00 */
[----:B------:R-:W-:Y:S01]  /*3f90*/  ISETP.GE.AND P3, PT, R18, R84, PT ;  /* 0x000000541200720c */ /* 0x000fe20003f66270 */
[----:B------:R-:W-:-:S12]  /*3fa0*/  BSSY B3, `(.L_x_7321) ;  /* 0x000002a000037945 */ /* 0x000fd80003800000 */
[----:B-1----:R-:W-:Y:S05]  /*3fb0*/  @P3 BRA `(.L_x_7322) ;  /* 0x0000000000a03947 */ /* 0x002fea0003800000 */
[----:B------:R-:W-:Y:S01]  /*3fc0*/  SHF.R.U64 R94, R138, 0x10, R139 ;  /* 0x000000108a5e7819 */ /* 0x000fe2000000128b */
[----:B--2---:R-:W-:Y:S01]  /*3fd0*/  HADD2.F32 R174, -RZ, R45.H1_H1 ;  /* 0x3000002dffae7230 */ /* 0x004fe20000004100 */
[----:B------:R-:W-:Y:S02]  /*3fe0*/  SHF.R.U64 R95, R150, 0x10, R151 ;  /* 0x00000010965f7819 */ /* 0x000fe40000001297 */
[----:B------:R-:W-:Y:S01]  /*3ff0*/  SHF.R.U32.HI R138, RZ, 0x10, R139 ;  /* 0x00000010ff8a7819 */ /* 0x000fe2000001168b */
[----:B------:R-:W-:Y:S01]  /*4000*/  HADD2.F32 R139, -RZ, R94.H0_H0 ;  /* 0x2000005eff8b7230 */ /* 0x000fe20000004100 */
[----:B------:R-:W-:Y:S01]  /*4010*/  SHF.R.U32.HI R150, RZ, 0x10, R151 ;  /* 0x00000010ff967819 */ /* 0x000fe20000011697 */
[----:B------:R-:W-:Y:S02]  /*4020*/  HADD2.F32 R95, -RZ, R95.H0_H0 ;  /* 0x2000005fff5f7230 */ /* 0x000fe40000004100 */
[----:B------:R-:W-:Y:S02]  /*4030*/  HADD2.F32 R94, -RZ, R45.H0_H0 ;  /* 0x2000002dff5e7230 */ /* 0x000fe40000004100 */
[----:B------:R-:W-:-:S02]  /*4040*/  HADD2.F32 R150, -RZ, R150.H0_H0 ;  /* 0x20000096ff967230 */ /* 0x000fc40000004100 */
[-C--:B------:R-:W-:Y:S01]  /*4050*/  FMUL.FTZ R45, R174, R95.reuse ;  /* 0x0000005fae2d7220 */ /* 0x080fe20000410000 */
[----:B------:R-:W-:Y:S02]  /*4060*/  HADD2.F32 R138, -RZ, R138.H0_H0 ;  /* 0x2000008aff8a7230 */ /* 0x000fe40000004100 */
[C---:B------:R-:W-:Y:S01]  /*4070*/  FMUL.FTZ R95, R94.reuse, R95 ;  /* 0x0000005f5e5f7220 */ /* 0x040fe20000410000 */
[----:B------:R-:W-:Y:S02]  /*4080*/  HADD2.F32 R151, -RZ, R177.H1_H1 ;  /* 0x300000b1ff977230 */ /* 0x000fe40000004100 */
[-C--:B------:R-:W-:Y:S01]  /*4090*/  FFMA.FTZ R45, R94, R139.reuse, -R45 ;  /* 0x0000008b5e2d7223 */ /* 0x080fe2000001082d */
[----:B------:R-:W-:Y:S01]  /*40a0*/  FFMA.FTZ R94, R174, R139, R95 ;  /* 0x0000008bae5e7223 */ /* 0x000fe2000001005f */
[--C-:B------:R-:W-:Y:S02]  /*40b0*/  HADD2.F32 R95, -RZ, R47.reuse.H1_H1 ;  /* 0x3000002fff5f7230 */ /* 0x100fe40000004100 */
[----:B------:R-:W-:-:S02]  /*40c0*/  HADD2.F32 R139, -RZ, R47.H0_H0 ;  /* 0x2000002fff8b7230 */ /* 0x000fc40000004100 */
[----:B------:R-:W-:Y:S01]  /*40d0*/  F2FP.F16.F32.PACK_AB R45, R94, R45 ;  /* 0x0000002d5e2d723e */ /* 0x000fe200000000ff */
[-C--:B------:R-:W-:Y:S02]  /*40e0*/  FMUL.FTZ R174, R95, R150.reuse ;  /* 0x000000965fae7220 */ /* 0x080fe40000410000 */
[C---:B------:R-:W-:Y:S02]  /*40f0*/  FMUL.FTZ R150, R139.reuse, R150 ;  /* 0x000000968b967220 */ /* 0x040fe40000410000 */
[-C--:B------:R-:W-:Y:S01]  /*4100*/  FFMA.FTZ R47, R139, R138.reuse, -R174 ;  /* 0x0000008a8b2f7223 */ /* 0x080fe200000108ae */
[----:B------:R-:W-:Y:S02]  /*4110*/  HADD2.F32 R139, -RZ, R177.H0_H0 ;  /* 0x200000b1ff8b7230 */ /* 0x000fe40000004100 */
[----:B------:R-:W-:Y:S01]  /*4120*/  FFMA.FTZ R138, R95, R138, R150 ;  /* 0x0000008a5f8a7223 */ /* 0x000fe20000010096 */
[--C-:B------:R-:W-:Y:S02]  /*4130*/  HADD2.F32 R150, -RZ, R44.reuse.H0_H0 ;  /* 0x2000002cff967230 */ /* 0x100fe40000004100 */
[----:B------:R-:W-:-:S02]  /*4140*/  HADD2.F32 R44, -RZ, R44.H1_H1 ;  /* 0x3000002cff2c7230 */ /* 0x000fc40000004100 */
[----:B------:R-:W-:Y:S01]  /*4150*/  HADD2.F32 R177, -RZ, R188.H1_H1 ;  /* 0x300000bcffb17230 */ /* 0x000fe20000004100 */
[----:B------:R-:W-:Y:S02]  /*4160*/  F2FP.F16.F32.PACK_AB R47, R138, R47 ;  /* 0x0000002f8a2f723e */ /* 0x000fe400000000ff */
[-C--:B------:R-:W-:Y:S01]  /*4170*/  FMUL.FTZ R95, R44, R151.reuse ;  /* 0x000000972c5f7220 */ /* 0x080fe20000410000 */
[----:B------:R-:W-:-:S03]  /*4180*/  FMUL.FTZ R151, R150, R151 ;  /* 0x0000009796977220 */ /* 0x000fc60000410000 */
[-C--:B------:R-:W-:Y:S01]  /*4190*/  FFMA.FTZ R95, R150, R139.reuse, -R95 ;  /* 0x0000008b965f7223 */ /* 0x080fe2000001085f */
[--C-:B------:R-:W-:Y:S02]  /*41a0*/  HADD2.F32 R150, -RZ, R46.reuse.H0_H0 ;  /* 0x2000002eff967230 */ /* 0x100fe40000004100 */
[----:B------:R-:W-:Y:S01]  /*41b0*/  FFMA.FTZ R44, R44, R139, R151 ;  /* 0x0000008b2c2c7223 */ /* 0x000fe20000010097 */
[----:B------:R-:W-:Y:S02]  /*41c0*/  HADD2.F32 R46, -RZ, R46.H1_H1 ;  /* 0x3000002eff2e7230 */ /* 0x000fe40000004100 */
[----:B------:R-:W-:Y:S02]  /*41d0*/  HADD2.F32 R139, -RZ, R187.H0_H0 ;  /* 0x200000bbff8b7230 */ /* 0x000fe40000004100 */
[----:B------:R-:W-:Y:S01]  /*41e0*/  F2FP.F16.F32.PACK_AB R44, R44, R95 ;  /* 0x0000005f2c2c723e */ /* 0x000fe200000000ff */
[-C--:B------:R-:W-:Y:S01]  /*41f0*/  FMUL.FTZ R151, R46, R177.reuse ;  /* 0x000000b12e977220 */ /* 0x080fe20000410000 */
[----:B------:R-:W-:-:S03]  /*4200*/  FMUL.FTZ R177, R150, R177 ;  /* 0x000000b196b17220 */ /* 0x000fc60000410000 */
[-C--:B------:R-:W-:Y:S01]  /*4210*/  FFMA.FTZ R151, R150, R139.reuse, -R151 ;  /* 0x0000008b96977223 */ /* 0x080fe20000010897 */
[----:B------:R-:W-:-:S05]  /*4220*/  FFMA.FTZ R46, R46, R139, R177 ;  /* 0x0000008b2e2e7223 */ /* 0x000fca00000100b1 */
[----:B------:R-:W-:-:S07]  /*4230*/  F2FP.F16.F32.PACK_AB R46, R46, R151 ;  /* 0x000000972e2e723e */ /* 0x000fce00000000ff */
.L_x_7322:
[----:B------:R-:W-:Y:S05]  /*4240*/  BSYNC B3 ;  /* 0x0000000000037941 */ /* 0x000fea0003800000 */
.L_x_7321:
[----:B------:R-:W-:Y:S01]  /*4250*/  IADD3 R95, P3, R173, R100, RZ ;  /* 0x00000064ad5f7210 */ /* 0x000fe20007f7e0ff */
[----:B------:R-:W-:Y:S01]  /*4260*/  ULDC.64 UR4, c[0x0][0x2e8] ;  /* 0x0000ba0000047ab9 */ /* 0x000fe20000000a00 */
[----:B------:R-:W-:Y:S02]  /*4270*/  ULDC.64 UR6, c[0x0][0x208] ;  /* 0x0000820000067ab9 */ /* 0x000fe40000000a00 */
[----:B------:R-:W-:Y:S02]  /*4280*/  IADD3.X R138, R175, R14, RZ, P3, !PT ;  /* 0x0000000eaf8a7210 */ /* 0x000fe40001ffe4ff */
[----:B------:R-:W-:-:S04]  /*4290*/  LEA R94, P3, R95, UR4, 0x1 ;  /* 0x000000045f5e7c11 */ /* 0x000fc8000f8608ff */
[----:B------:R-:W-:-:S05]  /*42a0*/  LEA.HI.X R95, R95, UR5, R138, 0x1, P3 ;  /* 0x000000055f5f7c11 */ /* 0x000fca00098f0c8a */
[----:B--2---:R1:W-:Y:S04]  /*42b0*/  STG.E.128 desc[UR6][R94.64], R44 ;  /* 0x0000002c5e007986 */ /* 0x0043e8000c101d06 */
.L_x_7320:
[----:B------:R-:W-:Y:S05]  /*42c0*/  BSYNC B2 ;  /* 0x0000000000027941 */ /* 0x000fea0003800000 */
.L_x_7319:
[----:B------:R-:W-:Y:S05]  /*42d0*/  @P1 BRA `(.L_x_7318) ;  /* 0x0000000000e01947 */ /* 0x000fea0003800000 */
[----:B-1----:R1:W2:Y:S01]  /*42e0*/  LDS.128 R44, [R5+0x23c00] ;  /* 0x023c0000052c7984 */ /* 0x0022a20000000c00 */
[----:B------:R-:W-:Y:S01]  /*42f0*/  IADD3 R173, P3, R173, R13, RZ ;  /* 0x0000000dadad7210 */ /* 0x000fe20007f7e0ff */
[----:B------:R-:W-:Y:S04]  /*4300*/  BSSY B2, `(.L_x_7323) ;  /* 0x0000030000027945 */ /* 0x000fe80003800000 */
[----:B------:R-:W-:Y:S01]  /*4310*/  IMAD.X R94, R175, 0x1, R8, P3 ;  /* 0x00000001af5e7824 */ /* 0x000fe200018e0608 */
[----:B------:R-:W-:-:S13]  /*4320*/  ISETP.GE.AND P3, PT, R220, R84, PT ;  /* 0x00000054dc00720c */ /* 0x000fda0003f66270 */
[----:B-1----:R-:W-:Y:S05]  /*4330*/  @P3 BRA `(.L_x_7324) ;  /* 0x0000000000b03947 */ /* 0x002fea0003800000 */
[----:B------:R-:W-:Y:S01]  /*4340*/  SHF.R.U64 R138, R98, 0x10, R99 ;  /* 0x00000010628a7819 */ /* 0x000fe20000001263 */
[----:B--2---:R-:W-:Y:S01]  /*4350*/  IMAD.MOV.U32 R95, RZ, RZ, R45 ;  /* 0x000000ffff5f7224 */ /* 0x004fe200078e002d */
[----:B------:R-:W-:Y:S01]  /*4360*/  SHF.R.U64 R90, R90, 0x10, R91 ;  /* 0x000000105a5a7819 */ /* 0x000fe2000000125b */
[----:B------:R-:W-:Y:S01]  /*4370*/  HADD2.F32 R139, -RZ, R188.H0_H0 ;  /* 0x200000bcff8b7230 */ /* 0x000fe20000004100 */
[----:B------:R-:W-:Y:S01]  /*4380*/  SHF.R.U32.HI R99, RZ, 0x10, R99 ;  /* 0x00000010ff637819 */ /* 0x000fe20000011663 */
[----:B------:R-:W-:Y:S02]  /*4390*/  HADD2.F32 R138, -RZ, R138.H0_H0 ;  /* 0x2000008aff8a7230 */ /* 0x000fe40000004100 */
        /* <DEDUP_REMOVED lines=8> */
[----:B------:R-:W-:Y:S01]  /*4420*/  SHF.R.U32.HI R90, RZ, 0x10, R91 ;  /* 0x00000010ff5a7819 */ /* 0x000fe2000001165b */
[----:B------:R-:W-:Y:S02]  /*4430*/  IMAD.MOV.U32 R91, RZ, RZ, R44 ;  /* 0x000000ffff5b7224 */ /* 0x000fe400078e002c */
[----:B------:R-:W-:Y:S01]  /*4440*/  HADD2.F32 R47, -RZ, R95.H1_H1 ;  /* 0x3000005fff2f7230 */ /* 0x000fe20000004100 */
[----:B------:R-:W-:Y:S01]  /*4450*/  F2FP.F16.F32.PACK_AB R45, R45, R98 ;  /* 0x000000622d2d723e */ /* 0x000fe200000000ff */
[----:B------:R-:W-:Y:S02]  /*4460*/  HADD2.F32 R44, -RZ, R99.H0_H0 ;  /* 0x20000063ff2c7230 */ /* 0x000fe40000004100 */
[----:B------:R-:W-:-:S02]  /*4470*/  HADD2.F32 R95, -RZ, R95.H0_H0 ;  /* 0x2000005fff5f7230 */ /* 0x000fc40000004100 */
[----:B------:R-:W-:Y:S02]  /*4480*/  HADD2.F32 R90, -RZ, R90.H0_H0 ;  /* 0x2000005aff5a7230 */ /* 0x000fe40000004100 */
[-C--:B------:R-:W-:Y:S01]  /*4490*/  FMUL.FTZ R138, R47, R44.reuse ;  /* 0x0000002c2f8a7220 */ /* 0x080fe20000410000 */
[----:B------:R-:W-:Y:S02]  /*44a0*/  HADD2.F32 R99, -RZ, R187.H1_H1 ;  /* 0x300000bbff637230 */ /* 0x000fe40000004100 */
[C---:B------:R-:W-:Y:S01]  /*44b0*/  FMUL.FTZ R150, R95.reuse, R44 ;  /* 0x0000002c5f967220 */ /* 0x040fe20000410000 */
[-C--:B------:R-:W-:Y:S01]  /*44c0*/  FFMA.FTZ R44, R95, R90.reuse, -R138 ;  /* 0x0000005a5f2c7223 */ /* 0x080fe2000001088a */
[--C-:B------:R-:W-:Y:S02]  /*44d0*/  HADD2.F32 R138, -RZ, R91.reuse.H0_H0 ;  /* 0x2000005bff8a7230 */ /* 0x100fe40000004100 */
[----:B------:R-:W-:Y:S01]  /*44e0*/  FFMA.FTZ R47, R47, R90, R150 ;  /* 0x0000005a2f2f7223 */ /* 0x000fe20000010096 */
[----:B------:R-:W-:Y:S01]  /*44f0*/  MOV R90, R46 ;  /* 0x0000002e005a7202 */ /* 0x000fe20000000f00 */
[----:B------:R-:W-:-:S02]  /*4500*/  HADD2.F32 R46, -RZ, R91.H1_H1 ;  /* 0x3000005bff2e7230 */ /* 0x000fc40000004100 */
[----:B------:R-:W-:Y:S01]  /*4510*/  HADD2.F32 R95, -RZ, R186.H0_H0 ;  /* 0x200000baff5f7230 */ /* 0x000fe20000004100 */
[----:B------:R-:W-:Y:S02]  /*4520*/  F2FP.F16.F32.PACK_AB R47, R47, R44 ;  /* 0x0000002c2f2f723e */ /* 0x000fe400000000ff */
[-C--:B------:R-:W-:Y:S01]  /*4530*/  FMUL.FTZ R91, R46, R99.reuse ;  /* 0x000000632e5b7220 */ /* 0x080fe20000410000 */
[----:B------:R-:W-:-:S03]  /*4540*/  FMUL.FTZ R99, R138, R99 ;  /* 0x000000638a637220 */ /* 0x000fc60000410000 */
[-C--:B------:R-:W-:Y:S01]  /*4550*/  FFMA.FTZ R91, R138, R95.reuse, -R91 ;  /* 0x0000005f8a5b7223 */ /* 0x080fe2000001085b */
[--C-:B------:R-:W-:Y:S02]  /*4560*/  HADD2.F32 R138, -RZ, R90.reuse.H0_H0 ;  /* 0x2000005aff8a7230 */ /* 0x100fe40000004100 */
[----:B------:R-:W-:Y:S01]  /*4570*/  FFMA.FTZ R46, R46, R95, R99 ;  /* 0x0000005f2e2e7223 */ /* 0x000fe20000010063 */
[----:B------:R-:W-:Y:S02]  /*4580*/  HADD2.F32 R90, -RZ, R90.H1_H1 ;  /* 0x3000005aff5a7230 */ /* 0x000fe40000004100 */
[----:B------:R-:W-:Y:S02]  /*4590*/  HADD2.F32 R95, -RZ, R186.H1_H1 ;  /* 0x300000baff5f7230 */ /* 0x000fe40000004100 */
[----:B------:R-:W-:Y:S01]  /*45a0*/  F2FP.F16.F32.PACK_AB R44, R46, R91 ;  /* 0x0000005b2e2c723e */ /* 0x000fe200000000ff */
[-C--:B------:R-:W-:Y:S01]  /*45b0*/  FMUL.FTZ R99, R90, R139.reuse ;  /* 0x0000008b5a637220 */ /* 0x080fe20000410000 */
[----:B------:R-:W-:-:S03]  /*45c0*/  FMUL.FTZ R139, R138, R139 ;  /* 0x0000008b8a8b7220 */ /* 0x000fc60000410000 */
[-C--:B------:R-:W-:Y:S01]  /*45d0*/  FFMA.FTZ R99, R138, R95.reuse, -R99 ;  /* 0x0000005f8a637223 */ /* 0x080fe20000010863 */
[----:B------:R-:W-:-:S05]  /*45e0*/  FFMA.FTZ R90, R90, R95, R139 ;  /* 0x0000005f5a5a7223 */ /* 0x000fca000001008b */
[----:B------:R-:W-:-:S07]  /*45f0*/  F2FP.F16.F32.PACK_AB R46, R90, R99 ;  /* 0x000000635a2e723e */ /* 0x000fce00000000ff */
.L_x_7324:
[----:B------:R-:W-:Y:S05]  /*4600*/  BSYNC B2 ;  /* 0x0000000000027941 */ /* 0x000fea0003800000 */
.L_x_7323:
[----:B------:R-:W-:Y:S01]  /*4610*/  ULDC.64 UR4, c[0x0][0x2e8] ;  /* 0x0000ba0000047ab9 */ /* 0x000fe20000000a00 */
[----:B------:R-:W-:Y:S01]  /*4620*/  ULDC.64 UR6, c[0x0][0x208] ;  /* 0x0000820000067ab9 */ /* 0x000fe20000000a00 */
[----:B------:R-:W-:-:S04]  /*4630*/  LEA R90, P3, R173, UR4, 0x1 ;  /* 0x00000004ad5a7c11 */ /* 0x000fc8000f8608ff */
[----:B------:R-:W-:-:S05]  /*4640*/  LEA.HI.X R91, R173, UR5, R94, 0x1, P3 ;  /* 0x00000005ad5b7c11 */ /* 0x000fca00098f0c5e */
[----:B--2---:R2:W-:Y:S04]  /*4650*/  STG.E.128 desc[UR6][R90.64], R44 ;  /* 0x0000002c5a007986 */ /* 0x0045e8000c101d06 */
.L_x_7318:
[----:B------:R-:W-:Y:S05]  /*4660*/  BSYNC B1 ;  /* 0x0000000000017941 */ /* 0x000fea0003800000 */
.L_x_7317:
[----:B------:R-:W-:Y:S04]  /*4670*/  BSSY B1, `(.L_x_7325) ;  /* 0x0000074000017945 */ /* 0x000fe80003800000 */
[----:B------:R-:W-:Y:S05]  /*4680*/  @P4 BRA `(.L_x_7326) ;  /* 0x0000000400c84947 */ /* 0x000fea0003800000 */
[----:B--2---:R-:W-:Y:S01]  /*4690*/  IADD3 R90, P3, P4, R158, R136, R16 ;  /* 0x000000889e5a7210 */ /* 0x004fe20007c7e010 */
[----:B------:R-:W-:Y:S03]  /*46a0*/  BSSY B2, `(.L_x_7327) ;  /* 0x000003b000027945 */ /* 0x000fe60003800000 */
[----:B------:R-:W-:Y:S01]  /*46b0*/  IADD3.X R91, R124, R92, R17, P3, P4 ;  /* 0x0000005c7c5b7210 */ /* 0x000fe20001fe8411 */
[----:B------:R-:W-:Y:S08]  /*46c0*/  @P0 BRA `(.L_x_7328) ;  /* 0x0000000000e00947 */ /* 0x000ff00003800000 */
        /* <DEDUP_REMOVED lines=18> */
[----:B------:R-:W-:Y:S02]  /*47f0*/  HADD2.F32 R99, -RZ, R185.H1_H1 ;  /* 0x300000b9ff637230 */ /* 0x000fe40000004100 */
[----:B------:R-:W-:Y:S01]  /*4800*/  FFMA.FTZ R45, R45, R86, R98 ;  /* 0x000000562d2d7223 */ /* 0x000fe20000010062 */
[----:B------:R-:W-:Y:S01]  /*4810*/  IMAD.MOV.U32 R98, RZ, RZ, R47 ;  /* 0x000000ffff627224 */ /* 0x000fe200078e002f */
[----:B------:R-:W-:Y:S01]  /*4820*/  SHF.R.U32.HI R86, RZ, 0x10, R87 ;  /* 0x00000010ff567819 */ /* 0x000fe20000011657 */
[----:B------:R-:W-:Y:S02]  /*4830*/  IMAD.MOV.U32 R87, RZ, RZ, R44 ;  /* 0x000000ffff577224 */ /* 0x000fe400078e002c */
[----:B------:R-:W-:Y:S01]  /*4840*/  HADD2.F32 R44, -RZ, R89.H0_H0 ;  /* 0x20000059ff2c7230 */ /* 0x000fe20000004100 */
[----:B------:R-:W-:Y:S01]  /*4850*/  F2FP.F16.F32.PACK_AB R45, R45, R88 ;  /* 0x000000582d2d723e */ /* 0x000fe200000000ff */
[----:B------:R-:W-:-:S02]  /*4860*/  HADD2.F32 R47, -RZ, R98.H1_H1 ;  /* 0x30000062ff2f7230 */ /* 0x000fc40000004100 */
[----:B------:R-:W-:Y:S02]  /*4870*/  HADD2.F32 R89, -RZ, R98.H0_H0 ;  /* 0x20000062ff597230 */ /* 0x000fe40000004100 */
[----:B------:R-:W-:Y:S02]  /*4880*/  HADD2.F32 R86, -RZ, R86.H0_H0 ;  /* 0x20000056ff567230 */ /* 0x000fe40000004100 */
[-C--:B------:R-:W-:Y:S01]  /*4890*/  FMUL.FTZ R98, R47, R44.reuse ;  /* 0x0000002c2f627220 */ /* 0x080fe20000410000 */
[----:B------:R-:W-:-:S03]  /*48a0*/  FMUL.FTZ R138, R89, R44 ;  /* 0x0000002c598a7220 */ /* 0x000fc60000410000 */
[-C--:B------:R-:W-:Y:S01]  /*48b0*/  FFMA.FTZ R44, R89, R86.reuse, -R98 ;  /* 0x00000056592c7223 */ /* 0x080fe20000010862 */
[--C-:B------:R-:W-:Y:S02]  /*48c0*/  HADD2.F32 R98, -RZ, R87.reuse.H0_H0 ;  /* 0x20000057ff627230 */ /* 0x100fe40000004100 */
[----:B------:R-:W-:Y:S01]  /*48d0*/  FFMA.FTZ R47, R47, R86, R138 ;  /* 0x000000562f2f7223 */ /* 0x000fe2000001008a */
[----:B------:R-:W-:Y:S01]  /*48e0*/  MOV R86, R46 ;  /* 0x0000002e00567202 */ /* 0x000fe20000000f00 */
[----:B------:R-:W-:Y:S02]  /*48f0*/  HADD2.F32 R46, -RZ, R87.H1_H1 ;  /* 0x30000057ff2e7230 */ /* 0x000fe40000004100 */
        /* <DEDUP_REMOVED lines=15> */
.L_x_7330:
[----:B------:R-:W-:Y:S05]  /*49f0*/  BSYNC B3 ;  /* 0x0000000000037941 */ /* 0x000fea0003800000 */
.L_x_7329:
[----:B------:R-:W-:Y:S01]  /*4a00*/  ULDC.64 UR4, c[0x0][0x2e8] ;  /* 0x0000ba0000047ab9 */ /* 0x000fe20000000a00 */
[----:B------:R-:W-:Y:S01]  /*4a10*/  ULDC.64 UR6, c[0x0][0x208] ;  /* 0x0000820000067ab9 */ /* 0x000fe20000000a00 */
[----:B------:R-:W-:-:S04]  /*4a20*/  LEA R86, P3, R94, UR4, 0x1 ;  /* 0x000000045e567c11 */ /* 0x000fc8000f8608ff */
[----:B------:R-:W-:-:S05]  /*4a30*/  LEA.HI.X R87, R94, UR5, R95, 0x1, P3 ;  /* 0x000000055e577c11 */ /* 0x000fca00098f0c5f */
[----:B--2---:R2:W-:Y:S04]  /*4a40*/  STG.E.128 desc[UR6][R86.64], R44 ;  /* 0x0000002c56007986 */ /* 0x0045e8000c101d06 */
.L_x_7328:
[----:B------:R-:W-:Y:S05]  /*4a50*/  BSYNC B2 ;  /* 0x0000000000027941 */ /* 0x000fea0003800000 */
.L_x_7327:
[----:B------:R-:W-:Y:S05]  /*4a60*/  @P1 BRA `(.L_x_7326) ;  /* 0x0000000000d01947 */ /* 0x000fea0003800000 */
[----:B-12---:R1:W2:Y:S01]  /*4a70*/  LDS.128 R44, [R5+0x24c00] ;  /* 0x024c0000052c7984 */ /* 0x0062a20000000c00 */
[----:B------:R-:W-:Y:S01]  /*4a80*/  IADD3 R90, P3, R90, R13, RZ ;  /* 0x0000000d5a5a7210 */ /* 0x000fe20007f7e0ff */
[----:B------:R-:W-:Y:S04]  /*4a90*/  BSSY B2, `(.L_x_7331) ;  /* 0x000002c000027945 */ /* 0x000fe80003800000 */
[----:B------:R-:W-:Y:S01]  /*4aa0*/  IMAD.X R91, R91, 0x1, R8, P3 ;  /* 0x000000015b5b7824 */ /* 0x000fe200018e0608 */
[----:B------:R-:W-:-:S13]  /*4ab0*/  ISETP.GE.AND P3, PT, R220, R84, PT ;  /* 0x00000054dc00720c */ /* 0x000fda0003f66270 */
        /* <DEDUP_REMOVED lines=23> */
[----:B------:R-:W-:Y:S02]  /*4c30*/  HADD2.F32 R167, -RZ, R167.H0_H0 ;  /* 0x200000a7ffa77230 */ /* 0x000fe40000004100 */
        /* <DEDUP_REMOVED lines=9> */
[C---:B------:R-:W-:Y:S01]  /*4cd0*/  FMUL.FTZ R167, R46.reuse, R167 ;  /* 0x000000a72ea77220 */ /* 0x040fe20000410000 */
[----:B------:R-:W-:Y:S01]  /*4ce0*/  FFMA.FTZ R95, R46, R89, -R95 ;  /* 0x000000592e5f7223 */ /* 0x000fe2000001085f */
[-C--:B------:R-:W-:Y:S01]  /*4cf0*/  FFMA.FTZ R83, R44, R45.reuse, -R83 ;  /* 0x0000002d2c537223 */ /* 0x080fe20000010853 */
[----:B------:R-:W-:Y:S01]  /*4d00*/  FFMA.FTZ R80, R81, R45, R80 ;  /* 0x0000002d51507223 */ /* 0x000fe20000010050 */
[----:B------:R-:W-:Y:S01]  /*4d10*/  FFMA.FTZ R82, R82, R89, R167 ;  /* 0x0000005952527223 */ /* 0x000fe200000100a7 */
[----:B------:R-:W-:-:S03]  /*4d20*/  F2FP.F16.F32.PACK_AB R45, R87, R94 ;  /* 0x0000005e572d723e */ /* 0x000fc600000000ff */
[----:B------:R-:W-:Y:S02]  /*4d30*/  F2FP.F16.F32.PACK_AB R44, R80, R83 ;  /* 0x00000053502c723e */ /* 0x000fe400000000ff */
[----:B------:R-:W-:-:S07]  /*4d40*/  F2FP.F16.F32.PACK_AB R46, R82, R95 ;  /* 0x0000005f522e723e */ /* 0x000fce00000000ff */
.L_x_7332:
[----:B------:R-:W-:Y:S05]  /*4d50*/  BSYNC B2 ;  /* 0x0000000000027941 */ /* 0x000fea0003800000 */
.L_x_7331:
[----:B------:R-:W-:Y:S01]  /*4d60*/  ULDC.64 UR4, c[0x0][0x2e8] ;  /* 0x0000ba0000047ab9 */ /* 0x000fe20000000a00 */
[----:B------:R-:W-:Y:S01]  /*4d70*/  ULDC.64 UR6, c[0x0][0x208] ;  /* 0x0000820000067ab9 */ /* 0x000fe20000000a00 */
[----:B------:R-:W-:-:S04]  /*4d80*/  LEA R80, P3, R90, UR4, 0x1 ;  /* 0x000000045a507c11 */ /* 0x000fc8000f8608ff */
[----:B------:R-:W-:-:S05]  /*4d90*/  LEA.HI.X R81, R90, UR5, R91, 0x1, P3 ;  /* 0x000000055a517c11 */ /* 0x000fca00098f0c5b */
[----:B--2---:R3:W-:Y:S04]  /*4da0*/  STG.E.128 desc[UR6][R80.64], R44 ;  /* 0x0000002c50007986 */ /* 0x0047e8000c101d06 */
.L_x_7326:
[----:B------:R-:W-:Y:S05]  /*4db0*/  BSYNC B1 ;  /* 0x0000000000017941 */ /* 0x000fea0003800000 */
.L_x_7325:
[----:B-1----:R-:W4:Y:S01]  /*4dc0*/  LDL R94, [R1+0x4] ;  /* 0x00000400015e7983 */ /* 0x002f220000100800 */
[----:B------:R-:W-:Y:S01]  /*4dd0*/  BSSY B1, `(.L_x_7333) ;  /* 0x0000076000017945 */ /* 0x000fe20003800000 */
[----:B----4-:R-:W-:-:S13]  /*4de0*/  LOP3.LUT P3, RZ, R94, 0x4, RZ, 0xc0, !PT ;  /* 0x000000045eff7812 */ /* 0x010fda000786c0ff */
[----:B------:R-:W-:Y:S05]  /*4df0*/  @P3 BRA `(.L_x_7334) ;  /* 0x0000000400cc3947 */ /* 0x000fea0003800000 */
[----:B---3--:R-:W-:Y:S01]  /*4e00*/  IADD3 R80, P3, P4, R126, R136, R16 ;  /* 0x000000887e507210 */ /* 0x008fe20007c7e010 */
[----:B------:R-:W-:Y:S03]  /*4e10*/  BSSY B2, `(.L_x_7335) ;  /* 0x000003a000027945 */ /* 0x000fe60003800000 */
[----:B------:R-:W-:Y:S01]  /*4e20*/  IADD3.X R81, R125, R92, R17, P3, P4 ;  /* 0x0000005c7d517210 */ /* 0x000fe20001fe8411 */
[----:B------:R-:W-:Y:S08]  /*4e30*/  @P0 BRA `(.L_x_7336) ;  /* 0x0000000000dc0947 */ /* 0x000ff00003800000 */
[----:B--2---:R1:W2:Y:S01]  /*4e40*/  LDS.128 R44, [R5+0x20400] ;  /* 0x02040000052c7984 */ /* 0x0042a20000000c00 */
[----:B------:R-:W-:Y:S01]  /*4e50*/  IADD3 R82, P3, R80, R100, RZ ;  /* 0x0000006450527210 */ /* 0x000fe20007f7e0ff */
[----:B------:R-:W-:Y:S04]  /*4e60*/  BSSY B3, `(.L_x_7337) ;  /* 0x000002f000037945 */ /* 0x000fe80003800000 */
[----:B------:R-:W-:Y:S01]  /*4e70*/  IMAD.X R83, R81, 0x1, R14, P3 ;  /* 0x0000000151537824 */ /* 0x000fe200018e060e */
[----:B------:R-:W-:-:S13]  /*4e80*/  ISETP.GE.AND P3, PT, R18, R84, PT ;  /* 0x000000541200720c */ /* 0x000fda0003f66270 */
        /* <DEDUP_REMOVED lines=9> */
[--C-:B------:R-:W-:Y:S02]  /*4f20*/  HADD2.F32 R47, -RZ, R79.reuse.H1_H1 ;  /* 0x3000004fff2f7230 */ /* 0x100fe40000004100 */
        /* <DEDUP_REMOVED lines=12> */
[--C-:B------:R-:W-:Y:S02]  /*4ff0*/  HADD2.F32 R87, -RZ, R183.reuse.H0_H0 ;  /* 0x200000b7ff577230 */ /* 0x100fe40000004100 */
[----:B------:R-:W-:Y:S01]  /*5000*/  FFMA.FTZ R78, R78, R77, R89 ;  /* 0x0000004d4e4e7223 */ /* 0x000fe20000010059 */
[--C-:B------:R-:W-:Y:S01]  /*5010*/  HADD2.F32 R86, -RZ, R44.reuse.H1_H1 ;  /* 0x3000002cff567230 */ /* 0x100fe20000004100 */
[----:B------:R-:W-:Y:S01]  /*5020*/  F2FP.F16.F32.PACK_AB R45, R76, R45 ;  /* 0x0000002d4c2d723e */ /* 0x000fe200000000ff */
[----:B------:R-:W-:Y:S02]  /*5030*/  HADD2.F32 R88, -RZ, R44.H0_H0 ;  /* 0x2000002cff587230 */ /* 0x000fe40000004100 */
[----:B------:R-:W-:-:S02]  /*5040*/  HADD2.F32 R183, -RZ, R183.H1_H1 ;  /* 0x300000b7ffb77230 */ /* 0x000fc40000004100 */
[-C--:B------:R-:W-:Y:S01]  /*5050*/  FMUL.FTZ R89, R86, R87.reuse ;  /* 0x0000005756597220 */ /* 0x080fe20000410000 */
[--C-:B------:R-:W-:Y:S02]  /*5060*/  HADD2.F32 R44, -RZ, R46.reuse.H1_H1 ;  /* 0x3000002eff2c7230 */ /* 0x100fe40000004100 */
[----:B------:R-:W-:Y:S01]  /*5070*/  FMUL.FTZ R87, R88, R87 ;  /* 0x0000005758577220 */ /* 0x000fe20000410000 */
[----:B------:R-:W-:Y:S01]  /*5080*/  HADD2.F32 R46, -RZ, R46.H0_H0 ;  /* 0x2000002eff2e7230 */ /* 0x000fe20000004100 */
[----:B------:R-:W-:Y:S01]  /*5090*/  F2FP.F16.F32.PACK_AB R47, R78, R47 ;  /* 0x0000002f4e2f723e */ /* 0x000fe200000000ff */
[--C-:B------:R-:W-:Y:S02]  /*50a0*/  HADD2.F32 R77, -RZ, R166.reuse.H0_H0 ;  /* 0x200000a6ff4d7230 */ /* 0x100fe40000004100 */
[-C--:B------:R-:W-:Y:S01]  /*50b0*/  FMUL.FTZ R91, R44, R183.reuse ;  /* 0x000000b72c5b7220 */ /* 0x080fe20000410000 */
[----:B------:R-:W-:Y:S02]  /*50c0*/  HADD2.F32 R79, -RZ, R166.H1_H1 ;  /* 0x300000a6ff4f7230 */ /* 0x000fe40000004100 */
[----:B------:R-:W-:Y:S01]  /*50d0*/  FMUL.FTZ R183, R46, R183 ;  /* 0x000000b72eb77220 */ /* 0x000fe20000410000 */
[-C--:B------:R-:W-:Y:S01]  /*50e0*/  FFMA.FTZ R89, R88, R77.reuse, -R89 ;  /* 0x0000004d58597223 */ /* 0x080fe20000010859 */
[----:B------:R-:W-:Y:S01]  /*50f0*/  FFMA.FTZ R86, R86, R77, R87 ;  /* 0x0000004d56567223 */ /* 0x000fe20000010057 */
[-C--:B------:R-:W-:Y:S01]  /*5100*/  FFMA.FTZ R91, R46, R79.reuse, -R91 ;  /* 0x0000004f2e5b7223 */ /* 0x080fe2000001085b */
[----:B------:R-:W-:-:S03]  /*5110*/  FFMA.FTZ R44, R44, R79, R183 ;  /* 0x0000004f2c2c7223 */ /* 0x000fc600000100b7 */
[----:B------:R-:W-:Y:S02]  /*5120*/  F2FP.F16.F32.PACK_AB R86, R86, R89 ;  /* 0x000000595656723e */ /* 0x000fe400000000ff */
[----:B------:R-:W-:Y:S02]  /*5130*/  F2FP.F16.F32.PACK_AB R46, R44, R91 ;  /* 0x0000005b2c2e723e */ /* 0x000fe400000000ff */
[----:B------:R-:W-:-:S07]  /*5140*/  MOV R44, R86 ;  /* 0x00000056002c7202 */ /* 0x000fce0000000f00 */
.L_x_7338:
[----:B------:R-:W-:Y:S05]  /*5150*/  BSYNC B3 ;  /* 0x0000000000037941 */ /* 0x000fea0003800000 */
.L_x_7337:
[----:B------:R-:W-:Y:S01]  /*5160*/  ULDC.64 UR4, c[0x0][0x2e8] ;  /* 0x0000ba0000047ab9 */ /* 0x000fe20000000a00 */
[----:B------:R-:W-:Y:S01]  /*5170*/  ULDC.64 UR6, c[0x0][0x208] ;  /* 0x0000820000067ab9 */ /* 0x000fe20000000a00 */
[----:B------:R-:W-:-:S04]  /*5180*/  LEA R76, P3, R82, UR4, 0x1 ;  /* 0x00000004524c7c11 */ /* 0x000fc8000f8608ff */
[----:B------:R-:W-:-:S05]  /*5190*/  LEA.HI.X R77, R82, UR5, R83, 0x1, P3 ;  /* 0x00000005524d7c11 */ /* 0x000fca00098f0c53 */
[----:B--2---:R1:W-:Y:S04]  /*51a0*/  STG.E.128 desc[UR6][R76.64], R44 ;  /* 0x0000002c4c007986 */ /* 0x0043e8000c101d06 */
.L_x_7336:
[----:B------:R-:W-:Y:S05]  /*51b0*/  BSYNC B2 ;  /* 0x0000000000027941 */ /* 0x000fea0003800000 */
.L_x_7335:
        /* <DEDUP_REMOVED lines=49> */
.L_x_7340:
[----:B------:R-:W-:Y:S05]  /*54d0*/  BSYNC B2 ;  /* 0x0000000000027941 */ /* 0x000fea0003800000 */
.L_x_7339:
[----:B------:R-:W-:Y:S01]  /*54e0*/  ULDC.64 UR4, c[0x0][0x2e8] ;  /* 0x0000ba0000047ab9 */ /* 0x000fe20000000a00 */
[----:B------:R-:W-:Y:S01]  /*54f0*/  ULDC.64 UR6, c[0x0][0x208] ;  /* 0x0000820000067ab9 */ /* 0x000fe20000000a00 */
[----:B------:R-:W-:-:S04]  /*5500*/  LEA R72, P3, R80, UR4, 0x1 ;  /* 0x0000000450487c11 */ /* 0x000fc8000f8608ff */
[----:B------:R-:W-:-:S05]  /*5510*/  LEA.HI.X R73, R80, UR5, R81, 0x1, P3 ;  /* 0x0000000550497c11 */ /* 0x000fca00098f0c51 */
[----:B--2---:R4:W-:Y:S04]  /*5520*/  STG.E.128 desc[UR6][R72.64], R44 ;  /* 0x0000002c48007986 */ /* 0x0049e8000c101d06 */
.L_x_7334:
[----:B------:R-:W-:Y:S05]  /*5530*/  BSYNC B1 ;  /* 0x0000000000017941 */ /* 0x000fea0003800000 */
.L_x_7333:
[----:B------:R-:W-:Y:S01]  /*5540*/  LOP3.LUT P3, RZ, R94, 0x8, RZ, 0xc0, !PT ;  /* 0x000000085eff7812 */ /* 0x000fe2000786c0ff */
[----:B------:R-:W-:-:S12]  /*5550*/  BSSY B1, `(.L_x_7341) ;  /* 0x0000072000017945 */ /* 0x000fd80003800000 */
[----:B------:R-:W-:Y:S05]  /*5560*/  @P3 BRA `(.L_x_7342) ;  /* 0x0000000400c03947 */ /* 0x000fea0003800000 */
[----:B----4-:R-:W-:Y:S01]  /*5570*/  IADD3 R72, P3, P4, R128, R136, R16 ;  /* 0x0000008880487210 */ /* 0x010fe20007c7e010 */
[----:B------:R-:W-:Y:S03]  /*5580*/  BSSY B2, `(.L_x_7343) ;  /* 0x0000038000027945 */ /* 0x000fe60003800000 */
[----:B------:R-:W-:Y:S01]  /*5590*/  IADD3.X R73, R127, R92, R17, P3, P4 ;  /* 0x0000005c7f497210 */ /* 0x000fe20001fe8411 */
[----:B------:R-:W-:Y:S08]  /*55a0*/  @P0 BRA `(.L_x_7344) ;  /* 0x0000000000d40947 */ /* 0x000ff00003800000 */
[----:B-123--:R1:W2:Y:S01]  /*55b0*/  LDS.128 R44, [R5+0x21400] ;  /* 0x02140000052c7984 */ /* 0x00e2a20000000c00 */
[----:B------:R-:W-:Y:S01]  /*55c0*/  IADD3 R74, P3, R72, R100, RZ ;  /* 0x00000064484a7210 */ /* 0x000fe20007f7e0ff */
[----:B------:R-:W-:Y:S04]  /*55d0*/  BSSY B3, `(.L_x_7345) ;  /* 0x000002d000037945 */ /* 0x000fe80003800000 */
[----:B------:R-:W-:Y:S01]  /*55e0*/  IMAD.X R75, R73, 0x1, R14, P3 ;  /* 0x00000001494b7824 */ /* 0x000fe200018e060e */
[----:B------:R-:W-:-:S13]  /*55f0*/  ISETP.GE.AND P3, PT, R18, R84, PT ;  /* 0x000000541200720c */ /* 0x000fda0003f66270 */
        /* <DEDUP_REMOVED lines=9> */
[----:B------:R-:W-:-:S02]  /*5690*/  HADD2.F32 R78, -RZ, R78.H0_H0 ;  /* 0x2000004eff4e7230 */ /* 0x000fc40000004100 */
[----:B------:R-:W-:Y:S02]  /*56a0*/  HADD2.F32 R46, -RZ, R45.H1_H1 ;  /* 0x3000002dff2e7230 */ /* 0x000fe40000004100 */
[--C-:B------:R-:W-:Y:S02]  /*56b0*/  HADD2.F32 R69, -RZ, R47.reuse.H1_H1 ;  /* 0x3000002fff457230 */ /* 0x100fe40000004100 */
[----:B------:R-:W-:Y:S02]  /*56c0*/  HADD2.F32 R47, -RZ, R47.H0_H0 ;  /* 0x2000002fff2f7230 */ /* 0x000fe40000004100 */
[----:B------:R-:W-:Y:S01]  /*56d0*/  FMUL.FTZ R80, R46, R71 ;  /* 0x000000472e507220 */ /* 0x000fe20000410000 */
[----:B------:R-:W-:Y:S02]  /*56e0*/  HADD2.F32 R45, -RZ, R45.H0_H0 ;  /* 0x2000002dff2d7230 */ /* 0x000fe40000004100 */
[-C--:B------:R-:W-:Y:S01]  /*56f0*/  FMUL.FTZ R82, R69, R78.reuse ;  /* 0x0000004e45527220 */ /* 0x080fe20000410000 */
[----:B------:R-:W-:-:S02]  /*5700*/  FMUL.FTZ R78, R47, R78 ;  /* 0x0000004e2f4e7220 */ /* 0x000fc40000410000 */
[C---:B------:R-:W-:Y:S01]  /*5710*/  FMUL.FTZ R71, R45.reuse, R71 ;  /* 0x000000472d477220 */ /* 0x040fe20000410000 */
[----:B------:R-:W-:Y:S01]  /*5720*/  FFMA.FTZ R80, R45, R70, -R80 ;  /* 0x000000462d507223 */ /* 0x000fe20000010850 */
[----:B------:R-:W-:Y:S01]  /*5730*/  FFMA.FTZ R81, R69, R76, R78 ;  /* 0x0000004c45517223 */ /* 0x000fe2000001004e */
[----:B------:R-:W-:Y:S02]  /*5740*/  HADD2.F32 R45, -RZ, R44.H1_H1 ;  /* 0x3000002cff2d7230 */ /* 0x000fe40000004100 */
[----:B------:R-:W-:Y:S01]  /*5750*/  FFMA.FTZ R79, R46, R70, R71 ;  /* 0x000000462e4f7223 */ /* 0x000fe20000010047 */
[----:B------:R-:W-:Y:S02]  /*5760*/  HADD2.F32 R69, -RZ, R182.H0_H0 ;  /* 0x200000b6ff457230 */ /* 0x000fe40000004100 */
[----:B------:R-:W-:Y:S01]  /*5770*/  FFMA.FTZ R82, R47, R76, -R82 ;  /* 0x0000004c2f527223 */ /* 0x000fe20000010852 */
[----:B------:R-:W-:Y:S02]  /*5780*/  HADD2.F32 R44, -RZ, R44.H0_H0 ;  /* 0x2000002cff2c7230 */ /* 0x000fe40000004100 */
[----:B------:R-:W-:-:S02]  /*5790*/  HADD2.F32 R71, -RZ, R182.H1_H1 ;  /* 0x300000b6ff477230 */ /* 0x000fc40000004100 */
[CC--:B------:R-:W-:Y:S01]  /*57a0*/  FMUL.FTZ R77, R45.reuse, R69.reuse ;  /* 0x000000452d4d7220 */ /* 0x0c0fe20000410000 */
[--C-:B------:R-:W-:Y:S02]  /*57b0*/  HADD2.F32 R46, -RZ, R68.reuse.H1_H1 ;  /* 0x30000044ff2e7230 */ /* 0x100fe40000004100 */
        /* <DEDUP_REMOVED lines=14> */
.L_x_7346:
[----:B------:R-:W-:Y:S05]  /*58a0*/  BSYNC B3 ;  /* 0x0000000000037941 */ /* 0x000fea0003800000 */
.L_x_7345:
[----:B------:R-:W-:Y:S01]  /*58b0*/  ULDC.64 UR4, c[0x0][0x2e8] ;  /* 0x0000ba0000047ab9 */ /* 0x000fe20000000a00 */
[----:B------:R-:W-:Y:S01]  /*58c0*/  ULDC.64 UR6, c[0x0][0x208] ;  /* 0x0000820000067ab9 */ /* 0x000fe20000000a00 */
[----:B------:R-:W-:-:S04]  /*58d0*/  LEA R68, P3, R74, UR4, 0x1 ;  /* 0x000000044a447c11 */ /* 0x000fc8000f8608ff */
[----:B------:R-:W-:-:S05]  /*58e0*/  LEA.HI.X R69, R74, UR5, R75, 0x1, P3 ;  /* 0x000000054a457c11 */ /* 0x000fca00098f0c4b */
[----:B--2---:R4:W-:Y:S04]  /*58f0*/  STG.E.128 desc[UR6][R68.64], R44 ;  /* 0x0000002c44007986 */ /* 0x0049e8000c101d06 */
.L_x_7344:
[----:B------:R-:W-:Y:S05]  /*5900*/  BSYNC B2 ;  /* 0x0000000000027941 */ /* 0x000fea0003800000 */
.L_x_7343:
[----:B------:R-:W-:Y:S05]  /*5910*/  @P1 BRA `(.L_x_7342) ;  /* 0x0000000000d41947 */ /* 0x000fea0003800000 */
[----:B-1234-:R1:W2:Y:S01]  /*5920*/  LDS.128 R44, [R5+0x26c00] ;  /* 0x026c0000052c7984 */ /* 0x01e2a20000000c00 */
        /* <DEDUP_REMOVED lines=46> */
.L_x_7348:
[----:B------:R-:W-:Y:S05]  /*5c10*/  BSYNC B2 ;  /* 0x0000000000027941 */ /* 0x000fea0003800000 */
.L_x_7347:
[----:B------:R-:W-:Y:S01]  /*5c20*/  ULDC.64 UR4, c[0x0][0x2e8] ;  /* 0x0000ba0000047ab9 */ /* 0x000fe20000000a00 */
[----:B------:R-:W-:Y:S01]  /*5c30*/  ULDC.64 UR6, c[0x0][0x208] ;  /* 0x0000820000067ab9 */ /* 0x000fe20000000a00 */
[----:B------:R-:W-:-:S04]  /*5c40*/  LEA R64, P3, R72, UR4, 0x1 ;  /* 0x0000000448407c11 */ /* 0x000fc8000f8608ff */
[----:B------:R-:W-:-:S05]  /*5c50*/  LEA.HI.X R65, R72, UR5, R73, 0x1, P3 ;  /* 0x0000000548417c11 */ /* 0x000fca00098f0c49 */
[----:B--2---:R1:W-:Y:S04]  /*5c60*/  STG.E.128 desc[UR6][R64.64], R44 ;  /* 0x0000002c40007986 */ /* 0x0043e8000c101d06 */
.L_x_7342:
[----:B------:R-:W-:Y:S05]  /*5c70*/  BSYNC B1 ;  /* 0x0000000000017941 */ /* 0x000fea0003800000 */
.L_x_7341:
[----:B------:R-:W-:Y:S01]  /*5c80*/  LOP3.LUT P3, RZ, R94, 0x2, RZ, 0xc0, !PT ;  /* 0x000000025eff7812 */ /* 0x000fe2000786c0ff */
[----:B------:R-:W-:-:S12]  /*5c90*/  BSSY B1, `(.L_x_7349) ;  /* 0x0000072000017945 */ /* 0x000fd80003800000 */
[----:B------:R-:W-:Y:S05]  /*5ca0*/  @P3 BRA `(.L_x_7350) ;  /* 0x0000000400c03947 */ /* 0x000fea0003800000 */
[----:B-1----:R-:W-:Y:S01]  /*5cb0*/  IADD3 R64, P3, P4, R130, R136, R16 ;  /* 0x0000008882407210 */ /* 0x002fe20007c7e010 */
[----:B------:R-:W-:Y:S03]  /*5cc0*/  BSSY B2, `(.L_x_7351) ;  /* 0x0000038000027945 */ /* 0x000fe60003800000 */
[----:B------:R-:W-:Y:S01]  /*5cd0*/  IADD3.X R65, R129, R92, R17, P3, P4 ;  /* 0x0000005c81417210 */ /* 0x000fe20001fe8411 */
[----:B------:R-:W-:Y:S08]  /*5ce0*/  @P0 BRA `(.L_x_7352) ;  /* 0x0000000000d40947 */ /* 0x000ff00003800000 */
[----:B--234-:R1:W2:Y:S01]  /*5cf0*/  LDS.128 R44, [R5+0x22400] ;  /* 0x02240000052c7984 */ /* 0x01c2a20000000c00 */
        /* <DEDUP_REMOVED lines=46> */
.L_x_7354:
[----:B------:R-:W-:Y:S05]  /*5fe0*/  BSYNC B3 ;  /* 0x0000000000037941 */ /* 0x000fea0003800000 */
.L_x_7353:
[----:B------:R-:W-:Y:S01]  /*5ff0*/  ULDC.64 UR4, c[0x0][0x2e8] ;  /* 0x0000ba0000047ab9 */ /* 0x000fe20000000a00 */
[----:B------:R-:W-:Y:S01]  /*6000*/  ULDC.64 UR6, c[0x0][0x208] ;  /* 0x0000820000067ab9 */ /* 0x000fe20000000a00 */
[----:B------:R-:W-:-:S04]  /*6010*/  LEA R60, P3, R66, UR4, 0x1 ;  /* 0x00000004423c7c11 */ /* 0x000fc8000f8608ff */
[----:B------:R-:W-:-:S05]  /*6020*/  LEA.HI.X R61, R66, UR5, R67, 0x1, P3 ;  /* 0x00000005423d7c11 */ /* 0x000fca00098f0c43 */
[----:B--2---:R1:W-:Y:S04]  /*6030*/  STG.E.128 desc[UR6][R60.64], R44 ;  /* 0x0000002c3c007986 */ /* 0x0043e8000c101d06 */
.L_x_7352:
[----:B------:R-:W-:Y:S05]  /*6040*/  BSYNC B2 ;  /* 0x0000000000027941 */ /* 0x000fea0003800000 */
.L_x_7351:
[----:B------:R-:W-:Y:S05]  /*6050*/  @P1 BRA `(.L_x_7350) ;  /* 0x0000000000d41947 */ /* 0x000fea0003800000 */
[----:B-1234-:R1:W2:Y:S01]  /*6060*/  LDS.128 R44, [R5+0x27c00] ;  /* 0x027c0000052c7984 */ /* 0x01e2a20000000c00 */
[----:B------:R-:W-:Y:S01]  /*6070*/  IADD3 R67, P3, R64, R13, RZ ;  /* 0x0000000d40437210 */ /* 0x000fe20007f7e0ff */
[----:B------:R-:W-:Y:S03]  /*6080*/  BSSY B2, `(.L_x_7355) ;  /* 0x000002d000027945 */ /* 0x000fe60003800000 */
[----:B------:R-:W-:Y:S02]  /*6090*/  IADD3.X R68, R65, R8, RZ, P3, !PT ;  /* 0x0000000841447210 */ /* 0x000fe40001ffe4ff */
        /* <DEDUP_REMOVED lines=43> */
.L_x_7356:
[----:B------:R-:W-:Y:S05]  /*6350*/  BSYNC B2 ;  /* 0x0000000000027941 */ /* 0x000fea0003800000 */
.L_x_7355:
[----:B------:R-:W-:Y:S01]  /*6360*/  ULDC.64 UR4, c[0x0][0x2e8] ;  /* 0x0000ba0000047ab9 */ /* 0x000fe20000000a00 */
[----:B------:R-:W-:Y:S01]  /*6370*/  ULDC.64 UR6, c[0x0][0x208] ;  /* 0x0000820000067ab9 */ /* 0x000fe20000000a00 */
[----:B------:R-:W-:-:S04]  /*6380*/  LEA R56, P3, R67, UR4, 0x1 ;  /* 0x0000000443387c11 */ /* 0x000fc8000f8608ff */
[----:B------:R-:W-:-:S05]  /*6390*/  LEA.HI.X R57, R67, UR5, R68, 0x1, P3 ;  /* 0x0000000543397c11 */ /* 0x000fca00098f0c44 */
[----:B--2---:R1:W-:Y:S04]  /*63a0*/  STG.E.128 desc[UR6][R56.64], R44 ;  /* 0x0000002c38007986 */ /* 0x0043e8000c101d06 */
.L_x_7350:
[----:B------:R-:W-:Y:S05]  /*63b0*/  BSYNC B1 ;  /* 0x0000000000017941 */ /* 0x000fea0003800000 */
.L_x_7349:
[----:B------:R-:W-:Y:S05]  /*63c0*/  @P5 BRA `(.L_x_7357) ;  /* 0x0000005000e85947 */ /* 0x000fea0003800000 */
[----:B------:R-:W-:Y:S01]  /*63d0*/  IADD3 R136, P3, P4, R134, R136, R16 ;  /* 0x0000008886887210 */ /* 0x000fe20007c7e010 */
[----:B------:R-:W-:Y:S03]  /*63e0*/  BSSY B1, `(.L_x_7358) ;  /* 0x0000038000017945 */ /* 0x000fe60003800000 */
[----:B-1----:R-:W-:Y:S01]  /*63f0*/  IADD3.X R57, R133, R92, R17, P3, P4 ;  /* 0x0000005c85397210 */ /* 0x002fe20001fe8411 */
[----:B------:R-:W-:Y:S08]  /*6400*/  @P0 BRA `(.L_x_7359) ;  /* 0x0000000000d40947 */ /* 0x000ff00003800000 */
[----:B--234-:R1:W2:Y:S01]  /*6410*/  LDS.128 R44, [R5+0x23400] ;  /* 0x02340000052c7984 */ /* 0x01c2a20000000c00 */
[----:B------:R-:W-:Y:S01]  /*6420*/  ISETP.GE.AND P4, PT, R18, R84, PT ;  /* 0x000000541200720c */ /* 0x000fe20003f86270 */
[----:B------:R-:W-:Y:S01]  /*6430*/  BSSY B2, `(.L_x_7360) ;  /* 0x000002c000027945 */ /* 0x000fe20003800000 */
[----:B------:R-:W-:-:S11]  /*6440*/  IADD3 R64, P3, R136, R100, RZ ;  /* 0x0000006488407210 */ /* 0x000fd60007f7e0ff */
        /* <DEDUP_REMOVED lines=42> */
.L_x_7361:
[----:B------:R-:W-:Y:S05]  /*66f0*/  BSYNC B2 ;  /* 0x0000000000027941 */ /* 0x000fea0003800000 */
.L_x_7360:
[----:B------:R-:W-:Y:S01]  /*6700*/  ULDC.64 UR4, c[0x0][0x2e8] ;  /* 0x0000ba0000047ab9 */ /* 0x000fe20000000a00 */
[----:B------:R-:W-:Y:S01]  /*6710*/  IMAD.X R53, R57, 0x1, R14, P3 ;  /* 0x0000000139357824 */ /* 0x000fe200018e060e */
[----:B------:R-:W-:Y:S01]  /*6720*/  LEA R52, P3, R64, UR4, 0x1 ;  /* 0x0000000440347c11 */ /* 0x000fe2000f8608ff */
[----:B------:R-:W-:-:S03]  /*6730*/  ULDC.64 UR6, c[0x0][0x208] ;  /* 0x0000820000067ab9 */ /* 0x000fc60000000a00 */
[----:B------:R-:W-:-:S05]  /*6740*/  LEA.HI.X R53, R64, UR5, R53, 0x1, P3 ;  /* 0x0000000540357c11 */ /* 0x000fca00098f0c35 */
[----:B--2---:R1:W-:Y:S04]  /*6750*/  STG.E.128 desc[UR6][R52.64], R44 ;  /* 0x0000002c34007986 */ /* 0x0043e8000c101d06 */
.L_x_7359:
[----:B------:R-:W-:Y:S05]  /*6760*/  BSYNC B1 ;  /* 0x0000000000017941 */ /* 0x000fea0003800000 */
.L_x_7358:
[----:B------:R-:W-:Y:S05]  /*6770*/  @P1 BRA `(.L_x_7357) ;  /* 0x0000004c00fc1947 */ /* 0x000fea0003800000 */
[----:B-1234-:R1:W2:Y:S01]  /*6780*/  LDS.128 R44, [R5+0x28c00] ;  /* 0x028c0000052c7984 */ /* 0x01e2a20000000c00 */
        /* <DEDUP_REMOVED lines=45> */
.L_x_7363:
[----:B------:R-:W-:Y:S05]  /*6a60*/  BSYNC B1 ;  /* 0x0000000000017941 */ /* 0x000fea0003800000 */
.L_x_7362:
[----:B------:R-:W-:Y:S01]  /*6a70*/  ULDC.64 UR4, c[0x0][0x2e8] ;  /* 0x0000ba0000047ab9 */ /* 0x000fe20000000a00 */
[----:B------:R-:W-:Y:S01]  /*6a80*/  IADD3.X R57, R57, R8, RZ, P3, !PT ;  /* 0x0000000839397210 */ /* 0x000fe20001ffe4ff */
[----:B------:R-:W-:Y:S01]  /*6a90*/  ULDC.64 UR6, c[0x0][0x208] ;  /* 0x0000820000067ab9 */ /* 0x000fe20000000a00 */
[----:B------:R-:W-:-:S04]  /*6aa0*/  LEA R48, P3, R60, UR4, 0x1 ;  /* 0x000000043c307c11 */ /* 0x000fc8000f8608ff */
[----:B------:R-:W-:-:S05]  /*6ab0*/  LEA.HI.X R49, R60, UR5, R57, 0x1, P3 ;  /* 0x000000053c317c11 */ /* 0x000fca00098f0c39 */
[----:B--2---:R1:W-:Y:S01]  /*6ac0*/  STG.E.128 desc[UR6][R48.64], R44 ;  /* 0x0000002c30007986 */ /* 0x0043e2000c101d06 */
[----:B------:R-:W-:Y:S05]  /*6ad0*/  BRA `(.L_x_7357) ;  /* 0x0000004c00247947 */ /* 0x000fea0003800000 */
.L_x_7301:
[C---:B------:R-:W-:Y:S01]  /*6ae0*/  VIADD R44, R22.reuse, 0x20 ;  /* 0x00000020162c7836 */ /* 0x040fe20000000000 */
[----:B------:R-:W-:Y:S01]  /*6af0*/  ULDC.64 UR4, c[0x0][0x208] ;  /* 0x0000820000047ab9 */ /* 0x000fe20000000a00 */
[----:B------:R-:W-:-:S03]  /*6b00*/  VIADD R52, R22, 0x80 ;  /* 0x0000008016347836 */ /* 0x000fc60000000000 */
[----:B------:R-:W-:Y:S01]  /*6b10*/  ISETP.GE.AND P4, PT, R44, R4, PT ;  /* 0x000000042c00720c */ /* 0x000fe20003f86270 */
[----:B------:R-:W-:-:S03]  /*6b20*/  VIADD R44, R22, 0x40 ;  /* 0x00000040162c7836 */ /* 0x000fc60000000000 */
[----:B------:R-:W-:-:S13]  /*6b30*/  ISETP.GE.OR P4, PT, R16, R84, P4 ;  /* 0x000000541000720c */ /* 0x000fda0002786670 */
[----:B------:R-:W-:Y:S01]  /*6b40*/  @!P4 IADD3 R50, P2, P3, R106, R96, R38 ;  /* 0x000000606a32c210 */ /* 0x000fe20007b5e026 */
[----:B------:R-:W1:Y:S03]  /*6b50*/  @!P4 LDC.64 R60, c[0x0][0x3e8] ;  /* 0x0000fa00ff3ccb82 */ /* 0x000e660000000a00 */
[----:B0-----:R-:W-:Y:S02]  /*6b60*/  @!P4 IADD3.X R51, R27, R3, R41, P2, P3 ;  /* 0x000000031b33c210 */ /* 0x001fe400017e6429 */
[----:B------:R-:W-:-:S03]  /*6b70*/  @!P4 IADD3 R48, P2, P3, R112, R94, R32 ;  /* 0x0000005e7030c210 */ /* 0x000fc60007b5e020 */
[----:B------:R-:W0:Y:S01]  /*6b80*/  @!P4 LDC.64 R62, c[0x0][0x400] ;  /* 0x00010000ff3ecb82 */ /* 0x000e220000000a00 */
[----:B------:R-:W-:Y:S02]  /*6b90*/  @!P4 IADD3.X R49, R21, R0, R35, P2, P3 ;  /* 0x000000001531c210 */ /* 0x000fe400017e6423 */
[----:B------:R-:W-:-:S04]  /*6ba0*/  ISETP.GE.AND P3, PT, R44, R4, PT ;  /* 0x000000042c00720c */ /* 0x000fc80003f66270 */
[----:B------:R-:W-:-:S13]  /*6bb0*/  ISETP.GE.OR P3, PT, R16, R84, P3 ;  /* 0x000000541000720c */ /* 0x000fda0001f66670 */
[----:B------:R-:W-:Y:S01]  /*6bc0*/  @!P3 IADD3 R46, P2, P5, R106, R37, R96 ;  /* 0x000000256a2eb210 */ /* 0x000fe20007d5e060 */
[----:B------:R-:W2:Y:S03]  /*6bd0*/  @!P3 LDC.64 R68, c[0x0][0x3e8] ;  /* 0x0000fa00ff44bb82 */ /* 0x000ea60000000a00 */
[----:B------:R-:W-:Y:S02]  /*6be0*/  @!P3 IADD3.X R47, R27, R40, R3, P2, P5 ;  /* 0x000000281b2fb210 */ /* 0x000fe400017ea403 */
[----:B------:R-:W-:-:S03]  /*6bf0*/  @!P3 IADD3 R44, P2, P5, R112, R31, R94 ;  /* 0x0000001f702cb210 */ /* 0x000fc60007d5e05e */
[----:B------:R-:W3:Y:S01]  /*6c00*/  @!P3 LDC.64 R70, c[0x0][0x400] ;  /* 0x00010000ff46bb82 */ /* 0x000ee20000000a00 */
[----:B------:R-:W-:Y:S02]  /*6c10*/  @!P3 IADD3.X R45, R21, R34, R0, P2, P5 ;  /* 0x00000022152db210 */ /* 0x000fe400017ea400 */
[----:B------:R-:W-:-:S04]  /*6c20*/  ISETP.GE.AND P2, PT, R52, R4, PT ;  /* 0x000000043400720c */ /* 0x000fc80003f46270 */
[----:B------:R-:W-:-:S13]  /*6c30*/  ISETP.GE.OR P2, PT, R16, R84, P2 ;  /* 0x000000541000720c */ /* 0x000fda0001746670 */
[----:B------:R-:W-:Y:S01]  /*6c40*/  @!P2 IADD3 R74, P5, P6, R106, R36, R96 ;  /* 0x000000246a4aa210 */ /* 0x000fe20007ebe060 */
[----:B------:R-:W4:Y:S03]  /*6c50*/  @!P2 LDC.64 R76, c[0x0][0x3e8] ;  /* 0x0000fa00ff4cab82 */ /* 0x000f260000000a00 */
[----:B------:R-:W-:Y:S02]  /*6c60*/  @!P2 IADD3.X R75, R27, R39, R3, P5, P6 ;  /* 0x000000271b4ba210 */ /* 0x000fe40002fec403 */
[----:B------:R-:W-:-:S03]  /*6c70*/  @!P2 IADD3 R72, P5, P6, R112, R30, R94 ;  /* 0x0000001e7048a210 */ /* 0x000fc60007ebe05e */
[----:B------:R-:W4:Y:S01]  /*6c80*/  @!P2 LDC.64 R78, c[0x0][0x400] ;  /* 0x00010000ff4eab82 */ /* 0x000f220000000a00 */
[----:B------:R-:W-:Y:S02]  /*6c90*/  @!P2 IADD3.X R73, R21, R33, R0, P5, P6 ;  /* 0x000000211549a210 */ /* 0x000fe40002fec400 */
[----:B------:R-:W-:-:S04]  /*6ca0*/  ISETP.GE.AND P5, PT, R22, R4, PT ;  /* 0x000000041600720c */ /* 0x000fc80003fa6270 */
[----:B------:R-:W-:-:S13]  /*6cb0*/  ISETP.GE.OR P5, PT, R16, R84, P5 ;  /* 0x000000541000720c */ /* 0x000fda0002fa6670 */
[----:B------:R-:W1:Y:S01]  /*6cc0*/  @!P5 LDC.64 R52, c[0x0][0x3e8] ;  /* 0x0000fa00ff34db82 */ /* 0x000e620000000a00 */
[----:B------:R-:W-:-:S05]  /*6cd0*/  @!P5 IADD3 R54, P6, R106, R96, RZ ;  /* 0x000000606a36d210 */ /* 0x000fca0007fde0ff */
[----:B------:R-:W-:Y:S01]  /*6ce0*/  @!P5 IMAD.X R55, R3, 0x1, R27, P6 ;  /* 0x000000010337d824 */ /* 0x000fe200030e061b */
[----:B-1----:R-:W-:-:S04]  /*6cf0*/  @!P5 LEA R52, P6, R54, R52, 0x1 ;  /* 0x000000343634d211 */ /* 0x002fc800078c08ff */
[----:B------:R-:W-:Y:S02]  /*6d00*/  @!P5 LEA.HI.X R53, R54, R53, R55, 0x1, P6 ;  /* 0x000000353635d211 */ /* 0x000fe400030f0c37 */
[----:B------:R-:W1:Y:S01]  /*6d10*/  @!P5 LDC.64 R54, c[0x0][0x400] ;  /* 0x00010000ff36db82 */ /* 0x000e620000000a00 */
[----:B------:R-:W-:-:S04]  /*6d20*/  @!P5 IADD3 R56, P6, R112, R94, RZ ;  /* 0x0000005e7038d210 */ /* 0x000fc80007fde0ff */
[----:B------:R-:W-:Y:S02]  /*6d30*/  @!P5 IADD3.X R57, R0, R21, RZ, P6, !PT ;  /* 0x000000150039d210 */ /* 0x000fe400037fe4ff */
[----:B-1----:R-:W-:-:S04]  /*6d40*/  @!P5 LEA R54, P6, R56, R54, 0x1 ;  /* 0x000000363836d211 */ /* 0x002fc800078c08ff */
[----:B------:R-:W-:Y:S02]  /*6d50*/  @!P5 LEA.HI.X R55, R56, R55, R57, 0x1, P6 ;  /* 0x000000373837d211 */ /* 0x000fe400030f0c39 */
[----:B------:R-:W-:-:S04]  /*6d60*/  @!P4 LEA R60, P6, R50, R60, 0x1 ;  /* 0x0000003c323cc211 */ /* 0x000fc800078c08ff */
[----:B------:R-:W-:Y:S02]  /*6d70*/  @!P4 LEA.HI.X R61, R50, R61, R51, 0x1, P6 ;  /* 0x0000003d323dc211 */ /* 0x000fe400030f0c33 */
[----:B------:R-:W-:Y:S02]  /*6d80*/  CS2R R50, SRZ ;  /* 0x0000000000327805 */ /* 0x000fe4000001ff00 */
[----:B0-----:R-:W-:-:S04]  /*6d90*/  @!P4 LEA R62, P6, R48, R62, 0x1 ;  /* 0x0000003e303ec211 */ /* 0x001fc800078c08ff */
[----:B------:R-:W-:Y:S02]  /*6da0*/  @!P4 LEA.HI.X R63, R48, R63, R49, 0x1, P6 ;  /* 0x0000003f303fc211 */ /* 0x000fe400030f0c31 */
[----:B------:R-:W-:Y:S02]  /*6db0*/  CS2R R48, SRZ ;  /* 0x0000000000307805 */ /* 0x000fe4000001ff00 */
[----:B--2---:R-:W-:-:S04]  /*6dc0*/  @!P3 LEA R68, P6, R46, R68, 0x1 ;  /* 0x000000442e44b211 */ /* 0x004fc800078c08ff */
[----:B------:R-:W-:Y:S02]  /*6dd0*/  @!P3 LEA.HI.X R69, R46, R69, R47, 0x1, P6 ;  /* 0x000000452e45b211 */ /* 0x000fe400030f0c2f */
[----:B------:R-:W-:Y:S02]  /*6de0*/  CS2R R46, SRZ ;  /* 0x00000000002e7805 */ /* 0x000fe4000001ff00 */
[C---:B---3--:R-:W-:Y:S01]  /*6df0*/  @!P3 LEA R70, P6, R44.reuse, R70, 0x1 ;  /* 0x000000462c46b211 */ /* 0x048fe200078c08ff */
[----:B------:R0:W5:Y:S03]  /*6e00*/  @!P5 LDG.E.128 R48, desc[UR4][R54.64] ;  /* 0x000000043630d981 */ /* 0x000166000c1e1d00 */
[----:B------:R-:W-:Y:S02]  /*6e10*/  @!P3 LEA.HI.X R71, R44, R71, R45, 0x1, P6 ;  /* 0x000000472c47b211 */ /* 0x000fe400030f0c2d */
[----:B------:R-:W-:-:S02]  /*6e20*/  CS2R R44, SRZ ;  /* 0x00000000002c7805 */ /* 0x000fc4000001ff00 */
[----:B------:R-:W-:Y:S02]  /*6e30*/  CS2R R58, SRZ ;  /* 0x00000000003a7805 */ /* 0x000fe4000001ff00 */
[----:B------:R-:W-:Y:S02]  /*6e40*/  CS2R R56, SRZ ;  /* 0x0000000000387805 */ /* 0x000fe4000001ff00 */
[----:B------:R1:W5:Y:S01]  /*6e50*/  @!P5 LDG.E.128 R44, desc[UR4][R52.64] ;  /* 0x00000004342cd981 */ /* 0x000362000c1e1d00 */
[----:B0-----:R-:W-:Y:S02]  /*6e60*/  CS2R R54, SRZ ;  /* 0x0000000000367805 */ /* 0x001fe4000001ff00 */
[----:B------:R-:W-:Y:S02]  /*6e70*/  CS2R R66, SRZ ;  /* 0x0000000000427805 */ /* 0x000fe4000001ff00 */
[----:B------:R-:W-:Y:S01]  /*6e80*/  CS2R R64, SRZ ;  /* 0x0000000000407805 */ /* 0x000fe2000001ff00 */
[----:B------:R0:W5:Y:S05]  /*6e90*/  @!P4 LDG.E.128 R56, desc[UR4][R62.64] ;  /* 0x000000043e38c981 */ /* 0x00016a000c1e1d00 */
[----:B------:R-:W5:Y:S01]  /*6ea0*/  @!P3 LDG.E.128 R64, desc[UR4][R70.64] ;  /* 0x000000044640b981 */ /* 0x000f62000c1e1d00 */
[----:B-1----:R-:W-:-:S02]  /*6eb0*/  CS2R R52, SRZ ;  /* 0x0000000000347805 */ /* 0x002fc4000001ff00 */
[----:B0-----:R-:W-:-:S04]  /*6ec0*/  CS2R R62, SRZ ;  /* 0x00000000003e7805 */ /* 0x001fc8000001ff00 */
[----:B------:R0:W5:Y:S02]  /*6ed0*/  @!P4 LDG.E.128 R52, desc[UR4][R60.64] ;  /* 0x000000043c34c981 */ /* 0x000164000c1e1d00 */
[----:B0-----:R-:W-:-:S06]  /*6ee0*/  CS2R R60, SRZ ;  /* 0x00000000003c7805 */ /* 0x001fcc000001ff00 */
[----:B------:R0:W5:Y:S01]  /*6ef0*/  @!P3 LDG.E.128 R60, desc[UR4][R68.64] ;  /* 0x00000004443cb981 */ /* 0x000162000c1e1d00 */
[----:B----4-:R-:W-:Y:S01]  /*6f00*/  @!P2 LEA R76, P3, R74, R76, 0x1 ;  /* 0x0000004c4a4ca211 */ /* 0x010fe200078608ff */
[----:B------:R-:W-:-:S03]  /*6f10*/  VIADD R81, R22, 0x60 ;  /* 0x0000006016517836 */ /* 0x000fc60000000000 */
[----:B------:R-:W-:Y:S02]  /*6f20*/  @!P2 LEA.HI.X R77, R74, R77, R75, 0x1, P3 ;  /* 0x0000004d4a4da211 */ /* 0x000fe400018f0c4b */
[----:B------:R-:W-:-:S04]  /*6f30*/  @!P2 LEA R78, P3, R72, R78, 0x1 ;  /* 0x0000004e484ea211 */ /* 0x000fc800078608ff */
[----:B------:R-:W-:Y:S02]  /*6f40*/  @!P2 LEA.HI.X R79, R72, R79, R73, 0x1, P3 ;  /* 0x0000004f484fa211 */ /* 0x000fe400018f0c49 */
[----:B------:R-:W-:-:S04]  /*6f50*/  ISETP.GE.AND P3, PT, R81, R4, PT ;  /* 0x000000045100720c */ /* 0x000fc80003f66270 */
[----:B------:R-:W-:Y:S02]  /*6f60*/  ISETP.GE.OR P3, PT, R16, R84, P3 ;  /* 0x000000541000720c */ /* 0x000fe40001f66670 */
[----:B------:R-:W-:Y:S02]  /*6f70*/  CS2R R70, SRZ ;  /* 0x0000000000467805 */ /* 0x000fe4000001ff00 */
[----:B0-----:R-:W-:Y:S02]  /*6f80*/  CS2R R68, SRZ ;  /* 0x0000000000447805 */ /* 0x001fe4000001ff00 */
[----:B------:R-:W-:Y:S02]  /*6f90*/  CS2R R74, SRZ ;  /* 0x00000000004a7805 */ /* 0x000fe4000001ff00 */
[----:B------:R-:W-:Y:S01]  /*6fa0*/  CS2R R72, SRZ ;  /* 0x0000000000487805 */ /* 0x000fe2000001ff00 */
[----:B------:R-:W-:Y:S01]  /*6fb0*/  VIADD R80, R22, 0xa0 ;  /* 0x000000a016507836 */ /* 0x000fe20000000000 */
[----:B------:R-:W-:Y:S01]  /*6fc0*/  BSSY B1, `(.L_x_7364) ;  /* 0x0000021000017945 */ /* 0x000fe20003800000 */
[----:B------:R0:W5:Y:S04]  /*6fd0*/  @!P2 LDG.E.128 R68, desc[UR4][R76.64] ;  /* 0x000000044c44a981 */ /* 0x000168000c1e1d00 */
[----:B------:R1:W5:Y:S01]  /*6fe0*/  @!P2 LDG.E.128 R72, desc[UR4][R78.64] ;  /* 0x000000044e48a981 */ /* 0x000362000c1e1d00 */
[----:B------:R-:W-:-:S02]  /*6ff0*/  ISETP.GE.AND P2, PT, R80, R4, PT ;  /* 0x000000045000720c */ /* 0x000fc40003f46270 */
[----:B------:R-:W-:Y:S02]  /*7000*/  CS2R R82, SRZ ;  /* 0x0000000000527805 */ /* 0x000fe4000001ff00 */
[----:B------:R-:W-:Y:S02]  /*7010*/  CS2R R80, SRZ ;  /* 0x0000000000507805 */ /* 0x000fe4000001ff00 */
[----:B------:R-:W-:Y:S02]  /*7020*/  ISETP.GE.OR P2, PT, R16, R84, P2 ;  /* 0x000000541000720c */ /* 0x000fe40001746670 */
[----:B0-----:R-:W-:Y:S02]  /*7030*/  CS2R R76, SRZ ;  /* 0x00000000004c7805 */ /* 0x001fe4000001ff00 */
[----:B-1----:R-:W-:Y:S01]  /*7040*/  CS2R R78, SRZ ;  /* 0x00000000004e7805 */ /* 0x002fe2000001ff00 */
[----:B------:R-:W-:Y:S08]  /*7050*/  @P3 BRA `(.L_x_7365) ;  /* 0x00000000005c3947 */ /* 0x000ff00003800000 */
[----:B------:R-:W0:Y:S01]  /*7060*/  LDC.64 R80, c[0x0][0x3f8] ;  /* 0x0000fe00ff507b82 */ /* 0x000e220000000a00 */
[----:B------:R-:W-:Y:S01]  /*7070*/  IMAD.MOV.U32 R78, RZ, RZ, R96 ;  /* 0x000000ffff4e7224 */ /* 0x000fe200078e0060 */
[----:B------:R-:W-:Y:S01]  /*7080*/  MOV R82, R94 ;  /* 0x0000005e00527202 */ /* 0x000fe20000000f00 */
[----:B------:R-:W-:Y:S01]  /*7090*/  IMAD.MOV.U32 R79, RZ, RZ, R3 ;  /* 0x000000ffff4f7224 */ /* 0x000fe200078e0003 */
[----:B------:R-:W-:Y:S01]  /*70a0*/  ULDC.64 UR4, c[0x0][0x3e8] ;  /* 0x0000fa0000047ab9 */ /* 0x000fe20000000a00 */
[----:B------:R-:W-:Y:S01]  /*70b0*/  IMAD.MOV.U32 R83, RZ, RZ, R0 ;  /* 0x000000ffff537224 */ /* 0x000fe200078e0000 */
[----:B------:R-:W-:Y:S01]  /*70c0*/  ULDC.64 UR6, c[0x0][0x400] ;  /* 0x0001000000067ab9 */ /* 0x000fe20000000a00 */
[----:B------:R-:W-:Y:S01]  /*70d0*/  ULDC.64 UR8, c[0x0][0x208] ;  /* 0x0000820000087ab9 */ /* 0x000fe20000000a00 */
[----:B------:R-:W1:Y:S01]  /*70e0*/  LDC.64 R76, c[0x0][0x408] ;  /* 0x00010200ff4c7b82 */ /* 0x000e620000000a00 */
[----:B0-----:R-:W-:-:S04]  /*70f0*/  IMAD.WIDE.U32 R78, R80, 0x60, R78 ;  /* 0x00000060504e7825 */ /* 0x001fc800078e004e */
[----:B------:R-:W-:Y:S01]  /*7100*/  IMAD R81, R81, 0x60, RZ ;  /* 0x0000006051517824 */ /* 0x000fe200078e02ff */
[----:B------:R-:W-:Y:S01]  /*7110*/  IADD3 R80, P3, R106, R78, RZ ;  /* 0x0000004e6a507210 */ /* 0x000fe20007f7e0ff */
[----:B-1----:R-:W-:-:S03]  /*7120*/  IMAD.WIDE.U32 R82, R76, 0x60, R82 ;  /* 0x000000604c527825 */ /* 0x002fc600078e0052 */
[----:B------:R-:W-:Y:S01]  /*7130*/  IADD3.X R79, R27, R79, R81, P3, !PT ;  /* 0x0000004f1b4f7210 */ /* 0x000fe20001ffe451 */
[----:B------:R-:W-:Y:S01]  /*7140*/  IMAD R77, R77, 0x60, RZ ;  /* 0x000000604d4d7824 */ /* 0x000fe200078e02ff */
[----:B------:R-:W-:-:S04]  /*7150*/  IADD3 R78, P3, R112, R82, RZ ;  /* 0x00000052704e7210 */ /* 0x000fc80007f7e0ff */
[----:B------:R-:W-:Y:S02]  /*7160*/  IADD3.X R83, R21, R83, R77, P3, !PT ;  /* 0x0000005315537210 */ /* 0x000fe40001ffe44d */
[----:B------:R-:W-:-:S04]  /*7170*/  LEA R76, P3, R80, UR4, 0x1 ;  /* 0x00000004504c7c11 */ /* 0x000fc8000f8608ff */
[----:B------:R-:W-:Y:S02]  /*7180*/  LEA.HI.X R77, R80, UR5, R79, 0x1, P3 ;  /* 0x00000005504d7c11 */ /* 0x000fe400098f0c4f */
[----:B------:R-:W-:-:S04]  /*7190*/  LEA R80, P3, R78, UR6, 0x1 ;  /* 0x000000064e507c11 */ /* 0x000fc8000f8608ff */
[----:B------:R-:W-:Y:S02]  /*71a0*/  LEA.HI.X R81, R78, UR7, R83, 0x1, P3 ;  /* 0x000000074e517c11 */ /* 0x000fe400098f0c53 */
[----:B------:R-:W5:Y:S04]  /*71b0*/  LDG.E.128 R76, desc[UR8][R76.64] ;  /* 0x000000084c4c7981 */ /* 0x000f68000c1e1d00 */
[----:B------:R-:W5:Y:S03]  /*71c0*/  LDG.E.128 R80, desc[UR8][R80.64] ;  /* 0x0000000850507981 */ /* 0x000f66000c1e1d00 */
.L_x_7365:
[----:B------:R-:W-:Y:S05]  /*71d0*/  BSYNC B1 ;  /* 0x0000000000017941 */ /* 0x000fea0003800000 */
.L_x_7364:
[----:B------:R-:W-:Y:S01]  /*71e0*/  BSSY B1, `(.L_x_7366) ;  /* 0x000001c000017945 */ /* 0x000fe20003800000 */
[----:B------:R-:W-:Y:S02]  /*71f0*/  ISETP.GE.AND P3, PT, R16, R84, PT ;  /* 0x000000541000720c */ /* 0x000fe40003f66270 */
[----:B------:R-:W-:Y:S02]  /*7200*/  CS2R R86, SRZ ;  /* 0x0000000000567805 */ /* 0x000fe4000001ff00 */
[----:B------:R-:W-:Y:S02]  /*7210*/  CS2R R84, SRZ ;  /* 0x0000000000547805 */ /* 0x000fe4000001ff00 */
[----:B------:R-:W-:Y:S02]  /*7220*/  CS2R R90, SRZ ;  /* 0x00000000005a7805 */ /* 0x000fe4000001ff00 */
[----:B------:R-:W-:Y:S01]  /*7230*/  CS2R R88, SRZ ;  /* 0x0000000000587805 */ /* 0x000fe2000001ff00 */
[----:B------:R-:W-:Y:S06]  /*7240*/  @P2 BRA `(.L_x_7367) ;  /* 0x0000000000542947 */ /* 0x000fec0003800000 */
[----:B------:R-:W0:Y:S01]  /*7250*/  LDC.64 R84, c[0x0][0x3f8] ;  /* 0x0000fe00ff547b82 */ /* 0x000e220000000a00 */
[----:B------:R-:W-:Y:S01]  /*7260*/  IMAD.MOV.U32 R97, RZ, RZ, R3 ;  /* 0x000000ffff617224 */ /* 0x000fe200078e0003 */
[----:B------:R-:W-:Y:S01]  /*7270*/  ULDC.64 UR4, c[0x0][0x3e8] ;  /* 0x0000fa0000047ab9 */ /* 0x000fe20000000a00 */
[----:B------:R-:W-:Y:S01]  /*7280*/  IMAD.MOV.U32 R95, RZ, RZ, R0 ;  /* 0x000000ffff5f7224 */ /* 0x000fe200078e0000 */
[----:B------:R-:W-:Y:S01]  /*7290*/  ULDC.64 UR6, c[0x0][0x400] ;  /* 0x0001000000067ab9 */ /* 0x000fe20000000a00 */
[----:B------:R-:W-:-:S03]  /*72a0*/  ULDC.64 UR8, c[0x0][0x208] ;  /* 0x0000820000087ab9 */ /* 0x000fc60000000a00 */
        /* <DEDUP_REMOVED lines=12> */
[----:B------:R-:W-:Y:S01]  /*7370*/  LEA.HI.X R89, R0, UR7, R95, 0x1, P2 ;  /* 0x0000000700597c11 */ /* 0x000fe200090f0c5f */
[----:B------:R-:W5:Y:S05]  /*7380*/  LDG.E.128 R84, desc[UR8][R84.64] ;  /* 0x0000000854547981 */ /* 0x000f6a000c1e1d00 */
[----:B------:R-:W5:Y:S03]  /*7390*/  LDG.E.128 R88, desc[UR8][R88.64] ;  /* 0x0000000858587981 */ /* 0x000f66000c1e1d00 */
.L_x_7367:
[----:B------:R-:W-:Y:S05]  /*73a0*/  BSYNC B1 ;  /* 0x0000000000017941 */ /* 0x000fea0003800000 */
.L_x_7366:
[----:B-----5:R-:W-:Y:S01]  /*73b0*/  IMAD.MOV.U32 R93, RZ, RZ, R76 ;  /* 0x000000ffff5d7224 */ /* 0x020fe200078e004c */
[----:B------:R-:W-:Y:S01]  /*73c0*/  MOV R3, R79 ;  /* 0x0000004f00037202 */ /* 0x000fe20000000f00 */
[----:B------:R-:W-:Y:S01]  /*73d0*/  IMAD.MOV.U32 R94, RZ, RZ, R77 ;  /* 0x000000ffff5e7224 */ /* 0x000fe200078e004d */
[----:B------:R-:W-:Y:S01]  /*73e0*/  ULOP3.LUT UR4, UR60, 0x1, URZ, 0xfc, !UPT ;  /* 0x000000013c047892 */ /* 0x000fe2000f8efc3f */
[----:B------:R-:W-:-:S03]  /*73f0*/  IMAD.MOV.U32 R0, RZ, RZ, R78 ;  /* 0x000000ffff007224 */ /* 0x000fc600078e004e */
        /* <DEDUP_REMOVED lines=61> */
[----:B------:R-:W-:Y:S01]  /*77d0*/  PRMT R184, R3, 0x7610, R184 ;  /* 0x0000761003b87816 */ /* 0x000fe200000000b8 */
[----:B------:R-:W-:Y:S01]  /*77e0*/  IMAD.MOV.U32 R3, RZ, RZ, R64 ;  /* 0x000000ffff037224 */ /* 0x000fe200078e0040 */
[----:B------:R-:W-:Y:S01]  /*77f0*/  PRMT R186, R186, 0x5410, R0 ;  /* 0x00005410baba7816 */ /* 0x000fe20000000000 */
[----:B------:R-:W-:-:S03]  /*7800*/  IMAD.MOV.U32 R0, RZ, RZ, R65 ;  /* 0x000000ffff007224 */ /* 0x000fc600078e0041 */
[----:B------:R-:W-:Y:S01]  /*7810*/  PRMT R185, R185, 0x5410, R3 ;  /* 0x00005410b9b97816 */ /* 0x000fe20000000003 */
[----:B------:R-:W-:Y:S01]  /*7820*/  IMAD.MOV.U32 R3, RZ, RZ, R70 ;  /* 0x000000ffff037224 */ /* 0x000fe200078e0046 */
[----:B------:R-:W-:Y:S02]  /*7830*/  PRMT R187, R187, 0x5410, R0 ;  /* 0x00005410bbbb7816 */ /* 0x000fe40000000000 */
[----:B------:R-:W-:-:S04]  /*7840*/  MOV R0, R71 ;  /* 0x0000004700007202 */ /* 0x000fc80000000f00 */
        /* <DEDUP_REMOVED lines=12> */
.L_x_7368:
        /* <DEDUP_REMOVED lines=8> */
.L_x_7669:
[----:B------:R-:W-:Y:S05]  /*7990*/  BSYNC B1 ;  /* 0x0000000000017941 */ /* 0x000fea0003800000 */
.L_x_7369:
[----:B------:R-:W-:Y:S01]  /*79a0*/  ISETP.GE.OR P4, PT, R22, R4, P0 ;  /* 0x000000041600720c */ /* 0x000fe20000786670 */
[----:B------:R-:W-:Y:S01]  /*79b0*/  BSSY B1, `(.L_x_7371) ;  /* 0x0000092000017945 */ /* 0x000fe20003800000 */
[----:B0-----:R-:W-:-:S11]  /*79c0*/  IMAD.IADD R151, R150, 0x1, -R122 ;  /* 0x0000000196977824 */ /* 0x001fd600078e0a7a */
[----:B------:R-:W-:Y:S05]  /*79d0*/  @P4 BRA `(.L_x_7372) ;  /* 0x00000008003c4947 */ /* 0x000fea0003800000 */
[----:B------:R-:W3:Y:S01]  /*79e0*/  LDL R92, [R1+0x4] ;  /* 0x00000400015c7983 */ /* 0x000ee20000100800 */
[----:B------:R-:W-:Y:S01]  /*79f0*/  IMAD.SHL.U32 R94, R22, 0x40, RZ ;  /* 0x00000040165e7824 */ /* 0x000fe200078e00ff */
[----:B------:R-:W-:Y:S01]  /*7a00*/  BSSY B2, `(.L_x_7373) ;  /* 0x0000079000027945 */ /* 0x000fe20003800000 */
[----:B------:R-:W0:Y:S03]  /*7a10*/  S2R R96, SR_TID.X ;  /* 0x0000000000607919 */ /* 0x000e260000002100 */
[----:B------:R-:W-:-:S04]  /*7a20*/  LOP3.LUT R94, R94, 0x1c0, RZ, 0xc0, !PT ;  /* 0x000001c05e5e7812 */ /* 0x000fc800078ec0ff */
[----:B------:R-:W-:Y:S01]  /*7a30*/  SHF.R.U32.HI R94, RZ, 0x3, R94 ;  /* 0x00000003ff5e7819 */ /* 0x000fe2000001165e */
[----:B0-----:R-:W-:-:S05]  /*7a40*/  VIADD R96, R96, 0xffffff80 ;  /* 0xffffff8060607836 */ /* 0x001fca0000000000 */
[----:B------:R-:W-:-:S04]  /*7a50*/  SHF.R.S32.HI R95, RZ, 0x1f, R96 ;  /* 0x0000001fff5f7819 */ /* 0x000fc80000011460 */
[----:B------:R-:W-:Y:S01]  /*7a60*/  LEA.HI R95, R95, R96, RZ, 0x6 ;  /* 0x000000605f5f7211 */ /* 0x000fe200078f30ff */
[----:B------:R-:W-:-:S04]  /*7a70*/  IMAD.SHL.U32 R96, R22, 0x40, RZ ;  /* 0x0000004016607824 */ /* 0x000fc800078e00ff */
[----:B------:R-:W-:-:S05]  /*7a80*/  IMAD.SHL.U32 R95, R95, 0x8, RZ ;  /* 0x000000085f5f7824 */ /* 0x000fca00078e00ff */
[----:B------:R-:W-:Y:S02]  /*7a90*/  LOP3.LUT R95, R95, 0xfffffe00, RZ, 0xc0, !PT ;  /* 0xfffffe005f5f7812 */ /* 0x000fe400078ec0ff */
[----:B---3--:R-:W-:-:S04]  /*7aa0*/  LOP3.LUT P5, RZ, R92, 0x1, RZ, 0xc0, !PT ;  /* 0x000000015cff7812 */ /* 0x008fc800078ac0ff */
[----:B------:R-:W-:-:S04]  /*7ab0*/  SEL R92, R122, R151, !P5 ;  /* 0x000000977a5c7207 */ /* 0x000fc80006800000 */
[----:B------:R-:W-:-:S04]  /*7ac0*/  SHF.R.S32.HI R93, RZ, 0x1f, R92 ;  /* 0x0000001fff5d7819 */ /* 0x000fc8000001145c */
[----:B------:R-:W-:-:S04]  /*7ad0*/  LEA.HI R92, R93, R92, RZ, 0x4 ;  /* 0x0000005c5d5c7211 */ /* 0x000fc800078f20ff */
[----:B------:R-:W-:-:S04]  /*7ae0*/  LEA.HI.SX32 R92, R92, R10, 0x1c ;  /* 0x0000000a5c5c7211 */ /* 0x000fc800078fe2ff */
[----:B------:R-:W-:Y:S02]  /*7af0*/  SHF.R.S32.HI R93, RZ, 0x1f, R92 ;  /* 0x0000001fff5d7819 */ /* 0x000fe4000001145c */
[----:B------:R-:W-:Y:S02]  /*7b00*/  SHF.L.U32 R174, R92, 0x3, RZ ;  /* 0x000000035cae7819 */ /* 0x000fe400000006ff */
[----:B------:R-:W-:Y:S02]  /*7b10*/  LEA.HI R92, R93, R92, RZ, 0x3 ;  /* 0x0000005c5d5c7211 */ /* 0x000fe400078f18ff */
[----:B------:R-:W-:Y:S02]  /*7b20*/  LOP3.LUT R93, R174, 0x38, RZ, 0xc0, !PT ;  /* 0x00000038ae5d7812 */ /* 0x000fe400078ec0ff */
[----:B------:R-:W-:Y:S02]  /*7b30*/  SHF.R.S32.HI R92, RZ, 0x3, R92 ;  /* 0x00000003ff5c7819 */ /* 0x000fe4000001145c */
[----:B------:R-:W-:-:S03]  /*7b40*/  LOP3.LUT R93, R93, 0x1c0, R96, 0xf8, !PT ;  /* 0x000001c05d5d7812 */ /* 0x000fc600078ef860 */
[----:B------:R-:W-:Y:S01]  /*7b50*/  IMAD R92, R92, 0x2c00, R95 ;  /* 0x00002c005c5c7824 */ /* 0x000fe200078e025f */
[----:B------:R-:W-:-:S04]  /*7b60*/  LOP3.LUT R93, R93, R94, RZ, 0x3c, !PT ;  /* 0x0000005e5d5d7212 */ /* 0x000fc800078e3cff */
[----:B------:R-:W-:-:S05]  /*7b70*/  IADD3 R92, R92, R93, RZ ;  /* 0x0000005d5c5c7210 */ /* 0x000fca0007ffe0ff */
[C---:B------:R-:W-:Y:S02]  /*7b80*/  IMAD R96, R23.reuse, 0x5800, R92 ;  /* 0x0000580017607824 */ /* 0x040fe400078e025c */
[----:B------:R-:W-:Y:S02]  /*7b90*/  IMAD R92, R23, 0x5800, R147 ;  /* 0x00005800175c7824 */ /* 0x000fe400078e0293 */
[--C-:B------:R-:W-:Y:S02]  /*7ba0*/  IMAD R96, R96, 0x2, R2.reuse ;  /* 0x0000000260607824 */ /* 0x100fe400078e0202 */
[----:B------:R-:W-:-:S04]  /*7bb0*/  IMAD R92, R92, 0x2, R2 ;  /* 0x000000025c5c7824 */ /* 0x000fc800078e0202 */
[----:B------:R-:W0:Y:S04]  /*7bc0*/  LDS.128 R96, [R96+0x1e400] ;  /* 0x01e4000060607984 */ /* 0x000e280000000c00 */
[----:B------:R-:W3:Y:S01]  /*7bd0*/  LDS.128 R92, [R92+0x1e400] ;  /* 0x01e400005c5c7984 */ /* 0x000ee20000000c00 */
[----:B------:R-:W-:Y:S05]  /*7be0*/  @P3 BRA `(.L_x_7374) ;  /* 0x0000000400683947 */ /* 0x000fea0003800000 */
[----:B0-----:R-:W-:Y:S01]  /*7bf0*/  IMAD.MOV.U32 R177, RZ, RZ, R97 ;  /* 0x000000ffffb17224 */ /* 0x001fe200078e0061 */
[----:B------:R-:W-:Y:S01]  /*7c00*/  SHF.R.U64 R44, R44, 0x10, R45 ;  /* 0x000000102c2c7819 */ /* 0x000fe2000000122d */
[----:B---3--:R-:W-:Y:S01]  /*7c10*/  IMAD.MOV.U32 R176, RZ, RZ, R93 ;  /* 0x000000ffffb07224 */ /* 0x008fe200078e005d */
        /* <DEDUP_REMOVED lines=24> */
[----:B------:R-:W-:Y:S01]  /*7da0*/  HADD2.F32 R178, -RZ, R191.H1_H1 ;  /* 0x300000bfffb27230 */ /* 0x000fe20000004100 */
[----:B------:R-:W-:Y:S01]  /*7db0*/  F2FP.F16.F32.PACK_AB R49, R49, R97 ;  /* 0x000000613131723e */ /* 0x000fe200000000ff */
[----:B------:R-:W-:Y:S01]  /*7dc0*/  HADD2.F32 R95, -RZ, R99.H0_H0 ;  /* 0x20000063ff5f7230 */ /* 0x000fe20000004100 */
[----:B------:R-:W-:Y:S01]  /*7dd0*/  F2FP.F16.F32.PACK_AB R45, R45, R93 ;  /* 0x0000005d2d2d723e */ /* 0x000fe200000000ff */
[--C-:B------:R-:W-:Y:S02]  /*7de0*/  HADD2.F32 R177, -RZ, R48.reuse.H0_H0 ;  /* 0x20000030ffb17230 */ /* 0x100fe40000004100 */
[----:B------:R-:W-:-:S02]  /*7df0*/  HADD2.F32 R48, -RZ, R48.H1_H1 ;  /* 0x30000030ff307230 */ /* 0x000fc40000004100 */
[----:B------:R-:W-:Y:S01]  /*7e00*/  FMUL.FTZ R179, R95, R178 ;  /* 0x000000b25fb37220 */ /* 0x000fe20000410000 */
[----:B------:R-:W-:Y:S02]  /*7e10*/  IMAD.MOV.U32 R93, RZ, RZ, R49 ;  /* 0x000000ffff5d7224 */ /* 0x000fe400078e0031 */
[----:B------:R-:W-:Y:S02]  /*7e20*/  IMAD.MOV.U32 R97, RZ, RZ, R45 ;  /* 0x000000ffff617224 */ /* 0x000fe400078e002d */
[C---:B------:R-:W-:Y:S01]  /*7e30*/  FFMA.FTZ R179, R177.reuse, R176, -R179 ;  /* 0x000000b0b1b37223 */ /* 0x040fe200000108b3 */
[----:B------:R-:W-:Y:S01]  /*7e40*/  FMUL.FTZ R177, R177, R178 ;  /* 0x000000b2b1b17220 */ /* 0x000fe20000410000 */
[----:B------:R-:W-:-:S03]  /*7e50*/  HADD2.F32 R178, -RZ, R192.H0_H0 ;  /* 0x200000c0ffb27230 */ /* 0x000fc60000004100 */
        /* <DEDUP_REMOVED lines=30> */
[----:B------:R-:W-:-:S02]  /*8040*/  HADD2.F32 R175, -RZ, R191.H0_H0 ;  /* 0x200000bfffaf7230 */ /* 0x000fc40000004100 */
[--C-:B------:R-:W-:Y:S01]  /*8050*/  HADD2.F32 R51, -RZ, R98.reuse.H0_H0 ;  /* 0x20000062ff337230 */ /* 0x100fe20000004100 */
        /* <DEDUP_REMOVED lines=16> */
[----:B------:R-:W-:Y:S02]  /*8160*/  F2FP.F16.F32.PACK_AB R47, R47, R175 ;  /* 0x000000af2f2f723e */ /* 0x000fe400000000ff */
[----:B------:R-:W-:-:S03]  /*8170*/  MOV R94, R51 ;  /* 0x00000033005e7202 */ /* 0x000fc60000000f00 */
[----:B------:R-:W-:-:S07]  /*8180*/  IMAD.MOV.U32 R98, RZ, RZ, R47 ;  /* 0x000000ffff627224 */ /* 0x000fce00078e002f */
.L_x_7374:
[----:B------:R-:W-:Y:S05]  /*8190*/  BSYNC B2 ;  /* 0x0000000000027941 */ /* 0x000fea0003800000 */
.L_x_7373:
[----:B------:R-:W-:Y:S01]  /*81a0*/  SHF.R.S32.HI R44, RZ, 0x1f, R22 ;  /* 0x0000001fff2c7819 */ /* 0x000fe20000011416 */
[----:B------:R-:W-:Y:S01]  /*81b0*/  ULDC.64 UR4, c[0x0][0x2e8] ;  /* 0x0000ba0000047ab9 */ /* 0x000fe20000000a00 */
[----:B------:R-:W-:Y:S01]  /*81c0*/  ISETP.GE.AND P4, PT, R174, R150, PT ;  /* 0x00000096ae00720c */ /* 0x000fe20003f86270 */
[----:B------:R-:W-:Y:S02]  /*81d0*/  ULDC.64 UR6, c[0x0][0x208] ;  /* 0x0000820000067ab9 */ /* 0x000fe40000000a00 */
[-C--:B--2---:R-:W-:Y:S02]  /*81e0*/  IMAD R46, R44, R138.reuse, RZ ;  /* 0x0000008a2c2e7224 */ /* 0x084fe400078e02ff */
[----:B------:R-:W-:-:S04]  /*81f0*/  IMAD.WIDE.U32 R44, R22, R138, R136 ;  /* 0x0000008a162c7225 */ /* 0x000fc800078e0088 */
[----:B------:R-:W-:-:S04]  /*8200*/  IMAD R46, R22, R139, R46 ;  /* 0x0000008b162e7224 */ /* 0x000fc800078e022e */
[----:B------:R-:W-:Y:S01]  /*8210*/  IMAD.IADD R45, R46, 0x1, R45 ;  /* 0x000000012e2d7824 */ /* 0x000fe200078e022d */
[--C-:B------:R-:W-:Y:S02]  /*8220*/  @!P4 SHF.R.S32.HI R47, RZ, 0x1f, R174.reuse ;  /* 0x0000001fff2fc819 */ /* 0x100fe400000114ae */
[----:B------:R-:W-:-:S04]  /*8230*/  @!P4 IADD3 R174, P5, P6, R100, R44, R174 ;  /* 0x0000002c64aec210 */ /* 0x000fc80007ebe0ae */
[----:B------:R-:W-:Y:S02]  /*8240*/  @!P4 IADD3.X R47, R14, R45, R47, P5, P6 ;  /* 0x0000002d0e2fc210 */ /* 0x000fe40002fec42f */
[----:B------:R-:W-:-:S04]  /*8250*/  IADD3 R46, P5, P6, R100, R44, R20 ;  /* 0x0000002c642e7210 */ /* 0x000fc80007ebe014 */
[----:B------:R-:W-:Y:S02]  /*8260*/  IADD3.X R45, R14, R45, R9, P5, P6 ;  /* 0x0000002d0e2d7210 */ /* 0x000fe40002fec409 */
[----:B------:R-:W-:-:S04]  /*8270*/  LEA R44, P5, R46, UR4, 0x1 ;  /* 0x000000042e2c7c11 */ /* 0x000fc8000f8a08ff */
[----:B------:R-:W-:Y:S02]  /*8280*/  LEA.HI.X R45, R46, UR5, R45, 0x1, P5 ;  /* 0x000000052e2d7c11 */ /* 0x000fe4000a8f0c2d */
[----:B------:R-:W-:-:S03]  /*8290*/  @!P4 LEA R46, P5, R174, UR4, 0x1 ;  /* 0x00000004ae2ecc11 */ /* 0x000fc6000f8a08ff */
[----:B---3--:R3:W-:Y:S01]  /*82a0*/  STG.E.128 desc[UR6][R44.64], R92 ;  /* 0x0000005c2c007986 */ /* 0x0087e2000c101d06 */
[----:B------:R-:W-:-:S05]  /*82b0*/  @!P4 LEA.HI.X R47, R174, UR5, R47, 0x1, P5 ;  /* 0x00000005ae2fcc11 */ /* 0x000fca000a8f0c2f */
[----:B0-----:R3:W-:Y:S04]  /*82c0*/  @!P4 STG.E.128 desc[UR6][R46.64], R96 ;  /* 0x000000602e00c986 */ /* 0x0017e8000c101d06 */
.L_x_7372:
[----:B------:R-:W-:Y:S05]  /*82d0*/  BSYNC B1 ;  /* 0x0000000000017941 */ /* 0x000fea0003800000 */
.L_x_7371:
[----:B------:R-:W-:Y:S01]  /*82e0*/  VIADD R175, R22, 0x20 ;  /* 0x0000002016af7836 */ /* 0x000fe20000000000 */
[----:B------:R-:W-:Y:S04]  /*82f0*/  BSSY B1, `(.L_x_7375) ;  /* 0x000008e000017945 */ /* 0x000fe80003800000 */
[----:B------:R-:W-:-:S13]  /*8300*/  ISETP.GE.OR P4, PT, R175, R4, P0 ;  /* 0x00000004af00720c */ /* 0x000fda0000786670 */
[----:B------:R-:W-:Y:S05]  /*8310*/  @P4 BRA `(.L_x_7376) ;  /* 0x00000008002c4947 */ /* 0x000fea0003800000 */
[----:B---3--:R-:W3:Y:S04]  /*8320*/  LDL R44, [R1+0x4] ;  /* 0x00000400012c7983 */ /* 0x008ee80000100800 */
[----:B------:R-:W4:Y:S01]  /*8330*/  LDL R47, [R1+0x3c] ;  /* 0x00003c00012f7983 */ /* 0x000f220000100800 */
        /* <DEDUP_REMOVED lines=8> */
[----:B---3--:R-:W-:-:S04]  /*83c0*/  LOP3.LUT P5, RZ, R44, 0x1, RZ, 0xc0, !PT ;  /* 0x000000012cff7812 */ /* 0x008fc800078ac0ff */
[----:B------:R-:W-:-:S04]  /*83d0*/  SEL R44, R122, R151, !P5 ;  /* 0x000000977a2c7207 */ /* 0x000fc80006800000 */
        /* <DEDUP_REMOVED lines=8> */
[----:B----4-:R-:W-:Y:S01]  /*8460*/  IMAD R45, R45, 0x2c00, R47 ;  /* 0x00002c002d2d7824 */ /* 0x010fe200078e022f */
[----:B------:R-:W-:Y:S01]  /*8470*/  LOP3.LUT R44, R44, R46, RZ, 0x3c, !PT ;  /* 0x0000002e2c2c7212 */ /* 0x000fe200078e3cff */
[----:B------:R-:W-:-:S03]  /*8480*/  IMAD R47, R23, 0x5800, R146 ;  /* 0x00005800172f7824 */ /* 0x000fc600078e0292 */
[----:B------:R-:W-:-:S05]  /*8490*/  IADD3 R44, R45, R44, RZ ;  /* 0x0000002c2d2c7210 */ /* 0x000fca0007ffe0ff */
[----:B------:R-:W-:Y:S02]  /*84a0*/  IMAD R45, R23, 0x5800, R44 ;  /* 0x00005800172d7824 */ /* 0x000fe400078e022c */
[--C-:B------:R-:W-:Y:S02]  /*84b0*/  IMAD R44, R47, 0x2, R2.reuse ;  /* 0x000000022f2c7824 */ /* 0x100fe400078e0202 */
[----:B------:R-:W-:-:S04]  /*84c0*/  IMAD R48, R45, 0x2, R2 ;  /* 0x000000022d307824 */ /* 0x000fc800078e0202 */
[----:B------:R-:W0:Y:S04]  /*84d0*/  LDS.128 R44, [R44+0x1e400] ;  /* 0x01e400002c2c7984 */ /* 0x000e280000000c00 */
[----:B------:R-:W3:Y:S01]  /*84e0*/  LDS.128 R48, [R48+0x1e400] ;  /* 0x01e4000030307984 */ /* 0x000ee20000000c00 */
[----:B------:R-:W-:Y:S05]  /*84f0*/  @P3 BRA `(.L_x_7378) ;  /* 0x0000000400683947 */ /* 0x000fea0003800000 */
[----:B---3--:R-:W-:Y:S01]  /*8500*/  IMAD.MOV.U32 R95, RZ, RZ, R49 ;  /* 0x000000ffff5f7224 */ /* 0x008fe200078e0031 */
[----:B------:R-:W-:Y:S01]  /*8510*/  SHF.R.U64 R52, R52, 0x10, R53 ;  /* 0x0000001034347819 */ /* 0x000fe20000001235 */
[----:B0-----:R-:W-:Y:S01]  /*8520*/  IMAD.MOV.U32 R49, RZ, RZ, R45 ;  /* 0x000000ffff317224 */ /* 0x001fe200078e002d */
[----:B------:R-:W-:Y:S01]  /*8530*/  SHF.R.U64 R58, R58, 0x10, R59 ;  /* 0x000000103a3a7819 */ /* 0x000fe2000000123b */
[----:B------:R-:W-:Y:S01]  /*8540*/  HADD2.F32 R96, -RZ, R194.H1_H1 ;  /* 0x300000c2ff607230 */ /* 0x000fe20000004100 */
[----:B------:R-:W-:Y:S01]  /*8550*/  SHF.R.U64 R54, R54, 0x10, R55 ;  /* 0x0000001036367819 */ /* 0x000fe20000001237 */
[----:B------:R-:W-:Y:S02]  /*8560*/  HADD2.F32 R93, -RZ, R95.H0_H0 ;  /* 0x2000005fff5d7230 */ /* 0x000fe40000004100 */
[----:B------:R-:W-:Y:S02]  /*8570*/  HADD2.F32 R94, -RZ, R49.H0_H0 ;  /* 0x20000031ff5e7230 */ /* 0x000fe40000004100 */
[----:B------:R-:W-:-:S02]  /*8580*/  HADD2.F32 R45, -RZ, R193.H0_H0 ;  /* 0x200000c1ff2d7230 */ /* 0x000fc40000004100 */
        /* <DEDUP_REMOVED lines=10> */
[----:B------:R-:W-:Y:S01]  /*8630*/  HADD2.F32 R58, -RZ, R58.H0_H0 ;  /* 0x2000003aff3a7230 */ /* 0x000fe20000004100 */
[----:B------:R-:W-:Y:S01]  /*8640*/  SHF.R.U64 R57, R56, 0x10, R57 ;  /* 0x0000001038397819 */ /* 0x000fe20000001239 */
[----:B------:R-:W-:-:S02]  /*8650*/  HADD2.F32 R96, -RZ, R96.H0_H0 ;  /* 0x20000060ff607230 */ /* 0x000fc40000004100 */
[----:B------:R-:W-:Y:S02]  /*8660*/  HADD2.F32 R95, -RZ, R95.H0_H0 ;  /* 0x2000005fff5f7230 */ /* 0x000fe40000004100 */
[----:B------:R-:W-:Y:S02]  /*8670*/  HADD2.F32 R56, -RZ, R47.H0_H0 ;  /* 0x2000002fff387230 */ /* 0x000fe40000004100 */
[-C--:B------:R-:W-:Y:S01]  /*8680*/  FMUL.FTZ R97, R45, R96.reuse ;  /* 0x000000602d617220 */ /* 0x080fe20000410000 */
[C---:B------:R-:W-:Y:S01]  /*8690*/  FMUL.FTZ R96, R49.reuse, R96 ;  /* 0x0000006031607220 */ /* 0x040fe20000410000 */
[----:B------:R-:W-:Y:S02]  /*86a0*/  HADD2.F32 R57, -RZ, R57.H0_H0 ;  /* 0x20000039ff397230 */ /* 0x000fe40000004100 */
[-C--:B------:R-:W-:Y:S01]  /*86b0*/  FFMA.FTZ R49, R49, R95.reuse, -R97 ;  /* 0x0000005f31317223 */ /* 0x080fe20000010861 */
[----:B------:R-:W-:Y:S01]  /*86c0*/  FFMA.FTZ R45, R45, R95, R96 ;  /* 0x0000005f2d2d7223 */ /* 0x000fe20000010060 */
[----:B------:R-:W-:-:S02]  /*86d0*/  HADD2.F32 R97, -RZ, R193.H1_H1 ;  /* 0x300000c1ff617230 */ /* 0x000fc40000004100 */
[--C-:B------:R-:W-:Y:S01]  /*86e0*/  HADD2.F32 R95, -RZ, R51.reuse.H0_H0 ;  /* 0x20000033ff5f7230 */ /* 0x100fe20000004100 */
[----:B------:R-:W-:Y:S01]  /*86f0*/  F2FP.F16.F32.PACK_AB R49, R49, R94 ;  /* 0x0000005e3131723e */ /* 0x000fe200000000ff */
[----:B------:R-:W-:Y:S01]  /*8700*/  HADD2.F32 R96, -RZ, R192.H1_H1 ;  /* 0x300000c0ff607230 */ /* 0x000fe20000004100 */
[----:B------:R-:W-:Y:S01]  /*8710*/  F2FP.F16.F32.PACK_AB R93, R45, R93 ;  /* 0x0000005d2d5d723e */ /* 0x000fe200000000ff */
[----:B------:R-:W-:Y:S02]  /*8720*/  HADD2.F32 R54, -RZ, R54.H0_H0 ;  /* 0x20000036ff367230 */ /* 0x000fe40000004100 */
[CC--:B------:R-:W-:Y:S01]  /*8730*/  FMUL.FTZ R98, R95.reuse, R97.reuse ;  /* 0x000000615f627220 */ /* 0x0c0fe20000410000 */
[C---:B------:R-:W-:Y:S01]  /*8740*/  FMUL.FTZ R97, R56.reuse, R97 ;  /* 0x0000006138617220 */ /* 0x040fe20000410000 */
[----:B------:R-:W-:Y:S02]  /*8750*/  IMAD.MOV.U32 R45, RZ, RZ, R49 ;  /* 0x000000ffff2d7224 */ /* 0x000fe400078e0031 */
[-C--:B------:R-:W-:Y:S01]  /*8760*/  FFMA.FTZ R56, R56, R96.reuse, -R98 ;  /* 0x0000006038387223 */ /* 0x080fe20000010862 */
[----:B------:R-:W-:Y:S01]  /*8770*/  FFMA.FTZ R97, R95, R96, R97 ;  /* 0x000000605f617223 */ /* 0x000fe20000010061 */
[----:B------:R-:W-:Y:S01]  /*8780*/  SHF.R.U32.HI R96, RZ, 0x10, R59 ;  /* 0x00000010ff607819 */ /* 0x000fe2000001163b */
[----:B------:R-:W-:Y:S01]  /*8790*/  HADD2.F32 R95, -RZ, R51.H1_H1 ;  /* 0x30000033ff5f7230 */ /* 0x000fe20000004100 */
[----:B------:R-:W-:Y:S01]  /*87a0*/  SHF.R.U32.HI R98, RZ, 0x10, R55 ;  /* 0x00000010ff627819 */ /* 0x000fe20000011637 */
[----:B------:R-:W-:-:S02]  /*87b0*/  IMAD.MOV.U32 R49, RZ, RZ, R93 ;  /* 0x000000ffff317224 */ /* 0x000fc400078e005d */
        /* <DEDUP_REMOVED lines=8> */
[--C-:B------:R-:W-:Y:S02]  /*8840*/  HADD2.F32 R95, -RZ, R48.reuse.H0_H0 ;  /* 0x20000030ff5f7230 */ /* 0x100fe40000004100 */
[----:B------:R-:W-:Y:S01]  /*8850*/  HADD2.F32 R48, -RZ, R48.H1_H1 ;  /* 0x30000030ff307230 */ /* 0x000fe20000004100 */
[----:B------:R-:W-:Y:S01]  /*8860*/  F2FP.F16.F32.PACK_AB R51, R51, R56 ;  /* 0x000000383333723e */ /* 0x000fe200000000ff */
[----:B------:R-:W-:Y:S02]  /*8870*/  HADD2.F32 R44, -RZ, R44.H1_H1 ;  /* 0x3000002cff2c7230 */ /* 0x000fe40000004100 */
[----:B------:R-:W-:Y:S01]  /*8880*/  FMUL.FTZ R99, R95, R174 ;  /* 0x000000ae5f637220 */ /* 0x000fe20000410000 */
[----:B------:R-:W-:-:S02]  /*8890*/  HADD2.F32 R96, -RZ, R189.H0_H0 ;  /* 0x200000bdff607230 */ /* 0x000fc40000004100 */
[----:B------:R-:W-:Y:S01]  /*88a0*/  FMUL.FTZ R174, R98, R174 ;  /* 0x000000ae62ae7220 */ /* 0x000fe20000410000 */
[-C--:B------:R-:W-:Y:S01]  /*88b0*/  FMUL.FTZ R53, R48, R57.reuse ;  /* 0x0000003930357220 */ /* 0x080fe20000410000 */
[C---:B------:R-:W-:Y:S01]  /*88c0*/  FMUL.FTZ R57, R44.reuse, R57 ;  /* 0x000000392c397220 */ /* 0x040fe20000410000 */
[----:B------:R-:W-:Y:S01]  /*88d0*/  F2FP.F16.F32.PACK_AB R97, R47, R97 ;  /* 0x000000612f61723e */ /* 0x000fe200000000ff */
[----:B------:R-:W-:Y:S01]  /*88e0*/  FFMA.FTZ R174, R95, R96, R174 ;  /* 0x000000605fae7223 */ /* 0x000fe200000100ae */
[-C--:B------:R-:W-:Y:S01]  /*88f0*/  FFMA.FTZ R53, R44, R52.reuse, -R53 ;  /* 0x000000342c357223 */ /* 0x080fe20000010835 */
[----:B------:R-:W-:Y:S01]  /*8900*/  FFMA.FTZ R57, R48, R52, R57 ;  /* 0x0000003430397223 */ /* 0x000fe20000010039 */
[----:B------:R-:W-:Y:S02]  /*8910*/  HADD2.F32 R95, -RZ, R188.H1_H1 ;  /* 0x300000bcff5f7230 */ /* 0x000fe40000004100 */
[----:B------:R-:W-:Y:S01]  /*8920*/  FFMA.FTZ R99, R98, R96, -R99 ;  /* 0x0000006062637223 */ /* 0x000fe20000010863 */
[----:B------:R-:W-:Y:S01]  /*8930*/  HADD2.F32 R44, -RZ, R50.H0_H0 ;  /* 0x20000032ff2c7230 */ /* 0x000fe20000004100 */
[----:B------:R-:W-:Y:S01]  /*8940*/  MOV R47, R51 ;  /* 0x00000033002f7202 */ /* 0x000fe20000000f00 */
[----:B------:R-:W-:Y:S01]  /*8950*/  HADD2.F32 R52, -RZ, R46.H0_H0 ;  /* 0x2000002eff347230 */ /* 0x000fe20000004100 */
[----:B------:R-:W-:Y:S01]  /*8960*/  F2FP.F16.F32.PACK_AB R57, R57, R174 ;  /* 0x000000ae3939723e */ /* 0x000fe200000000ff */
[----:B------:R-:W-:-:S02]  /*8970*/  HADD2.F32 R48, -RZ, R188.H0_H0 ;  /* 0x200000bcff307230 */ /* 0x000fc40000004100 */
        /* <DEDUP_REMOVED lines=9> */
[----:B------:R-:W-:-:S02]  /*8a10*/  IMAD.MOV.U32 R48, RZ, RZ, R57 ;  /* 0x000000ffff307224 */ /* 0x000fc400078e0039 */
[-C--:B------:R-:W-:Y:S01]  /*8a20*/  FFMA.FTZ R44, R46, R54.reuse, -R44 ;  /* 0x000000362e2c7223 */ /* 0x080fe2000001082c */
[----:B------:R-:W-:Y:S01]  /*8a30*/  FFMA.FTZ R58, R50, R54, R58 ;  /* 0x00000036323a7223 */ /* 0x000fe2000001003a */
[----:B------:R-:W-:-:S03]  /*8a40*/  IMAD.MOV.U32 R51, RZ, RZ, R97 ;  /* 0x000000ffff337224 */ /* 0x000fc600078e0061 */
[----:B------:R-:W-:Y:S02]  /*8a50*/  F2FP.F16.F32.PACK_AB R59, R44, R59 ;  /* 0x0000003b2c3b723e */ /* 0x000fe400000000ff */
[----:B------:R-:W-:Y:S02]  /*8a60*/  F2FP.F16.F32.PACK_AB R58, R58, R95 ;  /* 0x0000005f3a3a723e */ /* 0x000fe400000000ff */
[----:B------:R-:W-:Y:S01]  /*8a70*/  MOV R44, R53 ;  /* 0x00000035002c7202 */ /* 0x000fe20000000f00 */
[----:B------:R-:W-:Y:S02]  /*8a80*/  IMAD.MOV.U32 R46, RZ, RZ, R59 ;  /* 0x000000ffff2e7224 */ /* 0x000fe400078e003b */
[----:B------:R-:W-:-:S07]  /*8a90*/  IMAD.MOV.U32 R50, RZ, RZ, R58 ;  /* 0x000000ffff327224 */ /* 0x000fce00078e003a */
.L_x_7378:
[----:B------:R-:W-:Y:S05]  /*8aa0*/  BSYNC B2 ;  /* 0x0000000000027941 */ /* 0x000fea0003800000 */
.L_x_7377:
[-C--:B--2---:R-:W-:Y:S01]  /*8ab0*/  IMAD R54, R155, R138.reuse, RZ ;  /* 0x0000008a9b367224 */ /* 0x084fe200078e02ff */
[----:B------:R-:W-:Y:S01]  /*8ac0*/  ULDC.64 UR4, c[0x0][0x2e8] ;  /* 0x0000ba0000047ab9 */ /* 0x000fe20000000a00 */
[----:B------:R-:W-:Y:S01]  /*8ad0*/  IMAD.WIDE.U32 R52, R175, R138, R136 ;  /* 0x0000008aaf347225 */ /* 0x000fe200078e0088 */
[----:B------:R-:W-:-:S03]  /*8ae0*/  ULDC.64 UR6, c[0x0][0x208] ;  /* 0x0000820000067ab9 */ /* 0x000fc60000000a00 */
[----:B------:R-:W-:-:S04]  /*8af0*/  IMAD R55, R175, R139, R54 ;  /* 0x0000008baf377224 */ /* 0x000fc800078e0236 */
[----:B------:R-:W-:Y:S01]  /*8b00*/  IMAD.IADD R55, R53, 0x1, R55 ;  /* 0x0000000135377824 */ /* 0x000fe200078e0237 */
[----:B------:R-:W-:-:S04]  /*8b10*/  IADD3 R53, P4, P5, R100, R52, R20 ;  /* 0x0000003464357210 */ /* 0x000fc80007d9e014 */
[----:B------:R-:W-:Y:S02]  /*8b20*/  IADD3.X R54, R14, R55, R9, P4, P5 ;  /* 0x000000370e367210 */ /* 0x000fe400027ea409 */
[----:B------:R-:W-:-:S13]  /*8b30*/  ISETP.GE.AND P4, PT, R92, R150, PT ;  /* 0x000000965c00720c */ /* 0x000fda0003f86270 */
[--C-:B------:R-:W-:Y:S02]  /*8b40*/  @!P4 SHF.R.S32.HI R56, RZ, 0x1f, R92.reuse ;  /* 0x0000001fff38c819 */ /* 0x100fe4000001145c */
[----:B------:R-:W-:-:S04]  /*8b50*/  @!P4 IADD3 R92, P5, P6, R100, R52, R92 ;  /* 0x00000034645cc210 */ /* 0x000fc80007ebe05c */
[----:B------:R-:W-:Y:S02]  /*8b60*/  @!P4 IADD3.X R56, R14, R55, R56, P5, P6 ;  /* 0x000000370e38c210 */ /* 0x000fe40002fec438 */
[----:B------:R-:W-:-:S04]  /*8b70*/  LEA R52, P5, R53, UR4, 0x1 ;  /* 0x0000000435347c11 */ /* 0x000fc8000f8a08ff */
[----:B------:R-:W-:Y:S02]  /*8b80*/  LEA.HI.X R53, R53, UR5, R54, 0x1, P5 ;  /* 0x0000000535357c11 */ /* 0x000fe4000a8f0c36 */
[----:B------:R-:W-:-:S03]  /*8b90*/  @!P4 LEA R54, P5, R92, UR4, 0x1 ;  /* 0x000000045c36cc11 */ /* 0x000fc6000f8a08ff */
[----:B0-----:R0:W-:Y:S01]  /*8ba0*/  STG.E.128 desc[UR6][R52.64], R44 ;  /* 0x0000002c34007986 */ /* 0x0011e2000c101d06 */
[----:B------:R-:W-:-:S05]  /*8bb0*/  @!P4 LEA.HI.X R55, R92, UR5, R56, 0x1, P5 ;  /* 0x000000055c37cc11 */ /* 0x000fca000a8f0c38 */
[----:B---3--:R0:W-:Y:S04]  /*8bc0*/  @!P4 STG.E.128 desc[UR6][R54.64], R48 ;  /* 0x000000303600c986 */ /* 0x0081e8000c101d06 */
.L_x_7376:
[----:B------:R-:W-:Y:S05]  /*8bd0*/  BSYNC B1 ;  /* 0x0000000000017941 */ /* 0x000fea0003800000 */
.L_x_7375:
[----:B0--3--:R-:W-:Y:S01]  /*8be0*/  VIADD R45, R22, 0x40 ;  /* 0x00000040162d7836 */ /* 0x009fe20000000000 */
[----:B------:R-:W-:Y:S04]  /*8bf0*/  BSSY B1, `(.L_x_7379) ;  /* 0x0000087000017945 */ /* 0x000fe80003800000 */
[----:B------:R-:W-:-:S13]  /*8c00*/  ISETP.GE.OR P4, PT, R45, R4, P0 ;  /* 0x000000042d00720c */ /* 0x000fda0000786670 */
[----:B------:R-:W-:Y:S05]  /*8c10*/  @P4 BRA `(.L_x_7380) ;  /* 0x0000000800104947 */ /* 0x000fea0003800000 */
[----:B------:R-:W3:Y:S04]  /*8c20*/  LDL R44, [R1+0x4] ;  /* 0x00000400012c7983 */ /* 0x000ee80000100800 */
[----:B------:R-:W4:Y:S01]  /*8c30*/  LDL R47, [R1+0x38] ;  /* 0x00003800012f7983 */ /* 0x000f220000100800 */
[----:B--2---:R-:W-:Y:S01]  /*8c40*/  IMAD.WIDE.U32 R52, R45, R138, R136 ;  /* 0x0000008a2d347225 */ /* 0x004fe200078e0088 */
[----:B------:R-:W-:Y:S03]  /*8c50*/  BSSY B2, `(.L_x_7381) ;  /* 0x0000074000027945 */ /* 0x000fe60003800000 */
[----:B------:R-:W-:Y:S01]  /*8c60*/  VIADD R46, R22, 0x40 ;  /* 0x00000040162e7836 */ /* 0x000fe20000000000 */
[----:B------:R-:W-:Y:S01]  /*8c70*/  IADD3 R54, P4, P5, R100, R52, R20 ;  /* 0x0000003464367210 */ /* 0x000fe20007d9e014 */
[----:B------:R-:W-:-:S02]  /*8c80*/  VIADD R48, R22, 0x40 ;  /* 0x0000004016307836 */ /* 0x000fc40000000000 */
[----:B------:R-:W-:-:S03]  /*8c90*/  IMAD.SHL.U32 R46, R46, 0x40, RZ ;  /* 0x000000402e2e7824 */ /* 0x000fc600078e00ff */
[----:B------:R-:W-:Y:S02]  /*8ca0*/  SHF.L.U32 R48, R48, 0x6, RZ ;  /* 0x0000000630307819 */ /* 0x000fe400000006ff */
[----:B------:R-:W-:Y:S02]  /*8cb0*/  LOP3.LUT R46, R46, 0x1c0, RZ, 0xc0, !PT ;  /* 0x000001c02e2e7812 */ /* 0x000fe400078ec0ff */
[----:B------:R-:W-:Y:S02]  /*8cc0*/  LOP3.LUT R48, R48, 0x1c0, RZ, 0xc0, !PT ;  /* 0x000001c030307812 */ /* 0x000fe400078ec0ff */
[----:B------:R-:W-:Y:S02]  /*8cd0*/  SHF.R.U32.HI R46, RZ, 0x3, R46 ;  /* 0x00000003ff2e7819 */ /* 0x000fe4000001162e */
[----:B---3--:R-:W-:Y:S01]  /*8ce0*/  LOP3.LUT P6, RZ, R44, 0x1, RZ, 0xc0, !PT ;  /* 0x000000012cff7812 */ /* 0x008fe200078cc0ff */
[----:B------:R-:W-:-:S04]  /*8cf0*/  IMAD R44, R154, R138, RZ ;  /* 0x0000008a9a2c7224 */ /* 0x000fc800078e02ff */
[----:B------:R-:W-:Y:S01]  /*8d00*/  IMAD R45, R45, R139, R44 ;  /* 0x0000008b2d2d7224 */ /* 0x000fe200078e022c */
[----:B------:R-:W-:-:S04]  /*8d10*/  SEL R44, R122, R151, !P6 ;  /* 0x000000977a2c7207 */ /* 0x000fc80007000000 */
[----:B------:R-:W-:Y:S02]  /*8d20*/  IADD3 R56, R53, R45, RZ ;  /* 0x0000002d35387210 */ /* 0x000fe40007ffe0ff */
[----:B------:R-:W-:Y:S02]  /*8d30*/  SHF.R.S32.HI R45, RZ, 0x1f, R44 ;  /* 0x0000001fff2d7819 */ /* 0x000fe4000001142c */
[----:B------:R-:W-:Y:S02]  /*8d40*/  IADD3.X R55, R14, R56, R9, P4, P5 ;  /* 0x000000380e377210 */ /* 0x000fe400027ea409 */
[----:B------:R-:W-:-:S04]  /*8d50*/  LEA.HI R45, R45, R44, RZ, 0x4 ;  /* 0x0000002c2d2d7211 */ /* 0x000fc800078f20ff */
[----:B------:R-:W-:-:S04]  /*8d60*/  LEA.HI.SX32 R45, R45, R10, 0x1c ;  /* 0x0000000a2d2d7211 */ /* 0x000fc800078fe2ff */
[----:B------:R-:W-:Y:S01]  /*8d70*/  SHF.R.S32.HI R44, RZ, 0x1f, R45 ;  /* 0x0000001fff2c7819 */ /* 0x000fe2000001142d */
[----:B------:R-:W-:-:S03]  /*8d80*/  IMAD.SHL.U32 R57, R45, 0x8, RZ ;  /* 0x000000082d397824 */ /* 0x000fc600078e00ff */
[----:B------:R-:W-:-:S04]  /*8d90*/  LEA.HI R44, R44, R45, RZ, 0x3 ;  /* 0x0000002d2c2c7211 */ /* 0x000fc800078f18ff */
[----:B------:R-:W-:Y:S02]  /*8da0*/  SHF.R.S32.HI R45, RZ, 0x3, R44 ;  /* 0x00000003ff2d7819 */ /* 0x000fe4000001142c */
[----:B------:R-:W-:-:S03]  /*8db0*/  LOP3.LUT R44, R48, 0x38, R57, 0xf8, !PT ;  /* 0x00000038302c7812 */ /* 0x000fc600078ef839 */
[----:B----4-:R-:W-:Y:S01]  /*8dc0*/  IMAD R45, R45, 0x2c00, R47 ;  /* 0x00002c002d2d7824 */ /* 0x010fe200078e022f */
        /* <DEDUP_REMOVED lines=9> */
[----:B------:R-:W-:Y:S01]  /*8e60*/  HADD2.F32 R93, -RZ, R187.H1_H1 ;  /* 0x300000bbff5d7230 */ /* 0x000fe20000004100 */
[----:B------:R-:W-:Y:S01]  /*8e70*/  SHF.R.U64 R64, R64, 0x10, R65 ;  /* 0x0000001040407819 */ /* 0x000fe20000001241 */
[----:B--2---:R-:W-:Y:S01]  /*8e80*/  HADD2.F32 R59, -RZ, R49.H0_H0 ;  /* 0x20000031ff3b7230 */ /* 0x004fe20000004100 */
[----:B------:R-:W-:Y:S01]  /*8e90*/  SHF.R.U64 R60, R60, 0x10, R61 ;  /* 0x000000103c3c7819 */ /* 0x000fe2000000123d */
[----:B0-----:R-:W-:Y:S01]  /*8ea0*/  HADD2.F32 R92, -RZ, R45.H0_H0 ;  /* 0x2000002dff5c7230 */ /* 0x001fe20000004100 */
[----:B------:R-:W-:Y:S01]  /*8eb0*/  SHF.R.U64 R66, R66, 0x10, R67 ;  /* 0x0000001042427819 */ /* 0x000fe20000001243 */
[----:B------:R-:W-:Y:S02]  /*8ec0*/  HADD2.F32 R58, -RZ, R187.H0_H0 ;  /* 0x200000bbff3a7230 */ /* 0x000fe40000004100 */
[-C--:B------:R-:W-:Y:S01]  /*8ed0*/  FMUL.FTZ R94, R59, R93.reuse ;  /* 0x0000005d3b5e7220 */ /* 0x080fe20000410000 */
[----:B------:R-:W-:Y:S02]  /*8ee0*/  HADD2.F32 R49, -RZ, R49.H1_H1 ;  /* 0x30000031ff317230 */ /* 0x000fe40000004100 */
[----:B------:R-:W-:Y:S01]  /*8ef0*/  FMUL.FTZ R93, R92, R93 ;  /* 0x0000005d5c5d7220 */ /* 0x000fe20000410000 */
[----:B------:R-:W-:-:S02]  /*8f00*/  HADD2.F32 R95, -RZ, R186.H1_H1 ;  /* 0x300000baff5f7230 */ /* 0x000fc40000004100 */
[-C--:B------:R-:W-:Y:S01]  /*8f10*/  FFMA.FTZ R92, R92, R58.reuse, -R94 ;  /* 0x0000003a5c5c7223 */ /* 0x080fe2000001085e */
[----:B------:R-:W-:Y:S01]  /*8f20*/  SHF.R.U32.HI R94, RZ, 0x10, R61 ;  /* 0x00000010ff5e7819 */ /* 0x000fe2000001163d */
[----:B------:R-:W-:Y:S01]  /*8f30*/  FFMA.FTZ R59, R59, R58, R93 ;  /* 0x0000003a3b3b7223 */ /* 0x000fe2000001005d */
[----:B------:R-:W-:Y:S01]  /*8f40*/  SHF.R.U32.HI R93, RZ, 0x10, R65 ;  /* 0x00000010ff5d7819 */ /* 0x000fe20000011641 */
[----:B------:R-:W-:Y:S01]  /*8f50*/  HADD2.F32 R58, -RZ, R45.H1_H1 ;  /* 0x3000002dff3a7230 */ /* 0x000fe20000004100 */
[----:B------:R-:W-:Y:S01]  /*8f60*/  SHF.R.U64 R62, R62, 0x10, R63 ;  /* 0x000000103e3e7819 */ /* 0x000fe2000000123f */
[----:B------:R-:W-:Y:S02]  /*8f70*/  HADD2.F32 R45, -RZ, R94.H0_H0 ;  /* 0x2000005eff2d7230 */ /* 0x000fe40000004100 */
[----:B------:R-:W-:Y:S02]  /*8f80*/  HADD2.F32 R93, -RZ, R93.H0_H0 ;  /* 0x2000005dff5d7230 */ /* 0x000fe40000004100 */
[----:B------:R-:W-:-:S02]  /*8f90*/  HADD2.F32 R98, -RZ, R185.H1_H1 ;  /* 0x300000b9ff627230 */ /* 0x000fc40000004100 */
[----:B------:R-:W-:Y:S02]  /*8fa0*/  HADD2.F32 R64, -RZ, R64.H0_H0 ;  /* 0x20000040ff407230 */ /* 0x000fe40000004100 */
[CC--:B------:R-:W-:Y:S01]  /*8fb0*/  FMUL.FTZ R94, R49.reuse, R93.reuse ;  /* 0x0000005d315e7220 */ /* 0x0c0fe20000410000 */
[C---:B------:R-:W-:Y:S01]  /*8fc0*/  FMUL.FTZ R93, R58.reuse, R93 ;  /* 0x0000005d3a5d7220 */ /* 0x040fe20000410000 */
[----:B------:R-:W-:Y:S02]  /*8fd0*/  HADD2.F32 R61, -RZ, R48.H1_H1 ;  /* 0x30000030ff3d7230 */ /* 0x000fe40000004100 */
[-C--:B------:R-:W-:Y:S01]  /*8fe0*/  FFMA.FTZ R58, R58, R45.reuse, -R94 ;  /* 0x0000002d3a3a7223 */ /* 0x080fe2000001085e */
[----:B------:R-:W-:Y:S01]  /*8ff0*/  FFMA.FTZ R49, R49, R45, R93 ;  /* 0x0000002d31317223 */ /* 0x000fe2000001005d */
[----:B------:R-:W-:Y:S02]  /*9000*/  IMAD.MOV.U32 R45, RZ, RZ, R51 ;  /* 0x000000ffff2d7224 */ /* 0x000fe400078e0033 */
[----:B------:R-:W-:Y:S01]  /*9010*/  HADD2.F32 R51, -RZ, R47.H0_H0 ;  /* 0x2000002fff337230 */ /* 0x000fe20000004100 */
[----:B------:R-:W-:Y:S01]  /*9020*/  F2FP.F16.F32.PACK_AB R58, R58, R92 ;  /* 0x0000005c3a3a723e */ /* 0x000fe200000000ff */
[----:B------:R-:W-:Y:S01]  /*9030*/  HADD2.F32 R94, -RZ, R186.H0_H0 ;  /* 0x200000baff5e7230 */ /* 0x000fe20000004100 */
[----:B------:R-:W-:Y:S01]  /*9040*/  F2FP.F16.F32.PACK_AB R49, R49, R59 ;  /* 0x0000003b3131723e */ /* 0x000fe200000000ff */
[----:B------:R-:W-:-:S02]  /*9050*/  HADD2.F32 R93, -RZ, R45.H0_H0 ;  /* 0x2000002dff5d7230 */ /* 0x000fc40000004100 */
[----:B------:R-:W-:Y:S02]  /*9060*/  HADD2.F32 R45, -RZ, R45.H1_H1 ;  /* 0x3000002dff2d7230 */ /* 0x000fe40000004100 */
[----:B------:R-:W-:Y:S02]  /*9070*/  HADD2.F32 R47, -RZ, R47.H1_H1 ;  /* 0x3000002fff2f7230 */ /* 0x000fe40000004100 */
[-C--:B------:R-:W-:Y:S01]  /*9080*/  FMUL.FTZ R96, R93, R95.reuse ;  /* 0x0000005f5d607220 */ /* 0x080fe20000410000 */
[C---:B------:R-:W-:Y:S01]  /*9090*/  FMUL.FTZ R95, R51.reuse, R95 ;  /* 0x0000005f335f7220 */ /* 0x040fe20000410000 */
[----:B------:R-:W-:Y:S02]  /*90a0*/  HADD2.F32 R65, -RZ, R44.H1_H1 ;  /* 0x3000002cff417230 */ /* 0x000fe40000004100 */
[-C--:B------:R-:W-:Y:S01]  /*90b0*/  FFMA.FTZ R51, R51, R94.reuse, -R96 ;  /* 0x0000005e33337223 */ /* 0x080fe20000010860 */
[----:B------:R-:W-:Y:S01]  /*90c0*/  FFMA.FTZ R95, R93, R94, R95 ;  /* 0x0000005e5d5f7223 */ /* 0x000fe2000001005f */
[----:B------:R-:W-:Y:S01]  /*90d0*/  SHF.R.U32.HI R94, RZ, 0x10, R67 ;  /* 0x00000010ff5e7819 */ /* 0x000fe20000011643 */
[----:B------:R-:W-:Y:S01]  /*90e0*/  HADD2.F32 R60, -RZ, R60.H0_H0 ;  /* 0x2000003cff3c7230 */ /* 0x000fe20000004100 */
        /* <DEDUP_REMOVED lines=10> */
[----:B------:R-:W-:-:S02]  /*9190*/  HADD2.F32 R93, -RZ, R48.H0_H0 ;  /* 0x20000030ff5d7230 */ /* 0x000fc40000004100 */
[----:B------:R-:W-:Y:S02]  /*91a0*/  HADD2.F32 R96, -RZ, R44.H0_H0 ;  /* 0x2000002cff607230 */ /* 0x000fe40000004100 */
[----:B------:R-:W-:Y:S01]  /*91b0*/  FMUL.FTZ R44, R61, R64 ;  /* 0x000000403d2c7220 */ /* 0x000fe20000410000 */
[----:B------:R-:W-:Y:S02]  /*91c0*/  HADD2.F32 R94, -RZ, R185.H0_H0 ;  /* 0x200000b9ff5e7230 */ /* 0x000fe40000004100 */
[----:B------:R-:W-:Y:S01]  /*91d0*/  FMUL.FTZ R97, R93, R98 ;  /* 0x000000625d617220 */ /* 0x000fe20000410000 */
[C---:B------:R-:W-:Y:S01]  /*91e0*/  FMUL.FTZ R64, R65.reuse, R64 ;  /* 0x0000004041407220 */ /* 0x040fe20000410000 */
[----:B------:R-:W-:Y:S01]  /*91f0*/  FMUL.FTZ R98, R96, R98 ;  /* 0x0000006260627220 */ /* 0x000fe20000410000 */
[-C--:B------:R-:W-:Y:S01]  /*9200*/  FFMA.FTZ R44, R65, R60.reuse, -R44 ;  /* 0x0000003c412c7223 */ /* 0x080fe2000001082c */
[----:B------:R-:W-:Y:S02]  /*9210*/  HADD2.F32 R48, -RZ, R184.H0_H0 ;  /* 0x200000b8ff307230 */ /* 0x000fe40000004100 */
[----:B------:R-:W-:Y:S01]  /*9220*/  FFMA.FTZ R61, R61, R60, R64 ;  /* 0x0000003c3d3d7223 */ /* 0x000fe20000010040 */
[----:B------:R-:W-:Y:S01]  /*9230*/  FFMA.FTZ R98, R93, R94, R98 ;  /* 0x0000005e5d627223 */ /* 0x000fe20000010062 */
[----:B------:R-:W-:-:S02]  /*9240*/  HADD2.F32 R65, -RZ, R50.H0_H0 ;  /* 0x20000032ff417230 */ /* 0x000fc40000004100 */
[----:B------:R-:W-:Y:S01]  /*9250*/  FFMA.FTZ R97, R96, R94, -R97 ;  /* 0x0000005e60617223 */ /* 0x000fe20000010861 */
[----:B------:R-:W-:Y:S02]  /*9260*/  HADD2.F32 R93, -RZ, R46.H1_H1 ;  /* 0x3000002eff5d7230 */ /* 0x000fe40000004100 */
[----:B------:R-:W-:Y:S01]  /*9270*/  FMUL.FTZ R46, R67, R66 ;  /* 0x00000042432e7220 */ /* 0x000fe20000410000 */
[----:B------:R-:W-:Y:S02]  /*9280*/  HADD2.F32 R184, -RZ, R184.H1_H1 ;  /* 0x300000b8ffb87230 */ /* 0x000fe40000004100 */
[-C--:B------:R-:W-:Y:S01]  /*9290*/  FMUL.FTZ R60, R65, R48.reuse ;  /* 0x00000030413c7220 */ /* 0x080fe20000410000 */
[----:B------:R-:W-:Y:S02]  /*92a0*/  HADD2.F32 R62, -RZ, R62.H0_H0 ;  /* 0x2000003eff3e7230 */ /* 0x000fe40000004100 */
[----:B------:R-:W-:Y:S01]  /*92b0*/  FMUL.FTZ R48, R63, R48 ;  /* 0x000000303f307220 */ /* 0x000fe20000410000 */
[----:B------:R-:W-:Y:S01]  /*92c0*/  FMUL.FTZ R66, R93, R66 ;  /* 0x000000425d427220 */ /* 0x000fe20000410000 */
[----:B------:R-:W-:Y:S01]  /*92d0*/  FFMA.FTZ R60, R63, R184, -R60 ;  /* 0x000000b83f3c7223 */ /* 0x000fe2000001083c */
[----:B------:R-:W-:Y:S01]  /*92e0*/  F2FP.F16.F32.PACK_AB R98, R61, R98 ;  /* 0x000000623d62723e */ /* 0x000fe200000000ff */
[----:B------:R-:W-:Y:S01]  /*92f0*/  FFMA.FTZ R48, R65, R184, R48 ;  /* 0x000000b841307223 */ /* 0x000fe20000010030 */
[-C--:B------:R-:W-:Y:S01]  /*9300*/  FFMA.FTZ R67, R67, R62.reuse, R66 ;  /* 0x0000003e43437223 */ /* 0x080fe20000010042 */
[----:B------:R-:W-:Y:S01]  /*9310*/  FFMA.FTZ R93, R93, R62, -R46 ;  /* 0x0000003e5d5d7223 */ /* 0x000fe2000001082e */
[----:B------:R-:W-:-:S02]  /*9320*/  F2FP.F16.F32.PACK_AB R47, R47, R51 ;  /* 0x000000332f2f723e */ /* 0x000fc400000000ff */
[----:B------:R-:W-:Y:S02]  /*9330*/  F2FP.F16.F32.PACK_AB R51, R45, R95 ;  /* 0x0000005f2d33723e */ /* 0x000fe400000000ff */
[----:B------:R-:W-:Y:S01]  /*9340*/  F2FP.F16.F32.PACK_AB R50, R67, R48 ;  /* 0x000000304332723e */ /* 0x000fe200000000ff */
[----:B------:R-:W-:Y:S01]  /*9350*/  IMAD.MOV.U32 R48, RZ, RZ, R98 ;  /* 0x000000ffff307224 */ /* 0x000fe200078e0062 */
[----:B------:R-:W-:Y:S02]  /*9360*/  F2FP.F16.F32.PACK_AB R44, R44, R97 ;  /* 0x000000612c2c723e */ /* 0x000fe400000000ff */
[----:B------:R-:W-:Y:S02]  /*9370*/  F2FP.F16.F32.PACK_AB R46, R93, R60 ;  /* 0x0000003c5d2e723e */ /* 0x000fe400000000ff */
[----:B------:R-:W-:-:S07]  /*9380*/  MOV R45, R58 ;  /* 0x0000003a002d7202 */ /* 0x000fce0000000f00 */
.L_x_7382:
[----:B------:R-:W-:Y:S05]  /*9390*/  BSYNC B2 ;  /* 0x0000000000027941 */ /* 0x000fea0003800000 */
.L_x_7381:
[----:B------:R-:W-:Y:S01]  /*93a0*/  ISETP.GE.AND P4, PT, R57, R150, PT ;  /* 0x000000963900720c */ /* 0x000fe20003f86270 */
[----:B------:R-:W-:Y:S01]  /*93b0*/  ULDC.64 UR4, c[0x0][0x2e8] ;  /* 0x0000ba0000047ab9 */ /* 0x000fe20000000a00 */
[----:B------:R-:W-:-:S11]  /*93c0*/  ULDC.64 UR6, c[0x0][0x208] ;  /* 0x0000820000067ab9 */ /* 0x000fd60000000a00 */
        /* <DEDUP_REMOVED lines=8> */
[----:B--2---:R0:W-:Y:S04]  /*9450*/  @!P4 STG.E.128 desc[UR6][R54.64], R48 ;  /* 0x000000303600c986 */ /* 0x0041e8000c101d06 */
.L_x_7380:
[----:B------:R-:W-:Y:S05]  /*9460*/  BSYNC B1 ;  /* 0x0000000000017941 */ /* 0x000fea0003800000 */
.L_x_7379:
[----:B0-----:R-:W-:Y:S01]  /*9470*/  VIADD R45, R22, 0x60 ;  /* 0x00000060162d7836 */ /* 0x001fe20000000000 */
[----:B------:R-:W-:Y:S04]  /*9480*/  BSSY B1, `(.L_x_7383) ;  /* 0x0000087000017945 */ /* 0x000fe80003800000 */
[----:B------:R-:W-:-:S13]  /*9490*/  ISETP.GE.OR P4, PT, R45, R4, P0 ;  /* 0x000000042d00720c */ /* 0x000fda0000786670 */
[----:B------:R-:W-:Y:S05]  /*94a0*/  @P4 BRA `(.L_x_7384) ;  /* 0x0000000800104947 */ /* 0x000fea0003800000 */
[----:B------:R-:W3:Y:S04]  /*94b0*/  LDL R44, [R1+0x4] ;  /* 0x00000400012c7983 */ /* 0x000ee80000100800 */
[----:B------:R-:W4:Y:S01]  /*94c0*/  LDL R47, [R1+0x34] ;  /* 0x00003400012f7983 */ /* 0x000f220000100800 */
[----:B--2---:R-:W-:Y:S01]  /*94d0*/  IMAD.WIDE.U32 R52, R45, R138, R136 ;  /* 0x0000008a2d347225 */ /* 0x004fe200078e0088 */
[C---:B------:R-:W-:Y:S01]  /*94e0*/  IADD3 R46, R22.reuse, 0x60, RZ ;  /* 0x00000060162e7810 */ /* 0x040fe20007ffe0ff */
[----:B------:R-:W-:Y:S02]  /*94f0*/  BSSY B2, `(.L_x_7385) ;  /* 0x0000073000027945 */ /* 0x000fe40003800000 */
[----:B------:R-:W-:Y:S01]  /*9500*/  VIADD R48, R22, 0x60 ;  /* 0x0000006016307836 */ /* 0x000fe20000000000 */
[----:B------:R-:W-:Y:S01]  /*9510*/  IADD3 R54, P4, P5, R100, R52, R20 ;  /* 0x0000003464367210 */ /* 0x000fe20007d9e014 */
[----:B------:R-:W-:-:S02]  /*9520*/  IMAD.SHL.U32 R46, R46, 0x40, RZ ;  /* 0x000000402e2e7824 */ /* 0x000fc400078e00ff */
[----:B------:R-:W-:-:S03]  /*9530*/  IMAD.SHL.U32 R48, R48, 0x40, RZ ;  /* 0x0000004030307824 */ /* 0x000fc600078e00ff */
[----:B------:R-:W-:Y:S02]  /*9540*/  LOP3.LUT R46, R46, 0x1c0, RZ, 0xc0, !PT ;  /* 0x000001c02e2e7812 */ /* 0x000fe400078ec0ff */
[----:B------:R-:W-:Y:S02]  /*9550*/  LOP3.LUT R48, R48, 0x1c0, RZ, 0xc0, !PT ;  /* 0x000001c030307812 */ /* 0x000fe400078ec0ff */
[----:B------:R-:W-:Y:S02]  /*9560*/  SHF.R.U32.HI R46, RZ, 0x3, R46 ;  /* 0x00000003ff2e7819 */ /* 0x000fe4000001162e */
[----:B---3--:R-:W-:Y:S01]  /*9570*/  LOP3.LUT P6, RZ, R44, 0x1, RZ, 0xc0, !PT ;  /* 0x000000012cff7812 */ /* 0x008fe200078cc0ff */
[----:B------:R-:W-:-:S04]  /*9580*/  IMAD R44, R153, R138, RZ ;  /* 0x0000008a992c7224 */ /* 0x000fc800078e02ff */
[----:B------:R-:W-:Y:S01]  /*9590*/  IMAD R57, R45, R139, R44 ;  /* 0x0000008b2d397224 */ /* 0x000fe200078e022c */
[----:B------:R-:W-:-:S03]  /*95a0*/  SEL R44, R122, R151, !P6 ;  /* 0x000000977a2c7207 */ /* 0x000fc60007000000 */
[----:B------:R-:W-:Y:S01]  /*95b0*/  IMAD.IADD R57, R53, 0x1, R57 ;  /* 0x0000000135397824 */ /* 0x000fe200078e0239 */
[----:B------:R-:W-:-:S04]  /*95c0*/  SHF.R.S32.HI R45, RZ, 0x1f, R44 ;  /* 0x0000001fff2d7819 */ /* 0x000fc8000001142c */
[----:B------:R-:W-:Y:S02]  /*95d0*/  LEA.HI R45, R45, R44, RZ, 0x4 ;  /* 0x0000002c2d2d7211 */ /* 0x000fe400078f20ff */
[----:B------:R-:W-:Y:S02]  /*95e0*/  IADD3.X R55, R14, R57, R9, P4, P5 ;  /* 0x000000390e377210 */ /* 0x000fe400027ea409 */
        /* <DEDUP_REMOVED lines=16> */
[----:B------:R-:W-:Y:S01]  /*96f0*/  SHF.R.U64 R58, R80, 0x10, R81 ;  /* 0x00000010503a7819 */ /* 0x000fe20000001251 */
[----:B--2---:R-:W-:Y:S01]  /*9700*/  IMAD.MOV.U32 R62, RZ, RZ, R49 ;  /* 0x000000ffff3e7224 */ /* 0x004fe200078e0031 */
[----:B------:R-:W-:Y:S01]  /*9710*/  SHF.R.U32.HI R80, RZ, 0x10, R81 ;  /* 0x00000010ff507819 */ /* 0x000fe20000011651 */
[----:B0-----:R-:W-:Y:S01]  /*9720*/  IMAD.MOV.U32 R49, RZ, RZ, R47 ;  /* 0x000000ffff317224 */ /* 0x001fe200078e002f */
[--C-:B------:R-:W-:Y:S01]  /*9730*/  SHF.R.U64 R56, R76, 0x10, R77.reuse ;  /* 0x000000104c387819 */ /* 0x100fe2000000124d */
[----:B------:R-:W-:Y:S01]  /*9740*/  HADD2.F32 R92, -RZ, R183.H1_H1 ;  /* 0x300000b7ff5c7230 */ /* 0x000fe20000004100 */
[----:B------:R-:W-:Y:S01]  /*9750*/  SHF.R.U32.HI R76, RZ, 0x10, R77 ;  /* 0x00000010ff4c7819 */ /* 0x000fe2000001164d */
[--C-:B------:R-:W-:Y:S01]  /*9760*/  HADD2.F32 R63, -RZ, R62.reuse.H0_H0 ;  /* 0x2000003eff3f7230 */ /* 0x100fe20000004100 */
[--C-:B------:R-:W-:Y:S01]  /*9770*/  SHF.R.U64 R61, R82, 0x10, R83.reuse ;  /* 0x00000010523d7819 */ /* 0x100fe20000001253 */
[----:B------:R-:W-:Y:S01]  /*9780*/  HADD2.F32 R64, -RZ, R62.H1_H1 ;  /* 0x3000003eff407230 */ /* 0x000fe20000004100 */
[----:B------:R-:W-:Y:S01]  /*9790*/  SHF.R.U32.HI R82, RZ, 0x10, R83 ;  /* 0x00000010ff527819 */ /* 0x000fe20000011653 */
[----:B------:R-:W-:Y:S01]  /*97a0*/  HADD2.F32 R67, -RZ, R80.H0_H0 ;  /* 0x20000050ff437230 */ /* 0x000fe20000004100 */
[--C-:B------:R-:W-:Y:S01]  /*97b0*/  SHF.R.U64 R60, R78, 0x10, R79.reuse ;  /* 0x000000104e3c7819 */ /* 0x100fe2000000124f */
[--C-:B------:R-:W-:Y:S01]  /*97c0*/  HADD2.F32 R62, -RZ, R45.reuse.H1_H1 ;  /* 0x3000002dff3e7230 */ /* 0x100fe20000004100 */
[----:B------:R-:W-:Y:S01]  /*97d0*/  SHF.R.U32.HI R78, RZ, 0x10, R79 ;  /* 0x00000010ff4e7819 */ /* 0x000fe2000001164f */
[----:B------:R-:W-:-:S02]  /*97e0*/  HADD2.F32 R47, -RZ, R45.H0_H0 ;  /* 0x2000002dff2f7230 */ /* 0x000fc40000004100 */
[-C--:B------:R-:W-:Y:S01]  /*97f0*/  FMUL.FTZ R77, R64, R67.reuse ;  /* 0x00000043404d7220 */ /* 0x080fe20000410000 */
[----:B------:R-:W-:Y:S02]  /*9800*/  HADD2.F32 R66, -RZ, R181.H1_H1 ;  /* 0x300000b5ff427230 */ /* 0x000fe40000004100 */
[----:B------:R-:W-:Y:S01]  /*9810*/  FMUL.FTZ R67, R62, R67 ;  /* 0x000000433e437220 */ /* 0x000fe20000410000 */
[----:B------:R-:W-:Y:S02]  /*9820*/  HADD2.F32 R65, -RZ, R76.H0_H0 ;  /* 0x2000004cff417230 */ /* 0x000fe40000004100 */
[-C--:B------:R-:W-:Y:S01]  /*9830*/  FMUL.FTZ R76, R63, R92.reuse ;  /* 0x0000005c3f4c7220 */ /* 0x080fe20000410000 */
[C---:B------:R-:W-:Y:S01]  /*9840*/  FMUL.FTZ R92, R47.reuse, R92 ;  /* 0x0000005c2f5c7220 */ /* 0x040fe20000410000 */
[----:B------:R-:W-:Y:S02]  /*9850*/  HADD2.F32 R80, -RZ, R180.H1_H1 ;  /* 0x300000b4ff507230 */ /* 0x000fe40000004100 */
[-C--:B------:R-:W-:Y:S01]  /*9860*/  FFMA.FTZ R45, R47, R66.reuse, -R76 ;  /* 0x000000422f2d7223 */ /* 0x080fe2000001084c */
[----:B------:R-:W-:Y:S01]  /*9870*/  FFMA.FTZ R64, R64, R65, R67 ;  /* 0x0000004140407223 */ /* 0x000fe20000010043 */
[----:B------:R-:W-:Y:S01]  /*9880*/  FFMA.FTZ R47, R63, R66, R92 ;  /* 0x000000423f2f7223 */ /* 0x000fe2000001005c */
[----:B------:R-:W-:-:S02]  /*9890*/  HADD2.F32 R76, -RZ, R51.H1_H1 ;  /* 0x30000033ff4c7230 */ /* 0x000fc40000004100 */
[----:B------:R-:W-:Y:S01]  /*98a0*/  FFMA.FTZ R62, R62, R65, -R77 ;  /* 0x000000413e3e7223 */ /* 0x000fe2000001084d */
[----:B------:R-:W-:Y:S02]  /*98b0*/  HADD2.F32 R67, -RZ, R82.H0_H0 ;  /* 0x20000052ff437230 */ /* 0x000fe40000004100 */
[----:B------:R-:W-:Y:S02]  /*98c0*/  HADD2.F32 R92, -RZ, R182.H1_H1 ;  /* 0x300000b6ff5c7230 */ /* 0x000fe40000004100 */
[----:B------:R-:W-:Y:S02]  /*98d0*/  HADD2.F32 R63, -RZ, R51.H0_H0 ;  /* 0x20000033ff3f7230 */ /* 0x000fe40000004100 */
[----:B------:R-:W-:Y:S01]  /*98e0*/  FMUL.FTZ R77, R76, R67 ;  /* 0x000000434c4d7220 */ /* 0x000fe20000410000 */
[--C-:B------:R-:W-:Y:S01]  /*98f0*/  HADD2.F32 R66, -RZ, R49.reuse.H1_H1 ;  /* 0x30000031ff427230 */ /* 0x100fe20000004100 */
[----:B------:R-:W-:Y:S01]  /*9900*/  F2FP.F16.F32.PACK_AB R45, R62, R45 ;  /* 0x0000002d3e2d723e */ /* 0x000fe200000000ff */
[----:B------:R-:W-:-:S02]  /*9910*/  HADD2.F32 R51, -RZ, R49.H0_H0 ;  /* 0x20000031ff337230 */ /* 0x000fc40000004100 */
[----:B------:R-:W-:Y:S02]  /*9920*/  HADD2.F32 R65, -RZ, R78.H0_H0 ;  /* 0x2000004eff417230 */ /* 0x000fe40000004100 */
[-C--:B------:R-:W-:Y:S01]  /*9930*/  FMUL.FTZ R78, R63, R92.reuse ;  /* 0x0000005c3f4e7220 */ /* 0x080fe20000410000 */
[C---:B------:R-:W-:Y:S01]  /*9940*/  FMUL.FTZ R67, R66.reuse, R67 ;  /* 0x0000004342437220 */ /* 0x040fe20000410000 */
[C---:B------:R-:W-:Y:S01]  /*9950*/  FMUL.FTZ R92, R51.reuse, R92 ;  /* 0x0000005c335c7220 */ /* 0x040fe20000410000 */
[----:B------:R-:W-:Y:S02]  /*9960*/  HADD2.F32 R183, -RZ, R183.H0_H0 ;  /* 0x200000b7ffb77230 */ /* 0x000fe40000004100 */
[-C--:B------:R-:W-:Y:S01]  /*9970*/  FFMA.FTZ R49, R51, R80.reuse, -R78 ;  /* 0x0000005033317223 */ /* 0x080fe2000001084e */
[-C--:B------:R-:W-:Y:S01]  /*9980*/  FFMA.FTZ R66, R66, R65.reuse, -R77 ;  /* 0x0000004142427223 */ /* 0x080fe2000001084d */
[----:B------:R-:W-:Y:S01]  /*9990*/  FFMA.FTZ R76, R76, R65, R67 ;  /* 0x000000414c4c7223 */ /* 0x000fe20000010043 */
[----:B------:R-:W-:Y:S01]  /*99a0*/  FFMA.FTZ R51, R63, R80, R92 ;  /* 0x000000503f337223 */ /* 0x000fe2000001005c */
[----:B------:R-:W-:-:S02]  /*99b0*/  HADD2.F32 R78, -RZ, R58.H0_H0 ;  /* 0x2000003aff4e7230 */ /* 0x000fc40000004100 */
[--C-:B------:R-:W-:Y:S01]  /*99c0*/  HADD2.F32 R65, -RZ, R48.reuse.H0_H0 ;  /* 0x20000030ff417230 */ /* 0x100fe20000004100 */
[----:B------:R-:W-:Y:S01]  /*99d0*/  F2FP.F16.F32.PACK_AB R66, R66, R49 ;  /* 0x000000314242723e */ /* 0x000fe200000000ff */
[----:B------:R-:W-:Y:S01]  /*99e0*/  HADD2.F32 R67, -RZ, R48.H1_H1 ;  /* 0x30000030ff437230 */ /* 0x000fe20000004100 */
[----:B------:R-:W-:Y:S01]  /*99f0*/  F2FP.F16.F32.PACK_AB R49, R64, R47 ;  /* 0x0000002f4031723e */ /* 0x000fe200000000ff */
[--C-:B------:R-:W-:Y:S02]  /*9a00*/  HADD2.F32 R63, -RZ, R44.reuse.H1_H1 ;  /* 0x3000002cff3f7230 */ /* 0x100fe40000004100 */
[----:B------:R-:W-:Y:S01]  /*9a10*/  FMUL.FTZ R77, R65, R183 ;  /* 0x000000b7414d7220 */ /* 0x000fe20000410000 */
[----:B------:R-:W-:Y:S02]  /*9a20*/  HADD2.F32 R181, -RZ, R181.H0_H0 ;  /* 0x200000b5ffb57230 */ /* 0x000fe40000004100 */
[----:B------:R-:W-:Y:S01]  /*9a30*/  FMUL.FTZ R80, R67, R78 ;  /* 0x0000004e43507220 */ /* 0x000fe20000410000 */
[----:B------:R-:W-:-:S02]  /*9a40*/  HADD2.F32 R58, -RZ, R44.H0_H0 ;  /* 0x2000002cff3a7230 */ /* 0x000fc40000004100 */
[C---:B------:R-:W-:Y:S01]  /*9a50*/  FMUL.FTZ R78, R63.reuse, R78 ;  /* 0x0000004e3f4e7220 */ /* 0x040fe20000410000 */
[----:B------:R-:W-:Y:S01]  /*9a60*/  HADD2.F32 R56, -RZ, R56.H0_H0 ;  /* 0x20000038ff387230 */ /* 0x000fe20000004100 */
[----:B------:R-:W-:Y:S01]  /*9a70*/  F2FP.F16.F32.PACK_AB R51, R76, R51 ;  /* 0x000000334c33723e */ /* 0x000fe200000000ff */
[----:B------:R-:W-:Y:S02]  /*9a80*/  IMAD.MOV.U32 R47, RZ, RZ, R66 ;  /* 0x000000ffff2f7224 */ /* 0x000fe400078e0042 */
[C---:B------:R-:W-:Y:S01]  /*9a90*/  FMUL.FTZ R48, R58.reuse, R183 ;  /* 0x000000b73a307220 */ /* 0x040fe20000410000 */
[-C--:B------:R-:W-:Y:S01]  /*9aa0*/  FFMA.FTZ R44, R58, R181.reuse, -R77 ;  /* 0x000000b53a2c7223 */ /* 0x080fe2000001084d */
[-C--:B------:R-:W-:Y:S01]  /*9ab0*/  FFMA.FTZ R63, R63, R56.reuse, -R80 ;  /* 0x000000383f3f7223 */ /* 0x080fe20000010850 */
[----:B------:R-:W-:Y:S01]  /*9ac0*/  FFMA.FTZ R79, R67, R56, R78 ;  /* 0x00000038434f7223 */ /* 0x000fe2000001004e */
[----:B------:R-:W-:Y:S02]  /*9ad0*/  HADD2.F32 R58, -RZ, R50.H0_H0 ;  /* 0x20000032ff3a7230 */ /* 0x000fe40000004100 */
[----:B------:R-:W-:Y:S01]  /*9ae0*/  FFMA.FTZ R48, R65, R181, R48 ;  /* 0x000000b541307223 */ /* 0x000fe20000010030 */
[----:B------:R-:W-:Y:S01]  /*9af0*/  HADD2.F32 R67, -RZ, R182.H0_H0 ;  /* 0x200000b6ff437230 */ /* 0x000fe20000004100 */
[----:B------:R-:W-:Y:S01]  /*9b00*/  F2FP.F16.F32.PACK_AB R44, R63, R44 ;  /* 0x0000002c3f2c723e */ /* 0x000fe200000000ff */
[----:B------:R-:W-:-:S02]  /*9b10*/  HADD2.F32 R77, -RZ, R61.H0_H0 ;  /* 0x2000003dff4d7230 */ /* 0x000fc40000004100 */
[----:B------:R-:W-:Y:S02]  /*9b20*/  HADD2.F32 R56, -RZ, R46.H0_H0 ;  /* 0x2000002eff387230 */ /* 0x000fe40000004100 */
[-C--:B------:R-:W-:Y:S01]  /*9b30*/  FMUL.FTZ R81, R58, R67.reuse ;  /* 0x000000433a517220 */ /* 0x080fe20000410000 */
        /* <DEDUP_REMOVED lines=8> */
[-C--:B------:R-:W-:Y:S01]  /*9bc0*/  FFMA.FTZ R81, R56, R65.reuse, -R81 ;  /* 0x0000004138517223 */ /* 0x080fe20000010851 */
[----:B------:R-:W-:Y:S01]  /*9bd0*/  FFMA.FTZ R67, R58, R65, R67 ;  /* 0x000000413a437223 */ /* 0x000fe20000010043 */
[-C--:B------:R-:W-:Y:S01]  /*9be0*/  FFMA.FTZ R46, R46, R61.reuse, -R83 ;  /* 0x0000003d2e2e7223 */ /* 0x080fe20000010853 */
[----:B------:R-:W-:-:S04]  /*9bf0*/  FFMA.FTZ R50, R50, R61, R77 ;  /* 0x0000003d32327223 */ /* 0x000fc8000001004d */
[----:B------:R-:W-:Y:S02]  /*9c00*/  F2FP.F16.F32.PACK_AB R46, R46, R81 ;  /* 0x000000512e2e723e */ /* 0x000fe400000000ff */
[----:B------:R-:W-:-:S07]  /*9c10*/  F2FP.F16.F32.PACK_AB R50, R50, R67 ;  /* 0x000000433232723e */ /* 0x000fce00000000ff */
.L_x_7386:
[----:B------:R-:W-:Y:S05]  /*9c20*/  BSYNC B2 ;  /* 0x0000000000027941 */ /* 0x000fea0003800000 */
.L_x_7385:
        /* <DEDUP_REMOVED lines=12> */
.L_x_7384:
[----:B------:R-:W-:Y:S05]  /*9cf0*/  BSYNC B1 ;  /* 0x0000000000017941 */ /* 0x000fea0003800000 */
.L_x_7383:
[----:B0-----:R-:W-:Y:S01]  /*9d00*/  IADD3 R45, R22, 0x80, RZ ;  /* 0x00000080162d7810 */ /* 0x001fe20007ffe0ff */
[----:B------:R-:W-:Y:S03]  /*9d10*/  BSSY B1, `(.L_x_7387) ;  /* 0x0000085000017945 */ /* 0x000fe60003800000 */
[----:B------:R-:W-:-:S13]  /*9d20*/  ISETP.GE.OR P4, PT, R45, R4, P0 ;  /* 0x000000042d00720c */ /* 0x000fda0000786670 */
[----:B------:R-:W-:Y:S05]  /*9d30*/  @P4 BRA `(.L_x_7388) ;  /* 0x0000000800084947 */ /* 0x000fea0003800000 */
[----:B------:R-:W3:Y:S04]  /*9d40*/  LDL R44, [R1+0x4] ;  /* 0x00000400012c7983 */ /* 0x000ee80000100800 */
[----:B------:R-:W4:Y:S01]  /*9d50*/  LDL R46, [R1+0x4c] ;  /* 0x00004c00012e7983 */ /* 0x000f220000100800 */
[----:B--2---:R-:W-:Y:S01]  /*9d60*/  IMAD.WIDE.U32 R52, R45, R138, R136 ;  /* 0x0000008a2d347225 */ /* 0x004fe200078e0088 */
[----:B------:R-:W-:Y:S03]  /*9d70*/  BSSY B2, `(.L_x_7389) ;  /* 0x0000072000027945 */ /* 0x000fe60003800000 */
[----:B------:R-:W-:Y:S01]  /*9d80*/  VIADD R47, R22, 0x80 ;  /* 0x00000080162f7836 */ /* 0x000fe20000000000 */
[----:B------:R-:W-:-:S03]  /*9d90*/  IADD3 R54, P4, P5, R100, R52, R20 ;  /* 0x0000003464367210 */ /* 0x000fc60007d9e014 */
[----:B------:R-:W-:-:S05]  /*9da0*/  IMAD.SHL.U32 R47, R47, 0x40, RZ ;  /* 0x000000402f2f7824 */ /* 0x000fca00078e00ff */
[----:B------:R-:W-:Y:S02]  /*9db0*/  LOP3.LUT R47, R47, 0x1c0, RZ, 0xc0, !PT ;  /* 0x000001c02f2f7812 */ /* 0x000fe400078ec0ff */
        /* <DEDUP_REMOVED lines=27> */
[--C-:B------:R-:W-:Y:S01]  /*9f70*/  SHF.R.U64 R58, R68, 0x10, R69.reuse ;  /* 0x00000010443a7819 */ /* 0x100fe20000001245 */
[----:B------:R-:W-:Y:S01]  /*9f80*/  IMAD.MOV.U32 R63, RZ, RZ, R48 ;  /* 0x000000ffff3f7224 */ /* 0x000fe200078e0030 */
[----:B------:R-:W-:Y:S01]  /*9f90*/  SHF.R.U32.HI R65, RZ, 0x10, R69 ;  /* 0x00000010ff417819 */ /* 0x000fe20000011645 */
[--C-:B------:R-:W-:Y:S01]  /*9fa0*/  HADD2.F32 R51, -RZ, R62.reuse.H0_H0 ;  /* 0x2000003eff337230 */ /* 0x100fe20000004100 */
[----:B0-----:R-:W-:Y:S01]  /*9fb0*/  MOV R49, R47 ;  /* 0x0000002f00317202 */ /* 0x001fe20000000f00 */
[----:B------:R-:W-:Y:S01]  /*9fc0*/  HADD2.F32 R68, -RZ, R173.H1_H1 ;  /* 0x300000adff447230 */ /* 0x000fe20000004100 */
[----:B------:R-:W-:Y:S01]  /*9fd0*/  SHF.R.U64 R61, R72, 0x10, R73 ;  /* 0x00000010483d7819 */ /* 0x000fe20000001249 */
[----:B------:R-:W-:Y:S01]  /*9fe0*/  HADD2.F32 R62, -RZ, R62.H1_H1 ;  /* 0x3000003eff3e7230 */ /* 0x000fe20000004100 */
[----:B------:R-:W-:Y:S01]  /*9ff0*/  SHF.R.U64 R60, R74, 0x10, R75 ;  /* 0x000000104a3c7819 */ /* 0x000fe2000000124b */
[----:B------:R-:W-:-:S02]  /*a000*/  HADD2.F32 R67, -RZ, R67.H0_H0 ;  /* 0x20000043ff437230 */ /* 0x000fc40000004100 */
[-C--:B------:R-:W-:Y:S01]  /*a010*/  FMUL.FTZ R72, R51, R68.reuse ;  /* 0x0000004433487220 */ /* 0x080fe20000410000 */
[--C-:B------:R-:W-:Y:S01]  /*a020*/  HADD2.F32 R47, -RZ, R45.reuse.H0_H0 ;  /* 0x2000002dff2f7230 */ /* 0x100fe20000004100 */
[----:B------:R-:W-:Y:S01]  /*a030*/  SHF.R.U32.HI R74, RZ, 0x10, R75 ;  /* 0x00000010ff4a7819 */ /* 0x000fe2000001164b */
[----:B------:R-:W-:Y:S02]  /*a040*/  HADD2.F32 R48, -RZ, R45.H1_H1 ;  /* 0x3000002dff307230 */ /* 0x000fe40000004100 */
[-C--:B------:R-:W-:Y:S01]  /*a050*/  FMUL.FTZ R69, R62, R67.reuse ;  /* 0x000000433e457220 */ /* 0x080fe20000410000 */
[----:B------:R-:W-:Y:S02]  /*a060*/  HADD2.F32 R66, -RZ, R171.H1_H1 ;  /* 0x300000abff427230 */ /* 0x000fe40000004100 */
[C---:B------:R-:W-:Y:S01]  /*a070*/  FMUL.FTZ R68, R47.reuse, R68 ;  /* 0x000000442f447220 */ /* 0x040fe20000410000 */
[----:B------:R-:W-:Y:S02]  /*a080*/  HADD2.F32 R65, -RZ, R65.H0_H0 ;  /* 0x20000041ff417230 */ /* 0x000fe40000004100 */
[----:B------:R-:W-:Y:S01]  /*a090*/  FMUL.FTZ R67, R48, R67 ;  /* 0x0000004330437220 */ /* 0x000fe20000410000 */
[----:B------:R-:W-:Y:S01]  /*a0a0*/  SHF.R.U64 R56, R70, 0x10, R71 ;  /* 0x0000001046387819 */ /* 0x000fe20000001247 */
[-C--:B------:R-:W-:Y:S01]  /*a0b0*/  FFMA.FTZ R45, R47, R66.reuse, -R72 ;  /* 0x000000422f2d7223 */ /* 0x080fe20000010848 */
[----:B------:R-:W-:Y:S01]  /*a0c0*/  FFMA.FTZ R47, R51, R66, R68 ;  /* 0x00000042332f7223 */ /* 0x000fe20000010044 */
[-C--:B------:R-:W-:Y:S01]  /*a0d0*/  FFMA.FTZ R48, R48, R65.reuse, -R69 ;  /* 0x0000004130307223 */ /* 0x080fe20000010845 */
[----:B------:R-:W-:Y:S01]  /*a0e0*/  FFMA.FTZ R62, R62, R65, R67 ;  /* 0x000000413e3e7223 */ /* 0x000fe20000010043 */
[----:B------:R-:W-:Y:S01]  /*a0f0*/  SHF.R.U32.HI R70, RZ, 0x10, R71 ;  /* 0x00000010ff467819 */ /* 0x000fe20000011647 */
[----:B------:R-:W-:-:S02]  /*a100*/  HADD2.F32 R65, -RZ, R64.H0_H0 ;  /* 0x20000040ff417230 */ /* 0x000fc40000004100 */
[----:B------:R-:W-:Y:S01]  /*a110*/  HADD2.F32 R66, -RZ, R64.H1_H1 ;  /* 0x30000040ff427230 */ /* 0x000fe20000004100 */
[----:B------:R-:W-:Y:S01]  /*a120*/  F2FP.F16.F32.PACK_AB R45, R48, R45 ;  /* 0x0000002d302d723e */ /* 0x000fe200000000ff */
[----:B------:R-:W-:Y:S02]  /*a130*/  HADD2.F32 R69, -RZ, R74.H0_H0 ;  /* 0x2000004aff457230 */ /* 0x000fe40000004100 */
[----:B------:R-:W-:Y:S02]  /*a140*/  HADD2.F32 R72, -RZ, R172.H1_H1 ;  /* 0x300000acff487230 */ /* 0x000fe40000004100 */
[--C-:B------:R-:W-:Y:S02]  /*a150*/  HADD2.F32 R64, -RZ, R49.reuse.H1_H1 ;  /* 0x30000031ff407230 */ /* 0x100fe40000004100 */
[----:B------:R-:W-:Y:S01]  /*a160*/  FMUL.FTZ R71, R66, R69 ;  /* 0x0000004542477220 */ /* 0x000fe20000410000 */
        /* <DEDUP_REMOVED lines=14> */
[--C-:B------:R-:W-:Y:S01]  /*a250*/  HADD2.F32 R61, -RZ, R44.reuse.H0_H0 ;  /* 0x2000002cff3d7230 */ /* 0x100fe20000004100 */
[----:B------:R-:W-:Y:S01]  /*a260*/  F2FP.F16.F32.PACK_AB R49, R62, R47 ;  /* 0x0000002f3e31723e */ /* 0x000fe200000000ff */
[----:B------:R-:W-:Y:S01]  /*a270*/  HADD2.F32 R68, -RZ, R173.H0_H0 ;  /* 0x200000adff447230 */ /* 0x000fe20000004100 */
[----:B------:R-:W-:Y:S01]  /*a280*/  F2FP.F16.F32.PACK_AB R51, R74, R51 ;  /* 0x000000334a33723e */ /* 0x000fe200000000ff */
[----:B------:R-:W-:Y:S02]  /*a290*/  HADD2.F32 R63, -RZ, R63.H1_H1 ;  /* 0x3000003fff3f7230 */ /* 0x000fe40000004100 */
[----:B------:R-:W-:Y:S02]  /*a2a0*/  HADD2.F32 R44, -RZ, R44.H1_H1 ;  /* 0x3000002cff2c7230 */ /* 0x000fe40000004100 */
[----:B------:R-:W-:Y:S01]  /*a2b0*/  FMUL.FTZ R70, R65, R68 ;  /* 0x0000004441467220 */ /* 0x000fe20000410000 */
[----:B------:R-:W-:-:S02]  /*a2c0*/  HADD2.F32 R66, -RZ, R171.H0_H0 ;  /* 0x200000abff427230 */ /* 0x000fc40000004100 */
[-C--:B------:R-:W-:Y:S01]  /*a2d0*/  FMUL.FTZ R69, R63, R67.reuse ;  /* 0x000000433f457220 */ /* 0x080fe20000410000 */
[----:B------:R-:W-:Y:S01]  /*a2e0*/  FMUL.FTZ R68, R61, R68 ;  /* 0x000000443d447220 */ /* 0x000fe20000410000 */
[C---:B------:R-:W-:Y:S01]  /*a2f0*/  FMUL.FTZ R72, R44.reuse, R67 ;  /* 0x000000432c487220 */ /* 0x040fe20000410000 */
[----:B------:R-:W-:Y:S02]  /*a300*/  HADD2.F32 R67, -RZ, R60.H0_H0 ;  /* 0x2000003cff437230 */ /* 0x000fe40000004100 */
[----:B------:R-:W-:Y:S01]  /*a310*/  FFMA.FTZ R69, R44, R58, -R69 ;  /* 0x0000003a2c457223 */ /* 0x000fe20000010845 */
[----:B------:R-:W-:Y:S01]  /*a320*/  FFMA.FTZ R68, R65, R66, R68 ;  /* 0x0000004241447223 */ /* 0x000fe20000010044 */
[----:B------:R-:W-:Y:S01]  /*a330*/  FFMA.FTZ R71, R63, R58, R72 ;  /* 0x0000003a3f477223 */ /* 0x000fe20000010048 */
[----:B------:R-:W-:Y:S02]  /*a340*/  HADD2.F32 R58, -RZ, R50.H0_H0 ;  /* 0x20000032ff3a7230 */ /* 0x000fe40000004100 */
[----:B------:R-:W-:Y:S01]  /*a350*/  FFMA.FTZ R70, R61, R66, -R70 ;  /* 0x000000423d467223 */ /* 0x000fe20000010846 */
        /* <DEDUP_REMOVED lines=16> */
[----:B------:R-:W-:-:S03]  /*a460*/  F2FP.F16.F32.PACK_AB R44, R69, R70 ;  /* 0x00000046452c723e */ /* 0x000fc600000000ff */
[----:B------:R-:W-:Y:S02]  /*a470*/  F2FP.F16.F32.PACK_AB R46, R46, R73 ;  /* 0x000000492e2e723e */ /* 0x000fe400000000ff */
[----:B------:R-:W-:-:S07]  /*a480*/  F2FP.F16.F32.PACK_AB R50, R50, R65 ;  /* 0x000000413232723e */ /* 0x000fce00000000ff */
.L_x_7390:
[----:B------:R-:W-:Y:S05]  /*a490*/  BSYNC B2 ;  /* 0x0000000000027941 */ /* 0x000fea0003800000 */
.L_x_7389:
        /* <DEDUP_REMOVED lines=12> */
.L_x_7388:
[----:B------:R-:W-:Y:S05]  /*a560*/  BSYNC B1 ;  /* 0x0000000000017941 */ /* 0x000fea0003800000 */
.L_x_7387:
[----:B0-----:R-:W-:Y:S02]  /*a570*/  VIADD R45, R22, 0xa0 ;  /* 0x000000a0162d7836 */ /* 0x001fe40000000000 */
[-C--:B--2---:R-:W-:Y:S02]  /*a580*/  IMAD R44, R149, R138.reuse, RZ ;  /* 0x0000008a952c7224 */ /* 0x084fe400078e02ff */
[C---:B------:R-:W-:Y:S01]  /*a590*/  IMAD.WIDE.U32 R136, R45.reuse, R138, R136 ;  /* 0x0000008a2d887225 */ /* 0x040fe200078e0088 */
[----:B------:R-:W-:-:S03]  /*a5a0*/  ISETP.GE.OR P4, PT, R45, R4, P0 ;  /* 0x000000042d00720c */ /* 0x000fc60000786670 */
[----:B------:R-:W-:-:S10]  /*a5b0*/  IMAD R57, R45, R139, R44 ;  /* 0x0000008b2d397224 */ /* 0x000fd400078e022c */
[----:B------:R-:W-:Y:S05]  /*a5c0*/  @P4 BRA `(.L_x_7357) ;  /* 0x0000001000684947 */ /* 0x000fea0003800000 */
[----:B------:R-:W2:Y:S01]  /*a5d0*/  LDL R45, [R1+0x4] ;  /* 0x00000400012d7983 */ /* 0x000ea20000100800 */
[----:B------:R-:W0:Y:S03]  /*a5e0*/  LDC.64 R52, c[0x0][0x2e8] ;  /* 0x0000ba00ff347b82 */ /* 0x000e260000000a00 */
[----:B------:R-:W3:Y:S01]  /*a5f0*/  LDL R46, [R1+0x48] ;  /* 0x00004800012e7983 */ /* 0x000ee20000100800 */
[----:B------:R-:W-:Y:S01]  /*a600*/  IMAD.IADD R57, R137, 0x1, R57 ;  /* 0x0000000189397824 */ /* 0x000fe200078e0239 */
[----:B------:R-:W-:Y:S01]  /*a610*/  IADD3 R44, P4, P5, R100, R136, R20 ;  /* 0x00000088642c7210 */ /* 0x000fe20007d9e014 */
[----:B------:R-:W-:Y:S01]  /*a620*/  BSSY B1, `(.L_x_7391) ;  /* 0x0000070000017945 */ /* 0x000fe20003800000 */
[----:B------:R-:W-:-:S05]  /*a630*/  IADD3 R47, R22, 0xa0, RZ ;  /* 0x000000a0162f7810 */ /* 0x000fca0007ffe0ff */
[----:B------:R-:W-:-:S05]  /*a640*/  IMAD.SHL.U32 R47, R47, 0x40, RZ ;  /* 0x000000402f2f7824 */ /* 0x000fca00078e00ff */
[----:B------:R-:W-:Y:S02]  /*a650*/  LOP3.LUT R47, R47, 0x1c0, RZ, 0xc0, !PT ;  /* 0x000001c02f2f7812 */ /* 0x000fe400078ec0ff */
[----:B--2---:R-:W-:Y:S02]  /*a660*/  LOP3.LUT P6, RZ, R45, 0x1, RZ, 0xc0, !PT ;  /* 0x000000012dff7812 */ /* 0x004fe400078cc0ff */
[----:B------:R-:W-:Y:S02]  /*a670*/  IADD3.X R45, R14, R57, R9, P4, P5 ;  /* 0x000000390e2d7210 */ /* 0x000fe400027ea409 */
[----:B0-----:R-:W-:Y:S02]  /*a680*/  LEA R54, P4, R44, R52, 0x1 ;  /* 0x000000342c367211 */ /* 0x001fe400078808ff */
[----:B------:R-:W-:Y:S02]  /*a690*/  SEL R151, R122, R151, !P6 ;  /* 0x000000977a977207 */ /* 0x000fe40007000000 */
[----:B------:R-:W-:-:S02]  /*a6a0*/  LEA.HI.X R55, R44, R53, R45, 0x1, P4 ;  /* 0x000000352c377211 */ /* 0x000fc400020f0c2d */
        /* <DEDUP_REMOVED lines=9> */
[----:B---3--:R-:W-:-:S04]  /*a740*/  IMAD R44, R44, 0x2c00, R46 ;  /* 0x00002c002c2c7824 */ /* 0x008fc800078e022e */
        /* <DEDUP_REMOVED lines=8> */
[----:B------:R-:W-:Y:S01]  /*a7d0*/  SHF.R.U32.HI R68, RZ, 0x10, R89 ;  /* 0x00000010ff447819 */ /* 0x000fe20000011659 */
[----:B--2---:R-:W-:Y:S01]  /*a7e0*/  IMAD.MOV.U32 R63, RZ, RZ, R51 ;  /* 0x000000ffff3f7224 */ /* 0x004fe200078e0033 */
[----:B------:R-:W-:Y:S01]  /*a7f0*/  SHF.R.U32.HI R66, RZ, 0x10, R85 ;  /* 0x00000010ff427819 */ /* 0x000fe20000011655 */
[----:B------:R-:W-:Y:S01]  /*a800*/  IMAD.MOV.U32 R62, RZ, RZ, R48 ;  /* 0x000000ffff3e7224 */ /* 0x000fe200078e0030 */
[--C-:B------:R-:W-:Y:S01]  /*a810*/  SHF.R.U64 R58, R90, 0x10, R91.reuse ;  /* 0x000000105a3a7819 */ /* 0x100fe2000000125b */
[--C-:B------:R-:W-:Y:S01]  /*a820*/  HADD2.F32 R51, -RZ, R49.reuse.H0_H0 ;  /* 0x20000031ff337230 */ /* 0x100fe20000004100 */
[----:B------:R-:W-:Y:S01]  /*a830*/  SHF.R.U32.HI R90, RZ, 0x10, R91 ;  /* 0x00000010ff5a7819 */ /* 0x000fe2000001165b */
[----:B0-----:R-:W-:Y:S01]  /*a840*/  IMAD.MOV.U32 R48, RZ, RZ, R47 ;  /* 0x000000ffff307224 */ /* 0x001fe200078e002f */
[--C-:B------:R-:W-:Y:S01]  /*a850*/  SHF.R.U64 R56, R86, 0x10, R87.reuse ;  /* 0x0000001056387819 */ /* 0x100fe20000001257 */
[----:B------:R-:W-:Y:S01]  /*a860*/  HADD2.F32 R49, -RZ, R49.H1_H1 ;  /* 0x30000031ff317230 */ /* 0x000fe20000004100 */
[----:B------:R-:W-:Y:S01]  /*a870*/  SHF.R.U32.HI R86, RZ, 0x10, R87 ;  /* 0x00000010ff567819 */ /* 0x000fe20000011657 */
[----:B------:R-:W-:Y:S01]  /*a880*/  HADD2.F32 R68, -RZ, R68.H0_H0 ;  /* 0x20000044ff447230 */ /* 0x000fe20000004100 */
[----:B------:R-:W-:Y:S01]  /*a890*/  SHF.R.U64 R73, R88, 0x10, R89 ;  /* 0x0000001058497819 */ /* 0x000fe20000001259 */
[----:B------:R-:W-:Y:S01]  /*a8a0*/  HADD2.F32 R47, -RZ, R45.H1_H1 ;  /* 0x3000002dff2f7230 */ /* 0x000fe20000004100 */
[----:B------:R-:W-:Y:S01]  /*a8b0*/  SHF.R.U64 R60, R84, 0x10, R85 ;  /* 0x00000010543c7819 */ /* 0x000fe20000001255 */
[----:B------:R-:W-:-:S02]  /*a8c0*/  IMAD.MOV.U32 R61, RZ, RZ, R44 ;  /* 0x000000ffff3d7224 */ /* 0x000fc400078e002c */
[-C--:B------:R-:W-:Y:S01]  /*a8d0*/  FMUL.FTZ R72, R49, R68.reuse ;  /* 0x0000004431487220 */ /* 0x080fe20000410000 */
[----:B------:R-:W-:Y:S02]  /*a8e0*/  HADD2.F32 R65, -RZ, R169.H1_H1 ;  /* 0x300000a9ff417230 */ /* 0x000fe40000004100 */
[----:B------:R-:W-:Y:S01]  /*a8f0*/  FMUL.FTZ R68, R47, R68 ;  /* 0x000000442f447220 */ /* 0x000fe20000410000 */
[----:B------:R-:W-:Y:S02]  /*a900*/  HADD2.F32 R66, -RZ, R66.H0_H0 ;  /* 0x20000042ff427230 */ /* 0x000fe40000004100 */
        /* <DEDUP_REMOVED lines=11> */
[----:B------:R-:W-:Y:S02]  /*a9c0*/  HADD2.F32 R66, -RZ, R168.H1_H1 ;  /* 0x300000a8ff427230 */ /* 0x000fe40000004100 */
        /* <DEDUP_REMOVED lines=11> */
[-C--:B------:R-:W-:Y:S01]  /*aa80*/  FFMA.FTZ R70, R47, R64.reuse, -R70 ;  /* 0x000000402f467223 */ /* 0x080fe20000010846 */
[----:B------:R-:W-:Y:S02]  /*aa90*/  HADD2.F32 R47, -RZ, R61.H0_H0 ;  /* 0x2000003dff2f7230 */ /* 0x000fe40000004100 */
[----:B------:R-:W-:Y:S01]  /*aaa0*/  FFMA.FTZ R69, R49, R64, R66 ;  /* 0x0000004031457223 */ /* 0x000fe20000010042 */
[----:B------:R-:W-:Y:S02]  /*aab0*/  HADD2.F32 R167, -RZ, R167.H0_H0 ;  /* 0x200000a7ffa77230 */ /* 0x000fe40000004100 */
[----:B------:R-:W-:Y:S01]  /*aac0*/  FMUL.FTZ R64, R48, R169 ;  /* 0x000000a930407220 */ /* 0x000fe20000410000 */
[----:B------:R-:W-:-:S02]  /*aad0*/  HADD2.F32 R49, -RZ, R73.H0_H0 ;  /* 0x20000049ff317230 */ /* 0x000fc40000004100 */
[----:B------:R-:W-:Y:S01]  /*aae0*/  FMUL.FTZ R169, R47, R169 ;  /* 0x000000a92fa97220 */ /* 0x000fe20000410000 */
[----:B------:R-:W-:Y:S02]  /*aaf0*/  HADD2.F32 R62, -RZ, R62.H1_H1 ;  /* 0x3000003eff3e7230 */ /* 0x000fe40000004100 */
[----:B------:R-:W-:Y:S01]  /*ab00*/  FFMA.FTZ R72, R63, R51, R72 ;  /* 0x000000333f487223 */ /* 0x000fe20000010048 */
[----:B------:R-:W-:Y:S02]  /*ab10*/  HADD2.F32 R61, -RZ, R61.H1_H1 ;  /* 0x3000003dff3d7230 */ /* 0x000fe40000004100 */
[----:B------:R-:W-:Y:S01]  /*ab20*/  FFMA.FTZ R169, R48, R167, R169 ;  /* 0x000000a730a97223 */ /* 0x000fe200000100a9 */
[----:B------:R-:W-:Y:S02]  /*ab30*/  HADD2.F32 R60, -RZ, R60.H0_H0 ;  /* 0x2000003cff3c7230 */ /* 0x000fe40000004100 */
[----:B------:R-:W-:Y:S01]  /*ab40*/  FMUL.FTZ R66, R62, R49 ;  /* 0x000000313e427220 */ /* 0x000fe20000410000 */
[----:B------:R-:W-:Y:S01]  /*ab50*/  FFMA.FTZ R64, R47, R167, -R64 ;  /* 0x000000a72f407223 */ /* 0x000fe20000010840 */
[----:B------:R-:W-:-:S02]  /*ab60*/  HADD2.F32 R48, -RZ, R50.H0_H0 ;  /* 0x20000032ff307230 */ /* 0x000fc40000004100 */
[C---:B------:R-:W-:Y:S01]  /*ab70*/  FMUL.FTZ R49, R61.reuse, R49 ;  /* 0x000000313d317220 */ /* 0x040fe20000410000 */
[----:B------:R-:W-:Y:S02]  /*ab80*/  HADD2.F32 R51, -RZ, R58.H0_H0 ;  /* 0x2000003aff337230 */ /* 0x000fe40000004100 */
[-C--:B------:R-:W-:Y:S01]  /*ab90*/  FFMA.FTZ R61, R61, R60.reuse, -R66 ;  /* 0x0000003c3d3d7223 */ /* 0x080fe20000010842 */
[----:B------:R-:W-:Y:S02]  /*aba0*/  HADD2.F32 R47, -RZ, R46.H0_H0 ;  /* 0x2000002eff2f7230 */ /* 0x000fe40000004100 */
[----:B------:R-:W-:Y:S01]  /*abb0*/  FFMA.FTZ R60, R62, R60, R49 ;  /* 0x0000003c3e3c7223 */ /* 0x000fe20000010031 */
[----:B------:R-:W-:Y:S01]  /*abc0*/  HADD2.F32 R50, -RZ, R50.H1_H1 ;  /* 0x30000032ff327230 */ /* 0x000fe20000004100 */
[----:B------:R-:W-:Y:S01]  /*abd0*/  F2FP.F16.F32.PACK_AB R67, R67, R44 ;  /* 0x0000002c4343723e */ /* 0x000fe200000000ff */
[----:B------:R-:W-:Y:S01]  /*abe0*/  HADD2.F32 R168, -RZ, R168.H0_H0 ;  /* 0x200000a8ffa87230 */ /* 0x000fe20000004100 */
[----:B------:R-:W-:Y:S01]  /*abf0*/  F2FP.F16.F32.PACK_AB R44, R61, R64 ;  /* 0x000000403d2c723e */ /* 0x000fe200000000ff */
[----:B------:R-:W-:-:S02]  /*ac00*/  HADD2.F32 R46, -RZ, R46.H1_H1 ;  /* 0x3000002eff2e7230 */ /* 0x000fc40000004100 */
[-C--:B------:R-:W-:Y:S01]  /*ac10*/  FMUL.FTZ R65, R50, R51.reuse ;  /* 0x0000003332417220 */ /* 0x080fe20000410000 */
[----:B------:R-:W-:Y:S02]  /*ac20*/  HADD2.F32 R166, -RZ, R166.H0_H0 ;  /* 0x200000a6ffa67230 */ /* 0x000fe40000004100 */
[CC--:B------:R-:W-:Y:S01]  /*ac30*/  FMUL.FTZ R63, R47.reuse, R168.reuse ;  /* 0x000000a82f3f7220 */ /* 0x0c0fe20000410000 */
[----:B------:R-:W-:Y:S02]  /*ac40*/  HADD2.F32 R49, -RZ, R56.H0_H0 ;  /* 0x20000038ff317230 */ /* 0x000fe40000004100 */
[----:B------:R-:W-:Y:S01]  /*ac50*/  FMUL.FTZ R56, R48, R168 ;  /* 0x000000a830387220 */ /* 0x000fe20000410000 */
[----:B------:R-:W-:Y:S01]  /*ac60*/  FMUL.FTZ R51, R46, R51 ;  /* 0x000000332e337220 */ /* 0x000fe20000410000 */
[-C--:B------:R-:W-:Y:S01]  /*ac70*/  FFMA.FTZ R63, R48, R166.reuse, R63 ;  /* 0x000000a6303f7223 */ /* 0x080fe2000001003f */
[----:B------:R-:W-:Y:S01]  /*ac80*/  F2FP.F16.F32.PACK_AB R48, R60, R169 ;  /* 0x000000a93c30723e */ /* 0x000fe200000000ff */
[----:B------:R-:W-:Y:S01]  /*ac90*/  FFMA.FTZ R56, R47, R166, -R56 ;  /* 0x000000a62f387223 */ /* 0x000fe20000010838 */
[-C--:B------:R-:W-:Y:S01]  /*aca0*/  FFMA.FTZ R65, R46, R49.reuse, -R65 ;  /* 0x000000312e417223 */ /* 0x080fe20000010841 */
[----:B------:R-:W-:Y:S01]  /*acb0*/  FFMA.FTZ R50, R50, R49, R51 ;  /* 0x0000003132327223 */ /* 0x000fe20000010033 */
[----:B------:R-:W-:-:S02]  /*acc0*/  F2FP.F16.F32.PACK_AB R49, R68, R45 ;  /* 0x0000002d4431723e */ /* 0x000fc400000000ff */
[----:B------:R-:W-:Y:S02]  /*acd0*/  F2FP.F16.F32.PACK_AB R47, R71, R70 ;  /* 0x00000046472f723e */ /* 0x000fe400000000ff */
[----:B------:R-:W-:Y:S02]  /*ace0*/  F2FP.F16.F32.PACK_AB R51, R72, R69 ;  /* 0x000000454833723e */ /* 0x000fe400000000ff */
[----:B------:R-:W-:Y:S02]  /*acf0*/  F2FP.F16.F32.PACK_AB R46, R65, R56 ;  /* 0x00000038412e723e */ /* 0x000fe400000000ff */
[----:B------:R-:W-:Y:S02]  /*ad00*/  F2FP.F16.F32.PACK_AB R50, R50, R63 ;  /* 0x0000003f3232723e */ /* 0x000fe400000000ff */
[----:B------:R-:W-:-:S07]  /*ad10*/  MOV R45, R67 ;  /* 0x00000043002d7202 */ /* 0x000fce0000000f00 */
.L_x_7392:
[----:B------:R-:W-:Y:S05]  /*ad20*/  BSYNC B1 ;  /* 0x0000000000017941 */ /* 0x000fea0003800000 */
.L_x_7391:
[----:B------:R-:W-:Y:S01]  /*ad30*/  ISETP.GE.AND P3, PT, R59, R150, PT ;  /* 0x000000963b00720c */ /* 0x000fe20003f66270 */
[----:B------:R-:W-:Y:S02]  /*ad40*/  ULDC.64 UR4, c[0x0][0x208] ;  /* 0x0000820000047ab9 */ /* 0x000fe40000000a00 */
[----:B0-----:R3:W-:Y:S10]  /*ad50*/  STG.E.128 desc[UR4][R54.64], R44 ;  /* 0x0000002c36007986 */ /* 0x0017f4000c101d04 */
[----:B------:R-:W-:Y:S05]  /*ad60*/  @P3 BRA `(.L_x_7357) ;  /* 0x0000000800803947 */ /* 0x000fea0003800000 */
[--C-:B---3--:R-:W-:Y:S01]  /*ad70*/  SHF.R.S32.HI R44, RZ, 0x1f, R59.reuse ;  /* 0x0000001fff2c7819 */ /* 0x108fe2000001143b */
[----:B------:R-:W-:Y:S01]  /*ad80*/  ULDC.64 UR4, c[0x0][0x208] ;  /* 0x0000820000047ab9 */ /* 0x000fe20000000a00 */
[----:B------:R-:W-:-:S04]  /*ad90*/  IADD3 R59, P3, P4, R100, R136, R59 ;  /* 0x00000088643b7210 */ /* 0x000fc80007c7e03b */
[----:B------:R-:W-:Y:S02]  /*ada0*/  IADD3.X R44, R14, R57, R44, P3, P4 ;  /* 0x000000390e2c7210 */ /* 0x000fe40001fe842c */
[----:B------:R-:W-:-:S04]  /*adb0*/  LEA R52, P3, R59, R52, 0x1 ;  /* 0x000000343b347211 */ /* 0x000fc800078608ff */
[----:B------:R-:W-:-:S05]  /*adc0*/  LEA.HI.X R53, R59, R53, R44, 0x1, P3 ;  /* 0x000000353b357211 */ /* 0x000fca00018f0c2c */
[----:B--2---:R4:W-:Y:S01]  /*add0*/  STG.E.128 desc[UR4][R52.64], R48 ;  /* 0x0000003034007986 */ /* 0x0049e2000c101d04 */
[----:B------:R-:W-:Y:S05]  /*ade0*/  BRA `(.L_x_7357) ;  /* 0x0000000800607947 */ /* 0x000fea0003800000 */
.L_x_7300:
[----:B------:R-:W-:-:S04]  /*adf0*/  ULOP3.LUT UR4, UR60, 0x1, URZ, 0xfc, !UPT ;  /* 0x000000013c047892 */ /* 0x000fc8000f8efc3f */
[----:B------:R-:W-:-:S06]  /*ae00*/  UISETP.NE.AND UP0, UPT, UR4, 0x3, UPT ;  /* 0x000000030400788c */ /* 0x000fcc000bf05270 */
[----:B------:R-:W-:-:S13]  /*ae10*/  PLOP3.LUT P2, PT, PT, PT, UP0, 0x80, 0x0 ;  /* 0x000000000000781c */ /* 0x000fda0003f4f008 */
[----:B------:R-:W-:Y:S05]  /*ae20*/  @!P2 BRA `(.L_x_7393) ;  /* 0x000000000004a947 */ /* 0x000fea0003800000 */
[----:B------:R-:W-:Y:S01]  /*ae30*/  BPT.TRAP 0x1 ;  /* 0x000000040000795c */ /* 0x000fe20000300000 */
.L_x_7393:
[----:B------:R-:W-:Y:S01]  /*ae40*/  IMAD R3, R23, 0x8, R2 ;  /* 0x0000000817037824 */ /* 0x000fe200078e0202 */
[----:B------:R-:W-:Y:S01]  /*ae50*/  SHF.L.U32 R0, R223, 0x1f, RZ ;  /* 0x0000001fdf007819 */ /* 0x000fe200000006ff */
[----:B------:R-:W-:Y:S01]  /*ae60*/  IMAD R4, R24, -0xb0, R25 ;  /* 0xffffff5018047824 */ /* 0x000fe200078e0219 */
[----:B------:R-:W-:Y:S01]  /*ae70*/  BSSY B1, `(.L_x_7394) ;  /* 0x0000006000017945 */ /* 0x000fe20003800000 */
[----:B------:R-:W-:Y:S01]  /*ae80*/  SHF.R.S32.HI R45, RZ, 0x1f, R24 ;  /* 0x0000001fff2d7819 */ /* 0x000fe20000011418 */
[----:B------:R-:W1:Y:S01]  /*ae90*/  SYNCS.PHASECHK.TRANS64.TRYWAIT P3, [R3+URZ+0x34890], R0 ;  /* 0x03489000030075a7 */ /* 0x000e62000806017f */
[----:B------:R-:W-:Y:S01]  /*aea0*/  IMAD R44, R43, R24, RZ ;  /* 0x000000182b2c7224 */ /* 0x000fe200078e02ff */
[----:B------:R-:W-:Y:S01]  /*aeb0*/  VIMNMX R4, R4, 0xb0, PT ;  /* 0x000000b004047848 */ /* 0x000fe20003fe0100 */
[----:B-1----:R-:W-:Y:S06]  /*aec0*/  @!P3 BRA `(.L_x_7395) ;  /* 0x000001b00030b947 */ /* 0x002fec0003800000 */
.L_x_7670:
[----:B------:R-:W-:Y:S05]  /*aed0*/  BSYNC B1 ;  /* 0x0000000000017941 */ /* 0x000fea0003800000 */
.L_x_7394:
[----:B------:R-:W-:Y:S01]  /*aee0*/  ISETP.GE.AND P3, PT, R22, R4, PT ;  /* 0x000000041600720c */ /* 0x000fe20003f66270 */
[----:B------:R-:W-:Y:S01]  /*aef0*/  IMAD R45, R45, R156, R44 ;  /* 0x0000009c2d2d7224 */ /* 0x000fe200078e022c */
[----:B------:R-:W-:Y:S01]  /*af00*/  BSSY B1, `(.L_x_7396) ;  /* 0x0000013000017945 */ /* 0x000fe20003800000 */
[----:B------:R-:W-:-:S04]  /*af10*/  IMAD.WIDE.U32 R52, R156, R24, RZ ;  /* 0x000000189c347225 */ /* 0x000fc800078e00ff */
[----:B------:R-:W-:-:S06]  /*af20*/  IMAD.IADD R62, R45, 0x1, R53 ;  /* 0x000000012d3e7824 */ /* 0x000fcc00078e0235 */
[----:B------:R-:W-:Y:S05]  /*af30*/  @P3 BRA `(.L_x_7397) ;  /* 0x00000000003c3947 */ /* 0x000fea0003800000 */
[----:B------:R-:W2:Y:S01]  /*af40*/  @!P0 LDC.64 R54, c[0x0][0x2e8] ;  /* 0x0000ba00ff368b82 */ /* 0x000ea20000000a00 */
[----:B------:R-:W3:Y:S01]  /*af50*/  @!P0 LDS.128 R44, [R5+0x1e400] ;  /* 0x01e40000052c8984 */ /* 0x000ee20000000c00 */
[----:B------:R-:W-:Y:S01]  /*af60*/  @!P0 IADD3 R58, P3, R15, R52, RZ ;  /* 0x000000340f3a8210 */ /* 0x000fe20007f7e0ff */
[----:B------:R-:W-:Y:S02]  /*af70*/  ULDC.64 UR4, c[0x0][0x208] ;  /* 0x0000820000047ab9 */ /* 0x000fe40000000a00 */
[----:B0-----:R-:W0:Y:S02]  /*af80*/  @!P1 LDS.128 R48, [R5+0x23c00] ;  /* 0x023c000005309984 */ /* 0x001e240000000c00 */
[----:B------:R-:W-:Y:S01]  /*af90*/  @!P0 IMAD.X R59, R62, 0x1, R11, P3 ;  /* 0x000000013e3b8824 */ /* 0x000fe200018e060b */
[----:B------:R-:W4:Y:S01]  /*afa0*/  @!P1 LDC.64 R56, c[0x0][0x2e8] ;  /* 0x0000ba00ff389b82 */ /* 0x000f220000000a00 */
[----:B--2---:R-:W-:-:S04]  /*afb0*/  @!P0 LEA R54, P3, R58, R54, 0x1 ;  /* 0x000000363a368211 */ /* 0x004fc800078608ff */
[----:B------:R-:W-:Y:S02]  /*afc0*/  @!P0 LEA.HI.X R55, R58, R55, R59, 0x1, P3 ;  /* 0x000000373a378211 */ /* 0x000fe400018f0c3b */
[----:B------:R-:W-:-:S05]  /*afd0*/  @!P1 IADD3 R58, P3, R12, R52, RZ ;  /* 0x000000340c3a9210 */ /* 0x000fca0007f7e0ff */
[----:B------:R-:W-:Y:S01]  /*afe0*/  @!P1 IMAD.X R59, R62, 0x1, R7, P3 ;  /* 0x000000013e3b9824 */ /* 0x000fe200018e0607 */
[----:B----4-:R-:W-:-:S04]  /*aff0*/  @!P1 LEA R56, P3, R58, R56, 0x1 ;  /* 0x000000383a389211 */ /* 0x010fc800078608ff */
[----:B------:R-:W-:Y:S01]  /*b000*/  @!P1 LEA.HI.X R57, R58, R57, R59, 0x1, P3 ;  /* 0x000000393a399211 */ /* 0x000fe200018f0c3b */
[----:B---3--:R2:W-:Y:S04]  /*b010*/  @!P0 STG.E.128 desc[UR4][R54.64], R44 ;  /* 0x0000002c36008986 */ /* 0x0085e8000c101d04 */
[----:B0-----:R2:W-:Y:S04]  /*b020*/  @!P1 STG.E.128 desc[UR4][R56.64], R48 ;  /* 0x0000003038009986 */ /* 0x0015e8000c101d04 */
.L_x_7397:
[----:B------:R-:W-:Y:S05]  /*b030*/  BSYNC B1 ;  /* 0x0000000000017941 */ /* 0x000fea0003800000 */
.L_x_7396:
[----:B--2---:R-:W-:Y:S01]  /*b040*/  IADD3 R44, R22, 0x20, RZ ;  /* 0x00000020162c7810 */ /* 0x004fe20007ffe0ff */
[----:B------:R-:W-:Y:S03]  /*b050*/  BSSY B1, `(.L_x_7398) ;  /* 0x0000014000017945 */ /* 0x000fe60003800000 */
[----:B------:R-:W-:-:S13]  /*b060*/  ISETP.GE.AND P3, PT, R44, R4, PT ;  /* 0x000000042c00720c */ /* 0x000fda0003f66270 */
[----:B------:R-:W-:Y:S05]  /*b070*/  @P3 BRA `(.L_x_7399) ;  /* 0x0000000000443947 */ /* 0x000fea0003800000 */
[----:B------:R-:W2:Y:S01]  /*b080*/  @!P0 LDC.64 R54, c[0x0][0x2e8] ;  /* 0x0000ba00ff368b82 */ /* 0x000ea20000000a00 */
[----:B------:R-:W3:Y:S01]  /*b090*/  @!P0 LDS.128 R44, [R5+0x1f400] ;  /* 0x01f40000052c8984 */ /* 0x000ee20000000c00 */
[----:B------:R-:W-:Y:S01]  /*b0a0*/  IADD3 R60, P3, R116, R52, RZ ;  /* 0x00000034743c7210 */ /* 0x000fe20007f7e0ff */
[----:B------:R-:W-:Y:S02]  /*b0b0*/  ULDC.64 UR4, c[0x0][0x208] ;  /* 0x0000820000047ab9 */ /* 0x000fe40000000a00 */
[----:B0-----:R-:W0:Y:S02]  /*b0c0*/  @!P1 LDS.128 R48, [R5+0x24c00] ;  /* 0x024c000005309984 */ /* 0x001e240000000c00 */
[----:B------:R-:W-:Y:S01]  /*b0d0*/  IMAD.X R64, R62, 0x1, R117, P3 ;  /* 0x000000013e407824 */ /* 0x000fe200018e0675 */
[----:B------:R-:W4:Y:S01]  /*b0e0*/  @!P1 LDC.64 R56, c[0x0][0x2e8] ;  /* 0x0000ba00ff389b82 */ /* 0x000f220000000a00 */
[----:B------:R-:W-:-:S05]  /*b0f0*/  @!P0 IADD3 R58, P3, R60, R15, RZ ;  /* 0x0000000f3c3a8210 */ /* 0x000fca0007f7e0ff */
[----:B------:R-:W-:Y:S01]  /*b100*/  @!P0 IMAD.X R59, R64, 0x1, R11, P3 ;  /* 0x00000001403b8824 */ /* 0x000fe200018e060b */
        /* <DEDUP_REMOVED lines=8> */
.L_x_7399:
[----:B------:R-:W-:Y:S05]  /*b190*/  BSYNC B1 ;  /* 0x0000000000017941 */ /* 0x000fea0003800000 */
.L_x_7398:
[----:B--2---:R-:W-:Y:S01]  /*b1a0*/  VIADD R44, R22, 0x40 ;  /* 0x00000040162c7836 */ /* 0x004fe20000000000 */
[----:B------:R-:W-:Y:S04]  /*b1b0*/  BSSY B1, `(.L_x_7400) ;  /* 0x0000014000017945 */ /* 0x000fe80003800000 */
[----:B------:R-:W-:-:S13]  /*b1c0*/  ISETP.GE.AND P3, PT, R44, R4, PT ;  /* 0x000000042c00720c */ /* 0x000fda0003f66270 */
[----:B------:R-:W-:Y:S05]  /*b1d0*/  @P3 BRA `(.L_x_7401) ;  /* 0x0000000000443947 */ /* 0x000fea0003800000 */
[----:B------:R-:W2:Y:S01]  /*b1e0*/  @!P0 LDC.64 R54, c[0x0][0x2e8] ;  /* 0x0000ba00ff368b82 */ /* 0x000ea20000000a00 */
[----:B------:R-:W3:Y:S01]  /*b1f0*/  @!P0 LDS.128 R44, [R5+0x20400] ;  /* 0x02040000052c8984 */ /* 0x000ee20000000c00 */
[----:B------:R-:W-:Y:S01]  /*b200*/  LEA R60, P3, R42, R52, 0x6 ;  /* 0x000000342a3c7211 */ /* 0x000fe200078630ff */
[----:B------:R-:W-:Y:S02]  /*b210*/  ULDC.64 UR4, c[0x0][0x208] ;  /* 0x0000820000047ab9 */ /* 0x000fe40000000a00 */
[----:B0-----:R-:W0:Y:S01]  /*b220*/  @!P1 LDS.128 R48, [R5+0x25c00] ;  /* 0x025c000005309984 */ /* 0x001e220000000c00 */
[----:B------:R-:W-:Y:S02]  /*b230*/  IADD3.X R64, R62, R141, RZ, P3, !PT ;  /* 0x0000008d3e407210 */ /* 0x000fe40001ffe4ff */
        /* <DEDUP_REMOVED lines=11> */
.L_x_7401:
[----:B------:R-:W-:Y:S05]  /*b2f0*/  BSYNC B1 ;  /* 0x0000000000017941 */ /* 0x000fea0003800000 */
.L_x_7400:
[----:B--2---:R-:W-:Y:S01]  /*b300*/  VIADD R44, R22, 0x60 ;  /* 0x00000060162c7836 */ /* 0x004fe20000000000 */
[----:B------:R-:W-:Y:S04]  /*b310*/  BSSY B1, `(.L_x_7402) ;  /* 0x0000018000017945 */ /* 0x000fe80003800000 */
[----:B------:R-:W-:-:S13]  /*b320*/  ISETP.GE.AND P3, PT, R44, R4, PT ;  /* 0x000000042c00720c */ /* 0x000fda0003f66270 */
[----:B------:R-:W-:Y:S05]  /*b330*/  @P3 BRA `(.L_x_7403) ;  /* 0x0000000000543947 */ /* 0x000fea0003800000 */
[----:B------:R-:W2:Y:S01]  /*b340*/  LDC.64 R58, c[0x0][0x300] ;  /* 0x0000c000ff3a7b82 */ /* 0x000ea20000000a00 */
[----:B------:R-:W3:Y:S01]  /*b350*/  @!P0 LDS.128 R44, [R5+0x21400] ;  /* 0x02140000052c8984 */ /* 0x000ee20000000c00 */
[----:B------:R-:W-:Y:S01]  /*b360*/  MOV R61, R62 ;  /* 0x0000003e003d7202 */ /* 0x000fe20000000f00 */
[----:B------:R-:W-:Y:S01]  /*b370*/  IMAD.MOV.U32 R60, RZ, RZ, R52 ;  /* 0x000000ffff3c7224 */ /* 0x000fe200078e0034 */
[----:B------:R-:W-:Y:S01]  /*b380*/  ULDC.64 UR4, c[0x0][0x208] ;  /* 0x0000820000047ab9 */ /* 0x000fe20000000a00 */
[----:B0-----:R-:W0:Y:S03]  /*b390*/  @!P1 LDS.128 R48, [R5+0x26c00] ;  /* 0x026c000005309984 */ /* 0x001e260000000c00 */
[----:B------:R-:W4:Y:S08]  /*b3a0*/  @!P0 LDC.64 R54, c[0x0][0x2e8] ;  /* 0x0000ba00ff368b82 */ /* 0x000f300000000a00 */
[----:B------:R-:W5:Y:S01]  /*b3b0*/  @!P1 LDC.64 R56, c[0x0][0x2e8] ;  /* 0x0000ba00ff389b82 */ /* 0x000f620000000a00 */
[----:B--2---:R-:W-:-:S04]  /*b3c0*/  IMAD.WIDE.U32 R60, R58, 0x60, R60 ;  /* 0x000000603a3c7825 */ /* 0x004fc800078e003c */
[----:B------:R-:W-:Y:S01]  /*b3d0*/  IMAD R59, R59, 0x60, RZ ;  /* 0x000000603b3b7824 */ /* 0x000fe200078e02ff */
[----:B------:R-:W-:-:S03]  /*b3e0*/  @!P0 IADD3 R58, P3, R15, R60, RZ ;  /* 0x0000003c0f3a8210 */ /* 0x000fc60007f7e0ff */
[----:B------:R-:W-:-:S04]  /*b3f0*/  IMAD.IADD R64, R61, 0x1, R59 ;  /* 0x000000013d407824 */ /* 0x000fc800078e023b */
[----:B------:R-:W-:Y:S01]  /*b400*/  @!P0 IMAD.X R59, R64, 0x1, R11, P3 ;  /* 0x00000001403b8824 */ /* 0x000fe200018e060b */
[----:B----4-:R-:W-:-:S04]  /*b410*/  @!P0 LEA R54, P3, R58, R54, 0x1 ;  /* 0x000000363a368211 */ /* 0x010fc800078608ff */
[----:B------:R-:W-:Y:S02]  /*b420*/  @!P0 LEA.HI.X R55, R58, R55, R59, 0x1, P3 ;  /* 0x000000373a378211 */ /* 0x000fe400018f0c3b */
[----:B------:R-:W-:-:S03]  /*b430*/  @!P1 IADD3 R60, P3, R12, R60, RZ ;  /* 0x0000003c0c3c9210 */ /* 0x000fc60007f7e0ff */
[----:B---3--:R2:W-:Y:S02]  /*b440*/  @!P0 STG.E.128 desc[UR4][R54.64], R44 ;  /* 0x0000002c36008986 */ /* 0x0085e4000c101d04 */
[----:B------:R-:W-:Y:S01]  /*b450*/  @!P1 IMAD.X R58, R64, 0x1, R7, P3 ;  /* 0x00000001403a9824 */ /* 0x000fe200018e0607 */
[----:B-----5:R-:W-:-:S04]  /*b460*/  @!P1 LEA R56, P3, R60, R56, 0x1 ;  /* 0x000000383c389211 */ /* 0x020fc800078608ff */
[----:B------:R-:W-:-:S05]  /*b470*/  @!P1 LEA.HI.X R57, R60, R57, R58, 0x1, P3 ;  /* 0x000000393c399211 */ /* 0x000fca00018f0c3a */
[----:B0-----:R2:W-:Y:S04]  /*b480*/  @!P1 STG.E.128 desc[UR4][R56.64], R48 ;  /* 0x0000003038009986 */ /* 0x0015e8000c101d04 */
.L_x_7403:
[----:B------:R-:W-:Y:S05]  /*b490*/  BSYNC B1 ;  /* 0x0000000000017941 */ /* 0x000fea0003800000 */
.L_x_7402:
        /* <DEDUP_REMOVED lines=21> */
.L_x_7405:
[----:B------:R-:W-:Y:S05]  /*b5f0*/  BSYNC B1 ;  /* 0x0000000000017941 */ /* 0x000fea0003800000 */
.L_x_7404:
[----:B--2---:R-:W-:-:S05]  /*b600*/  VIADD R44, R22, 0xa0 ;  /* 0x000000a0162c7836 */ /* 0x004fca0000000000 */
[----:B------:R-:W-:-:S13]  /*b610*/  ISETP.GE.AND P3, PT, R44, R4, PT ;  /* 0x000000042c00720c */ /* 0x000fda0003f66270 */
[----:B------:R-:W-:Y:S05]  /*b620*/  @P3 BRA `(.L_x_7357) ;  /* 0x0000000000503947 */ /* 0x000fea0003800000 */
[----:B------:R-:W2:Y:S01]  /*b630*/  LDC.64 R58, c[0x0][0x300] ;  /* 0x0000c000ff3a7b82 */ /* 0x000ea20000000a00 */
[----:B------:R-:W3:Y:S01]  /*b640*/  @!P0 LDS.128 R44, [R5+0x23400] ;  /* 0x02340000052c8984 */ /* 0x000ee20000000c00 */
[----:B------:R-:W-:Y:S01]  /*b650*/  IMAD.MOV.U32 R53, RZ, RZ, R62 ;  /* 0x000000ffff357224 */ /* 0x000fe200078e003e */
[----:B------:R-:W-:Y:S02]  /*b660*/  ULDC.64 UR4, c[0x0][0x208] ;  /* 0x0000820000047ab9 */ /* 0x000fe40000000a00 */
[----:B0-----:R-:W0:Y:S03]  /*b670*/  @!P1 LDS.128 R48, [R5+0x28c00] ;  /* 0x028c000005309984 */ /* 0x001e260000000c00 */
[----:B------:R-:W4:Y:S08]  /*b680*/  @!P0 LDC.64 R54, c[0x0][0x2e8] ;  /* 0x0000ba00ff368b82 */ /* 0x000f300000000a00 */
[----:B------:R-:W5:Y:S01]  /*b690*/  @!P1 LDC.64 R56, c[0x0][0x2e8] ;  /* 0x0000ba00ff389b82 */ /* 0x000f620000000a00 */
[----:B--2---:R-:W-:-:S04]  /*b6a0*/  IMAD.WIDE.U32 R52, R58, 0xa0, R52 ;  /* 0x000000a03a347825 */ /* 0x004fc800078e0034 */
[----:B------:R-:W-:-:S05]  /*b6b0*/  IMAD R59, R59, 0xa0, RZ ;  /* 0x000000a03b3b7824 */ /* 0x000fca00078e02ff */
[----:B------:R-:W-:Y:S02]  /*b6c0*/  IADD3 R60, R53, R59, RZ ;  /* 0x0000003b353c7210 */ /* 0x000fe40007ffe0ff */
[----:B------:R-:W-:-:S05]  /*b6d0*/  @!P0 IADD3 R53, P3, R15, R52, RZ ;  /* 0x000000340f358210 */ /* 0x000fca0007f7e0ff */
        /* <DEDUP_REMOVED lines=9> */
.L_x_7357:
[----:B------:R-:W-:Y:S05]  /*b770*/  BSYNC B0 ;  /* 0x0000000000007941 */ /* 0x000fea0003800000 */
.L_x_7299:
        /* <DEDUP_REMOVED lines=17> */
.L_x_7407:
[----:B------:R-:W-:Y:S05]  /*b890*/  BSYNC B0 ;  /* 0x0000000000007941 */ /* 0x000fea0003800000 */
.L_x_7406:
[----:B------:R-:W2:Y:S01]  /*b8a0*/  SYNCS.PHASECHK.TRANS64.TRYWAIT P2, [R3+URZ+0x348b0], R0 ;  /* 0x0348b000030075a7 */ /* 0x000ea2000804017f */
[----:B------:R-:W-:Y:S01]  /*b8b0*/  ULDC UR61, c[0x0][0x2f4] ;  /* 0x0000bd00003d7ab9 */ /* 0x000fe20000000800 */
[----:B------:R-:W-:Y:S01]  /*b8c0*/  ULDC.64 UR38, c[0x0][0x328] ;  /* 0x0000ca0000267ab9 */ /* 0x000fe20000000a00 */
[----:B------:R-:W-:Y:S01]  /*b8d0*/  ULDC.64 UR36, c[0x0][0x318] ;  /* 0x0000c60000247ab9 */ /* 0x000fe20000000a00 */
[----:B------:R-:W-:Y:S04]  /*b8e0*/  BSSY B0, `(.L_x_7408) ;  /* 0x0000002000007945 */ /* 0x000fe80003800000 */
[----:B--2---:R-:W-:Y:S05]  /*b8f0*/  @!P2 BRA `(.L_x_7409) ;  /* 0x000001a400b8a947 */ /* 0x004fea0003800000 */
.L_x_7671:
[----:B------:R-:W-:Y:S05]  /*b900*/  BSYNC B0 ;  /* 0x0000000000007941 */ /* 0x000fea0003800000 */
.L_x_7408:
[----:B------:R-:W-:Y:S01]  /*b910*/  ISETP.GE.AND P2, PT, R22, R4, PT ;  /* 0x000000041600720c */ /* 0x000fe20003f46270 */
[----:B------:R-:W-:Y:S01]  /*b920*/  BSSY B0, `(.L_x_7410) ;  /* 0x0000012000007945 */ /* 0x000fe20003800000 */
[----:B------:R-:W-:-:S11]  /*b930*/  IMAD.WIDE R48, R24, 0xb0, R118 ;  /* 0x000000b018307825 */ /* 0x000fd600078e0276 */
[----:B------:R-:W-:Y:S05]  /*b940*/  @P2 BRA `(.L_x_7411) ;  /* 0x00000000003c2947 */ /* 0x000fea0003800000 */
[----:B------:R-:W-:Y:S01]  /*b950*/  MOV R45, R6 ;  /* 0x00000006002d7202 */ /* 0x000fe20000000f00 */
[----:B------:R-:W-:Y:S01]  /*b960*/  IMAD R47, R49, UR38, RZ ;  /* 0x00000026312f7c24 */ /* 0x000fe2000f8e02ff */
[----:B------:R-:W-:Y:S01]  /*b970*/  ULDC.64 UR4, c[0x0][0x208] ;  /* 0x0000820000047ab9 */ /* 0x000fe20000000a00 */
[----:B-1----:R-:W-:Y:S02]  /*b980*/  IMAD.MOV.U32 R44, RZ, RZ, R102 ;  /* 0x000000ffff2c7224 */ /* 0x002fe400078e0066 */
[C---:B------:R-:W-:Y:S02]  /*b990*/  IMAD R47, R48.reuse, UR39, R47 ;  /* 0x00000027302f7c24 */ /* 0x040fe4000f8e022f */
[----:B------:R-:W-:-:S04]  /*b9a0*/  IMAD.WIDE.U32 R44, R48, UR38, R44 ;  /* 0x00000026302c7c25 */ /* 0x000fc8000f8e002c */
[----:B------:R-:W-:Y:S01]  /*b9b0*/  IMAD.IADD R45, R45, 0x1, R47 ;  /* 0x000000012d2d7824 */ /* 0x000fe200078e022f */
[----:B------:R-:W-:-:S04]  /*b9c0*/  LEA R50, P2, R44, UR36, 0x1 ;  /* 0x000000242c327c11 */ /* 0x000fc8000f8408ff */
[----:B0-----:R-:W-:Y:S02]  /*b9d0*/  LEA.HI.X R51, R44, UR37, R45, 0x1, P2 ;  /* 0x000000252c337c11 */ /* 0x001fe400090f0c2d */
[----:B------:R-:W-:-:S13]  /*b9e0*/  ISETP.GE.AND P2, PT, R16, UR61, PT ;  /* 0x0000003d10007c0c */ /* 0x000fda000bf46270 */
[----:B------:R-:W0:Y:S04]  /*b9f0*/  @!P2 LDS.128 R44, [R5+0x400] ;  /* 0x00040000052ca984 */ /* 0x000e280000000c00 */
[----:B0-----:R-:W-:Y:S01]  /*ba00*/  @!P2 STG.E.128 desc[UR4][R50.64], R44 ;  /* 0x0000002c3200a986 */ /* 0x001fe2000c101d04 */
[----:B------:R-:W-:-:S13]  /*ba10*/  ISETP.GE.AND P2, PT, R221, UR61, PT ;  /* 0x0000003ddd007c0c */ /* 0x000fda000bf46270 */
[----:B------:R-:W0:Y:S04]  /*ba20*/  @!P2 LDS.128 R44, [R5+0x5c00] ;  /* 0x005c0000052ca984 */ /* 0x000e280000000c00 */
[----:B0-----:R3:W-:Y:S02]  /*ba30*/  @!P2 STG.E.128 desc[UR4][R50.64+0x80], R44 ;  /* 0x0000802c3200a986 */ /* 0x0017e4000c101d04 */
.L_x_7411:
[----:B------:R-:W-:Y:S05]  /*ba40*/  BSYNC B0 ;  /* 0x0000000000007941 */ /* 0x000fea0003800000 */
.L_x_7410:
[----:B0-2---:R-:W-:Y:S01]  /*ba50*/  VIADD R0, R22, 0x20 ;  /* 0x0000002016007836 */ /* 0x005fe20000000000 */
[----:B------:R-:W-:Y:S04]  /*ba60*/  BSSY B0, `(.L_x_7412) ;  /* 0x0000014000007945 */ /* 0x000fe80003800000 */
[----:B------:R-:W-:-:S13]  /*ba70*/  ISETP.GE.AND P2, PT, R0, R4, PT ;  /* 0x000000040000720c */ /* 0x000fda0003f46270 */
[----:B------:R-:W-:Y:S05]  /*ba80*/  @P2 BRA `(.L_x_7413) ;  /* 0x0000000000442947 */ /* 0x000fea0003800000 */
[----:B---3--:R-:W-:Y:S01]  /*ba90*/  IADD3 R47, P2, R48, 0x20, RZ ;  /* 0x00000020302f7810 */ /* 0x008fe20007f5e0ff */
[----:B-1----:R-:W-:Y:S01]  /*baa0*/  IMAD.MOV.U32 R44, RZ, RZ, R102 ;  /* 0x000000ffff2c7224 */ /* 0x002fe200078e0066 */
[----:B------:R-:W-:Y:S01]  /*bab0*/  MOV R45, R6 ;  /* 0x00000006002d7202 */ /* 0x000fe20000000f00 */
[----:B------:R-:W-:Y:S02]  /*bac0*/  ULDC.64 UR4, c[0x0][0x208] ;  /* 0x0000820000047ab9 */ /* 0x000fe40000000a00 */
[----:B------:R-:W-:Y:S02]  /*bad0*/  IMAD.X R0, RZ, RZ, R49, P2 ;  /* 0x000000ffff007224 */ /* 0x000fe400010e0631 */
[----:B------:R-:W-:-:S04]  /*bae0*/  IMAD.WIDE.U32 R44, R47, UR38, R44 ;  /* 0x000000262f2c7c25 */ /* 0x000fc8000f8e002c */
[----:B------:R-:W-:Y:S01]  /*baf0*/  IMAD R0, R0, UR38, RZ ;  /* 0x0000002600007c24 */ /* 0x000fe2000f8e02ff */
[----:B------:R-:W-:-:S03]  /*bb00*/  LEA R50, P2, R44, UR36, 0x1 ;  /* 0x000000242c327c11 */ /* 0x000fc6000f8408ff */
[----:B------:R-:W-:-:S04]  /*bb10*/  IMAD R47, R47, UR39, R0 ;  /* 0x000000272f2f7c24 */ /* 0x000fc8000f8e0200 */
[----:B------:R-:W-:-:S05]  /*bb20*/  IMAD.IADD R45, R45, 0x1, R47 ;  /* 0x000000012d2d7824 */ /* 0x000fca00078e022f */
[----:B------:R-:W-:Y:S02]  /*bb30*/  LEA.HI.X R51, R44, UR37, R45, 0x1, P2 ;  /* 0x000000252c337c11 */ /* 0x000fe400090f0c2d */
[----:B------:R-:W-:-:S13]  /*bb40*/  ISETP.GE.AND P2, PT, R16, UR61, PT ;  /* 0x0000003d10007c0c */ /* 0x000fda000bf46270 */
[----:B------:R-:W0:Y:S04]  /*bb50*/  @!P2 LDS.128 R44, [R5+0x1400] ;  /* 0x00140000052ca984 */ /* 0x000e280000000c00 */
[----:B0-----:R-:W-:Y:S01]  /*bb60*/  @!P2 STG.E.128 desc[UR4][R50.64], R44 ;  /* 0x0000002c3200a986 */ /* 0x001fe2000c101d04 */
[----:B------:R-:W-:-:S13]  /*bb70*/  ISETP.GE.AND P2, PT, R221, UR61, PT ;  /* 0x0000003ddd007c0c */ /* 0x000fda000bf46270 */
[----:B------:R-:W0:Y:S04]  /*bb80*/  @!P2 LDS.128 R44, [R5+0x6c00] ;  /* 0x006c0000052ca984 */ /* 0x000e280000000c00 */
[----:B0-----:R0:W-:Y:S02]  /*bb90*/  @!P2 STG.E.128 desc[UR4][R50.64+0x80], R44 ;  /* 0x0000802c3200a986 */ /* 0x0011e4000c101d04 */
.L_x_7413:
[----:B------:R-:W-:Y:S05]  /*bba0*/  BSYNC B0 ;  /* 0x0000000000007941 */ /* 0x000fea0003800000 */
.L_x_7412:
[----:B------:R-:W-:Y:S01]  /*bbb0*/  VIADD R0, R22, 0x40 ;  /* 0x0000004016007836 */ /* 0x000fe20000000000 */
[----:B------:R-:W-:Y:S04]  /*bbc0*/  BSSY B0, `(.L_x_7414) ;  /* 0x0000014000007945 */ /* 0x000fe80003800000 */
[----:B------:R-:W-:-:S13]  /*bbd0*/  ISETP.GE.AND P2, PT, R0, R4, PT ;  /* 0x000000040000720c */ /* 0x000fda0003f46270 */
[----:B------:R-:W-:Y:S05]  /*bbe0*/  @P2 BRA `(.L_x_7415) ;  /* 0x0000000000442947 */ /* 0x000fea0003800000 */
[----:B0--3--:R-:W-:Y:S01]  /*bbf0*/  IADD3 R47, P2, R48, 0x40, RZ ;  /* 0x00000040302f7810 */ /* 0x009fe20007f5e0ff */
        /* <DEDUP_REMOVED lines=16> */
.L_x_7415:
[----:B------:R-:W-:Y:S05]  /*bd00*/  BSYNC B0 ;  /* 0x0000000000007941 */ /* 0x000fea0003800000 */
.L_x_7414:
[----:B------:R-:W-:Y:S01]  /*bd10*/  VIADD R0, R22, 0x60 ;  /* 0x0000006016007836 */ /* 0x000fe20000000000 */
[----:B------:R-:W-:Y:S04]  /*bd20*/  BSSY B0, `(.L_x_7416) ;  /* 0x0000014000007945 */ /* 0x000fe80003800000 */
[----:B------:R-:W-:-:S13]  /*bd30*/  ISETP.GE.AND P2, PT, R0, R4, PT ;  /* 0x000000040000720c */ /* 0x000fda0003f46270 */
[----:B------:R-:W-:Y:S05]  /*bd40*/  @P2 BRA `(.L_x_7417) ;  /* 0x0000000000442947 */ /* 0x000fea0003800000 */
[----:B0-23--:R-:W-:Y:S01]  /*bd50*/  IADD3 R47, P2, R48, 0x60, RZ ;  /* 0x00000060302f7810 */ /* 0x00dfe20007f5e0ff */
        /* <DEDUP_REMOVED lines=16> */
.L_x_7417:
[----:B------:R-:W-:Y:S05]  /*be60*/  BSYNC B0 ;  /* 0x0000000000007941 */ /* 0x000fea0003800000 */
.L_x_7416:
[----:B------:R-:W-:Y:S01]  /*be70*/  VIADD R0, R22, 0x80 ;  /* 0x0000008016007836 */ /* 0x000fe20000000000 */
[----:B------:R-:W-:Y:S04]  /*be80*/  BSSY B0, `(.L_x_7418) ;  /* 0x0000014000007945 */ /* 0x000fe80003800000 */
[----:B------:R-:W-:-:S13]  /*be90*/  ISETP.GE.AND P2, PT, R0, R4, PT ;  /* 0x000000040000720c */ /* 0x000fda0003f46270 */
[----:B------:R-:W-:Y:S05]  /*bea0*/  @P2 BRA `(.L_x_7419) ;  /* 0x0000000000442947 */ /* 0x000fea0003800000 */
[----:B0-234-:R-:W-:Y:S01]  /*beb0*/  IADD3 R47, P2, R48, 0x80, RZ ;  /* 0x00000080302f7810 */ /* 0x01dfe20007f5e0ff */
        /* <DEDUP_REMOVED lines=16> */
.L_x_7419:
[----:B------:R-:W-:Y:S05]  /*bfc0*/  BSYNC B0 ;  /* 0x0000000000007941 */ /* 0x000fea0003800000 */
.L_x_7418:
        /* <DEDUP_REMOVED lines=21> */
.L_x_7421:
[----:B------:R-:W-:Y:S05]  /*c120*/  BSYNC B0 ;  /* 0x0000000000007941 */ /* 0x000fea0003800000 */
.L_x_7420:
[----:B------:R-:W5:Y:S01]  /*c130*/  LDL R0, [R1+0x4] ;  /* 0x0000040001007983 */ /* 0x000f620000100800 */
[----:B------:R-:W-:Y:S02]  /*c140*/  VIADD R23, R23, 0x1 ;  /* 0x0000000117177836 */ /* 0x000fe40000000000 */
[----:B------:R-:W-:Y:S01]  /*c150*/  @!P3 VIADD R3, R3, 0x348c0 ;  /* 0x000348c00303b836 */ /* 0x000fe20000000000 */
[----:B------:R-:W-:Y:S01]  /*c160*/  @!PT LDS RZ, [RZ] ;  /* 0x00000000fffff984 */ /* 0x000fe20000000800 */
[----:B------:R-:W-:Y:S01]  /*c170*/  @!PT LDS RZ, [RZ] ;  /* 0x00000000fffff984 */ /* 0x000fe20000000800 */
[----:B------:R-:W-:Y:S01]  /*c180*/  @!PT LDS RZ, [RZ] ;  /* 0x00000000fffff984 */ /* 0x000fe20000000800 */
[----:B------:R-:W-:Y:S01]  /*c190*/  @!PT LDS RZ, [RZ] ;  /* 0x00000000fffff984 */ /* 0x000fe20000000800 */
[----:B------:R1:W-:Y:S06]  /*c1a0*/  MEMBAR.ALL.CTA ;  /* 0x0000000000007992 */ /* 0x0003ec0000008000 */
[----:B-1----:R-:W1:Y:S02]  /*c1b0*/  FENCE.VIEW.ASYNC.S ;  /* 0x00000000000073c6 */ /* 0x002e640000000000 */
[----:B-1----:R1:W-:Y:S01]  /*c1c0*/  BAR.SYNC.DEFER_BLOCKING R162, 0x80 ;  /* 0x000200a20000751d */ /* 0x0023e20000010000 */
[----:B------:R-:W-:-:S02]  /*c1d0*/  ISETP.NE.AND P2, PT, R23, 0x2, PT ;  /* 0x000000021700780c */ /* 0x000fc40003f45270 */
[----:B------:R-:W-:Y:S02]  /*c1e0*/  @!P3 PRMT R3, RZ, 0x654, R3 ;  /* 0x00000654ff03b816 */ /* 0x000fe40000000003 */
[----:B------:R-:W-:Y:S02]  /*c1f0*/  SEL R23, R23, RZ, P2 ;  /* 0x000000ff17177207 */ /* 0x000fe40001000000 */
[----:B------:R1:W-:Y:S01]  /*c200*/  @!P3 SYNCS.ARRIVE.TRANS64.RED.A1T0 RZ, [R3+URZ], RZ ;  /* 0x000000ff03ffb9a7 */ /* 0x0003e2000810043f */
[----:B-----5:R-:W-:Y:S02]  /*c210*/  LOP3.LUT P4, RZ, R0, 0x10, RZ, 0xc0, !PT ;  /* 0x0000001000ff7812 */ /* 0x020fe4000788c0ff */
[----:B------:R-:W-:-:S04]  /*c220*/  SEL R0, RZ, 0x1, P2 ;  /* 0x00000001ff007807 */ /* 0x000fc80001000000 */
[----:B------:R-:W-:-:S07]  /*c230*/  LOP3.LUT R223, R223, R0, RZ, 0x3c, !PT ;  /* 0x00000000dfdf7212 */ /* 0x000fce00078e3cff */
[----:B-1----:R-:W-:Y:S05]  /*c240*/  @P4 BRA `(.L_x_7422) ;  /* 0xffffff6800204947 */ /* 0x002fea000383ffff */
[----:B------:R-:W1:Y:S01]  /*c250*/  S2R R4, SR_TID.X ;  /* 0x0000000000047919 */ /* 0x000e620000002100 */
[----:B------:R-:W-:Y:S02]  /*c260*/  PLOP3.LUT P0, PT, PT, PT, PT, 0x8, 0x0 ;  /* 0x000000000000781c */ /* 0x000fe40003f0e170 */
[----:B-1----:R-:W-:-:S04]  /*c270*/  SHF.R.U32.HI R4, RZ, 0x7, R4 ;  /* 0x00000007ff047819 */ /* 0x002fc80000011604 */
[----:B------:R-:W-:-:S13]  /*c280*/  ISETP.NE.AND P4, PT, R4, 0x1, PT ;  /* 0x000000010400780c */ /* 0x000fda0003f85270 */
[----:B------:R-:W-:Y:S06]  /*c290*/  @!P4 BAR.ARV 0x9, 0x100 ;  /* 0x024400000000cb1d */ /* 0x000fec0000002000 */
.L_x_7294:
[----:B------:R-:W-:Y:S01]  /*c2a0*/  ISETP.GE.AND P2, PT, R161, 0x1, PT ;  /* 0x00000001a100780c */ /* 0x000fe20003f46270 */
[----:B------:R-:W-:Y:S01]  /*c2b0*/  IMAD.MOV.U32 R0, RZ, RZ, RZ ;  /* 0x000000ffff007224 */ /* 0x000fe200078e00ff */
[----:B------:R-:W-:Y:S01]  /*c2c0*/  PLOP3.LUT P1, PT, PT, PT, PT, 0x80, 0x0 ;  /* 0x000000000000781c */ /* 0x000fe20003f2f070 */
[----:B------:R-:W-:Y:S01]  /*c2d0*/  IMAD.MOV.U32 R87, RZ, RZ, RZ ;  /* 0x000000ffff577224 */ /* 0x000fe200078e00ff */
[----:B------:R-:W-:Y:S02]  /*c2e0*/  MOV R3, RZ ;  /* 0x000000ff00037202 */ /* 0x000fe40000000f00 */
[----:B------:R-:W-:Y:S02]  /*c2f0*/  CS2R R42, SRZ ;  /* 0x00000000002a7805 */ /* 0x000fe4000001ff00 */
[----:B------:R-:W-:Y:S02]  /*c300*/  CS2R R40, SRZ ;  /* 0x0000000000287805 */ /* 0x000fe4000001ff00 */
[----:B0-234-:R-:W-:-:S02]  /*c310*/  CS2R R46, SRZ ;  /* 0x00000000002e7805 */ /* 0x01dfc4000001ff00 */
        /* <DEDUP_REMOVED lines=27> */
[----:B------:R-:W-:Y:S01]  /*c4d0*/  MOV R10, RZ ;  /* 0x000000ff000a7202 */ /* 0x000fe20000000f00 */
[----:B------:R-:W-:Y:S02]  /*c4e0*/  IMAD.MOV.U32 R108, RZ, RZ, RZ ;  /* 0x000000ffff6c7224 */ /* 0x000fe400078e00ff */
[----:B------:R-:W-:Y:S01]  /*c4f0*/  IMAD.MOV.U32 R110, RZ, RZ, RZ ;  /* 0x000000ffff6e7224 */ /* 0x000fe200078e00ff */
[----:B------:R-:W-:Y:S06]  /*c500*/  @P0 BRA `(.L_x_7423) ;  /* 0x00000000000c0947 */ /* 0x000fec0003800000 */
[----:B------:R-:W0:Y:S01]  /*c510*/  FENCE.VIEW.ASYNC.G ;  /* 0x00000000000073c6 */ /* 0x000e220000000100 */
[----:B------:R-:W-:Y:S05]  /*c520*/  WARPSYNC.ALL ;  /* 0x0000000000007948 */ /* 0x000fea0003800000 */
[----:B0-----:R-:W-:Y:S06]  /*c530*/  BAR.ARV 0xc, 0x180 ;  /* 0x0306000000007b1d */ /* 0x001fec0000002000 */
.L_x_7423:
[----:B------:R-:W-:Y:S02]  /*c540*/  IMAD.MOV.U32 R104, RZ, RZ, RZ ;  /* 0x000000ffff687224 */ /* 0x000fe400078e00ff */
[----:B------:R-:W-:Y:S01]  /*c550*/  IMAD.MOV.U32 R11, RZ, RZ, RZ ;  /* 0x000000ffff0b7224 */ /* 0x000fe200078e00ff */
[----:B------:R-:W-:Y:S06]  /*c560*/  @!P2 BRA `(.L_x_7424) ;  /* 0x0000010000e8a947 */ /* 0x000fec0003800000 */
[----:B------:R-:W-:-:S03]  /*c570*/  UMOV UR4, 0xffffffff ;  /* 0xffffffff00047882 */ /* 0x000fc60000000000 */
[----:B------:R-:W-:Y:S05]  /*c580*/  BRA.DIV UR4, `(.L_x_7425) ;  /* 0x0000019a04a87947 */ /* 0x000fea000b800000 */
[----:B------:R-:W0:Y:S02]  /*c590*/  S2R R3, SR_TID.X ;  /* 0x0000000000037919 */ /* 0x000e240000002100 */
[----:B0-----:R-:W-:-:S05]  /*c5a0*/  VIADD R3, R3, 0xffffff80 ;  /* 0xffffff8003037836 */ /* 0x001fca0000000000 */
[----:B------:R-:W-:-:S04]  /*c5b0*/  SHF.R.S32.HI R0, RZ, 0x1f, R3 ;  /* 0x0000001fff007819 */ /* 0x000fc80000011403 */
[----:B------:R-:W-:-:S04]  /*c5c0*/  LEA.HI R0, R0, R3, RZ, 0x7 ;  /* 0x0000000300007211 */ /* 0x000fc800078f38ff */
[----:B------:R-:W-:-:S06]  /*c5d0*/  SHF.R.S32.HI R0, RZ, 0x7, R0 ;  /* 0x00000007ff007819 */ /* 0x000fcc0000011400 */
[----:B------:R-:W0:Y:S04]  /*c5e0*/  SHFL.IDX PT, R0, R0, RZ, 0x1f ;  /* 0x00001fff00007589 */ /* 0x000e2800000e0000 */
[----:B0-----:R0:W-:Y:S02]  /*c5f0*/  STL [R1], R0 ;  /* 0x0000000001007387 */ /* 0x0011e40000100800 */
.L_x_7674:
[----:B0-----:R-:W2:Y:S04]  /*c600*/  LDL R0, [R1+0x6c] ;  /* 0x00006c0001007983 */ /* 0x001ea80000100800 */
[----:B------:R-:W3:Y:S01]  /*c610*/  LDL R3, [R1] ;  /* 0x0000000001037983 */ /* 0x000ee20000100800 */
[----:B--2---:R-:W-:Y:S02]  /*c620*/  R2UR UR4, R0 ;  /* 0x00000000000472ca */ /* 0x004fe400000e0000 */
[----:B---3--:R-:W-:-:S04]  /*c630*/  LEA.HI R0, R3, R3, RZ, 0x1 ;  /* 0x0000000303007211 */ /* 0x008fc800078f08ff */
[----:B------:R-:W-:-:S07]  /*c640*/  LOP3.LUT R0, R0, 0x1e, RZ, 0xc0, !PT ;  /* 0x0000001e00007812 */ /* 0x000fce00078ec0ff */
[----:B------:R-:W-:Y:S01]  /*c650*/  ULOP3.LUT UP0, URZ, UR4, 0x9f, URZ, 0xc0, !UPT ;  /* 0x0000009f043f7892 */ /* 0x000fe2000f80c03f */
[----:B------:R-:W-:-:S05]  /*c660*/  IADD3 R0, R3, -R0, RZ ;  /* 0x8000000003007210 */ /* 0x000fca0007ffe0ff */
        /* <DEDUP_REMOVED lines=9> */
[----:B-1----:R0:W1:Y:S01]  /*c700*/  LDC.64 R14, c[0x4][R0] ;  /* 0x01000000000e7b82 */ /* 0x0020620000000a00 */
        /* <DEDUP_REMOVED lines=11> */
.L_x_7426:
[----:B------:R-:W-:Y:S02]  /*c7c0*/  ULDC UR4, c[0x0][0x3f4] ;  /* 0x0000fd0000047ab9 */ /* 0x000fe40000000800 */
[----:B------:R-:W-:-:S13]  /*c7d0*/  ISETP.LT.AND P0, PT, RZ, UR4, PT ;  /* 0x00000004ff007c0c */ /* 0x000fda000bf01270 */
[----:B------:R-:W-:Y:S05]  /*c7e0*/  @P0 BRA `(.L_x_7427) ;  /* 0x0000000000400947 */ /* 0x000fea0003800000 */
[----:B------:R-:W2:Y:S02]  /*c7f0*/  LDL R20, [R1+0x60] ;  /* 0x0000600001147983 */ /* 0x000ea40000100800 */
[----:B--2---:R-:W-:-:S04]  /*c800*/  LEA.HI R0, R20, R20, RZ, 0x1 ;  /* 0x0000001414007211 */ /* 0x004fc800078f08ff */
[----:B------:R-:W-:-:S04]  /*c810*/  LOP3.LUT R0, R0, 0xfffffffe, RZ, 0xc0, !PT ;  /* 0xfffffffe00007812 */ /* 0x000fc800078ec0ff */
[----:B------:R-:W-:-:S04]  /*c820*/  IADD3 R0, R20, -R0, RZ ;  /* 0x8000000014007210 */ /* 0x000fc80007ffe0ff */
[----:B------:R-:W-:-:S04]  /*c830*/  SHF.L.U32 R3, R0, 0x1f, RZ ;  /* 0x0000001f00037819 */ /* 0x000fc800000006ff */
[----:B------:R0:W2:Y:S03]  /*c840*/  SYNCS.PHASECHK.TRANS64.TRYWAIT P0, [R2+URZ+0x34800], R3 ;  /* 0x03480003020075a7 */ /* 0x0000a6000800017f */
[----:B--2---:R-:W-:Y:S05]  /*c850*/  @!P0 NANOSLEEP.SYNCS 0x989680 ;  /* 0x009896800000895d */ /* 0x004fea0003900000 */
[----:B------:R-:W2:Y:S01]  /*c860*/  @!P0 SYNCS.PHASECHK.TRANS64 P0, [R2+URZ+0x34800], R3 ;  /* 0x03480003020085a7 */ /* 0x000ea2000800007f */
[----:B------:R-:W-:Y:S04]  /*c870*/  BSSY B0, `(.L_x_7428) ;  /* 0x0000006000007945 */ /* 0x000fe80003800000 */
[----:B--2---:R-:W-:Y:S05]  /*c880*/  @P0 BRA `(.L_x_7429) ;  /* 0x0000000000100947 */ /* 0x004fea0003800000 */
.L_x_7430:
[----:B--2---:R2:W3:Y:S02]  /*c890*/  SYNCS.PHASECHK.TRANS64.TRYWAIT P0, [R2+URZ+0x34800], R3 ;  /* 0x03480003020075a7 */ /* 0x0044e4000800017f */
[----:B---3--:R-:W-:Y:S05]  /*c8a0*/  @!P0 NANOSLEEP.SYNCS 0x989680 ;  /* 0x009896800000895d */ /* 0x008fea0003900000 */
[----:B------:R-:W3:Y:S02]  /*c8b0*/  @!P0 SYNCS.PHASECHK.TRANS64 P0, [R2+URZ+0x34800], R3 ;  /* 0x03480003020085a7 */ /* 0x000ee4000800007f */
[----:B---3--:R-:W-:Y:S05]  /*c8c0*/  @!P0 BRA `(.L_x_7430) ;  /* 0xfffffffc00f08947 */ /* 0x008fea000383ffff */
.L_x_7429:
[----:B------:R-:W-:Y:S05]  /*c8d0*/  BSYNC B0 ;  /* 0x0000000000007941 */ /* 0x000fea0003800000 */
.L_x_7428:
[----:B------:R-:W-:Y:S05]  /*c8e0*/  BRA `(.L_x_7431) ;  /* 0x0000003c00207947 */ /* 0x000fea0003800000 */
.L_x_7427:
        /* <DEDUP_REMOVED lines=29> */
[----:B------:R-:W-:Y:S01]  /*cac0*/  MOV R6, UR6 ;  /* 0x0000000600067c02 */ /* 0x000fe20008000f00 */
[----:B------:R-:W-:Y:S01]  /*cad0*/  IMAD.U32 R7, RZ, RZ, UR7 ;  /* 0x00000007ff077e24 */ /* 0x000fe2000f8e00ff */
[----:B------:R-:W-:Y:S01]  /*cae0*/  MOV R12, 0x1 ;  /* 0x00000001000c7802 */ /* 0x000fe20000000f00 */
[----:B------:R-:W-:-:S02]  /*caf0*/  IMAD.U32 R10, RZ, RZ, UR4 ;  /* 0x00000004ff0a7e24 */ /* 0x000fc4000f8e00ff */
[----:B------:R-:W-:Y:S02]  /*cb00*/  IMAD.U32 R11, RZ, RZ, UR5 ;  /* 0x00000005ff0b7e24 */ /* 0x000fe4000f8e00ff */
[----:B------:R-:W-:Y:S02]  /*cb10*/  IMAD.MOV.U32 R8, RZ, RZ, 0x70 ;  /* 0x00000070ff087424 */ /* 0x000fe400078e00ff */
[----:B0-----:R-:W-:-:S07]  /*cb20*/  IMAD.MOV.U32 R13, RZ, RZ, RZ ;  /* 0x000000ffff0d7224 */ /* 0x001fce00078e00ff */
[----:B------:R-:W-:-:S07]  /*cb30*/  LEPC R20, `(.L_x_7432) ;  /* 0x000000001014794e */ /* 0x000fce0000000000 */
[----:B-1----:R-:W-:Y:S05]  /*cb40*/  CALL.ABS.NOINC R14 ;  /* 0x000000000e007343 */ /* 0x002fea0003c00000 */
.L_x_7432:
[----:B------:R-:W2:Y:S01]  /*cb50*/  LDL R20, [R1+0x30] ;  /* 0x0000300001147983 */ /* 0x000ea20000100800 */
[----:B------:R-:W-:Y:S01]  /*cb60*/  ULDC.U8 UR4, c[0x0][0x410] ;  /* 0x0001040000047ab9 */ /* 0x000fe20000000000 */
[----:B------:R-:W-:Y:S01]  /*cb70*/  R2UR UR5, R30 ;  /* 0x000000001e0572ca */ /* 0x000fe200000e0000 */
[----:B------:R-:W-:Y:S01]  /*cb80*/  BSSY B0, `(.L_x_7433) ;  /* 0x0000396000007945 */ /* 0x000fe20003800000 */
[----:B------:R-:W-:Y:S01]  /*cb90*/  ISETP.NE.AND P0, PT, RZ, UR4, PT ;  /* 0x00000004ff007c0c */ /* 0x000fe2000bf05270 */
[----:B------:R-:W-:-:S10]  /*cba0*/  IMAD R5, R29, 0x80, R22 ;  /* 0x000000801d057824 */ /* 0x000fd400078e0216 */
[----:B--2---:R-:W-:Y:S02]  /*cbb0*/  LEA R21, R20, UR5, 0x1 ;  /* 0x0000000514157c11 */ /* 0x004fe4000f8e08ff */
[----:B------:R-:W-:Y:S05]  /*cbc0*/  @!P0 BRA `(.L_x_7434) ;  /* 0x0000001800a48947 */ /* 0x000fea0003800000 */
[----:B------:R-:W-:-:S03]  /*cbd0*/  UMOV UR4, 0xffffffff ;  /* 0xffffffff00047882 */ /* 0x000fc60000000000 */
[----:B------:R-:W-:Y:S05]  /*cbe0*/  BRA.DIV UR4, `(.L_x_7435) ;  /* 0x0000019604507947 */ /* 0x000fea000b800000 */
[----:B------:R0:W2:Y:S04]  /*cbf0*/  SHFL.IDX PT, R0, R25, RZ, 0x181f ;  /* 0x00181fff19007589 */ /* 0x0000a800000e0000 */
[----:B------:R0:W3:Y:S04]  /*cc00*/  SHFL.IDX PT, R3, R24, RZ, 0x181f ;  /* 0x00181fff18037589 */ /* 0x0000e800000e0000 */
[----:B------:R0:W4:Y:S04]  /*cc10*/  SHFL.IDX PT, R4, R27, RZ, 0x181f ;  /* 0x00181fff1b047589 */ /* 0x00012800000e0000 */
[----:B-1----:R0:W1:Y:S02]  /*cc20*/  SHFL.IDX PT, R14, R26, RZ, 0x181f ;  /* 0x00181fff1a0e7589 */ /* 0x00206400000e0000 */
.L_x_7680:
[----:B------:R-:W5:Y:S01]  /*cc30*/  LDL R7, [R1+0x60] ;  /* 0x0000600001077983 */ /* 0x000f620000100800 */
[----:B------:R-:W-:Y:S01]  /*cc40*/  ULDC UR4, c[0x0][0x448] ;  /* 0x0001120000047ab9 */ /* 0x000fe20000000800 */
[----:B------:R-:W-:Y:S01]  /*cc50*/  BSSY B1, `(.L_x_7436) ;  /* 0x0000024000017945 */ /* 0x000fe20003800000 */
[----:B------:R-:W-:Y:S01]  /*cc60*/  IMAD R160, R160, UR4, RZ ;  /* 0x00000004a0a07c24 */ /* 0x000fe2000f8e02ff */
[----:B------:R-:W-:Y:S02]  /*cc70*/  CS2R R8, SRZ ;  /* 0x0000000000087805 */ /* 0x000fe4000001ff00 */
[----:B------:R-:W-:Y:S02]  /*cc80*/  CS2R R10, SRZ ;  /* 0x00000000000a7805 */ /* 0x000fe4000001ff00 */
[----:B------:R-:W-:Y:S02]  /*cc90*/  CS2R R12, SRZ ;  /* 0x00000000000c7805 */ /* 0x000fe4000001ff00 */
[----:B------:R-:W-:-:S02]  /*cca0*/  ISETP.GE.AND P0, PT, R5, R160, PT ;  /* 0x000000a00500720c */ /* 0x000fc40003f06270 */
[----:B-----5:R-:W-:-:S04]  /*ccb0*/  LEA.HI R6, R7, R7, RZ, 0x1 ;  /* 0x0000000707067211 */ /* 0x020fc800078f08ff */
[----:B------:R-:W-:-:S05]  /*ccc0*/  LOP3.LUT R6, R6, 0xfffffffe, RZ, 0xc0, !PT ;  /* 0xfffffffe06067812 */ /* 0x000fca00078ec0ff */
[----:B------:R-:W-:Y:S01]  /*ccd0*/  IMAD.IADD R5, R7, 0x1, -R6 ;  /* 0x0000000107057824 */ /* 0x000fe200078e0a06 */
[----:B------:R-:W-:-:S04]  /*cce0*/  CS2R R6, SRZ ;  /* 0x0000000000067805 */ /* 0x000fc8000001ff00 */
[----:B------:R-:W-:Y:S01]  /*ccf0*/  SHF.L.U32 R5, R5, 0x1f, RZ ;  /* 0x0000001f05057819 */ /* 0x000fe200000006ff */
[----:B------:R-:W-:Y:S06]  /*cd00*/  @P0 BRA `(.L_x_7437) ;  /* 0x0000000000600947 */ /* 0x000fec0003800000 */
[----:B------:R-:W4:Y:S01]  /*cd10*/  LDL R20, [R1+0x70] ;  /* 0x0000700001147983 */ /* 0x000f220000100800 */
[----:B------:R-:W-:Y:S01]  /*cd20*/  ULDC UR4, c[0x0][0x3f4] ;  /* 0x0000fd0000047ab9 */ /* 0x000fe20000000800 */
[----:B------:R-:W-:Y:S01]  /*cd30*/  IMAD.SHL.U32 R30, R220, 0x2, RZ ;  /* 0x00000002dc1e7824 */ /* 0x000fe200078e00ff */
[----:B------:R-:W-:Y:S02]  /*cd40*/  ISETP.GE.AND P4, PT, R18, UR4, PT ;  /* 0x0000000412007c0c */ /* 0x000fe4000bf86270 */
[----:B------:R-:W-:Y:S02]  /*cd50*/  CS2R R12, SRZ ;  /* 0x00000000000c7805 */ /* 0x000fe4000001ff00 */
[----:B------:R-:W-:Y:S02]  /*cd60*/  ISETP.GE.AND P5, PT, R220, UR4, PT ;  /* 0x00000004dc007c0c */ /* 0x000fe4000bfa6270 */
[----:B------:R-:W-:Y:S02]  /*cd70*/  CS2R R8, SRZ ;  /* 0x0000000000087805 */ /* 0x000fe4000001ff00 */
[----:B------:R-:W-:Y:S01]  /*cd80*/  CS2R R10, SRZ ;  /* 0x00000000000a7805 */ /* 0x000fe2000001ff00 */
[----:B------:R-:W-:-:S04]  /*cd90*/  ULDC.64 UR6, c[0x0][0x208] ;  /* 0x0000820000067ab9 */ /* 0x000fc80000000a00 */
[----:B------:R-:W-:-:S04]  /*cda0*/  @!P4 SHF.L.U32 R15, R18, 0x1, RZ ;  /* 0x00000001120fc819 */ /* 0x000fc800000006ff */
[CC--:B0--3--:R-:W-:Y:S02]  /*cdb0*/  @!P5 IADD3 R26, P2, R3.reuse, R30.reuse, RZ ;  /* 0x0000001e031ad210 */ /* 0x0c9fe40007f5e0ff */
[C---:B-1----:R-:W-:Y:S02]  /*cdc0*/  @!P5 IADD3 R30, P3, R14.reuse, R30, RZ ;  /* 0x0000001e0e1ed210 */ /* 0x042fe40007f7e0ff */
[-C--:B------:R-:W-:Y:S02]  /*cdd0*/  @!P4 IADD3 R24, P0, R3, R15.reuse, RZ ;  /* 0x0000000f0318c210 */ /* 0x080fe40007f1e0ff */
[----:B------:R-:W-:Y:S02]  /*cde0*/  @!P4 IADD3 R14, P1, R14, R15, RZ ;  /* 0x0000000f0e0ec210 */ /* 0x000fe40007f3e0ff */
[----:B------:R-:W-:Y:S02]  /*cdf0*/  @!P4 SHF.L.U64.HI R3, R18, 0x1, R19 ;  /* 0x000000011203c819 */ /* 0x000fe40000010213 */
[----:B------:R-:W-:-:S03]  /*ce00*/  CS2R R6, SRZ ;  /* 0x0000000000067805 */ /* 0x000fc6000001ff00 */
[--C-:B--2---:R-:W-:Y:S02]  /*ce10*/  @!P4 IMAD.X R25, R0, 0x1, R3.reuse, P0 ;  /* 0x000000010019c824 */ /* 0x104fe400000e0603 */
[----:B----4-:R-:W-:-:S03]  /*ce20*/  @!P4 IMAD.X R15, R4, 0x1, R3, P1 ;  /* 0x00000001040fc824 */ /* 0x010fc600008e0603 */
[----:B------:R0:W5:Y:S04]  /*ce30*/  @!P4 LD.E.64 R10, desc[UR6][R24.64] ;  /* 0x00000006180ac980 */ /* 0x000168000c101b00 */
[----:B------:R0:W5:Y:S01]  /*ce40*/  @!P4 LD.E.64 R6, desc[UR6][R14.64] ;  /* 0x000000060e06c980 */ /* 0x000162000c101b00 */
[--C-:B------:R-:W-:Y:S02]  /*ce50*/  @!P5 IMAD.X R27, R0, 0x1, R20.reuse, P2 ;  /* 0x00000001001bd824 */ /* 0x100fe400010e0614 */
[----:B------:R-:W-:-:S03]  /*ce60*/  @!P5 IMAD.X R31, R4, 0x1, R20, P3 ;  /* 0x00000001041fd824 */ /* 0x000fc600018e0614 */
[----:B------:R0:W5:Y:S04]  /*ce70*/  @!P5 LD.E.64 R12, desc[UR6][R26.64] ;  /* 0x000000061a0cd980 */ /* 0x000168000c101b00 */
[----:B------:R0:W5:Y:S02]  /*ce80*/  @!P5 LD.E.64 R8, desc[UR6][R30.64] ;  /* 0x000000061e08d980 */ /* 0x000164000c101b00 */
.L_x_7437:
[----:B------:R-:W-:Y:S05]  /*ce90*/  BSYNC B1 ;  /* 0x0000000000017941 */ /* 0x000fea0003800000 */
.L_x_7436:
[----:B------:R-:W4:Y:S01]  /*cea0*/  SYNCS.PHASECHK.TRANS64.TRYWAIT P0, [R2+URZ+0x34800], R5 ;  /* 0x03480005020075a7 */ /* 0x000f22000800017f */
[----:B---3--:R-:W-:Y:S01]  /*ceb0*/  IMAD R3, R29, -0x80, R160 ;  /* 0xffffff801d037824 */ /* 0x008fe200078e02a0 */
[--C-:B0----5:R-:W-:Y:S01]  /*cec0*/  SHF.R.U64 R25, R12, 0x10, R13.reuse ;  /* 0x000000100c197819 */ /* 0x121fe2000000120d */
[--C-:B------:R-:W-:Y:S01]  /*ced0*/  IMAD.MOV.U32 R15, RZ, RZ, R13.reuse ;  /* 0x000000ffff0f7224 */ /* 0x100fe200078e000d */
[----:B------:R-:W-:Y:S01]  /*cee0*/  SHF.R.U32.HI R26, RZ, 0x10, R13 ;  /* 0x00000010ff1a7819 */ /* 0x000fe2000001160d */
[--C-:B-1----:R-:W-:Y:S01]  /*cef0*/  IMAD.MOV.U32 R14, RZ, RZ, R11.reuse ;  /* 0x000000ffff0e7224 */ /* 0x102fe200078e000b */
[----:B--2---:R-:W-:Y:S01]  /*cf00*/  MOV R0, R10 ;  /* 0x0000000a00007202 */ /* 0x004fe20000000f00 */
[----:B------:R-:W-:Y:S01]  /*cf10*/  IMAD.MOV.U32 R13, RZ, RZ, R6 ;  /* 0x000000ffff0d7224 */ /* 0x000fe200078e0006 */
[----:B------:R-:W-:Y:S01]  /*cf20*/  SHF.R.U64 R20, R10, 0x10, R11 ;  /* 0x000000100a147819 */ /* 0x000fe2000000120b */
[----:B------:R-:W-:Y:S01]  /*cf30*/  IMAD.MOV.U32 R10, RZ, RZ, R12 ;  /* 0x000000ffff0a7224 */ /* 0x000fe200078e000c */
[----:B----4-:R-:W-:Y:S01]  /*cf40*/  MOV R4, R7 ;  /* 0x0000000700047202 */ /* 0x010fe20000000f00 */
[----:B------:R-:W-:Y:S01]  /*cf50*/  BSSY B1, `(.L_x_7438) ;  /* 0x0000012000017945 */ /* 0x000fe20003800000 */
[--C-:B------:R-:W-:Y:S01]  /*cf60*/  SHF.R.U64 R27, R6, 0x10, R7.reuse ;  /* 0x00000010061b7819 */ /* 0x100fe20000001207 */
[----:B------:R-:W-:Y:S01]  /*cf70*/  IMAD.MOV.U32 R6, RZ, RZ, R8 ;  /* 0x000000ffff067224 */ /* 0x000fe200078e0008 */
[----:B------:R-:W-:Y:S01]  /*cf80*/  SHF.R.U32.HI R29, RZ, 0x10, R7 ;  /* 0x00000010ff1d7819 */ /* 0x000fe20000011607 */
[----:B------:R-:W-:Y:S01]  /*cf90*/  IMAD.MOV.U32 R7, RZ, RZ, R9 ;  /* 0x000000ffff077224 */ /* 0x000fe200078e0009 */
[----:B------:R-:W-:-:S02]  /*cfa0*/  SHF.R.U32.HI R24, RZ, 0x10, R11 ;  /* 0x00000010ff187819 */ /* 0x000fc4000001160b */
[----:B------:R-:W-:Y:S02]  /*cfb0*/  VIMNMX R3, R3, 0x80, PT ;  /* 0x0000008003037848 */ /* 0x000fe40003fe0100 */
[--C-:B------:R-:W-:Y:S02]  /*cfc0*/  SHF.R.U64 R30, R8, 0x10, R9.reuse ;  /* 0x00000010081e7819 */ /* 0x100fe40000001209 */
[----:B------:R-:W-:Y:S02]  /*cfd0*/  SHF.R.U32.HI R31, RZ, 0x10, R9 ;  /* 0x00000010ff1f7819 */ /* 0x000fe40000011609 */
        /* <DEDUP_REMOVED lines=8> */
[----:B------:R-:W-:Y:S06]  /*d060*/  @!P0 BRA `(.L_x_7439) ;  /* 0x0000019000a08947 */ /* 0x000fec0003800000 */
.L_x_7681:
[----:B------:R-:W-:Y:S05]  /*d070*/  BSYNC B1 ;  /* 0x0000000000017941 */ /* 0x000fea0003800000 */
.L_x_7438:
[----:B------:R-:W-:Y:S01]  /*d080*/  BSSY B1, `(.L_x_7440) ;  /* 0x0000056000017945 */ /* 0x000fe20003800000 */
[----:B------:R-:W-:-:S03]  /*d090*/  PRMT R10, R30, 0x5410, R31 ;  /* 0x000054101e0a7816 */ /* 0x000fc6000000001f */
[----:B------:R-:W-:Y:S05]  /*d0a0*/  @P1 BRA `(.L_x_7441) ;  /* 0x00000004004c1947 */ /* 0x000fea0003800000 */
[----:B0-----:R-:W0:Y:S01]  /*d0b0*/  LDC R5, c[0x0][0x3f4] ;  /* 0x0000fd00ff057b82 */ /* 0x001e220000000800 */
[----:B------:R-:W-:Y:S01]  /*d0c0*/  BSSY B2, `(.L_x_7442) ;  /* 0x000002a000027945 */ /* 0x000fe20003800000 */
[-C--:B0-----:R-:W-:Y:S02]  /*d0d0*/  ISETP.GE.AND P0, PT, R18, R5.reuse, PT ;  /* 0x000000051200720c */ /* 0x081fe40003f06270 */
[----:B------:R-:W-:-:S11]  /*d0e0*/  ISETP.GE.AND P1, PT, R220, R5, PT ;  /* 0x00000005dc00720c */ /* 0x000fd60003f26270 */
[----:B------:R-:W-:Y:S05]  /*d0f0*/  @P0 BRA `(.L_x_7443) ;  /* 0x0000000000980947 */ /* 0x000fea0003800000 */
        /* <DEDUP_REMOVED lines=9> */
[CC--:B------:R-:W-:Y:S01]  /*d190*/  FMUL.FTZ R32, R4.reuse, R29.reuse ;  /* 0x0000001d04207220 */ /* 0x0c0fe20000410000 */
[----:B------:R-:W-:Y:S01]  /*d1a0*/  FMUL.FTZ R4, R4, R26 ;  /* 0x0000001a04047220 */ /* 0x000fe20000410000 */
        /* <DEDUP_REMOVED lines=23> */
[----:B------:R-:W-:Y:S02]  /*d320*/  F2FP.F16.F32.PACK_AB R5, R20, R31 ;  /* 0x0000001f1405723e */ /* 0x000fe400000000ff */
[----:B------:R-:W-:-:S02]  /*d330*/  F2FP.F16.F32.PACK_AB R6, R15, R6 ;  /* 0x000000060f06723e */ /* 0x000fc400000000ff */
[----:B------:R-:W-:-:S05]  /*d340*/  F2FP.F16.F32.PACK_AB R7, R26, R7 ;  /* 0x000000071a07723e */ /* 0x000fca00000000ff */
[----:B------:R0:W-:Y:S02]  /*d350*/  STS.128 [R21], R4 ;  /* 0x0000000415007388 */ /* 0x0001e40000000c00 */
.L_x_7443:
[----:B------:R-:W-:Y:S05]  /*d360*/  BSYNC B2 ;  /* 0x0000000000027941 */ /* 0x000fea0003800000 */
.L_x_7442:
        /* <DEDUP_REMOVED lines=38> */
[----:B------:R1:W-:Y:S02]  /*d5d0*/  STS.128 [R21+0x4000], R4 ;  /* 0x0040000415007388 */ /* 0x0003e40000000c00 */
.L_x_7441:
[----:B------:R-:W-:Y:S05]  /*d5e0*/  BSYNC B1 ;  /* 0x0000000000017941 */ /* 0x000fea0003800000 */
.L_x_7440:
[----:B01----:R-:W-:Y:S01]  /*d5f0*/  VIADD R4, R22, 0x20 ;  /* 0x0000002016047836 */ /* 0x003fe20000000000 */
[----:B------:R-:W-:Y:S04]  /*d600*/  BSSY B1, `(.L_x_7444) ;  /* 0x0000056000017945 */ /* 0x000fe80003800000 */
[----:B------:R-:W-:-:S13]  /*d610*/  ISETP.GE.AND P0, PT, R4, R3, PT ;  /* 0x000000030400720c */ /* 0x000fda0003f06270 */
[----:B------:R-:W-:Y:S05]  /*d620*/  @P0 BRA `(.L_x_7445) ;  /* 0x00000004004c0947 */ /* 0x000fea0003800000 */
[----:B------:R-:W0:Y:S01]  /*d630*/  LDC R5, c[0x0][0x3f4] ;  /* 0x0000fd00ff057b82 */ /* 0x000e220000000800 */
[----:B------:R-:W-:Y:S01]  /*d640*/  BSSY B2, `(.L_x_7446) ;  /* 0x000002a000027945 */ /* 0x000fe20003800000 */
[-C--:B0-----:R-:W-:Y:S02]  /*d650*/  ISETP.GE.AND P0, PT, R18, R5.reuse, PT ;  /* 0x000000051200720c */ /* 0x081fe40003f06270 */
[----:B------:R-:W-:-:S11]  /*d660*/  ISETP.GE.AND P1, PT, R220, R5, PT ;  /* 0x00000005dc00720c */ /* 0x000fd60003f26270 */
[----:B------:R-:W-:Y:S05]  /*d670*/  @P0 BRA `(.L_x_7447) ;  /* 0x0000000000980947 */ /* 0x000fea0003800000 */
[----:B------:R-:W0:Y:S01]  /*d680*/  LDS.128 R4, [R21+0x1000] ;  /* 0x0010000015047984 */ /* 0x000e220000000c00 */
[----:B------:R-:W-:Y:S02]  /*d690*/  HADD2.F32 R31, -RZ, R13.H0_H0 ;  /* 0x2000000dff1f7230 */ /* 0x000fe40000004100 */
[----:B------:R-:W-:Y:S02]  /*d6a0*/  HADD2.F32 R29, -RZ, R11.H0_H0 ;  /* 0x2000000bff1d7230 */ /* 0x000fe40000004100 */
        /* <DEDUP_REMOVED lines=11> */
[----:B------:R-:W-:Y:S01]  /*d760*/  FMUL.FTZ R27, R34, R5 ;  /* 0x00000005221b7220 */ /* 0x000fe20000410000 */
[----:B------:R-:W-:Y:S01]  /*d770*/  FFMA.FTZ R4, R29, R15, -R26 ;  /* 0x0000000f1d047223 */ /* 0x000fe2000001081a */
[C---:B------:R-:W-:Y:S01]  /*d780*/  FMUL.FTZ R29, R32.reuse, R5 ;  /* 0x00000005201d7220 */ /* 0x040fe20000410000 */
[--C-:B------:R-:W-:Y:S02]  /*d790*/  HADD2.F32 R25, -RZ, R7.reuse.H0_H0 ;  /* 0x20000007ff197230 */ /* 0x100fe40000004100 */
[----:B------:R-:W-:Y:S01]  /*d7a0*/  FFMA.FTZ R15, R31, R15, R30 ;  /* 0x0000000f1f0f7223 */ /* 0x000fe2000001001e */
        /* <DEDUP_REMOVED lines=19> */
.L_x_7447:
[----:B------:R-:W-:Y:S05]  /*d8e0*/  BSYNC B2 ;  /* 0x0000000000027941 */ /* 0x000fea0003800000 */
.L_x_7446:
[----:B------:R-:W-:Y:S05]  /*d8f0*/  @P1 BRA `(.L_x_7445) ;  /* 0x0000000000981947 */ /* 0x000fea0003800000 */
[----:B0-----:R-:W0:Y:S01]  /*d900*/  LDS.128 R4, [R21+0x5000] ;  /* 0x0050000015047984 */ /* 0x001e220000000c00 */
[--C-:B------:R-:W-:Y:S02]  /*d910*/  HADD2.F32 R31, -RZ, R9.reuse.H0_H0 ;  /* 0x20000009ff1f7230 */ /* 0x100fe40000004100 */
        /* <DEDUP_REMOVED lines=36> */
.L_x_7445:
[----:B------:R-:W-:Y:S05]  /*db60*/  BSYNC B1 ;  /* 0x0000000000017941 */ /* 0x000fea0003800000 */
.L_x_7444:
        /* <DEDUP_REMOVED lines=47> */
.L_x_7451:
[----:B------:R-:W-:Y:S05]  /*de60*/  BSYNC B2 ;  /* 0x0000000000027941 */ /* 0x000fea0003800000 */
.L_x_7450:
        /* <DEDUP_REMOVED lines=39> */
.L_x_7449:
[----:B------:R-:W-:Y:S05]  /*e0e0*/  BSYNC B1 ;  /* 0x0000000000017941 */ /* 0x000fea0003800000 */
.L_x_7448:
[----:B01----:R-:W-:-:S04]  /*e0f0*/  IADD3 R4, R22, 0x60, RZ ;  /* 0x0000006016047810 */ /* 0x003fc80007ffe0ff */
        /* <DEDUP_REMOVED lines=23> */
[----:B------:R-:W-:Y:S01]  /*e270*/  FMUL.FTZ R26, R27, R5 ;  /* 0x000000051b1a7220 */ /* 0x000fe20000410000 */
[--C-:B------:R-:W-:Y:S02]  /*e280*/  HADD2.F32 R20, -RZ, R6.reuse.H0_H0 ;  /* 0x20000006ff147230 */ /* 0x100fe40000004100 */
[----:B------:R-:W-:Y:S01]  /*e290*/  FFMA.FTZ R3, R29, R3, R30 ;  /* 0x000000031d037223 */ /* 0x000fe2000001001e */
[----:B------:R-:W-:Y:S02]  /*e2a0*/  HADD2.F32 R7, -RZ, R7.H1_H1 ;  /* 0x30000007ff077230 */ /* 0x000fe40000004100 */
[-C--:B------:R-:W-:Y:S01]  /*e2b0*/  FFMA.FTZ R5, R27, R15.reuse, -R32 ;  /* 0x0000000f1b057223 */ /* 0x080fe20000010820 */
[----:B------:R-:W-:Y:S02]  /*e2c0*/  HADD2.F32 R6, -RZ, R6.H1_H1 ;  /* 0x30000006ff067230 */ /* 0x000fe40000004100 */
[----:B------:R-:W-:Y:S01]  /*e2d0*/  FFMA.FTZ R26, R31, R15, R26 ;  /* 0x0000000f1f1a7223 */ /* 0x000fe2000001001a */
[----:B------:R-:W-:-:S02]  /*e2e0*/  HADD2.F32 R32, -RZ, R13.H1_H1 ;  /* 0x3000000dff207230 */ /* 0x000fc40000004100 */
[-C--:B------:R-:W-:Y:S01]  /*e2f0*/  FMUL.FTZ R15, R14, R7.reuse ;  /* 0x000000070e0f7220 */ /* 0x080fe20000410000 */
[----:B------:R-:W-:Y:S02]  /*e300*/  HADD2.F32 R30, -RZ, R11.H1_H1 ;  /* 0x3000000bff1e7230 */ /* 0x000fe40000004100 */
[----:B------:R-:W-:Y:S01]  /*e310*/  FMUL.FTZ R25, R12, R7 ;  /* 0x000000070c197220 */ /* 0x000fe20000410000 */
[----:B------:R-:W-:Y:S01]  /*e320*/  F2FP.F16.F32.PACK_AB R4, R3, R4 ;  /* 0x000000040304723e */ /* 0x000fe200000000ff */
[----:B------:R-:W-:Y:S01]  /*e330*/  FMUL.FTZ R11, R32, R6 ;  /* 0x00000006200b7220 */ /* 0x000fe20000410000 */
[----:B------:R-:W-:Y:S01]  /*e340*/  FFMA.FTZ R7, R12, R24, -R15 ;  /* 0x000000180c077223 */ /* 0x000fe2000001080f */
[----:B------:R-:W-:Y:S01]  /*e350*/  FMUL.FTZ R13, R30, R6 ;  /* 0x000000061e0d7220 */ /* 0x000fe20000410000 */
[----:B------:R-:W-:Y:S01]  /*e360*/  FFMA.FTZ R24, R14, R24, R25 ;  /* 0x000000180e187223 */ /* 0x000fe20000010019 */
[-C--:B------:R-:W-:Y:S01]  /*e370*/  FFMA.FTZ R6, R30, R20.reuse, -R11 ;  /* 0x000000141e067223 */ /* 0x080fe2000001080b */
[----:B------:R-:W-:Y:S01]  /*e380*/  F2FP.F16.F32.PACK_AB R5, R26, R5 ;  /* 0x000000051a05723e */ /* 0x000fe200000000ff */
[----:B------:R-:W-:-:S02]  /*e390*/  FFMA.FTZ R13, R32, R20, R13 ;  /* 0x00000014200d7223 */ /* 0x000fc4000001000d */
[----:B------:R-:W-:-:S03]  /*e3a0*/  F2FP.F16.F32.PACK_AB R7, R24, R7 ;  /* 0x000000071807723e */ /* 0x000fc600000000ff */
[----:B------:R-:W-:-:S05]  /*e3b0*/  F2FP.F16.F32.PACK_AB R6, R13, R6 ;  /* 0x000000060d06723e */ /* 0x000fca00000000ff */
[----:B------:R0:W-:Y:S02]  /*e3c0*/  STS.128 [R21+0x3000], R4 ;  /* 0x0030000415007388 */ /* 0x0001e40000000c00 */
.L_x_7454:
[----:B------:R-:W-:Y:S05]  /*e3d0*/  BSYNC B1 ;  /* 0x0000000000017941 */ /* 0x000fea0003800000 */
.L_x_7453:
        /* <DEDUP_REMOVED lines=11> */
[----:B------:R-:W-:Y:S01]  /*e490*/  FMUL.FTZ R20, R15, R4 ;  /* 0x000000040f147220 */ /* 0x000fe20000410000 */
[----:B------:R-:W-:Y:S02]  /*e4a0*/  HADD2.F32 R12, -RZ, R6.H0_H0 ;  /* 0x20000006ff0c7230 */ /* 0x000fe40000004100 */
[----:B------:R-:W-:Y:S01]  /*e4b0*/  FMUL.FTZ R24, R29, R5 ;  /* 0x000000051d187220 */ /* 0x000fe20000410000 */
[----:B------:R-:W-:Y:S01]  /*e4c0*/  FFMA.FTZ R4, R15, R3, -R14 ;  /* 0x000000030f047223 */ /* 0x000fe2000001080e */
[----:B------:R-:W-:Y:S01]  /*e4d0*/  FMUL.FTZ R14, R25, R5 ;  /* 0x00000005190e7220 */ /* 0x000fe20000410000 */
[----:B------:R-:W-:-:S02]  /*e4e0*/  HADD2.F32 R13, -RZ, R7.H0_H0 ;  /* 0x20000007ff0d7230 */ /* 0x000fc40000004100 */
[----:B------:R-:W-:Y:S01]  /*e4f0*/  FFMA.FTZ R3, R27, R3, R20 ;  /* 0x000000031b037223 */ /* 0x000fe20000010014 */
        /* <DEDUP_REMOVED lines=20> */
[----:B------:R1:W-:Y:S01]  /*e640*/  STS.128 [R21+0x7000], R4 ;  /* 0x0070000415007388 */ /* 0x0003e20000000c00 */
[----:B------:R-:W-:Y:S05]  /*e650*/  BRA `(.L_x_7452) ;  /* 0x0000001c00a07947 */ /* 0x000fea0003800000 */
.L_x_7434:
[----:B------:R-:W-:-:S03]  /*e660*/  UMOV UR4, 0xffffffff ;  /* 0xffffffff00047882 */ /* 0x000fc60000000000 */
[----:B------:R-:W-:Y:S05]  /*e670*/  BRA.DIV UR4, `(.L_x_7455) ;  /* 0x0000017e04307947 */ /* 0x000fea000b800000 */
[----:B------:R0:W2:Y:S04]  /*e680*/  SHFL.IDX PT, R0, R25, RZ, 0x181f ;  /* 0x00181fff19007589 */ /* 0x0000a800000e0000 */
[----:B------:R0:W3:Y:S04]  /*e690*/  SHFL.IDX PT, R3, R24, RZ, 0x181f ;  /* 0x00181fff18037589 */ /* 0x0000e800000e0000 */
[----:B------:R0:W4:Y:S04]  /*e6a0*/  SHFL.IDX PT, R20, R27, RZ, 0x181f ;  /* 0x00181fff1b147589 */ /* 0x00012800000e0000 */
[----:B-1----:R0:W1:Y:S02]  /*e6b0*/  SHFL.IDX PT, R14, R26, RZ, 0x181f ;  /* 0x00181fff1a0e7589 */ /* 0x00206400000e0000 */
.L_x_7687:
[----:B------:R-:W5:Y:S01]  /*e6c0*/  LDL R11, [R1+0x60] ;  /* 0x00006000010b7983 */ /* 0x000f620000100800 */
[----:B------:R-:W-:Y:S01]  /*e6d0*/  ULDC UR4, c[0x0][0x448] ;  /* 0x0001120000047ab9 */ /* 0x000fe20000000800 */
[----:B------:R-:W-:Y:S01]  /*e6e0*/  BSSY B1, `(.L_x_7456) ;  /* 0x0000019000017945 */ /* 0x000fe20003800000 */
[----:B0-----:R-:W-:Y:S01]  /*e6f0*/  IMAD R24, R160, UR4, RZ ;  /* 0x00000004a0187c24 */ /* 0x001fe2000f8e02ff */
[----:B------:R-:W-:Y:S02]  /*e700*/  CS2R R6, SRZ ;  /* 0x0000000000067805 */ /* 0x000fe4000001ff00 */
[----:B------:R-:W-:Y:S02]  /*e710*/  CS2R R8, SRZ ;  /* 0x0000000000087805 */ /* 0x000fe4000001ff00 */
[----:B------:R-:W-:Y:S01]  /*e720*/  ISETP.GE.AND P0, PT, R5, R24, PT ;  /* 0x000000180500720c */ /* 0x000fe20003f06270 */
[----:B------:R-:W-:Y:S01]  /*e730*/  IMAD R24, R29, -0x80, R24 ;  /* 0xffffff801d187824 */ /* 0x000fe200078e0218 */
[----:B-----5:R-:W-:-:S04]  /*e740*/  LEA.HI R4, R11, R11, RZ, 0x1 ;  /* 0x0000000b0b047211 */ /* 0x020fc800078f08ff */
[----:B------:R-:W-:Y:S02]  /*e750*/  LOP3.LUT R10, R4, 0xfffffffe, RZ, 0xc0, !PT ;  /* 0xfffffffe040a7812 */ /* 0x000fe400078ec0ff */
[----:B------:R-:W-:-:S03]  /*e760*/  CS2R R4, SRZ ;  /* 0x0000000000047805 */ /* 0x000fc6000001ff00 */
[----:B------:R-:W-:Y:S01]  /*e770*/  IMAD.IADD R27, R11, 0x1, -R10 ;  /* 0x000000010b1b7824 */ /* 0x000fe200078e0a0a */
[----:B------:R-:W-:Y:S01]  /*e780*/  CS2R R10, SRZ ;  /* 0x00000000000a7805 */ /* 0x000fe2000001ff00 */
[----:B------:R-:W-:Y:S06]  /*e790*/  @P0 BRA `(.L_x_7457) ;  /* 0x0000000000340947 */ /* 0x000fec0003800000 */
[----:B------:R-:W-:Y:S01]  /*e7a0*/  ULDC UR4, c[0x0][0x3f4] ;  /* 0x0000fd0000047ab9 */ /* 0x000fe20000000800 */
[C---:B------:R-:W-:Y:S01]  /*e7b0*/  IMAD.SHL.U32 R15, R16.reuse, 0x2, RZ ;  /* 0x00000002100f7824 */ /* 0x040fe200078e00ff */
[C---:B------:R-:W-:Y:S02]  /*e7c0*/  ISETP.GE.AND P2, PT, R16.reuse, UR4, PT ;  /* 0x0000000410007c0c */ /* 0x040fe4000bf46270 */
[----:B------:R-:W-:Y:S02]  /*e7d0*/  SHF.L.U64.HI R5, R16, 0x1, R17 ;  /* 0x0000000110057819 */ /* 0x000fe40000010211 */
[-C--:B---3--:R-:W-:Y:S02]  /*e7e0*/  IADD3 R12, P0, R3, R15.reuse, RZ ;  /* 0x0000000f030c7210 */ /* 0x088fe40007f1e0ff */
[----:B-1----:R-:W-:-:S03]  /*e7f0*/  IADD3 R14, P1, R14, R15, RZ ;  /* 0x0000000f0e0e7210 */ /* 0x002fc60007f3e0ff */
[--C-:B--2---:R-:W-:Y:S02]  /*e800*/  IMAD.X R13, R0, 0x1, R5.reuse, P0 ;  /* 0x00000001000d7824 */ /* 0x104fe400000e0605 */
[----:B----4-:R-:W-:Y:S01]  /*e810*/  IMAD.X R15, R20, 0x1, R5, P1 ;  /* 0x00000001140f7824 */ /* 0x010fe200008e0605 */
[----:B------:R-:W-:Y:S01]  /*e820*/  CS2R R4, SRZ ;  /* 0x0000000000047805 */ /* 0x000fe2000001ff00 */
[----:B------:R-:W-:Y:S06]  /*e830*/  @P2 BRA `(.L_x_7457) ;  /* 0x00000000000c2947 */ /* 0x000fec0003800000 */
[----:B------:R-:W-:Y:S02]  /*e840*/  ULDC.64 UR4, c[0x0][0x208] ;  /* 0x0000820000047ab9 */ /* 0x000fe40000000a00 */
[----:B------:R0:W5:Y:S04]  /*e850*/  LD.E.128 R4, desc[UR4][R12.64] ;  /* 0x000000040c047980 */ /* 0x000168000c101d00 */
[----:B------:R0:W5:Y:S02]  /*e860*/  LD.E.128 R8, desc[UR4][R14.64] ;  /* 0x000000040e087980 */ /* 0x000164000c101d00 */
.L_x_7457:
[----:B------:R-:W-:Y:S05]  /*e870*/  BSYNC B1 ;  /* 0x0000000000017941 */ /* 0x000fea0003800000 */
.L_x_7456:
[----:B------:R-:W-:Y:S01]  /*e880*/  SHF.L.U32 R27, R27, 0x1f, RZ ;  /* 0x0000001f1b1b7819 */ /* 0x000fe200000006ff */
[----:B---3--:R-:W3:Y:S01]  /*e890*/  LDC R3, c[0x0][0x3f4] ;  /* 0x0000fd00ff037b82 */ /* 0x008ee20000000800 */
[--C-:B0----5:R-:W-:Y:S01]  /*e8a0*/  IMAD.MOV.U32 R12, RZ, RZ, R5.reuse ;  /* 0x000000ffff0c7224 */ /* 0x121fe200078e0005 */
[----:B--2---:R-:W-:Y:S01]  /*e8b0*/  MOV R0, R4 ;  /* 0x0000000400007202 */ /* 0x004fe20000000f00 */
[----:B------:R-:W-:Y:S01]  /*e8c0*/  IMAD.MOV.U32 R13, RZ, RZ, R6 ;  /* 0x000000ffff0d7224 */ /* 0x000fe200078e0006 */
[----:B-1----:R-:W-:Y:S01]  /*e8d0*/  SHF.R.U64 R14, R4, 0x10, R5 ;  /* 0x00000010040e7819 */ /* 0x002fe20000001205 */
[----:B------:R-:W-:Y:S01]  /*e8e0*/  IMAD.MOV.U32 R4, RZ, RZ, R7 ;  /* 0x000000ffff047224 */ /* 0x000fe200078e0007 */
[----:B------:R-:W-:Y:S01]  /*e8f0*/  SHF.R.U32.HI R5, RZ, 0x10, R5 ;  /* 0x00000010ff057819 */ /* 0x000fe20000011605 */
[----:B------:R-:W-:Y:S01]  /*e900*/  IMAD.MOV.U32 R15, RZ, RZ, R8 ;  /* 0x000000ffff0f7224 */ /* 0x000fe200078e0008 */
[----:B------:R-:W0:Y:S01]  /*e910*/  SYNCS.PHASECHK.TRANS64.TRYWAIT P4, [R2+URZ+0x34800], R27 ;  /* 0x0348001b020075a7 */ /* 0x000e22000808017f */
[--C-:B----4-:R-:W-:Y:S01]  /*e920*/  SHF.R.U64 R20, R6, 0x10, R7.reuse ;  /* 0x0000001006147819 */ /* 0x110fe20000001207 */
[----:B------:R-:W-:Y:S01]  /*e930*/  VIADD R31, R22, 0x20 ;  /* 0x00000020161f7836 */ /* 0x000fe20000000000 */
[----:B------:R-:W-:Y:S01]  /*e940*/  SHF.R.U32.HI R25, RZ, 0x10, R7 ;  /* 0x00000010ff197819 */ /* 0x000fe20000011607 */
[----:B------:R-:W-:Y:S01]  /*e950*/  IMAD.MOV.U32 R7, RZ, RZ, R10 ;  /* 0x000000ffff077224 */ /* 0x000fe200078e000a */
[----:B------:R-:W-:Y:S01]  /*e960*/  PRMT R0, R0, 0x5410, R12 ;  /* 0x0000541000007816 */ /* 0x000fe2000000000c */
[----:B------:R-:W-:Y:S01]  /*e970*/  VIADD R30, R22, 0x40 ;  /* 0x00000040161e7836 */ /* 0x000fe20000000000 */
[----:B------:R-:W-:Y:S01]  /*e980*/  SHF.R.U64 R26, R8, 0x10, R9 ;  /* 0x00000010081a7819 */ /* 0x000fe20000001209 */
[----:B------:R-:W-:Y:S01]  /*e990*/  IMAD.MOV.U32 R8, RZ, RZ, R11 ;  /* 0x000000ffff087224 */ /* 0x000fe200078e000b */
[----:B------:R-:W-:Y:S01]  /*e9a0*/  PRMT R12, R14, 0x5410, R5 ;  /* 0x000054100e0c7816 */ /* 0x000fe20000000005 */
[----:B------:R-:W-:Y:S01]  /*e9b0*/  BSSY B1, `(.L_x_7458) ;  /* 0x0000013000017945 */ /* 0x000fe20003800000 */
[----:B------:R-:W-:-:S02]  /*e9c0*/  MOV R6, R9 ;  /* 0x0000000900067202 */ /* 0x000fc40000000f00 */
[----:B------:R-:W-:Y:S02]  /*e9d0*/  SHF.R.U64 R10, R10, 0x10, R11 ;  /* 0x000000100a0a7819 */ /* 0x000fe4000000120b */
[----:B------:R-:W-:Y:S02]  /*e9e0*/  VIMNMX R5, R24, 0x80, PT ;  /* 0x0000008018057848 */ /* 0x000fe40003fe0100 */
[----:B---3--:R-:W-:Y:S02]  /*e9f0*/  ISETP.GE.AND P0, PT, R16, R3, PT ;  /* 0x000000031000720c */ /* 0x008fe40003f06270 */
[----:B------:R-:W-:Y:S02]  /*ea00*/  SHF.R.U32.HI R9, RZ, 0x10, R9 ;  /* 0x00000010ff097819 */ /* 0x000fe40000011609 */
[----:B------:R-:W-:Y:S02]  /*ea10*/  SHF.R.U32.HI R11, RZ, 0x10, R11 ;  /* 0x00000010ff0b7819 */ /* 0x000fe4000001160b */
[----:B------:R-:W-:-:S02]  /*ea20*/  IADD3 R29, R22, 0x60, RZ ;  /* 0x00000060161d7810 */ /* 0x000fc40007ffe0ff */
[----:B------:R-:W-:Y:S02]  /*ea30*/  PRMT R14, R20, 0x5410, R25 ;  /* 0x00005410140e7816 */ /* 0x000fe40000000019 */
[-C--:B------:R-:W-:Y:S02]  /*ea40*/  ISETP.GE.OR P3, PT, R22, R5.reuse, P0 ;  /* 0x000000051600720c */ /* 0x080fe40000766670 */
[-C--:B------:R-:W-:Y:S02]  /*ea50*/  ISETP.GE.OR P2, PT, R31, R5.reuse, P0 ;  /* 0x000000051f00720c */ /* 0x080fe40000746670 */
[----:B------:R-:W-:Y:S02]  /*ea60*/  ISETP.GE.OR P1, PT, R30, R5, P0 ;  /* 0x000000051e00720c */ /* 0x000fe40000726670 */
[----:B------:R-:W-:Y:S02]  /*ea70*/  PRMT R13, R13, 0x5410, R4 ;  /* 0x000054100d0d7816 */ /* 0x000fe40000000004 */
[----:B------:R-:W-:-:S02]  /*ea80*/  PRMT R15, R15, 0x5410, R6 ;  /* 0x000054100f0f7816 */ /* 0x000fc40000000006 */
[----:B------:R-:W-:Y:S02]  /*ea90*/  ISETP.GE.OR P0, PT, R29, R5, P0 ;  /* 0x000000051d00720c */ /* 0x000fe40000706670 */
[----:B------:R-:W-:Y:S02]  /*eaa0*/  PRMT R20, R26, 0x5410, R9 ;  /* 0x000054101a147816 */ /* 0x000fe40000000009 */
[----:B------:R-:W-:Y:S02]  /*eab0*/  PRMT R24, R7, 0x5410, R8 ;  /* 0x0000541007187816 */ /* 0x000fe40000000008 */
[----:B------:R-:W-:Y:S01]  /*eac0*/  PRMT R25, R10, 0x5410, R11 ;  /* 0x000054100a197816 */ /* 0x000fe2000000000b */
[----:B0-----:R-:W-:Y:S06]  /*ead0*/  @!P4 BRA `(.L_x_7459) ;  /* 0x000001780088c947 */ /* 0x001fec0003800000 */
.L_x_7688:
[----:B------:R-:W-:Y:S05]  /*eae0*/  BSYNC B1 ;  /* 0x0000000000017941 */ /* 0x000fea0003800000 */
.L_x_7458:
[----:B------:R-:W-:Y:S04]  /*eaf0*/  BSSY B1, `(.L_x_7460) ;  /* 0x0000068000017945 */ /* 0x000fe80003800000 */
[----:B------:R-:W-:Y:S05]  /*eb00*/  @P3 BRA `(.L_x_7461) ;  /* 0x0000000400983947 */ /* 0x000fea0003800000 */
[----:B------:R-:W1:Y:S01]  /*eb10*/  S2R R5, SR_TID.X ;  /* 0x0000000000057919 */ /* 0x000e620000002100 */
[----:B------:R-:W-:Y:S02]  /*eb20*/  IMAD.SHL.U32 R6, R22, 0x40, RZ ;  /* 0x0000004016067824 */ /* 0x000fe400078e00ff */
[----:B------:R-:W-:Y:S01]  /*eb30*/  HADD2.F32 R38, -RZ, R15.H0_H0 ;  /* 0x2000000fff267230 */ /* 0x000fe20000004100 */
[----:B------:R-:W2:Y:S01]  /*eb40*/  S2R R8, SR_TID.X ;  /* 0x0000000000087919 */ /* 0x000ea20000002100 */
[----:B------:R-:W-:Y:S02]  /*eb50*/  HADD2.F32 R36, -RZ, R0.H0_H0 ;  /* 0x20000000ff247230 */ /* 0x000fe40000004100 */
[----:B------:R-:W-:Y:S02]  /*eb60*/  HADD2.F32 R39, -RZ, R20.H0_H0 ;  /* 0x20000014ff277230 */ /* 0x000fe40000004100 */
[----:B------:R-:W-:Y:S02]  /*eb70*/  HADD2.F32 R37, -RZ, R12.H0_H0 ;  /* 0x2000000cff257230 */ /* 0x000fe40000004100 */
[----:B-1----:R-:W-:Y:S01]  /*eb80*/  VIADD R5, R5, 0xffffff80 ;  /* 0xffffff8005057836 */ /* 0x002fe20000000000 */
[----:B--2---:R-:W-:-:S04]  /*eb90*/  IADD3 R8, R8, -0x80, RZ ;  /* 0xffffff8008087810 */ /* 0x004fc80007ffe0ff */
[----:B------:R-:W-:Y:S02]  /*eba0*/  SHF.R.S32.HI R4, RZ, 0x1f, R5 ;  /* 0x0000001fff047819 */ /* 0x000fe40000011405 */
[----:B------:R-:W-:Y:S02]  /*ebb0*/  SHF.R.S32.HI R10, RZ, 0x1f, R8 ;  /* 0x0000001fff0a7819 */ /* 0x000fe40000011408 */
[----:B------:R-:W-:Y:S02]  /*ebc0*/  LEA.HI R4, R4, R5, RZ, 0x3 ;  /* 0x0000000504047211 */ /* 0x000fe400078f18ff */
[----:B------:R-:W-:Y:S02]  /*ebd0*/  LEA.HI R10, R10, R8, RZ, 0x6 ;  /* 0x000000080a0a7211 */ /* 0x000fe400078f30ff */
[----:B------:R-:W-:-:S03]  /*ebe0*/  LOP3.LUT R4, R4, 0xfffffff8, RZ, 0xc0, !PT ;  /* 0xfffffff804047812 */ /* 0x000fc600078ec0ff */
[----:B------:R-:W-:Y:S02]  /*ebf0*/  IMAD.SHL.U32 R10, R10, 0x8, RZ ;  /* 0x000000080a0a7824 */ /* 0x000fe400078e00ff */
[----:B------:R-:W-:-:S03]  /*ec00*/  IMAD.IADD R4, R5, 0x1, -R4 ;  /* 0x0000000105047824 */ /* 0x000fc600078e0a04 */
[----:B------:R-:W-:Y:S02]  /*ec10*/  LOP3.LUT R10, R10, 0xfffffe00, RZ, 0xc0, !PT ;  /* 0xfffffe000a0a7812 */ /* 0x000fe400078ec0ff */
[----:B------:R-:W-:-:S04]  /*ec20*/  LEA.HI R4, R3, R4, RZ, 0x1d ;  /* 0x0000000403047211 */ /* 0x000fc800078fe8ff */
[----:B------:R-:W-:Y:S01]  /*ec30*/  SHF.R.S32.HI R7, RZ, 0x1f, R4 ;  /* 0x0000001fff077819 */ /* 0x000fe20000011404 */
[----:B------:R-:W-:-:S03]  /*ec40*/  IMAD.SHL.U32 R5, R4, 0x8, RZ ;  /* 0x0000000804057824 */ /* 0x000fc600078e00ff */
[----:B------:R-:W-:Y:S02]  /*ec50*/  LEA.HI R7, R7, R4, RZ, 0x3 ;  /* 0x0000000407077211 */ /* 0x000fe400078f18ff */
[----:B------:R-:W-:-:S03]  /*ec60*/  LOP3.LUT R5, R5, 0x38, RZ, 0xc0, !PT ;  /* 0x0000003805057812 */ /* 0x000fc600078ec0ff */
[----:B------:R-:W-:Y:S01]  /*ec70*/  IMAD.SHL.U32 R7, R7, 0x400, RZ ;  /* 0x0000040007077824 */ /* 0x000fe200078e00ff */
[----:B------:R-:W-:Y:S02]  /*ec80*/  LOP3.LUT R5, R5, 0x1c0, R6, 0xf8, !PT ;  /* 0x000001c005057812 */ /* 0x000fe400078ef806 */
[----:B------:R-:W-:Y:S02]  /*ec90*/  LOP3.LUT R6, R6, 0x1c0, RZ, 0xc0, !PT ;  /* 0x000001c006067812 */ /* 0x000fe400078ec0ff */
[----:B------:R-:W-:Y:S02]  /*eca0*/  LOP3.LUT R8, R7, 0x7fffe000, RZ, 0xc0, !PT ;  /* 0x7fffe00007087812 */ /* 0x000fe400078ec0ff */
[----:B------:R-:W-:-:S04]  /*ecb0*/  SHF.R.U32.HI R6, RZ, 0x3, R6 ;  /* 0x00000003ff067819 */ /* 0x000fc80000011606 */
[----:B------:R-:W-:Y:S02]  /*ecc0*/  LOP3.LUT R9, R5, R6, RZ, 0x3c, !PT ;  /* 0x0000000605097212 */ /* 0x000fe400078e3cff */
        /* <DEDUP_REMOVED lines=12> */
[--C-:B------:R-:W-:Y:S02]  /*ed90*/  HADD2.F32 R33, -RZ, R9.reuse.H0_H0 ;  /* 0x20000009ff217230 */ /* 0x100fe40000004100 */
[C---:B------:R-:W-:Y:S01]  /*eda0*/  FMUL.FTZ R40, R32.reuse, R38 ;  /* 0x0000002620287220 */ /* 0x040fe20000410000 */
[-C--:B------:R-:W-:Y:S01]  /*edb0*/  FMUL.FTZ R32, R32, R36.reuse ;  /* 0x0000002420207220 */ /* 0x080fe20000410000 */
[----:B------:R-:W-:Y:S01]  /*edc0*/  FMUL.FTZ R41, R8, R39 ;  /* 0x0000002708297220 */ /* 0x000fe20000410000 */
[----:B------:R-:W-:Y:S02]  /*edd0*/  HADD2.F32 R9, -RZ, R9.H1_H1 ;  /* 0x30000009ff097230 */ /* 0x000fe40000004100 */
[----:B------:R-:W-:Y:S01]  /*ede0*/  FFMA.FTZ R40, R27, R36, -R40 ;  /* 0x000000241b287223 */ /* 0x000fe20000010828 */
[----:B------:R-:W-:-:S02]  /*edf0*/  HADD2.F32 R36, -RZ, R15.H1_H1 ;  /* 0x3000000fff247230 */ /* 0x000fc40000004100 */
[----:B------:R-:W-:Y:S01]  /*ee00*/  FFMA.FTZ R38, R27, R38, R32 ;  /* 0x000000261b267223 */ /* 0x000fe20000010020 */
[----:B------:R-:W-:Y:S02]  /*ee10*/  HADD2.F32 R32, -RZ, R0.H1_H1 ;  /* 0x30000000ff207230 */ /* 0x000fe40000004100 */
[-C--:B------:R-:W-:Y:S01]  /*ee20*/  FMUL.FTZ R27, R8, R37.reuse ;  /* 0x00000025081b7220 */ /* 0x080fe20000410000 */
[C---:B------:R-:W-:Y:S01]  /*ee30*/  FFMA.FTZ R41, R4.reuse, R37, -R41 ;  /* 0x0000002504297223 */ /* 0x040fe20000010829 */
[C---:B------:R-:W-:Y:S01]  /*ee40*/  FMUL.FTZ R42, R33.reuse, R36 ;  /* 0x00000024212a7220 */ /* 0x040fe20000410000 */
[----:B------:R-:W-:Y:S02]  /*ee50*/  HADD2.F32 R8, -RZ, R20.H1_H1 ;  /* 0x30000014ff087230 */ /* 0x000fe40000004100 */
[-C--:B------:R-:W-:Y:S01]  /*ee60*/  FMUL.FTZ R33, R33, R32.reuse ;  /* 0x0000002021217220 */ /* 0x080fe20000410000 */
[----:B------:R-:W-:Y:S01]  /*ee70*/  FFMA.FTZ R39, R4, R39, R27 ;  /* 0x0000002704277223 */ /* 0x000fe2000001001b */
[----:B------:R-:W-:Y:S01]  /*ee80*/  FFMA.FTZ R42, R29, R32, -R42 ;  /* 0x000000201d2a7223 */ /* 0x000fe2000001082a */
[----:B------:R-:W-:-:S02]  /*ee90*/  HADD2.F32 R4, -RZ, R12.H1_H1 ;  /* 0x3000000cff047230 */ /* 0x000fc40000004100 */
[----:B------:R-:W-:Y:S01]  /*eea0*/  FFMA.FTZ R36, R29, R36, R33 ;  /* 0x000000241d247223 */ /* 0x000fe20000010021 */
[----:B------:R-:W-:Y:S02]  /*eeb0*/  HADD2.F32 R34, -RZ, R10.H0_H0 ;  /* 0x2000000aff227230 */ /* 0x000fe40000004100 */
[C---:B------:R-:W-:Y:S01]  /*eec0*/  FMUL.FTZ R32, R9.reuse, R8 ;  /* 0x0000000809207220 */ /* 0x040fe20000410000 */
[----:B------:R-:W-:Y:S02]  /*eed0*/  HADD2.F32 R29, -RZ, R24.H0_H0 ;  /* 0x20000018ff1d7230 */ /* 0x000fe40000004100 */
[-C--:B------:R-:W-:Y:S01]  /*eee0*/  FMUL.FTZ R44, R9, R4.reuse ;  /* 0x00000004092c7220 */ /* 0x080fe20000410000 */
[----:B------:R-:W-:Y:S02]  /*eef0*/  HADD2.F32 R27, -RZ, R13.H0_H0 ;  /* 0x2000000dff1b7230 */ /* 0x000fe40000004100 */
[----:B------:R-:W-:Y:S01]  /*ef00*/  FFMA.FTZ R37, R5, R4, -R32 ;  /* 0x0000000405257223 */ /* 0x000fe20000010820 */
[----:B------:R-:W-:-:S02]  /*ef10*/  HADD2.F32 R10, -RZ, R10.H1_H1 ;  /* 0x3000000aff0a7230 */ /* 0x000fc40000004100 */
[C---:B------:R-:W-:Y:S01]  /*ef20*/  FMUL.FTZ R45, R34.reuse, R29 ;  /* 0x0000001d222d7220 */ /* 0x040fe20000410000 */
[----:B------:R-:W-:Y:S02]  /*ef30*/  HADD2.F32 R33, -RZ, R25.H0_H0 ;  /* 0x20000019ff217230 */ /* 0x000fe40000004100 */
[-C--:B------:R-:W-:Y:S01]  /*ef40*/  FMUL.FTZ R34, R34, R27.reuse ;  /* 0x0000001b22227220 */ /* 0x080fe20000410000 */
[----:B------:R-:W-:Y:S02]  /*ef50*/  HADD2.F32 R9, -RZ, R14.H0_H0 ;  /* 0x2000000eff097230 */ /* 0x000fe40000004100 */
[----:B------:R-:W-:Y:S01]  /*ef60*/  FFMA.FTZ R43, R5, R8, R44 ;  /* 0x00000008052b7223 */ /* 0x000fe2000001002c */
[----:B------:R-:W-:Y:S01]  /*ef70*/  FFMA.FTZ R45, R30, R27, -R45 ;  /* 0x0000001b1e2d7223 */ /* 0x000fe2000001082d */
[--C-:B------:R-:W-:Y:S02]  /*ef80*/  HADD2.F32 R35, -RZ, R11.reuse.H0_H0 ;  /* 0x2000000bff237230 */ /* 0x100fe40000004100 */
[----:B------:R-:W-:Y:S01]  /*ef90*/  FMUL.FTZ R5, R10, R33 ;  /* 0x000000210a057220 */ /* 0x000fe20000410000 */
[----:B------:R-:W-:Y:S01]  /*efa0*/  FFMA.FTZ R34, R30, R29, R34 ;  /* 0x0000001d1e227223 */ /* 0x000fe20000010022 */
[----:B------:R-:W-:Y:S01]  /*efb0*/  FMUL.FTZ R27, R10, R9 ;  /* 0x000000090a1b7220 */ /* 0x000fe20000410000 */
[----:B------:R-:W-:-:S02]  /*efc0*/  HADD2.F32 R11, -RZ, R11.H1_H1 ;  /* 0x3000000bff0b7230 */ /* 0x000fc40000004100 */
[C---:B------:R-:W-:Y:S01]  /*efd0*/  FFMA.FTZ R32, R6.reuse, R9, -R5 ;  /* 0x0000000906207223 */ /* 0x040fe20000010805 */
[----:B------:R-:W-:Y:S02]  /*efe0*/  HADD2.F32 R10, -RZ, R24.H1_H1 ;  /* 0x30000018ff0a7230 */ /* 0x000fe40000004100 */
[----:B------:R-:W-:Y:S01]  /*eff0*/  FFMA.FTZ R27, R6, R33, R27 ;  /* 0x00000021061b7223 */ /* 0x000fe2000001001b */
[----:B------:R-:W-:Y:S01]  /*f000*/  HADD2.F32 R30, -RZ, R25.H1_H1 ;  /* 0x30000019ff1e7230 */ /* 0x000fe20000004100 */
[----:B------:R-:W-:Y:S01]  /*f010*/  F2FP.F16.F32.PACK_AB R9, R43, R36 ;  /* 0x000000242b09723e */ /* 0x000fe200000000ff */
[----:B------:R-:W-:Y:S02]  /*f020*/  HADD2.F32 R4, -RZ, R13.H1_H1 ;  /* 0x3000000dff047230 */ /* 0x000fe40000004100 */
[----:B------:R-:W-:Y:S01]  /*f030*/  FMUL.FTZ R6, R35, R10 ;  /* 0x0000000a23067220 */ /* 0x000fe20000410000 */
[----:B------:R-:W-:Y:S02]  /*f040*/  HADD2.F32 R8, -RZ, R14.H1_H1 ;  /* 0x3000000eff087230 */ /* 0x000fe40000004100 */
[----:B------:R-:W-:Y:S01]  /*f050*/  FMUL.FTZ R44, R11, R30 ;  /* 0x0000001e0b2c7220 */ /* 0x000fe20000410000 */
[----:B------:R-:W-:-:S02]  /*f060*/  HADD2.F32 R31, -RZ, R7.H0_H0 ;  /* 0x20000007ff1f7230 */ /* 0x000fc40000004100 */
        /* <DEDUP_REMOVED lines=14> */
[----:B------:R-:W-:-:S05]  /*f150*/  F2FP.F16.F32.PACK_AB R11, R30, R35 ;  /* 0x000000231e0b723e */ /* 0x000fca00000000ff */
[----:B------:R1:W-:Y:S02]  /*f160*/  STS.128 [R26+0x16400], R8 ;  /* 0x016400081a007388 */ /* 0x0003e40000000c00 */
.L_x_7461:
[----:B------:R-:W-:Y:S05]  /*f170*/  BSYNC B1 ;  /* 0x0000000000017941 */ /* 0x000fea0003800000 */
.L_x_7460:
[----:B------:R-:W-:Y:S04]  /*f180*/  BSSY B1, `(.L_x_7462) ;  /* 0x0000067000017945 */ /* 0x000fe80003800000 */
[----:B------:R-:W-:Y:S05]  /*f190*/  @P2 BRA `(.L_x_7463) ;  /* 0x0000000400942947 */ /* 0x000fea0003800000 */
[----:B-1----:R-:W2:Y:S04]  /*f1a0*/  LDL R10, [R1+0x3c] ;  /* 0x00003c00010a7983 */ /* 0x002ea80000100800 */
[----:B------:R-:W3:Y:S01]  /*f1b0*/  LDL R46, [R1+0x7c] ;  /* 0x00007c00012e7983 */ /* 0x000ee20000100800 */
[----:B------:R-:W1:Y:S01]  /*f1c0*/  S2R R5, SR_TID.X ;  /* 0x0000000000057919 */ /* 0x000e620000002100 */
[C---:B------:R-:W-:Y:S02]  /*f1d0*/  VIADD R6, R22.reuse, 0x20 ;  /* 0x0000002016067836 */ /* 0x040fe40000000000 */
[----:B------:R-:W-:Y:S02]  /*f1e0*/  VIADD R8, R22, 0x20 ;  /* 0x0000002016087836 */ /* 0x000fe40000000000 */
[----:B------:R-:W-:-:S02]  /*f1f0*/  IMAD.SHL.U32 R6, R6, 0x40, RZ ;  /* 0x0000004006067824 */ /* 0x000fc400078e00ff */
[----:B-1----:R-:W-:-:S05]  /*f200*/  VIADD R5, R5, 0xffffff80 ;  /* 0xffffff8005057836 */ /* 0x002fca0000000000 */
[----:B------:R-:W-:-:S04]  /*f210*/  SHF.R.S32.HI R4, RZ, 0x1f, R5 ;  /* 0x0000001fff047819 */ /* 0x000fc80000011405 */
[----:B------:R-:W-:-:S04]  /*f220*/  LEA.HI R4, R4, R5, RZ, 0x3 ;  /* 0x0000000504047211 */ /* 0x000fc800078f18ff */
[----:B------:R-:W-:-:S04]  /*f230*/  LOP3.LUT R4, R4, 0xfffffff8, RZ, 0xc0, !PT ;  /* 0xfffffff804047812 */ /* 0x000fc800078ec0ff */
[----:B------:R-:W-:-:S04]  /*f240*/  IADD3 R4, R5, -R4, RZ ;  /* 0x8000000405047210 */ /* 0x000fc80007ffe0ff */
[----:B------:R-:W-:Y:S02]  /*f250*/  LEA.HI R4, R3, R4, RZ, 0x1d ;  /* 0x0000000403047211 */ /* 0x000fe400078fe8ff */
[----:B------:R-:W-:Y:S02]  /*f260*/  SHF.L.U32 R8, R8, 0x6, RZ ;  /* 0x0000000608087819 */ /* 0x000fe400000006ff */
[----:B------:R-:W-:Y:S01]  /*f270*/  SHF.R.S32.HI R7, RZ, 0x1f, R4 ;  /* 0x0000001fff077819 */ /* 0x000fe20000011404 */
[----:B------:R-:W-:Y:S01]  /*f280*/  IMAD.SHL.U32 R5, R4, 0x8, RZ ;  /* 0x0000000804057824 */ /* 0x000fe200078e00ff */
[----:B------:R-:W-:Y:S02]  /*f290*/  LOP3.LUT R8, R8, 0x1c0, RZ, 0xc0, !PT ;  /* 0x000001c008087812 */ /* 0x000fe400078ec0ff */
[----:B------:R-:W-:Y:S02]  /*f2a0*/  LEA.HI R7, R7, R4, RZ, 0x3 ;  /* 0x0000000407077211 */ /* 0x000fe400078f18ff */
[----:B------:R-:W-:-:S02]  /*f2b0*/  LOP3.LUT R6, R6, 0x1c0, RZ, 0xc0, !PT ;  /* 0x000001c006067812 */ /* 0x000fc400078ec0ff */
[----:B------:R-:W-:Y:S01]  /*f2c0*/  LOP3.LUT R4, R8, 0x38, R5, 0xf8, !PT ;  /* 0x0000003808047812 */ /* 0x000fe200078ef805 */
[----:B------:R-:W-:Y:S01]  /*f2d0*/  IMAD.SHL.U32 R7, R7, 0x400, RZ ;  /* 0x0000040007077824 */ /* 0x000fe200078e00ff */
[----:B------:R-:W-:-:S04]  /*f2e0*/  SHF.R.U32.HI R6, RZ, 0x3, R6 ;  /* 0x00000003ff067819 */ /* 0x000fc80000011606 */
[----:B------:R-:W-:Y:S02]  /*f2f0*/  LOP3.LUT R8, R4, R6, RZ, 0x3c, !PT ;  /* 0x0000000604087212 */ /* 0x000fe400078e3cff */
[----:B------:R-:W-:Y:S01]  /*f300*/  LOP3.LUT R9, R7, 0x7fffe000, RZ, 0xc0, !PT ;  /* 0x7fffe00007097812 */ /* 0x000fe200078ec0ff */
[--C-:B------:R-:W-:Y:S02]  /*f310*/  HADD2.F32 R38, -RZ, R15.reuse.H0_H0 ;  /* 0x2000000fff267230 */ /* 0x100fe40000004100 */
[----:B------:R-:W-:Y:S02]  /*f320*/  HADD2.F32 R36, -RZ, R0.H0_H0 ;  /* 0x20000000ff247230 */ /* 0x000fe40000004100 */
[----:B------:R-:W-:Y:S02]  /*f330*/  HADD2.F32 R40, -RZ, R20.H0_H0 ;  /* 0x20000014ff287230 */ /* 0x000fe40000004100 */
[----:B------:R-:W-:Y:S02]  /*f340*/  HADD2.F32 R43, -RZ, R15.H1_H1 ;  /* 0x3000000fff2b7230 */ /* 0x000fe40000004100 */
[----:B------:R-:W-:-:S02]  /*f350*/  HADD2.F32 R41, -RZ, R0.H1_H1 ;  /* 0x30000000ff297230 */ /* 0x000fc40000004100 */
[----:B------:R-:W-:Y:S02]  /*f360*/  HADD2.F32 R45, -RZ, R20.H1_H1 ;  /* 0x30000014ff2d7230 */ /* 0x000fe40000004100 */
[----:B------:R-:W-:Y:S02]  /*f370*/  HADD2.F32 R44, -RZ, R25.H0_H0 ;  /* 0x20000019ff2c7230 */ /* 0x000fe40000004100 */
[----:B------:R-:W-:Y:S01]  /*f380*/  HADD2.F32 R42, -RZ, R14.H0_H0 ;  /* 0x2000000eff2a7230 */ /* 0x000fe20000004100 */
[----:B--2---:R-:W-:Y:S01]  /*f390*/  IADD3 R9, R8, R9, R10 ;  /* 0x0000000908097210 */ /* 0x004fe20007ffe00a */
[----:B---3--:R-:W1:Y:S04]  /*f3a0*/  LDS.128 R4, [R46] ;  /* 0x000000002e047984 */ /* 0x008e680000000c00 */
[----:B------:R-:W-:-:S05]  /*f3b0*/  IMAD R21, R9, 0x2, R2 ;  /* 0x0000000209157824 */ /* 0x000fca00078e0202 */
[----:B------:R-:W2:Y:S01]  /*f3c0*/  LDS.128 R8, [R21+0x16400] ;  /* 0x0164000015087984 */ /* 0x000ea20000000c00 */
[----:B-1----:R-:W-:Y:S02]  /*f3d0*/  HADD2.F32 R26, -RZ, R4.H0_H0 ;  /* 0x20000004ff1a7230 */ /* 0x002fe40000004100 */
[--C-:B--2---:R-:W-:Y:S02]  /*f3e0*/  HADD2.F32 R31, -RZ, R8.reuse.H0_H0 ;  /* 0x20000008ff1f7230 */ /* 0x104fe40000004100 */
[----:B------:R-:W-:-:S03]  /*f3f0*/  HADD2.F32 R8, -RZ, R8.H1_H1 ;  /* 0x30000008ff087230 */ /* 0x000fc60000004100 */
[-C--:B------:R-:W-:Y:S01]  /*f400*/  FMUL.FTZ R35, R38, R31.reuse ;  /* 0x0000001f26237220 */ /* 0x080fe20000410000 */
[C---:B------:R-:W-:Y:S01]  /*f410*/  FMUL.FTZ R31, R36.reuse, R31 ;  /* 0x0000001f241f7220 */ /* 0x040fe20000410000 */
[----:B------:R-:W-:Y:S02]  /*f420*/  HADD2.F32 R4, -RZ, R4.H1_H1 ;  /* 0x30000004ff047230 */ /* 0x000fe40000004100 */
[----:B------:R-:W-:Y:S01]  /*f430*/  FFMA.FTZ R35, R36, R26, -R35 ;  /* 0x0000001a24237223 */ /* 0x000fe20000010823 */
[----:B------:R-:W-:Y:S02]  /*f440*/  HADD2.F32 R36, -RZ, R12.H0_H0 ;  /* 0x2000000cff247230 */ /* 0x000fe40000004100 */
[----:B------:R-:W-:Y:S01]  /*f450*/  FMUL.FTZ R37, R40, R8 ;  /* 0x0000000828257220 */ /* 0x000fe20000410000 */
[----:B------:R-:W-:Y:S02]  /*f460*/  HADD2.F32 R32, -RZ, R9.H0_H0 ;  /* 0x20000009ff207230 */ /* 0x000fe40000004100 */
[----:B0-----:R-:W-:-:S02]  /*f470*/  HADD2.F32 R27, -RZ, R5.H0_H0 ;  /* 0x20000005ff1b7230 */ /* 0x001fc40000004100 */
[C---:B------:R-:W-:Y:S01]  /*f480*/  FMUL.FTZ R39, R36.reuse, R8 ;  /* 0x0000000824277220 */ /* 0x040fe20000410000 */
[----:B------:R-:W-:Y:S01]  /*f490*/  FFMA.FTZ R8, R36, R4, -R37 ;  /* 0x0000000424087223 */ /* 0x000fe20000010825 */
[----:B------:R-:W-:Y:S02]  /*f4a0*/  HADD2.F32 R9, -RZ, R9.H1_H1 ;  /* 0x30000009ff097230 */ /* 0x000fe40000004100 */
[----:B------:R-:W-:Y:S01]  /*f4b0*/  FMUL.FTZ R36, R43, R32 ;  /* 0x000000202b247220 */ /* 0x000fe20000410000 */
[----:B------:R-:W-:Y:S02]  /*f4c0*/  HADD2.F32 R37, -RZ, R12.H1_H1 ;  /* 0x3000000cff257230 */ /* 0x000fe40000004100 */
[----:B------:R-:W-:Y:S01]  /*f4d0*/  FFMA.FTZ R31, R38, R26, R31 ;  /* 0x0000001a261f7223 */ /* 0x000fe2000001001f */
[----:B------:R-:W-:Y:S02]  /*f4e0*/  HADD2.F32 R5, -RZ, R5.H1_H1 ;  /* 0x30000005ff057230 */ /* 0x000fe40000004100 */
[C---:B------:R-:W-:Y:S01]  /*f4f0*/  FMUL.FTZ R32, R41.reuse, R32 ;  /* 0x0000002029207220 */ /* 0x040fe20000410000 */
[----:B------:R-:W-:Y:S01]  /*f500*/  FFMA.FTZ R26, R40, R4, R39 ;  /* 0x00000004281a7223 */ /* 0x000fe20000010027 */
[----:B------:R-:W-:Y:S01]  /*f510*/  FFMA.FTZ R36, R41, R27, -R36 ;  /* 0x0000001b29247223 */ /* 0x000fe20000010824 */
[----:B------:R-:W-:-:S02]  /*f520*/  HADD2.F32 R33, -RZ, R10.H0_H0 ;  /* 0x2000000aff217230 */ /* 0x000fc40000004100 */
[-C--:B------:R-:W-:Y:S01]  /*f530*/  FMUL.FTZ R4, R45, R9.reuse ;  /* 0x000000092d047220 */ /* 0x080fe20000410000 */
[----:B------:R-:W-:Y:S02]  /*f540*/  HADD2.F32 R39, -RZ, R13.H0_H0 ;  /* 0x2000000dff277230 */ /* 0x000fe40000004100 */
[----:B------:R-:W-:Y:S02]  /*f550*/  HADD2.F32 R41, -RZ, R24.H0_H0 ;  /* 0x20000018ff297230 */ /* 0x000fe40000004100 */
[C---:B------:R-:W-:Y:S01]  /*f560*/  FMUL.FTZ R38, R37.reuse, R9 ;  /* 0x0000000925267220 */ /* 0x040fe20000410000 */
[----:B------:R-:W-:Y:S02]  /*f570*/  HADD2.F32 R10, -RZ, R10.H1_H1 ;  /* 0x3000000aff0a7230 */ /* 0x000fe40000004100 */
[----:B------:R-:W-:Y:S01]  /*f580*/  FFMA.FTZ R9, R37, R5, -R4 ;  /* 0x0000000525097223 */ /* 0x000fe20000010804 */
[--C-:B------:R-:W-:Y:S02]  /*f590*/  HADD2.F32 R29, -RZ, R6.reuse.H0_H0 ;  /* 0x20000006ff1d7230 */ /* 0x100fe40000004100 */
[----:B------:R-:W-:Y:S01]  /*f5a0*/  FFMA.FTZ R32, R43, R27, R32 ;  /* 0x0000001b2b207223 */ /* 0x000fe20000010020 */
[-C--:B------:R-:W-:Y:S01]  /*f5b0*/  FMUL.FTZ R4, R41, R33.reuse ;  /* 0x0000002129047220 */ /* 0x080fe20000410000 */
[----:B------:R-:W-:Y:S01]  /*f5c0*/  FMUL.FTZ R40, R39, R33 ;  /* 0x0000002127287220 */ /* 0x000fe20000410000 */
[----:B------:R-:W-:-:S02]  /*f5d0*/  HADD2.F32 R6, -RZ, R6.H1_H1 ;  /* 0x30000006ff067230 */ /* 0x000fc40000004100 */
[----:B------:R-:W-:Y:S01]  /*f5e0*/  FFMA.FTZ R27, R45, R5, R38 ;  /* 0x000000052d1b7223 */ /* 0x000fe20000010026 */
[-C--:B------:R-:W-:Y:S01]  /*f5f0*/  FMUL.FTZ R5, R44, R10.reuse ;  /* 0x0000000a2c057220 */ /* 0x080fe20000410000 */
[-C--:B------:R-:W-:Y:S01]  /*f600*/  FFMA.FTZ R33, R39, R29.reuse, -R4 ;  /* 0x0000001d27217223 */ /* 0x080fe20000010804 */
[----:B------:R-:W-:Y:S01]  /*f610*/  FFMA.FTZ R40, R41, R29, R40 ;  /* 0x0000001d29287223 */ /* 0x000fe20000010028 */
[C---:B------:R-:W-:Y:S01]  /*f620*/  FMUL.FTZ R29, R42.reuse, R10 ;  /* 0x0000000a2a1d7220 */ /* 0x040fe20000410000 */
[----:B------:R-:W-:Y:S01]  /*f630*/  FFMA.FTZ R10, R42, R6, -R5 ;  /* 0x000000062a0a7223 */ /* 0x000fe20000010805 */
[----:B------:R-:W-:Y:S02]  /*f640*/  HADD2.F32 R34, -RZ, R11.H0_H0 ;  /* 0x2000000bff227230 */ /* 0x000fe40000004100 */
[----:B------:R-:W-:Y:S02]  /*f650*/  HADD2.F32 R42, -RZ, R24.H1_H1 ;  /* 0x30000018ff2a7230 */ /* 0x000fe40000004100 */
[----:B------:R-:W-:-:S02]  /*f660*/  HADD2.F32 R38, -RZ, R13.H1_H1 ;  /* 0x3000000dff267230 */ /* 0x000fc40000004100 */
[----:B------:R-:W-:Y:S02]  /*f670*/  HADD2.F32 R11, -RZ, R11.H1_H1 ;  /* 0x3000000bff0b7230 */ /* 0x000fe40000004100 */
[----:B------:R-:W-:Y:S02]  /*f680*/  HADD2.F32 R41, -RZ, R25.H1_H1 ;  /* 0x30000019ff297230 */ /* 0x000fe40000004100 */
[----:B------:R-:W-:Y:S02]  /*f690*/  HADD2.F32 R39, -RZ, R14.H1_H1 ;  /* 0x3000000eff277230 */ /* 0x000fe40000004100 */
[-C--:B------:R-:W-:Y:S01]  /*f6a0*/  FMUL.FTZ R5, R42, R34.reuse ;  /* 0x000000222a057220 */ /* 0x080fe20000410000 */
[--C-:B------:R-:W-:Y:S02]  /*f6b0*/  HADD2.F32 R30, -RZ, R7.reuse.H0_H0 ;  /* 0x20000007ff1e7230 */ /* 0x100fe40000004100 */
[----:B------:R-:W-:Y:S01]  /*f6c0*/  FMUL.FTZ R37, R38, R34 ;  /* 0x0000002226257220 */ /* 0x000fe20000410000 */
[----:B------:R-:W-:-:S02]  /*f6d0*/  HADD2.F32 R7, -RZ, R7.H1_H1 ;  /* 0x30000007ff077230 */ /* 0x000fc40000004100 */
[----:B------:R-:W-:Y:S01]  /*f6e0*/  FFMA.FTZ R29, R44, R6, R29 ;  /* 0x000000062c1d7223 */ /* 0x000fe2000001001d */
[-C--:B------:R-:W-:Y:S01]  /*f6f0*/  FMUL.FTZ R4, R41, R11.reuse ;  /* 0x0000000b29047220 */ /* 0x080fe20000410000 */
[C---:B------:R-:W-:Y:S01]  /*f700*/  FMUL.FTZ R6, R39.reuse, R11 ;  /* 0x0000000b27067220 */ /* 0x040fe20000410000 */
[-C--:B------:R-:W-:Y:S01]  /*f710*/  FFMA.FTZ R11, R38, R30.reuse, -R5 ;  /* 0x0000001e260b7223 */ /* 0x080fe20000010805 */
[----:B------:R-:W-:Y:S01]  /*f720*/  FFMA.FTZ R37, R42, R30, R37 ;  /* 0x0000001e2a257223 */ /* 0x000fe20000010025 */
[-C--:B------:R-:W-:Y:S01]  /*f730*/  FFMA.FTZ R30, R39, R7.reuse, -R4 ;  /* 0x00000007271e7223 */ /* 0x080fe20000010804 */
[----:B------:R-:W-:Y:S01]  /*f740*/  FFMA.FTZ R34, R41, R7, R6 ;  /* 0x0000000729227223 */ /* 0x000fe20000010006 */
[----:B------:R-:W-:Y:S02]  /*f750*/  F2FP.F16.F32.PACK_AB R4, R8, R35 ;  /* 0x000000230804723e */ /* 0x000fe400000000ff */
[----:B------:R-:W-:Y:S02]  /*f760*/  F2FP.F16.F32.PACK_AB R5, R9, R36 ;  /* 0x000000240905723e */ /* 0x000fe400000000ff */
[----:B------:R-:W-:-:S02]  /*f770*/  F2FP.F16.F32.PACK_AB R6, R10, R33 ;  /* 0x000000210a06723e */ /* 0x000fc400000000ff */
[----:B------:R-:W-:Y:S02]  /*f780*/  F2FP.F16.F32.PACK_AB R7, R30, R11 ;  /* 0x0000000b1e07723e */ /* 0x000fe400000000ff */
[----:B------:R-:W-:Y:S02]  /*f790*/  F2FP.F16.F32.PACK_AB R8, R26, R31 ;  /* 0x0000001f1a08723e */ /* 0x000fe400000000ff */
[----:B------:R-:W-:Y:S02]  /*f7a0*/  F2FP.F16.F32.PACK_AB R9, R27, R32 ;  /* 0x000000201b09723e */ /* 0x000fe400000000ff */
[----:B------:R-:W-:Y:S02]  /*f7b0*/  F2FP.F16.F32.PACK_AB R10, R29, R40 ;  /* 0x000000281d0a723e */ /* 0x000fe400000000ff */
[----:B------:R-:W-:Y:S01]  /*f7c0*/  F2FP.F16.F32.PACK_AB R11, R34, R37 ;  /* 0x00000025220b723e */ /* 0x000fe200000000ff */
[----:B------:R2:W-:Y:S04]  /*f7d0*/  STS.128 [R46], R4 ;  /* 0x000000042e007388 */ /* 0x0005e80000000c00 */
[----:B------:R2:W-:Y:S02]  /*f7e0*/  STS.128 [R21+0x16400], R8 ;  /* 0x0164000815007388 */ /* 0x0005e40000000c00 */
.L_x_7463:
[----:B------:R-:W-:Y:S05]  /*f7f0*/  BSYNC B1 ;  /* 0x0000000000017941 */ /* 0x000fea0003800000 */
.L_x_7462:
[----:B------:R-:W-:Y:S04]  /*f800*/  BSSY B1, `(.L_x_7464) ;  /* 0x0000067000017945 */ /* 0x000fe80003800000 */
[----:B------:R-:W-:Y:S05]  /*f810*/  @P1 BRA `(.L_x_7465) ;  /* 0x0000000400941947 */ /* 0x000fea0003800000 */
[----:B-12---:R-:W2:Y:S04]  /*f820*/  LDL R10, [R1+0x38] ;  /* 0x00003800010a7983 */ /* 0x006ea80000100800 */
        /* <DEDUP_REMOVED lines=8> */
[----:B------:R-:W-:-:S05]  /*f8b0*/  LOP3.LUT R4, R4, 0xfffffff8, RZ, 0xc0, !PT ;  /* 0xfffffff804047812 */ /* 0x000fca00078ec0ff */
[----:B------:R-:W-:Y:S02]  /*f8c0*/  IMAD.IADD R4, R5, 0x1, -R4 ;  /* 0x0000000105047824 */ /* 0x000fe400078e0a04 */
[----:B------:R-:W-:-:S03]  /*f8d0*/  IMAD.SHL.U32 R8, R8, 0x40, RZ ;  /* 0x0000004008087824 */ /* 0x000fc600078e00ff */
[----:B------:R-:W-:-:S04]  /*f8e0*/  LEA.HI R4, R3, R4, RZ, 0x1d ;  /* 0x0000000403047211 */ /* 0x000fc800078fe8ff */
[----:B------:R-:W-:Y:S02]  /*f8f0*/  SHF.R.S32.HI R7, RZ, 0x1f, R4 ;  /* 0x0000001fff077819 */ /* 0x000fe40000011404 */
[----:B------:R-:W-:Y:S02]  /*f900*/  SHF.L.U32 R5, R4, 0x3, RZ ;  /* 0x0000000304057819 */ /* 0x000fe400000006ff */
[----:B------:R-:W-:Y:S02]  /*f910*/  LOP3.LUT R8, R8, 0x1c0, RZ, 0xc0, !PT ;  /* 0x000001c008087812 */ /* 0x000fe400078ec0ff */
[----:B------:R-:W-:Y:S02]  /*f920*/  LOP3.LUT R6, R6, 0x1c0, RZ, 0xc0, !PT ;  /* 0x000001c006067812 */ /* 0x000fe400078ec0ff */
[----:B------:R-:W-:Y:S02]  /*f930*/  LEA.HI R7, R7, R4, RZ, 0x3 ;  /* 0x0000000407077211 */ /* 0x000fe400078f18ff */
[----:B------:R-:W-:-:S02]  /*f940*/  SHF.R.U32.HI R6, RZ, 0x3, R6 ;  /* 0x00000003ff067819 */ /* 0x000fc40000011606 */
[----:B------:R-:W-:Y:S02]  /*f950*/  LOP3.LUT R4, R8, 0x38, R5, 0xf8, !PT ;  /* 0x0000003808047812 */ /* 0x000fe400078ef805 */
[----:B------:R-:W-:Y:S02]  /*f960*/  SHF.L.U32 R7, R7, 0xa, RZ ;  /* 0x0000000a07077819 */ /* 0x000fe400000006ff */
[----:B------:R-:W-:Y:S02]  /*f970*/  LOP3.LUT R8, R4, R6, RZ, 0x3c, !PT ;  /* 0x0000000604087212 */ /* 0x000fe400078e3cff */
[----:B------:R-:W-:Y:S01]  /*f980*/  LOP3.LUT R9, R7, 0x7fffe000, RZ, 0xc0, !PT ;  /* 0x7fffe00007097812 */ /* 0x000fe200078ec0ff */
[----:B------:R-:W-:Y:S02]  /*f990*/  HADD2.F32 R38, -RZ, R15.H0_H0 ;  /* 0x2000000fff267230 */ /* 0x000fe40000004100 */
[----:B------:R-:W-:Y:S02]  /*f9a0*/  HADD2.F32 R36, -RZ, R0.H0_H0 ;  /* 0x20000000ff247230 */ /* 0x000fe40000004100 */
[----:B------:R-:W-:-:S02]  /*f9b0*/  HADD2.F32 R40, -RZ, R20.H0_H0 ;  /* 0x20000014ff287230 */ /* 0x000fc40000004100 */
[----:B------:R-:W-:Y:S02]  /*f9c0*/  HADD2.F32 R43, -RZ, R15.H1_H1 ;  /* 0x3000000fff2b7230 */ /* 0x000fe40000004100 */
[----:B------:R-:W-:Y:S02]  /*f9d0*/  HADD2.F32 R41, -RZ, R0.H1_H1 ;  /* 0x30000000ff297230 */ /* 0x000fe40000004100 */
        /* <DEDUP_REMOVED lines=73> */
.L_x_7465:
[----:B------:R-:W-:Y:S05]  /*fe70*/  BSYNC B1 ;  /* 0x0000000000017941 */ /* 0x000fea0003800000 */
.L_x_7464:
[----:B------:R-:W-:Y:S05]  /*fe80*/  @P0 BRA `(.L_x_7452) ;  /* 0x0000000400940947 */ /* 0x000fea0003800000 */
[----:B-123--:R-:W2:Y:S04]  /*fe90*/  LDL R9, [R1+0x34] ;  /* 0x0000340001097983 */ /* 0x00eea80000100800 */
[----:B------:R-:W3:Y:S01]  /*fea0*/  LDL R42, [R1+0x74] ;  /* 0x00007400012a7983 */ /* 0x000ee20000100800 */
[----:B------:R-:W1:Y:S01]  /*feb0*/  S2R R5, SR_TID.X ;  /* 0x0000000000057919 */ /* 0x000e620000002100 */
[----:B------:R-:W-:Y:S02]  /*fec0*/  VIADD R7, R22, 0x60 ;  /* 0x0000006016077836 */ /* 0x000fe40000000000 */
[----:B-1----:R-:W-:-:S05]  /*fed0*/  VIADD R5, R5, 0xffffff80 ;  /* 0xffffff8005057836 */ /* 0x002fca0000000000 */
[----:B------:R-:W-:-:S04]  /*fee0*/  SHF.R.S32.HI R4, RZ, 0x1f, R5 ;  /* 0x0000001fff047819 */ /* 0x000fc80000011405 */
[----:B------:R-:W-:-:S04]  /*fef0*/  LEA.HI R4, R4, R5, RZ, 0x3 ;  /* 0x0000000504047211 */ /* 0x000fc800078f18ff */
[----:B------:R-:W-:-:S05]  /*ff00*/  LOP3.LUT R4, R4, 0xfffffff8, RZ, 0xc0, !PT ;  /* 0xfffffff804047812 */ /* 0x000fca00078ec0ff */
[----:B------:R-:W-:Y:S01]  /*ff10*/  IMAD.IADD R4, R5, 0x1, -R4 ;  /* 0x0000000105047824 */ /* 0x000fe200078e0a04 */
[----:B------:R-:W-:-:S04]  /*ff20*/  IADD3 R5, R22, 0x60, RZ ;  /* 0x0000006016057810 */ /* 0x000fc80007ffe0ff */
[----:B------:R-:W-:Y:S01]  /*ff30*/  LEA.HI R3, R3, R4, RZ, 0x1d ;  /* 0x0000000403037211 */ /* 0x000fe200078fe8ff */
[----:B------:R-:W-:Y:S02]  /*ff40*/  IMAD.SHL.U32 R5, R5, 0x40, RZ ;  /* 0x0000004005057824 */ /* 0x000fe400078e00ff */
[----:B------:R-:W-:Y:S01]  /*ff50*/  IMAD.SHL.U32 R7, R7, 0x40, RZ ;  /* 0x0000004007077824 */ /* 0x000fe200078e00ff */
[----:B------:R-:W-:Y:S01]  /*ff60*/  SHF.R.S32.HI R6, RZ, 0x1f, R3 ;  /* 0x0000001fff067819 */ /* 0x000fe20000011403 */
[----:B------:R-:W-:Y:S01]  /*ff70*/  IMAD.SHL.U32 R4, R3, 0x8, RZ ;  /* 0x0000000803047824 */ /* 0x000fe200078e00ff */
[----:B------:R-:W-:Y:S02]  /*ff80*/  LOP3.LUT R5, R5, 0x1c0, RZ, 0xc0, !PT ;  /* 0x000001c005057812 */ /* 0x000fe400078ec0ff */
[----:B------:R-:W-:Y:S02]  /*ff90*/  LEA.HI R6, R6, R3, RZ, 0x3 ;  /* 0x0000000306067211 */ /* 0x000fe400078f18ff */
[----:B------:R-:W-:-:S02]  /*ffa0*/  LOP3.LUT R7, R7, 0x1c0, RZ, 0xc0, !PT ;  /* 0x000001c007077812 */ /* 0x000fc400078ec0ff */
[----:B------:R-:W-:Y:S01]  /*ffb0*/  SHF.R.U32.HI R5, RZ, 0x3, R5 ;  /* 0x00000003ff057819 */ /* 0x000fe20000011605 */
[----:B------:R-:W-:Y:S01]  /*ffc0*/  IMAD.SHL.U32 R6, R6, 0x400, RZ ;  /* 0x0000040006067824 */ /* 0x000fe200078e00ff */
[----:B------:R-:W-:-:S04]  /*ffd0*/  LOP3.LUT R3, R7, 0x38, R4, 0xf8, !PT ;  /* 0x0000003807037812 */ /* 0x000fc800078ef804 */
[----:B------:R-:W-:Y:S02]  /*ffe0*/  LOP3.LUT R3, R3, R5, RZ, 0x3c, !PT ;  /* 0x0000000503037212 */ /* 0x000fe400078e3cff */
[----:B------:R-:W-:Y:S01]  /*fff0*/  LOP3.LUT R8, R6, 0x7fffe000, RZ, 0xc0, !PT ;  /* 0x7fffe00006087812 */ /* 0x000fe200078ec0ff */
[--C-:B------:R-:W-:Y:S02]  /*10000*/  HADD2.F32 R37, -RZ, R15.reuse.H0_H0 ;  /* 0x2000000fff257230 */ /* 0x100fe40000004100 */
[----:B------:R-:W-:Y:S02]  /*10010*/  HADD2.F32 R35, -RZ, R0.H0_H0 ;  /* 0x20000000ff237230 */ /* 0x000fe40000004100 */
[----:B------:R-:W-:Y:S02]  /*10020*/  HADD2.F32 R38, -RZ, R20.H0_H0 ;  /* 0x20000014ff267230 */ /* 0x000fe40000004100 */
[----:B------:R-:W-:Y:S02]  /*10030*/  HADD2.F32 R36, -RZ, R12.H0_H0 ;  /* 0x2000000cff247230 */ /* 0x000fe40000004100 */
[----:B------:R-:W-:-:S02]  /*10040*/  HADD2.F32 R40, -RZ, R15.H1_H1 ;  /* 0x3000000fff287230 */ /* 0x000fc40000004100 */
[----:B------:R-:W-:Y:S02]  /*10050*/  HADD2.F32 R0, -RZ, R0.H1_H1 ;  /* 0x30000000ff007230 */ /* 0x000fe40000004100 */
[----:B------:R-:W-:Y:S02]  /*10060*/  HADD2.F32 R41, -RZ, R20.H1_H1 ;  /* 0x30000014ff297230 */ /* 0x000fe40000004100 */
[----:B------:R-:W-:Y:S02]  /*10070*/  HADD2.F32 R43, -RZ, R24.H0_H0 ;  /* 0x20000018ff2b7230 */ /* 0x000fe40000004100 */
[----:B------:R-:W-:Y:S01]  /*10080*/  HADD2.F32 R39, -RZ, R13.H0_H0 ;  /* 0x2000000dff277230 */ /* 0x000fe20000004100 */
[----:B--2---:R-:W-:-:S04]  /*10090*/  IADD3 R3, R3, R8, R9 ;  /* 0x0000000803037210 */ /* 0x004fc80007ffe009 */
[----:B------:R-:W-:Y:S01]  /*100a0*/  LEA R3, R3, R2, 0x1 ;  /* 0x0000000203037211 */ /* 0x000fe200078e08ff */
[----:B---3--:R-:W-:Y:S04]  /*100b0*/  LDS.128 R4, [R42] ;  /* 0x000000002a047984 */ /* 0x008fe80000000c00 */
[----:B------:R-:W1:Y:S02]  /*100c0*/  LDS.128 R8, [R3+0x16400] ;  /* 0x0164000003087984 */ /* 0x000e640000000c00 */
[----:B-1----:R-:W-:Y:S02]  /*100d0*/  HADD2.F32 R30, -RZ, R8.H0_H0 ;  /* 0x20000008ff1e7230 */ /* 0x002fe40000004100 */
[----:B------:R-:W-:Y:S02]  /*100e0*/  HADD2.F32 R21, -RZ, R4.H0_H0 ;  /* 0x20000004ff157230 */ /* 0x000fe40000004100 */
[----:B------:R-:W-:-:S02]  /*100f0*/  HADD2.F32 R8, -RZ, R8.H1_H1 ;  /* 0x30000008ff087230 */ /* 0x000fc40000004100 */
[-C--:B------:R-:W-:Y:S01]  /*10100*/  FMUL.FTZ R34, R37, R30.reuse ;  /* 0x0000001e25227220 */ /* 0x080fe20000410000 */
[----:B------:R-:W-:Y:S02]  /*10110*/  HADD2.F32 R31, -RZ, R9.H0_H0 ;  /* 0x20000009ff1f7230 */ /* 0x000fe40000004100 */
[C---:B------:R-:W-:Y:S01]  /*10120*/  FMUL.FTZ R30, R35.reuse, R30 ;  /* 0x0000001e231e7220 */ /* 0x040fe20000410000 */
[----:B------:R-:W-:Y:S02]  /*10130*/  HADD2.F32 R4, -RZ, R4.H1_H1 ;  /* 0x30000004ff047230 */ /* 0x000fe40000004100 */
[-C--:B------:R-:W-:Y:S01]  /*10140*/  FFMA.FTZ R34, R35, R21.reuse, -R34 ;  /* 0x0000001523227223 */ /* 0x080fe20000010822 */
[----:B------:R-:W-:Y:S02]  /*10150*/  HADD2.F32 R26, -RZ, R5.H0_H0 ;  /* 0x20000005ff1a7230 */ /* 0x000fe40000004100 */
[----:B------:R-:W-:Y:S01]  /*10160*/  FFMA.FTZ R30, R37, R21, R30 ;  /* 0x00000015251e7223 */ /* 0x000fe2000001001e */
[----:B------:R-:W-:-:S02]  /*10170*/  HADD2.F32 R9, -RZ, R9.H1_H1 ;  /* 0x30000009ff097230 */ /* 0x000fc40000004100 */
[-C--:B------:R-:W-:Y:S01]  /*10180*/  FMUL.FTZ R15, R38, R8.reuse ;  /* 0x00000008260f7220 */ /* 0x080fe20000410000 */
[----:B------:R-:W-:Y:S01]  /*10190*/  FMUL.FTZ R21, R36, R8 ;  /* 0x0000000824157220 */ /* 0x000fe20000410000 */
[-C--:B------:R-:W-:Y:S01]  /*101a0*/  FMUL.FTZ R35, R40, R31.reuse ;  /* 0x0000001f28237220 */ /* 0x080fe20000410000 */
[----:B------:R-:W-:Y:S02]  /*101b0*/  HADD2.F32 R37, -RZ, R12.H1_H1 ;  /* 0x3000000cff257230 */ /* 0x000fe40000004100 */
[-C--:B------:R-:W-:Y:S01]  /*101c0*/  FFMA.FTZ R15, R36, R4.reuse, -R15 ;  /* 0x00000004240f7223 */ /* 0x080fe2000001080f */
[--C-:B------:R-:W-:Y:S02]  /*101d0*/  HADD2.F32 R32, -RZ, R10.reuse.H0_H0 ;  /* 0x2000000aff207230 */ /* 0x100fe40000004100 */
[----:B------:R-:W-:Y:S01]  /*101e0*/  FMUL.FTZ R31, R0, R31 ;  /* 0x0000001f001f7220 */ /* 0x000fe20000410000 */
[----:B------:R-:W-:Y:S02]  /*101f0*/  HADD2.F32 R5, -RZ, R5.H1_H1 ;  /* 0x30000005ff057230 */ /* 0x000fe40000004100 */
[----:B------:R-:W-:Y:S01]  /*10200*/  FFMA.FTZ R21, R38, R4, R21 ;  /* 0x0000000426157223 */ /* 0x000fe20000010015 */
[----:B------:R-:W-:Y:S01]  /*10210*/  FFMA.FTZ R35, R0, R26, -R35 ;  /* 0x0000001a00237223 */ /* 0x000fe20000010823 */
[----:B------:R-:W-:-:S02]  /*10220*/  HADD2.F32 R10, -RZ, R10.H1_H1 ;  /* 0x3000000aff0a7230 */ /* 0x000fc40000004100 */
[-C--:B------:R-:W-:Y:S01]  /*10230*/  FMUL.FTZ R0, R41, R9.reuse ;  /* 0x0000000929007220 */ /* 0x080fe20000410000 */
[----:B------:R-:W-:Y:S01]  /*10240*/  FMUL.FTZ R4, R37, R9 ;  /* 0x0000000925047220 */ /* 0x000fe20000410000 */
[----:B------:R-:W-:Y:S02]  /*10250*/  HADD2.F32 R36, -RZ, R25.H0_H0 ;  /* 0x20000019ff247230 */ /* 0x000fe40000004100 */
[----:B------:R-:W-:Y:S01]  /*10260*/  FFMA.FTZ R31, R40, R26, R31 ;  /* 0x0000001a281f7223 */ /* 0x000fe2000001001f */
[--C-:B0-----:R-:W-:Y:S02]  /*10270*/  HADD2.F32 R27, -RZ, R6.reuse.H0_H0 ;  /* 0x20000006ff1b7230 */ /* 0x101fe40000004100 */
[----:B------:R-:W-:Y:S01]  /*10280*/  FMUL.FTZ R8, R43, R32 ;  /* 0x000000202b087220 */ /* 0x000fe20000410000 */
[----:B------:R-:W-:Y:S02]  /*10290*/  HADD2.F32 R6, -RZ, R6.H1_H1 ;  /* 0x30000006ff067230 */ /* 0x000fe40000004100 */
[----:B------:R-:W-:Y:S01]  /*102a0*/  FFMA.FTZ R0, R37, R5, -R0 ;  /* 0x0000000525007223 */ /* 0x000fe20000010800 */
[----:B------:R-:W-:-:S02]  /*102b0*/  HADD2.F32 R26, -RZ, R14.H0_H0 ;  /* 0x2000000eff1a7230 */ /* 0x000fc40000004100 */
[----:B------:R-:W-:Y:S01]  /*102c0*/  FMUL.FTZ R32, R39, R32 ;  /* 0x0000002027207220 */ /* 0x000fe20000410000 */
[----:B------:R-:W-:Y:S01]  /*102d0*/  FFMA.FTZ R12, R41, R5, R4 ;  /* 0x00000005290c7223 */ /* 0x000fe20000010004 */
[----:B------:R-:W-:Y:S01]  /*102e0*/  FMUL.FTZ R5, R36, R10 ;  /* 0x0000000a24057220 */ /* 0x000fe20000410000 */
[--C-:B------:R-:W-:Y:S02]  /*102f0*/  HADD2.F32 R33, -RZ, R11.reuse.H0_H0 ;  /* 0x2000000bff217230 */ /* 0x100fe40000004100 */
[-C--:B------:R-:W-:Y:S01]  /*10300*/  FFMA.FTZ R20, R39, R27.reuse, -R8 ;  /* 0x0000001b27147223 */ /* 0x080fe20000010808 */
[----:B------:R-:W-:Y:S01]  /*10310*/  FFMA.FTZ R32, R43, R27, R32 ;  /* 0x0000001b2b207223 */ /* 0x000fe20000010020 */
[----:B------:R-:W-:Y:S02]  /*10320*/  HADD2.F32 R11, -RZ, R11.H1_H1 ;  /* 0x3000000bff0b7230 */ /* 0x000fe40000004100 */
[----:B------:R-:W-:Y:S01]  /*10330*/  FFMA.FTZ R27, R26, R6, -R5 ;  /* 0x000000061a1b7223 */ /* 0x000fe20000010805 */
[----:B------:R-:W-:-:S02]  /*10340*/  HADD2.F32 R37, -RZ, R24.H1_H1 ;  /* 0x30000018ff257230 */ /* 0x000fc40000004100 */
[----:B------:R-:W-:Y:S01]  /*10350*/  FMUL.FTZ R9, R26, R10 ;  /* 0x0000000a1a097220 */ /* 0x000fe20000410000 */
[----:B------:R-:W-:Y:S02]  /*10360*/  HADD2.F32 R39, -RZ, R25.H1_H1 ;  /* 0x30000019ff277230 */ /* 0x000fe40000004100 */
[----:B------:R-:W-:Y:S02]  /*10370*/  HADD2.F32 R5, -RZ, R13.H1_H1 ;  /* 0x3000000dff057230 */ /* 0x000fe40000004100 */
[----:B------:R-:W-:Y:S02]  /*10380*/  HADD2.F32 R25, -RZ, R14.H1_H1 ;  /* 0x3000000eff197230 */ /* 0x000fe40000004100 */
[--C-:B------:R-:W-:Y:S02]  /*10390*/  HADD2.F32 R29, -RZ, R7.reuse.H0_H0 ;  /* 0x20000007ff1d7230 */ /* 0x100fe40000004100 */
        /* <DEDUP_REMOVED lines=20> */
.L_x_7452:
[----:B------:R-:W-:Y:S05]  /*104e0*/  BSYNC B0 ;  /* 0x0000000000007941 */ /* 0x000fea0003800000 */
.L_x_7433:
        /* <DEDUP_REMOVED lines=8> */
.L_x_7431:
[----:B------:R-:W-:-:S06]  /*10570*/  ULOP3.LUT UR4, UR60, 0x1, URZ, 0xfc, !UPT ;  /* 0x000000013c047892 */ /* 0x000fcc000f8efc3f */
[----:B------:R-:W-:-:S05]  /*10580*/  IMAD.U32 R0, RZ, RZ, UR4 ;  /* 0x00000004ff007e24 */ /* 0x000fca000f8e00ff */
[----:B------:R-:W-:-:S13]  /*10590*/  ISETP.NE.AND P0, PT, R0, 0x3, PT ;  /* 0x000000030000780c */ /* 0x000fda0003f05270 */
[----:B------:R-:W-:Y:S05]  /*105a0*/  @!P0 BRA `(.L_x_7466) ;  /* 0x0000000000048947 */ /* 0x000fea0003800000 */
[----:B------:R-:W-:Y:S01]  /*105b0*/  BPT.TRAP 0x1 ;  /* 0x000000040000795c */ /* 0x000fe20000300000 */
.L_x_7466:
[----:B------:R-:W-:Y:S01]  /*105c0*/  IMAD R0, R222, 0x8, R2 ;  /* 0x00000008de007824 */ /* 0x000fe200078e0202 */
[----:B0-2-4-:R-:W-:-:S04]  /*105d0*/  SHF.L.U32 R3, R229, 0x1f, RZ ;  /* 0x0000001fe5037819 */ /* 0x015fc800000006ff */
[----:B------:R0:W2:Y:S01]  /*105e0*/  SYNCS.PHASECHK.TRANS64.TRYWAIT P2, [R0+URZ+0x34830], R3 ;  /* 0x03483003000075a7 */ /* 0x0000a2000804017f */
[----:B------:R-:W-:Y:S05]  /*105f0*/  @!P0 BRA `(.L_x_7467) ;  /* 0x0000000000048947 */ /* 0x000fea0003800000 */
[----:B------:R-:W-:Y:S01]  /*10600*/  BPT.TRAP 0x1 ;  /* 0x000000040000795c */ /* 0x000fe20000300000 */
.L_x_7467:
[----:B-1-3--:R-:W1:Y:S01]  /*10610*/  S2R R4, SR_TID.X ;  /* 0x0000000000047919 */ /* 0x00ae620000002100 */
[----:B------:R-:W-:Y:S01]  /*10620*/  IMAD.MOV.U32 R87, RZ, RZ, RZ ;  /* 0x000000ffff577224 */ /* 0x000fe200078e00ff */
[----:B-1----:R-:W-:-:S04]  /*10630*/  LOP3.LUT R4, R4, 0x7f, RZ, 0xc0, !PT ;  /* 0x0000007f04047812 */ /* 0x002fc800078ec0ff */
[----:B------:R-:W-:Y:S01]  /*10640*/  ISETP.NE.AND P1, PT, R4, RZ, PT ;  /* 0x000000ff0400720c */ /* 0x000fe20003f25270 */
[----:B--2---:R-:W-:-:S12]  /*10650*/  @P2 BRA `(.L_x_7468) ;  /* 0x0000000000082947 */ /* 0x004fd80003800000 */
[----:B------:R-:W1:Y:S02]  /*10660*/  SYNCS.PHASECHK.TRANS64.TRYWAIT P2, [R0+URZ+0x34830], R3 ;  /* 0x03483003000075a7 */ /* 0x000e64000804017f */
[----:B-1----:R-:W-:Y:S05]  /*10670*/  @!P2 BRA `(.L_x_7469) ;  /* 0x0000015c00b4a947 */ /* 0x002fea0003800000 */
.L_x_7468:
        /* <DEDUP_REMOVED lines=9> */
[----:B------:R-:W-:Y:S01]  /*10710*/  IMAD.MOV.U32 R25, RZ, RZ, 0x40000040 ;  /* 0x40000040ff197424 */ /* 0x000fe200078e00ff */
[----:B------:R-:W-:Y:S01]  /*10720*/  LOP3.LUT R3, R3, 0x3fff, RZ, 0xc0, !PT ;  /* 0x00003fff03037812 */ /* 0x000fe200078ec0ff */
[----:B------:R-:W-:Y:S01]  /*10730*/  IMAD.U32 R27, RZ, RZ, UR9 ;  /* 0x00000009ff1b7e24 */ /* 0x000fe2000f8e00ff */
[----:B------:R-:W-:-:S02]  /*10740*/  R2UR UR15, R15 ;  /* 0x000000000f0f72ca */ /* 0x000fc400000e0000 */
[----:B------:R-:W-:Y:S01]  /*10750*/  LOP3.LUT R4, R3, 0x10000, RZ, 0xfc, !PT ;  /* 0x0001000003047812 */ /* 0x000fe200078efcff */
[----:B------:R-:W-:Y:S01]  /*10760*/  ULOP3.LUT UR56, UR56, 0x10000, URZ, 0xfc, !UPT ;  /* 0x0001000038387892 */ /* 0x000fe2000f8efc3f */
[----:B------:R-:W-:Y:S01]  /*10770*/  MOV R10, UR37 ;  /* 0x00000025000a7c02 */ /* 0x000fe20008000f00 */
[----:B------:R-:W-:Y:S01]  /*10780*/  UMOV UR37, UR9 ;  /* 0x0000000900257c82 */ /* 0x000fe20008000000 */
[----:B------:R-:W-:Y:S01]  /*10790*/  MOV R11, UR36 ;  /* 0x00000024000b7c02 */ /* 0x000fe20008000f00 */
[----:B------:R0:W-:Y:S01]  /*107a0*/  STL [R1+0x18], R4 ;  /* 0x0000180401007387 */ /* 0x0001e20000100800 */
[----:B------:R-:W-:Y:S01]  /*107b0*/  UMOV UR13, UR37 ;  /* 0x00000025000d7c82 */ /* 0x000fe20008000000 */
[----:B------:R-:W-:Y:S01]  /*107c0*/  MOV R21, 0x40000040 ;  /* 0x4000004000157802 */ /* 0x000fe20000000f00 */
[----:B------:R-:W-:Y:S01]  /*107d0*/  UMOV UR8, UR56 ;  /* 0x0000003800087c82 */ /* 0x000fe20008000000 */
[----:B------:R-:W-:Y:S01]  /*107e0*/  UMOV UR21, UR37 ;  /* 0x0000002500157c82 */ /* 0x000fe20008000000 */
[----:B------:R-:W-:Y:S01]  /*107f0*/  UMOV UR36, UR8 ;  /* 0x0000000800247c82 */ /* 0x000fe20008000000 */
[----:B------:R-:W-:Y:S01]  /*10800*/  R2UR UR23, R21 ;  /* 0x00000000151772ca */ /* 0x000fe200000e0000 */
[----:B------:R-:W-:Y:S01]  /*10810*/  UMOV UR12, UR36 ;  /* 0x00000024000c7c82 */ /* 0x000fe20008000000 */
[----:B------:R-:W-:Y:S01]  /*10820*/  UMOV UR20, UR36 ;  /* 0x0000002400147c82 */ /* 0x000fe20008000000 */
[----:B------:R-:W-:Y:S01]  /*10830*/  R2UR UR55, R25 ;  /* 0x00000000193772ca */ /* 0x000fe200000e0000 */
[----:B0-----:R-:W-:Y:S01]  /*10840*/  IMAD R4, R222, 0xb00, R4 ;  /* 0x00000b00de047824 */ /* 0x001fe200078e0204 */
[----:B------:R-:W-:Y:S01]  /*10850*/  UMOV UR52, UR36 ;  /* 0x0000002400347c82 */ /* 0x000fe20008000000 */
[----:B------:R-:W-:Y:S01]  /*10860*/  UMOV UR53, UR37 ;  /* 0x0000002500357c82 */ /* 0x000fe20008000000 */
[----:B------:R-:W-:Y:S01]  /*10870*/  R2UR UR35, R15 ;  /* 0x000000000f2372ca */ /* 0x000fe200000e0000 */
[C---:B------:R-:W-:Y:S01]  /*10880*/  VIADD R20, R4.reuse, 0x100 ;  /* 0x0000010004147836 */ /* 0x040fe20000000000 */
[C---:B------:R-:W-:Y:S01]  /*10890*/  R2UR UR10, R4.reuse ;  /* 0x00000000040a72ca */ /* 0x040fe200000e0000 */
[C---:B------:R-:W-:Y:S01]  /*108a0*/  VIADD R24, R4.reuse, 0x180 ;  /* 0x0000018004187836 */ /* 0x040fe20000000000 */
[----:B------:R-:W-:Y:S01]  /*108b0*/  IADD3 R14, R4, 0x80, RZ ;  /* 0x00000080040e7810 */ /* 0x000fe20007ffe0ff */
[----:B------:R-:W-:Y:S01]  /*108c0*/  UMOV UR32, UR36 ;  /* 0x0000002400207c82 */ /* 0x000fe20008000000 */
[----:B------:R-:W-:Y:S01]  /*108d0*/  R2UR UR22, R20 ;  /* 0x00000000141672ca */ /* 0x000fe200000e0000 */
[----:B------:R-:W-:Y:S01]  /*108e0*/  UMOV UR33, UR37 ;  /* 0x0000002500217c82 */ /* 0x000fe20008000000 */
[----:B------:R-:W-:Y:S01]  /*108f0*/  R2UR UR14, R14 ;  /* 0x000000000e0e72ca */ /* 0x000fe200000e0000 */
[----:B------:R-:W-:Y:S01]  /*10900*/  VIADD R14, R4, 0x200 ;  /* 0x00000200040e7836 */ /* 0x000fe20000000000 */
[----:B------:R-:W-:Y:S01]  /*10910*/  R2UR UR54, R24 ;  /* 0x00000000183672ca */ /* 0x000fe200000e0000 */
[----:B------:R-:W-:Y:S01]  /*10920*/  VIADD R20, R4, 0x280 ;  /* 0x0000028004147836 */ /* 0x000fe20000000000 */
[----:B------:R-:W-:Y:S01]  /*10930*/  R2UR UR31, R21 ;  /* 0x00000000151f72ca */ /* 0x000fe200000e0000 */
[----:B------:R-:W-:Y:S01]  /*10940*/  UMOV UR28, UR36 ;  /* 0x00000024001c7c82 */ /* 0x000fe20008000000 */
[----:B------:R-:W-:Y:S01]  /*10950*/  R2UR UR34, R14 ;  /* 0x000000000e2272ca */ /* 0x000fe200000e0000 */
[----:B------:R-:W-:Y:S01]  /*10960*/  HGMMA.64x16x16.F32 R112, gdesc[UR8], RZ, !UPT, gsb0 ;  /* 0x00200000087079f0 */ /* 0x000fe2000c0008ff */
[----:B------:R-:W-:Y:S01]  /*10970*/  R2UR UR30, R20 ;  /* 0x00000000141e72ca */ /* 0x000fe200000e0000 */
[----:B------:R-:W-:Y:S01]  /*10980*/  UMOV UR29, UR37 ;  /* 0x00000025001d7c82 */ /* 0x000fe20008000000 */
[C---:B------:R-:W-:Y:S01]  /*10990*/  VIADD R24, R4.reuse, 0x300 ;  /* 0x0000030004187836 */ /* 0x040fe20000000000 */
[----:B------:R-:W-:Y:S01]  /*109a0*/  R2UR UR47, R25 ;  /* 0x00000000192f72ca */ /* 0x000fe200000e0000 */
[----:B------:R-:W-:Y:S01]  /*109b0*/  UMOV UR44, UR36 ;  /* 0x00000024002c7c82 */ /* 0x000fe20008000000 */
[----:B------:R-:W-:Y:S01]  /*109c0*/  UMOV UR45, UR37 ;  /* 0x00000025002d7c82 */ /* 0x000fe20008000000 */
[----:B------:R-:W-:Y:S01]  /*109d0*/  IADD3 R14, R4, 0x380, RZ ;  /* 0x00000380040e7810 */ /* 0x000fe20007ffe0ff */
[----:B------:R-:W-:Y:S01]  /*109e0*/  UMOV UR24, UR36 ;  /* 0x0000002400187c82 */ /* 0x000fe20008000000 */
[----:B------:R-:W-:Y:S01]  /*109f0*/  R2UR UR46, R24 ;  /* 0x00000000182e72ca */ /* 0x000fe200000e0000 */
[----:B------:R-:W-:Y:S01]  /*10a00*/  UMOV UR25, UR37 ;  /* 0x0000002500197c82 */ /* 0x000fe20008000000 */
[----:B------:R-:W-:Y:S01]  /*10a10*/  R2UR UR26, R14 ;  /* 0x000000000e1a72ca */ /* 0x000fe200000e0000 */
[----:B------:R-:W-:Y:S01]  /*10a20*/  VIADD R20, R4, 0x400 ;  /* 0x0000040004147836 */ /* 0x000fe20000000000 */
[----:B------:R-:W-:Y:S01]  /*10a30*/  R2UR UR27, R15 ;  /* 0x000000000f1b72ca */ /* 0x000fe200000e0000 */
[----:B------:R-:W-:Y:S01]  /*10a40*/  UMOV UR16, UR36 ;  /* 0x0000002400107c82 */ /* 0x000fe20008000000 */
[----:B------:R-:W-:Y:S01]  /*10a50*/  R2UR UR19, R21 ;  /* 0x00000000151372ca */ /* 0x000fe200000e0000 */
[----:B------:R-:W-:Y:S01]  /*10a60*/  UMOV UR17, UR37 ;  /* 0x0000002500117c82 */ /* 0x000fe20008000000 */
[----:B------:R-:W-:Y:S01]  /*10a70*/  R2UR UR18, R20 ;  /* 0x00000000141272ca */ /* 0x000fe200000e0000 */
[C---:B------:R-:W-:Y:S01]  /*10a80*/  VIADD R14, R4.reuse, 0x480 ;  /* 0x00000480040e7836 */ /* 0x040fe20000000000 */
[----:B------:R-:W-:Y:S01]  /*10a90*/  R2UR UR7, R15 ;  /* 0x000000000f0772ca */ /* 0x000fe200000e0000 */
[----:B------:R-:W-:Y:S01]  /*10aa0*/  UMOV UR4, UR36 ;  /* 0x0000002400047c82 */ /* 0x000fe20008000000 */
[----:B------:R-:W-:Y:S01]  /*10ab0*/  UMOV UR5, UR37 ;  /* 0x0000002500057c82 */ /* 0x000fe20008000000 */
[----:B------:R-:W-:Y:S01]  /*10ac0*/  VIADD R20, R4, 0x500 ;  /* 0x0000050004147836 */ /* 0x000fe20000000000 */
[----:B------:R-:W-:Y:S01]  /*10ad0*/  R2UR UR6, R14 ;  /* 0x000000000e0672ca */ /* 0x000fe200000e0000 */
[----:B------:R-:W-:Y:S01]  /*10ae0*/  IMAD.U32 R26, RZ, RZ, UR8 ;  /* 0x00000008ff1a7e24 */ /* 0x000fe2000f8e00ff */
[----:B------:R-:W-:Y:S01]  /*10af0*/  R2UR UR43, R21 ;  /* 0x00000000152b72ca */ /* 0x000fe200000e0000 */
[----:B------:R-:W-:Y:S01]  /*10b00*/  UMOV UR40, UR36 ;  /* 0x0000002400287c82 */ /* 0x000fe20008000000 */
[----:B------:R-:W-:Y:S01]  /*10b10*/  R2UR UR42, R20 ;  /* 0x00000000142a72ca */ /* 0x000fe200000e0000 */
[----:B------:R-:W-:Y:S01]  /*10b20*/  UMOV UR41, UR37 ;  /* 0x0000002500297c82 */ /* 0x000fe20008000000 */
[C---:B------:R-:W-:Y:S01]  /*10b30*/  IADD3 R24, R4.reuse, 0x82, RZ ;  /* 0x0000008204187810 */ /* 0x040fe20007ffe0ff */
[----:B------:R0:W-:Y:S01]  /*10b40*/  STL.64 [R1+0x10], R26 ;  /* 0x0000101a01007387 */ /* 0x0001e20000100a00 */
[----:B------:R-:W-:Y:S01]  /*10b50*/  MOV R25, 0x40000040 ;  /* 0x4000004000197802 */ /* 0x000fe20000000f00 */
[----:B------:R-:W-:Y:S01]  /*10b60*/  VIADD R14, R4, 0x2 ;  /* 0x00000002040e7836 */ /* 0x000fe20000000000 */
[----:B------:R-:W-:Y:S01]  /*10b70*/  R2UR UR10, R24 ;  /* 0x00000000180a72ca */ /* 0x000fe200000e0000 */
[----:B------:R-:W-:Y:S01]  /*10b80*/  IMAD.MOV.U32 R15, RZ, RZ, 0x40000040 ;  /* 0x40000040ff0f7424 */ /* 0x000fe200078e00ff */
[----:B------:R-:W-:Y:S01]  /*10b90*/  R2UR UR11, R25 ;  /* 0x00000000190b72ca */ /* 0x000fe200000e0000 */
[----:B------:R-:W-:Y:S01]  /*10ba0*/  UIADD3 UR8, UR56, 0x2, URZ ;  /* 0x0000000238087890 */ /* 0x000fe2000fffe03f */
[----:B------:R-:W-:Y:S01]  /*10bb0*/  MOV R7, UR39 ;  /* 0x0000002700077c02 */ /* 0x000fe20008000f00 */
[----:B------:R-:W-:Y:S01]  /*10bc0*/  UMOV UR37, 0x40000040 ;  /* 0x4000004000257882 */ /* 0x000fe20000000000 */
[----:B------:R-:W-:Y:S01]  /*10bd0*/  MOV R9, UR38 ;  /* 0x0000002600097c02 */ /* 0x000fe20008000f00 */
[----:B------:R-:W-:Y:S01]  /*10be0*/  VIADD R20, R4, 0x102 ;  /* 0x0000010204147836 */ /* 0x000fe20000000000 */
[----:B------:R-:W-:Y:S01]  /*10bf0*/  R2UR UR38, R14 ;  /* 0x000000000e2672ca */ /* 0x000fe200000e0000 */
[----:B------:R-:W-:Y:S01]  /*10c00*/  IMAD.MOV.U32 R21, RZ, RZ, 0x40000040 ;  /* 0x40000040ff157424 */ /* 0x000fe200078e00ff */
[----:B------:R-:W-:Y:S01]  /*10c10*/  R2UR UR39, R15 ;  /* 0x000000000f2772ca */ /* 0x000fe200000e0000 */
[----:B------:R-:W-:Y:S01]  /*10c20*/  UMOV UR36, UR8 ;  /* 0x0000000800247c82 */ /* 0x000fe20008000000 */
[----:B------:R-:W-:Y:S01]  /*10c30*/  R2UR UR50, R20 ;  /* 0x00000000143272ca */ /* 0x000fe200000e0000 */
[C---:B------:R-:W-:Y:S01]  /*10c40*/  VIADD R14, R4.reuse, 0x182 ;  /* 0x00000182040e7836 */ /* 0x040fe20000000000 */
[----:B------:R-:W-:Y:S01]  /*10c50*/  R2UR UR51, R21 ;  /* 0x00000000153372ca */ /* 0x000fe200000e0000 */
[----:B------:R-:W-:Y:S01]  /*10c60*/  IMAD.MOV.U32 R15, RZ, RZ, 0x40000040 ;  /* 0x40000040ff0f7424 */ /* 0x000fe200078e00ff */
[----:B------:R-:W-:Y:S01]  /*10c70*/  MOV R21, 0x40000040 ;  /* 0x4000004000157802 */ /* 0x000fe20000000f00 */
[----:B------:R-:W-:Y:S01]  /*10c80*/  VIADD R20, R4, 0x202 ;  /* 0x0000020204147836 */ /* 0x000fe20000000000 */
[----:B------:R-:W2:Y:S01]  /*10c90*/  LDL R3, [R1+0x84] ;  /* 0x0000840001037983 */ /* 0x000ea20000100800 */
[----:B------:R-:W-:-:S02]  /*10ca0*/  WARPGROUP.DEPBAR.LE gsb0, 0x0 ;  /* 0x00008000000079c5 */ /* 0x000fc40000010000 */
[----:B------:R-:W-:Y:S01]  /*10cb0*/  WARPGROUP.ARRIVE ;  /* 0x00000000000079c5 */ /* 0x000fe20000000000 */
[----:B------:R-:W-:Y:S01]  /*10cc0*/  VIADD R8, R4, 0x4 ;  /* 0x0000000404087836 */ /* 0x000fe20000000000 */
[----:B------:R-:W-:Y:S01]  /*10cd0*/  P2R R6, PR, RZ, 0x2 ;  /* 0x00000002ff067803 */ /* 0x000fe20000000000 */
[----:B------:R-:W-:Y:S01]  /*10ce0*/  IMAD.U32 R82, RZ, RZ, UR36 ;  /* 0x00000024ff527e24 */ /* 0x000fe2000f8e00ff */
[----:B------:R-:W-:Y:S01]  /*10cf0*/  P2R R12, PR, RZ, 0x1 ;  /* 0x00000001ff0c7803 */ /* 0x000fe20000000000 */
[----:B------:R-:W-:Y:S01]  /*10d00*/  IMAD.U32 R83, RZ, RZ, UR37 ;  /* 0x00000025ff537e24 */ /* 0x000fe2000f8e00ff */
[----:B------:R-:W-:Y:S01]  /*10d10*/  HGMMA.64x16x16.F32 R104, gdesc[UR12], RZ, !UPT, gsb0 ;  /* 0x002000000c6879f0 */ /* 0x000fe2000c0008ff */
[----:B------:R-:W-:Y:S01]  /*10d20*/  R2UR UR14, R14 ;  /* 0x000000000e0e72ca */ /* 0x000fe200000e0000 */
[----:B------:R-:W-:Y:S01]  /*10d30*/  VIADD R14, R4, 0x282 ;  /* 0x00000282040e7836 */ /* 0x000fe20000000000 */
[----:B------:R-:W-:Y:S01]  /*10d40*/  R2UR UR15, R15 ;  /* 0x000000000f0f72ca */ /* 0x000fe200000e0000 */
[----:B------:R-:W-:Y:S01]  /*10d50*/  IMAD.MOV.U32 R15, RZ, RZ, 0x40000040 ;  /* 0x40000040ff0f7424 */ /* 0x000fe200078e00ff */
[----:B------:R-:W-:-:S02]  /*10d60*/  WARPGROUP.DEPBAR.LE gsb0, 0x0 ;  /* 0x00008000000079c5 */ /* 0x000fc40000010000 */
[----:B------:R-:W-:-:S06]  /*10d70*/  WARPGROUP.ARRIVE ;  /* 0x00000000000079c5 */ /* 0x000fcc0000000000 */
[----:B------:R-:W-:Y:S01]  /*10d80*/  HGMMA.64x16x16.F32 R96, gdesc[UR20], RZ, !UPT, gsb0 ;  /* 0x00200000146079f0 */ /* 0x000fe2000c0008ff */
[----:B------:R-:W-:Y:S01]  /*10d90*/  R2UR UR22, R20 ;  /* 0x00000000141672ca */ /* 0x000fe200000e0000 */
[----:B------:R-:W-:Y:S01]  /*10da0*/  VIADD R20, R4, 0x302 ;  /* 0x0000030204147836 */ /* 0x000fe20000000000 */
[----:B------:R-:W-:Y:S01]  /*10db0*/  R2UR UR23, R21 ;  /* 0x00000000151772ca */ /* 0x000fe200000e0000 */
[----:B------:R-:W-:Y:S01]  /*10dc0*/  IMAD.MOV.U32 R21, RZ, RZ, 0x40000040 ;  /* 0x40000040ff157424 */ /* 0x000fe200078e00ff */
[----:B------:R-:W-:Y:S02]  /*10dd0*/  WARPGROUP.DEPBAR.LE gsb0, 0x0 ;  /* 0x00008000000079c5 */ /* 0x000fe40000010000 */
[----:B------:R-:W-:-:S06]  /*10de0*/  WARPGROUP.ARRIVE ;  /* 0x00000000000079c5 */ /* 0x000fcc0000000000 */
[----:B------:R-:W-:Y:S03]  /*10df0*/  HGMMA.64x16x16.F32 R88, gdesc[UR52], RZ, !UPT, gsb0 ;  /* 0x00200000345879f0 */ /* 0x000fe6000c0008ff */
[----:B------:R-:W-:Y:S02]  /*10e00*/  WARPGROUP.DEPBAR.LE gsb0, 0x0 ;  /* 0x00008000000079c5 */ /* 0x000fe40000010000 */
[----:B------:R-:W-:-:S06]  /*10e10*/  WARPGROUP.ARRIVE ;  /* 0x00000000000079c5 */ /* 0x000fcc0000000000 */
[----:B------:R-:W-:Y:S01]  /*10e20*/  HGMMA.64x16x16.F32 R72, gdesc[UR32], RZ, !UPT, gsb0 ;  /* 0x00200000204879f0 */ /* 0x000fe2000c0008ff */
[----:B------:R-:W-:Y:S02]  /*10e30*/  R2UR UR34, R14 ;  /* 0x000000000e2272ca */ /* 0x000fe400000e0000 */
[----:B------:R-:W-:Y:S01]  /*10e40*/  R2UR UR35, R15 ;  /* 0x000000000f2372ca */ /* 0x000fe200000e0000 */
[----:B------:R-:W-:Y:S01]  /*10e50*/  IMAD.MOV.U32 R15, RZ, RZ, 0x40000040 ;  /* 0x40000040ff0f7424 */ /* 0x000fe200078e00ff */
[----:B------:R-:W-:Y:S01]  /*10e60*/  IADD3 R14, R4, 0x382, RZ ;  /* 0x00000382040e7810 */ /* 0x000fe20007ffe0ff */
[----:B------:R-:W-:Y:S02]  /*10e70*/  WARPGROUP.DEPBAR.LE gsb0, 0x0 ;  /* 0x00008000000079c5 */ /* 0x000fe40000010000 */
        /* <DEDUP_REMOVED lines=12> */
[----:B------:R-:W-:Y:S01]  /*10f40*/  UMOV UR44, UR36 ;  /* 0x00000024002c7c82 */ /* 0x000fe20008000000 */
[----:B------:R-:W-:Y:S01]  /*10f50*/  UMOV UR45, UR37 ;  /* 0x00000025002d7c82 */ /* 0x000fe20008000000 */
[----:B------:R-:W-:Y:S02]  /*10f60*/  R2UR UR26, R14 ;  /* 0x000000000e1a72ca */ /* 0x000fe400000e0000 */
        /* <DEDUP_REMOVED lines=8> */
[----:B------:R-:W-:Y:S01]  /*10ff0*/  HGMMA.64x16x16.F32 R40, gdesc[UR16], RZ, !UPT, gsb0 ;  /* 0x00200000102879f0 */ /* 0x000fe2000c0008ff */
        /* <DEDUP_REMOVED lines=9> */
[----:B------:R-:W-:Y:S01]  /*11090*/  R2UR UR18, R20 ;  /* 0x00000000141272ca */ /* 0x000fe200000e0000 */
[C---:B------:R-:W-:Y:S01]  /*110a0*/  VIADD R14, R4.reuse, 0x482 ;  /* 0x00000482040e7836 */ /* 0x040fe20000000000 */
[----:B------:R-:W-:Y:S01]  /*110b0*/  R2UR UR19, R21 ;  /* 0x00000000151372ca */ /* 0x000fe200000e0000 */
[----:B------:R-:W-:Y:S01]  /*110c0*/  UMOV UR16, UR44 ;  /* 0x0000002c00107c82 */ /* 0x000fe20008000000 */
[----:B------:R-:W-:Y:S01]  /*110d0*/  UMOV UR17, UR45 ;  /* 0x0000002d00117c82 */ /* 0x000fe20008000000 */
[----:B------:R-:W-:Y:S01]  /*110e0*/  IMAD.MOV.U32 R15, RZ, RZ, 0x40000040 ;  /* 0x40000040ff0f7424 */ /* 0x000fe200078e00ff */
[----:B------:R-:W-:Y:S01]  /*110f0*/  IADD3 R20, R4, 0x502, RZ ;  /* 0x0000050204147810 */ /* 0x000fe20007ffe0ff */
[----:B------:R-:W-:-:S02]  /*11100*/  WARPGROUP.DEPBAR.LE gsb0, 0x0 ;  /* 0x00008000000079c5 */ /* 0x000fc40000010000 */
[----:B------:R-:W-:-:S06]  /*11110*/  WARPGROUP.ARRIVE ;  /* 0x00000000000079c5 */ /* 0x000fcc0000000000 */
[----:B------:R-:W-:Y:S03]  /*11120*/  HGMMA.64x16x16.F32 R32, gdesc[UR4], RZ, !UPT, gsb0 ;  /* 0x00200000042079f0 */ /* 0x000fe6000c0008ff */
[----:B------:R-:W-:Y:S02]  /*11130*/  WARPGROUP.DEPBAR.LE gsb0, 0x0 ;  /* 0x00008000000079c5 */ /* 0x000fe40000010000 */
[----:B0-----:R-:W-:-:S06]  /*11140*/  WARPGROUP.ARRIVE ;  /* 0x00000000000079c5 */ /* 0x001fcc0000000000 */
[----:B------:R-:W-:Y:S03]  /*11150*/  HGMMA.64x16x16.F32 R24, gdesc[UR40], RZ, !UPT, gsb0 ;  /* 0x00200000281879f0 */ /* 0x000fe6000c0008ff */
        /* <DEDUP_REMOVED lines=34> */
[----:B------:R-:W-:Y:S02]  /*11380*/  MOV R21, 0x40000040 ;  /* 0x4000004000157802 */ /* 0x000fe40000000f00 */
[----:B------:R-:W-:Y:S02]  /*11390*/  R2UR UR46, R20 ;  /* 0x00000000142e72ca */ /* 0x000fe400000e0000 */
[----:B------:R-:W-:Y:S01]  /*113a0*/  R2UR UR47, R21 ;  /* 0x00000000152f72ca */ /* 0x000fe200000e0000 */
[----:B------:R-:W-:Y:S02]  /*113b0*/  WARPGROUP.DEPBAR.LE gsb0, 0x0 ;  /* 0x00008000000079c5 */ /* 0x000fe40000010000 */
[----:B------:R-:W-:-:S10]  /*113c0*/  WARPGROUP.ARRIVE ;  /* 0x00000000000079c5 */ /* 0x000fd40000000000 */
[----:B------:R-:W-:Y:S01]  /*113d0*/  HGMMA.64x16x16.F32 R24, gdesc[UR44], R24, gsb0 ;  /* 0x002000002c1879f0 */ /* 0x000fe20008000818 */
[----:B------:R-:W-:Y:S01]  /*113e0*/  R2UR UR38, R9 ;  /* 0x00000000092672ca */ /* 0x000fe200000e0000 */
[----:B------:R-:W-:Y:S01]  /*113f0*/  IMAD.MOV.U32 R9, RZ, RZ, 0x40000040 ;  /* 0x40000040ff097424 */ /* 0x000fe200078e00ff */
[----:B------:R-:W-:-:S04]  /*11400*/  R2UR UR54, R8 ;  /* 0x00000000083672ca */ /* 0x000fc800000e0000 */
[----:B------:R-:W-:Y:S01]  /*11410*/  R2UR UR55, R9 ;  /* 0x00000000093772ca */ /* 0x000fe200000e0000 */
[----:B------:R-:W-:Y:S01]  /*11420*/  UIADD3 UR4, UR56, 0x4, URZ ;  /* 0x0000000438047890 */ /* 0x000fe2000fffe03f */
[----:B------:R-:W-:-:S06]  /*11430*/  UMOV UR53, 0x40000040 ;  /* 0x4000004000357882 */ /* 0x000fcc0000000000 */
[----:B------:R-:W-:Y:S01]  /*11440*/  UMOV UR52, UR4 ;  /* 0x0000000400347c82 */ /* 0x000fe20008000000 */
[----:B------:R-:W-:Y:S02]  /*11450*/  WARPGROUP.DEPBAR.LE gsb0, 0x0 ;  /* 0x00008000000079c5 */ /* 0x000fe40000010000 */
[----:B------:R-:W-:-:S06]  /*11460*/  WARPGROUP.ARRIVE ;  /* 0x00000000000079c5 */ /* 0x000fcc0000000000 */
[----:B------:R-:W-:Y:S01]  /*11470*/  HGMMA.64x16x16.F32 R112, gdesc[UR52], R112, gsb0 ;  /* 0x00200000347079f0 */ /* 0x000fe20008000870 */
[----:B------:R-:W-:Y:S01]  /*11480*/  R2UR UR37, R10 ;  /* 0x000000000a2572ca */ /* 0x000fe200000e0000 */
[----:B------:R-:W-:Y:S01]  /*11490*/  VIADD R10, R4, 0x84 ;  /* 0x00000084040a7836 */ /* 0x000fe20000000000 */
[----:B------:R-:W-:Y:S01]  /*114a0*/  R2UR UR36, R11 ;  /* 0x000000000b2472ca */ /* 0x000fe200000e0000 */
[----:B------:R-:W-:-:S03]  /*114b0*/  IMAD.MOV.U32 R11, RZ, RZ, 0x40000040 ;  /* 0x40000040ff0b7424 */ /* 0x000fc600078e00ff */
[----:B------:R-:W-:Y:S02]  /*114c0*/  R2UR UR6, R10 ;  /* 0x000000000a0672ca */ /* 0x000fe400000e0000 */
[----:B------:R-:W-:Y:S01]  /*114d0*/  R2UR UR7, R11 ;  /* 0x000000000b0772ca */ /* 0x000fe200000e0000 */
[----:B------:R-:W-:Y:S01]  /*114e0*/  UMOV UR40, UR52 ;  /* 0x0000003400287c82 */ /* 0x000fe20008000000 */
[----:B------:R-:W-:Y:S01]  /*114f0*/  UMOV UR41, UR53 ;  /* 0x0000003500297c82 */ /* 0x000fe20008000000 */
[----:B------:R-:W-:Y:S01]  /*11500*/  UMOV UR4, UR40 ;  /* 0x0000002800047c82 */ /* 0x000fe20008000000 */
        /* <DEDUP_REMOVED lines=87> */
[----:B------:R-:W-:Y:S01]  /*11a80*/  UIADD3 UR4, UR56, 0x6, URZ ;  /* 0x0000000638047890 */ /* 0x000fe2000fffe03f */
[----:B------:R-:W-:-:S06]  /*11a90*/  UMOV UR49, 0x40000040 ;  /* 0x4000004000317882 */ /* 0x000fcc0000000000 */
        /* <DEDUP_REMOVED lines=304> */
[----:B------:R-:W-:Y:S01]  /*12da0*/  UIADD3 UR4, UR56, 0x404, URZ ;  /* 0x0000040438047890 */ /* 0x000fe2000fffe03f */
[----:B------:R-:W-:Y:S01]  /*12db0*/  UMOV UR5, 0x40000040 ;  /* 0x4000004000057882 */ /* 0x000fe20000000000 */
        /* <DEDUP_REMOVED lines=64> */
[C---:B------:R-:W-:Y:S01]  /*131c0*/  VIADD R8, R4.reuse, 0x984 ;  /* 0x0000098404087836 */ /* 0x040fe20000000000 */
[----:B------:R-:W-:Y:S01]  /*131d0*/  UMOV UR8, UR4 ;  /* 0x0000000400087c82 */ /* 0x000fe20008000000 */
[----:B------:R-:W-:Y:S01]  /*131e0*/  IMAD.MOV.U32 R9, RZ, RZ, 0x40000040 ;  /* 0x40000040ff097424 */ /* 0x000fe200078e00ff */
[----:B------:R-:W-:Y:S01]  /*131f0*/  UMOV UR9, UR5 ;  /* 0x0000000500097c82 */ /* 0x000fe20008000000 */
[----:B------:R-:W-:Y:S01]  /*13200*/  VIADD R10, R4, 0xa04 ;  /* 0x00000a04040a7836 */ /* 0x000fe20000000000 */
[----:B------:R-:W-:Y:S01]  /*13210*/  R2UR UR10, R8 ;  /* 0x00000000080a72ca */ /* 0x000fe200000e0000 */
[----:B------:R-:W-:Y:S01]  /*13220*/  UMOV UR12, UR4 ;  /* 0x00000004000c7c82 */ /* 0x000fe20008000000 */
[----:B------:R-:W-:Y:S01]  /*13230*/  R2UR UR11, R9 ;  /* 0x00000000090b72ca */ /* 0x000fe200000e0000 */
[----:B------:R-:W-:Y:S01]  /*13240*/  UMOV UR13, UR5 ;  /* 0x00000005000d7c82 */ /* 0x000fe20008000000 */
[----:B------:R-:W-:Y:S01]  /*13250*/  MOV R11, 0x40000040 ;  /* 0x40000040000b7802 */ /* 0x000fe20000000f00 */
[----:B------:R-:W-:Y:S01]  /*13260*/  UMOV UR16, UR4 ;  /* 0x0000000400107c82 */ /* 0x000fe20008000000 */
[----:B------:R-:W-:Y:S01]  /*13270*/  UMOV UR17, UR5 ;  /* 0x0000000500117c82 */ /* 0x000fe20008000000 */
[----:B------:R-:W-:Y:S01]  /*13280*/  UIADD3 UR20, UR56, 0x406, URZ ;  /* 0x0000040638147890 */ /* 0x000fe2000fffe03f */
[----:B------:R-:W-:Y:S01]  /*13290*/  UMOV UR21, 0x40000040 ;  /* 0x4000004000157882 */ /* 0x000fe20000000000 */
[----:B------:R-:W-:Y:S01]  /*132a0*/  IMAD.MOV.U32 R81, RZ, RZ, 0x40000040 ;  /* 0x40000040ff517424 */ /* 0x000fe200078e00ff */
[----:B------:R-:W-:Y:S01]  /*132b0*/  IADD3 R80, R4, 0x886, RZ ;  /* 0x0000088604507810 */ /* 0x000fe20007ffe0ff */
[----:B------:R0:W-:Y:S01]  /*132c0*/  STL.64 [R1+0x8], R82 ;  /* 0x0000085201007387 */ /* 0x0001e20000100a00 */
[----:B------:R-:W-:Y:S01]  /*132d0*/  R2UR UR39, R7 ;  /* 0x00000000072772ca */ /* 0x000fe200000e0000 */
[----:B------:R-:W-:Y:S01]  /*132e0*/  ULDC UR6, c[0x0][0x988] ;  /* 0x0002620000067ab9 */ /* 0x000fe20000000800 */
        /* <DEDUP_REMOVED lines=39> */
[----:B------:R-:W-:Y:S02]  /*13560*/  R2UR UR23, R11 ;  /* 0x000000000b1772ca */ /* 0x000fe400000e0000 */
[----:B--2---:R-:W-:Y:S01]  /*13570*/  IADD3 R8, R3, R161, RZ ;  /* 0x000000a103087210 */ /* 0x004fe20007ffe0ff */
[----:B------:R-:W-:Y:S02]  /*13580*/  WARPGROUP.DEPBAR.LE gsb0, 0x0 ;  /* 0x00008000000079c5 */ /* 0x000fe40000010000 */
[----:B------:R-:W-:-:S08]  /*13590*/  WARPGROUP.ARRIVE ;  /* 0x00000000000079c5 */ /* 0x000fd00000000000 */
[----:B------:R-:W-:Y:S01]  /*135a0*/  HGMMA.64x16x16.F32 R88, gdesc[UR20], R88, gsb0 ;  /* 0x00200000145879f0 */ /* 0x000fe20008000858 */
[----:B------:R-:W-:Y:S02]  /*135b0*/  IMAD R3, R163, -0xb0, R8 ;  /* 0xffffff50a3037824 */ /* 0x000fe400078e0208 */
        /* <DEDUP_REMOVED lines=25> */
[----:B------:R-:W-:Y:S01]  /*13750*/  UMOV UR8, UR20 ;  /* 0x0000001400087c82 */ /* 0x000fe20008000000 */
[----:B------:R-:W-:Y:S01]  /*13760*/  UMOV UR9, UR21 ;  /* 0x0000001500097c82 */ /* 0x000fe20008000000 */
[C---:B------:R-:W-:Y:S02]  /*13770*/  ISETP.GT.AND P2, PT, R3.reuse, RZ, PT ;  /* 0x000000ff0300720c */ /* 0x040fe40003f44270 */
[----:B------:R-:W-:-:S02]  /*13780*/  ISETP.GT.AND P3, PT, R3, 0x1, PT ;  /* 0x000000010300780c */ /* 0x000fc40003f64270 */
[----:B------:R-:W-:Y:S02]  /*13790*/  FSEL R7, R114, -INF , P2 ;  /* 0xff80000072077808 */ /* 0x000fe40001000000 */
[----:B------:R-:W-:Y:S02]  /*137a0*/  FSEL R11, R112, -INF , P2 ;  /* 0xff800000700b7808 */ /* 0x000fe40001000000 */
[----:B------:R-:W-:Y:S02]  /*137b0*/  FSEL R115, R115, -INF , P3 ;  /* 0xff80000073737808 */ /* 0x000fe40001800000 */
[----:B------:R-:W-:Y:S01]  /*137c0*/  FSEL R113, R113, -INF , P3 ;  /* 0xff80000071717808 */ /* 0x000fe20001800000 */
[----:B------:R-:W-:Y:S02]  /*137d0*/  WARPGROUP.DEPBAR.LE gsb0, 0x0 ;  /* 0x00008000000079c5 */ /* 0x000fe40000010000 */
[----:B------:R-:W-:-:S06]  /*137e0*/  WARPGROUP.ARRIVE ;  /* 0x00000000000079c5 */ /* 0x000fcc0000000000 */
[----:B------:R-:W-:Y:S01]  /*137f0*/  HGMMA.64x16x16.F32 R48, gdesc[UR8], R48, gsb0 ;  /* 0x00200000083079f0 */ /* 0x000fe20008000830 */
[C---:B------:R-:W-:Y:S02]  /*13800*/  ISETP.GT.AND P2, PT, R3.reuse, 0x10, PT ;  /* 0x000000100300780c */ /* 0x040fe40003f44270 */
[----:B------:R-:W-:Y:S02]  /*13810*/  ISETP.GT.AND P3, PT, R3, 0x11, PT ;  /* 0x000000110300780c */ /* 0x000fe40003f64270 */
[----:B------:R-:W-:Y:S02]  /*13820*/  FSEL R21, R106, -INF , P2 ;  /* 0xff8000006a157808 */ /* 0x000fe40001000000 */
[----:B------:R-:W-:Y:S02]  /*13830*/  FSEL R121, R104, -INF , P2 ;  /* 0xff80000068797808 */ /* 0x000fe40001000000 */
[----:B------:R-:W-:Y:S02]  /*13840*/  FSEL R107, R107, -INF , P3 ;  /* 0xff8000006b6b7808 */ /* 0x000fe40001800000 */
[----:B------:R-:W-:-:S02]  /*13850*/  FSEL R105, R105, -INF , P3 ;  /* 0xff80000069697808 */ /* 0x000fc40001800000 */
        /* <DEDUP_REMOVED lines=8> */
[----:B------:R-:W-:Y:S01]  /*138e0*/  FSEL R133, R88, -INF , P2 ;  /* 0xff80000058857808 */ /* 0x000fe20001000000 */
[----:B------:R-:W-:Y:S01]  /*138f0*/  VIADD R88, R4, 0x986 ;  /* 0x0000098604587836 */ /* 0x000fe20000000000 */
[----:B------:R-:W-:Y:S01]  /*13900*/  FSEL R135, R89, -INF , P3 ;  /* 0xff80000059877808 */ /* 0x000fe20001800000 */
        /* <DEDUP_REMOVED lines=8> */
[C---:B------:R-:W-:Y:S02]  /*13990*/  ISETP.GT.AND P4, PT, R3.reuse, 0x8, PT ;  /* 0x000000080300780c */ /* 0x040fe40003f84270 */
[----:B------:R-:W-:Y:S02]  /*139a0*/  ISETP.GT.AND P5, PT, R3, 0x9, PT ;  /* 0x000000090300780c */ /* 0x000fe40003fa4270 */
[----:B------:R-:W-:Y:S02]  /*139b0*/  FSEL R15, R116, -INF , P4 ;  /* 0xff800000740f7808 */ /* 0x000fe40002000000 */
[----:B------:R-:W-:Y:S02]  /*139c0*/  FMNMX.FTZ R10, R11, R113, !PT ;  /* 0x000000710b0a7209 */ /* 0x000fe40007810000 */
[----:B------:R-:W-:Y:S02]  /*139d0*/  FSEL R117, R117, -INF , P5 ;  /* 0xff80000075757808 */ /* 0x000fe40002800000 */
[----:B------:R-:W-:-:S04]  /*139e0*/  FMNMX.FTZ R10, R15, R10, !PT ;  /* 0x0000000a0f0a7209 */ /* 0x000fc80007810000 */
[----:B------:R-:W-:Y:S02]  /*139f0*/  FMNMX.FTZ R10, R117, R10, !PT ;  /* 0x0000000a750a7209 */ /* 0x000fe40007810000 */
[----:B------:R-:W-:Y:S02]  /*13a00*/  FSEL R13, R118, -INF , P4 ;  /* 0xff800000760d7808 */ /* 0x000fe40002000000 */
[----:B------:R-:W-:Y:S02]  /*13a10*/  ISETP.GT.AND P4, PT, R3, 0x18, PT ;  /* 0x000000180300780c */ /* 0x000fe40003f84270 */
[----:B------:R-:W-:Y:S01]  /*13a20*/  FMNMX.FTZ R10, R121, R10, !PT ;  /* 0x0000000a790a7209 */ /* 0x000fe20007810000 */
[----:B------:R-:W-:Y:S01]  /*13a30*/  VIADD R8, R4, 0xa06 ;  /* 0x00000a0604087836 */ /* 0x000fe20000000000 */
[----:B------:R-:W-:Y:S01]  /*13a40*/  FSEL R119, R119, -INF , P5 ;  /* 0xff80000077777808 */ /* 0x000fe20002800000 */
[----:B------:R-:W-:Y:S01]  /*13a50*/  IMAD.MOV.U32 R9, RZ, RZ, 0x40000040 ;  /* 0x40000040ff097424 */ /* 0x000fe200078e00ff */
[----:B------:R-:W-:-:S02]  /*13a60*/  ISETP.GT.AND P5, PT, R3, 0x19, PT ;  /* 0x000000190300780c */ /* 0x000fc40003fa4270 */
[----:B------:R-:W-:Y:S02]  /*13a70*/  FSEL R123, R108, -INF , P4 ;  /* 0xff8000006c7b7808 */ /* 0x000fe40002000000 */
[----:B------:R-:W-:Y:S02]  /*13a80*/  FMNMX.FTZ R10, R105, R10, !PT ;  /* 0x0000000a690a7209 */ /* 0x000fe40007810000 */
[----:B------:R-:W-:Y:S02]  /*13a90*/  R2UR UR22, R8 ;  /* 0x00000000081672ca */ /* 0x000fe400000e0000 */
[----:B------:R-:W-:Y:S02]  /*13aa0*/  R2UR UR23, R9 ;  /* 0x00000000091772ca */ /* 0x000fe400000e0000 */
[----:B------:R-:W-:Y:S02]  /*13ab0*/  FSEL R109, R109, -INF , P5 ;  /* 0xff8000006d6d7808 */ /* 0x000fe40002800000 */
[----:B------:R-:W-:-:S04]  /*13ac0*/  FMNMX.FTZ R10, R123, R10, !PT ;  /* 0x0000000a7b0a7209 */ /* 0x000fc80007810000 */
[----:B------:R-:W-:Y:S02]  /*13ad0*/  FMNMX.FTZ R10, R109, R10, !PT ;  /* 0x0000000a6d0a7209 */ /* 0x000fe40007810000 */
[----:B0-----:R-:W-:Y:S02]  /*13ae0*/  FSEL R83, R110, -INF , P4 ;  /* 0xff8000006e537808 */ /* 0x001fe40002000000 */
        /* <DEDUP_REMOVED lines=10> */
[----:B------:R-:W-:-:S04]  /*13b90*/  FMNMX.FTZ R10, R129, R10, !PT ;  /* 0x0000000a810a7209 */ /* 0x000fc80007810000 */
[----:B------:R-:W-:Y:S02]  /*13ba0*/  FMNMX.FTZ R10, R131, R10, !PT ;  /* 0x0000000a830a7209 */ /* 0x000fe40007810000 */
[----:B------:R-:W-:Y:S02]  /*13bb0*/  FSEL R97, R102, -INF , P4 ;  /* 0xff80000066617808 */ /* 0x000fe40002000000 */
[----:B------:R-:W-:Y:S02]  /*13bc0*/  ISETP.GT.AND P4, PT, R3, 0x38, PT ;  /* 0x000000380300780c */ /* 0x000fe40003f84270 */
[----:B------:R-:W-:Y:S02]  /*13bd0*/  FMNMX.FTZ R10, R133, R10, !PT ;  /* 0x0000000a850a7209 */ /* 0x000fe40007810000 */
[----:B------:R-:W-:Y:S02]  /*13be0*/  FSEL R103, R103, -INF , P5 ;  /* 0xff80000067677808 */ /* 0x000fe40002800000 */
[----:B------:R-:W-:-:S02]  /*13bf0*/  ISETP.GT.AND P5, PT, R3, 0x39, PT ;  /* 0x000000390300780c */ /* 0x000fc40003fa4270 */
[----:B------:R-:W-:Y:S02]  /*13c00*/  FSEL R137, R92, -INF , P4 ;  /* 0xff8000005c897808 */ /* 0x000fe40002000000 */
[----:B------:R-:W-:Y:S02]  /*13c10*/  FMNMX.FTZ R10, R135, R10, !PT ;  /* 0x0000000a870a7209 */ /* 0x000fe40007810000 */
[----:B------:R-:W-:Y:S02]  /*13c20*/  FSEL R81, R90, -INF , P2 ;  /* 0xff8000005a517808 */ /* 0x000fe40001000000 */
[----:B------:R-:W-:Y:S02]  /*13c30*/  FSEL R93, R93, -INF , P5 ;  /* 0xff8000005d5d7808 */ /* 0x000fe40002800000 */
[----:B------:R-:W-:Y:S02]  /*13c40*/  ISETP.GT.AND P2, PT, R3, 0x40, PT ;  /* 0x000000400300780c */ /* 0x000fe40003f44270 */
        /* <DEDUP_REMOVED lines=15> */
[----:B------:R-:W-:Y:S02]  /*13d40*/  FSEL R73, R78, -INF , P4 ;  /* 0xff8000004e497808 */ /* 0x000fe40002000000 */
[----:B------:R-:W-:Y:S02]  /*13d50*/  ISETP.GT.AND P3, PT, R3, 0x51, PT ;  /* 0x000000510300780c */ /* 0x000fe40003f64270 */
[----:B------:R-:W-:Y:S02]  /*13d60*/  FSEL R79, R79, -INF , P5 ;  /* 0xff8000004f4f7808 */ /* 0x000fe40002800000 */
[----:B------:R-:W-:-:S02]  /*13d70*/  FSEL R145, R77, -INF , P5 ;  /* 0xff8000004d917808 */ /* 0x000fc40002800000 */
[C---:B------:R-:W-:Y:S02]  /*13d80*/  ISETP.GT.AND P2, PT, R3.reuse, 0x50, PT ;  /* 0x000000500300780c */ /* 0x040fe40003f44270 */
[----:B------:R-:W-:Y:S02]  /*13d90*/  ISETP.GT.AND P4, PT, R3, 0x58, PT ;  /* 0x000000580300780c */ /* 0x000fe40003f84270 */
[----:B------:R-:W-:Y:S02]  /*13da0*/  FMNMX.FTZ R10, R143, R10, !PT ;  /* 0x0000000a8f0a7209 */ /* 0x000fe40007810000 */
[----:B------:R-:W-:Y:S02]  /*13db0*/  ISETP.GT.AND P5, PT, R3, 0x59, PT ;  /* 0x000000590300780c */ /* 0x000fe40003fa4270 */
[----:B------:R-:W-:Y:S02]  /*13dc0*/  FSEL R149, R65, -INF , P3 ;  /* 0xff80000041957808 */ /* 0x000fe40001800000 */
[----:B------:R-:W-:-:S02]  /*13dd0*/  FSEL R77, R66, -INF , P2 ;  /* 0xff800000424d7808 */ /* 0x000fc40001000000 */
[----:B------:R-:W-:Y:S02]  /*13de0*/  FSEL R147, R64, -INF , P2 ;  /* 0xff80000040937808 */ /* 0x000fe40001000000 */
[----:B------:R-:W-:Y:S02]  /*13df0*/  FMNMX.FTZ R10, R145, R10, !PT ;  /* 0x0000000a910a7209 */ /* 0x000fe40007810000 */
[----:B------:R-:W-:Y:S02]  /*13e00*/  FSEL R65, R70, -INF , P4 ;  /* 0xff80000046417808 */ /* 0x000fe40002000000 */
[----:B------:R-:W-:Y:S02]  /*13e10*/  FSEL R151, R68, -INF , P4 ;  /* 0xff80000044977808 */ /* 0x000fe40002000000 */
[----:B------:R-:W-:Y:S02]  /*13e20*/  FSEL R67, R67, -INF , P3 ;  /* 0xff80000043437808 */ /* 0x000fe40001800000 */
[----:B------:R-:W-:-:S02]  /*13e30*/  FSEL R71, R71, -INF , P5 ;  /* 0xff80000047477808 */ /* 0x000fc40002800000 */
[----:B------:R-:W-:Y:S02]  /*13e40*/  FSEL R153, R69, -INF , P5 ;  /* 0xff80000045997808 */ /* 0x000fe40002800000 */
[----:B------:R-:W-:Y:S02]  /*13e50*/  MOV R5, 0x40000040 ;  /* 0x4000004000057802 */ /* 0x000fe40000000f00 */
[C---:B------:R-:W-:Y:S02]  /*13e60*/  ISETP.GT.AND P4, PT, R3.reuse, 0x61, PT ;  /* 0x000000610300780c */ /* 0x040fe40003f84270 */
[C---:B------:R-:W-:Y:S02]  /*13e70*/  ISETP.GT.AND P2, PT, R3.reuse, 0x69, PT ;  /* 0x000000690300780c */ /* 0x040fe40003f44270 */
[C---:B------:R-:W-:Y:S02]  /*13e80*/  ISETP.GT.AND P5, PT, R3.reuse, 0x60, PT ;  /* 0x000000600300780c */ /* 0x040fe40003fa4270 */
[----:B------:R-:W-:-:S02]  /*13e90*/  ISETP.GT.AND P3, PT, R3, 0x68, PT ;  /* 0x000000680300780c */ /* 0x000fc40003f64270 */
[----:B------:R-:W-:Y:S02]  /*13ea0*/  FMNMX.FTZ R10, R147, R10, !PT ;  /* 0x0000000a930a7209 */ /* 0x000fe40007810000 */
[----:B------:R-:W-:Y:S02]  /*13eb0*/  R2UR UR23, R5 ;  /* 0x00000000051772ca */ /* 0x000fe400000e0000 */
[----:B------:R-:W-:Y:S02]  /*13ec0*/  FSEL R159, R57, -INF , P4 ;  /* 0xff800000399f7808 */ /* 0x000fe40002000000 */
[----:B------:R-:W-:Y:S02]  /*13ed0*/  FSEL R59, R59, -INF , P4 ;  /* 0xff8000003b3b7808 */ /* 0x000fe40002000000 */
[----:B------:R-:W-:Y:S02]  /*13ee0*/  FSEL R173, R61, -INF , P2 ;  /* 0xff8000003dad7808 */ /* 0x000fe40001000000 */
[----:B------:R-:W-:-:S02]  /*13ef0*/  FSEL R63, R63, -INF , P2 ;  /* 0xff8000003f3f7808 */ /* 0x000fc40001000000 */
[----:B------:R-:W-:Y:S02]  /*13f00*/  FSEL R165, R56, -INF , P5 ;  /* 0xff80000038a57808 */ /* 0x000fe40002800000 */
[----:B------:R-:W-:Y:S02]  /*13f10*/  FSEL R5, R58, -INF , P5 ;  /* 0xff8000003a057808 */ /* 0x000fe40002800000 */
[----:B------:R-:W-:Y:S02]  /*13f20*/  FSEL R171, R60, -INF , P3 ;  /* 0xff8000003cab7808 */ /* 0x000fe40001800000 */
[C---:B------:R-:W-:Y:S02]  /*13f30*/  ISETP.GT.AND P4, PT, R3.reuse, 0x71, PT ;  /* 0x000000710300780c */ /* 0x040fe40003f84270 */
[----:B------:R-:W-:Y:S02]  /*13f40*/  FSEL R57, R62, -INF , P3 ;  /* 0xff8000003e397808 */ /* 0x000fe40001800000 */
[----:B------:R-:W-:-:S02]  /*13f50*/  ISETP.GT.AND P2, PT, R3, 0x79, PT ;  /* 0x000000790300780c */ /* 0x000fc40003f44270 */
[C---:B------:R-:W-:Y:S02]  /*13f60*/  ISETP.GT.AND P5, PT, R3.reuse, 0x70, PT ;  /* 0x000000700300780c */ /* 0x040fe40003fa4270 */
[----:B------:R-:W-:Y:S02]  /*13f70*/  ISETP.GT.AND P3, PT, R3, 0x78, PT ;  /* 0x000000780300780c */ /* 0x000fe40003f64270 */
[----:B------:R-:W-:Y:S02]  /*13f80*/  FMNMX.FTZ R10, R149, R10, !PT ;  /* 0x0000000a950a7209 */ /* 0x000fe40007810000 */
[C---:B------:R-:W-:Y:S01]  /*13f90*/  ISETP.GT.AND P6, PT, R3.reuse, 0x90, PT ;  /* 0x000000900300780c */ /* 0x040fe20003fc4270 */
[----:B------:R-:W-:Y:S01]  /*13fa0*/  VIADD R4, R4, 0xa86 ;  /* 0x00000a8604047836 */ /* 0x000fe20000000000 */
[----:B------:R-:W-:Y:S02]  /*13fb0*/  ISETP.GT.AND P1, PT, R3, 0x91, PT ;  /* 0x000000910300780c */ /* 0x000fe40003f24270 */
[----:B------:R-:W-:-:S02]  /*13fc0*/  FSEL R157, R49, -INF , P4 ;  /* 0xff800000319d7808 */ /* 0x000fc40002000000 */
[----:B------:R-:W-:Y:S02]  /*13fd0*/  FSEL R169, R53, -INF , P2 ;  /* 0xff80000035a97808 */ /* 0x000fe40001000000 */
[----:B------:R-:W-:Y:S02]  /*13fe0*/  FSEL R51, R51, -INF , P4 ;  /* 0xff80000033337808 */ /* 0x000fe40002000000 */
[----:B------:R-:W-:Y:S01]  /*13ff0*/  FSEL R55, R55, -INF , P2 ;  /* 0xff80000037377808 */ /* 0x000fe20001000000 */
[----:B------:R-:W-:Y:S02]  /*14000*/  WARPGROUP.DEPBAR.LE gsb0, 0x0 ;  /* 0x00008000000079c5 */ /* 0x000fe40000010000 */
[----:B------:R-:W-:Y:S02]  /*14010*/  FSEL R167, R48, -INF , P5 ;  /* 0xff80000030a77808 */ /* 0x000fe40002800000 */
[----:B------:R-:W-:Y:S02]  /*14020*/  FSEL R155, R52, -INF , P3 ;  /* 0xff800000349b7808 */ /* 0x000fe40001800000 */
[----:B------:R-:W-:-:S02]  /*14030*/  FSEL R49, R50, -INF , P5 ;  /* 0xff80000032317808 */ /* 0x000fc40002800000 */
[C---:B------:R-:W-:Y:S02]  /*14040*/  ISETP.GT.AND P4, PT, R3.reuse, 0x81, PT ;  /* 0x000000810300780c */ /* 0x040fe40003f84270 */
[----:B------:R-:W-:Y:S02]  /*14050*/  FSEL R53, R54, -INF , P3 ;  /* 0xff80000036357808 */ /* 0x000fe40001800000 */
[----:B------:R-:W-:Y:S02]  /*14060*/  ISETP.GT.AND P2, PT, R3, 0x89, PT ;  /* 0x000000890300780c */ /* 0x000fe40003f44270 */
[----:B------:R-:W-:Y:S02]  /*14070*/  FMNMX.FTZ R10, R151, R10, !PT ;  /* 0x0000000a970a7209 */ /* 0x000fe40007810000 */
[C---:B------:R-:W-:Y:S02]  /*14080*/  ISETP.GT.AND P5, PT, R3.reuse, 0x80, PT ;  /* 0x000000800300780c */ /* 0x040fe40003fa4270 */
[----:B------:R-:W-:-:S02]  /*14090*/  ISETP.GT.AND P3, PT, R3, 0x88, PT ;  /* 0x000000880300780c */ /* 0x000fc40003f64270 */
[----:B------:R-:W-:Y:S02]  /*140a0*/  FSEL R183, R32, -INF , P6 ;  /* 0xff80000020b77808 */ /* 0x000fe40003000000 */
[----:B------:R-:W-:Y:S02]  /*140b0*/  FSEL R185, R33, -INF , P1 ;  /* 0xff80000021b97808 */ /* 0x000fe40000800000 */
[----:B------:R-:W-:Y:S02]  /*140c0*/  P2R R32, PR, RZ, 0x2 ;  /* 0x00000002ff207803 */ /* 0x000fe40000000000 */
[----:B------:R-:W-:Y:S02]  /*140d0*/  ISETP.GT.AND P1, PT, R3, 0x90, PT ;  /* 0x000000900300780c */ /* 0x000fe40003f24270 */
[----:B------:R-:W-:Y:S02]  /*140e0*/  R2UR UR22, R4 ;  /* 0x00000000041672ca */ /* 0x000fe400000e0000 */
        /* <DEDUP_REMOVED lines=13> */
[C---:B------:R-:W-:Y:S02]  /*141c0*/  ISETP.GT.AND P5, PT, R3.reuse, 0xa8, PT ;  /* 0x000000a80300780c */ /* 0x040fe40003fa4270 */
[----:B------:R-:W-:Y:S02]  /*141d0*/  ISETP.GT.AND P6, PT, R3, 0xa9, PT ;  /* 0x000000a90300780c */ /* 0x000fe40003fc4270 */
[----:B------:R-:W-:Y:S02]  /*141e0*/  FSEL R3, R34, -INF , P1 ;  /* 0xff80000022037808 */ /* 0x000fe40000800000 */
[----:B------:R-:W-:Y:S02]  /*141f0*/  ISETP.NE.AND P1, PT, R32, RZ, PT ;  /* 0x000000ff2000720c */ /* 0x000fe40003f25270 */
[----:B------:R-:W-:Y:S01]  /*14200*/  FMNMX.FTZ R10, R165, R10, !PT ;  /* 0x0000000aa50a7209 */ /* 0x000fe20007810000 */
[----:B------:R-:W-:Y:S01]  /*14210*/  WARPGROUP.ARRIVE ;  /* 0x00000000000079c5 */ /* 0x000fe20000000000 */
[----:B------:R-:W-:-:S02]  /*14220*/  FSEL R35, R35, -INF , P1 ;  /* 0xff80000023237808 */ /* 0x000fc40000800000 */
[----:B------:R-:W-:Y:S02]  /*14230*/  FMNMX.FTZ R10, R159, R10, !PT ;  /* 0x0000000a9f0a7209 */ /* 0x000fe40007810000 */
[----:B------:R-:W-:Y:S01]  /*14240*/  ISETP.NE.AND P1, PT, R6, RZ, PT ;  /* 0x000000ff0600720c */ /* 0x000fe20003f25270 */
[----:B------:R-:W-:Y:S01]  /*14250*/  HGMMA.64x16x16.F32 R24, gdesc[UR20], R24, gsb0 ;  /* 0x00200000141879f0 */ /* 0x000fe20008000818 */
        /* <DEDUP_REMOVED lines=23> */
[----:B------:R-:W-:Y:S02]  /*143d0*/  FSEL R193, R36, -INF , P0 ;  /* 0xff80000024c17808 */ /* 0x000fe40000000000 */
[----:B------:R-:W-:Y:S02]  /*143e0*/  FMNMX.FTZ R10, R185, R10, !PT ;  /* 0x0000000ab90a7209 */ /* 0x000fe40007810000 */
[----:B------:R-:W-:Y:S02]  /*143f0*/  FMNMX.FTZ R6, R91, R6, !PT ;  /* 0x000000065b067209 */ /* 0x000fe40007810000 */
[----:B------:R-:W-:Y:S02]  /*14400*/  FSEL R197, R37, -INF , P2 ;  /* 0xff80000025c57808 */ /* 0x000fe40001000000 */
[----:B------:R-:W-:-:S02]  /*14410*/  FMNMX.FTZ R10, R193, R10, !PT ;  /* 0x0000000ac10a7209 */ /* 0x000fc40007810000 */
[----:B------:R-:W-:Y:S01]  /*14420*/  FMNMX.FTZ R6, R101, R6, !PT ;  /* 0x0000000665067209 */ /* 0x000fe20007810000 */
[----:B------:R-:W-:Y:S02]  /*14430*/  WARPGROUP.DEPBAR.LE gsb0, 0x0 ;  /* 0x00008000000079c5 */ /* 0x000fe40000010000 */
[----:B------:R-:W-:Y:S02]  /*14440*/  FSEL R191, R24, -INF , P3 ;  /* 0xff80000018bf7808 */ /* 0x000fe40001800000 */
[----:B------:R-:W-:Y:S02]  /*14450*/  FMNMX.FTZ R10, R197, R10, !PT ;  /* 0x0000000ac50a7209 */ /* 0x000fe40007810000 */
[----:B------:R-:W-:Y:S02]  /*14460*/  FMNMX.FTZ R6, R95, R6, !PT ;  /* 0x000000065f067209 */ /* 0x000fe40007810000 */
[----:B------:R-:W-:Y:S02]  /*14470*/  FSEL R195, R25, -INF , P4 ;  /* 0xff80000019c37808 */ /* 0x000fe40002000000 */
[----:B------:R-:W-:-:S02]  /*14480*/  FMNMX.FTZ R10, R191, R10, !PT ;  /* 0x0000000abf0a7209 */ /* 0x000fc40007810000 */
[----:B------:R-:W-:Y:S02]  /*14490*/  FMNMX.FTZ R6, R89, R6, !PT ;  /* 0x0000000659067209 */ /* 0x000fe40007810000 */
[----:B------:R-:W-:Y:S02]  /*144a0*/  FSEL R189, R28, -INF , P5 ;  /* 0xff8000001cbd7808 */ /* 0x000fe40002800000 */
[----:B------:R-:W-:Y:S02]  /*144b0*/  FMNMX.FTZ R10, R195, R10, !PT ;  /* 0x0000000ac30a7209 */ /* 0x000fe40007810000 */
[----:B------:R-:W-:Y:S02]  /*144c0*/  FMNMX.FTZ R6, R75, R6, !PT ;  /* 0x000000064b067209 */ /* 0x000fe40007810000 */
[----:B------:R-:W-:Y:S02]  /*144d0*/  FSEL R187, R29, -INF , P6 ;  /* 0xff8000001dbb7808 */ /* 0x000fe40003000000 */
[----:B------:R-:W-:-:S02]  /*144e0*/  FMNMX.FTZ R10, R189, R10, !PT ;  /* 0x0000000abd0a7209 */ /* 0x000fc40007810000 */
[----:B------:R-:W-:Y:S02]  /*144f0*/  FMNMX.FTZ R6, R73, R6, !PT ;  /* 0x0000000649067209 */ /* 0x000fe40007810000 */
[----:B------:R-:W-:Y:S02]  /*14500*/  FMNMX.FTZ R8, R187, R10, !PT ;  /* 0x0000000abb087209 */ /* 0x000fe40007810000 */
        /* <DEDUP_REMOVED lines=16> */
[----:B------:R-:W-:Y:S01]  /*14610*/  FMNMX.FTZ R6, R41, R6, !PT ;  /* 0x0000000629067209 */ /* 0x000fe20007810000 */
[----:B------:R-:W-:Y:S01]  /*14620*/  IMAD.U32 R10, RZ, RZ, UR6 ;  /* 0x00000006ff0a7e24 */ /* 0x000fe2000f8e00ff */
[----:B0-----:R-:W-:Y:S02]  /*14630*/  FMNMX.FTZ R9, R14, R9, !PT ;  /* 0x000000090e097209 */ /* 0x001fe40007810000 */
[----:B------:R-:W-:Y:S02]  /*14640*/  FMNMX.FTZ R6, R43, R6, !PT ;  /* 0x000000062b067209 */ /* 0x000fe40007810000 */
[----:B------:R-:W-:Y:S02]  /*14650*/  P2R R20, PR, RZ, 0x1 ;  /* 0x00000001ff147803 */ /* 0x000fe40000000000 */
[----:B------:R-:W-:Y:S01]  /*14660*/  FMNMX.FTZ R6, R45, R6, !PT ;  /* 0x000000062d067209 */ /* 0x000fe20007810000 */
[C---:B------:R-:W-:Y:S01]  /*14670*/  FMUL.FTZ R4, R9.reuse, R10 ;  /* 0x0000000a09047220 */ /* 0x040fe20000410000 */
[----:B------:R-:W-:-:S02]  /*14680*/  FSETP.NEU.FTZ.AND P0, PT, R9, -INF , PT ;  /* 0xff8000000900780b */ /* 0x000fc40003f1d000 */
[----:B------:R-:W-:Y:S02]  /*14690*/  FMNMX.FTZ R6, R47, R6, !PT ;  /* 0x000000062f067209 */ /* 0x000fe40007810000 */
[----:B------:R-:W-:Y:S02]  /*146a0*/  FSEL R4, R4, RZ, P0 ;  /* 0x000000ff04047208 */ /* 0x000fe40000000000 */
[----:B------:R-:W-:Y:S02]  /*146b0*/  ISETP.NE.AND P0, PT, R20, RZ, PT ;  /* 0x000000ff1400720c */ /* 0x000fe40003f05270 */
[----:B------:R-:W-:Y:S02]  /*146c0*/  FMNMX.FTZ R6, R3, R6, !PT ;  /* 0x0000000603067209 */ /* 0x000fe40007810000 */
[----:B------:R-:W-:Y:S02]  /*146d0*/  FSEL R25, R38, -INF , P0 ;  /* 0xff80000026197808 */ /* 0x000fe40000000000 */
[----:B------:R-:W-:-:S02]  /*146e0*/  FMNMX.FTZ R6, R35, R6, !PT ;  /* 0x0000000623067209 */ /* 0x000fc40007810000 */
[----:B------:R-:W-:Y:S02]  /*146f0*/  FSEL R39, R39, -INF , P2 ;  /* 0xff80000027277808 */ /* 0x000fe40001000000 */
[----:B------:R-:W-:Y:S01]  /*14700*/  FMNMX.FTZ R6, R25, R6, !PT ;  /* 0x0000000619067209 */ /* 0x000fe20007810000 */
[--C-:B------:R-:W-:Y:S01]  /*14710*/  FFMA.FTZ R37, R127, R10, -R4.reuse ;  /* 0x0000000a7f257223 */ /* 0x100fe20000010804 */
[----:B------:R-:W-:Y:S02]  /*14720*/  FSEL R127, R26, -INF , P3 ;  /* 0xff8000001a7f7808 */ /* 0x000fe40001800000 */
[----:B------:R-:W-:Y:S01]  /*14730*/  FMNMX.FTZ R6, R39, R6, !PT ;  /* 0x0000000627067209 */ /* 0x000fe20007810000 */
[--C-:B------:R-:W-:Y:S01]  /*14740*/  FFMA.FTZ R186, R129, R10, -R4.reuse ;  /* 0x0000000a81ba7223 */ /* 0x100fe20000010804 */
[----:B------:R-:W-:Y:S02]  /*14750*/  FSEL R129, R27, -INF , P4 ;  /* 0xff8000001b817808 */ /* 0x000fe40002000000 */
[----:B------:R-:W-:Y:S01]  /*14760*/  FMNMX.FTZ R6, R127, R6, !PT ;  /* 0x000000067f067209 */ /* 0x000fe20007810000 */
[----:B------:R-:W-:Y:S01]  /*14770*/  FFMA.FTZ R188, R133, R10, -R4 ;  /* 0x0000000a85bc7223 */ /* 0x000fe20000010804 */
[----:B------:R-:W-:-:S02]  /*14780*/  FSEL R133, R30, -INF , P5 ;  /* 0xff8000001e857808 */ /* 0x000fc40002800000 */
[----:B------:R-:W-:Y:S01]  /*14790*/  FMNMX.FTZ R6, R129, R6, !PT ;  /* 0x0000000681067209 */ /* 0x000fe20007810000 */
[----:B------:R-:W-:Y:S01]  /*147a0*/  FFMA.FTZ R190, R137, R10, -R4 ;  /* 0x0000000a89be7223 */ /* 0x000fe20000010804 */
[----:B------:R-:W-:Y:S02]  /*147b0*/  FSEL R137, R31, -INF , P6 ;  /* 0xff8000001f897808 */ /* 0x000fe40003000000 */
[----:B------:R-:W-:-:S04]  /*147c0*/  FMNMX.FTZ R6, R133, R6, !PT ;  /* 0x0000000685067209 */ /* 0x000fc80007810000 */
[----:B------:R-:W-:Y:S01]  /*147d0*/  FMNMX.FTZ R6, R137, R6, !PT ;  /* 0x0000000689067209 */ /* 0x000fe20007810000 */
[----:B------:R-:W-:-:S04]  /*147e0*/  FFMA.FTZ R69, R135, R10, -R4 ;  /* 0x0000000a87457223 */ /* 0x000fc80000010804 */
[----:B------:R-:W0:Y:S01]  /*147f0*/  SHFL.BFLY PT, R135, R6, 0x2, 0x1f ;  /* 0x0c401f0006877f89 */ /* 0x000e2200000e0000 */
[-CC-:B------:R-:W-:Y:S01]  /*14800*/  FFMA.FTZ R29, R105, R10.reuse, -R4.reuse ;  /* 0x0000000a691d7223 */ /* 0x180fe20000010804 */
[-CC-:B------:R-:W-:Y:S01]  /*14810*/  FFMA.FTZ R105, R141, R10.reuse, -R4.reuse ;  /* 0x0000000a8d697223 */ /* 0x180fe20000010804 */
[----:B------:R-:W-:Y:S01]  /*14820*/  FFMA.FTZ R176, R11, R10, -R4 ;  /* 0x0000000a0bb07223 */ /* 0x000fe20000010804 */
[----:B0-----:R-:W-:-:S05]  /*14830*/  FMNMX.FTZ R8, R6, R135, !PT ;  /* 0x0000008706087209 */ /* 0x001fca0007810000 */
[----:B------:R-:W0:Y:S01]  /*14840*/  SHFL.BFLY PT, R141, R8, 0x1, 0x1f ;  /* 0x0c201f00088d7f89 */ /* 0x000e2200000e0000 */
[-CC-:B------:R-:W-:Y:S01]  /*14850*/  FFMA.FTZ R11, R113, R10.reuse, -R4.reuse ;  /* 0x0000000a710b7223 */ /* 0x180fe20000010804 */
[-CC-:B------:R-:W-:Y:S01]  /*14860*/  FFMA.FTZ R178, R15, R10.reuse, -R4.reuse ;  /* 0x0000000a0fb27223 */ /* 0x180fe20000010804 */
[----:B------:R-:W-:Y:S01]  /*14870*/  MUFU.EX2 R176, R176 ;  /* 0x000000b000b07308 */ /* 0x000fe20000000800 */
[-CC-:B------:R-:W-:Y:S01]  /*14880*/  FFMA.FTZ R15, R117, R10.reuse, -R4.reuse ;  /* 0x0000000a750f7223 */ /* 0x180fe20000010804 */
[----:B------:R-:W-:-:S06]  /*14890*/  FFMA.FTZ R180, R121, R10, -R4 ;  /* 0x0000000a79b47223 */ /* 0x000fcc0000010804 */
[----:B------:R-:W1:Y:S08]  /*148a0*/  MUFU.EX2 R11, R11 ;  /* 0x0000000b000b7308 */ /* 0x000e700000000800 */
[----:B------:R-:W2:Y:S01]  /*148b0*/  MUFU.EX2 R178, R178 ;  /* 0x000000b200b27308 */ /* 0x000ea20000000800 */
[----:B0-----:R-:W-:-:S07]  /*148c0*/  FMNMX.FTZ R92, R8, R141, !PT ;  /* 0x0000008d085c7209 */ /* 0x001fce0007810000 */
[----:B------:R-:W0:Y:S01]  /*148d0*/  MUFU.EX2 R15, R15 ;  /* 0x0000000f000f7308 */ /* 0x000e220000000800 */
[C---:B------:R-:W-:Y:S01]  /*148e0*/  FSETP.NEU.FTZ.AND P2, PT, R92.reuse, -INF , PT ;  /* 0xff8000005c00780b */ /* 0x040fe20003f5d000 */
[-C--:B------:R-:W-:Y:S01]  /*148f0*/  FMUL.FTZ R14, R92, R10.reuse ;  /* 0x0000000a5c0e7220 */ /* 0x080fe20000410000 */
[-CC-:B------:R-:W-:Y:S01]  /*14900*/  FFMA.FTZ R182, R123, R10.reuse, -R4.reuse ;  /* 0x0000000a7bb67223 */ /* 0x180fe20000010804 */
[----:B------:R-:W-:-:S03]  /*14910*/  FFMA.FTZ R184, R125, R10, -R4 ;  /* 0x0000000a7db87223 */ /* 0x000fc60000010804 */
[----:B------:R-:W-:Y:S01]  /*14920*/  FSEL R14, R14, RZ, P2 ;  /* 0x000000ff0e0e7208 */ /* 0x000fe20001000000 */
[----:B------:R-:W3:Y:S01]  /*14930*/  MUFU.EX2 R180, R180 ;  /* 0x000000b400b47308 */ /* 0x000ee20000000800 */
[-CC-:B------:R-:W-:Y:S01]  /*14940*/  FFMA.FTZ R125, R177, R10.reuse, -R4.reuse ;  /* 0x0000000ab17d7223 */ /* 0x180fe20000010804 */
[-C--:B------:R-:W-:Y:S02]  /*14950*/  FFMA.FTZ R33, R109, R10.reuse, -R4 ;  /* 0x0000000a6d217223 */ /* 0x080fe40000010804 */
[----:B------:R-:W-:Y:S01]  /*14960*/  FFMA.FTZ R177, R7, R10, -R14 ;  /* 0x0000000a07b17223 */ /* 0x000fe2000001080e */
[----:B-1----:R-:W-:-:S03]  /*14970*/  FADD.FTZ R7, R176, R11 ;  /* 0x0000000bb0077221 */ /* 0x002fc60000010000 */
[----:B------:R-:W1:Y:S01]  /*14980*/  MUFU.EX2 R29, R29 ;  /* 0x0000001d001d7308 */ /* 0x000e620000000800 */
[----:B--2---:R-:W-:Y:S01]  /*14990*/  FADD.FTZ R36, R178, R7 ;  /* 0x00000007b2247221 */ /* 0x004fe20000010000 */
[-CC-:B------:R-:W-:Y:S01]  /*149a0*/  FFMA.FTZ R61, R131, R10.reuse, -R4.reuse ;  /* 0x0000000a833d7223 */ /* 0x180fe20000010804 */
[-CC-:B------:R-:W-:Y:S01]  /*149b0*/  FFMA.FTZ R192, R139, R10.reuse, -R4.reuse ;  /* 0x0000000a8bc07223 */ /* 0x180fe20000010804 */
[-CC-:B------:R-:W-:Y:S01]  /*149c0*/  FFMA.FTZ R194, R143, R10.reuse, -R4.reuse ;  /* 0x0000000a8fc27223 */ /* 0x180fe20000010804 */
[----:B------:R-:W-:-:S03]  /*149d0*/  FFMA.FTZ R93, R93, R10, -R4 ;  /* 0x0000000a5d5d7223 */ /* 0x000fc60000010804 */
        /* <DEDUP_REMOVED lines=25> */
[----:B------:R-:W4:Y:S01]  /*14b70*/  MUFU.EX2 R33, R33 ;  /* 0x0000002100217308 */ /* 0x000f220000000800 */
[-C--:B------:R-:W-:Y:S01]  /*14b80*/  FFMA.FTZ R4, R115, R10.reuse, -R14 ;  /* 0x0000000a73047223 */ /* 0x080fe2000001080e */
[----:B0-----:R-:W-:Y:S01]  /*14b90*/  FADD.FTZ R7, R15, R36 ;  /* 0x000000240f077221 */ /* 0x001fe20000010000 */
[----:B------:R-:W-:-:S03]  /*14ba0*/  FFMA.FTZ R179, R13, R10, -R14 ;  /* 0x0000000a0db37223 */ /* 0x000fc6000001080e */
[----:B---3--:R-:W-:Y:S02]  /*14bb0*/  FADD.FTZ R36, R180, R7 ;  /* 0x00000007b4247221 */ /* 0x008fe40000010000 */
[----:B------:R-:W0:Y:S01]  /*14bc0*/  MUFU.EX2 R184, R184 ;  /* 0x000000b800b87308 */ /* 0x000e220000000800 */
[----:B------:R-:W-:Y:S01]  /*14bd0*/  FFMA.FTZ R6, R119, R10, -R14 ;  /* 0x0000000a77067223 */ /* 0x000fe2000001080e */
[----:B-1----:R-:W-:-:S06]  /*14be0*/  FADD.FTZ R7, R29, R36 ;  /* 0x000000241d077221 */ /* 0x002fcc0000010000 */
[----:B------:R-:W-:Y:S01]  /*14bf0*/  MUFU.EX2 R177, R177 ;  /* 0x000000b100b17308 */ /* 0x000fe20000000800 */
[----:B------:R-:W-:-:S07]  /*14c00*/  FFMA.FTZ R181, R21, R10, -R14 ;  /* 0x0000000a15b57223 */ /* 0x000fce000001080e */
[----:B------:R-:W1:Y:S01]  /*14c10*/  MUFU.EX2 R4, R4 ;  /* 0x0000000400047308 */ /* 0x000e620000000800 */
[----:B--2---:R-:W-:-:S07]  /*14c20*/  FADD.FTZ R38, R182, R7 ;  /* 0x00000007b6267221 */ /* 0x004fce0000010000 */
[----:B------:R-:W2:Y:S01]  /*14c30*/  MUFU.EX2 R37, R37 ;  /* 0x0000002500257308 */ /* 0x000ea20000000800 */
[----:B------:R-:W-:-:S07]  /*14c40*/  FFMA.FTZ R8, R107, R10, -R14 ;  /* 0x0000000a6b087223 */ /* 0x000fce000001080e */
[----:B------:R-:W3:Y:S01]  /*14c50*/  MUFU.EX2 R179, R179 ;  /* 0x000000b300b37308 */ /* 0x000ee20000000800 */
[----:B----4-:R-:W-:-:S07]  /*14c60*/  FADD.FTZ R7, R33, R38 ;  /* 0x0000002621077221 */ /* 0x010fce0000010000 */
[----:B------:R-:W4:Y:S01]  /*14c70*/  MUFU.EX2 R186, R186 ;  /* 0x000000ba00ba7308 */ /* 0x000f220000000800 */
[----:B------:R-:W-:-:S07]  /*14c80*/  FFMA.FTZ R183, R83, R10, -R14 ;  /* 0x0000000a53b77223 */ /* 0x000fce000001080e */
[----:B------:R-:W4:Y:S01]  /*14c90*/  MUFU.EX2 R6, R6 ;  /* 0x0000000600067308 */ /* 0x000f220000000800 */
[----:B0-----:R-:W-:-:S07]  /*14ca0*/  FADD.FTZ R38, R184, R7 ;  /* 0x00000007b8267221 */ /* 0x001fce0000010000 */
[----:B------:R-:W0:Y:S01]  /*14cb0*/  MUFU.EX2 R61, R61 ;  /* 0x0000003d003d7308 */ /* 0x000e220000000800 */
[----:B------:R-:W-:Y:S01]  /*14cc0*/  ISETP.NE.AND P0, PT, R12, RZ, PT ;  /* 0x000000ff0c00720c */ /* 0x000fe20003f05270 */
[----:B-1----:R-:W-:-:S06]  /*14cd0*/  FADD.FTZ R40, R177, R4 ;  /* 0x00000004b1287221 */ /* 0x002fcc0000010000 */
[----:B------:R-:W1:Y:S01]  /*14ce0*/  MUFU.EX2 R181, R181 ;  /* 0x000000b500b57308 */ /* 0x000e620000000800 */
[----:B------:R-:W-:Y:S01]  /*14cf0*/  FFMA.FTZ R12, R111, R10, -R14 ;  /* 0x0000000a6f0c7223 */ /* 0x000fe2000001080e */
[----:B--2---:R-:W-:-:S06]  /*14d00*/  FADD.FTZ R7, R37, R38 ;  /* 0x0000002625077221 */ /* 0x004fcc0000010000 */
[----:B------:R-:W2:Y:S01]  /*14d10*/  MUFU.EX2 R188, R188 ;  /* 0x000000bc00bc7308 */ /* 0x000ea20000000800 */
[----:B------:R-:W-:Y:S01]  /*14d20*/  FFMA.FTZ R201, R5, R10, -R14 ;  /* 0x0000000a05c97223 */ /* 0x000fe2000001080e */
[----:B---3--:R-:W-:-:S06]  /*14d30*/  FADD.FTZ R5, R179, R40 ;  /* 0x00000028b3057221 */ /* 0x008fcc0000010000 */
[----:B------:R-:W3:Y:S01]  /*14d40*/  MUFU.EX2 R8, R8 ;  /* 0x0000000800087308 */ /* 0x000ee20000000800 */
[----:B------:R-:W-:Y:S01]  /*14d50*/  FFMA.FTZ R185, R85, R10, -R14 ;  /* 0x0000000a55b97223 */ /* 0x000fe2000001080e */
[----:B----4-:R-:W-:-:S06]  /*14d60*/  FADD.FTZ R42, R186, R7 ;  /* 0x00000007ba2a7221 */ /* 0x010fcc0000010000 */
[----:B------:R-:W4:Y:S01]  /*14d70*/  MUFU.EX2 R69, R69 ;  /* 0x0000004500457308 */ /* 0x000f220000000800 */
[----:B------:R-:W-:Y:S01]  /*14d80*/  FADD.FTZ R40, R6, R5 ;  /* 0x0000000506287221 */ /* 0x000fe20000010000 */
[----:B------:R-:W-:-:S06]  /*14d90*/  FFMA.FTZ R20, R99, R10, -R14 ;  /* 0x0000000a63147223 */ /* 0x000fcc000001080e */
[----:B------:R-:W4:Y:S01]  /*14da0*/  MUFU.EX2 R183, R183 ;  /* 0x000000b700b77308 */ /* 0x000f220000000800 */
[----:B0-----:R-:W-:-:S07]  /*14db0*/  FADD.FTZ R7, R61, R42 ;  /* 0x0000002a3d077221 */ /* 0x001fce0000010000 */
[----:B------:R-:W0:Y:S01]  /*14dc0*/  MUFU.EX2 R190, R190 ;  /* 0x000000be00be7308 */ /* 0x000e220000000800 */
[----:B-1----:R-:W-:Y:S01]  /*14dd0*/  FADD.FTZ R5, R181, R40 ;  /* 0x00000028b5057221 */ /* 0x002fe20000010000 */
[----:B------:R-:W-:-:S06]  /*14de0*/  FFMA.FTZ R187, R97, R10, -R14 ;  /* 0x0000000a61bb7223 */ /* 0x000fcc000001080e */
[----:B------:R-:W1:Y:S01]  /*14df0*/  MUFU.EX2 R12, R12 ;  /* 0x0000000c000c7308 */ /* 0x000e620000000800 */
[----:B--2---:R-:W-:-:S07]  /*14e00*/  FADD.FTZ R40, R188, R7 ;  /* 0x00000007bc287221 */ /* 0x004fce0000010000 */
[----:B------:R-:W2:Y:S01]  /*14e10*/  MUFU.EX2 R93, R93 ;  /* 0x0000005d005d7308 */ /* 0x000ea20000000800 */
[----:B---3--:R-:W-:Y:S01]  /*14e20*/  FADD.FTZ R42, R8, R5 ;  /* 0x00000005082a7221 */ /* 0x008fe20000010000 */
[----:B------:R-:W-:-:S06]  /*14e30*/  FFMA.FTZ R24, R103, R10, -R14 ;  /* 0x0000000a67187223 */ /* 0x000fcc000001080e */
[----:B------:R-:W3:Y:S01]  /*14e40*/  MUFU.EX2 R185, R185 ;  /* 0x000000b900b97308 */ /* 0x000ee20000000800 */
[----:B----4-:R-:W-:-:S07]  /*14e50*/  FADD.FTZ R7, R69, R40 ;  /* 0x0000002845077221 */ /* 0x010fce0000010000 */
        /* <DEDUP_REMOVED lines=14> */
[----:B----4-:R-:W-:Y:S01]  /*14f40*/  FADD.FTZ R44, R192, R7 ;  /* 0x00000007c02c7221 */ /* 0x010fe20000010000 */
[----:B------:R-:W-:-:S06]  /*14f50*/  FADD.FTZ R42, R20, R5 ;  /* 0x00000005142a7221 */ /* 0x000fcc0000010000 */
[----:B------:R-:W4:Y:S01]  /*14f60*/  MUFU.EX2 R189, R189 ;  /* 0x000000bd00bd7308 */ /* 0x000f220000000800 */
[----:B------:R-:W-:Y:S01]  /*14f70*/  FFMA.FTZ R28, R95, R10, -R14 ;  /* 0x0000000a5f1c7223 */ /* 0x000fe2000001080e */
[----:B0-----:R-:W-:Y:S01]  /*14f80*/  FADD.FTZ R5, R105, R44 ;  /* 0x0000002c69057221 */ /* 0x001fe20000010000 */
[----:B------:R-:W-:-:S05]  /*14f90*/  @!P1 VIADD R0, R0, 0x34840 ;  /* 0x0003484000009836 */ /* 0x000fca0000000000 */
[----:B------:R-:W0:Y:S01]  /*14fa0*/  MUFU.EX2 R26, R26 ;  /* 0x0000001a001a7308 */ /* 0x000e220000000800 */
[----:B-1----:R-:W-:Y:S01]  /*14fb0*/  FADD.FTZ R7, R187, R42 ;  /* 0x0000002abb077221 */ /* 0x002fe20000010000 */
[----:B------:R-:W-:Y:S01]  /*14fc0*/  FFMA.FTZ R193, R89, R10, -R14 ;  /* 0x0000000a59c17223 */ /* 0x000fe2000001080e */
[----:B--2---:R-:W-:Y:S01]  /*14fd0*/  FADD.FTZ R44, R194, R5 ;  /* 0x00000005c22c7221 */ /* 0x004fe20000010000 */
[----:B------:R-:W-:-:S04]  /*14fe0*/  @!P1 PRMT R5, RZ, 0x654, R0 ;  /* 0x00000654ff059816 */ /* 0x000fc80000000000 */
[----:B------:R-:W1:Y:S01]  /*14ff0*/  MUFU.EX2 R191, R191 ;  /* 0x000000bf00bf7308 */ /* 0x000e620000000800 */
[----:B---3--:R-:W-:Y:S01]  /*15000*/  FADD.FTZ R42, R24, R7 ;  /* 0x00000007182a7221 */ /* 0x008fe20000010000 */
[----:B------:R-:W-:Y:S01]  /*15010*/  FFMA.FTZ R30, R75, R10, -R14 ;  /* 0x0000000a4b1e7223 */ /* 0x000fe2000001080e */
[----:B------:R4:W-:Y:S05]  /*15020*/  @!P1 SYNCS.ARRIVE.TRANS64.RED.A1T0 RZ, [R5+URZ], RZ ;  /* 0x000000ff05ff99a7 */ /* 0x0009ea000810043f */
[----:B------:R-:W2:Y:S01]  /*15030*/  MUFU.EX2 R109, R109 ;  /* 0x0000006d006d7308 */ /* 0x000ea20000000800 */
[----:B----4-:R-:W-:-:S07]  /*15040*/  FADD.FTZ R5, R189, R42 ;  /* 0x0000002abd057221 */ /* 0x010fce0000010000 */
[----:B------:R-:W3:Y:S08]  /*15050*/  MUFU.EX2 R28, R28 ;  /* 0x0000001c001c7308 */ /* 0x000ef00000000800 */
[----:B------:R-:W4:Y:S01]  /*15060*/  MUFU.EX2 R196, R196 ;  /* 0x000000c400c47308 */ /* 0x000f220000000800 */
[----:B0-----:R-:W-:Y:S01]  /*15070*/  FADD.FTZ R46, R26, R5 ;  /* 0x000000051a2e7221 */ /* 0x001fe20000010000 */
[----:B------:R-:W-:-:S06]  /*15080*/  FFMA.FTZ R32, R79, R10, -R14 ;  /* 0x0000000a4f207223 */ /* 0x000fcc000001080e */
[----:B------:R-:W0:Y:S08]  /*15090*/  MUFU.EX2 R193, R193 ;  /* 0x000000c100c17308 */ /* 0x000e300000000800 */
[----:B------:R-:W0:Y:S08]  /*150a0*/  MUFU.EX2 R113, R113 ;  /* 0x0000007100717308 */ /* 0x000e300000000800 */
[----:B------:R2:W-:Y:S01]  /*150b0*/  MUFU.EX2 R141, R195 ;  /* 0x000000c3008d7308 */ /* 0x0005e20000000800 */
[----:B-1----:R-:W-:Y:S01]  /*150c0*/  FADD.FTZ R5, R191, R46 ;  /* 0x0000002ebf057221 */ /* 0x002fe20000010000 */
[----:B--2---:R-:W-:-:S06]  /*150d0*/  FFMA.FTZ R195, R73, R10, -R14 ;  /* 0x0000000a49c37223 */ /* 0x004fcc000001080e */
[----:B------:R-:W1:Y:S01]  /*150e0*/  MUFU.EX2 R30, R30 ;  /* 0x0000001e001e7308 */ /* 0x000e620000000800 */
[----:B------:R-:W-:Y:S01]  /*150f0*/  FFMA.FTZ R197, R77, R10, -R14 ;  /* 0x0000000a4dc57223 */ /* 0x000fe2000001080e */
[----:B------:R-:W-:-:S06]  /*15100*/  FADD.FTZ R7, R109, R44 ;  /* 0x0000002c6d077221 */ /* 0x000fcc0000010000 */
[----:B------:R-:W2:Y:S01]  /*15110*/  MUFU.EX2 R198, R198 ;  /* 0x000000c600c67308 */ /* 0x000ea20000000800 */
[----:B---3--:R-:W-:Y:S01]  /*15120*/  FADD.FTZ R48, R28, R5 ;  /* 0x000000051c307221 */ /* 0x008fe20000010000 */
[----:B------:R-:W-:-:S06]  /*15130*/  FFMA.FTZ R34, R67, R10, -R14 ;  /* 0x0000000a43227223 */ /* 0x000fcc000001080e */
[----:B------:R-:W3:Y:S01]  /*15140*/  MUFU.EX2 R195, R195 ;  /* 0x000000c300c37308 */ /* 0x000ee20000000800 */
[----:B----4-:R-:W-:-:S07]  /*15150*/  FADD.FTZ R44, R196, R7 ;  /* 0x00000007c42c7221 */ /* 0x010fce0000010000 */
[----:B------:R-:W4:Y:S01]  /*15160*/  MUFU.EX2 R117, R117 ;  /* 0x0000007500757308 */ /* 0x000f220000000800 */
[----:B0-----:R-:W-:Y:S01]  /*15170*/  FADD.FTZ R5, R193, R48 ;  /* 0x00000030c1057221 */ /* 0x001fe20000010000 */
[----:B------:R-:W-:-:S06]  /*15180*/  FFMA.FTZ R199, R65, R10, -R14 ;  /* 0x0000000a41c77223 */ /* 0x000fcc000001080e */
[----:B------:R-:W0:Y:S01]  /*15190*/  MUFU.EX2 R32, R32 ;  /* 0x0000002000207308 */ /* 0x000e220000000800 */
[----:B------:R-:W-:-:S07]  /*151a0*/  FADD.FTZ R7, R113, R44 ;  /* 0x0000002c71077221 */ /* 0x000fce0000010000 */
[----:B------:R-:W0:Y:S01]  /*151b0*/  MUFU.EX2 R200, R200 ;  /* 0x000000c800c87308 */ /* 0x000e220000000800 */
[----:B-1----:R-:W-:Y:S01]  /*151c0*/  FADD.FTZ R48, R30, R5 ;  /* 0x000000051e307221 */ /* 0x002fe20000010000 */
[----:B------:R-:W-:-:S06]  /*151d0*/  FFMA.FTZ R36, R71, R10, -R14 ;  /* 0x0000000a47247223 */ /* 0x000fcc000001080e */
[----:B------:R-:W1:Y:S01]  /*151e0*/  MUFU.EX2 R197, R197 ;  /* 0x000000c500c57308 */ /* 0x000e620000000800 */
[----:B--2---:R-:W-:-:S07]  /*151f0*/  FADD.FTZ R46, R198, R7 ;  /* 0x00000007c62e7221 */ /* 0x004fce0000010000 */
[----:B------:R-:W2:Y:S01]  /*15200*/  MUFU.EX2 R121, R121 ;  /* 0x0000007900797308 */ /* 0x000ea20000000800 */
[----:B---3--:R-:W-:Y:S01]  /*15210*/  FADD.FTZ R5, R195, R48 ;  /* 0x00000030c3057221 */ /* 0x008fe20000010000 */
[----:B----4-:R-:W-:-:S06]  /*15220*/  FADD.FTZ R7, R117, R46 ;  /* 0x0000002e75077221 */ /* 0x010fcc0000010000 */
[----:B------:R-:W3:Y:S08]  /*15230*/  MUFU.EX2 R34, R34 ;  /* 0x0000002200227308 */ /* 0x000ef00000000800 */
        /* <DEDUP_REMOVED lines=11> */
[-CC-:B------:R-:W-:Y:S01]  /*152f0*/  FFMA.FTZ R40, R63, R10.reuse, -R14.reuse ;  /* 0x0000000a3f287223 */ /* 0x180fe2000001080e */
[-CC-:B------:R-:W-:Y:S01]  /*15300*/  FFMA.FTZ R205, R49, R10.reuse, -R14.reuse ;  /* 0x0000000a31cd7223 */ /* 0x180fe2000001080e */
[-CC-:B------:R-:W-:Y:S01]  /*15310*/  FFMA.FTZ R51, R51, R10.reuse, -R14.reuse ;  /* 0x0000000a33337223 */ /* 0x180fe2000001080e */
[----:B------:R-:W-:-:S04]  /*15320*/  FFMA.FTZ R207, R53, R10, -R14 ;  /* 0x0000000a35cf7223 */ /* 0x000fc8000001080e */
[----:B------:R-:W2:Y:S01]  /*15330*/  MUFU.EX2 R201, R201 ;  /* 0x000000c900c97308 */ /* 0x000ea20000000800 */
[-CC-:B------:R-:W-:Y:S01]  /*15340*/  FFMA.FTZ R42, R55, R10.reuse, -R14.reuse ;  /* 0x0000000a372a7223 */ /* 0x180fe2000001080e */
        /* <DEDUP_REMOVED lines=13> */
[----:B------:R-:W-:Y:S01]  /*15420*/  FFMA.FTZ R137, R137, R10, -R14 ;  /* 0x0000000a89897223 */ /* 0x000fe2000001080e */
[----:B---3--:R-:W-:Y:S01]  /*15430*/  FADD.FTZ R14, R34, R5 ;  /* 0x00000005220e7221 */ /* 0x008fe20000010000 */
[----:B----4-:R-:W-:-:S05]  /*15440*/  FADD.FTZ R50, R202, R7 ;  /* 0x00000007ca327221 */ /* 0x010fca0000010000 */
[----:B------:R-:W3:Y:S01]  /*15450*/  MUFU.EX2 R206, R206 ;  /* 0x000000ce00ce7308 */ /* 0x000ee20000000800 */
[----:B0-----:R-:W-:Y:S01]  /*15460*/  FADD.FTZ R5, R199, R14 ;  /* 0x0000000ec7057221 */ /* 0x001fe20000010000 */
[----:B------:R-:W-:-:S06]  /*15470*/  FADD.FTZ R7, R123, R50 ;  /* 0x000000327b077221 */ /* 0x000fcc0000010000 */
[----:B------:R-:W0:Y:S01]  /*15480*/  MUFU.EX2 R203, R203 ;  /* 0x000000cb00cb7308 */ /* 0x000e220000000800 */
[----:B-1----:R-:W-:Y:S01]  /*15490*/  FADD.FTZ R14, R36, R5 ;  /* 0x00000005240e7221 */ /* 0x002fe20000010000 */
[----:B--2---:R-:W-:-:S06]  /*154a0*/  FADD.FTZ R48, R204, R7 ;  /* 0x00000007cc307221 */ /* 0x004fcc0000010000 */
[----:B------:R-:W1:Y:S01]  /*154b0*/  MUFU.EX2 R31, R31 ;  /* 0x0000001f001f7308 */ /* 0x000e620000000800 */
[----:B------:R-:W-:Y:S01]  /*154c0*/  FADD.FTZ R5, R201, R14 ;  /* 0x0000000ec9057221 */ /* 0x000fe20000010000 */
[----:B------:R-:W-:-:S06]  /*154d0*/  FADD.FTZ R7, R27, R48 ;  /* 0x000000301b077221 */ /* 0x000fcc0000010000 */
[----:B------:R-:W2:Y:S08]  /*154e0*/  MUFU.EX2 R40, R40 ;  /* 0x0000002800287308 */ /* 0x000eb00000000800 */
[----:B------:R-:W4:Y:S01]  /*154f0*/  MUFU.EX2 R208, R208 ;  /* 0x000000d000d07308 */ /* 0x000f220000000800 */
[----:B------:R-:W-:Y:S01]  /*15500*/  FADD.FTZ R14, R38, R5 ;  /* 0x00000005260e7221 */ /* 0x000fe20000010000 */
[----:B---3--:R-:W-:-:S06]  /*15510*/  FADD.FTZ R48, R206, R7 ;  /* 0x00000007ce307221 */ /* 0x008fcc0000010000 */
[----:B------:R-:W3:Y:S08]  /*15520*/  MUFU.EX2 R205, R205 ;  /* 0x000000cd00cd7308 */ /* 0x000ef00000000800 */
[----:B------:R-:W3:Y:S01]  /*15530*/  MUFU.EX2 R125, R125 ;  /* 0x0000007d007d7308 */ /* 0x000ee20000000800 */
[----:B0-----:R-:W-:Y:S01]  /*15540*/  FADD.FTZ R5, R203, R14 ;  /* 0x0000000ecb057221 */ /* 0x001fe20000010000 */
[----:B-1----:R-:W-:-:S06]  /*15550*/  FADD.FTZ R7, R31, R48 ;  /* 0x000000301f077221 */ /* 0x002fcc0000010000 */
[----:B------:R-:W0:Y:S08]  /*15560*/  MUFU.EX2 R0, R51 ;  /* 0x0000003300007308 */ /* 0x000e300000000800 */
[----:B------:R-:W1:Y:S01]  /*15570*/  MUFU.EX2 R210, R210 ;  /* 0x000000d200d27308 */ /* 0x000e620000000800 */
[----:B--2---:R-:W-:Y:S01]  /*15580*/  FADD.FTZ R14, R40, R5 ;  /* 0x00000005280e7221 */ /* 0x004fe20000010000 */
[----:B----4-:R-:W-:-:S06]  /*15590*/  FADD.FTZ R48, R208, R7 ;  /* 0x00000007d0307221 */ /* 0x010fcc0000010000 */
[----:B------:R-:W2:Y:S08]  /*155a0*/  MUFU.EX2 R207, R207 ;  /* 0x000000cf00cf7308 */ /* 0x000eb00000000800 */
[----:B------:R-:W4:Y:S01]  /*155b0*/  MUFU.EX2 R131, R131 ;  /* 0x0000008300837308 */ /* 0x000f220000000800 */
[----:B---3--:R-:W-:Y:S01]  /*155c0*/  FADD.FTZ R5, R205, R14 ;  /* 0x0000000ecd057221 */ /* 0x008fe20000010000 */
[----:B------:R-:W-:-:S06]  /*155d0*/  FADD.FTZ R7, R125, R48 ;  /* 0x000000307d077221 */ /* 0x000fcc0000010000 */
        /* <DEDUP_REMOVED lines=20> */
[----:B------:R-:W2:Y:S01]  /*15720*/  MUFU.EX2 R3, R3 ;  /* 0x0000000300037308 */ /* 0x000ea20000000800 */
[----:B---3--:R-:W-:Y:S01]  /*15730*/  FADD.FTZ R5, R211, R14 ;  /* 0x0000000ed3057221 */ /* 0x008fe20000010000 */
[----:B------:R-:W-:-:S06]  /*15740*/  FADD.FTZ R7, R139, R52 ;  /* 0x000000348b077221 */ /* 0x000fcc0000010000 */
[----:B------:R-:W3:Y:S01]  /*15750*/  MUFU.EX2 R48, R35 ;  /* 0x0000002300307308 */ /* 0x000ee20000000800 */
[----:B0-----:R-:W-:Y:S01]  /*15760*/  FADD.FTZ R54, R46, R5 ;  /* 0x000000052e367221 */ /* 0x001fe20000010000 */
[----:B-1----:R-:W-:-:S06]  /*15770*/  FADD.FTZ R52, R216, R7 ;  /* 0x00000007d8347221 */ /* 0x002fcc0000010000 */
[----:B------:R-:W0:Y:S01]  /*15780*/  MUFU.EX2 R25, R25 ;  /* 0x0000001900197308 */ /* 0x000e220000000800 */
[----:B--2---:R-:W-:-:S07]  /*15790*/  FADD.FTZ R5, R3, R54 ;  /* 0x0000003603057221 */ /* 0x004fce0000010000 */
[----:B------:R-:W1:Y:S01]  /*157a0*/  MUFU.EX2 R50, R39 ;  /* 0x0000002700327308 */ /* 0x000e620000000800 */
[----:B------:R-:W-:Y:S01]  /*157b0*/  FADD.FTZ R7, R141, R52 ;  /* 0x000000348d077221 */ /* 0x000fe20000010000 */
[----:B------:R-:W-:Y:S01]  /*157c0*/  F2FP.F16.F32.PACK_AB R177, R4, R177 ;  /* 0x000000b104b1723e */ /* 0x000fe200000000ff */
[----:B---3--:R-:W-:-:S05]  /*157d0*/  FADD.FTZ R4, R48, R5 ;  /* 0x0000000530047221 */ /* 0x008fca0000010000 */
[----:B------:R-:W2:Y:S01]  /*157e0*/  MUFU.EX2 R127, R127 ;  /* 0x0000007f007f7308 */ /* 0x000ea20000000800 */
[----:B0-----:R-:W-:-:S07]  /*157f0*/  FADD.FTZ R5, R25, R4 ;  /* 0x0000000419057221 */ /* 0x001fce0000010000 */
[----:B------:R-:W0:Y:S01]  /*15800*/  MUFU.EX2 R52, R129 ;  /* 0x0000008100347308 */ /* 0x000e220000000800 */
[----:B------:R-:W-:Y:S01]  /*15810*/  F2FP.F16.F32.PACK_AB R179, R6, R179 ;  /* 0x000000b306b3723e */ /* 0x000fe200000000ff */
[----:B-1----:R-:W-:-:S06]  /*15820*/  FADD.FTZ R6, R50, R5 ;  /* 0x0000000532067221 */ /* 0x002fcc0000010000 */
[----:B------:R-:W1:Y:S01]  /*15830*/  MUFU.EX2 R218, R218 ;  /* 0x000000da00da7308 */ /* 0x000e620000000800 */
[----:B------:R-:W-:-:S07]  /*15840*/  ISETP.GE.AND P2, PT, R161, 0xb1, PT ;  /* 0x000000b1a100780c */ /* 0x000fce0003f46270 */
[----:B------:R-:W3:Y:S01]  /*15850*/  MUFU.EX2 R133, R133 ;  /* 0x0000008500857308 */ /* 0x000ee20000000800 */
[----:B--2---:R-:W-:-:S07]  /*15860*/  FADD.FTZ R5, R127, R6 ;  /* 0x000000067f057221 */ /* 0x004fce0000010000 */
[----:B------:R-:W2:Y:S08]  /*15870*/  MUFU.EX2 R143, R143 ;  /* 0x0000008f008f7308 */ /* 0x000eb00000000800 */
[----:B------:R-:W4:Y:S01]  /*15880*/  MUFU.EX2 R4, R137 ;  /* 0x0000008900047308 */ /* 0x000f220000000800 */
[----:B------:R-:W-:Y:S01]  /*15890*/  F2FP.F16.F32.PACK_AB R205, R0, R205 ;  /* 0x000000cd00cd723e */ /* 0x000fe200000000ff */
[----:B0-----:R-:W-:Y:S01]  /*158a0*/  FADD.FTZ R0, R52, R5 ;  /* 0x0000000534007221 */ /* 0x001fe20000010000 */
[----:B-1----:R-:W-:Y:S01]  /*158b0*/  FADD.FTZ R14, R218, R7 ;  /* 0x00000007da0e7221 */ /* 0x002fe20000010000 */
[----:B------:R-:W-:Y:S01]  /*158c0*/  IMAD.U32 R236, RZ, RZ, UR52 ;  /* 0x00000034ffec7e24 */ /* 0x000fe2000f8e00ff */
[----:B------:R-:W-:Y:S01]  /*158d0*/  MOV R235, UR49 ;  /* 0x0000003100eb7c02 */ /* 0x000fe20008000f00 */
[----:B---3--:R-:W-:Y:S01]  /*158e0*/  FADD.FTZ R5, R133, R0 ;  /* 0x0000000085057221 */ /* 0x008fe20000010000 */
[----:B------:R-:W-:-:S02]  /*158f0*/  IMAD.U32 R237, RZ, RZ, UR53 ;  /* 0x00000035ffed7e24 */ /* 0x000fc4000f8e00ff */
[----:B------:R-:W-:Y:S02]  /*15900*/  IMAD.U32 R234, RZ, RZ, UR48 ;  /* 0x00000030ffea7e24 */ /* 0x000fe4000f8e00ff */
[----:B------:R-:W-:Y:S02]  /*15910*/  IMAD.U32 R232, RZ, RZ, UR44 ;  /* 0x0000002cffe87e24 */ /* 0x000fe4000f8e00ff */
[----:B------:R-:W-:Y:S02]  /*15920*/  IMAD.U32 R233, RZ, RZ, UR45 ;  /* 0x0000002dffe97e24 */ /* 0x000fe4000f8e00ff */
[----:B------:R-:W-:Y:S02]  /*15930*/  IMAD.U32 R230, RZ, RZ, UR40 ;  /* 0x00000028ffe67e24 */ /* 0x000fe4000f8e00ff */
[----:B------:R-:W-:Y:S01]  /*15940*/  IMAD.U32 R231, RZ, RZ, UR41 ;  /* 0x00000029ffe77e24 */ /* 0x000fe2000f8e00ff */
[----:B------:R-:W-:Y:S01]  /*15950*/  F2FP.F16.F32.PACK_AB R180, R29, R180 ;  /* 0x000000b41db4723e */ /* 0x000fe200000000ff */
[----:B--2---:R-:W-:Y:S01]  /*15960*/  FADD.FTZ R14, R143, R14 ;  /* 0x0000000e8f0e7221 */ /* 0x004fe20000010000 */
[----:B------:R-:W-:Y:S01]  /*15970*/  F2FP.F16.F32.PACK_AB R182, R33, R182 ;  /* 0x000000b621b6723e */ /* 0x000fe200000000ff */
[----:B----4-:R-:W-:Y:S01]  /*15980*/  FADD.FTZ R0, R4, R5 ;  /* 0x0000000504007221 */ /* 0x010fe20000010000 */
        /* <DEDUP_REMOVED lines=99> */
[----:B------:R-:W-:Y:S01]  /*15fc0*/  IMAD.MOV.U32 R25, RZ, RZ, R87 ;  /* 0x000000ffff197224 */ /* 0x000fe200078e0057 */
[----:B------:R-:W-:-:S02]  /*15fd0*/  MOV R29, R87 ;  /* 0x00000057001d7202 */ /* 0x000fc40000000f00 */
[----:B------:R-:W-:Y:S01]  /*15fe0*/  MOV R24, R87 ;  /* 0x0000005700187202 */ /* 0x000fe20000000f00 */
[----:B------:R-:W-:Y:S06]  /*15ff0*/  @!P2 BRA `(.L_x_7470) ;  /* 0x0000005c003ca947 */ /* 0x000fec0003800000 */
[----:B------:R-:W-:Y:S01]  /*16000*/  VIADD R3, R163, 0xfffffffe ;  /* 0xfffffffea3037836 */ /* 0x000fe20000000000 */
[----:B------:R-:W-:Y:S01]  /*16010*/  MOV R7, R222 ;  /* 0x000000de00077202 */ /* 0x000fe20000000f00 */
[----:B------:R-:W-:Y:S01]  /*16020*/  IMAD.MOV.U32 R4, RZ, RZ, R92 ;  /* 0x000000ffff047224 */ /* 0x000fe200078e005c */
        /* <DEDUP_REMOVED lines=34> */
.L_x_7480:
[----:B------:R-:W2:Y:S01]  /*16250*/  LDL R8, [R1] ;  /* 0x0000000001087983 */ /* 0x000ea20000100800 */
[----:B------:R-:W-:Y:S01]  /*16260*/  VIADD R222, R7, 0x1 ;  /* 0x0000000107de7836 */ /* 0x000fe20000000000 */
[----:B------:R-:W-:Y:S05]  /*16270*/  YIELD ;  /* 0x0000000000007946 */ /* 0x000fea0003800000 */
[----:B------:R-:W-:-:S04]  /*16280*/  ISETP.NE.AND P3, PT, R222, 0x2, PT ;  /* 0x00000002de00780c */ /* 0x000fc80003f65270 */
[----:B------:R-:W-:Y:S02]  /*16290*/  SEL R229, RZ, 0x1, P3 ;  /* 0x00000001ffe57807 */ /* 0x000fe40001800000 */
[----:B------:R-:W-:Y:S02]  /*162a0*/  SEL R222, R222, RZ, P3 ;  /* 0x000000ffdede7207 */ /* 0x000fe40001800000 */
[----:B------:R-:W-:Y:S02]  /*162b0*/  LOP3.LUT R229, R6, R229, RZ, 0x3c, !PT ;  /* 0x000000e506e57212 */ /* 0x000fe400078e3cff */
[----:B--2---:R-:W-:-:S13]  /*162c0*/  ISETP.NE.AND P2, PT, R8, RZ, PT ;  /* 0x000000ff0800720c */ /* 0x004fda0003f45270 */
[----:B------:R-:W-:Y:S05]  /*162d0*/  @P2 BRA `(.L_x_7471) ;  /* 0x0000000000302947 */ /* 0x000fea0003800000 */
[----:B------:R-:W-:Y:S05]  /*162e0*/  @!P0 BRA `(.L_x_7472) ;  /* 0x0000000000048947 */ /* 0x000fea0003800000 */
[----:B------:R-:W-:Y:S01]  /*162f0*/  BPT.TRAP 0x1 ;  /* 0x000000040000795c */ /* 0x000fe20000300000 */
.L_x_7472:
[----:B------:R-:W-:Y:S01]  /*16300*/  IMAD R8, R222, 0x8, R2 ;  /* 0x00000008de087824 */ /* 0x000fe200078e0202 */
[----:B------:R-:W-:-:S04]  /*16310*/  SHF.L.U32 R9, R229, 0x1f, RZ ;  /* 0x0000001fe5097819 */ /* 0x000fc800000006ff */
[----:B------:R0:W1:Y:S01]  /*16320*/  SYNCS.PHASECHK.TRANS64.TRYWAIT P3, [R8+URZ+0x34830], R9 ;  /* 0x03483009080075a7 */ /* 0x000062000806017f */
[----:B------:R-:W-:Y:S05]  /*16330*/  @!P0 BRA `(.L_x_7473) ;  /* 0x0000000000048947 */ /* 0x000fea0003800000 */
[----:B------:R-:W-:Y:S01]  /*16340*/  BPT.TRAP 0x1 ;  /* 0x000000040000795c */ /* 0x000fe20000300000 */
.L_x_7473:
[----:B------:R-:W-:Y:S04]  /*16350*/  BSSY B0, `(.L_x_7471) ;  /* 0x0000004000007945 */ /* 0x000fe80003800000 */
[----:B-1----:R-:W-:Y:S05]  /*16360*/  @P3 BRA `(.L_x_7474) ;  /* 0x0000000000083947 */ /* 0x002fea0003800000 */
[----:B------:R-:W1:Y:S02]  /*16370*/  SYNCS.PHASECHK.TRANS64.TRYWAIT P3, [R8+URZ+0x34830], R9 ;  /* 0x03483009080075a7 */ /* 0x000e64000806017f */
[----:B-1----:R-:W-:Y:S05]  /*16380*/  @!P3 BRA `(.L_x_7475) ;  /* 0x000001000084b947 */ /* 0x002fea0003800000 */
.L_x_7474:
[----:B------:R-:W-:Y:S05]  /*16390*/  BSYNC B0 ;  /* 0x0000000000007941 */ /* 0x000fea0003800000 */
.L_x_7471:
[----:B01----:R-:W2:Y:S04]  /*163a0*/  LDL R8, [R1+0x18] ;  /* 0x0000180001087983 */ /* 0x003ea80000100800 */
[----:B------:R-:W3:Y:S01]  /*163b0*/  LDL.64 R20, [R1+0x10] ;  /* 0x0000100001147983 */ /* 0x000ee20000100a00 */
[----:B------:R-:W0:Y:S01]  /*163c0*/  S2R R10, SR_TID.X ;  /* 0x00000000000a7919 */ /* 0x000e220000002100 */
[----:B------:R-:W-:Y:S05]  /*163d0*/  WARPSYNC.ALL ;  /* 0x0000000000007948 */ /* 0x000fea0003800000 */
[----:B------:R-:W-:Y:S01]  /*163e0*/  MOV R11, 0x40000040 ;  /* 0x40000040000b7802 */ /* 0x000fe20000000f00 */
[----:B------:R-:W4:Y:S01]  /*163f0*/  LDL.64 R92, [R1+0x8] ;  /* 0x00000800015c7983 */ /* 0x000f220000100a00 */
[----:B0-----:R-:W-:-:S05]  /*16400*/  SHF.R.U32.HI R10, RZ, 0x7, R10 ;  /* 0x00000007ff0a7819 */ /* 0x001fca000001160a */
[----:B------:R-:W-:-:S05]  /*16410*/  VIADD R90, R10, 0x8 ;  /* 0x000000080a5a7836 */ /* 0x000fca0000000000 */
[----:B------:R0:W-:Y:S01]  /*16420*/  BAR.SYNC.DEFER_BLOCKING R90, 0x100 ;  /* 0x0004005a0000751d */ /* 0x0001e20000010000 */
[----:B------:R-:W-:-:S05]  /*16430*/  R2UR UR55, R11 ;  /* 0x000000000b3772ca */ /* 0x000fca00000e0000 */
[----:B------:R-:W-:Y:S01]  /*16440*/  WARPGROUP.ARRIVE ;  /* 0x00000000000079c5 */ /* 0x000fe20000000000 */
[----:B------:R-:W-:Y:S01]  /*16450*/  IMAD.MOV.U32 R9, RZ, RZ, 0x40000040 ;  /* 0x40000040ff097424 */ /* 0x000fe200078e00ff */
[----:B------:R-:W-:-:S04]  /*16460*/  MOV R13, 0x40000040 ;  /* 0x40000040000d7802 */ /* 0x000fc80000000f00 */
[----:B------:R-:W-:Y:S02]  /*16470*/  R2UR UR59, R13 ;  /* 0x000000000d3b72ca */ /* 0x000fe400000e0000 */
[----:B------:R-:W-:-:S11]  /*16480*/  R2UR UR7, R9 ;  /* 0x00000000090772ca */ /* 0x000fd600000e0000 */
[----:B------:R-:W-:Y:S02]  /*16490*/  MOV R11, UR59 ;  /* 0x0000003b000b7c02 */ /* 0x000fe40008000f00 */
[----:B------:R-:W-:Y:S01]  /*164a0*/  UMOV UR59, UR7 ;  /* 0x00000007003b7c82 */ /* 0x000fe20008000000 */
[----:B------:R-:W-:Y:S02]  /*164b0*/  MOV R227, UR38 ;  /* 0x0000002600e37c02 */ /* 0x000fe40008000f00 */
[C---:B------:R-:W-:Y:S02]  /*164c0*/  R2UR UR7, R9.reuse ;  /* 0x00000000090772ca */ /* 0x040fe400000e0000 */
[C---:B------:R-:W-:Y:S02]  /*164d0*/  R2UR UR19, R9.reuse ;  /* 0x00000000091372ca */ /* 0x040fe400000e0000 */
[C---:B------:R-:W-:Y:S02]  /*164e0*/  R2UR UR31, R9.reuse ;  /* 0x00000000091f72ca */ /* 0x040fe400000e0000 */
[----:B------:R-:W-:Y:S01]  /*164f0*/  R2UR UR43, R9 ;  /* 0x00000000092b72ca */ /* 0x000fe200000e0000 */
[----:B--2---:R-:W-:Y:S01]  /*16500*/  IMAD R10, R222, 0xb00, R8 ;  /* 0x00000b00de0a7824 */ /* 0x004fe200078e0208 */
[----:B---3--:R-:W-:-:S02]  /*16510*/  R2UR UR22, R20 ;  /* 0x00000000141672ca */ /* 0x008fc400000e0000 */
[----:B------:R-:W-:Y:S02]  /*16520*/  R2UR UR23, R21 ;  /* 0x00000000151772ca */ /* 0x000fe400000e0000 */
[----:B------:R-:W-:-:S09]  /*16530*/  R2UR UR54, R10 ;  /* 0x000000000a3672ca */ /* 0x000fd200000e0000 */
[----:B------:R-:W-:Y:S02]  /*16540*/  UMOV UR52, UR22 ;  /* 0x0000001600347c82 */ /* 0x000fe40008000000 */
[----:B------:R-:W-:Y:S02]  /*16550*/  UMOV UR53, UR23 ;  /* 0x0000001700357c82 */ /* 0x000fe40008000000 */
[----:B------:R-:W-:Y:S01]  /*16560*/  HGMMA.64x16x16.F32 R168, gdesc[UR52], RZ, !UPT, gsb0 ;  /* 0x0020000034a879f0 */ /* 0x000fe2000c0008ff */
[C---:B------:R-:W-:Y:S02]  /*16570*/  VIADD R12, R10.reuse, 0x100 ;  /* 0x000001000a0c7836 */ /* 0x040fe40000000000 */
[----:B------:R-:W-:-:S03]  /*16580*/  VIADD R8, R10, 0x80 ;  /* 0x000000800a087836 */ /* 0x000fc60000000000 */
[----:B------:R-:W-:Y:S02]  /*16590*/  R2UR UR58, R12 ;  /* 0x000000000c3a72ca */ /* 0x000fe400000e0000 */
[----:B------:R-:W-:Y:S01]  /*165a0*/  R2UR UR6, R8 ;  /* 0x00000000080672ca */ /* 0x000fe200000e0000 */
[----:B------:R-:W-:Y:S01]  /*165b0*/  UMOV UR56, UR22 ;  /* 0x0000001600387c82 */ /* 0x000fe20008000000 */
[----:B------:R-:W-:-:S09]  /*165c0*/  UMOV UR57, UR23 ;  /* 0x0000001700397c82 */ /* 0x000fd20008000000 */
[----:B0-----:R-:W-:Y:S02]  /*165d0*/  MOV R90, UR58 ;  /* 0x0000003a005a7c02 */ /* 0x001fe40008000f00 */
[----:B------:R-:W-:Y:S01]  /*165e0*/  UMOV UR58, UR6 ;  /* 0x00000006003a7c82 */ /* 0x000fe20008000000 */
[----:B------:R-:W-:Y:S02]  /*165f0*/  WARPGROUP.DEPBAR.LE gsb0, 0x0 ;  /* 0x00008000000079c5 */ /* 0x000fe40000010000 */
[----:B------:R-:W-:-:S06]  /*16600*/  WARPGROUP.ARRIVE ;  /* 0x00000000000079c5 */ /* 0x000fcc0000000000 */
[----:B------:R-:W-:Y:S01]  /*16610*/  HGMMA.64x16x16.F32 R160, gdesc[UR56], RZ, !UPT, gsb0 ;  /* 0x0020000038a079f0 */ /* 0x000fe2000c0008ff */
[----:B------:R-:W-:Y:S02]  /*16620*/  R2UR UR59, R11 ;  /* 0x000000000b3b72ca */ /* 0x000fe400000e0000 */
[----:B------:R-:W-:Y:S01]  /*16630*/  R2UR UR58, R90 ;  /* 0x000000005a3a72ca */ /* 0x000fe200000e0000 */
[----:B------:R-:W-:Y:S01]  /*16640*/  UMOV UR56, UR22 ;  /* 0x0000001600387c82 */ /* 0x000fe20008000000 */
[----:B------:R-:W-:Y:S01]  /*16650*/  UMOV UR57, UR23 ;  /* 0x0000001700397c82 */ /* 0x000fe20008000000 */
[----:B------:R-:W-:-:S05]  /*16660*/  VIADD R8, R10, 0x180 ;  /* 0x000001800a087836 */ /* 0x000fca0000000000 */
[----:B------:R-:W-:Y:S01]  /*16670*/  R2UR UR6, R8 ;  /* 0x00000000080672ca */ /* 0x000fe200000e0000 */
[----:B------:R-:W-:-:S05]  /*16680*/  VIADD R8, R10, 0x300 ;  /* 0x000003000a087836 */ /* 0x000fca0000000000 */
[----:B------:R-:W-:Y:S01]  /*16690*/  R2UR UR18, R8 ;  /* 0x00000000081272ca */ /* 0x000fe200000e0000 */
[----:B------:R-:W-:Y:S01]  /*166a0*/  VIADD R8, R10, 0x480 ;  /* 0x000004800a087836 */ /* 0x000fe20000000000 */
[----:B------:R-:W-:Y:S02]  /*166b0*/  WARPGROUP.DEPBAR.LE gsb0, 0x0 ;  /* 0x00008000000079c5 */ /* 0x000fe40000010000 */
[----:B------:R-:W-:-:S06]  /*166c0*/  WARPGROUP.ARRIVE ;  /* 0x00000000000079c5 */ /* 0x000fcc0000000000 */
[----:B------:R-:W-:Y:S01]  /*166d0*/  HGMMA.64x16x16.F32 R152, gdesc[UR56], RZ, !UPT, gsb0 ;  /* 0x00200000389879f0 */ /* 0x000fe2000c0008ff */
[----:B------:R-:W-:Y:S01]  /*166e0*/  R2UR UR30, R8 ;  /* 0x00000000081e72ca */ /* 0x000fe200000e0000 */
[C---:B------:R-:W-:Y:S02]  /*166f0*/  VIADD R8, R10.reuse, 0x2 ;  /* 0x000000020a087836 */ /* 0x040fe40000000000 */
[----:B------:R-:W-:-:S03]  /*16700*/  VIADD R12, R10, 0x280 ;  /* 0x000002800a0c7836 */ /* 0x000fc60000000000 */
[----:B------:R-:W-:Y:S01]  /*16710*/  R2UR UR42, R8 ;  /* 0x00000000082a72ca */ /* 0x000fe200000e0000 */
[----:B------:R-:W-:Y:S01]  /*16720*/  VIADD R8, R10, 0x182 ;  /* 0x000001820a087836 */ /* 0x000fe20000000000 */
[----:B------:R-:W-:Y:S01]  /*16730*/  R2UR UR14, R12 ;  /* 0x000000000c0e72ca */ /* 0x000fe200000e0000 */
[----:B------:R-:W-:Y:S01]  /*16740*/  VIADD R12, R10, 0x380 ;  /* 0x000003800a0c7836 */ /* 0x000fe20000000000 */
[----:B------:R-:W-:Y:S01]  /*16750*/  R2UR UR55, R9 ;  /* 0x00000000093772ca */ /* 0x000fe200000e0000 */
[----:B------:R-:W-:Y:S01]  /*16760*/  IMAD.MOV.U32 R9, RZ, RZ, 0x40000040 ;  /* 0x40000040ff097424 */ /* 0x000fe200078e00ff */
[----:B------:R-:W-:Y:S01]  /*16770*/  R2UR UR54, R8 ;  /* 0x00000000083672ca */ /* 0x000fe200000e0000 */
[----:B------:R-:W-:Y:S01]  /*16780*/  VIADD R8, R10, 0x282 ;  /* 0x000002820a087836 */ /* 0x000fe20000000000 */
[----:B------:R-:W-:Y:S01]  /*16790*/  R2UR UR38, R12 ;  /* 0x000000000c2672ca */ /* 0x000fe200000e0000 */
[----:B------:R-:W-:Y:S01]  /*167a0*/  VIADD R12, R10, 0x500 ;  /* 0x000005000a0c7836 */ /* 0x000fe20000000000 */
[----:B------:R-:W-:-:S02]  /*167b0*/  R2UR UR59, R9 ;  /* 0x00000000093b72ca */ /* 0x000fc400000e0000 */
[----:B------:R-:W-:Y:S02]  /*167c0*/  R2UR UR58, R8 ;  /* 0x00000000083a72ca */ /* 0x000fe400000e0000 */
[----:B------:R-:W-:Y:S02]  /*167d0*/  R2UR UR34, R12 ;  /* 0x000000000c2272ca */ /* 0x000fe400000e0000 */
[----:B------:R-:W-:-:S04]  /*167e0*/  IADD3 R12, R10, 0x102, RZ ;  /* 0x000001020a0c7810 */ /* 0x000fc80007ffe0ff */
[----:B------:R-:W-:Y:S01]  /*167f0*/  R2UR UR50, R12 ;  /* 0x000000000c3272ca */ /* 0x000fe200000e0000 */
[----:B------:R-:W-:Y:S01]  /*16800*/  VIADD R12, R10, 0x202 ;  /* 0x000002020a0c7836 */ /* 0x000fe20000000000 */
[----:B------:R-:W-:Y:S01]  /*16810*/  MOV R20, UR4 ;  /* 0x0000000400147c02 */ /* 0x000fe20008000f00 */
[----:B------:R-:W-:Y:S01]  /*16820*/  UMOV UR56, UR22 ;  /* 0x0000001600387c82 */ /* 0x000fe20008000000 */
[----:B------:R-:W-:Y:S02]  /*16830*/  MOV R11, UR59 ;  /* 0x0000003b000b7c02 */ /* 0x000fe40008000f00 */
[----:B------:R-:W-:Y:S01]  /*16840*/  R2UR UR4, R12 ;  /* 0x000000000c0472ca */ /* 0x000fe200000e0000 */
[----:B------:R-:W-:Y:S01]  /*16850*/  UMOV UR59, UR7 ;  /* 0x00000007003b7c82 */ /* 0x000fe20008000000 */
[----:B------:R-:W-:Y:S01]  /*16860*/  MOV R12, UR58 ;  /* 0x0000003a000c7c02 */ /* 0x000fe20008000f00 */
[----:B------:R-:W-:Y:S01]  /*16870*/  UMOV UR58, UR6 ;  /* 0x00000006003a7c82 */ /* 0x000fe20008000000 */
[----:B------:R-:W-:Y:S01]  /*16880*/  UMOV UR57, UR23 ;  /* 0x0000001700397c82 */ /* 0x000fe20008000000 */
[----:B------:R-:W-:-:S02]  /*16890*/  WARPGROUP.DEPBAR.LE gsb0, 0x0 ;  /* 0x00008000000079c5 */ /* 0x000fc40000010000 */
[----:B-----5:R-:W-:-:S06]  /*168a0*/  WARPGROUP.ARRIVE ;  /* 0x00000000000079c5 */ /* 0x020fcc0000000000 */
        /* <DEDUP_REMOVED lines=9> */
[----:B------:R-:W-:Y:S01]  /*16940*/  HGMMA.64x16x16.F32 R136, gdesc[UR8], RZ, !UPT, gsb0 ;  /* 0x00200000088879f0 */ /* 0x000fe2000c0008ff */
        /* <DEDUP_REMOVED lines=8> */
[----:B------:R-:W-:Y:S02]  /*169d0*/  WARPGROUP.DEPBAR.LE gsb0, 0x0 ;  /* 0x00008000000079c5 */ /* 0x000fe40000010000 */
[----:B------:R-:W-:-:S06]  /*169e0*/  WARPGROUP.ARRIVE ;  /* 0x00000000000079c5 */ /* 0x000fcc0000000000 */
[----:B------:R-:W-:Y:S01]  /*169f0*/  HGMMA.64x16x16.F32 R120, gdesc[UR16], RZ, !UPT, gsb0 ;  /* 0x00200000107879f0 */ /* 0x000fe2000c0008ff */
[----:B------:R-:W-:Y:S02]  /*16a00*/  MOV R228, UR39 ;  /* 0x0000002700e47c02 */ /* 0x000fe40008000f00 */
[----:B------:R-:W-:Y:S02]  /*16a10*/  R2UR UR39, R13 ;  /* 0x000000000d2772ca */ /* 0x000fe400000e0000 */
[----:B------:R-:W-:Y:S01]  /*16a20*/  MOV R226, UR37 ;  /* 0x0000002500e27c02 */ /* 0x000fe20008000f00 */
[----:B------:R-:W-:Y:S01]  /*16a30*/  UMOV UR37, UR23 ;  /* 0x0000001700257c82 */ /* 0x000fe20008000000 */
[----:B------:R-:W-:Y:S01]  /*16a40*/  MOV R15, UR36 ;  /* 0x00000024000f7c02 */ /* 0x000fe20008000f00 */
[----:B------:R-:W-:Y:S01]  /*16a50*/  UMOV UR36, UR22 ;  /* 0x0000001600247c82 */ /* 0x000fe20008000000 */
        /* <DEDUP_REMOVED lines=14> */
[----:B------:R-:W-:Y:S01]  /*16b40*/  R2UR UR47, R89 ;  /* 0x00000000592f72ca */ /* 0x000fe200000e0000 */
[----:B------:R-:W-:-:S03]  /*16b50*/  IMAD.MOV.U32 R89, RZ, RZ, 0x40000040 ;  /* 0x40000040ff597424 */ /* 0x000fc600078e00ff */
[----:B------:R-:W-:Y:S01]  /*16b60*/  R2UR UR46, R88 ;  /* 0x00000000582e72ca */ /* 0x000fe200000e0000 */
[----:B------:R-:W-:Y:S02]  /*16b70*/  WARPGROUP.DEPBAR.LE gsb0, 0x0 ;  /* 0x00008000000079c5 */ /* 0x000fe40000010000 */
[----:B------:R-:W-:-:S06]  /*16b80*/  WARPGROUP.ARRIVE ;  /* 0x00000000000079c5 */ /* 0x000fcc0000000000 */
[----:B------:R-:W-:Y:S01]  /*16b90*/  HGMMA.64x16x16.F32 R96, gdesc[UR28], RZ, !UPT, gsb0 ;  /* 0x002000001c6079f0 */ /* 0x000fe2000c0008ff */
[----:B------:R-:W-:Y:S02]  /*16ba0*/  IADD3 R88, R10, 0x302, RZ ;  /* 0x000003020a587810 */ /* 0x000fe40007ffe0ff */
[----:B------:R-:W-:Y:S01]  /*16bb0*/  R2UR UR7, R89 ;  /* 0x00000000590772ca */ /* 0x000fe200000e0000 */
[----:B------:R-:W-:Y:S01]  /*16bc0*/  IMAD.MOV.U32 R89, RZ, RZ, 0x40000040 ;  /* 0x40000040ff597424 */ /* 0x000fe200078e00ff */
[----:B------:R-:W-:Y:S01]  /*16bd0*/  R2UR UR6, R88 ;  /* 0x00000000580672ca */ /* 0x000fe200000e0000 */
[----:B------:R-:W-:Y:S01]  /*16be0*/  VIADD R88, R10, 0x402 ;  /* 0x000004020a587836 */ /* 0x000fe20000000000 */
[----:B------:R-:W-:Y:S02]  /*16bf0*/  R2UR UR35, R13 ;  /* 0x000000000d2372ca */ /* 0x000fe400000e0000 */
[----:B------:R-:W-:Y:S01]  /*16c00*/  R2UR UR15, R89 ;  /* 0x00000000590f72ca */ /* 0x000fe200000e0000 */
[----:B------:R-:W-:Y:S01]  /*16c10*/  IMAD.MOV.U32 R89, RZ, RZ, 0x40000040 ;  /* 0x40000040ff597424 */ /* 0x000fe200078e00ff */
[----:B------:R-:W-:Y:S01]  /*16c20*/  R2UR UR14, R88 ;  /* 0x00000000580e72ca */ /* 0x000fe200000e0000 */
[----:B------:R-:W-:Y:S01]  /*16c30*/  VIADD R88, R10, 0x502 ;  /* 0x000005020a587836 */ /* 0x000fe20000000000 */
[----:B------:R-:W-:-:S02]  /*16c40*/  MOV R225, UR21 ;  /* 0x0000001500e17c02 */ /* 0x000fc40008000f00 */
[----:B------:R-:W-:Y:S02]  /*16c50*/  MOV R224, UR20 ;  /* 0x0000001400e07c02 */ /* 0x000fe40008000f00 */
[----:B----4-:R-:W-:Y:S02]  /*16c60*/  R2UR UR20, R92 ;  /* 0x000000005c1472ca */ /* 0x010fe400000e0000 */
[----:B------:R-:W-:Y:S02]  /*16c70*/  R2UR UR21, R93 ;  /* 0x000000005d1572ca */ /* 0x000fe400000e0000 */
[----:B------:R-:W-:Y:S02]  /*16c80*/  R2UR UR38, R88 ;  /* 0x00000000582672ca */ /* 0x000fe400000e0000 */
[----:B------:R-:W-:Y:S01]  /*16c90*/  R2UR UR39, R89 ;  /* 0x00000000592772ca */ /* 0x000fe200000e0000 */
[----:B------:R-:W-:Y:S01]  /*16ca0*/  UMOV UR32, UR22 ;  /* 0x0000001600207c82 */ /* 0x000fe20008000000 */
[----:B------:R-:W-:Y:S01]  /*16cb0*/  UMOV UR33, UR23 ;  /* 0x0000001700217c82 */ /* 0x000fe20008000000 */
[----:B------:R-:W-:-:S02]  /*16cc0*/  WARPGROUP.DEPBAR.LE gsb0, 0x0 ;  /* 0x00008000000079c5 */ /* 0x000fc40000010000 */
[----:B------:R-:W-:-:S06]  /*16cd0*/  WARPGROUP.ARRIVE ;  /* 0x00000000000079c5 */ /* 0x000fcc0000000000 */
[----:B------:R-:W-:Y:S01]  /*16ce0*/  HGMMA.64x16x16.F32 R88, gdesc[UR32], RZ, !UPT, gsb0 ;  /* 0x00200000205879f0 */ /* 0x000fe2000c0008ff */
[----:B------:R-:W-:Y:S01]  /*16cf0*/  UMOV UR40, UR20 ;  /* 0x0000001400287c82 */ /* 0x000fe20008000000 */
[----:B------:R-:W-:Y:S01]  /*16d00*/  UMOV UR41, UR21 ;  /* 0x0000001500297c82 */ /* 0x000fe20008000000 */
        /* <DEDUP_REMOVED lines=16> */
[----:B------:R-:W-:Y:S01]  /*16e10*/  IMAD.MOV.U32 R13, RZ, RZ, 0x40000040 ;  /* 0x40000040ff0d7424 */ /* 0x000fe200078e00ff */
[----:B------:R-:W-:Y:S02]  /*16e20*/  WARPGROUP.DEPBAR.LE gsb0, 0x0 ;  /* 0x00008000000079c5 */ /* 0x000fe40000010000 */
[----:B------:R-:W-:-:S06]  /*16e30*/  WARPGROUP.ARRIVE ;  /* 0x00000000000079c5 */ /* 0x000fcc0000000000 */
[----:B------:R-:W-:Y:S01]  /*16e40*/  HGMMA.64x16x16.F32 R144, gdesc[UR52], R144, gsb0 ;  /* 0x00200000349079f0 */ /* 0x000fe20008000890 */
[----:B------:R-:W-:Y:S02]  /*16e50*/  MOV R21, UR5 ;  /* 0x0000000500157c02 */ /* 0x000fe40008000f00 */
[----:B------:R-:W-:Y:S01]  /*16e60*/  R2UR UR5, R13 ;  /* 0x000000000d0572ca */ /* 0x000fe200000e0000 */
[----:B------:R-:W-:Y:S01]  /*16e70*/  UMOV UR58, UR4 ;  /* 0x00000004003a7c82 */ /* 0x000fe20008000000 */
[----:B------:R-:W-:Y:S01]  /*16e80*/  UMOV UR56, UR20 ;  /* 0x0000001400387c82 */ /* 0x000fe20008000000 */
[----:B------:R-:W-:-:S10]  /*16e90*/  UMOV UR57, UR21 ;  /* 0x0000001500397c82 */ /* 0x000fd40008000000 */
[----:B------:R-:W-:Y:S01]  /*16ea0*/  UMOV UR59, UR5 ;  /* 0x00000005003b7c82 */ /* 0x000fe20008000000 */
        /* <DEDUP_REMOVED lines=44> */
[----:B------:R-:W-:Y:S02]  /*17170*/  IADD3 R8, R10, 0x4, RZ ;  /* 0x000000040a087810 */ /* 0x000fe40007ffe0ff */
[----:B------:R-:W-:Y:S02]  /*17180*/  R2UR UR4, R236 ;  /* 0x00000000ec0472ca */ /* 0x000fe400000e0000 */
        /* <DEDUP_REMOVED lines=77> */
[----:B------:R-:W-:Y:S01]  /*17660*/  VIADD R8, R10, 0x484 ;  /* 0x000004840a087836 */ /* 0x000fe20000000000 */
[----:B------:R-:W-:Y:S01]  /*17670*/  MOV R9, 0x40000040 ;  /* 0x4000004000097802 */ /* 0x000fe20000000f00 */
        /* <DEDUP_REMOVED lines=10> */
[----:B------:R-:W-:-:S09]  /*17720*/  UMOV UR9, UR5 ;  /* 0x0000000500097c82 */ /* 0x000fd20008000000 */
[----:B------:R-:W-:Y:S01]  /*17730*/  MOV R8, UR10 ;  /* 0x0000000a00087c02 */ /* 0x000fe20008000f00 */
[----:B------:R-:W-:Y:S01]  /*17740*/  UMOV UR10, UR6 ;  /* 0x00000006000a7c82 */ /* 0x000fe20008000000 */
[----:B------:R-:W-:Y:S01]  /*17750*/  MOV R9, UR11 ;  /* 0x0000000b00097c02 */ /* 0x000fe20008000f00 */
        /* <DEDUP_REMOVED lines=107> */
[----:B------:R-:W-:Y:S01]  /*17e10*/  VIADD R8, R10, 0x680 ;  /* 0x000006800a087836 */ /* 0x000fe20000000000 */
[----:B------:R-:W-:Y:S01]  /*17e20*/  MOV R9, 0x40000040 ;  /* 0x4000004000097802 */ /* 0x000fe20000000f00 */
[----:B------:R-:W-:Y:S02]  /*17e30*/  WARPGROUP.DEPBAR.LE gsb0, 0x0 ;  /* 0x00008000000079c5 */ /* 0x000fe40000010000 */
[----:B------:R-:W-:-:S08]  /*17e40*/  WARPGROUP.ARRIVE ;  /* 0x00000000000079c5 */ /* 0x000fd00000000000 */
[----:B------:R-:W-:Y:S01]  /*17e50*/  HGMMA.64x16x16.F32 R88, gdesc[UR20], R88, gsb0 ;  /* 0x00200000145879f0 */ /* 0x000fe20008000858 */
[----:B------:R-:W-:Y:S01]  /*17e60*/  R2UR UR10, R8 ;  /* 0x00000000080a72ca */ /* 0x000fe200000e0000 */
[----:B------:R-:W-:Y:S01]  /*17e70*/  VIADD R8, R10, 0x700 ;  /* 0x000007000a087836 */ /* 0x000fe20000000000 */
[----:B------:R-:W-:Y:S01]  /*17e80*/  R2UR UR11, R9 ;  /* 0x00000000090b72ca */ /* 0x000fe200000e0000 */
[----:B------:R-:W-:-:S03]  /*17e90*/  IMAD.MOV.U32 R9, RZ, RZ, 0x40000040 ;  /* 0x40000040ff097424 */ /* 0x000fc600078e00ff */
[----:B------:R-:W-:Y:S01]  /*17ea0*/  R2UR UR14, R8 ;  /* 0x00000000080e72ca */ /* 0x000fe200000e0000 */
[C---:B------:R-:W-:Y:S01]  /*17eb0*/  VIADD R8, R10.reuse, 0x780 ;  /* 0x000007800a087836 */ /* 0x040fe20000000000 */
[----:B------:R-:W-:Y:S01]  /*17ec0*/  R2UR UR15, R9 ;  /* 0x00000000090f72ca */ /* 0x000fe200000e0000 */
[----:B------:R-:W-:Y:S01]  /*17ed0*/  IMAD.MOV.U32 R9, RZ, RZ, 0x40000040 ;  /* 0x40000040ff097424 */ /* 0x000fe200078e00ff */
[----:B------:R-:W-:Y:S01]  /*17ee0*/  IADD3 R12, R10, 0x580, RZ ;  /* 0x000005800a0c7810 */ /* 0x000fe20007ffe0ff */
[----:B------:R-:W-:Y:S01]  /*17ef0*/  IMAD.MOV.U32 R13, RZ, RZ, 0x40000040 ;  /* 0x40000040ff0d7424 */ /* 0x000fe200078e00ff */
[----:B------:R-:W-:Y:S02]  /*17f00*/  R2UR UR18, R8 ;  /* 0x00000000081272ca */ /* 0x000fe400000e0000 */
[----:B------:R-:W-:Y:S01]  /*17f10*/  R2UR UR19, R9 ;  /* 0x00000000091372ca */ /* 0x000fe200000e0000 */
[----:B------:R-:W-:Y:S01]  /*17f20*/  IMAD.MOV.U32 R9, RZ, RZ, 0x40000040 ;  /* 0x40000040ff097424 */ /* 0x000fe200078e00ff */
[----:B------:R-:W-:-:S02]  /*17f30*/  R2UR UR4, R232 ;  /* 0x00000000e80472ca */ /* 0x000fc400000e0000 */
[----:B------:R-:W-:Y:S02]  /*17f40*/  R2UR UR5, R233 ;  /* 0x00000000e90572ca */ /* 0x000fe400000e0000 */
[----:B------:R-:W-:Y:S02]  /*17f50*/  IADD3 R8, R10, 0x800, RZ ;  /* 0x000008000a087810 */ /* 0x000fe40007ffe0ff */
[----:B------:R-:W-:Y:S02]  /*17f60*/  R2UR UR58, R12 ;  /* 0x000000000c3a72ca */ /* 0x000fe400000e0000 */
[----:B------:R-:W-:Y:S02]  /*17f70*/  R2UR UR59, R13 ;  /* 0x000000000d3b72ca */ /* 0x000fe400000e0000 */
[----:B------:R-:W-:Y:S01]  /*17f80*/  R2UR UR38, R8 ;  /* 0x00000000082672ca */ /* 0x000fe200000e0000 */
[----:B------:R-:W-:Y:S01]  /*17f90*/  VIADD R8, R10, 0x880 ;  /* 0x000008800a087836 */ /* 0x000fe20000000000 */
[----:B------:R-:W-:Y:S01]  /*17fa0*/  R2UR UR39, R9 ;  /* 0x00000000092772ca */ /* 0x000fe200000e0000 */
[----:B------:R-:W-:Y:S01]  /*17fb0*/  IMAD.MOV.U32 R9, RZ, RZ, 0x40000040 ;  /* 0x40000040ff097424 */ /* 0x000fe200078e00ff */
[----:B------:R-:W-:-:S02]  /*17fc0*/  UMOV UR56, UR4 ;  /* 0x0000000400387c82 */ /* 0x000fc40008000000 */
[----:B------:R-:W-:Y:S01]  /*17fd0*/  R2UR UR26, R8 ;  /* 0x00000000081a72ca */ /* 0x000fe200000e0000 */
[----:B------:R-:W-:Y:S01]  /*17fe0*/  VIADD R8, R10, 0x900 ;  /* 0x000009000a087836 */ /* 0x000fe20000000000 */
[----:B------:R-:W-:Y:S01]  /*17ff0*/  R2UR UR27, R9 ;  /* 0x00000000091b72ca */ /* 0x000fe200000e0000 */
[----:B------:R-:W-:Y:S01]  /*18000*/  UMOV UR57, UR5 ;  /* 0x0000000500397c82 */ /* 0x000fe20008000000 */
        /* <DEDUP_REMOVED lines=19> */
[----:B------:R-:W-:-:S03]  /*18140*/  IMAD.MOV.U32 R9, RZ, RZ, 0x40000040 ;  /* 0x40000040ff097424 */ /* 0x000fc600078e00ff */
        /* <DEDUP_REMOVED lines=9> */
[C---:B------:R-:W-:Y:S01]  /*181e0*/  VIADD R8, R10.reuse, 0x702 ;  /* 0x000007020a087836 */ /* 0x040fe20000000000 */
[----:B------:R-:W-:Y:S01]  /*181f0*/  R2UR UR21, R9 ;  /* 0x00000000091572ca */ /* 0x000fe200000e0000 */
[----:B------:R-:W-:Y:S02]  /*18200*/  IMAD.MOV.U32 R9, RZ, RZ, 0x40000040 ;  /* 0x40000040ff097424 */ /* 0x000fe400078e00ff */
[----:B------:R-:W-:Y:S02]  /*18210*/  VIADD R12, R10, 0x600 ;  /* 0x000006000a0c7836 */ /* 0x000fe40000000000 */
[----:B------:R-:W-:Y:S01]  /*18220*/  IMAD.MOV.U32 R13, RZ, RZ, 0x40000040 ;  /* 0x40000040ff0d7424 */ /* 0x000fe200078e00ff */
[----:B------:R-:W-:Y:S02]  /*18230*/  R2UR UR58, R8 ;  /* 0x00000000083a72ca */ /* 0x000fe400000e0000 */
[----:B------:R-:W-:-:S02]  /*18240*/  R2UR UR59, R9 ;  /* 0x00000000093b72ca */ /* 0x000fc400000e0000 */
[----:B------:R-:W-:Y:S02]  /*18250*/  R2UR UR6, R12 ;  /* 0x000000000c0672ca */ /* 0x000fe400000e0000 */
[----:B------:R-:W-:Y:S01]  /*18260*/  R2UR UR7, R13 ;  /* 0x000000000d0772ca */ /* 0x000fe200000e0000 */
[----:B------:R-:W-:Y:S02]  /*18270*/  WARPGROUP.DEPBAR.LE gsb0, 0x0 ;  /* 0x00008000000079c5 */ /* 0x000fe40000010000 */
[----:B------:R-:W-:-:S04]  /*18280*/  WARPGROUP.ARRIVE ;  /* 0x00000000000079c5 */ /* 0x000fc80000000000 */
[----:B------:R-:W-:Y:S01]  /*18290*/  MOV R9, UR58 ;  /* 0x0000003a00097c02 */ /* 0x000fe20008000f00 */
[----:B------:R-:W-:Y:S01]  /*182a0*/  UMOV UR56, UR4 ;  /* 0x0000000400387c82 */ /* 0x000fe20008000000 */
[----:B------:R-:W-:Y:S02]  /*182b0*/  MOV R8, UR59 ;  /* 0x0000003b00087c02 */ /* 0x000fe40008000f00 */
[----:B------:R-:W-:Y:S01]  /*182c0*/  UMOV UR58, UR6 ;  /* 0x00000006003a7c82 */ /* 0x000fe20008000000 */
[----:B------:R-:W-:Y:S01]  /*182d0*/  UMOV UR57, UR5 ;  /* 0x0000000500397c82 */ /* 0x000fe20008000000 */
[----:B------:R-:W-:Y:S02]  /*182e0*/  UMOV UR59, UR7 ;  /* 0x00000007003b7c82 */ /* 0x000fe40008000000 */
[----:B------:R-:W-:Y:S01]  /*182f0*/  HGMMA.64x16x16.F32 R160, gdesc[UR56], R160, gsb0 ;  /* 0x0020000038a079f0 */ /* 0x000fe200080008a0 */
[----:B------:R-:W-:Y:S01]  /*18300*/  UMOV UR8, UR4 ;  /* 0x0000000400087c82 */ /* 0x000fe20008000000 */
[----:B------:R-:W-:Y:S01]  /*18310*/  UMOV UR9, UR5 ;  /* 0x0000000500097c82 */ /* 0x000fe20008000000 */
[----:B------:R-:W-:-:S02]  /*18320*/  WARPGROUP.DEPBAR.LE gsb0, 0x0 ;  /* 0x00008000000079c5 */ /* 0x000fc40000010000 */
[----:B------:R-:W-:-:S06]  /*18330*/  WARPGROUP.ARRIVE ;  /* 0x00000000000079c5 */ /* 0x000fcc0000000000 */
[----:B------:R-:W-:Y:S01]  /*18340*/  HGMMA.64x16x16.F32 R152, gdesc[UR8], R152, gsb0 ;  /* 0x00200000089879f0 */ /* 0x000fe20008000898 */
        /* <DEDUP_REMOVED lines=54> */
[----:B------:R-:W-:Y:S01]  /*186b0*/  UMOV UR56, UR36 ;  /* 0x0000002400387c82 */ /* 0x000fe20008000000 */
        /* <DEDUP_REMOVED lines=273> */
[----:B------:R-:W-:Y:S02]  /*197d0*/  R2UR UR38, R227 ;  /* 0x00000000e32672ca */ /* 0x000fe400000e0000 */
[----:B------:R-:W-:Y:S02]  /*197e0*/  R2UR UR37, R226 ;  /* 0x00000000e22572ca */ /* 0x000fe400000e0000 */
[----:B------:R-:W-:Y:S01]  /*197f0*/  R2UR UR36, R15 ;  /* 0x000000000f2472ca */ /* 0x000fe200000e0000 */
[----:B------:R-:W-:Y:S02]  /*19800*/  WARPGROUP.DEPBAR.LE gsb0, 0x0 ;  /* 0x00008000000079c5 */ /* 0x000fe40000010000 */
[----:B------:R-:W-:-:S12]  /*19810*/  @P2 BRA `(.L_x_7476) ;  /* 0x0000000000282947 */ /* 0x000fd80003800000 */
[----:B------:R-:W-:Y:S05]  /*19820*/  @!P0 BRA `(.L_x_7477) ;  /* 0x0000000000048947 */ /* 0x000fea0003800000 */
[----:B------:R-:W-:Y:S01]  /*19830*/  BPT.TRAP 0x1 ;  /* 0x000000040000795c */ /* 0x000fe20000300000 */
.L_x_7477:
[----:B------:R-:W-:Y:S01]  /*19840*/  SHF.L.U32 R6, R6, 0x1f, RZ ;  /* 0x0000001f06067819 */ /* 0x000fe200000006ff */
[----:B------:R-:W-:-:S04]  /*19850*/  IMAD R8, R7, 0x8, R2 ;  /* 0x0000000807087824 */ /* 0x000fc800078e0202 */
[----:B------:R0:W1:Y:S01]  /*19860*/  SYNCS.PHASECHK.TRANS64.TRYWAIT P2, [R8+URZ+0x34850], R6 ;  /* 0x03485006080075a7 */ /* 0x000062000804017f */
[----:B------:R-:W-:Y:S05]  /*19870*/  @!P0 BRA `(.L_x_7478) ;  /* 0x0000000000048947 */ /* 0x000fea0003800000 */
[----:B------:R-:W-:Y:S01]  /*19880*/  BPT.TRAP 0x1 ;  /* 0x000000040000795c */ /* 0x000fe20000300000 */
.L_x_7478:
[----:B-1----:R-:W-:Y:S05]  /*19890*/  @P2 BRA `(.L_x_7476) ;  /* 0x0000000000082947 */ /* 0x002fea0003800000 */
[----:B------:R-:W1:Y:S02]  /*198a0*/  SYNCS.PHASECHK.TRANS64.TRYWAIT P2, [R8+URZ+0x34850], R6 ;  /* 0x03485006080075a7 */ /* 0x000e64000804017f */
[----:B-1----:R-:W-:Y:S05]  /*198b0*/  @!P2 BRA `(.L_x_7479) ;  /* 0x000000cc004ca947 */ /* 0x002fea0003800000 */
.L_x_7476:
[----:B01----:R-:W-:Y:S01]  /*198c0*/  VIADD R6, R2, 0x400 ;  /* 0x0000040002067836 */ /* 0x003fe20000000000 */
[----:B------:R-:W-:Y:S01]  /*198d0*/  MOV R9, 0x40000040 ;  /* 0x4000004000097802 */ /* 0x000fe20000000f00 */
[----:B------:R-:W-:Y:S05]  /*198e0*/  WARPSYNC.ALL ;  /* 0x0000000000007948 */ /* 0x000fea0003800000 */
[----:B------:R-:W-:Y:S01]  /*198f0*/  SHF.R.U32.HI R6, RZ, 0x4, R6 ;  /* 0x00000004ff067819 */ /* 0x000fe20000011606 */
[----:B------:R-:W-:Y:S01]  /*19900*/  WARPGROUP.ARRIVE ;  /* 0x00000000000079c5 */ /* 0x000fe20000000000 */
[----:B------:R-:W-:Y:S01]  /*19910*/  R2UR UR7, R9 ;  /* 0x00000000090772ca */ /* 0x000fe200000e0000 */
[----:B------:R-:W-:Y:S01]  /*19920*/  IMAD.MOV.U32 R11, RZ, RZ, 0x40000040 ;  /* 0x40000040ff0b7424 */ /* 0x000fe200078e00ff */
[----:B------:R-:W-:Y:S01]  /*19930*/  LOP3.LUT R6, R6, 0x3fff, RZ, 0xc0, !PT ;  /* 0x00003fff06067812 */ /* 0x000fe200078ec0ff */
[----:B------:R-:W-:Y:S01]  /*19940*/  IMAD.MOV.U32 R21, RZ, RZ, 0x40000040 ;  /* 0x40000040ff157424 */ /* 0x000fe200078e00ff */
[----:B------:R-:W-:Y:S01]  /*19950*/  FMNMX.FTZ R15, R170, R4, !PT ;  /* 0x00000004aa0f7209 */ /* 0x000fe20007810000 */
[----:B------:R-:W-:Y:S01]  /*19960*/  ULDC UR8, c[0x0][0x988] ;  /* 0x0002620000087ab9 */ /* 0x000fe20000000800 */
[----:B------:R-:W-:Y:S01]  /*19970*/  LOP3.LUT R6, R6, 0x5800000, RZ, 0xfc, !PT ;  /* 0x0580000006067812 */ /* 0x000fe200078efcff */
[----:B------:R-:W0:Y:S01]  /*19980*/  S2R R224, SR_TID.X ;  /* 0x0000000000e07919 */ /* 0x000e220000002100 */
[----:B------:R-:W-:-:S02]  /*19990*/  FMNMX.FTZ R15, R171, R15, !PT ;  /* 0x0000000fab0f7209 */ /* 0x000fc40007810000 */
[----:B------:R-:W-:Y:S01]  /*199a0*/  ISETP.GT.AND P2, PT, R3, RZ, PT ;  /* 0x000000ff0300720c */ /* 0x000fe20003f44270 */
[C---:B------:R-:W-:Y:S01]  /*199b0*/  IMAD R8, R7.reuse, 0xb00, R6 ;  /* 0x00000b0007087824 */ /* 0x040fe200078e0206 */
[----:B------:R-:W-:Y:S01]  /*199c0*/  FMNMX.FTZ R6, R168, R5, !PT ;  /* 0x00000005a8067209 */ /* 0x000fe20007810000 */
[----:B------:R-:W-:Y:S01]  /*199d0*/  @!P1 IMAD R7, R7, 0x8, R2 ;  /* 0x0000000807079824 */ /* 0x000fe200078e0202 */
[----:B------:R-:W-:Y:S01]  /*199e0*/  FMNMX.FTZ R15, R174, R15, !PT ;  /* 0x0000000fae0f7209 */ /* 0x000fe20007810000 */
[C---:B------:R-:W-:Y:S01]  /*199f0*/  VIADD R10, R8.reuse, 0x80 ;  /* 0x00000080080a7836 */ /* 0x040fe20000000000 */
[C---:B------:R-:W-:Y:S01]  /*19a00*/  R2UR UR6, R8.reuse ;  /* 0x00000000080672ca */ /* 0x040fe200000e0000 */
[----:B------:R-:W-:Y:S01]  /*19a10*/  VIADD R20, R8, 0x300 ;  /* 0x0000030008147836 */ /* 0x000fe20000000000 */
[----:B------:R-:W-:Y:S01]  /*19a20*/  FMNMX.FTZ R6, R169, R6, !PT ;  /* 0x00000006a9067209 */ /* 0x000fe20007810000 */
[----:B------:R-:W-:Y:S01]  /*19a30*/  VIADD R3, R3, 0xffffffff ;  /* 0xffffffff03037836 */ /* 0x000fe20000000000 */
[----:B------:R-:W-:-:S02]  /*19a40*/  @!P1 IADD3 R7, R7, 0x34860, RZ ;  /* 0x0003486007079810 */ /* 0x000fc40007ffe0ff */
[----:B------:R-:W-:-:S04]  /*19a50*/  FMNMX.FTZ R6, R172, R6, !PT ;  /* 0x00000006ac067209 */ /* 0x000fc80007810000 */
[----:B------:R-:W-:-:S03]  /*19a60*/  FMNMX.FTZ R6, R173, R6, !PT ;  /* 0x00000006ad067209 */ /* 0x000fc60007810000 */
[----:B------:R-:W-:Y:S01]  /*19a70*/  HGMMA.64x128x16.F32 R24, R176, gdesc[UR4].tnspB, R24, gsb0 ;  /* 0x41e00004b0187df0 */ /* 0x000fe20008000818 */
[----:B------:R-:W-:Y:S01]  /*19a80*/  R2UR UR6, R10 ;  /* 0x000000000a0672ca */ /* 0x000fe200000e0000 */
[----:B------:R-:W-:Y:S01]  /*19a90*/  VIADD R10, R8, 0x100 ;  /* 0x00000100080a7836 */ /* 0x000fe20000000000 */
[----:B------:R-:W-:Y:S01]  /*19aa0*/  R2UR UR7, R11 ;  /* 0x000000000b0772ca */ /* 0x000fe200000e0000 */
[----:B------:R-:W-:Y:S01]  /*19ab0*/  IMAD.MOV.U32 R11, RZ, RZ, 0x40000040 ;  /* 0x40000040ff0b7424 */ /* 0x000fe200078e00ff */
[----:B------:R-:W-:-:S04]  /*19ac0*/  FMNMX.FTZ R6, R160, R6, !PT ;  /* 0x00000006a0067209 */ /* 0x000fc80007810000 */
[----:B------:R-:W-:Y:S02]  /*19ad0*/  FMNMX.FTZ R6, R161, R6, !PT ;  /* 0x00000006a1067209 */ /* 0x000fe40007810000 */
[----:B0-----:R-:W-:Y:S02]  /*19ae0*/  SHF.R.U32.HI R224, RZ, 0x7, R224 ;  /* 0x00000007ffe07819 */ /* 0x001fe400000116e0 */
        /* <DEDUP_REMOVED lines=38> */
[----:B------:R-:W-:Y:S02]  /*19d50*/  R2UR UR6, R10 ;  /* 0x000000000a0672ca */ /* 0x000fe400000e0000 */
[----:B------:R-:W-:Y:S01]  /*19d60*/  R2UR UR7, R11 ;  /* 0x000000000b0772ca */ /* 0x000fe200000e0000 */
[----:B------:R-:W-:Y:S01]  /*19d70*/  IMAD.MOV.U32 R11, RZ, RZ, 0x40000040 ;  /* 0x40000040ff0b7424 */ /* 0x000fe200078e00ff */
[----:B------:R-:W-:Y:S02]  /*19d80*/  IADD3 R10, R8, 0x180, RZ ;  /* 0x00000180080a7810 */ /* 0x000fe40007ffe0ff */
        /* <DEDUP_REMOVED lines=20> */
[----:B------:R-:W-:Y:S02]  /*19ed0*/  R2UR UR7, R11 ;  /* 0x000000000b0772ca */ /* 0x000fe400000e0000 */
[----:B------:R-:W-:Y:S01]  /*19ee0*/  MOV R11, 0x40000040 ;  /* 0x40000040000b7802 */ /* 0x000fe20000000f00 */
[----:B------:R-:W-:Y:S02]  /*19ef0*/  WARPGROUP.DEPBAR.LE gsb0, 0x0 ;  /* 0x00008000000079c5 */ /* 0x000fe40000010000 */
[----:B------:R-:W-:-:S08]  /*19f00*/  WARPGROUP.ARRIVE ;  /* 0x00000000000079c5 */ /* 0x000fd00000000000 */
[----:B------:R-:W-:Y:S01]  /*19f10*/  HGMMA.64x128x16.F32 R24, R192, gdesc[UR4].tnspB, R24, gsb0 ;  /* 0x41e00004c0187df0 */ /* 0x000fe20008000818 */
[----:B------:R-:W-:Y:S01]  /*19f20*/  R2UR UR6, R10 ;  /* 0x000000000a0672ca */ /* 0x000fe200000e0000 */
[----:B------:R-:W-:Y:S01]  /*19f30*/  IMAD.U32 R10, RZ, RZ, UR8 ;  /* 0x00000008ff0a7e24 */ /* 0x000fe2000f8e00ff */
[----:B------:R-:W-:-:S03]  /*19f40*/  R2UR UR7, R11 ;  /* 0x000000000b0772ca */ /* 0x000fc600000e0000 */
[-C--:B------:R-:W-:Y:S01]  /*19f50*/  FMUL.FTZ R11, R9, R10.reuse ;  /* 0x0000000a090b7220 */ /* 0x080fe20000410000 */
[----:B------:R-:W-:-:S03]  /*19f60*/  FMUL.FTZ R5, R5, R10 ;  /* 0x0000000a05057220 */ /* 0x000fc60000410000 */
        /* <DEDUP_REMOVED lines=28> */
[----:B------:R-:W2:Y:S08]  /*1a130*/  MUFU.EX2 R178, R178 ;  /* 0x000000b200b27308 */ /* 0x000eb00000000800 */
        /* <DEDUP_REMOVED lines=13> */
[----:B------:R-:W-:-:S03]  /*1a210*/  FFMA.FTZ R194, R140, R10, -R11 ;  /* 0x0000000a8cc27223 */ /* 0x000fc6000001080b */
[----:B------:R-:W-:Y:S01]  /*1a220*/  MUFU.EX2 R190, R190 ;  /* 0x000000be00be7308 */ /* 0x000fe20000000800 */
[----:B------:R-:W-:Y:S01]  /*1a230*/  HGMMA.64x128x16.F32 R24, R196, gdesc[UR4].tnspB, R24, gsb0 ;  /* 0x41e00004c4187df0 */ /* 0x000fe20008000818 */
[----:B------:R-:W-:Y:S02]  /*1a240*/  R2UR UR6, R20 ;  /* 0x00000000140672ca */ /* 0x000fe400000e0000 */
[----:B------:R-:W-:Y:S02]  /*1a250*/  R2UR UR7, R21 ;  /* 0x00000000150772ca */ /* 0x000fe400000e0000 */
        /* <DEDUP_REMOVED lines=15> */
[----:B------:R-:W-:Y:S01]  /*1a350*/  FMNMX.FTZ R21, R147, R20, !PT ;  /* 0x0000001493157209 */ /* 0x000fe20007810000 */
[----:B------:R-:W-:Y:S01]  /*1a360*/  VIADD R20, R8, 0x380 ;  /* 0x0000038008147836 */ /* 0x000fe20000000000 */
[----:B------:R-:W-:Y:S02]  /*1a370*/  MUFU.EX2 R96, R96 ;  /* 0x0000006000607308 */ /* 0x000fe40000000800 */
[----:B------:R-:W-:-:S04]  /*1a380*/  FMNMX.FTZ R21, R150, R21, !PT ;  /* 0x0000001596157209 */ /* 0x000fc80007810000 */
[----:B------:R-:W-:Y:S02]  /*1a390*/  FMNMX.FTZ R136, R151, R21, !PT ;  /* 0x0000001597887209 */ /* 0x000fe40007810000 */
[----:B------:R-:W-:Y:S01]  /*1a3a0*/  MOV R21, 0x40000040 ;  /* 0x4000004000157802 */ /* 0x000fe20000000f00 */
[----:B------:R-:W-:Y:S01]  /*1a3b0*/  MUFU.EX2 R97, R97 ;  /* 0x0000006100617308 */ /* 0x000fe20000000800 */
[----:B------:R-:W-:-:S04]  /*1a3c0*/  FMNMX.FTZ R136, R138, R136, !PT ;  /* 0x000000888a887209 */ /* 0x000fc80007810000 */
[----:B------:R-:W-:-:S03]  /*1a3d0*/  FMNMX.FTZ R136, R139, R136, !PT ;  /* 0x000000888b887209 */ /* 0x000fc60007810000 */
[----:B------:R-:W-:Y:S01]  /*1a3e0*/  MUFU.EX2 R100, R100 ;  /* 0x0000006400647308 */ /* 0x000fe20000000800 */
[----:B------:R-:W-:-:S07]  /*1a3f0*/  FMNMX.FTZ R136, R142, R136, !PT ;  /* 0x000000888e887209 */ /* 0x000fce0007810000 */
[----:B------:R-:W-:Y:S01]  /*1a400*/  MUFU.EX2 R101, R101 ;  /* 0x0000006500657308 */ /* 0x000fe20000000800 */
[----:B------:R-:W-:Y:S02]  /*1a410*/  WARPGROUP.DEPBAR.LE gsb0, 0x0 ;  /* 0x00008000000079c5 */ /* 0x000fe40000010000 */
[----:B------:R-:W-:Y:S01]  /*1a420*/  WARPGROUP.ARRIVE ;  /* 0x00000000000079c5 */ /* 0x000fe20000000000 */
[-CC-:B------:R-:W-:Y:S01]  /*1a430*/  FFMA.FTZ R196, R128, R10.reuse, -R11.reuse ;  /* 0x0000000a80c47223 */ /* 0x180fe2000001080b */
[-CC-:B------:R-:W-:Y:S01]  /*1a440*/  FFMA.FTZ R128, R129, R10.reuse, -R11.reuse ;  /* 0x0000000a81807223 */ /* 0x180fe2000001080b */
[----:B------:R-:W-:-:S03]  /*1a450*/  FFMA.FTZ R198, R132, R10, -R11 ;  /* 0x0000000a84c67223 */ /* 0x000fc6000001080b */
[----:B------:R-:W-:Y:S01]  /*1a460*/  HGMMA.64x128x16.F32 R24, R200, gdesc[UR4].tnspB, R24, gsb0 ;  /* 0x41e00004c8187df0 */ /* 0x000fe20008000818 */
[----:B------:R-:W-:Y:S01]  /*1a470*/  R2UR UR6, R20 ;  /* 0x00000000140672ca */ /* 0x000fe200000e0000 */
[----:B------:R-:W-:Y:S01]  /*1a480*/  MUFU.EX2 R196, R196 ;  /* 0x000000c400c47308 */ /* 0x000fe20000000800 */
[----:B------:R-:W-:Y:S02]  /*1a490*/  R2UR UR7, R21 ;  /* 0x00000000150772ca */ /* 0x000fe400000e0000 */
        /* <DEDUP_REMOVED lines=25> */
[-CC-:B------:R-:W-:Y:S01]  /*1a630*/  FFMA.FTZ R200, R120, R10.reuse, -R11.reuse ;  /* 0x0000000a78c87223 */ /* 0x180fe2000001080b */
[----:B------:R-:W-:Y:S01]  /*1a640*/  FMNMX.FTZ R120, R99, R129, !PT ;  /* 0x0000008163787209 */ /* 0x000fe20007810000 */
[-CC-:B------:R-:W-:Y:S01]  /*1a650*/  FFMA.FTZ R202, R124, R10.reuse, -R11.reuse ;  /* 0x0000000a7cca7223 */ /* 0x180fe2000001080b */
[----:B------:R-:W-:Y:S02]  /*1a660*/  FFMA.FTZ R124, R125, R10, -R11 ;  /* 0x0000000a7d7c7223 */ /* 0x000fe4000001080b */
[----:B------:R-:W-:Y:S01]  /*1a670*/  HGMMA.64x128x16.F32 R24, R204, gdesc[UR4].tnspB, R24, gsb0 ;  /* 0x41e00004cc187df0 */ /* 0x000fe20008000818 */
[----:B------:R-:W-:Y:S01]  /*1a680*/  FMNMX.FTZ R120, R102, R120, !PT ;  /* 0x0000007866787209 */ /* 0x000fe20007810000 */
[----:B------:R-:W-:Y:S03]  /*1a690*/  MUFU.EX2 R200, R200 ;  /* 0x000000c800c87308 */ /* 0x000fe60000000800 */
[----:B------:R-:W-:-:S04]  /*1a6a0*/  FMNMX.FTZ R125, R103, R120, !PT ;  /* 0x00000078677d7209 */ /* 0x000fc80007810000 */
[----:B------:R-:W-:Y:S01]  /*1a6b0*/  FMNMX.FTZ R125, R90, R125, !PT ;  /* 0x0000007d5a7d7209 */ /* 0x000fe20007810000 */
[----:B------:R3:W-:Y:S03]  /*1a6c0*/  MUFU.EX2 R120, R113 ;  /* 0x0000007100787308 */ /* 0x0007e60000000800 */
[----:B------:R-:W-:-:S05]  /*1a6d0*/  FMNMX.FTZ R125, R91, R125, !PT ;  /* 0x0000007d5b7d7209 */ /* 0x000fca0007810000 */
[----:B------:R-:W-:Y:S01]  /*1a6e0*/  MUFU.EX2 R202, R202 ;  /* 0x000000ca00ca7308 */ /* 0x000fe20000000800 */
[----:B---3--:R-:W-:-:S05]  /*1a6f0*/  IMAD.MOV.U32 R113, RZ, RZ, 0x40000040 ;  /* 0x40000040ff717424 */ /* 0x008fca00078e00ff */
[----:B------:R-:W-:Y:S02]  /*1a700*/  R2UR UR7, R113 ;  /* 0x00000000710772ca */ /* 0x000fe400000e0000 */
[----:B------:R-:W-:Y:S01]  /*1a710*/  FMNMX.FTZ R113, R94, R125, !PT ;  /* 0x0000007d5e717209 */ /* 0x000fe20007810000 */
[----:B------:R-:W-:Y:S03]  /*1a720*/  MUFU.EX2 R124, R124 ;  /* 0x0000007c007c7308 */ /* 0x000fe60000000800 */
[----:B------:R-:W-:Y:S01]  /*1a730*/  FMNMX.FTZ R113, R95, R113, !PT ;  /* 0x000000715f717209 */ /* 0x000fe20007810000 */
[----:B------:R-:W-:Y:S02]  /*1a740*/  WARPGROUP.DEPBAR.LE gsb0, 0x0 ;  /* 0x00008000000079c5 */ /* 0x000fe40000010000 */
[-CC-:B------:R-:W-:Y:S01]  /*1a750*/  FFMA.FTZ R204, R112, R10.reuse, -R11.reuse ;  /* 0x0000000a70cc7223 */ /* 0x180fe2000001080b */
[----:B------:R-:W-:Y:S01]  /*1a760*/  VIADD R112, R8, 0x400 ;  /* 0x0000040008707836 */ /* 0x000fe20000000000 */
[----:B------:R-:W-:Y:S01]  /*1a770*/  WARPGROUP.ARRIVE ;  /* 0x00000000000079c5 */ /* 0x000fe20000000000 */
[----:B------:R-:W-:-:S02]  /*1a780*/  FFMA.FTZ R206, R116, R10, -R11 ;  /* 0x0000000a74ce7223 */ /* 0x000fc4000001080b */
[----:B------:R-:W3:Y:S01]  /*1a790*/  SHFL.BFLY PT, R116, R113, 0x2, 0x1f ;  /* 0x0c401f0071747f89 */ /* 0x000ee200000e0000 */
[----:B------:R-:W-:Y:S01]  /*1a7a0*/  R2UR UR6, R112 ;  /* 0x00000000700672ca */ /* 0x000fe200000e0000 */
[----:B------:R-:W-:Y:S01]  /*1a7b0*/  FFMA.FTZ R112, R117, R10, -R11 ;  /* 0x0000000a75707223 */ /* 0x000fe2000001080b */
[----:B------:R-:W-:Y:S08]  /*1a7c0*/  MUFU.EX2 R204, R204 ;  /* 0x000000cc00cc7308 */ /* 0x000ff00000000800 */
[----:B------:R-:W-:Y:S03]  /*1a7d0*/  MUFU.EX2 R206, R206 ;  /* 0x000000ce00ce7308 */ /* 0x000fe60000000800 */
[----:B------:R-:W-:Y:S05]  /*1a7e0*/  HGMMA.64x128x16.F32 R24, R208, gdesc[UR4].tnspB, R24, gsb0 ;  /* 0x41e00004d0187df0 */ /* 0x000fea0008000818 */
[----:B------:R-:W-:Y:S01]  /*1a7f0*/  MUFU.EX2 R112, R112 ;  /* 0x0000007000707308 */ /* 0x000fe20000000800 */
[----:B---3--:R-:W-:-:S05]  /*1a800*/  FMNMX.FTZ R113, R113, R116, !PT ;  /* 0x0000007471717209 */ /* 0x008fca0007810000 */
[----:B------:R-:W3:Y:S01]  /*1a810*/  SHFL.BFLY PT, R116, R113, 0x1, 0x1f ;  /* 0x0c201f0071747f89 */ /* 0x000ee200000e0000 */
[----:B------:R-:W-:Y:S02]  /*1a820*/  WARPGROUP.DEPBAR.LE gsb0, 0x0 ;  /* 0x00008000000079c5 */ /* 0x000fe40000010000 */
[-CC-:B------:R-:W-:Y:S01]  /*1a830*/  FFMA.FTZ R210, R108, R10.reuse, -R11.reuse ;  /* 0x0000000a6cd27223 */ /* 0x180fe2000001080b */
[-CC-:B------:R-:W-:Y:S01]  /*1a840*/  FFMA.FTZ R108, R88, R10.reuse, -R11.reuse ;  /* 0x0000000a586c7223 */ /* 0x180fe2000001080b */
[-CC-:B------:R-:W-:Y:S01]  /*1a850*/  FFMA.FTZ R88, R92, R10.reuse, -R11.reuse ;  /* 0x0000000a5c587223 */ /* 0x180fe2000001080b */
[--C-:B------:R-:W-:Y:S01]  /*1a860*/  FFMA.FTZ R208, R104, R10, -R11.reuse ;  /* 0x0000000a68d07223 */ /* 0x100fe2000001080b */
[----:B---3--:R-:W-:Y:S01]  /*1a870*/  FMNMX.FTZ R92, R113, R116, !PT ;  /* 0x00000074715c7209 */ /* 0x008fe20007810000 */
[-CC-:B------:R-:W-:Y:S01]  /*1a880*/  FFMA.FTZ R104, R105, R10.reuse, -R11.reuse ;  /* 0x0000000a69687223 */ /* 0x180fe2000001080b */
[-CC-:B------:R-:W-:Y:S01]  /*1a890*/  FFMA.FTZ R105, R109, R10.reuse, -R11.reuse ;  /* 0x0000000a6d697223 */ /* 0x180fe2000001080b */
[-CC-:B------:R-:W-:Y:S01]  /*1a8a0*/  FFMA.FTZ R109, R89, R10.reuse, -R11.reuse ;  /* 0x0000000a596d7223 */ /* 0x180fe2000001080b */
[----:B------:R3:W-:Y:S01]  /*1a8b0*/  MUFU.EX2 R113, R88 ;  /* 0x0000005800717308 */ /* 0x0007e20000000800 */
[-C--:B------:R-:W-:Y:S01]  /*1a8c0*/  FFMA.FTZ R11, R93, R10.reuse, -R11 ;  /* 0x0000000a5d0b7223 */ /* 0x080fe2000001080b */
[----:B------:R-:W-:Y:S01]  /*1a8d0*/  IMAD.MOV.U32 R89, RZ, RZ, 0x40000040 ;  /* 0x40000040ff597424 */ /* 0x000fe200078e00ff */
[----:B------:R-:W-:Y:S01]  /*1a8e0*/  WARPGROUP.ARRIVE ;  /* 0x00000000000079c5 */ /* 0x000fe20000000000 */
[----:B------:R-:W-:-:S03]  /*1a8f0*/  FMUL.FTZ R93, R92, R10 ;  /* 0x0000000a5c5d7220 */ /* 0x000fc60000410000 */
[----:B------:R-:W-:Y:S01]  /*1a900*/  R2UR UR7, R89 ;  /* 0x00000000590772ca */ /* 0x000fe200000e0000 */
[----:B------:R-:W-:Y:S02]  /*1a910*/  IMAD.MOV.U32 R89, RZ, RZ, 0x40000040 ;  /* 0x40000040ff597424 */ /* 0x000fe400078e00ff */
[----:B---3--:R-:W-:Y:S01]  /*1a920*/  FADD.FTZ R88, -R92, R4 ;  /* 0x000000045c587221 */ /* 0x008fe20000010100 */
        /* <DEDUP_REMOVED lines=9> */
[----:B------:R-:W-:Y:S01]  /*1a9c0*/  MUFU.EX2 R177, R177 ;  /* 0x000000b100b17308 */ /* 0x000fe20000000800 */
[----:B---3--:R-:W-:Y:S01]  /*1a9d0*/  FMUL.FTZ R11, R88, R10 ;  /* 0x0000000a580b7220 */ /* 0x008fe20000410000 */
[----:B------:R-:W-:-:S02]  /*1a9e0*/  VIADD R88, R8, 0x480 ;  /* 0x0000048008587836 */ /* 0x000fc40000000000 */
[-CC-:B------:R-:W-:Y:S01]  /*1a9f0*/  FFMA.FTZ R141, R167, R10.reuse, -R93.reuse ;  /* 0x0000000aa78d7223 */ /* 0x180fe2000001085d */
[-CC-:B------:R-:W-:Y:S01]  /*1aa00*/  FFMA.FTZ R201, R122, R10.reuse, -R93.reuse ;  /* 0x0000000a7ac97223 */ /* 0x180fe2000001085d */
[-CC-:B------:R-:W-:Y:S01]  /*1aa10*/  FFMA.FTZ R197, R130, R10.reuse, -R93.reuse ;  /* 0x0000000a82c57223 */ /* 0x180fe2000001085d */
[-CC-:B------:R-:W-:Y:S01]  /*1aa20*/  FFMA.FTZ R185, R154, R10.reuse, -R93.reuse ;  /* 0x0000000a9ab97223 */ /* 0x180fe2000001085d */
[----:B------:R-:W-:Y:S01]  /*1aa30*/  R2UR UR6, R88 ;  /* 0x00000000580672ca */ /* 0x000fe200000e0000 */
[----:B------:R-:W3:Y:S01]  /*1aa40*/  MUFU.EX2 R11, R11 ;  /* 0x0000000b000b7308 */ /* 0x000ee20000000800 */
[----:B------:R-:W-:Y:S01]  /*1aa50*/  IADD3 R88, R8, 0x500, RZ ;  /* 0x0000050008587810 */ /* 0x000fe20007ffe0ff */
[--C-:B------:R-:W-:Y:S01]  /*1aa60*/  FFMA.FTZ R8, R131, R10, -R93.reuse ;  /* 0x0000000a83087223 */ /* 0x100fe2000001085d */
[----:B0-----:R-:W-:Y:S01]  /*1aa70*/  FFMA.FTZ R131, R5, R14, R176 ;  /* 0x0000000e05837223 */ /* 0x001fe200000100b0 */
[-CC-:B------:R-:W-:Y:S01]  /*1aa80*/  FFMA.FTZ R129, R155, R10.reuse, -R93.reuse ;  /* 0x0000000a9b817223 */ /* 0x180fe2000001085d */
[-CC-:B------:R-:W-:Y:S01]  /*1aa90*/  FFMA.FTZ R187, R158, R10.reuse, -R93.reuse ;  /* 0x0000000a9ebb7223 */ /* 0x180fe2000001085d */
[-C--:B------:R-:W-:Y:S01]  /*1aaa0*/  FFMA.FTZ R132, R159, R10.reuse, -R93 ;  /* 0x0000000a9f847223 */ /* 0x080fe2000001085d */
[----:B-1----:R-:W-:Y:S01]  /*1aab0*/  FADD.FTZ R131, R6, R131 ;  /* 0x0000008306837221 */ /* 0x002fe20000010000 */
[----:B------:R-:W0:Y:S01]  /*1aac0*/  MUFU.EX2 R116, R116 ;  /* 0x0000007400747308 */ /* 0x000e220000000800 */
[-CC-:B------:R-:W-:Y:S01]  /*1aad0*/  FFMA.FTZ R189, R146, R10.reuse, -R93.reuse ;  /* 0x0000000a92bd7223 */ /* 0x180fe2000001085d */
[----:B------:R-:W-:Y:S01]  /*1aae0*/  FFMA.FTZ R140, R147, R10, -R93 ;  /* 0x0000000a938c7223 */ /* 0x000fe2000001085d */
[----:B--2---:R-:W-:Y:S01]  /*1aaf0*/  FADD.FTZ R122, R178, R131 ;  /* 0x00000083b27a7221 */ /* 0x004fe20000010000 */
[----:B------:R-:W-:Y:S01]  /*1ab00*/  HGMMA.64x128x16.F32 R24, R212, gdesc[UR4].tnspB, R24, gsb0 ;  /* 0x41e00004d4187df0 */ /* 0x000fe20008000818 */
[----:B------:R-:W-:Y:S01]  /*1ab10*/  R2UR UR6, R88 ;  /* 0x00000000580672ca */ /* 0x000fe200000e0000 */
[----:B------:R-:W-:Y:S01]  /*1ab20*/  @!P1 IMAD R88, R222, 0x8, R2 ;  /* 0x00000008de589824 */ /* 0x000fe200078e0202 */
[----:B------:R-:W-:Y:S01]  /*1ab30*/  R2UR UR7, R89 ;  /* 0x00000000590772ca */ /* 0x000fe200000e0000 */
[----:B------:R-:W1:Y:S01]  /*1ab40*/  MUFU.EX2 R179, R179 ;  /* 0x000000b300b37308 */ /* 0x000e620000000800 */
[----:B---3--:R-:W-:Y:S01]  /*1ab50*/  FFMA.FTZ R139, R11, R0, R177 ;  /* 0x000000000b8b7223 */ /* 0x008fe200000100b1 */
[----:B------:R-:W-:Y:S01]  /*1ab60*/  @!P1 VIADD R88, R88, 0x34840 ;  /* 0x0003484058589836 */ /* 0x000fe20000000000 */
[----:B------:R-:W-:Y:S01]  /*1ab70*/  IADD3 R89, -R224, 0xb, RZ ;  /* 0x0000000be0597810 */ /* 0x000fe20007ffe1ff */
[-CC-:B------:R-:W-:Y:S01]  /*1ab80*/  FFMA.FTZ R191, R150, R10.reuse, -R93.reuse ;  /* 0x0000000a96bf7223 */ /* 0x180fe2000001085d */
[-CC-:B------:R-:W-:Y:S01]  /*1ab90*/  FFMA.FTZ R133, R151, R10.reuse, -R93.reuse ;  /* 0x0000000a97857223 */ /* 0x180fe2000001085d */
[-C--:B------:R-:W-:Y:S01]  /*1aba0*/  FFMA.FTZ R209, R106, R10.reuse, -R93 ;  /* 0x0000000a6ad17223 */ /* 0x080fe2000001085d */
[----:B------:R-:W-:Y:S01]  /*1abb0*/  @!P1 PRMT R130, RZ, 0x654, R88 ;  /* 0x00000654ff829816 */ /* 0x000fe20000000058 */
[----:B------:R-:W2:Y:S01]  /*1abc0*/  MUFU.EX2 R117, R117 ;  /* 0x0000007500757308 */ /* 0x000ea20000000800 */
[----:B0-----:R-:W-:Y:S01]  /*1abd0*/  FADD.FTZ R14, R116, R139 ;  /* 0x0000008b740e7221 */ /* 0x001fe20000010000 */
[-CC-:B------:R-:W-:Y:S01]  /*1abe0*/  FFMA.FTZ R193, R138, R10.reuse, -R93.reuse ;  /* 0x0000000a8ac17223 */ /* 0x180fe2000001085d */
[-CC-:B------:R-:W-:Y:S01]  /*1abf0*/  FFMA.FTZ R195, R142, R10.reuse, -R93.reuse ;  /* 0x0000000a8ec37223 */ /* 0x180fe2000001085d */
[-CC-:B------:R-:W-:Y:S01]  /*1ac00*/  FFMA.FTZ R138, R143, R10.reuse, -R93.reuse ;  /* 0x0000000a8f8a7223 */ /* 0x180fe2000001085d */
[-CC-:B------:R-:W-:Y:S01]  /*1ac10*/  FFMA.FTZ R211, R110, R10.reuse, -R93.reuse ;  /* 0x0000000a6ed37223 */ /* 0x180fe2000001085d */
[-CC-:B------:R-:W-:Y:S01]  /*1ac20*/  FFMA.FTZ R199, R134, R10.reuse, -R93.reuse ;  /* 0x0000000a86c77223 */ /* 0x180fe2000001085d */
[--C-:B------:R-:W-:Y:S01]  /*1ac30*/  FFMA.FTZ R135, R135, R10, -R93.reuse ;  /* 0x0000000a87877223 */ /* 0x100fe2000001085d */
[----:B------:R-:W0:Y:S01]  /*1ac40*/  MUFU.EX2 R181, R181 ;  /* 0x000000b500b57308 */ /* 0x000e220000000800 */
[----:B-1----:R-:W-:Y:S01]  /*1ac50*/  FADD.FTZ R14, R179, R14 ;  /* 0x0000000eb30e7221 */ /* 0x002fe20000010000 */
[----:B------:R-:W-:Y:S01]  /*1ac60*/  F2FP.F16.F32.PACK_AB R178, R13, R178 ;  /* 0x000000b20db2723e */ /* 0x000fe200000000ff */
[-CC-:B------:R-:W-:Y:S01]  /*1ac70*/  FFMA.FTZ R0, R123, R10.reuse, -R93.reuse ;  /* 0x0000000a7b007223 */ /* 0x180fe2000001085d */
[-CC-:B------:R-:W-:Y:S01]  /*1ac80*/  FFMA.FTZ R203, R126, R10.reuse, -R93.reuse ;  /* 0x0000000a7ecb7223 */ /* 0x180fe2000001085d */
[-CC-:B------:R-:W-:Y:S01]  /*1ac90*/  FFMA.FTZ R205, R114, R10.reuse, -R93.reuse ;  /* 0x0000000a72cd7223 */ /* 0x180fe2000001085d */
[-CC-:B------:R-:W-:Y:S01]  /*1aca0*/  FFMA.FTZ R207, R118, R10.reuse, -R93.reuse ;  /* 0x0000000a76cf7223 */ /* 0x180fe2000001085d */
[--C-:B------:R-:W-:Y:S01]  /*1acb0*/  FFMA.FTZ R107, R107, R10, -R93.reuse ;  /* 0x0000000a6b6b7223 */ /* 0x100fe2000001085d */
[----:B------:R-:W1:Y:S01]  /*1acc0*/  MUFU.EX2 R125, R125 ;  /* 0x0000007d007d7308 */ /* 0x000e620000000800 */
[----:B--2---:R-:W-:Y:S01]  /*1acd0*/  FADD.FTZ R14, R117, R14 ;  /* 0x0000000e750e7221 */ /* 0x004fe20000010000 */
[----:B------:R-:W-:Y:S01]  /*1ace0*/  F2FP.F16.F32.PACK_AB R176, R6, R176 ;  /* 0x000000b006b0723e */ /* 0x000fe200000000ff */
        /* <DEDUP_REMOVED lines=13> */
[----:B-1----:R-:W-:-:S07]  /*1adc0*/  F2FP.F16.F32.PACK_AB R181, R125, R181 ;  /* 0x000000b57db5723e */ /* 0x002fce00000000ff */
        /* <DEDUP_REMOVED lines=9> */
[----:B------:R-:W5:Y:S08]  /*1ae60*/  MUFU.EX2 R137, R137 ;  /* 0x0000008900897308 */ /* 0x000f700000000800 */
[----:B------:R-:W5:Y:S08]  /*1ae70*/  MUFU.EX2 R195, R195 ;  /* 0x000000c300c37308 */ /* 0x000f700000000800 */
[----:B------:R-:W5:Y:S01]  /*1ae80*/  MUFU.EX2 R138, R138 ;  /* 0x0000008a008a7308 */ /* 0x000f620000000800 */
[----:B------:R-:W-:-:S02]  /*1ae90*/  WARPGROUP.DEPBAR.LE gsb0, 0x0 ;  /* 0x00008000000079c5 */ /* 0x000fc40000010000 */
[----:B------:R-:W-:Y:S01]  /*1aea0*/  WARPGROUP.ARRIVE ;  /* 0x00000000000079c5 */ /* 0x000fe20000000000 */
[----:B------:R-:W-:Y:S02]  /*1aeb0*/  F2FP.F16.F32.PACK_AB R212, R97, R96 ;  /* 0x0000006061d4723e */ /* 0x000fe400000000ff */
[----:B------:R-:W-:Y:S02]  /*1aec0*/  F2FP.F16.F32.PACK_AB R214, R101, R100 ;  /* 0x0000006465d6723e */ /* 0x000fe400000000ff */
[----:B------:R-:W5:Y:S01]  /*1aed0*/  MUFU.EX2 R197, R197 ;  /* 0x000000c500c57308 */ /* 0x000f620000000800 */
[----:B------:R-:W-:Y:S07]  /*1aee0*/  HGMMA.64x128x16.F32 R24, R216, gdesc[UR4].tnspB, R24, gsb0 ;  /* 0x41e00004d8187df0 */ /* 0x000fee0008000818 */
        /* <DEDUP_REMOVED lines=18> */
[----:B------:R2:W-:Y:S06]  /*1b010*/  BAR.ARV R89, 0x100 ;  /* 0x000400590000751d */ /* 0x0005ec0000002000 */
[----:B------:R-:W-:Y:S01]  /*1b020*/  @!P1 SYNCS.ARRIVE.TRANS64.RED.A1T0 RZ, [R130+URZ], RZ ;  /* 0x000000ff82ff99a7 */ /* 0x000fe2000810043f */
[----:B------:R-:W-:Y:S01]  /*1b030*/  MUFU.EX2 R99, R99 ;  /* 0x0000006300637308 */ /* 0x000fe20000000800 */
[----:B--2---:R-:W-:Y:S01]  /*1b040*/  @!P1 PRMT R89, RZ, 0x654, R7 ;  /* 0x00000654ff599816 */ /* 0x004fe20000000007 */
[----:B------:R-:W-:Y:S01]  /*1b050*/  FADD.FTZ R7, R13, R122 ;  /* 0x0000007a0d077221 */ /* 0x000fe20000010000 */
[----:B------:R-:W-:Y:S01]  /*1b060*/  FADD.FTZ R122, R125, R14 ;  /* 0x0000000e7d7a7221 */ /* 0x000fe20000010000 */
[----:B------:R-:W-:Y:S01]  /*1b070*/  FFMA.FTZ R14, R115, R10, -R93 ;  /* 0x0000000a730e7223 */ /* 0x000fe2000001085d */
[----:B------:R-:W-:Y:S01]  /*1b080*/  F2FP.F16.F32.PACK_AB R218, R4, R113 ;  /* 0x0000007104da723e */ /* 0x000fe200000000ff */
[-C--:B------:R-:W-:Y:S01]  /*1b090*/  FMUL.FTZ R24, R24, R5.reuse ;  /* 0x0000000518187220 */ /* 0x080fe20000410000 */
[----:B------:R2:W-:Y:S01]  /*1b0a0*/  @!P1 SYNCS.ARRIVE.TRANS64.RED.A1T0 RZ, [R89+URZ], RZ ;  /* 0x000000ff59ff99a7 */ /* 0x0005e2000810043f */
[----:B------:R-:W-:Y:S01]  /*1b0b0*/  FADD.FTZ R122, R183, R122 ;  /* 0x0000007ab77a7221 */ /* 0x000fe20000010000 */
[----:B------:R-:W-:Y:S01]  /*1b0c0*/  MUFU.EX2 R102, R102 ;  /* 0x0000006600667308 */ /* 0x000fe20000000800 */
[-C--:B------:R-:W-:Y:S01]  /*1b0d0*/  FMUL.FTZ R25, R25, R5.reuse ;  /* 0x0000000519197220 */ /* 0x080fe20000410000 */
[-C--:B------:R-:W-:Y:S01]  /*1b0e0*/  FMUL.FTZ R28, R28, R5.reuse ;  /* 0x000000051c1c7220 */ /* 0x080fe20000410000 */
[----:B0-----:R-:W-:Y:S01]  /*1b0f0*/  FADD.FTZ R122, R141, R122 ;  /* 0x0000007a8d7a7221 */ /* 0x001fe20000010000 */
[-C--:B------:R-:W-:Y:S01]  /*1b100*/  FMUL.FTZ R29, R29, R5.reuse ;  /* 0x000000051d1d7220 */ /* 0x080fe20000410000 */
[-C--:B------:R-:W-:Y:S01]  /*1b110*/  FMUL.FTZ R32, R32, R5.reuse ;  /* 0x0000000520207220 */ /* 0x080fe20000410000 */
[----:B--2---:R-:W-:Y:S01]  /*1b120*/  FADD.FTZ R89, R180, R7 ;  /* 0x00000007b4597221 */ /* 0x004fe20000010000 */
[----:B-1----:R-:W-:Y:S01]  /*1b130*/  FADD.FTZ R122, R185, R122 ;  /* 0x0000007ab97a7221 */ /* 0x002fe20000010000 */
[C---:B------:R-:W-:Y:S01]  /*1b140*/  F2FP.F16.F32.PACK_AB R180, R12.reuse, R180 ;  /* 0x000000b40cb4723e */ /* 0x040fe200000000ff */
[-C--:B------:R-:W-:Y:S01]  /*1b150*/  FFMA.FTZ R7, R127, R10.reuse, -R93 ;  /* 0x0000000a7f077223 */ /* 0x080fe2000001085d */
[----:B------:R-:W-:Y:S01]  /*1b160*/  FADD.FTZ R89, R12, R89 ;  /* 0x000000590c597221 */ /* 0x000fe20000010000 */
[----:B---3--:R-:W-:Y:S01]  /*1b170*/  FADD.FTZ R122, R129, R122 ;  /* 0x0000007a817a7221 */ /* 0x008fe20000010000 */
[----:B------:R-:W-:Y:S01]  /*1b180*/  MUFU.EX2 R14, R14 ;  /* 0x0000000e000e7308 */ /* 0x000fe20000000800 */
[-C--:B------:R-:W-:Y:S01]  /*1b190*/  FMUL.FTZ R33, R33, R5.reuse ;  /* 0x0000000521217220 */ /* 0x080fe20000410000 */
[----:B------:R-:W-:Y:S01]  /*1b1a0*/  FADD.FTZ R89, R182, R89 ;  /* 0x00000059b6597221 */ /* 0x000fe20000010000 */
[-C--:B------:R-:W-:Y:S01]  /*1b1b0*/  FMUL.FTZ R36, R36, R5.reuse ;  /* 0x0000000524247220 */ /* 0x080fe20000410000 */
[-C--:B------:R-:W-:Y:S01]  /*1b1c0*/  FMUL.FTZ R37, R37, R5.reuse ;  /* 0x0000000525257220 */ /* 0x080fe20000410000 */
[-C--:B------:R-:W-:Y:S01]  /*1b1d0*/  FMUL.FTZ R40, R40, R5.reuse ;  /* 0x0000000528287220 */ /* 0x080fe20000410000 */
[----:B------:R-:W-:Y:S01]  /*1b1e0*/  FADD.FTZ R115, R160, R89 ;  /* 0x00000059a0737221 */ /* 0x000fe20000010000 */
[-CC-:B------:R-:W-:Y:S01]  /*1b1f0*/  FFMA.FTZ R89, R119, R10.reuse, -R93.reuse ;  /* 0x0000000a77597223 */ /* 0x180fe2000001085d */
[----:B------:R-:W0:Y:S01]  /*1b200*/  MUFU.EX2 R7, R7 ;  /* 0x0000000700077308 */ /* 0x000e220000000800 */
[----:B------:R-:W-:Y:S01]  /*1b210*/  FFMA.FTZ R93, R95, R10, -R93 ;  /* 0x0000000a5f5d7223 */ /* 0x000fe2000001085d */
[----:B------:R-:W-:Y:S01]  /*1b220*/  FADD.FTZ R115, R184, R115 ;  /* 0x00000073b8737221 */ /* 0x000fe20000010000 */
[-C--:B------:R-:W-:Y:S01]  /*1b230*/  FMUL.FTZ R41, R41, R5.reuse ;  /* 0x0000000529297220 */ /* 0x080fe20000410000 */
[-C--:B------:R-:W-:Y:S01]  /*1b240*/  FMUL.FTZ R44, R44, R5.reuse ;  /* 0x000000052c2c7220 */ /* 0x080fe20000410000 */
[-C--:B------:R-:W-:Y:S01]  /*1b250*/  FMUL.FTZ R45, R45, R5.reuse ;  /* 0x000000052d2d7220 */ /* 0x080fe20000410000 */
[----:B------:R-:W-:Y:S01]  /*1b260*/  FADD.FTZ R115, R152, R115 ;  /* 0x0000007398737221 */ /* 0x000fe20000010000 */
[-C--:B------:R-:W-:Y:S01]  /*1b270*/  FMUL.FTZ R48, R48, R5.reuse ;  /* 0x0000000530307220 */ /* 0x080fe20000410000 */
[----:B------:R-:W1:Y:S01]  /*1b280*/  MUFU.EX2 R89, R89 ;  /* 0x0000005900597308 */ /* 0x000e620000000800 */
[-C--:B------:R-:W-:Y:S01]  /*1b290*/  FMUL.FTZ R49, R49, R5.reuse ;  /* 0x0000000531317220 */ /* 0x080fe20000410000 */
[----:B------:R-:W-:Y:S01]  /*1b2a0*/  FADD.FTZ R106, R186, R115 ;  /* 0x00000073ba6a7221 */ /* 0x000fe20000010000 */
[----:B----4-:R-:W-:Y:S01]  /*1b2b0*/  FADD.FTZ R115, R187, R122 ;  /* 0x0000007abb737221 */ /* 0x010fe20000010000 */
[C---:B------:R-:W-:Y:S01]  /*1b2c0*/  F2FP.F16.F32.PACK_AB R186, R15.reuse, R186 ;  /* 0x000000ba0fba723e */ /* 0x040fe200000000ff */
[-C--:B------:R-:W-:Y:S01]  /*1b2d0*/  FMUL.FTZ R52, R52, R5.reuse ;  /* 0x0000000534347220 */ /* 0x080fe20000410000 */
[----:B------:R-:W-:Y:S01]  /*1b2e0*/  FADD.FTZ R119, R15, R106 ;  /* 0x0000006a0f777221 */ /* 0x000fe20000010000 */
[----:B-----5:R-:W-:Y:S01]  /*1b2f0*/  FADD.FTZ R106, R132, R115 ;  /* 0x00000073846a7221 */ /* 0x020fe20000010000 */
[----:B------:R-:W2:Y:S01]  /*1b300*/  MUFU.EX2 R103, R103 ;  /* 0x0000006700677308 */ /* 0x000ea20000000800 */
[-C--:B------:R-:W-:Y:S01]  /*1b310*/  FMUL.FTZ R53, R53, R5.reuse ;  /* 0x0000000535357220 */ /* 0x080fe20000410000 */
[----:B------:R-:W-:Y:S01]  /*1b320*/  FADD.FTZ R119, R188, R119 ;  /* 0x00000077bc777221 */ /* 0x000fe20000010000 */
[----:B------:R-:W-:Y:S01]  /*1b330*/  FADD.FTZ R115, R189, R106 ;  /* 0x0000006abd737221 */ /* 0x000fe20000010000 */
[-C--:B------:R-:W-:Y:S01]  /*1b340*/  FMUL.FTZ R56, R56, R5.reuse ;  /* 0x0000000538387220 */ /* 0x080fe20000410000 */
[-C--:B------:R-:W-:Y:S01]  /*1b350*/  FMUL.FTZ R57, R57, R5.reuse ;  /* 0x0000000539397220 */ /* 0x080fe20000410000 */
[----:B------:R-:W-:Y:S01]  /*1b360*/  FADD.FTZ R119, R144, R119 ;  /* 0x0000007790777221 */ /* 0x000fe20000010000 */
[----:B------:R-:W-:Y:S01]  /*1b370*/  FADD.FTZ R106, R140, R115 ;  /* 0x000000738c6a7221 */ /* 0x000fe20000010000 */
[----:B------:R-:W3:Y:S01]  /*1b380*/  MUFU.EX2 R108, R108 ;  /* 0x0000006c006c7308 */ /* 0x000ee20000000800 */
[-C--:B------:R-:W-:Y:S01]  /*1b390*/  FMUL.FTZ R60, R60, R5.reuse ;  /* 0x000000053c3c7220 */ /* 0x080fe20000410000 */
[----:B------:R-:W-:Y:S01]  /*1b3a0*/  FADD.FTZ R110, R190, R119 ;  /* 0x00000077be6e7221 */ /* 0x000fe20000010000 */
[----:B------:R-:W-:Y:S01]  /*1b3b0*/  FADD.FTZ R106, R191, R106 ;  /* 0x0000006abf6a7221 */ /* 0x000fe20000010000 */
[-C--:B------:R-:W-:Y:S01]  /*1b3c0*/  FMUL.FTZ R61, R61, R5.reuse ;  /* 0x000000053d3d7220 */ /* 0x080fe20000410000 */
[-C--:B------:R-:W-:Y:S01]  /*1b3d0*/  FMUL.FTZ R64, R64, R5.reuse ;  /* 0x0000000540407220 */ /* 0x080fe20000410000 */
[----:B------:R-:W-:Y:S01]  /*1b3e0*/  FADD.FTZ R115, R145, R110 ;  /* 0x0000006e91737221 */ /* 0x000fe20000010000 */
[----:B------:R-:W-:Y:S01]  /*1b3f0*/  FADD.FTZ R106, R133, R106 ;  /* 0x0000006a856a7221 */ /* 0x000fe20000010000 */
[----:B------:R-:W4:Y:S01]  /*1b400*/  MUFU.EX2 R90, R90 ;  /* 0x0000005a005a7308 */ /* 0x000f220000000800 */
[-C--:B------:R-:W-:Y:S01]  /*1b410*/  FMUL.FTZ R65, R65, R5.reuse ;  /* 0x0000000541417220 */ /* 0x080fe20000410000 */
[----:B------:R-:W-:Y:S01]  /*1b420*/  FADD.FTZ R115, R192, R115 ;  /* 0x00000073c0737221 */ /* 0x000fe20000010000 */
[----:B------:R-:W-:Y:S01]  /*1b430*/  FADD.FTZ R106, R193, R106 ;  /* 0x0000006ac16a7221 */ /* 0x000fe20000010000 */
[-C--:B------:R-:W-:Y:S01]  /*1b440*/  FMUL.FTZ R68, R68, R5.reuse ;  /* 0x0000000544447220 */ /* 0x080fe20000410000 */
[-C--:B------:R-:W-:Y:S01]  /*1b450*/  FMUL.FTZ R69, R69, R5.reuse ;  /* 0x0000000545457220 */ /* 0x080fe20000410000 */
[----:B------:R-:W-:Y:S01]  /*1b460*/  FADD.FTZ R115, R20, R115 ;  /* 0x0000007314737221 */ /* 0x000fe20000010000 */
[----:B------:R-:W-:Y:S01]  /*1b470*/  FADD.FTZ R106, R137, R106 ;  /* 0x0000006a896a7221 */ /* 0x000fe20000010000 */
[----:B------:R-:W5:Y:S01]  /*1b480*/  MUFU.EX2 R109, R109 ;  /* 0x0000006d006d7308 */ /* 0x000f620000000800 */
        /* <DEDUP_REMOVED lines=8> */
[----:B------:R-:W-:Y:S01]  /*1b510*/  FMUL.FTZ R77, R77, R5 ;  /* 0x000000054d4d7220 */ /* 0x000fe20000410000 */
[----:B------:R-:W-:Y:S01]  /*1b520*/  FADD.FTZ R115, R196, R115 ;  /* 0x00000073c4737221 */ /* 0x000fe20000010000 */
[----:B------:R-:W-:Y:S01]  /*1b530*/  FADD.FTZ R13, R197, R12 ;  /* 0x0000000cc50d7221 */ /* 0x000fe20000010000 */
[----:B------:R-:W-:Y:S01]  /*1b540*/  F2FP.F16.F32.PACK_AB R197, R8, R197 ;  /* 0x000000c508c5723e */ /* 0x000fe200000000ff */
        /* <DEDUP_REMOVED lines=8> */
[----:B------:R-:W-:Y:S01]  /*1b5d0*/  FMUL.FTZ R85, R85, R5 ;  /* 0x0000000555557220 */ /* 0x000fe20000410000 */
[----:B------:R-:W-:Y:S01]  /*1b5e0*/  FADD.FTZ R15, R21, R106 ;  /* 0x0000006a150f7221 */ /* 0x000fe20000010000 */
[----:B------:R-:W-:Y:S01]  /*1b5f0*/  FADD.FTZ R12, R88, R13 ;  /* 0x0000000d580c7221 */ /* 0x000fe20000010000 */
[----:B------:R-:W5:Y:S01]  /*1b600*/  MUFU.EX2 R93, R93 ;  /* 0x0000005d005d7308 */ /* 0x000f620000000800 */
[----:B------:R-:W-:Y:S01]  /*1b610*/  F2FP.F16.F32.PACK_AB R182, R160, R182 ;  /* 0x000000b6a0b6723e */ /* 0x000fe200000000ff */
[----:B------:R-:W-:Y:S01]  /*1b620*/  FADD.FTZ R106, R200, R15 ;  /* 0x0000000fc86a7221 */ /* 0x000fe20000010000 */
[----:B------:R-:W-:Y:S01]  /*1b630*/  FADD.FTZ R13, R201, R12 ;  /* 0x0000000cc90d7221 */ /* 0x000fe20000010000 */
[----:B------:R-:W-:Y:S01]  /*1b640*/  F2FP.F16.F32.PACK_AB R201, R0, R201 ;  /* 0x000000c900c9723e */ /* 0x000fe200000000ff */
[----:B------:R-:W-:Y:S01]  /*1b650*/  FMUL.FTZ R26, R26, R11 ;  /* 0x0000000b1a1a7220 */ /* 0x000fe20000410000 */
[----:B------:R-:W-:Y:S01]  /*1b660*/  FADD.FTZ R15, R121, R106 ;  /* 0x0000006a790f7221 */ /* 0x000fe20000010000 */
[----:B------:R-:W-:Y:S01]  /*1b670*/  FADD.FTZ R12, R0, R13 ;  /* 0x0000000d000c7221 */ /* 0x000fe20000010000 */
[----:B------:R-:W-:Y:S01]  /*1b680*/  F2FP.F16.F32.PACK_AB R183, R141, R183 ;  /* 0x000000b78db7723e */ /* 0x000fe200000000ff */
[----:B------:R-:W-:Y:S01]  /*1b690*/  FMUL.FTZ R27, R27, R11 ;  /* 0x0000000b1b1b7220 */ /* 0x000fe20000410000 */
[----:B------:R-:W-:Y:S01]  /*1b6a0*/  FADD.FTZ R15, R202, R15 ;  /* 0x0000000fca0f7221 */ /* 0x000fe20000010000 */
[----:B------:R-:W-:Y:S01]  /*1b6b0*/  FADD.FTZ R12, R203, R12 ;  /* 0x0000000ccb0c7221 */ /* 0x000fe20000010000 */
[C---:B0-----:R-:W-:Y:S01]  /*1b6c0*/  F2FP.F16.F32.PACK_AB R203, R7.reuse, R203 ;  /* 0x000000cb07cb723e */ /* 0x041fe200000000ff */
[-C--:B------:R-:W-:Y:S01]  /*1b6d0*/  FMUL.FTZ R30, R30, R11.reuse ;  /* 0x0000000b1e1e7220 */ /* 0x080fe20000410000 */
        /* <DEDUP_REMOVED lines=15> */
[-C--:B------:R-:W-:Y:S01]  /*1b7d0*/  FMUL.FTZ R38, R38, R11.reuse ;  /* 0x0000000b26267220 */ /* 0x080fe20000410000 */
[----:B------:R-:W-:Y:S01]  /*1b7e0*/  FADD.FTZ R15, R112, R15 ;  /* 0x0000000f700f7221 */ /* 0x000fe20000010000 */
[----:B-1----:R-:W-:Y:S01]  /*1b7f0*/  FADD.FTZ R12, R89, R12 ;  /* 0x0000000c590c7221 */ /* 0x002fe20000010000 */
        /* <DEDUP_REMOVED lines=31> */
[----:B--2---:R-:W-:Y:S01]  /*1b9f0*/  FADD.FTZ R13, R103, R6 ;  /* 0x00000006670d7221 */ /* 0x004fe20000010000 */
[----:B------:R-:W-:Y:S01]  /*1ba00*/  F2FP.F16.F32.PACK_AB R195, R138, R195 ;  /* 0x000000c38ac3723e */ /* 0x000fe200000000ff */
[-C--:B------:R-:W-:Y:S01]  /*1ba10*/  FMUL.FTZ R55, R55, R11.reuse ;  /* 0x0000000b37377220 */ /* 0x080fe20000410000 */
[----:B---3--:R-:W-:Y:S01]  /*1ba20*/  FADD.FTZ R0, R108, R7 ;  /* 0x000000076c007221 */ /* 0x008fe20000010000 */
[----:B----4-:R-:W-:Y:S01]  /*1ba30*/  FADD.FTZ R13, R90, R13 ;  /* 0x0000000d5a0d7221 */ /* 0x010fe20000010000 */
[----:B------:R-:W-:Y:S01]  /*1ba40*/  F2FP.F16.F32.PACK_AB R196, R128, R196 ;  /* 0x000000c480c4723e */ /* 0x000fe200000000ff */
[-C--:B------:R-:W-:Y:S01]  /*1ba50*/  FMUL.FTZ R58, R58, R11.reuse ;  /* 0x0000000b3a3a7220 */ /* 0x080fe20000410000 */
[----:B-----5:R-:W-:Y:S01]  /*1ba60*/  FADD.FTZ R0, R109, R0 ;  /* 0x000000006d007221 */ /* 0x020fe20000010000 */
        /* <DEDUP_REMOVED lines=8> */
[----:B------:R-:W-:Y:S01]  /*1baf0*/  F2FP.F16.F32.PACK_AB R200, R121, R200 ;  /* 0x000000c879c8723e */ /* 0x000fe200000000ff */
[----:B------:R-:W-:Y:S01]  /*1bb00*/  FADD.FTZ R0, R93, R13 ;  /* 0x0000000d5d007221 */ /* 0x000fe20000010000 */
[----:B------:R-:W-:Y:S01]  /*1bb10*/  F2FP.F16.F32.PACK_AB R202, R124, R202 ;  /* 0x000000ca7cca723e */ /* 0x000fe200000000ff */
[-C--:B------:R-:W-:Y:S01]  /*1bb20*/  FMUL.FTZ R63, R63, R11.reuse ;  /* 0x0000000b3f3f7220 */ /* 0x080fe20000410000 */
[----:B------:R-:W-:Y:S01]  /*1bb30*/  F2FP.F16.F32.PACK_AB R204, R120, R204 ;  /* 0x000000cc78cc723e */ /* 0x000fe200000000ff */
[-C--:B------:R-:W-:Y:S01]  /*1bb40*/  FMUL.FTZ R66, R66, R11.reuse ;  /* 0x0000000b42427220 */ /* 0x080fe20000410000 */
[----:B------:R-:W-:Y:S01]  /*1bb50*/  F2FP.F16.F32.PACK_AB R206, R112, R206 ;  /* 0x000000ce70ce723e */ /* 0x000fe200000000ff */
[----:B------:R-:W-:Y:S01]  /*1bb60*/  FMUL.FTZ R67, R67, R11 ;  /* 0x0000000b43437220 */ /* 0x000fe20000410000 */
        /* <DEDUP_REMOVED lines=18> */
[----:B------:R-:W-:Y:S01]  /*1bc90*/  FMUL.FTZ R87, R87, R11 ;  /* 0x0000000b57577220 */ /* 0x000fe20000410000 */
[----:B------:R-:W-:Y:S01]  /*1bca0*/  IMAD.MOV.U32 R6, RZ, RZ, R229 ;  /* 0x000000ffff067224 */ /* 0x000fe200078e00e5 */
[----:B------:R-:W-:Y:S01]  /*1bcb0*/  MOV R5, R9 ;  /* 0x0000000900057202 */ /* 0x000fe20000000f00 */
[----:B------:R-:W-:-:S02]  /*1bcc0*/  IMAD.MOV.U32 R7, RZ, RZ, R222 ;  /* 0x000000ffff077224 */ /* 0x000fc400078e00de */
[----:B------:R-:W-:Y:S01]  /*1bcd0*/  IMAD.MOV.U32 R4, RZ, RZ, R92 ;  /* 0x000000ffff047224 */ /* 0x000fe200078e005c */
[----:B------:R-:W-:Y:S06]  /*1bce0*/  @P2 BRA `(.L_x_7480) ;  /* 0xffffffa400582947 */ /* 0x000fec000383ffff */
.L_x_7470:
[----:B------:R-:W-:Y:S05]  /*1bcf0*/  WARPSYNC.ALL ;  /* 0x0000000000007948 */ /* 0x000fea0003800000 */
[----:B------:R-:W-:Y:S06]  /*1bd00*/  BAR.ARV 0x8, 0x180 ;  /* 0x0206000000007b1d */ /* 0x000fec0000002000 */
[----:B------:R-:W-:Y:S05]  /*1bd10*/  @!P0 BRA `(.L_x_7481) ;  /* 0x0000000000048947 */ /* 0x000fea0003800000 */
[----:B------:R-:W-:Y:S01]  /*1bd20*/  BPT.TRAP 0x1 ;  /* 0x000000040000795c */ /* 0x000fe20000300000 */
.L_x_7481:
[----:B------:R-:W-:Y:S01]  /*1bd30*/  IMAD R12, R222, 0x8, R2 ;  /* 0x00000008de0c7824 */ /* 0x000fe200078e0202 */
[----:B------:R-:W-:-:S04]  /*1bd40*/  SHF.L.U32 R3, R229, 0x1f, RZ ;  /* 0x0000001fe5037819 */ /* 0x000fc800000006ff */
[----:B------:R0:W1:Y:S01]  /*1bd50*/  SYNCS.PHASECHK.TRANS64.TRYWAIT P2, [R12+URZ+0x34850], R3 ;  /* 0x034850030c0075a7 */ /* 0x000062000804017f */
[----:B------:R-:W-:Y:S05]  /*1bd60*/  @!P0 BRA `(.L_x_7482) ;  /* 0x0000000000048947 */ /* 0x000fea0003800000 */
[----:B------:R-:W-:Y:S01]  /*1bd70*/  BPT.TRAP 0x1 ;  /* 0x000000040000795c */ /* 0x000fe20000300000 */
.L_x_7482:
[----:B------:R-:W-:-:S05]  /*1bd80*/  VIADD R2, R2, 0x400 ;  /* 0x0000040002027836 */ /* 0x000fca0000000000 */
[----:B------:R-:W-:-:S04]  /*1bd90*/  SHF.R.U32.HI R2, RZ, 0x4, R2 ;  /* 0x00000004ff027819 */ /* 0x000fc80000011602 */
[----:B------:R-:W-:-:S04]  /*1bda0*/  LOP3.LUT R2, R2, 0x3fff, RZ, 0xc0, !PT ;  /* 0x00003fff02027812 */ /* 0x000fc800078ec0ff */
[----:B------:R-:W-:Y:S01]  /*1bdb0*/  LOP3.LUT R5, R2, 0x5800000, RZ, 0xfc, !PT ;  /* 0x0580000002057812 */ /* 0x000fe200078efcff */
[----:B-1----:R-:W-:Y:S06]  /*1bdc0*/  @P2 BRA `(.L_x_7483) ;  /* 0x0000000000082947 */ /* 0x002fec0003800000 */
[----:B------:R-:W1:Y:S02]  /*1bdd0*/  SYNCS.PHASECHK.TRANS64.TRYWAIT P0, [R12+URZ+0x34850], R3 ;  /* 0x034850030c0075a7 */ /* 0x000e64000800017f */
[----:B-1----:R-:W-:Y:S05]  /*1bde0*/  @!P0 BRA `(.L_x_7484) ;  /* 0x000000a800148947 */ /* 0x002fea0003800000 */
.L_x_7483:
[----:B------:R-:W-:Y:S01]  /*1bdf0*/  IMAD R2, R222, 0xb00, R5 ;  /* 0x00000b00de027824 */ /* 0x000fe200078e0205 */
[----:B------:R-:W2:Y:S01]  /*1be00*/  LDL.LU R20, [R1+0x60] ;  /* 0x0000600001147983 */ /* 0x000ea20000300800 */
[----:B01----:R-:W-:Y:S01]  /*1be10*/  IMAD.MOV.U32 R3, RZ, RZ, 0x40000040 ;  /* 0x40000040ff037424 */ /* 0x003fe200078e00ff */
[----:B------:R-:W-:Y:S05]  /*1be20*/  WARPSYNC.ALL ;  /* 0x0000000000007948 */ /* 0x000fea0003800000 */
[C---:B------:R-:W-:Y:S01]  /*1be30*/  R2UR UR6, R2.reuse ;  /* 0x00000000020672ca */ /* 0x040fe200000e0000 */
[----:B------:R-:W-:Y:S01]  /*1be40*/  WARPGROUP.ARRIVE ;  /* 0x00000000000079c5 */ /* 0x000fe20000000000 */
[----:B------:R-:W-:Y:S01]  /*1be50*/  R2UR UR7, R3 ;  /* 0x00000000030772ca */ /* 0x000fe200000e0000 */
[----:B------:R-:W-:Y:S01]  /*1be60*/  VIADD R4, R2, 0x80 ;  /* 0x0000008002047836 */ /* 0x000fe20000000000 */
[----:B------:R-:W-:Y:S01]  /*1be70*/  MOV R5, 0x40000040 ;  /* 0x4000004000057802 */ /* 0x000fe20000000f00 */
[----:B------:R-:W-:-:S02]  /*1be80*/  IMAD.MOV.U32 R3, RZ, RZ, 0x40000040 ;  /* 0x40000040ff037424 */ /* 0x000fc400078e00ff */
[----:B------:R-:W-:Y:S02]  /*1be90*/  IMAD.MOV.U32 R7, RZ, RZ, RZ ;  /* 0x000000ffff077224 */ /* 0x000fe400078e00ff */
[----:B------:R-:W-:Y:S02]  /*1bea0*/  VIADD R222, R222, 0x1 ;  /* 0x00000001dede7836 */ /* 0x000fe40000000000 */
[----:B------:R-:W-:-:S03]  /*1beb0*/  @!P1 VIADD R12, R12, 0x34860 ;  /* 0x000348600c0c9836 */ /* 0x000fc60000000000 */
[----:B------:R-:W-:Y:S01]  /*1bec0*/  ISETP.NE.AND P0, PT, R222, 0x2, PT ;  /* 0x00000002de00780c */ /* 0x000fe20003f05270 */
[----:B------:R-:W-:Y:S01]  /*1bed0*/  HGMMA.64x128x16.F32 R24, R176, gdesc[UR4].tnspB, R24, gsb0 ;  /* 0x41e00004b0187df0 */ /* 0x000fe20008000818 */
[----:B------:R-:W-:Y:S01]  /*1bee0*/  R2UR UR6, R4 ;  /* 0x00000000040672ca */ /* 0x000fe200000e0000 */
[----:B------:R-:W-:Y:S01]  /*1bef0*/  VIADD R4, R2, 0x100 ;  /* 0x0000010002047836 */ /* 0x000fe20000000000 */
[----:B------:R-:W-:Y:S01]  /*1bf00*/  R2UR UR7, R5 ;  /* 0x00000000050772ca */ /* 0x000fe200000e0000 */
[----:B------:R-:W-:Y:S01]  /*1bf10*/  IMAD.MOV.U32 R5, RZ, RZ, 0x40000040 ;  /* 0x40000040ff057424 */ /* 0x000fe200078e00ff */
[----:B------:R-:W-:Y:S02]  /*1bf20*/  @!P1 PRMT R12, RZ, 0x654, R12 ;  /* 0x00000654ff0c9816 */ /* 0x000fe4000000000c */
[----:B------:R-:W-:Y:S01]  /*1bf30*/  SEL R222, R222, RZ, P0 ;  /* 0x000000ffdede7207 */ /* 0x000fe20000000000 */
[----:B------:R-:W-:Y:S02]  /*1bf40*/  WARPGROUP.DEPBAR.LE gsb0, 0x0 ;  /* 0x00008000000079c5 */ /* 0x000fe40000010000 */
[----:B------:R-:W-:-:S06]  /*1bf50*/  WARPGROUP.ARRIVE ;  /* 0x00000000000079c5 */ /* 0x000fcc0000000000 */
[----:B------:R-:W-:Y:S01]  /*1bf60*/  HGMMA.64x128x16.F32 R24, R180, gdesc[UR4].tnspB, R24, gsb0 ;  /* 0x41e00004b4187df0 */ /* 0x000fe20008000818 */
[----:B------:R-:W-:Y:S01]  /*1bf70*/  R2UR UR6, R4 ;  /* 0x00000000040672ca */ /* 0x000fe200000e0000 */
[----:B------:R-:W-:Y:S01]  /*1bf80*/  VIADD R4, R2, 0x180 ;  /* 0x0000018002047836 */ /* 0x000fe20000000000 */
[----:B------:R-:W-:Y:S01]  /*1bf90*/  R2UR UR7, R5 ;  /* 0x00000000050772ca */ /* 0x000fe200000e0000 */
[----:B------:R-:W-:Y:S01]  /*1bfa0*/  IMAD.MOV.U32 R5, RZ, RZ, 0x40000040 ;  /* 0x40000040ff057424 */ /* 0x000fe200078e00ff */
[----:B--2---:R-:W-:-:S05]  /*1bfb0*/  IADD3 R20, R20, 0x1, RZ ;  /* 0x0000000114147810 */ /* 0x004fca0007ffe0ff */
[----:B------:R-:W-:Y:S01]  /*1bfc0*/  STL [R1+0x60], R20 ;  /* 0x0000601401007387 */ /* 0x000fe20000100800 */
[----:B------:R-:W-:Y:S02]  /*1bfd0*/  WARPGROUP.DEPBAR.LE gsb0, 0x0 ;  /* 0x00008000000079c5 */ /* 0x000fe40000010000 */
[----:B------:R-:W-:-:S06]  /*1bfe0*/  WARPGROUP.ARRIVE ;  /* 0x00000000000079c5 */ /* 0x000fcc0000000000 */
[----:B------:R-:W-:Y:S01]  /*1bff0*/  HGMMA.64x128x16.F32 R24, R184, gdesc[UR4].tnspB, R24, gsb0 ;  /* 0x41e00004b8187df0 */ /* 0x000fe20008000818 */
[----:B------:R-:W-:Y:S02]  /*1c000*/  R2UR UR6, R4 ;  /* 0x00000000040672ca */ /* 0x000fe400000e0000 */
[----:B------:R-:W-:Y:S01]  /*1c010*/  R2UR UR7, R5 ;  /* 0x00000000050772ca */ /* 0x000fe200000e0000 */
[----:B------:R-:W-:Y:S01]  /*1c020*/  IMAD.MOV.U32 R5, RZ, RZ, 0x40000040 ;  /* 0x40000040ff057424 */ /* 0x000fe200078e00ff */
[----:B------:R-:W-:Y:S01]  /*1c030*/  IADD3 R4, R2, 0x200, RZ ;  /* 0x0000020002047810 */ /* 0x000fe20007ffe0ff */
[----:B------:R-:W-:Y:S02]  /*1c040*/  WARPGROUP.DEPBAR.LE gsb0, 0x0 ;  /* 0x00008000000079c5 */ /* 0x000fe40000010000 */
[----:B------:R-:W-:-:S08]  /*1c050*/  WARPGROUP.ARRIVE ;  /* 0x00000000000079c5 */ /* 0x000fd00000000000 */
        /* <DEDUP_REMOVED lines=29> */
[----:B------:R-:W-:Y:S02]  /*1c230*/  R2UR UR6, R4 ;  /* 0x00000000040672ca */ /* 0x000fe400000e0000 */
[----:B------:R-:W-:Y:S01]  /*1c240*/  R2UR UR7, R5 ;  /* 0x00000000050772ca */ /* 0x000fe200000e0000 */
[----:B------:R-:W-:Y:S01]  /*1c250*/  IMAD.MOV.U32 R5, RZ, RZ, 0x40000040 ;  /* 0x40000040ff057424 */ /* 0x000fe200078e00ff */
[C---:B------:R-:W-:Y:S01]  /*1c260*/  IADD3 R4, R2.reuse, 0x480, RZ ;  /* 0x0000048002047810 */ /* 0x040fe20007ffe0ff */
[----:B------:R-:W-:Y:S01]  /*1c270*/  VIADD R2, R2, 0x500 ;  /* 0x0000050002027836 */ /* 0x000fe20000000000 */
[----:B------:R-:W-:Y:S02]  /*1c280*/  WARPGROUP.DEPBAR.LE gsb0, 0x0 ;  /* 0x00008000000079c5 */ /* 0x000fe40000010000 */
[----:B------:R-:W-:-:S07]  /*1c290*/  WARPGROUP.ARRIVE ;  /* 0x00000000000079c5 */ /* 0x000fce0000000000 */
[----:B------:R-:W-:Y:S01]  /*1c2a0*/  HGMMA.64x128x16.F32 R24, R208, gdesc[UR4].tnspB, R24, gsb0 ;  /* 0x41e00004d0187df0 */ /* 0x000fe20008000818 */
[----:B------:R-:W-:Y:S02]  /*1c2b0*/  R2UR UR6, R4 ;  /* 0x00000000040672ca */ /* 0x000fe400000e0000 */
[----:B------:R-:W-:Y:S02]  /*1c2c0*/  R2UR UR7, R5 ;  /* 0x00000000050772ca */ /* 0x000fe400000e0000 */
[----:B------:R-:W0:Y:S02]  /*1c2d0*/  SHFL.BFLY PT, R5, R0, 0x2, 0x1f ;  /* 0x0c401f0000057f89 */ /* 0x000e2400000e0000 */
[----:B0-----:R-:W-:Y:S01]  /*1c2e0*/  FADD.FTZ R5, R5, R0 ;  /* 0x0000000005057221 */ /* 0x001fe20000010000 */
[----:B------:R-:W-:-:S04]  /*1c2f0*/  SEL R0, RZ, 0x1, P0 ;  /* 0x00000001ff007807 */ /* 0x000fc80000000000 */
[----:B------:R-:W0:Y:S01]  /*1c300*/  SHFL.BFLY PT, R4, R5, 0x1, 0x1f ;  /* 0x0c201f0005047f89 */ /* 0x000e2200000e0000 */
[----:B------:R-:W-:Y:S01]  /*1c310*/  LOP3.LUT R229, R229, R0, RZ, 0x3c, !PT ;  /* 0x00000000e5e57212 */ /* 0x000fe200078e3cff */
[----:B------:R-:W-:Y:S02]  /*1c320*/  IMAD.MOV.U32 R0, RZ, RZ, -0x800000 ;  /* 0xff800000ff007424 */ /* 0x000fe400078e00ff */
[----:B0-----:R-:W-:-:S05]  /*1c330*/  FADD.FTZ R15, R5, R4 ;  /* 0x00000004050f7221 */ /* 0x001fca0000010000 */
[----:B------:R-:W-:-:S13]  /*1c340*/  FSETP.NE.FTZ.AND P3, PT, R15, RZ, PT ;  /* 0x000000ff0f00720b */ /* 0x000fda0003f75000 */
[----:B------:R-:W0:Y:S08]  /*1c350*/  @P3 MUFU.LG2 R8, R15 ;  /* 0x0000000f00083308 */ /* 0x000e300000000c00 */
[----:B------:R-:W-:Y:S01]  /*1c360*/  @P3 MUFU.RCP R7, R15 ;  /* 0x0000000f00073308 */ /* 0x000fe20000001000 */
[----:B0-----:R-:W-:Y:S01]  /*1c370*/  @P3 FMUL.FTZ R11, R8, 0.69314718246459960938 ;  /* 0x3f317218080b3820 */ /* 0x001fe20000410000 */
[----:B------:R-:W-:-:S02]  /*1c380*/  WARPGROUP.DEPBAR.LE gsb0, 0x0 ;  /* 0x00008000000079c5 */ /* 0x000fc40000010000 */
[----:B------:R-:W-:-:S06]  /*1c390*/  WARPGROUP.ARRIVE ;  /* 0x00000000000079c5 */ /* 0x000fcc0000000000 */
[----:B------:R-:W-:Y:S01]  /*1c3a0*/  HGMMA.64x128x16.F32 R24, R212, gdesc[UR4].tnspB, R24, gsb0 ;  /* 0x41e00004d4187df0 */ /* 0x000fe20008000818 */
[----:B------:R-:W-:Y:S02]  /*1c3b0*/  R2UR UR6, R2 ;  /* 0x00000000020672ca */ /* 0x000fe400000e0000 */
[----:B------:R-:W-:Y:S02]  /*1c3c0*/  R2UR UR7, R3 ;  /* 0x00000000030772ca */ /* 0x000fe400000e0000 */
[----:B------:R-:W0:Y:S02]  /*1c3d0*/  SHFL.BFLY PT, R3, R14, 0x2, 0x1f ;  /* 0x0c401f000e037f89 */ /* 0x000e2400000e0000 */
[----:B0-----:R-:W-:-:S05]  /*1c3e0*/  FADD.FTZ R3, R3, R14 ;  /* 0x0000000e03037221 */ /* 0x001fca0000010000 */
[----:B------:R-:W0:Y:S02]  /*1c3f0*/  SHFL.BFLY PT, R2, R3, 0x1, 0x1f ;  /* 0x0c201f0003027f89 */ /* 0x000e2400000e0000 */
[----:B0-----:R-:W-:Y:S01]  /*1c400*/  FADD.FTZ R13, R3, R2 ;  /* 0x00000002030d7221 */ /* 0x001fe20000010000 */
[----:B------:R-:W-:Y:S01]  /*1c410*/  MOV R2, RZ ;  /* 0x000000ff00027202 */ /* 0x000fe20000000f00 */
[----:B------:R-:W-:-:S03]  /*1c420*/  IMAD.MOV.U32 R3, RZ, RZ, -0x800000 ;  /* 0xff800000ff037424 */ /* 0x000fc600078e00ff */
[----:B------:R-:W-:-:S13]  /*1c430*/  FSETP.NE.FTZ.AND P2, PT, R13, RZ, PT ;  /* 0x000000ff0d00720b */ /* 0x000fda0003f55000 */
[----:B------:R-:W0:Y:S01]  /*1c440*/  @P2 MUFU.LG2 R6, R13 ;  /* 0x0000000d00062308 */ /* 0x000e220000000c00 */
[C---:B------:R-:W-:Y:S01]  /*1c450*/  @P2 FMUL.FTZ R4, R10.reuse, 0.69314718246459960938 ;  /* 0x3f3172180a042820 */ /* 0x040fe20000410000 */
[----:B------:R-:W-:-:S04]  /*1c460*/  @P3 FMUL.FTZ R10, R10, 0.69314718246459960938 ;  /* 0x3f3172180a0a3820 */ /* 0x000fc80000410000 */
[----:B------:R-:W-:Y:S02]  /*1c470*/  @P3 FFMA.FTZ R0, R10, R92, R11 ;  /* 0x0000005c0a003223 */ /* 0x000fe4000001000b */
[----:B------:R-:W1:Y:S01]  /*1c480*/  @P2 MUFU.RCP R2, R13 ;  /* 0x0000000d00022308 */ /* 0x000e620000001000 */
[----:B0-----:R-:W-:-:S04]  /*1c490*/  @P2 FMUL.FTZ R5, R6, 0.69314718246459960938 ;  /* 0x3f31721806052820 */ /* 0x001fc80000410000 */
[----:B------:R-:W-:Y:S01]  /*1c4a0*/  @P2 FFMA.FTZ R3, R4, R9, R5 ;  /* 0x0000000904032223 */ /* 0x000fe20000010005 */
[----:B------:R-:W-:Y:S02]  /*1c4b0*/  WARPGROUP.DEPBAR.LE gsb0, 0x0 ;  /* 0x00008000000079c5 */ /* 0x000fe40000010000 */
[----:B------:R-:W-:-:S06]  /*1c4c0*/  WARPGROUP.ARRIVE ;  /* 0x00000000000079c5 */ /* 0x000fcc0000000000 */
[----:B------:R-:W-:Y:S03]  /*1c4d0*/  HGMMA.64x128x16.F32 R24, R216, gdesc[UR4].tnspB, R24, gsb0 ;  /* 0x41e00004d8187df0 */ /* 0x000fe60008000818 */
[----:B------:R-:W-:Y:S02]  /*1c4e0*/  WARPGROUP.DEPBAR.LE gsb0, 0x0 ;  /* 0x00008000000079c5 */ /* 0x000fe40000010000 */
        /* <DEDUP_REMOVED lines=46> */
[----:B------:R-:W-:Y:S01]  /*1c7d0*/  PLOP3.LUT P1, PT, PT, PT, PT, 0x8, 0x0 ;  /* 0x000000000000781c */ /* 0x000fe20003f2e170 */
        /* <DEDUP_REMOVED lines=19> */
.L_x_7424:
[----:B------:R-:W2:Y:S04]  /*1c910*/  LDL R82, [R1+0x5c] ;  /* 0x00005c0001527983 */ /* 0x000ea80000100800 */
[----:B------:R-:W2:Y:S01]  /*1c920*/  LDL R78, [R1+0x68] ;  /* 0x00006800014e7983 */ /* 0x000ea20000100800 */
[----:B------:R-:W-:Y:S05]  /*1c930*/  WARPSYNC.ALL ;  /* 0x0000000000007948 */ /* 0x000fea0003800000 */
[----:B------:R-:W0:Y:S01]  /*1c940*/  S2UR UR5, SR_CgaCtaId ;  /* 0x00000000000579c3 */ /* 0x000e220000008800 */
[----:B------:R-:W-:Y:S01]  /*1c950*/  UMOV UR4, 0x400 ;  /* 0x0000040000047882 */ /* 0x000fe20000000000 */
[----:B------:R-:W-:Y:S01]  /*1c960*/  BSSY B0, `(.L_x_7485) ;  /* 0x0000228000007945 */ /* 0x000fe20003800000 */
[----:B------:R-:W-:Y:S01]  /*1c970*/  SHF.R.S32.HI R48, RZ, 0x1f, R221 ;  /* 0x0000001fff307819 */ /* 0x000fe200000114dd */
[----:B0-----:R-:W-:-:S06]  /*1c980*/  ULEA UR4, UR5, UR4, 0x18 ;  /* 0x0000000405047291 */ /* 0x001fcc000f8ec03f */
[----:B------:R-:W-:Y:S01]  /*1c990*/  IMAD.U32 R2, RZ, RZ, UR4 ;  /* 0x00000004ff027e24 */ /* 0x000fe2000f8e00ff */
[----:B------:R-:W-:Y:S06]  /*1c9a0*/  BAR.SYNC.DEFER_BLOCKING 0x5, 0x180 ;  /* 0x0146000000007b1d */ /* 0x000fec0000010000 */
[----:B------:R0:W1:Y:S02]  /*1c9b0*/  LDS.128 R28, [R2+0x348d0] ;  /* 0x0348d000021c7984 */ /* 0x0000640000000c00 */
[----:B------:R-:W-:Y:S06]  /*1c9c0*/  BAR.ARV 0x4, 0x180 ;  /* 0x0106000000007b1d */ /* 0x000fec0000002000 */
[----:B--2---:R-:W-:Y:S01]  /*1c9d0*/  SHF.L.U64.HI R74, R82, 0x2, R78 ;  /* 0x00000002524a7819 */ /* 0x004fe2000001024e */
[----:B01----:R-:W-:Y:S06]  /*1c9e0*/  @P1 BRA `(.L_x_7486) ;  /* 0x00000014006c1947 */ /* 0x003fec0003800000 */
[----:B------:R-:W2:Y:S04]  /*1c9f0*/  LDL R4, [R1+0x8c] ;  /* 0x00008c0001047983 */ /* 0x000ea80000100800 */
[----:B------:R-:W3:Y:S04]  /*1ca00*/  LDL.LU R112, [R1+0x58] ;  /* 0x0000580001707983 */ /* 0x000ee80000300800 */
[----:B------:R-:W4:Y:S04]  /*1ca10*/  LDL R111, [R1+0x88] ;  /* 0x00008800016f7983 */ /* 0x000f280000100800 */
[----:B------:R-:W4:Y:S01]  /*1ca20*/  LDL R86, [R1+0x64] ;  /* 0x0000640001567983 */ /* 0x000f220000100800 */
[----:B------:R-:W0:Y:S01]  /*1ca30*/  S2R R5, SR_SWINHI ;  /* 0x0000000000057919 */ /* 0x000e220000002f00 */
[----:B------:R-:W-:Y:S05]  /*1ca40*/  WARPSYNC.ALL ;  /* 0x0000000000007948 */ /* 0x000fea0003800000 */
[----:B------:R-:W-:Y:S01]  /*1ca50*/  F2FP.F16.F32.PACK_AB R36, R57, R36 ;  /* 0x000000243924723e */ /* 0x000fe200000000ff */
[----:B------:R-:W-:Y:S01]  /*1ca60*/  ULDC.64 UR4, c[0x0][0xc00] ;  /* 0x0003000000047ab9 */ /* 0x000fe20000000a00 */
[----:B------:R-:W1:Y:S01]  /*1ca70*/  LDC R57, c[0x0][0xbe8] ;  /* 0x0002fa00ff397b82 */ /* 0x000e620000000800 */
[----:B------:R-:W-:-:S02]  /*1ca80*/  MOV R20, R2 ;  /* 0x0000000200147202 */ /* 0x000fc40000000f00 */
[----:B0-----:R-:W-:Y:S02]  /*1ca90*/  MOV R21, R5 ;  /* 0x0000000500157202 */ /* 0x001fe40000000f00 */
[----:B------:R-:W-:Y:S02]  /*1caa0*/  F2FP.F16.F32.PACK_AB R10, R103, R10 ;  /* 0x0000000a670a723e */ /* 0x000fe400000000ff */
[----:B------:R-:W-:Y:S02]  /*1cab0*/  F2FP.F16.F32.PACK_AB R35, R35, R54 ;  /* 0x000000362323723e */ /* 0x000fe400000000ff */
[----:B------:R-:W-:Y:S01]  /*1cac0*/  F2FP.F16.F32.PACK_AB R39, R39, R50 ;  /* 0x000000322727723e */ /* 0x000fe200000000ff */
[----:B------:R-:W-:Y:S01]  /*1cad0*/  IMAD.MOV.U32 R50, RZ, RZ, RZ ;  /* 0x000000ffff327224 */ /* 0x000fe200078e00ff */
[----:B------:R-:W-:Y:S01]  /*1cae0*/  ULDC.64 UR6, c[0x0][0x208] ;  /* 0x0000820000067ab9 */ /* 0x000fe20000000a00 */
[----:B------:R-:W-:Y:S01]  /*1caf0*/  BAR.SYNC.DEFER_BLOCKING 0x1, 0x100 ;  /* 0x0044000000007b1d */ /* 0x000fe20000010000 */
[----:B--2---:R-:W-:-:S03]  /*1cb00*/  IMAD.WIDE R8, R4, 0x2, R20 ;  /* 0x0000000204087825 */ /* 0x004fc600078e0214 */
[C---:B------:R-:W-:Y:S02]  /*1cb10*/  IADD3 R63, P5, R8.reuse, 0x20, RZ ;  /* 0x00000020083f7810 */ /* 0x040fe40007fbe0ff */
[----:B------:R-:W-:-:S03]  /*1cb20*/  LOP3.LUT R33, R8, 0x380, RZ, 0xc0, !PT ;  /* 0x0000038008217812 */ /* 0x000fc600078ec0ff */
[----:B------:R-:W-:Y:S01]  /*1cb30*/  IMAD.X R5, RZ, RZ, R9, P5 ;  /* 0x000000ffff057224 */ /* 0x000fe200028e0609 */
[C---:B------:R-:W-:Y:S02]  /*1cb40*/  IADD3 R109, P5, R8.reuse, 0x4060, RZ ;  /* 0x00004060086d7810 */ /* 0x040fe40007fbe0ff */
[C---:B------:R-:W-:Y:S02]  /*1cb50*/  IADD3 R67, P0, R8.reuse, 0x40, RZ ;  /* 0x0000004008437810 */ /* 0x040fe40007f1e0ff */
[----:B------:R-:W-:Y:S02]  /*1cb60*/  LOP3.LUT R28, R109, 0x380, RZ, 0xc0, !PT ;  /* 0x000003806d1c7812 */ /* 0x000fe400078ec0ff */
[----:B------:R-:W-:Y:S02]  /*1cb70*/  SHF.R.U64 R33, R33, 0x3, RZ ;  /* 0x0000000321217819 */ /* 0x000fe400000012ff */
[----:B------:R-:W-:Y:S02]  /*1cb80*/  IADD3 R71, P1, R8, 0x60, RZ ;  /* 0x0000006008477810 */ /* 0x000fe40007f3e0ff */
[----:B------:R-:W-:-:S02]  /*1cb90*/  LOP3.LUT R4, R63, 0x380, RZ, 0xc0, !PT ;  /* 0x000003803f047812 */ /* 0x000fc400078ec0ff */
[----:B------:R-:W-:Y:S02]  /*1cba0*/  LOP3.LUT R6, R67, 0x380, RZ, 0xc0, !PT ;  /* 0x0000038043067812 */ /* 0x000fe400078ec0ff */
[C---:B------:R-:W-:Y:S02]  /*1cbb0*/  IADD3 R75, P2, R8.reuse, 0x4000, RZ ;  /* 0x00004000084b7810 */ /* 0x040fe40007f5e0ff */
[C---:B------:R-:W-:Y:S02]  /*1cbc0*/  IADD3 R79, P3, R8.reuse, 0x4020, RZ ;  /* 0x00004020084f7810 */ /* 0x040fe40007f7e0ff */
[----:B------:R-:W-:Y:S02]  /*1cbd0*/  IADD3 R83, P4, R8, 0x4040, RZ ;  /* 0x0000404008537810 */ /* 0x000fe40007f9e0ff */
[----:B------:R-:W-:Y:S02]  /*1cbe0*/  SHF.R.U64 R28, R28, 0x3, RZ ;  /* 0x000000031c1c7819 */ /* 0x000fe400000012ff */
[----:B------:R-:W-:-:S02]  /*1cbf0*/  LOP3.LUT R8, R33, R8, RZ, 0x3c, !PT ;  /* 0x0000000821087212 */ /* 0x000fc400078e3cff */
[----:B------:R-:W-:Y:S02]  /*1cc00*/  LOP3.LUT R12, R71, 0x380, RZ, 0xc0, !PT ;  /* 0x00000380470c7812 */ /* 0x000fe400078ec0ff */
[----:B------:R-:W-:Y:S02]  /*1cc10*/  SHF.R.U64 R4, R4, 0x3, RZ ;  /* 0x0000000304047819 */ /* 0x000fe400000012ff */
[----:B------:R-:W-:Y:S02]  /*1cc20*/  SHF.R.U64 R6, R6, 0x3, RZ ;  /* 0x0000000306067819 */ /* 0x000fe400000012ff */
[----:B------:R-:W-:Y:S01]  /*1cc30*/  LOP3.LUT R32, R28, R109, RZ, 0x3c, !PT ;  /* 0x0000006d1c207212 */ /* 0x000fe200078e3cff */
[--C-:B------:R-:W-:Y:S01]  /*1cc40*/  IMAD.X R7, RZ, RZ, R9.reuse, P0 ;  /* 0x000000ffff077224 */ /* 0x100fe200000e0609 */
[----:B------:R-:W-:Y:S01]  /*1cc50*/  MOV R28, R8 ;  /* 0x00000008001c7202 */ /* 0x000fe20000000f00 */
[--C-:B------:R-:W-:Y:S01]  /*1cc60*/  IMAD.X R13, RZ, RZ, R9.reuse, P1 ;  /* 0x000000ffff0d7224 */ /* 0x100fe200008e0609 */
[----:B------:R-:W-:Y:S01]  /*1cc70*/  IADD3.X R15, RZ, R9, RZ, P2, !PT ;  /* 0x00000009ff0f7210 */ /* 0x000fe200017fe4ff */
[--C-:B------:R-:W-:Y:S01]  /*1cc80*/  IMAD.X R25, RZ, RZ, R9.reuse, P3 ;  /* 0x000000ffff197224 */ /* 0x100fe200018e0609 */
[----:B------:R-:W-:Y:S01]  /*1cc90*/  SHF.R.U64 R12, R12, 0x3, RZ ;  /* 0x000000030c0c7819 */ /* 0x000fe200000012ff */
[--C-:B------:R-:W-:Y:S01]  /*1cca0*/  IMAD.X R27, RZ, RZ, R9.reuse, P4 ;  /* 0x000000ffff1b7224 */ /* 0x100fe200020e0609 */
[----:B------:R-:W-:Y:S01]  /*1ccb0*/  F2FP.F16.F32.PACK_AB R8, R104, R11 ;  /* 0x0000000b6808723e */ /* 0x000fe200000000ff */
[----:B------:R-:W-:Y:S01]  /*1ccc0*/  IMAD.X R33, RZ, RZ, R9, P5 ;  /* 0x000000ffff217224 */ /* 0x000fe200028e0609 */
[----:B------:R-:W-:-:S02]  /*1ccd0*/  LOP3.LUT R4, R4, R63, RZ, 0x3c, !PT ;  /* 0x0000003f04047212 */ /* 0x000fc400078e3cff */
[----:B------:R-:W-:Y:S02]  /*1cce0*/  LOP3.LUT R6, R6, R67, RZ, 0x3c, !PT ;  /* 0x0000004306067212 */ /* 0x000fe400078e3cff */
[----:B------:R-:W-:Y:S02]  /*1ccf0*/  LOP3.LUT R14, R75, 0x380, RZ, 0xc0, !PT ;  /* 0x000003804b0e7812 */ /* 0x000fe400078ec0ff */
[----:B------:R-:W-:Y:S02]  /*1cd00*/  F2FP.F16.F32.PACK_AB R9, R107, R110 ;  /* 0x0000006e6b09723e */ /* 0x000fe400000000ff */
[----:B------:R-:W-:Y:S02]  /*1cd10*/  F2FP.F16.F32.PACK_AB R11, R105, R108 ;  /* 0x0000006c690b723e */ /* 0x000fe400000000ff */
[----:B------:R-:W-:Y:S02]  /*1cd20*/  LOP3.LUT R24, R79, 0x380, RZ, 0xc0, !PT ;  /* 0x000003804f187812 */ /* 0x000fe400078ec0ff */
[----:B------:R-:W-:-:S02]  /*1cd30*/  LOP3.LUT R26, R83, 0x380, RZ, 0xc0, !PT ;  /* 0x00000380531a7812 */ /* 0x000fc400078ec0ff */
[----:B------:R-:W-:Y:S01]  /*1cd40*/  LOP3.LUT R12, R12, R71, RZ, 0x3c, !PT ;  /* 0x000000470c0c7212 */ /* 0x000fe200078e3cff */
[----:B------:R0:W-:Y:S01]  /*1cd50*/  STSM.16.M88.4 [R28], R8 ;  /* 0x000000081c007844 */ /* 0x0001e20000000200 */
[----:B------:R-:W-:Y:S02]  /*1cd60*/  SHF.R.U64 R14, R14, 0x3, RZ ;  /* 0x000000030e0e7819 */ /* 0x000fe400000012ff */
[----:B------:R-:W-:Y:S02]  /*1cd70*/  MOV R71, R4 ;  /* 0x0000000400477202 */ /* 0x000fe40000000f00 */
[----:B------:R-:W-:Y:S02]  /*1cd80*/  MOV R70, R6 ;  /* 0x0000000600467202 */ /* 0x000fe40000000f00 */
[----:B------:R-:W-:Y:S02]  /*1cd90*/  SHF.R.U64 R24, R24, 0x3, RZ ;  /* 0x0000000318187819 */ /* 0x000fe400000012ff */
[----:B------:R-:W-:-:S02]  /*1cda0*/  SHF.R.U64 R26, R26, 0x3, RZ ;  /* 0x000000031a1a7819 */ /* 0x000fc400000012ff */
[----:B------:R-:W-:Y:S02]  /*1cdb0*/  F2FP.F16.F32.PACK_AB R4, R96, R95 ;  /* 0x0000005f6004723e */ /* 0x000fe400000000ff */
[----:B------:R-:W-:Y:S02]  /*1cdc0*/  F2FP.F16.F32.PACK_AB R5, R85, R106 ;  /* 0x0000006a5505723e */ /* 0x000fe400000000ff */
[----:B------:R-:W-:Y:S02]  /*1cdd0*/  F2FP.F16.F32.PACK_AB R6, R101, R94 ;  /* 0x0000005e6506723e */ /* 0x000fe400000000ff */
[----:B------:R-:W-:Y:S02]  /*1cde0*/  F2FP.F16.F32.PACK_AB R7, R81, R84 ;  /* 0x000000545107723e */ /* 0x000fe400000000ff */
[----:B0-----:R-:W-:Y:S02]  /*1cdf0*/  F2FP.F16.F32.PACK_AB R8, R102, R93 ;  /* 0x0000005d6608723e */ /* 0x001fe400000000ff */
[----:B------:R-:W-:-:S02]  /*1ce00*/  F2FP.F16.F32.PACK_AB R9, R77, R80 ;  /* 0x000000504d09723e */ /* 0x000fc400000000ff */
[----:B------:R-:W-:Y:S02]  /*1ce10*/  F2FP.F16.F32.PACK_AB R10, R99, R92 ;  /* 0x0000005c630a723e */ /* 0x000fe400000000ff */
[----:B------:R-:W-:Y:S02]  /*1ce20*/  F2FP.F16.F32.PACK_AB R11, R73, R76 ;  /* 0x0000004c490b723e */ /* 0x000fe400000000ff */
[----:B------:R-:W-:Y:S01]  /*1ce30*/  LOP3.LUT R14, R14, R75, RZ, 0x3c, !PT ;  /* 0x0000004b0e0e7212 */ /* 0x000fe200078e3cff */
[----:B------:R-:W-:Y:S01]  /*1ce40*/  STSM.16.M88.4 [R71], R4 ;  /* 0x0000000447007844 */ /* 0x000fe20000000200 */
[----:B------:R-:W-:Y:S02]  /*1ce50*/  LOP3.LUT R24, R24, R79, RZ, 0x3c, !PT ;  /* 0x0000004f18187212 */ /* 0x000fe400078e3cff */
[----:B------:R-:W-:Y:S01]  /*1ce60*/  LOP3.LUT R26, R26, R83, RZ, 0x3c, !PT ;  /* 0x000000531a1a7212 */ /* 0x000fe200078e3cff */
[----:B------:R3:W-:Y:S01]  /*1ce70*/  STSM.16.M88.4 [R70], R8 ;  /* 0x0000000846007844 */ /* 0x0007e20000000200 */
[----:B------:R-:W-:-:S02]  /*1ce80*/  MOV R67, R12 ;  /* 0x0000000c00437202 */ /* 0x000fc40000000f00 */
[----:B------:R-:W-:Y:S02]  /*1ce90*/  MOV R66, R14 ;  /* 0x0000000e00427202 */ /* 0x000fe40000000f00 */
[----:B------:R-:W-:Y:S02]  /*1cea0*/  MOV R28, R32 ;  /* 0x00000020001c7202 */ /* 0x000fe40000000f00 */
[----:B------:R-:W-:Y:S02]  /*1ceb0*/  MOV R63, R24 ;  /* 0x00000018003f7202 */ /* 0x000fe40000000f00 */
[----:B------:R-:W-:Y:S02]  /*1cec0*/  MOV R62, R26 ;  /* 0x0000001a003e7202 */ /* 0x000fe40000000f00 */
[----:B------:R-:W-:Y:S02]  /*1ced0*/  F2FP.F16.F32.PACK_AB R12, R100, R91 ;  /* 0x0000005b640c723e */ /* 0x000fe400000000ff */
[----:B------:R-:W-:-:S02]  /*1cee0*/  F2FP.F16.F32.PACK_AB R13, R69, R72 ;  /* 0x00000048450d723e */ /* 0x000fc400000000ff */
[----:B------:R-:W-:Y:S02]  /*1cef0*/  F2FP.F16.F32.PACK_AB R14, R97, R90 ;  /* 0x0000005a610e723e */ /* 0x000fe400000000ff */
[----:B---3--:R-:W-:Y:S02]  /*1cf00*/  IADD3 R10, P1, R112, UR4, RZ ;  /* 0x00000004700a7c10 */ /* 0x008fe4000ff3e0ff */
[----:B------:R-:W-:Y:S02]  /*1cf10*/  F2FP.F16.F32.PACK_AB R15, R65, R68 ;  /* 0x00000044410f723e */ /* 0x000fe400000000ff */
[----:B------:R-:W-:Y:S02]  /*1cf20*/  F2FP.F16.F32.PACK_AB R33, R34, R51 ;  /* 0x000000332221723e */ /* 0x000fe400000000ff */
[----:B------:R-:W-:Y:S02]  /*1cf30*/  F2FP.F16.F32.PACK_AB R24, R98, R89 ;  /* 0x000000596218723e */ /* 0x000fe400000000ff */
[----:B------:R-:W-:-:S02]  /*1cf40*/  F2FP.F16.F32.PACK_AB R25, R59, R64 ;  /* 0x000000403b19723e */ /* 0x000fc400000000ff */
[----:B------:R-:W-:Y:S02]  /*1cf50*/  F2FP.F16.F32.PACK_AB R26, R61, R88 ;  /* 0x000000583d1a723e */ /* 0x000fe400000000ff */
[----:B------:R-:W-:Y:S02]  /*1cf60*/  F2FP.F16.F32.PACK_AB R27, R55, R58 ;  /* 0x0000003a371b723e */ /* 0x000fe400000000ff */
[----:B------:R-:W-:Y:S02]  /*1cf70*/  F2FP.F16.F32.PACK_AB R34, R56, R37 ;  /* 0x000000253822723e */ /* 0x000fe400000000ff */
[----:B------:R-:W-:Y:S02]  /*1cf80*/  ISETP.NE.U32.AND P0, PT, RZ, UR4, PT ;  /* 0x00000004ff007c0c */ /* 0x000fe4000bf05070 */
[----:B------:R-:W-:Y:S02]  /*1cf90*/  F2FP.F16.F32.PACK_AB R32, R60, R49 ;  /* 0x000000313c20723e */ /* 0x000fe400000000ff */
[----:B------:R-:W-:-:S02]  /*1cfa0*/  F2FP.F16.F32.PACK_AB R37, R38, R47 ;  /* 0x0000002f2625723e */ /* 0x000fc400000000ff */
[----:B------:R-:W-:Y:S02]  /*1cfb0*/  F2FP.F16.F32.PACK_AB R38, R52, R45 ;  /* 0x0000002d3426723e */ /* 0x000fe400000000ff */
[----:B------:R-:W-:Y:S01]  /*1cfc0*/  IADD3.X R11, R74, UR5, RZ, P1, !PT ;  /* 0x000000054a0b7c10 */ /* 0x000fe20008ffe4ff */
[----:B------:R0:W-:Y:S01]  /*1cfd0*/  STSM.16.M88.4 [R67], R12 ;  /* 0x0000000c43007844 */ /* 0x0001e20000000200 */
[----:B------:R-:W-:Y:S02]  /*1cfe0*/  F2FP.F16.F32.PACK_AB R4, R53, R44 ;  /* 0x0000002c3504723e */ /* 0x000fe400000000ff */
[----:B------:R-:W-:Y:S02]  /*1cff0*/  F2FP.F16.F32.PACK_AB R5, R43, R46 ;  /* 0x0000002e2b05723e */ /* 0x000fe400000000ff */
[----:B------:R-:W-:Y:S02]  /*1d000*/  F2FP.F16.F32.PACK_AB R6, R41, R40 ;  /* 0x000000282906723e */ /* 0x000fe400000000ff */
[----:B------:R-:W-:-:S02]  /*1d010*/  F2FP.F16.F32.PACK_AB R7, R87, R42 ;  /* 0x0000002a5707723e */ /* 0x000fc400000000ff */
[----:B-1----:R-:W-:Y:S01]  /*1d020*/  ISETP.NE.AND P1, PT, R57, 0x1, PT ;  /* 0x000000013900780c */ /* 0x002fe20003f25270 */
[----:B------:R-:W-:Y:S01]  /*1d030*/  STSM.16.M88.4 [R66], R24 ;  /* 0x0000001842007844 */ /* 0x000fe20000000200 */
[----:B------:R-:W-:Y:S01]  /*1d040*/  ISETP.NE.AND.EX P0, PT, RZ, UR5, PT, P0 ;  /* 0x00000005ff007c0c */ /* 0x000fe2000bf05300 */
[----:B------:R-:W-:Y:S02]  /*1d050*/  ULDC.64 UR4, c[0x0][0xc08] ;  /* 0x0003020000047ab9 */ /* 0x000fe40000000a00 */
[----:B------:R-:W-:Y:S01]  /*1d060*/  STSM.16.M88.4 [R63], R32 ;  /* 0x000000203f007844 */ /* 0x000fe20000000200 */
[----:B------:R-:W-:-:S03]  /*1d070*/  ISETP.NE.U32.AND P2, PT, RZ, UR4, PT ;  /* 0x00000004ff007c0c */ /* 0x000fc6000bf45070 */
[----:B------:R-:W-:Y:S01]  /*1d080*/  STSM.16.M88.4 [R62], R36 ;  /* 0x000000243e007844 */ /* 0x000fe20000000200 */
[----:B------:R-:W-:-:S03]  /*1d090*/  ISETP.NE.AND.EX P2, PT, RZ, UR5, PT, P2 ;  /* 0x00000005ff007c0c */ /* 0x000fc6000bf45320 */
[----:B------:R1:W-:Y:S01]  /*1d0a0*/  STSM.16.M88.4 [R28], R4 ;  /* 0x000000041c007844 */ /* 0x0003e20000000200 */
[----:B0-----:R-:W0:Y:S08]  /*1d0b0*/  @P1 LDC R12, c[0x0][0xbec] ;  /* 0x0002fb00ff0c1b82 */ /* 0x001e300000000800 */
[----:B------:R-:W-:Y:S08]  /*1d0c0*/  BAR.SYNC.DEFER_BLOCKING 0x1, 0x100 ;  /* 0x0044000000007b1d */ /* 0x000ff00000010000 */
[----:B------:R-:W2:Y:S01]  /*1d0d0*/  @P1 LDC R13, c[0x0][0xbf0] ;  /* 0x0002fc00ff0d1b82 */ /* 0x000ea20000000800 */
[----:B------:R-:W-:Y:S01]  /*1d0e0*/  @P2 IADD3 R8, P3, R112, UR4, RZ ;  /* 0x0000000470082c10 */ /* 0x000fe2000ff7e0ff */
[----:B------:R-:W-:-:S03]  /*1d0f0*/  ULDC UR4, c[0x0][0xa88] ;  /* 0x0002a20000047ab9 */ /* 0x000fc60000000800 */
[----:B------:R-:W-:Y:S02]  /*1d100*/  @P2 IADD3.X R9, R74, UR5, RZ, P3, !PT ;  /* 0x000000054a092c10 */ /* 0x000fe40009ffe4ff */
[----:B-1----:R-:W-:Y:S01]  /*1d110*/  MOV R6, UR4 ;  /* 0x0000000400067c02 */ /* 0x002fe20008000f00 */
[----:B----4-:R-:W-:Y:S01]  /*1d120*/  IMAD R15, R86, 0x80, R111 ;  /* 0x00000080560f7824 */ /* 0x010fe200078e026f */
[----:B------:R1:W5:Y:S04]  /*1d130*/  @P0 LDG.E R50, desc[UR6][R10.64] ;  /* 0x000000060a320981 */ /* 0x000368000c1e1900 */
[----:B------:R1:W5:Y:S01]  /*1d140*/  @P2 LDG.E R6, desc[UR6][R8.64] ;  /* 0x0000000608062981 */ /* 0x000362000c1e1900 */
[----:B------:R-:W-:Y:S05]  /*1d150*/  @P2 BRA `(.L_x_7487) ;  /* 0x0000000000142947 */ /* 0x000fea0003800000 */
[----:B------:R-:W-:Y:S05]  /*1d160*/  @!P0 BRA `(.L_x_7487) ;  /* 0x0000000000108947 */ /* 0x000fea0003800000 */
[----:B------:R-:W-:Y:S02]  /*1d170*/  ULDC.64 UR4, c[0x0][0x208] ;  /* 0x0000820000047ab9 */ /* 0x000fe40000000a00 */
[----:B------:R-:W3:Y:S04]  /*1d180*/  LDG.E R5, desc[UR4][R10.64] ;  /* 0x000000040a057981 */ /* 0x000ee8000c1e1900 */
[----:B-----5:R-:W3:Y:S02]  /*1d190*/  LDG.E R6, desc[UR4][R10.64+0x4] ;  /* 0x000004040a067981 */ /* 0x020ee4000c1e1900 */
[----:B---3--:R-:W-:-:S07]  /*1d1a0*/  IMAD.IADD R6, R6, 0x1, -R5 ;  /* 0x0000000106067824 */ /* 0x008fce00078e0a05 */
.L_x_7487:
[----:B------:R-:W3:Y:S01]  /*1d1b0*/  LDL.LU R56, [R1+0x50] ;  /* 0x0000500001387983 */ /* 0x000ee20000300800 */
[----:B0-----:R-:W-:Y:S01]  /*1d1c0*/  @P1 IMAD.HI.U32 R4, R15, R12, RZ ;  /* 0x0000000c0f041227 */ /* 0x001fe200078e00ff */
[----:B------:R-:W-:Y:S01]  /*1d1d0*/  ULDC.64 UR4, c[0x0][0xb90] ;  /* 0x0002e40000047ab9 */ /* 0x000fe20000000a00 */
[----:B-----5:R-:W-:Y:S01]  /*1d1e0*/  SHF.R.S32.HI R51, RZ, 0x1f, R50 ;  /* 0x0000001fff337819 */ /* 0x020fe20000011432 */
[----:B------:R-:W4:Y:S01]  /*1d1f0*/  LDL R14, [R1+0x80] ;  /* 0x00008000010e7983 */ /* 0x000f220000100800 */
[----:B------:R-:W-:Y:S01]  /*1d200*/  IMAD.MOV.U32 R7, RZ, RZ, R15 ;  /* 0x000000ffff077224 */ /* 0x000fe200078e000f */
[----:B--2---:R-:W-:Y:S01]  /*1d210*/  @P1 SHF.R.U32.HI R7, RZ, R13, R4 ;  /* 0x0000000dff071219 */ /* 0x004fe20000011604 */
[----:B-1----:R-:W-:Y:S01]  /*1d220*/  IMAD.SHL.U32 R10, R22, 0x40, RZ ;  /* 0x00000040160a7824 */ /* 0x002fe200078e00ff */
[----:B------:R-:W0:Y:S01]  /*1d230*/  S2R R27, SR_TID.X ;  /* 0x00000000001b7919 */ /* 0x000e220000002100 */
[----:B------:R-:W-:Y:S02]  /*1d240*/  SEL R28, R78, RZ, !P0 ;  /* 0x000000ff4e1c7207 */ /* 0x000fe40004000000 */
[----:B------:R-:W-:-:S02]  /*1d250*/  SEL R59, R82, RZ, !P0 ;  /* 0x000000ff523b7207 */ /* 0x000fc40004000000 */
[----:B------:R-:W-:-:S05]  /*1d260*/  IADD3 R11, R16, R10, RZ ;  /* 0x0000000a100b7210 */ /* 0x000fca0007ffe0ff */
[----:B------:R-:W-:Y:S01]  /*1d270*/  IMAD.WIDE R20, R11, 0x2, R20 ;  /* 0x000000020b147825 */ /* 0x000fe200078e0214 */
[----:B------:R-:W-:Y:S01]  /*1d280*/  SHF.R.S32.HI R11, RZ, 0x1f, R7 ;  /* 0x0000001fff0b7819 */ /* 0x000fe20000011407 */
[----:B------:R-:W1:Y:S02]  /*1d290*/  S2R R60, SR_TID.X ;  /* 0x00000000003c7919 */ /* 0x000e640000002100 */
[----:B0-----:R-:W-:-:S05]  /*1d2a0*/  VIADD R27, R27, 0xffffff80 ;  /* 0xffffff801b1b7836 */ /* 0x001fca0000000000 */
[----:B------:R-:W-:-:S04]  /*1d2b0*/  SHF.R.S32.HI R26, RZ, 0x1f, R27 ;  /* 0x0000001fff1a7819 */ /* 0x000fc8000001141b */
[----:B------:R-:W-:-:S04]  /*1d2c0*/  LEA.HI R26, R26, R27, RZ, 0x7 ;  /* 0x0000001b1a1a7211 */ /* 0x000fc800078f38ff */
[----:B------:R-:W-:Y:S01]  /*1d2d0*/  LOP3.LUT R26, R26, 0xffffff80, RZ, 0xc0, !PT ;  /* 0xffffff801a1a7812 */ /* 0x000fe200078ec0ff */
[----:B------:R-:W-:-:S03]  /*1d2e0*/  IMAD R61, R6, R57, RZ ;  /* 0x00000039063d7224 */ /* 0x000fc600078e02ff */
[----:B------:R-:W-:Y:S02]  /*1d2f0*/  IADD3 R26, R27, -R26, RZ ;  /* 0x8000001a1b1a7210 */ /* 0x000fe40007ffe0ff */
[C---:B------:R-:W-:Y:S02]  /*1d300*/  IADD3 R33, P3, R20.reuse, 0x4000, RZ ;  /* 0x0000400014217810 */ /* 0x040fe40007f7e0ff */
[----:B------:R-:W-:Y:S02]  /*1d310*/  IADD3 R13, P4, R20, 0x2000, RZ ;  /* 0x00002000140d7810 */ /* 0x000fe40007f9e0ff */
[----:B------:R-:W-:-:S04]  /*1d320*/  LOP3.LUT R32, R33, 0x380, RZ, 0xc0, !PT ;  /* 0x0000038021207812 */ /* 0x000fc800078ec0ff */
[----:B------:R-:W-:Y:S02]  /*1d330*/  SHF.R.U64 R32, R32, 0x3, RZ ;  /* 0x0000000320207819 */ /* 0x000fe400000012ff */
[----:B-1----:R-:W-:Y:S01]  /*1d340*/  IADD3 R60, R60, -0x80, RZ ;  /* 0xffffff803c3c7810 */ /* 0x002fe20007ffe0ff */
[----:B------:R-:W-:Y:S01]  /*1d350*/  ULDC.64 UR6, c[0x0][0x208] ;  /* 0x0000820000067ab9 */ /* 0x000fe20000000a00 */
[----:B------:R-:W-:Y:S01]  /*1d360*/  LOP3.LUT R32, R32, R33, RZ, 0x3c, !PT ;  /* 0x0000002120207212 */ /* 0x000fe200078e3cff */
[----:B------:R-:W-:Y:S01]  /*1d370*/  IMAD.X R33, RZ, RZ, R21, P3 ;  /* 0x000000ffff217224 */ /* 0x000fe200018e0615 */
[----:B------:R-:W-:Y:S02]  /*1d380*/  IADD3 R37, P5, R20, 0x5000, RZ ;  /* 0x0000500014257810 */ /* 0x000fe40007fbe0ff */
[----:B------:R-:W-:Y:S02]  /*1d390*/  SHF.R.S32.HI R58, RZ, 0x1f, R60 ;  /* 0x0000001fff3a7819 */ /* 0x000fe4000001143c */
[----:B------:R-:W-:-:S02]  /*1d3a0*/  LOP3.LUT R36, R37, 0x380, RZ, 0xc0, !PT ;  /* 0x0000038025247812 */ /* 0x000fc400078ec0ff */
[----:B------:R-:W-:Y:S02]  /*1d3b0*/  LEA.HI R58, R58, R60, RZ, 0x3 ;  /* 0x0000003c3a3a7211 */ /* 0x000fe400078f18ff */
[----:B------:R-:W-:Y:S02]  /*1d3c0*/  SHF.R.U64 R36, R36, 0x3, RZ ;  /* 0x0000000324247819 */ /* 0x000fe400000012ff */
[----:B------:R-:W-:Y:S02]  /*1d3d0*/  LOP3.LUT R58, R58, 0xfffffff8, RZ, 0xc0, !PT ;  /* 0xfffffff83a3a7812 */ /* 0x000fe400078ec0ff */
[----:B------:R-:W-:Y:S01]  /*1d3e0*/  LOP3.LUT R36, R36, R37, RZ, 0x3c, !PT ;  /* 0x0000002524247212 */ /* 0x000fe200078e3cff */
[----:B------:R-:W-:Y:S02]  /*1d3f0*/  IMAD.X R37, RZ, RZ, R21, P5 ;  /* 0x000000ffff257224 */ /* 0x000fe400028e0615 */
[----:B------:R-:W-:Y:S01]  /*1d400*/  IMAD.IADD R58, R60, 0x1, -R58 ;  /* 0x000000013c3a7824 */ /* 0x000fe200078e0a3a */
[----:B------:R-:W-:Y:S01]  /*1d410*/  BSSY B1, `(.L_x_7488) ;  /* 0x0000088000017945 */ /* 0x000fe20003800000 */
[----:B---3--:R-:W-:Y:S01]  /*1d420*/  SHF.R.S32.HI R49, RZ, 0x1f, R56 ;  /* 0x0000001fff317819 */ /* 0x008fe20000011438 */
[----:B------:R-:W-:-:S04]  /*1d430*/  IMAD.WIDE.U32 R4, R56, UR4, R50 ;  /* 0x0000000438047c25 */ /* 0x000fc8000f8e0032 */
[----:B------:R-:W-:-:S04]  /*1d440*/  IMAD R8, R49, UR4, RZ ;  /* 0x0000000431087c24 */ /* 0x000fc8000f8e02ff */
[----:B------:R-:W-:Y:S01]  /*1d450*/  IMAD R9, R56, UR5, R8 ;  /* 0x0000000538097c24 */ /* 0x000fe2000f8e0208 */
[----:B------:R-:W-:Y:S01]  /*1d460*/  ULDC.64 UR4, c[0x0][0xb98] ;  /* 0x0002e60000047ab9 */ /* 0x000fe20000000a00 */
[----:B------:R-:W-:Y:S02]  /*1d470*/  IMAD.MOV R8, RZ, RZ, -R7 ;  /* 0x000000ffff087224 */ /* 0x000fe400078e0a07 */
[----:B------:R-:W-:Y:S02]  /*1d480*/  IMAD.IADD R5, R5, 0x1, R9 ;  /* 0x0000000105057824 */ /* 0x000fe400078e0209 */
[----:B------:R-:W-:Y:S02]  /*1d490*/  IMAD R9, R57, R8, R15 ;  /* 0x0000000839097224 */ /* 0x000fe400078e020f */
[----:B------:R-:W-:Y:S02]  /*1d4a0*/  IMAD R8, R28, UR4, RZ ;  /* 0x000000041c087c24 */ /* 0x000fe4000f8e02ff */
[----:B------:R-:W-:-:S04]  /*1d4b0*/  IMAD.WIDE.U32 R4, R59, UR4, R4 ;  /* 0x000000043b047c25 */ /* 0x000fc8000f8e0004 */
[----:B------:R-:W-:Y:S01]  /*1d4c0*/  IMAD R10, R59, UR5, R8 ;  /* 0x000000053b0a7c24 */ /* 0x000fe2000f8e0208 */
[----:B------:R-:W-:Y:S01]  /*1d4d0*/  SHF.R.S32.HI R8, RZ, 0x1f, R9 ;  /* 0x0000001fff087819 */ /* 0x000fe20000011409 */
[----:B------:R-:W-:Y:S01]  /*1d4e0*/  ULDC.64 UR4, c[0x0][0xb88] ;  /* 0x0002e20000047ab9 */ /* 0x000fe20000000a00 */
[----:B------:R-:W-:-:S03]  /*1d4f0*/  IADD3 R4, P2, R7, R4, RZ ;  /* 0x0000000407047210 */ /* 0x000fc60007f5e0ff */
[----:B------:R-:W-:Y:S01]  /*1d500*/  IMAD R12, R8, UR4, RZ ;  /* 0x00000004080c7c24 */ /* 0x000fe2000f8e02ff */
[----:B------:R-:W-:-:S03]  /*1d510*/  IADD3.X R5, R11, R5, R10, P2, !PT ;  /* 0x000000050b057210 */ /* 0x000fc600017fe40a */
[C---:B------:R-:W-:Y:S02]  /*1d520*/  IMAD R11, R9.reuse, UR5, R12 ;  /* 0x00000005090b7c24 */ /* 0x040fe4000f8e020c */
[----:B------:R-:W-:Y:S01]  /*1d530*/  IMAD.WIDE.U32 R4, R9, UR4, R4 ;  /* 0x0000000409047c25 */ /* 0x000fe2000f8e0004 */
[----:B------:R-:W-:-:S03]  /*1d540*/  ULDC.64 UR4, c[0x0][0xb50] ;  /* 0x0002d40000047ab9 */ /* 0x000fc60000000a00 */
[----:B------:R-:W-:Y:S01]  /*1d550*/  IMAD.IADD R5, R5, 0x1, R11 ;  /* 0x0000000105057824 */ /* 0x000fe200078e020b */
[----:B------:R-:W-:-:S04]  /*1d560*/  LEA R10, P2, R4, UR4, 0x2 ;  /* 0x00000004040a7c11 */ /* 0x000fc8000f8410ff */
[----:B------:R-:W-:Y:S01]  /*1d570*/  LEA.HI.X R11, R4, UR5, R5, 0x2, P2 ;  /* 0x00000005040b7c11 */ /* 0x000fe200090f1405 */
[----:B------:R-:W-:Y:S01]  /*1d580*/  SHFL.IDX PT, R52, R10, RZ, 0x1c1f ;  /* 0x001c1fff0a347589 */ /* 0x000fe200000e0000 */
[C---:B------:R-:W-:Y:S02]  /*1d590*/  IADD3 R25, P2, R20.reuse, 0x3000, RZ ;  /* 0x0000300014197810 */ /* 0x040fe40007f5e0ff */
[----:B------:R-:W-:Y:S01]  /*1d5a0*/  IADD3 R7, P0, R20, 0x1000, RZ ;  /* 0x0000100014077810 */ /* 0x000fe20007f1e0ff */
[----:B------:R-:W0:Y:S01]  /*1d5b0*/  SHFL.IDX PT, R53, R11, RZ, 0x1c1f ;  /* 0x001c1fff0b357589 */ /* 0x000e2200000e0000 */
[----:B------:R-:W-:Y:S01]  /*1d5c0*/  LOP3.LUT R24, R25, 0x380, RZ, 0xc0, !PT ;  /* 0x0000038019187812 */ /* 0x000fe200078ec0ff */
[----:B----4-:R-:W-:Y:S01]  /*1d5d0*/  IMAD R4, R86, 0x80, R14 ;  /* 0x0000008056047824 */ /* 0x010fe200078e020e */
[----:B------:R-:W-:Y:S01]  /*1d5e0*/  LOP3.LUT R12, R13, 0x380, RZ, 0xc0, !PT ;  /* 0x000003800d0c7812 */ /* 0x000fe200078ec0ff */
[--C-:B------:R-:W-:Y:S01]  /*1d5f0*/  IMAD.X R9, RZ, RZ, R21.reuse, P0 ;  /* 0x000000ffff097224 */ /* 0x100fe200000e0615 */
[----:B------:R-:W-:Y:S01]  /*1d600*/  SHF.R.U64 R24, R24, 0x3, RZ ;  /* 0x0000000318187819 */ /* 0x000fe200000012ff */
[----:B------:R-:W-:Y:S01]  /*1d610*/  SHFL.IDX PT, R54, R10, 0x1, 0x1c1f ;  /* 0x003c1f000a367f89 */ /* 0x000fe200000e0000 */
[----:B------:R-:W-:Y:S01]  /*1d620*/  LOP3.LUT P0, RZ, R26, 0x3, RZ, 0xc0, !PT ;  /* 0x000000031aff7812 */ /* 0x000fe2000780c0ff */
[----:B------:R-:W-:Y:S01]  /*1d630*/  ULDC.64 UR4, c[0x0][0xaa0] ;  /* 0x0002a80000047ab9 */ /* 0x000fe20000000a00 */
[----:B------:R-:W-:Y:S01]  /*1d640*/  LOP3.LUT R24, R24, R25, RZ, 0x3c, !PT ;  /* 0x0000001918187212 */ /* 0x000fe200078e3cff */
[----:B------:R-:W-:Y:S01]  /*1d650*/  IMAD.X R25, RZ, RZ, R21, P2 ;  /* 0x000000ffff197224 */ /* 0x000fe200010e0615 */
[----:B------:R-:W-:Y:S01]  /*1d660*/  ISETP.GE.OR P2, PT, R4, R61, P0 ;  /* 0x0000003d0400720c */ /* 0x000fe20000746670 */
[----:B------:R-:W1:Y:S01]  /*1d670*/  SHFL.IDX PT, R55, R11, 0x1, 0x1c1f ;  /* 0x003c1f000b377f89 */ /* 0x000e6200000e0000 */
[----:B------:R-:W-:-:S02]  /*1d680*/  LOP3.LUT R8, R7, 0x380, RZ, 0xc0, !PT ;  /* 0x0000038007087812 */ /* 0x000fc400078ec0ff */
[----:B------:R-:W-:Y:S02]  /*1d690*/  SHF.R.U64 R12, R12, 0x3, RZ ;  /* 0x000000030c0c7819 */ /* 0x000fe400000012ff */
[----:B------:R-:W-:Y:S02]  /*1d6a0*/  SHF.R.U64 R8, R8, 0x3, RZ ;  /* 0x0000000308087819 */ /* 0x000fe400000012ff */
[----:B------:R-:W-:Y:S02]  /*1d6b0*/  IADD3 R4, R4, 0x8, RZ ;  /* 0x0000000804047810 */ /* 0x000fe40007ffe0ff */
[----:B------:R-:W-:Y:S01]  /*1d6c0*/  LOP3.LUT R12, R12, R13, RZ, 0x3c, !PT ;  /* 0x0000000d0c0c7212 */ /* 0x000fe200078e3cff */
[----:B------:R-:W-:Y:S01]  /*1d6d0*/  IMAD.X R13, RZ, RZ, R21, P4 ;  /* 0x000000ffff0d7224 */ /* 0x000fe200020e0615 */
[----:B------:R-:W-:Y:S01]  /*1d6e0*/  LOP3.LUT R8, R8, R7, RZ, 0x3c, !PT ;  /* 0x0000000708087212 */ /* 0x000fe200078e3cff */
[----:B0-----:R0:W-:Y:S01]  /*1d6f0*/  @!P2 ST.E desc[UR6][R52.64], R3 ;  /* 0x000000033400a985 */ /* 0x0011e2000c101906 */
[----:B------:R-:W-:-:S02]  /*1d700*/  IADD3 R5, P3, R20, 0x7000, RZ ;  /* 0x0000700014057810 */ /* 0x000fc40007f7e0ff */
[----:B------:R-:W-:Y:S02]  /*1d710*/  ISETP.GE.OR P0, PT, R4, R61, P0 ;  /* 0x0000003d0400720c */ /* 0x000fe40000706670 */
[C---:B------:R-:W-:Y:S02]  /*1d720*/  IADD3 R41, P4, R20.reuse, 0x6000, RZ ;  /* 0x0000600014297810 */ /* 0x040fe40007f9e0ff */
[----:B------:R-:W-:Y:S02]  /*1d730*/  LOP3.LUT R7, R20, 0x380, RZ, 0xc0, !PT ;  /* 0x0000038014077812 */ /* 0x000fe400078ec0ff */
[----:B------:R-:W-:Y:S01]  /*1d740*/  LOP3.LUT R4, R5, 0x380, RZ, 0xc0, !PT ;  /* 0x0000038005047812 */ /* 0x000fe200078ec0ff */
[----:B0-----:R-:W0:Y:S01]  /*1d750*/  @P1 LDC R53, c[0x0][0xbec] ;  /* 0x0002fb00ff351b82 */ /* 0x001e220000000800 */
[----:B------:R-:W-:Y:S01]  /*1d760*/  LOP3.LUT R40, R41, 0x380, RZ, 0xc0, !PT ;  /* 0x0000038029287812 */ /* 0x000fe200078ec0ff */
[----:B------:R-:W-:Y:S01]  /*1d770*/  IMAD R3, R51, UR4, RZ ;  /* 0x0000000433037c24 */ /* 0x000fe2000f8e02ff */
[----:B------:R-:W-:-:S02]  /*1d780*/  SHF.R.U64 R7, R7, 0x3, RZ ;  /* 0x0000000307077819 */ /* 0x000fc400000012ff */
[----:B------:R-:W-:-:S03]  /*1d790*/  SHF.R.U64 R4, R4, 0x3, RZ ;  /* 0x0000000304047819 */ /* 0x000fc600000012ff */
[----:B------:R-:W2:Y:S01]  /*1d7a0*/  @P1 LDC R51, c[0x0][0xbf0] ;  /* 0x0002fc00ff331b82 */ /* 0x000ea20000000800 */
[----:B------:R-:W-:Y:S02]  /*1d7b0*/  SHF.R.U64 R40, R40, 0x3, RZ ;  /* 0x0000000328287819 */ /* 0x000fe400000012ff */
[----:B------:R-:W-:Y:S01]  /*1d7c0*/  LOP3.LUT R20, R7, R20, RZ, 0x3c, !PT ;  /* 0x0000001407147212 */ /* 0x000fe200078e3cff */
[----:B-1----:R1:W-:Y:S01]  /*1d7d0*/  @!P0 ST.E desc[UR6][R54.64], R0 ;  /* 0x0000000036008985 */ /* 0x0023e2000c101906 */
[----:B------:R-:W-:Y:S01]  /*1d7e0*/  LOP3.LUT R40, R40, R41, RZ, 0x3c, !PT ;  /* 0x0000002928287212 */ /* 0x000fe200078e3cff */
[--C-:B------:R-:W-:Y:S01]  /*1d7f0*/  IMAD.X R41, RZ, RZ, R21.reuse, P4 ;  /* 0x000000ffff297224 */ /* 0x100fe200020e0615 */
[----:B------:R-:W-:Y:S01]  /*1d800*/  LOP3.LUT R44, R4, R5, RZ, 0x3c, !PT ;  /* 0x00000005042c7212 */ /* 0x000fe200078e3cff */
[----:B------:R-:W-:Y:S01]  /*1d810*/  IMAD.X R45, RZ, RZ, R21, P3 ;  /* 0x000000ffff2d7224 */ /* 0x000fe200018e0615 */
[----:B------:R3:W5:Y:S01]  /*1d820*/  LD.E.128 R4, desc[UR6][R20.64] ;  /* 0x0000000614047980 */ /* 0x000762000c101d00 */
[----:B------:R-:W-:-:S03]  /*1d830*/  IMAD R3, R50, UR5, R3 ;  /* 0x0000000532037c24 */ /* 0x000fc6000f8e0203 */
[----:B------:R-:W5:Y:S01]  /*1d840*/  LD.E.128 R8, desc[UR6][R8.64] ;  /* 0x0000000608087980 */ /* 0x000f62000c101d00 */
[----:B-1----:R-:W-:-:S03]  /*1d850*/  IMAD R0, R58, 0x20, R22 ;  /* 0x000000203a007824 */ /* 0x002fc600078e0216 */
[----:B------:R-:W5:Y:S01]  /*1d860*/  LD.E.128 R12, desc[UR6][R12.64] ;  /* 0x000000060c0c7980 */ /* 0x000f62000c101d00 */
[----:B---3--:R-:W-:Y:S01]  /*1d870*/  IMAD.WIDE.U32 R20, R50, UR4, RZ ;  /* 0x0000000432147c25 */ /* 0x008fe2000f8e00ff */
[----:B------:R-:W-:Y:S02]  /*1d880*/  ULDC.64 UR4, c[0x0][0xae8] ;  /* 0x0002ba0000047ab9 */ /* 0x000fe40000000a00 */
        /* <DEDUP_REMOVED lines=10> */
[----:B0-----:R-:W-:Y:S01]  /*1d930*/  @P1 IMAD.HI.U32 R0, R50, R53, RZ ;  /* 0x0000003532001227 */ /* 0x001fe200078e00ff */
[----:B------:R-:W-:Y:S02]  /*1d940*/  IADD3 R21, R21, R3, RZ ;  /* 0x0000000315157210 */ /* 0x000fe40007ffe0ff */
[----:B------:R-:W5:Y:S01]  /*1d950*/  LD.E.128 R44, desc[UR6][R44.64] ;  /* 0x000000062c2c7980 */ /* 0x000f62000c101d00 */
        /* <DEDUP_REMOVED lines=8> */
[----:B0-----:R-:W0:Y:S01]  /*1d9e0*/  FENCE.VIEW.ASYNC.S ;  /* 0x00000000000073c6 */ /* 0x001e220000000000 */
        /* <DEDUP_REMOVED lines=12> */
[----:B------:R-:W-:Y:S01]  /*1dab0*/  IMAD R52, R86, 0x80, R22 ;  /* 0x0000008056347824 */ /* 0x000fe200078e0216 */
[----:B------:R-:W-:Y:S01]  /*1dac0*/  IADD3 R21, R21, R51, RZ ;  /* 0x0000003315157210 */ /* 0x000fe20007ffe0ff */
[----:B------:R-:W-:Y:S02]  /*1dad0*/  IMAD R28, R0, UR4, RZ ;  /* 0x00000004001c7c24 */ /* 0x000fe4000f8e02ff */
[----:B------:R-:W-:Y:S02]  /*1dae0*/  VIADD R0, R52, 0x20 ;  /* 0x0000002034007836 */ /* 0x000fe40000000000 */
[----:B------:R-:W-:-:S02]  /*1daf0*/  IMAD R51, R49, UR5, R28 ;  /* 0x0000000531337c24 */ /* 0x000fc4000f8e021c */
[----:B------:R-:W-:Y:S01]  /*1db00*/  IMAD.WIDE.U32 R20, R49, UR4, R20 ;  /* 0x0000000431147c25 */ /* 0x000fe2000f8e0014 */
[-C--:B------:R-:W-:Y:S01]  /*1db10*/  ISETP.GE.AND P2, PT, R52, R61.reuse, PT ;  /* 0x0000003d3400720c */ /* 0x080fe20003f46270 */
[----:B------:R-:W-:Y:S01]  /*1db20*/  ULDC.64 UR4, c[0x0][0xa80] ;  /* 0x0002a00000047ab9 */ /* 0x000fe20000000a00 */
[-C--:B------:R-:W-:Y:S01]  /*1db30*/  ISETP.GE.AND P0, PT, R0, R61.reuse, PT ;  /* 0x0000003d0000720c */ /* 0x080fe20003f06270 */
[----:B------:R-:W-:Y:S01]  /*1db40*/  VIADD R3, R52, 0x40 ;  /* 0x0000004034037836 */ /* 0x000fe20000000000 */
[----:B------:R-:W-:Y:S01]  /*1db50*/  LEA R28, P3, R20, UR4, 0x1 ;  /* 0x00000004141c7c11 */ /* 0x000fe2000f8608ff */
[----:B------:R-:W-:Y:S02]  /*1db60*/  IMAD.IADD R21, R21, 0x1, R51 ;  /* 0x0000000115157824 */ /* 0x000fe400078e0233 */
[----:B------:R-:W-:Y:S01]  /*1db70*/  VIADD R0, R2, 0x34820 ;  /* 0x0003482002007836 */ /* 0x000fe20000000000 */
[----:B------:R-:W-:Y:S02]  /*1db80*/  ISETP.GE.AND P1, PT, R3, R61, PT ;  /* 0x0000003d0300720c */ /* 0x000fe40003f26270 */
[----:B------:R-:W-:-:S02]  /*1db90*/  LEA.HI.X R3, R20, UR5, R21, 0x1, P3 ;  /* 0x0000000514037c11 */ /* 0x000fc400098f0c15 */
[----:B------:R-:W-:Y:S01]  /*1dba0*/  PRMT R0, RZ, 0x654, R0 ;  /* 0x00000654ff007816 */ /* 0x000fe20000000000 */
[----:B0-----:R0:W1:Y:S03]  /*1dbb0*/  SHFL.IDX PT, R50, R28, RZ, 0x181f ;  /* 0x00181fff1c327589 */ /* 0x00106600000e0000 */
[----:B------:R0:W-:Y:S01]  /*1dbc0*/  SYNCS.ARRIVE.TRANS64.RED.A1T0 RZ, [R0+URZ], RZ ;  /* 0x000000ff00ff79a7 */ /* 0x0001e2000810043f */
[----:B------:R0:W2:Y:S01]  /*1dbd0*/  SHFL.IDX PT, R49, R3, RZ, 0x181f ;  /* 0x00181fff03317589 */ /* 0x0000a200000e0000 */
[----:B------:R-:W-:Y:S05]  /*1dbe0*/  @P2 BRA `(.L_x_7489) ;  /* 0x0000000000282947 */ /* 0x000fea0003800000 */
[----:B------:R-:W-:Y:S01]  /*1dbf0*/  ULDC UR4, c[0x0][0xac8] ;  /* 0x0002b20000047ab9 */ /* 0x000fe20000000800 */
[----:B------:R-:W-:Y:S01]  /*1dc00*/  ULDC.64 UR6, c[0x0][0x208] ;  /* 0x0000820000067ab9 */ /* 0x000fe20000000a00 */
        /* <DEDUP_REMOVED lines=8> */
.L_x_7489:
[----:B------:R-:W-:Y:S05]  /*1dc90*/  BSYNC B1 ;  /* 0x0000000000017941 */ /* 0x000fea0003800000 */
.L_x_7488:
[----:B---3-5:R3:W4:Y:S01]  /*1dca0*/  SHFL.IDX PT, R7, R3, 0x1, 0x181f ;  /* 0x00381f0003077f89 */ /* 0x02872200000e0000 */
[----:B------:R-:W-:Y:S03]  /*1dcb0*/  BSSY B1, `(.L_x_7490) ;  /* 0x000000d000017945 */ /* 0x000fe60003800000 */
[----:B------:R3:W0:Y:S01]  /*1dcc0*/  SHFL.IDX PT, R6, R28, 0x1, 0x181f ;  /* 0x00381f001c067f89 */ /* 0x00062200000e0000 */
        /* <DEDUP_REMOVED lines=8> */
[----:B------:R-:W-:-:S03]  /*1dd50*/  @!P4 LEA.HI.X R7, R221, R7, R48, 0x1, P2 ;  /* 0x00000007dd07c211 */ /* 0x000fc600010f0c30 */
[----:B------:R0:W-:Y:S04]  /*1dd60*/  @!P3 ST.E.128 desc[UR6][R4.64], R8 ;  /* 0x000000080400b985 */ /* 0x0001e8000c101d06 */
[----:B------:R0:W-:Y:S02]  /*1dd70*/  @!P4 ST.E.128 desc[UR6][R6.64], R36 ;  /* 0x000000240600c985 */ /* 0x0001e4000c101d06 */
.L_x_7491:
[----:B------:R-:W-:Y:S05]  /*1dd80*/  BSYNC B1 ;  /* 0x0000000000017941 */ /* 0x000fea0003800000 */
.L_x_7490:
[----:B0---4-:R0:W4:Y:S01]  /*1dd90*/  SHFL.IDX PT, R7, R3, 0x2, 0x181f ;  /* 0x00581f0003077f89 */ /* 0x01112200000e0000 */
        /* <DEDUP_REMOVED lines=13> */
.L_x_7493:
[----:B------:R-:W-:Y:S05]  /*1de70*/  BSYNC B1 ;  /* 0x0000000000017941 */ /* 0x000fea0003800000 */
.L_x_7492:
[----:B------:R-:W-:Y:S01]  /*1de80*/  IADD3 R0, R52, 0x60, RZ ;  /* 0x0000006034007810 */ /* 0x000fe20007ffe0ff */
[----:B0--3--:R-:W0:Y:S03]  /*1de90*/  SHFL.IDX PT, R3, R3, 0x3, 0x181f ;  /* 0x00781f0003037f89 */ /* 0x009e2600000e0000 */
[----:B------:R-:W-:Y:S01]  /*1dea0*/  ISETP.GE.AND P0, PT, R0, R61, PT ;  /* 0x0000003d0000720c */ /* 0x000fe20003f06270 */
[----:B------:R-:W3:-:S12]  /*1deb0*/  SHFL.IDX PT, R28, R28, 0x3, 0x181f ;  /* 0x00781f001c1c7f89 */ /* 0x000ed800000e0000 */
[----:B------:R-:W-:Y:S05]  /*1dec0*/  @P0 BRA `(.L_x_7494) ;  /* 0x0000000c00440947 */ /* 0x000fea0003800000 */
[----:B------:R-:W-:Y:S01]  /*1ded0*/  ULDC UR4, c[0x0][0xac8] ;  /* 0x0002b20000047ab9 */ /* 0x000fe20000000800 */
[----:B------:R-:W-:Y:S01]  /*1dee0*/  ULDC.64 UR6, c[0x0][0x208] ;  /* 0x0000820000067ab9 */ /* 0x000fe20000000a00 */
[----:B------:R-:W-:-:S13]  /*1def0*/  ISETP.GE.AND P1, PT, R16, UR4, PT ;  /* 0x0000000410007c0c */ /* 0x000fda000bf26270 */
[----:B---3--:R-:W-:-:S04]  /*1df00*/  @!P1 LEA R4, P0, R16, R28, 0x1 ;  /* 0x0000001c10049211 */ /* 0x008fc800078008ff */
[----:B0-----:R-:W-:Y:S02]  /*1df10*/  @!P1 LEA.HI.X R5, R16, R3, R17, 0x1, P0 ;  /* 0x0000000310059211 */ /* 0x001fe400000f0c11 */
[----:B------:R-:W-:-:S03]  /*1df20*/  ISETP.GE.AND P0, PT, R221, UR4, PT ;  /* 0x00000004dd007c0c */ /* 0x000fc6000bf06270 */
[----:B------:R0:W-:Y:S10]  /*1df30*/  @!P1 ST.E.128 desc[UR6][R4.64], R24 ;  /* 0x0000001804009985 */ /* 0x0001f4000c101d06 */
[----:B------:R-:W-:Y:S05]  /*1df40*/  @P0 BRA `(.L_x_7494) ;  /* 0x0000000c00240947 */ /* 0x000fea0003800000 */
[----:B0-----:R-:W-:Y:S01]  /*1df50*/  LEA R4, P0, R221, R28, 0x1 ;  /* 0x0000001cdd047211 */ /* 0x001fe200078008ff */
[----:B------:R-:W-:-:S03]  /*1df60*/  ULDC.64 UR4, c[0x0][0x208] ;  /* 0x0000820000047ab9 */ /* 0x000fc60000000a00 */
[----:B------:R-:W-:-:S05]  /*1df70*/  LEA.HI.X R5, R221, R3, R48, 0x1, P0 ;  /* 0x00000003dd057211 */ /* 0x000fca00000f0c30 */
[----:B------:R0:W-:Y:S01]  /*1df80*/  ST.E.128 desc[UR4][R4.64], R44 ;  /* 0x0000002c04007985 */ /* 0x0001e2000c101d04 */
[----:B------:R-:W-:Y:S05]  /*1df90*/  BRA `(.L_x_7494) ;  /* 0x0000000c00107947 */ /* 0x000fea0003800000 */
.L_x_7486:
[----:B------:R-:W2:Y:S01]  /*1dfa0*/  LDL.LU R3, [R1+0x58] ;  /* 0x0000580001037983 */ /* 0x000ea20000300800 */
[----:B------:R-:W-:Y:S01]  /*1dfb0*/  ULDC.64 UR4, c[0x0][0xc00] ;  /* 0x0003000000047ab9 */ /* 0x000fe20000000a00 */
[----:B------:R-:W0:Y:S01]  /*1dfc0*/  LDC R21, c[0x0][0xbe8] ;  /* 0x0002fa00ff157b82 */ /* 0x000e220000000800 */
[----:B------:R-:W-:Y:S01]  /*1dfd0*/  ISETP.NE.U32.AND P0, PT, RZ, UR4, PT ;  /* 0x00000004ff007c0c */ /* 0x000fe2000bf05070 */
[----:B------:R-:W-:Y:S01]  /*1dfe0*/  IMAD.MOV.U32 R0, RZ, RZ, RZ ;  /* 0x000000ffff007224 */ /* 0x000fe200078e00ff */
[----:B------:R-:W-:Y:S02]  /*1dff0*/  ULDC.64 UR6, c[0x0][0x208] ;  /* 0x0000820000067ab9 */ /* 0x000fe40000000a00 */
[----:B------:R-:W-:Y:S01]  /*1e000*/  ISETP.NE.AND.EX P0, PT, RZ, UR5, PT, P0 ;  /* 0x00000005ff007c0c */ /* 0x000fe2000bf05300 */
[----:B------:R-:W1:Y:S02]  /*1e010*/  S2R R26, SR_TID.X ;  /* 0x00000000001a7919 */ /* 0x000e640000002100 */
[----:B-1----:R-:W-:-:S05]  /*1e020*/  VIADD R26, R26, 0xffffff80 ;  /* 0xffffff801a1a7836 */ /* 0x002fca0000000000 */
[----:B------:R-:W-:Y:S02]  /*1e030*/  ISETP.GE.AND P3, PT, R26, 0x80, PT ;  /* 0x000000801a00780c */ /* 0x000fe40003f66270 */
[----:B--2---:R-:W-:-:S04]  /*1e040*/  IADD3 R4, P1, R3, UR4, RZ ;  /* 0x0000000403047c10 */ /* 0x004fc8000ff3e0ff */
[----:B------:R-:W-:Y:S01]  /*1e050*/  IADD3.X R5, R74, UR5, RZ, P1, !PT ;  /* 0x000000054a057c10 */ /* 0x000fe20008ffe4ff */
[----:B------:R-:W-:Y:S02]  /*1e060*/  ULDC.64 UR4, c[0x0][0xc08] ;  /* 0x0003020000047ab9 */ /* 0x000fe40000000a00 */
[----:B------:R-:W-:Y:S02]  /*1e070*/  ISETP.NE.U32.AND P1, PT, RZ, UR4, PT ;  /* 0x00000004ff007c0c */ /* 0x000fe4000bf25070 */
[----:B------:R1:W5:Y:S02]  /*1e080*/  @P0 LDG.E R0, desc[UR6][R4.64] ;  /* 0x0000000604000981 */ /* 0x000364000c1e1900 */
[----:B------:R-:W-:-:S13]  /*1e090*/  ISETP.NE.AND.EX P1, PT, RZ, UR5, PT, P1 ;  /* 0x00000005ff007c0c */ /* 0x000fda000bf25310 */
[----:B------:R-:W-:Y:S01]  /*1e0a0*/  @P1 IADD3 R6, P2, R3, UR4, RZ ;  /* 0x0000000403061c10 */ /* 0x000fe2000ff5e0ff */
[----:B------:R-:W-:Y:S02]  /*1e0b0*/  ULDC UR4, c[0x0][0xa88] ;  /* 0x0002a20000047ab9 */ /* 0x000fe40000000800 */
[----:B------:R-:W-:Y:S01]  /*1e0c0*/  IMAD.U32 R8, RZ, RZ, UR4 ;  /* 0x00000004ff087e24 */ /* 0x000fe2000f8e00ff */
[----:B------:R-:W-:Y:S02]  /*1e0d0*/  @P1 IADD3.X R7, R74, UR5, RZ, P2, !PT ;  /* 0x000000054a071c10 */ /* 0x000fe400097fe4ff */
[----:B0-----:R-:W-:-:S03]  /*1e0e0*/  ISETP.NE.AND P2, PT, R21, 0x1, PT ;  /* 0x000000011500780c */ /* 0x001fc60003f45270 */
[----:B------:R1:W5:Y:S10]  /*1e0f0*/  @P1 LDG.E R8, desc[UR6][R6.64] ;  /* 0x0000000606081981 */ /* 0x000374000c1e1900 */
[----:B------:R-:W0:Y:S01]  /*1e100*/  @P2 LDC R25, c[0x0][0xbec] ;  /* 0x0002fb00ff192b82 */ /* 0x000e220000000800 */
[----:B-1----:R-:W-:Y:S05]  /*1e110*/  @P1 BRA `(.L_x_7495) ;  /* 0x0000000000141947 */ /* 0x002fea0003800000 */
[----:B------:R-:W-:Y:S05]  /*1e120*/  @!P0 BRA `(.L_x_7495) ;  /* 0x0000000000108947 */ /* 0x000fea0003800000 */
[----:B------:R-:W-:Y:S02]  /*1e130*/  ULDC.64 UR4, c[0x0][0x208] ;  /* 0x0000820000047ab9 */ /* 0x000fe40000000a00 */
[----:B------:R-:W2:Y:S04]  /*1e140*/  LDG.E R3, desc[UR4][R4.64] ;  /* 0x0000000404037981 */ /* 0x000ea8000c1e1900 */
[----:B-----5:R-:W2:Y:S02]  /*1e150*/  LDG.E R8, desc[UR4][R4.64+0x4] ;  /* 0x0000040404087981 */ /* 0x020ea4000c1e1900 */
[----:B--2---:R-:W-:-:S07]  /*1e160*/  IMAD.IADD R8, R8, 0x1, -R3 ;  /* 0x0000000108087824 */ /* 0x004fce00078e0a03 */
.L_x_7495:
[----:B------:R-:W2:Y:S04]  /*1e170*/  LDL R24, [R1+0x50] ;  /* 0x0000500001187983 */ /* 0x000ea80000100800 */
[----:B------:R1:W5:Y:S01]  /*1e180*/  LDL R20, [R1+0x64] ;  /* 0x0000640001147983 */ /* 0x0003620000100800 */
[----:B------:R-:W-:Y:S01]  /*1e190*/  BSSY B1, `(.L_x_7496) ;  /* 0x000002f000017945 */ /* 0x000fe20003800000 */
[----:B------:R-:W-:Y:S02]  /*1e1a0*/  SEL R13, R82, RZ, !P0 ;  /* 0x000000ff520d7207 */ /* 0x000fe40004000000 */
[----:B------:R-:W-:Y:S02]  /*1e1b0*/  SEL R12, R78, RZ, !P0 ;  /* 0x000000ff4e0c7207 */ /* 0x000fe40004000000 */
[----:B-----5:R-:W-:-:S02]  /*1e1c0*/  SHF.R.S32.HI R11, RZ, 0x1f, R0 ;  /* 0x0000001fff0b7819 */ /* 0x020fc40000011400 */
[----:B--2---:R-:W-:Y:S01]  /*1e1d0*/  SHF.R.S32.HI R10, RZ, 0x1f, R24 ;  /* 0x0000001fff0a7819 */ /* 0x004fe20000011418 */
[----:B-1----:R-:W-:Y:S06]  /*1e1e0*/  @P3 BRA `(.L_x_7497) ;  /* 0x0000000000a43947 */ /* 0x002fec0003800000 */
[----:B------:R-:W1:Y:S01]  /*1e1f0*/  S2R R3, SR_TID.X ;  /* 0x0000000000037919 */ /* 0x000e620000002100 */
[----:B------:R-:W2:Y:S02]  /*1e200*/  LDC R14, c[0x0][0xbe8] ;  /* 0x0002fa00ff0e7b82 */ /* 0x000ea40000000800 */
[----:B--2---:R-:W-:Y:S01]  /*1e210*/  IMAD R4, R8, R14, RZ ;  /* 0x0000000e08047224 */ /* 0x004fe200078e02ff */
[----:B-1----:R-:W-:-:S05]  /*1e220*/  LEA R3, R20, R3, 0x7 ;  /* 0x0000000314037211 */ /* 0x002fca00078e38ff */
[----:B------:R-:W-:-:S05]  /*1e230*/  VIADD R9, R3, 0xffffff80 ;  /* 0xffffff8003097836 */ /* 0x000fca0000000000 */
[----:B------:R-:W-:-:S13]  /*1e240*/  ISETP.GE.AND P0, PT, R9, R4, PT ;  /* 0x000000040900720c */ /* 0x000fda0003f06270 */
[----:B------:R-:W-:Y:S05]  /*1e250*/  @P0 BRA `(.L_x_7497) ;  /* 0x0000000000880947 */ /* 0x000fea0003800000 */
[----:B------:R-:W-:Y:S01]  /*1e260*/  ISETP.NE.AND P0, PT, R14, 0x1, PT ;  /* 0x000000010e00780c */ /* 0x000fe20003f05270 */
[----:B------:R-:W-:Y:S01]  /*1e270*/  ULDC.64 UR4, c[0x0][0xb90] ;  /* 0x0002e40000047ab9 */ /* 0x000fe20000000a00 */
[----:B------:R-:W-:Y:S01]  /*1e280*/  IMAD.MOV.U32 R4, RZ, RZ, R0 ;  /* 0x000000ffff047224 */ /* 0x000fe200078e0000 */
[----:B------:R-:W-:Y:S01]  /*1e290*/  ULDC.64 UR6, c[0x0][0x208] ;  /* 0x0000820000067ab9 */ /* 0x000fe20000000a00 */
[----:B------:R-:W-:Y:S02]  /*1e2a0*/  IMAD R7, R10, UR4, RZ ;  /* 0x000000040a077c24 */ /* 0x000fe4000f8e02ff */
[----:B------:R-:W-:Y:S02]  /*1e2b0*/  IMAD.MOV.U32 R5, RZ, RZ, R11 ;  /* 0x000000ffff057224 */ /* 0x000fe400078e000b */
[C---:B------:R-:W-:Y:S02]  /*1e2c0*/  IMAD R7, R24.reuse, UR5, R7 ;  /* 0x0000000518077c24 */ /* 0x040fe4000f8e0207 */
[----:B------:R-:W-:Y:S01]  /*1e2d0*/  IMAD.WIDE.U32 R4, R24, UR4, R4 ;  /* 0x0000000418047c25 */ /* 0x000fe2000f8e0004 */
[----:B------:R-:W-:-:S02]  /*1e2e0*/  ULDC.64 UR4, c[0x0][0xb98] ;  /* 0x0002e60000047ab9 */ /* 0x000fc40000000a00 */
[----:B------:R-:W1:Y:S01]  /*1e2f0*/  @P0 LDC R6, c[0x0][0xbec] ;  /* 0x0002fb00ff060b82 */ /* 0x000e620000000800 */
[----:B------:R-:W-:Y:S01]  /*1e300*/  IMAD.MOV.U32 R3, RZ, RZ, R9 ;  /* 0x000000ffff037224 */ /* 0x000fe200078e0009 */
[----:B------:R-:W-:-:S03]  /*1e310*/  IADD3 R5, R5, R7, RZ ;  /* 0x0000000705057210 */ /* 0x000fc60007ffe0ff */
[----:B------:R-:W-:-:S03]  /*1e320*/  IMAD.WIDE.U32 R4, R13, UR4, R4 ;  /* 0x000000040d047c25 */ /* 0x000fc6000f8e0004 */
[----:B------:R-:W2:Y:S01]  /*1e330*/  @P0 LDC R15, c[0x0][0xbf0] ;  /* 0x0002fc00ff0f0b82 */ /* 0x000ea20000000800 */
[----:B-1----:R-:W-:-:S05]  /*1e340*/  @P0 IMAD.HI.U32 R6, R9, R6, RZ ;  /* 0x0000000609060227 */ /* 0x002fca00078e00ff */
[----:B--2---:R-:W-:Y:S01]  /*1e350*/  @P0 SHF.R.U32.HI R3, RZ, R15, R6 ;  /* 0x0000000fff030219 */ /* 0x004fe20000011606 */
        /* <DEDUP_REMOVED lines=18> */
.L_x_7497:
[----:B------:R-:W-:Y:S05]  /*1e480*/  BSYNC B1 ;  /* 0x0000000000017941 */ /* 0x000fea0003800000 */
.L_x_7496:
[----:B-1----:R-:W-:Y:S01]  /*1e490*/  SHF.R.S32.HI R6, RZ, 0x1f, R26 ;  /* 0x0000001fff067819 */ /* 0x002fe2000001141a */
[----:B------:R-:W1:Y:S01]  /*1e4a0*/  @P2 LDC R9, c[0x0][0xbf0] ;  /* 0x0002fc00ff092b82 */ /* 0x000e620000000800 */
[----:B------:R-:W-:Y:S02]  /*1e4b0*/  ULDC.64 UR4, c[0x0][0xaa0] ;  /* 0x0002a80000047ab9 */ /* 0x000fe40000000a00 */
[----:B------:R-:W-:Y:S01]  /*1e4c0*/  LEA.HI R6, R6, R26, RZ, 0x3 ;  /* 0x0000001a06067211 */ /* 0x000fe200078f18ff */
[----:B------:R-:W-:Y:S02]  /*1e4d0*/  IMAD R3, R11, UR4, RZ ;  /* 0x000000040b037c24 */ /* 0x000fe4000f8e02ff */
[----:B------:R-:W-:Y:S01]  /*1e4e0*/  IMAD.WIDE.U32 R4, R0, UR4, RZ ;  /* 0x0000000400047c25 */ /* 0x000fe2000f8e00ff */
[----:B------:R-:W-:-:S03]  /*1e4f0*/  LOP3.LUT R6, R6, 0xfffffff8, RZ, 0xc0, !PT ;  /* 0xfffffff806067812 */ /* 0x000fc600078ec0ff */
[----:B------:R-:W-:Y:S01]  /*1e500*/  IMAD R3, R0, UR5, R3 ;  /* 0x0000000500037c24 */ /* 0x000fe2000f8e0203 */
[----:B------:R-:W-:Y:S01]  /*1e510*/  ULDC.64 UR4, c[0x0][0xae8] ;  /* 0x0002ba0000047ab9 */ /* 0x000fe20000000a00 */
[----:B------:R-:W-:Y:S02]  /*1e520*/  IMAD.IADD R6, R26, 0x1, -R6 ;  /* 0x000000011a067824 */ /* 0x000fe400078e0a06 */
[----:B------:R-:W-:Y:S02]  /*1e530*/  IMAD R0, R10, UR4, RZ ;  /* 0x000000040a007c24 */ /* 0x000fe4000f8e02ff */
[----:B------:R-:W-:Y:S01]  /*1e540*/  IMAD.IADD R5, R5, 0x1, R3 ;  /* 0x0000000105057824 */ /* 0x000fe200078e0203 */
[----:B------:R-:W-:Y:S01]  /*1e550*/  LEA R6, R6, R22, 0x5 ;  /* 0x0000001606067211 */ /* 0x000fe200078e28ff */
[C---:B------:R-:W-:Y:S02]  /*1e560*/  IMAD R7, R24.reuse, UR5, R0 ;  /* 0x0000000518077c24 */ /* 0x040fe4000f8e0200 */
[----:B------:R-:W-:Y:S01]  /*1e570*/  IMAD.WIDE.U32 R4, R24, UR4, R4 ;  /* 0x0000000418047c25 */ /* 0x000fe2000f8e0004 */
[----:B------:R-:W-:-:S03]  /*1e580*/  ULDC.64 UR4, c[0x0][0xaf0] ;  /* 0x0002bc0000047ab9 */ /* 0x000fc60000000a00 */
[----:B------:R-:W-:Y:S02]  /*1e590*/  IMAD R10, R20, 0x80, R6 ;  /* 0x00000080140a7824 */ /* 0x000fe400078e0206 */
[----:B------:R-:W-:Y:S02]  /*1e5a0*/  IMAD.IADD R5, R5, 0x1, R7 ;  /* 0x0000000105057824 */ /* 0x000fe400078e0207 */
[----:B0-----:R-:W-:-:S04]  /*1e5b0*/  @P2 IMAD.HI.U32 R0, R10, R25, RZ ;  /* 0x000000190a002227 */ /* 0x001fc800078e00ff */
[----:B------:R-:W-:Y:S01]  /*1e5c0*/  IMAD.MOV.U32 R3, RZ, RZ, R10 ;  /* 0x000000ffff037224 */ /* 0x000fe200078e000a */
[----:B-1----:R-:W-:Y:S01]  /*1e5d0*/  @P2 SHF.R.U32.HI R3, RZ, R9, R0 ;  /* 0x00000009ff032219 */ /* 0x002fe20000011600 */
[----:B------:R-:W-:Y:S02]  /*1e5e0*/  IMAD R6, R12, UR4, RZ ;  /* 0x000000040c067c24 */ /* 0x000fe4000f8e02ff */
[----:B------:R-:W-:Y:S01]  /*1e5f0*/  IMAD.WIDE.U32 R4, R13, UR4, R4 ;  /* 0x000000040d047c25 */ /* 0x000fe2000f8e0004 */
[----:B------:R-:W-:Y:S02]  /*1e600*/  IADD3 R7, -R3, RZ, RZ ;  /* 0x000000ff03077210 */ /* 0x000fe40007ffe1ff */
[----:B------:R-:W-:Y:S01]  /*1e610*/  SHF.R.S32.HI R0, RZ, 0x1f, R3 ;  /* 0x0000001fff007819 */ /* 0x000fe20000011403 */
[----:B------:R-:W-:Y:S01]  /*1e620*/  IMAD R9, R13, UR5, R6 ;  /* 0x000000050d097c24 */ /* 0x000fe2000f8e0206 */
[----:B------:R-:W-:Y:S01]  /*1e630*/  ULDC.64 UR4, c[0x0][0xae0] ;  /* 0x0002b80000047ab9 */ /* 0x000fe20000000a00 */
[----:B------:R-:W-:-:S02]  /*1e640*/  IMAD R7, R21, R7, R10 ;  /* 0x0000000715077224 */ /* 0x000fc400078e020a */
[----:B------:R-:W-:Y:S02]  /*1e650*/  IMAD R6, R0, UR4, RZ ;  /* 0x0000000400067c24 */ /* 0x000fe4000f8e02ff */
[----:B------:R-:W-:Y:S01]  /*1e660*/  IMAD.IADD R5, R5, 0x1, R9 ;  /* 0x0000000105057824 */ /* 0x000fe200078e0209 */
[----:B------:R-:W-:Y:S01]  /*1e670*/  SHF.R.S32.HI R0, RZ, 0x1f, R7 ;  /* 0x0000001fff007819 */ /* 0x000fe20000011407 */
[C---:B------:R-:W-:Y:S02]  /*1e680*/  IMAD R9, R3.reuse, UR5, R6 ;  /* 0x0000000503097c24 */ /* 0x040fe4000f8e0206 */
[----:B------:R-:W-:Y:S01]  /*1e690*/  IMAD.WIDE.U32 R4, R3, UR4, R4 ;  /* 0x0000000403047c25 */ /* 0x000fe2000f8e0004 */
[----:B------:R-:W-:-:S03]  /*1e6a0*/  ULDC.64 UR4, c[0x0][0xad8] ;  /* 0x0002b60000047ab9 */ /* 0x000fc60000000a00 */
[----:B------:R-:W-:Y:S02]  /*1e6b0*/  IMAD R0, R0, UR4, RZ ;  /* 0x0000000400007c24 */ /* 0x000fe4000f8e02ff */
[----:B------:R-:W-:Y:S02]  /*1e6c0*/  IMAD.IADD R5, R5, 0x1, R9 ;  /* 0x0000000105057824 */ /* 0x000fe400078e0209 */
[C---:B------:R-:W-:Y:S02]  /*1e6d0*/  IMAD R3, R7.reuse, UR5, R0 ;  /* 0x0000000507037c24 */ /* 0x040fe4000f8e0200 */
[----:B------:R-:W-:Y:S01]  /*1e6e0*/  IMAD.WIDE.U32 R4, R7, UR4, R4 ;  /* 0x0000000407047c25 */ /* 0x000fe2000f8e0004 */
[----:B------:R-:W-:-:S03]  /*1e6f0*/  ULDC.64 UR4, c[0x0][0xa80] ;  /* 0x0002a00000047ab9 */ /* 0x000fc60000000a00 */
[----:B------:R-:W-:Y:S01]  /*1e700*/  IMAD.IADD R5, R5, 0x1, R3 ;  /* 0x0000000105057824 */ /* 0x000fe200078e0203 */
[----:B------:R-:W-:Y:S01]  /*1e710*/  LEA R3, P0, R4, UR4, 0x1 ;  /* 0x0000000404037c11 */ /* 0x000fe2000f8008ff */
[----:B------:R-:W-:Y:S01]  /*1e720*/  UMOV UR4, 0xffffffff ;  /* 0xffffffff00047882 */ /* 0x000fe20000000000 */
[----:B------:R-:W-:Y:S02]  /*1e730*/  IMAD R6, R20, 0x80, R22 ;  /* 0x0000008014067824 */ /* 0x000fe400078e0216 */
[----:B------:R-:W-:Y:S01]  /*1e740*/  LEA.HI.X R4, R4, UR5, R5, 0x1, P0 ;  /* 0x0000000504047c11 */ /* 0x000fe200080f0c05 */
[----:B------:R-:W-:Y:S08]  /*1e750*/  BRA.DIV UR4, `(.L_x_7498) ;  /* 0x0000007e04cc7947 */ /* 0x000ff0000b800000 */
[----:B------:R0:W1:Y:S04]  /*1e760*/  SHFL.IDX PT, R0, R4, RZ, 0x181f ;  /* 0x00181fff04007589 */ /* 0x00006800000e0000 */
[----:B------:R0:W2:Y:S02]  /*1e770*/  SHFL.IDX PT, R14, R3, RZ, 0x181f ;  /* 0x00181fff030e7589 */ /* 0x0000a400000e0000 */
.L_x_7691:
[----:B------:R-:W-:Y:S01]  /*1e780*/  IMAD R8, R8, R21, RZ ;  /* 0x0000001508087224 */ /* 0x000fe200078e02ff */
[----:B------:R-:W-:Y:S04]  /*1e790*/  BSSY B1, `(.L_x_7499) ;  /* 0x000000d000017945 */ /* 0x000fe80003800000 */
[----:B------:R-:W-:-:S13]  /*1e7a0*/  ISETP.GE.AND P0, PT, R6, R8, PT ;  /* 0x000000080600720c */ /* 0x000fda0003f06270 */
[----:B------:R-:W-:Y:S05]  /*1e7b0*/  @P0 BRA `(.L_x_7500) ;  /* 0x0000000000280947 */ /* 0x000fea0003800000 */
[----:B------:R-:W-:Y:S01]  /*1e7c0*/  ULDC UR4, c[0x0][0xac8] ;  /* 0x0002b20000047ab9 */ /* 0x000fe20000000800 */
[----:B------:R-:W-:Y:S01]  /*1e7d0*/  ULDC.64 UR6, c[0x0][0x208] ;  /* 0x0000820000067ab9 */ /* 0x000fe20000000a00 */
[----:B------:R-:W-:Y:S02]  /*1e7e0*/  ISETP.GE.AND P2, PT, R16, UR4, PT ;  /* 0x0000000410007c0c */ /* 0x000fe4000bf46270 */
[----:B------:R-:W-:-:S11]  /*1e7f0*/  ISETP.GE.AND P3, PT, R221, UR4, PT ;  /* 0x00000004dd007c0c */ /* 0x000fd6000bf66270 */
[CC--:B--2---:R-:W-:Y:S02]  /*1e800*/  @!P2 LEA R10, P0, R16.reuse, R14.reuse, 0x1 ;  /* 0x0000000e100aa211 */ /* 0x0c4fe400078008ff */
[C---:B------:R-:W-:Y:S02]  /*1e810*/  @!P3 LEA R14, P1, R221.reuse, R14, 0x1 ;  /* 0x0000000edd0eb211 */ /* 0x040fe400078208ff */
[-C--:B-1----:R-:W-:Y:S02]  /*1e820*/  @!P2 LEA.HI.X R11, R16, R0.reuse, R17, 0x1, P0 ;  /* 0x00000000100ba211 */ /* 0x082fe400000f0c11 */
[----:B------:R-:W-:-:S03]  /*1e830*/  @!P3 LEA.HI.X R15, R221, R0, R48, 0x1, P1 ;  /* 0x00000000dd0fb211 */ /* 0x000fc600008f0c30 */
[----:B------:R3:W-:Y:S04]  /*1e840*/  @!P2 ST.E.128 desc[UR6][R10.64], RZ ;  /* 0x000000ff0a00a985 */ /* 0x0007e8000c101d06 */
[----:B------:R3:W-:Y:S02]  /*1e850*/  @!P3 ST.E.128 desc[UR6][R14.64], RZ ;  /* 0x000000ff0e00b985 */ /* 0x0007e4000c101d06 */
.L_x_7500:
[----:B------:R-:W-:Y:S05]  /*1e860*/  BSYNC B1 ;  /* 0x0000000000017941 */ /* 0x000fea0003800000 */
.L_x_7499:
[----:B------:R-:W-:-:S03]  /*1e870*/  UMOV UR4, 0xffffffff ;  /* 0xffffffff00047882 */ /* 0x000fc60000000000 */
[----:B------:R-:W-:Y:S05]  /*1e880*/  BRA.DIV UR4, `(.L_x_7501) ;  /* 0x0000007e04b47947 */ /* 0x000fea000b800000 */
[----:B-1----:R1:W4:Y:S04]  /*1e890*/  SHFL.IDX PT, R0, R4, 0x1, 0x181f ;  /* 0x00381f0004007f89 */ /* 0x00232800000e0000 */
[----:B--23--:R1:W2:Y:S02]  /*1e8a0*/  SHFL.IDX PT, R14, R3, 0x1, 0x181f ;  /* 0x00381f00030e7f89 */ /* 0x00c2a400000e0000 */
.L_x_7695:
[----:B------:R-:W-:Y:S01]  /*1e8b0*/  IADD3 R5, R6, 0x20, RZ ;  /* 0x0000002006057810 */ /* 0x000fe20007ffe0ff */
[----:B------:R-:W-:Y:S03]  /*1e8c0*/  BSSY B1, `(.L_x_7502) ;  /* 0x000000d000017945 */ /* 0x000fe60003800000 */
        /* <DEDUP_REMOVED lines=8> */
[-C--:B----4-:R-:W-:Y:S02]  /*1e950*/  @!P2 LEA.HI.X R11, R16, R0.reuse, R17, 0x1, P0 ;  /* 0x00000000100ba211 */ /* 0x090fe400000f0c11 */
[----:B------:R-:W-:-:S03]  /*1e960*/  @!P3 LEA.HI.X R15, R221, R0, R48, 0x1, P1 ;  /* 0x00000000dd0fb211 */ /* 0x000fc600008f0c30 */
[----:B------:R3:W-:Y:S04]  /*1e970*/  @!P2 ST.E.128 desc[UR6][R10.64], RZ ;  /* 0x000000ff0a00a985 */ /* 0x0007e8000c101d06 */
[----:B------:R3:W-:Y:S02]  /*1e980*/  @!P3 ST.E.128 desc[UR6][R14.64], RZ ;  /* 0x000000ff0e00b985 */ /* 0x0007e4000c101d06 */
.L_x_7503:
[----:B------:R-:W-:Y:S05]  /*1e990*/  BSYNC B1 ;  /* 0x0000000000017941 */ /* 0x000fea0003800000 */
.L_x_7502:
[----:B------:R-:W-:-:S03]  /*1e9a0*/  UMOV UR4, 0xffffffff ;  /* 0xffffffff00047882 */ /* 0x000fc60000000000 */
[----:B------:R-:W-:Y:S05]  /*1e9b0*/  BRA.DIV UR4, `(.L_x_7504) ;  /* 0x0000007e04b07947 */ /* 0x000fea000b800000 */
[----:B----4-:R4:W0:Y:S04]  /*1e9c0*/  SHFL.IDX PT, R0, R4, 0x2, 0x181f ;  /* 0x00581f0004007f89 */ /* 0x01082800000e0000 */
[----:B--23--:R4:W2:Y:S02]  /*1e9d0*/  SHFL.IDX PT, R14, R3, 0x2, 0x181f ;  /* 0x00581f00030e7f89 */ /* 0x00c8a400000e0000 */
.L_x_7699:
[----:B------:R-:W-:Y:S01]  /*1e9e0*/  VIADD R5, R6, 0x40 ;  /* 0x0000004006057836 */ /* 0x000fe20000000000 */
        /* <DEDUP_REMOVED lines=9> */
[-C--:B0-----:R-:W-:Y:S02]  /*1ea80*/  @!P2 LEA.HI.X R11, R16, R0.reuse, R17, 0x1, P0 ;  /* 0x00000000100ba211 */ /* 0x081fe400000f0c11 */
[----:B------:R-:W-:-:S03]  /*1ea90*/  @!P3 LEA.HI.X R15, R221, R0, R48, 0x1, P1 ;  /* 0x00000000dd0fb211 */ /* 0x000fc600008f0c30 */
[----:B------:R3:W-:Y:S04]  /*1eaa0*/  @!P2 ST.E.128 desc[UR6][R10.64], RZ ;  /* 0x000000ff0a00a985 */ /* 0x0007e8000c101d06 */
[----:B------:R3:W-:Y:S02]  /*1eab0*/  @!P3 ST.E.128 desc[UR6][R14.64], RZ ;  /* 0x000000ff0e00b985 */ /* 0x0007e4000c101d06 */
.L_x_7506:
[----:B------:R-:W-:Y:S05]  /*1eac0*/  BSYNC B1 ;  /* 0x0000000000017941 */ /* 0x000fea0003800000 */
.L_x_7505:
[----:B------:R-:W-:-:S03]  /*1ead0*/  UMOV UR4, 0xffffffff ;  /* 0xffffffff00047882 */ /* 0x000fc60000000000 */
[----:B------:R-:W-:Y:S05]  /*1eae0*/  BRA.DIV UR4, `(.L_x_7507) ;  /* 0x0000007e04ac7947 */ /* 0x000fea000b800000 */
[----:B0-----:R0:W0:Y:S04]  /*1eaf0*/  SHFL.IDX PT, R0, R4, 0x3, 0x181f ;  /* 0x00781f0004007f89 */ /* 0x00102800000e0000 */
[----:B--23--:R2:W3:Y:S02]  /*1eb00*/  SHFL.IDX PT, R14, R3, 0x3, 0x181f ;  /* 0x00781f00030e7f89 */ /* 0x00c4e400000e0000 */
.L_x_7703:
[----:B-12-4-:R-:W-:-:S05]  /*1eb10*/  VIADD R3, R6, 0x60 ;  /* 0x0000006006037836 */ /* 0x016fca0000000000 */
[----:B------:R-:W-:-:S13]  /*1eb20*/  ISETP.GE.AND P0, PT, R3, R8, PT ;  /* 0x000000080300720c */ /* 0x000fda0003f06270 */
[----:B------:R-:W-:Y:S05]  /*1eb30*/  @P0 BRA `(.L_x_7494) ;  /* 0x0000000000280947 */ /* 0x000fea0003800000 */
[----:B------:R-:W-:Y:S01]  /*1eb40*/  ULDC UR4, c[0x0][0xac8] ;  /* 0x0002b20000047ab9 */ /* 0x000fe20000000800 */
[----:B------:R-:W-:Y:S01]  /*1eb50*/  ULDC.64 UR6, c[0x0][0x208] ;  /* 0x0000820000067ab9 */ /* 0x000fe20000000a00 */
[----:B------:R-:W-:Y:S02]  /*1eb60*/  ISETP.GE.AND P2, PT, R16, UR4, PT ;  /* 0x0000000410007c0c */ /* 0x000fe4000bf46270 */
[----:B------:R-:W-:-:S11]  /*1eb70*/  ISETP.GE.AND P3, PT, R221, UR4, PT ;  /* 0x00000004dd007c0c */ /* 0x000fd6000bf66270 */
[CC--:B0--3--:R-:W-:Y:S02]  /*1eb80*/  @!P2 LEA R4, P0, R16.reuse, R14.reuse, 0x1 ;  /* 0x0000000e1004a211 */ /* 0x0c9fe400078008ff */
[C---:B------:R-:W-:Y:S02]  /*1eb90*/  @!P3 LEA R14, P1, R221.reuse, R14, 0x1 ;  /* 0x0000000edd0eb211 */ /* 0x040fe400078208ff */
[-C--:B------:R-:W-:Y:S02]  /*1eba0*/  @!P2 LEA.HI.X R5, R16, R0.reuse, R17, 0x1, P0 ;  /* 0x000000001005a211 */ /* 0x080fe400000f0c11 */
[----:B------:R-:W-:-:S03]  /*1ebb0*/  @!P3 LEA.HI.X R15, R221, R0, R48, 0x1, P1 ;  /* 0x00000000dd0fb211 */ /* 0x000fc600008f0c30 */
[----:B------:R1:W-:Y:S04]  /*1ebc0*/  @!P2 ST.E.128 desc[UR6][R4.64], RZ ;  /* 0x000000ff0400a985 */ /* 0x0003e8000c101d06 */
[----:B------:R1:W-:Y:S02]  /*1ebd0*/  @!P3 ST.E.128 desc[UR6][R14.64], RZ ;  /* 0x000000ff0e00b985 */ /* 0x0003e4000c101d06 */
.L_x_7494:
[----:B------:R-:W-:Y:S05]  /*1ebe0*/  BSYNC B0 ;  /* 0x0000000000007941 */ /* 0x000fea0003800000 */
.L_x_7485:
[----:B------:R-:W-:Y:S02]  /*1ebf0*/  ULDC UR4, c[0x0][0xc3c] ;  /* 0x00030f0000047ab9 */ /* 0x000fe40000000800 */
[----:B------:R-:W-:-:S13]  /*1ec00*/  ISETP.GE.AND P0, PT, R31, UR4, PT ;  /* 0x000000041f007c0c */ /* 0x000fda000bf06270 */
[----:B------:R-:W-:Y:S05]  /*1ec10*/  @!P0 BRA `(.L_x_7508) ;  /* 0xfffffe2400e08947 */ /* 0x000fea000383ffff */
[----:B------:R-:W-:Y:S05]  /*1ec20*/  BRA `(.L_x_7290) ;  /* 0x0000007000a87947 */ /* 0x000fea0003800000 */
.L_x_7288:
        /* <DEDUP_REMOVED lines=18> */
.L_x_7509:
        /* <DEDUP_REMOVED lines=33> */
[----:B-1----:R-:W-:-:S05]  /*1ef60*/  IMAD R6, R6, UR5, RZ ;  /* 0x0000000506067c24 */ /* 0x002fca000f8e02ff */
[----:B0-----:R-:W-:Y:S02]  /*1ef70*/  ISETP.GT.AND P6, PT, R6, UR6, PT ;  /* 0x0000000606007c0c */ /* 0x001fe4000bfc4270 */
[----:B------:R-:W-:-:S11]  /*1ef80*/  MOV R3, R6 ;  /* 0x0000000600037202 */ /* 0x000fd60000000f00 */
[----:B------:R-:W-:Y:S05]  /*1ef90*/  @P6 BRA `(.L_x_7511) ;  /* 0x0000000000a06947 */ /* 0x000fea0003800000 */
[----:B------:R-:W0:Y:S01]  /*1efa0*/  LDC R7, c[0x0][0xc3c] ;  /* 0x00030f00ff077b82 */ /* 0x000e220000000800 */
[----:B------:R-:W-:Y:S01]  /*1efb0*/  IMAD.MOV.U32 R6, RZ, RZ, R3 ;  /* 0x000000ffff067224 */ /* 0x000fe200078e0003 */
[----:B------:R-:W-:Y:S01]  /*1efc0*/  UMOV UR4, URZ ;  /* 0x0000003f00047c82 */ /* 0x000fe20008000000 */
[----:B------:R-:W-:Y:S01]  /*1efd0*/  ULDC UR7, c[0x0][0xc3c] ;  /* 0x00030f0000077ab9 */ /* 0x000fe20000000800 */
[----:B------:R-:W-:-:S05]  /*1efe0*/  ULDC UR5, c[0x0][0xc38] ;  /* 0x00030e0000057ab9 */ /* 0x000fca0000000800 */
.L_x_7515:
        /* <DEDUP_REMOVED lines=13> */
.L_x_7514:
[----:B------:R-:W-:Y:S05]  /*1f0c0*/  BSYNC B0 ;  /* 0x0000000000007941 */ /* 0x000fea0003800000 */
.L_x_7513:
[----:B0----5:R-:W0:Y:S02]  /*1f0d0*/  SHFL.UP PT, R2, R4, 0x1, RZ ;  /* 0x0420000004027989 */ /* 0x021e2400000e00ff */
        /* <DEDUP_REMOVED lines=20> */
.L_x_7511:
        /* <DEDUP_REMOVED lines=14> */
[----:B------:R-:W-:-:S05]  /*1f300*/  IADD3 R9, R19, -0x1, RZ ;  /* 0xffffffff13097810 */ /* 0x000fca0007ffe0ff */
[----:B------:R0:W1:Y:S02]  /*1f310*/  SHFL.IDX PT, R16, R2, R9, 0x1f ;  /* 0x00001f0902107589 */ /* 0x00006400000e0000 */
.L_x_7516:
[----:B-1----:R-:W-:Y:S02]  /*1f320*/  IMAD R16, R16, UR5, R7 ;  /* 0x0000000510107c24 */ /* 0x002fe4000f8e0207 */
[----:B------:R-:W-:Y:S02]  /*1f330*/  IMAD R7, R11, R6, RZ ;  /* 0x000000060b077224 */ /* 0x000fe400078e02ff */
[----:B0-----:R-:W-:Y:S01]  /*1f340*/  IMAD.MOV.U32 R2, RZ, RZ, RZ ;  /* 0x000000ffff027224 */ /* 0x001fe200078e00ff */
[----:B------:R-:W-:Y:S01]  /*1f350*/  IADD3 R9, -R16, UR6, RZ ;  /* 0x0000000610097c10 */ /* 0x000fe2000fffe1ff */
[----:B------:R-:W-:Y:S02]  /*1f360*/  VIADD R19, R19, UR4 ;  /* 0x0000000413137c36 */ /* 0x000fe40008000000 */
        /* <DEDUP_REMOVED lines=20> */
.L_x_7512:
[----:B------:R-:W-:Y:S01]  /*1f4b0*/  MOV R17, RZ ;  /* 0x000000ff00117202 */ /* 0x000fe20000000f00 */
[----:B------:R-:W-:Y:S02]  /*1f4c0*/  IMAD.U32 R16, RZ, RZ, UR6 ;  /* 0x00000006ff107e24 */ /* 0x000fe4000f8e00ff */
[----:B------:R-:W-:-:S07]  /*1f4d0*/  IMAD.MOV.U32 R18, RZ, RZ, RZ ;  /* 0x000000ffff127224 */ /* 0x000fce00078e00ff */
.L_x_7517:
[----:B------:R-:W-:-:S13]  /*1f4e0*/  ISETP.NE.AND P0, PT, R5, RZ, PT ;  /* 0x000000ff0500720c */ /* 0x000fda0003f05270 */
[----:B------:R-:W0:Y:S01]  /*1f4f0*/  @!P0 S2R R3, SR_CgaCtaId ;  /* 0x0000000000038919 */ /* 0x000e220000008800 */
[----:B------:R-:W-:-:S04]  /*1f500*/  @!P0 MOV R2, 0x400 ;  /* 0x0000040000028802 */ /* 0x000fc80000000f00 */
[----:B0-----:R-:W-:-:S05]  /*1f510*/  @!P0 LEA R2, R3, R2, 0x18 ;  /* 0x0000000203028211 */ /* 0x001fca00078ec0ff */
[----:B------:R2:W-:Y:S01]  /*1f520*/  @!P0 STS.128 [R2+0x348d0], R16 ;  /* 0x0348d01002008388 */ /* 0x0005e20000000c00 */
[----:B------:R-:W-:Y:S06]  /*1f530*/  BAR.ARV 0x5, 0x180 ;  /* 0x0146000000007b1d */ /* 0x000fec0000002000 */
.L_x_7510:
[----:B--2---:R-:W-:Y:S01]  /*1f540*/  IMAD.MOV.U32 R2, RZ, RZ, 0x1 ;  /* 0x00000001ff027424 */ /* 0x004fe200078e00ff */
        /* <DEDUP_REMOVED lines=12> */
[----:B0-----:R-:W-:Y:S01]  /*1f610*/  LOP3.LUT R3, R2, 0x1f8, RZ, 0xc0, !PT ;  /* 0x000001f802037812 */ /* 0x001fe200078ec0ff */
[----:B------:R-:W-:Y:S01]  /*1f620*/  ULDC.64 UR38, c[0x0][0x198] ;  /* 0x0000660000267ab9 */ /* 0x000fe20000000a00 */
[----:B------:R-:W-:Y:S01]  /*1f630*/  ISETP.NE.AND P1, PT, R7, RZ, PT ;  /* 0x000000ff0700720c */ /* 0x000fe20003f25270 */
[----:B------:R-:W-:Y:S01]  /*1f640*/  ULOP3.LUT UR37, UR60, 0x2, URZ, 0xfc, !UPT ;  /* 0x000000023c257892 */ /* 0x000fe2000f8efc3f */
[----:B------:R-:W-:Y:S01]  /*1f650*/  LOP3.LUT R4, R3, 0x38, R0, 0x78, !PT ;  /* 0x0000003803047812 */ /* 0x000fe200078e7800 */
[----:B------:R-:W-:Y:S01]  /*1f660*/  ULDC UR36, c[0x0][0xc] ;  /* 0x0000030000247ab9 */ /* 0x000fe20000000800 */
[----:B------:R-:W-:-:S02]  /*1f670*/  SHF.L.U32 R3, R7, 0x3, RZ ;  /* 0x0000000307037819 */ /* 0x000fc400000006ff */
[----:B------:R-:W-:Y:S02]  /*1f680*/  SHF.R.U32.HI R6, RZ, 0x3, R7 ;  /* 0x00000003ff067819 */ /* 0x000fe40000011607 */
[----:B------:R-:W-:Y:S02]  /*1f690*/  LOP3.LUT R3, R4, 0x200, R3, 0xf8, !PT ;  /* 0x0000020004037812 */ /* 0x000fe400078ef803 */
[C---:B------:R-:W-:Y:S01]  /*1f6a0*/  LOP3.LUT P0, R4, R0.reuse, 0x1f, RZ, 0xc0, !PT ;  /* 0x0000001f00047812 */ /* 0x040fe2000780c0ff */
[----:B------:R-:W-:Y:S01]  /*1f6b0*/  IMAD.SHL.U32 R0, R0, 0x10, RZ ;  /* 0x0000001000007824 */ /* 0x000fe200078e00ff */
[----:B------:R-:W-:-:S03]  /*1f6c0*/  LOP3.LUT R2, R2, 0x38, RZ, 0xc0, !PT ;  /* 0x0000003802027812 */ /* 0x000fc600078ec0ff */
[----:B------:R0:W-:Y:S01]  /*1f6d0*/  STL [R1+0x2c], R4 ;  /* 0x00002c0401007387 */ /* 0x0001e20000100800 */
[----:B------:R-:W-:Y:S01]  /*1f6e0*/  LOP3.LUT R6, R6, 0x70, R0, 0xf8, !PT ;  /* 0x0000007006067812 */ /* 0x000fe200078ef800 */
[----:B-1----:R-:W-:-:S06]  /*1f6f0*/  ULEA UR4, UR5, UR4, 0x18 ;  /* 0x0000000405047291 */ /* 0x002fcc000f8ec03f */
[----:B0-----:R-:W-:-:S04]  /*1f700*/  IMAD.U32 R4, RZ, RZ, UR4 ;  /* 0x00000004ff047e24 */ /* 0x001fc8000f8e00ff */
[----:B------:R-:W-:Y:S01]  /*1f710*/  IMAD R0, R3, 0x2, R4 ;  /* 0x0000000203007824 */ /* 0x000fe200078e0204 */
[----:B------:R-:W-:Y:S04]  /*1f720*/  STL [R1+0x8], R4 ;  /* 0x0000080401007387 */ /* 0x000fe80000100800 */
[----:B------:R0:W-:Y:S04]  /*1f730*/  STL [R1+0x30], R0 ;  /* 0x0000300001007387 */ /* 0x0001e80000100800 */
[----:B------:R-:W-:Y:S01]  /*1f740*/  STL [R1+0x20], RZ ;  /* 0x000020ff01007387 */ /* 0x000fe20000100800 */
[----:B0-----:R-:W-:Y:S01]  /*1f750*/  IMAD.MOV.U32 R0, RZ, RZ, 0x1 ;  /* 0x00000001ff007424 */ /* 0x001fe200078e00ff */
        /* <DEDUP_REMOVED lines=13> */
.L_x_7657:
[----:B0-----:R-:W0:Y:S01]  /*1f830*/  LDC.64 R2, c[0x0][0xc88] ;  /* 0x00032200ff027b82 */ /* 0x001e220000000a00 */
        /* <DEDUP_REMOVED lines=9> */
[----:B------:R-:W-:Y:S01]  /*1f8d0*/  ULDC.64 UR12, c[0x0][0x208] ;  /* 0x00008200000c7ab9 */ /* 0x000fe20000000a00 */
[----:B------:R-:W-:-:S02]  /*1f8e0*/  ISETP.NE.AND.EX P0, PT, RZ, UR5, PT, P0 ;  /* 0x00000005ff007c0c */ /* 0x000fc4000bf05300 */
[----:B------:R-:W-:Y:S01]  /*1f8f0*/  MOV R0, RZ ;  /* 0x000000ff00007202 */ /* 0x000fe20000000f00 */
[----:B------:R-:W-:Y:S01]  /*1f900*/  IMAD.MOV.U32 R12, RZ, RZ, RZ ;  /* 0x000000ffff0c7224 */ /* 0x000fe200078e00ff */
[----:B------:R-:W-:Y:S01]  /*1f910*/  ISETP.NE.AND.EX P3, PT, RZ, UR11, PT, P3 ;  /* 0x0000000bff007c0c */ /* 0x000fe2000bf65330 */
[----:B------:R-:W-:Y:S01]  /*1f920*/  ULDC.64 UR8, c[0x0][0xa10] ;  /* 0x0002840000087ab9 */ /* 0x000fe20000000a00 */
        /* <DEDUP_REMOVED lines=10> */
[----:B-1----:R1:W5:Y:S01]  /*1f9d0*/  @P0 LDG.E R0, desc[UR12][R2.64] ;  /* 0x0000000c02000981 */ /* 0x002362000c1e1900 */
        /* <DEDUP_REMOVED lines=35> */
[----:B------:R-:W-:Y:S02]  /*1fc10*/  ULDC.64 UR4, c[0x0][0x208] ;  /* 0x0000820000047ab9 */ /* 0x000fe40000000a00 */
[----:B0-----:R-:W2:Y:S04]  /*1fc20*/  LDG.E R12, desc[UR4][R2.64] ;  /* 0x00000004020c7981 */ /* 0x001ea8000c1e1900 */
[----:B------:R-:W2:Y:S02]  /*1fc30*/  LDG.E R2, desc[UR4][R2.64+0x4] ;  /* 0x0000040402027981 */ /* 0x000ea4000c1e1900 */
[----:B--2---:R-:W-:-:S05]  /*1fc40*/  IMAD.IADD R2, R2, 0x1, -R12 ;  /* 0x0000000102027824 */ /* 0x004fca00078e0a0c */
[----:B------:R1:W-:Y:S02]  /*1fc50*/  STL [R1+0x58], R2 ;  /* 0x0000580201007387 */ /* 0x0003e40000100800 */
.L_x_7519:
        /* <DEDUP_REMOVED lines=8> */
[----:B------:R-:W-:Y:S01]  /*1fce0*/  IADD3 R2, P1, R14, UR4, RZ ;  /* 0x000000040e027c10 */ /* 0x000fe2000ff3e0ff */
[----:B------:R-:W-:-:S03]  /*1fcf0*/  ULDC.64 UR6, c[0x0][0x208] ;  /* 0x0000820000067ab9 */ /* 0x000fc60000000a00 */
[----:B------:R-:W-:-:S05]  /*1fd00*/  IADD3.X R3, R13, UR5, RZ, P1, !PT ;  /* 0x000000050d037c10 */ /* 0x000fca0008ffe4ff */
[----:B------:R0:W5:Y:S01]  /*1fd10*/  LDG.E R8, desc[UR6][R2.64] ;  /* 0x0000000602087981 */ /* 0x000162000c1e1900 */
[----:B------:R-:W-:Y:S05]  /*1fd20*/  BRA `(.L_x_7521) ;  /* 0x0000000000147947 */ /* 0x000fea0003800000 */
.L_x_7520:
[----:B------:R-:W-:Y:S05]  /*1fd30*/  @!P2 BRA `(.L_x_7521) ;  /* 0x000000000010a947 */ /* 0x000fea0003800000 */
[----:B------:R-:W-:Y:S02]  /*1fd40*/  ULDC.64 UR4, c[0x0][0x208] ;  /* 0x0000820000047ab9 */ /* 0x000fe40000000a00 */
[----:B------:R-:W2:Y:S04]  /*1fd50*/  LDG.E R8, desc[UR4][R6.64] ;  /* 0x0000000406087981 */ /* 0x000ea8000c1e1900 */
[----:B------:R-:W2:Y:S02]  /*1fd60*/  LDG.E R6, desc[UR4][R6.64+0x4] ;  /* 0x0000040406067981 */ /* 0x000ea4000c1e1900 */
[----:B--2---:R-:W-:-:S07]  /*1fd70*/  IMAD.IADD R8, R6, 0x1, -R8 ;  /* 0x0000000106087824 */ /* 0x004fce00078e0a08 */
.L_x_7521:
[----:B------:R-:W-:Y:S01]  /*1fd80*/  ULDC.64 UR4, c[0x0][0x208] ;  /* 0x0000820000047ab9 */ /* 0x000fe20000000a00 */
[----:B-----5:R-:W-:Y:S01]  /*1fd90*/  IADD3 R0, -R0, R8, RZ ;  /* 0x0000000800007210 */ /* 0x020fe20007ffe1ff */
[----:B0-----:R-:W2:Y:S04]  /*1fda0*/  @P0 LDG.E R2, desc[UR4][R4.64] ;  /* 0x0000000404020981 */ /* 0x001ea8000c1e1900 */
[----:B------:R-:W2:Y:S01]  /*1fdb0*/  @P0 LDG.E R4, desc[UR4][R4.64+0x4] ;  /* 0x0000040404040981 */ /* 0x000ea2000c1e1900 */
[----:B------:R-:W-:Y:S01]  /*1fdc0*/  BSSY B0, `(.L_x_7522) ;  /* 0x0000129000007945 */ /* 0x000fe20003800000 */
[----:B------:R-:W-:Y:S01]  /*1fdd0*/  PLOP3.LUT P5, PT, PT, PT, PT, 0x80, 0x0 ;  /* 0x000000000000781c */ /* 0x000fe20003faf070 */
[----:B--2---:R-:W-:-:S04]  /*1fde0*/  @P0 IMAD.IADD R9, R4, 0x1, -R2 ;  /* 0x0000000104090824 */ /* 0x004fc800078e0a02 */
[----:B------:R-:W-:-:S04]  /*1fdf0*/  IMAD.IADD R3, R0, 0x1, R9 ;  /* 0x0000000100037824 */ /* 0x000fc800078e0209 */
[----:B------:R-:W-:Y:S01]  /*1fe00*/  VIADD R2, R3, 0xaf ;  /* 0x000000af03027836 */ /* 0x000fe20000000000 */
[----:B------:R0:W-:Y:S03]  /*1fe10*/  STL [R1+0x50], R3 ;  /* 0x0000500301007387 */ /* 0x0001e60000100800 */
[----:B------:R-:W-:-:S05]  /*1fe20*/  IMAD.HI R2, R2, 0x2e8ba2e9, RZ ;  /* 0x2e8ba2e902027827 */ /* 0x000fca00078e02ff */
[----:B0-----:R-:W-:-:S04]  /*1fe30*/  SHF.R.U32.HI R3, RZ, 0x1f, R2 ;  /* 0x0000001fff037819 */ /* 0x001fc80000011602 */
[----:B------:R-:W-:-:S05]  /*1fe40*/  LEA.HI.SX32 R4, R2, R3, 0x1b ;  /* 0x0000000302047211 */ /* 0x000fca00078fdaff */
[--C-:B------:R-:W-:Y:S01]  /*1fe50*/  IMAD R2, R4, 0xb0, -R0.reuse ;  /* 0x000000b004027824 */ /* 0x100fe200078e0a00 */
[----:B------:R0:W-:Y:S01]  /*1fe60*/  STL [R1+0x38], R4 ;  /* 0x0000380401007387 */ /* 0x0001e20000100800 */
[----:B------:R-:W-:-:S03]  /*1fe70*/  IMAD.MOV R0, RZ, RZ, -R0 ;  /* 0x000000ffff007224 */ /* 0x000fc600078e0a00 */
[----:B------:R-:W-:Y:S02]  /*1fe80*/  VIMNMX R9, R2, R9, PT ;  /* 0x0000000902097248 */ /* 0x000fe40003fe0100 */
[----:B------:R-:W-:-:S04]  /*1fe90*/  VIMNMX R0, RZ, R0, !PT ;  /* 0x00000000ff007248 */ /* 0x000fc80007fe0100 */
[----:B------:R-:W-:Y:S01]  /*1fea0*/  ISETP.GT.AND P1, PT, R9, R0, PT ;  /* 0x000000000900720c */ /* 0x000fe20003f24270 */
[----:B0-----:R-:W-:-:S12]  /*1feb0*/  IMAD.WIDE.U32 R4, R0, -0x45d1745d, RZ ;  /* 0xba2e8ba300047825 */ /* 0x001fd800078e00ff */
[----:B------:R-:W-:Y:S02]  /*1fec0*/  @P1 IADD3 R2, R9, 0xaf, RZ ;  /* 0x000000af09021810 */ /* 0x000fe40007ffe0ff */
        /* <DEDUP_REMOVED lines=14> */
.L_x_7706:
[----:B-1----:R-:W-:Y:S02]  /*1ffb0*/  ISETP.NE.AND P0, PT, R14, RZ, PT ;  /* 0x000000ff0e00720c */ /* 0x002fe40003f05270 */
[----:B------:R-:W-:-:S11]  /*1ffc0*/  PLOP3.LUT P1, PT, PT, PT, PT, 0x8, 0x0 ;  /* 0x000000000000781c */ /* 0x000fd60003f2e170 */
[----:B------:R-:W-:Y:S05]  /*1ffd0*/  @P0 BRA `(.L_x_7525) ;  /* 0x00000000000c0947 */ /* 0x000fea0003800000 */
[----:B------:R-:W-:-:S03]  /*1ffe0*/  UMOV UR4, 0xffffffff ;  /* 0xffffffff00047882 */ /* 0x000fc60000000000 */
[----:B------:R-:W-:Y:S05]  /*1fff0*/  BRA.DIV UR4, `(.L_x_7526) ;  /* 0x0000006a04e47947 */ /* 0x000fea000b800000 */
[----:B------:R-:W-:-:S13]  /*20000*/  ELECT P1, URZ, PT ;  /* 0x00000000003f782f */ /* 0x000fda0003820000 */
.L_x_7525:
[----:B0-----:R-:W2:Y:S04]  /*20010*/  LDL R2, [R1+0x54] ;  /* 0x0000540001027983 */ /* 0x001ea80000100800 */
[----:B------:R-:W3:Y:S01]  /*20020*/  LDL R4, [R1+0x8] ;  /* 0x0000080001047983 */ /* 0x000ee20000100800 */
        /* <DEDUP_REMOVED lines=8> */
.L_x_7709:
[----:B------:R-:W-:Y:S05]  /*200b0*/  BSYNC B1 ;  /* 0x0000000000017941 */ /* 0x000fea0003800000 */
.L_x_7527:
        /* <DEDUP_REMOVED lines=13> */
.L_x_7710:
[----:B------:R-:W-:Y:S05]  /*20190*/  BSYNC B2 ;  /* 0x0000000000027941 */ /* 0x000fea0003800000 */
.L_x_7531:
        /* <DEDUP_REMOVED lines=8> */
.L_x_7534:
[----:B------:R-:W-:Y:S05]  /*20220*/  BSYNC B2 ;  /* 0x0000000000027941 */ /* 0x000fea0003800000 */
.L_x_7533:
        /* <DEDUP_REMOVED lines=12> */
[----:B------:R-:W-:Y:S02]  /*202f0*/  VIADD R2, R5, 0x34890 ;  /* 0x0003489005027836 */ /* 0x000fe40000000000 */
[----:B------:R-:W-:-:S07]  /*20300*/  VIADD R4, R7, 0x1e400 ;  /* 0x0001e40007047836 */ /* 0x000fce0000000000 */
.L_x_7535:
        /* <DEDUP_REMOVED lines=16> */
.L_x_7536:
        /* <DEDUP_REMOVED lines=13> */
.L_x_7711:
[----:B------:R-:W-:Y:S05]  /*204e0*/  BSYNC B2 ;  /* 0x0000000000027941 */ /* 0x000fea0003800000 */
.L_x_7537:
        /* <DEDUP_REMOVED lines=10> */
.L_x_7540:
[----:B------:R-:W-:Y:S05]  /*20590*/  BSYNC B2 ;  /* 0x0000000000027941 */ /* 0x000fea0003800000 */
.L_x_7539:
        /* <DEDUP_REMOVED lines=8> */
.L_x_7541:
        /* <DEDUP_REMOVED lines=15> */
.L_x_7542:
        /* <DEDUP_REMOVED lines=10> */
.L_x_7530:
[----:B------:R-:W-:Y:S05]  /*207b0*/  BSYNC B1 ;  /* 0x0000000000017941 */ /* 0x000fea0003800000 */
.L_x_7529:
[----:B------:R-:W0:Y:S04]  /*207c0*/  LDL.LU R7, [R1+0x20] ;  /* 0x0000200001077983 */ /* 0x000e280000300800 */
[----:B------:R-:W2:Y:S01]  /*207d0*/  LDL.LU R4, [R1+0x24] ;  /* 0x0000240001047983 */ /* 0x000ea20000300800 */
[----:B------:R-:W-:Y:S01]  /*207e0*/  PLOP3.LUT P5, PT, PT, PT, PT, 0x8, 0x0 ;  /* 0x000000000000781c */ /* 0x000fe20003fae170 */
[----:B0-----:R-:W-:Y:S02]  /*207f0*/  VIADD R2, R7, 0x1 ;  /* 0x0000000107027836 */ /* 0x001fe40000000000 */
[----:B------:R-:W-:-:S03]  /*20800*/  VIADD R7, R6, 0xfffffffe ;  /* 0xfffffffe06077836 */ /* 0x000fc60000000000 */
[----:B------:R-:W-:-:S04]  /*20810*/  ISETP.NE.AND P0, PT, R2, 0x2, PT ;  /* 0x000000020200780c */ /* 0x000fc80003f05270 */
[----:B------:R-:W-:Y:S02]  /*20820*/  SEL R3, R2, RZ, P0 ;  /* 0x000000ff02037207 */ /* 0x000fe40000000000 */
[----:B------:R-:W-:Y:S02]  /*20830*/  SEL R2, RZ, 0x1, P0 ;  /* 0x00000001ff027807 */ /* 0x000fe40000000000 */
[----:B------:R-:W-:Y:S01]  /*20840*/  ISETP.GE.AND P0, PT, R7, R9, PT ;  /* 0x000000090700720c */ /* 0x000fe20003f06270 */
[----:B------:R0:W-:Y:S01]  /*20850*/  STL [R1+0x20], R3 ;  /* 0x0000200301007387 */ /* 0x0001e20000100800 */
[----:B--2---:R-:W-:-:S05]  /*20860*/  LOP3.LUT R4, R4, R2, RZ, 0x3c, !PT ;  /* 0x0000000204047212 */ /* 0x004fca00078e3cff */
[----:B------:R0:W-:Y:S06]  /*20870*/  STL [R1+0x24], R4 ;  /* 0x0000240401007387 */ /* 0x0001ec0000100800 */
[----:B------:R-:W-:Y:S05]  /*20880*/  @!P0 BRA `(.L_x_7523) ;  /* 0x0000000400f08947 */ /* 0x000fea0003800000 */
.L_x_7557:
        /* <DEDUP_REMOVED lines=14> */
.L_x_7712:
[----:B------:R-:W-:Y:S05]  /*20970*/  BSYNC B2 ;  /* 0x0000000000027941 */ /* 0x000fea0003800000 */
.L_x_7545:
        /* <DEDUP_REMOVED lines=8> */
.L_x_7548:
[----:B------:R-:W-:Y:S05]  /*20a00*/  BSYNC B2 ;  /* 0x0000000000027941 */ /* 0x000fea0003800000 */
.L_x_7547:
        /* <DEDUP_REMOVED lines=11> */
[----:B------:R-:W-:Y:S02]  /*20ac0*/  VIADD R2, R6, 0x34890 ;  /* 0x0003489006027836 */ /* 0x000fe40000000000 */
[----:B------:R-:W-:-:S07]  /*20ad0*/  VIADD R8, R4, 0x1e400 ;  /* 0x0001e40004087836 */ /* 0x000fce0000000000 */
.L_x_7549:
        /* <DEDUP_REMOVED lines=16> */
.L_x_7550:
        /* <DEDUP_REMOVED lines=13> */
.L_x_7713:
[----:B------:R-:W-:Y:S05]  /*20cb0*/  BSYNC B2 ;  /* 0x0000000000027941 */ /* 0x000fea0003800000 */
.L_x_7551:
        /* <DEDUP_REMOVED lines=10> */
.L_x_7554:
[----:B------:R-:W-:Y:S05]  /*20d60*/  BSYNC B2 ;  /* 0x0000000000027941 */ /* 0x000fea0003800000 */
.L_x_7553:
        /* <DEDUP_REMOVED lines=8> */
.L_x_7555:
        /* <DEDUP_REMOVED lines=15> */
.L_x_7556:
        /* <DEDUP_REMOVED lines=10> */
.L_x_7544:
[----:B------:R-:W-:Y:S05]  /*20f80*/  BSYNC B1 ;  /* 0x0000000000017941 */ /* 0x000fea0003800000 */
.L_x_7543:
        /* <DEDUP_REMOVED lines=12> */
.L_x_7523:
[----:B------:R-:W-:Y:S05]  /*21050*/  BSYNC B0 ;  /* 0x0000000000007941 */ /* 0x000fea0003800000 */
.L_x_7522:
        /* <DEDUP_REMOVED lines=22> */
[----:B0-----:R-:W-:Y:S01]  /*211c0*/  IADD3 R16, R0, UR36, R7 ;  /* 0x0000002400107c10 */ /* 0x001fe2000fffe007 */
[----:B------:R-:W-:Y:S06]  /*211d0*/  BRA `(.L_x_7560) ;  /* 0x0000003c00c07947 */ /* 0x000fec0003800000 */
.L_x_7559:
        /* <DEDUP_REMOVED lines=21> */
.L_x_7562:
[----:B------:R-:W-:Y:S05]  /*21330*/  BSYNC B6 ;  /* 0x0000000000067941 */ /* 0x000fea0003800000 */
.L_x_7561:
        /* <DEDUP_REMOVED lines=21> */
.L_x_7565:
[----:B------:R-:W-:Y:S01]  /*21490*/  MOV R2, 0x0 ;  /* 0x0000000000027802 */ /* 0x000fe20000000f00 */
        /* <DEDUP_REMOVED lines=15> */
.L_x_7564:
[----:B------:R-:W-:Y:S05]  /*21590*/  BSYNC B6 ;  /* 0x0000000000067941 */ /* 0x000fea0003800000 */
.L_x_7563:
        /* <DEDUP_REMOVED lines=27> */
.L_x_7716:
        /* <DEDUP_REMOVED lines=11> */
.L_x_7719:
        /* <DEDUP_REMOVED lines=26> */
.L_x_7569:
[----:B------:R-:W2:Y:S04]  /*219a0*/  LDL R7, [R1+0x8] ;  /* 0x0000080001077983 */ /* 0x000ea80000100800 */
[----:B01----:R-:W2:Y:S04]  /*219b0*/  LDL R0, [R1+0xc] ;  /* 0x00000c0001007983 */ /* 0x003ea80000100800 */
[----:B------:R-:W3:Y:S01]  /*219c0*/  LDL R2, [R1+0x14] ;  /* 0x0000140001027983 */ /* 0x000ee20000100800 */
[----:B--2---:R-:W-:Y:S01]  /*219d0*/  IMAD R0, R0, 0x8, R7 ;  /* 0x0000000800007824 */ /* 0x004fe200078e0207 */
[----:B---3--:R-:W-:-:S04]  /*219e0*/  SHF.L.U32 R2, R2, 0x1f, RZ ;  /* 0x0000001f02027819 */ /* 0x008fc800000006ff */
[----:B------:R-:W0:Y:S02]  /*219f0*/  SYNCS.PHASECHK.TRANS64.TRYWAIT P0, [R0+URZ+0x34840], R2 ;  /* 0x03484002000075a7 */ /* 0x000e24000800017f */
[----:B0-----:R-:W-:Y:S05]  /*21a00*/  @!P0 BRA `(.L_x_7570) ;  /* 0x0000005400408947 */ /* 0x001fea0003800000 */
.L_x_7720:
[----:B------:R1:W5:Y:S01]  /*21a10*/  LDL R3, [R1+0x4] ;  /* 0x0000040001037983 */ /* 0x0003620000100800 */
[----:B------:R-:W2:Y:S02]  /*21a20*/  S2R R4, SR_TID.X ;  /* 0x0000000000047919 */ /* 0x000ea40000002100 */
[----:B--2---:R-:W-:-:S04]  /*21a30*/  LOP3.LUT R4, R4, 0x7f, RZ, 0xc0, !PT ;  /* 0x0000007f04047812 */ /* 0x004fc800078ec0ff */
[----:B------:R-:W-:-:S13]  /*21a40*/  ISETP.NE.AND P0, PT, R4, RZ, PT ;  /* 0x000000ff0400720c */ /* 0x000fda0003f05270 */
[----:B-1----:R-:W-:Y:S05]  /*21a50*/  @P0 BRA `(.L_x_7571) ;  /* 0x0000000000140947 */ /* 0x002fea0003800000 */
[----:B-----5:R-:W-:Y:S02]  /*21a60*/  LOP3.LUT P1, RZ, R3, 0x1, RZ, 0xc0, !PT ;  /* 0x0000000103ff7812 */ /* 0x020fe4000782c0ff */
[----:B0-----:R-:W-:-:S04]  /*21a70*/  MOV R2, 0xb000 ;  /* 0x0000b00000027802 */ /* 0x001fc80000000f00 */
[----:B------:R1:W-:Y:S07]  /*21a80*/  SYNCS.ARRIVE.TRANS64 RZ, [R0+URZ+0x34830], R2 ;  /* 0x0348300200ff79a7 */ /* 0x0003ee000800003f */
[----:B------:R-:W-:Y:S05]  /*21a90*/  @!P1 BRA `(.L_x_7571) ;  /* 0x0000000000049947 */ /* 0x000fea0003800000 */
[----:B------:R-:W-:Y:S01]  /*21aa0*/  BPT.TRAP 0x1 ;  /* 0x000000040000795c */ /* 0x000fe20000300000 */
.L_x_7571:
[----:B------:R-:W2:Y:S04]  /*21ab0*/  LDL R7, [R1+0x8] ;  /* 0x0000080001077983 */ /* 0x000ea80000100800 */
[----:B------:R-:W2:Y:S04]  /*21ac0*/  LDL R6, [R1+0xc] ;  /* 0x00000c0001067983 */ /* 0x000ea80000100800 */
[----:B------:R-:W3:Y:S04]  /*21ad0*/  LDL R5, [R1+0x18] ;  /* 0x0000180001057983 */ /* 0x000ee80000100800 */
[----:B------:R-:W4:Y:S04]  /*21ae0*/  LDL R4, [R1+0x1c] ;  /* 0x00001c0001047983 */ /* 0x000f280000100800 */
[----:B01----:R-:W4:Y:S01]  /*21af0*/  LDL R2, [R1] ;  /* 0x0000000001027983 */ /* 0x003f220000100800 */
[----:B------:R-:W-:Y:S01]  /*21b00*/  R2UR UR9, R0 ;  /* 0x00000000000972ca */ /* 0x000fe200000e0000 */
[----:B------:R-:W-:Y:S01]  /*21b10*/  UIADD3 UR4, UP0, UR38, 0x370, URZ ;  /* 0x0000037026047890 */ /* 0x000fe2000ff1e03f */
[----:B------:R-:W-:Y:S01]  /*21b20*/  PLOP3.LUT P0, PT, PT, PT, PT, 0x80, 0x0 ;  /* 0x000000000000781c */ /* 0x000fe20003f0f070 */
[----:B------:R-:W-:Y:S01]  /*21b30*/  UMOV UR10, URZ ;  /* 0x0000003f000a7c82 */ /* 0x000fe20008000000 */
[----:B------:R-:W-:Y:S01]  /*21b40*/  R2UR UR12, R18 ;  /* 0x00000000120c72ca */ /* 0x000fe200000e0000 */
[----:B------:R-:W-:Y:S01]  /*21b50*/  UMOV UR7, 0x14f00000 ;  /* 0x14f0000000077882 */ /* 0x000fe20000000000 */
[----:B-----5:R-:W-:Y:S01]  /*21b60*/  LOP3.LUT R3, R3, 0xfffffffb, RZ, 0xc0, !PT ;  /* 0xfffffffb03037812 */ /* 0x020fe200078ec0ff */
[----:B------:R-:W-:-:S06]  /*21b70*/  UMOV UR15, 0x40 ;  /* 0x00000040000f7882 */ /* 0x000fcc0000000000 */
[----:B------:R-:W-:Y:S02]  /*21b80*/  UIADD3 UR9, UR9, 0x34830, URZ ;  /* 0x0003483009097890 */ /* 0x000fe4000fffe03f */
        /* <DEDUP_REMOVED lines=10> */
[----:B------:R-:W-:-:S03]  /*21c30*/  UIADD3 UR14, UR6, 0x23c00, URZ ;  /* 0x00023c00060e7890 */ /* 0x000fc6000fffe03f */
[----:B------:R-:W-:-:S04]  /*21c40*/  UMOV UR6, 0x0 ;  /* 0x0000000000067882 */ /* 0x000fc80000000000 */
[----:B------:R0:W-:Y:S02]  /*21c50*/  UTMALDG.4D [UR8], [UR4], desc[UR6] ;  /* 0x00000608040075b4 */ /* 0x0001e40008019000 */
[----:B0-----:R-:W-:Y:S01]  /*21c60*/  UMOV UR8, UR14 ;  /* 0x0000000e00087c82 */ /* 0x001fe20008000000 */
[----:B------:R-:W-:Y:S02]  /*21c70*/  UMOV UR10, UR15 ;  /* 0x0000000f000a7c82 */ /* 0x000fe40008000000 */
[----:B------:R1:W-:Y:S02]  /*21c80*/  UTMALDG.4D [UR8], [UR4], desc[UR6] ;  /* 0x00000608040075b4 */ /* 0x0003e40008019000 */
[----:B-1----:R-:W-:Y:S01]  /*21c90*/  NOP ;  /* 0x0000000000007918 */ /* 0x002fe20000000000 */
.L_x_7567:
        /* <DEDUP_REMOVED lines=43> */
.L_x_7573:
[----:B------:R-:W-:Y:S05]  /*21f50*/  BSYNC B6 ;  /* 0x0000000000067941 */ /* 0x000fea0003800000 */
.L_x_7572:
[----:B------:R-:W2:Y:S01]  /*21f60*/  LDL.LU R6, [R1+0x40] ;  /* 0x0000400001067983 */ /* 0x000ea20000300800 */
[----:B------:R-:W-:Y:S01]  /*21f70*/  ULDC.64 UR4, c[0x0][0x2d8] ;  /* 0x0000b60000047ab9 */ /* 0x000fe20000000a00 */
[----:B------:R-:W0:Y:S02]  /*21f80*/  LDC R7, c[0x0][0x448] ;  /* 0x00011200ff077b82 */ /* 0x000e240000000800 */
[----:B-1----:R-:W2:Y:S04]  /*21f90*/  LDL.LU.64 R2, [R1+0x48] ;  /* 0x0000480001027983 */ /* 0x002ea80000300a00 */
[----:B------:R-:W3:Y:S04]  /*21fa0*/  LDL.LU R0, [R1+0x44] ;  /* 0x0000440001007983 */ /* 0x000ee80000300800 */
[----:B------:R-:W4:Y:S04]  /*21fb0*/  LDL.LU R5, [R1+0x5c] ;  /* 0x00005c0001057983 */ /* 0x000f280000300800 */
[----:B------:R-:W4:Y:S01]  /*21fc0*/  LDL.LU R4, [R1+0x34] ;  /* 0x0000340001047983 */ /* 0x000f220000300800 */
        /* <DEDUP_REMOVED lines=9> */
[----:B------:R-:W-:Y:S02]  /*22060*/  LOP3.LUT R8, R8, 0x40, RZ, 0xfc, !PT ;  /* 0x0000004008087812 */ /* 0x000fe400078efcff */
[----:B------:R-:W-:Y:S01]  /*22070*/  LOP3.LUT R9, R9, 0x38, RZ, 0xc0, !PT ;  /* 0x0000003809097812 */ /* 0x000fe200078ec0ff */
[----:B--2---:R-:W-:Y:S02]  /*22080*/  IMAD.MOV.U32 R3, RZ, RZ, R6 ;  /* 0x000000ffff037224 */ /* 0x004fe400078e0006 */
[----:B------:R-:W0:Y:S01]  /*22090*/  @P0 LDC R6, c[0x0][0x450] ;  /* 0x00011400ff060b82 */ /* 0x000e220000000800 */
[----:B---3--:R-:W-:-:S02]  /*220a0*/  IMAD R0, R0, UR4, RZ ;  /* 0x0000000400007c24 */ /* 0x008fc4000f8e02ff */
[----:B------:R-:W-:-:S04]  /*220b0*/  IMAD.WIDE.U32 R2, R18, UR4, R2 ;  /* 0x0000000412027c25 */ /* 0x000fc8000f8e0002 */
[----:B------:R-:W-:Y:S01]  /*220c0*/  IMAD R0, R18, UR5, R0 ;  /* 0x0000000512007c24 */ /* 0x000fe2000f8e0200 */
[----:B------:R-:W-:-:S03]  /*220d0*/  ULDC.64 UR4, c[0x0][0x2e0] ;  /* 0x0000b80000047ab9 */ /* 0x000fc60000000a00 */
[----:B------:R-:W-:Y:S02]  /*220e0*/  IMAD.IADD R3, R3, 0x1, R0 ;  /* 0x0000000103037824 */ /* 0x000fe400078e0200 */
[----:B----4-:R-:W-:Y:S02]  /*220f0*/  IMAD R0, R5, UR4, RZ ;  /* 0x0000000405007c24 */ /* 0x010fe4000f8e02ff */
[----:B------:R-:W-:-:S04]  /*22100*/  IMAD.WIDE.U32 R2, R4, UR4, R2 ;  /* 0x0000000404027c25 */ /* 0x000fc8000f8e0002 */
        /* <DEDUP_REMOVED lines=31> */
[----:B------:R0:W5:Y:S01]  /*22300*/  LDL R8, [R1+0x30] ;  /* 0x0000300001087983 */ /* 0x0001620000100800 */
[----:B------:R-:W-:Y:S02]  /*22310*/  LEA.HI.X R3, R2, UR5, R3, 0x1, P0 ;  /* 0x0000000502037c11 */ /* 0x000fe400080f0c03 */
[----:B------:R-:W-:Y:S01]  /*22320*/  ISETP.GE.AND P0, PT, R9, UR4, PT ;  /* 0x0000000409007c0c */ /* 0x000fe2000bf06270 */
[----:B------:R-:W-:Y:S01]  /*22330*/  UMOV UR4, 0xffffffff ;  /* 0xffffffff00047882 */ /* 0x000fe20000000000 */
[----:B------:R-:W-:-:S02]  /*22340*/  SHF.R.U32.HI R10, RZ, 0x3, R10 ;  /* 0x00000003ff0a7819 */ /* 0x000fc4000001160a */
[----:B------:R-:W-:Y:S09]  /*22350*/  BRA.DIV UR4, `(.L_x_7574) ;  /* 0x0000004e04007947 */ /* 0x000ff2000b800000 */
[----:B------:R-:W2:Y:S01]  /*22360*/  LDL.LU R6, [R1+0x58] ;  /* 0x0000580001067983 */ /* 0x000ea20000300800 */
[----:B------:R-:W-:Y:S01]  /*22370*/  IMAD.IADD R0, R10, 0x1, R17 ;  /* 0x000000010a007824 */ /* 0x000fe200078e0211 */
[----:B------:R-:W-:-:S04]  /*22380*/  ULDC.64 UR4, c[0x0][0x208] ;  /* 0x0000820000047ab9 */ /* 0x000fc80000000a00 */
[----:B------:R-:W-:Y:S01]  /*22390*/  IADD3 R5, R0, 0x10, RZ ;  /* 0x0000001000057810 */ /* 0x000fe20007ffe0ff */
[----:B--2---:R-:W-:Y:S02]  /*223a0*/  IMAD R2, R6, R7, RZ ;  /* 0x0000000706027224 */ /* 0x004fe400078e02ff */
[----:B------:R-:W1:Y:S03]  /*223b0*/  SHFL.IDX PT, R7, R4, RZ, 0x181f ;  /* 0x00181fff04077589 */ /* 0x000e6600000e0000 */
[----:B------:R-:W-:Y:S01]  /*223c0*/  ISETP.GE.AND P2, PT, R0, R2, PT ;  /* 0x000000020000720c */ /* 0x000fe20003f46270 */
[----:B------:R-:W2:-:S12]  /*223d0*/  SHFL.IDX PT, R6, R3, RZ, 0x181f ;  /* 0x00181fff03067589 */ /* 0x000e9800000e0000 */
[----:B-1----:R-:W-:-:S05]  /*223e0*/  @!P2 LEA R7, P3, R9, R7, 0x1 ;  /* 0x000000070907a211 */ /* 0x002fca00078608ff */
[----:B--2---:R-:W-:-:S05]  /*223f0*/  @!P2 IMAD.X R6, RZ, RZ, R6, P3 ;  /* 0x000000ffff06a224 */ /* 0x004fca00018e0606 */
[----:B------:R-:W-:-:S04]  /*22400*/  @!P2 LOP3.LUT R7, R7, R6, RZ, 0x3c, !PT ;  /* 0x000000060707a212 */ /* 0x000fc800078e3cff */
[----:B------:R-:W-:-:S04]  /*22410*/  @!P2 LOP3.LUT R6, R7, R6, RZ, 0x3c, !PT ;  /* 0x000000060706a212 */ /* 0x000fc800078e3cff */
[----:B------:R-:W-:-:S05]  /*22420*/  @!P2 LOP3.LUT R7, R7, R6, RZ, 0x3c, !PT ;  /* 0x000000060707a212 */ /* 0x000fca00078e3cff */
[----:B------:R-:W-:Y:S01]  /*22430*/  @!PT LDS RZ, [RZ] ;  /* 0x00000000fffff984 */ /* 0x000fe20000000800 */
[----:B-----5:R-:W-:Y:S04]  /*22440*/  @!P2 LDGSTS.E.BYPASS.LTC128B.128 [R8+0x16400], desc[UR4][R6.64], !P0 ;  /* 0x164000000608afae */ /* 0x020fe8000c101d44 */
[----:B------:R1:W-:Y:S01]  /*22450*/  @!P2 LDGSTS.E.BYPASS.LTC128B.128 [R8+0x1a400], desc[UR4][R6.64+0x80], !P1 ;  /* 0x1a4000800608afae */ /* 0x0003e2000c901d44 */
[----:B------:R-:W-:-:S03]  /*22460*/  ISETP.GE.AND P2, PT, R5, R2, PT ;  /* 0x000000020500720c */ /* 0x000fc60003f46270 */
[----:B------:R-:W2:Y:S04]  /*22470*/  SHFL.IDX PT, R5, R4, 0x1, 0x181f ;  /* 0x00381f0004057f89 */ /* 0x000ea800000e0000 */
[----:B-1----:R-:W1:Y:S06]  /*22480*/  SHFL.IDX PT, R6, R3, 0x1, 0x181f ;  /* 0x00381f0003067f89 */ /* 0x002e6c00000e0000 */
[----:B--2---:R-:W-:-:S05]  /*22490*/  @!P2 LEA R5, P3, R9, R5, 0x1 ;  /* 0x000000050905a211 */ /* 0x004fca00078608ff */
[----:B-1----:R-:W-:-:S04]  /*224a0*/  @!P2 IMAD.X R6, RZ, RZ, R6, P3 ;  /* 0x000000ffff06a224 */ /* 0x002fc800018e0606 */
[----:B------:R-:W-:Y:S02]  /*224b0*/  @!P2 IMAD.MOV.U32 R7, RZ, RZ, R6 ;  /* 0x000000ffff07a224 */ /* 0x000fe400078e0006 */
[----:B------:R-:W-:Y:S02]  /*224c0*/  @!P2 IMAD.MOV.U32 R6, RZ, RZ, R5 ;  /* 0x000000ffff06a224 */ /* 0x000fe400078e0005 */
[----:B------:R-:W-:-:S03]  /*224d0*/  VIADD R5, R0, 0x20 ;  /* 0x0000002000057836 */ /* 0x000fc60000000000 */
[----:B------:R-:W-:Y:S04]  /*224e0*/  @!P2 LDGSTS.E.BYPASS.LTC128B.128 [R8+0x16c00], desc[UR4][R6.64], !P0 ;  /* 0x16c000000608afae */ /* 0x000fe8000c101d44 */
[----:B------:R1:W-:Y:S01]  /*224f0*/  @!P2 LDGSTS.E.BYPASS.LTC128B.128 [R8+0x1ac00], desc[UR4][R6.64+0x80], !P1 ;  /* 0x1ac000800608afae */ /* 0x0003e2000c901d44 */
[----:B------:R-:W-:-:S03]  /*22500*/  ISETP.GE.AND P2, PT, R5, R2, PT ;  /* 0x000000020500720c */ /* 0x000fc60003f46270 */
[----:B------:R-:W2:Y:S04]  /*22510*/  SHFL.IDX PT, R5, R4, 0x2, 0x181f ;  /* 0x00581f0004057f89 */ /* 0x000ea800000e0000 */
[----:B-1----:R-:W1:Y:S06]  /*22520*/  SHFL.IDX PT, R6, R3, 0x2, 0x181f ;  /* 0x00581f0003067f89 */ /* 0x002e6c00000e0000 */
[----:B--2---:R-:W-:-:S04]  /*22530*/  @!P2 LEA R5, P3, R9, R5, 0x1 ;  /* 0x000000050905a211 */ /* 0x004fc800078608ff */
[----:B-1----:R-:W-:-:S05]  /*22540*/  @!P2 IADD3.X R6, RZ, R6, RZ, P3, !PT ;  /* 0x00000006ff06a210 */ /* 0x002fca0001ffe4ff */
        /* <DEDUP_REMOVED lines=8> */
[----:B--2---:R-:W-:-:S05]  /*225d0*/  @!P2 LEA R5, P3, R9, R5, 0x1 ;  /* 0x000000050905a211 */ /* 0x004fca00078608ff */
[----:B-1----:R-:W-:-:S05]  /*225e0*/  @!P2 IMAD.X R6, RZ, RZ, R6, P3 ;  /* 0x000000ffff06a224 */ /* 0x002fca00018e0606 */
[----:B------:R-:W-:Y:S01]  /*225f0*/  @!P2 MOV R7, R6 ;  /* 0x000000060007a202 */ /* 0x000fe20000000f00 */
        /* <DEDUP_REMOVED lines=8> */
[----:B-1----:R-:W-:-:S04]  /*22680*/  @!P2 IMAD.X R6, RZ, RZ, R6, P3 ;  /* 0x000000ffff06a224 */ /* 0x002fc800018e0606 */
[----:B------:R-:W-:Y:S01]  /*22690*/  @!P2 IMAD.MOV.U32 R7, RZ, RZ, R6 ;  /* 0x000000ffff07a224 */ /* 0x000fe200078e0006 */
[----:B------:R-:W-:Y:S01]  /*226a0*/  @!P2 MOV R6, R5 ;  /* 0x000000050006a202 */ /* 0x000fe20000000f00 */
[----:B------:R-:W-:-:S04]  /*226b0*/  VIADD R5, R0, 0x50 ;  /* 0x0000005000057836 */ /* 0x000fc80000000000 */
[----:B------:R-:W-:Y:S04]  /*226c0*/  @!P2 LDGSTS.E.BYPASS.LTC128B.128 [R8+0x18400], desc[UR4][R6.64], !P0 ;  /* 0x184000000608afae */ /* 0x000fe8000c101d44 */
[----:B------:R1:W-:Y:S01]  /*226d0*/  @!P2 LDGSTS.E.BYPASS.LTC128B.128 [R8+0x1c400], desc[UR4][R6.64+0x80], !P1 ;  /* 0x1c4000800608afae */ /* 0x0003e2000c901d44 */
[----:B------:R-:W-:-:S03]  /*226e0*/  ISETP.GE.AND P2, PT, R5, R2, PT ;  /* 0x000000020500720c */ /* 0x000fc60003f46270 */
[----:B------:R-:W2:Y:S04]  /*226f0*/  SHFL.IDX PT, R5, R4, 0x5, 0x181f ;  /* 0x00b81f0004057f89 */ /* 0x000ea800000e0000 */
[----:B-1----:R-:W1:Y:S06]  /*22700*/  SHFL.IDX PT, R6, R3, 0x5, 0x181f ;  /* 0x00b81f0003067f89 */ /* 0x002e6c00000e0000 */
[----:B--2---:R-:W-:-:S05]  /*22710*/  @!P2 LEA R5, P3, R9, R5, 0x1 ;  /* 0x000000050905a211 */ /* 0x004fca00078608ff */
[----:B-1----:R-:W-:-:S04]  /*22720*/  @!P2 IMAD.X R6, RZ, RZ, R6, P3 ;  /* 0x000000ffff06a224 */ /* 0x002fc800018e0606 */
[----:B------:R-:W-:Y:S02]  /*22730*/  @!P2 IMAD.MOV.U32 R7, RZ, RZ, R6 ;  /* 0x000000ffff07a224 */ /* 0x000fe400078e0006 */
[----:B------:R-:W-:Y:S01]  /*22740*/  @!P2 IMAD.MOV.U32 R6, RZ, RZ, R5 ;  /* 0x000000ffff06a224 */ /* 0x000fe200078e0005 */
[----:B------:R-:W-:-:S04]  /*22750*/  IADD3 R5, R0, 0x60, RZ ;  /* 0x0000006000057810 */ /* 0x000fc80007ffe0ff */
        /* <DEDUP_REMOVED lines=9> */
[----:B------:R1:W2:Y:S04]  /*227f0*/  SHFL.IDX PT, R5, R3, 0x7, 0x181f ;  /* 0x00f81f0003057f89 */ /* 0x0002a800000e0000 */
[----:B------:R1:W-:Y:S04]  /*22800*/  @!P2 LDGSTS.E.BYPASS.LTC128B.128 [R8+0x19400], desc[UR4][R6.64], !P0 ;  /* 0x194000000608afae */ /* 0x0003e8000c101d44 */
[----:B------:R1:W-:Y:S04]  /*22810*/  @!P2 LDGSTS.E.BYPASS.LTC128B.128 [R8+0x1d400], desc[UR4][R6.64+0x80], !P1 ;  /* 0x1d4000800608afae */ /* 0x0003e8000c901d44 */
[----:B------:R1:W3:Y:S02]  /*22820*/  SHFL.IDX PT, R3, R4, 0x7, 0x181f ;  /* 0x00f81f0004037f89 */ /* 0x0002e400000e0000 */
.L_x_7737:
[----:B------:R-:W-:Y:S01]  /*22830*/  VIADD R0, R0, 0x70 ;  /* 0x0000007000007836 */ /* 0x000fe20000000000 */
[----:B------:R-:W-:Y:S04]  /*22840*/  BSSY B0, `(.L_x_7575) ;  /* 0x000000b000007945 */ /* 0x000fe80003800000 */
[----:B------:R-:W-:-:S13]  /*22850*/  ISETP.GE.AND P2, PT, R0, R2, PT ;  /* 0x000000020000720c */ /* 0x000fda0003f46270 */
[----:B------:R-:W-:Y:S05]  /*22860*/  @P2 BRA `(.L_x_7576) ;  /* 0x0000000000202947 */ /* 0x000fea0003800000 */
[----:B---3--:R-:W-:Y:S01]  /*22870*/  LEA R2, P2, R9, R3, 0x1 ;  /* 0x0000000309027211 */ /* 0x008fe200078408ff */
[----:B------:R-:W-:-:S03]  /*22880*/  ULDC.64 UR4, c[0x0][0x208] ;  /* 0x0000820000047ab9 */ /* 0x000fc60000000a00 */
[----:B-12---:R-:W-:-:S05]  /*22890*/  IADD3.X R3, RZ, R5, RZ, P2, !PT ;  /* 0x00000005ff037210 */ /* 0x006fca00017fe4ff */
[----:B------:R-:W-:Y:S01]  /*228a0*/  @!PT LDS RZ, [RZ] ;  /* 0x00000000fffff984 */ /* 0x000fe20000000800 */
[----:B------:R-:W-:Y:S01]  /*228b0*/  @!PT LDS RZ, [RZ] ;  /* 0x00000000fffff984 */ /* 0x000fe20000000800 */
[----:B------:R-:W-:Y:S01]  /*228c0*/  @!PT LDS RZ, [RZ] ;  /* 0x00000000fffff984 */ /* 0x000fe20000000800 */
[----:B------:R4:W-:Y:S04]  /*228d0*/  LDGSTS.E.BYPASS.LTC128B.128 [R8+0x19c00], desc[UR4][R2.64], !P0 ;  /* 0x19c0000002087fae */ /* 0x0009e8000c101d44 */
[----:B------:R4:W-:Y:S02]  /*228e0*/  LDGSTS.E.BYPASS.LTC128B.128 [R8+0x1dc00], desc[UR4][R2.64+0x80], !P1 ;  /* 0x1dc0008002087fae */ /* 0x0009e4000c901d44 */
.L_x_7576:
[----:B------:R-:W-:Y:S05]  /*228f0*/  BSYNC B0 ;  /* 0x0000000000007941 */ /* 0x000fea0003800000 */
.L_x_7575:
[----:B-1--4-:R1:W5:Y:S01]  /*22900*/  LDL R8, [R1+0x8] ;  /* 0x0000080001087983 */ /* 0x0123620000100800 */
[----:B------:R-:W-:Y:S01]  /*22910*/  PLOP3.LUT P0, PT, PT, PT, PT, 0x80, 0x0 ;  /* 0x000000000000781c */ /* 0x000fe20003f0f070 */
[----:B------:R-:W-:-:S12]  /*22920*/  NOP ;  /* 0x0000000000007918 */ /* 0x000fd80000000000 */
.L_x_7577:
[----:B------:R-:W4:Y:S01]  /*22930*/  LDL R2, [R1+0x8] ;  /* 0x0000080001027983 */ /* 0x000f220000100800 */
[----:B------:R-:W-:Y:S02]  /*22940*/  PLOP3.LUT P1, PT, P1, P0, PT, 0xa2, 0x0 ;  /* 0x000000000000781c */ /* 0x000fe40000f21472 */
[----:B----4-:R-:W-:-:S08]  /*22950*/  @P0 R2UR P1, UR4, R2 ;  /* 0x00000000020402ca */ /* 0x010fd00000020000 */
        /* <DEDUP_REMOVED lines=14> */
[----:B------:R-:W4:Y:S03]  /*22a40*/  SYNCS.PHASECHK.TRANS64.TRYWAIT P0, [R2+URZ+0x34820], R0 ;  /* 0x03482000020075a7 */ /* 0x000f26000800017f */
[----:B---34-:R-:W-:Y:S05]  /*22a50*/  @!P0 BRA `(.L_x_7579) ;  /* 0x0000005000088947 */ /* 0x018fea0003800000 */
.L_x_7738:
[----:B------:R-:W-:Y:S05]  /*22a60*/  BSYNC B0 ;  /* 0x0000000000007941 */ /* 0x000fea0003800000 */
.L_x_7578:
[----:B---3--:R-:W3:Y:S01]  /*22a70*/  LDL.LU R2, [R1+0x50] ;  /* 0x0000500001027983 */ /* 0x008ee20000300800 */
[----:B------:R-:W-:Y:S01]  /*22a80*/  BSSY B0, `(.L_x_7580) ;  /* 0x0000202000007945 */ /* 0x000fe20003800000 */
[----:B---3--:R-:W-:-:S13]  /*22a90*/  ISETP.GE.AND P0, PT, R2, 0xb1, PT ;  /* 0x000000b10200780c */ /* 0x008fda0003f06270 */
[----:B------:R-:W-:Y:S05]  /*22aa0*/  @!P0 BRA `(.L_x_7581) ;  /* 0x0000001c00fc8947 */ /* 0x000fea0003800000 */
[----:B------:R-:W3:Y:S01]  /*22ab0*/  LDL R2, [R1+0x38] ;  /* 0x0000380001027983 */ /* 0x000ee20000100800 */
[----:B------:R-:W-:Y:S01]  /*22ac0*/  IMAD.MOV.U32 R0, RZ, RZ, 0x1 ;  /* 0x00000001ff007424 */ /* 0x000fe200078e00ff */
[----:B------:R-:W-:Y:S01]  /*22ad0*/  BSSY B2, `(.L_x_7582) ;  /* 0x00000af000027945 */ /* 0x000fe20003800000 */
[----:B---3-5:R-:W-:-:S05]  /*22ae0*/  IMAD.MOV R8, RZ, RZ, -R2 ;  /* 0x000000ffff087224 */ /* 0x028fca00078e0a02 */
[----:B------:R-:W-:-:S04]  /*22af0*/  VIADDMNMX R8, R8, R0, 0xffffffff, !PT ;  /* 0xffffffff08087446 */ /* 0x000fc80007800100 */
[----:B------:R-:W-:-:S04]  /*22b00*/  IADD3 R0, R2, R8, RZ ;  /* 0x0000000802007210 */ /* 0x000fc80007ffe0ff */
[----:B------:R-:W-:-:S04]  /*22b10*/  LOP3.LUT R0, R0, 0x1, RZ, 0xc0, !PT ;  /* 0x0000000100007812 */ /* 0x000fc800078ec0ff */
[----:B------:R-:W-:Y:S01]  /*22b20*/  ISETP.NE.U32.AND P0, PT, R0, 0x1, PT ;  /* 0x000000010000780c */ /* 0x000fe20003f05070 */
[----:B------:R-:W-:-:S12]  /*22b30*/  VIADD R0, R2, 0xfffffffe ;  /* 0xfffffffe02007836 */ /* 0x000fd80000000000 */
[----:B------:R-:W-:Y:S05]  /*22b40*/  @P0 BRA `(.L_x_7583) ;  /* 0x00000008009c0947 */ /* 0x000fea0003800000 */
[----:B------:R-:W3:Y:S04]  /*22b50*/  LDL R4, [R1+0x4] ;  /* 0x0000040001047983 */ /* 0x000ee80000100800 */
[----:B------:R-:W4:Y:S04]  /*22b60*/  LDL R3, [R1+0xc] ;  /* 0x00000c0001037983 */ /* 0x000f280000100800 */
[----:B------:R-:W5:Y:S01]  /*22b70*/  LDL R2, [R1+0x14] ;  /* 0x0000140001027983 */ /* 0x000f620000100800 */
[----:B------:R-:W-:Y:S01]  /*22b80*/  BSSY B1, `(.L_x_7584) ;  /* 0x000009f000017945 */ /* 0x000fe20003800000 */
[----:B---3--:R-:W-:Y:S01]  /*22b90*/  LOP3.LUT P1, RZ, R4, 0x4, RZ, 0xc0, !PT ;  /* 0x0000000404ff7812 */ /* 0x008fe2000782c0ff */
[----:B----4-:R-:W-:-:S05]  /*22ba0*/  VIADD R6, R3, 0x1 ;  /* 0x0000000103067836 */ /* 0x010fca0000000000 */
        /* <DEDUP_REMOVED lines=9> */
[----:B---3--:R-:W-:Y:S05]  /*22c40*/  @!P0 BRA `(.L_x_7586) ;  /* 0x0000000000508947 */ /* 0x008fea0003800000 */
[----:B------:R-:W3:Y:S01]  /*22c50*/  LDL R10, [R1+0x28] ;  /* 0x00002800010a7983 */ /* 0x000ee20000100800 */
[----:B--2---:R-:W2:Y:S01]  /*22c60*/  LDC R5, c[0x0][0x43c] ;  /* 0x00010f00ff057b82 */ /* 0x004ea20000000800 */
[----:B------:R-:W-:Y:S02]  /*22c70*/  ULDC.64 UR6, c[0x0][0x428] ;  /* 0x00010a0000067ab9 */ /* 0x000fe40000000a00 */
[----:B------:R-:W4:Y:S01]  /*22c80*/  LDL R7, [R1+0x10] ;  /* 0x0000100001077983 */ /* 0x000f220000100800 */
[----:B------:R-:W-:Y:S01]  /*22c90*/  ULDC.64 UR8, c[0x0][0x208] ;  /* 0x0000820000087ab9 */ /* 0x000fe20000000a00 */
[----:B--2---:R-:W-:-:S13]  /*22ca0*/  ISETP.NE.AND P0, PT, R5, 0x1, PT ;  /* 0x000000010500780c */ /* 0x004fda0003f05270 */
[----:B------:R-:W2:Y:S02]  /*22cb0*/  @P0 LDC.64 R2, c[0x0][0x440] ;  /* 0x00011000ff020b82 */ /* 0x000ea40000000a00 */
[----:B--2--5:R-:W-:-:S04]  /*22cc0*/  @P0 IMAD.HI.U32 R4, R0, R2, RZ ;  /* 0x0000000200040227 */ /* 0x024fc800078e00ff */
        /* <DEDUP_REMOVED lines=12> */
.L_x_7586:
[----:B------:R-:W4:Y:S01]  /*22d90*/  LDL R2, [R1+0x8] ;  /* 0x0000080001027983 */ /* 0x000f220000100800 */
[----:B------:R-:W-:Y:S01]  /*22da0*/  BSSY B3, `(.L_x_7587) ;  /* 0x0000005000037945 */ /* 0x000fe20003800000 */
[----:B----4-:R-:W-:Y:S01]  /*22db0*/  IMAD R3, R6, 0x8, R2 ;  /* 0x0000000806037824 */ /* 0x010fe200078e0202 */
[----:B------:R-:W-:-:S04]  /*22dc0*/  SHF.L.U32 R2, R9, 0x1f, RZ ;  /* 0x0000001f09027819 */ /* 0x000fc800000006ff */
[----:B------:R-:W4:Y:S02]  /*22dd0*/  SYNCS.PHASECHK.TRANS64.TRYWAIT P0, [R3+URZ+0x34840], R2 ;  /* 0x03484002030075a7 */ /* 0x000f24000800017f */
[----:B----4-:R-:W-:Y:S05]  /*22de0*/  @!P0 BRA `(.L_x_7588) ;  /* 0x0000004c003c8947 */ /* 0x010fea0003800000 */
.L_x_7739:
[----:B------:R-:W-:Y:S05]  /*22df0*/  BSYNC B3 ;  /* 0x0000000000037941 */ /* 0x000fea0003800000 */
.L_x_7587:
[----:B--23--:R-:W2:Y:S01]  /*22e00*/  S2R R5, SR_TID.X ;  /* 0x0000000000057919 */ /* 0x00cea20000002100 */
[----:B------:R-:W-:Y:S01]  /*22e10*/  BSSY B3, `(.L_x_7589) ;  /* 0x000000a000037945 */ /* 0x000fe20003800000 */
[----:B--2---:R-:W-:-:S04]  /*22e20*/  LOP3.LUT R5, R5, 0x7f, RZ, 0xc0, !PT ;  /* 0x0000007f05057812 */ /* 0x004fc800078ec0ff */
[----:B------:R-:W-:-:S13]  /*22e30*/  ISETP.NE.AND P0, PT, R5, RZ, PT ;  /* 0x000000ff0500720c */ /* 0x000fda0003f05270 */
[----:B------:R-:W-:Y:S05]  /*22e40*/  @P0 BRA `(.L_x_7590) ;  /* 0x0000000000180947 */ /* 0x000fea0003800000 */
[----:B------:R-:W2:Y:S01]  /*22e50*/  LDL R5, [R1+0x4] ;  /* 0x0000040001057983 */ /* 0x000ea20000100800 */
[----:B----4-:R-:W-:-:S04]  /*22e60*/  IMAD.MOV.U32 R2, RZ, RZ, 0xb000 ;  /* 0x0000b000ff027424 */ /* 0x010fc800078e00ff */
[----:B------:R3:W-:Y:S01]  /*22e70*/  SYNCS.ARRIVE.TRANS64 RZ, [R3+URZ+0x34830], R2 ;  /* 0x0348300203ff79a7 */ /* 0x0007e2000800003f */
[----:B--2---:R-:W-:-:S13]  /*22e80*/  LOP3.LUT P1, RZ, R5, 0x1, RZ, 0xc0, !PT ;  /* 0x0000000105ff7812 */ /* 0x004fda000782c0ff */
[----:B---3--:R-:W-:Y:S05]  /*22e90*/  @!P1 BRA `(.L_x_7590) ;  /* 0x0000000000049947 */ /* 0x008fea0003800000 */
[----:B------:R-:W-:Y:S01]  /*22ea0*/  BPT.TRAP 0x1 ;  /* 0x000000040000795c */ /* 0x000fe20000300000 */
.L_x_7590:
[----:B------:R-:W-:Y:S05]  /*22eb0*/  BSYNC B3 ;  /* 0x0000000000037941 */ /* 0x000fea0003800000 */
.L_x_7589:
[----:B------:R-:W2:Y:S04]  /*22ec0*/  LDL R5, [R1+0x8] ;  /* 0x0000080001057983 */ /* 0x000ea80000100800 */
[----:B----4-:R-:W3:Y:S01]  /*22ed0*/  LDL R2, [R1+0x1c] ;  /* 0x00001c0001027983 */ /* 0x010ee20000100800 */
        /* <DEDUP_REMOVED lines=9> */
[----:B---3--:R-:W-:-:S03]  /*22f70*/  IMAD R2, R0, 0xb0, R2 ;  /* 0x000000b000027824 */ /* 0x008fc600078e0202 */
[----:B------:R-:W-:-:S07]  /*22f80*/  IADD3 R5, R7, 0x1e400, RZ ;  /* 0x0001e40007057810 */ /* 0x000fce0007ffe0ff */
.L_x_7591:
        /* <DEDUP_REMOVED lines=16> */
.L_x_7592:
        /* <DEDUP_REMOVED lines=11> */
[----:B------:R-:W3:Y:S04]  /*23140*/  LDL R12, [R1+0x8] ;  /* 0x00000800010c7983 */ /* 0x000ee80000100800 */
[----:B------:R-:W3:Y:S01]  /*23150*/  LDL R7, [R1+0xc] ;  /* 0x00000c0001077983 */ /* 0x000ee20000100800 */
[----:B------:R-:W-:Y:S01]  /*23160*/  BSSY B3, `(.L_x_7593) ;  /* 0x0000005000037945 */ /* 0x000fe20003800000 */
[----:B--2---:R-:W-:Y:S01]  /*23170*/  SHF.L.U32 R3, R13, 0x1f, RZ ;  /* 0x0000001f0d037819 */ /* 0x004fe200000006ff */
[----:B---3--:R-:W-:-:S04]  /*23180*/  IMAD R2, R7, 0x8, R12 ;  /* 0x0000000807027824 */ /* 0x008fc800078e020c */
[----:B------:R-:W2:Y:S02]  /*23190*/  SYNCS.PHASECHK.TRANS64.TRYWAIT P0, [R2+URZ+0x34860], R3 ;  /* 0x03486003020075a7 */ /* 0x000ea4000800017f */
[----:B--2---:R-:W-:Y:S05]  /*231a0*/  @!P0 BRA `(.L_x_7594) ;  /* 0x0000004800608947 */ /* 0x004fea0003800000 */
.L_x_7740:
[----:B------:R-:W-:Y:S05]  /*231b0*/  BSYNC B3 ;  /* 0x0000000000037941 */ /* 0x000fea0003800000 */
.L_x_7593:
[----:B------:R-:W3:Y:S01]  /*231c0*/  S2R R5, SR_TID.X ;  /* 0x0000000000057919 */ /* 0x000ee20000002100 */
[----:B------:R-:W-:-:S04]  /*231d0*/  UPRMT UR4, UR37, 0x9910, URZ ;  /* 0x0000991025047896 */ /* 0x000fc8000800003f */
[----:B------:R-:W-:Y:S01]  /*231e0*/  UISETP.NE.AND UP0, UPT, UR4, 0x2, UPT ;  /* 0x000000020400788c */ /* 0x000fe2000bf05270 */
[----:B---3--:R-:W-:-:S04]  /*231f0*/  LOP3.LUT R5, R5, 0x7f, RZ, 0xc0, !PT ;  /* 0x0000007f05057812 */ /* 0x008fc800078ec0ff */
[----:B------:R-:W-:-:S13]  /*23200*/  ISETP.NE.AND P0, PT, R5, RZ, PT ;  /* 0x000000ff0500720c */ /* 0x000fda0003f05270 */
[----:B--2---:R-:W-:-:S04]  /*23210*/  @!P0 IMAD.MOV.U32 R3, RZ, RZ, 0xb000 ;  /* 0x0000b000ff038424 */ /* 0x004fc800078e00ff */
[----:B------:R2:W-:Y:S01]  /*23220*/  @!P0 SYNCS.ARRIVE.TRANS64 RZ, [R2+URZ+0x34850], R3 ;  /* 0x0348500302ff89a7 */ /* 0x0005e2000800003f */
[----:B------:R-:W-:-:S13]  /*23230*/  PLOP3.LUT P0, PT, PT, PT, UP0, 0x80, 0x0 ;  /* 0x000000000000781c */ /* 0x000fda0003f0f008 */
[----:B--2---:R-:W-:Y:S05]  /*23240*/  @P0 BRA `(.L_x_7595) ;  /* 0x0000000000040947 */ /* 0x004fea0003800000 */
[----:B------:R-:W-:Y:S01]  /*23250*/  BPT.TRAP 0x1 ;  /* 0x000000040000795c */ /* 0x000fe20000300000 */
.L_x_7595:
[----:B------:R-:W2:Y:S01]  /*23260*/  LDL R3, [R1+0x4] ;  /* 0x0000040001037983 */ /* 0x000ea20000100800 */
[----:B------:R-:W-:Y:S01]  /*23270*/  BSSY B3, `(.L_x_7596) ;  /* 0x0000004000037945 */ /* 0x000fe20003800000 */
[----:B--2---:R-:W-:-:S13]  /*23280*/  LOP3.LUT P0, RZ, R3, 0x8, RZ, 0xc0, !PT ;  /* 0x0000000803ff7812 */ /* 0x004fda000780c0ff */
[----:B------:R-:W-:Y:S05]  /*23290*/  @P0 BRA `(.L_x_7597) ;  /* 0x0000000000040947 */ /* 0x000fea0003800000 */
[----:B------:R-:W-:Y:S01]  /*232a0*/  BPT.TRAP 0x1 ;  /* 0x000000040000795c */ /* 0x000fe20000300000 */
.L_x_7597:
[----:B------:R-:W-:Y:S05]  /*232b0*/  BSYNC B3 ;  /* 0x0000000000037941 */ /* 0x000fea0003800000 */
.L_x_7596:
        /* <DEDUP_REMOVED lines=14> */
.L_x_7598:
        /* <DEDUP_REMOVED lines=13> */
[----:B------:R-:W-:Y:S01]  /*23470*/  PLOP3.LUT P0, PT, PT, PT, PT, 0x80, 0x0 ;  /* 0x000000000000781c */ /* 0x000fe20003f0f070 */
[----:B------:R-:W-:Y:S01]  /*23480*/  UMOV UR6, 0x0 ;  /* 0x0000000000067882 */ /* 0x000fe20000000000 */
[----:B------:R-:W-:-:S11]  /*23490*/  UMOV UR7, 0x14f00000 ;  /* 0x14f0000000077882 */ /* 0x000fd60000000000 */
.L_x_7599:
        /* <DEDUP_REMOVED lines=11> */
[----:B------:R3:W-:Y:S04]  /*23550*/  STL [R1], R4 ;  /* 0x0000000401007387 */ /* 0x0007e80000100800 */
[----:B------:R3:W-:Y:S02]  /*23560*/  STL [R1+0x18], R0 ;  /* 0x0000180001007387 */ /* 0x0007e40000100800 */
.L_x_7585:
[----:B------:R-:W-:Y:S05]  /*23570*/  BSYNC B1 ;  /* 0x0000000000017941 */ /* 0x000fea0003800000 */
.L_x_7584:
[----:B---3--:R-:W3:Y:S04]  /*23580*/  LDL.LU R0, [R1+0x38] ;  /* 0x0000380001007983 */ /* 0x008ee80000300800 */
[----:B------:R4:W-:Y:S04]  /*23590*/  STL [R1+0xc], R6 ;  /* 0x00000c0601007387 */ /* 0x0009e80000100800 */
[----:B------:R4:W-:Y:S02]  /*235a0*/  STL [R1+0x14], R9 ;  /* 0x0000140901007387 */ /* 0x0009e40000100800 */
[----:B---34-:R-:W-:-:S07]  /*235b0*/  VIADD R0, R0, 0xfffffffd ;  /* 0xfffffffd00007836 */ /* 0x018fce0000000000 */
.L_x_7583:
[----:B------:R-:W-:Y:S05]  /*235c0*/  BSYNC B2 ;  /* 0x0000000000027941 */ /* 0x000fea0003800000 */
.L_x_7582:
[----:B------:R-:W3:Y:S01]  /*235d0*/  LDL.LU R2, [R1+0x3c] ;  /* 0x00003c0001027983 */ /* 0x000ee20000300800 */
[----:B------:R-:W-:-:S05]  /*235e0*/  IMAD.MOV R8, RZ, RZ, -R8 ;  /* 0x000000ffff087224 */ /* 0x000fca00078e0a08 */
[----:B---3--:R-:W-:-:S13]  /*235f0*/  ISETP.NE.AND P0, PT, R2, R8, PT ;  /* 0x000000080200720c */ /* 0x008fda0003f05270 */
[----:B------:R-:W-:Y:S05]  /*23600*/  @!P0 BRA `(.L_x_7581) ;  /* 0x0000001400248947 */ /* 0x000fea0003800000 */
[----:B------:R3:W5:Y:S02]  /*23610*/  LDL R8, [R1] ;  /* 0x0000000001087983 */ /* 0x0007640000100800 */
.L_x_7632:
[----:B----4-:R-:W4:Y:S04]  /*23620*/  LDL R4, [R1+0x4] ;  /* 0x0000040001047983 */ /* 0x010f280000100800 */
[----:B--2---:R-:W2:Y:S04]  /*23630*/  LDL R3, [R1+0xc] ;  /* 0x00000c0001037983 */ /* 0x004ea80000100800 */
[----:B---3--:R-:W3:Y:S01]  /*23640*/  LDL R2, [R1+0x14] ;  /* 0x0000140001027983 */ /* 0x008ee20000100800 */
[----:B------:R-:W-:Y:S05]  /*23650*/  YIELD ;  /* 0x0000000000007946 */ /* 0x000fea0003800000 */
[----:B------:R-:W-:Y:S01]  /*23660*/  BSSY B1, `(.L_x_7600) ;  /* 0x000009f000017945 */ /* 0x000fe20003800000 */
[----:B----4-:R-:W-:-:S02]  /*23670*/  LOP3.LUT P1, RZ, R4, 0x4, RZ, 0xc0, !PT ;  /* 0x0000000404ff7812 */ /* 0x010fc4000782c0ff */
[----:B--2---:R-:W-:-:S04]  /*23680*/  IADD3 R4, R3, 0x1, RZ ;  /* 0x0000000103047810 */ /* 0x004fc80007ffe0ff */
        /* <DEDUP_REMOVED lines=11> */
[----:B------:R-:W3:Y:S01]  /*23740*/  LDC R7, c[0x0][0x43c] ;  /* 0x00010f00ff077b82 */ /* 0x000ee20000000800 */
        /* <DEDUP_REMOVED lines=15> */
[----:B-----5:R-:W-:-:S04]  /*23840*/  LEA R8, P0, R2, UR4, 0x2 ;  /* 0x0000000402087c11 */ /* 0x020fc8000f8010ff */
[----:B------:R-:W-:-:S05]  /*23850*/  LEA.HI.X R9, R2, UR5, R3, 0x2, P0 ;  /* 0x0000000502097c11 */ /* 0x000fca00080f1403 */
[----:B------:R2:W5:Y:S04]  /*23860*/  LDG.E R8, desc[UR8][R8.64] ;  /* 0x0000000808087981 */ /* 0x000568000c1e1900 */
.L_x_7602:
[----:B------:R-:W3:Y:S01]  /*23870*/  LDL R2, [R1+0x8] ;  /* 0x0000080001027983 */ /* 0x000ee20000100800 */
[----:B------:R-:W-:Y:S01]  /*23880*/  BSSY B2, `(.L_x_7603) ;  /* 0x0000005000027945 */ /* 0x000fe20003800000 */
[----:B---3--:R-:W-:Y:S02]  /*23890*/  LEA R3, R4, R2, 0x3 ;  /* 0x0000000204037211 */ /* 0x008fe400078e18ff */
[----:B------:R-:W-:-:S04]  /*238a0*/  SHF.L.U32 R2, R5, 0x1f, RZ ;  /* 0x0000001f05027819 */ /* 0x000fc800000006ff */
[----:B------:R-:W3:Y:S02]  /*238b0*/  SYNCS.PHASECHK.TRANS64.TRYWAIT P0, [R3+URZ+0x34840], R2 ;  /* 0x03484002030075a7 */ /* 0x000ee4000800017f */
[----:B---3--:R-:W-:Y:S05]  /*238c0*/  @!P0 BRA `(.L_x_7604) ;  /* 0x0000004000ac8947 */ /* 0x008fea0003800000 */
.L_x_7741:
[----:B------:R-:W-:Y:S05]  /*238d0*/  BSYNC B2 ;  /* 0x0000000000027941 */ /* 0x000fea0003800000 */
.L_x_7603:
        /* <DEDUP_REMOVED lines=11> */
.L_x_7606:
[----:B------:R-:W-:Y:S05]  /*23990*/  BSYNC B2 ;  /* 0x0000000000027941 */ /* 0x000fea0003800000 */
.L_x_7605:
[----:B---3--:R-:W3:Y:S04]  /*239a0*/  LDL R2, [R1+0x8] ;  /* 0x0000080001027983 */ /* 0x008ee80000100800 */
[----:B------:R-:W4:Y:S01]  /*239b0*/  LDL R7, [R1+0x1c] ;  /* 0x00001c0001077983 */ /* 0x000f220000100800 */
        /* <DEDUP_REMOVED lines=9> */
[----:B----4-:R-:W-:Y:S02]  /*23a50*/  IMAD R7, R6, 0xb0, R7 ;  /* 0x000000b006077824 */ /* 0x010fe400078e0207 */
[----:B--2---:R-:W-:-:S08]  /*23a60*/  VIADD R9, R2, 0x1e400 ;  /* 0x0001e40002097836 */ /* 0x004fd00000000000 */
.L_x_7607:
        /* <DEDUP_REMOVED lines=16> */
.L_x_7608:
        /* <DEDUP_REMOVED lines=18> */
.L_x_7742:
[----:B------:R-:W-:Y:S05]  /*23c90*/  BSYNC B2 ;  /* 0x0000000000027941 */ /* 0x000fea0003800000 */
.L_x_7609:
        /* <DEDUP_REMOVED lines=10> */
.L_x_7611:
[----:B------:R-:W2:Y:S01]  /*23d40*/  LDL R3, [R1+0x4] ;  /* 0x0000040001037983 */ /* 0x000ea20000100800 */
[----:B------:R-:W-:Y:S01]  /*23d50*/  BSSY B2, `(.L_x_7612) ;  /* 0x0000004000027945 */ /* 0x000fe20003800000 */
[----:B--2---:R-:W-:-:S13]  /*23d60*/  LOP3.LUT P0, RZ, R3, 0x8, RZ, 0xc0, !PT ;  /* 0x0000000803ff7812 */ /* 0x004fda000780c0ff */
[----:B------:R-:W-:Y:S05]  /*23d70*/  @P0 BRA `(.L_x_7613) ;  /* 0x0000000000040947 */ /* 0x000fea0003800000 */
[----:B------:R-:W-:Y:S01]  /*23d80*/  BPT.TRAP 0x1 ;  /* 0x000000040000795c */ /* 0x000fe20000300000 */
.L_x_7613:
[----:B------:R-:W-:Y:S05]  /*23d90*/  BSYNC B2 ;  /* 0x0000000000027941 */ /* 0x000fea0003800000 */
.L_x_7612:
        /* <DEDUP_REMOVED lines=14> */
.L_x_7614:
        /* <DEDUP_REMOVED lines=16> */
.L_x_7615:
        /* <DEDUP_REMOVED lines=13> */
.L_x_7601:
[----:B------:R-:W-:Y:S05]  /*24050*/  BSYNC B1 ;  /* 0x0000000000017941 */ /* 0x000fea0003800000 */
.L_x_7600:
        /* <DEDUP_REMOVED lines=17> */
[----:B-----5:R-:W4:Y:S01]  /*24170*/  LDC R8, c[0x0][0x43c] ;  /* 0x00010f00ff087b82 */ /* 0x020f220000000800 */
[----:B------:R-:W-:Y:S02]  /*24180*/  ULDC.64 UR6, c[0x0][0x428] ;  /* 0x00010a0000067ab9 */ /* 0x000fe40000000a00 */
[----:B------:R-:W3:Y:S01]  /*24190*/  LDL R9, [R1+0x10] ;  /* 0x0000100001097983 */ /* 0x000ee20000100800 */
[----:B------:R-:W-:Y:S01]  /*241a0*/  ULDC.64 UR8, c[0x0][0x208] ;  /* 0x0000820000087ab9 */ /* 0x000fe20000000a00 */
[----:B----4-:R-:W-:-:S13]  /*241b0*/  ISETP.NE.AND P0, PT, R8, 0x1, PT ;  /* 0x000000010800780c */ /* 0x010fda0003f05270 */
[----:B------:R-:W4:Y:S02]  /*241c0*/  @P0 LDC.64 R2, c[0x0][0x440] ;  /* 0x00011000ff020b82 */ /* 0x000f240000000a00 */
[----:B----4-:R-:W-:-:S04]  /*241d0*/  @P0 IMAD.HI.U32 R7, R6, R2, RZ ;  /* 0x0000000206070227 */ /* 0x010fc800078e00ff */
        /* <DEDUP_REMOVED lines=12> */
.L_x_7618:
[----:B------:R-:W4:Y:S01]  /*242a0*/  LDL R2, [R1+0x8] ;  /* 0x0000080001027983 */ /* 0x000f220000100800 */
[----:B------:R-:W-:Y:S01]  /*242b0*/  BSSY B2, `(.L_x_7619) ;  /* 0x0000005000027945 */ /* 0x000fe20003800000 */
[----:B----4-:R-:W-:Y:S01]  /*242c0*/  IMAD R3, R11, 0x8, R2 ;  /* 0x000000080b037824 */ /* 0x010fe200078e0202 */
[----:B------:R-:W-:-:S04]  /*242d0*/  SHF.L.U32 R2, R10, 0x1f, RZ ;  /* 0x0000001f0a027819 */ /* 0x000fc800000006ff */
[----:B------:R-:W4:Y:S02]  /*242e0*/  SYNCS.PHASECHK.TRANS64.TRYWAIT P0, [R3+URZ+0x34840], R2 ;  /* 0x03484002030075a7 */ /* 0x000f24000800017f */
[----:B----4-:R-:W-:Y:S05]  /*242f0*/  @!P0 BRA `(.L_x_7620) ;  /* 0x0000003800488947 */ /* 0x010fea0003800000 */
.L_x_7743:
[----:B------:R-:W-:Y:S05]  /*24300*/  BSYNC B2 ;  /* 0x0000000000027941 */ /* 0x000fea0003800000 */
.L_x_7619:
[----:B------:R-:W0:Y:S01]  /*24310*/  S2R R7, SR_TID.X ;  /* 0x0000000000077919 */ /* 0x000e220000002100 */
[----:B------:R-:W-:Y:S01]  /*24320*/  BSSY B2, `(.L_x_7621) ;  /* 0x000000a000027945 */ /* 0x000fe20003800000 */
[----:B0-----:R-:W-:-:S04]  /*24330*/  LOP3.LUT R7, R7, 0x7f, RZ, 0xc0, !PT ;  /* 0x0000007f07077812 */ /* 0x001fc800078ec0ff */
[----:B------:R-:W-:-:S13]  /*24340*/  ISETP.NE.AND P0, PT, R7, RZ, PT ;  /* 0x000000ff0700720c */ /* 0x000fda0003f05270 */
[----:B------:R-:W-:Y:S05]  /*24350*/  @P0 BRA `(.L_x_7622) ;  /* 0x0000000000180947 */ /* 0x000fea0003800000 */
[----:B------:R-:W2:Y:S01]  /*24360*/  LDL R7, [R1+0x4] ;  /* 0x0000040001077983 */ /* 0x000ea20000100800 */
[----:B----4-:R-:W-:-:S04]  /*24370*/  IMAD.MOV.U32 R2, RZ, RZ, 0xb000 ;  /* 0x0000b000ff027424 */ /* 0x010fc800078e00ff */
[----:B------:R0:W-:Y:S01]  /*24380*/  SYNCS.ARRIVE.TRANS64 RZ, [R3+URZ+0x34830], R2 ;  /* 0x0348300203ff79a7 */ /* 0x0001e2000800003f */
[----:B--2---:R-:W-:-:S13]  /*24390*/  LOP3.LUT P1, RZ, R7, 0x1, RZ, 0xc0, !PT ;  /* 0x0000000107ff7812 */ /* 0x004fda000782c0ff */
[----:B0-----:R-:W-:Y:S05]  /*243a0*/  @!P1 BRA `(.L_x_7622) ;  /* 0x0000000000049947 */ /* 0x001fea0003800000 */
[----:B------:R-:W-:Y:S01]  /*243b0*/  BPT.TRAP 0x1 ;  /* 0x000000040000795c */ /* 0x000fe20000300000 */
.L_x_7622:
[----:B------:R-:W-:Y:S05]  /*243c0*/  BSYNC B2 ;  /* 0x0000000000027941 */ /* 0x000fea0003800000 */
.L_x_7621:
[----:B--2---:R-:W2:Y:S04]  /*243d0*/  LDL R9, [R1+0x8] ;  /* 0x0000080001097983 */ /* 0x004ea80000100800 */
[----:B----4-:R-:W2:Y:S04]  /*243e0*/  LDL R2, [R1+0xc] ;  /* 0x00000c0001027983 */ /* 0x010ea80000100800 */
[----:B------:R-:W4:Y:S01]  /*243f0*/  LDL R7, [R1+0x1c] ;  /* 0x00001c0001077983 */ /* 0x000f220000100800 */
[----:B---3--:R-:W-:Y:S01]  /*24400*/  IMAD.MOV.U32 R10, RZ, RZ, RZ ;  /* 0x000000ffff0a7224 */ /* 0x008fe200078e00ff */
        /* <DEDUP_REMOVED lines=8> */
[----:B----4-:R-:W-:Y:S02]  /*24490*/  IMAD R7, R6, 0xb0, R7 ;  /* 0x000000b006077824 */ /* 0x010fe400078e0207 */
[----:B------:R-:W-:-:S09]  /*244a0*/  VIADD R9, R2, 0x1e400 ;  /* 0x0001e40002097836 */ /* 0x000fd20000000000 */
.L_x_7623:
        /* <DEDUP_REMOVED lines=16> */
.L_x_7624:
        /* <DEDUP_REMOVED lines=16> */
.L_x_7744:
[----:B------:R-:W-:Y:S05]  /*246b0*/  BSYNC B2 ;  /* 0x0000000000027941 */ /* 0x000fea0003800000 */
.L_x_7625:
        /* <DEDUP_REMOVED lines=10> */
.L_x_7627:
[----:B------:R-:W2:Y:S01]  /*24760*/  LDL R3, [R1+0x4] ;  /* 0x0000040001037983 */ /* 0x000ea20000100800 */
[----:B------:R-:W-:Y:S01]  /*24770*/  BSSY B2, `(.L_x_7628) ;  /* 0x0000004000027945 */ /* 0x000fe20003800000 */
[----:B--2---:R-:W-:-:S13]  /*24780*/  LOP3.LUT P0, RZ, R3, 0x8, RZ, 0xc0, !PT ;  /* 0x0000000803ff7812 */ /* 0x004fda000780c0ff */
[----:B------:R-:W-:Y:S05]  /*24790*/  @P0 BRA `(.L_x_7629) ;  /* 0x0000000000040947 */ /* 0x000fea0003800000 */
[----:B------:R-:W-:Y:S01]  /*247a0*/  BPT.TRAP 0x1 ;  /* 0x000000040000795c */ /* 0x000fe20000300000 */
.L_x_7629:
[----:B------:R-:W-:Y:S05]  /*247b0*/  BSYNC B2 ;  /* 0x0000000000027941 */ /* 0x000fea0003800000 */
.L_x_7628:
        /* <DEDUP_REMOVED lines=13> */
.L_x_7630:
        /* <DEDUP_REMOVED lines=16> */
.L_x_7631:
        /* <DEDUP_REMOVED lines=13> */
.L_x_7617:
[----:B------:R-:W-:Y:S05]  /*24a60*/  BSYNC B1 ;  /* 0x0000000000017941 */ /* 0x000fea0003800000 */
.L_x_7616:
[C---:B------:R-:W-:Y:S01]  /*24a70*/  ISETP.GT.AND P0, PT, R0.reuse, 0x1, PT ;  /* 0x000000010000780c */ /* 0x040fe20003f04270 */
[----:B------:R-:W-:-:S12]  /*24a80*/  VIADD R0, R0, 0xfffffffe ;  /* 0xfffffffe00007836 */ /* 0x000fd80000000000 */
[----:B------:R-:W-:Y:S05]  /*24a90*/  @P0 BRA `(.L_x_7632) ;  /* 0xffffffe800e00947 */ /* 0x000fea000383ffff */
.L_x_7581:
[----:B------:R-:W-:Y:S05]  /*24aa0*/  BSYNC B0 ;  /* 0x0000000000007941 */ /* 0x000fea0003800000 */
.L_x_7580:
[----:B------:R-:W0:Y:S01]  /*24ab0*/  S2R R2, SR_TID.X ;  /* 0x0000000000027919 */ /* 0x000e220000002100 */
[----:B------:R-:W-:Y:S01]  /*24ac0*/  BSSY B0, `(.L_x_7633) ;  /* 0x0000011000007945 */ /* 0x000fe20003800000 */
[----:B0-----:R-:W-:-:S04]  /*24ad0*/  LOP3.LUT R2, R2, 0x7f, RZ, 0xc0, !PT ;  /* 0x0000007f02027812 */ /* 0x001fc800078ec0ff */
[----:B------:R-:W-:-:S13]  /*24ae0*/  ISETP.NE.AND P0, PT, R2, RZ, PT ;  /* 0x000000ff0200720c */ /* 0x000fda0003f05270 */
[----:B------:R-:W-:Y:S05]  /*24af0*/  @P0 BRA `(.L_x_7634) ;  /* 0x0000000000340947 */ /* 0x000fea0003800000 */
[----:B------:R-:W0:Y:S01]  /*24b00*/  S2R R2, SR_LANEID ;  /* 0x0000000000027919 */ /* 0x000e220000000000 */
[----:B------:R-:W-:Y:S01]  /*24b10*/  VOTEU.ANY UR4, UPT, PT ;  /* 0x0000000000047886 */ /* 0x000fe200038e0100 */
[----:B--2---:R-:W2:Y:S01]  /*24b20*/  LDC.64 R4, c[0x0][0xc60] ;  /* 0x00031800ff047b82 */ /* 0x004ea20000000a00 */
[----:B------:R-:W0:Y:S01]  /*24b30*/  FLO.U32 R0, UR4 ;  /* 0x0000000400007d00 */ /* 0x000e2200080e0000 */
[----:B------:R-:W-:Y:S01]  /*24b40*/  ULDC.64 UR6, c[0x0][0x208] ;  /* 0x0000820000067ab9 */ /* 0x000fe20000000a00 */
[----:B0-----:R-:W-:-:S06]  /*24b50*/  ISETP.EQ.U32.AND P0, PT, R0, R2, PT ;  /* 0x000000020000720c */ /* 0x001fcc0003f02070 */
[----:B------:R-:W2:Y:S07]  /*24b60*/  POPC R2, UR4 ;  /* 0x0000000400027d09 */ /* 0x000eae0008000000 */
[----:B--2---:R-:W2:Y:S04]  /*24b70*/  @P0 ATOMG.E.ADD.STRONG.GPU PT, R2, desc[UR6][R4.64], R2 ;  /* 0x00000002040209a8 */ /* 0x004ea800081ee1c6 */
[----:B--2---:R0:W2:Y:S02]  /*24b80*/  SHFL.IDX PT, R2, R2, R0, 0x1f ;  /* 0x00001f0002027589 */ /* 0x0040a400000e0000 */
[----:B0-----:R-:W0:Y:S02]  /*24b90*/  S2R R0, SR_LTMASK ;  /* 0x0000000000007919 */ /* 0x001e240000003900 */
[----:B0-----:R-:W-:-:S06]  /*24ba0*/  LOP3.LUT R0, R0, UR4, RZ, 0xc0, !PT ;  /* 0x0000000400007c12 */ /* 0x001fcc000f8ec0ff */
[----:B------:R-:W2:Y:S02]  /*24bb0*/  POPC R0, R0 ;  /* 0x0000000000007309 */ /* 0x000ea40000000000 */
[----:B--2---:R-:W-:-:S07]  /*24bc0*/  IADD3 R16, R2, UR36, R0 ;  /* 0x0000002402107c10 */ /* 0x004fce000fffe000 */
.L_x_7634:
[----:B------:R-:W-:Y:S05]  /*24bd0*/  BSYNC B0 ;  /* 0x0000000000007941 */ /* 0x000fea0003800000 */
.L_x_7633:
        /* <DEDUP_REMOVED lines=8> */
[----:B--2---:R-:W-:-:S02]  /*24c60*/  LEA R2, R2, R3, 0x3 ;  /* 0x0000000302027211 */ /* 0x004fc400078e18ff */
[----:B---3--:R-:W-:-:S04]  /*24c70*/  SHF.L.U32 R0, R0, 0x1f, RZ ;  /* 0x0000001f00007819 */ /* 0x008fc800000006ff */
[----:B------:R-:W0:Y:S02]  /*24c80*/  SYNCS.PHASECHK.TRANS64.TRYWAIT P0, [R2+URZ+0x34860], R0 ;  /* 0x03486000020075a7 */ /* 0x000e24000800017f */
[----:B0-----:R-:W-:Y:S05]  /*24c90*/  @!P0 BRA `(.L_x_7638) ;  /* 0x0000003000088947 */ /* 0x001fea0003800000 */
.L_x_7745:
[----:B------:R-:W-:Y:S05]  /*24ca0*/  BSYNC B1 ;  /* 0x0000000000017941 */ /* 0x000fea0003800000 */
.L_x_7637:
        /* <DEDUP_REMOVED lines=10> */
.L_x_7639:
[----:B------:R-:W2:Y:S01]  /*24d50*/  LDL R0, [R1+0x4] ;  /* 0x0000040001007983 */ /* 0x000ea20000100800 */
[----:B------:R-:W-:Y:S01]  /*24d60*/  BSSY B1, `(.L_x_7640) ;  /* 0x0000004000017945 */ /* 0x000fe20003800000 */
[----:B--2---:R-:W-:-:S13]  /*24d70*/  LOP3.LUT P0, RZ, R0, 0x8, RZ, 0xc0, !PT ;  /* 0x0000000800ff7812 */ /* 0x004fda000780c0ff */
[----:B------:R-:W-:Y:S05]  /*24d80*/  @P0 BRA `(.L_x_7641) ;  /* 0x0000000000040947 */ /* 0x000fea0003800000 */
[----:B------:R-:W-:Y:S01]  /*24d90*/  BPT.TRAP 0x1 ;  /* 0x000000040000795c */ /* 0x000fe20000300000 */
.L_x_7641:
[----:B------:R-:W-:Y:S05]  /*24da0*/  BSYNC B1 ;  /* 0x0000000000017941 */ /* 0x000fea0003800000 */
.L_x_7640:
[----:B------:R-:W2:Y:S04]  /*24db0*/  LDL R5, [R1+0x8] ;  /* 0x0000080001057983 */ /* 0x000ea80000100800 */
[----:B------:R-:W2:Y:S04]  /*24dc0*/  LDL R0, [R1+0xc] ;  /* 0x00000c0001007983 */ /* 0x000ea80000100800 */
        /* <DEDUP_REMOVED lines=12> */
.L_x_7642:
        /* <DEDUP_REMOVED lines=16> */
.L_x_7643:
        /* <DEDUP_REMOVED lines=11> */
.L_x_7636:
[----:B------:R-:W-:Y:S05]  /*25040*/  BSYNC B0 ;  /* 0x0000000000007941 */ /* 0x000fea0003800000 */
.L_x_7635:
[----:B------:R-:W2:Y:S04]  /*25050*/  LDL.LU R5, [R1+0xc] ;  /* 0x00000c0001057983 */ /* 0x000ea80000300800 */
[----:B------:R-:W3:Y:S01]  /*25060*/  LDL.LU R4, [R1+0x14] ;  /* 0x0000140001047983 */ /* 0x000ee20000300800 */
[----:B--2---:R-:W-:-:S04]  /*25070*/  IADD3 R0, R5, 0x1, RZ ;  /* 0x0000000105007810 */ /* 0x004fc80007ffe0ff */
[----:B------:R-:W-:-:S04]  /*25080*/  ISETP.NE.AND P0, PT, R0, 0x2, PT ;  /* 0x000000020000780c */ /* 0x000fc80003f05270 */
[----:B------:R-:W-:Y:S02]  /*25090*/  SEL R2, RZ, 0x1, P0 ;  /* 0x00000001ff027807 */ /* 0x000fe40000000000 */
[----:B------:R-:W-:Y:S02]  /*250a0*/  SEL R0, R0, RZ, P0 ;  /* 0x000000ff00007207 */ /* 0x000fe40000000000 */
[----:B---3--:R-:W-:-:S03]  /*250b0*/  LOP3.LUT R4, R4, R2, RZ, 0x3c, !PT ;  /* 0x0000000204047212 */ /* 0x008fc600078e3cff */
[----:B------:R0:W-:Y:S04]  /*250c0*/  STL [R1+0xc], R0 ;  /* 0x00000c0001007387 */ /* 0x0001e80000100800 */
[----:B------:R0:W-:Y:S02]  /*250d0*/  STL [R1+0x14], R4 ;  /* 0x0000140401007387 */ /* 0x0001e40000100800 */
.L_x_7560:
[----:B------:R-:W-:Y:S05]  /*250e0*/  BSYNC B7 ;  /* 0x0000000000077941 */ /* 0x000fea0003800000 */
.L_x_7558:
[----:B----45:R-:W2:Y:S02]  /*250f0*/  LDL R8, [R1+0x4] ;  /* 0x0000040001087983 */ /* 0x030ea40000100800 */
        /* <DEDUP_REMOVED lines=8> */
[----:B------:R2:W3:Y:S04]  /*25180*/  LDS.128 R16, [R0+0x348d0] ;  /* 0x0348d00000107984 */ /* 0x0004e80000000c00 */
[----:B------:R2:W-:Y:S01]  /*25190*/  STL [R1+0x8], R0 ;  /* 0x0000080001007387 */ /* 0x0005e20000100800 */
[----:B------:R-:W-:Y:S06]  /*251a0*/  BAR.ARV 0x4, 0x180 ;  /* 0x0106000000007b1d */ /* 0x000fec0000002000 */
[----:B------:R-:W-:Y:S05]  /*251b0*/  BRA `(.L_x_7645) ;  /* 0x00000008004c7947 */ /* 0x000fea0003800000 */
.L_x_7644:
[----:B------:R-:W2:Y:S01]  /*251c0*/  LDL R7, [R1+0x2c] ;  /* 0x00002c0001077983 */ /* 0x000ea20000100800 */
[----:B------:R-:W-:Y:S01]  /*251d0*/  UMOV UR4, 0xffffffff ;  /* 0xffffffff00047882 */ /* 0x000fe20000000000 */
[----:B--2---:R-:W-:Y:S02]  /*251e0*/  ISETP.NE.AND P5, PT, R7, 0x1f, PT ;  /* 0x0000001f0700780c */ /* 0x004fe40003fa5270 */
[----:B------:R-:W-:Y:S11]  /*251f0*/  BRA.DIV UR4, `(.L_x_7646) ;  /* 0x0000002a04c47947 */ /* 0x000ff6000b800000 */
[----:B------:R-:W-:Y:S01]  /*25200*/  IMAD.IADD R5, R19, 0x1, R7 ;  /* 0x0000000113057824 */ /* 0x000fe200078e0207 */
        /* <DEDUP_REMOVED lines=29> */
[----:B------:R0:W2:Y:S04]  /*253e0*/  SHFL.IDX PT, R0, R16, RZ, 0x1f ;  /* 0x00001fff10007589 */ /* 0x0000a800000e0000 */
[----:B------:R0:W3:Y:S02]  /*253f0*/  SHFL.IDX PT, R6, R5, 0x1f, 0x1f ;  /* 0x03e01f0005067f89 */ /* 0x0000e400000e0000 */
.L_x_7755:
[----:B------:R-:W-:Y:S02]  /*25400*/  ULDC UR4, c[0x0][0xc38] ;  /* 0x00030e0000047ab9 */ /* 0x000fe40000000800 */
[----:B0-----:R-:W-:-:S05]  /*25410*/  MOV R16, UR4 ;  /* 0x0000000400107c02 */ /* 0x001fca0008000f00 */
[----:B---3--:R-:W-:-:S04]  /*25420*/  IMAD R6, R6, R16, RZ ;  /* 0x0000001006067224 */ /* 0x008fc800078e02ff */
[----:B------:R-:W-:-:S05]  /*25430*/  IMAD.IADD R4, R4, 0x1, R6 ;  /* 0x0000000104047824 */ /* 0x000fca00078e0206 */
[----:B--2---:R-:W-:-:S13]  /*25440*/  ISETP.GT.AND P4, PT, R4, R0, PT ;  /* 0x000000000400720c */ /* 0x004fda0003f84270 */
[----:B------:R-:W-:Y:S05]  /*25450*/  @P4 BRA `(.L_x_7647) ;  /* 0x0000000000a44947 */ /* 0x000fea0003800000 */
.L_x_7652:
[----:B0-----:R-:W0:Y:S01]  /*25460*/  LDC R2, c[0x0][0xc3c] ;  /* 0x00030f00ff027b82 */ /* 0x001e220000000800 */
[----:B------:R-:W-:-:S05]  /*25470*/  VIADD R19, R19, 0x1f ;  /* 0x0000001f13137836 */ /* 0x000fca0000000000 */
[----:B0-----:R-:W-:-:S13]  /*25480*/  ISETP.GE.AND P4, PT, R19, R2, PT ;  /* 0x000000021300720c */ /* 0x001fda0003f86270 */
[----:B------:R-:W-:Y:S05]  /*25490*/  @P4 BRA `(.L_x_7648) ;  /* 0x00000004004c4947 */ /* 0x000fea0003800000 */
[----:B------:R-:W2:Y:S01]  /*254a0*/  LDL R3, [R1+0x2c] ;  /* 0x00002c0001037983 */ /* 0x000ea20000100800 */
[----:B------:R-:W-:Y:S01]  /*254b0*/  BSSY B0, `(.L_x_7649) ;  /* 0x0000009000007945 */ /* 0x000fe20003800000 */
[----:B--2---:R-:W-:-:S05]  /*254c0*/  IMAD.IADD R5, R19, 0x1, R3 ;  /* 0x0000000113057824 */ /* 0x004fca00078e0203 */
[----:B------:R-:W-:Y:S01]  /*254d0*/  ISETP.GE.OR P4, PT, R5, R2, !P5 ;  /* 0x000000020500720c */ /* 0x000fe20006f86670 */
[----:B------:R-:W-:-:S12]  /*254e0*/  IMAD.MOV.U32 R2, RZ, RZ, RZ ;  /* 0x000000ffff027224 */ /* 0x000fd800078e00ff */
[----:B------:R-:W-:Y:S05]  /*254f0*/  @P4 BRA `(.L_x_7650) ;  /* 0x0000000000104947 */ /* 0x000fea0003800000 */
[----:B------:R-:W0:Y:S01]  /*25500*/  LDC.64 R2, c[0x0][0xc80] ;  /* 0x00032000ff027b82 */ /* 0x000e220000000a00 */
[----:B------:R-:W-:Y:S01]  /*25510*/  ULDC.64 UR4, c[0x0][0x208] ;  /* 0x0000820000047ab9 */ /* 0x000fe20000000a00 */
[----:B0-----:R-:W-:-:S06]  /*25520*/  IMAD.WIDE R2, R5, 0x4, R2 ;  /* 0x0000000405027825 */ /* 0x001fcc00078e0202 */
[----:B------:R0:W5:Y:S02]  /*25530*/  LDG.E R2, desc[UR4][R2.64] ;  /* 0x0000000402027981 */ /* 0x000164000c1e1900 */
.L_x_7650:
[----:B------:R-:W-:Y:S05]  /*25540*/  BSYNC B0 ;  /* 0x0000000000007941 */ /* 0x000fea0003800000 */
.L_x_7649:
[----:B------:R-:W-:-:S03]  /*25550*/  UMOV UR4, 0xffffffff ;  /* 0xffffffff00047882 */ /* 0x000fc60000000000 */
[----:B------:R-:W-:Y:S05]  /*25560*/  BRA.DIV UR4, `(.L_x_7651) ;  /* 0x0000002e04287947 */ /* 0x000fea000b800000 */
[----:B0-----:R-:W2:Y:S04]  /*25570*/  LDL R3, [R1+0x4] ;  /* 0x0000040001037983 */ /* 0x001ea80000100800 */
[----:B-----5:R-:W0:Y:S01]  /*25580*/  SHFL.UP PT, R14, R2, 0x1, RZ ;  /* 0x04200000020e7989 */ /* 0x020e2200000e00ff */
[----:B--2---:R-:W-:-:S04]  /*25590*/  LOP3.LUT P4, RZ, R3, 0x1, RZ, 0xc0, !PT ;  /* 0x0000000103ff7812 */ /* 0x004fc8000788c0ff */
        /* <DEDUP_REMOVED lines=15> */
.L_x_7763:
[----:B------:R-:W-:Y:S02]  /*25690*/  ULDC UR4, c[0x0][0xc38] ;  /* 0x00030e0000047ab9 */ /* 0x000fe40000000800 */
[----:B------:R-:W-:-:S05]  /*256a0*/  MOV R16, UR4 ;  /* 0x0000000400107c02 */ /* 0x000fca0008000f00 */
[----:B--2---:R-:W-:-:S04]  /*256b0*/  IMAD R6, R6, R16, RZ ;  /* 0x0000001006067224 */ /* 0x004fc800078e02ff */
[----:B------:R-:W-:-:S05]  /*256c0*/  IMAD.IADD R4, R6, 0x1, R4 ;  /* 0x0000000106047824 */ /* 0x000fca00078e0204 */
[----:B------:R-:W-:-:S13]  /*256d0*/  ISETP.GT.AND P4, PT, R4, R0, PT ;  /* 0x000000000400720c */ /* 0x000fda0003f84270 */
[----:B------:R-:W-:Y:S05]  /*256e0*/  @!P4 BRA `(.L_x_7652) ;  /* 0xfffffffc005cc947 */ /* 0x000fea000383ffff */
.L_x_7647:
        /* <DEDUP_REMOVED lines=8> */
.L_x_7767:
[----:B------:R-:W-:Y:S01]  /*25770*/  ISETP.NE.AND P0, PT, R3, RZ, PT ;  /* 0x000000ff0300720c */ /* 0x000fe20003f05270 */
[----:B--2---:R-:W-:-:S12]  /*25780*/  IMAD.MOV.U32 R2, RZ, RZ, RZ ;  /* 0x000000ffff027224 */ /* 0x004fd800078e00ff */
[----:B------:R-:W-:Y:S05]  /*25790*/  @!P0 BRA `(.L_x_7654) ;  /* 0x0000000000108947 */ /* 0x000fea0003800000 */
[----:B------:R-:W-:Y:S01]  /*257a0*/  UMOV UR4, 0xffffffff ;  /* 0xffffffff00047882 */ /* 0x000fe20000000000 */
[----:B------:R-:W-:Y:S02]  /*257b0*/  VIADD R12, R4, 0xffffffff ;  /* 0xffffffff040c7836 */ /* 0x000fe40000000000 */
[----:B------:R-:W-:Y:S05]  /*257c0*/  BRA.DIV UR4, `(.L_x_7655) ;  /* 0x0000002e04b47947 */ /* 0x000fea000b800000 */
[----:B------:R2:W4:Y:S02]  /*257d0*/  SHFL.IDX PT, R2, R5, R12, 0x1f ;  /* 0x00001f0c05027589 */ /* 0x00052400000e0000 */
.L_x_7654:
[----:B0-23--:R-:W-:Y:S01]  /*257e0*/  IABS R5, R17 ;  /* 0x0000001100057213 */ /* 0x00dfe20000000000 */
[----:B----4-:R-:W-:Y:S01]  /*257f0*/  IMAD R16, R2, R16, R6 ;  /* 0x0000001002107224 */ /* 0x010fe200078e0206 */
[----:B------:R-:W-:Y:S02]  /*25800*/  IADD3 R19, R4, R19, RZ ;  /* 0x0000001304137210 */ /* 0x000fe40007ffe0ff */
[----:B------:R-:W0:Y:S01]  /*25810*/  I2F.RP R2, R5 ;  /* 0x0000000500027306 */ /* 0x000e220000209400 */
[----:B------:R-:W-:-:S07]  /*25820*/  IMAD.IADD R0, R0, 0x1, -R16 ;  /* 0x0000000100007824 */ /* 0x000fce00078e0a10 */
        /* <DEDUP_REMOVED lines=26> */
.L_x_7648:
[----:B------:R-:W-:Y:S01]  /*259d0*/  UMOV UR4, URZ ;  /* 0x0000003f00047c82 */ /* 0x000fe20008000000 */
[----:B------:R-:W-:Y:S01]  /*259e0*/  UMOV UR5, URZ ;  /* 0x0000003f00057c82 */ /* 0x000fe20008000000 */
[----:B------:R-:W-:Y:S01]  /*259f0*/  ULDC UR6, c[0x0][0xc3c] ;  /* 0x00030f0000067ab9 */ /* 0x000fe20000000800 */
[----:B------:R-:W-:Y:S01]  /*25a00*/  IMAD.MOV.U32 R16, RZ, RZ, R0 ;  /* 0x000000ffff107224 */ /* 0x000fe200078e0000 */
[----:B------:R-:W-:Y:S01]  /*25a10*/  MOV R19, UR6 ;  /* 0x0000000600137c02 */ /* 0x000fe20008000f00 */
[----:B------:R-:W-:Y:S02]  /*25a20*/  IMAD.U32 R17, RZ, RZ, UR4 ;  /* 0x00000004ff117e24 */ /* 0x000fe4000f8e00ff */
[----:B------:R-:W-:-:S07]  /*25a30*/  IMAD.U32 R18, RZ, RZ, UR5 ;  /* 0x00000005ff127e24 */ /* 0x000fce000f8e00ff */
.L_x_7656:
        /* <DEDUP_REMOVED lines=11> */
.L_x_7645:
[----:B------:R-:W-:Y:S02]  /*25af0*/  ULDC UR4, c[0x0][0xc3c] ;  /* 0x00030f0000047ab9 */ /* 0x000fe40000000800 */
[----:B---3--:R-:W-:-:S13]  /*25b00*/  ISETP.GE.AND P0, PT, R19, UR4, PT ;  /* 0x0000000413007c0c */ /* 0x008fda000bf06270 */
[----:B------:R-:W-:Y:S05]  /*25b10*/  @!P0 BRA `(.L_x_7657) ;  /* 0xffffff9c00448947 */ /* 0x000fea000383ffff */
[----:B------:R-:W-:Y:S05]  /*25b20*/  BSYNC B8 ;  /* 0x0000000000087941 */ /* 0x000fea0003800000 */
.L_x_7518:
[----:B--2---:R-:W2:Y:S01]  /*25b30*/  LDL.LU R0, [R1+0x54] ;  /* 0x0000540001007983 */ /* 0x004ea20000300800 */
[----:B------:R-:W-:Y:S01]  /*25b40*/  BSSY B0, `(.L_x_7658) ;  /* 0x000000b000007945 */ /* 0x000fe20003800000 */
[----:B------:R-:W3:Y:S01]  /*25b50*/  S2R R5, SR_CgaCtaId ;  /* 0x0000000000057919 */ /* 0x000ee20000008800 */
[----:B--2---:R-:W-:-:S05]  /*25b60*/  VIADD R0, R0, 0x1 ;  /* 0x0000000100007836 */ /* 0x004fca0000000000 */
[----:B------:R-:W-:-:S04]  /*25b70*/  LEA.HI R2, R0, R0, RZ, 0x1 ;  /* 0x0000000000027211 */ /* 0x000fc800078f08ff */
[----:B0-----:R-:W-:-:S05]  /*25b80*/  LOP3.LUT R3, R2, 0xfffffffe, RZ, 0xc0, !PT ;  /* 0xfffffffe02037812 */ /* 0x001fca00078ec0ff */
[----:B------:R-:W-:Y:S01]  /*25b90*/  IMAD.IADD R3, R0, 0x1, -R3 ;  /* 0x0000000100037824 */ /* 0x000fe200078e0a03 */
[----:B------:R-:W-:-:S04]  /*25ba0*/  MOV R0, 0x400 ;  /* 0x0000040000007802 */ /* 0x000fc80000000f00 */
[----:B---3--:R-:W-:Y:S02]  /*25bb0*/  LEA R0, R5, R0, 0x18 ;  /* 0x0000000005007211 */ /* 0x008fe400078ec0ff */
[----:B------:R-:W-:-:S04]  /*25bc0*/  SHF.L.U32 R3, R3, 0x1f, RZ ;  /* 0x0000001f03037819 */ /* 0x000fc800000006ff */
[----:B------:R-:W0:Y:S02]  /*25bd0*/  SYNCS.PHASECHK.TRANS64.TRYWAIT P0, [R0+URZ+0x34820], R3 ;  /* 0x03482003000075a7 */ /* 0x000e24000800017f */
[----:B0-----:R-:W-:Y:S05]  /*25be0*/  @!P0 BRA `(.L_x_7659) ;  /* 0x0000002800d48947 */ /* 0x001fea0003800000 */
.L_x_7770:
[----:B------:R-:W-:Y:S05]  /*25bf0*/  BSYNC B0 ;  /* 0x0000000000007941 */ /* 0x000fea0003800000 */
.L_x_7658:
[----:B------:R-:W-:-:S03]  /*25c00*/  UMOV UR4, 0xffffffff ;  /* 0xffffffff00047882 */ /* 0x000fc60000000000 */
[----:B------:R-:W-:Y:S05]  /*25c10*/  BRA.DIV UR4, `(.L_x_7660) ;  /* 0x0000002a04dc7947 */ /* 0x000fea000b800000 */
[----:B------:R-:W2:Y:S02]  /*25c20*/  S2R R2, SR_TID.X ;  /* 0x0000000000027919 */ /* 0x000ea40000002100 */
[----:B--2---:R-:W-:-:S04]  /*25c30*/  SHF.R.U32.HI R2, RZ, 0x5, R2 ;  /* 0x00000005ff027819 */ /* 0x004fc80000011602 */
[----:B------:R-:W-:-:S05]  /*25c40*/  LOP3.LUT R2, R2, 0x3, RZ, 0xc0, !PT ;  /* 0x0000000302027812 */ /* 0x000fca00078ec0ff */
[----:B------:R2:W3:Y:S02]  /*25c50*/  SHFL.IDX PT, R14, R2, RZ, 0x1f ;  /* 0x00001fff020e7589 */ /* 0x0004e400000e0000 */
.L_x_7773:
[----:B---3--:R-:W-:-:S13]  /*25c60*/  ISETP.NE.AND P0, PT, R14, RZ, PT ;  /* 0x000000ff0e00720c */ /* 0x008fda0003f05270 */
[----:B------:R-:W-:Y:S05]  /*25c70*/  @P0 BRA `(.L_x_7290) ;  /* 0x0000000000940947 */ /* 0x000fea0003800000 */
[----:B------:R-:W-:-:S03]  /*25c80*/  UMOV UR4, 0xffffffff ;  /* 0xffffffff00047882 */ /* 0x000fc60000000000 */
[----:B------:R-:W-:Y:S05]  /*25c90*/  BRA.DIV UR4, `(.L_x_7661) ;  /* 0x0000002a04f07947 */ /* 0x000fea000b800000 */
[----:B------:R-:W-:-:S13]  /*25ca0*/  ELECT P6, URZ, PT ;  /* 0x00000000003f782f */ /* 0x000fda00038c0000 */
.L_x_7776:
[----:B------:R-:W-:Y:S05]  /*25cb0*/  @!P6 BRA `(.L_x_7290) ;  /* 0x000000000084e947 */ /* 0x000fea0003800000 */
[----:B------:R-:W-:-:S06]  /*25cc0*/  ULOP3.LUT UR4, UR60, 0x2, URZ, 0xfc, !UPT ;  /* 0x000000023c047892 */ /* 0x000fcc000f8efc3f */
[----:B--2---:R-:W-:-:S05]  /*25cd0*/  IMAD.U32 R2, RZ, RZ, UR4 ;  /* 0x00000004ff027e24 */ /* 0x004fca000f8e00ff */
[----:B------:R-:W-:-:S13]  /*25ce0*/  ISETP.NE.AND P2, PT, R2, 0x3, PT ;  /* 0x000000030200780c */ /* 0x000fda0003f45270 */
[----:B------:R-:W-:Y:S05]  /*25cf0*/  @!P2 BRA `(.L_x_7662) ;  /* 0x000000000004a947 */ /* 0x000fea0003800000 */
[----:B------:R-:W-:Y:S01]  /*25d00*/  BPT.TRAP 0x1 ;  /* 0x000000040000795c */ /* 0x000fe20000300000 */
.L_x_7662:
        /* <DEDUP_REMOVED lines=14> */
.L_x_7777:
[----:B------:R-:W2:Y:S02]  /*25df0*/  SYNCS.PHASECHK.TRANS64.TRYWAIT P0, [R7+URZ], R2 ;  /* 0x00000002070075a7 */ /* 0x000ea4000800017f */
[----:B--2---:R-:W-:Y:S05]  /*25e00*/  @!P0 BRA `(.L_x_7664) ;  /* 0x0000002800c88947 */ /* 0x004fea0003800000 */
.L_x_7778:
[----:B------:R-:W-:Y:S05]  /*25e10*/  @!P2 BRA `(.L_x_7665) ;  /* 0x000000000004a947 */ /* 0x000fea0003800000 */
[----:B------:R-:W-:Y:S01]  /*25e20*/  BPT.TRAP 0x1 ;  /* 0x000000040000795c */ /* 0x000fe20000300000 */
.L_x_7665:
[----:B------:R-:W3:Y:S01]  /*25e30*/  LDL.LU R4, [R1+0xc] ;  /* 0x00000c0001047983 */ /* 0x000ee20000300800 */
[----:B------:R-:W-:-:S04]  /*25e40*/  VIADD R0, R0, 0x34860 ;  /* 0x0003486000007836 */ /* 0x000fc80000000000 */
[----:B---3--:R-:W-:-:S04]  /*25e50*/  IMAD R4, R4, 0x8, R0 ;  /* 0x0000000804047824 */ /* 0x008fc800078e0200 */
[----:B------:R-:W3:Y:S02]  /*25e60*/  SYNCS.PHASECHK.TRANS64.TRYWAIT P0, [R4+URZ], R5 ;  /* 0x00000005040075a7 */ /* 0x000ee4000800017f */
[----:B---3--:R-:W-:Y:S05]  /*25e70*/  @!P0 BRA `(.L_x_7666) ;  /* 0x0000002800c08947 */ /* 0x008fea0003800000 */
.L_x_7779:
[----:B------:R-:W-:-:S07]  /*25e80*/  LEA R3, R3, R0, 0x3 ;  /* 0x0000000003037211 */ /* 0x000fce00078e18ff */
.L_x_7667:
[----:B----4-:R4:W0:Y:S02]  /*25e90*/  SYNCS.PHASECHK.TRANS64.TRYWAIT P0, [R3+URZ], R2 ;  /* 0x00000002030075a7 */ /* 0x010824000800017f */
[----:B0-----:R-:W-:Y:S05]  /*25ea0*/  @!P0 NANOSLEEP.SYNCS 0x989680 ;  /* 0x009896800000895d */ /* 0x001fea0003900000 */
[----:B------:R-:W0:Y:S02]  /*25eb0*/  @!P0 SYNCS.PHASECHK.TRANS64 P0, [R3+URZ], R2 ;  /* 0x00000002030085a7 */ /* 0x000e24000800007f */
[----:B0-----:R-:W-:Y:S05]  /*25ec0*/  @!P0 BRA `(.L_x_7667) ;  /* 0xfffffffc00f08947 */ /* 0x001fea000383ffff */
.L_x_7290:
[----:B------:R-:W-:Y:S05]  /*25ed0*/  BSYNC B9 ;  /* 0x0000000000097941 */ /* 0x000fea0003800000 */
.L_x_7287:
[----:B------:R-:W-:Y:S05]  /*25ee0*/  EXIT ;  /* 0x000000000000794d */ /* 0x000fea0003800000 */
.L_x_7316:
[----:B0-----:R0:W1:Y:S02]  /*25ef0*/  SYNCS.PHASECHK.TRANS64.TRYWAIT P6, [R3+URZ+0x34890], R0 ;  /* 0x03489000030075a7 */ /* 0x00106400080c017f */
[----:B-1----:R-:W-:Y:S05]  /*25f00*/  @!P6 NANOSLEEP.SYNCS 0x989680 ;  /* 0x009896800000e95d */ /* 0x002fea0003900000 */
[----:B------:R-:W1:Y:S02]  /*25f10*/  @!P6 SYNCS.PHASECHK.TRANS64 P6, [R3+URZ+0x34890], R0 ;  /* 0x034890000300e5a7 */ /* 0x000e6400080c007f */
[----:B-1----:R-:W-:Y:S05]  /*25f20*/  @!P6 BRA `(.L_x_7316) ;  /* 0xfffffffc00f0e947 */ /* 0x002fea000383ffff */
[----:B------:R-:W-:Y:S05]  /*25f30*/  BRA `(.L_x_7668) ;  /* 0xfffffddc00f47947 */ /* 0x000fea000383ffff */
.L_x_7370:
[----:B-1----:R1:W3:Y:S02]  /*25f40*/  SYNCS.PHASECHK.TRANS64.TRYWAIT P4, [R3+URZ+0x34890], R0 ;  /* 0x03489000030075a7 */ /* 0x0022e4000808017f */
[----:B---3--:R-:W-:Y:S05]  /*25f50*/  @!P4 NANOSLEEP.SYNCS 0x989680 ;  /* 0x009896800000c95d */ /* 0x008fea0003900000 */
[----:B------:R-:W3:Y:S02]  /*25f60*/  @!P4 SYNCS.PHASECHK.TRANS64 P4, [R3+URZ+0x34890], R0 ;  /* 0x034890000300c5a7 */ /* 0x000ee4000808007f */
[----:B---3--:R-:W-:Y:S05]  /*25f70*/  @!P4 BRA `(.L_x_7370) ;  /* 0xfffffffc00f0c947 */ /* 0x008fea000383ffff */
[----:B------:R-:W-:Y:S05]  /*25f80*/  BRA `(.L_x_7669) ;  /* 0xfffffe1800807947 */ /* 0x000fea000383ffff */
.L_x_7395:
[----:B-1----:R1:W2:Y:S02]  /*25f90*/  SYNCS.PHASECHK.TRANS64.TRYWAIT P3, [R3+URZ+0x34890], R0 ;  /* 0x03489000030075a7 */ /* 0x0022a4000806017f */
[----:B--2---:R-:W-:Y:S05]  /*25fa0*/  @!P3 NANOSLEEP.SYNCS 0x989680 ;  /* 0x009896800000b95d */ /* 0x004fea0003900000 */
[----:B------:R-:W2:Y:S02]  /*25fb0*/  @!P3 SYNCS.PHASECHK.TRANS64 P3, [R3+URZ+0x34890], R0 ;  /* 0x034890000300b5a7 */ /* 0x000ea4000806007f */
[----:B--2---:R-:W-:Y:S05]  /*25fc0*/  @!P3 BRA `(.L_x_7395) ;  /* 0xfffffffc00f0b947 */ /* 0x004fea000383ffff */
[----:B------:R-:W-:Y:S05]  /*25fd0*/  BRA `(.L_x_7670) ;  /* 0xfffffe4c00bc7947 */ /* 0x000fea000383ffff */
.L_x_7409:
[----:B--2---:R2:W3:Y:S02]  /*25fe0*/  SYNCS.PHASECHK.TRANS64.TRYWAIT P2, [R3+URZ+0x348b0], R0 ;  /* 0x0348b000030075a7 */ /* 0x0044e4000804017f */
[----:B---3--:R-:W-:Y:S05]  /*25ff0*/  @!P2 NANOSLEEP.SYNCS 0x989680 ;  /* 0x009896800000a95d */ /* 0x008fea0003900000 */
[----:B------:R-:W3:Y:S02]  /*26000*/  @!P2 SYNCS.PHASECHK.TRANS64 P2, [R3+URZ+0x348b0], R0 ;  /* 0x0348b0000300a5a7 */ /* 0x000ee4000804007f */
[----:B---3--:R-:W-:Y:S05]  /*26010*/  @!P2 BRA `(.L_x_7409) ;  /* 0xfffffffc00f0a947 */ /* 0x008fea000383ffff */
[----:B------:R-:W-:Y:S05]  /*26020*/  BRA `(.L_x_7671) ;  /* 0xfffffe5800347947 */ /* 0x000fea000383ffff */
.L_x_7425:
[----:B------:R-:W0:Y:S01]  /*26030*/  S2R R5, SR_TID.X ;  /* 0x0000000000057919 */ /* 0x000e220000002100 */
[----:B------:R-:W-:Y:S01]  /*26040*/  BSSY B0, `(.L_x_7672) ;  /* 0x000000c000007945 */ /* 0x000fe20003800000 */
[----:B------:R-:W-:Y:S01]  /*26050*/  IMAD.MOV.U32 R12, RZ, RZ, RZ ;  /* 0x000000ffff0c7224 */ /* 0x000fe200078e00ff */
[----:B------:R-:W-:Y:S01]  /*26060*/  MOV R11, 0x1f ;  /* 0x0000001f000b7802 */ /* 0x000fe20000000f00 */
[----:B------:R-:W-:Y:S02]  /*26070*/  IMAD.MOV.U32 R15, RZ, RZ, -0x1 ;  /* 0xffffffffff0f7424 */ /* 0x000fe400078e00ff */
[----:B0-----:R-:W-:-:S05]  /*26080*/  VIADD R5, R5, 0xffffff80 ;  /* 0xffffff8005057836 */ /* 0x001fca0000000000 */
[----:B------:R-:W-:-:S04]  /*26090*/  SHF.R.S32.HI R4, RZ, 0x1f, R5 ;  /* 0x0000001fff047819 */ /* 0x000fc80000011405 */
[----:B------:R-:W-:-:S04]  /*260a0*/  LEA.HI R4, R4, R5, RZ, 0x7 ;  /* 0x0000000504047211 */ /* 0x000fc800078f38ff */
[----:B------:R-:W-:-:S05]  /*260b0*/  SHF.R.S32.HI R4, RZ, 0x7, R4 ;  /* 0x00000007ff047819 */ /* 0x000fca0000011404 */
[----:B------:R-:W-:-:S07]  /*260c0*/  IMAD.MOV.U32 R13, RZ, RZ, R4 ;  /* 0x000000ffff0d7224 */ /* 0x000fce00078e0004 */
[----:B-----5:R-:W-:Y:S05]  /*260d0*/  WARPSYNC.COLLECTIVE R15, `(.L_x_7673) ;  /* 0x000000000f087348 */ /* 0x020fea0003c00000 */
[----:B------:R0:W1:Y:S02]  /*260e0*/  SHFL.IDX P6, R14, R13, R12, R11 ;  /* 0x0000000c0d0e7389 */ /* 0x00006400000c000b */
[----:B01---5:R-:W-:Y:S01]  /*260f0*/  ENDCOLLECTIVE ;  /* 0x000000000000791b */ /* 0x023fe20003800000 */
.L_x_7673:
[----:B------:R-:W-:Y:S05]  /*26100*/  BSYNC B0 ;  /* 0x0000000000007941 */ /* 0x000fea0003800000 */
.L_x_7672:
[----:B------:R1:W-:Y:S01]  /*26110*/  STL [R1], R14 ;  /* 0x0000000e01007387 */ /* 0x0003e20000100800 */
[----:B------:R-:W-:Y:S05]  /*26120*/  BRA `(.L_x_7674) ;  /* 0xfffffe6400347947 */ /* 0x000fea000383ffff */
.L_x_7435:
[----:B------:R-:W-:Y:S01]  /*26130*/  BSSY B1, `(.L_x_7675) ;  /* 0x0000008000017945 */ /* 0x000fe20003800000 */
[----:B------:R-:W-:Y:S01]  /*26140*/  IMAD.MOV.U32 R13, RZ, RZ, R25 ;  /* 0x000000ffff0d7224 */ /* 0x000fe200078e0019 */
[----:B------:R-:W-:Y:S01]  /*26150*/  MOV R11, 0x181f ;  /* 0x0000181f000b7802 */ /* 0x000fe20000000f00 */
[----:B------:R-:W-:Y:S02]  /*26160*/  IMAD.MOV.U32 R12, RZ, RZ, RZ ;  /* 0x000000ffff0c7224 */ /* 0x000fe400078e00ff */
[----:B------:R-:W-:-:S07]  /*26170*/  IMAD.MOV.U32 R15, RZ, RZ, -0x1 ;  /* 0xffffffffff0f7424 */ /* 0x000fce00078e00ff */
[----:B-1----:R-:W-:Y:S05]  /*26180*/  WARPSYNC.COLLECTIVE R15, `(.L_x_7676) ;  /* 0x000000000f087348 */ /* 0x002fea0003c00000 */
[----:B-1----:R0:W1:Y:S02]  /*26190*/  SHFL.IDX P6, R14, R13, R12, R11 ;  /* 0x0000000c0d0e7389 */ /* 0x00206400000c000b */
[----:B01----:R-:W-:Y:S01]  /*261a0*/  ENDCOLLECTIVE ;  /* 0x000000000000791b */ /* 0x003fe20003800000 */
.L_x_7676:
[----:B------:R-:W-:Y:S05]  /*261b0*/  BSYNC B1 ;  /* 0x0000000000017941 */ /* 0x000fea0003800000 */
.L_x_7675:
        /* <DEDUP_REMOVED lines=8> */
.L_x_7677:
[----:B------:R-:W-:Y:S01]  /*26240*/  MOV R13, R27 ;  /* 0x0000001b000d7202 */ /* 0x000fe20000000f00 */
[----:B------:R-:W-:-:S07]  /*26250*/  IMAD.MOV.U32 R3, RZ, RZ, R14 ;  /* 0x000000ffff037224 */ /* 0x000fce00078e000e */
[----:B------:R-:W-:Y:S05]  /*26260*/  WARPSYNC.COLLECTIVE R15, `(.L_x_7678) ;  /* 0x000000000f087348 */ /* 0x000fea0003c00000 */
[----:B------:R0:W1:Y:S02]  /*26270*/  SHFL.IDX P6, R14, R13, R12, R11 ;  /* 0x0000000c0d0e7389 */ /* 0x00006400000c000b */
[----:B01----:R-:W-:Y:S01]  /*26280*/  ENDCOLLECTIVE ;  /* 0x000000000000791b */ /* 0x003fe20003800000 */
.L_x_7678:
[----:B------:R-:W-:Y:S02]  /*26290*/  IMAD.MOV.U32 R13, RZ, RZ, R26 ;  /* 0x000000ffff0d7224 */ /* 0x000fe400078e001a */
[----:B------:R-:W-:-:S07]  /*262a0*/  IMAD.MOV.U32 R4, RZ, RZ, R14 ;  /* 0x000000ffff047224 */ /* 0x000fce00078e000e */
[----:B------:R-:W-:Y:S05]  /*262b0*/  WARPSYNC.COLLECTIVE R15, `(.L_x_7679) ;  /* 0x000000000f087348 */ /* 0x000fea0003c00000 */
[----:B------:R0:W1:Y:S02]  /*262c0*/  SHFL.IDX P6, R14, R13, R12, R11 ;  /* 0x0000000c0d0e7389 */ /* 0x00006400000c000b */
[----:B01----:R-:W-:Y:S01]  /*262d0*/  ENDCOLLECTIVE ;  /* 0x000000000000791b */ /* 0x003fe20003800000 */
.L_x_7679:
[----:B------:R-:W-:Y:S05]  /*262e0*/  BRA `(.L_x_7680) ;  /* 0xfffffe6800507947 */ /* 0x000fea000383ffff */
.L_x_7439:
[----:B0-----:R0:W1:Y:S02]  /*262f0*/  SYNCS.PHASECHK.TRANS64.TRYWAIT P0, [R2+URZ+0x34800], R5 ;  /* 0x03480005020075a7 */ /* 0x001064000800017f */
[----:B-1----:R-:W-:Y:S05]  /*26300*/  @!P0 NANOSLEEP.SYNCS 0x989680 ;  /* 0x009896800000895d */ /* 0x002fea0003900000 */
[----:B------:R-:W1:Y:S02]  /*26310*/  @!P0 SYNCS.PHASECHK.TRANS64 P0, [R2+URZ+0x34800], R5 ;  /* 0x03480005020085a7 */ /* 0x000e64000800007f */
[----:B-1----:R-:W-:Y:S05]  /*26320*/  @!P0 BRA `(.L_x_7439) ;  /* 0xfffffffc00f08947 */ /* 0x002fea000383ffff */
[----:B------:R-:W-:Y:S05]  /*26330*/  BRA `(.L_x_7681) ;  /* 0xfffffe6c004c7947 */ /* 0x000fea000383ffff */
.L_x_7455:
[----:B------:R-:W-:Y:S01]  /*26340*/  BSSY B1, `(.L_x_7682) ;  /* 0x0000008000017945 */ /* 0x000fe20003800000 */
[----:B------:R-:W-:Y:S01]  /*26350*/  IMAD.MOV.U32 R13, RZ, RZ, R25 ;  /* 0x000000ffff0d7224 */ /* 0x000fe200078e0019 */
[----:B------:R-:W-:Y:S01]  /*26360*/  MOV R12, RZ ;  /* 0x000000ff000c7202 */ /* 0x000fe20000000f00 */
[----:B------:R-:W-:Y:S02]  /*26370*/  IMAD.MOV.U32 R11, RZ, RZ, 0x181f ;  /* 0x0000181fff0b7424 */ /* 0x000fe400078e00ff */
[----:B------:R-:W-:-:S07]  /*26380*/  IMAD.MOV.U32 R15, RZ, RZ, -0x1 ;  /* 0xffffffffff0f7424 */ /* 0x000fce00078e00ff */
[----:B-1----:R-:W-:Y:S05]  /*26390*/  WARPSYNC.COLLECTIVE R15, `(.L_x_7683) ;  /* 0x000000000f087348 */ /* 0x002fea0003c00000 */
[----:B-1----:R0:W1:Y:S02]  /*263a0*/  SHFL.IDX P6, R14, R13, R12, R11 ;  /* 0x0000000c0d0e7389 */ /* 0x00206400000c000b */
[----:B01----:R-:W-:Y:S01]  /*263b0*/  ENDCOLLECTIVE ;  /* 0x000000000000791b */ /* 0x003fe20003800000 */
.L_x_7683:
[----:B------:R-:W-:Y:S05]  /*263c0*/  BSYNC B1 ;  /* 0x0000000000017941 */ /* 0x000fea0003800000 */
.L_x_7682:
        /* <DEDUP_REMOVED lines=8> */
.L_x_7684:
[----:B------:R-:W-:Y:S01]  /*26450*/  IMAD.MOV.U32 R13, RZ, RZ, R27 ;  /* 0x000000ffff0d7224 */ /* 0x000fe200078e001b */
[----:B------:R-:W-:-:S07]  /*26460*/  MOV R3, R14 ;  /* 0x0000000e00037202 */ /* 0x000fce0000000f00 */
[----:B------:R-:W-:Y:S05]  /*26470*/  WARPSYNC.COLLECTIVE R15, `(.L_x_7685) ;  /* 0x000000000f087348 */ /* 0x000fea0003c00000 */
[----:B------:R0:W1:Y:S02]  /*26480*/  SHFL.IDX P6, R14, R13, R12, R11 ;  /* 0x0000000c0d0e7389 */ /* 0x00006400000c000b */
[----:B01----:R-:W-:Y:S01]  /*26490*/  ENDCOLLECTIVE ;  /* 0x000000000000791b */ /* 0x003fe20003800000 */
.L_x_7685:
[----:B------:R-:W-:Y:S02]  /*264a0*/  IMAD.MOV.U32 R13, RZ, RZ, R26 ;  /* 0x000000ffff0d7224 */ /* 0x000fe400078e001a */
[----:B------:R-:W-:-:S07]  /*264b0*/  IMAD.MOV.U32 R20, RZ, RZ, R14 ;  /* 0x000000ffff147224 */ /* 0x000fce00078e000e */
[----:B------:R-:W-:Y:S05]  /*264c0*/  WARPSYNC.COLLECTIVE R15, `(.L_x_7686) ;  /* 0x000000000f087348 */ /* 0x000fea0003c00000 */
[----:B------:R0:W1:Y:S02]  /*264d0*/  SHFL.IDX P6, R14, R13, R12, R11 ;  /* 0x0000000c0d0e7389 */ /* 0x00006400000c000b */
[----:B01----:R-:W-:Y:S01]  /*264e0*/  ENDCOLLECTIVE ;  /* 0x000000000000791b */ /* 0x003fe20003800000 */
.L_x_7686:
[----:B------:R-:W-:Y:S05]  /*264f0*/  BRA `(.L_x_7687) ;  /* 0xfffffe8000707947 */ /* 0x000fea000383ffff */
.L_x_7459:
[----:B0-----:R0:W1:Y:S02]  /*26500*/  SYNCS.PHASECHK.TRANS64.TRYWAIT P4, [R2+URZ+0x34800], R27 ;  /* 0x0348001b020075a7 */ /* 0x001064000808017f */
[----:B-1----:R-:W-:Y:S05]  /*26510*/  @!P4 NANOSLEEP.SYNCS 0x989680 ;  /* 0x009896800000c95d */ /* 0x002fea0003900000 */
[----:B------:R-:W1:Y:S02]  /*26520*/  @!P4 SYNCS.PHASECHK.TRANS64 P4, [R2+URZ+0x34800], R27 ;  /* 0x0348001b0200c5a7 */ /* 0x000e64000808007f */
[----:B-1----:R-:W-:Y:S05]  /*26530*/  @!P4 BRA `(.L_x_7459) ;  /* 0xfffffffc00f0c947 */ /* 0x002fea000383ffff */
[----:B------:R-:W-:Y:S05]  /*26540*/  BRA `(.L_x_7688) ;  /* 0xfffffe8400647947 */ /* 0x000fea000383ffff */
.L_x_7469:
[----:B-1----:R1:W2:Y:S02]  /*26550*/  SYNCS.PHASECHK.TRANS64.TRYWAIT P2, [R0+URZ+0x34830], R3 ;  /* 0x03483003000075a7 */ /* 0x0022a4000804017f */
[----:B--2---:R-:W-:Y:S05]  /*26560*/  @!P2 NANOSLEEP.SYNCS 0x989680 ;  /* 0x009896800000a95d */ /* 0x004fea0003900000 */
[----:B------:R-:W2:Y:S02]  /*26570*/  @!P2 SYNCS.PHASECHK.TRANS64 P2, [R0+URZ+0x34830], R3 ;  /* 0x034830030000a5a7 */ /* 0x000ea4000804007f */
[----:B--2---:R-:W-:Y:S05]  /*26580*/  @!P2 BRA `(.L_x_7469) ;  /* 0xfffffffc00f0a947 */ /* 0x004fea000383ffff */
[----:B------:R-:W-:Y:S05]  /*26590*/  BRA `(.L_x_7468) ;  /* 0xfffffea000387947 */ /* 0x000fea000383ffff */
.L_x_7475:
[----:B-1----:R1:W2:Y:S02]  /*265a0*/  SYNCS.PHASECHK.TRANS64.TRYWAIT P3, [R8+URZ+0x34830], R9 ;  /* 0x03483009080075a7 */ /* 0x0022a4000806017f */
[----:B--2---:R-:W-:Y:S05]  /*265b0*/  @!P3 NANOSLEEP.SYNCS 0x989680 ;  /* 0x009896800000b95d */ /* 0x004fea0003900000 */
[----:B------:R-:W2:Y:S02]  /*265c0*/  @!P3 SYNCS.PHASECHK.TRANS64 P3, [R8+URZ+0x34830], R9 ;  /* 0x034830090800b5a7 */ /* 0x000ea4000806007f */
[----:B--2---:R-:W-:Y:S05]  /*265d0*/  @!P3 BRA `(.L_x_7475) ;  /* 0xfffffffc00f0b947 */ /* 0x004fea000383ffff */
[----:B------:R-:W-:Y:S05]  /*265e0*/  BRA `(.L_x_7474) ;  /* 0xfffffefc00687947 */ /* 0x000fea000383ffff */
.L_x_7479:
[----:B-1----:R1:W2:Y:S02]  /*265f0*/  SYNCS.PHASECHK.TRANS64.TRYWAIT P2, [R8+URZ+0x34850], R6 ;  /* 0x03485006080075a7 */ /* 0x0022a4000804017f */
[----:B--2---:R-:W-:Y:S05]  /*26600*/  @!P2 NANOSLEEP.SYNCS 0x989680 ;  /* 0x009896800000a95d */ /* 0x004fea0003900000 */
[----:B------:R-:W2:Y:S02]  /*26610*/  @!P2 SYNCS.PHASECHK.TRANS64 P2, [R8+URZ+0x34850], R6 ;  /* 0x034850060800a5a7 */ /* 0x000ea4000804007f */
[----:B--2---:R-:W-:Y:S05]  /*26620*/  @!P2 BRA `(.L_x_7479) ;  /* 0xfffffffc00f0a947 */ /* 0x004fea000383ffff */
[----:B------:R-:W-:Y:S05]  /*26630*/  BRA `(.L_x_7476) ;  /* 0xffffff3000a07947 */ /* 0x000fea000383ffff */
.L_x_7484:
[----:B-1----:R1:W2:Y:S02]  /*26640*/  SYNCS.PHASECHK.TRANS64.TRYWAIT P0, [R12+URZ+0x34850], R3 ;  /* 0x034850030c0075a7 */ /* 0x0022a4000800017f */
[----:B--2---:R-:W-:Y:S05]  /*26650*/  @!P0 NANOSLEEP.SYNCS 0x989680 ;  /* 0x009896800000895d */ /* 0x004fea0003900000 */
[----:B------:R-:W2:Y:S02]  /*26660*/  @!P0 SYNCS.PHASECHK.TRANS64 P0, [R12+URZ+0x34850], R3 ;  /* 0x034850030c0085a7 */ /* 0x000ea4000800007f */
[----:B--2---:R-:W-:Y:S05]  /*26670*/  @!P0 BRA `(.L_x_7484) ;  /* 0xfffffffc00f08947 */ /* 0x004fea000383ffff */
[----:B------:R-:W-:Y:S05]  /*26680*/  BRA `(.L_x_7483) ;  /* 0xffffff5400d87947 */ /* 0x000fea000383ffff */
.L_x_7498:
[----:B------:R-:W-:Y:S01]  /*26690*/  MOV R13, R4 ;  /* 0x00000004000d7202 */ /* 0x000fe20000000f00 */
[----:B------:R-:W-:Y:S02]  /*266a0*/  IMAD.MOV.U32 R12, RZ, RZ, RZ ;  /* 0x000000ffff0c7224 */ /* 0x000fe400078e00ff */
[----:B------:R-:W-:Y:S02]  /*266b0*/  IMAD.MOV.U32 R11, RZ, RZ, 0x181f ;  /* 0x0000181fff0b7424 */ /* 0x000fe400078e00ff */
[----:B------:R-:W-:-:S07]  /*266c0*/  IMAD.MOV.U32 R15, RZ, RZ, -0x1 ;  /* 0xffffffffff0f7424 */ /* 0x000fce00078e00ff */
[----:B------:R-:W-:Y:S05]  /*266d0*/  WARPSYNC.COLLECTIVE R15, `(.L_x_7689) ;  /* 0x000000000f087348 */ /* 0x000fea0003c00000 */
[----:B------:R0:W1:Y:S02]  /*266e0*/  SHFL.IDX P6, R14, R13, R12, R11 ;  /* 0x0000000c0d0e7389 */ /* 0x00006400000c000b */
[----:B01----:R-:W-:Y:S01]  /*266f0*/  ENDCOLLECTIVE ;  /* 0x000000000000791b */ /* 0x003fe20003800000 */
.L_x_7689:
[----:B------:R-:W-:Y:S01]  /*26700*/  IMAD.MOV.U32 R13, RZ, RZ, R3 ;  /* 0x000000ffff0d7224 */ /* 0x000fe200078e0003 */
[----:B------:R-:W-:-:S07]  /*26710*/  MOV R0, R14 ;  /* 0x0000000e00007202 */ /* 0x000fce0000000f00 */
[----:B------:R-:W-:Y:S05]  /*26720*/  WARPSYNC.COLLECTIVE R15, `(.L_x_7690) ;  /* 0x000000000f087348 */ /* 0x000fea0003c00000 */
[----:B------:R0:W1:Y:S02]  /*26730*/  SHFL.IDX P6, R14, R13, R12, R11 ;  /* 0x0000000c0d0e7389 */ /* 0x00006400000c000b */
[----:B01----:R-:W-:Y:S01]  /*26740*/  ENDCOLLECTIVE ;  /* 0x000000000000791b */ /* 0x003fe20003800000 */
.L_x_7690:
[----:B------:R-:W-:Y:S05]  /*26750*/  BRA `(.L_x_7691) ;  /* 0xffffff8000087947 */ /* 0x000fea000383ffff */
.L_x_7501:
[----:B------:R-:W-:Y:S01]  /*26760*/  BSSY B1, `(.L_x_7692) ;  /* 0x0000008000017945 */ /* 0x000fe20003800000 */
[----:B------:R-:W-:Y:S01]  /*26770*/  IMAD.MOV.U32 R13, RZ, RZ, R4 ;  /* 0x000000ffff0d7224 */ /* 0x000fe200078e0004 */
[----:B---3--:R-:W-:Y:S01]  /*26780*/  MOV R11, 0x181f ;  /* 0x0000181f000b7802 */ /* 0x008fe20000000f00 */
[----:B------:R-:W-:Y:S02]  /*26790*/  IMAD.MOV.U32 R12, RZ, RZ, 0x1 ;  /* 0x00000001ff0c7424 */ /* 0x000fe400078e00ff */
[----:B------:R-:W-:-:S07]  /*267a0*/  IMAD.MOV.U32 R15, RZ, RZ, -0x1 ;  /* 0xffffffffff0f7424 */ /* 0x000fce00078e00ff */
[----:B012---:R-:W-:Y:S05]  /*267b0*/  WARPSYNC.COLLECTIVE R15, `(.L_x_7693) ;  /* 0x000000000f087348 */ /* 0x007fea0003c00000 */
[----:B--2---:R2:W3:Y:S02]  /*267c0*/  SHFL.IDX P6, R14, R13, R12, R11 ;  /* 0x0000000c0d0e7389 */ /* 0x0044e400000c000b */
[----:B0123--:R-:W-:Y:S01]  /*267d0*/  ENDCOLLECTIVE ;  /* 0x000000000000791b */ /* 0x00ffe20003800000 */
.L_x_7693:
[----:B------:R-:W-:Y:S05]  /*267e0*/  BSYNC B1 ;  /* 0x0000000000017941 */ /* 0x000fea0003800000 */
.L_x_7692:
        /* <DEDUP_REMOVED lines=8> */
.L_x_7694:
[----:B------:R-:W-:Y:S05]  /*26870*/  BRA `(.L_x_7695) ;  /* 0xffffff80000c7947 */ /* 0x000fea000383ffff */
.L_x_7504:
[----:B------:R-:W-:Y:S01]  /*26880*/  BSSY B1, `(.L_x_7696) ;  /* 0x0000008000017945 */ /* 0x000fe20003800000 */
[----:B------:R-:W-:Y:S01]  /*26890*/  IMAD.MOV.U32 R13, RZ, RZ, R4 ;  /* 0x000000ffff0d7224 */ /* 0x000fe200078e0004 */
[----:B------:R-:W-:Y:S01]  /*268a0*/  MOV R12, 0x2 ;  /* 0x00000002000c7802 */ /* 0x000fe20000000f00 */
[----:B---3--:R-:W-:Y:S02]  /*268b0*/  IMAD.MOV.U32 R11, RZ, RZ, 0x181f ;  /* 0x0000181fff0b7424 */ /* 0x008fe400078e00ff */
[----:B------:R-:W-:-:S07]  /*268c0*/  IMAD.MOV.U32 R15, RZ, RZ, -0x1 ;  /* 0xffffffffff0f7424 */ /* 0x000fce00078e00ff */
[----:B012-4-:R-:W-:Y:S05]  /*268d0*/  WARPSYNC.COLLECTIVE R15, `(.L_x_7697) ;  /* 0x000000000f087348 */ /* 0x017fea0003c00000 */
[----:B--2---:R2:W3:Y:S02]  /*268e0*/  SHFL.IDX P6, R14, R13, R12, R11 ;  /* 0x0000000c0d0e7389 */ /* 0x0044e400000c000b */
[----:B01234-:R-:W-:Y:S01]  /*268f0*/  ENDCOLLECTIVE ;  /* 0x000000000000791b */ /* 0x01ffe20003800000 */
.L_x_7697:
[----:B------:R-:W-:Y:S05]  /*26900*/  BSYNC B1 ;  /* 0x0000000000017941 */ /* 0x000fea0003800000 */
.L_x_7696:
        /* <DEDUP_REMOVED lines=8> */
.L_x_7698:
[----:B------:R-:W-:Y:S05]  /*26990*/  BRA `(.L_x_7699) ;  /* 0xffffff8000107947 */ /* 0x000fea000383ffff */
.L_x_7507:
[----:B------:R-:W-:Y:S01]  /*269a0*/  BSSY B1, `(.L_x_7700) ;  /* 0x0000008000017945 */ /* 0x000fe20003800000 */
[----:B------:R-:W-:Y:S01]  /*269b0*/  MOV R13, R4 ;  /* 0x00000004000d7202 */ /* 0x000fe20000000f00 */
[----:B------:R-:W-:Y:S02]  /*269c0*/  IMAD.MOV.U32 R12, RZ, RZ, 0x3 ;  /* 0x00000003ff0c7424 */ /* 0x000fe400078e00ff */
[----:B---3--:R-:W-:Y:S02]  /*269d0*/  IMAD.MOV.U32 R11, RZ, RZ, 0x181f ;  /* 0x0000181fff0b7424 */ /* 0x008fe400078e00ff */
[----:B------:R-:W-:-:S07]  /*269e0*/  IMAD.MOV.U32 R15, RZ, RZ, -0x1 ;  /* 0xffffffffff0f7424 */ /* 0x000fce00078e00ff */
[----:B012-4-:R-:W-:Y:S05]  /*269f0*/  WARPSYNC.COLLECTIVE R15, `(.L_x_7701) ;  /* 0x000000000f087348 */ /* 0x017fea0003c00000 */
[----:B--2---:R2:W3:Y:S02]  /*26a00*/  SHFL.IDX P6, R14, R13, R12, R11 ;  /* 0x0000000c0d0e7389 */ /* 0x0044e400000c000b */
[----:B01234-:R-:W-:Y:S01]  /*26a10*/  ENDCOLLECTIVE ;  /* 0x000000000000791b */ /* 0x01ffe20003800000 */
.L_x_7701:
[----:B------:R-:W-:Y:S05]  /*26a20*/  BSYNC B1 ;  /* 0x0000000000017941 */ /* 0x000fea0003800000 */
.L_x_7700:
        /* <DEDUP_REMOVED lines=8> */
.L_x_7702:
[----:B------:R-:W-:Y:S05]  /*26ab0*/  BRA `(.L_x_7703) ;  /* 0xffffff8000147947 */ /* 0x000fea000383ffff */
.L_x_7524:
[----:B------:R-:W0:Y:S01]  /*26ac0*/  S2R R7, SR_TID.X ;  /* 0x0000000000077919 */ /* 0x000e220000002100 */
[----:B------:R-:W-:Y:S01]  /*26ad0*/  BSSY B1, `(.L_x_7704) ;  /* 0x000000a000017945 */ /* 0x000fe20003800000 */
[----:B------:R-:W-:Y:S01]  /*26ae0*/  IMAD.MOV.U32 R12, RZ, RZ, RZ ;  /* 0x000000ffff0c7224 */ /* 0x000fe200078e00ff */
[----:B------:R-:W-:Y:S01]  /*26af0*/  MOV R15, 0xffffffff ;  /* 0xffffffff000f7802 */ /* 0x000fe20000000f00 */
[----:B------:R-:W-:Y:S01]  /*26b00*/  IMAD.MOV.U32 R11, RZ, RZ, 0x1f ;  /* 0x0000001fff0b7424 */ /* 0x000fe200078e00ff */
[----:B0-----:R-:W-:-:S04]  /*26b10*/  SHF.R.U32.HI R7, RZ, 0x5, R7 ;  /* 0x00000005ff077819 */ /* 0x001fc80000011607 */
[----:B------:R-:W-:-:S05]  /*26b20*/  LOP3.LUT R7, R7, 0x3, RZ, 0xc0, !PT ;  /* 0x0000000307077812 */ /* 0x000fca00078ec0ff */
[----:B------:R-:W-:-:S07]  /*26b30*/  IMAD.MOV.U32 R13, RZ, RZ, R7 ;  /* 0x000000ffff0d7224 */ /* 0x000fce00078e0007 */
[----:B------:R-:W-:Y:S05]  /*26b40*/  WARPSYNC.COLLECTIVE R15, `(.L_x_7705) ;  /* 0x000000000f087348 */ /* 0x000fea0003c00000 */
[----:B------:R0:W1:Y:S02]  /*26b50*/  SHFL.IDX P6, R14, R13, R12, R11 ;  /* 0x0000000c0d0e7389 */ /* 0x00006400000c000b */
[----:B01----:R-:W-:Y:S01]  /*26b60*/  ENDCOLLECTIVE ;  /* 0x000000000000791b */ /* 0x003fe20003800000 */
.L_x_7705:
[----:B------:R-:W-:Y:S05]  /*26b70*/  BSYNC B1 ;  /* 0x0000000000017941 */ /* 0x000fea0003800000 */
.L_x_7704:
[----:B------:R-:W-:Y:S05]  /*26b80*/  BRA `(.L_x_7706) ;  /* 0xffffff9400087947 */ /* 0x000fea000383ffff */
.L_x_7526:
[----:B------:R-:W-:Y:S01]  /*26b90*/  BSSY B1, `(.L_x_7707) ;  /* 0x0000006000017945 */ /* 0x000fe20003800000 */
[----:B------:R-:W-:-:S07]  /*26ba0*/  IMAD.MOV.U32 R15, RZ, RZ, -0x1 ;  /* 0xffffffffff0f7424 */ /* 0x000fce00078e00ff */
[----:B0-----:R-:W-:Y:S05]  /*26bb0*/  WARPSYNC.COLLECTIVE R15, `(.L_x_7708) ;  /* 0x000000000f0c7348 */ /* 0x001fea0003c00000 */
[----:B------:R-:W-:Y:S02]  /*26bc0*/  ELECT P6, UR62, PT ;  /* 0x00000000003e782f */ /* 0x000fe400038c0000 */
[----:B------:R-:W-:Y:S01]  /*26bd0*/  MOV R14, UR62 ;  /* 0x0000003e000e7c02 */ /* 0x000fe20008000f00 */
[----:B0-----:R-:W-:Y:S10]  /*26be0*/  ENDCOLLECTIVE ;  /* 0x000000000000791b */ /* 0x001ff40003800000 */
.L_x_7708:
[----:B------:R-:W-:Y:S05]  /*26bf0*/  BSYNC B1 ;  /* 0x0000000000017941 */ /* 0x000fea0003800000 */
.L_x_7707:
[----:B------:R-:W-:Y:S01]  /*26c00*/  PLOP3.LUT P1, PT, P6, PT, PT, 0x80, 0x0 ;  /* 0x000000000000781c */ /* 0x000fe2000372f070 */
[----:B------:R-:W-:-:S12]  /*26c10*/  BRA `(.L_x_7525) ;  /* 0xffffff9000fc7947 */ /* 0x000fd8000383ffff */
.L_x_7528:
[----:B0-----:R-:W2:Y:S02]  /*26c20*/  LDL R3, [R1+0x8] ;  /* 0x0000080001037983 */ /* 0x001ea40000100800 */
[----:B--2---:R0:W1:Y:S02]  /*26c30*/  SYNCS.PHASECHK.TRANS64.TRYWAIT P0, [R3+URZ+0x34820], R2 ;  /* 0x03482002030075a7 */ /* 0x004064000800017f */
[----:B-1----:R-:W-:Y:S05]  /*26c40*/  @!P0 NANOSLEEP.SYNCS 0x989680 ;  /* 0x009896800000895d */ /* 0x002fea0003900000 */
[----:B------:R-:W1:Y:S02]  /*26c50*/  @!P0 SYNCS.PHASECHK.TRANS64 P0, [R3+URZ+0x34820], R2 ;  /* 0x03482002030085a7 */ /* 0x000e64000800007f */
[----:B-1----:R-:W-:Y:S05]  /*26c60*/  @!P0 BRA `(.L_x_7528) ;  /* 0xfffffffc00ec8947 */ /* 0x002fea000383ffff */
[----:B------:R-:W-:Y:S05]  /*26c70*/  BRA `(.L_x_7709) ;  /* 0xffffff94000c7947 */ /* 0x000fea000383ffff */
.L_x_7532:
[----:B0-----:R0:W1:Y:S02]  /*26c80*/  SYNCS.PHASECHK.TRANS64.TRYWAIT P0, [R5+URZ+0x348a0], R8 ;  /* 0x0348a008050075a7 */ /* 0x001064000800017f */
[----:B-1----:R-:W-:Y:S05]  /*26c90*/  @!P0 NANOSLEEP.SYNCS 0x989680 ;  /* 0x009896800000895d */ /* 0x002fea0003900000 */
[----:B------:R-:W1:Y:S02]  /*26ca0*/  @!P0 SYNCS.PHASECHK.TRANS64 P0, [R5+URZ+0x348a0], R8 ;  /* 0x0348a008050085a7 */ /* 0x000e64000800007f */
[----:B-1----:R-:W-:Y:S05]  /*26cb0*/  @!P0 BRA `(.L_x_7532) ;  /* 0xfffffffc00f08947 */ /* 0x002fea000383ffff */
[----:B------:R-:W-:Y:S05]  /*26cc0*/  BRA `(.L_x_7710) ;  /* 0xffffff9400307947 */ /* 0x000fea000383ffff */
.L_x_7538:
[----:B-1----:R1:W2:Y:S02]  /*26cd0*/  SYNCS.PHASECHK.TRANS64.TRYWAIT P0, [R5+URZ+0x348c0], R8 ;  /* 0x0348c008050075a7 */ /* 0x0022a4000800017f */
[----:B--2---:R-:W-:Y:S05]  /*26ce0*/  @!P0 NANOSLEEP.SYNCS 0x989680 ;  /* 0x009896800000895d */ /* 0x004fea0003900000 */
[----:B------:R-:W2:Y:S02]  /*26cf0*/  @!P0 SYNCS.PHASECHK.TRANS64 P0, [R5+URZ+0x348c0], R8 ;  /* 0x0348c008050085a7 */ /* 0x000ea4000800007f */
[----:B--2---:R-:W-:Y:S05]  /*26d00*/  @!P0 BRA `(.L_x_7538) ;  /* 0xfffffffc00f08947 */ /* 0x004fea000383ffff */
[----:B------:R-:W-:Y:S05]  /*26d10*/  BRA `(.L_x_7711) ;  /* 0xffffff9400f07947 */ /* 0x000fea000383ffff */
.L_x_7546:
[----:B0-----:R0:W1:Y:S02]  /*26d20*/  SYNCS.PHASECHK.TRANS64.TRYWAIT P0, [R6+URZ+0x348a0], R5 ;  /* 0x0348a005060075a7 */ /* 0x001064000800017f */
[----:B-1----:R-:W-:Y:S05]  /*26d30*/  @!P0 NANOSLEEP.SYNCS 0x989680 ;  /* 0x009896800000895d */ /* 0x002fea0003900000 */
[----:B------:R-:W1:Y:S02]  /*26d40*/  @!P0 SYNCS.PHASECHK.TRANS64 P0, [R6+URZ+0x348a0], R5 ;  /* 0x0348a005060085a7 */ /* 0x000e64000800007f */
[----:B-1----:R-:W-:Y:S05]  /*26d50*/  @!P0 BRA `(.L_x_7546) ;  /* 0xfffffffc00f08947 */ /* 0x002fea000383ffff */
[----:B------:R-:W-:Y:S05]  /*26d60*/  BRA `(.L_x_7712) ;  /* 0xffffff9c00007947 */ /* 0x000fea000383ffff */
.L_x_7552:
[----:B-1----:R1:W2:Y:S02]  /*26d70*/  SYNCS.PHASECHK.TRANS64.TRYWAIT P0, [R6+URZ+0x348c0], R5 ;  /* 0x0348c005060075a7 */ /* 0x0022a4000800017f */
[----:B--2---:R-:W-:Y:S05]  /*26d80*/  @!P0 NANOSLEEP.SYNCS 0x989680 ;  /* 0x009896800000895d */ /* 0x004fea0003900000 */
[----:B------:R-:W2:Y:S02]  /*26d90*/  @!P0 SYNCS.PHASECHK.TRANS64 P0, [R6+URZ+0x348c0], R5 ;  /* 0x0348c005060085a7 */ /* 0x000ea4000800007f */
[----:B--2---:R-:W-:Y:S05]  /*26da0*/  @!P0 BRA `(.L_x_7552) ;  /* 0xfffffffc00f08947 */ /* 0x004fea000383ffff */
[----:B------:R-:W-:Y:S05]  /*26db0*/  BRA `(.L_x_7713) ;  /* 0xffffff9c00bc7947 */ /* 0x000fea000383ffff */
.L_x_7566:
        /* <DEDUP_REMOVED lines=11> */
.L_x_7715:
[----:B------:R-:W-:Y:S05]  /*26e70*/  BSYNC B0 ;  /* 0x0000000000007941 */ /* 0x000fea0003800000 */
.L_x_7714:
[----:B------:R-:W-:Y:S05]  /*26e80*/  BRA `(.L_x_7716) ;  /* 0xffffffa800307947 */ /* 0x000fea000383ffff */
.L_x_7568:
[----:B------:R-:W-:Y:S01]  /*26e90*/  BSSY B0, `(.L_x_7717) ;  /* 0x0000006000007945 */ /* 0x000fe20003800000 */
[----:B------:R-:W-:-:S07]  /*26ea0*/  IMAD.MOV.U32 R15, RZ, RZ, -0x1 ;  /* 0xffffffffff0f7424 */ /* 0x000fce00078e00ff */
[----:B0-----:R-:W-:Y:S05]  /*26eb0*/  WARPSYNC.COLLECTIVE R15, `(.L_x_7718) ;  /* 0x000000000f0c7348 */ /* 0x001fea0003c00000 */
[----:B------:R-:W-:Y:S02]  /*26ec0*/  ELECT P6, UR62, PT ;  /* 0x00000000003e782f */ /* 0x000fe400038c0000 */
[----:B------:R-:W-:Y:S01]  /*26ed0*/  MOV R14, UR62 ;  /* 0x0000003e000e7c02 */ /* 0x000fe20008000f00 */
[----:B0-----:R-:W-:Y:S10]  /*26ee0*/  ENDCOLLECTIVE ;  /* 0x000000000000791b */ /* 0x001ff40003800000 */
.L_x_7718:
[----:B------:R-:W-:Y:S05]  /*26ef0*/  BSYNC B0 ;  /* 0x0000000000007941 */ /* 0x000fea0003800000 */
.L_x_7717:
[----:B------:R-:W-:Y:S05]  /*26f00*/  BRA `(.L_x_7719) ;  /* 0xffffffa8003c7947 */ /* 0x000fea000383ffff */
.L_x_7570:
[----:B0-----:R0:W1:Y:S02]  /*26f10*/  SYNCS.PHASECHK.TRANS64.TRYWAIT P0, [R0+URZ+0x34840], R2 ;  /* 0x03484002000075a7 */ /* 0x001064000800017f */
[----:B-1----:R-:W-:Y:S05]  /*26f20*/  @!P0 NANOSLEEP.SYNCS 0x989680 ;  /* 0x009896800000895d */ /* 0x002fea0003900000 */
[----:B------:R-:W1:Y:S02]  /*26f30*/  @!P0 SYNCS.PHASECHK.TRANS64 P0, [R0+URZ+0x34840], R2 ;  /* 0x03484002000085a7 */ /* 0x000e64000800007f */
[----:B-1----:R-:W-:Y:S05]  /*26f40*/  @!P0 BRA `(.L_x_7570) ;  /* 0xfffffffc00f08947 */ /* 0x002fea000383ffff */
[----:B------:R-:W-:Y:S05]  /*26f50*/  BRA `(.L_x_7720) ;  /* 0xffffffa800ac7947 */ /* 0x000fea000383ffff */
.L_x_7574:
[----:B------:R-:W2:Y:S01]  /*26f60*/  LDL.LU R11, [R1+0x58] ;  /* 0x00005800010b7983 */ /* 0x000ea20000300800 */
[----:B------:R-:W-:Y:S01]  /*26f70*/  IMAD.MOV.U32 R13, RZ, RZ, R3 ;  /* 0x000000ffff0d7224 */ /* 0x000fe200078e0003 */
[----:B------:R-:W-:Y:S01]  /*26f80*/  MOV R12, RZ ;  /* 0x000000ff000c7202 */ /* 0x000fe20000000f00 */
[----:B------:R-:W-:Y:S02]  /*26f90*/  IMAD.MOV.U32 R15, RZ, RZ, -0x1 ;  /* 0xffffffffff0f7424 */ /* 0x000fe400078e00ff */
[----:B------:R-:W-:-:S05]  /*26fa0*/  IMAD.IADD R0, R10, 0x1, R17 ;  /* 0x000000010a007824 */ /* 0x000fca00078e0211 */
[----:B------:R-:W-:Y:S01]  /*26fb0*/  IADD3 R5, R0, 0x10, RZ ;  /* 0x0000001000057810 */ /* 0x000fe20007ffe0ff */
[----:B--2---:R-:W-:Y:S02]  /*26fc0*/  IMAD R2, R11, R7, RZ ;  /* 0x000000070b027224 */ /* 0x004fe400078e02ff */
[----:B------:R-:W-:-:S03]  /*26fd0*/  IMAD.MOV.U32 R11, RZ, RZ, 0x181f ;  /* 0x0000181fff0b7424 */ /* 0x000fc600078e00ff */
[----:B------:R-:W-:-:S13]  /*26fe0*/  ISETP.GE.AND P2, PT, R0, R2, PT ;  /* 0x000000020000720c */ /* 0x000fda0003f46270 */
[----:B0----5:R-:W-:Y:S05]  /*26ff0*/  WARPSYNC.COLLECTIVE R15, `(.L_x_7721) ;  /* 0x000000000f087348 */ /* 0x021fea0003c00000 */
[----:B------:R1:W2:Y:S02]  /*27000*/  SHFL.IDX P6, R14, R13, R12, R11 ;  /* 0x0000000c0d0e7389 */ /* 0x0002a400000c000b */
[----:B012--5:R-:W-:Y:S01]  /*27010*/  ENDCOLLECTIVE ;  /* 0x000000000000791b */ /* 0x027fe20003800000 */
.L_x_7721:
[----:B------:R-:W-:Y:S01]  /*27020*/  MOV R13, R4 ;  /* 0x00000004000d7202 */ /* 0x000fe20000000f00 */
[----:B------:R-:W-:-:S07]  /*27030*/  IMAD.MOV.U32 R6, RZ, RZ, R14 ;  /* 0x000000ffff067224 */ /* 0x000fce00078e000e */
[----:B------:R-:W-:Y:S05]  /*27040*/  WARPSYNC.COLLECTIVE R15, `(.L_x_7722) ;  /* 0x000000000f087348 */ /* 0x000fea0003c00000 */
[----:B------:R0:W1:Y:S02]  /*27050*/  SHFL.IDX P6, R14, R13, R12, R11 ;  /* 0x0000000c0d0e7389 */ /* 0x00006400000c000b */
[----:B01----:R-:W-:Y:S01]  /*27060*/  ENDCOLLECTIVE ;  /* 0x000000000000791b */ /* 0x003fe20003800000 */
.L_x_7722:
        /* <DEDUP_REMOVED lines=18> */
.L_x_7723:
[----:B------:R-:W-:Y:S01]  /*27190*/  MOV R13, R4 ;  /* 0x00000004000d7202 */ /* 0x000fe20000000f00 */
[----:B------:R-:W-:-:S07]  /*271a0*/  IMAD.MOV.U32 R6, RZ, RZ, R14 ;  /* 0x000000ffff067224 */ /* 0x000fce00078e000e */
[----:B------:R-:W-:Y:S05]  /*271b0*/  WARPSYNC.COLLECTIVE R15, `(.L_x_7724) ;  /* 0x000000000f087348 */ /* 0x000fea0003c00000 */
[----:B------:R0:W1:Y:S02]  /*271c0*/  SHFL.IDX P6, R14, R13, R12, R11 ;  /* 0x0000000c0d0e7389 */ /* 0x00006400000c000b */
[----:B01----:R-:W-:Y:S01]  /*271d0*/  ENDCOLLECTIVE ;  /* 0x000000000000791b */ /* 0x003fe20003800000 */
.L_x_7724:
[----:B------:R-:W-:Y:S01]  /*271e0*/  ULDC.64 UR4, c[0x0][0x208] ;  /* 0x0000820000047ab9 */ /* 0x000fe20000000a00 */
[----:B------:R-:W-:Y:S02]  /*271f0*/  IMAD.MOV.U32 R13, RZ, RZ, R3 ;  /* 0x000000ffff0d7224 */ /* 0x000fe400078e0003 */
[----:B------:R-:W-:Y:S02]  /*27200*/  IMAD.MOV.U32 R12, RZ, RZ, 0x2 ;  /* 0x00000002ff0c7424 */ /* 0x000fe400078e00ff */
[----:B------:R-:W-:-:S05]  /*27210*/  IMAD.MOV.U32 R5, RZ, RZ, R14 ;  /* 0x000000ffff057224 */ /* 0x000fca00078e000e */
[----:B------:R-:W-:-:S05]  /*27220*/  @!P2 LEA R5, P3, R9, R5, 0x1 ;  /* 0x000000050905a211 */ /* 0x000fca00078608ff */
[----:B------:R-:W-:-:S04]  /*27230*/  @!P2 IMAD.X R6, RZ, RZ, R6, P3 ;  /* 0x000000ffff06a224 */ /* 0x000fc800018e0606 */
[----:B------:R-:W-:Y:S01]  /*27240*/  @!P2 IMAD.MOV.U32 R7, RZ, RZ, R6 ;  /* 0x000000ffff07a224 */ /* 0x000fe200078e0006 */
[----:B------:R-:W-:Y:S01]  /*27250*/  @!P2 MOV R6, R5 ;  /* 0x000000050006a202 */ /* 0x000fe20000000f00 */
[----:B------:R-:W-:-:S04]  /*27260*/  VIADD R5, R0, 0x20 ;  /* 0x0000002000057836 */ /* 0x000fc80000000000 */
        /* <DEDUP_REMOVED lines=9> */
.L_x_7725:
[----:B------:R-:W-:Y:S01]  /*27300*/  IMAD.MOV.U32 R13, RZ, RZ, R4 ;  /* 0x000000ffff0d7224 */ /* 0x000fe200078e0004 */
[----:B------:R-:W-:-:S07]  /*27310*/  MOV R6, R14 ;  /* 0x0000000e00067202 */ /* 0x000fce0000000f00 */
[----:B------:R-:W-:Y:S05]  /*27320*/  WARPSYNC.COLLECTIVE R15, `(.L_x_7726) ;  /* 0x000000000f087348 */ /* 0x000fea0003c00000 */
[----:B------:R0:W1:Y:S02]  /*27330*/  SHFL.IDX P6, R14, R13, R12, R11 ;  /* 0x0000000c0d0e7389 */ /* 0x00006400000c000b */
[----:B01----:R-:W-:Y:S01]  /*27340*/  ENDCOLLECTIVE ;  /* 0x000000000000791b */ /* 0x003fe20003800000 */
.L_x_7726:
[----:B------:R-:W-:Y:S01]  /*27350*/  ULDC.64 UR4, c[0x0][0x208] ;  /* 0x0000820000047ab9 */ /* 0x000fe20000000a00 */
[----:B------:R-:W-:Y:S01]  /*27360*/  IMAD.MOV.U32 R13, RZ, RZ, R3 ;  /* 0x000000ffff0d7224 */ /* 0x000fe200078e0003 */
[----:B------:R-:W-:Y:S01]  /*27370*/  MOV R12, 0x3 ;  /* 0x00000003000c7802 */ /* 0x000fe20000000f00 */
[----:B------:R-:W-:-:S05]  /*27380*/  IMAD.MOV.U32 R5, RZ, RZ, R14 ;  /* 0x000000ffff057224 */ /* 0x000fca00078e000e */
[----:B------:R-:W-:-:S05]  /*27390*/  @!P2 LEA R5, P3, R9, R5, 0x1 ;  /* 0x000000050905a211 */ /* 0x000fca00078608ff */
[----:B------:R-:W-:-:S05]  /*273a0*/  @!P2 IMAD.X R6, RZ, RZ, R6, P3 ;  /* 0x000000ffff06a224 */ /* 0x000fca00018e0606 */
[----:B------:R-:W-:Y:S01]  /*273b0*/  @!P2 MOV R7, R6 ;  /* 0x000000060007a202 */ /* 0x000fe20000000f00 */
        /* <DEDUP_REMOVED lines=11> */
.L_x_7727:
[----:B------:R-:W-:Y:S02]  /*27470*/  IMAD.MOV.U32 R13, RZ, RZ, R4 ;  /* 0x000000ffff0d7224 */ /* 0x000fe400078e0004 */
[----:B------:R-:W-:-:S07]  /*27480*/  IMAD.MOV.U32 R6, RZ, RZ, R14 ;  /* 0x000000ffff067224 */ /* 0x000fce00078e000e */
[----:B------:R-:W-:Y:S05]  /*27490*/  WARPSYNC.COLLECTIVE R15, `(.L_x_7728) ;  /* 0x000000000f087348 */ /* 0x000fea0003c00000 */
[----:B------:R0:W1:Y:S02]  /*274a0*/  SHFL.IDX P6, R14, R13, R12, R11 ;  /* 0x0000000c0d0e7389 */ /* 0x00006400000c000b */
[----:B01----:R-:W-:Y:S01]  /*274b0*/  ENDCOLLECTIVE ;  /* 0x000000000000791b */ /* 0x003fe20003800000 */
.L_x_7728:
[----:B------:R-:W-:Y:S01]  /*274c0*/  ULDC.64 UR4, c[0x0][0x208] ;  /* 0x0000820000047ab9 */ /* 0x000fe20000000a00 */
[----:B------:R-:W-:Y:S01]  /*274d0*/  MOV R13, R3 ;  /* 0x00000003000d7202 */ /* 0x000fe20000000f00 */
[----:B------:R-:W-:Y:S02]  /*274e0*/  IMAD.MOV.U32 R12, RZ, RZ, 0x4 ;  /* 0x00000004ff0c7424 */ /* 0x000fe400078e00ff */
[----:B------:R-:W-:-:S05]  /*274f0*/  IMAD.MOV.U32 R5, RZ, RZ, R14 ;  /* 0x000000ffff057224 */ /* 0x000fca00078e000e */
[----:B------:R-:W-:-:S04]  /*27500*/  @!P2 LEA R5, P3, R9, R5, 0x1 ;  /* 0x000000050905a211 */ /* 0x000fc800078608ff */
[----:B------:R-:W-:-:S05]  /*27510*/  @!P2 IADD3.X R6, RZ, R6, RZ, P3, !PT ;  /* 0x00000006ff06a210 */ /* 0x000fca0001ffe4ff */
        /* <DEDUP_REMOVED lines=12> */
.L_x_7729:
[----:B------:R-:W-:Y:S02]  /*275e0*/  IMAD.MOV.U32 R13, RZ, RZ, R4 ;  /* 0x000000ffff0d7224 */ /* 0x000fe400078e0004 */
[----:B------:R-:W-:-:S07]  /*275f0*/  IMAD.MOV.U32 R6, RZ, RZ, R14 ;  /* 0x000000ffff067224 */ /* 0x000fce00078e000e */
[----:B------:R-:W-:Y:S05]  /*27600*/  WARPSYNC.COLLECTIVE R15, `(.L_x_7730) ;  /* 0x000000000f087348 */ /* 0x000fea0003c00000 */
[----:B------:R0:W1:Y:S02]  /*27610*/  SHFL.IDX P6, R14, R13, R12, R11 ;  /* 0x0000000c0d0e7389 */ /* 0x00006400000c000b */
[----:B01----:R-:W-:Y:S01]  /*27620*/  ENDCOLLECTIVE ;  /* 0x000000000000791b */ /* 0x003fe20003800000 */
.L_x_7730:
[----:B------:R-:W-:Y:S01]  /*27630*/  ULDC.64 UR4, c[0x0][0x208] ;  /* 0x0000820000047ab9 */ /* 0x000fe20000000a00 */
[----:B------:R-:W-:Y:S02]  /*27640*/  IMAD.MOV.U32 R13, RZ, RZ, R3 ;  /* 0x000000ffff0d7224 */ /* 0x000fe400078e0003 */
[----:B------:R-:W-:Y:S01]  /*27650*/  IMAD.MOV.U32 R12, RZ, RZ, 0x5 ;  /* 0x00000005ff0c7424 */ /* 0x000fe200078e00ff */
[----:B------:R-:W-:-:S04]  /*27660*/  MOV R5, R14 ;  /* 0x0000000e00057202 */ /* 0x000fc80000000f00 */
[----:B------:R-:W-:-:S05]  /*27670*/  @!P2 LEA R5, P3, R9, R5, 0x1 ;  /* 0x000000050905a211 */ /* 0x000fca00078608ff */
[----:B------:R-:W-:-:S04]  /*27680*/  @!P2 IMAD.X R6, RZ, RZ, R6, P3 ;  /* 0x000000ffff06a224 */ /* 0x000fc800018e0606 */
[----:B------:R-:W-:Y:S02]  /*27690*/  @!P2 IMAD.MOV.U32 R7, RZ, RZ, R6 ;  /* 0x000000ffff07a224 */ /* 0x000fe400078e0006 */
[----:B------:R-:W-:Y:S01]  /*276a0*/  @!P2 IMAD.MOV.U32 R6, RZ, RZ, R5 ;  /* 0x000000ffff06a224 */ /* 0x000fe200078e0005 */
[----:B------:R-:W-:-:S04]  /*276b0*/  IADD3 R5, R0, 0x50, RZ ;  /* 0x0000005000057810 */ /* 0x000fc80007ffe0ff */
        /* <DEDUP_REMOVED lines=9> */
.L_x_7731:
[----:B------:R-:W-:Y:S01]  /*27750*/  MOV R13, R4 ;  /* 0x00000004000d7202 */ /* 0x000fe20000000f00 */
[----:B------:R-:W-:-:S07]  /*27760*/  IMAD.MOV.U32 R6, RZ, RZ, R14 ;  /* 0x000000ffff067224 */ /* 0x000fce00078e000e */
[----:B------:R-:W-:Y:S05]  /*27770*/  WARPSYNC.COLLECTIVE R15, `(.L_x_7732) ;  /* 0x000000000f087348 */ /* 0x000fea0003c00000 */
[----:B------:R0:W1:Y:S02]  /*27780*/  SHFL.IDX P6, R14, R13, R12, R11 ;  /* 0x0000000c0d0e7389 */ /* 0x00006400000c000b */
[----:B01----:R-:W-:Y:S01]  /*27790*/  ENDCOLLECTIVE ;  /* 0x000000000000791b */ /* 0x003fe20003800000 */
.L_x_7732:
        /* <DEDUP_REMOVED lines=18> */
.L_x_7733:
[----:B------:R-:W-:Y:S01]  /*278c0*/  IMAD.MOV.U32 R13, RZ, RZ, R4 ;  /* 0x000000ffff0d7224 */ /* 0x000fe200078e0004 */
[----:B------:R-:W-:-:S07]  /*278d0*/  MOV R6, R14 ;  /* 0x0000000e00067202 */ /* 0x000fce0000000f00 */
[----:B------:R-:W-:Y:S05]  /*278e0*/  WARPSYNC.COLLECTIVE R15, `(.L_x_7734) ;  /* 0x000000000f087348 */ /* 0x000fea0003c00000 */
[----:B------:R0:W1:Y:S02]  /*278f0*/  SHFL.IDX P6, R14, R13, R12, R11 ;  /* 0x0000000c0d0e7389 */ /* 0x00006400000c000b */
[----:B01----:R-:W-:Y:S01]  /*27900*/  ENDCOLLECTIVE ;  /* 0x000000000000791b */ /* 0x003fe20003800000 */
.L_x_7734:
[----:B------:R-:W-:Y:S01]  /*27910*/  ULDC.64 UR4, c[0x0][0x208] ;  /* 0x0000820000047ab9 */ /* 0x000fe20000000a00 */
[----:B------:R-:W-:Y:S02]  /*27920*/  IMAD.MOV.U32 R13, RZ, RZ, R3 ;  /* 0x000000ffff0d7224 */ /* 0x000fe400078e0003 */
[----:B------:R-:W-:Y:S02]  /*27930*/  IMAD.MOV.U32 R12, RZ, RZ, 0x7 ;  /* 0x00000007ff0c7424 */ /* 0x000fe400078e00ff */
[----:B------:R-:W-:-:S05]  /*27940*/  IMAD.MOV.U32 R5, RZ, RZ, R14 ;  /* 0x000000ffff057224 */ /* 0x000fca00078e000e */
[----:B------:R-:W-:-:S05]  /*27950*/  @!P2 LEA R5, P3, R9, R5, 0x1 ;  /* 0x000000050905a211 */ /* 0x000fca00078608ff */
[----:B------:R-:W-:-:S05]  /*27960*/  @!P2 IMAD.X R6, RZ, RZ, R6, P3 ;  /* 0x000000ffff06a224 */ /* 0x000fca00018e0606 */
[----:B------:R-:W-:Y:S01]  /*27970*/  @!P2 MOV R7, R6 ;  /* 0x000000060007a202 */ /* 0x000fe20000000f00 */
        /* <DEDUP_REMOVED lines=9> */
.L_x_7735:
[----:B------:R-:W-:Y:S01]  /*27a10*/  IMAD.MOV.U32 R13, RZ, RZ, R4 ;  /* 0x000000ffff0d7224 */ /* 0x000fe200078e0004 */
[----:B------:R-:W-:-:S07]  /*27a20*/  MOV R5, R14 ;  /* 0x0000000e00057202 */ /* 0x000fce0000000f00 */
[----:B------:R-:W-:Y:S05]  /*27a30*/  WARPSYNC.COLLECTIVE R15, `(.L_x_7736) ;  /* 0x000000000f087348 */ /* 0x000fea0003c00000 */
[----:B------:R0:W1:Y:S02]  /*27a40*/  SHFL.IDX P6, R14, R13, R12, R11 ;  /* 0x0000000c0d0e7389 */ /* 0x00006400000c000b */
[----:B01----:R-:W-:Y:S01]  /*27a50*/  ENDCOLLECTIVE ;  /* 0x000000000000791b */ /* 0x003fe20003800000 */
.L_x_7736:
[----:B------:R-:W-:Y:S01]  /*27a60*/  IMAD.MOV.U32 R3, RZ, RZ, R14 ;  /* 0x000000ffff037224 */ /* 0x000fe200078e000e */
[----:B------:R-:W-:Y:S06]  /*27a70*/  BRA `(.L_x_7737) ;  /* 0xffffffac006c7947 */ /* 0x000fec000383ffff */
.L_x_7579:
[----:B---3--:R-:W3:Y:S02]  /*27a80*/  LDL R2, [R1+0x8] ;  /* 0x0000080001027983 */ /* 0x008ee40000100800 */
[----:B---3--:R3:W4:Y:S02]  /*27a90*/  SYNCS.PHASECHK.TRANS64.TRYWAIT P0, [R2+URZ+0x34820], R0 ;  /* 0x03482000020075a7 */ /* 0x008724000800017f */
[----:B----4-:R-:W-:Y:S05]  /*27aa0*/  @!P0 NANOSLEEP.SYNCS 0x989680 ;  /* 0x009896800000895d */ /* 0x010fea0003900000 */
[----:B------:R-:W4:Y:S02]  /*27ab0*/  @!P0 SYNCS.PHASECHK.TRANS64 P0, [R2+URZ+0x34820], R0 ;  /* 0x03482000020085a7 */ /* 0x000f24000800007f */
[----:B----4-:R-:W-:Y:S05]  /*27ac0*/  @!P0 BRA `(.L_x_7579) ;  /* 0xfffffffc00ec8947 */ /* 0x010fea000383ffff */
[----:B------:R-:W-:Y:S05]  /*27ad0*/  BRA `(.L_x_7738) ;  /* 0xffffffac00e07947 */ /* 0x000fea000383ffff */
.L_x_7588:
[----:B----4-:R4:W0:Y:S02]  /*27ae0*/  SYNCS.PHASECHK.TRANS64.TRYWAIT P0, [R3+URZ+0x34840], R2 ;  /* 0x03484002030075a7 */ /* 0x010824000800017f */
[----:B0-----:R-:W-:Y:S05]  /*27af0*/  @!P0 NANOSLEEP.SYNCS 0x989680 ;  /* 0x009896800000895d */ /* 0x001fea0003900000 */
[----:B------:R-:W0:Y:S02]  /*27b00*/  @!P0 SYNCS.PHASECHK.TRANS64 P0, [R3+URZ+0x34840], R2 ;  /* 0x03484002030085a7 */ /* 0x000e24000800007f */
[----:B0-----:R-:W-:Y:S05]  /*27b10*/  @!P0 BRA `(.L_x_7588) ;  /* 0xfffffffc00f08947 */ /* 0x001fea000383ffff */
[----:B------:R-:W-:Y:S05]  /*27b20*/  BRA `(.L_x_7739) ;  /* 0xffffffb000b07947 */ /* 0x000fea000383ffff */
.L_x_7594:
[----:B--2---:R2:W3:Y:S02]  /*27b30*/  SYNCS.PHASECHK.TRANS64.TRYWAIT P0, [R2+URZ+0x34860], R3 ;  /* 0x03486003020075a7 */ /* 0x0044e4000800017f */
[----:B---3--:R-:W-:Y:S05]  /*27b40*/  @!P0 NANOSLEEP.SYNCS 0x989680 ;  /* 0x009896800000895d */ /* 0x008fea0003900000 */
[----:B------:R-:W3:Y:S02]  /*27b50*/  @!P0 SYNCS.PHASECHK.TRANS64 P0, [R2+URZ+0x34860], R3 ;  /* 0x03486003020085a7 */ /* 0x000ee4000800007f */
[----:B---3--:R-:W-:Y:S05]  /*27b60*/  @!P0 BRA `(.L_x_7594) ;  /* 0xfffffffc00f08947 */ /* 0x008fea000383ffff */
[----:B------:R-:W-:Y:S05]  /*27b70*/  BRA `(.L_x_7740) ;  /* 0xffffffb4008c7947 */ /* 0x000fea000383ffff */
.L_x_7604:
[----:B---3--:R3:W4:Y:S02]  /*27b80*/  SYNCS.PHASECHK.TRANS64.TRYWAIT P0, [R3+URZ+0x34840], R2 ;  /* 0x03484002030075a7 */ /* 0x008724000800017f */
[----:B----4-:R-:W-:Y:S05]  /*27b90*/  @!P0 NANOSLEEP.SYNCS 0x989680 ;  /* 0x009896800000895d */ /* 0x010fea0003900000 */
[----:B------:R-:W4:Y:S02]  /*27ba0*/  @!P0 SYNCS.PHASECHK.TRANS64 P0, [R3+URZ+0x34840], R2 ;  /* 0x03484002030085a7 */ /* 0x000f24000800007f */
[----:B----4-:R-:W-:Y:S05]  /*27bb0*/  @!P0 BRA `(.L_x_7604) ;  /* 0xfffffffc00f08947 */ /* 0x010fea000383ffff */
[----:B------:R-:W-:Y:S05]  /*27bc0*/  BRA `(.L_x_7741) ;  /* 0xffffffbc00407947 */ /* 0x000fea000383ffff */
.L_x_7610:
[----:B--2---:R2:W3:Y:S02]  /*27bd0*/  SYNCS.PHASECHK.TRANS64.TRYWAIT P0, [R2+URZ+0x34860], R3 ;  /* 0x03486003020075a7 */ /* 0x0044e4000800017f */
[----:B---3--:R-:W-:Y:S05]  /*27be0*/  @!P0 NANOSLEEP.SYNCS 0x989680 ;  /* 0x009896800000895d */ /* 0x008fea0003900000 */
[----:B------:R-:W3:Y:S02]  /*27bf0*/  @!P0 SYNCS.PHASECHK.TRANS64 P0, [R2+URZ+0x34860], R3 ;  /* 0x03486003020085a7 */ /* 0x000ee4000800007f */
[----:B---3--:R-:W-:Y:S05]  /*27c00*/  @!P0 BRA `(.L_x_7610) ;  /* 0xfffffffc00f08947 */ /* 0x008fea000383ffff */
[----:B------:R-:W-:Y:S05]  /*27c10*/  BRA `(.L_x_7742) ;  /* 0xffffffc0001c7947 */ /* 0x000fea000383ffff */
.L_x_7620:
[----:B----4-:R4:W0:Y:S02]  /*27c20*/  SYNCS.PHASECHK.TRANS64.TRYWAIT P0, [R3+URZ+0x34840], R2 ;  /* 0x03484002030075a7 */ /* 0x010824000800017f */
[----:B0-----:R-:W-:Y:S05]  /*27c30*/  @!P0 NANOSLEEP.SYNCS 0x989680 ;  /* 0x009896800000895d */ /* 0x001fea0003900000 */
[----:B------:R-:W0:Y:S02]  /*27c40*/  @!P0 SYNCS.PHASECHK.TRANS64 P0, [R3+URZ+0x34840], R2 ;  /* 0x03484002030085a7 */ /* 0x000e24000800007f */
[----:B0-----:R-:W-:Y:S05]  /*27c50*/  @!P0 BRA `(.L_x_7620) ;  /* 0xfffffffc00f08947 */ /* 0x001fea000383ffff */
[----:B------:R-:W-:Y:S05]  /*27c60*/  BRA `(.L_x_7743) ;  /* 0xffffffc400a47947 */ /* 0x000fea000383ffff */
.L_x_7626:
[----:B0-----:R0:W2:Y:S02]  /*27c70*/  SYNCS.PHASECHK.TRANS64.TRYWAIT P0, [R2+URZ+0x34860], R5 ;  /* 0x03486005020075a7 */ /* 0x0010a4000800017f */
[----:B--2---:R-:W-:Y:S05]  /*27c80*/  @!P0 NANOSLEEP.SYNCS 0x989680 ;  /* 0x009896800000895d */ /* 0x004fea0003900000 */
[----:B------:R-:W2:Y:S02]  /*27c90*/  @!P0 SYNCS.PHASECHK.TRANS64 P0, [R2+URZ+0x34860], R5 ;  /* 0x03486005020085a7 */ /* 0x000ea4000800007f */
[----:B--2---:R-:W-:Y:S05]  /*27ca0*/  @!P0 BRA `(.L_x_7626) ;  /* 0xfffffffc00f08947 */ /* 0x004fea000383ffff */
[----:B------:R-:W-:Y:S05]  /*27cb0*/  BRA `(.L_x_7744) ;  /* 0xffffffc8007c7947 */ /* 0x000fea000383ffff */
.L_x_7638:
[----:B0-----:R0:W2:Y:S02]  /*27cc0*/  SYNCS.PHASECHK.TRANS64.TRYWAIT P0, [R2+URZ+0x34860], R0 ;  /* 0x03486000020075a7 */ /* 0x0010a4000800017f */
[----:B--2---:R-:W-:Y:S05]  /*27cd0*/  @!P0 NANOSLEEP.SYNCS 0x989680 ;  /* 0x009896800000895d */ /* 0x004fea0003900000 */
[----:B------:R-:W2:Y:S02]  /*27ce0*/  @!P0 SYNCS.PHASECHK.TRANS64 P0, [R2+URZ+0x34860], R0 ;  /* 0x03486000020085a7 */ /* 0x000ea4000800007f */
[----:B--2---:R-:W-:Y:S05]  /*27cf0*/  @!P0 BRA `(.L_x_7638) ;  /* 0xfffffffc00f08947 */ /* 0x004fea000383ffff */
[----:B------:R-:W-:Y:S05]  /*27d00*/  BRA `(.L_x_7745) ;  /* 0xffffffcc00e47947 */ /* 0x000fea000383ffff */
.L_x_7646:
        /* <DEDUP_REMOVED lines=8> */
.L_x_7747:
[----:B------:R-:W-:Y:S05]  /*27d90*/  BSYNC B0 ;  /* 0x0000000000007941 */ /* 0x000fea0003800000 */
.L_x_7746:
[----:B------:R-:W-:Y:S01]  /*27da0*/  MOV R13, R16 ;  /* 0x00000010000d7202 */ /* 0x000fe20000000f00 */
[----:B------:R-:W-:Y:S01]  /*27db0*/  IMAD.MOV.U32 R12, RZ, RZ, 0x1 ;  /* 0x00000001ff0c7424 */ /* 0x000fe200078e00ff */
[----:B------:R-:W-:Y:S01]  /*27dc0*/  LOP3.LUT P1, RZ, R8, 0x1, RZ, 0xc0, !PT ;  /* 0x0000000108ff7812 */ /* 0x000fe2000782c0ff */
[----:B------:R-:W-:Y:S02]  /*27dd0*/  IMAD.MOV.U32 R11, RZ, RZ, 0x1f ;  /* 0x0000001fff0b7424 */ /* 0x000fe400078e00ff */
[----:B------:R-:W-:Y:S02]  /*27de0*/  IMAD.MOV.U32 R15, RZ, RZ, -0x1 ;  /* 0xffffffffff0f7424 */ /* 0x000fe400078e00ff */
[----:B------:R-:W-:Y:S02]  /*27df0*/  IMAD.IADD R5, R19, 0x1, R7 ;  /* 0x0000000113057824 */ /* 0x000fe400078e0207 */
[----:B------:R-:W-:-:S07]  /*27e00*/  IMAD.MOV.U32 R0, RZ, RZ, R14 ;  /* 0x000000ffff007224 */ /* 0x000fce00078e000e */
[----:B------:R-:W-:Y:S05]  /*27e10*/  WARPSYNC.COLLECTIVE R15, `(.L_x_7748) ;  /* 0x000000000f087348 */ /* 0x000fea0003c00000 */
[----:B------:R0:W1:Y:S02]  /*27e20*/  SHFL.IDX P6, R14, R13, R12, R11 ;  /* 0x0000000c0d0e7389 */ /* 0x00006400000c000b */
[----:B01----:R-:W-:Y:S01]  /*27e30*/  ENDCOLLECTIVE ;  /* 0x000000000000791b */ /* 0x003fe20003800000 */
.L_x_7748:
[----:B------:R-:W-:Y:S01]  /*27e40*/  ULDC UR4, c[0x0][0xc3c] ;  /* 0x00030f0000047ab9 */ /* 0x000fe20000000800 */
[----:B------:R-:W-:Y:S01]  /*27e50*/  ULDC.64 UR6, c[0x0][0x208] ;  /* 0x0000820000067ab9 */ /* 0x000fe20000000a00 */
[----:B------:R-:W-:-:S13]  /*27e60*/  ISETP.GE.OR P0, PT, R5, UR4, !P5 ;  /* 0x0000000405007c0c */ /* 0x000fda000ef06670 */
[----:B------:R-:W0:Y:S01]  /*27e70*/  @!P0 LDC.64 R2, c[0x0][0xc80] ;  /* 0x00032000ff028b82 */ /* 0x000e220000000a00 */
[----:B------:R-:W-:Y:S01]  /*27e80*/  IMAD.MOV.U32 R11, RZ, RZ, RZ ;  /* 0x000000ffff0b7224 */ /* 0x000fe200078e00ff */
[----:B------:R-:W-:Y:S01]  /*27e90*/  MOV R4, R14 ;  /* 0x0000000e00047202 */ /* 0x000fe20000000f00 */
        /* <DEDUP_REMOVED lines=11> */
.L_x_7749:
        /* <DEDUP_REMOVED lines=9> */
.L_x_7750:
        /* <DEDUP_REMOVED lines=8> */
.L_x_7751:
        /* <DEDUP_REMOVED lines=8> */
.L_x_7752:
        /* <DEDUP_REMOVED lines=8> */
.L_x_7753:
        /* <DEDUP_REMOVED lines=9> */
.L_x_7754:
[----:B------:R-:W-:Y:S01]  /*281f0*/  IMAD.MOV.U32 R6, RZ, RZ, R14 ;  /* 0x000000ffff067224 */ /* 0x000fe200078e000e */
[----:B------:R-:W-:Y:S06]  /*28200*/  BRA `(.L_x_7755) ;  /* 0xffffffd0007c7947 */ /* 0x000fec000383ffff */
.L_x_7651:
        /* <DEDUP_REMOVED lines=8> */
.L_x_7757:
[----:B------:R-:W-:Y:S05]  /*28290*/  BSYNC B0 ;  /* 0x0000000000007941 */ /* 0x000fea0003800000 */
.L_x_7756:
[----:B------:R-:W2:Y:S01]  /*282a0*/  LDL R3, [R1+0x4] ;  /* 0x0000040001037983 */ /* 0x000ea20000100800 */
[----:B------:R-:W-:Y:S01]  /*282b0*/  IMAD.MOV.U32 R12, RZ, RZ, 0x2 ;  /* 0x00000002ff0c7424 */ /* 0x000fe200078e00ff */
[----:B------:R-:W-:Y:S01]  /*282c0*/  MOV R15, 0xffffffff ;  /* 0xffffffff000f7802 */ /* 0x000fe20000000f00 */
[----:B------:R-:W-:Y:S01]  /*282d0*/  IMAD.MOV.U32 R11, RZ, RZ, RZ ;  /* 0x000000ffff0b7224 */ /* 0x000fe200078e00ff */
[----:B--2---:R-:W-:-:S04]  /*282e0*/  LOP3.LUT P4, RZ, R3, 0x1, RZ, 0xc0, !PT ;  /* 0x0000000103ff7812 */ /* 0x004fc8000788c0ff */
[----:B------:R-:W-:-:S04]  /*282f0*/  SEL R3, R14, RZ, P4 ;  /* 0x000000ff0e037207 */ /* 0x000fc80002000000 */
[----:B------:R-:W-:-:S05]  /*28300*/  IADD3 R3, R2, R3, RZ ;  /* 0x0000000302037210 */ /* 0x000fca0007ffe0ff */
[----:B------:R-:W-:-:S07]  /*28310*/  IMAD.MOV.U32 R13, RZ, RZ, R3 ;  /* 0x000000ffff0d7224 */ /* 0x000fce00078e0003 */
[----:B------:R-:W-:Y:S05]  /*28320*/  WARPSYNC.COLLECTIVE R15, `(.L_x_7758) ;  /* 0x000000000f087348 */ /* 0x000fea0003c00000 */
[----:B------:R0:W1:Y:S02]  /*28330*/  SHFL.UP P6, R14, R13, R12, R11 ;  /* 0x0400000c0d0e7389 */ /* 0x00006400000c000b */
[----:B01----:R-:W-:Y:S01]  /*28340*/  ENDCOLLECTIVE ;  /* 0x000000000000791b */ /* 0x003fe20003800000 */
.L_x_7758:
        /* <DEDUP_REMOVED lines=8> */
.L_x_7759:
        /* <DEDUP_REMOVED lines=8> */
.L_x_7760:
        /* <DEDUP_REMOVED lines=8> */
.L_x_7761:
        /* <DEDUP_REMOVED lines=9> */
.L_x_7762:
[----:B------:R-:W-:Y:S01]  /*28560*/  IMAD.MOV.U32 R6, RZ, RZ, R14 ;  /* 0x000000ffff067224 */ /* 0x000fe200078e000e */
[----:B------:R-:W-:Y:S06]  /*28570*/  BRA `(.L_x_7763) ;  /* 0xffffffd000447947 */ /* 0x000fec000383ffff */
.L_x_7653:
[----:B------:R-:W-:Y:S01]  /*28580*/  BSSY B0, `(.L_x_7764) ;  /* 0x0000006000007945 */ /* 0x000fe20003800000 */
[----:B------:R-:W-:Y:S01]  /*28590*/  PLOP3.LUT P6, PT, P6, PT, PT, 0x8, 0x0 ;  /* 0x000000000000781c */ /* 0x000fe200037ce170 */
[----:B------:R-:W-:-:S12]  /*285a0*/  IMAD.MOV.U32 R15, RZ, RZ, -0x1 ;  /* 0xffffffffff0f7424 */ /* 0x000fd800078e00ff */
[----:B01----:R-:W-:Y:S05]  /*285b0*/  WARPSYNC.COLLECTIVE R15, `(.L_x_7765) ;  /* 0x000000000f087348 */ /* 0x003fea0003c00000 */
[----:B------:R-:W-:Y:S01]  /*285c0*/  VOTE.ANY R14, PT, P6 ;  /* 0x00000000000e7806 */ /* 0x000fe200030e0100 */
[----:B01----:R-:W-:Y:S06]  /*285d0*/  ENDCOLLECTIVE ;  /* 0x000000000000791b */ /* 0x003fec0003800000 */
.L_x_7765:
[----:B------:R-:W-:Y:S05]  /*285e0*/  BSYNC B0 ;  /* 0x0000000000007941 */ /* 0x000fea0003800000 */
.L_x_7764:
        /* <DEDUP_REMOVED lines=9> */
.L_x_7766:
[----:B------:R-:W-:Y:S01]  /*28680*/  IMAD.MOV.U32 R17, RZ, RZ, R14 ;  /* 0x000000ffff117224 */ /* 0x000fe200078e000e */
[----:B------:R-:W-:Y:S06]  /*28690*/  BRA `(.L_x_7767) ;  /* 0xffffffd000347947 */ /* 0x000fec000383ffff */
.L_x_7655:
[----:B------:R-:W-:Y:S01]  /*286a0*/  BSSY B0, `(.L_x_7768) ;  /* 0x0000007000007945 */ /* 0x000fe20003800000 */
[----:B------:R-:W-:Y:S01]  /*286b0*/  IMAD.MOV.U32 R13, RZ, RZ, R5 ;  /* 0x000000ffff0d7224 */ /* 0x000fe200078e0005 */
[----:B------:R-:W-:Y:S01]  /*286c0*/  MOV R15, 0xffffffff ;  /* 0xffffffff000f7802 */ /* 0x000fe20000000f00 */
[----:B------:R-:W-:-:S07]  /*286d0*/  IMAD.MOV.U32 R11, RZ, RZ, 0x1f ;  /* 0x0000001fff0b7424 */ /* 0x000fce00078e00ff */
[----:B01-3--:R-:W-:Y:S05]  /*286e0*/  WARPSYNC.COLLECTIVE R15, `(.L_x_7769) ;  /* 0x000000000f087348 */ /* 0x00bfea0003c00000 */
[----:B------:R2:W4:Y:S02]  /*286f0*/  SHFL.IDX P6, R14, R13, R12, R11 ;  /* 0x0000000c0d0e7389 */ /* 0x00052400000c000b */
[----:B01234-:R-:W-:Y:S01]  /*28700*/  ENDCOLLECTIVE ;  /* 0x000000000000791b */ /* 0x01ffe20003800000 */
.L_x_7769:
[----:B------:R-:W-:Y:S05]  /*28710*/  BSYNC B0 ;  /* 0x0000000000007941 */ /* 0x000fea0003800000 */
.L_x_7768:
[----:B------:R-:W-:Y:S01]  /*28720*/  IMAD.MOV.U32 R2, RZ, RZ, R14 ;  /* 0x000000ffff027224 */ /* 0x000fe200078e000e */
[----:B------:R-:W-:Y:S06]  /*28730*/  BRA `(.L_x_7654) ;  /* 0xffffffd000287947 */ /* 0x000fec000383ffff */
.L_x_7659:
[----:B0-----:R0:W2:Y:S02]  /*28740*/  SYNCS.PHASECHK.TRANS64.TRYWAIT P0, [R0+URZ+0x34820], R3 ;  /* 0x03482003000075a7 */ /* 0x0010a4000800017f */
[----:B--2---:R-:W-:Y:S05]  /*28750*/  @!P0 NANOSLEEP.SYNCS 0x989680 ;  /* 0x009896800000895d */ /* 0x004fea0003900000 */
[----:B------:R-:W2:Y:S02]  /*28760*/  @!P0 SYNCS.PHASECHK.TRANS64 P0, [R0+URZ+0x34820], R3 ;  /* 0x03482003000085a7 */ /* 0x000ea4000800007f */
[----:B--2---:R-:W-:Y:S05]  /*28770*/  @!P0 BRA `(.L_x_7659) ;  /* 0xfffffffc00f08947 */ /* 0x004fea000383ffff */
[----:B------:R-:W-:Y:S05]  /*28780*/  BRA `(.L_x_7770) ;  /* 0xffffffd400187947 */ /* 0x000fea000383ffff */
.L_x_7660:
        /* <DEDUP_REMOVED lines=8> */
[----:B01----:R-:W-:Y:S05]  /*28810*/  WARPSYNC.COLLECTIVE R15, `(.L_x_7772) ;  /* 0x000000000f087348 */ /* 0x003fea0003c00000 */
[----:B------:R2:W3:Y:S02]  /*28820*/  SHFL.IDX P6, R14, R13, R12, R11 ;  /* 0x0000000c0d0e7389 */ /* 0x0004e400000c000b */
[----:B0123--:R-:W-:Y:S01]  /*28830*/  ENDCOLLECTIVE ;  /* 0x000000000000791b */ /* 0x00ffe20003800000 */
.L_x_7772:
[----:B------:R-:W-:Y:S05]  /*28840*/  BSYNC B0 ;  /* 0x0000000000007941 */ /* 0x000fea0003800000 */
.L_x_7771:
[----:B------:R-:W-:Y:S05]  /*28850*/  BRA `(.L_x_7773) ;  /* 0xffffffd400007947 */ /* 0x000fea000383ffff */
.L_x_7661:
[----:B------:R-:W-:Y:S01]  /*28860*/  BSSY B0, `(.L_x_7774) ;  /* 0x0000006000007945 */ /* 0x000fe20003800000 */
[----:B------:R-:W-:-:S07]  /*28870*/  IMAD.MOV.U32 R15, RZ, RZ, -0x1 ;  /* 0xffffffffff0f7424 */ /* 0x000fce00078e00ff */
[----:B012---:R-:W-:Y:S05]  /*28880*/  WARPSYNC.COLLECTIVE R15, `(.L_x_7775) ;  /* 0x000000000f0c7348 */ /* 0x007fea0003c00000 */
[----:B------:R-:W-:Y:S02]  /*28890*/  ELECT P6, UR62, PT ;  /* 0x00000000003e782f */ /* 0x000fe400038c0000 */
[----:B------:R-:W-:Y:S01]  /*288a0*/  MOV R14, UR62 ;  /* 0x0000003e000e7c02 */ /* 0x000fe20008000f00 */
[----:B012---:R-:W-:Y:S10]  /*288b0*/  ENDCOLLECTIVE ;  /* 0x000000000000791b */ /* 0x007ff40003800000 */
.L_x_7775:
[----:B------:R-:W-:Y:S05]  /*288c0*/  BSYNC B0 ;  /* 0x0000000000007941 */ /* 0x000fea0003800000 */
.L_x_7774:
[----:B------:R-:W-:Y:S05]  /*288d0*/  BRA `(.L_x_7776) ;  /* 0xffffffd000f47947 */ /* 0x000fea000383ffff */
.L_x_7663:
[----:B0-----:R0:W2:Y:S02]  /*288e0*/  SYNCS.PHASECHK.TRANS64.TRYWAIT P0, [R6+URZ], R5 ;  /* 0x00000005060075a7 */ /* 0x0010a4000800017f */
[----:B--2---:R-:W-:Y:S05]  /*288f0*/  @!P0 NANOSLEEP.SYNCS 0x989680 ;  /* 0x009896800000895d */ /* 0x004fea0003900000 */
[----:B------:R-:W2:Y:S02]  /*28900*/  @!P0 SYNCS.PHASECHK.TRANS64 P0, [R6+URZ], R5 ;  /* 0x00000005060085a7 */ /* 0x000ea4000800007f */
[----:B--2---:R-:W-:Y:S05]  /*28910*/  @!P0 BRA `(.L_x_7663) ;  /* 0xfffffffc00f08947 */ /* 0x004fea000383ffff */
[----:B------:R-:W-:Y:S05]  /*28920*/  BRA `(.L_x_7777) ;  /* 0xffffffd400307947 */ /* 0x000fea000383ffff */
.L_x_7664:
[----:B--2---:R2:W3:Y:S02]  /*28930*/  SYNCS.PHASECHK.TRANS64.TRYWAIT P0, [R7+URZ], R2 ;  /* 0x00000002070075a7 */ /* 0x0044e4000800017f */
[----:B---3--:R-:W-:Y:S05]  /*28940*/  @!P0 NANOSLEEP.SYNCS 0x989680 ;  /* 0x009896800000895d */ /* 0x008fea0003900000 */
[----:B------:R-:W3:Y:S02]  /*28950*/  @!P0 SYNCS.PHASECHK.TRANS64 P0, [R7+URZ], R2 ;  /* 0x00000002070085a7 */ /* 0x000ee4000800007f */
[----:B---3--:R-:W-:Y:S05]  /*28960*/  @!P0 BRA `(.L_x_7664) ;  /* 0xfffffffc00f08947 */ /* 0x008fea000383ffff */
[----:B------:R-:W-:Y:S05]  /*28970*/  BRA `(.L_x_7778) ;  /* 0xffffffd400247947 */ /* 0x000fea000383ffff */
.L_x_7666:
[----:B---3--:R3:W4:Y:S02]  /*28980*/  SYNCS.PHASECHK.TRANS64.TRYWAIT P0, [R4+URZ], R5 ;  /* 0x00000005040075a7 */ /* 0x008724000800017f */
[----:B----4-:R-:W-:Y:S05]  /*28990*/  @!P0 NANOSLEEP.SYNCS 0x989680 ;  /* 0x009896800000895d */ /* 0x010fea0003900000 */
[----:B------:R-:W4:Y:S02]  /*289a0*/  @!P0 SYNCS.PHASECHK.TRANS64 P0, [R4+URZ], R5 ;  /* 0x00000005040085a7 */ /* 0x000f24000800007f */
[----:B----4-:R-:W-:Y:S05]  /*289b0*/  @!P0 BRA `(.L_x_7666) ;  /* 0xfffffffc00f08947 */ /* 0x010fea000383ffff */
[----:B------:R-:W-:Y:S05]  /*289c0*/  BRA `(.L_x_7779) ;  /* 0xffffffd4002c7947 */ /* 0x000fea000383ffff */
.L_x_7780:
        /* <DEDUP_REMOVED lines=11> */
.L_x_15316:


//--------------------- .text._ZN7cutlass13device_kernelIN5flash11enable_sm90INS1_16FlashAttnFwdSm90INS1_25CollectiveMainloopFwdSm90ILi2EN4cute5tupleIJNS5_1CILi1EEES8_S8_EEENS6_IJNS7_ILi128EEESA_SA_EEELi128ENS_6half_tEfNS_4arch4Sm90ELb0ELb1ELb0ELb0ELb0ELb0ELb0ELb1ELb1ELb1ELb0ELb0EEENS1_21CollectiveEpilogueFwdISB_S9_SC_SE_Li256ELb0ELb1ELb0ELb0EEENS1_30DynamicPersistentTileSchedulerILi256ELi128ELb0ELb1ELb1EEEEEEEEEvNT_6ParamsE --------------------------
	.section	.text._ZN7cutlass13device_kernelIN5flash11enable_sm90INS1_16FlashAttnFwdSm90INS1_25CollectiveMainloopFwdSm90ILi2EN4cute5tupleIJNS5_1CILi1EEES8_S8_EEENS6_IJNS7_ILi128EEESA_SA_EEELi128ENS_6half_tEfNS_4arch4Sm90ELb0ELb1ELb0ELb0ELb0ELb0ELb0ELb1ELb1ELb1ELb0ELb0EEENS1_21CollectiveEpilogueFwdISB_S9_SC_SE_Li256ELb0ELb1ELb0ELb0EEENS1_30DynamicPersistentTileSchedulerILi256ELi128ELb0ELb1ELb1EEEEEEEEEvNT_6ParamsE,"ax",@progbits
	.align	128
.text._ZN7cutlass13device_kernelIN5flash11enable_sm90INS1_16FlashAttnFwdSm90INS1_25CollectiveMainloopFwdSm90ILi2EN4cute5tupleIJNS5_1CILi1EEES8_S8_EEENS6_IJNS7_ILi128EEESA_SA_EEELi128ENS_6half_tEfNS_4arch4Sm90ELb0ELb1ELb0ELb0ELb0ELb0ELb0ELb1ELb1ELb1ELb0ELb0EEENS1_21CollectiveEpilogueFwdISB_S9_SC_SE_Li256ELb0ELb1ELb0ELb0EEENS1_30DynamicPersistentTileSchedulerILi256ELi128ELb0ELb1ELb1EEEEEEEEEvNT_6ParamsE:
        .type           _ZN7cutlass13device_kernelIN5flash11enable_sm90INS1_16FlashAttnFwdSm90INS1_25CollectiveMainloopFwdSm90ILi2EN4cute5tupleIJNS5_1CILi1EEES8_S8_EEENS6_IJNS7_ILi128EEESA_SA_EEELi128ENS_6half_tEfNS_4arch4Sm90ELb0ELb1ELb0ELb0ELb0ELb0ELb0ELb1ELb1ELb1ELb0ELb0EEENS1_21CollectiveEpilogueFwdISB_S9_SC_SE_Li256ELb0ELb1ELb0ELb0EEENS1_30DynamicPersistentTileSchedulerILi256ELi128ELb0ELb1ELb1EEEEEEEEEvNT_6ParamsE,@function
        .size           _ZN7cutlass13device_kernelIN5flash11enable_sm90INS1_16FlashAttnFwdSm90INS1_25CollectiveMainloopFwdSm90ILi2EN4cute5tupleIJNS5_1CILi1EEES8_S8_EEENS6_IJNS7_ILi128EEESA_SA_EEELi128ENS_6half_tEfNS_4arch4Sm90ELb0ELb1ELb0ELb0ELb0ELb0ELb0ELb1ELb1ELb1ELb0ELb0EEENS1_21CollectiveEpilogueFwdISB_S9_SC_SE_Li256ELb0ELb1ELb0ELb0EEENS1_30DynamicPersistentTileSchedulerILi256ELi128ELb0ELb1ELb1EEEEEEEEEvNT_6ParamsE,(.L_x_15317 - _ZN7cutlass13device_kernelIN5flash11enable_sm90INS1_16FlashAttnFwdSm90INS1_25CollectiveMainloopFwdSm90ILi2EN4cute5tupleIJNS5_1CILi1EEES8_S8_EEENS6_IJNS7_ILi128EEESA_SA_EEELi128ENS_6half_tEfNS_4arch4Sm90ELb0ELb1ELb0ELb0ELb0ELb0ELb0ELb1ELb1ELb1ELb0ELb0EEENS1_21CollectiveEpilogueFwdISB_S9_SC_SE_Li256ELb0ELb1ELb0ELb0EEENS1_30DynamicPersistentTileSchedulerILi256ELi128ELb0ELb1ELb1EEEEEEEEEvNT_6ParamsE)
        .other          _ZN7cutlass13device_kernelIN5flash11enable_sm90INS1_16FlashAttnFwdSm90INS1_25CollectiveMainloopFwdSm90ILi2EN4cute5tupleIJNS5_1CILi1EEES8_S8_EEENS6_IJNS7_ILi128EEESA_SA_EEELi128ENS_6half_tEfNS_4arch4Sm90ELb0ELb1ELb0ELb0ELb0ELb0ELb0ELb1ELb1ELb1ELb0ELb0EEENS1_21CollectiveEpilogueFwdISB_S9_SC_SE_Li256ELb0ELb1ELb0ELb0EEENS1_30DynamicPersistentTileSchedulerILi256ELi128ELb0ELb1ELb1EEEEEEEEEvNT_6ParamsE,@"STO_CUDA_ENTRY STV_DEFAULT"
_ZN7cutlass13device_kernelIN5flash11enable_sm90INS1_16FlashAttnFwdSm90INS1_25CollectiveMainloopFwdSm90ILi2EN4cute5tupleIJNS5_1CILi1EEES8_S8_EEENS6_IJNS7_ILi128EEESA_SA_EEELi128ENS_6half_tEfNS_4arch4Sm90ELb0ELb1ELb0ELb0ELb0ELb0ELb0ELb1ELb1ELb1ELb0ELb0EEENS1_21CollectiveEpilogueFwdISB_S9_SC_SE_Li256ELb0ELb1ELb0ELb0EEENS1_30DynamicPersistentTileSchedulerILi256ELi128ELb0ELb1ELb1EEEEEEEEEvNT_6ParamsE:
        /* <DEDUP_REMOVED lines=18> */
.L_x_7782:
[----:B------:R-:W-:Y:S05]  /*0120*/  BSYNC B0 ;  /* 0x0000000000007941 */ /* 0x000fea0003800000 */
.L_x_7781:
        /* <DEDUP_REMOVED lines=41> */
.L_x_7783:
        /* <DEDUP_REMOVED lines=22> */
.L_x_7784:
        /* <DEDUP_REMOVED lines=18> */
.L_x_7785:
        /* <DEDUP_REMOVED lines=22> */
.L_x_7786:
        /* <DEDUP_REMOVED lines=22> */
.L_x_7787:
[----:B------:R-:W-:Y:S01]  /*0900*/  PLOP3.LUT P0, PT, PT, PT, UP0, 0x80, 0x0 ;  /* 0x000000000000781c */ /* 0x000fe20003f0f008 */
[----:B------:R-:W-:Y:S01]  /*0910*/  UMOV UR38, 0x1 ;  /* 0x0000000100267882 */ /* 0x000fe20000000000 */
[----:B------:R-:W-:Y:S01]  /*0920*/  NOP ;  /* 0x0000000000007918 */ /* 0x000fe20000000000 */
[----:B------:R-:W-:Y:S01]  /*0930*/  USEL UR38, UR38, 0x2, !UP0 ;  /* 0x0000000226267887 */ /* 0x000fe2000c000000 */
[----:B------:R-:W-:Y:S01]  /*0940*/  ULDC.64 UR50, c[0x0][0x208] ;  /* 0x0000820000327ab9 */ /* 0x000fe20000000a00 */
[----:B012-4-:R-:W-:Y:S08]  /*0950*/  BAR.SYNC.DEFER_BLOCKING 0x0 ;  /* 0x0000000000007b1d */ /* 0x017ff00000010000 */
[----:B------:R-:W-:Y:S05]  /*0960*/  @!P0 BRA `(.L_x_7788) ;  /* 0x000000ec00808947 */ /* 0x000fea0003800000 */
.L_x_7789:
[----:B------:R-:W-:-:S08]  /*0970*/  NOP ;  /* 0x0000000000007918 */ /* 0x000fd00000000000 */
[----:B------:R-:W0:Y:S02]  /*0980*/  USETMAXREG.TRY_ALLOC.CTAPOOL UP0, 0xf0 ;  /* 0x000000f0000079c8 */ /* 0x000e240008000600 */
[----:B0-----:R-:W-:-:S13]  /*0990*/  PLOP3.LUT P0, PT, PT, PT, UP0, 0x80, 0x0 ;  /* 0x000000000000781c */ /* 0x001fda0003f0f008 */
[----:B------:R-:W-:Y:S05]  /*09a0*/  @!P0 BRA `(.L_x_7789) ;  /* 0xfffffffc00f08947 */ /* 0x000fea000383ffff */
[----:B------:R-:W0:Y:S01]  /*09b0*/  S2R R2, SR_TID.X ;  /* 0x0000000000027919 */ /* 0x000e220000002100 */
[----:B------:R-:W1:Y:S08]  /*09c0*/  S2UR UR4, SR_CTAID.X ;  /* 0x00000000000479c3 */ /* 0x000e700000002500 */
[----:B------:R-:W-:Y:S08]  /*09d0*/  BAR.ARV 0x4, 0x180 ;  /* 0x0106000000007b1d */ /* 0x000ff00000002000 */
[----:B------:R-:W-:Y:S06]  /*09e0*/  BAR.ARV 0x8, 0x180 ;  /* 0x0206000000007b1d */ /* 0x000fec0000002000 */
[----:B0-----:R-:W-:-:S04]  /*09f0*/  LOP3.LUT R0, R2, 0xffffff80, RZ, 0xc0, !PT ;  /* 0xffffff8002007812 */ /* 0x001fc800078ec0ff */
[----:B------:R-:W-:Y:S02]  /*0a00*/  ISETP.NE.AND P0, PT, R0, 0x80, PT ;  /* 0x000000800000780c */ /* 0x000fe40003f05270 */
[----:B------:R-:W1:Y:S11]  /*0a10*/  LDC R0, c[0x0][0xc38] ;  /* 0x00030e00ff007b82 */ /* 0x000e760000000800 */
[----:B------:R-:W-:Y:S06]  /*0a20*/  @!P0 BAR.ARV 0x9, 0x100 ;  /* 0x0244000000008b1d */ /* 0x000fec0000002000 */
[----:B-1----:R-:W-:-:S13]  /*0a30*/  ISETP.LE.AND P0, PT, R0, UR4, PT ;  /* 0x0000000400007c0c */ /* 0x002fda000bf03270 */
[----:B------:R-:W-:Y:S05]  /*0a40*/  @P0 EXIT ;  /* 0x000000000000094d */ /* 0x000fea0003800000 */
[----:B------:R-:W-:Y:S01]  /*0a50*/  VIADD R191, R2, 0xffffff80 ;  /* 0xffffff8002bf7836 */ /* 0x000fe20000000000 */
[----:B------:R-:W-:Y:S01]  /*0a60*/  ULOP3.LUT UR47, UR38, 0x1, URZ, 0xfc, !UPT ;  /* 0x00000001262f7892 */ /* 0x000fe2000f8efc3f */
[----:B------:R-:W-:Y:S01]  /*0a70*/  UMOV UR46, URZ ;  /* 0x0000003f002e7c82 */ /* 0x000fe20008000000 */
[----:B------:R-:W-:Y:S02]  /*0a80*/  UMOV UR45, URZ ;  /* 0x0000003f002d7c82 */ /* 0x000fe40008000000 */
[----:B------:R-:W-:Y:S01]  /*0a90*/  SHF.R.S32.HI R0, RZ, 0x1f, R191 ;  /* 0x0000001fff007819 */ /* 0x000fe200000114bf */
[----:B------:R-:W-:-:S03]  /*0aa0*/  UMOV UR44, URZ ;  /* 0x0000003f002c7c82 */ /* 0x000fc60008000000 */
[CC--:B------:R-:W-:Y:S02]  /*0ab0*/  LEA.HI R3, R0.reuse, R191.reuse, RZ, 0x7 ;  /* 0x000000bf00037211 */ /* 0x0c0fe400078f38ff */
[-C--:B------:R-:W-:Y:S02]  /*0ac0*/  LEA.HI R4, R0, R191.reuse, RZ, 0x5 ;  /* 0x000000bf00047211 */ /* 0x080fe400078f28ff */
[----:B------:R-:W-:Y:S02]  /*0ad0*/  LOP3.LUT R2, R3, 0xffffff80, RZ, 0xc0, !PT ;  /* 0xffffff8003027812 */ /* 0x000fe400078ec0ff */
[----:B------:R-:W-:Y:S01]  /*0ae0*/  SHF.R.S32.HI R186, RZ, 0x7, R3 ;  /* 0x00000007ffba7819 */ /* 0x000fe20000011403 */
[----:B------:R-:W-:Y:S02]  /*0af0*/  IMAD.SHL.U32 R6, R4, 0x20, RZ ;  /* 0x0000002004067824 */ /* 0x000fe400078e00ff */
[----:B------:R-:W-:Y:S01]  /*0b00*/  IMAD.IADD R185, R191, 0x1, -R2 ;  /* 0x00000001bfb97824 */ /* 0x000fe200078e0a02 */
[----:B------:R-:W-:-:S02]  /*0b10*/  LEA.HI R2, R0, R191, RZ, 0x4 ;  /* 0x000000bf00027211 */ /* 0x000fc400078f20ff */
[----:B------:R-:W-:Y:S02]  /*0b20*/  LOP3.LUT R7, R6, 0xfffffc00, RZ, 0xc0, !PT ;  /* 0xfffffc0006077812 */ /* 0x000fe400078ec0ff */
[----:B------:R-:W-:Y:S02]  /*0b30*/  LOP3.LUT R4, R2, 0x3fffff0, RZ, 0xc0, !PT ;  /* 0x03fffff002047812 */ /* 0x000fe400078ec0ff */
[----:B------:R-:W-:Y:S02]  /*0b40*/  SHF.R.S32.HI R8, RZ, 0x1f, R185 ;  /* 0x0000001fff087819 */ /* 0x000fe400000114b9 */
[----:B------:R-:W-:Y:S01]  /*0b50*/  SHF.R.S32.HI R5, RZ, 0x4, R2 ;  /* 0x00000004ff057819 */ /* 0x000fe20000011402 */
[----:B------:R-:W-:Y:S01]  /*0b60*/  IMAD.IADD R4, R191, 0x1, -R4 ;  /* 0x00000001bf047824 */ /* 0x000fe200078e0a04 */
[----:B------:R-:W-:Y:S02]  /*0b70*/  LEA.HI R9, R8, R185, RZ, 0x2 ;  /* 0x000000b908097211 */ /* 0x000fe400078f10ff */
[----:B------:R-:W-:Y:S01]  /*0b80*/  LEA.HI R2, R2, R5, RZ, 0x1 ;  /* 0x0000000502027211 */ /* 0x000fe200078f08ff */
[----:B------:R-:W-:Y:S01]  /*0b90*/  IMAD R7, R4, 0x40, R7 ;  /* 0x0000004004077824 */ /* 0x000fe200078e0207 */
[----:B------:R-:W-:-:S02]  /*0ba0*/  LEA.HI R4, R0, R191, RZ, 0x2 ;  /* 0x000000bf00047211 */ /* 0x000fc400078f10ff */
[--C-:B------:R-:W-:Y:S02]  /*0bb0*/  SHF.R.S32.HI R6, RZ, 0x2, R9.reuse ;  /* 0x00000002ff067819 */ /* 0x100fe40000011409 */
[----:B------:R-:W-:Y:S02]  /*0bc0*/  SHF.R.S32.HI R11, RZ, 0x1f, R9 ;  /* 0x0000001fff0b7819 */ /* 0x000fe40000011409 */
[----:B------:R-:W-:Y:S02]  /*0bd0*/  LOP3.LUT R2, R2, 0x1ffffffe, RZ, 0xc0, !PT ;  /* 0x1ffffffe02027812 */ /* 0x000fe400078ec0ff */
[----:B------:R-:W-:Y:S02]  /*0be0*/  LOP3.LUT R4, R4, 0xfffffffc, RZ, 0xc0, !PT ;  /* 0xfffffffc04047812 */ /* 0x000fe400078ec0ff */
[----:B------:R-:W-:Y:S01]  /*0bf0*/  LEA.HI R0, R0, R191, RZ, 0x3 ;  /* 0x000000bf00007211 */ /* 0x000fe200078f18ff */
[----:B------:R-:W-:Y:S01]  /*0c00*/  IMAD.IADD R2, R5, 0x1, -R2 ;  /* 0x0000000105027824 */ /* 0x000fe200078e0a02 */
[----:B------:R-:W-:Y:S01]  /*0c10*/  LEA.HI R11, R11, R6, RZ, 0x3 ;  /* 0x000000060b0b7211 */ /* 0x000fe200078f18ff */
[----:B------:R-:W-:Y:S01]  /*0c20*/  IMAD.IADD R4, R191, 0x1, -R4 ;  /* 0x00000001bf047824 */ /* 0x000fe200078e0a04 */
[----:B------:R-:W-:Y:S01]  /*0c30*/  LOP3.LUT R22, R0, 0xfffffff8, RZ, 0xc0, !PT ;  /* 0xfffffff800167812 */ /* 0x000fe200078ec0ff */
[----:B------:R-:W-:Y:S01]  /*0c40*/  IMAD R188, R2, 0x8, R7 ;  /* 0x0000000802bc7824 */ /* 0x000fe200078e0207 */
[----:B------:R-:W-:-:S02]  /*0c50*/  LOP3.LUT R11, R11, 0xfffffff8, RZ, 0xc0, !PT ;  /* 0xfffffff80b0b7812 */ /* 0x000fc400078ec0ff */
[----:B------:R-:W-:Y:S01]  /*0c60*/  LEA.HI R8, R8, R185, RZ, 0x5 ;  /* 0x000000b908087211 */ /* 0x000fe200078f28ff */
[----:B------:R-:W-:Y:S01]  /*0c70*/  IMAD.IADD R22, R191, 0x1, -R22 ;  /* 0x00000001bf167824 */ /* 0x000fe200078e0a16 */
[----:B------:R-:W-:Y:S01]  /*0c80*/  LEA.HI R3, R3, R186, RZ, 0x1 ;  /* 0x000000ba03037211 */ /* 0x000fe200078f08ff */
[----:B------:R-:W-:Y:S01]  /*0c90*/  IMAD.IADD R11, R6, 0x1, -R11 ;  /* 0x00000001060b7824 */ /* 0x000fe200078e0a0b */
[----:B------:R-:W-:Y:S01]  /*0ca0*/  LEA.HI R2, R4, R4, RZ, 0x1 ;  /* 0x0000000404027211 */ /* 0x000fe200078f08ff */
[----:B------:R-:W-:Y:S01]  /*0cb0*/  IMAD.SHL.U32 R18, R22, 0x8, RZ ;  /* 0x0000000816127824 */ /* 0x000fe200078e00ff */
[----:B------:R-:W-:Y:S02]  /*0cc0*/  SHF.R.S32.HI R8, RZ, 0x5, R8 ;  /* 0x00000005ff087819 */ /* 0x000fe40000011408 */
[----:B------:R-:W-:Y:S01]  /*0cd0*/  LOP3.LUT R3, R3, 0x3fffffe, RZ, 0xc0, !PT ;  /* 0x03fffffe03037812 */ /* 0x000fe200078ec0ff */
[----:B------:R-:W-:Y:S01]  /*0ce0*/  VIADD R19, R18, 0x40 ;  /* 0x0000004012137836 */ /* 0x000fe20000000000 */
[----:B------:R-:W-:Y:S01]  /*0cf0*/  LOP3.LUT R5, R2, 0x1ffffffe, RZ, 0xc0, !PT ;  /* 0x1ffffffe02057812 */ /* 0x000fe200078ec0ff */
[----:B------:R-:W-:Y:S01]  /*0d00*/  IMAD R8, R8, 0x10, R11 ;  /* 0x0000001008087824 */ /* 0x000fe200078e020b */
[----:B------:R-:W-:Y:S01]  /*0d10*/  LOP3.LUT R16, R9, 0x7ffffffc, RZ, 0xc0, !PT ;  /* 0x7ffffffc09107812 */ /* 0x000fe200078ec0ff */
[----:B------:R-:W-:Y:S01]  /*0d20*/  IMAD.IADD R3, R186, 0x1, -R3 ;  /* 0x00000001ba037824 */ /* 0x000fe200078e0a03 */
[----:B------:R-:W-:Y:S01]  /*0d30*/  SHF.R.S32.HI R184, RZ, 0x3, R0 ;  /* 0x00000003ffb87819 */ /* 0x000fe20000011400 */
[----:B------:R-:W-:Y:S01]  /*0d40*/  IMAD.IADD R4, R4, 0x1, -R5 ;  /* 0x0000000104047824 */ /* 0x000fe200078e0a05 */
[----:B------:R-:W-:Y:S01]  /*0d50*/  SHF.R.S32.HI R190, RZ, 0x1f, R18 ;  /* 0x0000001fffbe7819 */ /* 0x000fe20000011412 */
[----:B------:R-:W-:Y:S01]  /*0d60*/  IMAD R187, R3, 0x40, R8 ;  /* 0x0000004003bb7824 */ /* 0x000fe200078e0208 */
[----:B------:R-:W-:Y:S01]  /*0d70*/  SHF.R.S32.HI R189, RZ, 0x1f, R19 ;  /* 0x0000001fffbd7819 */ /* 0x000fe20000011413 */
[----:B------:R-:W-:-:S02]  /*0d80*/  IMAD.IADD R16, R185, 0x1, -R16 ;  /* 0x00000001b9107824 */ /* 0x000fc400078e0a10 */
[----:B------:R-:W-:-:S07]  /*0d90*/  IMAD R17, R4, 0x8, R187 ;  /* 0x0000000804117824 */ /* 0x000fce00078e02bb */
.L_x_7886:
        /* <DEDUP_REMOVED lines=21> */
.L_x_7790:
[----:B------:R-:W-:Y:S01]  /*0ef0*/  ULDC UR7, c[0x0][0xc54] ;  /* 0x0003150000077ab9 */ /* 0x000fe20000000800 */
[----:B------:R-:W-:Y:S01]  /*0f00*/  UMOV UR6, UR9 ;  /* 0x0000000900067c82 */ /* 0x000fe20008000000 */
[----:B------:R-:W-:-:S11]  /*0f10*/  UISETP.NE.AND UP0, UPT, UR7, 0x1, UPT ;  /* 0x000000010700788c */ /* 0x000fd6000bf05270 */
[----:B------:R-:W-:Y:S02]  /*0f20*/  @UP0 ULDC.64 UR10, c[0x0][0xc58] ;  /* 0x00031600000a0ab9 */ /* 0x000fe40000000a00 */
[----:B------:R-:W-:-:S04]  /*0f30*/  UIMAD.WIDE.U32 UR4, UR9, UR10, URZ ;  /* 0x0000000a090472a5 */ /* 0x000fc8000f8e003f */
[----:B------:R-:W-:-:S04]  /*0f40*/  @UP0 USHF.R.U32.HI UR6, URZ, UR11, UR5 ;  /* 0x0000000b3f060299 */ /* 0x000fc80008011605 */
[----:B------:R-:W-:-:S12]  /*0f50*/  UIMAD UR4, UR6, UR7, URZ ;  /* 0x00000007060472a4 */ /* 0x000fd8000f8e023f */
.L_x_7791:
[----:B------:R-:W-:Y:S01]  /*0f60*/  ULOP3.LUT UR6, URZ, UR6, URZ, 0x33, !UPT ;  /* 0x000000063f067292 */ /* 0x000fe2000f8e333f */
[----:B------:R-:W-:Y:S01]  /*0f70*/  ULDC UR7, c[0x0][0x448] ;  /* 0x0001120000077ab9 */ /* 0x000fe20000000800 */
[----:B------:R-:W-:Y:S01]  /*0f80*/  ULDC UR5, c[0x0][0xc3c] ;  /* 0x00030f0000057ab9 */ /* 0x000fe20000000800 */
[----:B------:R-:W-:Y:S02]  /*0f90*/  UISETP.NE.AND UP1, UPT, UR7, 0x1, UPT ;  /* 0x000000010700788c */ /* 0x000fe4000bf25270 */
[----:B------:R-:W-:Y:S01]  /*0fa0*/  UIADD3 UR6, UR6, UR5, URZ ;  /* 0x0000000506067290 */ /* 0x000fe2000fffe03f */
[----:B------:R-:W-:Y:S01]  /*0fb0*/  ULDC.64 UR10, c[0x0][0x418] ;  /* 0x00010600000a7ab9 */ /* 0x000fe20000000a00 */
[----:B------:R-:W-:Y:S01]  /*0fc0*/  UIADD3 UR4, UR9, -UR4, URZ ;  /* 0x8000000409047290 */ /* 0x000fe2000fffe03f */
[----:B------:R-:W-:Y:S01]  /*0fd0*/  ULDC UR37, c[0x0][0xc48] ;  /* 0x0003120000257ab9 */ /* 0x000fe20000000800 */
[----:B------:R-:W-:Y:S02]  /*0fe0*/  UISETP.NE.U32.AND UP0, UPT, UR10, URZ, UPT ;  /* 0x0000003f0a00728c */ /* 0x000fe4000bf05070 */
[----:B------:R-:W-:-:S02]  /*0ff0*/  USHF.L.U32 UR36, UR6, 0x7, URZ ;  /* 0x0000000706247899 */ /* 0x000fc4000800063f */
[----:B------:R-:W-:Y:S01]  /*1000*/  UISETP.NE.AND UP2, UPT, UR37, 0x1, UPT ;  /* 0x000000012500788c */ /* 0x000fe2000bf45270 */
[----:B------:R-:W-:Y:S01]  /*1010*/  ULDC UR13, c[0x0][0xc54] ;  /* 0x00031500000d7ab9 */ /* 0x000fe20000000800 */
[----:B------:R-:W-:Y:S02]  /*1020*/  UISETP.NE.AND.EX UP0, UPT, UR11, URZ, UPT, UP0 ;  /* 0x0000003f0b00728c */ /* 0x000fe4000bf05300 */
[----:B------:R-:W-:Y:S02]  /*1030*/  UIADD3 UR10, UR36, 0x7f, URZ ;  /* 0x0000007f240a7890 */ /* 0x000fe4000fffe03f */
[----:B------:R-:W-:Y:S01]  /*1040*/  UIMAD UR13, UR8, UR13, UR4 ;  /* 0x0000000d080d72a4 */ /* 0x000fe2000f8e0204 */
[----:B------:R-:W-:Y:S01]  /*1050*/  ULDC UR42, c[0x0][0x424] ;  /* 0x00010900002a7ab9 */ /* 0x000fe20000000800 */
[----:B------:R-:W-:Y:S01]  /*1060*/  ULDC UR49, c[0x0][0x288] ;  /* 0x0000a20000317ab9 */ /* 0x000fe20000000800 */
[----:B------:R-:W-:Y:S01]  /*1070*/  ULDC.64 UR4, c[0x0][0x9e0] ;  /* 0x0002780000047ab9 */ /* 0x000fe20000000a00 */
[----:B------:R-:W-:Y:S01]  /*1080*/  @UP1 ULDC UR8, c[0x0][0x44c] ;  /* 0x0001130000081ab9 */ /* 0x000fe20000000800 */
[----:B------:R-:W-:-:S02]  /*1090*/  UIADD3 UR11, -UR49, 0x1, URZ ;  /* 0x00000001310b7890 */ /* 0x000fc4000fffe13f */
[----:B------:R-:W-:Y:S02]  /*10a0*/  UISETP.GE.AND UP3, UPT, UR5, 0x1, UPT ;  /* 0x000000010500788c */ /* 0x000fe4000bf66270 */
[----:B------:R-:W-:Y:S02]  /*10b0*/  USEL UR42, UR42, 0x1, UP0 ;  /* 0x000000012a2a7887 */ /* 0x000fe40008000000 */
[----:B------:R-:W-:Y:S01]  /*10c0*/  UIMAD.WIDE.U32 UR8, UR10, UR8, URZ ;  /* 0x000000080a0872a5 */ /* 0x000fe2000f8e003f */
[----:B------:R-:W-:Y:S01]  /*10d0*/  ULDC UR12, c[0x0][0x2f0] ;  /* 0x0000bc00000c7ab9 */ /* 0x000fe20000000800 */
[----:B------:R-:W-:Y:S01]  /*10e0*/  @UP1 ULDC UR15, c[0x0][0x450] ;  /* 0x00011400000f1ab9 */ /* 0x000fe20000000800 */
[----:B------:R-:W-:Y:S01]  /*10f0*/  @UP2 ULDC UR6, c[0x0][0xc4c] ;  /* 0x0003130000062ab9 */ /* 0x000fe20000000800 */
[----:B------:R-:W-:Y:S01]  /*1100*/  UIMAD UR11, UR42, UR12, UR11 ;  /* 0x0000000c2a0b72a4 */ /* 0x000fe2000f8e020b */
[----:B------:R-:W-:Y:S01]  /*1110*/  PLOP3.LUT P1, PT, PT, PT, UP3, 0x80, 0x0 ;  /* 0x000000000000781c */ /* 0x000fe20003f2f038 */
[----:B------:R-:W-:-:S02]  /*1120*/  @UP1 USHF.R.U32.HI UR10, URZ, UR15, UR9 ;  /* 0x0000000f3f0a1299 */ /* 0x000fc40008011609 */
[----:B------:R-:W-:Y:S01]  /*1130*/  UIMAD.WIDE.U32 UR6, UR13, UR6, URZ ;  /* 0x000000060d0672a5 */ /* 0x000fe2000f8e003f */
[----:B------:R-:W-:Y:S01]  /*1140*/  @UP2 ULDC UR14, c[0x0][0xc50] ;  /* 0x00031400000e2ab9 */ /* 0x000fe20000000800 */
[----:B------:R-:W-:Y:S01]  /*1150*/  UIADD3 UR10, UR11, UR10, URZ ;  /* 0x0000000a0b0a7290 */ /* 0x000fe2000fffe03f */
[----:B------:R-:W-:Y:S01]  /*1160*/  UMOV UR43, UR13 ;  /* 0x0000000d002b7c82 */ /* 0x000fe20008000000 */
[----:B------:R-:W-:Y:S02]  /*1170*/  @UP2 USHF.R.U32.HI UR43, URZ, UR14, UR7 ;  /* 0x0000000e3f2b2299 */ /* 0x000fe40008011607 */
[----:B------:R-:W-:Y:S02]  /*1180*/  UIADD3 UR4, UR10, UR4, URZ ;  /* 0x000000040a047290 */ /* 0x000fe4000fffe03f */
[----:B------:R-:W-:-:S04]  /*1190*/  UIADD3 UR6, -UR43, URZ, URZ ;  /* 0x0000003f2b067290 */ /* 0x000fc8000fffe13f */
[----:B------:R-:W-:Y:S01]  /*11a0*/  UIMAD UR37, UR37, UR6, UR13 ;  /* 0x00000006252572a4 */ /* 0x000fe2000f8e020d */
[----:B------:R-:W-:Y:S01]  /*11b0*/  IMAD.U32 R0, RZ, RZ, UR4 ;  /* 0x00000004ff007e24 */ /* 0x000fe2000f8e00ff */
[----:B------:R-:W-:Y:S10]  /*11c0*/  @!P1 BRA `(.L_x_7792) ;  /* 0x0000000000409947 */ /* 0x000ff40003800000 */
        /* <DEDUP_REMOVED lines=10> */
.L_x_7793:
[----:B------:R-:W-:-:S11]  /*1270*/  UISETP.NE.AND UP0, UPT, UR5, 0x1, UPT ;  /* 0x000000010500788c */ /* 0x000fd6000bf05270 */
[----:B------:R-:W-:Y:S02]  /*1280*/  @UP0 ULDC.64 UR8, c[0x0][0x9e8] ;  /* 0x00027a0000080ab9 */ /* 0x000fe40000000a00 */
[----:B------:R-:W-:-:S04]  /*1290*/  UIMAD.WIDE.U32 UR6, UR4, UR8, URZ ;  /* 0x00000008040672a5 */ /* 0x000fc8000f8e003f */
[----:B------:R-:W-:-:S12]  /*12a0*/  @UP0 USHF.R.U32.HI UR4, URZ, UR9, UR7 ;  /* 0x000000093f040299 */ /* 0x000fd80008011607 */
.L_x_7794:
[----:B------:R-:W-:-:S06]  /*12b0*/  UIMAD UR4, UR4, UR5, UR5 ;  /* 0x00000005040472a4 */ /* 0x000fcc000f8e0205 */
[----:B------:R-:W-:-:S07]  /*12c0*/  VIMNMX R0, R0, UR4, PT ;  /* 0x0000000400007c48 */ /* 0x000fce000bfe0100 */
.L_x_7792:
        /* <DEDUP_REMOVED lines=29> */
.L_x_7796:
[----:B------:R-:W-:-:S11]  /*14a0*/  UISETP.NE.AND UP0, UPT, UR5, 0x1, UPT ;  /* 0x000000010500788c */ /* 0x000fd6000bf05270 */
[----:B------:R-:W-:Y:S02]  /*14b0*/  @UP0 ULDC.64 UR10, c[0x0][0x9e8] ;  /* 0x00027a00000a0ab9 */ /* 0x000fe40000000a00 */
[----:B------:R-:W-:-:S04]  /*14c0*/  UIMAD.WIDE.U32 UR6, UR4, UR10, URZ ;  /* 0x0000000a040672a5 */ /* 0x000fc8000f8e003f */
[----:B------:R-:W-:-:S12]  /*14d0*/  @UP0 USHF.R.U32.HI UR4, URZ, UR11, UR7 ;  /* 0x0000000b3f040299 */ /* 0x000fd80008011607 */
.L_x_7797:
[----:B------:R-:W-:-:S04]  /*14e0*/  UIMAD UR4, UR4, UR5, URZ ;  /* 0x00000005040472a4 */ /* 0x000fc8000f8e023f */
[----:B------:R-:W-:-:S04]  /*14f0*/  UISETP.LT.AND UP0, UPT, UR9, UR4, UPT ;  /* 0x000000040900728c */ /* 0x000fc8000bf01270 */
[----:B------:R-:W-:-:S12]  /*1500*/  USEL UR9, UR9, UR4, !UP0 ;  /* 0x0000000409097287 */ /* 0x000fd8000c000000 */
.L_x_7795:
[----:B------:R-:W-:Y:S01]  /*1510*/  USHF.R.S32.HI UR4, URZ, 0x1f, UR9 ;  /* 0x0000001f3f047899 */ /* 0x000fe20008011409 */
[----:B------:R-:W-:Y:S02]  /*1520*/  PLOP3.LUT P0, PT, PT, PT, PT, 0x80, 0x0 ;  /* 0x000000000000781c */ /* 0x000fe40003f0f070 */
[----:B------:R-:W-:Y:S02]  /*1530*/  CS2R R36, SRZ ;  /* 0x0000000000247805 */ /* 0x000fe4000001ff00 */
[----:B------:R-:W-:Y:S01]  /*1540*/  CS2R R150, SRZ ;  /* 0x0000000000967805 */ /* 0x000fe2000001ff00 */
        /* <DEDUP_REMOVED lines=69> */
.L_x_7799:
[----:B------:R-:W-:Y:S01]  /*19a0*/  ULEA.HI UR4, UR46, UR46, URZ, 0x1 ;  /* 0x0000002e2e047291 */ /* 0x000fe2000f8f083f */
[----:B------:R-:W-:-:S03]  /*19b0*/  IMAD.U32 R2, RZ, RZ, UR47 ;  /* 0x0000002fff027e24 */ /* 0x000fc6000f8e00ff */
[----:B------:R-:W-:Y:S02]  /*19c0*/  ULOP3.LUT UR4, UR4, 0xfffffffe, URZ, 0xc0, !UPT ;  /* 0xfffffffe04047892 */ /* 0x000fe4000f8ec03f */
[----:B------:R-:W-:Y:S02]  /*19d0*/  ISETP.NE.AND P0, PT, R2, 0x3, PT ;  /* 0x000000030200780c */ /* 0x000fe40003f05270 */
[----:B------:R-:W-:-:S06]  /*19e0*/  UIADD3 UR4, UR46, -UR4, URZ ;  /* 0x800000042e047290 */ /* 0x000fcc000fffe03f */
[----:B------:R-:W-:-:S05]  /*19f0*/  IMAD.U32 R0, RZ, RZ, UR4 ;  /* 0x00000004ff007e24 */ /* 0x000fca000f8e00ff */
[----:B------:R-:W-:-:S04]  /*1a00*/  SHF.L.U32 R0, R0, 0x1f, RZ ;  /* 0x0000001f00007819 */ /* 0x000fc800000006ff */
[----:B------:R-:W0:Y:S02]  /*1a10*/  SYNCS.PHASECHK.TRANS64.TRYWAIT P1, [UR41+0x28800], R0 ;  /* 0x02880000ff0075a7 */ /* 0x000e240008020169 */
[----:B0-----:R-:W-:Y:S05]  /*1a20*/  @!P1 BRA `(.L_x_7800) ;  /* 0x0000012400ac9947 */ /* 0x001fea0003800000 */
.L_x_7993:
[----:B------:R-:W-:Y:S05]  /*1a30*/  @!P0 BRA `(.L_x_7801) ;  /* 0x0000000000048947 */ /* 0x000fea0003800000 */
[----:B------:R-:W-:Y:S01]  /*1a40*/  BPT.TRAP 0x1 ;  /* 0x000000040000795c */ /* 0x000fe20000300000 */
.L_x_7801:
[----:B------:R-:W-:Y:S02]  /*1a50*/  IMAD.U32 R9, RZ, RZ, UR44 ;  /* 0x0000002cff097e24 */ /* 0x000fe4000f8e00ff */
[----:B0-----:R-:W-:-:S03]  /*1a60*/  IMAD.U32 R0, RZ, RZ, UR45 ;  /* 0x0000002dff007e24 */ /* 0x001fc6000f8e00ff */
[----:B------:R-:W-:Y:S02]  /*1a70*/  LEA R9, R9, UR41, 0x3 ;  /* 0x0000002909097c11 */ /* 0x000fe4000f8e18ff */
[----:B------:R-:W-:-:S04]  /*1a80*/  SHF.L.U32 R0, R0, 0x1f, RZ ;  /* 0x0000001f00007819 */ /* 0x000fc800000006ff */
[----:B------:R0:W1:Y:S01]  /*1a90*/  SYNCS.PHASECHK.TRANS64.TRYWAIT P2, [R9+URZ+0x28830], R0 ;  /* 0x02883000090075a7 */ /* 0x000062000804017f */
[----:B------:R-:W-:Y:S05]  /*1aa0*/  @!P0 BRA `(.L_x_7802) ;  /* 0x0000000000048947 */ /* 0x000fea0003800000 */
[----:B------:R-:W-:Y:S01]  /*1ab0*/  BPT.TRAP 0x1 ;  /* 0x000000040000795c */ /* 0x000fe20000300000 */
.L_x_7802:
[----:B------:R-:W2:Y:S02]  /*1ac0*/  S2R R2, SR_TID.X ;  /* 0x0000000000027919 */ /* 0x000ea40000002100 */
[----:B--2---:R-:W-:Y:S01]  /*1ad0*/  LOP3.LUT P1, RZ, R2, 0x7f, RZ, 0xc0, !PT ;  /* 0x0000007f02ff7812 */ /* 0x004fe2000782c0ff */
[----:B-1----:R-:W-:-:S12]  /*1ae0*/  @P2 BRA `(.L_x_7803) ;  /* 0x0000000000082947 */ /* 0x002fd80003800000 */
[----:B------:R-:W1:Y:S02]  /*1af0*/  SYNCS.PHASECHK.TRANS64.TRYWAIT P2, [R9+URZ+0x28830], R0 ;  /* 0x02883000090075a7 */ /* 0x000e64000804017f */
[----:B-1----:R-:W-:Y:S05]  /*1b00*/  @!P2 BRA `(.L_x_7804) ;  /* 0x00000124008ca947 */ /* 0x002fea0003800000 */
.L_x_7803:
[----:B------:R-:W-:Y:S05]  /*1b10*/  WARPSYNC.ALL ;  /* 0x0000000000007948 */ /* 0x000fea0003800000 */
[----:B------:R-:W-:Y:S01]  /*1b20*/  UIADD3 UR4, UR41, 0x18400, URZ ;  /* 0x0001840029047890 */ /* 0x000fe2000fffe03f */
[----:B------:R-:W-:Y:S01]  /*1b30*/  WARPGROUP.ARRIVE ;  /* 0x00000000000079c5 */ /* 0x000fe20000000000 */
[----:B------:R-:W-:Y:S01]  /*1b40*/  ULOP3.LUT UR32, UR52, 0x10000, URZ, 0xfc, !UPT ;  /* 0x0001000034207892 */ /* 0x000fe2000f8efc3f */
[----:B01----:R-:W-:Y:S01]  /*1b50*/  VIADD R0, R17, UR36 ;  /* 0x0000002411007c36 */ /* 0x003fe20008000000 */
[----:B------:R-:W-:Y:S01]  /*1b60*/  USHF.R.U32.HI UR4, URZ, 0x4, UR4 ;  /* 0x000000043f047899 */ /* 0x000fe20008011604 */
[----:B------:R-:W0:Y:S01]  /*1b70*/  LDC R4, c[0x0][0x2f0] ;  /* 0x0000bc00ff047b82 */ /* 0x000e220000000800 */
[----:B------:R-:W-:Y:S01]  /*1b80*/  UMOV UR33, 0x40000040 ;  /* 0x4000004000217882 */ /* 0x000fe20000000000 */
[----:B------:R-:W-:Y:S01]  /*1b90*/  UMOV UR35, 0x40000040 ;  /* 0x4000004000237882 */ /* 0x000fe20000000000 */
[----:B------:R-:W-:Y:S01]  /*1ba0*/  ULOP3.LUT UR4, UR4, 0x3fff, URZ, 0xc0, !UPT ;  /* 0x00003fff04047892 */ /* 0x000fe2000f8ec03f */
[----:B------:R-:W-:Y:S01]  /*1bb0*/  IMAD.MOV.U32 R7, RZ, RZ, R0 ;  /* 0x000000ffff077224 */ /* 0x000fe200078e0000 */
[----:B------:R-:W-:Y:S01]  /*1bc0*/  UMOV UR5, 0x40000040 ;  /* 0x4000004000057882 */ /* 0x000fe20000000000 */
[----:B------:R-:W-:Y:S01]  /*1bd0*/  UMOV UR7, 0x40000040 ;  /* 0x4000004000077882 */ /* 0x000fe20000000000 */
[----:B------:R-:W-:Y:S01]  /*1be0*/  ULOP3.LUT UR48, UR4, 0x10000, URZ, 0xfc, !UPT ;  /* 0x0001000004307892 */ /* 0x000fe2000f8efc3f */
[----:B------:R-:W1:Y:S01]  /*1bf0*/  LDC R5, c[0x0][0x288] ;  /* 0x0000a200ff057b82 */ /* 0x000e620000000800 */
[----:B------:R-:W-:Y:S01]  /*1c00*/  UIADD3 UR4, UR32, 0x2, URZ ;  /* 0x0000000220047890 */ /* 0x000fe2000fffe03f */
[----:B------:R-:W-:Y:S01]  /*1c10*/  IMAD.MOV.U32 R3, RZ, RZ, -0x80 ;  /* 0xffffff80ff037424 */ /* 0x000fe200078e00ff */
[----:B------:R-:W-:Y:S01]  /*1c20*/  ULEA UR34, UR44, UR48, 0xb ;  /* 0x000000302c227291 */ /* 0x000fe2000f8e583f */
[C---:B------:R-:W-:Y:S01]  /*1c30*/  LEA R11, R88.reuse, 0xffffff80, 0x7 ;  /* 0xffffff80580b7811 */ /* 0x040fe200078e38ff */
[----:B------:R-:W-:Y:S01]  /*1c40*/  UIADD3 UR8, UR32, 0x4, URZ ;  /* 0x0000000420087890 */ /* 0x000fe2000fffe03f */
[----:B------:R-:W-:Y:S01]  /*1c50*/  IMAD R13, R88, R3, 0x80 ;  /* 0x00000080580d7424 */ /* 0x000fe200078e0203 */
[----:B------:R-:W-:-:S02]  /*1c60*/  UIADD3 UR6, UR34, 0x2, URZ ;  /* 0x0000000222067890 */ /* 0x000fc4000fffe03f */
[----:B------:R-:W-:Y:S01]  /*1c70*/  UIADD3 UR10, UR34, 0x4, URZ ;  /* 0x00000004220a7890 */ /* 0x000fe2000fffe03f */
[----:B------:R-:W-:Y:S01]  /*1c80*/  VIADD R3, R13, 0x1 ;  /* 0x000000010d037836 */ /* 0x000fe20000000000 */
[----:B------:R-:W-:Y:S01]  /*1c90*/  UMOV UR9, 0x40000040 ;  /* 0x4000004000097882 */ /* 0x000fe20000000000 */
[----:B------:R-:W-:Y:S01]  /*1ca0*/  HGMMA.64x128x16.F32 R24, gdesc[UR32], RZ, !UPT, gsb0 ;  /* 0x01e00000201879f0 */ /* 0x000fe2000c0008ff */
[----:B------:R-:W-:Y:S01]  /*1cb0*/  UMOV UR11, 0x40000040 ;  /* 0x40000040000b7882 */ /* 0x000fe20000000000 */
[----:B------:R-:W-:Y:S01]  /*1cc0*/  UIADD3 UR12, UR32, 0x6, URZ ;  /* 0x00000006200c7890 */ /* 0x000fe2000fffe03f */
[----:B------:R-:W-:Y:S01]  /*1cd0*/  IMAD R3, R16, -0x2, R3 ;  /* 0xfffffffe10037824 */ /* 0x000fe200078e0203 */
        /* <DEDUP_REMOVED lines=19> */
[----:B------:R-:W-:Y:S01]  /*1e10*/  ULDC UR52, c[0x0][0x9dc] ;  /* 0x0002770000347ab9 */ /* 0x000fe20000000800 */
[----:B------:R-:W-:Y:S02]  /*1e20*/  WARPGROUP.DEPBAR.LE gsb0, 0x0 ;  /* 0x00008000000079c5 */ /* 0x000fe40000010000 */
[----:B------:R-:W-:-:S06]  /*1e30*/  WARPGROUP.ARRIVE ;  /* 0x00000000000079c5 */ /* 0x000fcc0000000000 */
[----:B------:R-:W-:Y:S01]  /*1e40*/  HGMMA.64x128x16.F32 R24, gdesc[UR4], R24, gsb0 ;  /* 0x01e00000041879f0 */ /* 0x000fe20008000818 */
[----:B------:R-:W-:Y:S02]  /*1e50*/  ULDC UR6, c[0x0][0x448] ;  /* 0x0001120000067ab9 */ /* 0x000fe40000000800 */
[----:B------:R-:W-:-:S06]  /*1e60*/  UISETP.NE.AND UP0, UPT, UR6, 0x1, UPT ;  /* 0x000000010600788c */ /* 0x000fcc000bf05270 */
[----:B------:R-:W-:Y:S02]  /*1e70*/  PLOP3.LUT P2, PT, PT, PT, UP0, 0x80, 0x0 ;  /* 0x000000000000781c */ /* 0x000fe40003f4f008 */
[----:B------:R-:W-:-:S03]  /*1e80*/  PLOP3.LUT P3, PT, PT, PT, UP0, 0x80, 0x0 ;  /* 0x000000000000781c */ /* 0x000fc60003f6f008 */
[----:B------:R-:W-:-:S08]  /*1e90*/  @UP0 ULDC UR6, c[0x0][0x44c] ;  /* 0x0001130000060ab9 */ /* 0x000fd00000000800 */
[----:B------:R-:W-:Y:S01]  /*1ea0*/  @P2 IMAD.HI.U32 R2, R0, UR6, RZ ;  /* 0x0000000600022c27 */ /* 0x000fe2000f8e00ff */
[----:B------:R-:W-:-:S03]  /*1eb0*/  @UP0 ULDC UR6, c[0x0][0x450] ;  /* 0x0001140000060ab9 */ /* 0x000fc60000000800 */
[----:B------:R-:W-:Y:S01]  /*1ec0*/  @!P1 VIADD R0, R9, 0x28840 ;  /* 0x0002884009009836 */ /* 0x000fe20000000000 */
[----:B------:R-:W-:Y:S01]  /*1ed0*/  @P3 SHF.R.U32.HI R7, RZ, UR6, R2 ;  /* 0x00000006ff073c19 */ /* 0x000fe20008011602 */
[----:B------:R-:W-:Y:S02]  /*1ee0*/  ULDC.64 UR6, c[0x0][0x9e0] ;  /* 0x0002780000067ab9 */ /* 0x000fe40000000a00 */
[----:B------:R-:W-:Y:S01]  /*1ef0*/  UISETP.GE.AND UP1, UPT, UR7, 0x1, UPT ;  /* 0x000000010700788c */ /* 0x000fe2000bf26270 */
[----:B------:R-:W-:Y:S01]  /*1f00*/  @!P1 PRMT R0, RZ, 0x654, R0 ;  /* 0x00000654ff009816 */ /* 0x000fe20000000000 */
[----:B------:R-:W2:Y:S04]  /*1f10*/  SHFL.IDX PT, R2, R7, RZ, 0x1c1f ;  /* 0x001c1fff07027589 */ /* 0x000ea800000e0000 */
[----:B------:R-:W-:Y:S01]  /*1f20*/  PLOP3.LUT P2, PT, PT, PT, UP1, 0x40, 0x0 ;  /* 0x000000000000781c */ /* 0x000fe20003f4e818 */
[----:B------:R-:W-:-:S02]  /*1f30*/  WARPGROUP.DEPBAR.LE gsb0, 0x0 ;  /* 0x00008000000079c5 */ /* 0x000fc40000010000 */
[----:B------:R-:W-:-:S06]  /*1f40*/  WARPGROUP.ARRIVE ;  /* 0x00000000000079c5 */ /* 0x000fcc0000000000 */
[----:B------:R-:W-:Y:S01]  /*1f50*/  HGMMA.64x128x16.F32 R24, gdesc[UR8], R24, gsb0 ;  /* 0x01e00000081879f0 */ /* 0x000fe20008000818 */
[----:B------:R-:W-:Y:S02]  /*1f60*/  ULOP3.LUT UR10, URZ, UR52, URZ, 0x33, !UPT ;  /* 0x000000343f0a7292 */ /* 0x000fe4000f8e333f */
[----:B------:R-:W-:Y:S02]  /*1f70*/  WARPGROUP.DEPBAR.LE gsb0, 0x0 ;  /* 0x00008000000079c5 */ /* 0x000fe40000010000 */
[----:B------:R-:W-:-:S07]  /*1f80*/  WARPGROUP.ARRIVE ;  /* 0x00000000000079c5 */ /* 0x000fce0000000000 */
[----:B------:R-:W-:Y:S03]  /*1f90*/  HGMMA.64x128x16.F32 R24, gdesc[UR12], R24, gsb0 ;  /* 0x01e000000c1879f0 */ /* 0x000fe60008000818 */
        /* <DEDUP_REMOVED lines=13> */
[----:B------:R0:W-:Y:S02]  /*2070*/  @!P1 SYNCS.ARRIVE.TRANS64.RED.A1T0 RZ, [R0+URZ], RZ ;  /* 0x000000ff00ff99a7 */ /* 0x0001e4000810043f */
[C---:B0-----:R-:W-:Y:S02]  /*2080*/  IMAD R0, R4.reuse, UR42, R3 ;  /* 0x0000002a04007c24 */ /* 0x041fe4000f8e0203 */
[----:B------:R-:W-:Y:S02]  /*2090*/  IMAD R3, R4, UR42, R13 ;  /* 0x0000002a04037c24 */ /* 0x000fe4000f8e020d */
[----:B-1----:R-:W-:-:S02]  /*20a0*/  IMAD.IADD R0, R0, 0x1, -R5 ;  /* 0x0000000100007824 */ /* 0x002fc400078e0a05 */
[----:B------:R-:W-:Y:S02]  /*20b0*/  IMAD R15, R16, -0x2, R3 ;  /* 0xfffffffe100f7824 */ /* 0x000fe400078e0203 */
[C---:B------:R-:W-:Y:S02]  /*20c0*/  VIADD R20, R0.reuse, UR6 ;  /* 0x0000000600147c36 */ /* 0x040fe40008000000 */
[----:B------:R-:W-:-:S03]  /*20d0*/  VIADD R21, R0, UR10 ;  /* 0x0000000a00157c36 */ /* 0x000fc60008000000 */
[----:B--2---:R-:W-:Y:S01]  /*20e0*/  VIADDMNMX R0, R2, R20, R15, PT ;  /* 0x0000001402007246 */ /* 0x004fe2000380010f */
[----:B------:R-:W-:Y:S01]  /*20f0*/  IMAD.IADD R3, R21, 0x1, R2 ;  /* 0x0000000115037824 */ /* 0x000fe200078e0202 */
        /* <DEDUP_REMOVED lines=14> */
.L_x_7807:
[----:B------:R-:W-:-:S06]  /*21e0*/  UISETP.NE.AND UP2, UPT, UR7, 0x1, UPT ;  /* 0x000000010700788c */ /* 0x000fcc000bf45270 */
[----:B------:R-:W-:-:S05]  /*21f0*/  PLOP3.LUT P2, PT, PT, PT, UP2, 0x80, 0x0 ;  /* 0x000000000000781c */ /* 0x000fca0003f4f028 */
[----:B------:R-:W-:-:S08]  /*2200*/  @UP2 ULDC.64 UR10, c[0x0][0x9e8] ;  /* 0x00027a00000a2ab9 */ /* 0x000fd00000000a00 */
[----:B------:R-:W-:-:S05]  /*2210*/  @P2 IMAD.HI.U32 R6, R2, UR10, RZ ;  /* 0x0000000a02062c27 */ /* 0x000fca000f8e00ff */
[----:B------:R-:W-:-:S07]  /*2220*/  @P2 SHF.R.U32.HI R2, RZ, UR11, R6 ;  /* 0x0000000bff022c19 */ /* 0x000fce0008011606 */
.L_x_7808:
[----:B------:R-:W-:Y:S05]  /*2230*/  BSYNC B0 ;  /* 0x0000000000007941 */ /* 0x000fea0003800000 */
.L_x_7806:
[----:B------:R-:W-:-:S04]  /*2240*/  IMAD R9, R2, UR7, -R11 ;  /* 0x0000000702097c24 */ /* 0x000fc8000f8e0a0b */
[----:B------:R-:W-:-:S05]  /*2250*/  IMAD R9, R16, -0x2, R9 ;  /* 0xfffffffe10097824 */ /* 0x000fca00078e0209 */
[----:B------:R-:W-:Y:S02]  /*2260*/  VIMNMX R3, R3, R9, !PT ;  /* 0x0000000903037248 */ /* 0x000fe40007fe0100 */
[----:B------:R-:W-:-:S07]  /*2270*/  VIADDMNMX R0, R9, UR7, R0, PT ;  /* 0x0000000709007c46 */ /* 0x000fce000b800100 */
.L_x_7805:
        /* <DEDUP_REMOVED lines=8> */
[----:B------:R-:W-:Y:S02]  /*2300*/  P2R R25, PR, RZ, 0x20 ;  /* 0x00000020ff197803 */ /* 0x000fe40000000000 */
[----:B------:R-:W-:Y:S02]  /*2310*/  ISETP.LT.OR P3, PT, R0, 0xa, P3 ;  /* 0x0000000a0000780c */ /* 0x000fe40001f61670 */
[----:B------:R-:W-:Y:S02]  /*2320*/  ISETP.GT.AND P4, PT, R3, 0x8, !P4 ;  /* 0x000000080300780c */ /* 0x000fe40006784270 */
[----:B------:R-:W-:-:S02]  /*2330*/  ISETP.GE.AND P5, PT, R13, 0x11, PT ;  /* 0x000000110d00780c */ /* 0x000fc40003fa6270 */
[----:B------:R-:W-:Y:S02]  /*2340*/  FSEL R122, R29, -INF , !P3 ;  /* 0xff8000001d7a7808 */ /* 0x000fe40005800000 */
[----:B------:R-:W-:Y:S02]  /*2350*/  ISETP.LT.OR P4, PT, R0, 0x9, P4 ;  /* 0x000000090000780c */ /* 0x000fe40002781670 */
[----:B------:R-:W-:Y:S02]  /*2360*/  ISETP.GT.AND P3, PT, R3, 0x10, !P5 ;  /* 0x000000100300780c */ /* 0x000fe40006f64270 */
[----:B------:R-:W-:Y:S02]  /*2370*/  FSEL R182, R28, -INF , !P4 ;  /* 0xff8000001cb67808 */ /* 0x000fe40006000000 */
        /* <DEDUP_REMOVED lines=159> */
.L_x_7811:
[----:B------:R-:W-:-:S06]  /*2d70*/  UISETP.NE.AND UP2, UPT, UR7, 0x1, UPT ;  /* 0x000000010700788c */ /* 0x000fcc000bf45270 */
[----:B------:R-:W-:-:S05]  /*2d80*/  PLOP3.LUT P6, PT, PT, PT, UP2, 0x80, 0x0 ;  /* 0x000000000000781c */ /* 0x000fca0003fcf028 */
[----:B------:R-:W-:-:S08]  /*2d90*/  @UP2 ULDC.64 UR10, c[0x0][0x9e8] ;  /* 0x00027a00000a2ab9 */ /* 0x000fd00000000a00 */
[----:B------:R-:W-:Y:S01]  /*2da0*/  @P6 IMAD.HI.U32 R3, R0, UR10, RZ ;  /* 0x0000000a00036c27 */ /* 0x000fe2000f8e00ff */
[----:B------:R-:W-:-:S13]  /*2db0*/  PLOP3.LUT P6, PT, PT, PT, UP2, 0x80, 0x0 ;  /* 0x000000000000781c */ /* 0x000fda0003fcf028 */
[----:B------:R-:W-:-:S07]  /*2dc0*/  @P6 SHF.R.U32.HI R0, RZ, UR11, R3 ;  /* 0x0000000bff006c19 */ /* 0x000fce0008011603 */
.L_x_7812:
[----:B------:R-:W-:Y:S05]  /*2dd0*/  BSYNC B0 ;  /* 0x0000000000007941 */ /* 0x000fea0003800000 */
.L_x_7810:
[----:B------:R-:W-:-:S04]  /*2de0*/  IMAD R3, R0, UR7, -R11 ;  /* 0x0000000700037c24 */ /* 0x000fc8000f8e0a0b */
[----:B------:R-:W-:-:S05]  /*2df0*/  IMAD R0, R16, -0x2, R3 ;  /* 0xfffffffe10007824 */ /* 0x000fca00078e0203 */
[----:B------:R-:W-:Y:S02]  /*2e00*/  VIMNMX R33, R33, R0, !PT ;  /* 0x0000000021217248 */ /* 0x000fe40007fe0100 */
[----:B------:R-:W-:-:S07]  /*2e10*/  VIADDMNMX R29, R0, UR7, R29, PT ;  /* 0x00000007001d7c46 */ /* 0x000fce000b80011d */
.L_x_7809:
[----:B------:R-:W-:Y:S01]  /*2e20*/  ISETP.GT.AND P2, PT, R33, 0x1, !P2 ;  /* 0x000000012100780c */ /* 0x000fe20005744270 */
[----:B------:R-:W-:Y:S01]  /*2e30*/  ULDC UR10, c[0x0][0x988] ;  /* 0x00026200000a7ab9 */ /* 0x000fe20000000800 */
[----:B------:R-:W-:Y:S01]  /*2e40*/  ISETP.NE.AND P6, PT, R28, RZ, PT ;  /* 0x000000ff1c00720c */ /* 0x000fe20003fc5270 */
[----:B------:R-:W-:Y:S01]  /*2e50*/  IMAD.U32 R7, RZ, RZ, UR10 ;  /* 0x0000000aff077e24 */ /* 0x000fe2000f8e00ff */
[----:B------:R-:W-:Y:S01]  /*2e60*/  ISETP.LT.OR P2, PT, R29, 0x2, P2 ;  /* 0x000000021d00780c */ /* 0x000fe20001741670 */
[----:B------:R-:W-:Y:S01]  /*2e70*/  @UP0 ULDC UR10, c[0x0][0x44c] ;  /* 0x00011300000a0ab9 */ /* 0x000fe20000000800 */
[----:B------:R-:W-:Y:S01]  /*2e80*/  FMNMX.FTZ R0, R180, R120, !PT ;  /* 0x00000078b4007209 */ /* 0x000fe20007810000 */
[----:B------:R-:W-:Y:S01]  /*2e90*/  UIMAD.WIDE.U32 UR10, UR36, UR10, URZ ;  /* 0x0000000a240a72a5 */ /* 0x000fe2000f8e003f */
[----:B------:R-:W-:Y:S01]  /*2ea0*/  FSEL R20, R27, -INF , !P2 ;  /* 0xff8000001b147808 */ /* 0x000fe20005000000 */
[----:B------:R-:W-:Y:S01]  /*2eb0*/  @UP0 ULDC UR15, c[0x0][0x450] ;  /* 0x00011400000f0ab9 */ /* 0x000fe20000000800 */
[----:B------:R-:W-:Y:S01]  /*2ec0*/  ISETP.NE.AND P2, PT, R89, RZ, PT ;  /* 0x000000ff5900720c */ /* 0x000fe20003f45270 */
[----:B------:R-:W-:Y:S01]  /*2ed0*/  UMOV UR14, UR36 ;  /* 0x00000024000e7c82 */ /* 0x000fe20008000000 */
[----:B------:R-:W-:Y:S01]  /*2ee0*/  FMNMX.FTZ R0, R182, R0, !PT ;  /* 0x00000000b6007209 */ /* 0x000fe20007810000 */
[----:B------:R-:W-:Y:S01]  /*2ef0*/  @UP0 USHF.R.U32.HI UR14, URZ, UR15, UR11 ;  /* 0x0000000f3f0e0299 */ /* 0x000fe2000801160b */
[----:B------:R-:W-:-:S02]  /*2f00*/  ISETP.GT.AND P2, PT, R33, 0x8, !P2 ;  /* 0x000000082100780c */ /* 0x000fc40005744270 */
[----:B------:R-:W-:Y:S01]  /*2f10*/  FMNMX.FTZ R0, R122, R0, !PT ;  /* 0x000000007a007209 */ /* 0x000fe20007810000 */
[----:B------:R-:W-:Y:S01]  /*2f20*/  UIADD3 UR49, UR49, UR14, URZ ;  /* 0x0000000e31317290 */ /* 0x000fe2000fffe03f */
[----:B------:R-:W-:Y:S02]  /*2f30*/  ISETP.LT.OR P2, PT, R29, 0x9, P2 ;  /* 0x000000091d00780c */ /* 0x000fe40001741670 */
[----:B------:R-:W-:Y:S01]  /*2f40*/  FMNMX.FTZ R0, R176, R0, !PT ;  /* 0x00000000b0007209 */ /* 0x000fe20007810000 */
[----:B------:R-:W-:Y:S01]  /*2f50*/  UIADD3 UR6, UR49, UR6, URZ ;  /* 0x0000000631067290 */ /* 0x000fe2000fffe03f */
        /* <DEDUP_REMOVED lines=8> */
[----:B------:R-:W-:-:S02]  /*2fe0*/  ISETP.GT.AND P2, PT, R33, 0x10, !P6 ;  /* 0x000000102100780c */ /* 0x000fc40007744270 */
[----:B------:R-:W-:Y:S02]  /*2ff0*/  ISETP.NE.AND P6, PT, R52, RZ, PT ;  /* 0x000000ff3400720c */ /* 0x000fe40003fc5270 */
        /* <DEDUP_REMOVED lines=57> */
[----:B------:R-:W-:Y:S01]  /*3390*/  ISETP.GT.AND P3, PT, R33, 0x70, !P3 ;  /* 0x000000702100780c */ /* 0x000fe20005f64270 */
[----:B------:R-:W0:Y:S01]  /*33a0*/  SHFL.BFLY PT, R0, R3, 0x2, 0x1f ;  /* 0x0c401f0003007f89 */ /* 0x000e2200000e0000 */
[----:B------:R-:W-:-:S02]  /*33b0*/  FSEL R50, R50, -INF , !P2 ;  /* 0xff80000032327808 */ /* 0x000fc40005000000 */
[----:B------:R-:W-:Y:S02]  /*33c0*/  ISETP.NE.AND P2, PT, R48, RZ, PT ;  /* 0x000000ff3000720c */ /* 0x000fe40003f45270 */
[C---:B------:R-:W-:Y:S02]  /*33d0*/  ISETP.GT.AND P4, PT, R33.reuse, 0x71, !P4 ;  /* 0x000000712100780c */ /* 0x040fe40006784270 */
[----:B------:R-:W-:Y:S02]  /*33e0*/  ISETP.GT.AND P2, PT, R33, 0x31, !P2 ;  /* 0x000000312100780c */ /* 0x000fe40005744270 */
[C---:B------:R-:W-:Y:S02]  /*33f0*/  ISETP.LT.OR P3, PT, R29.reuse, 0x71, P3 ;  /* 0x000000711d00780c */ /* 0x040fe40001f61670 */
[----:B------:R-:W-:Y:S02]  /*3400*/  ISETP.LT.OR P2, PT, R29, 0x32, P2 ;  /* 0x000000321d00780c */ /* 0x000fe40001741670 */
[----:B------:R-:W-:-:S02]  /*3410*/  ISETP.GT.AND P5, PT, R33, 0x78, !P5 ;  /* 0x000000782100780c */ /* 0x000fc40006fa4270 */
[----:B------:R-:W-:Y:S02]  /*3420*/  FSEL R44, R51, -INF , !P2 ;  /* 0xff800000332c7808 */ /* 0x000fe40005000000 */
[----:B------:R-:W-:Y:S02]  /*3430*/  ISETP.NE.AND P2, PT, R49, RZ, PT ;  /* 0x000000ff3100720c */ /* 0x000fe40003f45270 */
[----:B------:R-:W-:Y:S02]  /*3440*/  ISETP.LT.OR P4, PT, R29, 0x72, P4 ;  /* 0x000000721d00780c */ /* 0x000fe40002781670 */
[----:B------:R-:W-:Y:S02]  /*3450*/  ISETP.GT.AND P2, PT, R33, 0x38, !P2 ;  /* 0x000000382100780c */ /* 0x000fe40005744270 */
[----:B------:R-:W-:Y:S02]  /*3460*/  FSEL R82, R82, -INF , !P3 ;  /* 0xff80000052527808 */ /* 0x000fe40005800000 */
[----:B------:R-:W-:-:S02]  /*3470*/  ISETP.LT.OR P2, PT, R29, 0x39, P2 ;  /* 0x000000391d00780c */ /* 0x000fc40001741670 */
[----:B------:R-:W-:Y:S02]  /*3480*/  ISETP.LT.OR P5, PT, R29, 0x79, P5 ;  /* 0x000000791d00780c */ /* 0x000fe40002fa1670 */
[----:B------:R-:W-:Y:S02]  /*3490*/  FSEL R54, R54, -INF , !P2 ;  /* 0xff80000036367808 */ /* 0x000fe40005000000 */
[----:B------:R-:W-:Y:S02]  /*34a0*/  ISETP.GT.AND P2, PT, R33, 0x39, !P6 ;  /* 0x000000392100780c */ /* 0x000fe40007744270 */
[----:B------:R-:W-:Y:S02]  /*34b0*/  ISETP.NE.AND P6, PT, R73, RZ, PT ;  /* 0x000000ff4900720c */ /* 0x000fe40003fc5270 */
[----:B------:R-:W-:Y:S02]  /*34c0*/  ISETP.LT.OR P2, PT, R29, 0x3a, P2 ;  /* 0x0000003a1d00780c */ /* 0x000fe40001741670 */
[----:B------:R-:W-:-:S02]  /*34d0*/  FSEL R86, R86, -INF , !P5 ;  /* 0xff80000056567808 */ /* 0x000fc40006800000 */
        /* <DEDUP_REMOVED lines=41> */
[----:B------:R-:W-:Y:S02]  /*3770*/  ISETP.GT.AND P2, PT, R33, 0x68, !P6 ;  /* 0x000000682100780c */ /* 0x000fe40007744270 */
[----:B------:R-:W-:Y:S02]  /*3780*/  ISETP.NE.AND P6, PT, R9, RZ, PT ;  /* 0x000000ff0900720c */ /* 0x000fe40003fc5270 */
[----:B0-----:R-:W-:Y:S02]  /*3790*/  FMNMX.FTZ R9, R3, R0, !PT ;  /* 0x0000000003097209 */ /* 0x001fe40007810000 */
[----:B------:R-:W-:-:S03]  /*37a0*/  ISETP.LT.OR P2, PT, R29, 0x69, P2 ;  /* 0x000000691d00780c */ /* 0x000fc60001741670 */
[----:B------:R-:W0:Y:S01]  /*37b0*/  SHFL.BFLY PT, R0, R9, 0x1, 0x1f ;  /* 0x0c201f0009007f89 */ /* 0x000e2200000e0000 */
[----:B------:R-:W-:Y:S02]  /*37c0*/  FSEL R78, R78, -INF , !P2 ;  /* 0xff8000004e4e7808 */ /* 0x000fe40005000000 */
[----:B0-----:R-:W-:-:S04]  /*37d0*/  FMNMX.FTZ R0, R9, R0, !PT ;  /* 0x0000000009007209 */ /* 0x001fc80007810000 */
[C---:B------:R-:W-:Y:S01]  /*37e0*/  FSETP.NEU.FTZ.AND P2, PT, R0.reuse, -INF , PT ;  /* 0xff8000000000780b */ /* 0x040fe20003f5d000 */
[----:B------:R-:W-:-:S05]  /*37f0*/  FMUL.FTZ R11, R0, R7 ;  /* 0x00000007000b7220 */ /* 0x000fca0000410000 */
[----:B------:R-:W-:Y:S02]  /*3800*/  FSEL R35, R11, RZ, P2 ;  /* 0x000000ff0b237208 */ /* 0x000fe40001000000 */
[----:B------:R-:W-:Y:S02]  /*3810*/  ISETP.GT.AND P2, PT, R33, RZ, !P6 ;  /* 0x000000ff2100720c */ /* 0x000fe40007744270 */
[----:B------:R-:W-:Y:S01]  /*3820*/  ISETP.NE.AND P6, PT, R13, RZ, PT ;  /* 0x000000ff0d00720c */ /* 0x000fe20003fc5270 */
[-CC-:B------:R-:W-:Y:S01]  /*3830*/  FFMA.FTZ R21, R124, R7.reuse, -R35.reuse ;  /* 0x000000077c157223 */ /* 0x180fe20000010823 */
[----:B------:R-:W-:Y:S01]  /*3840*/  ISETP.LT.OR P2, PT, R29, 0x1, P2 ;  /* 0x000000011d00780c */ /* 0x000fe20001741670 */
[-CC-:B------:R-:W-:Y:S01]  /*3850*/  FFMA.FTZ R37, R102, R7.reuse, -R35.reuse ;  /* 0x0000000766257223 */ /* 0x180fe20000010823 */
[-CC-:B------:R-:W-:Y:S01]  /*3860*/  FFMA.FTZ R164, R100, R7.reuse, -R35.reuse ;  /* 0x0000000764a47223 */ /* 0x180fe20000010823 */
[----:B------:R-:W-:Y:S01]  /*3870*/  ISETP.GT.AND P6, PT, R33, 0x79, !P6 ;  /* 0x000000792100780c */ /* 0x000fe200077c4270 */
[-CC-:B------:R-:W-:Y:S01]  /*3880*/  FFMA.FTZ R180, R180, R7.reuse, -R35.reuse ;  /* 0x00000007b4b47223 */ /* 0x180fe20000010823 */
[----:B------:R-:W-:Y:S01]  /*3890*/  FSEL R26, R26, -INF , !P2 ;  /* 0xff8000001a1a7808 */ /* 0x000fe20005000000 */
[-CC-:B------:R-:W-:Y:S01]  /*38a0*/  FFMA.FTZ R3, R120, R7.reuse, -R35.reuse ;  /* 0x0000000778037223 */ /* 0x180fe20000010823 */
[----:B------:R-:W-:Y:S01]  /*38b0*/  ISETP.NE.AND P2, PT, R95, RZ, PT ;  /* 0x000000ff5f00720c */ /* 0x000fe20003f45270 */
[-CC-:B------:R-:W-:Y:S01]  /*38c0*/  FFMA.FTZ R182, R182, R7.reuse, -R35.reuse ;  /* 0x00000007b6b67223 */ /* 0x180fe20000010823 */
[----:B------:R-:W-:Y:S01]  /*38d0*/  FMNMX.FTZ R11, R26, R20, !PT ;  /* 0x000000141a0b7209 */ /* 0x000fe20007810000 */
[----:B------:R-:W-:Y:S01]  /*38e0*/  MUFU.EX2 R180, R180 ;  /* 0x000000b400b47308 */ /* 0x000fe20000000800 */
[----:B------:R-:W-:Y:S01]  /*38f0*/  ISETP.GT.AND P2, PT, R33, 0x69, !P2 ;  /* 0x000000692100780c */ /* 0x000fe20005744270 */
[--C-:B------:R-:W-:Y:S01]  /*3900*/  FFMA.FTZ R33, R98, R7, -R35.reuse ;  /* 0x0000000762217223 */ /* 0x100fe20000010823 */
[----:B------:R-:W-:Y:S01]  /*3910*/  FMNMX.FTZ R11, R30, R11, !PT ;  /* 0x0000000b1e0b7209 */ /* 0x000fe20007810000 */
[-CC-:B------:R-:W-:Y:S01]  /*3920*/  FFMA.FTZ R9, R122, R7.reuse, -R35.reuse ;  /* 0x000000077a097223 */ /* 0x180fe20000010823 */
[----:B------:R-:W-:Y:S01]  /*3930*/  ISETP.LT.OR P2, PT, R29, 0x6a, P2 ;  /* 0x0000006a1d00780c */ /* 0x000fe20001741670 */
[--C-:B------:R-:W-:Y:S01]  /*3940*/  FFMA.FTZ R176, R176, R7, -R35.reuse ;  /* 0x00000007b0b07223 */ /* 0x100fe20000010823 */
[----:B------:R-:W-:Y:S01]  /*3950*/  FMNMX.FTZ R11, R24, R11, !PT ;  /* 0x0000000b180b7209 */ /* 0x000fe20007810000 */
[----:B------:R-:W0:Y:S01]  /*3960*/  MUFU.EX2 R3, R3 ;  /* 0x0000000300037308 */ /* 0x000e220000000800 */
[----:B------:R-:W-:Y:S01]  /*3970*/  FSEL R102, R79, -INF , !P2 ;  /* 0xff8000004f667808 */ /* 0x000fe20005000000 */
[--C-:B------:R-:W-:Y:S01]  /*3980*/  FFMA.FTZ R2, R2, R7, -R35.reuse ;  /* 0x0000000702027223 */ /* 0x100fe20000010823 */
[----:B------:R-:W-:Y:S01]  /*3990*/  FMNMX.FTZ R13, R34, R11, !PT ;  /* 0x0000000b220d7209 */ /* 0x000fe20007810000 */
[-CC-:B------:R-:W-:Y:S01]  /*39a0*/  FFMA.FTZ R178, R178, R7.reuse, -R35.reuse ;  /* 0x00000007b2b27223 */ /* 0x180fe20000010823 */
[----:B------:R-:W-:Y:S01]  /*39b0*/  FSEL R100, R83, -INF , !P4 ;  /* 0xff80000053647808 */ /* 0x000fe20006000000 */
[--C-:B------:R-:W-:Y:S01]  /*39c0*/  FFMA.FTZ R118, R118, R7, -R35.reuse ;  /* 0x0000000776767223 */ /* 0x100fe20000010823 */
[----:B------:R-:W-:Y:S01]  /*39d0*/  FMNMX.FTZ R13, R28, R13, !PT ;  /* 0x0000000d1c0d7209 */ /* 0x000fe20007810000 */
[----:B------:R1:W-:Y:S01]  /*39e0*/  MUFU.EX2 R11, R21 ;  /* 0x00000015000b7308 */ /* 0x0003e20000000800 */
[----:B------:R-:W-:Y:S01]  /*39f0*/  ISETP.LT.OR P6, PT, R29, 0x7a, P6 ;  /* 0x0000007a1d00780c */ /* 0x000fe200037c1670 */
[--C-:B------:R-:W-:Y:S01]  /*3a00*/  FFMA.FTZ R29, R94, R7, -R35.reuse ;  /* 0x000000075e1d7223 */ /* 0x100fe20000010823 */
[----:B------:R-:W-:Y:S01]  /*3a10*/  FMNMX.FTZ R13, R38, R13, !PT ;  /* 0x0000000d260d7209 */ /* 0x000fe20007810000 */
[-CC-:B------:R-:W-:Y:S01]  /*3a20*/  FFMA.FTZ R172, R116, R7.reuse, -R35.reuse ;  /* 0x0000000774ac7223 */ /* 0x180fe20000010823 */
[----:B------:R-:W-:Y:S01]  /*3a30*/  FSEL R98, R87, -INF , !P6 ;  /* 0xff80000057627808 */ /* 0x000fe20007000000 */
[----:B------:R-:W-:Y:S01]  /*3a40*/  FFMA.FTZ R114, R114, R7, -R35 ;  /* 0x0000000772727223 */ /* 0x000fe20000010823 */
[----:B------:R-:W-:Y:S01]  /*3a50*/  FMNMX.FTZ R13, R32, R13, !PT ;  /* 0x0000000d200d7209 */ /* 0x000fe20007810000 */
[----:B------:R-:W-:Y:S01]  /*3a60*/  MUFU.EX2 R182, R182 ;  /* 0x000000b600b67308 */ /* 0x000fe20000000800 */
[----:B0-----:R-:W-:Y:S01]  /*3a70*/  FADD.FTZ R47, R180, R3 ;  /* 0x00000003b42f7221 */ /* 0x001fe20000010000 */
        /* <DEDUP_REMOVED lines=17> */
[----:B-1----:R-:W-:Y:S01]  /*3b90*/  FMNMX.FTZ R21, R50, R15, !PT ;  /* 0x0000000f32157209 */ /* 0x002fe20007810000 */
[-CC-:B------:R-:W-:Y:S01]  /*3ba0*/  FFMA.FTZ R10, R10, R7.reuse, -R35.reuse ;  /* 0x000000070a0a7223 */ /* 0x180fe20000010823 */
[-CC-:B------:R-:W-:Y:S01]  /*3bb0*/  FFMA.FTZ R80, R80, R7.reuse, -R35.reuse ;  /* 0x0000000750507223 */ /* 0x180fe20000010823 */
[--C-:B------:R-:W-:Y:S01]  /*3bc0*/  FFMA.FTZ R12, R12, R7, -R35.reuse ;  /* 0x000000070c0c7223 */ /* 0x100fe20000010823 */
[----:B------:R-:W-:Y:S01]  /*3bd0*/  FMNMX.FTZ R21, R44, R21, !PT ;  /* 0x000000152c157209 */ /* 0x000fe20007810000 */
[----:B------:R-:W-:Y:S01]  /*3be0*/  MUFU.EX2 R39, R2 ;  /* 0x0000000200277308 */ /* 0x000fe20000000800 */
[-CC-:B------:R-:W-:Y:S01]  /*3bf0*/  FFMA.FTZ R84, R84, R7.reuse, -R35.reuse ;  /* 0x0000000754547223 */ /* 0x180fe20000010823 */
[----:B------:R-:W-:Y:S01]  /*3c00*/  FFMA.FTZ R14, R14, R7, -R35 ;  /* 0x000000070e0e7223 */ /* 0x000fe20000010823 */
[----:B------:R-:W-:-:S02]  /*3c10*/  FMNMX.FTZ R21, R54, R21, !PT ;  /* 0x0000001536157209 */ /* 0x000fc40007810000 */
[----:B------:R-:W-:Y:S02]  /*3c20*/  F2FP.F16.F32.PACK_AB R180, R3, R180 ;  /* 0x000000b403b4723e */ /* 0x000fe400000000ff */
        /* <DEDUP_REMOVED lines=19> */
[----:B------:R0:W-:Y:S03]  /*3d60*/  MUFU.EX2 R37, R29 ;  /* 0x0000001d00257308 */ /* 0x0001e60000000800 */
[----:B------:R-:W-:-:S04]  /*3d70*/  FMNMX.FTZ R31, R82, R31, !PT ;  /* 0x0000001f521f7209 */ /* 0x000fc80007810000 */
[----:B------:R-:W-:Y:S01]  /*3d80*/  FMNMX.FTZ R31, R100, R31, !PT ;  /* 0x0000001f641f7209 */ /* 0x000fe20007810000 */
[----:B------:R-:W-:Y:S03]  /*3d90*/  MUFU.EX2 R21, R110 ;  /* 0x0000006e00157308 */ /* 0x000fe60000000800 */
[----:B------:R-:W-:-:S04]  /*3da0*/  FMNMX.FTZ R31, R86, R31, !PT ;  /* 0x0000001f561f7209 */ /* 0x000fc80007810000 */
[----:B------:R-:W-:Y:S01]  /*3db0*/  FMNMX.FTZ R31, R98, R31, !PT ;  /* 0x0000001f621f7209 */ /* 0x000fe20007810000 */
[----:B------:R-:W-:Y:S04]  /*3dc0*/  MUFU.EX2 R168, R168 ;  /* 0x000000a800a87308 */ /* 0x000fe80000000800 */
[----:B------:R-:W1:Y:S04]  /*3dd0*/  SHFL.BFLY PT, R94, R31, 0x2, 0x1f ;  /* 0x0c401f001f5e7f89 */ /* 0x000e6800000e0000 */
[----:B------:R-:W-:Y:S08]  /*3de0*/  MUFU.EX2 R25, R106 ;  /* 0x0000006a00197308 */ /* 0x000ff00000000800 */
[----:B------:R-:W-:Y:S08]  /*3df0*/  MUFU.EX2 R170, R170 ;  /* 0x000000aa00aa7308 */ /* 0x000ff00000000800 */
[----:B------:R-:W-:Y:S01]  /*3e00*/  MUFU.EX2 R164, R164 ;  /* 0x000000a400a47308 */ /* 0x000fe20000000800 */
[----:B-1----:R-:W-:Y:S01]  /*3e10*/  FMNMX.FTZ R94, R31, R94, !PT ;  /* 0x0000005e1f5e7209 */ /* 0x002fe20007810000 */
[----:B------:R-:W-:-:S06]  /*3e20*/  FFMA.FTZ R31, R8, R7, -R35 ;  /* 0x00000007081f7223 */ /* 0x000fcc0000010823 */
[----:B------:R-:W-:Y:S01]  /*3e30*/  MUFU.EX2 R41, R6 ;  /* 0x0000000600297308 */ /* 0x000fe20000000800 */
[----:B0-----:R-:W0:Y:S07]  /*3e40*/  SHFL.BFLY PT, R29, R94, 0x1, 0x1f ;  /* 0x0c201f005e1d7f89 */ /* 0x001e2e00000e0000 */
[----:B------:R-:W-:Y:S08]  /*3e50*/  MUFU.EX2 R33, R33 ;  /* 0x0000002100217308 */ /* 0x000ff00000000800 */
[----:B------:R-:W1:Y:S08]  /*3e60*/  MUFU.EX2 R96, R96 ;  /* 0x0000006000607308 */ /* 0x000e700000000800 */
[----:B------:R-:W-:Y:S01]  /*3e70*/  MUFU.EX2 R64, R64 ;  /* 0x0000004000407308 */ /* 0x000fe20000000800 */
[----:B0-----:R-:W-:-:S04]  /*3e80*/  FMNMX.FTZ R8, R94, R29, !PT ;  /* 0x0000001d5e087209 */ /* 0x001fc80007810000 */
[C---:B------:R-:W-:Y:S01]  /*3e90*/  FSETP.NEU.FTZ.AND P2, PT, R8.reuse, -INF , PT ;  /* 0xff8000000800780b */ /* 0x040fe20003f5d000 */
[-C--:B------:R-:W-:Y:S02]  /*3ea0*/  FMUL.FTZ R2, R8, R7.reuse ;  /* 0x0000000708027220 */ /* 0x080fe40000410000 */
[----:B------:R-:W-:Y:S01]  /*3eb0*/  MUFU.EX2 R68, R68 ;  /* 0x0000004400447308 */ /* 0x000fe20000000800 */
[----:B-1----:R-:W-:Y:S02]  /*3ec0*/  F2FP.F16.F32.PACK_AB R166, R37, R96 ;  /* 0x0000006025a6723e */ /* 0x002fe400000000ff */
[----:B------:R-:W-:Y:S01]  /*3ed0*/  FSEL R35, R2, RZ, P2 ;  /* 0x000000ff02237208 */ /* 0x000fe20001000000 */
[----:B------:R-:W-:Y:S01]  /*3ee0*/  FADD.FTZ R2, R182, R47 ;  /* 0x0000002fb6027221 */ /* 0x000fe20000010000 */
[C---:B------:R-:W-:Y:S02]  /*3ef0*/  F2FP.F16.F32.PACK_AB R182, R9.reuse, R182 ;  /* 0x000000b609b6723e */ /* 0x040fe400000000ff */
[----:B------:R-:W-:Y:S01]  /*3f00*/  PLOP3.LUT P2, PT, PT, PT, UP1, 0x40, 0x0 ;  /* 0x000000000000781c */ /* 0x000fe20003f4e818 */
[----:B------:R-:W-:Y:S01]  /*3f10*/  FADD.FTZ R47, R9, R2 ;  /* 0x00000002092f7221 */ /* 0x000fe20000010000 */
[-CC-:B------:R-:W-:Y:S01]  /*3f20*/  FFMA.FTZ R26, R26, R7.reuse, -R35.reuse ;  /* 0x000000071a1a7223 */ /* 0x180fe20000010823 */
[-CC-:B------:R-:W-:Y:S01]  /*3f30*/  FFMA.FTZ R20, R20, R7.reuse, -R35.reuse ;  /* 0x0000000714147223 */ /* 0x180fe20000010823 */
[-C--:B------:R-:W-:Y:S01]  /*3f40*/  FFMA.FTZ R30, R30, R7.reuse, -R35 ;  /* 0x000000071e1e7223 */ /* 0x080fe20000010823 */
[----:B------:R-:W-:Y:S01]  /*3f50*/  FADD.FTZ R2, R176, R47 ;  /* 0x0000002fb0027221 */ /* 0x000fe20000010000 */
[-CC-:B------:R-:W-:Y:S01]  /*3f60*/  FFMA.FTZ R24, R24, R7.reuse, -R35.reuse ;  /* 0x0000000718187223 */ /* 0x180fe20000010823 */
[----:B------:R-:W-:Y:S01]  /*3f70*/  MUFU.EX2 R181, R20 ;  /* 0x0000001400b57308 */ /* 0x000fe20000000800 */
[-CC-:B------:R-:W-:Y:S01]  /*3f80*/  FFMA.FTZ R34, R34, R7.reuse, -R35.reuse ;  /* 0x0000000722227223 */ /* 0x180fe20000010823 */
[----:B------:R-:W-:Y:S01]  /*3f90*/  FADD.FTZ R47, R11, R2 ;  /* 0x000000020b2f7221 */ /* 0x000fe20000010000 */
[-CC-:B------:R-:W-:Y:S01]  /*3fa0*/  FFMA.FTZ R28, R28, R7.reuse, -R35.reuse ;  /* 0x000000071c1c7223 */ /* 0x180fe20000010823 */
[-CC-:B------:R-:W-:Y:S01]  /*3fb0*/  FFMA.FTZ R38, R38, R7.reuse, -R35.reuse ;  /* 0x0000000726267223 */ /* 0x180fe20000010823 */
[-C--:B------:R-:W-:Y:S01]  /*3fc0*/  FFMA.FTZ R32, R32, R7.reuse, -R35 ;  /* 0x0000000720207223 */ /* 0x080fe20000010823 */
[----:B------:R-:W-:Y:S01]  /*3fd0*/  FADD.FTZ R2, R178, R47 ;  /* 0x0000002fb2027221 */ /* 0x000fe20000010000 */
[-CC-:B------:R-:W-:Y:S01]  /*3fe0*/  FFMA.FTZ R42, R42, R7.reuse, -R35.reuse ;  /* 0x000000072a2a7223 */ /* 0x180fe20000010823 */
[----:B------:R-:W0:Y:S01]  /*3ff0*/  MUFU.EX2 R26, R26 ;  /* 0x0000001a001a7308 */ /* 0x000e220000000800 */
[-CC-:B------:R-:W-:Y:S01]  /*4000*/  FFMA.FTZ R36, R36, R7.reuse, -R35.reuse ;  /* 0x0000000724247223 */ /* 0x180fe20000010823 */
[----:B------:R-:W-:Y:S01]  /*4010*/  FADD.FTZ R47, R13, R2 ;  /* 0x000000020d2f7221 */ /* 0x000fe20000010000 */
[-CC-:B------:R-:W-:Y:S01]  /*4020*/  FFMA.FTZ R46, R46, R7.reuse, -R35.reuse ;  /* 0x000000072e2e7223 */ /* 0x180fe20000010823 */
[-CC-:B------:R-:W-:Y:S01]  /*4030*/  FFMA.FTZ R40, R40, R7.reuse, -R35.reuse ;  /* 0x0000000728287223 */ /* 0x180fe20000010823 */
[-C--:B------:R-:W-:Y:S01]  /*4040*/  FFMA.FTZ R50, R50, R7.reuse, -R35 ;  /* 0x0000000732327223 */ /* 0x080fe20000010823 */
[----:B------:R-:W-:Y:S01]  /*4050*/  FADD.FTZ R2, R172, R47 ;  /* 0x0000002fac027221 */ /* 0x000fe20000010000 */
[-CC-:B------:R-:W-:Y:S01]  /*4060*/  FFMA.FTZ R44, R44, R7.reuse, -R35.reuse ;  /* 0x000000072c2c7223 */ /* 0x180fe20000010823 */
[----:B------:R-:W1:Y:S01]  /*4070*/  MUFU.EX2 R30, R30 ;  /* 0x0000001e001e7308 */ /* 0x000e620000000800 */
[-CC-:B------:R-:W-:Y:S01]  /*4080*/  FFMA.FTZ R54, R54, R7.reuse, -R35.reuse ;  /* 0x0000000736367223 */ /* 0x180fe20000010823 */
        /* <DEDUP_REMOVED lines=15> */
[----:B-1----:R-:W-:Y:S01]  /*4180*/  FADD.FTZ R2, R30, R47 ;  /* 0x0000002f1e027221 */ /* 0x002fe20000010000 */
[----:B------:R-:W-:Y:S01]  /*4190*/  FADD.FTZ R49, R25, R6 ;  /* 0x0000000619317221 */ /* 0x000fe20000010000 */
[-CC-:B------:R-:W-:Y:S01]  /*41a0*/  FFMA.FTZ R90, R90, R7.reuse, -R35.reuse ;  /* 0x000000075a5a7223 */ /* 0x180fe20000010823 */
[-CC-:B------:R-:W-:Y:S01]  /*41b0*/  FFMA.FTZ R74, R74, R7.reuse, -R35.reuse ;  /* 0x000000074a4a7223 */ /* 0x180fe20000010823 */
[-C--:B------:R-:W-:Y:S01]  /*41c0*/  FFMA.FTZ R92, R92, R7.reuse, -R35 ;  /* 0x000000075c5c7223 */ /* 0x080fe20000010823 */
[----:B------:R-:W-:Y:S01]  /*41d0*/  FADD.FTZ R6, R170, R49 ;  /* 0x00000031aa067221 */ /* 0x000fe20000010000 */
[-CC-:B------:R-:W-:Y:S01]  /*41e0*/  FFMA.FTZ R78, R78, R7.reuse, -R35.reuse ;  /* 0x000000074e4e7223 */ /* 0x180fe20000010823 */
[----:B------:R-:W1:Y:S01]  /*41f0*/  MUFU.EX2 R177, R28 ;  /* 0x0000001c00b17308 */ /* 0x000e620000000800 */
        /* <DEDUP_REMOVED lines=15> */
[----:B-1----:R-:W-:Y:S01]  /*42f0*/  FADD.FTZ R47, R177, R2 ;  /* 0x00000002b12f7221 */ /* 0x002fe20000010000 */
[----:B------:R-:W-:Y:S01]  /*4300*/  FADD.FTZ R49, R37, R6 ;  /* 0x0000000625317221 */ /* 0x000fe20000010000 */
[----:B------:R-:W-:Y:S02]  /*4310*/  F2FP.F16.F32.PACK_AB R172, R15, R172 ;  /* 0x000000ac0fac723e */ /* 0x000fe400000000ff */
[----:B------:R-:W-:Y:S01]  /*4320*/  F2FP.F16.F32.PACK_AB R174, R21, R174 ;  /* 0x000000ae15ae723e */ /* 0x000fe200000000ff */
[----:B------:R-:W-:Y:S01]  /*4330*/  FADD.FTZ R6, R64, R49 ;  /* 0x0000003140067221 */ /* 0x000fe20000010000 */
[----:B------:R-:W-:Y:S01]  /*4340*/  F2FP.F16.F32.PACK_AB R168, R25, R168 ;  /* 0x000000a819a8723e */ /* 0x000fe200000000ff */
[----:B------:R-:W1:Y:S01]  /*4350*/  MUFU.EX2 R42, R42 ;  /* 0x0000002a002a7308 */ /* 0x000e620000000800 */
[----:B--2---:R-:W-:Y:S01]  /*4360*/  FADD.FTZ R2, R38, R47 ;  /* 0x0000002f26027221 */ /* 0x004fe20000010000 */
[----:B------:R-:W-:Y:S01]  /*4370*/  FADD.FTZ R49, R39, R6 ;  /* 0x0000000627317221 */ /* 0x000fe20000010000 */
[----:B------:R-:W-:-:S02]  /*4380*/  F2FP.F16.F32.PACK_AB R170, R27, R170 ;  /* 0x000000aa1baa723e */ /* 0x000fc400000000ff */
[----:B------:R-:W-:Y:S01]  /*4390*/  F2FP.F16.F32.PACK_AB R164, R33, R164 ;  /* 0x000000a421a4723e */ /* 0x000fe200000000ff */
[----:B------:R-:W-:Y:S01]  /*43a0*/  FADD.FTZ R6, R68, R49 ;  /* 0x0000003144067221 */ /* 0x000fe20000010000 */
[----:B------:R-:W-:Y:S01]  /*43b0*/  F2FP.F16.F32.PACK_AB R160, R39, R64 ;  /* 0x0000004027a0723e */ /* 0x000fe200000000ff */
[----:B------:R-:W2:Y:S01]  /*43c0*/  MUFU.EX2 R173, R36 ;  /* 0x0000002400ad7308 */ /* 0x000ea20000000800 */
[----:B0-----:R-:W-:Y:S01]  /*43d0*/  FADD.FTZ R47, R179, R2 ;  /* 0x00000002b32f7221 */ /* 0x001fe20000010000 */
[C---:B------:R-:W-:Y:S01]  /*43e0*/  FADD.FTZ R9, R41.reuse, R6 ;  /* 0x0000000629097221 */ /* 0x040fe20000010000 */
[----:B------:R-:W-:Y:S02]  /*43f0*/  F2FP.F16.F32.PACK_AB R162, R41, R68 ;  /* 0x0000004429a2723e */ /* 0x000fe400000000ff */
[----:B------:R-:W-:Y:S02]  /*4400*/  F2FP.F16.F32.PACK_AB R181, R181, R26 ;  /* 0x0000001ab5b5723e */ /* 0x000fe400000000ff */
[----:B------:R-:W-:Y:S01]  /*4410*/  F2FP.F16.F32.PACK_AB R183, R183, R30 ;  /* 0x0000001eb7b7723e */ /* 0x000fe200000000ff */
[----:B------:R-:W0:Y:S01]  /*4420*/  MUFU.EX2 R46, R46 ;  /* 0x0000002e002e7308 */ /* 0x000e220000000800 */
[----:B-1----:R-:W-:Y:S01]  /*4430*/  FADD.FTZ R2, R42, R47 ;  /* 0x0000002f2a027221 */ /* 0x002fe20000010000 */
[----:B------:R-:W-:-:S02]  /*4440*/  F2FP.F16.F32.PACK_AB R177, R177, R34 ;  /* 0x00000022b1b1723e */ /* 0x000fc400000000ff */
[----:B------:R-:W-:-:S04]  /*4450*/  F2FP.F16.F32.PACK_AB R179, R179, R38 ;  /* 0x00000026b3b3723e */ /* 0x000fc800000000ff */
        /* <DEDUP_REMOVED lines=72> */
[C---:B-1----:R-:W-:Y:S01]  /*48e0*/  FADD.FTZ R3, R29.reuse, R6 ;  /* 0x000000061d037221 */ /* 0x042fe20000010000 */
[----:B------:R-:W-:Y:S01]  /*48f0*/  F2FP.F16.F32.PACK_AB R154, R29, R84 ;  /* 0x000000541d9a723e */ /* 0x000fe200000000ff */
[----:B------:R-:W-:Y:S02]  /*4900*/  VIADD R6, R88, 0xfffffffe ;  /* 0xfffffffe58067836 */ /* 0x000fe40000000000 */
        /* <DEDUP_REMOVED lines=13> */
.L_x_7814:
[----:B------:R-:W-:-:S11]  /*49e0*/  UISETP.NE.AND UP2, UPT, UR7, 0x1, UPT ;  /* 0x000000010700788c */ /* 0x000fd6000bf45270 */
[----:B------:R-:W-:Y:S02]  /*49f0*/  @UP2 ULDC.64 UR18, c[0x0][0x9e8] ;  /* 0x00027a0000122ab9 */ /* 0x000fe40000000a00 */
[----:B------:R-:W-:-:S04]  /*4a00*/  UIMAD.WIDE.U32 UR10, UR14, UR18, URZ ;  /* 0x000000120e0a72a5 */ /* 0x000fc8000f8e003f */
[----:B------:R-:W-:-:S12]  /*4a10*/  @UP2 USHF.R.U32.HI UR14, URZ, UR19, UR11 ;  /* 0x000000133f0e2299 */ /* 0x000fd8000801160b */
.L_x_7815:
[----:B------:R-:W-:-:S04]  /*4a20*/  UIMAD UR7, UR14, UR7, UR7 ;  /* 0x000000070e0772a4 */ /* 0x000fc8000f8e0207 */
[----:B------:R-:W-:-:S04]  /*4a30*/  UISETP.LT.AND UP2, UPT, UR6, UR7, UPT ;  /* 0x000000070600728c */ /* 0x000fc8000bf41270 */
[----:B------:R-:W-:-:S12]  /*4a40*/  USEL UR6, UR6, UR7, UP2 ;  /* 0x0000000706067287 */ /* 0x000fd80009000000 */
.L_x_7813:
[----:B------:R-:W-:Y:S01]  /*4a50*/  USHF.R.S32.HI UR7, URZ, 0x1f, UR6 ;  /* 0x0000001f3f077899 */ /* 0x000fe20008011406 */
[----:B------:R-:W-:Y:S02]  /*4a60*/  CS2R R150, SRZ ;  /* 0x0000000000967805 */ /* 0x000fe4000001ff00 */
        /* <DEDUP_REMOVED lines=37> */
[----:B------:R-:W-:Y:S01]  /*4cc0*/  IMAD.MOV.U32 R151, RZ, RZ, RZ ;  /* 0x000000ffff977224 */ /* 0x000fe200078e00ff */
[----:B------:R-:W-:Y:S01]  /*4cd0*/  ULDC UR49, c[0x0][0x9e4] ;  /* 0x0002790000317ab9 */ /* 0x000fe20000000800 */
[----:B------:R-:W-:Y:S01]  /*4ce0*/  ULDC UR52, c[0x0][0x9dc] ;  /* 0x0002770000347ab9 */ /* 0x000fe20000000800 */
[----:B------:R-:W-:-:S05]  /*4cf0*/  ULDC UR53, c[0x0][0x9e0] ;  /* 0x0002780000357ab9 */ /* 0x000fca0000000800 */
.L_x_7833:
[----:B------:R-:W-:Y:S01]  /*4d00*/  UIADD3 UR55, UR44, 0x1, URZ ;  /* 0x000000012c377890 */ /* 0x000fe2000fffe03f */
[----:B------:R-:W-:-:S03]  /*4d10*/  ISETP.NE.AND P3, PT, RZ, UR40, PT ;  /* 0x00000028ff007c0c */ /* 0x000fc6000bf65270 */
[----:B------:R-:W-:-:S04]  /*4d20*/  UISETP.NE.AND UP2, UPT, UR55, 0x2, UPT ;  /* 0x000000023700788c */ /* 0x000fc8000bf45270 */
[----:B------:R-:W-:Y:S02]  /*4d30*/  USEL UR54, URZ, 0x1, UP2 ;  /* 0x000000013f367887 */ /* 0x000fe40009000000 */
[----:B------:R-:W-:Y:S02]  /*4d40*/  USEL UR55, UR55, URZ, UP2 ;  /* 0x0000003f37377287 */ /* 0x000fe40009000000 */
[----:B------:R-:W-:Y:S02]  /*4d50*/  ULOP3.LUT UR54, UR45, UR54, URZ, 0x3c, !UPT ;  /* 0x000000362d367292 */ /* 0x000fe4000f8e3c3f */
[----:B------:R-:W-:Y:S10]  /*4d60*/  @P3 BRA `(.L_x_7817) ;  /* 0x00000000002c3947 */ /* 0x000ff40003800000 */
[----:B------:R-:W-:Y:S05]  /*4d70*/  @!P0 BRA `(.L_x_7818) ;  /* 0x0000000000048947 */ /* 0x000fea0003800000 */
[----:B------:R-:W-:Y:S01]  /*4d80*/  BPT.TRAP 0x1 ;  /* 0x000000040000795c */ /* 0x000fe20000300000 */
.L_x_7818:
[----:B------:R-:W-:Y:S01]  /*4d90*/  ULEA UR6, UR55, UR41, 0x3 ;  /* 0x0000002937067291 */ /* 0x000fe2000f8e183f */
[----:B------:R-:W-:-:S05]  /*4da0*/  IMAD.U32 R4, RZ, RZ, UR54 ;  /* 0x00000036ff047e24 */ /* 0x000fca000f8e00ff */
[----:B------:R-:W-:-:S04]  /*4db0*/  SHF.L.U32 R4, R4, 0x1f, RZ ;  /* 0x0000001f04047819 */ /* 0x000fc800000006ff */
[----:B------:R0:W1:Y:S01]  /*4dc0*/  SYNCS.PHASECHK.TRANS64.TRYWAIT P2, [UR6+0x28830], R4 ;  /* 0x02883004ff0075a7 */ /* 0x0000620008040146 */
[----:B------:R-:W-:Y:S05]  /*4dd0*/  @!P0 BRA `(.L_x_7819) ;  /* 0x0000000000048947 */ /* 0x000fea0003800000 */
[----:B------:R-:W-:Y:S01]  /*4de0*/  BPT.TRAP 0x1 ;  /* 0x000000040000795c */ /* 0x000fe20000300000 */
.L_x_7819:
[----:B-1----:R-:W-:Y:S05]  /*4df0*/  @P2 BRA `(.L_x_7817) ;  /* 0x0000000000082947 */ /* 0x002fea0003800000 */
[----:B------:R-:W1:Y:S02]  /*4e00*/  SYNCS.PHASECHK.TRANS64.TRYWAIT P2, [UR6+0x28830], R4 ;  /* 0x02883004ff0075a7 */ /* 0x000e640008040146 */
[----:B-1----:R-:W-:Y:S05]  /*4e10*/  @!P2 BRA `(.L_x_7820) ;  /* 0x000000f000dca947 */ /* 0x002fea0003800000 */
.L_x_7817:
[----:B01----:R-:W-:Y:S01]  /*4e20*/  VIADD R4, R23, 0x8 ;  /* 0x0000000817047836 */ /* 0x003fe20000000000 */
[----:B------:R-:W-:Y:S01]  /*4e30*/  ULEA UR34, UR55, UR48, 0xb ;  /* 0x0000003037227291 */ /* 0x000fe2000f8e583f */
[----:B------:R-:W-:Y:S01]  /*4e40*/  UMOV UR35, 0x40000040 ;  /* 0x4000004000237882 */ /* 0x000fe20000000000 */
[----:B------:R-:W-:Y:S02]  /*4e50*/  UMOV UR7, 0x40000040 ;  /* 0x4000004000077882 */ /* 0x000fe40000000000 */
[----:B------:R0:W-:Y:S01]  /*4e60*/  BAR.SYNC.DEFER_BLOCKING R4, 0x100 ;  /* 0x000400040000751d */ /* 0x0001e20000010000 */
[----:B------:R-:W-:Y:S02]  /*4e70*/  UIADD3 UR6, UR34, 0x2, URZ ;  /* 0x0000000222067890 */ /* 0x000fe4000fffe03f */
[----:B------:R-:W-:Y:S02]  /*4e80*/  UIADD3 UR10, UR34, 0x4, URZ ;  /* 0x00000004220a7890 */ /* 0x000fe4000fffe03f */
[----:B------:R-:W-:Y:S01]  /*4e90*/  UIADD3 UR14, UR34, 0x6, URZ ;  /* 0x00000006220e7890 */ /* 0x000fe2000fffe03f */
        /* <DEDUP_REMOVED lines=10> */
[----:B------:R-:W-:-:S06]  /*4f40*/  WARPGROUP.ARRIVE ;  /* 0x00000000000079c5 */ /* 0x000fcc0000000000 */
[----:B------:R-:W-:Y:S03]  /*4f50*/  HGMMA.64x128x16.F32 R24, gdesc[UR32], RZ, !UPT, gsb0 ;  /* 0x01e00000201879f0 */ /* 0x000fe6000c0008ff */
        /* <DEDUP_REMOVED lines=22> */
[----:B0-----:R-:W-:Y:S05]  /*50c0*/  @P3 BRA `(.L_x_7821) ;  /* 0x00000000002c3947 */ /* 0x001fea0003800000 */
[----:B------:R-:W-:Y:S05]  /*50d0*/  @!P0 BRA `(.L_x_7822) ;  /* 0x0000000000048947 */ /* 0x000fea0003800000 */
[----:B------:R-:W-:Y:S01]  /*50e0*/  BPT.TRAP 0x1 ;  /* 0x000000040000795c */ /* 0x000fe20000300000 */
.L_x_7822:
[----:B------:R-:W-:Y:S01]  /*50f0*/  ULEA UR6, UR44, UR41, 0x3 ;  /* 0x000000292c067291 */ /* 0x000fe2000f8e183f */
[----:B------:R-:W-:-:S05]  /*5100*/  IMAD.U32 R4, RZ, RZ, UR45 ;  /* 0x0000002dff047e24 */ /* 0x000fca000f8e00ff */
[----:B------:R-:W-:-:S04]  /*5110*/  SHF.L.U32 R4, R4, 0x1f, RZ ;  /* 0x0000001f04047819 */ /* 0x000fc800000006ff */
[----:B------:R0:W1:Y:S01]  /*5120*/  SYNCS.PHASECHK.TRANS64.TRYWAIT P2, [UR6+0x28850], R4 ;  /* 0x02885004ff0075a7 */ /* 0x0000620008040146 */
[----:B------:R-:W-:Y:S05]  /*5130*/  @!P0 BRA `(.L_x_7823) ;  /* 0x0000000000048947 */ /* 0x000fea0003800000 */
[----:B------:R-:W-:Y:S01]  /*5140*/  BPT.TRAP 0x1 ;  /* 0x000000040000795c */ /* 0x000fe20000300000 */
.L_x_7823:
[----:B-1----:R-:W-:Y:S05]  /*5150*/  @P2 BRA `(.L_x_7821) ;  /* 0x0000000000082947 */ /* 0x002fea0003800000 */
[----:B------:R-:W1:Y:S02]  /*5160*/  SYNCS.PHASECHK.TRANS64.TRYWAIT P2, [UR6+0x28850], R4 ;  /* 0x02885004ff0075a7 */ /* 0x000e640008040146 */
[----:B-1----:R-:W-:Y:S05]  /*5170*/  @!P2 BRA `(.L_x_7824) ;  /* 0x000000f0001ca947 */ /* 0x002fea0003800000 */
.L_x_7821:
[----:B------:R-:W-:Y:S01]  /*5180*/  UIADD3 UR6, UR41, 0x400, URZ ;  /* 0x0000040029067890 */ /* 0x000fe2000fffe03f */
[----:B------:R-:W-:Y:S01]  /*5190*/  WARPGROUP.ARRIVE ;  /* 0x00000000000079c5 */ /* 0x000fe20000000000 */
[----:B------:R-:W-:Y:S01]  /*51a0*/  UMOV UR7, 0x40000040 ;  /* 0x4000004000077882 */ /* 0x000fe20000000000 */
[----:B------:R-:W-:Y:S01]  /*51b0*/  PLOP3.LUT P2, PT, PT, PT, UP0, 0x80, 0x0 ;  /* 0x000000000000781c */ /* 0x000fe20003f4f008 */
[----:B------:R-:W-:Y:S01]  /*51c0*/  USHF.R.U32.HI UR6, URZ, 0x4, UR6 ;  /* 0x000000043f067899 */ /* 0x000fe20008011606 */
[----:B------:R-:W-:Y:S01]  /*51d0*/  PLOP3.LUT P3, PT, PT, PT, UP0, 0x80, 0x0 ;  /* 0x000000000000781c */ /* 0x000fe20003f6f008 */
[----:B------:R-:W-:Y:S01]  /*51e0*/  VIADD R10, R17, UR36 ;  /* 0x00000024110a7c36 */ /* 0x000fe20008000000 */
[----:B01----:R-:W0:Y:S01]  /*51f0*/  LDC R4, c[0x0][0x2f0] ;  /* 0x0000bc00ff047b82 */ /* 0x003e220000000800 */
[----:B------:R-:W-:Y:S01]  /*5200*/  ULOP3.LUT UR6, UR6, 0x3fff, URZ, 0xc0, !UPT ;  /* 0x00003fff06067892 */ /* 0x000fe2000f8ec03f */
[----:B------:R-:W-:-:S03]  /*5210*/  IMAD.U32 R9, RZ, RZ, UR55 ;  /* 0x00000037ff097e24 */ /* 0x000fc6000f8e00ff */
[----:B------:R-:W-:Y:S02]  /*5220*/  ULOP3.LUT UR6, UR6, 0x4000000, URZ, 0xfc, !UPT ;  /* 0x0400000006067892 */ /* 0x000fe4000f8efc3f */
[----:B------:R-:W-:Y:S01]  /*5230*/  @!P1 LEA R9, R9, UR41, 0x3 ;  /* 0x0000002909099c11 */ /* 0x000fe2000f8e18ff */
[----:B------:R-:W1:Y:S01]  /*5240*/  LDC R5, c[0x0][0x288] ;  /* 0x0000a200ff057b82 */ /* 0x000e620000000800 */
[----:B------:R-:W-:-:S03]  /*5250*/  ULEA UR10, UR44, UR6, 0xb ;  /* 0x000000062c0a7291 */ /* 0x000fc6000f8e583f */
[----:B------:R-:W-:-:S04]  /*5260*/  @!P1 VIADD R9, R9, 0x28840 ;  /* 0x0002884009099836 */ /* 0x000fc80000000000 */
[----:B------:R-:W-:Y:S01]  /*5270*/  UMOV UR6, UR10 ;  /* 0x0000000a00067c82 */ /* 0x000fe20008000000 */
[----:B------:R-:W-:Y:S01]  /*5280*/  @!P1 PRMT R9, RZ, 0x654, R9 ;  /* 0x00000654ff099816 */ /* 0x000fe20000000009 */
        /* <DEDUP_REMOVED lines=29> */
[----:B------:R-:W-:Y:S01]  /*5460*/  WARPGROUP.ARRIVE ;  /* 0x00000000000079c5 */ /* 0x000fe20000000000 */
[----:B------:R-:W-:-:S06]  /*5470*/  IMAD.SHL.U32 R162, R6, 0x80, RZ ;  /* 0x0000008006a27824 */ /* 0x000fcc00078e00ff */
[----:B------:R-:W-:Y:S01]  /*5480*/  HGMMA.64x128x16.F32 R88, R156, gdesc[UR4].tnspB, R88, gsb0 ;  /* 0x41e000049c587df0 */ /* 0x000fe20008000858 */
[----:B------:R-:W-:Y:S01]  /*5490*/  UIADD3 UR6, UR10, 0x380, URZ ;  /* 0x000003800a067890 */ /* 0x000fe2000fffe03f */
[----:B------:R-:W-:Y:S01]  /*54a0*/  IADD3 R11, -R162, 0x1, RZ ;  /* 0x00000001a20b7810 */ /* 0x000fe20007ffe1ff */
[----:B------:R-:W-:-:S04]  /*54b0*/  UMOV UR7, 0x40000040 ;  /* 0x4000004000077882 */ /* 0x000fc80000000000 */
[----:B------:R-:W-:-:S04]  /*54c0*/  IMAD R11, R16, -0x2, R11 ;  /* 0xfffffffe100b7824 */ /* 0x000fc800078e020b */
[----:B0-----:R-:W-:-:S04]  /*54d0*/  IMAD R12, R4, UR42, R11 ;  /* 0x0000002a040c7c24 */ /* 0x001fc8000f8e020b */
[----:B-1----:R-:W-:-:S04]  /*54e0*/  IMAD.IADD R12, R12, 0x1, -R5 ;  /* 0x000000010c0c7824 */ /* 0x002fc800078e0a05 */
[----:B------:R-:W-:Y:S01]  /*54f0*/  VIADD R13, R12, UR53 ;  /* 0x000000350c0d7c36 */ /* 0x000fe20008000000 */
[----:B------:R-:W-:Y:S02]  /*5500*/  WARPGROUP.DEPBAR.LE gsb0, 0x0 ;  /* 0x00008000000079c5 */ /* 0x000fe40000010000 */
[----:B------:R-:W-:-:S06]  /*5510*/  WARPGROUP.ARRIVE ;  /* 0x00000000000079c5 */ /* 0x000fcc0000000000 */
[----:B------:R-:W-:Y:S01]  /*5520*/  HGMMA.64x128x16.F32 R88, R152, gdesc[UR4].tnspB, R88, gsb0 ;  /* 0x41e0000498587df0 */ /* 0x000fe20008000858 */
[----:B------:R-:W-:Y:S02]  /*5530*/  @UP0 ULDC UR6, c[0x0][0x44c] ;  /* 0x0001130000060ab9 */ /* 0x000fe40000000800 */
[----:B------:R-:W-:Y:S01]  /*5540*/  @P2 IMAD.HI.U32 R7, R10, UR6, RZ ;  /* 0x000000060a072c27 */ /* 0x000fe2000f8e00ff */
[----:B------:R-:W-:Y:S01]  /*5550*/  @UP0 ULDC UR6, c[0x0][0x450] ;  /* 0x0001140000060ab9 */ /* 0x000fe20000000800 */
[----:B------:R-:W-:-:S03]  /*5560*/  PLOP3.LUT P2, PT, PT, PT, UP1, 0x40, 0x0 ;  /* 0x000000000000781c */ /* 0x000fc60003f4e818 */
[----:B------:R-:W-:Y:S01]  /*5570*/  @P3 SHF.R.U32.HI R10, RZ, UR6, R7 ;  /* 0x00000006ff0a3c19 */ /* 0x000fe20008011607 */
[----:B------:R-:W-:Y:S01]  /*5580*/  ULOP3.LUT UR6, URZ, UR52, URZ, 0x33, !UPT ;  /* 0x000000343f067292 */ /* 0x000fe2000f8e333f */
[----:B------:R-:W-:-:S03]  /*5590*/  IADD3 R7, -R23, 0xb, RZ ;  /* 0x0000000b17077810 */ /* 0x000fc60007ffe1ff */
[----:B------:R-:W0:Y:S02]  /*55a0*/  SHFL.IDX PT, R14, R10, RZ, 0x1c1f ;  /* 0x001c1fff0a0e7589 */ /* 0x000e2400000e0000 */
[----:B------:R-:W-:Y:S01]  /*55b0*/  VIADD R15, R12, UR6 ;  /* 0x000000060c0f7c36 */ /* 0x000fe20008000000 */
[----:B------:R-:W-:Y:S02]  /*55c0*/  WARPGROUP.DEPBAR.LE gsb0, 0x0 ;  /* 0x00008000000079c5 */ /* 0x000fe40000010000 */
[----:B------:R0:W-:Y:S06]  /*55d0*/  BAR.ARV R7, 0x100 ;  /* 0x000400070000751d */ /* 0x0001ec0000002000 */
[----:B------:R1:W-:Y:S01]  /*55e0*/  @!P1 SYNCS.ARRIVE.TRANS64.RED.A1T0 RZ, [R9+URZ], RZ ;  /* 0x000000ff09ff99a7 */ /* 0x0003e2000810043f */
[----:B0-----:R-:W-:-:S02]  /*55f0*/  IMAD.IADD R7, R15, 0x1, R14 ;  /* 0x000000010f077824 */ /* 0x001fc400078e020e */
[----:B-1----:R-:W-:Y:S01]  /*5600*/  IMAD.IADD R9, R13, 0x1, R14 ;  /* 0x000000010d097824 */ /* 0x002fe200078e020e */
        /* <DEDUP_REMOVED lines=14> */
.L_x_7827:
[----:B------:R-:W-:-:S05]  /*56f0*/  IMAD.U32 R14, RZ, RZ, UR49 ;  /* 0x00000031ff0e7e24 */ /* 0x000fca000f8e00ff */
[----:B------:R-:W-:-:S13]  /*5700*/  ISETP.NE.AND P2, PT, R14, 0x1, PT ;  /* 0x000000010e00780c */ /* 0x000fda0003f45270 */
[----:B------:R-:W0:Y:S02]  /*5710*/  @P2 LDC.64 R20, c[0x0][0x9e8] ;  /* 0x00027a00ff142b82 */ /* 0x000e240000000a00 */
[----:B0-----:R-:W-:-:S05]  /*5720*/  @P2 IMAD.HI.U32 R12, R11, R20, RZ ;  /* 0x000000140b0c2227 */ /* 0x001fca00078e00ff */
[----:B------:R-:W-:-:S07]  /*5730*/  @P2 SHF.R.U32.HI R11, RZ, R21, R12 ;  /* 0x00000015ff0b2219 */ /* 0x000fce000001160c */
.L_x_7828:
[----:B------:R-:W-:Y:S05]  /*5740*/  BSYNC B0 ;  /* 0x0000000000007941 */ /* 0x000fea0003800000 */
.L_x_7826:
[----:B------:R-:W-:-:S04]  /*5750*/  IMAD R11, R11, R14, -R162 ;  /* 0x0000000e0b0b7224 */ /* 0x000fc800078e0aa2 */
[----:B------:R-:W-:-:S05]  /*5760*/  IMAD R12, R16, -0x2, R11 ;  /* 0xfffffffe100c7824 */ /* 0x000fca00078e020b */
[----:B------:R-:W-:Y:S02]  /*5770*/  VIADDMNMX R9, R12, R14, R9, PT ;  /* 0x0000000e0c097246 */ /* 0x000fe40003800109 */
[----:B------:R-:W-:-:S07]  /*5780*/  VIMNMX R7, R7, R12, !PT ;  /* 0x0000000c07077248 */ /* 0x000fce0007fe0100 */
.L_x_7825:
[----:B------:R-:W-:Y:S01]  /*5790*/  ISETP.GT.AND P2, PT, R6, -0x1, PT ;  /* 0xffffffff0600780c */ /* 0x000fe20003f44270 */
[----:B------:R-:W0:Y:S03]  /*57a0*/  SHFL.IDX PT, R10, R10, 0x1, 0x1c1f ;  /* 0x003c1f000a0a7f89 */ /* 0x000e2600000e0000 */
[C---:B------:R-:W-:Y:S02]  /*57b0*/  ISETP.GT.AND P5, PT, R7.reuse, RZ, P2 ;  /* 0x000000ff0700720c */ /* 0x040fe400017a4270 */
[----:B------:R-:W-:Y:S02]  /*57c0*/  ISETP.GT.AND P4, PT, R7, 0x1, P2 ;  /* 0x000000010700780c */ /* 0x000fe40001784270 */
        /* <DEDUP_REMOVED lines=111> */
.L_x_7831:
[----:B------:R-:W-:-:S05]  /*5ec0*/  IMAD.U32 R9, RZ, RZ, UR49 ;  /* 0x00000031ff097e24 */ /* 0x000fca000f8e00ff */
[----:B------:R-:W-:-:S13]  /*5ed0*/  ISETP.NE.AND P3, PT, R9, 0x1, PT ;  /* 0x000000010900780c */ /* 0x000fda0003f65270 */
[----:B------:R-:W0:Y:S02]  /*5ee0*/  @P3 LDC.64 R10, c[0x0][0x9e8] ;  /* 0x00027a00ff0a3b82 */ /* 0x000e240000000a00 */
[----:B0-----:R-:W-:-:S05]  /*5ef0*/  @P3 IMAD.HI.U32 R10, R7, R10, RZ ;  /* 0x0000000a070a3227 */ /* 0x001fca00078e00ff */
[----:B------:R-:W-:-:S07]  /*5f00*/  @P3 SHF.R.U32.HI R7, RZ, R11, R10 ;  /* 0x0000000bff073219 */ /* 0x000fce000001160a */
.L_x_7832:
[----:B------:R-:W-:Y:S05]  /*5f10*/  BSYNC B0 ;  /* 0x0000000000007941 */ /* 0x000fea0003800000 */
.L_x_7830:
[----:B------:R-:W-:-:S04]  /*5f20*/  IMAD R7, R7, R9, -R162 ;  /* 0x0000000907077224 */ /* 0x000fc800078e0aa2 */
[----:B------:R-:W-:-:S05]  /*5f30*/  IMAD R10, R16, -0x2, R7 ;  /* 0xfffffffe100a7824 */ /* 0x000fca00078e0207 */
[----:B------:R-:W-:Y:S02]  /*5f40*/  VIADDMNMX R13, R10, R9, R13, PT ;  /* 0x000000090a0d7246 */ /* 0x000fe4000380010d */
[----:B------:R-:W-:-:S07]  /*5f50*/  VIMNMX R15, R15, R10, !PT ;  /* 0x0000000a0f0f7248 */ /* 0x000fce0007fe0100 */
.L_x_7829:
[----:B------:R-:W-:Y:S01]  /*5f60*/  FMNMX.FTZ R7, R166, R0, !PT ;  /* 0x00000000a6077209 */ /* 0x000fe20007810000 */
[----:B------:R-:W-:Y:S01]  /*5f70*/  IMAD.U32 R53, RZ, RZ, UR44 ;  /* 0x0000002cff357e24 */ /* 0x000fe2000f8e00ff */
[C---:B------:R-:W-:Y:S01]  /*5f80*/  ISETP.GT.AND P6, PT, R15.reuse, 0x8, P2 ;  /* 0x000000080f00780c */ /* 0x040fe200017c4270 */
[----:B------:R-:W-:Y:S01]  /*5f90*/  UMOV UR45, UR54 ;  /* 0x00000036002d7c82 */ /* 0x000fe20008000000 */
[----:B------:R-:W-:Y:S01]  /*5fa0*/  FMNMX.FTZ R7, R168, R7, !PT ;  /* 0x00000007a8077209 */ /* 0x000fe20007810000 */
[----:B------:R-:W-:Y:S01]  /*5fb0*/  UMOV UR44, UR55 ;  /* 0x00000037002c7c82 */ /* 0x000fe20008000000 */
        /* <DEDUP_REMOVED lines=8> */
[----:B------:R-:W-:-:S02]  /*6040*/  FSEL R164, R27, -INF , !P4 ;  /* 0xff8000001ba47808 */ /* 0x000fc40006000000 */
[----:B------:R-:W-:Y:S02]  /*6050*/  FMNMX.FTZ R7, R174, R7, !PT ;  /* 0x00000007ae077209 */ /* 0x000fe40007810000 */
[----:B------:R-:W-:Y:S02]  /*6060*/  ISETP.GT.AND P4, PT, R15, 0x11, P2 ;  /* 0x000000110f00780c */ /* 0x000fe40001784270 */
[----:B------:R-:W-:Y:S02]  /*6070*/  FMNMX.FTZ R7, R170, R7, !PT ;  /* 0x00000007aa077209 */ /* 0x000fe40007810000 */
[----:B------:R-:W-:Y:S02]  /*6080*/  ISETP.LT.OR P4, PT, R13, 0x12, P4 ;  /* 0x000000120d00780c */ /* 0x000fe40002781670 */
[----:B------:R-:W-:Y:S02]  /*6090*/  FMNMX.FTZ R7, R160, R7, !PT ;  /* 0x00000007a0077209 */ /* 0x000fe40007810000 */
[----:B------:R-:W-:-:S02]  /*60a0*/  ISETP.GT.AND P3, PT, R15, 0x9, P2 ;  /* 0x000000090f00780c */ /* 0x000fc40001764270 */
[----:B------:R-:W-:Y:S02]  /*60b0*/  FMNMX.FTZ R7, R158, R7, !PT ;  /* 0x000000079e077209 */ /* 0x000fe40007810000 */
[----:B------:R-:W-:Y:S02]  /*60c0*/  ISETP.LT.OR P3, PT, R13, 0xa, P3 ;  /* 0x0000000a0d00780c */ /* 0x000fe40001f61670 */
[----:B------:R-:W-:Y:S02]  /*60d0*/  FMNMX.FTZ R7, R156, R7, !PT ;  /* 0x000000079c077209 */ /* 0x000fe40007810000 */
[----:B------:R-:W-:Y:S02]  /*60e0*/  FSEL R162, R31, -INF , !P3 ;  /* 0xff8000001fa27808 */ /* 0x000fe40005800000 */
[----:B------:R-:W-:Y:S02]  /*60f0*/  FMNMX.FTZ R7, R154, R7, !PT ;  /* 0x000000079a077209 */ /* 0x000fe40007810000 */
[----:B------:R-:W-:-:S02]  /*6100*/  ISETP.GT.AND P5, PT, R15, 0x10, P2 ;  /* 0x000000100f00780c */ /* 0x000fc400017a4270 */
[----:B------:R-:W-:Y:S02]  /*6110*/  FMNMX.FTZ R7, R152, R7, !PT ;  /* 0x0000000798077209 */ /* 0x000fe40007810000 */
[----:B------:R-:W-:Y:S02]  /*6120*/  ISETP.LT.OR P5, PT, R13, 0x11, P5 ;  /* 0x000000110d00780c */ /* 0x000fe40002fa1670 */
[----:B------:R-:W-:Y:S02]  /*6130*/  FMNMX.FTZ R7, R48, R7, !PT ;  /* 0x0000000730077209 */ /* 0x000fe40007810000 */
[----:B------:R-:W-:Y:S02]  /*6140*/  ISETP.GT.AND P3, PT, R15, 0x18, P2 ;  /* 0x000000180f00780c */ /* 0x000fe40001764270 */
[----:B------:R-:W-:Y:S02]  /*6150*/  FMNMX.FTZ R7, R52, R7, !PT ;  /* 0x0000000734077209 */ /* 0x000fe40007810000 */
[----:B------:R-:W-:-:S02]  /*6160*/  FSEL R34, R34, -INF , !P5 ;  /* 0xff80000022227808 */ /* 0x000fc40006800000 */
[----:B------:R-:W-:Y:S02]  /*6170*/  FMNMX.FTZ R7, R44, R7, !PT ;  /* 0x000000072c077209 */ /* 0x000fe40007810000 */
[----:B------:R-:W-:Y:S02]  /*6180*/  ISETP.GT.AND P5, PT, R15, 0x19, P2 ;  /* 0x000000190f00780c */ /* 0x000fe400017a4270 */
[----:B------:R-:W-:Y:S02]  /*6190*/  FMNMX.FTZ R7, R56, R7, !PT ;  /* 0x0000000738077209 */ /* 0x000fe40007810000 */
[C---:B------:R-:W-:Y:S02]  /*61a0*/  ISETP.LT.OR P3, PT, R13.reuse, 0x19, P3 ;  /* 0x000000190d00780c */ /* 0x040fe40001f61670 */
[----:B------:R-:W-:Y:S02]  /*61b0*/  FMNMX.FTZ R7, R40, R7, !PT ;  /* 0x0000000728077209 */ /* 0x000fe40007810000 */
[----:B------:R-:W-:-:S02]  /*61c0*/  ISETP.LT.OR P5, PT, R13, 0x1a, P5 ;  /* 0x0000001a0d00780c */ /* 0x000fc40002fa1670 */
[----:B------:R-:W-:Y:S02]  /*61d0*/  FMNMX.FTZ R7, R60, R7, !PT ;  /* 0x000000073c077209 */ /* 0x000fe40007810000 */
[----:B------:R-:W-:Y:S02]  /*61e0*/  FSEL R38, R38, -INF , !P3 ;  /* 0xff80000026267808 */ /* 0x000fe40005800000 */
[----:B------:R-:W-:Y:S02]  /*61f0*/  FMNMX.FTZ R7, R20, R7, !PT ;  /* 0x0000000714077209 */ /* 0x000fe40007810000 */
[----:B------:R-:W-:Y:S02]  /*6200*/  ISETP.GT.AND P3, PT, R15, 0x21, P2 ;  /* 0x000000210f00780c */ /* 0x000fe40001764270 */
[----:B------:R-:W-:Y:S02]  /*6210*/  FMNMX.FTZ R7, R64, R7, !PT ;  /* 0x0000000740077209 */ /* 0x000fe40007810000 */
[----:B------:R-:W-:-:S02]  /*6220*/  ISETP.LT.OR P3, PT, R13, 0x22, P3 ;  /* 0x000000220d00780c */ /* 0x000fc40001f61670 */
[----:B------:R-:W-:Y:S02]  /*6230*/  FMNMX.FTZ R7, R28, R7, !PT ;  /* 0x000000071c077209 */ /* 0x000fe40007810000 */
[----:B------:R-:W-:Y:S02]  /*6240*/  @!P1 LEA R53, R53, UR41, 0x3 ;  /* 0x0000002935359c11 */ /* 0x000fe4000f8e18ff */
        /* <DEDUP_REMOVED lines=26> */
[-CC-:B------:R-:W-:Y:S01]  /*63f0*/  FFMA.FTZ R11, R192, R7.reuse, -R25.reuse ;  /* 0x00000007c00b7223 */ /* 0x180fe20000010819 */
[C---:B------:R-:W-:Y:S01]  /*6400*/  ISETP.GT.AND P5, PT, R15.reuse, 0x28, P2 ;  /* 0x000000280f00780c */ /* 0x040fe200017a4270 */
[-CC-:B------:R-:W-:Y:S01]  /*6410*/  FFMA.FTZ R35, R160, R7.reuse, -R25.reuse ;  /* 0x00000007a0237223 */ /* 0x180fe20000010819 */
[----:B------:R-:W-:Y:S01]  /*6420*/  FSEL R42, R42, -INF , !P4 ;  /* 0xff8000002a2a7808 */ /* 0x000fe20006000000 */
[-CC-:B------:R-:W-:Y:S01]  /*6430*/  FFMA.FTZ R178, R174, R7.reuse, -R25.reuse ;  /* 0x00000007aeb27223 */ /* 0x180fe20000010819 */
[----:B------:R-:W-:Y:S01]  /*6440*/  ISETP.GT.AND P4, PT, R15, RZ, P2 ;  /* 0x000000ff0f00720c */ /* 0x000fe20001784270 */
        /* <DEDUP_REMOVED lines=11> */
[----:B------:R-:W-:Y:S01]  /*6500*/  FMNMX.FTZ R21, R31, R8, !PT ;  /* 0x000000081f157209 */ /* 0x000fe20007810000 */
[-CC-:B------:R-:W-:Y:S01]  /*6510*/  FFMA.FTZ R44, R44, R7.reuse, -R25.reuse ;  /* 0x000000072c2c7223 */ /* 0x180fe20000010819 */
[----:B------:R-:W-:Y:S01]  /*6520*/  FSEL R46, R46, -INF , !P5 ;  /* 0xff8000002e2e7808 */ /* 0x000fe20006800000 */
[--C-:B------:R-:W-:Y:S01]  /*6530*/  FFMA.FTZ R40, R40, R7, -R25.reuse ;  /* 0x0000000728287223 */ /* 0x100fe20000010819 */
[----:B------:R-:W-:Y:S01]  /*6540*/  FMNMX.FTZ R21, R164, R21, !PT ;  /* 0x00000015a4157209 */ /* 0x000fe20007810000 */
[-CC-:B------:R-:W-:Y:S01]  /*6550*/  FFMA.FTZ R20, R20, R7.reuse, -R25.reuse ;  /* 0x0000000714147223 */ /* 0x180fe20000010819 */
[----:B------:R-:W-:Y:S01]  /*6560*/  ISETP.GT.AND P5, PT, R15, 0x30, P2 ;  /* 0x000000300f00780c */ /* 0x000fe200017a4270 */
[--C-:B------:R-:W-:Y:S01]  /*6570*/  FFMA.FTZ R28, R28, R7, -R25.reuse ;  /* 0x000000071c1c7223 */ /* 0x100fe20000010819 */
[----:B------:R-:W-:Y:S01]  /*6580*/  FMNMX.FTZ R21, R30, R21, !PT ;  /* 0x000000151e157209 */ /* 0x000fe20007810000 */
[-CC-:B------:R-:W-:Y:S01]  /*6590*/  FFMA.FTZ R24, R24, R7.reuse, -R25.reuse ;  /* 0x0000000718187223 */ /* 0x180fe20000010819 */
[----:B------:R-:W-:Y:S01]  /*65a0*/  ISETP.LT.OR P4, PT, R13, 0x2a, P3 ;  /* 0x0000002a0d00780c */ /* 0x000fe20001f81670 */
[--C-:B------:R-:W-:Y:S01]  /*65b0*/  FFMA.FTZ R43, R72, R7, -R25.reuse ;  /* 0x00000007482b7223 */ /* 0x100fe20000010819 */
[----:B------:R-:W-:Y:S01]  /*65c0*/  FMNMX.FTZ R27, R162, R21, !PT ;  /* 0x00000015a21b7209 */ /* 0x000fe20007810000 */
[-CC-:B------:R-:W-:Y:S01]  /*65d0*/  FFMA.FTZ R14, R14, R7.reuse, -R25.reuse ;  /* 0x000000070e0e7223 */ /* 0x180fe20000010819 */
[----:B------:R0:W-:Y:S01]  /*65e0*/  MUFU.EX2 R21, R29 ;  /* 0x0000001d00157308 */ /* 0x0001e20000000800 */
[----:B------:R-:W-:Y:S01]  /*65f0*/  ISETP.GT.AND P3, PT, R15, 0x31, P2 ;  /* 0x000000310f00780c */ /* 0x000fe20001764270 */
[--C-:B------:R-:W-:Y:S01]  /*6600*/  FFMA.FTZ R36, R36, R7, -R25.reuse ;  /* 0x0000000724247223 */ /* 0x100fe20000010819 */
[----:B------:R-:W-:Y:S01]  /*6610*/  FMNMX.FTZ R27, R34, R27, !PT ;  /* 0x0000001b221b7209 */ /* 0x000fe20007810000 */
[-CC-:B------:R-:W-:Y:S01]  /*6620*/  FFMA.FTZ R84, R84, R7.reuse, -R25.reuse ;  /* 0x0000000754547223 */ /* 0x180fe20000010819 */
[----:B------:R-:W-:Y:S01]  /*6630*/  FSEL R26, R47, -INF , !P4 ;  /* 0xff8000002f1a7808 */ /* 0x000fe20006000000 */
[----:B------:R-:W-:Y:S01]  /*6640*/  FFMA.FTZ R47, R80, R7, -R25 ;  /* 0x00000007502f7223 */ /* 0x000fe20000010819 */
[----:B------:R-:W-:Y:S01]  /*6650*/  FMNMX.FTZ R27, R166, R27, !PT ;  /* 0x0000001ba61b7209 */ /* 0x000fe20007810000 */
[----:B------:R-:W-:Y:S01]  /*6660*/  MUFU.EX2 R180, R180 ;  /* 0x000000b400b47308 */ /* 0x000fe20000000800 */
[----:B------:R-:W-:-:S02]  /*6670*/  ISETP.LT.OR P5, PT, R13, 0x31, P5 ;  /* 0x000000310d00780c */ /* 0x000fc40002fa1670 */
[----:B------:R-:W-:Y:S02]  /*6680*/  FMNMX.FTZ R27, R38, R27, !PT ;  /* 0x0000001b261b7209 */ /* 0x000fe40007810000 */
[----:B------:R-:W-:Y:S02]  /*6690*/  ISETP.GT.AND P4, PT, R15, 0x38, P2 ;  /* 0x000000380f00780c */ /* 0x000fe40001784270 */
[----:B0-----:R-:W-:Y:S01]  /*66a0*/  FMNMX.FTZ R29, R168, R27, !PT ;  /* 0x0000001ba81d7209 */ /* 0x001fe20007810000 */
[----:B------:R-:W-:Y:S01]  /*66b0*/  MUFU.EX2 R9, R9 ;  /* 0x0000000900097308 */ /* 0x000fe20000000800 */
[----:B------:R-:W-:Y:S02]  /*66c0*/  ISETP.LT.OR P3, PT, R13, 0x32, P3 ;  /* 0x000000320d00780c */ /* 0x000fe40001f61670 */
[----:B------:R-:W-:Y:S02]  /*66d0*/  FMNMX.FTZ R29, R42, R29, !PT ;  /* 0x0000001d2a1d7209 */ /* 0x000fe40007810000 */
[----:B------:R-:W-:-:S02]  /*66e0*/  FSEL R50, R50, -INF , !P5 ;  /* 0xff80000032327808 */ /* 0x000fc40006800000 */
[----:B------:R-:W-:Y:S01]  /*66f0*/  FMNMX.FTZ R33, R172, R29, !PT ;  /* 0x0000001dac217209 */ /* 0x000fe20007810000 */
[----:B------:R-:W-:Y:S01]  /*6700*/  MUFU.EX2 R27, R170 ;  /* 0x000000aa001b7308 */ /* 0x000fe20000000800 */
[----:B------:R-:W-:Y:S02]  /*6710*/  ISETP.GT.AND P5, PT, R15, 0x39, P2 ;  /* 0x000000390f00780c */ /* 0x000fe400017a4270 */
[----:B------:R-:W-:Y:S02]  /*6720*/  FMNMX.FTZ R33, R46, R33, !PT ;  /* 0x000000212e217209 */ /* 0x000fe40007810000 */
[----:B------:R-:W-:Y:S02]  /*6730*/  FSEL R192, R51, -INF , !P3 ;  /* 0xff80000033c07808 */ /* 0x000fe40005800000 */
[----:B------:R-:W-:Y:S01]  /*6740*/  FMNMX.FTZ R33, R26, R33, !PT ;  /* 0x000000211a217209 */ /* 0x000fe20007810000 */
[----:B------:R0:W-:Y:S01]  /*6750*/  MUFU.EX2 R29, R35 ;  /* 0x00000023001d7308 */ /* 0x0001e20000000800 */
[----:B------:R-:W-:-:S02]  /*6760*/  ISETP.LT.OR P4, PT, R13, 0x39, P4 ;  /* 0x000000390d00780c */ /* 0x000fc40002781670 */
[----:B------:R-:W-:Y:S02]  /*6770*/  FMNMX.FTZ R33, R50, R33, !PT ;  /* 0x0000002132217209 */ /* 0x000fe40007810000 */
[----:B------:R-:W-:Y:S02]  /*6780*/  ISETP.GT.AND P3, PT, R15, 0x40, P2 ;  /* 0x000000400f00780c */ /* 0x000fe40001764270 */
[----:B------:R-:W-:Y:S01]  /*6790*/  ISETP.LT.OR P5, PT, R13, 0x3a, P5 ;  /* 0x0000003a0d00780c */ /* 0x000fe20002fa1670 */
[----:B------:R-:W-:Y:S01]  /*67a0*/  MUFU.EX2 R182, R182 ;  /* 0x000000b600b67308 */ /* 0x000fe20000000800 */
[----:B------:R-:W-:Y:S02]  /*67b0*/  FSEL R54, R54, -INF , !P4 ;  /* 0xff80000036367808 */ /* 0x000fe40006000000 */
[----:B0-----:R-:W-:Y:S02]  /*67c0*/  FMNMX.FTZ R35, R192, R33, !PT ;  /* 0x00000021c0237209 */ /* 0x001fe40007810000 */
[----:B------:R-:W-:-:S02]  /*67d0*/  ISETP.GT.AND P4, PT, R15, 0x41, P2 ;  /* 0x000000410f00780c */ /* 0x000fc40001784270 */
[----:B------:R-:W-:Y:S01]  /*67e0*/  FSEL R174, R55, -INF , !P5 ;  /* 0xff80000037ae7808 */ /* 0x000fe20006800000 */
[----:B------:R0:W-:Y:S01]  /*67f0*/  MUFU.EX2 R33, R39 ;  /* 0x0000002700217308 */ /* 0x0001e20000000800 */
[----:B------:R-:W-:Y:S02]  /*6800*/  ISETP.LT.OR P3, PT, R13, 0x41, P3 ;  /* 0x000000410d00780c */ /* 0x000fe40001f61670 */
[----:B------:R-:W-:Y:S02]  /*6810*/  FMNMX.FTZ R35, R54, R35, !PT ;  /* 0x0000002336237209 */ /* 0x000fe40007810000 */
[----:B------:R-:W-:Y:S02]  /*6820*/  ISETP.GT.AND P5, PT, R15, 0x48, P2 ;  /* 0x000000480f00780c */ /* 0x000fe400017a4270 */
[----:B------:R-:W-:Y:S01]  /*6830*/  ISETP.LT.OR P4, PT, R13, 0x42, P4 ;  /* 0x000000420d00780c */ /* 0x000fe20002781670 */
[----:B------:R-:W-:Y:S01]  /*6840*/  MUFU.EX2 R11, R11 ;  /* 0x0000000b000b7308 */ /* 0x000fe20000000800 */
[----:B------:R-:W-:Y:S01]  /*6850*/  FSEL R58, R58, -INF , !P3 ;  /* 0xff8000003a3a7808 */ /* 0x000fe20005800000 */
[----:B0-----:R-:W-:Y:S01]  /*6860*/  FFMA.FTZ R39, R152, R7, -R25 ;  /* 0x0000000798277223 */ /* 0x001fe20000010819 */
[----:B------:R-:W-:-:S02]  /*6870*/  FMNMX.FTZ R35, R174, R35, !PT ;  /* 0x00000023ae237209 */ /* 0x000fc40007810000 */
[----:B------:R-:W-:Y:S02]  /*6880*/  ISETP.LT.OR P5, PT, R13, 0x49, P5 ;  /* 0x000000490d00780c */ /* 0x000fe40002fa1670 */
[----:B------:R-:W-:Y:S01]  /*6890*/  ISETP.GT.AND P3, PT, R15, 0x49, P2 ;  /* 0x000000490f00780c */ /* 0x000fe20001764270 */
[----:B------:R-:W-:Y:S01]  /*68a0*/  MUFU.EX2 R176, R176 ;  /* 0x000000b000b07308 */ /* 0x000fe20000000800 */
[----:B------:R-:W-:Y:S02]  /*68b0*/  FSEL R160, R59, -INF , !P4 ;  /* 0xff8000003ba07808 */ /* 0x000fe40006000000 */
[----:B------:R-:W-:Y:S02]  /*68c0*/  FMNMX.FTZ R35, R58, R35, !PT ;  /* 0x000000233a237209 */ /* 0x000fe40007810000 */
[----:B------:R-:W-:Y:S02]  /*68d0*/  FSEL R158, R62, -INF , !P5 ;  /* 0xff8000003e9e7808 */ /* 0x000fe40006800000 */
[----:B------:R-:W-:Y:S01]  /*68e0*/  ISETP.GT.AND P4, PT, R15, 0x50, P2 ;  /* 0x000000500f00780c */ /* 0x000fe20001784270 */
[----:B------:R0:W-:Y:S01]  /*68f0*/  MUFU.EX2 R62, R37 ;  /* 0x00000025003e7308 */ /* 0x0001e20000000800 */
[----:B------:R-:W-:-:S02]  /*6900*/  ISETP.LT.OR P3, PT, R13, 0x4a, P3 ;  /* 0x0000004a0d00780c */ /* 0x000fc40001f61670 */
[----:B------:R-:W-:Y:S02]  /*6910*/  ISETP.GT.AND P5, PT, R15, 0x51, P2 ;  /* 0x000000510f00780c */ /* 0x000fe400017a4270 */
[----:B------:R-:W-:Y:S02]  /*6920*/  FSEL R170, R63, -INF , !P3 ;  /* 0xff8000003faa7808 */ /* 0x000fe40005800000 */
[----:B------:R-:W-:Y:S01]  /*6930*/  ISETP.LT.OR P4, PT, R13, 0x51, P4 ;  /* 0x000000510d00780c */ /* 0x000fe20002781670 */
[----:B------:R-:W-:Y:S01]  /*6940*/  MUFU.EX2 R178, R178 ;  /* 0x000000b200b27308 */ /* 0x000fe20000000800 */
[----:B0-----:R-:W-:Y:S02]  /*6950*/  FMNMX.FTZ R37, R160, R35, !PT ;  /* 0x00000023a0257209 */ /* 0x001fe40007810000 */
[----:B------:R-:W-:Y:S02]  /*6960*/  ISETP.GT.AND P3, PT, R15, 0x58, P2 ;  /* 0x000000580f00780c */ /* 0x000fe40001764270 */
[----:B------:R-:W-:-:S02]  /*6970*/  FMNMX.FTZ R37, R158, R37, !PT ;  /* 0x000000259e257209 */ /* 0x000fc40007810000 */
[----:B------:R-:W-:Y:S01]  /*6980*/  ISETP.LT.OR P5, PT, R13, 0x52, P5 ;  /* 0x000000520d00780c */ /* 0x000fe20002fa1670 */
[----:B------:R0:W-:Y:S01]  /*6990*/  MUFU.EX2 R35, R39 ;  /* 0x0000002700237308 */ /* 0x0001e20000000800 */
[----:B------:R-:W-:Y:S01]  /*69a0*/  FSEL R156, R66, -INF , !P4 ;  /* 0xff800000429c7808 */ /* 0x000fe20006000000 */
[----:B------:R-:W-:Y:S01]  /*69b0*/  FFMA.FTZ R66, R154, R7, -R25 ;  /* 0x000000079a427223 */ /* 0x000fe20000010819 */
[----:B------:R-:W-:Y:S02]  /*69c0*/  FMNMX.FTZ R37, R170, R37, !PT ;  /* 0x00000025aa257209 */ /* 0x000fe40007810000 */
[----:B------:R-:W-:Y:S02]  /*69d0*/  ISETP.GT.AND P4, PT, R15, 0x59, P2 ;  /* 0x000000590f00780c */ /* 0x000fe40001784270 */
[----:B------:R-:W-:Y:S01]  /*69e0*/  FSEL R154, R67, -INF , !P5 ;  /* 0xff800000439a7808 */ /* 0x000fe20006800000 */
[----:B------:R-:W-:Y:S01]  /*69f0*/  MUFU.EX2 R66, R66 ;  /* 0x0000004200427308 */ /* 0x000fe20000000800 */
        /* <DEDUP_REMOVED lines=18> */
[----:B------:R-:W-:Y:S02]  /*6b20*/  ISETP.GT.AND P5, PT, R15, 0x69, P2 ;  /* 0x000000690f00780c */ /* 0x000fe400017a4270 */
[----:B------:R-:W-:Y:S01]  /*6b30*/  FSEL R52, R75, -INF , !P3 ;  /* 0xff8000004b347808 */ /* 0x000fe20005800000 */
[----:B------:R-:W-:Y:S01]  /*6b40*/  MUFU.EX2 R40, R40 ;  /* 0x0000002800287308 */ /* 0x000fe20000000800 */
[----:B------:R-:W-:Y:S02]  /*6b50*/  ISETP.LT.OR P4, PT, R13, 0x69, P4 ;  /* 0x000000690d00780c */ /* 0x000fe40002781670 */
[----:B------:R-:W-:Y:S02]  /*6b60*/  FMNMX.FTZ R39, R74, R39, !PT ;  /* 0x000000274a277209 */ /* 0x000fe40007810000 */
[----:B------:R-:W-:Y:S02]  /*6b70*/  ISETP.GT.AND P3, PT, R15, 0x70, P2 ;  /* 0x000000700f00780c */ /* 0x000fe40001764270 */
[----:B------:R-:W-:Y:S01]  /*6b80*/  ISETP.LT.OR P5, PT, R13, 0x6a, P5 ;  /* 0x0000006a0d00780c */ /* 0x000fe20002fa1670 */
[----:B------:R-:W-:Y:S01]  /*6b90*/  MUFU.EX2 R20, R20 ;  /* 0x0000001400147308 */ /* 0x000fe20000000800 */
[----:B------:R-:W-:-:S02]  /*6ba0*/  FSEL R78, R78, -INF , !P4 ;  /* 0xff8000004e4e7808 */ /* 0x000fc40006000000 */
[----:B------:R-:W-:Y:S02]  /*6bb0*/  FMNMX.FTZ R39, R52, R39, !PT ;  /* 0x0000002734277209 */ /* 0x000fe40007810000 */
[----:B------:R-:W-:Y:S02]  /*6bc0*/  ISETP.GT.AND P4, PT, R15, 0x71, P2 ;  /* 0x000000710f00780c */ /* 0x000fe40001784270 */
[----:B------:R-:W-:Y:S01]  /*6bd0*/  FSEL R194, R79, -INF , !P5 ;  /* 0xff8000004fc27808 */ /* 0x000fe20006800000 */
[----:B------:R-:W-:Y:S01]  /*6be0*/  MUFU.EX2 R28, R28 ;  /* 0x0000001c001c7308 */ /* 0x000fe20000000800 */
[----:B------:R-:W-:Y:S02]  /*6bf0*/  ISETP.LT.OR P3, PT, R13, 0x71, P3 ;  /* 0x000000710d00780c */ /* 0x000fe40001f61670 */
[----:B------:R-:W-:Y:S02]  /*6c00*/  FMNMX.FTZ R39, R78, R39, !PT ;  /* 0x000000274e277209 */ /* 0x000fe40007810000 */
[----:B------:R-:W-:-:S02]  /*6c10*/  ISETP.GT.AND P5, PT, R15, 0x78, P2 ;  /* 0x000000780f00780c */ /* 0x000fc400017a4270 */
[----:B------:R-:W-:Y:S01]  /*6c20*/  ISETP.LT.OR P4, PT, R13, 0x72, P4 ;  /* 0x000000720d00780c */ /* 0x000fe20002781670 */
[----:B------:R-:W-:Y:S01]  /*6c30*/  MUFU.EX2 R24, R24 ;  /* 0x0000001800187308 */ /* 0x000fe20000000800 */
[----:B------:R-:W-:Y:S02]  /*6c40*/  FSEL R82, R82, -INF , !P3 ;  /* 0xff80000052527808 */ /* 0x000fe40005800000 */
[----:B------:R-:W-:Y:S02]  /*6c50*/  FMNMX.FTZ R39, R194, R39, !PT ;  /* 0x00000027c2277209 */ /* 0x000fe40007810000 */
[----:B------:R-:W-:Y:S02]  /*6c60*/  ISETP.GT.AND P2, PT, R15, 0x79, P2 ;  /* 0x000000790f00780c */ /* 0x000fe40001744270 */
[----:B------:R-:W-:Y:S01]  /*6c70*/  ISETP.LT.OR P5, PT, R13, 0x79, P5 ;  /* 0x000000790d00780c */ /* 0x000fe20002fa1670 */
[----:B------:R0:W-:Y:S01]  /*6c80*/  MUFU.EX2 R15, R41 ;  /* 0x00000029000f7308 */ /* 0x0001e20000000800 */
[----:B------:R-:W-:-:S02]  /*6c90*/  FSEL R56, R83, -INF , !P4 ;  /* 0xff80000053387808 */ /* 0x000fc40006000000 */
[----:B------:R-:W-:Y:S02]  /*6ca0*/  FMNMX.FTZ R39, R82, R39, !PT ;  /* 0x0000002752277209 */ /* 0x000fe40007810000 */
[----:B------:R-:W-:Y:S01]  /*6cb0*/  ISETP.LT.OR P2, PT, R13, 0x7a, P2 ;  /* 0x0000007a0d00780c */ /* 0x000fe20001741670 */
[--C-:B------:R-:W-:Y:S01]  /*6cc0*/  FFMA.FTZ R13, R60, R7, -R25.reuse ;  /* 0x000000073c0d7223 */ /* 0x100fe20000010819 */
[----:B------:R-:W-:Y:S01]  /*6cd0*/  FSEL R86, R86, -INF , !P5 ;  /* 0xff80000056567808 */ /* 0x000fe20006800000 */
[----:B------:R-:W-:Y:S01]  /*6ce0*/  MUFU.EX2 R43, R43 ;  /* 0x0000002b002b7308 */ /* 0x000fe20000000800 */
[----:B------:R-:W-:Y:S01]  /*6cf0*/  FMNMX.FTZ R39, R56, R39, !PT ;  /* 0x0000002738277209 */ /* 0x000fe20007810000 */
[----:B0-----:R-:W-:Y:S01]  /*6d00*/  FFMA.FTZ R41, R68, R7, -R25 ;  /* 0x0000000744297223 */ /* 0x001fe20000010819 */
[----:B------:R-:W-:Y:S02]  /*6d10*/  FSEL R60, R87, -INF , !P2 ;  /* 0xff800000573c7808 */ /* 0x000fe40005000000 */
[----:B------:R-:W-:-:S02]  /*6d20*/  FMNMX.FTZ R39, R86, R39, !PT ;  /* 0x0000002756277209 */ /* 0x000fc40007810000 */
[----:B------:R-:W-:Y:S01]  /*6d30*/  FSEL R51, R10, RZ, P6 ;  /* 0x000000ff0a337208 */ /* 0x000fe20003000000 */
[----:B------:R-:W-:Y:S01]  /*6d40*/  MUFU.EX2 R13, R13 ;  /* 0x0000000d000d7308 */ /* 0x000fe20000000800 */
[----:B------:R-:W-:Y:S01]  /*6d50*/  FMNMX.FTZ R45, R60, R39, !PT ;  /* 0x000000273c2d7209 */ /* 0x000fe20007810000 */
[-CC-:B------:R-:W-:Y:S02]  /*6d60*/  FFMA.FTZ R39, R64, R7.reuse, -R25.reuse ;  /* 0x0000000740277223 */ /* 0x180fe40000010819 */
[----:B------:R-:W-:Y:S01]  /*6d70*/  FADD.FTZ R68, -R51, R0 ;  /* 0x0000000033447221 */ /* 0x000fe20000010100 */
[-CC-:B------:R-:W-:Y:S01]  /*6d80*/  FFMA.FTZ R0, R32, R7.reuse, -R25.reuse ;  /* 0x0000000720007223 */ /* 0x180fe20000010819 */
[----:B------:R-:W0:Y:S02]  /*6d90*/  SHFL.BFLY PT, R64, R45, 0x2, 0x1f ;  /* 0x0c401f002d407f89 */ /* 0x000e2400000e0000 */
[----:B------:R-:W-:Y:S08]  /*6da0*/  MUFU.EX2 R39, R39 ;  /* 0x0000002700277308 */ /* 0x000ff00000000800 */
[----:B------:R-:W-:Y:S08]  /*6db0*/  MUFU.EX2 R41, R41 ;  /* 0x0000002900297308 */ /* 0x000ff00000000800 */
[----:B------:R-:W-:Y:S01]  /*6dc0*/  MUFU.EX2 R14, R14 ;  /* 0x0000000e000e7308 */ /* 0x000fe20000000800 */
[----:B0-----:R-:W-:Y:S01]  /*6dd0*/  FMNMX.FTZ R49, R45, R64, !PT ;  /* 0x000000402d317209 */ /* 0x001fe20007810000 */
[-CC-:B------:R-:W-:Y:S01]  /*6de0*/  FFMA.FTZ R64, R12, R7.reuse, -R25.reuse ;  /* 0x000000070c407223 */ /* 0x180fe20000010819 */
[-C--:B------:R-:W-:Y:S01]  /*6df0*/  FFMA.FTZ R45, R76, R7.reuse, -R25 ;  /* 0x000000074c2d7223 */ /* 0x080fe20000010819 */
[----:B------:R-:W-:-:S04]  /*6e00*/  FMUL.FTZ R25, R68, R7 ;  /* 0x0000000744197220 */ /* 0x000fc80000410000 */
[----:B------:R-:W-:Y:S01]  /*6e10*/  MUFU.EX2 R47, R47 ;  /* 0x0000002f002f7308 */ /* 0x000fe20000000800 */
[----:B------:R-:W0:Y:S07]  /*6e20*/  SHFL.BFLY PT, R12, R49, 0x1, 0x1f ;  /* 0x0c201f00310c7f89 */ /* 0x000e2e00000e0000 */
[----:B------:R-:W1:Y:S08]  /*6e30*/  MUFU.EX2 R25, R25 ;  /* 0x0000001900197308 */ /* 0x000e700000000800 */
[----:B------:R-:W-:Y:S08]  /*6e40*/  MUFU.EX2 R64, R64 ;  /* 0x0000004000407308 */ /* 0x000ff00000000800 */
[----:B------:R-:W-:Y:S01]  /*6e50*/  MUFU.EX2 R45, R45 ;  /* 0x0000002d002d7308 */ /* 0x000fe20000000800 */
[----:B0-----:R-:W-:Y:S01]  /*6e60*/  FMNMX.FTZ R12, R49, R12, !PT ;  /* 0x0000000c310c7209 */ /* 0x001fe20007810000 */
[----:B-1----:R-:W-:Y:S01]  /*6e70*/  FFMA.FTZ R68, R25, R3, R180 ;  /* 0x0000000319447223 */ /* 0x002fe200000100b4 */
[C---:B------:R-:W-:Y:S01]  /*6e80*/  F2FP.F16.F32.PACK_AB R180, R9.reuse, R180 ;  /* 0x000000b409b4723e */ /* 0x040fe200000000ff */
[----:B------:R-:W-:Y:S01]  /*6e90*/  FMUL.FTZ R88, R88, R25 ;  /* 0x0000001958587220 */ /* 0x000fe20000410000 */
[C---:B------:R-:W-:Y:S01]  /*6ea0*/  FSETP.NEU.FTZ.AND P2, PT, R12.reuse, -INF , PT ;  /* 0xff8000000c00780b */ /* 0x040fe20003f5d000 */
[----:B------:R-:W-:Y:S01]  /*6eb0*/  FMUL.FTZ R32, R12, R7 ;  /* 0x000000070c207220 */ /* 0x000fe20000410000 */
[----:B------:R-:W-:Y:S01]  /*6ec0*/  FADD.FTZ R3, R9, R68 ;  /* 0x0000004409037221 */ /* 0x000fe20000010000 */
[----:B------:R-:W-:Y:S01]  /*6ed0*/  MUFU.EX2 R36, R36 ;  /* 0x0000002400247308 */ /* 0x000fe20000000800 */
[-C--:B------:R-:W-:Y:S01]  /*6ee0*/  FMUL.FTZ R89, R89, R25.reuse ;  /* 0x0000001959597220 */ /* 0x080fe20000410000 */
[-C--:B------:R-:W-:Y:S01]  /*6ef0*/  FMUL.FTZ R92, R92, R25.reuse ;  /* 0x000000195c5c7220 */ /* 0x080fe20000410000 */
[----:B------:R-:W-:Y:S01]  /*6f00*/  FSEL R51, R32, RZ, P2 ;  /* 0x000000ff20337208 */ /* 0x000fe20001000000 */
[-C--:B------:R-:W-:Y:S01]  /*6f10*/  FMUL.FTZ R93, R93, R25.reuse ;  /* 0x000000195d5d7220 */ /* 0x080fe20000410000 */
[-C--:B------:R-:W-:Y:S01]  /*6f20*/  FMUL.FTZ R96, R96, R25.reuse ;  /* 0x0000001960607220 */ /* 0x080fe20000410000 */
[-C--:B------:R-:W-:Y:S01]  /*6f30*/  FMUL.FTZ R97, R97, R25.reuse ;  /* 0x0000001961617220 */ /* 0x080fe20000410000 */
[----:B------:R-:W-:Y:S01]  /*6f40*/  FMUL.FTZ R100, R100, R25 ;  /* 0x0000001964647220 */ /* 0x000fe20000410000 */
[-C--:B------:R-:W-:Y:S01]  /*6f50*/  FFMA.FTZ R175, R46, R7.reuse, -R51 ;  /* 0x000000072eaf7223 */ /* 0x080fe20000010833 */
[----:B------:R-:W-:Y:S01]  /*6f60*/  FADD.FTZ R46, R182, R3 ;  /* 0x00000003b62e7221 */ /* 0x000fe20000010000 */
[-CC-:B------:R-:W-:Y:S01]  /*6f70*/  FFMA.FTZ R169, R50, R7.reuse, -R51.reuse ;  /* 0x0000000732a97223 */ /* 0x180fe20000010833 */
[-CC-:B------:R-:W-:Y:S01]  /*6f80*/  FFMA.FTZ R181, R31, R7.reuse, -R51.reuse ;  /* 0x000000071fb57223 */ /* 0x180fe20000010833 */
[-CC-:B------:R-:W-:Y:S01]  /*6f90*/  FFMA.FTZ R171, R54, R7.reuse, -R51.reuse ;  /* 0x0000000736ab7223 */ /* 0x180fe20000010833 */
[----:B------:R-:W-:Y:S01]  /*6fa0*/  FADD.FTZ R3, R11, R46 ;  /* 0x0000002e0b037221 */ /* 0x000fe20000010000 */
[-CC-:B------:R-:W-:Y:S01]  /*6fb0*/  FFMA.FTZ R32, R164, R7.reuse, -R51.reuse ;  /* 0x00000007a4207223 */ /* 0x180fe20000010833 */
[-CC-:B------:R-:W-:Y:S01]  /*6fc0*/  FFMA.FTZ R183, R30, R7.reuse, -R51.reuse ;  /* 0x000000071eb77223 */ /* 0x180fe20000010833 */
[-C--:B------:R-:W-:Y:S01]  /*6fd0*/  FFMA.FTZ R30, R162, R7.reuse, -R51 ;  /* 0x00000007a21e7223 */ /* 0x080fe20000010833 */
[----:B------:R-:W-:Y:S01]  /*6fe0*/  FADD.FTZ R46, R176, R3 ;  /* 0x00000003b02e7221 */ /* 0x000fe20000010000 */
[----:B------:R-:W-:Y:S01]  /*6ff0*/  MUFU.EX2 R181, R181 ;  /* 0x000000b500b57308 */ /* 0x000fe20000000800 */
        /* <DEDUP_REMOVED lines=11> */
[--C-:B------:R-:W-:Y:S01]  /*70b0*/  FFMA.FTZ R46, R192, R7, -R51.reuse ;  /* 0x00000007c02e7223 */ /* 0x100fe20000010833 */
[----:B------:R-:W-:Y:S01]  /*70c0*/  F2FP.F16.F32.PACK_AB R164, R40, R15 ;  /* 0x0000000f28a4723e */ /* 0x000fe200000000ff */
[--C-:B------:R-:W-:Y:S01]  /*70d0*/  FFMA.FTZ R165, R58, R7, -R51.reuse ;  /* 0x000000073aa57223 */ /* 0x100fe20000010833 */
[----:B------:R-:W-:Y:S01]  /*70e0*/  FADD.FTZ R3, R29, R50 ;  /* 0x000000321d037221 */ /* 0x000fe20000010000 */
[----:B------:R-:W-:Y:S01]  /*70f0*/  MUFU.EX2 R183, R183 ;  /* 0x000000b700b77308 */ /* 0x000fe20000000800 */
[----:B------:R-:W-:Y:S01]  /*7100*/  F2FP.F16.F32.PACK_AB R166, R20, R13 ;  /* 0x0000000d14a6723e */ /* 0x000fe200000000ff */
[-C--:B------:R-:W-:Y:S01]  /*7110*/  FFMA.FTZ R154, R154, R7.reuse, -R51 ;  /* 0x000000079a9a7223 */ /* 0x080fe20000010833 */
[----:B------:R-:W-:Y:S01]  /*7120*/  FADD.FTZ R50, R62, R3 ;  /* 0x000000033e327221 */ /* 0x000fe20000010000 */
[----:B------:R-:W-:Y:S01]  /*7130*/  FSEL R3, R12, RZ, P2 ;  /* 0x000000ff0c037208 */ /* 0x000fe20001000000 */
[-CC-:B------:R-:W-:Y:S01]  /*7140*/  FFMA.FTZ R160, R160, R7.reuse, -R51.reuse ;  /* 0x00000007a0a07223 */ /* 0x180fe20000010833 */
[-CC-:B------:R-:W-:Y:S01]  /*7150*/  FFMA.FTZ R158, R158, R7.reuse, -R51.reuse ;  /* 0x000000079e9e7223 */ /* 0x180fe20000010833 */
[----:B------:R-:W-:Y:S01]  /*7160*/  FADD.FTZ R31, R33, R50 ;  /* 0x00000032211f7221 */ /* 0x000fe20000010000 */
[----:B------:R-:W-:Y:S01]  /*7170*/  MUFU.EX2 R30, R30 ;  /* 0x0000001e001e7308 */ /* 0x000fe20000000800 */
[----:B------:R-:W-:Y:S01]  /*7180*/  FADD.FTZ R8, -R3, R8 ;  /* 0x0000000803087221 */ /* 0x000fe20000010100 */
[----:B------:R-:W-:Y:S01]  /*7190*/  FFMA.FTZ R50, R174, R7, -R51 ;  /* 0x00000007ae327223 */ /* 0x000fe20000010833 */
[----:B------:R-:W-:Y:S01]  /*71a0*/  FADD.FTZ R54, R66, R31 ;  /* 0x0000001f42367221 */ /* 0x000fe20000010000 */
[----:B------:R-:W-:-:S02]  /*71b0*/  @!P1 VIADD R31, R53, 0x28860 ;  /* 0x00028860351f9836 */ /* 0x000fc40000000000 */
[-C--:B------:R-:W-:Y:S01]  /*71c0*/  FMUL.FTZ R8, R8, R7.reuse ;  /* 0x0000000708087220 */ /* 0x080fe20000410000 */
[-CC-:B------:R-:W-:Y:S01]  /*71d0*/  FFMA.FTZ R53, R52, R7.reuse, -R51.reuse ;  /* 0x0000000734357223 */ /* 0x180fe20000010833 */
[----:B------:R-:W-:Y:S01]  /*71e0*/  FADD.FTZ R3, R35, R54 ;  /* 0x0000003623037221 */ /* 0x000fe20000010000 */
[----:B------:R-:W-:Y:S01]  /*71f0*/  MUFU.EX2 R177, R177 ;  /* 0x000000b100b17308 */ /* 0x000fe20000000800 */
[-C--:B------:R-:W-:Y:S01]  /*7200*/  FFMA.FTZ R170, R170, R7.reuse, -R51 ;  /* 0x00000007aaaa7223 */ /* 0x080fe20000010833 */
[----:B------:R-:W-:Y:S01]  /*7210*/  @!P1 PRMT R31, RZ, 0x654, R31 ;  /* 0x00000654ff1f9816 */ /* 0x000fe2000000001f */
[----:B------:R-:W-:Y:S01]  /*7220*/  FADD.FTZ R54, R48, R3 ;  /* 0x0000000330367221 */ /* 0x000fe20000010000 */
[-CC-:B------:R-:W-:Y:S01]  /*7230*/  FFMA.FTZ R156, R156, R7.reuse, -R51.reuse ;  /* 0x000000079c9c7223 */ /* 0x180fe20000010833 */
[-CC-:B------:R-:W-:Y:S01]  /*7240*/  FFMA.FTZ R70, R70, R7.reuse, -R51.reuse ;  /* 0x0000000746467223 */ /* 0x180fe20000010833 */
[----:B------:R0:W-:Y:S01]  /*7250*/  @!P1 SYNCS.ARRIVE.TRANS64.RED.A1T0 RZ, [R31+URZ], RZ ;  /* 0x000000ff1fff99a7 */ /* 0x0001e2000810043f */
[----:B------:R-:W-:Y:S01]  /*7260*/  FADD.FTZ R3, R37, R54 ;  /* 0x0000003625037221 */ /* 0x000fe20000010000 */
[----:B------:R-:W1:Y:S01]  /*7270*/  MUFU.EX2 R8, R8 ;  /* 0x0000000800087308 */ /* 0x000e620000000800 */
[-CC-:B------:R-:W-:Y:S01]  /*7280*/  FFMA.FTZ R74, R74, R7.reuse, -R51.reuse ;  /* 0x000000074a4a7223 */ /* 0x180fe20000010833 */
[-C--:B------:R-:W-:Y:S01]  /*7290*/  FFMA.FTZ R78, R78, R7.reuse, -R51 ;  /* 0x000000074e4e7223 */ /* 0x080fe20000010833 */
[----:B------:R-:W-:Y:S01]  /*72a0*/  FADD.FTZ R54, R44, R3 ;  /* 0x000000032c367221 */ /* 0x000fe20000010000 */
[-CC-:B------:R-:W-:Y:S01]  /*72b0*/  FFMA.FTZ R194, R194, R7.reuse, -R51.reuse ;  /* 0x00000007c2c27223 */ /* 0x180fe20000010833 */
[-CC-:B------:R-:W-:Y:S01]  /*72c0*/  FFMA.FTZ R82, R82, R7.reuse, -R51.reuse ;  /* 0x0000000752527223 */ /* 0x180fe20000010833 */
[-CC-:B0-----:R-:W-:Y:S01]  /*72d0*/  FFMA.FTZ R31, R152, R7.reuse, -R51.reuse ;  /* 0x00000007981f7223 */ /* 0x181fe20000010833 */
[----:B------:R-:W-:Y:S01]  /*72e0*/  FADD.FTZ R3, R15, R54 ;  /* 0x000000360f037221 */ /* 0x000fe20000010000 */
[----:B------:R-:W0:Y:S01]  /*72f0*/  MUFU.EX2 R34, R34 ;  /* 0x0000002200227308 */ /* 0x000e220000000800 */
[-CC-:B------:R-:W-:Y:S01]  /*7300*/  FFMA.FTZ R56, R56, R7.reuse, -R51.reuse ;  /* 0x0000000738387223 */ /* 0x180fe20000010833 */
[-C--:B------:R-:W-:Y:S01]  /*7310*/  FFMA.FTZ R86, R86, R7.reuse, -R51 ;  /* 0x0000000756567223 */ /* 0x080fe20000010833 */
[----:B------:R-:W-:Y:S01]  /*7320*/  FADD.FTZ R54, R40, R3 ;  /* 0x0000000328367221 */ /* 0x000fe20000010000 */
[----:B------:R-:W-:Y:S01]  /*7330*/  FFMA.FTZ R51, R60, R7, -R51 ;  /* 0x000000073c337223 */ /* 0x000fe20000010833 */
[----:B------:R-:W-:Y:S01]  /*7340*/  ISETP.GT.AND P2, PT, R6, UR56, PT ;  /* 0x0000003806007c0c */ /* 0x000fe2000bf44270 */
[-C--:B------:R-:W-:Y:S01]  /*7350*/  FMUL.FTZ R101, R101, R25.reuse ;  /* 0x0000001965657220 */ /* 0x080fe20000410000 */
[----:B------:R-:W-:Y:S01]  /*7360*/  FADD.FTZ R55, R13, R54 ;  /* 0x000000360d377221 */ /* 0x000fe20000010000 */
[----:B------:R-:W2:Y:S01]  /*7370*/  MUFU.EX2 R179, R179 ;  /* 0x000000b300b37308 */ /* 0x000ea20000000800 */
[----:B-1----:R-:W-:Y:S01]  /*7380*/  FFMA.FTZ R3, R8, R2, R181 ;  /* 0x0000000208037223 */ /* 0x002fe200000100b5 */
[-C--:B------:R-:W-:Y:S01]  /*7390*/  FMUL.FTZ R90, R90, R8.reuse ;  /* 0x000000085a5a7220 */ /* 0x080fe20000410000 */
[----:B------:R-:W-:Y:S01]  /*73a0*/  FADD.FTZ R54, R20, R55 ;  /* 0x0000003714367221 */ /* 0x000fe20000010000 */
[-C--:B------:R-:W-:Y:S01]  /*73b0*/  FMUL.FTZ R91, R91, R8.reuse ;  /* 0x000000085b5b7220 */ /* 0x080fe20000410000 */
[----:B------:R-:W-:Y:S01]  /*73c0*/  FADD.FTZ R2, R32, R3 ;  /* 0x0000000320027221 */ /* 0x000fe20000010000 */
[-C--:B------:R-:W-:Y:S01]  /*73d0*/  FMUL.FTZ R94, R94, R8.reuse ;  /* 0x000000085e5e7220 */ /* 0x080fe20000410000 */
[----:B------:R-:W-:Y:S01]  /*73e0*/  FADD.FTZ R55, R39, R54 ;  /* 0x0000003627377221 */ /* 0x000fe20000010000 */
[----:B------:R-:W1:Y:S01]  /*73f0*/  MUFU.EX2 R38, R38 ;  /* 0x0000002600267308 */ /* 0x000e620000000800 */
[----:B------:R-:W-:Y:S01]  /*7400*/  FADD.FTZ R3, R183, R2 ;  /* 0x00000002b7037221 */ /* 0x000fe20000010000 */
[-C--:B------:R-:W-:Y:S01]  /*7410*/  FMUL.FTZ R95, R95, R8.reuse ;  /* 0x000000085f5f7220 */ /* 0x080fe20000410000 */
[----:B------:R-:W-:Y:S01]  /*7420*/  FADD.FTZ R54, R28, R55 ;  /* 0x000000371c367221 */ /* 0x000fe20000010000 */
[-C--:B------:R-:W-:Y:S01]  /*7430*/  FMUL.FTZ R98, R98, R8.reuse ;  /* 0x0000000862627220 */ /* 0x080fe20000410000 */
[----:B------:R-:W-:Y:S01]  /*7440*/  FADD.FTZ R2, R30, R3 ;  /* 0x000000031e027221 */ /* 0x000fe20000010000 */
[-C--:B------:R-:W-:Y:S01]  /*7450*/  FMUL.FTZ R99, R99, R8.reuse ;  /* 0x0000000863637220 */ /* 0x080fe20000410000 */
[----:B------:R-:W-:Y:S01]  /*7460*/  FADD.FTZ R9, R41, R54 ;  /* 0x0000003629097221 */ /* 0x000fe20000010000 */
[----:B------:R-:W3:Y:S01]  /*7470*/  MUFU.EX2 R173, R173 ;  /* 0x000000ad00ad7308 */ /* 0x000ee20000000800 */
[----:B------:R-:W-:Y:S01]  /*7480*/  FADD.FTZ R3, R177, R2 ;  /* 0x00000002b1037221 */ /* 0x000fe20000010000 */
[-C--:B------:R-:W-:Y:S01]  /*7490*/  FMUL.FTZ R102, R102, R8.reuse ;  /* 0x0000000866667220 */ /* 0x080fe20000410000 */
[----:B------:R-:W-:Y:S01]  /*74a0*/  FADD.FTZ R54, R24, R9 ;  /* 0x0000000918367221 */ /* 0x000fe20000010000 */
[-C--:B------:R-:W-:Y:S01]  /*74b0*/  FMUL.FTZ R103, R103, R8.reuse ;  /* 0x0000000867677220 */ /* 0x080fe20000410000 */
[----:B0-----:R-:W-:Y:S01]  /*74c0*/  FADD.FTZ R2, R34, R3 ;  /* 0x0000000322027221 */ /* 0x001fe20000010000 */
[-C--:B------:R-:W-:Y:S01]  /*74d0*/  FMUL.FTZ R106, R106, R8.reuse ;  /* 0x000000086a6a7220 */ /* 0x080fe20000410000 */
[----:B------:R-:W-:Y:S01]  /*74e0*/  FADD.FTZ R9, R43, R54 ;  /* 0x000000362b097221 */ /* 0x000fe20000010000 */
[----:B------:R-:W0:Y:S01]  /*74f0*/  MUFU.EX2 R42, R42 ;  /* 0x0000002a002a7308 */ /* 0x000e220000000800 */
[----:B--2---:R-:W-:Y:S01]  /*7500*/  FADD.FTZ R3, R179, R2 ;  /* 0x00000002b3037221 */ /* 0x004fe20000010000 */
[-C--:B------:R-:W-:Y:S01]  /*7510*/  FMUL.FTZ R107, R107, R8.reuse ;  /* 0x000000086b6b7220 */ /* 0x080fe20000410000 */
[----:B------:R-:W-:Y:S01]  /*7520*/  FADD.FTZ R54, R64, R9 ;  /* 0x0000000940367221 */ /* 0x000fe20000010000 */
[-C--:B------:R-:W-:Y:S01]  /*7530*/  FMUL.FTZ R110, R110, R8.reuse ;  /* 0x000000086e6e7220 */ /* 0x080fe20000410000 */
[----:B-1----:R-:W-:Y:S01]  /*7540*/  FADD.FTZ R2, R38, R3 ;  /* 0x0000000326027221 */ /* 0x002fe20000010000 */
[-C--:B------:R-:W-:Y:S01]  /*7550*/  FMUL.FTZ R111, R111, R8.reuse ;  /* 0x000000086f6f7220 */ /* 0x080fe20000410000 */
[----:B------:R-:W-:Y:S01]  /*7560*/  FADD.FTZ R9, R45, R54 ;  /* 0x000000362d097221 */ /* 0x000fe20000010000 */
[----:B------:R-:W1:Y:S01]  /*7570*/  MUFU.EX2 R175, R175 ;  /* 0x000000af00af7308 */ /* 0x000e620000000800 */
[----:B---3--:R-:W-:Y:S01]  /*7580*/  FADD.FTZ R3, R173, R2 ;  /* 0x00000002ad037221 */ /* 0x008fe20000010000 */
[-C--:B------:R-:W-:Y:S01]  /*7590*/  FMUL.FTZ R114, R114, R8.reuse ;  /* 0x0000000872727220 */ /* 0x080fe20000410000 */
[----:B------:R-:W-:Y:S01]  /*75a0*/  FADD.FTZ R40, R14, R9 ;  /* 0x000000090e287221 */ /* 0x000fe20000010000 */
[-C--:B------:R-:W-:Y:S01]  /*75b0*/  FMUL.FTZ R115, R115, R8.reuse ;  /* 0x0000000873737220 */ /* 0x080fe20000410000 */
[-C--:B------:R-:W-:Y:S01]  /*75c0*/  FMUL.FTZ R118, R118, R8.reuse ;  /* 0x0000000876767220 */ /* 0x080fe20000410000 */
[-C--:B------:R-:W-:Y:S01]  /*75d0*/  FMUL.FTZ R119, R119, R8.reuse ;  /* 0x0000000877777220 */ /* 0x080fe20000410000 */
[----:B------:R-:W-:Y:S01]  /*75e0*/  FADD.FTZ R9, R47, R40 ;  /* 0x000000282f097221 */ /* 0x000fe20000010000 */
[----:B------:R-:W2:Y:S01]  /*75f0*/  MUFU.EX2 R26, R26 ;  /* 0x0000001a001a7308 */ /* 0x000ea20000000800 */
[----:B0-----:R-:W-:Y:S01]  /*7600*/  FADD.FTZ R2, R42, R3 ;  /* 0x000000032a027221 */ /* 0x001fe20000010000 */
[-C--:B------:R-:W-:Y:S01]  /*7610*/  FMUL.FTZ R122, R122, R8.reuse ;  /* 0x000000087a7a7220 */ /* 0x080fe20000410000 */
[----:B------:R-:W-:Y:S01]  /*7620*/  FADD.FTZ R20, R36, R9 ;  /* 0x0000000924147221 */ /* 0x000fe20000010000 */
[-C--:B------:R-:W-:Y:S01]  /*7630*/  FMUL.FTZ R123, R123, R8.reuse ;  /* 0x000000087b7b7220 */ /* 0x080fe20000410000 */
[-C--:B------:R-:W-:Y:S01]  /*7640*/  FMUL.FTZ R126, R126, R8.reuse ;  /* 0x000000087e7e7220 */ /* 0x080fe20000410000 */
[-C--:B------:R-:W-:Y:S01]  /*7650*/  FMUL.FTZ R127, R127, R8.reuse ;  /* 0x000000087f7f7220 */ /* 0x080fe20000410000 */
[-C--:B------:R-:W-:Y:S01]  /*7660*/  FMUL.FTZ R130, R130, R8.reuse ;  /* 0x0000000882827220 */ /* 0x080fe20000410000 */
[----:B------:R-:W0:Y:S01]  /*7670*/  MUFU.EX2 R49, R84 ;  /* 0x0000005400317308 */ /* 0x000e220000000800 */
[----:B-1----:R-:W-:Y:S01]  /*7680*/  FADD.FTZ R3, R175, R2 ;  /* 0x00000002af037221 */ /* 0x002fe20000010000 */
[-C--:B------:R-:W-:Y:S01]  /*7690*/  FMUL.FTZ R131, R131, R8.reuse ;  /* 0x0000000883837220 */ /* 0x080fe20000410000 */
[-C--:B------:R-:W-:Y:S01]  /*76a0*/  FMUL.FTZ R134, R134, R8.reuse ;  /* 0x0000000886867220 */ /* 0x080fe20000410000 */
[-C--:B------:R-:W-:Y:S01]  /*76b0*/  FMUL.FTZ R135, R135, R8.reuse ;  /* 0x0000000887877220 */ /* 0x080fe20000410000 */
[-C--:B------:R-:W-:Y:S01]  /*76c0*/  FMUL.FTZ R138, R138, R8.reuse ;  /* 0x000000088a8a7220 */ /* 0x080fe20000410000 */
[-C--:B------:R-:W-:Y:S01]  /*76d0*/  FMUL.FTZ R139, R139, R8.reuse ;  /* 0x000000088b8b7220 */ /* 0x080fe20000410000 */
[-C--:B------:R-:W-:Y:S01]  /*76e0*/  FMUL.FTZ R142, R142, R8.reuse ;  /* 0x000000088e8e7220 */ /* 0x080fe20000410000 */
[----:B------:R-:W1:Y:S01]  /*76f0*/  MUFU.EX2 R169, R169 ;  /* 0x000000a900a97308 */ /* 0x000e620000000800 */
[----:B--2---:R-:W-:Y:S01]  /*7700*/  FADD.FTZ R2, R26, R3 ;  /* 0x000000031a027221 */ /* 0x004fe20000010000 */
[-C--:B------:R-:W-:Y:S01]  /*7710*/  FMUL.FTZ R143, R143, R8.reuse ;  /* 0x000000088f8f7220 */ /* 0x080fe20000410000 */
[-C--:B------:R-:W-:Y:S01]  /*7720*/  FMUL.FTZ R146, R146, R8.reuse ;  /* 0x0000000892927220 */ /* 0x080fe20000410000 */
[-C--:B------:R-:W-:Y:S01]  /*7730*/  FMUL.FTZ R147, R147, R8.reuse ;  /* 0x0000000893937220 */ /* 0x080fe20000410000 */
[-C--:B------:R-:W-:Y:S01]  /*7740*/  FMUL.FTZ R150, R150, R8.reuse ;  /* 0x0000000896967220 */ /* 0x080fe20000410000 */
[----:B------:R-:W-:Y:S01]  /*7750*/  FMUL.FTZ R151, R151, R8 ;  /* 0x0000000897977220 */ /* 0x000fe20000410000 */
[----:B------:R-:W-:Y:S01]  /*7760*/  F2FP.F16.F32.PACK_AB R182, R11, R182 ;  /* 0x000000b60bb6723e */ /* 0x000fe200000000ff */
[----:B------:R-:W2:Y:S01]  /*7770*/  MUFU.EX2 R0, R0 ;  /* 0x0000000000007308 */ /* 0x000ea20000000800 */
[----:B0-----:R-:W-:Y:S01]  /*7780*/  FADD.FTZ R3, R49, R20 ;  /* 0x0000001431037221 */ /* 0x001fe20000010000 */
[----:B------:R-:W-:Y:S01]  /*7790*/  F2FP.F16.F32.PACK_AB R176, R21, R176 ;  /* 0x000000b015b0723e */ /* 0x000fe200000000ff */
[-C--:B------:R-:W-:Y:S01]  /*77a0*/  FMUL.FTZ R104, R104, R25.reuse ;  /* 0x0000001968687220 */ /* 0x080fe20000410000 */
[----:B------:R-:W-:Y:S01]  /*77b0*/  F2FP.F16.F32.PACK_AB R178, R27, R178 ;  /* 0x000000b21bb2723e */ /* 0x000fe200000000ff */
[----:B------:R-:W-:Y:S01]  /*77c0*/  FMUL.FTZ R105, R105, R25 ;  /* 0x0000001969697220 */ /* 0x000fe20000410000 */
[----:B------:R-:W-:Y:S01]  /*77d0*/  F2FP.F16.F32.PACK_AB R172, R62, R29 ;  /* 0x0000001d3eac723e */ /* 0x000fe200000000ff */
[----:B------:R-:W-:Y:S01]  /*77e0*/  FMUL.FTZ R108, R108, R25 ;  /* 0x000000196c6c7220 */ /* 0x000fe20000410000 */
[----:B------:R-:W0:Y:S01]  /*77f0*/  MUFU.EX2 R46, R46 ;  /* 0x0000002e002e7308 */ /* 0x000e220000000800 */
[----:B-1----:R-:W-:Y:S01]  /*7800*/  FADD.FTZ R9, R169, R2 ;  /* 0x00000002a9097221 */ /* 0x002fe20000010000 */
[----:B------:R-:W-:Y:S01]  /*7810*/  F2FP.F16.F32.PACK_AB R174, R66, R33 ;  /* 0x0000002142ae723e */ /* 0x000fe200000000ff */
[----:B------:R-:W-:Y:S01]  /*7820*/  FMUL.FTZ R109, R109, R25 ;  /* 0x000000196d6d7220 */ /* 0x000fe20000410000 */
[----:B------:R-:W-:Y:S01]  /*7830*/  F2FP.F16.F32.PACK_AB R168, R48, R35 ;  /* 0x0000002330a8723e */ /* 0x000fe200000000ff */
[----:B------:R-:W-:Y:S01]  /*7840*/  FMUL.FTZ R112, R112, R25 ;  /* 0x0000001970707220 */ /* 0x000fe20000410000 */
[----:B------:R-:W-:Y:S01]  /*7850*/  F2FP.F16.F32.PACK_AB R162, R24, R41 ;  /* 0x0000002918a2723e */ /* 0x000fe200000000ff */
[----:B------:R-:W-:Y:S01]  /*7860*/  FMUL.FTZ R113, R113, R25 ;  /* 0x0000001971717220 */ /* 0x000fe20000410000 */
[----:B------:R-:W1:Y:S01]  /*7870*/  MUFU.EX2 R171, R171 ;  /* 0x000000ab00ab7308 */ /* 0x000e620000000800 */
[----:B--2---:R-:W-:Y:S01]  /*7880*/  FADD.FTZ R3, R0, R3 ;  /* 0x0000000300037221 */ /* 0x004fe20000010000 */
[----:B------:R-:W-:Y:S01]  /*7890*/  F2FP.F16.F32.PACK_AB R152, R36, R47 ;  /* 0x0000002f2498723e */ /* 0x000fe200000000ff */
[-C--:B------:R-:W-:Y:S01]  /*78a0*/  FMUL.FTZ R116, R116, R25.reuse ;  /* 0x0000001974747220 */ /* 0x080fe20000410000 */
[-C--:B------:R-:W-:Y:S01]  /*78b0*/  FMUL.FTZ R117, R117, R25.reuse ;  /* 0x0000001975757220 */ /* 0x080fe20000410000 */
[-C--:B------:R-:W-:Y:S01]  /*78c0*/  FMUL.FTZ R120, R120, R25.reuse ;  /* 0x0000001978787220 */ /* 0x080fe20000410000 */
[-C--:B------:R-:W-:Y:S01]  /*78d0*/  FMUL.FTZ R121, R121, R25.reuse ;  /* 0x0000001979797220 */ /* 0x080fe20000410000 */
[-C--:B------:R-:W-:Y:S01]  /*78e0*/  FMUL.FTZ R124, R124, R25.reuse ;  /* 0x000000197c7c7220 */ /* 0x080fe20000410000 */
[----:B------:R-:W2:Y:S01]  /*78f0*/  MUFU.EX2 R50, R50 ;  /* 0x0000003200327308 */ /* 0x000ea20000000800 */
[-C--:B------:R-:W-:Y:S01]  /*7900*/  FMUL.FTZ R125, R125, R25.reuse ;  /* 0x000000197d7d7220 */ /* 0x080fe20000410000 */
[-C--:B------:R-:W-:Y:S01]  /*7910*/  FMUL.FTZ R128, R128, R25.reuse ;  /* 0x0000001980807220 */ /* 0x080fe20000410000 */
[-C--:B------:R-:W-:Y:S01]  /*7920*/  FMUL.FTZ R129, R129, R25.reuse ;  /* 0x0000001981817220 */ /* 0x080fe20000410000 */
[-C--:B------:R-:W-:Y:S01]  /*7930*/  FMUL.FTZ R132, R132, R25.reuse ;  /* 0x0000001984847220 */ /* 0x080fe20000410000 */
[-C--:B------:R-:W-:Y:S01]  /*7940*/  FMUL.FTZ R133, R133, R25.reuse ;  /* 0x0000001985857220 */ /* 0x080fe20000410000 */
[-C--:B------:R-:W-:Y:S01]  /*7950*/  FMUL.FTZ R136, R136, R25.reuse ;  /* 0x0000001988887220 */ /* 0x080fe20000410000 */
[-C--:B------:R-:W-:Y:S01]  /*7960*/  FMUL.FTZ R137, R137, R25.reuse ;  /* 0x0000001989897220 */ /* 0x080fe20000410000 */
[----:B------:R-:W3:Y:S01]  /*7970*/  MUFU.EX2 R165, R165 ;  /* 0x000000a500a57308 */ /* 0x000ee20000000800 */
[-C--:B------:R-:W-:Y:S01]  /*7980*/  FMUL.FTZ R140, R140, R25.reuse ;  /* 0x000000198c8c7220 */ /* 0x080fe20000410000 */
[-C--:B------:R-:W-:Y:S01]  /*7990*/  FMUL.FTZ R141, R141, R25.reuse ;  /* 0x000000198d8d7220 */ /* 0x080fe20000410000 */
[-C--:B------:R-:W-:Y:S01]  /*79a0*/  FMUL.FTZ R144, R144, R25.reuse ;  /* 0x0000001990907220 */ /* 0x080fe20000410000 */
[-C--:B------:R-:W-:Y:S01]  /*79b0*/  FMUL.FTZ R145, R145, R25.reuse ;  /* 0x0000001991917220 */ /* 0x080fe20000410000 */
[-C--:B------:R-:W-:Y:S01]  /*79c0*/  FMUL.FTZ R148, R148, R25.reuse ;  /* 0x0000001994947220 */ /* 0x080fe20000410000 */
[----:B------:R-:W-:Y:S01]  /*79d0*/  FMUL.FTZ R149, R149, R25 ;  /* 0x0000001995957220 */ /* 0x000fe20000410000 */
[----:B------:R-:W-:Y:S01]  /*79e0*/  F2FP.F16.F32.PACK_AB R181, R32, R181 ;  /* 0x000000b520b5723e */ /* 0x000fe200000000ff */
[----:B------:R4:W-:Y:S01]  /*79f0*/  MUFU.EX2 R161, R154 ;  /* 0x0000009a00a17308 */ /* 0x0009e20000000800 */
[----:B------:R-:W-:Y:S01]  /*7a00*/  F2FP.F16.F32.PACK_AB R183, R30, R183 ;  /* 0x000000b71eb7723e */ /* 0x000fe200000000ff */
[----:B------:R-:W-:Y:S01]  /*7a10*/  VIADD R6, R6, 0xffffffff ;  /* 0xffffffff06067836 */ /* 0x000fe20000000000 */
[----:B------:R-:W-:Y:S01]  /*7a20*/  F2FP.F16.F32.PACK_AB R177, R34, R177 ;  /* 0x000000b122b1723e */ /* 0x000fe200000000ff */
[----:B------:R-:W-:Y:S01]  /*7a30*/  IMAD.MOV.U32 R8, RZ, RZ, R12 ;  /* 0x000000ffff087224 */ /* 0x000fe200078e000c */
[----:B------:R-:W-:-:S02]  /*7a40*/  F2FP.F16.F32.PACK_AB R179, R38, R179 ;  /* 0x000000b326b3723e */ /* 0x000fc400000000ff */
[----:B------:R-:W-:Y:S01]  /*7a50*/  F2FP.F16.F32.PACK_AB R173, R42, R173 ;  /* 0x000000ad2aad723e */ /* 0x000fe200000000ff */
[----:B------:R5:W3:Y:S01]  /*7a60*/  MUFU.EX2 R52, R160 ;  /* 0x000000a000347308 */ /* 0x000ae20000000800 */
[----:B----4-:R-:W-:Y:S01]  /*7a70*/  F2FP.F16.F32.PACK_AB R154, R0, R49 ;  /* 0x00000031009a723e */ /* 0x010fe200000000ff */
[----:B0-----:R-:W-:Y:S01]  /*7a80*/  FADD.FTZ R0, R46, R9 ;  /* 0x000000092e007221 */ /* 0x001fe20000010000 */
[----:B------:R-:W-:Y:S02]  /*7a90*/  F2FP.F16.F32.PACK_AB R175, R26, R175 ;  /* 0x000000af1aaf723e */ /* 0x000fe400000000ff */
[----:B------:R-:W-:Y:S01]  /*7aa0*/  F2FP.F16.F32.PACK_AB R169, R46, R169 ;  /* 0x000000a92ea9723e */ /* 0x000fe200000000ff */
[----:B-1----:R-:W-:Y:S01]  /*7ab0*/  FADD.FTZ R9, R171, R0 ;  /* 0x00000000ab097221 */ /* 0x002fe20000010000 */
[----:B--2---:R-:W-:Y:S01]  /*7ac0*/  F2FP.F16.F32.PACK_AB R171, R50, R171 ;  /* 0x000000ab32ab723e */ /* 0x004fe200000000ff */
[----:B------:R0:W1:Y:S01]  /*7ad0*/  MUFU.EX2 R58, R158 ;  /* 0x0000009e003a7308 */ /* 0x0000620000000800 */
[----:B-----5:R-:W-:Y:S01]  /*7ae0*/  F2FP.F16.F32.PACK_AB R160, R28, R39 ;  /* 0x000000271ca0723e */ /* 0x020fe200000000ff */
[----:B------:R-:W-:-:S04]  /*7af0*/  FADD.FTZ R0, R50, R9 ;  /* 0x0000000932007221 */ /* 0x000fc80000010000 */
[----:B---3--:R-:W-:Y:S01]  /*7b00*/  FADD.FTZ R9, R165, R0 ;  /* 0x00000000a5097221 */ /* 0x008fe20000010000 */
[----:B------:R-:W-:Y:S01]  /*7b10*/  IMAD.MOV.U32 R0, RZ, RZ, R10 ;  /* 0x000000ffff007224 */ /* 0x000fe200078e000a */
[----:B------:R2:W3:Y:S01]  /*7b20*/  MUFU.EX2 R167, R170 ;  /* 0x000000aa00a77308 */ /* 0x0004e20000000800 */
[----:B0-----:R-:W-:Y:S01]  /*7b30*/  F2FP.F16.F32.PACK_AB R158, R14, R45 ;  /* 0x0000002d0e9e723e */ /* 0x001fe200000000ff */
[C---:B------:R-:W-:Y:S01]  /*7b40*/  FADD.FTZ R9, R52.reuse, R9 ;  /* 0x0000000934097221 */ /* 0x040fe20000010000 */
[----:B------:R-:W-:-:S05]  /*7b50*/  F2FP.F16.F32.PACK_AB R165, R52, R165 ;  /* 0x000000a534a5723e */ /* 0x000fca00000000ff */
[----:B------:R0:W4:Y:S01]  /*7b60*/  MUFU.EX2 R60, R156 ;  /* 0x0000009c003c7308 */ /* 0x0001220000000800 */
[----:B-1----:R-:W-:Y:S01]  /*7b70*/  FADD.FTZ R9, R58, R9 ;  /* 0x000000093a097221 */ /* 0x002fe20000010000 */
[----:B--2---:R-:W-:-:S06]  /*7b80*/  F2FP.F16.F32.PACK_AB R170, R44, R37 ;  /* 0x000000252caa723e */ /* 0x004fcc00000000ff */
[----:B------:R-:W1:Y:S01]  /*7b90*/  MUFU.EX2 R70, R70 ;  /* 0x0000004600467308 */ /* 0x000e620000000800 */
[C---:B---3--:R-:W-:Y:S01]  /*7ba0*/  FADD.FTZ R9, R167.reuse, R9 ;  /* 0x00000009a7097221 */ /* 0x048fe20000010000 */
[----:B0-----:R-:W-:Y:S02]  /*7bb0*/  F2FP.F16.F32.PACK_AB R156, R64, R43 ;  /* 0x0000002b409c723e */ /* 0x001fe400000000ff */
[----:B------:R-:W-:-:S04]  /*7bc0*/  F2FP.F16.F32.PACK_AB R167, R167, R58 ;  /* 0x0000003aa7a7723e */ /* 0x000fc800000000ff */
[----:B------:R-:W0:Y:S01]  /*7bd0*/  MUFU.EX2 R31, R31 ;  /* 0x0000001f001f7308 */ /* 0x000e220000000800 */
[----:B----4-:R-:W-:-:S04]  /*7be0*/  FADD.FTZ R9, R60, R9 ;  /* 0x000000093c097221 */ /* 0x010fc80000010000 */
[C---:B------:R-:W-:Y:S01]  /*7bf0*/  FADD.FTZ R9, R161.reuse, R9 ;  /* 0x00000009a1097221 */ /* 0x040fe20000010000 */
[----:B------:R-:W-:Y:S02]  /*7c00*/  F2FP.F16.F32.PACK_AB R161, R161, R60 ;  /* 0x0000003ca1a1723e */ /* 0x000fe400000000ff */
        /* <DEDUP_REMOVED lines=19> */
[----:B------:R-:W-:-:S03]  /*7d40*/  F2FP.F16.F32.PACK_AB R153, R56, R82 ;  /* 0x000000523899723e */ /* 0x000fc600000000ff */
[----:B--2---:R-:W-:-:S04]  /*7d50*/  FADD.FTZ R9, R86, R9 ;  /* 0x0000000956097221 */ /* 0x004fc80000010000 */
[C---:B-1----:R-:W-:Y:S01]  /*7d60*/  FADD.FTZ R2, R51.reuse, R9 ;  /* 0x0000000933027221 */ /* 0x042fe20000010000 */
[----:B------:R-:W-:Y:S01]  /*7d70*/  F2FP.F16.F32.PACK_AB R155, R51, R86 ;  /* 0x00000056339b723e */ /* 0x000fe200000000ff */
[----:B------:R-:W-:Y:S06]  /*7d80*/  @P2 BRA `(.L_x_7833) ;  /* 0xffffffcc00dc2947 */ /* 0x000fec000383ffff */
[----:B------:R-:W-:Y:S01]  /*7d90*/  IMAD.MOV.U32 R8, RZ, RZ, R12 ;  /* 0x000000ffff087224 */ /* 0x000fe200078e000c */
[----:B------:R-:W-:Y:S01]  /*7da0*/  UMOV UR44, UR55 ;  /* 0x00000037002c7c82 */ /* 0x000fe20008000000 */
[----:B------:R-:W-:Y:S01]  /*7db0*/  IMAD.MOV.U32 R0, RZ, RZ, R10 ;  /* 0x000000ffff007224 */ /* 0x000fe200078e000a */
[----:B------:R-:W-:-:S06]  /*7dc0*/  UMOV UR45, UR54 ;  /* 0x00000036002d7c82 */ /* 0x000fcc0008000000 */
.L_x_7816:
        /* <DEDUP_REMOVED lines=24> */
.L_x_7835:
[----:B------:R-:W-:-:S13]  /*7f50*/  ISETP.NE.AND P2, PT, R12, 0x1, PT ;  /* 0x000000010c00780c */ /* 0x000fda0003f45270 */
[----:B------:R-:W0:Y:S02]  /*7f60*/  @P2 LDC.64 R10, c[0x0][0x9e8] ;  /* 0x00027a00ff0a2b82 */ /* 0x000e240000000a00 */
[----:B0-----:R-:W-:-:S05]  /*7f70*/  @P2 IMAD.HI.U32 R10, R5, R10, RZ ;  /* 0x0000000a050a2227 */ /* 0x001fca00078e00ff */
[----:B------:R-:W-:-:S07]  /*7f80*/  @P2 SHF.R.U32.HI R5, RZ, R11, R10 ;  /* 0x0000000bff052219 */ /* 0x000fce000001160a */
.L_x_7836:
[----:B------:R-:W-:-:S05]  /*7f90*/  IMAD R5, R5, R12, RZ ;  /* 0x0000000c05057224 */ /* 0x000fca00078e02ff */
[----:B------:R-:W-:-:S07]  /*7fa0*/  VIMNMX R4, R4, R5, !PT ;  /* 0x0000000504047248 */ /* 0x000fce0007fe0100 */
.L_x_7834:
[----:B------:R-:W-:-:S05]  /*7fb0*/  VIADD R4, R4, 0x7f ;  /* 0x0000007f04047836 */ /* 0x000fca0000000000 */
        /* <DEDUP_REMOVED lines=9> */
[----:B------:R-:W-:-:S06]  /*8050*/  UMOV UR49, UR44 ;  /* 0x0000002c00317c82 */ /* 0x000fcc0008000000 */
.L_x_7846:
        /* <DEDUP_REMOVED lines=9> */
.L_x_7839:
[----:B------:R-:W-:Y:S01]  /*80f0*/  ULEA UR6, UR44, UR41, 0x3 ;  /* 0x000000292c067291 */ /* 0x000fe2000f8e183f */
[----:B------:R-:W-:-:S05]  /*8100*/  IMAD.U32 R0, RZ, RZ, UR45 ;  /* 0x0000002dff007e24 */ /* 0x000fca000f8e00ff */
[----:B------:R-:W-:-:S04]  /*8110*/  SHF.L.U32 R0, R0, 0x1f, RZ ;  /* 0x0000001f00007819 */ /* 0x000fc800000006ff */
[----:B------:R0:W1:Y:S01]  /*8120*/  SYNCS.PHASECHK.TRANS64.TRYWAIT P3, [UR6+0x28830], R0 ;  /* 0x02883000ff0075a7 */ /* 0x0000620008060146 */
[----:B------:R-:W-:Y:S05]  /*8130*/  @!P0 BRA `(.L_x_7840) ;  /* 0x0000000000048947 */ /* 0x000fea0003800000 */
[----:B------:R-:W-:Y:S01]  /*8140*/  BPT.TRAP 0x1 ;  /* 0x000000040000795c */ /* 0x000fe20000300000 */
.L_x_7840:
[----:B-1----:R-:W-:Y:S05]  /*8150*/  @P3 BRA `(.L_x_7838) ;  /* 0x0000000000083947 */ /* 0x002fea0003800000 */
[----:B------:R-:W1:Y:S02]  /*8160*/  SYNCS.PHASECHK.TRANS64.TRYWAIT P3, [UR6+0x28830], R0 ;  /* 0x02883000ff0075a7 */ /* 0x000e640008060146 */
[----:B-1----:R-:W-:Y:S05]  /*8170*/  @!P3 BRA `(.L_x_7841) ;  /* 0x000000c00034b947 */ /* 0x002fea0003800000 */
.L_x_7838:
        /* <DEDUP_REMOVED lines=45> */
.L_x_7843:
[----:B------:R-:W-:Y:S01]  /*8450*/  ULEA UR6, UR49, UR41, 0x3 ;  /* 0x0000002931067291 */ /* 0x000fe2000f8e183f */
[----:B------:R-:W-:-:S05]  /*8460*/  IMAD.U32 R0, RZ, RZ, UR52 ;  /* 0x00000034ff007e24 */ /* 0x000fca000f8e00ff */
[----:B------:R-:W-:-:S04]  /*8470*/  SHF.L.U32 R0, R0, 0x1f, RZ ;  /* 0x0000001f00007819 */ /* 0x000fc800000006ff */
[----:B------:R0:W1:Y:S01]  /*8480*/  SYNCS.PHASECHK.TRANS64.TRYWAIT P2, [UR6+0x28850], R0 ;  /* 0x02885000ff0075a7 */ /* 0x0000620008040146 */
[----:B------:R-:W-:Y:S05]  /*8490*/  @!P0 BRA `(.L_x_7844) ;  /* 0x0000000000048947 */ /* 0x000fea0003800000 */
[----:B------:R-:W-:Y:S01]  /*84a0*/  BPT.TRAP 0x1 ;  /* 0x000000040000795c */ /* 0x000fe20000300000 */
.L_x_7844:
[----:B-1----:R-:W-:Y:S05]  /*84b0*/  @P2 BRA `(.L_x_7842) ;  /* 0x0000000000082947 */ /* 0x002fea0003800000 */
[----:B------:R-:W1:Y:S02]  /*84c0*/  SYNCS.PHASECHK.TRANS64.TRYWAIT P2, [UR6+0x28850], R0 ;  /* 0x02885000ff0075a7 */ /* 0x000e640008040146 */
[----:B-1----:R-:W-:Y:S05]  /*84d0*/  @!P2 BRA `(.L_x_7845) ;  /* 0x000000bc0074a947 */ /* 0x002fea0003800000 */
.L_x_7842:
[----:B------:R-:W-:Y:S01]  /*84e0*/  UIADD3 UR6, UR41, 0x400, URZ ;  /* 0x0000040029067890 */ /* 0x000fe2000fffe03f */
[----:B------:R-:W-:Y:S01]  /*84f0*/  WARPGROUP.ARRIVE ;  /* 0x00000000000079c5 */ /* 0x000fe20000000000 */
[----:B------:R-:W-:Y:S01]  /*8500*/  UMOV UR7, 0x40000040 ;  /* 0x4000004000077882 */ /* 0x000fe20000000000 */
[----:B01----:R-:W-:Y:S01]  /*8510*/  FMNMX.FTZ R0, R24, R11, !PT ;  /* 0x0000000b18007209 */ /* 0x003fe20007810000 */
[----:B------:R-:W-:Y:S01]  /*8520*/  USHF.R.U32.HI UR6, URZ, 0x4, UR6 ;  /* 0x000000043f067899 */ /* 0x000fe20008011606 */
[C---:B------:R-:W-:Y:S01]  /*8530*/  ISETP.GT.AND P2, PT, R6.reuse, R5, PT ;  /* 0x000000050600720c */ /* 0x040fe20003f44270 */
[----:B------:R-:W-:Y:S01]  /*8540*/  UMOV UR52, UR45 ;  /* 0x0000002d00347c82 */ /* 0x000fe20008000000 */
[----:B------:R-:W-:Y:S01]  /*8550*/  FMNMX.FTZ R7, R25, R0, !PT ;  /* 0x0000000019077209 */ /* 0x000fe20007810000 */
[----:B------:R-:W-:Y:S01]  /*8560*/  ULOP3.LUT UR6, UR6, 0x3fff, URZ, 0xc0, !UPT ;  /* 0x00003fff06067892 */ /* 0x000fe2000f8ec03f */
[----:B------:R-:W-:Y:S02]  /*8570*/  VIADD R6, R6, 0xffffffff ;  /* 0xffffffff06067836 */ /* 0x000fe40000000000 */
[----:B------:R-:W-:Y:S01]  /*8580*/  FMNMX.FTZ R0, R28, R7, !PT ;  /* 0x000000071c007209 */ /* 0x000fe20007810000 */
[----:B------:R-:W-:-:S03]  /*8590*/  ULOP3.LUT UR6, UR6, 0x4000000, URZ, 0xfc, !UPT ;  /* 0x0400000006067892 */ /* 0x000fc6000f8efc3f */
[----:B------:R-:W-:Y:S01]  /*85a0*/  FMNMX.FTZ R7, R29, R0, !PT ;  /* 0x000000001d077209 */ /* 0x000fe20007810000 */
[----:B------:R-:W-:-:S03]  /*85b0*/  ULEA UR10, UR49, UR6, 0xb ;  /* 0x00000006310a7291 */ /* 0x000fc6000f8e583f */
[----:B------:R-:W-:-:S04]  /*85c0*/  FMNMX.FTZ R0, R32, R7, !PT ;  /* 0x0000000720007209 */ /* 0x000fc80007810000 */
[----:B------:R-:W-:Y:S01]  /*85d0*/  UMOV UR6, UR10 ;  /* 0x0000000a00067c82 */ /* 0x000fe20008000000 */
[----:B------:R-:W-:Y:S01]  /*85e0*/  FMNMX.FTZ R7, R33, R0, !PT ;  /* 0x0000000021077209 */ /* 0x000fe20007810000 */
[----:B------:R-:W-:Y:S01]  /*85f0*/  HGMMA.64x128x16.F32 R88, R180, gdesc[UR4].tnspB, R88, gsb0 ;  /* 0x41e00004b4587df0 */ /* 0x000fe20008000858 */
        /* <DEDUP_REMOVED lines=30> */
[----:B------:R-:W0:Y:S01]  /*87e0*/  LDC R7, c[0x0][0x988] ;  /* 0x00026200ff077b82 */ /* 0x000e220000000800 */
[----:B------:R-:W-:Y:S02]  /*87f0*/  FMNMX.FTZ R8, R26, R9, !PT ;  /* 0x000000091a087209 */ /* 0x000fe40007810000 */
[----:B------:R-:W1:Y:S02]  /*8800*/  SHFL.BFLY PT, R13, R12, 0x1, 0x1f ;  /* 0x0c201f000c0d7f89 */ /* 0x000e6400000e0000 */
[----:B------:R-:W-:Y:S01]  /*8810*/  FMNMX.FTZ R15, R27, R8, !PT ;  /* 0x000000081b0f7209 */ /* 0x000fe20007810000 */
[----:B------:R-:W-:-:S02]  /*8820*/  WARPGROUP.DEPBAR.LE gsb0, 0x0 ;  /* 0x00008000000079c5 */ /* 0x000fc40000010000 */
[----:B------:R-:W-:Y:S01]  /*8830*/  WARPGROUP.ARRIVE ;  /* 0x00000000000079c5 */ /* 0x000fe20000000000 */
[----:B------:R-:W-:-:S04]  /*8840*/  FMNMX.FTZ R8, R30, R15, !PT ;  /* 0x0000000f1e087209 */ /* 0x000fc80007810000 */
[----:B------:R-:W-:Y:S01]  /*8850*/  FMNMX.FTZ R21, R31, R8, !PT ;  /* 0x000000081f157209 */ /* 0x000fe20007810000 */
[----:B------:R-:W-:Y:S01]  /*8860*/  HGMMA.64x128x16.F32 R88, R176, gdesc[UR4].tnspB, R88, gsb0 ;  /* 0x41e00004b0587df0 */ /* 0x000fe20008000858 */
[----:B------:R-:W-:Y:S01]  /*8870*/  UIADD3 UR6, UR10, 0x100, URZ ;  /* 0x000001000a067890 */ /* 0x000fe2000fffe03f */
[----:B------:R-:W-:Y:S01]  /*8880*/  UMOV UR7, 0x40000040 ;  /* 0x4000004000077882 */ /* 0x000fe20000000000 */
[----:B------:R-:W-:-:S04]  /*8890*/  FMNMX.FTZ R8, R34, R21, !PT ;  /* 0x0000001522087209 */ /* 0x000fc80007810000 */
[----:B------:R-:W-:Y:S02]  /*88a0*/  FMNMX.FTZ R21, R35, R8, !PT ;  /* 0x0000000823157209 */ /* 0x000fe40007810000 */
[----:B-1----:R-:W-:Y:S02]  /*88b0*/  FMNMX.FTZ R0, R12, R13, !PT ;  /* 0x0000000d0c007209 */ /* 0x002fe40007810000 */
[----:B------:R-:W-:-:S03]  /*88c0*/  FMNMX.FTZ R8, R38, R21, !PT ;  /* 0x0000001526087209 */ /* 0x000fc60007810000 */
[C---:B0-----:R-:W-:Y:S01]  /*88d0*/  FMUL.FTZ R10, R0.reuse, R7 ;  /* 0x00000007000a7220 */ /* 0x041fe20000410000 */
[----:B------:R-:W-:-:S03]  /*88e0*/  FADD.FTZ R4, -R0, R11 ;  /* 0x0000000b00047221 */ /* 0x000fc60000010100 */
        /* <DEDUP_REMOVED lines=15> */
[-C--:B------:R-:W-:Y:S01]  /*89e0*/  FFMA.FTZ R85, R85, R7.reuse, -R10 ;  /* 0x0000000755557223 */ /* 0x080fe2000001080a */
[----:B------:R-:W-:Y:S01]  /*89f0*/  FMUL.FTZ R4, R4, R7 ;  /* 0x0000000704047220 */ /* 0x000fe20000410000 */
[----:B------:R-:W-:Y:S01]  /*8a00*/  FMNMX.FTZ R29, R47, R8, !PT ;  /* 0x000000082f1d7209 */ /* 0x000fe20007810000 */
[----:B------:R-:W-:Y:S03]  /*8a10*/  MUFU.EX2 R11, R11 ;  /* 0x0000000b000b7308 */ /* 0x000fe60000000800 */
[----:B------:R-:W-:-:S04]  /*8a20*/  FMNMX.FTZ R8, R50, R29, !PT ;  /* 0x0000001d32087209 */ /* 0x000fc80007810000 */
[----:B------:R-:W-:Y:S01]  /*8a30*/  FMNMX.FTZ R29, R51, R8, !PT ;  /* 0x00000008331d7209 */ /* 0x000fe20007810000 */
[----:B------:R-:W0:Y:S03]  /*8a40*/  MUFU.EX2 R4, R4 ;  /* 0x0000000400047308 */ /* 0x000e260000000800 */
[----:B------:R-:W-:Y:S01]  /*8a50*/  FMNMX.FTZ R8, R54, R29, !PT ;  /* 0x0000001d36087209 */ /* 0x000fe20007810000 */
[----:B------:R-:W-:-:S03]  /*8a60*/  FFMA.FTZ R29, R45, R7, -R10 ;  /* 0x000000072d1d7223 */ /* 0x000fc6000001080a */
[----:B------:R-:W-:Y:S01]  /*8a70*/  FMNMX.FTZ R33, R55, R8, !PT ;  /* 0x0000000837217209 */ /* 0x000fe20007810000 */
[----:B------:R-:W1:Y:S03]  /*8a80*/  MUFU.EX2 R180, R180 ;  /* 0x000000b400b47308 */ /* 0x000e660000000800 */
[----:B------:R-:W-:-:S04]  /*8a90*/  FMNMX.FTZ R8, R58, R33, !PT ;  /* 0x000000213a087209 */ /* 0x000fc80007810000 */
[----:B------:R-:W-:Y:S01]  /*8aa0*/  FMNMX.FTZ R33, R59, R8, !PT ;  /* 0x000000083b217209 */ /* 0x000fe20007810000 */
[----:B------:R-:W2:Y:S01]  /*8ab0*/  MUFU.EX2 R182, R182 ;  /* 0x000000b600b67308 */ /* 0x000ea20000000800 */
[----:B0-----:R-:W-:Y:S02]  /*8ac0*/  FFMA.FTZ R3, R4, R3, R11 ;  /* 0x0000000304037223 */ /* 0x001fe4000001000b */
[----:B------:R-:W-:Y:S01]  /*8ad0*/  FMNMX.FTZ R8, R62, R33, !PT ;  /* 0x000000213e087209 */ /* 0x000fe20007810000 */
[-CC-:B------:R-:W-:Y:S01]  /*8ae0*/  FFMA.FTZ R33, R49, R7.reuse, -R10.reuse ;  /* 0x0000000731217223 */ /* 0x180fe2000001080a */
[-CC-:B------:R-:W-:Y:S01]  /*8af0*/  FFMA.FTZ R49, R65, R7.reuse, -R10.reuse ;  /* 0x0000000741317223 */ /* 0x180fe2000001080a */
[----:B------:R-:W-:Y:S01]  /*8b00*/  FFMA.FTZ R65, R81, R7, -R10 ;  /* 0x0000000751417223 */ /* 0x000fe2000001080a */
[----:B------:R-:W-:Y:S01]  /*8b10*/  FMNMX.FTZ R37, R63, R8, !PT ;  /* 0x000000083f257209 */ /* 0x000fe20007810000 */
[----:B------:R-:W0:Y:S01]  /*8b20*/  MUFU.EX2 R13, R13 ;  /* 0x0000000d000d7308 */ /* 0x000e220000000800 */
[C---:B-1----:R-:W-:Y:S01]  /*8b30*/  FADD.FTZ R3, R180.reuse, R3 ;  /* 0x00000003b4037221 */ /* 0x042fe20000010000 */
[----:B------:R-:W-:-:S02]  /*8b40*/  F2FP.F16.F32.PACK_AB R180, R180, R11 ;  /* 0x0000000bb4b4723e */ /* 0x000fc400000000ff */
[----:B------:R-:W-:-:S04]  /*8b50*/  FMNMX.FTZ R8, R66, R37, !PT ;  /* 0x0000002542087209 */ /* 0x000fc80007810000 */
[----:B------:R-:W-:Y:S01]  /*8b60*/  FMNMX.FTZ R37, R67, R8, !PT ;  /* 0x0000000843257209 */ /* 0x000fe20007810000 */
[----:B------:R-:W-:Y:S03]  /*8b70*/  MUFU.EX2 R15, R15 ;  /* 0x0000000f000f7308 */ /* 0x000fe60000000800 */
[----:B------:R-:W-:Y:S01]  /*8b80*/  FMNMX.FTZ R8, R70, R37, !PT ;  /* 0x0000002546087209 */ /* 0x000fe20007810000 */
[-CC-:B------:R-:W-:Y:S01]  /*8b90*/  FFMA.FTZ R37, R53, R7.reuse, -R10.reuse ;  /* 0x0000000735257223 */ /* 0x180fe2000001080a */
[----:B------:R-:W-:Y:S02]  /*8ba0*/  FFMA.FTZ R53, R69, R7, -R10 ;  /* 0x0000000745357223 */ /* 0x000fe4000001080a */
        /* <DEDUP_REMOVED lines=8> */
[----:B------:R-:W-:Y:S03]  /*8c30*/  MUFU.EX2 R29, R29 ;  /* 0x0000001d001d7308 */ /* 0x000fe60000000800 */
[----:B------:R-:W-:-:S04]  /*8c40*/  FMNMX.FTZ R8, R82, R45, !PT ;  /* 0x0000002d52087209 */ /* 0x000fc80007810000 */
[----:B------:R-:W-:Y:S01]  /*8c50*/  FMNMX.FTZ R45, R83, R8, !PT ;  /* 0x00000008532d7209 */ /* 0x000fe20007810000 */
[----:B------:R-:W-:Y:S03]  /*8c60*/  MUFU.EX2 R33, R33 ;  /* 0x0000002100217308 */ /* 0x000fe60000000800 */
[----:B------:R-:W-:Y:S01]  /*8c70*/  FMNMX.FTZ R8, R86, R45, !PT ;  /* 0x0000002d56087209 */ /* 0x000fe20007810000 */
[-CC-:B------:R-:W-:Y:S01]  /*8c80*/  FFMA.FTZ R45, R61, R7.reuse, -R10.reuse ;  /* 0x000000073d2d7223 */ /* 0x180fe2000001080a */
[----:B------:R-:W-:Y:S02]  /*8c90*/  FFMA.FTZ R61, R77, R7, -R10 ;  /* 0x000000074d3d7223 */ /* 0x000fe4000001080a */
[----:B------:R-:W-:Y:S01]  /*8ca0*/  FMNMX.FTZ R8, R87, R8, !PT ;  /* 0x0000000857087209 */ /* 0x000fe20007810000 */
[----:B------:R-:W-:Y:S04]  /*8cb0*/  MUFU.EX2 R37, R37 ;  /* 0x0000002500257308 */ /* 0x000fe80000000800 */
[----:B------:R-:W1:Y:S04]  /*8cc0*/  SHFL.BFLY PT, R57, R8, 0x2, 0x1f ;  /* 0x0c401f0008397f89 */ /* 0x000e6800000e0000 */
[----:B------:R-:W-:Y:S08]  /*8cd0*/  MUFU.EX2 R41, R41 ;  /* 0x0000002900297308 */ /* 0x000ff00000000800 */
[----:B------:R-:W-:Y:S01]  /*8ce0*/  MUFU.EX2 R45, R45 ;  /* 0x0000002d002d7308 */ /* 0x000fe20000000800 */
[----:B------:R-:W-:-:S02]  /*8cf0*/  WARPGROUP.DEPBAR.LE gsb0, 0x0 ;  /* 0x00008000000079c5 */ /* 0x000fc40000010000 */
[----:B------:R-:W-:Y:S01]  /*8d00*/  WARPGROUP.ARRIVE ;  /* 0x00000000000079c5 */ /* 0x000fe20000000000 */
[-CC-:B------:R-:W-:Y:S01]  /*8d10*/  FFMA.FTZ R176, R32, R7.reuse, -R10.reuse ;  /* 0x0000000720b07223 */ /* 0x180fe2000001080a */
[----:B------:R-:W-:-:S03]  /*8d20*/  FFMA.FTZ R178, R36, R7, -R10 ;  /* 0x0000000724b27223 */ /* 0x000fc6000001080a */
[----:B------:R-:W-:Y:S01]  /*8d30*/  MUFU.EX2 R49, R49 ;  /* 0x0000003100317308 */ /* 0x000fe20000000800 */
[----:B-1----:R-:W-:Y:S01]  /*8d40*/  FMNMX.FTZ R24, R8, R57, !PT ;  /* 0x0000003908187209 */ /* 0x002fe20007810000 */
[----:B------:R-:W-:Y:S01]  /*8d50*/  FFMA.FTZ R57, R73, R7, -R10 ;  /* 0x0000000749397223 */ /* 0x000fe2000001080a */
[----:B------:R-:W-:Y:S01]  /*8d60*/  HGMMA.64x128x16.F32 R88, R172, gdesc[UR4].tnspB, R88, gsb0 ;  /* 0x41e00004ac587df0 */ /* 0x000fe20008000858 */
[----:B------:R-:W-:Y:S01]  /*8d70*/  UIADD3 UR6, UR10, 0x180, URZ ;  /* 0x000001800a067890 */ /* 0x000fe2000fffe03f */
[----:B------:R-:W-:Y:S01]  /*8d80*/  UMOV UR7, 0x40000040 ;  /* 0x4000004000077882 */ /* 0x000fe20000000000 */
[----:B------:R-:W1:Y:S02]  /*8d90*/  SHFL.BFLY PT, R69, R24, 0x1, 0x1f ;  /* 0x0c201f0018457f89 */ /* 0x000e6400000e0000 */
[----:B------:R-:W-:Y:S08]  /*8da0*/  MUFU.EX2 R176, R176 ;  /* 0x000000b000b07308 */ /* 0x000ff00000000800 */
[----:B------:R-:W-:Y:S08]  /*8db0*/  MUFU.EX2 R178, R178 ;  /* 0x000000b200b27308 */ /* 0x000ff00000000800 */
[----:B------:R-:W-:Y:S01]  /*8dc0*/  MUFU.EX2 R53, R53 ;  /* 0x0000003500357308 */ /* 0x000fe20000000800 */
[----:B-1----:R-:W-:-:S07]  /*8dd0*/  FMNMX.FTZ R8, R24, R69, !PT ;  /* 0x0000004518087209 */ /* 0x002fce0007810000 */
        /* <DEDUP_REMOVED lines=10> */
[-C--:B------:R-:W-:Y:S01]  /*8e80*/  FMUL.FTZ R40, R8, R7.reuse ;  /* 0x0000000708287220 */ /* 0x080fe20000410000 */
[----:B------:R-:W-:-:S03]  /*8e90*/  FFMA.FTZ R174, R44, R7, -R10 ;  /* 0x000000072cae7223 */ /* 0x000fc6000001080a */
[----:B------:R-:W-:Y:S01]  /*8ea0*/  HGMMA.64x128x16.F32 R88, R168, gdesc[UR4].tnspB, R88, gsb0 ;  /* 0x41e00004a8587df0 */ /* 0x000fe20008000858 */
[----:B------:R-:W-:Y:S01]  /*8eb0*/  UIADD3 UR6, UR10, 0x200, URZ ;  /* 0x000002000a067890 */ /* 0x000fe2000fffe03f */
[-CC-:B------:R-:W-:Y:S01]  /*8ec0*/  FFMA.FTZ R181, R27, R7.reuse, -R40.reuse ;  /* 0x000000071bb57223 */ /* 0x180fe20000010828 */
[----:B------:R-:W-:Y:S01]  /*8ed0*/  UMOV UR7, 0x40000040 ;  /* 0x4000004000077882 */ /* 0x000fe20000000000 */
[----:B------:R-:W-:Y:S02]  /*8ee0*/  IMAD.U32 R27, RZ, RZ, UR44 ;  /* 0x0000002cff1b7e24 */ /* 0x000fe4000f8e00ff */
[-CC-:B------:R-:W-:Y:S01]  /*8ef0*/  FFMA.FTZ R183, R30, R7.reuse, -R40.reuse ;  /* 0x000000071eb77223 */ /* 0x180fe20000010828 */
[-CC-:B------:R-:W-:Y:S01]  /*8f00*/  FFMA.FTZ R36, R31, R7.reuse, -R40.reuse ;  /* 0x000000071f247223 */ /* 0x180fe20000010828 */
[----:B------:R-:W-:Y:S01]  /*8f10*/  IADD3 R31, -R23, 0xb, RZ ;  /* 0x0000000b171f7810 */ /* 0x000fe20007ffe1ff */
[----:B------:R-:W-:Y:S01]  /*8f20*/  MUFU.EX2 R181, R181 ;  /* 0x000000b500b57308 */ /* 0x000fe20000000800 */
[----:B------:R-:W-:Y:S01]  /*8f30*/  @!P1 LEA R27, R27, UR41, 0x3 ;  /* 0x000000291b1b9c11 */ /* 0x000fe2000f8e18ff */
[-CC-:B------:R-:W-:Y:S01]  /*8f40*/  FFMA.FTZ R177, R34, R7.reuse, -R40.reuse ;  /* 0x0000000722b17223 */ /* 0x180fe20000010828 */
[-CC-:B------:R-:W-:Y:S01]  /*8f50*/  FFMA.FTZ R34, R35, R7.reuse, -R40.reuse ;  /* 0x0000000723227223 */ /* 0x180fe20000010828 */
[-CC-:B------:R-:W-:Y:S01]  /*8f60*/  FFMA.FTZ R179, R38, R7.reuse, -R40.reuse ;  /* 0x0000000726b37223 */ /* 0x180fe20000010828 */
[----:B------:R-:W-:Y:S01]  /*8f70*/  FFMA.FTZ R38, R39, R7, -R40 ;  /* 0x0000000727267223 */ /* 0x000fe20000010828 */
[----:B------:R-:W-:-:S02]  /*8f80*/  @!P1 VIADD R27, R27, 0x28840 ;  /* 0x000288401b1b9836 */ /* 0x000fc40000000000 */
[-CC-:B------:R-:W-:Y:S01]  /*8f90*/  FFMA.FTZ R175, R46, R7.reuse, -R40.reuse ;  /* 0x000000072eaf7223 */ /* 0x180fe20000010828 */
[----:B------:R-:W-:Y:S01]  /*8fa0*/  MUFU.EX2 R183, R183 ;  /* 0x000000b700b77308 */ /* 0x000fe20000000800 */
[----:B--2---:R-:W-:Y:S01]  /*8fb0*/  FADD.FTZ R46, R182, R3 ;  /* 0x00000003b62e7221 */ /* 0x004fe20000010000 */
[-CC-:B------:R-:W-:Y:S01]  /*8fc0*/  FFMA.FTZ R173, R42, R7.reuse, -R40.reuse ;  /* 0x000000072aad7223 */ /* 0x180fe20000010828 */
[----:B------:R-:W-:Y:S01]  /*8fd0*/  @!P1 PRMT R27, RZ, 0x654, R27 ;  /* 0x00000654ff1b9816 */ /* 0x000fe2000000001b */
        /* <DEDUP_REMOVED lines=16> */
[----:B------:R-:W-:Y:S01]  /*90e0*/  FFMA.FTZ R86, R86, R7, -R40 ;  /* 0x0000000756567223 */ /* 0x000fe20000010828 */
[----:B0-----:R-:W-:-:S03]  /*90f0*/  F2FP.F16.F32.PACK_AB R182, R13, R182 ;  /* 0x000000b60db6723e */ /* 0x001fc600000000ff */
        /* <DEDUP_REMOVED lines=14> */
[----:B------:R-:W-:Y:S01]  /*91e0*/  WARPGROUP.ARRIVE ;  /* 0x00000000000079c5 */ /* 0x000fe20000000000 */
[-CC-:B------:R-:W-:Y:S01]  /*91f0*/  FFMA.FTZ R168, R48, R7.reuse, -R10.reuse ;  /* 0x0000000730a87223 */ /* 0x180fe2000001080a */
[-C--:B------:R-:W-:Y:S01]  /*9200*/  FFMA.FTZ R170, R52, R7.reuse, -R10 ;  /* 0x0000000734aa7223 */ /* 0x080fe2000001080a */
[-CC-:B------:R-:W-:Y:S01]  /*9210*/  FFMA.FTZ R169, R50, R7.reuse, -R40.reuse ;  /* 0x0000000732a97223 */ /* 0x180fe20000010828 */
[----:B------:R-:W-:Y:S01]  /*9220*/  FFMA.FTZ R171, R54, R7, -R40 ;  /* 0x0000000736ab7223 */ /* 0x000fe20000010828 */
        /* <DEDUP_REMOVED lines=8> */
[----:B------:R-:W1:Y:S08]  /*92b0*/  MUFU.EX2 R71, R71 ;  /* 0x0000004700477308 */ /* 0x000e700000000800 */
        /* <DEDUP_REMOVED lines=13> */
[----:B------:R-:W-:Y:S01]  /*9390*/  HGMMA.64x128x16.F32 R88, R160, gdesc[UR4].tnspB, R88, gsb0 ;  /* 0x41e00004a0587df0 */ /* 0x000fe20008000858 */
        /* <DEDUP_REMOVED lines=11> */
[----:B0-----:R-:W-:Y:S01]  /*9450*/  F2FP.F16.F32.PACK_AB R161, R67, R66 ;  /* 0x0000004243a1723e */ /* 0x001fe200000000ff */
[----:B------:R-:W-:Y:S01]  /*9460*/  MUFU.EX2 R9, R85 ;  /* 0x0000005500097308 */ /* 0x000fe20000000800 */
[----:B------:R-:W-:Y:S01]  /*9470*/  HGMMA.64x128x16.F32 R88, R156, gdesc[UR4].tnspB, R88, gsb0 ;  /* 0x41e000049c587df0 */ /* 0x000fe20008000858 */
[----:B------:R-:W-:Y:S01]  /*9480*/  UIADD3 UR6, UR10, 0x380, URZ ;  /* 0x000003800a067890 */ /* 0x000fe2000fffe03f */
[-C--:B------:R-:W-:Y:S01]  /*9490*/  FMUL.FTZ R69, R10, R7.reuse ;  /* 0x000000070a457220 */ /* 0x080fe20000410000 */
[----:B------:R-:W-:Y:S01]  /*94a0*/  UMOV UR7, 0x40000040 ;  /* 0x4000004000077882 */ /* 0x000fe20000000000 */
[-CC-:B------:R-:W-:Y:S01]  /*94b0*/  FFMA.FTZ R10, R26, R7.reuse, -R40.reuse ;  /* 0x000000071a0a7223 */ /* 0x180fe20000010828 */
[----:B------:R-:W-:Y:S01]  /*94c0*/  FFMA.FTZ R26, R47, R7, -R40 ;  /* 0x000000072f1a7223 */ /* 0x000fe20000010828 */
[----:B-1----:R-:W-:Y:S01]  /*94d0*/  F2FP.F16.F32.PACK_AB R163, R71, R70 ;  /* 0x0000004647a3723e */ /* 0x002fe200000000ff */
[----:B------:R-:W-:Y:S08]  /*94e0*/  MUFU.EX2 R160, R160 ;  /* 0x000000a000a07308 */ /* 0x000ff00000000800 */
[----:B------:R-:W-:Y:S08]  /*94f0*/  MUFU.EX2 R69, R69 ;  /* 0x0000004500457308 */ /* 0x000ff00000000800 */
[----:B------:R-:W0:Y:S08]  /*9500*/  MUFU.EX2 R10, R10 ;  /* 0x0000000a000a7308 */ /* 0x000e300000000800 */
[----:B------:R-:W1:Y:S08]  /*9510*/  MUFU.EX2 R26, R26 ;  /* 0x0000001a001a7308 */ /* 0x000e700000000800 */
[----:B------:R-:W-:Y:S01]  /*9520*/  MUFU.EX2 R162, R162 ;  /* 0x000000a200a27308 */ /* 0x000fe20000000800 */
[----:B0-----:R-:W-:-:S04]  /*9530*/  FFMA.FTZ R2, R69, R2, R10 ;  /* 0x0000000245027223 */ /* 0x001fc8000001000a */
[----:B------:R-:W-:Y:S01]  /*9540*/  FADD.FTZ R44, R181, R2 ;  /* 0x00000002b52c7221 */ /* 0x000fe20000010000 */
[-CC-:B------:R-:W-:Y:S01]  /*9550*/  FFMA.FTZ R2, R63, R7.reuse, -R40.reuse ;  /* 0x000000073f027223 */ /* 0x180fe20000010828 */
[----:B------:R-:W-:Y:S01]  /*9560*/  F2FP.F16.F32.PACK_AB R181, R181, R10 ;  /* 0x0000000ab5b5723e */ /* 0x000fe200000000ff */
[----:B------:R-:W-:Y:S01]  /*9570*/  FFMA.FTZ R40, R87, R7, -R40 ;  /* 0x0000000757287223 */ /* 0x000fe20000010828 */
[----:B------:R-:W-:Y:S01]  /*9580*/  FADD.FTZ R3, R183, R44 ;  /* 0x0000002cb7037221 */ /* 0x000fe20000010000 */
[C---:B------:R-:W-:Y:S02]  /*9590*/  F2FP.F16.F32.PACK_AB R183, R36.reuse, R183 ;  /* 0x000000b724b7723e */ /* 0x040fe400000000ff */
[----:B------:R-:W0:Y:S01]  /*95a0*/  MUFU.EX2 R2, R2 ;  /* 0x0000000200027308 */ /* 0x000e220000000800 */
        /* <DEDUP_REMOVED lines=11> */
[----:B-1----:R-:W-:-:S03]  /*9660*/  F2FP.F16.F32.PACK_AB R175, R26, R175 ;  /* 0x000000af1aaf723e */ /* 0x002fc600000000ff */
        /* <DEDUP_REMOVED lines=20> */
[----:B------:R-:W-:Y:S01]  /*97b0*/  WARPGROUP.ARRIVE ;  /* 0x00000000000079c5 */ /* 0x000fe20000000000 */
[----:B------:R-:W-:Y:S01]  /*97c0*/  FADD.FTZ R3, R78, R3 ;  /* 0x000000034e037221 */ /* 0x000fe20000010000 */
[----:B------:R-:W-:Y:S02]  /*97d0*/  F2FP.F16.F32.PACK_AB R156, R57, R12 ;  /* 0x0000000c399c723e */ /* 0x000fe400000000ff */
[----:B------:R-:W-:Y:S01]  /*97e0*/  F2FP.F16.F32.PACK_AB R157, R75, R74 ;  /* 0x0000004a4b9d723e */ /* 0x000fe200000000ff */
[----:B------:R-:W-:Y:S01]  /*97f0*/  FADD.FTZ R3, R79, R3 ;  /* 0x000000034f037221 */ /* 0x000fe20000010000 */
[----:B------:R-:W-:Y:S01]  /*9800*/  HGMMA.64x128x16.F32 R88, R152, gdesc[UR4].tnspB, R88, gsb0 ;  /* 0x41e0000498587df0 */ /* 0x000fe20008000858 */
[----:B------:R-:W-:-:S02]  /*9810*/  F2FP.F16.F32.PACK_AB R158, R61, R14 ;  /* 0x0000000e3d9e723e */ /* 0x000fc400000000ff */
[----:B------:R-:W-:Y:S01]  /*9820*/  FADD.FTZ R3, R82, R3 ;  /* 0x0000000352037221 */ /* 0x000fe20000010000 */
[----:B------:R-:W-:-:S03]  /*9830*/  F2FP.F16.F32.PACK_AB R159, R79, R78 ;  /* 0x0000004e4f9f723e */ /* 0x000fc600000000ff */
[----:B------:R-:W-:Y:S01]  /*9840*/  FADD.FTZ R3, R83, R3 ;  /* 0x0000000353037221 */ /* 0x000fe20000010000 */
[----:B------:R-:W-:Y:S02]  /*9850*/  WARPGROUP.DEPBAR.LE gsb0, 0x0 ;  /* 0x00008000000079c5 */ /* 0x000fe40000010000 */
[----:B------:R0:W-:Y:S06]  /*9860*/  BAR.ARV R31, 0x100 ;  /* 0x0004001f0000751d */ /* 0x0001ec0000002000 */
[----:B------:R1:W-:Y:S01]  /*9870*/  @!P1 SYNCS.ARRIVE.TRANS64.RED.A1T0 RZ, [R27+URZ], RZ ;  /* 0x000000ff1bff99a7 */ /* 0x0003e2000810043f */
[----:B------:R-:W2:Y:S01]  /*9880*/  MUFU.EX2 R155, R40 ;  /* 0x00000028009b7308 */ /* 0x000ea20000000800 */
[----:B------:R-:W-:Y:S01]  /*9890*/  F2FP.F16.F32.PACK_AB R154, R9, R24 ;  /* 0x00000018099a723e */ /* 0x000fe200000000ff */
[----:B------:R-:W-:Y:S01]  /*98a0*/  FMUL.FTZ R88, R88, R4 ;  /* 0x0000000458587220 */ /* 0x000fe20000410000 */
[----:B------:R-:W-:Y:S01]  /*98b0*/  F2FP.F16.F32.PACK_AB R152, R65, R20 ;  /* 0x000000144198723e */ /* 0x000fe200000000ff */
[----:B------:R-:W-:Y:S01]  /*98c0*/  FMUL.FTZ R89, R89, R4 ;  /* 0x0000000459597220 */ /* 0x000fe20000410000 */
[----:B------:R-:W-:Y:S01]  /*98d0*/  F2FP.F16.F32.PACK_AB R153, R83, R82 ;  /* 0x000000525399723e */ /* 0x000fe200000000ff */
[-C--:B------:R-:W-:Y:S01]  /*98e0*/  FMUL.FTZ R92, R92, R4.reuse ;  /* 0x000000045c5c7220 */ /* 0x080fe20000410000 */
[----:B-1----:R-:W-:Y:S01]  /*98f0*/  IMAD.U32 R27, RZ, RZ, UR49 ;  /* 0x00000031ff1b7e24 */ /* 0x002fe2000f8e00ff */
[----:B------:R-:W-:Y:S01]  /*9900*/  UMOV UR49, UR44 ;  /* 0x0000002c00317c82 */ /* 0x000fe20008000000 */
[-C--:B------:R-:W-:Y:S01]  /*9910*/  FMUL.FTZ R93, R93, R4.reuse ;  /* 0x000000045d5d7220 */ /* 0x080fe20000410000 */
[-C--:B------:R-:W-:Y:S01]  /*9920*/  FMUL.FTZ R96, R96, R4.reuse ;  /* 0x0000000460607220 */ /* 0x080fe20000410000 */
[-C--:B------:R-:W-:Y:S01]  /*9930*/  FMUL.FTZ R97, R97, R4.reuse ;  /* 0x0000000461617220 */ /* 0x080fe20000410000 */
[----:B------:R-:W-:Y:S01]  /*9940*/  @!P1 LEA R27, R27, UR41, 0x3 ;  /* 0x000000291b1b9c11 */ /* 0x000fe2000f8e18ff */
[-C--:B------:R-:W-:Y:S01]  /*9950*/  FMUL.FTZ R100, R100, R4.reuse ;  /* 0x0000000464647220 */ /* 0x080fe20000410000 */
[-C--:B------:R-:W-:Y:S01]  /*9960*/  FMUL.FTZ R101, R101, R4.reuse ;  /* 0x0000000465657220 */ /* 0x080fe20000410000 */
[-C--:B------:R-:W-:Y:S01]  /*9970*/  FMUL.FTZ R104, R104, R4.reuse ;  /* 0x0000000468687220 */ /* 0x080fe20000410000 */
[----:B------:R-:W-:Y:S01]  /*9980*/  FMUL.FTZ R105, R105, R4 ;  /* 0x0000000469697220 */ /* 0x000fe20000410000 */
[----:B------:R-:W-:-:S02]  /*9990*/  @!P1 VIADD R27, R27, 0x28860 ;  /* 0x000288601b1b9836 */ /* 0x000fc40000000000 */
[-C--:B------:R-:W-:Y:S01]  /*99a0*/  FMUL.FTZ R108, R108, R4.reuse ;  /* 0x000000046c6c7220 */ /* 0x080fe20000410000 */
[-C--:B------:R-:W-:Y:S01]  /*99b0*/  FMUL.FTZ R109, R109, R4.reuse ;  /* 0x000000046d6d7220 */ /* 0x080fe20000410000 */
[-C--:B------:R-:W-:Y:S01]  /*99c0*/  FMUL.FTZ R112, R112, R4.reuse ;  /* 0x0000000470707220 */ /* 0x080fe20000410000 */
[-C--:B------:R-:W-:Y:S01]  /*99d0*/  FMUL.FTZ R113, R113, R4.reuse ;  /* 0x0000000471717220 */ /* 0x080fe20000410000 */
[----:B0-----:R-:W-:Y:S01]  /*99e0*/  @!P1 PRMT R31, RZ, 0x654, R27 ;  /* 0x00000654ff1f9816 */ /* 0x001fe2000000001b */
[----:B------:R-:W-:Y:S01]  /*99f0*/  FADD.FTZ R27, R13, R46 ;  /* 0x0000002e0d1b7221 */ /* 0x000fe20000010000 */
[-C--:B------:R-:W-:Y:S01]  /*9a00*/  FMUL.FTZ R116, R116, R4.reuse ;  /* 0x0000000474747220 */ /* 0x080fe20000410000 */
[----:B------:R-:W-:Y:S01]  /*9a10*/  FMUL.FTZ R117, R117, R4 ;  /* 0x0000000475757220 */ /* 0x000fe20000410000 */
[----:B------:R0:W-:Y:S01]  /*9a20*/  @!P1 SYNCS.ARRIVE.TRANS64.RED.A1T0 RZ, [R31+URZ], RZ ;  /* 0x000000ff1fff99a7 */ /* 0x0001e2000810043f */
[----:B------:R-:W-:Y:S01]  /*9a30*/  FADD.FTZ R46, R176, R27 ;  /* 0x0000001bb02e7221 */ /* 0x000fe20000010000 */
[----:B------:R-:W-:Y:S01]  /*9a40*/  F2FP.F16.F32.PACK_AB R176, R15, R176 ;  /* 0x000000b00fb0723e */ /* 0x000fe200000000ff */
[-C--:B------:R-:W-:Y:S01]  /*9a50*/  FMUL.FTZ R120, R120, R4.reuse ;  /* 0x0000000478787220 */ /* 0x080fe20000410000 */
[-C--:B------:R-:W-:Y:S01]  /*9a60*/  FMUL.FTZ R121, R121, R4.reuse ;  /* 0x0000000479797220 */ /* 0x080fe20000410000 */
[----:B------:R-:W-:Y:S01]  /*9a70*/  FADD.FTZ R27, R15, R46 ;  /* 0x0000002e0f1b7221 */ /* 0x000fe20000010000 */
[-C--:B------:R-:W-:Y:S01]  /*9a80*/  FMUL.FTZ R124, R124, R4.reuse ;  /* 0x000000047c7c7220 */ /* 0x080fe20000410000 */
[-C--:B------:R-:W-:Y:S01]  /*9a90*/  FMUL.FTZ R125, R125, R4.reuse ;  /* 0x000000047d7d7220 */ /* 0x080fe20000410000 */
[----:B------:R-:W-:Y:S01]  /*9aa0*/  FMUL.FTZ R128, R128, R4 ;  /* 0x0000000480807220 */ /* 0x000fe20000410000 */
        /* <DEDUP_REMOVED lines=18> */
[----:B------:R-:W-:Y:S01]  /*9bd0*/  FMUL.FTZ R149, R149, R4 ;  /* 0x0000000495957220 */ /* 0x000fe20000410000 */
[-C--:B------:R-:W-:Y:S01]  /*9be0*/  FMUL.FTZ R90, R90, R69.reuse ;  /* 0x000000455a5a7220 */ /* 0x080fe20000410000 */
[----:B------:R-:W-:Y:S01]  /*9bf0*/  FADD.FTZ R27, R29, R46 ;  /* 0x0000002e1d1b7221 */ /* 0x000fe20000010000 */
[-C--:B------:R-:W-:Y:S01]  /*9c00*/  FMUL.FTZ R91, R91, R69.reuse ;  /* 0x000000455b5b7220 */ /* 0x080fe20000410000 */
[-C--:B------:R-:W-:Y:S01]  /*9c10*/  FMUL.FTZ R94, R94, R69.reuse ;  /* 0x000000455e5e7220 */ /* 0x080fe20000410000 */
[-C--:B------:R-:W-:Y:S01]  /*9c20*/  FMUL.FTZ R95, R95, R69.reuse ;  /* 0x000000455f5f7220 */ /* 0x080fe20000410000 */
[----:B------:R-:W-:Y:S01]  /*9c30*/  FADD.FTZ R46, R168, R27 ;  /* 0x0000001ba82e7221 */ /* 0x000fe20000010000 */
[----:B------:R-:W-:Y:S01]  /*9c40*/  F2FP.F16.F32.PACK_AB R168, R33, R168 ;  /* 0x000000a821a8723e */ /* 0x000fe200000000ff */
[-C--:B------:R-:W-:Y:S01]  /*9c50*/  FMUL.FTZ R98, R98, R69.reuse ;  /* 0x0000004562627220 */ /* 0x080fe20000410000 */
        /* <DEDUP_REMOVED lines=42> */
[----:B------:R-:W-:-:S03]  /*9f00*/  FMUL.FTZ R151, R151, R69 ;  /* 0x0000004597977220 */ /* 0x000fc60000410000 */
[----:B------:R-:W-:-:S04]  /*9f10*/  FADD.FTZ R10, R12, R11 ;  /* 0x0000000b0c0a7221 */ /* 0x000fc80000010000 */
[----:B------:R-:W-:Y:S01]  /*9f20*/  FADD.FTZ R11, R57, R10 ;  /* 0x0000000a390b7221 */ /* 0x000fe20000010000 */
[----:B------:R-:W-:-:S03]  /*9f30*/  FADD.FTZ R10, R86, R3 ;  /* 0x00000003560a7221 */ /* 0x000fc60000010000 */
[----:B------:R-:W-:-:S04]  /*9f40*/  FADD.FTZ R2, R14, R11 ;  /* 0x0000000b0e027221 */ /* 0x000fc80000010000 */
[----:B------:R-:W-:-:S04]  /*9f50*/  FADD.FTZ R11, R61, R2 ;  /* 0x000000023d0b7221 */ /* 0x000fc80000010000 */
[----:B------:R-:W-:-:S04]  /*9f60*/  FADD.FTZ R2, R20, R11 ;  /* 0x0000000b14027221 */ /* 0x000fc80000010000 */
[----:B------:R-:W-:-:S04]  /*9f70*/  FADD.FTZ R11, R65, R2 ;  /* 0x00000002410b7221 */ /* 0x000fc80000010000 */
[----:B------:R-:W-:Y:S01]  /*9f80*/  FADD.FTZ R2, R24, R11 ;  /* 0x0000000b18027221 */ /* 0x000fe20000010000 */
[----:B------:R-:W-:-:S03]  /*9f90*/  IMAD.MOV.U32 R11, RZ, RZ, R0 ;  /* 0x000000ffff0b7224 */ /* 0x000fc600078e0000 */
[----:B------:R-:W-:Y:S01]  /*9fa0*/  FADD.FTZ R3, R9, R2 ;  /* 0x0000000209037221 */ /* 0x000fe20000010000 */
[C---:B--2---:R-:W-:Y:S01]  /*9fb0*/  FADD.FTZ R2, R155.reuse, R10 ;  /* 0x0000000a9b027221 */ /* 0x044fe20000010000 */
[----:B------:R-:W-:Y:S01]  /*9fc0*/  F2FP.F16.F32.PACK_AB R155, R155, R86 ;  /* 0x000000569b9b723e */ /* 0x000fe200000000ff */
[----:B------:R-:W-:Y:S01]  /*9fd0*/  IMAD.MOV.U32 R9, RZ, RZ, R8 ;  /* 0x000000ffff097224 */ /* 0x000fe200078e0008 */
[----:B0-----:R-:W-:Y:S06]  /*9fe0*/  @P2 BRA `(.L_x_7846) ;  /* 0xffffffe0001c2947 */ /* 0x001fec000383ffff */
.L_x_7837:
[----:B------:R-:W-:-:S13]  /*9ff0*/  ISETP.GE.AND P2, PT, R6, UR39, PT ;  /* 0x0000002706007c0c */ /* 0x000fda000bf46270 */
[----:B------:R-:W-:Y:S05]  /*a000*/  @!P2 BRA `(.L_x_7847) ;  /* 0x000000300030a947 */ /* 0x000fea0003800000 */
[----:B------:R-:W-:Y:S01]  /*a010*/  IMAD.MOV.U32 R5, RZ, RZ, R8 ;  /* 0x000000ffff057224 */ /* 0x000fe200078e0008 */
[----:B------:R-:W-:Y:S01]  /*a020*/  UMOV UR56, UR45 ;  /* 0x0000002d00387c82 */ /* 0x000fe20008000000 */
[----:B------:R-:W-:Y:S01]  /*a030*/  IMAD.MOV.U32 R4, RZ, RZ, R0 ;  /* 0x000000ffff047224 */ /* 0x000fe200078e0000 */
[----:B------:R-:W-:Y:S01]  /*a040*/  UMOV UR55, UR44 ;  /* 0x0000002c00377c82 */ /* 0x000fe20008000000 */
[----:B------:R-:W-:Y:S01]  /*a050*/  ULDC UR49, c[0x0][0x9e4] ;  /* 0x0002790000317ab9 */ /* 0x000fe20000000800 */
[----:B------:R-:W-:Y:S01]  /*a060*/  ULDC UR53, c[0x0][0x288] ;  /* 0x0000a20000357ab9 */ /* 0x000fe20000000800 */
[----:B------:R-:W-:Y:S01]  /*a070*/  ULDC UR54, c[0x0][0x9dc] ;  /* 0x0002770000367ab9 */ /* 0x000fe20000000800 */
[----:B------:R-:W-:-:S05]  /*a080*/  ULDC UR52, c[0x0][0x9e0] ;  /* 0x0002780000347ab9 */ /* 0x000fca0000000800 */
.L_x_7864:
        /* <DEDUP_REMOVED lines=9> */
.L_x_7849:
[----:B------:R-:W-:Y:S01]  /*a120*/  ULEA UR6, UR44, UR41, 0x3 ;  /* 0x000000292c067291 */ /* 0x000fe2000f8e183f */
[----:B------:R-:W-:-:S05]  /*a130*/  IMAD.U32 R0, RZ, RZ, UR45 ;  /* 0x0000002dff007e24 */ /* 0x000fca000f8e00ff */
[----:B------:R-:W-:-:S04]  /*a140*/  SHF.L.U32 R0, R0, 0x1f, RZ ;  /* 0x0000001f00007819 */ /* 0x000fc800000006ff */
[----:B------:R0:W1:Y:S01]  /*a150*/  SYNCS.PHASECHK.TRANS64.TRYWAIT P3, [UR6+0x28830], R0 ;  /* 0x02883000ff0075a7 */ /* 0x0000620008060146 */
[----:B------:R-:W-:Y:S05]  /*a160*/  @!P0 BRA `(.L_x_7850) ;  /* 0x0000000000048947 */ /* 0x000fea0003800000 */
[----:B------:R-:W-:Y:S01]  /*a170*/  BPT.TRAP 0x1 ;  /* 0x000000040000795c */ /* 0x000fe20000300000 */
.L_x_7850:
[----:B-1----:R-:W-:Y:S05]  /*a180*/  @P3 BRA `(.L_x_7848) ;  /* 0x0000000000083947 */ /* 0x002fea0003800000 */
[----:B------:R-:W1:Y:S02]  /*a190*/  SYNCS.PHASECHK.TRANS64.TRYWAIT P3, [UR6+0x28830], R0 ;  /* 0x02883000ff0075a7 */ /* 0x000e640008060146 */
[----:B-1----:R-:W-:Y:S05]  /*a1a0*/  @!P3 BRA `(.L_x_7851) ;  /* 0x000000a00058b947 */ /* 0x002fea0003800000 */
.L_x_7848:
        /* <DEDUP_REMOVED lines=45> */
.L_x_7853:
[----:B------:R-:W-:Y:S01]  /*a480*/  ULEA UR6, UR55, UR41, 0x3 ;  /* 0x0000002937067291 */ /* 0x000fe2000f8e183f */
[----:B------:R-:W-:-:S05]  /*a490*/  IMAD.U32 R0, RZ, RZ, UR56 ;  /* 0x00000038ff007e24 */ /* 0x000fca000f8e00ff */
[----:B------:R-:W-:-:S04]  /*a4a0*/  SHF.L.U32 R0, R0, 0x1f, RZ ;  /* 0x0000001f00007819 */ /* 0x000fc800000006ff */
[----:B------:R0:W1:Y:S01]  /*a4b0*/  SYNCS.PHASECHK.TRANS64.TRYWAIT P2, [UR6+0x28850], R0 ;  /* 0x02885000ff0075a7 */ /* 0x0000620008040146 */
[----:B------:R-:W-:Y:S05]  /*a4c0*/  @!P0 BRA `(.L_x_7854) ;  /* 0x0000000000048947 */ /* 0x000fea0003800000 */
[----:B------:R-:W-:Y:S01]  /*a4d0*/  BPT.TRAP 0x1 ;  /* 0x000000040000795c */ /* 0x000fe20000300000 */
.L_x_7854:
[----:B-1----:R-:W-:Y:S05]  /*a4e0*/  @P2 BRA `(.L_x_7852) ;  /* 0x0000000000082947 */ /* 0x002fea0003800000 */
[----:B------:R-:W1:Y:S02]  /*a4f0*/  SYNCS.PHASECHK.TRANS64.TRYWAIT P2, [UR6+0x28850], R0 ;  /* 0x02885000ff0075a7 */ /* 0x000e640008040146 */
[----:B-1----:R-:W-:Y:S05]  /*a500*/  @!P2 BRA `(.L_x_7855) ;  /* 0x0000009c0098a947 */ /* 0x002fea0003800000 */
.L_x_7852:
[----:B------:R-:W-:Y:S01]  /*a510*/  UIADD3 UR6, UR41, 0x400, URZ ;  /* 0x0000040029067890 */ /* 0x000fe2000fffe03f */
[----:B------:R-:W-:Y:S01]  /*a520*/  WARPGROUP.ARRIVE ;  /* 0x00000000000079c5 */ /* 0x000fe20000000000 */
[----:B------:R-:W-:Y:S01]  /*a530*/  UMOV UR7, 0x40000040 ;  /* 0x4000004000077882 */ /* 0x000fe20000000000 */
[----:B-1----:R-:W1:Y:S01]  /*a540*/  @P5 LDC R7, c[0x0][0x44c] ;  /* 0x00011300ff075b82 */ /* 0x002e620000000800 */
[----:B------:R-:W-:Y:S01]  /*a550*/  USHF.R.U32.HI UR6, URZ, 0x4, UR6 ;  /* 0x000000043f067899 */ /* 0x000fe20008011606 */
[----:B0-----:R-:W-:Y:S02]  /*a560*/  VIADD R0, R17, UR36 ;  /* 0x0000002411007c36 */ /* 0x001fe40008000000 */
[----:B------:R-:W-:Y:S01]  /*a570*/  IMAD.U32 R10, RZ, RZ, UR44 ;  /* 0x0000002cff0a7e24 */ /* 0x000fe2000f8e00ff */
[----:B------:R-:W-:-:S03]  /*a580*/  ULOP3.LUT UR6, UR6, 0x3fff, URZ, 0xc0, !UPT ;  /* 0x00003fff06067892 */ /* 0x000fc6000f8ec03f */
[----:B------:R-:W0:Y:S01]  /*a590*/  @P5 LDC R9, c[0x0][0x450] ;  /* 0x00011400ff095b82 */ /* 0x000e220000000800 */
[----:B------:R-:W-:-:S04]  /*a5a0*/  ULOP3.LUT UR6, UR6, 0x4000000, URZ, 0xfc, !UPT ;  /* 0x0400000006067892 */ /* 0x000fc8000f8efc3f */
[----:B------:R-:W-:-:S07]  /*a5b0*/  ULEA UR10, UR55, UR6, 0xb ;  /* 0x00000006370a7291 */ /* 0x000fce000f8e583f */
[----:B------:R-:W-:Y:S02]  /*a5c0*/  UMOV UR6, UR10 ;  /* 0x0000000a00067c82 */ /* 0x000fe40008000000 */
[----:B------:R-:W-:Y:S01]  /*a5d0*/  HGMMA.64x128x16.F32 R88, R180, gdesc[UR4].tnspB, R88, gsb0 ;  /* 0x41e00004b4587df0 */ /* 0x000fe20008000858 */
[----:B------:R-:W-:Y:S01]  /*a5e0*/  UIADD3 UR6, UR10, 0x80, URZ ;  /* 0x000000800a067890 */ /* 0x000fe2000fffe03f */
[----:B-1----:R-:W-:Y:S01]  /*a5f0*/  @P5 IMAD.HI.U32 R8, R0, R7, RZ ;  /* 0x0000000700085227 */ /* 0x002fe200078e00ff */
[----:B------:R-:W-:Y:S01]  /*a600*/  UMOV UR7, 0x40000040 ;  /* 0x4000004000077882 */ /* 0x000fe20000000000 */
[----:B------:R-:W-:Y:S02]  /*a610*/  @!P1 LEA R7, R10, UR41, 0x3 ;  /* 0x000000290a079c11 */ /* 0x000fe4000f8e18ff */
[----:B------:R-:W-:Y:S02]  /*a620*/  IADD3 R10, -R23, 0xb, RZ ;  /* 0x0000000b170a7810 */ /* 0x000fe40007ffe1ff */
[----:B0-----:R-:W-:Y:S01]  /*a630*/  @P5 SHF.R.U32.HI R0, RZ, R9, R8 ;  /* 0x00000009ff005219 */ /* 0x001fe20000011608 */
[----:B------:R-:W-:-:S05]  /*a640*/  @!P1 VIADD R8, R7, 0x28840 ;  /* 0x0002884007089836 */ /* 0x000fca0000000000 */
[----:B------:R-:W-:Y:S02]  /*a650*/  @!P1 PRMT R9, RZ, 0x654, R8 ;  /* 0x00000654ff099816 */ /* 0x000fe40000000008 */
[----:B------:R-:W0:Y:S01]  /*a660*/  SHFL.IDX PT, R8, R0, RZ, 0x1c1f ;  /* 0x001c1fff00087589 */ /* 0x000e2200000e0000 */
        /* <DEDUP_REMOVED lines=32> */
[----:B------:R-:W-:Y:S01]  /*a870*/  IMAD R7, R16, -0x2, R7 ;  /* 0xfffffffe10077824 */ /* 0x000fe200078e0207 */
[----:B------:R-:W-:Y:S02]  /*a880*/  WARPGROUP.DEPBAR.LE gsb0, 0x0 ;  /* 0x00008000000079c5 */ /* 0x000fe40000010000 */
[----:B------:R-:W-:-:S06]  /*a890*/  WARPGROUP.ARRIVE ;  /* 0x00000000000079c5 */ /* 0x000fcc0000000000 */
[----:B------:R-:W-:Y:S01]  /*a8a0*/  HGMMA.64x128x16.F32 R88, R152, gdesc[UR4].tnspB, R88, gsb0 ;  /* 0x41e0000498587df0 */ /* 0x000fe20008000858 */
[----:B------:R-:W-:Y:S02]  /*a8b0*/  ULOP3.LUT UR6, URZ, UR54, URZ, 0x33, !UPT ;  /* 0x000000363f067292 */ /* 0x000fe4000f8e333f */
[----:B------:R-:W-:Y:S02]  /*a8c0*/  WARPGROUP.DEPBAR.LE gsb0, 0x0 ;  /* 0x00008000000079c5 */ /* 0x000fe40000010000 */
[----:B------:R-:W1:Y:S08]  /*a8d0*/  LDC R153, c[0x0][0x2f0] ;  /* 0x0000bc00ff997b82 */ /* 0x000e700000000800 */
[----:B------:R2:W-:Y:S06]  /*a8e0*/  BAR.ARV R10, 0x100 ;  /* 0x0004000a0000751d */ /* 0x0005ec0000002000 */
[----:B------:R3:W-:Y:S01]  /*a8f0*/  @!P1 SYNCS.ARRIVE.TRANS64.RED.A1T0 RZ, [R9+URZ], RZ ;  /* 0x000000ff09ff99a7 */ /* 0x0007e2000810043f */
[----:B-1----:R-:W-:-:S04]  /*a900*/  IMAD R7, R153, UR42, R7 ;  /* 0x0000002a99077c24 */ /* 0x002fc8000f8e0207 */
[----:B------:R-:W-:-:S04]  /*a910*/  VIADD R7, R7, -UR53 ;  /* 0x8000003507077c36 */ /* 0x000fc80008000000 */
[C---:B------:R-:W-:Y:S02]  /*a920*/  VIADD R15, R7.reuse, UR52 ;  /* 0x00000034070f7c36 */ /* 0x040fe40008000000 */
[----:B------:R-:W-:Y:S02]  /*a930*/  VIADD R21, R7, UR6 ;  /* 0x0000000607157c36 */ /* 0x000fe40008000000 */
[--C-:B0-----:R-:W-:Y:S02]  /*a940*/  IMAD.IADD R7, R15, 0x1, R8.reuse ;  /* 0x000000010f077824 */ /* 0x101fe400078e0208 */
[----:B---3--:R-:W-:Y:S01]  /*a950*/  IMAD.IADD R9, R21, 0x1, R8 ;  /* 0x0000000115097824 */ /* 0x008fe200078e0208 */
[----:B--2---:R-:W-:Y:S06]  /*a960*/  @!P6 BRA `(.L_x_7856) ;  /* 0x00000000005ce947 */ /* 0x004fec0003800000 */
        /* <DEDUP_REMOVED lines=13> */
.L_x_7858:
[----:B------:R-:W-:-:S05]  /*aa40*/  IMAD.U32 R10, RZ, RZ, UR49 ;  /* 0x00000031ff0a7e24 */ /* 0x000fca000f8e00ff */
[----:B------:R-:W-:-:S13]  /*aa50*/  ISETP.NE.AND P2, PT, R10, 0x1, PT ;  /* 0x000000010a00780c */ /* 0x000fda0003f45270 */
[----:B------:R-:W0:Y:S02]  /*aa60*/  @P2 LDC.64 R12, c[0x0][0x9e8] ;  /* 0x00027a00ff0c2b82 */ /* 0x000e240000000a00 */
[----:B0-----:R-:W-:-:S05]  /*aa70*/  @P2 IMAD.HI.U32 R8, R11, R12, RZ ;  /* 0x0000000c0b082227 */ /* 0x001fca00078e00ff */
[----:B------:R-:W-:-:S07]  /*aa80*/  @P2 SHF.R.U32.HI R11, RZ, R13, R8 ;  /* 0x0000000dff0b2219 */ /* 0x000fce0000011608 */
.L_x_7859:
[----:B------:R-:W-:Y:S05]  /*aa90*/  BSYNC B0 ;  /* 0x0000000000007941 */ /* 0x000fea0003800000 */
.L_x_7857:
[----:B------:R-:W-:-:S04]  /*aaa0*/  IMAD R11, R11, R10, -R162 ;  /* 0x0000000a0b0b7224 */ /* 0x000fc800078e0aa2 */
[----:B------:R-:W-:-:S05]  /*aab0*/  IMAD R8, R16, -0x2, R11 ;  /* 0xfffffffe10087824 */ /* 0x000fca00078e020b */
[----:B------:R-:W-:Y:S02]  /*aac0*/  VIADDMNMX R7, R8, R10, R7, PT ;  /* 0x0000000a08077246 */ /* 0x000fe40003800107 */
[----:B------:R-:W-:-:S07]  /*aad0*/  VIMNMX R9, R9, R8, !PT ;  /* 0x0000000809097248 */ /* 0x000fce0007fe0100 */
.L_x_7856:
[----:B------:R-:W-:Y:S01]  /*aae0*/  ISETP.GT.AND P2, PT, R6, -0x1, PT ;  /* 0xffffffff0600780c */ /* 0x000fe20003f44270 */
[----:B------:R-:W0:Y:S03]  /*aaf0*/  SHFL.IDX PT, R0, R0, 0x1, 0x1c1f ;  /* 0x003c1f0000007f89 */ /* 0x000e2600000e0000 */
[C---:B------:R-:W-:Y:S02]  /*ab00*/  ISETP.GT.AND P4, PT, R9.reuse, RZ, P2 ;  /* 0x000000ff0900720c */ /* 0x040fe40001784270 */
[----:B------:R-:W-:Y:S02]  /*ab10*/  ISETP.GT.AND P3, PT, R9, 0x1, P2 ;  /* 0x000000010900780c */ /* 0x000fe40001764270 */
[C---:B------:R-:W-:Y:S02]  /*ab20*/  ISETP.LT.OR P4, PT, R7.reuse, 0x1, P4 ;  /* 0x000000010700780c */ /* 0x040fe40002781670 */
[----:B------:R-:W-:-:S02]  /*ab30*/  ISETP.LT.OR P3, PT, R7, 0x2, P3 ;  /* 0x000000020700780c */ /* 0x000fc40001f61670 */
[----:B------:R-:W-:Y:S02]  /*ab40*/  FSEL R13, R24, -INF , !P4 ;  /* 0xff800000180d7808 */ /* 0x000fe40006000000 */
[----:B------:R-:W-:Y:S02]  /*ab50*/  ISETP.GT.AND P4, PT, R9, 0x8, P2 ;  /* 0x000000080900780c */ /* 0x000fe40001784270 */
[----:B------:R-:W-:Y:S02]  /*ab60*/  FSEL R198, R25, -INF , !P3 ;  /* 0xff80000019c67808 */ /* 0x000fe40005800000 */
[----:B------:R-:W-:Y:S02]  /*ab70*/  ISETP.GT.AND P3, PT, R9, 0x9, P2 ;  /* 0x000000090900780c */ /* 0x000fe40001764270 */
[C---:B------:R-:W-:Y:S02]  /*ab80*/  ISETP.LT.OR P4, PT, R7.reuse, 0x9, P4 ;  /* 0x000000090700780c */ /* 0x040fe40002781670 */
[----:B------:R-:W-:-:S02]  /*ab90*/  ISETP.LT.OR P3, PT, R7, 0xa, P3 ;  /* 0x0000000a0700780c */ /* 0x000fc40001f61670 */
[----:B------:R-:W-:Y:S01]  /*aba0*/  FSEL R182, R28, -INF , !P4 ;  /* 0xff8000001cb67808 */ /* 0x000fe20006000000 */
[----:B0-----:R-:W-:Y:S01]  /*abb0*/  IMAD.IADD R11, R21, 0x1, R0 ;  /* 0x00000001150b7824 */ /* 0x001fe200078e0200 */
[----:B------:R-:W-:Y:S02]  /*abc0*/  ISETP.GT.AND P4, PT, R9, 0x10, P2 ;  /* 0x000000100900780c */ /* 0x000fe40001784270 */
[----:B------:R-:W-:Y:S02]  /*abd0*/  FSEL R196, R29, -INF , !P3 ;  /* 0xff8000001dc47808 */ /* 0x000fe40005800000 */
        /* <DEDUP_REMOVED lines=78> */
[----:B------:R-:W-:Y:S01]  /*b0c0*/  ISETP.GT.AND P3, PT, R9, 0x79, P2 ;  /* 0x000000790900780c */ /* 0x000fe20001764270 */
[----:B------:R-:W-:Y:S01]  /*b0d0*/  IMAD.IADD R9, R15, 0x1, R0 ;  /* 0x000000010f097824 */ /* 0x000fe200078e0200 */
        /* <DEDUP_REMOVED lines=18> */
.L_x_7862:
[----:B------:R-:W-:-:S05]  /*b200*/  IMAD.U32 R15, RZ, RZ, UR49 ;  /* 0x00000031ff0f7e24 */ /* 0x000fca000f8e00ff */
[----:B------:R-:W-:-:S13]  /*b210*/  ISETP.NE.AND P3, PT, R15, 0x1, PT ;  /* 0x000000010f00780c */ /* 0x000fda0003f65270 */
[----:B------:R-:W0:Y:S02]  /*b220*/  @P3 LDC.64 R164, c[0x0][0x9e8] ;  /* 0x00027a00ffa43b82 */ /* 0x000e240000000a00 */
[----:B0-----:R-:W-:-:S05]  /*b230*/  @P3 IMAD.HI.U32 R0, R7, R164, RZ ;  /* 0x000000a407003227 */ /* 0x001fca00078e00ff */
[----:B------:R-:W-:-:S07]  /*b240*/  @P3 SHF.R.U32.HI R7, RZ, R165, R0 ;  /* 0x000000a5ff073219 */ /* 0x000fce0000011600 */
.L_x_7863:
[----:B------:R-:W-:Y:S05]  /*b250*/  BSYNC B0 ;  /* 0x0000000000007941 */ /* 0x000fea0003800000 */
.L_x_7861:
[----:B------:R-:W-:-:S04]  /*b260*/  IMAD R7, R7, R15, -R162 ;  /* 0x0000000f07077224 */ /* 0x000fc800078e0aa2 */
[----:B------:R-:W-:-:S05]  /*b270*/  IMAD R0, R16, -0x2, R7 ;  /* 0xfffffffe10007824 */ /* 0x000fca00078e0207 */
[----:B------:R-:W-:Y:S02]  /*b280*/  VIADDMNMX R9, R0, R15, R9, PT ;  /* 0x0000000f00097246 */ /* 0x000fe40003800109 */
[----:B------:R-:W-:-:S07]  /*b290*/  VIMNMX R11, R11, R0, !PT ;  /* 0x000000000b0b7248 */ /* 0x000fce0007fe0100 */
.L_x_7860:
[----:B------:R-:W-:Y:S01]  /*b2a0*/  FMNMX.FTZ R7, R13, R4, !PT ;  /* 0x000000040d077209 */ /* 0x000fe20007810000 */
[----:B------:R-:W-:Y:S01]  /*b2b0*/  IMAD.U32 R53, RZ, RZ, UR55 ;  /* 0x00000037ff357e24 */ /* 0x000fe2000f8e00ff */
        /* <DEDUP_REMOVED lines=65> */
[C---:B------:R-:W-:Y:S01]  /*b6d0*/  ISETP.LT.OR P4, PT, R9.reuse, 0x22, P4 ;  /* 0x000000220900780c */ /* 0x040fe20002781670 */
        /* <DEDUP_REMOVED lines=11> */
[----:B------:R-:W-:Y:S02]  /*b790*/  ISETP.GT.AND P3, PT, R11, 0x41, P2 ;  /* 0x000000410b00780c */ /* 0x000fe40001764270 */
[----:B------:R-:W-:Y:S02]  /*b7a0*/  ISETP.LT.OR P4, PT, R9, 0x32, P4 ;  /* 0x000000320900780c */ /* 0x000fe40002781670 */
[----:B0-----:R-:W-:-:S02]  /*b7b0*/  FMNMX.FTZ R0, R7, R0, !PT ;  /* 0x0000000007007209 */ /* 0x001fc40007810000 */
[----:B------:R-:W0:Y:S01]  /*b7c0*/  LDC R7, c[0x0][0x988] ;  /* 0x00026200ff077b82 */ /* 0x000e220000000800 */
[----:B------:R-:W-:Y:S02]  /*b7d0*/  ISETP.LT.OR P3, PT, R9, 0x42, P3 ;  /* 0x000000420900780c */ /* 0x000fe40001f61670 */
[----:B------:R-:W1:Y:S01]  /*b7e0*/  SHFL.BFLY PT, R15, R0, 0x1, 0x1f ;  /* 0x0c201f00000f7f89 */ /* 0x000e6200000e0000 */
[----:B------:R-:W-:Y:S02]  /*b7f0*/  FSEL R46, R51, -INF , !P4 ;  /* 0xff800000332e7808 */ /* 0x000fe40006000000 */
[----:B------:R-:W-:Y:S02]  /*b800*/  ISETP.GT.AND P4, PT, R11, 0x39, P2 ;  /* 0x000000390b00780c */ /* 0x000fe40001784270 */
[----:B------:R-:W-:Y:S02]  /*b810*/  FSEL R178, R59, -INF , !P3 ;  /* 0xff8000003bb27808 */ /* 0x000fe40005800000 */
[----:B------:R-:W-:-:S02]  /*b820*/  ISETP.GT.AND P3, PT, R11, 0x48, P2 ;  /* 0x000000480b00780c */ /* 0x000fc40001764270 */
[C---:B------:R-:W-:Y:S02]  /*b830*/  ISETP.LT.OR P4, PT, R9.reuse, 0x3a, P4 ;  /* 0x0000003a0900780c */ /* 0x040fe40002781670 */
[----:B------:R-:W-:Y:S02]  /*b840*/  ISETP.LT.OR P3, PT, R9, 0x49, P3 ;  /* 0x000000490900780c */ /* 0x000fe40001f61670 */
[----:B------:R-:W-:Y:S02]  /*b850*/  FSEL R30, R55, -INF , !P4 ;  /* 0xff800000371e7808 */ /* 0x000fe40006000000 */
[----:B------:R-:W-:Y:S02]  /*b860*/  FSEL R62, R62, -INF , !P3 ;  /* 0xff8000003e3e7808 */ /* 0x000fe40005800000 */
[----:B------:R-:W-:Y:S02]  /*b870*/  ISETP.GT.AND P3, PT, R11, RZ, P2 ;  /* 0x000000ff0b00720c */ /* 0x000fe40001764270 */
[----:B------:R-:W-:-:S02]  /*b880*/  @!P1 LEA R53, R53, UR41, 0x3 ;  /* 0x0000002935359c11 */ /* 0x000fc4000f8e18ff */
[----:B------:R-:W-:Y:S02]  /*b890*/  ISETP.LT.OR P3, PT, R9, 0x1, P3 ;  /* 0x000000010900780c */ /* 0x000fe40001f61670 */
[----:B-1----:R-:W-:-:S04]  /*b8a0*/  FMNMX.FTZ R0, R0, R15, !PT ;  /* 0x0000000f00007209 */ /* 0x002fc80007810000 */
[C---:B------:R-:W-:Y:S01]  /*b8b0*/  FSETP.NEU.FTZ.AND P4, PT, R0.reuse, -INF , PT ;  /* 0xff8000000000780b */ /* 0x040fe20003f9d000 */
[----:B0-----:R-:W-:-:S03]  /*b8c0*/  FMUL.FTZ R29, R0, R7 ;  /* 0x00000007001d7220 */ /* 0x001fc60000410000 */
[----:B------:R-:W-:Y:S02]  /*b8d0*/  FSEL R49, R0, RZ, P4 ;  /* 0x000000ff00317208 */ /* 0x000fe40002000000 */
[----:B------:R-:W-:-:S05]  /*b8e0*/  FSEL R29, R29, RZ, P4 ;  /* 0x000000ff1d1d7208 */ /* 0x000fca0002000000 */
[-CC-:B------:R-:W-:Y:S01]  /*b8f0*/  FFMA.FTZ R15, R196, R7.reuse, -R29.reuse ;  /* 0x00000007c40f7223 */ /* 0x180fe2000001081d */
[----:B------:R-:W-:Y:S01]  /*b900*/  FSEL R196, R26, -INF , !P3 ;  /* 0xff8000001ac47808 */ /* 0x000fe20005800000 */
        /* <DEDUP_REMOVED lines=8> */
[--C-:B------:R-:W-:Y:S01]  /*b990*/  FFMA.FTZ R48, R48, R7, -R29.reuse ;  /* 0x0000000730307223 */ /* 0x100fe2000001081d */
[----:B------:R-:W-:Y:S01]  /*b9a0*/  FSEL R194, R63, -INF , !P3 ;  /* 0xff8000003fc27808 */ /* 0x000fe20005800000 */
[----:B------:R0:W-:Y:S01]  /*b9b0*/  MUFU.EX2 R21, R31 ;  /* 0x0000001f00157308 */ /* 0x0001e20000000800 */
        /* <DEDUP_REMOVED lines=10> */
[----:B------:R-:W-:Y:S01]  /*ba60*/  FSEL R66, R66, -INF , !P3 ;  /* 0xff80000042427808 */ /* 0x000fe20005800000 */
[--C-:B------:R-:W-:Y:S01]  /*ba70*/  FFMA.FTZ R26, R192, R7, -R29.reuse ;  /* 0x00000007c01a7223 */ /* 0x100fe2000001081d */
[----:B------:R-:W-:Y:S01]  /*ba80*/  FMNMX.FTZ R27, R172, R25, !PT ;  /* 0x00000019ac1b7209 */ /* 0x000fe20007810000 */
[--C-:B------:R-:W-:Y:S01]  /*ba90*/  FFMA.FTZ R158, R158, R7, -R29.reuse ;  /* 0x000000079e9e7223 */ /* 0x100fe2000001081d */
[----:B------:R-:W-:Y:S01]  /*baa0*/  ISETP.GT.AND P3, PT, R11, 0x51, P2 ;  /* 0x000000510b00780c */ /* 0x000fe20001764270 */
[----:B------:R1:W-:Y:S01]  /*bab0*/  MUFU.EX2 R25, R33 ;  /* 0x0000002100197308 */ /* 0x0003e20000000800 */
        /* <DEDUP_REMOVED lines=12> */
[----:B0-----:R-:W-:Y:S01]  /*bb80*/  FMNMX.FTZ R31, R168, R27, !PT ;  /* 0x0000001ba81f7209 */ /* 0x001fe20007810000 */
[--C-:B------:R-:W-:Y:S01]  /*bb90*/  FFMA.FTZ R14, R14, R7, -R29.reuse ;  /* 0x000000070e0e7223 */ /* 0x100fe2000001081d */
[----:B------:R-:W-:Y:S01]  /*bba0*/  ISETP.LT.OR P3, PT, R9, 0x59, P3 ;  /* 0x000000590900780c */ /* 0x000fe20001f61670 */
[----:B------:R0:W-:Y:S01]  /*bbb0*/  MUFU.EX2 R27, R35 ;  /* 0x00000023001b7308 */ /* 0x0001e20000000800 */
        /* <DEDUP_REMOVED lines=11> */
[----:B------:R-:W-:Y:S01]  /*bc70*/  FFMA.FTZ R84, R84, R7, -R29 ;  /* 0x0000000754547223 */ /* 0x000fe2000001081d */
[----:B-1----:R-:W-:Y:S01]  /*bc80*/  FMNMX.FTZ R33, R46, R31, !PT ;  /* 0x0000001f2e217209 */ /* 0x002fe20007810000 */
[----:B------:R-:W-:Y:S01]  /*bc90*/  MUFU.EX2 R180, R180 ;  /* 0x000000b400b47308 */ /* 0x000fe20000000800 */
[----:B------:R-:W-:-:S02]  /*bca0*/  FSEL R156, R71, -INF , !P3 ;  /* 0xff800000479c7808 */ /* 0x000fc40005800000 */
[----:B------:R-:W-:Y:S02]  /*bcb0*/  ISETP.GT.AND P3, PT, R11, 0x60, P2 ;  /* 0x000000600b00780c */ /* 0x000fe40001764270 */
[----:B------:R-:W-:Y:S02]  /*bcc0*/  FMNMX.FTZ R33, R54, R33, !PT ;  /* 0x0000002136217209 */ /* 0x000fe40007810000 */
[----:B------:R-:W-:Y:S01]  /*bcd0*/  ISETP.LT.OR P3, PT, R9, 0x61, P3 ;  /* 0x000000610900780c */ /* 0x000fe20001f61670 */
[----:B------:R1:W-:Y:S01]  /*bce0*/  MUFU.EX2 R31, R37 ;  /* 0x00000025001f7308 */ /* 0x0003e20000000800 */
[----:B------:R-:W-:Y:S02]  /*bcf0*/  FMNMX.FTZ R33, R30, R33, !PT ;  /* 0x000000211e217209 */ /* 0x000fe40007810000 */
[----:B------:R-:W-:Y:S02]  /*bd00*/  FSEL R74, R74, -INF , !P3 ;  /* 0xff8000004a4a7808 */ /* 0x000fe40005800000 */
[----:B------:R-:W-:-:S02]  /*bd10*/  ISETP.GT.AND P3, PT, R11, 0x61, P2 ;  /* 0x000000610b00780c */ /* 0x000fc40001764270 */
[----:B------:R-:W-:Y:S01]  /*bd20*/  FMNMX.FTZ R33, R58, R33, !PT ;  /* 0x000000213a217209 */ /* 0x000fe20007810000 */
[----:B------:R-:W-:Y:S01]  /*bd30*/  MUFU.EX2 R13, R13 ;  /* 0x0000000d000d7308 */ /* 0x000fe20000000800 */
[----:B------:R-:W-:Y:S02]  /*bd40*/  ISETP.LT.OR P3, PT, R9, 0x62, P3 ;  /* 0x000000620900780c */ /* 0x000fe40001f61670 */
[----:B0-----:R-:W-:Y:S02]  /*bd50*/  FMNMX.FTZ R35, R178, R33, !PT ;  /* 0x00000021b2237209 */ /* 0x001fe40007810000 */
[----:B------:R-:W-:Y:S02]  /*bd60*/  FSEL R152, R75, -INF , !P3 ;  /* 0xff8000004b987808 */ /* 0x000fe40005800000 */
[----:B------:R-:W-:Y:S01]  /*bd70*/  ISETP.GT.AND P3, PT, R11, 0x68, P2 ;  /* 0x000000680b00780c */ /* 0x000fe20001764270 */
[----:B------:R0:W-:Y:S01]  /*bd80*/  MUFU.EX2 R33, R48 ;  /* 0x0000003000217308 */ /* 0x0001e20000000800 */
[----:B------:R-:W-:-:S02]  /*bd90*/  FMNMX.FTZ R35, R62, R35, !PT ;  /* 0x000000233e237209 */ /* 0x000fc40007810000 */
[----:B------:R-:W-:Y:S02]  /*bda0*/  ISETP.LT.OR P3, PT, R9, 0x69, P3 ;  /* 0x000000690900780c */ /* 0x000fe40001f61670 */
[----:B------:R-:W-:Y:S02]  /*bdb0*/  FMNMX.FTZ R35, R194, R35, !PT ;  /* 0x00000023c2237209 */ /* 0x000fe40007810000 */
[----:B------:R-:W-:Y:S01]  /*bdc0*/  FSEL R78, R78, -INF , !P3 ;  /* 0xff8000004e4e7808 */ /* 0x000fe20005800000 */
[----:B------:R-:W-:Y:S01]  /*bdd0*/  MUFU.EX2 R182, R182 ;  /* 0x000000b600b67308 */ /* 0x000fe20000000800 */
[----:B------:R-:W-:Y:S02]  /*bde0*/  FMNMX.FTZ R35, R66, R35, !PT ;  /* 0x0000002342237209 */ /* 0x000fe40007810000 */
[----:B------:R-:W-:Y:S02]  /*bdf0*/  ISETP.GT.AND P3, PT, R11, 0x69, P2 ;  /* 0x000000690b00780c */ /* 0x000fe40001764270 */
[----:B-1----:R-:W-:-:S02]  /*be00*/  FMNMX.FTZ R37, R160, R35, !PT ;  /* 0x00000023a0257209 */ /* 0x002fc40007810000 */
[----:B------:R-:W-:Y:S01]  /*be10*/  ISETP.LT.OR P3, PT, R9, 0x6a, P3 ;  /* 0x0000006a0900780c */ /* 0x000fe20001f61670 */
[----:B------:R1:W-:Y:S01]  /*be20*/  MUFU.EX2 R35, R52 ;  /* 0x0000003400237308 */ /* 0x0003e20000000800 */
[----:B------:R-:W-:Y:S02]  /*be30*/  FMNMX.FTZ R37, R70, R37, !PT ;  /* 0x0000002546257209 */ /* 0x000fe40007810000 */
[----:B0-----:R-:W-:Y:S02]  /*be40*/  FSEL R48, R79, -INF , !P3 ;  /* 0xff8000004f307808 */ /* 0x001fe40005800000 */
[----:B------:R-:W-:Y:S02]  /*be50*/  ISETP.GT.AND P3, PT, R11, 0x70, P2 ;  /* 0x000000700b00780c */ /* 0x000fe40001764270 */
[----:B------:R-:W-:Y:S01]  /*be60*/  FMNMX.FTZ R37, R156, R37, !PT ;  /* 0x000000259c257209 */ /* 0x000fe20007810000 */
[----:B------:R-:W-:Y:S01]  /*be70*/  MUFU.EX2 R15, R15 ;  /* 0x0000000f000f7308 */ /* 0x000fe20000000800 */
[----:B------:R-:W-:-:S02]  /*be80*/  ISETP.LT.OR P3, PT, R9, 0x71, P3 ;  /* 0x000000710900780c */ /* 0x000fc40001f61670 */
[----:B------:R-:W-:Y:S02]  /*be90*/  FMNMX.FTZ R37, R74, R37, !PT ;  /* 0x000000254a257209 */ /* 0x000fe40007810000 */
[----:B------:R-:W-:Y:S02]  /*bea0*/  FSEL R82, R82, -INF , !P3 ;  /* 0xff80000052527808 */ /* 0x000fe40005800000 */
[----:B------:R-:W-:Y:S01]  /*beb0*/  ISETP.GT.AND P3, PT, R11, 0x71, P2 ;  /* 0x000000710b00780c */ /* 0x000fe20001764270 */
[----:B------:R-:W-:Y:S01]  /*bec0*/  MUFU.EX2 R26, R26 ;  /* 0x0000001a001a7308 */ /* 0x000fe20000000800 */
[----:B------:R-:W-:Y:S02]  /*bed0*/  FMNMX.FTZ R39, R152, R37, !PT ;  /* 0x0000002598277209 */ /* 0x000fe40007810000 */
[----:B------:R-:W-:Y:S02]  /*bee0*/  ISETP.LT.OR P3, PT, R9, 0x72, P3 ;  /* 0x000000720900780c */ /* 0x000fe40001f61670 */
[----:B------:R-:W-:-:S02]  /*bef0*/  FMNMX.FTZ R39, R78, R39, !PT ;  /* 0x000000274e277209 */ /* 0x000fc40007810000 */
[----:B-1----:R-:W-:Y:S01]  /*bf00*/  FSEL R52, R83, -INF , !P3 ;  /* 0xff80000053347808 */ /* 0x002fe20005800000 */
[----:B------:R0:W-:Y:S01]  /*bf10*/  MUFU.EX2 R37, R56 ;  /* 0x0000003800257308 */ /* 0x0001e20000000800 */
[C---:B------:R-:W-:Y:S02]  /*bf20*/  ISETP.GT.AND P3, PT, R11.reuse, 0x78, P2 ;  /* 0x000000780b00780c */ /* 0x040fe40001764270 */
[----:B------:R-:W-:Y:S02]  /*bf30*/  FMNMX.FTZ R39, R48, R39, !PT ;  /* 0x0000002730277209 */ /* 0x000fe40007810000 */
[----:B------:R-:W-:Y:S01]  /*bf40*/  ISETP.GT.AND P2, PT, R11, 0x79, P2 ;  /* 0x000000790b00780c */ /* 0x000fe20001744270 */
[--C-:B------:R-:W-:Y:S01]  /*bf50*/  FFMA.FTZ R11, R64, R7, -R29.reuse ;  /* 0x00000007400b7223 */ /* 0x100fe2000001081d */
[----:B------:R-:W-:Y:S01]  /*bf60*/  ISETP.LT.OR P3, PT, R9, 0x79, P3 ;  /* 0x000000790900780c */ /* 0x000fe20001f61670 */
[----:B------:R-:W-:Y:S01]  /*bf70*/  FADD.FTZ R64, -R49, R4 ;  /* 0x0000000431407221 */ /* 0x000fe20000010100 */
[----:B------:R-:W-:Y:S01]  /*bf80*/  FMNMX.FTZ R39, R82, R39, !PT ;  /* 0x0000002752277209 */ /* 0x000fe20007810000 */
[-CC-:B------:R-:W-:Y:S01]  /*bf90*/  FFMA.FTZ R4, R32, R7.reuse, -R29.reuse ;  /* 0x0000000720047223 */ /* 0x180fe2000001081d */
[----:B------:R-:W-:Y:S01]  /*bfa0*/  ISETP.LT.OR P2, PT, R9, 0x7a, P2 ;  /* 0x0000007a0900780c */ /* 0x000fe20001741670 */
[----:B------:R-:W-:Y:S01]  /*bfb0*/  FFMA.FTZ R9, R60, R7, -R29 ;  /* 0x000000073c097223 */ /* 0x000fe2000001081d */
[----:B------:R-:W-:Y:S01]  /*bfc0*/  FSEL R86, R86, -INF , !P3 ;  /* 0xff80000056567808 */ /* 0x000fe20005800000 */
[----:B------:R-:W-:Y:S01]  /*bfd0*/  MUFU.EX2 R158, R158 ;  /* 0x0000009e009e7308 */ /* 0x000fe20000000800 */
[----:B------:R-:W-:-:S02]  /*bfe0*/  FMNMX.FTZ R39, R52, R39, !PT ;  /* 0x0000002734277209 */ /* 0x000fc40007810000 */
[----:B0-----:R-:W-:Y:S02]  /*bff0*/  FSEL R56, R87, -INF , !P2 ;  /* 0xff80000057387808 */ /* 0x001fe40005000000 */
[----:B------:R-:W-:-:S03]  /*c000*/  FMNMX.FTZ R39, R86, R39, !PT ;  /* 0x0000002756277209 */ /* 0x000fc60007810000 */
[----:B------:R-:W-:Y:S01]  /*c010*/  MUFU.EX2 R154, R154 ;  /* 0x0000009a009a7308 */ /* 0x000fe20000000800 */
[----:B------:R-:W-:Y:S01]  /*c020*/  FMNMX.FTZ R43, R56, R39, !PT ;  /* 0x00000027382b7209 */ /* 0x000fe20007810000 */
[----:B------:R-:W-:-:S04]  /*c030*/  FFMA.FTZ R39, R68, R7, -R29 ;  /* 0x0000000744277223 */ /* 0x000fc8000001081d */
        /* <DEDUP_REMOVED lines=11> */
[----:B------:R-:W2:Y:S08]  /*c0f0*/  MUFU.EX2 R9, R9 ;  /* 0x0000000900097308 */ /* 0x000eb00000000800 */
[----:B------:R-:W-:Y:S01]  /*c100*/  MUFU.EX2 R10, R10 ;  /* 0x0000000a000a7308 */ /* 0x000fe20000000800 */
[----:B-1----:R-:W-:Y:S01]  /*c110*/  FFMA.FTZ R72, R29, R3, R180 ;  /* 0x000000031d487223 */ /* 0x002fe200000100b4 */
[----:B0-----:R-:W-:Y:S01]  /*c120*/  FMNMX.FTZ R8, R47, R8, !PT ;  /* 0x000000082f087209 */ /* 0x001fe20007810000 */
[----:B------:R-:W-:Y:S01]  /*c130*/  FMUL.FTZ R88, R88, R29 ;  /* 0x0000001d58587220 */ /* 0x000fe20000410000 */
[C---:B------:R-:W-:Y:S01]  /*c140*/  F2FP.F16.F32.PACK_AB R180, R13.reuse, R180 ;  /* 0x000000b40db4723e */ /* 0x040fe200000000ff */
[----:B------:R-:W-:Y:S01]  /*c150*/  FADD.FTZ R3, R13, R72 ;  /* 0x000000480d037221 */ /* 0x000fe20000010000 */
[C---:B------:R-:W-:Y:S01]  /*c160*/  FSETP.NEU.FTZ.AND P2, PT, R8.reuse, -INF , PT ;  /* 0xff8000000800780b */ /* 0x040fe20003f5d000 */
[----:B------:R-:W-:Y:S01]  /*c170*/  FMUL.FTZ R32, R8, R7 ;  /* 0x0000000708207220 */ /* 0x000fe20000410000 */
[----:B------:R-:W-:Y:S01]  /*c180*/  MUFU.EX2 R11, R11 ;  /* 0x0000000b000b7308 */ /* 0x000fe20000000800 */
[----:B------:R-:W-:Y:S01]  /*c190*/  FADD.FTZ R72, R182, R3 ;  /* 0x00000003b6487221 */ /* 0x000fe20000010000 */
[----:B------:R-:W-:Y:S01]  /*c1a0*/  F2FP.F16.F32.PACK_AB R182, R15, R182 ;  /* 0x000000b60fb6723e */ /* 0x000fe200000000ff */
[-C--:B------:R-:W-:Y:S01]  /*c1b0*/  FMUL.FTZ R89, R89, R29.reuse ;  /* 0x0000001d59597220 */ /* 0x080fe20000410000 */
[----:B------:R-:W-:Y:S01]  /*c1c0*/  FSEL R49, R32, RZ, P2 ;  /* 0x000000ff20317208 */ /* 0x000fe20001000000 */
[----:B------:R-:W-:Y:S01]  /*c1d0*/  FADD.FTZ R72, R15, R72 ;  /* 0x000000480f487221 */ /* 0x000fe20000010000 */
[-C--:B------:R-:W-:Y:S01]  /*c1e0*/  FMUL.FTZ R92, R92, R29.reuse ;  /* 0x0000001d5c5c7220 */ /* 0x080fe20000410000 */
[----:B------:R-:W-:Y:S01]  /*c1f0*/  FMUL.FTZ R93, R93, R29 ;  /* 0x0000001d5d5d7220 */ /* 0x000fe20000410000 */
[----:B------:R-:W-:Y:S01]  /*c200*/  MUFU.EX2 R14, R14 ;  /* 0x0000000e000e7308 */ /* 0x000fe20000000800 */
[----:B------:R-:W-:Y:S01]  /*c210*/  FADD.FTZ R3, R21, R72 ;  /* 0x0000004815037221 */ /* 0x000fe20000010000 */
[-CC-:B------:R-:W-:Y:S01]  /*c220*/  FFMA.FTZ R169, R50, R7.reuse, -R49.reuse ;  /* 0x0000000732a97223 */ /* 0x180fe20000010831 */
[-CC-:B------:R-:W-:Y:S01]  /*c230*/  FFMA.FTZ R171, R54, R7.reuse, -R49.reuse ;  /* 0x0000000736ab7223 */ /* 0x180fe20000010831 */
[-C--:B------:R-:W-:Y:S01]  /*c240*/  FFMA.FTZ R181, R196, R7.reuse, -R49 ;  /* 0x00000007c4b57223 */ /* 0x080fe20000010831 */
[----:B------:R-:W-:Y:S01]  /*c250*/  FADD.FTZ R50, R26, R3 ;  /* 0x000000031a327221 */ /* 0x000fe20000010000 */
[-CC-:B------:R-:W-:Y:S01]  /*c260*/  FFMA.FTZ R32, R176, R7.reuse, -R49.reuse ;  /* 0x00000007b0207223 */ /* 0x180fe20000010831 */
[-CC-:B------:R-:W-:Y:S01]  /*c270*/  FFMA.FTZ R183, R164, R7.reuse, -R49.reuse ;  /* 0x00000007a4b77223 */ /* 0x180fe20000010831 */
[-CC-:B------:R-:W-:Y:S01]  /*c280*/  FFMA.FTZ R64, R174, R7.reuse, -R49.reuse ;  /* 0x00000007ae407223 */ /* 0x180fe20000010831 */
[----:B------:R-:W-:Y:S01]  /*c290*/  FADD.FTZ R3, R25, R50 ;  /* 0x0000003219037221 */ /* 0x000fe20000010000 */
[----:B------:R-:W-:Y:S01]  /*c2a0*/  MUFU.EX2 R181, R181 ;  /* 0x000000b500b57308 */ /* 0x000fe20000000800 */
        /* <DEDUP_REMOVED lines=15> */
[----:B------:R-:W-:Y:S01]  /*c3a0*/  FSEL R50, R8, RZ, P2 ;  /* 0x000000ff08327208 */ /* 0x000fe20001000000 */
[----:B------:R-:W-:Y:S01]  /*c3b0*/  MUFU.EX2 R183, R183 ;  /* 0x000000b700b77308 */ /* 0x000fe20000000800 */
[----:B------:R-:W-:Y:S01]  /*c3c0*/  FFMA.FTZ R46, R46, R7, -R49 ;  /* 0x000000072e2e7223 */ /* 0x000fe20000010831 */
[----:B------:R-:W-:Y:S01]  /*c3d0*/  FADD.FTZ R54, R44, R51 ;  /* 0x000000332c367221 */ /* 0x000fe20000010000 */
[----:B------:R-:W-:-:S02]  /*c3e0*/  @!P1 VIADD R51, R53, 0x28860 ;  /* 0x0002886035339836 */ /* 0x000fc40000000000 */
[----:B------:R-:W-:Y:S01]  /*c3f0*/  FADD.FTZ R30, -R50, R5 ;  /* 0x00000005321e7221 */ /* 0x000fe20000010100 */
[-CC-:B------:R-:W-:Y:S01]  /*c400*/  FFMA.FTZ R62, R62, R7.reuse, -R49.reuse ;  /* 0x000000073e3e7223 */ /* 0x180fe20000010831 */
[----:B------:R-:W-:Y:S01]  /*c410*/  FADD.FTZ R5, R33, R54 ;  /* 0x0000003621057221 */ /* 0x000fe20000010000 */
[-C--:B------:R-:W-:Y:S01]  /*c420*/  FFMA.FTZ R194, R194, R7.reuse, -R49 ;  /* 0x00000007c2c27223 */ /* 0x080fe20000010831 */
[-C--:B------:R-:W-:Y:S01]  /*c430*/  FMUL.FTZ R30, R30, R7.reuse ;  /* 0x000000071e1e7220 */ /* 0x080fe20000410000 */
[----:B------:R0:W-:Y:S01]  /*c440*/  MUFU.EX2 R50, R3 ;  /* 0x0000000300327308 */ /* 0x0001e20000000800 */
[----:B------:R-:W-:Y:S01]  /*c450*/  FADD.FTZ R54, R40, R5 ;  /* 0x0000000528367221 */ /* 0x000fe20000010000 */
[----:B------:R-:W-:Y:S01]  /*c460*/  @!P1 PRMT R51, RZ, 0x654, R51 ;  /* 0x00000654ff339816 */ /* 0x000fe20000000033 */
[-CC-:B------:R-:W-:Y:S01]  /*c470*/  FFMA.FTZ R66, R66, R7.reuse, -R49.reuse ;  /* 0x0000000742427223 */ /* 0x180fe20000010831 */
[-CC-:B------:R-:W-:Y:S01]  /*c480*/  FFMA.FTZ R160, R160, R7.reuse, -R49.reuse ;  /* 0x00000007a0a07223 */ /* 0x180fe20000010831 */
[----:B------:R-:W-:Y:S01]  /*c490*/  FADD.FTZ R5, R35, R54 ;  /* 0x0000003623057221 */ /* 0x000fe20000010000 */
[----:B------:R1:W-:Y:S01]  /*c4a0*/  @!P1 SYNCS.ARRIVE.TRANS64.RED.A1T0 RZ, [R51+URZ], RZ ;  /* 0x000000ff33ff99a7 */ /* 0x0003e2000810043f */
[-C--:B------:R-:W-:Y:S01]  /*c4b0*/  FFMA.FTZ R54, R178, R7.reuse, -R49 ;  /* 0x00000007b2367223 */ /* 0x080fe20000010831 */
[----:B------:R-:W3:Y:S01]  /*c4c0*/  MUFU.EX2 R30, R30 ;  /* 0x0000001e001e7308 */ /* 0x000ee20000000800 */
[----:B------:R-:W-:Y:S01]  /*c4d0*/  FADD.FTZ R58, R36, R5 ;  /* 0x00000005243a7221 */ /* 0x000fe20000010000 */
[-CC-:B------:R-:W-:Y:S01]  /*c4e0*/  FFMA.FTZ R70, R70, R7.reuse, -R49.reuse ;  /* 0x0000000746467223 */ /* 0x180fe20000010831 */
[-CC-:B------:R-:W-:Y:S01]  /*c4f0*/  FFMA.FTZ R5, R156, R7.reuse, -R49.reuse ;  /* 0x000000079c057223 */ /* 0x180fe20000010831 */
[-CC-:B------:R-:W-:Y:S01]  /*c500*/  FFMA.FTZ R74, R74, R7.reuse, -R49.reuse ;  /* 0x000000074a4a7223 */ /* 0x180fe20000010831 */
[----:B0-----:R-:W-:Y:S01]  /*c510*/  FADD.FTZ R3, R37, R58 ;  /* 0x0000003a25037221 */ /* 0x001fe20000010000 */
[-CC-:B-1----:R-:W-:Y:S01]  /*c520*/  FFMA.FTZ R51, R152, R7.reuse, -R49.reuse ;  /* 0x0000000798337223 */ /* 0x182fe20000010831 */
[-C--:B------:R-:W-:Y:S01]  /*c530*/  FFMA.FTZ R78, R78, R7.reuse, -R49 ;  /* 0x000000074e4e7223 */ /* 0x080fe20000010831 */
[----:B------:R-:W0:Y:S01]  /*c540*/  MUFU.EX2 R64, R64 ;  /* 0x0000004000407308 */ /* 0x000e220000000800 */
[----:B------:R-:W-:Y:S01]  /*c550*/  FADD.FTZ R58, R28, R3 ;  /* 0x000000031c3a7221 */ /* 0x000fe20000010000 */
[-CC-:B------:R-:W-:Y:S01]  /*c560*/  FFMA.FTZ R48, R48, R7.reuse, -R49.reuse ;  /* 0x0000000730307223 */ /* 0x180fe20000010831 */
[-CC-:B------:R-:W-:Y:S01]  /*c570*/  FFMA.FTZ R82, R82, R7.reuse, -R49.reuse ;  /* 0x0000000752527223 */ /* 0x180fe20000010831 */
[-CC-:B------:R-:W-:Y:S01]  /*c580*/  FFMA.FTZ R52, R52, R7.reuse, -R49.reuse ;  /* 0x0000000734347223 */ /* 0x180fe20000010831 */
[----:B--2---:R-:W-:Y:S01]  /*c590*/  FADD.FTZ R53, R9, R58 ;  /* 0x0000003a09357221 */ /* 0x004fe20000010000 */
[-CC-:B------:R-:W-:Y:S01]  /*c5a0*/  FFMA.FTZ R86, R86, R7.reuse, -R49.reuse ;  /* 0x0000000756567223 */ /* 0x180fe20000010831 */
[----:B------:R-:W-:Y:S01]  /*c5b0*/  FFMA.FTZ R49, R56, R7, -R49 ;  /* 0x0000000738317223 */ /* 0x000fe20000010831 */
[----:B------:R-:W1:Y:S01]  /*c5c0*/  MUFU.EX2 R177, R177 ;  /* 0x000000b100b17308 */ /* 0x000e620000000800 */
[----:B---3--:R-:W-:Y:S01]  /*c5d0*/  FFMA.FTZ R3, R30, R2, R181 ;  /* 0x000000021e037223 */ /* 0x008fe200000100b5 */
[----:B------:R-:W-:Y:S01]  /*c5e0*/  FADD.FTZ R58, R10, R53 ;  /* 0x000000350a3a7221 */ /* 0x000fe20000010000 */
[----:B------:R-:W-:Y:S01]  /*c5f0*/  F2FP.F16.F32.PACK_AB R176, R26, R21 ;  /* 0x000000151ab0723e */ /* 0x000fe200000000ff */
[----:B------:R-:W-:Y:S01]  /*c600*/  FMUL.FTZ R96, R96, R29 ;  /* 0x0000001d60607220 */ /* 0x000fe20000410000 */
[----:B------:R-:W-:Y:S01]  /*c610*/  FADD.FTZ R2, R32, R3 ;  /* 0x0000000320027221 */ /* 0x000fe20000010000 */
[----:B------:R-:W-:Y:S01]  /*c620*/  FADD.FTZ R53, R11, R58 ;  /* 0x0000003a0b357221 */ /* 0x000fe20000010000 */
[----:B------:R-:W-:Y:S01]  /*c630*/  F2FP.F16.F32.PACK_AB R166, R10, R9 ;  /* 0x000000090aa6723e */ /* 0x000fe200000000ff */
[----:B------:R-:W2:Y:S01]  /*c640*/  MUFU.EX2 R39, R39 ;  /* 0x0000002700277308 */ /* 0x000ea20000000800 */
[----:B------:R-:W-:Y:S01]  /*c650*/  FADD.FTZ R3, R183, R2 ;  /* 0x00000002b7037221 */ /* 0x000fe20000010000 */
[----:B------:R-:W-:Y:S01]  /*c660*/  FADD.FTZ R56, R14, R53 ;  /* 0x000000350e387221 */ /* 0x000fe20000010000 */
[----:B------:R-:W-:Y:S01]  /*c670*/  ISETP.GT.AND P2, PT, R6, UR39, PT ;  /* 0x0000002706007c0c */ /* 0x000fe2000bf44270 */
[----:B------:R-:W-:Y:S01]  /*c680*/  FMUL.FTZ R97, R97, R29 ;  /* 0x0000001d61617220 */ /* 0x000fe20000410000 */
[----:B0-----:R-:W-:Y:S01]  /*c690*/  FADD.FTZ R2, R64, R3 ;  /* 0x0000000340027221 */ /* 0x001fe20000010000 */
        /* <DEDUP_REMOVED lines=13> */
[----:B------:R-:W-:Y:S01]  /*c770*/  FMUL.FTZ R108, R108, R29 ;  /* 0x0000001d6c6c7220 */ /* 0x000fe20000410000 */
[----:B------:R-:W-:Y:S01]  /*c780*/  F2FP.F16.F32.PACK_AB R164, R28, R37 ;  /* 0x000000251ca4723e */ /* 0x000fe200000000ff */
[-C--:B------:R-:W-:Y:S01]  /*c790*/  FMUL.FTZ R109, R109, R29.reuse ;  /* 0x0000001d6d6d7220 */ /* 0x080fe20000410000 */
[-C--:B------:R-:W-:Y:S01]  /*c7a0*/  FMUL.FTZ R112, R112, R29.reuse ;  /* 0x0000001d70707220 */ /* 0x080fe20000410000 */
[-C--:B------:R-:W-:Y:S01]  /*c7b0*/  FMUL.FTZ R113, R113, R29.reuse ;  /* 0x0000001d71717220 */ /* 0x080fe20000410000 */
[----:B------:R-:W2:Y:S01]  /*c7c0*/  MUFU.EX2 R179, R179 ;  /* 0x000000b300b37308 */ /* 0x000ea20000000800 */
[----:B0-----:R-:W-:Y:S01]  /*c7d0*/  FADD.FTZ R2, R68, R3 ;  /* 0x0000000344027221 */ /* 0x001fe20000010000 */
[-C--:B------:R-:W-:Y:S01]  /*c7e0*/  FMUL.FTZ R116, R116, R29.reuse ;  /* 0x0000001d74747220 */ /* 0x080fe20000410000 */
[-C--:B------:R-:W-:Y:S01]  /*c7f0*/  FMUL.FTZ R117, R117, R29.reuse ;  /* 0x0000001d75757220 */ /* 0x080fe20000410000 */
[-C--:B------:R-:W-:Y:S01]  /*c800*/  FMUL.FTZ R120, R120, R29.reuse ;  /* 0x0000001d78787220 */ /* 0x080fe20000410000 */
[-C--:B------:R-:W-:Y:S01]  /*c810*/  FMUL.FTZ R121, R121, R29.reuse ;  /* 0x0000001d79797220 */ /* 0x080fe20000410000 */
[-C--:B------:R-:W-:Y:S01]  /*c820*/  FMUL.FTZ R124, R124, R29.reuse ;  /* 0x0000001d7c7c7220 */ /* 0x080fe20000410000 */
[----:B------:R-:W-:Y:S01]  /*c830*/  FMUL.FTZ R125, R125, R29 ;  /* 0x0000001d7d7d7220 */ /* 0x000fe20000410000 */
[----:B------:R-:W0:Y:S01]  /*c840*/  MUFU.EX2 R41, R41 ;  /* 0x0000002900297308 */ /* 0x000e220000000800 */
[C---:B-1----:R-:W-:Y:S01]  /*c850*/  FADD.FTZ R26, R12.reuse, R13 ;  /* 0x0000000d0c1a7221 */ /* 0x042fe20000010000 */
[----:B------:R-:W-:Y:S01]  /*c860*/  F2FP.F16.F32.PACK_AB R162, R12, R39 ;  /* 0x000000270ca2723e */ /* 0x000fe200000000ff */
        /* <DEDUP_REMOVED lines=11> */
[-C--:B------:R-:W-:Y:S01]  /*c920*/  FMUL.FTZ R145, R145, R29.reuse ;  /* 0x0000001d91917220 */ /* 0x080fe20000410000 */
[-C--:B------:R-:W-:Y:S01]  /*c930*/  FMUL.FTZ R148, R148, R29.reuse ;  /* 0x0000001d94947220 */ /* 0x080fe20000410000 */
[----:B------:R-:W2:Y:S01]  /*c940*/  MUFU.EX2 R60, R60 ;  /* 0x0000003c003c7308 */ /* 0x000ea20000000800 */
[----:B0-----:R-:W-:Y:S01]  /*c950*/  FADD.FTZ R13, R41, R26 ;  /* 0x0000001a290d7221 */ /* 0x001fe20000010000 */
[----:B------:R-:W-:Y:S01]  /*c960*/  FMUL.FTZ R149, R149, R29 ;  /* 0x0000001d95957220 */ /* 0x000fe20000410000 */
[----:B------:R-:W-:Y:S01]  /*c970*/  F2FP.F16.F32.PACK_AB R181, R32, R181 ;  /* 0x000000b520b5723e */ /* 0x000fe200000000ff */
[----:B------:R-:W-:Y:S01]  /*c980*/  VIADD R6, R6, 0xffffffff ;  /* 0xffffffff06067836 */ /* 0x000fe20000000000 */
[----:B------:R-:W-:Y:S01]  /*c990*/  F2FP.F16.F32.PACK_AB R183, R64, R183 ;  /* 0x000000b740b7723e */ /* 0x000fe200000000ff */
[-C--:B------:R-:W-:Y:S01]  /*c9a0*/  FMUL.FTZ R90, R90, R30.reuse ;  /* 0x0000001e5a5a7220 */ /* 0x080fe20000410000 */
[----:B------:R-:W-:Y:S01]  /*c9b0*/  F2FP.F16.F32.PACK_AB R177, R68, R177 ;  /* 0x000000b144b1723e */ /* 0x000fe200000000ff */
        /* <DEDUP_REMOVED lines=9> */
[C---:B--2---:R-:W-:Y:S01]  /*ca50*/  FADD.FTZ R26, R60.reuse, R13 ;  /* 0x0000000d3c1a7221 */ /* 0x044fe20000010000 */
[----:B------:R-:W-:Y:S01]  /*ca60*/  F2FP.F16.F32.PACK_AB R156, R60, R41 ;  /* 0x000000293c9c723e */ /* 0x000fe200000000ff */
[-C--:B------:R-:W-:Y:S01]  /*ca70*/  FMUL.FTZ R102, R102, R30.reuse ;  /* 0x0000001e66667220 */ /* 0x080fe20000410000 */
[-C--:B------:R-:W-:Y:S01]  /*ca80*/  FMUL.FTZ R103, R103, R30.reuse ;  /* 0x0000001e67677220 */ /* 0x080fe20000410000 */
        /* <DEDUP_REMOVED lines=28> */
[C---:B0-----:R-:W-:Y:S01]  /*cc50*/  FADD.FTZ R26, R24.reuse, R13 ;  /* 0x0000000d181a7221 */ /* 0x041fe20000010000 */
[----:B------:R-:W-:Y:S01]  /*cc60*/  F2FP.F16.F32.PACK_AB R158, R24, R43 ;  /* 0x0000002b189e723e */ /* 0x000fe200000000ff */
[-C--:B------:R-:W-:Y:S01]  /*cc70*/  FMUL.FTZ R146, R146, R30.reuse ;  /* 0x0000001e92927220 */ /* 0x080fe20000410000 */
[-C--:B------:R-:W-:Y:S01]  /*cc80*/  FMUL.FTZ R147, R147, R30.reuse ;  /* 0x0000001e93937220 */ /* 0x080fe20000410000 */
[-C--:B------:R-:W-:Y:S01]  /*cc90*/  FMUL.FTZ R150, R150, R30.reuse ;  /* 0x0000001e96967220 */ /* 0x080fe20000410000 */
[----:B------:R-:W-:-:S02]  /*cca0*/  FMUL.FTZ R151, R151, R30 ;  /* 0x0000001e97977220 */ /* 0x000fc40000410000 */
        /* <DEDUP_REMOVED lines=15> */
[----:B------:R-:W0:Y:S08]  /*cda0*/  MUFU.EX2 R54, R54 ;  /* 0x0000003600367308 */ /* 0x000e300000000800 */
[----:B------:R-:W3:Y:S08]  /*cdb0*/  MUFU.EX2 R62, R62 ;  /* 0x0000003e003e7308 */ /* 0x000ef00000000800 */
[----:B------:R1:W-:Y:S08]  /*cdc0*/  MUFU.EX2 R163, R5 ;  /* 0x0000000500a37308 */ /* 0x0003f00000000800 */
[----:B------:R-:W4:Y:S01]  /*cdd0*/  MUFU.EX2 R167, R194 ;  /* 0x000000c200a77308 */ /* 0x000f220000000800 */
[----:B-1----:R-:W-:Y:S01]  /*cde0*/  FADD.FTZ R5, R171, R2 ;  /* 0x00000002ab057221 */ /* 0x002fe20000010000 */
[----:B------:R-:W-:-:S03]  /*cdf0*/  F2FP.F16.F32.PACK_AB R171, R50, R171 ;  /* 0x000000ab32ab723e */ /* 0x000fc600000000ff */
[----:B------:R-:W-:-:S03]  /*ce00*/  FADD.FTZ R2, R50, R5 ;  /* 0x0000000532027221 */ /* 0x000fc60000010000 */
[----:B------:R-:W1:Y:S01]  /*ce10*/  MUFU.EX2 R66, R66 ;  /* 0x0000004200427308 */ /* 0x000e620000000800 */
[----:B--2---:R-:W-:Y:S01]  /*ce20*/  FADD.FTZ R5, R165, R2 ;  /* 0x00000002a5057221 */ /* 0x004fe20000010000 */
[----:B0-----:R-:W-:-:S03]  /*ce30*/  F2FP.F16.F32.PACK_AB R165, R54, R165 ;  /* 0x000000a536a5723e */ /* 0x001fc600000000ff */
[----:B------:R-:W-:-:S03]  /*ce40*/  FADD.FTZ R5, R54, R5 ;  /* 0x0000000536057221 */ /* 0x000fc60000010000 */
[----:B------:R0:W2:Y:S01]  /*ce50*/  MUFU.EX2 R161, R160 ;  /* 0x000000a000a17308 */ /* 0x0000a20000000800 */
[----:B---3--:R-:W-:-:S04]  /*ce60*/  FADD.FTZ R5, R62, R5 ;  /* 0x000000053e057221 */ /* 0x008fc80000010000 */
[C---:B----4-:R-:W-:Y:S01]  /*ce70*/  FADD.FTZ R5, R167.reuse, R5 ;  /* 0x00000005a7057221 */ /* 0x050fe20000010000 */
[----:B------:R-:W-:Y:S02]  /*ce80*/  F2FP.F16.F32.PACK_AB R167, R167, R62 ;  /* 0x0000003ea7a7723e */ /* 0x000fe400000000ff */
[----:B------:R-:W3:Y:S01]  /*ce90*/  MUFU.EX2 R70, R70 ;  /* 0x0000004600467308 */ /* 0x000ee20000000800 */
[----:B-1----:R-:W-:Y:S01]  /*cea0*/  FADD.FTZ R5, R66, R5 ;  /* 0x0000000542057221 */ /* 0x002fe20000010000 */
[----:B0-----:R-:W-:-:S06]  /*ceb0*/  F2FP.F16.F32.PACK_AB R160, R14, R11 ;  /* 0x0000000b0ea0723e */ /* 0x001fcc00000000ff */
[----:B------:R-:W0:Y:S01]  /*cec0*/  MUFU.EX2 R74, R74 ;  /* 0x0000004a004a7308 */ /* 0x000e220000000800 */
[C---:B--2---:R-:W-:Y:S01]  /*ced0*/  FADD.FTZ R5, R161.reuse, R5 ;  /* 0x00000005a1057221 */ /* 0x044fe20000010000 */
[----:B------:R-:W-:-:S06]  /*cee0*/  F2FP.F16.F32.PACK_AB R161, R161, R66 ;  /* 0x00000042a1a1723e */ /* 0x000fcc00000000ff */
[----:B------:R-:W1:Y:S01]  /*cef0*/  MUFU.EX2 R51, R51 ;  /* 0x0000003300337308 */ /* 0x000e620000000800 */
[----:B---3--:R-:W-:-:S04]  /*cf00*/  FADD.FTZ R5, R70, R5 ;  /* 0x0000000546057221 */ /* 0x008fc80000010000 */
[C---:B------:R-:W-:Y:S01]  /*cf10*/  FADD.FTZ R5, R163.reuse, R5 ;  /* 0x00000005a3057221 */ /* 0x040fe20000010000 */
[----:B------:R-:W-:Y:S02]  /*cf20*/  F2FP.F16.F32.PACK_AB R163, R163, R70 ;  /* 0x00000046a3a3723e */ /* 0x000fe400000000ff */
        /* <DEDUP_REMOVED lines=20> */
[----:B------:R-:W-:Y:S01]  /*d070*/  F2FP.F16.F32.PACK_AB R154, R4, R47 ;  /* 0x0000002f049a723e */ /* 0x000fe200000000ff */
[----:B------:R-:W-:Y:S02]  /*d080*/  IMAD.MOV.U32 R4, RZ, RZ, R0 ;  /* 0x000000ffff047224 */ /* 0x000fe400078e0000 */
[C---:B0-----:R-:W-:Y:S01]  /*d090*/  FADD.FTZ R2, R49.reuse, R5 ;  /* 0x0000000531027221 */ /* 0x041fe20000010000 */
[----:B------:R-:W-:Y:S01]  /*d0a0*/  F2FP.F16.F32.PACK_AB R155, R49, R86 ;  /* 0x00000056319b723e */ /* 0x000fe200000000ff */
[----:B------:R-:W-:Y:S01]  /*d0b0*/  IMAD.MOV.U32 R5, RZ, RZ, R8 ;  /* 0x000000ffff057224 */ /* 0x000fe200078e0008 */
[----:B------:R-:W-:Y:S06]  /*d0c0*/  @P2 BRA `(.L_x_7864) ;  /* 0xffffffcc00f02947 */ /* 0x000fec000383ffff */
.L_x_7847:
[----:B------:R-:W-:Y:S06]  /*d0d0*/  BAR.ARV 0x8, 0x180 ;  /* 0x0206000000007b1d */ /* 0x000fec0000002000 */
[----:B------:R-:W-:Y:S05]  /*d0e0*/  @!P0 BRA `(.L_x_7865) ;  /* 0x0000000000048947 */ /* 0x000fea0003800000 */
[----:B------:R-:W-:Y:S01]  /*d0f0*/  BPT.TRAP 0x1 ;  /* 0x000000040000795c */ /* 0x000fe20000300000 */
.L_x_7865:
[----:B------:R-:W-:Y:S01]  /*d100*/  ULEA UR5, UR44, UR41, 0x3 ;  /* 0x000000292c057291 */ /* 0x000fe2000f8e183f */
[----:B------:R-:W-:-:S05]  /*d110*/  IMAD.U32 R4, RZ, RZ, UR45 ;  /* 0x0000002dff047e24 */ /* 0x000fca000f8e00ff */
[----:B------:R-:W-:-:S04]  /*d120*/  SHF.L.U32 R4, R4, 0x1f, RZ ;  /* 0x0000001f04047819 */ /* 0x000fc800000006ff */
[----:B------:R0:W1:Y:S01]  /*d130*/  SYNCS.PHASECHK.TRANS64.TRYWAIT P2, [UR5+0x28850], R4 ;  /* 0x02885004ff0075a7 */ /* 0x0000620008040145 */
[----:B------:R-:W-:Y:S05]  /*d140*/  @!P0 BRA `(.L_x_7866) ;  /* 0x0000000000048947 */ /* 0x000fea0003800000 */
[----:B------:R-:W-:Y:S01]  /*d150*/  BPT.TRAP 0x1 ;  /* 0x000000040000795c */ /* 0x000fe20000300000 */
.L_x_7866:
[----:B-1----:R-:W-:Y:S05]  /*d160*/  @P2 BRA `(.L_x_7867) ;  /* 0x0000000000082947 */ /* 0x002fea0003800000 */
[----:B------:R-:W1:Y:S02]  /*d170*/  SYNCS.PHASECHK.TRANS64.TRYWAIT P0, [UR5+0x28850], R4 ;  /* 0x02885004ff0075a7 */ /* 0x000e640008000145 */
[----:B-1----:R-:W-:Y:S05]  /*d180*/  @!P0 BRA `(.L_x_7868) ;  /* 0x0000007000908947 */ /* 0x002fea0003800000 */
.L_x_7867:
[----:B------:R-:W-:Y:S01]  /*d190*/  UIADD3 UR41, UR41, 0x400, URZ ;  /* 0x0000040029297890 */ /* 0x000fe2000fffe03f */
[----:B------:R-:W-:Y:S01]  /*d1a0*/  WARPGROUP.ARRIVE ;  /* 0x00000000000079c5 */ /* 0x000fe20000000000 */
[----:B------:R-:W-:Y:S01]  /*d1b0*/  UMOV UR7, 0x40000040 ;  /* 0x4000004000077882 */ /* 0x000fe20000000000 */
[----:B01----:R-:W0:Y:S01]  /*d1c0*/  SHFL.BFLY PT, R4, R3, 0x2, 0x1f ;  /* 0x0c401f0003047f89 */ /* 0x003e2200000e0000 */
[----:B------:R-:W-:Y:S01]  /*d1d0*/  USHF.R.U32.HI UR41, URZ, 0x4, UR41 ;  /* 0x000000043f297899 */ /* 0x000fe20008011629 */
[----:B------:R-:W-:Y:S01]  /*d1e0*/  IMAD.MOV.U32 R37, RZ, RZ, -0x800000 ;  /* 0xff800000ff257424 */ /* 0x000fe200078e00ff */
[----:B------:R-:W-:Y:S01]  /*d1f0*/  UIADD3 UR46, UR46, 0x1, URZ ;  /* 0x000000012e2e7890 */ /* 0x000fe2000fffe03f */
[----:B------:R-:W1:Y:S01]  /*d200*/  SHFL.BFLY PT, R5, R2, 0x2, 0x1f ;  /* 0x0c401f0002057f89 */ /* 0x000e6200000e0000 */
[----:B------:R-:W-:Y:S01]  /*d210*/  ULOP3.LUT UR41, UR41, 0x3fff, URZ, 0xc0, !UPT ;  /* 0x00003fff29297892 */ /* 0x000fe2000f8ec03f */
[----:B------:R-:W-:-:S03]  /*d220*/  IMAD.MOV.U32 R36, RZ, RZ, -0x800000 ;  /* 0xff800000ff247424 */ /* 0x000fc600078e00ff */
[----:B------:R-:W-:-:S04]  /*d230*/  ULOP3.LUT UR4, UR41, 0x4000000, URZ, 0xfc, !UPT ;  /* 0x0400000029047892 */ /* 0x000fc8000f8efc3f */
[----:B------:R-:W-:Y:S02]  /*d240*/  ULEA UR4, UR44, UR4, 0xb ;  /* 0x000000042c047291 */ /* 0x000fe4000f8e583f */
[----:B------:R-:W-:-:S04]  /*d250*/  UIADD3 UR44, UR44, 0x1, URZ ;  /* 0x000000012c2c7890 */ /* 0x000fc8000fffe03f */
[----:B------:R-:W-:Y:S01]  /*d260*/  UISETP.NE.AND UP0, UPT, UR44, 0x2, UPT ;  /* 0x000000022c00788c */ /* 0x000fe2000bf05270 */
[----:B------:R-:W-:Y:S02]  /*d270*/  UMOV UR6, UR4 ;  /* 0x0000000400067c82 */ /* 0x000fe40008000000 */
[----:B------:R-:W-:Y:S01]  /*d280*/  HGMMA.64x128x16.F32 R88, R180, gdesc[UR4].tnspB, R88, gsb0 ;  /* 0x41e00004b4587df0 */ /* 0x000fe20008000858 */
[----:B------:R-:W-:Y:S01]  /*d290*/  UIADD3 UR6, UR4, 0x80, URZ ;  /* 0x0000008004067890 */ /* 0x000fe2000fffe03f */
[----:B0-----:R-:W-:Y:S01]  /*d2a0*/  FADD.FTZ R4, R4, R3 ;  /* 0x0000000304047221 */ /* 0x001fe20000010000 */
[----:B------:R-:W-:Y:S01]  /*d2b0*/  UMOV UR7, 0x40000040 ;  /* 0x4000004000077882 */ /* 0x000fe20000000000 */
[----:B------:R-:W-:Y:S01]  /*d2c0*/  USEL UR44, UR44, URZ, UP0 ;  /* 0x0000003f2c2c7287 */ /* 0x000fe20008000000 */
[----:B-1----:R-:W-:Y:S01]  /*d2d0*/  FADD.FTZ R6, R5, R2 ;  /* 0x0000000205067221 */ /* 0x002fe20000010000 */
[----:B------:R-:W-:Y:S01]  /*d2e0*/  IMAD.MOV.U32 R2, RZ, RZ, RZ ;  /* 0x000000ffff027224 */ /* 0x000fe200078e00ff */
[----:B------:R-:W0:Y:S04]  /*d2f0*/  SHFL.BFLY PT, R5, R4, 0x1, 0x1f ;  /* 0x0c201f0004057f89 */ /* 0x000e2800000e0000 */
[----:B------:R-:W1:Y:S01]  /*d300*/  SHFL.BFLY PT, R9, R6, 0x1, 0x1f ;  /* 0x0c201f0006097f89 */ /* 0x000e6200000e0000 */
[----:B0-----:R-:W-:Y:S01]  /*d310*/  FADD.FTZ R11, R4, R5 ;  /* 0x00000005040b7221 */ /* 0x001fe20000010000 */
[----:B-1----:R-:W-:-:S04]  /*d320*/  FADD.FTZ R12, R6, R9 ;  /* 0x00000009060c7221 */ /* 0x002fc80000010000 */
[----:B------:R-:W-:Y:S01]  /*d330*/  FSETP.NE.FTZ.AND P0, PT, R11, RZ, PT ;  /* 0x000000ff0b00720b */ /* 0x000fe20003f15000 */
[----:B------:R-:W-:Y:S02]  /*d340*/  IMAD.U32 R6, RZ, RZ, UR5 ;  /* 0x00000005ff067e24 */ /* 0x000fe4000f8e00ff */
[----:B------:R-:W-:Y:S01]  /*d350*/  IMAD.MOV.U32 R9, RZ, RZ, RZ ;  /* 0x000000ffff097224 */ /* 0x000fe200078e00ff */
[----:B------:R-:W-:Y:S01]  /*d360*/  FSETP.NE.FTZ.AND P2, PT, R12, RZ, PT ;  /* 0x000000ff0c00720b */ /* 0x000fe20003f55000 */
[----:B------:R-:W-:-:S08]  /*d370*/  @!P1 VIADD R6, R6, 0x28860 ;  /* 0x0002886006069836 */ /* 0x000fd00000000000 */
[----:B------:R-:W0:Y:S01]  /*d380*/  @P0 MUFU.LG2 R5, R11 ;  /* 0x0000000b00050308 */ /* 0x000e220000000c00 */
[----:B------:R-:W-:-:S03]  /*d390*/  @P0 FMUL.FTZ R3, R7, 0.69314718246459960938 ;  /* 0x3f31721807030820 */ /* 0x000fc60000410000 */
[----:B------:R-:W-:-:S04]  /*d3a0*/  @P2 FMUL.FTZ R14, R7, 0.69314718246459960938 ;  /* 0x3f317218070e2820 */ /* 0x000fc80000410000 */
        /* <DEDUP_REMOVED lines=40> */
[----:B------:R-:W-:-:S04]  /*d630*/  USEL UR4, URZ, 0x1, UP0 ;  /* 0x000000013f047887 */ /* 0x000fc80008000000 */
[----:B------:R-:W-:Y:S01]  /*d640*/  ULOP3.LUT UR45, UR45, UR4, URZ, 0x3c, !UPT ;  /* 0x000000042d2d7292 */ /* 0x000fe2000f8e3c3f */
[----:B------:R-:W-:Y:S02]  /*d650*/  WARPGROUP.DEPBAR.LE gsb0, 0x0 ;  /* 0x00008000000079c5 */ /* 0x000fe40000010000 */
[----:B------:R-:W-:-:S06]  /*d660*/  WARPGROUP.ARRIVE ;  /* 0x00000000000079c5 */ /* 0x000fcc0000000000 */
[----:B------:R-:W-:Y:S03]  /*d670*/  HGMMA.64x128x16.F32 R88, R152, gdesc[UR4].tnspB, R88, gsb0 ;  /* 0x41e0000498587df0 */ /* 0x000fe60008000858 */
        /* <DEDUP_REMOVED lines=66> */
.L_x_7798:
        /* <DEDUP_REMOVED lines=12> */
[----:B------:R-:W-:Y:S01]  /*db60*/  USHF.R.S32.HI UR12, URZ, 0x1f, UR37 ;  /* 0x0000001f3f0c7899 */ /* 0x000fe20008011425 */
[----:B------:R-:W-:Y:S01]  /*db70*/  F2FP.F16.F32.PACK_AB R136, R137, R136 ;  /* 0x000000888988723e */ /* 0x000fe200000000ff */
[----:B------:R-:W-:Y:S01]  /*db80*/  ULDC.64 UR8, c[0x0][0xb90] ;  /* 0x0002e40000087ab9 */ /* 0x000fe20000000a00 */
[----:B------:R-:W-:Y:S01]  /*db90*/  USHF.R.S32.HI UR13, URZ, 0x1f, UR43 ;  /* 0x0000001f3f0d7899 */ /* 0x000fe2000801142b */
[----:B------:R-:W-:Y:S01]  /*dba0*/  F2FP.F16.F32.PACK_AB R137, R139, R138 ;  /* 0x0000008a8b89723e */ /* 0x000fe200000000ff */
[----:B------:R-:W-:Y:S01]  /*dbb0*/  UIMAD UR5, UR12, UR8, URZ ;  /* 0x000000080c0572a4 */ /* 0x000fe2000f8e023f */
[----:B------:R-:W-:Y:S01]  /*dbc0*/  F2FP.F16.F32.PACK_AB R144, R145, R144 ;  /* 0x000000909190723e */ /* 0x000fe200000000ff */
[----:B------:R-:W-:Y:S01]  /*dbd0*/  UIMAD.WIDE.U32 UR6, UR37, UR8, URZ ;  /* 0x00000008250672a5 */ /* 0x000fe2000f8e003f */
[----:B------:R-:W-:Y:S01]  /*dbe0*/  F2FP.F16.F32.PACK_AB R138, R141, R140 ;  /* 0x0000008c8d8a723e */ /* 0x000fe200000000ff */
[----:B------:R-:W-:Y:S01]  /*dbf0*/  UIMAD UR5, UR37, UR9, UR5 ;  /* 0x00000009250572a4 */ /* 0x000fe2000f8e0205 */
[----:B------:R-:W-:Y:S01]  /*dc00*/  F2FP.F16.F32.PACK_AB R139, R143, R142 ;  /* 0x0000008e8f8b723e */ /* 0x000fe200000000ff */
[----:B------:R-:W-:Y:S01]  /*dc10*/  ULDC.64 UR10, c[0x0][0xb98] ;  /* 0x0002e600000a7ab9 */ /* 0x000fe20000000a00 */
[----:B------:R-:W-:Y:S01]  /*dc20*/  F2FP.F16.F32.PACK_AB R145, R147, R146 ;  /* 0x000000929391723e */ /* 0x000fe200000000ff */
[----:B------:R-:W-:Y:S01]  /*dc30*/  UIMAD UR8, UR13, UR10, URZ ;  /* 0x0000000a0d0872a4 */ /* 0x000fe2000f8e023f */
[----:B------:R-:W-:Y:S01]  /*dc40*/  F2FP.F16.F32.PACK_AB R146, R149, R148 ;  /* 0x000000949592723e */ /* 0x000fe200000000ff */
[----:B------:R-:W-:Y:S01]  /*dc50*/  UIADD3 UR7, UR7, UR5, URZ ;  /* 0x0000000507077290 */ /* 0x000fe2000fffe03f */
[----:B------:R-:W-:Y:S01]  /*dc60*/  F2FP.F16.F32.PACK_AB R147, R151, R150 ;  /* 0x000000969793723e */ /* 0x000fe200000000ff */
[----:B------:R-:W-:-:S02]  /*dc70*/  UIMAD UR8, UR43, UR11, UR8 ;  /* 0x0000000b2b0872a4 */ /* 0x000fc4000f8e0208 */
[----:B------:R-:W-:Y:S01]  /*dc80*/  UIMAD.WIDE.U32 UR6, UR43, UR10, UR6 ;  /* 0x0000000a2b0672a5 */ /* 0x000fe2000f8e0006 */
[----:B------:R-:W-:Y:S02]  /*dc90*/  ULDC UR5, c[0x0][0xa88] ;  /* 0x0002a20000057ab9 */ /* 0x000fe40000000800 */
[----:B------:R-:W-:Y:S01]  /*dca0*/  ULDC.64 UR10, c[0x0][0xaf0] ;  /* 0x0002bc00000a7ab9 */ /* 0x000fe20000000a00 */
[----:B------:R-:W-:Y:S02]  /*dcb0*/  MOV R34, R0 ;  /* 0x0000000000227202 */ /* 0x000fe40000000f00 */
[----:B0-----:R-:W-:Y:S01]  /*dcc0*/  MOV R35, R3 ;  /* 0x0000000300237202 */ /* 0x001fe20000000f00 */
[----:B------:R-:W-:Y:S02]  /*dcd0*/  IMAD R3, R184, 0x40, R18 ;  /* 0x00000040b8037824 */ /* 0x000fe400078e0212 */
[----:B------:R-:W-:-:S04]  /*dce0*/  IMAD.WIDE R4, R188, 0x2, R34 ;  /* 0x00000002bc047825 */ /* 0x000fc800078e0222 */
[----:B------:R-:W-:Y:S01]  /*dcf0*/  IMAD.WIDE R34, R3, 0x2, R34 ;  /* 0x0000000203227825 */ /* 0x000fe200078e0222 */
[C---:B------:R-:W-:Y:S02]  /*dd00*/  LOP3.LUT R3, R4.reuse, 0x380, RZ, 0xc0, !PT ;  /* 0x0000038004037812 */ /* 0x040fe400078ec0ff */
[C---:B------:R-:W-:Y:S02]  /*dd10*/  IADD3 R29, P1, R4.reuse, 0x4040, RZ ;  /* 0x00004040041d7810 */ /* 0x040fe40007f3e0ff */
[C---:B------:R-:W-:Y:S02]  /*dd20*/  IADD3 R21, P6, R4.reuse, 0x20, RZ ;  /* 0x0000002004157810 */ /* 0x040fe40007fde0ff */
[----:B------:R-:W-:Y:S01]  /*dd30*/  SHF.R.U64 R3, R3, 0x3, RZ ;  /* 0x0000000303037819 */ /* 0x000fe200000012ff */
        /* <DEDUP_REMOVED lines=8> */
[----:B------:R-:W-:Y:S02]  /*ddc0*/  IADD3 R25, P5, R4, 0x40, RZ ;  /* 0x0000004004197810 */ /* 0x000fe40007fbe0ff */
[----:B------:R-:W-:Y:S01]  /*ddd0*/  LOP3.LUT R4, R3, R4, RZ, 0x3c, !PT ;  /* 0x0000000403047212 */ /* 0x000fe200078e3cff */
[--C-:B------:R-:W-:Y:S01]  /*dde0*/  IMAD.X R11, RZ, RZ, R5.reuse, P4 ;  /* 0x000000ffff0b7224 */ /* 0x100fe200020e0605 */
[----:B------:R-:W-:Y:S01]  /*ddf0*/  LOP3.LUT R14, R29, 0x380, RZ, 0xc0, !PT ;  /* 0x000003801d0e7812 */ /* 0x000fe200078ec0ff */
[----:B------:R-:W-:Y:S01]  /*de00*/  IMAD.X R9, RZ, RZ, R5, P5 ;  /* 0x000000ffff097224 */ /* 0x000fe200028e0605 */
[----:B------:R-:W-:-:S02]  /*de10*/  LOP3.LUT R12, R27, 0x380, RZ, 0xc0, !PT ;  /* 0x000003801b0c7812 */ /* 0x000fc400078ec0ff */
[----:B------:R-:W-:Y:S02]  /*de20*/  LOP3.LUT R3, R10, 0x380, RZ, 0xc0, !PT ;  /* 0x000003800a037812 */ /* 0x000fe400078ec0ff */
[----:B------:R-:W-:Y:S02]  /*de30*/  LOP3.LUT R2, R21, 0x380, RZ, 0xc0, !PT ;  /* 0x0000038015027812 */ /* 0x000fe400078ec0ff */
[----:B------:R-:W-:Y:S02]  /*de40*/  IADD3 R33, P6, R34, 0x1000, RZ ;  /* 0x0000100022217810 */ /* 0x000fe40007fde0ff */
[----:B------:R-:W-:Y:S02]  /*de50*/  SHF.R.U64 R14, R14, 0x3, RZ ;  /* 0x000000030e0e7819 */ /* 0x000fe400000012ff */
[----:B------:R-:W-:Y:S02]  /*de60*/  SHF.R.U64 R12, R12, 0x3, RZ ;  /* 0x000000030c0c7819 */ /* 0x000fe400000012ff */
[----:B------:R-:W-:-:S02]  /*de70*/  SHF.R.U64 R3, R3, 0x3, RZ ;  /* 0x0000000303037819 */ /* 0x000fc400000012ff */
[----:B------:R-:W-:Y:S02]  /*de80*/  SHF.R.U64 R2, R2, 0x3, RZ ;  /* 0x0000000302027819 */ /* 0x000fe400000012ff */
[----:B------:R-:W-:Y:S02]  /*de90*/  LOP3.LUT R32, R33, 0x380, RZ, 0xc0, !PT ;  /* 0x0000038021207812 */ /* 0x000fe400078ec0ff */
[----:B------:R-:W-:Y:S02]  /*dea0*/  LOP3.LUT R40, R14, R29, RZ, 0x3c, !PT ;  /* 0x0000001d0e287212 */ /* 0x000fe400078e3cff */
[----:B------:R-:W-:Y:S02]  /*deb0*/  LOP3.LUT R38, R12, R27, RZ, 0x3c, !PT ;  /* 0x0000001b0c267212 */ /* 0x000fe400078e3cff */
[----:B------:R-:W-:Y:S02]  /*dec0*/  LOP3.LUT R14, R3, R10, RZ, 0x3c, !PT ;  /* 0x0000000a030e7212 */ /* 0x000fe400078e3cff */
[----:B------:R-:W-:-:S02]  /*ded0*/  LOP3.LUT R12, R2, R21, RZ, 0x3c, !PT ;  /* 0x00000015020c7212 */ /* 0x000fc400078e3cff */
[----:B------:R-:W-:Y:S02]  /*dee0*/  LOP3.LUT R3, R8, 0x380, RZ, 0xc0, !PT ;  /* 0x0000038008037812 */ /* 0x000fe400078ec0ff */
[----:B------:R-:W-:Y:S02]  /*def0*/  SHF.R.U64 R32, R32, 0x3, RZ ;  /* 0x0000000320207819 */ /* 0x000fe400000012ff */
[----:B------:R-:W-:Y:S02]  /*df00*/  LOP3.LUT R2, R25, 0x380, RZ, 0xc0, !PT ;  /* 0x0000038019027812 */ /* 0x000fe400078ec0ff */
[----:B-1----:R-:W-:Y:S02]  /*df10*/  ISETP.NE.AND P1, PT, R44, 0x1, PT ;  /* 0x000000012c00780c */ /* 0x002fe40003f25270 */
[----:B------:R-:W-:Y:S02]  /*df20*/  SHF.R.U64 R3, R3, 0x3, RZ ;  /* 0x0000000303037819 */ /* 0x000fe400000012ff */
[----:B------:R-:W-:Y:S01]  /*df30*/  LOP3.LUT R32, R32, R33, RZ, 0x3c, !PT ;  /* 0x0000002120207212 */ /* 0x000fe200078e3cff */
[----:B------:R-:W-:Y:S01]  /*df40*/  IMAD.X R33, RZ, RZ, R35, P6 ;  /* 0x000000ffff217224 */ /* 0x000fe200030e0623 */
[----:B------:R-:W-:-:S02]  /*df50*/  SHF.R.U64 R2, R2, 0x3, RZ ;  /* 0x0000000302027819 */ /* 0x000fc400000012ff */
[----:B------:R-:W-:Y:S02]  /*df60*/  IADD3 R45, P6, R34, 0x7000, RZ ;  /* 0x00007000222d7810 */ /* 0x000fe40007fde0ff */
[----:B------:R-:W-:Y:S02]  /*df70*/  LOP3.LUT R10, R3, R8, RZ, 0x3c, !PT ;  /* 0x00000008030a7212 */ /* 0x000fe400078e3cff */
[----:B------:R-:W-:Y:S01]  /*df80*/  LOP3.LUT R8, R2, R25, RZ, 0x3c, !PT ;  /* 0x0000001902087212 */ /* 0x000fe200078e3cff */
[----:B------:R-:W0:Y:S01]  /*df90*/  @P1 LDC R47, c[0x0][0xbec] ;  /* 0x0002fb00ff2f1b82 */ /* 0x000e220000000800 */
[----:B------:R-:W-:Y:S02]  /*dfa0*/  LOP3.LUT R2, R45, 0x380, RZ, 0xc0, !PT ;  /* 0x000003802d027812 */ /* 0x000fe400078ec0ff */
[----:B------:R-:W-:Y:S02]  /*dfb0*/  LOP3.LUT R42, R43, 0x380, RZ, 0xc0, !PT ;  /* 0x000003802b2a7812 */ /* 0x000fe400078ec0ff */
[----:B------:R-:W-:-:S02]  /*dfc0*/  SHF.R.U64 R2, R2, 0x3, RZ ;  /* 0x0000000302027819 */ /* 0x000fc400000012ff */
[----:B------:R-:W-:Y:S02]  /*dfd0*/  SHF.R.U64 R42, R42, 0x3, RZ ;  /* 0x000000032a2a7819 */ /* 0x000fe400000012ff */
[----:B------:R-:W-:Y:S02]  /*dfe0*/  LOP3.LUT R2, R2, R45, RZ, 0x3c, !PT ;  /* 0x0000002d02027212 */ /* 0x000fe400078e3cff */
[----:B------:R-:W-:Y:S02]  /*dff0*/  MOV R45, R4 ;  /* 0x00000004002d7202 */ /* 0x000fe40000000f00 */
[----:B------:R-:W-:Y:S02]  /*e000*/  F2FP.F16.F32.PACK_AB R4, R46, R7 ;  /* 0x000000072e04723e */ /* 0x000fe400000000ff */
[----:B------:R-:W1:Y:S01]  /*e010*/  @P1 LDC R46, c[0x0][0xbf0] ;  /* 0x0002fc00ff2e1b82 */ /* 0x000e620000000800 */
[----:B------:R-:W-:Y:S01]  /*e020*/  LOP3.LUT R42, R42, R43, RZ, 0x3c, !PT ;  /* 0x0000002b2a2a7212 */ /* 0x000fe200078e3cff */
[----:B------:R-:W-:Y:S01]  /*e030*/  IMAD.X R43, RZ, RZ, R5, P0 ;  /* 0x000000ffff2b7224 */ /* 0x000fe200000e0605 */
[----:B------:R-:W-:-:S02]  /*e040*/  F2FP.F16.F32.PACK_AB R5, R91, R90 ;  /* 0x0000005a5b05723e */ /* 0x000fc400000000ff */
[----:B------:R-:W-:-:S03]  /*e050*/  F2FP.F16.F32.PACK_AB R7, R95, R94 ;  /* 0x0000005e5f07723e */ /* 0x000fc600000000ff */
[----:B------:R-:W-:Y:S01]  /*e060*/  BAR.SYNC.DEFER_BLOCKING 0x1, 0x100 ;  /* 0x0044000000007b1d */ /* 0x000fe20000010000 */
[----:B------:R-:W-:Y:S01]  /*e070*/  MOV R65, R40 ;  /* 0x0000002800417202 */ /* 0x000fe20000000f00 */
[----:B------:R-:W-:Y:S01]  /*e080*/  VIADD R40, R17, UR36 ;  /* 0x0000002411287c36 */ /* 0x000fe20008000000 */
[----:B------:R-:W-:Y:S02]  /*e090*/  IADD3 R21, P0, R34, 0x6000, RZ ;  /* 0x0000600022157810 */ /* 0x000fe40007f1e0ff */
[----:B------:R-:W-:Y:S02]  /*e0a0*/  MOV R58, R10 ;  /* 0x0000000a003a7202 */ /* 0x000fe40000000f00 */
[----:B------:R-:W-:Y:S02]  /*e0b0*/  LOP3.LUT R20, R21, 0x380, RZ, 0xc0, !PT ;  /* 0x0000038015147812 */ /* 0x000fe400078ec0ff */
[----:B------:R-:W-:Y:S02]  /*e0c0*/  MOV R57, R14 ;  /* 0x0000000e00397202 */ /* 0x000fe40000000f00 */
[----:B------:R-:W-:-:S02]  /*e0d0*/  SHF.R.U64 R20, R20, 0x3, RZ ;  /* 0x0000000314147819 */ /* 0x000fc400000012ff */
[----:B------:R-:W-:Y:S02]  /*e0e0*/  MOV R15, R12 ;  /* 0x0000000c000f7202 */ /* 0x000fe40000000f00 */
[----:B------:R-:W-:Y:S01]  /*e0f0*/  LOP3.LUT R20, R20, R21, RZ, 0x3c, !PT ;  /* 0x0000001514147212 */ /* 0x000fe200078e3cff */
[----:B------:R-:W-:Y:S01]  /*e100*/  IMAD.X R21, RZ, RZ, R35, P0 ;  /* 0x000000ffff157224 */ /* 0x000fe200000e0623 */
[C---:B------:R-:W-:Y:S02]  /*e110*/  IADD3 R27, P3, R34.reuse, 0x4000, RZ ;  /* 0x00004000221b7810 */ /* 0x040fe40007f7e0ff */
[----:B------:R-:W-:Y:S02]  /*e120*/  IADD3 R25, P2, R34, 0x5000, RZ ;  /* 0x0000500022197810 */ /* 0x000fe40007f5e0ff */
[----:B------:R-:W-:Y:S02]  /*e130*/  LOP3.LUT R26, R27, 0x380, RZ, 0xc0, !PT ;  /* 0x000003801b1a7812 */ /* 0x000fe400078ec0ff */
[----:B------:R-:W-:Y:S01]  /*e140*/  LOP3.LUT R24, R25, 0x380, RZ, 0xc0, !PT ;  /* 0x0000038019187812 */ /* 0x000fe200078ec0ff */
[----:B------:R0:W-:Y:S01]  /*e150*/  STSM.16.M88.4 [R45], R4 ;  /* 0x000000042d007844 */ /* 0x0001e20000000200 */
[----:B------:R-:W-:-:S02]  /*e160*/  SHF.R.U64 R26, R26, 0x3, RZ ;  /* 0x000000031a1a7819 */ /* 0x000fc400000012ff */
[----:B------:R-:W-:Y:S01]  /*e170*/  MOV R56, R38 ;  /* 0x0000002600387202 */ /* 0x000fe20000000f00 */
[----:B------:R-:W-:Y:S01]  /*e180*/  VIADD R38, R187, UR36 ;  /* 0x00000024bb267c36 */ /* 0x000fe20008000000 */
[----:B------:R-:W-:Y:S02]  /*e190*/  SHF.R.U64 R24, R24, 0x3, RZ ;  /* 0x0000000318187819 */ /* 0x000fe400000012ff */
[----:B------:R-:W-:Y:S01]  /*e1a0*/  LOP3.LUT R26, R26, R27, RZ, 0x3c, !PT ;  /* 0x0000001b1a1a7212 */ /* 0x000fe200078e3cff */
[----:B------:R-:W-:Y:S01]  /*e1b0*/  IMAD.X R27, RZ, RZ, R35, P3 ;  /* 0x000000ffff1b7224 */ /* 0x000fe200018e0623 */
[----:B------:R-:W-:Y:S02]  /*e1c0*/  MOV R14, R8 ;  /* 0x00000008000e7202 */ /* 0x000fe40000000f00 */
[----:B------:R-:W-:Y:S02]  /*e1d0*/  F2FP.F16.F32.PACK_AB R8, R105, R104 ;  /* 0x000000686908723e */ /* 0x000fe400000000ff */
[----:B------:R-:W-:-:S02]  /*e1e0*/  F2FP.F16.F32.PACK_AB R9, R107, R106 ;  /* 0x0000006a6b09723e */ /* 0x000fc400000000ff */
[----:B------:R-:W-:Y:S01]  /*e1f0*/  LOP3.LUT R24, R24, R25, RZ, 0x3c, !PT ;  /* 0x0000001918187212 */ /* 0x000fe200078e3cff */
[----:B0-----:R-:W-:Y:S01]  /*e200*/  @P1 IMAD.HI.U32 R5, R40, R47, RZ ;  /* 0x0000002f28051227 */ /* 0x001fe200078e00ff */
[----:B------:R-:W-:Y:S02]  /*e210*/  MOV R64, R42 ;  /* 0x0000002a00407202 */ /* 0x000fe40000000f00 */
[----:B------:R-:W-:Y:S01]  /*e220*/  IADD3 R29, P4, R34, 0x3000, RZ ;  /* 0x00003000221d7810 */ /* 0x000fe20007f9e0ff */
[----:B------:R-:W-:Y:S01]  /*e230*/  IMAD.MOV.U32 R4, RZ, RZ, R40 ;  /* 0x000000ffff047224 */ /* 0x000fe200078e0028 */
[----:B-1----:R-:W-:Y:S01]  /*e240*/  @P1 SHF.R.U32.HI R4, RZ, R46, R5 ;  /* 0x0000002eff041219 */ /* 0x002fe20000011605 */
[----:B------:R-:W-:Y:S01]  /*e250*/  IMAD.U32 R6, RZ, RZ, UR8 ;  /* 0x00000008ff067e24 */ /* 0x000fe2000f8e00ff */
[----:B------:R-:W-:Y:S01]  /*e260*/  LOP3.LUT R28, R29, 0x380, RZ, 0xc0, !PT ;  /* 0x000003801d1c7812 */ /* 0x000fe200078ec0ff */
[----:B------:R-:W-:Y:S01]  /*e270*/  IMAD R45, R44, UR5, RZ ;  /* 0x000000052c2d7c24 */ /* 0x000fe2000f8e02ff */
[--C-:B------:R-:W-:Y:S01]  /*e280*/  SHF.R.S32.HI R5, RZ, 0x1f, R4.reuse ;  /* 0x0000001fff057819 */ /* 0x100fe20000011404 */
[----:B------:R-:W-:Y:S01]  /*e290*/  IMAD.MOV R7, RZ, RZ, -R4 ;  /* 0x000000ffff077224 */ /* 0x000fe200078e0a04 */
[----:B------:R-:W-:Y:S01]  /*e2a0*/  IADD3 R12, P0, R4, UR6, RZ ;  /* 0x00000006040c7c10 */ /* 0x000fe2000ff1e0ff */
[----:B------:R-:W-:Y:S01]  /*e2b0*/  IMAD.X R25, RZ, RZ, R35, P2 ;  /* 0x000000ffff197224 */ /* 0x000fe200010e0623 */
[----:B------:R-:W-:Y:S01]  /*e2c0*/  F2FP.F16.F32.PACK_AB R4, R97, R96 ;  /* 0x000000606104723e */ /* 0x000fe200000000ff */
[----:B------:R-:W-:Y:S01]  /*e2d0*/  IMAD R11, R44, R7, R40 ;  /* 0x000000072c0b7224 */ /* 0x000fe200078e0228 */
[----:B------:R-:W-:Y:S01]  /*e2e0*/  IADD3.X R13, R5, UR7, R6, P0, !PT ;  /* 0x00000007050d7c10 */ /* 0x000fe200087fe406 */
[----:B------:R-:W-:Y:S01]  /*e2f0*/  ULDC.64 UR6, c[0x0][0xb88] ;  /* 0x0002e20000067ab9 */ /* 0x000fe20000000a00 */
[----:B------:R-:W-:Y:S01]  /*e300*/  F2FP.F16.F32.PACK_AB R5, R99, R98 ;  /* 0x000000626305723e */ /* 0x000fe200000000ff */
[----:B------:R-:W-:Y:S01]  /*e310*/  ULDC.64 UR8, c[0x0][0xae8] ;  /* 0x0002ba0000087ab9 */ /* 0x000fe20000000a00 */
[----:B------:R-:W-:Y:S01]  /*e320*/  SHF.R.S32.HI R10, RZ, 0x1f, R11 ;  /* 0x0000001fff0a7819 */ /* 0x000fe2000001140b */
[----:B------:R-:W-:Y:S01]  /*e330*/  IMAD.WIDE.U32 R12, R11, UR6, R12 ;  /* 0x000000060b0c7c25 */ /* 0x000fe2000f8e000c */
[----:B------:R-:W-:-:S02]  /*e340*/  F2FP.F16.F32.PACK_AB R6, R101, R100 ;  /* 0x000000646506723e */ /* 0x000fc400000000ff */
[----:B------:R-:W-:Y:S01]  /*e350*/  F2FP.F16.F32.PACK_AB R7, R103, R102 ;  /* 0x000000666707723e */ /* 0x000fe200000000ff */
[----:B------:R-:W-:Y:S01]  /*e360*/  IMAD R10, R10, UR6, RZ ;  /* 0x000000060a0a7c24 */ /* 0x000fe2000f8e02ff */
[----:B------:R-:W-:Y:S02]  /*e370*/  LOP3.LUT P0, RZ, R185, 0x3, RZ, 0xc0, !PT ;  /* 0x00000003b9ff7812 */ /* 0x000fe4000780c0ff */
[----:B------:R-:W-:Y:S01]  /*e380*/  SHF.R.U64 R28, R28, 0x3, RZ ;  /* 0x000000031c1c7819 */ /* 0x000fe200000012ff */
[----:B------:R-:W-:Y:S01]  /*e390*/  IMAD R39, R11, UR7, R10 ;  /* 0x000000070b277c24 */ /* 0x000fe2000f8e020a */
[----:B------:R0:W-:Y:S01]  /*e3a0*/  STSM.16.M88.4 [R15], R4 ;  /* 0x000000040f007844 */ /* 0x0001e20000000200 */
[----:B------:R-:W-:Y:S01]  /*e3b0*/  ULDC.64 UR6, c[0x0][0xb50] ;  /* 0x0002d40000067ab9 */ /* 0x000fe20000000a00 */
[----:B------:R-:W-:Y:S02]  /*e3c0*/  F2FP.F16.F32.PACK_AB R10, R109, R108 ;  /* 0x0000006c6d0a723e */ /* 0x000fe400000000ff */
[----:B------:R-:W-:-:S02]  /*e3d0*/  F2FP.F16.F32.PACK_AB R11, R111, R110 ;  /* 0x0000006e6f0b723e */ /* 0x000fc400000000ff */
[----:B------:R-:W-:Y:S02]  /*e3e0*/  LEA R40, P3, R12, UR6, 0x2 ;  /* 0x000000060c287c11 */ /* 0x000fe4000f8610ff */
[----:B------:R-:W-:Y:S01]  /*e3f0*/  ISETP.GE.OR P2, PT, R38, R45, P0 ;  /* 0x0000002d2600720c */ /* 0x000fe20000746670 */
[----:B------:R1:W-:Y:S01]  /*e400*/  STSM.16.M88.4 [R14], R8 ;  /* 0x000000080e007844 */ /* 0x0003e20000000200 */
[----:B------:R-:W-:Y:S01]  /*e410*/  LOP3.LUT R28, R28, R29, RZ, 0x3c, !PT ;  /* 0x0000001d1c1c7212 */ /* 0x000fe200078e3cff */
[----:B------:R-:W-:Y:S01]  /*e420*/  IMAD.X R29, RZ, RZ, R35, P4 ;  /* 0x000000ffff1d7224 */ /* 0x000fe200020e0623 */
[C---:B------:R-:W-:Y:S01]  /*e430*/  LOP3.LUT R3, R34.reuse, 0x380, RZ, 0xc0, !PT ;  /* 0x0000038022037812 */ /* 0x040fe200078ec0ff */
[----:B------:R-:W-:Y:S01]  /*e440*/  SHFL.IDX PT, R46, R40, 0x1, 0x1c1f ;  /* 0x003c1f00282e7f89 */ /* 0x000fe200000e0000 */
[----:B------:R-:W-:Y:S01]  /*e450*/  IADD3 R31, P5, R34, 0x2000, RZ ;  /* 0x00002000221f7810 */ /* 0x000fe20007fbe0ff */
[----:B0-----:R-:W-:Y:S01]  /*e460*/  VIADD R4, R38, 0x8 ;  /* 0x0000000826047836 */ /* 0x001fe20000000000 */
[----:B------:R-:W-:Y:S01]  /*e470*/  F2FP.F16.F32.PACK_AB R6, R117, R116 ;  /* 0x000000747506723e */ /* 0x000fe200000000ff */
[----:B------:R-:W-:Y:S01]  /*e480*/  IMAD.IADD R5, R13, 0x1, R39 ;  /* 0x000000010d057824 */ /* 0x000fe200078e0227 */
[----:B------:R-:W-:Y:S01]  /*e490*/  F2FP.F16.F32.PACK_AB R7, R119, R118 ;  /* 0x000000767707723e */ /* 0x000fe200000000ff */
[----:B------:R-:W-:Y:S01]  /*e4a0*/  SHFL.IDX PT, R38, R40, RZ, 0x1c1f ;  /* 0x001c1fff28267589 */ /* 0x000fe200000e0000 */
[----:B------:R-:W-:-:S02]  /*e4b0*/  ISETP.GE.OR P0, PT, R4, R45, P0 ;  /* 0x0000002d0400720c */ /* 0x000fc40000706670 */
[----:B------:R-:W-:Y:S02]  /*e4c0*/  LEA.HI.X R41, R12, UR7, R5, 0x2, P3 ;  /* 0x000000070c297c11 */ /* 0x000fe400098f1405 */
[----:B------:R-:W-:Y:S02]  /*e4d0*/  F2FP.F16.F32.PACK_AB R4, R113, R112 ;  /* 0x000000707104723e */ /* 0x000fe400000000ff */
[----:B------:R-:W-:Y:S01]  /*e4e0*/  F2FP.F16.F32.PACK_AB R5, R115, R114 ;  /* 0x000000727305723e */ /* 0x000fe200000000ff */
[----:B------:R-:W0:Y:S01]  /*e4f0*/  SHFL.IDX PT, R39, R41, RZ, 0x1c1f ;  /* 0x001c1fff29277589 */ /* 0x000e2200000e0000 */
[----:B------:R-:W-:Y:S02]  /*e500*/  F2FP.F16.F32.PACK_AB R12, R121, R120 ;  /* 0x00000078790c723e */ /* 0x000fe400000000ff */
[----:B------:R-:W-:Y:S01]  /*e510*/  F2FP.F16.F32.PACK_AB R13, R123, R122 ;  /* 0x0000007a7b0d723e */ /* 0x000fe200000000ff */
[----:B------:R-:W-:Y:S01]  /*e520*/  STSM.16.M88.4 [R58], R4 ;  /* 0x000000043a007844 */ /* 0x000fe20000000200 */
[----:B-1----:R-:W-:-:S02]  /*e530*/  F2FP.F16.F32.PACK_AB R14, R125, R124 ;  /* 0x0000007c7d0e723e */ /* 0x002fc400000000ff */
[----:B------:R-:W-:Y:S01]  /*e540*/  F2FP.F16.F32.PACK_AB R15, R127, R126 ;  /* 0x0000007e7f0f723e */ /* 0x000fe200000000ff */
[----:B------:R-:W1:Y:S01]  /*e550*/  SHFL.IDX PT, R47, R41, 0x1, 0x1c1f ;  /* 0x003c1f00292f7f89 */ /* 0x000e6200000e0000 */
[----:B------:R-:W-:Y:S02]  /*e560*/  F2FP.F16.F32.PACK_AB R8, R129, R128 ;  /* 0x000000808108723e */ /* 0x000fe400000000ff */
[----:B------:R-:W-:Y:S01]  /*e570*/  F2FP.F16.F32.PACK_AB R9, R131, R130 ;  /* 0x000000828309723e */ /* 0x000fe200000000ff */
[----:B------:R-:W-:Y:S01]  /*e580*/  STSM.16.M88.4 [R57], R12 ;  /* 0x0000000c39007844 */ /* 0x000fe20000000200 */
[----:B------:R-:W-:Y:S02]  /*e590*/  F2FP.F16.F32.PACK_AB R10, R133, R132 ;  /* 0x00000084850a723e */ /* 0x000fe400000000ff */
[----:B------:R-:W-:Y:S02]  /*e5a0*/  F2FP.F16.F32.PACK_AB R11, R135, R134 ;  /* 0x00000086870b723e */ /* 0x000fe400000000ff */
[----:B------:R-:W-:Y:S01]  /*e5b0*/  SHF.R.U64 R3, R3, 0x3, RZ ;  /* 0x0000000303037819 */ /* 0x000fe200000012ff */
[----:B------:R-:W-:Y:S01]  /*e5c0*/  UIMAD UR5, UR12, UR8, URZ ;  /* 0x000000080c0572a4 */ /* 0x000fe2000f8e023f */
[----:B------:R-:W-:Y:S01]  /*e5d0*/  LOP3.LUT R30, R31, 0x380, RZ, 0xc0, !PT ;  /* 0x000003801f1e7812 */ /* 0x000fe200078ec0ff */
[----:B------:R-:W-:Y:S01]  /*e5e0*/  STSM.16.M88.4 [R56], R8 ;  /* 0x0000000838007844 */ /* 0x000fe20000000200 */
[----:B------:R-:W-:Y:S01]  /*e5f0*/  LOP3.LUT R34, R3, R34, RZ, 0x3c, !PT ;  /* 0x0000002203227212 */ /* 0x000fe200078e3cff */
[----:B------:R-:W-:Y:S01]  /*e600*/  IMAD.X R3, RZ, RZ, R35, P6 ;  /* 0x000000ffff037224 */ /* 0x000fe200030e0623 */
[----:B------:R-:W-:Y:S01]  /*e610*/  UIMAD.WIDE.U32 UR6, UR37, UR8, URZ ;  /* 0x00000008250672a5 */ /* 0x000fe2000f8e003f */
[----:B------:R2:W-:Y:S01]  /*e620*/  STSM.16.M88.4 [R65], R136 ;  /* 0x0000008841007844 */ /* 0x0005e20000000200 */
[----:B------:R-:W-:Y:S01]  /*e630*/  UIMAD UR5, UR37, UR9, UR5 ;  /* 0x00000009250572a4 */ /* 0x000fe2000f8e0205 */
[----:B------:R-:W-:-:S02]  /*e640*/  SHF.R.U64 R30, R30, 0x3, RZ ;  /* 0x000000031e1e7819 */ /* 0x000fc400000012ff */
[----:B------:R-:W-:Y:S01]  /*e650*/  STSM.16.M88.4 [R64], R144 ;  /* 0x0000009040007844 */ /* 0x000fe20000000200 */
[----:B--2---:R-:W2:Y:S08]  /*e660*/  @P1 LDC R65, c[0x0][0xbec] ;  /* 0x0002fb00ff411b82 */ /* 0x004eb00000000800 */
[----:B------:R-:W-:Y:S01]  /*e670*/  BAR.SYNC.DEFER_BLOCKING 0x1, 0x100 ;  /* 0x0044000000007b1d */ /* 0x000fe20000010000 */
[----:B------:R-:W-:Y:S01]  /*e680*/  UIMAD UR8, UR13, UR10, URZ ;  /* 0x0000000a0d0872a4 */ /* 0x000fe2000f8e023f */
[----:B------:R-:W-:Y:S01]  /*e690*/  LOP3.LUT R30, R30, R31, RZ, 0x3c, !PT ;  /* 0x0000001f1e1e7212 */ /* 0x000fe200078e3cff */
[----:B------:R-:W-:Y:S01]  /*e6a0*/  UIADD3 UR7, UR7, UR5, URZ ;  /* 0x0000000507077290 */ /* 0x000fe2000fffe03f */
[----:B------:R-:W-:-:S02]  /*e6b0*/  IMAD.X R31, RZ, RZ, R35, P5 ;  /* 0x000000ffff1f7224 */ /* 0x000fc400028e0623 */
[----:B0-----:R0:W-:Y:S04]  /*e6c0*/  @!P2 ST.E desc[UR50][R38.64], R37 ;  /* 0x000000252600a985 */ /* 0x0011e8000c101932 */
[----:B-1----:R1:W-:Y:S04]  /*e6d0*/  @!P0 ST.E desc[UR50][R46.64], R36 ;  /* 0x000000242e008985 */ /* 0x0023e8000c101932 */
[----:B------:R3:W5:Y:S01]  /*e6e0*/  LD.E.128 R4, desc[UR50][R28.64] ;  /* 0x000000321c047980 */ /* 0x000762000c101d00 */
[----:B0-----:R-:W0:Y:S03]  /*e6f0*/  @P1 LDC R37, c[0x0][0xbf0] ;  /* 0x0002fc00ff251b82 */ /* 0x001e260000000800 */
[----:B------:R2:W5:Y:S01]  /*e700*/  LD.E.128 R8, desc[UR50][R2.64] ;  /* 0x0000003202087980 */ /* 0x000562000c101d00 */
[----:B------:R-:W-:-:S03]  /*e710*/  UIMAD UR5, UR43, UR11, UR8 ;  /* 0x0000000b2b0572a4 */ /* 0x000fc6000f8e0208 */
[----:B------:R4:W5:Y:S01]  /*e720*/  LD.E.128 R12, desc[UR50][R20.64] ;  /* 0x00000032140c7980 */ /* 0x000962000c101d00 */
[----:B---3--:R-:W-:Y:S01]  /*e730*/  IMAD R28, R22, 0x20, R184 ;  /* 0x00000020161c7824 */ /* 0x008fe200078e02b8 */
[----:B------:R-:W-:Y:S02]  /*e740*/  UIMAD.WIDE.U32 UR6, UR43, UR10, UR6 ;  /* 0x0000000a2b0672a5 */ /* 0x000fe4000f8e0006 */
[----:B------:R3:W5:Y:S01]  /*e750*/  LD.E.128 R56, desc[UR50][R24.64] ;  /* 0x0000003218387980 */ /* 0x000762000c101d00 */
[----:B------:R-:W-:Y:S01]  /*e760*/  VIADD R28, R28, UR36 ;  /* 0x000000241c1c7c36 */ /* 0x000fe20008000000 */
[----:B------:R-:W-:Y:S02]  /*e770*/  ULDC.64 UR8, c[0x0][0xae0] ;  /* 0x0002b80000087ab9 */ /* 0x000fe40000000a00 */
[----:B------:R-:W5:Y:S01]  /*e780*/  LD.E.128 R52, desc[UR50][R34.64] ;  /* 0x0000003222347980 */ /* 0x000f62000c101d00 */
[----:B--2---:R-:W-:-:S03]  /*e790*/  @P1 IMAD.HI.U32 R2, R28, R65, RZ ;  /* 0x000000411c021227 */ /* 0x004fc600078e00ff */
[----:B------:R-:W5:Y:S01]  /*e7a0*/  LD.E.128 R48, desc[UR50][R32.64] ;  /* 0x0000003220307980 */ /* 0x000f62000c101d00 */
[----:B----4-:R-:W-:Y:S01]  /*e7b0*/  IMAD.MOV.U32 R21, RZ, RZ, R28 ;  /* 0x000000ffff157224 */ /* 0x010fe200078e001c */
[----:B------:R-:W-:Y:S02]  /*e7c0*/  UIADD3 UR5, UR7, UR5, URZ ;  /* 0x0000000507057290 */ /* 0x000fe4000fffe03f */
[----:B------:R-:W5:Y:S01]  /*e7d0*/  LD.E.128 R40, desc[UR50][R30.64] ;  /* 0x000000321e287980 */ /* 0x000f62000c101d00 */
[----:B0-----:R-:W-:-:S03]  /*e7e0*/  @P1 SHF.R.U32.HI R21, RZ, R37, R2 ;  /* 0x00000025ff151219 */ /* 0x001fc60000011602 */
[----:B------:R0:W5:Y:S01]  /*e7f0*/  LD.E.128 R60, desc[UR50][R26.64] ;  /* 0x000000321a3c7980 */ /* 0x000162000c101d00 */
[--C-:B------:R-:W-:Y:S01]  /*e800*/  SHF.R.S32.HI R20, RZ, 0x1f, R21.reuse ;  /* 0x0000001fff147819 */ /* 0x100fe20000011415 */
[----:B---3--:R-:W-:Y:S01]  /*e810*/  IMAD.MOV R25, RZ, RZ, -R21 ;  /* 0x000000ffff197224 */ /* 0x008fe200078e0a15 */
[----:B------:R-:W-:Y:S01]  /*e820*/  @!PT LDS RZ, [RZ] ;  /* 0x00000000fffff984 */ /* 0x000fe20000000800 */
[----:B------:R-:W-:Y:S01]  /*e830*/  @!PT LDS RZ, [RZ] ;  /* 0x00000000fffff984 */ /* 0x000fe20000000800 */
[----:B------:R-:W-:Y:S01]  /*e840*/  @!PT LDS RZ, [RZ] ;  /* 0x00000000fffff984 */ /* 0x000fe20000000800 */
[----:B------:R-:W-:Y:S01]  /*e850*/  @!PT LDS RZ, [RZ] ;  /* 0x00000000fffff984 */ /* 0x000fe20000000800 */
[----:B------:R2:W-:Y:S06]  /*e860*/  MEMBAR.ALL.CTA ;  /* 0x0000000000007992 */ /* 0x0005ec0000008000 */
[----:B--2---:R-:W2:Y:S01]  /*e870*/  FENCE.VIEW.ASYNC.S ;  /* 0x00000000000073c6 */ /* 0x004ea20000000000 */
[----:B------:R-:W-:-:S02]  /*e880*/  IMAD.U32 R3, RZ, RZ, UR7 ;  /* 0x00000007ff037e24 */ /* 0x000fc4000f8e00ff */
[----:B------:R-:W-:Y:S02]  /*e890*/  IMAD R20, R20, UR8, RZ ;  /* 0x0000000814147c24 */ /* 0x000fe4000f8e02ff */
[----:B------:R-:W-:Y:S02]  /*e8a0*/  IMAD R25, R44, R25, R28 ;  /* 0x000000192c197224 */ /* 0x000fe400078e021c */
[----:B------:R-:W-:Y:S01]  /*e8b0*/  IMAD.U32 R2, RZ, RZ, UR6 ;  /* 0x00000006ff027e24 */ /* 0x000fe2000f8e00ff */
[----:B------:R-:W-:Y:S01]  /*e8c0*/  ULDC.64 UR6, c[0x0][0xad8] ;  /* 0x0002b60000067ab9 */ /* 0x000fe20000000a00 */
[----:B------:R-:W-:Y:S02]  /*e8d0*/  IMAD.U32 R3, RZ, RZ, UR5 ;  /* 0x00000005ff037e24 */ /* 0x000fe4000f8e00ff */
[C---:B0-----:R-:W-:Y:S01]  /*e8e0*/  IMAD R27, R21.reuse, UR9, R20 ;  /* 0x00000009151b7c24 */ /* 0x041fe2000f8e0214 */
        /* <DEDUP_REMOVED lines=9> */
[----:B------:R-:W-:Y:S02]  /*e980*/  VIADD R20, R26, 0x20 ;  /* 0x000000201a147836 */ /* 0x000fe40000000000 */
[----:B------:R-:W-:Y:S01]  /*e990*/  VIADD R0, R0, 0x28820 ;  /* 0x0002882000007836 */ /* 0x000fe20000000000 */
[----:B------:R-:W-:Y:S01]  /*e9a0*/  LEA R24, P3, R2, UR6, 0x1 ;  /* 0x0000000602187c11 */ /* 0x000fe2000f8608ff */
[----:B------:R-:W-:Y:S01]  /*e9b0*/  IMAD.IADD R3, R3, 0x1, R21 ;  /* 0x0000000103037824 */ /* 0x000fe200078e0215 */
[-C--:B------:R-:W-:Y:S01]  /*e9c0*/  ISETP.GE.AND P0, PT, R20, R45.reuse, PT ;  /* 0x0000002d1400720c */ /* 0x080fe20003f06270 */
[----:B------:R-:W-:Y:S01]  /*e9d0*/  VIADD R20, R26, 0x40 ;  /* 0x000000401a147836 */ /* 0x000fe20000000000 */
[----:B------:R-:W-:Y:S02]  /*e9e0*/  PRMT R0, RZ, 0x654, R0 ;  /* 0x00000654ff007816 */ /* 0x000fe40000000000 */
[----:B------:R-:W-:Y:S01]  /*e9f0*/  LEA.HI.X R25, R2, UR7, R3, 0x1, P3 ;  /* 0x0000000702197c11 */ /* 0x000fe200098f0c03 */
[----:B------:R-:W-:Y:S01]  /*ea00*/  BSSY B1, `(.L_x_7871) ;  /* 0x000000f000017945 */ /* 0x000fe20003800000 */
[----:B------:R-:W-:Y:S01]  /*ea10*/  ISETP.GE.AND P1, PT, R20, R45, PT ;  /* 0x0000002d1400720c */ /* 0x000fe20003f26270 */
[----:B--2---:R0:W-:Y:S01]  /*ea20*/  SYNCS.ARRIVE.TRANS64.RED.A1T0 RZ, [R0+URZ], RZ ;  /* 0x000000ff00ff79a7 */ /* 0x0041e2000810043f */
[----:B------:R1:W2:Y:S04]  /*ea30*/  SHFL.IDX PT, R20, R24, RZ, 0x181f ;  /* 0x00181fff18147589 */ /* 0x0002a800000e0000 */
[----:B0-----:R1:W0:Y:S01]  /*ea40*/  SHFL.IDX PT, R0, R25, RZ, 0x181f ;  /* 0x00181fff19007589 */ /* 0x00122200000e0000 */
[----:B------:R-:W-:Y:S06]  /*ea50*/  @P2 BRA `(.L_x_7872) ;  /* 0x0000000000242947 */ /* 0x000fec0003800000 */
[----:B------:R-:W-:Y:S02]  /*ea60*/  ULDC UR5, c[0x0][0xac8] ;  /* 0x0002b20000057ab9 */ /* 0x000fe40000000800 */
[----:B------:R-:W-:Y:S02]  /*ea70*/  ISETP.GE.AND P2, PT, R18, UR5, PT ;  /* 0x0000000512007c0c */ /* 0x000fe4000bf46270 */
[----:B------:R-:W-:-:S11]  /*ea80*/  ISETP.GE.AND P3, PT, R19, UR5, PT ;  /* 0x0000000513007c0c */ /* 0x000fd6000bf66270 */
[CC--:B--2---:R-:W-:Y:S02]  /*ea90*/  @!P2 LEA R2, P4, R18.reuse, R20.reuse, 0x1 ;  /* 0x000000141202a211 */ /* 0x0c4fe400078808ff */
[C---:B------:R-:W-:Y:S02]  /*eaa0*/  @!P3 LEA R20, P5, R19.reuse, R20, 0x1 ;  /* 0x000000141314b211 */ /* 0x040fe400078a08ff */
[-C--:B0-----:R-:W-:Y:S02]  /*eab0*/  @!P2 LEA.HI.X R3, R18, R0.reuse, R190, 0x1, P4 ;  /* 0x000000001203a211 */ /* 0x081fe400020f0cbe */
[----:B------:R-:W-:-:S03]  /*eac0*/  @!P3 LEA.HI.X R21, R19, R0, R189, 0x1, P5 ;  /* 0x000000001315b211 */ /* 0x000fc600028f0cbd */
[----:B-----5:R3:W-:Y:S04]  /*ead0*/  @!P2 ST.E.128 desc[UR50][R2.64], R52 ;  /* 0x000000340200a985 */ /* 0x0207e8000c101d32 */
[----:B------:R3:W-:Y:S02]  /*eae0*/  @!P3 ST.E.128 desc[UR50][R20.64], R60 ;  /* 0x0000003c1400b985 */ /* 0x0007e4000c101d32 */
.L_x_7872:
[----:B------:R-:W-:Y:S05]  /*eaf0*/  BSYNC B1 ;  /* 0x0000000000017941 */ /* 0x000fea0003800000 */
.L_x_7871:
[----:B0-----:R0:W4:Y:S01]  /*eb00*/  SHFL.IDX PT, R0, R25, 0x1, 0x181f ;  /* 0x00381f0019007f89 */ /* 0x00112200000e0000 */
[----:B------:R-:W-:Y:S03]  /*eb10*/  BSSY B1, `(.L_x_7873) ;  /* 0x000000c000017945 */ /* 0x000fe60003800000 */
[----:B--23--:R0:W2:Y:S01]  /*eb20*/  SHFL.IDX PT, R20, R24, 0x1, 0x181f ;  /* 0x00381f0018147f89 */ /* 0x00c0a200000e0000 */
[----:B------:R-:W-:Y:S05]  /*eb30*/  @P0 BRA `(.L_x_7874) ;  /* 0x0000000000240947 */ /* 0x000fea0003800000 */
[----:B------:R-:W-:Y:S02]  /*eb40*/  ULDC UR5, c[0x0][0xac8] ;  /* 0x0002b20000057ab9 */ /* 0x000fe40000000800 */
[----:B------:R-:W-:Y:S02]  /*eb50*/  ISETP.GE.AND P3, PT, R18, UR5, PT ;  /* 0x0000000512007c0c */ /* 0x000fe4000bf66270 */
[----:B------:R-:W-:-:S11]  /*eb60*/  ISETP.GE.AND P4, PT, R19, UR5, PT ;  /* 0x0000000513007c0c */ /* 0x000fd6000bf86270 */
[CC--:B--2---:R-:W-:Y:S02]  /*eb70*/  @!P3 LEA R2, P0, R18.reuse, R20.reuse, 0x1 ;  /* 0x000000141202b211 */ /* 0x0c4fe400078008ff */
[C---:B------:R-:W-:Y:S02]  /*eb80*/  @!P4 LEA R20, P2, R19.reuse, R20, 0x1 ;  /* 0x000000141314c211 */ /* 0x040fe400078408ff */
[-C--:B----4-:R-:W-:Y:S02]  /*eb90*/  @!P3 LEA.HI.X R3, R18, R0.reuse, R190, 0x1, P0 ;  /* 0x000000001203b211 */ /* 0x090fe400000f0cbe */
[----:B------:R-:W-:-:S03]  /*eba0*/  @!P4 LEA.HI.X R21, R19, R0, R189, 0x1, P2 ;  /* 0x000000001315c211 */ /* 0x000fc600010f0cbd */
[----:B-----5:R3:W-:Y:S04]  /*ebb0*/  @!P3 ST.E.128 desc[UR50][R2.64], R48 ;  /* 0x000000300200b985 */ /* 0x0207e8000c101d32 */
[----:B------:R3:W-:Y:S02]  /*ebc0*/  @!P4 ST.E.128 desc[UR50][R20.64], R56 ;  /* 0x000000381400c985 */ /* 0x0007e4000c101d32 */
.L_x_7874:
[----:B------:R-:W-:Y:S05]  /*ebd0*/  BSYNC B1 ;  /* 0x0000000000017941 */ /* 0x000fea0003800000 */
.L_x_7873:
[----:B----4-:R4:W0:Y:S01]  /*ebe0*/  SHFL.IDX PT, R0, R25, 0x2, 0x181f ;  /* 0x00581f0019007f89 */ /* 0x01082200000e0000 */
        /* <DEDUP_REMOVED lines=12> */
.L_x_7876:
[----:B------:R-:W-:Y:S05]  /*ecb0*/  BSYNC B1 ;  /* 0x0000000000017941 */ /* 0x000fea0003800000 */
.L_x_7875:
[----:B0-----:R-:W-:Y:S01]  /*ecc0*/  VIADD R0, R26, 0x60 ;  /* 0x000000601a007836 */ /* 0x001fe20000000000 */
[----:B-1--4-:R-:W0:Y:S04]  /*ecd0*/  SHFL.IDX PT, R25, R25, 0x3, 0x181f ;  /* 0x00781f0019197f89 */ /* 0x012e2800000e0000 */
[----:B------:R-:W-:Y:S01]  /*ece0*/  ISETP.GE.AND P0, PT, R0, R45, PT ;  /* 0x0000002d0000720c */ /* 0x000fe20003f06270 */
[----:B------:R-:W1:-:S12]  /*ecf0*/  SHFL.IDX PT, R24, R24, 0x3, 0x181f ;  /* 0x00781f0018187f89 */ /* 0x000e5800000e0000 */
[----:B------:R-:W-:Y:S05]  /*ed00*/  @P0 BRA `(.L_x_7877) ;  /* 0x0000000800800947 */ /* 0x000fea0003800000 */
[----:B------:R-:W-:Y:S02]  /*ed10*/  ULDC UR5, c[0x0][0xac8] ;  /* 0x0002b20000057ab9 */ /* 0x000fe40000000800 */
[----:B------:R-:W-:-:S13]  /*ed20*/  ISETP.GE.AND P1, PT, R18, UR5, PT ;  /* 0x0000000512007c0c */ /* 0x000fda000bf26270 */
[----:B-1-3--:R-:W-:-:S04]  /*ed30*/  @!P1 LEA R2, P0, R18, R24, 0x1 ;  /* 0x0000001812029211 */ /* 0x00afc800078008ff */
[----:B0-----:R-:W-:Y:S02]  /*ed40*/  @!P1 LEA.HI.X R3, R18, R25, R190, 0x1, P0 ;  /* 0x0000001912039211 */ /* 0x001fe400000f0cbe */
[----:B------:R-:W-:-:S03]  /*ed50*/  ISETP.GE.AND P0, PT, R19, UR5, PT ;  /* 0x0000000513007c0c */ /* 0x000fc6000bf06270 */
[----:B-----5:R0:W-:Y:S10]  /*ed60*/  @!P1 ST.E.128 desc[UR50][R2.64], R4 ;  /* 0x0000000402009985 */ /* 0x0201f4000c101d32 */
[----:B------:R-:W-:Y:S05]  /*ed70*/  @P0 BRA `(.L_x_7877) ;  /* 0x0000000800640947 */ /* 0x000fea0003800000 */
[----:B0-----:R-:W-:-:S04]  /*ed80*/  LEA R2, P0, R19, R24, 0x1 ;  /* 0x0000001813027211 */ /* 0x001fc800078008ff */
[----:B------:R-:W-:-:S05]  /*ed90*/  LEA.HI.X R3, R19, R25, R189, 0x1, P0 ;  /* 0x0000001913037211 */ /* 0x000fca00000f0cbd */
[----:B------:R0:W-:Y:S01]  /*eda0*/  ST.E.128 desc[UR50][R2.64], R8 ;  /* 0x0000000802007985 */ /* 0x0001e2000c101d32 */
[----:B------:R-:W-:Y:S05]  /*edb0*/  BRA `(.L_x_7877) ;  /* 0x0000000800547947 */ /* 0x000fea0003800000 */
.L_x_7870:
[----:B------:R-:W0:Y:S01]  /*edc0*/  LDC R8, c[0x0][0xbe8] ;  /* 0x0002fa00ff087b82 */ /* 0x000e220000000800 */
[----:B------:R-:W-:Y:S01]  /*edd0*/  ISETP.GE.AND P0, PT, R191, 0x80, PT ;  /* 0x00000080bf00780c */ /* 0x000fe20003f06270 */
[----:B------:R-:W-:Y:S01]  /*ede0*/  USHF.R.S32.HI UR8, URZ, 0x1f, UR37 ;  /* 0x0000001f3f087899 */ /* 0x000fe20008011425 */
[----:B------:R-:W-:Y:S01]  /*edf0*/  BSSY B1, `(.L_x_7878) ;  /* 0x000002f000017945 */ /* 0x000fe20003800000 */
[----:B------:R-:W-:Y:S01]  /*ee00*/  USHF.R.S32.HI UR9, URZ, 0x1f, UR43 ;  /* 0x0000001f3f097899 */ /* 0x000fe2000801142b */
[----:B------:R-:W-:Y:S01]  /*ee10*/  IMAD R6, R22, 0x20, R184 ;  /* 0x0000002016067824 */ /* 0x000fe200078e02b8 */
        /* <DEDUP_REMOVED lines=14> */
[----:B------:R-:W-:Y:S01]  /*ef00*/  IMAD.MOV.U32 R2, RZ, RZ, R4 ;  /* 0x000000ffff027224 */ /* 0x000fe200078e0004 */
[----:B------:R-:W-:Y:S02]  /*ef10*/  UIMAD UR5, UR8, UR10, URZ ;  /* 0x0000000a080572a4 */ /* 0x000fe4000f8e023f */
[----:B------:R-:W-:Y:S02]  /*ef20*/  UIMAD.WIDE.U32 UR6, UR37, UR10, URZ ;  /* 0x0000000a250672a5 */ /* 0x000fe4000f8e003f */
[----:B------:R-:W-:-:S03]  /*ef30*/  UIMAD UR5, UR37, UR11, UR5 ;  /* 0x0000000b250572a4 */ /* 0x000fc6000f8e0205 */
[----:B------:R-:W-:Y:S01]  /*ef40*/  ULDC.64 UR10, c[0x0][0xb98] ;  /* 0x0002e600000a7ab9 */ /* 0x000fe20000000a00 */
[----:B------:R-:W-:Y:S02]  /*ef50*/  UIADD3 UR7, UR7, UR5, URZ ;  /* 0x0000000507077290 */ /* 0x000fe4000fffe03f */
[----:B------:R-:W2:Y:S01]  /*ef60*/  @P0 LDC R5, c[0x0][0xbec] ;  /* 0x0002fb00ff050b82 */ /* 0x000ea20000000800 */
[----:B------:R-:W-:Y:S02]  /*ef70*/  UIMAD UR5, UR9, UR10, URZ ;  /* 0x0000000a090572a4 */ /* 0x000fe4000f8e023f */
[----:B------:R-:W-:Y:S02]  /*ef80*/  UIMAD.WIDE.U32 UR6, UR43, UR10, UR6 ;  /* 0x0000000a2b0672a5 */ /* 0x000fe4000f8e0006 */
[----:B------:R-:W-:-:S03]  /*ef90*/  UIMAD UR5, UR43, UR11, UR5 ;  /* 0x0000000b2b0572a4 */ /* 0x000fc6000f8e0205 */
[----:B------:R-:W3:Y:S01]  /*efa0*/  @P0 LDC R7, c[0x0][0xbf0] ;  /* 0x0002fc00ff070b82 */ /* 0x000ee20000000800 */
        /* <DEDUP_REMOVED lines=19> */
.L_x_7879:
[----:B------:R-:W-:Y:S05]  /*f0e0*/  BSYNC B1 ;  /* 0x0000000000017941 */ /* 0x000fea0003800000 */
.L_x_7878:
[----:B------:R-:W-:Y:S01]  /*f0f0*/  ULDC.64 UR10, c[0x0][0xae8] ;  /* 0x0002ba00000a7ab9 */ /* 0x000fe20000000a00 */
[----:B------:R-:W-:Y:S01]  /*f100*/  VIADD R6, R6, UR36 ;  /* 0x0000002406067c36 */ /* 0x000fe20008000000 */
[----:B------:R-:W-:Y:S01]  /*f110*/  UIMAD UR5, UR8, UR10, URZ ;  /* 0x0000000a080572a4 */ /* 0x000fe2000f8e023f */
[----:B------:R-:W-:Y:S01]  /*f120*/  BSSY B1, `(.L_x_7880) ;  /* 0x0000034000017945 */ /* 0x000fe20003800000 */
[----:B------:R-:W-:Y:S01]  /*f130*/  UIMAD.WIDE.U32 UR6, UR37, UR10, URZ ;  /* 0x0000000a250672a5 */ /* 0x000fe2000f8e003f */
[----:B0-----:R-:W-:Y:S01]  /*f140*/  @P1 IMAD.HI.U32 R0, R6, R9, RZ ;  /* 0x0000000906001227 */ /* 0x001fe200078e00ff */
[----:B------:R-:W-:-:S03]  /*f150*/  UIMAD UR5, UR37, UR11, UR5 ;  /* 0x0000000b250572a4 */ /* 0x000fc6000f8e0205 */
[----:B------:R-:W-:Y:S01]  /*f160*/  ULDC.64 UR10, c[0x0][0xaf0] ;  /* 0x0002bc00000a7ab9 */ /* 0x000fe20000000a00 */
[----:B------:R-:W-:Y:S01]  /*f170*/  UIADD3 UR7, UR7, UR5, URZ ;  /* 0x0000000507077290 */ /* 0x000fe2000fffe03f */
[----:B--2---:R-:W-:Y:S01]  /*f180*/  IMAD.MOV.U32 R5, RZ, RZ, R6 ;  /* 0x000000ffff057224 */ /* 0x004fe200078e0006 */
[----:B------:R-:W-:Y:S01]  /*f190*/  UIMAD UR5, UR9, UR10, URZ ;  /* 0x0000000a090572a4 */ /* 0x000fe2000f8e023f */
[----:B-1----:R-:W-:Y:S01]  /*f1a0*/  @P1 SHF.R.U32.HI R5, RZ, R11, R0 ;  /* 0x0000000bff051219 */ /* 0x002fe20000011600 */
        /* <DEDUP_REMOVED lines=34> */
[----:B------:R-:W-:Y:S02]  /*f3d0*/  ULDC UR5, c[0x0][0xac8] ;  /* 0x0002b20000057ab9 */ /* 0x000fe40000000800 */
[----:B------:R-:W-:Y:S02]  /*f3e0*/  ISETP.GE.AND P4, PT, R18, UR5, PT ;  /* 0x0000000512007c0c */ /* 0x000fe4000bf86270 */
[----:B------:R-:W-:-:S11]  /*f3f0*/  ISETP.GE.AND P5, PT, R19, UR5, PT ;  /* 0x0000000513007c0c */ /* 0x000fd6000bfa6270 */
[CC--:B-1----:R-:W-:Y:S02]  /*f400*/  @!P4 LEA R10, P2, R18.reuse, R2.reuse, 0x1 ;  /* 0x00000002120ac211 */ /* 0x0c2fe400078408ff */
[C---:B------:R-:W-:Y:S02]  /*f410*/  @!P5 LEA R2, P3, R19.reuse, R2, 0x1 ;  /* 0x000000021302d211 */ /* 0x040fe400078608ff */
[-C--:B--2---:R-:W-:Y:S02]  /*f420*/  @!P4 LEA.HI.X R11, R18, R0.reuse, R190, 0x1, P2 ;  /* 0x00000000120bc211 */ /* 0x084fe400010f0cbe */
[----:B------:R-:W-:-:S03]  /*f430*/  @!P5 LEA.HI.X R3, R19, R0, R189, 0x1, P3 ;  /* 0x000000001303d211 */ /* 0x000fc600018f0cbd */
[----:B------:R3:W-:Y:S04]  /*f440*/  @!P4 ST.E.128 desc[UR50][R10.64], RZ ;  /* 0x000000ff0a00c985 */ /* 0x0007e8000c101d32 */
[----:B------:R3:W-:Y:S02]  /*f450*/  @!P5 ST.E.128 desc[UR50][R2.64], RZ ;  /* 0x000000ff0200d985 */ /* 0x0007e4000c101d32 */
.L_x_7881:
[----:B------:R-:W-:Y:S05]  /*f460*/  BSYNC B1 ;  /* 0x0000000000017941 */ /* 0x000fea0003800000 */
.L_x_7880:
[----:B--2---:R2:W4:Y:S01]  /*f470*/  SHFL.IDX PT, R0, R5, 0x1, 0x181f ;  /* 0x00381f0005007f89 */ /* 0x00452200000e0000 */
[----:B------:R-:W-:Y:S03]  /*f480*/  BSSY B1, `(.L_x_7882) ;  /* 0x000000c000017945 */ /* 0x000fe60003800000 */
[----:B-1-3--:R2:W1:Y:S01]  /*f490*/  SHFL.IDX PT, R2, R4, 0x1, 0x181f ;  /* 0x00381f0004027f89 */ /* 0x00a46200000e0000 */
[----:B------:R-:W-:Y:S05]  /*f4a0*/  @P1 BRA `(.L_x_7883) ;  /* 0x0000000000241947 */ /* 0x000fea0003800000 */
[----:B------:R-:W-:Y:S02]  /*f4b0*/  ULDC UR5, c[0x0][0xac8] ;  /* 0x0002b20000057ab9 */ /* 0x000fe40000000800 */
[----:B------:R-:W-:Y:S02]  /*f4c0*/  ISETP.GE.AND P3, PT, R18, UR5, PT ;  /* 0x0000000512007c0c */ /* 0x000fe4000bf66270 */
[----:B------:R-:W-:-:S11]  /*f4d0*/  ISETP.GE.AND P4, PT, R19, UR5, PT ;  /* 0x0000000513007c0c */ /* 0x000fd6000bf86270 */
[CC--:B-1----:R-:W-:Y:S02]  /*f4e0*/  @!P3 LEA R10, P1, R18.reuse, R2.reuse, 0x1 ;  /* 0x00000002120ab211 */ /* 0x0c2fe400078208ff */
[C---:B------:R-:W-:Y:S02]  /*f4f0*/  @!P4 LEA R2, P2, R19.reuse, R2, 0x1 ;  /* 0x000000021302c211 */ /* 0x040fe400078408ff */
[-C--:B----4-:R-:W-:Y:S02]  /*f500*/  @!P3 LEA.HI.X R11, R18, R0.reuse, R190, 0x1, P1 ;  /* 0x00000000120bb211 */ /* 0x090fe400008f0cbe */
[----:B------:R-:W-:-:S03]  /*f510*/  @!P4 LEA.HI.X R3, R19, R0, R189, 0x1, P2 ;  /* 0x000000001303c211 */ /* 0x000fc600010f0cbd */
[----:B------:R3:W-:Y:S04]  /*f520*/  @!P3 ST.E.128 desc[UR50][R10.64], RZ ;  /* 0x000000ff0a00b985 */ /* 0x0007e8000c101d32 */
[----:B------:R3:W-:Y:S02]  /*f530*/  @!P4 ST.E.128 desc[UR50][R2.64], RZ ;  /* 0x000000ff0200c985 */ /* 0x0007e4000c101d32 */
.L_x_7883:
[----:B------:R-:W-:Y:S05]  /*f540*/  BSYNC B1 ;  /* 0x0000000000017941 */ /* 0x000fea0003800000 */
.L_x_7882:
[----:B----4-:R4:W0:Y:S01]  /*f550*/  SHFL.IDX PT, R0, R5, 0x2, 0x181f ;  /* 0x00581f0005007f89 */ /* 0x01082200000e0000 */
        /* <DEDUP_REMOVED lines=8> */
[-C--:B0-----:R-:W-:Y:S02]  /*f5e0*/  @!P2 LEA.HI.X R11, R18, R0.reuse, R190, 0x1, P0 ;  /* 0x00000000120ba211 */ /* 0x081fe400000f0cbe */
[----:B------:R-:W-:-:S03]  /*f5f0*/  @!P3 LEA.HI.X R3, R19, R0, R189, 0x1, P1 ;  /* 0x000000001303b211 */ /* 0x000fc600008f0cbd */
[----:B------:R3:W-:Y:S04]  /*f600*/  @!P2 ST.E.128 desc[UR50][R10.64], RZ ;  /* 0x000000ff0a00a985 */ /* 0x0007e8000c101d32 */
[----:B------:R3:W-:Y:S02]  /*f610*/  @!P3 ST.E.128 desc[UR50][R2.64], RZ ;  /* 0x000000ff0200b985 */ /* 0x0007e4000c101d32 */
.L_x_7885:
[----:B------:R-:W-:Y:S05]  /*f620*/  BSYNC B1 ;  /* 0x0000000000017941 */ /* 0x000fea0003800000 */
.L_x_7884:
[----:B---3--:R-:W-:Y:S01]  /*f630*/  VIADD R3, R6, 0x60 ;  /* 0x0000006006037836 */ /* 0x008fe20000000000 */
[----:B0-----:R0:W3:Y:S04]  /*f640*/  SHFL.IDX PT, R0, R5, 0x3, 0x181f ;  /* 0x00781f0005007f89 */ /* 0x0010e800000e0000 */
[----:B------:R-:W-:Y:S01]  /*f650*/  ISETP.GE.AND P0, PT, R3, R9, PT ;  /* 0x000000090300720c */ /* 0x000fe20003f06270 */
[----:B-1----:R0:W1:-:S12]  /*f660*/  SHFL.IDX PT, R2, R4, 0x3, 0x181f ;  /* 0x00781f0004027f89 */ /* 0x00205800000e0000 */
[----:B0-----:R-:W-:Y:S05]  /*f670*/  @P0 BRA `(.L_x_7877) ;  /* 0x0000000000240947 */ /* 0x001fea0003800000 */
[----:B------:R-:W-:Y:S02]  /*f680*/  ULDC UR5, c[0x0][0xac8] ;  /* 0x0002b20000057ab9 */ /* 0x000fe40000000800 */
[----:B------:R-:W-:Y:S02]  /*f690*/  ISETP.GE.AND P2, PT, R18, UR5, PT ;  /* 0x0000000512007c0c */ /* 0x000fe4000bf46270 */
[----:B------:R-:W-:-:S11]  /*f6a0*/  ISETP.GE.AND P3, PT, R19, UR5, PT ;  /* 0x0000000513007c0c */ /* 0x000fd6000bf66270 */
[CC--:B-12-4-:R-:W-:Y:S02]  /*f6b0*/  @!P2 LEA R4, P0, R18.reuse, R2.reuse, 0x1 ;  /* 0x000000021204a211 */ /* 0x0d6fe400078008ff */
[C---:B------:R-:W-:Y:S02]  /*f6c0*/  @!P3 LEA R2, P1, R19.reuse, R2, 0x1 ;  /* 0x000000021302b211 */ /* 0x040fe400078208ff */
[-C--:B---3--:R-:W-:Y:S02]  /*f6d0*/  @!P2 LEA.HI.X R5, R18, R0.reuse, R190, 0x1, P0 ;  /* 0x000000001205a211 */ /* 0x088fe400000f0cbe */
[----:B------:R-:W-:-:S03]  /*f6e0*/  @!P3 LEA.HI.X R3, R19, R0, R189, 0x1, P1 ;  /* 0x000000001303b211 */ /* 0x000fc600008f0cbd */
[----:B------:R0:W-:Y:S04]  /*f6f0*/  @!P2 ST.E.128 desc[UR50][R4.64], RZ ;  /* 0x000000ff0400a985 */ /* 0x0001e8000c101d32 */
[----:B------:R0:W-:Y:S02]  /*f700*/  @!P3 ST.E.128 desc[UR50][R2.64], RZ ;  /* 0x000000ff0200b985 */ /* 0x0001e4000c101d32 */
.L_x_7877:
[----:B------:R-:W-:Y:S05]  /*f710*/  BSYNC B0 ;  /* 0x0000000000007941 */ /* 0x000fea0003800000 */
.L_x_7869:
[----:B------:R-:W-:Y:S02]  /*f720*/  ULDC UR5, c[0x0][0xc38] ;  /* 0x00030e0000057ab9 */ /* 0x000fe40000000800 */
[----:B------:R-:W-:-:S06]  /*f730*/  UISETP.GE.AND UP0, UPT, UR4, UR5, UPT ;  /* 0x000000050400728c */ /* 0x000fcc000bf06270 */
[----:B------:R-:W-:-:S13]  /*f740*/  PLOP3.LUT P0, PT, PT, PT, UP0, 0x80, 0x0 ;  /* 0x000000000000781c */ /* 0x000fda0003f0f008 */
[----:B------:R-:W-:Y:S05]  /*f750*/  @!P0 BRA `(.L_x_7886) ;  /* 0xffffff1400908947 */ /* 0x000fea000383ffff */
[----:B------:R-:W-:Y:S05]  /*f760*/  EXIT ;  /* 0x000000000000794d */ /* 0x000fea0003800000 */
.L_x_7788:
[----:B------:R-:W-:-:S08]  /*f770*/  NOP ;  /* 0x0000000000007918 */ /* 0x000fd00000000000 */
[----:B------:R-:W0:-:S00]  /*f780*/  USETMAXREG.DEALLOC.CTAPOOL 0x18 ;  /* 0x00000018000079c8 */ /* 0x000e0000080e0500 */
        /* <DEDUP_REMOVED lines=27> */
[----:B------:R-:W-:Y:S01]  /*f940*/  IMAD.SHL.U32 R2, R5, 0x8, RZ ;  /* 0x0000000805027824 */ /* 0x000fe200078e00ff */
[----:B------:R-:W-:-:S04]  /*f950*/  LOP3.LUT R0, R0, 0x40, RZ, 0xfc, !PT ;  /* 0x0000004000007812 */ /* 0x000fc800078efcff */
[----:B------:R-:W-:Y:S01]  /*f960*/  LOP3.LUT R4, R3, 0x200, R2, 0xf8, !PT ;  /* 0x0000020003047812 */ /* 0x000fe200078ef802 */
[----:B------:R-:W-:Y:S01]  /*f970*/  IMAD.SHL.U32 R2, R6, 0x10, RZ ;  /* 0x0000001006027824 */ /* 0x000fe200078e00ff */
[----:B------:R-:W-:-:S03]  /*f980*/  SHF.R.U32.HI R3, RZ, 0x3, R5 ;  /* 0x00000003ff037819 */ /* 0x000fc60000011605 */
[----:B------:R-:W-:Y:S01]  /*f990*/  IMAD R4, R4, 0x2, R17 ;  /* 0x0000000204047824 */ /* 0x000fe200078e0211 */
[----:B------:R-:W-:Y:S01]  /*f9a0*/  LOP3.LUT R2, R3, 0x70, R2, 0xf8, !PT ;  /* 0x0000007003027812 */ /* 0x000fe200078ef802 */
[----:B------:R-:W-:Y:S02]  /*f9b0*/  IMAD.U32 R3, RZ, RZ, UR6 ;  /* 0x00000006ff037e24 */ /* 0x000fe4000f8e00ff */
[----:B------:R-:W-:Y:S01]  /*f9c0*/  IMAD.MOV.U32 R2, RZ, RZ, 0x1 ;  /* 0x00000001ff027424 */ /* 0x000fe200078e00ff */
[----:B------:R0:W-:Y:S04]  /*f9d0*/  STL [R1+0x10], R4 ;  /* 0x0000100401007387 */ /* 0x0001e80000100800 */
[----:B------:R0:W-:Y:S04]  /*f9e0*/  STL [R1+0x14], R3 ;  /* 0x0000140301007387 */ /* 0x0001e80000100800 */
[----:B------:R0:W-:Y:S04]  /*f9f0*/  STL [R1+0x18], RZ ;  /* 0x000018ff01007387 */ /* 0x0001e80000100800 */
[----:B------:R0:W-:Y:S02]  /*fa00*/  STL [R1+0x8], R2 ;  /* 0x0000080201007387 */ /* 0x0001e40000100800 */
.L_x_7980:
        /* <DEDUP_REMOVED lines=14> */
[----:B---34-:R-:W-:Y:S05]  /*faf0*/  @!P0 BRA `(.L_x_7888) ;  /* 0x0000000000208947 */ /* 0x018fea0003800000 */
        /* <DEDUP_REMOVED lines=8> */
.L_x_7888:
[----:B------:R-:W-:Y:S01]  /*fb80*/  ULDC UR9, c[0x0][0xc54] ;  /* 0x0003150000097ab9 */ /* 0x000fe20000000800 */
[----:B------:R-:W-:Y:S01]  /*fb90*/  UMOV UR6, UR8 ;  /* 0x0000000800067c82 */ /* 0x000fe20008000000 */
[----:B------:R-:W-:-:S11]  /*fba0*/  UISETP.NE.AND UP0, UPT, UR9, 0x1, UPT ;  /* 0x000000010900788c */ /* 0x000fd6000bf05270 */
[----:B------:R-:W-:Y:S02]  /*fbb0*/  @UP0 ULDC.64 UR10, c[0x0][0xc58] ;  /* 0x00031600000a0ab9 */ /* 0x000fe40000000a00 */
[----:B------:R-:W-:-:S04]  /*fbc0*/  UIMAD.WIDE.U32 UR4, UR8, UR10, URZ ;  /* 0x0000000a080472a5 */ /* 0x000fc8000f8e003f */
[----:B------:R-:W-:-:S04]  /*fbd0*/  @UP0 USHF.R.U32.HI UR6, URZ, UR11, UR5 ;  /* 0x0000000b3f060299 */ /* 0x000fc80008011605 */
[----:B------:R-:W-:-:S12]  /*fbe0*/  UIMAD UR4, UR6, UR9, URZ ;  /* 0x00000009060472a4 */ /* 0x000fd8000f8e023f */
.L_x_7889:
        /* <DEDUP_REMOVED lines=48> */
.L_x_7891:
[----:B------:R-:W-:-:S11]  /*fef0*/  UISETP.NE.AND UP0, UPT, UR5, 0x1, UPT ;  /* 0x000000010500788c */ /* 0x000fd6000bf05270 */
[----:B------:R-:W-:Y:S02]  /*ff00*/  @UP0 ULDC.64 UR12, c[0x0][0x9e8] ;  /* 0x00027a00000c0ab9 */ /* 0x000fe40000000a00 */
[----:B------:R-:W-:-:S04]  /*ff10*/  UIMAD.WIDE.U32 UR8, UR10, UR12, URZ ;  /* 0x0000000c0a0872a5 */ /* 0x000fc8000f8e003f */
[----:B------:R-:W-:-:S12]  /*ff20*/  @UP0 USHF.R.U32.HI UR10, URZ, UR13, UR9 ;  /* 0x0000000d3f0a0299 */ /* 0x000fd80008011609 */
.L_x_7892:
[----:B------:R-:W-:-:S04]  /*ff30*/  UIMAD UR10, UR10, UR5, UR5 ;  /* 0x000000050a0a72a4 */ /* 0x000fc8000f8e0205 */
[----:B------:R-:W-:-:S04]  /*ff40*/  UISETP.LT.AND UP0, UPT, UR4, UR10, UPT ;  /* 0x0000000a0400728c */ /* 0x000fc8000bf01270 */
[----:B------:R-:W-:-:S12]  /*ff50*/  USEL UR4, UR4, UR10, UP0 ;  /* 0x0000000a04047287 */ /* 0x000fd80008000000 */
.L_x_7890:
        /* <DEDUP_REMOVED lines=30> */
.L_x_7894:
[----:B------:R-:W-:-:S11]  /*10140*/  UISETP.NE.AND UP0, UPT, UR5, 0x1, UPT ;  /* 0x000000010500788c */ /* 0x000fd6000bf05270 */
[----:B------:R-:W-:Y:S02]  /*10150*/  @UP0 ULDC.64 UR10, c[0x0][0x9e8] ;  /* 0x00027a00000a0ab9 */ /* 0x000fe40000000a00 */
[----:B------:R-:W-:-:S04]  /*10160*/  UIMAD.WIDE.U32 UR6, UR4, UR10, URZ ;  /* 0x0000000a040672a5 */ /* 0x000fc8000f8e003f */
[----:B------:R-:W-:-:S12]  /*10170*/  @UP0 USHF.R.U32.HI UR4, URZ, UR11, UR7 ;  /* 0x0000000b3f040299 */ /* 0x000fd80008011607 */
.L_x_7895:
[----:B------:R-:W-:-:S04]  /*10180*/  UIMAD UR4, UR4, UR5, URZ ;  /* 0x00000005040472a4 */ /* 0x000fc8000f8e023f */
[----:B------:R-:W-:-:S04]  /*10190*/  UISETP.LT.AND UP0, UPT, UR8, UR4, UPT ;  /* 0x000000040800728c */ /* 0x000fc8000bf01270 */
[----:B------:R-:W-:-:S12]  /*101a0*/  USEL UR8, UR8, UR4, !UP0 ;  /* 0x0000000408087287 */ /* 0x000fd8000c000000 */
.L_x_7893:
        /* <DEDUP_REMOVED lines=9> */
[----:B------:R-:W1:Y:S02]  /*10240*/  S2R R0, SR_TID.X ;  /* 0x0000000000007919 */ /* 0x000e640000002100 */
[----:B-1----:R-:W-:-:S04]  /*10250*/  LOP3.LUT R0, R0, 0x7f, RZ, 0xc0, !PT ;  /* 0x0000007f00007812 */ /* 0x002fc800078ec0ff */
[----:B------:R-:W-:-:S13]  /*10260*/  ISETP.NE.AND P1, PT, R0, RZ, PT ;  /* 0x000000ff0000720c */ /* 0x000fda0003f25270 */
[----:B------:R-:W-:Y:S05]  /*10270*/  @P1 BRA `(.L_x_7898) ;  /* 0x0000003800381947 */ /* 0x000fea0003800000 */
[----:B------:R-:W1:Y:S01]  /*10280*/  S2R R5, SR_LANEID ;  /* 0x0000000000057919 */ /* 0x000e620000000000 */
[----:B------:R-:W-:Y:S01]  /*10290*/  VOTEU.ANY UR4, UPT, PT ;  /* 0x0000000000047886 */ /* 0x000fe200038e0100 */
[----:B0-----:R-:W0:Y:S01]  /*102a0*/  LDC.64 R2, c[0x0][0xc80] ;  /* 0x00032000ff027b82 */ /* 0x001e220000000a00 */
[----:B------:R-:W1:Y:S02]  /*102b0*/  FLO.U32 R0, UR4 ;  /* 0x0000000400007d00 */ /* 0x000e6400080e0000 */
[----:B-1----:R-:W-:-:S06]  /*102c0*/  ISETP.EQ.U32.AND P0, PT, R0, R5, PT ;  /* 0x000000050000720c */ /* 0x002fcc0003f02070 */
[----:B------:R-:W0:Y:S07]  /*102d0*/  POPC R5, UR4 ;  /* 0x0000000400057d09 */ /* 0x000e2e0008000000 */
[----:B0-----:R-:W2:Y:S01]  /*102e0*/  @P0 ATOMG.E.ADD.STRONG.GPU PT, R3, desc[UR50][R2.64], R5 ;  /* 0x00000005020309a8 */ /* 0x001ea200081ee1f2 */
[----:B------:R-:W0:Y:S02]  /*102f0*/  S2R R4, SR_LTMASK ;  /* 0x0000000000047919 */ /* 0x000e240000003900 */
[----:B0-----:R-:W-:-:S04]  /*10300*/  LOP3.LUT R4, R4, UR4, RZ, 0xc0, !PT ;  /* 0x0000000404047c12 */ /* 0x001fc8000f8ec0ff */
[----:B------:R-:W0:Y:S01]  /*10310*/  POPC R7, R4 ;  /* 0x0000000400077309 */ /* 0x000e220000000000 */
[----:B--2---:R-:W0:Y:S02]  /*10320*/  SHFL.IDX PT, R0, R3, R0, 0x1f ;  /* 0x00001f0003007589 */ /* 0x004e2400000e0000 */
[----:B0-----:R-:W-:-:S05]  /*10330*/  IADD3 R0, R0, UR42, R7 ;  /* 0x0000002a00007c10 */ /* 0x001fca000fffe007 */
[----:B------:R1:W-:Y:S01]  /*10340*/  STL [R1+0x14], R0 ;  /* 0x0000140001007387 */ /* 0x0003e20000100800 */
[----:B------:R-:W-:Y:S05]  /*10350*/  BRA `(.L_x_7898) ;  /* 0x0000003800007947 */ /* 0x000fea0003800000 */
.L_x_7897:
[----:B------:R-:W-:Y:S01]  /*10360*/  VIADD R0, R17, 0x18400 ;  /* 0x0001840011007836 */ /* 0x000fe20000000000 */
[----:B------:R-:W-:Y:S04]  /*10370*/  BSSY B6, `(.L_x_7899) ;  /* 0x0000013000067945 */ /* 0x000fe80003800000 */
[----:B------:R-:W-:-:S13]  /*10380*/  LOP3.LUT P0, RZ, R0, 0x3ff, RZ, 0xc0, !PT ;  /* 0x000003ff00ff7812 */ /* 0x000fda000780c0ff */
[----:B------:R-:W-:Y:S05]  /*10390*/  @!P0 BRA `(.L_x_7900) ;  /* 0x0000000000408947 */ /* 0x000fea0003800000 */
[----:B0-----:R-:W-:Y:S01]  /*103a0*/  MOV R2, 0x0 ;  /* 0x0000000000027802 */ /* 0x001fe20000000f00 */
        /* <DEDUP_REMOVED lines=15> */
.L_x_7900:
[----:B------:R-:W-:Y:S05]  /*104a0*/  BSYNC B6 ;  /* 0x0000000000067941 */ /* 0x000fea0003800000 */
.L_x_7899:
        /* <DEDUP_REMOVED lines=8> */
[----:B0-----:R0:W1:Y:S01]  /*10530*/  LDC.64 R2, c[0x4][R16] ;  /* 0x0100000010027b82 */ /* 0x0010620000000a00 */
        /* <DEDUP_REMOVED lines=11> */
.L_x_7903:
        /* <DEDUP_REMOVED lines=15> */
.L_x_7902:
[----:B------:R-:W-:Y:S05]  /*106e0*/  BSYNC B6 ;  /* 0x0000000000067941 */ /* 0x000fea0003800000 */
.L_x_7901:
[----:B------:R-:W-:Y:S01]  /*106f0*/  ULDC.64 UR4, c[0x0][0x9f8] ;  /* 0x00027e0000047ab9 */ /* 0x000fe20000000a00 */
[----:B------:R-:W-:Y:S01]  /*10700*/  IMAD.U32 R7, RZ, RZ, UR43 ;  /* 0x0000002bff077e24 */ /* 0x000fe2000f8e00ff */
[----:B------:R-:W-:-:S04]  /*10710*/  UISETP.NE.U32.AND UP0, UPT, UR4, URZ, UPT ;  /* 0x0000003f0400728c */ /* 0x000fc8000bf05070 */
[----:B------:R-:W-:-:S06]  /*10720*/  UISETP.NE.AND.EX UP0, UPT, UR5, URZ, UPT, UP0 ;  /* 0x0000003f0500728c */ /* 0x000fcc000bf05300 */
[----:B------:R-:W-:-:S05]  /*10730*/  PLOP3.LUT P0, PT, PT, PT, UP0, 0x80, 0x0 ;  /* 0x000000000000781c */ /* 0x000fca0003f0f008 */
[----:B------:R-:W-:Y:S02]  /*10740*/  @UP0 ULDC.64 UR4, c[0x0][0x9f8] ;  /* 0x00027e0000040ab9 */ /* 0x000fe40000000a00 */
[----:B------:R-:W-:-:S06]  /*10750*/  @UP0 UIMAD.WIDE UR4, UR43, 0x4, UR4 ;  /* 0x000000042b0408a5 */ /* 0x000fcc000f8e0204 */
[----:B0-----:R-:W-:Y:S02]  /*10760*/  IMAD.U32 R2, RZ, RZ, UR4 ;  /* 0x00000004ff027e24 */ /* 0x001fe4000f8e00ff */
        /* <DEDUP_REMOVED lines=19> */
.L_x_7995:
        /* <DEDUP_REMOVED lines=9> */
.L_x_7998:
[----:B------:R-:W-:Y:S05]  /*10930*/  @!P6 BRA `(.L_x_7905) ;  /* 0x0000000000fce947 */ /* 0x000fea0003800000 */
[----:B------:R-:W-:Y:S01]  /*10940*/  IMAD.MOV.U32 R16, RZ, RZ, R7 ;  /* 0x000000ffff107224 */ /* 0x000fe200078e0007 */
[----:B------:R-:W-:Y:S06]  /*10950*/  @!P1 BRA `(.L_x_7907) ;  /* 0x00000000004c9947 */ /* 0x000fec0003800000 */
[----:B------:R-:W2:Y:S01]  /*10960*/  LDC R6, c[0x0][0x43c] ;  /* 0x00010f00ff067b82 */ /* 0x000ea20000000800 */
[----:B------:R-:W-:Y:S01]  /*10970*/  IMAD.MOV.U32 R9, RZ, RZ, R0 ;  /* 0x000000ffff097224 */ /* 0x000fe200078e0000 */
        /* <DEDUP_REMOVED lines=17> */
.L_x_7907:
[----:B------:R-:W3:Y:S01]  /*10a90*/  LDL R0, [R1+0x8] ;  /* 0x0000080001007983 */ /* 0x000ee20000100800 */
[----:B--2---:R-:W-:Y:S01]  /*10aa0*/  IMAD R3, R18, 0x8, R17 ;  /* 0x0000000812037824 */ /* 0x004fe200078e0211 */
[----:B---3--:R-:W-:-:S04]  /*10ab0*/  SHF.L.U32 R0, R0, 0x1f, RZ ;  /* 0x0000001f00007819 */ /* 0x008fc800000006ff */
[----:B------:R-:W2:Y:S02]  /*10ac0*/  SYNCS.PHASECHK.TRANS64.TRYWAIT P0, [R3+URZ+0x28840], R0 ;  /* 0x02884000030075a7 */ /* 0x000ea4000800017f */
[----:B--2---:R-:W-:Y:S05]  /*10ad0*/  @!P0 BRA `(.L_x_7908) ;  /* 0x0000003800948947 */ /* 0x004fea0003800000 */
.L_x_7999:
        /* <DEDUP_REMOVED lines=11> */
.L_x_7909:
[----:B------:R-:W3:Y:S01]  /*10b90*/  LDL R2, [R1] ;  /* 0x0000000001027983 */ /* 0x000ee20000100800 */
[----:B--2---:R-:W-:Y:S01]  /*10ba0*/  IMAD R0, R18, 0x8000, R17 ;  /* 0x0000800012007824 */ /* 0x004fe200078e0211 */
        /* <DEDUP_REMOVED lines=10> */
[----:B------:R-:W-:Y:S01]  /*10c50*/  UMOV UR12, UR36 ;  /* 0x00000024000c7c82 */ /* 0x000fe20008000000 */
[----:B------:R-:W-:-:S02]  /*10c60*/  LOP3.LUT R19, R19, 0xfffffffd, RZ, 0xc0, !PT ;  /* 0xfffffffd13137812 */ /* 0x000fc400078ec0ff */
[----:B------:R-:W-:Y:S02]  /*10c70*/  UIADD3 UR33, UR33, 0x28830, URZ ;  /* 0x0002883021217890 */ /* 0x000fe4000fffe03f */
[----:B------:R-:W-:Y:S02]  /*10c80*/  UMOV UR13, UR37 ;  /* 0x00000025000d7c82 */ /* 0x000fe40008000000 */
[----:B------:R-:W-:Y:S02]  /*10c90*/  UIADD3 UR32, UR8, 0x18400, URZ ;  /* 0x0001840008207890 */ /* 0x000fe4000fffe03f */
[----:B------:R-:W-:Y:S01]  /*10ca0*/  UIADD3 UR8, UR8, 0x1c400, URZ ;  /* 0x0001c40008087890 */ /* 0x000fe2000fffe03f */
[----:B------:R-:W-:Y:S01]  /*10cb0*/  @P0 LOP3.LUT R19, R19, 0x2, RZ, 0xfc, !PT ;  /* 0x0000000213130812 */ /* 0x000fe200078efcff */
[----:B------:R-:W-:Y:S01]  /*10cc0*/  UMOV UR9, UR33 ;  /* 0x0000002100097c82 */ /* 0x000fe20008000000 */
[----:B---3--:R-:W-:-:S13]  /*10cd0*/  R2UR UR35, R2 ;  /* 0x00000000022372ca */ /* 0x008fda00000e0000 */
[----:B------:R-:W-:-:S07]  /*10ce0*/  USHF.L.U32 UR35, UR35, 0x7, URZ ;  /* 0x0000000723237899 */ /* 0x000fce000800063f */
[----:B------:R-:W-:Y:S02]  /*10cf0*/  UMOV UR11, UR35 ;  /* 0x00000023000b7c82 */ /* 0x000fe40008000000 */
[----:B------:R2:W-:Y:S01]  /*10d00*/  UTMALDG.4D [UR32], [UR4], desc[UR6] ;  /* 0x00000620040075b4 */ /* 0x0005e20008019000 */
[----:B------:R2:W-:Y:S02]  /*10d10*/  UTMALDG.4D [UR8], [UR4], desc[UR6] ;  /* 0x00000608040075b4 */ /* 0x0005e40008019000 */
[----:B--2---:R-:W-:Y:S01]  /*10d20*/  NOP ;  /* 0x0000000000007918 */ /* 0x004fe20000000000 */
.L_x_7905:
        /* <DEDUP_REMOVED lines=22> */
.L_x_7911:
[----:B------:R-:W-:Y:S05]  /*10e90*/  BSYNC B6 ;  /* 0x0000000000067941 */ /* 0x000fea0003800000 */
.L_x_7910:
        /* <DEDUP_REMOVED lines=30> */
[----:B------:R-:W-:Y:S02]  /*11080*/  LOP3.LUT R9, R9, 0x40, RZ, 0xfc, !PT ;  /* 0x0000004009097812 */ /* 0x000fe400078efcff */
[----:B------:R-:W-:Y:S01]  /*11090*/  IMAD.MOV.U32 R6, RZ, RZ, R2 ;  /* 0x000000ffff067224 */ /* 0x000fe200078e0002 */
        /* <DEDUP_REMOVED lines=28> */
[----:B------:R-:W-:Y:S02]  /*11260*/  ULDC UR4, c[0x0][0x288] ;  /* 0x0000a20000047ab9 */ /* 0x000fe40000000800 */
[----:B------:R-:W-:Y:S01]  /*11270*/  IMAD R3, R7, UR4, RZ ;  /* 0x0000000407037c24 */ /* 0x000fe2000f8e02ff */
[----:B------:R-:W1:Y:S04]  /*11280*/  SHFL.IDX PT, R6, R0, RZ, 0x181f ;  /* 0x00181fff00067589 */ /* 0x000e6800000e0000 */
[----:B------:R-:W-:Y:S01]  /*11290*/  SHFL.IDX PT, R8, R0, 0x1, 0x181f ;  /* 0x00381f0000087f89 */ /* 0x000fe200000e0000 */
[----:B0-----:R-:W-:-:S04]  /*112a0*/  LOP3.LUT R5, R5, 0x7f, RZ, 0xc0, !PT ;  /* 0x0000007f05057812 */ /* 0x001fc800078ec0ff */
[----:B------:R-:W-:-:S05]  /*112b0*/  SHF.R.U32.HI R5, RZ, 0x3, R5 ;  /* 0x00000003ff057819 */ /* 0x000fca0000011605 */
[----:B------:R-:W-:-:S04]  /*112c0*/  VIADD R2, R5, UR41 ;  /* 0x0000002905027c36 */ /* 0x000fc80008000000 */
[C---:B------:R-:W-:Y:S01]  /*112d0*/  VIADD R5, R2.reuse, 0x10 ;  /* 0x0000001002057836 */ /* 0x040fe20000000000 */
[----:B------:R-:W-:-:S04]  /*112e0*/  ISETP.GE.AND P3, PT, R2, R3, PT ;  /* 0x000000030200720c */ /* 0x000fc80003f66270 */
[----:B------:R-:W-:Y:S02]  /*112f0*/  ISETP.GE.AND P2, PT, R5, R3, PT ;  /* 0x000000030500720c */ /* 0x000fe40003f46270 */
[----:B------:R-:W0:Y:S07]  /*11300*/  SHFL.IDX PT, R5, R4, RZ, 0x181f ;  /* 0x00181fff04057589 */ /* 0x000e2e00000e0000 */
[----:B-1----:R-:W-:-:S05]  /*11310*/  @!P3 LEA R6, P4, R10, R6, 0x1 ;  /* 0x000000060a06b211 */ /* 0x002fca00078808ff */
[----:B0-----:R-:W-:Y:S01]  /*11320*/  @!P3 IMAD.X R7, RZ, RZ, R5, P4 ;  /* 0x000000ffff07b224 */ /* 0x001fe200020e0605 */
[----:B------:R-:W-:Y:S01]  /*11330*/  @!P2 LEA R8, P4, R10, R8, 0x1 ;  /* 0x000000080a08a211 */ /* 0x000fe200078808ff */
[----:B------:R-:W0:Y:S04]  /*11340*/  SHFL.IDX PT, R5, R4, 0x1, 0x181f ;  /* 0x00381f0004057f89 */ /* 0x000e2800000e0000 */
[----:B-----5:R-:W-:Y:S04]  /*11350*/  @!P3 LDGSTS.E.BYPASS.LTC128B.128 [R9+0x10400], desc[UR50][R6.64], !P1 ;  /* 0x104000000609bfae */ /* 0x020fe8000c901d72 */
[----:B------:R1:W-:Y:S02]  /*11360*/  @!P3 LDGSTS.E.BYPASS.LTC128B.128 [R9+0x14400], desc[UR50][R6.64+0x80], !P0 ;  /* 0x144000800609bfae */ /* 0x0003e4000c101d72 */
[----:B-1----:R-:W-:-:S02]  /*11370*/  @!P2 IMAD.MOV.U32 R6, RZ, RZ, R8 ;  /* 0x000000ffff06a224 */ /* 0x002fc400078e0008 */
[----:B0-----:R-:W-:-:S04]  /*11380*/  @!P2 IMAD.X R5, RZ, RZ, R5, P4 ;  /* 0x000000ffff05a224 */ /* 0x001fc800020e0605 */
        /* <DEDUP_REMOVED lines=49> */
[----:B-1----:R0:W-:Y:S02]  /*116a0*/  @!P3 LDGSTS.E.BYPASS.LTC128B.128 [R9+0x17400], desc[UR50][R6.64+0x80], !P0 ;  /* 0x174000800609bfae */ /* 0x0021e4000c101d72 */
.L_x_8016:
        /* <DEDUP_REMOVED lines=11> */
.L_x_7914:
[----:B------:R-:W-:Y:S05]  /*11760*/  BSYNC B0 ;  /* 0x0000000000007941 */ /* 0x000fea0003800000 */
.L_x_7913:
[----:B------:R-:W-:Y:S01]  /*11770*/  NOP ;  /* 0x0000000000007918 */ /* 0x000fe20000000000 */
[----:B------:R-:W-:Y:S01]  /*11780*/  PLOP3.LUT P0, PT, PT, PT, PT, 0x80, 0x0 ;  /* 0x000000000000781c */ /* 0x000fe20003f0f070 */
[----:B0-----:R-:W-:-:S12]  /*11790*/  VIADD R6, R17, 0x28800 ;  /* 0x0002880011067836 */ /* 0x001fd80000000000 */
.L_x_7915:
        /* <DEDUP_REMOVED lines=18> */
.L_x_8017:
[----:B------:R-:W-:Y:S05]  /*118c0*/  BSYNC B0 ;  /* 0x0000000000007941 */ /* 0x000fea0003800000 */
.L_x_7916:
        /* <DEDUP_REMOVED lines=45> */
.L_x_7922:
[----:B------:R-:W-:Y:S01]  /*11ba0*/  IMAD R7, R0, 0x8, R17 ;  /* 0x0000000800077824 */ /* 0x000fe200078e0211 */
[----:B0-----:R-:W-:Y:S01]  /*11bb0*/  SHF.L.U32 R3, R10, 0x1f, RZ ;  /* 0x0000001f0a037819 */ /* 0x001fe200000006ff */
[----:B------:R-:W-:Y:S03]  /*11bc0*/  BSSY B1, `(.L_x_7923) ;  /* 0x0000003000017945 */ /* 0x000fe60003800000 */
[----:B------:R-:W0:Y:S02]  /*11bd0*/  SYNCS.PHASECHK.TRANS64.TRYWAIT P0, [R7+URZ+0x28840], R3 ;  /* 0x02884003070075a7 */ /* 0x000e24000800017f */
[----:B0-----:R-:W-:Y:S05]  /*11be0*/  @!P0 BRA `(.L_x_7924) ;  /* 0x00000034000c8947 */ /* 0x001fea0003800000 */
.L_x_8018:
[----:B------:R-:W-:Y:S05]  /*11bf0*/  BSYNC B1 ;  /* 0x0000000000017941 */ /* 0x000fea0003800000 */
.L_x_7923:
        /* <DEDUP_REMOVED lines=12> */
.L_x_7926:
[----:B------:R-:W-:Y:S05]  /*11cc0*/  BSYNC B1 ;  /* 0x0000000000017941 */ /* 0x000fea0003800000 */
.L_x_7925:
[----:B------:R-:W-:Y:S01]  /*11cd0*/  IMAD.MOV.U32 R11, RZ, RZ, RZ ;  /* 0x000000ffff0b7224 */ /* 0x000fe200078e00ff */
[----:B------:R-:W-:Y:S01]  /*11ce0*/  UIADD3 UR4, UP0, UR44, 0x370, URZ ;  /* 0x000003702c047890 */ /* 0x000fe2000ff1e03f */
[----:B0-----:R-:W-:Y:S01]  /*11cf0*/  IMAD R3, R0, 0x8000, R17 ;  /* 0x0000800000037824 */ /* 0x001fe200078e0211 */
[----:B------:R-:W-:Y:S01]  /*11d00*/  PLOP3.LUT P0, PT, PT, PT, PT, 0x80, 0x0 ;  /* 0x000000000000781c */ /* 0x000fe20003f0f070 */
[----:B------:R-:W-:Y:S01]  /*11d10*/  VIADD R7, R7, 0x28830 ;  /* 0x0002883007077836 */ /* 0x000fe20000000000 */
[----:B------:R-:W-:Y:S01]  /*11d20*/  R2UR UR10, R11 ;  /* 0x000000000b0a72ca */ /* 0x000fe200000e0000 */
[----:B------:R-:W-:Y:S01]  /*11d30*/  IMAD.SHL.U32 R8, R4, 0x80, RZ ;  /* 0x0000008004087824 */ /* 0x000fe200078e00ff */
[----:B------:R-:W-:Y:S01]  /*11d40*/  UIADD3.X UR5, URZ, UR45, URZ, UP0, !UPT ;  /* 0x0000002d3f057290 */ /* 0x000fe200087fe43f */
[----:B------:R-:W-:Y:S01]  /*11d50*/  VIADD R9, R3, 0x18400 ;  /* 0x0001840003097836 */ /* 0x000fe20000000000 */
[----:B------:R-:W-:Y:S01]  /*11d60*/  UMOV UR6, 0x0 ;  /* 0x0000000000067882 */ /* 0x000fe20000000000 */
[----:B------:R-:W-:-:S10]  /*11d70*/  UMOV UR7, 0x14f00000 ;  /* 0x14f0000000077882 */ /* 0x000fd40000000000 */
.L_x_7927:
        /* <DEDUP_REMOVED lines=16> */
.L_x_7928:
        /* <DEDUP_REMOVED lines=16> */
.L_x_8019:
[----:B------:R-:W-:Y:S05]  /*11f80*/  BSYNC B1 ;  /* 0x0000000000017941 */ /* 0x000fea0003800000 */
.L_x_7929:
        /* <DEDUP_REMOVED lines=12> */
.L_x_7932:
[----:B------:R-:W-:Y:S05]  /*12050*/  BSYNC B1 ;  /* 0x0000000000017941 */ /* 0x000fea0003800000 */
.L_x_7931:
        /* <DEDUP_REMOVED lines=12> */
.L_x_7933:
        /* <DEDUP_REMOVED lines=15> */
.L_x_7934:
        /* <DEDUP_REMOVED lines=12> */
.L_x_7921:
[----:B------:R-:W-:Y:S05]  /*122d0*/  BSYNC B0 ;  /* 0x0000000000007941 */ /* 0x000fea0003800000 */
.L_x_7920:
[----:B------:R1:W-:Y:S01]  /*122e0*/  STL [R1+0x8], R10 ;  /* 0x0000080a01007387 */ /* 0x0003e20000100800 */
[----:B------:R-:W-:Y:S01]  /*122f0*/  UIADD3 UR4, UR40, -0x3, URZ ;  /* 0xfffffffd28047890 */ /* 0x000fe2000fffe03f */
[----:B------:R-:W-:-:S05]  /*12300*/  IMAD.MOV.U32 R18, RZ, RZ, R0 ;  /* 0x000000ffff127224 */ /* 0x000fca00078e0000 */
[----:B0-----:R-:W-:-:S07]  /*12310*/  IMAD.U32 R4, RZ, RZ, UR4 ;  /* 0x00000004ff047e24 */ /* 0x001fce000f8e00ff */
.L_x_7919:
[----:B------:R-:W-:Y:S01]  /*12320*/  ULOP3.LUT UR4, URZ, UR40, URZ, 0x33, !UPT ;  /* 0x000000283f047292 */ /* 0x000fe2000f8e333f */
[----:B------:R-:W-:Y:S01]  /*12330*/  VIADD R5, R5, 0xfffffffe ;  /* 0xfffffffe05057836 */ /* 0x000fe20000000000 */
[----:B------:R-:W-:Y:S04]  /*12340*/  BSSY B0, `(.L_x_7918) ;  /* 0x000012d000007945 */ /* 0x000fe80003800000 */
[----:B------:R-:W-:-:S13]  /*12350*/  ISETP.NE.AND P0, PT, R5, UR4, PT ;  /* 0x0000000405007c0c */ /* 0x000fda000bf05270 */
[----:B------:R-:W-:Y:S05]  /*12360*/  @!P0 BRA `(.L_x_7935) ;  /* 0x0000001000a88947 */ /* 0x000fea0003800000 */
[----:B------:R-:W-:-:S07]  /*12370*/  IMAD.MOV.U32 R8, RZ, RZ, R16 ;  /* 0x000000ffff087224 */ /* 0x000fce00078e0010 */
.L_x_7966:
        /* <DEDUP_REMOVED lines=33> */
.L_x_7938:
[----:B------:R-:W-:Y:S01]  /*12590*/  IMAD R3, R0, 0x8, R17 ;  /* 0x0000000800037824 */ /* 0x000fe200078e0211 */
[----:B------:R-:W-:Y:S01]  /*125a0*/  SHF.L.U32 R2, R5, 0x1f, RZ ;  /* 0x0000001f05027819 */ /* 0x000fe200000006ff */
[----:B------:R-:W-:Y:S03]  /*125b0*/  BSSY B2, `(.L_x_7939) ;  /* 0x0000003000027945 */ /* 0x000fe60003800000 */
[----:B------:R-:W2:Y:S02]  /*125c0*/  SYNCS.PHASECHK.TRANS64.TRYWAIT P0, [R3+URZ+0x28840], R2 ;  /* 0x02884002030075a7 */ /* 0x000ea4000800017f */
[----:B--2---:R-:W-:Y:S05]  /*125d0*/  @!P0 BRA `(.L_x_7940) ;  /* 0x0000002800b88947 */ /* 0x004fea0003800000 */
.L_x_8020:
[----:B------:R-:W-:Y:S05]  /*125e0*/  BSYNC B2 ;  /* 0x0000000000027941 */ /* 0x000fea0003800000 */
.L_x_7939:
        /* <DEDUP_REMOVED lines=12> */
.L_x_7942:
[----:B------:R-:W-:Y:S05]  /*126b0*/  BSYNC B2 ;  /* 0x0000000000027941 */ /* 0x000fea0003800000 */
.L_x_7941:
[----:B------:R-:W-:Y:S01]  /*126c0*/  IMAD.MOV.U32 R12, RZ, RZ, RZ ;  /* 0x000000ffff0c7224 */ /* 0x000fe200078e00ff */
[----:B------:R-:W-:Y:S01]  /*126d0*/  UIADD3 UR4, UP0, UR44, 0x370, URZ ;  /* 0x000003702c047890 */ /* 0x000fe2000ff1e03f */
[----:B--2---:R-:W-:Y:S01]  /*126e0*/  IMAD R2, R0, 0x8000, R17 ;  /* 0x0000800000027824 */ /* 0x004fe200078e0211 */
[----:B------:R-:W-:Y:S01]  /*126f0*/  PLOP3.LUT P0, PT, PT, PT, PT, 0x80, 0x0 ;  /* 0x000000000000781c */ /* 0x000fe20003f0f070 */
[----:B------:R-:W-:Y:S01]  /*12700*/  VIADD R3, R3, 0x28830 ;  /* 0x0002883003037836 */ /* 0x000fe20000000000 */
[----:B------:R-:W-:Y:S01]  /*12710*/  R2UR UR10, R12 ;  /* 0x000000000c0a72ca */ /* 0x000fe200000e0000 */
[----:B------:R-:W-:Y:S01]  /*12720*/  IMAD.SHL.U32 R9, R7, 0x80, RZ ;  /* 0x0000008007097824 */ /* 0x000fe200078e00ff */
[----:B------:R-:W-:Y:S01]  /*12730*/  UIADD3.X UR5, URZ, UR45, URZ, UP0, !UPT ;  /* 0x0000002d3f057290 */ /* 0x000fe200087fe43f */
[----:B-1----:R-:W-:Y:S01]  /*12740*/  VIADD R10, R2, 0x18400 ;  /* 0x00018400020a7836 */ /* 0x002fe20000000000 */
[----:B------:R-:W-:Y:S01]  /*12750*/  UMOV UR6, 0x0 ;  /* 0x0000000000067882 */ /* 0x000fe20000000000 */
[----:B------:R-:W-:-:S10]  /*12760*/  UMOV UR7, 0x14f00000 ;  /* 0x14f0000000077882 */ /* 0x000fd40000000000 */
.L_x_7943:
        /* <DEDUP_REMOVED lines=16> */
.L_x_7944:
        /* <DEDUP_REMOVED lines=16> */
.L_x_8021:
[----:B------:R-:W-:Y:S05]  /*12970*/  BSYNC B2 ;  /* 0x0000000000027941 */ /* 0x000fea0003800000 */
.L_x_7945:
        /* <DEDUP_REMOVED lines=11> */
.L_x_7948:
[----:B------:R-:W-:Y:S05]  /*12a30*/  BSYNC B2 ;  /* 0x0000000000027941 */ /* 0x000fea0003800000 */
.L_x_7947:
[----:B0-----:R-:W2:Y:S01]  /*12a40*/  LDL.LU R3, [R1] ;  /* 0x0000000001037983 */ /* 0x001ea20000300800 */
        /* <DEDUP_REMOVED lines=10> */
.L_x_7949:
        /* <DEDUP_REMOVED lines=15> */
.L_x_7950:
        /* <DEDUP_REMOVED lines=12> */
.L_x_7937:
[----:B------:R-:W-:Y:S05]  /*12ca0*/  BSYNC B1 ;  /* 0x0000000000017941 */ /* 0x000fea0003800000 */
.L_x_7936:
        /* <DEDUP_REMOVED lines=33> */
.L_x_7953:
[----:B------:R-:W-:Y:S01]  /*12ec0*/  IMAD R2, R18, 0x8, R17 ;  /* 0x0000000812027824 */ /* 0x000fe200078e0211 */
[----:B------:R-:W-:Y:S01]  /*12ed0*/  SHF.L.U32 R3, R11, 0x1f, RZ ;  /* 0x0000001f0b037819 */ /* 0x000fe200000006ff */
[----:B------:R-:W-:Y:S03]  /*12ee0*/  BSSY B2, `(.L_x_7954) ;  /* 0x0000003000027945 */ /* 0x000fe60003800000 */
[----:B------:R-:W2:Y:S02]  /*12ef0*/  SYNCS.PHASECHK.TRANS64.TRYWAIT P0, [R2+URZ+0x28840], R3 ;  /* 0x02884003020075a7 */ /* 0x000ea4000800017f */
[----:B--2---:R-:W-:Y:S05]  /*12f00*/  @!P0 BRA `(.L_x_7955) ;  /* 0x0000002000948947 */ /* 0x004fea0003800000 */
.L_x_8022:
[----:B------:R-:W-:Y:S05]  /*12f10*/  BSYNC B2 ;  /* 0x0000000000027941 */ /* 0x000fea0003800000 */
.L_x_7954:
        /* <DEDUP_REMOVED lines=12> */
.L_x_7957:
[----:B------:R-:W-:Y:S05]  /*12fe0*/  BSYNC B2 ;  /* 0x0000000000027941 */ /* 0x000fea0003800000 */
.L_x_7956:
        /* <DEDUP_REMOVED lines=12> */
.L_x_7958:
        /* <DEDUP_REMOVED lines=16> */
.L_x_7959:
        /* <DEDUP_REMOVED lines=15> */
.L_x_8023:
[----:B------:R-:W-:Y:S05]  /*132a0*/  BSYNC B2 ;  /* 0x0000000000027941 */ /* 0x000fea0003800000 */
.L_x_7960:
        /* <DEDUP_REMOVED lines=11> */
.L_x_7963:
[----:B------:R-:W-:Y:S05]  /*13360*/  BSYNC B2 ;  /* 0x0000000000027941 */ /* 0x000fea0003800000 */
.L_x_7962:
        /* <DEDUP_REMOVED lines=11> */
.L_x_7964:
        /* <DEDUP_REMOVED lines=15> */
.L_x_7965:
        /* <DEDUP_REMOVED lines=12> */
.L_x_7952:
[----:B------:R-:W-:Y:S05]  /*135d0*/  BSYNC B1 ;  /* 0x0000000000017941 */ /* 0x000fea0003800000 */
.L_x_7951:
[----:B------:R-:W-:Y:S01]  /*135e0*/  ISETP.GT.AND P0, PT, R7, UR39, PT ;  /* 0x0000002707007c0c */ /* 0x000fe2000bf04270 */
[----:B------:R-:W-:-:S12]  /*135f0*/  VIADD R4, R4, 0xfffffffe ;  /* 0xfffffffe04047836 */ /* 0x000fd80000000000 */
[----:B------:R-:W-:Y:S05]  /*13600*/  @P0 BRA `(.L_x_7966) ;  /* 0xffffffec005c0947 */ /* 0x000fea000383ffff */
.L_x_7935:
[----:B------:R-:W-:Y:S05]  /*13610*/  BSYNC B0 ;  /* 0x0000000000007941 */ /* 0x000fea0003800000 */
.L_x_7918:
        /* <DEDUP_REMOVED lines=8> */
[----:B------:R-:W0:Y:S02]  /*136a0*/  FLO.U32 R0, UR4 ;  /* 0x0000000400007d00 */ /* 0x000e2400080e0000 */
[----:B0-----:R-:W-:-:S06]  /*136b0*/  ISETP.EQ.U32.AND P0, PT, R0, R5, PT ;  /* 0x000000050000720c */ /* 0x001fcc0003f02070 */
[----:B------:R-:W3:Y:S07]  /*136c0*/  POPC R5, UR4 ;  /* 0x0000000400057d09 */ /* 0x000eee0008000000 */
[----:B---3--:R-:W3:Y:S01]  /*136d0*/  @P0 ATOMG.E.ADD.STRONG.GPU PT, R3, desc[UR50][R2.64], R5 ;  /* 0x00000005020309a8 */ /* 0x008ee200081ee1f2 */
[----:B------:R-:W0:Y:S02]  /*136e0*/  S2R R4, SR_LTMASK ;  /* 0x0000000000047919 */ /* 0x000e240000003900 */
[----:B0-----:R-:W-:-:S04]  /*136f0*/  LOP3.LUT R4, R4, UR4, RZ, 0xc0, !PT ;  /* 0x0000000404047c12 */ /* 0x001fc8000f8ec0ff */
[----:B------:R-:W0:Y:S01]  /*13700*/  POPC R7, R4 ;  /* 0x0000000400077309 */ /* 0x000e220000000000 */
[----:B---3--:R-:W0:Y:S02]  /*13710*/  SHFL.IDX PT, R0, R3, R0, 0x1f ;  /* 0x00001f0003007589 */ /* 0x008e2400000e0000 */
[----:B0-----:R-:W-:-:S05]  /*13720*/  IADD3 R0, R0, UR42, R7 ;  /* 0x0000002a00007c10 */ /* 0x001fca000fffe007 */
[----:B------:R0:W-:Y:S02]  /*13730*/  STL [R1+0x14], R0 ;  /* 0x0000140001007387 */ /* 0x0001e40000100800 */
.L_x_7968:
[----:B------:R-:W-:Y:S05]  /*13740*/  BSYNC B0 ;  /* 0x0000000000007941 */ /* 0x000fea0003800000 */
.L_x_7967:
[----:B------:R-:W-:Y:S01]  /*13750*/  LOP3.LUT P0, RZ, R19, 0x2, RZ, 0xc0, !PT ;  /* 0x0000000213ff7812 */ /* 0x000fe2000780c0ff */
[----:B------:R-:W-:-:S12]  /*13760*/  BSSY B0, `(.L_x_7969) ;  /* 0x0000038000007945 */ /* 0x000fd80003800000 */
[----:B------:R-:W-:Y:S05]  /*13770*/  @!P0 BRA `(.L_x_7970) ;  /* 0x0000000000d88947 */ /* 0x000fea0003800000 */
[----:B0-----:R-:W3:Y:S01]  /*13780*/  LDL R0, [R1+0x8] ;  /* 0x0000080001007983 */ /* 0x001ee20000100800 */
[----:B------:R-:W-:Y:S01]  /*13790*/  IMAD R3, R18, 0x8, R17 ;  /* 0x0000000812037824 */ /* 0x000fe200078e0211 */
[----:B------:R-:W-:Y:S01]  /*137a0*/  BSSY B1, `(.L_x_7971) ;  /* 0x0000005000017945 */ /* 0x000fe20003800000 */
[----:B------:R-:W-:Y:S02]  /*137b0*/  ISETP.NE.AND P2, PT, R6, RZ, PT ;  /* 0x000000ff0600720c */ /* 0x000fe40003f45270 */
[----:B---3--:R-:W-:-:S04]  /*137c0*/  SHF.L.U32 R0, R0, 0x1f, RZ ;  /* 0x0000001f00007819 */ /* 0x008fc800000006ff */
[----:B------:R-:W0:Y:S02]  /*137d0*/  SYNCS.PHASECHK.TRANS64.TRYWAIT P0, [R3+URZ+0x28860], R0 ;  /* 0x02886000030075a7 */ /* 0x000e24000800017f */
[----:B0-----:R-:W-:Y:S05]  /*137e0*/  @!P0 BRA `(.L_x_7972) ;  /* 0x0000001800848947 */ /* 0x001fea0003800000 */
.L_x_8024:
[----:B------:R-:W-:Y:S05]  /*137f0*/  BSYNC B1 ;  /* 0x0000000000017941 */ /* 0x000fea0003800000 */
.L_x_7971:
        /* <DEDUP_REMOVED lines=9> */
.L_x_7974:
[----:B------:R-:W-:Y:S05]  /*13890*/  BSYNC B1 ;  /* 0x0000000000017941 */ /* 0x000fea0003800000 */
.L_x_7973:
[----:B0-----:R-:W3:Y:S01]  /*138a0*/  LDL.LU R0, [R1] ;  /* 0x0000000001007983 */ /* 0x001ee20000300800 */
[----:B------:R-:W-:Y:S01]  /*138b0*/  UIADD3 UR4, UP0, UR44, 0x470, URZ ;  /* 0x000004702c047890 */ /* 0x000fe2000ff1e03f */
[----:B------:R-:W-:Y:S01]  /*138c0*/  PLOP3.LUT P0, PT, PT, PT, PT, 0x80, 0x0 ;  /* 0x000000000000781c */ /* 0x000fe20003f0f070 */
[----:B------:R-:W-:Y:S01]  /*138d0*/  VIADD R3, R3, 0x28850 ;  /* 0x0002885003037836 */ /* 0x000fe20000000000 */
[----:B------:R-:W-:Y:S01]  /*138e0*/  UMOV UR6, 0x0 ;  /* 0x0000000000067882 */ /* 0x000fe20000000000 */
[----:B------:R-:W-:Y:S01]  /*138f0*/  UIADD3.X UR5, URZ, UR45, URZ, UP0, !UPT ;  /* 0x0000002d3f057290 */ /* 0x000fe200087fe43f */
[----:B------:R-:W-:Y:S01]  /*13900*/  UMOV UR7, 0x14f00000 ;  /* 0x14f0000000077882 */ /* 0x000fe20000000000 */
[----:B------:R-:W-:Y:S01]  /*13910*/  UMOV UR10, URZ ;  /* 0x0000003f000a7c82 */ /* 0x000fe20008000000 */
[----:B---3--:R-:W-:Y:S02]  /*13920*/  IMAD.SHL.U32 R2, R0, 0x80, RZ ;  /* 0x0000008000027824 */ /* 0x008fe400078e00ff */
[----:B------:R-:W-:-:S04]  /*13930*/  IMAD R0, R18, 0x8000, R17 ;  /* 0x0000800012007824 */ /* 0x000fc800078e0211 */
[----:B------:R-:W-:-:S07]  /*13940*/  VIADD R4, R0, 0x400 ;  /* 0x0000040000047836 */ /* 0x000fce0000000000 */
.L_x_7975:
        /* <DEDUP_REMOVED lines=15> */
.L_x_7976:
        /* <DEDUP_REMOVED lines=10> */
.L_x_7970:
[----:B------:R-:W-:Y:S05]  /*13ae0*/  BSYNC B0 ;  /* 0x0000000000007941 */ /* 0x000fea0003800000 */
.L_x_7969:
[----:B------:R-:W3:Y:S01]  /*13af0*/  LDL.LU R4, [R1+0x8] ;  /* 0x0000080001047983 */ /* 0x000ee20000300800 */
[----:B------:R-:W-:-:S05]  /*13b00*/  VIADD R18, R18, 0x1 ;  /* 0x0000000112127836 */ /* 0x000fca0000000000 */
[----:B------:R-:W-:-:S04]  /*13b10*/  ISETP.NE.AND P0, PT, R18, 0x2, PT ;  /* 0x000000021200780c */ /* 0x000fc80003f05270 */
[----:B0-----:R-:W-:Y:S02]  /*13b20*/  SEL R0, RZ, 0x1, P0 ;  /* 0x00000001ff007807 */ /* 0x001fe40000000000 */
[----:B------:R-:W-:Y:S02]  /*13b30*/  SEL R18, R18, RZ, P0 ;  /* 0x000000ff12127207 */ /* 0x000fe40000000000 */
[----:B---3--:R-:W-:-:S05]  /*13b40*/  LOP3.LUT R4, R4, R0, RZ, 0x3c, !PT ;  /* 0x0000000004047212 */ /* 0x008fca00078e3cff */
[----:B------:R3:W-:Y:S02]  /*13b50*/  STL [R1+0x8], R4 ;  /* 0x0000080401007387 */ /* 0x0007e40000100800 */
.L_x_7898:
[----:B------:R-:W-:Y:S05]  /*13b60*/  BSYNC B7 ;  /* 0x0000000000077941 */ /* 0x000fea0003800000 */
.L_x_7896:
[----:B0-----:R0:W5:Y:S01]  /*13b70*/  LDL R2, [R1+0x14] ;  /* 0x0000140001027983 */ /* 0x0011620000100800 */
[----:B------:R-:W-:-:S13]  /*13b80*/  LOP3.LUT P0, RZ, R19, 0x4, RZ, 0xc0, !PT ;  /* 0x0000000413ff7812 */ /* 0x000fda000780c0ff */
        /* <DEDUP_REMOVED lines=11> */
.L_x_7977:
[----:B------:R-:W-:-:S03]  /*13c40*/  UMOV UR4, 0xffffffff ;  /* 0xffffffff00047882 */ /* 0x000fc60000000000 */
[----:B------:R-:W-:Y:S05]  /*13c50*/  BRA.DIV UR4, `(.L_x_7979) ;  /* 0x00000016047c7947 */ /* 0x000fea000b800000 */
[----:B-----5:R0:W4:Y:S02]  /*13c60*/  SHFL.IDX PT, R14, R2, RZ, 0x1f ;  /* 0x00001fff020e7589 */ /* 0x02012400000e0000 */
.L_x_8027:
[----:B------:R-:W5:Y:S01]  /*13c70*/  @!P1 S2R R3, SR_CgaCtaId ;  /* 0x0000000000039919 */ /* 0x000f620000008800 */
[----:B------:R-:W-:Y:S05]  /*13c80*/  WARPSYNC.ALL ;  /* 0x0000000000007948 */ /* 0x000fea0003800000 */
[----:B------:R-:W-:Y:S01]  /*13c90*/  BAR.SYNC.DEFER_BLOCKING 0x4, 0x180 ;  /* 0x0106000000007b1d */ /* 0x000fe20000010000 */
[----:B-1----:R-:W-:-:S05]  /*13ca0*/  @!P1 MOV R0, 0x400 ;  /* 0x0000040000009802 */ /* 0x002fca0000000f00 */
[----:B----4-:R1:W-:Y:S01]  /*13cb0*/  STL [R1+0x14], R14 ;  /* 0x0000140e01007387 */ /* 0x0103e20000100800 */
[----:B-----5:R-:W-:-:S05]  /*13cc0*/  @!P1 LEA R17, R3, R0, 0x18 ;  /* 0x0000000003119211 */ /* 0x020fca00078ec0ff */
[----:B------:R1:W-:Y:S01]  /*13cd0*/  @!P1 STS [R17+0x288d0], R2 ;  /* 0x0288d00211009388 */ /* 0x0003e20000000800 */
[----:B------:R-:W-:Y:S06]  /*13ce0*/  BAR.ARV 0x5, 0x180 ;  /* 0x0146000000007b1d */ /* 0x000fec0000002000 */
.L_x_7978:
[----:B-1----:R-:W5:Y:S01]  /*13cf0*/  LDL R0, [R1+0x14] ;  /* 0x0000140001007983 */ /* 0x002f620000100800 */
[----:B------:R-:W-:Y:S02]  /*13d00*/  ULDC UR4, c[0x0][0xc38] ;  /* 0x00030e0000047ab9 */ /* 0x000fe40000000800 */
[----:B-----5:R-:W-:-:S13]  /*13d10*/  ISETP.GE.AND P0, PT, R0, UR4, PT ;  /* 0x0000000400007c0c */ /* 0x020fda000bf06270 */
[----:B------:R-:W-:Y:S05]  /*13d20*/  @!P0 BRA `(.L_x_7980) ;  /* 0xffffffbc00388947 */ /* 0x000fea000383ffff */
.L_x_7887:
[----:B0-----:R-:W5:Y:S01]  /*13d30*/  LDL.LU R0, [R1+0x18] ;  /* 0x0000180001007983 */ /* 0x001f620000300800 */
[----:B------:R-:W-:Y:S01]  /*13d40*/  BSSY B0, `(.L_x_7981) ;  /* 0x000000b000007945 */ /* 0x000fe20003800000 */
[----:B------:R-:W0:Y:S01]  /*13d50*/  S2R R5, SR_CgaCtaId ;  /* 0x0000000000057919 */ /* 0x000e220000008800 */
[----:B-----5:R-:W-:-:S05]  /*13d60*/  VIADD R0, R0, 0x1 ;  /* 0x0000000100007836 */ /* 0x020fca0000000000 */
        /* <DEDUP_REMOVED lines=8> */
.L_x_8028:
[----:B------:R-:W-:Y:S05]  /*13df0*/  BSYNC B0 ;  /* 0x0000000000007941 */ /* 0x000fea0003800000 */
.L_x_7981:
[----:B------:R-:W-:-:S03]  /*13e00*/  UMOV UR4, 0xffffffff ;  /* 0xffffffff00047882 */ /* 0x000fc60000000000 */
[----:B------:R-:W-:Y:S05]  /*13e10*/  BRA.DIV UR4, `(.L_x_7983) ;  /* 0x0000001604487947 */ /* 0x000fea000b800000 */
[----:B------:R-:W1:Y:S02]  /*13e20*/  S2R R2, SR_TID.X ;  /* 0x0000000000027919 */ /* 0x000e640000002100 */
[----:B-1----:R-:W-:-:S04]  /*13e30*/  SHF.R.U32.HI R2, RZ, 0x5, R2 ;  /* 0x00000005ff027819 */ /* 0x002fc80000011602 */
[----:B------:R-:W-:-:S05]  /*13e40*/  LOP3.LUT R2, R2, 0x3, RZ, 0xc0, !PT ;  /* 0x0000000302027812 */ /* 0x000fca00078ec0ff */
[----:B------:R1:W4:Y:S02]  /*13e50*/  SHFL.IDX PT, R14, R2, RZ, 0x1f ;  /* 0x00001fff020e7589 */ /* 0x00032400000e0000 */
.L_x_8031:
[----:B----4-:R-:W-:Y:S01]  /*13e60*/  ISETP.NE.AND P0, PT, R14, RZ, PT ;  /* 0x000000ff0e00720c */ /* 0x010fe20003f05270 */
[----:B------:R-:W-:-:S12]  /*13e70*/  BSSY B0, `(.L_x_7984) ;  /* 0x0000025000007945 */ /* 0x000fd80003800000 */
[----:B------:R-:W-:Y:S05]  /*13e80*/  @P0 BRA `(.L_x_7985) ;  /* 0x00000000008c0947 */ /* 0x000fea0003800000 */
[----:B------:R-:W-:-:S03]  /*13e90*/  UMOV UR4, 0xffffffff ;  /* 0xffffffff00047882 */ /* 0x000fc60000000000 */
[----:B------:R-:W-:Y:S05]  /*13ea0*/  BRA.DIV UR4, `(.L_x_7986) ;  /* 0x0000001604587947 */ /* 0x000fea000b800000 */
[----:B------:R-:W-:-:S13]  /*13eb0*/  ELECT P6, URZ, PT ;  /* 0x00000000003f782f */ /* 0x000fda00038c0000 */
.L_x_8034:
[----:B------:R-:W-:Y:S05]  /*13ec0*/  @!P6 BRA `(.L_x_7985) ;  /* 0x00000000007ce947 */ /* 0x000fea0003800000 */
[----:B------:R-:W-:-:S06]  /*13ed0*/  ULOP3.LUT UR4, UR38, 0x2, URZ, 0xfc, !UPT ;  /* 0x0000000226047892 */ /* 0x000fcc000f8efc3f */
[----:B-1----:R-:W-:-:S05]  /*13ee0*/  IMAD.U32 R2, RZ, RZ, UR4 ;  /* 0x00000004ff027e24 */ /* 0x002fca000f8e00ff */
[----:B------:R-:W-:-:S13]  /*13ef0*/  ISETP.NE.AND P2, PT, R2, 0x3, PT ;  /* 0x000000030200780c */ /* 0x000fda0003f45270 */
[----:B------:R-:W-:Y:S05]  /*13f00*/  @!P2 BRA `(.L_x_7987) ;  /* 0x000000000004a947 */ /* 0x000fea0003800000 */
[----:B------:R-:W-:Y:S01]  /*13f10*/  BPT.TRAP 0x1 ;  /* 0x000000040000795c */ /* 0x000fe20000300000 */
.L_x_7987:
[----:B------:R-:W4:Y:S01]  /*13f20*/  LDL.LU R7, [R1+0x8] ;  /* 0x0000080001077983 */ /* 0x000f220000300800 */
[----:B0-----:R-:W-:Y:S02]  /*13f30*/  VIADD R3, R0, 0x28840 ;  /* 0x0002884000037836 */ /* 0x001fe40000000000 */
[C---:B------:R-:W-:Y:S02]  /*13f40*/  VIADD R2, R18.reuse, 0x1 ;  /* 0x0000000112027836 */ /* 0x040fe40000000000 */
[----:B------:R-:W-:-:S03]  /*13f50*/  IMAD R6, R18, 0x8, R3 ;  /* 0x0000000812067824 */ /* 0x000fc600078e0203 */
[----:B------:R-:W-:-:S04]  /*13f60*/  ISETP.NE.AND P1, PT, R2, 0x2, PT ;  /* 0x000000020200780c */ /* 0x000fc80003f25270 */
[----:B---3--:R-:W-:Y:S02]  /*13f70*/  SEL R4, RZ, 0x1, P1 ;  /* 0x00000001ff047807 */ /* 0x008fe40000800000 */
[C---:B----4-:R-:W-:Y:S02]  /*13f80*/  SHF.L.U32 R5, R7.reuse, 0x1f, RZ ;  /* 0x0000001f07057819 */ /* 0x050fe400000006ff */
[----:B------:R-:W-:Y:S02]  /*13f90*/  LOP3.LUT R7, R7, R4, RZ, 0x3c, !PT ;  /* 0x0000000407077212 */ /* 0x000fe400078e3cff */
[----:B------:R-:W0:Y:S01]  /*13fa0*/  SYNCS.PHASECHK.TRANS64.TRYWAIT P0, [R6+URZ], R5 ;  /* 0x00000005060075a7 */ /* 0x000e22000800017f */
[----:B------:R-:W-:Y:S02]  /*13fb0*/  SEL R4, R2, RZ, P1 ;  /* 0x000000ff02047207 */ /* 0x000fe40000800000 */
[----:B------:R-:W-:-:S03]  /*13fc0*/  SHF.L.U32 R2, R7, 0x1f, RZ ;  /* 0x0000001f07027819 */ /* 0x000fc600000006ff */
[----:B------:R-:W-:Y:S01]  /*13fd0*/  IMAD R3, R4, 0x8, R3 ;  /* 0x0000000804037824 */ /* 0x000fe200078e0203 */
[----:B0-----:R-:W-:Y:S06]  /*13fe0*/  @!P0 BRA `(.L_x_7988) ;  /* 0x0000001400288947 */ /* 0x001fec0003800000 */
.L_x_8035:
[----:B------:R-:W1:Y:S02]  /*13ff0*/  SYNCS.PHASECHK.TRANS64.TRYWAIT P0, [R3+URZ], R2 ;  /* 0x00000002030075a7 */ /* 0x000e64000800017f */
[----:B-1----:R-:W-:Y:S05]  /*14000*/  @!P0 BRA `(.L_x_7989) ;  /* 0x0000001400348947 */ /* 0x002fea0003800000 */
.L_x_8036:
[----:B------:R-:W-:Y:S05]  /*14010*/  @!P2 BRA `(.L_x_7990) ;  /* 0x000000000004a947 */ /* 0x000fea0003800000 */
[----:B------:R-:W-:Y:S01]  /*14020*/  BPT.TRAP 0x1 ;  /* 0x000000040000795c */ /* 0x000fe20000300000 */
.L_x_7990:
[----:B-1----:R-:W-:-:S04]  /*14030*/  VIADD R3, R0, 0x28860 ;  /* 0x0002886000037836 */ /* 0x002fc80000000000 */
[----:B------:R-:W-:-:S04]  /*14040*/  IMAD R18, R18, 0x8, R3 ;  /* 0x0000000812127824 */ /* 0x000fc800078e0203 */
[----:B------:R-:W1:Y:S02]  /*14050*/  SYNCS.PHASECHK.TRANS64.TRYWAIT P0, [R18+URZ], R5 ;  /* 0x00000005120075a7 */ /* 0x000e64000800017f */
[----:B-1----:R-:W-:Y:S05]  /*14060*/  @!P0 BRA `(.L_x_7991) ;  /* 0x0000001400308947 */ /* 0x002fea0003800000 */
.L_x_8037:
[----:B------:R-:W-:-:S07]  /*14070*/  IMAD R3, R4, 0x8, R3 ;  /* 0x0000000804037824 */ /* 0x000fce00078e0203 */
.L_x_7992:
[----:B---3--:R3:W4:Y:S02]  /*14080*/  SYNCS.PHASECHK.TRANS64.TRYWAIT P0, [R3+URZ], R2 ;  /* 0x00000002030075a7 */ /* 0x008724000800017f */
[----:B----4-:R-:W-:Y:S05]  /*14090*/  @!P0 NANOSLEEP.SYNCS 0x989680 ;  /* 0x009896800000895d */ /* 0x010fea0003900000 */
[----:B------:R-:W4:Y:S02]  /*140a0*/  @!P0 SYNCS.PHASECHK.TRANS64 P0, [R3+URZ], R2 ;  /* 0x00000002030085a7 */ /* 0x000f24000800007f */
[----:B----4-:R-:W-:Y:S05]  /*140b0*/  @!P0 BRA `(.L_x_7992) ;  /* 0xfffffffc00f08947 */ /* 0x010fea000383ffff */
.L_x_7985:
[----:B------:R-:W-:Y:S05]  /*140c0*/  BSYNC B0 ;  /* 0x0000000000007941 */ /* 0x000fea0003800000 */
.L_x_7984:
[----:B------:R-:W-:Y:S05]  /*140d0*/  EXIT ;  /* 0x000000000000794d */ /* 0x000fea0003800000 */
.L_x_7800:
[----:B0-----:R-:W-:-:S04]  /*140e0*/  IMAD.U32 R3, RZ, RZ, UR41 ;  /* 0x00000029ff037e24 */ /* 0x001fc8000f8e00ff */
[----:B------:R0:W1:Y:S03]  /*140f0*/  SYNCS.PHASECHK.TRANS64.TRYWAIT P1, [R3+URZ+0x28800], R0 ;  /* 0x02880000030075a7 */ /* 0x000066000802017f */
[----:B-1----:R-:W-:Y:S05]  /*14100*/  @!P1 NANOSLEEP.SYNCS 0x989680 ;  /* 0x009896800000995d */ /* 0x002fea0003900000 */
[----:B------:R-:W1:Y:S02]  /*14110*/  @!P1 SYNCS.PHASECHK.TRANS64 P1, [R3+URZ+0x28800], R0 ;  /* 0x02880000030095a7 */ /* 0x000e64000802007f */
[----:B-1----:R-:W-:Y:S05]  /*14120*/  @!P1 BRA `(.L_x_7800) ;  /* 0xfffffffc00ec9947 */ /* 0x002fea000383ffff */
[----:B------:R-:W-:Y:S05]  /*14130*/  BRA `(.L_x_7993) ;  /* 0xfffffed8003c7947 */ /* 0x000fea000383ffff */
.L_x_7804:
[----:B-1----:R1:W2:Y:S02]  /*14140*/  SYNCS.PHASECHK.TRANS64.TRYWAIT P2, [R9+URZ+0x28830], R0 ;  /* 0x02883000090075a7 */ /* 0x0022a4000804017f */
[----:B--2---:R-:W-:Y:S05]  /*14150*/  @!P2 NANOSLEEP.SYNCS 0x989680 ;  /* 0x009896800000a95d */ /* 0x004fea0003900000 */
[----:B------:R-:W2:Y:S02]  /*14160*/  @!P2 SYNCS.PHASECHK.TRANS64 P2, [R9+URZ+0x28830], R0 ;  /* 0x028830000900a5a7 */ /* 0x000ea4000804007f */
[----:B--2---:R-:W-:Y:S05]  /*14170*/  @!P2 BRA `(.L_x_7804) ;  /* 0xfffffffc00f0a947 */ /* 0x004fea000383ffff */
[----:B------:R-:W-:Y:S05]  /*14180*/  BRA `(.L_x_7803) ;  /* 0xfffffed800607947 */ /* 0x000fea000383ffff */
.L_x_7820:
[----:B-1----:R-:W-:-:S04]  /*14190*/  IMAD.U32 R5, RZ, RZ, UR6 ;  /* 0x00000006ff057e24 */ /* 0x002fc8000f8e00ff */
[----:B------:R1:W2:Y:S03]  /*141a0*/  SYNCS.PHASECHK.TRANS64.TRYWAIT P2, [R5+URZ+0x28830], R4 ;  /* 0x02883004050075a7 */ /* 0x0002a6000804017f */
[----:B--2---:R-:W-:Y:S05]  /*141b0*/  @!P2 NANOSLEEP.SYNCS 0x989680 ;  /* 0x009896800000a95d */ /* 0x004fea0003900000 */
[----:B------:R-:W2:Y:S02]  /*141c0*/  @!P2 SYNCS.PHASECHK.TRANS64 P2, [R5+URZ+0x28830], R4 ;  /* 0x028830040500a5a7 */ /* 0x000ea4000804007f */
[----:B--2---:R-:W-:Y:S05]  /*141d0*/  @!P2 BRA `(.L_x_7820) ;  /* 0xfffffffc00eca947 */ /* 0x004fea000383ffff */
[----:B------:R-:W-:Y:S05]  /*141e0*/  BRA `(.L_x_7817) ;  /* 0xffffff0c000c7947 */ /* 0x000fea000383ffff */
.L_x_7824:
[----:B-1----:R-:W-:-:S04]  /*141f0*/  IMAD.U32 R5, RZ, RZ, UR6 ;  /* 0x00000006ff057e24 */ /* 0x002fc8000f8e00ff */
[----:B------:R1:W2:Y:S03]  /*14200*/  SYNCS.PHASECHK.TRANS64.TRYWAIT P2, [R5+URZ+0x28850], R4 ;  /* 0x02885004050075a7 */ /* 0x0002a6000804017f */
[----:B--2---:R-:W-:Y:S05]  /*14210*/  @!P2 NANOSLEEP.SYNCS 0x989680 ;  /* 0x009896800000a95d */ /* 0x004fea0003900000 */
[----:B------:R-:W2:Y:S02]  /*14220*/  @!P2 SYNCS.PHASECHK.TRANS64 P2, [R5+URZ+0x28850], R4 ;  /* 0x028850040500a5a7 */ /* 0x000ea4000804007f */
[----:B--2---:R-:W-:Y:S05]  /*14230*/  @!P2 BRA `(.L_x_7824) ;  /* 0xfffffffc00eca947 */ /* 0x004fea000383ffff */
[----:B------:R-:W-:Y:S05]  /*14240*/  BRA `(.L_x_7821) ;  /* 0xffffff0c00cc7947 */ /* 0x000fea000383ffff */
.L_x_7841:
[----:B-1----:R-:W-:-:S04]  /*14250*/  IMAD.U32 R7, RZ, RZ, UR6 ;  /* 0x00000006ff077e24 */ /* 0x002fc8000f8e00ff */
[----:B------:R1:W2:Y:S03]  /*14260*/  SYNCS.PHASECHK.TRANS64.TRYWAIT P3, [R7+URZ+0x28830], R0 ;  /* 0x02883000070075a7 */ /* 0x0002a6000806017f */
[----:B--2---:R-:W-:Y:S05]  /*14270*/  @!P3 NANOSLEEP.SYNCS 0x989680 ;  /* 0x009896800000b95d */ /* 0x004fea0003900000 */
[----:B------:R-:W2:Y:S02]  /*14280*/  @!P3 SYNCS.PHASECHK.TRANS64 P3, [R7+URZ+0x28830], R0 ;  /* 0x028830000700b5a7 */ /* 0x000ea4000806007f */
[----:B--2---:R-:W-:Y:S05]  /*14290*/  @!P3 BRA `(.L_x_7841) ;  /* 0xfffffffc00ecb947 */ /* 0x004fea000383ffff */
[----:B------:R-:W-:Y:S05]  /*142a0*/  BRA `(.L_x_7838) ;  /* 0xffffff3c00b47947 */ /* 0x000fea000383ffff */
.L_x_7845:
[----:B-1----:R-:W-:-:S04]  /*142b0*/  IMAD.U32 R7, RZ, RZ, UR6 ;  /* 0x00000006ff077e24 */ /* 0x002fc8000f8e00ff */
[----:B------:R1:W2:Y:S03]  /*142c0*/  SYNCS.PHASECHK.TRANS64.TRYWAIT P2, [R7+URZ+0x28850], R0 ;  /* 0x02885000070075a7 */ /* 0x0002a6000804017f */
[----:B--2---:R-:W-:Y:S05]  /*142d0*/  @!P2 NANOSLEEP.SYNCS 0x989680 ;  /* 0x009896800000a95d */ /* 0x004fea0003900000 */
[----:B------:R-:W2:Y:S02]  /*142e0*/  @!P2 SYNCS.PHASECHK.TRANS64 P2, [R7+URZ+0x28850], R0 ;  /* 0x028850000700a5a7 */ /* 0x000ea4000804007f */
[----:B--2---:R-:W-:Y:S05]  /*142f0*/  @!P2 BRA `(.L_x_7845) ;  /* 0xfffffffc00eca947 */ /* 0x004fea000383ffff */
[----:B------:R-:W-:Y:S05]  /*14300*/  BRA `(.L_x_7842) ;  /* 0xffffff4000747947 */ /* 0x000fea000383ffff */
.L_x_7851:
[----:B-1----:R-:W-:-:S04]  /*14310*/  IMAD.U32 R7, RZ, RZ, UR6 ;  /* 0x00000006ff077e24 */ /* 0x002fc8000f8e00ff */
[----:B------:R1:W2:Y:S03]  /*14320*/  SYNCS.PHASECHK.TRANS64.TRYWAIT P3, [R7+URZ+0x28830], R0 ;  /* 0x02883000070075a7 */ /* 0x0002a6000806017f */
[----:B--2---:R-:W-:Y:S05]  /*14330*/  @!P3 NANOSLEEP.SYNCS 0x989680 ;  /* 0x009896800000b95d */ /* 0x004fea0003900000 */
[----:B------:R-:W2:Y:S02]  /*14340*/  @!P3 SYNCS.PHASECHK.TRANS64 P3, [R7+URZ+0x28830], R0 ;  /* 0x028830000700b5a7 */ /* 0x000ea4000806007f */
[----:B--2---:R-:W-:Y:S05]  /*14350*/  @!P3 BRA `(.L_x_7851) ;  /* 0xfffffffc00ecb947 */ /* 0x004fea000383ffff */
[----:B------:R-:W-:Y:S05]  /*14360*/  BRA `(.L_x_7848) ;  /* 0xffffff5c00907947 */ /* 0x000fea000383ffff */
.L_x_7855:
[----:B-1----:R-:W-:-:S04]  /*14370*/  IMAD.U32 R7, RZ, RZ, UR6 ;  /* 0x00000006ff077e24 */ /* 0x002fc8000f8e00ff */
[----:B------:R1:W2:Y:S03]  /*14380*/  SYNCS.PHASECHK.TRANS64.TRYWAIT P2, [R7+URZ+0x28850], R0 ;  /* 0x02885000070075a7 */ /* 0x0002a6000804017f */
[----:B--2---:R-:W-:Y:S05]  /*14390*/  @!P2 NANOSLEEP.SYNCS 0x989680 ;  /* 0x009896800000a95d */ /* 0x004fea0003900000 */
[----:B------:R-:W2:Y:S02]  /*143a0*/  @!P2 SYNCS.PHASECHK.TRANS64 P2, [R7+URZ+0x28850], R0 ;  /* 0x028850000700a5a7 */ /* 0x000ea4000804007f */
[----:B--2---:R-:W-:Y:S05]  /*143b0*/  @!P2 BRA `(.L_x_7855) ;  /* 0xfffffffc00eca947 */ /* 0x004fea000383ffff */
[----:B------:R-:W-:Y:S05]  /*143c0*/  BRA `(.L_x_7852) ;  /* 0xffffff6000507947 */ /* 0x000fea000383ffff */
.L_x_7868:
[----:B-1----:R-:W-:-:S04]  /*143d0*/  IMAD.U32 R5, RZ, RZ, UR5 ;  /* 0x00000005ff057e24 */ /* 0x002fc8000f8e00ff */
[----:B------:R1:W2:Y:S03]  /*143e0*/  SYNCS.PHASECHK.TRANS64.TRYWAIT P0, [R5+URZ+0x28850], R4 ;  /* 0x02885004050075a7 */ /* 0x0002a6000800017f */
[----:B--2---:R-:W-:Y:S05]  /*143f0*/  @!P0 NANOSLEEP.SYNCS 0x989680 ;  /* 0x009896800000895d */ /* 0x004fea0003900000 */
[----:B------:R-:W2:Y:S02]  /*14400*/  @!P0 SYNCS.PHASECHK.TRANS64 P0, [R5+URZ+0x28850], R4 ;  /* 0x02885004050085a7 */ /* 0x000ea4000800007f */
[----:B--2---:R-:W-:Y:S05]  /*14410*/  @!P0 BRA `(.L_x_7868) ;  /* 0xfffffffc00ec8947 */ /* 0x004fea000383ffff */
[----:B------:R-:W-:Y:S05]  /*14420*/  BRA `(.L_x_7867) ;  /* 0xffffff8c00587947 */ /* 0x000fea000383ffff */
.L_x_7904:
[----:B------:R-:W-:Y:S02]  /*14430*/  IMAD.MOV.U32 R13, RZ, RZ, R4 ;  /* 0x000000ffff0d7224 */ /* 0x000fe400078e0004 */
[----:B------:R-:W-:Y:S02]  /*14440*/  IMAD.MOV.U32 R12, RZ, RZ, RZ ;  /* 0x000000ffff0c7224 */ /* 0x000fe400078e00ff */
[----:B------:R-:W-:Y:S02]  /*14450*/  IMAD.MOV.U32 R11, RZ, RZ, 0x1f ;  /* 0x0000001fff0b7424 */ /* 0x000fe400078e00ff */
[----:B------:R-:W-:-:S07]  /*14460*/  IMAD.MOV.U32 R15, RZ, RZ, -0x1 ;  /* 0xffffffffff0f7424 */ /* 0x000fce00078e00ff */
[----:B0-----:R-:W-:Y:S05]  /*14470*/  WARPSYNC.COLLECTIVE R15, `(.L_x_7994) ;  /* 0x000000000f087348 */ /* 0x001fea0003c00000 */
[----:B------:R1:W2:Y:S02]  /*14480*/  SHFL.IDX P6, R14, R13, R12, R11 ;  /* 0x0000000c0d0e7389 */ /* 0x0002a400000c000b */
[----:B012---:R-:W-:Y:S01]  /*14490*/  ENDCOLLECTIVE ;  /* 0x000000000000791b */ /* 0x007fe20003800000 */
.L_x_7994:
[----:B------:R-:W-:Y:S05]  /*144a0*/  BRA `(.L_x_7995) ;  /* 0xffffffc000fc7947 */ /* 0x000fea000383ffff */
.L_x_7906:
[----:B------:R-:W-:Y:S01]  /*144b0*/  BSSY B0, `(.L_x_7996) ;  /* 0x0000006000007945 */ /* 0x000fe20003800000 */
[----:B------:R-:W-:-:S07]  /*144c0*/  IMAD.MOV.U32 R15, RZ, RZ, -0x1 ;  /* 0xffffffffff0f7424 */ /* 0x000fce00078e00ff */
[----:B01----:R-:W-:Y:S05]  /*144d0*/  WARPSYNC.COLLECTIVE R15, `(.L_x_7997) ;  /* 0x000000000f0c7348 */ /* 0x003fea0003c00000 */
[----:B------:R-:W-:Y:S02]  /*144e0*/  ELECT P6, UR62, PT ;  /* 0x00000000003e782f */ /* 0x000fe400038c0000 */
[----:B------:R-:W-:Y:S01]  /*144f0*/  MOV R14, UR62 ;  /* 0x0000003e000e7c02 */ /* 0x000fe20008000f00 */
[----:B01----:R-:W-:Y:S10]  /*14500*/  ENDCOLLECTIVE ;  /* 0x000000000000791b */ /* 0x003ff40003800000 */
.L_x_7997:
[----:B------:R-:W-:Y:S05]  /*14510*/  BSYNC B0 ;  /* 0x0000000000007941 */ /* 0x000fea0003800000 */
.L_x_7996:
[----:B------:R-:W-:Y:S05]  /*14520*/  BRA `(.L_x_7998) ;  /* 0xffffffc400007947 */ /* 0x000fea000383ffff */
.L_x_7908:
[----:B--2---:R2:W3:Y:S02]  /*14530*/  SYNCS.PHASECHK.TRANS64.TRYWAIT P0, [R3+URZ+0x28840], R0 ;  /* 0x02884000030075a7 */ /* 0x0044e4000800017f */
[----:B---3--:R-:W-:Y:S05]  /*14540*/  @!P0 NANOSLEEP.SYNCS 0x989680 ;  /* 0x009896800000895d */ /* 0x008fea0003900000 */
[----:B------:R-:W3:Y:S02]  /*14550*/  @!P0 SYNCS.PHASECHK.TRANS64 P0, [R3+URZ+0x28840], R0 ;  /* 0x02884000030085a7 */ /* 0x000ee4000800007f */
[----:B---3--:R-:W-:Y:S05]  /*14560*/  @!P0 BRA `(.L_x_7908) ;  /* 0xfffffffc00f08947 */ /* 0x008fea000383ffff */
[----:B------:R-:W-:Y:S05]  /*14570*/  BRA `(.L_x_7999) ;  /* 0xffffffc400587947 */ /* 0x000fea000383ffff */
.L_x_7912:
        /* <DEDUP_REMOVED lines=10> */
.L_x_8000:
[----:B------:R-:W-:Y:S02]  /*14620*/  IMAD.MOV.U32 R13, RZ, RZ, R0 ;  /* 0x000000ffff0d7224 */ /* 0x000fe400078e0000 */
[----:B------:R-:W-:-:S07]  /*14630*/  IMAD.MOV.U32 R5, RZ, RZ, R14 ;  /* 0x000000ffff057224 */ /* 0x000fce00078e000e */
[----:B------:R-:W-:Y:S05]  /*14640*/  WARPSYNC.COLLECTIVE R15, `(.L_x_8001) ;  /* 0x000000000f087348 */ /* 0x000fea0003c00000 */
[----:B------:R0:W1:Y:S02]  /*14650*/  SHFL.IDX P6, R14, R13, R12, R11 ;  /* 0x0000000c0d0e7389 */ /* 0x00006400000c000b */
[----:B01----:R-:W-:Y:S01]  /*14660*/  ENDCOLLECTIVE ;  /* 0x000000000000791b */ /* 0x003fe20003800000 */
.L_x_8001:
[----:B------:R-:W-:Y:S02]  /*14670*/  ULDC UR4, c[0x0][0x288] ;  /* 0x0000a20000047ab9 */ /* 0x000fe40000000800 */
[----:B------:R-:W-:-:S05]  /*14680*/  IMAD R3, R7, UR4, RZ ;  /* 0x0000000407037c24 */ /* 0x000fca000f8e02ff */
[----:B------:R-:W-:Y:S01]  /*14690*/  ISETP.GE.AND P2, PT, R2, R3, PT ;  /* 0x000000030200720c */ /* 0x000fe20003f46270 */
[----:B------:R-:W-:Y:S02]  /*146a0*/  IMAD.MOV.U32 R13, RZ, RZ, R4 ;  /* 0x000000ffff0d7224 */ /* 0x000fe400078e0004 */
[----:B------:R-:W-:Y:S02]  /*146b0*/  IMAD.MOV.U32 R12, RZ, RZ, 0x1 ;  /* 0x00000001ff0c7424 */ /* 0x000fe400078e00ff */
[----:B------:R-:W-:-:S08]  /*146c0*/  IMAD.MOV.U32 R6, RZ, RZ, R14 ;  /* 0x000000ffff067224 */ /* 0x000fd000078e000e */
[----:B------:R-:W-:Y:S05]  /*146d0*/  WARPSYNC.COLLECTIVE R15, `(.L_x_8002) ;  /* 0x000000000f087348 */ /* 0x000fea0003c00000 */
[----:B------:R0:W1:Y:S02]  /*146e0*/  SHFL.IDX P6, R14, R13, R12, R11 ;  /* 0x0000000c0d0e7389 */ /* 0x00006400000c000b */
[----:B01----:R-:W-:Y:S01]  /*146f0*/  ENDCOLLECTIVE ;  /* 0x000000000000791b */ /* 0x003fe20003800000 */
.L_x_8002:
[----:B------:R-:W-:-:S05]  /*14700*/  @!P2 LEA R6, P4, R10, R6, 0x1 ;  /* 0x000000060a06a211 */ /* 0x000fca00078808ff */
[----:B------:R-:W-:Y:S02]  /*14710*/  @!P2 IMAD.X R7, RZ, RZ, R5, P4 ;  /* 0x000000ffff07a224 */ /* 0x000fe400020e0605 */
[----:B------:R-:W-:-:S03]  /*14720*/  VIADD R5, R2, 0x10 ;  /* 0x0000001002057836 */ /* 0x000fc60000000000 */
[----:B------:R-:W-:Y:S01]  /*14730*/  @!PT LDS RZ, [RZ] ;  /* 0x00000000fffff984 */ /* 0x000fe20000000800 */
[----:B------:R-:W-:Y:S01]  /*14740*/  @!PT LDS RZ, [RZ] ;  /* 0x00000000fffff984 */ /* 0x000fe20000000800 */
[----:B------:R-:W-:Y:S01]  /*14750*/  @!PT LDS RZ, [RZ] ;  /* 0x00000000fffff984 */ /* 0x000fe20000000800 */
[----:B------:R0:W-:Y:S01]  /*14760*/  @!P2 LDGSTS.E.BYPASS.LTC128B.128 [R9+0x10400], desc[UR50][R6.64], !P1 ;  /* 0x104000000609afae */ /* 0x0001e2000c901d72 */
[----:B------:R-:W-:-:S03]  /*14770*/  IMAD.MOV.U32 R13, RZ, RZ, R0 ;  /* 0x000000ffff0d7224 */ /* 0x000fc600078e0000 */
[----:B------:R0:W-:Y:S01]  /*14780*/  @!P2 LDGSTS.E.BYPASS.LTC128B.128 [R9+0x14400], desc[UR50][R6.64+0x80], !P0 ;  /* 0x144000800609afae */ /* 0x0001e2000c101d72 */
[----:B------:R-:W-:Y:S01]  /*14790*/  ISETP.GE.AND P2, PT, R5, R3, PT ;  /* 0x000000030500720c */ /* 0x000fe20003f46270 */
[----:B------:R-:W-:-:S12]  /*147a0*/  IMAD.MOV.U32 R5, RZ, RZ, R14 ;  /* 0x000000ffff057224 */ /* 0x000fd800078e000e */
[----:B0-----:R-:W-:Y:S05]  /*147b0*/  WARPSYNC.COLLECTIVE R15, `(.L_x_8003) ;  /* 0x000000000f087348 */ /* 0x001fea0003c00000 */
[----:B------:R1:W2:Y:S02]  /*147c0*/  SHFL.IDX P6, R14, R13, R12, R11 ;  /* 0x0000000c0d0e7389 */ /* 0x0002a400000c000b */
[----:B012---:R-:W-:Y:S01]  /*147d0*/  ENDCOLLECTIVE ;  /* 0x000000000000791b */ /* 0x007fe20003800000 */
.L_x_8003:
[----:B------:R-:W-:Y:S02]  /*147e0*/  IMAD.MOV.U32 R13, RZ, RZ, R4 ;  /* 0x000000ffff0d7224 */ /* 0x000fe400078e0004 */
[----:B------:R-:W-:Y:S02]  /*147f0*/  IMAD.MOV.U32 R12, RZ, RZ, 0x2 ;  /* 0x00000002ff0c7424 */ /* 0x000fe400078e00ff */
[----:B------:R-:W-:-:S07]  /*14800*/  IMAD.MOV.U32 R8, RZ, RZ, R14 ;  /* 0x000000ffff087224 */ /* 0x000fce00078e000e */
[----:B------:R-:W-:Y:S05]  /*14810*/  WARPSYNC.COLLECTIVE R15, `(.L_x_8004) ;  /* 0x000000000f087348 */ /* 0x000fea0003c00000 */
[----:B------:R0:W1:Y:S02]  /*14820*/  SHFL.IDX P6, R14, R13, R12, R11 ;  /* 0x0000000c0d0e7389 */ /* 0x00006400000c000b */
[----:B01----:R-:W-:Y:S01]  /*14830*/  ENDCOLLECTIVE ;  /* 0x000000000000791b */ /* 0x003fe20003800000 */
.L_x_8004:
[----:B------:R-:W-:-:S05]  /*14840*/  @!P2 LEA R8, P4, R10, R8, 0x1 ;  /* 0x000000080a08a211 */ /* 0x000fca00078808ff */
[----:B------:R-:W-:Y:S02]  /*14850*/  @!P2 IMAD.X R5, RZ, RZ, R5, P4 ;  /* 0x000000ffff05a224 */ /* 0x000fe400020e0605 */
[----:B------:R-:W-:Y:S02]  /*14860*/  @!P2 IMAD.MOV.U32 R6, RZ, RZ, R8 ;  /* 0x000000ffff06a224 */ /* 0x000fe400078e0008 */
[----:B------:R-:W-:Y:S02]  /*14870*/  @!P2 IMAD.MOV.U32 R7, RZ, RZ, R5 ;  /* 0x000000ffff07a224 */ /* 0x000fe400078e0005 */
[C---:B------:R-:W-:Y:S02]  /*14880*/  VIADD R5, R2.reuse, 0x20 ;  /* 0x0000002002057836 */ /* 0x040fe40000000000 */
[----:B------:R-:W-:Y:S01]  /*14890*/  IMAD.MOV.U32 R13, RZ, RZ, R0 ;  /* 0x000000ffff0d7224 */ /* 0x000fe200078e0000 */
[----:B------:R-:W-:Y:S01]  /*148a0*/  @!PT LDS RZ, [RZ] ;  /* 0x00000000fffff984 */ /* 0x000fe20000000800 */
[----:B------:R-:W-:Y:S01]  /*148b0*/  @!PT LDS RZ, [RZ] ;  /* 0x00000000fffff984 */ /* 0x000fe20000000800 */
[----:B------:R-:W-:Y:S01]  /*148c0*/  @!PT LDS RZ, [RZ] ;  /* 0x00000000fffff984 */ /* 0x000fe20000000800 */
[----:B------:R0:W-:Y:S01]  /*148d0*/  @!P2 LDGSTS.E.BYPASS.LTC128B.128 [R9+0x10c00], desc[UR50][R6.64], !P1 ;  /* 0x10c000000609afae */ /* 0x0001e2000c901d72 */
[----:B------:R-:W-:-:S03]  /*148e0*/  VIADD R8, R2, 0x60 ;  /* 0x0000006002087836 */ /* 0x000fc60000000000 */
[----:B------:R0:W-:Y:S01]  /*148f0*/  @!P2 LDGSTS.E.BYPASS.LTC128B.128 [R9+0x14c00], desc[UR50][R6.64+0x80], !P0 ;  /* 0x14c000800609afae */ /* 0x0001e2000c101d72 */
[----:B------:R-:W-:Y:S01]  /*14900*/  ISETP.GE.AND P2, PT, R5, R3, PT ;  /* 0x000000030500720c */ /* 0x000fe20003f46270 */
[----:B------:R-:W-:-:S12]  /*14910*/  IMAD.MOV.U32 R5, RZ, RZ, R14 ;  /* 0x000000ffff057224 */ /* 0x000fd800078e000e */
[----:B0-----:R-:W-:Y:S05]  /*14920*/  WARPSYNC.COLLECTIVE R15, `(.L_x_8005) ;  /* 0x000000000f087348 */ /* 0x001fea0003c00000 */
[----:B------:R1:W2:Y:S02]  /*14930*/  SHFL.IDX P6, R14, R13, R12, R11 ;  /* 0x0000000c0d0e7389 */ /* 0x0002a400000c000b */
[----:B012---:R-:W-:Y:S01]  /*14940*/  ENDCOLLECTIVE ;  /* 0x000000000000791b */ /* 0x007fe20003800000 */
.L_x_8005:
[----:B------:R-:W-:Y:S02]  /*14950*/  IMAD.MOV.U32 R13, RZ, RZ, R4 ;  /* 0x000000ffff0d7224 */ /* 0x000fe400078e0004 */
[----:B------:R-:W-:Y:S02]  /*14960*/  IMAD.MOV.U32 R12, RZ, RZ, 0x3 ;  /* 0x00000003ff0c7424 */ /* 0x000fe400078e00ff */
[----:B------:R-:W-:-:S07]  /*14970*/  IMAD.MOV.U32 R6, RZ, RZ, R14 ;  /* 0x000000ffff067224 */ /* 0x000fce00078e000e */
[----:B------:R-:W-:Y:S05]  /*14980*/  WARPSYNC.COLLECTIVE R15, `(.L_x_8006) ;  /* 0x000000000f087348 */ /* 0x000fea0003c00000 */
[----:B------:R0:W1:Y:S02]  /*14990*/  SHFL.IDX P6, R14, R13, R12, R11 ;  /* 0x0000000c0d0e7389 */ /* 0x00006400000c000b */
[----:B01----:R-:W-:Y:S01]  /*149a0*/  ENDCOLLECTIVE ;  /* 0x000000000000791b */ /* 0x003fe20003800000 */
.L_x_8006:
[----:B------:R-:W-:-:S05]  /*149b0*/  @!P2 LEA R6, P3, R10, R6, 0x1 ;  /* 0x000000060a06a211 */ /* 0x000fca00078608ff */
[----:B------:R-:W-:-:S04]  /*149c0*/  @!P2 IMAD.X R5, RZ, RZ, R5, P3 ;  /* 0x000000ffff05a224 */ /* 0x000fc800018e0605 */
[----:B------:R-:W-:Y:S02]  /*149d0*/  @!P2 IMAD.MOV.U32 R7, RZ, RZ, R5 ;  /* 0x000000ffff07a224 */ /* 0x000fe400078e0005 */
[----:B------:R-:W-:Y:S02]  /*149e0*/  VIADD R5, R2, 0x30 ;  /* 0x0000003002057836 */ /* 0x000fe40000000000 */
[----:B------:R-:W-:Y:S01]  /*149f0*/  IMAD.MOV.U32 R13, RZ, RZ, R0 ;  /* 0x000000ffff0d7224 */ /* 0x000fe200078e0000 */
[----:B------:R-:W-:Y:S01]  /*14a00*/  @!PT LDS RZ, [RZ] ;  /* 0x00000000fffff984 */ /* 0x000fe20000000800 */
[----:B------:R-:W-:Y:S01]  /*14a10*/  @!PT LDS RZ, [RZ] ;  /* 0x00000000fffff984 */ /* 0x000fe20000000800 */
[----:B------:R-:W-:Y:S01]  /*14a20*/  @!PT LDS RZ, [RZ] ;  /* 0x00000000fffff984 */ /* 0x000fe20000000800 */
[----:B------:R0:W-:Y:S04]  /*14a30*/  @!P2 LDGSTS.E.BYPASS.LTC128B.128 [R9+0x11400], desc[UR50][R6.64], !P1 ;  /* 0x114000000609afae */ /* 0x0001e8000c901d72 */
[----:B------:R0:W-:Y:S01]  /*14a40*/  @!P2 LDGSTS.E.BYPASS.LTC128B.128 [R9+0x15400], desc[UR50][R6.64+0x80], !P0 ;  /* 0x154000800609afae */ /* 0x0001e2000c101d72 */
[----:B------:R-:W-:Y:S01]  /*14a50*/  ISETP.GE.AND P2, PT, R5, R3, PT ;  /* 0x000000030500720c */ /* 0x000fe20003f46270 */
[----:B------:R-:W-:-:S12]  /*14a60*/  IMAD.MOV.U32 R5, RZ, RZ, R14 ;  /* 0x000000ffff057224 */ /* 0x000fd800078e000e */
[----:B0-----:R-:W-:Y:S05]  /*14a70*/  WARPSYNC.COLLECTIVE R15, `(.L_x_8007) ;  /* 0x000000000f087348 */ /* 0x001fea0003c00000 */
[----:B------:R1:W2:Y:S02]  /*14a80*/  SHFL.IDX P6, R14, R13, R12, R11 ;  /* 0x0000000c0d0e7389 */ /* 0x0002a400000c000b */
[----:B012---:R-:W-:Y:S01]  /*14a90*/  ENDCOLLECTIVE ;  /* 0x000000000000791b */ /* 0x007fe20003800000 */
.L_x_8007:
[----:B------:R-:W-:Y:S02]  /*14aa0*/  IMAD.MOV.U32 R13, RZ, RZ, R4 ;  /* 0x000000ffff0d7224 */ /* 0x000fe400078e0004 */
[----:B------:R-:W-:Y:S02]  /*14ab0*/  IMAD.MOV.U32 R12, RZ, RZ, 0x4 ;  /* 0x00000004ff0c7424 */ /* 0x000fe400078e00ff */
[----:B------:R-:W-:-:S07]  /*14ac0*/  IMAD.MOV.U32 R6, RZ, RZ, R14 ;  /* 0x000000ffff067224 */ /* 0x000fce00078e000e */
[----:B------:R-:W-:Y:S05]  /*14ad0*/  WARPSYNC.COLLECTIVE R15, `(.L_x_8008) ;  /* 0x000000000f087348 */ /* 0x000fea0003c00000 */
[----:B------:R0:W1:Y:S02]  /*14ae0*/  SHFL.IDX P6, R14, R13, R12, R11 ;  /* 0x0000000c0d0e7389 */ /* 0x00006400000c000b */
[----:B01----:R-:W-:Y:S01]  /*14af0*/  ENDCOLLECTIVE ;  /* 0x000000000000791b */ /* 0x003fe20003800000 */
.L_x_8008:
        /* <DEDUP_REMOVED lines=15> */
.L_x_8009:
[----:B------:R-:W-:Y:S02]  /*14bf0*/  IMAD.MOV.U32 R13, RZ, RZ, R4 ;  /* 0x000000ffff0d7224 */ /* 0x000fe400078e0004 */
[----:B------:R-:W-:Y:S02]  /*14c00*/  IMAD.MOV.U32 R12, RZ, RZ, 0x5 ;  /* 0x00000005ff0c7424 */ /* 0x000fe400078e00ff */
[----:B------:R-:W-:-:S07]  /*14c10*/  IMAD.MOV.U32 R6, RZ, RZ, R14 ;  /* 0x000000ffff067224 */ /* 0x000fce00078e000e */
[----:B------:R-:W-:Y:S05]  /*14c20*/  WARPSYNC.COLLECTIVE R15, `(.L_x_8010) ;  /* 0x000000000f087348 */ /* 0x000fea0003c00000 */
[----:B------:R0:W1:Y:S02]  /*14c30*/  SHFL.IDX P6, R14, R13, R12, R11 ;  /* 0x0000000c0d0e7389 */ /* 0x00006400000c000b */
[----:B01----:R-:W-:Y:S01]  /*14c40*/  ENDCOLLECTIVE ;  /* 0x000000000000791b */ /* 0x003fe20003800000 */
.L_x_8010:
        /* <DEDUP_REMOVED lines=15> */
.L_x_8011:
[----:B------:R-:W-:Y:S02]  /*14d40*/  IMAD.MOV.U32 R13, RZ, RZ, R4 ;  /* 0x000000ffff0d7224 */ /* 0x000fe400078e0004 */
[----:B------:R-:W-:Y:S02]  /*14d50*/  IMAD.MOV.U32 R12, RZ, RZ, 0x6 ;  /* 0x00000006ff0c7424 */ /* 0x000fe400078e00ff */
[----:B------:R-:W-:-:S07]  /*14d60*/  IMAD.MOV.U32 R6, RZ, RZ, R14 ;  /* 0x000000ffff067224 */ /* 0x000fce00078e000e */
[----:B------:R-:W-:Y:S05]  /*14d70*/  WARPSYNC.COLLECTIVE R15, `(.L_x_8012) ;  /* 0x000000000f087348 */ /* 0x000fea0003c00000 */
[----:B------:R0:W1:Y:S02]  /*14d80*/  SHFL.IDX P6, R14, R13, R12, R11 ;  /* 0x0000000c0d0e7389 */ /* 0x00006400000c000b */
[----:B01----:R-:W-:Y:S01]  /*14d90*/  ENDCOLLECTIVE ;  /* 0x000000000000791b */ /* 0x003fe20003800000 */
.L_x_8012:
[----:B------:R-:W-:-:S05]  /*14da0*/  @!P2 LEA R6, P3, R10, R6, 0x1 ;  /* 0x000000060a06a211 */ /* 0x000fca00078608ff */
[----:B------:R-:W-:Y:S01]  /*14db0*/  @!P2 IMAD.X R5, RZ, RZ, R5, P3 ;  /* 0x000000ffff05a224 */ /* 0x000fe200018e0605 */
[----:B------:R-:W-:-:S03]  /*14dc0*/  ISETP.GE.AND P3, PT, R8, R3, PT ;  /* 0x000000030800720c */ /* 0x000fc60003f66270 */
[----:B------:R-:W-:Y:S02]  /*14dd0*/  @!P2 IMAD.MOV.U32 R7, RZ, RZ, R5 ;  /* 0x000000ffff07a224 */ /* 0x000fe400078e0005 */
[----:B------:R-:W-:-:S03]  /*14de0*/  IMAD.MOV.U32 R13, RZ, RZ, R0 ;  /* 0x000000ffff0d7224 */ /* 0x000fc600078e0000 */
        /* <DEDUP_REMOVED lines=9> */
.L_x_8013:
[----:B------:R-:W-:Y:S02]  /*14e80*/  IMAD.MOV.U32 R13, RZ, RZ, R4 ;  /* 0x000000ffff0d7224 */ /* 0x000fe400078e0004 */
[----:B------:R-:W-:Y:S02]  /*14e90*/  IMAD.MOV.U32 R12, RZ, RZ, 0x7 ;  /* 0x00000007ff0c7424 */ /* 0x000fe400078e00ff */
[----:B------:R-:W-:-:S07]  /*14ea0*/  IMAD.MOV.U32 R6, RZ, RZ, R14 ;  /* 0x000000ffff067224 */ /* 0x000fce00078e000e */
[----:B------:R-:W-:Y:S05]  /*14eb0*/  WARPSYNC.COLLECTIVE R15, `(.L_x_8014) ;  /* 0x000000000f087348 */ /* 0x000fea0003c00000 */
[----:B------:R0:W1:Y:S02]  /*14ec0*/  SHFL.IDX P6, R14, R13, R12, R11 ;  /* 0x0000000c0d0e7389 */ /* 0x00006400000c000b */
[----:B01----:R-:W-:Y:S01]  /*14ed0*/  ENDCOLLECTIVE ;  /* 0x000000000000791b */ /* 0x003fe20003800000 */
.L_x_8014:
[----:B------:R-:W-:-:S05]  /*14ee0*/  @!P3 LEA R6, P2, R10, R6, 0x1 ;  /* 0x000000060a06b211 */ /* 0x000fca00078408ff */
[----:B------:R-:W-:-:S04]  /*14ef0*/  @!P3 IMAD.X R5, RZ, RZ, R5, P2 ;  /* 0x000000ffff05b224 */ /* 0x000fc800010e0605 */
        /* <DEDUP_REMOVED lines=11> */
.L_x_8015:
[----:B------:R-:W-:Y:S01]  /*14fb0*/  IMAD.MOV.U32 R0, RZ, RZ, R14 ;  /* 0x000000ffff007224 */ /* 0x000fe200078e000e */
[----:B------:R-:W-:Y:S06]  /*14fc0*/  BRA `(.L_x_8016) ;  /* 0xffffffc400b87947 */ /* 0x000fec000383ffff */
.L_x_7917:
[----:B0-----:R0:W1:Y:S02]  /*14fd0*/  SYNCS.PHASECHK.TRANS64.TRYWAIT P0, [R17+URZ+0x28820], R0 ;  /* 0x02882000110075a7 */ /* 0x001064000800017f */
[----:B-1----:R-:W-:Y:S05]  /*14fe0*/  @!P0 NANOSLEEP.SYNCS 0x989680 ;  /* 0x009896800000895d */ /* 0x002fea0003900000 */
[----:B------:R-:W1:Y:S02]  /*14ff0*/  @!P0 SYNCS.PHASECHK.TRANS64 P0, [R17+URZ+0x28820], R0 ;  /* 0x02882000110085a7 */ /* 0x000e64000800007f */
[----:B-1----:R-:W-:Y:S05]  /*15000*/  @!P0 BRA `(.L_x_7917) ;  /* 0xfffffffc00f08947 */ /* 0x002fea000383ffff */
[----:B------:R-:W-:Y:S05]  /*15010*/  BRA `(.L_x_8017) ;  /* 0xffffffc800287947 */ /* 0x000fea000383ffff */
.L_x_7924:
[----:B0-----:R0:W1:Y:S02]  /*15020*/  SYNCS.PHASECHK.TRANS64.TRYWAIT P0, [R7+URZ+0x28840], R3 ;  /* 0x02884003070075a7 */ /* 0x001064000800017f */
[----:B-1----:R-:W-:Y:S05]  /*15030*/  @!P0 NANOSLEEP.SYNCS 0x989680 ;  /* 0x009896800000895d */ /* 0x002fea0003900000 */
[----:B------:R-:W1:Y:S02]  /*15040*/  @!P0 SYNCS.PHASECHK.TRANS64 P0, [R7+URZ+0x28840], R3 ;  /* 0x02884003070085a7 */ /* 0x000e64000800007f */
[----:B-1----:R-:W-:Y:S05]  /*15050*/  @!P0 BRA `(.L_x_7924) ;  /* 0xfffffffc00f08947 */ /* 0x002fea000383ffff */
[----:B------:R-:W-:Y:S05]  /*15060*/  BRA `(.L_x_8018) ;  /* 0xffffffc800e07947 */ /* 0x000fea000383ffff */
.L_x_7930:
[----:B0-----:R0:W1:Y:S02]  /*15070*/  SYNCS.PHASECHK.TRANS64.TRYWAIT P0, [R7+URZ+0x60], R3 ;  /* 0x00006003070075a7 */ /* 0x001064000800017f */
[----:B-1----:R-:W-:Y:S05]  /*15080*/  @!P0 NANOSLEEP.SYNCS 0x989680 ;  /* 0x009896800000895d */ /* 0x002fea0003900000 */
[----:B------:R-:W1:Y:S02]  /*15090*/  @!P0 SYNCS.PHASECHK.TRANS64 P0, [R7+URZ+0x60], R3 ;  /* 0x00006003070085a7 */ /* 0x000e64000800007f */
[----:B-1----:R-:W-:Y:S05]  /*150a0*/  @!P0 BRA `(.L_x_7930) ;  /* 0xfffffffc00f08947 */ /* 0x002fea000383ffff */
[----:B------:R-:W-:Y:S05]  /*150b0*/  BRA `(.L_x_8019) ;  /* 0xffffffcc00b07947 */ /* 0x000fea000383ffff */
.L_x_7940:
[----:B--2---:R2:W3:Y:S02]  /*150c0*/  SYNCS.PHASECHK.TRANS64.TRYWAIT P0, [R3+URZ+0x28840], R2 ;  /* 0x02884002030075a7 */ /* 0x0044e4000800017f */
[----:B---3--:R-:W-:Y:S05]  /*150d0*/  @!P0 NANOSLEEP.SYNCS 0x989680 ;  /* 0x009896800000895d */ /* 0x008fea0003900000 */
[----:B------:R-:W3:Y:S02]  /*150e0*/  @!P0 SYNCS.PHASECHK.TRANS64 P0, [R3+URZ+0x28840], R2 ;  /* 0x02884002030085a7 */ /* 0x000ee4000800007f */
[----:B---3--:R-:W-:Y:S05]  /*150f0*/  @!P0 BRA `(.L_x_7940) ;  /* 0xfffffffc00f08947 */ /* 0x008fea000383ffff */
[----:B------:R-:W-:Y:S05]  /*15100*/  BRA `(.L_x_8020) ;  /* 0xffffffd400347947 */ /* 0x000fea000383ffff */
.L_x_7946:
[----:B0-----:R0:W1:Y:S02]  /*15110*/  SYNCS.PHASECHK.TRANS64.TRYWAIT P0, [R2+URZ+0x60], R3 ;  /* 0x00006003020075a7 */ /* 0x001064000800017f */
[----:B-1----:R-:W-:Y:S05]  /*15120*/  @!P0 NANOSLEEP.SYNCS 0x989680 ;  /* 0x009896800000895d */ /* 0x002fea0003900000 */
[----:B------:R-:W1:Y:S02]  /*15130*/  @!P0 SYNCS.PHASECHK.TRANS64 P0, [R2+URZ+0x60], R3 ;  /* 0x00006003020085a7 */ /* 0x000e64000800007f */
[----:B-1----:R-:W-:Y:S05]  /*15140*/  @!P0 BRA `(.L_x_7946) ;  /* 0xfffffffc00f08947 */ /* 0x002fea000383ffff */
[----:B------:R-:W-:Y:S05]  /*15150*/  BRA `(.L_x_8021) ;  /* 0xffffffd800047947 */ /* 0x000fea000383ffff */
.L_x_7955:
[----:B--2---:R2:W3:Y:S02]  /*15160*/  SYNCS.PHASECHK.TRANS64.TRYWAIT P0, [R2+URZ+0x28840], R3 ;  /* 0x02884003020075a7 */ /* 0x0044e4000800017f */
[----:B---3--:R-:W-:Y:S05]  /*15170*/  @!P0 NANOSLEEP.SYNCS 0x989680 ;  /* 0x009896800000895d */ /* 0x008fea0003900000 */
[----:B------:R-:W3:Y:S02]  /*15180*/  @!P0 SYNCS.PHASECHK.TRANS64 P0, [R2+URZ+0x28840], R3 ;  /* 0x02884003020085a7 */ /* 0x000ee4000800007f */
[----:B---3--:R-:W-:Y:S05]  /*15190*/  @!P0 BRA `(.L_x_7955) ;  /* 0xfffffffc00f08947 */ /* 0x008fea000383ffff */
[----:B------:R-:W-:Y:S05]  /*151a0*/  BRA `(.L_x_8022) ;  /* 0xffffffdc00587947 */ /* 0x000fea000383ffff */
.L_x_7961:
[----:B0-----:R0:W1:Y:S02]  /*151b0*/  SYNCS.PHASECHK.TRANS64.TRYWAIT P0, [R2+URZ+0x60], R5 ;  /* 0x00006005020075a7 */ /* 0x001064000800017f */
[----:B-1----:R-:W-:Y:S05]  /*151c0*/  @!P0 NANOSLEEP.SYNCS 0x989680 ;  /* 0x009896800000895d */ /* 0x002fea0003900000 */
[----:B------:R-:W1:Y:S02]  /*151d0*/  @!P0 SYNCS.PHASECHK.TRANS64 P0, [R2+URZ+0x60], R5 ;  /* 0x00006005020085a7 */ /* 0x000e64000800007f */
[----:B-1----:R-:W-:Y:S05]  /*151e0*/  @!P0 BRA `(.L_x_7961) ;  /* 0xfffffffc00f08947 */ /* 0x002fea000383ffff */
[----:B------:R-:W-:Y:S05]  /*151f0*/  BRA `(.L_x_8023) ;  /* 0xffffffe000287947 */ /* 0x000fea000383ffff */
.L_x_7972:
[----:B0-----:R0:W3:Y:S02]  /*15200*/  SYNCS.PHASECHK.TRANS64.TRYWAIT P0, [R3+URZ+0x28860], R0 ;  /* 0x02886000030075a7 */ /* 0x0010e4000800017f */
[----:B---3--:R-:W-:Y:S05]  /*15210*/  @!P0 NANOSLEEP.SYNCS 0x989680 ;  /* 0x009896800000895d */ /* 0x008fea0003900000 */
[----:B------:R-:W3:Y:S02]  /*15220*/  @!P0 SYNCS.PHASECHK.TRANS64 P0, [R3+URZ+0x28860], R0 ;  /* 0x02886000030085a7 */ /* 0x000ee4000800007f */
[----:B---3--:R-:W-:Y:S05]  /*15230*/  @!P0 BRA `(.L_x_7972) ;  /* 0xfffffffc00f08947 */ /* 0x008fea000383ffff */
[----:B------:R-:W-:Y:S05]  /*15240*/  BRA `(.L_x_8024) ;  /* 0xffffffe400687947 */ /* 0x000fea000383ffff */
.L_x_7979:
[----:B------:R-:W-:Y:S01]  /*15250*/  BSSY B0, `(.L_x_8025) ;  /* 0x0000008000007945 */ /* 0x000fe20003800000 */
[----:B-----5:R-:W-:Y:S02]  /*15260*/  IMAD.MOV.U32 R13, RZ, RZ, R2 ;  /* 0x000000ffff0d7224 */ /* 0x020fe400078e0002 */
[----:B------:R-:W-:Y:S02]  /*15270*/  IMAD.MOV.U32 R12, RZ, RZ, RZ ;  /* 0x000000ffff0c7224 */ /* 0x000fe400078e00ff */
[----:B------:R-:W-:Y:S02]  /*15280*/  IMAD.MOV.U32 R11, RZ, RZ, 0x1f ;  /* 0x0000001fff0b7424 */ /* 0x000fe400078e00ff */
[----:B------:R-:W-:-:S07]  /*15290*/  IMAD.MOV.U32 R15, RZ, RZ, -0x1 ;  /* 0xffffffffff0f7424 */ /* 0x000fce00078e00ff */
[----:B-123--:R-:W-:Y:S05]  /*152a0*/  WARPSYNC.COLLECTIVE R15, `(.L_x_8026) ;  /* 0x000000000f087348 */ /* 0x00efea0003c00000 */
[----:B------:R0:W4:Y:S02]  /*152b0*/  SHFL.IDX P6, R14, R13, R12, R11 ;  /* 0x0000000c0d0e7389 */ /* 0x00012400000c000b */
[----:B01234-:R-:W-:Y:S01]  /*152c0*/  ENDCOLLECTIVE ;  /* 0x000000000000791b */ /* 0x01ffe20003800000 */
.L_x_8026:
[----:B------:R-:W-:Y:S05]  /*152d0*/  BSYNC B0 ;  /* 0x0000000000007941 */ /* 0x000fea0003800000 */
.L_x_8025:
[----:B------:R-:W-:Y:S05]  /*152e0*/  BRA `(.L_x_8027) ;  /* 0xffffffe800607947 */ /* 0x000fea000383ffff */
.L_x_7982:
[----:B0-----:R0:W1:Y:S02]  /*152f0*/  SYNCS.PHASECHK.TRANS64.TRYWAIT P0, [R0+URZ+0x28820], R3 ;  /* 0x02882003000075a7 */ /* 0x001064000800017f */
[----:B-1----:R-:W-:Y:S05]  /*15300*/  @!P0 NANOSLEEP.SYNCS 0x989680 ;  /* 0x009896800000895d */ /* 0x002fea0003900000 */
[----:B------:R-:W1:Y:S02]  /*15310*/  @!P0 SYNCS.PHASECHK.TRANS64 P0, [R0+URZ+0x28820], R3 ;  /* 0x02882003000085a7 */ /* 0x000e64000800007f */
[----:B-1----:R-:W-:Y:S05]  /*15320*/  @!P0 BRA `(.L_x_7982) ;  /* 0xfffffffc00f08947 */ /* 0x002fea000383ffff */
[----:B------:R-:W-:Y:S05]  /*15330*/  BRA `(.L_x_8028) ;  /* 0xffffffe800ac7947 */ /* 0x000fea000383ffff */
.L_x_7983:
        /* <DEDUP_REMOVED lines=8> */
[----:B0-23--:R-:W-:Y:S05]  /*153c0*/  WARPSYNC.COLLECTIVE R15, `(.L_x_8030) ;  /* 0x000000000f087348 */ /* 0x00dfea0003c00000 */
[----:B------:R1:W4:Y:S02]  /*153d0*/  SHFL.IDX P6, R14, R13, R12, R11 ;  /* 0x0000000c0d0e7389 */ /* 0x00032400000c000b */
[----:B01234-:R-:W-:Y:S01]  /*153e0*/  ENDCOLLECTIVE ;  /* 0x000000000000791b */ /* 0x01ffe20003800000 */
.L_x_8030:
[----:B------:R-:W-:Y:S05]  /*153f0*/  BSYNC B0 ;  /* 0x0000000000007941 */ /* 0x000fea0003800000 */
.L_x_8029:
[----:B------:R-:W-:Y:S05]  /*15400*/  BRA `(.L_x_8031) ;  /* 0xffffffe800947947 */ /* 0x000fea000383ffff */
.L_x_7986:
[----:B------:R-:W-:Y:S01]  /*15410*/  BSSY B1, `(.L_x_8032) ;  /* 0x0000006000017945 */ /* 0x000fe20003800000 */
[----:B------:R-:W-:-:S07]  /*15420*/  IMAD.MOV.U32 R15, RZ, RZ, -0x1 ;  /* 0xffffffffff0f7424 */ /* 0x000fce00078e00ff */
[----:B0123--:R-:W-:Y:S05]  /*15430*/  WARPSYNC.COLLECTIVE R15, `(.L_x_8033) ;  /* 0x000000000f0c7348 */ /* 0x00ffea0003c00000 */
[----:B------:R-:W-:Y:S02]  /*15440*/  ELECT P6, UR62, PT ;  /* 0x00000000003e782f */ /* 0x000fe400038c0000 */
[----:B------:R-:W-:Y:S01]  /*15450*/  MOV R14, UR62 ;  /* 0x0000003e000e7c02 */ /* 0x000fe20008000f00 */
[----:B0123--:R-:W-:Y:S10]  /*15460*/  ENDCOLLECTIVE ;  /* 0x000000000000791b */ /* 0x00fff40003800000 */
.L_x_8033:
[----:B------:R-:W-:Y:S05]  /*15470*/  BSYNC B1 ;  /* 0x0000000000017941 */ /* 0x000fea0003800000 */
.L_x_8032:
[----:B------:R-:W-:Y:S05]  /*15480*/  BRA `(.L_x_8034) ;  /* 0xffffffe8008c7947 */ /* 0x000fea000383ffff */
.L_x_7988:
[----:B0-----:R0:W1:Y:S02]  /*15490*/  SYNCS.PHASECHK.TRANS64.TRYWAIT P0, [R6+URZ], R5 ;  /* 0x00000005060075a7 */ /* 0x001064000800017f */
[----:B-1----:R-:W-:Y:S05]  /*154a0*/  @!P0 NANOSLEEP.SYNCS 0x989680 ;  /* 0x009896800000895d */ /* 0x002fea0003900000 */
[----:B------:R-:W1:Y:S02]  /*154b0*/  @!P0 SYNCS.PHASECHK.TRANS64 P0, [R6+URZ], R5 ;  /* 0x00000005060085a7 */ /* 0x000e64000800007f */
[----:B-1----:R-:W-:Y:S05]  /*154c0*/  @!P0 BRA `(.L_x_7988) ;  /* 0xfffffffc00f08947 */ /* 0x002fea000383ffff */
[----:B------:R-:W-:Y:S05]  /*154d0*/  BRA `(.L_x_8035) ;  /* 0xffffffe800c47947 */ /* 0x000fea000383ffff */
.L_x_7989:
[----:B-1----:R1:W3:Y:S02]  /*154e0*/  SYNCS.PHASECHK.TRANS64.TRYWAIT P0, [R3+URZ], R2 ;  /* 0x00000002030075a7 */ /* 0x0022e4000800017f */
[----:B---3--:R-:W-:Y:S05]  /*154f0*/  @!P0 NANOSLEEP.SYNCS 0x989680 ;  /* 0x009896800000895d */ /* 0x008fea0003900000 */
[----:B------:R-:W3:Y:S02]  /*15500*/  @!P0 SYNCS.PHASECHK.TRANS64 P0, [R3+URZ], R2 ;  /* 0x00000002030085a7 */ /* 0x000ee4000800007f */
[----:B---3--:R-:W-:Y:S05]  /*15510*/  @!P0 BRA `(.L_x_7989) ;  /* 0xfffffffc00f08947 */ /* 0x008fea000383ffff */
[----:B------:R-:W-:Y:S05]  /*15520*/  BRA `(.L_x_8036) ;  /* 0xffffffe800b87947 */ /* 0x000fea000383ffff */
.L_x_7991:
[----:B-1----:R1:W3:Y:S02]  /*15530*/  SYNCS.PHASECHK.TRANS64.TRYWAIT P0, [R18+URZ], R5 ;  /* 0x00000005120075a7 */ /* 0x0022e4000800017f */
[----:B---3--:R-:W-:Y:S05]  /*15540*/  @!P0 NANOSLEEP.SYNCS 0x989680 ;  /* 0x009896800000895d */ /* 0x008fea0003900000 */
[----:B------:R-:W3:Y:S02]  /*15550*/  @!P0 SYNCS.PHASECHK.TRANS64 P0, [R18+URZ], R5 ;  /* 0x00000005120085a7 */ /* 0x000ee4000800007f */
[----:B---3--:R-:W-:Y:S05]  /*15560*/  @!P0 BRA `(.L_x_7991) ;  /* 0xfffffffc00f08947 */ /* 0x008fea000383ffff */
[----:B------:R-:W-:Y:S05]  /*15570*/  BRA `(.L_x_8037) ;  /* 0xffffffe800bc7947 */ /* 0x000fea000383ffff */
.L_x_8038:
        /* <DEDUP_REMOVED lines=16> */
.L_x_15317:


//--------------------- .text._ZN7cutlass13device_kernelIN5flash11enable_sm90INS1_16FlashAttnFwdSm90INS1_25CollectiveMainloopFwdSm90ILi2EN4cute5tupleIJNS5_1CILi1EEES8_S8_EEENS6_IJNS7_ILi128EEESA_SA_EEELi128ENS_6half_tEfNS_4arch4Sm90ELb0ELb1ELb0ELb1ELb0ELb0ELb0ELb1ELb1ELb1ELb0ELb0EEENS1_21CollectiveEpilogueFwdISB_S9_SC_SE_Li256ELb1ELb1ELb0ELb0EEENS1_36VarlenDynamicPersistentTileSchedulerILi128ELi128ELi256ELi128ELb0ELb1ELb1ELb1ELb0ELb1EEEEEEEEEvNT_6ParamsE --------------------------
	.section	.text._ZN7cutlass13device_kernelIN5flash11enable_sm90INS1_16FlashAttnFwdSm90INS1_25CollectiveMainloopFwdSm90ILi2EN4cute5tupleIJNS5_1CILi1EEES8_S8_EEENS6_IJNS7_ILi128EEESA_SA_EEELi128ENS_6half_tEfNS_4arch4Sm90ELb0ELb1ELb0ELb1ELb0ELb0ELb0ELb1ELb1ELb1ELb0ELb0EEENS1_21CollectiveEpilogueFwdISB_S9_SC_SE_Li256ELb1ELb1ELb0ELb0EEENS1_36VarlenDynamicPersistentTileSchedulerILi128ELi128ELi256ELi128ELb0ELb1ELb1ELb1ELb0ELb1EEEEEEEEEvNT_6ParamsE,"ax",@progbits
	.align	128
.text._ZN7cutlass13device_kernelIN5flash11enable_sm90INS1_16FlashAttnFwdSm90INS1_25CollectiveMainloopFwdSm90ILi2EN4cute5tupleIJNS5_1CILi1EEES8_S8_EEENS6_IJNS7_ILi128EEESA_SA_EEELi128ENS_6half_tEfNS_4arch4Sm90ELb0ELb1ELb0ELb1ELb0ELb0ELb0ELb1ELb1ELb1ELb0ELb0EEENS1_21CollectiveEpilogueFwdISB_S9_SC_SE_Li256ELb1ELb1ELb0ELb0EEENS1_36VarlenDynamicPersistentTileSchedulerILi128ELi128ELi256ELi128ELb0ELb1ELb1ELb1ELb0ELb1EEEEEEEEEvNT_6ParamsE:
        .type           _ZN7cutlass13device_kernelIN5flash11enable_sm90INS1_16FlashAttnFwdSm90INS1_25CollectiveMainloopFwdSm90ILi2EN4cute5tupleIJNS5_1CILi1EEES8_S8_EEENS6_IJNS7_ILi128EEESA_SA_EEELi128ENS_6half_tEfNS_4arch4Sm90ELb0ELb1ELb0ELb1ELb0ELb0ELb0ELb1ELb1ELb1ELb0ELb0EEENS1_21CollectiveEpilogueFwdISB_S9_SC_SE_Li256ELb1ELb1ELb0ELb0EEENS1_36VarlenDynamicPersistentTileSchedulerILi128ELi128ELi256ELi128ELb0ELb1ELb1ELb1ELb0ELb1EEEEEEEEEvNT_6ParamsE,@function
        .size           _ZN7cutlass13device_kernelIN5flash11enable_sm90INS1_16FlashAttnFwdSm90INS1_25CollectiveMainloopFwdSm90ILi2EN4cute5tupleIJNS5_1CILi1EEES8_S8_EEENS6_IJNS7_ILi128EEESA_SA_EEELi128ENS_6half_tEfNS_4arch4Sm90ELb0ELb1ELb0ELb1ELb0ELb0ELb0ELb1ELb1ELb1ELb0ELb0EEENS1_21CollectiveEpilogueFwdISB_S9_SC_SE_Li256ELb1ELb1ELb0ELb0EEENS1_36VarlenDynamicPersistentTileSchedulerILi128ELi128ELi256ELi128ELb0ELb1ELb1ELb1ELb0ELb1EEEEEEEEEvNT_6ParamsE,(.L_x_15318 - _ZN7cutlass13device_kernelIN5flash11enable_sm90INS1_16FlashAttnFwdSm90INS1_25CollectiveMainloopFwdSm90ILi2EN4cute5tupleIJNS5_1CILi1EEES8_S8_EEENS6_IJNS7_ILi128EEESA_SA_EEELi128ENS_6half_tEfNS_4arch4Sm90ELb0ELb1ELb0ELb1ELb0ELb0ELb0ELb1ELb1ELb1ELb0ELb0EEENS1_21CollectiveEpilogueFwdISB_S9_SC_SE_Li256ELb1ELb1ELb0ELb0EEENS1_36VarlenDynamicPersistentTileSchedulerILi128ELi128ELi256ELi128ELb0ELb1ELb1ELb1ELb0ELb1EEEEEEEEEvNT_6ParamsE)
        .other          _ZN7cutlass13device_kernelIN5flash11enable_sm90INS1_16FlashAttnFwdSm90INS1_25CollectiveMainloopFwdSm90ILi2EN4cute5tupleIJNS5_1CILi1EEES8_S8_EEENS6_IJNS7_ILi128EEESA_SA_EEELi128ENS_6half_tEfNS_4arch4Sm90ELb0ELb1ELb0ELb1ELb0ELb0ELb0ELb1ELb1ELb1ELb0ELb0EEENS1_21CollectiveEpilogueFwdISB_S9_SC_SE_Li256ELb1ELb1ELb0ELb0EEENS1_36VarlenDynamicPersistentTileSchedulerILi128ELi128ELi256ELi128ELb0ELb1ELb1ELb1ELb0ELb1EEEEEEEEEvNT_6ParamsE,@"STO_CUDA_ENTRY STV_DEFAULT"
_ZN7cutlass13device_kernelIN5flash11enable_sm90INS1_16FlashAttnFwdSm90INS1_25CollectiveMainloopFwdSm90ILi2EN4cute5tupleIJNS5_1CILi1EEES8_S8_EEENS6_IJNS7_ILi128EEESA_SA_EEELi128ENS_6half_tEfNS_4arch4Sm90ELb0ELb1ELb0ELb1ELb0ELb0ELb0ELb1ELb1ELb1ELb0ELb0EEENS1_21CollectiveEpilogueFwdISB_S9_SC_SE_Li256ELb1ELb1ELb0ELb0EEENS1_36VarlenDynamicPersistentTileSchedulerILi128ELi128ELi256ELi128ELb0ELb1ELb1ELb1ELb0ELb1EEEEEEEEEvNT_6ParamsE:
        /* <DEDUP_REMOVED lines=18> */
.L_x_8040:
[----:B------:R-:W-:Y:S05]  /*0120*/  BSYNC B0 ;  /* 0x0000000000007941 */ /* 0x000fea0003800000 */
.L_x_8039:
        /* <DEDUP_REMOVED lines=41> */
.L_x_8041:
        /* <DEDUP_REMOVED lines=22> */
.L_x_8042:
        /* <DEDUP_REMOVED lines=18> */
.L_x_8043:
        /* <DEDUP_REMOVED lines=22> */
.L_x_8044:
        /* <DEDUP_REMOVED lines=22> */
.L_x_8045:
[----:B------:R-:W-:Y:S01]  /*0900*/  PLOP3.LUT P0, PT, PT, PT, UP0, 0x80, 0x0 ;  /* 0x000000000000781c */ /* 0x000fe20003f0f008 */
[----:B------:R-:W-:Y:S01]  /*0910*/  UMOV UR36, 0x1 ;  /* 0x0000000100247882 */ /* 0x000fe20000000000 */
[----:B------:R-:W-:Y:S01]  /*0920*/  NOP ;  /* 0x0000000000007918 */ /* 0x000fe20000000000 */
[----:B------:R-:W-:Y:S01]  /*0930*/  USEL UR36, UR36, 0x2, !UP0 ;  /* 0x0000000224247887 */ /* 0x000fe2000c000000 */
[----:B------:R-:W-:Y:S01]  /*0940*/  ULDC.64 UR50, c[0x0][0x208] ;  /* 0x0000820000327ab9 */ /* 0x000fe20000000a00 */
[----:B012-4-:R-:W-:Y:S08]  /*0950*/  BAR.SYNC.DEFER_BLOCKING 0x0 ;  /* 0x0000000000007b1d */ /* 0x017ff00000010000 */
[----:B------:R-:W-:Y:S05]  /*0960*/  @!P0 BRA `(.L_x_8046) ;  /* 0x000000f000fc8947 */ /* 0x000fea0003800000 */
.L_x_8047:
[----:B------:R-:W-:-:S08]  /*0970*/  NOP ;  /* 0x0000000000007918 */ /* 0x000fd00000000000 */
[----:B------:R-:W0:Y:S02]  /*0980*/  USETMAXREG.TRY_ALLOC.CTAPOOL UP0, 0xf0 ;  /* 0x000000f0000079c8 */ /* 0x000e240008000600 */
[----:B0-----:R-:W-:-:S13]  /*0990*/  PLOP3.LUT P0, PT, PT, PT, UP0, 0x80, 0x0 ;  /* 0x000000000000781c */ /* 0x001fda0003f0f008 */
[----:B------:R-:W-:Y:S05]  /*09a0*/  @!P0 BRA `(.L_x_8047) ;  /* 0xfffffffc00f08947 */ /* 0x000fea000383ffff */
[----:B------:R-:W0:Y:S01]  /*09b0*/  S2R R2, SR_TID.X ;  /* 0x0000000000027919 */ /* 0x000e220000002100 */
        /* <DEDUP_REMOVED lines=13> */
[----:B------:R-:W-:Y:S01]  /*0a90*/  VIADD R191, R2, 0xffffff80 ;  /* 0xffffff8002bf7836 */ /* 0x000fe20000000000 */
[----:B------:R-:W-:Y:S01]  /*0aa0*/  R2UR UR7, R6 ;  /* 0x00000000060772ca */ /* 0x000fe200000e0000 */
[----:B------:R-:W-:Y:S01]  /*0ab0*/  ULOP3.LUT UR48, UR36, 0x1, URZ, 0xfc, !UPT ;  /* 0x0000000124307892 */ /* 0x000fe2000f8efc3f */
[----:B------:R-:W-:Y:S01]  /*0ac0*/  R2UR UR6, R7 ;  /* 0x00000000070672ca */ /* 0x000fe200000e0000 */
[----:B------:R-:W-:Y:S01]  /*0ad0*/  UMOV UR47, URZ ;  /* 0x0000003f002f7c82 */ /* 0x000fe20008000000 */
[----:B------:R-:W-:Y:S01]  /*0ae0*/  SHF.R.S32.HI R0, RZ, 0x1f, R191 ;  /* 0x0000001fff007819 */ /* 0x000fe200000114bf */
[----:B------:R-:W-:Y:S01]  /*0af0*/  UMOV UR46, URZ ;  /* 0x0000003f002e7c82 */ /* 0x000fe20008000000 */
[----:B------:R-:W-:Y:S01]  /*0b00*/  R2UR UR5, R5 ;  /* 0x00000000050572ca */ /* 0x000fe200000e0000 */
[----:B------:R-:W-:Y:S01]  /*0b10*/  UMOV UR45, URZ ;  /* 0x0000003f002d7c82 */ /* 0x000fe20008000000 */
[CC--:B------:R-:W-:Y:S02]  /*0b20*/  LEA.HI R3, R0.reuse, R191.reuse, RZ, 0x7 ;  /* 0x000000bf00037211 */ /* 0x0c0fe400078f38ff */
[----:B------:R-:W-:-:S02]  /*0b30*/  LEA.HI R4, R0, R191, RZ, 0x5 ;  /* 0x000000bf00047211 */ /* 0x000fc400078f28ff */
[----:B------:R-:W-:Y:S02]  /*0b40*/  LOP3.LUT R2, R3, 0xffffff80, RZ, 0xc0, !PT ;  /* 0xffffff8003027812 */ /* 0x000fe400078ec0ff */
[----:B------:R-:W-:Y:S01]  /*0b50*/  SHF.R.S32.HI R186, RZ, 0x7, R3 ;  /* 0x00000007ffba7819 */ /* 0x000fe20000011403 */
[----:B------:R-:W-:Y:S02]  /*0b60*/  IMAD.SHL.U32 R6, R4, 0x20, RZ ;  /* 0x0000002004067824 */ /* 0x000fe400078e00ff */
[----:B------:R-:W-:Y:S01]  /*0b70*/  IMAD.IADD R185, R191, 0x1, -R2 ;  /* 0x00000001bfb97824 */ /* 0x000fe200078e0a02 */
[----:B------:R-:W-:Y:S02]  /*0b80*/  LEA.HI R2, R0, R191, RZ, 0x4 ;  /* 0x000000bf00027211 */ /* 0x000fe400078f20ff */
[----:B------:R-:W-:Y:S02]  /*0b90*/  LOP3.LUT R7, R6, 0xfffffc00, RZ, 0xc0, !PT ;  /* 0xfffffc0006077812 */ /* 0x000fe400078ec0ff */
[----:B------:R-:W-:-:S02]  /*0ba0*/  SHF.R.S32.HI R8, RZ, 0x1f, R185 ;  /* 0x0000001fff087819 */ /* 0x000fc400000114b9 */
[----:B------:R-:W-:Y:S02]  /*0bb0*/  LEA.HI R6, R0, R191, RZ, 0x2 ;  /* 0x000000bf00067211 */ /* 0x000fe400078f10ff */
[----:B------:R-:W-:Y:S02]  /*0bc0*/  LEA.HI R9, R8, R185, RZ, 0x2 ;  /* 0x000000b908097211 */ /* 0x000fe400078f10ff */
[----:B------:R-:W-:Y:S02]  /*0bd0*/  SHF.R.S32.HI R5, RZ, 0x4, R2 ;  /* 0x00000004ff057819 */ /* 0x000fe40000011402 */
[--C-:B------:R-:W-:Y:S02]  /*0be0*/  SHF.R.S32.HI R10, RZ, 0x2, R9.reuse ;  /* 0x00000002ff0a7819 */ /* 0x100fe40000011409 */
[----:B------:R-:W-:Y:S02]  /*0bf0*/  SHF.R.S32.HI R11, RZ, 0x1f, R9 ;  /* 0x0000001fff0b7819 */ /* 0x000fe40000011409 */
[----:B------:R-:W-:-:S02]  /*0c00*/  LOP3.LUT R4, R2, 0x3fffff0, RZ, 0xc0, !PT ;  /* 0x03fffff002047812 */ /* 0x000fc400078ec0ff */
[----:B------:R-:W-:Y:S02]  /*0c10*/  LOP3.LUT R6, R6, 0xfffffffc, RZ, 0xc0, !PT ;  /* 0xfffffffc06067812 */ /* 0x000fe400078ec0ff */
[----:B------:R-:W-:Y:S01]  /*0c20*/  LEA.HI R0, R0, R191, RZ, 0x3 ;  /* 0x000000bf00007211 */ /* 0x000fe200078f18ff */
[----:B------:R-:W-:Y:S01]  /*0c30*/  IMAD.IADD R4, R191, 0x1, -R4 ;  /* 0x00000001bf047824 */ /* 0x000fe200078e0a04 */
[----:B------:R-:W-:Y:S01]  /*0c40*/  LEA.HI R11, R11, R10, RZ, 0x3 ;  /* 0x0000000a0b0b7211 */ /* 0x000fe200078f18ff */
[----:B------:R-:W-:Y:S01]  /*0c50*/  IMAD.IADD R6, R191, 0x1, -R6 ;  /* 0x00000001bf067824 */ /* 0x000fe200078e0a06 */
        /* <DEDUP_REMOVED lines=17> */
[----:B------:R-:W-:Y:S01]  /*0d70*/  LOP3.LUT R16, R9, 0x7ffffffc, RZ, 0xc0, !PT ;  /* 0x7ffffffc09107812 */ /* 0x000fe200078ec0ff */
[----:B------:R-:W-:Y:S01]  /*0d80*/  IMAD.IADD R3, R186, 0x1, -R3 ;  /* 0x00000001ba037824 */ /* 0x000fe200078e0a03 */
        /* <DEDUP_REMOVED lines=8> */
.L_x_8147:
[----:B------:R-:W-:Y:S01]  /*0e10*/  ULDC.64 UR8, c[0x0][0xa28] ;  /* 0x00028a0000087ab9 */ /* 0x000fe20000000a00 */
[----:B------:R-:W-:Y:S01]  /*0e20*/  ULDC UR4, c[0x0][0x424] ;  /* 0x0001090000047ab9 */ /* 0x000fe20000000800 */
[----:B------:R-:W-:-:S04]  /*0e30*/  UISETP.NE.U32.AND UP0, UPT, UR8, URZ, UPT ;  /* 0x0000003f0800728c */ /* 0x000fc8000bf05070 */
        /* <DEDUP_REMOVED lines=18> */
[----:B------:R-:W-:Y:S01]  /*0f60*/  UMOV UR39, URZ ;  /* 0x0000003f00277c82 */ /* 0x000fe20008000000 */
[----:B------:R-:W-:Y:S02]  /*0f70*/  ULDC UR44, c[0x0][0x288] ;  /* 0x0000a200002c7ab9 */ /* 0x000fe40000000800 */
[----:B------:R-:W-:Y:S01]  /*0f80*/  UISETP.NE.AND.EX UP0, UPT, UR9, URZ, UPT, UP0 ;  /* 0x0000003f0900728c */ /* 0x000fe2000bf05300 */
[----:B------:R-:W-:Y:S02]  /*0f90*/  UMOV UR42, UR7 ;  /* 0x00000007002a7c82 */ /* 0x000fe40008000000 */
[----:B------:R-:W-:Y:S01]  /*0fa0*/  ULDC.64 UR8, c[0x0][0xa20] ;  /* 0x0002880000087ab9 */ /* 0x000fe20000000a00 */
[----:B------:R-:W-:Y:S01]  /*0fb0*/  USEL UR4, UR4, 0x1, UP0 ;  /* 0x0000000104047887 */ /* 0x000fe20008000000 */
[----:B------:R-:W-:Y:S01]  /*0fc0*/  ISETP.NE.U32.AND P1, PT, RZ, UR8, PT ;  /* 0x00000008ff007c0c */ /* 0x000fe2000bf25070 */
[----:B------:R-:W-:-:S02]  /*0fd0*/  ULDC UR8, c[0x0][0x2f0] ;  /* 0x0000bc0000087ab9 */ /* 0x000fc40000000800 */
        /* <DEDUP_REMOVED lines=9> */
[----:B------:R-:W-:Y:S02]  /*1070*/  ULDC.64 UR8, c[0x0][0xa00] ;  /* 0x0002800000087ab9 */ /* 0x000fe40000000a00 */
        /* <DEDUP_REMOVED lines=8> */
.L_x_8048:
[----:B------:R-:W-:Y:S01]  /*1100*/  UMOV UR37, UR6 ;  /* 0x0000000600257c82 */ /* 0x000fe20008000000 */
[----:B------:R-:W-:Y:S05]  /*1110*/  @!P1 BRA `(.L_x_8049) ;  /* 0x00000000001c9947 */ /* 0x000fea0003800000 */
[----:B------:R-:W-:Y:S02]  /*1120*/  ULDC.64 UR8, c[0x0][0xa20] ;  /* 0x0002880000087ab9 */ /* 0x000fe40000000a00 */
[----:B------:R-:W-:-:S06]  /*1130*/  UIMAD.WIDE UR6, UR6, 0x4, UR8 ;  /* 0x00000004060678a5 */ /* 0x000fcc000f8e0208 */
[----:B------:R-:W-:Y:S02]  /*1140*/  IMAD.U32 R2, RZ, RZ, UR6 ;  /* 0x00000006ff027e24 */ /* 0x000fe4000f8e00ff */
[----:B------:R-:W-:-:S05]  /*1150*/  IMAD.U32 R3, RZ, RZ, UR7 ;  /* 0x00000007ff037e24 */ /* 0x000fca000f8e00ff */
[----:B------:R-:W2:Y:S02]  /*1160*/  LDG.E R2, desc[UR50][R2.64] ;  /* 0x0000003202027981 */ /* 0x000ea4000c1e1900 */
[----:B--2---:R-:W-:Y:S01]  /*1170*/  R2UR UR4, R2 ;  /* 0x00000000020472ca */ /* 0x004fe200000e0000 */
[----:B------:R-:W-:-:S14]  /*1180*/  BRA `(.L_x_8050) ;  /* 0x0000000000347947 */ /* 0x000fdc0003800000 */
.L_x_8049:
        /* <DEDUP_REMOVED lines=13> */
.L_x_8050:
        /* <DEDUP_REMOVED lines=27> */
.L_x_8052:
[----:B------:R-:W-:-:S11]  /*1410*/  UISETP.NE.AND UP1, UPT, UR5, 0x1, UPT ;  /* 0x000000010500788c */ /* 0x000fd6000bf25270 */
[----:B------:R-:W-:Y:S02]  /*1420*/  @UP1 ULDC.64 UR8, c[0x0][0x9e8] ;  /* 0x00027a0000081ab9 */ /* 0x000fe40000000a00 */
[----:B------:R-:W-:-:S04]  /*1430*/  UIMAD.WIDE.U32 UR6, UR4, UR8, URZ ;  /* 0x00000008040672a5 */ /* 0x000fc8000f8e003f */
[----:B------:R-:W-:-:S12]  /*1440*/  @UP1 USHF.R.U32.HI UR4, URZ, UR9, UR7 ;  /* 0x000000093f041299 */ /* 0x000fd80008011607 */
.L_x_8053:
[----:B------:R-:W-:-:S06]  /*1450*/  UIMAD UR4, UR4, UR5, UR5 ;  /* 0x00000005040472a4 */ /* 0x000fcc000f8e0205 */
[----:B------:R-:W-:-:S07]  /*1460*/  VIMNMX R0, R0, UR4, PT ;  /* 0x0000000400007c48 */ /* 0x000fce000bfe0100 */
.L_x_8051:
        /* <DEDUP_REMOVED lines=29> */
.L_x_8055:
[----:B------:R-:W-:-:S11]  /*1640*/  UISETP.NE.AND UP0, UPT, UR5, 0x1, UPT ;  /* 0x000000010500788c */ /* 0x000fd6000bf05270 */
[----:B------:R-:W-:Y:S02]  /*1650*/  @UP0 ULDC.64 UR10, c[0x0][0x9e8] ;  /* 0x00027a00000a0ab9 */ /* 0x000fe40000000a00 */
[----:B------:R-:W-:-:S04]  /*1660*/  UIMAD.WIDE.U32 UR6, UR4, UR10, URZ ;  /* 0x0000000a040672a5 */ /* 0x000fc8000f8e003f */
[----:B------:R-:W-:-:S12]  /*1670*/  @UP0 USHF.R.U32.HI UR4, URZ, UR11, UR7 ;  /* 0x0000000b3f040299 */ /* 0x000fd80008011607 */
.L_x_8056:
[----:B------:R-:W-:-:S04]  /*1680*/  UIMAD UR4, UR4, UR5, URZ ;  /* 0x00000005040472a4 */ /* 0x000fc8000f8e023f */
[----:B------:R-:W-:-:S04]  /*1690*/  UISETP.LT.AND UP0, UPT, UR9, UR4, UPT ;  /* 0x000000040900728c */ /* 0x000fc8000bf01270 */
[----:B------:R-:W-:-:S12]  /*16a0*/  USEL UR9, UR9, UR4, !UP0 ;  /* 0x0000000409097287 */ /* 0x000fd8000c000000 */
.L_x_8054:
        /* <DEDUP_REMOVED lines=73> */
.L_x_8058:
        /* <DEDUP_REMOVED lines=9> */
.L_x_8277:
[----:B------:R-:W-:Y:S05]  /*1bd0*/  @!P0 BRA `(.L_x_8060) ;  /* 0x0000000000048947 */ /* 0x000fea0003800000 */
[----:B------:R-:W-:Y:S01]  /*1be0*/  BPT.TRAP 0x1 ;  /* 0x000000040000795c */ /* 0x000fe20000300000 */
.L_x_8060:
[----:B------:R-:W-:Y:S02]  /*1bf0*/  IMAD.U32 R5, RZ, RZ, UR45 ;  /* 0x0000002dff057e24 */ /* 0x000fe4000f8e00ff */
[----:B0-----:R-:W-:-:S03]  /*1c00*/  IMAD.U32 R0, RZ, RZ, UR46 ;  /* 0x0000002eff007e24 */ /* 0x001fc6000f8e00ff */
[----:B------:R-:W-:Y:S02]  /*1c10*/  LEA R5, R5, UR41, 0x3 ;  /* 0x0000002905057c11 */ /* 0x000fe4000f8e18ff */
[----:B------:R-:W-:-:S04]  /*1c20*/  SHF.L.U32 R0, R0, 0x1f, RZ ;  /* 0x0000001f00007819 */ /* 0x000fc800000006ff */
[----:B------:R0:W1:Y:S01]  /*1c30*/  SYNCS.PHASECHK.TRANS64.TRYWAIT P2, [R5+URZ+0x28830], R0 ;  /* 0x02883000050075a7 */ /* 0x000062000804017f */
[----:B------:R-:W-:Y:S05]  /*1c40*/  @!P0 BRA `(.L_x_8061) ;  /* 0x0000000000048947 */ /* 0x000fea0003800000 */
[----:B------:R-:W-:Y:S01]  /*1c50*/  BPT.TRAP 0x1 ;  /* 0x000000040000795c */ /* 0x000fe20000300000 */
.L_x_8061:
[----:B------:R-:W2:Y:S02]  /*1c60*/  S2R R2, SR_TID.X ;  /* 0x0000000000027919 */ /* 0x000ea40000002100 */
[----:B--2---:R-:W-:Y:S01]  /*1c70*/  LOP3.LUT P1, RZ, R2, 0x7f, RZ, 0xc0, !PT ;  /* 0x0000007f02ff7812 */ /* 0x004fe2000782c0ff */
[----:B-1----:R-:W-:-:S12]  /*1c80*/  @P2 BRA `(.L_x_8062) ;  /* 0x0000000000082947 */ /* 0x002fd80003800000 */
[----:B------:R-:W1:Y:S02]  /*1c90*/  SYNCS.PHASECHK.TRANS64.TRYWAIT P2, [R5+URZ+0x28830], R0 ;  /* 0x02883000050075a7 */ /* 0x000e64000804017f */
[----:B-1----:R-:W-:Y:S05]  /*1ca0*/  @!P2 BRA `(.L_x_8063) ;  /* 0x000001440040a947 */ /* 0x002fea0003800000 */
.L_x_8062:
[----:B------:R-:W-:Y:S05]  /*1cb0*/  WARPSYNC.ALL ;  /* 0x0000000000007948 */ /* 0x000fea0003800000 */
[----:B------:R-:W-:Y:S01]  /*1cc0*/  UIADD3 UR4, UR41, 0x18400, URZ ;  /* 0x0001840029047890 */ /* 0x000fe2000fffe03f */
[----:B------:R-:W-:Y:S01]  /*1cd0*/  WARPGROUP.ARRIVE ;  /* 0x00000000000079c5 */ /* 0x000fe20000000000 */
[----:B------:R-:W-:Y:S01]  /*1ce0*/  ULOP3.LUT UR32, UR53, 0x10000, URZ, 0xfc, !UPT ;  /* 0x0001000035207892 */ /* 0x000fe2000f8efc3f */
[----:B01----:R-:W-:Y:S01]  /*1cf0*/  VIADD R0, R17, UR38 ;  /* 0x0000002611007c36 */ /* 0x003fe20008000000 */
[----:B------:R-:W-:Y:S01]  /*1d00*/  USHF.R.U32.HI UR4, URZ, 0x4, UR4 ;  /* 0x000000043f047899 */ /* 0x000fe20008011604 */
[----:B------:R-:W-:Y:S01]  /*1d10*/  IMAD.MOV.U32 R3, RZ, RZ, -0x80 ;  /* 0xffffff80ff037424 */ /* 0x000fe200078e00ff */
[----:B------:R-:W-:Y:S01]  /*1d20*/  UMOV UR33, 0x40000040 ;  /* 0x4000004000217882 */ /* 0x000fe20000000000 */
[----:B------:R-:W-:Y:S01]  /*1d30*/  UMOV UR35, 0x40000040 ;  /* 0x4000004000237882 */ /* 0x000fe20000000000 */
[----:B------:R-:W-:Y:S01]  /*1d40*/  ULOP3.LUT UR4, UR4, 0x3fff, URZ, 0xc0, !UPT ;  /* 0x00003fff04047892 */ /* 0x000fe2000f8ec03f */
[----:B------:R-:W-:Y:S01]  /*1d50*/  IMAD.MOV.U32 R4, RZ, RZ, R0 ;  /* 0x000000ffff047224 */ /* 0x000fe200078e0000 */
[----:B------:R-:W-:Y:S01]  /*1d60*/  UMOV UR5, 0x40000040 ;  /* 0x4000004000057882 */ /* 0x000fe20000000000 */
[----:B------:R-:W-:Y:S01]  /*1d70*/  UMOV UR7, 0x40000040 ;  /* 0x4000004000077882 */ /* 0x000fe20000000000 */
[----:B------:R-:W-:Y:S01]  /*1d80*/  ULOP3.LUT UR49, UR4, 0x10000, URZ, 0xfc, !UPT ;  /* 0x0001000004317892 */ /* 0x000fe2000f8efc3f */
[----:B------:R-:W-:Y:S01]  /*1d90*/  IMAD R6, R88, R3, 0x80 ;  /* 0x0000008058067424 */ /* 0x000fe200078e0203 */
[----:B------:R-:W-:Y:S01]  /*1da0*/  UIADD3 UR4, UR32, 0x2, URZ ;  /* 0x0000000220047890 */ /* 0x000fe2000fffe03f */
[----:B------:R-:W-:Y:S01]  /*1db0*/  IMAD.U32 R7, RZ, RZ, UR44 ;  /* 0x0000002cff077e24 */ /* 0x000fe2000f8e00ff */
[----:B------:R-:W-:Y:S01]  /*1dc0*/  ULEA UR34, UR45, UR49, 0xb ;  /* 0x000000312d227291 */ /* 0x000fe2000f8e583f */
[----:B------:R-:W-:Y:S01]  /*1dd0*/  VIADD R3, R6, 0x1 ;  /* 0x0000000106037836 */ /* 0x000fe20000000000 */
[----:B------:R-:W-:Y:S01]  /*1de0*/  UIADD3 UR8, UR32, 0x4, URZ ;  /* 0x0000000420087890 */ /* 0x000fe2000fffe03f */
[----:B------:R-:W-:Y:S01]  /*1df0*/  LEA R11, R88, 0xffffff80, 0x7 ;  /* 0xffffff80580b7811 */ /* 0x000fe200078e38ff */
[----:B------:R-:W-:-:S02]  /*1e00*/  UIADD3 UR6, UR34, 0x2, URZ ;  /* 0x0000000222067890 */ /* 0x000fc4000fffe03f */
[----:B------:R-:W-:Y:S01]  /*1e10*/  UIADD3 UR10, UR34, 0x4, URZ ;  /* 0x00000004220a7890 */ /* 0x000fe2000fffe03f */
[----:B------:R-:W-:Y:S02]  /*1e20*/  UMOV UR9, 0x40000040 ;  /* 0x4000004000097882 */ /* 0x000fe40000000000 */
[----:B------:R-:W-:Y:S01]  /*1e30*/  HGMMA.64x128x16.F32 R24, gdesc[UR32], RZ, !UPT, gsb0 ;  /* 0x01e00000201879f0 */ /* 0x000fe2000c0008ff */
        /* <DEDUP_REMOVED lines=37> */
[----:B------:R-:W0:Y:S04]  /*2090*/  SHFL.IDX PT, R5, R4, RZ, 0x1c1f ;  /* 0x001c1fff04057589 */ /* 0x000e2800000e0000 */
        /* <DEDUP_REMOVED lines=22> */
[----:B-1----:R-:W-:Y:S02]  /*2200*/  IMAD R0, R16, -0x2, R3 ;  /* 0xfffffffe10007824 */ /* 0x002fe400078e0203 */
[----:B------:R-:W-:-:S03]  /*2210*/  VIADD R3, R6, UR39 ;  /* 0x0000002706037c36 */ /* 0x000fc60008000000 */
[----:B------:R-:W-:Y:S01]  /*2220*/  IADD3 R0, -R7, UR39, R0 ;  /* 0x0000002707007c10 */ /* 0x000fe2000fffe100 */
[----:B------:R-:W-:-:S04]  /*2230*/  IMAD R8, R16, -0x2, R3 ;  /* 0xfffffffe10087824 */ /* 0x000fc800078e0203 */
[C---:B------:R-:W-:Y:S02]  /*2240*/  VIADD R13, R0.reuse, UR6 ;  /* 0x00000006000d7c36 */ /* 0x040fe40008000000 */
[----:B------:R-:W-:-:S03]  /*2250*/  VIADD R10, R0, UR10 ;  /* 0x0000000a000a7c36 */ /* 0x000fc60008000000 */
[----:B0-----:R-:W-:Y:S01]  /*2260*/  VIADDMNMX R0, R5, R13, R8, PT ;  /* 0x0000000d05007246 */ /* 0x001fe20003800108 */
[----:B------:R-:W-:Y:S01]  /*2270*/  IMAD.IADD R2, R10, 0x1, R5 ;  /* 0x000000010a027824 */ /* 0x000fe200078e0205 */
        /* <DEDUP_REMOVED lines=14> */
.L_x_8066:
[----:B------:R-:W-:-:S06]  /*2360*/  UISETP.NE.AND UP2, UPT, UR7, 0x1, UPT ;  /* 0x000000010700788c */ /* 0x000fcc000bf45270 */
[----:B------:R-:W-:-:S05]  /*2370*/  PLOP3.LUT P2, PT, PT, PT, UP2, 0x80, 0x0 ;  /* 0x000000000000781c */ /* 0x000fca0003f4f028 */
[----:B------:R-:W-:-:S08]  /*2380*/  @UP2 ULDC.64 UR10, c[0x0][0x9e8] ;  /* 0x00027a00000a2ab9 */ /* 0x000fd00000000a00 */
[----:B------:R-:W-:-:S05]  /*2390*/  @P2 IMAD.HI.U32 R5, R3, UR10, RZ ;  /* 0x0000000a03052c27 */ /* 0x000fca000f8e00ff */
[----:B------:R-:W-:-:S07]  /*23a0*/  @P2 SHF.R.U32.HI R3, RZ, UR11, R5 ;  /* 0x0000000bff032c19 */ /* 0x000fce0008011605 */
.L_x_8067:
[----:B------:R-:W-:Y:S05]  /*23b0*/  BSYNC B0 ;  /* 0x0000000000007941 */ /* 0x000fea0003800000 */
.L_x_8065:
[----:B------:R-:W-:-:S04]  /*23c0*/  IMAD R3, R3, UR7, -R11 ;  /* 0x0000000703037c24 */ /* 0x000fc8000f8e0a0b */
[----:B------:R-:W-:-:S05]  /*23d0*/  IMAD R3, R16, -0x2, R3 ;  /* 0xfffffffe10037824 */ /* 0x000fca00078e0203 */
[----:B------:R-:W-:Y:S02]  /*23e0*/  VIMNMX R2, R2, R3, !PT ;  /* 0x0000000302027248 */ /* 0x000fe40007fe0100 */
[----:B------:R-:W-:-:S07]  /*23f0*/  VIADDMNMX R0, R3, UR7, R0, PT ;  /* 0x0000000703007c46 */ /* 0x000fce000b800100 */
.L_x_8064:
        /* <DEDUP_REMOVED lines=8> */
[----:B------:R-:W-:Y:S02]  /*2480*/  ISETP.GT.AND P3, PT, R2, 0x9, !P5 ;  /* 0x000000090200780c */ /* 0x000fe40006f64270 */
        /* <DEDUP_REMOVED lines=143> */
[----:B------:R-:W-:Y:S01]  /*2d80*/  ISETP.GE.AND P6, PT, R6, 0x7a, PT ;  /* 0x0000007a0600780c */ /* 0x000fe20003fc6270 */
[----:B0-----:R-:W-:-:S03]  /*2d90*/  IMAD.IADD R6, R10, 0x1, R15 ;  /* 0x000000010a067824 */ /* 0x001fc600078e020f */
[----:B------:R-:W-:Y:S02]  /*2da0*/  P2R R24, PR, RZ, 0x40 ;  /* 0x00000040ff187803 */ /* 0x000fe40000000000 */
[----:B------:R-:W-:Y:S02]  /*2db0*/  ISETP.GT.AND P6, PT, R2, 0x79, !P6 ;  /* 0x000000790200780c */ /* 0x000fe400077c4270 */
[----:B------:R-:W-:Y:S02]  /*2dc0*/  VIADDMNMX R2, R15, R13, R8, PT ;  /* 0x0000000d0f027246 */ /* 0x000fe40003800108 */
[----:B------:R-:W-:-:S04]  /*2dd0*/  ISETP.LT.OR P6, PT, R0, 0x7a, P6 ;  /* 0x0000007a0000780c */ /* 0x000fc800037c1670 */
        /* <DEDUP_REMOVED lines=17> */
.L_x_8070:
[----:B------:R-:W-:-:S06]  /*2ef0*/  UISETP.NE.AND UP2, UPT, UR7, 0x1, UPT ;  /* 0x000000010700788c */ /* 0x000fcc000bf45270 */
[----:B------:R-:W-:-:S05]  /*2f00*/  PLOP3.LUT P6, PT, PT, PT, UP2, 0x80, 0x0 ;  /* 0x000000000000781c */ /* 0x000fca0003fcf028 */
[----:B------:R-:W-:-:S08]  /*2f10*/  @UP2 ULDC.64 UR10, c[0x0][0x9e8] ;  /* 0x00027a00000a2ab9 */ /* 0x000fd00000000a00 */
[----:B------:R-:W-:Y:S01]  /*2f20*/  @P6 IMAD.HI.U32 R4, R0, UR10, RZ ;  /* 0x0000000a00046c27 */ /* 0x000fe2000f8e00ff */
[----:B------:R-:W-:-:S13]  /*2f30*/  PLOP3.LUT P6, PT, PT, PT, UP2, 0x80, 0x0 ;  /* 0x000000000000781c */ /* 0x000fda0003fcf028 */
[----:B------:R-:W-:-:S07]  /*2f40*/  @P6 SHF.R.U32.HI R0, RZ, UR11, R4 ;  /* 0x0000000bff006c19 */ /* 0x000fce0008011604 */
.L_x_8071:
[----:B------:R-:W-:Y:S05]  /*2f50*/  BSYNC B0 ;  /* 0x0000000000007941 */ /* 0x000fea0003800000 */
.L_x_8069:
[----:B------:R-:W-:-:S04]  /*2f60*/  IMAD R11, R0, UR7, -R11 ;  /* 0x00000007000b7c24 */ /* 0x000fc8000f8e0a0b */
[----:B------:R-:W-:-:S05]  /*2f70*/  IMAD R11, R16, -0x2, R11 ;  /* 0xfffffffe100b7824 */ /* 0x000fca00078e020b */
[----:B------:R-:W-:Y:S02]  /*2f80*/  VIMNMX R6, R6, R11, !PT ;  /* 0x0000000b06067248 */ /* 0x000fe40007fe0100 */
[----:B------:R-:W-:-:S07]  /*2f90*/  VIADDMNMX R2, R11, UR7, R2, PT ;  /* 0x000000070b027c46 */ /* 0x000fce000b800102 */
.L_x_8068:
        /* <DEDUP_REMOVED lines=99> */
[C---:B------:R-:W-:Y:S02]  /*35d0*/  ISETP.LT.OR P5, PT, R2.reuse, 0x79, P5 ;  /* 0x000000790200780c */ /* 0x040fe40002fa1670 */
[----:B------:R-:W-:-:S02]  /*35e0*/  ISETP.LT.OR P2, PT, R2, 0x39, P2 ;  /* 0x000000390200780c */ /* 0x000fc40001741670 */
[----:B------:R-:W-:Y:S02]  /*35f0*/  FSEL R83, R83, -INF , !P4 ;  /* 0xff80000053537808 */ /* 0x000fe40006000000 */
[----:B------:R-:W-:Y:S02]  /*3600*/  FSEL R33, R54, -INF , !P2 ;  /* 0xff80000036217808 */ /* 0x000fe40005000000 */
[----:B------:R-:W-:Y:S02]  /*3610*/  ISETP.GT.AND P2, PT, R6, 0x39, !P6 ;  /* 0x000000390600780c */ /* 0x000fe40007744270 */
[----:B------:R-:W-:Y:S02]  /*3620*/  ISETP.NE.AND P6, PT, R72, RZ, PT ;  /* 0x000000ff4800720c */ /* 0x000fe40003fc5270 */
        /* <DEDUP_REMOVED lines=30> */
[----:B------:R-:W-:Y:S02]  /*3810*/  ISETP.NE.AND P2, PT, R61, RZ, PT ;  /* 0x000000ff3d00720c */ /* 0x000fe40003f45270 */
[----:B------:R-:W0:Y:S02]  /*3820*/  SHFL.BFLY PT, R61, R8, 0x2, 0x1f ;  /* 0x0c401f00083d7f89 */ /* 0x000e2400000e0000 */
        /* <DEDUP_REMOVED lines=13> */
[----:B------:R-:W-:Y:S02]  /*3900*/  ISETP.GT.AND P2, PT, R6, 0x68, !P6 ;  /* 0x000000680600780c */ /* 0x000fe40007744270 */
[----:B------:R-:W-:Y:S02]  /*3910*/  ISETP.NE.AND P6, PT, R12, RZ, PT ;  /* 0x000000ff0c00720c */ /* 0x000fe40003fc5270 */
[----:B------:R-:W-:-:S04]  /*3920*/  ISETP.LT.OR P2, PT, R2, 0x69, P2 ;  /* 0x000000690200780c */ /* 0x000fc80001741670 */
        /* <DEDUP_REMOVED lines=10> */
[----:B------:R-:W-:Y:S01]  /*39d0*/  FSEL R113, R82, -INF , !P3 ;  /* 0xff80000052717808 */ /* 0x000fe20005800000 */
        /* <DEDUP_REMOVED lines=19> */
[----:B------:R-:W-:Y:S01]  /*3b10*/  ISETP.GT.AND P6, PT, R6, 0x79, !P6 ;  /* 0x000000790600780c */ /* 0x000fe200077c4270 */
[--C-:B------:R-:W-:Y:S01]  /*3b20*/  FFMA.FTZ R6, R111, R4, -R10.reuse ;  /* 0x000000046f067223 */ /* 0x100fe2000001080a */
[----:B------:R-:W-:Y:S01]  /*3b30*/  FMNMX.FTZ R8, R35, R8, !PT ;  /* 0x0000000823087209 */ /* 0x000fe20007810000 */
[----:B------:R-:W1:Y:S01]  /*3b40*/  MUFU.EX2 R182, R182 ;  /* 0x000000b600b67308 */ /* 0x000e620000000800 */
[----:B------:R-:W-:Y:S01]  /*3b50*/  ISETP.LT.OR P6, PT, R2, 0x7a, P6 ;  /* 0x0000007a0200780c */ /* 0x000fe200037c1670 */
[--C-:B------:R-:W-:Y:S01]  /*3b60*/  FFMA.FTZ R2, R107, R4, -R10.reuse ;  /* 0x000000046b027223 */ /* 0x100fe2000001080a */
[----:B------:R-:W-:Y:S01]  /*3b70*/  FMNMX.FTZ R8, R15, R8, !PT ;  /* 0x000000080f087209 */ /* 0x000fe20007810000 */
[-CC-:B------:R-:W-:Y:S01]  /*3b80*/  FFMA.FTZ R172, R121, R4.reuse, -R10.reuse ;  /* 0x0000000479ac7223 */ /* 0x180fe2000001080a */
[----:B------:R-:W-:Y:S01]  /*3b90*/  FSEL R111, R86, -INF , !P5 ;  /* 0xff800000566f7808 */ /* 0x000fe20006800000 */
[--C-:B------:R-:W-:Y:S01]  /*3ba0*/  FFMA.FTZ R93, R93, R4, -R10.reuse ;  /* 0x000000045d5d7223 */ /* 0x100fe2000001080a */
[----:B------:R-:W-:Y:S01]  /*3bb0*/  FMNMX.FTZ R8, R39, R8, !PT ;  /* 0x0000000827087209 */ /* 0x000fe20007810000 */
[----:B------:R-:W-:Y:S01]  /*3bc0*/  MUFU.EX2 R166, R2 ;  /* 0x0000000200a67308 */ /* 0x000fe20000000800 */
[----:B------:R-:W-:Y:S01]  /*3bd0*/  FSEL R87, R87, -INF , !P6 ;  /* 0xff80000057577808 */ /* 0x000fe20007000000 */
[--C-:B------:R-:W-:Y:S01]  /*3be0*/  FFMA.FTZ R174, R119, R4, -R10.reuse ;  /* 0x0000000477ae7223 */ /* 0x100fe2000001080a */
[----:B------:R-:W-:Y:S01]  /*3bf0*/  FMNMX.FTZ R8, R21, R8, !PT ;  /* 0x0000000815087209 */ /* 0x000fe20007810000 */
[-CC-:B------:R-:W-:Y:S01]  /*3c00*/  FFMA.FTZ R95, R95, R4.reuse, -R10.reuse ;  /* 0x000000045f5f7223 */ /* 0x180fe2000001080a */
[-CC-:B------:R-:W-:Y:S01]  /*3c10*/  FFMA.FTZ R168, R117, R4.reuse, -R10.reuse ;  /* 0x0000000475a87223 */ /* 0x180fe2000001080a */
[--C-:B------:R-:W-:Y:S01]  /*3c20*/  FFMA.FTZ R97, R97, R4, -R10.reuse ;  /* 0x0000000461617223 */ /* 0x100fe2000001080a */
[----:B------:R-:W-:Y:S01]  /*3c30*/  FMNMX.FTZ R8, R43, R8, !PT ;  /* 0x000000082b087209 */ /* 0x000fe20007810000 */
[----:B------:R2:W-:Y:S01]  /*3c40*/  MUFU.EX2 R115, R6 ;  /* 0x0000000600737308 */ /* 0x0005e20000000800 */
        /* <DEDUP_REMOVED lines=8> */
[-CC-:B--2---:R-:W-:Y:S01]  /*3cd0*/  FFMA.FTZ R6, R7, R4.reuse, -R10.reuse ;  /* 0x0000000407067223 */ /* 0x184fe2000001080a */
        /* <DEDUP_REMOVED lines=11> */
[----:B------:R-:W-:-:S02]  /*3d90*/  FFMA.FTZ R10, R85, R4, -R10 ;  /* 0x00000004550a7223 */ /* 0x000fc4000001080a */
[----:B------:R-:W-:Y:S01]  /*3da0*/  FMNMX.FTZ R8, R55, R8, !PT ;  /* 0x0000000837087209 */ /* 0x000fe20007810000 */
[----:B------:R-:W4:Y:S03]  /*3db0*/  MUFU.EX2 R89, R89 ;  /* 0x0000005900597308 */ /* 0x000f260000000800 */
        /* <DEDUP_REMOVED lines=39> */
[----:B------:R-:W-:-:S03]  /*4030*/  PLOP3.LUT P2, PT, PT, PT, UP1, 0x40, 0x0 ;  /* 0x000000000000781c */ /* 0x000fc60003f4e818 */
        /* <DEDUP_REMOVED lines=17> */
[----:B-1----:R-:W-:Y:S01]  /*4150*/  FADD.FTZ R30, R182, R31 ;  /* 0x0000001fb61e7221 */ /* 0x002fe20000010000 */
[-CC-:B------:R-:W-:Y:S01]  /*4160*/  FFMA.FTZ R33, R33, R4.reuse, -R2.reuse ;  /* 0x0000000421217223 */ /* 0x180fe20000010802 */
[-C--:B------:R-:W-:Y:S01]  /*4170*/  FFMA.FTZ R55, R55, R4.reuse, -R2 ;  /* 0x0000000437377223 */ /* 0x080fe20000010802 */
[----:B------:R-:W0:Y:S01]  /*4180*/  MUFU.EX2 R27, R27 ;  /* 0x0000001b001b7308 */ /* 0x000e220000000800 */
[----:B---3--:R-:W-:Y:S01]  /*4190*/  FADD.FTZ R31, R65, R30 ;  /* 0x0000001e411f7221 */ /* 0x008fe20000010000 */
[-CC-:B------:R-:W-:Y:S01]  /*41a0*/  FFMA.FTZ R37, R37, R4.reuse, -R2.reuse ;  /* 0x0000000425257223 */ /* 0x180fe20000010802 */
[-CC-:B------:R-:W-:Y:S01]  /*41b0*/  FFMA.FTZ R59, R59, R4.reuse, -R2.reuse ;  /* 0x000000043b3b7223 */ /* 0x180fe20000010802 */
[-CC-:B------:R-:W-:Y:S01]  /*41c0*/  FFMA.FTZ R41, R41, R4.reuse, -R2.reuse ;  /* 0x0000000429297223 */ /* 0x180fe20000010802 */
[----:B--2---:R-:W-:Y:S01]  /*41d0*/  FADD.FTZ R32, R176, R31 ;  /* 0x0000001fb0207221 */ /* 0x004fe20000010000 */
[-CC-:B------:R-:W-:Y:S01]  /*41e0*/  FFMA.FTZ R63, R63, R4.reuse, -R2.reuse ;  /* 0x000000043f3f7223 */ /* 0x180fe20000010802 */
[-C--:B------:R-:W-:Y:S01]  /*41f0*/  FFMA.FTZ R45, R45, R4.reuse, -R2 ;  /* 0x000000042d2d7223 */ /* 0x080fe20000010802 */
[----:B------:R-:W1:Y:S01]  /*4200*/  MUFU.EX2 R11, R11 ;  /* 0x0000000b000b7308 */ /* 0x000e620000000800 */
[----:B----4-:R-:W-:Y:S01]  /*4210*/  FADD.FTZ R31, R89, R32 ;  /* 0x00000020591f7221 */ /* 0x010fe20000010000 */
[-CC-:B------:R-:W-:Y:S01]  /*4220*/  FFMA.FTZ R67, R67, R4.reuse, -R2.reuse ;  /* 0x0000000443437223 */ /* 0x180fe20000010802 */
[-CC-:B------:R-:W-:Y:S01]  /*4230*/  FFMA.FTZ R49, R49, R4.reuse, -R2.reuse ;  /* 0x0000000431317223 */ /* 0x180fe20000010802 */
[-CC-:B------:R-:W-:Y:S01]  /*4240*/  FFMA.FTZ R71, R71, R4.reuse, -R2.reuse ;  /* 0x0000000447477223 */ /* 0x180fe20000010802 */
[----:B-----5:R-:W-:Y:S01]  /*4250*/  FADD.FTZ R32, R178, R31 ;  /* 0x0000001fb2207221 */ /* 0x020fe20000010000 */
[-CC-:B------:R-:W-:Y:S01]  /*4260*/  FFMA.FTZ R53, R53, R4.reuse, -R2.reuse ;  /* 0x0000000435357223 */ /* 0x180fe20000010802 */
[-C--:B------:R-:W-:Y:S01]  /*4270*/  FFMA.FTZ R75, R75, R4.reuse, -R2 ;  /* 0x000000044b4b7223 */ /* 0x080fe20000010802 */
[----:B------:R-:W2:Y:S01]  /*4280*/  MUFU.EX2 R13, R13 ;  /* 0x0000000d000d7308 */ /* 0x000ea20000000800 */
[----:B------:R-:W-:Y:S01]  /*4290*/  FADD.FTZ R31, R91, R32 ;  /* 0x000000205b1f7221 */ /* 0x000fe20000010000 */
[-CC-:B------:R-:W-:Y:S01]  /*42a0*/  FFMA.FTZ R57, R57, R4.reuse, -R2.reuse ;  /* 0x0000000439397223 */ /* 0x180fe20000010802 */
[-CC-:B------:R-:W-:Y:S01]  /*42b0*/  FFMA.FTZ R79, R79, R4.reuse, -R2.reuse ;  /* 0x000000044f4f7223 */ /* 0x180fe20000010802 */
[-CC-:B------:R-:W-:Y:S01]  /*42c0*/  FFMA.FTZ R113, R113, R4.reuse, -R2.reuse ;  /* 0x0000000471717223 */ /* 0x180fe20000010802 */
[----:B------:R-:W-:Y:S01]  /*42d0*/  FADD.FTZ R34, R172, R31 ;  /* 0x0000001fac227221 */ /* 0x000fe20000010000 */
[-CC-:B------:R-:W-:Y:S01]  /*42e0*/  FFMA.FTZ R83, R83, R4.reuse, -R2.reuse ;  /* 0x0000000453537223 */ /* 0x180fe20000010802 */
[-C--:B------:R-:W-:Y:S01]  /*42f0*/  FFMA.FTZ R111, R111, R4.reuse, -R2 ;  /* 0x000000046f6f7223 */ /* 0x080fe20000010802 */
[----:B------:R3:W4:Y:S01]  /*4300*/  MUFU.EX2 R12, R35 ;  /* 0x00000023000c7308 */ /* 0x0007220000000800 */
[----:B------:R-:W-:Y:S01]  /*4310*/  FADD.FTZ R31, R93, R34 ;  /* 0x000000225d1f7221 */ /* 0x000fe20000010000 */
[----:B0-----:R-:W-:Y:S01]  /*4320*/  FADD.FTZ R34, R26, R27 ;  /* 0x0000001b1a227221 */ /* 0x001fe20000010000 */
[----:B------:R-:W-:Y:S01]  /*4330*/  FFMA.FTZ R87, R87, R4, -R2 ;  /* 0x0000000457577223 */ /* 0x000fe20000010802 */
[----:B-1----:R-:W-:Y:S01]  /*4340*/  F2FP.F16.F32.PACK_AB R183, R8, R11 ;  /* 0x0000000b08b7723e */ /* 0x002fe200000000ff */
[----:B------:R-:W-:Y:S01]  /*4350*/  FADD.FTZ R36, R174, R31 ;  /* 0x0000001fae247221 */ /* 0x000fe20000010000 */
[----:B------:R-:W-:Y:S01]  /*4360*/  FADD.FTZ R31, R11, R34 ;  /* 0x000000220b1f7221 */ /* 0x000fe20000010000 */
[----:B------:R-:W-:Y:S01]  /*4370*/  F2FP.F16.F32.PACK_AB R180, R61, R180 ;  /* 0x000000b43db4723e */ /* 0x000fe200000000ff */
[----:B------:R-:W0:Y:S01]  /*4380*/  MUFU.EX2 R15, R15 ;  /* 0x0000000f000f7308 */ /* 0x000e220000000800 */
[----:B---3--:R-:W-:Y:S01]  /*4390*/  FADD.FTZ R35, R95, R36 ;  /* 0x000000245f237221 */ /* 0x008fe20000010000 */
[----:B------:R-:W-:Y:S01]  /*43a0*/  FADD.FTZ R36, R8, R31 ;  /* 0x0000001f08247221 */ /* 0x000fe20000010000 */
[----:B------:R-:W-:-:S02]  /*43b0*/  F2FP.F16.F32.PACK_AB R182, R65, R182 ;  /* 0x000000b641b6723e */ /* 0x000fc400000000ff */
[----:B------:R-:W-:Y:S01]  /*43c0*/  FADD.FTZ R38, R168, R35 ;  /* 0x00000023a8267221 */ /* 0x000fe20000010000 */
[----:B--2---:R-:W-:Y:S01]  /*43d0*/  FADD.FTZ R31, R13, R36 ;  /* 0x000000240d1f7221 */ /* 0x004fe20000010000 */
[----:B------:R-:W-:Y:S01]  /*43e0*/  F2FP.F16.F32.PACK_AB R176, R89, R176 ;  /* 0x000000b059b0723e */ /* 0x000fe200000000ff */
[----:B------:R-:W1:Y:S01]  /*43f0*/  MUFU.EX2 R14, R39 ;  /* 0x00000027000e7308 */ /* 0x000e620000000800 */
[----:B------:R-:W-:Y:S01]  /*4400*/  FADD.FTZ R35, R97, R38 ;  /* 0x0000002661237221 */ /* 0x000fe20000010000 */
[----:B----4-:R-:W-:Y:S01]  /*4410*/  FADD.FTZ R36, R12, R31 ;  /* 0x0000001f0c247221 */ /* 0x010fe20000010000 */
[----:B------:R-:W-:Y:S02]  /*4420*/  F2FP.F16.F32.PACK_AB R178, R91, R178 ;  /* 0x000000b25bb2723e */ /* 0x000fe400000000ff */
[----:B------:R-:W-:Y:S01]  /*4430*/  FADD.FTZ R38, R170, R35 ;  /* 0x00000023aa267221 */ /* 0x000fe20000010000 */
[----:B------:R-:W-:Y:S02]  /*4440*/  F2FP.F16.F32.PACK_AB R172, R93, R172 ;  /* 0x000000ac5dac723e */ /* 0x000fe400000000ff */
[----:B------:R-:W2:Y:S01]  /*4450*/  MUFU.EX2 R21, R21 ;  /* 0x0000001500157308 */ /* 0x000ea20000000800 */
[----:B------:R-:W-:Y:S01]  /*4460*/  FADD.FTZ R35, R99, R38 ;  /* 0x0000002663237221 */ /* 0x000fe20000010000 */
[----:B0-----:R-:W-:Y:S01]  /*4470*/  FADD.FTZ R31, R15, R36 ;  /* 0x000000240f1f7221 */ /* 0x001fe20000010000 */
[----:B------:R-:W-:-:S02]  /*4480*/  F2FP.F16.F32.PACK_AB R174, R95, R174 ;  /* 0x000000ae5fae723e */ /* 0x000fc400000000ff */
[----:B------:R-:W-:Y:S01]  /*4490*/  FADD.FTZ R40, R164, R35 ;  /* 0x00000023a4287221 */ /* 0x000fe20000010000 */
[----:B------:R-:W-:Y:S02]  /*44a0*/  F2FP.F16.F32.PACK_AB R168, R97, R168 ;  /* 0x000000a861a8723e */ /* 0x000fe400000000ff */
        /* <DEDUP_REMOVED lines=9> */
[C---:B------:R-:W-:Y:S01]  /*4540*/  FADD.FTZ R40, R166.reuse, R35 ;  /* 0x00000023a6287221 */ /* 0x040fe20000010000 */
        /* <DEDUP_REMOVED lines=8> */
[----:B------:R-:W-:Y:S01]  /*45d0*/  F2FP.F16.F32.PACK_AB R173, R20, R21 ;  /* 0x0000001514ad723e */ /* 0x000fe200000000ff */
[----:B------:R-:W-:Y:S02]  /*45e0*/  FADD.FTZ R35, R101, R2 ;  /* 0x0000000265237221 */ /* 0x000fe40000010000 */
[----:B------:R-:W0:Y:S01]  /*45f0*/  MUFU.EX2 R29, R29 ;  /* 0x0000001d001d7308 */ /* 0x000e220000000800 */
[----:B-1----:R-:W-:-:S07]  /*4600*/  FADD.FTZ R31, R25, R38 ;  /* 0x00000026191f7221 */ /* 0x002fce0000010000 */
[----:B------:R-:W1:Y:S01]  /*4610*/  MUFU.EX2 R28, R51 ;  /* 0x00000033001c7308 */ /* 0x000e620000000800 */
[C---:B--2---:R-:W-:Y:S01]  /*4620*/  FADD.FTZ R40, R24.reuse, R31 ;  /* 0x0000001f18287221 */ /* 0x044fe20000010000 */
[----:B------:R-:W-:-:S06]  /*4630*/  F2FP.F16.F32.PACK_AB R175, R24, R25 ;  /* 0x0000001918af723e */ /* 0x000fcc00000000ff */
[----:B------:R-:W2:Y:S01]  /*4640*/  MUFU.EX2 R33, R33 ;  /* 0x0000002100217308 */ /* 0x000ea20000000800 */
[----:B0-----:R-:W-:Y:S01]  /*4650*/  FADD.FTZ R31, R29, R40 ;  /* 0x000000281d1f7221 */ /* 0x001fe20000010000 */
[C---:B------:R-:W-:Y:S01]  /*4660*/  FADD.FTZ R40, R162.reuse, R35 ;  /* 0x00000023a2287221 */ /* 0x040fe20000010000 */
[----:B------:R-:W-:-:S05]  /*4670*/  F2FP.F16.F32.PACK_AB R162, R162, R101 ;  /* 0x00000065a2a2723e */ /* 0x000fca00000000ff */
        /* <DEDUP_REMOVED lines=78> */
.L_x_8073:
[----:B------:R-:W-:-:S11]  /*4b60*/  UISETP.NE.AND UP2, UPT, UR7, 0x1, UPT ;  /* 0x000000010700788c */ /* 0x000fd6000bf45270 */
[----:B------:R-:W-:Y:S02]  /*4b70*/  @UP2 ULDC.64 UR10, c[0x0][0x9e8] ;  /* 0x00027a00000a2ab9 */ /* 0x000fe40000000a00 */
[----:B------:R-:W-:-:S04]  /*4b80*/  UIMAD.WIDE.U32 UR14, UR18, UR10, URZ ;  /* 0x0000000a120e72a5 */ /* 0x000fc8000f8e003f */
[----:B------:R-:W-:-:S12]  /*4b90*/  @UP2 USHF.R.U32.HI UR18, URZ, UR11, UR15 ;  /* 0x0000000b3f122299 */ /* 0x000fd8000801160f */
.L_x_8074:
[----:B------:R-:W-:-:S04]  /*4ba0*/  UIMAD UR7, UR18, UR7, UR7 ;  /* 0x00000007120772a4 */ /* 0x000fc8000f8e0207 */
[----:B------:R-:W-:-:S04]  /*4bb0*/  UISETP.LT.AND UP2, UPT, UR6, UR7, UPT ;  /* 0x000000070600728c */ /* 0x000fc8000bf41270 */
[----:B------:R-:W-:-:S12]  /*4bc0*/  USEL UR6, UR6, UR7, UP2 ;  /* 0x0000000706067287 */ /* 0x000fd80009000000 */
.L_x_8072:
        /* <DEDUP_REMOVED lines=43> */
.L_x_8092:
        /* <DEDUP_REMOVED lines=9> */
.L_x_8077:
[----:B------:R-:W-:Y:S01]  /*4f10*/  ULEA UR6, UR56, UR41, 0x3 ;  /* 0x0000002938067291 */ /* 0x000fe2000f8e183f */
[----:B------:R-:W-:-:S05]  /*4f20*/  IMAD.U32 R4, RZ, RZ, UR55 ;  /* 0x00000037ff047e24 */ /* 0x000fca000f8e00ff */
[----:B------:R-:W-:-:S04]  /*4f30*/  SHF.L.U32 R4, R4, 0x1f, RZ ;  /* 0x0000001f04047819 */ /* 0x000fc800000006ff */
[----:B------:R0:W1:Y:S01]  /*4f40*/  SYNCS.PHASECHK.TRANS64.TRYWAIT P2, [UR6+0x28830], R4 ;  /* 0x02883004ff0075a7 */ /* 0x0000620008040146 */
[----:B------:R-:W-:Y:S05]  /*4f50*/  @!P0 BRA `(.L_x_8078) ;  /* 0x0000000000048947 */ /* 0x000fea0003800000 */
[----:B------:R-:W-:Y:S01]  /*4f60*/  BPT.TRAP 0x1 ;  /* 0x000000040000795c */ /* 0x000fe20000300000 */
.L_x_8078:
[----:B-1----:R-:W-:Y:S05]  /*4f70*/  @P2 BRA `(.L_x_8076) ;  /* 0x0000000000082947 */ /* 0x002fea0003800000 */
[----:B------:R-:W1:Y:S02]  /*4f80*/  SYNCS.PHASECHK.TRANS64.TRYWAIT P2, [UR6+0x28830], R4 ;  /* 0x02883004ff0075a7 */ /* 0x000e640008040146 */
[----:B-1----:R-:W-:Y:S05]  /*4f90*/  @!P2 BRA `(.L_x_8079) ;  /* 0x000001100098a947 */ /* 0x002fea0003800000 */
.L_x_8076:
        /* <DEDUP_REMOVED lines=45> */
.L_x_8081:
[----:B------:R-:W-:Y:S01]  /*5270*/  ULEA UR6, UR45, UR41, 0x3 ;  /* 0x000000292d067291 */ /* 0x000fe2000f8e183f */
[----:B------:R-:W-:-:S05]  /*5280*/  IMAD.U32 R4, RZ, RZ, UR46 ;  /* 0x0000002eff047e24 */ /* 0x000fca000f8e00ff */
[----:B------:R-:W-:-:S04]  /*5290*/  SHF.L.U32 R4, R4, 0x1f, RZ ;  /* 0x0000001f04047819 */ /* 0x000fc800000006ff */
[----:B------:R0:W1:Y:S01]  /*52a0*/  SYNCS.PHASECHK.TRANS64.TRYWAIT P2, [UR6+0x28850], R4 ;  /* 0x02885004ff0075a7 */ /* 0x0000620008040146 */
[----:B------:R-:W-:Y:S05]  /*52b0*/  @!P0 BRA `(.L_x_8082) ;  /* 0x0000000000048947 */ /* 0x000fea0003800000 */
[----:B------:R-:W-:Y:S01]  /*52c0*/  BPT.TRAP 0x1 ;  /* 0x000000040000795c */ /* 0x000fe20000300000 */
.L_x_8082:
[----:B-1----:R-:W-:Y:S05]  /*52d0*/  @P2 BRA `(.L_x_8080) ;  /* 0x0000000000082947 */ /* 0x002fea0003800000 */
[----:B------:R-:W1:Y:S02]  /*52e0*/  SYNCS.PHASECHK.TRANS64.TRYWAIT P2, [UR6+0x28850], R4 ;  /* 0x02885004ff0075a7 */ /* 0x000e640008040146 */
[----:B-1----:R-:W-:Y:S05]  /*52f0*/  @!P2 BRA `(.L_x_8083) ;  /* 0x0000010c00d8a947 */ /* 0x002fea0003800000 */
.L_x_8080:
[----:B------:R-:W-:Y:S01]  /*5300*/  UIADD3 UR6, UR41, 0x400, URZ ;  /* 0x0000040029067890 */ /* 0x000fe2000fffe03f */
[----:B------:R-:W-:Y:S01]  /*5310*/  WARPGROUP.ARRIVE ;  /* 0x00000000000079c5 */ /* 0x000fe20000000000 */
[----:B------:R-:W-:Y:S01]  /*5320*/  UMOV UR7, 0x40000040 ;  /* 0x4000004000077882 */ /* 0x000fe20000000000 */
[----:B------:R-:W-:Y:S01]  /*5330*/  PLOP3.LUT P2, PT, PT, PT, UP0, 0x80, 0x0 ;  /* 0x000000000000781c */ /* 0x000fe20003f4f008 */
[----:B------:R-:W-:Y:S01]  /*5340*/  USHF.R.U32.HI UR6, URZ, 0x4, UR6 ;  /* 0x000000043f067899 */ /* 0x000fe20008011606 */
[----:B------:R-:W-:Y:S01]  /*5350*/  PLOP3.LUT P3, PT, PT, PT, UP0, 0x80, 0x0 ;  /* 0x000000000000781c */ /* 0x000fe20003f6f008 */
[----:B------:R-:W-:Y:S02]  /*5360*/  VIADD R8, R17, UR38 ;  /* 0x0000002611087c36 */ /* 0x000fe40008000000 */
[----:B------:R-:W-:Y:S01]  /*5370*/  ULOP3.LUT UR6, UR6, 0x3fff, URZ, 0xc0, !UPT ;  /* 0x00003fff06067892 */ /* 0x000fe2000f8ec03f */
[----:B------:R-:W-:Y:S02]  /*5380*/  IMAD.U32 R6, RZ, RZ, UR56 ;  /* 0x00000038ff067e24 */ /* 0x000fe4000f8e00ff */
[----:B------:R-:W-:Y:S01]  /*5390*/  IMAD.SHL.U32 R12, R5, 0x80, RZ ;  /* 0x00000080050c7824 */ /* 0x000fe200078e00ff */
[----:B------:R-:W-:-:S02]  /*53a0*/  ULOP3.LUT UR6, UR6, 0x4000000, URZ, 0xfc, !UPT ;  /* 0x0400000006067892 */ /* 0x000fc4000f8efc3f */
[----:B------:R-:W-:Y:S02]  /*53b0*/  @!P1 LEA R6, R6, UR41, 0x3 ;  /* 0x0000002906069c11 */ /* 0x000fe4000f8e18ff */
[----:B------:R-:W-:Y:S01]  /*53c0*/  ULEA UR10, UR45, UR6, 0xb ;  /* 0x000000062d0a7291 */ /* 0x000fe2000f8e583f */
[----:B-1----:R-:W-:Y:S02]  /*53d0*/  IADD3 R9, -R12, 0x1, RZ ;  /* 0x000000010c097810 */ /* 0x002fe40007ffe1ff */
[----:B------:R-:W-:-:S03]  /*53e0*/  @!P1 VIADD R6, R6, 0x28840 ;  /* 0x0002884006069836 */ /* 0x000fc60000000000 */
[----:B------:R-:W-:Y:S01]  /*53f0*/  IMAD R9, R16, -0x2, R9 ;  /* 0xfffffffe10097824 */ /* 0x000fe200078e0209 */
        /* <DEDUP_REMOVED lines=38> */
[----:B------:R-:W-:Y:S02]  /*5660*/  @UP0 ULDC UR6, c[0x0][0x44c] ;  /* 0x0001130000060ab9 */ /* 0x000fe40000000800 */
[----:B0-----:R-:W-:Y:S01]  /*5670*/  @P2 IMAD.HI.U32 R4, R8, UR6, RZ ;  /* 0x0000000608042c27 */ /* 0x001fe2000f8e00ff */
[----:B------:R-:W-:Y:S01]  /*5680*/  @UP0 ULDC UR6, c[0x0][0x450] ;  /* 0x0001140000060ab9 */ /* 0x000fe20000000800 */
[----:B------:R-:W-:-:S03]  /*5690*/  PLOP3.LUT P2, PT, PT, PT, UP1, 0x40, 0x0 ;  /* 0x000000000000781c */ /* 0x000fc60003f4e818 */
[----:B------:R-:W-:Y:S01]  /*56a0*/  @P3 SHF.R.U32.HI R8, RZ, UR6, R4 ;  /* 0x00000006ff083c19 */ /* 0x000fe20008011604 */
[----:B------:R-:W-:Y:S01]  /*56b0*/  ULOP3.LUT UR6, URZ, UR53, URZ, 0x33, !UPT ;  /* 0x000000353f067292 */ /* 0x000fe2000f8e333f */
[----:B------:R-:W-:-:S03]  /*56c0*/  IADD3 R4, -R23, 0xb, RZ ;  /* 0x0000000b17047810 */ /* 0x000fc60007ffe1ff */
[----:B------:R-:W0:Y:S01]  /*56d0*/  SHFL.IDX PT, R11, R8, RZ, 0x1c1f ;  /* 0x001c1fff080b7589 */ /* 0x000e2200000e0000 */
[----:B------:R-:W-:Y:S02]  /*56e0*/  WARPGROUP.DEPBAR.LE gsb0, 0x0 ;  /* 0x00008000000079c5 */ /* 0x000fe40000010000 */
[----:B------:R1:W-:Y:S06]  /*56f0*/  BAR.ARV R4, 0x100 ;  /* 0x000400040000751d */ /* 0x0003ec0000002000 */
[----:B------:R2:W-:Y:S02]  /*5700*/  @!P1 SYNCS.ARRIVE.TRANS64.RED.A1T0 RZ, [R6+URZ], RZ ;  /* 0x000000ff06ff99a7 */ /* 0x0005e4000810043f */
[----:B--2---:R-:W-:-:S05]  /*5710*/  IMAD.U32 R6, RZ, RZ, UR44 ;  /* 0x0000002cff067e24 */ /* 0x004fca000f8e00ff */
[----:B------:R-:W-:-:S05]  /*5720*/  IADD3 R9, -R6, UR39, R9 ;  /* 0x0000002706097c10 */ /* 0x000fca000fffe109 */
[C---:B------:R-:W-:Y:S02]  /*5730*/  VIADD R14, R9.reuse, UR54 ;  /* 0x00000036090e7c36 */ /* 0x040fe40008000000 */
[----:B------:R-:W-:Y:S02]  /*5740*/  VIADD R20, R9, UR6 ;  /* 0x0000000609147c36 */ /* 0x000fe40008000000 */
[--C-:B0-----:R-:W-:Y:S02]  /*5750*/  IMAD.IADD R6, R14, 0x1, R11.reuse ;  /* 0x000000010e067824 */ /* 0x101fe400078e020b */
[----:B-1----:R-:W-:Y:S01]  /*5760*/  IMAD.IADD R4, R20, 0x1, R11 ;  /* 0x0000000114047824 */ /* 0x002fe200078e020b */
        /* <DEDUP_REMOVED lines=14> */
.L_x_8086:
[----:B------:R-:W-:-:S05]  /*5850*/  IMAD.U32 R11, RZ, RZ, UR52 ;  /* 0x00000034ff0b7e24 */ /* 0x000fca000f8e00ff */
[----:B------:R-:W-:-:S13]  /*5860*/  ISETP.NE.AND P2, PT, R11, 0x1, PT ;  /* 0x000000010b00780c */ /* 0x000fda0003f45270 */
[----:B------:R-:W0:Y:S02]  /*5870*/  @P2 LDC.64 R152, c[0x0][0x9e8] ;  /* 0x00027a00ff982b82 */ /* 0x000e240000000a00 */
[----:B0-----:R-:W-:-:S05]  /*5880*/  @P2 IMAD.HI.U32 R10, R9, R152, RZ ;  /* 0x00000098090a2227 */ /* 0x001fca00078e00ff */
[----:B------:R-:W-:-:S07]  /*5890*/  @P2 SHF.R.U32.HI R9, RZ, R153, R10 ;  /* 0x00000099ff092219 */ /* 0x000fce000001160a */
.L_x_8087:
[----:B------:R-:W-:Y:S05]  /*58a0*/  BSYNC B0 ;  /* 0x0000000000007941 */ /* 0x000fea0003800000 */
.L_x_8085:
[----:B------:R-:W-:-:S04]  /*58b0*/  IMAD R9, R9, R11, -R12 ;  /* 0x0000000b09097224 */ /* 0x000fc800078e0a0c */
[----:B------:R-:W-:-:S05]  /*58c0*/  IMAD R9, R16, -0x2, R9 ;  /* 0xfffffffe10097824 */ /* 0x000fca00078e0209 */
[----:B------:R-:W-:Y:S02]  /*58d0*/  VIADDMNMX R6, R9, R11, R6, PT ;  /* 0x0000000b09067246 */ /* 0x000fe40003800106 */
[----:B------:R-:W-:-:S07]  /*58e0*/  VIMNMX R4, R4, R9, !PT ;  /* 0x0000000904047248 */ /* 0x000fce0007fe0100 */
.L_x_8084:
[----:B------:R-:W-:Y:S01]  /*58f0*/  ISETP.GT.AND P2, PT, R5, -0x1, PT ;  /* 0xffffffff0500780c */ /* 0x000fe20003f44270 */
[----:B------:R-:W0:Y:S03]  /*5900*/  SHFL.IDX PT, R9, R8, 0x1, 0x1c1f ;  /* 0x003c1f0008097f89 */ /* 0x000e2600000e0000 */
[C---:B------:R-:W-:Y:S02]  /*5910*/  ISETP.GT.AND P5, PT, R4.reuse, RZ, P2 ;  /* 0x000000ff0400720c */ /* 0x040fe400017a4270 */
[----:B------:R-:W-:Y:S02]  /*5920*/  ISETP.GT.AND P3, PT, R4, 0x9, P2 ;  /* 0x000000090400780c */ /* 0x000fe40001764270 */
[C---:B------:R-:W-:Y:S02]  /*5930*/  ISETP.LT.OR P5, PT, R6.reuse, 0x1, P5 ;  /* 0x000000010600780c */ /* 0x040fe40002fa1670 */
[----:B------:R-:W-:-:S02]  /*5940*/  ISETP.LT.OR P3, PT, R6, 0xa, P3 ;  /* 0x0000000a0600780c */ /* 0x000fc40001f61670 */
[----:B------:R-:W-:Y:S02]  /*5950*/  FSEL R169, R24, -INF , !P5 ;  /* 0xff80000018a97808 */ /* 0x000fe40006800000 */
[C---:B------:R-:W-:Y:S02]  /*5960*/  ISETP.GT.AND P5, PT, R4.reuse, 0x10, P2 ;  /* 0x000000100400780c */ /* 0x040fe400017a4270 */
[----:B------:R-:W-:Y:S02]  /*5970*/  ISETP.GT.AND P4, PT, R4, 0x1, P2 ;  /* 0x000000010400780c */ /* 0x000fe40001784270 */
[----:B------:R-:W-:Y:S02]  /*5980*/  ISETP.LT.OR P5, PT, R6, 0x11, P5 ;  /* 0x000000110600780c */ /* 0x000fe40002fa1670 */
[----:B------:R-:W-:Y:S02]  /*5990*/  ISETP.GT.AND P6, PT, R4, 0x8, P2 ;  /* 0x000000080400780c */ /* 0x000fe400017c4270 */
[----:B------:R-:W-:-:S02]  /*59a0*/  FSEL R193, R29, -INF , !P3 ;  /* 0xff8000001dc17808 */ /* 0x000fc40005800000 */
[----:B------:R-:W-:Y:S01]  /*59b0*/  ISETP.GT.AND P3, PT, R4, 0x19, P2 ;  /* 0x000000190400780c */ /* 0x000fe20001764270 */
[----:B0-----:R-:W-:Y:S01]  /*59c0*/  IMAD.IADD R8, R20, 0x1, R9 ;  /* 0x0000000114087824 */ /* 0x001fe200078e0209 */
[----:B------:R-:W-:Y:S02]  /*59d0*/  FSEL R181, R32, -INF , !P5 ;  /* 0xff80000020b57808 */ /* 0x000fe40006800000 */
[----:B------:R-:W-:Y:S02]  /*59e0*/  ISETP.GT.AND P5, PT, R4, 0x20, P2 ;  /* 0x000000200400780c */ /* 0x000fe400017a4270 */
[C---:B------:R-:W-:Y:S02]  /*59f0*/  ISETP.LT.OR P4, PT, R6.reuse, 0x2, P4 ;  /* 0x000000020600780c */ /* 0x040fe40002781670 */
[C---:B------:R-:W-:Y:S02]  /*5a00*/  ISETP.LT.OR P6, PT, R6.reuse, 0x9, P6 ;  /* 0x000000090600780c */ /* 0x040fe400037c1670 */
[----:B------:R-:W-:-:S02]  /*5a10*/  ISETP.LT.OR P3, PT, R6, 0x1a, P3 ;  /* 0x0000001a0600780c */ /* 0x000fc40001f61670 */
[----:B------:R-:W-:Y:S02]  /*5a20*/  ISETP.LT.OR P5, PT, R6, 0x21, P5 ;  /* 0x000000210600780c */ /* 0x000fe40002fa1670 */
[----:B------:R-:W-:Y:S02]  /*5a30*/  FSEL R171, R25, -INF , !P4 ;  /* 0xff80000019ab7808 */ /* 0x000fe40006000000 */
[----:B------:R-:W-:Y:S02]  /*5a40*/  FSEL R175, R28, -INF , !P6 ;  /* 0xff8000001caf7808 */ /* 0x000fe40007000000 */
[C---:B------:R-:W-:Y:S02]  /*5a50*/  ISETP.GT.AND P4, PT, R4.reuse, 0x11, P2 ;  /* 0x000000110400780c */ /* 0x040fe40001784270 */
[----:B------:R-:W-:Y:S02]  /*5a60*/  ISETP.GT.AND P6, PT, R4, 0x18, P2 ;  /* 0x000000180400780c */ /* 0x000fe400017c4270 */
[----:B------:R-:W-:-:S02]  /*5a70*/  FSEL R177, R37, -INF , !P3 ;  /* 0xff80000025b17808 */ /* 0x000fc40005800000 */
[----:B------:R-:W-:Y:S02]  /*5a80*/  ISETP.GT.AND P3, PT, R4, 0x29, P2 ;  /* 0x000000290400780c */ /* 0x000fe40001764270 */
        /* <DEDUP_REMOVED lines=11> */
[----:B------:R-:W-:Y:S02]  /*5b40*/  FSEL R45, R48, -INF , !P5 ;  /* 0xff800000302d7808 */ /* 0x000fe40006800000 */
[----:B------:R-:W-:Y:S02]  /*5b50*/  ISETP.GT.AND P5, PT, R4, 0x40, P2 ;  /* 0x000000400400780c */ /* 0x000fe400017a4270 */
[C---:B------:R-:W-:Y:S02]  /*5b60*/  ISETP.LT.OR P4, PT, R6.reuse, 0x22, P4 ;  /* 0x000000220600780c */ /* 0x040fe40002781670 */
[C---:B------:R-:W-:Y:S02]  /*5b70*/  ISETP.LT.OR P6, PT, R6.reuse, 0x29, P6 ;  /* 0x000000290600780c */ /* 0x040fe400037c1670 */
[----:B------:R-:W-:Y:S02]  /*5b80*/  ISETP.LT.OR P5, PT, R6, 0x41, P5 ;  /* 0x000000410600780c */ /* 0x000fe40002fa1670 */
        /* <DEDUP_REMOVED lines=73> */
.L_x_8090:
[----:B------:R-:W-:-:S05]  /*6020*/  IMAD.U32 R10, RZ, RZ, UR52 ;  /* 0x00000034ff0a7e24 */ /* 0x000fca000f8e00ff */
[----:B------:R-:W-:-:S13]  /*6030*/  ISETP.NE.AND P3, PT, R10, 0x1, PT ;  /* 0x000000010a00780c */ /* 0x000fda0003f65270 */
[----:B------:R-:W0:Y:S02]  /*6040*/  @P3 LDC.64 R158, c[0x0][0x9e8] ;  /* 0x00027a00ff9e3b82 */ /* 0x000e240000000a00 */
[----:B0-----:R-:W-:-:S05]  /*6050*/  @P3 IMAD.HI.U32 R4, R9, R158, RZ ;  /* 0x0000009e09043227 */ /* 0x001fca00078e00ff */
[----:B------:R-:W-:-:S07]  /*6060*/  @P3 SHF.R.U32.HI R9, RZ, R159, R4 ;  /* 0x0000009fff093219 */ /* 0x000fce0000011604 */
.L_x_8091:
[----:B------:R-:W-:Y:S05]  /*6070*/  BSYNC B0 ;  /* 0x0000000000007941 */ /* 0x000fea0003800000 */
.L_x_8089:
[----:B------:R-:W-:-:S04]  /*6080*/  IMAD R9, R9, R10, -R12 ;  /* 0x0000000a09097224 */ /* 0x000fc800078e0a0c */
[----:B------:R-:W-:-:S05]  /*6090*/  IMAD R9, R16, -0x2, R9 ;  /* 0xfffffffe10097824 */ /* 0x000fca00078e0209 */
[----:B------:R-:W-:Y:S02]  /*60a0*/  VIADDMNMX R6, R9, R10, R6, PT ;  /* 0x0000000a09067246 */ /* 0x000fe40003800106 */
[----:B------:R-:W-:-:S07]  /*60b0*/  VIMNMX R8, R8, R9, !PT ;  /* 0x0000000908087248 */ /* 0x000fce0007fe0100 */
.L_x_8088:
        /* <DEDUP_REMOVED lines=74> */
[----:B------:R-:W-:Y:S01]  /*6560*/  ISETP.GT.AND P3, PT, R8, 0x21, P2 ;  /* 0x000000210800780c */ /* 0x000fe20001764270 */
        /* <DEDUP_REMOVED lines=29> */
[----:B------:R-:W-:Y:S01]  /*6740*/  ISETP.GT.AND P3, PT, R8, 0x31, P2 ;  /* 0x000000310800780c */ /* 0x000fe20001764270 */
[--C-:B------:R-:W-:Y:S01]  /*6750*/  FFMA.FTZ R162, R21, R4, -R10.reuse ;  /* 0x0000000415a27223 */ /* 0x100fe2000001080a */
[----:B------:R-:W-:Y:S01]  /*6760*/  FMNMX.FTZ R12, R159, R12, !PT ;  /* 0x0000000c9f0c7209 */ /* 0x000fe20007810000 */
[-CC-:B------:R-:W-:Y:S01]  /*6770*/  FFMA.FTZ R21, R69, R4.reuse, -R10.reuse ;  /* 0x0000000445157223 */ /* 0x180fe2000001080a */
[----:B------:R-:W-:Y:S01]  /*6780*/  FSEL R47, R47, -INF , !P4 ;  /* 0xff8000002f2f7808 */ /* 0x000fe20006000000 */
[--C-:B------:R-:W-:Y:S01]  /*6790*/  FFMA.FTZ R158, R11, R4, -R10.reuse ;  /* 0x000000040b9e7223 */ /* 0x100fe2000001080a */
[----:B------:R-:W-:Y:S01]  /*67a0*/  FMNMX.FTZ R12, R169, R12, !PT ;  /* 0x0000000ca90c7209 */ /* 0x000fe20007810000 */
[----:B------:R-:W-:Y:S01]  /*67b0*/  MUFU.EX2 R180, R180 ;  /* 0x000000b400b47308 */ /* 0x000fe20000000800 */
[----:B------:R-:W-:Y:S01]  /*67c0*/  ISETP.LT.OR P5, PT, R6, 0x31, P5 ;  /* 0x000000310600780c */ /* 0x000fe20002fa1670 */
[--C-:B------:R-:W-:Y:S01]  /*67d0*/  FFMA.FTZ R156, R13, R4, -R10.reuse ;  /* 0x000000040d9c7223 */ /* 0x100fe2000001080a */
[----:B------:R-:W-:Y:S01]  /*67e0*/  FMNMX.FTZ R12, R35, R12, !PT ;  /* 0x0000000c230c7209 */ /* 0x000fe20007810000 */
[-CC-:B------:R-:W-:Y:S01]  /*67f0*/  FFMA.FTZ R13, R73, R4.reuse, -R10.reuse ;  /* 0x00000004490d7223 */ /* 0x180fe2000001080a */
[----:B------:R-:W-:Y:S01]  /*6800*/  ISETP.GT.AND P4, PT, R8, 0x38, P2 ;  /* 0x000000380800780c */ /* 0x000fe20001784270 */
[--C-:B------:R-:W-:Y:S01]  /*6810*/  FFMA.FTZ R152, R33, R4, -R10.reuse ;  /* 0x0000000421987223 */ /* 0x100fe2000001080a */
[----:B------:R-:W-:Y:S01]  /*6820*/  FMNMX.FTZ R12, R173, R12, !PT ;  /* 0x0000000cad0c7209 */ /* 0x000fe20007810000 */
[----:B------:R-:W-:Y:S01]  /*6830*/  MUFU.EX2 R27, R27 ;  /* 0x0000001b001b7308 */ /* 0x000fe20000000800 */
        /* <DEDUP_REMOVED lines=8> */
[----:B------:R-:W-:-:S02]  /*68c0*/  ISETP.GT.AND P5, PT, R8, 0x39, P2 ;  /* 0x000000390800780c */ /* 0x000fc400017a4270 */
[----:B------:R-:W-:Y:S02]  /*68d0*/  FMNMX.FTZ R12, R43, R12, !PT ;  /* 0x0000000c2b0c7209 */ /* 0x000fe40007810000 */
[----:B------:R-:W-:Y:S01]  /*68e0*/  FSEL R183, R51, -INF , !P3 ;  /* 0xff80000033b77808 */ /* 0x000fe20005800000 */
[----:B------:R-:W-:Y:S01]  /*68f0*/  FFMA.FTZ R51, R177, R4, -R10 ;  /* 0x00000004b1337223 */ /* 0x000fe2000001080a */
[----:B------:R-:W-:Y:S01]  /*6900*/  FMNMX.FTZ R12, R47, R12, !PT ;  /* 0x0000000c2f0c7209 */ /* 0x000fe20007810000 */
        /* <DEDUP_REMOVED lines=17> */
[----:B------:R-:W-:Y:S02]  /*6a20*/  FMNMX.FTZ R12, R55, R12, !PT ;  /* 0x0000000c370c7209 */ /* 0x000fe40007810000 */
[----:B------:R-:W-:-:S02]  /*6a30*/  ISETP.GT.AND P3, PT, R8, 0x49, P2 ;  /* 0x000000490800780c */ /* 0x000fc40001764270 */
[----:B------:R-:W-:Y:S01]  /*6a40*/  FSEL R167, R59, -INF , !P4 ;  /* 0xff8000003ba77808 */ /* 0x000fe20006000000 */
[----:B------:R-:W-:Y:S01]  /*6a50*/  FFMA.FTZ R59, R157, R4, -R10 ;  /* 0x000000049d3b7223 */ /* 0x000fe2000001080a */
[----:B------:R-:W-:Y:S01]  /*6a60*/  ISETP.LT.OR P5, PT, R6, 0x49, P5 ;  /* 0x000000490600780c */ /* 0x000fe20002fa1670 */
[----:B------:R-:W-:Y:S01]  /*6a70*/  MUFU.EX2 R51, R51 ;  /* 0x0000003300337308 */ /* 0x000fe20000000800 */
[----:B------:R-:W-:Y:S02]  /*6a80*/  FMNMX.FTZ R12, R177, R12, !PT ;  /* 0x0000000cb10c7209 */ /* 0x000fe40007810000 */
[----:B------:R-:W-:Y:S02]  /*6a90*/  ISETP.GT.AND P4, PT, R8, 0x50, P2 ;  /* 0x000000500800780c */ /* 0x000fe40001784270 */
[----:B------:R-:W-:Y:S02]  /*6aa0*/  ISETP.LT.OR P3, PT, R6, 0x4a, P3 ;  /* 0x0000004a0600780c */ /* 0x000fe40001f61670 */
[----:B------:R-:W-:Y:S01]  /*6ab0*/  FSEL R157, R62, -INF , !P5 ;  /* 0xff8000003e9d7808 */ /* 0x000fe20006800000 */
[----:B------:R-:W-:Y:S01]  /*6ac0*/  MUFU.EX2 R172, R172 ;  /* 0x000000ac00ac7308 */ /* 0x000fe20000000800 */
[----:B------:R-:W-:-:S02]  /*6ad0*/  FMNMX.FTZ R12, R167, R12, !PT ;  /* 0x0000000ca70c7209 */ /* 0x000fc40007810000 */
[----:B------:R-:W-:Y:S02]  /*6ae0*/  ISETP.GT.AND P5, PT, R8, 0x51, P2 ;  /* 0x000000510800780c */ /* 0x000fe400017a4270 */
[----:B------:R-:W-:Y:S02]  /*6af0*/  FSEL R63, R63, -INF , !P3 ;  /* 0xff8000003f3f7808 */ /* 0x000fe40005800000 */
[----:B------:R-:W-:Y:S01]  /*6b00*/  ISETP.LT.OR P4, PT, R6, 0x51, P4 ;  /* 0x000000510600780c */ /* 0x000fe20002781670 */
[----:B------:R-:W-:Y:S01]  /*6b10*/  MUFU.EX2 R59, R59 ;  /* 0x0000003b003b7308 */ /* 0x000fe20000000800 */
[----:B------:R-:W-:Y:S02]  /*6b20*/  FMNMX.FTZ R12, R157, R12, !PT ;  /* 0x0000000c9d0c7209 */ /* 0x000fe40007810000 */
[----:B------:R-:W-:Y:S02]  /*6b30*/  ISETP.GT.AND P3, PT, R8, 0x58, P2 ;  /* 0x000000580800780c */ /* 0x000fe40001764270 */
[----:B------:R-:W-:-:S02]  /*6b40*/  ISETP.LT.OR P5, PT, R6, 0x52, P5 ;  /* 0x000000520600780c */ /* 0x000fc40002fa1670 */
[----:B------:R-:W-:Y:S01]  /*6b50*/  FSEL R155, R66, -INF , !P4 ;  /* 0xff800000429b7808 */ /* 0x000fe20006000000 */
[----:B------:R-:W-:Y:S01]  /*6b60*/  MUFU.EX2 R174, R174 ;  /* 0x000000ae00ae7308 */ /* 0x000fe20000000800 */
[----:B------:R-:W-:Y:S02]  /*6b70*/  FMNMX.FTZ R12, R63, R12, !PT ;  /* 0x0000000c3f0c7209 */ /* 0x000fe40007810000 */
[----:B------:R-:W-:Y:S02]  /*6b80*/  ISETP.GT.AND P4, PT, R8, 0x59, P2 ;  /* 0x000000590800780c */ /* 0x000fe40001784270 */
[----:B------:R-:W-:Y:S02]  /*6b90*/  FSEL R153, R67, -INF , !P5 ;  /* 0xff80000043997808 */ /* 0x000fe40006800000 */
[----:B------:R-:W-:Y:S01]  /*6ba0*/  ISETP.LT.OR P3, PT, R6, 0x59, P3 ;  /* 0x000000590600780c */ /* 0x000fe20001f61670 */
[----:B------:R-:W-:Y:S01]  /*6bb0*/  MUFU.EX2 R67, R14 ;  /* 0x0000000e00437308 */ /* 0x000fe20000000800 */
[----:B------:R-:W-:-:S02]  /*6bc0*/  FMNMX.FTZ R12, R155, R12, !PT ;  /* 0x0000000c9b0c7209 */ /* 0x000fc40007810000 */
[----:B------:R-:W-:Y:S02]  /*6bd0*/  ISETP.GT.AND P5, PT, R8, 0x60, P2 ;  /* 0x000000600800780c */ /* 0x000fe400017a4270 */
[----:B------:R-:W-:Y:S02]  /*6be0*/  ISETP.LT.OR P4, PT, R6, 0x5a, P4 ;  /* 0x0000005a0600780c */ /* 0x000fe40002781670 */
[----:B------:R-:W-:Y:S01]  /*6bf0*/  FSEL R193, R70, -INF , !P3 ;  /* 0xff80000046c17808 */ /* 0x000fe20005800000 */
[----:B------:R-:W-:Y:S01]  /*6c00*/  MUFU.EX2 R168, R168 ;  /* 0x000000a800a87308 */ /* 0x000fe20000000800 */
[----:B------:R-:W-:Y:S02]  /*6c10*/  FMNMX.FTZ R12, R153, R12, !PT ;  /* 0x0000000c990c7209 */ /* 0x000fe40007810000 */
[----:B------:R-:W-:Y:S02]  /*6c20*/  ISETP.GT.AND P3, PT, R8, 0x61, P2 ;  /* 0x000000610800780c */ /* 0x000fe40001764270 */
[----:B------:R-:W-:-:S02]  /*6c30*/  FSEL R71, R71, -INF , !P4 ;  /* 0xff80000047477808 */ /* 0x000fc40006000000 */
        /* <DEDUP_REMOVED lines=29> */
[----:B------:R-:W-:-:S02]  /*6e10*/  ISETP.LT.OR P5, PT, R6, 0x79, P5 ;  /* 0x000000790600780c */ /* 0x000fc40002fa1670 */
[----:B------:R-:W-:Y:S01]  /*6e20*/  FSEL R83, R83, -INF , !P4 ;  /* 0xff80000053537808 */ /* 0x000fe20006000000 */
[----:B------:R-:W-:Y:S01]  /*6e30*/  MUFU.EX2 R25, R25 ;  /* 0x0000001900197308 */ /* 0x000fe20000000800 */
[----:B------:R-:W-:Y:S02]  /*6e40*/  FMNMX.FTZ R12, R195, R12, !PT ;  /* 0x0000000cc30c7209 */ /* 0x000fe40007810000 */
[----:B------:R-:W-:Y:S02]  /*6e50*/  ISETP.LT.OR P2, PT, R6, 0x7a, P2 ;  /* 0x0000007a0600780c */ /* 0x000fe40001741670 */
[----:B------:R-:W-:Y:S02]  /*6e60*/  FSEL R57, R86, -INF , !P5 ;  /* 0xff80000056397808 */ /* 0x000fe40006800000 */
[----:B------:R-:W-:Y:S01]  /*6e70*/  FMNMX.FTZ R12, R83, R12, !PT ;  /* 0x0000000c530c7209 */ /* 0x000fe20007810000 */
[----:B------:R-:W-:Y:S01]  /*6e80*/  MUFU.EX2 R160, R160 ;  /* 0x000000a000a07308 */ /* 0x000fe20000000800 */
[----:B------:R-:W-:-:S02]  /*6e90*/  FSEL R87, R87, -INF , !P2 ;  /* 0xff80000057577808 */ /* 0x000fc40005000000 */
[----:B------:R-:W-:Y:S02]  /*6ea0*/  FMNMX.FTZ R12, R57, R12, !PT ;  /* 0x0000000c390c7209 */ /* 0x000fe40007810000 */
[----:B------:R-:W-:Y:S02]  /*6eb0*/  FSEL R69, R9, RZ, P6 ;  /* 0x000000ff09457208 */ /* 0x000fe40003000000 */
[----:B------:R-:W-:Y:S01]  /*6ec0*/  FMNMX.FTZ R12, R87, R12, !PT ;  /* 0x0000000c570c7209 */ /* 0x000fe20007810000 */
[----:B------:R-:W-:Y:S02]  /*6ed0*/  MUFU.EX2 R15, R15 ;  /* 0x0000000f000f7308 */ /* 0x000fe40000000800 */
[----:B------:R-:W-:Y:S02]  /*6ee0*/  FADD.FTZ R69, -R69, R0 ;  /* 0x0000000045457221 */ /* 0x000fe40000010100 */
        /* <DEDUP_REMOVED lines=15> */
[----:B------:R-:W0:Y:S03]  /*6fe0*/  MUFU.EX2 R65, R65 ;  /* 0x0000004100417308 */ /* 0x000e260000000800 */
        /* <DEDUP_REMOVED lines=10> */
[----:B0-----:R-:W-:Y:S01]  /*7090*/  FFMA.FTZ R14, R65, R3, R180 ;  /* 0x00000003410e7223 */ /* 0x001fe200000100b4 */
[-CC-:B------:R-:W-:Y:S01]  /*70a0*/  FFMA.FTZ R10, R35, R4.reuse, -R30.reuse ;  /* 0x00000004230a7223 */ /* 0x180fe2000001081e */
[-CC-:B------:R-:W-:Y:S01]  /*70b0*/  FFMA.FTZ R35, R173, R4.reuse, -R30.reuse ;  /* 0x00000004ad237223 */ /* 0x180fe2000001081e */
[-C--:B------:R-:W-:Y:S01]  /*70c0*/  FFMA.FTZ R173, R171, R4.reuse, -R30 ;  /* 0x00000004abad7223 */ /* 0x080fe2000001081e */
[----:B------:R-:W-:Y:S01]  /*70d0*/  FADD.FTZ R3, R27, R14 ;  /* 0x0000000e1b037221 */ /* 0x000fe20000010000 */
        /* <DEDUP_REMOVED lines=29> */
[----:B------:R-:W-:Y:S01]  /*72b0*/  FFMA.FTZ R57, R57, R4, -R30 ;  /* 0x0000000439397223 */ /* 0x000fe2000001081e */
[----:B0-----:R-:W-:Y:S01]  /*72c0*/  F2FP.F16.F32.PACK_AB R181, R0, R69 ;  /* 0x0000004500b5723e */ /* 0x001fe200000000ff */
[----:B------:R-:W-:Y:S01]  /*72d0*/  FADD.FTZ R3, R59, R24 ;  /* 0x000000183b037221 */ /* 0x000fe20000010000 */
[----:B------:R-:W-:Y:S01]  /*72e0*/  FSEL R24, R11, RZ, P2 ;  /* 0x000000ff0b187208 */ /* 0x000fe20001000000 */
[----:B------:R-:W-:Y:S01]  /*72f0*/  FMUL.FTZ R88, R88, R65 ;  /* 0x0000004158587220 */ /* 0x000fe20000410000 */
[----:B------:R-:W-:Y:S01]  /*7300*/  MUFU.EX2 R77, R77 ;  /* 0x0000004d004d7308 */ /* 0x000fe20000000800 */
[----:B------:R-:W-:Y:S01]  /*7310*/  FADD.FTZ R28, R174, R3 ;  /* 0x00000003ae1c7221 */ /* 0x000fe20000010000 */
[----:B------:R-:W-:Y:S01]  /*7320*/  ISETP.GT.AND P2, PT, R5, UR57, PT ;  /* 0x0000003905007c0c */ /* 0x000fe2000bf44270 */
[----:B------:R-:W-:Y:S01]  /*7330*/  FADD.FTZ R3, -R24, R7 ;  /* 0x0000000718037221 */ /* 0x000fe20000010100 */
[----:B------:R-:W-:Y:S01]  /*7340*/  F2FP.F16.F32.PACK_AB R180, R27, R180 ;  /* 0x000000b41bb4723e */ /* 0x000fe200000000ff */
[----:B------:R-:W-:Y:S01]  /*7350*/  FADD.FTZ R43, R67, R28 ;  /* 0x0000001c432b7221 */ /* 0x000fe20000010000 */
[----:B------:R-:W-:-:S02]  /*7360*/  @!P1 VIADD R28, R32, 0x28860 ;  /* 0x00028860201c9836 */ /* 0x000fc40000000000 */
[----:B------:R-:W-:Y:S01]  /*7370*/  FMUL.FTZ R3, R3, R4 ;  /* 0x0000000403037220 */ /* 0x000fe20000410000 */
[----:B------:R-:W-:Y:S01]  /*7380*/  MUFU.EX2 R10, R10 ;  /* 0x0000000a000a7308 */ /* 0x000fe20000000800 */
[----:B------:R-:W-:Y:S01]  /*7390*/  FADD.FTZ R24, R168, R43 ;  /* 0x0000002ba8187221 */ /* 0x000fe20000010000 */
[----:B------:R-:W-:Y:S01]  /*73a0*/  F2FP.F16.F32.PACK_AB R182, R31, R182 ;  /* 0x000000b61fb6723e */ /* 0x000fe200000000ff */
[-C--:B------:R-:W-:Y:S01]  /*73b0*/  FMUL.FTZ R89, R89, R65.reuse ;  /* 0x0000004159597220 */ /* 0x080fe20000410000 */
[----:B------:R-:W-:Y:S01]  /*73c0*/  @!P1 PRMT R28, RZ, 0x654, R28 ;  /* 0x00000654ff1c9816 */ /* 0x000fe2000000001c */
[----:B------:R-:W-:Y:S01]  /*73d0*/  FADD.FTZ R7, R45, R24 ;  /* 0x000000182d077221 */ /* 0x000fe20000010000 */
[----:B------:R-:W-:Y:S01]  /*73e0*/  F2FP.F16.F32.PACK_AB R176, R39, R176 ;  /* 0x000000b027b0723e */ /* 0x000fe200000000ff */
[-C--:B------:R-:W-:Y:S01]  /*73f0*/  FMUL.FTZ R92, R92, R65.reuse ;  /* 0x000000415c5c7220 */ /* 0x080fe20000410000 */
[----:B------:R0:W1:Y:S01]  /*7400*/  MUFU.EX2 R24, R3 ;  /* 0x0000000300187308 */ /* 0x0000620000000800 */
[----:B------:R-:W-:Y:S01]  /*7410*/  FADD.FTZ R32, R170, R7 ;  /* 0x00000007aa207221 */ /* 0x000fe20000010000 */
[----:B------:R2:W-:Y:S01]  /*7420*/  @!P1 SYNCS.ARRIVE.TRANS64.RED.A1T0 RZ, [R28+URZ], RZ ;  /* 0x000000ff1cff99a7 */ /* 0x0005e2000810043f */
[----:B------:R-:W-:Y:S01]  /*7430*/  F2FP.F16.F32.PACK_AB R178, R51, R178 ;  /* 0x000000b233b2723e */ /* 0x000fe200000000ff */
[-C--:B------:R-:W-:Y:S01]  /*7440*/  FMUL.FTZ R93, R93, R65.reuse ;  /* 0x000000415d5d7220 */ /* 0x080fe20000410000 */
[----:B------:R-:W-:Y:S01]  /*7450*/  FADD.FTZ R7, R41, R32 ;  /* 0x0000002029077221 */ /* 0x000fe20000010000 */
[----:B------:R-:W-:Y:S01]  /*7460*/  F2FP.F16.F32.PACK_AB R172, R59, R172 ;  /* 0x000000ac3bac723e */ /* 0x000fe200000000ff */
[-C--:B------:R-:W-:Y:S01]  /*7470*/  FMUL.FTZ R96, R96, R65.reuse ;  /* 0x0000004160607220 */ /* 0x080fe20000410000 */
[----:B------:R-:W3:Y:S01]  /*7480*/  MUFU.EX2 R35, R35 ;  /* 0x0000002300237308 */ /* 0x000ee20000000800 */
[----:B------:R-:W-:Y:S01]  /*7490*/  FADD.FTZ R32, R164, R7 ;  /* 0x00000007a4207221 */ /* 0x000fe20000010000 */
[-CC-:B--2---:R-:W-:Y:S01]  /*74a0*/  FFMA.FTZ R28, R167, R4.reuse, -R30.reuse ;  /* 0x00000004a71c7223 */ /* 0x184fe2000001081e */
[----:B------:R-:W-:Y:S01]  /*74b0*/  FFMA.FTZ R30, R87, R4, -R30 ;  /* 0x00000004571e7223 */ /* 0x000fe2000001081e */
[----:B------:R-:W-:Y:S01]  /*74c0*/  F2FP.F16.F32.PACK_AB R174, R67, R174 ;  /* 0x000000ae43ae723e */ /* 0x000fe200000000ff */
[----:B0-----:R-:W-:Y:S01]  /*74d0*/  FADD.FTZ R3, R37, R32 ;  /* 0x0000002025037221 */ /* 0x001fe20000010000 */
[----:B------:R-:W-:Y:S01]  /*74e0*/  F2FP.F16.F32.PACK_AB R168, R45, R168 ;  /* 0x000000a82da8723e */ /* 0x000fe200000000ff */
[-C--:B------:R-:W-:Y:S01]  /*74f0*/  FMUL.FTZ R97, R97, R65.reuse ;  /* 0x0000004161617220 */ /* 0x080fe20000410000 */
[----:B------:R-:W0:Y:S01]  /*7500*/  MUFU.EX2 R173, R173 ;  /* 0x000000ad00ad7308 */ /* 0x000e220000000800 */
[----:B------:R-:W-:Y:S01]  /*7510*/  FADD.FTZ R32, R166, R3 ;  /* 0x00000003a6207221 */ /* 0x000fe20000010000 */
[----:B-1----:R-:W-:Y:S01]  /*7520*/  FFMA.FTZ R3, R24, R2, R69 ;  /* 0x0000000218037223 */ /* 0x002fe20000010045 */
[----:B------:R-:W-:Y:S01]  /*7530*/  F2FP.F16.F32.PACK_AB R170, R41, R170 ;  /* 0x000000aa29aa723e */ /* 0x000fe200000000ff */
[-C--:B------:R-:W-:Y:S01]  /*7540*/  FMUL.FTZ R100, R100, R65.reuse ;  /* 0x0000004164647220 */ /* 0x080fe20000410000 */
[----:B------:R-:W-:Y:S01]  /*7550*/  FADD.FTZ R7, R25, R32 ;  /* 0x0000002019077221 */ /* 0x000fe20000010000 */
[----:B------:R-:W-:Y:S01]  /*7560*/  FADD.FTZ R3, R0, R3 ;  /* 0x0000000300037221 */ /* 0x000fe20000010000 */
[----:B------:R-:W-:Y:S01]  /*7570*/  F2FP.F16.F32.PACK_AB R164, R37, R164 ;  /* 0x000000a425a4723e */ /* 0x000fe200000000ff */
[----:B------:R-:W1:Y:S01]  /*7580*/  MUFU.EX2 R12, R12 ;  /* 0x0000000c000c7308 */ /* 0x000e620000000800 */
[----:B------:R-:W-:Y:S01]  /*7590*/  FADD.FTZ R32, R160, R7 ;  /* 0x00000007a0207221 */ /* 0x000fe20000010000 */
[----:B------:R-:W-:Y:S01]  /*75a0*/  FADD.FTZ R2, R6, R3 ;  /* 0x0000000306027221 */ /* 0x000fe20000010000 */
[----:B------:R-:W-:Y:S01]  /*75b0*/  F2FP.F16.F32.PACK_AB R166, R25, R166 ;  /* 0x000000a619a6723e */ /* 0x000fe200000000ff */
[-C--:B------:R-:W-:Y:S01]  /*75c0*/  FMUL.FTZ R101, R101, R65.reuse ;  /* 0x0000004165657220 */ /* 0x080fe20000410000 */
[----:B------:R-:W-:Y:S01]  /*75d0*/  FADD.FTZ R7, R15, R32 ;  /* 0x000000200f077221 */ /* 0x000fe20000010000 */
[----:B------:R-:W-:Y:S01]  /*75e0*/  FADD.FTZ R3, R73, R2 ;  /* 0x0000000249037221 */ /* 0x000fe20000010000 */
[----:B------:R-:W-:Y:S01]  /*75f0*/  F2FP.F16.F32.PACK_AB R160, R15, R160 ;  /* 0x000000a00fa0723e */ /* 0x000fe200000000ff */
[----:B------:R-:W2:Y:S01]  /*7600*/  MUFU.EX2 R175, R175 ;  /* 0x000000af00af7308 */ /* 0x000ea20000000800 */
[----:B------:R-:W-:Y:S01]  /*7610*/  FADD.FTZ R32, R162, R7 ;  /* 0x00000007a2207221 */ /* 0x000fe20000010000 */
[----:B------:R-:W-:Y:S01]  /*7620*/  FADD.FTZ R2, R8, R3 ;  /* 0x0000000308027221 */ /* 0x000fe20000010000 */
[C---:B------:R-:W-:Y:S01]  /*7630*/  F2FP.F16.F32.PACK_AB R162, R21.reuse, R162 ;  /* 0x000000a215a2723e */ /* 0x040fe200000000ff */
[-C--:B------:R-:W-:Y:S01]  /*7640*/  FMUL.FTZ R104, R104, R65.reuse ;  /* 0x0000004168687220 */ /* 0x080fe20000410000 */
[----:B------:R-:W-:Y:S01]  /*7650*/  FADD.FTZ R7, R21, R32 ;  /* 0x0000002015077221 */ /* 0x000fe20000010000 */
[----:B------:R-:W-:Y:S01]  /*7660*/  FADD.FTZ R3, R77, R2 ;  /* 0x000000024d037221 */ /* 0x000fe20000010000 */
[-C--:B------:R-:W-:Y:S01]  /*7670*/  FMUL.FTZ R105, R105, R65.reuse ;  /* 0x0000004169697220 */ /* 0x080fe20000410000 */
[----:B------:R-:W4:Y:S01]  /*7680*/  MUFU.EX2 R33, R33 ;  /* 0x0000002100217308 */ /* 0x000f220000000800 */
[----:B------:R-:W-:Y:S01]  /*7690*/  FADD.FTZ R32, R156, R7 ;  /* 0x000000079c207221 */ /* 0x000fe20000010000 */
[----:B------:R-:W-:Y:S01]  /*76a0*/  FADD.FTZ R2, R10, R3 ;  /* 0x000000030a027221 */ /* 0x000fe20000010000 */
[C---:B------:R-:W-:Y:S01]  /*76b0*/  F2FP.F16.F32.PACK_AB R156, R13.reuse, R156 ;  /* 0x0000009c0d9c723e */ /* 0x040fe200000000ff */
[-C--:B------:R-:W-:Y:S01]  /*76c0*/  FMUL.FTZ R108, R108, R65.reuse ;  /* 0x000000416c6c7220 */ /* 0x080fe20000410000 */
[----:B------:R-:W-:Y:S01]  /*76d0*/  FADD.FTZ R3, R13, R32 ;  /* 0x000000200d037221 */ /* 0x000fe20000010000 */
[----:B---3--:R-:W-:Y:S01]  /*76e0*/  FADD.FTZ R2, R35, R2 ;  /* 0x0000000223027221 */ /* 0x008fe20000010000 */
[-C--:B------:R-:W-:Y:S01]  /*76f0*/  FMUL.FTZ R109, R109, R65.reuse ;  /* 0x000000416d6d7220 */ /* 0x080fe20000410000 */
[----:B------:R-:W3:Y:S01]  /*7700*/  MUFU.EX2 R14, R14 ;  /* 0x0000000e000e7308 */ /* 0x000ee20000000800 */
[----:B------:R-:W-:Y:S01]  /*7710*/  FADD.FTZ R32, R158, R3 ;  /* 0x000000039e207221 */ /* 0x000fe20000010000 */
[----:B0-----:R-:W-:Y:S01]  /*7720*/  FADD.FTZ R3, R173, R2 ;  /* 0x00000002ad037221 */ /* 0x001fe20000010000 */
[C---:B------:R-:W-:Y:S01]  /*7730*/  F2FP.F16.F32.PACK_AB R158, R61.reuse, R158 ;  /* 0x0000009e3d9e723e */ /* 0x040fe200000000ff */
[-C--:B------:R-:W-:Y:S01]  /*7740*/  FMUL.FTZ R112, R112, R65.reuse ;  /* 0x0000004170707220 */ /* 0x080fe20000410000 */
[----:B------:R-:W-:Y:S01]  /*7750*/  FADD.FTZ R7, R61, R32 ;  /* 0x000000203d077221 */ /* 0x000fe20000010000 */
[----:B-1----:R-:W-:Y:S01]  /*7760*/  FADD.FTZ R2, R12, R3 ;  /* 0x000000030c027221 */ /* 0x002fe20000010000 */
[-C--:B------:R-:W-:Y:S01]  /*7770*/  FMUL.FTZ R113, R113, R65.reuse ;  /* 0x0000004171717220 */ /* 0x080fe20000410000 */
[----:B------:R-:W0:Y:S01]  /*7780*/  MUFU.EX2 R154, R154 ;  /* 0x0000009a009a7308 */ /* 0x000e220000000800 */
[----:B------:R-:W-:Y:S01]  /*7790*/  FADD.FTZ R32, R152, R7 ;  /* 0x0000000798207221 */ /* 0x000fe20000010000 */
[----:B--2---:R-:W-:Y:S01]  /*77a0*/  FADD.FTZ R3, R175, R2 ;  /* 0x00000002af037221 */ /* 0x004fe20000010000 */
[C---:B----4-:R-:W-:Y:S01]  /*77b0*/  F2FP.F16.F32.PACK_AB R152, R33.reuse, R152 ;  /* 0x000000982198723e */ /* 0x050fe200000000ff */
[-C--:B------:R-:W-:Y:S01]  /*77c0*/  FMUL.FTZ R116, R116, R65.reuse ;  /* 0x0000004174747220 */ /* 0x080fe20000410000 */
[----:B------:R-:W-:Y:S01]  /*77d0*/  FADD.FTZ R7, R33, R32 ;  /* 0x0000002021077221 */ /* 0x000fe20000010000 */
[-C--:B------:R-:W-:Y:S01]  /*77e0*/  FMUL.FTZ R117, R117, R65.reuse ;  /* 0x0000004175757220 */ /* 0x080fe20000410000 */
[-C--:B------:R-:W-:Y:S01]  /*77f0*/  FMUL.FTZ R120, R120, R65.reuse ;  /* 0x0000004178787220 */ /* 0x080fe20000410000 */
[----:B------:R-:W1:Y:S01]  /*7800*/  MUFU.EX2 R169, R169 ;  /* 0x000000a900a97308 */ /* 0x000e620000000800 */
[----:B---3--:R-:W-:Y:S01]  /*7810*/  FADD.FTZ R2, R14, R3 ;  /* 0x000000030e027221 */ /* 0x008fe20000010000 */
        /* <DEDUP_REMOVED lines=18> */
[----:B------:R-:W-:Y:S01]  /*7940*/  FMUL.FTZ R149, R149, R65 ;  /* 0x0000004195957220 */ /* 0x000fe20000410000 */
[----:B------:R-:W-:Y:S01]  /*7950*/  F2FP.F16.F32.PACK_AB R183, R73, R6 ;  /* 0x0000000649b7723e */ /* 0x000fe200000000ff */
[----:B------:R-:W-:Y:S01]  /*7960*/  VIADD R5, R5, 0xffffffff ;  /* 0xffffffff05057836 */ /* 0x000fe20000000000 */
[----:B------:R-:W-:Y:S01]  /*7970*/  F2FP.F16.F32.PACK_AB R177, R77, R8 ;  /* 0x000000084db1723e */ /* 0x000fe200000000ff */
[----:B------:R-:W1:Y:S01]  /*7980*/  MUFU.EX2 R26, R26 ;  /* 0x0000001a001a7308 */ /* 0x000e620000000800 */
[----:B--2---:R-:W-:Y:S01]  /*7990*/  FADD.FTZ R2, R20, R7 ;  /* 0x0000000714027221 */ /* 0x004fe20000010000 */
[----:B------:R-:W-:Y:S01]  /*79a0*/  F2FP.F16.F32.PACK_AB R179, R35, R10 ;  /* 0x0000000a23b3723e */ /* 0x000fe200000000ff */
[-C--:B------:R-:W-:Y:S01]  /*79b0*/  FMUL.FTZ R90, R90, R24.reuse ;  /* 0x000000185a5a7220 */ /* 0x080fe20000410000 */
[----:B------:R-:W-:Y:S01]  /*79c0*/  F2FP.F16.F32.PACK_AB R173, R12, R173 ;  /* 0x000000ad0cad723e */ /* 0x000fe200000000ff */
[-C--:B------:R-:W-:Y:S01]  /*79d0*/  FMUL.FTZ R91, R91, R24.reuse ;  /* 0x000000185b5b7220 */ /* 0x080fe20000410000 */
[----:B------:R-:W-:Y:S01]  /*79e0*/  F2FP.F16.F32.PACK_AB R175, R14, R175 ;  /* 0x000000af0eaf723e */ /* 0x000fe200000000ff */
[-C--:B------:R-:W-:Y:S01]  /*79f0*/  FMUL.FTZ R94, R94, R24.reuse ;  /* 0x000000185e5e7220 */ /* 0x080fe20000410000 */
[----:B------:R-:W2:Y:S01]  /*7a00*/  MUFU.EX2 R165, R165 ;  /* 0x000000a500a57308 */ /* 0x000ea20000000800 */
[----:B0-----:R-:W-:Y:S01]  /*7a10*/  FADD.FTZ R7, R171, R2 ;  /* 0x00000002ab077221 */ /* 0x001fe20000010000 */
[----:B------:R-:W-:Y:S01]  /*7a20*/  F2FP.F16.F32.PACK_AB R169, R20, R169 ;  /* 0x000000a914a9723e */ /* 0x000fe200000000ff */
[-C--:B------:R-:W-:Y:S01]  /*7a30*/  FMUL.FTZ R95, R95, R24.reuse ;  /* 0x000000185f5f7220 */ /* 0x080fe20000410000 */
[-C--:B------:R-:W-:Y:S01]  /*7a40*/  FMUL.FTZ R98, R98, R24.reuse ;  /* 0x0000001862627220 */ /* 0x080fe20000410000 */
[-C--:B------:R-:W-:Y:S01]  /*7a50*/  FMUL.FTZ R99, R99, R24.reuse ;  /* 0x0000001863637220 */ /* 0x080fe20000410000 */
[-C--:B------:R-:W-:Y:S01]  /*7a60*/  FMUL.FTZ R102, R102, R24.reuse ;  /* 0x0000001866667220 */ /* 0x080fe20000410000 */
[-C--:B------:R-:W-:Y:S01]  /*7a70*/  FMUL.FTZ R103, R103, R24.reuse ;  /* 0x0000001867677220 */ /* 0x080fe20000410000 */
        /* <DEDUP_REMOVED lines=31> */
[----:B------:R-:W-:Y:S01]  /*7c70*/  FMUL.FTZ R147, R147, R24 ;  /* 0x0000001893937220 */ /* 0x000fe20000410000 */
[----:B------:R-:W1:Y:S01]  /*7c80*/  MUFU.EX2 R36, R155 ;  /* 0x0000009b00247308 */ /* 0x000e620000000800 */
[C---:B--2---:R-:W-:Y:S01]  /*7c90*/  FADD.FTZ R7, R63.reuse, R7 ;  /* 0x000000073f077221 */ /* 0x044fe20000010000 */
[----:B------:R-:W-:Y:S01]  /*7ca0*/  F2FP.F16.F32.PACK_AB R167, R63, R34 ;  /* 0x000000223fa7723e */ /* 0x000fe200000000ff */
[-C--:B------:R-:W-:Y:S01]  /*7cb0*/  FMUL.FTZ R150, R150, R24.reuse ;  /* 0x0000001896967220 */ /* 0x080fe20000410000 */
[----:B------:R-:W-:Y:S01]  /*7cc0*/  FMUL.FTZ R151, R151, R24 ;  /* 0x0000001897977220 */ /* 0x000fe20000410000 */
[----:B------:R-:W-:-:S03]  /*7cd0*/  IMAD.MOV.U32 R0, RZ, RZ, R9 ;  /* 0x000000ffff007224 */ /* 0x000fc600078e0009 */
        /* <DEDUP_REMOVED lines=31> */
[----:B------:R-:W-:Y:S01]  /*7ed0*/  IMAD.MOV.U32 R7, RZ, RZ, R11 ;  /* 0x000000ffff077224 */ /* 0x000fe200078e000b */
[----:B------:R-:W-:Y:S06]  /*7ee0*/  @P2 BRA `(.L_x_8092) ;  /* 0xffffffcc00e42947 */ /* 0x000fec000383ffff */
[----:B------:R-:W-:Y:S01]  /*7ef0*/  IMAD.MOV.U32 R7, RZ, RZ, R11 ;  /* 0x000000ffff077224 */ /* 0x000fe200078e000b */
[----:B------:R-:W-:Y:S01]  /*7f00*/  UMOV UR45, UR56 ;  /* 0x00000038002d7c82 */ /* 0x000fe20008000000 */
[----:B------:R-:W-:Y:S01]  /*7f10*/  IMAD.MOV.U32 R0, RZ, RZ, R9 ;  /* 0x000000ffff007224 */ /* 0x000fe200078e0009 */
[----:B------:R-:W-:-:S06]  /*7f20*/  UMOV UR46, UR55 ;  /* 0x00000037002e7c82 */ /* 0x000fcc0008000000 */
.L_x_8075:
[----:B------:R-:W-:Y:S01]  /*7f30*/  ULDC UR6, c[0x0][0x448] ;  /* 0x0001120000067ab9 */ /* 0x000fe20000000800 */
[----:B------:R-:W-:Y:S01]  /*7f40*/  ULDC UR14, c[0x0][0x9e4] ;  /* 0x00027900000e7ab9 */ /* 0x000fe20000000800 */
[----:B------:R-:W-:Y:S02]  /*7f50*/  UISETP.NE.AND UP0, UPT, UR6, 0x1, UPT ;  /* 0x000000010600788c */ /* 0x000fe4000bf05270 */
[----:B------:R-:W-:Y:S02]  /*7f60*/  UISETP.GE.AND UP1, UPT, UR14, 0x1, UPT ;  /* 0x000000010e00788c */ /* 0x000fe4000bf26270 */
[----:B------:R-:W-:Y:S02]  /*7f70*/  UIADD3 UR10, UR38, 0x7f, URZ ;  /* 0x0000007f260a7890 */ /* 0x000fe4000fffe03f */
[----:B------:R-:W-:Y:S02]  /*7f80*/  UIADD3 UR11, UR39, 0x1, -UR44 ;  /* 0x00000001270b7890 */ /* 0x000fe4000fffe82c */
[----:B------:R-:W-:-:S03]  /*7f90*/  PLOP3.LUT P6, PT, PT, PT, UP1, 0x80, 0x0 ;  /* 0x000000000000781c */ /* 0x000fc60003fcf018 */
[----:B------:R-:W-:Y:S01]  /*7fa0*/  @UP0 ULDC UR6, c[0x0][0x44c] ;  /* 0x0001130000060ab9 */ /* 0x000fe20000000800 */
[----:B------:R-:W-:Y:S01]  /*7fb0*/  @UP0 ULDC UR15, c[0x0][0x450] ;  /* 0x00011400000f0ab9 */ /* 0x000fe20000000800 */
[----:B------:R-:W-:-:S04]  /*7fc0*/  UIMAD.WIDE.U32 UR6, UR10, UR6, URZ ;  /* 0x000000060a0672a5 */ /* 0x000fc8000f8e003f */
[----:B------:R-:W-:-:S04]  /*7fd0*/  @UP0 USHF.R.U32.HI UR10, URZ, UR15, UR7 ;  /* 0x0000000f3f0a0299 */ /* 0x000fc80008011607 */
[----:B------:R-:W-:-:S04]  /*7fe0*/  UIADD3 UR10, UR11, UR10, URZ ;  /* 0x0000000a0b0a7290 */ /* 0x000fc8000fffe03f */
        /* <DEDUP_REMOVED lines=12> */
.L_x_8094:
[----:B------:R-:W-:-:S11]  /*80b0*/  UISETP.NE.AND UP1, UPT, UR14, 0x1, UPT ;  /* 0x000000010e00788c */ /* 0x000fd6000bf25270 */
[----:B------:R-:W-:Y:S02]  /*80c0*/  @UP1 ULDC.64 UR18, c[0x0][0x9e8] ;  /* 0x00027a0000121ab9 */ /* 0x000fe40000000a00 */
[----:B------:R-:W-:-:S04]  /*80d0*/  UIMAD.WIDE.U32 UR6, UR10, UR18, URZ ;  /* 0x000000120a0672a5 */ /* 0x000fc8000f8e003f */
[----:B------:R-:W-:-:S12]  /*80e0*/  @UP1 USHF.R.U32.HI UR10, URZ, UR19, UR7 ;  /* 0x000000133f0a1299 */ /* 0x000fd80008011607 */
.L_x_8095:
[----:B------:R-:W-:-:S04]  /*80f0*/  UIMAD UR10, UR10, UR14, URZ ;  /* 0x0000000e0a0a72a4 */ /* 0x000fc8000f8e023f */
[----:B------:R-:W-:-:S04]  /*8100*/  UISETP.LT.AND UP1, UPT, UR53, UR10, UPT ;  /* 0x0000000a3500728c */ /* 0x000fc8000bf21270 */
[----:B------:R-:W-:-:S12]  /*8110*/  USEL UR53, UR53, UR10, !UP1 ;  /* 0x0000000a35357287 */ /* 0x000fd8000c800000 */
.L_x_8093:
[----:B------:R-:W-:-:S04]  /*8120*/  UIADD3 UR53, UR53, 0x7f, URZ ;  /* 0x0000007f35357890 */ /* 0x000fc8000fffe03f */
        /* <DEDUP_REMOVED lines=11> */
.L_x_8105:
        /* <DEDUP_REMOVED lines=9> */
.L_x_8098:
[----:B------:R-:W-:Y:S01]  /*8270*/  ULEA UR6, UR45, UR41, 0x3 ;  /* 0x000000292d067291 */ /* 0x000fe2000f8e183f */
[----:B------:R-:W-:-:S05]  /*8280*/  IMAD.U32 R0, RZ, RZ, UR46 ;  /* 0x0000002eff007e24 */ /* 0x000fca000f8e00ff */
[----:B------:R-:W-:-:S04]  /*8290*/  SHF.L.U32 R0, R0, 0x1f, RZ ;  /* 0x0000001f00007819 */ /* 0x000fc800000006ff */
[----:B------:R0:W1:Y:S01]  /*82a0*/  SYNCS.PHASECHK.TRANS64.TRYWAIT P2, [UR6+0x28830], R0 ;  /* 0x02883000ff0075a7 */ /* 0x0000620008040146 */
[----:B------:R-:W-:Y:S05]  /*82b0*/  @!P0 BRA `(.L_x_8099) ;  /* 0x0000000000048947 */ /* 0x000fea0003800000 */
[----:B------:R-:W-:Y:S01]  /*82c0*/  BPT.TRAP 0x1 ;  /* 0x000000040000795c */ /* 0x000fe20000300000 */
.L_x_8099:
[----:B-1----:R-:W-:Y:S05]  /*82d0*/  @P2 BRA `(.L_x_8097) ;  /* 0x0000000000082947 */ /* 0x002fea0003800000 */
[----:B------:R-:W1:Y:S02]  /*82e0*/  SYNCS.PHASECHK.TRANS64.TRYWAIT P2, [UR6+0x28830], R0 ;  /* 0x02883000ff0075a7 */ /* 0x000e640008040146 */
[----:B-1----:R-:W-:Y:S05]  /*82f0*/  @!P2 BRA `(.L_x_8100) ;  /* 0x000000dc00f0a947 */ /* 0x002fea0003800000 */
.L_x_8097:
        /* <DEDUP_REMOVED lines=45> */
.L_x_8102:
[----:B------:R-:W-:Y:S01]  /*85d0*/  ULEA UR6, UR53, UR41, 0x3 ;  /* 0x0000002935067291 */ /* 0x000fe2000f8e183f */
[----:B------:R-:W-:-:S05]  /*85e0*/  IMAD.U32 R0, RZ, RZ, UR54 ;  /* 0x00000036ff007e24 */ /* 0x000fca000f8e00ff */
[----:B------:R-:W-:-:S04]  /*85f0*/  SHF.L.U32 R0, R0, 0x1f, RZ ;  /* 0x0000001f00007819 */ /* 0x000fc800000006ff */
[----:B------:R0:W1:Y:S01]  /*8600*/  SYNCS.PHASECHK.TRANS64.TRYWAIT P2, [UR6+0x28850], R0 ;  /* 0x02885000ff0075a7 */ /* 0x0000620008040146 */
[----:B------:R-:W-:Y:S05]  /*8610*/  @!P0 BRA `(.L_x_8103) ;  /* 0x0000000000048947 */ /* 0x000fea0003800000 */
[----:B------:R-:W-:Y:S01]  /*8620*/  BPT.TRAP 0x1 ;  /* 0x000000040000795c */ /* 0x000fe20000300000 */
.L_x_8103:
[----:B-1----:R-:W-:Y:S05]  /*8630*/  @P2 BRA `(.L_x_8101) ;  /* 0x0000000000082947 */ /* 0x002fea0003800000 */
[----:B------:R-:W1:Y:S02]  /*8640*/  SYNCS.PHASECHK.TRANS64.TRYWAIT P2, [UR6+0x28850], R0 ;  /* 0x02885000ff0075a7 */ /* 0x000e640008040146 */
[----:B-1----:R-:W-:Y:S05]  /*8650*/  @!P2 BRA `(.L_x_8104) ;  /* 0x000000dc0030a947 */ /* 0x002fea0003800000 */
.L_x_8101:
[----:B------:R-:W-:Y:S01]  /*8660*/  UIADD3 UR6, UR41, 0x400, URZ ;  /* 0x0000040029067890 */ /* 0x000fe2000fffe03f */
[----:B------:R-:W-:Y:S01]  /*8670*/  WARPGROUP.ARRIVE ;  /* 0x00000000000079c5 */ /* 0x000fe20000000000 */
[----:B------:R-:W-:Y:S01]  /*8680*/  UMOV UR7, 0x40000040 ;  /* 0x4000004000077882 */ /* 0x000fe20000000000 */
[----:B01----:R-:W-:Y:S01]  /*8690*/  FMNMX.FTZ R0, R24, R9, !PT ;  /* 0x0000000918007209 */ /* 0x003fe20007810000 */
[----:B------:R-:W-:Y:S01]  /*86a0*/  USHF.R.U32.HI UR6, URZ, 0x4, UR6 ;  /* 0x000000043f067899 */ /* 0x000fe20008011606 */
[----:B------:R-:W0:Y:S01]  /*86b0*/  LDC R4, c[0x0][0x988] ;  /* 0x00026200ff047b82 */ /* 0x000e220000000800 */
[----:B------:R-:W-:Y:S01]  /*86c0*/  ISETP.GT.AND P2, PT, R5, UR52, PT ;  /* 0x0000003405007c0c */ /* 0x000fe2000bf44270 */
[----:B------:R-:W-:Y:S01]  /*86d0*/  UMOV UR54, UR46 ;  /* 0x0000002e00367c82 */ /* 0x000fe20008000000 */
[----:B------:R-:W-:Y:S01]  /*86e0*/  ULOP3.LUT UR6, UR6, 0x3fff, URZ, 0xc0, !UPT ;  /* 0x00003fff06067892 */ /* 0x000fe2000f8ec03f */
[----:B------:R-:W-:Y:S01]  /*86f0*/  FMNMX.FTZ R7, R25, R0, !PT ;  /* 0x0000000019077209 */ /* 0x000fe20007810000 */
[----:B------:R-:W-:-:S02]  /*8700*/  VIADD R5, R5, 0xffffffff ;  /* 0xffffffff05057836 */ /* 0x000fc40000000000 */
[----:B------:R-:W-:Y:S01]  /*8710*/  ULOP3.LUT UR6, UR6, 0x4000000, URZ, 0xfc, !UPT ;  /* 0x0400000006067892 */ /* 0x000fe2000f8efc3f */
[----:B------:R-:W-:-:S03]  /*8720*/  FMNMX.FTZ R0, R28, R7, !PT ;  /* 0x000000071c007209 */ /* 0x000fc60007810000 */
[----:B------:R-:W-:Y:S01]  /*8730*/  ULEA UR10, UR53, UR6, 0xb ;  /* 0x00000006350a7291 */ /* 0x000fe2000f8e583f */
        /* <DEDUP_REMOVED lines=33> */
[----:B------:R-:W1:Y:S02]  /*8950*/  SHFL.BFLY PT, R0, R7, 0x2, 0x1f ;  /* 0x0c401f0007007f89 */ /* 0x000e6400000e0000 */
[----:B-1----:R-:W-:-:S05]  /*8960*/  FMNMX.FTZ R10, R7, R0, !PT ;  /* 0x00000000070a7209 */ /* 0x002fca0007810000 */
[----:B------:R-:W1:Y:S01]  /*8970*/  SHFL.BFLY PT, R11, R10, 0x1, 0x1f ;  /* 0x0c201f000a0b7f89 */ /* 0x000e6200000e0000 */
[----:B------:R-:W-:Y:S02]  /*8980*/  WARPGROUP.DEPBAR.LE gsb0, 0x0 ;  /* 0x00008000000079c5 */ /* 0x000fe40000010000 */
[----:B------:R-:W-:-:S06]  /*8990*/  WARPGROUP.ARRIVE ;  /* 0x00000000000079c5 */ /* 0x000fcc0000000000 */
[----:B------:R-:W-:Y:S01]  /*89a0*/  HGMMA.64x128x16.F32 R88, R176, gdesc[UR4].tnspB, R88, gsb0 ;  /* 0x41e00004b0587df0 */ /* 0x000fe20008000858 */
[----:B------:R-:W-:Y:S01]  /*89b0*/  UIADD3 UR6, UR10, 0x100, URZ ;  /* 0x000001000a067890 */ /* 0x000fe2000fffe03f */
[----:B------:R-:W-:Y:S01]  /*89c0*/  UMOV UR7, 0x40000040 ;  /* 0x4000004000077882 */ /* 0x000fe20000000000 */
        /* <DEDUP_REMOVED lines=37> */
[----:B------:R-:W-:Y:S02]  /*8c20*/  WARPGROUP.ARRIVE ;  /* 0x00000000000079c5 */ /* 0x000fe40000000000 */
[----:B------:R-:W0:Y:S04]  /*8c30*/  SHFL.BFLY PT, R12, R7, 0x2, 0x1f ;  /* 0x0c401f00070c7f89 */ /* 0x000e2800000e0000 */
[----:B------:R-:W-:Y:S01]  /*8c40*/  HGMMA.64x128x16.F32 R88, R172, gdesc[UR4].tnspB, R88, gsb0 ;  /* 0x41e00004ac587df0 */ /* 0x000fe20008000858 */
[----:B------:R-:W-:Y:S01]  /*8c50*/  UIADD3 UR6, UR10, 0x180, URZ ;  /* 0x000001800a067890 */ /* 0x000fe2000fffe03f */
[----:B------:R-:W-:Y:S01]  /*8c60*/  UMOV UR7, 0x40000040 ;  /* 0x4000004000077882 */ /* 0x000fe20000000000 */
[----:B0-----:R-:W-:-:S05]  /*8c70*/  FMNMX.FTZ R20, R7, R12, !PT ;  /* 0x0000000c07147209 */ /* 0x001fca0007810000 */
[----:B------:R-:W0:Y:S02]  /*8c80*/  SHFL.BFLY PT, R7, R20, 0x1, 0x1f ;  /* 0x0c201f0014077f89 */ /* 0x000e2400000e0000 */
[----:B0-----:R-:W-:Y:S01]  /*8c90*/  FMNMX.FTZ R7, R20, R7, !PT ;  /* 0x0000000714077209 */ /* 0x001fe20007810000 */
[----:B------:R-:W-:Y:S02]  /*8ca0*/  WARPGROUP.DEPBAR.LE gsb0, 0x0 ;  /* 0x00008000000079c5 */ /* 0x000fe40000010000 */
[----:B------:R-:W-:-:S06]  /*8cb0*/  WARPGROUP.ARRIVE ;  /* 0x00000000000079c5 */ /* 0x000fcc0000000000 */
[----:B------:R-:W-:Y:S01]  /*8cc0*/  HGMMA.64x128x16.F32 R88, R168, gdesc[UR4].tnspB, R88, gsb0 ;  /* 0x41e00004a8587df0 */ /* 0x000fe20008000858 */
[----:B------:R-:W-:Y:S01]  /*8cd0*/  UIADD3 UR6, UR10, 0x200, URZ ;  /* 0x000002000a067890 */ /* 0x000fe2000fffe03f */
[----:B------:R-:W-:Y:S01]  /*8ce0*/  UMOV UR7, 0x40000040 ;  /* 0x4000004000077882 */ /* 0x000fe20000000000 */
[----:B------:R-:W-:Y:S02]  /*8cf0*/  WARPGROUP.DEPBAR.LE gsb0, 0x0 ;  /* 0x00008000000079c5 */ /* 0x000fe40000010000 */
[----:B------:R-:W-:Y:S01]  /*8d00*/  WARPGROUP.ARRIVE ;  /* 0x00000000000079c5 */ /* 0x000fe20000000000 */
[----:B------:R-:W-:-:S04]  /*8d10*/  FMUL.FTZ R169, R0, R4 ;  /* 0x0000000400a97220 */ /* 0x000fc80000410000 */
[-CC-:B------:R-:W-:Y:S02]  /*8d20*/  FFMA.FTZ R13, R33, R4.reuse, -R169.reuse ;  /* 0x00000004210d7223 */ /* 0x180fe400000108a9 */
[----:B------:R-:W-:Y:S01]  /*8d30*/  HGMMA.64x128x16.F32 R88, R164, gdesc[UR4].tnspB, R88, gsb0 ;  /* 0x41e00004a4587df0 */ /* 0x000fe20008000858 */
[----:B------:R-:W-:Y:S01]  /*8d40*/  UIADD3 UR6, UR10, 0x280, URZ ;  /* 0x000002800a067890 */ /* 0x000fe2000fffe03f */
[-CC-:B------:R-:W-:Y:S01]  /*8d50*/  FFMA.FTZ R33, R53, R4.reuse, -R169.reuse ;  /* 0x0000000435217223 */ /* 0x180fe200000108a9 */
[----:B------:R-:W-:Y:S01]  /*8d60*/  UMOV UR7, 0x40000040 ;  /* 0x4000004000077882 */ /* 0x000fe20000000000 */
[-CC-:B------:R-:W-:Y:S01]  /*8d70*/  FFMA.FTZ R53, R73, R4.reuse, -R169.reuse ;  /* 0x0000000449357223 */ /* 0x180fe200000108a9 */
[-CC-:B------:R-:W-:Y:S01]  /*8d80*/  FFMA.FTZ R11, R29, R4.reuse, -R169.reuse ;  /* 0x000000041d0b7223 */ /* 0x180fe200000108a9 */
[-C--:B------:R-:W-:Y:S01]  /*8d90*/  FMUL.FTZ R73, R7, R4.reuse ;  /* 0x0000000407497220 */ /* 0x080fe20000410000 */
[-CC-:B------:R-:W-:Y:S01]  /*8da0*/  FFMA.FTZ R29, R49, R4.reuse, -R169.reuse ;  /* 0x00000004311d7223 */ /* 0x180fe200000108a9 */
[-C--:B------:R-:W-:Y:S01]  /*8db0*/  FFMA.FTZ R49, R69, R4.reuse, -R169 ;  /* 0x0000000445317223 */ /* 0x080fe200000108a9 */
[----:B------:R-:W-:Y:S01]  /*8dc0*/  FADD.FTZ R69, -R7, R8 ;  /* 0x0000000807457221 */ /* 0x000fe20000010100 */
[----:B------:R-:W-:Y:S01]  /*8dd0*/  FFMA.FTZ R181, R27, R4, -R73 ;  /* 0x000000041bb57223 */ /* 0x000fe20000010849 */
[----:B------:R-:W-:-:S02]  /*8de0*/  IMAD.U32 R27, RZ, RZ, UR45 ;  /* 0x0000002dff1b7e24 */ /* 0x000fc4000f8e00ff */
[-C--:B------:R-:W-:Y:S01]  /*8df0*/  FFMA.FTZ R9, R24, R4.reuse, -R169 ;  /* 0x0000000418097223 */ /* 0x080fe200000108a9 */
[-C--:B------:R-:W-:Y:S01]  /*8e00*/  FMUL.FTZ R69, R69, R4.reuse ;  /* 0x0000000445457220 */ /* 0x080fe20000410000 */
[-C--:B------:R-:W-:Y:S01]  /*8e10*/  FFMA.FTZ R8, R26, R4.reuse, -R73 ;  /* 0x000000041a087223 */ /* 0x080fe20000010849 */
[-CC-:B------:R-:W-:Y:S01]  /*8e20*/  FFMA.FTZ R180, R25, R4.reuse, -R169.reuse ;  /* 0x0000000419b47223 */ /* 0x180fe200000108a9 */
[----:B------:R-:W-:Y:S01]  /*8e30*/  @!P1 LEA R27, R27, UR41, 0x3 ;  /* 0x000000291b1b9c11 */ /* 0x000fe2000f8e18ff */
[-C--:B------:R-:W-:Y:S01]  /*8e40*/  FFMA.FTZ R182, R28, R4.reuse, -R169 ;  /* 0x000000041cb67223 */ /* 0x080fe200000108a9 */
[----:B------:R-:W0:Y:S01]  /*8e50*/  MUFU.EX2 R9, R9 ;  /* 0x0000000900097308 */ /* 0x000e220000000800 */
[-C--:B------:R-:W-:Y:S01]  /*8e60*/  FFMA.FTZ R183, R30, R4.reuse, -R73 ;  /* 0x000000041eb77223 */ /* 0x080fe20000010849 */
[-C--:B------:R-:W-:Y:S01]  /*8e70*/  FFMA.FTZ R176, R32, R4.reuse, -R169 ;  /* 0x0000000420b07223 */ /* 0x080fe200000108a9 */
[----:B------:R-:W-:Y:S02]  /*8e80*/  @!P1 VIADD R27, R27, 0x28840 ;  /* 0x000288401b1b9836 */ /* 0x000fe40000000000 */
[-CC-:B------:R-:W-:Y:S01]  /*8e90*/  FFMA.FTZ R32, R31, R4.reuse, -R73.reuse ;  /* 0x000000041f207223 */ /* 0x180fe20000010849 */
[----:B------:R-:W-:Y:S01]  /*8ea0*/  IADD3 R31, -R23, 0xb, RZ ;  /* 0x0000000b171f7810 */ /* 0x000fe20007ffe1ff */
[-CC-:B------:R-:W-:Y:S01]  /*8eb0*/  FFMA.FTZ R177, R34, R4.reuse, -R73.reuse ;  /* 0x0000000422b17223 */ /* 0x180fe20000010849 */
[-C--:B------:R-:W-:Y:S01]  /*8ec0*/  FFMA.FTZ R34, R35, R4.reuse, -R73 ;  /* 0x0000000423227223 */ /* 0x080fe20000010849 */
[----:B------:R-:W-:Y:S01]  /*8ed0*/  MUFU.EX2 R69, R69 ;  /* 0x0000004500457308 */ /* 0x000fe20000000800 */
[----:B------:R-:W-:Y:S01]  /*8ee0*/  @!P1 PRMT R27, RZ, 0x654, R27 ;  /* 0x00000654ff1b9816 */ /* 0x000fe2000000001b */
[-C--:B------:R-:W-:Y:S01]  /*8ef0*/  FFMA.FTZ R178, R36, R4.reuse, -R169 ;  /* 0x0000000424b27223 */ /* 0x080fe200000108a9 */
[-C--:B------:R-:W-:Y:S01]  /*8f00*/  FFMA.FTZ R179, R38, R4.reuse, -R73 ;  /* 0x0000000426b37223 */ /* 0x080fe20000010849 */
[-C--:B------:R-:W-:Y:S01]  /*8f10*/  FFMA.FTZ R15, R37, R4.reuse, -R169 ;  /* 0x00000004250f7223 */ /* 0x080fe200000108a9 */
[-C--:B------:R-:W-:Y:S01]  /*8f20*/  FFMA.FTZ R36, R39, R4.reuse, -R73 ;  /* 0x0000000427247223 */ /* 0x080fe20000010849 */
[-C--:B------:R-:W-:Y:S01]  /*8f30*/  FFMA.FTZ R172, R40, R4.reuse, -R169 ;  /* 0x0000000428ac7223 */ /* 0x080fe200000108a9 */
[-C--:B------:R-:W-:Y:S01]  /*8f40*/  FFMA.FTZ R173, R42, R4.reuse, -R73 ;  /* 0x000000042aad7223 */ /* 0x080fe20000010849 */
[----:B------:R-:W1:Y:S01]  /*8f50*/  MUFU.EX2 R8, R8 ;  /* 0x0000000800087308 */ /* 0x000e620000000800 */
[----:B0-----:R-:W-:Y:S01]  /*8f60*/  FFMA.FTZ R3, R6, R3, R9 ;  /* 0x0000000306037223 */ /* 0x001fe20000010009 */
[-C--:B------:R-:W-:Y:S01]  /*8f70*/  FFMA.FTZ R21, R41, R4.reuse, -R169 ;  /* 0x0000000429157223 */ /* 0x080fe200000108a9 */
[-C--:B------:R-:W-:Y:S01]  /*8f80*/  FFMA.FTZ R30, R43, R4.reuse, -R73 ;  /* 0x000000042b1e7223 */ /* 0x080fe20000010849 */
[-C--:B------:R-:W-:Y:S01]  /*8f90*/  FFMA.FTZ R174, R44, R4.reuse, -R169 ;  /* 0x000000042cae7223 */ /* 0x080fe200000108a9 */
[-C--:B------:R-:W-:Y:S01]  /*8fa0*/  FFMA.FTZ R175, R46, R4.reuse, -R73 ;  /* 0x000000042eaf7223 */ /* 0x080fe20000010849 */
[-C--:B------:R-:W-:Y:S01]  /*8fb0*/  FFMA.FTZ R25, R45, R4.reuse, -R169 ;  /* 0x000000042d197223 */ /* 0x080fe200000108a9 */
[-C--:B------:R-:W-:Y:S01]  /*8fc0*/  FFMA.FTZ R26, R47, R4.reuse, -R73 ;  /* 0x000000042f1a7223 */ /* 0x080fe20000010849 */
[----:B------:R-:W0:Y:S01]  /*8fd0*/  MUFU.EX2 R180, R180 ;  /* 0x000000b400b47308 */ /* 0x000e220000000800 */
        /* <DEDUP_REMOVED lines=8> */
[----:B-1----:R-:W-:Y:S01]  /*9060*/  FFMA.FTZ R2, R69, R2, R8 ;  /* 0x0000000245027223 */ /* 0x002fe20000010008 */
[-CC-:B------:R-:W-:Y:S01]  /*9070*/  FFMA.FTZ R57, R77, R4.reuse, -R169.reuse ;  /* 0x000000044d397223 */ /* 0x180fe200000108a9 */
[-CC-:B------:R-:W-:Y:S01]  /*9080*/  FFMA.FTZ R14, R80, R4.reuse, -R169.reuse ;  /* 0x00000004500e7223 */ /* 0x180fe200000108a9 */
[-CC-:B------:R-:W-:Y:S01]  /*9090*/  FFMA.FTZ R61, R81, R4.reuse, -R169.reuse ;  /* 0x00000004513d7223 */ /* 0x180fe200000108a9 */
[-CC-:B------:R-:W-:Y:S01]  /*90a0*/  FFMA.FTZ R84, R84, R4.reuse, -R169.reuse ;  /* 0x0000000454547223 */ /* 0x180fe200000108a9 */
[-C--:B------:R-:W-:Y:S01]  /*90b0*/  FFMA.FTZ R65, R85, R4.reuse, -R169 ;  /* 0x0000000455417223 */ /* 0x080fe200000108a9 */
[-C--:B------:R-:W-:Y:S01]  /*90c0*/  FFMA.FTZ R28, R51, R4.reuse, -R73 ;  /* 0x00000004331c7223 */ /* 0x080fe20000010849 */
[----:B------:R-:W1:Y:S01]  /*90d0*/  MUFU.EX2 R182, R182 ;  /* 0x000000b600b67308 */ /* 0x000e620000000800 */
[----:B0-----:R-:W-:Y:S01]  /*90e0*/  FADD.FTZ R3, R180, R3 ;  /* 0x00000003b4037221 */ /* 0x001fe20000010000 */
[-CC-:B------:R-:W-:Y:S01]  /*90f0*/  FFMA.FTZ R171, R54, R4.reuse, -R73.reuse ;  /* 0x0000000436ab7223 */ /* 0x180fe20000010849 */
[-CC-:B------:R-:W-:Y:S01]  /*9100*/  FFMA.FTZ R24, R55, R4.reuse, -R73.reuse ;  /* 0x0000000437187223 */ /* 0x180fe20000010849 */
[-CC-:B------:R-:W-:Y:S01]  /*9110*/  FFMA.FTZ R38, R59, R4.reuse, -R73.reuse ;  /* 0x000000043b267223 */ /* 0x180fe20000010849 */
[----:B------:R-:W-:Y:S01]  /*9120*/  F2FP.F16.F32.PACK_AB R180, R180, R9 ;  /* 0x00000009b4b4723e */ /* 0x000fe200000000ff */
[-CC-:B------:R-:W-:Y:S01]  /*9130*/  FFMA.FTZ R63, R63, R4.reuse, -R73.reuse ;  /* 0x000000043f3f7223 */ /* 0x180fe20000010849 */
[-CC-:B------:R-:W-:Y:S01]  /*9140*/  FFMA.FTZ R66, R66, R4.reuse, -R73.reuse ;  /* 0x0000000442427223 */ /* 0x180fe20000010849 */
[----:B------:R-:W0:Y:S01]  /*9150*/  MUFU.EX2 R183, R183 ;  /* 0x000000b700b77308 */ /* 0x000e220000000800 */
[----:B--2---:R-:W-:Y:S01]  /*9160*/  FADD.FTZ R2, R181, R2 ;  /* 0x00000002b5027221 */ /* 0x004fe20000010000 */
[--C-:B------:R-:W-:Y:S01]  /*9170*/  FFMA.FTZ R67, R67, R4, -R73.reuse ;  /* 0x0000000443437223 */ /* 0x100fe20000010849 */
[----:B------:R-:W-:Y:S01]  /*9180*/  F2FP.F16.F32.PACK_AB R181, R181, R8 ;  /* 0x00000008b5b5723e */ /* 0x000fe200000000ff */
[-CC-:B------:R-:W-:Y:S01]  /*9190*/  FFMA.FTZ R70, R70, R4.reuse, -R73.reuse ;  /* 0x0000000446467223 */ /* 0x180fe20000010849 */
[-CC-:B------:R-:W-:Y:S01]  /*91a0*/  FFMA.FTZ R71, R71, R4.reuse, -R73.reuse ;  /* 0x0000000447477223 */ /* 0x180fe20000010849 */
[-CC-:B------:R-:W-:Y:S01]  /*91b0*/  FFMA.FTZ R74, R74, R4.reuse, -R73.reuse ;  /* 0x000000044a4a7223 */ /* 0x180fe20000010849 */
[-C--:B------:R-:W-:Y:S01]  /*91c0*/  FFMA.FTZ R75, R75, R4.reuse, -R73 ;  /* 0x000000044b4b7223 */ /* 0x080fe20000010849 */
[----:B------:R-:W2:Y:S01]  /*91d0*/  MUFU.EX2 R11, R11 ;  /* 0x0000000b000b7308 */ /* 0x000ea20000000800 */
[----:B-1----:R-:W-:Y:S01]  /*91e0*/  FADD.FTZ R40, R182, R3 ;  /* 0x00000003b6287221 */ /* 0x002fe20000010000 */
[-CC-:B------:R-:W-:Y:S01]  /*91f0*/  FFMA.FTZ R78, R78, R4.reuse, -R73.reuse ;  /* 0x000000044e4e7223 */ /* 0x180fe20000010849 */
[-CC-:B------:R-:W-:Y:S01]  /*9200*/  FFMA.FTZ R79, R79, R4.reuse, -R73.reuse ;  /* 0x000000044f4f7223 */ /* 0x180fe20000010849 */
[-CC-:B------:R-:W-:Y:S01]  /*9210*/  FFMA.FTZ R82, R82, R4.reuse, -R73.reuse ;  /* 0x0000000452527223 */ /* 0x180fe20000010849 */
[-CC-:B------:R-:W-:Y:S01]  /*9220*/  FFMA.FTZ R83, R83, R4.reuse, -R73.reuse ;  /* 0x0000000453537223 */ /* 0x180fe20000010849 */
[----:B------:R-:W-:-:S02]  /*9230*/  FFMA.FTZ R86, R86, R4, -R73 ;  /* 0x0000000456567223 */ /* 0x000fc40000010849 */
[----:B------:R-:W1:Y:S01]  /*9240*/  MUFU.EX2 R32, R32 ;  /* 0x0000002000207308 */ /* 0x000e620000000800 */
[----:B0-----:R-:W-:-:S07]  /*9250*/  FADD.FTZ R3, R183, R2 ;  /* 0x00000002b7037221 */ /* 0x001fce0000010000 */
[----:B------:R-:W-:Y:S01]  /*9260*/  MUFU.EX2 R176, R176 ;  /* 0x000000b000b07308 */ /* 0x000fe20000000800 */
[----:B--2---:R-:W-:-:S07]  /*9270*/  F2FP.F16.F32.PACK_AB R182, R11, R182 ;  /* 0x000000b60bb6723e */ /* 0x004fce00000000ff */
[----:B------:R-:W0:Y:S01]  /*9280*/  MUFU.EX2 R177, R177 ;  /* 0x000000b100b17308 */ /* 0x000e220000000800 */
[C---:B-1----:R-:W-:Y:S01]  /*9290*/  FADD.FTZ R2, R32.reuse, R3 ;  /* 0x0000000320027221 */ /* 0x042fe20000010000 */
[----:B------:R-:W-:-:S06]  /*92a0*/  F2FP.F16.F32.PACK_AB R183, R32, R183 ;  /* 0x000000b720b7723e */ /* 0x000fcc00000000ff */
[----:B------:R-:W-:Y:S08]  /*92b0*/  MUFU.EX2 R13, R13 ;  /* 0x0000000d000d7308 */ /* 0x000ff00000000800 */
[----:B------:R-:W1:Y:S01]  /*92c0*/  MUFU.EX2 R34, R34 ;  /* 0x0000002200227308 */ /* 0x000e620000000800 */
[----:B0-----:R-:W-:-:S07]  /*92d0*/  FADD.FTZ R3, R177, R2 ;  /* 0x00000002b1037221 */ /* 0x001fce0000010000 */
[----:B------:R-:W-:Y:S08]  /*92e0*/  MUFU.EX2 R178, R178 ;  /* 0x000000b200b27308 */ /* 0x000ff00000000800 */
[----:B------:R-:W0:Y:S01]  /*92f0*/  MUFU.EX2 R179, R179 ;  /* 0x000000b300b37308 */ /* 0x000e220000000800 */
[C---:B-1----:R-:W-:Y:S01]  /*9300*/  FADD.FTZ R2, R34.reuse, R3 ;  /* 0x0000000322027221 */ /* 0x042fe20000010000 */
[----:B------:R-:W-:-:S06]  /*9310*/  F2FP.F16.F32.PACK_AB R177, R34, R177 ;  /* 0x000000b122b1723e */ /* 0x000fcc00000000ff */
[----:B------:R-:W-:Y:S01]  /*9320*/  MUFU.EX2 R15, R15 ;  /* 0x0000000f000f7308 */ /* 0x000fe20000000800 */
[----:B------:R-:W-:Y:S02]  /*9330*/  WARPGROUP.DEPBAR.LE gsb0, 0x0 ;  /* 0x00008000000079c5 */ /* 0x000fe40000010000 */
[----:B------:R-:W-:Y:S01]  /*9340*/  WARPGROUP.ARRIVE ;  /* 0x00000000000079c5 */ /* 0x000fe20000000000 */
[----:B------:R-:W-:-:S04]  /*9350*/  FFMA.FTZ R164, R56, R4, -R169 ;  /* 0x0000000438a47223 */ /* 0x000fc800000108a9 */
[----:B------:R-:W1:Y:S01]  /*9360*/  MUFU.EX2 R36, R36 ;  /* 0x0000002400247308 */ /* 0x000e620000000800 */
[-C--:B------:R-:W-:Y:S01]  /*9370*/  FFMA.FTZ R166, R60, R4.reuse, -R169 ;  /* 0x000000043ca67223 */ /* 0x080fe200000108a9 */
[----:B0-----:R-:W-:Y:S01]  /*9380*/  FADD.FTZ R3, R179, R2 ;  /* 0x00000002b3037221 */ /* 0x001fe20000010000 */
[-CC-:B------:R-:W-:Y:S01]  /*9390*/  FFMA.FTZ R165, R58, R4.reuse, -R73.reuse ;  /* 0x000000043aa57223 */ /* 0x180fe20000010849 */
[----:B------:R-:W-:Y:S01]  /*93a0*/  HGMMA.64x128x16.F32 R88, R160, gdesc[UR4].tnspB, R88, gsb0 ;  /* 0x41e00004a0587df0 */ /* 0x000fe20008000858 */
[----:B------:R-:W-:Y:S01]  /*93b0*/  UIADD3 UR6, UR10, 0x300, URZ ;  /* 0x000003000a067890 */ /* 0x000fe2000fffe03f */
[----:B------:R-:W-:Y:S01]  /*93c0*/  FFMA.FTZ R167, R62, R4, -R73 ;  /* 0x000000043ea77223 */ /* 0x000fe20000010849 */
[----:B------:R-:W-:Y:S01]  /*93d0*/  UMOV UR7, 0x40000040 ;  /* 0x4000004000077882 */ /* 0x000fe20000000000 */
[----:B------:R-:W-:Y:S08]  /*93e0*/  MUFU.EX2 R172, R172 ;  /* 0x000000ac00ac7308 */ /* 0x000ff00000000800 */
        /* <DEDUP_REMOVED lines=14> */
[----:B------:R-:W-:Y:S01]  /*94d0*/  MUFU.EX2 R29, R29 ;  /* 0x0000001d001d7308 */ /* 0x000fe20000000800 */
[C---:B-1----:R-:W-:Y:S01]  /*94e0*/  FADD.FTZ R2, R26.reuse, R3 ;  /* 0x000000031a027221 */ /* 0x042fe20000010000 */
        /* <DEDUP_REMOVED lines=13> */
[-CC-:B------:R-:W-:Y:S02]  /*95c0*/  FFMA.FTZ R169, R50, R4.reuse, -R73.reuse ;  /* 0x0000000432a97223 */ /* 0x180fe40000010849 */
[----:B------:R-:W-:Y:S01]  /*95d0*/  MUFU.EX2 R38, R38 ;  /* 0x0000002600267308 */ /* 0x000fe20000000800 */
[----:B------:R-:W-:Y:S01]  /*95e0*/  FFMA.FTZ R73, R87, R4, -R73 ;  /* 0x0000000457497223 */ /* 0x000fe20000010849 */
[----:B------:R-:W-:Y:S01]  /*95f0*/  HGMMA.64x128x16.F32 R88, R156, gdesc[UR4].tnspB, R88, gsb0 ;  /* 0x41e000049c587df0 */ /* 0x000fe20008000858 */
[----:B------:R-:W-:Y:S01]  /*9600*/  UIADD3 UR6, UR10, 0x380, URZ ;  /* 0x000003800a067890 */ /* 0x000fe2000fffe03f */
[----:B------:R-:W-:-:S04]  /*9610*/  UMOV UR7, 0x40000040 ;  /* 0x4000004000077882 */ /* 0x000fc80000000000 */
[----:B------:R-:W0:Y:S08]  /*9620*/  MUFU.EX2 R169, R169 ;  /* 0x000000a900a97308 */ /* 0x000e300000000800 */
[----:B------:R-:W-:Y:S08]  /*9630*/  MUFU.EX2 R166, R166 ;  /* 0x000000a600a67308 */ /* 0x000ff00000000800 */
[----:B------:R-:W1:Y:S01]  /*9640*/  MUFU.EX2 R167, R167 ;  /* 0x000000a700a77308 */ /* 0x000e620000000800 */
[----:B0-----:R-:W-:Y:S01]  /*9650*/  FADD.FTZ R3, R169, R2 ;  /* 0x00000002a9037221 */ /* 0x001fe20000010000 */
[----:B------:R-:W-:-:S03]  /*9660*/  F2FP.F16.F32.PACK_AB R169, R28, R169 ;  /* 0x000000a91ca9723e */ /* 0x000fc600000000ff */
[----:B------:R-:W-:-:S03]  /*9670*/  FADD.FTZ R2, R28, R3 ;  /* 0x000000031c027221 */ /* 0x000fc60000010000 */
[----:B------:R-:W-:Y:S01]  /*9680*/  MUFU.EX2 R41, R41 ;  /* 0x0000002900297308 */ /* 0x000fe20000000800 */
[----:B------:R-:W-:Y:S01]  /*9690*/  FADD.FTZ R3, R171, R2 ;  /* 0x00000002ab037221 */ /* 0x000fe20000010000 */
[----:B------:R-:W-:-:S03]  /*96a0*/  F2FP.F16.F32.PACK_AB R171, R24, R171 ;  /* 0x000000ab18ab723e */ /* 0x000fc600000000ff */
[----:B------:R-:W-:-:S03]  /*96b0*/  FADD.FTZ R2, R24, R3 ;  /* 0x0000000318027221 */ /* 0x000fc60000010000 */
[----:B------:R-:W0:Y:S01]  /*96c0*/  MUFU.EX2 R63, R63 ;  /* 0x0000003f003f7308 */ /* 0x000e220000000800 */
[----:B------:R-:W-:Y:S01]  /*96d0*/  FADD.FTZ R3, R165, R2 ;  /* 0x00000002a5037221 */ /* 0x000fe20000010000 */
[----:B------:R-:W-:-:S03]  /*96e0*/  F2FP.F16.F32.PACK_AB R165, R38, R165 ;  /* 0x000000a526a5723e */ /* 0x000fc600000000ff */
[----:B------:R-:W-:-:S03]  /*96f0*/  FADD.FTZ R2, R38, R3 ;  /* 0x0000000326027221 */ /* 0x000fc60000010000 */
[----:B------:R-:W-:Y:S01]  /*9700*/  MUFU.EX2 R160, R160 ;  /* 0x000000a000a07308 */ /* 0x000fe20000000800 */
[----:B-1----:R-:W-:-:S07]  /*9710*/  FADD.FTZ R2, R167, R2 ;  /* 0x00000002a7027221 */ /* 0x002fce0000010000 */
[----:B------:R-:W1:Y:S01]  /*9720*/  MUFU.EX2 R161, R66 ;  /* 0x0000004200a17308 */ /* 0x000e620000000800 */
[C---:B0-----:R-:W-:Y:S01]  /*9730*/  FADD.FTZ R2, R63.reuse, R2 ;  /* 0x000000023f027221 */ /* 0x041fe20000010000 */
[----:B------:R-:W-:-:S06]  /*9740*/  F2FP.F16.F32.PACK_AB R167, R63, R167 ;  /* 0x000000a73fa7723e */ /* 0x000fcc00000000ff */
[----:B------:R-:W-:Y:S08]  /*9750*/  MUFU.EX2 R45, R45 ;  /* 0x0000002d002d7308 */ /* 0x000ff00000000800 */
[----:B------:R-:W0:Y:S01]  /*9760*/  MUFU.EX2 R67, R67 ;  /* 0x0000004300437308 */ /* 0x000e220000000800 */
[----:B-1----:R-:W-:-:S07]  /*9770*/  FADD.FTZ R2, R161, R2 ;  /* 0x00000002a1027221 */ /* 0x002fce0000010000 */
        /* <DEDUP_REMOVED lines=12> */
[----:B------:R-:W-:Y:S01]  /*9840*/  MUFU.EX2 R12, R12 ;  /* 0x0000000c000c7308 */ /* 0x000fe20000000800 */
[----:B------:R-:W-:Y:S02]  /*9850*/  WARPGROUP.DEPBAR.LE gsb0, 0x0 ;  /* 0x00008000000079c5 */ /* 0x000fe40000010000 */
[----:B------:R-:W-:-:S05]  /*9860*/  WARPGROUP.ARRIVE ;  /* 0x00000000000079c5 */ /* 0x000fca0000000000 */
[----:B------:R-:W0:Y:S01]  /*9870*/  MUFU.EX2 R157, R74 ;  /* 0x0000004a009d7308 */ /* 0x000e220000000800 */
[----:B-1----:R-:W-:Y:S01]  /*9880*/  F2FP.F16.F32.PACK_AB R156, R53, R10 ;  /* 0x0000000a359c723e */ /* 0x002fe200000000ff */
[----:B------:R-:W-:Y:S06]  /*9890*/  HGMMA.64x128x16.F32 R88, R152, gdesc[UR4].tnspB, R88, gsb0 ;  /* 0x41e0000498587df0 */ /* 0x000fec0008000858 */
[----:B------:R-:W1:Y:S08]  /*98a0*/  MUFU.EX2 R159, R78 ;  /* 0x0000004e009f7308 */ /* 0x000e700000000800 */
[----:B------:R-:W2:Y:S01]  /*98b0*/  MUFU.EX2 R57, R57 ;  /* 0x0000003900397308 */ /* 0x000ea20000000800 */
[----:B0-----:R-:W-:Y:S01]  /*98c0*/  FADD.FTZ R2, R157, R2 ;  /* 0x000000029d027221 */ /* 0x001fe20000010000 */
[----:B------:R-:W-:-:S03]  /*98d0*/  F2FP.F16.F32.PACK_AB R157, R75, R157 ;  /* 0x0000009d4b9d723e */ /* 0x000fc600000000ff */
[----:B------:R-:W-:-:S03]  /*98e0*/  FADD.FTZ R2, R75, R2 ;  /* 0x000000024b027221 */ /* 0x000fc60000010000 */
[----:B------:R-:W0:Y:S01]  /*98f0*/  MUFU.EX2 R79, R79 ;  /* 0x0000004f004f7308 */ /* 0x000e220000000800 */
[----:B-1----:R-:W-:-:S07]  /*9900*/  FADD.FTZ R2, R159, R2 ;  /* 0x000000029f027221 */ /* 0x002fce0000010000 */
[----:B------:R-:W-:Y:S01]  /*9910*/  MUFU.EX2 R14, R14 ;  /* 0x0000000e000e7308 */ /* 0x000fe20000000800 */
[----:B--2---:R-:W-:-:S07]  /*9920*/  F2FP.F16.F32.PACK_AB R158, R57, R12 ;  /* 0x0000000c399e723e */ /* 0x004fce00000000ff */
[----:B------:R-:W1:Y:S01]  /*9930*/  MUFU.EX2 R61, R61 ;  /* 0x0000003d003d7308 */ /* 0x000e620000000800 */
[C---:B0-----:R-:W-:Y:S01]  /*9940*/  FADD.FTZ R2, R79.reuse, R2 ;  /* 0x000000024f027221 */ /* 0x041fe20000010000 */
[----:B------:R-:W-:-:S06]  /*9950*/  F2FP.F16.F32.PACK_AB R159, R79, R159 ;  /* 0x0000009f4f9f723e */ /* 0x000fcc00000000ff */
[----:B------:R-:W-:Y:S08]  /*9960*/  MUFU.EX2 R83, R83 ;  /* 0x0000005300537308 */ /* 0x000ff00000000800 */
[----:B------:R-:W-:Y:S08]  /*9970*/  MUFU.EX2 R20, R84 ;  /* 0x0000005400147308 */ /* 0x000ff00000000800 */
[----:B------:R-:W0:Y:S08]  /*9980*/  MUFU.EX2 R65, R65 ;  /* 0x0000004100417308 */ /* 0x000e300000000800 */
[----:B------:R-:W-:Y:S01]  /*9990*/  MUFU.EX2 R73, R73 ;  /* 0x0000004900497308 */ /* 0x000fe20000000800 */
[----:B------:R-:W-:-:S02]  /*99a0*/  WARPGROUP.DEPBAR.LE gsb0, 0x0 ;  /* 0x00008000000079c5 */ /* 0x000fc40000010000 */
[----:B------:R2:W-:Y:S06]  /*99b0*/  BAR.ARV R31, 0x100 ;  /* 0x0004001f0000751d */ /* 0x0005ec0000002000 */
[----:B------:R3:W-:Y:S01]  /*99c0*/  @!P1 SYNCS.ARRIVE.TRANS64.RED.A1T0 RZ, [R27+URZ], RZ ;  /* 0x000000ff1bff99a7 */ /* 0x0007e2000810043f */
[----:B------:R-:W4:Y:S01]  /*99d0*/  MUFU.EX2 R153, R82 ;  /* 0x0000005200997308 */ /* 0x000f220000000800 */
[----:B-1----:R-:W-:Y:S01]  /*99e0*/  F2FP.F16.F32.PACK_AB R152, R61, R14 ;  /* 0x0000000e3d98723e */ /* 0x002fe200000000ff */
[----:B------:R-:W-:Y:S01]  /*99f0*/  FMUL.FTZ R88, R88, R6 ;  /* 0x0000000658587220 */ /* 0x000fe20000410000 */
[----:B0-----:R-:W-:Y:S01]  /*9a00*/  F2FP.F16.F32.PACK_AB R154, R65, R20 ;  /* 0x00000014419a723e */ /* 0x001fe200000000ff */
[-C--:B------:R-:W-:Y:S01]  /*9a10*/  FMUL.FTZ R89, R89, R6.reuse ;  /* 0x0000000659597220 */ /* 0x080fe20000410000 */
[-C--:B------:R-:W-:Y:S01]  /*9a20*/  FMUL.FTZ R92, R92, R6.reuse ;  /* 0x000000065c5c7220 */ /* 0x080fe20000410000 */
[-C--:B------:R-:W-:Y:S01]  /*9a30*/  FMUL.FTZ R93, R93, R6.reuse ;  /* 0x000000065d5d7220 */ /* 0x080fe20000410000 */
[----:B---3--:R-:W-:Y:S01]  /*9a40*/  IMAD.U32 R27, RZ, RZ, UR53 ;  /* 0x00000035ff1b7e24 */ /* 0x008fe2000f8e00ff */
[----:B------:R-:W0:Y:S01]  /*9a50*/  MUFU.EX2 R155, R86 ;  /* 0x00000056009b7308 */ /* 0x000e220000000800 */
[----:B------:R-:W-:Y:S01]  /*9a60*/  UMOV UR53, UR45 ;  /* 0x0000002d00357c82 */ /* 0x000fe20008000000 */
        /* <DEDUP_REMOVED lines=8> */
[----:B----4-:R-:W-:Y:S01]  /*9af0*/  FADD.FTZ R2, R153, R2 ;  /* 0x0000000299027221 */ /* 0x010fe20000010000 */
[----:B------:R-:W-:Y:S01]  /*9b00*/  F2FP.F16.F32.PACK_AB R153, R83, R153 ;  /* 0x000000995399723e */ /* 0x000fe200000000ff */
[-C--:B------:R-:W-:Y:S01]  /*9b10*/  FMUL.FTZ R108, R108, R6.reuse ;  /* 0x000000066c6c7220 */ /* 0x080fe20000410000 */
[-C--:B------:R-:W-:Y:S01]  /*9b20*/  FMUL.FTZ R109, R109, R6.reuse ;  /* 0x000000066d6d7220 */ /* 0x080fe20000410000 */
[----:B--2---:R-:W-:Y:S01]  /*9b30*/  @!P1 PRMT R31, RZ, 0x654, R27 ;  /* 0x00000654ff1f9816 */ /* 0x004fe2000000001b */
[----:B------:R-:W-:Y:S01]  /*9b40*/  FADD.FTZ R27, R11, R40 ;  /* 0x000000280b1b7221 */ /* 0x000fe20000010000 */
[----:B------:R-:W-:Y:S01]  /*9b50*/  FADD.FTZ R2, R83, R2 ;  /* 0x0000000253027221 */ /* 0x000fe20000010000 */
[----:B------:R-:W-:Y:S01]  /*9b60*/  FMUL.FTZ R112, R112, R6 ;  /* 0x0000000670707220 */ /* 0x000fe20000410000 */
[----:B------:R1:W-:Y:S01]  /*9b70*/  @!P1 SYNCS.ARRIVE.TRANS64.RED.A1T0 RZ, [R31+URZ], RZ ;  /* 0x000000ff1fff99a7 */ /* 0x0003e2000810043f */
[----:B------:R-:W-:Y:S01]  /*9b80*/  FADD.FTZ R40, R176, R27 ;  /* 0x0000001bb0287221 */ /* 0x000fe20000010000 */
[----:B0-----:R-:W-:Y:S01]  /*9b90*/  FADD.FTZ R2, R155, R2 ;  /* 0x000000029b027221 */ /* 0x001fe20000010000 */
[----:B------:R-:W-:Y:S01]  /*9ba0*/  F2FP.F16.F32.PACK_AB R176, R13, R176 ;  /* 0x000000b00db0723e */ /* 0x000fe200000000ff */
[-C--:B------:R-:W-:Y:S01]  /*9bb0*/  FMUL.FTZ R113, R113, R6.reuse ;  /* 0x0000000671717220 */ /* 0x080fe20000410000 */
[----:B------:R-:W-:Y:S01]  /*9bc0*/  FADD.FTZ R27, R13, R40 ;  /* 0x000000280d1b7221 */ /* 0x000fe20000010000 */
[C---:B------:R-:W-:Y:S01]  /*9bd0*/  FADD.FTZ R2, R73.reuse, R2 ;  /* 0x0000000249027221 */ /* 0x040fe20000010000 */
[----:B------:R-:W-:Y:S01]  /*9be0*/  F2FP.F16.F32.PACK_AB R155, R73, R155 ;  /* 0x0000009b499b723e */ /* 0x000fe200000000ff */
        /* <DEDUP_REMOVED lines=28> */
[----:B------:R-:W-:Y:S01]  /*9db0*/  FMUL.FTZ R149, R149, R6 ;  /* 0x0000000695957220 */ /* 0x000fe20000410000 */
        /* <DEDUP_REMOVED lines=45> */
[-C--:B------:R-:W-:Y:S01]  /*a090*/  FMUL.FTZ R146, R146, R69.reuse ;  /* 0x0000004592927220 */ /* 0x080fe20000410000 */
[-C--:B------:R-:W-:Y:S01]  /*a0a0*/  FMUL.FTZ R147, R147, R69.reuse ;  /* 0x0000004593937220 */ /* 0x080fe20000410000 */
[-C--:B------:R-:W-:Y:S01]  /*a0b0*/  FMUL.FTZ R150, R150, R69.reuse ;  /* 0x0000004596967220 */ /* 0x080fe20000410000 */
[----:B------:R-:W-:Y:S01]  /*a0c0*/  FADD.FTZ R3, R53, R8 ;  /* 0x0000000835037221 */ /* 0x000fe20000010000 */
[----:B------:R-:W-:Y:S01]  /*a0d0*/  FMUL.FTZ R151, R151, R69 ;  /* 0x0000004597977220 */ /* 0x000fe20000410000 */
[----:B------:R-:W-:-:S02]  /*a0e0*/  IMAD.MOV.U32 R9, RZ, RZ, R0 ;  /* 0x000000ffff097224 */ /* 0x000fc400078e0000 */
[----:B------:R-:W-:-:S04]  /*a0f0*/  FADD.FTZ R8, R12, R3 ;  /* 0x000000030c087221 */ /* 0x000fc80000010000 */
[----:B------:R-:W-:-:S04]  /*a100*/  FADD.FTZ R3, R57, R8 ;  /* 0x0000000839037221 */ /* 0x000fc80000010000 */
[----:B------:R-:W-:-:S04]  /*a110*/  FADD.FTZ R8, R14, R3 ;  /* 0x000000030e087221 */ /* 0x000fc80000010000 */
[----:B------:R-:W-:-:S04]  /*a120*/  FADD.FTZ R3, R61, R8 ;  /* 0x000000083d037221 */ /* 0x000fc80000010000 */
[----:B------:R-:W-:-:S04]  /*a130*/  FADD.FTZ R8, R20, R3 ;  /* 0x0000000314087221 */ /* 0x000fc80000010000 */
[----:B------:R-:W-:Y:S01]  /*a140*/  FADD.FTZ R3, R65, R8 ;  /* 0x0000000841037221 */ /* 0x000fe20000010000 */
[----:B------:R-:W-:Y:S01]  /*a150*/  IMAD.MOV.U32 R8, RZ, RZ, R7 ;  /* 0x000000ffff087224 */ /* 0x000fe200078e0007 */
[----:B-1----:R-:W-:Y:S06]  /*a160*/  @P2 BRA `(.L_x_8105) ;  /* 0xffffffe0001c2947 */ /* 0x002fec000383ffff */
.L_x_8096:
        /* <DEDUP_REMOVED lines=8> */
[----:B------:R-:W-:-:S05]  /*a1f0*/  ULDC UR53, c[0x0][0x9e0] ;  /* 0x0002780000357ab9 */ /* 0x000fca0000000800 */
.L_x_8123:
        /* <DEDUP_REMOVED lines=9> */
.L_x_8108:
[----:B------:R-:W-:Y:S01]  /*a290*/  ULEA UR6, UR45, UR41, 0x3 ;  /* 0x000000292d067291 */ /* 0x000fe2000f8e183f */
[----:B------:R-:W-:-:S05]  /*a2a0*/  IMAD.U32 R0, RZ, RZ, UR46 ;  /* 0x0000002eff007e24 */ /* 0x000fca000f8e00ff */
[----:B------:R-:W-:-:S04]  /*a2b0*/  SHF.L.U32 R0, R0, 0x1f, RZ ;  /* 0x0000001f00007819 */ /* 0x000fc800000006ff */
[----:B------:R0:W1:Y:S01]  /*a2c0*/  SYNCS.PHASECHK.TRANS64.TRYWAIT P2, [UR6+0x28830], R0 ;  /* 0x02883000ff0075a7 */ /* 0x0000620008040146 */
[----:B------:R-:W-:Y:S05]  /*a2d0*/  @!P0 BRA `(.L_x_8109) ;  /* 0x0000000000048947 */ /* 0x000fea0003800000 */
[----:B------:R-:W-:Y:S01]  /*a2e0*/  BPT.TRAP 0x1 ;  /* 0x000000040000795c */ /* 0x000fe20000300000 */
.L_x_8109:
[----:B-1----:R-:W-:Y:S05]  /*a2f0*/  @P2 BRA `(.L_x_8107) ;  /* 0x0000000000082947 */ /* 0x002fea0003800000 */
[----:B------:R-:W1:Y:S02]  /*a300*/  SYNCS.PHASECHK.TRANS64.TRYWAIT P2, [UR6+0x28830], R0 ;  /* 0x02883000ff0075a7 */ /* 0x000e640008040146 */
[----:B-1----:R-:W-:Y:S05]  /*a310*/  @!P2 BRA `(.L_x_8110) ;  /* 0x000000c00018a947 */ /* 0x002fea0003800000 */
.L_x_8107:
        /* <DEDUP_REMOVED lines=45> */
.L_x_8112:
[----:B------:R-:W-:Y:S01]  /*a5f0*/  ULEA UR6, UR55, UR41, 0x3 ;  /* 0x0000002937067291 */ /* 0x000fe2000f8e183f */
[----:B------:R-:W-:-:S05]  /*a600*/  IMAD.U32 R0, RZ, RZ, UR56 ;  /* 0x00000038ff007e24 */ /* 0x000fca000f8e00ff */
[----:B------:R-:W-:-:S04]  /*a610*/  SHF.L.U32 R0, R0, 0x1f, RZ ;  /* 0x0000001f00007819 */ /* 0x000fc800000006ff */
[----:B------:R0:W1:Y:S01]  /*a620*/  SYNCS.PHASECHK.TRANS64.TRYWAIT P2, [UR6+0x28850], R0 ;  /* 0x02885000ff0075a7 */ /* 0x0000620008040146 */
[----:B------:R-:W-:Y:S05]  /*a630*/  @!P0 BRA `(.L_x_8113) ;  /* 0x0000000000048947 */ /* 0x000fea0003800000 */
[----:B------:R-:W-:Y:S01]  /*a640*/  BPT.TRAP 0x1 ;  /* 0x000000040000795c */ /* 0x000fe20000300000 */
.L_x_8113:
[----:B-1----:R-:W-:Y:S05]  /*a650*/  @P2 BRA `(.L_x_8111) ;  /* 0x0000000000082947 */ /* 0x002fea0003800000 */
[----:B------:R-:W1:Y:S02]  /*a660*/  SYNCS.PHASECHK.TRANS64.TRYWAIT P2, [UR6+0x28850], R0 ;  /* 0x02885000ff0075a7 */ /* 0x000e640008040146 */
[----:B-1----:R-:W-:Y:S05]  /*a670*/  @!P2 BRA `(.L_x_8114) ;  /* 0x000000bc0058a947 */ /* 0x002fea0003800000 */
.L_x_8111:
[----:B------:R-:W-:Y:S01]  /*a680*/  UIADD3 UR6, UR41, 0x400, URZ ;  /* 0x0000040029067890 */ /* 0x000fe2000fffe03f */
[----:B------:R-:W-:Y:S01]  /*a690*/  WARPGROUP.ARRIVE ;  /* 0x00000000000079c5 */ /* 0x000fe20000000000 */
[----:B------:R-:W-:Y:S01]  /*a6a0*/  UMOV UR7, 0x40000040 ;  /* 0x4000004000077882 */ /* 0x000fe20000000000 */
[----:B------:R-:W-:Y:S01]  /*a6b0*/  PLOP3.LUT P2, PT, PT, PT, UP0, 0x80, 0x0 ;  /* 0x000000000000781c */ /* 0x000fe20003f4f008 */
[----:B------:R-:W-:Y:S01]  /*a6c0*/  USHF.R.U32.HI UR6, URZ, 0x4, UR6 ;  /* 0x000000043f067899 */ /* 0x000fe20008011606 */
[----:B01----:R-:W-:Y:S01]  /*a6d0*/  VIADD R0, R17, UR38 ;  /* 0x0000002611007c36 */ /* 0x003fe20008000000 */
[----:B------:R-:W-:Y:S01]  /*a6e0*/  IADD3 R11, -R23, 0xb, RZ ;  /* 0x0000000b170b7810 */ /* 0x000fe20007ffe1ff */
[----:B------:R-:W-:Y:S01]  /*a6f0*/  IMAD.U32 R4, RZ, RZ, UR45 ;  /* 0x0000002dff047e24 */ /* 0x000fe2000f8e00ff */
[----:B------:R-:W-:Y:S01]  /*a700*/  ULOP3.LUT UR6, UR6, 0x3fff, URZ, 0xc0, !UPT ;  /* 0x00003fff06067892 */ /* 0x000fe2000f8ec03f */
[----:B------:R-:W-:-:S03]  /*a710*/  IMAD.SHL.U32 R14, R5, 0x80, RZ ;  /* 0x00000080050e7824 */ /* 0x000fc600078e00ff */
[----:B------:R-:W-:Y:S01]  /*a720*/  ULOP3.LUT UR6, UR6, 0x4000000, URZ, 0xfc, !UPT ;  /* 0x0400000006067892 */ /* 0x000fe2000f8efc3f */
[----:B------:R-:W-:-:S03]  /*a730*/  @!P1 LEA R4, R4, UR41, 0x3 ;  /* 0x0000002904049c11 */ /* 0x000fc6000f8e18ff */
[----:B------:R-:W-:Y:S02]  /*a740*/  ULEA UR10, UR55, UR6, 0xb ;  /* 0x00000006370a7291 */ /* 0x000fe4000f8e583f */
[----:B------:R-:W-:-:S05]  /*a750*/  @!P1 VIADD R4, R4, 0x28840 ;  /* 0x0002884004049836 */ /* 0x000fca0000000000 */
        /* <DEDUP_REMOVED lines=39> */
[----:B------:R-:W-:Y:S01]  /*a9d0*/  @P2 IMAD.HI.U32 R7, R0, UR6, RZ ;  /* 0x0000000600072c27 */ /* 0x000fe2000f8e00ff */
[----:B------:R-:W-:-:S04]  /*a9e0*/  @UP0 ULDC UR6, c[0x0][0x450] ;  /* 0x0001140000060ab9 */ /* 0x000fc80000000800 */
[----:B------:R-:W-:Y:S01]  /*a9f0*/  @P2 SHF.R.U32.HI R0, RZ, UR6, R7 ;  /* 0x00000006ff002c19 */ /* 0x000fe20008011607 */
[----:B------:R-:W-:Y:S01]  /*aa00*/  ULOP3.LUT UR6, URZ, UR54, URZ, 0x33, !UPT ;  /* 0x000000363f067292 */ /* 0x000fe2000f8e333f */
[----:B------:R-:W-:-:S03]  /*aa10*/  IADD3 R7, -R14, 0x1, RZ ;  /* 0x000000010e077810 */ /* 0x000fc60007ffe1ff */
[----:B------:R-:W0:Y:S02]  /*aa20*/  SHFL.IDX PT, R9, R0, RZ, 0x1c1f ;  /* 0x001c1fff00097589 */ /* 0x000e2400000e0000 */
[----:B------:R-:W-:Y:S01]  /*aa30*/  IMAD R7, R16, -0x2, R7 ;  /* 0xfffffffe10077824 */ /* 0x000fe200078e0207 */
        /* <DEDUP_REMOVED lines=8> */
[----:B------:R-:W-:Y:S01]  /*aac0*/  IMAD.IADD R10, R152, 0x1, R9 ;  /* 0x00000001980a7824 */ /* 0x000fe200078e0209 */
[----:B-1----:R-:W-:Y:S06]  /*aad0*/  @!P6 BRA `(.L_x_8115) ;  /* 0x00000000005ce947 */ /* 0x002fec0003800000 */
        /* <DEDUP_REMOVED lines=13> */
.L_x_8117:
[----:B------:R-:W-:-:S05]  /*abb0*/  IMAD.U32 R9, RZ, RZ, UR52 ;  /* 0x00000034ff097e24 */ /* 0x000fca000f8e00ff */
[----:B------:R-:W-:-:S13]  /*abc0*/  ISETP.NE.AND P2, PT, R9, 0x1, PT ;  /* 0x000000010900780c */ /* 0x000fda0003f45270 */
[----:B------:R-:W0:Y:S02]  /*abd0*/  @P2 LDC.64 R12, c[0x0][0x9e8] ;  /* 0x00027a00ff0c2b82 */ /* 0x000e240000000a00 */
[----:B0-----:R-:W-:-:S05]  /*abe0*/  @P2 IMAD.HI.U32 R12, R7, R12, RZ ;  /* 0x0000000c070c2227 */ /* 0x001fca00078e00ff */
[----:B------:R-:W-:-:S07]  /*abf0*/  @P2 SHF.R.U32.HI R7, RZ, R13, R12 ;  /* 0x0000000dff072219 */ /* 0x000fce000001160c */
.L_x_8118:
[----:B------:R-:W-:Y:S05]  /*ac00*/  BSYNC B0 ;  /* 0x0000000000007941 */ /* 0x000fea0003800000 */
.L_x_8116:
[----:B------:R-:W-:-:S04]  /*ac10*/  IMAD R7, R7, R9, -R14 ;  /* 0x0000000907077224 */ /* 0x000fc800078e0a0e */
[----:B------:R-:W-:-:S05]  /*ac20*/  IMAD R7, R16, -0x2, R7 ;  /* 0xfffffffe10077824 */ /* 0x000fca00078e0207 */
[----:B------:R-:W-:Y:S02]  /*ac30*/  VIADDMNMX R4, R7, R9, R4, PT ;  /* 0x0000000907047246 */ /* 0x000fe40003800104 */
[----:B------:R-:W-:-:S07]  /*ac40*/  VIMNMX R10, R10, R7, !PT ;  /* 0x000000070a0a7248 */ /* 0x000fce0007fe0100 */
.L_x_8115:
        /* <DEDUP_REMOVED lines=11> */
[----:B------:R-:W-:-:S02]  /*ad00*/  ISETP.LT.OR P4, PT, R4, 0xa, P4 ;  /* 0x0000000a0400780c */ /* 0x000fc40002781670 */
[----:B------:R-:W-:Y:S01]  /*ad10*/  ISETP.LT.OR P3, PT, R4, 0x9, P3 ;  /* 0x000000090400780c */ /* 0x000fe20001f61670 */
[----:B0-----:R-:W-:Y:S01]  /*ad20*/  IMAD.IADD R12, R152, 0x1, R157 ;  /* 0x00000001980c7824 */ /* 0x001fe200078e029d */
[----:B------:R-:W-:Y:S02]  /*ad30*/  ISETP.LT.OR P5, PT, R4, 0x11, P5 ;  /* 0x000000110400780c */ /* 0x000fe40002fa1670 */
[----:B------:R-:W-:Y:S02]  /*ad40*/  FSEL R181, R29, -INF , !P4 ;  /* 0xff8000001db57808 */ /* 0x000fe40006000000 */
[----:B------:R-:W-:Y:S02]  /*ad50*/  FSEL R173, R28, -INF , !P3 ;  /* 0xff8000001cad7808 */ /* 0x000fe40005800000 */
[----:B------:R-:W-:Y:S02]  /*ad60*/  ISETP.GT.AND P4, PT, R10, 0x18, P2 ;  /* 0x000000180a00780c */ /* 0x000fe40001784270 */
[----:B------:R-:W-:-:S02]  /*ad70*/  FSEL R177, R32, -INF , !P5 ;  /* 0xff80000020b17808 */ /* 0x000fc40006800000 */
[C---:B------:R-:W-:Y:S02]  /*ad80*/  ISETP.GT.AND P3, PT, R10.reuse, 0x11, P2 ;  /* 0x000000110a00780c */ /* 0x040fe40001764270 */
[----:B------:R-:W-:Y:S02]  /*ad90*/  ISETP.GT.AND P5, PT, R10, 0x19, P2 ;  /* 0x000000190a00780c */ /* 0x000fe400017a4270 */
[C---:B------:R-:W-:Y:S02]  /*ada0*/  ISETP.LT.OR P4, PT, R4.reuse, 0x19, P4 ;  /* 0x000000190400780c */ /* 0x040fe40002781670 */
[C---:B------:R-:W-:Y:S02]  /*adb0*/  ISETP.LT.OR P3, PT, R4.reuse, 0x12, P3 ;  /* 0x000000120400780c */ /* 0x040fe40001f61670 */
[----:B------:R-:W-:Y:S02]  /*adc0*/  ISETP.LT.OR P5, PT, R4, 0x1a, P5 ;  /* 0x0000001a0400780c */ /* 0x000fe40002fa1670 */
[----:B------:R-:W-:-:S02]  /*add0*/  FSEL R175, R36, -INF , !P4 ;  /* 0xff80000024af7808 */ /* 0x000fc40006000000 */
[----:B------:R-:W-:Y:S02]  /*ade0*/  FSEL R179, R33, -INF , !P3 ;  /* 0xff80000021b37808 */ /* 0x000fe40005800000 */
[C---:B------:R-:W-:Y:S02]  /*adf0*/  ISETP.GT.AND P4, PT, R10.reuse, 0x21, P2 ;  /* 0x000000210a00780c */ /* 0x040fe40001784270 */
[----:B------:R-:W-:Y:S02]  /*ae00*/  FSEL R171, R37, -INF , !P5 ;  /* 0xff80000025ab7808 */ /* 0x000fe40006800000 */
[C---:B------:R-:W-:Y:S02]  /*ae10*/  ISETP.GT.AND P3, PT, R10.reuse, 0x20, P2 ;  /* 0x000000200a00780c */ /* 0x040fe40001764270 */
[----:B------:R-:W-:Y:S02]  /*ae20*/  ISETP.GT.AND P5, PT, R10, 0x28, P2 ;  /* 0x000000280a00780c */ /* 0x000fe400017a4270 */
[----:B------:R-:W-:-:S02]  /*ae30*/  ISETP.LT.OR P4, PT, R4, 0x22, P4 ;  /* 0x000000220400780c */ /* 0x000fc40002781670 */
[C---:B------:R-:W-:Y:S02]  /*ae40*/  ISETP.LT.OR P3, PT, R4.reuse, 0x21, P3 ;  /* 0x000000210400780c */ /* 0x040fe40001f61670 */
[----:B------:R-:W-:Y:S02]  /*ae50*/  ISETP.LT.OR P5, PT, R4, 0x29, P5 ;  /* 0x000000290400780c */ /* 0x000fe40002fa1670 */
[----:B------:R-:W-:Y:S02]  /*ae60*/  FSEL R153, R41, -INF , !P4 ;  /* 0xff80000029997808 */ /* 0x000fe40006000000 */
[----:B------:R-:W-:Y:S02]  /*ae70*/  FSEL R155, R40, -INF , !P3 ;  /* 0xff800000289b7808 */ /* 0x000fe40005800000 */
[----:B------:R-:W-:Y:S02]  /*ae80*/  FSEL R41, R44, -INF , !P5 ;  /* 0xff8000002c297808 */ /* 0x000fe40006800000 */
[----:B------:R-:W-:-:S02]  /*ae90*/  ISETP.GT.AND P3, PT, R10, 0x29, P2 ;  /* 0x000000290a00780c */ /* 0x000fc40001764270 */
[C---:B------:R-:W-:Y:S02]  /*aea0*/  ISETP.GT.AND P4, PT, R10.reuse, 0x30, P2 ;  /* 0x000000300a00780c */ /* 0x040fe40001784270 */
[----:B------:R-:W-:Y:S02]  /*aeb0*/  ISETP.GT.AND P5, PT, R10, 0x31, P2 ;  /* 0x000000310a00780c */ /* 0x000fe400017a4270 */
[C---:B------:R-:W-:Y:S02]  /*aec0*/  ISETP.LT.OR P3, PT, R4.reuse, 0x2a, P3 ;  /* 0x0000002a0400780c */ /* 0x040fe40001f61670 */
[C---:B------:R-:W-:Y:S02]  /*aed0*/  ISETP.LT.OR P4, PT, R4.reuse, 0x31, P4 ;  /* 0x000000310400780c */ /* 0x040fe40002781670 */
[----:B------:R-:W-:Y:S02]  /*aee0*/  ISETP.LT.OR P5, PT, R4, 0x32, P5 ;  /* 0x000000320400780c */ /* 0x000fe40002fa1670 */
[----:B------:R-:W-:-:S02]  /*aef0*/  FSEL R45, R45, -INF , !P3 ;  /* 0xff8000002d2d7808 */ /* 0x000fc40005800000 */
[----:B------:R-:W-:Y:S02]  /*af00*/  FSEL R37, R48, -INF , !P4 ;  /* 0xff80000030257808 */ /* 0x000fe40006000000 */
[----:B------:R-:W-:Y:S02]  /*af10*/  FSEL R49, R49, -INF , !P5 ;  /* 0xff80000031317808 */ /* 0x000fe40006800000 */
[C---:B------:R-:W-:Y:S02]  /*af20*/  ISETP.GT.AND P3, PT, R10.reuse, 0x38, P2 ;  /* 0x000000380a00780c */ /* 0x040fe40001764270 */
        /* <DEDUP_REMOVED lines=46> */
[----:B------:R-:W-:Y:S01]  /*b210*/  ISETP.GT.AND P5, PT, R10, 0x79, P2 ;  /* 0x000000790a00780c */ /* 0x000fe200017a4270 */
[----:B------:R-:W-:Y:S01]  /*b220*/  IMAD.IADD R10, R20, 0x1, R157 ;  /* 0x00000001140a7824 */ /* 0x000fe200078e029d */
[C---:B------:R-:W-:Y:S02]  /*b230*/  ISETP.LT.OR P3, PT, R4.reuse, 0x72, P3 ;  /* 0x000000720400780c */ /* 0x040fe40001f61670 */
[C---:B------:R-:W-:Y:S02]  /*b240*/  ISETP.LT.OR P4, PT, R4.reuse, 0x79, P4 ;  /* 0x000000790400780c */ /* 0x040fe40002781670 */
[----:B------:R-:W-:Y:S02]  /*b250*/  ISETP.LT.OR P5, PT, R4, 0x7a, P5 ;  /* 0x0000007a0400780c */ /* 0x000fe40002fa1670 */
[----:B------:R-:W-:-:S02]  /*b260*/  FSEL R81, R81, -INF , !P3 ;  /* 0xff80000051517808 */ /* 0x000fc40005800000 */
        /* <DEDUP_REMOVED lines=16> */
.L_x_8121:
[----:B------:R-:W-:-:S05]  /*b370*/  IMAD.U32 R4, RZ, RZ, UR52 ;  /* 0x00000034ff047e24 */ /* 0x000fca000f8e00ff */
[----:B------:R-:W-:-:S13]  /*b380*/  ISETP.NE.AND P3, PT, R4, 0x1, PT ;  /* 0x000000010400780c */ /* 0x000fda0003f65270 */
[----:B------:R-:W0:Y:S02]  /*b390*/  @P3 LDC.64 R158, c[0x0][0x9e8] ;  /* 0x00027a00ff9e3b82 */ /* 0x000e240000000a00 */
[----:B0-----:R-:W-:-:S05]  /*b3a0*/  @P3 IMAD.HI.U32 R0, R157, R158, RZ ;  /* 0x0000009e9d003227 */ /* 0x001fca00078e00ff */
[----:B------:R-:W-:-:S07]  /*b3b0*/  @P3 SHF.R.U32.HI R157, RZ, R159, R0 ;  /* 0x0000009fff9d3219 */ /* 0x000fce0000011600 */
.L_x_8122:
[----:B------:R-:W-:Y:S05]  /*b3c0*/  BSYNC B0 ;  /* 0x0000000000007941 */ /* 0x000fea0003800000 */
.L_x_8120:
[----:B------:R-:W-:-:S04]  /*b3d0*/  IMAD R157, R157, R4, -R14 ;  /* 0x000000049d9d7224 */ /* 0x000fc800078e0a0e */
[----:B------:R-:W-:-:S05]  /*b3e0*/  IMAD R157, R16, -0x2, R157 ;  /* 0xfffffffe109d7824 */ /* 0x000fca00078e029d */
[----:B------:R-:W-:Y:S02]  /*b3f0*/  VIADDMNMX R10, R157, R4, R10, PT ;  /* 0x000000049d0a7246 */ /* 0x000fe4000380010a */
[----:B------:R-:W-:-:S07]  /*b400*/  VIMNMX R12, R12, R157, !PT ;  /* 0x0000009d0c0c7248 */ /* 0x000fce0007fe0100 */
.L_x_8119:
[----:B------:R-:W-:Y:S01]  /*b410*/  FMNMX.FTZ R0, R165, R6, !PT ;  /* 0x00000006a5007209 */ /* 0x000fe20007810000 */
[----:B------:R-:W0:Y:S01]  /*b420*/  LDC R4, c[0x0][0x988] ;  /* 0x00026200ff047b82 */ /* 0x000e220000000800 */
[----:B------:R-:W-:Y:S01]  /*b430*/  ISETP.GT.AND P4, PT, R12, 0x8, P2 ;  /* 0x000000080c00780c */ /* 0x000fe20001784270 */
[----:B------:R-:W-:Y:S01]  /*b440*/  UMOV UR56, UR46 ;  /* 0x0000002e00387c82 */ /* 0x000fe20008000000 */
        /* <DEDUP_REMOVED lines=29> */
[C---:B------:R-:W-:Y:S02]  /*b620*/  ISETP.GT.AND P3, PT, R12.reuse, 0x9, P2 ;  /* 0x000000090c00780c */ /* 0x040fe40001764270 */
[----:B------:R-:W-:Y:S02]  /*b630*/  FMNMX.FTZ R0, R29, R0, !PT ;  /* 0x000000001d007209 */ /* 0x000fe40007810000 */
[----:B------:R-:W-:Y:S02]  /*b640*/  FSEL R169, R43, -INF , !P4 ;  /* 0xff8000002ba97808 */ /* 0x000fe40006000000 */
[----:B------:R-:W-:Y:S02]  /*b650*/  FMNMX.FTZ R0, R57, R0, !PT ;  /* 0x0000000039007209 */ /* 0x000fe40007810000 */
[----:B------:R-:W-:-:S02]  /*b660*/  ISETP.GT.AND P4, PT, R12, RZ, P2 ;  /* 0x000000ff0c00720c */ /* 0x000fc40001784270 */
[----:B------:R-:W-:Y:S02]  /*b670*/  FMNMX.FTZ R0, R15, R0, !PT ;  /* 0x000000000f007209 */ /* 0x000fe40007810000 */
[C---:B------:R-:W-:Y:S02]  /*b680*/  ISETP.LT.OR P5, PT, R10.reuse, 0x11, P5 ;  /* 0x000000110a00780c */ /* 0x040fe40002fa1670 */
        /* <DEDUP_REMOVED lines=11> */
[----:B------:R-:W-:Y:S02]  /*b740*/  ISETP.LT.OR P3, PT, R10, 0x19, P3 ;  /* 0x000000190a00780c */ /* 0x000fe40001f61670 */
        /* <DEDUP_REMOVED lines=9> */
[----:B------:R-:W-:-:S02]  /*b7e0*/  ISETP.GT.AND P4, PT, R12, 0x30, P2 ;  /* 0x000000300c00780c */ /* 0x000fc40001784270 */
[----:B------:R-:W-:Y:S02]  /*b7f0*/  FMNMX.FTZ R0, R25, R0, !PT ;  /* 0x0000000019007209 */ /* 0x000fe40007810000 */
[----:B------:R-:W-:Y:S02]  /*b800*/  ISETP.LT.OR P4, PT, R10, 0x31, P4 ;  /* 0x000000310a00780c */ /* 0x000fe40002781670 */
[----:B------:R-:W-:-:S05]  /*b810*/  FMNMX.FTZ R14, R85, R0, !PT ;  /* 0x00000000550e7209 */ /* 0x000fca0007810000 */
[----:B------:R-:W1:Y:S02]  /*b820*/  SHFL.BFLY PT, R157, R14, 0x2, 0x1f ;  /* 0x0c401f000e9d7f89 */ /* 0x000e6400000e0000 */
[----:B-1----:R-:W-:-:S05]  /*b830*/  FMNMX.FTZ R157, R14, R157, !PT ;  /* 0x0000009d0e9d7209 */ /* 0x002fca0007810000 */
[----:B------:R-:W1:Y:S02]  /*b840*/  SHFL.BFLY PT, R0, R157, 0x1, 0x1f ;  /* 0x0c201f009d007f89 */ /* 0x000e6400000e0000 */
[----:B-1----:R-:W-:Y:S02]  /*b850*/  FMNMX.FTZ R0, R157, R0, !PT ;  /* 0x000000009d007209 */ /* 0x002fe40007810000 */
[----:B------:R-:W-:Y:S01]  /*b860*/  FSEL R157, R34, -INF , !P5 ;  /* 0xff800000229d7808 */ /* 0x000fe20006800000 */
[----:B------:R-:W-:Y:S01]  /*b870*/  IMAD.U32 R34, RZ, RZ, UR55 ;  /* 0x00000037ff227e24 */ /* 0x000fe2000f8e00ff */
[C---:B------:R-:W-:Y:S01]  /*b880*/  FSETP.NEU.FTZ.AND P5, PT, R0.reuse, -INF , PT ;  /* 0xff8000000000780b */ /* 0x040fe20003fbd000 */
[----:B0-----:R-:W-:Y:S01]  /*b890*/  FMUL.FTZ R14, R0, R4 ;  /* 0x00000004000e7220 */ /* 0x001fe20000410000 */
[----:B------:R-:W-:Y:S01]  /*b8a0*/  FMNMX.FTZ R20, R157, R20, !PT ;  /* 0x000000149d147209 */ /* 0x000fe20007810000 */
[----:B------:R-:W-:Y:S01]  /*b8b0*/  UMOV UR55, UR45 ;  /* 0x0000002d00377c82 */ /* 0x000fe20008000000 */
[----:B------:R-:W-:-:S02]  /*b8c0*/  @!P1 LEA R34, R34, UR41, 0x3 ;  /* 0x0000002922229c11 */ /* 0x000fc4000f8e18ff */
[----:B------:R-:W-:Y:S02]  /*b8d0*/  FSEL R14, R14, RZ, P5 ;  /* 0x000000ff0e0e7208 */ /* 0x000fe40002800000 */
[----:B------:R-:W-:-:S03]  /*b8e0*/  FMNMX.FTZ R20, R35, R20, !PT ;  /* 0x0000001423147209 */ /* 0x000fc60007810000 */
        /* <DEDUP_REMOVED lines=18> */
[-CC-:B------:R-:W-:Y:S01]  /*ba10*/  FFMA.FTZ R41, R45, R4.reuse, -R14.reuse ;  /* 0x000000042d297223 */ /* 0x180fe2000001080e */
[----:B------:R-:W-:Y:S01]  /*ba20*/  FSEL R177, R50, -INF , !P4 ;  /* 0xff80000032b17808 */ /* 0x000fe20006000000 */
[-CC-:B------:R-:W-:Y:S01]  /*ba30*/  FFMA.FTZ R168, R37, R4.reuse, -R14.reuse ;  /* 0x0000000425a87223 */ /* 0x180fe2000001080e */
[----:B------:R-:W-:Y:S01]  /*ba40*/  FSEL R173, R46, -INF , !P3 ;  /* 0xff8000002ead7808 */ /* 0x000fe20005800000 */
[-CC-:B------:R-:W-:Y:S01]  /*ba50*/  FFMA.FTZ R37, R49, R4.reuse, -R14.reuse ;  /* 0x0000000431257223 */ /* 0x180fe2000001080e */
[C---:B------:R-:W-:Y:S01]  /*ba60*/  ISETP.GT.AND P3, PT, R12.reuse, 0x29, P2 ;  /* 0x000000290c00780c */ /* 0x040fe20001764270 */
[-CC-:B------:R-:W-:Y:S01]  /*ba70*/  FFMA.FTZ R170, R33, R4.reuse, -R14.reuse ;  /* 0x0000000421aa7223 */ /* 0x180fe2000001080e */
[----:B------:R-:W-:Y:S01]  /*ba80*/  ISETP.GT.AND P4, PT, R12, 0x38, P2 ;  /* 0x000000380c00780c */ /* 0x000fe20001784270 */
        /* <DEDUP_REMOVED lines=8> */
[-CC-:B------:R-:W-:Y:S01]  /*bb10*/  FFMA.FTZ R29, R57, R4.reuse, -R14.reuse ;  /* 0x00000004391d7223 */ /* 0x180fe2000001080e */
[C---:B------:R-:W-:Y:S01]  /*bb20*/  ISETP.LT.OR P4, PT, R10.reuse, 0x39, P4 ;  /* 0x000000390a00780c */ /* 0x040fe20002781670 */
[-CC-:B------:R-:W-:Y:S01]  /*bb30*/  FFMA.FTZ R61, R65, R4.reuse, -R14.reuse ;  /* 0x00000004413d7223 */ /* 0x180fe2000001080e */
[----:B------:R-:W-:Y:S01]  /*bb40*/  ISETP.LT.OR P3, PT, R10, 0x32, P3 ;  /* 0x000000320a00780c */ /* 0x000fe20001f61670 */
[--C-:B------:R-:W-:Y:S01]  /*bb50*/  FFMA.FTZ R160, R7, R4, -R14.reuse ;  /* 0x0000000407a07223 */ /* 0x100fe2000001080e */
[----:B------:R-:W-:Y:S01]  /*bb60*/  FMNMX.FTZ R20, R173, R20, !PT ;  /* 0x00000014ad147209 */ /* 0x000fe20007810000 */
[----:B------:R-:W-:Y:S01]  /*bb70*/  MUFU.EX2 R180, R180 ;  /* 0x000000b400b47308 */ /* 0x000fe20000000800 */
[----:B------:R-:W-:Y:S01]  /*bb80*/  FSEL R179, R51, -INF , !P3 ;  /* 0xff80000033b37808 */ /* 0x000fe20005800000 */
[-CC-:B------:R-:W-:Y:S01]  /*bb90*/  FFMA.FTZ R51, R171, R4.reuse, -R14.reuse ;  /* 0x00000004ab337223 */ /* 0x180fe2000001080e */
[----:B------:R-:W-:Y:S01]  /*bba0*/  ISETP.GT.AND P3, PT, R12, 0x39, P2 ;  /* 0x000000390c00780c */ /* 0x000fe20001764270 */
[-CC-:B------:R-:W-:Y:S01]  /*bbb0*/  FFMA.FTZ R158, R11, R4.reuse, -R14.reuse ;  /* 0x000000040b9e7223 */ /* 0x180fe2000001080e */
[----:B------:R-:W-:Y:S01]  /*bbc0*/  FSEL R181, R54, -INF , !P4 ;  /* 0xff80000036b57808 */ /* 0x000fe20006000000 */
[--C-:B------:R-:W-:Y:S01]  /*bbd0*/  FFMA.FTZ R11, R77, R4, -R14.reuse ;  /* 0x000000044d0b7223 */ /* 0x100fe2000001080e */
[----:B------:R-:W-:Y:S01]  /*bbe0*/  FMNMX.FTZ R20, R47, R20, !PT ;  /* 0x000000142f147209 */ /* 0x000fe20007810000 */
[----:B------:R-:W-:Y:S01]  /*bbf0*/  MUFU.EX2 R27, R27 ;  /* 0x0000001b001b7308 */ /* 0x000fe20000000800 */
[----:B------:R-:W-:Y:S01]  /*bc00*/  ISETP.GT.AND P4, PT, R12, 0x40, P2 ;  /* 0x000000400c00780c */ /* 0x000fe20001784270 */
[-CC-:B------:R-:W-:Y:S01]  /*bc10*/  FFMA.FTZ R162, R9, R4.reuse, -R14.reuse ;  /* 0x0000000409a27223 */ /* 0x180fe2000001080e */
[C---:B------:R-:W-:Y:S01]  /*bc20*/  ISETP.LT.OR P3, PT, R10.reuse, 0x3a, P3 ;  /* 0x0000003a0a00780c */ /* 0x040fe20001f61670 */
[--C-:B------:R-:W-:Y:S01]  /*bc30*/  FFMA.FTZ R9, R69, R4, -R14.reuse ;  /* 0x0000000445097223 */ /* 0x100fe2000001080e */
[----:B------:R-:W-:Y:S01]  /*bc40*/  FMNMX.FTZ R20, R177, R20, !PT ;  /* 0x00000014b1147209 */ /* 0x000fe20007810000 */
[-CC-:B------:R-:W-:Y:S01]  /*bc50*/  FFMA.FTZ R156, R13, R4.reuse, -R14.reuse ;  /* 0x000000040d9c7223 */ /* 0x180fe2000001080e */
[----:B------:R-:W-:Y:S01]  /*bc60*/  ISETP.LT.OR P4, PT, R10, 0x41, P4 ;  /* 0x000000410a00780c */ /* 0x000fe20002781670 */
[----:B------:R-:W-:Y:S01]  /*bc70*/  MUFU.EX2 R182, R182 ;  /* 0x000000b600b67308 */ /* 0x000fe20000000800 */
[----:B------:R-:W-:Y:S01]  /*bc80*/  FSEL R55, R55, -INF , !P3 ;  /* 0xff80000037377808 */ /* 0x000fe20005800000 */
[-CC-:B------:R-:W-:Y:S01]  /*bc90*/  FFMA.FTZ R152, R21, R4.reuse, -R14.reuse ;  /* 0x0000000415987223 */ /* 0x180fe2000001080e */
[----:B------:R-:W-:Y:S01]  /*bca0*/  ISETP.GT.AND P3, PT, R12, 0x41, P2 ;  /* 0x000000410c00780c */ /* 0x000fe20001764270 */
[--C-:B------:R-:W-:Y:S01]  /*bcb0*/  FFMA.FTZ R154, R25, R4, -R14.reuse ;  /* 0x00000004199a7223 */ /* 0x100fe2000001080e */
[----:B------:R-:W-:Y:S01]  /*bcc0*/  FMNMX.FTZ R20, R179, R20, !PT ;  /* 0x00000014b3147209 */ /* 0x000fe20007810000 */
[-CC-:B------:R-:W-:Y:S01]  /*bcd0*/  FFMA.FTZ R13, R73, R4.reuse, -R14.reuse ;  /* 0x00000004490d7223 */ /* 0x180fe2000001080e */
[----:B------:R-:W-:Y:S01]  /*bce0*/  FSEL R171, R58, -INF , !P4 ;  /* 0xff8000003aab7808 */ /* 0x000fe20006000000 */
[----:B------:R-:W-:Y:S01]  /*bcf0*/  MUFU.EX2 R31, R31 ;  /* 0x0000001f001f7308 */ /* 0x000fe20000000800 */
[----:B------:R-:W-:Y:S01]  /*bd00*/  ISETP.GT.AND P4, PT, R12, 0x48, P2 ;  /* 0x000000480c00780c */ /* 0x000fe20001784270 */
[-CC-:B------:R-:W-:Y:S01]  /*bd10*/  FFMA.FTZ R21, R81, R4.reuse, -R14.reuse ;  /* 0x0000000451157223 */ /* 0x180fe2000001080e */
[----:B------:R-:W-:Y:S01]  /*bd20*/  ISETP.LT.OR P3, PT, R10, 0x42, P3 ;  /* 0x000000420a00780c */ /* 0x000fe20001f61670 */
[----:B------:R-:W-:Y:S01]  /*bd30*/  FFMA.FTZ R25, R85, R4, -R14 ;  /* 0x0000000455197223 */ /* 0x000fe2000001080e */
[----:B------:R-:W-:-:S02]  /*bd40*/  FMNMX.FTZ R20, R181, R20, !PT ;  /* 0x00000014b5147209 */ /* 0x000fc40007810000 */
[----:B------:R-:W-:Y:S01]  /*bd50*/  ISETP.LT.OR P4, PT, R10, 0x49, P4 ;  /* 0x000000490a00780c */ /* 0x000fe20002781670 */
[----:B------:R-:W-:Y:S01]  /*bd60*/  MUFU.EX2 R176, R176 ;  /* 0x000000b000b07308 */ /* 0x000fe20000000800 */
[----:B------:R-:W-:Y:S01]  /*bd70*/  FSEL R155, R59, -INF , !P3 ;  /* 0xff8000003b9b7808 */ /* 0x000fe20005800000 */
[----:B------:R-:W-:Y:S01]  /*bd80*/  FFMA.FTZ R59, R153, R4, -R14 ;  /* 0x00000004993b7223 */ /* 0x000fe2000001080e */
[----:B------:R-:W-:Y:S02]  /*bd90*/  ISETP.GT.AND P3, PT, R12, 0x49, P2 ;  /* 0x000000490c00780c */ /* 0x000fe40001764270 */
[----:B------:R-:W-:Y:S02]  /*bda0*/  FMNMX.FTZ R20, R55, R20, !PT ;  /* 0x0000001437147209 */ /* 0x000fe40007810000 */
[----:B------:R-:W-:Y:S01]  /*bdb0*/  FSEL R175, R62, -INF , !P4 ;  /* 0xff8000003eaf7808 */ /* 0x000fe20006000000 */
[----:B------:R-:W-:Y:S01]  /*bdc0*/  MUFU.EX2 R43, R43 ;  /* 0x0000002b002b7308 */ /* 0x000fe20000000800 */
[----:B------:R-:W-:-:S02]  /*bdd0*/  ISETP.GT.AND P4, PT, R12, 0x50, P2 ;  /* 0x000000500c00780c */ /* 0x000fc40001784270 */
[C---:B------:R-:W-:Y:S02]  /*bde0*/  ISETP.LT.OR P3, PT, R10.reuse, 0x4a, P3 ;  /* 0x0000004a0a00780c */ /* 0x040fe40001f61670 */
[----:B------:R-:W-:Y:S02]  /*bdf0*/  FMNMX.FTZ R20, R171, R20, !PT ;  /* 0x00000014ab147209 */ /* 0x000fe40007810000 */
[----:B------:R-:W-:Y:S01]  /*be00*/  ISETP.LT.OR P4, PT, R10, 0x51, P4 ;  /* 0x000000510a00780c */ /* 0x000fe20002781670 */
[----:B------:R-:W-:Y:S01]  /*be10*/  MUFU.EX2 R178, R178 ;  /* 0x000000b200b27308 */ /* 0x000fe20000000800 */
[----:B------:R-:W-:Y:S02]  /*be20*/  FSEL R63, R63, -INF , !P3 ;  /* 0xff8000003f3f7808 */ /* 0x000fe40005800000 */
[----:B------:R-:W-:Y:S02]  /*be30*/  ISETP.GT.AND P3, PT, R12, 0x51, P2 ;  /* 0x000000510c00780c */ /* 0x000fe40001764270 */
[----:B------:R-:W-:-:S02]  /*be40*/  FMNMX.FTZ R20, R155, R20, !PT ;  /* 0x000000149b147209 */ /* 0x000fc40007810000 */
[----:B------:R-:W-:Y:S01]  /*be50*/  FSEL R153, R66, -INF , !P4 ;  /* 0xff80000042997808 */ /* 0x000fe20006000000 */
[----:B------:R-:W-:Y:S01]  /*be60*/  MUFU.EX2 R51, R51 ;  /* 0x0000003300337308 */ /* 0x000fe20000000800 */
[----:B------:R-:W-:Y:S02]  /*be70*/  ISETP.GT.AND P4, PT, R12, 0x58, P2 ;  /* 0x000000580c00780c */ /* 0x000fe40001784270 */
[C---:B------:R-:W-:Y:S02]  /*be80*/  ISETP.LT.OR P3, PT, R10.reuse, 0x52, P3 ;  /* 0x000000520a00780c */ /* 0x040fe40001f61670 */
[----:B------:R-:W-:Y:S02]  /*be90*/  FMNMX.FTZ R20, R175, R20, !PT ;  /* 0x00000014af147209 */ /* 0x000fe40007810000 */
[----:B------:R-:W-:Y:S01]  /*bea0*/  ISETP.LT.OR P4, PT, R10, 0x59, P4 ;  /* 0x000000590a00780c */ /* 0x000fe20002781670 */
[----:B------:R-:W-:Y:S01]  /*beb0*/  MUFU.EX2 R172, R172 ;  /* 0x000000ac00ac7308 */ /* 0x000fe20000000800 */
[----:B------:R-:W-:-:S02]  /*bec0*/  FSEL R67, R67, -INF , !P3 ;  /* 0xff80000043437808 */ /* 0x000fc40005800000 */
[----:B------:R-:W-:Y:S02]  /*bed0*/  FMNMX.FTZ R20, R63, R20, !PT ;  /* 0x000000143f147209 */ /* 0x000fe40007810000 */
[----:B------:R-:W-:Y:S02]  /*bee0*/  ISETP.GT.AND P3, PT, R12, 0x59, P2 ;  /* 0x000000590c00780c */ /* 0x000fe40001764270 */
[----:B------:R-:W-:Y:S01]  /*bef0*/  FSEL R45, R70, -INF , !P4 ;  /* 0xff800000462d7808 */ /* 0x000fe20006000000 */
[----:B------:R-:W-:Y:S01]  /*bf00*/  MUFU.EX2 R59, R59 ;  /* 0x0000003b003b7308 */ /* 0x000fe20000000800 */
[----:B------:R-:W-:Y:S02]  /*bf10*/  FMNMX.FTZ R20, R153, R20, !PT ;  /* 0x0000001499147209 */ /* 0x000fe40007810000 */
[----:B------:R-:W-:Y:S02]  /*bf20*/  ISETP.GT.AND P4, PT, R12, 0x60, P2 ;  /* 0x000000600c00780c */ /* 0x000fe40001784270 */
[----:B------:R-:W-:-:S02]  /*bf30*/  ISETP.LT.OR P3, PT, R10, 0x5a, P3 ;  /* 0x0000005a0a00780c */ /* 0x000fc40001f61670 */
[----:B------:R-:W-:Y:S01]  /*bf40*/  FMNMX.FTZ R20, R67, R20, !PT ;  /* 0x0000001443147209 */ /* 0x000fe20007810000 */
[----:B------:R-:W-:Y:S01]  /*bf50*/  MUFU.EX2 R174, R174 ;  /* 0x000000ae00ae7308 */ /* 0x000fe20000000800 */
[----:B------:R-:W-:Y:S02]  /*bf60*/  ISETP.LT.OR P4, PT, R10, 0x61, P4 ;  /* 0x000000610a00780c */ /* 0x000fe40002781670 */
[----:B------:R-:W-:Y:S02]  /*bf70*/  FSEL R71, R71, -INF , !P3 ;  /* 0xff80000047477808 */ /* 0x000fe40005800000 */
[----:B------:R-:W-:Y:S02]  /*bf80*/  ISETP.GT.AND P3, PT, R12, 0x61, P2 ;  /* 0x000000610c00780c */ /* 0x000fe40001764270 */
[----:B------:R-:W-:Y:S01]  /*bf90*/  FMNMX.FTZ R20, R45, R20, !PT ;  /* 0x000000142d147209 */ /* 0x000fe20007810000 */
[----:B------:R-:W-:Y:S01]  /*bfa0*/  MUFU.EX2 R41, R41 ;  /* 0x0000002900297308 */ /* 0x000fe20000000800 */
[----:B------:R-:W-:-:S02]  /*bfb0*/  FSEL R49, R74, -INF , !P4 ;  /* 0xff8000004a317808 */ /* 0x000fc40006000000 */
[----:B------:R-:W-:Y:S02]  /*bfc0*/  ISETP.GT.AND P4, PT, R12, 0x68, P2 ;  /* 0x000000680c00780c */ /* 0x000fe40001784270 */
[C---:B------:R-:W-:Y:S02]  /*bfd0*/  ISETP.LT.OR P3, PT, R10.reuse, 0x62, P3 ;  /* 0x000000620a00780c */ /* 0x040fe40001f61670 */
[----:B------:R-:W-:Y:S01]  /*bfe0*/  FMNMX.FTZ R20, R71, R20, !PT ;  /* 0x0000001447147209 */ /* 0x000fe20007810000 */
[----:B------:R-:W-:Y:S01]  /*bff0*/  MUFU.EX2 R168, R168 ;  /* 0x000000a800a87308 */ /* 0x000fe20000000800 */
[----:B------:R-:W-:Y:S02]  /*c000*/  ISETP.LT.OR P4, PT, R10, 0x69, P4 ;  /* 0x000000690a00780c */ /* 0x000fe40002781670 */
[----:B------:R-:W-:Y:S02]  /*c010*/  FSEL R75, R75, -INF , !P3 ;  /* 0xff8000004b4b7808 */ /* 0x000fe40005800000 */
[----:B------:R-:W-:-:S02]  /*c020*/  ISETP.GT.AND P3, PT, R12, 0x69, P2 ;  /* 0x000000690c00780c */ /* 0x000fc40001764270 */
[----:B------:R-:W-:Y:S01]  /*c030*/  FMNMX.FTZ R20, R49, R20, !PT ;  /* 0x0000001431147209 */ /* 0x000fe20007810000 */
[----:B------:R-:W-:Y:S01]  /*c040*/  MUFU.EX2 R37, R37 ;  /* 0x0000002500257308 */ /* 0x000fe20000000800 */
[----:B------:R-:W-:Y:S02]  /*c050*/  FSEL R193, R78, -INF , !P4 ;  /* 0xff8000004ec17808 */ /* 0x000fe40006000000 */
[----:B------:R-:W-:Y:S02]  /*c060*/  ISETP.GT.AND P4, PT, R12, 0x70, P2 ;  /* 0x000000700c00780c */ /* 0x000fe40001784270 */
[C---:B------:R-:W-:Y:S02]  /*c070*/  ISETP.LT.OR P3, PT, R10.reuse, 0x6a, P3 ;  /* 0x0000006a0a00780c */ /* 0x040fe40001f61670 */
[----:B------:R-:W-:Y:S01]  /*c080*/  FMNMX.FTZ R20, R75, R20, !PT ;  /* 0x000000144b147209 */ /* 0x000fe20007810000 */
[----:B------:R-:W-:Y:S01]  /*c090*/  MUFU.EX2 R170, R170 ;  /* 0x000000aa00aa7308 */ /* 0x000fe20000000800 */
[----:B------:R-:W-:-:S02]  /*c0a0*/  ISETP.LT.OR P4, PT, R10, 0x71, P4 ;  /* 0x000000710a00780c */ /* 0x000fc40002781670 */
[----:B------:R-:W-:Y:S02]  /*c0b0*/  FSEL R79, R79, -INF , !P3 ;  /* 0xff8000004f4f7808 */ /* 0x000fe40005800000 */
[----:B------:R-:W-:Y:S02]  /*c0c0*/  ISETP.GT.AND P3, PT, R12, 0x71, P2 ;  /* 0x000000710c00780c */ /* 0x000fe40001764270 */
[----:B------:R-:W-:Y:S01]  /*c0d0*/  FMNMX.FTZ R20, R193, R20, !PT ;  /* 0x00000014c1147209 */ /* 0x000fe20007810000 */
[----:B------:R-:W-:Y:S01]  /*c0e0*/  MUFU.EX2 R33, R33 ;  /* 0x0000002100217308 */ /* 0x000fe20000000800 */
[----:B------:R-:W-:Y:S02]  /*c0f0*/  FSEL R53, R82, -INF , !P4 ;  /* 0xff80000052357808 */ /* 0x000fe40006000000 */
[----:B------:R-:W-:Y:S02]  /*c100*/  ISETP.GT.AND P4, PT, R12, 0x78, P2 ;  /* 0x000000780c00780c */ /* 0x000fe40001784270 */
[----:B------:R-:W-:-:S02]  /*c110*/  ISETP.LT.OR P3, PT, R10, 0x72, P3 ;  /* 0x000000720a00780c */ /* 0x000fc40001f61670 */
[----:B------:R-:W-:Y:S01]  /*c120*/  FMNMX.FTZ R20, R79, R20, !PT ;  /* 0x000000144f147209 */ /* 0x000fe20007810000 */
[----:B------:R-:W-:Y:S01]  /*c130*/  MUFU.EX2 R164, R164 ;  /* 0x000000a400a47308 */ /* 0x000fe20000000800 */
[----:B------:R-:W-:Y:S02]  /*c140*/  ISETP.GT.AND P2, PT, R12, 0x79, P2 ;  /* 0x000000790c00780c */ /* 0x000fe40001744270 */
[C---:B------:R-:W-:Y:S02]  /*c150*/  ISETP.LT.OR P4, PT, R10.reuse, 0x79, P4 ;  /* 0x000000790a00780c */ /* 0x040fe40002781670 */
[----:B------:R-:W-:Y:S02]  /*c160*/  FSEL R83, R83, -INF , !P3 ;  /* 0xff80000053537808 */ /* 0x000fe40005800000 */
[----:B------:R-:W-:Y:S01]  /*c170*/  FMNMX.FTZ R20, R53, R20, !PT ;  /* 0x0000001435147209 */ /* 0x000fe20007810000 */
[----:B------:R-:W-:Y:S01]  /*c180*/  MUFU.EX2 R29, R29 ;  /* 0x0000001d001d7308 */ /* 0x000fe20000000800 */
[----:B------:R-:W-:-:S02]  /*c190*/  ISETP.LT.OR P2, PT, R10, 0x7a, P2 ;  /* 0x0000007a0a00780c */ /* 0x000fc40001741670 */
[----:B------:R-:W-:Y:S02]  /*c1a0*/  FSEL R57, R86, -INF , !P4 ;  /* 0xff80000056397808 */ /* 0x000fe40006000000 */
[----:B------:R-:W-:Y:S02]  /*c1b0*/  FMNMX.FTZ R20, R83, R20, !PT ;  /* 0x0000001453147209 */ /* 0x000fe40007810000 */
[----:B------:R-:W-:Y:S01]  /*c1c0*/  FSEL R65, R0, RZ, P5 ;  /* 0x000000ff00417208 */ /* 0x000fe20002800000 */
[----:B------:R-:W-:Y:S01]  /*c1d0*/  MUFU.EX2 R166, R166 ;  /* 0x000000a600a67308 */ /* 0x000fe20000000800 */
[----:B------:R-:W-:Y:S02]  /*c1e0*/  FSEL R87, R87, -INF , !P2 ;  /* 0xff80000057577808 */ /* 0x000fe40005000000 */
[----:B------:R-:W-:Y:S01]  /*c1f0*/  FMNMX.FTZ R20, R57, R20, !PT ;  /* 0x0000001439147209 */ /* 0x000fe20007810000 */
[----:B------:R-:W-:-:S03]  /*c200*/  FADD.FTZ R65, -R65, R6 ;  /* 0x0000000641417221 */ /* 0x000fc60000010100 */
[----:B------:R-:W-:Y:S01]  /*c210*/  FMNMX.FTZ R20, R87, R20, !PT ;  /* 0x0000001457147209 */ /* 0x000fe20007810000 */
[----:B------:R-:W-:Y:S01]  /*c220*/  FMUL.FTZ R65, R65, R4 ;  /* 0x0000000441417220 */ /* 0x000fe20000410000 */
[----:B------:R-:W-:Y:S03]  /*c230*/  MUFU.EX2 R15, R15 ;  /* 0x0000000f000f7308 */ /* 0x000fe60000000800 */
[----:B------:R-:W0:Y:S05]  /*c240*/  SHFL.BFLY PT, R7, R20, 0x2, 0x1f ;  /* 0x0c401f0014077f89 */ /* 0x000e2a00000e0000 */
[----:B------:R-:W1:Y:S08]  /*c250*/  MUFU.EX2 R65, R65 ;  /* 0x0000004100417308 */ /* 0x000e700000000800 */
[----:B------:R-:W-:Y:S08]  /*c260*/  MUFU.EX2 R160, R160 ;  /* 0x000000a000a07308 */ /* 0x000ff00000000800 */
[----:B------:R-:W-:Y:S01]  /*c270*/  MUFU.EX2 R61, R61 ;  /* 0x0000003d003d7308 */ /* 0x000fe20000000800 */
[----:B-1----:R-:W-:Y:S01]  /*c280*/  FFMA.FTZ R26, R65, R3, R180 ;  /* 0x00000003411a7223 */ /* 0x002fe200000100b4 */
[C---:B------:R-:W-:Y:S01]  /*c290*/  F2FP.F16.F32.PACK_AB R180, R27.reuse, R180 ;  /* 0x000000b41bb4723e */ /* 0x040fe200000000ff */
[----:B------:R-:W-:Y:S01]  /*c2a0*/  FMUL.FTZ R88, R88, R65 ;  /* 0x0000004158587220 */ /* 0x000fe20000410000 */
[----:B0-----:R-:W-:Y:S01]  /*c2b0*/  FMNMX.FTZ R7, R20, R7, !PT ;  /* 0x0000000714077209 */ /* 0x001fe20007810000 */
[----:B------:R-:W-:Y:S01]  /*c2c0*/  FADD.FTZ R3, R27, R26 ;  /* 0x0000001a1b037221 */ /* 0x000fe20000010000 */
[-C--:B------:R-:W-:Y:S01]  /*c2d0*/  FMUL.FTZ R89, R89, R65.reuse ;  /* 0x0000004159597220 */ /* 0x080fe20000410000 */
[-C--:B------:R-:W-:Y:S01]  /*c2e0*/  FMUL.FTZ R92, R92, R65.reuse ;  /* 0x000000415c5c7220 */ /* 0x080fe20000410000 */
[----:B------:R-:W-:Y:S01]  /*c2f0*/  MUFU.EX2 R162, R162 ;  /* 0x000000a200a27308 */ /* 0x000fe20000000800 */
[----:B------:R-:W-:Y:S01]  /*c300*/  FADD.FTZ R26, R182, R3 ;  /* 0x00000003b61a7221 */ /* 0x000fe20000010000 */
[----:B------:R-:W0:Y:S01]  /*c310*/  SHFL.BFLY PT, R10, R7, 0x1, 0x1f ;  /* 0x0c201f00070a7f89 */ /* 0x000e2200000e0000 */
[----:B------:R-:W-:Y:S01]  /*c320*/  F2FP.F16.F32.PACK_AB R182, R31, R182 ;  /* 0x000000b61fb6723e */ /* 0x000fe200000000ff */
[-C--:B------:R-:W-:Y:S01]  /*c330*/  FMUL.FTZ R93, R93, R65.reuse ;  /* 0x000000415d5d7220 */ /* 0x080fe20000410000 */
[----:B------:R-:W-:Y:S01]  /*c340*/  FADD.FTZ R3, R31, R26 ;  /* 0x0000001a1f037221 */ /* 0x000fe20000010000 */
[-C--:B------:R-:W-:Y:S01]  /*c350*/  FMUL.FTZ R96, R96, R65.reuse ;  /* 0x0000004160607220 */ /* 0x080fe20000410000 */
[-C--:B------:R-:W-:Y:S01]  /*c360*/  FMUL.FTZ R97, R97, R65.reuse ;  /* 0x0000004161617220 */ /* 0x080fe20000410000 */
[----:B------:R-:W-:Y:S01]  /*c370*/  MUFU.EX2 R9, R9 ;  /* 0x0000000900097308 */ /* 0x000fe20000000800 */
[----:B------:R-:W-:Y:S01]  /*c380*/  FADD.FTZ R26, R176, R3 ;  /* 0x00000003b01a7221 */ /* 0x000fe20000010000 */
[----:B------:R-:W-:Y:S01]  /*c390*/  F2FP.F16.F32.PACK_AB R176, R43, R176 ;  /* 0x000000b02bb0723e */ /* 0x000fe200000000ff */
[-C--:B------:R-:W-:Y:S01]  /*c3a0*/  FMUL.FTZ R100, R100, R65.reuse ;  /* 0x0000004164647220 */ /* 0x080fe20000410000 */
        /* <DEDUP_REMOVED lines=14> */
[----:B0-----:R-:W-:Y:S01]  /*c490*/  FMNMX.FTZ R7, R7, R10, !PT ;  /* 0x0000000a07077209 */ /* 0x001fe20007810000 */
[-C--:B------:R-:W-:Y:S01]  /*c4a0*/  FMUL.FTZ R116, R116, R65.reuse ;  /* 0x0000004174747220 */ /* 0x080fe20000410000 */
[C---:B------:R-:W-:Y:S01]  /*c4b0*/  F2FP.F16.F32.PACK_AB R172, R59.reuse, R172 ;  /* 0x000000ac3bac723e */ /* 0x040fe200000000ff */
[----:B------:R-:W-:Y:S01]  /*c4c0*/  FADD.FTZ R3, R59, R30 ;  /* 0x0000001e3b037221 */ /* 0x000fe20000010000 */
[C---:B------:R-:W-:Y:S01]  /*c4d0*/  FSETP.NEU.FTZ.AND P2, PT, R7.reuse, -INF , PT ;  /* 0xff8000000700780b */ /* 0x040fe20003f5d000 */
[C---:B------:R-:W-:Y:S01]  /*c4e0*/  FMUL.FTZ R6, R7.reuse, R4 ;  /* 0x0000000407067220 */ /* 0x040fe20000410000 */
[----:B------:R-:W-:Y:S01]  /*c4f0*/  MUFU.EX2 R158, R158 ;  /* 0x0000009e009e7308 */ /* 0x000fe20000000800 */
[----:B------:R-:W-:Y:S01]  /*c500*/  FADD.FTZ R30, R174, R3 ;  /* 0x00000003ae1e7221 */ /* 0x000fe20000010000 */
[----:B------:R-:W-:Y:S01]  /*c510*/  FSEL R3, R7, RZ, P2 ;  /* 0x000000ff07037208 */ /* 0x000fe20001000000 */
[----:B------:R-:W-:Y:S01]  /*c520*/  FMUL.FTZ R117, R117, R65 ;  /* 0x0000004175757220 */ /* 0x000fe20000410000 */
[----:B------:R-:W-:Y:S01]  /*c530*/  FSEL R32, R6, RZ, P2 ;  /* 0x000000ff06207208 */ /* 0x000fe20001000000 */
[----:B------:R-:W-:Y:S01]  /*c540*/  FADD.FTZ R77, R41, R30 ;  /* 0x0000001e294d7221 */ /* 0x000fe20000010000 */
[----:B------:R-:W-:-:S02]  /*c550*/  @!P1 VIADD R30, R34, 0x28860 ;  /* 0x00028860221e9836 */ /* 0x000fc40000000000 */
[----:B------:R-:W-:Y:S01]  /*c560*/  FADD.FTZ R3, -R3, R8 ;  /* 0x0000000803037221 */ /* 0x000fe20000010100 */
[----:B------:R-:W-:Y:S01]  /*c570*/  MUFU.EX2 R11, R11 ;  /* 0x0000000b000b7308 */ /* 0x000fe20000000800 */
[----:B------:R-:W-:Y:S01]  /*c580*/  FADD.FTZ R8, R168, R77 ;  /* 0x0000004da8087221 */ /* 0x000fe20000010000 */
[-CC-:B------:R-:W-:Y:S01]  /*c590*/  FFMA.FTZ R69, R183, R4.reuse, -R32.reuse ;  /* 0x00000004b7457223 */ /* 0x180fe20000010820 */
[-C--:B------:R-:W-:Y:S01]  /*c5a0*/  FMUL.FTZ R3, R3, R4.reuse ;  /* 0x0000000403037220 */ /* 0x080fe20000410000 */
        /* <DEDUP_REMOVED lines=12> */
[----:B------:R0:W1:Y:S01]  /*c670*/  MUFU.EX2 R8, R3 ;  /* 0x0000000300087308 */ /* 0x0000620000000800 */
[----:B------:R-:W-:Y:S01]  /*c680*/  FADD.FTZ R34, R164, R77 ;  /* 0x0000004da4227221 */ /* 0x000fe20000010000 */
        /* <DEDUP_REMOVED lines=8> */
[-C--:B------:R-:W-:Y:S01]  /*c710*/  FFMA.FTZ R55, R55, R4.reuse, -R32 ;  /* 0x0000000437377223 */ /* 0x080fe20000010820 */
[----:B------:R-:W-:Y:S01]  /*c720*/  @!P1 PRMT R30, RZ, 0x654, R30 ;  /* 0x00000654ff1e9816 */ /* 0x000fe2000000001e */
[-CC-:B------:R-:W-:Y:S01]  /*c730*/  FFMA.FTZ R165, R171, R4.reuse, -R32.reuse ;  /* 0x00000004aba57223 */ /* 0x180fe20000010820 */
[----:B------:R-:W-:Y:S01]  /*c740*/  FADD.FTZ R34, R166, R3 ;  /* 0x00000003a6227221 */ /* 0x000fe20000010000 */
[----:B------:R-:W-:Y:S01]  /*c750*/  FFMA.FTZ R175, R175, R4, -R32 ;  /* 0x00000004afaf7223 */ /* 0x000fe20000010820 */
[----:B------:R0:W-:Y:S01]  /*c760*/  @!P1 SYNCS.ARRIVE.TRANS64.RED.A1T0 RZ, [R30+URZ], RZ ;  /* 0x000000ff1eff99a7 */ /* 0x0001e2000810043f */
[----:B------:R-:W3:Y:S01]  /*c770*/  MUFU.EX2 R183, R183 ;  /* 0x000000b700b77308 */ /* 0x000ee20000000800 */
[----:B-1----:R-:W-:Y:S01]  /*c780*/  FFMA.FTZ R3, R8, R2, R69 ;  /* 0x0000000208037223 */ /* 0x002fe20000010045 */
[----:B------:R-:W-:Y:S01]  /*c790*/  FADD.FTZ R77, R15, R34 ;  /* 0x000000220f4d7221 */ /* 0x000fe20000010000 */
[-CC-:B------:R-:W-:Y:S01]  /*c7a0*/  FFMA.FTZ R63, R63, R4.reuse, -R32.reuse ;  /* 0x000000043f3f7223 */ /* 0x180fe20000010820 */
[-CC-:B------:R-:W-:Y:S01]  /*c7b0*/  FFMA.FTZ R153, R153, R4.reuse, -R32.reuse ;  /* 0x0000000499997223 */ /* 0x180fe20000010820 */
[-CC-:B------:R-:W-:Y:S01]  /*c7c0*/  FFMA.FTZ R67, R67, R4.reuse, -R32.reuse ;  /* 0x0000000443437223 */ /* 0x180fe20000010820 */
[----:B------:R-:W-:Y:S01]  /*c7d0*/  FADD.FTZ R34, R160, R77 ;  /* 0x0000004da0227221 */ /* 0x000fe20000010000 */
[-C--:B0-----:R-:W-:Y:S01]  /*c7e0*/  FFMA.FTZ R30, R155, R4.reuse, -R32 ;  /* 0x000000049b1e7223 */ /* 0x081fe20000010820 */
[----:B------:R-:W0:Y:S01]  /*c7f0*/  MUFU.EX2 R10, R10 ;  /* 0x0000000a000a7308 */ /* 0x000e220000000800 */
[----:B--2---:R-:W-:Y:S01]  /*c800*/  FADD.FTZ R2, R6, R3 ;  /* 0x0000000306027221 */ /* 0x004fe20000010000 */
[----:B------:R-:W-:Y:S01]  /*c810*/  FADD.FTZ R77, R61, R34 ;  /* 0x000000223d4d7221 */ /* 0x000fe20000010000 */
[-CC-:B------:R-:W-:Y:S01]  /*c820*/  FFMA.FTZ R45, R45, R4.reuse, -R32.reuse ;  /* 0x000000042d2d7223 */ /* 0x180fe20000010820 */
[-CC-:B------:R-:W-:Y:S01]  /*c830*/  FFMA.FTZ R71, R71, R4.reuse, -R32.reuse ;  /* 0x0000000447477223 */ /* 0x180fe20000010820 */
[----:B------:R-:W-:Y:S01]  /*c840*/  FFMA.FTZ R49, R49, R4, -R32 ;  /* 0x0000000431317223 */ /* 0x000fe20000010820 */
[----:B------:R-:W-:Y:S01]  /*c850*/  FADD.FTZ R34, R162, R77 ;  /* 0x0000004da2227221 */ /* 0x000fe20000010000 */
[----:B------:R-:W-:Y:S01]  /*c860*/  F2FP.F16.F32.PACK_AB R162, R9, R162 ;  /* 0x000000a209a2723e */ /* 0x000fe200000000ff */
[----:B------:R-:W1:Y:S01]  /*c870*/  MUFU.EX2 R12, R12 ;  /* 0x0000000c000c7308 */ /* 0x000e620000000800 */
[----:B---3--:R-:W-:Y:S01]  /*c880*/  FADD.FTZ R3, R183, R2 ;  /* 0x00000002b7037221 */ /* 0x008fe20000010000 */
[----:B------:R-:W-:Y:S01]  /*c890*/  FADD.FTZ R27, R9, R34 ;  /* 0x00000022091b7221 */ /* 0x000fe20000010000 */
[-CC-:B------:R-:W-:Y:S01]  /*c8a0*/  FFMA.FTZ R75, R75, R4.reuse, -R32.reuse ;  /* 0x000000044b4b7223 */ /* 0x180fe20000010820 */
        /* <DEDUP_REMOVED lines=9> */
[----:B------:R-:W-:Y:S01]  /*c940*/  FFMA.FTZ R32, R87, R4, -R32 ;  /* 0x0000000457207223 */ /* 0x000fe20000010820 */
[----:B------:R-:W-:Y:S01]  /*c950*/  FADD.FTZ R34, R158, R27 ;  /* 0x0000001b9e227221 */ /* 0x000fe20000010000 */
[----:B------:R-:W-:Y:S01]  /*c960*/  ISETP.GT.AND P2, PT, R5, UR40, PT ;  /* 0x0000002805007c0c */ /* 0x000fe2000bf44270 */
[----:B------:R-:W0:Y:S01]  /*c970*/  MUFU.EX2 R14, R14 ;  /* 0x0000000e000e7308 */ /* 0x000e220000000800 */
[----:B-1----:R-:W-:Y:S01]  /*c980*/  FADD.FTZ R2, R12, R3 ;  /* 0x000000030c027221 */ /* 0x002fe20000010000 */
[----:B------:R-:W-:Y:S01]  /*c990*/  FADD.FTZ R27, R11, R34 ;  /* 0x000000220b1b7221 */ /* 0x000fe20000010000 */
[----:B------:R-:W-:Y:S01]  /*c9a0*/  F2FP.F16.F32.PACK_AB R181, R6, R69 ;  /* 0x0000004506b5723e */ /* 0x000fe200000000ff */
        /* <DEDUP_REMOVED lines=41> */
[----:B------:R-:W-:Y:S01]  /*cc40*/  FMUL.FTZ R151, R151, R8 ;  /* 0x0000000897977220 */ /* 0x000fe20000410000 */
[----:B------:R-:W-:Y:S01]  /*cc50*/  F2FP.F16.F32.PACK_AB R174, R41, R174 ;  /* 0x000000ae29ae723e */ /* 0x000fe200000000ff */
[-C--:B------:R-:W-:Y:S01]  /*cc60*/  FMUL.FTZ R120, R120, R65.reuse ;  /* 0x0000004178787220 */ /* 0x080fe20000410000 */
[----:B------:R-:W0:Y:S01]  /*cc70*/  MUFU.EX2 R169, R169 ;  /* 0x000000a900a97308 */ /* 0x000e220000000800 */
[----:B-1----:R-:W-:Y:S01]  /*cc80*/  FADD.FTZ R2, R24, R3 ;  /* 0x0000000318027221 */ /* 0x002fe20000010000 */
[----:B------:R-:W-:Y:S01]  /*cc90*/  F2FP.F16.F32.PACK_AB R168, R37, R168 ;  /* 0x000000a825a8723e */ /* 0x000fe200000000ff */
[-C--:B------:R-:W-:Y:S01]  /*cca0*/  FMUL.FTZ R121, R121, R65.reuse ;  /* 0x0000004179797220 */ /* 0x080fe20000410000 */
[----:B------:R-:W-:Y:S01]  /*ccb0*/  F2FP.F16.F32.PACK_AB R170, R33, R170 ;  /* 0x000000aa21aa723e */ /* 0x000fe200000000ff */
[-C--:B------:R-:W-:Y:S01]  /*ccc0*/  FMUL.FTZ R124, R124, R65.reuse ;  /* 0x000000417c7c7220 */ /* 0x080fe20000410000 */
[----:B------:R-:W-:Y:S01]  /*ccd0*/  F2FP.F16.F32.PACK_AB R164, R29, R164 ;  /* 0x000000a41da4723e */ /* 0x000fe200000000ff */
[-C--:B------:R-:W-:Y:S01]  /*cce0*/  FMUL.FTZ R125, R125, R65.reuse ;  /* 0x000000417d7d7220 */ /* 0x080fe20000410000 */
        /* <DEDUP_REMOVED lines=21> */
[----:B------:R-:W-:Y:S01]  /*ce40*/  FMUL.FTZ R149, R149, R65 ;  /* 0x0000004195957220 */ /* 0x000fe20000410000 */
[----:B------:R-:W-:Y:S01]  /*ce50*/  F2FP.F16.F32.PACK_AB R183, R10, R183 ;  /* 0x000000b70ab7723e */ /* 0x000fe200000000ff */
[----:B------:R-:W-:Y:S01]  /*ce60*/  VIADD R5, R5, 0xffffffff ;  /* 0xffffffff05057836 */ /* 0x000fe20000000000 */
[----:B------:R-:W1:Y:S01]  /*ce70*/  MUFU.EX2 R165, R165 ;  /* 0x000000a500a57308 */ /* 0x000e620000000800 */
[----:B--2---:R-:W-:Y:S01]  /*ce80*/  FADD.FTZ R2, R28, R9 ;  /* 0x000000091c027221 */ /* 0x004fe20000010000 */
[----:B------:R-:W-:Y:S01]  /*ce90*/  F2FP.F16.F32.PACK_AB R177, R35, R12 ;  /* 0x0000000c23b1723e */ /* 0x000fe200000000ff */
[----:B------:R-:W-:Y:S01]  /*cea0*/  IMAD.MOV.U32 R6, RZ, RZ, R0 ;  /* 0x000000ffff067224 */ /* 0x000fe200078e0000 */
[----:B------:R-:W-:Y:S01]  /*ceb0*/  F2FP.F16.F32.PACK_AB R179, R39, R14 ;  /* 0x0000000e27b3723e */ /* 0x000fe200000000ff */
[----:B------:R-:W-:Y:S01]  /*cec0*/  IMAD.MOV.U32 R8, RZ, RZ, R7 ;  /* 0x000000ffff087224 */ /* 0x000fe200078e0007 */
[----:B------:R-:W-:-:S02]  /*ced0*/  F2FP.F16.F32.PACK_AB R173, R73, R20 ;  /* 0x0000001449ad723e */ /* 0x000fc400000000ff */
[----:B------:R-:W2:Y:S01]  /*cee0*/  MUFU.EX2 R152, R152 ;  /* 0x0000009800987308 */ /* 0x000ea20000000800 */
[C---:B0-----:R-:W-:Y:S01]  /*cef0*/  FADD.FTZ R2, R55.reuse, R2 ;  /* 0x0000000237027221 */ /* 0x041fe20000010000 */
[----:B------:R-:W-:Y:S02]  /*cf00*/  F2FP.F16.F32.PACK_AB R169, R26, R169 ;  /* 0x000000a91aa9723e */ /* 0x000fe400000000ff */
[----:B------:R-:W-:-:S04]  /*cf10*/  F2FP.F16.F32.PACK_AB R171, R55, R28 ;  /* 0x0000001c37ab723e */ /* 0x000fc800000000ff */
[----:B------:R-:W0:Y:S01]  /*cf20*/  MUFU.EX2 R30, R30 ;  /* 0x0000001e001e7308 */ /* 0x000e220000000800 */
[----:B-1----:R-:W-:-:S07]  /*cf30*/  FADD.FTZ R9, R165, R2 ;  /* 0x00000002a5097221 */ /* 0x002fce0000010000 */
[----:B------:R-:W1:Y:S01]  /*cf40*/  MUFU.EX2 R21, R21 ;  /* 0x0000001500157308 */ /* 0x000e620000000800 */
[----:B--2---:R-:W-:-:S07]  /*cf50*/  FADD.FTZ R34, R152, R27 ;  /* 0x0000001b98227221 */ /* 0x004fce0000010000 */
[----:B------:R2:W3:Y:S01]  /*cf60*/  MUFU.EX2 R36, R175 ;  /* 0x000000af00247308 */ /* 0x0004e20000000800 */
[C---:B0-----:R-:W-:Y:S01]  /*cf70*/  FADD.FTZ R9, R30.reuse, R9 ;  /* 0x000000091e097221 */ /* 0x041fe20000010000 */
[----:B------:R-:W-:-:S06]  /*cf80*/  F2FP.F16.F32.PACK_AB R165, R30, R165 ;  /* 0x000000a51ea5723e */ /* 0x000fcc00000000ff */
[----:B------:R-:W0:Y:S01]  /*cf90*/  MUFU.EX2 R154, R154 ;  /* 0x0000009a009a7308 */ /* 0x000e220000000800 */
[C---:B-1----:R-:W-:Y:S01]  /*cfa0*/  FADD.FTZ R3, R21.reuse, R34 ;  /* 0x0000002215037221 */ /* 0x042fe20000010000 */
[----:B------:R-:W-:Y:S02]  /*cfb0*/  F2FP.F16.F32.PACK_AB R152, R21, R152 ;  /* 0x000000981598723e */ /* 0x000fe400000000ff */
[----:B--2---:R-:W-:-:S04]  /*cfc0*/  F2FP.F16.F32.PACK_AB R175, R47, R24 ;  /* 0x000000182faf723e */ /* 0x004fc800000000ff */
[----:B------:R-:W1:Y:S01]  /*cfd0*/  MUFU.EX2 R63, R63 ;  /* 0x0000003f003f7308 */ /* 0x000e620000000800 */
[----:B---3--:R-:W-:-:S07]  /*cfe0*/  FADD.FTZ R9, R36, R9 ;  /* 0x0000000924097221 */ /* 0x008fce0000010000 */
        /* <DEDUP_REMOVED lines=32> */
[----:B------:R-:W-:-:S03]  /*d1f0*/  F2FP.F16.F32.PACK_AB R153, R83, R42 ;  /* 0x0000002a5399723e */ /* 0x000fc600000000ff */
[----:B-1----:R-:W-:-:S04]  /*d200*/  FADD.FTZ R9, R44, R9 ;  /* 0x000000092c097221 */ /* 0x002fc80000010000 */
[C---:B--2---:R-:W-:Y:S01]  /*d210*/  FADD.FTZ R2, R32.reuse, R9 ;  /* 0x0000000920027221 */ /* 0x044fe20000010000 */
[----:B------:R-:W-:Y:S01]  /*d220*/  F2FP.F16.F32.PACK_AB R155, R32, R44 ;  /* 0x0000002c209b723e */ /* 0x000fe200000000ff */
[----:B------:R-:W-:Y:S06]  /*d230*/  @P2 BRA `(.L_x_8123) ;  /* 0xffffffcc00f02947 */ /* 0x000fec000383ffff */
.L_x_8106:
[----:B------:R-:W-:Y:S06]  /*d240*/  BAR.ARV 0x8, 0x180 ;  /* 0x0206000000007b1d */ /* 0x000fec0000002000 */
[----:B------:R-:W-:Y:S05]  /*d250*/  @!P0 BRA `(.L_x_8124) ;  /* 0x0000000000048947 */ /* 0x000fea0003800000 */
[----:B------:R-:W-:Y:S01]  /*d260*/  BPT.TRAP 0x1 ;  /* 0x000000040000795c */ /* 0x000fe20000300000 */
.L_x_8124:
[----:B------:R-:W-:Y:S01]  /*d270*/  ULEA UR5, UR45, UR41, 0x3 ;  /* 0x000000292d057291 */ /* 0x000fe2000f8e183f */
[----:B------:R-:W-:-:S05]  /*d280*/  IMAD.U32 R5, RZ, RZ, UR46 ;  /* 0x0000002eff057e24 */ /* 0x000fca000f8e00ff */
[----:B------:R-:W-:-:S04]  /*d290*/  SHF.L.U32 R5, R5, 0x1f, RZ ;  /* 0x0000001f05057819 */ /* 0x000fc800000006ff */
[----:B------:R0:W1:Y:S01]  /*d2a0*/  SYNCS.PHASECHK.TRANS64.TRYWAIT P2, [UR5+0x28850], R5 ;  /* 0x02885005ff0075a7 */ /* 0x0000620008040145 */
[----:B------:R-:W-:Y:S05]  /*d2b0*/  @!P0 BRA `(.L_x_8125) ;  /* 0x0000000000048947 */ /* 0x000fea0003800000 */
[----:B------:R-:W-:Y:S01]  /*d2c0*/  BPT.TRAP 0x1 ;  /* 0x000000040000795c */ /* 0x000fe20000300000 */
.L_x_8125:
[----:B-1----:R-:W-:Y:S05]  /*d2d0*/  @P2 BRA `(.L_x_8126) ;  /* 0x0000000000082947 */ /* 0x002fea0003800000 */
[----:B------:R-:W1:Y:S02]  /*d2e0*/  SYNCS.PHASECHK.TRANS64.TRYWAIT P0, [UR5+0x28850], R5 ;  /* 0x02885005ff0075a7 */ /* 0x000e640008000145 */
[----:B-1----:R-:W-:Y:S05]  /*d2f0*/  @!P0 BRA `(.L_x_8127) ;  /* 0x0000009000508947 */ /* 0x002fea0003800000 */
.L_x_8126:
[----:B------:R-:W-:Y:S01]  /*d300*/  UIADD3 UR41, UR41, 0x400, URZ ;  /* 0x0000040029297890 */ /* 0x000fe2000fffe03f */
[----:B------:R-:W-:Y:S01]  /*d310*/  WARPGROUP.ARRIVE ;  /* 0x00000000000079c5 */ /* 0x000fe20000000000 */
[----:B------:R-:W-:Y:S01]  /*d320*/  UMOV UR7, 0x40000040 ;  /* 0x4000004000077882 */ /* 0x000fe20000000000 */
[----:B-1----:R-:W1:Y:S01]  /*d330*/  SHFL.BFLY PT, R6, R3, 0x2, 0x1f ;  /* 0x0c401f0003067f89 */ /* 0x002e6200000e0000 */
[----:B------:R-:W-:Y:S01]  /*d340*/  USHF.R.U32.HI UR41, URZ, 0x4, UR41 ;  /* 0x000000043f297899 */ /* 0x000fe20008011629 */
[----:B------:R-:W-:Y:S01]  /*d350*/  IMAD.MOV.U32 R11, RZ, RZ, RZ ;  /* 0x000000ffff0b7224 */ /* 0x000fe200078e00ff */
[----:B------:R-:W-:Y:S01]  /*d360*/  UIADD3 UR47, UR47, 0x1, URZ ;  /* 0x000000012f2f7890 */ /* 0x000fe2000fffe03f */
[----:B0-----:R-:W0:Y:S01]  /*d370*/  SHFL.BFLY PT, R5, R2, 0x2, 0x1f ;  /* 0x0c401f0002057f89 */ /* 0x001e2200000e0000 */
[----:B------:R-:W-:-:S04]  /*d380*/  ULOP3.LUT UR41, UR41, 0x3fff, URZ, 0xc0, !UPT ;  /* 0x00003fff29297892 */ /* 0x000fc8000f8ec03f */
[----:B------:R-:W-:-:S04]  /*d390*/  ULOP3.LUT UR4, UR41, 0x4000000, URZ, 0xfc, !UPT ;  /* 0x0400000029047892 */ /* 0x000fc8000f8efc3f */
[----:B------:R-:W-:Y:S02]  /*d3a0*/  ULEA UR4, UR45, UR4, 0xb ;  /* 0x000000042d047291 */ /* 0x000fe4000f8e583f */
[----:B------:R-:W-:-:S04]  /*d3b0*/  UIADD3 UR45, UR45, 0x1, URZ ;  /* 0x000000012d2d7890 */ /* 0x000fc8000fffe03f */
[----:B------:R-:W-:Y:S01]  /*d3c0*/  UISETP.NE.AND UP0, UPT, UR45, 0x2, UPT ;  /* 0x000000022d00788c */ /* 0x000fe2000bf05270 */
[----:B------:R-:W-:Y:S02]  /*d3d0*/  UMOV UR6, UR4 ;  /* 0x0000000400067c82 */ /* 0x000fe40008000000 */
[----:B------:R-:W-:Y:S01]  /*d3e0*/  HGMMA.64x128x16.F32 R88, R180, gdesc[UR4].tnspB, R88, gsb0 ;  /* 0x41e00004b4587df0 */ /* 0x000fe20008000858 */
[----:B------:R-:W-:Y:S01]  /*d3f0*/  UIADD3 UR6, UR4, 0x80, URZ ;  /* 0x0000008004067890 */ /* 0x000fe2000fffe03f */
[----:B-1----:R-:W-:Y:S01]  /*d400*/  FADD.FTZ R6, R6, R3 ;  /* 0x0000000306067221 */ /* 0x002fe20000010000 */
[----:B------:R-:W-:Y:S01]  /*d410*/  UMOV UR7, 0x40000040 ;  /* 0x4000004000077882 */ /* 0x000fe20000000000 */
[----:B------:R-:W-:Y:S02]  /*d420*/  IMAD.MOV.U32 R3, RZ, RZ, -0x800000 ;  /* 0xff800000ff037424 */ /* 0x000fe400078e00ff */
[----:B0-----:R-:W-:Y:S01]  /*d430*/  FADD.FTZ R8, R5, R2 ;  /* 0x0000000205087221 */ /* 0x001fe20000010000 */
[----:B------:R-:W-:Y:S01]  /*d440*/  IMAD.MOV.U32 R2, RZ, RZ, -0x800000 ;  /* 0xff800000ff027424 */ /* 0x000fe200078e00ff */
[----:B------:R-:W0:Y:S01]  /*d450*/  SHFL.BFLY PT, R5, R6, 0x1, 0x1f ;  /* 0x0c201f0006057f89 */ /* 0x000e2200000e0000 */
[----:B------:R-:W-:-:S03]  /*d460*/  USEL UR45, UR45, URZ, UP0 ;  /* 0x0000003f2d2d7287 */ /* 0x000fc60008000000 */
[----:B------:R-:W1:Y:S01]  /*d470*/  SHFL.BFLY PT, R9, R8, 0x1, 0x1f ;  /* 0x0c201f0008097f89 */ /* 0x000e6200000e0000 */
[----:B0-----:R-:W-:Y:S01]  /*d480*/  FADD.FTZ R13, R6, R5 ;  /* 0x00000005060d7221 */ /* 0x001fe20000010000 */
[----:B------:R-:W-:Y:S02]  /*d490*/  IMAD.U32 R6, RZ, RZ, UR5 ;  /* 0x00000005ff067e24 */ /* 0x000fe4000f8e00ff */
[----:B------:R-:W-:Y:S02]  /*d4a0*/  IMAD.MOV.U32 R5, RZ, RZ, RZ ;  /* 0x000000ffff057224 */ /* 0x000fe400078e00ff */
[----:B-1----:R-:W-:Y:S01]  /*d4b0*/  FADD.FTZ R14, R8, R9 ;  /* 0x00000009080e7221 */ /* 0x002fe20000010000 */
[----:B------:R-:W-:-:S04]  /*d4c0*/  FSETP.NE.FTZ.AND P0, PT, R13, RZ, PT ;  /* 0x000000ff0d00720b */ /* 0x000fc80003f15000 */
        /* <DEDUP_REMOVED lines=116> */
.L_x_8057:
        /* <DEDUP_REMOVED lines=17> */
[----:B------:R-:W1:Y:S01]  /*dd20*/  LDC R49, c[0x0][0xbe8] ;  /* 0x0002fa00ff317b82 */ /* 0x000e620000000800 */
[----:B------:R-:W-:Y:S01]  /*dd30*/  F2FP.F16.F32.PACK_AB R122, R125, R124 ;  /* 0x0000007c7d7a723e */ /* 0x000fe200000000ff */
[----:B------:R-:W-:Y:S01]  /*dd40*/  UISETP.NE.AND.EX UP0, UPT, UR9, URZ, UPT, UP0 ;  /* 0x0000003f0900728c */ /* 0x000fe2000bf05300 */
[----:B------:R-:W-:Y:S02]  /*dd50*/  F2FP.F16.F32.PACK_AB R123, R127, R126 ;  /* 0x0000007e7f7b723e */ /* 0x000fe400000000ff */
[----:B------:R-:W-:Y:S01]  /*dd60*/  F2FP.F16.F32.PACK_AB R129, R131, R130 ;  /* 0x000000828381723e */ /* 0x000fe200000000ff */
[----:B------:R-:W-:Y:S01]  /*dd70*/  ULDC.64 UR8, c[0x0][0xc00] ;  /* 0x0003000000087ab9 */ /* 0x000fe20000000a00 */
[----:B------:R-:W-:Y:S01]  /*dd80*/  F2FP.F16.F32.PACK_AB R136, R137, R136 ;  /* 0x000000888988723e */ /* 0x000fe200000000ff */
[----:B------:R-:W-:Y:S01]  /*dd90*/  UIMAD.WIDE UR8, UR37, 0x4, UR8 ;  /* 0x00000004250878a5 */ /* 0x000fe2000f8e0208 */
        /* <DEDUP_REMOVED lines=9> */
[----:B------:R-:W-:Y:S02]  /*de30*/  MOV R20, R0 ;  /* 0x0000000000147202 */ /* 0x000fe40000000f00 */
[----:B0-----:R-:W-:-:S03]  /*de40*/  MOV R21, R5 ;  /* 0x0000000500157202 */ /* 0x001fc60000000f00 */
[----:B------:R-:W-:-:S03]  /*de50*/  IMAD.WIDE R4, R188, 0x2, R20 ;  /* 0x00000002bc047825 */ /* 0x000fc600078e0214 */
[C---:B------:R-:W-:Y:S02]  /*de60*/  LOP3.LUT R7, R4.reuse, 0x380, RZ, 0xc0, !PT ;  /* 0x0000038004077812 */ /* 0x040fe400078ec0ff */
[C---:B------:R-:W-:Y:S02]  /*de70*/  IADD3 R31, P6, R4.reuse, 0x20, RZ ;  /* 0x00000020041f7810 */ /* 0x040fe40007fde0ff */
[----:B------:R-:W-:Y:S02]  /*de80*/  SHF.R.U64 R7, R7, 0x3, RZ ;  /* 0x0000000307077819 */ /* 0x000fe400000012ff */
[C---:B------:R-:W-:Y:S01]  /*de90*/  IADD3 R10, P5, R4.reuse, 0x40, RZ ;  /* 0x00000040040a7810 */ /* 0x040fe20007fbe0ff */
[--C-:B------:R-:W-:Y:S01]  /*dea0*/  IMAD.X R29, RZ, RZ, R5.reuse, P6 ;  /* 0x000000ffff1d7224 */ /* 0x100fe200030e0605 */
        /* <DEDUP_REMOVED lines=13> */
[----:B------:R-:W-:-:S02]  /*df80*/  MOV R32, R4 ;  /* 0x0000000400207202 */ /* 0x000fc40000000f00 */
[----:B------:R-:W-:Y:S02]  /*df90*/  F2FP.F16.F32.PACK_AB R4, R89, R8 ;  /* 0x000000085904723e */ /* 0x000fe400000000ff */
[----:B------:R-:W-:Y:S02]  /*dfa0*/  LOP3.LUT R6, R31, 0x380, RZ, 0xc0, !PT ;  /* 0x000003801f067812 */ /* 0x000fe400078ec0ff */
[----:B------:R-:W-:Y:S02]  /*dfb0*/  LOP3.LUT R8, R37, 0x380, RZ, 0xc0, !PT ;  /* 0x0000038025087812 */ /* 0x000fe400078ec0ff */
[----:B------:R-:W-:Y:S02]  /*dfc0*/  LOP3.LUT R24, R39, 0x380, RZ, 0xc0, !PT ;  /* 0x0000038027187812 */ /* 0x000fe400078ec0ff */
[----:B------:R-:W-:Y:S02]  /*dfd0*/  LOP3.LUT R12, R33, 0x380, RZ, 0xc0, !PT ;  /* 0x00000380210c7812 */ /* 0x000fe400078ec0ff */
[----:B------:R-:W-:-:S02]  /*dfe0*/  LOP3.LUT R14, R35, 0x380, RZ, 0xc0, !PT ;  /* 0x00000380230e7812 */ /* 0x000fc400078ec0ff */
[----:B------:R-:W-:Y:S02]  /*dff0*/  SHF.R.U64 R7, R7, 0x3, RZ ;  /* 0x0000000307077819 */ /* 0x000fe400000012ff */
[----:B------:R-:W-:Y:S02]  /*e000*/  LOP3.LUT R30, R41, 0x380, RZ, 0xc0, !PT ;  /* 0x00000380291e7812 */ /* 0x000fe400078ec0ff */
[----:B------:R-:W-:Y:S02]  /*e010*/  SHF.R.U64 R6, R6, 0x3, RZ ;  /* 0x0000000306067819 */ /* 0x000fe400000012ff */
[----:B------:R-:W-:Y:S02]  /*e020*/  SHF.R.U64 R8, R8, 0x3, RZ ;  /* 0x0000000308087819 */ /* 0x000fe400000012ff */
[----:B------:R-:W-:Y:S02]  /*e030*/  SHF.R.U64 R24, R24, 0x3, RZ ;  /* 0x0000000318187819 */ /* 0x000fe400000012ff */
[----:B------:R-:W-:-:S02]  /*e040*/  SHF.R.U64 R12, R12, 0x3, RZ ;  /* 0x000000030c0c7819 */ /* 0x000fc400000012ff */
[----:B------:R-:W-:Y:S02]  /*e050*/  SHF.R.U64 R14, R14, 0x3, RZ ;  /* 0x000000030e0e7819 */ /* 0x000fe400000012ff */
[----:B------:R-:W-:Y:S02]  /*e060*/  LOP3.LUT R26, R7, R10, RZ, 0x3c, !PT ;  /* 0x0000000a071a7212 */ /* 0x000fe400078e3cff */
[----:B------:R-:W-:Y:S02]  /*e070*/  SHF.R.U64 R30, R30, 0x3, RZ ;  /* 0x000000031e1e7819 */ /* 0x000fe400000012ff */
[----:B------:R-:W-:Y:S02]  /*e080*/  LOP3.LUT R28, R6, R31, RZ, 0x3c, !PT ;  /* 0x0000001f061c7212 */ /* 0x000fe400078e3cff */
[----:B------:R-:W-:Y:S02]  /*e090*/  LOP3.LUT R10, R8, R37, RZ, 0x3c, !PT ;  /* 0x00000025080a7212 */ /* 0x000fe400078e3cff */
[----:B------:R-:W-:-:S02]  /*e0a0*/  F2FP.F16.F32.PACK_AB R5, R91, R90 ;  /* 0x0000005a5b05723e */ /* 0x000fc400000000ff */
[----:B------:R-:W-:Y:S02]  /*e0b0*/  F2FP.F16.F32.PACK_AB R6, R93, R92 ;  /* 0x0000005c5d06723e */ /* 0x000fe400000000ff */
[----:B------:R-:W-:Y:S01]  /*e0c0*/  F2FP.F16.F32.PACK_AB R7, R95, R94 ;  /* 0x0000005e5f07723e */ /* 0x000fe200000000ff */
[----:B------:R-:W-:Y:S01]  /*e0d0*/  BAR.SYNC.DEFER_BLOCKING 0x1, 0x100 ;  /* 0x0044000000007b1d */ /* 0x000fe20000010000 */
[----:B------:R-:W-:Y:S02]  /*e0e0*/  LOP3.LUT R8, R24, R39, RZ, 0x3c, !PT ;  /* 0x0000002718087212 */ /* 0x000fe400078e3cff */
[----:B------:R-:W-:Y:S02]  /*e0f0*/  LOP3.LUT R12, R12, R33, RZ, 0x3c, !PT ;  /* 0x000000210c0c7212 */ /* 0x000fe400078e3cff */
[----:B------:R-:W-:Y:S02]  /*e100*/  LOP3.LUT R14, R14, R35, RZ, 0x3c, !PT ;  /* 0x000000230e0e7212 */ /* 0x000fe400078e3cff */
[----:B------:R-:W-:-:S02]  /*e110*/  LOP3.LUT R24, R30, R41, RZ, 0x3c, !PT ;  /* 0x000000291e187212 */ /* 0x000fc400078e3cff */
[----:B------:R-:W-:Y:S02]  /*e120*/  MOV R30, R26 ;  /* 0x0000001a001e7202 */ /* 0x000fe40000000f00 */
[----:B------:R-:W-:Y:S02]  /*e130*/  MOV R27, R10 ;  /* 0x0000000a001b7202 */ /* 0x000fe40000000f00 */
[----:B------:R-:W-:Y:S02]  /*e140*/  MOV R26, R8 ;  /* 0x00000008001a7202 */ /* 0x000fe40000000f00 */
[----:B------:R-:W-:Y:S02]  /*e150*/  MOV R31, R28 ;  /* 0x0000001c001f7202 */ /* 0x000fe40000000f00 */
[----:B------:R-:W-:Y:S02]  /*e160*/  F2FP.F16.F32.PACK_AB R8, R97, R96 ;  /* 0x000000606108723e */ /* 0x000fe400000000ff */
[----:B------:R-:W-:-:S02]  /*e170*/  F2FP.F16.F32.PACK_AB R9, R99, R98 ;  /* 0x000000626309723e */ /* 0x000fc400000000ff */
[----:B------:R-:W-:Y:S02]  /*e180*/  F2FP.F16.F32.PACK_AB R10, R101, R100 ;  /* 0x00000064650a723e */ /* 0x000fe400000000ff */
[----:B------:R-:W-:Y:S01]  /*e190*/  F2FP.F16.F32.PACK_AB R11, R103, R102 ;  /* 0x00000066670b723e */ /* 0x000fe200000000ff */
[----:B------:R0:W-:Y:S01]  /*e1a0*/  STSM.16.M88.4 [R32], R4 ;  /* 0x0000000420007844 */ /* 0x0001e20000000200 */
[----:B------:R-:W-:Y:S02]  /*e1b0*/  MOV R29, R12 ;  /* 0x0000000c001d7202 */ /* 0x000fe40000000f00 */
[----:B------:R-:W-:Y:S01]  /*e1c0*/  MOV R28, R14 ;  /* 0x0000000e001c7202 */ /* 0x000fe20000000f00 */
[----:B------:R-:W-:Y:S01]  /*e1d0*/  STSM.16.M88.4 [R31], R8 ;  /* 0x000000081f007844 */ /* 0x000fe20000000200 */
[----:B------:R-:W-:Y:S02]  /*e1e0*/  F2FP.F16.F32.PACK_AB R12, R113, R112 ;  /* 0x00000070710c723e */ /* 0x000fe400000000ff */
[----:B------:R-:W-:-:S02]  /*e1f0*/  F2FP.F16.F32.PACK_AB R13, R115, R114 ;  /* 0x00000072730d723e */ /* 0x000fc400000000ff */
[----:B------:R-:W-:Y:S02]  /*e200*/  F2FP.F16.F32.PACK_AB R14, R117, R116 ;  /* 0x00000074750e723e */ /* 0x000fe400000000ff */
[----:B------:R-:W-:Y:S02]  /*e210*/  F2FP.F16.F32.PACK_AB R15, R119, R118 ;  /* 0x00000076770f723e */ /* 0x000fe400000000ff */
[----:B------:R-:W-:Y:S02]  /*e220*/  MOV R24, R24 ;  /* 0x0000001800187202 */ /* 0x000fe40000000f00 */
[----:B------:R-:W-:Y:S02]  /*e230*/  PLOP3.LUT P0, PT, PT, PT, UP0, 0x80, 0x0 ;  /* 0x000000000000781c */ /* 0x000fe40003f0f008 */
[----:B0-----:R-:W-:Y:S02]  /*e240*/  F2FP.F16.F32.PACK_AB R4, R105, R104 ;  /* 0x000000686904723e */ /* 0x001fe400000000ff */
[----:B------:R-:W-:-:S02]  /*e250*/  F2FP.F16.F32.PACK_AB R5, R107, R106 ;  /* 0x0000006a6b05723e */ /* 0x000fc400000000ff */
[----:B------:R-:W-:Y:S02]  /*e260*/  F2FP.F16.F32.PACK_AB R6, R109, R108 ;  /* 0x0000006c6d06723e */ /* 0x000fe400000000ff */
[----:B------:R-:W-:-:S05]  /*e270*/  F2FP.F16.F32.PACK_AB R7, R111, R110 ;  /* 0x0000006e6f07723e */ /* 0x000fca00000000ff */
[----:B------:R0:W-:Y:S04]  /*e280*/  STSM.16.M88.4 [R30], R4 ;  /* 0x000000041e007844 */ /* 0x0001e80000000200 */
[----:B------:R2:W-:Y:S04]  /*e290*/  STSM.16.M88.4 [R29], R12 ;  /* 0x0000000c1d007844 */ /* 0x0005e80000000200 */
[----:B------:R2:W-:Y:S04]  /*e2a0*/  STSM.16.M88.4 [R28], R120 ;  /* 0x000000781c007844 */ /* 0x0005e80000000200 */
[----:B------:R2:W-:Y:S04]  /*e2b0*/  STSM.16.M88.4 [R27], R128 ;  /* 0x000000801b007844 */ /* 0x0005e80000000200 */
[----:B------:R2:W-:Y:S01]  /*e2c0*/  STSM.16.M88.4 [R26], R136 ;  /* 0x000000881a007844 */ /* 0x0005e20000000200 */
[----:B0-----:R-:W-:-:S02]  /*e2d0*/  IMAD.U32 R4, RZ, RZ, UR8 ;  /* 0x00000008ff047e24 */ /* 0x001fc4000f8e00ff */
[----:B------:R-:W-:Y:S01]  /*e2e0*/  IMAD.U32 R5, RZ, RZ, UR9 ;  /* 0x00000009ff057e24 */ /* 0x000fe2000f8e00ff */
[----:B------:R2:W-:Y:S01]  /*e2f0*/  STSM.16.M88.4 [R24], R144 ;  /* 0x0000009018007844 */ /* 0x0005e20000000200 */
[----:B------:R-:W-:Y:S01]  /*e300*/  ULDC.64 UR8, c[0x0][0xc08] ;  /* 0x0003020000087ab9 */ /* 0x000fe20000000a00 */
[----:B------:R-:W-:Y:S06]  /*e310*/  BAR.SYNC.DEFER_BLOCKING 0x1, 0x100 ;  /* 0x0044000000007b1d */ /* 0x000fec0000010000 */
[----:B------:R-:W3:Y:S01]  /*e320*/  @P0 LDG.E R6, desc[UR50][R4.64] ;  /* 0x0000003204060981 */ /* 0x000ee2000c1e1900 */
[----:B------:R-:W-:Y:S01]  /*e330*/  UISETP.NE.U32.AND UP1, UPT, UR8, URZ, UPT ;  /* 0x0000003f0800728c */ /* 0x000fe2000bf25070 */
[----:B-1----:R-:W-:Y:S01]  /*e340*/  ISETP.NE.AND P1, PT, R49, 0x1, PT ;  /* 0x000000013100780c */ /* 0x002fe20003f25270 */
[----:B------:R-:W-:Y:S01]  /*e350*/  ULDC UR10, c[0x0][0xa88] ;  /* 0x0002a200000a7ab9 */ /* 0x000fe20000000800 */
[----:B------:R-:W-:Y:S01]  /*e360*/  UMOV UR4, URZ ;  /* 0x0000003f00047c82 */ /* 0x000fe20008000000 */
[----:B------:R-:W-:-:S06]  /*e370*/  UISETP.NE.AND.EX UP1, UPT, UR9, URZ, UPT, UP1 ;  /* 0x0000003f0900728c */ /* 0x000fcc000bf25310 */
[----:B------:R-:W-:-:S04]  /*e380*/  PLOP3.LUT P2, PT, PT, PT, UP1, 0x80, 0x0 ;  /* 0x000000000000781c */ /* 0x000fc80003f4f018 */
[----:B------:R-:W0:Y:S01]  /*e390*/  @P1 LDC R7, c[0x0][0xbec] ;  /* 0x0002fb00ff071b82 */ /* 0x000e220000000800 */
[----:B------:R-:W-:Y:S02]  /*e3a0*/  @UP1 ULDC.64 UR8, c[0x0][0xc08] ;  /* 0x0003020000081ab9 */ /* 0x000fe40000000a00 */
[----:B------:R-:W-:-:S05]  /*e3b0*/  @UP1 UIMAD.WIDE UR8, UR37, 0x4, UR8 ;  /* 0x00000004250818a5 */ /* 0x000fca000f8e0208 */
[----:B------:R-:W1:Y:S01]  /*e3c0*/  @P1 LDC R8, c[0x0][0xbf0] ;  /* 0x0002fc00ff081b82 */ /* 0x000e620000000800 */
[----:B------:R-:W-:Y:S02]  /*e3d0*/  IMAD.U32 R10, RZ, RZ, UR8 ;  /* 0x00000008ff0a7e24 */ /* 0x000fe4000f8e00ff */
[----:B------:R-:W-:Y:S01]  /*e3e0*/  IMAD.U32 R11, RZ, RZ, UR9 ;  /* 0x00000009ff0b7e24 */ /* 0x000fe2000f8e00ff */
[----:B---3--:R-:W-:Y:S01]  /*e3f0*/  @P0 R2UR UR4, R6 ;  /* 0x00000000060402ca */ /* 0x008fe200000e0000 */
[----:B------:R-:W-:-:S06]  /*e400*/  IMAD.U32 R6, RZ, RZ, UR10 ;  /* 0x0000000aff067e24 */ /* 0x000fcc000f8e00ff */
[----:B------:R2:W5:Y:S01]  /*e410*/  @P2 LDG.E R6, desc[UR50][R10.64] ;  /* 0x000000320a062981 */ /* 0x000562000c1e1900 */
[----:B01----:R-:W-:Y:S07]  /*e420*/  @P2 BRA `(.L_x_8130) ;  /* 0x0000000000102947 */ /* 0x003fee0003800000 */
[----:B------:R-:W-:Y:S05]  /*e430*/  @!P0 BRA `(.L_x_8130) ;  /* 0x00000000000c8947 */ /* 0x000fea0003800000 */
[----:B------:R-:W3:Y:S04]  /*e440*/  LDG.E R9, desc[UR50][R4.64] ;  /* 0x0000003204097981 */ /* 0x000ee8000c1e1900 */
[----:B-----5:R-:W3:Y:S02]  /*e450*/  LDG.E R6, desc[UR50][R4.64+0x4] ;  /* 0x0000043204067981 */ /* 0x020ee4000c1e1900 */
[----:B---3--:R-:W-:-:S07]  /*e460*/  IMAD.IADD R6, R6, 0x1, -R9 ;  /* 0x0000000106067824 */ /* 0x008fce00078e0a09 */
.L_x_8130:
[----:B------:R-:W-:Y:S01]  /*e470*/  USHF.R.S32.HI UR9, URZ, 0x1f, UR4 ;  /* 0x0000001f3f097899 */ /* 0x000fe20008011404 */
[----:B--2---:R-:W-:Y:S01]  /*e480*/  VIADD R10, R17, UR38 ;  /* 0x00000026110a7c36 */ /* 0x004fe20008000000 */
[----:B------:R-:W-:Y:S01]  /*e490*/  USHF.R.S32.HI UR16, URZ, 0x1f, UR42 ;  /* 0x0000001f3f107899 */ /* 0x000fe2000801142a */
[----:B------:R-:W-:Y:S01]  /*e4a0*/  VIADD R24, R187, UR38 ;  /* 0x00000026bb187c36 */ /* 0x000fe20008000000 */
[----:B------:R-:W-:Y:S01]  /*e4b0*/  ULDC.64 UR14, c[0x0][0xb90] ;  /* 0x0002e400000e7ab9 */ /* 0x000fe20000000a00 */
[----:B------:R-:W-:Y:S01]  /*e4c0*/  UMOV UR8, UR4 ;  /* 0x0000000400087c82 */ /* 0x000fe20008000000 */
[----:B------:R-:W-:Y:S01]  /*e4d0*/  UIMAD UR12, UR16, UR14, URZ ;  /* 0x0000000e100c72a4 */ /* 0x000fe2000f8e023f */
[----:B------:R-:W-:Y:S01]  /*e4e0*/  @P1 IMAD.HI.U32 R5, R10, R7, RZ ;  /* 0x000000070a051227 */ /* 0x000fe200078e00ff */
[----:B------:R-:W-:Y:S02]  /*e4f0*/  UIMAD.WIDE.U32 UR10, UR42, UR14, UR8 ;  /* 0x0000000e2a0a72a5 */ /* 0x000fe4000f8e0008 */
[----:B------:R-:W-:Y:S01]  /*e500*/  USHF.R.S32.HI UR8, URZ, 0x1f, UR37 ;  /* 0x0000001f3f087899 */ /* 0x000fe20008011425 */
[----:B------:R-:W-:Y:S01]  /*e510*/  IMAD.MOV.U32 R4, RZ, RZ, R10 ;  /* 0x000000ffff047224 */ /* 0x000fe200078e000a */
[----:B------:R-:W-:Y:S01]  /*e520*/  UIMAD UR12, UR42, UR15, UR12 ;  /* 0x0000000f2a0c72a4 */ /* 0x000fe2000f8e020c */
[----:B------:R-:W-:Y:S01]  /*e530*/  @P1 SHF.R.U32.HI R4, RZ, R8, R5 ;  /* 0x00000008ff041219 */ /* 0x000fe20000011605 */
[----:B------:R-:W-:Y:S01]  /*e540*/  USEL UR18, UR8, URZ, !UP0 ;  /* 0x0000003f08127287 */ /* 0x000fe2000c000000 */
[----:B------:R-:W-:Y:S01]  /*e550*/  IMAD R5, R184, 0x40, R18 ;  /* 0x00000040b8057824 */ /* 0x000fe200078e0212 */
[----:B------:R-:W-:Y:S01]  /*e560*/  ULDC.64 UR14, c[0x0][0xb98] ;  /* 0x0002e600000e7ab9 */ /* 0x000fe20000000a00 */
[----:B------:R-:W-:Y:S01]  /*e570*/  USEL UR17, UR37, URZ, !UP0 ;  /* 0x0000003f25117287 */ /* 0x000fe2000c000000 */
[----:B------:R-:W-:Y:S01]  /*e580*/  IMAD.MOV R8, RZ, RZ, -R4 ;  /* 0x000000ffff087224 */ /* 0x000fe200078e0a04 */
[----:B------:R-:W-:Y:S01]  /*e590*/  UIMAD UR8, UR18, UR14, URZ ;  /* 0x0000000e120872a4 */ /* 0x000fe2000f8e023f */
[----:B------:R-:W-:Y:S01]  /*e5a0*/  IMAD.WIDE R20, R5, 0x2, R20 ;  /* 0x0000000205147825 */ /* 0x000fe200078e0214 */
[----:B------:R-:W-:Y:S01]  /*e5b0*/  UIADD3 UR11, UR11, UR12, URZ ;  /* 0x0000000c0b0b7290 */ /* 0x000fe2000fffe03f */
[----:B------:R-:W-:Y:S01]  /*e5c0*/  SHF.R.S32.HI R5, RZ, 0x1f, R4 ;  /* 0x0000001fff057819 */ /* 0x000fe20000011404 */
[----:B------:R-:W-:Y:S01]  /*e5d0*/  UIMAD UR8, UR17, UR15, UR8 ;  /* 0x0000000f110872a4 */ /* 0x000fe2000f8e0208 */
[----:B------:R-:W-:Y:S01]  /*e5e0*/  IMAD R7, R49, R8, R10 ;  /* 0x0000000831077224 */ /* 0x000fe200078e020a */
[----:B------:R-:W-:Y:S01]  /*e5f0*/  UIMAD.WIDE.U32 UR10, UR17, UR14, UR10 ;  /* 0x0000000e110a72a5 */ /* 0x000fe2000f8e000a */
[----:B------:R-:W-:Y:S01]  /*e600*/  IADD3 R11, P3, R20, 0x2000, RZ ;  /* 0x00002000140b7810 */ /* 0x000fe20007f7e0ff */
[----:B-----5:R-:W-:Y:S01]  /*e610*/  IMAD R51, R6, R49, RZ ;  /* 0x0000003106337224 */ /* 0x020fe200078e02ff */
[----:B------:R-:W-:Y:S01]  /*e620*/  IADD3 R13, P0, R20, 0x1000, RZ ;  /* 0x00001000140d7810 */ /* 0x000fe20007f1e0ff */
[----:B------:R-:W-:Y:S01]  /*e630*/  IMAD.U32 R10, RZ, RZ, UR8 ;  /* 0x00000008ff0a7e24 */ /* 0x000fe2000f8e00ff */
[----:B------:R-:W-:Y:S01]  /*e640*/  SHF.R.S32.HI R8, RZ, 0x1f, R7 ;  /* 0x0000001fff087819 */ /* 0x000fe20000011407 */
[----:B------:R-:W-:Y:S01]  /*e650*/  ULDC.64 UR12, c[0x0][0xaa0] ;  /* 0x0002a800000c7ab9 */ /* 0x000fe20000000a00 */
[----:B------:R-:W-:-:S02]  /*e660*/  IADD3 R4, P2, R4, UR10, RZ ;  /* 0x0000000a04047c10 */ /* 0x000fc4000ff5e0ff */
[----:B------:R-:W-:Y:S02]  /*e670*/  LOP3.LUT R9, R11, 0x380, RZ, 0xc0, !PT ;  /* 0x000003800b097812 */ /* 0x000fe400078ec0ff */
[----:B------:R-:W-:Y:S01]  /*e680*/  IADD3.X R5, R5, UR11, R10, P2, !PT ;  /* 0x0000000b05057c10 */ /* 0x000fe200097fe40a */
[----:B------:R-:W-:Y:S01]  /*e690*/  ULDC.64 UR10, c[0x0][0xb88] ;  /* 0x0002e200000a7ab9 */ /* 0x000fe20000000a00 */
[----:B------:R-:W-:Y:S01]  /*e6a0*/  LOP3.LUT R12, R13, 0x380, RZ, 0xc0, !PT ;  /* 0x000003800d0c7812 */ /* 0x000fe200078ec0ff */
[----:B------:R-:W-:Y:S01]  /*e6b0*/  IMAD R10, R8, UR10, RZ ;  /* 0x0000000a080a7c24 */ /* 0x000fe2000f8e02ff */
[----:B------:R-:W-:Y:S01]  /*e6c0*/  SHF.R.U64 R8, R9, 0x3, RZ ;  /* 0x0000000309087819 */ /* 0x000fe200000012ff */
[C---:B------:R-:W-:Y:S01]  /*e6d0*/  IMAD.WIDE.U32 R4, R7.reuse, UR10, R4 ;  /* 0x0000000a07047c25 */ /* 0x040fe2000f8e0004 */
[----:B------:R-:W-:Y:S02]  /*e6e0*/  SHF.R.U64 R12, R12, 0x3, RZ ;  /* 0x000000030c0c7819 */ /* 0x000fe400000012ff */
[C---:B------:R-:W-:Y:S01]  /*e6f0*/  IADD3 R41, P6, R20.reuse, 0x4000, RZ ;  /* 0x0000400014297810 */ /* 0x040fe20007fde0ff */
[----:B------:R-:W-:Y:S01]  /*e700*/  IMAD R9, R7, UR11, R10 ;  /* 0x0000000b07097c24 */ /* 0x000fe2000f8e020a */
[----:B------:R-:W-:Y:S01]  /*e710*/  ULDC.64 UR10, c[0x0][0xb50] ;  /* 0x0002d400000a7ab9 */ /* 0x000fe20000000a00 */
[----:B------:R-:W-:-:S02]  /*e720*/  IADD3 R7, P2, R20, 0x3000, RZ ;  /* 0x0000300014077810 */ /* 0x000fc40007f5e0ff */
[----:B------:R-:W-:Y:S01]  /*e730*/  IMAD.IADD R9, R5, 0x1, R9 ;  /* 0x0000000105097824 */ /* 0x000fe200078e0209 */
[----:B------:R-:W-:Y:S02]  /*e740*/  LEA R10, P4, R4, UR10, 0x2 ;  /* 0x0000000a040a7c11 */ /* 0x000fe4000f8810ff */
[----:B------:R-:W-:Y:S01]  /*e750*/  LOP3.LUT R12, R12, R13, RZ, 0x3c, !PT ;  /* 0x0000000d0c0c7212 */ /* 0x000fe200078e3cff */
[----:B------:R-:W-:Y:S01]  /*e760*/  IMAD.X R13, RZ, RZ, R21, P0 ;  /* 0x000000ffff0d7224 */ /* 0x000fe200000e0615 */
[----:B------:R-:W-:Y:S01]  /*e770*/  LEA.HI.X R14, R4, UR11, R9, 0x2, P4 ;  /* 0x0000000b040e7c11 */ /* 0x000fe2000a0f1409 */
[----:B------:R-:W-:Y:S01]  /*e780*/  SHFL.IDX PT, R44, R10, RZ, 0x1c1f ;  /* 0x001c1fff0a2c7589 */ /* 0x000fe200000e0000 */
[----:B------:R-:W-:Y:S01]  /*e790*/  LOP3.LUT R5, R7, 0x380, RZ, 0xc0, !PT ;  /* 0x0000038007057812 */ /* 0x000fe200078ec0ff */
[----:B------:R-:W-:Y:S01]  /*e7a0*/  UIMAD UR10, UR9, UR12, URZ ;  /* 0x0000000c090a72a4 */ /* 0x000fe2000f8e023f */
[----:B------:R-:W-:Y:S01]  /*e7b0*/  LOP3.LUT P0, RZ, R185, 0x3, RZ, 0xc0, !PT ;  /* 0x00000003b9ff7812 */ /* 0x000fe2000780c0ff */
[----:B------:R-:W0:Y:S01]  /*e7c0*/  SHFL.IDX PT, R45, R14, RZ, 0x1c1f ;  /* 0x001c1fff0e2d7589 */ /* 0x000e2200000e0000 */
[----:B------:R-:W-:Y:S01]  /*e7d0*/  SHF.R.U64 R4, R5, 0x3, RZ ;  /* 0x0000000305047819 */ /* 0x000fe200000012ff */
[--C-:B------:R-:W-:Y:S01]  /*e7e0*/  IMAD.X R5, RZ, RZ, R21.reuse, P2 ;  /* 0x000000ffff057224 */ /* 0x100fe200010e0615 */
[----:B------:R-:W-:Y:S01]  /*e7f0*/  ISETP.GE.OR P2, PT, R24, R51, P0 ;  /* 0x000000331800720c */ /* 0x000fe20000746670 */
[----:B------:R-:W-:Y:S01]  /*e800*/  SHFL.IDX PT, R46, R10, 0x1, 0x1c1f ;  /* 0x003c1f000a2e7f89 */ /* 0x000fe200000e0000 */
[----:B------:R-:W-:Y:S01]  /*e810*/  LOP3.LUT R4, R4, R7, RZ, 0x3c, !PT ;  /* 0x0000000704047212 */ /* 0x000fe200078e3cff */
[----:B------:R-:W-:Y:S01]  /*e820*/  VIADD R7, R24, 0x8 ;  /* 0x0000000818077836 */ /* 0x000fe20000000000 */
[C---:B------:R-:W-:Y:S01]  /*e830*/  IADD3 R37, P5, R20.reuse, 0x5000, RZ ;  /* 0x0000500014257810 */ /* 0x040fe20007fbe0ff */
[----:B------:R-:W1:Y:S01]  /*e840*/  SHFL.IDX PT, R47, R14, 0x1, 0x1c1f ;  /* 0x003c1f000e2f7f89 */ /* 0x000e6200000e0000 */
[C---:B------:R-:W-:Y:S01]  /*e850*/  IADD3 R33, P4, R20.reuse, 0x6000, RZ ;  /* 0x0000600014217810 */ /* 0x040fe20007f9e0ff */
[----:B------:R-:W-:Y:S01]  /*e860*/  IMAD.X R9, RZ, RZ, R21, P3 ;  /* 0x000000ffff097224 */ /* 0x000fe200018e0615 */
[----:B------:R-:W-:Y:S01]  /*e870*/  ISETP.GE.OR P0, PT, R7, R51, P0 ;  /* 0x000000330700720c */ /* 0x000fe20000706670 */
[----:B------:R-:W-:Y:S01]  /*e880*/  UIMAD.WIDE.U32 UR8, UR4, UR12, URZ ;  /* 0x0000000c040872a5 */ /* 0x000fe2000f8e003f */
[----:B------:R-:W-:Y:S01]  /*e890*/  LOP3.LUT R15, R20, 0x380, RZ, 0xc0, !PT ;  /* 0x00000380140f7812 */ /* 0x000fe200078ec0ff */
[----:B------:R-:W-:Y:S01]  /*e8a0*/  UIMAD UR10, UR4, UR13, UR10 ;  /* 0x0000000d040a72a4 */ /* 0x000fe2000f8e020a */
[----:B------:R-:W-:-:S02]  /*e8b0*/  LOP3.LUT R40, R41, 0x380, RZ, 0xc0, !PT ;  /* 0x0000038029287812 */ /* 0x000fc400078ec0ff */
[----:B------:R-:W-:Y:S01]  /*e8c0*/  ULDC.64 UR12, c[0x0][0xae8] ;  /* 0x0002ba00000c7ab9 */ /* 0x000fe20000000a00 */
[----:B------:R-:W-:Y:S01]  /*e8d0*/  LOP3.LUT R8, R8, R11, RZ, 0x3c, !PT ;  /* 0x0000000b08087212 */ /* 0x000fe200078e3cff */
[----:B0-----:R0:W-:Y:S01]  /*e8e0*/  @!P2 ST.E desc[UR50][R44.64], R3 ;  /* 0x000000032c00a985 */ /* 0x0011e2000c101932 */
[----:B------:R-:W-:Y:S01]  /*e8f0*/  UIADD3 UR9, UR9, UR10, URZ ;  /* 0x0000000a09097290 */ /* 0x000fe2000fffe03f */
[----:B------:R-:W-:Y:S01]  /*e900*/  LOP3.LUT R36, R37, 0x380, RZ, 0xc0, !PT ;  /* 0x0000038025247812 */ /* 0x000fe200078ec0ff */
[----:B------:R-:W-:Y:S01]  /*e910*/  UIMAD UR4, UR16, UR12, URZ ;  /* 0x0000000c100472a4 */ /* 0x000fe2000f8e023f */
[----:B------:R-:W-:Y:S02]  /*e920*/  LOP3.LUT R32, R33, 0x380, RZ, 0xc0, !PT ;  /* 0x0000038021207812 */ /* 0x000fe400078ec0ff */
[----:B------:R-:W-:Y:S01]  /*e930*/  SHF.R.U64 R15, R15, 0x3, RZ ;  /* 0x000000030f0f7819 */ /* 0x000fe200000012ff */
[----:B-1----:R1:W-:Y:S01]  /*e940*/  @!P0 ST.E desc[UR50][R46.64], R2 ;  /* 0x000000022e008985 */ /* 0x0023e2000c101932 */
[----:B------:R-:W-:-:S02]  /*e950*/  IADD3 R11, P3, R20, 0x7000, RZ ;  /* 0x00007000140b7810 */ /* 0x000fc40007f7e0ff */
[----:B------:R-:W-:Y:S01]  /*e960*/  SHF.R.U64 R40, R40, 0x3, RZ ;  /* 0x0000000328287819 */ /* 0x000fe200000012ff */
[----:B0-----:R-:W0:Y:S08]  /*e970*/  @P1 LDC R44, c[0x0][0xbec] ;  /* 0x0002fb00ff2c1b82 */ /* 0x001e300000000800 */
[----:B------:R-:W2:Y:S01]  /*e980*/  @P1 LDC R3, c[0x0][0xbf0] ;  /* 0x0002fc00ff031b82 */ /* 0x000ea20000000800 */
[----:B-1----:R-:W-:Y:S01]  /*e990*/  IMAD R2, R22, 0x20, R184 ;  /* 0x0000002016027824 */ /* 0x002fe200078e02b8 */
[----:B------:R-:W-:Y:S01]  /*e9a0*/  UIMAD UR4, UR42, UR13, UR4 ;  /* 0x0000000d2a0472a4 */ /* 0x000fe2000f8e0204 */
[----:B------:R-:W-:Y:S01]  /*e9b0*/  SHF.R.U64 R36, R36, 0x3, RZ ;  /* 0x0000000324247819 */ /* 0x000fe200000012ff */
[----:B------:R-:W-:Y:S01]  /*e9c0*/  UIMAD.WIDE.U32 UR8, UR42, UR12, UR8 ;  /* 0x0000000c2a0872a5 */ /* 0x000fe2000f8e0008 */
[----:B------:R-:W-:Y:S01]  /*e9d0*/  VIADD R45, R2, UR38 ;  /* 0x00000026022d7c36 */ /* 0x000fe20008000000 */
[----:B------:R-:W-:Y:S01]  /*e9e0*/  SHF.R.U64 R32, R32, 0x3, RZ ;  /* 0x0000000320207819 */ /* 0x000fe200000012ff */
[----:B------:R-:W-:Y:S01]  /*e9f0*/  ULDC.64 UR10, c[0x0][0xaf0] ;  /* 0x0002bc00000a7ab9 */ /* 0x000fe20000000a00 */
[----:B------:R-:W-:Y:S01]  /*ea00*/  LOP3.LUT R20, R15, R20, RZ, 0x3c, !PT ;  /* 0x000000140f147212 */ /* 0x000fe200078e3cff */
[----:B------:R-:W-:Y:S01]  /*ea10*/  UIADD3 UR9, UR9, UR4, URZ ;  /* 0x0000000409097290 */ /* 0x000fe2000fffe03f */
[----:B------:R-:W-:Y:S01]  /*ea20*/  LOP3.LUT R40, R40, R41, RZ, 0x3c, !PT ;  /* 0x0000002928287212 */ /* 0x000fe200078e3cff */
[----:B------:R-:W-:Y:S01]  /*ea30*/  UIMAD UR4, UR18, UR10, URZ ;  /* 0x0000000a120472a4 */ /* 0x000fe2000f8e023f */
[----:B------:R-:W-:Y:S01]  /*ea40*/  LOP3.LUT R36, R36, R37, RZ, 0x3c, !PT ;  /* 0x0000002524247212 */ /* 0x000fe200078e3cff */
[--C-:B------:R-:W-:Y:S01]  /*ea50*/  IMAD.X R41, RZ, RZ, R21.reuse, P6 ;  /* 0x000000ffff297224 */ /* 0x100fe200030e0615 */
[----:B------:R-:W-:Y:S01]  /*ea60*/  LOP3.LUT R32, R32, R33, RZ, 0x3c, !PT ;  /* 0x0000002120207212 */ /* 0x000fe200078e3cff */
[--C-:B------:R-:W-:Y:S01]  /*ea70*/  IMAD.X R37, RZ, RZ, R21.reuse, P5 ;  /* 0x000000ffff257224 */ /* 0x100fe200028e0615 */
[----:B------:R-:W-:Y:S01]  /*ea80*/  LOP3.LUT R6, R11, 0x380, RZ, 0xc0, !PT ;  /* 0x000003800b067812 */ /* 0x000fe200078ec0ff */
[----:B0-----:R-:W-:Y:S01]  /*ea90*/  @P1 IMAD.HI.U32 R2, R45, R44, RZ ;  /* 0x0000002c2d021227 */ /* 0x001fe200078e00ff */
[----:B------:R0:W5:Y:S03]  /*eaa0*/  LD.E.128 R28, desc[UR50][R20.64] ;  /* 0x00000032141c7980 */ /* 0x000166000c101d00 */
[--C-:B------:R-:W-:Y:S01]  /*eab0*/  IMAD.X R25, RZ, RZ, R21.reuse, P3 ;  /* 0x000000ffff197224 */ /* 0x100fe200018e0615 */
[----:B------:R-:W-:Y:S01]  /*eac0*/  SHF.R.U64 R6, R6, 0x3, RZ ;  /* 0x0000000306067819 */ /* 0x000fe200000012ff */
[----:B------:R-:W-:Y:S01]  /*ead0*/  IMAD.X R33, RZ, RZ, R21, P4 ;  /* 0x000000ffff217224 */ /* 0x000fe200020e0615 */
[----:B------:R-:W-:Y:S01]  /*eae0*/  UIMAD UR4, UR17, UR11, UR4 ;  /* 0x0000000b110472a4 */ /* 0x000fe2000f8e0204 */
[----:B------:R-:W5:Y:S01]  /*eaf0*/  LD.E.128 R12, desc[UR50][R12.64] ;  /* 0x000000320c0c7980 */ /* 0x000f62000c101d00 */
[----:B------:R-:W-:Y:S01]  /*eb00*/  UIMAD.WIDE.U32 UR8, UR17, UR10, UR8 ;  /* 0x0000000a110872a5 */ /* 0x000fe2000f8e0008 */
[----:B------:R-:W-:Y:S01]  /*eb10*/  LOP3.LUT R24, R6, R11, RZ, 0x3c, !PT ;  /* 0x0000000b06187212 */ /* 0x000fe200078e3cff */
[----:B0-----:R-:W-:Y:S01]  /*eb20*/  IMAD.MOV.U32 R21, RZ, RZ, R45 ;  /* 0x000000ffff157224 */ /* 0x001fe200078e002d */
[----:B--2---:R-:W-:Y:S01]  /*eb30*/  @P1 SHF.R.U32.HI R21, RZ, R3, R2 ;  /* 0x00000003ff151219 */ /* 0x004fe20000011602 */
[----:B------:R-:W-:Y:S01]  /*eb40*/  UIADD3 UR4, UR9, UR4, URZ ;  /* 0x0000000409047290 */ /* 0x000fe2000fffe03f */
[----:B------:R-:W5:Y:S01]  /*eb50*/  LD.E.128 R8, desc[UR50][R8.64] ;  /* 0x0000003208087980 */ /* 0x000f62000c101d00 */
[----:B------:R-:W-:Y:S01]  /*eb60*/  ULDC.64 UR10, c[0x0][0xae0] ;  /* 0x0002b800000a7ab9 */ /* 0x000fe20000000a00 */
        /* <DEDUP_REMOVED lines=10> */
[----:B------:R-:W-:Y:S02]  /*ec10*/  ULDC.64 UR8, c[0x0][0xad8] ;  /* 0x0002b60000087ab9 */ /* 0x000fe40000000a00 */
[----:B------:R-:W5:Y:S01]  /*ec20*/  LD.E.128 R32, desc[UR50][R32.64] ;  /* 0x0000003220207980 */ /* 0x000f62000c101d00 */
[----:B------:R-:W-:-:S03]  /*ec30*/  IMAD R47, R21, UR11, R20 ;  /* 0x0000000b152f7c24 */ /* 0x000fc6000f8e0214 */
[----:B------:R-:W5:Y:S01]  /*ec40*/  LD.E.128 R24, desc[UR50][R24.64] ;  /* 0x0000003218187980 */ /* 0x000f62000c101d00 */
[----:B------:R-:W-:Y:S01]  /*ec50*/  SHF.R.S32.HI R20, RZ, 0x1f, R45 ;  /* 0x0000001fff147819 */ /* 0x000fe2000001142d */
[----:B------:R-:W-:Y:S01]  /*ec60*/  @!PT LDS RZ, [RZ] ;  /* 0x00000000fffff984 */ /* 0x000fe20000000800 */
[----:B------:R-:W-:Y:S01]  /*ec70*/  @!PT LDS RZ, [RZ] ;  /* 0x00000000fffff984 */ /* 0x000fe20000000800 */
[----:B------:R-:W-:Y:S01]  /*ec80*/  @!PT LDS RZ, [RZ] ;  /* 0x00000000fffff984 */ /* 0x000fe20000000800 */
[----:B------:R-:W-:Y:S01]  /*ec90*/  @!PT LDS RZ, [RZ] ;  /* 0x00000000fffff984 */ /* 0x000fe20000000800 */
[----:B------:R0:W-:Y:S06]  /*eca0*/  MEMBAR.ALL.CTA ;  /* 0x0000000000007992 */ /* 0x0001ec0000008000 */
[----:B0-----:R-:W0:Y:S01]  /*ecb0*/  FENCE.VIEW.ASYNC.S ;  /* 0x00000000000073c6 */ /* 0x001e220000000000 */
        /* <DEDUP_REMOVED lines=18> */
[----:B0-----:R0:W-:Y:S01]  /*ede0*/  SYNCS.ARRIVE.TRANS64.RED.A1T0 RZ, [R0+URZ], RZ ;  /* 0x000000ff00ff79a7 */ /* 0x0011e2000810043f */
        /* <DEDUP_REMOVED lines=12> */
.L_x_8132:
[----:B------:R-:W-:Y:S05]  /*eeb0*/  BSYNC B1 ;  /* 0x0000000000017941 */ /* 0x000fea0003800000 */
.L_x_8131:
        /* <DEDUP_REMOVED lines=13> */
.L_x_8134:
[----:B------:R-:W-:Y:S05]  /*ef90*/  BSYNC B1 ;  /* 0x0000000000017941 */ /* 0x000fea0003800000 */
.L_x_8133:
[----:B----4-:R4:W0:Y:S01]  /*efa0*/  SHFL.IDX PT, R0, R45, 0x2, 0x181f ;  /* 0x00581f002d007f89 */ /* 0x01082200000e0000 */
        /* <DEDUP_REMOVED lines=12> */
.L_x_8136:
[----:B------:R-:W-:Y:S05]  /*f070*/  BSYNC B1 ;  /* 0x0000000000017941 */ /* 0x000fea0003800000 */
.L_x_8135:
[----:B0-----:R-:W-:Y:S01]  /*f080*/  VIADD R0, R46, 0x60 ;  /* 0x000000602e007836 */ /* 0x001fe20000000000 */
[----:B-1--4-:R-:W0:Y:S04]  /*f090*/  SHFL.IDX PT, R45, R45, 0x3, 0x181f ;  /* 0x00781f002d2d7f89 */ /* 0x012e2800000e0000 */
[----:B------:R-:W-:Y:S01]  /*f0a0*/  ISETP.GE.AND P0, PT, R0, R51, PT ;  /* 0x000000330000720c */ /* 0x000fe20003f06270 */
[----:B------:R-:W1:-:S12]  /*f0b0*/  SHFL.IDX PT, R44, R44, 0x3, 0x181f ;  /* 0x00781f002c2c7f89 */ /* 0x000e5800000e0000 */
[----:B------:R-:W-:Y:S05]  /*f0c0*/  @P0 BRA `(.L_x_8137) ;  /* 0x0000000c000c0947 */ /* 0x000fea0003800000 */
[----:B------:R-:W-:Y:S02]  /*f0d0*/  ULDC UR4, c[0x0][0xac8] ;  /* 0x0002b20000047ab9 */ /* 0x000fe40000000800 */
[----:B------:R-:W-:-:S13]  /*f0e0*/  ISETP.GE.AND P1, PT, R18, UR4, PT ;  /* 0x0000000412007c0c */ /* 0x000fda000bf26270 */
[----:B-1----:R-:W-:-:S04]  /*f0f0*/  @!P1 LEA R2, P0, R18, R44, 0x1 ;  /* 0x0000002c12029211 */ /* 0x002fc800078008ff */
        /* <DEDUP_REMOVED lines=8> */
.L_x_8129:
[----:B------:R-:W-:Y:S01]  /*f180*/  ULDC.64 UR8, c[0x0][0xc00] ;  /* 0x0003000000087ab9 */ /* 0x000fe20000000a00 */
[----:B------:R-:W-:Y:S01]  /*f190*/  ULDC UR4, c[0x0][0xa88] ;  /* 0x0002a20000047ab9 */ /* 0x000fe20000000800 */
[----:B------:R-:W-:Y:S01]  /*f1a0*/  UISETP.NE.U32.AND UP0, UPT, UR8, URZ, UPT ;  /* 0x0000003f0800728c */ /* 0x000fe2000bf05070 */
[----:B------:R-:W0:Y:S03]  /*f1b0*/  LDC R11, c[0x0][0xbe8] ;  /* 0x0002fa00ff0b7b82 */ /* 0x000e260000000800 */
[----:B------:R-:W-:-:S03]  /*f1c0*/  UISETP.NE.AND.EX UP0, UPT, UR9, URZ, UPT, UP0 ;  /* 0x0000003f0900728c */ /* 0x000fc6000bf05300 */
[----:B------:R-:W-:Y:S02]  /*f1d0*/  ULDC.64 UR8, c[0x0][0xc00] ;  /* 0x0003000000087ab9 */ /* 0x000fe40000000a00 */
[----:B------:R-:W-:Y:S01]  /*f1e0*/  UIMAD.WIDE UR8, UR37, 0x4, UR8 ;  /* 0x00000004250878a5 */ /* 0x000fe2000f8e0208 */
[----:B------:R-:W-:-:S05]  /*f1f0*/  PLOP3.LUT P2, PT, PT, PT, UP0, 0x80, 0x0 ;  /* 0x000000000000781c */ /* 0x000fca0003f4f008 */
[----:B------:R-:W-:Y:S02]  /*f200*/  IMAD.U32 R2, RZ, RZ, UR8 ;  /* 0x00000008ff027e24 */ /* 0x000fe4000f8e00ff */
[----:B------:R-:W-:Y:S01]  /*f210*/  IMAD.U32 R3, RZ, RZ, UR9 ;  /* 0x00000009ff037e24 */ /* 0x000fe2000f8e00ff */
[----:B------:R-:W-:Y:S02]  /*f220*/  ULDC.64 UR8, c[0x0][0xc08] ;  /* 0x0003020000087ab9 */ /* 0x000fe40000000a00 */
[----:B------:R-:W-:Y:S01]  /*f230*/  UISETP.NE.U32.AND UP1, UPT, UR8, URZ, UPT ;  /* 0x0000003f0800728c */ /* 0x000fe2000bf25070 */
[----:B------:R-:W-:Y:S02]  /*f240*/  IMAD.U32 R0, RZ, RZ, UR4 ;  /* 0x00000004ff007e24 */ /* 0x000fe4000f8e00ff */
[----:B------:R-:W2:Y:S01]  /*f250*/  @P2 LDG.E R6, desc[UR50][R2.64] ;  /* 0x0000003202062981 */ /* 0x000ea2000c1e1900 */
[----:B------:R-:W-:-:S06]  /*f260*/  UISETP.NE.AND.EX UP1, UPT, UR9, URZ, UPT, UP1 ;  /* 0x0000003f0900728c */ /* 0x000fcc000bf25310 */
[----:B------:R-:W-:-:S05]  /*f270*/  PLOP3.LUT P3, PT, PT, PT, UP1, 0x80, 0x0 ;  /* 0x000000000000781c */ /* 0x000fca0003f6f018 */
[----:B------:R-:W-:Y:S02]  /*f280*/  @UP1 ULDC.64 UR8, c[0x0][0xc08] ;  /* 0x0003020000081ab9 */ /* 0x000fe40000000a00 */
[----:B------:R-:W-:-:S06]  /*f290*/  @UP1 UIMAD.WIDE UR8, UR37, 0x4, UR8 ;  /* 0x00000004250818a5 */ /* 0x000fcc000f8e0208 */
[----:B------:R-:W-:Y:S02]  /*f2a0*/  IMAD.U32 R4, RZ, RZ, UR8 ;  /* 0x00000008ff047e24 */ /* 0x000fe4000f8e00ff */
[----:B------:R-:W-:-:S05]  /*f2b0*/  IMAD.U32 R5, RZ, RZ, UR9 ;  /* 0x00000009ff057e24 */ /* 0x000fca000f8e00ff */
[----:B------:R1:W5:Y:S01]  /*f2c0*/  @P3 LDG.E R0, desc[UR50][R4.64] ;  /* 0x0000003204003981 */ /* 0x000362000c1e1900 */
[----:B0-----:R-:W-:Y:S01]  /*f2d0*/  ISETP.NE.AND P0, PT, R11, 0x1, PT ;  /* 0x000000010b00780c */ /* 0x001fe20003f05270 */
[----:B------:R-:W-:Y:S01]  /*f2e0*/  UMOV UR4, URZ ;  /* 0x0000003f00047c82 */ /* 0x000fe20008000000 */
[----:B------:R-:W-:Y:S01]  /*f2f0*/  USHF.R.S32.HI UR12, URZ, 0x1f, UR42 ;  /* 0x0000001f3f0c7899 */ /* 0x000fe2000801142a */
[----:B------:R-:W-:-:S10]  /*f300*/  ISETP.GE.AND P1, PT, R191, 0x80, PT ;  /* 0x00000080bf00780c */ /* 0x000fd40003f26270 */
[----:B------:R-:W0:Y:S01]  /*f310*/  @P0 LDC R9, c[0x0][0xbec] ;  /* 0x0002fb00ff090b82 */ /* 0x000e220000000800 */
[----:B--2---:R-:W-:Y:S01]  /*f320*/  @P2 R2UR UR4, R6 ;  /* 0x00000000060422ca */ /* 0x004fe200000e0000 */
[----:B01----:R-:W-:-:S14]  /*f330*/  @P3 BRA `(.L_x_8138) ;  /* 0x0000000000103947 */ /* 0x003fdc0003800000 */
[----:B------:R-:W-:Y:S05]  /*f340*/  @!P2 BRA `(.L_x_8138) ;  /* 0x00000000000ca947 */ /* 0x000fea0003800000 */
[----:B------:R-:W2:Y:S04]  /*f350*/  LDG.E R5, desc[UR50][R2.64] ;  /* 0x0000003202057981 */ /* 0x000ea8000c1e1900 */
[----:B-----5:R-:W2:Y:S02]  /*f360*/  LDG.E R0, desc[UR50][R2.64+0x4] ;  /* 0x0000043202007981 */ /* 0x020ea4000c1e1900 */
[----:B--2---:R-:W-:-:S07]  /*f370*/  IMAD.IADD R0, R0, 0x1, -R5 ;  /* 0x0000000100007824 */ /* 0x004fce00078e0a05 */
.L_x_8138:
[----:B------:R-:W-:Y:S01]  /*f380*/  USHF.R.S32.HI UR8, URZ, 0x1f, UR37 ;  /* 0x0000001f3f087899 */ /* 0x000fe20008011425 */
[----:B------:R-:W-:Y:S01]  /*f390*/  BSSY B1, `(.L_x_8139) ;  /* 0x000002e000017945 */ /* 0x000fe20003800000 */
[----:B------:R-:W-:Y:S02]  /*f3a0*/  USHF.R.S32.HI UR11, URZ, 0x1f, UR4 ;  /* 0x0000001f3f0b7899 */ /* 0x000fe40008011404 */
        /* <DEDUP_REMOVED lines=12> */
[----:B------:R-:W-:Y:S01]  /*f470*/  UMOV UR8, UR4 ;  /* 0x0000000400087c82 */ /* 0x000fe20008000000 */
[----:B------:R-:W-:Y:S01]  /*f480*/  UIMAD UR10, UR12, UR16, URZ ;  /* 0x000000100c0a72a4 */ /* 0x000fe2000f8e023f */
[----:B------:R-:W-:Y:S01]  /*f490*/  IMAD.MOV.U32 R2, RZ, RZ, R4 ;  /* 0x000000ffff027224 */ /* 0x000fe200078e0004 */
[----:B------:R-:W-:Y:S02]  /*f4a0*/  UMOV UR9, UR11 ;  /* 0x0000000b00097c82 */ /* 0x000fe40008000000 */
[----:B------:R-:W-:Y:S02]  /*f4b0*/  UIMAD.WIDE.U32 UR8, UR42, UR16, UR8 ;  /* 0x000000102a0872a5 */ /* 0x000fe4000f8e0008 */
[----:B------:R-:W-:-:S03]  /*f4c0*/  UIMAD UR10, UR42, UR17, UR10 ;  /* 0x000000112a0a72a4 */ /* 0x000fc6000f8e020a */
[----:B------:R-:W-:Y:S01]  /*f4d0*/  ULDC.64 UR16, c[0x0][0xb98] ;  /* 0x0002e60000107ab9 */ /* 0x000fe20000000a00 */
[----:B------:R-:W0:Y:S01]  /*f4e0*/  @P1 LDC R3, c[0x0][0xbec] ;  /* 0x0002fb00ff031b82 */ /* 0x000e220000000800 */
[----:B------:R-:W-:Y:S02]  /*f4f0*/  UIADD3 UR9, UR9, UR10, URZ ;  /* 0x0000000a09097290 */ /* 0x000fe4000fffe03f */
[----:B------:R-:W-:Y:S02]  /*f500*/  UIMAD UR10, UR14, UR16, URZ ;  /* 0x000000100e0a72a4 */ /* 0x000fe4000f8e023f */
[----:B------:R-:W-:Y:S02]  /*f510*/  UIMAD.WIDE.U32 UR8, UR13, UR16, UR8 ;  /* 0x000000100d0872a5 */ /* 0x000fe4000f8e0008 */
[----:B------:R-:W-:Y:S01]  /*f520*/  UIMAD UR10, UR13, UR17, UR10 ;  /* 0x000000110d0a72a4 */ /* 0x000fe2000f8e020a */
[----:B------:R-:W1:Y:S02]  /*f530*/  @P1 LDC R6, c[0x0][0xbf0] ;  /* 0x0002fc00ff061b82 */ /* 0x000e640000000800 */
        /* <DEDUP_REMOVED lines=19> */
.L_x_8140:
[----:B------:R-:W-:Y:S05]  /*f670*/  BSYNC B1 ;  /* 0x0000000000017941 */ /* 0x000fea0003800000 */
.L_x_8139:
[----:B0-----:R-:W0:Y:S01]  /*f680*/  @P0 LDC R3, c[0x0][0xbf0] ;  /* 0x0002fc00ff030b82 */ /* 0x001e220000000800 */
[----:B------:R-:W-:Y:S01]  /*f690*/  ULDC.64 UR16, c[0x0][0xaa0] ;  /* 0x0002a80000107ab9 */ /* 0x000fe20000000a00 */
[----:B------:R-:W-:Y:S01]  /*f6a0*/  IMAD R2, R22, 0x20, R184 ;  /* 0x0000002016027824 */ /* 0x000fe200078e02b8 */
[----:B------:R-:W-:Y:S01]  /*f6b0*/  UIMAD UR10, UR11, UR16, URZ ;  /* 0x000000100b0a72a4 */ /* 0x000fe2000f8e023f */
[----:B------:R-:W-:Y:S01]  /*f6c0*/  BSSY B1, `(.L_x_8141) ;  /* 0x0000039000017945 */ /* 0x000fe20003800000 */
[----:B------:R-:W-:Y:S01]  /*f6d0*/  UIMAD.WIDE.U32 UR8, UR4, UR16, URZ ;  /* 0x00000010040872a5 */ /* 0x000fe2000f8e003f */
[----:B------:R-:W-:Y:S01]  /*f6e0*/  VIADD R6, R2, UR38 ;  /* 0x0000002602067c36 */ /* 0x000fe20008000000 */
[----:B------:R-:W-:-:S03]  /*f6f0*/  UIMAD UR10, UR4, UR17, UR10 ;  /* 0x00000011040a72a4 */ /* 0x000fc6000f8e020a */
[----:B------:R-:W-:Y:S01]  /*f700*/  ULDC.64 UR16, c[0x0][0xae8] ;  /* 0x0002ba0000107ab9 */ /* 0x000fe20000000a00 */
[----:B------:R-:W-:Y:S01]  /*f710*/  UIADD3 UR9, UR9, UR10, URZ ;  /* 0x0000000a09097290 */ /* 0x000fe2000fffe03f */
[----:B------:R-:W-:Y:S01]  /*f720*/  @P0 IMAD.HI.U32 R2, R6, R9, RZ ;  /* 0x0000000906020227 */ /* 0x000fe200078e00ff */
[----:B------:R-:W-:Y:S02]  /*f730*/  UIMAD UR4, UR12, UR16, URZ ;  /* 0x000000100c0472a4 */ /* 0x000fe4000f8e023f */
        /* <DEDUP_REMOVED lines=49> */
.L_x_8142:
[----:B------:R-:W-:Y:S05]  /*fa50*/  BSYNC B1 ;  /* 0x0000000000017941 */ /* 0x000fea0003800000 */
.L_x_8141:
        /* <DEDUP_REMOVED lines=13> */
.L_x_8144:
[----:B------:R-:W-:Y:S05]  /*fb30*/  BSYNC B1 ;  /* 0x0000000000017941 */ /* 0x000fea0003800000 */
.L_x_8143:
        /* <DEDUP_REMOVED lines=13> */
.L_x_8146:
[----:B------:R-:W-:Y:S05]  /*fc10*/  BSYNC B1 ;  /* 0x0000000000017941 */ /* 0x000fea0003800000 */
.L_x_8145:
[----:B0-----:R-:W-:Y:S01]  /*fc20*/  VIADD R0, R6, 0x60 ;  /* 0x0000006006007836 */ /* 0x001fe20000000000 */
[----:B--2-4-:R-:W0:Y:S04]  /*fc30*/  SHFL.IDX PT, R5, R5, 0x3, 0x181f ;  /* 0x00781f0005057f89 */ /* 0x014e2800000e0000 */
[----:B------:R-:W-:Y:S01]  /*fc40*/  ISETP.GE.AND P0, PT, R0, R11, PT ;  /* 0x0000000b0000720c */ /* 0x000fe20003f06270 */
[----:B-1-3--:R1:W2:-:S12]  /*fc50*/  SHFL.IDX PT, R2, R4, 0x3, 0x181f ;  /* 0x00781f0004027f89 */ /* 0x00a29800000e0000 */
[----:B-1----:R-:W-:Y:S05]  /*fc60*/  @P0 BRA `(.L_x_8137) ;  /* 0x0000000000240947 */ /* 0x002fea0003800000 */
[----:B------:R-:W-:Y:S02]  /*fc70*/  ULDC UR4, c[0x0][0xac8] ;  /* 0x0002b20000047ab9 */ /* 0x000fe40000000800 */
        /* <DEDUP_REMOVED lines=8> */
.L_x_8137:
[----:B------:R-:W-:Y:S05]  /*fd00*/  BSYNC B0 ;  /* 0x0000000000007941 */ /* 0x000fea0003800000 */
.L_x_8128:
[----:B------:R-:W-:Y:S02]  /*fd10*/  ULDC UR4, c[0x0][0xc3c] ;  /* 0x00030f0000047ab9 */ /* 0x000fe40000000800 */
[----:B------:R-:W-:-:S06]  /*fd20*/  UISETP.GE.AND UP0, UPT, UR6, UR4, UPT ;  /* 0x000000040600728c */ /* 0x000fcc000bf06270 */
[----:B------:R-:W-:-:S13]  /*fd30*/  PLOP3.LUT P0, PT, PT, PT, UP0, 0x80, 0x0 ;  /* 0x000000000000781c */ /* 0x000fda0003f0f008 */
[----:B------:R-:W-:Y:S05]  /*fd40*/  @!P0 BRA `(.L_x_8147) ;  /* 0xffffff1000308947 */ /* 0x000fea000383ffff */
[----:B------:R-:W-:Y:S05]  /*fd50*/  EXIT ;  /* 0x000000000000794d */ /* 0x000fea0003800000 */
.L_x_8046:
        /* <DEDUP_REMOVED lines=18> */
.L_x_8148:
[----:B------:R-:W1:Y:S01]  /*fe80*/  S2R R0, SR_TID.X ;  /* 0x0000000000007919 */ /* 0x000e620000002100 */
[----:B------:R-:W-:Y:S01]  /*fe90*/  ULDC UR4, c[0x0][0xc3c] ;  /* 0x00030f0000047ab9 */ /* 0x000fe20000000800 */
[----:B------:R-:W2:Y:S01]  /*fea0*/  S2UR UR6, SR_CTAID.X ;  /* 0x00000000000679c3 */ /* 0x000ea20000002500 */
[----:B------:R-:W-:Y:S01]  /*feb0*/  ULDC UR5, c[0x0][0xc38] ;  /* 0x00030e0000057ab9 */ /* 0x000fe20000000800 */
[----:B-1----:R-:W-:-:S04]  /*fec0*/  LOP3.LUT R0, R0, 0x1f, RZ, 0xc0, !PT ;  /* 0x0000001f00007812 */ /* 0x002fc800078ec0ff */
[----:B------:R-:W-:-:S04]  /*fed0*/  ISETP.NE.AND P0, PT, R0, 0x1f, PT ;  /* 0x0000001f0000780c */ /* 0x000fc80003f05270 */
[----:B------:R-:W-:-:S13]  /*fee0*/  ISETP.GE.OR P1, PT, R0, UR4, !P0 ;  /* 0x0000000400007c0c */ /* 0x000fda000c726670 */
[----:B0-----:R-:W0:Y:S02]  /*fef0*/  @!P1 LDC.64 R2, c[0x0][0xc80] ;  /* 0x00032000ff029b82 */ /* 0x001e240000000a00 */
[----:B0-----:R-:W-:-:S05]  /*ff00*/  @!P1 IMAD.WIDE.U32 R2, R0, 0x4, R2 ;  /* 0x0000000400029825 */ /* 0x001fca00078e0002 */
[----:B------:R-:W3:Y:S01]  /*ff10*/  @!P1 LDG.E R4, desc[UR50][R2.64] ;  /* 0x0000003202049981 */ /* 0x000ee2000c1e1900 */
[C---:B------:R-:W-:Y:S01]  /*ff20*/  ISETP.NE.AND P1, PT, R0.reuse, RZ, PT ;  /* 0x000000ff0000720c */ /* 0x040fe20003f25270 */
[----:B------:R-:W-:Y:S01]  /*ff30*/  UMOV UR4, URZ ;  /* 0x0000003f00047c82 */ /* 0x000fe20008000000 */
[C---:B------:R-:W-:Y:S01]  /*ff40*/  ISETP.GE.U32.AND P2, PT, R0.reuse, 0x2, PT ;  /* 0x000000020000780c */ /* 0x040fe20003f46070 */
[----:B------:R-:W-:Y:S01]  /*ff50*/  IMAD.MOV.U32 R16, RZ, RZ, RZ ;  /* 0x000000ffff107224 */ /* 0x000fe200078e00ff */
[C---:B------:R-:W-:Y:S02]  /*ff60*/  ISETP.GE.U32.AND P3, PT, R0.reuse, 0x4, PT ;  /* 0x000000040000780c */ /* 0x040fe40003f66070 */
[C---:B------:R-:W-:Y:S02]  /*ff70*/  ISETP.GE.U32.AND P4, PT, R0.reuse, 0x8, PT ;  /* 0x000000080000780c */ /* 0x040fe40003f86070 */
[----:B------:R-:W-:Y:S01]  /*ff80*/  ISETP.GE.U32.AND P5, PT, R0, 0x10, PT ;  /* 0x000000100000780c */ /* 0x000fe20003fa6070 */
[----:B---3--:R-:W0:Y:S02]  /*ff90*/  SHFL.UP PT, R5, R4, 0x1, RZ ;  /* 0x0420000004057989 */ /* 0x008e2400000e00ff */
        /* <DEDUP_REMOVED lines=17> */
[----:B--2---:R-:W-:-:S13]  /*100b0*/  ISETP.GT.AND P6, PT, R6, UR6, PT ;  /* 0x0000000606007c0c */ /* 0x004fda000bfc4270 */
[----:B------:R-:W-:Y:S05]  /*100c0*/  @P6 BRA `(.L_x_8150) ;  /* 0x00000000009c6947 */ /* 0x000fea0003800000 */
[----:B------:R-:W0:Y:S01]  /*100d0*/  LDC R5, c[0x0][0xc3c] ;  /* 0x00030f00ff057b82 */ /* 0x000e220000000800 */
[----:B------:R-:W-:Y:S01]  /*100e0*/  IMAD.MOV.U32 R6, RZ, RZ, R3 ;  /* 0x000000ffff067224 */ /* 0x000fe200078e0003 */
[----:B------:R-:W-:Y:S01]  /*100f0*/  UMOV UR4, URZ ;  /* 0x0000003f00047c82 */ /* 0x000fe20008000000 */
[----:B------:R-:W-:Y:S01]  /*10100*/  ULDC UR7, c[0x0][0xc3c] ;  /* 0x00030f0000077ab9 */ /* 0x000fe20000000800 */
[----:B------:R-:W-:-:S05]  /*10110*/  ULDC UR5, c[0x0][0xc38] ;  /* 0x00030e0000057ab9 */ /* 0x000fca0000000800 */
.L_x_8154:
        /* <DEDUP_REMOVED lines=12> */
.L_x_8153:
[----:B------:R-:W-:Y:S05]  /*101e0*/  BSYNC B0 ;  /* 0x0000000000007941 */ /* 0x000fea0003800000 */
.L_x_8152:
        /* <DEDUP_REMOVED lines=21> */
.L_x_8150:
        /* <DEDUP_REMOVED lines=20> */
.L_x_8155:
[--C-:B-12---:R-:W-:Y:S02]  /*10480*/  IMAD.MOV R5, RZ, RZ, -R3.reuse ;  /* 0x000000ffff057224 */ /* 0x106fe400078e0a03 */
[----:B---3--:R-:W-:Y:S01]  /*10490*/  IMAD R16, R16, UR5, R6 ;  /* 0x0000000510107c24 */ /* 0x008fe2000f8e0206 */
[----:B------:R-:W-:Y:S01]  /*104a0*/  IABS R6, R8 ;  /* 0x0000000800067213 */ /* 0x000fe20000000000 */
[----:B------:R-:W-:Y:S02]  /*104b0*/  IMAD R5, R5, R10, RZ ;  /* 0x0000000a05057224 */ /* 0x000fe400078e02ff */
[----:B------:R-:W-:Y:S02]  /*104c0*/  IMAD.MOV.U32 R2, RZ, RZ, RZ ;  /* 0x000000ffff027224 */ /* 0x000fe400078e00ff */
        /* <DEDUP_REMOVED lines=20> */
[----:B------:R-:W-:-:S04]  /*10610*/  VIADDMNMX R9, R10, UR5, R9, PT ;  /* 0x000000050a097c46 */ /* 0x000fc8000b800109 */
[-C--:B------:R-:W-:Y:S02]  /*10620*/  IABS R7, R9.reuse ;  /* 0x0000000900077213 */ /* 0x080fe40000000000 */
[----:B------:R-:W-:Y:S02]  /*10630*/  IABS R8, R9 ;  /* 0x0000000900087213 */ /* 0x000fe40000000000 */
[----:B------:R-:W1:Y:S03]  /*10640*/  I2F.RP R10, R7 ;  /* 0x00000007000a7306 */ /* 0x000e660000209400 */
[----:B------:R-:W-:-:S05]  /*10650*/  IMAD.MOV R8, RZ, RZ, -R8 ;  /* 0x000000ffff087224 */ /* 0x000fca00078e0a08 */
[----:B-1----:R-:W1:Y:S02]  /*10660*/  MUFU.RCP R10, R10 ;  /* 0x0000000a000a7308 */ /* 0x002e640000001000 */
[----:B-1----:R-:W-:-:S06]  /*10670*/  VIADD R3, R10, 0xffffffe ;  /* 0x0ffffffe0a037836 */ /* 0x002fcc0000000000 */
[----:B------:R-:W1:Y:S02]  /*10680*/  F2I.FTZ.U32.TRUNC.NTZ R3, R3 ;  /* 0x0000000300037305 */ /* 0x000e64000021f000 */
[----:B-1----:R-:W-:-:S04]  /*10690*/  IMAD.MOV R2, RZ, RZ, -R3 ;  /* 0x000000ffff027224 */ /* 0x002fc800078e0a03 */
[----:B------:R-:W-:Y:S02]  /*106a0*/  IMAD R11, R2, R7, RZ ;  /* 0x00000007020b7224 */ /* 0x000fe400078e02ff */
[----:B------:R-:W-:-:S04]  /*106b0*/  IMAD.MOV.U32 R2, RZ, RZ, RZ ;  /* 0x000000ffff027224 */ /* 0x000fc800078e00ff */
[----:B------:R-:W-:Y:S01]  /*106c0*/  IMAD.HI.U32 R2, R3, R11, R2 ;  /* 0x0000000b03027227 */ /* 0x000fe200078e0002 */
[----:B------:R-:W-:Y:S02]  /*106d0*/  IABS R11, R5 ;  /* 0x00000005000b7213 */ /* 0x000fe40000000000 */
[C---:B------:R-:W-:Y:S01]  /*106e0*/  LOP3.LUT R3, R5.reuse, R9, RZ, 0x3c, !PT ;  /* 0x0000000905037212 */ /* 0x040fe200078e3cff */
[----:B------:R-:W-:Y:S02]  /*106f0*/  IMAD.IADD R5, R5, 0x1, R6 ;  /* 0x0000000105057824 */ /* 0x000fe400078e0206 */
        /* <DEDUP_REMOVED lines=16> */
.L_x_8151:
[----:B------:R-:W-:Y:S02]  /*10800*/  IMAD.MOV.U32 R17, RZ, RZ, RZ ;  /* 0x000000ffff117224 */ /* 0x000fe400078e00ff */
[----:B------:R-:W-:Y:S02]  /*10810*/  IMAD.U32 R16, RZ, RZ, UR6 ;  /* 0x00000006ff107e24 */ /* 0x000fe4000f8e00ff */
[----:B------:R-:W-:-:S07]  /*10820*/  IMAD.MOV.U32 R18, RZ, RZ, RZ ;  /* 0x000000ffff127224 */ /* 0x000fce00078e00ff */
.L_x_8156:
[----:B------:R-:W-:-:S13]  /*10830*/  ISETP.NE.AND P0, PT, R0, RZ, PT ;  /* 0x000000ff0000720c */ /* 0x000fda0003f05270 */
[----:B------:R-:W1:Y:S01]  /*10840*/  @!P0 S2R R3, SR_CgaCtaId ;  /* 0x0000000000038919 */ /* 0x000e620000008800 */
[----:B------:R-:W-:-:S04]  /*10850*/  @!P0 MOV R0, 0x400 ;  /* 0x0000040000008802 */ /* 0x000fc80000000f00 */
[----:B-1----:R-:W-:-:S05]  /*10860*/  @!P0 LEA R0, R3, R0, 0x18 ;  /* 0x0000000003008211 */ /* 0x002fca00078ec0ff */
[----:B------:R1:W-:Y:S01]  /*10870*/  @!P0 STS.128 [R0+0x288d0], R16 ;  /* 0x0288d01000008388 */ /* 0x0003e20000000c00 */
[----:B------:R-:W-:Y:S06]  /*10880*/  BAR.ARV 0x5, 0x180 ;  /* 0x0146000000007b1d */ /* 0x000fec0000002000 */
.L_x_8149:
        /* <DEDUP_REMOVED lines=27> */
[----:B------:R0:W-:Y:S01]  /*10a40*/  STL [R1], R4 ;  /* 0x0000000401007387 */ /* 0x0001e20000100800 */
[----:B------:R-:W-:-:S03]  /*10a50*/  IMAD.MOV.U32 R2, RZ, RZ, 0x1 ;  /* 0x00000001ff027424 */ /* 0x000fc600078e00ff */
[----:B------:R0:W-:Y:S04]  /*10a60*/  STL [R1+0x24], R3 ;  /* 0x0000240301007387 */ /* 0x0001e80000100800 */
[----:B------:R0:W-:Y:S04]  /*10a70*/  STL [R1+0x3c], RZ ;  /* 0x00003cff01007387 */ /* 0x0001e80000100800 */
[----:B------:R0:W-:Y:S04]  /*10a80*/  STL [R1+0x10], R2 ;  /* 0x0000100201007387 */ /* 0x0001e80000100800 */
[----:B------:R0:W-:Y:S02]  /*10a90*/  STL [R1+0x4], RZ ;  /* 0x000004ff01007387 */ /* 0x0001e40000100800 */
.L_x_8264:
[----:B------:R-:W-:Y:S05]  /*10aa0*/  YIELD ;  /* 0x0000000000007946 */ /* 0x000fea0003800000 */
[----:B------:R-:W-:Y:S01]  /*10ab0*/  ULDC.64 UR4, c[0x0][0xa28] ;  /* 0x00028a0000047ab9 */ /* 0x000fe20000000a00 */
[----:B--2---:R-:W-:Y:S01]  /*10ac0*/  IMAD.MOV.U32 R0, RZ, RZ, RZ ;  /* 0x000000ffff007224 */ /* 0x004fe200078e00ff */
[----:B------:R-:W-:Y:S01]  /*10ad0*/  ISETP.NE.U32.AND P0, PT, RZ, UR4, PT ;  /* 0x00000004ff007c0c */ /* 0x000fe2000bf05070 */
[----:B0-----:R-:W0:Y:S01]  /*10ae0*/  LDC.64 R4, c[0x0][0xa00] ;  /* 0x00028000ff047b82 */ /* 0x001e220000000a00 */
[----:B-1----:R-:W-:Y:S01]  /*10af0*/  CS2R R8, SRZ ;  /* 0x0000000000087805 */ /* 0x002fe2000001ff00 */
[----:B------:R-:W-:Y:S01]  /*10b00*/  ULDC.64 UR6, c[0x0][0xa08] ;  /* 0x0002820000067ab9 */ /* 0x000fe20000000a00 */
[----:B------:R-:W-:Y:S01]  /*10b10*/  ISETP.NE.AND.EX P0, PT, RZ, UR5, PT, P0 ;  /* 0x00000005ff007c0c */ /* 0x000fe2000bf05300 */
[----:B------:R-:W-:-:S12]  /*10b20*/  ULDC.64 UR4, c[0x0][0xa18] ;  /* 0x0002860000047ab9 */ /* 0x000fd80000000a00 */
        /* <DEDUP_REMOVED lines=12> */
[----:B---3--:R-:W1:Y:S08]  /*10bf0*/  @P2 LDC.64 R6, c[0x0][0xa18] ;  /* 0x00028600ff062b82 */ /* 0x008e700000000a00 */
        /* <DEDUP_REMOVED lines=19> */
[----:B------:R-:W0:Y:S04]  /*10d30*/  LDG.E R7, desc[UR50][R4.64] ;  /* 0x0000003204077981 */ /* 0x000e28000c1e1900 */
[----:B------:R-:W0:Y:S02]  /*10d40*/  LDG.E R4, desc[UR50][R4.64+0x4] ;  /* 0x0000043204047981 */ /* 0x000e24000c1e1900 */
[----:B0-----:R-:W-:-:S05]  /*10d50*/  IMAD.IADD R9, R4, 0x1, -R7 ;  /* 0x0000000104097824 */ /* 0x001fca00078e0a07 */
[----:B------:R1:W-:Y:S02]  /*10d60*/  STL [R1+0x30], R9 ;  /* 0x0000300901007387 */ /* 0x0003e40000100800 */
.L_x_8158:
[----:B-----5:R-:W-:Y:S01]  /*10d70*/  IMAD.IADD R4, R8, 0x1, R0 ;  /* 0x0000000108047824 */ /* 0x020fe200078e0200 */
[----:B------:R-:W-:Y:S02]  /*10d80*/  ULDC.64 UR4, c[0x0][0xa20] ;  /* 0x0002880000047ab9 */ /* 0x000fe40000000a00 */
[----:B------:R-:W-:Y:S02]  /*10d90*/  ISETP.NE.U32.AND P0, PT, RZ, UR4, PT ;  /* 0x00000004ff007c0c */ /* 0x000fe4000bf05070 */
[----:B------:R2:W-:Y:S02]  /*10da0*/  STL [R1+0x14], R4 ;  /* 0x0000140401007387 */ /* 0x0005e40000100800 */
[----:B------:R-:W-:-:S13]  /*10db0*/  ISETP.NE.AND.EX P0, PT, RZ, UR5, PT, P0 ;  /* 0x00000005ff007c0c */ /* 0x000fda000bf05300 */
[----:B--2---:R-:W-:Y:S05]  /*10dc0*/  @!P0 BRA `(.L_x_8159) ;  /* 0x0000000000108947 */ /* 0x004fea0003800000 */
[----:B------:R-:W2:Y:S02]  /*10dd0*/  LDC.64 R2, c[0x0][0xa20] ;  /* 0x00028800ff027b82 */ /* 0x000ea40000000a00 */
[----:B--2---:R-:W-:-:S05]  /*10de0*/  IMAD.WIDE R2, R19, 0x4, R2 ;  /* 0x0000000413027825 */ /* 0x004fca00078e0202 */
[----:B------:R2:W5:Y:S01]  /*10df0*/  LDG.E R6, desc[UR50][R2.64] ;  /* 0x0000003202067981 */ /* 0x000562000c1e1900 */
[----:B------:R-:W-:Y:S05]  /*10e00*/  BRA `(.L_x_8160) ;  /* 0x0000000000107947 */ /* 0x000fea0003800000 */
.L_x_8159:
[----:B------:R-:W-:Y:S05]  /*10e10*/  @!P1 BRA `(.L_x_8160) ;  /* 0x00000000000c9947 */ /* 0x000fea0003800000 */
[----:B------:R-:W2:Y:S04]  /*10e20*/  LDG.E R6, desc[UR50][R2.64] ;  /* 0x0000003202067981 */ /* 0x000ea8000c1e1900 */
[----:B------:R-:W2:Y:S02]  /*10e30*/  LDG.E R2, desc[UR50][R2.64+0x4] ;  /* 0x0000043202027981 */ /* 0x000ea4000c1e1900 */
[----:B--2---:R-:W-:-:S07]  /*10e40*/  IMAD.IADD R6, R2, 0x1, -R6 ;  /* 0x0000000102067824 */ /* 0x004fce00078e0a06 */
.L_x_8160:
        /* <DEDUP_REMOVED lines=28> */
.L_x_8163:
[----:B------:R-:W-:-:S13]  /*11010*/  ISETP.NE.AND P0, PT, R3, 0x1, PT ;  /* 0x000000010300780c */ /* 0x000fda0003f05270 */
[----:B------:R-:W2:Y:S02]  /*11020*/  @P0 LDC.64 R4, c[0x0][0x9e8] ;  /* 0x00027a00ff040b82 */ /* 0x000ea40000000a00 */
[----:B--2---:R-:W-:-:S05]  /*11030*/  @P0 IMAD.HI.U32 R4, R7, R4, RZ ;  /* 0x0000000407040227 */ /* 0x004fca00078e00ff */
[----:B------:R-:W-:-:S07]  /*11040*/  @P0 SHF.R.U32.HI R7, RZ, R5, R4 ;  /* 0x00000005ff070219 */ /* 0x000fce0000011604 */
.L_x_8164:
[----:B------:R-:W-:Y:S05]  /*11050*/  BSYNC B0 ;  /* 0x0000000000007941 */ /* 0x000fea0003800000 */
.L_x_8162:
[----:B------:R-:W-:-:S05]  /*11060*/  IMAD R7, R7, R3, R3 ;  /* 0x0000000307077224 */ /* 0x000fca00078e0203 */
[----:B------:R-:W-:-:S07]  /*11070*/  VIMNMX R2, R2, R7, PT ;  /* 0x0000000702027248 */ /* 0x000fce0003fe0100 */
.L_x_8161:
[----:B------:R-:W2:Y:S01]  /*11080*/  @P1 LDC R5, c[0x0][0x44c] ;  /* 0x00011300ff051b82 */ /* 0x000ea20000000800 */
[----:B------:R-:W-:Y:S01]  /*11090*/  IMAD.MOV.U32 R6, RZ, RZ, R8 ;  /* 0x000000ffff067224 */ /* 0x000fe200078e0008 */
[----:B------:R-:W-:-:S06]  /*110a0*/  ULDC UR4, c[0x0][0x9dc] ;  /* 0x0002770000047ab9 */ /* 0x000fcc0000000800 */
[----:B------:R-:W3:Y:S01]  /*110b0*/  @P1 LDC R4, c[0x0][0x450] ;  /* 0x00011400ff041b82 */ /* 0x000ee20000000800 */
[----:B--2---:R-:W-:-:S05]  /*110c0*/  @P1 IMAD.HI.U32 R5, R8, R5, RZ ;  /* 0x0000000508051227 */ /* 0x004fca00078e00ff */
        /* <DEDUP_REMOVED lines=24> */
.L_x_8167:
[----:B------:R-:W-:-:S13]  /*11250*/  ISETP.NE.AND P0, PT, R3, 0x1, PT ;  /* 0x000000010300780c */ /* 0x000fda0003f05270 */
[----:B------:R-:W3:Y:S02]  /*11260*/  @P0 LDC.64 R4, c[0x0][0x9e8] ;  /* 0x00027a00ff040b82 */ /* 0x000ee40000000a00 */
[----:B---3--:R-:W-:-:S05]  /*11270*/  @P0 IMAD.HI.U32 R4, R2, R4, RZ ;  /* 0x0000000402040227 */ /* 0x008fca00078e00ff */
[----:B------:R-:W-:-:S07]  /*11280*/  @P0 SHF.R.U32.HI R2, RZ, R5, R4 ;  /* 0x00000005ff020219 */ /* 0x000fce0000011604 */
.L_x_8168:
[----:B------:R-:W-:Y:S05]  /*11290*/  BSYNC B0 ;  /* 0x0000000000007941 */ /* 0x000fea0003800000 */
.L_x_8166:
[----:B------:R-:W-:-:S05]  /*112a0*/  IMAD R2, R2, R3, RZ ;  /* 0x0000000302027224 */ /* 0x000fca00078e02ff */
[----:B------:R-:W-:-:S07]  /*112b0*/  VIMNMX R0, R0, R2, !PT ;  /* 0x0000000200007248 */ /* 0x000fce0007fe0100 */
.L_x_8165:
        /* <DEDUP_REMOVED lines=15> */
[----:B------:R-:W3:Y:S02]  /*113b0*/  FLO.U32 R0, UR4 ;  /* 0x0000000400007d00 */ /* 0x000ee400080e0000 */
        /* <DEDUP_REMOVED lines=9> */
.L_x_8170:
        /* <DEDUP_REMOVED lines=21> */
.L_x_8173:
[----:B------:R-:W-:Y:S05]  /*115a0*/  BSYNC B6 ;  /* 0x0000000000067941 */ /* 0x000fea0003800000 */
.L_x_8172:
        /* <DEDUP_REMOVED lines=20> */
.L_x_8176:
        /* <DEDUP_REMOVED lines=15> */
.L_x_8175:
[----:B------:R-:W-:Y:S05]  /*117e0*/  BSYNC B6 ;  /* 0x0000000000067941 */ /* 0x000fea0003800000 */
.L_x_8174:
[----:B------:R-:W-:Y:S01]  /*117f0*/  ULDC.64 UR4, c[0x0][0x9f8] ;  /* 0x00027e0000047ab9 */ /* 0x000fe20000000a00 */
[----:B------:R-:W3:Y:S01]  /*11800*/  LDL R17, [R1+0x28] ;  /* 0x0000280001117983 */ /* 0x000ee20000100800 */
[----:B------:R-:W-:Y:S01]  /*11810*/  ISETP.NE.U32.AND P0, PT, RZ, UR4, PT ;  /* 0x00000004ff007c0c */ /* 0x000fe2000bf05070 */
[----:B--2---:R-:W-:-:S03]  /*11820*/  IMAD.MOV.U32 R7, RZ, RZ, R19 ;  /* 0x000000ffff077224 */ /* 0x004fc600078e0013 */
        /* <DEDUP_REMOVED lines=19> */
.L_x_8280:
        /* <DEDUP_REMOVED lines=11> */
.L_x_8283:
[----:B------:R-:W-:Y:S05]  /*11a10*/  @!P6 BRA `(.L_x_8178) ;  /* 0x000000040020e947 */ /* 0x000fea0003800000 */
[----:B------:R-:W-:-:S04]  /*11a20*/  ISETP.NE.U32.AND P0, PT, R2, RZ, PT ;  /* 0x000000ff0200720c */ /* 0x000fc80003f05070 */
[----:B------:R-:W-:-:S13]  /*11a30*/  ISETP.NE.AND.EX P0, PT, R3, RZ, PT, P0 ;  /* 0x000000ff0300720c */ /* 0x000fda0003f05300 */
[----:B------:R-:W-:Y:S05]  /*11a40*/  @!P0 BRA `(.L_x_8180) ;  /* 0x0000000000508947 */ /* 0x000fea0003800000 */
[----:B------:R-:W3:Y:S01]  /*11a50*/  LDC R6, c[0x0][0x43c] ;  /* 0x00010f00ff067b82 */ /* 0x000ee20000000800 */
[----:B01----:R-:W-:Y:S01]  /*11a60*/  IMAD.MOV.U32 R9, RZ, RZ, R0 ;  /* 0x000000ffff097224 */ /* 0x003fe200078e0000 */
[----:B------:R-:W-:-:S03]  /*11a70*/  ULDC.64 UR4, c[0x0][0x428] ;  /* 0x00010a0000047ab9 */ /* 0x000fc60000000a00 */
        /* <DEDUP_REMOVED lines=17> */
.L_x_8180:
[----:B--2---:R-:W2:Y:S04]  /*11b90*/  LDL R7, [R1] ;  /* 0x0000000001077983 */ /* 0x004ea80000100800 */
[----:B----4-:R-:W2:Y:S04]  /*11ba0*/  LDL R0, [R1+0x4] ;  /* 0x0000040001007983 */ /* 0x010ea80000100800 */
[----:B---3--:R-:W3:Y:S01]  /*11bb0*/  LDL R2, [R1+0x10] ;  /* 0x0000100001027983 */ /* 0x008ee20000100800 */
[----:B--2---:R-:W-:Y:S01]  /*11bc0*/  IMAD R0, R0, 0x8, R7 ;  /* 0x0000000800007824 */ /* 0x004fe200078e0207 */
[----:B---3--:R-:W-:-:S04]  /*11bd0*/  SHF.L.U32 R2, R2, 0x1f, RZ ;  /* 0x0000001f02027819 */ /* 0x008fc800000006ff */
[----:B------:R-:W2:Y:S02]  /*11be0*/  SYNCS.PHASECHK.TRANS64.TRYWAIT P0, [R0+URZ+0x28840], R2 ;  /* 0x02884002000075a7 */ /* 0x000ea4000800017f */
[----:B--2---:R-:W-:Y:S05]  /*11bf0*/  @!P0 BRA `(.L_x_8181) ;  /* 0x00000048007c8947 */ /* 0x004fea0003800000 */
.L_x_8284:
        /* <DEDUP_REMOVED lines=11> */
.L_x_8182:
[----:B------:R-:W3:Y:S04]  /*11cb0*/  LDL R5, [R1] ;  /* 0x0000000001057983 */ /* 0x000ee80000100800 */
[----:B------:R-:W3:Y:S04]  /*11cc0*/  LDL R4, [R1+0x4] ;  /* 0x0000040001047983 */ /* 0x000ee80000100800 */
[----:B------:R-:W4:Y:S04]  /*11cd0*/  LDL R6, [R1+0x8] ;  /* 0x0000080001067983 */ /* 0x000f280000100800 */
[----:B------:R-:W4:Y:S04]  /*11ce0*/  LDL R3, [R1+0x14] ;  /* 0x0000140001037983 */ /* 0x000f280000100800 */
[----:B--2---:R-:W2:Y:S01]  /*11cf0*/  LDL.LU R2, [R1+0x18] ;  /* 0x0000180001027983 */ /* 0x004ea20000300800 */
[----:B------:R-:W-:-:S02]  /*11d00*/  R2UR UR9, R0 ;  /* 0x00000000000972ca */ /* 0x000fc400000e0000 */
[----:B------:R-:W-:Y:S01]  /*11d10*/  PLOP3.LUT P0, PT, PT, PT, PT, 0x80, 0x0 ;  /* 0x000000000000781c */ /* 0x000fe20003f0f070 */
[----:B------:R-:W-:Y:S01]  /*11d20*/  UIADD3 UR4, UP0, UR38, 0x370, URZ ;  /* 0x0000037026047890 */ /* 0x000fe2000ff1e03f */
[----:B------:R-:W-:Y:S02]  /*11d30*/  R2UR UR12, R18 ;  /* 0x00000000120c72ca */ /* 0x000fe400000e0000 */
[----:B-----5:R-:W-:-:S07]  /*11d40*/  R2UR UR13, R17 ;  /* 0x00000000110d72ca */ /* 0x020fce00000e0000 */
[----:B------:R-:W-:Y:S01]  /*11d50*/  UIADD3 UR9, UR9, 0x28830, URZ ;  /* 0x0002883009097890 */ /* 0x000fe2000fffe03f */
[----:B------:R-:W-:Y:S01]  /*11d60*/  UMOV UR10, URZ ;  /* 0x0000003f000a7c82 */ /* 0x000fe20008000000 */
[----:B------:R-:W-:Y:S01]  /*11d70*/  UMOV UR7, 0x14f00000 ;  /* 0x14f0000000077882 */ /* 0x000fe20000000000 */
[----:B------:R-:W-:Y:S01]  /*11d80*/  UMOV UR15, 0x40 ;  /* 0x00000040000f7882 */ /* 0x000fe20000000000 */
[----:B---3--:R-:W-:Y:S01]  /*11d90*/  IMAD R0, R4, 0x8000, R5 ;  /* 0x0000800004007824 */ /* 0x008fe200078e0205 */
[----:B----4-:R-:W-:-:S04]  /*11da0*/  R2UR UR11, R6 ;  /* 0x00000000060b72ca */ /* 0x010fc800000e0000 */
[----:B------:R-:W-:Y:S02]  /*11db0*/  R2UR UR6, R0 ;  /* 0x00000000000672ca */ /* 0x000fe400000e0000 */
[----:B------:R-:W-:Y:S02]  /*11dc0*/  R2UR UR5, R3 ;  /* 0x00000000030572ca */ /* 0x000fe400000e0000 */
[----:B--2---:R-:W-:-:S09]  /*11dd0*/  LOP3.LUT R2, R2, 0xfffffffe, RZ, 0xc0, !PT ;  /* 0xfffffffe02027812 */ /* 0x004fd200078ec0ff */
[----:B------:R-:W-:Y:S02]  /*11de0*/  UIADD3 UR8, UR6, 0x18400, URZ ;  /* 0x0001840006087890 */ /* 0x000fe4000fffe03f */
[----:B------:R-:W-:Y:S02]  /*11df0*/  ULEA UR11, UR11, UR5, 0x7 ;  /* 0x000000050b0b7291 */ /* 0x000fe4000f8e383f */
[----:B------:R-:W-:Y:S02]  /*11e00*/  UIADD3.X UR5, URZ, UR39, URZ, UP0, !UPT ;  /* 0x000000273f057290 */ /* 0x000fe400087fe43f */
[----:B------:R-:W-:Y:S01]  /*11e10*/  UIADD3 UR14, UR6, 0x1c400, URZ ;  /* 0x0001c400060e7890 */ /* 0x000fe2000fffe03f */
[----:B------:R-:W-:Y:S02]  /*11e20*/  @P0 LOP3.LUT R2, R2, 0x1, RZ, 0xfc, !PT ;  /* 0x0000000102020812 */ /* 0x000fe400078efcff */
[----:B------:R-:W-:-:S04]  /*11e30*/  UMOV UR6, 0x0 ;  /* 0x0000000000067882 */ /* 0x000fc80000000000 */
[----:B------:R2:W-:Y:S01]  /*11e40*/  UTMALDG.4D [UR8], [UR4], desc[UR6] ;  /* 0x00000608040075b4 */ /* 0x0005e20008019000 */
[----:B------:R3:W-:Y:S01]  /*11e50*/  STL [R1+0x18], R2 ;  /* 0x0000180201007387 */ /* 0x0007e20000100800 */
[----:B--2---:R-:W-:Y:S01]  /*11e60*/  UMOV UR8, UR14 ;  /* 0x0000000e00087c82 */ /* 0x004fe20008000000 */
[----:B------:R-:W-:Y:S02]  /*11e70*/  UMOV UR10, UR15 ;  /* 0x0000000f000a7c82 */ /* 0x000fe40008000000 */
[----:B------:R3:W-:Y:S01]  /*11e80*/  UTMALDG.4D [UR8], [UR4], desc[UR6] ;  /* 0x00000608040075b4 */ /* 0x0007e20008019000 */
[----:B------:R-:W-:Y:S02]  /*11e90*/  NOP ;  /* 0x0000000000007918 */ /* 0x000fe40000000000 */
.L_x_8178:
[----:B----4-:R-:W4:Y:S04]  /*11ea0*/  LDL R0, [R1] ;  /* 0x0000000001007983 */ /* 0x010f280000100800 */
[----:B------:R-:W5:Y:S01]  /*11eb0*/  LDL.LU R3, [R1+0x34] ;  /* 0x0000340001037983 */ /* 0x000f620000300800 */
[----:B------:R-:W-:Y:S05]  /*11ec0*/  WARPSYNC.ALL ;  /* 0x0000000000007948 */ /* 0x000fea0003800000 */
[----:B---3--:R-:W-:Y:S01]  /*11ed0*/  ULDC.64 UR4, c[0x0][0x298] ;  /* 0x0000a60000047ab9 */ /* 0x008fe20000000a00 */
[----:B------:R-:W-:Y:S01]  /*11ee0*/  BSSY B6, `(.L_x_8183) ;  /* 0x000001c000067945 */ /* 0x000fe20003800000 */
[----:B------:R-:W-:Y:S01]  /*11ef0*/  BAR.SYNC.DEFER_BLOCKING 0x8, 0x180 ;  /* 0x0206000000007b1d */ /* 0x000fe20000010000 */
[----:B----4-:R-:W-:Y:S01]  /*11f00*/  VIADD R0, R0, 0x10400 ;  /* 0x0001040000007836 */ /* 0x010fe20000000000 */
[----:B-----5:R-:W-:Y:S01]  /*11f10*/  SHF.R.S32.HI R2, RZ, 0x1f, R3 ;  /* 0x0000001fff027819 */ /* 0x020fe20000011403 */
        /* <DEDUP_REMOVED lines=24> */
.L_x_8184:
[----:B------:R-:W-:Y:S05]  /*120a0*/  BSYNC B6 ;  /* 0x0000000000067941 */ /* 0x000fea0003800000 */
.L_x_8183:
[----:B---3--:R-:W3:Y:S01]  /*120b0*/  LDL.LU R0, [R1+0x34] ;  /* 0x0000340001007983 */ /* 0x008ee20000300800 */
[----:B--2---:R-:W2:Y:S01]  /*120c0*/  LDC R7, c[0x0][0x448] ;  /* 0x00011200ff077b82 */ /* 0x004ea20000000800 */
[----:B------:R-:W-:Y:S01]  /*120d0*/  ULDC.64 UR4, c[0x0][0x2d8] ;  /* 0x0000b60000047ab9 */ /* 0x000fe20000000a00 */
[----:B------:R-:W-:Y:S01]  /*120e0*/  ULDC.64 UR6, c[0x0][0x280] ;  /* 0x0000a00000067ab9 */ /* 0x000fe20000000a00 */
[----:B------:R-:W3:Y:S04]  /*120f0*/  LDL.LU.64 R2, [R1+0x40] ;  /* 0x0000400001027983 */ /* 0x000ee80000300a00 */
[----:B------:R-:W4:Y:S01]  /*12100*/  LDL R8, [R1+0x2c] ;  /* 0x00002c0001087983 */ /* 0x000f220000100800 */
[----:B------:R-:W0:Y:S01]  /*12110*/  S2R R5, SR_TID.X ;  /* 0x0000000000057919 */ /* 0x000e220000002100 */
[----:B------:R-:W1:Y:S01]  /*12120*/  S2R R6, SR_TID.X ;  /* 0x0000000000067919 */ /* 0x000e620000002100 */
[----:B0-----:R-:W-:-:S04]  /*12130*/  LOP3.LUT R5, R5, 0x7f, RZ, 0xc0, !PT ;  /* 0x0000007f05057812 */ /* 0x001fc800078ec0ff */
[----:B------:R-:W-:Y:S01]  /*12140*/  SHF.R.U32.HI R5, RZ, 0x3, R5 ;  /* 0x00000003ff057819 */ /* 0x000fe20000011605 */
[----:B-1----:R-:W-:-:S05]  /*12150*/  IMAD.SHL.U32 R9, R6, 0x10, RZ ;  /* 0x0000001006097824 */ /* 0x002fca00078e00ff */
        /* <DEDUP_REMOVED lines=16> */
[----:B------:R-:W0:Y:S01]  /*12260*/  @P0 LDC R5, c[0x0][0x44c] ;  /* 0x00011300ff050b82 */ /* 0x000e220000000800 */
[----:B------:R-:W-:-:S07]  /*12270*/  IMAD.WIDE.U32 R2, R0, UR4, R2 ;  /* 0x0000000400027c25 */ /* 0x000fce000f8e0002 */
[----:B------:R-:W1:Y:S01]  /*12280*/  @P0 LDC R6, c[0x0][0x450] ;  /* 0x00011400ff060b82 */ /* 0x000e620000000800 */
[----:B------:R-:W-:Y:S01]  /*12290*/  IMAD R0, R0, UR5, R4 ;  /* 0x0000000500007c24 */ /* 0x000fe2000f8e0204 */
[----:B------:R-:W-:Y:S01]  /*122a0*/  ULDC.64 UR4, c[0x0][0x2d0] ;  /* 0x0000b40000047ab9 */ /* 0x000fe20000000a00 */
[----:B----4-:R-:W-:Y:S02]  /*122b0*/  IMAD.IADD R4, R9, 0x1, R8 ;  /* 0x0000000109047824 */ /* 0x010fe400078e0208 */
[----:B------:R-:W2:Y:S01]  /*122c0*/  S2R R9, SR_TID.X ;  /* 0x0000000000097919 */ /* 0x000ea20000002100 */
[----:B------:R-:W-:Y:S02]  /*122d0*/  IMAD.IADD R3, R3, 0x1, R0 ;  /* 0x0000000103037824 */ /* 0x000fe400078e0200 */
[----:B------:R-:W-:Y:S02]  /*122e0*/  IMAD.MOV.U32 R0, RZ, RZ, R4 ;  /* 0x000000ffff007224 */ /* 0x000fe400078e0004 */
[----:B0-----:R-:W-:-:S05]  /*122f0*/  @P0 IMAD.HI.U32 R5, R4, R5, RZ ;  /* 0x0000000504050227 */ /* 0x001fca00078e00ff */
[----:B-1----:R-:W-:-:S05]  /*12300*/  @P0 SHF.R.U32.HI R0, RZ, R6, R5 ;  /* 0x00000006ff000219 */ /* 0x002fca0000011605 */
[----:B------:R-:W-:-:S04]  /*12310*/  IMAD.MOV R5, RZ, RZ, -R0 ;  /* 0x000000ffff057224 */ /* 0x000fc800078e0a00 */
[----:B------:R-:W-:Y:S01]  /*12320*/  IMAD R4, R7, R5, R4 ;  /* 0x0000000507047224 */ /* 0x000fe200078e0204 */
[----:B------:R-:W-:Y:S01]  /*12330*/  SHF.R.S32.HI R5, RZ, 0x1f, R0 ;  /* 0x0000001fff057819 */ /* 0x000fe20000011400 */
[----:B------:R-:W-:-:S04]  /*12340*/  IMAD.WIDE.U32 R2, R0, UR4, R2 ;  /* 0x0000000400027c25 */ /* 0x000fc8000f8e0002 */
[----:B------:R-:W-:Y:S02]  /*12350*/  IMAD R5, R5, UR4, RZ ;  /* 0x0000000405057c24 */ /* 0x000fe4000f8e02ff */
[----:B--2---:R-:W-:Y:S02]  /*12360*/  IMAD.SHL.U32 R9, R9, 0x8, RZ ;  /* 0x0000000809097824 */ /* 0x004fe400078e00ff */
        /* <DEDUP_REMOVED lines=14> */
[----:B------:R-:W-:-:S05]  /*12450*/  IMAD.IADD R0, R3, 0x1, R0 ;  /* 0x0000000103007824 */ /* 0x000fca00078e0200 */
        /* <DEDUP_REMOVED lines=10> */
[----:B------:R-:W3:Y:S03]  /*12500*/  LDL.LU R5, [R1+0x30] ;  /* 0x0000300001057983 */ /* 0x000ee60000300800 */
[----:B--2---:R-:W-:Y:S02]  /*12510*/  IMAD.IADD R0, R6, 0x1, R8 ;  /* 0x0000000106007824 */ /* 0x004fe400078e0208 */
[----:B------:R-:W-:Y:S01]  /*12520*/  SHFL.IDX PT, R6, R3, RZ, 0x181f ;  /* 0x00181fff03067589 */ /* 0x000fe200000e0000 */
[----:B---3--:R-:W-:-:S03]  /*12530*/  IMAD R2, R5, R7, RZ ;  /* 0x0000000705027224 */ /* 0x008fc600078e02ff */
[----:B------:R-:W0:Y:S02]  /*12540*/  SHFL.IDX PT, R7, R4, RZ, 0x181f ;  /* 0x00181fff04077589 */ /* 0x000e2400000e0000 */
[C---:B------:R-:W-:Y:S01]  /*12550*/  ISETP.GE.AND P4, PT, R0.reuse, R2, PT ;  /* 0x000000020000720c */ /* 0x040fe20003f86270 */
[----:B------:R-:W-:-:S05]  /*12560*/  VIADD R5, R0, 0x10 ;  /* 0x0000001000057836 */ /* 0x000fca0000000000 */
[----:B------:R-:W-:Y:S02]  /*12570*/  ISETP.GE.AND P2, PT, R5, R2, PT ;  /* 0x000000020500720c */ /* 0x000fe40003f46270 */
[----:B------:R-:W1:Y:S04]  /*12580*/  SHFL.IDX PT, R5, R4, 0x1, 0x181f ;  /* 0x00381f0004057f89 */ /* 0x000e6800000e0000 */
[----:B------:R-:W2:Y:S01]  /*12590*/  SHFL.IDX PT, R8, R3, 0x1, 0x181f ;  /* 0x00381f0003087f89 */ /* 0x000ea200000e0000 */
[----:B0-----:R-:W-:-:S05]  /*125a0*/  @!P4 LEA R7, P3, R10, R7, 0x1 ;  /* 0x000000070a07c211 */ /* 0x001fca00078608ff */
[----:B------:R-:W-:-:S05]  /*125b0*/  @!P4 IMAD.X R6, RZ, RZ, R6, P3 ;  /* 0x000000ffff06c224 */ /* 0x000fca00018e0606 */
[----:B------:R-:W-:-:S04]  /*125c0*/  @!P4 LOP3.LUT R7, R7, R6, RZ, 0x3c, !PT ;  /* 0x000000060707c212 */ /* 0x000fc800078e3cff */
[----:B------:R-:W-:-:S04]  /*125d0*/  @!P4 LOP3.LUT R6, R7, R6, RZ, 0x3c, !PT ;  /* 0x000000060706c212 */ /* 0x000fc800078e3cff */
[----:B------:R-:W-:-:S05]  /*125e0*/  @!P4 LOP3.LUT R7, R7, R6, RZ, 0x3c, !PT ;  /* 0x000000060707c212 */ /* 0x000fca00078e3cff */
[----:B-----5:R-:W-:Y:S04]  /*125f0*/  @!P4 LDGSTS.E.BYPASS.LTC128B.128 [R9+0x10400], desc[UR50][R6.64], !P0 ;  /* 0x104000000609cfae */ /* 0x020fe8000c101d72 */
[----:B------:R1:W-:Y:S02]  /*12600*/  @!P4 LDGSTS.E.BYPASS.LTC128B.128 [R9+0x14400], desc[UR50][R6.64+0x80], !P1 ;  /* 0x144000800609cfae */ /* 0x0003e4000c901d72 */
[----:B-1----:R-:W-:-:S05]  /*12610*/  @!P2 LEA R7, P3, R10, R5, 0x1 ;  /* 0x000000050a07a211 */ /* 0x002fca00078608ff */
[----:B--2---:R-:W-:-:S05]  /*12620*/  @!P2 IMAD.X R6, RZ, RZ, R8, P3 ;  /* 0x000000ffff06a224 */ /* 0x004fca00018e0608 */
[----:B------:R-:W-:-:S04]  /*12630*/  @!P2 LOP3.LUT R7, R7, R6, RZ, 0x3c, !PT ;  /* 0x000000060707a212 */ /* 0x000fc800078e3cff */
[----:B------:R-:W-:Y:S01]  /*12640*/  @!P2 LOP3.LUT R6, R7, R6, RZ, 0x3c, !PT ;  /* 0x000000060706a212 */ /* 0x000fe200078e3cff */
[----:B------:R-:W-:-:S03]  /*12650*/  VIADD R5, R0, 0x20 ;  /* 0x0000002000057836 */ /* 0x000fc60000000000 */
        /* <DEDUP_REMOVED lines=49> */
[----:B------:R-:W-:Y:S01]  /*12970*/  @!P2 IMAD.MOV.U32 R6, RZ, RZ, R5 ;  /* 0x000000ffff06a224 */ /* 0x000fe200078e0005 */
[----:B------:R-:W0:Y:S04]  /*12980*/  SHFL.IDX PT, R3, R3, 0x7, 0x181f ;  /* 0x00f81f0003037f89 */ /* 0x000e2800000e0000 */
[----:B------:R1:W-:Y:S04]  /*12990*/  @!P2 LDGSTS.E.BYPASS.LTC128B.128 [R9+0x13400], desc[UR50][R6.64], !P0 ;  /* 0x134000000609afae */ /* 0x0003e8000c101d72 */
[----:B------:R1:W-:Y:S04]  /*129a0*/  @!P2 LDGSTS.E.BYPASS.LTC128B.128 [R9+0x17400], desc[UR50][R6.64+0x80], !P1 ;  /* 0x174000800609afae */ /* 0x0003e8000c901d72 */
[----:B------:R-:W2:Y:S02]  /*129b0*/  SHFL.IDX PT, R4, R4, 0x7, 0x181f ;  /* 0x00f81f0004047f89 */ /* 0x000ea400000e0000 */
.L_x_8301:
[----:B------:R-:W-:Y:S01]  /*129c0*/  VIADD R0, R0, 0x70 ;  /* 0x0000007000007836 */ /* 0x000fe20000000000 */
[----:B------:R-:W-:Y:S04]  /*129d0*/  BSSY B0, `(.L_x_8186) ;  /* 0x000000a000007945 */ /* 0x000fe80003800000 */
[----:B------:R-:W-:-:S13]  /*129e0*/  ISETP.GE.AND P2, PT, R0, R2, PT ;  /* 0x000000020000720c */ /* 0x000fda0003f46270 */
[----:B------:R-:W-:Y:S05]  /*129f0*/  @P2 BRA `(.L_x_8187) ;  /* 0x00000000001c2947 */ /* 0x000fea0003800000 */
[----:B--2---:R-:W-:-:S05]  /*12a00*/  LEA R2, P2, R10, R4, 0x1 ;  /* 0x000000040a027211 */ /* 0x004fca00078408ff */
[----:B0-----:R-:W-:-:S05]  /*12a10*/  IMAD.X R3, RZ, RZ, R3, P2 ;  /* 0x000000ffff037224 */ /* 0x001fca00010e0603 */
[----:B------:R-:W-:Y:S01]  /*12a20*/  @!PT LDS RZ, [RZ] ;  /* 0x00000000fffff984 */ /* 0x000fe20000000800 */
[----:B------:R-:W-:Y:S01]  /*12a30*/  @!PT LDS RZ, [RZ] ;  /* 0x00000000fffff984 */ /* 0x000fe20000000800 */
[----:B------:R-:W-:Y:S01]  /*12a40*/  @!PT LDS RZ, [RZ] ;  /* 0x00000000fffff984 */ /* 0x000fe20000000800 */
[----:B------:R3:W-:Y:S04]  /*12a50*/  LDGSTS.E.BYPASS.LTC128B.128 [R9+0x13c00], desc[UR50][R2.64], !P0 ;  /* 0x13c0000002097fae */ /* 0x0007e8000c101d72 */
[----:B------:R3:W-:Y:S02]  /*12a60*/  LDGSTS.E.BYPASS.LTC128B.128 [R9+0x17c00], desc[UR50][R2.64+0x80], !P1 ;  /* 0x17c0008002097fae */ /* 0x0007e4000c901d72 */
.L_x_8187:
[----:B------:R-:W-:Y:S05]  /*12a70*/  BSYNC B0 ;  /* 0x0000000000007941 */ /* 0x000fea0003800000 */
.L_x_8186:
[----:B-1-3--:R-:W3:Y:S01]  /*12a80*/  LDL R9, [R1] ;  /* 0x0000000001097983 */ /* 0x00aee20000100800 */
[----:B------:R-:W-:Y:S01]  /*12a90*/  PLOP3.LUT P0, PT, PT, PT, PT, 0x80, 0x0 ;  /* 0x000000000000781c */ /* 0x000fe20003f0f070 */
[----:B------:R-:W-:Y:S01]  /*12aa0*/  NOP ;  /* 0x0000000000007918 */ /* 0x000fe20000000000 */
[----:B---3--:R-:W-:-:S11]  /*12ab0*/  VIADD R10, R9, 0x28800 ;  /* 0x00028800090a7836 */ /* 0x008fd60000000000 */
.L_x_8188:
[----:B------:R-:W3:Y:S01]  /*12ac0*/  LDL R2, [R1] ;  /* 0x0000000001027983 */ /* 0x000ee20000100800 */
[----:B------:R-:W-:Y:S02]  /*12ad0*/  PLOP3.LUT P1, PT, P1, P0, PT, 0xa2, 0x0 ;  /* 0x000000000000781c */ /* 0x000fe40000f21472 */
[----:B---3--:R-:W-:-:S08]  /*12ae0*/  @P0 R2UR P1, UR4, R2 ;  /* 0x00000000020402ca */ /* 0x008fd00000020000 */
[----:B------:R-:W-:-:S05]  /*12af0*/  @P0 PLOP3.LUT P0, PT, P1, PT, PT, 0x80, 0x0 ;  /* 0x000000000000081c */ /* 0x000fca0000f0f070 */
[----:B------:R-:W-:Y:S01]  /*12b00*/  @!P1 SYNCS.ARRIVE.TRANS64.RED.A0T1 RZ, [UR4+0x28800], RZ ;  /* 0x028800ffffff99a7 */ /* 0x000fe20008200404 */
[----:B------:R-:W-:Y:S07]  /*12b10*/  @!P1 ARRIVES.LDGSTSBAR.64.TRANSCNT [UR4+0x28800] ;  /* 0x02880000ff0099b0 */ /* 0x000fee0008000a84 */
[----:B------:R-:W-:Y:S05]  /*12b20*/  @P0 BRA.U.ANY `(.L_x_8188) ;  /* 0xfffffffd00e40947 */ /* 0x000fea000393ffff */
[----:B0-----:R-:W3:Y:S02]  /*12b30*/  LDL.LU R3, [R1+0x3c] ;  /* 0x00003c0001037983 */ /* 0x001ee40000300800 */
        /* <DEDUP_REMOVED lines=11> */
.L_x_8302:
[----:B------:R-:W-:Y:S05]  /*12bf0*/  BSYNC B0 ;  /* 0x0000000000007941 */ /* 0x000fea0003800000 */
.L_x_8189:
[----:B------:R-:W3:Y:S04]  /*12c00*/  LDL R3, [R1+0x28] ;  /* 0x0000280001037983 */ /* 0x000ee80000100800 */
[----:B0-----:R-:W4:Y:S01]  /*12c10*/  LDL R2, [R1+0x20] ;  /* 0x0000200001027983 */ /* 0x001f220000100800 */
[----:B------:R-:W-:Y:S01]  /*12c20*/  BSSY B0, `(.L_x_8191) ;  /* 0x00001f3000007945 */ /* 0x000fe20003800000 */
[----:B---3--:R-:W-:-:S05]  /*12c30*/  VIADD R0, R3, 0xfffffffe ;  /* 0xfffffffe03007836 */ /* 0x008fca0000000000 */
[----:B----4-:R-:W-:-:S13]  /*12c40*/  ISETP.GE.AND P0, PT, R0, R2, PT ;  /* 0x000000020000720c */ /* 0x010fda0003f06270 */
        /* <DEDUP_REMOVED lines=9> */
[----:B------:R-:W3:Y:S04]  /*12ce0*/  LDL R5, [R1+0x18] ;  /* 0x0000180001057983 */ /* 0x000ee80000100800 */
[----:B--2---:R-:W2:Y:S04]  /*12cf0*/  LDL R4, [R1+0x4] ;  /* 0x0000040001047983 */ /* 0x004ea80000100800 */
[----:B------:R-:W4:Y:S01]  /*12d00*/  LDL R3, [R1+0x10] ;  /* 0x0000100001037983 */ /* 0x000f220000100800 */
[----:B------:R-:W-:Y:S01]  /*12d10*/  BSSY B1, `(.L_x_8195) ;  /* 0x000009b000017945 */ /* 0x000fe20003800000 */
[----:B---3--:R-:W-:Y:S01]  /*12d20*/  LOP3.LUT P1, RZ, R5, 0x1, RZ, 0xc0, !PT ;  /* 0x0000000105ff7812 */ /* 0x008fe2000782c0ff */
[----:B--2---:R-:W-:-:S05]  /*12d30*/  VIADD R6, R4, 0x1 ;  /* 0x0000000104067836 */ /* 0x004fca0000000000 */
        /* <DEDUP_REMOVED lines=29> */
.L_x_8197:
[----:B------:R-:W2:Y:S01]  /*12f10*/  LDL R2, [R1] ;  /* 0x0000000001027983 */ /* 0x000ea20000100800 */
[----:B------:R-:W-:Y:S01]  /*12f20*/  BSSY B3, `(.L_x_8198) ;  /* 0x0000005000037945 */ /* 0x000fe20003800000 */
[----:B--2---:R-:W-:Y:S01]  /*12f30*/  IMAD R3, R6, 0x8, R2 ;  /* 0x0000000806037824 */ /* 0x004fe200078e0202 */
[----:B------:R-:W-:-:S04]  /*12f40*/  SHF.L.U32 R2, R9, 0x1f, RZ ;  /* 0x0000001f09027819 */ /* 0x000fc800000006ff */
[----:B------:R-:W1:Y:S02]  /*12f50*/  SYNCS.PHASECHK.TRANS64.TRYWAIT P0, [R3+URZ+0x28840], R2 ;  /* 0x02884002030075a7 */ /* 0x000e64000800017f */
[----:B-1----:R-:W-:Y:S05]  /*12f60*/  @!P0 BRA `(.L_x_8199) ;  /* 0x0000004000848947 */ /* 0x002fea0003800000 */
.L_x_8303:
[----:B------:R-:W-:Y:S05]  /*12f70*/  BSYNC B3 ;  /* 0x0000000000037941 */ /* 0x000fea0003800000 */
.L_x_8198:
        /* <DEDUP_REMOVED lines=12> */
.L_x_8201:
[----:B------:R-:W-:Y:S05]  /*13040*/  BSYNC B3 ;  /* 0x0000000000037941 */ /* 0x000fea0003800000 */
.L_x_8200:
        /* <DEDUP_REMOVED lines=13> */
.L_x_8202:
        /* <DEDUP_REMOVED lines=16> */
.L_x_8203:
        /* <DEDUP_REMOVED lines=17> */
.L_x_8304:
[----:B------:R-:W-:Y:S05]  /*13330*/  BSYNC B3 ;  /* 0x0000000000037941 */ /* 0x000fea0003800000 */
.L_x_8204:
[----:B------:R1:W5:Y:S01]  /*13340*/  LDL R15, [R1+0x4] ;  /* 0x00000400010f7983 */ /* 0x0003620000100800 */
[----:B------:R-:W-:Y:S01]  /*13350*/  BSSY B3, `(.L_x_8206) ;  /* 0x000000d000037945 */ /* 0x000fe20003800000 */
[----:B------:R-:W-:Y:S02]  /*13360*/  IMAD.MOV.U32 R12, RZ, RZ, 0x0 ;  /* 0x00000000ff0c7424 */ /* 0x000fe400078e00ff */
[----:B------:R-:W-:Y:S01]  /*13370*/  IMAD.MOV.U32 R13, RZ, RZ, 0x14f00000 ;  /* 0x14f00000ff0d7424 */ /* 0x000fe200078e00ff */
[----:B------:R-:W-:Y:S06]  /*13380*/  @P1 BRA `(.L_x_8207) ;  /* 0x0000000000241947 */ /* 0x000fec0003800000 */
[----:B------:R-:W2:Y:S01]  /*13390*/  LDL R7, [R1] ;  /* 0x0000000001077983 */ /* 0x000ea20000100800 */
        /* <DEDUP_REMOVED lines=8> */
.L_x_8207:
[----:B------:R-:W-:Y:S05]  /*13420*/  BSYNC B3 ;  /* 0x0000000000037941 */ /* 0x000fea0003800000 */
.L_x_8206:
[----:B0-2---:R-:W2:Y:S04]  /*13430*/  LDL R2, [R1] ;  /* 0x0000000001027983 */ /* 0x005ea80000100800 */
        /* <DEDUP_REMOVED lines=13> */
.L_x_8208:
        /* <DEDUP_REMOVED lines=15> */
.L_x_8209:
        /* <DEDUP_REMOVED lines=12> */
.L_x_8196:
[----:B------:R-:W-:Y:S05]  /*136c0*/  BSYNC B1 ;  /* 0x0000000000017941 */ /* 0x000fea0003800000 */
.L_x_8195:
[----:B0-----:R-:W2:Y:S04]  /*136d0*/  LDL R0, [R1+0x28] ;  /* 0x0000280001007983 */ /* 0x001ea80000100800 */
[----:B------:R0:W-:Y:S04]  /*136e0*/  STL [R1+0x4], R6 ;  /* 0x0000040601007387 */ /* 0x0001e80000100800 */
[----:B------:R0:W-:Y:S02]  /*136f0*/  STL [R1+0x10], R9 ;  /* 0x0000100901007387 */ /* 0x0001e40000100800 */
[----:B0-2---:R-:W-:-:S07]  /*13700*/  VIADD R0, R0, 0xfffffffd ;  /* 0xfffffffd00007836 */ /* 0x005fce0000000000 */
.L_x_8194:
[----:B------:R-:W-:Y:S05]  /*13710*/  BSYNC B2 ;  /* 0x0000000000027941 */ /* 0x000fea0003800000 */
.L_x_8193:
[----:B------:R-:W3:Y:S01]  /*13720*/  LDL.LU R2, [R1+0x28] ;  /* 0x0000280001027983 */ /* 0x000ee20000300800 */
[----:B------:R-:W-:Y:S01]  /*13730*/  VIADD R8, R8, 0xfffffffe ;  /* 0xfffffffe08087836 */ /* 0x000fe20000000000 */
[----:B---3--:R-:W-:-:S04]  /*13740*/  LOP3.LUT R2, RZ, R2, RZ, 0x33, !PT ;  /* 0x00000002ff027212 */ /* 0x008fc800078e33ff */
[----:B------:R-:W-:-:S13]  /*13750*/  ISETP.NE.AND P0, PT, R8, R2, PT ;  /* 0x000000020800720c */ /* 0x000fda0003f05270 */
[----:B------:R-:W-:Y:S05]  /*13760*/  @!P0 BRA `(.L_x_8192) ;  /* 0x0000001000f88947 */ /* 0x000fea0003800000 */
[----:B------:R-:W-:-:S07]  /*13770*/  IMAD.MOV.U32 R9, RZ, RZ, R17 ;  /* 0x000000ffff097224 */ /* 0x000fce00078e0011 */
.L_x_8240:
        /* <DEDUP_REMOVED lines=11> */
[----:B0-----:R-:W-:Y:S06]  /*13830*/  @!P1 BRA `(.L_x_8211) ;  /* 0x0000000800409947 */ /* 0x001fec0003800000 */
        /* <DEDUP_REMOVED lines=24> */
.L_x_8212:
[----:B------:R-:W2:Y:S01]  /*139c0*/  LDL R2, [R1] ;  /* 0x0000000001027983 */ /* 0x000ea20000100800 */
[----:B------:R-:W-:Y:S01]  /*139d0*/  BSSY B2, `(.L_x_8213) ;  /* 0x0000005000027945 */ /* 0x000fe20003800000 */
[----:B--2---:R-:W-:Y:S01]  /*139e0*/  IMAD R3, R4, 0x8, R2 ;  /* 0x0000000804037824 */ /* 0x004fe200078e0202 */
[----:B------:R-:W-:-:S04]  /*139f0*/  SHF.L.U32 R2, R5, 0x1f, RZ ;  /* 0x0000001f05027819 */ /* 0x000fc800000006ff */
[----:B------:R-:W2:Y:S02]  /*13a00*/  SYNCS.PHASECHK.TRANS64.TRYWAIT P0, [R3+URZ+0x28840], R2 ;  /* 0x02884002030075a7 */ /* 0x000ea4000800017f */
[----:B--2---:R-:W-:Y:S05]  /*13a10*/  @!P0 BRA `(.L_x_8214) ;  /* 0x0000003800008947 */ /* 0x004fea0003800000 */
.L_x_8305:
[----:B------:R-:W-:Y:S05]  /*13a20*/  BSYNC B2 ;  /* 0x0000000000027941 */ /* 0x000fea0003800000 */
.L_x_8213:
        /* <DEDUP_REMOVED lines=12> */
.L_x_8216:
[----:B------:R-:W-:Y:S05]  /*13af0*/  BSYNC B2 ;  /* 0x0000000000027941 */ /* 0x000fea0003800000 */
.L_x_8215:
[----:B--2---:R-:W2:Y:S04]  /*13b00*/  LDL R2, [R1] ;  /* 0x0000000001027983 */ /* 0x004ea80000100800 */
        /* <DEDUP_REMOVED lines=12> */
.L_x_8217:
        /* <DEDUP_REMOVED lines=16> */
.L_x_8218:
        /* <DEDUP_REMOVED lines=17> */
.L_x_8306:
[----:B------:R-:W-:Y:S05]  /*13de0*/  BSYNC B2 ;  /* 0x0000000000027941 */ /* 0x000fea0003800000 */
.L_x_8219:
[----:B------:R-:W-:Y:S01]  /*13df0*/  BSSY B2, `(.L_x_8221) ;  /* 0x000000b000027945 */ /* 0x000fe20003800000 */
[----:B------:R-:W-:Y:S02]  /*13e00*/  IMAD.MOV.U32 R12, RZ, RZ, 0x0 ;  /* 0x00000000ff0c7424 */ /* 0x000fe400078e00ff */
[----:B------:R-:W-:Y:S01]  /*13e10*/  IMAD.MOV.U32 R13, RZ, RZ, 0x14f00000 ;  /* 0x14f00000ff0d7424 */ /* 0x000fe200078e00ff */
[----:B------:R-:W-:Y:S06]  /*13e20*/  @P1 BRA `(.L_x_8222) ;  /* 0x00000000001c1947 */ /* 0x000fec0003800000 */
[----:B------:R-:W2:Y:S01]  /*13e30*/  S2R R6, SR_TID.X ;  /* 0x0000000000067919 */ /* 0x000ea20000002100 */
[----:B0-----:R-:W-:-:S04]  /*13e40*/  IMAD.MOV.U32 R3, RZ, RZ, 0x8000 ;  /* 0x00008000ff037424 */ /* 0x001fc800078e00ff */
[----:B------:R3:W-:Y:S01]  /*13e50*/  SYNCS.ARRIVE.TRANS64 RZ, [R2+URZ+0x50], R3 ;  /* 0x0000500302ff79a7 */ /* 0x0007e2000800003f */
[----:B--2---:R-:W-:-:S04]  /*13e60*/  LOP3.LUT R6, R6, 0x1f, RZ, 0xc0, !PT ;  /* 0x0000001f06067812 */ /* 0x004fc800078ec0ff */
[----:B------:R-:W-:-:S13]  /*13e70*/  ISETP.NE.AND P0, PT, R6, RZ, PT ;  /* 0x000000ff0600720c */ /* 0x000fda0003f05270 */
[----:B---3--:R-:W-:Y:S05]  /*13e80*/  @!P0 BRA `(.L_x_8222) ;  /* 0x0000000000048947 */ /* 0x008fea0003800000 */
[----:B------:R-:W-:Y:S01]  /*13e90*/  BPT.TRAP 0x1 ;  /* 0x000000040000795c */ /* 0x000fe20000300000 */
.L_x_8222:
[----:B------:R-:W-:Y:S05]  /*13ea0*/  BSYNC B2 ;  /* 0x0000000000027941 */ /* 0x000fea0003800000 */
.L_x_8221:
[----:B------:R-:W2:Y:S04]  /*13eb0*/  LDL R15, [R1] ;  /* 0x00000000010f7983 */ /* 0x000ea80000100800 */
[----:B0-----:R-:W2:Y:S04]  /*13ec0*/  LDL.LU R3, [R1+0x4] ;  /* 0x0000040001037983 */ /* 0x001ea80000300800 */
[----:B------:R-:W3:Y:S04]  /*13ed0*/  LDL R7, [R1+0x14] ;  /* 0x0000140001077983 */ /* 0x000ee80000100800 */
        /* <DEDUP_REMOVED lines=11> */
.L_x_8223:
        /* <DEDUP_REMOVED lines=15> */
.L_x_8224:
        /* <DEDUP_REMOVED lines=12> */
.L_x_8211:
[----:B------:R-:W-:Y:S05]  /*14140*/  BSYNC B1 ;  /* 0x0000000000017941 */ /* 0x000fea0003800000 */
.L_x_8210:
        /* <DEDUP_REMOVED lines=17> */
[----:B------:R-:W3:Y:S01]  /*14260*/  LDL R14, [R1+0x1c] ;  /* 0x00001c00010e7983 */ /* 0x000ee20000100800 */
[----:B0-----:R-:W0:Y:S01]  /*14270*/  LDC R8, c[0x0][0x43c] ;  /* 0x00010f00ff087b82 */ /* 0x001e220000000800 */
[----:B------:R-:W-:Y:S02]  /*14280*/  ULDC.64 UR6, c[0x0][0x428] ;  /* 0x00010a0000067ab9 */ /* 0x000fe40000000a00 */
[----:B------:R-:W4:Y:S01]  /*14290*/  LDL R13, [R1+0xc] ;  /* 0x00000c00010d7983 */ /* 0x000f220000100800 */
        /* <DEDUP_REMOVED lines=8> */
[----:B---3--:R-:W-:-:S04]  /*14320*/  IMAD R8, R14, UR6, RZ ;  /* 0x000000060e087c24 */ /* 0x008fc8000f8e02ff */
[C---:B----4-:R-:W-:Y:S02]  /*14330*/  IMAD R8, R13.reuse, UR7, R8 ;  /* 0x000000070d087c24 */ /* 0x050fe4000f8e0208 */
[----:B------:R-:W-:-:S04]  /*14340*/  IMAD.WIDE.U32 R2, R13, UR6, R2 ;  /* 0x000000060d027c25 */ /* 0x000fc8000f8e0002 */
[----:B------:R-:W-:Y:S01]  /*14350*/  IMAD.IADD R3, R8, 0x1, R3 ;  /* 0x0000000108037824 */ /* 0x000fe200078e0203 */
[----:B------:R-:W-:-:S04]  /*14360*/  LEA R8, P0, R2, UR4, 0x2 ;  /* 0x0000000402087c11 */ /* 0x000fc8000f8010ff */
[----:B------:R-:W-:-:S06]  /*14370*/  LEA.HI.X R9, R2, UR5, R3, 0x2, P0 ;  /* 0x0000000502097c11 */ /* 0x000fcc00080f1403 */
[----:B------:R3:W5:Y:S03]  /*14380*/  LDG.E R9, desc[UR50][R8.64] ;  /* 0x0000003208097981 */ /* 0x000766000c1e1900 */
.L_x_8227:
[----:B------:R-:W4:Y:S01]  /*14390*/  LDL R2, [R1] ;  /* 0x0000000001027983 */ /* 0x000f220000100800 */
[----:B------:R-:W-:Y:S01]  /*143a0*/  SHF.L.U32 R3, R11, 0x1f, RZ ;  /* 0x0000001f0b037819 */ /* 0x000fe200000006ff */
[----:B------:R-:W-:Y:S01]  /*143b0*/  BSSY B2, `(.L_x_8228) ;  /* 0x0000004000027945 */ /* 0x000fe20003800000 */
[----:B----4-:R-:W-:-:S04]  /*143c0*/  IMAD R2, R12, 0x8, R2 ;  /* 0x000000080c027824 */ /* 0x010fc800078e0202 */
[----:B------:R-:W4:Y:S02]  /*143d0*/  SYNCS.PHASECHK.TRANS64.TRYWAIT P0, [R2+URZ+0x28840], R3 ;  /* 0x02884003020075a7 */ /* 0x000f24000800017f */
[----:B----4-:R-:W-:Y:S05]  /*143e0*/  @!P0 BRA `(.L_x_8229) ;  /* 0x0000002c00b48947 */ /* 0x010fea0003800000 */
.L_x_8307:
[----:B------:R-:W-:Y:S05]  /*143f0*/  BSYNC B2 ;  /* 0x0000000000027941 */ /* 0x000fea0003800000 */
.L_x_8228:
[----:B0--3--:R-:W0:Y:S01]  /*14400*/  S2R R8, SR_TID.X ;  /* 0x0000000000087919 */ /* 0x009e220000002100 */
[----:B------:R-:W-:Y:S01]  /*14410*/  BSSY B2, `(.L_x_8230) ;  /* 0x000000b000027945 */ /* 0x000fe20003800000 */
[----:B0-----:R-:W-:-:S04]  /*14420*/  LOP3.LUT R8, R8, 0x7f, RZ, 0xc0, !PT ;  /* 0x0000007f08087812 */ /* 0x001fc800078ec0ff */
[----:B------:R-:W-:-:S13]  /*14430*/  ISETP.NE.AND P1, PT, R8, RZ, PT ;  /* 0x000000ff0800720c */ /* 0x000fda0003f25270 */
[----:B------:R-:W-:Y:S05]  /*14440*/  @P1 BRA `(.L_x_8231) ;  /* 0x00000000001c1947 */ /* 0x000fea0003800000 */
[----:B------:R-:W0:Y:S01]  /*14450*/  S2R R8, SR_TID.X ;  /* 0x0000000000087919 */ /* 0x000e220000002100 */
[----:B----4-:R-:W-:-:S04]  /*14460*/  IMAD.MOV.U32 R3, RZ, RZ, 0x8000 ;  /* 0x00008000ff037424 */ /* 0x010fc800078e00ff */
[----:B------:R3:W-:Y:S01]  /*14470*/  SYNCS.ARRIVE.TRANS64 RZ, [R2+URZ+0x28830], R3 ;  /* 0x0288300302ff79a7 */ /* 0x0007e2000800003f */
[----:B0-----:R-:W-:-:S04]  /*14480*/  LOP3.LUT R8, R8, 0x1f, RZ, 0xc0, !PT ;  /* 0x0000001f08087812 */ /* 0x001fc800078ec0ff */
[----:B------:R-:W-:-:S13]  /*14490*/  ISETP.NE.AND P0, PT, R8, RZ, PT ;  /* 0x000000ff0800720c */ /* 0x000fda0003f05270 */
[----:B---3--:R-:W-:Y:S05]  /*144a0*/  @!P0 BRA `(.L_x_8231) ;  /* 0x0000000000048947 */ /* 0x008fea0003800000 */
[----:B------:R-:W-:Y:S01]  /*144b0*/  BPT.TRAP 0x1 ;  /* 0x000000040000795c */ /* 0x000fe20000300000 */
.L_x_8231:
[----:B------:R-:W-:Y:S05]  /*144c0*/  BSYNC B2 ;  /* 0x0000000000027941 */ /* 0x000fea0003800000 */
.L_x_8230:
[----:B----4-:R-:W3:Y:S04]  /*144d0*/  LDL R2, [R1+0x4] ;  /* 0x0000040001027983 */ /* 0x010ee80000100800 */
[----:B--2---:R-:W2:Y:S04]  /*144e0*/  LDL R11, [R1] ;  /* 0x00000000010b7983 */ /* 0x004ea80000100800 */
        /* <DEDUP_REMOVED lines=8> */
[C---:B---3--:R-:W-:Y:S02]  /*14570*/  IMAD R3, R2.reuse, 0x8, R10 ;  /* 0x0000000802037824 */ /* 0x048fe400078e020a */
[----:B--2---:R-:W-:Y:S02]  /*14580*/  IMAD R2, R2, 0x8000, R11 ;  /* 0x0000800002027824 */ /* 0x004fe400078e020b */
[----:B------:R-:W-:-:S02]  /*14590*/  VIADD R3, R3, 0x30 ;  /* 0x0000003003037836 */ /* 0x000fc40000000000 */
[----:B----4-:R-:W-:Y:S02]  /*145a0*/  IMAD R8, R7, 0x80, R8 ;  /* 0x0000008007087824 */ /* 0x010fe400078e0208 */
[----:B------:R-:W-:-:S07]  /*145b0*/  VIADD R11, R2, 0x18400 ;  /* 0x00018400020b7836 */ /* 0x000fce0000000000 */
.L_x_8232:
        /* <DEDUP_REMOVED lines=16> */
.L_x_8233:
        /* <DEDUP_REMOVED lines=15> */
.L_x_8308:
[----:B------:R-:W-:Y:S05]  /*147b0*/  BSYNC B2 ;  /* 0x0000000000027941 */ /* 0x000fea0003800000 */
.L_x_8234:
        /* <DEDUP_REMOVED lines=11> */
.L_x_8237:
[----:B------:R-:W-:Y:S05]  /*14870*/  BSYNC B2 ;  /* 0x0000000000027941 */ /* 0x000fea0003800000 */
.L_x_8236:
        /* <DEDUP_REMOVED lines=13> */
.L_x_8238:
        /* <DEDUP_REMOVED lines=15> */
.L_x_8239:
        /* <DEDUP_REMOVED lines=12> */
.L_x_8226:
[----:B------:R-:W-:Y:S05]  /*14b00*/  BSYNC B1 ;  /* 0x0000000000017941 */ /* 0x000fea0003800000 */
.L_x_8225:
[----:B------:R-:W4:Y:S01]  /*14b10*/  LDL R2, [R1+0x20] ;  /* 0x0000200001027983 */ /* 0x000f220000100800 */
[----:B------:R-:W-:Y:S01]  /*14b20*/  VIADD R0, R0, 0xfffffffe ;  /* 0xfffffffe00007836 */ /* 0x000fe20000000000 */
[----:B----4-:R-:W-:-:S13]  /*14b30*/  ISETP.GT.AND P0, PT, R6, R2, PT ;  /* 0x000000020600720c */ /* 0x010fda0003f04270 */
[----:B------:R-:W-:Y:S05]  /*14b40*/  @P0 BRA `(.L_x_8240) ;  /* 0xffffffec000c0947 */ /* 0x000fea000383ffff */
.L_x_8192:
[----:B------:R-:W-:Y:S05]  /*14b50*/  BSYNC B0 ;  /* 0x0000000000007941 */ /* 0x000fea0003800000 */
.L_x_8191:
[----:B------:R-:W4:Y:S01]  /*14b60*/  S2R R2, SR_TID.X ;  /* 0x0000000000027919 */ /* 0x000f220000002100 */
[----:B------:R-:W-:Y:S01]  /*14b70*/  BSSY B0, `(.L_x_8241) ;  /* 0x0000010000007945 */ /* 0x000fe20003800000 */
[----:B----4-:R-:W-:-:S04]  /*14b80*/  LOP3.LUT R6, R2, 0x7f, RZ, 0xc0, !PT ;  /* 0x0000007f02067812 */ /* 0x010fc800078ec0ff */
[----:B------:R-:W-:-:S13]  /*14b90*/  ISETP.NE.AND P0, PT, R6, RZ, PT ;  /* 0x000000ff0600720c */ /* 0x000fda0003f05270 */
[----:B------:R-:W-:Y:S05]  /*14ba0*/  @P0 BRA `(.L_x_8242) ;  /* 0x0000000000300947 */ /* 0x000fea0003800000 */
[----:B------:R-:W4:Y:S01]  /*14bb0*/  S2R R3, SR_LANEID ;  /* 0x0000000000037919 */ /* 0x000f220000000000 */
[----:B------:R-:W-:Y:S01]  /*14bc0*/  VOTEU.ANY UR4, UPT, PT ;  /* 0x0000000000047886 */ /* 0x000fe200038e0100 */
[----:B--2---:R-:W2:Y:S01]  /*14bd0*/  LDC.64 R4, c[0x0][0xc60] ;  /* 0x00031800ff047b82 */ /* 0x004ea20000000a00 */
[----:B------:R-:W4:Y:S08]  /*14be0*/  FLO.U32 R0, UR4 ;  /* 0x0000000400007d00 */ /* 0x000f3000080e0000 */
[----:B------:R-:W2:Y:S01]  /*14bf0*/  POPC R2, UR4 ;  /* 0x0000000400027d09 */ /* 0x000ea20008000000 */
[----:B----4-:R-:W-:-:S13]  /*14c00*/  ISETP.EQ.U32.AND P0, PT, R0, R3, PT ;  /* 0x000000030000720c */ /* 0x010fda0003f02070 */
[----:B--2---:R-:W2:Y:S01]  /*14c10*/  @P0 ATOMG.E.ADD.STRONG.GPU PT, R5, desc[UR50][R4.64], R2 ;  /* 0x00000002040509a8 */ /* 0x004ea200081ee1f2 */
[----:B------:R-:W4:Y:S02]  /*14c20*/  S2R R3, SR_LTMASK ;  /* 0x0000000000037919 */ /* 0x000f240000003900 */
[----:B----4-:R-:W-:-:S06]  /*14c30*/  LOP3.LUT R3, R3, UR4, RZ, 0xc0, !PT ;  /* 0x0000000403037c12 */ /* 0x010fcc000f8ec0ff */
[----:B------:R-:W4:Y:S01]  /*14c40*/  POPC R3, R3 ;  /* 0x0000000300037309 */ /* 0x000f220000000000 */
[----:B--2---:R-:W4:Y:S02]  /*14c50*/  SHFL.IDX PT, R0, R5, R0, 0x1f ;  /* 0x00001f0005007589 */ /* 0x004f2400000e0000 */
[----:B----4-:R-:W-:-:S07]  /*14c60*/  IADD3 R16, R0, UR37, R3 ;  /* 0x0000002500107c10 */ /* 0x010fce000fffe003 */
.L_x_8242:
[----:B------:R-:W-:Y:S05]  /*14c70*/  BSYNC B0 ;  /* 0x0000000000007941 */ /* 0x000fea0003800000 */
.L_x_8241:
[----:B------:R-:W4:Y:S01]  /*14c80*/  LDL R0, [R1+0x18] ;  /* 0x0000180001007983 */ /* 0x000f220000100800 */
[----:B------:R-:W-:Y:S01]  /*14c90*/  BSSY B0, `(.L_x_8243) ;  /* 0x000003e000007945 */ /* 0x000fe20003800000 */
[----:B----4-:R-:W-:-:S13]  /*14ca0*/  LOP3.LUT P0, RZ, R0, 0x1, RZ, 0xc0, !PT ;  /* 0x0000000100ff7812 */ /* 0x010fda000780c0ff */
[----:B------:R-:W-:Y:S05]  /*14cb0*/  @!P0 BRA `(.L_x_8244) ;  /* 0x0000000000ec8947 */ /* 0x000fea0003800000 */
[----:B------:R-:W4:Y:S04]  /*14cc0*/  LDL R3, [R1] ;  /* 0x0000000001037983 */ /* 0x000f280000100800 */
[----:B------:R-:W4:Y:S04]  /*14cd0*/  LDL R0, [R1+0x4] ;  /* 0x0000040001007983 */ /* 0x000f280000100800 */
[----:B------:R-:W5:Y:S01]  /*14ce0*/  LDL R2, [R1+0x10] ;  /* 0x0000100001027983 */ /* 0x000f620000100800 */
[----:B------:R-:W-:Y:S01]  /*14cf0*/  BSSY B1, `(.L_x_8245) ;  /* 0x0000006000017945 */ /* 0x000fe20003800000 */
[----:B------:R-:W-:Y:S01]  /*14d00*/  ISETP.NE.AND P1, PT, R6, RZ, PT ;  /* 0x000000ff0600720c */ /* 0x000fe20003f25270 */
[----:B----4-:R-:W-:Y:S01]  /*14d10*/  IMAD R0, R0, 0x8, R3 ;  /* 0x0000000800007824 */ /* 0x010fe200078e0203 */
[----:B-----5:R-:W-:-:S04]  /*14d20*/  SHF.L.U32 R3, R2, 0x1f, RZ ;  /* 0x0000001f02037819 */ /* 0x020fc800000006ff */
[----:B------:R-:W4:Y:S02]  /*14d30*/  SYNCS.PHASECHK.TRANS64.TRYWAIT P0, [R0+URZ+0x28860], R3 ;  /* 0x02886003000075a7 */ /* 0x000f24000800017f */
[----:B----4-:R-:W-:Y:S05]  /*14d40*/  @!P0 BRA `(.L_x_8246) ;  /* 0x0000002400848947 */ /* 0x010fea0003800000 */
.L_x_8309:
[----:B------:R-:W-:Y:S05]  /*14d50*/  BSYNC B1 ;  /* 0x0000000000017941 */ /* 0x000fea0003800000 */
.L_x_8245:
[----:B------:R-:W-:Y:S04]  /*14d60*/  BSSY B1, `(.L_x_8247) ;  /* 0x0000009000017945 */ /* 0x000fe80003800000 */
[----:B------:R-:W-:Y:S05]  /*14d70*/  @P1 BRA `(.L_x_8248) ;  /* 0x00000000001c1947 */ /* 0x000fea0003800000 */
[----:B------:R-:W5:Y:S01]  /*14d80*/  S2R R2, SR_TID.X ;  /* 0x0000000000027919 */ /* 0x000f620000002100 */
[----:B----4-:R-:W-:-:S04]  /*14d90*/  IMAD.MOV.U32 R3, RZ, RZ, 0x8000 ;  /* 0x00008000ff037424 */ /* 0x010fc800078e00ff */
[----:B------:R4:W-:Y:S01]  /*14da0*/  SYNCS.ARRIVE.TRANS64 RZ, [R0+URZ+0x28850], R3 ;  /* 0x0288500300ff79a7 */ /* 0x0009e2000800003f */
[----:B-----5:R-:W-:-:S04]  /*14db0*/  LOP3.LUT R2, R2, 0x1f, RZ, 0xc0, !PT ;  /* 0x0000001f02027812 */ /* 0x020fc800078ec0ff */
[----:B------:R-:W-:-:S13]  /*14dc0*/  ISETP.NE.AND P0, PT, R2, RZ, PT ;  /* 0x000000ff0200720c */ /* 0x000fda0003f05270 */
[----:B----4-:R-:W-:Y:S05]  /*14dd0*/  @!P0 BRA `(.L_x_8248) ;  /* 0x0000000000048947 */ /* 0x010fea0003800000 */
[----:B------:R-:W-:Y:S01]  /*14de0*/  BPT.TRAP 0x1 ;  /* 0x000000040000795c */ /* 0x000fe20000300000 */
.L_x_8248:
[----:B------:R-:W-:Y:S05]  /*14df0*/  BSYNC B1 ;  /* 0x0000000000017941 */ /* 0x000fea0003800000 */
.L_x_8247:
[----:B------:R-:W5:Y:S04]  /*14e00*/  LDL.LU R5, [R1+0x14] ;  /* 0x0000140001057983 */ /* 0x000f680000300800 */
[----:B------:R-:W5:Y:S04]  /*14e10*/  LDL.LU R2, [R1+0x8] ;  /* 0x0000080001027983 */ /* 0x000f680000300800 */
[----:B--2---:R-:W2:Y:S04]  /*14e20*/  LDL R4, [R1] ;  /* 0x0000000001047983 */ /* 0x004ea80000100800 */
[----:B----4-:R-:W2:Y:S01]  /*14e30*/  LDL R3, [R1+0x4] ;  /* 0x0000040001037983 */ /* 0x010ea20000100800 */
[----:B------:R-:W-:Y:S01]  /*14e40*/  UIADD3 UR4, UP0, UR38, 0x470, URZ ;  /* 0x0000047026047890 */ /* 0x000fe2000ff1e03f */
[----:B------:R-:W-:Y:S01]  /*14e50*/  PLOP3.LUT P0, PT, PT, PT, PT, 0x80, 0x0 ;  /* 0x000000000000781c */ /* 0x000fe20003f0f070 */
[----:B------:R-:W-:Y:S01]  /*14e60*/  VIADD R0, R0, 0x28850 ;  /* 0x0002885000007836 */ /* 0x000fe20000000000 */
[----:B------:R-:W-:Y:S01]  /*14e70*/  UMOV UR6, 0x0 ;  /* 0x0000000000067882 */ /* 0x000fe20000000000 */
[----:B------:R-:W-:Y:S01]  /*14e80*/  UIADD3.X UR5, URZ, UR39, URZ, UP0, !UPT ;  /* 0x000000273f057290 */ /* 0x000fe200087fe43f */
[----:B------:R-:W-:Y:S01]  /*14e90*/  UMOV UR7, 0x14f00000 ;  /* 0x14f0000000077882 */ /* 0x000fe20000000000 */
[----:B------:R-:W-:Y:S01]  /*14ea0*/  UMOV UR10, URZ ;  /* 0x0000003f000a7c82 */ /* 0x000fe20008000000 */
[----:B-----5:R-:W-:-:S02]  /*14eb0*/  IMAD R2, R2, 0x80, R5 ;  /* 0x0000008002027824 */ /* 0x020fc400078e0205 */
[----:B--2---:R-:W-:-:S04]  /*14ec0*/  IMAD R3, R3, 0x8000, R4 ;  /* 0x0000800003037824 */ /* 0x004fc800078e0204 */
[----:B------:R-:W-:-:S07]  /*14ed0*/  VIADD R4, R3, 0x400 ;  /* 0x0000040003047836 */ /* 0x000fce0000000000 */
.L_x_8249:
        /* <DEDUP_REMOVED lines=15> */
.L_x_8250:
        /* <DEDUP_REMOVED lines=9> */
[----:B----4-:R-:W-:Y:S05]  /*15060*/  @P0 BRA.U.ANY `(.L_x_8250) ;  /* 0xfffffffd00d80947 */ /* 0x010fea000393ffff */
.L_x_8244:
[----:B------:R-:W-:Y:S05]  /*15070*/  BSYNC B0 ;  /* 0x0000000000007941 */ /* 0x000fea0003800000 */
.L_x_8243:
[----:B------:R-:W4:Y:S04]  /*15080*/  LDL.LU R5, [R1+0x4] ;  /* 0x0000040001057983 */ /* 0x000f280000300800 */
[----:B--2---:R-:W2:Y:S01]  /*15090*/  LDL.LU R4, [R1+0x10] ;  /* 0x0000100001047983 */ /* 0x004ea20000300800 */
[----:B----4-:R-:W-:-:S05]  /*150a0*/  VIADD R0, R5, 0x1 ;  /* 0x0000000105007836 */ /* 0x010fca0000000000 */
[----:B------:R-:W-:-:S04]  /*150b0*/  ISETP.NE.AND P0, PT, R0, 0x2, PT ;  /* 0x000000020000780c */ /* 0x000fc80003f05270 */
[----:B------:R-:W-:Y:S02]  /*150c0*/  SEL R2, RZ, 0x1, P0 ;  /* 0x00000001ff027807 */ /* 0x000fe40000000000 */
[----:B------:R-:W-:Y:S02]  /*150d0*/  SEL R0, R0, RZ, P0 ;  /* 0x000000ff00007207 */ /* 0x000fe40000000000 */
[----:B--2---:R-:W-:-:S03]  /*150e0*/  LOP3.LUT R4, R4, R2, RZ, 0x3c, !PT ;  /* 0x0000000204047212 */ /* 0x004fc600078e3cff */
[----:B------:R2:W-:Y:S04]  /*150f0*/  STL [R1+0x4], R0 ;  /* 0x0000040001007387 */ /* 0x0005e80000100800 */
[----:B------:R2:W-:Y:S02]  /*15100*/  STL [R1+0x10], R4 ;  /* 0x0000100401007387 */ /* 0x0005e40000100800 */
.L_x_8171:
[----:B------:R-:W-:Y:S05]  /*15110*/  BSYNC B7 ;  /* 0x0000000000077941 */ /* 0x000fea0003800000 */
.L_x_8169:
        /* <DEDUP_REMOVED lines=10> */
[----:B------:R2:W-:Y:S01]  /*151c0*/  STL [R1], R0 ;  /* 0x0000000001007387 */ /* 0x0005e20000100800 */
[----:B------:R-:W-:Y:S06]  /*151d0*/  BAR.ARV 0x4, 0x180 ;  /* 0x0106000000007b1d */ /* 0x000fec0000002000 */
[----:B------:R-:W-:Y:S05]  /*151e0*/  BRA `(.L_x_8252) ;  /* 0x0000000800d47947 */ /* 0x000fea0003800000 */
.L_x_8251:
[----:B------:R-:W2:Y:S01]  /*151f0*/  S2R R0, SR_TID.X ;  /* 0x0000000000007919 */ /* 0x000ea20000002100 */
[----:B------:R-:W-:Y:S01]  /*15200*/  UMOV UR4, 0xffffffff ;  /* 0xffffffff00047882 */ /* 0x000fe20000000000 */
[----:B--2---:R-:W-:-:S04]  /*15210*/  LOP3.LUT R4, R0, 0x1f, RZ, 0xc0, !PT ;  /* 0x0000001f00047812 */ /* 0x004fc800078ec0ff */
[----:B------:R-:W-:Y:S01]  /*15220*/  ISETP.NE.AND P0, PT, R4, 0x1f, PT ;  /* 0x0000001f0400780c */ /* 0x000fe20003f05270 */
[----:B------:R-:W-:-:S12]  /*15230*/  BRA.DIV UR4, `(.L_x_8253) ;  /* 0x00000022045c7947 */ /* 0x000fd8000b800000 */
[----:B------:R-:W-:Y:S01]  /*15240*/  IMAD.IADD R5, R19, 0x1, R4 ;  /* 0x0000000113057824 */ /* 0x000fe200078e0204 */
[----:B------:R-:W-:-:S04]  /*15250*/  ULDC UR4, c[0x0][0xc3c] ;  /* 0x00030f0000047ab9 */ /* 0x000fc80000000800 */
[----:B------:R-:W-:-:S13]  /*15260*/  ISETP.GE.OR P1, PT, R5, UR4, !P0 ;  /* 0x0000000405007c0c */ /* 0x000fda000c726670 */
[----:B------:R-:W2:Y:S02]  /*15270*/  @!P1 LDC.64 R2, c[0x0][0xc80] ;  /* 0x00032000ff029b82 */ /* 0x000ea40000000a00 */
[----:B--2---:R-:W-:-:S06]  /*15280*/  @!P1 IMAD.WIDE R2, R5, 0x4, R2 ;  /* 0x0000000405029825 */ /* 0x004fcc00078e0202 */
[----:B------:R2:W4:Y:S01]  /*15290*/  @!P1 LDG.E R3, desc[UR50][R2.64] ;  /* 0x0000003202039981 */ /* 0x000522000c1e1900 */
[C---:B------:R-:W-:Y:S02]  /*152a0*/  ISETP.GE.U32.AND P2, PT, R4.reuse, 0x2, PT ;  /* 0x000000020400780c */ /* 0x040fe40003f46070 */
[C---:B------:R-:W-:Y:S01]  /*152b0*/  ISETP.GE.U32.AND P3, PT, R4.reuse, 0x4, PT ;  /* 0x000000040400780c */ /* 0x040fe20003f66070 */
[----:B------:R-:W-:Y:S01]  /*152c0*/  SHFL.IDX PT, R0, R16, RZ, 0x1f ;  /* 0x00001fff10007589 */ /* 0x000fe200000e0000 */
[C---:B------:R-:W-:Y:S02]  /*152d0*/  ISETP.GE.U32.AND P4, PT, R4.reuse, 0x8, PT ;  /* 0x000000080400780c */ /* 0x040fe40003f86070 */
[C---:B------:R-:W-:Y:S01]  /*152e0*/  ISETP.GE.U32.AND P5, PT, R4.reuse, 0x10, PT ;  /* 0x000000100400780c */ /* 0x040fe20003fa6070 */
[----:B--2---:R-:W-:Y:S02]  /*152f0*/  IMAD.MOV.U32 R2, RZ, RZ, RZ ;  /* 0x000000ffff027224 */ /* 0x004fe400078e00ff */
[----:B----4-:R-:W-:Y:S01]  /*15300*/  @!P1 IMAD.MOV.U32 R2, RZ, RZ, R3 ;  /* 0x000000ffff029224 */ /* 0x010fe200078e0003 */
[----:B------:R-:W-:-:S04]  /*15310*/  ISETP.NE.AND P1, PT, R4, RZ, PT ;  /* 0x000000ff0400720c */ /* 0x000fc80003f25270 */
[----:B------:R-:W2:Y:S02]  /*15320*/  SHFL.UP PT, R14, R2, 0x1, RZ ;  /* 0x04200000020e7989 */ /* 0x000ea400000e00ff */
[----:B--2---:R-:W-:-:S05]  /*15330*/  SEL R5, R14, RZ, P1 ;  /* 0x000000ff0e057207 */ /* 0x004fca0000800000 */
[----:B------:R-:W-:Y:S02]  /*15340*/  IMAD.IADD R3, R2, 0x1, R5 ;  /* 0x0000000102037824 */ /* 0x000fe400078e0205 */
[----:B------:R-:W-:Y:S04]  /*15350*/  SHFL.IDX PT, R5, R16, 0x1, 0x1f ;  /* 0x00201f0010057f89 */ /* 0x000fe800000e0000 */
        /* <DEDUP_REMOVED lines=12> */
[----:B------:R2:W4:Y:S02]  /*15420*/  SHFL.IDX PT, R14, R3, 0x1f, 0x1f ;  /* 0x03e01f00030e7f89 */ /* 0x00052400000e0000 */
.L_x_8319:
[----:B------:R-:W-:Y:S02]  /*15430*/  ULDC UR4, c[0x0][0xc38] ;  /* 0x00030e0000047ab9 */ /* 0x000fe40000000800 */
[----:B------:R-:W-:-:S04]  /*15440*/  IMAD.U32 R4, RZ, RZ, UR4 ;  /* 0x00000004ff047e24 */ /* 0x000fc8000f8e00ff */
[----:B----4-:R-:W-:-:S04]  /*15450*/  IMAD R16, R14, R4, RZ ;  /* 0x000000040e107224 */ /* 0x010fc800078e02ff */
[----:B------:R-:W-:-:S05]  /*15460*/  IMAD.IADD R5, R5, 0x1, R16 ;  /* 0x0000000105057824 */ /* 0x000fca00078e0210 */
[----:B------:R-:W-:-:S13]  /*15470*/  ISETP.GT.AND P6, PT, R5, R0, PT ;  /* 0x000000000500720c */ /* 0x000fda0003fc4270 */
[----:B------:R-:W-:Y:S05]  /*15480*/  @P6 BRA `(.L_x_8254) ;  /* 0x00000000009c6947 */ /* 0x000fea0003800000 */
.L_x_8259:
[----:B------:R-:W4:Y:S01]  /*15490*/  LDC R4, c[0x0][0xc3c] ;  /* 0x00030f00ff047b82 */ /* 0x000f220000000800 */
[----:B------:R-:W-:-:S05]  /*154a0*/  VIADD R19, R19, 0x1f ;  /* 0x0000001f13137836 */ /* 0x000fca0000000000 */
[----:B----4-:R-:W-:-:S13]  /*154b0*/  ISETP.GE.AND P6, PT, R19, R4, PT ;  /* 0x000000041300720c */ /* 0x010fda0003fc6270 */
[----:B------:R-:W-:Y:S05]  /*154c0*/  @P6 BRA `(.L_x_8255) ;  /* 0x0000000400d06947 */ /* 0x000fea0003800000 */
[----:B------:R-:W4:Y:S01]  /*154d0*/  S2R R2, SR_TID.X ;  /* 0x0000000000027919 */ /* 0x000f220000002100 */
[----:B------:R-:W-:Y:S01]  /*154e0*/  BSSY B0, `(.L_x_8256) ;  /* 0x0000009000007945 */ /* 0x000fe20003800000 */
[----:B----4-:R-:W-:-:S05]  /*154f0*/  LOP3.LUT R2, R2, 0x1f, RZ, 0xc0, !PT ;  /* 0x0000001f02027812 */ /* 0x010fca00078ec0ff */
[----:B---3--:R-:W-:Y:S02]  /*15500*/  IMAD.IADD R7, R19, 0x1, R2 ;  /* 0x0000000113077824 */ /* 0x008fe400078e0202 */
[----:B------:R-:W-:-:S03]  /*15510*/  IMAD.MOV.U32 R2, RZ, RZ, RZ ;  /* 0x000000ffff027224 */ /* 0x000fc600078e00ff */
[----:B------:R-:W-:-:S13]  /*15520*/  ISETP.GE.OR P6, PT, R7, R4, !P0 ;  /* 0x000000040700720c */ /* 0x000fda00047c6670 */
[----:B------:R-:W-:Y:S05]  /*15530*/  @P6 BRA `(.L_x_8257) ;  /* 0x00000000000c6947 */ /* 0x000fea0003800000 */
[----:B--2---:R-:W2:Y:S02]  /*15540*/  LDC.64 R2, c[0x0][0xc80] ;  /* 0x00032000ff027b82 */ /* 0x004ea40000000a00 */
[----:B--2---:R-:W-:-:S06]  /*15550*/  IMAD.WIDE R2, R7, 0x4, R2 ;  /* 0x0000000407027825 */ /* 0x004fcc00078e0202 */
[----:B------:R3:W5:Y:S02]  /*15560*/  LDG.E R2, desc[UR50][R2.64] ;  /* 0x0000003202027981 */ /* 0x000764000c1e1900 */
.L_x_8257:
[----:B------:R-:W-:Y:S05]  /*15570*/  BSYNC B0 ;  /* 0x0000000000007941 */ /* 0x000fea0003800000 */
.L_x_8256:
[----:B------:R-:W-:-:S03]  /*15580*/  UMOV UR4, 0xffffffff ;  /* 0xffffffff00047882 */ /* 0x000fc60000000000 */
[----:B------:R-:W-:Y:S05]  /*15590*/  BRA.DIV UR4, `(.L_x_8258) ;  /* 0x0000002204a87947 */ /* 0x000fea000b800000 */
[----:B-----5:R-:W2:Y:S02]  /*155a0*/  SHFL.UP PT, R14, R2, 0x1, RZ ;  /* 0x04200000020e7989 */ /* 0x020ea400000e00ff */
[----:B--23--:R-:W-:-:S05]  /*155b0*/  SEL R3, R14, RZ, P1 ;  /* 0x000000ff0e037207 */ /* 0x00cfca0000800000 */
        /* <DEDUP_REMOVED lines=14> */
.L_x_8327:
[----:B------:R-:W-:Y:S02]  /*156a0*/  ULDC UR4, c[0x0][0xc38] ;  /* 0x00030e0000047ab9 */ /* 0x000fe40000000800 */
[----:B------:R-:W-:-:S04]  /*156b0*/  IMAD.U32 R4, RZ, RZ, UR4 ;  /* 0x00000004ff047e24 */ /* 0x000fc8000f8e00ff */
[----:B---3--:R-:W-:-:S04]  /*156c0*/  IMAD R16, R14, R4, RZ ;  /* 0x000000040e107224 */ /* 0x008fc800078e02ff */
[----:B------:R-:W-:-:S05]  /*156d0*/  IMAD.IADD R5, R16, 0x1, R5 ;  /* 0x0000000110057824 */ /* 0x000fca00078e0205 */
[----:B------:R-:W-:-:S13]  /*156e0*/  ISETP.GT.AND P6, PT, R5, R0, PT ;  /* 0x000000000500720c */ /* 0x000fda0003fc4270 */
[----:B------:R-:W-:Y:S05]  /*156f0*/  @!P6 BRA `(.L_x_8259) ;  /* 0xfffffffc0064e947 */ /* 0x000fea000383ffff */
.L_x_8254:
        /* <DEDUP_REMOVED lines=8> */
.L_x_8331:
[----:B------:R-:W-:Y:S01]  /*15780*/  ISETP.NE.AND P0, PT, R5, RZ, PT ;  /* 0x000000ff0500720c */ /* 0x000fe20003f05270 */
[----:B------:R-:W-:-:S12]  /*15790*/  IMAD.MOV.U32 R5, RZ, RZ, RZ ;  /* 0x000000ffff057224 */ /* 0x000fd800078e00ff */
[----:B------:R-:W-:Y:S05]  /*157a0*/  @!P0 BRA `(.L_x_8261) ;  /* 0x0000000000108947 */ /* 0x000fea0003800000 */
[----:B------:R-:W-:Y:S01]  /*157b0*/  UMOV UR4, 0xffffffff ;  /* 0xffffffff00047882 */ /* 0x000fe20000000000 */
[----:B------:R-:W-:Y:S02]  /*157c0*/  VIADD R12, R6, 0xffffffff ;  /* 0xffffffff060c7836 */ /* 0x000fe40000000000 */
[----:B------:R-:W-:Y:S05]  /*157d0*/  BRA.DIV UR4, `(.L_x_8262) ;  /* 0x0000002604207947 */ /* 0x000fea000b800000 */
[----:B------:R0:W0:Y:S02]  /*157e0*/  SHFL.IDX PT, R5, R3, R12, 0x1f ;  /* 0x00001f0c03057589 */ /* 0x00002400000e0000 */
.L_x_8261:
[----:B0-2-4-:R-:W0:Y:S01]  /*157f0*/  LDC.64 R2, c[0x0][0xc90] ;  /* 0x00032400ff027b82 */ /* 0x015e220000000a00 */
[----:B------:R-:W-:-:S04]  /*15800*/  IMAD.IADD R19, R6, 0x1, R19 ;  /* 0x0000000106137824 */ /* 0x000fc800078e0213 */
[----:B0-----:R-:W-:-:S05]  /*15810*/  IMAD.WIDE R2, R19, 0x4, R2 ;  /* 0x0000000413027825 */ /* 0x001fca00078e0202 */
[----:B---3--:R-:W2:Y:S01]  /*15820*/  LDG.E R7, desc[UR50][R2.64] ;  /* 0x0000003202077981 */ /* 0x008ea2000c1e1900 */
        /* <DEDUP_REMOVED lines=62> */
.L_x_8255:
[----:B------:R-:W-:Y:S01]  /*15c10*/  UMOV UR4, URZ ;  /* 0x0000003f00047c82 */ /* 0x000fe20008000000 */
[----:B------:R-:W-:Y:S01]  /*15c20*/  UMOV UR5, URZ ;  /* 0x0000003f00057c82 */ /* 0x000fe20008000000 */
[----:B------:R-:W-:Y:S01]  /*15c30*/  ULDC UR6, c[0x0][0xc3c] ;  /* 0x00030f0000067ab9 */ /* 0x000fe20000000800 */
[----:B------:R-:W-:Y:S02]  /*15c40*/  IMAD.MOV.U32 R16, RZ, RZ, R0 ;  /* 0x000000ffff107224 */ /* 0x000fe400078e0000 */
[----:B------:R-:W-:Y:S02]  /*15c50*/  IMAD.U32 R17, RZ, RZ, UR4 ;  /* 0x00000004ff117e24 */ /* 0x000fe4000f8e00ff */
[----:B------:R-:W-:Y:S02]  /*15c60*/  IMAD.U32 R18, RZ, RZ, UR5 ;  /* 0x00000005ff127e24 */ /* 0x000fe4000f8e00ff */
[----:B------:R-:W-:-:S07]  /*15c70*/  IMAD.U32 R19, RZ, RZ, UR6 ;  /* 0x00000006ff137e24 */ /* 0x000fce000f8e00ff */
.L_x_8263:
[----:B------:R4:W5:Y:S01]  /*15c80*/  LDL R2, [R1] ;  /* 0x0000000001027983 */ /* 0x0009620000100800 */
[----:B------:R-:W0:Y:S01]  /*15c90*/  S2R R0, SR_TID.X ;  /* 0x0000000000007919 */ /* 0x000e220000002100 */
[----:B------:R-:W-:Y:S05]  /*15ca0*/  WARPSYNC.ALL ;  /* 0x0000000000007948 */ /* 0x000fea0003800000 */
[----:B0-----:R-:W-:Y:S01]  /*15cb0*/  LOP3.LUT R0, R0, 0x1f, RZ, 0xc0, !PT ;  /* 0x0000001f00007812 */ /* 0x001fe200078ec0ff */
[----:B------:R-:W-:Y:S03]  /*15cc0*/  BAR.SYNC.DEFER_BLOCKING 0x4, 0x180 ;  /* 0x0106000000007b1d */ /* 0x000fe60000010000 */
[----:B------:R-:W-:-:S13]  /*15cd0*/  ISETP.NE.AND P0, PT, R0, RZ, PT ;  /* 0x000000ff0000720c */ /* 0x000fda0003f05270 */
[----:B--2---:R-:W5:Y:S01]  /*15ce0*/  @!P0 S2R R3, SR_CgaCtaId ;  /* 0x0000000000038919 */ /* 0x004f620000008800 */
[----:B------:R-:W-:-:S04]  /*15cf0*/  @!P0 MOV R0, 0x400 ;  /* 0x0000040000008802 */ /* 0x000fc80000000f00 */
[----:B-----5:R-:W-:-:S05]  /*15d00*/  @!P0 LEA R2, R3, R0, 0x18 ;  /* 0x0000000003028211 */ /* 0x020fca00078ec0ff */
[----:B------:R4:W-:Y:S04]  /*15d10*/  @!P0 STS.128 [R2+0x288d0], R16 ;  /* 0x0288d01002008388 */ /* 0x0009e80000000c00 */
[----:B------:R4:W-:Y:S01]  /*15d20*/  @!P0 STL [R1], R2 ;  /* 0x0000000201008387 */ /* 0x0009e20000100800 */
[----:B------:R-:W-:Y:S06]  /*15d30*/  BAR.ARV 0x5, 0x180 ;  /* 0x0146000000007b1d */ /* 0x000fec0000002000 */
.L_x_8252:
[----:B------:R-:W-:Y:S02]  /*15d40*/  ULDC UR4, c[0x0][0xc3c] ;  /* 0x00030f0000047ab9 */ /* 0x000fe40000000800 */
[----:B----4-:R-:W-:-:S13]  /*15d50*/  ISETP.GE.AND P0, PT, R19, UR4, PT ;  /* 0x0000000413007c0c */ /* 0x010fda000bf06270 */
[----:B------:R-:W-:Y:S05]  /*15d60*/  @!P0 BRA `(.L_x_8264) ;  /* 0xffffffac004c8947 */ /* 0x000fea000383ffff */
[----:B------:R-:W-:Y:S05]  /*15d70*/  BSYNC B8 ;  /* 0x0000000000087941 */ /* 0x000fea0003800000 */
.L_x_8157:
[----:B--2---:R-:W2:Y:S01]  /*15d80*/  LDL.LU R0, [R1+0x3c] ;  /* 0x00003c0001007983 */ /* 0x004ea20000300800 */
[----:B------:R-:W-:Y:S01]  /*15d90*/  BSSY B0, `(.L_x_8265) ;  /* 0x000000b000007945 */ /* 0x000fe20003800000 */
[----:B------:R-:W4:Y:S01]  /*15da0*/  S2R R5, SR_CgaCtaId ;  /* 0x0000000000057919 */ /* 0x000f220000008800 */
[----:B--2---:R-:W-:-:S05]  /*15db0*/  VIADD R0, R0, 0x1 ;  /* 0x0000000100007836 */ /* 0x004fca0000000000 */
        /* <DEDUP_REMOVED lines=8> */
.L_x_8334:
[----:B------:R-:W-:Y:S05]  /*15e40*/  BSYNC B0 ;  /* 0x0000000000007941 */ /* 0x000fea0003800000 */
.L_x_8265:
[----:B------:R-:W-:-:S03]  /*15e50*/  UMOV UR4, 0xffffffff ;  /* 0xffffffff00047882 */ /* 0x000fc60000000000 */
[----:B------:R-:W-:Y:S05]  /*15e60*/  BRA.DIV UR4, `(.L_x_8267) ;  /* 0x0000001e04b87947 */ /* 0x000fea000b800000 */
[----:B------:R-:W2:Y:S02]  /*15e70*/  S2R R2, SR_TID.X ;  /* 0x0000000000027919 */ /* 0x000ea40000002100 */
[----:B--2---:R-:W-:-:S04]  /*15e80*/  SHF.R.U32.HI R2, RZ, 0x5, R2 ;  /* 0x00000005ff027819 */ /* 0x004fc80000011602 */
[----:B------:R-:W-:-:S05]  /*15e90*/  LOP3.LUT R2, R2, 0x3, RZ, 0xc0, !PT ;  /* 0x0000000302027812 */ /* 0x000fca00078ec0ff */
[----:B------:R2:W4:Y:S02]  /*15ea0*/  SHFL.IDX PT, R14, R2, RZ, 0x1f ;  /* 0x00001fff020e7589 */ /* 0x00052400000e0000 */
.L_x_8337:
[----:B----4-:R-:W-:Y:S01]  /*15eb0*/  ISETP.NE.AND P0, PT, R14, RZ, PT ;  /* 0x000000ff0e00720c */ /* 0x010fe20003f05270 */
[----:B------:R-:W-:-:S12]  /*15ec0*/  BSSY B0, `(.L_x_8268) ;  /* 0x0000027000007945 */ /* 0x000fd80003800000 */
[----:B------:R-:W-:Y:S05]  /*15ed0*/  @P0 BRA `(.L_x_8269) ;  /* 0x0000000000940947 */ /* 0x000fea0003800000 */
[----:B------:R-:W-:-:S03]  /*15ee0*/  UMOV UR4, 0xffffffff ;  /* 0xffffffff00047882 */ /* 0x000fc60000000000 */
[----:B------:R-:W-:Y:S05]  /*15ef0*/  BRA.DIV UR4, `(.L_x_8270) ;  /* 0x0000001e04c87947 */ /* 0x000fea000b800000 */
[----:B------:R-:W-:-:S13]  /*15f00*/  ELECT P6, URZ, PT ;  /* 0x00000000003f782f */ /* 0x000fda00038c0000 */
.L_x_8340:
[----:B------:R-:W-:Y:S05]  /*15f10*/  @!P6 BRA `(.L_x_8269) ;  /* 0x000000000084e947 */ /* 0x000fea0003800000 */
[----:B------:R-:W-:-:S06]  /*15f20*/  ULOP3.LUT UR4, UR36, 0x2, URZ, 0xfc, !UPT ;  /* 0x0000000224047892 */ /* 0x000fcc000f8efc3f */
[----:B--2---:R-:W-:-:S05]  /*15f30*/  IMAD.U32 R2, RZ, RZ, UR4 ;  /* 0x00000004ff027e24 */ /* 0x004fca000f8e00ff */
[----:B------:R-:W-:-:S13]  /*15f40*/  ISETP.NE.AND P2, PT, R2, 0x3, PT ;  /* 0x000000030200780c */ /* 0x000fda0003f45270 */
[----:B------:R-:W-:Y:S05]  /*15f50*/  @!P2 BRA `(.L_x_8271) ;  /* 0x000000000004a947 */ /* 0x000fea0003800000 */
[----:B------:R-:W-:Y:S01]  /*15f60*/  BPT.TRAP 0x1 ;  /* 0x000000040000795c */ /* 0x000fe20000300000 */
.L_x_8271:
[----:B0-----:R-:W2:Y:S04]  /*15f70*/  LDL R3, [R1+0x4] ;  /* 0x0000040001037983 */ /* 0x001ea80000100800 */
[----:B---3--:R-:W3:Y:S01]  /*15f80*/  LDL.LU R7, [R1+0x10] ;  /* 0x0000100001077983 */ /* 0x008ee20000300800 */
        /* <DEDUP_REMOVED lines=12> */
.L_x_8341:
[----:B------:R-:W2:Y:S02]  /*16050*/  SYNCS.PHASECHK.TRANS64.TRYWAIT P0, [R7+URZ], R2 ;  /* 0x00000002070075a7 */ /* 0x000ea4000800017f */
[----:B--2---:R-:W-:Y:S05]  /*16060*/  @!P0 BRA `(.L_x_8273) ;  /* 0x0000001c00a08947 */ /* 0x004fea0003800000 */
.L_x_8342:
[----:B------:R-:W-:Y:S05]  /*16070*/  @!P2 BRA `(.L_x_8274) ;  /* 0x000000000004a947 */ /* 0x000fea0003800000 */
[----:B------:R-:W-:Y:S01]  /*16080*/  BPT.TRAP 0x1 ;  /* 0x000000040000795c */ /* 0x000fe20000300000 */
.L_x_8274:
[----:B------:R-:W3:Y:S01]  /*16090*/  LDL.LU R4, [R1+0x4] ;  /* 0x0000040001047983 */ /* 0x000ee20000300800 */
[----:B------:R-:W-:-:S04]  /*160a0*/  VIADD R0, R0, 0x28860 ;  /* 0x0002886000007836 */ /* 0x000fc80000000000 */
[----:B---3--:R-:W-:-:S04]  /*160b0*/  IMAD R4, R4, 0x8, R0 ;  /* 0x0000000804047824 */ /* 0x008fc800078e0200 */
[----:B------:R-:W3:Y:S02]  /*160c0*/  SYNCS.PHASECHK.TRANS64.TRYWAIT P0, [R4+URZ], R5 ;  /* 0x00000005040075a7 */ /* 0x000ee4000800017f */
[----:B---3--:R-:W-:Y:S05]  /*160d0*/  @!P0 BRA `(.L_x_8275) ;  /* 0x0000001c00988947 */ /* 0x008fea0003800000 */
.L_x_8343:
[----:B------:R-:W-:-:S07]  /*160e0*/  IMAD R3, R3, 0x8, R0 ;  /* 0x0000000803037824 */ /* 0x000fce00078e0200 */
.L_x_8276:
[----:B----4-:R4:W0:Y:S02]  /*160f0*/  SYNCS.PHASECHK.TRANS64.TRYWAIT P0, [R3+URZ], R2 ;  /* 0x00000002030075a7 */ /* 0x010824000800017f */
[----:B0-----:R-:W-:Y:S05]  /*16100*/  @!P0 NANOSLEEP.SYNCS 0x989680 ;  /* 0x009896800000895d */ /* 0x001fea0003900000 */
[----:B------:R-:W0:Y:S02]  /*16110*/  @!P0 SYNCS.PHASECHK.TRANS64 P0, [R3+URZ], R2 ;  /* 0x00000002030085a7 */ /* 0x000e24000800007f */
[----:B0-----:R-:W-:Y:S05]  /*16120*/  @!P0 BRA `(.L_x_8276) ;  /* 0xfffffffc00f08947 */ /* 0x001fea000383ffff */
.L_x_8269:
[----:B------:R-:W-:Y:S05]  /*16130*/  BSYNC B0 ;  /* 0x0000000000007941 */ /* 0x000fea0003800000 */
.L_x_8268:
[----:B------:R-:W-:Y:S05]  /*16140*/  EXIT ;  /* 0x000000000000794d */ /* 0x000fea0003800000 */
.L_x_8059:
[----:B0-----:R-:W-:-:S04]  /*16150*/  IMAD.U32 R3, RZ, RZ, UR41 ;  /* 0x00000029ff037e24 */ /* 0x001fc8000f8e00ff */
[----:B------:R0:W1:Y:S03]  /*16160*/  SYNCS.PHASECHK.TRANS64.TRYWAIT P1, [R3+URZ+0x28800], R0 ;  /* 0x02880000030075a7 */ /* 0x000066000802017f */
[----:B-1----:R-:W-:Y:S05]  /*16170*/  @!P1 NANOSLEEP.SYNCS 0x989680 ;  /* 0x009896800000995d */ /* 0x002fea0003900000 */
[----:B------:R-:W1:Y:S02]  /*16180*/  @!P1 SYNCS.PHASECHK.TRANS64 P1, [R3+URZ+0x28800], R0 ;  /* 0x02880000030095a7 */ /* 0x000e64000802007f */
[----:B-1----:R-:W-:Y:S05]  /*16190*/  @!P1 BRA `(.L_x_8059) ;  /* 0xfffffffc00ec9947 */ /* 0x002fea000383ffff */
[----:B------:R-:W-:Y:S05]  /*161a0*/  BRA `(.L_x_8277) ;  /* 0xfffffeb800887947 */ /* 0x000fea000383ffff */
.L_x_8063:
[----:B-1----:R1:W2:Y:S02]  /*161b0*/  SYNCS.PHASECHK.TRANS64.TRYWAIT P2, [R5+URZ+0x28830], R0 ;  /* 0x02883000050075a7 */ /* 0x0022a4000804017f */
[----:B--2---:R-:W-:Y:S05]  /*161c0*/  @!P2 NANOSLEEP.SYNCS 0x989680 ;  /* 0x009896800000a95d */ /* 0x004fea0003900000 */
[----:B------:R-:W2:Y:S02]  /*161d0*/  @!P2 SYNCS.PHASECHK.TRANS64 P2, [R5+URZ+0x28830], R0 ;  /* 0x028830000500a5a7 */ /* 0x000ea4000804007f */
[----:B--2---:R-:W-:Y:S05]  /*161e0*/  @!P2 BRA `(.L_x_8063) ;  /* 0xfffffffc00f0a947 */ /* 0x004fea000383ffff */
[----:B------:R-:W-:Y:S05]  /*161f0*/  BRA `(.L_x_8062) ;  /* 0xfffffeb800ac7947 */ /* 0x000fea000383ffff */
.L_x_8079:
[----:B-1----:R-:W-:-:S04]  /*16200*/  IMAD.U32 R9, RZ, RZ, UR6 ;  /* 0x00000006ff097e24 */ /* 0x002fc8000f8e00ff */
[----:B------:R1:W2:Y:S03]  /*16210*/  SYNCS.PHASECHK.TRANS64.TRYWAIT P2, [R9+URZ+0x28830], R4 ;  /* 0x02883004090075a7 */ /* 0x0002a6000804017f */
[----:B--2---:R-:W-:Y:S05]  /*16220*/  @!P2 NANOSLEEP.SYNCS 0x989680 ;  /* 0x009896800000a95d */ /* 0x004fea0003900000 */
[----:B------:R-:W2:Y:S02]  /*16230*/  @!P2 SYNCS.PHASECHK.TRANS64 P2, [R9+URZ+0x28830], R4 ;  /* 0x028830040900a5a7 */ /* 0x000ea4000804007f */
[----:B--2---:R-:W-:Y:S05]  /*16240*/  @!P2 BRA `(.L_x_8079) ;  /* 0xfffffffc00eca947 */ /* 0x004fea000383ffff */
[----:B------:R-:W-:Y:S05]  /*16250*/  BRA `(.L_x_8076) ;  /* 0xfffffeec00507947 */ /* 0x000fea000383ffff */
.L_x_8083:
[----:B-1----:R-:W-:-:S04]  /*16260*/  IMAD.U32 R9, RZ, RZ, UR6 ;  /* 0x00000006ff097e24 */ /* 0x002fc8000f8e00ff */
[----:B------:R1:W2:Y:S03]  /*16270*/  SYNCS.PHASECHK.TRANS64.TRYWAIT P2, [R9+URZ+0x28850], R4 ;  /* 0x02885004090075a7 */ /* 0x0002a6000804017f */
[----:B--2---:R-:W-:Y:S05]  /*16280*/  @!P2 NANOSLEEP.SYNCS 0x989680 ;  /* 0x009896800000a95d */ /* 0x004fea0003900000 */
[----:B------:R-:W2:Y:S02]  /*16290*/  @!P2 SYNCS.PHASECHK.TRANS64 P2, [R9+URZ+0x28850], R4 ;  /* 0x028850040900a5a7 */ /* 0x000ea4000804007f */
[----:B--2---:R-:W-:Y:S05]  /*162a0*/  @!P2 BRA `(.L_x_8083) ;  /* 0xfffffffc00eca947 */ /* 0x004fea000383ffff */
[----:B------:R-:W-:Y:S05]  /*162b0*/  BRA `(.L_x_8080) ;  /* 0xfffffef000107947 */ /* 0x000fea000383ffff */
.L_x_8100:
[----:B-1----:R-:W-:-:S04]  /*162c0*/  IMAD.U32 R7, RZ, RZ, UR6 ;  /* 0x00000006ff077e24 */ /* 0x002fc8000f8e00ff */
[----:B------:R1:W2:Y:S03]  /*162d0*/  SYNCS.PHASECHK.TRANS64.TRYWAIT P2, [R7+URZ+0x28830], R0 ;  /* 0x02883000070075a7 */ /* 0x0002a6000804017f */
[----:B--2---:R-:W-:Y:S05]  /*162e0*/  @!P2 NANOSLEEP.SYNCS 0x989680 ;  /* 0x009896800000a95d */ /* 0x004fea0003900000 */
[----:B------:R-:W2:Y:S02]  /*162f0*/  @!P2 SYNCS.PHASECHK.TRANS64 P2, [R7+URZ+0x28830], R0 ;  /* 0x028830000700a5a7 */ /* 0x000ea4000804007f */
[----:B--2---:R-:W-:Y:S05]  /*16300*/  @!P2 BRA `(.L_x_8100) ;  /* 0xfffffffc00eca947 */ /* 0x004fea000383ffff */
[----:B------:R-:W-:Y:S05]  /*16310*/  BRA `(.L_x_8097) ;  /* 0xffffff1c00f87947 */ /* 0x000fea000383ffff */
.L_x_8104:
[----:B-1----:R-:W-:-:S04]  /*16320*/  IMAD.U32 R7, RZ, RZ, UR6 ;  /* 0x00000006ff077e24 */ /* 0x002fc8000f8e00ff */
[----:B------:R1:W2:Y:S03]  /*16330*/  SYNCS.PHASECHK.TRANS64.TRYWAIT P2, [R7+URZ+0x28850], R0 ;  /* 0x02885000070075a7 */ /* 0x0002a6000804017f */
[----:B--2---:R-:W-:Y:S05]  /*16340*/  @!P2 NANOSLEEP.SYNCS 0x989680 ;  /* 0x009896800000a95d */ /* 0x004fea0003900000 */
[----:B------:R-:W2:Y:S02]  /*16350*/  @!P2 SYNCS.PHASECHK.TRANS64 P2, [R7+URZ+0x28850], R0 ;  /* 0x028850000700a5a7 */ /* 0x000ea4000804007f */
[----:B--2---:R-:W-:Y:S05]  /*16360*/  @!P2 BRA `(.L_x_8104) ;  /* 0xfffffffc00eca947 */ /* 0x004fea000383ffff */
[----:B------:R-:W-:Y:S05]  /*16370*/  BRA `(.L_x_8101) ;  /* 0xffffff2000b87947 */ /* 0x000fea000383ffff */
.L_x_8110:
[----:B-1----:R-:W-:-:S04]  /*16380*/  IMAD.U32 R7, RZ, RZ, UR6 ;  /* 0x00000006ff077e24 */ /* 0x002fc8000f8e00ff */
[----:B------:R1:W2:Y:S03]  /*16390*/  SYNCS.PHASECHK.TRANS64.TRYWAIT P2, [R7+URZ+0x28830], R0 ;  /* 0x02883000070075a7 */ /* 0x0002a6000804017f */
[----:B--2---:R-:W-:Y:S05]  /*163a0*/  @!P2 NANOSLEEP.SYNCS 0x989680 ;  /* 0x009896800000a95d */ /* 0x004fea0003900000 */
[----:B------:R-:W2:Y:S02]  /*163b0*/  @!P2 SYNCS.PHASECHK.TRANS64 P2, [R7+URZ+0x28830], R0 ;  /* 0x028830000700a5a7 */ /* 0x000ea4000804007f */
[----:B--2---:R-:W-:Y:S05]  /*163c0*/  @!P2 BRA `(.L_x_8110) ;  /* 0xfffffffc00eca947 */ /* 0x004fea000383ffff */
[----:B------:R-:W-:Y:S05]  /*163d0*/  BRA `(.L_x_8107) ;  /* 0xffffff3c00d07947 */ /* 0x000fea000383ffff */
.L_x_8114:
[----:B-1----:R-:W-:-:S04]  /*163e0*/  IMAD.U32 R7, RZ, RZ, UR6 ;  /* 0x00000006ff077e24 */ /* 0x002fc8000f8e00ff */
[----:B------:R1:W2:Y:S03]  /*163f0*/  SYNCS.PHASECHK.TRANS64.TRYWAIT P2, [R7+URZ+0x28850], R0 ;  /* 0x02885000070075a7 */ /* 0x0002a6000804017f */
[----:B--2---:R-:W-:Y:S05]  /*16400*/  @!P2 NANOSLEEP.SYNCS 0x989680 ;  /* 0x009896800000a95d */ /* 0x004fea0003900000 */
[----:B------:R-:W2:Y:S02]  /*16410*/  @!P2 SYNCS.PHASECHK.TRANS64 P2, [R7+URZ+0x28850], R0 ;  /* 0x028850000700a5a7 */ /* 0x000ea4000804007f */
[----:B--2---:R-:W-:Y:S05]  /*16420*/  @!P2 BRA `(.L_x_8114) ;  /* 0xfffffffc00eca947 */ /* 0x004fea000383ffff */
[----:B------:R-:W-:Y:S05]  /*16430*/  BRA `(.L_x_8111) ;  /* 0xffffff4000907947 */ /* 0x000fea000383ffff */
.L_x_8127:
[----:B-1----:R-:W-:-:S04]  /*16440*/  IMAD.U32 R6, RZ, RZ, UR5 ;  /* 0x00000005ff067e24 */ /* 0x002fc8000f8e00ff */
[----:B------:R1:W2:Y:S03]  /*16450*/  SYNCS.PHASECHK.TRANS64.TRYWAIT P0, [R6+URZ+0x28850], R5 ;  /* 0x02885005060075a7 */ /* 0x0002a6000800017f */
[----:B--2---:R-:W-:Y:S05]  /*16460*/  @!P0 NANOSLEEP.SYNCS 0x989680 ;  /* 0x009896800000895d */ /* 0x004fea0003900000 */
[----:B------:R-:W2:Y:S02]  /*16470*/  @!P0 SYNCS.PHASECHK.TRANS64 P0, [R6+URZ+0x28850], R5 ;  /* 0x02885005060085a7 */ /* 0x000ea4000800007f */
[----:B--2---:R-:W-:Y:S05]  /*16480*/  @!P0 BRA `(.L_x_8127) ;  /* 0xfffffffc00ec8947 */ /* 0x004fea000383ffff */
[----:B------:R-:W-:Y:S05]  /*16490*/  BRA `(.L_x_8126) ;  /* 0xffffff6c00987947 */ /* 0x000fea000383ffff */
.L_x_8177:
        /* <DEDUP_REMOVED lines=11> */
.L_x_8279:
[----:B------:R-:W-:Y:S05]  /*16550*/  BSYNC B0 ;  /* 0x0000000000007941 */ /* 0x000fea0003800000 */
.L_x_8278:
[----:B------:R-:W-:Y:S05]  /*16560*/  BRA `(.L_x_8280) ;  /* 0xffffffb000fc7947 */ /* 0x000fea000383ffff */
.L_x_8179:
[----:B------:R-:W-:Y:S01]  /*16570*/  BSSY B0, `(.L_x_8281) ;  /* 0x0000006000007945 */ /* 0x000fe20003800000 */
[----:B------:R-:W-:-:S07]  /*16580*/  IMAD.MOV.U32 R15, RZ, RZ, -0x1 ;  /* 0xffffffffff0f7424 */ /* 0x000fce00078e00ff */
[----:B012-4-:R-:W-:Y:S05]  /*16590*/  WARPSYNC.COLLECTIVE R15, `(.L_x_8282) ;  /* 0x000000000f0c7348 */ /* 0x017fea0003c00000 */
[----:B------:R-:W-:Y:S02]  /*165a0*/  ELECT P6, UR62, PT ;  /* 0x00000000003e782f */ /* 0x000fe400038c0000 */
[----:B------:R-:W-:Y:S01]  /*165b0*/  MOV R14, UR62 ;  /* 0x0000003e000e7c02 */ /* 0x000fe20008000f00 */
[----:B012-4-:R-:W-:Y:S10]  /*165c0*/  ENDCOLLECTIVE ;  /* 0x000000000000791b */ /* 0x017ff40003800000 */
.L_x_8282:
[----:B------:R-:W-:Y:S05]  /*165d0*/  BSYNC B0 ;  /* 0x0000000000007941 */ /* 0x000fea0003800000 */
.L_x_8281:
[----:B------:R-:W-:Y:S05]  /*165e0*/  BRA `(.L_x_8283) ;  /* 0xffffffb400087947 */ /* 0x000fea000383ffff */
.L_x_8181:
[----:B--2---:R2:W3:Y:S02]  /*165f0*/  SYNCS.PHASECHK.TRANS64.TRYWAIT P0, [R0+URZ+0x28840], R2 ;  /* 0x02884002000075a7 */ /* 0x0044e4000800017f */
[----:B---3--:R-:W-:Y:S05]  /*16600*/  @!P0 NANOSLEEP.SYNCS 0x989680 ;  /* 0x009896800000895d */ /* 0x008fea0003900000 */
[----:B------:R-:W3:Y:S02]  /*16610*/  @!P0 SYNCS.PHASECHK.TRANS64 P0, [R0+URZ+0x28840], R2 ;  /* 0x02884002000085a7 */ /* 0x000ee4000800007f */
[----:B---3--:R-:W-:Y:S05]  /*16620*/  @!P0 BRA `(.L_x_8181) ;  /* 0xfffffffc00f08947 */ /* 0x008fea000383ffff */
[----:B------:R-:W-:Y:S05]  /*16630*/  BRA `(.L_x_8284) ;  /* 0xffffffb400707947 */ /* 0x000fea000383ffff */
.L_x_8185:
        /* <DEDUP_REMOVED lines=14> */
.L_x_8285:
[----:B------:R-:W-:Y:S02]  /*16720*/  IMAD.MOV.U32 R13, RZ, RZ, R4 ;  /* 0x000000ffff0d7224 */ /* 0x000fe400078e0004 */
[----:B------:R-:W-:-:S07]  /*16730*/  IMAD.MOV.U32 R6, RZ, RZ, R14 ;  /* 0x000000ffff067224 */ /* 0x000fce00078e000e */
[----:B------:R-:W-:Y:S05]  /*16740*/  WARPSYNC.COLLECTIVE R15, `(.L_x_8286) ;  /* 0x000000000f087348 */ /* 0x000fea0003c00000 */
[----:B------:R0:W1:Y:S02]  /*16750*/  SHFL.IDX P6, R14, R13, R12, R11 ;  /* 0x0000000c0d0e7389 */ /* 0x00006400000c000b */
[----:B01----:R-:W-:Y:S01]  /*16760*/  ENDCOLLECTIVE ;  /* 0x000000000000791b */ /* 0x003fe20003800000 */
.L_x_8286:
[----:B------:R-:W-:Y:S02]  /*16770*/  IMAD.MOV.U32 R13, RZ, RZ, R3 ;  /* 0x000000ffff0d7224 */ /* 0x000fe400078e0003 */
[----:B------:R-:W-:Y:S02]  /*16780*/  IMAD.MOV.U32 R12, RZ, RZ, 0x1 ;  /* 0x00000001ff0c7424 */ /* 0x000fe400078e00ff */
[----:B------:R-:W-:-:S07]  /*16790*/  IMAD.MOV.U32 R7, RZ, RZ, R14 ;  /* 0x000000ffff077224 */ /* 0x000fce00078e000e */
[----:B------:R-:W-:Y:S05]  /*167a0*/  WARPSYNC.COLLECTIVE R15, `(.L_x_8287) ;  /* 0x000000000f087348 */ /* 0x000fea0003c00000 */
[----:B------:R0:W1:Y:S02]  /*167b0*/  SHFL.IDX P6, R14, R13, R12, R11 ;  /* 0x0000000c0d0e7389 */ /* 0x00006400000c000b */
[----:B01----:R-:W-:Y:S01]  /*167c0*/  ENDCOLLECTIVE ;  /* 0x000000000000791b */ /* 0x003fe20003800000 */
.L_x_8287:
        /* <DEDUP_REMOVED lines=10> */
.L_x_8288:
        /* <DEDUP_REMOVED lines=12> */
.L_x_8289:
[----:B------:R-:W-:Y:S01]  /*16930*/  @!P2 LEA R7, P3, R10, R5, 0x1 ;  /* 0x000000050a07a211 */ /* 0x000fe200078608ff */
[----:B------:R-:W-:-:S04]  /*16940*/  VIADD R5, R0, 0x20 ;  /* 0x0000002000057836 */ /* 0x000fc80000000000 */
[----:B------:R-:W-:-:S05]  /*16950*/  @!P2 IMAD.X R6, RZ, RZ, R8, P3 ;  /* 0x000000ffff06a224 */ /* 0x000fca00018e0608 */
        /* <DEDUP_REMOVED lines=14> */
.L_x_8290:
[----:B------:R-:W-:Y:S02]  /*16a40*/  IMAD.MOV.U32 R13, RZ, RZ, R3 ;  /* 0x000000ffff0d7224 */ /* 0x000fe400078e0003 */
[----:B------:R-:W-:Y:S02]  /*16a50*/  IMAD.MOV.U32 R12, RZ, RZ, 0x3 ;  /* 0x00000003ff0c7424 */ /* 0x000fe400078e00ff */
[----:B------:R-:W-:-:S07]  /*16a60*/  IMAD.MOV.U32 R5, RZ, RZ, R14 ;  /* 0x000000ffff057224 */ /* 0x000fce00078e000e */
[----:B------:R-:W-:Y:S05]  /*16a70*/  WARPSYNC.COLLECTIVE R15, `(.L_x_8291) ;  /* 0x000000000f087348 */ /* 0x000fea0003c00000 */
[----:B------:R0:W1:Y:S02]  /*16a80*/  SHFL.IDX P6, R14, R13, R12, R11 ;  /* 0x0000000c0d0e7389 */ /* 0x00006400000c000b */
[----:B01----:R-:W-:Y:S01]  /*16a90*/  ENDCOLLECTIVE ;  /* 0x000000000000791b */ /* 0x003fe20003800000 */
.L_x_8291:
        /* <DEDUP_REMOVED lines=16> */
.L_x_8292:
[----:B------:R-:W-:Y:S02]  /*16ba0*/  IMAD.MOV.U32 R13, RZ, RZ, R3 ;  /* 0x000000ffff0d7224 */ /* 0x000fe400078e0003 */
[----:B------:R-:W-:Y:S02]  /*16bb0*/  IMAD.MOV.U32 R12, RZ, RZ, 0x4 ;  /* 0x00000004ff0c7424 */ /* 0x000fe400078e00ff */
[----:B------:R-:W-:-:S07]  /*16bc0*/  IMAD.MOV.U32 R5, RZ, RZ, R14 ;  /* 0x000000ffff057224 */ /* 0x000fce00078e000e */
[----:B------:R-:W-:Y:S05]  /*16bd0*/  WARPSYNC.COLLECTIVE R15, `(.L_x_8293) ;  /* 0x000000000f087348 */ /* 0x000fea0003c00000 */
[----:B------:R0:W1:Y:S02]  /*16be0*/  SHFL.IDX P6, R14, R13, R12, R11 ;  /* 0x0000000c0d0e7389 */ /* 0x00006400000c000b */
[----:B01----:R-:W-:Y:S01]  /*16bf0*/  ENDCOLLECTIVE ;  /* 0x000000000000791b */ /* 0x003fe20003800000 */
.L_x_8293:
        /* <DEDUP_REMOVED lines=16> */
.L_x_8294:
[----:B------:R-:W-:Y:S02]  /*16d00*/  IMAD.MOV.U32 R13, RZ, RZ, R3 ;  /* 0x000000ffff0d7224 */ /* 0x000fe400078e0003 */
[----:B------:R-:W-:Y:S02]  /*16d10*/  IMAD.MOV.U32 R12, RZ, RZ, 0x5 ;  /* 0x00000005ff0c7424 */ /* 0x000fe400078e00ff */
[----:B------:R-:W-:-:S07]  /*16d20*/  IMAD.MOV.U32 R5, RZ, RZ, R14 ;  /* 0x000000ffff057224 */ /* 0x000fce00078e000e */
[----:B------:R-:W-:Y:S05]  /*16d30*/  WARPSYNC.COLLECTIVE R15, `(.L_x_8295) ;  /* 0x000000000f087348 */ /* 0x000fea0003c00000 */
[----:B------:R0:W1:Y:S02]  /*16d40*/  SHFL.IDX P6, R14, R13, R12, R11 ;  /* 0x0000000c0d0e7389 */ /* 0x00006400000c000b */
[----:B01----:R-:W-:Y:S01]  /*16d50*/  ENDCOLLECTIVE ;  /* 0x000000000000791b */ /* 0x003fe20003800000 */
.L_x_8295:
        /* <DEDUP_REMOVED lines=16> */
.L_x_8296:
[----:B------:R-:W-:Y:S02]  /*16e60*/  IMAD.MOV.U32 R13, RZ, RZ, R3 ;  /* 0x000000ffff0d7224 */ /* 0x000fe400078e0003 */
[----:B------:R-:W-:Y:S02]  /*16e70*/  IMAD.MOV.U32 R12, RZ, RZ, 0x6 ;  /* 0x00000006ff0c7424 */ /* 0x000fe400078e00ff */
[----:B------:R-:W-:-:S07]  /*16e80*/  IMAD.MOV.U32 R5, RZ, RZ, R14 ;  /* 0x000000ffff057224 */ /* 0x000fce00078e000e */
[----:B------:R-:W-:Y:S05]  /*16e90*/  WARPSYNC.COLLECTIVE R15, `(.L_x_8297) ;  /* 0x000000000f087348 */ /* 0x000fea0003c00000 */
[----:B------:R0:W1:Y:S02]  /*16ea0*/  SHFL.IDX P6, R14, R13, R12, R11 ;  /* 0x0000000c0d0e7389 */ /* 0x00006400000c000b */
[----:B01----:R-:W-:Y:S01]  /*16eb0*/  ENDCOLLECTIVE ;  /* 0x000000000000791b */ /* 0x003fe20003800000 */
.L_x_8297:
        /* <DEDUP_REMOVED lines=9> */
[----:B------:R0:W-:Y:S02]  /*16f50*/  @!P2 LDGSTS.E.BYPASS.LTC128B.128 [R9+0x16c00], desc[UR50][R6.64+0x80], !P1 ;  /* 0x16c000800609afae */ /* 0x0001e4000c901d72 */
[----:B0-----:R-:W-:-:S07]  /*16f60*/  IMAD.MOV.U32 R6, RZ, RZ, R14 ;  /* 0x000000ffff067224 */ /* 0x001fce00078e000e */
[----:B------:R-:W-:Y:S05]  /*16f70*/  WARPSYNC.COLLECTIVE R15, `(.L_x_8298) ;  /* 0x000000000f087348 */ /* 0x000fea0003c00000 */
[----:B------:R0:W1:Y:S02]  /*16f80*/  SHFL.IDX P6, R14, R13, R12, R11 ;  /* 0x0000000c0d0e7389 */ /* 0x00006400000c000b */
[----:B01----:R-:W-:Y:S01]  /*16f90*/  ENDCOLLECTIVE ;  /* 0x000000000000791b */ /* 0x003fe20003800000 */
.L_x_8298:
[----:B------:R-:W-:-:S05]  /*16fa0*/  VIADD R7, R0, 0x60 ;  /* 0x0000006000077836 */ /* 0x000fca0000000000 */
[----:B------:R-:W-:Y:S01]  /*16fb0*/  ISETP.GE.AND P2, PT, R7, R2, PT ;  /* 0x000000020700720c */ /* 0x000fe20003f46270 */
[----:B------:R-:W-:Y:S02]  /*16fc0*/  IMAD.MOV.U32 R13, RZ, RZ, R3 ;  /* 0x000000ffff0d7224 */ /* 0x000fe400078e0003 */
[----:B------:R-:W-:Y:S02]  /*16fd0*/  IMAD.MOV.U32 R12, RZ, RZ, 0x7 ;  /* 0x00000007ff0c7424 */ /* 0x000fe400078e00ff */
[----:B------:R-:W-:-:S08]  /*16fe0*/  IMAD.MOV.U32 R5, RZ, RZ, R14 ;  /* 0x000000ffff057224 */ /* 0x000fd000078e000e */
[----:B------:R-:W-:Y:S05]  /*16ff0*/  WARPSYNC.COLLECTIVE R15, `(.L_x_8299) ;  /* 0x000000000f087348 */ /* 0x000fea0003c00000 */
[----:B------:R0:W1:Y:S02]  /*17000*/  SHFL.IDX P6, R14, R13, R12, R11 ;  /* 0x0000000c0d0e7389 */ /* 0x00006400000c000b */
[----:B01----:R-:W-:Y:S01]  /*17010*/  ENDCOLLECTIVE ;  /* 0x000000000000791b */ /* 0x003fe20003800000 */
.L_x_8299:
        /* <DEDUP_REMOVED lines=14> */
.L_x_8300:
[----:B------:R-:W-:Y:S01]  /*17100*/  IMAD.MOV.U32 R4, RZ, RZ, R14 ;  /* 0x000000ffff047224 */ /* 0x000fe200078e000e */
[----:B------:R-:W-:Y:S06]  /*17110*/  BRA `(.L_x_8301) ;  /* 0xffffffb800287947 */ /* 0x000fec000383ffff */
.L_x_8190:
[----:B0-----:R-:W3:Y:S02]  /*17120*/  LDL R2, [R1] ;  /* 0x0000000001027983 */ /* 0x001ee40000100800 */
[----:B---3--:R0:W1:Y:S02]  /*17130*/  SYNCS.PHASECHK.TRANS64.TRYWAIT P0, [R2+URZ+0x28820], R0 ;  /* 0x02882000020075a7 */ /* 0x008064000800017f */
[----:B-1----:R-:W-:Y:S05]  /*17140*/  @!P0 NANOSLEEP.SYNCS 0x989680 ;  /* 0x009896800000895d */ /* 0x002fea0003900000 */
[----:B------:R-:W1:Y:S02]  /*17150*/  @!P0 SYNCS.PHASECHK.TRANS64 P0, [R2+URZ+0x28820], R0 ;  /* 0x02882000020085a7 */ /* 0x000e64000800007f */
[----:B-1----:R-:W-:Y:S05]  /*17160*/  @!P0 BRA `(.L_x_8190) ;  /* 0xfffffffc00ec8947 */ /* 0x002fea000383ffff */
[----:B------:R-:W-:Y:S05]  /*17170*/  BRA `(.L_x_8302) ;  /* 0xffffffb8009c7947 */ /* 0x000fea000383ffff */
.L_x_8199:
[----:B-1----:R1:W2:Y:S02]  /*17180*/  SYNCS.PHASECHK.TRANS64.TRYWAIT P0, [R3+URZ+0x28840], R2 ;  /* 0x02884002030075a7 */ /* 0x0022a4000800017f */
[----:B--2---:R-:W-:Y:S05]  /*17190*/  @!P0 NANOSLEEP.SYNCS 0x989680 ;  /* 0x009896800000895d */ /* 0x004fea0003900000 */
[----:B------:R-:W2:Y:S02]  /*171a0*/  @!P0 SYNCS.PHASECHK.TRANS64 P0, [R3+URZ+0x28840], R2 ;  /* 0x02884002030085a7 */ /* 0x000ea4000800007f */
[----:B--2---:R-:W-:Y:S05]  /*171b0*/  @!P0 BRA `(.L_x_8199) ;  /* 0xfffffffc00f08947 */ /* 0x004fea000383ffff */
[----:B------:R-:W-:Y:S05]  /*171c0*/  BRA `(.L_x_8303) ;  /* 0xffffffbc00687947 */ /* 0x000fea000383ffff */
.L_x_8205:
[----:B0-----:R0:W1:Y:S02]  /*171d0*/  SYNCS.PHASECHK.TRANS64.TRYWAIT P0, [R3+URZ+0x60], R2 ;  /* 0x00006002030075a7 */ /* 0x001064000800017f */
[----:B-1----:R-:W-:Y:S05]  /*171e0*/  @!P0 NANOSLEEP.SYNCS 0x989680 ;  /* 0x009896800000895d */ /* 0x002fea0003900000 */
[----:B------:R-:W1:Y:S02]  /*171f0*/  @!P0 SYNCS.PHASECHK.TRANS64 P0, [R3+URZ+0x60], R2 ;  /* 0x00006002030085a7 */ /* 0x000e64000800007f */
[----:B-1----:R-:W-:Y:S05]  /*17200*/  @!P0 BRA `(.L_x_8205) ;  /* 0xfffffffc00f08947 */ /* 0x002fea000383ffff */
[----:B------:R-:W-:Y:S05]  /*17210*/  BRA `(.L_x_8304) ;  /* 0xffffffc000447947 */ /* 0x000fea000383ffff */
.L_x_8214:
[----:B--2---:R2:W3:Y:S02]  /*17220*/  SYNCS.PHASECHK.TRANS64.TRYWAIT P0, [R3+URZ+0x28840], R2 ;  /* 0x02884002030075a7 */ /* 0x0044e4000800017f */
[----:B---3--:R-:W-:Y:S05]  /*17230*/  @!P0 NANOSLEEP.SYNCS 0x989680 ;  /* 0x009896800000895d */ /* 0x008fea0003900000 */
[----:B------:R-:W3:Y:S02]  /*17240*/  @!P0 SYNCS.PHASECHK.TRANS64 P0, [R3+URZ+0x28840], R2 ;  /* 0x02884002030085a7 */ /* 0x000ee4000800007f */
[----:B---3--:R-:W-:Y:S05]  /*17250*/  @!P0 BRA `(.L_x_8214) ;  /* 0xfffffffc00f08947 */ /* 0x008fea000383ffff */
[----:B------:R-:W-:Y:S05]  /*17260*/  BRA `(.L_x_8305) ;  /* 0xffffffc400ec7947 */ /* 0x000fea000383ffff */
.L_x_8220:
[----:B0-----:R0:W2:Y:S02]  /*17270*/  SYNCS.PHASECHK.TRANS64.TRYWAIT P0, [R2+URZ+0x60], R3 ;  /* 0x00006003020075a7 */ /* 0x0010a4000800017f */
[----:B--2---:R-:W-:Y:S05]  /*17280*/  @!P0 NANOSLEEP.SYNCS 0x989680 ;  /* 0x009896800000895d */ /* 0x004fea0003900000 */
[----:B------:R-:W2:Y:S02]  /*17290*/  @!P0 SYNCS.PHASECHK.TRANS64 P0, [R2+URZ+0x60], R3 ;  /* 0x00006003020085a7 */ /* 0x000ea4000800007f */
[----:B--2---:R-:W-:Y:S05]  /*172a0*/  @!P0 BRA `(.L_x_8220) ;  /* 0xfffffffc00f08947 */ /* 0x004fea000383ffff */
[----:B------:R-:W-:Y:S05]  /*172b0*/  BRA `(.L_x_8306) ;  /* 0xffffffc800c87947 */ /* 0x000fea000383ffff */
.L_x_8229:
[----:B----4-:R4:W0:Y:S02]  /*172c0*/  SYNCS.PHASECHK.TRANS64.TRYWAIT P0, [R2+URZ+0x28840], R3 ;  /* 0x02884003020075a7 */ /* 0x010824000800017f */
[----:B0-----:R-:W-:Y:S05]  /*172d0*/  @!P0 NANOSLEEP.SYNCS 0x989680 ;  /* 0x009896800000895d */ /* 0x001fea0003900000 */
[----:B------:R-:W0:Y:S02]  /*172e0*/  @!P0 SYNCS.PHASECHK.TRANS64 P0, [R2+URZ+0x28840], R3 ;  /* 0x02884003020085a7 */ /* 0x000e24000800007f */
[----:B0-----:R-:W-:Y:S05]  /*172f0*/  @!P0 BRA `(.L_x_8229) ;  /* 0xfffffffc00f08947 */ /* 0x001fea000383ffff */
[----:B------:R-:W-:Y:S05]  /*17300*/  BRA `(.L_x_8307) ;  /* 0xffffffd000387947 */ /* 0x000fea000383ffff */
.L_x_8235:
[----:B0-----:R0:W2:Y:S02]  /*17310*/  SYNCS.PHASECHK.TRANS64.TRYWAIT P0, [R2+URZ+0x60], R5 ;  /* 0x00006005020075a7 */ /* 0x0010a4000800017f */
[----:B--2---:R-:W-:Y:S05]  /*17320*/  @!P0 NANOSLEEP.SYNCS 0x989680 ;  /* 0x009896800000895d */ /* 0x004fea0003900000 */
[----:B------:R-:W2:Y:S02]  /*17330*/  @!P0 SYNCS.PHASECHK.TRANS64 P0, [R2+URZ+0x60], R5 ;  /* 0x00006005020085a7 */ /* 0x000ea4000800007f */
[----:B--2---:R-:W-:Y:S05]  /*17340*/  @!P0 BRA `(.L_x_8235) ;  /* 0xfffffffc00f08947 */ /* 0x004fea000383ffff */
[----:B------:R-:W-:Y:S05]  /*17350*/  BRA `(.L_x_8308) ;  /* 0xffffffd400147947 */ /* 0x000fea000383ffff */
.L_x_8246:
[----:B----4-:R4:W0:Y:S02]  /*17360*/  SYNCS.PHASECHK.TRANS64.TRYWAIT P0, [R0+URZ+0x28860], R3 ;  /* 0x02886003000075a7 */ /* 0x010824000800017f */
[----:B0-----:R-:W-:Y:S05]  /*17370*/  @!P0 NANOSLEEP.SYNCS 0x989680 ;  /* 0x009896800000895d */ /* 0x001fea0003900000 */
[----:B------:R-:W0:Y:S02]  /*17380*/  @!P0 SYNCS.PHASECHK.TRANS64 P0, [R0+URZ+0x28860], R3 ;  /* 0x02886003000085a7 */ /* 0x000e24000800007f */
[----:B0-----:R-:W-:Y:S05]  /*17390*/  @!P0 BRA `(.L_x_8246) ;  /* 0xfffffffc00f08947 */ /* 0x001fea000383ffff */
[----:B------:R-:W-:Y:S05]  /*173a0*/  BRA `(.L_x_8309) ;  /* 0xffffffd800687947 */ /* 0x000fea000383ffff */
.L_x_8253:
[----:B------:R-:W-:Y:S01]  /*173b0*/  BSSY B0, `(.L_x_8310) ;  /* 0x0000008000007945 */ /* 0x000fe20003800000 */
[----:B------:R-:W-:Y:S02]  /*173c0*/  IMAD.MOV.U32 R13, RZ, RZ, R16 ;  /* 0x000000ffff0d7224 */ /* 0x000fe400078e0010 */
[----:B------:R-:W-:Y:S02]  /*173d0*/  IMAD.MOV.U32 R12, RZ, RZ, RZ ;  /* 0x000000ffff0c7224 */ /* 0x000fe400078e00ff */
[----:B------:R-:W-:Y:S02]  /*173e0*/  IMAD.MOV.U32 R11, RZ, RZ, 0x1f ;  /* 0x0000001fff0b7424 */ /* 0x000fe400078e00ff */
[----:B------:R-:W-:-:S07]  /*173f0*/  IMAD.MOV.U32 R15, RZ, RZ, -0x1 ;  /* 0xffffffffff0f7424 */ /* 0x000fce00078e00ff */
[----:B01-3--:R-:W-:Y:S05]  /*17400*/  WARPSYNC.COLLECTIVE R15, `(.L_x_8311) ;  /* 0x000000000f087348 */ /* 0x00bfea0003c00000 */
[----:B------:R2:W4:Y:S02]  /*17410*/  SHFL.IDX P6, R14, R13, R12, R11 ;  /* 0x0000000c0d0e7389 */ /* 0x00052400000c000b */
[----:B01234-:R-:W-:Y:S01]  /*17420*/  ENDCOLLECTIVE ;  /* 0x000000000000791b */ /* 0x01ffe20003800000 */
.L_x_8311:
[----:B------:R-:W-:Y:S05]  /*17430*/  BSYNC B0 ;  /* 0x0000000000007941 */ /* 0x000fea0003800000 */
.L_x_8310:
        /* <DEDUP_REMOVED lines=9> */
.L_x_8312:
        /* <DEDUP_REMOVED lines=18> */
.L_x_8313:
[----:B------:R-:W-:Y:S01]  /*175f0*/  IMAD.MOV.U32 R12, RZ, RZ, 0x2 ;  /* 0x00000002ff0c7424 */ /* 0x000fe200078e00ff */
[----:B------:R-:W-:-:S05]  /*17600*/  SEL R7, R14, RZ, P1 ;  /* 0x000000ff0e077207 */ /* 0x000fca0000800000 */
[----:B------:R-:W-:-:S04]  /*17610*/  IMAD.IADD R3, R2, 0x1, R7 ;  /* 0x0000000102037824 */ /* 0x000fc800078e0207 */
[----:B------:R-:W-:-:S07]  /*17620*/  IMAD.MOV.U32 R13, RZ, RZ, R3 ;  /* 0x000000ffff0d7224 */ /* 0x000fce00078e0003 */
[----:B------:R-:W-:Y:S05]  /*17630*/  WARPSYNC.COLLECTIVE R15, `(.L_x_8314) ;  /* 0x000000000f087348 */ /* 0x000fea0003c00000 */
[----:B------:R0:W1:Y:S02]  /*17640*/  SHFL.UP P6, R14, R13, R12, R11 ;  /* 0x0400000c0d0e7389 */ /* 0x00006400000c000b */
[----:B01----:R-:W-:Y:S01]  /*17650*/  ENDCOLLECTIVE ;  /* 0x000000000000791b */ /* 0x003fe20003800000 */
.L_x_8314:
[----:B------:R-:W-:Y:S01]  /*17660*/  IMAD.MOV.U32 R12, RZ, RZ, 0x4 ;  /* 0x00000004ff0c7424 */ /* 0x000fe200078e00ff */
[----:B------:R-:W-:-:S05]  /*17670*/  SEL R14, R14, RZ, P2 ;  /* 0x000000ff0e0e7207 */ /* 0x000fca0001000000 */
[----:B------:R-:W-:-:S04]  /*17680*/  IMAD.IADD R3, R3, 0x1, R14 ;  /* 0x0000000103037824 */ /* 0x000fc800078e020e */
[----:B------:R-:W-:-:S07]  /*17690*/  IMAD.MOV.U32 R13, RZ, RZ, R3 ;  /* 0x000000ffff0d7224 */ /* 0x000fce00078e0003 */
[----:B------:R-:W-:Y:S05]  /*176a0*/  WARPSYNC.COLLECTIVE R15, `(.L_x_8315) ;  /* 0x000000000f087348 */ /* 0x000fea0003c00000 */
[----:B------:R0:W1:Y:S02]  /*176b0*/  SHFL.UP P6, R14, R13, R12, R11 ;  /* 0x0400000c0d0e7389 */ /* 0x00006400000c000b */
[----:B01----:R-:W-:Y:S01]  /*176c0*/  ENDCOLLECTIVE ;  /* 0x000000000000791b */ /* 0x003fe20003800000 */
.L_x_8315:
[----:B------:R-:W-:Y:S01]  /*176d0*/  IMAD.MOV.U32 R12, RZ, RZ, 0x8 ;  /* 0x00000008ff0c7424 */ /* 0x000fe200078e00ff */
[----:B------:R-:W-:-:S05]  /*176e0*/  SEL R14, R14, RZ, P3 ;  /* 0x000000ff0e0e7207 */ /* 0x000fca0001800000 */
[----:B------:R-:W-:-:S04]  /*176f0*/  IMAD.IADD R3, R3, 0x1, R14 ;  /* 0x0000000103037824 */ /* 0x000fc800078e020e */
[----:B------:R-:W-:-:S07]  /*17700*/  IMAD.MOV.U32 R13, RZ, RZ, R3 ;  /* 0x000000ffff0d7224 */ /* 0x000fce00078e0003 */
[----:B------:R-:W-:Y:S05]  /*17710*/  WARPSYNC.COLLECTIVE R15, `(.L_x_8316) ;  /* 0x000000000f087348 */ /* 0x000fea0003c00000 */
[----:B------:R0:W1:Y:S02]  /*17720*/  SHFL.UP P6, R14, R13, R12, R11 ;  /* 0x0400000c0d0e7389 */ /* 0x00006400000c000b */
[----:B01----:R-:W-:Y:S01]  /*17730*/  ENDCOLLECTIVE ;  /* 0x000000000000791b */ /* 0x003fe20003800000 */
.L_x_8316:
[----:B------:R-:W-:Y:S01]  /*17740*/  IMAD.MOV.U32 R12, RZ, RZ, 0x10 ;  /* 0x00000010ff0c7424 */ /* 0x000fe200078e00ff */
[----:B------:R-:W-:-:S05]  /*17750*/  SEL R14, R14, RZ, P4 ;  /* 0x000000ff0e0e7207 */ /* 0x000fca0002000000 */
[----:B------:R-:W-:-:S04]  /*17760*/  IMAD.IADD R3, R3, 0x1, R14 ;  /* 0x0000000103037824 */ /* 0x000fc800078e020e */
[----:B------:R-:W-:-:S07]  /*17770*/  IMAD.MOV.U32 R13, RZ, RZ, R3 ;  /* 0x000000ffff0d7224 */ /* 0x000fce00078e0003 */
[----:B------:R-:W-:Y:S05]  /*17780*/  WARPSYNC.COLLECTIVE R15, `(.L_x_8317) ;  /* 0x000000000f087348 */ /* 0x000fea0003c00000 */
[----:B------:R0:W1:Y:S02]  /*17790*/  SHFL.UP P6, R14, R13, R12, R11 ;  /* 0x0400000c0d0e7389 */ /* 0x00006400000c000b */
[----:B01----:R-:W-:Y:S01]  /*177a0*/  ENDCOLLECTIVE ;  /* 0x000000000000791b */ /* 0x003fe20003800000 */
.L_x_8317:
        /* <DEDUP_REMOVED lines=8> */
.L_x_8318:
[----:B------:R-:W-:Y:S05]  /*17830*/  BRA `(.L_x_8319) ;  /* 0xffffffd800fc7947 */ /* 0x000fea000383ffff */
.L_x_8258:
        /* <DEDUP_REMOVED lines=8> */
.L_x_8321:
[----:B------:R-:W-:Y:S05]  /*178c0*/  BSYNC B0 ;  /* 0x0000000000007941 */ /* 0x000fea0003800000 */
.L_x_8320:
        /* <DEDUP_REMOVED lines=9> */
.L_x_8322:
[----:B------:R-:W-:Y:S01]  /*17960*/  IMAD.MOV.U32 R12, RZ, RZ, 0x4 ;  /* 0x00000004ff0c7424 */ /* 0x000fe200078e00ff */
[----:B------:R-:W-:-:S05]  /*17970*/  SEL R14, R14, RZ, P2 ;  /* 0x000000ff0e0e7207 */ /* 0x000fca0001000000 */
[----:B------:R-:W-:-:S04]  /*17980*/  IMAD.IADD R3, R3, 0x1, R14 ;  /* 0x0000000103037824 */ /* 0x000fc800078e020e */
[----:B------:R-:W-:-:S07]  /*17990*/  IMAD.MOV.U32 R13, RZ, RZ, R3 ;  /* 0x000000ffff0d7224 */ /* 0x000fce00078e0003 */
[----:B------:R-:W-:Y:S05]  /*179a0*/  WARPSYNC.COLLECTIVE R15, `(.L_x_8323) ;  /* 0x000000000f087348 */ /* 0x000fea0003c00000 */
[----:B------:R0:W1:Y:S02]  /*179b0*/  SHFL.UP P6, R14, R13, R12, R11 ;  /* 0x0400000c0d0e7389 */ /* 0x00006400000c000b */
[----:B01----:R-:W-:Y:S01]  /*179c0*/  ENDCOLLECTIVE ;  /* 0x000000000000791b */ /* 0x003fe20003800000 */
.L_x_8323:
[----:B------:R-:W-:Y:S01]  /*179d0*/  IMAD.MOV.U32 R12, RZ, RZ, 0x8 ;  /* 0x00000008ff0c7424 */ /* 0x000fe200078e00ff */
[----:B------:R-:W-:-:S05]  /*179e0*/  SEL R14, R14, RZ, P3 ;  /* 0x000000ff0e0e7207 */ /* 0x000fca0001800000 */
[----:B------:R-:W-:-:S04]  /*179f0*/  IMAD.IADD R3, R3, 0x1, R14 ;  /* 0x0000000103037824 */ /* 0x000fc800078e020e */
[----:B------:R-:W-:-:S07]  /*17a00*/  IMAD.MOV.U32 R13, RZ, RZ, R3 ;  /* 0x000000ffff0d7224 */ /* 0x000fce00078e0003 */
[----:B------:R-:W-:Y:S05]  /*17a10*/  WARPSYNC.COLLECTIVE R15, `(.L_x_8324) ;  /* 0x000000000f087348 */ /* 0x000fea0003c00000 */
[----:B------:R0:W1:Y:S02]  /*17a20*/  SHFL.UP P6, R14, R13, R12, R11 ;  /* 0x0400000c0d0e7389 */ /* 0x00006400000c000b */
[----:B01----:R-:W-:Y:S01]  /*17a30*/  ENDCOLLECTIVE ;  /* 0x000000000000791b */ /* 0x003fe20003800000 */
.L_x_8324:
[----:B------:R-:W-:Y:S01]  /*17a40*/  IMAD.MOV.U32 R12, RZ, RZ, 0x10 ;  /* 0x00000010ff0c7424 */ /* 0x000fe200078e00ff */
[----:B------:R-:W-:-:S05]  /*17a50*/  SEL R14, R14, RZ, P4 ;  /* 0x000000ff0e0e7207 */ /* 0x000fca0002000000 */
[----:B------:R-:W-:-:S04]  /*17a60*/  IMAD.IADD R3, R3, 0x1, R14 ;  /* 0x0000000103037824 */ /* 0x000fc800078e020e */
[----:B------:R-:W-:-:S07]  /*17a70*/  IMAD.MOV.U32 R13, RZ, RZ, R3 ;  /* 0x000000ffff0d7224 */ /* 0x000fce00078e0003 */
[----:B------:R-:W-:Y:S05]  /*17a80*/  WARPSYNC.COLLECTIVE R15, `(.L_x_8325) ;  /* 0x000000000f087348 */ /* 0x000fea0003c00000 */
[----:B------:R0:W1:Y:S02]  /*17a90*/  SHFL.UP P6, R14, R13, R12, R11 ;  /* 0x0400000c0d0e7389 */ /* 0x00006400000c000b */
[----:B01----:R-:W-:Y:S01]  /*17aa0*/  ENDCOLLECTIVE ;  /* 0x000000000000791b */ /* 0x003fe20003800000 */
.L_x_8325:
        /* <DEDUP_REMOVED lines=8> */
.L_x_8326:
[----:B------:R-:W-:Y:S05]  /*17b30*/  BRA `(.L_x_8327) ;  /* 0xffffffd800d87947 */ /* 0x000fea000383ffff */
.L_x_8260:
[----:B------:R-:W-:Y:S01]  /*17b40*/  BSSY B0, `(.L_x_8328) ;  /* 0x0000006000007945 */ /* 0x000fe20003800000 */
[----:B------:R-:W-:Y:S01]  /*17b50*/  PLOP3.LUT P6, PT, P6, PT, PT, 0x8, 0x0 ;  /* 0x000000000000781c */ /* 0x000fe200037ce170 */
[----:B------:R-:W-:-:S12]  /*17b60*/  IMAD.MOV.U32 R15, RZ, RZ, -0x1 ;  /* 0xffffffffff0f7424 */ /* 0x000fd800078e00ff */
[----:B0123--:R-:W-:Y:S05]  /*17b70*/  WARPSYNC.COLLECTIVE R15, `(.L_x_8329) ;  /* 0x000000000f087348 */ /* 0x00ffea0003c00000 */
[----:B------:R-:W-:Y:S01]  /*17b80*/  VOTE.ANY R14, PT, P6 ;  /* 0x00000000000e7806 */ /* 0x000fe200030e0100 */
[----:B0123--:R-:W-:Y:S06]  /*17b90*/  ENDCOLLECTIVE ;  /* 0x000000000000791b */ /* 0x00ffec0003800000 */
.L_x_8329:
[----:B------:R-:W-:Y:S05]  /*17ba0*/  BSYNC B0 ;  /* 0x0000000000007941 */ /* 0x000fea0003800000 */
.L_x_8328:
        /* <DEDUP_REMOVED lines=9> */
.L_x_8330:
[----:B------:R-:W-:Y:S01]  /*17c40*/  IMAD.MOV.U32 R17, RZ, RZ, R14 ;  /* 0x000000ffff117224 */ /* 0x000fe200078e000e */
[----:B------:R-:W-:Y:S06]  /*17c50*/  BRA `(.L_x_8331) ;  /* 0xffffffd800c87947 */ /* 0x000fec000383ffff */
.L_x_8262:
[----:B------:R-:W-:Y:S01]  /*17c60*/  BSSY B0, `(.L_x_8332) ;  /* 0x0000007000007945 */ /* 0x000fe20003800000 */
[----:B------:R-:W-:Y:S02]  /*17c70*/  IMAD.MOV.U32 R13, RZ, RZ, R3 ;  /* 0x000000ffff0d7224 */ /* 0x000fe400078e0003 */
[----:B------:R-:W-:Y:S02]  /*17c80*/  IMAD.MOV.U32 R11, RZ, RZ, 0x1f ;  /* 0x0000001fff0b7424 */ /* 0x000fe400078e00ff */
[----:B------:R-:W-:-:S07]  /*17c90*/  IMAD.MOV.U32 R15, RZ, RZ, -0x1 ;  /* 0xffffffffff0f7424 */ /* 0x000fce00078e00ff */
[----:B01234-:R-:W-:Y:S05]  /*17ca0*/  WARPSYNC.COLLECTIVE R15, `(.L_x_8333) ;  /* 0x000000000f087348 */ /* 0x01ffea0003c00000 */
[----:B------:R0:W0:Y:S02]  /*17cb0*/  SHFL.IDX P6, R14, R13, R12, R11 ;  /* 0x0000000c0d0e7389 */ /* 0x00002400000c000b */
[----:B01234-:R-:W-:Y:S01]  /*17cc0*/  ENDCOLLECTIVE ;  /* 0x000000000000791b */ /* 0x01ffe20003800000 */
.L_x_8333:
[----:B------:R-:W-:Y:S05]  /*17cd0*/  BSYNC B0 ;  /* 0x0000000000007941 */ /* 0x000fea0003800000 */
.L_x_8332:
[----:B------:R-:W-:Y:S01]  /*17ce0*/  IMAD.MOV.U32 R5, RZ, RZ, R14 ;  /* 0x000000ffff057224 */ /* 0x000fe200078e000e */
[----:B------:R-:W-:Y:S06]  /*17cf0*/  BRA `(.L_x_8261) ;  /* 0xffffffd800bc7947 */ /* 0x000fec000383ffff */
.L_x_8266:
[----:B0-----:R0:W2:Y:S02]  /*17d00*/  SYNCS.PHASECHK.TRANS64.TRYWAIT P0, [R0+URZ+0x28820], R3 ;  /* 0x02882003000075a7 */ /* 0x0010a4000800017f */
[----:B--2---:R-:W-:Y:S05]  /*17d10*/  @!P0 NANOSLEEP.SYNCS 0x989680 ;  /* 0x009896800000895d */ /* 0x004fea0003900000 */
[----:B------:R-:W2:Y:S02]  /*17d20*/  @!P0 SYNCS.PHASECHK.TRANS64 P0, [R0+URZ+0x28820], R3 ;  /* 0x02882003000085a7 */ /* 0x000ea4000800007f */
[----:B--2---:R-:W-:Y:S05]  /*17d30*/  @!P0 BRA `(.L_x_8266) ;  /* 0xfffffffc00f08947 */ /* 0x004fea000383ffff */
[----:B------:R-:W-:Y:S05]  /*17d40*/  BRA `(.L_x_8334) ;  /* 0xffffffe0003c7947 */ /* 0x000fea000383ffff */
.L_x_8267:
        /* <DEDUP_REMOVED lines=8> */
[----:B01-3--:R-:W-:Y:S05]  /*17dd0*/  WARPSYNC.COLLECTIVE R15, `(.L_x_8336) ;  /* 0x000000000f087348 */ /* 0x00bfea0003c00000 */
[----:B------:R2:W4:Y:S02]  /*17de0*/  SHFL.IDX P6, R14, R13, R12, R11 ;  /* 0x0000000c0d0e7389 */ /* 0x00052400000c000b */
[----:B01234-:R-:W-:Y:S01]  /*17df0*/  ENDCOLLECTIVE ;  /* 0x000000000000791b */ /* 0x01ffe20003800000 */
.L_x_8336:
[----:B------:R-:W-:Y:S05]  /*17e00*/  BSYNC B0 ;  /* 0x0000000000007941 */ /* 0x000fea0003800000 */
.L_x_8335:
[----:B------:R-:W-:Y:S05]  /*17e10*/  BRA `(.L_x_8337) ;  /* 0xffffffe000247947 */ /* 0x000fea000383ffff */
.L_x_8270:
[----:B------:R-:W-:Y:S01]  /*17e20*/  BSSY B1, `(.L_x_8338) ;  /* 0x0000006000017945 */ /* 0x000fe20003800000 */
[----:B------:R-:W-:-:S07]  /*17e30*/  IMAD.MOV.U32 R15, RZ, RZ, -0x1 ;  /* 0xffffffffff0f7424 */ /* 0x000fce00078e00ff */
[----:B0123--:R-:W-:Y:S05]  /*17e40*/  WARPSYNC.COLLECTIVE R15, `(.L_x_8339) ;  /* 0x000000000f0c7348 */ /* 0x00ffea0003c00000 */
[----:B------:R-:W-:Y:S02]  /*17e50*/  ELECT P6, UR62, PT ;  /* 0x00000000003e782f */ /* 0x000fe400038c0000 */
[----:B------:R-:W-:Y:S01]  /*17e60*/  MOV R14, UR62 ;  /* 0x0000003e000e7c02 */ /* 0x000fe20008000f00 */
[----:B0123--:R-:W-:Y:S10]  /*17e70*/  ENDCOLLECTIVE ;  /* 0x000000000000791b */ /* 0x00fff40003800000 */
.L_x_8339:
[----:B------:R-:W-:Y:S05]  /*17e80*/  BSYNC B1 ;  /* 0x0000000000017941 */ /* 0x000fea0003800000 */
.L_x_8338:
[----:B------:R-:W-:Y:S05]  /*17e90*/  BRA `(.L_x_8340) ;  /* 0xffffffe0001c7947 */ /* 0x000fea000383ffff */
.L_x_8272:
[----:B0-----:R0:W2:Y:S02]  /*17ea0*/  SYNCS.PHASECHK.TRANS64.TRYWAIT P0, [R6+URZ], R5 ;  /* 0x00000005060075a7 */ /* 0x0010a4000800017f */
[----:B--2---:R-:W-:Y:S05]  /*17eb0*/  @!P0 NANOSLEEP.SYNCS 0x989680 ;  /* 0x009896800000895d */ /* 0x004fea0003900000 */
[----:B------:R-:W2:Y:S02]  /*17ec0*/  @!P0 SYNCS.PHASECHK.TRANS64 P0, [R6+URZ], R5 ;  /* 0x00000005060085a7 */ /* 0x000ea4000800007f */
[----:B--2---:R-:W-:Y:S05]  /*17ed0*/  @!P0 BRA `(.L_x_8272) ;  /* 0xfffffffc00f08947 */ /* 0x004fea000383ffff */
[----:B------:R-:W-:Y:S05]  /*17ee0*/  BRA `(.L_x_8341) ;  /* 0xffffffe000587947 */ /* 0x000fea000383ffff */
.L_x_8273:
[----:B--2---:R2:W3:Y:S02]  /*17ef0*/  SYNCS.PHASECHK.TRANS64.TRYWAIT P0, [R7+URZ], R2 ;  /* 0x00000002070075a7 */ /* 0x0044e4000800017f */
[----:B---3--:R-:W-:Y:S05]  /*17f00*/  @!P0 NANOSLEEP.SYNCS 0x989680 ;  /* 0x009896800000895d */ /* 0x008fea0003900000 */
[----:B------:R-:W3:Y:S02]  /*17f10*/  @!P0 SYNCS.PHASECHK.TRANS64 P0, [R7+URZ], R2 ;  /* 0x00000002070085a7 */ /* 0x000ee4000800007f */
[----:B---3--:R-:W-:Y:S05]  /*17f20*/  @!P0 BRA `(.L_x_8273) ;  /* 0xfffffffc00f08947 */ /* 0x008fea000383ffff */
[----:B------:R-:W-:Y:S05]  /*17f30*/  BRA `(.L_x_8342) ;  /* 0xffffffe0004c7947 */ /* 0x000fea000383ffff */
.L_x_8275:
[----:B---3--:R3:W4:Y:S02]  /*17f40*/  SYNCS.PHASECHK.TRANS64.TRYWAIT P0, [R4+URZ], R5 ;  /* 0x00000005040075a7 */ /* 0x008724000800017f */
[----:B----4-:R-:W-:Y:S05]  /*17f50*/  @!P0 NANOSLEEP.SYNCS 0x989680 ;  /* 0x009896800000895d */ /* 0x010fea0003900000 */
[----:B------:R-:W4:Y:S02]  /*17f60*/  @!P0 SYNCS.PHASECHK.TRANS64 P0, [R4+URZ], R5 ;  /* 0x00000005040085a7 */ /* 0x000f24000800007f */
[----:B----4-:R-:W-:Y:S05]  /*17f70*/  @!P0 BRA `(.L_x_8275) ;  /* 0xfffffffc00f08947 */ /* 0x010fea000383ffff */
[----:B------:R-:W-:Y:S05]  /*17f80*/  BRA `(.L_x_8343) ;  /* 0xffffffe000547947 */ /* 0x000fea000383ffff */
.L_x_8344:
        /* <DEDUP_REMOVED lines=15> */
.L_x_15318:


//--------------------- .text._ZN7cutlass13device_kernelIN5flash11enable_sm90INS1_16FlashAttnFwdSm90INS1_25CollectiveMainloopFwdSm90ILi2EN4cute5tupleIJNS5_1CILi1EEES8_S8_EEENS6_IJNS7_ILi128EEESA_SA_EEELi128ENS_6half_tEfNS_4arch4Sm90ELb0ELb1ELb0ELb1ELb0ELb1ELb0ELb1ELb1ELb1ELb0ELb0EEENS1_21CollectiveEpilogueFwdISB_S9_SC_SE_Li256ELb1ELb1ELb0ELb0EEENS1_36VarlenDynamicPersistentTileSchedulerILi128ELi128ELi256ELi128ELb0ELb1ELb1ELb1ELb0ELb1EEEEEEEEEvNT_6ParamsE --------------------------
	.section	.text._ZN7cutlass13device_kernelIN5flash11enable_sm90INS1_16FlashAttnFwdSm90INS1_25CollectiveMainloopFwdSm90ILi2EN4cute5tupleIJNS5_1CILi1EEES8_S8_EEENS6_IJNS7_ILi128EEESA_SA_EEELi128ENS_6half_tEfNS_4arch4Sm90ELb0ELb1ELb0ELb1ELb0ELb1ELb0ELb1ELb1ELb1ELb0ELb0EEENS1_21CollectiveEpilogueFwdISB_S9_SC_SE_Li256ELb1ELb1ELb0ELb0EEENS1_36VarlenDynamicPersistentTileSchedulerILi128ELi128ELi256ELi128ELb0ELb1ELb1ELb1ELb0ELb1EEEEEEEEEvNT_6ParamsE,"ax",@progbits
	.align	128
.text._ZN7cutlass13device_kernelIN5flash11enable_sm90INS1_16FlashAttnFwdSm90INS1_25CollectiveMainloopFwdSm90ILi2EN4cute5tupleIJNS5_1CILi1EEES8_S8_EEENS6_IJNS7_ILi128EEESA_SA_EEELi128ENS_6half_tEfNS_4arch4Sm90ELb0ELb1ELb0ELb1ELb0ELb1ELb0ELb1ELb1ELb1ELb0ELb0EEENS1_21CollectiveEpilogueFwdISB_S9_SC_SE_Li256ELb1ELb1ELb0ELb0EEENS1_36VarlenDynamicPersistentTileSchedulerILi128ELi128ELi256ELi128ELb0ELb1ELb1ELb1ELb0ELb1EEEEEEEEEvNT_6ParamsE:
        .type           _ZN7cutlass13device_kernelIN5flash11enable_sm90INS1_16FlashAttnFwdSm90INS1_25CollectiveMainloopFwdSm90ILi2EN4cute5tupleIJNS5_1CILi1EEES8_S8_EEENS6_IJNS7_ILi128EEESA_SA_EEELi128ENS_6half_tEfNS_4arch4Sm90ELb0ELb1ELb0ELb1ELb0ELb1ELb0ELb1ELb1ELb1ELb0ELb0EEENS1_21CollectiveEpilogueFwdISB_S9_SC_SE_Li256ELb1ELb1ELb0ELb0EEENS1_36VarlenDynamicPersistentTileSchedulerILi128ELi128ELi256ELi128ELb0ELb1ELb1ELb1ELb0ELb1EEEEEEEEEvNT_6ParamsE,@function
        .size           _ZN7cutlass13device_kernelIN5flash11enable_sm90INS1_16FlashAttnFwdSm90INS1_25CollectiveMainloopFwdSm90ILi2EN4cute5tupleIJNS5_1CILi1EEES8_S8_EEENS6_IJNS7_ILi128EEESA_SA_EEELi128ENS_6half_tEfNS_4arch4Sm90ELb0ELb1ELb0ELb1ELb0ELb1ELb0ELb1ELb1ELb1ELb0ELb0EEENS1_21CollectiveEpilogueFwdISB_S9_SC_SE_Li256ELb1ELb1ELb0ELb0EEENS1_36VarlenDynamicPersistentTileSchedulerILi128ELi128ELi256ELi128ELb0ELb1ELb1ELb1ELb0ELb1EEEEEEEEEvNT_6ParamsE,(.L_x_15319 - _ZN7cutlass13device_kernelIN5flash11enable_sm90INS1_16FlashAttnFwdSm90INS1_25CollectiveMainloopFwdSm90ILi2EN4cute5tupleIJNS5_1CILi1EEES8_S8_EEENS6_IJNS7_ILi128EEESA_SA_EEELi128ENS_6half_tEfNS_4arch4Sm90ELb0ELb1ELb0ELb1ELb0ELb1ELb0ELb1ELb1ELb1ELb0ELb0EEENS1_21CollectiveEpilogueFwdISB_S9_SC_SE_Li256ELb1ELb1ELb0ELb0EEENS1_36VarlenDynamicPersistentTileSchedulerILi128ELi128ELi256ELi128ELb0ELb1ELb1ELb1ELb0ELb1EEEEEEEEEvNT_6ParamsE)
        .other          _ZN7cutlass13device_kernelIN5flash11enable_sm90INS1_16FlashAttnFwdSm90INS1_25CollectiveMainloopFwdSm90ILi2EN4cute5tupleIJNS5_1CILi1EEES8_S8_EEENS6_IJNS7_ILi128EEESA_SA_EEELi128ENS_6half_tEfNS_4arch4Sm90ELb0ELb1ELb0ELb1ELb0ELb1ELb0ELb1ELb1ELb1ELb0ELb0EEENS1_21CollectiveEpilogueFwdISB_S9_SC_SE_Li256ELb1ELb1ELb0ELb0EEENS1_36VarlenDynamicPersistentTileSchedulerILi128ELi128ELi256ELi128ELb0ELb1ELb1ELb1ELb0ELb1EEEEEEEEEvNT_6ParamsE,@"STO_CUDA_ENTRY STV_DEFAULT"
_ZN7cutlass13device_kernelIN5flash11enable_sm90INS1_16FlashAttnFwdSm90INS1_25CollectiveMainloopFwdSm90ILi2EN4cute5tupleIJNS5_1CILi1EEES8_S8_EEENS6_IJNS7_ILi128EEESA_SA_EEELi128ENS_6half_tEfNS_4arch4Sm90ELb0ELb1ELb0ELb1ELb0ELb1ELb0ELb1ELb1ELb1ELb0ELb0EEENS1_21CollectiveEpilogueFwdISB_S9_SC_SE_Li256ELb1ELb1ELb0ELb0EEENS1_36VarlenDynamicPersistentTileSchedulerILi128ELi128ELi256ELi128ELb0ELb1ELb1ELb1ELb0ELb1EEEEEEEEEvNT_6ParamsE:
        /* <DEDUP_REMOVED lines=23> */
.L_x_8346:
[----:B------:R-:W-:Y:S05]  /*0170*/  BSYNC B0 ;  /* 0x0000000000007941 */ /* 0x000fea0003800000 */
.L_x_8345:
        /* <DEDUP_REMOVED lines=40> */
.L_x_8347:
        /* <DEDUP_REMOVED lines=22> */
.L_x_8348:
        /* <DEDUP_REMOVED lines=18> */
.L_x_8349:
        /* <DEDUP_REMOVED lines=22> */
.L_x_8350:
        /* <DEDUP_REMOVED lines=22> */
.L_x_8351:
[----:B--2---:R-:W-:Y:S01]  /*0940*/  ISETP.NE.AND P0, PT, R2, RZ, PT ;  /* 0x000000ff0200720c */ /* 0x004fe20003f05270 */
[----:B------:R-:W-:Y:S01]  /*0950*/  IMAD.MOV.U32 R2, RZ, RZ, 0x1 ;  /* 0x00000001ff027424 */ /* 0x000fe200078e00ff */
[----:B------:R-:W-:Y:S01]  /*0960*/  NOP ;  /* 0x0000000000007918 */ /* 0x000fe20000000000 */
[----:B------:R-:W-:Y:S01]  /*0970*/  ULDC.64 UR38, c[0x0][0x208] ;  /* 0x0000820000267ab9 */ /* 0x000fe20000000a00 */
[----:B------:R-:W-:Y:S02]  /*0980*/  BSSY B9, `(.L_x_8352) ;  /* 0x00023b2000097945 */ /* 0x000fe40003800000 */
[----:B------:R-:W-:-:S05]  /*0990*/  SEL R2, R2, 0x2, !P0 ;  /* 0x0000000202027807 */ /* 0x000fca0004000000 */
[----:B------:R2:W-:Y:S01]  /*09a0*/  STL [R1+0x50], R2 ;  /* 0x0000500201007387 */ /* 0x0005e20000100800 */
[----:B01-34-:R-:W-:Y:S06]  /*09b0*/  BAR.SYNC.DEFER_BLOCKING 0x0 ;  /* 0x0000000000007b1d */ /* 0x01bfec0000010000 */
[----:B------:R-:W-:Y:S05]  /*09c0*/  @!P0 BRA `(.L_x_8353) ;  /* 0x000001bc00848947 */ /* 0x000fea0003800000 */
.L_x_8354:
[----:B------:R-:W-:-:S08]  /*09d0*/  NOP ;  /* 0x0000000000007918 */ /* 0x000fd00000000000 */
[----:B------:R-:W0:Y:S02]  /*09e0*/  USETMAXREG.TRY_ALLOC.CTAPOOL UP0, 0xf0 ;  /* 0x000000f0000079c8 */ /* 0x000e240008000600 */
[----:B0-----:R-:W-:-:S13]  /*09f0*/  PLOP3.LUT P0, PT, PT, PT, UP0, 0x80, 0x0 ;  /* 0x000000000000781c */ /* 0x001fda0003f0f008 */
[----:B------:R-:W-:Y:S05]  /*0a00*/  @!P0 BRA `(.L_x_8354) ;  /* 0xfffffffc00f08947 */ /* 0x000fea000383ffff */
[----:B------:R-:W-:Y:S01]  /*0a10*/  SHF.R.U32.HI R0, RZ, 0x7, R4 ;  /* 0x00000007ff007819 */ /* 0x000fe20000011604 */
[----:B------:R-:W0:Y:S08]  /*0a20*/  S2UR UR5, SR_CgaCtaId ;  /* 0x00000000000579c3 */ /* 0x000e300000008800 */
[----:B------:R-:W-:Y:S06]  /*0a30*/  BAR.ARV 0x8, 0x180 ;  /* 0x0206000000007b1d */ /* 0x000fec0000002000 */
[----:B------:R-:W-:Y:S01]  /*0a40*/  ISETP.NE.AND P0, PT, R0, 0x1, PT ;  /* 0x000000010000780c */ /* 0x000fe20003f05270 */
[----:B------:R-:W-:-:S12]  /*0a50*/  UMOV UR4, 0x400 ;  /* 0x0000040000047882 */ /* 0x000fd80000000000 */
[----:B------:R-:W-:Y:S06]  /*0a60*/  @!P0 BAR.ARV 0x9, 0x100 ;  /* 0x0244000000008b1d */ /* 0x000fec0000002000 */
[----:B0-----:R-:W-:Y:S02]  /*0a70*/  ULEA UR4, UR5, UR4, 0x18 ;  /* 0x0000000405047291 */ /* 0x001fe4000f8ec03f */
[----:B------:R-:W-:Y:S04]  /*0a80*/  BAR.SYNC.DEFER_BLOCKING 0x5, 0x180 ;  /* 0x0146000000007b1d */ /* 0x000fe80000010000 */
[----:B--2---:R-:W-:-:S02]  /*0a90*/  IMAD.U32 R2, RZ, RZ, UR4 ;  /* 0x00000004ff027e24 */ /* 0x004fc4000f8e00ff */
[----:B------:R-:W-:-:S03]  /*0aa0*/  ULDC UR4, c[0x0][0xc3c] ;  /* 0x00030f0000047ab9 */ /* 0x000fc60000000800 */
[----:B------:R-:W0:Y:S01]  /*0ab0*/  LDS.128 R28, [R2+0x288d0] ;  /* 0x0288d000021c7984 */ /* 0x000e220000000c00 */
[----:B------:R-:W-:Y:S06]  /*0ac0*/  BAR.ARV 0x4, 0x180 ;  /* 0x0106000000007b1d */ /* 0x000fec0000002000 */
[----:B0-----:R-:W-:-:S13]  /*0ad0*/  ISETP.GE.AND P0, PT, R31, UR4, PT ;  /* 0x000000041f007c0c */ /* 0x001fda000bf06270 */
[----:B------:R-:W-:Y:S05]  /*0ae0*/  @P0 BRA `(.L_x_8355) ;  /* 0x00000238006c0947 */ /* 0x000fea0003800000 */
[----:B------:R-:W2:Y:S01]  /*0af0*/  LDL.LU R13, [R1+0x50] ;  /* 0x00005000010d7983 */ /* 0x000ea20000300800 */
[----:B------:R-:W-:Y:S01]  /*0b00*/  VIADD R229, R4, 0xffffff80 ;  /* 0xffffff8004e57836 */ /* 0x000fe20000000000 */
[----:B------:R-:W-:Y:S01]  /*0b10*/  IADD3 R217, R2, 0x10400, RZ ;  /* 0x0001040002d97810 */ /* 0x000fe20007ffe0ff */
[----:B------:R-:W-:Y:S02]  /*0b20*/  IMAD.MOV.U32 R213, RZ, RZ, RZ ;  /* 0x000000ffffd57224 */ /* 0x000fe400078e00ff */
[----:B------:R-:W-:Y:S01]  /*0b30*/  IMAD.MOV.U32 R184, RZ, RZ, RZ ;  /* 0x000000ffffb87224 */ /* 0x000fe200078e00ff */
[----:B------:R-:W-:Y:S01]  /*0b40*/  SHF.R.S32.HI R0, RZ, 0x1f, R229 ;  /* 0x0000001fff007819 */ /* 0x000fe200000114e5 */
[----:B------:R-:W-:Y:S02]  /*0b50*/  IMAD.MOV.U32 R192, RZ, RZ, RZ ;  /* 0x000000ffffc07224 */ /* 0x000fe400078e00ff */
[----:B------:R-:W-:Y:S01]  /*0b60*/  IMAD.MOV.U32 R186, RZ, RZ, RZ ;  /* 0x000000ffffba7224 */ /* 0x000fe200078e00ff */
[CC--:B------:R-:W-:Y:S01]  /*0b70*/  LEA.HI R3, R0.reuse, R229.reuse, RZ, 0x7 ;  /* 0x000000e500037211 */ /* 0x0c0fe200078f38ff */
[----:B------:R-:W-:Y:S01]  /*0b80*/  IMAD.MOV.U32 R22, RZ, RZ, RZ ;  /* 0x000000ffff167224 */ /* 0x000fe200078e00ff */
[----:B------:R-:W-:-:S02]  /*0b90*/  LEA.HI R5, R0, R229, RZ, 0x5 ;  /* 0x000000e500057211 */ /* 0x000fc400078f28ff */
[----:B------:R-:W-:Y:S02]  /*0ba0*/  LOP3.LUT R218, R3, 0xffffff80, RZ, 0xc0, !PT ;  /* 0xffffff8003da7812 */ /* 0x000fe400078ec0ff */
[----:B------:R-:W-:Y:S01]  /*0bb0*/  LEA.HI R4, R0, R229, RZ, 0x4 ;  /* 0x000000e500047211 */ /* 0x000fe200078f20ff */
[----:B------:R-:W-:Y:S01]  /*0bc0*/  IMAD.SHL.U32 R5, R5, 0x20, RZ ;  /* 0x0000002005057824 */ /* 0x000fe200078e00ff */
[----:B------:R-:W-:Y:S01]  /*0bd0*/  SHF.R.S32.HI R222, RZ, 0x7, R3 ;  /* 0x00000007ffde7819 */ /* 0x000fe20000011403 */
[----:B------:R-:W-:Y:S01]  /*0be0*/  IMAD.IADD R218, R229, 0x1, -R218 ;  /* 0x00000001e5da7824 */ /* 0x000fe200078e0ada */
[----:B------:R-:W-:Y:S02]  /*0bf0*/  LOP3.LUT R6, R4, 0x3fffff0, RZ, 0xc0, !PT ;  /* 0x03fffff004067812 */ /* 0x000fe400078ec0ff */
[----:B------:R-:W-:Y:S02]  /*0c00*/  LOP3.LUT R5, R5, 0xfffffc00, RZ, 0xc0, !PT ;  /* 0xfffffc0005057812 */ /* 0x000fe400078ec0ff */
[----:B------:R-:W-:Y:S01]  /*0c10*/  SHF.R.S32.HI R9, RZ, 0x1f, R218 ;  /* 0x0000001fff097819 */ /* 0x000fe200000114da */
[----:B------:R-:W-:Y:S01]  /*0c20*/  IMAD.IADD R6, R229, 0x1, -R6 ;  /* 0x00000001e5067824 */ /* 0x000fe200078e0a06 */
[----:B------:R-:W-:-:S02]  /*0c30*/  LEA.HI R3, R3, R222, RZ, 0x1 ;  /* 0x000000de03037211 */ /* 0x000fc400078f08ff */
[CC--:B------:R-:W-:Y:S02]  /*0c40*/  LEA.HI R8, R9.reuse, R218.reuse, RZ, 0x2 ;  /* 0x000000da09087211 */ /* 0x0c0fe400078f10ff */
[----:B------:R-:W-:Y:S02]  /*0c50*/  LEA.HI R9, R9, R218, RZ, 0x5 ;  /* 0x000000da09097211 */ /* 0x000fe400078f28ff */
[--C-:B------:R-:W-:Y:S02]  /*0c60*/  SHF.R.S32.HI R10, RZ, 0x2, R8.reuse ;  /* 0x00000002ff0a7819 */ /* 0x100fe40000011408 */
[----:B------:R-:W-:Y:S02]  /*0c70*/  SHF.R.S32.HI R7, RZ, 0x1f, R8 ;  /* 0x0000001fff077819 */ /* 0x000fe40000011408 */
[----:B------:R-:W-:Y:S02]  /*0c80*/  LEA.HI R12, R0, R229, RZ, 0x2 ;  /* 0x000000e5000c7211 */ /* 0x000fe400078f10ff */
[----:B------:R-:W-:-:S02]  /*0c90*/  LEA.HI R7, R7, R10, RZ, 0x3 ;  /* 0x0000000a07077211 */ /* 0x000fc400078f18ff */
[----:B------:R-:W-:Y:S02]  /*0ca0*/  SHF.R.S32.HI R9, RZ, 0x5, R9 ;  /* 0x00000005ff097819 */ /* 0x000fe40000011409 */
[----:B------:R-:W-:Y:S01]  /*0cb0*/  LOP3.LUT R11, R7, 0xfffffff8, RZ, 0xc0, !PT ;  /* 0xfffffff8070b7812 */ /* 0x000fe200078ec0ff */
[----:B------:R-:W-:Y:S01]  /*0cc0*/  IMAD R7, R6, 0x40, R5 ;  /* 0x0000004006077824 */ /* 0x000fe200078e0205 */
[----:B------:R-:W-:Y:S02]  /*0cd0*/  LOP3.LUT R3, R3, 0x3fffffe, RZ, 0xc0, !PT ;  /* 0x03fffffe03037812 */ /* 0x000fe400078ec0ff */
[----:B------:R-:W-:Y:S01]  /*0ce0*/  SHF.R.S32.HI R5, RZ, 0x4, R4 ;  /* 0x00000004ff057819 */ /* 0x000fe20000011404 */
[----:B------:R-:W-:Y:S01]  /*0cf0*/  IMAD.IADD R10, R10, 0x1, -R11 ;  /* 0x000000010a0a7824 */ /* 0x000fe200078e0a0b */
[----:B------:R-:W-:Y:S01]  /*0d00*/  LOP3.LUT R12, R12, 0xfffffffc, RZ, 0xc0, !PT ;  /* 0xfffffffc0c0c7812 */ /* 0x000fe200078ec0ff */
[----:B------:R-:W-:Y:S01]  /*0d10*/  IMAD.IADD R3, R222, 0x1, -R3 ;  /* 0x00000001de037824 */ /* 0x000fe200078e0a03 */
[----:B------:R-:W-:Y:S01]  /*0d20*/  LEA.HI R4, R4, R5, RZ, 0x1 ;  /* 0x0000000504047211 */ /* 0x000fe200078f08ff */
[----:B------:R-:W-:Y:S01]  /*0d30*/  IMAD R10, R9, 0x10, R10 ;  /* 0x00000010090a7824 */ /* 0x000fe200078e020a */
[-C--:B------:R-:W-:Y:S01]  /*0d40*/  LEA.HI R23, R0, R229.reuse, RZ, 0x3 ;  /* 0x000000e500177211 */ /* 0x080fe200078f18ff */
[----:B------:R-:W-:Y:S01]  /*0d50*/  IMAD.IADD R12, R229, 0x1, -R12 ;  /* 0x00000001e50c7824 */ /* 0x000fe200078e0a0c */
[----:B------:R-:W-:Y:S01]  /*0d60*/  LOP3.LUT R4, R4, 0x1ffffffe, RZ, 0xc0, !PT ;  /* 0x1ffffffe04047812 */ /* 0x000fe200078ec0ff */
[----:B------:R-:W-:Y:S01]  /*0d70*/  IMAD R223, R3, 0x40, R10 ;  /* 0x0000004003df7824 */ /* 0x000fe200078e020a */
[----:B------:R-:W-:-:S02]  /*0d80*/  LEA.HI R3, R0, R229, RZ, 0x6 ;  /* 0x000000e500037211 */ /* 0x000fc400078f30ff */
[----:B------:R-:W-:Y:S01]  /*0d90*/  LOP3.LUT R0, R23, 0xfffffff8, RZ, 0xc0, !PT ;  /* 0xfffffff817007812 */ /* 0x000fe200078ec0ff */
[----:B------:R-:W-:Y:S01]  /*0da0*/  IMAD.IADD R4, R5, 0x1, -R4 ;  /* 0x0000000105047824 */ /* 0x000fe200078e0a04 */
[----:B------:R-:W-:Y:S01]  /*0db0*/  LEA.HI R6, R12, R12, RZ, 0x1 ;  /* 0x0000000c0c067211 */ /* 0x000fe200078f08ff */
[----:B------:R-:W-:Y:S01]  /*0dc0*/  IMAD.SHL.U32 R3, R3, 0x8, RZ ;  /* 0x0000000803037824 */ /* 0x000fe200078e00ff */
[----:B------:R-:W-:Y:S01]  /*0dd0*/  SHF.R.S32.HI R23, RZ, 0x3, R23 ;  /* 0x00000003ff177819 */ /* 0x000fe20000011417 */
[----:B------:R-:W-:Y:S01]  /*0de0*/  IMAD R224, R4, 0x8, R7 ;  /* 0x0000000804e07824 */ /* 0x000fe200078e0207 */
[----:B------:R-:W-:Y:S01]  /*0df0*/  LOP3.LUT R5, R6, 0x1ffffffe, RZ, 0xc0, !PT ;  /* 0x1ffffffe06057812 */ /* 0x000fe200078ec0ff */
[----:B------:R-:W-:Y:S01]  /*0e00*/  IMAD.IADD R207, R229, 0x1, -R0 ;  /* 0x00000001e5cf7824 */ /* 0x000fe200078e0a00 */
[----:B------:R-:W-:Y:S01]  /*0e10*/  LOP3.LUT R204, R3, 0xfffffe00, RZ, 0xc0, !PT ;  /* 0xfffffe0003cc7812 */ /* 0x000fe200078ec0ff */
[C---:B------:R-:W-:Y:S01]  /*0e20*/  VIADD R212, R23.reuse, 0x20 ;  /* 0x0000002017d47836 */ /* 0x040fe20000000000 */
[----:B------:R-:W-:Y:S01]  /*0e30*/  LOP3.LUT R189, R8, 0x7ffffffc, RZ, 0xc0, !PT ;  /* 0x7ffffffc08bd7812 */ /* 0x000fe200078ec0ff */
[C---:B------:R-:W-:Y:S01]  /*0e40*/  VIADD R211, R23.reuse, 0x40 ;  /* 0x0000004017d37836 */ /* 0x040fe20000000000 */
[----:B------:R-:W-:Y:S01]  /*0e50*/  SHF.R.S32.HI R215, RZ, 0x1f, R23 ;  /* 0x0000001fffd77819 */ /* 0x000fe20000011417 */
[----:B------:R-:W-:-:S02]  /*0e60*/  VIADD R210, R23, 0x60 ;  /* 0x0000006017d27836 */ /* 0x000fc40000000000 */
[----:B------:R-:W-:Y:S01]  /*0e70*/  IMAD.IADD R12, R12, 0x1, -R5 ;  /* 0x000000010c0c7824 */ /* 0x000fe200078e0a05 */
[----:B------:R-:W-:Y:S01]  /*0e80*/  SHF.R.S32.HI R5, RZ, 0x1f, R212 ;  /* 0x0000001fff057819 */ /* 0x000fe200000114d4 */
        /* <DEDUP_REMOVED lines=9> */
[----:B------:R-:W-:Y:S01]  /*0f20*/  LEA.HI R7, R7, R210, RZ, 0x3 ;  /* 0x000000d207077211 */ /* 0x000fe200078f18ff */
[----:B------:R-:W-:Y:S01]  /*0f30*/  IMAD.SHL.U32 R5, R5, 0x40, RZ ;  /* 0x0000004005057824 */ /* 0x000fe200078e00ff */
[----:B------:R-:W-:Y:S01]  /*0f40*/  LOP3.LUT R3, R225, 0x1c0, RZ, 0xc0, !PT ;  /* 0x000001c0e1037812 */ /* 0x000fe200078ec0ff */
[----:B------:R-:W-:Y:S01]  /*0f50*/  IMAD.SHL.U32 R0, R0, 0x40, RZ ;  /* 0x0000004000007824 */ /* 0x000fe200078e00ff */
[----:B------:R-:W-:Y:S01]  /*0f60*/  LOP3.LUT R199, R199, 0x1c0, RZ, 0xc0, !PT ;  /* 0x000001c0c7c77812 */ /* 0x000fe200078ec0ff */
[----:B------:R-:W-:Y:S01]  /*0f70*/  IMAD.SHL.U32 R7, R7, 0x40, RZ ;  /* 0x0000004007077824 */ /* 0x000fe200078e00ff */
[----:B------:R-:W-:Y:S01]  /*0f80*/  LOP3.LUT R198, R198, 0x1c0, RZ, 0xc0, !PT ;  /* 0x000001c0c6c67812 */ /* 0x000fe200078ec0ff */
[----:B------:R-:W-:Y:S01]  /*0f90*/  IMAD.SHL.U32 R18, R207, 0x4, RZ ;  /* 0x00000004cf127824 */ /* 0x000fe200078e00ff */
[----:B------:R-:W-:Y:S01]  /*0fa0*/  LOP3.LUT R197, R197, 0x1c0, RZ, 0xc0, !PT ;  /* 0x000001c0c5c57812 */ /* 0x000fe200078ec0ff */
[----:B------:R-:W-:Y:S01]  /*0fb0*/  VIADD R190, R16, 0x40 ;  /* 0x0000004010be7836 */ /* 0x000fe20000000000 */
[----:B------:R-:W-:Y:S01]  /*0fc0*/  SHF.R.U32.HI R203, RZ, 0x3, R3 ;  /* 0x00000003ffcb7819 */ /* 0x000fe20000011603 */
[----:B------:R-:W-:Y:S01]  /*0fd0*/  IMAD.IADD R189, R218, 0x1, -R189 ;  /* 0x00000001dabd7824 */ /* 0x000fe200078e0abd */
[----:B------:R-:W-:Y:S01]  /*0fe0*/  LOP3.LUT R206, R3, 0x38, R16, 0xf8, !PT ;  /* 0x0000003803ce7812 */ /* 0x000fe200078ef810 */
[----:B------:R-:W-:Y:S01]  /*0ff0*/  IMAD R195, R12, 0x8, R223 ;  /* 0x000000080cc37824 */ /* 0x000fe200078e02df */
[----:B------:R-:W-:-:S02]  /*1000*/  SHF.R.U32.HI R228, RZ, 0x3, R199 ;  /* 0x00000003ffe47819 */ /* 0x000fc400000116c7 */
[----:B------:R-:W-:Y:S02]  /*1010*/  LOP3.LUT R3, R199, 0x38, R16, 0xf8, !PT ;  /* 0x00000038c7037812 */ /* 0x000fe400078ef810 */
[----:B------:R-:W-:Y:S02]  /*1020*/  SHF.R.U32.HI R227, RZ, 0x3, R198 ;  /* 0x00000003ffe37819 */ /* 0x000fe400000116c6 */
[--C-:B------:R-:W-:Y:S02]  /*1030*/  LOP3.LUT R4, R198, 0x38, R16.reuse, 0xf8, !PT ;  /* 0x00000038c6047812 */ /* 0x100fe400078ef810 */
[----:B------:R-:W-:Y:S02]  /*1040*/  SHF.R.U32.HI R226, RZ, 0x3, R197 ;  /* 0x00000003ffe27819 */ /* 0x000fe400000116c5 */
[----:B------:R-:W-:Y:S02]  /*1050*/  LOP3.LUT R9, R197, 0x38, R16, 0xf8, !PT ;  /* 0x00000038c5097812 */ /* 0x000fe400078ef810 */
[----:B------:R-:W-:-:S02]  /*1060*/  LOP3.LUT R202, R5, 0xfffffe00, RZ, 0xc0, !PT ;  /* 0xfffffe0005ca7812 */ /* 0x000fc400078ec0ff */
[----:B------:R-:W-:Y:S02]  /*1070*/  LOP3.LUT R201, R0, 0xfffffe00, RZ, 0xc0, !PT ;  /* 0xfffffe0000c97812 */ /* 0x000fe400078ec0ff */
[----:B------:R-:W-:Y:S02]  /*1080*/  LOP3.LUT R200, R7, 0xfffffe00, RZ, 0xc0, !PT ;  /* 0xfffffe0007c87812 */ /* 0x000fe400078ec0ff */
[----:B------:R-:W-:Y:S02]  /*1090*/  LOP3.LUT R206, R204, R206, R203, 0xf6, !PT ;  /* 0x000000ceccce7212 */ /* 0x000fe400078ef6cb */
[----:B------:R-:W-:Y:S02]  /*10a0*/  LOP3.LUT R0, R202, R3, R228, 0xf6, !PT ;  /* 0x00000003ca007212 */ /* 0x000fe400078ef6e4 */
[----:B------:R-:W-:Y:S01]  /*10b0*/  LOP3.LUT R4, R201, R4, R227, 0xf6, !PT ;  /* 0x00000004c9047212 */ /* 0x000fe200078ef6e3 */
[--C-:B------:R-:W-:Y:S01]  /*10c0*/  IMAD R205, R206, 0x2, R217.reuse ;  /* 0x00000002cecd7824 */ /* 0x100fe200078e02d9 */
[----:B------:R-:W-:Y:S01]  /*10d0*/  LOP3.LUT R6, R200, R9, R226, 0xf6, !PT ;  /* 0x00000009c8067212 */ /* 0x000fe200078ef6e2 */
[--C-:B------:R-:W-:Y:S01]  /*10e0*/  IMAD R221, R0, 0x2, R217.reuse ;  /* 0x0000000200dd7824 */ /* 0x100fe200078e02d9 */
[----:B------:R-:W-:Y:S01]  /*10f0*/  IADD3 R185, R18, 0x20, RZ ;  /* 0x0000002012b97810 */ /* 0x000fe20007ffe0ff */
[--C-:B------:R-:W-:Y:S01]  /*1100*/  IMAD R220, R4, 0x2, R217.reuse ;  /* 0x0000000204dc7824 */ /* 0x100fe200078e02d9 */
[----:B------:R-:W-:Y:S01]  /*1110*/  SHF.R.S32.HI R17, RZ, 0x1f, R16 ;  /* 0x0000001fff117819 */ /* 0x000fe20000011410 */
[----:B------:R-:W-:Y:S01]  /*1120*/  IMAD R219, R6, 0x2, R217 ;  /* 0x0000000206db7824 */ /* 0x000fe200078e02d9 */
[----:B------:R-:W-:-:S02]  /*1130*/  SHF.R.S32.HI R19, RZ, 0x1f, R18 ;  /* 0x0000001fff137819 */ /* 0x000fc40000011412 */
[----:B------:R-:W-:Y:S02]  /*1140*/  SHF.R.S32.HI R216, RZ, 0x1f, R185 ;  /* 0x0000001fffd87819 */ /* 0x000fe400000114b9 */
[----:B------:R-:W-:Y:S02]  /*1150*/  SHF.R.S32.HI R214, RZ, 0x1f, R190 ;  /* 0x0000001fffd67819 */ /* 0x000fe400000114be */
[----:B--2---:R-:W-:-:S07]  /*1160*/  LOP3.LUT R191, R13, 0x1, RZ, 0xfc, !PT ;  /* 0x000000010dbf7812 */ /* 0x004fce00078efcff */
.L_x_8617:
[----:B------:R-:W-:Y:S05]  /*1170*/  YIELD ;  /* 0x0000000000007946 */ /* 0x000fea0003800000 */
[----:B------:R-:W-:Y:S01]  /*1180*/  ULDC.64 UR4, c[0x0][0xa28] ;  /* 0x00028a0000047ab9 */ /* 0x000fe20000000a00 */
[----:B0---4-:R-:W0:Y:S01]  /*1190*/  LDC.64 R6, c[0x0][0xa08] ;  /* 0x00028200ff067b82 */ /* 0x011e220000000a00 */
[----:B------:R-:W-:Y:S01]  /*11a0*/  ISETP.NE.U32.AND P1, PT, RZ, UR4, PT ;  /* 0x00000004ff007c0c */ /* 0x000fe2000bf25070 */
[----:B------:R-:W-:Y:S02]  /*11b0*/  IMAD.MOV.U32 R0, RZ, RZ, RZ ;  /* 0x000000ffff007224 */ /* 0x000fe400078e00ff */
[----:B------:R-:W-:Y:S01]  /*11c0*/  IMAD.MOV.U32 R28, RZ, RZ, RZ ;  /* 0x000000ffff1c7224 */ /* 0x000fe200078e00ff */
[----:B------:R-:W-:Y:S01]  /*11d0*/  ISETP.NE.AND.EX P1, PT, RZ, UR5, PT, P1 ;  /* 0x00000005ff007c0c */ /* 0x000fe2000bf25310 */
[----:B------:R-:W-:-:S02]  /*11e0*/  ULDC.64 UR4, c[0x0][0xa18] ;  /* 0x0002860000047ab9 */ /* 0x000fc40000000a00 */
[----:B------:R-:W-:-:S04]  /*11f0*/  ISETP.NE.U32.AND P2, PT, RZ, UR4, PT ;  /* 0x00000004ff007c0c */ /* 0x000fc8000bf45070 */
[----:B------:R-:W-:Y:S01]  /*1200*/  ISETP.NE.AND.EX P2, PT, RZ, UR5, PT, P2 ;  /* 0x00000005ff007c0c */ /* 0x000fe2000bf45320 */
[----:B------:R-:W-:Y:S02]  /*1210*/  ULDC.64 UR4, c[0x0][0xa08] ;  /* 0x0002820000047ab9 */ /* 0x000fe40000000a00 */
[----:B------:R-:W-:-:S03]  /*1220*/  ISETP.NE.U32.AND P0, PT, RZ, UR4, PT ;  /* 0x00000004ff007c0c */ /* 0x000fc6000bf05070 */
[----:B---3--:R-:W1:Y:S01]  /*1230*/  @P1 LDC.64 R4, c[0x0][0xa28] ;  /* 0x00028a00ff041b82 */ /* 0x008e620000000a00 */
[----:B------:R-:W-:Y:S01]  /*1240*/  ISETP.NE.AND.EX P0, PT, RZ, UR5, PT, P0 ;  /* 0x00000005ff007c0c */ /* 0x000fe2000bf05300 */
[----:B0-----:R-:W-:-:S06]  /*1250*/  IMAD.WIDE R10, R31, 0x4, R6 ;  /* 0x000000041f0a7825 */ /* 0x001fcc00078e0206 */
[----:B------:R-:W0:Y:S01]  /*1260*/  @P2 LDC.64 R8, c[0x0][0xa18] ;  /* 0x00028600ff082b82 */ /* 0x000e220000000a00 */
[----:B------:R-:W-:Y:S02]  /*1270*/  ULDC UR4, c[0x0][0x288] ;  /* 0x0000a20000047ab9 */ /* 0x000fe40000000800 */
[----:B------:R-:W-:Y:S01]  /*1280*/  IMAD.U32 R187, RZ, RZ, UR4 ;  /* 0x00000004ffbb7e24 */ /* 0x000fe2000f8e00ff */
[----:B------:R-:W-:Y:S02]  /*1290*/  ULDC.64 UR4, c[0x0][0x418] ;  /* 0x0001060000047ab9 */ /* 0x000fe40000000a00 */
[----:B--2---:R2:W5:Y:S01]  /*12a0*/  @P0 LDG.E R28, desc[UR38][R10.64] ;  /* 0x000000260a1c0981 */ /* 0x004562000c1e1900 */
[----:B-1----:R-:W-:-:S05]  /*12b0*/  @P1 IMAD.WIDE R4, R31, 0x4, R4 ;  /* 0x000000041f041825 */ /* 0x002fca00078e0204 */
[----:B------:R2:W5:Y:S01]  /*12c0*/  @P1 LDG.E R0, desc[UR38][R4.64] ;  /* 0x0000002604001981 */ /* 0x000562000c1e1900 */
[----:B0-----:R-:W-:-:S05]  /*12d0*/  @P2 IMAD.WIDE R6, R31, 0x4, R8 ;  /* 0x000000041f062825 */ /* 0x001fca00078e0208 */
[----:B------:R2:W5:Y:S01]  /*12e0*/  @P2 LDG.E R187, desc[UR38][R6.64] ;  /* 0x0000002606bb2981 */ /* 0x000562000c1e1900 */
[----:B------:R-:W-:-:S03]  /*12f0*/  UISETP.NE.U32.AND UP0, UPT, UR4, URZ, UPT ;  /* 0x0000003f0400728c */ /* 0x000fc6000bf05070 */
[----:B------:R-:W-:Y:S01]  /*1300*/  ULDC UR4, c[0x0][0x424] ;  /* 0x0001090000047ab9 */ /* 0x000fe20000000800 */
[----:B------:R-:W-:-:S03]  /*1310*/  UISETP.NE.AND.EX UP0, UPT, UR5, URZ, UPT, UP0 ;  /* 0x0000003f0500728c */ /* 0x000fc6000bf05300 */
[----:B------:R-:W-:Y:S01]  /*1320*/  ULDC UR5, c[0x0][0x2f0] ;  /* 0x0000bc0000057ab9 */ /* 0x000fe20000000800 */
[----:B------:R-:W-:-:S04]  /*1330*/  USEL UR4, UR4, 0x1, UP0 ;  /* 0x0000000104047887 */ /* 0x000fc80008000000 */
[----:B------:R-:W-:-:S03]  /*1340*/  UIMAD UR4, UR4, UR5, URZ ;  /* 0x00000005040472a4 */ /* 0x000fc6000f8e023f */
[----:B------:R-:W-:Y:S02]  /*1350*/  ULDC UR5, c[0x0][0x348] ;  /* 0x0000d20000057ab9 */ /* 0x000fe40000000800 */
[----:B------:R-:W-:Y:S02]  /*1360*/  IMAD.U32 R24, RZ, RZ, UR5 ;  /* 0x00000005ff187e24 */ /* 0x000fe4000f8e00ff */
[----:B------:R-:W-:Y:S01]  /*1370*/  IMAD.U32 R27, RZ, RZ, UR4 ;  /* 0x00000004ff1b7e24 */ /* 0x000fe2000f8e00ff */
[----:B--2---:R-:W-:Y:S06]  /*1380*/  @P2 BRA `(.L_x_8356) ;  /* 0x0000000000242947 */ /* 0x004fec0003800000 */
        /* <DEDUP_REMOVED lines=9> */
.L_x_8356:
[----:B------:R-:W-:Y:S01]  /*1420*/  ULDC.64 UR4, c[0x0][0xa20] ;  /* 0x0002880000047ab9 */ /* 0x000fe20000000a00 */
[----:B------:R-:W-:Y:S01]  /*1430*/  MOV R208, R30 ;  /* 0x0000001e00d07202 */ /* 0x000fe20000000f00 */
[----:B------:R-:W-:Y:S01]  /*1440*/  IMAD.MOV.U32 R209, RZ, RZ, R31 ;  /* 0x000000ffffd17224 */ /* 0x000fe200078e001f */
[----:B------:R-:W-:-:S04]  /*1450*/  ISETP.NE.U32.AND P1, PT, RZ, UR4, PT ;  /* 0x00000004ff007c0c */ /* 0x000fc8000bf25070 */
[----:B------:R-:W-:-:S13]  /*1460*/  ISETP.NE.AND.EX P1, PT, RZ, UR5, PT, P1 ;  /* 0x00000005ff007c0c */ /* 0x000fda000bf25310 */
[----:B------:R-:W-:Y:S05]  /*1470*/  @!P1 BRA `(.L_x_8357) ;  /* 0x0000000000109947 */ /* 0x000fea0003800000 */
[----:B------:R-:W0:Y:S02]  /*1480*/  LDC.64 R4, c[0x0][0xa20] ;  /* 0x00028800ff047b82 */ /* 0x000e240000000a00 */
[----:B0-----:R-:W-:-:S05]  /*1490*/  IMAD.WIDE R4, R31, 0x4, R4 ;  /* 0x000000041f047825 */ /* 0x001fca00078e0204 */
[----:B------:R0:W5:Y:S01]  /*14a0*/  LDG.E R27, desc[UR38][R4.64] ;  /* 0x00000026041b7981 */ /* 0x000162000c1e1900 */
[----:B------:R-:W-:Y:S05]  /*14b0*/  BRA `(.L_x_8358) ;  /* 0x0000000000107947 */ /* 0x000fea0003800000 */
.L_x_8357:
[----:B------:R-:W-:Y:S05]  /*14c0*/  @!P0 BRA `(.L_x_8358) ;  /* 0x00000000000c8947 */ /* 0x000fea0003800000 */
[----:B------:R-:W2:Y:S04]  /*14d0*/  LDG.E R4, desc[UR38][R10.64] ;  /* 0x000000260a047981 */ /* 0x000ea8000c1e1900 */
[----:B------:R-:W2:Y:S02]  /*14e0*/  LDG.E R27, desc[UR38][R10.64+0x4] ;  /* 0x000004260a1b7981 */ /* 0x000ea4000c1e1900 */
[----:B--2---:R-:W-:-:S07]  /*14f0*/  IMAD.IADD R27, R27, 0x1, -R4 ;  /* 0x000000011b1b7824 */ /* 0x004fce00078e0a04 */
.L_x_8358:
        /* <DEDUP_REMOVED lines=20> */
[----:B------:R-:W-:-:S04]  /*1640*/  VIADD R0, R193, 0x7f ;  /* 0x0000007fc1007836 */ /* 0x000fc80000000000 */
[----:B0-----:R-:W-:-:S04]  /*1650*/  IMAD.MOV.U32 R4, RZ, RZ, R0 ;  /* 0x000000ffff047224 */ /* 0x001fc800078e0000 */
[----:B------:R-:W0:Y:S08]  /*1660*/  @P1 LDC R9, c[0x0][0x44c] ;  /* 0x00011300ff091b82 */ /* 0x000e300000000800 */
[----:B------:R-:W1:Y:S01]  /*1670*/  @P1 LDC R10, c[0x0][0x450] ;  /* 0x00011400ff0a1b82 */ /* 0x000e620000000800 */
[----:B----4-:R-:W-:Y:S02]  /*1680*/  @P0 IMAD.IADD R24, R8, 0x1, -R3 ;  /* 0x0000000108180824 */ /* 0x010fe400078e0a03 */
[----:B0-----:R-:W-:-:S04]  /*1690*/  @P1 IMAD.HI.U32 R3, R0, R9, RZ ;  /* 0x0000000900031227 */ /* 0x001fc800078e00ff */
[----:B------:R-:W-:Y:S01]  /*16a0*/  IMAD.IADD R188, R11, 0x1, R24 ;  /* 0x000000010bbc7824 */ /* 0x000fe200078e0218 */
[----:B-1----:R-:W-:-:S03]  /*16b0*/  @P1 SHF.R.U32.HI R4, RZ, R10, R3 ;  /* 0x0000000aff041219 */ /* 0x002fc60000011603 */
[C---:B------:R-:W-:Y:S01]  /*16c0*/  VIADD R0, R188.reuse, 0x7f ;  /* 0x0000007fbc007836 */ /* 0x040fe20000000000 */
[----:B------:R-:W-:-:S04]  /*16d0*/  IADD3 R5, R188, 0x1, -R187 ;  /* 0x00000001bc057810 */ /* 0x000fc80007ffe8bb */
[----:B------:R-:W-:Y:S01]  /*16e0*/  SHF.R.S32.HI R3, RZ, 0x1f, R0 ;  /* 0x0000001fff037819 */ /* 0x000fe20000011400 */
[----:B---3--:R-:W-:-:S03]  /*16f0*/  IMAD.IADD R7, R5, 0x1, R4 ;  /* 0x0000000105077824 */ /* 0x008fc600078e0204 */
[----:B------:R-:W-:Y:S01]  /*1700*/  LEA.HI R3, R3, R0, RZ, 0x7 ;  /* 0x0000000003037211 */ /* 0x000fe200078f38ff */
[----:B------:R-:W-:-:S03]  /*1710*/  IMAD.IADD R0, R7, 0x1, R12 ;  /* 0x0000000107007824 */ /* 0x000fc600078e020c */
[----:B------:R-:W-:Y:S01]  /*1720*/  SHF.R.S32.HI R129, RZ, 0x7, R3 ;  /* 0x00000007ff817819 */ /* 0x000fe20000011403 */
        /* <DEDUP_REMOVED lines=12> */
.L_x_8361:
[----:B------:R-:W-:-:S13]  /*17f0*/  ISETP.NE.AND P0, PT, R13, 0x1, PT ;  /* 0x000000010d00780c */ /* 0x000fda0003f05270 */
[----:B------:R-:W0:Y:S02]  /*1800*/  @P0 LDC.64 R4, c[0x0][0x9e8] ;  /* 0x00027a00ff040b82 */ /* 0x000e240000000a00 */
[----:B0-----:R-:W-:-:S05]  /*1810*/  @P0 IMAD.HI.U32 R4, R3, R4, RZ ;  /* 0x0000000403040227 */ /* 0x001fca00078e00ff */
[----:B------:R-:W-:-:S07]  /*1820*/  @P0 SHF.R.U32.HI R3, RZ, R5, R4 ;  /* 0x00000005ff030219 */ /* 0x000fce0000011604 */
.L_x_8362:
[----:B------:R-:W-:Y:S05]  /*1830*/  BSYNC B0 ;  /* 0x0000000000007941 */ /* 0x000fea0003800000 */
.L_x_8360:
[----:B------:R-:W-:-:S05]  /*1840*/  IMAD R3, R3, R13, R13 ;  /* 0x0000000d03037224 */ /* 0x000fca00078e020d */
[----:B------:R-:W-:-:S07]  /*1850*/  VIMNMX R0, R0, R3, PT ;  /* 0x0000000300007248 */ /* 0x000fce0003fe0100 */
.L_x_8359:
[----:B------:R-:W0:Y:S01]  /*1860*/  @P1 LDC R4, c[0x0][0x44c] ;  /* 0x00011300ff041b82 */ /* 0x000e220000000800 */
[----:B------:R-:W-:Y:S01]  /*1870*/  IMAD.IADD R127, R188, 0x1, -R187 ;  /* 0x00000001bc7f7824 */ /* 0x000fe200078e0abb */
[----:B------:R-:W-:-:S06]  /*1880*/  ULDC UR4, c[0x0][0x9dc] ;  /* 0x0002770000047ab9 */ /* 0x000fcc0000000800 */
[----:B------:R-:W1:Y:S01]  /*1890*/  @P1 LDC R6, c[0x0][0x450] ;  /* 0x00011400ff061b82 */ /* 0x000e620000000800 */
[----:B0-----:R-:W-:-:S04]  /*18a0*/  @P1 IMAD.HI.U32 R3, R193, R4, RZ ;  /* 0x00000004c1031227 */ /* 0x001fc800078e00ff */
[----:B------:R-:W-:Y:S01]  /*18b0*/  IMAD.MOV.U32 R4, RZ, RZ, R193 ;  /* 0x000000ffff047224 */ /* 0x000fe200078e00c1 */
        /* <DEDUP_REMOVED lines=14> */
.L_x_8365:
[----:B------:R-:W-:-:S13]  /*19a0*/  ISETP.NE.AND P0, PT, R13, 0x1, PT ;  /* 0x000000010d00780c */ /* 0x000fda0003f05270 */
[----:B------:R-:W0:Y:S02]  /*19b0*/  @P0 LDC.64 R6, c[0x0][0x9e8] ;  /* 0x00027a00ff060b82 */ /* 0x000e240000000a00 */
[----:B0-----:R-:W-:-:S05]  /*19c0*/  @P0 IMAD.HI.U32 R6, R3, R6, RZ ;  /* 0x0000000603060227 */ /* 0x001fca00078e00ff */
[----:B------:R-:W-:-:S07]  /*19d0*/  @P0 SHF.R.U32.HI R3, RZ, R7, R6 ;  /* 0x00000007ff030219 */ /* 0x000fce0000011606 */
.L_x_8366:
[----:B------:R-:W-:Y:S05]  /*19e0*/  BSYNC B0 ;  /* 0x0000000000007941 */ /* 0x000fea0003800000 */
.L_x_8364:
[----:B------:R-:W-:-:S05]  /*19f0*/  IMAD R3, R3, R13, RZ ;  /* 0x0000000d03037224 */ /* 0x000fca00078e02ff */
[----:B------:R-:W-:-:S07]  /*1a00*/  VIMNMX R4, R4, R3, !PT ;  /* 0x0000000304047248 */ /* 0x000fce0007fe0100 */
.L_x_8363:
        /* <DEDUP_REMOVED lines=14> */
[----:B------:R-:W-:-:S03]  /*1af0*/  ISETP.GT.AND P0, PT, R0, R5, PT ;  /* 0x000000050000720c */ /* 0x000fc60003f04270 */
[----:B------:R-:W-:-:S10]  /*1b00*/  IMAD.MOV.U32 R26, RZ, RZ, R25 ;  /* 0x000000ffff1a7224 */ /* 0x000fd400078e0019 */
        /* <DEDUP_REMOVED lines=27> */
.L_x_8369:
[----:B------:R-:W-:Y:S05]  /*1cc0*/  BSYNC B6 ;  /* 0x0000000000067941 */ /* 0x000fea0003800000 */
.L_x_8368:
        /* <DEDUP_REMOVED lines=20> */
.L_x_8371:
[----:B------:R-:W-:Y:S05]  /*1e10*/  BSYNC B6 ;  /* 0x0000000000067941 */ /* 0x000fea0003800000 */
.L_x_8370:
[----:B------:R-:W-:Y:S01]  /*1e20*/  ULDC.64 UR4, c[0x0][0x9f8] ;  /* 0x00027e0000047ab9 */ /* 0x000fe20000000a00 */
[----:B------:R-:W0:Y:S01]  /*1e30*/  S2R R29, SR_TID.X ;  /* 0x00000000001d7919 */ /* 0x000e220000002100 */
[----:B------:R-:W-:Y:S01]  /*1e40*/  ISETP.NE.U32.AND P0, PT, RZ, UR4, PT ;  /* 0x00000004ff007c0c */ /* 0x000fe2000bf05070 */
[----:B------:R-:W1:Y:S01]  /*1e50*/  LDC.64 R98, c[0x0][0x300] ;  /* 0x0000c000ff627b82 */ /* 0x000e620000000a00 */
[----:B------:R-:W-:Y:S01]  /*1e60*/  IMAD.IADD R42, R28, 0x1, R27 ;  /* 0x000000011c2a7824 */ /* 0x000fe200078e021b */
[----:B------:R-:W-:Y:S01]  /*1e70*/  ULDC.64 UR6, c[0x0][0xa08] ;  /* 0x0002820000067ab9 */ /* 0x000fe20000000a00 */
[----:B------:R-:W-:Y:S01]  /*1e80*/  ISETP.NE.AND.EX P0, PT, RZ, UR5, PT, P0 ;  /* 0x00000005ff007c0c */ /* 0x000fe2000bf05300 */
[----:B------:R-:W-:Y:S01]  /*1e90*/  ULDC.64 UR4, c[0x0][0x308] ;  /* 0x0000c20000047ab9 */ /* 0x000fe20000000a00 */
[----:B------:R-:W-:-:S03]  /*1ea0*/  SHF.R.S32.HI R8, RZ, 0x1f, R30 ;  /* 0x0000001fff087819 */ /* 0x000fc6000001141e */
[----:B------:R-:W2:Y:S08]  /*1eb0*/  LDC R113, c[0x0][0x3f4] ;  /* 0x0000fd00ff717b82 */ /* 0x000eb00000000800 */
[----:B------:R-:W3:Y:S08]  /*1ec0*/  @P0 LDC.64 R4, c[0x0][0x9f8] ;  /* 0x00027e00ff040b82 */ /* 0x000ef00000000a00 */
[----:B------:R-:W4:Y:S01]  /*1ed0*/  LDC.64 R12, c[0x0][0x3f8] ;  /* 0x0000fe00ff0c7b82 */ /* 0x000f220000000a00 */
[----:B---3--:R-:W-:-:S05]  /*1ee0*/  @P0 IMAD.WIDE R4, R31, 0x4, R4 ;  /* 0x000000041f040825 */ /* 0x008fca00078e0204 */
[----:B------:R3:W3:Y:S01]  /*1ef0*/  @P0 LDG.E R31, desc[UR38][R4.64] ;  /* 0x00000026041f0981 */ /* 0x0006e2000c1e1900 */
[----:B------:R-:W-:Y:S01]  /*1f00*/  SHF.R.S32.HI R32, RZ, 0x1f, R42 ;  /* 0x0000001fff207819 */ /* 0x000fe2000001142a */
[-C--:B-1----:R-:W-:Y:S01]  /*1f10*/  IMAD.WIDE.U32 R6, R42, R98.reuse, RZ ;  /* 0x000000622a067225 */ /* 0x082fe200078e00ff */
[----:B------:R-:W-:Y:S02]  /*1f20*/  ISETP.NE.U32.AND P0, PT, RZ, UR6, PT ;  /* 0x00000006ff007c0c */ /* 0x000fe4000bf05070 */
[----:B0-----:R-:W-:Y:S01]  /*1f30*/  SHF.R.U32.HI R29, RZ, 0x7, R29 ;  /* 0x00000007ff1d7819 */ /* 0x001fe2000001161d */
[----:B------:R-:W-:Y:S01]  /*1f40*/  IMAD R0, R32, R98, RZ ;  /* 0x0000006220007224 */ /* 0x000fe200078e02ff */
[----:B------:R-:W-:Y:S01]  /*1f50*/  ISETP.NE.AND.EX P0, PT, RZ, UR7, PT, P0 ;  /* 0x00000007ff007c0c */ /* 0x000fe2000bf05300 */
[-C--:B----4-:R-:W-:Y:S01]  /*1f60*/  IMAD.WIDE.U32 R10, R23, R12.reuse, R16 ;  /* 0x0000000c170a7225 */ /* 0x090fe200078e0010 */
[----:B------:R-:W-:Y:S02]  /*1f70*/  ISETP.NE.AND P6, PT, R29, 0x1, PT ;  /* 0x000000011d00780c */ /* 0x000fe40003fc5270 */
[----:B--2---:R-:W-:Y:S01]  /*1f80*/  ISETP.GE.AND P1, PT, R16, R113, PT ;  /* 0x000000711000720c */ /* 0x004fe20003f26270 */
[----:B------:R-:W-:Y:S01]  /*1f90*/  IMAD R3, R42, R99, R0 ;  /* 0x000000632a037224 */ /* 0x000fe200078e0200 */
[----:B-----5:R-:W-:Y:S01]  /*1fa0*/  SHF.R.S32.HI R27, RZ, 0x1f, R115 ;  /* 0x0000001fff1b7819 */ /* 0x020fe20000011473 */
[C---:B------:R-:W-:Y:S01]  /*1fb0*/  IMAD.SHL.U32 R88, R98.reuse, 0x20, RZ ;  /* 0x0000002062587824 */ /* 0x040fe200078e00ff */
[----:B------:R-:W-:Y:S01]  /*1fc0*/  SHF.L.U64.HI R89, R98, 0x5, R99 ;  /* 0x0000000562597819 */ /* 0x000fe20000010263 */
[----:B------:R-:W-:Y:S01]  /*1fd0*/  IMAD.IADD R7, R7, 0x1, R3 ;  /* 0x0000000107077824 */ /* 0x000fe200078e0203 */
[----:B------:R-:W-:Y:S01]  /*1fe0*/  SHF.L.U64.HI R21, R12, 0x5, R13 ;  /* 0x000000050c157819 */ /* 0x000fe2000001020d */
[----:B------:R-:W-:Y:S01]  /*1ff0*/  IMAD R3, R8, UR4, RZ ;  /* 0x0000000408037c24 */ /* 0x000fe2000f8e02ff */
[----:B------:R-:W-:Y:S01]  /*2000*/  SHF.R.S32.HI R118, RZ, 0x1f, R212 ;  /* 0x0000001fff767819 */ /* 0x000fe200000114d4 */
[C---:B---3--:R-:W-:Y:S01]  /*2010*/  IMAD.WIDE.U32 R4, R30.reuse, UR4, R6 ;  /* 0x000000041e047c25 */ /* 0x048fe2000f8e0006 */
[----:B------:R-:W-:Y:S01]  /*2020*/  SHF.R.S32.HI R117, RZ, 0x1f, R211 ;  /* 0x0000001fff757819 */ /* 0x000fe200000114d3 */
[----:B------:R-:W0:Y:S01]  /*2030*/  LDC.64 R6, c[0x0][0x408] ;  /* 0x00010200ff067b82 */ /* 0x000e220000000a00 */
[----:B------:R-:W-:Y:S01]  /*2040*/  SHF.R.S32.HI R116, RZ, 0x1f, R210 ;  /* 0x0000001fff747819 */ /* 0x000fe200000114d2 */
[----:B------:R-:W-:Y:S01]  /*2050*/  IMAD R3, R30, UR5, R3 ;  /* 0x000000051e037c24 */ /* 0x000fe2000f8e0203 */
[----:B------:R-:W-:Y:S01]  /*2060*/  ULDC.64 UR4, c[0x0][0x310] ;  /* 0x0000c40000047ab9 */ /* 0x000fe20000000a00 */
[----:B------:R-:W-:-:S02]  /*2070*/  IMAD R28, R27, R12, RZ ;  /* 0x0000000c1b1c7224 */ /* 0x000fc400078e02ff */
[----:B------:R-:W-:Y:S02]  /*2080*/  IMAD.IADD R5, R5, 0x1, R3 ;  /* 0x0000000105057824 */ /* 0x000fe400078e0203 */
[----:B------:R-:W-:Y:S02]  /*2090*/  IMAD R33, R115, R13, R28 ;  /* 0x0000000d73217224 */ /* 0x000fe400078e021c */
[-C--:B------:R-:W-:Y:S02]  /*20a0*/  IMAD R28, R215, R98.reuse, RZ ;  /* 0x00000062d71c7224 */ /* 0x080fe400078e02ff */
[----:B------:R-:W-:-:S04]  /*20b0*/  IMAD.WIDE.U32 R130, R23, R98, R88 ;  /* 0x0000006217827225 */ /* 0x000fc800078e0058 */
[----:B------:R-:W-:-:S04]  /*20c0*/  IMAD.WIDE.U32 R40, R23, R98, R16 ;  /* 0x0000006217287225 */ /* 0x000fc800078e0010 */
[----:B------:R-:W-:Y:S02]  /*20d0*/  VIADD R126, R29, 0x8 ;  /* 0x000000081d7e7836 */ /* 0x000fe40000000000 */
[----:B------:R-:W-:Y:S02]  /*20e0*/  IMAD.SHL.U32 R128, R98, 0x80, RZ ;  /* 0x0000008062807824 */ /* 0x000fe400078e00ff */
[----:B0-----:R-:W-:-:S04]  /*20f0*/  IMAD R14, R215, R6, RZ ;  /* 0x00000006d70e7224 */ /* 0x001fc800078e02ff */
[----:B------:R-:W-:Y:S01]  /*2100*/  IMAD R85, R23, R7, R14 ;  /* 0x0000000717557224 */ /* 0x000fe200078e020e */
[----:B------:R-:W-:Y:S02]  /*2110*/  SHF.R.S32.HI R0, RZ, 0x1f, R31 ;  /* 0x0000001fff007819 */ /* 0x000fe4000001141f */
[----:B------:R-:W-:Y:S02]  /*2120*/  SEL R31, R31, RZ, !P0 ;  /* 0x000000ff1f1f7207 */ /* 0x000fe40004000000 */
[----:B------:R-:W-:Y:S02]  /*2130*/  SEL R9, R0, RZ, !P0 ;  /* 0x000000ff00097207 */ /* 0x000fe40004000000 */
[----:B------:R-:W-:Y:S01]  /*2140*/  IADD3 R42, P0, R23, R42, RZ ;  /* 0x0000002a172a7210 */ /* 0x000fe20007f1e0ff */
[----:B------:R-:W-:-:S03]  /*2150*/  IMAD.WIDE.U32 R96, R31, UR4, R4 ;  /* 0x000000041f607c25 */ /* 0x000fc6000f8e0004 */
[----:B------:R-:W-:Y:S01]  /*2160*/  IADD3.X R43, R215, R32, RZ, P0, !PT ;  /* 0x00000020d72b7210 */ /* 0x000fe200007fe4ff */
[----:B------:R-:W-:Y:S01]  /*2170*/  IMAD R0, R9, UR4, RZ ;  /* 0x0000000409007c24 */ /* 0x000fe2000f8e02ff */
[C---:B------:R-:W-:Y:S02]  /*2180*/  IADD3 R36, P0, R96.reuse, R40, RZ ;  /* 0x0000002860247210 */ /* 0x040fe40007f1e0ff */
[----:B------:R-:W-:Y:S01]  /*2190*/  IADD3 R38, P3, R96, 0x40, RZ ;  /* 0x0000004060267810 */ /* 0x000fe20007f7e0ff */
[----:B------:R-:W-:Y:S01]  /*21a0*/  IMAD R35, R31, UR5, R0 ;  /* 0x000000051f237c24 */ /* 0x000fe2000f8e0200 */
[----:B------:R-:W-:Y:S05]  /*21b0*/  @!P6 WARPSYNC.ALL ;  /* 0x000000000000e948 */ /* 0x000fea0003800000 */
[----:B------:R-:W-:Y:S01]  /*21c0*/  ULDC.64 UR4, c[0x0][0x330] ;  /* 0x0000cc0000047ab9 */ /* 0x000fe20000000a00 */
[----:B------:R-:W-:-:S02]  /*21d0*/  IMAD.IADD R35, R97, 0x1, R35 ;  /* 0x0000000161237824 */ /* 0x000fc400078e0223 */
[----:B------:R-:W-:Y:S02]  /*21e0*/  IMAD R3, R8, UR4, RZ ;  /* 0x0000000408037c24 */ /* 0x000fe4000f8e02ff */
[----:B------:R-:W-:-:S04]  /*21f0*/  IMAD.WIDE.U32 R4, R30, UR4, R16 ;  /* 0x000000041e047c25 */ /* 0x000fc8000f8e0010 */
[----:B------:R-:W-:Y:S01]  /*2200*/  IMAD R3, R30, UR5, R3 ;  /* 0x000000051e037c24 */ /* 0x000fe2000f8e0203 */
[----:B------:R-:W-:Y:S01]  /*2210*/  ULDC.64 UR4, c[0x0][0x338] ;  /* 0x0000ce0000047ab9 */ /* 0x000fe20000000a00 */
[----:B------:R-:W-:Y:S02]  /*2220*/  IMAD.X R103, RZ, RZ, R35, P3 ;  /* 0x000000ffff677224 */ /* 0x000fe400018e0623 */
[----:B------:R-:W-:Y:S01]  /*2230*/  IMAD.IADD R5, R5, 0x1, R3 ;  /* 0x0000000105057824 */ /* 0x000fe200078e0203 */
[----:B------:R-:W-:Y:S01]  /*2240*/  SEL R3, R113, RZ, P1 ;  /* 0x000000ff71037207 */ /* 0x000fe20000800000 */
[----:B------:R-:W-:Y:S02]  /*2250*/  IMAD R0, R9, UR4, RZ ;  /* 0x0000000409007c24 */ /* 0x000fe4000f8e02ff */
[----:B------:R-:W-:-:S04]  /*2260*/  IMAD.WIDE.U32 R8, R23, R6, R18 ;  /* 0x0000000617087225 */ /* 0x000fc800078e0012 */
[----:B------:R-:W-:Y:S01]  /*2270*/  IMAD.IADD R3, R16, 0x1, R3 ;  /* 0x0000000110037824 */ /* 0x000fe200078e0203 */
[----:B------:R-:W-:Y:S01]  /*2280*/  IADD3 R87, R9, R85, RZ ;  /* 0x0000005509577210 */ /* 0x000fe20007ffe0ff */
[----:B------:R-:W-:Y:S02]  /*2290*/  IMAD R105, R31, UR5, R0 ;  /* 0x000000051f697c24 */ /* 0x000fe4000f8e0200 */
[-C--:B------:R-:W-:Y:S01]  /*22a0*/  IMAD R0, R215, R12.reuse, RZ ;  /* 0x0000000cd7007224 */ /* 0x080fe200078e02ff */
[----:B------:R-:W-:Y:S01]  /*22b0*/  SHF.R.S32.HI R20, RZ, 0x1f, R3 ;  /* 0x0000001fff147819 */ /* 0x000fe20000011403 */
[----:B------:R-:W-:Y:S01]  /*22c0*/  IMAD.WIDE.U32 R94, R31, UR4, R4 ;  /* 0x000000041f5e7c25 */ /* 0x000fe2000f8e0004 */
[----:B------:R-:W-:Y:S02]  /*22d0*/  ULDC UR4, c[0x0][0x2f4] ;  /* 0x0000bd0000047ab9 */ /* 0x000fe40000000800 */
[----:B------:R-:W-:Y:S01]  /*22e0*/  LEA.HI R44, R20, R3, RZ, 0x3 ;  /* 0x00000003142c7211 */ /* 0x000fe200078f18ff */
[----:B------:R-:W-:Y:S01]  /*22f0*/  IMAD.WIDE.U32 R4, R23, R12, R18 ;  /* 0x0000000c17047225 */ /* 0x000fe200078e0012 */
[----:B------:R-:W-:-:S02]  /*2300*/  ISETP.GE.AND P2, PT, R16, UR4, PT ;  /* 0x0000000410007c0c */ /* 0x000fc4000bf46270 */
[----:B------:R-:W-:Y:S01]  /*2310*/  LOP3.LUT R9, R199, 0x38, R44, 0xf8, !PT ;  /* 0x00000038c7097812 */ /* 0x000fe200078ef82c */
[----:B------:R-:W-:Y:S01]  /*2320*/  IMAD R15, R23, R13, R0 ;  /* 0x0000000d170f7224 */ /* 0x000fe200078e0200 */
[----:B------:R-:W-:Y:S01]  /*2330*/  P2R R0, PR, RZ, 0x2 ;  /* 0x00000002ff007803 */ /* 0x000fe20000000000 */
[----:B------:R-:W-:Y:S01]  /*2340*/  IMAD.MOV.U32 R86, RZ, RZ, R8 ;  /* 0x000000ffff567224 */ /* 0x000fe200078e0008 */
[----:B------:R-:W-:Y:S01]  /*2350*/  LEA.HI R8, R20, R3, RZ, 0x6 ;  /* 0x0000000314087211 */ /* 0x000fe200078f30ff */
[----:B------:R-:W-:Y:S01]  /*2360*/  IMAD.IADD R5, R5, 0x1, R15 ;  /* 0x0000000105057824 */ /* 0x000fe200078e020f */
[----:B------:R-:W-:Y:S01]  /*2370*/  LOP3.LUT R9, R9, R228, RZ, 0x3c, !PT ;  /* 0x000000e409097212 */ /* 0x000fe200078e3cff */
[----:B------:R-:W-:Y:S01]  /*2380*/  IMAD.IADD R11, R15, 0x1, R11 ;  /* 0x000000010f0b7824 */ /* 0x000fe200078e020b */
[----:B------:R-:W-:Y:S01]  /*2390*/  LOP3.LUT R37, R44, 0xfffffff8, RZ, 0xc0, !PT ;  /* 0xfffffff82c257812 */ /* 0x000fe200078ec0ff */
[----:B------:R-:W-:Y:S01]  /*23a0*/  IMAD.WIDE.U32 R14, R23, R6, R16 ;  /* 0x00000006170e7225 */ /* 0x000fe200078e0010 */
[----:B------:R-:W-:-:S02]  /*23b0*/  SHF.L.U64.HI R20, R12, 0x6, R13 ;  /* 0x000000060c147819 */ /* 0x000fc4000001020d */
[----:B------:R-:W-:Y:S01]  /*23c0*/  SHF.R.S32.HI R101, RZ, 0x3, R44 ;  /* 0x00000003ff657819 */ /* 0x000fe2000001142c */
[----:B------:R-:W-:Y:S01]  /*23d0*/  IMAD.SHL.U32 R3, R8, 0x80, RZ ;  /* 0x0000008008037824 */ /* 0x000fe200078e00ff */
[----:B------:R-:W-:Y:S01]  /*23e0*/  LOP3.LUT R8, R44, 0x38, RZ, 0xc0, !PT ;  /* 0x000000382c087812 */ /* 0x000fe200078ec0ff */
[----:B------:R-:W-:Y:S01]  /*23f0*/  IMAD.WIDE.U32 R92, R115, R12, R4 ;  /* 0x0000000c735c7225 */ /* 0x000fe200078e0004 */
[----:B------:R-:W-:Y:S02]  /*2400*/  SHF.R.S32.HI R102, RZ, 0x1f, R37 ;  /* 0x0000001fff667819 */ /* 0x000fe40000011425 */
[----:B------:R-:W-:Y:S01]  /*2410*/  LOP3.LUT R8, R8, 0x1c0, R225, 0xf8, !PT ;  /* 0x000001c008087812 */ /* 0x000fe200078ef8e1 */
[----:B------:R-:W-:Y:S01]  /*2420*/  IMAD R4, R27, R6, RZ ;  /* 0x000000061b047224 */ /* 0x000fe200078e02ff */
[----:B------:R-:W-:Y:S01]  /*2430*/  LOP3.LUT R3, R3, 0xffffe000, RZ, 0xc0, !PT ;  /* 0xffffe00003037812 */ /* 0x000fe200078ec0ff */
[----:B------:R-:W-:Y:S01]  /*2440*/  IMAD.IADD R85, R85, 0x1, R15 ;  /* 0x0000000155557824 */ /* 0x000fe200078e020f */
[----:B------:R-:W-:Y:S01]  /*2450*/  LOP3.LUT R15, R197, 0x38, R44, 0xf8, !PT ;  /* 0x00000038c50f7812 */ /* 0x000fe200078ef82c */
[----:B------:R-:W-:Y:S01]  /*2460*/  IMAD.MOV.U32 R84, RZ, RZ, R14 ;  /* 0x000000ffff547224 */ /* 0x000fe200078e000e */
[----:B------:R-:W-:Y:S01]  /*2470*/  LOP3.LUT R14, R198, 0x38, R44, 0xf8, !PT ;  /* 0x00000038c60e7812 */ /* 0x000fe200078ef82c */
[----:B------:R-:W-:Y:S01]  /*2480*/  IMAD R31, R23, R99, R28 ;  /* 0x00000063171f7224 */ /* 0x000fe200078e021c */
[----:B------:R-:W-:Y:S01]  /*2490*/  LOP3.LUT R15, R15, R226, RZ, 0x3c, !PT ;  /* 0x000000e20f0f7212 */ /* 0x000fe200078e3cff */
[----:B------:R-:W-:Y:S01]  /*24a0*/  IMAD R45, R115, R7, R4 ;  /* 0x00000007732d7224 */ /* 0x000fe200078e0204 */
[----:B------:R-:W-:Y:S01]  /*24b0*/  IADD3 R4, P1, R88, R130, RZ ;  /* 0x0000008258047210 */ /* 0x000fe20007f3e0ff */
[----:B------:R-:W-:Y:S01]  /*24c0*/  IMAD.IADD R5, R31, 0x1, R131 ;  /* 0x000000011f057824 */ /* 0x000fe200078e0283 */
[----:B------:R-:W-:Y:S01]  /*24d0*/  LOP3.LUT R14, R14, R227, RZ, 0x3c, !PT ;  /* 0x000000e30e0e7212 */ /* 0x000fe200078e3cff */
[----:B------:R-:W-:Y:S01]  /*24e0*/  IMAD.IADD R30, R41, 0x1, R31 ;  /* 0x00000001291e7824 */ /* 0x000fe200078e021f */
[----:B------:R-:W-:Y:S01]  /*24f0*/  LOP3.LUT R8, R8, R203, RZ, 0x3c, !PT ;  /* 0x000000cb08087212 */ /* 0x000fe200078e3cff */
[----:B------:R-:W-:Y:S01]  /*2500*/  IMAD.X R28, R5, 0x1, R89, P1 ;  /* 0x00000001051c7824 */ /* 0x000fe200008e0659 */
[-C--:B------:R-:W-:Y:S01]  /*2510*/  IADD3 R110, R9, R3.reuse, R202 ;  /* 0x00000003096e7210 */ /* 0x080fe20007ffe0ca */
[----:B------:R-:W-:Y:S01]  /*2520*/  IMAD.X R39, R30, 0x1, R35, P0 ;  /* 0x000000011e277824 */ /* 0x000fe200000e0623 */
[-C--:B------:R-:W-:Y:S01]  /*2530*/  IADD3 R109, R14, R3.reuse, R201 ;  /* 0x000000030e6d7210 */ /* 0x080fe20007ffe0c9 */
[----:B------:R-:W-:Y:S01]  /*2540*/  IMAD.WIDE.U32 R90, R115, R12, R10 ;  /* 0x0000000c735a7225 */ /* 0x000fe200078e000a */
[----:B------:R-:W-:-:S02]  /*2550*/  IADD3 R108, R15, R3, R200 ;  /* 0x000000030f6c7210 */ /* 0x000fc40007ffe0c8 */
[----:B------:R-:W-:Y:S01]  /*2560*/  IADD3 R112, R8, R3, R204 ;  /* 0x0000000308707210 */ /* 0x000fe20007ffe0cc */
[CC--:B------:R-:W-:Y:S01]  /*2570*/  IMAD.WIDE.U32 R86, R115.reuse, R6.reuse, R86 ;  /* 0x0000000673567225 */ /* 0x0c0fe200078e0056 */
[C-C-:B------:R-:W-:Y:S02]  /*2580*/  SHF.L.U64.HI R3, R98.reuse, 0x7, R99.reuse ;  /* 0x0000000762037819 */ /* 0x140fe40000010263 */
[----:B------:R-:W-:Y:S01]  /*2590*/  SHF.L.U64.HI R27, R98, 0x6, R99 ;  /* 0x00000006621b7819 */ /* 0x000fe20000010263 */
[----:B------:R-:W-:Y:S01]  /*25a0*/  IMAD.WIDE.U32 R84, R115, R6, R84 ;  /* 0x0000000673547225 */ /* 0x000fe200078e0054 */
[----:B------:R-:W-:Y:S02]  /*25b0*/  IADD3 R29, P1, R4, R88, RZ ;  /* 0x00000058041d7210 */ /* 0x000fe40007f3e0ff */
[----:B------:R-:W-:Y:S01]  /*25c0*/  IADD3 R99, P0, R36, 0x40, RZ ;  /* 0x0000004024637810 */ /* 0x000fe20007f1e0ff */
[C---:B------:R-:W-:Y:S01]  /*25d0*/  IMAD.SHL.U32 R14, R12.reuse, 0x20, RZ ;  /* 0x000000200c0e7824 */ /* 0x040fe200078e00ff */
[C---:B------:R-:W-:Y:S01]  /*25e0*/  SHF.L.U64.HI R15, R12.reuse, 0x7, R13 ;  /* 0x000000070c0f7819 */ /* 0x040fe2000001020d */
[----:B------:R-:W-:Y:S01]  /*25f0*/  IMAD.SHL.U32 R13, R12, 0x40, RZ ;  /* 0x000000400c0d7824 */ /* 0x000fe200078e00ff */
[C-C-:B------:R-:W-:Y:S01]  /*2600*/  SHF.L.U64.HI R11, R6.reuse, 0x5, R7.reuse ;  /* 0x00000005060b7819 */ /* 0x140fe20000010207 */
[C---:B------:R-:W-:Y:S01]  /*2610*/  IMAD.SHL.U32 R8, R6.reuse, 0x20, RZ ;  /* 0x0000002006087824 */ /* 0x040fe200078e00ff */
[----:B------:R-:W-:Y:S01]  /*2620*/  SHF.L.U64.HI R10, R6, 0x6, R7 ;  /* 0x00000006060a7819 */ /* 0x000fe20000010207 */
[----:B------:R-:W-:Y:S01]  /*2630*/  IMAD.X R31, R28, 0x1, R89, P1 ;  /* 0x000000011c1f7824 */ /* 0x000fe200008e0659 */
[C---:B------:R-:W-:Y:S01]  /*2640*/  SHF.L.U64.HI R9, R6.reuse, 0x7, R7 ;  /* 0x0000000706097819 */ /* 0x040fe20000010207 */
[----:B------:R-:W-:Y:S01]  /*2650*/  IMAD.SHL.U32 R7, R6, 0x40, RZ ;  /* 0x0000004006077824 */ /* 0x000fe200078e00ff */
[----:B------:R-:W-:Y:S01]  /*2660*/  ISETP.GE.AND P1, PT, R190, UR4, PT ;  /* 0x00000004be007c0c */ /* 0x000fe2000bf26270 */
[----:B------:R-:W-:-:S02]  /*2670*/  IMAD.IADD R32, R93, 0x1, R33 ;  /* 0x000000015d207824 */ /* 0x000fc400078e0221 */
[----:B------:R-:W-:Y:S02]  /*2680*/  IMAD.SHL.U32 R12, R12, 0x80, RZ ;  /* 0x000000800c0c7824 */ /* 0x000fe400078e00ff */
[----:B------:R-:W-:Y:S02]  /*2690*/  IMAD.SHL.U32 R6, R6, 0x80, RZ ;  /* 0x0000008006067824 */ /* 0x000fe400078e00ff */
[----:B------:R-:W-:Y:S02]  /*26a0*/  IMAD.SHL.U32 R113, R113, 0x2, RZ ;  /* 0x0000000271717824 */ /* 0x000fe400078e00ff */
[----:B------:R-:W-:Y:S02]  /*26b0*/  IMAD.IADD R33, R33, 0x1, R91 ;  /* 0x0000000121217824 */ /* 0x000fe400078e025b */
[----:B------:R-:W-:Y:S02]  /*26c0*/  IMAD.IADD R34, R87, 0x1, R45 ;  /* 0x0000000157227824 */ /* 0x000fe400078e022d */
[----:B------:R-:W-:-:S02]  /*26d0*/  IMAD.IADD R100, R45, 0x1, R85 ;  /* 0x000000012d647824 */ /* 0x000fc400078e0255 */
[----:B------:R-:W-:Y:S02]  /*26e0*/  IMAD.X R104, RZ, RZ, R39, P0 ;  /* 0x000000ffff687224 */ /* 0x000fe400000e0627 */
[----:B------:R-:W-:Y:S01]  /*26f0*/  IMAD.IADD R105, R95, 0x1, R105 ;  /* 0x000000015f697824 */ /* 0x000fe200078e0269 */
[----:B------:R-:W-:Y:S06]  /*2700*/  @!P6 BAR.SYNC.DEFER_BLOCKING 0x9, 0x100 ;  /* 0x024400000000eb1d */ /* 0x000fec0000010000 */
.L_x_8457:
[----:B0-----:R-:W0:Y:S01]  /*2710*/  LDC R123, c[0x0][0x3f4] ;  /* 0x0000fd00ff7b7b82 */ /* 0x001e220000000800 */
[----:B------:R-:W-:Y:S01]  /*2720*/  VIADD R26, R26, 0xffffffff ;  /* 0xffffffff1a1a7836 */ /* 0x000fe20000000000 */
[----:B------:R-:W-:Y:S05]  /*2730*/  YIELD ;  /* 0x0000000000007946 */ /* 0x000fea0003800000 */
[----:B------:R-:W-:Y:S01]  /*2740*/  IMAD R111, R184, 0x4000, R206 ;  /* 0x00004000b86f7824 */ /* 0x000fe200078e02ce */
[----:B------:R-:W-:Y:S01]  /*2750*/  ISETP.GT.AND P3, PT, R26, R25, PT ;  /* 0x000000191a00720c */ /* 0x000fe20003f64270 */
[----:B------:R-:W-:Y:S02]  /*2760*/  BSSY B0, `(.L_x_8372) ;  /* 0x0000588000007945 */ /* 0x000fe40003800000 */
[----:B------:R-:W-:Y:S01]  /*2770*/  IMAD R111, R111, 0x2, R2 ;  /* 0x000000026f6f7824 */ /* 0x000fe200078e0202 */
[----:B------:R-:W-:-:S02]  /*2780*/  P2R R107, PR, RZ, 0x8 ;  /* 0x00000008ff6b7803 */ /* 0x000fc40000000000 */
[----:B0-----:R-:W-:-:S13]  /*2790*/  ISETP.GE.AND P0, PT, R123, 0x1, PT ;  /* 0x000000017b00780c */ /* 0x001fda0003f06270 */
[----:B------:R-:W-:Y:S05]  /*27a0*/  @!P0 BRA `(.L_x_8373) ;  /* 0x0000005000908947 */ /* 0x000fea0003800000 */
[----:B------:R-:W-:Y:S01]  /*27b0*/  ULDC.U8 UR4, c[0x0][0x410] ;  /* 0x0001040000047ab9 */ /* 0x000fe20000000000 */
[----:B------:R-:W-:Y:S01]  /*27c0*/  SHF.R.S32.HI R45, RZ, 0x1f, R26 ;  /* 0x0000001fff2d7819 */ /* 0x000fe2000001141a */
[-C--:B------:R-:W-:Y:S01]  /*27d0*/  IMAD R44, R3, R26.reuse, RZ ;  /* 0x0000001a032c7224 */ /* 0x080fe200078e02ff */
[----:B------:R-:W-:Y:S01]  /*27e0*/  ISETP.NE.AND P0, PT, RZ, UR4, PT ;  /* 0x00000004ff007c0c */ /* 0x000fe2000bf05270 */
[-C--:B------:R-:W-:Y:S02]  /*27f0*/  IMAD R46, R15, R26.reuse, RZ ;  /* 0x0000001a0f2e7224 */ /* 0x080fe400078e02ff */
[----:B------:R-:W-:Y:S02]  /*2800*/  IMAD R48, R9, R26, RZ ;  /* 0x0000001a09307224 */ /* 0x000fe400078e02ff */
[C---:B------:R-:W-:Y:S02]  /*2810*/  IMAD R47, R45.reuse, R128, R44 ;  /* 0x000000802d2f7224 */ /* 0x040fe400078e022c */
[----:B------:R-:W-:-:S02]  /*2820*/  IMAD R119, R45, R12, R46 ;  /* 0x0000000c2d777224 */ /* 0x000fc400078e022e */
[----:B------:R-:W-:Y:S02]  /*2830*/  IMAD R45, R45, R6, R48 ;  /* 0x000000062d2d7224 */ /* 0x000fe400078e0230 */
[----:B------:R-:W-:Y:S02]  /*2840*/  IMAD R114, R26, -0x80, R24 ;  /* 0xffffff801a727824 */ /* 0x000fe400078e0218 */
[----:B------:R-:W-:-:S03]  /*2850*/  IMAD.WIDE.U32 R76, R6, R26, RZ ;  /* 0x0000001a064c7225 */ /* 0x000fc600078e00ff */
[----:B------:R-:W-:Y:S01]  /*2860*/  VIMNMX R114, R114, 0x80, PT ;  /* 0x0000008072727848 */ /* 0x000fe20003fe0100 */
[----:B------:R-:W-:Y:S01]  /*2870*/  IMAD.WIDE.U32 R120, R128, R26, RZ ;  /* 0x0000001a80787225 */ /* 0x000fe200078e00ff */
[----:B------:R-:W-:-:S03]  /*2880*/  IADD3 R106, R77, R45, RZ ;  /* 0x0000002d4d6a7210 */ /* 0x000fc60007ffe0ff */
        /* <DEDUP_REMOVED lines=32> */
.L_x_8376:
[----:B------:R-:W-:Y:S05]  /*2a90*/  BSYNC B1 ;  /* 0x0000000000017941 */ /* 0x000fea0003800000 */
.L_x_8375:
[----:B------:R-:W-:Y:S01]  /*2aa0*/  ISETP.GE.AND P4, PT, R212, R114, PT ;  /* 0x00000072d400720c */ /* 0x000fe20003f86270 */
[----:B0----5:R-:W-:Y:S01]  /*2ab0*/  IMAD.MOV.U32 R44, RZ, RZ, R72 ;  /* 0x000000ffff2c7224 */ /* 0x021fe200078e0048 */
[----:B------:R-:W-:Y:S01]  /*2ac0*/  BSSY B1, `(.L_x_8377) ;  /* 0x0000026000017945 */ /* 0x000fe20003800000 */
[----:B------:R-:W-:Y:S01]  /*2ad0*/  IMAD.MOV.U32 R45, RZ, RZ, R73 ;  /* 0x000000ffff2d7224 */ /* 0x000fe200078e0049 */
[----:B------:R-:W-:Y:S01]  /*2ae0*/  CS2R R68, SRZ ;  /* 0x0000000000447805 */ /* 0x000fe2000001ff00 */
[----:B------:R-:W-:Y:S01]  /*2af0*/  IMAD.MOV.U32 R46, RZ, RZ, R80 ;  /* 0x000000ffff2e7224 */ /* 0x000fe200078e0050 */
[----:B------:R-:W-:Y:S01]  /*2b00*/  CS2R R66, SRZ ;  /* 0x0000000000427805 */ /* 0x000fe2000001ff00 */
[----:B------:R-:W-:Y:S01]  /*2b10*/  IMAD.MOV.U32 R47, RZ, RZ, R81 ;  /* 0x000000ffff2f7224 */ /* 0x000fe200078e0051 */
[----:B------:R-:W-:Y:S01]  /*2b20*/  PRMT R136, R44, 0x5410, R45 ;  /* 0x000054102c887816 */ /* 0x000fe2000000002d */
[----:B------:R-:W-:Y:S01]  /*2b30*/  IMAD.MOV.U32 R44, RZ, RZ, R74 ;  /* 0x000000ffff2c7224 */ /* 0x000fe200078e004a */
[----:B------:R-:W-:Y:S01]  /*2b40*/  PRMT R147, R147, 0x5410, R46 ;  /* 0x0000541093937816 */ /* 0x000fe2000000002e */
[----:B------:R-:W-:Y:S01]  /*2b50*/  IMAD.MOV.U32 R45, RZ, RZ, R75 ;  /* 0x000000ffff2d7224 */ /* 0x000fe200078e004b */
[----:B------:R-:W-:Y:S01]  /*2b60*/  PRMT R145, R47, 0x7610, R145 ;  /* 0x000076102f917816 */ /* 0x000fe20000000091 */
[----:B------:R-:W-:Y:S01]  /*2b70*/  IMAD.MOV.U32 R46, RZ, RZ, R82 ;  /* 0x000000ffff2e7224 */ /* 0x000fe200078e0052 */
[----:B------:R-:W-:Y:S01]  /*2b80*/  CS2R R70, SRZ ;  /* 0x0000000000467805 */ /* 0x000fe2000001ff00 */
[----:B------:R-:W-:Y:S01]  /*2b90*/  IMAD.MOV.U32 R47, RZ, RZ, R83 ;  /* 0x000000ffff2f7224 */ /* 0x000fe200078e0053 */
[----:B------:R-:W-:-:S02]  /*2ba0*/  PRMT R137, R44, 0x5410, R45 ;  /* 0x000054102c897816 */ /* 0x000fc4000000002d */
[----:B------:R-:W-:Y:S02]  /*2bb0*/  PRMT R147, R46, 0x7610, R147 ;  /* 0x000076102e937816 */ /* 0x000fe40000000093 */
[----:B------:R-:W-:Y:S01]  /*2bc0*/  PRMT R145, R145, 0x5410, R47 ;  /* 0x0000541091917816 */ /* 0x000fe2000000002f */
[----:B------:R-:W-:Y:S06]  /*2bd0*/  @P4 BRA `(.L_x_8378) ;  /* 0x0000000000504947 */ /* 0x000fec0003800000 */
[----:B------:R-:W-:Y:S01]  /*2be0*/  IADD3 R45, P0, P5, R92, R78, R14 ;  /* 0x0000004e5c2d7210 */ /* 0x000fe20007d1e00e */
[----:B------:R-:W-:Y:S01]  /*2bf0*/  ULDC.64 UR4, c[0x0][0x3e8] ;  /* 0x0000fa0000047ab9 */ /* 0x000fe20000000a00 */
[----:B------:R-:W-:Y:S02]  /*2c00*/  CS2R R68, SRZ ;  /* 0x0000000000447805 */ /* 0x000fe4000001ff00 */
[----:B------:R-:W-:Y:S02]  /*2c10*/  CS2R R70, SRZ ;  /* 0x0000000000467805 */ /* 0x000fe4000001ff00 */
[----:B------:R-:W-:Y:S02]  /*2c20*/  IADD3.X R46, R32, R119, R21, P0, P5 ;  /* 0x00000077202e7210 */ /* 0x000fe400007ea415 */
        /* <DEDUP_REMOVED lines=15> */
.L_x_8378:
[----:B------:R-:W-:Y:S05]  /*2d20*/  BSYNC B1 ;  /* 0x0000000000017941 */ /* 0x000fea0003800000 */
.L_x_8377:
        /* <DEDUP_REMOVED lines=10> */
[----:B------:R-:W-:Y:S01]  /*2dd0*/  CS2R R60, SRZ ;  /* 0x00000000003c7805 */ /* 0x000fe2000001ff00 */
[----:B------:R-:W-:Y:S01]  /*2de0*/  IMAD.MOV.U32 R45, RZ, RZ, R67 ;  /* 0x000000ffff2d7224 */ /* 0x000fe200078e0043 */
[----:B------:R-:W-:Y:S01]  /*2df0*/  PRMT R132, R46, 0x5410, R47 ;  /* 0x000054102e847816 */ /* 0x000fe2000000002f */
[----:B------:R-:W-:Y:S01]  /*2e00*/  IMAD.MOV.U32 R47, RZ, RZ, R71 ;  /* 0x000000ffff2f7224 */ /* 0x000fe200078e0047 */
[----:B------:R-:W-:-:S02]  /*2e10*/  MOV R46, R70 ;  /* 0x00000046002e7202 */ /* 0x000fc40000000f00 */
[----:B------:R-:W-:Y:S02]  /*2e20*/  CS2R R58, SRZ ;  /* 0x00000000003a7805 */ /* 0x000fe4000001ff00 */
[----:B------:R-:W-:Y:S02]  /*2e30*/  PRMT R125, R44, 0x5410, R45 ;  /* 0x000054102c7d7816 */ /* 0x000fe4000000002d */
[----:B------:R-:W-:Y:S02]  /*2e40*/  CS2R R62, SRZ ;  /* 0x00000000003e7805 */ /* 0x000fe4000001ff00 */
[----:B------:R-:W-:Y:S02]  /*2e50*/  PRMT R133, R46, 0x5410, R47 ;  /* 0x000054102e857816 */ /* 0x000fe4000000002f */
[----:B------:R-:W-:Y:S02]  /*2e60*/  CS2R R52, SRZ ;  /* 0x0000000000347805 */ /* 0x000fe4000001ff00 */
[----:B------:R-:W-:-:S02]  /*2e70*/  CS2R R50, SRZ ;  /* 0x0000000000327805 */ /* 0x000fc4000001ff00 */
[----:B------:R-:W-:Y:S02]  /*2e80*/  CS2R R54, SRZ ;  /* 0x0000000000367805 */ /* 0x000fe4000001ff00 */
[----:B------:R-:W-:Y:S01]  /*2e90*/  P2R R138, PR, RZ, 0x1 ;  /* 0x00000001ff8a7803 */ /* 0x000fe20000000000 */
        /* <DEDUP_REMOVED lines=21> */
.L_x_8380:
[----:B------:R-:W-:Y:S05]  /*2ff0*/  BSYNC B1 ;  /* 0x0000000000017941 */ /* 0x000fea0003800000 */
.L_x_8379:
[----:B------:R-:W-:Y:S01]  /*3000*/  ISETP.GE.AND P5, PT, R210, R114, PT ;  /* 0x00000072d200720c */ /* 0x000fe20003fa6270 */
[----:B------:R-:W-:-:S12]  /*3010*/  BSSY B1, `(.L_x_8381) ;  /* 0x000001e000017945 */ /* 0x000fd80003800000 */
[----:B------:R-:W-:Y:S05]  /*3020*/  @P5 BRA `(.L_x_8382) ;  /* 0x0000000000705947 */ /* 0x000fea0003800000 */
[----:B0-----:R-:W0:Y:S01]  /*3030*/  LDC.64 R44, c[0x0][0x3f8] ;  /* 0x0000fe00ff2c7b82 */ /* 0x001e220000000a00 */
[----:B------:R-:W-:Y:S01]  /*3040*/  IMAD.MOV.U32 R79, RZ, RZ, R119 ;  /* 0x000000ffff4f7224 */ /* 0x000fe200078e0077 */
[----:B------:R-:W-:Y:S01]  /*3050*/  ULDC.64 UR4, c[0x0][0x3e8] ;  /* 0x0000fa0000047ab9 */ /* 0x000fe20000000a00 */
[----:B------:R-:W-:Y:S01]  /*3060*/  IMAD.MOV.U32 R77, RZ, RZ, R106 ;  /* 0x000000ffff4d7224 */ /* 0x000fe200078e006a */
[----:B------:R-:W-:Y:S02]  /*3070*/  CS2R R52, SRZ ;  /* 0x0000000000347805 */ /* 0x000fe4000001ff00 */
[----:B------:R-:W-:Y:S01]  /*3080*/  CS2R R54, SRZ ;  /* 0x0000000000367805 */ /* 0x000fe2000001ff00 */
        /* <DEDUP_REMOVED lines=22> */
.L_x_8382:
[----:B------:R-:W-:Y:S05]  /*31f0*/  BSYNC B1 ;  /* 0x0000000000017941 */ /* 0x000fea0003800000 */
.L_x_8381:
[----:B01---5:R-:W-:Y:S01]  /*3200*/  IMAD.MOV.U32 R44, RZ, RZ, R56 ;  /* 0x000000ffff2c7224 */ /* 0x023fe200078e0038 */
[----:B------:R-:W-:Y:S01]  /*3210*/  ISETP.NE.AND P0, PT, R191, 0x3, PT ;  /* 0x00000003bf00780c */ /* 0x000fe20003f05270 */
        /* <DEDUP_REMOVED lines=25> */
.L_x_8383:
[----:B------:R-:W-:Y:S01]  /*33b0*/  IMAD R106, R184, 0x8, R2 ;  /* 0x00000008b86a7824 */ /* 0x000fe200078e0202 */
[----:B------:R-:W-:Y:S01]  /*33c0*/  SHF.L.U32 R119, R192, 0x1f, RZ ;  /* 0x0000001fc0777819 */ /* 0x000fe200000006ff */
[----:B------:R-:W-:Y:S03]  /*33d0*/  BSSY B1, `(.L_x_8384) ;  /* 0x0000003000017945 */ /* 0x000fe60003800000 */
[----:B------:R-:W0:Y:S02]  /*33e0*/  SYNCS.PHASECHK.TRANS64.TRYWAIT P6, [R106+URZ+0x28890], R119 ;  /* 0x028890776a0075a7 */ /* 0x000e2400080c017f */
[----:B0-----:R-:W-:Y:S05]  /*33f0*/  @!P6 BRA `(.L_x_8385) ;  /* 0x000002100030e947 */ /* 0x001fea0003800000 */
.L_x_8793:
[----:B------:R-:W-:Y:S05]  /*3400*/  BSYNC B1 ;  /* 0x0000000000017941 */ /* 0x000fea0003800000 */
.L_x_8384:
[----:B------:R-:W-:Y:S04]  /*3410*/  BSSY B1, `(.L_x_8386) ;  /* 0x0000070000017945 */ /* 0x000fe80003800000 */
[----:B------:R-:W-:Y:S05]  /*3420*/  @P3 BRA `(.L_x_8387) ;  /* 0x0000000400b83947 */ /* 0x000fea0003800000 */
[----:B------:R-:W-:Y:S01]  /*3430*/  IADD3 R143, P3, R40, R120, RZ ;  /* 0x00000078288f7210 */ /* 0x000fe20007f7e0ff */
[----:B------:R-:W-:Y:S04]  /*3440*/  BSSY B2, `(.L_x_8388) ;  /* 0x0000037000027945 */ /* 0x000fe80003800000 */
[----:B------:R-:W-:Y:S01]  /*3450*/  IMAD.X R144, R122, 0x1, R30, P3 ;  /* 0x000000017a907824 */ /* 0x000fe200018e061e */
[----:B------:R-:W-:Y:S07]  /*3460*/  @P2 BRA `(.L_x_8389) ;  /* 0x0000000000d02947 */ /* 0x000fee0003800000 */
[----:B------:R1:W2:Y:S01]  /*3470*/  LDS.128 R44, [R111+0x18400] ;  /* 0x018400006f2c7984 */ /* 0x0002a20000000c00 */
[----:B------:R-:W-:Y:S01]  /*3480*/  IADD3 R77, P3, R143, R96, RZ ;  /* 0x000000608f4d7210 */ /* 0x000fe20007f7e0ff */
[----:B------:R-:W-:Y:S04]  /*3490*/  BSSY B3, `(.L_x_8390) ;  /* 0x000002d000037945 */ /* 0x000fe80003800000 */
[----:B------:R-:W-:Y:S01]  /*34a0*/  IMAD.X R146, R144, 0x1, R35, P3 ;  /* 0x0000000190927824 */ /* 0x000fe200018e0623 */
[----:B------:R-:W-:-:S13]  /*34b0*/  ISETP.GE.AND P3, PT, R18, R123, PT ;  /* 0x0000007b1200720c */ /* 0x000fda0003f66270 */
[----:B-1----:R-:W-:Y:S05]  /*34c0*/  @P3 BRA `(.L_x_8391) ;  /* 0x0000000000a43947 */ /* 0x002fea0003800000 */
[----:B------:R-:W-:Y:S01]  /*34d0*/  SHF.R.U64 R150, R80, 0x10, R81 ;  /* 0x0000001050967819 */ /* 0x000fe20000001251 */
[----:B--2---:R-:W-:Y:S01]  /*34e0*/  IMAD.MOV.U32 R76, RZ, RZ, R46 ;  /* 0x000000ffff4c7224 */ /* 0x004fe200078e002e */
[--C-:B------:R-:W-:Y:S01]  /*34f0*/  SHF.R.U64 R80, R82, 0x10, R83.reuse ;  /* 0x0000001052507819 */ /* 0x100fe20000001253 */
[--C-:B------:R-:W-:Y:S01]  /*3500*/  HADD2.F32 R46, -RZ, R45.reuse.H1_H1 ;  /* 0x3000002dff2e7230 */ /* 0x100fe20000004100 */
[----:B------:R-:W-:Y:S01]  /*3510*/  SHF.R.U32.HI R148, RZ, 0x10, R83 ;  /* 0x00000010ff947819 */ /* 0x000fe20000011653 */
[----:B------:R-:W-:Y:S01]  /*3520*/  HADD2.F32 R45, -RZ, R45.H0_H0 ;  /* 0x2000002dff2d7230 */ /* 0x000fe20000004100 */
[----:B------:R-:W-:Y:S01]  /*3530*/  SHF.R.U32.HI R149, RZ, 0x10, R81 ;  /* 0x00000010ff957819 */ /* 0x000fe20000011651 */
[----:B------:R-:W-:Y:S02]  /*3540*/  HADD2.F32 R83, -RZ, R80.H0_H0 ;  /* 0x20000050ff537230 */ /* 0x000fe40000004100 */
[----:B------:R-:W-:Y:S02]  /*3550*/  HADD2.F32 R148, -RZ, R148.H0_H0 ;  /* 0x20000094ff947230 */ /* 0x000fe40000004100 */
[----:B------:R-:W-:-:S02]  /*3560*/  HADD2.F32 R80, -RZ, R47.H1_H1 ;  /* 0x3000002fff507230 */ /* 0x000fc40000004100 */
[----:B------:R-:W-:Y:S02]  /*3570*/  HADD2.F32 R81, -RZ, R150.H0_H0 ;  /* 0x20000096ff517230 */ /* 0x000fe40000004100 */
[-C--:B------:R-:W-:Y:S01]  /*3580*/  FMUL.FTZ R150, R46, R83.reuse ;  /* 0x000000532e967220 */ /* 0x080fe20000410000 */
[----:B------:R-:W-:Y:S02]  /*3590*/  HADD2.F32 R47, -RZ, R47.H0_H0 ;  /* 0x2000002fff2f7230 */ /* 0x000fe40000004100 */
[-C--:B------:R-:W-:Y:S01]  /*35a0*/  FMUL.FTZ R152, R80, R148.reuse ;  /* 0x0000009450987220 */ /* 0x080fe20000410000 */
[----:B------:R-:W-:Y:S02]  /*35b0*/  HADD2.F32 R82, -RZ, R149.H0_H0 ;  /* 0x20000095ff527230 */ /* 0x000fe40000004100 */
[C---:B------:R-:W-:Y:S01]  /*35c0*/  FMUL.FTZ R83, R45.reuse, R83 ;  /* 0x000000532d537220 */ /* 0x040fe20000410000 */
[----:B------:R-:W-:Y:S01]  /*35d0*/  FFMA.FTZ R150, R45, R81, -R150 ;  /* 0x000000512d967223 */ /* 0x000fe20000010896 */
[----:B------:R-:W-:Y:S01]  /*35e0*/  FMUL.FTZ R151, R47, R148 ;  /* 0x000000942f977220 */ /* 0x000fe20000410000 */
[----:B------:R-:W-:-:S02]  /*35f0*/  HADD2.F32 R45, -RZ, R44.H1_H1 ;  /* 0x3000002cff2d7230 */ /* 0x000fc40000004100 */
[-C--:B------:R-:W-:Y:S01]  /*3600*/  FFMA.FTZ R152, R47, R82.reuse, -R152 ;  /* 0x000000522f987223 */ /* 0x080fe20000010898 */
[--C-:B------:R-:W-:Y:S02]  /*3610*/  HADD2.F32 R47, -RZ, R147.reuse.H1_H1 ;  /* 0x30000093ff2f7230 */ /* 0x100fe40000004100 */
[----:B------:R-:W-:Y:S01]  /*3620*/  FFMA.FTZ R149, R46, R81, R83 ;  /* 0x000000512e957223 */ /* 0x000fe20000010053 */
[----:B------:R-:W-:Y:S02]  /*3630*/  HADD2.F32 R147, -RZ, R147.H0_H0 ;  /* 0x20000093ff937230 */ /* 0x000fe40000004100 */
[----:B------:R-:W-:Y:S01]  /*3640*/  FFMA.FTZ R151, R80, R82, R151 ;  /* 0x0000005250977223 */ /* 0x000fe20000010097 */
        /* <DEDUP_REMOVED lines=12> */
[-C--:B------:R-:W-:Y:S01]  /*3710*/  FFMA.FTZ R147, R76, R145.reuse, -R147 ;  /* 0x000000914c937223 */ /* 0x080fe20000010893 */
[----:B------:R-:W-:Y:S01]  /*3720*/  F2FP.F16.F32.PACK_AB R47, R151, R152 ;  /* 0x00000098972f723e */ /* 0x000fe200000000ff */
[----:B------:R-:W-:Y:S01]  /*3730*/  FFMA.FTZ R46, R46, R145, R81 ;  /* 0x000000912e2e7223 */ /* 0x000fe20000010051 */
[----:B------:R-:W-:-:S04]  /*3740*/  F2FP.F16.F32.PACK_AB R44, R80, R83 ;  /* 0x00000053502c723e */ /* 0x000fc800000000ff */
[----:B------:R-:W-:-:S07]  /*3750*/  F2FP.F16.F32.PACK_AB R46, R46, R147 ;  /* 0x000000932e2e723e */ /* 0x000fce00000000ff */
.L_x_8391:
[----:B------:R-:W-:Y:S05]  /*3760*/  BSYNC B3 ;  /* 0x0000000000037941 */ /* 0x000fea0003800000 */
.L_x_8390:
[----:B------:R-:W-:Y:S02]  /*3770*/  ULDC.64 UR4, c[0x0][0x2e8] ;  /* 0x0000ba0000047ab9 */ /* 0x000fe40000000a00 */
[----:B------:R-:W-:-:S04]  /*3780*/  LEA R76, P3, R77, UR4, 0x1 ;  /* 0x000000044d4c7c11 */ /* 0x000fc8000f8608ff */
[----:B------:R-:W-:-:S05]  /*3790*/  LEA.HI.X R77, R77, UR5, R146, 0x1, P3 ;  /* 0x000000054d4d7c11 */ /* 0x000fca00098f0c92 */
[----:B--2---:R1:W-:Y:S04]  /*37a0*/  STG.E.128 desc[UR38][R76.64], R44 ;  /* 0x0000002c4c007986 */ /* 0x0043e8000c101d26 */
.L_x_8389:
[----:B------:R-:W-:Y:S05]  /*37b0*/  BSYNC B2 ;  /* 0x0000000000027941 */ /* 0x000fea0003800000 */
.L_x_8388:
[----:B------:R-:W-:Y:S05]  /*37c0*/  @P1 BRA `(.L_x_8387) ;  /* 0x0000000000d01947 */ /* 0x000fea0003800000 */
[----:B-1----:R1:W2:Y:S01]  /*37d0*/  LDS.128 R44, [R111+0x1c400] ;  /* 0x01c400006f2c7984 */ /* 0x0022a20000000c00 */
        /* <DEDUP_REMOVED lines=46> */
.L_x_8393:
[----:B------:R-:W-:Y:S05]  /*3ac0*/  BSYNC B2 ;  /* 0x0000000000027941 */ /* 0x000fea0003800000 */
.L_x_8392:
[----:B------:R-:W-:Y:S02]  /*3ad0*/  ULDC.64 UR4, c[0x0][0x2e8] ;  /* 0x0000ba0000047ab9 */ /* 0x000fe40000000a00 */
[----:B------:R-:W-:-:S04]  /*3ae0*/  LEA R72, P3, R143, UR4, 0x1 ;  /* 0x000000048f487c11 */ /* 0x000fc8000f8608ff */
[----:B------:R-:W-:-:S05]  /*3af0*/  LEA.HI.X R73, R143, UR5, R144, 0x1, P3 ;  /* 0x000000058f497c11 */ /* 0x000fca00098f0c90 */
[----:B--2---:R2:W-:Y:S04]  /*3b00*/  STG.E.128 desc[UR38][R72.64], R44 ;  /* 0x0000002c48007986 */ /* 0x0045e8000c101d26 */
.L_x_8387:
[----:B------:R-:W-:Y:S05]  /*3b10*/  BSYNC B1 ;  /* 0x0000000000017941 */ /* 0x000fea0003800000 */
.L_x_8386:
        /* <DEDUP_REMOVED lines=53> */
.L_x_8399:
[----:B------:R-:W-:Y:S05]  /*3e70*/  BSYNC B3 ;  /* 0x0000000000037941 */ /* 0x000fea0003800000 */
.L_x_8398:
[----:B------:R-:W-:Y:S02]  /*3e80*/  ULDC.64 UR4, c[0x0][0x2e8] ;  /* 0x0000ba0000047ab9 */ /* 0x000fe40000000a00 */
[----:B------:R-:W-:-:S04]  /*3e90*/  LEA R68, P3, R74, UR4, 0x1 ;  /* 0x000000044a447c11 */ /* 0x000fc8000f8608ff */
[----:B------:R-:W-:-:S05]  /*3ea0*/  LEA.HI.X R69, R74, UR5, R75, 0x1, P3 ;  /* 0x000000054a457c11 */ /* 0x000fca00098f0c4b */
[----:B--2---:R2:W-:Y:S04]  /*3eb0*/  STG.E.128 desc[UR38][R68.64], R44 ;  /* 0x0000002c44007986 */ /* 0x0045e8000c101d26 */
.L_x_8397:
[----:B------:R-:W-:Y:S05]  /*3ec0*/  BSYNC B2 ;  /* 0x0000000000027941 */ /* 0x000fea0003800000 */
.L_x_8396:
        /* <DEDUP_REMOVED lines=48> */
.L_x_8401:
[----:B------:R-:W-:Y:S05]  /*41d0*/  BSYNC B2 ;  /* 0x0000000000027941 */ /* 0x000fea0003800000 */
.L_x_8400:
[----:B------:R-:W-:Y:S02]  /*41e0*/  ULDC.64 UR4, c[0x0][0x2e8] ;  /* 0x0000ba0000047ab9 */ /* 0x000fe40000000a00 */
[----:B------:R-:W-:-:S04]  /*41f0*/  LEA R64, P3, R75, UR4, 0x1 ;  /* 0x000000044b407c11 */ /* 0x000fc8000f8608ff */
[----:B------:R-:W-:-:S05]  /*4200*/  LEA.HI.X R65, R75, UR5, R76, 0x1, P3 ;  /* 0x000000054b417c11 */ /* 0x000fca00098f0c4c */
[----:B--2---:R3:W-:Y:S04]  /*4210*/  STG.E.128 desc[UR38][R64.64], R44 ;  /* 0x0000002c40007986 */ /* 0x0047e8000c101d26 */
.L_x_8395:
[----:B------:R-:W-:Y:S05]  /*4220*/  BSYNC B1 ;  /* 0x0000000000017941 */ /* 0x000fea0003800000 */
.L_x_8394:
[----:B------:R-:W-:Y:S01]  /*4230*/  ISETP.NE.AND P3, PT, R138, RZ, PT ;  /* 0x000000ff8a00720c */ /* 0x000fe20003f65270 */
[----:B------:R-:W-:-:S12]  /*4240*/  BSSY B1, `(.L_x_8402) ;  /* 0x0000070000017945 */ /* 0x000fd80003800000 */
[----:B------:R-:W-:Y:S05]  /*4250*/  @P3 BRA `(.L_x_8403) ;  /* 0x0000000400b83947 */ /* 0x000fea0003800000 */
[----:B--2---:R-:W-:Y:S01]  /*4260*/  IADD3 R73, P3, P4, R4, R120, R16 ;  /* 0x0000007804497210 */ /* 0x004fe20007c7e010 */
[----:B------:R-:W-:Y:S03]  /*4270*/  BSSY B2, `(.L_x_8404) ;  /* 0x0000037000027945 */ /* 0x000fe60003800000 */
[----:B------:R-:W-:Y:S01]  /*4280*/  IADD3.X R74, R28, R122, R17, P3, P4 ;  /* 0x0000007a1c4a7210 */ /* 0x000fe20001fe8411 */
[----:B------:R-:W-:Y:S08]  /*4290*/  @P2 BRA `(.L_x_8405) ;  /* 0x0000000000d02947 */ /* 0x000ff00003800000 */
[----:B-1-3--:R1:W2:Y:S01]  /*42a0*/  LDS.128 R44, [R111+0x1a400] ;  /* 0x01a400006f2c7984 */ /* 0x00a2a20000000c00 */
        /* <DEDUP_REMOVED lines=46> */
.L_x_8407:
[----:B------:R-:W-:Y:S05]  /*4590*/  BSYNC B3 ;  /* 0x0000000000037941 */ /* 0x000fea0003800000 */
.L_x_8406:
[----:B------:R-:W-:Y:S02]  /*45a0*/  ULDC.64 UR4, c[0x0][0x2e8] ;  /* 0x0000ba0000047ab9 */ /* 0x000fe40000000a00 */
[----:B------:R-:W-:-:S04]  /*45b0*/  LEA R60, P3, R71, UR4, 0x1 ;  /* 0x00000004473c7c11 */ /* 0x000fc8000f8608ff */
[----:B------:R-:W-:-:S05]  /*45c0*/  LEA.HI.X R61, R71, UR5, R72, 0x1, P3 ;  /* 0x00000005473d7c11 */ /* 0x000fca00098f0c48 */
[----:B--2---:R2:W-:Y:S04]  /*45d0*/  STG.E.128 desc[UR38][R60.64], R44 ;  /* 0x0000002c3c007986 */ /* 0x0045e8000c101d26 */
.L_x_8405:
[----:B------:R-:W-:Y:S05]  /*45e0*/  BSYNC B2 ;  /* 0x0000000000027941 */ /* 0x000fea0003800000 */
.L_x_8404:
[----:B------:R-:W-:Y:S05]  /*45f0*/  @P1 BRA `(.L_x_8403) ;  /* 0x0000000000d01947 */ /* 0x000fea0003800000 */
[----:B-123--:R1:W2:Y:S01]  /*4600*/  LDS.128 R44, [R111+0x1e400] ;  /* 0x01e400006f2c7984 */ /* 0x00e2a20000000c00 */
        /* <DEDUP_REMOVED lines=46> */
.L_x_8409:
[----:B------:R-:W-:Y:S05]  /*48f0*/  BSYNC B2 ;  /* 0x0000000000027941 */ /* 0x000fea0003800000 */
.L_x_8408:
[----:B------:R-:W-:Y:S02]  /*4900*/  ULDC.64 UR4, c[0x0][0x2e8] ;  /* 0x0000ba0000047ab9 */ /* 0x000fe40000000a00 */
[----:B------:R-:W-:-:S04]  /*4910*/  LEA R56, P3, R67, UR4, 0x1 ;  /* 0x0000000443387c11 */ /* 0x000fc8000f8608ff */
[----:B------:R-:W-:-:S05]  /*4920*/  LEA.HI.X R57, R67, UR5, R68, 0x1, P3 ;  /* 0x0000000543397c11 */ /* 0x000fca00098f0c44 */
[----:B--2---:R4:W-:Y:S04]  /*4930*/  STG.E.128 desc[UR38][R56.64], R44 ;  /* 0x0000002c38007986 */ /* 0x0049e8000c101d26 */
.L_x_8403:
[----:B------:R-:W-:Y:S05]  /*4940*/  BSYNC B1 ;  /* 0x0000000000017941 */ /* 0x000fea0003800000 */
.L_x_8402:
[----:B------:R-:W-:Y:S05]  /*4950*/  @P5 BRA `(.L_x_8410) ;  /* 0x0000003400a05947 */ /* 0x000fea0003800000 */
[----:B------:R-:W-:Y:S01]  /*4960*/  IADD3 R121, P3, P4, R29, R120, R16 ;  /* 0x000000781d797210 */ /* 0x000fe20007c7e010 */
[----:B------:R-:W-:Y:S03]  /*4970*/  BSSY B1, `(.L_x_8411) ;  /* 0x0000037000017945 */ /* 0x000fe60003800000 */
[----:B------:R-:W-:Y:S01]  /*4980*/  IADD3.X R122, R31, R122, R17, P3, P4 ;  /* 0x0000007a1f7a7210 */ /* 0x000fe20001fe8411 */
[----:B------:R-:W-:Y:S08]  /*4990*/  @P2 BRA `(.L_x_8412) ;  /* 0x0000000000d02947 */ /* 0x000ff00003800000 */
[----:B-1234-:R1:W2:Y:S01]  /*49a0*/  LDS.128 R44, [R111+0x1b400] ;  /* 0x01b400006f2c7984 */ /* 0x01e2a20000000c00 */
[----:B------:R-:W-:Y:S01]  /*49b0*/  ISETP.GE.AND P4, PT, R18, R123, PT ;  /* 0x0000007b1200720c */ /* 0x000fe20003f86270 */
[----:B------:R-:W-:Y:S01]  /*49c0*/  BSSY B2, `(.L_x_8413) ;  /* 0x000002c000027945 */ /* 0x000fe20003800000 */
[----:B------:R-:W-:-:S11]  /*49d0*/  IADD3 R63, P3, R121, R96, RZ ;  /* 0x00000060793f7210 */ /* 0x000fd60007f7e0ff */
        /* <DEDUP_REMOVED lines=42> */
.L_x_8414:
[----:B------:R-:W-:Y:S05]  /*4c80*/  BSYNC B2 ;  /* 0x0000000000027941 */ /* 0x000fea0003800000 */
.L_x_8413:
[----:B------:R-:W-:Y:S01]  /*4c90*/  ULDC.64 UR4, c[0x0][0x2e8] ;  /* 0x0000ba0000047ab9 */ /* 0x000fe20000000a00 */
[----:B------:R-:W-:Y:S01]  /*4ca0*/  IMAD.X R54, R122, 0x1, R35, P3 ;  /* 0x000000017a367824 */ /* 0x000fe200018e0623 */
[----:B------:R-:W-:-:S04]  /*4cb0*/  LEA R52, P3, R63, UR4, 0x1 ;  /* 0x000000043f347c11 */ /* 0x000fc8000f8608ff */
[----:B------:R-:W-:-:S05]  /*4cc0*/  LEA.HI.X R53, R63, UR5, R54, 0x1, P3 ;  /* 0x000000053f357c11 */ /* 0x000fca00098f0c36 */
[----:B--2---:R1:W-:Y:S04]  /*4cd0*/  STG.E.128 desc[UR38][R52.64], R44 ;  /* 0x0000002c34007986 */ /* 0x0043e8000c101d26 */
.L_x_8412:
[----:B------:R-:W-:Y:S05]  /*4ce0*/  BSYNC B1 ;  /* 0x0000000000017941 */ /* 0x000fea0003800000 */
.L_x_8411:
        /* <DEDUP_REMOVED lines=47> */
.L_x_8416:
[----:B------:R-:W-:Y:S05]  /*4fe0*/  BSYNC B1 ;  /* 0x0000000000017941 */ /* 0x000fea0003800000 */
.L_x_8415:
[----:B------:R-:W-:Y:S01]  /*4ff0*/  ULDC.64 UR4, c[0x0][0x2e8] ;  /* 0x0000ba0000047ab9 */ /* 0x000fe20000000a00 */
[----:B------:R-:W-:Y:S01]  /*5000*/  IMAD.X R122, R122, 0x1, R103, P3 ;  /* 0x000000017a7a7824 */ /* 0x000fe200018e0667 */
[----:B------:R-:W-:-:S04]  /*5010*/  LEA R48, P3, R59, UR4, 0x1 ;  /* 0x000000043b307c11 */ /* 0x000fc8000f8608ff */
[----:B------:R-:W-:-:S05]  /*5020*/  LEA.HI.X R49, R59, UR5, R122, 0x1, P3 ;  /* 0x000000053b317c11 */ /* 0x000fca00098f0c7a */
[----:B--2---:R1:W-:Y:S01]  /*5030*/  STG.E.128 desc[UR38][R48.64], R44 ;  /* 0x0000002c30007986 */ /* 0x0043e2000c101d26 */
[----:B------:R-:W-:Y:S05]  /*5040*/  BRA `(.L_x_8410) ;  /* 0x0000002c00e47947 */ /* 0x000fea0003800000 */
.L_x_8374:
[----:B------:R-:W-:Y:S02]  /*5050*/  ISETP.GE.AND P3, PT, R212, R114, PT ;  /* 0x00000072d400720c */ /* 0x000fe40003f66270 */
[----:B------:R-:W-:Y:S02]  /*5060*/  CS2R R50, SRZ ;  /* 0x0000000000327805 */ /* 0x000fe4000001ff00 */
[----:B------:R-:W-:-:S13]  /*5070*/  ISETP.GE.OR P3, PT, R16, R123, P3 ;  /* 0x0000007b1000720c */ /* 0x000fda0001f66670 */
[----:B------:R-:W-:Y:S01]  /*5080*/  @!P3 IADD3 R46, P0, P4, R90, R78, R14 ;  /* 0x0000004e5a2eb210 */ /* 0x000fe20007c1e00e */
[----:B------:R-:W0:Y:S03]  /*5090*/  @!P3 LDC.64 R60, c[0x0][0x3e8] ;  /* 0x0000fa00ff3cbb82 */ /* 0x000e260000000a00 */
[----:B------:R-:W-:Y:S02]  /*50a0*/  @!P3 IADD3.X R47, R33, R119, R21, P0, P4 ;  /* 0x00000077212fb210 */ /* 0x000fe400007e8415 */
[----:B------:R-:W-:-:S03]  /*50b0*/  @!P3 IADD3 R44, P0, P4, R84, R76, R8 ;  /* 0x0000004c542cb210 */ /* 0x000fc60007c1e008 */
[----:B------:R-:W1:Y:S01]  /*50c0*/  @!P3 LDC.64 R62, c[0x0][0x400] ;  /* 0x00010000ff3ebb82 */ /* 0x000e620000000a00 */
        /* <DEDUP_REMOVED lines=11> */
[----:B------:R-:W4:Y:S01]  /*5180*/  @!P4 LDC.64 R52, c[0x0][0x3e8] ;  /* 0x0000fa00ff34cb82 */ /* 0x000f220000000a00 */
[----:B------:R-:W-:-:S05]  /*5190*/  @!P4 IADD3 R48, P5, R90, R78, RZ ;  /* 0x0000004e5a30c210 */ /* 0x000fca0007fbe0ff */
[----:B------:R-:W-:Y:S02]  /*51a0*/  @!P4 IMAD.X R49, R119, 0x1, R33, P5 ;  /* 0x000000017731c824 */ /* 0x000fe400028e0621 */
[----:B------:R-:W0:Y:S01]  /*51b0*/  @!P4 LDC.64 R54, c[0x0][0x400] ;  /* 0x00010000ff36cb82 */ /* 0x000e220000000a00 */
[----:B----4-:R-:W-:-:S04]  /*51c0*/  @!P4 LEA R52, P5, R48, R52, 0x1 ;  /* 0x000000343034c211 */ /* 0x010fc800078a08ff */
[----:B------:R-:W-:Y:S02]  /*51d0*/  @!P4 LEA.HI.X R53, R48, R53, R49, 0x1, P5 ;  /* 0x000000353035c211 */ /* 0x000fe400028f0c31 */
[----:B------:R-:W-:-:S05]  /*51e0*/  @!P4 IADD3 R48, P5, R84, R76, RZ ;  /* 0x0000004c5430c210 */ /* 0x000fca0007fbe0ff */
[----:B------:R-:W-:Y:S01]  /*51f0*/  @!P4 IMAD.X R49, R106, 0x1, R100, P5 ;  /* 0x000000016a31c824 */ /* 0x000fe200028e0664 */
[----:B0-----:R-:W-:-:S04]  /*5200*/  @!P4 LEA R54, P5, R48, R54, 0x1 ;  /* 0x000000363036c211 */ /* 0x001fc800078a08ff */
[----:B------:R-:W-:Y:S02]  /*5210*/  @!P4 LEA.HI.X R55, R48, R55, R49, 0x1, P5 ;  /* 0x000000373037c211 */ /* 0x000fe400028f0c31 */
[----:B------:R-:W-:Y:S02]  /*5220*/  CS2R R48, SRZ ;  /* 0x0000000000307805 */ /* 0x000fe4000001ff00 */
[----:B------:R-:W-:-:S04]  /*5230*/  @!P3 LEA R60, P5, R46, R60, 0x1 ;  /* 0x0000003c2e3cb211 */ /* 0x000fc800078a08ff */
[----:B------:R-:W-:Y:S02]  /*5240*/  @!P3 LEA.HI.X R61, R46, R61, R47, 0x1, P5 ;  /* 0x0000003d2e3db211 */ /* 0x000fe400028f0c2f */
[----:B------:R-:W-:Y:S02]  /*5250*/  CS2R R46, SRZ ;  /* 0x00000000002e7805 */ /* 0x000fe4000001ff00 */
[C---:B-1----:R-:W-:Y:S01]  /*5260*/  @!P3 LEA R62, P5, R44.reuse, R62, 0x1 ;  /* 0x0000003e2c3eb211 */ /* 0x042fe200078a08ff */
[----:B------:R0:W5:Y:S03]  /*5270*/  @!P4 LDG.E.128 R48, desc[UR38][R54.64] ;  /* 0x000000263630c981 */ /* 0x000166000c1e1d00 */
[----:B------:R-:W-:Y:S02]  /*5280*/  @!P3 LEA.HI.X R63, R44, R63, R45, 0x1, P5 ;  /* 0x0000003f2c3fb211 */ /* 0x000fe400028f0c2d */
[----:B------:R-:W-:-:S02]  /*5290*/  CS2R R44, SRZ ;  /* 0x00000000002c7805 */ /* 0x000fc4000001ff00 */
[----:B------:R-:W-:Y:S02]  /*52a0*/  CS2R R58, SRZ ;  /* 0x00000000003a7805 */ /* 0x000fe4000001ff00 */
[----:B------:R-:W-:Y:S02]  /*52b0*/  CS2R R56, SRZ ;  /* 0x0000000000387805 */ /* 0x000fe4000001ff00 */
[----:B------:R1:W5:Y:S01]  /*52c0*/  @!P4 LDG.E.128 R44, desc[UR38][R52.64] ;  /* 0x00000026342cc981 */ /* 0x000362000c1e1d00 */
[----:B0-----:R-:W-:-:S03]  /*52d0*/  CS2R R54, SRZ ;  /* 0x0000000000367805 */ /* 0x001fc6000001ff00 */
[----:B------:R0:W5:Y:S01]  /*52e0*/  @!P3 LDG.E.128 R56, desc[UR38][R62.64] ;  /* 0x000000263e38b981 */ /* 0x000162000c1e1d00 */
[----:B-1----:R-:W-:-:S06]  /*52f0*/  CS2R R52, SRZ ;  /* 0x0000000000347805 */ /* 0x002fcc000001ff00 */
[----:B------:R1:W5:Y:S01]  /*5300*/  @!P3 LDG.E.128 R52, desc[UR38][R60.64] ;  /* 0x000000263c34b981 */ /* 0x000362000c1e1d00 */
[----:B--2---:R-:W-:-:S04]  /*5310*/  @!P0 LEA R68, P3, R66, R68, 0x1 ;  /* 0x0000004442448211 */ /* 0x004fc800078608ff */
[----:B------:R-:W-:Y:S02]  /*5320*/  @!P0 LEA.HI.X R69, R66, R69, R67, 0x1, P3 ;  /* 0x0000004542458211 */ /* 0x000fe400018f0c43 */
[C---:B---3--:R-:W-:Y:S02]  /*5330*/  @!P0 LEA R70, P3, R64.reuse, R70, 0x1 ;  /* 0x0000004640468211 */ /* 0x048fe400078608ff */
[----:B0-----:R-:W-:Y:S02]  /*5340*/  CS2R R62, SRZ ;  /* 0x00000000003e7805 */ /* 0x001fe4000001ff00 */
[----:B------:R-:W-:Y:S02]  /*5350*/  CS2R R66, SRZ ;  /* 0x0000000000427805 */ /* 0x000fe4000001ff00 */
[----:B-1----:R-:W-:Y:S02]  /*5360*/  CS2R R60, SRZ ;  /* 0x00000000003c7805 */ /* 0x002fe4000001ff00 */
[----:B------:R-:W-:-:S02]  /*5370*/  @!P0 LEA.HI.X R71, R64, R71, R65, 0x1, P3 ;  /* 0x0000004740478211 */ /* 0x000fc400018f0c41 */
[----:B------:R-:W-:Y:S02]  /*5380*/  CS2R R64, SRZ ;  /* 0x0000000000407805 */ /* 0x000fe4000001ff00 */
[----:B------:R0:W5:Y:S04]  /*5390*/  @!P0 LDG.E.128 R60, desc[UR38][R68.64] ;  /* 0x00000026443c8981 */ /* 0x000168000c1e1d00 */
[----:B------:R1:W5:Y:S01]  /*53a0*/  @!P0 LDG.E.128 R64, desc[UR38][R70.64] ;  /* 0x0000002646408981 */ /* 0x000362000c1e1d00 */
[----:B------:R-:W-:-:S04]  /*53b0*/  ISETP.GE.AND P0, PT, R210, R114, PT ;  /* 0x00000072d200720c */ /* 0x000fc80003f06270 */
[CC--:B------:R-:W-:Y:S01]  /*53c0*/  ISETP.GE.OR P0, PT, R16.reuse, R123.reuse, P0 ;  /* 0x0000007b1000720c */ /* 0x0c0fe20000706670 */
[----:B------:R-:W-:Y:S01]  /*53d0*/  BSSY B1, `(.L_x_8417) ;  /* 0x000001c000017945 */ /* 0x000fe20003800000 */
[----:B------:R-:W-:Y:S02]  /*53e0*/  ISETP.GE.AND P3, PT, R16, R123, PT ;  /* 0x0000007b1000720c */ /* 0x000fe40003f66270 */
[----:B0-----:R-:W-:Y:S02]  /*53f0*/  CS2R R68, SRZ ;  /* 0x0000000000447805 */ /* 0x001fe4000001ff00 */
[----:B------:R-:W-:Y:S02]  /*5400*/  CS2R R74, SRZ ;  /* 0x00000000004a7805 */ /* 0x000fe4000001ff00 */
[----:B-1----:R-:W-:Y:S02]  /*5410*/  CS2R R70, SRZ ;  /* 0x0000000000467805 */ /* 0x002fe4000001ff00 */
[----:B------:R-:W-:-:S03]  /*5420*/  CS2R R72, SRZ ;  /* 0x0000000000487805 */ /* 0x000fc6000001ff00 */
[----:B------:R-:W-:Y:S05]  /*5430*/  @P0 BRA `(.L_x_8418) ;  /* 0x0000000000540947 */ /* 0x000fea0003800000 */
[----:B------:R-:W0:Y:S01]  /*5440*/  LDC.64 R68, c[0x0][0x3f8] ;  /* 0x0000fe00ff447b82 */ /* 0x000e220000000a00 */
[----:B------:R-:W-:Y:S01]  /*5450*/  IMAD.MOV.U32 R72, RZ, RZ, R78 ;  /* 0x000000ffff487224 */ /* 0x000fe200078e004e */
[----:B------:R-:W-:Y:S01]  /*5460*/  ULDC.64 UR4, c[0x0][0x3e8] ;  /* 0x0000fa0000047ab9 */ /* 0x000fe20000000a00 */
[----:B------:R-:W-:Y:S01]  /*5470*/  IMAD.MOV.U32 R73, RZ, RZ, R119 ;  /* 0x000000ffff497224 */ /* 0x000fe200078e0077 */
[----:B------:R-:W-:Y:S01]  /*5480*/  ULDC.64 UR6, c[0x0][0x400] ;  /* 0x0001000000067ab9 */ /* 0x000fe20000000a00 */
[----:B------:R-:W-:-:S03]  /*5490*/  IMAD.MOV.U32 R77, RZ, RZ, R106 ;  /* 0x000000ffff4d7224 */ /* 0x000fc600078e006a */
        /* <DEDUP_REMOVED lines=15> */
.L_x_8418:
[----:B------:R-:W-:Y:S05]  /*5590*/  BSYNC B1 ;  /* 0x0000000000017941 */ /* 0x000fea0003800000 */
.L_x_8417:
[----:B-----5:R-:W-:Y:S01]  /*55a0*/  IMAD.MOV.U32 R76, RZ, RZ, R70 ;  /* 0x000000ffff4c7224 */ /* 0x020fe200078e0046 */
        /* <DEDUP_REMOVED lines=56> */
.L_x_8419:
[----:B------:R-:W-:Y:S01]  /*5930*/  IMAD R106, R184, 0x8, R2 ;  /* 0x00000008b86a7824 */ /* 0x000fe200078e0202 */
[----:B------:R-:W-:Y:S01]  /*5940*/  SHF.L.U32 R119, R192, 0x1f, RZ ;  /* 0x0000001fc0777819 */ /* 0x000fe200000006ff */
[----:B------:R-:W0:Y:S01]  /*5950*/  LDC R132, c[0x0][0x2f4] ;  /* 0x0000bd00ff847b82 */ /* 0x000e220000000800 */
[----:B------:R-:W-:Y:S01]  /*5960*/  IMAD.MOV.U32 R121, RZ, RZ, R122 ;  /* 0x000000ffff797224 */ /* 0x000fe200078e007a */
[----:B------:R-:W-:Y:S01]  /*5970*/  BSSY B1, `(.L_x_8420) ;  /* 0x0000005000017945 */ /* 0x000fe20003800000 */
[----:B------:R-:W1:Y:S05]  /*5980*/  SYNCS.PHASECHK.TRANS64.TRYWAIT P4, [R106+URZ+0x28890], R119 ;  /* 0x028890776a0075a7 */ /* 0x000e6a000808017f */
[----:B------:R-:W2:Y:S01]  /*5990*/  LDC.64 R122, c[0x0][0x300] ;  /* 0x0000c000ff7a7b82 */ /* 0x000ea20000000a00 */
[----:B0-----:R-:W-:Y:S01]  /*59a0*/  IMAD.IADD R134, R132, 0x1, -R113 ;  /* 0x0000000184867824 */ /* 0x001fe200078e0a71 */
[----:B-1----:R-:W-:Y:S06]  /*59b0*/  @!P4 BRA `(.L_x_8421) ;  /* 0x000001e800d4c947 */ /* 0x002fec0003800000 */
.L_x_8794:
[----:B------:R-:W-:Y:S05]  /*59c0*/  BSYNC B1 ;  /* 0x0000000000017941 */ /* 0x000fea0003800000 */
.L_x_8420:
[----:B------:R-:W-:Y:S01]  /*59d0*/  ISETP.GE.OR P4, PT, R23, R114, P2 ;  /* 0x000000721700720c */ /* 0x000fe20001786670 */
[----:B------:R-:W-:-:S12]  /*59e0*/  BSSY B1, `(.L_x_8422) ;  /* 0x000007c000017945 */ /* 0x000fd80003800000 */
[----:B------:R-:W-:Y:S05]  /*59f0*/  @P4 BRA `(.L_x_8423) ;  /* 0x0000000400e84947 */ /* 0x000fea0003800000 */
[-C--:B--2---:R-:W-:Y:S01]  /*5a00*/  IMAD R76, R215, R122.reuse, RZ ;  /* 0x0000007ad74c7224 */ /* 0x084fe200078e02ff */
[----:B------:R-:W-:Y:S01]  /*5a10*/  ISETP.NE.AND P6, PT, R0, RZ, PT ;  /* 0x000000ff0000720c */ /* 0x000fe20003fc5270 */
[C---:B------:R-:W-:Y:S01]  /*5a20*/  IMAD.WIDE.U32 R124, R23.reuse, R122, R120 ;  /* 0x0000007a177c7225 */ /* 0x040fe200078e0078 */
[----:B------:R-:W-:Y:S03]  /*5a30*/  BSSY B2, `(.L_x_8424) ;  /* 0x000006b000027945 */ /* 0x000fe60003800000 */
[----:B------:R-:W-:Y:S01]  /*5a40*/  IMAD R77, R23, R123, R76 ;  /* 0x0000007b174d7224 */ /* 0x000fe200078e024c */
[----:B------:R-:W-:Y:S02]  /*5a50*/  SEL R76, R113, R134, !P6 ;  /* 0x00000086714c7207 */ /* 0x000fe40007000000 */
[----:B------:R-:W-:Y:S01]  /*5a60*/  IADD3 R146, P4, P5, R96, R124, R37 ;  /* 0x0000007c60927210 */ /* 0x000fe20007d9e025 */
[----:B------:R-:W-:Y:S01]  /*5a70*/  IMAD.IADD R148, R77, 0x1, R125 ;  /* 0x000000014d947824 */ /* 0x000fe200078e027d */
[----:B------:R-:W-:-:S04]  /*5a80*/  SHF.R.S32.HI R77, RZ, 0x1f, R76 ;  /* 0x0000001fff4d7819 */ /* 0x000fc8000001144c */
[----:B------:R-:W-:Y:S02]  /*5a90*/  LEA.HI R76, R77, R76, RZ, 0x4 ;  /* 0x0000004c4d4c7211 */ /* 0x000fe400078f20ff */
[----:B------:R-:W-:Y:S02]  /*5aa0*/  IADD3.X R147, R35, R148, R102, P4, P5 ;  /* 0x0000009423937210 */ /* 0x000fe400027ea466 */
[----:B------:R-:W-:-:S04]  /*5ab0*/  LEA.HI.SX32 R76, R76, R101, 0x1c ;  /* 0x000000654c4c7211 */ /* 0x000fc800078fe2ff */
[----:B------:R-:W-:Y:S01]  /*5ac0*/  SHF.R.S32.HI R77, RZ, 0x1f, R76 ;  /* 0x0000001fff4d7819 */ /* 0x000fe2000001144c */
[----:B------:R-:W-:-:S03]  /*5ad0*/  IMAD.SHL.U32 R149, R76, 0x8, RZ ;  /* 0x000000084c957824 */ /* 0x000fc600078e00ff */
[----:B------:R-:W-:Y:S02]  /*5ae0*/  LEA.HI R77, R77, R76, RZ, 0x3 ;  /* 0x0000004c4d4d7211 */ /* 0x000fe400078f18ff */
[----:B------:R-:W-:-:S03]  /*5af0*/  LOP3.LUT R76, R149, 0x38, RZ, 0xc0, !PT ;  /* 0x00000038954c7812 */ /* 0x000fc600078ec0ff */
[----:B------:R-:W-:Y:S01]  /*5b00*/  IMAD.SHL.U32 R77, R77, 0x400, RZ ;  /* 0x000004004d4d7824 */ /* 0x000fe200078e00ff */
[----:B------:R-:W-:-:S04]  /*5b10*/  LOP3.LUT R76, R76, 0x1c0, R225, 0xf8, !PT ;  /* 0x000001c04c4c7812 */ /* 0x000fc800078ef8e1 */
[----:B------:R-:W-:Y:S02]  /*5b20*/  LOP3.LUT R77, R77, 0x7fffe000, RZ, 0xc0, !PT ;  /* 0x7fffe0004d4d7812 */ /* 0x000fe400078ec0ff */
[----:B------:R-:W-:-:S04]  /*5b30*/  LOP3.LUT R76, R76, R203, RZ, 0x3c, !PT ;  /* 0x000000cb4c4c7212 */ /* 0x000fc800078e3cff */
[----:B------:R-:W-:Y:S01]  /*5b40*/  IADD3 R79, R76, R77, R204 ;  /* 0x0000004d4c4f7210 */ /* 0x000fe20007ffe0cc */
[----:B------:R-:W-:-:S04]  /*5b50*/  IMAD R77, R184, 0x4000, R112 ;  /* 0x00004000b84d7824 */ /* 0x000fc800078e0270 */
[----:B------:R-:W-:Y:S01]  /*5b60*/  IMAD R79, R184, 0x4000, R79 ;  /* 0x00004000b84f7824 */ /* 0x000fe200078e024f */
[----:B------:R-:W-:-:S03]  /*5b70*/  LEA R77, R77, R2, 0x1 ;  /* 0x000000024d4d7211 */ /* 0x000fc600078e08ff */
[----:B------:R-:W-:-:S03]  /*5b80*/  IMAD R80, R79, 0x2, R2 ;  /* 0x000000024f507824 */ /* 0x000fc600078e0202 */
[----:B------:R-:W1:Y:S04]  /*5b90*/  LDS.128 R76, [R77+0x18400] ;  /* 0x018400004d4c7984 */ /* 0x000e680000000c00 */
[----:B------:R-:W2:Y:S01]  /*5ba0*/  LDS.128 R80, [R80+0x18400] ;  /* 0x0184000050507984 */ /* 0x000ea20000000c00 */
[----:B------:R-:W-:Y:S05]  /*5bb0*/  @P3 BRA `(.L_x_8425) ;  /* 0x0000000400483947 */ /* 0x000fea0003800000 */
[----:B------:R-:W-:Y:S01]  /*5bc0*/  SHF.R.U32.HI R158, RZ, 0x10, R49 ;  /* 0x00000010ff9e7819 */ /* 0x000fe20000011631 */
[--C-:B------:R-:W-:Y:S01]  /*5bd0*/  HADD2.F32 R155, -RZ, R152.reuse.H0_H0 ;  /* 0x20000098ff9b7230 */ /* 0x100fe20000004100 */
[--C-:B------:R-:W-:Y:S01]  /*5be0*/  SHF.R.U64 R44, R44, 0x10, R45.reuse ;  /* 0x000000102c2c7819 */ /* 0x100fe2000000122d */
[----:B------:R-:W-:Y:S01]  /*5bf0*/  HADD2.F32 R152, -RZ, R152.H1_H1 ;  /* 0x30000098ff987230 */ /* 0x000fe20000004100 */
[----:B------:R-:W-:Y:S01]  /*5c00*/  SHF.R.U32.HI R156, RZ, 0x10, R45 ;  /* 0x00000010ff9c7819 */ /* 0x000fe2000001162d */
[----:B------:R-:W-:Y:S01]  /*5c10*/  HADD2.F32 R158, -RZ, R158.H0_H0 ;  /* 0x2000009eff9e7230 */ /* 0x000fe20000004100 */
[----:B------:R-:W-:Y:S02]  /*5c20*/  SHF.R.U64 R48, R48, 0x10, R49 ;  /* 0x0000001030307819 */ /* 0x000fe40000001231 */
[--C-:B------:R-:W-:Y:S01]  /*5c30*/  SHF.R.U64 R45, R46, 0x10, R47.reuse ;  /* 0x000000102e2d7819 */ /* 0x100fe2000000122f */
[----:B------:R-:W-:Y:S01]  /*5c40*/  HADD2.F32 R156, -RZ, R156.H0_H0 ;  /* 0x2000009cff9c7230 */ /* 0x000fe20000004100 */
[----:B------:R-:W-:Y:S01]  /*5c50*/  SHF.R.U32.HI R49, RZ, 0x10, R47 ;  /* 0x00000010ff317819 */ /* 0x000fe2000001162f */
[----:B-1----:R-:W-:Y:S01]  /*5c60*/  HADD2.F32 R47, -RZ, R77.H0_H0 ;  /* 0x2000004dff2f7230 */ /* 0x002fe20000004100 */
[--C-:B------:R-:W-:Y:S01]  /*5c70*/  SHF.R.U64 R46, R50, 0x10, R51.reuse ;  /* 0x00000010322e7819 */ /* 0x100fe20000001233 */
[--C-:B--2---:R-:W-:Y:S01]  /*5c80*/  HADD2.F32 R50, -RZ, R81.reuse.H0_H0 ;  /* 0x20000051ff327230 */ /* 0x104fe20000004100 */
[----:B------:R-:W-:Y:S01]  /*5c90*/  SHF.R.U32.HI R153, RZ, 0x10, R51 ;  /* 0x00000010ff997819 */ /* 0x000fe20000011633 */
[----:B------:R-:W-:-:S02]  /*5ca0*/  HADD2.F32 R51, -RZ, R81.H1_H1 ;  /* 0x30000051ff337230 */ /* 0x000fc40000004100 */
[-C--:B------:R-:W-:Y:S01]  /*5cb0*/  FMUL.FTZ R81, R47, R152.reuse ;  /* 0x000000982f517220 */ /* 0x080fe20000410000 */
[----:B------:R-:W-:Y:S02]  /*5cc0*/  HADD2.F32 R77, -RZ, R77.H1_H1 ;  /* 0x3000004dff4d7230 */ /* 0x000fe40000004100 */
[C---:B------:R-:W-:Y:S01]  /*5cd0*/  FMUL.FTZ R160, R50.reuse, R152 ;  /* 0x0000009832a07220 */ /* 0x040fe20000410000 */
[----:B------:R-:W-:Y:S02]  /*5ce0*/  HADD2.F32 R45, -RZ, R45.H0_H0 ;  /* 0x2000002dff2d7230 */ /* 0x000fe40000004100 */
[-C--:B------:R-:W-:Y:S01]  /*5cf0*/  FMUL.FTZ R152, R51, R158.reuse ;  /* 0x0000009e33987220 */ /* 0x080fe20000410000 */
[-C--:B------:R-:W-:Y:S01]  /*5d00*/  FFMA.FTZ R50, R50, R155.reuse, R81 ;  /* 0x0000009b32327223 */ /* 0x080fe20000010051 */
[C---:B------:R-:W-:Y:S01]  /*5d10*/  FMUL.FTZ R158, R77.reuse, R158 ;  /* 0x0000009e4d9e7220 */ /* 0x040fe20000410000 */
[----:B------:R-:W-:Y:S02]  /*5d20*/  HADD2.F32 R81, -RZ, R83.H0_H0 ;  /* 0x20000053ff517230 */ /* 0x000fe40000004100 */
[-C--:B------:R-:W-:Y:S01]  /*5d30*/  FFMA.FTZ R152, R77, R156.reuse, -R152 ;  /* 0x0000009c4d987223 */ /* 0x080fe20000010898 */
[----:B------:R-:W-:Y:S01]  /*5d40*/  FFMA.FTZ R47, R47, R155, -R160 ;  /* 0x0000009b2f2f7223 */ /* 0x000fe200000108a0 */
        /* <DEDUP_REMOVED lines=8> */
[----:B------:R-:W-:Y:S02]  /*5dd0*/  HADD2.F32 R160, -RZ, R153.H0_H0 ;  /* 0x20000099ffa07230 */ /* 0x000fe40000004100 */
[----:B------:R-:W-:Y:S01]  /*5de0*/  FMUL.FTZ R154, R77, R154 ;  /* 0x0000009a4d9a7220 */ /* 0x000fe20000410000 */
[----:B------:R-:W-:-:S02]  /*5df0*/  HADD2.F32 R79, -RZ, R79.H1_H1 ;  /* 0x3000004fff4f7230 */ /* 0x000fc40000004100 */
[----:B------:R-:W-:Y:S02]  /*5e00*/  HADD2.F32 R158, -RZ, R49.H0_H0 ;  /* 0x20000031ff9e7230 */ /* 0x000fe40000004100 */
[----:B------:R-:W-:Y:S01]  /*5e10*/  FMUL.FTZ R164, R83, R160 ;  /* 0x000000a053a47220 */ /* 0x000fe20000410000 */
[-C--:B------:R-:W-:Y:S01]  /*5e20*/  FFMA.FTZ R49, R77, R156.reuse, -R162 ;  /* 0x0000009c4d317223 */ /* 0x080fe200000108a2 */
[----:B------:R-:W-:Y:S01]  /*5e30*/  FFMA.FTZ R77, R81, R156, R154 ;  /* 0x0000009c514d7223 */ /* 0x000fe2000001009a */
[C---:B------:R-:W-:Y:S01]  /*5e40*/  FMUL.FTZ R160, R79.reuse, R160 ;  /* 0x000000a04fa07220 */ /* 0x040fe20000410000 */
[-C--:B------:R-:W-:Y:S01]  /*5e50*/  FFMA.FTZ R154, R79, R158.reuse, -R164 ;  /* 0x0000009e4f9a7223 */ /* 0x080fe200000108a4 */
[--C-:B------:R-:W-:Y:S02]  /*5e60*/  HADD2.F32 R81, -RZ, R151.reuse.H1_H1 ;  /* 0x30000097ff517230 */ /* 0x100fe40000004100 */
[----:B------:R-:W-:Y:S02]  /*5e70*/  HADD2.F32 R153, -RZ, R48.H0_H0 ;  /* 0x20000030ff997230 */ /* 0x000fe40000004100 */
[----:B------:R-:W-:Y:S01]  /*5e80*/  FFMA.FTZ R156, R83, R158, R160 ;  /* 0x0000009e539c7223 */ /* 0x000fe200000100a0 */
[----:B------:R-:W-:-:S02]  /*5e90*/  HADD2.F32 R151, -RZ, R151.H0_H0 ;  /* 0x20000097ff977230 */ /* 0x000fc40000004100 */
[----:B------:R-:W-:Y:S02]  /*5ea0*/  HADD2.F32 R79, -RZ, R80.H0_H0 ;  /* 0x20000050ff4f7230 */ /* 0x000fe40000004100 */
[----:B------:R-:W-:Y:S02]  /*5eb0*/  HADD2.F32 R48, -RZ, R76.H0_H0 ;  /* 0x2000004cff307230 */ /* 0x000fe40000004100 */
[----:B------:R-:W-:Y:S02]  /*5ec0*/  HADD2.F32 R80, -RZ, R80.H1_H1 ;  /* 0x30000050ff507230 */ /* 0x000fe40000004100 */
[CC--:B------:R-:W-:Y:S01]  /*5ed0*/  FMUL.FTZ R155, R79.reuse, R151.reuse ;  /* 0x000000974f9b7220 */ /* 0x0c0fe20000410000 */
        /* <DEDUP_REMOVED lines=12> */
[----:B------:R-:W-:Y:S01]  /*5fa0*/  HADD2.F32 R81, -RZ, R150.H1_H1 ;  /* 0x30000096ff517230 */ /* 0x000fe20000004100 */
[----:B------:R-:W-:Y:S01]  /*5fb0*/  F2FP.F16.F32.PACK_AB R80, R153, R48 ;  /* 0x000000309950723e */ /* 0x000fe200000000ff */
[----:B------:R-:W-:Y:S02]  /*5fc0*/  HADD2.F32 R44, -RZ, R78.H0_H0 ;  /* 0x2000004eff2c7230 */ /* 0x000fe40000004100 */
[----:B------:R-:W-:Y:S02]  /*5fd0*/  HADD2.F32 R82, -RZ, R82.H1_H1 ;  /* 0x30000052ff527230 */ /* 0x000fe40000004100 */
[-C--:B------:R-:W-:Y:S01]  /*5fe0*/  FMUL.FTZ R151, R46, R81.reuse ;  /* 0x000000512e977220 */ /* 0x080fe20000410000 */
[----:B------:R-:W-:Y:S02]  /*5ff0*/  HADD2.F32 R78, -RZ, R78.H1_H1 ;  /* 0x3000004eff4e7230 */ /* 0x000fe40000004100 */
[----:B------:R-:W-:Y:S01]  /*6000*/  FMUL.FTZ R81, R44, R81 ;  /* 0x000000512c517220 */ /* 0x000fe20000410000 */
[----:B------:R-:W-:-:S02]  /*6010*/  HADD2.F32 R79, -RZ, R150.H0_H0 ;  /* 0x20000096ff4f7230 */ /* 0x000fc40000004100 */
[-C--:B------:R-:W-:Y:S01]  /*6020*/  FMUL.FTZ R157, R82, R83.reuse ;  /* 0x00000053529d7220 */ /* 0x080fe20000410000 */
[----:B------:R-:W-:Y:S02]  /*6030*/  FMUL.FTZ R83, R78, R83 ;  /* 0x000000534e537220 */ /* 0x000fe40000410000 */
[-C--:B------:R-:W-:Y:S01]  /*6040*/  FFMA.FTZ R81, R46, R79.reuse, R81 ;  /* 0x0000004f2e517223 */ /* 0x080fe20000010051 */
[----:B------:R-:W-:Y:S01]  /*6050*/  FFMA.FTZ R151, R44, R79, -R151 ;  /* 0x0000004f2c977223 */ /* 0x000fe20000010897 */
[-C--:B------:R-:W-:Y:S01]  /*6060*/  FFMA.FTZ R82, R82, R45.reuse, R83 ;  /* 0x0000002d52527223 */ /* 0x080fe20000010053 */
[----:B------:R-:W-:Y:S01]  /*6070*/  FFMA.FTZ R78, R78, R45, -R157 ;  /* 0x0000002d4e4e7223 */ /* 0x000fe2000001089d */
[----:B------:R-:W-:Y:S01]  /*6080*/  F2FP.F16.F32.PACK_AB R83, R156, R77 ;  /* 0x0000004d9c53723e */ /* 0x000fe200000000ff */
[----:B------:R-:W-:Y:S01]  /*6090*/  IMAD.MOV.U32 R77, RZ, RZ, R47 ;  /* 0x000000ffff4d7224 */ /* 0x000fe200078e002f */
[----:B------:R-:W-:Y:S02]  /*60a0*/  F2FP.F16.F32.PACK_AB R79, R154, R49 ;  /* 0x000000319a4f723e */ /* 0x000fe400000000ff */
[----:B------:R-:W-:Y:S01]  /*60b0*/  F2FP.F16.F32.PACK_AB R82, R82, R81 ;  /* 0x000000515252723e */ /* 0x000fe200000000ff */
[----:B------:R-:W-:Y:S01]  /*60c0*/  IMAD.MOV.U32 R81, RZ, RZ, R50 ;  /* 0x000000ffff517224 */ /* 0x000fe200078e0032 */
[----:B------:R-:W-:-:S07]  /*60d0*/  F2FP.F16.F32.PACK_AB R78, R78, R151 ;  /* 0x000000974e4e723e */ /* 0x000fce00000000ff */
.L_x_8425:
[----:B------:R-:W-:Y:S05]  /*60e0*/  BSYNC B2 ;  /* 0x0000000000027941 */ /* 0x000fea0003800000 */
.L_x_8424:
[----:B------:R-:W-:Y:S01]  /*60f0*/  ISETP.GE.AND P4, PT, R149, R132, PT ;  /* 0x000000849500720c */ /* 0x000fe20003f86270 */
[----:B------:R-:W-:-:S12]  /*6100*/  ULDC.64 UR4, c[0x0][0x2e8] ;  /* 0x0000ba0000047ab9 */ /* 0x000fd80000000a00 */
[--C-:B------:R-:W-:Y:S02]  /*6110*/  @!P4 SHF.R.S32.HI R44, RZ, 0x1f, R149.reuse ;  /* 0x0000001fff2cc819 */ /* 0x100fe40000011495 */
[----:B------:R-:W-:-:S04]  /*6120*/  @!P4 IADD3 R124, P5, P6, R96, R124, R149 ;  /* 0x0000007c607cc210 */ /* 0x000fc80007ebe095 */
[----:B------:R-:W-:Y:S02]  /*6130*/  @!P4 IADD3.X R47, R35, R148, R44, P5, P6 ;  /* 0x00000094232fc210 */ /* 0x000fe40002fec42c */
[----:B------:R-:W-:-:S04]  /*6140*/  LEA R44, P5, R146, UR4, 0x1 ;  /* 0x00000004922c7c11 */ /* 0x000fc8000f8a08ff */
[----:B------:R-:W-:Y:S02]  /*6150*/  LEA.HI.X R45, R146, UR5, R147, 0x1, P5 ;  /* 0x00000005922d7c11 */ /* 0x000fe4000a8f0c93 */
[----:B------:R-:W-:-:S03]  /*6160*/  @!P4 LEA R46, P5, R124, UR4, 0x1 ;  /* 0x000000047c2ecc11 */ /* 0x000fc6000f8a08ff */
[----:B-1----:R1:W-:Y:S01]  /*6170*/  STG.E.128 desc[UR38][R44.64], R76 ;  /* 0x0000004c2c007986 */ /* 0x0023e2000c101d26 */
[----:B------:R-:W-:-:S05]  /*6180*/  @!P4 LEA.HI.X R47, R124, UR5, R47, 0x1, P5 ;  /* 0x000000057c2fcc11 */ /* 0x000fca000a8f0c2f */
[----:B--2---:R1:W-:Y:S04]  /*6190*/  @!P4 STG.E.128 desc[UR38][R46.64], R80 ;  /* 0x000000502e00c986 */ /* 0x0043e8000c101d26 */
.L_x_8423:
[----:B------:R-:W-:Y:S05]  /*61a0*/  BSYNC B1 ;  /* 0x0000000000017941 */ /* 0x000fea0003800000 */
.L_x_8422:
[----:B------:R-:W-:Y:S01]  /*61b0*/  ISETP.GE.OR P4, PT, R212, R114, P2 ;  /* 0x00000072d400720c */ /* 0x000fe20001786670 */
[----:B------:R-:W-:-:S12]  /*61c0*/  BSSY B1, `(.L_x_8426) ;  /* 0x0000080000017945 */ /* 0x000fd80003800000 */
[----:B------:R-:W-:Y:S05]  /*61d0*/  @P4 BRA `(.L_x_8427) ;  /* 0x0000000400f84947 */ /* 0x000fea0003800000 */
[-C--:B-12---:R-:W-:Y:S01]  /*61e0*/  IMAD R44, R118, R122.reuse, RZ ;  /* 0x0000007a762c7224 */ /* 0x086fe200078e02ff */
        /* <DEDUP_REMOVED lines=14> */
[----:B------:R-:W-:-:S03]  /*62d0*/  LOP3.LUT R45, R199, 0x38, R81, 0xf8, !PT ;  /* 0x00000038c72d7812 */ /* 0x000fc600078ef851 */
[----:B------:R-:W-:Y:S01]  /*62e0*/  IMAD.SHL.U32 R44, R44, 0x400, RZ ;  /* 0x000004002c2c7824 */ /* 0x000fe200078e00ff */
[----:B------:R-:W-:-:S04]  /*62f0*/  LOP3.LUT R45, R45, R228, RZ, 0x3c, !PT ;  /* 0x000000e42d2d7212 */ /* 0x000fc800078e3cff */
[----:B------:R-:W-:-:S04]  /*6300*/  LOP3.LUT R44, R44, 0x7fffe000, RZ, 0xc0, !PT ;  /* 0x7fffe0002c2c7812 */ /* 0x000fc800078ec0ff */
[----:B------:R-:W-:Y:S01]  /*6310*/  IADD3 R47, R45, R44, R202 ;  /* 0x0000002c2d2f7210 */ /* 0x000fe20007ffe0ca */
[----:B------:R-:W-:-:S04]  /*6320*/  IMAD R45, R184, 0x4000, R110 ;  /* 0x00004000b82d7824 */ /* 0x000fc800078e026e */
[----:B------:R-:W-:Y:S02]  /*6330*/  IMAD R47, R184, 0x4000, R47 ;  /* 0x00004000b82f7824 */ /* 0x000fe400078e022f */
[--C-:B------:R-:W-:Y:S02]  /*6340*/  IMAD R45, R45, 0x2, R2.reuse ;  /* 0x000000022d2d7824 */ /* 0x100fe400078e0202 */
[----:B------:R-:W-:-:S04]  /*6350*/  IMAD R48, R47, 0x2, R2 ;  /* 0x000000022f307824 */ /* 0x000fc800078e0202 */
[----:B------:R-:W1:Y:S04]  /*6360*/  LDS.128 R44, [R45+0x18400] ;  /* 0x018400002d2c7984 */ /* 0x000e680000000c00 */
[----:B------:R-:W2:Y:S01]  /*6370*/  LDS.128 R48, [R48+0x18400] ;  /* 0x0184000030307984 */ /* 0x000ea20000000c00 */
[----:B------:R-:W-:Y:S05]  /*6380*/  @P3 BRA `(.L_x_8429) ;  /* 0x00000004005c3947 */ /* 0x000fea0003800000 */
[----:B------:R-:W-:Y:S02]  /*6390*/  SHF.R.U64 R82, R52, 0x10, R53 ;  /* 0x0000001034527819 */ /* 0x000fe40000001235 */
[----:B------:R-:W-:Y:S01]  /*63a0*/  SHF.R.U64 R52, R54, 0x10, R55 ;  /* 0x0000001036347819 */ /* 0x000fe20000001237 */
[----:B-1----:R-:W-:Y:S01]  /*63b0*/  IMAD.MOV.U32 R54, RZ, RZ, R44 ;  /* 0x000000ffff367224 */ /* 0x002fe200078e002c */
[----:B------:R-:W-:Y:S01]  /*63c0*/  SHF.R.U32.HI R124, RZ, 0x10, R57 ;  /* 0x00000010ff7c7819 */ /* 0x000fe20000011639 */
[----:B--2---:R-:W-:Y:S01]  /*63d0*/  IMAD.MOV.U32 R44, RZ, RZ, R49 ;  /* 0x000000ffff2c7224 */ /* 0x004fe200078e0031 */
[----:B------:R-:W-:Y:S01]  /*63e0*/  SHF.R.U32.HI R83, RZ, 0x10, R53 ;  /* 0x00000010ff537819 */ /* 0x000fe20000011635 */
[----:B------:R-:W-:Y:S01]  /*63f0*/  IMAD.MOV.U32 R49, RZ, RZ, R47 ;  /* 0x000000ffff317224 */ /* 0x000fe200078e002f */
[----:B------:R-:W-:Y:S01]  /*6400*/  SHF.R.U64 R56, R56, 0x10, R57 ;  /* 0x0000001038387819 */ /* 0x000fe20000001239 */
[----:B------:R-:W-:Y:S01]  /*6410*/  IMAD.MOV.U32 R57, RZ, RZ, R51 ;  /* 0x000000ffff397224 */ /* 0x000fe200078e0033 */
[----:B------:R-:W-:Y:S01]  /*6420*/  SHF.R.U32.HI R147, RZ, 0x10, R55 ;  /* 0x00000010ff937819 */ /* 0x000fe20000011637 */
[----:B------:R-:W-:Y:S01]  /*6430*/  IMAD.MOV.U32 R55, RZ, RZ, R48 ;  /* 0x000000ffff377224 */ /* 0x000fe200078e0030 */
[--C-:B------:R-:W-:Y:S01]  /*6440*/  SHF.R.U64 R53, R58, 0x10, R59.reuse ;  /* 0x000000103a357819 */ /* 0x100fe2000000123b */
[----:B------:R-:W-:Y:S01]  /*6450*/  HADD2.F32 R48, -RZ, R44.H0_H0 ;  /* 0x2000002cff307230 */ /* 0x000fe20000004100 */
[----:B------:R-:W-:Y:S01]  /*6460*/  SHF.R.U32.HI R125, RZ, 0x10, R59 ;  /* 0x00000010ff7d7819 */ /* 0x000fe2000001163b */
[----:B------:R-:W-:-:S02]  /*6470*/  HADD2.F32 R59, -RZ, R145.H0_H0 ;  /* 0x20000091ff3b7230 */ /* 0x000fc40000004100 */
[----:B------:R-:W-:Y:S02]  /*6480*/  HADD2.F32 R145, -RZ, R145.H1_H1 ;  /* 0x30000091ff917230 */ /* 0x000fe40000004100 */
[----:B------:R-:W-:Y:S02]  /*6490*/  HADD2.F32 R51, -RZ, R44.H1_H1 ;  /* 0x3000002cff337230 */ /* 0x000fe40000004100 */
[--C-:B------:R-:W-:Y:S02]  /*64a0*/  HADD2.F32 R44, -RZ, R45.reuse.H0_H0 ;  /* 0x2000002dff2c7230 */ /* 0x100fe40000004100 */
[----:B------:R-:W-:Y:S02]  /*64b0*/  HADD2.F32 R124, -RZ, R124.H0_H0 ;  /* 0x2000007cff7c7230 */ /* 0x000fe40000004100 */
[----:B------:R-:W-:Y:S02]  /*64c0*/  HADD2.F32 R47, -RZ, R45.H1_H1 ;  /* 0x3000002dff2f7230 */ /* 0x000fe40000004100 */
[----:B------:R-:W-:Y:S01]  /*64d0*/  FMUL.FTZ R45, R48, R145 ;  /* 0x00000091302d7220 */ /* 0x000fe20000410000 */
[----:B------:R-:W-:-:S02]  /*64e0*/  HADD2.F32 R58, -RZ, R83.H0_H0 ;  /* 0x20000053ff3a7230 */ /* 0x000fc40000004100 */
[C---:B------:R-:W-:Y:S01]  /*64f0*/  FMUL.FTZ R145, R44.reuse, R145 ;  /* 0x000000912c917220 */ /* 0x040fe20000410000 */
[-C--:B------:R-:W-:Y:S01]  /*6500*/  FMUL.FTZ R146, R51, R124.reuse ;  /* 0x0000007c33927220 */ /* 0x080fe20000410000 */
[C---:B------:R-:W-:Y:S01]  /*6510*/  FMUL.FTZ R124, R47.reuse, R124 ;  /* 0x0000007c2f7c7220 */ /* 0x040fe20000410000 */
[-C--:B------:R-:W-:Y:S01]  /*6520*/  FFMA.FTZ R44, R44, R59.reuse, -R45 ;  /* 0x0000003b2c2c7223 */ /* 0x080fe2000001082d */
[----:B------:R-:W-:Y:S01]  /*6530*/  FFMA.FTZ R45, R48, R59, R145 ;  /* 0x0000003b302d7223 */ /* 0x000fe20000010091 */
[-C--:B------:R-:W-:Y:S01]  /*6540*/  FFMA.FTZ R47, R47, R58.reuse, -R146 ;  /* 0x0000003a2f2f7223 */ /* 0x080fe20000010892 */
[----:B------:R-:W-:Y:S01]  /*6550*/  FFMA.FTZ R48, R51, R58, R124 ;  /* 0x0000003a33307223 */ /* 0x000fe2000001007c */
[----:B------:R-:W-:Y:S02]  /*6560*/  HADD2.F32 R83, -RZ, R144.H1_H1 ;  /* 0x30000090ff537230 */ /* 0x000fe40000004100 */
[--C-:B------:R-:W-:Y:S01]  /*6570*/  HADD2.F32 R58, -RZ, R57.reuse.H0_H0 ;  /* 0x20000039ff3a7230 */ /* 0x100fe20000004100 */
[----:B------:R-:W-:Y:S01]  /*6580*/  F2FP.F16.F32.PACK_AB R47, R47, R44 ;  /* 0x0000002c2f2f723e */ /* 0x000fe200000000ff */
[----:B------:R-:W-:-:S02]  /*6590*/  HADD2.F32 R57, -RZ, R57.H1_H1 ;  /* 0x30000039ff397230 */ /* 0x000fc40000004100 */
[----:B------:R-:W-:Y:S02]  /*65a0*/  HADD2.F32 R146, -RZ, R125.H0_H0 ;  /* 0x2000007dff927230 */ /* 0x000fe40000004100 */
[----:B------:R-:W-:Y:S01]  /*65b0*/  FMUL.FTZ R148, R58, R83 ;  /* 0x000000533a947220 */ /* 0x000fe20000410000 */
[----:B------:R-:W-:Y:S02]  /*65c0*/  HADD2.F32 R59, -RZ, R142.H1_H1 ;  /* 0x3000008eff3b7230 */ /* 0x000fe40000004100 */
[--C-:B------:R-:W-:Y:S02]  /*65d0*/  HADD2.F32 R51, -RZ, R49.reuse.H0_H0 ;  /* 0x20000031ff337230 */ /* 0x100fe40000004100 */
[----:B------:R-:W-:Y:S01]  /*65e0*/  FMUL.FTZ R150, R57, R146 ;  /* 0x0000009239967220 */ /* 0x000fe20000410000 */
[----:B------:R-:W-:Y:S02]  /*65f0*/  HADD2.F32 R49, -RZ, R49.H1_H1 ;  /* 0x30000031ff317230 */ /* 0x000fe40000004100 */
[----:B------:R-:W-:-:S02]  /*6600*/  HADD2.F32 R124, -RZ, R147.H0_H0 ;  /* 0x20000093ff7c7230 */ /* 0x000fc40000004100 */
[C---:B------:R-:W-:Y:S01]  /*6610*/  FMUL.FTZ R83, R51.reuse, R83 ;  /* 0x0000005333537220 */ /* 0x040fe20000410000 */
[-C--:B------:R-:W-:Y:S01]  /*6620*/  FFMA.FTZ R148, R51, R59.reuse, -R148 ;  /* 0x0000003b33947223 */ /* 0x080fe20000010894 */
[C---:B------:R-:W-:Y:S01]  /*6630*/  FMUL.FTZ R146, R49.reuse, R146 ;  /* 0x0000009231927220 */ /* 0x040fe20000410000 */
[----:B------:R-:W-:Y:S02]  /*6640*/  HADD2.F32 R144, -RZ, R144.H0_H0 ;  /* 0x20000090ff907230 */ /* 0x000fe40000004100 */
[-C--:B------:R-:W-:Y:S01]  /*6650*/  FFMA.FTZ R145, R49, R124.reuse, -R150 ;  /* 0x0000007c31917223 */ /* 0x080fe20000010896 */
[----:B------:R-:W-:Y:S02]  /*6660*/  HADD2.F32 R51, -RZ, R55.H0_H0 ;  /* 0x20000037ff337230 */ /* 0x000fe40000004100 */
[----:B------:R-:W-:Y:S01]  /*6670*/  FFMA.FTZ R125, R58, R59, R83 ;  /* 0x0000003b3a7d7223 */ /* 0x000fe20000010053 */
[----:B------:R-:W-:Y:S02]  /*6680*/  HADD2.F32 R56, -RZ, R56.H0_H0 ;  /* 0x20000038ff387230 */ /* 0x000fe40000004100 */
[----:B------:R-:W-:Y:S01]  /*6690*/  FFMA.FTZ R146, R57, R124, R146 ;  /* 0x0000007c39927223 */ /* 0x000fe20000010092 */
[----:B------:R-:W-:-:S02]  /*66a0*/  HADD2.F32 R49, -RZ, R54.H0_H0 ;  /* 0x20000036ff317230 */ /* 0x000fc40000004100 */
[----:B------:R-:W-:Y:S01]  /*66b0*/  FMUL.FTZ R58, R51, R144 ;  /* 0x00000090333a7220 */ /* 0x000fe20000410000 */
        /* <DEDUP_REMOVED lines=8> */
[-C--:B------:R-:W-:Y:S01]  /*6740*/  FFMA.FTZ R144, R51, R142.reuse, R144 ;  /* 0x0000008e33907223 */ /* 0x080fe20000010090 */
[----:B------:R-:W-:-:S02]  /*6750*/  FFMA.FTZ R58, R49, R142, -R58 ;  /* 0x0000008e313a7223 */ /* 0x000fc4000001083a */
[-C--:B------:R-:W-:Y:S01]  /*6760*/  FFMA.FTZ R59, R55, R82.reuse, R56 ;  /* 0x00000052373b7223 */ /* 0x080fe20000010038 */
[----:B------:R-:W-:Y:S02]  /*6770*/  HADD2.F32 R51, -RZ, R50.H0_H0 ;  /* 0x20000032ff337230 */ /* 0x000fe40000004100 */
[----:B------:R-:W-:Y:S01]  /*6780*/  FFMA.FTZ R57, R54, R82, -R57 ;  /* 0x0000005236397223 */ /* 0x000fe20000010839 */
[----:B------:R-:W-:Y:S02]  /*6790*/  HADD2.F32 R56, -RZ, R143.H1_H1 ;  /* 0x3000008fff387230 */ /* 0x000fe40000004100 */
[----:B------:R-:W-:Y:S02]  /*67a0*/  HADD2.F32 R55, -RZ, R53.H0_H0 ;  /* 0x20000035ff377230 */ /* 0x000fe40000004100 */
[----:B------:R-:W-:Y:S01]  /*67b0*/  HADD2.F32 R49, -RZ, R46.H0_H0 ;  /* 0x2000002eff317230 */ /* 0x000fe20000004100 */
[----:B------:R-:W-:Y:S01]  /*67c0*/  F2FP.F16.F32.PACK_AB R44, R57, R58 ;  /* 0x0000003a392c723e */ /* 0x000fe200000000ff */
[----:B------:R-:W-:-:S02]  /*67d0*/  HADD2.F32 R50, -RZ, R50.H1_H1 ;  /* 0x30000032ff327230 */ /* 0x000fc40000004100 */
        /* <DEDUP_REMOVED lines=11> */
[----:B------:R-:W-:Y:S02]  /*6890*/  F2FP.F16.F32.PACK_AB R49, R48, R45 ;  /* 0x0000002d3031723e */ /* 0x000fe400000000ff */
[----:B------:R-:W-:Y:S01]  /*68a0*/  MOV R45, R47 ;  /* 0x0000002f002d7202 */ /* 0x000fe20000000f00 */
[----:B------:R-:W-:Y:S01]  /*68b0*/  IMAD.MOV.U32 R47, RZ, RZ, R145 ;  /* 0x000000ffff2f7224 */ /* 0x000fe200078e0091 */
[----:B------:R-:W-:Y:S02]  /*68c0*/  F2FP.F16.F32.PACK_AB R51, R146, R125 ;  /* 0x0000007d9233723e */ /* 0x000fe400000000ff */
[----:B------:R-:W-:Y:S02]  /*68d0*/  F2FP.F16.F32.PACK_AB R48, R59, R144 ;  /* 0x000000903b30723e */ /* 0x000fe400000000ff */
[----:B------:R-:W-:-:S02]  /*68e0*/  F2FP.F16.F32.PACK_AB R46, R83, R52 ;  /* 0x00000034532e723e */ /* 0x000fc400000000ff */
[----:B------:R-:W-:-:S07]  /*68f0*/  F2FP.F16.F32.PACK_AB R50, R55, R56 ;  /* 0x000000383732723e */ /* 0x000fce00000000ff */
.L_x_8429:
[----:B------:R-:W-:Y:S05]  /*6900*/  BSYNC B2 ;  /* 0x0000000000027941 */ /* 0x000fea0003800000 */
.L_x_8428:
        /* <DEDUP_REMOVED lines=11> */
.L_x_8427:
[----:B------:R-:W-:Y:S05]  /*69c0*/  BSYNC B1 ;  /* 0x0000000000017941 */ /* 0x000fea0003800000 */
.L_x_8426:
[----:B------:R-:W-:Y:S01]  /*69d0*/  ISETP.GE.OR P4, PT, R211, R114, P2 ;  /* 0x00000072d300720c */ /* 0x000fe20001786670 */
[----:B------:R-:W-:-:S12]  /*69e0*/  BSSY B1, `(.L_x_8430) ;  /* 0x000007f000017945 */ /* 0x000fd80003800000 */
[----:B------:R-:W-:Y:S05]  /*69f0*/  @P4 BRA `(.L_x_8431) ;  /* 0x0000000400f44947 */ /* 0x000fea0003800000 */
[-C--:B-123--:R-:W-:Y:S01]  /*6a00*/  IMAD R44, R117, R122.reuse, RZ ;  /* 0x0000007a752c7224 */ /* 0x08efe200078e02ff */
        /* <DEDUP_REMOVED lines=26> */
[--C-:B------:R-:W-:Y:S02]  /*6bb0*/  SHF.R.U64 R81, R64, 0x10, R65.reuse ;  /* 0x0000001040517819 */ /* 0x100fe40000001241 */
[----:B------:R-:W-:Y:S01]  /*6bc0*/  SHF.R.U32.HI R64, RZ, 0x10, R65 ;  /* 0x00000010ff407819 */ /* 0x000fe20000011641 */
[--C-:B------:R-:W-:Y:S01]  /*6bd0*/  HADD2.F32 R65, -RZ, R138.reuse.H0_H0 ;  /* 0x2000008aff417230 */ /* 0x100fe20000004100 */
[--C-:B------:R-:W-:Y:S01]  /*6be0*/  SHF.R.U64 R60, R60, 0x10, R61.reuse ;  /* 0x000000103c3c7819 */ /* 0x100fe2000000123d */
[----:B------:R-:W-:Y:S01]  /*6bf0*/  HADD2.F32 R138, -RZ, R138.H1_H1 ;  /* 0x3000008aff8a7230 */ /* 0x000fe20000004100 */
[----:B------:R-:W-:Y:S01]  /*6c00*/  SHF.R.U32.HI R76, RZ, 0x10, R61 ;  /* 0x00000010ff4c7819 */ /* 0x000fe2000001163d */
[----:B--2---:R-:W-:Y:S01]  /*6c10*/  IMAD.MOV.U32 R61, RZ, RZ, R48 ;  /* 0x000000ffff3d7224 */ /* 0x004fe200078e0030 */
[----:B------:R-:W-:Y:S01]  /*6c20*/  SHF.R.U64 R58, R62, 0x10, R63 ;  /* 0x000000103e3a7819 */ /* 0x000fe2000000123f */
[----:B------:R-:W-:Y:S01]  /*6c30*/  IMAD.MOV.U32 R62, RZ, RZ, R50 ;  /* 0x000000ffff3e7224 */ /* 0x000fe200078e0032 */
[----:B------:R-:W-:Y:S01]  /*6c40*/  SHF.R.U64 R59, R66, 0x10, R67 ;  /* 0x00000010423b7819 */ /* 0x000fe20000001243 */
[----:B-1----:R-:W-:Y:S01]  /*6c50*/  IMAD.MOV.U32 R48, RZ, RZ, R47 ;  /* 0x000000ffff307224 */ /* 0x002fe200078e002f */
[----:B------:R-:W-:Y:S01]  /*6c60*/  SHF.R.U32.HI R79, RZ, 0x10, R63 ;  /* 0x00000010ff4f7819 */ /* 0x000fe2000001163f */
[--C-:B------:R-:W-:Y:S01]  /*6c70*/  HADD2.F32 R50, -RZ, R49.reuse.H0_H0 ;  /* 0x20000031ff327230 */ /* 0x100fe20000004100 */
[----:B------:R-:W-:Y:S01]  /*6c80*/  SHF.R.U32.HI R77, RZ, 0x10, R67 ;  /* 0x00000010ff4d7819 */ /* 0x000fe20000011643 */
[----:B------:R-:W-:-:S02]  /*6c90*/  HADD2.F32 R49, -RZ, R49.H1_H1 ;  /* 0x30000031ff317230 */ /* 0x000fc40000004100 */
[--C-:B------:R-:W-:Y:S02]  /*6ca0*/  HADD2.F32 R47, -RZ, R45.reuse.H0_H0 ;  /* 0x2000002dff2f7230 */ /* 0x100fe40000004100 */
[----:B------:R-:W-:Y:S02]  /*6cb0*/  HADD2.F32 R66, -RZ, R64.H0_H0 ;  /* 0x20000040ff427230 */ /* 0x000fe40000004100 */
[----:B------:R-:W-:Y:S02]  /*6cc0*/  HADD2.F32 R45, -RZ, R45.H1_H1 ;  /* 0x3000002dff2d7230 */ /* 0x000fe40000004100 */
[----:B------:R-:W-:Y:S02]  /*6cd0*/  HADD2.F32 R63, -RZ, R140.H0_H0 ;  /* 0x2000008cff3f7230 */ /* 0x000fe40000004100 */
[-C--:B------:R-:W-:Y:S01]  /*6ce0*/  FMUL.FTZ R78, R49, R66.reuse ;  /* 0x00000042314e7220 */ /* 0x080fe20000410000 */
[----:B------:R-:W-:Y:S02]  /*6cf0*/  HADD2.F32 R64, -RZ, R76.H0_H0 ;  /* 0x2000004cff407230 */ /* 0x000fe40000004100 */
[-C--:B------:R-:W-:Y:S01]  /*6d00*/  FMUL.FTZ R76, R50, R65.reuse ;  /* 0x00000041324c7220 */ /* 0x080fe20000410000 */
[----:B------:R-:W-:Y:S01]  /*6d10*/  FMUL.FTZ R66, R45, R66 ;  /* 0x000000422d427220 */ /* 0x000fe20000410000 */
[----:B------:R-:W-:Y:S01]  /*6d20*/  FMUL.FTZ R65, R47, R65 ;  /* 0x000000412f417220 */ /* 0x000fe20000410000 */
[----:B------:R-:W-:-:S02]  /*6d30*/  HADD2.F32 R140, -RZ, R140.H1_H1 ;  /* 0x3000008cff8c7230 */ /* 0x000fc40000004100 */
[-C--:B------:R-:W-:Y:S01]  /*6d40*/  FFMA.FTZ R76, R47, R63.reuse, -R76 ;  /* 0x0000003f2f4c7223 */ /* 0x080fe2000001084c */
[-C--:B------:R-:W-:Y:S01]  /*6d50*/  FFMA.FTZ R67, R45, R64.reuse, -R78 ;  /* 0x000000402d437223 */ /* 0x080fe2000001084e */
[----:B------:R-:W-:Y:S01]  /*6d60*/  FFMA.FTZ R66, R49, R64, R66 ;  /* 0x0000004031427223 */ /* 0x000fe20000010042 */
[----:B------:R-:W-:Y:S02]  /*6d70*/  HADD2.F32 R64, -RZ, R139.H0_H0 ;  /* 0x2000008bff407230 */ /* 0x000fe40000004100 */
[----:B------:R-:W-:Y:S01]  /*6d80*/  FFMA.FTZ R65, R50, R63, R65 ;  /* 0x0000003f32417223 */ /* 0x000fe20000010041 */
[--C-:B------:R-:W-:Y:S02]  /*6d90*/  HADD2.F32 R47, -RZ, R51.reuse.H0_H0 ;  /* 0x20000033ff2f7230 */ /* 0x100fe40000004100 */
[----:B------:R-:W-:Y:S02]  /*6da0*/  HADD2.F32 R45, -RZ, R48.H0_H0 ;  /* 0x20000030ff2d7230 */ /* 0x000fe40000004100 */
[----:B------:R-:W-:-:S02]  /*6db0*/  HADD2.F32 R51, -RZ, R51.H1_H1 ;  /* 0x30000033ff337230 */ /* 0x000fc40000004100 */
[-C--:B------:R-:W-:Y:S01]  /*6dc0*/  FMUL.FTZ R78, R47, R64.reuse ;  /* 0x000000402f4e7220 */ /* 0x080fe20000410000 */
[----:B------:R-:W-:Y:S02]  /*6dd0*/  HADD2.F32 R63, -RZ, R77.H0_H0 ;  /* 0x2000004dff3f7230 */ /* 0x000fe40000004100 */
[----:B------:R-:W-:Y:S01]  /*6de0*/  FMUL.FTZ R64, R45, R64 ;  /* 0x000000402d407220 */ /* 0x000fe20000410000 */
[----:B------:R-:W-:Y:S01]  /*6df0*/  HADD2.F32 R50, -RZ, R141.H0_H0 ;  /* 0x2000008dff327230 */ /* 0x000fe20000004100 */
[----:B------:R-:W-:Y:S01]  /*6e00*/  F2FP.F16.F32.PACK_AB R65, R66, R65 ;  /* 0x000000414241723e */ /* 0x000fe200000000ff */
[----:B------:R-:W-:Y:S02]  /*6e10*/  HADD2.F32 R48, -RZ, R48.H1_H1 ;  /* 0x30000030ff307230 */ /* 0x000fe40000004100 */
[----:B------:R-:W-:Y:S01]  /*6e20*/  FMUL.FTZ R77, R51, R63 ;  /* 0x0000003f334d7220 */ /* 0x000fe20000410000 */
[----:B------:R-:W-:Y:S02]  /*6e30*/  HADD2.F32 R49, -RZ, R79.H0_H0 ;  /* 0x2000004fff317230 */ /* 0x000fe40000004100 */
[----:B------:R-:W-:Y:S01]  /*6e40*/  FFMA.FTZ R64, R47, R50, R64 ;  /* 0x000000322f407223 */ /* 0x000fe20000010040 */
[----:B------:R-:W-:-:S02]  /*6e50*/  HADD2.F32 R47, -RZ, R61.H0_H0 ;  /* 0x2000003dff2f7230 */ /* 0x000fc40000004100 */
[C---:B------:R-:W-:Y:S01]  /*6e60*/  FMUL.FTZ R80, R48.reuse, R63 ;  /* 0x0000003f30507220 */ /* 0x040fe20000410000 */
[----:B------:R-:W-:Y:S02]  /*6e70*/  HADD2.F32 R61, -RZ, R61.H1_H1 ;  /* 0x3000003dff3d7230 */ /* 0x000fe40000004100 */
[-C--:B------:R-:W-:Y:S01]  /*6e80*/  FFMA.FTZ R77, R48, R49.reuse, -R77 ;  /* 0x00000031304d7223 */ /* 0x080fe2000001084d */
[----:B------:R-:W-:Y:S02]  /*6e90*/  HADD2.F32 R48, -RZ, R81.H0_H0 ;  /* 0x20000051ff307230 */ /* 0x000fe40000004100 */
[----:B------:R-:W-:Y:S01]  /*6ea0*/  FFMA.FTZ R78, R45, R50, -R78 ;  /* 0x000000322d4e7223 */ /* 0x000fe2000001084e */
[--C-:B------:R-:W-:Y:S02]  /*6eb0*/  HADD2.F32 R45, -RZ, R44.reuse.H0_H0 ;  /* 0x2000002cff2d7230 */ /* 0x100fe40000004100 */
[----:B------:R-:W-:Y:S01]  /*6ec0*/  FFMA.FTZ R79, R51, R49, R80 ;  /* 0x00000031334f7223 */ /* 0x000fe20000010050 */
[----:B------:R-:W-:-:S02]  /*6ed0*/  HADD2.F32 R44, -RZ, R44.H1_H1 ;  /* 0x3000002cff2c7230 */ /* 0x000fc40000004100 */
[----:B------:R-:W-:Y:S01]  /*6ee0*/  FMUL.FTZ R50, R47, R138 ;  /* 0x0000008a2f327220 */ /* 0x000fe20000410000 */
[----:B------:R-:W-:Y:S02]  /*6ef0*/  HADD2.F32 R60, -RZ, R60.H0_H0 ;  /* 0x2000003cff3c7230 */ /* 0x000fe40000004100 */
[----:B------:R-:W-:Y:S01]  /*6f00*/  FMUL.FTZ R49, R61, R48 ;  /* 0x000000303d317220 */ /* 0x000fe20000410000 */
[C---:B------:R-:W-:Y:S01]  /*6f10*/  FMUL.FTZ R138, R45.reuse, R138 ;  /* 0x0000008a2d8a7220 */ /* 0x040fe20000410000 */
[----:B------:R-:W-:Y:S01]  /*6f20*/  FFMA.FTZ R50, R45, R140, -R50 ;  /* 0x0000008c2d327223 */ /* 0x000fe20000010832 */
[C---:B------:R-:W-:Y:S01]  /*6f30*/  FMUL.FTZ R48, R44.reuse, R48 ;  /* 0x000000302c307220 */ /* 0x040fe20000410000 */
[----:B------:R-:W-:Y:S01]  /*6f40*/  FFMA.FTZ R49, R44, R60, -R49 ;  /* 0x0000003c2c317223 */ /* 0x000fe20000010831 */
[----:B------:R-:W-:Y:S02]  /*6f50*/  HADD2.F32 R45, -RZ, R62.H0_H0 ;  /* 0x2000003eff2d7230 */ /* 0x000fe40000004100 */
[----:B------:R-:W-:Y:S01]  /*6f60*/  FFMA.FTZ R138, R47, R140, R138 ;  /* 0x0000008c2f8a7223 */ /* 0x000fe2000001008a */
[----:B------:R-:W-:-:S02]  /*6f70*/  HADD2.F32 R59, -RZ, R59.H0_H0 ;  /* 0x2000003bff3b7230 */ /* 0x000fc40000004100 */
[----:B------:R-:W-:Y:S01]  /*6f80*/  FFMA.FTZ R61, R61, R60, R48 ;  /* 0x0000003c3d3d7223 */ /* 0x000fe20000010030 */
[----:B------:R-:W-:Y:S01]  /*6f90*/  HADD2.F32 R44, -RZ, R46.H0_H0 ;  /* 0x2000002eff2c7230 */ /* 0x000fe20000004100 */
[----:B------:R-:W-:Y:S01]  /*6fa0*/  F2FP.F16.F32.PACK_AB R79, R79, R64 ;  /* 0x000000404f4f723e */ /* 0x000fe200000000ff */
[----:B------:R-:W-:Y:S02]  /*6fb0*/  HADD2.F32 R62, -RZ, R62.H1_H1 ;  /* 0x3000003eff3e7230 */ /* 0x000fe40000004100 */
[----:B------:R-:W-:Y:S01]  /*6fc0*/  HADD2.F32 R139, -RZ, R139.H1_H1 ;  /* 0x3000008bff8b7230 */ /* 0x000fe20000004100 */
[----:B------:R-:W-:Y:S01]  /*6fd0*/  F2FP.F16.F32.PACK_AB R64, R61, R138 ;  /* 0x0000008a3d40723e */ /* 0x000fe200000000ff */
[----:B------:R-:W-:Y:S02]  /*6fe0*/  HADD2.F32 R46, -RZ, R46.H1_H1 ;  /* 0x3000002eff2e7230 */ /* 0x000fe40000004100 */
[----:B------:R-:W-:Y:S01]  /*6ff0*/  FMUL.FTZ R63, R62, R59 ;  /* 0x0000003b3e3f7220 */ /* 0x000fe20000410000 */
[----:B------:R-:W-:-:S02]  /*7000*/  HADD2.F32 R141, -RZ, R141.H1_H1 ;  /* 0x3000008dff8d7230 */ /* 0x000fc40000004100 */
[-C--:B------:R-:W-:Y:S01]  /*7010*/  FMUL.FTZ R51, R45, R139.reuse ;  /* 0x0000008b2d337220 */ /* 0x080fe20000410000 */
        /* <DEDUP_REMOVED lines=14> */
[----:B------:R-:W-:-:S07]  /*7100*/  IMAD.MOV.U32 R48, RZ, RZ, R64 ;  /* 0x000000ffff307224 */ /* 0x000fce00078e0040 */
.L_x_8433:
[----:B------:R-:W-:Y:S05]  /*7110*/  BSYNC B2 ;  /* 0x0000000000027941 */ /* 0x000fea0003800000 */
.L_x_8432:
        /* <DEDUP_REMOVED lines=11> */
.L_x_8431:
[----:B------:R-:W-:Y:S05]  /*71d0*/  BSYNC B1 ;  /* 0x0000000000017941 */ /* 0x000fea0003800000 */
.L_x_8430:
[----:B------:R-:W-:Y:S01]  /*71e0*/  ISETP.GE.OR P4, PT, R210, R114, P2 ;  /* 0x00000072d200720c */ /* 0x000fe20001786670 */
[-C--:B-1234-:R-:W-:Y:S02]  /*71f0*/  IMAD R44, R116, R122.reuse, RZ ;  /* 0x0000007a742c7224 */ /* 0x09efe400078e02ff */
[----:B------:R-:W-:-:S04]  /*7200*/  IMAD.WIDE.U32 R120, R210, R122, R120 ;  /* 0x0000007ad2787225 */ /* 0x000fc800078e0078 */
[----:B------:R-:W-:-:S06]  /*7210*/  IMAD R123, R210, R123, R44 ;  /* 0x0000007bd27b7224 */ /* 0x000fcc00078e022c */
[----:B------:R-:W-:Y:S05]  /*7220*/  @P4 BRA `(.L_x_8410) ;  /* 0x0000000c006c4947 */ /* 0x000fea0003800000 */
[----:B------:R-:W1:Y:S01]  /*7230*/  LDC.64 R52, c[0x0][0x2e8] ;  /* 0x0000ba00ff347b82 */ /* 0x000e620000000a00 */
[----:B------:R-:W-:Y:S01]  /*7240*/  IMAD.IADD R56, R121, 0x1, R123 ;  /* 0x0000000179387824 */ /* 0x000fe200078e027b */
[----:B------:R-:W-:Y:S01]  /*7250*/  IADD3 R44, P4, P5, R96, R120, R37 ;  /* 0x00000078602c7210 */ /* 0x000fe20007d9e025 */
[----:B------:R-:W-:Y:S01]  /*7260*/  BSSY B1, `(.L_x_8434) ;  /* 0x000006e000017945 */ /* 0x000fe20003800000 */
[----:B------:R-:W-:Y:S02]  /*7270*/  ISETP.NE.AND P6, PT, R0, RZ, PT ;  /* 0x000000ff0000720c */ /* 0x000fe40003fc5270 */
[----:B------:R-:W-:Y:S02]  /*7280*/  IADD3.X R45, R35, R56, R102, P4, P5 ;  /* 0x00000038232d7210 */ /* 0x000fe400027ea466 */
[----:B------:R-:W-:Y:S02]  /*7290*/  SEL R134, R113, R134, !P6 ;  /* 0x0000008671867207 */ /* 0x000fe40007000000 */
[----:B-1----:R-:W-:-:S04]  /*72a0*/  LEA R54, P4, R44, R52, 0x1 ;  /* 0x000000342c367211 */ /* 0x002fc800078808ff */
[----:B------:R-:W-:Y:S02]  /*72b0*/  LEA.HI.X R55, R44, R53, R45, 0x1, P4 ;  /* 0x000000352c377211 */ /* 0x000fe400020f0c2d */
[----:B------:R-:W-:-:S04]  /*72c0*/  SHF.R.S32.HI R45, RZ, 0x1f, R134 ;  /* 0x0000001fff2d7819 */ /* 0x000fc80000011486 */
[----:B------:R-:W-:-:S04]  /*72d0*/  LEA.HI R134, R45, R134, RZ, 0x4 ;  /* 0x000000862d867211 */ /* 0x000fc800078f20ff */
[----:B------:R-:W-:-:S04]  /*72e0*/  LEA.HI.SX32 R134, R134, R101, 0x1c ;  /* 0x0000006586867211 */ /* 0x000fc800078fe2ff */
[----:B------:R-:W-:Y:S02]  /*72f0*/  SHF.R.S32.HI R45, RZ, 0x1f, R134 ;  /* 0x0000001fff2d7819 */ /* 0x000fe40000011486 */
[----:B------:R-:W-:Y:S02]  /*7300*/  SHF.L.U32 R57, R134, 0x3, RZ ;  /* 0x0000000386397819 */ /* 0x000fe400000006ff */
        /* <DEDUP_REMOVED lines=13> */
[----:B------:R-:W-:Y:S01]  /*73e0*/  SHF.R.U32.HI R62, RZ, 0x10, R73 ;  /* 0x00000010ff3e7819 */ /* 0x000fe20000011649 */
[----:B--2---:R-:W-:Y:S01]  /*73f0*/  IMAD.MOV.U32 R58, RZ, RZ, R48 ;  /* 0x000000ffff3a7224 */ /* 0x004fe200078e0030 */
[----:B------:R-:W-:Y:S01]  /*7400*/  SHF.R.U32.HI R60, RZ, 0x10, R69 ;  /* 0x00000010ff3c7819 */ /* 0x000fe20000011645 */
[----:B------:R-:W-:Y:S01]  /*7410*/  IMAD.MOV.U32 R59, RZ, RZ, R50 ;  /* 0x000000ffff3b7224 */ /* 0x000fe200078e0032 */
[----:B------:R-:W-:Y:S01]  /*7420*/  SHF.R.U64 R72, R72, 0x10, R73 ;  /* 0x0000001048487819 */ /* 0x000fe20000001249 */
[----:B-1----:R-:W-:Y:S01]  /*7430*/  IMAD.MOV.U32 R48, RZ, RZ, R46 ;  /* 0x000000ffff307224 */ /* 0x002fe200078e002e */
        /* <DEDUP_REMOVED lines=23> */
[--C-:B------:R-:W-:Y:S02]  /*75b0*/  HADD2.F32 R46, -RZ, R51.reuse.H0_H0 ;  /* 0x20000033ff2e7230 */ /* 0x100fe40000004100 */
[----:B------:R-:W-:Y:S02]  /*75c0*/  HADD2.F32 R51, -RZ, R51.H1_H1 ;  /* 0x30000033ff337230 */ /* 0x000fe40000004100 */
[-C--:B------:R-:W-:Y:S01]  /*75d0*/  FMUL.FTZ R61, R45, R60.reuse ;  /* 0x0000003c2d3d7220 */ /* 0x080fe20000410000 */
[----:B------:R-:W-:Y:S02]  /*75e0*/  HADD2.F32 R62, -RZ, R74.H0_H0 ;  /* 0x2000004aff3e7230 */ /* 0x000fe40000004100 */
[----:B------:R-:W-:Y:S01]  /*75f0*/  FMUL.FTZ R68, R46, R60 ;  /* 0x0000003c2e447220 */ /* 0x000fe20000410000 */
[----:B------:R-:W-:Y:S01]  /*7600*/  HADD2.F32 R47, -RZ, R47.H1_H1 ;  /* 0x3000002fff2f7230 */ /* 0x000fe20000004100 */
[----:B------:R-:W-:Y:S01]  /*7610*/  F2FP.F16.F32.PACK_AB R63, R66, R63 ;  /* 0x0000003f423f723e */ /* 0x000fe200000000ff */
[----:B------:R-:W-:-:S02]  /*7620*/  HADD2.F32 R49, -RZ, R133.H1_H1 ;  /* 0x30000085ff317230 */ /* 0x000fc40000004100 */
[-C--:B------:R-:W-:Y:S01]  /*7630*/  FMUL.FTZ R60, R51, R62.reuse ;  /* 0x0000003e333c7220 */ /* 0x080fe20000410000 */
[----:B------:R-:W-:Y:S02]  /*7640*/  HADD2.F32 R50, -RZ, R70.H0_H0 ;  /* 0x20000046ff327230 */ /* 0x000fe40000004100 */
[----:B------:R-:W-:Y:S01]  /*7650*/  FMUL.FTZ R70, R47, R62 ;  /* 0x0000003e2f467220 */ /* 0x000fe20000410000 */
[----:B------:R-:W-:Y:S02]  /*7660*/  HADD2.F32 R137, -RZ, R137.H0_H0 ;  /* 0x20000089ff897230 */ /* 0x000fe40000004100 */
[-C--:B------:R-:W-:Y:S01]  /*7670*/  FFMA.FTZ R62, R46, R49.reuse, R61 ;  /* 0x000000312e3e7223 */ /* 0x080fe2000001003d */
[----:B------:R-:W-:Y:S01]  /*7680*/  FFMA.FTZ R68, R45, R49, -R68 ;  /* 0x000000312d447223 */ /* 0x000fe20000010844 */
[----:B------:R-:W-:Y:S02]  /*7690*/  HADD2.F32 R46, -RZ, R58.H0_H0 ;  /* 0x2000003aff2e7230 */ /* 0x000fe40000004100 */
[----:B------:R-:W-:Y:S01]  /*76a0*/  FFMA.FTZ R67, R47, R50, -R60 ;  /* 0x000000322f437223 */ /* 0x000fe2000001083c */
[----:B------:R-:W-:-:S02]  /*76b0*/  HADD2.F32 R49, -RZ, R72.H0_H0 ;  /* 0x20000048ff317230 */ /* 0x000fc40000004100 */
[----:B------:R-:W-:Y:S01]  /*76c0*/  FFMA.FTZ R69, R51, R50, R70 ;  /* 0x0000003233457223 */ /* 0x000fe20000010046 */
[----:B------:R-:W-:Y:S02]  /*76d0*/  HADD2.F32 R45, -RZ, R44.H0_H0 ;  /* 0x2000002cff2d7230 */ /* 0x000fe40000004100 */
[-C--:B------:R-:W-:Y:S01]  /*76e0*/  FMUL.FTZ R50, R46, R137.reuse ;  /* 0x000000892e327220 */ /* 0x080fe20000410000 */
[----:B------:R-:W-:Y:S02]  /*76f0*/  HADD2.F32 R58, -RZ, R58.H1_H1 ;  /* 0x3000003aff3a7230 */ /* 0x000fe40000004100 */
[----:B------:R-:W-:Y:S02]  /*7700*/  HADD2.F32 R44, -RZ, R44.H1_H1 ;  /* 0x3000002cff2c7230 */ /* 0x000fe40000004100 */
[----:B------:R-:W-:Y:S01]  /*7710*/  FMUL.FTZ R137, R45, R137 ;  /* 0x000000892d897220 */ /* 0x000fe20000410000 */
[----:B------:R-:W-:Y:S02]  /*7720*/  HADD2.F32 R135, -RZ, R135.H0_H0 ;  /* 0x20000087ff877230 */ /* 0x000fe40000004100 */
[----:B------:R-:W-:Y:S01]  /*7730*/  FMUL.FTZ R51, R58, R49 ;  /* 0x000000313a337220 */ /* 0x000fe20000410000 */
[----:B------:R-:W-:-:S02]  /*7740*/  HADD2.F32 R47, -RZ, R76.H0_H0 ;  /* 0x2000004cff2f7230 */ /* 0x000fc40000004100 */
[C---:B------:R-:W-:Y:S01]  /*7750*/  FMUL.FTZ R49, R44.reuse, R49 ;  /* 0x000000312c317220 */ /* 0x040fe20000410000 */
[----:B------:R-:W-:Y:S02]  /*7760*/  HADD2.F32 R136, -RZ, R136.H0_H0 ;  /* 0x20000088ff887230 */ /* 0x000fe40000004100 */
[----:B------:R-:W-:Y:S01]  /*7770*/  FFMA.FTZ R50, R45, R135, -R50 ;  /* 0x000000872d327223 */ /* 0x000fe20000010832 */
[----:B------:R-:W-:Y:S02]  /*7780*/  HADD2.F32 R45, -RZ, R59.H0_H0 ;  /* 0x2000003bff2d7230 */ /* 0x000fe40000004100 */
[-C--:B------:R-:W-:Y:S01]  /*7790*/  FFMA.FTZ R51, R44, R47.reuse, -R51 ;  /* 0x0000002f2c337223 */ /* 0x080fe20000010833 */
        /* <DEDUP_REMOVED lines=26> */
.L_x_8435:
[----:B------:R-:W-:Y:S05]  /*7940*/  BSYNC B1 ;  /* 0x0000000000017941 */ /* 0x000fea0003800000 */
.L_x_8434:
[----:B-1----:R1:W-:Y:S01]  /*7950*/  STG.E.128 desc[UR38][R54.64], R44 ;  /* 0x0000002c36007986 */ /* 0x0023e2000c101d26 */
[----:B------:R-:W-:-:S13]  /*7960*/  ISETP.GE.AND P3, PT, R57, R132, PT ;  /* 0x000000843900720c */ /* 0x000fda0003f66270 */
[----:B------:R-:W-:Y:S05]  /*7970*/  @P3 BRA `(.L_x_8410) ;  /* 0x0000000400983947 */ /* 0x000fea0003800000 */
[--C-:B-1----:R-:W-:Y:S02]  /*7980*/  SHF.R.S32.HI R44, RZ, 0x1f, R57.reuse ;  /* 0x0000001fff2c7819 */ /* 0x102fe40000011439 */
[----:B------:R-:W-:-:S04]  /*7990*/  IADD3 R57, P3, P4, R96, R120, R57 ;  /* 0x0000007860397210 */ /* 0x000fc80007c7e039 */
[----:B------:R-:W-:Y:S02]  /*79a0*/  IADD3.X R56, R35, R56, R44, P3, P4 ;  /* 0x0000003823387210 */ /* 0x000fe40001fe842c */
[----:B------:R-:W-:-:S04]  /*79b0*/  LEA R52, P3, R57, R52, 0x1 ;  /* 0x0000003439347211 */ /* 0x000fc800078608ff */
[----:B------:R-:W-:-:S05]  /*79c0*/  LEA.HI.X R53, R57, R53, R56, 0x1, P3 ;  /* 0x0000003539357211 */ /* 0x000fca00018f0c38 */
[----:B--2---:R1:W-:Y:S01]  /*79d0*/  STG.E.128 desc[UR38][R52.64], R48 ;  /* 0x0000003034007986 */ /* 0x0043e2000c101d26 */
[----:B------:R-:W-:Y:S05]  /*79e0*/  BRA `(.L_x_8410) ;  /* 0x00000004007c7947 */ /* 0x000fea0003800000 */
.L_x_8373:
[----:B------:R-:W-:-:S13]  /*79f0*/  ISETP.NE.AND P0, PT, R191, 0x3, PT ;  /* 0x00000003bf00780c */ /* 0x000fda0003f05270 */
[----:B------:R-:W-:Y:S05]  /*7a00*/  @!P0 BRA `(.L_x_8436) ;  /* 0x0000000000048947 */ /* 0x000fea0003800000 */
[----:B------:R-:W-:Y:S01]  /*7a10*/  BPT.TRAP 0x1 ;  /* 0x000000040000795c */ /* 0x000fe20000300000 */
.L_x_8436:
[----:B------:R-:W-:Y:S01]  /*7a20*/  IMAD R106, R184, 0x8, R2 ;  /* 0x00000008b86a7824 */ /* 0x000fe200078e0202 */
[----:B------:R-:W-:Y:S01]  /*7a30*/  SHF.L.U32 R119, R192, 0x1f, RZ ;  /* 0x0000001fc0777819 */ /* 0x000fe200000006ff */
[----:B------:R-:W-:Y:S01]  /*7a40*/  IMAD R114, R26, -0x80, R24 ;  /* 0xffffff801a727824 */ /* 0x000fe200078e0218 */
[----:B------:R-:W-:Y:S01]  /*7a50*/  BSSY B1, `(.L_x_8437) ;  /* 0x0000006000017945 */ /* 0x000fe20003800000 */
[----:B------:R-:W-:Y:S01]  /*7a60*/  SHF.R.S32.HI R45, RZ, 0x1f, R26 ;  /* 0x0000001fff2d7819 */ /* 0x000fe2000001141a */
[----:B------:R-:W0:Y:S01]  /*7a70*/  SYNCS.PHASECHK.TRANS64.TRYWAIT P3, [R106+URZ+0x28890], R119 ;  /* 0x028890776a0075a7 */ /* 0x000e22000806017f */
[----:B------:R-:W-:Y:S01]  /*7a80*/  IMAD R44, R3, R26, RZ ;  /* 0x0000001a032c7224 */ /* 0x000fe200078e02ff */
[----:B------:R-:W-:Y:S01]  /*7a90*/  VIMNMX R114, R114, 0x80, PT ;  /* 0x0000008072727848 */ /* 0x000fe20003fe0100 */
[----:B0-----:R-:W-:Y:S06]  /*7aa0*/  @!P3 BRA `(.L_x_8438) ;  /* 0x000001c800acb947 */ /* 0x001fec0003800000 */
.L_x_8795:
[----:B------:R-:W-:Y:S05]  /*7ab0*/  BSYNC B1 ;  /* 0x0000000000017941 */ /* 0x000fea0003800000 */
.L_x_8437:
[----:B------:R-:W-:Y:S01]  /*7ac0*/  ISETP.GE.AND P3, PT, R23, R114, PT ;  /* 0x000000721700720c */ /* 0x000fe20003f66270 */
[----:B------:R-:W-:Y:S01]  /*7ad0*/  IMAD R45, R45, R128, R44 ;  /* 0x000000802d2d7224 */ /* 0x000fe200078e022c */
[----:B------:R-:W-:Y:S01]  /*7ae0*/  BSSY B1, `(.L_x_8439) ;  /* 0x0000012000017945 */ /* 0x000fe20003800000 */
[----:B------:R-:W-:-:S04]  /*7af0*/  IMAD.WIDE.U32 R52, R128, R26, RZ ;  /* 0x0000001a80347225 */ /* 0x000fc800078e00ff */
[----:B------:R-:W-:-:S06]  /*7b00*/  IMAD.IADD R61, R45, 0x1, R53 ;  /* 0x000000012d3d7824 */ /* 0x000fcc00078e0235 */
[----:B------:R-:W-:Y:S05]  /*7b10*/  @P3 BRA `(.L_x_8440) ;  /* 0x0000000000383947 */ /* 0x000fea0003800000 */
[----:B------:R-:W1:Y:S01]  /*7b20*/  @!P2 LDC.64 R54, c[0x0][0x2e8] ;  /* 0x0000ba00ff36ab82 */ /* 0x000e620000000a00 */
[----:B------:R-:W2:Y:S01]  /*7b30*/  @!P2 LDS.128 R44, [R111+0x18400] ;  /* 0x018400006f2ca984 */ /* 0x000ea20000000c00 */
[----:B------:R-:W-:-:S03]  /*7b40*/  @!P2 IADD3 R58, P3, R36, R52, RZ ;  /* 0x00000034243aa210 */ /* 0x000fc60007f7e0ff */
[----:B------:R-:W3:Y:S02]  /*7b50*/  @!P1 LDS.128 R48, [R111+0x1c400] ;  /* 0x01c400006f309984 */ /* 0x000ee40000000c00 */
[----:B------:R-:W-:Y:S01]  /*7b60*/  @!P2 IMAD.X R59, R61, 0x1, R39, P3 ;  /* 0x000000013d3ba824 */ /* 0x000fe200018e0627 */
[----:B------:R-:W4:Y:S01]  /*7b70*/  @!P1 LDC.64 R56, c[0x0][0x2e8] ;  /* 0x0000ba00ff389b82 */ /* 0x000f220000000a00 */
[----:B-1----:R-:W-:-:S04]  /*7b80*/  @!P2 LEA R54, P3, R58, R54, 0x1 ;  /* 0x000000363a36a211 */ /* 0x002fc800078608ff */
[----:B------:R-:W-:Y:S02]  /*7b90*/  @!P2 LEA.HI.X R55, R58, R55, R59, 0x1, P3 ;  /* 0x000000373a37a211 */ /* 0x000fe400018f0c3b */
[----:B------:R-:W-:-:S05]  /*7ba0*/  @!P1 IADD3 R58, P3, R99, R52, RZ ;  /* 0x00000034633a9210 */ /* 0x000fca0007f7e0ff */
[----:B------:R-:W-:Y:S01]  /*7bb0*/  @!P1 IMAD.X R59, R61, 0x1, R104, P3 ;  /* 0x000000013d3b9824 */ /* 0x000fe200018e0668 */
[----:B----4-:R-:W-:-:S04]  /*7bc0*/  @!P1 LEA R56, P3, R58, R56, 0x1 ;  /* 0x000000383a389211 */ /* 0x010fc800078608ff */
[----:B------:R-:W-:Y:S01]  /*7bd0*/  @!P1 LEA.HI.X R57, R58, R57, R59, 0x1, P3 ;  /* 0x000000393a399211 */ /* 0x000fe200018f0c3b */
[----:B--2---:R1:W-:Y:S04]  /*7be0*/  @!P2 STG.E.128 desc[UR38][R54.64], R44 ;  /* 0x0000002c3600a986 */ /* 0x0043e8000c101d26 */
[----:B---3--:R1:W-:Y:S04]  /*7bf0*/  @!P1 STG.E.128 desc[UR38][R56.64], R48 ;  /* 0x0000003038009986 */ /* 0x0083e8000c101d26 */
.L_x_8440:
[----:B------:R-:W-:Y:S05]  /*7c00*/  BSYNC B1 ;  /* 0x0000000000017941 */ /* 0x000fea0003800000 */
.L_x_8439:
[----:B------:R-:W-:Y:S01]  /*7c10*/  ISETP.GE.AND P3, PT, R212, R114, PT ;  /* 0x00000072d400720c */ /* 0x000fe20003f66270 */
[----:B------:R-:W-:-:S12]  /*7c20*/  BSSY B1, `(.L_x_8441) ;  /* 0x0000012000017945 */ /* 0x000fd80003800000 */
[----:B------:R-:W-:Y:S05]  /*7c30*/  @P3 BRA `(.L_x_8442) ;  /* 0x0000000000403947 */ /* 0x000fea0003800000 */
[----:B-1----:R-:W1:Y:S01]  /*7c40*/  @!P2 LDC.64 R54, c[0x0][0x2e8] ;  /* 0x0000ba00ff36ab82 */ /* 0x002e620000000a00 */
[----:B------:R-:W2:Y:S01]  /*7c50*/  @!P2 LDS.128 R44, [R111+0x19400] ;  /* 0x019400006f2ca984 */ /* 0x000ea20000000c00 */
[----:B------:R-:W-:-:S03]  /*7c60*/  IADD3 R60, P3, R88, R52, RZ ;  /* 0x00000034583c7210 */ /* 0x000fc60007f7e0ff */
[----:B------:R-:W3:Y:S01]  /*7c70*/  @!P1 LDS.128 R48, [R111+0x1d400] ;  /* 0x01d400006f309984 */ /* 0x000ee20000000c00 */
[----:B------:R-:W-:Y:S02]  /*7c80*/  IADD3.X R62, R61, R89, RZ, P3, !PT ;  /* 0x000000593d3e7210 */ /* 0x000fe40001ffe4ff */
[----:B------:R-:W4:Y:S01]  /*7c90*/  @!P1 LDC.64 R56, c[0x0][0x2e8] ;  /* 0x0000ba00ff389b82 */ /* 0x000f220000000a00 */
[----:B------:R-:W-:-:S05]  /*7ca0*/  @!P2 IADD3 R58, P3, R60, R36, RZ ;  /* 0x000000243c3aa210 */ /* 0x000fca0007f7e0ff */
[----:B------:R-:W-:Y:S01]  /*7cb0*/  @!P2 IMAD.X R59, R62, 0x1, R39, P3 ;  /* 0x000000013e3ba824 */ /* 0x000fe200018e0627 */
        /* <DEDUP_REMOVED lines=8> */
.L_x_8442:
[----:B------:R-:W-:Y:S05]  /*7d40*/  BSYNC B1 ;  /* 0x0000000000017941 */ /* 0x000fea0003800000 */
.L_x_8441:
[----:B------:R-:W-:Y:S01]  /*7d50*/  ISETP.GE.AND P3, PT, R211, R114, PT ;  /* 0x00000072d300720c */ /* 0x000fe20003f66270 */
[----:B------:R-:W-:-:S12]  /*7d60*/  BSSY B1, `(.L_x_8443) ;  /* 0x0000012000017945 */ /* 0x000fd80003800000 */
[----:B------:R-:W-:Y:S05]  /*7d70*/  @P3 BRA `(.L_x_8444) ;  /* 0x0000000000403947 */ /* 0x000fea0003800000 */
[----:B-12---:R-:W1:Y:S01]  /*7d80*/  @!P2 LDC.64 R54, c[0x0][0x2e8] ;  /* 0x0000ba00ff36ab82 */ /* 0x006e620000000a00 */
[----:B------:R-:W2:Y:S01]  /*7d90*/  @!P2 LDS.128 R44, [R111+0x1a400] ;  /* 0x01a400006f2ca984 */ /* 0x000ea20000000c00 */
[----:B------:R-:W-:-:S03]  /*7da0*/  LEA R60, P3, R98, R52, 0x6 ;  /* 0x00000034623c7211 */ /* 0x000fc600078630ff */
[----:B------:R-:W3:Y:S02]  /*7db0*/  @!P1 LDS.128 R48, [R111+0x1e400] ;  /* 0x01e400006f309984 */ /* 0x000ee40000000c00 */
[----:B------:R-:W-:Y:S01]  /*7dc0*/  IMAD.X R62, R61, 0x1, R27, P3 ;  /* 0x000000013d3e7824 */ /* 0x000fe200018e061b */
        /* <DEDUP_REMOVED lines=11> */
.L_x_8444:
[----:B------:R-:W-:Y:S05]  /*7e80*/  BSYNC B1 ;  /* 0x0000000000017941 */ /* 0x000fea0003800000 */
.L_x_8443:
[----:B------:R-:W-:-:S13]  /*7e90*/  ISETP.GE.AND P3, PT, R210, R114, PT ;  /* 0x00000072d200720c */ /* 0x000fda0003f66270 */
[----:B------:R-:W-:Y:S05]  /*7ea0*/  @P3 BRA `(.L_x_8410) ;  /* 0x00000000004c3947 */ /* 0x000fea0003800000 */
[----:B------:R-:W3:Y:S01]  /*7eb0*/  LDC.64 R58, c[0x0][0x300] ;  /* 0x0000c000ff3a7b82 */ /* 0x000ee20000000a00 */
[----:B-12-4-:R-:W1:Y:S01]  /*7ec0*/  @!P2 LDS.128 R44, [R111+0x1b400] ;  /* 0x01b400006f2ca984 */ /* 0x016e620000000c00 */
[----:B------:R-:W-:-:S03]  /*7ed0*/  IMAD.MOV.U32 R53, RZ, RZ, R61 ;  /* 0x000000ffff357224 */ /* 0x000fc600078e003d */
[----:B------:R-:W2:Y:S03]  /*7ee0*/  @!P1 LDS.128 R48, [R111+0x1f400] ;  /* 0x01f400006f309984 */ /* 0x000ea60000000c00 */
[----:B------:R-:W4:Y:S08]  /*7ef0*/  @!P2 LDC.64 R54, c[0x0][0x2e8] ;  /* 0x0000ba00ff36ab82 */ /* 0x000f300000000a00 */
[----:B------:R-:W5:Y:S01]  /*7f00*/  @!P1 LDC.64 R56, c[0x0][0x2e8] ;  /* 0x0000ba00ff389b82 */ /* 0x000f620000000a00 */
[----:B---3--:R-:W-:-:S04]  /*7f10*/  IMAD.WIDE.U32 R52, R58, 0x60, R52 ;  /* 0x000000603a347825 */ /* 0x008fc800078e0034 */
[----:B------:R-:W-:-:S04]  /*7f20*/  IMAD R59, R59, 0x60, RZ ;  /* 0x000000603b3b7824 */ /* 0x000fc800078e02ff */
[----:B------:R-:W-:Y:S01]  /*7f30*/  IMAD.IADD R59, R53, 0x1, R59 ;  /* 0x00000001353b7824 */ /* 0x000fe200078e023b */
[----:B------:R-:W-:-:S05]  /*7f40*/  @!P2 IADD3 R53, P3, R36, R52, RZ ;  /* 0x000000342435a210 */ /* 0x000fca0007f7e0ff */
[----:B------:R-:W-:Y:S01]  /*7f50*/  @!P2 IMAD.X R58, R59, 0x1, R39, P3 ;  /* 0x000000013b3aa824 */ /* 0x000fe200018e0627 */
[----:B----4-:R-:W-:-:S04]  /*7f60*/  @!P2 LEA R54, P3, R53, R54, 0x1 ;  /* 0x000000363536a211 */ /* 0x010fc800078608ff */
[----:B------:R-:W-:Y:S02]  /*7f70*/  @!P2 LEA.HI.X R55, R53, R55, R58, 0x1, P3 ;  /* 0x000000373537a211 */ /* 0x000fe400018f0c3a */
[----:B------:R-:W-:-:S03]  /*7f80*/  @!P1 IADD3 R52, P3, R99, R52, RZ ;  /* 0x0000003463349210 */ /* 0x000fc60007f7e0ff */
[----:B-1----:R1:W-:Y:S02]  /*7f90*/  @!P2 STG.E.128 desc[UR38][R54.64], R44 ;  /* 0x0000002c3600a986 */ /* 0x0023e4000c101d26 */
[----:B------:R-:W-:Y:S01]  /*7fa0*/  @!P1 IMAD.X R53, R59, 0x1, R104, P3 ;  /* 0x000000013b359824 */ /* 0x000fe200018e0668 */
[----:B-----5:R-:W-:-:S04]  /*7fb0*/  @!P1 LEA R56, P3, R52, R56, 0x1 ;  /* 0x0000003834389211 */ /* 0x020fc800078608ff */
[----:B------:R-:W-:-:S05]  /*7fc0*/  @!P1 LEA.HI.X R57, R52, R57, R53, 0x1, P3 ;  /* 0x0000003934399211 */ /* 0x000fca00018f0c35 */
[----:B--2---:R1:W-:Y:S04]  /*7fd0*/  @!P1 STG.E.128 desc[UR38][R56.64], R48 ;  /* 0x0000003038009986 */ /* 0x0043e8000c101d26 */
.L_x_8410:
[----:B------:R-:W-:Y:S05]  /*7fe0*/  BSYNC B0 ;  /* 0x0000000000007941 */ /* 0x000fea0003800000 */
.L_x_8372:
        /* <DEDUP_REMOVED lines=17> */
.L_x_8446:
[----:B------:R-:W-:Y:S05]  /*8100*/  BSYNC B0 ;  /* 0x0000000000007941 */ /* 0x000fea0003800000 */
.L_x_8445:
[----:B------:R-:W2:Y:S01]  /*8110*/  SYNCS.PHASECHK.TRANS64.TRYWAIT P0, [R106+URZ+0x288b0], R119 ;  /* 0x0288b0776a0075a7 */ /* 0x000ea2000800017f */
[----:B------:R-:W-:Y:S01]  /*8120*/  ULDC UR36, c[0x0][0x2f4] ;  /* 0x0000bd0000247ab9 */ /* 0x000fe20000000800 */
[----:B------:R-:W-:Y:S01]  /*8130*/  ULDC.64 UR40, c[0x0][0x328] ;  /* 0x0000ca0000287ab9 */ /* 0x000fe20000000a00 */
[----:B------:R-:W-:Y:S01]  /*8140*/  ULDC.64 UR42, c[0x0][0x318] ;  /* 0x0000c600002a7ab9 */ /* 0x000fe20000000a00 */
[----:B------:R-:W-:Y:S04]  /*8150*/  BSSY B0, `(.L_x_8447) ;  /* 0x0000002000007945 */ /* 0x000fe80003800000 */
[----:B--2---:R-:W-:Y:S05]  /*8160*/  @!P0 BRA `(.L_x_8448) ;  /* 0x000001c400108947 */ /* 0x004fea0003800000 */
.L_x_8796:
[----:B------:R-:W-:Y:S05]  /*8170*/  BSYNC B0 ;  /* 0x0000000000007941 */ /* 0x000fea0003800000 */
.L_x_8447:
[----:B------:R-:W-:Y:S01]  /*8180*/  ISETP.GE.AND P0, PT, R23, R114, PT ;  /* 0x000000721700720c */ /* 0x000fe20003f06270 */
[----:B------:R-:W-:Y:S01]  /*8190*/  BSSY B0, `(.L_x_8449) ;  /* 0x0000011000007945 */ /* 0x000fe20003800000 */
[----:B------:R-:W-:-:S11]  /*81a0*/  IMAD.WIDE R48, R26, 0x80, R42 ;  /* 0x000000801a307825 */ /* 0x000fd600078e022a */
[----:B------:R-:W-:Y:S05]  /*81b0*/  @P0 BRA `(.L_x_8450) ;  /* 0x0000000000380947 */ /* 0x000fea0003800000 */
[----:B------:R-:W-:Y:S02]  /*81c0*/  IMAD R47, R49, UR40, RZ ;  /* 0x00000028312f7c24 */ /* 0x000fe4000f8e02ff */
[----:B-1----:R-:W-:Y:S02]  /*81d0*/  IMAD.MOV.U32 R44, RZ, RZ, R94 ;  /* 0x000000ffff2c7224 */ /* 0x002fe400078e005e */
[----:B------:R-:W-:Y:S02]  /*81e0*/  IMAD.MOV.U32 R45, RZ, RZ, R105 ;  /* 0x000000ffff2d7224 */ /* 0x000fe400078e0069 */
[C---:B------:R-:W-:Y:S02]  /*81f0*/  IMAD R47, R48.reuse, UR41, R47 ;  /* 0x00000029302f7c24 */ /* 0x040fe4000f8e022f */
[----:B------:R-:W-:-:S04]  /*8200*/  IMAD.WIDE.U32 R44, R48, UR40, R44 ;  /* 0x00000028302c7c25 */ /* 0x000fc8000f8e002c */
[----:B------:R-:W-:Y:S01]  /*8210*/  IMAD.IADD R45, R45, 0x1, R47 ;  /* 0x000000012d2d7824 */ /* 0x000fe200078e022f */
[----:B------:R-:W-:-:S04]  /*8220*/  LEA R50, P0, R44, UR42, 0x1 ;  /* 0x0000002a2c327c11 */ /* 0x000fc8000f8008ff */
[----:B------:R-:W-:Y:S02]  /*8230*/  LEA.HI.X R51, R44, UR43, R45, 0x1, P0 ;  /* 0x0000002b2c337c11 */ /* 0x000fe400080f0c2d */
[----:B------:R-:W-:-:S13]  /*8240*/  ISETP.GE.AND P0, PT, R16, UR36, PT ;  /* 0x0000002410007c0c */ /* 0x000fda000bf06270 */
[----:B------:R-:W1:Y:S04]  /*8250*/  @!P0 LDS.128 R44, [R111+0x400] ;  /* 0x000400006f2c8984 */ /* 0x000e680000000c00 */
[----:B-1----:R-:W-:Y:S01]  /*8260*/  @!P0 STG.E.128 desc[UR38][R50.64], R44 ;  /* 0x0000002c32008986 */ /* 0x002fe2000c101d26 */
[----:B------:R-:W-:-:S13]  /*8270*/  ISETP.GE.AND P0, PT, R190, UR36, PT ;  /* 0x00000024be007c0c */ /* 0x000fda000bf06270 */
[----:B------:R-:W1:Y:S04]  /*8280*/  @!P0 LDS.128 R44, [R111+0x4400] ;  /* 0x004400006f2c8984 */ /* 0x000e680000000c00 */
[----:B-1----:R3:W-:Y:S02]  /*8290*/  @!P0 STG.E.128 desc[UR38][R50.64+0x80], R44 ;  /* 0x0000802c32008986 */ /* 0x0027e4000c101d26 */
.L_x_8450:
[----:B------:R-:W-:Y:S05]  /*82a0*/  BSYNC B0 ;  /* 0x0000000000007941 */ /* 0x000fea0003800000 */
.L_x_8449:
[----:B------:R-:W-:Y:S01]  /*82b0*/  ISETP.GE.AND P0, PT, R212, R114, PT ;  /* 0x00000072d400720c */ /* 0x000fe20003f06270 */
[----:B------:R-:W-:-:S12]  /*82c0*/  BSSY B0, `(.L_x_8451) ;  /* 0x0000012000007945 */ /* 0x000fd80003800000 */
[----:B------:R-:W-:Y:S05]  /*82d0*/  @P0 BRA `(.L_x_8452) ;  /* 0x0000000000400947 */ /* 0x000fea0003800000 */
[----:B---3--:R-:W-:Y:S02]  /*82e0*/  IADD3 R47, P0, R48, 0x20, RZ ;  /* 0x00000020302f7810 */ /* 0x008fe40007f1e0ff */
[----:B------:R-:W-:-:S03]  /*82f0*/  MOV R45, R105 ;  /* 0x00000069002d7202 */ /* 0x000fc60000000f00 */
[----:B-1----:R-:W-:-:S04]  /*8300*/  IMAD.X R44, RZ, RZ, R49, P0 ;  /* 0x000000ffff2c7224 */ /* 0x002fc800000e0631 */
[----:B------:R-:W-:Y:S02]  /*8310*/  IMAD R46, R44, UR40, RZ ;  /* 0x000000282c2e7c24 */ /* 0x000fe4000f8e02ff */
[----:B------:R-:W-:-:S04]  /*8320*/  IMAD.MOV.U32 R44, RZ, RZ, R94 ;  /* 0x000000ffff2c7224 */ /* 0x000fc800078e005e */
[----:B------:R-:W-:-:S04]  /*8330*/  IMAD.WIDE.U32 R44, R47, UR40, R44 ;  /* 0x000000282f2c7c25 */ /* 0x000fc8000f8e002c */
[----:B------:R-:W-:Y:S01]  /*8340*/  IMAD R47, R47, UR41, R46 ;  /* 0x000000292f2f7c24 */ /* 0x000fe2000f8e022e */
[----:B------:R-:W-:-:S03]  /*8350*/  LEA R50, P0, R44, UR42, 0x1 ;  /* 0x0000002a2c327c11 */ /* 0x000fc6000f8008ff */
[----:B------:R-:W-:-:S05]  /*8360*/  IMAD.IADD R45, R45, 0x1, R47 ;  /* 0x000000012d2d7824 */ /* 0x000fca00078e022f */
[----:B------:R-:W-:Y:S02]  /*8370*/  LEA.HI.X R51, R44, UR43, R45, 0x1, P0 ;  /* 0x0000002b2c337c11 */ /* 0x000fe400080f0c2d */
[----:B------:R-:W-:-:S13]  /*8380*/  ISETP.GE.AND P0, PT, R16, UR36, PT ;  /* 0x0000002410007c0c */ /* 0x000fda000bf06270 */
[----:B------:R-:W1:Y:S04]  /*8390*/  @!P0 LDS.128 R44, [R111+0x1400] ;  /* 0x001400006f2c8984 */ /* 0x000e680000000c00 */
[----:B-1----:R-:W-:Y:S01]  /*83a0*/  @!P0 STG.E.128 desc[UR38][R50.64], R44 ;  /* 0x0000002c32008986 */ /* 0x002fe2000c101d26 */
[----:B------:R-:W-:-:S13]  /*83b0*/  ISETP.GE.AND P0, PT, R190, UR36, PT ;  /* 0x00000024be007c0c */ /* 0x000fda000bf06270 */
[----:B------:R-:W1:Y:S04]  /*83c0*/  @!P0 LDS.128 R44, [R111+0x5400] ;  /* 0x005400006f2c8984 */ /* 0x000e680000000c00 */
[----:B-1----:R4:W-:Y:S02]  /*83d0*/  @!P0 STG.E.128 desc[UR38][R50.64+0x80], R44 ;  /* 0x0000802c32008986 */ /* 0x0029e4000c101d26 */
.L_x_8452:
[----:B------:R-:W-:Y:S05]  /*83e0*/  BSYNC B0 ;  /* 0x0000000000007941 */ /* 0x000fea0003800000 */
.L_x_8451:
[----:B------:R-:W-:Y:S01]  /*83f0*/  ISETP.GE.AND P0, PT, R211, R114, PT ;  /* 0x00000072d300720c */ /* 0x000fe20003f06270 */
[----:B------:R-:W-:-:S12]  /*8400*/  BSSY B0, `(.L_x_8453) ;  /* 0x0000012000007945 */ /* 0x000fd80003800000 */
[----:B------:R-:W-:Y:S05]  /*8410*/  @P0 BRA `(.L_x_8454) ;  /* 0x0000000000400947 */ /* 0x000fea0003800000 */
[----:B---34-:R-:W-:Y:S01]  /*8420*/  IADD3 R47, P0, R48, 0x40, RZ ;  /* 0x00000040302f7810 */ /* 0x018fe20007f1e0ff */
[----:B------:R-:W-:-:S04]  /*8430*/  IMAD.MOV.U32 R45, RZ, RZ, R105 ;  /* 0x000000ffff2d7224 */ /* 0x000fc800078e0069 */
        /* <DEDUP_REMOVED lines=14> */
.L_x_8454:
[----:B------:R-:W-:Y:S05]  /*8520*/  BSYNC B0 ;  /* 0x0000000000007941 */ /* 0x000fea0003800000 */
.L_x_8453:
[----:B------:R-:W-:Y:S01]  /*8530*/  ISETP.GE.AND P0, PT, R210, R114, PT ;  /* 0x00000072d200720c */ /* 0x000fe20003f06270 */
[----:B------:R-:W-:-:S12]  /*8540*/  BSSY B0, `(.L_x_8455) ;  /* 0x0000012000007945 */ /* 0x000fd80003800000 */
[----:B------:R-:W-:Y:S05]  /*8550*/  @P0 BRA `(.L_x_8456) ;  /* 0x0000000000400947 */ /* 0x000fea0003800000 */
[----:B-1-34-:R-:W-:Y:S01]  /*8560*/  IADD3 R47, P0, R48, 0x60, RZ ;  /* 0x00000060302f7810 */ /* 0x01afe20007f1e0ff */
[----:B------:R-:W-:Y:S02]  /*8570*/  IMAD.MOV.U32 R44, RZ, RZ, R94 ;  /* 0x000000ffff2c7224 */ /* 0x000fe400078e005e */
        /* <DEDUP_REMOVED lines=14> */
.L_x_8456:
[----:B------:R-:W-:Y:S05]  /*8660*/  BSYNC B0 ;  /* 0x0000000000007941 */ /* 0x000fea0003800000 */
.L_x_8455:
[----:B------:R-:W-:Y:S01]  /*8670*/  @!PT LDS RZ, [RZ] ;  /* 0x00000000fffff984 */ /* 0x000fe20000000800 */
[----:B------:R-:W-:Y:S01]  /*8680*/  @!PT LDS RZ, [RZ] ;  /* 0x00000000fffff984 */ /* 0x000fe20000000800 */
[----:B------:R-:W-:Y:S01]  /*8690*/  @!PT LDS RZ, [RZ] ;  /* 0x00000000fffff984 */ /* 0x000fe20000000800 */
[----:B------:R-:W-:Y:S01]  /*86a0*/  @!PT LDS RZ, [RZ] ;  /* 0x00000000fffff984 */ /* 0x000fe20000000800 */
[----:B------:R5:W-:Y:S06]  /*86b0*/  MEMBAR.ALL.CTA ;  /* 0x0000000000007992 */ /* 0x000bec0000008000 */
[----:B-----5:R-:W5:Y:S02]  /*86c0*/  FENCE.VIEW.ASYNC.S ;  /* 0x00000000000073c6 */ /* 0x020f640000000000 */
[----:B-----5:R1:W-:Y:S01]  /*86d0*/  BAR.SYNC.DEFER_BLOCKING R126, 0x80 ;  /* 0x0002007e0000751d */ /* 0x0203e20000010000 */
[----:B------:R-:W-:Y:S01]  /*86e0*/  ISETP.NE.AND P4, PT, R107, RZ, PT ;  /* 0x000000ff6b00720c */ /* 0x000fe20003f85270 */
[----:B------:R-:W-:-:S02]  /*86f0*/  VIADD R184, R184, 0x1 ;  /* 0x00000001b8b87836 */ /* 0x000fc40000000000 */
[----:B0-2---:R-:W-:-:S03]  /*8700*/  @!P3 VIADD R106, R106, 0x288c0 ;  /* 0x000288c06a6ab836 */ /* 0x005fc60000000000 */
[C---:B------:R-:W-:Y:S02]  /*8710*/  ISETP.NE.AND P0, PT, R184.reuse, 0x2, PT ;  /* 0x00000002b800780c */ /* 0x040fe40003f05270 */
[----:B------:R-:W-:Y:S02]  /*8720*/  @!P3 PRMT R106, RZ, 0x654, R106 ;  /* 0x00000654ff6ab816 */ /* 0x000fe4000000006a */
[----:B-1-34-:R-:W-:Y:S02]  /*8730*/  SEL R45, RZ, 0x1, P0 ;  /* 0x00000001ff2d7807 */ /* 0x01afe40000000000 */
[----:B------:R-:W-:Y:S02]  /*8740*/  SEL R184, R184, RZ, P0 ;  /* 0x000000ffb8b87207 */ /* 0x000fe40000000000 */
[----:B------:R-:W-:Y:S01]  /*8750*/  LOP3.LUT R192, R192, R45, RZ, 0x3c, !PT ;  /* 0x0000002dc0c07212 */ /* 0x000fe200078e3cff */
[----:B------:R0:W-:Y:S01]  /*8760*/  @!P3 SYNCS.ARRIVE.TRANS64.RED.A1T0 RZ, [R106+URZ], RZ ;  /* 0x000000ff6affb9a7 */ /* 0x0001e2000810043f */
[----:B------:R-:W-:Y:S05]  /*8770*/  @P4 BRA `(.L_x_8457) ;  /* 0xffffff9c00e44947 */ /* 0x000fea000383ffff */
[----:B------:R-:W1:Y:S01]  /*8780*/  S2R R44, SR_TID.X ;  /* 0x00000000002c7919 */ /* 0x000e620000002100 */
[----:B------:R-:W-:Y:S02]  /*8790*/  PLOP3.LUT P0, PT, PT, PT, PT, 0x8, 0x0 ;  /* 0x000000000000781c */ /* 0x000fe40003f0e170 */
[----:B-1----:R-:W-:-:S04]  /*87a0*/  SHF.R.U32.HI R44, RZ, 0x7, R44 ;  /* 0x00000007ff2c7819 */ /* 0x002fc8000001162c */
[----:B------:R-:W-:-:S13]  /*87b0*/  ISETP.NE.AND P4, PT, R44, 0x1, PT ;  /* 0x000000012c00780c */ /* 0x000fda0003f85270 */
[----:B------:R-:W-:Y:S06]  /*87c0*/  @!P4 BAR.ARV 0x9, 0x100 ;  /* 0x024400000000cb1d */ /* 0x000fec0000002000 */
.L_x_8367:
[----:B------:R-:W1:Y:S01]  /*87d0*/  LDC R0, c[0x0][0x448] ;  /* 0x00011200ff007b82 */ /* 0x000e620000000800 */
[----:B------:R-:W-:-:S07]  /*87e0*/  IADD3 R5, R188, 0x1, -R187 ;  /* 0x00000001bc057810 */ /* 0x000fce0007ffe8bb */
[----:B------:R-:W2:Y:S01]  /*87f0*/  LDC.64 R6, c[0x0][0x9e0] ;  /* 0x00027800ff067b82 */ /* 0x000ea20000000a00 */
[----:B-1----:R-:W-:Y:S01]  /*8800*/  ISETP.NE.AND P1, PT, R0, 0x1, PT ;  /* 0x000000010000780c */ /* 0x002fe20003f25270 */
[----:B------:R-:W-:Y:S01]  /*8810*/  VIADD R0, R193, 0x7f ;  /* 0x0000007fc1007836 */ /* 0x000fe20000000000 */
[----:B--2---:R-:W-:-:S11]  /*8820*/  ISETP.GE.AND P2, PT, R7, 0x1, PT ;  /* 0x000000010700780c */ /* 0x004fd60003f46270 */
[----:B------:R-:W1:Y:S08]  /*8830*/  @P1 LDC R3, c[0x0][0x44c] ;  /* 0x00011300ff031b82 */ /* 0x000e700000000800 */
[----:B------:R-:W2:Y:S01]  /*8840*/  @P1 LDC R4, c[0x0][0x450] ;  /* 0x00011400ff041b82 */ /* 0x000ea20000000800 */
[----:B-1----:R-:W-:-:S05]  /*8850*/  @P1 IMAD.HI.U32 R3, R0, R3, RZ ;  /* 0x0000000300031227 */ /* 0x002fca00078e00ff */
[----:B--2---:R-:W-:-:S05]  /*8860*/  @P1 SHF.R.U32.HI R0, RZ, R4, R3 ;  /* 0x00000004ff001219 */ /* 0x004fca0000011603 */
[----:B------:R-:W-:Y:S01]  /*8870*/  IMAD.IADD R5, R5, 0x1, R0 ;  /* 0x0000000105057824 */ /* 0x000fe200078e0200 */
[----:B------:R-:W-:Y:S06]  /*8880*/  @P0 BRA `(.L_x_8458) ;  /* 0x00000000000c0947 */ /* 0x000fec0003800000 */
[----:B------:R-:W1:Y:S01]  /*8890*/  FENCE.VIEW.ASYNC.G ;  /* 0x00000000000073c6 */ /* 0x000e620000000100 */
[----:B------:R-:W-:Y:S05]  /*88a0*/  WARPSYNC.ALL ;  /* 0x0000000000007948 */ /* 0x000fea0003800000 */
[----:B-1----:R-:W-:Y:S06]  /*88b0*/  BAR.ARV 0xc, 0x180 ;  /* 0x0306000000007b1d */ /* 0x002fec0000002000 */
.L_x_8458:
[----:B------:R-:W-:Y:S01]  /*88c0*/  IMAD.IADD R0, R5, 0x1, R6 ;  /* 0x0000000105007824 */ /* 0x000fe200078e0206 */
[----:B------:R-:W-:Y:S06]  /*88d0*/  @!P2 BRA `(.L_x_8459) ;  /* 0x000000000048a947 */ /* 0x000fec0003800000 */
[C---:B------:R-:W-:Y:S01]  /*88e0*/  ISETP.GT.AND P0, PT, R5.reuse, RZ, PT ;  /* 0x000000ff0500720c */ /* 0x040fe20003f04270 */
[----:B------:R-:W-:Y:S01]  /*88f0*/  BSSY B0, `(.L_x_8460) ;  /* 0x000000e000007945 */ /* 0x000fe20003800000 */
[----:B------:R-:W-:-:S11]  /*8900*/  VIADD R3, R5, 0xffffffff ;  /* 0xffffffff05037836 */ /* 0x000fd60000000000 */
[----:B------:R-:W-:Y:S05]  /*8910*/  @P0 BRA `(.L_x_8461) ;  /* 0x00000000001c0947 */ /* 0x000fea0003800000 */
[----:B------:R-:W-:Y:S02]  /*8920*/  ISETP.NE.AND P0, PT, R7, 0x1, PT ;  /* 0x000000010700780c */ /* 0x000fe40003f05270 */
[----:B------:R-:W-:-:S11]  /*8930*/  IADD3 R3, -R5, RZ, RZ ;  /* 0x000000ff05037210 */ /* 0x000fd60007ffe1ff */
[----:B------:R-:W1:Y:S02]  /*8940*/  @P0 LDC.64 R8, c[0x0][0x9e8] ;  /* 0x00027a00ff080b82 */ /* 0x000e640000000a00 */
[----:B-1----:R-:W-:-:S05]  /*8950*/  @P0 IMAD.HI.U32 R4, R3, R8, RZ ;  /* 0x0000000803040227 */ /* 0x002fca00078e00ff */
[----:B------:R-:W-:-:S04]  /*8960*/  @P0 SHF.R.U32.HI R3, RZ, R9, R4 ;  /* 0x00000009ff030219 */ /* 0x000fc80000011604 */
[----:B------:R-:W-:Y:S01]  /*8970*/  LOP3.LUT R3, RZ, R3, RZ, 0x33, !PT ;  /* 0x00000003ff037212 */ /* 0x000fe200078e33ff */
[----:B------:R-:W-:Y:S06]  /*8980*/  BRA `(.L_x_8462) ;  /* 0x0000000000107947 */ /* 0x000fec0003800000 */
.L_x_8461:
[----:B------:R-:W-:-:S13]  /*8990*/  ISETP.NE.AND P0, PT, R7, 0x1, PT ;  /* 0x000000010700780c */ /* 0x000fda0003f05270 */
[----:B------:R-:W1:Y:S02]  /*89a0*/  @P0 LDC.64 R4, c[0x0][0x9e8] ;  /* 0x00027a00ff040b82 */ /* 0x000e640000000a00 */
[----:B-1----:R-:W-:-:S05]  /*89b0*/  @P0 IMAD.HI.U32 R4, R3, R4, RZ ;  /* 0x0000000403040227 */ /* 0x002fca00078e00ff */
[----:B------:R-:W-:-:S07]  /*89c0*/  @P0 SHF.R.U32.HI R3, RZ, R5, R4 ;  /* 0x00000005ff030219 */ /* 0x000fce0000011604 */
.L_x_8462:
[----:B------:R-:W-:Y:S05]  /*89d0*/  BSYNC B0 ;  /* 0x0000000000007941 */ /* 0x000fea0003800000 */
.L_x_8460:
[----:B------:R-:W-:-:S05]  /*89e0*/  IMAD R3, R3, R7, R7 ;  /* 0x0000000703037224 */ /* 0x000fca00078e0207 */
[----:B------:R-:W-:-:S07]  /*89f0*/  VIMNMX R0, R0, R3, PT ;  /* 0x0000000300007248 */ /* 0x000fce0003fe0100 */
.L_x_8459:
[----:B------:R-:W1:Y:S01]  /*8a00*/  @P1 LDC R4, c[0x0][0x44c] ;  /* 0x00011300ff041b82 */ /* 0x000e620000000800 */
[----:B------:R-:W-:Y:S01]  /*8a10*/  VIADD R0, R0, 0x7f ;  /* 0x0000007f00007836 */ /* 0x000fe20000000000 */
[----:B------:R-:W-:-:S04]  /*8a20*/  ULDC UR4, c[0x0][0x9dc] ;  /* 0x0002770000047ab9 */ /* 0x000fc80000000800 */
[----:B------:R-:W-:Y:S02]  /*8a30*/  SHF.R.S32.HI R3, RZ, 0x1f, R0 ;  /* 0x0000001fff037819 */ /* 0x000fe40000011400 */
[----:B------:R-:W2:Y:S02]  /*8a40*/  @P1 LDC R6, c[0x0][0x450] ;  /* 0x00011400ff061b82 */ /* 0x000ea40000000800 */
[----:B------:R-:W-:-:S04]  /*8a50*/  LEA.HI R3, R3, R0, RZ, 0x7 ;  /* 0x0000000003037211 */ /* 0x000fc800078f38ff */
[----:B------:R-:W-:-:S04]  /*8a60*/  SHF.R.S32.HI R0, RZ, 0x7, R3 ;  /* 0x00000007ff007819 */ /* 0x000fc80000011403 */
[----:B------:R-:W-:Y:S01]  /*8a70*/  VIMNMX R129, R129, R0, PT ;  /* 0x0000000081817248 */ /* 0x000fe20003fe0100 */
[----:B-1----:R-:W-:-:S04]  /*8a80*/  @P1 IMAD.HI.U32 R5, R193, R4, RZ ;  /* 0x00000004c1051227 */ /* 0x002fc800078e00ff */
[----:B------:R-:W-:Y:S01]  /*8a90*/  IMAD.MOV.U32 R4, RZ, RZ, R193 ;  /* 0x000000ffff047224 */ /* 0x000fe200078e00c1 */
        /* <DEDUP_REMOVED lines=14> */
.L_x_8465:
[----:B------:R-:W-:-:S13]  /*8b80*/  ISETP.NE.AND P0, PT, R7, 0x1, PT ;  /* 0x000000010700780c */ /* 0x000fda0003f05270 */
[----:B------:R-:W1:Y:S02]  /*8b90*/  @P0 LDC.64 R4, c[0x0][0x9e8] ;  /* 0x00027a00ff040b82 */ /* 0x000e640000000a00 */
[----:B-1----:R-:W-:-:S05]  /*8ba0*/  @P0 IMAD.HI.U32 R4, R3, R4, RZ ;  /* 0x0000000403040227 */ /* 0x002fca00078e00ff */
[----:B------:R-:W-:-:S07]  /*8bb0*/  @P0 SHF.R.U32.HI R3, RZ, R5, R4 ;  /* 0x00000005ff030219 */ /* 0x000fce0000011604 */
.L_x_8466:
[----:B------:R-:W-:Y:S05]  /*8bc0*/  BSYNC B0 ;  /* 0x0000000000007941 */ /* 0x000fea0003800000 */
.L_x_8464:
[----:B------:R-:W-:-:S05]  /*8bd0*/  IMAD R3, R3, R7, RZ ;  /* 0x0000000703037224 */ /* 0x000fca00078e02ff */
[----:B------:R-:W-:-:S07]  /*8be0*/  VIMNMX R0, R0, R3, !PT ;  /* 0x0000000300007248 */ /* 0x000fce0007fe0100 */
.L_x_8463:
[----:B------:R-:W-:Y:S01]  /*8bf0*/  SHF.R.S32.HI R5, RZ, 0x1f, R0 ;  /* 0x0000001fff057819 */ /* 0x000fe20000011400 */
[----:B------:R-:W-:Y:S01]  /*8c00*/  IMAD.MOV.U32 R3, RZ, RZ, RZ ;  /* 0x000000ffff037224 */ /* 0x000fe200078e00ff */
[----:B------:R-:W-:Y:S02]  /*8c10*/  PLOP3.LUT P0, PT, PT, PT, PT, 0x80, 0x0 ;  /* 0x000000000000781c */ /* 0x000fe40003f0f070 */
[----:B------:R-:W-:Y:S02]  /*8c20*/  CS2R R20, SRZ ;  /* 0x0000000000147805 */ /* 0x000fe4000001ff00 */
[----:B------:R-:W-:Y:S02]  /*8c30*/  LEA.HI R5, R5, R0, RZ, 0x7 ;  /* 0x0000000005057211 */ /* 0x000fe400078f38ff */
[----:B------:R-:W-:Y:S02]  /*8c40*/  CS2R R150, SRZ ;  /* 0x0000000000967805 */ /* 0x000fe4000001ff00 */
[----:B------:R-:W-:-:S02]  /*8c50*/  CS2R R148, SRZ ;  /* 0x0000000000947805 */ /* 0x000fc4000001ff00 */
[----:B------:R-:W-:Y:S02]  /*8c60*/  CS2R R146, SRZ ;  /* 0x0000000000927805 */ /* 0x000fe4000001ff00 */
[----:B------:R-:W-:Y:S02]  /*8c70*/  SHF.R.S32.HI R5, RZ, 0x7, R5 ;  /* 0x00000007ff057819 */ /* 0x000fe40000011405 */
[----:B------:R-:W-:Y:S02]  /*8c80*/  CS2R R144, SRZ ;  /* 0x0000000000907805 */ /* 0x000fe4000001ff00 */
[----:B------:R-:W-:Y:S01]  /*8c90*/  CS2R R38, SRZ ;  /* 0x0000000000267805 */ /* 0x000fe2000001ff00 */
[----:B------:R-:W-:Y:S01]  /*8ca0*/  IMAD.MOV.U32 R142, RZ, RZ, RZ ;  /* 0x000000ffff8e7224 */ /* 0x000fe200078e00ff */
[----:B------:R-:W-:Y:S01]  /*8cb0*/  VIMNMX R196, RZ, R5, !PT ;  /* 0x00000005ffc47248 */ /* 0x000fe20007fe0100 */
[----:B------:R-:W-:Y:S01]  /*8cc0*/  IMAD.MOV.U32 R141, RZ, RZ, RZ ;  /* 0x000000ffff8d7224 */ /* 0x000fe200078e00ff */
[----:B------:R-:W-:Y:S01]  /*8cd0*/  CS2R R36, SRZ ;  /* 0x0000000000247805 */ /* 0x000fe2000001ff00 */
[----:B------:R-:W-:Y:S01]  /*8ce0*/  IMAD.MOV.U32 R138, RZ, RZ, RZ ;  /* 0x000000ffff8a7224 */ /* 0x000fe200078e00ff */
[----:B------:R-:W-:Y:S01]  /*8cf0*/  ISETP.GT.AND P1, PT, R129, R196, PT ;  /* 0x000000c48100720c */ /* 0x000fe20003f24270 */
[----:B------:R-:W-:Y:S01]  /*8d00*/  IMAD.MOV.U32 R137, RZ, RZ, RZ ;  /* 0x000000ffff897224 */ /* 0x000fe200078e00ff */
        /* <DEDUP_REMOVED lines=16> */
[----:B0-----:R-:W-:-:S02]  /*8e10*/  CS2R R106, SRZ ;  /* 0x00000000006a7805 */ /* 0x001fc4000001ff00 */
[----:B------:R-:W-:Y:S02]  /*8e20*/  CS2R R104, SRZ ;  /* 0x0000000000687805 */ /* 0x000fe4000001ff00 */
[----:B------:R-:W-:Y:S02]  /*8e30*/  CS2R R102, SRZ ;  /* 0x0000000000667805 */ /* 0x000fe4000001ff00 */
[----:B------:R-:W-:Y:S02]  /*8e40*/  CS2R R100, SRZ ;  /* 0x0000000000647805 */ /* 0x000fe4000001ff00 */
[----:B------:R-:W-:Y:S02]  /*8e50*/  CS2R R98, SRZ ;  /* 0x0000000000627805 */ /* 0x000fe4000001ff00 */
[----:B------:R-:W-:Y:S02]  /*8e60*/  CS2R R96, SRZ ;  /* 0x0000000000607805 */ /* 0x000fe4000001ff00 */
[----:B------:R-:W-:Y:S01]  /*8e70*/  CS2R R6, SRZ ;  /* 0x0000000000067805 */ /* 0x000fe2000001ff00 */
[----:B------:R-:W-:Y:S01]  /*8e80*/  IMAD.MOV.U32 R94, RZ, RZ, RZ ;  /* 0x000000ffff5e7224 */ /* 0x000fe200078e00ff */
[----:B------:R-:W-:-:S02]  /*8e90*/  MOV R93, RZ ;  /* 0x000000ff005d7202 */ /* 0x000fc40000000f00 */
[----:B------:R-:W-:Y:S02]  /*8ea0*/  CS2R R90, SRZ ;  /* 0x00000000005a7805 */ /* 0x000fe4000001ff00 */
[----:B------:R-:W-:Y:S01]  /*8eb0*/  CS2R R88, SRZ ;  /* 0x0000000000587805 */ /* 0x000fe2000001ff00 */
[----:B------:R-:W-:Y:S06]  /*8ec0*/  @!P1 BRA `(.L_x_8467) ;  /* 0x0000011800309947 */ /* 0x000fec0003800000 */
[----:B------:R-:W-:-:S03]  /*8ed0*/  UMOV UR4, 0xffffffff ;  /* 0xffffffff00047882 */ /* 0x000fc60000000000 */
[----:B------:R-:W-:Y:S05]  /*8ee0*/  BRA.DIV UR4, `(.L_x_8468) ;  /* 0x000001b604c47947 */ /* 0x000fea000b800000 */
[----:B------:R0:W1:Y:S02]  /*8ef0*/  SHFL.IDX PT, R194, R222, RZ, 0x1f ;  /* 0x00001fffdec27589 */ /* 0x00006400000e0000 */
.L_x_8799:
[----:B-1----:R-:W-:Y:S02]  /*8f00*/  LEA.HI R0, R194, R194, RZ, 0x1 ;  /* 0x000000c2c2007211 */ /* 0x002fe400078f08ff */
[----:B------:R-:W-:Y:S02]  /*8f10*/  LOP3.LUT P0, RZ, R217, 0x3ff, RZ, 0xc0, !PT ;  /* 0x000003ffd9ff7812 */ /* 0x000fe4000780c0ff */
[----:B------:R-:W-:Y:S02]  /*8f20*/  LOP3.LUT R3, R0, 0x1e, RZ, 0xc0, !PT ;  /* 0x0000001e00037812 */ /* 0x000fe400078ec0ff */
[----:B------:R-:W-:-:S03]  /*8f30*/  P2R R24, PR, RZ, 0x1 ;  /* 0x00000001ff187803 */ /* 0x000fc60000000000 */
[----:B------:R-:W-:-:S04]  /*8f40*/  IMAD.IADD R0, R194, 0x1, -R3 ;  /* 0x00000001c2007824 */ /* 0x000fc800078e0a03 */
[----:B------:R-:W-:-:S05]  /*8f50*/  IMAD R0, R0, 0x2000, R217 ;  /* 0x0000200000007824 */ /* 0x000fca00078e02d9 */
[----:B------:R-:W-:-:S04]  /*8f60*/  SHF.R.U32.HI R0, RZ, 0x4, R0 ;  /* 0x00000004ff007819 */ /* 0x000fc80000011600 */
[----:B------:R-:W-:Y:S01]  /*8f70*/  LOP3.LUT R42, R0, 0x3fff, RZ, 0xc0, !PT ;  /* 0x00003fff002a7812 */ /* 0x000fe200078ec0ff */
[----:B------:R-:W-:Y:S06]  /*8f80*/  @!P0 BRA `(.L_x_8469) ;  /* 0x0000000000408947 */ /* 0x000fec0003800000 */
[----:B------:R-:W-:Y:S01]  /*8f90*/  MOV R0, 0x0 ;  /* 0x0000000000007802 */ /* 0x000fe20000000f00 */
[----:B------:R-:W-:Y:S01]  /*8fa0*/  ULDC.64 UR4, c[0x4][0x1b8] ;  /* 0x01006e0000047ab9 */ /* 0x000fe20000000a00 */
[----:B------:R-:W-:Y:S01]  /*8fb0*/  ULDC.64 UR6, c[0x4][0x1c0] ;  /* 0x0100700000067ab9 */ /* 0x000fe20000000a00 */
[----:B------:R-:W-:Y:S01]  /*8fc0*/  IMAD.U32 R4, RZ, RZ, UR4 ;  /* 0x00000004ff047e24 */ /* 0x000fe2000f8e00ff */
[----:B------:R1:W2:Y:S01]  /*8fd0*/  LDC.64 R14, c[0x4][R0] ;  /* 0x01000000000e7b82 */ /* 0x0002a20000000a00 */
        /* <DEDUP_REMOVED lines=8> */
[----:B-1----:R-:W-:-:S07]  /*9060*/  IMAD.MOV.U32 R13, RZ, RZ, RZ ;  /* 0x000000ffff0d7224 */ /* 0x002fce00078e00ff */
[----:B------:R-:W-:-:S07]  /*9070*/  LEPC R20, `(.L_x_8469) ;  /* 0x000000001014794e */ /* 0x000fce0000000000 */
[----:B0-2--5:R-:W-:Y:S05]  /*9080*/  CALL.ABS.NOINC R14 ;  /* 0x000000000e007343 */ /* 0x025fea0003c00000 */
.L_x_8469:
[----:B------:R-:W-:Y:S02]  /*9090*/  ULDC UR4, c[0x0][0x3f4] ;  /* 0x0000fd0000047ab9 */ /* 0x000fe40000000800 */
[----:B------:R-:W-:-:S13]  /*90a0*/  ISETP.LT.AND P0, PT, RZ, UR4, PT ;  /* 0x00000004ff007c0c */ /* 0x000fda000bf01270 */
[----:B------:R-:W-:Y:S05]  /*90b0*/  @P0 BRA `(.L_x_8470) ;  /* 0x00000000003c0947 */ /* 0x000fea0003800000 */
[----:B------:R-:W-:-:S04]  /*90c0*/  LEA.HI R0, R213, R213, RZ, 0x1 ;  /* 0x000000d5d5007211 */ /* 0x000fc800078f08ff */
[----:B------:R-:W-:-:S05]  /*90d0*/  LOP3.LUT R0, R0, 0xfffffffe, RZ, 0xc0, !PT ;  /* 0xfffffffe00007812 */ /* 0x000fca00078ec0ff */
[----:B------:R-:W-:-:S05]  /*90e0*/  IMAD.IADD R0, R213, 0x1, -R0 ;  /* 0x00000001d5007824 */ /* 0x000fca00078e0a00 */
[----:B------:R-:W-:-:S04]  /*90f0*/  SHF.L.U32 R3, R0, 0x1f, RZ ;  /* 0x0000001f00037819 */ /* 0x000fc800000006ff */
[----:B------:R1:W2:Y:S03]  /*9100*/  SYNCS.PHASECHK.TRANS64.TRYWAIT P0, [R2+URZ+0x28800], R3 ;  /* 0x02880003020075a7 */ /* 0x0002a6000800017f */
[----:B--2---:R-:W-:Y:S05]  /*9110*/  @!P0 NANOSLEEP.SYNCS 0x989680 ;  /* 0x009896800000895d */ /* 0x004fea0003900000 */
[----:B------:R-:W2:Y:S01]  /*9120*/  @!P0 SYNCS.PHASECHK.TRANS64 P0, [R2+URZ+0x28800], R3 ;  /* 0x02880003020085a7 */ /* 0x000ea2000800007f */
[----:B------:R-:W-:Y:S04]  /*9130*/  BSSY B0, `(.L_x_8471) ;  /* 0x0000006000007945 */ /* 0x000fe80003800000 */
[----:B--2---:R-:W-:Y:S05]  /*9140*/  @P0 BRA `(.L_x_8472) ;  /* 0x0000000000100947 */ /* 0x004fea0003800000 */
.L_x_8473:
[----:B--2---:R2:W3:Y:S02]  /*9150*/  SYNCS.PHASECHK.TRANS64.TRYWAIT P0, [R2+URZ+0x28800], R3 ;  /* 0x02880003020075a7 */ /* 0x0044e4000800017f */
[----:B---3--:R-:W-:Y:S05]  /*9160*/  @!P0 NANOSLEEP.SYNCS 0x989680 ;  /* 0x009896800000895d */ /* 0x008fea0003900000 */
[----:B------:R-:W3:Y:S02]  /*9170*/  @!P0 SYNCS.PHASECHK.TRANS64 P0, [R2+URZ+0x28800], R3 ;  /* 0x02880003020085a7 */ /* 0x000ee4000800007f */
[----:B---3--:R-:W-:Y:S05]  /*9180*/  @!P0 BRA `(.L_x_8473) ;  /* 0xfffffffc00f08947 */ /* 0x008fea000383ffff */
.L_x_8472:
[----:B------:R-:W-:Y:S05]  /*9190*/  BSYNC B0 ;  /* 0x0000000000007941 */ /* 0x000fea0003800000 */
.L_x_8471:
[----:B------:R-:W-:Y:S05]  /*91a0*/  BRA `(.L_x_8474) ;  /* 0x0000004c00907947 */ /* 0x000fea0003800000 */
.L_x_8470:
[----:B------:R-:W-:Y:S01]  /*91b0*/  ISETP.NE.AND P0, PT, R24, RZ, PT ;  /* 0x000000ff1800720c */ /* 0x000fe20003f05270 */
[----:B------:R-:W-:Y:S01]  /*91c0*/  ULDC.64 UR4, c[0x0][0x3f8] ;  /* 0x0000fe0000047ab9 */ /* 0x000fe20000000a00 */
[----:B-----5:R-:W-:Y:S01]  /*91d0*/  SHF.R.S32.HI R0, RZ, 0x1f, R115 ;  /* 0x0000001fff007819 */ /* 0x020fe20000011473 */
[----:B------:R-:W-:Y:S01]  /*91e0*/  ULDC.64 UR6, c[0x0][0x408] ;  /* 0x0001020000067ab9 */ /* 0x000fe20000000a00 */
[----:B------:R-:W-:-:S04]  /*91f0*/  IMAD.WIDE.U32 R24, R115, UR4, RZ ;  /* 0x0000000473187c25 */ /* 0x000fc8000f8e00ff */
[C---:B------:R-:W-:Y:S02]  /*9200*/  IMAD R4, R0.reuse, UR4, RZ ;  /* 0x0000000400047c24 */ /* 0x040fe4000f8e02ff */
[----:B------:R-:W-:Y:S02]  /*9210*/  IMAD R0, R0, UR6, RZ ;  /* 0x0000000600007c24 */ /* 0x000fe4000f8e02ff */
[C---:B------:R-:W-:Y:S02]  /*9220*/  IMAD R29, R115.reuse, UR5, R4 ;  /* 0x00000005731d7c24 */ /* 0x040fe4000f8e0204 */
[C---:B------:R-:W-:Y:S02]  /*9230*/  IMAD R31, R115.reuse, UR7, R0 ;  /* 0x00000007731f7c24 */ /* 0x040fe4000f8e0200 */
[----:B------:R-:W-:-:S04]  /*9240*/  IMAD.WIDE.U32 R26, R115, UR6, RZ ;  /* 0x00000006731a7c25 */ /* 0x000fc8000f8e00ff */
[----:B------:R-:W-:Y:S02]  /*9250*/  IMAD.IADD R29, R29, 0x1, R25 ;  /* 0x000000011d1d7824 */ /* 0x000fe400078e0219 */
[----:B------:R-:W-:Y:S01]  /*9260*/  IMAD.IADD R31, R31, 0x1, R27 ;  /* 0x000000011f1f7824 */ /* 0x000fe200078e021b */
[----:B------:R-:W-:Y:S06]  /*9270*/  @!P0 BRA `(.L_x_8475) ;  /* 0x0000000000408947 */ /* 0x000fec0003800000 */
[----:B------:R-:W-:Y:S01]  /*9280*/  MOV R0, 0x0 ;  /* 0x0000000000007802 */ /* 0x000fe20000000f00 */
[----:B------:R-:W-:Y:S01]  /*9290*/  ULDC.64 UR4, c[0x4][0x1b8] ;  /* 0x01006e0000047ab9 */ /* 0x000fe20000000a00 */
[----:B------:R-:W-:Y:S01]  /*92a0*/  ULDC.64 UR6, c[0x4][0xa8] ;  /* 0x01002a0000067ab9 */ /* 0x000fe20000000a00 */
[----:B------:R-:W-:Y:S01]  /*92b0*/  IMAD.U32 R4, RZ, RZ, UR4 ;  /* 0x00000004ff047e24 */ /* 0x000fe2000f8e00ff */
[----:B------:R1:W2:Y:S01]  /*92c0*/  LDC.64 R14, c[0x4][R0] ;  /* 0x01000000000e7b82 */ /* 0x0002a20000000a00 */
        /* <DEDUP_REMOVED lines=10> */
[----:B0-2---:R-:W-:Y:S05]  /*9370*/  CALL.ABS.NOINC R14 ;  /* 0x000000000e007343 */ /* 0x005fea0003c00000 */
.L_x_8475:
[----:B------:R-:W-:Y:S01]  /*9380*/  ULDC.U8 UR4, c[0x0][0x410] ;  /* 0x0001040000047ab9 */ /* 0x000fe20000000000 */
[----:B------:R-:W-:Y:S01]  /*9390*/  IMAD.IADD R55, R23, 0x1, R193 ;  /* 0x0000000117377824 */ /* 0x000fe200078e02c1 */
[----:B------:R-:W-:Y:S01]  /*93a0*/  ISETP.NE.AND P0, PT, RZ, UR4, PT ;  /* 0x00000004ff007c0c */ /* 0x000fe2000bf05270 */
[----:B------:R-:W-:Y:S02]  /*93b0*/  BSSY B0, `(.L_x_8476) ;  /* 0x00004bb000007945 */ /* 0x000fe40003800000 */
[----:B------:R-:W-:-:S10]  /*93c0*/  IMAD R3, R207, 0x20, R55 ;  /* 0x00000020cf037824 */ /* 0x000fd400078e0237 */
[----:B------:R-:W-:Y:S05]  /*93d0*/  @!P0 BRA `(.L_x_8477) ;  /* 0x0000002400b48947 */ /* 0x000fea0003800000 */
[----:B------:R-:W1:Y:S01]  /*93e0*/  LDC R64, c[0x0][0x448] ;  /* 0x00011200ff407b82 */ /* 0x000e620000000800 */
[----:B------:R-:W-:Y:S01]  /*93f0*/  ULDC.64 UR4, c[0x0][0x3f8] ;  /* 0x0000fe0000047ab9 */ /* 0x000fe20000000a00 */
[----:B------:R-:W-:Y:S01]  /*9400*/  ULDC.64 UR6, c[0x0][0x408] ;  /* 0x0001020000067ab9 */ /* 0x000fe20000000a00 */
[----:B------:R-:W-:Y:S02]  /*9410*/  IMAD.MOV.U32 R6, RZ, RZ, R24 ;  /* 0x000000ffff067224 */ /* 0x000fe400078e0018 */
[----:B------:R-:W-:Y:S02]  /*9420*/  IMAD.MOV.U32 R7, RZ, RZ, R29 ;  /* 0x000000ffff077224 */ /* 0x000fe400078e001d */
[----:B------:R-:W-:Y:S02]  /*9430*/  IMAD.MOV.U32 R8, RZ, RZ, R26 ;  /* 0x000000ffff087224 */ /* 0x000fe400078e001a */
[----:B------:R-:W-:Y:S01]  /*9440*/  IMAD.MOV.U32 R9, RZ, RZ, R31 ;  /* 0x000000ffff097224 */ /* 0x000fe200078e001f */
[----:B-1----:R-:W-:-:S13]  /*9450*/  ISETP.NE.AND P0, PT, R64, 0x1, PT ;  /* 0x000000014000780c */ /* 0x002fda0003f05270 */
[----:B------:R-:W1:Y:S08]  /*9460*/  @P0 LDC R0, c[0x0][0x44c] ;  /* 0x00011300ff000b82 */ /* 0x000e700000000800 */
[----:B------:R-:W2:Y:S01]  /*9470*/  @P0 LDC R5, c[0x0][0x450] ;  /* 0x00011400ff050b82 */ /* 0x000ea20000000800 */
[----:B-1----:R-:W-:-:S05]  /*9480*/  @P0 IMAD.HI.U32 R0, R3, R0, RZ ;  /* 0x0000000003000227 */ /* 0x002fca00078e00ff */
[----:B--2---:R-:W-:-:S04]  /*9490*/  @P0 SHF.R.U32.HI R3, RZ, R5, R0 ;  /* 0x00000005ff030219 */ /* 0x004fc80000011600 */
        /* <DEDUP_REMOVED lines=17> */
[----:B------:R1:W2:Y:S04]  /*95b0*/  SHFL.IDX PT, R0, R6, RZ, 0x181f ;  /* 0x00181fff06007589 */ /* 0x0002a800000e0000 */
[----:B------:R1:W3:Y:S04]  /*95c0*/  SHFL.IDX PT, R3, R5, RZ, 0x181f ;  /* 0x00181fff05037589 */ /* 0x0002e800000e0000 */
[----:B------:R1:W4:Y:S04]  /*95d0*/  SHFL.IDX PT, R4, R8, RZ, 0x181f ;  /* 0x00181fff08047589 */ /* 0x00032800000e0000 */
[----:B------:R1:W0:Y:S02]  /*95e0*/  SHFL.IDX PT, R14, R7, RZ, 0x181f ;  /* 0x00181fff070e7589 */ /* 0x00022400000e0000 */
.L_x_8805:
[----:B------:R-:W-:Y:S01]  /*95f0*/  IMAD R64, R187, R64, RZ ;  /* 0x00000040bb407224 */ /* 0x000fe200078e02ff */
[----:B------:R-:W-:Y:S01]  /*9600*/  BSSY B1, `(.L_x_8479) ;  /* 0x000001e000017945 */ /* 0x000fe20003800000 */
[----:B------:R-:W-:Y:S02]  /*9610*/  CS2R R48, SRZ ;  /* 0x0000000000307805 */ /* 0x000fe4000001ff00 */
[----:B------:R-:W-:Y:S02]  /*9620*/  CS2R R44, SRZ ;  /* 0x00000000002c7805 */ /* 0x000fe4000001ff00 */
[----:B------:R-:W-:Y:S02]  /*9630*/  CS2R R46, SRZ ;  /* 0x00000000002e7805 */ /* 0x000fe4000001ff00 */
[----:B------:R-:W-:Y:S02]  /*9640*/  ISETP.GE.AND P0, PT, R55, R64, PT ;  /* 0x000000403700720c */ /* 0x000fe40003f06270 */
[----:B------:R-:W-:-:S11]  /*9650*/  CS2R R40, SRZ ;  /* 0x0000000000287805 */ /* 0x000fd6000001ff00 */
[----:B------:R-:W-:Y:S05]  /*9660*/  @P0 BRA `(.L_x_8480) ;  /* 0x00000000005c0947 */ /* 0x000fea0003800000 */
[----:B------:R-:W-:Y:S01]  /*9670*/  ULDC UR4, c[0x0][0x3f4] ;  /* 0x0000fd0000047ab9 */ /* 0x000fe20000000800 */
[----:B------:R-:W-:Y:S02]  /*9680*/  CS2R R40, SRZ ;  /* 0x0000000000287805 */ /* 0x000fe4000001ff00 */
[----:B------:R-:W-:Y:S02]  /*9690*/  ISETP.GE.AND P4, PT, R18, UR4, PT ;  /* 0x0000000412007c0c */ /* 0x000fe4000bf86270 */
[----:B------:R-:W-:Y:S02]  /*96a0*/  CS2R R44, SRZ ;  /* 0x00000000002c7805 */ /* 0x000fe4000001ff00 */
[----:B------:R-:W-:Y:S02]  /*96b0*/  ISETP.GE.AND P5, PT, R185, UR4, PT ;  /* 0x00000004b9007c0c */ /* 0x000fe4000bfa6270 */
[----:B------:R-:W-:-:S07]  /*96c0*/  CS2R R46, SRZ ;  /* 0x00000000002e7805 */ /* 0x000fce000001ff00 */
[----:B------:R-:W-:-:S04]  /*96d0*/  @!P4 SHF.L.U32 R12, R18, 0x1, RZ ;  /* 0x00000001120cc819 */ /* 0x000fc800000006ff */
[----:B------:R-:W-:Y:S01]  /*96e0*/  @!P5 IMAD.SHL.U32 R15, R185, 0x2, RZ ;  /* 0x00000002b90fd824 */ /* 0x000fe200078e00ff */
[----:B------:R-:W-:Y:S02]  /*96f0*/  @!P4 SHF.L.U64.HI R13, R18, 0x1, R19 ;  /* 0x00000001120dc819 */ /* 0x000fe40000010213 */
[-C--:B---3--:R-:W-:Y:S02]  /*9700*/  @!P4 IADD3 R10, P0, R3, R12.reuse, RZ ;  /* 0x0000000c030ac210 */ /* 0x088fe40007f1e0ff */
[----:B0-----:R-:W-:Y:S02]  /*9710*/  @!P4 IADD3 R12, P1, R14, R12, RZ ;  /* 0x0000000c0e0cc210 */ /* 0x001fe40007f3e0ff */
[----:B------:R-:W-:Y:S01]  /*9720*/  @!P5 SHF.L.U64.HI R9, R185, 0x1, R216 ;  /* 0x00000001b909d819 */ /* 0x000fe200000102d8 */
[----:B--2---:R-:W-:Y:S01]  /*9730*/  @!P4 IMAD.X R11, R0, 0x1, R13, P0 ;  /* 0x00000001000bc824 */ /* 0x004fe200000e060d */
[----:B------:R-:W-:Y:S02]  /*9740*/  @!P5 IADD3 R20, P2, R3, R15, RZ ;  /* 0x0000000f0314d210 */ /* 0x000fe40007f5e0ff */
[----:B------:R-:W-:-:S02]  /*9750*/  CS2R R48, SRZ ;  /* 0x0000000000307805 */ /* 0x000fc4000001ff00 */
[----:B------:R-:W-:Y:S01]  /*9760*/  @!P5 IADD3 R14, P3, R14, R15, RZ ;  /* 0x0000000f0e0ed210 */ /* 0x000fe20007f7e0ff */
[----:B----4-:R-:W-:Y:S01]  /*9770*/  @!P4 IMAD.X R13, R4, 0x1, R13, P1 ;  /* 0x00000001040dc824 */ /* 0x010fe200008e060d */
[----:B------:R0:W5:Y:S01]  /*9780*/  @!P4 LD.E.64 R46, desc[UR38][R10.64] ;  /* 0x000000260a2ec980 */ /* 0x000162000c101b00 */
[--C-:B------:R-:W-:Y:S02]  /*9790*/  @!P5 IMAD.X R21, R0, 0x1, R9.reuse, P2 ;  /* 0x000000010015d824 */ /* 0x100fe400010e0609 */
[----:B------:R-:W-:Y:S01]  /*97a0*/  @!P5 IMAD.X R15, R4, 0x1, R9, P3 ;  /* 0x00000001040fd824 */ /* 0x000fe200018e0609 */
[----:B------:R0:W5:Y:S04]  /*97b0*/  @!P4 LD.E.64 R48, desc[UR38][R12.64] ;  /* 0x000000260c30c980 */ /* 0x000168000c101b00 */
[----:B------:R0:W5:Y:S04]  /*97c0*/  @!P5 LD.E.64 R40, desc[UR38][R20.64] ;  /* 0x000000261428d980 */ /* 0x000168000c101b00 */
[----:B------:R0:W5:Y:S02]  /*97d0*/  @!P5 LD.E.64 R44, desc[UR38][R14.64] ;  /* 0x000000260e2cd980 */ /* 0x000164000c101b00 */
.L_x_8480:
[----:B------:R-:W-:Y:S05]  /*97e0*/  BSYNC B1 ;  /* 0x0000000000017941 */ /* 0x000fea0003800000 */
.L_x_8479:
[----:B--2--5:R-:W-:Y:S01]  /*97f0*/  IMAD.MOV.U32 R0, RZ, RZ, R48 ;  /* 0x000000ffff007224 */ /* 0x024fe200078e0030 */
[----:B------:R-:W-:Y:S01]  /*9800*/  UMOV UR4, 0xffffffff ;  /* 0xffffffff00047882 */ /* 0x000fe20000000000 */
[----:B---3--:R-:W-:Y:S01]  /*9810*/  IMAD.MOV.U32 R3, RZ, RZ, R49 ;  /* 0x000000ffff037224 */ /* 0x008fe200078e0031 */
[----:B------:R-:W-:Y:S01]  /*9820*/  CS2R R38, SRZ ;  /* 0x0000000000267805 */ /* 0x000fe2000001ff00 */
[----:B----4-:R-:W-:Y:S01]  /*9830*/  IMAD.MOV.U32 R4, RZ, RZ, R44 ;  /* 0x000000ffff047224 */ /* 0x010fe200078e002c */
        /* <DEDUP_REMOVED lines=13> */
[----:B------:R-:W-:Y:S06]  /*9910*/  BRA.DIV UR4, `(.L_x_8481) ;  /* 0x000001ae04d47947 */ /* 0x000fec000b800000 */
[----:B------:R2:W3:Y:S04]  /*9920*/  SHFL.IDX PT, R0, R6, 0x1, 0x181f ;  /* 0x00381f0006007f89 */ /* 0x0004e800000e0000 */
[----:B------:R2:W4:Y:S04]  /*9930*/  SHFL.IDX PT, R3, R5, 0x1, 0x181f ;  /* 0x00381f0005037f89 */ /* 0x00052800000e0000 */
[----:B------:R2:W1:Y:S04]  /*9940*/  SHFL.IDX PT, R4, R8, 0x1, 0x181f ;  /* 0x00381f0008047f89 */ /* 0x00046800000e0000 */
[----:B0-----:R2:W0:Y:S02]  /*9950*/  SHFL.IDX PT, R14, R7, 0x1, 0x181f ;  /* 0x00381f00070e7f89 */ /* 0x00142400000e0000 */
.L_x_8811:
[----:B------:R-:W-:Y:S01]  /*9960*/  VIADD R9, R55, 0x20 ;  /* 0x0000002037097836 */ /* 0x000fe20000000000 */
[----:B------:R-:W-:Y:S01]  /*9970*/  BSSY B1, `(.L_x_8482) ;  /* 0x000001d000017945 */ /* 0x000fe20003800000 */
[----:B------:R-:W-:Y:S02]  /*9980*/  CS2R R34, SRZ ;  /* 0x0000000000227805 */ /* 0x000fe4000001ff00 */
[----:B------:R-:W-:Y:S02]  /*9990*/  CS2R R36, SRZ ;  /* 0x0000000000247805 */ /* 0x000fe4000001ff00 */
[----:B------:R-:W-:Y:S02]  /*99a0*/  CS2R R32, SRZ ;  /* 0x0000000000207805 */ /* 0x000fe4000001ff00 */
[----:B------:R-:W-:-:S13]  /*99b0*/  ISETP.GE.AND P0, PT, R9, R64, PT ;  /* 0x000000400900720c */ /* 0x000fda0003f06270 */
[----:B------:R-:W-:Y:S05]  /*99c0*/  @P0 BRA `(.L_x_8483) ;  /* 0x00000000005c0947 */ /* 0x000fea0003800000 */
[----:B------:R-:W-:Y:S01]  /*99d0*/  ULDC UR4, c[0x0][0x3f4] ;  /* 0x0000fd0000047ab9 */ /* 0x000fe20000000800 */
[----:B------:R-:W-:Y:S02]  /*99e0*/  CS2R R32, SRZ ;  /* 0x0000000000207805 */ /* 0x000fe4000001ff00 */
[----:B------:R-:W-:Y:S02]  /*99f0*/  ISETP.GE.AND P4, PT, R18, UR4, PT ;  /* 0x0000000412007c0c */ /* 0x000fe4000bf86270 */
[----:B------:R-:W-:Y:S02]  /*9a00*/  CS2R R34, SRZ ;  /* 0x0000000000227805 */ /* 0x000fe4000001ff00 */
[----:B------:R-:W-:-:S09]  /*9a10*/  ISETP.GE.AND P5, PT, R185, UR4, PT ;  /* 0x00000004b9007c0c */ /* 0x000fd2000bfa6270 */
[C---:B------:R-:W-:Y:S01]  /*9a20*/  @!P4 IMAD.SHL.U32 R12, R18.reuse, 0x2, RZ ;  /* 0x00000002120cc824 */ /* 0x040fe200078e00ff */
[----:B------:R-:W-:-:S03]  /*9a30*/  @!P4 SHF.L.U64.HI R9, R18, 0x1, R19 ;  /* 0x000000011209c819 */ /* 0x000fc60000010213 */
[----:B------:R-:W-:Y:S02]  /*9a40*/  @!P5 SHF.L.U32 R11, R185, 0x1, RZ ;  /* 0x00000001b90bd819 */ /* 0x000fe400000006ff */
[-C--:B----4-:R-:W-:Y:S02]  /*9a50*/  @!P4 IADD3 R10, P0, R3, R12.reuse, RZ ;  /* 0x0000000c030ac210 */ /* 0x090fe40007f1e0ff */
[----:B------:R-:W-:Y:S02]  /*9a60*/  @!P5 SHF.L.U64.HI R15, R185, 0x1, R216 ;  /* 0x00000001b90fd819 */ /* 0x000fe400000102d8 */
[-C--:B------:R-:W-:Y:S02]  /*9a70*/  @!P5 IADD3 R20, P2, R3, R11.reuse, RZ ;  /* 0x0000000b0314d210 */ /* 0x080fe40007f5e0ff */
[C---:B0-----:R-:W-:Y:S02]  /*9a80*/  @!P4 IADD3 R12, P1, R14.reuse, R12, RZ ;  /* 0x0000000c0e0cc210 */ /* 0x041fe40007f3e0ff */
[----:B------:R-:W-:Y:S01]  /*9a90*/  @!P5 IADD3 R14, P3, R14, R11, RZ ;  /* 0x0000000b0e0ed210 */ /* 0x000fe20007f7e0ff */
[----:B---3--:R-:W-:Y:S01]  /*9aa0*/  @!P5 IMAD.X R21, R0, 0x1, R15, P2 ;  /* 0x000000010015d824 */ /* 0x008fe200010e060f */
[----:B------:R-:W-:-:S02]  /*9ab0*/  CS2R R36, SRZ ;  /* 0x0000000000247805 */ /* 0x000fc4000001ff00 */
[----:B------:R-:W-:Y:S01]  /*9ac0*/  CS2R R38, SRZ ;  /* 0x0000000000267805 */ /* 0x000fe2000001ff00 */
[--C-:B------:R-:W-:Y:S02]  /*9ad0*/  @!P4 IMAD.X R11, R0, 0x1, R9.reuse, P0 ;  /* 0x00000001000bc824 */ /* 0x100fe400000e0609 */
[C---:B-1----:R-:W-:Y:S01]  /*9ae0*/  @!P4 IMAD.X R13, R4.reuse, 0x1, R9, P1 ;  /* 0x00000001040dc824 */ /* 0x042fe200008e0609 */
[----:B------:R0:W5:Y:S01]  /*9af0*/  @!P5 LD.E.64 R32, desc[UR38][R20.64] ;  /* 0x000000261420d980 */ /* 0x000162000c101b00 */
[----:B------:R-:W-:-:S03]  /*9b00*/  @!P5 IMAD.X R15, R4, 0x1, R15, P3 ;  /* 0x00000001040fd824 */ /* 0x000fc600018e060f */
[----:B------:R0:W5:Y:S04]  /*9b10*/  @!P4 LD.E.64 R36, desc[UR38][R10.64] ;  /* 0x000000260a24c980 */ /* 0x000168000c101b00 */
[----:B------:R0:W5:Y:S04]  /*9b20*/  @!P5 LD.E.64 R34, desc[UR38][R14.64] ;  /* 0x000000260e22d980 */ /* 0x000168000c101b00 */
[----:B------:R0:W5:Y:S02]  /*9b30*/  @!P4 LD.E.64 R38, desc[UR38][R12.64] ;  /* 0x000000260c26c980 */ /* 0x000164000c101b00 */
.L_x_8483:
[----:B------:R-:W-:Y:S05]  /*9b40*/  BSYNC B1 ;  /* 0x0000000000017941 */ /* 0x000fea0003800000 */
.L_x_8482:
[----:B---3-5:R-:W-:Y:S01]  /*9b50*/  IMAD.MOV.U32 R0, RZ, RZ, R38 ;  /* 0x000000ffff007224 */ /* 0x028fe200078e0026 */
[----:B------:R-:W-:Y:S01]  /*9b60*/  UMOV UR4, 0xffffffff ;  /* 0xffffffff00047882 */ /* 0x000fe20000000000 */
[----:B----4-:R-:W-:Y:S02]  /*9b70*/  IMAD.MOV.U32 R3, RZ, RZ, R39 ;  /* 0x000000ffff037224 */ /* 0x010fe400078e0027 */
[----:B-1----:R-:W-:Y:S01]  /*9b80*/  IMAD.MOV.U32 R4, RZ, RZ, R34 ;  /* 0x000000ffff047224 */ /* 0x002fe200078e0022 */
        /* <DEDUP_REMOVED lines=9> */
[----:B------:R-:W-:-:S04]  /*9c20*/  PRMT R56, R3, 0x7610, R56 ;  /* 0x0000761003387816 */ /* 0x000fc80000000038 */
[----:B------:R-:W-:Y:S01]  /*9c30*/  PRMT R52, R4, 0x5410, R9 ;  /* 0x0000541004347816 */ /* 0x000fe20000000009 */
[----:B------:R-:W-:Y:S06]  /*9c40*/  BRA.DIV UR4, `(.L_x_8484) ;  /* 0x000001ae04787947 */ /* 0x000fec000b800000 */
[----:B------:R1:W3:Y:S04]  /*9c50*/  SHFL.IDX PT, R0, R6, 0x2, 0x181f ;  /* 0x00581f0006007f89 */ /* 0x0002e800000e0000 */
[----:B------:R1:W4:Y:S04]  /*9c60*/  SHFL.IDX PT, R3, R5, 0x2, 0x181f ;  /* 0x00581f0005037f89 */ /* 0x00032800000e0000 */
[----:B------:R1:W1:Y:S04]  /*9c70*/  SHFL.IDX PT, R4, R8, 0x2, 0x181f ;  /* 0x00581f0008047f89 */ /* 0x00026800000e0000 */
[----:B0-----:R0:W0:Y:S02]  /*9c80*/  SHFL.IDX PT, R14, R7, 0x2, 0x181f ;  /* 0x00581f00070e7f89 */ /* 0x00102400000e0000 */
.L_x_8817:
[----:B------:R-:W-:Y:S01]  /*9c90*/  VIADD R9, R55, 0x40 ;  /* 0x0000004037097836 */ /* 0x000fe20000000000 */
        /* <DEDUP_REMOVED lines=14> */
[C---:B------:R-:W-:Y:S01]  /*9d80*/  @!P5 IMAD.SHL.U32 R11, R185.reuse, 0x2, RZ ;  /* 0x00000002b90bd824 */ /* 0x040fe200078e00ff */
[----:B------:R-:W-:Y:S02]  /*9d90*/  @!P5 SHF.L.U64.HI R15, R185, 0x1, R216 ;  /* 0x00000001b90fd819 */ /* 0x000fe400000102d8 */
[CC--:B----4-:R-:W-:Y:S02]  /*9da0*/  @!P4 IADD3 R10, P0, R3.reuse, R12.reuse, RZ ;  /* 0x0000000c030ac210 */ /* 0x0d0fe40007f1e0ff */
[C---:B0-----:R-:W-:Y:S02]  /*9db0*/  @!P4 IADD3 R12, P1, R14.reuse, R12, RZ ;  /* 0x0000000c0e0cc210 */ /* 0x041fe40007f3e0ff */
[-C--:B------:R-:W-:Y:S02]  /*9dc0*/  @!P5 IADD3 R26, P2, R3, R11.reuse, RZ ;  /* 0x0000000b031ad210 */ /* 0x080fe40007f5e0ff */
[----:B------:R-:W-:Y:S02]  /*9dd0*/  @!P5 IADD3 R14, P3, R14, R11, RZ ;  /* 0x0000000b0e0ed210 */ /* 0x000fe40007f7e0ff */
[----:B------:R-:W-:-:S02]  /*9de0*/  CS2R R28, SRZ ;  /* 0x00000000001c7805 */ /* 0x000fc4000001ff00 */
[C---:B---3--:R-:W-:Y:S02]  /*9df0*/  @!P5 IADD3.X R27, R0.reuse, R15, RZ, P2, !PT ;  /* 0x0000000f001bd210 */ /* 0x048fe400017fe4ff */
        /* <DEDUP_REMOVED lines=8> */
.L_x_8486:
[----:B------:R-:W-:Y:S05]  /*9e80*/  BSYNC B1 ;  /* 0x0000000000017941 */ /* 0x000fea0003800000 */
.L_x_8485:
[----:B---3-5:R-:W-:Y:S01]  /*9e90*/  IMAD.MOV.U32 R0, RZ, RZ, R30 ;  /* 0x000000ffff007224 */ /* 0x028fe200078e001e */
[----:B------:R-:W-:Y:S01]  /*9ea0*/  UMOV UR4, 0xffffffff ;  /* 0xffffffff00047882 */ /* 0x000fe20000000000 */
[----:B----4-:R-:W-:Y:S01]  /*9eb0*/  IMAD.MOV.U32 R3, RZ, RZ, R31 ;  /* 0x000000ffff037224 */ /* 0x010fe200078e001f */
[----:B0-----:R-:W-:Y:S01]  /*9ec0*/  CS2R R26, SRZ ;  /* 0x00000000001a7805 */ /* 0x001fe2000001ff00 */
[----:B-1----:R-:W-:Y:S02]  /*9ed0*/  IMAD.MOV.U32 R4, RZ, RZ, R20 ;  /* 0x000000ffff047224 */ /* 0x002fe400078e0014 */
        /* <DEDUP_REMOVED lines=9> */
[----:B------:R-:W-:Y:S06]  /*9f70*/  BRA.DIV UR4, `(.L_x_8487) ;  /* 0x000001ae041c7947 */ /* 0x000fec000b800000 */
[----:B------:R0:W1:Y:S04]  /*9f80*/  SHFL.IDX PT, R0, R6, 0x3, 0x181f ;  /* 0x00781f0006007f89 */ /* 0x00006800000e0000 */
[----:B------:R0:W3:Y:S04]  /*9f90*/  SHFL.IDX PT, R3, R5, 0x3, 0x181f ;  /* 0x00781f0005037f89 */ /* 0x0000e800000e0000 */
[----:B------:R0:W4:Y:S04]  /*9fa0*/  SHFL.IDX PT, R4, R8, 0x3, 0x181f ;  /* 0x00781f0008047f89 */ /* 0x00012800000e0000 */
[----:B------:R0:W0:Y:S02]  /*9fb0*/  SHFL.IDX PT, R14, R7, 0x3, 0x181f ;  /* 0x00781f00070e7f89 */ /* 0x00002400000e0000 */
.L_x_8823:
[----:B------:R-:W-:Y:S01]  /*9fc0*/  VIADD R55, R55, 0x60 ;  /* 0x0000006037377836 */ /* 0x000fe20000000000 */
[----:B0-2---:R-:W-:Y:S01]  /*9fd0*/  LEA.HI R5, R213, R213, RZ, 0x1 ;  /* 0x000000d5d5057211 */ /* 0x005fe200078f08ff */
[----:B------:R-:W-:Y:S01]  /*9fe0*/  BSSY B1, `(.L_x_8488) ;  /* 0x0000020000017945 */ /* 0x000fe20003800000 */
[----:B------:R-:W-:Y:S02]  /*9ff0*/  CS2R R10, SRZ ;  /* 0x00000000000a7805 */ /* 0x000fe4000001ff00 */
[----:B------:R-:W-:Y:S02]  /*a000*/  CS2R R12, SRZ ;  /* 0x00000000000c7805 */ /* 0x000fe4000001ff00 */
[----:B------:R-:W-:Y:S02]  /*a010*/  ISETP.GE.AND P0, PT, R55, R64, PT ;  /* 0x000000403700720c */ /* 0x000fe40003f06270 */
[----:B------:R-:W-:Y:S02]  /*a020*/  CS2R R8, SRZ ;  /* 0x0000000000087805 */ /* 0x000fe4000001ff00 */
[----:B------:R-:W-:-:S05]  /*a030*/  LOP3.LUT R6, R5, 0xfffffffe, RZ, 0xc0, !PT ;  /* 0xfffffffe05067812 */ /* 0x000fca00078ec0ff */
[----:B------:R-:W-:-:S05]  /*a040*/  IMAD.IADD R5, R213, 0x1, -R6 ;  /* 0x00000001d5057824 */ /* 0x000fca00078e0a06 */
[----:B------:R-:W-:Y:S01]  /*a050*/  SHF.L.U32 R5, R5, 0x1f, RZ ;  /* 0x0000001f05057819 */ /* 0x000fe200000006ff */
[----:B------:R-:W-:Y:S06]  /*a060*/  @P0 BRA `(.L_x_8489) ;  /* 0x00000000005c0947 */ /* 0x000fec0003800000 */
[----:B------:R-:W-:Y:S01]  /*a070*/  ULDC UR4, c[0x0][0x3f4] ;  /* 0x0000fd0000047ab9 */ /* 0x000fe20000000800 */
[----:B------:R-:W-:Y:S02]  /*a080*/  CS2R R8, SRZ ;  /* 0x0000000000087805 */ /* 0x000fe4000001ff00 */
[----:B------:R-:W-:Y:S02]  /*a090*/  ISETP.GE.AND P4, PT, R18, UR4, PT ;  /* 0x0000000412007c0c */ /* 0x000fe4000bf86270 */
[----:B------:R-:W-:-:S11]  /*a0a0*/  ISETP.GE.AND P5, PT, R185, UR4, PT ;  /* 0x00000004b9007c0c */ /* 0x000fd6000bfa6270 */
[C---:B------:R-:W-:Y:S01]  /*a0b0*/  @!P4 IMAD.SHL.U32 R60, R18.reuse, 0x2, RZ ;  /* 0x00000002123cc824 */ /* 0x040fe200078e00ff */
[----:B------:R-:W-:Y:S01]  /*a0c0*/  @!P4 SHF.L.U64.HI R11, R18, 0x1, R19 ;  /* 0x00000001120bc819 */ /* 0x000fe20000010213 */
[C---:B------:R-:W-:Y:S01]  /*a0d0*/  @!P5 IMAD.SHL.U32 R15, R185.reuse, 0x2, RZ ;  /* 0x00000002b90fd824 */ /* 0x040fe200078e00ff */
[----:B------:R-:W-:Y:S02]  /*a0e0*/  @!P5 SHF.L.U64.HI R13, R185, 0x1, R216 ;  /* 0x00000001b90dd819 */ /* 0x000fe400000102d8 */
[CC--:B---3--:R-:W-:Y:S02]  /*a0f0*/  @!P4 IADD3 R6, P0, R3.reuse, R60.reuse, RZ ;  /* 0x0000003c0306c210 */ /* 0x0c8fe40007f1e0ff */
[C---:B------:R-:W-:Y:S02]  /*a100*/  @!P4 IADD3 R60, P1, R14.reuse, R60, RZ ;  /* 0x0000003c0e3cc210 */ /* 0x040fe40007f3e0ff */
[-C--:B------:R-:W-:Y:S01]  /*a110*/  @!P5 IADD3 R14, P3, R14, R15.reuse, RZ ;  /* 0x0000000f0e0ed210 */ /* 0x080fe20007f7e0ff */
[--C-:B-1----:R-:W-:Y:S01]  /*a120*/  @!P4 IMAD.X R7, R0, 0x1, R11.reuse, P0 ;  /* 0x000000010007c824 */ /* 0x102fe200000e060b */
[----:B------:R-:W-:Y:S01]  /*a130*/  @!P5 IADD3 R62, P2, R3, R15, RZ ;  /* 0x0000000f033ed210 */ /* 0x000fe20007f5e0ff */
[C---:B----4-:R-:W-:Y:S01]  /*a140*/  @!P4 IMAD.X R61, R4.reuse, 0x1, R11, P1 ;  /* 0x00000001043dc824 */ /* 0x050fe200008e060b */
[----:B------:R-:W-:Y:S01]  /*a150*/  CS2R R10, SRZ ;  /* 0x00000000000a7805 */ /* 0x000fe2000001ff00 */
[----:B------:R-:W-:Y:S01]  /*a160*/  @!P5 IMAD.X R15, R4, 0x1, R13, P3 ;  /* 0x00000001040fd824 */ /* 0x000fe200018e060d */
[----:B------:R-:W-:-:S02]  /*a170*/  @!P5 IADD3.X R63, R0, R13, RZ, P2, !PT ;  /* 0x0000000d003fd210 */ /* 0x000fc400017fe4ff */
[----:B------:R-:W-:Y:S02]  /*a180*/  CS2R R12, SRZ ;  /* 0x00000000000c7805 */ /* 0x000fe4000001ff00 */
[----:B------:R-:W-:Y:S01]  /*a190*/  CS2R R26, SRZ ;  /* 0x00000000001a7805 */ /* 0x000fe2000001ff00 */
[----:B------:R0:W5:Y:S04]  /*a1a0*/  @!P5 LD.E.64 R10, desc[UR38][R14.64] ;  /* 0x000000260e0ad980 */ /* 0x000168000c101b00 */
[----:B------:R0:W5:Y:S04]  /*a1b0*/  @!P5 LD.E.64 R8, desc[UR38][R62.64] ;  /* 0x000000263e08d980 */ /* 0x000168000c101b00 */
[----:B------:R0:W5:Y:S04]  /*a1c0*/  @!P4 LD.E.64 R12, desc[UR38][R6.64] ;  /* 0x00000026060cc980 */ /* 0x000168000c101b00 */
[----:B------:R0:W5:Y:S02]  /*a1d0*/  @!P4 LD.E.64 R26, desc[UR38][R60.64] ;  /* 0x000000263c1ac980 */ /* 0x000164000c101b00 */
.L_x_8489:
[----:B------:R-:W-:Y:S05]  /*a1e0*/  BSYNC B1 ;  /* 0x0000000000017941 */ /* 0x000fea0003800000 */
.L_x_8488:
[----:B------:R-:W2:Y:S01]  /*a1f0*/  SYNCS.PHASECHK.TRANS64.TRYWAIT P0, [R2+URZ+0x28800], R5 ;  /* 0x02880005020075a7 */ /* 0x000ea2000800017f */
[----:B---3-5:R-:W-:Y:S01]  /*a200*/  IMAD.MOV.U32 R3, RZ, RZ, R26 ;  /* 0x000000ffff037224 */ /* 0x028fe200078e001a */
[----:B-1----:R-:W-:Y:S01]  /*a210*/  VIADDMNMX R0, R64, -R193, 0x80, PT ;  /* 0x0000008040007446 */ /* 0x002fe200038009c1 */
[----:B----4-:R-:W-:Y:S01]  /*a220*/  IMAD.MOV.U32 R4, RZ, RZ, R27 ;  /* 0x000000ffff047224 */ /* 0x010fe200078e001b */
[----:B------:R-:W-:Y:S01]  /*a230*/  BSSY B1, `(.L_x_8490) ;  /* 0x000000c000017945 */ /* 0x000fe20003800000 */
[----:B0-----:R-:W-:Y:S01]  /*a240*/  IMAD.MOV.U32 R6, RZ, RZ, R12 ;  /* 0x000000ffff067224 */ /* 0x001fe200078e000c */
[----:B------:R-:W-:Y:S01]  /*a250*/  ISETP.GE.AND P1, PT, R23, R0, PT ;  /* 0x000000001700720c */ /* 0x000fe20003f26270 */
[----:B------:R-:W-:Y:S01]  /*a260*/  IMAD.MOV.U32 R7, RZ, RZ, R13 ;  /* 0x000000ffff077224 */ /* 0x000fe200078e000d */
[----:B------:R-:W-:Y:S01]  /*a270*/  PRMT R15, R3, 0x5410, R4 ;  /* 0x00005410030f7816 */ /* 0x000fe20000000004 */
[----:B------:R-:W-:Y:S02]  /*a280*/  IMAD.MOV.U32 R3, RZ, RZ, R10 ;  /* 0x000000ffff037224 */ /* 0x000fe400078e000a */
[----:B------:R-:W-:Y:S01]  /*a290*/  IMAD.MOV.U32 R4, RZ, RZ, R11 ;  /* 0x000000ffff047224 */ /* 0x000fe200078e000b */
[----:B------:R-:W-:Y:S01]  /*a2a0*/  PRMT R55, R6, 0x5410, R7 ;  /* 0x0000541006377816 */ /* 0x000fe20000000007 */
[----:B------:R-:W-:-:S03]  /*a2b0*/  IMAD.MOV.U32 R6, RZ, RZ, R9 ;  /* 0x000000ffff067224 */ /* 0x000fc600078e0009 */
[----:B------:R-:W-:Y:S01]  /*a2c0*/  PRMT R3, R3, 0x5410, R4 ;  /* 0x0000541003037816 */ /* 0x000fe20000000004 */
[----:B------:R-:W-:Y:S01]  /*a2d0*/  IMAD.MOV.U32 R4, RZ, RZ, R8 ;  /* 0x000000ffff047224 */ /* 0x000fe200078e0008 */
[----:B--2---:R-:W-:Y:S06]  /*a2e0*/  @!P0 BRA `(.L_x_8491) ;  /* 0x000001a800b08947 */ /* 0x004fec0003800000 */
.L_x_8824:
[----:B------:R-:W-:Y:S05]  /*a2f0*/  BSYNC B1 ;  /* 0x0000000000017941 */ /* 0x000fea0003800000 */
.L_x_8490:
[----:B------:R-:W-:Y:S01]  /*a300*/  BSSY B1, `(.L_x_8492) ;  /* 0x000005e000017945 */ /* 0x000fe20003800000 */
[----:B------:R-:W-:-:S03]  /*a310*/  PRMT R14, R4, 0x5410, R6 ;  /* 0x00005410040e7816 */ /* 0x000fc60000000006 */
[----:B------:R-:W-:Y:S05]  /*a320*/  @P1 BRA `(.L_x_8493) ;  /* 0x00000004006c1947 */ /* 0x000fea0003800000 */
[----:B------:R-:W1:Y:S01]  /*a330*/  LDC R4, c[0x0][0x3f4] ;  /* 0x0000fd00ff047b82 */ /* 0x000e620000000800 */
[----:B------:R-:W-:Y:S01]  /*a340*/  BSSY B2, `(.L_x_8494) ;  /* 0x000002e000027945 */ /* 0x000fe20003800000 */
[-C--:B-1----:R-:W-:Y:S02]  /*a350*/  ISETP.GE.AND P0, PT, R18, R4.reuse, PT ;  /* 0x000000041200720c */ /* 0x082fe40003f06270 */
[----:B------:R-:W-:-:S11]  /*a360*/  ISETP.GE.AND P1, PT, R185, R4, PT ;  /* 0x00000004b900720c */ /* 0x000fd60003f26270 */
[----:B------:R-:W-:Y:S05]  /*a370*/  @P0 BRA `(.L_x_8495) ;  /* 0x0000000000a80947 */ /* 0x000fea0003800000 */
[----:B0-----:R-:W0:Y:S01]  /*a380*/  LDS.128 R4, [R205] ;  /* 0x00000000cd047984 */ /* 0x001e220000000c00 */
[----:B------:R-:W-:Y:S01]  /*a390*/  SHF.R.U32.HI R61, RZ, 0x10, R47 ;  /* 0x00000010ff3d7819 */ /* 0x000fe2000001162f */
[--C-:B------:R-:W-:Y:S01]  /*a3a0*/  HADD2.F32 R62, -RZ, R65.reuse.H0_H0 ;  /* 0x20000041ff3e7230 */ /* 0x100fe20000004100 */
[--C-:B------:R-:W-:Y:S01]  /*a3b0*/  SHF.R.U32.HI R63, RZ, 0x10, R49.reuse ;  /* 0x00000010ff3f7819 */ /* 0x100fe20000011631 */
[----:B------:R-:W-:Y:S01]  /*a3c0*/  HADD2.F32 R60, -RZ, R65.H1_H1 ;  /* 0x30000041ff3c7230 */ /* 0x000fe20000004100 */
[----:B------:R-:W-:Y:S01]  /*a3d0*/  SHF.R.U64 R67, R48, 0x10, R49 ;  /* 0x0000001030437819 */ /* 0x000fe20000001231 */
[----:B------:R-:W-:Y:S01]  /*a3e0*/  HADD2.F32 R61, -RZ, R61.H0_H0 ;  /* 0x2000003dff3d7230 */ /* 0x000fe20000004100 */
[----:B------:R-:W-:Y:S01]  /*a3f0*/  SHF.R.U64 R69, R46, 0x10, R47 ;  /* 0x000000102e457819 */ /* 0x000fe2000000122f */
[----:B------:R-:W-:Y:S02]  /*a400*/  HADD2.F32 R63, -RZ, R63.H0_H0 ;  /* 0x2000003fff3f7230 */ /* 0x000fe40000004100 */
[----:B0-----:R-:W-:-:S02]  /*a410*/  HADD2.F32 R48, -RZ, R7.H0_H0 ;  /* 0x20000007ff307230 */ /* 0x001fc40000004100 */
[----:B------:R-:W-:Y:S02]  /*a420*/  HADD2.F32 R49, -RZ, R7.H1_H1 ;  /* 0x30000007ff317230 */ /* 0x000fe40000004100 */
[--C-:B------:R-:W-:Y:S02]  /*a430*/  HADD2.F32 R7, -RZ, R4.reuse.H0_H0 ;  /* 0x20000004ff077230 */ /* 0x100fe40000004100 */
[----:B------:R-:W-:Y:S02]  /*a440*/  HADD2.F32 R4, -RZ, R4.H1_H1 ;  /* 0x30000004ff047230 */ /* 0x000fe40000004100 */
[C---:B------:R-:W-:Y:S01]  /*a450*/  FMUL.FTZ R66, R49.reuse, R61 ;  /* 0x0000003d31427220 */ /* 0x040fe20000410000 */
[-C--:B------:R-:W-:Y:S01]  /*a460*/  FMUL.FTZ R65, R49, R63.reuse ;  /* 0x0000003f31417220 */ /* 0x080fe20000410000 */
[--C-:B------:R-:W-:Y:S02]  /*a470*/  HADD2.F32 R46, -RZ, R6.reuse.H0_H0 ;  /* 0x20000006ff2e7230 */ /* 0x100fe40000004100 */
[----:B------:R-:W-:Y:S01]  /*a480*/  FMUL.FTZ R64, R4, R62 ;  /* 0x0000003e04407220 */ /* 0x000fe20000410000 */
[----:B------:R-:W-:Y:S01]  /*a490*/  FFMA.FTZ R68, R48, R63, R66 ;  /* 0x0000003f30447223 */ /* 0x000fe20000010042 */
[----:B------:R-:W-:-:S02]  /*a4a0*/  HADD2.F32 R47, -RZ, R6.H1_H1 ;  /* 0x30000006ff2f7230 */ /* 0x000fc40000004100 */
[-C--:B------:R-:W-:Y:S01]  /*a4b0*/  FMUL.FTZ R66, R4, R60.reuse ;  /* 0x0000003c04427220 */ /* 0x080fe20000410000 */
[C---:B------:R-:W-:Y:S01]  /*a4c0*/  FFMA.FTZ R64, R7.reuse, R60, -R64 ;  /* 0x0000003c07407223 */ /* 0x040fe20000010840 */
[--C-:B------:R-:W-:Y:S02]  /*a4d0*/  HADD2.F32 R6, -RZ, R5.reuse.H0_H0 ;  /* 0x20000005ff067230 */ /* 0x100fe40000004100 */
[----:B------:R-:W-:Y:S01]  /*a4e0*/  FFMA.FTZ R65, R48, R61, -R65 ;  /* 0x0000003d30417223 */ /* 0x000fe20000010841 */
[--C-:B------:R-:W-:Y:S02]  /*a4f0*/  HADD2.F32 R60, -RZ, R70.reuse.H0_H0 ;  /* 0x20000046ff3c7230 */ /* 0x100fe40000004100 */
[----:B------:R-:W-:Y:S01]  /*a500*/  FFMA.FTZ R61, R7, R62, R66 ;  /* 0x0000003e073d7223 */ /* 0x000fe20000010042 */
[----:B------:R-:W-:Y:S02]  /*a510*/  HADD2.F32 R5, -RZ, R5.H1_H1 ;  /* 0x30000005ff057230 */ /* 0x000fe40000004100 */
[----:B------:R-:W-:-:S02]  /*a520*/  HADD2.F32 R48, -RZ, R70.H1_H1 ;  /* 0x30000046ff307230 */ /* 0x000fc40000004100 */
[C---:B------:R-:W-:Y:S01]  /*a530*/  FMUL.FTZ R63, R47.reuse, R60 ;  /* 0x0000003c2f3f7220 */ /* 0x040fe20000410000 */
[----:B------:R-:W-:Y:S02]  /*a540*/  HADD2.F32 R49, -RZ, R67.H0_H0 ;  /* 0x20000043ff317230 */ /* 0x000fe40000004100 */
[----:B------:R-:W-:Y:S02]  /*a550*/  HADD2.F32 R4, -RZ, R69.H0_H0 ;  /* 0x20000045ff047230 */ /* 0x000fe40000004100 */
[-C--:B------:R-:W-:Y:S01]  /*a560*/  FMUL.FTZ R47, R47, R48.reuse ;  /* 0x000000302f2f7220 */ /* 0x080fe20000410000 */
[C---:B------:R-:W-:Y:S01]  /*a570*/  FFMA.FTZ R63, R46.reuse, R48, -R63 ;  /* 0x000000302e3f7223 */ /* 0x040fe2000001083f */
[C---:B------:R-:W-:Y:S01]  /*a580*/  FMUL.FTZ R7, R5.reuse, R49 ;  /* 0x0000003105077220 */ /* 0x040fe20000410000 */
[----:B------:R-:W-:Y:S01]  /*a590*/  FMUL.FTZ R62, R5, R4 ;  /* 0x00000004053e7220 */ /* 0x000fe20000410000 */
[----:B------:R-:W-:Y:S02]  /*a5a0*/  FFMA.FTZ R46, R46, R60, R47 ;  /* 0x0000003c2e2e7223 */ /* 0x000fe4000001002f */
[----:B------:R-:W-:Y:S01]  /*a5b0*/  FFMA.FTZ R5, R6, R4, -R7 ;  /* 0x0000000406057223 */ /* 0x000fe20000010807 */
[----:B------:R-:W-:Y:S01]  /*a5c0*/  F2FP.F16.F32.PACK_AB R7, R68, R65 ;  /* 0x000000414407723e */ /* 0x000fe200000000ff */
[----:B------:R-:W-:Y:S01]  /*a5d0*/  FFMA.FTZ R62, R6, R49, R62 ;  /* 0x00000031063e7223 */ /* 0x000fe2000001003e */
[----:B------:R-:W-:-:S02]  /*a5e0*/  F2FP.F16.F32.PACK_AB R4, R61, R64 ;  /* 0x000000403d04723e */ /* 0x000fc400000000ff */
[----:B------:R-:W-:Y:S02]  /*a5f0*/  F2FP.F16.F32.PACK_AB R6, R46, R63 ;  /* 0x0000003f2e06723e */ /* 0x000fe400000000ff */
[----:B------:R-:W-:-:S05]  /*a600*/  F2FP.F16.F32.PACK_AB R5, R62, R5 ;  /* 0x000000053e05723e */ /* 0x000fca00000000ff */
[----:B------:R1:W-:Y:S02]  /*a610*/  STS.128 [R205], R4 ;  /* 0x00000004cd007388 */ /* 0x0003e40000000c00 */
.L_x_8495:
[----:B------:R-:W-:Y:S05]  /*a620*/  BSYNC B2 ;  /* 0x0000000000027941 */ /* 0x000fea0003800000 */
.L_x_8494:
[----:B------:R-:W-:Y:S05]  /*a630*/  @P1 BRA `(.L_x_8493) ;  /* 0x0000000000a81947 */ /* 0x000fea0003800000 */
[----:B01----:R-:W0:Y:S01]  /*a640*/  LDS.128 R4, [R205+0x4000] ;  /* 0x00400000cd047984 */ /* 0x003e220000000c00 */
        /* <DEDUP_REMOVED lines=18> */
[--C-:B------:R-:W-:Y:S02]  /*a770*/  HADD2.F32 R45, -RZ, R58.reuse.H0_H0 ;  /* 0x2000003aff2d7230 */ /* 0x100fe40000004100 */
[----:B------:R-:W-:Y:S01]  /*a780*/  FFMA.FTZ R49, R44, R47, -R49 ;  /* 0x0000002f2c317223 */ /* 0x000fe20000010831 */
[--C-:B------:R-:W-:Y:S02]  /*a790*/  HADD2.F32 R6, -RZ, R5.reuse.H0_H0 ;  /* 0x20000005ff067230 */ /* 0x100fe40000004100 */
[-C--:B------:R-:W-:Y:S01]  /*a7a0*/  FMUL.FTZ R48, R4, R46.reuse ;  /* 0x0000002e04307220 */ /* 0x080fe20000410000 */
[----:B------:R-:W-:Y:S02]  /*a7b0*/  HADD2.F32 R58, -RZ, R58.H1_H1 ;  /* 0x3000003aff3a7230 */ /* 0x000fe40000004100 */
        /* <DEDUP_REMOVED lines=18> */
.L_x_8493:
[----:B------:R-:W-:Y:S05]  /*a8e0*/  BSYNC B1 ;  /* 0x0000000000017941 */ /* 0x000fea0003800000 */
.L_x_8492:
[----:B------:R-:W-:Y:S01]  /*a8f0*/  ISETP.GE.AND P0, PT, R212, R0, PT ;  /* 0x00000000d400720c */ /* 0x000fe20003f06270 */
[----:B------:R-:W-:-:S12]  /*a900*/  BSSY B1, `(.L_x_8496) ;  /* 0x000005d000017945 */ /* 0x000fd80003800000 */
[----:B------:R-:W-:Y:S05]  /*a910*/  @P0 BRA `(.L_x_8497) ;  /* 0x00000004006c0947 */ /* 0x000fea0003800000 */
[----:B-12---:R-:W1:Y:S01]  /*a920*/  LDC R4, c[0x0][0x3f4] ;  /* 0x0000fd00ff047b82 */ /* 0x006e620000000800 */
[----:B------:R-:W-:Y:S01]  /*a930*/  BSSY B2, `(.L_x_8498) ;  /* 0x000002e000027945 */ /* 0x000fe20003800000 */
[-C--:B-1----:R-:W-:Y:S02]  /*a940*/  ISETP.GE.AND P0, PT, R18, R4.reuse, PT ;  /* 0x000000041200720c */ /* 0x082fe40003f06270 */
[----:B------:R-:W-:-:S11]  /*a950*/  ISETP.GE.AND P1, PT, R185, R4, PT ;  /* 0x00000004b900720c */ /* 0x000fd60003f26270 */
[----:B------:R-:W-:Y:S05]  /*a960*/  @P0 BRA `(.L_x_8499) ;  /* 0x0000000000a80947 */ /* 0x000fea0003800000 */
[----:B0-----:R-:W0:Y:S01]  /*a970*/  LDS.128 R4, [R205+0x1000] ;  /* 0x00100000cd047984 */ /* 0x001e220000000c00 */
        /* <DEDUP_REMOVED lines=41> */
.L_x_8499:
[----:B------:R-:W-:Y:S05]  /*ac10*/  BSYNC B2 ;  /* 0x0000000000027941 */ /* 0x000fea0003800000 */
.L_x_8498:
        /* <DEDUP_REMOVED lines=43> */
.L_x_8497:
[----:B------:R-:W-:Y:S05]  /*aed0*/  BSYNC B1 ;  /* 0x0000000000017941 */ /* 0x000fea0003800000 */
.L_x_8496:
[----:B------:R-:W-:Y:S01]  /*aee0*/  ISETP.GE.AND P0, PT, R211, R0, PT ;  /* 0x00000000d300720c */ /* 0x000fe20003f06270 */
[----:B------:R-:W-:-:S12]  /*aef0*/  BSSY B1, `(.L_x_8500) ;  /* 0x000005d000017945 */ /* 0x000fd80003800000 */
[----:B------:R-:W-:Y:S05]  /*af00*/  @P0 BRA `(.L_x_8501) ;  /* 0x00000004006c0947 */ /* 0x000fea0003800000 */
[----:B-123--:R-:W1:Y:S01]  /*af10*/  LDC R4, c[0x0][0x3f4] ;  /* 0x0000fd00ff047b82 */ /* 0x00ee620000000800 */
[----:B------:R-:W-:Y:S01]  /*af20*/  BSSY B2, `(.L_x_8502) ;  /* 0x000002e000027945 */ /* 0x000fe20003800000 */
[-C--:B-1----:R-:W-:Y:S02]  /*af30*/  ISETP.GE.AND P0, PT, R18, R4.reuse, PT ;  /* 0x000000041200720c */ /* 0x082fe40003f06270 */
[----:B------:R-:W-:-:S11]  /*af40*/  ISETP.GE.AND P1, PT, R185, R4, PT ;  /* 0x00000004b900720c */ /* 0x000fd60003f26270 */
[----:B------:R-:W-:Y:S05]  /*af50*/  @P0 BRA `(.L_x_8503) ;  /* 0x0000000000a80947 */ /* 0x000fea0003800000 */
[----:B0-----:R-:W0:Y:S01]  /*af60*/  LDS.128 R4, [R205+0x2000] ;  /* 0x00200000cd047984 */ /* 0x001e220000000c00 */
        /* <DEDUP_REMOVED lines=41> */
.L_x_8503:
[----:B------:R-:W-:Y:S05]  /*b200*/  BSYNC B2 ;  /* 0x0000000000027941 */ /* 0x000fea0003800000 */
.L_x_8502:
        /* <DEDUP_REMOVED lines=43> */
.L_x_8501:
[----:B------:R-:W-:Y:S05]  /*b4c0*/  BSYNC B1 ;  /* 0x0000000000017941 */ /* 0x000fea0003800000 */
.L_x_8500:
[----:B------:R-:W-:-:S13]  /*b4d0*/  ISETP.GE.AND P0, PT, R210, R0, PT ;  /* 0x00000000d200720c */ /* 0x000fda0003f06270 */
[----:B------:R-:W-:Y:S05]  /*b4e0*/  @P0 BRA `(.L_x_8504) ;  /* 0x00000028009c0947 */ /* 0x000fea0003800000 */
[----:B------:R-:W5:Y:S01]  /*b4f0*/  LDC R0, c[0x0][0x3f4] ;  /* 0x0000fd00ff007b82 */ /* 0x000f620000000800 */
[----:B------:R-:W-:Y:S01]  /*b500*/  BSSY B1, `(.L_x_8505) ;  /* 0x000002e000017945 */ /* 0x000fe20003800000 */
[-C--:B-----5:R-:W-:Y:S02]  /*b510*/  ISETP.GE.AND P0, PT, R18, R0.reuse, PT ;  /* 0x000000001200720c */ /* 0x0a0fe40003f06270 */
[----:B------:R-:W-:-:S11]  /*b520*/  ISETP.GE.AND P1, PT, R185, R0, PT ;  /* 0x00000000b900720c */ /* 0x000fd60003f26270 */
[----:B------:R-:W-:Y:S05]  /*b530*/  @P0 BRA `(.L_x_8506) ;  /* 0x0000000000a80947 */ /* 0x000fea0003800000 */
[----:B01234-:R-:W0:Y:S01]  /*b540*/  LDS.128 R4, [R205+0x3000] ;  /* 0x00300000cd047984 */ /* 0x01fe220000000c00 */
[----:B------:R-:W-:Y:S01]  /*b550*/  SHF.R.U32.HI R24, RZ, 0x10, R13 ;  /* 0x00000010ff187819 */ /* 0x000fe2000001160d */
[----:B------:R-:W-:Y:S01]  /*b560*/  HADD2.F32 R21, -RZ, R55.H0_H0 ;  /* 0x20000037ff157230 */ /* 0x000fe20000004100 */
[--C-:B------:R-:W-:Y:S01]  /*b570*/  SHF.R.U64 R30, R26, 0x10, R27.reuse ;  /* 0x000000101a1e7819 */ /* 0x100fe2000000121b */
[--C-:B------:R-:W-:Y:S01]  /*b580*/  HADD2.F32 R25, -RZ, R15.reuse.H0_H0 ;  /* 0x2000000fff197230 */ /* 0x100fe20000004100 */
        /* <DEDUP_REMOVED lines=13> */
[C---:B------:R-:W-:Y:S01]  /*b660*/  FFMA.FTZ R31, R13.reuse, R26, R29 ;  /* 0x0000001a0d1f7223 */ /* 0x040fe2000001001d */
[----:B------:R-:W-:Y:S02]  /*b670*/  HADD2.F32 R12, -RZ, R6.H1_H1 ;  /* 0x30000006ff0c7230 */ /* 0x000fe40000004100 */
[C---:B------:R-:W-:Y:S01]  /*b680*/  FMUL.FTZ R27, R4.reuse, R25 ;  /* 0x00000019041b7220 */ /* 0x040fe20000410000 */
[--C-:B------:R-:W-:Y:S02]  /*b690*/  HADD2.F32 R6, -RZ, R5.reuse.H0_H0 ;  /* 0x20000005ff067230 */ /* 0x100fe40000004100 */
[----:B------:R-:W-:Y:S01]  /*b6a0*/  FFMA.FTZ R28, R13, R24, -R28 ;  /* 0x000000180d1c7223 */ /* 0x000fe2000001081c */
[-C--:B------:R-:W-:Y:S01]  /*b6b0*/  FMUL.FTZ R29, R4, R21.reuse ;  /* 0x00000015041d7220 */ /* 0x080fe20000410000 */
[----:B------:R-:W-:Y:S02]  /*b6c0*/  HADD2.F32 R5, -RZ, R5.H1_H1 ;  /* 0x30000005ff057230 */ /* 0x000fe40000004100 */
[----:B------:R-:W-:Y:S01]  /*b6d0*/  FFMA.FTZ R27, R0, R21, -R27 ;  /* 0x00000015001b7223 */ /* 0x000fe2000001081b */
[----:B------:R-:W-:-:S02]  /*b6e0*/  HADD2.F32 R13, -RZ, R30.H0_H0 ;  /* 0x2000001eff0d7230 */ /* 0x000fc40000004100 */
[C---:B------:R-:W-:Y:S01]  /*b6f0*/  FMUL.FTZ R20, R12.reuse, R15 ;  /* 0x0000000f0c147220 */ /* 0x040fe20000410000 */
[----:B------:R-:W-:Y:S02]  /*b700*/  HADD2.F32 R4, -RZ, R32.H0_H0 ;  /* 0x20000020ff047230 */ /* 0x000fe40000004100 */
[----:B------:R-:W-:Y:S01]  /*b710*/  FMUL.FTZ R24, R12, R55 ;  /* 0x000000370c187220 */ /* 0x000fe20000410000 */
[----:B------:R-:W-:Y:S01]  /*b720*/  FFMA.FTZ R0, R0, R25, R29 ;  /* 0x0000001900007223 */ /* 0x000fe2000001001d */
[----:B------:R-:W-:Y:S01]  /*b730*/  FMUL.FTZ R21, R5, R13 ;  /* 0x0000000d05157220 */ /* 0x000fe20000410000 */
[----:B------:R-:W-:Y:S01]  /*b740*/  FFMA.FTZ R20, R7, R55, -R20 ;  /* 0x0000003707147223 */ /* 0x000fe20000010814 */
[-C--:B------:R-:W-:Y:S01]  /*b750*/  FMUL.FTZ R12, R5, R4.reuse ;  /* 0x00000004050c7220 */ /* 0x080fe20000410000 */
[----:B------:R-:W-:Y:S01]  /*b760*/  FFMA.FTZ R15, R7, R15, R24 ;  /* 0x0000000f070f7223 */ /* 0x000fe20000010018 */
[C---:B------:R-:W-:Y:S01]  /*b770*/  FFMA.FTZ R5, R6.reuse, R4, -R21 ;  /* 0x0000000406057223 */ /* 0x040fe20000010815 */
[----:B------:R-:W-:Y:S01]  /*b780*/  F2FP.F16.F32.PACK_AB R7, R31, R28 ;  /* 0x0000001c1f07723e */ /* 0x000fe200000000ff */
[----:B------:R-:W-:Y:S01]  /*b790*/  FFMA.FTZ R12, R6, R13, R12 ;  /* 0x0000000d060c7223 */ /* 0x000fe2000001000c */
[----:B------:R-:W-:-:S02]  /*b7a0*/  F2FP.F16.F32.PACK_AB R4, R0, R27 ;  /* 0x0000001b0004723e */ /* 0x000fc400000000ff */
[----:B------:R-:W-:Y:S02]  /*b7b0*/  F2FP.F16.F32.PACK_AB R6, R15, R20 ;  /* 0x000000140f06723e */ /* 0x000fe400000000ff */
[----:B------:R-:W-:-:S05]  /*b7c0*/  F2FP.F16.F32.PACK_AB R5, R12, R5 ;  /* 0x000000050c05723e */ /* 0x000fca00000000ff */
[----:B------:R0:W-:Y:S02]  /*b7d0*/  STS.128 [R205+0x3000], R4 ;  /* 0x00300004cd007388 */ /* 0x0001e40000000c00 */
.L_x_8506:
[----:B------:R-:W-:Y:S05]  /*b7e0*/  BSYNC B1 ;  /* 0x0000000000017941 */ /* 0x000fea0003800000 */
.L_x_8505:
[----:B------:R-:W-:Y:S05]  /*b7f0*/  @P1 BRA `(.L_x_8504) ;  /* 0x0000002400d81947 */ /* 0x000fea0003800000 */
[----:B01234-:R-:W0:Y:S01]  /*b800*/  LDS.128 R4, [R205+0x7000] ;  /* 0x00700000cd047984 */ /* 0x01fe220000000c00 */
[----:B------:R-:W-:Y:S01]  /*b810*/  SHF.R.U32.HI R15, RZ, 0x10, R11 ;  /* 0x00000010ff0f7819 */ /* 0x000fe2000001160b */
[----:B------:R-:W-:Y:S01]  /*b820*/  HADD2.F32 R13, -RZ, R3.H0_H0 ;  /* 0x20000003ff0d7230 */ /* 0x000fe20000004100 */
[----:B------:R-:W-:Y:S02]  /*b830*/  SHF.R.U32.HI R12, RZ, 0x10, R9 ;  /* 0x00000010ff0c7819 */ /* 0x000fe40000011609 */
[----:B------:R-:W-:Y:S01]  /*b840*/  SHF.R.U64 R24, R10, 0x10, R11 ;  /* 0x000000100a187819 */ /* 0x000fe2000000120b */
[----:B------:R-:W-:Y:S01]  /*b850*/  HADD2.F32 R15, -RZ, R15.H0_H0 ;  /* 0x2000000fff0f7230 */ /* 0x000fe20000004100 */
        /* <DEDUP_REMOVED lines=8> */
[----:B------:R-:W-:Y:S01]  /*b8e0*/  FMUL.FTZ R10, R10, R12 ;  /* 0x0000000c0a0a7220 */ /* 0x000fe20000410000 */
[----:B------:R-:W-:-:S02]  /*b8f0*/  HADD2.F32 R4, -RZ, R4.H1_H1 ;  /* 0x30000004ff047230 */ /* 0x000fc40000004100 */
[C---:B------:R-:W-:Y:S01]  /*b900*/  FFMA.FTZ R20, R9.reuse, R12, -R20 ;  /* 0x0000000c09147223 */ /* 0x040fe20000010814 */
[----:B------:R-:W-:Y:S01]  /*b910*/  FFMA.FTZ R25, R9, R15, R10 ;  /* 0x0000000f09197223 */ /* 0x000fe2000001000a */
[--C-:B------:R-:W-:Y:S02]  /*b920*/  HADD2.F32 R7, -RZ, R6.reuse.H0_H0 ;  /* 0x20000006ff077230 */ /* 0x100fe40000004100 */
[C---:B------:R-:W-:Y:S01]  /*b930*/  FMUL.FTZ R21, R4.reuse, R13 ;  /* 0x0000000d04157220 */ /* 0x040fe20000410000 */
[----:B------:R-:W-:Y:S02]  /*b940*/  HADD2.F32 R8, -RZ, R6.H1_H1 ;  /* 0x30000006ff087230 */ /* 0x000fe40000004100 */
[-C--:B------:R-:W-:Y:S01]  /*b950*/  FMUL.FTZ R15, R4, R11.reuse ;  /* 0x0000000b040f7220 */ /* 0x080fe20000410000 */
[----:B------:R-:W-:Y:S02]  /*b960*/  HADD2.F32 R9, -RZ, R3.H1_H1 ;  /* 0x30000003ff097230 */ /* 0x000fe40000004100 */
[----:B------:R-:W-:Y:S01]  /*b970*/  FFMA.FTZ R21, R0, R11, -R21 ;  /* 0x0000000b00157223 */ /* 0x000fe20000010815 */
[----:B------:R-:W-:-:S02]  /*b980*/  HADD2.F32 R6, -RZ, R5.H0_H0 ;  /* 0x20000005ff067230 */ /* 0x000fc40000004100 */
[----:B------:R-:W-:Y:S01]  /*b990*/  FFMA.FTZ R0, R0, R13, R15 ;  /* 0x0000000d00007223 */ /* 0x000fe2000001000f */
[----:B------:R-:W-:Y:S02]  /*b9a0*/  HADD2.F32 R5, -RZ, R5.H1_H1 ;  /* 0x30000005ff057230 */ /* 0x000fe40000004100 */
[CC--:B------:R-:W-:Y:S01]  /*b9b0*/  FMUL.FTZ R10, R8.reuse, R9.reuse ;  /* 0x00000009080a7220 */ /* 0x0c0fe20000410000 */
[----:B------:R-:W-:Y:S02]  /*b9c0*/  HADD2.F32 R4, -RZ, R24.H0_H0 ;  /* 0x20000018ff047230 */ /* 0x000fe40000004100 */
[-C--:B------:R-:W-:Y:S01]  /*b9d0*/  FMUL.FTZ R8, R8, R14.reuse ;  /* 0x0000000e08087220 */ /* 0x080fe20000410000 */
[----:B------:R-:W-:Y:S02]  /*b9e0*/  HADD2.F32 R3, -RZ, R26.H0_H0 ;  /* 0x2000001aff037230 */ /* 0x000fe40000004100 */
[----:B------:R-:W-:Y:S01]  /*b9f0*/  FFMA.FTZ R10, R7, R14, -R10 ;  /* 0x0000000e070a7223 */ /* 0x000fe2000001080a */
[----:B------:R-:W-:Y:S01]  /*ba00*/  FMUL.FTZ R11, R5, R4 ;  /* 0x00000004050b7220 */ /* 0x000fe20000410000 */
[----:B------:R-:W-:Y:S01]  /*ba10*/  FFMA.FTZ R9, R7, R9, R8 ;  /* 0x0000000907097223 */ /* 0x000fe20000010008 */
[-C--:B------:R-:W-:Y:S01]  /*ba20*/  FMUL.FTZ R13, R5, R3.reuse ;  /* 0x00000003050d7220 */ /* 0x080fe20000410000 */
[----:B------:R-:W-:Y:S01]  /*ba30*/  F2FP.F16.F32.PACK_AB R7, R25, R20 ;  /* 0x000000141907723e */ /* 0x000fe200000000ff */
[----:B------:R-:W-:-:S02]  /*ba40*/  FFMA.FTZ R5, R6, R3, -R11 ;  /* 0x0000000306057223 */ /* 0x000fc4000001080b */
[----:B------:R-:W-:Y:S01]  /*ba50*/  FFMA.FTZ R8, R6, R4, R13 ;  /* 0x0000000406087223 */ /* 0x000fe2000001000d */
[----:B------:R-:W-:Y:S02]  /*ba60*/  F2FP.F16.F32.PACK_AB R6, R9, R10 ;  /* 0x0000000a0906723e */ /* 0x000fe400000000ff */
[----:B------:R-:W-:Y:S02]  /*ba70*/  F2FP.F16.F32.PACK_AB R4, R0, R21 ;  /* 0x000000150004723e */ /* 0x000fe400000000ff */
[----:B------:R-:W-:-:S05]  /*ba80*/  F2FP.F16.F32.PACK_AB R5, R8, R5 ;  /* 0x000000050805723e */ /* 0x000fca00000000ff */
[----:B------:R0:W-:Y:S01]  /*ba90*/  STS.128 [R205+0x7000], R4 ;  /* 0x00700004cd007388 */ /* 0x0001e20000000c00 */
[----:B------:R-:W-:Y:S05]  /*baa0*/  BRA `(.L_x_8504) ;  /* 0x00000024002c7947 */ /* 0x000fea0003800000 */
.L_x_8477:
[----:B------:R-:W1:Y:S01]  /*bab0*/  LDC R0, c[0x0][0x448] ;  /* 0x00011200ff007b82 */ /* 0x000e620000000800 */
[----:B------:R-:W-:Y:S01]  /*bac0*/  ULDC.64 UR4, c[0x0][0x3f8] ;  /* 0x0000fe0000047ab9 */ /* 0x000fe20000000a00 */
[----:B------:R-:W-:Y:S01]  /*bad0*/  ULDC.64 UR6, c[0x0][0x408] ;  /* 0x0001020000067ab9 */ /* 0x000fe20000000a00 */
        /* <DEDUP_REMOVED lines=24> */
[----:B------:R-:W1:Y:S01]  /*bc60*/  LDC R54, c[0x0][0x3f4] ;  /* 0x0000fd00ff367b82 */ /* 0x000e620000000800 */
[----:B------:R-:W2:Y:S01]  /*bc70*/  SHFL.IDX PT, R4, R32, RZ, 0x181f ;  /* 0x00181fff20047589 */ /* 0x000ea200000e0000 */
[----:B------:R-:W-:-:S03]  /*bc80*/  IMAD R0, R187, R0, RZ ;  /* 0x00000000bb007224 */ /* 0x000fc600078e02ff */
[----:B------:R-:W3:Y:S04]  /*bc90*/  SHFL.IDX PT, R3, R35, RZ, 0x181f ;  /* 0x00181fff23037589 */ /* 0x000ee800000e0000 */
[----:B------:R-:W4:Y:S04]  /*bca0*/  SHFL.IDX PT, R14, R34, RZ, 0x181f ;  /* 0x00181fff220e7589 */ /* 0x000f2800000e0000 */
[----:B------:R-:W5:Y:S01]  /*bcb0*/  SHFL.IDX PT, R5, R33, RZ, 0x181f ;  /* 0x00181fff21057589 */ /* 0x000f6200000e0000 */
[----:B-1----:R-:W-:-:S04]  /*bcc0*/  ISETP.GE.AND P0, PT, R16, R54, PT ;  /* 0x000000361000720c */ /* 0x002fc80003f06270 */
[----:B------:R-:W-:-:S13]  /*bcd0*/  ISETP.GE.OR P1, PT, R55, R0, P0 ;  /* 0x000000003700720c */ /* 0x000fda0000726670 */
[C---:B------:R-:W-:Y:S02]  /*bce0*/  @!P1 SHF.L.U32 R7, R16.reuse, 0x1, RZ ;  /* 0x0000000110079819 */ /* 0x040fe400000006ff */
[----:B------:R-:W-:Y:S02]  /*bcf0*/  @!P1 SHF.L.U64.HI R6, R16, 0x1, R17 ;  /* 0x0000000110069819 */ /* 0x000fe40000010211 */
[----:B--2---:R-:W-:-:S05]  /*bd00*/  @!P1 IADD3 R4, P2, R4, R7, RZ ;  /* 0x0000000704049210 */ /* 0x004fca0007f5e0ff */
[----:B---3--:R-:W-:Y:S02]  /*bd10*/  @!P1 IMAD.X R3, R3, 0x1, R6, P2 ;  /* 0x0000000103039824 */ /* 0x008fe400010e0606 */
[----:B------:R-:W-:Y:S02]  /*bd20*/  @!P1 IMAD.MOV.U32 R24, RZ, RZ, R4 ;  /* 0x000000ffff189224 */ /* 0x000fe400078e0004 */
[----:B------:R-:W-:-:S06]  /*bd30*/  @!P1 IMAD.MOV.U32 R25, RZ, RZ, R3 ;  /* 0x000000ffff199224 */ /* 0x000fcc00078e0003 */
[----:B------:R-:W2:Y:S01]  /*bd40*/  @!P1 LD.E.128 R24, desc[UR38][R24.64] ;  /* 0x0000002618189980 */ /* 0x000ea2000c101d00 */
[----:B----4-:R-:W-:-:S05]  /*bd50*/  @!P1 IADD3 R14, P2, R14, R7, RZ ;  /* 0x000000070e0e9210 */ /* 0x010fca0007f5e0ff */
[----:B-----5:R-:W-:Y:S02]  /*bd60*/  @!P1 IMAD.X R5, R5, 0x1, R6, P2 ;  /* 0x0000000105059824 */ /* 0x020fe400010e0606 */
[----:B------:R-:W-:-:S06]  /*bd70*/  @!P1 IMAD.MOV.U32 R4, RZ, RZ, R14 ;  /* 0x000000ffff049224 */ /* 0x000fcc00078e000e */
[----:B------:R-:W3:Y:S01]  /*bd80*/  @!P1 LD.E.128 R4, desc[UR38][R4.64] ;  /* 0x0000002604049980 */ /* 0x000ee2000c101d00 */
[----:B------:R-:W-:Y:S02]  /*bd90*/  CS2R R46, SRZ ;  /* 0x00000000002e7805 */ /* 0x000fe4000001ff00 */
[----:B------:R-:W-:Y:S02]  /*bda0*/  CS2R R36, SRZ ;  /* 0x0000000000247805 */ /* 0x000fe4000001ff00 */
[----:B------:R-:W-:Y:S01]  /*bdb0*/  CS2R R48, SRZ ;  /* 0x0000000000307805 */ /* 0x000fe2000001ff00 */
[----:B------:R1:W4:Y:S01]  /*bdc0*/  SHFL.IDX PT, R9, R33, 0x1, 0x181f ;  /* 0x00381f0021097f89 */ /* 0x00032200000e0000 */
[----:B------:R-:W-:-:S03]  /*bdd0*/  CS2R R20, SRZ ;  /* 0x0000000000147805 */ /* 0x000fc6000001ff00 */
[----:B------:R1:W0:Y:S01]  /*bde0*/  SHFL.IDX PT, R14, R34, 0x1, 0x181f ;  /* 0x00381f00220e7f89 */ /* 0x00022200000e0000 */
[----:B--2---:R-:W-:Y:S02]  /*bdf0*/  @!P1 IMAD.MOV.U32 R46, RZ, RZ, R24 ;  /* 0x000000ffff2e9224 */ /* 0x004fe400078e0018 */
[----:B------:R-:W-:Y:S01]  /*be00*/  @!P1 IMAD.MOV.U32 R47, RZ, RZ, R25 ;  /* 0x000000ffff2f9224 */ /* 0x000fe200078e0019 */
[----:B------:R-:W-:Y:S01]  /*be10*/  CS2R R24, SRZ ;  /* 0x0000000000187805 */ /* 0x000fe2000001ff00 */
[----:B------:R-:W-:Y:S02]  /*be20*/  IMAD.MOV.U32 R3, RZ, RZ, R46 ;  /* 0x000000ffff037224 */ /* 0x000fe400078e002e */
[----:B------:R-:W-:Y:S02]  /*be30*/  IMAD.MOV.U32 R8, RZ, RZ, R47 ;  /* 0x000000ffff087224 */ /* 0x000fe400078e002f */
[----:B------:R-:W-:Y:S01]  /*be40*/  @!P1 IMAD.MOV.U32 R48, RZ, RZ, R26 ;  /* 0x000000ffff309224 */ /* 0x000fe200078e001a */
[----:B------:R-:W-:Y:S01]  /*be50*/  PRMT R64, R3, 0x7610, R64 ;  /* 0x0000761003407816 */ /* 0x000fe20000000040 */
[----:B------:R-:W-:Y:S01]  /*be60*/  @!P1 IMAD.MOV.U32 R49, RZ, RZ, R27 ;  /* 0x000000ffff319224 */ /* 0x000fe200078e001b */
[----:B------:R-:W-:Y:S01]  /*be70*/  PRMT R66, R8, 0x7610, R66 ;  /* 0x0000761008427816 */ /* 0x000fe20000000042 */
[----:B------:R1:W2:Y:S01]  /*be80*/  SHFL.IDX PT, R3, R35, 0x1, 0x181f ;  /* 0x00381f0023037f89 */ /* 0x0002a200000e0000 */
[----:B------:R-:W-:Y:S01]  /*be90*/  IMAD.MOV.U32 R10, RZ, RZ, R48 ;  /* 0x000000ffff0a7224 */ /* 0x000fe200078e0030 */
[----:B---3--:R-:W-:Y:S01]  /*bea0*/  @!P1 MOV R36, R6 ;  /* 0x0000000600249202 */ /* 0x008fe20000000f00 */
[----:B------:R-:W-:Y:S01]  /*beb0*/  @!P1 IMAD.MOV.U32 R20, RZ, RZ, R4 ;  /* 0x000000ffff149224 */ /* 0x000fe200078e0004 */
[----:B------:R1:W3:Y:S01]  /*bec0*/  SHFL.IDX PT, R8, R32, 0x1, 0x181f ;  /* 0x00381f0020087f89 */ /* 0x0002e200000e0000 */
[----:B------:R-:W-:-:S02]  /*bed0*/  @!P1 IMAD.MOV.U32 R21, RZ, RZ, R5 ;  /* 0x000000ffff159224 */ /* 0x000fc400078e0005 */
[----:B------:R-:W-:Y:S02]  /*bee0*/  @!P1 IMAD.MOV.U32 R37, RZ, RZ, R7 ;  /* 0x000000ffff259224 */ /* 0x000fe400078e0007 */
[----:B------:R-:W-:Y:S02]  /*bef0*/  IMAD.MOV.U32 R11, RZ, RZ, R49 ;  /* 0x000000ffff0b7224 */ /* 0x000fe400078e0031 */
[----:B------:R-:W-:Y:S02]  /*bf00*/  IMAD.MOV.U32 R4, RZ, RZ, R20 ;  /* 0x000000ffff047224 */ /* 0x000fe400078e0014 */
[----:B------:R-:W-:Y:S01]  /*bf10*/  IMAD.MOV.U32 R5, RZ, RZ, R21 ;  /* 0x000000ffff057224 */ /* 0x000fe200078e0015 */
[----:B------:R-:W-:Y:S01]  /*bf20*/  PRMT R43, R10, 0x5410, R11 ;  /* 0x000054100a2b7816 */ /* 0x000fe2000000000b */
[----:B------:R-:W-:Y:S02]  /*bf30*/  IMAD.MOV.U32 R6, RZ, RZ, R36 ;  /* 0x000000ffff067224 */ /* 0x000fe400078e0024 */
[----:B------:R-:W-:Y:S01]  /*bf40*/  IMAD.MOV.U32 R7, RZ, RZ, R37 ;  /* 0x000000ffff077224 */ /* 0x000fe200078e0025 */
[----:B------:R-:W-:-:S02]  /*bf50*/  PRMT R68, R5, 0x7610, R68 ;  /* 0x0000761005447816 */ /* 0x000fc40000000044 */
[----:B------:R-:W-:Y:S02]  /*bf60*/  PRMT R65, R6, 0x5410, R4 ;  /* 0x0000541006417816 */ /* 0x000fe40000000004 */
[----:B01--4-:R-:W-:-:S07]  /*bf70*/  PRMT R64, R64, 0x5410, R7 ;  /* 0x0000541040407816 */ /* 0x013fce0000000007 */
.L_x_8834:
[----:B------:R-:W-:Y:S01]  /*bf80*/  VIADD R5, R55, 0x20 ;  /* 0x0000002037057836 */ /* 0x000fe20000000000 */
[----:B------:R-:W-:Y:S01]  /*bf90*/  BSSY B1, `(.L_x_8508) ;  /* 0x0000012000017945 */ /* 0x000fe20003800000 */
[----:B------:R-:W-:Y:S02]  /*bfa0*/  CS2R R26, SRZ ;  /* 0x00000000001a7805 */ /* 0x000fe4000001ff00 */
[----:B------:R-:W-:Y:S02]  /*bfb0*/  CS2R R6, SRZ ;  /* 0x0000000000067805 */ /* 0x000fe4000001ff00 */
[----:B------:R-:W-:Y:S02]  /*bfc0*/  ISETP.GE.AND P1, PT, R5, R0, PT ;  /* 0x000000000500720c */ /* 0x000fe40003f26270 */
[----:B------:R-:W-:-:S11]  /*bfd0*/  CS2R R4, SRZ ;  /* 0x0000000000047805 */ /* 0x000fd6000001ff00 */
[----:B------:R-:W-:Y:S05]  /*bfe0*/  @P1 BRA `(.L_x_8509) ;  /* 0x0000000000301947 */ /* 0x000fea0003800000 */
[----:B------:R-:W-:Y:S02]  /*bff0*/  CS2R R26, SRZ ;  /* 0x00000000001a7805 */ /* 0x000fe4000001ff00 */
[----:B------:R-:W-:Y:S02]  /*c000*/  CS2R R4, SRZ ;  /* 0x0000000000047805 */ /* 0x000fe4000001ff00 */
[----:B------:R-:W-:Y:S01]  /*c010*/  CS2R R6, SRZ ;  /* 0x0000000000067805 */ /* 0x000fe2000001ff00 */
[----:B------:R-:W-:Y:S06]  /*c020*/  @P0 BRA `(.L_x_8509) ;  /* 0x0000000000200947 */ /* 0x000fec0003800000 */
[C---:B------:R-:W-:Y:S01]  /*c030*/  IMAD.SHL.U32 R15, R16.reuse, 0x2, RZ ;  /* 0x00000002100f7824 */ /* 0x040fe200078e00ff */
[----:B------:R-:W-:-:S04]  /*c040*/  SHF.L.U64.HI R6, R16, 0x1, R17 ;  /* 0x0000000110067819 */ /* 0x000fc80000010211 */
[-C--:B---3--:R-:W-:Y:S02]  /*c050*/  IADD3 R4, P1, R8, R15.reuse, RZ ;  /* 0x0000000f08047210 */ /* 0x088fe40007f3e0ff */
[----:B------:R-:W-:-:S03]  /*c060*/  IADD3 R14, P2, R14, R15, RZ ;  /* 0x0000000f0e0e7210 */ /* 0x000fc60007f5e0ff */
[--C-:B--2---:R-:W-:Y:S02]  /*c070*/  IMAD.X R5, R3, 0x1, R6.reuse, P1 ;  /* 0x0000000103057824 */ /* 0x104fe400008e0606 */
[----:B------:R-:W-:-:S04]  /*c080*/  IMAD.X R15, R9, 0x1, R6, P2 ;  /* 0x00000001090f7824 */ /* 0x000fc800010e0606 */
[----:B------:R-:W5:Y:S04]  /*c090*/  LD.E.128 R4, desc[UR38][R4.64] ;  /* 0x0000002604047980 */ /* 0x000f68000c101d00 */
[----:B------:R0:W5:Y:S02]  /*c0a0*/  LD.E.128 R24, desc[UR38][R14.64] ;  /* 0x000000260e187980 */ /* 0x000164000c101d00 */
.L_x_8509:
[----:B------:R-:W-:Y:S05]  /*c0b0*/  BSYNC B1 ;  /* 0x0000000000017941 */ /* 0x000fea0003800000 */
.L_x_8508:
[----:B--2--5:R-:W-:Y:S01]  /*c0c0*/  IMAD.MOV.U32 R3, RZ, RZ, R24 ;  /* 0x000000ffff037224 */ /* 0x024fe200078e0018 */
[----:B------:R-:W-:Y:S01]  /*c0d0*/  UMOV UR4, 0xffffffff ;  /* 0xffffffff00047882 */ /* 0x000fe20000000000 */
[----:B---3--:R-:W-:Y:S02]  /*c0e0*/  IMAD.MOV.U32 R8, RZ, RZ, R25 ;  /* 0x000000ffff087224 */ /* 0x008fe400078e0019 */
        /* <DEDUP_REMOVED lines=11> */
[----:B------:R-:W1:Y:S01]  /*c1a0*/  SHFL.IDX PT, R8, R32, 0x2, 0x181f ;  /* 0x00581f0020087f89 */ /* 0x000e6200000e0000 */
[----:B------:R-:W-:-:S03]  /*c1b0*/  VIADD R9, R55, 0x40 ;  /* 0x0000004037097836 */ /* 0x000fc60000000000 */
[----:B------:R-:W2:Y:S02]  /*c1c0*/  SHFL.IDX PT, R3, R35, 0x2, 0x181f ;  /* 0x00581f0023037f89 */ /* 0x000ea400000e0000 */
[----:B------:R-:W-:Y:S02]  /*c1d0*/  ISETP.GE.OR P1, PT, R9, R0, P0 ;  /* 0x000000000900720c */ /* 0x000fe40000726670 */
[----:B0-----:R-:W0:Y:S04]  /*c1e0*/  SHFL.IDX PT, R14, R34, 0x2, 0x181f ;  /* 0x00581f00220e7f89 */ /* 0x001e2800000e0000 */
[----:B------:R-:W3:Y:S07]  /*c1f0*/  SHFL.IDX PT, R28, R33, 0x2, 0x181f ;  /* 0x00581f00211c7f89 */ /* 0x000eee00000e0000 */
[C---:B------:R-:W-:Y:S01]  /*c200*/  @!P1 IMAD.SHL.U32 R31, R16.reuse, 0x2, RZ ;  /* 0x00000002101f9824 */ /* 0x040fe200078e00ff */
[----:B------:R-:W-:-:S04]  /*c210*/  @!P1 SHF.L.U64.HI R29, R16, 0x1, R17 ;  /* 0x00000001101d9819 */ /* 0x000fc80000010211 */
[----:B-1----:R-:W-:-:S05]  /*c220*/  @!P1 IADD3 R8, P2, R8, R31, RZ ;  /* 0x0000001f08089210 */ /* 0x002fca0007f5e0ff */
[----:B--2---:R-:W-:-:S06]  /*c230*/  @!P1 IMAD.X R9, R3, 0x1, R29, P2 ;  /* 0x0000000103099824 */ /* 0x004fcc00010e061d */
[----:B------:R-:W2:Y:S01]  /*c240*/  @!P1 LD.E.128 R8, desc[UR38][R8.64] ;  /* 0x0000002608089980 */ /* 0x000ea2000c101d00 */
[----:B0-----:R-:W-:-:S05]  /*c250*/  @!P1 IADD3 R14, P2, R14, R31, RZ ;  /* 0x0000001f0e0e9210 */ /* 0x001fca0007f5e0ff */
[----:B---3--:R-:W-:-:S04]  /*c260*/  @!P1 IMAD.X R3, R28, 0x1, R29, P2 ;  /* 0x000000011c039824 */ /* 0x008fc800010e061d */
[----:B------:R-:W-:-:S05]  /*c270*/  @!P1 IMAD.MOV.U32 R15, RZ, RZ, R3 ;  /* 0x000000ffff0f9224 */ /* 0x000fca00078e0003 */
[----:B------:R-:W3:Y:S01]  /*c280*/  @!P1 LD.E.128 R28, desc[UR38][R14.64] ;  /* 0x000000260e1c9980 */ /* 0x000ee2000c101d00 */
[----:B------:R-:W-:Y:S02]  /*c290*/  CS2R R50, SRZ ;  /* 0x0000000000327805 */ /* 0x000fe4000001ff00 */
[----:B------:R-:W-:Y:S02]  /*c2a0*/  CS2R R52, SRZ ;  /* 0x0000000000347805 */ /* 0x000fe4000001ff00 */
[----:B------:R-:W-:Y:S01]  /*c2b0*/  CS2R R38, SRZ ;  /* 0x0000000000267805 */ /* 0x000fe2000001ff00 */
[----:B------:R-:W0:Y:S01]  /*c2c0*/  SHFL.IDX PT, R32, R32, 0x3, 0x181f ;  /* 0x00781f0020207f89 */ /* 0x000e2200000e0000 */
[----:B------:R-:W-:-:S03]  /*c2d0*/  CS2R R40, SRZ ;  /* 0x0000000000287805 */ /* 0x000fc6000001ff00 */
[----:B------:R-:W1:Y:S04]  /*c2e0*/  SHFL.IDX PT, R34, R34, 0x3, 0x181f ;  /* 0x00781f0022227f89 */ /* 0x000e6800000e0000 */
[----:B------:R-:W4:Y:S01]  /*c2f0*/  SHFL.IDX PT, R33, R33, 0x3, 0x181f ;  /* 0x00781f0021217f89 */ /* 0x000f2200000e0000 */
[----:B--2---:R-:W-:Y:S02]  /*c300*/  @!P1 IMAD.MOV.U32 R50, RZ, RZ, R8 ;  /* 0x000000ffff329224 */ /* 0x004fe400078e0008 */
[----:B------:R-:W-:Y:S02]  /*c310*/  @!P1 IMAD.MOV.U32 R51, RZ, RZ, R9 ;  /* 0x000000ffff339224 */ /* 0x000fe400078e0009 */
[----:B------:R-:W-:Y:S02]  /*c320*/  IMAD.MOV.U32 R3, RZ, RZ, R50 ;  /* 0x000000ffff037224 */ /* 0x000fe400078e0032 */
[----:B------:R-:W-:-:S02]  /*c330*/  IMAD.MOV.U32 R12, RZ, RZ, R51 ;  /* 0x000000ffff0c7224 */ /* 0x000fc400078e0033 */
[----:B------:R-:W-:Y:S02]  /*c340*/  @!P1 IMAD.MOV.U32 R52, RZ, RZ, R10 ;  /* 0x000000ffff349224 */ /* 0x000fe400078e000a */
[----:B------:R-:W-:Y:S01]  /*c350*/  @!P1 IMAD.MOV.U32 R53, RZ, RZ, R11 ;  /* 0x000000ffff359224 */ /* 0x000fe200078e000b */
[----:B------:R-:W-:Y:S01]  /*c360*/  PRMT R59, R3, 0x5410, R12 ;  /* 0x00005410033b7816 */ /* 0x000fe2000000000c */
[----:B------:R-:W-:Y:S01]  /*c370*/  IMAD.MOV.U32 R8, RZ, RZ, R52 ;  /* 0x000000ffff087224 */ /* 0x000fe200078e0034 */
[----:B------:R2:W0:Y:S01]  /*c380*/  SHFL.IDX PT, R3, R35, 0x3, 0x181f ;  /* 0x00781f0023037f89 */ /* 0x00042200000e0000 */
[----:B------:R-:W-:Y:S01]  /*c390*/  IMAD.MOV.U32 R9, RZ, RZ, R53 ;  /* 0x000000ffff097224 */ /* 0x000fe200078e0035 */
[----:B---3--:R-:W-:Y:S01]  /*c3a0*/  @!P1 MOV R39, R29 ;  /* 0x0000001d00279202 */ /* 0x008fe20000000f00 */
[----:B------:R-:W-:Y:S02]  /*c3b0*/  @!P1 IMAD.MOV.U32 R38, RZ, RZ, R28 ;  /* 0x000000ffff269224 */ /* 0x000fe400078e001c */
[----:B------:R-:W-:Y:S01]  /*c3c0*/  @!P1 IMAD.MOV.U32 R40, RZ, RZ, R30 ;  /* 0x000000ffff289224 */ /* 0x000fe200078e001e */
[----:B------:R-:W-:Y:S01]  /*c3d0*/  PRMT R44, R8, 0x5410, R9 ;  /* 0x00005410082c7816 */ /* 0x000fe20000000009 */
[----:B------:R-:W-:-:S02]  /*c3e0*/  @!P1 IMAD.MOV.U32 R41, RZ, RZ, R31 ;  /* 0x000000ffff299224 */ /* 0x000fc400078e001f */
[----:B------:R-:W-:Y:S02]  /*c3f0*/  IMAD.MOV.U32 R8, RZ, RZ, R38 ;  /* 0x000000ffff087224 */ /* 0x000fe400078e0026 */
[----:B------:R-:W-:Y:S02]  /*c400*/  IMAD.MOV.U32 R9, RZ, RZ, R39 ;  /* 0x000000ffff097224 */ /* 0x000fe400078e0027 */
[----:B------:R-:W-:Y:S02]  /*c410*/  IMAD.MOV.U32 R10, RZ, RZ, R40 ;  /* 0x000000ffff0a7224 */ /* 0x000fe400078e0028 */
[----:B------:R-:W-:Y:S01]  /*c420*/  IMAD.MOV.U32 R11, RZ, RZ, R41 ;  /* 0x000000ffff0b7224 */ /* 0x000fe200078e0029 */
[----:B------:R-:W-:Y:S02]  /*c430*/  PRMT R62, R8, 0x5410, R9 ;  /* 0x00005410083e7816 */ /* 0x000fe40000000009 */
[----:B------:R-:W-:Y:S02]  /*c440*/  CS2R R8, SRZ ;  /* 0x0000000000087805 */ /* 0x000fe4000001ff00 */
[----:B-12-4-:R-:W-:-:S07]  /*c450*/  PRMT R63, R10, 0x5410, R11 ;  /* 0x000054100a3f7816 */ /* 0x016fce000000000b */
.L_x_8844:
[----:B------:R-:W-:Y:S01]  /*c460*/  VIADD R55, R55, 0x60 ;  /* 0x0000006037377836 */ /* 0x000fe20000000000 */
[----:B------:R-:W-:Y:S01]  /*c470*/  LEA.HI R10, R213, R213, RZ, 0x1 ;  /* 0x000000d5d50a7211 */ /* 0x000fe200078f08ff */
[----:B------:R-:W-:Y:S01]  /*c480*/  BSSY B1, `(.L_x_8511) ;  /* 0x0000015000017945 */ /* 0x000fe20003800000 */
[----:B------:R-:W-:Y:S02]  /*c490*/  CS2R R12, SRZ ;  /* 0x00000000000c7805 */ /* 0x000fe4000001ff00 */
[----:B------:R-:W-:Y:S02]  /*c4a0*/  CS2R R14, SRZ ;  /* 0x00000000000e7805 */ /* 0x000fe4000001ff00 */
[----:B------:R-:W-:Y:S02]  /*c4b0*/  ISETP.GE.AND P1, PT, R55, R0, PT ;  /* 0x000000003700720c */ /* 0x000fe40003f26270 */
[----:B------:R-:W-:-:S05]  /*c4c0*/  LOP3.LUT R10, R10, 0xfffffffe, RZ, 0xc0, !PT ;  /* 0xfffffffe0a0a7812 */ /* 0x000fca00078ec0ff */
[----:B------:R-:W-:Y:S01]  /*c4d0*/  IMAD.IADD R29, R213, 0x1, -R10 ;  /* 0x00000001d51d7824 */ /* 0x000fe200078e0a0a */
[----:B------:R-:W-:-:S04]  /*c4e0*/  CS2R R10, SRZ ;  /* 0x00000000000a7805 */ /* 0x000fc8000001ff00 */
[----:B------:R-:W-:Y:S01]  /*c4f0*/  SHF.L.U32 R29, R29, 0x1f, RZ ;  /* 0x0000001f1d1d7819 */ /* 0x000fe200000006ff */
[----:B------:R-:W-:Y:S06]  /*c500*/  @P1 BRA `(.L_x_8512) ;  /* 0x0000000000301947 */ /* 0x000fec0003800000 */
[----:B------:R-:W-:Y:S02]  /*c510*/  CS2R R10, SRZ ;  /* 0x00000000000a7805 */ /* 0x000fe4000001ff00 */
[----:B------:R-:W-:Y:S02]  /*c520*/  CS2R R12, SRZ ;  /* 0x00000000000c7805 */ /* 0x000fe4000001ff00 */
[----:B------:R-:W-:Y:S01]  /*c530*/  CS2R R14, SRZ ;  /* 0x00000000000e7805 */ /* 0x000fe2000001ff00 */
[----:B------:R-:W-:Y:S06]  /*c540*/  @P0 BRA `(.L_x_8512) ;  /* 0x0000000000200947 */ /* 0x000fec0003800000 */
[C---:B------:R-:W-:Y:S01]  /*c550*/  IMAD.SHL.U32 R9, R16.reuse, 0x2, RZ ;  /* 0x0000000210097824 */ /* 0x040fe200078e00ff */
[----:B------:R-:W-:-:S04]  /*c560*/  SHF.L.U64.HI R10, R16, 0x1, R17 ;  /* 0x00000001100a7819 */ /* 0x000fc80000010211 */
[-C--:B0-----:R-:W-:Y:S02]  /*c570*/  IADD3 R12, P1, R32, R9.reuse, RZ ;  /* 0x00000009200c7210 */ /* 0x081fe40007f3e0ff */
[----:B------:R-:W-:-:S03]  /*c580*/  IADD3 R8, P2, R34, R9, RZ ;  /* 0x0000000922087210 */ /* 0x000fc60007f5e0ff */
[--C-:B------:R-:W-:Y:S02]  /*c590*/  IMAD.X R13, R3, 0x1, R10.reuse, P1 ;  /* 0x00000001030d7824 */ /* 0x100fe400008e060a */
[----:B------:R-:W-:-:S04]  /*c5a0*/  IMAD.X R9, R33, 0x1, R10, P2 ;  /* 0x0000000121097824 */ /* 0x000fc800010e060a */
[----:B------:R-:W5:Y:S04]  /*c5b0*/  LD.E.128 R12, desc[UR38][R12.64] ;  /* 0x000000260c0c7980 */ /* 0x000f68000c101d00 */
[----:B------:R-:W5:Y:S02]  /*c5c0*/  LD.E.128 R8, desc[UR38][R8.64] ;  /* 0x0000002608087980 */ /* 0x000f64000c101d00 */
.L_x_8512:
[----:B------:R-:W-:Y:S05]  /*c5d0*/  BSYNC B1 ;  /* 0x0000000000017941 */ /* 0x000fea0003800000 */
.L_x_8511:
[----:B------:R-:W1:Y:S01]  /*c5e0*/  SYNCS.PHASECHK.TRANS64.TRYWAIT P4, [R2+URZ+0x28800], R29 ;  /* 0x0288001d020075a7 */ /* 0x000e62000808017f */
[----:B------:R-:W-:Y:S01]  /*c5f0*/  VIADDMNMX R0, R0, -R193, 0x80, PT ;  /* 0x0000008000007446 */ /* 0x000fe200038009c1 */
[----:B0----5:R-:W-:Y:S01]  /*c600*/  IMAD.MOV.U32 R3, RZ, RZ, R8 ;  /* 0x000000ffff037224 */ /* 0x021fe200078e0008 */
[----:B------:R-:W-:Y:S01]  /*c610*/  BSSY B1, `(.L_x_8513) ;  /* 0x0000010000017945 */ /* 0x000fe20003800000 */
[----:B------:R-:W-:Y:S01]  /*c620*/  IMAD.MOV.U32 R28, RZ, RZ, R9 ;  /* 0x000000ffff1c7224 */ /* 0x000fe200078e0009 */
[-C--:B------:R-:W-:Y:S01]  /*c630*/  ISETP.GE.OR P3, PT, R23, R0.reuse, P0 ;  /* 0x000000001700720c */ /* 0x080fe20000766670 */
[----:B------:R-:W-:Y:S01]  /*c640*/  IMAD.MOV.U32 R30, RZ, RZ, R13 ;  /* 0x000000ffff1e7224 */ /* 0x000fe200078e000d */
[-C--:B------:R-:W-:Y:S02]  /*c650*/  ISETP.GE.OR P2, PT, R212, R0.reuse, P0 ;  /* 0x00000000d400720c */ /* 0x080fe40000746670 */
[-C--:B------:R-:W-:Y:S02]  /*c660*/  ISETP.GE.OR P1, PT, R211, R0.reuse, P0 ;  /* 0x00000000d300720c */ /* 0x080fe40000726670 */
[----:B------:R-:W-:Y:S01]  /*c670*/  ISETP.GE.OR P0, PT, R210, R0, P0 ;  /* 0x00000000d200720c */ /* 0x000fe20000706670 */
        /* <DEDUP_REMOVED lines=8> */
[----:B-1----:R-:W-:Y:S06]  /*c700*/  @!P4 BRA `(.L_x_8514) ;  /* 0x000001900080c947 */ /* 0x002fec0003800000 */
.L_x_8845:
[----:B------:R-:W-:Y:S05]  /*c710*/  BSYNC B1 ;  /* 0x0000000000017941 */ /* 0x000fea0003800000 */
.L_x_8513:
[----:B------:R-:W-:Y:S04]  /*c720*/  BSSY B1, `(.L_x_8515) ;  /* 0x0000061000017945 */ /* 0x000fe80003800000 */
[----:B------:R-:W-:Y:S05]  /*c730*/  @P3 BRA `(.L_x_8516) ;  /* 0x00000004007c3947 */ /* 0x000fea0003800000 */
[----:B------:R-:W-:Y:S01]  /*c740*/  LEA.HI R28, R54, R207, RZ, 0x1d ;  /* 0x000000cf361c7211 */ /* 0x000fe200078fe8ff */
[----:B------:R-:W-:Y:S01]  /*c750*/  HADD2.F32 R68, -RZ, R68.H0_H0 ;  /* 0x20000044ff447230 */ /* 0x000fe20000004100 */
[----:B------:R-:W-:Y:S01]  /*c760*/  SHF.R.U64 R80, R46, 0x10, R47 ;  /* 0x000000102e507819 */ /* 0x000fe2000000122f */
[----:B------:R-:W-:Y:S01]  /*c770*/  HADD2.F32 R66, -RZ, R66.H0_H0 ;  /* 0x20000042ff427230 */ /* 0x000fe20000004100 */
[----:B------:R-:W-:Y:S01]  /*c780*/  SHF.R.S32.HI R31, RZ, 0x1f, R28 ;  /* 0x0000001fff1f7819 */ /* 0x000fe2000001141c */
[----:B0-----:R-:W-:Y:S01]  /*c790*/  IMAD.SHL.U32 R29, R28, 0x8, RZ ;  /* 0x000000081c1d7824 */ /* 0x001fe200078e00ff */
[----:B------:R-:W-:Y:S02]  /*c7a0*/  SHF.R.U64 R77, R20, 0x10, R21 ;  /* 0x00000010144d7819 */ /* 0x000fe40000001215 */
[----:B------:R-:W-:Y:S02]  /*c7b0*/  LEA.HI R31, R31, R28, RZ, 0x3 ;  /* 0x0000001c1f1f7211 */ /* 0x000fe400078f18ff */
[----:B------:R-:W-:-:S02]  /*c7c0*/  LOP3.LUT R30, R29, 0x38, RZ, 0xc0, !PT ;  /* 0x000000381d1e7812 */ /* 0x000fc400078ec0ff */
[----:B------:R-:W-:Y:S01]  /*c7d0*/  SHF.R.U32.HI R70, RZ, 0x10, R21 ;  /* 0x00000010ff467819 */ /* 0x000fe20000011615 */
[----:B------:R-:W-:Y:S01]  /*c7e0*/  IMAD.SHL.U32 R31, R31, 0x400, RZ ;  /* 0x000004001f1f7824 */ /* 0x000fe200078e00ff */
[----:B------:R-:W-:Y:S02]  /*c7f0*/  LOP3.LUT R30, R30, 0x1c0, R225, 0xf8, !PT ;  /* 0x000001c01e1e7812 */ /* 0x000fe400078ef8e1 */
[----:B------:R-:W-:Y:S01]  /*c800*/  SHF.R.U32.HI R69, RZ, 0x10, R47 ;  /* 0x00000010ff457819 */ /* 0x000fe2000001162f */
[----:B------:R-:W-:Y:S01]  /*c810*/  HADD2.F32 R70, -RZ, R70.H0_H0 ;  /* 0x20000046ff467230 */ /* 0x000fe20000004100 */
[----:B------:R-:W-:Y:S02]  /*c820*/  LOP3.LUT R32, R30, R203, RZ, 0x3c, !PT ;  /* 0x000000cb1e207212 */ /* 0x000fe400078e3cff */
[----:B------:R-:W-:Y:S02]  /*c830*/  LOP3.LUT R33, R31, 0x7fffe000, RZ, 0xc0, !PT ;  /* 0x7fffe0001f217812 */ /* 0x000fe400078ec0ff */
[----:B------:R-:W0:Y:S01]  /*c840*/  LDS.128 R28, [R205] ;  /* 0x00000000cd1c7984 */ /* 0x000e220000000c00 */
[----:B------:R-:W-:-:S02]  /*c850*/  SHF.R.U64 R79, R48, 0x10, R49 ;  /* 0x00000010304f7819 */ /* 0x000fc40000001231 */
[----:B------:R-:W-:Y:S02]  /*c860*/  IADD3 R33, R32, R33, R204 ;  /* 0x0000002120217210 */ /* 0x000fe40007ffe0cc */
[----:B------:R-:W-:Y:S02]  /*c870*/  SHF.R.U32.HI R78, RZ, 0x10, R49 ;  /* 0x00000010ff4e7819 */ /* 0x000fe40000011631 */
[--C-:B------:R-:W-:Y:S01]  /*c880*/  SHF.R.U32.HI R73, RZ, 0x10, R37.reuse ;  /* 0x00000010ff497819 */ /* 0x100fe20000011625 */
[----:B------:R-:W-:Y:S01]  /*c890*/  IMAD R67, R33, 0x2, R2 ;  /* 0x0000000221437824 */ /* 0x000fe200078e0202 */
[----:B------:R-:W-:-:S04]  /*c8a0*/  SHF.R.U64 R75, R36, 0x10, R37 ;  /* 0x00000010244b7819 */ /* 0x000fc80000001225 */
[----:B------:R-:W1:Y:S01]  /*c8b0*/  LDS.128 R32, [R67+0x10400] ;  /* 0x0104000043207984 */ /* 0x000e620000000c00 */
[--C-:B0-----:R-:W-:Y:S02]  /*c8c0*/  HADD2.F32 R21, -RZ, R29.reuse.H0_H0 ;  /* 0x2000001dff157230 */ /* 0x101fe40000004100 */
[----:B------:R-:W-:Y:S02]  /*c8d0*/  HADD2.F32 R20, -RZ, R28.H0_H0 ;  /* 0x2000001cff147230 */ /* 0x000fe40000004100 */
[----:B------:R-:W-:Y:S02]  /*c8e0*/  HADD2.F32 R29, -RZ, R29.H1_H1 ;  /* 0x3000001dff1d7230 */ /* 0x000fe40000004100 */
        /* <DEDUP_REMOVED lines=12> */
[--C-:B------:R-:W-:Y:S02]  /*c9b0*/  HADD2.F32 R66, -RZ, R65.reuse.H1_H1 ;  /* 0x30000041ff427230 */ /* 0x100fe40000004100 */
[----:B------:R-:W-:Y:S01]  /*c9c0*/  FFMA.FTZ R74, R21, R68, R74 ;  /* 0x00000044154a7223 */ /* 0x000fe2000001004a */
[----:B------:R-:W-:Y:S02]  /*c9d0*/  HADD2.F32 R21, -RZ, R64.H0_H0 ;  /* 0x20000040ff157230 */ /* 0x000fe40000004100 */
[----:B------:R-:W-:Y:S01]  /*c9e0*/  FMUL.FTZ R68, R47, R46 ;  /* 0x0000002e2f447220 */ /* 0x000fe20000410000 */
[----:B------:R-:W-:Y:S02]  /*c9f0*/  HADD2.F32 R48, -RZ, R34.H0_H0 ;  /* 0x20000022ff307230 */ /* 0x000fe40000004100 */
[----:B------:R-:W-:Y:S01]  /*ca00*/  FMUL.FTZ R47, R33, R66 ;  /* 0x00000042212f7220 */ /* 0x000fe20000410000 */
[----:B------:R-:W-:-:S02]  /*ca10*/  HADD2.F32 R65, -RZ, R65.H0_H0 ;  /* 0x20000041ff417230 */ /* 0x000fc40000004100 */
[-C--:B------:R-:W-:Y:S01]  /*ca20*/  FMUL.FTZ R33, R33, R21.reuse ;  /* 0x0000001521217220 */ /* 0x080fe20000410000 */
[----:B------:R-:W-:Y:S02]  /*ca30*/  HADD2.F32 R49, -RZ, R35.H0_H0 ;  /* 0x20000023ff317230 */ /* 0x000fe40000004100 */
[C---:B------:R-:W-:Y:S01]  /*ca40*/  FFMA.FTZ R47, R20.reuse, R21, -R47 ;  /* 0x00000015142f7223 */ /* 0x040fe2000001082f */
[--C-:B------:R-:W-:Y:S02]  /*ca50*/  HADD2.F32 R21, -RZ, R43.reuse.H0_H0 ;  /* 0x2000002bff157230 */ /* 0x100fe40000004100 */
[C---:B------:R-:W-:Y:S01]  /*ca60*/  FFMA.FTZ R69, R29.reuse, R46, -R76 ;  /* 0x0000002e1d457223 */ /* 0x040fe2000001084c */
[----:B------:R-:W-:Y:S02]  /*ca70*/  HADD2.F32 R64, -RZ, R64.H1_H1 ;  /* 0x30000040ff407230 */ /* 0x000fe40000004100 */
[----:B------:R-:W-:Y:S01]  /*ca80*/  FFMA.FTZ R71, R29, R70, R68 ;  /* 0x000000461d477223 */ /* 0x000fe20000010044 */
[----:B------:R-:W-:Y:S01]  /*ca90*/  FFMA.FTZ R66, R20, R66, R33 ;  /* 0x0000004214427223 */ /* 0x000fe20000010021 */
[----:B------:R-:W-:Y:S01]  /*caa0*/  FMUL.FTZ R29, R48, R65 ;  /* 0x00000041301d7220 */ /* 0x000fe20000410000 */
[----:B------:R-:W-:-:S02]  /*cab0*/  HADD2.F32 R20, -RZ, R43.H1_H1 ;  /* 0x3000002bff147230 */ /* 0x000fc40000004100 */
[-C--:B------:R-:W-:Y:S01]  /*cac0*/  FMUL.FTZ R33, R48, R21.reuse ;  /* 0x0000001530217220 */ /* 0x080fe20000410000 */
[----:B------:R-:W-:Y:S02]  /*cad0*/  HADD2.F32 R35, -RZ, R35.H1_H1 ;  /* 0x30000023ff237230 */ /* 0x000fe40000004100 */
[C---:B------:R-:W-:Y:S01]  /*cae0*/  FMUL.FTZ R68, R49.reuse, R64 ;  /* 0x0000004031447220 */ /* 0x040fe20000410000 */
[----:B------:R-:W-:Y:S02]  /*caf0*/  HADD2.F32 R48, -RZ, R73.H0_H0 ;  /* 0x20000049ff307230 */ /* 0x000fe40000004100 */
[C---:B------:R-:W-:Y:S01]  /*cb00*/  FFMA.FTZ R43, R36.reuse, R21, -R29 ;  /* 0x00000015242b7223 */ /* 0x040fe2000001081d */
[----:B------:R-:W-:Y:S02]  /*cb10*/  HADD2.F32 R46, -RZ, R78.H0_H0 ;  /* 0x2000004eff2e7230 */ /* 0x000fe40000004100 */
[-C--:B------:R-:W-:Y:S01]  /*cb20*/  FMUL.FTZ R49, R49, R20.reuse ;  /* 0x0000001431317220 */ /* 0x080fe20000410000 */
[----:B------:R-:W-:Y:S01]  /*cb30*/  FFMA.FTZ R68, R37, R20, -R68 ;  /* 0x0000001425447223 */ /* 0x000fe20000010844 */
[----:B------:R-:W-:Y:S01]  /*cb40*/  FFMA.FTZ R36, R36, R65, R33 ;  /* 0x0000004124247223 */ /* 0x000fe20000010021 */
[C---:B------:R-:W-:Y:S01]  /*cb50*/  FMUL.FTZ R70, R35.reuse, R48 ;  /* 0x0000003023467220 */ /* 0x040fe20000410000 */
[----:B------:R-:W-:Y:S01]  /*cb60*/  FMUL.FTZ R20, R35, R46 ;  /* 0x0000002e23147220 */ /* 0x000fe20000410000 */
[----:B------:R-:W-:-:S02]  /*cb70*/  HADD2.F32 R32, -RZ, R32.H1_H1 ;  /* 0x30000020ff207230 */ /* 0x000fc40000004100 */
[----:B------:R-:W-:Y:S01]  /*cb80*/  FFMA.FTZ R49, R37, R64, R49 ;  /* 0x0000004025317223 */ /* 0x000fe20000010031 */
[----:B------:R-:W-:Y:S02]  /*cb90*/  HADD2.F32 R34, -RZ, R34.H1_H1 ;  /* 0x30000022ff227230 */ /* 0x000fe40000004100 */
[C---:B------:R-:W-:Y:S01]  /*cba0*/  FFMA.FTZ R65, R31.reuse, R46, -R70 ;  /* 0x0000002e1f417223 */ /* 0x040fe20000010846 */
[----:B------:R-:W-:Y:S02]  /*cbb0*/  HADD2.F32 R33, -RZ, R77.H0_H0 ;  /* 0x2000004dff217230 */ /* 0x000fe40000004100 */
[----:B------:R-:W-:Y:S01]  /*cbc0*/  FFMA.FTZ R48, R31, R48, R20 ;  /* 0x000000301f307223 */ /* 0x000fe20000010014 */
[----:B------:R-:W-:Y:S02]  /*cbd0*/  HADD2.F32 R35, -RZ, R75.H0_H0 ;  /* 0x2000004bff237230 */ /* 0x000fe40000004100 */
        /* <DEDUP_REMOVED lines=21> */
.L_x_8516:
[----:B------:R-:W-:Y:S05]  /*cd30*/  BSYNC B1 ;  /* 0x0000000000017941 */ /* 0x000fea0003800000 */
.L_x_8515:
[----:B------:R-:W-:Y:S04]  /*cd40*/  BSSY B1, `(.L_x_8517) ;  /* 0x0000060000017945 */ /* 0x000fe80003800000 */
[----:B------:R-:W-:Y:S05]  /*cd50*/  @P2 BRA `(.L_x_8518) ;  /* 0x0000000400782947 */ /* 0x000fea0003800000 */
[----:B------:R-:W-:Y:S01]  /*cd60*/  LEA.HI R20, R54, R207, RZ, 0x1d ;  /* 0x000000cf36147211 */ /* 0x000fe200078fe8ff */
[--C-:B------:R-:W-:Y:S01]  /*cd70*/  HADD2.F32 R36, -RZ, R45.reuse.H1_H1 ;  /* 0x3000002dff247230 */ /* 0x100fe20000004100 */
[--C-:B------:R-:W-:Y:S01]  /*cd80*/  SHF.R.U32.HI R46, RZ, 0x10, R25.reuse ;  /* 0x00000010ff2e7819 */ /* 0x100fe20000011619 */
[----:B------:R-:W-:Y:S01]  /*cd90*/  HADD2.F32 R45, -RZ, R45.H0_H0 ;  /* 0x2000002dff2d7230 */ /* 0x000fe20000004100 */
[----:B------:R-:W-:Y:S01]  /*cda0*/  SHF.R.S32.HI R21, RZ, 0x1f, R20 ;  /* 0x0000001fff157819 */ /* 0x000fe20000011414 */
[----:B-1----:R-:W-:Y:S01]  /*cdb0*/  IMAD.SHL.U32 R28, R20, 0x8, RZ ;  /* 0x00000008141c7824 */ /* 0x002fe200078e00ff */
[----:B------:R-:W-:Y:S01]  /*cdc0*/  SHF.R.U64 R49, R24, 0x10, R25 ;  /* 0x0000001018317819 */ /* 0x000fe20000001219 */
[----:B------:R-:W-:Y:S01]  /*cdd0*/  HADD2.F32 R46, -RZ, R46.H0_H0 ;  /* 0x2000002eff2e7230 */ /* 0x000fe20000004100 */
[----:B------:R-:W-:Y:S02]  /*cde0*/  LEA.HI R20, R21, R20, RZ, 0x3 ;  /* 0x0000001415147211 */ /* 0x000fe400078f18ff */
[----:B------:R-:W-:-:S02]  /*cdf0*/  LOP3.LUT R21, R199, 0x38, R28, 0xf8, !PT ;  /* 0x00000038c7157812 */ /* 0x000fc400078ef81c */
[----:B0-----:R-:W0:Y:S01]  /*ce00*/  LDS.128 R28, [R221] ;  /* 0x00000000dd1c7984 */ /* 0x001e220000000c00 */
[----:B------:R-:W-:Y:S01]  /*ce10*/  IMAD.SHL.U32 R20, R20, 0x400, RZ ;  /* 0x0000040014147824 */ /* 0x000fe200078e00ff */
[----:B------:R-:W-:Y:S02]  /*ce20*/  LOP3.LUT R21, R21, R228, RZ, 0x3c, !PT ;  /* 0x000000e415157212 */ /* 0x000fe400078e3cff */
[--C-:B------:R-:W-:Y:S02]  /*ce30*/  SHF.R.U64 R47, R26, 0x10, R27.reuse ;  /* 0x000000101a2f7819 */ /* 0x100fe4000000121b */
[----:B------:R-:W-:Y:S02]  /*ce40*/  LOP3.LUT R20, R20, 0x7fffe000, RZ, 0xc0, !PT ;  /* 0x7fffe00014147812 */ /* 0x000fe400078ec0ff */
[----:B------:R-:W-:Y:S01]  /*ce50*/  SHF.R.U32.HI R43, RZ, 0x10, R27 ;  /* 0x00000010ff2b7819 */ /* 0x000fe2000001161b */
[--C-:B------:R-:W-:Y:S01]  /*ce60*/  HADD2.F32 R27, -RZ, R57.reuse.H1_H1 ;  /* 0x30000039ff1b7230 */ /* 0x100fe20000004100 */
[----:B------:R-:W-:Y:S01]  /*ce70*/  IADD3 R21, R21, R20, R202 ;  /* 0x0000001415157210 */ /* 0x000fe20007ffe0ca */
[----:B------:R-:W-:Y:S01]  /*ce80*/  HADD2.F32 R57, -RZ, R57.H0_H0 ;  /* 0x20000039ff397230 */ /* 0x000fe20000004100 */
[----:B------:R-:W-:-:S02]  /*ce90*/  SHF.R.U32.HI R37, RZ, 0x10, R5 ;  /* 0x00000010ff257819 */ /* 0x000fc40000011605 */
[----:B------:R-:W-:Y:S01]  /*cea0*/  SHF.R.U64 R68, R4, 0x10, R5 ;  /* 0x0000001004447819 */ /* 0x000fe20000001205 */
[----:B------:R-:W-:Y:S01]  /*ceb0*/  IMAD R21, R21, 0x2, R2 ;  /* 0x0000000215157824 */ /* 0x000fe200078e0202 */
[--C-:B------:R-:W-:Y:S02]  /*cec0*/  SHF.R.U64 R67, R6, 0x10, R7.reuse ;  /* 0x0000001006437819 */ /* 0x100fe40000001207 */
[----:B------:R-:W-:Y:S02]  /*ced0*/  SHF.R.U32.HI R65, RZ, 0x10, R7 ;  /* 0x00000010ff417819 */ /* 0x000fe40000011607 */
[----:B------:R-:W1:Y:S01]  /*cee0*/  LDS.128 R32, [R21+0x10400] ;  /* 0x0104000015207984 */ /* 0x000e620000000c00 */
[--C-:B0-----:R-:W-:Y:S02]  /*cef0*/  HADD2.F32 R5, -RZ, R29.reuse.H0_H0 ;  /* 0x2000001dff057230 */ /* 0x101fe40000004100 */
[----:B------:R-:W-:Y:S02]  /*cf00*/  HADD2.F32 R29, -RZ, R29.H1_H1 ;  /* 0x3000001dff1d7230 */ /* 0x000fe40000004100 */
[----:B------:R-:W-:-:S02]  /*cf10*/  HADD2.F32 R4, -RZ, R28.H0_H0 ;  /* 0x2000001cff047230 */ /* 0x000fc40000004100 */
[----:B------:R-:W-:Y:S02]  /*cf20*/  HADD2.F32 R6, -RZ, R30.H0_H0 ;  /* 0x2000001eff067230 */ /* 0x000fe40000004100 */
[--C-:B------:R-:W-:Y:S02]  /*cf30*/  HADD2.F32 R7, -RZ, R31.reuse.H0_H0 ;  /* 0x2000001fff077230 */ /* 0x100fe40000004100 */
[----:B------:R-:W-:Y:S02]  /*cf40*/  HADD2.F32 R31, -RZ, R31.H1_H1 ;  /* 0x3000001fff1f7230 */ /* 0x000fe40000004100 */
[----:B------:R-:W-:Y:S02]  /*cf50*/  HADD2.F32 R28, -RZ, R28.H1_H1 ;  /* 0x3000001cff1c7230 */ /* 0x000fe40000004100 */
[----:B------:R-:W-:Y:S02]  /*cf60*/  HADD2.F32 R30, -RZ, R30.H1_H1 ;  /* 0x3000001eff1e7230 */ /* 0x000fe40000004100 */
[----:B-1----:R-:W-:-:S02]  /*cf70*/  HADD2.F32 R24, -RZ, R33.H0_H0 ;  /* 0x20000021ff187230 */ /* 0x002fc40000004100 */
        /* <DEDUP_REMOVED lines=12> */
[-C--:B------:R-:W-:Y:S01]  /*d040*/  FMUL.FTZ R20, R20, R57.reuse ;  /* 0x0000003914147220 */ /* 0x080fe20000410000 */
[----:B------:R-:W-:Y:S02]  /*d050*/  HADD2.F32 R24, -RZ, R56.H0_H0 ;  /* 0x20000038ff187230 */ /* 0x000fe40000004100 */
[----:B------:R-:W-:Y:S01]  /*d060*/  FFMA.FTZ R57, R4, R57, -R5 ;  /* 0x0000003904397223 */ /* 0x000fe20000010805 */
[--C-:B------:R-:W-:Y:S02]  /*d070*/  HADD2.F32 R5, -RZ, R58.reuse.H0_H0 ;  /* 0x2000003aff057230 */ /* 0x100fe40000004100 */
[----:B------:R-:W-:Y:S01]  /*d080*/  FFMA.FTZ R37, R29, R46, R36 ;  /* 0x0000002e1d257223 */ /* 0x000fe20000010024 */
[----:B------:R-:W-:Y:S02]  /*d090*/  HADD2.F32 R26, -RZ, R35.H0_H0 ;  /* 0x20000023ff1a7230 */ /* 0x000fe40000004100 */
[----:B------:R-:W-:Y:S01]  /*d0a0*/  FMUL.FTZ R27, R25, R24 ;  /* 0x00000018191b7220 */ /* 0x000fe20000410000 */
[----:B------:R-:W-:-:S02]  /*d0b0*/  HADD2.F32 R58, -RZ, R58.H1_H1 ;  /* 0x3000003aff3a7230 */ /* 0x000fc40000004100 */
[----:B------:R-:W-:Y:S01]  /*d0c0*/  FFMA.FTZ R45, R4, R45, R20 ;  /* 0x0000002d042d7223 */ /* 0x000fe20000010014 */
[----:B------:R-:W-:Y:S02]  /*d0d0*/  HADD2.F32 R56, -RZ, R56.H1_H1 ;  /* 0x30000038ff387230 */ /* 0x000fe40000004100 */
[-C--:B------:R-:W-:Y:S01]  /*d0e0*/  FMUL.FTZ R25, R25, R5.reuse ;  /* 0x0000000519197220 */ /* 0x080fe20000410000 */
[----:B------:R-:W-:Y:S02]  /*d0f0*/  HADD2.F32 R35, -RZ, R35.H1_H1 ;  /* 0x30000023ff237230 */ /* 0x000fe40000004100 */
[----:B------:R-:W-:Y:S01]  /*d100*/  FFMA.FTZ R36, R6, R5, -R27 ;  /* 0x0000000506247223 */ /* 0x000fe2000001081b */
[----:B------:R-:W-:Y:S02]  /*d110*/  HADD2.F32 R20, -RZ, R43.H0_H0 ;  /* 0x2000002bff147230 */ /* 0x000fe40000004100 */
[----:B------:R-:W-:Y:S01]  /*d120*/  FMUL.FTZ R46, R26, R56 ;  /* 0x000000381a2e7220 */ /* 0x000fe20000410000 */
[----:B------:R-:W-:-:S02]  /*d130*/  HADD2.F32 R4, -RZ, R65.H0_H0 ;  /* 0x20000041ff047230 */ /* 0x000fc40000004100 */
[----:B------:R-:W-:Y:S01]  /*d140*/  FMUL.FTZ R5, R26, R58 ;  /* 0x0000003a1a057220 */ /* 0x000fe20000410000 */
        /* <DEDUP_REMOVED lines=31> */
.L_x_8518:
[----:B------:R-:W-:Y:S05]  /*d340*/  BSYNC B1 ;  /* 0x0000000000017941 */ /* 0x000fea0003800000 */
.L_x_8517:
[----:B------:R-:W-:Y:S04]  /*d350*/  BSSY B1, `(.L_x_8519) ;  /* 0x0000060000017945 */ /* 0x000fe80003800000 */
[----:B------:R-:W-:Y:S05]  /*d360*/  @P1 BRA `(.L_x_8520) ;  /* 0x0000000400781947 */ /* 0x000fea0003800000 */
[----:B--2---:R-:W-:Y:S01]  /*d370*/  LEA.HI R4, R54, R207, RZ, 0x1d ;  /* 0x000000cf36047211 */ /* 0x004fe200078fe8ff */
[----:B-1----:R-:W-:Y:S01]  /*d380*/  HADD2.F32 R35, -RZ, R59.H1_H1 ;  /* 0x3000003bff237230 */ /* 0x002fe20000004100 */
[--C-:B------:R-:W-:Y:S01]  /*d390*/  SHF.R.U64 R56, R50, 0x10, R51.reuse ;  /* 0x0000001032387819 */ /* 0x100fe20000001233 */
[--C-:B------:R-:W-:Y:S01]  /*d3a0*/  HADD2.F32 R36, -RZ, R62.reuse.H1_H1 ;  /* 0x3000003eff247230 */ /* 0x100fe20000004100 */
[----:B------:R-:W-:Y:S01]  /*d3b0*/  SHF.R.S32.HI R7, RZ, 0x1f, R4 ;  /* 0x0000001fff077819 */ /* 0x000fe20000011404 */
[----:B------:R-:W-:Y:S01]  /*d3c0*/  IMAD.SHL.U32 R5, R4, 0x8, RZ ;  /* 0x0000000804057824 */ /* 0x000fe200078e00ff */
[----:B------:R-:W-:Y:S01]  /*d3d0*/  SHF.R.U32.HI R50, RZ, 0x10, R51 ;  /* 0x00000010ff327819 */ /* 0x000fe20000011633 */
[----:B------:R-:W-:Y:S01]  /*d3e0*/  HADD2.F32 R62, -RZ, R62.H0_H0 ;  /* 0x2000003eff3e7230 */ /* 0x000fe20000004100 */
[----:B------:R-:W-:Y:S02]  /*d3f0*/  LEA.HI R7, R7, R4, RZ, 0x3 ;  /* 0x0000000407077211 */ /* 0x000fe400078f18ff */
[----:B------:R-:W-:-:S02]  /*d400*/  LOP3.LUT R4, R198, 0x38, R5, 0xf8, !PT ;  /* 0x00000038c6047812 */ /* 0x000fc400078ef805 */
[--C-:B------:R-:W-:Y:S01]  /*d410*/  SHF.R.U64 R48, R38, 0x10, R39.reuse ;  /* 0x0000001026307819 */ /* 0x100fe20000001227 */
[----:B------:R-:W-:Y:S01]  /*d420*/  IMAD.SHL.U32 R7, R7, 0x400, RZ ;  /* 0x0000040007077824 */ /* 0x000fe200078e00ff */
[----:B------:R-:W-:Y:S02]  /*d430*/  LOP3.LUT R20, R4, R227, RZ, 0x3c, !PT ;  /* 0x000000e304147212 */ /* 0x000fe400078e3cff */
[----:B------:R-:W-:Y:S02]  /*d440*/  SHF.R.U32.HI R37, RZ, 0x10, R39 ;  /* 0x00000010ff257819 */ /* 0x000fe40000011627 */
[----:B------:R-:W-:Y:S02]  /*d450*/  LOP3.LUT R21, R7, 0x7fffe000, RZ, 0xc0, !PT ;  /* 0x7fffe00007157812 */ /* 0x000fe400078ec0ff */
[----:B------:R-:W1:Y:S01]  /*d460*/  LDS.128 R4, [R220] ;  /* 0x00000000dc047984 */ /* 0x000e620000000c00 */
[----:B------:R-:W-:Y:S01]  /*d470*/  SHF.R.U64 R47, R40, 0x10, R41 ;  /* 0x00000010282f7819 */ /* 0x000fe20000001229 */
[----:B------:R-:W-:Y:S01]  /*d480*/  HADD2.F32 R37, -RZ, R37.H0_H0 ;  /* 0x20000025ff257230 */ /* 0x000fe20000004100 */
[----:B------:R-:W-:-:S02]  /*d490*/  IADD3 R21, R20, R21, R201 ;  /* 0x0000001514157210 */ /* 0x000fc40007ffe0c9 */
[----:B------:R-:W-:Y:S02]  /*d4a0*/  SHF.R.U32.HI R45, RZ, 0x10, R41 ;  /* 0x00000010ff2d7819 */ /* 0x000fe40000011629 */
[--C-:B------:R-:W-:Y:S01]  /*d4b0*/  SHF.R.U64 R49, R52, 0x10, R53.reuse ;  /* 0x0000001034317819 */ /* 0x100fe20000001235 */
[----:B------:R-:W-:Y:S01]  /*d4c0*/  IMAD R21, R21, 0x2, R2 ;  /* 0x0000000215157824 */ /* 0x000fe200078e0202 */
[----:B------:R-:W-:-:S04]  /*d4d0*/  SHF.R.U32.HI R52, RZ, 0x10, R53 ;  /* 0x00000010ff347819 */ /* 0x000fc80000011635 */
[----:B------:R-:W2:Y:S01]  /*d4e0*/  LDS.128 R24, [R21+0x10400] ;  /* 0x0104000015187984 */ /* 0x000ea20000000c00 */
[--C-:B-1----:R-:W-:Y:S02]  /*d4f0*/  HADD2.F32 R20, -RZ, R5.reuse.H0_H0 ;  /* 0x20000005ff147230 */ /* 0x102fe40000004100 */
[----:B------:R-:W-:Y:S02]  /*d500*/  HADD2.F32 R28, -RZ, R5.H1_H1 ;  /* 0x30000005ff1c7230 */ /* 0x000fe40000004100 */
[----:B------:R-:W-:Y:S02]  /*d510*/  HADD2.F32 R5, -RZ, R4.H0_H0 ;  /* 0x20000004ff057230 */ /* 0x000fe40000004100 */
[----:B0-----:R-:W-:Y:S02]  /*d520*/  HADD2.F32 R29, -RZ, R6.H0_H0 ;  /* 0x20000006ff1d7230 */ /* 0x001fe40000004100 */
[--C-:B------:R-:W-:Y:S02]  /*d530*/  HADD2.F32 R30, -RZ, R7.reuse.H0_H0 ;  /* 0x20000007ff1e7230 */ /* 0x100fe40000004100 */
[----:B------:R-:W-:-:S02]  /*d540*/  HADD2.F32 R7, -RZ, R7.H1_H1 ;  /* 0x30000007ff077230 */ /* 0x000fc40000004100 */
[----:B------:R-:W-:Y:S02]  /*d550*/  HADD2.F32 R4, -RZ, R4.H1_H1 ;  /* 0x30000004ff047230 */ /* 0x000fe40000004100 */
[--C-:B--2---:R-:W-:Y:S02]  /*d560*/  HADD2.F32 R31, -RZ, R25.reuse.H0_H0 ;  /* 0x20000019ff1f7230 */ /* 0x104fe40000004100 */
[----:B------:R-:W-:Y:S02]  /*d570*/  HADD2.F32 R32, -RZ, R25.H1_H1 ;  /* 0x30000019ff207230 */ /* 0x000fe40000004100 */
[----:B------:R-:W-:Y:S02]  /*d580*/  HADD2.F32 R25, -RZ, R24.H0_H0 ;  /* 0x20000018ff197230 */ /* 0x000fe40000004100 */
[C---:B------:R-:W-:Y:S01]  /*d590*/  FMUL.FTZ R39, R31.reuse, R36 ;  /* 0x000000241f277220 */ /* 0x040fe20000410000 */
[----:B------:R-:W-:Y:S01]  /*d5a0*/  FMUL.FTZ R41, R31, R35 ;  /* 0x000000231f297220 */ /* 0x000fe20000410000 */
[----:B------:R-:W-:-:S02]  /*d5b0*/  HADD2.F32 R31, -RZ, R50.H0_H0 ;  /* 0x20000032ff1f7230 */ /* 0x000fc40000004100 */
[C---:B------:R-:W-:Y:S01]  /*d5c0*/  FFMA.FTZ R39, R20.reuse, R35, -R39 ;  /* 0x0000002314277223 */ /* 0x040fe20000010827 */
[----:B------:R-:W-:Y:S01]  /*d5d0*/  FFMA.FTZ R41, R20, R36, R41 ;  /* 0x0000002414297223 */ /* 0x000fe20000010029 */
[----:B------:R-:W-:Y:S02]  /*d5e0*/  HADD2.F32 R20, -RZ, R59.H0_H0 ;  /* 0x2000003bff147230 */ /* 0x000fe40000004100 */
[C---:B------:R-:W-:Y:S01]  /*d5f0*/  FMUL.FTZ R35, R32.reuse, R37 ;  /* 0x0000002520237220 */ /* 0x040fe20000410000 */
[----:B------:R-:W-:Y:S01]  /*d600*/  FMUL.FTZ R43, R32, R31 ;  /* 0x0000001f202b7220 */ /* 0x000fe20000410000 */
[C---:B------:R-:W-:Y:S01]  /*d610*/  FMUL.FTZ R36, R25.reuse, R62 ;  /* 0x0000003e19247220 */ /* 0x040fe20000410000 */
[----:B------:R-:W-:Y:S02]  /*d620*/  HADD2.F32 R33, -RZ, R26.H0_H0 ;  /* 0x2000001aff217230 */ /* 0x000fe40000004100 */
[----:B------:R-:W-:Y:S01]  /*d630*/  FMUL.FTZ R25, R25, R20 ;  /* 0x0000001419197220 */ /* 0x000fe20000410000 */
[----:B------:R-:W-:-:S02]  /*d640*/  HADD2.F32 R32, -RZ, R63.H0_H0 ;  /* 0x2000003fff207230 */ /* 0x000fc40000004100 */
[C---:B------:R-:W-:Y:S01]  /*d650*/  FFMA.FTZ R36, R5.reuse, R20, -R36 ;  /* 0x0000001405247223 */ /* 0x040fe20000010824 */
[----:B------:R-:W-:Y:S02]  /*d660*/  HADD2.F32 R34, -RZ, R27.H0_H0 ;  /* 0x2000001bff227230 */ /* 0x000fe40000004100 */
[C---:B------:R-:W-:Y:S01]  /*d670*/  FFMA.FTZ R38, R28.reuse, R31, -R35 ;  /* 0x0000001f1c267223 */ /* 0x040fe20000010823 */
[----:B------:R-:W-:Y:S01]  /*d680*/  FFMA.FTZ R40, R28, R37, R43 ;  /* 0x000000251c287223 */ /* 0x000fe2000001002b */
[--C-:B------:R-:W-:Y:S02]  /*d690*/  HADD2.F32 R20, -RZ, R44.reuse.H0_H0 ;  /* 0x2000002cff147230 */ /* 0x100fe40000004100 */
[----:B------:R-:W-:Y:S01]  /*d6a0*/  FFMA.FTZ R62, R5, R62, R25 ;  /* 0x0000003e053e7223 */ /* 0x000fe20000010019 */
[----:B------:R-:W-:Y:S02]  /*d6b0*/  HADD2.F32 R63, -RZ, R63.H1_H1 ;  /* 0x3000003fff3f7230 */ /* 0x000fe40000004100 */
[----:B------:R-:W-:Y:S01]  /*d6c0*/  FMUL.FTZ R28, R33, R32 ;  /* 0x00000020211c7220 */ /* 0x000fe20000410000 */
[----:B------:R-:W-:-:S02]  /*d6d0*/  HADD2.F32 R5, -RZ, R44.H1_H1 ;  /* 0x3000002cff057230 */ /* 0x000fc40000004100 */
[-C--:B------:R-:W-:Y:S01]  /*d6e0*/  FMUL.FTZ R44, R33, R20.reuse ;  /* 0x00000014212c7220 */ /* 0x080fe20000410000 */
[----:B------:R-:W-:Y:S02]  /*d6f0*/  HADD2.F32 R27, -RZ, R27.H1_H1 ;  /* 0x3000001bff1b7230 */ /* 0x000fe40000004100 */
        /* <DEDUP_REMOVED lines=8> */
[C---:B------:R-:W-:Y:S01]  /*d780*/  FMUL.FTZ R46, R27.reuse, R28 ;  /* 0x0000001c1b2e7220 */ /* 0x040fe20000410000 */
[----:B------:R-:W-:Y:S01]  /*d790*/  FMUL.FTZ R30, R27, R20 ;  /* 0x000000141b1e7220 */ /* 0x000fe20000410000 */
[----:B------:R-:W-:-:S02]  /*d7a0*/  HADD2.F32 R24, -RZ, R24.H1_H1 ;  /* 0x30000018ff187230 */ /* 0x000fc40000004100 */
        /* <DEDUP_REMOVED lines=26> */
.L_x_8520:
[----:B------:R-:W-:Y:S05]  /*d950*/  BSYNC B1 ;  /* 0x0000000000017941 */ /* 0x000fea0003800000 */
.L_x_8519:
[----:B-1----:R-:W-:Y:S01]  /*d960*/  PRMT R32, R0, 0x5410, R3 ;  /* 0x0000541000207816 */ /* 0x002fe20000000003 */
[----:B------:R-:W-:Y:S06]  /*d970*/  @P0 BRA `(.L_x_8504) ;  /* 0x0000000400780947 */ /* 0x000fec0003800000 */
[----:B------:R-:W-:Y:S01]  /*d980*/  LEA.HI R54, R54, R207, RZ, 0x1d ;  /* 0x000000cf36367211 */ /* 0x000fe200078fe8ff */
[----:B--23--:R-:W1:Y:S01]  /*d990*/  LDS.128 R4, [R219] ;  /* 0x00000000db047984 */ /* 0x00ce620000000c00 */
[----:B------:R-:W-:Y:S01]  /*d9a0*/  SHF.R.U32.HI R20, RZ, 0x10, R9 ;  /* 0x00000010ff147819 */ /* 0x000fe20000011609 */
[--C-:B------:R-:W-:Y:S01]  /*d9b0*/  HADD2.F32 R21, -RZ, R55.reuse.H1_H1 ;  /* 0x30000037ff157230 */ /* 0x100fe20000004100 */
[----:B------:R-:W-:Y:S01]  /*d9c0*/  SHF.R.S32.HI R3, RZ, 0x1f, R54 ;  /* 0x0000001fff037819 */ /* 0x000fe20000011436 */
[----:B------:R-:W-:Y:S01]  /*d9d0*/  IMAD.SHL.U32 R0, R54, 0x8, RZ ;  /* 0x0000000836007824 */ /* 0x000fe200078e00ff */
[----:B------:R-:W-:Y:S01]  /*d9e0*/  SHF.R.U64 R38, R12, 0x10, R13 ;  /* 0x000000100c267819 */ /* 0x000fe2000000120d */
[----:B------:R-:W-:Y:S01]  /*d9f0*/  HADD2.F32 R20, -RZ, R20.H0_H0 ;  /* 0x20000014ff147230 */ /* 0x000fe20000004100 */
[----:B------:R-:W-:Y:S01]  /*da00*/  LEA.HI R54, R3, R54, RZ, 0x3 ;  /* 0x0000003603367211 */ /* 0x000fe200078f18ff */
[----:B------:R-:W-:Y:S01]  /*da10*/  HADD2.F32 R55, -RZ, R55.H0_H0 ;  /* 0x20000037ff377230 */ /* 0x000fe20000004100 */
        /* <DEDUP_REMOVED lines=9> */
[----:B------:R-:W-:-:S02]  /*dab0*/  IADD3 R3, R3, R54, R200 ;  /* 0x0000003603037210 */ /* 0x000fc40007ffe0c8 */
[----:B------:R-:W-:Y:S02]  /*dac0*/  SHF.R.U64 R36, R8, 0x10, R9 ;  /* 0x0000001008247819 */ /* 0x000fe40000001209 */
[--C-:B------:R-:W-:Y:S01]  /*dad0*/  SHF.R.U64 R35, R10, 0x10, R11.reuse ;  /* 0x000000100a237819 */ /* 0x100fe2000000120b */
[----:B------:R-:W-:Y:S01]  /*dae0*/  IMAD R3, R3, 0x2, R2 ;  /* 0x0000000203037824 */ /* 0x000fe200078e0202 */
[----:B------:R-:W-:-:S04]  /*daf0*/  SHF.R.U32.HI R33, RZ, 0x10, R11 ;  /* 0x00000010ff217819 */ /* 0x000fc8000001160b */
        /* <DEDUP_REMOVED lines=12> */
[C---:B0-----:R-:W-:Y:S01]  /*dbc0*/  FMUL.FTZ R29, R12.reuse, R21 ;  /* 0x000000150c1d7220 */ /* 0x041fe20000410000 */
        /* <DEDUP_REMOVED lines=14> */
[--C-:B------:R-:W-:Y:S02]  /*dcb0*/  HADD2.F32 R14, -RZ, R27.reuse.H0_H0 ;  /* 0x2000001bff0e7230 */ /* 0x100fe40000004100 */
        /* <DEDUP_REMOVED lines=42> */
.L_x_8504:
[----:B------:R-:W-:Y:S05]  /*df60*/  BSYNC B0 ;  /* 0x0000000000007941 */ /* 0x000fea0003800000 */
.L_x_8476:
        /* <DEDUP_REMOVED lines=8> */
.L_x_8474:
[----:B------:R-:W-:-:S13]  /*dff0*/  ISETP.NE.AND P0, PT, R191, 0x3, PT ;  /* 0x00000003bf00780c */ /* 0x000fda0003f05270 */
[----:B------:R-:W-:Y:S05]  /*e000*/  @!P0 BRA `(.L_x_8521) ;  /* 0x0000000000048947 */ /* 0x000fea0003800000 */
[----:B------:R-:W-:Y:S01]  /*e010*/  BPT.TRAP 0x1 ;  /* 0x000000040000795c */ /* 0x000fe20000300000 */
.L_x_8521:
[----:B-1----:R-:W-:Y:S02]  /*e020*/  LEA R11, R22, R2, 0x3 ;  /* 0x00000002160b7211 */ /* 0x002fe400078e18ff */
[----:B------:R-:W-:-:S04]  /*e030*/  SHF.L.U32 R0, R186, 0x1f, RZ ;  /* 0x0000001fba007819 */ /* 0x000fc800000006ff */
[----:B------:R1:W0:Y:S01]  /*e040*/  SYNCS.PHASECHK.TRANS64.TRYWAIT P2, [R11+URZ+0x28830], R0 ;  /* 0x028830000b0075a7 */ /* 0x000222000804017f */
[----:B------:R-:W-:Y:S05]  /*e050*/  @!P0 BRA `(.L_x_8522) ;  /* 0x0000000000048947 */ /* 0x000fea0003800000 */
[----:B------:R-:W-:Y:S01]  /*e060*/  BPT.TRAP 0x1 ;  /* 0x000000040000795c */ /* 0x000fe20000300000 */
.L_x_8522:
[----:B--2---:R-:W2:Y:S02]  /*e070*/  S2R R3, SR_TID.X ;  /* 0x0000000000037919 */ /* 0x004ea40000002100 */
[----:B--2---:R-:W-:-:S04]  /*e080*/  LOP3.LUT R3, R3, 0x7f, RZ, 0xc0, !PT ;  /* 0x0000007f03037812 */ /* 0x004fc800078ec0ff */
[----:B------:R-:W-:Y:S01]  /*e090*/  ISETP.NE.AND P1, PT, R3, RZ, PT ;  /* 0x000000ff0300720c */ /* 0x000fe20003f25270 */
[----:B0-----:R-:W-:-:S12]  /*e0a0*/  @P2 BRA `(.L_x_8523) ;  /* 0x0000000000082947 */ /* 0x001fd80003800000 */
[----:B------:R-:W0:Y:S02]  /*e0b0*/  SYNCS.PHASECHK.TRANS64.TRYWAIT P2, [R11+URZ+0x28830], R0 ;  /* 0x028830000b0075a7 */ /* 0x000e24000804017f */
[----:B0-----:R-:W-:Y:S05]  /*e0c0*/  @!P2 BRA `(.L_x_8524) ;  /* 0x000001780024a947 */ /* 0x001fea0003800000 */
.L_x_8523:
[----:B------:R-:W-:Y:S05]  /*e0d0*/  WARPSYNC.ALL ;  /* 0x0000000000007948 */ /* 0x000fea0003800000 */
[----:B01----:R-:W-:Y:S01]  /*e0e0*/  VIADD R0, R2, 0x18400 ;  /* 0x0001840002007836 */ /* 0x003fe20000000000 */
[----:B------:R-:W-:Y:S01]  /*e0f0*/  R2UR UR44, R42 ;  /* 0x000000002a2c72ca */ /* 0x000fe200000e0000 */
[----:B---34-:R-:W-:Y:S01]  /*e100*/  IMAD.MOV.U32 R5, RZ, RZ, 0x40000040 ;  /* 0x40000040ff057424 */ /* 0x018fe200078e00ff */
[----:B------:R-:W-:Y:S01]  /*e110*/  WARPGROUP.ARRIVE ;  /* 0x00000000000079c5 */ /* 0x000fe20000000000 */
        /* <DEDUP_REMOVED lines=11> */
[----:B------:R-:W-:Y:S01]  /*e1d0*/  IMAD.MOV.U32 R5, RZ, RZ, 0x40000040 ;  /* 0x40000040ff057424 */ /* 0x000fe200078e00ff */
        /* <DEDUP_REMOVED lines=8> */
[----:B------:R-:W-:Y:S01]  /*e260*/  UIADD3 UR16, UR44, 0x6, URZ ;  /* 0x000000062c107890 */ /* 0x000fe2000fffe03f */
[----:B------:R-:W-:Y:S01]  /*e270*/  R2UR UR19, R9 ;  /* 0x00000000091372ca */ /* 0x000fe200000e0000 */
[----:B------:R-:W-:Y:S01]  /*e280*/  IMAD.MOV.U32 R9, RZ, RZ, 0x40000040 ;  /* 0x40000040ff097424 */ /* 0x000fe200078e00ff */
[----:B------:R-:W-:Y:S01]  /*e290*/  R2UR UR10, R8 ;  /* 0x00000000080a72ca */ /* 0x000fe200000e0000 */
[----:B------:R-:W-:Y:S01]  /*e2a0*/  VIADD R8, R4, 0x4 ;  /* 0x0000000404087836 */ /* 0x000fe20000000000 */
[----:B------:R-:W-:Y:S01]  /*e2b0*/  UIADD3 UR20, UR44, 0x400, URZ ;  /* 0x000004002c147890 */ /* 0x000fe2000fffe03f */
[----:B------:R-:W-:Y:S01]  /*e2c0*/  R2UR UR35, R5 ;  /* 0x00000000052372ca */ /* 0x000fe200000e0000 */
[----:B------:R-:W-:Y:S01]  /*e2d0*/  UMOV UR21, 0x40000040 ;  /* 0x4000004000157882 */ /* 0x000fe20000000000 */
[----:B------:R-:W-:Y:S01]  /*e2e0*/  R2UR UR23, R9 ;  /* 0x00000000091772ca */ /* 0x000fe200000e0000 */
[----:B------:R-:W-:Y:S01]  /*e2f0*/  IMAD.MOV.U32 R9, RZ, RZ, 0x40000040 ;  /* 0x40000040ff097424 */ /* 0x000fe200078e00ff */
[----:B------:R-:W-:Y:S01]  /*e300*/  R2UR UR14, R8 ;  /* 0x00000000080e72ca */ /* 0x000fe200000e0000 */
[----:B------:R-:W-:Y:S01]  /*e310*/  VIADD R8, R4, 0x6 ;  /* 0x0000000604087836 */ /* 0x000fe20000000000 */
[----:B------:R-:W-:Y:S01]  /*e320*/  HGMMA.64x128x16.F32 R24, gdesc[UR44], RZ, !UPT, gsb0 ;  /* 0x01e000002c1879f0 */ /* 0x000fe2000c0008ff */
[----:B------:R-:W-:Y:S01]  /*e330*/  UIADD3 UR24, UR44, 0x402, URZ ;  /* 0x000004022c187890 */ /* 0x000fe2000fffe03f */
[----:B------:R-:W-:Y:S01]  /*e340*/  R2UR UR27, R9 ;  /* 0x00000000091b72ca */ /* 0x000fe200000e0000 */
[----:B------:R-:W-:Y:S01]  /*e350*/  UMOV UR25, 0x40000040 ;  /* 0x4000004000197882 */ /* 0x000fe20000000000 */
[----:B------:R-:W-:Y:S01]  /*e360*/  R2UR UR18, R8 ;  /* 0x00000000081272ca */ /* 0x000fe200000e0000 */
[----:B------:R-:W-:Y:S01]  /*e370*/  VIADD R8, R4, 0x400 ;  /* 0x0000040004087836 */ /* 0x000fe20000000000 */
[----:B------:R-:W-:Y:S01]  /*e380*/  UIADD3 UR28, UR44, 0x404, URZ ;  /* 0x000004042c1c7890 */ /* 0x000fe2000fffe03f */
[----:B------:R-:W-:Y:S01]  /*e390*/  IMAD.MOV.U32 R9, RZ, RZ, 0x40000040 ;  /* 0x40000040ff097424 */ /* 0x000fe200078e00ff */
[----:B------:R-:W-:Y:S01]  /*e3a0*/  UMOV UR29, 0x40000040 ;  /* 0x40000040001d7882 */ /* 0x000fe20000000000 */
[----:B------:R-:W-:Y:S01]  /*e3b0*/  UIADD3 UR32, UR44, 0x406, URZ ;  /* 0x000004062c207890 */ /* 0x000fe2000fffe03f */
[----:B------:R-:W-:Y:S01]  /*e3c0*/  R2UR UR22, R8 ;  /* 0x00000000081672ca */ /* 0x000fe200000e0000 */
[----:B------:R-:W-:Y:S01]  /*e3d0*/  VIADD R8, R4, 0x402 ;  /* 0x0000040204087836 */ /* 0x000fe20000000000 */
[----:B------:R-:W-:Y:S01]  /*e3e0*/  R2UR UR31, R9 ;  /* 0x00000000091f72ca */ /* 0x000fe200000e0000 */
[----:B------:R-:W-:Y:S01]  /*e3f0*/  UMOV UR33, 0x40000040 ;  /* 0x4000004000217882 */ /* 0x000fe20000000000 */
[----:B------:R-:W0:Y:S01]  /*e400*/  LDC R0, c[0x0][0x448] ;  /* 0x00011200ff007b82 */ /* 0x000e220000000800 */
[----:B------:R-:W-:Y:S01]  /*e410*/  ULDC UR4, c[0x0][0x9dc] ;  /* 0x0002770000047ab9 */ /* 0x000fe20000000800 */
[----:B------:R-:W-:Y:S01]  /*e420*/  R2UR UR26, R8 ;  /* 0x00000000081a72ca */ /* 0x000fe200000e0000 */
[C---:B------:R-:W-:Y:S01]  /*e430*/  VIADD R8, R4.reuse, 0x404 ;  /* 0x0000040404087836 */ /* 0x040fe20000000000 */
[----:B------:R-:W-:Y:S01]  /*e440*/  IADD3 R4, R4, 0x406, RZ ;  /* 0x0000040604047810 */ /* 0x000fe20007ffe0ff */
[----:B------:R-:W-:-:S03]  /*e450*/  IMAD.U32 R6, RZ, RZ, UR4 ;  /* 0x00000004ff067e24 */ /* 0x000fc6000f8e00ff */
[----:B------:R-:W-:Y:S01]  /*e460*/  R2UR UR30, R8 ;  /* 0x00000000081e72ca */ /* 0x000fe200000e0000 */
[----:B------:R-:W1:Y:S01]  /*e470*/  LDC.64 R12, c[0x0][0x9e0] ;  /* 0x00027800ff0c7b82 */ /* 0x000e620000000a00 */
[----:B------:R-:W-:Y:S02]  /*e480*/  R2UR UR34, R4 ;  /* 0x00000000042272ca */ /* 0x000fe400000e0000 */
[----:B------:R-:W-:Y:S02]  /*e490*/  LOP3.LUT R8, RZ, R6, RZ, 0x33, !PT ;  /* 0x00000006ff087212 */ /* 0x000fe400078e33ff */
[----:B0-----:R-:W-:Y:S01]  /*e4a0*/  ISETP.NE.AND P2, PT, R0, 0x1, PT ;  /* 0x000000010000780c */ /* 0x001fe20003f45270 */
[----:B------:R-:W-:-:S04]  /*e4b0*/  IMAD.IADD R0, R195, 0x1, R193 ;  /* 0x00000001c3007824 */ /* 0x000fc800078e02c1 */
[----:B------:R-:W-:Y:S01]  /*e4c0*/  IMAD.MOV.U32 R9, RZ, RZ, R0 ;  /* 0x000000ffff097224 */ /* 0x000fe200078e0000 */
[----:B-1----:R-:W-:-:S07]  /*e4d0*/  ISETP.GE.AND P3, PT, R13, 0x1, PT ;  /* 0x000000010d00780c */ /* 0x002fce0003f66270 */
[----:B------:R-:W0:Y:S08]  /*e4e0*/  @P2 LDC R3, c[0x0][0x44c] ;  /* 0x00011300ff032b82 */ /* 0x000e300000000800 */
[----:B------:R-:W1:Y:S01]  /*e4f0*/  @P2 LDC R4, c[0x0][0x450] ;  /* 0x00011400ff042b82 */ /* 0x000e620000000800 */
[----:B0-----:R-:W-:-:S04]  /*e500*/  @P2 IMAD.HI.U32 R3, R0, R3, RZ ;  /* 0x0000000300032227 */ /* 0x001fc800078e00ff */
[----:B------:R-:W-:Y:S01]  /*e510*/  @!P1 VIADD R0, R11, 0x28840 ;  /* 0x000288400b009836 */ /* 0x000fe20000000000 */
[----:B------:R-:W-:Y:S02]  /*e520*/  LEA R11, R129, 0xffffff80, 0x7 ;  /* 0xffffff80810b7811 */ /* 0x000fe400078e38ff */
[----:B-1----:R-:W-:Y:S01]  /*e530*/  @P2 SHF.R.U32.HI R9, RZ, R4, R3 ;  /* 0x00000004ff092219 */ /* 0x002fe20000011603 */
[----:B------:R-:W-:Y:S01]  /*e540*/  IMAD.MOV.U32 R4, RZ, RZ, -0x80 ;  /* 0xffffff80ff047424 */ /* 0x000fe200078e00ff */
[----:B------:R-:W-:-:S03]  /*e550*/  @!P1 PRMT R0, RZ, 0x654, R0 ;  /* 0x00000654ff009816 */ /* 0x000fc60000000000 */
[----:B------:R-:W0:Y:S01]  /*e560*/  SHFL.IDX PT, R10, R9, RZ, 0x1c1f ;  /* 0x001c1fff090a7589 */ /* 0x000e2200000e0000 */
[----:B------:R-:W-:-:S04]  /*e570*/  IMAD R15, R129, R4, 0x80 ;  /* 0x00000080810f7424 */ /* 0x000fc800078e0204 */
[----:B------:R-:W-:-:S04]  /*e580*/  VIADD R4, R15, 0x1 ;  /* 0x000000010f047836 */ /* 0x000fc80000000000 */
[----:B------:R-:W-:-:S05]  /*e590*/  IMAD R4, R189, -0x2, R4 ;  /* 0xfffffffebd047824 */ /* 0x000fca00078e0204 */
[----:B------:R-:W-:-:S05]  /*e5a0*/  IADD3 R3, -R187, R4, R188 ;  /* 0x00000004bb037210 */ /* 0x000fca0007ffe1bc */
[C---:B------:R-:W-:Y:S02]  /*e5b0*/  IMAD.IADD R21, R3.reuse, 0x1, R12 ;  /* 0x0000000103157824 */ /* 0x040fe400078e020c */
[----:B------:R-:W-:-:S04]  /*e5c0*/  IMAD.IADD R89, R3, 0x1, R8 ;  /* 0x0000000103597824 */ /* 0x000fc800078e0208 */
[----:B0-----:R-:W-:Y:S01]  /*e5d0*/  IMAD.IADD R3, R89, 0x1, R10 ;  /* 0x0000000159037824 */ /* 0x001fe200078e020a */
[----:B------:R-:W-:Y:S02]  /*e5e0*/  WARPGROUP.DEPBAR.LE gsb0, 0x0 ;  /* 0x00008000000079c5 */ /* 0x000fe40000010000 */
[----:B------:R-:W-:-:S06]  /*e5f0*/  WARPGROUP.ARRIVE ;  /* 0x00000000000079c5 */ /* 0x000fcc0000000000 */
        /* <DEDUP_REMOVED lines=36> */
.L_x_8527:
[----:B------:R-:W-:-:S13]  /*e840*/  ISETP.NE.AND P4, PT, R13, 0x1, PT ;  /* 0x000000010d00780c */ /* 0x000fda0003f85270 */
[----:B------:R-:W0:Y:S02]  /*e850*/  @P4 LDC.64 R90, c[0x0][0x9e8] ;  /* 0x00027a00ff5a4b82 */ /* 0x000e240000000a00 */
[----:B0-----:R-:W-:-:S05]  /*e860*/  @P4 IMAD.HI.U32 R8, R4, R90, RZ ;  /* 0x0000005a04084227 */ /* 0x001fca00078e00ff */
[----:B------:R-:W-:-:S07]  /*e870*/  @P4 SHF.R.U32.HI R4, RZ, R91, R8 ;  /* 0x0000005bff044219 */ /* 0x000fce0000011608 */
.L_x_8528:
[----:B------:R-:W-:Y:S05]  /*e880*/  BSYNC B0 ;  /* 0x0000000000007941 */ /* 0x000fea0003800000 */
.L_x_8526:
[----:B------:R-:W-:-:S04]  /*e890*/  IMAD R4, R4, R13, -R11 ;  /* 0x0000000d04047224 */ /* 0x000fc800078e0a0b */
[----:B------:R-:W-:-:S05]  /*e8a0*/  IMAD R4, R189, -0x2, R4 ;  /* 0xfffffffebd047824 */ /* 0x000fca00078e0204 */
[----:B------:R-:W-:Y:S02]  /*e8b0*/  VIMNMX R3, R3, R4, !PT ;  /* 0x0000000403037248 */ /* 0x000fe40007fe0100 */
[----:B------:R-:W-:-:S07]  /*e8c0*/  VIADDMNMX R0, R4, R13, R0, PT ;  /* 0x0000000d04007246 */ /* 0x000fce0003800100 */
.L_x_8525:
        /* <DEDUP_REMOVED lines=13> */
[----:B------:R-:W-:Y:S02]  /*e9a0*/  ISETP.LT.OR P5, PT, R0, 0xa, P5 ;  /* 0x0000000a0000780c */ /* 0x000fe40002fa1670 */
[----:B------:R-:W-:Y:S02]  /*e9b0*/  P2R R94, PR, RZ, 0x40 ;  /* 0x00000040ff5e7803 */ /* 0x000fe40000000000 */
[----:B------:R-:W-:Y:S02]  /*e9c0*/  FSEL R138, R29, -INF , !P5 ;  /* 0xff8000001d8a7808 */ /* 0x000fe40006800000 */
[----:B------:R-:W-:-:S02]  /*e9d0*/  ISETP.GT.AND P5, PT, R3, 0x10, !P6 ;  /* 0x000000100300780c */ /* 0x000fc400077a4270 */
[----:B------:R-:W-:Y:S02]  /*e9e0*/  ISETP.GE.AND P6, PT, R15, 0x12, PT ;  /* 0x000000120f00780c */ /* 0x000fe40003fc6270 */
[----:B------:R-:W-:Y:S02]  /*e9f0*/  ISETP.LT.OR P5, PT, R0, 0x11, P5 ;  /* 0x000000110000780c */ /* 0x000fe40002fa1670 */
[----:B------:R-:W-:Y:S02]  /*ea00*/  P2R R95, PR, RZ, 0x40 ;  /* 0x00000040ff5f7803 */ /* 0x000fe40000000000 */
[----:B------:R-:W-:Y:S02]  /*ea10*/  FSEL R132, R32, -INF , !P5 ;  /* 0xff80000020847808 */ /* 0x000fe40006800000 */
[----:B------:R-:W-:Y:S02]  /*ea20*/  ISETP.GT.AND P5, PT, R3, 0x11, !P6 ;  /* 0x000000110300780c */ /* 0x000fe400077a4270 */
[----:B------:R-:W-:-:S02]  /*ea30*/  ISETP.GE.AND P6, PT, R15, 0x19, PT ;  /* 0x000000190f00780c */ /* 0x000fc40003fc6270 */
        /* <DEDUP_REMOVED lines=136> */
[----:B0-----:R-:W-:Y:S01]  /*f2c0*/  VIADDMNMX R120, R0, R21, R120, PT ;  /* 0x0000001500787246 */ /* 0x001fe20003800178 */
[----:B------:R-:W-:Y:S01]  /*f2d0*/  IMAD.IADD R3, R89, 0x1, R0 ;  /* 0x0000000159037824 */ /* 0x000fe200078e0200 */
        /* <DEDUP_REMOVED lines=12> */
.L_x_8531:
[----:B------:R-:W-:-:S13]  /*f3a0*/  ISETP.NE.AND P6, PT, R13, 0x1, PT ;  /* 0x000000010d00780c */ /* 0x000fda0003fc5270 */
[----:B------:R-:W0:Y:S02]  /*f3b0*/  @P6 LDC.64 R90, c[0x0][0x9e8] ;  /* 0x00027a00ff5a6b82 */ /* 0x000e240000000a00 */
[----:B0-----:R-:W-:-:S05]  /*f3c0*/  @P6 IMAD.HI.U32 R90, R0, R90, RZ ;  /* 0x0000005a005a6227 */ /* 0x001fca00078e00ff */
[----:B------:R-:W-:-:S07]  /*f3d0*/  @P6 SHF.R.U32.HI R0, RZ, R91, R90 ;  /* 0x0000005bff006219 */ /* 0x000fce000001165a */
.L_x_8532:
[----:B------:R-:W-:Y:S05]  /*f3e0*/  BSYNC B0 ;  /* 0x0000000000007941 */ /* 0x000fea0003800000 */
.L_x_8530:
[----:B------:R-:W-:-:S04]  /*f3f0*/  IMAD R0, R0, R13, -R11 ;  /* 0x0000000d00007224 */ /* 0x000fc800078e0a0b */
[----:B------:R-:W-:-:S05]  /*f400*/  IMAD R0, R189, -0x2, R0 ;  /* 0xfffffffebd007824 */ /* 0x000fca00078e0200 */
[----:B------:R-:W-:Y:S02]  /*f410*/  VIMNMX R3, R3, R0, !PT ;  /* 0x0000000003037248 */ /* 0x000fe40007fe0100 */
[----:B------:R-:W-:-:S07]  /*f420*/  VIADDMNMX R120, R0, R13, R120, PT ;  /* 0x0000000d00787246 */ /* 0x000fce0003800178 */
.L_x_8529:
[----:B------:R-:W-:Y:S01]  /*f430*/  ISETP.GT.AND P4, PT, R3, 0x1, !P4 ;  /* 0x000000010300780c */ /* 0x000fe20006784270 */
[----:B------:R-:W-:Y:S01]  /*f440*/  ULDC UR4, c[0x0][0x988] ;  /* 0x0002620000047ab9 */ /* 0x000fe20000000800 */
[----:B------:R-:W-:Y:S01]  /*f450*/  ISETP.NE.AND P6, PT, R96, RZ, PT ;  /* 0x000000ff6000720c */ /* 0x000fe20003fc5270 */
[----:B------:R-:W-:Y:S01]  /*f460*/  IMAD.U32 R11, RZ, RZ, UR4 ;  /* 0x00000004ff0b7e24 */ /* 0x000fe2000f8e00ff */
        /* <DEDUP_REMOVED lines=39> */
[----:B------:R-:W-:-:S02]  /*f6e0*/  ISETP.NE.AND P6, PT, R57, RZ, PT ;  /* 0x000000ff3900720c */ /* 0x000fc40003fc5270 */
        /* <DEDUP_REMOVED lines=36> */
[----:B------:R-:W-:Y:S01]  /*f930*/  ISETP.GT.AND P5, PT, R3, 0x78, !P5 ;  /* 0x000000780300780c */ /* 0x000fe20006fa4270 */
[----:B------:R-:W0:Y:S01]  /*f940*/  SHFL.BFLY PT, R0, R9, 0x2, 0x1f ;  /* 0x0c401f0009007f89 */ /* 0x000e2200000e0000 */
[----:B------:R-:W-:Y:S02]  /*f950*/  FSEL R50, R50, -INF , !P4 ;  /* 0xff80000032327808 */ /* 0x000fe40006000000 */
[----:B------:R-:W-:Y:S02]  /*f960*/  ISETP.NE.AND P4, PT, R99, RZ, PT ;  /* 0x000000ff6300720c */ /* 0x000fe40003f85270 */
[----:B------:R-:W-:Y:S02]  /*f970*/  ISETP.LT.OR P5, PT, R120, 0x79, P5 ;  /* 0x000000797800780c */ /* 0x000fe40002fa1670 */
[----:B------:R-:W-:Y:S02]  /*f980*/  ISETP.GT.AND P4, PT, R3, 0x31, !P4 ;  /* 0x000000310300780c */ /* 0x000fe40006784270 */
[----:B------:R-:W-:-:S02]  /*f990*/  FSEL R86, R86, -INF , !P5 ;  /* 0xff80000056567808 */ /* 0x000fc40006800000 */
[----:B------:R-:W-:-:S04]  /*f9a0*/  ISETP.LT.OR P4, PT, R120, 0x32, P4 ;  /* 0x000000327800780c */ /* 0x000fc80002781670 */
[----:B------:R-:W-:Y:S02]  /*f9b0*/  FSEL R96, R51, -INF , !P4 ;  /* 0xff80000033607808 */ /* 0x000fe40006000000 */
[----:B------:R-:W-:-:S04]  /*f9c0*/  ISETP.NE.AND P4, PT, R49, RZ, PT ;  /* 0x000000ff3100720c */ /* 0x000fc80003f85270 */
[----:B------:R-:W-:Y:S02]  /*f9d0*/  ISETP.GT.AND P4, PT, R3, 0x38, !P4 ;  /* 0x000000380300780c */ /* 0x000fe40006784270 */
[----:B0-----:R-:W-:Y:S02]  /*f9e0*/  FMNMX.FTZ R15, R9, R0, !PT ;  /* 0x00000000090f7209 */ /* 0x001fe40007810000 */
[----:B------:R-:W-:-:S03]  /*f9f0*/  ISETP.LT.OR P4, PT, R120, 0x39, P4 ;  /* 0x000000397800780c */ /* 0x000fc60002781670 */
[----:B------:R-:W0:Y:S01]  /*fa00*/  SHFL.BFLY PT, R0, R15, 0x1, 0x1f ;  /* 0x0c201f000f007f89 */ /* 0x000e2200000e0000 */
[----:B------:R-:W-:Y:S02]  /*fa10*/  FSEL R54, R54, -INF , !P4 ;  /* 0xff80000036367808 */ /* 0x000fe40006000000 */
[----:B------:R-:W-:-:S04]  /*fa20*/  ISETP.NE.AND P4, PT, R101, RZ, PT ;  /* 0x000000ff6500720c */ /* 0x000fc80003f85270 */
[----:B------:R-:W-:-:S04]  /*fa30*/  ISETP.GT.AND P4, PT, R3, 0x39, !P4 ;  /* 0x000000390300780c */ /* 0x000fc80006784270 */
[----:B------:R-:W-:-:S04]  /*fa40*/  ISETP.LT.OR P4, PT, R120, 0x3a, P4 ;  /* 0x0000003a7800780c */ /* 0x000fc80002781670 */
[----:B------:R-:W-:Y:S02]  /*fa50*/  FSEL R94, R55, -INF , !P4 ;  /* 0xff800000375e7808 */ /* 0x000fe40006000000 */
[----:B------:R-:W-:Y:S02]  /*fa60*/  ISETP.NE.AND P4, PT, R53, RZ, PT ;  /* 0x000000ff3500720c */ /* 0x000fe40003f85270 */
[----:B------:R-:W1:Y:S02]  /*fa70*/  @P2 LDC R53, c[0x0][0x450] ;  /* 0x00011400ff352b82 */ /* 0x000e640000000800 */
[----:B------:R-:W-:Y:S02]  /*fa80*/  ISETP.GT.AND P4, PT, R3, 0x40, !P4 ;  /* 0x000000400300780c */ /* 0x000fe40006784270 */
[----:B0-----:R-:W-:Y:S02]  /*fa90*/  FMNMX.FTZ R0, R15, R0, !PT ;  /* 0x000000000f007209 */ /* 0x001fe40007810000 */
[----:B------:R-:W-:-:S03]  /*faa0*/  ISETP.LT.OR P4, PT, R120, 0x41, P4 ;  /* 0x000000417800780c */ /* 0x000fc60002781670 */
[----:B------:R-:W-:Y:S01]  /*fab0*/  FMUL.FTZ R21, R0, R11 ;  /* 0x0000000b00157220 */ /* 0x000fe20000410000 */
[----:B------:R-:W-:Y:S02]  /*fac0*/  FSEL R92, R58, -INF , !P4 ;  /* 0xff8000003a5c7808 */ /* 0x000fe40006000000 */
[----:B------:R-:W-:-:S04]  /*fad0*/  ISETP.NE.AND P4, PT, R103, RZ, PT ;  /* 0x000000ff6700720c */ /* 0x000fc80003f85270 */
[----:B------:R-:W-:-:S04]  /*fae0*/  ISETP.GT.AND P4, PT, R3, 0x41, !P4 ;  /* 0x000000410300780c */ /* 0x000fc80006784270 */
[----:B------:R-:W-:-:S04]  /*faf0*/  ISETP.LT.OR P4, PT, R120, 0x42, P4 ;  /* 0x000000427800780c */ /* 0x000fc80002781670 */
        /* <DEDUP_REMOVED lines=49> */
[----:B------:R-:W-:-:S04]  /*fe10*/  FSETP.NEU.FTZ.AND P4, PT, R0, -INF , PT ;  /* 0xff8000000000780b */ /* 0x000fc80003f9d000 */
[----:B------:R-:W-:Y:S02]  /*fe20*/  FSEL R49, R21, RZ, P4 ;  /* 0x000000ff15317208 */ /* 0x000fe40002000000 */
[----:B------:R-:W-:Y:S02]  /*fe30*/  ISETP.GT.AND P4, PT, R3, RZ, !P6 ;  /* 0x000000ff0300720c */ /* 0x000fe40007784270 */
[----:B------:R-:W-:Y:S01]  /*fe40*/  ISETP.NE.AND P6, PT, R25, RZ, PT ;  /* 0x000000ff1900720c */ /* 0x000fe20003fc5270 */
[-CC-:B------:R-:W-:Y:S01]  /*fe50*/  FFMA.FTZ R32, R32, R11.reuse, -R49.reuse ;  /* 0x0000000b20207223 */ /* 0x180fe20000010831 */
[----:B------:R-:W-:Y:S01]  /*fe60*/  ISETP.LT.OR P4, PT, R120, 0x1, P4 ;  /* 0x000000017800780c */ /* 0x000fe20002781670 */
[-CC-:B------:R-:W-:Y:S01]  /*fe70*/  FFMA.FTZ R180, R5, R11.reuse, -R49.reuse ;  /* 0x0000000b05b47223 */ /* 0x180fe20000010831 */
[-CC-:B------:R-:W-:Y:S01]  /*fe80*/  FFMA.FTZ R5, R134, R11.reuse, -R49.reuse ;  /* 0x0000000b86057223 */ /* 0x180fe20000010831 */
[-CC-:B------:R-:W-:Y:S01]  /*fe90*/  FFMA.FTZ R182, R136, R11.reuse, -R49.reuse ;  /* 0x0000000b88b67223 */ /* 0x180fe20000010831 */
[----:B------:R-:W-:Y:S01]  /*fea0*/  FSEL R47, R26, -INF , !P4 ;  /* 0xff8000001a2f7808 */ /* 0x000fe20006000000 */
[-CC-:B------:R-:W-:Y:S01]  /*feb0*/  FFMA.FTZ R43, R8, R11.reuse, -R49.reuse ;  /* 0x0000000b082b7223 */ /* 0x180fe20000010831 */
[----:B------:R-:W-:Y:S01]  /*fec0*/  ISETP.GT.AND P4, PT, R3, 0x79, !P6 ;  /* 0x000000790300780c */ /* 0x000fe20007784270 */
[----:B------:R-:W-:Y:S01]  /*fed0*/  MUFU.EX2 R180, R180 ;  /* 0x000000b400b47308 */ /* 0x000fe20000000800 */
[----:B------:R-:W-:Y:S01]  /*fee0*/  FMNMX.FTZ R15, R47, R108, !PT ;  /* 0x0000006c2f0f7209 */ /* 0x000fe20007810000 */
[-CC-:B------:R-:W-:Y:S01]  /*fef0*/  FFMA.FTZ R9, R138, R11.reuse, -R49.reuse ;  /* 0x0000000b8a097223 */ /* 0x180fe20000010831 */
[----:B------:R-:W-:Y:S01]  /*ff00*/  ISETP.LT.OR P4, PT, R120, 0x7a, P4 ;  /* 0x0000007a7800780c */ /* 0x000fe20002781670 */
[--C-:B------:R-:W-:Y:S01]  /*ff10*/  FFMA.FTZ R176, R132, R11, -R49.reuse ;  /* 0x0000000b84b07223 */ /* 0x100fe20000010831 */
[----:B------:R-:W-:Y:S01]  /*ff20*/  FMNMX.FTZ R15, R30, R15, !PT ;  /* 0x0000000f1e0f7209 */ /* 0x000fe20007810000 */
[--C-:B------:R-:W-:Y:S01]  /*ff30*/  FFMA.FTZ R130, R130, R11, -R49.reuse ;  /* 0x0000000b82827223 */ /* 0x100fe20000010831 */
[----:B------:R-:W-:Y:S01]  /*ff40*/  FSEL R26, R87, -INF , !P4 ;  /* 0xff800000571a7808 */ /* 0x000fe20006000000 */
        /* <DEDUP_REMOVED lines=33> */
[----:B------:R-:W-:Y:S01]  /*10160*/  FMNMX.FTZ R25, R98, R25, !PT ;  /* 0x0000001962197209 */ /* 0x000fe20007810000 */
[----:B------:R-:W1:Y:S03]  /*10170*/  @P2 LDC R40, c[0x0][0x44c] ;  /* 0x00011300ff282b82 */ /* 0x000e660000000800 */
[----:B------:R-:W-:-:S03]  /*10180*/  FMNMX.FTZ R27, R50, R25, !PT ;  /* 0x00000019321b7209 */ /* 0x000fc60007810000 */
[----:B------:R-:W4:Y:S01]  /*10190*/  MUFU.EX2 R15, R130 ;  /* 0x00000082000f7308 */ /* 0x000f220000000800 */
[----:B------:R-:W-:-:S04]  /*101a0*/  FMNMX.FTZ R27, R96, R27, !PT ;  /* 0x0000001b601b7209 */ /* 0x000fc80007810000 */
[----:B------:R-:W-:-:S03]  /*101b0*/  FMNMX.FTZ R27, R54, R27, !PT ;  /* 0x0000001b361b7209 */ /* 0x000fc60007810000 */
[----:B------:R-:W4:Y:S01]  /*101c0*/  MUFU.EX2 R178, R178 ;  /* 0x000000b200b27308 */ /* 0x000f220000000800 */
[----:B------:R-:W-:-:S04]  /*101d0*/  FMNMX.FTZ R27, R94, R27, !PT ;  /* 0x0000001b5e1b7209 */ /* 0x000fc80007810000 */
[----:B------:R-:W-:-:S03]  /*101e0*/  FMNMX.FTZ R29, R92, R27, !PT ;  /* 0x0000001b5c1d7209 */ /* 0x000fc60007810000 */
[----:B------:R-:W1:Y:S01]  /*101f0*/  MUFU.EX2 R21, R124 ;  /* 0x0000007c00157308 */ /* 0x000e620000000800 */
[----:B------:R-:W-:-:S04]  /*10200*/  FMNMX.FTZ R29, R34, R29, !PT ;  /* 0x0000001d221d7209 */ /* 0x000fc80007810000 */
[----:B------:R-:W-:-:S03]  /*10210*/  FMNMX.FTZ R29, R62, R29, !PT ;  /* 0x0000001d3e1d7209 */ /* 0x000fc60007810000 */
[----:B------:R-:W1:Y:S01]  /*10220*/  MUFU.EX2 R172, R172 ;  /* 0x000000ac00ac7308 */ /* 0x000e620000000800 */
        /* <DEDUP_REMOVED lines=8> */
[----:B------:R0:W-:Y:S01]  /*102b0*/  MUFU.EX2 R31, R32 ;  /* 0x00000020001f7308 */ /* 0x0001e20000000800 */
        /* <DEDUP_REMOVED lines=9> */
[----:B0-----:R-:W-:Y:S01]  /*10350*/  FMNMX.FTZ R32, R26, R33, !PT ;  /* 0x000000211a207209 */ /* 0x001fe20007810000 */
[----:B------:R-:W-:-:S04]  /*10360*/  FFMA.FTZ R33, R4, R11, -R49 ;  /* 0x0000000b04217223 */ /* 0x000fc80000010831 */
[----:B------:R-:W0:Y:S02]  /*10370*/  SHFL.BFLY PT, R39, R32, 0x2, 0x1f ;  /* 0x0c401f0020277f89 */ /* 0x000e2400000e0000 */
        /* <DEDUP_REMOVED lines=11> */
[----:B------:R-:W-:-:S03]  /*10430*/  FFMA.FTZ R45, R24, R11, -R49 ;  /* 0x0000000b182d7223 */ /* 0x000fc60000010831 */
[C---:B------:R-:W-:Y:S01]  /*10440*/  FSETP.NEU.FTZ.AND P4, PT, R8.reuse, -INF , PT ;  /* 0xff8000000800780b */ /* 0x040fe20003f9d000 */
[----:B------:R-:W-:Y:S02]  /*10450*/  FMUL.FTZ R4, R8, R11 ;  /* 0x0000000b08047220 */ /* 0x000fe40000410000 */
[----:B------:R-:W-:Y:S03]  /*10460*/  MUFU.EX2 R162, R162 ;  /* 0x000000a200a27308 */ /* 0x000fe60000000800 */
[----:B------:R-:W-:-:S05]  /*10470*/  FSEL R49, R4, RZ, P4 ;  /* 0x000000ff04317208 */ /* 0x000fca0002000000 */
[----:B------:R-:W-:Y:S01]  /*10480*/  MUFU.EX2 R37, R37 ;  /* 0x0000002500257308 */ /* 0x000fe20000000800 */
[-CC-:B------:R-:W-:Y:S01]  /*10490*/  FFMA.FTZ R181, R47, R11.reuse, -R49.reuse ;  /* 0x0000000b2fb57223 */ /* 0x180fe20000010831 */
[-C--:B------:R-:W-:Y:S01]  /*104a0*/  FFMA.FTZ R4, R108, R11.reuse, -R49 ;  /* 0x0000000b6c047223 */ /* 0x080fe20000010831 */
[----:B------:R-:W-:Y:S01]  /*104b0*/  FADD.FTZ R47, R180, R5 ;  /* 0x00000005b42f7221 */ /* 0x000fe20000010000 */
[-CC-:B------:R-:W-:Y:S01]  /*104c0*/  FFMA.FTZ R183, R30, R11.reuse, -R49.reuse ;  /* 0x0000000b1eb77223 */ /* 0x180fe20000010831 */
[-CC-:B------:R-:W-:Y:S01]  /*104d0*/  FFMA.FTZ R10, R106, R11.reuse, -R49.reuse ;  /* 0x0000000b6a0a7223 */ /* 0x180fe20000010831 */
[-C--:B------:R-:W-:Y:S01]  /*104e0*/  FFMA.FTZ R177, R90, R11.reuse, -R49 ;  /* 0x0000000b5ab17223 */ /* 0x080fe20000010831 */
[----:B--2---:R-:W-:Y:S01]  /*104f0*/  FADD.FTZ R36, R182, R47 ;  /* 0x0000002fb6247221 */ /* 0x004fe20000010000 */
[----:B------:R-:W-:Y:S01]  /*10500*/  MUFU.EX2 R181, R181 ;  /* 0x000000b500b57308 */ /* 0x000fe20000000800 */
[-CC-:B------:R-:W-:Y:S01]  /*10510*/  FFMA.FTZ R14, R104, R11.reuse, -R49.reuse ;  /* 0x0000000b680e7223 */ /* 0x180fe20000010831 */
[-CC-:B------:R-:W-:Y:S01]  /*10520*/  FFMA.FTZ R179, R38, R11.reuse, -R49.reuse ;  /* 0x0000000b26b37223 */ /* 0x180fe20000010831 */
[----:B---3--:R-:W-:Y:S01]  /*10530*/  FADD.FTZ R47, R9, R36 ;  /* 0x00000024092f7221 */ /* 0x008fe20000010000 */
[-CC-:B------:R-:W-:Y:S01]  /*10540*/  FFMA.FTZ R20, R102, R11.reuse, -R49.reuse ;  /* 0x0000000b66147223 */ /* 0x180fe20000010831 */
[-CC-:B------:R-:W-:Y:S01]  /*10550*/  FFMA.FTZ R173, R42, R11.reuse, -R49.reuse ;  /* 0x0000000b2aad7223 */ /* 0x180fe20000010831 */
[-C--:B------:R-:W-:Y:S01]  /*10560*/  FFMA.FTZ R24, R100, R11.reuse, -R49 ;  /* 0x0000000b64187223 */ /* 0x080fe20000010831 */
[----:B----4-:R-:W-:Y:S01]  /*10570*/  FADD.FTZ R36, R176, R47 ;  /* 0x0000002fb0247221 */ /* 0x010fe20000010000 */
[----:B------:R-:W0:Y:S01]  /*10580*/  MUFU.EX2 R4, R4 ;  /* 0x0000000400047308 */ /* 0x000e220000000800 */
[-CC-:B------:R-:W-:Y:S01]  /*10590*/  FFMA.FTZ R175, R46, R11.reuse, -R49.reuse ;  /* 0x0000000b2eaf7223 */ /* 0x180fe20000010831 */
[-CC-:B------:R-:W-:Y:S01]  /*105a0*/  FFMA.FTZ R28, R98, R11.reuse, -R49.reuse ;  /* 0x0000000b621c7223 */ /* 0x180fe20000010831 */
[----:B------:R-:W-:Y:S01]  /*105b0*/  FADD.FTZ R47, R15, R36 ;  /* 0x000000240f2f7221 */ /* 0x000fe20000010000 */
[-CC-:B------:R-:W-:Y:S01]  /*105c0*/  FFMA.FTZ R169, R50, R11.reuse, -R49.reuse ;  /* 0x0000000b32a97223 */ /* 0x180fe20000010831 */
[-CC-:B------:R-:W-:Y:S01]  /*105d0*/  FFMA.FTZ R30, R96, R11.reuse, -R49.reuse ;  /* 0x0000000b601e7223 */ /* 0x180fe20000010831 */
[-C--:B------:R-:W-:Y:S01]  /*105e0*/  FFMA.FTZ R171, R54, R11.reuse, -R49 ;  /* 0x0000000b36ab7223 */ /* 0x080fe20000010831 */
[----:B------:R-:W-:Y:S01]  /*105f0*/  FADD.FTZ R38, R178, R47 ;  /* 0x0000002fb2267221 */ /* 0x000fe20000010000 */
[----:B------:R-:W2:Y:S01]  /*10600*/  MUFU.EX2 R183, R183 ;  /* 0x000000b700b77308 */ /* 0x000ea20000000800 */
[-CC-:B------:R-:W-:Y:S01]  /*10610*/  FFMA.FTZ R32, R94, R11.reuse, -R49.reuse ;  /* 0x0000000b5e207223 */ /* 0x180fe20000010831 */
[-CC-:B------:R-:W-:Y:S01]  /*10620*/  FFMA.FTZ R165, R92, R11.reuse, -R49.reuse ;  /* 0x0000000b5ca57223 */ /* 0x180fe20000010831 */
[----:B-1----:R-:W-:Y:S01]  /*10630*/  FADD.FTZ R51, R21, R38 ;  /* 0x0000002615337221 */ /* 0x002fe20000010000 */
[-CC-:B------:R-:W-:Y:S01]  /*10640*/  FFMA.FTZ R34, R34, R11.reuse, -R49.reuse ;  /* 0x0000000b22227223 */ /* 0x180fe20000010831 */
[-CC-:B------:R-:W-:Y:S01]  /*10650*/  FFMA.FTZ R167, R62, R11.reuse, -R49.reuse ;  /* 0x0000000b3ea77223 */ /* 0x180fe20000010831 */
[-C--:B------:R-:W-:Y:S01]  /*10660*/  FFMA.FTZ R58, R58, R11.reuse, -R49 ;  /* 0x0000000b3a3a7223 */ /* 0x080fe20000010831 */
[----:B------:R-:W-:Y:S01]  /*10670*/  FADD.FTZ R38, R172, R51 ;  /* 0x00000033ac267221 */ /* 0x000fe20000010000 */
[----:B------:R-:W1:Y:S01]  /*10680*/  MUFU.EX2 R10, R10 ;  /* 0x0000000a000a7308 */ /* 0x000e620000000800 */
[----:B0-----:R-:W-:Y:S01]  /*10690*/  FADD.FTZ R36, R181, R4 ;  /* 0x00000004b5247221 */ /* 0x001fe20000010000 */
[-CC-:B------:R-:W-:Y:S01]  /*106a0*/  FFMA.FTZ R66, R66, R11.reuse, -R49.reuse ;  /* 0x0000000b42427223 */ /* 0x180fe20000010831 */
[----:B------:R-:W-:Y:S01]  /*106b0*/  FADD.FTZ R51, R25, R38 ;  /* 0x0000002619337221 */ /* 0x000fe20000010000 */
[-CC-:B------:R-:W-:Y:S01]  /*106c0*/  FFMA.FTZ R112, R112, R11.reuse, -R49.reuse ;  /* 0x0000000b70707223 */ /* 0x180fe20000010831 */
[----:B------:R-:W-:Y:S01]  /*106d0*/  F2FP.F16.F32.PACK_AB R180, R5, R180 ;  /* 0x000000b405b4723e */ /* 0x000fe200000000ff */
[-C--:B------:R-:W-:Y:S01]  /*106e0*/  FFMA.FTZ R70, R70, R11.reuse, -R49 ;  /* 0x0000000b46467223 */ /* 0x080fe20000010831 */
[----:B------:R-:W-:Y:S01]  /*106f0*/  FADD.FTZ R38, R174, R51 ;  /* 0x00000033ae267221 */ /* 0x000fe20000010000 */
[----:B------:R-:W0:Y:S01]  /*10700*/  MUFU.EX2 R177, R177 ;  /* 0x000000b100b17308 */ /* 0x000e220000000800 */
[----:B--2---:R-:W-:Y:S01]  /*10710*/  FADD.FTZ R47, R183, R36 ;  /* 0x00000024b72f7221 */ /* 0x004fe20000010000 */
[----:B------:R-:W-:Y:S01]  /*10720*/  F2FP.F16.F32.PACK_AB R182, R9, R182 ;  /* 0x000000b609b6723e */ /* 0x000fe200000000ff */
[----:B------:R-:W-:Y:S01]  /*10730*/  FADD.FTZ R51, R27, R38 ;  /* 0x000000261b337221 */ /* 0x000fe20000010000 */
[-CC-:B------:R-:W-:Y:S01]  /*10740*/  FFMA.FTZ R114, R114, R11.reuse, -R49.reuse ;  /* 0x0000000b72727223 */ /* 0x180fe20000010831 */
[-CC-:B------:R-:W-:Y:S01]  /*10750*/  FFMA.FTZ R74, R74, R11.reuse, -R49.reuse ;  /* 0x0000000b4a4a7223 */ /* 0x180fe20000010831 */
[-C--:B------:R-:W-:Y:S01]  /*10760*/  FFMA.FTZ R118, R118, R11.reuse, -R49 ;  /* 0x0000000b76767223 */ /* 0x080fe20000010831 */
[----:B------:R-:W-:Y:S01]  /*10770*/  FADD.FTZ R38, R168, R51 ;  /* 0x00000033a8267221 */ /* 0x000fe20000010000 */
[----:B------:R-:W2:Y:S01]  /*10780*/  MUFU.EX2 R14, R14 ;  /* 0x0000000e000e7308 */ /* 0x000ea20000000800 */
[----:B-1----:R-:W-:Y:S01]  /*10790*/  FADD.FTZ R36, R10, R47 ;  /* 0x0000002f0a247221 */ /* 0x002fe20000010000 */
[-CC-:B------:R-:W-:Y:S01]  /*107a0*/  FFMA.FTZ R78, R78, R11.reuse, -R49.reuse ;  /* 0x0000000b4e4e7223 */ /* 0x180fe20000010831 */
[----:B------:R-:W-:Y:S01]  /*107b0*/  FADD.FTZ R51, R29, R38 ;  /* 0x000000261d337221 */ /* 0x000fe20000010000 */
        /* <DEDUP_REMOVED lines=8> */
[----:B------:R-:W-:Y:S01]  /*10840*/  FFMA.FTZ R26, R26, R11, -R49 ;  /* 0x0000000b1a1a7223 */ /* 0x000fe20000010831 */
[----:B------:R-:W-:Y:S01]  /*10850*/  F2FP.F16.F32.PACK_AB R181, R4, R181 ;  /* 0x000000b504b5723e */ /* 0x000fe200000000ff */
[----:B------:R-:W-:-:S04]  /*10860*/  @P2 IMAD.HI.U32 R42, R193, R40, RZ ;  /* 0x00000028c12a2227 */ /* 0x000fc800078e00ff */
[----:B------:R-:W-:Y:S01]  /*10870*/  FADD.FTZ R38, R164, R51 ;  /* 0x00000033a4267221 */ /* 0x000fe20000010000 */
[----:B------:R-:W0:Y:S01]  /*10880*/  MUFU.EX2 R20, R20 ;  /* 0x0000001400147308 */ /* 0x000e220000000800 */
[----:B--2---:R-:W-:Y:S01]  /*10890*/  FADD.FTZ R36, R14, R47 ;  /* 0x0000002f0e247221 */ /* 0x004fe20000010000 */
[C---:B------:R-:W-:Y:S01]  /*108a0*/  F2FP.F16.F32.PACK_AB R164, R3.reuse, R164 ;  /* 0x000000a403a4723e */ /* 0x040fe200000000ff */
[----:B------:R-:W-:Y:S01]  /*108b0*/  FADD.FTZ R51, R3, R38 ;  /* 0x0000002603337221 */ /* 0x000fe20000010000 */
[----:B------:R-:W-:Y:S01]  /*108c0*/  IMAD.MOV.U32 R40, RZ, RZ, R193 ;  /* 0x000000ffff287224 */ /* 0x000fe200078e00c1 */
[----:B------:R-:W-:Y:S02]  /*108d0*/  @P2 SHF.R.U32.HI R40, RZ, R53, R42 ;  /* 0x00000035ff282219 */ /* 0x000fe4000001162a */
[----:B------:R-:W-:Y:S01]  /*108e0*/  FADD.FTZ R38, R166, R51 ;  /* 0x00000033a6267221 */ /* 0x000fe20000010000 */
[----:B------:R-:W2:Y:S01]  /*108f0*/  MUFU.EX2 R173, R173 ;  /* 0x000000ad00ad7308 */ /* 0x000ea20000000800 */
[----:B-1----:R-:W-:Y:S01]  /*10900*/  FADD.FTZ R47, R179, R36 ;  /* 0x00000024b32f7221 */ /* 0x002fe20000010000 */
[----:B------:R-:W-:-:S02]  /*10910*/  IMAD.IADD R127, R127, 0x1, R40 ;  /* 0x000000017f7f7824 */ /* 0x000fc400078e0228 */
[----:B------:R-:W-:Y:S01]  /*10920*/  FADD.FTZ R51, R33, R38 ;  /* 0x0000002621337221 */ /* 0x000fe20000010000 */
[----:B------:R-:W-:Y:S02]  /*10930*/  F2FP.F16.F32.PACK_AB R176, R15, R176 ;  /* 0x000000b00fb0723e */ /* 0x000fe400000000ff */
[----:B------:R-:W-:Y:S01]  /*10940*/  F2FP.F16.F32.PACK_AB R178, R21, R178 ;  /* 0x000000b215b2723e */ /* 0x000fe200000000ff */
[----:B------:R-:W-:Y:S01]  /*10950*/  FADD.FTZ R38, R160, R51 ;  /* 0x00000033a0267221 */ /* 0x000fe20000010000 */
[----:B------:R-:W1:Y:S01]  /*10960*/  MUFU.EX2 R24, R24 ;  /* 0x0000001800187308 */ /* 0x000e620000000800 */
[----:B0-----:R-:W-:Y:S01]  /*10970*/  FADD.FTZ R36, R20, R47 ;  /* 0x0000002f14247221 */ /* 0x001fe20000010000 */
[----:B------:R-:W-:Y:S01]  /*10980*/  F2FP.F16.F32.PACK_AB R172, R25, R172 ;  /* 0x000000ac19ac723e */ /* 0x000fe200000000ff */
[----:B------:R-:W-:Y:S01]  /*10990*/  IMAD.IADD R12, R127, 0x1, R12 ;  /* 0x000000017f0c7824 */ /* 0x000fe200078e020c */
[----:B------:R-:W-:Y:S02]  /*109a0*/  F2FP.F16.F32.PACK_AB R174, R27, R174 ;  /* 0x000000ae1bae723e */ /* 0x000fe400000000ff */
[----:B------:R-:W-:-:S02]  /*109b0*/  F2FP.F16.F32.PACK_AB R168, R29, R168 ;  /* 0x000000a81da8723e */ /* 0x000fc400000000ff */
[----:B------:R-:W0:Y:S01]  /*109c0*/  MUFU.EX2 R175, R175 ;  /* 0x000000af00af7308 */ /* 0x000e220000000800 */
[----:B--2---:R-:W-:Y:S01]  /*109d0*/  FADD.FTZ R47, R173, R36 ;  /* 0x00000024ad2f7221 */ /* 0x004fe20000010000 */
[----:B------:R-:W-:Y:S02]  /*109e0*/  F2FP.F16.F32.PACK_AB R170, R31, R170 ;  /* 0x000000aa1faa723e */ /* 0x000fe400000000ff */
[----:B------:R-:W-:Y:S02]  /*109f0*/  F2FP.F16.F32.PACK_AB R166, R33, R166 ;  /* 0x000000a621a6723e */ /* 0x000fe400000000ff */
[----:B------:R-:W-:Y:S02]  /*10a00*/  F2FP.F16.F32.PACK_AB R160, R35, R160 ;  /* 0x000000a023a0723e */ /* 0x000fe400000000ff */
[----:B------:R-:W2:Y:S01]  /*10a10*/  MUFU.EX2 R28, R28 ;  /* 0x0000001c001c7308 */ /* 0x000ea20000000800 */
[----:B-1----:R-:W-:Y:S01]  /*10a20*/  FADD.FTZ R36, R24, R47 ;  /* 0x0000002f18247221 */ /* 0x002fe20000010000 */
[----:B------:R-:W-:-:S02]  /*10a30*/  F2FP.F16.F32.PACK_AB R183, R10, R183 ;  /* 0x000000b70ab7723e */ /* 0x000fc400000000ff */
[----:B------:R-:W-:Y:S02]  /*10a40*/  F2FP.F16.F32.PACK_AB R177, R14, R177 ;  /* 0x000000b10eb1723e */ /* 0x000fe400000000ff */
[----:B------:R-:W-:Y:S02]  /*10a50*/  F2FP.F16.F32.PACK_AB R179, R20, R179 ;  /* 0x000000b314b3723e */ /* 0x000fe400000000ff */
[----:B------:R-:W1:Y:S01]  /*10a60*/  MUFU.EX2 R169, R169 ;  /* 0x000000a900a97308 */ /* 0x000e620000000800 */
[----:B0-----:R-:W-:Y:S01]  /*10a70*/  FADD.FTZ R47, R175, R36 ;  /* 0x00000024af2f7221 */ /* 0x001fe20000010000 */
[----:B------:R-:W-:-:S06]  /*10a80*/  F2FP.F16.F32.PACK_AB R173, R24, R173 ;  /* 0x000000ad18ad723e */ /* 0x000fcc00000000ff */
        /* <DEDUP_REMOVED lines=12> */
[----:B------:R-:W-:Y:S01]  /*10b50*/  FADD.FTZ R47, R35, R38 ;  /* 0x00000026232f7221 */ /* 0x000fe20000010000 */
[----:B------:R-:W-:-:S03]  /*10b60*/  F2FP.F16.F32.PACK_AB R171, R32, R171 ;  /* 0x000000ab20ab723e */ /* 0x000fc600000000ff */
[----:B------:R-:W-:Y:S01]  /*10b70*/  FADD.FTZ R38, R162, R47 ;  /* 0x0000002fa2267221 */ /* 0x000fe20000010000 */
[----:B------:R-:W-:Y:S01]  /*10b80*/  F2FP.F16.F32.PACK_AB R162, R37, R162 ;  /* 0x000000a225a2723e */ /* 0x000fe200000000ff */
[----:B------:R-:W1:Y:S01]  /*10b90*/  MUFU.EX2 R167, R167 ;  /* 0x000000a700a77308 */ /* 0x000e620000000800 */
[----:B0-----:R-:W-:Y:S01]  /*10ba0*/  FADD.FTZ R5, R165, R36 ;  /* 0x00000024a5057221 */ /* 0x001fe20000010000 */
[----:B------:R-:W-:-:S06]  /*10bb0*/  FADD.FTZ R9, R37, R38 ;  /* 0x0000002625097221 */ /* 0x000fcc0000010000 */
[----:B------:R-:W0:Y:S01]  /*10bc0*/  MUFU.EX2 R156, R156 ;  /* 0x0000009c009c7308 */ /* 0x000e220000000800 */
[C---:B--2---:R-:W-:Y:S01]  /*10bd0*/  FADD.FTZ R36, R34.reuse, R5 ;  /* 0x0000000522247221 */ /* 0x044fe20000010000 */
[----:B------:R-:W-:-:S06]  /*10be0*/  F2FP.F16.F32.PACK_AB R165, R34, R165 ;  /* 0x000000a522a5723e */ /* 0x000fcc00000000ff */
[----:B------:R-:W2:Y:S01]  /*10bf0*/  MUFU.EX2 R58, R58 ;  /* 0x0000003a003a7308 */ /* 0x000ea20000000800 */
[----:B-1----:R-:W-:-:S07]  /*10c00*/  FADD.FTZ R5, R167, R36 ;  /* 0x00000024a7057221 */ /* 0x002fce0000010000 */
[----:B------:R-:W1:Y:S01]  /*10c10*/  MUFU.EX2 R39, R39 ;  /* 0x0000002700277308 */ /* 0x000e620000000800 */
[----:B0-----:R-:W-:-:S07]  /*10c20*/  FADD.FTZ R36, R156, R9 ;  /* 0x000000099c247221 */ /* 0x001fce0000010000 */
[----:B------:R-:W0:Y:S01]  /*10c30*/  MUFU.EX2 R66, R66 ;  /* 0x0000004200427308 */ /* 0x000e220000000800 */
[C---:B--2---:R-:W-:Y:S01]  /*10c40*/  FADD.FTZ R5, R58.reuse, R5 ;  /* 0x000000053a057221 */ /* 0x044fe20000010000 */
[----:B------:R-:W-:-:S06]  /*10c50*/  F2FP.F16.F32.PACK_AB R167, R58, R167 ;  /* 0x000000a73aa7723e */ /* 0x000fcc00000000ff */
        /* <DEDUP_REMOVED lines=27> */
[----:B------:R-:W-:-:S06]  /*10e10*/  F2FP.F16.F32.PACK_AB R158, R41, R158 ;  /* 0x0000009e299e723e */ /* 0x000fcc00000000ff */
[----:B------:R-:W0:Y:S01]  /*10e20*/  MUFU.EX2 R153, R126 ;  /* 0x0000007e00997308 */ /* 0x000e220000000800 */
[----:B--2---:R-:W-:-:S07]  /*10e30*/  FADD.FTZ R4, R82, R3 ;  /* 0x0000000352047221 */ /* 0x004fce0000010000 */
[----:B------:R-:W2:Y:S01]  /*10e40*/  MUFU.EX2 R43, R43 ;  /* 0x0000002b002b7308 */ /* 0x000ea20000000800 */
[----:B-1----:R-:W-:-:S07]  /*10e50*/  FADD.FTZ R38, R152, R5 ;  /* 0x0000000598267221 */ /* 0x002fce0000010000 */
[----:B------:R-:W1:Y:S01]  /*10e60*/  MUFU.EX2 R86, R86 ;  /* 0x0000005600567308 */ /* 0x000e620000000800 */
[C---:B0-----:R-:W-:Y:S01]  /*10e70*/  FADD.FTZ R3, R153.reuse, R4 ;  /* 0x0000000499037221 */ /* 0x041fe20000010000 */
[----:B------:R-:W-:-:S06]  /*10e80*/  F2FP.F16.F32.PACK_AB R153, R153, R82 ;  /* 0x000000529999723e */ /* 0x000fcc00000000ff */
[----:B------:R-:W0:Y:S01]  /*10e90*/  MUFU.EX2 R154, R154 ;  /* 0x0000009a009a7308 */ /* 0x000e220000000800 */
[C---:B--2---:R-:W-:Y:S01]  /*10ea0*/  FADD.FTZ R5, R43.reuse, R38 ;  /* 0x000000262b057221 */ /* 0x044fe20000010000 */
[----:B------:R-:W-:-:S06]  /*10eb0*/  F2FP.F16.F32.PACK_AB R152, R43, R152 ;  /* 0x000000982b98723e */ /* 0x000fcc00000000ff */
[----:B------:R-:W2:Y:S01]  /*10ec0*/  MUFU.EX2 R155, R26 ;  /* 0x0000001a009b7308 */ /* 0x000ea20000000800 */
[----:B-1----:R-:W-:-:S07]  /*10ed0*/  FADD.FTZ R4, R86, R3 ;  /* 0x0000000356047221 */ /* 0x002fce0000010000 */
[----:B------:R-:W1:Y:S01]  /*10ee0*/  MUFU.EX2 R45, R45 ;  /* 0x0000002d002d7308 */ /* 0x000e620000000800 */
[----:B0-----:R-:W-:Y:S01]  /*10ef0*/  FADD.FTZ R38, R154, R5 ;  /* 0x000000059a267221 */ /* 0x001fe20000010000 */
[C---:B--2---:R-:W-:Y:S01]  /*10f00*/  FADD.FTZ R3, R155.reuse, R4 ;  /* 0x000000049b037221 */ /* 0x044fe20000010000 */
[----:B------:R-:W-:Y:S02]  /*10f10*/  F2FP.F16.F32.PACK_AB R155, R155, R86 ;  /* 0x000000569b9b723e */ /* 0x000fe400000000ff */
[----:B------:R-:W-:Y:S01]  /*10f20*/  IADD3 R4, R129, -0x2, RZ ;  /* 0xfffffffe81047810 */ /* 0x000fe20007ffe0ff */
[C---:B-1----:R-:W-:Y:S01]  /*10f30*/  FADD.FTZ R5, R45.reuse, R38 ;  /* 0x000000262d057221 */ /* 0x042fe20000010000 */
[----:B------:R-:W-:Y:S01]  /*10f40*/  F2FP.F16.F32.PACK_AB R154, R45, R154 ;  /* 0x0000009a2d9a723e */ /* 0x000fe200000000ff */
        /* <DEDUP_REMOVED lines=12> */
.L_x_8535:
[----:B------:R-:W-:-:S13]  /*11010*/  ISETP.NE.AND P4, PT, R13, 0x1, PT ;  /* 0x000000010d00780c */ /* 0x000fda0003f85270 */
[----:B------:R-:W0:Y:S02]  /*11020*/  @P4 LDC.64 R14, c[0x0][0x9e8] ;  /* 0x00027a00ff0e4b82 */ /* 0x000e240000000a00 */
[----:B0-----:R-:W-:-:S05]  /*11030*/  @P4 IMAD.HI.U32 R10, R9, R14, RZ ;  /* 0x0000000e090a4227 */ /* 0x001fca00078e00ff */
[----:B------:R-:W-:-:S07]  /*11040*/  @P4 SHF.R.U32.HI R9, RZ, R15, R10 ;  /* 0x0000000fff094219 */ /* 0x000fce000001160a */
.L_x_8536:
[----:B------:R-:W-:Y:S05]  /*11050*/  BSYNC B0 ;  /* 0x0000000000007941 */ /* 0x000fea0003800000 */
.L_x_8534:
[----:B------:R-:W-:-:S05]  /*11060*/  IMAD R9, R9, R13, R13 ;  /* 0x0000000d09097224 */ /* 0x000fca00078e020d */
[----:B------:R-:W-:-:S07]  /*11070*/  VIMNMX R12, R12, R9, PT ;  /* 0x000000090c0c7248 */ /* 0x000fce0003fe0100 */
.L_x_8533:
[----:B------:R-:W-:Y:S01]  /*11080*/  SHF.R.S32.HI R9, RZ, 0x1f, R12 ;  /* 0x0000001fff097819 */ /* 0x000fe2000001140c */
[----:B------:R-:W-:Y:S01]  /*11090*/  ULDC UR4, c[0x0][0x9e4] ;  /* 0x0002790000047ab9 */ /* 0x000fe20000000800 */
[----:B------:R-:W-:Y:S01]  /*110a0*/  ULDC UR5, c[0x0][0x9e4] ;  /* 0x0002790000057ab9 */ /* 0x000fe20000000800 */
[----:B------:R-:W-:Y:S01]  /*110b0*/  ULDC UR6, c[0x0][0x9dc] ;  /* 0x0002770000067ab9 */ /* 0x000fe20000000800 */
[----:B------:R-:W-:Y:S01]  /*110c0*/  LEA.HI R9, R9, R12, RZ, 0x7 ;  /* 0x0000000c09097211 */ /* 0x000fe200078f38ff */
[----:B------:R-:W-:Y:S01]  /*110d0*/  ULDC UR37, c[0x0][0x9dc] ;  /* 0x0002770000257ab9 */ /* 0x000fe20000000800 */
[----:B------:R-:W-:Y:S01]  /*110e0*/  ULDC UR48, c[0x0][0x9e0] ;  /* 0x0002780000307ab9 */ /* 0x000fe20000000800 */
[----:B------:R-:W-:Y:S01]  /*110f0*/  ULDC UR7, c[0x0][0x9e0] ;  /* 0x0002780000077ab9 */ /* 0x000fe20000000800 */
[----:B------:R-:W-:Y:S02]  /*11100*/  SHF.R.S32.HI R9, RZ, 0x7, R9 ;  /* 0x00000007ff097819 */ /* 0x000fe40000011409 */
[----:B------:R-:W-:-:S02]  /*11110*/  CS2R R150, SRZ ;  /* 0x0000000000967805 */ /* 0x000fc4000001ff00 */
[----:B------:R-:W-:Y:S02]  /*11120*/  CS2R R148, SRZ ;  /* 0x0000000000947805 */ /* 0x000fe4000001ff00 */
[----:B------:R-:W-:Y:S02]  /*11130*/  CS2R R146, SRZ ;  /* 0x0000000000927805 */ /* 0x000fe4000001ff00 */
[----:B------:R-:W-:Y:S02]  /*11140*/  VIMNMX R14, R196, R9, !PT ;  /* 0x00000009c40e7248 */ /* 0x000fe40007fe0100 */
[----:B------:R-:W-:Y:S02]  /*11150*/  CS2R R144, SRZ ;  /* 0x0000000000907805 */ /* 0x000fe4000001ff00 */
[----:B------:R-:W-:Y:S02]  /*11160*/  CS2R R142, SRZ ;  /* 0x00000000008e7805 */ /* 0x000fe4000001ff00 */
[----:B------:R-:W-:-:S02]  /*11170*/  CS2R R140, SRZ ;  /* 0x00000000008c7805 */ /* 0x000fc4000001ff00 */
[----:B------:R-:W-:Y:S02]  /*11180*/  ISETP.GE.AND P4, PT, R4, R14, PT ;  /* 0x0000000e0400720c */ /* 0x000fe40003f86270 */
        /* <DEDUP_REMOVED lines=12> */
[----:B-----5:R-:W-:Y:S02]  /*11250*/  CS2R R114, SRZ ;  /* 0x0000000000727805 */ /* 0x020fe4000001ff00 */
        /* <DEDUP_REMOVED lines=13> */
[----:B------:R-:W-:Y:S06]  /*11330*/  @!P4 BRA `(.L_x_8537) ;  /* 0x0000003000a8c947 */ /* 0x000fec0003800000 */
[----:B------:R-:W-:-:S07]  /*11340*/  IMAD.MOV.U32 R151, RZ, RZ, RZ ;  /* 0x000000ffff977224 */ /* 0x000fce00078e00ff */
.L_x_8555:
[----:B------:R-:W-:Y:S01]  /*11350*/  VIADD R15, R22, 0x1 ;  /* 0x00000001160f7836 */ /* 0x000fe20000000000 */
[----:B------:R-:W-:Y:S05]  /*11360*/  YIELD ;  /* 0x0000000000007946 */ /* 0x000fea0003800000 */
[----:B------:R-:W-:-:S04]  /*11370*/  ISETP.NE.AND P4, PT, R15, 0x2, PT ;  /* 0x000000020f00780c */ /* 0x000fc80003f85270 */
[----:B------:R-:W-:Y:S02]  /*11380*/  SEL R9, RZ, 0x1, P4 ;  /* 0x00000001ff097807 */ /* 0x000fe40002000000 */
[----:B------:R-:W-:Y:S02]  /*11390*/  SEL R15, R15, RZ, P4 ;  /* 0x000000ff0f0f7207 */ /* 0x000fe40002000000 */
[----:B------:R-:W-:Y:S02]  /*113a0*/  ISETP.NE.AND P4, PT, R194, RZ, PT ;  /* 0x000000ffc200720c */ /* 0x000fe40003f85270 */
[----:B------:R-:W-:-:S11]  /*113b0*/  LOP3.LUT R9, R186, R9, RZ, 0x3c, !PT ;  /* 0x00000009ba097212 */ /* 0x000fd600078e3cff */
[----:B------:R-:W-:Y:S05]  /*113c0*/  @P4 BRA `(.L_x_8538) ;  /* 0x0000000000304947 */ /* 0x000fea0003800000 */
[----:B------:R-:W-:Y:S05]  /*113d0*/  @!P0 BRA `(.L_x_8539) ;  /* 0x0000000000048947 */ /* 0x000fea0003800000 */
[----:B------:R-:W-:Y:S01]  /*113e0*/  BPT.TRAP 0x1 ;  /* 0x000000040000795c */ /* 0x000fe20000300000 */
.L_x_8539:
[----:B------:R-:W-:Y:S01]  /*113f0*/  IMAD R11, R15, 0x8, R2 ;  /* 0x000000080f0b7824 */ /* 0x000fe200078e0202 */
[----:B------:R-:W-:-:S04]  /*11400*/  SHF.L.U32 R6, R9, 0x1f, RZ ;  /* 0x0000001f09067819 */ /* 0x000fc800000006ff */
[----:B------:R0:W1:Y:S01]  /*11410*/  SYNCS.PHASECHK.TRANS64.TRYWAIT P5, [R11+URZ+0x28830], R6 ;  /* 0x028830060b0075a7 */ /* 0x00006200080a017f */
[----:B------:R-:W-:Y:S05]  /*11420*/  @!P0 BRA `(.L_x_8540) ;  /* 0x0000000000048947 */ /* 0x000fea0003800000 */
[----:B------:R-:W-:Y:S01]  /*11430*/  BPT.TRAP 0x1 ;  /* 0x000000040000795c */ /* 0x000fe20000300000 */
.L_x_8540:
[----:B------:R-:W-:Y:S04]  /*11440*/  BSSY B0, `(.L_x_8538) ;  /* 0x0000004000007945 */ /* 0x000fe80003800000 */
[----:B-1----:R-:W-:Y:S05]  /*11450*/  @P5 BRA `(.L_x_8541) ;  /* 0x0000000000085947 */ /* 0x002fea0003800000 */
[----:B------:R-:W1:Y:S02]  /*11460*/  SYNCS.PHASECHK.TRANS64.TRYWAIT P5, [R11+URZ+0x28830], R6 ;  /* 0x028830060b0075a7 */ /* 0x000e6400080a017f */
[----:B-1----:R-:W-:Y:S05]  /*11470*/  @!P5 BRA `(.L_x_8542) ;  /* 0x00000144004cd947 */ /* 0x002fea0003800000 */
.L_x_8541:
[----:B------:R-:W-:Y:S05]  /*11480*/  BSYNC B0 ;  /* 0x0000000000007941 */ /* 0x000fea0003800000 */
.L_x_8538:
[----:B01----:R-:W0:Y:S01]  /*11490*/  S2R R6, SR_TID.X ;  /* 0x0000000000067919 */ /* 0x003e220000002100 */
[----:B------:R-:W-:Y:S05]  /*114a0*/  WARPSYNC.ALL ;  /* 0x0000000000007948 */ /* 0x000fea0003800000 */
[----:B------:R-:W-:Y:S02]  /*114b0*/  IMAD R10, R15, 0x800, R7 ;  /* 0x000008000f0a7824 */ /* 0x000fe400078e0207 */
[----:B------:R-:W-:Y:S02]  /*114c0*/  IMAD.MOV.U32 R11, RZ, RZ, 0x40000040 ;  /* 0x40000040ff0b7424 */ /* 0x000fe400078e00ff */
[C---:B------:R-:W-:Y:S01]  /*114d0*/  VIADD R12, R10.reuse, 0x2 ;  /* 0x000000020a0c7836 */ /* 0x040fe20000000000 */
[----:B------:R-:W-:Y:S01]  /*114e0*/  R2UR UR46, R10 ;  /* 0x000000000a2e72ca */ /* 0x000fe200000e0000 */
[----:B------:R-:W-:Y:S01]  /*114f0*/  IMAD.MOV.U32 R13, RZ, RZ, 0x40000040 ;  /* 0x40000040ff0d7424 */ /* 0x000fe200078e00ff */
[----:B------:R-:W-:Y:S01]  /*11500*/  R2UR UR47, R11 ;  /* 0x000000000b2f72ca */ /* 0x000fe200000e0000 */
[----:B------:R-:W-:Y:S01]  /*11510*/  IMAD.MOV.U32 R11, RZ, RZ, 0x40000040 ;  /* 0x40000040ff0b7424 */ /* 0x000fe200078e00ff */
[----:B------:R-:W-:Y:S01]  /*11520*/  R2UR UR10, R12 ;  /* 0x000000000c0a72ca */ /* 0x000fe200000e0000 */
[----:B------:R-:W-:Y:S01]  /*11530*/  VIADD R12, R10, 0x4 ;  /* 0x000000040a0c7836 */ /* 0x000fe20000000000 */
[----:B------:R-:W-:Y:S01]  /*11540*/  R2UR UR11, R13 ;  /* 0x000000000d0b72ca */ /* 0x000fe200000e0000 */
[----:B------:R-:W-:Y:S01]  /*11550*/  IMAD.MOV.U32 R13, RZ, RZ, 0x40000040 ;  /* 0x40000040ff0d7424 */ /* 0x000fe200078e00ff */
[----:B------:R-:W-:-:S02]  /*11560*/  R2UR UR35, R11 ;  /* 0x000000000b2372ca */ /* 0x000fc400000e0000 */
[----:B------:R-:W-:Y:S01]  /*11570*/  R2UR UR14, R12 ;  /* 0x000000000c0e72ca */ /* 0x000fe200000e0000 */
[----:B------:R-:W-:Y:S01]  /*11580*/  VIADD R12, R10, 0x6 ;  /* 0x000000060a0c7836 */ /* 0x000fe20000000000 */
[----:B------:R-:W-:Y:S01]  /*11590*/  R2UR UR15, R13 ;  /* 0x000000000d0f72ca */ /* 0x000fe200000e0000 */
[----:B------:R-:W-:-:S03]  /*115a0*/  IMAD.MOV.U32 R13, RZ, RZ, 0x40000040 ;  /* 0x40000040ff0d7424 */ /* 0x000fc600078e00ff */
[----:B------:R-:W-:Y:S02]  /*115b0*/  R2UR UR18, R12 ;  /* 0x000000000c1272ca */ /* 0x000fe400000e0000 */
[----:B------:R-:W-:Y:S01]  /*115c0*/  R2UR UR19, R13 ;  /* 0x000000000d1372ca */ /* 0x000fe200000e0000 */
[----:B------:R-:W-:Y:S01]  /*115d0*/  IMAD.MOV.U32 R13, RZ, RZ, 0x40000040 ;  /* 0x40000040ff0d7424 */ /* 0x000fe200078e00ff */
[----:B------:R-:W-:Y:S02]  /*115e0*/  IADD3 R12, R10, 0x400, RZ ;  /* 0x000004000a0c7810 */ /* 0x000fe40007ffe0ff */
[----:B0-----:R-:W-:Y:S02]  /*115f0*/  SHF.R.U32.HI R6, RZ, 0x7, R6 ;  /* 0x00000007ff067819 */ /* 0x001fe40000011606 */
[----:B------:R-:W-:Y:S01]  /*11600*/  R2UR UR22, R12 ;  /* 0x000000000c1672ca */ /* 0x000fe200000e0000 */
[----:B------:R-:W-:Y:S01]  /*11610*/  VIADD R12, R10, 0x402 ;  /* 0x000004020a0c7836 */ /* 0x000fe20000000000 */
[----:B------:R-:W-:Y:S01]  /*11620*/  R2UR UR23, R13 ;  /* 0x000000000d1772ca */ /* 0x000fe200000e0000 */
[----:B------:R-:W-:-:S02]  /*11630*/  VIADD R6, R6, 0x8 ;  /* 0x0000000806067836 */ /* 0x000fc40000000000 */
[----:B------:R-:W-:Y:S01]  /*11640*/  IMAD.MOV.U32 R13, RZ, RZ, 0x40000040 ;  /* 0x40000040ff0d7424 */ /* 0x000fe200078e00ff */
[----:B------:R-:W-:Y:S01]  /*11650*/  R2UR UR26, R12 ;  /* 0x000000000c1a72ca */ /* 0x000fe200000e0000 */
[C---:B------:R-:W-:Y:S01]  /*11660*/  VIADD R12, R10.reuse, 0x404 ;  /* 0x000004040a0c7836 */ /* 0x040fe20000000000 */
[----:B------:R0:W-:Y:S01]  /*11670*/  BAR.SYNC.DEFER_BLOCKING R6, 0x100 ;  /* 0x000400060000751d */ /* 0x0001e20000010000 */
[----:B------:R-:W-:Y:S01]  /*11680*/  VIADD R10, R10, 0x406 ;  /* 0x000004060a0a7836 */ /* 0x000fe20000000000 */
[----:B------:R-:W-:Y:S01]  /*11690*/  R2UR UR27, R13 ;  /* 0x000000000d1b72ca */ /* 0x000fe200000e0000 */
[----:B------:R-:W-:Y:S01]  /*116a0*/  IMAD.MOV.U32 R13, RZ, RZ, 0x40000040 ;  /* 0x40000040ff0d7424 */ /* 0x000fe200078e00ff */
[----:B------:R-:W-:Y:S02]  /*116b0*/  R2UR UR30, R12 ;  /* 0x000000000c1e72ca */ /* 0x000fe400000e0000 */
[----:B------:R-:W-:Y:S02]  /*116c0*/  R2UR UR34, R10 ;  /* 0x000000000a2272ca */ /* 0x000fe400000e0000 */
[----:B------:R-:W-:Y:S01]  /*116d0*/  R2UR UR31, R13 ;  /* 0x000000000d1f72ca */ /* 0x000fe200000e0000 */
        /* <DEDUP_REMOVED lines=27> */
.L_x_8544:
[----:B------:R-:W-:Y:S01]  /*11890*/  SHF.L.U32 R6, R186, 0x1f, RZ ;  /* 0x0000001fba067819 */ /* 0x000fe200000006ff */
[----:B------:R-:W-:-:S04]  /*118a0*/  IMAD R11, R22, 0x8, R2 ;  /* 0x00000008160b7824 */ /* 0x000fc800078e0202 */
[----:B------:R0:W1:Y:S01]  /*118b0*/  SYNCS.PHASECHK.TRANS64.TRYWAIT P4, [R11+URZ+0x28850], R6 ;  /* 0x028850060b0075a7 */ /* 0x000062000808017f */
[----:B------:R-:W-:Y:S05]  /*118c0*/  @!P0 BRA `(.L_x_8545) ;  /* 0x0000000000048947 */ /* 0x000fea0003800000 */
[----:B------:R-:W-:Y:S01]  /*118d0*/  BPT.TRAP 0x1 ;  /* 0x000000040000795c */ /* 0x000fe20000300000 */
.L_x_8545:
[----:B-1----:R-:W-:Y:S05]  /*118e0*/  @P4 BRA `(.L_x_8543) ;  /* 0x0000000000084947 */ /* 0x002fea0003800000 */
[----:B------:R-:W1:Y:S02]  /*118f0*/  SYNCS.PHASECHK.TRANS64.TRYWAIT P4, [R11+URZ+0x28850], R6 ;  /* 0x028850060b0075a7 */ /* 0x000e64000808017f */
[----:B-1----:R-:W-:Y:S05]  /*11900*/  @!P4 BRA `(.L_x_8546) ;  /* 0x00000140003cc947 */ /* 0x002fea0003800000 */
.L_x_8543:
[----:B01----:R-:W-:Y:S01]  /*11910*/  VIADD R6, R2, 0x400 ;  /* 0x0000040002067836 */ /* 0x003fe20000000000 */
[----:B------:R-:W-:Y:S05]  /*11920*/  WARPSYNC.ALL ;  /* 0x0000000000007948 */ /* 0x000fea0003800000 */
[----:B------:R-:W-:Y:S01]  /*11930*/  SHF.R.U32.HI R6, RZ, 0x4, R6 ;  /* 0x00000004ff067819 */ /* 0x000fe20000011606 */
[----:B------:R-:W-:Y:S01]  /*11940*/  WARPGROUP.ARRIVE ;  /* 0x00000000000079c5 */ /* 0x000fe20000000000 */
[----:B------:R-:W-:-:S05]  /*11950*/  IMAD.MOV.U32 R13, RZ, RZ, 0x40000040 ;  /* 0x40000040ff0d7424 */ /* 0x000fca00078e00ff */
[----:B------:R-:W0:Y:S01]  /*11960*/  S2R R20, SR_TID.X ;  /* 0x0000000000147919 */ /* 0x000e220000002100 */
[----:B------:R-:W-:-:S04]  /*11970*/  LOP3.LUT R6, R6, 0x3fff, RZ, 0xc0, !PT ;  /* 0x00003fff06067812 */ /* 0x000fc800078ec0ff */
[----:B------:R-:W-:Y:S02]  /*11980*/  LOP3.LUT R11, R6, 0x4000000, RZ, 0xfc, !PT ;  /* 0x04000000060b7812 */ /* 0x000fe400078efcff */
[----:B------:R-:W1:Y:S03]  /*11990*/  @P2 LDC R6, c[0x0][0x44c] ;  /* 0x00011300ff062b82 */ /* 0x000e660000000800 */
[----:B------:R-:W-:Y:S02]  /*119a0*/  IMAD R10, R22, 0x800, R11 ;  /* 0x00000800160a7824 */ /* 0x000fe400078e020b */
[----:B------:R-:W-:Y:S02]  /*119b0*/  IMAD.MOV.U32 R11, RZ, RZ, 0x40000040 ;  /* 0x40000040ff0b7424 */ /* 0x000fe400078e00ff */
[C---:B------:R-:W-:Y:S01]  /*119c0*/  VIADD R12, R10.reuse, 0x80 ;  /* 0x000000800a0c7836 */ /* 0x040fe20000000000 */
[----:B------:R-:W-:-:S02]  /*119d0*/  R2UR UR10, R10 ;  /* 0x000000000a0a72ca */ /* 0x000fc400000e0000 */
[----:B------:R-:W-:Y:S01]  /*119e0*/  R2UR UR11, R11 ;  /* 0x000000000b0b72ca */ /* 0x000fe200000e0000 */
[----:B------:R-:W-:-:S12]  /*119f0*/  IMAD.MOV.U32 R11, RZ, RZ, 0x40000040 ;  /* 0x40000040ff0b7424 */ /* 0x000fd800078e00ff */
[----:B------:R-:W-:Y:S01]  /*11a00*/  HGMMA.64x128x16.F32 R88, R180, gdesc[UR8].tnspB, R88, gsb0 ;  /* 0x41e00008b4587df0 */ /* 0x000fe20008000858 */
[----:B------:R-:W-:Y:S01]  /*11a10*/  R2UR UR10, R12 ;  /* 0x000000000c0a72ca */ /* 0x000fe200000e0000 */
[----:B------:R-:W-:Y:S01]  /*11a20*/  VIADD R12, R10, 0x100 ;  /* 0x000001000a0c7836 */ /* 0x000fe20000000000 */
[----:B------:R-:W-:Y:S01]  /*11a30*/  R2UR UR11, R13 ;  /* 0x000000000d0b72ca */ /* 0x000fe200000e0000 */
[----:B------:R-:W-:Y:S01]  /*11a40*/  IMAD.MOV.U32 R13, RZ, RZ, 0x40000040 ;  /* 0x40000040ff0d7424 */ /* 0x000fe200078e00ff */
[----:B0-----:R-:W-:Y:S01]  /*11a50*/  SHF.R.U32.HI R20, RZ, 0x7, R20 ;  /* 0x00000007ff147819 */ /* 0x001fe20000011614 */
[----:B------:R-:W-:Y:S02]  /*11a60*/  WARPGROUP.DEPBAR.LE gsb0, 0x0 ;  /* 0x00008000000079c5 */ /* 0x000fe40000010000 */
[----:B------:R-:W-:-:S08]  /*11a70*/  WARPGROUP.ARRIVE ;  /* 0x00000000000079c5 */ /* 0x000fd00000000000 */
        /* <DEDUP_REMOVED lines=35> */
[----:B------:R-:W-:Y:S02]  /*11cb0*/  R2UR UR10, R10 ;  /* 0x000000000a0a72ca */ /* 0x000fe400000e0000 */
[----:B------:R-:W-:Y:S02]  /*11cc0*/  R2UR UR11, R11 ;  /* 0x000000000b0b72ca */ /* 0x000fe400000e0000 */
[----:B------:R-:W0:Y:S01]  /*11cd0*/  @P2 LDC R11, c[0x0][0x450] ;  /* 0x00011400ff0b2b82 */ /* 0x000e220000000800 */
[----:B------:R-:W-:Y:S02]  /*11ce0*/  WARPGROUP.DEPBAR.LE gsb0, 0x0 ;  /* 0x00008000000079c5 */ /* 0x000fe40000010000 */
[----:B------:R-:W-:-:S08]  /*11cf0*/  WARPGROUP.ARRIVE ;  /* 0x00000000000079c5 */ /* 0x000fd00000000000 */
[----:B------:R-:W-:Y:S03]  /*11d00*/  HGMMA.64x128x16.F32 R88, R152, gdesc[UR8].tnspB, R88, gsb0 ;  /* 0x41e0000898587df0 */ /* 0x000fe60008000858 */
[----:B------:R-:W-:Y:S02]  /*11d10*/  WARPGROUP.DEPBAR.LE gsb0, 0x0 ;  /* 0x00008000000079c5 */ /* 0x000fe40000010000 */
[----:B------:R-:W-:Y:S02]  /*11d20*/  IMAD.IADD R155, R195, 0x1, R193 ;  /* 0x00000001c39b7824 */ /* 0x000fe400078e02c1 */
[----:B------:R-:W-:Y:S02]  /*11d30*/  IMAD.SHL.U32 R153, R4, 0x80, RZ ;  /* 0x0000008004997824 */ /* 0x000fe400078e00ff */
[----:B-1----:R-:W-:-:S03]  /*11d40*/  @P2 IMAD.HI.U32 R10, R155, R6, RZ ;  /* 0x000000069b0a2227 */ /* 0x002fc600078e00ff */
[----:B------:R-:W-:Y:S01]  /*11d50*/  IADD3 R12, -R153, 0x1, RZ ;  /* 0x00000001990c7810 */ /* 0x000fe20007ffe1ff */
[----:B------:R-:W-:Y:S01]  /*11d60*/  @!P1 IMAD R6, R15, 0x8, R2 ;  /* 0x000000080f069824 */ /* 0x000fe200078e0202 */
[----:B0-----:R-:W-:Y:S02]  /*11d70*/  @P2 SHF.R.U32.HI R155, RZ, R11, R10 ;  /* 0x0000000bff9b2219 */ /* 0x001fe4000001160a */
[----:B------:R-:W-:Y:S01]  /*11d80*/  IADD3 R10, -R20, 0xb, RZ ;  /* 0x0000000b140a7810 */ /* 0x000fe20007ffe1ff */
[----:B------:R-:W-:Y:S02]  /*11d90*/  @!P1 VIADD R6, R6, 0x28840 ;  /* 0x0002884006069836 */ /* 0x000fe40000000000 */
[----:B------:R-:W0:Y:S01]  /*11da0*/  SHFL.IDX PT, R20, R155, RZ, 0x1c1f ;  /* 0x001c1fff9b147589 */ /* 0x000e2200000e0000 */
[----:B------:R-:W-:Y:S02]  /*11db0*/  IMAD R12, R189, -0x2, R12 ;  /* 0xfffffffebd0c7824 */ /* 0x000fe400078e020c */
[----:B------:R-:W-:Y:S01]  /*11dc0*/  @!P1 PRMT R6, RZ, 0x654, R6 ;  /* 0x00000654ff069816 */ /* 0x000fe20000000006 */
[----:B------:R1:W-:Y:S06]  /*11dd0*/  BAR.ARV R10, 0x100 ;  /* 0x0004000a0000751d */ /* 0x0003ec0000002000 */
[----:B------:R2:W-:Y:S01]  /*11de0*/  @!P1 SYNCS.ARRIVE.TRANS64.RED.A1T0 RZ, [R6+URZ], RZ ;  /* 0x000000ff06ff99a7 */ /* 0x0005e2000810043f */
[----:B------:R-:W-:-:S05]  /*11df0*/  IADD3 R12, -R187, R12, R188 ;  /* 0x0000000cbb0c7210 */ /* 0x000fca0007ffe1bc */
[----:B------:R-:W-:Y:S02]  /*11e00*/  VIADD R21, R12, UR48 ;  /* 0x000000300c157c36 */ /* 0x000fe40008000000 */
[----:B--2---:R-:W-:-:S05]  /*11e10*/  IMAD.U32 R6, RZ, RZ, UR6 ;  /* 0x00000006ff067e24 */ /* 0x004fca000f8e00ff */
[----:B------:R-:W-:Y:S01]  /*11e20*/  LOP3.LUT R13, RZ, R6, RZ, 0x33, !PT ;  /* 0x00000006ff0d7212 */ /* 0x000fe200078e33ff */
[----:B0-----:R-:W-:-:S03]  /*11e30*/  IMAD.IADD R157, R21, 0x1, R20 ;  /* 0x00000001159d7824 */ /* 0x001fc600078e0214 */
[----:B------:R-:W-:-:S05]  /*11e40*/  IADD3 R13, R13, R12, RZ ;  /* 0x0000000c0d0d7210 */ /* 0x000fca0007ffe0ff */
[----:B------:R-:W-:Y:S01]  /*11e50*/  IMAD.IADD R159, R13, 0x1, R20 ;  /* 0x000000010d9f7824 */ /* 0x000fe200078e0214 */
[----:B-1----:R-:W-:Y:S06]  /*11e60*/  @!P3 BRA `(.L_x_8547) ;  /* 0x000000000058b947 */ /* 0x002fec0003800000 */
        /* <DEDUP_REMOVED lines=12> */
.L_x_8549:
[----:B------:R-:W-:-:S05]  /*11f30*/  IMAD.U32 R20, RZ, RZ, UR4 ;  /* 0x00000004ff147e24 */ /* 0x000fca000f8e00ff */
[----:B------:R-:W-:-:S13]  /*11f40*/  ISETP.NE.AND P4, PT, R20, 0x1, PT ;  /* 0x000000011400780c */ /* 0x000fda0003f85270 */
[----:B------:R-:W0:Y:S02]  /*11f50*/  @P4 LDC.64 R10, c[0x0][0x9e8] ;  /* 0x00027a00ff0a4b82 */ /* 0x000e240000000a00 */
[----:B0-----:R-:W-:-:S05]  /*11f60*/  @P4 IMAD.HI.U32 R10, R12, R10, RZ ;  /* 0x0000000a0c0a4227 */ /* 0x001fca00078e00ff */
[----:B------:R-:W-:-:S07]  /*11f70*/  @P4 SHF.R.U32.HI R12, RZ, R11, R10 ;  /* 0x0000000bff0c4219 */ /* 0x000fce000001160a */
.L_x_8550:
[----:B------:R-:W-:Y:S05]  /*11f80*/  BSYNC B0 ;  /* 0x0000000000007941 */ /* 0x000fea0003800000 */
.L_x_8548:
[----:B------:R-:W-:-:S04]  /*11f90*/  IMAD R12, R12, R20, -R153 ;  /* 0x000000140c0c7224 */ /* 0x000fc800078e0a99 */
[----:B------:R-:W-:-:S05]  /*11fa0*/  IMAD R12, R189, -0x2, R12 ;  /* 0xfffffffebd0c7824 */ /* 0x000fca00078e020c */
[----:B------:R-:W-:Y:S02]  /*11fb0*/  VIADDMNMX R157, R12, R20, R157, PT ;  /* 0x000000140c9d7246 */ /* 0x000fe4000380019d */
[----:B------:R-:W-:-:S07]  /*11fc0*/  VIMNMX R159, R159, R12, !PT ;  /* 0x0000000c9f9f7248 */ /* 0x000fce0007fe0100 */
.L_x_8547:
[----:B------:R-:W-:Y:S01]  /*11fd0*/  ISETP.GT.AND P4, PT, R4, -0x1, PT ;  /* 0xffffffff0400780c */ /* 0x000fe20003f84270 */
[----:B------:R-:W0:Y:S03]  /*11fe0*/  SHFL.IDX PT, R10, R155, 0x1, 0x1c1f ;  /* 0x003c1f009b0a7f89 */ /* 0x000e2600000e0000 */
[----:B------:R-:W-:-:S04]  /*11ff0*/  ISETP.GT.AND P5, PT, R159, RZ, P4 ;  /* 0x000000ff9f00720c */ /* 0x000fc800027a4270 */
[----:B------:R-:W-:-:S04]  /*12000*/  ISETP.LT.OR P5, PT, R157, 0x1, P5 ;  /* 0x000000019d00780c */ /* 0x000fc80002fa1670 */
[----:B------:R-:W-:Y:S02]  /*12010*/  FSEL R24, R24, -INF , !P5 ;  /* 0xff80000018187808 */ /* 0x000fe40006800000 */
[----:B------:R-:W-:-:S04]  /*12020*/  ISETP.GT.AND P5, PT, R159, 0x1, P4 ;  /* 0x000000019f00780c */ /* 0x000fc800027a4270 */
[----:B------:R-:W-:-:S04]  /*12030*/  ISETP.LT.OR P5, PT, R157, 0x2, P5 ;  /* 0x000000029d00780c */ /* 0x000fc80002fa1670 */
[----:B------:R-:W-:Y:S02]  /*12040*/  FSEL R12, R25, -INF , !P5 ;  /* 0xff800000190c7808 */ /* 0x000fe40006800000 */
[----:B------:R-:W-:Y:S01]  /*12050*/  ISETP.GT.AND P5, PT, R159, 0x8, P4 ;  /* 0x000000089f00780c */ /* 0x000fe200027a4270 */
[--C-:B0-----:R-:W-:Y:S02]  /*12060*/  IMAD.IADD R21, R21, 0x1, R10.reuse ;  /* 0x0000000115157824 */ /* 0x101fe400078e020a */
[----:B------:R-:W-:Y:S01]  /*12070*/  IMAD.IADD R13, R13, 0x1, R10 ;  /* 0x000000010d0d7824 */ /* 0x000fe200078e020a */
[----:B------:R-:W-:-:S04]  /*12080*/  ISETP.LT.OR P5, PT, R157, 0x9, P5 ;  /* 0x000000099d00780c */ /* 0x000fc80002fa1670 */
[----:B------:R-:W-:Y:S02]  /*12090*/  FSEL R28, R28, -INF , !P5 ;  /* 0xff8000001c1c7808 */ /* 0x000fe40006800000 */
[----:B------:R-:W-:-:S04]  /*120a0*/  ISETP.GT.AND P5, PT, R159, 0x9, P4 ;  /* 0x000000099f00780c */ /* 0x000fc800027a4270 */
        /* <DEDUP_REMOVED lines=85> */
[----:B------:R-:W-:Y:S01]  /*12600*/  FSEL R178, R85, -INF , !P5 ;  /* 0xff80000055b27808 */ /* 0x000fe20006800000 */
[----:B------:R-:W-:Y:S08]  /*12610*/  @!P3 BRA `(.L_x_8551) ;  /* 0x000000000058b947 */ /* 0x000ff00003800000 */
        /* <DEDUP_REMOVED lines=12> */
.L_x_8553:
[----:B------:R-:W-:-:S05]  /*126e0*/  IMAD.U32 R180, RZ, RZ, UR4 ;  /* 0x00000004ffb47e24 */ /* 0x000fca000f8e00ff */
[----:B------:R-:W-:-:S13]  /*126f0*/  ISETP.NE.AND P5, PT, R180, 0x1, PT ;  /* 0x00000001b400780c */ /* 0x000fda0003fa5270 */
[----:B------:R-:W0:Y:S02]  /*12700*/  @P5 LDC.64 R10, c[0x0][0x9e8] ;  /* 0x00027a00ff0a5b82 */ /* 0x000e240000000a00 */
[----:B0-----:R-:W-:-:S05]  /*12710*/  @P5 IMAD.HI.U32 R10, R25, R10, RZ ;  /* 0x0000000a190a5227 */ /* 0x001fca00078e00ff */
[----:B------:R-:W-:-:S07]  /*12720*/  @P5 SHF.R.U32.HI R25, RZ, R11, R10 ;  /* 0x0000000bff195219 */ /* 0x000fce000001160a */
.L_x_8554:
[----:B------:R-:W-:Y:S05]  /*12730*/  BSYNC B0 ;  /* 0x0000000000007941 */ /* 0x000fea0003800000 */
.L_x_8552:
[----:B------:R-:W-:-:S04]  /*12740*/  IMAD R10, R25, R180, -R153 ;  /* 0x000000b4190a7224 */ /* 0x000fc800078e0a99 */
[----:B------:R-:W-:-:S05]  /*12750*/  IMAD R10, R189, -0x2, R10 ;  /* 0xfffffffebd0a7824 */ /* 0x000fca00078e020a */
[----:B------:R-:W-:Y:S02]  /*12760*/  VIADDMNMX R21, R10, R180, R21, PT ;  /* 0x000000b40a157246 */ /* 0x000fe40003800115 */
[----:B------:R-:W-:-:S07]  /*12770*/  VIMNMX R13, R13, R10, !PT ;  /* 0x0000000a0d0d7248 */ /* 0x000fce0007fe0100 */
.L_x_8551:
[----:B------:R-:W-:Y:S01]  /*12780*/  ISETP.GT.AND P5, PT, R13, 0x1, P4 ;  /* 0x000000010d00780c */ /* 0x000fe200027a4270 */
[----:B------:R-:W-:Y:S01]  /*12790*/  @!P1 IMAD R22, R22, 0x8, R2 ;  /* 0x0000000816169824 */ /* 0x000fe200078e0202 */
[----:B------:R-:W-:Y:S02]  /*127a0*/  FMNMX.FTZ R11, R24, R0, !PT ;  /* 0x00000000180b7209 */ /* 0x000fe40007810000 */
[----:B------:R-:W-:Y:S02]  /*127b0*/  ISETP.LT.OR P5, PT, R21, 0x2, P5 ;  /* 0x000000021500780c */ /* 0x000fe40002fa1670 */
[----:B------:R-:W-:Y:S02]  /*127c0*/  FMNMX.FTZ R11, R12, R11, !PT ;  /* 0x0000000b0c0b7209 */ /* 0x000fe40007810000 */
[----:B------:R-:W-:Y:S02]  /*127d0*/  FSEL R180, R27, -INF , !P5 ;  /* 0xff8000001bb47808 */ /* 0x000fe40006800000 */
[----:B------:R-:W-:-:S02]  /*127e0*/  ISETP.GT.AND P5, PT, R13, 0x8, P4 ;  /* 0x000000080d00780c */ /* 0x000fc400027a4270 */
[----:B------:R-:W-:Y:S02]  /*127f0*/  FMNMX.FTZ R11, R28, R11, !PT ;  /* 0x0000000b1c0b7209 */ /* 0x000fe40007810000 */
[----:B------:R-:W-:Y:S02]  /*12800*/  ISETP.LT.OR P5, PT, R21, 0x9, P5 ;  /* 0x000000091500780c */ /* 0x000fe40002fa1670 */
[----:B------:R-:W-:Y:S02]  /*12810*/  FMNMX.FTZ R11, R20, R11, !PT ;  /* 0x0000000b140b7209 */ /* 0x000fe40007810000 */
[----:B------:R-:W-:Y:S02]  /*12820*/  FSEL R30, R30, -INF , !P5 ;  /* 0xff8000001e1e7808 */ /* 0x000fe40006800000 */
[----:B------:R-:W-:Y:S02]  /*12830*/  ISETP.GT.AND P5, PT, R13, 0x9, P4 ;  /* 0x000000090d00780c */ /* 0x000fe400027a4270 */
[----:B------:R-:W-:-:S02]  /*12840*/  FMNMX.FTZ R11, R32, R11, !PT ;  /* 0x0000000b200b7209 */ /* 0x000fc40007810000 */
[----:B------:R-:W-:Y:S02]  /*12850*/  ISETP.LT.OR P5, PT, R21, 0xa, P5 ;  /* 0x0000000a1500780c */ /* 0x000fe40002fa1670 */
[----:B------:R-:W-:Y:S02]  /*12860*/  FMNMX.FTZ R11, R152, R11, !PT ;  /* 0x0000000b980b7209 */ /* 0x000fe40007810000 */
[----:B------:R-:W-:Y:S02]  /*12870*/  FSEL R182, R31, -INF , !P5 ;  /* 0xff8000001fb67808 */ /* 0x000fe40006800000 */
[----:B------:R-:W-:Y:S02]  /*12880*/  ISETP.GT.AND P5, PT, R13, 0x10, P4 ;  /* 0x000000100d00780c */ /* 0x000fe400027a4270 */
[----:B------:R-:W-:Y:S02]  /*12890*/  FMNMX.FTZ R11, R36, R11, !PT ;  /* 0x0000000b240b7209 */ /* 0x000fe40007810000 */
[----:B------:R-:W-:-:S02]  /*128a0*/  ISETP.LT.OR P5, PT, R21, 0x11, P5 ;  /* 0x000000111500780c */ /* 0x000fc40002fa1670 */
[----:B------:R-:W-:Y:S02]  /*128b0*/  FMNMX.FTZ R11, R154, R11, !PT ;  /* 0x0000000b9a0b7209 */ /* 0x000fe40007810000 */
[----:B------:R-:W-:Y:S02]  /*128c0*/  FSEL R34, R34, -INF , !P5 ;  /* 0xff80000022227808 */ /* 0x000fe40006800000 */
[----:B------:R-:W-:Y:S02]  /*128d0*/  ISETP.GT.AND P5, PT, R13, 0x11, P4 ;  /* 0x000000110d00780c */ /* 0x000fe400027a4270 */
[----:B------:R-:W-:Y:S02]  /*128e0*/  FMNMX.FTZ R11, R40, R11, !PT ;  /* 0x0000000b280b7209 */ /* 0x000fe40007810000 */
[----:B------:R-:W-:Y:S02]  /*128f0*/  ISETP.LT.OR P5, PT, R21, 0x12, P5 ;  /* 0x000000121500780c */ /* 0x000fe40002fa1670 */
[----:B------:R-:W-:-:S02]  /*12900*/  FMNMX.FTZ R11, R156, R11, !PT ;  /* 0x0000000b9c0b7209 */ /* 0x000fc40007810000 */
[----:B------:R-:W-:Y:S02]  /*12910*/  FSEL R186, R35, -INF , !P5 ;  /* 0xff80000023ba7808 */ /* 0x000fe40006800000 */
[----:B------:R-:W-:Y:S02]  /*12920*/  ISETP.GT.AND P5, PT, R13, 0x18, P4 ;  /* 0x000000180d00780c */ /* 0x000fe400027a4270 */
[----:B------:R-:W-:Y:S02]  /*12930*/  FMNMX.FTZ R11, R44, R11, !PT ;  /* 0x0000000b2c0b7209 */ /* 0x000fe40007810000 */
[----:B------:R-:W-:Y:S02]  /*12940*/  ISETP.LT.OR P5, PT, R21, 0x19, P5 ;  /* 0x000000191500780c */ /* 0x000fe40002fa1670 */
[----:B------:R-:W-:Y:S02]  /*12950*/  FMNMX.FTZ R11, R158, R11, !PT ;  /* 0x0000000b9e0b7209 */ /* 0x000fe40007810000 */
[----:B------:R-:W-:-:S02]  /*12960*/  FSEL R38, R38, -INF , !P5 ;  /* 0xff80000026267808 */ /* 0x000fc40006800000 */
[----:B------:R-:W-:Y:S02]  /*12970*/  ISETP.GT.AND P5, PT, R13, 0x19, P4 ;  /* 0x000000190d00780c */ /* 0x000fe400027a4270 */
        /* <DEDUP_REMOVED lines=49> */
[----:B------:R-:W-:Y:S01]  /*12c90*/  ISETP.GT.AND P5, PT, R13, 0x41, P4 ;  /* 0x000000410d00780c */ /* 0x000fe200027a4270 */
[----:B------:R-:W0:Y:S03]  /*12ca0*/  SHFL.BFLY PT, R10, R11, 0x2, 0x1f ;  /* 0x0c401f000b0a7f89 */ /* 0x000e2600000e0000 */
[----:B------:R-:W-:-:S04]  /*12cb0*/  ISETP.LT.OR P5, PT, R21, 0x42, P5 ;  /* 0x000000421500780c */ /* 0x000fc80002fa1670 */
[----:B------:R-:W-:Y:S02]  /*12cc0*/  FSEL R59, R59, -INF , !P5 ;  /* 0xff8000003b3b7808 */ /* 0x000fe40006800000 */
[----:B------:R-:W-:-:S04]  /*12cd0*/  ISETP.GT.AND P5, PT, R13, 0x48, P4 ;  /* 0x000000480d00780c */ /* 0x000fc800027a4270 */
[----:B------:R-:W-:-:S04]  /*12ce0*/  ISETP.LT.OR P5, PT, R21, 0x49, P5 ;  /* 0x000000491500780c */ /* 0x000fc80002fa1670 */
[----:B------:R-:W-:Y:S02]  /*12cf0*/  FSEL R62, R62, -INF , !P5 ;  /* 0xff8000003e3e7808 */ /* 0x000fe40006800000 */
[----:B------:R-:W-:-:S04]  /*12d00*/  ISETP.GT.AND P5, PT, R13, 0x49, P4 ;  /* 0x000000490d00780c */ /* 0x000fc800027a4270 */
[----:B------:R-:W-:Y:S02]  /*12d10*/  ISETP.LT.OR P5, PT, R21, 0x4a, P5 ;  /* 0x0000004a1500780c */ /* 0x000fe40002fa1670 */
[----:B0-----:R-:W-:Y:S02]  /*12d20*/  FMNMX.FTZ R25, R11, R10, !PT ;  /* 0x0000000a0b197209 */ /* 0x001fe40007810000 */
[----:B------:R-:W-:Y:S01]  /*12d30*/  FSEL R63, R63, -INF , !P5 ;  /* 0xff8000003f3f7808 */ /* 0x000fe20006800000 */
[----:B------:R-:W0:Y:S01]  /*12d40*/  LDC R11, c[0x0][0x988] ;  /* 0x00026200ff0b7b82 */ /* 0x000e220000000800 */
[----:B------:R-:W-:Y:S01]  /*12d50*/  ISETP.GT.AND P5, PT, R13, 0x50, P4 ;  /* 0x000000500d00780c */ /* 0x000fe200027a4270 */
[----:B------:R-:W1:Y:S03]  /*12d60*/  SHFL.BFLY PT, R10, R25, 0x1, 0x1f ;  /* 0x0c201f00190a7f89 */ /* 0x000e6600000e0000 */
[----:B------:R-:W-:-:S04]  /*12d70*/  ISETP.LT.OR P5, PT, R21, 0x51, P5 ;  /* 0x000000511500780c */ /* 0x000fc80002fa1670 */
[----:B------:R-:W-:Y:S02]  /*12d80*/  FSEL R66, R66, -INF , !P5 ;  /* 0xff80000042427808 */ /* 0x000fe40006800000 */
[----:B------:R-:W-:-:S04]  /*12d90*/  ISETP.GT.AND P5, PT, R13, 0x51, P4 ;  /* 0x000000510d00780c */ /* 0x000fc800027a4270 */
[----:B------:R-:W-:-:S04]  /*12da0*/  ISETP.LT.OR P5, PT, R21, 0x52, P5 ;  /* 0x000000521500780c */ /* 0x000fc80002fa1670 */
[----:B------:R-:W-:Y:S02]  /*12db0*/  FSEL R67, R67, -INF , !P5 ;  /* 0xff80000043437808 */ /* 0x000fe40006800000 */
[----:B------:R-:W-:-:S04]  /*12dc0*/  ISETP.GT.AND P5, PT, R13, 0x58, P4 ;  /* 0x000000580d00780c */ /* 0x000fc800027a4270 */
[----:B------:R-:W-:Y:S02]  /*12dd0*/  ISETP.LT.OR P5, PT, R21, 0x59, P5 ;  /* 0x000000591500780c */ /* 0x000fe40002fa1670 */
[----:B-1----:R-:W-:Y:S02]  /*12de0*/  FMNMX.FTZ R10, R25, R10, !PT ;  /* 0x0000000a190a7209 */ /* 0x002fe40007810000 */
[----:B------:R-:W-:Y:S02]  /*12df0*/  FSEL R70, R70, -INF , !P5 ;  /* 0xff80000046467808 */ /* 0x000fe40006800000 */
[----:B------:R-:W-:Y:S01]  /*12e00*/  ISETP.GT.AND P5, PT, R13, 0x59, P4 ;  /* 0x000000590d00780c */ /* 0x000fe200027a4270 */
[----:B0-----:R-:W-:-:S03]  /*12e10*/  FMUL.FTZ R51, R10, R11 ;  /* 0x0000000b0a337220 */ /* 0x001fc60000410000 */
        /* <DEDUP_REMOVED lines=23> */
[C---:B------:R-:W-:Y:S02]  /*12f90*/  ISETP.GT.AND P5, PT, R13.reuse, RZ, P4 ;  /* 0x000000ff0d00720c */ /* 0x040fe400027a4270 */
[----:B------:R-:W-:Y:S02]  /*12fa0*/  ISETP.GT.AND P4, PT, R13, 0x79, P4 ;  /* 0x000000790d00780c */ /* 0x000fe40002784270 */
[C---:B------:R-:W-:Y:S02]  /*12fb0*/  ISETP.LT.OR P5, PT, R21.reuse, 0x1, P5 ;  /* 0x000000011500780c */ /* 0x040fe40002fa1670 */
[----:B------:R-:W-:Y:S02]  /*12fc0*/  ISETP.LT.OR P4, PT, R21, 0x7a, P4 ;  /* 0x0000007a1500780c */ /* 0x000fe40002781670 */
[----:B------:R-:W-:-:S02]  /*12fd0*/  FSEL R57, R26, -INF , !P5 ;  /* 0xff8000001a397808 */ /* 0x000fc40006800000 */
[----:B------:R-:W-:Y:S02]  /*12fe0*/  FSETP.NEU.FTZ.AND P5, PT, R10, -INF , PT ;  /* 0xff8000000a00780b */ /* 0x000fe40003fbd000 */
[----:B------:R-:W-:Y:S02]  /*12ff0*/  FMNMX.FTZ R29, R57, R8, !PT ;  /* 0x00000008391d7209 */ /* 0x000fe40007810000 */
[----:B------:R-:W-:Y:S02]  /*13000*/  FSEL R51, R51, RZ, P5 ;  /* 0x000000ff33337208 */ /* 0x000fe40002800000 */
[----:B------:R-:W-:Y:S02]  /*13010*/  FMNMX.FTZ R29, R180, R29, !PT ;  /* 0x0000001db41d7209 */ /* 0x000fe40007810000 */
        /* <DEDUP_REMOVED lines=16> */
[----:B------:R0:W-:Y:S01]  /*13120*/  MUFU.EX2 R29, R152 ;  /* 0x00000098001d7308 */ /* 0x0001e20000000800 */
[--C-:B------:R-:W-:Y:S01]  /*13130*/  FFMA.FTZ R36, R158, R11, -R51.reuse ;  /* 0x0000000b9e247223 */ /* 0x100fe20000010833 */
[----:B------:R-:W-:Y:S01]  /*13140*/  FMNMX.FTZ R31, R38, R31, !PT ;  /* 0x0000001f261f7209 */ /* 0x000fe20007810000 */
[-CC-:B------:R-:W-:Y:S01]  /*13150*/  FFMA.FTZ R40, R160, R11.reuse, -R51.reuse ;  /* 0x0000000ba0287223 */ /* 0x180fe20000010833 */
[-CC-:B------:R-:W-:Y:S01]  /*13160*/  FFMA.FTZ R24, R24, R11.reuse, -R51.reuse ;  /* 0x0000000b18187223 */ /* 0x180fe20000010833 */
        /* <DEDUP_REMOVED lines=10> */
[-CC-:B0-----:R-:W-:Y:S01]  /*13210*/  FFMA.FTZ R152, R80, R11.reuse, -R51.reuse ;  /* 0x0000000b50987223 */ /* 0x181fe20000010833 */
[-CC-:B------:R-:W-:Y:S01]  /*13220*/  FFMA.FTZ R49, R176, R11.reuse, -R51.reuse ;  /* 0x0000000bb0317223 */ /* 0x180fe20000010833 */
[----:B-1----:R-:W-:Y:S01]  /*13230*/  FFMA.FTZ R154, R84, R11, -R51 ;  /* 0x0000000b549a7223 */ /* 0x002fe20000010833 */
[----:B------:R-:W-:Y:S01]  /*13240*/  FMNMX.FTZ R33, R46, R33, !PT ;  /* 0x000000212e217209 */ /* 0x000fe20007810000 */
[----:B------:R-:W-:Y:S03]  /*13250*/  MUFU.EX2 R24, R24 ;  /* 0x0000001800187308 */ /* 0x000fe60000000800 */
[----:B------:R-:W-:-:S04]  /*13260*/  FMNMX.FTZ R35, R234, R33, !PT ;  /* 0x00000021ea237209 */ /* 0x000fc80007810000 */
[----:B------:R-:W-:Y:S01]  /*13270*/  FMNMX.FTZ R35, R50, R35, !PT ;  /* 0x0000002332237209 */ /* 0x000fe20007810000 */
[----:B------:R0:W-:Y:S03]  /*13280*/  MUFU.EX2 R33, R156 ;  /* 0x0000009c00217308 */ /* 0x0001e60000000800 */
[----:B------:R-:W-:-:S04]  /*13290*/  FMNMX.FTZ R37, R236, R35, !PT ;  /* 0x00000023ec257209 */ /* 0x000fc80007810000 */
[----:B------:R-:W-:Y:S01]  /*132a0*/  FMNMX.FTZ R12, R54, R37, !PT ;  /* 0x00000025360c7209 */ /* 0x000fe20007810000 */
[----:B------:R1:W-:Y:S01]  /*132b0*/  MUFU.EX2 R35, R44 ;  /* 0x0000002c00237308 */ /* 0x0003e20000000800 */
[----:B0-----:R-:W-:Y:S02]  /*132c0*/  FFMA.FTZ R156, R72, R11, -R51 ;  /* 0x0000000b489c7223 */ /* 0x001fe40000010833 */
[----:B------:R-:W-:-:S04]  /*132d0*/  FMNMX.FTZ R37, R55, R12, !PT ;  /* 0x0000000c37257209 */ /* 0x000fc80007810000 */
[----:B------:R-:W-:Y:S01]  /*132e0*/  FMNMX.FTZ R12, R58, R37, !PT ;  /* 0x000000253a0c7209 */ /* 0x000fe20007810000 */
[-CC-:B------:R-:W-:Y:S01]  /*132f0*/  FFMA.FTZ R37, R48, R11.reuse, -R51.reuse ;  /* 0x0000000b30257223 */ /* 0x180fe20000010833 */
[----:B------:R-:W-:Y:S01]  /*13300*/  FSEL R48, R87, -INF , !P4 ;  /* 0xff80000057307808 */ /* 0x000fe20006000000 */
[-CC-:B-1----:R-:W-:Y:S01]  /*13310*/  FFMA.FTZ R44, R162, R11.reuse, -R51.reuse ;  /* 0x0000000ba22c7223 */ /* 0x182fe20000010833 */
[----:B------:R-:W-:Y:S01]  /*13320*/  FMNMX.FTZ R39, R59, R12, !PT ;  /* 0x0000000c3b277209 */ /* 0x000fe20007810000 */
[----:B------:R-:W-:Y:S01]  /*13330*/  FFMA.FTZ R162, R68, R11, -R51 ;  /* 0x0000000b44a27223 */ /* 0x000fe20000010833 */
        /* <DEDUP_REMOVED lines=10> */
[----:B------:R-:W0:Y:S02]  /*133e0*/  MUFU.EX2 R20, R20 ;  /* 0x0000001400147308 */ /* 0x000e240000000800 */
[----:B------:R-:W-:Y:S01]  /*133f0*/  FMNMX.FTZ R12, R74, R41, !PT ;  /* 0x000000294a0c7209 */ /* 0x000fe20007810000 */
[----:B------:R-:W-:-:S03]  /*13400*/  FFMA.FTZ R41, R56, R11, -R51 ;  /* 0x0000000b38297223 */ /* 0x000fc60000010833 */
[----:B------:R-:W-:Y:S02]  /*13410*/  FMNMX.FTZ R43, R75, R12, !PT ;  /* 0x0000000c4b2b7209 */ /* 0x000fe40007810000 */
[----:B------:R-:W-:Y:S02]  /*13420*/  MUFU.EX2 R28, R28 ;  /* 0x0000001c001c7308 */ /* 0x000fe40000000800 */
[----:B------:R-:W-:-:S04]  /*13430*/  FMNMX.FTZ R12, R78, R43, !PT ;  /* 0x0000002b4e0c7209 */ /* 0x000fc80007810000 */
[----:B------:R-:W-:Y:S02]  /*13440*/  FMNMX.FTZ R43, R79, R12, !PT ;  /* 0x0000000c4f2b7209 */ /* 0x000fe40007810000 */
[----:B------:R-:W-:Y:S01]  /*13450*/  MUFU.EX2 R32, R32 ;  /* 0x0000002000207308 */ /* 0x000fe20000000800 */
[----:B0-----:R-:W-:Y:S02]  /*13460*/  F2FP.F16.F32.PACK_AB R176, R29, R20 ;  /* 0x000000141db0723e */ /* 0x001fe400000000ff */
[----:B------:R-:W-:Y:S01]  /*13470*/  FMNMX.FTZ R12, R82, R43, !PT ;  /* 0x0000002b520c7209 */ /* 0x000fe20007810000 */
[----:B------:R-:W-:-:S03]  /*13480*/  FFMA.FTZ R43, R170, R11, -R51 ;  /* 0x0000000baa2b7223 */ /* 0x000fc60000010833 */
[----:B------:R-:W-:Y:S01]  /*13490*/  FMNMX.FTZ R21, R83, R12, !PT ;  /* 0x0000000c53157209 */ /* 0x000fe20007810000 */
[----:B------:R-:W0:Y:S03]  /*134a0*/  MUFU.EX2 R36, R36 ;  /* 0x0000002400247308 */ /* 0x000e260000000800 */
[----:B------:R-:W-:-:S04]  /*134b0*/  FMNMX.FTZ R21, R86, R21, !PT ;  /* 0x0000001556157209 */ /* 0x000fc80007810000 */
[----:B------:R-:W-:Y:S01]  /*134c0*/  FMNMX.FTZ R12, R48, R21, !PT ;  /* 0x00000015300c7209 */ /* 0x000fe20007810000 */
[----:B------:R-:W-:Y:S01]  /*134d0*/  FFMA.FTZ R21, R168, R11, -R51 ;  /* 0x0000000ba8157223 */ /* 0x000fe20000010833 */
[----:B------:R-:W-:Y:S03]  /*134e0*/  MUFU.EX2 R37, R37 ;  /* 0x0000002500257308 */ /* 0x000fe60000000800 */
[----:B------:R-:W1:Y:S05]  /*134f0*/  SHFL.BFLY PT, R45, R12, 0x2, 0x1f ;  /* 0x0c401f000c2d7f89 */ /* 0x000e6a00000e0000 */
[----:B------:R-:W2:Y:S01]  /*13500*/  MUFU.EX2 R40, R40 ;  /* 0x0000002800287308 */ /* 0x000ea20000000800 */
[----:B0-----:R-:W-:-:S07]  /*13510*/  F2FP.F16.F32.PACK_AB R174, R36, R35 ;  /* 0x0000002324ae723e */ /* 0x001fce00000000ff */
[----:B------:R-:W-:Y:S08]  /*13520*/  MUFU.EX2 R39, R39 ;  /* 0x0000002700277308 */ /* 0x000ff00000000800 */
[----:B------:R-:W0:Y:S01]  /*13530*/  MUFU.EX2 R44, R44 ;  /* 0x0000002c002c7308 */ /* 0x000e220000000800 */
[----:B--2---:R-:W-:Y:S02]  /*13540*/  F2FP.F16.F32.PACK_AB R168, R40, R37 ;  /* 0x0000002528a8723e */ /* 0x004fe400000000ff */
[----:B-1----:R-:W-:Y:S01]  /*13550*/  FMNMX.FTZ R52, R12, R45, !PT ;  /* 0x0000002d0c347209 */ /* 0x002fe20007810000 */
[----:B------:R-:W-:Y:S01]  /*13560*/  FFMA.FTZ R45, R172, R11, -R51 ;  /* 0x0000000bac2d7223 */ /* 0x000fe20000010833 */
[----:B------:R-:W-:-:S03]  /*13570*/  F2FP.F16.F32.PACK_AB R172, R33, R32 ;  /* 0x0000002021ac723e */ /* 0x000fc600000000ff */
[----:B------:R-:W1:Y:S01]  /*13580*/  SHFL.BFLY PT, R53, R52, 0x1, 0x1f ;  /* 0x0c201f0034357f89 */ /* 0x000e6200000e0000 */
[----:B------:R-:W-:Y:S08]  /*13590*/  MUFU.EX2 R41, R41 ;  /* 0x0000002900297308 */ /* 0x000ff00000000800 */
[----:B------:R-:W-:Y:S01]  /*135a0*/  MUFU.EX2 R164, R164 ;  /* 0x000000a400a47308 */ /* 0x000fe20000000800 */
[----:B0-----:R-:W-:-:S07]  /*135b0*/  F2FP.F16.F32.PACK_AB R170, R44, R39 ;  /* 0x000000272caa723e */ /* 0x001fce00000000ff */
[----:B------:R-:W-:Y:S01]  /*135c0*/  MUFU.EX2 R13, R13 ;  /* 0x0000000d000d7308 */ /* 0x000fe20000000800 */
[----:B-1----:R-:W-:Y:S01]  /*135d0*/  FMNMX.FTZ R12, R52, R53, !PT ;  /* 0x00000035340c7209 */ /* 0x002fe20007810000 */
[-C--:B------:R-:W-:Y:S01]  /*135e0*/  FFMA.FTZ R53, R178, R11.reuse, -R51 ;  /* 0x0000000bb2357223 */ /* 0x080fe20000010833 */
[----:B------:R-:W-:-:S05]  /*135f0*/  FMUL.FTZ R51, R0, R11 ;  /* 0x0000000b00337220 */ /* 0x000fca0000410000 */
[----:B------:R-:W-:Y:S01]  /*13600*/  MUFU.EX2 R166, R166 ;  /* 0x000000a600a67308 */ /* 0x000fe20000000800 */
[C---:B------:R-:W-:Y:S01]  /*13610*/  FSETP.NEU.FTZ.AND P4, PT, R12.reuse, -INF , PT ;  /* 0xff8000000c00780b */ /* 0x040fe20003f9d000 */
[----:B------:R-:W-:Y:S01]  /*13620*/  FMUL.FTZ R61, R12, R11 ;  /* 0x0000000b0c3d7220 */ /* 0x000fe20000410000 */
[----:B------:R-:W-:-:S04]  /*13630*/  F2FP.F16.F32.PACK_AB R178, R31, R28 ;  /* 0x0000001c1fb2723e */ /* 0x000fc800000000ff */
[----:B------:R-:W-:Y:S01]  /*13640*/  FSEL R61, R61, RZ, P4 ;  /* 0x000000ff3d3d7208 */ /* 0x000fe20002000000 */
[----:B------:R-:W0:Y:S04]  /*13650*/  MUFU.EX2 R51, R51 ;  /* 0x0000003300337308 */ /* 0x000e280000000800 */
        /* <DEDUP_REMOVED lines=13> */
[----:B0-----:R-:W-:Y:S01]  /*13730*/  FFMA.FTZ R52, R51, R5, R24 ;  /* 0x0000000533347223 */ /* 0x001fe20000010018 */
[----:B------:R-:W-:Y:S01]  /*13740*/  MUFU.EX2 R0, R0 ;  /* 0x0000000000007308 */ /* 0x000fe20000000800 */
[-CC-:B------:R-:W-:Y:S01]  /*13750*/  FFMA.FTZ R46, R234, R11.reuse, -R61.reuse ;  /* 0x0000000bea2e7223 */ /* 0x180fe2000001083d */
[----:B------:R-:W-:Y:S01]  /*13760*/  F2FP.F16.F32.PACK_AB R182, R27, R26 ;  /* 0x0000001a1bb6723e */ /* 0x000fe200000000ff */
        /* <DEDUP_REMOVED lines=10> */
[-C--:B------:R-:W-:Y:S01]  /*13810*/  FFMA.FTZ R161, R66, R11.reuse, -R61 ;  /* 0x0000000b42a17223 */ /* 0x080fe2000001083d */
[----:B------:R-:W-:Y:S01]  /*13820*/  F2FP.F16.F32.PACK_AB R180, R25, R24 ;  /* 0x0000001819b4723e */ /* 0x000fe200000000ff */
        /* <DEDUP_REMOVED lines=17> */
[----:B------:R-:W-:Y:S01]  /*13940*/  FSEL R5, R12, RZ, P4 ;  /* 0x000000ff0c057208 */ /* 0x000fe20002000000 */
[----:B------:R-:W-:Y:S01]  /*13950*/  MUFU.EX2 R30, R30 ;  /* 0x0000001e001e7308 */ /* 0x000fe20000000800 */
[--C-:B------:R-:W-:Y:S01]  /*13960*/  FFMA.FTZ R48, R48, R11, -R61.reuse ;  /* 0x0000000b30307223 */ /* 0x100fe2000001083d */
[----:B------:R-:W-:Y:S01]  /*13970*/  FADD.FTZ R52, R33, R52 ;  /* 0x0000003421347221 */ /* 0x000fe20000010000 */
[----:B------:R-:W-:Y:S01]  /*13980*/  ISETP.GT.AND P4, PT, R4, R14, PT ;  /* 0x0000000e0400720c */ /* 0x000fe20003f84270 */
[-C--:B------:R-:W-:Y:S01]  /*13990*/  FMUL.FTZ R88, R88, R51.reuse ;  /* 0x0000003358587220 */ /* 0x080fe20000410000 */
[----:B------:R-:W-:Y:S01]  /*139a0*/  FMUL.FTZ R89, R89, R51 ;  /* 0x0000003359597220 */ /* 0x000fe20000410000 */
[----:B------:R-:W-:Y:S01]  /*139b0*/  FADD.FTZ R57, R35, R52 ;  /* 0x0000003423397221 */ /* 0x000fe20000010000 */
[----:B------:R-:W-:Y:S01]  /*139c0*/  FFMA.FTZ R52, R55, R11, -R61 ;  /* 0x0000000b37347223 */ /* 0x000fe2000001083d */
[----:B------:R-:W-:-:S02]  /*139d0*/  @!P1 VIADD R55, R22, 0x28860 ;  /* 0x0002886016379836 */ /* 0x000fc40000000000 */
[----:B------:R-:W-:Y:S01]  /*139e0*/  FADD.FTZ R22, -R5, R8 ;  /* 0x0000000805167221 */ /* 0x000fe20000010100 */
[----:B------:R-:W-:Y:S01]  /*139f0*/  FADD.FTZ R54, R36, R57 ;  /* 0x0000003924367221 */ /* 0x000fe20000010000 */
[----:B------:R0:W-:Y:S01]  /*13a00*/  MUFU.EX2 R8, R52 ;  /* 0x0000003400087308 */ /* 0x0001e20000000800 */
[----:B------:R-:W-:Y:S01]  /*13a10*/  FMUL.FTZ R92, R92, R51 ;  /* 0x000000335c5c7220 */ /* 0x000fe20000410000 */
[----:B------:R-:W-:Y:S01]  /*13a20*/  @!P1 PRMT R55, RZ, 0x654, R55 ;  /* 0x00000654ff379816 */ /* 0x000fe20000000037 */
[----:B------:R-:W-:Y:S01]  /*13a30*/  FADD.FTZ R5, R37, R54 ;  /* 0x0000003625057221 */ /* 0x000fe20000010000 */
[----:B------:R-:W-:Y:S01]  /*13a40*/  FMUL.FTZ R22, R22, R11 ;  /* 0x0000000b16167220 */ /* 0x000fe20000410000 */
[-C--:B------:R-:W-:Y:S01]  /*13a50*/  FMUL.FTZ R93, R93, R51.reuse ;  /* 0x000000335d5d7220 */ /* 0x080fe20000410000 */
[----:B------:R1:W-:Y:S01]  /*13a60*/  @!P1 SYNCS.ARRIVE.TRANS64.RED.A1T0 RZ, [R55+URZ], RZ ;  /* 0x000000ff37ff99a7 */ /* 0x0003e2000810043f */
[----:B------:R-:W-:Y:S01]  /*13a70*/  FADD.FTZ R54, R40, R5 ;  /* 0x0000000528367221 */ /* 0x000fe20000010000 */
[----:B------:R-:W-:Y:S01]  /*13a80*/  MUFU.EX2 R162, R162 ;  /* 0x000000a200a27308 */ /* 0x000fe20000000800 */
[-C--:B------:R-:W-:Y:S01]  /*13a90*/  FMUL.FTZ R96, R96, R51.reuse ;  /* 0x0000003360607220 */ /* 0x080fe20000410000 */
[-C--:B------:R-:W-:Y:S01]  /*13aa0*/  FMUL.FTZ R97, R97, R51.reuse ;  /* 0x0000003361617220 */ /* 0x080fe20000410000 */
[----:B------:R-:W-:Y:S01]  /*13ab0*/  FADD.FTZ R5, R39, R54 ;  /* 0x0000003627057221 */ /* 0x000fe20000010000 */
[-C--:B------:R-:W-:Y:S01]  /*13ac0*/  FMUL.FTZ R100, R100, R51.reuse ;  /* 0x0000003364647220 */ /* 0x080fe20000410000 */
[-C--:B------:R-:W-:Y:S01]  /*13ad0*/  FMUL.FTZ R101, R101, R51.reuse ;  /* 0x0000003365657220 */ /* 0x080fe20000410000 */
[-C--:B------:R-:W-:Y:S01]  /*13ae0*/  FMUL.FTZ R104, R104, R51.reuse ;  /* 0x0000003368687220 */ /* 0x080fe20000410000 */
[----:B0-----:R-:W-:Y:S01]  /*13af0*/  FADD.FTZ R52, R44, R5 ;  /* 0x000000052c347221 */ /* 0x001fe20000010000 */
[----:B-1----:R-:W0:Y:S01]  /*13b00*/  MUFU.EX2 R55, R22 ;  /* 0x0000001600377308 */ /* 0x002e220000000800 */
[-C--:B------:R-:W-:Y:S01]  /*13b10*/  FMUL.FTZ R105, R105, R51.reuse ;  /* 0x0000003369697220 */ /* 0x080fe20000410000 */
[-C--:B------:R-:W-:Y:S01]  /*13b20*/  FMUL.FTZ R108, R108, R51.reuse ;  /* 0x000000336c6c7220 */ /* 0x080fe20000410000 */
[----:B------:R-:W-:Y:S01]  /*13b30*/  FADD.FTZ R5, R41, R52 ;  /* 0x0000003429057221 */ /* 0x000fe20000010000 */
[-C--:B------:R-:W-:Y:S01]  /*13b40*/  FMUL.FTZ R109, R109, R51.reuse ;  /* 0x000000336d6d7220 */ /* 0x080fe20000410000 */
[-C--:B------:R-:W-:Y:S01]  /*13b50*/  FMUL.FTZ R112, R112, R51.reuse ;  /* 0x0000003370707220 */ /* 0x080fe20000410000 */
[----:B------:R-:W-:Y:S01]  /*13b60*/  FMUL.FTZ R113, R113, R51 ;  /* 0x0000003371717220 */ /* 0x000fe20000410000 */
[C---:B------:R-:W-:Y:S01]  /*13b70*/  FADD.FTZ R52, R164.reuse, R5 ;  /* 0x00000005a4347221 */ /* 0x040fe20000010000 */
[----:B------:R-:W1:Y:S01]  /*13b80*/  MUFU.EX2 R177, R177 ;  /* 0x000000b100b17308 */ /* 0x000e620000000800 */
[----:B------:R-:W-:Y:S01]  /*13b90*/  F2FP.F16.F32.PACK_AB R164, R164, R41 ;  /* 0x00000029a4a4723e */ /* 0x000fe200000000ff */
[-C--:B------:R-:W-:Y:S01]  /*13ba0*/  FMUL.FTZ R116, R116, R51.reuse ;  /* 0x0000003374747220 */ /* 0x080fe20000410000 */
[----:B------:R-:W-:Y:S01]  /*13bb0*/  FADD.FTZ R5, R13, R52 ;  /* 0x000000340d057221 */ /* 0x000fe20000010000 */
[-C--:B------:R-:W-:Y:S01]  /*13bc0*/  FMUL.FTZ R117, R117, R51.reuse ;  /* 0x0000003375757220 */ /* 0x080fe20000410000 */
[-C--:B------:R-:W-:Y:S01]  /*13bd0*/  FMUL.FTZ R120, R120, R51.reuse ;  /* 0x0000003378787220 */ /* 0x080fe20000410000 */
[----:B------:R-:W-:Y:S01]  /*13be0*/  FMUL.FTZ R121, R121, R51 ;  /* 0x0000003379797220 */ /* 0x000fe20000410000 */
[C---:B------:R-:W-:Y:S01]  /*13bf0*/  FADD.FTZ R5, R166.reuse, R5 ;  /* 0x00000005a6057221 */ /* 0x040fe20000010000 */
[----:B------:R-:W2:Y:S01]  /*13c00*/  MUFU.EX2 R43, R43 ;  /* 0x0000002b002b7308 */ /* 0x000ea20000000800 */
[----:B0-----:R-:W-:Y:S01]  /*13c10*/  FFMA.FTZ R52, R55, R3, R0 ;  /* 0x0000000337347223 */ /* 0x001fe20000010000 */
[----:B------:R-:W-:Y:S01]  /*13c20*/  F2FP.F16.F32.PACK_AB R166, R166, R13 ;  /* 0x0000000da6a6723e */ /* 0x000fe200000000ff */
[----:B------:R-:W-:Y:S01]  /*13c30*/  FADD.FTZ R54, R160, R5 ;  /* 0x00000005a0367221 */ /* 0x000fe20000010000 */
[----:B------:R-:W-:Y:S01]  /*13c40*/  F2FP.F16.F32.PACK_AB R160, R21, R160 ;  /* 0x000000a015a0723e */ /* 0x000fe200000000ff */
[C---:B------:R-:W-:Y:S01]  /*13c50*/  FADD.FTZ R52, R181.reuse, R52 ;  /* 0x00000034b5347221 */ /* 0x040fe20000010000 */
[----:B------:R-:W-:Y:S01]  /*13c60*/  F2FP.F16.F32.PACK_AB R181, R181, R0 ;  /* 0x00000000b5b5723e */ /* 0x000fe200000000ff */
[----:B------:R-:W-:Y:S01]  /*13c70*/  FADD.FTZ R5, R21, R54 ;  /* 0x0000003615057221 */ /* 0x000fe20000010000 */
[----:B------:R-:W0:Y:S01]  /*13c80*/  MUFU.EX2 R34, R34 ;  /* 0x0000002200227308 */ /* 0x000e220000000800 */
[----:B------:R-:W-:Y:S01]  /*13c90*/  FADD.FTZ R3, R183, R52 ;  /* 0x00000034b7037221 */ /* 0x000fe20000010000 */
[-C--:B------:R-:W-:Y:S01]  /*13ca0*/  FMUL.FTZ R124, R124, R51.reuse ;  /* 0x000000337c7c7220 */ /* 0x080fe20000410000 */
[----:B------:R-:W-:Y:S01]  /*13cb0*/  FADD.FTZ R54, R162, R5 ;  /* 0x00000005a2367221 */ /* 0x000fe20000010000 */
[-C--:B------:R-:W-:Y:S01]  /*13cc0*/  FMUL.FTZ R125, R125, R51.reuse ;  /* 0x000000337d7d7220 */ /* 0x080fe20000410000 */
[----:B------:R-:W-:Y:S01]  /*13cd0*/  FADD.FTZ R52, R30, R3 ;  /* 0x000000031e347221 */ /* 0x000fe20000010000 */
[-C--:B------:R-:W-:Y:S01]  /*13ce0*/  FMUL.FTZ R128, R128, R51.reuse ;  /* 0x0000003380807220 */ /* 0x080fe20000410000 */
[-C--:B------:R-:W-:Y:S01]  /*13cf0*/  FMUL.FTZ R129, R129, R51.reuse ;  /* 0x0000003381817220 */ /* 0x080fe20000410000 */
[----:B------:R-:W3:Y:S01]  /*13d00*/  MUFU.EX2 R156, R156 ;  /* 0x0000009c009c7308 */ /* 0x000ee20000000800 */
[----:B-1----:R-:W-:Y:S01]  /*13d10*/  FADD.FTZ R3, R177, R52 ;  /* 0x00000034b1037221 */ /* 0x002fe20000010000 */
[C---:B--2---:R-:W-:Y:S01]  /*13d20*/  FADD.FTZ R5, R43.reuse, R54 ;  /* 0x000000362b057221 */ /* 0x044fe20000010000 */
[----:B------:R-:W-:Y:S01]  /*13d30*/  F2FP.F16.F32.PACK_AB R162, R43, R162 ;  /* 0x000000a22ba2723e */ /* 0x000fe200000000ff */
[-C--:B------:R-:W-:Y:S01]  /*13d40*/  FMUL.FTZ R132, R132, R51.reuse ;  /* 0x0000003384847220 */ /* 0x080fe20000410000 */
[-C--:B------:R-:W-:Y:S01]  /*13d50*/  FMUL.FTZ R133, R133, R51.reuse ;  /* 0x0000003385857220 */ /* 0x080fe20000410000 */
[-C--:B------:R-:W-:Y:S01]  /*13d60*/  FMUL.FTZ R136, R136, R51.reuse ;  /* 0x0000003388887220 */ /* 0x080fe20000410000 */
[-C--:B------:R-:W-:Y:S01]  /*13d70*/  FMUL.FTZ R137, R137, R51.reuse ;  /* 0x0000003389897220 */ /* 0x080fe20000410000 */
[----:B------:R-:W1:Y:S01]  /*13d80*/  MUFU.EX2 R179, R179 ;  /* 0x000000b300b37308 */ /* 0x000e620000000800 */
        /* <DEDUP_REMOVED lines=8> */
[----:B---3--:R-:W-:Y:S01]  /*13e10*/  FADD.FTZ R26, R156, R5 ;  /* 0x000000059c1a7221 */ /* 0x008fe20000010000 */
[----:B------:R-:W-:Y:S01]  /*13e20*/  F2FP.F16.F32.PACK_AB R183, R30, R183 ;  /* 0x000000b71eb7723e */ /* 0x000fe200000000ff */
[----:B------:R-:W-:Y:S01]  /*13e30*/  VIADD R4, R4, 0xffffffff ;  /* 0xffffffff04047836 */ /* 0x000fe20000000000 */
[----:B------:R-:W-:Y:S01]  /*13e40*/  F2FP.F16.F32.PACK_AB R177, R34, R177 ;  /* 0x000000b122b1723e */ /* 0x000fe200000000ff */
[-C--:B------:R-:W-:Y:S01]  /*13e50*/  FMUL.FTZ R90, R90, R55.reuse ;  /* 0x000000375a5a7220 */ /* 0x080fe20000410000 */
[-C--:B------:R-:W-:Y:S01]  /*13e60*/  FMUL.FTZ R91, R91, R55.reuse ;  /* 0x000000375b5b7220 */ /* 0x080fe20000410000 */
[-C--:B------:R-:W-:Y:S01]  /*13e70*/  FMUL.FTZ R94, R94, R55.reuse ;  /* 0x000000375e5e7220 */ /* 0x080fe20000410000 */
[----:B------:R-:W2:Y:S01]  /*13e80*/  MUFU.EX2 R38, R38 ;  /* 0x0000002600267308 */ /* 0x000ea20000000800 */
        /* <DEDUP_REMOVED lines=8> */
[C---:B0-----:R-:W-:Y:S01]  /*13f10*/  FADD.FTZ R5, R45.reuse, R26 ;  /* 0x0000001a2d057221 */ /* 0x041fe20000010000 */
[----:B------:R-:W-:Y:S01]  /*13f20*/  F2FP.F16.F32.PACK_AB R156, R45, R156 ;  /* 0x0000009c2d9c723e */ /* 0x000fe200000000ff */
[-C--:B------:R-:W-:Y:S01]  /*13f30*/  FMUL.FTZ R107, R107, R55.reuse ;  /* 0x000000376b6b7220 */ /* 0x080fe20000410000 */
[-C--:B------:R-:W-:Y:S01]  /*13f40*/  FMUL.FTZ R110, R110, R55.reuse ;  /* 0x000000376e6e7220 */ /* 0x080fe20000410000 */
[-C--:B------:R-:W-:Y:S01]  /*13f50*/  FMUL.FTZ R111, R111, R55.reuse ;  /* 0x000000376f6f7220 */ /* 0x080fe20000410000 */
[-C--:B------:R-:W-:Y:S01]  /*13f60*/  FMUL.FTZ R114, R114, R55.reuse ;  /* 0x0000003772727220 */ /* 0x080fe20000410000 */
[----:B------:R-:W-:Y:S01]  /*13f70*/  FMUL.FTZ R115, R115, R55 ;  /* 0x0000003773737220 */ /* 0x000fe20000410000 */
[----:B------:R-:W0:Y:S01]  /*13f80*/  MUFU.EX2 R42, R42 ;  /* 0x0000002a002a7308 */ /* 0x000e220000000800 */
        /* <DEDUP_REMOVED lines=24> */
[----:B--2---:R-:W-:Y:S01]  /*14110*/  FADD.FTZ R3, R175, R26 ;  /* 0x0000001aaf037221 */ /* 0x004fe20000010000 */
[-C--:B------:R-:W-:Y:S01]  /*14120*/  FMUL.FTZ R150, R150, R55.reuse ;  /* 0x0000003796967220 */ /* 0x080fe20000410000 */
[----:B------:R-:W-:Y:S01]  /*14130*/  FMUL.FTZ R151, R151, R55 ;  /* 0x0000003797977220 */ /* 0x000fe20000410000 */
[----:B------:R-:W-:-:S02]  /*14140*/  IMAD.MOV.U32 R186, RZ, RZ, R9 ;  /* 0x000000ffffba7224 */ /* 0x000fc400078e0009 */
[----:B------:R-:W-:Y:S02]  /*14150*/  IMAD.MOV.U32 R0, RZ, RZ, R10 ;  /* 0x000000ffff007224 */ /* 0x000fe400078e000a */
        /* <DEDUP_REMOVED lines=9> */
[----:B-1----:R-:W-:Y:S01]  /*141f0*/  FADD.FTZ R3, R171, R26 ;  /* 0x0000001aab037221 */ /* 0x002fe20000010000 */
[----:B------:R-:W-:-:S03]  /*14200*/  F2FP.F16.F32.PACK_AB R171, R8, R171 ;  /* 0x000000ab08ab723e */ /* 0x000fc600000000ff */
[----:B------:R-:W-:Y:S01]  /*14210*/  FADD.FTZ R26, R8, R3 ;  /* 0x00000003081a7221 */ /* 0x000fe20000010000 */
[----:B------:R-:W-:Y:S02]  /*14220*/  IMAD.MOV.U32 R8, RZ, RZ, R12 ;  /* 0x000000ffff087224 */ /* 0x000fe400078e000c */
        /* <DEDUP_REMOVED lines=49> */
[----:B--2---:R-:W-:Y:S01]  /*14540*/  FADD.FTZ R3, R86, R3 ;  /* 0x0000000356037221 */ /* 0x004fe20000010000 */
[C---:B-1----:R-:W-:Y:S01]  /*14550*/  FADD.FTZ R5, R53.reuse, R28 ;  /* 0x0000001c35057221 */ /* 0x042fe20000010000 */
[----:B------:R-:W-:Y:S02]  /*14560*/  F2FP.F16.F32.PACK_AB R154, R53, R154 ;  /* 0x0000009a359a723e */ /* 0x000fe400000000ff */
[C---:B0-----:R-:W-:Y:S01]  /*14570*/  FADD.FTZ R3, R48.reuse, R3 ;  /* 0x0000000330037221 */ /* 0x041fe20000010000 */
[----:B------:R-:W-:Y:S01]  /*14580*/  F2FP.F16.F32.PACK_AB R155, R48, R86 ;  /* 0x00000056309b723e */ /* 0x000fe200000000ff */
[----:B------:R-:W-:Y:S06]  /*14590*/  @P4 BRA `(.L_x_8555) ;  /* 0xffffffcc006c4947 */ /* 0x000fec000383ffff */
[----:B------:R-:W-:Y:S01]  /*145a0*/  MOV R8, R12 ;  /* 0x0000000c00087202 */ /* 0x000fe20000000f00 */
[----:B------:R-:W-:Y:S02]  /*145b0*/  IMAD.MOV.U32 R0, RZ, RZ, R10 ;  /* 0x000000ffff007224 */ /* 0x000fe400078e000a */
[----:B------:R-:W-:Y:S02]  /*145c0*/  IMAD.MOV.U32 R22, RZ, RZ, R15 ;  /* 0x000000ffff167224 */ /* 0x000fe400078e000f */
[----:B------:R-:W-:-:S07]  /*145d0*/  IMAD.MOV.U32 R186, RZ, RZ, R9 ;  /* 0x000000ffffba7224 */ /* 0x000fce00078e0009 */
.L_x_8537:
[----:B------:R-:W0:Y:S01]  /*145e0*/  LDC R9, c[0x0][0x448] ;  /* 0x00011200ff097b82 */ /* 0x000e220000000800 */
[----:B------:R-:W-:-:S07]  /*145f0*/  IADD3 R12, R188, 0x1, -R187 ;  /* 0x00000001bc0c7810 */ /* 0x000fce0007ffe8bb */
[----:B------:R-:W1:Y:S01]  /*14600*/  LDC R14, c[0x0][0x9e4] ;  /* 0x00027900ff0e7b82 */ /* 0x000e620000000800 */
[----:B0-----:R-:W-:Y:S01]  /*14610*/  ISETP.NE.AND P4, PT, R9, 0x1, PT ;  /* 0x000000010900780c */ /* 0x001fe20003f85270 */
[----:B------:R-:W-:Y:S01]  /*14620*/  VIADD R9, R193, 0x7f ;  /* 0x0000007fc1097836 */ /* 0x000fe20000000000 */
[----:B-1----:R-:W-:-:S11]  /*14630*/  ISETP.GE.AND P5, PT, R14, 0x1, PT ;  /* 0x000000010e00780c */ /* 0x002fd60003fa6270 */
[----:B------:R-:W0:Y:S08]  /*14640*/  @P4 LDC R10, c[0x0][0x44c] ;  /* 0x00011300ff0a4b82 */ /* 0x000e300000000800 */
[----:B------:R-:W1:Y:S01]  /*14650*/  @P4 LDC R13, c[0x0][0x450] ;  /* 0x00011400ff0d4b82 */ /* 0x000e620000000800 */
[----:B0-----:R-:W-:-:S05]  /*14660*/  @P4 IMAD.HI.U32 R10, R9, R10, RZ ;  /* 0x0000000a090a4227 */ /* 0x001fca00078e00ff */
[----:B-1----:R-:W-:-:S05]  /*14670*/  @P4 SHF.R.U32.HI R9, RZ, R13, R10 ;  /* 0x0000000dff094219 */ /* 0x002fca000001160a */
[----:B------:R-:W-:-:S04]  /*14680*/  IMAD.IADD R9, R12, 0x1, R9 ;  /* 0x000000010c097824 */ /* 0x000fc800078e0209 */
[----:B------:R-:W-:Y:S01]  /*14690*/  IMAD.IADD R6, R9, 0x1, -R6 ;  /* 0x0000000109067824 */ /* 0x000fe200078e0a06 */
        /* <DEDUP_REMOVED lines=11> */
.L_x_8558:
[----:B------:R-:W-:-:S13]  /*14750*/  ISETP.NE.AND P2, PT, R14, 0x1, PT ;  /* 0x000000010e00780c */ /* 0x000fda0003f45270 */
[----:B------:R-:W0:Y:S02]  /*14760*/  @P2 LDC.64 R12, c[0x0][0x9e8] ;  /* 0x00027a00ff0c2b82 */ /* 0x000e240000000a00 */
[----:B0-----:R-:W-:-:S05]  /*14770*/  @P2 IMAD.HI.U32 R10, R9, R12, RZ ;  /* 0x0000000c090a2227 */ /* 0x001fca00078e00ff */
[----:B------:R-:W-:-:S07]  /*14780*/  @P2 SHF.R.U32.HI R9, RZ, R13, R10 ;  /* 0x0000000dff092219 */ /* 0x000fce000001160a */
.L_x_8559:
[----:B------:R-:W-:Y:S05]  /*14790*/  BSYNC B0 ;  /* 0x0000000000007941 */ /* 0x000fea0003800000 */
.L_x_8557:
[----:B------:R-:W-:-:S05]  /*147a0*/  IMAD R9, R9, R14, RZ ;  /* 0x0000000e09097224 */ /* 0x000fca00078e02ff */
[----:B------:R-:W-:-:S07]  /*147b0*/  VIMNMX R6, R6, R9, !PT ;  /* 0x0000000906067248 */ /* 0x000fce0007fe0100 */
.L_x_8556:
[----:B------:R-:W-:-:S05]  /*147c0*/  VIADD R6, R6, 0x7f ;  /* 0x0000007f06067836 */ /* 0x000fca0000000000 */
[----:B------:R-:W-:-:S04]  /*147d0*/  SHF.R.S32.HI R9, RZ, 0x1f, R6 ;  /* 0x0000001fff097819 */ /* 0x000fc80000011406 */
[----:B------:R-:W-:-:S04]  /*147e0*/  LEA.HI R9, R9, R6, RZ, 0x7 ;  /* 0x0000000609097211 */ /* 0x000fc800078f38ff */
[----:B------:R-:W-:-:S04]  /*147f0*/  SHF.R.S32.HI R9, RZ, 0x7, R9 ;  /* 0x00000007ff097819 */ /* 0x000fc80000011409 */
[----:B------:R-:W-:-:S04]  /*14800*/  VIMNMX R12, R196, R9, !PT ;  /* 0x00000009c40c7248 */ /* 0x000fc80007fe0100 */
[----:B------:R-:W-:-:S13]  /*14810*/  ISETP.GE.AND P2, PT, R4, R12, PT ;  /* 0x0000000c0400720c */ /* 0x000fda0003f46270 */
[----:B------:R-:W-:Y:S05]  /*14820*/  @!P2 BRA `(.L_x_8560) ;  /* 0x000000200084a947 */ /* 0x000fea0003800000 */
[----:B------:R-:W-:Y:S02]  /*14830*/  IMAD.MOV.U32 R6, RZ, RZ, R8 ;  /* 0x000000ffff067224 */ /* 0x000fe400078e0008 */
[----:B------:R-:W-:Y:S02]  /*14840*/  IMAD.MOV.U32 R14, RZ, RZ, R0 ;  /* 0x000000ffff0e7224 */ /* 0x000fe400078e0000 */
[----:B------:R-:W-:Y:S02]  /*14850*/  IMAD.MOV.U32 R15, RZ, RZ, R186 ;  /* 0x000000ffff0f7224 */ /* 0x000fe400078e00ba */
[----:B------:R-:W-:-:S07]  /*14860*/  IMAD.MOV.U32 R13, RZ, RZ, R22 ;  /* 0x000000ffff0d7224 */ /* 0x000fce00078e0016 */
.L_x_8570:
        /* <DEDUP_REMOVED lines=10> */
.L_x_8562:
[----:B------:R-:W-:Y:S01]  /*14910*/  IMAD R0, R22, 0x8, R2 ;  /* 0x0000000816007824 */ /* 0x000fe200078e0202 */
[----:B------:R-:W-:-:S04]  /*14920*/  SHF.L.U32 R9, R186, 0x1f, RZ ;  /* 0x0000001fba097819 */ /* 0x000fc800000006ff */
[----:B------:R0:W1:Y:S01]  /*14930*/  SYNCS.PHASECHK.TRANS64.TRYWAIT P3, [R0+URZ+0x28830], R9 ;  /* 0x02883009000075a7 */ /* 0x000062000806017f */
[----:B------:R-:W-:Y:S05]  /*14940*/  @!P0 BRA `(.L_x_8563) ;  /* 0x0000000000048947 */ /* 0x000fea0003800000 */
[----:B------:R-:W-:Y:S01]  /*14950*/  BPT.TRAP 0x1 ;  /* 0x000000040000795c */ /* 0x000fe20000300000 */
.L_x_8563:
[----:B------:R-:W-:Y:S04]  /*14960*/  BSSY B0, `(.L_x_8561) ;  /* 0x0000004000007945 */ /* 0x000fe80003800000 */
[----:B-1----:R-:W-:Y:S05]  /*14970*/  @P3 BRA `(.L_x_8564) ;  /* 0x0000000000083947 */ /* 0x002fea0003800000 */
[----:B------:R-:W1:Y:S02]  /*14980*/  SYNCS.PHASECHK.TRANS64.TRYWAIT P3, [R0+URZ+0x28830], R9 ;  /* 0x02883009000075a7 */ /* 0x000e64000806017f */
[----:B-1----:R-:W-:Y:S05]  /*14990*/  @!P3 BRA `(.L_x_8565) ;  /* 0x00000110002cb947 */ /* 0x002fea0003800000 */
.L_x_8564:
[----:B------:R-:W-:Y:S05]  /*149a0*/  BSYNC B0 ;  /* 0x0000000000007941 */ /* 0x000fea0003800000 */
.L_x_8561:
        /* <DEDUP_REMOVED lines=22> */
[----:B0-----:R-:W-:Y:S02]  /*14b10*/  SHF.R.U32.HI R0, RZ, 0x7, R0 ;  /* 0x00000007ff007819 */ /* 0x001fe40000011600 */
[----:B------:R-:W-:Y:S01]  /*14b20*/  R2UR UR22, R10 ;  /* 0x000000000a1672ca */ /* 0x000fe200000e0000 */
[----:B------:R-:W-:Y:S01]  /*14b30*/  VIADD R10, R8, 0x402 ;  /* 0x00000402080a7836 */ /* 0x000fe20000000000 */
[----:B------:R-:W-:Y:S02]  /*14b40*/  IADD3 R0, R0, 0x8, RZ ;  /* 0x0000000800007810 */ /* 0x000fe40007ffe0ff */
[----:B------:R-:W-:Y:S01]  /*14b50*/  R2UR UR23, R11 ;  /* 0x000000000b1772ca */ /* 0x000fe200000e0000 */
[----:B------:R-:W-:Y:S01]  /*14b60*/  IMAD.MOV.U32 R11, RZ, RZ, 0x40000040 ;  /* 0x40000040ff0b7424 */ /* 0x000fe200078e00ff */
[----:B------:R-:W-:Y:S01]  /*14b70*/  R2UR UR26, R10 ;  /* 0x000000000a1a72ca */ /* 0x000fe200000e0000 */
[----:B------:R0:W-:Y:S01]  /*14b80*/  BAR.SYNC.DEFER_BLOCKING R0, 0x100 ;  /* 0x000400000000751d */ /* 0x0001e20000010000 */
[----:B------:R-:W-:-:S02]  /*14b90*/  VIADD R10, R8, 0x404 ;  /* 0x00000404080a7836 */ /* 0x000fc40000000000 */
[----:B------:R-:W-:Y:S01]  /*14ba0*/  R2UR UR27, R11 ;  /* 0x000000000b1b72ca */ /* 0x000fe200000e0000 */
[----:B------:R-:W-:Y:S02]  /*14bb0*/  IMAD.MOV.U32 R11, RZ, RZ, 0x40000040 ;  /* 0x40000040ff0b7424 */ /* 0x000fe400078e00ff */
[----:B------:R-:W-:Y:S01]  /*14bc0*/  R2UR UR30, R10 ;  /* 0x000000000a1e72ca */ /* 0x000fe200000e0000 */
[----:B------:R-:W-:Y:S02]  /*14bd0*/  VIADD R8, R8, 0x406 ;  /* 0x0000040608087836 */ /* 0x000fe40000000000 */
[----:B------:R-:W-:-:S03]  /*14be0*/  R2UR UR31, R11 ;  /* 0x000000000b1f72ca */ /* 0x000fc600000e0000 */
        /* <DEDUP_REMOVED lines=28> */
.L_x_8567:
[----:B------:R-:W-:Y:S01]  /*14db0*/  SHF.L.U32 R0, R15, 0x1f, RZ ;  /* 0x0000001f0f007819 */ /* 0x000fe200000006ff */
[----:B------:R-:W-:-:S04]  /*14dc0*/  IMAD R9, R13, 0x8, R2 ;  /* 0x000000080d097824 */ /* 0x000fc800078e0202 */
[----:B------:R0:W1:Y:S01]  /*14dd0*/  SYNCS.PHASECHK.TRANS64.TRYWAIT P2, [R9+URZ+0x28850], R0 ;  /* 0x02885000090075a7 */ /* 0x000062000804017f */
[----:B------:R-:W-:Y:S05]  /*14de0*/  @!P0 BRA `(.L_x_8568) ;  /* 0x0000000000048947 */ /* 0x000fea0003800000 */
[----:B------:R-:W-:Y:S01]  /*14df0*/  BPT.TRAP 0x1 ;  /* 0x000000040000795c */ /* 0x000fe20000300000 */
.L_x_8568:
[----:B-1----:R-:W-:Y:S05]  /*14e00*/  @P2 BRA `(.L_x_8566) ;  /* 0x0000000000082947 */ /* 0x002fea0003800000 */
[----:B------:R-:W1:Y:S02]  /*14e10*/  SYNCS.PHASECHK.TRANS64.TRYWAIT P2, [R9+URZ+0x28850], R0 ;  /* 0x02885000090075a7 */ /* 0x000e64000804017f */
[----:B-1----:R-:W-:Y:S05]  /*14e20*/  @!P2 BRA `(.L_x_8569) ;  /* 0x0000010c001ca947 */ /* 0x002fea0003800000 */
.L_x_8566:
[----:B01----:R-:W-:Y:S01]  /*14e30*/  IADD3 R0, R2, 0x400, RZ ;  /* 0x0000040002007810 */ /* 0x003fe20007ffe0ff */
[----:B------:R-:W-:Y:S05]  /*14e40*/  WARPSYNC.ALL ;  /* 0x0000000000007948 */ /* 0x000fea0003800000 */
[----:B------:R-:W-:-:S04]  /*14e50*/  SHF.R.U32.HI R0, RZ, 0x4, R0 ;  /* 0x00000004ff007819 */ /* 0x000fc80000011600 */
[----:B------:R-:W-:-:S04]  /*14e60*/  LOP3.LUT R0, R0, 0x3fff, RZ, 0xc0, !PT ;  /* 0x00003fff00007812 */ /* 0x000fc800078ec0ff */
[----:B------:R-:W-:-:S05]  /*14e70*/  LOP3.LUT R0, R0, 0x4000000, RZ, 0xfc, !PT ;  /* 0x0400000000007812 */ /* 0x000fca00078efcff */
[----:B------:R-:W-:Y:S01]  /*14e80*/  IMAD R10, R13, 0x800, R0 ;  /* 0x000008000d0a7824 */ /* 0x000fe200078e0200 */
[----:B------:R-:W-:Y:S01]  /*14e90*/  WARPGROUP.ARRIVE ;  /* 0x00000000000079c5 */ /* 0x000fe20000000000 */
[----:B------:R-:W-:Y:S01]  /*14ea0*/  IMAD.MOV.U32 R11, RZ, RZ, 0x40000040 ;  /* 0x40000040ff0b7424 */ /* 0x000fe200078e00ff */
[----:B------:R-:W-:Y:S01]  /*14eb0*/  FMNMX.FTZ R0, R24, R14, !PT ;  /* 0x0000000e18007209 */ /* 0x000fe20007810000 */
[C---:B------:R-:W-:Y:S01]  /*14ec0*/  VIADD R8, R10.reuse, 0x80 ;  /* 0x000000800a087836 */ /* 0x040fe20000000000 */
[----:B------:R-:W-:Y:S01]  /*14ed0*/  R2UR UR10, R10 ;  /* 0x000000000a0a72ca */ /* 0x000fe200000e0000 */
[----:B------:R-:W-:Y:S01]  /*14ee0*/  IMAD.MOV.U32 R9, RZ, RZ, 0x40000040 ;  /* 0x40000040ff097424 */ /* 0x000fe200078e00ff */
[----:B------:R-:W-:Y:S01]  /*14ef0*/  R2UR UR11, R11 ;  /* 0x000000000b0b72ca */ /* 0x000fe200000e0000 */
[----:B------:R-:W0:Y:S01]  /*14f00*/  S2R R230, SR_TID.X ;  /* 0x0000000000e67919 */ /* 0x000e220000002100 */
[----:B------:R-:W-:Y:S01]  /*14f10*/  @!P1 IMAD R13, R13, 0x8, R2 ;  /* 0x000000080d0d9824 */ /* 0x000fe200078e0202 */
[C---:B------:R-:W-:Y:S01]  /*14f20*/  ISETP.GT.AND P2, PT, R4.reuse, R12, PT ;  /* 0x0000000c0400720c */ /* 0x040fe20003f44270 */
[----:B------:R-:W-:-:S02]  /*14f30*/  VIADD R4, R4, 0xffffffff ;  /* 0xffffffff04047836 */ /* 0x000fc40000000000 */
[----:B------:R-:W-:-:S05]  /*14f40*/  @!P1 VIADD R13, R13, 0x28860 ;  /* 0x000288600d0d9836 */ /* 0x000fca0000000000 */
[----:B------:R-:W-:Y:S02]  /*14f50*/  @!P1 PRMT R13, RZ, 0x654, R13 ;  /* 0x00000654ff0d9816 */ /* 0x000fe4000000000d */
[----:B------:R-:W-:Y:S01]  /*14f60*/  HGMMA.64x128x16.F32 R88, R180, gdesc[UR8].tnspB, R88, gsb0 ;  /* 0x41e00008b4587df0 */ /* 0x000fe20008000858 */
[----:B------:R-:W-:Y:S01]  /*14f70*/  R2UR UR10, R8 ;  /* 0x00000000080a72ca */ /* 0x000fe200000e0000 */
[----:B------:R-:W-:Y:S01]  /*14f80*/  VIADD R8, R10, 0x100 ;  /* 0x000001000a087836 */ /* 0x000fe20000000000 */
[----:B------:R-:W-:Y:S02]  /*14f90*/  R2UR UR11, R9 ;  /* 0x00000000090b72ca */ /* 0x000fe400000e0000 */
[----:B------:R-:W-:-:S04]  /*14fa0*/  FMNMX.FTZ R9, R25, R0, !PT ;  /* 0x0000000019097209 */ /* 0x000fc80007810000 */
[----:B------:R-:W-:Y:S01]  /*14fb0*/  FMNMX.FTZ R0, R28, R9, !PT ;  /* 0x000000091c007209 */ /* 0x000fe20007810000 */
[----:B------:R-:W-:Y:S01]  /*14fc0*/  IMAD.MOV.U32 R9, RZ, RZ, 0x40000040 ;  /* 0x40000040ff097424 */ /* 0x000fe200078e00ff */
[----:B0-----:R-:W-:Y:S01]  /*14fd0*/  SHF.R.U32.HI R230, RZ, 0x7, R230 ;  /* 0x00000007ffe67819 */ /* 0x001fe200000116e6 */
[----:B------:R-:W-:Y:S02]  /*14fe0*/  WARPGROUP.DEPBAR.LE gsb0, 0x0 ;  /* 0x00008000000079c5 */ /* 0x000fe40000010000 */
[----:B------:R-:W-:-:S06]  /*14ff0*/  WARPGROUP.ARRIVE ;  /* 0x00000000000079c5 */ /* 0x000fcc0000000000 */
[----:B------:R-:W-:Y:S01]  /*15000*/  HGMMA.64x128x16.F32 R88, R176, gdesc[UR8].tnspB, R88, gsb0 ;  /* 0x41e00008b0587df0 */ /* 0x000fe20008000858 */
[----:B------:R-:W-:Y:S01]  /*15010*/  R2UR UR10, R8 ;  /* 0x00000000080a72ca */ /* 0x000fe200000e0000 */
[----:B------:R-:W-:Y:S01]  /*15020*/  VIADD R8, R10, 0x180 ;  /* 0x000001800a087836 */ /* 0x000fe20000000000 */
[----:B------:R-:W-:Y:S02]  /*15030*/  R2UR UR11, R9 ;  /* 0x00000000090b72ca */ /* 0x000fe400000e0000 */
        /* <DEDUP_REMOVED lines=24> */
[----:B------:R-:W-:-:S03]  /*151c0*/  IMAD.MOV.U32 R9, RZ, RZ, 0x40000040 ;  /* 0x40000040ff097424 */ /* 0x000fc600078e00ff */
[----:B------:R-:W-:-:S04]  /*151d0*/  FMNMX.FTZ R11, R77, R0, !PT ;  /* 0x000000004d0b7209 */ /* 0x000fc80007810000 */
[----:B------:R-:W-:Y:S02]  /*151e0*/  FMNMX.FTZ R0, R80, R11, !PT ;  /* 0x0000000b50007209 */ /* 0x000fe40007810000 */
[----:B------:R-:W0:Y:S01]  /*151f0*/  LDC R11, c[0x0][0x988] ;  /* 0x00026200ff0b7b82 */ /* 0x000e220000000800 */
[----:B------:R-:W-:Y:S02]  /*15200*/  WARPGROUP.DEPBAR.LE gsb0, 0x0 ;  /* 0x00008000000079c5 */ /* 0x000fe40000010000 */
[----:B------:R-:W-:-:S06]  /*15210*/  WARPGROUP.ARRIVE ;  /* 0x00000000000079c5 */ /* 0x000fcc0000000000 */
[----:B------:R-:W-:Y:S01]  /*15220*/  HGMMA.64x128x16.F32 R88, R172, gdesc[UR8].tnspB, R88, gsb0 ;  /* 0x41e00008ac587df0 */ /* 0x000fe20008000858 */
[----:B------:R-:W-:Y:S02]  /*15230*/  R2UR UR10, R8 ;  /* 0x00000000080a72ca */ /* 0x000fe400000e0000 */
[----:B------:R-:W-:Y:S02]  /*15240*/  R2UR UR11, R9 ;  /* 0x00000000090b72ca */ /* 0x000fe400000e0000 */
[----:B------:R-:W-:-:S04]  /*15250*/  FMNMX.FTZ R9, R81, R0, !PT ;  /* 0x0000000051097209 */ /* 0x000fc80007810000 */
[----:B------:R-:W-:-:S04]  /*15260*/  FMNMX.FTZ R0, R84, R9, !PT ;  /* 0x0000000954007209 */ /* 0x000fc80007810000 */
[----:B------:R-:W-:-:S05]  /*15270*/  FMNMX.FTZ R8, R85, R0, !PT ;  /* 0x0000000055087209 */ /* 0x000fca0007810000 */
[----:B------:R-:W1:Y:S02]  /*15280*/  SHFL.BFLY PT, R9, R8, 0x2, 0x1f ;  /* 0x0c401f0008097f89 */ /* 0x000e6400000e0000 */
[----:B-1----:R-:W-:Y:S01]  /*15290*/  FMNMX.FTZ R21, R8, R9, !PT ;  /* 0x0000000908157209 */ /* 0x002fe20007810000 */
[----:B------:R-:W-:Y:S02]  /*152a0*/  VIADD R8, R10, 0x200 ;  /* 0x000002000a087836 */ /* 0x000fe40000000000 */
[----:B------:R-:W-:Y:S02]  /*152b0*/  IMAD.MOV.U32 R9, RZ, RZ, 0x40000040 ;  /* 0x40000040ff097424 */ /* 0x000fe400078e00ff */
        /* <DEDUP_REMOVED lines=32> */
[----:B------:R-:W0:Y:S01]  /*154c0*/  MUFU.EX2 R25, R25 ;  /* 0x0000001900197308 */ /* 0x000e220000000800 */
[C---:B-1----:R-:W-:Y:S01]  /*154d0*/  FADD.FTZ R5, R180.reuse, R5 ;  /* 0x00000005b4057221 */ /* 0x042fe20000010000 */
[----:B------:R-:W-:Y:S01]  /*154e0*/  F2FP.F16.F32.PACK_AB R180, R180, R15 ;  /* 0x0000000fb4b4723e */ /* 0x000fe200000000ff */
[----:B------:R-:W-:Y:S01]  /*154f0*/  IMAD.MOV.U32 R15, RZ, RZ, R186 ;  /* 0x000000ffff0f7224 */ /* 0x000fe200078e00ba */
[----:B------:R-:W-:Y:S02]  /*15500*/  WARPGROUP.DEPBAR.LE gsb0, 0x0 ;  /* 0x00008000000079c5 */ /* 0x000fe40000010000 */
[----:B------:R-:W-:Y:S01]  /*15510*/  WARPGROUP.ARRIVE ;  /* 0x00000000000079c5 */ /* 0x000fe20000000000 */
[-CC-:B------:R-:W-:Y:S01]  /*15520*/  FFMA.FTZ R172, R40, R11.reuse, -R20.reuse ;  /* 0x0000000b28ac7223 */ /* 0x180fe20000010814 */
[----:B------:R-:W-:Y:S01]  /*15530*/  FFMA.FTZ R174, R44, R11, -R20 ;  /* 0x0000000b2cae7223 */ /* 0x000fe20000010814 */
[----:B------:R-:W1:Y:S03]  /*15540*/  MUFU.EX2 R176, R176 ;  /* 0x000000b000b07308 */ /* 0x000e660000000800 */
[----:B------:R-:W-:Y:S01]  /*15550*/  HGMMA.64x128x16.F32 R88, R168, gdesc[UR8].tnspB, R88, gsb0 ;  /* 0x41e00008a8587df0 */ /* 0x000fe20008000858 */
[----:B------:R-:W-:-:S02]  /*15560*/  R2UR UR10, R8 ;  /* 0x00000000080a72ca */ /* 0x000fc400000e0000 */
[----:B------:R-:W-:Y:S02]  /*15570*/  R2UR UR11, R9 ;  /* 0x00000000090b72ca */ /* 0x000fe400000e0000 */
[----:B------:R-:W-:Y:S01]  /*15580*/  FMNMX.FTZ R8, R26, R6, !PT ;  /* 0x000000061a087209 */ /* 0x000fe20007810000 */
[----:B------:R-:W3:Y:S03]  /*15590*/  MUFU.EX2 R29, R29 ;  /* 0x0000001d001d7308 */ /* 0x000ee60000000800 */
[----:B------:R-:W-:-:S04]  /*155a0*/  FMNMX.FTZ R9, R27, R8, !PT ;  /* 0x000000081b097209 */ /* 0x000fc80007810000 */
        /* <DEDUP_REMOVED lines=23> */
[----:B------:R-:W-:Y:S01]  /*15720*/  FMNMX.FTZ R9, R59, R8, !PT ;  /* 0x000000083b097209 */ /* 0x000fe20007810000 */
[----:B------:R-:W-:-:S03]  /*15730*/  VIADD R8, R10, 0x280 ;  /* 0x000002800a087836 */ /* 0x000fc60000000000 */
[----:B------:R-:W-:Y:S01]  /*15740*/  FMNMX.FTZ R24, R62, R9, !PT ;  /* 0x000000093e187209 */ /* 0x000fe20007810000 */
[----:B------:R-:W-:Y:S01]  /*15750*/  IMAD.MOV.U32 R9, RZ, RZ, 0x40000040 ;  /* 0x40000040ff097424 */ /* 0x000fe200078e00ff */
[----:B------:R-:W-:Y:S02]  /*15760*/  MUFU.EX2 R53, R53 ;  /* 0x0000003500357308 */ /* 0x000fe40000000800 */
[----:B------:R-:W-:Y:S01]  /*15770*/  FMNMX.FTZ R21, R63, R24, !PT ;  /* 0x000000183f157209 */ /* 0x000fe20007810000 */
[----:B------:R-:W-:-:S05]  /*15780*/  FFMA.FTZ R24, R72, R11, -R20 ;  /* 0x0000000b48187223 */ /* 0x000fca0000010814 */
        /* <DEDUP_REMOVED lines=10> */
[----:B------:R-:W-:Y:S01]  /*15830*/  FFMA.FTZ R170, R52, R11, -R20 ;  /* 0x0000000b34aa7223 */ /* 0x000fe20000010814 */
[----:B--2---:R-:W-:Y:S02]  /*15840*/  FADD.FTZ R52, R182, R5 ;  /* 0x00000005b6347221 */ /* 0x004fe40000010000 */
[----:B------:R-:W-:Y:S01]  /*15850*/  MUFU.EX2 R32, R32 ;  /* 0x0000002000207308 */ /* 0x000fe20000000800 */
[C---:B0-----:R-:W-:Y:S01]  /*15860*/  F2FP.F16.F32.PACK_AB R182, R25.reuse, R182 ;  /* 0x000000b619b6723e */ /* 0x041fe200000000ff */
[----:B------:R-:W-:Y:S01]  /*15870*/  HGMMA.64x128x16.F32 R88, R164, gdesc[UR8].tnspB, R88, gsb0 ;  /* 0x41e00008a4587df0 */ /* 0x000fe20008000858 */
[----:B------:R-:W-:Y:S01]  /*15880*/  R2UR UR10, R8 ;  /* 0x00000000080a72ca */ /* 0x000fe200000e0000 */
[----:B------:R-:W-:Y:S01]  /*15890*/  FADD.FTZ R5, R25, R52 ;  /* 0x0000003419057221 */ /* 0x000fe20000010000 */
[----:B------:R-:W-:-:S02]  /*158a0*/  R2UR UR11, R9 ;  /* 0x00000000090b72ca */ /* 0x000fc400000e0000 */
[----:B------:R-:W-:Y:S01]  /*158b0*/  FMNMX.FTZ R8, R66, R21, !PT ;  /* 0x0000001542087209 */ /* 0x000fe20007810000 */
[----:B-1----:R-:W-:Y:S01]  /*158c0*/  FADD.FTZ R52, R176, R5 ;  /* 0x00000005b0347221 */ /* 0x002fe20000010000 */
[----:B------:R-:W0:Y:S01]  /*158d0*/  MUFU.EX2 R168, R168 ;  /* 0x000000a800a87308 */ /* 0x000e220000000800 */
[----:B---3--:R-:W-:Y:S02]  /*158e0*/  F2FP.F16.F32.PACK_AB R176, R29, R176 ;  /* 0x000000b01db0723e */ /* 0x008fe400000000ff */
[----:B------:R-:W-:Y:S01]  /*158f0*/  FMNMX.FTZ R9, R67, R8, !PT ;  /* 0x0000000843097209 */ /* 0x000fe20007810000 */
[----:B------:R-:W-:-:S03]  /*15900*/  FADD.FTZ R5, R29, R52 ;  /* 0x000000341d057221 */ /* 0x000fc60000010000 */
        /* <DEDUP_REMOVED lines=13> */
[----:B-1----:R-:W-:Y:S01]  /*159e0*/  FMNMX.FTZ R21, R8, R9, !PT ;  /* 0x0000000908157209 */ /* 0x002fe20007810000 */
[----:B------:R-:W-:Y:S02]  /*159f0*/  VIADD R8, R10, 0x300 ;  /* 0x000003000a087836 */ /* 0x000fe40000000000 */
[----:B------:R-:W-:Y:S02]  /*15a00*/  IMAD.MOV.U32 R9, RZ, RZ, 0x40000040 ;  /* 0x40000040ff097424 */ /* 0x000fe400078e00ff */
[----:B------:R-:W1:Y:S01]  /*15a10*/  SHFL.BFLY PT, R36, R21, 0x1, 0x1f ;  /* 0x0c201f0015247f89 */ /* 0x000e6200000e0000 */
[----:B------:R-:W-:Y:S02]  /*15a20*/  WARPGROUP.DEPBAR.LE gsb0, 0x0 ;  /* 0x00008000000079c5 */ /* 0x000fe40000010000 */
[----:B------:R-:W-:Y:S01]  /*15a30*/  WARPGROUP.ARRIVE ;  /* 0x00000000000079c5 */ /* 0x000fe20000000000 */
[-CC-:B------:R-:W-:Y:S01]  /*15a40*/  FFMA.FTZ R164, R56, R11.reuse, -R20.reuse ;  /* 0x0000000b38a47223 */ /* 0x180fe20000010814 */
[----:B------:R-:W-:Y:S01]  /*15a50*/  FFMA.FTZ R166, R60, R11, -R20 ;  /* 0x0000000b3ca67223 */ /* 0x000fe20000010814 */
[----:B----4-:R-:W-:Y:S01]  /*15a60*/  FADD.FTZ R56, R178, R5 ;  /* 0x00000005b2387221 */ /* 0x010fe20000010000 */
[----:B-----5:R-:W-:-:S02]  /*15a70*/  F2FP.F16.F32.PACK_AB R178, R37, R178 ;  /* 0x000000b225b2723e */ /* 0x020fc400000000ff */
[----:B------:R-:W-:Y:S01]  /*15a80*/  HGMMA.64x128x16.F32 R88, R160, gdesc[UR8].tnspB, R88, gsb0 ;  /* 0x41e00008a0587df0 */ /* 0x000fe20008000858 */
[----:B------:R-:W-:Y:S01]  /*15a90*/  R2UR UR10, R8 ;  /* 0x00000000080a72ca */ /* 0x000fe200000e0000 */
[----:B------:R-:W-:Y:S01]  /*15aa0*/  FADD.FTZ R5, R37, R56 ;  /* 0x0000003825057221 */ /* 0x000fe20000010000 */
[----:B------:R-:W-:Y:S01]  /*15ab0*/  R2UR UR11, R9 ;  /* 0x00000000090b72ca */ /* 0x000fe200000e0000 */
[-C--:B------:R-:W-:Y:S01]  /*15ac0*/  FFMA.FTZ R9, R84, R11.reuse, -R20 ;  /* 0x0000000b54097223 */ /* 0x080fe20000010814 */
[----:B-1----:R-:W-:Y:S01]  /*15ad0*/  FMNMX.FTZ R8, R21, R36, !PT ;  /* 0x0000002415087209 */ /* 0x002fe20007810000 */
[----:B------:R-:W-:Y:S01]  /*15ae0*/  FADD.FTZ R56, R172, R5 ;  /* 0x00000005ac387221 */ /* 0x000fe20000010000 */
[----:B------:R-:W-:Y:S01]  /*15af0*/  MOV R21, 0x40000040 ;  /* 0x4000004000157802 */ /* 0x000fe20000000f00 */
[----:B------:R-:W-:Y:S01]  /*15b00*/  MUFU.EX2 R164, R164 ;  /* 0x000000a400a47308 */ /* 0x000fe20000000800 */
[C---:B------:R-:W-:Y:S01]  /*15b10*/  F2FP.F16.F32.PACK_AB R172, R41.reuse, R172 ;  /* 0x000000ac29ac723e */ /* 0x040fe200000000ff */
[----:B------:R-:W-:Y:S01]  /*15b20*/  FMUL.FTZ R40, R8, R11 ;  /* 0x0000000b08287220 */ /* 0x000fe20000410000 */
[----:B------:R-:W-:-:S03]  /*15b30*/  FADD.FTZ R5, R41, R56 ;  /* 0x0000003829057221 */ /* 0x000fc60000010000 */
        /* <DEDUP_REMOVED lines=25> */
[----:B0-----:R-:W-:Y:S01]  /*15cd0*/  FADD.FTZ R56, R168, R5 ;  /* 0x00000005a8387221 */ /* 0x001fe20000010000 */
[-CC-:B------:R-:W-:Y:S01]  /*15ce0*/  FFMA.FTZ R75, R75, R11.reuse, -R40.reuse ;  /* 0x0000000b4b4b7223 */ /* 0x180fe20000010828 */
[-CC-:B------:R-:W-:Y:S01]  /*15cf0*/  FFMA.FTZ R78, R78, R11.reuse, -R40.reuse ;  /* 0x0000000b4e4e7223 */ /* 0x180fe20000010828 */
[-C--:B------:R-:W-:Y:S01]  /*15d00*/  FFMA.FTZ R79, R79, R11.reuse, -R40 ;  /* 0x0000000b4f4f7223 */ /* 0x080fe20000010828 */
[----:B------:R-:W-:Y:S01]  /*15d10*/  FADD.FTZ R5, R45, R56 ;  /* 0x000000382d057221 */ /* 0x000fe20000010000 */
[----:B------:R-:W-:Y:S01]  /*15d20*/  MUFU.EX2 R30, R30 ;  /* 0x0000001e001e7308 */ /* 0x000fe20000000800 */
[-CC-:B------:R-:W-:Y:S01]  /*15d30*/  FFMA.FTZ R82, R82, R11.reuse, -R40.reuse ;  /* 0x0000000b52527223 */ /* 0x180fe20000010828 */
[-CC-:B------:R-:W-:Y:S01]  /*15d40*/  FFMA.FTZ R83, R83, R11.reuse, -R40.reuse ;  /* 0x0000000b53537223 */ /* 0x180fe20000010828 */
[----:B------:R-:W-:Y:S01]  /*15d50*/  FFMA.FTZ R86, R86, R11, -R40 ;  /* 0x0000000b56567223 */ /* 0x000fe20000010828 */
[----:B------:R-:W-:-:S02]  /*15d60*/  IADD3 R27, -R230, 0xb, RZ ;  /* 0x0000000be61b7810 */ /* 0x000fc40007ffe1ff */
[----:B------:R-:W-:Y:S02]  /*15d70*/  F2FP.F16.F32.PACK_AB R174, R33, R174 ;  /* 0x000000ae21ae723e */ /* 0x000fe400000000ff */
        /* <DEDUP_REMOVED lines=19> */
[-CC-:B------:R-:W-:Y:S01]  /*15eb0*/  FFMA.FTZ R161, R66, R11.reuse, -R40.reuse ;  /* 0x0000000b42a17223 */ /* 0x180fe20000010828 */
[----:B------:R-:W-:Y:S01]  /*15ec0*/  HGMMA.64x128x16.F32 R88, R156, gdesc[UR8].tnspB, R88, gsb0 ;  /* 0x41e000089c587df0 */ /* 0x000fe20008000858 */
[-C--:B------:R-:W-:Y:S01]  /*15ed0*/  FMUL.FTZ R20, R20, R11.reuse ;  /* 0x0000000b14147220 */ /* 0x080fe20000410000 */
[----:B------:R-:W-:Y:S01]  /*15ee0*/  R2UR UR11, R21 ;  /* 0x00000000150b72ca */ /* 0x000fe200000e0000 */
[----:B------:R-:W-:-:S03]  /*15ef0*/  FFMA.FTZ R163, R70, R11, -R40 ;  /* 0x0000000b46a37223 */ /* 0x000fc60000010828 */
[----:B------:R0:W1:Y:S08]  /*15f00*/  MUFU.EX2 R36, R20 ;  /* 0x0000001400247308 */ /* 0x0000700000000800 */
[----:B------:R-:W-:Y:S01]  /*15f10*/  MUFU.EX2 R167, R167 ;  /* 0x000000a700a77308 */ /* 0x000fe20000000800 */
[----:B0-----:R-:W-:Y:S02]  /*15f20*/  VIADD R20, R10, 0x380 ;  /* 0x000003800a147836 */ /* 0x001fe40000000000 */
[----:B------:R-:W-:-:S03]  /*15f30*/  FFMA.FTZ R10, R55, R11, -R40 ;  /* 0x0000000b370a7223 */ /* 0x000fc60000010828 */
[----:B------:R-:W-:Y:S01]  /*15f40*/  R2UR UR10, R20 ;  /* 0x00000000140a72ca */ /* 0x000fe200000e0000 */
[----:B------:R-:W-:Y:S02]  /*15f50*/  @!P1 IMAD R20, R22, 0x8, R2 ;  /* 0x0000000816149824 */ /* 0x000fe400078e0202 */
[----:B------:R-:W-:Y:S01]  /*15f60*/  MUFU.EX2 R10, R10 ;  /* 0x0000000a000a7308 */ /* 0x000fe20000000800 */
[----:B-1----:R-:W-:Y:S01]  /*15f70*/  FFMA.FTZ R3, R36, R3, R181 ;  /* 0x0000000324037223 */ /* 0x002fe200000100b5 */
[----:B------:R-:W-:Y:S01]  /*15f80*/  F2FP.F16.F32.PACK_AB R181, R26, R181 ;  /* 0x000000b51ab5723e */ /* 0x000fe200000000ff */
[----:B------:R-:W-:Y:S02]  /*15f90*/  @!P1 VIADD R20, R20, 0x28840 ;  /* 0x0002884014149836 */ /* 0x000fe40000000000 */
[----:B------:R-:W-:Y:S01]  /*15fa0*/  FADD.FTZ R50, R26, R3 ;  /* 0x000000031a327221 */ /* 0x000fe20000010000 */
[----:B------:R-:W-:Y:S01]  /*15fb0*/  FADD.FTZ R26, R170, R5 ;  /* 0x00000005aa1a7221 */ /* 0x000fe20000010000 */
[----:B------:R-:W-:Y:S01]  /*15fc0*/  F2FP.F16.F32.PACK_AB R170, R49, R170 ;  /* 0x000000aa31aa723e */ /* 0x000fe200000000ff */
[----:B------:R-:W-:Y:S01]  /*15fd0*/  MUFU.EX2 R48, R48 ;  /* 0x0000003000307308 */ /* 0x000fe20000000800 */
[----:B------:R-:W-:Y:S01]  /*15fe0*/  FADD.FTZ R3, R183, R50 ;  /* 0x00000032b7037221 */ /* 0x000fe20000010000 */
[----:B------:R-:W-:Y:S01]  /*15ff0*/  @!P1 PRMT R21, RZ, 0x654, R20 ;  /* 0x00000654ff159816 */ /* 0x000fe20000000014 */
[----:B------:R-:W-:Y:S01]  /*16000*/  FADD.FTZ R5, R49, R26 ;  /* 0x0000001a31057221 */ /* 0x000fe20000010000 */
[C---:B------:R-:W-:Y:S01]  /*16010*/  F2FP.F16.F32.PACK_AB R183, R30.reuse, R183 ;  /* 0x000000b71eb7723e */ /* 0x040fe200000000ff */
[----:B------:R-:W-:-:S03]  /*16020*/  FADD.FTZ R50, R30, R3 ;  /* 0x000000031e327221 */ /* 0x000fc60000010000 */
[----:B------:R-:W-:Y:S01]  /*16030*/  MUFU.EX2 R20, R59 ;  /* 0x0000003b00147308 */ /* 0x000fe20000000800 */
[----:B------:R-:W-:Y:S01]  /*16040*/  FADD.FTZ R3, R177, R50 ;  /* 0x00000032b1037221 */ /* 0x000fe20000010000 */
[----:B------:R-:W-:Y:S01]  /*16050*/  FFMA.FTZ R50, R67, R11, -R40 ;  /* 0x0000000b43327223 */ /* 0x000fe20000010828 */
[C---:B------:R-:W-:Y:S02]  /*16060*/  F2FP.F16.F32.PACK_AB R177, R34.reuse, R177 ;  /* 0x000000b122b1723e */ /* 0x040fe400000000ff */
[----:B------:R-:W-:Y:S01]  /*16070*/  FADD.FTZ R54, R34, R3 ;  /* 0x0000000322367221 */ /* 0x000fe20000010000 */
[----:B------:R-:W-:Y:S01]  /*16080*/  FADD.FTZ R34, R164, R5 ;  /* 0x00000005a4227221 */ /* 0x000fe20000010000 */
[----:B------:R-:W-:Y:S01]  /*16090*/  F2FP.F16.F32.PACK_AB R164, R53, R164 ;  /* 0x000000a435a4723e */ /* 0x000fe200000000ff */
[----:B------:R-:W0:Y:S01]  /*160a0*/  MUFU.EX2 R160, R160 ;  /* 0x000000a000a07308 */ /* 0x000e220000000800 */
[----:B------:R-:W-:Y:S01]  /*160b0*/  FADD.FTZ R3, R179, R54 ;  /* 0x00000036b3037221 */ /* 0x000fe20000010000 */
        /* <DEDUP_REMOVED lines=8> */
[C---:B------:R-:W-:Y:S02]  /*16140*/  F2FP.F16.F32.PACK_AB R173, R42.reuse, R173 ;  /* 0x000000ad2aad723e */ /* 0x040fe400000000ff */
[----:B------:R-:W-:-:S03]  /*16150*/  FADD.FTZ R54, R42, R3 ;  /* 0x000000032a367221 */ /* 0x000fc60000010000 */
[----:B------:R-:W-:Y:S01]  /*16160*/  MUFU.EX2 R50, R50 ;  /* 0x0000003200327308 */ /* 0x000fe20000000800 */
[----:B------:R-:W-:Y:S01]  /*16170*/  FADD.FTZ R3, R175, R54 ;  /* 0x00000036af037221 */ /* 0x000fe20000010000 */
[----:B0-----:R-:W-:Y:S01]  /*16180*/  FADD.FTZ R34, R160, R5 ;  /* 0x00000005a0227221 */ /* 0x001fe20000010000 */
[C---:B------:R-:W-:Y:S02]  /*16190*/  F2FP.F16.F32.PACK_AB R175, R44.reuse, R175 ;  /* 0x000000af2caf723e */ /* 0x040fe400000000ff */
[----:B------:R-:W-:Y:S01]  /*161a0*/  FADD.FTZ R54, R44, R3 ;  /* 0x000000032c367221 */ /* 0x000fe20000010000 */
[C---:B------:R-:W-:Y:S01]  /*161b0*/  FADD.FTZ R5, R61.reuse, R34 ;  /* 0x000000223d057221 */ /* 0x040fe20000010000 */
[----:B------:R-:W-:Y:S01]  /*161c0*/  F2FP.F16.F32.PACK_AB R160, R61, R160 ;  /* 0x000000a03da0723e */ /* 0x000fe200000000ff */
[----:B------:R-:W0:Y:S01]  /*161d0*/  MUFU.EX2 R162, R162 ;  /* 0x000000a200a27308 */ /* 0x000e220000000800 */
[----:B------:R-:W-:Y:S01]  /*161e0*/  FADD.FTZ R3, R169, R54 ;  /* 0x00000036a9037221 */ /* 0x000fe20000010000 */
[----:B------:R-:W-:-:S03]  /*161f0*/  F2FP.F16.F32.PACK_AB R169, R46, R169 ;  /* 0x000000a92ea9723e */ /* 0x000fc600000000ff */
[----:B------:R-:W-:-:S03]  /*16200*/  FADD.FTZ R54, R46, R3 ;  /* 0x000000032e367221 */ /* 0x000fc60000010000 */
[----:B------:R-:W1:Y:S01]  /*16210*/  MUFU.EX2 R163, R163 ;  /* 0x000000a300a37308 */ /* 0x000e620000000800 */
[----:B------:R-:W-:Y:S01]  /*16220*/  FADD.FTZ R3, R171, R54 ;  /* 0x00000036ab037221 */ /* 0x000fe20000010000 */
[----:B------:R-:W-:-:S03]  /*16230*/  F2FP.F16.F32.PACK_AB R171, R10, R171 ;  /* 0x000000ab0aab723e */ /* 0x000fc600000000ff */
[----:B------:R-:W-:-:S03]  /*16240*/  FADD.FTZ R30, R10, R3 ;  /* 0x000000030a1e7221 */ /* 0x000fc60000010000 */
[----:B------:R-:W2:Y:S01]  /*16250*/  MUFU.EX2 R52, R52 ;  /* 0x0000003400347308 */ /* 0x000ea20000000800 */
[----:B------:R-:W-:Y:S01]  /*16260*/  FADD.FTZ R3, R165, R30 ;  /* 0x0000001ea5037221 */ /* 0x000fe20000010000 */
[----:B0-----:R-:W-:Y:S01]  /*16270*/  FADD.FTZ R34, R162, R5 ;  /* 0x00000005a2227221 */ /* 0x001fe20000010000 */
[C---:B------:R-:W-:Y:S02]  /*16280*/  F2FP.F16.F32.PACK_AB R165, R20.reuse, R165 ;  /* 0x000000a514a5723e */ /* 0x040fe400000000ff */
[----:B------:R-:W-:Y:S01]  /*16290*/  FADD.FTZ R30, R20, R3 ;  /* 0x00000003141e7221 */ /* 0x000fe20000010000 */
[C---:B------:R-:W-:Y:S01]  /*162a0*/  FADD.FTZ R5, R69.reuse, R34 ;  /* 0x0000002245057221 */ /* 0x040fe20000010000 */
[----:B------:R-:W-:Y:S01]  /*162b0*/  F2FP.F16.F32.PACK_AB R162, R69, R162 ;  /* 0x000000a245a2723e */ /* 0x000fe200000000ff */
[----:B------:R-:W-:Y:S01]  /*162c0*/  MUFU.EX2 R26, R75 ;  /* 0x0000004b001a7308 */ /* 0x000fe20000000800 */
[----:B------:R-:W-:Y:S01]  /*162d0*/  FADD.FTZ R3, R167, R30 ;  /* 0x0000001ea7037221 */ /* 0x000fe20000010000 */
[----:B------:R-:W-:Y:S01]  /*162e0*/  FADD.FTZ R20, R24, R5 ;  /* 0x0000000518147221 */ /* 0x000fe20000010000 */
[----:B------:R-:W-:-:S02]  /*162f0*/  F2FP.F16.F32.PACK_AB R167, R48, R167 ;  /* 0x000000a730a7723e */ /* 0x000fc400000000ff */
[----:B------:R-:W-:Y:S01]  /*16300*/  FADD.FTZ R30, R48, R3 ;  /* 0x00000003301e7221 */ /* 0x000fe20000010000 */
[----:B------:R-:W-:Y:S02]  /*16310*/  FADD.FTZ R5, R65, R20 ;  /* 0x0000001441057221 */ /* 0x000fe40000010000 */
[----:B------:R-:W-:Y:S01]  /*16320*/  MUFU.EX2 R78, R78 ;  /* 0x0000004e004e7308 */ /* 0x000fe20000000800 */
[----:B------:R-:W-:Y:S01]  /*16330*/  FADD.FTZ R3, R161, R30 ;  /* 0x0000001ea1037221 */ /* 0x000fe20000010000 */
[----:B------:R-:W-:-:S03]  /*16340*/  F2FP.F16.F32.PACK_AB R161, R50, R161 ;  /* 0x000000a132a1723e */ /* 0x000fc600000000ff */
[----:B------:R-:W-:-:S03]  /*16350*/  FADD.FTZ R30, R50, R3 ;  /* 0x00000003321e7221 */ /* 0x000fc60000010000 */
[----:B------:R-:W0:Y:S01]  /*16360*/  MUFU.EX2 R79, R79 ;  /* 0x0000004f004f7308 */ /* 0x000e220000000800 */
[----:B-1----:R-:W-:Y:S01]  /*16370*/  FADD.FTZ R3, R163, R30 ;  /* 0x0000001ea3037221 */ /* 0x002fe20000010000 */
[----:B--2---:R-:W-:-:S03]  /*16380*/  F2FP.F16.F32.PACK_AB R163, R52, R163 ;  /* 0x000000a334a3723e */ /* 0x004fc600000000ff */
[----:B------:R-:W-:-:S03]  /*16390*/  FADD.FTZ R10, R52, R3 ;  /* 0x00000003340a7221 */ /* 0x000fc60000010000 */
        /* <DEDUP_REMOVED lines=8> */
[----:B------:R-:W-:Y:S01]  /*16420*/  F2FP.F16.F32.PACK_AB R156, R65, R24 ;  /* 0x00000018419c723e */ /* 0x000fe200000000ff */
[----:B------:R-:W-:Y:S01]  /*16430*/  HGMMA.64x128x16.F32 R88, R152, gdesc[UR8].tnspB, R88, gsb0 ;  /* 0x41e0000898587df0 */ /* 0x000fe20008000858 */
[----:B------:R-:W-:Y:S02]  /*16440*/  F2FP.F16.F32.PACK_AB R158, R73, R28 ;  /* 0x0000001c499e723e */ /* 0x000fe400000000ff */
[----:B0-----:R-:W-:-:S03]  /*16450*/  F2FP.F16.F32.PACK_AB R159, R79, R78 ;  /* 0x0000004e4f9f723e */ /* 0x001fc600000000ff */
[----:B------:R-:W0:Y:S08]  /*16460*/  MUFU.EX2 R157, R157 ;  /* 0x0000009d009d7308 */ /* 0x000e300000000800 */
[----:B------:R-:W1:Y:S08]  /*16470*/  MUFU.EX2 R6, R85 ;  /* 0x0000005500067308 */ /* 0x000e700000000800 */
[----:B------:R-:W2:Y:S01]  /*16480*/  MUFU.EX2 R40, R40 ;  /* 0x0000002800287308 */ /* 0x000ea20000000800 */
[----:B0-----:R-:W-:Y:S01]  /*16490*/  FADD.FTZ R3, R157, R10 ;  /* 0x0000000a9d037221 */ /* 0x001fe20000010000 */
[----:B------:R-:W-:Y:S01]  /*164a0*/  FADD.FTZ R10, R28, R5 ;  /* 0x000000051c0a7221 */ /* 0x000fe20000010000 */
[----:B------:R-:W-:-:S02]  /*164b0*/  F2FP.F16.F32.PACK_AB R157, R26, R157 ;  /* 0x0000009d1a9d723e */ /* 0x000fc400000000ff */
[----:B------:R-:W-:Y:S01]  /*164c0*/  FADD.FTZ R3, R26, R3 ;  /* 0x000000031a037221 */ /* 0x000fe20000010000 */
[----:B------:R-:W-:-:S03]  /*164d0*/  FADD.FTZ R5, R73, R10 ;  /* 0x0000000a49057221 */ /* 0x000fc60000010000 */
[----:B------:R-:W-:Y:S01]  /*164e0*/  FADD.FTZ R3, R78, R3 ;  /* 0x000000034e037221 */ /* 0x000fe20000010000 */
[----:B------:R-:W-:-:S03]  /*164f0*/  FADD.FTZ R10, R32, R5 ;  /* 0x00000005200a7221 */ /* 0x000fc60000010000 */
[----:B------:R-:W-:Y:S01]  /*16500*/  FADD.FTZ R3, R79, R3 ;  /* 0x000000034f037221 */ /* 0x000fe20000010000 */
[----:B------:R-:W-:-:S03]  /*16510*/  FADD.FTZ R10, R77, R10 ;  /* 0x0000000a4d0a7221 */ /* 0x000fc60000010000 */
[----:B------:R-:W-:Y:S01]  /*16520*/  FADD.FTZ R3, R82, R3 ;  /* 0x0000000352037221 */ /* 0x000fe20000010000 */
[----:B------:R-:W-:-:S03]  /*16530*/  FADD.FTZ R5, R9, R10 ;  /* 0x0000000a09057221 */ /* 0x000fc60000010000 */
[----:B------:R-:W-:Y:S01]  /*16540*/  FADD.FTZ R3, R83, R3 ;  /* 0x0000000353037221 */ /* 0x000fe20000010000 */
[----:B-1----:R-:W-:-:S03]  /*16550*/  FADD.FTZ R5, R6, R5 ;  /* 0x0000000506057221 */ /* 0x002fc60000010000 */
[----:B------:R-:W-:-:S04]  /*16560*/  FADD.FTZ R3, R86, R3 ;  /* 0x0000000356037221 */ /* 0x000fc80000010000 */
[----:B--2---:R-:W-:Y:S01]  /*16570*/  FADD.FTZ R3, R40, R3 ;  /* 0x0000000328037221 */ /* 0x004fe20000010000 */
[----:B------:R-:W-:Y:S02]  /*16580*/  WARPGROUP.DEPBAR.LE gsb0, 0x0 ;  /* 0x00008000000079c5 */ /* 0x000fe40000010000 */
[----:B------:R0:W-:Y:S06]  /*16590*/  BAR.ARV R27, 0x100 ;  /* 0x0004001b0000751d */ /* 0x0001ec0000002000 */
[----:B------:R-:W-:Y:S01]  /*165a0*/  @!P1 SYNCS.ARRIVE.TRANS64.RED.A1T0 RZ, [R21+URZ], RZ ;  /* 0x000000ff15ff99a7 */ /* 0x000fe2000810043f */
[----:B------:R-:W-:Y:S01]  /*165b0*/  F2FP.F16.F32.PACK_AB R154, R6, R9 ;  /* 0x00000009069a723e */ /* 0x000fe200000000ff */
        /* <DEDUP_REMOVED lines=68> */
[----:B-1----:R-:W-:-:S02]  /*16a00*/  IMAD.MOV.U32 R13, RZ, RZ, R22 ;  /* 0x000000ffff0d7224 */ /* 0x002fc400078e0016 */
[----:B------:R-:W-:Y:S02]  /*16a10*/  IMAD.MOV.U32 R6, RZ, RZ, R8 ;  /* 0x000000ffff067224 */ /* 0x000fe400078e0008 */
[----:B------:R-:W-:Y:S01]  /*16a20*/  IMAD.MOV.U32 R14, RZ, RZ, R0 ;  /* 0x000000ffff0e7224 */ /* 0x000fe200078e0000 */
[----:B0-----:R-:W-:Y:S06]  /*16a30*/  @P2 BRA `(.L_x_8570) ;  /* 0xffffffdc008c2947 */ /* 0x001fec000383ffff */
.L_x_8560:
[----:B------:R-:W-:-:S13]  /*16a40*/  ISETP.GE.AND P2, PT, R4, R196, PT ;  /* 0x000000c40400720c */ /* 0x000fda0003f46270 */
[----:B------:R-:W-:Y:S05]  /*16a50*/  @!P2 BRA `(.L_x_8571) ;  /* 0x0000003000a0a947 */ /* 0x000fea0003800000 */
[----:B------:R-:W-:Y:S02]  /*16a60*/  IMAD.MOV.U32 R6, RZ, RZ, R8 ;  /* 0x000000ffff067224 */ /* 0x000fe400078e0008 */
[----:B------:R-:W-:Y:S02]  /*16a70*/  IMAD.MOV.U32 R12, RZ, RZ, R0 ;  /* 0x000000ffff0c7224 */ /* 0x000fe400078e0000 */
[----:B------:R-:W-:Y:S02]  /*16a80*/  IMAD.MOV.U32 R14, RZ, RZ, R186 ;  /* 0x000000ffff0e7224 */ /* 0x000fe400078e00ba */
[----:B------:R-:W-:-:S07]  /*16a90*/  IMAD.MOV.U32 R13, RZ, RZ, R22 ;  /* 0x000000ffff0d7224 */ /* 0x000fce00078e0016 */
.L_x_8589:
        /* <DEDUP_REMOVED lines=10> */
.L_x_8573:
[----:B------:R-:W-:Y:S01]  /*16b40*/  IMAD R0, R22, 0x8, R2 ;  /* 0x0000000816007824 */ /* 0x000fe200078e0202 */
[----:B------:R-:W-:-:S04]  /*16b50*/  SHF.L.U32 R9, R186, 0x1f, RZ ;  /* 0x0000001fba097819 */ /* 0x000fc800000006ff */
[----:B------:R0:W1:Y:S01]  /*16b60*/  SYNCS.PHASECHK.TRANS64.TRYWAIT P3, [R0+URZ+0x28830], R9 ;  /* 0x02883009000075a7 */ /* 0x000062000806017f */
[----:B------:R-:W-:Y:S05]  /*16b70*/  @!P0 BRA `(.L_x_8574) ;  /* 0x0000000000048947 */ /* 0x000fea0003800000 */
[----:B------:R-:W-:Y:S01]  /*16b80*/  BPT.TRAP 0x1 ;  /* 0x000000040000795c */ /* 0x000fe20000300000 */
.L_x_8574:
[----:B------:R-:W-:Y:S04]  /*16b90*/  BSSY B0, `(.L_x_8572) ;  /* 0x0000004000007945 */ /* 0x000fe80003800000 */
[----:B-1----:R-:W-:Y:S05]  /*16ba0*/  @P3 BRA `(.L_x_8575) ;  /* 0x0000000000083947 */ /* 0x002fea0003800000 */
[----:B------:R-:W1:Y:S02]  /*16bb0*/  SYNCS.PHASECHK.TRANS64.TRYWAIT P3, [R0+URZ+0x28830], R9 ;  /* 0x02883009000075a7 */ /* 0x000e64000806017f */
[----:B-1----:R-:W-:Y:S05]  /*16bc0*/  @!P3 BRA `(.L_x_8576) ;  /* 0x000000ec00c8b947 */ /* 0x002fea0003800000 */
.L_x_8575:
[----:B------:R-:W-:Y:S05]  /*16bd0*/  BSYNC B0 ;  /* 0x0000000000007941 */ /* 0x000fea0003800000 */
.L_x_8572:
[----:B01----:R-:W0:Y:S01]  /*16be0*/  S2R R0, SR_TID.X ;  /* 0x0000000000007919 */ /* 0x003e220000002100 */
[----:B------:R-:W-:Y:S05]  /*16bf0*/  WARPSYNC.ALL ;  /* 0x0000000000007948 */ /* 0x000fea0003800000 */
[----:B------:R-:W-:Y:S01]  /*16c00*/  IMAD.MOV.U32 R9, RZ, RZ, 0x40000040 ;  /* 0x40000040ff097424 */ /* 0x000fe200078e00ff */
[----:B------:R-:W-:Y:S01]  /*16c10*/  LEA R8, R22, R7, 0xb ;  /* 0x0000000716087211 */ /* 0x000fe200078e58ff */
[----:B------:R-:W-:-:S03]  /*16c20*/  IMAD.MOV.U32 R11, RZ, RZ, 0x40000040 ;  /* 0x40000040ff0b7424 */ /* 0x000fc600078e00ff */
[C---:B------:R-:W-:Y:S01]  /*16c30*/  R2UR UR46, R8.reuse ;  /* 0x00000000082e72ca */ /* 0x040fe200000e0000 */
[----:B------:R-:W-:Y:S01]  /*16c40*/  VIADD R10, R8, 0x2 ;  /* 0x00000002080a7836 */ /* 0x000fe20000000000 */
[----:B------:R-:W-:Y:S02]  /*16c50*/  R2UR UR47, R9 ;  /* 0x00000000092f72ca */ /* 0x000fe400000e0000 */
[----:B------:R-:W-:Y:S01]  /*16c60*/  R2UR UR11, R11 ;  /* 0x000000000b0b72ca */ /* 0x000fe200000e0000 */
[----:B------:R-:W-:Y:S01]  /*16c70*/  IMAD.MOV.U32 R11, RZ, RZ, 0x40000040 ;  /* 0x40000040ff0b7424 */ /* 0x000fe200078e00ff */
[----:B------:R-:W-:Y:S01]  /*16c80*/  R2UR UR10, R10 ;  /* 0x000000000a0a72ca */ /* 0x000fe200000e0000 */
[----:B------:R-:W-:Y:S01]  /*16c90*/  VIADD R10, R8, 0x4 ;  /* 0x00000004080a7836 */ /* 0x000fe20000000000 */
[----:B------:R-:W-:Y:S02]  /*16ca0*/  MOV R9, 0x40000040 ;  /* 0x4000004000097802 */ /* 0x000fe40000000f00 */
[----:B------:R-:W-:Y:S01]  /*16cb0*/  R2UR UR15, R11 ;  /* 0x000000000b0f72ca */ /* 0x000fe200000e0000 */
[----:B------:R-:W-:Y:S01]  /*16cc0*/  IMAD.MOV.U32 R11, RZ, RZ, 0x40000040 ;  /* 0x40000040ff0b7424 */ /* 0x000fe200078e00ff */
[----:B------:R-:W-:Y:S01]  /*16cd0*/  R2UR UR14, R10 ;  /* 0x000000000a0e72ca */ /* 0x000fe200000e0000 */
[----:B------:R-:W-:Y:S01]  /*16ce0*/  VIADD R10, R8, 0x6 ;  /* 0x00000006080a7836 */ /* 0x000fe20000000000 */
[----:B------:R-:W-:-:S02]  /*16cf0*/  R2UR UR35, R9 ;  /* 0x00000000092372ca */ /* 0x000fc400000e0000 */
[----:B------:R-:W-:Y:S01]  /*16d00*/  R2UR UR19, R11 ;  /* 0x000000000b1372ca */ /* 0x000fe200000e0000 */
[----:B------:R-:W-:Y:S01]  /*16d10*/  IMAD.MOV.U32 R11, RZ, RZ, 0x40000040 ;  /* 0x40000040ff0b7424 */ /* 0x000fe200078e00ff */
[----:B------:R-:W-:Y:S01]  /*16d20*/  R2UR UR18, R10 ;  /* 0x000000000a1272ca */ /* 0x000fe200000e0000 */
[----:B------:R-:W-:Y:S01]  /*16d30*/  VIADD R10, R8, 0x400 ;  /* 0x00000400080a7836 */ /* 0x000fe20000000000 */
[----:B0-----:R-:W-:Y:S02]  /*16d40*/  SHF.R.U32.HI R0, RZ, 0x7, R0 ;  /* 0x00000007ff007819 */ /* 0x001fe40000011600 */
[----:B------:R-:W-:Y:S01]  /*16d50*/  R2UR UR23, R11 ;  /* 0x000000000b1772ca */ /* 0x000fe200000e0000 */
[----:B------:R-:W-:Y:S01]  /*16d60*/  IMAD.MOV.U32 R11, RZ, RZ, 0x40000040 ;  /* 0x40000040ff0b7424 */ /* 0x000fe200078e00ff */
[----:B------:R-:W-:Y:S01]  /*16d70*/  R2UR UR22, R10 ;  /* 0x000000000a1672ca */ /* 0x000fe200000e0000 */
[----:B------:R-:W-:Y:S02]  /*16d80*/  VIADD R0, R0, 0x8 ;  /* 0x0000000800007836 */ /* 0x000fe40000000000 */
[----:B------:R-:W-:Y:S01]  /*16d90*/  VIADD R10, R8, 0x402 ;  /* 0x00000402080a7836 */ /* 0x000fe20000000000 */
[----:B------:R-:W-:Y:S01]  /*16da0*/  R2UR UR27, R11 ;  /* 0x000000000b1b72ca */ /* 0x000fe200000e0000 */
[----:B------:R-:W-:Y:S01]  /*16db0*/  IMAD.MOV.U32 R11, RZ, RZ, 0x40000040 ;  /* 0x40000040ff0b7424 */ /* 0x000fe200078e00ff */
[----:B------:R0:W-:Y:S02]  /*16dc0*/  BAR.SYNC.DEFER_BLOCKING R0, 0x100 ;  /* 0x000400000000751d */ /* 0x0001e40000010000 */
[----:B------:R-:W-:Y:S01]  /*16dd0*/  R2UR UR26, R10 ;  /* 0x000000000a1a72ca */ /* 0x000fe200000e0000 */
[C---:B------:R-:W-:Y:S01]  /*16de0*/  VIADD R10, R8.reuse, 0x404 ;  /* 0x00000404080a7836 */ /* 0x040fe20000000000 */
[----:B------:R-:W-:Y:S01]  /*16df0*/  R2UR UR31, R11 ;  /* 0x000000000b1f72ca */ /* 0x000fe200000e0000 */
[----:B------:R-:W-:-:S03]  /*16e00*/  VIADD R8, R8, 0x406 ;  /* 0x0000040608087836 */ /* 0x000fc60000000000 */
        /* <DEDUP_REMOVED lines=29> */
.L_x_8578:
[----:B------:R-:W-:Y:S01]  /*16fe0*/  SHF.L.U32 R0, R14, 0x1f, RZ ;  /* 0x0000001f0e007819 */ /* 0x000fe200000006ff */
[----:B------:R-:W-:-:S04]  /*16ff0*/  IMAD R9, R13, 0x8, R2 ;  /* 0x000000080d097824 */ /* 0x000fc800078e0202 */
[----:B------:R0:W1:Y:S01]  /*17000*/  SYNCS.PHASECHK.TRANS64.TRYWAIT P2, [R9+URZ+0x28850], R0 ;  /* 0x02885000090075a7 */ /* 0x000062000804017f */
[----:B------:R-:W-:Y:S05]  /*17010*/  @!P0 BRA `(.L_x_8579) ;  /* 0x0000000000048947 */ /* 0x000fea0003800000 */
[----:B------:R-:W-:Y:S01]  /*17020*/  BPT.TRAP 0x1 ;  /* 0x000000040000795c */ /* 0x000fe20000300000 */
.L_x_8579:
[----:B-1----:R-:W-:Y:S05]  /*17030*/  @P2 BRA `(.L_x_8577) ;  /* 0x0000000000082947 */ /* 0x002fea0003800000 */
[----:B------:R-:W1:Y:S02]  /*17040*/  SYNCS.PHASECHK.TRANS64.TRYWAIT P2, [R9+URZ+0x28850], R0 ;  /* 0x02885000090075a7 */ /* 0x000e64000804017f */
[----:B-1----:R-:W-:Y:S05]  /*17050*/  @!P2 BRA `(.L_x_8580) ;  /* 0x000000e800b8a947 */ /* 0x002fea0003800000 */
.L_x_8577:
[----:B01----:R-:W-:Y:S01]  /*17060*/  VIADD R0, R2, 0x400 ;  /* 0x0000040002007836 */ /* 0x003fe20000000000 */
[----:B------:R-:W-:Y:S05]  /*17070*/  WARPSYNC.ALL ;  /* 0x0000000000007948 */ /* 0x000fea0003800000 */
[----:B------:R-:W-:Y:S01]  /*17080*/  SHF.R.U32.HI R0, RZ, 0x4, R0 ;  /* 0x00000004ff007819 */ /* 0x000fe20000011600 */
[----:B------:R-:W-:Y:S01]  /*17090*/  IMAD.MOV.U32 R9, RZ, RZ, 0x40000040 ;  /* 0x40000040ff097424 */ /* 0x000fe200078e00ff */
[----:B------:R-:W-:Y:S01]  /*170a0*/  WARPGROUP.ARRIVE ;  /* 0x00000000000079c5 */ /* 0x000fe20000000000 */
[----:B------:R-:W-:Y:S01]  /*170b0*/  IMAD.MOV.U32 R11, RZ, RZ, 0x40000040 ;  /* 0x40000040ff0b7424 */ /* 0x000fe200078e00ff */
[----:B------:R-:W-:-:S04]  /*170c0*/  LOP3.LUT R0, R0, 0x3fff, RZ, 0xc0, !PT ;  /* 0x00003fff00007812 */ /* 0x000fc800078ec0ff */
[----:B------:R-:W0:Y:S01]  /*170d0*/  S2R R15, SR_TID.X ;  /* 0x00000000000f7919 */ /* 0x000e220000002100 */
[----:B------:R-:W-:Y:S01]  /*170e0*/  R2UR UR11, R9 ;  /* 0x00000000090b72ca */ /* 0x000fe200000e0000 */
[----:B------:R-:W-:Y:S01]  /*170f0*/  IMAD.MOV.U32 R9, RZ, RZ, 0x40000040 ;  /* 0x40000040ff097424 */ /* 0x000fe200078e00ff */
[----:B------:R-:W-:-:S05]  /*17100*/  LOP3.LUT R0, R0, 0x4000000, RZ, 0xfc, !PT ;  /* 0x0400000000007812 */ /* 0x000fca00078efcff */
[----:B------:R-:W-:Y:S02]  /*17110*/  IMAD R8, R13, 0x800, R0 ;  /* 0x000008000d087824 */ /* 0x000fe400078e0200 */
[----:B------:R-:W1:Y:S02]  /*17120*/  @P4 LDC R0, c[0x0][0x44c] ;  /* 0x00011300ff004b82 */ /* 0x000e640000000800 */
[C---:B------:R-:W-:Y:S01]  /*17130*/  VIADD R10, R8.reuse, 0x80 ;  /* 0x00000080080a7836 */ /* 0x040fe20000000000 */
[----:B------:R-:W-:-:S13]  /*17140*/  R2UR UR10, R8 ;  /* 0x00000000080a72ca */ /* 0x000fda00000e0000 */
        /* <DEDUP_REMOVED lines=33> */
[----:B------:R-:W-:Y:S01]  /*17360*/  VIADD R8, R8, 0x380 ;  /* 0x0000038008087836 */ /* 0x000fe20000000000 */
[----:B------:R-:W-:Y:S01]  /*17370*/  MOV R11, 0x40000040 ;  /* 0x40000040000b7802 */ /* 0x000fe20000000f00 */
[----:B------:R-:W-:Y:S02]  /*17380*/  WARPGROUP.DEPBAR.LE gsb0, 0x0 ;  /* 0x00008000000079c5 */ /* 0x000fe40000010000 */
[----:B------:R-:W-:-:S08]  /*17390*/  WARPGROUP.ARRIVE ;  /* 0x00000000000079c5 */ /* 0x000fd00000000000 */
[----:B------:R-:W-:Y:S01]  /*173a0*/  HGMMA.64x128x16.F32 R88, R160, gdesc[UR8].tnspB, R88, gsb0 ;  /* 0x41e00008a0587df0 */ /* 0x000fe20008000858 */
[----:B------:R-:W-:Y:S02]  /*173b0*/  R2UR UR10, R10 ;  /* 0x000000000a0a72ca */ /* 0x000fe400000e0000 */
[----:B------:R-:W-:Y:S01]  /*173c0*/  R2UR UR11, R11 ;  /* 0x000000000b0b72ca */ /* 0x000fe200000e0000 */
[----:B------:R-:W-:-:S04]  /*173d0*/  IMAD.IADD R11, R195, 0x1, R193 ;  /* 0x00000001c30b7824 */ /* 0x000fc800078e02c1 */
[----:B-1----:R-:W-:Y:S01]  /*173e0*/  @P4 IMAD.HI.U32 R0, R11, R0, RZ ;  /* 0x000000000b004227 */ /* 0x002fe200078e00ff */
[----:B------:R-:W-:Y:S02]  /*173f0*/  WARPGROUP.DEPBAR.LE gsb0, 0x0 ;  /* 0x00008000000079c5 */ /* 0x000fe40000010000 */
[----:B------:R-:W-:-:S06]  /*17400*/  WARPGROUP.ARRIVE ;  /* 0x00000000000079c5 */ /* 0x000fcc0000000000 */
[----:B------:R-:W-:Y:S01]  /*17410*/  HGMMA.64x128x16.F32 R88, R156, gdesc[UR8].tnspB, R88, gsb0 ;  /* 0x41e000089c587df0 */ /* 0x000fe20008000858 */
[----:B------:R-:W-:Y:S01]  /*17420*/  R2UR UR10, R8 ;  /* 0x00000000080a72ca */ /* 0x000fe200000e0000 */
[----:B------:R-:W-:Y:S01]  /*17430*/  @!P1 IMAD R8, R22, 0x8, R2 ;  /* 0x0000000816089824 */ /* 0x000fe200078e0202 */
[----:B------:R-:W-:Y:S02]  /*17440*/  R2UR UR11, R9 ;  /* 0x00000000090b72ca */ /* 0x000fe400000e0000 */
[----:B------:R-:W0:Y:S01]  /*17450*/  @P4 LDC R9, c[0x0][0x450] ;  /* 0x00011400ff094b82 */ /* 0x000e220000000800 */
[----:B------:R-:W-:-:S05]  /*17460*/  @!P1 VIADD R14, R8, 0x28840 ;  /* 0x00028840080e9836 */ /* 0x000fca0000000000 */
[----:B------:R-:W-:Y:S02]  /*17470*/  @!P1 PRMT R14, RZ, 0x654, R14 ;  /* 0x00000654ff0e9816 */ /* 0x000fe4000000000e */
[----:B0-----:R-:W-:Y:S01]  /*17480*/  @P4 SHF.R.U32.HI R11, RZ, R9, R0 ;  /* 0x00000009ff0b4219 */ /* 0x001fe20000011600 */
[----:B------:R-:W-:Y:S01]  /*17490*/  IMAD.SHL.U32 R0, R4, 0x80, RZ ;  /* 0x0000008004007824 */ /* 0x000fe200078e00ff */
[----:B------:R-:W-:-:S03]  /*174a0*/  IADD3 R9, -R15, 0xb, RZ ;  /* 0x0000000b0f097810 */ /* 0x000fc60007ffe1ff */
[----:B------:R-:W0:Y:S01]  /*174b0*/  SHFL.IDX PT, R10, R11, RZ, 0x1c1f ;  /* 0x001c1fff0b0a7589 */ /* 0x000e2200000e0000 */
[----:B------:R-:W-:-:S05]  /*174c0*/  IADD3 R8, -R0, 0x1, RZ ;  /* 0x0000000100087810 */ /* 0x000fca0007ffe1ff */
[----:B------:R-:W-:-:S05]  /*174d0*/  IMAD R8, R189, -0x2, R8 ;  /* 0xfffffffebd087824 */ /* 0x000fca00078e0208 */
[----:B------:R-:W-:-:S05]  /*174e0*/  IADD3 R8, -R187, R8, R188 ;  /* 0x00000008bb087210 */ /* 0x000fca0007ffe1bc */
[----:B------:R-:W-:Y:S01]  /*174f0*/  VIADD R21, R8, UR7 ;  /* 0x0000000708157c36 */ /* 0x000fe20008000000 */
[----:B------:R-:W-:Y:S02]  /*17500*/  WARPGROUP.DEPBAR.LE gsb0, 0x0 ;  /* 0x00008000000079c5 */ /* 0x000fe40000010000 */
[----:B------:R-:W-:-:S06]  /*17510*/  WARPGROUP.ARRIVE ;  /* 0x00000000000079c5 */ /* 0x000fcc0000000000 */
[----:B------:R-:W-:Y:S01]  /*17520*/  HGMMA.64x128x16.F32 R88, R152, gdesc[UR8].tnspB, R88, gsb0 ;  /* 0x41e0000898587df0 */ /* 0x000fe20008000858 */
[----:B------:R-:W-:-:S06]  /*17530*/  ULOP3.LUT UR10, URZ, UR37, URZ, 0x33, !UPT ;  /* 0x000000253f0a7292 */ /* 0x000fcc000f8e333f */
[----:B------:R-:W-:Y:S01]  /*17540*/  VIADD R15, R8, UR10 ;  /* 0x0000000a080f7c36 */ /* 0x000fe20008000000 */
[----:B------:R-:W-:Y:S02]  /*17550*/  WARPGROUP.DEPBAR.LE gsb0, 0x0 ;  /* 0x00008000000079c5 */ /* 0x000fe40000010000 */
[----:B------:R1:W-:Y:S06]  /*17560*/  BAR.ARV R9, 0x100 ;  /* 0x000400090000751d */ /* 0x0003ec0000002000 */
[----:B------:R1:W-:Y:S01]  /*17570*/  @!P1 SYNCS.ARRIVE.TRANS64.RED.A1T0 RZ, [R14+URZ], RZ ;  /* 0x000000ff0eff99a7 */ /* 0x0003e2000810043f */
[----:B0-----:R-:W-:-:S02]  /*17580*/  IMAD.IADD R153, R21, 0x1, R10 ;  /* 0x0000000115997824 */ /* 0x001fc400078e020a */
        /* <DEDUP_REMOVED lines=9> */
[----:B-1----:R-:W0:Y:S02]  /*17620*/  @P2 LDC.64 R8, c[0x0][0x9e8] ;  /* 0x00027a00ff082b82 */ /* 0x002e240000000a00 */
[----:B0-----:R-:W-:-:S05]  /*17630*/  @P2 IMAD.HI.U32 R8, R157, R8, RZ ;  /* 0x000000089d082227 */ /* 0x001fca00078e00ff */
[----:B------:R-:W-:-:S04]  /*17640*/  @P2 SHF.R.U32.HI R157, RZ, R9, R8 ;  /* 0x00000009ff9d2219 */ /* 0x000fc80000011608 */
[----:B------:R-:W-:Y:S01]  /*17650*/  LOP3.LUT R157, RZ, R157, RZ, 0x33, !PT ;  /* 0x0000009dff9d7212 */ /* 0x000fe200078e33ff */
[----:B------:R-:W-:Y:S06]  /*17660*/  BRA `(.L_x_8584) ;  /* 0x0000000000147947 */ /* 0x000fec0003800000 */
.L_x_8583:
[----:B------:R-:W-:-:S05]  /*17670*/  IMAD.U32 R10, RZ, RZ, UR5 ;  /* 0x00000005ff0a7e24 */ /* 0x000fca000f8e00ff */
[----:B------:R-:W-:-:S13]  /*17680*/  ISETP.NE.AND P2, PT, R10, 0x1, PT ;  /* 0x000000010a00780c */ /* 0x000fda0003f45270 */
[----:B-1----:R-:W0:Y:S02]  /*17690*/  @P2 LDC.64 R8, c[0x0][0x9e8] ;  /* 0x00027a00ff082b82 */ /* 0x002e240000000a00 */
[----:B0-----:R-:W-:-:S05]  /*176a0*/  @P2 IMAD.HI.U32 R8, R157, R8, RZ ;  /* 0x000000089d082227 */ /* 0x001fca00078e00ff */
[----:B------:R-:W-:-:S07]  /*176b0*/  @P2 SHF.R.U32.HI R157, RZ, R9, R8 ;  /* 0x00000009ff9d2219 */ /* 0x000fce0000011608 */
.L_x_8584:
[----:B------:R-:W-:Y:S05]  /*176c0*/  BSYNC B0 ;  /* 0x0000000000007941 */ /* 0x000fea0003800000 */
.L_x_8582:
[----:B------:R-:W-:-:S04]  /*176d0*/  IMAD R8, R157, R10, -R0 ;  /* 0x0000000a9d087224 */ /* 0x000fc800078e0a00 */
[----:B------:R-:W-:-:S05]  /*176e0*/  IMAD R8, R189, -0x2, R8 ;  /* 0xfffffffebd087824 */ /* 0x000fca00078e0208 */
[----:B------:R-:W-:Y:S02]  /*176f0*/  VIADDMNMX R153, R8, R10, R153, PT ;  /* 0x0000000a08997246 */ /* 0x000fe40003800199 */
[----:B------:R-:W-:-:S07]  /*17700*/  VIMNMX R155, R155, R8, !PT ;  /* 0x000000089b9b7248 */ /* 0x000fce0007fe0100 */
.L_x_8581:
        /* <DEDUP_REMOVED lines=15> */
[----:B-1----:R-:W-:Y:S02]  /*17800*/  FSEL R14, R29, -INF , !P3 ;  /* 0xff8000001d0e7808 */ /* 0x002fe40005800000 */
        /* <DEDUP_REMOVED lines=97> */
.L_x_8587:
[----:B------:R-:W-:-:S04]  /*17e20*/  MOV R25, UR5 ;  /* 0x0000000500197c02 */ /* 0x000fc80008000f00 */
[----:B------:R-:W-:-:S13]  /*17e30*/  ISETP.NE.AND P3, PT, R25, 0x1, PT ;  /* 0x000000011900780c */ /* 0x000fda0003f65270 */
[----:B------:R-:W0:Y:S02]  /*17e40*/  @P3 LDC.64 R8, c[0x0][0x9e8] ;  /* 0x00027a00ff083b82 */ /* 0x000e240000000a00 */
[----:B0-----:R-:W-:-:S05]  /*17e50*/  @P3 IMAD.HI.U32 R8, R11, R8, RZ ;  /* 0x000000080b083227 */ /* 0x001fca00078e00ff */
[----:B------:R-:W-:-:S07]  /*17e60*/  @P3 SHF.R.U32.HI R11, RZ, R9, R8 ;  /* 0x00000009ff0b3219 */ /* 0x000fce0000011608 */
.L_x_8588:
[----:B------:R-:W-:Y:S05]  /*17e70*/  BSYNC B0 ;  /* 0x0000000000007941 */ /* 0x000fea0003800000 */
.L_x_8586:
[----:B------:R-:W-:-:S04]  /*17e80*/  IMAD R0, R11, R25, -R0 ;  /* 0x000000190b007224 */ /* 0x000fc800078e0a00 */
[----:B------:R-:W-:-:S05]  /*17e90*/  IMAD R0, R189, -0x2, R0 ;  /* 0xfffffffebd007824 */ /* 0x000fca00078e0200 */
[----:B------:R-:W-:Y:S02]  /*17ea0*/  VIADDMNMX R21, R0, R25, R21, PT ;  /* 0x0000001900157246 */ /* 0x000fe40003800115 */
[----:B------:R-:W-:-:S07]  /*17eb0*/  VIMNMX R15, R15, R0, !PT ;  /* 0x000000000f0f7248 */ /* 0x000fce0007fe0100 */
.L_x_8585:
[----:B------:R-:W-:Y:S01]  /*17ec0*/  ISETP.GT.AND P3, PT, R15, 0x1, P2 ;  /* 0x000000010f00780c */ /* 0x000fe20001764270 */
[----:B------:R-:W0:Y:S01]  /*17ed0*/  LDC R11, c[0x0][0x988] ;  /* 0x00026200ff0b7b82 */ /* 0x000e220000000800 */
        /* <DEDUP_REMOVED lines=143> */
[----:B------:R-:W-:Y:S01]  /*187d0*/  MUFU.EX2 R27, R8 ;  /* 0x00000008001b7308 */ /* 0x000fe20000000800 */
[----:B------:R-:W-:Y:S01]  /*187e0*/  FSEL R48, R87, -INF , !P2 ;  /* 0xff80000057307808 */ /* 0x000fe20005000000 */
        /* <DEDUP_REMOVED lines=20> */
[----:B------:R-:W-:Y:S01]  /*18930*/  FFMA.FTZ R47, R174, R11, -R49 ;  /* 0x0000000bae2f7223 */ /* 0x000fe20000010831 */
[----:B------:R-:W-:-:S02]  /*18940*/  FMNMX.FTZ R31, R232, R31, !PT ;  /* 0x0000001fe81f7209 */ /* 0x000fc40007810000 */
[----:B------:R-:W-:Y:S01]  /*18950*/  MUFU.EX2 R24, R24 ;  /* 0x0000001800187308 */ /* 0x000fe20000000800 */
[----:B0-----:R-:W-:Y:S01]  /*18960*/  FFMA.FTZ R152, R80, R11, -R49 ;  /* 0x0000000b50987223 */ /* 0x001fe20000010831 */
[----:B------:R-:W-:-:S04]  /*18970*/  FMNMX.FTZ R31, R46, R31, !PT ;  /* 0x0000001f2e1f7209 */ /* 0x000fc80007810000 */
[----:B------:R-:W-:Y:S02]  /*18980*/  FMNMX.FTZ R33, R234, R31, !PT ;  /* 0x0000001fea217209 */ /* 0x000fe40007810000 */
[----:B------:R0:W-:Y:S02]  /*18990*/  MUFU.EX2 R31, R154 ;  /* 0x0000009a001f7308 */ /* 0x0001e40000000800 */
[----:B------:R-:W-:-:S04]  /*189a0*/  FMNMX.FTZ R33, R50, R33, !PT ;  /* 0x0000002132217209 */ /* 0x000fc80007810000 */
[----:B------:R-:W-:Y:S02]  /*189b0*/  FMNMX.FTZ R33, R236, R33, !PT ;  /* 0x00000021ec217209 */ /* 0x000fe40007810000 */
[----:B------:R-:W-:Y:S01]  /*189c0*/  MUFU.EX2 R9, R9 ;  /* 0x0000000900097308 */ /* 0x000fe20000000800 */
[--C-:B0-----:R-:W-:Y:S01]  /*189d0*/  FFMA.FTZ R154, R84, R11, -R49.reuse ;  /* 0x0000000b549a7223 */ /* 0x101fe20000010831 */
[----:B------:R-:W-:Y:S01]  /*189e0*/  FMNMX.FTZ R8, R54, R33, !PT ;  /* 0x0000002136087209 */ /* 0x000fe20007810000 */
[-CC-:B------:R-:W-:Y:S01]  /*189f0*/  FFMA.FTZ R33, R156, R11.reuse, -R49.reuse ;  /* 0x0000000b9c217223 */ /* 0x180fe20000010831 */
[----:B------:R-:W-:Y:S02]  /*18a00*/  FFMA.FTZ R156, R72, R11, -R49 ;  /* 0x0000000b489c7223 */ /* 0x000fe40000010831 */
[----:B------:R-:W-:Y:S02]  /*18a10*/  FMNMX.FTZ R35, R55, R8, !PT ;  /* 0x0000000837237209 */ /* 0x000fe40007810000 */
[----:B------:R-:W-:Y:S02]  /*18a20*/  MUFU.EX2 R10, R10 ;  /* 0x0000000a000a7308 */ /* 0x000fe40000000800 */
[----:B------:R-:W-:-:S04]  /*18a30*/  FMNMX.FTZ R8, R58, R35, !PT ;  /* 0x000000233a087209 */ /* 0x000fc80007810000 */
[----:B------:R-:W-:Y:S02]  /*18a40*/  FMNMX.FTZ R35, R59, R8, !PT ;  /* 0x000000083b237209 */ /* 0x000fe40007810000 */
[----:B------:R-:W-:Y:S02]  /*18a50*/  MUFU.EX2 R25, R25 ;  /* 0x0000001900197308 */ /* 0x000fe40000000800 */
        /* <DEDUP_REMOVED lines=10> */
[--C-:B------:R-:W-:Y:S02]  /*18b00*/  FFMA.FTZ R160, R64, R11, -R49.reuse ;  /* 0x0000000b40a07223 */ /* 0x100fe40000010831 */
        /* <DEDUP_REMOVED lines=8> */
[----:B------:R-:W1:Y:S01]  /*18b90*/  MUFU.EX2 R33, R33 ;  /* 0x0000002100217308 */ /* 0x000e620000000800 */
[----:B0-----:R-:W-:Y:S02]  /*18ba0*/  F2FP.F16.F32.PACK_AB R172, R31, R26 ;  /* 0x0000001a1fac723e */ /* 0x001fe400000000ff */
[----:B------:R-:W-:Y:S01]  /*18bb0*/  FMNMX.FTZ R8, R82, R41, !PT ;  /* 0x0000002952087209 */ /* 0x000fe20007810000 */
[----:B------:R-:W-:-:S03]  /*18bc0*/  FFMA.FTZ R41, R168, R11, -R49 ;  /* 0x0000000ba8297223 */ /* 0x000fc60000010831 */
[----:B------:R-:W-:Y:S01]  /*18bd0*/  FMNMX.FTZ R21, R83, R8, !PT ;  /* 0x0000000853157209 */ /* 0x000fe20007810000 */
[----:B------:R-:W-:Y:S03]  /*18be0*/  MUFU.EX2 R32, R32 ;  /* 0x0000002000207308 */ /* 0x000fe60000000800 */
[----:B------:R-:W-:-:S04]  /*18bf0*/  FMNMX.FTZ R21, R86, R21, !PT ;  /* 0x0000001556157209 */ /* 0x000fc80007810000 */
[----:B------:R-:W-:Y:S01]  /*18c00*/  FMNMX.FTZ R8, R48, R21, !PT ;  /* 0x0000001530087209 */ /* 0x000fe20007810000 */
[----:B------:R-:W-:Y:S01]  /*18c10*/  FFMA.FTZ R21, R166, R11, -R49 ;  /* 0x0000000ba6157223 */ /* 0x000fe20000010831 */
[----:B------:R-:W0:Y:S01]  /*18c20*/  MUFU.EX2 R35, R35 ;  /* 0x0000002300237308 */ /* 0x000e220000000800 */
[----:B-1----:R-:W-:Y:S02]  /*18c30*/  F2FP.F16.F32.PACK_AB R174, R33, R28 ;  /* 0x0000001c21ae723e */ /* 0x002fe400000000ff */
[----:B------:R-:W1:Y:S05]  /*18c40*/  SHFL.BFLY PT, R43, R8, 0x2, 0x1f ;  /* 0x0c401f00082b7f89 */ /* 0x000e6a00000e0000 */
[----:B------:R-:W-:Y:S08]  /*18c50*/  MUFU.EX2 R36, R36 ;  /* 0x0000002400247308 */ /* 0x000ff00000000800 */
[----:B------:R-:W2:Y:S01]  /*18c60*/  MUFU.EX2 R37, R37 ;  /* 0x0000002500257308 */ /* 0x000ea20000000800 */
[----:B0-----:R-:W-:-:S07]  /*18c70*/  F2FP.F16.F32.PACK_AB R168, R35, R32 ;  /* 0x0000002023a8723e */ /* 0x001fce00000000ff */
[----:B------:R-:W-:Y:S01]  /*18c80*/  MUFU.EX2 R39, R39 ;  /* 0x0000002700277308 */ /* 0x000fe20000000800 */
[----:B-1----:R-:W-:Y:S01]  /*18c90*/  FMNMX.FTZ R51, R8, R43, !PT ;  /* 0x0000002b08337209 */ /* 0x002fe20007810000 */
[----:B------:R-:W-:-:S04]  /*18ca0*/  FFMA.FTZ R43, R170, R11, -R49 ;  /* 0x0000000baa2b7223 */ /* 0x000fc80000010831 */
[----:B------:R-:W0:Y:S02]  /*18cb0*/  SHFL.BFLY PT, R8, R51, 0x1, 0x1f ;  /* 0x0c201f0033087f89 */ /* 0x000e2400000e0000 */
[----:B------:R-:W1:Y:S01]  /*18cc0*/  MUFU.EX2 R40, R40 ;  /* 0x0000002800287308 */ /* 0x000e620000000800 */
[----:B--2---:R-:W-:-:S07]  /*18cd0*/  F2FP.F16.F32.PACK_AB R170, R37, R36 ;  /* 0x0000002425aa723e */ /* 0x004fce00000000ff */
[----:B------:R-:W-:Y:S08]  /*18ce0*/  MUFU.EX2 R15, R15 ;  /* 0x0000000f000f7308 */ /* 0x000ff00000000800 */
[----:B------:R-:W2:Y:S01]  /*18cf0*/  MUFU.EX2 R44, R44 ;  /* 0x0000002c002c7308 */ /* 0x000ea20000000800 */
[----:B-1----:R-:W-:Y:S02]  /*18d00*/  F2FP.F16.F32.PACK_AB R164, R40, R39 ;  /* 0x0000002728a4723e */ /* 0x002fe400000000ff */
[----:B0-----:R-:W-:Y:S01]  /*18d10*/  FMNMX.FTZ R8, R51, R8, !PT ;  /* 0x0000000833087209 */ /* 0x001fe20007810000 */
[-C--:B------:R-:W-:Y:S01]  /*18d20*/  FFMA.FTZ R51, R176, R11.reuse, -R49 ;  /* 0x0000000bb0337223 */ /* 0x080fe20000010831 */
[----:B------:R-:W-:-:S03]  /*18d30*/  FMUL.FTZ R49, R12, R11 ;  /* 0x0000000b0c317220 */ /* 0x000fc60000410000 */
[----:B------:R-:W-:Y:S01]  /*18d40*/  MUFU.EX2 R160, R160 ;  /* 0x000000a000a07308 */ /* 0x000fe20000000800 */
[C---:B------:R-:W-:Y:S01]  /*18d50*/  FSETP.NEU.FTZ.AND P2, PT, R8.reuse, -INF , PT ;  /* 0xff8000000800780b */ /* 0x040fe20003f5d000 */
[----:B------:R-:W-:Y:S01]  /*18d60*/  FMUL.FTZ R57, R8, R11 ;  /* 0x0000000b08397220 */ /* 0x000fe20000410000 */
[----:B------:R-:W-:-:S04]  /*18d70*/  F2FP.F16.F32.PACK_AB R176, R27, R14 ;  /* 0x0000000e1bb0723e */ /* 0x000fc800000000ff */
[----:B------:R-:W-:Y:S01]  /*18d80*/  FSEL R57, R57, RZ, P2 ;  /* 0x000000ff39397208 */ /* 0x000fe20001000000 */
[----:B------:R-:W0:Y:S01]  /*18d90*/  MUFU.EX2 R49, R49 ;  /* 0x0000003100317308 */ /* 0x000e220000000800 */
[----:B--2---:R-:W-:-:S03]  /*18da0*/  F2FP.F16.F32.PACK_AB R166, R44, R15 ;  /* 0x0000000f2ca6723e */ /* 0x004fc600000000ff */
[-CC-:B------:R-:W-:Y:S01]  /*18db0*/  FFMA.FTZ R12, R53, R11.reuse, -R57.reuse ;  /* 0x0000000b350c7223 */ /* 0x180fe20000010839 */
[----:B------:R-:W-:Y:S02]  /*18dc0*/  @!P1 IMAD R53, R13, 0x8, R2 ;  /* 0x000000080d359824 */ /* 0x000fe400078e0202 */
        /* <DEDUP_REMOVED lines=29> */
[----:B------:R-:W-:Y:S01]  /*18fa0*/  F2FP.F16.F32.PACK_AB R180, R9, R24 ;  /* 0x0000001809b4723e */ /* 0x000fe200000000ff */
        /* <DEDUP_REMOVED lines=16> */
[----:B------:R-:W-:Y:S01]  /*190b0*/  FFMA.FTZ R48, R48, R11, -R57 ;  /* 0x0000000b30307223 */ /* 0x000fe20000010839 */
[----:B------:R-:W-:Y:S01]  /*190c0*/  FADD.FTZ R5, R31, R52 ;  /* 0x000000341f057221 */ /* 0x000fe20000010000 */
[----:B------:R-:W-:Y:S01]  /*190d0*/  F2FP.F16.F32.PACK_AB R178, R29, R20 ;  /* 0x000000141db2723e */ /* 0x000fe200000000ff */
[----:B------:R-:W-:-:S02]  /*190e0*/  @!P1 VIADD R53, R53, 0x28860 ;  /* 0x0002886035359836 */ /* 0x000fc40000000000 */
[-C--:B------:R-:W-:Y:S01]  /*190f0*/  FMUL.FTZ R88, R88, R49.reuse ;  /* 0x0000003158587220 */ /* 0x080fe20000410000 */
[----:B------:R-:W-:Y:S01]  /*19100*/  FADD.FTZ R52, R28, R5 ;  /* 0x000000051c347221 */ /* 0x000fe20000010000 */
[----:B------:R-:W-:Y:S01]  /*19110*/  FSEL R5, R8, RZ, P2 ;  /* 0x000000ff08057208 */ /* 0x000fe20001000000 */
[----:B------:R-:W-:Y:S01]  /*19120*/  MUFU.EX2 R177, R177 ;  /* 0x000000b100b17308 */ /* 0x000fe20000000800 */
[----:B------:R-:W-:Y:S01]  /*19130*/  ISETP.GT.AND P2, PT, R4, R196, PT ;  /* 0x000000c40400720c */ /* 0x000fe20003f44270 */
[----:B------:R-:W-:Y:S01]  /*19140*/  FADD.FTZ R13, R33, R52 ;  /* 0x00000034210d7221 */ /* 0x000fe20000010000 */
[----:B------:R-:W-:Y:S01]  /*19150*/  @!P1 PRMT R53, RZ, 0x654, R53 ;  /* 0x00000654ff359816 */ /* 0x000fe20000000035 */
[----:B------:R-:W-:Y:S01]  /*19160*/  FADD.FTZ R52, -R5, R6 ;  /* 0x0000000605347221 */ /* 0x000fe20000010100 */
[----:B------:R-:W-:Y:S01]  /*19170*/  FMUL.FTZ R89, R89, R49 ;  /* 0x0000003159597220 */ /* 0x000fe20000410000 */
[----:B------:R-:W-:Y:S01]  /*19180*/  FADD.FTZ R54, R32, R13 ;  /* 0x0000000d20367221 */ /* 0x000fe20000010000 */
[----:B------:R0:W-:Y:S01]  /*19190*/  @!P1 SYNCS.ARRIVE.TRANS64.RED.A1T0 RZ, [R53+URZ], RZ ;  /* 0x000000ff35ff99a7 */ /* 0x0001e2000810043f */
[-C--:B------:R-:W-:Y:S01]  /*191a0*/  FMUL.FTZ R13, R52, R11.reuse ;  /* 0x0000000b340d7220 */ /* 0x080fe20000410000 */
[----:B------:R-:W-:Y:S01]  /*191b0*/  MUFU.EX2 R41, R41 ;  /* 0x0000002900297308 */ /* 0x000fe20000000800 */
[----:B------:R-:W-:Y:S01]  /*191c0*/  FADD.FTZ R5, R35, R54 ;  /* 0x0000003623057221 */ /* 0x000fe20000010000 */
[----:B------:R-:W-:Y:S01]  /*191d0*/  FFMA.FTZ R52, R59, R11, -R57 ;  /* 0x0000000b3b347223 */ /* 0x000fe20000010839 */
[-C--:B------:R-:W-:Y:S01]  /*191e0*/  FMUL.FTZ R92, R92, R49.reuse ;  /* 0x000000315c5c7220 */ /* 0x080fe20000410000 */
[-C--:B------:R-:W-:Y:S01]  /*191f0*/  FMUL.FTZ R93, R93, R49.reuse ;  /* 0x000000315d5d7220 */ /* 0x080fe20000410000 */
[----:B------:R-:W-:Y:S01]  /*19200*/  FADD.FTZ R54, R36, R5 ;  /* 0x0000000524367221 */ /* 0x000fe20000010000 */
[-C--:B------:R-:W-:Y:S01]  /*19210*/  FMUL.FTZ R96, R96, R49.reuse ;  /* 0x0000003160607220 */ /* 0x080fe20000410000 */
[-C--:B------:R-:W-:Y:S01]  /*19220*/  FMUL.FTZ R97, R97, R49.reuse ;  /* 0x0000003161617220 */ /* 0x080fe20000410000 */
[----:B------:R-:W1:Y:S01]  /*19230*/  MUFU.EX2 R13, R13 ;  /* 0x0000000d000d7308 */ /* 0x000e620000000800 */
        /* <DEDUP_REMOVED lines=14> */
[----:B------:R-:W-:Y:S01]  /*19320*/  FMUL.FTZ R117, R117, R49 ;  /* 0x0000003175757220 */ /* 0x000fe20000410000 */
[----:B------:R-:W3:Y:S01]  /*19330*/  MUFU.EX2 R156, R156 ;  /* 0x0000009c009c7308 */ /* 0x000ee20000000800 */
[----:B-1----:R-:W-:Y:S01]  /*19340*/  FFMA.FTZ R54, R13, R3, R12 ;  /* 0x000000030d367223 */ /* 0x002fe2000001000c */
[----:B------:R-:W-:Y:S01]  /*19350*/  FADD.FTZ R5, R44, R5 ;  /* 0x000000052c057221 */ /* 0x000fe20000010000 */
[-C--:B------:R-:W-:Y:S01]  /*19360*/  FMUL.FTZ R90, R90, R13.reuse ;  /* 0x0000000d5a5a7220 */ /* 0x080fe20000410000 */
[-C--:B------:R-:W-:Y:S01]  /*19370*/  FMUL.FTZ R91, R91, R13.reuse ;  /* 0x0000000d5b5b7220 */ /* 0x080fe20000410000 */
[C---:B------:R-:W-:Y:S01]  /*19380*/  FADD.FTZ R54, R181.reuse, R54 ;  /* 0x00000036b5367221 */ /* 0x040fe20000010000 */
[----:B------:R-:W-:Y:S01]  /*19390*/  FADD.FTZ R56, R160, R5 ;  /* 0x00000005a0387221 */ /* 0x000fe20000010000 */
[----:B------:R-:W-:Y:S01]  /*193a0*/  F2FP.F16.F32.PACK_AB R181, R181, R12 ;  /* 0x0000000cb5b5723e */ /* 0x000fe200000000ff */
[----:B------:R-:W1:Y:S01]  /*193b0*/  MUFU.EX2 R179, R179 ;  /* 0x000000b300b37308 */ /* 0x000e620000000800 */
[----:B------:R-:W-:Y:S01]  /*193c0*/  FADD.FTZ R3, R183, R54 ;  /* 0x00000036b7037221 */ /* 0x000fe20000010000 */
[----:B------:R-:W-:Y:S01]  /*193d0*/  FADD.FTZ R5, R21, R56 ;  /* 0x0000003815057221 */ /* 0x000fe20000010000 */
[-C--:B------:R-:W-:Y:S01]  /*193e0*/  FMUL.FTZ R94, R94, R13.reuse ;  /* 0x0000000d5e5e7220 */ /* 0x080fe20000410000 */
[-C--:B------:R-:W-:Y:S01]  /*193f0*/  FMUL.FTZ R95, R95, R13.reuse ;  /* 0x0000000d5f5f7220 */ /* 0x080fe20000410000 */
[----:B------:R-:W-:Y:S01]  /*19400*/  FADD.FTZ R54, R30, R3 ;  /* 0x000000031e367221 */ /* 0x000fe20000010000 */
[----:B------:R-:W-:Y:S01]  /*19410*/  FADD.FTZ R56, R162, R5 ;  /* 0x00000005a2387221 */ /* 0x000fe20000010000 */
[-C--:B------:R-:W-:Y:S01]  /*19420*/  FMUL.FTZ R98, R98, R13.reuse ;  /* 0x0000000d62627220 */ /* 0x080fe20000410000 */
[----:B------:R-:W4:Y:S01]  /*19430*/  MUFU.EX2 R43, R43 ;  /* 0x0000002b002b7308 */ /* 0x000f220000000800 */
[----:B------:R-:W-:Y:S01]  /*19440*/  FADD.FTZ R3, R177, R54 ;  /* 0x00000036b1037221 */ /* 0x000fe20000010000 */
[----:B------:R-:W-:Y:S01]  /*19450*/  FADD.FTZ R5, R41, R56 ;  /* 0x0000003829057221 */ /* 0x000fe20000010000 */
[-C--:B------:R-:W-:Y:S01]  /*19460*/  FMUL.FTZ R99, R99, R13.reuse ;  /* 0x0000000d63637220 */ /* 0x080fe20000410000 */
[-C--:B------:R-:W-:Y:S01]  /*19470*/  FMUL.FTZ R102, R102, R13.reuse ;  /* 0x0000000d66667220 */ /* 0x080fe20000410000 */
[----:B--2---:R-:W-:Y:S01]  /*19480*/  FADD.FTZ R10, R34, R3 ;  /* 0x00000003220a7221 */ /* 0x004fe20000010000 */
[----:B---3--:R-:W-:Y:S01]  /*19490*/  FADD.FTZ R14, R156, R5 ;  /* 0x000000059c0e7221 */ /* 0x008fe20000010000 */
        /* <DEDUP_REMOVED lines=10> */
[----:B----4-:R-:W-:Y:S01]  /*19540*/  FADD.FTZ R5, R43, R14 ;  /* 0x0000000e2b057221 */ /* 0x010fe20000010000 */
[-C--:B------:R-:W-:Y:S01]  /*19550*/  FMUL.FTZ R118, R118, R13.reuse ;  /* 0x0000000d76767220 */ /* 0x080fe20000410000 */
[-C--:B------:R-:W-:Y:S01]  /*19560*/  FMUL.FTZ R119, R119, R13.reuse ;  /* 0x0000000d77777220 */ /* 0x080fe20000410000 */
[-C--:B------:R-:W-:Y:S01]  /*19570*/  FMUL.FTZ R122, R122, R13.reuse ;  /* 0x0000000d7a7a7220 */ /* 0x080fe20000410000 */
[-C--:B------:R-:W-:Y:S01]  /*19580*/  FMUL.FTZ R123, R123, R13.reuse ;  /* 0x0000000d7b7b7220 */ /* 0x080fe20000410000 */
[-C--:B------:R-:W-:Y:S01]  /*19590*/  FMUL.FTZ R126, R126, R13.reuse ;  /* 0x0000000d7e7e7220 */ /* 0x080fe20000410000 */
[-C--:B------:R-:W-:Y:S01]  /*195a0*/  FMUL.FTZ R127, R127, R13.reuse ;  /* 0x0000000d7f7f7220 */ /* 0x080fe20000410000 */
[----:B------:R-:W3:Y:S01]  /*195b0*/  MUFU.EX2 R42, R42 ;  /* 0x0000002a002a7308 */ /* 0x000ee20000000800 */
        /* <DEDUP_REMOVED lines=16> */
[----:B---3--:R-:W-:Y:S01]  /*196c0*/  FADD.FTZ R14, R42, R3 ;  /* 0x000000032a0e7221 */ /* 0x008fe20000010000 */
[----:B------:R-:W-:Y:S01]  /*196d0*/  F2FP.F16.F32.PACK_AB R160, R21, R160 ;  /* 0x000000a015a0723e */ /* 0x000fe200000000ff */
[-C--:B------:R-:W-:Y:S01]  /*196e0*/  FMUL.FTZ R120, R120, R49.reuse ;  /* 0x0000003178787220 */ /* 0x080fe20000410000 */
[----:B------:R-:W-:Y:S01]  /*196f0*/  F2FP.F16.F32.PACK_AB R162, R41, R162 ;  /* 0x000000a229a2723e */ /* 0x000fe200000000ff */
[-C--:B------:R-:W-:Y:S01]  /*19700*/  FMUL.FTZ R121, R121, R49.reuse ;  /* 0x0000003179797220 */ /* 0x080fe20000410000 */
[----:B------:R-:W-:Y:S01]  /*19710*/  F2FP.F16.F32.PACK_AB R156, R43, R156 ;  /* 0x0000009c2b9c723e */ /* 0x000fe200000000ff */
        /* <DEDUP_REMOVED lines=18> */
[----:B---3--:R-:W-:Y:S01]  /*19840*/  FADD.FTZ R3, R169, R14 ;  /* 0x0000000ea9037221 */ /* 0x008fe20000010000 */
[----:B------:R-:W-:Y:S01]  /*19850*/  FMUL.FTZ R149, R149, R49 ;  /* 0x0000003195957220 */ /* 0x000fe20000410000 */
[----:B------:R-:W-:Y:S01]  /*19860*/  F2FP.F16.F32.PACK_AB R183, R30, R183 ;  /* 0x000000b71eb7723e */ /* 0x000fe200000000ff */
[----:B------:R-:W-:Y:S01]  /*19870*/  VIADD R4, R4, 0xffffffff ;  /* 0xffffffff04047836 */ /* 0x000fe20000000000 */
[----:B------:R-:W-:Y:S01]  /*19880*/  F2FP.F16.F32.PACK_AB R177, R34, R177 ;  /* 0x000000b122b1723e */ /* 0x000fe200000000ff */
[----:B------:R-:W-:Y:S01]  /*19890*/  IMAD.MOV.U32 R13, RZ, RZ, R22 ;  /* 0x000000ffff0d7224 */ /* 0x000fe200078e0016 */
[----:B------:R-:W-:Y:S01]  /*198a0*/  F2FP.F16.F32.PACK_AB R179, R38, R179 ;  /* 0x000000b326b3723e */ /* 0x000fe200000000ff */
[----:B------:R-:W3:Y:S01]  /*198b0*/  MUFU.EX2 R6, R55 ;  /* 0x0000003700067308 */ /* 0x000ee20000000800 */
[----:B--2---:R-:W-:Y:S01]  /*198c0*/  FADD.FTZ R14, R50, R3 ;  /* 0x00000003320e7221 */ /* 0x004fe20000010000 */
[----:B------:R-:W-:Y:S01]  /*198d0*/  F2FP.F16.F32.PACK_AB R173, R42, R173 ;  /* 0x000000ad2aad723e */ /* 0x000fe200000000ff */
[----:B------:R-:W-:Y:S01]  /*198e0*/  IMAD.MOV.U32 R12, RZ, RZ, R0 ;  /* 0x000000ffff0c7224 */ /* 0x000fe200078e0000 */
[----:B------:R-:W-:-:S02]  /*198f0*/  F2FP.F16.F32.PACK_AB R175, R46, R175 ;  /* 0x000000af2eaf723e */ /* 0x000fc400000000ff */
[----:B------:R-:W-:Y:S02]  /*19900*/  F2FP.F16.F32.PACK_AB R169, R50, R169 ;  /* 0x000000a932a9723e */ /* 0x000fe400000000ff */
[----:B------:R-:W2:Y:S01]  /*19910*/  MUFU.EX2 R165, R165 ;  /* 0x000000a500a57308 */ /* 0x000ea20000000800 */
[----:B-1----:R-:W-:-:S07]  /*19920*/  FADD.FTZ R3, R171, R14 ;  /* 0x0000000eab037221 */ /* 0x002fce0000010000 */
[----:B------:R-:W1:Y:S01]  /*19930*/  MUFU.EX2 R52, R52 ;  /* 0x0000003400347308 */ /* 0x000e620000000800 */
[C---:B---3--:R-:W-:Y:S01]  /*19940*/  FADD.FTZ R14, R6.reuse, R3 ;  /* 0x00000003060e7221 */ /* 0x048fe20000010000 */
[----:B------:R-:W-:Y:S01]  /*19950*/  F2FP.F16.F32.PACK_AB R171, R6, R171 ;  /* 0x000000ab06ab723e */ /* 0x000fe200000000ff */
[----:B------:R-:W-:-:S05]  /*19960*/  IMAD.MOV.U32 R6, RZ, RZ, R8 ;  /* 0x000000ffff067224 */ /* 0x000fca00078e0008 */
        /* <DEDUP_REMOVED lines=11> */
[----:B-1----:R-:W-:Y:S01]  /*19a20*/  FADD.FTZ R3, R161, R14 ;  /* 0x0000000ea1037221 */ /* 0x002fe20000010000 */
[----:B------:R-:W-:-:S06]  /*19a30*/  IMAD.MOV.U32 R14, RZ, RZ, R186 ;  /* 0x000000ffff0e7224 */ /* 0x000fcc00078e00ba */
[----:B------:R-:W1:Y:S01]  /*19a40*/  MUFU.EX2 R71, R71 ;  /* 0x0000004700477308 */ /* 0x000e620000000800 */
[C---:B---3--:R-:W-:Y:S01]  /*19a50*/  FADD.FTZ R3, R10.reuse, R3 ;  /* 0x000000030a037221 */ /* 0x048fe20000010000 */
[----:B------:R-:W-:-:S06]  /*19a60*/  F2FP.F16.F32.PACK_AB R161, R10, R161 ;  /* 0x000000a10aa1723e */ /* 0x000fcc00000000ff */
        /* <DEDUP_REMOVED lines=14> */
[----:B------:R-:W3:Y:S01]  /*19b50*/  MUFU.EX2 R152, R152 ;  /* 0x0000009800987308 */ /* 0x000ee20000000800 */
[C---:B--2---:R-:W-:Y:S01]  /*19b60*/  FADD.FTZ R5, R45.reuse, R20 ;  /* 0x000000142d057221 */ /* 0x044fe20000010000 */
[----:B------:R-:W-:-:S06]  /*19b70*/  F2FP.F16.F32.PACK_AB R158, R45, R158 ;  /* 0x0000009e2d9e723e */ /* 0x000fcc00000000ff */
[----:B------:R-:W2:Y:S01]  /*19b80*/  MUFU.EX2 R82, R82 ;  /* 0x0000005200527308 */ /* 0x000ea20000000800 */
[C---:B-1----:R-:W-:Y:S01]  /*19b90*/  FADD.FTZ R3, R79.reuse, R3 ;  /* 0x000000034f037221 */ /* 0x042fe20000010000 */
[----:B------:R-:W-:-:S06]  /*19ba0*/  F2FP.F16.F32.PACK_AB R159, R79, R78 ;  /* 0x0000004e4f9f723e */ /* 0x000fcc00000000ff */
[----:B------:R-:W1:Y:S01]  /*19bb0*/  MUFU.EX2 R47, R47 ;  /* 0x0000002f002f7308 */ /* 0x000e620000000800 */
[----:B---3--:R-:W-:-:S07]  /*19bc0*/  FADD.FTZ R20, R152, R5 ;  /* 0x0000000598147221 */ /* 0x008fce0000010000 */
[----:B------:R-:W3:Y:S01]  /*19bd0*/  MUFU.EX2 R83, R83 ;  /* 0x0000005300537308 */ /* 0x000ee20000000800 */
[----:B--2---:R-:W-:-:S07]  /*19be0*/  FADD.FTZ R3, R82, R3 ;  /* 0x0000000352037221 */ /* 0x004fce0000010000 */
[----:B------:R-:W2:Y:S01]  /*19bf0*/  MUFU.EX2 R154, R154 ;  /* 0x0000009a009a7308 */ /* 0x000ea20000000800 */
[C---:B-1----:R-:W-:Y:S01]  /*19c00*/  FADD.FTZ R5, R47.reuse, R20 ;  /* 0x000000142f057221 */ /* 0x042fe20000010000 */
[----:B------:R-:W-:-:S06]  /*19c10*/  F2FP.F16.F32.PACK_AB R152, R47, R152 ;  /* 0x000000982f98723e */ /* 0x000fcc00000000ff */
[----:B------:R-:W1:Y:S01]  /*19c20*/  MUFU.EX2 R86, R86 ;  /* 0x0000005600567308 */ /* 0x000e620000000800 */
[C---:B---3--:R-:W-:Y:S01]  /*19c30*/  FADD.FTZ R3, R83.reuse, R3 ;  /* 0x0000000353037221 */ /* 0x048fe20000010000 */
[----:B------:R-:W-:-:S06]  /*19c40*/  F2FP.F16.F32.PACK_AB R153, R83, R82 ;  /* 0x000000525399723e */ /* 0x000fcc00000000ff */
[----:B------:R-:W3:Y:S01]  /*19c50*/  MUFU.EX2 R51, R51 ;  /* 0x0000003300337308 */ /* 0x000ee20000000800 */
[----:B--2---:R-:W-:-:S07]  /*19c60*/  FADD.FTZ R20, R154, R5 ;  /* 0x000000059a147221 */ /* 0x004fce0000010000 */
[----:B------:R-:W2:Y:S01]  /*19c70*/  MUFU.EX2 R48, R48 ;  /* 0x0000003000307308 */ /* 0x000ea20000000800 */
[----:B-1----:R-:W-:Y:S01]  /*19c80*/  FADD.FTZ R3, R86, R3 ;  /* 0x0000000356037221 */ /* 0x002fe20000010000 */
[C---:B---3--:R-:W-:Y:S01]  /*19c90*/  FADD.FTZ R5, R51.reuse, R20 ;  /* 0x0000001433057221 */ /* 0x048fe20000010000 */
[----:B------:R-:W-:Y:S02]  /*19ca0*/  F2FP.F16.F32.PACK_AB R154, R51, R154 ;  /* 0x0000009a339a723e */ /* 0x000fe400000000ff */
[C---:B--2---:R-:W-:Y:S01]  /*19cb0*/  FADD.FTZ R3, R48.reuse, R3 ;  /* 0x0000000330037221 */ /* 0x044fe20000010000 */
[----:B------:R-:W-:Y:S01]  /*19cc0*/  F2FP.F16.F32.PACK_AB R155, R48, R86 ;  /* 0x00000056309b723e */ /* 0x000fe200000000ff */
[----:B0-----:R-:W-:Y:S06]  /*19cd0*/  @P2 BRA `(.L_x_8589) ;  /* 0xffffffcc00702947 */ /* 0x001fec000383ffff */
.L_x_8571:
[----:B------:R-:W-:Y:S05]  /*19ce0*/  WARPSYNC.ALL ;  /* 0x0000000000007948 */ /* 0x000fea0003800000 */
[----:B------:R-:W-:Y:S06]  /*19cf0*/  BAR.ARV 0x8, 0x180 ;  /* 0x0206000000007b1d */ /* 0x000fec0000002000 */
[----:B------:R-:W-:Y:S05]  /*19d00*/  @!P0 BRA `(.L_x_8590) ;  /* 0x0000000000048947 */ /* 0x000fea0003800000 */
[----:B------:R-:W-:Y:S01]  /*19d10*/  BPT.TRAP 0x1 ;  /* 0x000000040000795c */ /* 0x000fe20000300000 */
.L_x_8590:
[----:B------:R-:W-:Y:S01]  /*19d20*/  IMAD R13, R22, 0x8, R2 ;  /* 0x00000008160d7824 */ /* 0x000fe200078e0202 */
[----:B------:R-:W-:-:S04]  /*19d30*/  SHF.L.U32 R4, R186, 0x1f, RZ ;  /* 0x0000001fba047819 */ /* 0x000fc800000006ff */
[----:B------:R0:W1:Y:S01]  /*19d40*/  SYNCS.PHASECHK.TRANS64.TRYWAIT P2, [R13+URZ+0x28850], R4 ;  /* 0x028850040d0075a7 */ /* 0x000062000804017f */
[----:B------:R-:W-:Y:S05]  /*19d50*/  @!P0 BRA `(.L_x_8591) ;  /* 0x0000000000048947 */ /* 0x000fea0003800000 */
[----:B------:R-:W-:Y:S01]  /*19d60*/  BPT.TRAP 0x1 ;  /* 0x000000040000795c */ /* 0x000fe20000300000 */
.L_x_8591:
[----:B------:R-:W-:-:S05]  /*19d70*/  VIADD R2, R2, 0x400 ;  /* 0x0000040002027836 */ /* 0x000fca0000000000 */
[----:B------:R-:W-:-:S04]  /*19d80*/  SHF.R.U32.HI R2, RZ, 0x4, R2 ;  /* 0x00000004ff027819 */ /* 0x000fc80000011602 */
[----:B------:R-:W-:-:S04]  /*19d90*/  LOP3.LUT R2, R2, 0x3fff, RZ, 0xc0, !PT ;  /* 0x00003fff02027812 */ /* 0x000fc800078ec0ff */
[----:B------:R-:W-:Y:S01]  /*19da0*/  LOP3.LUT R7, R2, 0x4000000, RZ, 0xfc, !PT ;  /* 0x0400000002077812 */ /* 0x000fe200078efcff */
[----:B-1----:R-:W-:Y:S06]  /*19db0*/  @P2 BRA `(.L_x_8592) ;  /* 0x0000000000082947 */ /* 0x002fec0003800000 */
[----:B------:R-:W1:Y:S02]  /*19dc0*/  SYNCS.PHASECHK.TRANS64.TRYWAIT P0, [R13+URZ+0x28850], R4 ;  /* 0x028850040d0075a7 */ /* 0x000e64000800017f */
[----:B-1----:R-:W-:Y:S05]  /*19dd0*/  @!P0 BRA `(.L_x_8593) ;  /* 0x000000bc006c8947 */ /* 0x002fea0003800000 */
.L_x_8592:
[----:B------:R-:W-:Y:S01]  /*19de0*/  IMAD R6, R22, 0x800, R7 ;  /* 0x0000080016067824 */ /* 0x000fe200078e0207 */
[----:B------:R-:W-:Y:S05]  /*19df0*/  WARPSYNC.ALL ;  /* 0x0000000000007948 */ /* 0x000fea0003800000 */
[----:B------:R-:W-:Y:S01]  /*19e00*/  IMAD.MOV.U32 R7, RZ, RZ, 0x40000040 ;  /* 0x40000040ff077424 */ /* 0x000fe200078e00ff */
[C---:B------:R-:W-:Y:S01]  /*19e10*/  R2UR UR6, R6.reuse ;  /* 0x00000000060672ca */ /* 0x040fe200000e0000 */
[----:B------:R-:W-:Y:S01]  /*19e20*/  WARPGROUP.ARRIVE ;  /* 0x00000000000079c5 */ /* 0x000fe20000000000 */
[----:B------:R-:W-:Y:S01]  /*19e30*/  VIADD R14, R6, 0x80 ;  /* 0x00000080060e7836 */ /* 0x000fe20000000000 */
[----:B------:R-:W2:Y:S01]  /*19e40*/  SHFL.BFLY PT, R2, R5, 0x2, 0x1f ;  /* 0x0c401f0005027f89 */ /* 0x000ea200000e0000 */
[----:B------:R-:W-:Y:S01]  /*19e50*/  R2UR UR7, R7 ;  /* 0x00000000070772ca */ /* 0x000fe200000e0000 */
[----:B------:R-:W-:Y:S01]  /*19e60*/  IMAD.MOV.U32 R15, RZ, RZ, 0x40000040 ;  /* 0x40000040ff0f7424 */ /* 0x000fe200078e00ff */
[----:B------:R-:W-:Y:S01]  /*19e70*/  IADD3 R213, R213, 0x1, RZ ;  /* 0x00000001d5d57810 */ /* 0x000fe20007ffe0ff */
[----:B------:R-:W-:Y:S01]  /*19e80*/  IMAD.MOV.U32 R7, RZ, RZ, 0x40000040 ;  /* 0x40000040ff077424 */ /* 0x000fe200078e00ff */
[----:B01----:R-:W0:Y:S01]  /*19e90*/  SHFL.BFLY PT, R4, R3, 0x2, 0x1f ;  /* 0x0c401f0003047f89 */ /* 0x003e2200000e0000 */
[----:B------:R-:W-:-:S02]  /*19ea0*/  VIADD R22, R22, 0x1 ;  /* 0x0000000116167836 */ /* 0x000fc40000000000 */
[----:B------:R-:W-:-:S03]  /*19eb0*/  IMAD.MOV.U32 R20, RZ, RZ, -0x800000 ;  /* 0xff800000ff147424 */ /* 0x000fc600078e00ff */
[----:B------:R-:W-:-:S03]  /*19ec0*/  ISETP.NE.AND P2, PT, R22, 0x2, PT ;  /* 0x000000021600780c */ /* 0x000fc60003f45270 */
[----:B------:R-:W-:Y:S01]  /*19ed0*/  HGMMA.64x128x16.F32 R88, R180, gdesc[UR4].tnspB, R88, gsb0 ;  /* 0x41e00004b4587df0 */ /* 0x000fe20008000858 */
[----:B------:R-:W-:Y:S01]  /*19ee0*/  R2UR UR6, R14 ;  /* 0x000000000e0672ca */ /* 0x000fe200000e0000 */
[----:B------:R-:W-:Y:S01]  /*19ef0*/  VIADD R14, R6, 0x100 ;  /* 0x00000100060e7836 */ /* 0x000fe20000000000 */
[----:B------:R-:W-:Y:S01]  /*19f00*/  R2UR UR7, R15 ;  /* 0x000000000f0772ca */ /* 0x000fe200000e0000 */
[----:B------:R-:W-:Y:S01]  /*19f10*/  IMAD.MOV.U32 R15, RZ, RZ, 0x40000040 ;  /* 0x40000040ff0f7424 */ /* 0x000fe200078e00ff */
[----:B------:R-:W-:Y:S01]  /*19f20*/  SEL R22, R22, RZ, P2 ;  /* 0x000000ff16167207 */ /* 0x000fe20001000000 */
[----:B--2---:R-:W-:Y:S01]  /*19f30*/  FADD.FTZ R2, R2, R5 ;  /* 0x0000000502027221 */ /* 0x004fe20000010000 */
[----:B------:R-:W-:Y:S02]  /*19f40*/  IMAD.MOV.U32 R5, RZ, RZ, RZ ;  /* 0x000000ffff057224 */ /* 0x000fe400078e00ff */
[----:B0-----:R-:W-:Y:S01]  /*19f50*/  FADD.FTZ R4, R4, R3 ;  /* 0x0000000304047221 */ /* 0x001fe20000010000 */
[----:B------:R-:W-:-:S04]  /*19f60*/  SEL R3, RZ, 0x1, P2 ;  /* 0x00000001ff037807 */ /* 0x000fc80001000000 */
[----:B------:R-:W0:Y:S01]  /*19f70*/  SHFL.BFLY PT, R9, R4, 0x1, 0x1f ;  /* 0x0c201f0004097f89 */ /* 0x000e2200000e0000 */
[----:B------:R-:W-:Y:S01]  /*19f80*/  LOP3.LUT R186, R186, R3, RZ, 0x3c, !PT ;  /* 0x00000003baba7212 */ /* 0x000fe200078e3cff */
[----:B------:R-:W-:Y:S02]  /*19f90*/  IMAD.MOV.U32 R3, RZ, RZ, -0x800000 ;  /* 0xff800000ff037424 */ /* 0x000fe400078e00ff */
[----:B0-----:R-:W-:Y:S01]  /*19fa0*/  FADD.FTZ R12, R4, R9 ;  /* 0x00000009040c7221 */ /* 0x001fe20000010000 */
[----:B------:R-:W-:-:S04]  /*19fb0*/  @!P1 VIADD R4, R13, 0x28860 ;  /* 0x000288600d049836 */ /* 0x000fc80000000000 */
[----:B------:R-:W-:Y:S02]  /*19fc0*/  FSETP.NE.FTZ.AND P3, PT, R12, RZ, PT ;  /* 0x000000ff0c00720b */ /* 0x000fe40003f75000 */
[----:B------:R-:W-:-:S11]  /*19fd0*/  @!P1 PRMT R4, RZ, 0x654, R4 ;  /* 0x00000654ff049816 */ /* 0x000fd60000000004 */
[----:B------:R-:W0:Y:S02]  /*19fe0*/  @P3 MUFU.LG2 R9, R12 ;  /* 0x0000000c00093308 */ /* 0x000e240000000c00 */
[----:B0-----:R-:W-:Y:S01]  /*19ff0*/  @P3 FMUL.FTZ R9, R9, 0.69314718246459960938 ;  /* 0x3f31721809093820 */ /* 0x001fe20000410000 */
        /* <DEDUP_REMOVED lines=32> */
[----:B------:R-:W-:Y:S01]  /*1a200*/  R2UR UR6, R14 ;  /* 0x000000000e0672ca */ /* 0x000fe200000e0000 */
[----:B------:R-:W-:Y:S01]  /*1a210*/  @P3 FMUL.FTZ R14, R11, 0.69314718246459960938 ;  /* 0x3f3172180b0e3820 */ /* 0x000fe20000410000 */
[----:B------:R-:W-:-:S03]  /*1a220*/  R2UR UR7, R15 ;  /* 0x000000000f0772ca */ /* 0x000fc600000e0000 */
[----:B------:R-:W-:Y:S01]  /*1a230*/  @P3 FFMA.FTZ R3, R14, R8, R9 ;  /* 0x000000080e033223 */ /* 0x000fe20000010009 */
[----:B------:R-:W-:Y:S02]  /*1a240*/  WARPGROUP.DEPBAR.LE gsb0, 0x0 ;  /* 0x00008000000079c5 */ /* 0x000fe40000010000 */
[----:B------:R-:W-:-:S07]  /*1a250*/  WARPGROUP.ARRIVE ;  /* 0x00000000000079c5 */ /* 0x000fce0000000000 */
[----:B------:R-:W-:Y:S01]  /*1a260*/  HGMMA.64x128x16.F32 R88, R156, gdesc[UR4].tnspB, R88, gsb0 ;  /* 0x41e000049c587df0 */ /* 0x000fe20008000858 */
[----:B------:R-:W-:Y:S02]  /*1a270*/  R2UR UR6, R6 ;  /* 0x00000000060672ca */ /* 0x000fe400000e0000 */
[----:B------:R-:W-:Y:S02]  /*1a280*/  R2UR UR7, R7 ;  /* 0x00000000070772ca */ /* 0x000fe400000e0000 */
[----:B------:R-:W0:Y:S02]  /*1a290*/  SHFL.BFLY PT, R7, R2, 0x1, 0x1f ;  /* 0x0c201f0002077f89 */ /* 0x000e2400000e0000 */
[----:B0-----:R-:W-:Y:S01]  /*1a2a0*/  FADD.FTZ R10, R2, R7 ;  /* 0x00000007020a7221 */ /* 0x001fe20000010000 */
[----:B------:R-:W-:-:S04]  /*1a2b0*/  IMAD.MOV.U32 R2, RZ, RZ, RZ ;  /* 0x000000ffff027224 */ /* 0x000fc800078e00ff */
[----:B------:R-:W-:Y:S02]  /*1a2c0*/  FSETP.NE.FTZ.AND P0, PT, R10, RZ, PT ;  /* 0x000000ff0a00720b */ /* 0x000fe40003f15000 */
[----:B------:R-:W-:Y:S11]  /*1a2d0*/  @P3 MUFU.RCP R2, R12 ;  /* 0x0000000c00023308 */ /* 0x000ff60000001000 */
[----:B------:R-:W0:Y:S01]  /*1a2e0*/  @P0 MUFU.LG2 R6, R10 ;  /* 0x0000000a00060308 */ /* 0x000e220000000c00 */
[----:B------:R-:W-:-:S07]  /*1a2f0*/  @P0 FMUL.FTZ R7, R11, 0.69314718246459960938 ;  /* 0x3f3172180b070820 */ /* 0x000fce0000410000 */
[----:B------:R-:W1:Y:S01]  /*1a300*/  @P0 MUFU.RCP R5, R10 ;  /* 0x0000000a00050308 */ /* 0x000e620000001000 */
[----:B0-----:R-:W-:-:S04]  /*1a310*/  @P0 FMUL.FTZ R6, R6, 0.69314718246459960938 ;  /* 0x3f31721806060820 */ /* 0x001fc80000410000 */
[----:B------:R-:W-:Y:S01]  /*1a320*/  @P0 FFMA.FTZ R20, R7, R0, R6 ;  /* 0x0000000007140223 */ /* 0x000fe20000010006 */
[----:B------:R-:W-:Y:S01]  /*1a330*/  PLOP3.LUT P0, PT, PT, PT, PT, 0x8, 0x0 ;  /* 0x000000000000781c */ /* 0x000fe20003f0e170 */
[----:B------:R-:W-:Y:S02]  /*1a340*/  WARPGROUP.DEPBAR.LE gsb0, 0x0 ;  /* 0x00008000000079c5 */ /* 0x000fe40000010000 */
[----:B------:R-:W-:-:S06]  /*1a350*/  WARPGROUP.ARRIVE ;  /* 0x00000000000079c5 */ /* 0x000fcc0000000000 */
[----:B------:R-:W-:Y:S03]  /*1a360*/  HGMMA.64x128x16.F32 R88, R152, gdesc[UR4].tnspB, R88, gsb0 ;  /* 0x41e0000498587df0 */ /* 0x000fe60008000858 */
        /* <DEDUP_REMOVED lines=66> */
.L_x_8467:
[----:B------:R-:W-:Y:S05]  /*1a790*/  WARPSYNC.ALL ;  /* 0x0000000000007948 */ /* 0x000fea0003800000 */
        /* <DEDUP_REMOVED lines=9> */
[----:B------:R-:W2:Y:S01]  /*1a830*/  S2R R5, SR_SWINHI ;  /* 0x0000000000057919 */ /* 0x000ea20000002f00 */
[----:B------:R-:W-:Y:S05]  /*1a840*/  WARPSYNC.ALL ;  /* 0x0000000000007948 */ /* 0x000fea0003800000 */
[----:B------:R-:W-:Y:S01]  /*1a850*/  BAR.SYNC.DEFER_BLOCKING 0x1, 0x100 ;  /* 0x0044000000007b1d */ /* 0x000fe20000010000 */
[----:B------:R-:W-:Y:S02]  /*1a860*/  F2FP.F16.F32.PACK_AB R6, R93, R6 ;  /* 0x000000065d06723e */ /* 0x000fe400000000ff */
        /* <DEDUP_REMOVED lines=8> */
[----:B------:R-:W-:Y:S02]  /*1a8f0*/  MOV R40, R2 ;  /* 0x0000000200287202 */ /* 0x000fe40000000f00 */
[----:B--2---:R-:W-:-:S03]  /*1a900*/  MOV R41, R5 ;  /* 0x0000000500297202 */ /* 0x004fc60000000f00 */
[----:B------:R-:W-:-:S03]  /*1a910*/  IMAD.WIDE R4, R224, 0x2, R40 ;  /* 0x00000002e0047825 */ /* 0x000fc600078e0228 */
[C---:B------:R-:W-:Y:S02]  /*1a920*/  IADD3 R49, P0, R4.reuse, 0x40, RZ ;  /* 0x0000004004317810 */ /* 0x040fe40007f1e0ff */
[C---:B------:R-:W-:Y:S02]  /*1a930*/  IADD3 R51, P1, R4.reuse, 0x60, RZ ;  /* 0x0000006004337810 */ /* 0x040fe40007f3e0ff */
[C---:B------:R-:W-:Y:S01]  /*1a940*/  LOP3.LUT R33, R4.reuse, 0x380, RZ, 0xc0, !PT ;  /* 0x0000038004217812 */ /* 0x040fe200078ec0ff */
[--C-:B------:R-:W-:Y:S01]  /*1a950*/  IMAD.X R11, RZ, RZ, R5.reuse, P0 ;  /* 0x000000ffff0b7224 */ /* 0x100fe200000e0605 */
[C---:B------:R-:W-:Y:S01]  /*1a960*/  IADD3 R47, P5, R4.reuse, 0x20, RZ ;  /* 0x00000020042f7810 */ /* 0x040fe20007fbe0ff */
[--C-:B------:R-:W-:Y:S01]  /*1a970*/  IMAD.X R13, RZ, RZ, R5.reuse, P1 ;  /* 0x000000ffff0d7224 */ /* 0x100fe200008e0605 */
[----:B------:R-:W-:Y:S02]  /*1a980*/  ISETP.NE.U32.AND P0, PT, RZ, UR4, PT ;  /* 0x00000004ff007c0c */ /* 0x000fe4000bf05070 */
[----:B------:R-:W-:Y:S01]  /*1a990*/  IADD3 R53, P2, R4, 0x4000, RZ ;  /* 0x0000400004357810 */ /* 0x000fe20007f5e0ff */
[----:B------:R-:W-:Y:S01]  /*1a9a0*/  IMAD.X R9, RZ, RZ, R5, P5 ;  /* 0x000000ffff097224 */ /* 0x000fe200028e0605 */
[----:B------:R-:W-:-:S02]  /*1a9b0*/  LOP3.LUT R12, R51, 0x380, RZ, 0xc0, !PT ;  /* 0x00000380330c7812 */ /* 0x000fc400078ec0ff */
[----:B------:R-:W-:Y:S01]  /*1a9c0*/  SHF.R.U64 R33, R33, 0x3, RZ ;  /* 0x0000000321217819 */ /* 0x000fe200000012ff */
[--C-:B------:R-:W-:Y:S01]  /*1a9d0*/  IMAD.X R15, RZ, RZ, R5.reuse, P2 ;  /* 0x000000ffff0f7224 */ /* 0x100fe200010e0605 */
[C---:B------:R-:W-:Y:S02]  /*1a9e0*/  IADD3 R55, P3, R4.reuse, 0x4020, RZ ;  /* 0x0000402004377810 */ /* 0x040fe40007f7e0ff */
[C---:B------:R-:W-:Y:S02]  /*1a9f0*/  IADD3 R57, P4, R4.reuse, 0x4040, RZ ;  /* 0x0000404004397810 */ /* 0x040fe40007f9e0ff */
[----:B------:R-:W-:Y:S01]  /*1aa00*/  LOP3.LUT R8, R47, 0x380, RZ, 0xc0, !PT ;  /* 0x000003802f087812 */ /* 0x000fe200078ec0ff */
[--C-:B------:R-:W-:Y:S01]  /*1aa10*/  IMAD.X R25, RZ, RZ, R5.reuse, P3 ;  /* 0x000000ffff197224 */ /* 0x100fe200018e0605 */
[----:B------:R-:W-:Y:S01]  /*1aa20*/  LOP3.LUT R10, R49, 0x380, RZ, 0xc0, !PT ;  /* 0x00000380310a7812 */ /* 0x000fe200078ec0ff */
[----:B------:R-:W-:Y:S01]  /*1aa30*/  IMAD.X R27, RZ, RZ, R5, P4 ;  /* 0x000000ffff1b7224 */ /* 0x000fe200020e0605 */
[----:B------:R-:W-:-:S02]  /*1aa40*/  IADD3 R59, P5, R4, 0x4060, RZ ;  /* 0x00004060043b7810 */ /* 0x000fc40007fbe0ff */
[----:B------:R-:W-:Y:S01]  /*1aa50*/  ISETP.NE.AND.EX P0, PT, RZ, UR5, PT, P0 ;  /* 0x00000005ff007c0c */ /* 0x000fe2000bf05300 */
[----:B------:R-:W-:Y:S01]  /*1aa60*/  ULDC.64 UR4, c[0x0][0xc08] ;  /* 0x0003020000047ab9 */ /* 0x000fe20000000a00 */
[----:B------:R-:W-:Y:S02]  /*1aa70*/  SHF.R.U64 R12, R12, 0x3, RZ ;  /* 0x000000030c0c7819 */ /* 0x000fe400000012ff */
[----:B------:R-:W-:Y:S01]  /*1aa80*/  LOP3.LUT R4, R33, R4, RZ, 0x3c, !PT ;  /* 0x0000000421047212 */ /* 0x000fe200078e3cff */
[----:B------:R-:W-:Y:S01]  /*1aa90*/  IMAD.X R33, RZ, RZ, R5, P5 ;  /* 0x000000ffff217224 */ /* 0x000fe200028e0605 */
[----:B------:R-:W-:Y:S02]  /*1aaa0*/  LOP3.LUT R14, R53, 0x380, RZ, 0xc0, !PT ;  /* 0x00000380350e7812 */ /* 0x000fe400078ec0ff */
[----:B------:R-:W-:Y:S02]  /*1aab0*/  SHF.R.U64 R8, R8, 0x3, RZ ;  /* 0x0000000308087819 */ /* 0x000fe400000012ff */
[----:B------:R-:W-:-:S02]  /*1aac0*/  SHF.R.U64 R10, R10, 0x3, RZ ;  /* 0x000000030a0a7819 */ /* 0x000fc400000012ff */
[----:B------:R-:W-:Y:S02]  /*1aad0*/  LOP3.LUT R24, R55, 0x380, RZ, 0xc0, !PT ;  /* 0x0000038037187812 */ /* 0x000fe400078ec0ff */
[----:B------:R-:W-:Y:S02]  /*1aae0*/  LOP3.LUT R26, R57, 0x380, RZ, 0xc0, !PT ;  /* 0x00000380391a7812 */ /* 0x000fe400078ec0ff */
[----:B------:R-:W-:Y:S02]  /*1aaf0*/  ISETP.NE.U32.AND P2, PT, RZ, UR4, PT ;  /* 0x00000004ff007c0c */ /* 0x000fe4000bf45070 */
[----:B-1----:R-:W-:Y:S02]  /*1ab00*/  LOP3.LUT R28, R59, 0x380, RZ, 0xc0, !PT ;  /* 0x000003803b1c7812 */ /* 0x002fe400078ec0ff */
[----:B------:R-:W-:Y:S02]  /*1ab10*/  LOP3.LUT R12, R12, R51, RZ, 0x3c, !PT ;  /* 0x000000330c0c7212 */ /* 0x000fe400078e3cff */
[----:B------:R-:W-:-:S02]  /*1ab20*/  SHF.R.U64 R14, R14, 0x3, RZ ;  /* 0x000000030e0e7819 */ /* 0x000fc400000012ff */
[----:B------:R-:W-:Y:S02]  /*1ab30*/  MOV R51, R4 ;  /* 0x0000000400337202 */ /* 0x000fe40000000f00 */
[----:B------:R-:W-:Y:S02]  /*1ab40*/  LOP3.LUT R8, R8, R47, RZ, 0x3c, !PT ;  /* 0x0000002f08087212 */ /* 0x000fe400078e3cff */
[----:B------:R-:W-:Y:S02]  /*1ab50*/  LOP3.LUT R10, R10, R49, RZ, 0x3c, !PT ;  /* 0x000000310a0a7212 */ /* 0x000fe400078e3cff */
[----:B------:R-:W-:Y:S02]  /*1ab60*/  SHF.R.U64 R24, R24, 0x3, RZ ;  /* 0x0000000318187819 */ /* 0x000fe400000012ff */
[----:B------:R-:W-:Y:S02]  /*1ab70*/  SHF.R.U64 R26, R26, 0x3, RZ ;  /* 0x000000031a1a7819 */ /* 0x000fe400000012ff */
[----:B------:R-:W-:-:S02]  /*1ab80*/  F2FP.F16.F32.PACK_AB R4, R89, R88 ;  /* 0x000000585904723e */ /* 0x000fc400000000ff */
[----:B------:R-:W-:Y:S02]  /*1ab90*/  F2FP.F16.F32.PACK_AB R5, R91, R90 ;  /* 0x0000005a5b05723e */ /* 0x000fe400000000ff */
[----:B------:R-:W-:Y:S02]  /*1aba0*/  ISETP.NE.AND.EX P2, PT, RZ, UR5, PT, P2 ;  /* 0x00000005ff007c0c */ /* 0x000fe4000bf45320 */
[----:B------:R-:W-:Y:S01]  /*1abb0*/  SHF.R.U64 R28, R28, 0x3, RZ ;  /* 0x000000031c1c7819 */ /* 0x000fe200000012ff */
[----:B------:R1:W-:Y:S01]  /*1abc0*/  STSM.16.M88.4 [R51], R4 ;  /* 0x0000000433007844 */ /* 0x0003e20000000200 */
[----:B------:R-:W-:Y:S02]  /*1abd0*/  LOP3.LUT R14, R14, R53, RZ, 0x3c, !PT ;  /* 0x000000350e0e7212 */ /* 0x000fe400078e3cff */
[----:B------:R-:W-:Y:S02]  /*1abe0*/  LOP3.LUT R24, R24, R55, RZ, 0x3c, !PT ;  /* 0x0000003718187212 */ /* 0x000fe400078e3cff */
[----:B------:R-:W-:Y:S01]  /*1abf0*/  LOP3.LUT R26, R26, R57, RZ, 0x3c, !PT ;  /* 0x000000391a1a7212 */ /* 0x000fe200078e3cff */
[----:B------:R-:W-:Y:S01]  /*1ac00*/  ULDC UR4, c[0x0][0xa88] ;  /* 0x0002a20000047ab9 */ /* 0x000fe20000000800 */
[----:B------:R-:W-:Y:S01]  /*1ac10*/  MOV R50, R8 ;  /* 0x0000000800327202 */ /* 0x000fe20000000f00 */
[----:B------:R-:W2:Y:S01]  /*1ac20*/  LDC R55, c[0x0][0xbe8] ;  /* 0x0002fa00ff377b82 */ /* 0x000ea20000000800 */
[----:B------:R-:W-:-:S02]  /*1ac30*/  MOV R49, R10 ;  /* 0x0000000a00317202 */ /* 0x000fc40000000f00 */
[----:B------:R-:W-:Y:S02]  /*1ac40*/  LOP3.LUT R32, R28, R59, RZ, 0x3c, !PT ;  /* 0x0000003b1c207212 */ /* 0x000fe400078e3cff */
[----:B------:R-:W-:Y:S02]  /*1ac50*/  F2FP.F16.F32.PACK_AB R8, R97, R96 ;  /* 0x000000606108723e */ /* 0x000fe400000000ff */
        /* <DEDUP_REMOVED lines=12> */
[----:B------:R-:W-:Y:S02]  /*1ad20*/  MOV R44, R26 ;  /* 0x0000001a002c7202 */ /* 0x000fe40000000f00 */
[----:B------:R-:W-:Y:S02]  /*1ad30*/  F2FP.F16.F32.PACK_AB R12, R113, R112 ;  /* 0x00000070710c723e */ /* 0x000fe400000000ff */
[----:B------:R-:W-:Y:S01]  /*1ad40*/  F2FP.F16.F32.PACK_AB R13, R42, R43 ;  /* 0x0000002b2a0d723e */ /* 0x000fe200000000ff */
[----:B-1----:R-:W1:Y:S01]  /*1ad50*/  @P2 LDC.64 R8, c[0x0][0xc08] ;  /* 0x00030200ff082b82 */ /* 0x002e620000000a00 */
[----:B------:R-:W-:Y:S02]  /*1ad60*/  F2FP.F16.F32.PACK_AB R14, R117, R116 ;  /* 0x00000074750e723e */ /* 0x000fe400000000ff */
[----:B------:R-:W-:Y:S02]  /*1ad70*/  F2FP.F16.F32.PACK_AB R15, R119, R118 ;  /* 0x00000076770f723e */ /* 0x000fe400000000ff */
[----:B------:R-:W-:-:S02]  /*1ad80*/  MOV R28, R32 ;  /* 0x00000020001c7202 */ /* 0x000fc40000000f00 */
[----:B------:R-:W-:Y:S01]  /*1ad90*/  F2FP.F16.F32.PACK_AB R24, R121, R120 ;  /* 0x000000787918723e */ /* 0x000fe200000000ff */
[----:B------:R-:W4:Y:S01]  /*1ada0*/  LDC.64 R42, c[0x0][0xc00] ;  /* 0x00030000ff2a7b82 */ /* 0x000f220000000a00 */
[----:B------:R-:W-:Y:S01]  /*1adb0*/  F2FP.F16.F32.PACK_AB R25, R123, R122 ;  /* 0x0000007a7b19723e */ /* 0x000fe200000000ff */
[----:B------:R0:W-:Y:S01]  /*1adc0*/  STSM.16.M88.4 [R48], R12 ;  /* 0x0000000c30007844 */ /* 0x0001e20000000200 */
[----:B------:R-:W-:Y:S02]  /*1add0*/  F2FP.F16.F32.PACK_AB R26, R125, R124 ;  /* 0x0000007c7d1a723e */ /* 0x000fe400000000ff */
[----:B------:R-:W-:Y:S02]  /*1ade0*/  F2FP.F16.F32.PACK_AB R27, R0, R45 ;  /* 0x0000002d001b723e */ /* 0x000fe400000000ff */
[----:B------:R-:W-:Y:S02]  /*1adf0*/  F2FP.F16.F32.PACK_AB R32, R21, R128 ;  /* 0x000000801520723e */ /* 0x000fe400000000ff */
[----:B------:R-:W-:Y:S01]  /*1ae00*/  F2FP.F16.F32.PACK_AB R33, R131, R130 ;  /* 0x000000828321723e */ /* 0x000fe200000000ff */
[----:B------:R-:W-:Y:S01]  /*1ae10*/  STSM.16.M88.4 [R47], R24 ;  /* 0x000000182f007844 */ /* 0x000fe20000000200 */
[----:B---3--:R-:W-:-:S02]  /*1ae20*/  F2FP.F16.F32.PACK_AB R4, R145, R144 ;  /* 0x000000909104723e */ /* 0x008fc400000000ff */
[----:B------:R-:W-:Y:S01]  /*1ae30*/  F2FP.F16.F32.PACK_AB R5, R147, R146 ;  /* 0x000000929305723e */ /* 0x000fe200000000ff */
[----:B------:R-:W-:Y:S01]  /*1ae40*/  STSM.16.M88.4 [R46], R32 ;  /* 0x000000202e007844 */ /* 0x000fe20000000200 */
[----:B------:R-:W-:Y:S02]  /*1ae50*/  F2FP.F16.F32.PACK_AB R6, R149, R148 ;  /* 0x000000949506723e */ /* 0x000fe400000000ff */
[----:B------:R-:W-:Y:S01]  /*1ae60*/  F2FP.F16.F32.PACK_AB R7, R151, R150 ;  /* 0x000000969707723e */ /* 0x000fe200000000ff */
[----:B------:R-:W-:Y:S01]  /*1ae70*/  STSM.16.M88.4 [R44], R36 ;  /* 0x000000242c007844 */ /* 0x000fe20000000200 */
[----:B0-----:R-:W-:-:S03]  /*1ae80*/  IMAD.MOV.U32 R48, RZ, RZ, RZ ;  /* 0x000000ffff307224 */ /* 0x001fc600078e00ff */
[----:B------:R1:W-:Y:S01]  /*1ae90*/  STSM.16.M88.4 [R28], R4 ;  /* 0x000000041c007844 */ /* 0x0003e20000000200 */
[----:B------:R-:W-:Y:S02]  /*1aea0*/  IMAD.U32 R0, RZ, RZ, UR4 ;  /* 0x00000004ff007e24 */ /* 0x000fe4000f8e00ff */
[C---:B----4-:R-:W-:Y:S01]  /*1aeb0*/  IMAD.WIDE R42, R209.reuse, 0x4, R42 ;  /* 0x00000004d12a7825 */ /* 0x050fe200078e022a */
[----:B------:R-:W-:Y:S03]  /*1aec0*/  BAR.SYNC.DEFER_BLOCKING 0x1, 0x100 ;  /* 0x0044000000007b1d */ /* 0x000fe60000010000 */
[----:B-1----:R-:W-:-:S03]  /*1aed0*/  @P2 IMAD.WIDE R4, R209, 0x4, R8 ;  /* 0x00000004d1042825 */ /* 0x002fc600078e0208 */
[----:B------:R0:W5:Y:S01]  /*1aee0*/  @P0 LDG.E R48, desc[UR38][R42.64] ;  /* 0x000000262a300981 */ /* 0x000162000c1e1900 */
[----:B--2---:R-:W-:Y:S01]  /*1aef0*/  ISETP.NE.AND P1, PT, R55, 0x1, PT ;  /* 0x000000013700780c */ /* 0x004fe20003f25270 */
[----:B------:R-:W-:Y:S02]  /*1af00*/  IMAD.IADD R13, R195, 0x1, R193 ;  /* 0x00000001c30d7824 */ /* 0x000fe400078e02c1 */
[----:B------:R0:W5:Y:S10]  /*1af10*/  @P2 LDG.E R0, desc[UR38][R4.64] ;  /* 0x0000002604002981 */ /* 0x000174000c1e1900 */
[----:B------:R-:W1:Y:S08]  /*1af20*/  @P1 LDC R10, c[0x0][0xbec] ;  /* 0x0002fb00ff0a1b82 */ /* 0x000e700000000800 */
[----:B------:R-:W2:Y:S01]  /*1af30*/  @P1 LDC R11, c[0x0][0xbf0] ;  /* 0x0002fc00ff0b1b82 */ /* 0x000ea20000000800 */
[----:B0-----:R-:W-:Y:S05]  /*1af40*/  @P2 BRA `(.L_x_8596) ;  /* 0x0000000000102947 */ /* 0x001fea0003800000 */
[----:B------:R-:W-:Y:S05]  /*1af50*/  @!P0 BRA `(.L_x_8596) ;  /* 0x00000000000c8947 */ /* 0x000fea0003800000 */
[----:B------:R-:W3:Y:S04]  /*1af60*/  LDG.E R5, desc[UR38][R42.64] ;  /* 0x000000262a057981 */ /* 0x000ee8000c1e1900 */
[----:B-----5:R-:W3:Y:S02]  /*1af70*/  LDG.E R0, desc[UR38][R42.64+0x4] ;  /* 0x000004262a007981 */ /* 0x020ee4000c1e1900 */
[----:B---3--:R-:W-:-:S07]  /*1af80*/  IMAD.IADD R0, R0, 0x1, -R5 ;  /* 0x0000000100007824 */ /* 0x008fce00078e0a05 */
.L_x_8596:
[----:B------:R-:W-:Y:S01]  /*1af90*/  SHF.R.S32.HI R54, RZ, 0x1f, R208 ;  /* 0x0000001fff367819 */ /* 0x000fe200000114d0 */
[----:B-1----:R-:W-:Y:S01]  /*1afa0*/  @P1 IMAD.HI.U32 R4, R13, R10, RZ ;  /* 0x0000000a0d041227 */ /* 0x002fe200078e00ff */
[----:B------:R-:W-:Y:S01]  /*1afb0*/  ULDC.64 UR4, c[0x0][0xb90] ;  /* 0x0002e40000047ab9 */ /* 0x000fe20000000a00 */
[----:B-----5:R-:W-:Y:S02]  /*1afc0*/  SHF.R.S32.HI R49, RZ, 0x1f, R48 ;  /* 0x0000001fff317819 */ /* 0x020fe40000011430 */
[----:B------:R-:W-:Y:S01]  /*1afd0*/  IMAD R9, R54, UR4, RZ ;  /* 0x0000000436097c24 */ /* 0x000fe2000f8e02ff */
[----:B------:R-:W-:Y:S01]  /*1afe0*/  SHF.R.S32.HI R6, RZ, 0x1f, R209 ;  /* 0x0000001fff067819 */ /* 0x000fe200000114d1 */
[----:B------:R-:W-:Y:S01]  /*1aff0*/  IMAD.MOV.U32 R7, RZ, RZ, R13 ;  /* 0x000000ffff077224 */ /* 0x000fe200078e000d */
[----:B--2---:R-:W-:Y:S01]  /*1b000*/  @P1 SHF.R.U32.HI R7, RZ, R11, R4 ;  /* 0x0000000bff071219 */ /* 0x004fe20000011604 */
[----:B------:R-:W-:Y:S01]  /*1b010*/  IMAD.WIDE.U32 R4, R208, UR4, R48 ;  /* 0x00000004d0047c25 */ /* 0x000fe2000f8e0030 */
[----:B------:R-:W-:-:S02]  /*1b020*/  SEL R28, R6, RZ, !P0 ;  /* 0x000000ff061c7207 */ /* 0x000fc40004000000 */
[----:B------:R-:W-:Y:S01]  /*1b030*/  SEL R57, R209, RZ, !P0 ;  /* 0x000000ffd1397207 */ /* 0x000fe20004000000 */
[----:B------:R-:W-:Y:S01]  /*1b040*/  IMAD R9, R208, UR5, R9 ;  /* 0x00000005d0097c24 */ /* 0x000fe2000f8e0209 */
[----:B------:R-:W-:Y:S01]  /*1b050*/  ULDC.64 UR4, c[0x0][0xb98] ;  /* 0x0002e60000047ab9 */ /* 0x000fe20000000a00 */
[----:B------:R-:W-:Y:S02]  /*1b060*/  IMAD.MOV R8, RZ, RZ, -R7 ;  /* 0x000000ffff087224 */ /* 0x000fe400078e0a07 */
[----:B------:R-:W-:Y:S01]  /*1b070*/  IMAD.IADD R11, R16, 0x1, R225 ;  /* 0x00000001100b7824 */ /* 0x000fe200078e02e1 */
[----:B------:R-:W-:Y:S01]  /*1b080*/  IADD3 R5, R5, R9, RZ ;  /* 0x0000000905057210 */ /* 0x000fe20007ffe0ff */
[----:B------:R-:W-:Y:S02]  /*1b090*/  IMAD R9, R55, R8, R13 ;  /* 0x0000000837097224 */ /* 0x000fe400078e020d */
[----:B------:R-:W-:Y:S02]  /*1b0a0*/  IMAD R6, R28, UR4, RZ ;  /* 0x000000041c067c24 */ /* 0x000fe4000f8e02ff */
[----:B------:R-:W-:-:S04]  /*1b0b0*/  IMAD.WIDE.U32 R4, R57, UR4, R4 ;  /* 0x0000000439047c25 */ /* 0x000fc8000f8e0004 */
[----:B------:R-:W-:Y:S01]  /*1b0c0*/  IMAD.WIDE R40, R11, 0x2, R40 ;  /* 0x000000020b287825 */ /* 0x000fe200078e0228 */
[----:B------:R-:W-:Y:S02]  /*1b0d0*/  SHF.R.S32.HI R11, RZ, 0x1f, R7 ;  /* 0x0000001fff0b7819 */ /* 0x000fe40000011407 */
[----:B------:R-:W-:Y:S01]  /*1b0e0*/  IADD3 R4, P2, R7, R4, RZ ;  /* 0x0000000407047210 */ /* 0x000fe20007f5e0ff */
[----:B------:R-:W-:Y:S01]  /*1b0f0*/  IMAD R8, R57, UR5, R6 ;  /* 0x0000000539087c24 */ /* 0x000fe2000f8e0206 */
[----:B------:R-:W-:Y:S01]  /*1b100*/  SHF.R.S32.HI R6, RZ, 0x1f, R9 ;  /* 0x0000001fff067819 */ /* 0x000fe20000011409 */
[----:B------:R-:W-:Y:S01]  /*1b110*/  ULDC.64 UR4, c[0x0][0xb88] ;  /* 0x0002e20000047ab9 */ /* 0x000fe20000000a00 */
[----:B------:R-:W-:Y:S01]  /*1b120*/  IADD3 R7, P0, R40, 0x1000, RZ ;  /* 0x0000100028077810 */ /* 0x000fe20007f1e0ff */
[----:B------:R-:W-:Y:S01]  /*1b130*/  IMAD.IADD R10, R223, 0x1, R193 ;  /* 0x00000001df0a7824 */ /* 0x000fe200078e02c1 */
[----:B------:R-:W-:Y:S01]  /*1b140*/  IADD3.X R5, R11, R5, R8, P2, !PT ;  /* 0x000000050b057210 */ /* 0x000fe200017fe408 */
[----:B------:R-:W-:Y:S01]  /*1b150*/  IMAD R6, R6, UR4, RZ ;  /* 0x0000000406067c24 */ /* 0x000fe2000f8e02ff */
[----:B------:R-:W-:Y:S01]  /*1b160*/  IADD3 R33, P3, R40, 0x4000, RZ ;  /* 0x0000400028217810 */ /* 0x000fe20007f7e0ff */
[----:B------:R-:W-:Y:S01]  /*1b170*/  IMAD R59, R0, R55, RZ ;  /* 0x00000037003b7224 */ /* 0x000fe200078e02ff */
[----:B------:R-:W-:Y:S01]  /*1b180*/  LOP3.LUT R8, R7, 0x380, RZ, 0xc0, !PT ;  /* 0x0000038007087812 */ /* 0x000fe200078ec0ff */
[----:B------:R-:W-:Y:S01]  /*1b190*/  IMAD R11, R9, UR5, R6 ;  /* 0x00000005090b7c24 */ /* 0x000fe2000f8e0206 */
[----:B------:R-:W-:Y:S01]  /*1b1a0*/  LOP3.LUT R32, R33, 0x380, RZ, 0xc0, !PT ;  /* 0x0000038021207812 */ /* 0x000fe200078ec0ff */
[----:B------:R-:W-:Y:S01]  /*1b1b0*/  IMAD.WIDE.U32 R4, R9, UR4, R4 ;  /* 0x0000000409047c25 */ /* 0x000fe2000f8e0004 */
[----:B------:R-:W-:Y:S01]  /*1b1c0*/  ULDC.64 UR4, c[0x0][0xb50] ;  /* 0x0002d40000047ab9 */ /* 0x000fe20000000a00 */
[----:B------:R-:W-:-:S02]  /*1b1d0*/  SHF.R.U64 R8, R8, 0x3, RZ ;  /* 0x0000000308087819 */ /* 0x000fc400000012ff */
[----:B------:R-:W-:Y:S01]  /*1b1e0*/  IMAD.IADD R5, R5, 0x1, R11 ;  /* 0x0000000105057824 */ /* 0x000fe200078e020b */
[----:B------:R-:W-:Y:S01]  /*1b1f0*/  LEA R6, P2, R4, UR4, 0x2 ;  /* 0x0000000404067c11 */ /* 0x000fe2000f8410ff */
[----:B------:R-:W-:Y:S01]  /*1b200*/  IMAD.X R9, RZ, RZ, R41, P0 ;  /* 0x000000ffff097224 */ /* 0x000fe200000e0629 */
[----:B------:R-:W-:Y:S01]  /*1b210*/  LOP3.LUT P0, RZ, R218, 0x3, RZ, 0xc0, !PT ;  /* 0x00000003daff7812 */ /* 0x000fe2000780c0ff */
[----:B------:R-:W-:Y:S01]  /*1b220*/  VIADD R0, R10, 0x8 ;  /* 0x000000080a007836 */ /* 0x000fe20000000000 */
[----:B------:R-:W-:Y:S01]  /*1b230*/  LEA.HI.X R4, R4, UR5, R5, 0x2, P2 ;  /* 0x0000000504047c11 */ /* 0x000fe200090f1405 */
[----:B------:R-:W-:Y:S01]  /*1b240*/  SHFL.IDX PT, R50, R6, RZ, 0x1c1f ;  /* 0x001c1fff06327589 */ /* 0x000fe200000e0000 */
[----:B------:R-:W-:Y:S01]  /*1b250*/  IADD3 R25, P2, R40, 0x3000, RZ ;  /* 0x0000300028197810 */ /* 0x000fe20007f5e0ff */
[----:B------:R-:W-:Y:S01]  /*1b260*/  ULDC.64 UR4, c[0x0][0xaa0] ;  /* 0x0002a80000047ab9 */ /* 0x000fe20000000a00 */
[----:B------:R-:W-:Y:S01]  /*1b270*/  SHF.R.U64 R32, R32, 0x3, RZ ;  /* 0x0000000320207819 */ /* 0x000fe200000012ff */
[----:B------:R-:W0:Y:S01]  /*1b280*/  SHFL.IDX PT, R51, R4, RZ, 0x1c1f ;  /* 0x001c1fff04337589 */ /* 0x000e2200000e0000 */
[----:B------:R-:W-:-:S02]  /*1b290*/  LOP3.LUT R24, R25, 0x380, RZ, 0xc0, !PT ;  /* 0x0000038019187812 */ /* 0x000fc400078ec0ff */
[----:B------:R-:W-:Y:S01]  /*1b2a0*/  LOP3.LUT R32, R32, R33, RZ, 0x3c, !PT ;  /* 0x0000002120207212 */ /* 0x000fe200078e3cff */
[----:B------:R-:W-:Y:S01]  /*1b2b0*/  SHFL.IDX PT, R52, R6, 0x1, 0x1c1f ;  /* 0x003c1f0006347f89 */ /* 0x000fe200000e0000 */
[----:B------:R-:W-:Y:S01]  /*1b2c0*/  SHF.R.U64 R24, R24, 0x3, RZ ;  /* 0x0000000318187819 */ /* 0x000fe200000012ff */
[--C-:B------:R-:W-:Y:S01]  /*1b2d0*/  IMAD.X R33, RZ, RZ, R41.reuse, P3 ;  /* 0x000000ffff217224 */ /* 0x100fe200018e0629 */
[----:B------:R-:W-:Y:S01]  /*1b2e0*/  LOP3.LUT R8, R8, R7, RZ, 0x3c, !PT ;  /* 0x0000000708087212 */ /* 0x000fe200078e3cff */
[----:B------:R-:W1:Y:S01]  /*1b2f0*/  SHFL.IDX PT, R53, R4, 0x1, 0x1c1f ;  /* 0x003c1f0004357f89 */ /* 0x000e6200000e0000 */
[----:B------:R-:W-:Y:S01]  /*1b300*/  LOP3.LUT R24, R24, R25, RZ, 0x3c, !PT ;  /* 0x0000001918187212 */ /* 0x000fe200078e3cff */
[----:B------:R-:W-:Y:S01]  /*1b310*/  IMAD.X R25, RZ, RZ, R41, P2 ;  /* 0x000000ffff197224 */ /* 0x000fe200010e0629 */
[-C--:B------:R-:W-:Y:S02]  /*1b320*/  ISETP.GE.OR P2, PT, R10, R59.reuse, P0 ;  /* 0x0000003b0a00720c */ /* 0x080fe40000746670 */
[----:B------:R-:W-:-:S02]  /*1b330*/  ISETP.GE.OR P0, PT, R0, R59, P0 ;  /* 0x0000003b0000720c */ /* 0x000fc40000706670 */
[C---:B------:R-:W-:Y:S02]  /*1b340*/  IADD3 R7, P3, R40.reuse, 0x7000, RZ ;  /* 0x0000700028077810 */ /* 0x040fe40007f7e0ff */
[----:B------:R-:W-:Y:S02]  /*1b350*/  IADD3 R13, P4, R40, 0x2000, RZ ;  /* 0x00002000280d7810 */ /* 0x000fe40007f9e0ff */
[----:B------:R-:W-:Y:S01]  /*1b360*/  LOP3.LUT R0, R7, 0x380, RZ, 0xc0, !PT ;  /* 0x0000038007007812 */ /* 0x000fe200078ec0ff */
[----:B------:R-:W-:Y:S01]  /*1b370*/  IMAD.X R45, RZ, RZ, R41, P3 ;  /* 0x000000ffff2d7224 */ /* 0x000fe200018e0629 */
[----:B------:R-:W-:Y:S02]  /*1b380*/  LOP3.LUT R12, R13, 0x380, RZ, 0xc0, !PT ;  /* 0x000003800d0c7812 */ /* 0x000fe400078ec0ff */
[----:B------:R-:W-:Y:S01]  /*1b390*/  SHF.R.U64 R0, R0, 0x3, RZ ;  /* 0x0000000300007819 */ /* 0x000fe200000012ff */
[----:B0-----:R0:W-:Y:S01]  /*1b3a0*/  @!P2 ST.E desc[UR38][R50.64], R20 ;  /* 0x000000143200a985 */ /* 0x0011e2000c101926 */
[----:B------:R-:W-:-:S02]  /*1b3b0*/  SHF.R.U64 R12, R12, 0x3, RZ ;  /* 0x000000030c0c7819 */ /* 0x000fc400000012ff */
[----:B------:R-:W-:Y:S02]  /*1b3c0*/  LOP3.LUT R44, R0, R7, RZ, 0x3c, !PT ;  /* 0x00000007002c7212 */ /* 0x000fe400078e3cff */
[C---:B------:R-:W-:Y:S02]  /*1b3d0*/  IADD3 R37, P5, R40.reuse, 0x5000, RZ ;  /* 0x0000500028257810 */ /* 0x040fe40007fbe0ff */
[----:B------:R-:W-:Y:S01]  /*1b3e0*/  LOP3.LUT R5, R40, 0x380, RZ, 0xc0, !PT ;  /* 0x0000038028057812 */ /* 0x000fe200078ec0ff */
[----:B-1----:R1:W-:Y:S01]  /*1b3f0*/  @!P0 ST.E desc[UR38][R52.64], R3 ;  /* 0x0000000334008985 */ /* 0x0023e2000c101926 */
[----:B0-----:R-:W0:Y:S01]  /*1b400*/  @P1 LDC R51, c[0x0][0xbec] ;  /* 0x0002fb00ff331b82 */ /* 0x001e220000000800 */
[----:B------:R-:W-:Y:S01]  /*1b410*/  IMAD.WIDE.U32 R20, R48, UR4, RZ ;  /* 0x0000000430147c25 */ /* 0x000fe2000f8e00ff */
[----:B------:R-:W-:Y:S01]  /*1b420*/  LOP3.LUT R12, R12, R13, RZ, 0x3c, !PT ;  /* 0x0000000d0c0c7212 */ /* 0x000fe200078e3cff */
[----:B------:R-:W5:Y:S01]  /*1b430*/  LD.E.128 R8, desc[UR38][R8.64] ;  /* 0x0000002608087980 */ /* 0x000f62000c101d00 */
[----:B------:R-:W-:Y:S01]  /*1b440*/  LOP3.LUT R36, R37, 0x380, RZ, 0xc0, !PT ;  /* 0x0000038025247812 */ /* 0x000fe200078ec0ff */
[----:B------:R-:W-:Y:S01]  /*1b450*/  IMAD R0, R207, 0x20, R23 ;  /* 0x00000020cf007824 */ /* 0x000fe200078e0217 */
[----:B------:R-:W-:Y:S01]  /*1b460*/  SHF.R.U64 R5, R5, 0x3, RZ ;  /* 0x0000000305057819 */ /* 0x000fe200000012ff */
[----:B------:R-:W-:Y:S01]  /*1b470*/  IMAD.X R13, RZ, RZ, R41, P4 ;  /* 0x000000ffff0d7224 */ /* 0x000fe200020e0629 */
[----:B------:R-:W-:Y:S01]  /*1b480*/  IADD3 R43, P4, R40, 0x6000, RZ ;  /* 0x00006000282b7810 */ /* 0x000fe20007f9e0ff */
[----:B-1----:R-:W-:Y:S01]  /*1b490*/  IMAD R3, R49, UR4, RZ ;  /* 0x0000000431037c24 */ /* 0x002fe2000f8e02ff */
[----:B------:R-:W-:Y:S01]  /*1b4a0*/  SHF.R.U64 R36, R36, 0x3, RZ ;  /* 0x0000000324247819 */ /* 0x000fe200000012ff */
[----:B------:R-:W1:Y:S01]  /*1b4b0*/  @P1 LDC R49, c[0x0][0xbf0] ;  /* 0x0002fc00ff311b82 */ /* 0x000e620000000800 */
[----:B------:R-:W-:Y:S01]  /*1b4c0*/  LOP3.LUT R42, R43, 0x380, RZ, 0xc0, !PT ;  /* 0x000003802b2a7812 */ /* 0x000fe200078ec0ff */
[----:B------:R-:W-:Y:S01]  /*1b4d0*/  IMAD R3, R48, UR5, R3 ;  /* 0x0000000530037c24 */ /* 0x000fe2000f8e0203 */
[----:B------:R-:W-:Y:S01]  /*1b4e0*/  ULDC.64 UR4, c[0x0][0xae8] ;  /* 0x0002ba0000047ab9 */ /* 0x000fe20000000a00 */
[----:B------:R-:W-:Y:S01]  /*1b4f0*/  IMAD.IADD R48, R193, 0x1, R0 ;  /* 0x00000001c1307824 */ /* 0x000fe200078e0200 */
[----:B------:R-:W-:Y:S01]  /*1b500*/  SHF.R.U64 R42, R42, 0x3, RZ ;  /* 0x000000032a2a7819 */ /* 0x000fe200000012ff */
[----:B------:R-:W-:Y:S01]  /*1b510*/  IMAD.IADD R21, R21, 0x1, R3 ;  /* 0x0000000115157824 */ /* 0x000fe200078e0203 */
[----:B------:R-:W-:Y:S01]  /*1b520*/  LOP3.LUT R36, R36, R37, RZ, 0x3c, !PT ;  /* 0x0000002524247212 */ /* 0x000fe200078e3cff */
[----:B------:R-:W-:Y:S01]  /*1b530*/  IMAD R3, R54, UR4, RZ ;  /* 0x0000000436037c24 */ /* 0x000fe2000f8e02ff */
[----:B------:R-:W-:Y:S01]  /*1b540*/  LOP3.LUT R42, R42, R43, RZ, 0x3c, !PT ;  /* 0x0000002b2a2a7212 */ /* 0x000fe200078e3cff */
[C---:B------:R-:W-:Y:S01]  /*1b550*/  IMAD.WIDE.U32 R20, R208.reuse, UR4, R20 ;  /* 0x00000004d0147c25 */ /* 0x040fe2000f8e0014 */
[----:B------:R-:W-:Y:S01]  /*1b560*/  LOP3.LUT R4, R5, R40, RZ, 0x3c, !PT ;  /* 0x0000002805047212 */ /* 0x000fe200078e3cff */
[----:B------:R-:W5:Y:S02]  /*1b570*/  LD.E.128 R12, desc[UR38][R12.64] ;  /* 0x000000260c0c7980 */ /* 0x000f64000c101d00 */
[----:B------:R-:W-:Y:S01]  /*1b580*/  IMAD R3, R208, UR5, R3 ;  /* 0x00000005d0037c24 */ /* 0x000fe2000f8e0203 */
[----:B------:R-:W-:Y:S01]  /*1b590*/  ULDC.64 UR4, c[0x0][0xaf0] ;  /* 0x0002bc0000047ab9 */ /* 0x000fe20000000a00 */
[----:B0-----:R-:W-:Y:S01]  /*1b5a0*/  @P1 IMAD.HI.U32 R0, R48, R51, RZ ;  /* 0x0000003330001227 */ /* 0x001fe200078e00ff */
[----:B------:R-:W5:Y:S03]  /*1b5b0*/  LD.E.128 R24, desc[UR38][R24.64] ;  /* 0x0000002618187980 */ /* 0x000f66000c101d00 */
[----:B------:R-:W-:Y:S01]  /*1b5c0*/  IMAD.IADD R21, R21, 0x1, R3 ;  /* 0x0000000115157824 */ /* 0x000fe200078e0203 */
[----:B------:R-:W-:Y:S01]  /*1b5d0*/  MOV R3, R48 ;  /* 0x0000003000037202 */ /* 0x000fe20000000f00 */
[----:B------:R-:W-:Y:S01]  /*1b5e0*/  IMAD R28, R28, UR4, RZ ;  /* 0x000000041c1c7c24 */ /* 0x000fe2000f8e02ff */
[----:B------:R-:W5:Y:S01]  /*1b5f0*/  LD.E.128 R32, desc[UR38][R32.64] ;  /* 0x0000002620207980 */ /* 0x000f62000c101d00 */
[----:B-1----:R-:W-:Y:S01]  /*1b600*/  @P1 SHF.R.U32.HI R3, RZ, R49, R0 ;  /* 0x00000031ff031219 */ /* 0x002fe20000011600 */
[----:B------:R-:W-:-:S02]  /*1b610*/  IMAD.WIDE.U32 R20, R57, UR4, R20 ;  /* 0x0000000439147c25 */ /* 0x000fc4000f8e0014 */
[----:B------:R-:W5:Y:S01]  /*1b620*/  LD.E.128 R44, desc[UR38][R44.64] ;  /* 0x000000262c2c7980 */ /* 0x000f62000c101d00 */
[--C-:B------:R-:W-:Y:S01]  /*1b630*/  SHF.R.S32.HI R0, RZ, 0x1f, R3.reuse ;  /* 0x0000001fff007819 */ /* 0x100fe20000011403 */
[----:B------:R-:W-:Y:S01]  /*1b640*/  IMAD R49, R57, UR5, R28 ;  /* 0x0000000539317c24 */ /* 0x000fe2000f8e021c */
[----:B------:R-:W-:Y:S01]  /*1b650*/  ULDC.64 UR4, c[0x0][0xae0] ;  /* 0x0002b80000047ab9 */ /* 0x000fe20000000a00 */
[----:B------:R-:W-:Y:S02]  /*1b660*/  IMAD.MOV R28, RZ, RZ, -R3 ;  /* 0x000000ffff1c7224 */ /* 0x000fe400078e0a03 */
[--C-:B------:R-:W-:Y:S02]  /*1b670*/  IMAD.X R37, RZ, RZ, R41.reuse, P5 ;  /* 0x000000ffff257224 */ /* 0x100fe400028e0629 */
[--C-:B------:R-:W-:Y:S02]  /*1b680*/  IMAD.X R43, RZ, RZ, R41.reuse, P4 ;  /* 0x000000ffff2b7224 */ /* 0x100fe400020e0629 */
        /* <DEDUP_REMOVED lines=8> */
[----:B------:R-:W-:Y:S01]  /*1b710*/  SHF.R.S32.HI R0, RZ, 0x1f, R49 ;  /* 0x0000001fff007819 */ /* 0x000fe20000011431 */
[----:B------:R-:W-:Y:S01]  /*1b720*/  IMAD.WIDE.U32 R20, R3, UR4, R20 ;  /* 0x0000000403147c25 */ /* 0x000fe2000f8e0014 */
[----:B------:R-:W-:Y:S01]  /*1b730*/  ULDC.64 UR4, c[0x0][0xad8] ;  /* 0x0002b60000047ab9 */ /* 0x000fe20000000a00 */
[----:B------:R-:W-:Y:S01]  /*1b740*/  @!PT LDS RZ, [RZ] ;  /* 0x00000000fffff984 */ /* 0x000fe20000000800 */
[----:B------:R-:W-:Y:S01]  /*1b750*/  @!PT LDS RZ, [RZ] ;  /* 0x00000000fffff984 */ /* 0x000fe20000000800 */
[----:B------:R-:W-:Y:S01]  /*1b760*/  @!PT LDS RZ, [RZ] ;  /* 0x00000000fffff984 */ /* 0x000fe20000000800 */
[----:B------:R-:W-:Y:S01]  /*1b770*/  @!PT LDS RZ, [RZ] ;  /* 0x00000000fffff984 */ /* 0x000fe20000000800 */
[----:B------:R0:W-:Y:S06]  /*1b780*/  MEMBAR.ALL.CTA ;  /* 0x0000000000007992 */ /* 0x0001ec0000008000 */
[----:B0-----:R-:W0:Y:S01]  /*1b790*/  FENCE.VIEW.ASYNC.S ;  /* 0x00000000000073c6 */ /* 0x001e220000000000 */
[----:B------:R-:W-:-:S02]  /*1b7a0*/  IMAD.IADD R50, R23, 0x1, R193 ;  /* 0x0000000117327824 */ /* 0x000fc400078e02c1 */
[----:B------:R-:W-:Y:S02]  /*1b7b0*/  IMAD.IADD R21, R21, 0x1, R51 ;  /* 0x0000000115157824 */ /* 0x000fe400078e0233 */
[----:B------:R-:W-:Y:S02]  /*1b7c0*/  IMAD R28, R0, UR4, RZ ;  /* 0x00000004001c7c24 */ /* 0x000fe4000f8e02ff */
[C---:B------:R-:W-:Y:S02]  /*1b7d0*/  VIADD R0, R50.reuse, 0x20 ;  /* 0x0000002032007836 */ /* 0x040fe40000000000 */
[C---:B------:R-:W-:Y:S02]  /*1b7e0*/  IMAD R51, R49.reuse, UR5, R28 ;  /* 0x0000000531337c24 */ /* 0x040fe4000f8e021c */
[----:B------:R-:W-:Y:S01]  /*1b7f0*/  IMAD.WIDE.U32 R20, R49, UR4, R20 ;  /* 0x0000000431147c25 */ /* 0x000fe2000f8e0014 */
[-C--:B------:R-:W-:Y:S01]  /*1b800*/  ISETP.GE.AND P2, PT, R50, R59.reuse, PT ;  /* 0x0000003b3200720c */ /* 0x080fe20003f46270 */
[----:B------:R-:W-:Y:S01]  /*1b810*/  ULDC.64 UR4, c[0x0][0xa80] ;  /* 0x0002a00000047ab9 */ /* 0x000fe20000000a00 */
[----:B------:R-:W-:Y:S01]  /*1b820*/  ISETP.GE.AND P0, PT, R0, R59, PT ;  /* 0x0000003b0000720c */ /* 0x000fe20003f06270 */
[----:B------:R-:W-:Y:S01]  /*1b830*/  VIADD R3, R50, 0x40 ;  /* 0x0000004032037836 */ /* 0x000fe20000000000 */
[----:B------:R-:W-:Y:S01]  /*1b840*/  LEA R28, P3, R20, UR4, 0x1 ;  /* 0x00000004141c7c11 */ /* 0x000fe2000f8608ff */
[----:B------:R-:W-:-:S02]  /*1b850*/  IMAD.IADD R21, R21, 0x1, R51 ;  /* 0x0000000115157824 */ /* 0x000fc400078e0233 */
[----:B------:R-:W-:Y:S01]  /*1b860*/  VIADD R0, R2, 0x28820 ;  /* 0x0002882002007836 */ /* 0x000fe20000000000 */
[----:B------:R-:W-:Y:S02]  /*1b870*/  ISETP.GE.AND P1, PT, R3, R59, PT ;  /* 0x0000003b0300720c */ /* 0x000fe40003f26270 */
[----:B------:R-:W-:Y:S02]  /*1b880*/  LEA.HI.X R3, R20, UR5, R21, 0x1, P3 ;  /* 0x0000000514037c11 */ /* 0x000fe400098f0c15 */
[----:B------:R-:W-:Y:S01]  /*1b890*/  PRMT R0, RZ, 0x654, R0 ;  /* 0x00000654ff007816 */ /* 0x000fe20000000000 */
[----:B0-----:R0:W1:Y:S01]  /*1b8a0*/  SHFL.IDX PT, R21, R28, RZ, 0x181f ;  /* 0x00181fff1c157589 */ /* 0x00106200000e0000 */
[----:B------:R-:W-:Y:S02]  /*1b8b0*/  BSSY B1, `(.L_x_8597) ;  /* 0x000000d000017945 */ /* 0x000fe40003800000 */
[----:B------:R0:W-:Y:S01]  /*1b8c0*/  SYNCS.ARRIVE.TRANS64.RED.A1T0 RZ, [R0+URZ], RZ ;  /* 0x000000ff00ff79a7 */ /* 0x0001e2000810043f */
[----:B------:R0:W2:Y:S01]  /*1b8d0*/  SHFL.IDX PT, R49, R3, RZ, 0x181f ;  /* 0x00181fff03317589 */ /* 0x0000a200000e0000 */
[----:B------:R-:W-:Y:S05]  /*1b8e0*/  @P2 BRA `(.L_x_8598) ;  /* 0x0000000000242947 */ /* 0x000fea0003800000 */
[----:B------:R-:W-:Y:S02]  /*1b8f0*/  ULDC UR4, c[0x0][0xac8] ;  /* 0x0002b20000047ab9 */ /* 0x000fe40000000800 */
[----:B------:R-:W-:Y:S02]  /*1b900*/  ISETP.GE.AND P2, PT, R16, UR4, PT ;  /* 0x0000000410007c0c */ /* 0x000fe4000bf46270 */
[----:B------:R-:W-:-:S11]  /*1b910*/  ISETP.GE.AND P3, PT, R190, UR4, PT ;  /* 0x00000004be007c0c */ /* 0x000fd6000bf66270 */
[-C--:B-1----:R-:W-:Y:S02]  /*1b920*/  @!P2 LEA R20, P4, R16, R21.reuse, 0x1 ;  /* 0x000000151014a211 */ /* 0x082fe400078808ff */
[----:B------:R-:W-:Y:S02]  /*1b930*/  @!P3 LEA R48, P5, R190, R21, 0x1 ;  /* 0x00000015be30b211 */ /* 0x000fe400078a08ff */
[-C--:B--2---:R-:W-:Y:S02]  /*1b940*/  @!P2 LEA.HI.X R21, R16, R49.reuse, R17, 0x1, P4 ;  /* 0x000000311015a211 */ /* 0x084fe400020f0c11 */
[----:B------:R-:W-:-:S03]  /*1b950*/  @!P3 LEA.HI.X R49, R190, R49, R214, 0x1, P5 ;  /* 0x00000031be31b211 */ /* 0x000fc600028f0cd6 */
[----:B-----5:R3:W-:Y:S04]  /*1b960*/  @!P2 ST.E.128 desc[UR38][R20.64], R4 ;  /* 0x000000041400a985 */ /* 0x0207e8000c101d26 */
[----:B------:R3:W-:Y:S02]  /*1b970*/  @!P3 ST.E.128 desc[UR38][R48.64], R32 ;  /* 0x000000203000b985 */ /* 0x0007e4000c101d26 */
.L_x_8598:
[----:B------:R-:W-:Y:S05]  /*1b980*/  BSYNC B1 ;  /* 0x0000000000017941 */ /* 0x000fea0003800000 */
.L_x_8597:
[----:B---3-5:R3:W4:Y:S01]  /*1b990*/  SHFL.IDX PT, R7, R3, 0x1, 0x181f ;  /* 0x00381f0003077f89 */ /* 0x02872200000e0000 */
[----:B------:R-:W-:Y:S03]  /*1b9a0*/  BSSY B1, `(.L_x_8599) ;  /* 0x000000c000017945 */ /* 0x000fe60003800000 */
[----:B------:R3:W0:Y:S01]  /*1b9b0*/  SHFL.IDX PT, R5, R28, 0x1, 0x181f ;  /* 0x00381f001c057f89 */ /* 0x00062200000e0000 */
[----:B------:R-:W-:Y:S05]  /*1b9c0*/  @P0 BRA `(.L_x_8600) ;  /* 0x0000000000240947 */ /* 0x000fea0003800000 */
[----:B------:R-:W-:Y:S02]  /*1b9d0*/  ULDC UR4, c[0x0][0xac8] ;  /* 0x0002b20000047ab9 */ /* 0x000fe40000000800 */
[----:B------:R-:W-:Y:S02]  /*1b9e0*/  ISETP.GE.AND P3, PT, R16, UR4, PT ;  /* 0x0000000410007c0c */ /* 0x000fe4000bf66270 */
[----:B------:R-:W-:-:S11]  /*1b9f0*/  ISETP.GE.AND P4, PT, R190, UR4, PT ;  /* 0x00000004be007c0c */ /* 0x000fd6000bf86270 */
[-C--:B0-----:R-:W-:Y:S02]  /*1ba00*/  @!P3 LEA R4, P0, R16, R5.reuse, 0x1 ;  /* 0x000000051004b211 */ /* 0x081fe400078008ff */
[----:B------:R-:W-:Y:S02]  /*1ba10*/  @!P4 LEA R6, P2, R190, R5, 0x1 ;  /* 0x00000005be06c211 */ /* 0x000fe400078408ff */
[-C--:B----4-:R-:W-:Y:S02]  /*1ba20*/  @!P3 LEA.HI.X R5, R16, R7.reuse, R17, 0x1, P0 ;  /* 0x000000071005b211 */ /* 0x090fe400000f0c11 */
[----:B------:R-:W-:-:S03]  /*1ba30*/  @!P4 LEA.HI.X R7, R190, R7, R214, 0x1, P2 ;  /* 0x00000007be07c211 */ /* 0x000fc600010f0cd6 */
[----:B------:R0:W-:Y:S04]  /*1ba40*/  @!P3 ST.E.128 desc[UR38][R4.64], R8 ;  /* 0x000000080400b985 */ /* 0x0001e8000c101d26 */
[----:B------:R0:W-:Y:S02]  /*1ba50*/  @!P4 ST.E.128 desc[UR38][R6.64], R36 ;  /* 0x000000240600c985 */ /* 0x0001e4000c101d26 */
.L_x_8600:
[----:B------:R-:W-:Y:S05]  /*1ba60*/  BSYNC B1 ;  /* 0x0000000000017941 */ /* 0x000fea0003800000 */
.L_x_8599:
[----:B0---4-:R0:W4:Y:S01]  /*1ba70*/  SHFL.IDX PT, R7, R3, 0x2, 0x181f ;  /* 0x00581f0003077f89 */ /* 0x01112200000e0000 */
        /* <DEDUP_REMOVED lines=12> */
.L_x_8602:
[----:B------:R-:W-:Y:S05]  /*1bb40*/  BSYNC B1 ;  /* 0x0000000000017941 */ /* 0x000fea0003800000 */
.L_x_8601:
[----:B------:R-:W-:Y:S01]  /*1bb50*/  VIADD R0, R50, 0x60 ;  /* 0x0000006032007836 */ /* 0x000fe20000000000 */
[----:B0--3--:R-:W0:Y:S04]  /*1bb60*/  SHFL.IDX PT, R3, R3, 0x3, 0x181f ;  /* 0x00781f0003037f89 */ /* 0x009e2800000e0000 */
[----:B------:R-:W-:Y:S01]  /*1bb70*/  ISETP.GE.AND P0, PT, R0, R59, PT ;  /* 0x0000003b0000720c */ /* 0x000fe20003f06270 */
[----:B----4-:R3:W4:-:S12]  /*1bb80*/  SHFL.IDX PT, R7, R28, 0x3, 0x181f ;  /* 0x00781f001c077f89 */ /* 0x01071800000e0000 */
[----:B---3--:R-:W-:Y:S05]  /*1bb90*/  @P0 BRA `(.L_x_8603) ;  /* 0x0000000800fc0947 */ /* 0x008fea0003800000 */
[----:B------:R-:W-:Y:S02]  /*1bba0*/  ULDC UR4, c[0x0][0xac8] ;  /* 0x0002b20000047ab9 */ /* 0x000fe40000000800 */
[----:B------:R-:W-:-:S13]  /*1bbb0*/  ISETP.GE.AND P1, PT, R16, UR4, PT ;  /* 0x0000000410007c0c */ /* 0x000fda000bf26270 */
[----:B----4-:R-:W-:-:S04]  /*1bbc0*/  @!P1 LEA R4, P0, R16, R7, 0x1 ;  /* 0x0000000710049211 */ /* 0x010fc800078008ff */
[----:B0-----:R-:W-:Y:S02]  /*1bbd0*/  @!P1 LEA.HI.X R5, R16, R3, R17, 0x1, P0 ;  /* 0x0000000310059211 */ /* 0x001fe400000f0c11 */
[----:B------:R-:W-:-:S03]  /*1bbe0*/  ISETP.GE.AND P0, PT, R190, UR4, PT ;  /* 0x00000004be007c0c */ /* 0x000fc6000bf06270 */
[----:B------:R3:W-:Y:S10]  /*1bbf0*/  @!P1 ST.E.128 desc[UR38][R4.64], R24 ;  /* 0x0000001804009985 */ /* 0x0007f4000c101d26 */
[----:B------:R-:W-:Y:S05]  /*1bc00*/  @P0 BRA `(.L_x_8603) ;  /* 0x0000000800e00947 */ /* 0x000fea0003800000 */
[----:B---3--:R-:W-:-:S04]  /*1bc10*/  LEA R4, P0, R190, R7, 0x1 ;  /* 0x00000007be047211 */ /* 0x008fc800078008ff */
[----:B------:R-:W-:-:S05]  /*1bc20*/  LEA.HI.X R5, R190, R3, R214, 0x1, P0 ;  /* 0x00000003be057211 */ /* 0x000fca00000f0cd6 */
[----:B------:R0:W-:Y:S01]  /*1bc30*/  ST.E.128 desc[UR38][R4.64], R44 ;  /* 0x0000002c04007985 */ /* 0x0001e2000c101d26 */
[----:B------:R-:W-:Y:S05]  /*1bc40*/  BRA `(.L_x_8603) ;  /* 0x0000000800d07947 */ /* 0x000fea0003800000 */
.L_x_8595:
        /* <DEDUP_REMOVED lines=12> */
[----:B------:R-:W-:Y:S01]  /*1bd10*/  IMAD.U32 R8, RZ, RZ, UR4 ;  /* 0x00000004ff087e24 */ /* 0x000fe2000f8e00ff */
[----:B------:R4:W5:Y:S01]  /*1bd20*/  @P0 LDG.E R0, desc[UR38][R4.64] ;  /* 0x0000002604000981 */ /* 0x000962000c1e1900 */
[----:B--2---:R-:W-:-:S05]  /*1bd30*/  @P1 IMAD.WIDE R6, R209, 0x4, R6 ;  /* 0x00000004d1061825 */ /* 0x004fca00078e0206 */
[----:B------:R4:W5:Y:S01]  /*1bd40*/  @P1 LDG.E R8, desc[UR38][R6.64] ;  /* 0x0000002606081981 */ /* 0x000962000c1e1900 */
[----:B---3--:R-:W-:Y:S02]  /*1bd50*/  ISETP.NE.AND P2, PT, R25, 0x1, PT ;  /* 0x000000011900780c */ /* 0x008fe40003f45270 */
[----:B------:R-:W-:Y:S02]  /*1bd60*/  ISETP.GE.AND P3, PT, R229, 0x80, PT ;  /* 0x00000080e500780c */ /* 0x000fe40003f66270 */
[----:B------:R-:W-:-:S09]  /*1bd70*/  SHF.R.S32.HI R9, RZ, 0x1f, R209 ;  /* 0x0000001fff097819 */ /* 0x000fd200000114d1 */
[----:B------:R-:W2:Y:S01]  /*1bd80*/  @P2 LDC R27, c[0x0][0xbec] ;  /* 0x0002fb00ff1b2b82 */ /* 0x000ea20000000800 */
[----:B----4-:R-:W-:Y:S05]  /*1bd90*/  @P1 BRA `(.L_x_8604) ;  /* 0x0000000000101947 */ /* 0x010fea0003800000 */
[----:B------:R-:W-:Y:S05]  /*1bda0*/  @!P0 BRA `(.L_x_8604) ;  /* 0x00000000000c8947 */ /* 0x000fea0003800000 */
[----:B------:R-:W3:Y:S04]  /*1bdb0*/  LDG.E R3, desc[UR38][R4.64] ;  /* 0x0000002604037981 */ /* 0x000ee8000c1e1900 */
[----:B-----5:R-:W3:Y:S02]  /*1bdc0*/  LDG.E R8, desc[UR38][R4.64+0x4] ;  /* 0x0000042604087981 */ /* 0x020ee4000c1e1900 */
[----:B---3--:R-:W-:-:S07]  /*1bdd0*/  IMAD.IADD R8, R8, 0x1, -R3 ;  /* 0x0000000108087824 */ /* 0x008fce00078e0a03 */
.L_x_8604:
[----:B------:R-:W-:Y:S01]  /*1bde0*/  BSSY B1, `(.L_x_8605) ;  /* 0x000002d000017945 */ /* 0x000fe20003800000 */
[----:B------:R-:W-:Y:S02]  /*1bdf0*/  SHF.R.S32.HI R12, RZ, 0x1f, R208 ;  /* 0x0000001fff0c7819 */ /* 0x000fe400000114d0 */
[----:B------:R-:W-:Y:S02]  /*1be00*/  SEL R13, R209, RZ, !P0 ;  /* 0x000000ffd10d7207 */ /* 0x000fe40004000000 */
[----:B------:R-:W-:Y:S02]  /*1be10*/  SEL R14, R9, RZ, !P0 ;  /* 0x000000ff090e7207 */ /* 0x000fe40004000000 */
[----:B-----5:R-:W-:Y:S01]  /*1be20*/  SHF.R.S32.HI R11, RZ, 0x1f, R0 ;  /* 0x0000001fff0b7819 */ /* 0x020fe20000011400 */
[----:B------:R-:W-:Y:S06]  /*1be30*/  @P3 BRA `(.L_x_8606) ;  /* 0x00000000009c3947 */ /* 0x000fec0003800000 */
[----:B------:R-:W3:Y:S01]  /*1be40*/  S2R R10, SR_TID.X ;  /* 0x00000000000a7919 */ /* 0x000ee20000002100 */
[----:B------:R-:W4:Y:S02]  /*1be50*/  LDC R9, c[0x0][0xbe8] ;  /* 0x0002fa00ff097b82 */ /* 0x000f240000000800 */
[----:B----4-:R-:W-:Y:S01]  /*1be60*/  IMAD R3, R8, R9, RZ ;  /* 0x0000000908037224 */ /* 0x010fe200078e02ff */
[----:B---3--:R-:W-:-:S04]  /*1be70*/  IADD3 R10, R193, -0x80, R10 ;  /* 0xffffff80c10a7810 */ /* 0x008fc80007ffe00a */
[----:B------:R-:W-:-:S13]  /*1be80*/  ISETP.GE.AND P0, PT, R10, R3, PT ;  /* 0x000000030a00720c */ /* 0x000fda0003f06270 */
[----:B------:R-:W-:Y:S05]  /*1be90*/  @P0 BRA `(.L_x_8606) ;  /* 0x0000000000840947 */ /* 0x000fea0003800000 */
[----:B------:R-:W-:Y:S01]  /*1bea0*/  ISETP.NE.AND P0, PT, R9, 0x1, PT ;  /* 0x000000010900780c */ /* 0x000fe20003f05270 */
[----:B------:R-:W-:Y:S01]  /*1beb0*/  ULDC.64 UR4, c[0x0][0xb90] ;  /* 0x0002e40000047ab9 */ /* 0x000fe20000000a00 */
[----:B------:R-:W-:Y:S02]  /*1bec0*/  IMAD.MOV.U32 R4, RZ, RZ, R0 ;  /* 0x000000ffff047224 */ /* 0x000fe400078e0000 */
[----:B------:R-:W-:Y:S02]  /*1bed0*/  IMAD R7, R12, UR4, RZ ;  /* 0x000000040c077c24 */ /* 0x000fe4000f8e02ff */
[----:B------:R-:W-:Y:S02]  /*1bee0*/  IMAD.MOV.U32 R5, RZ, RZ, R11 ;  /* 0x000000ffff057224 */ /* 0x000fe400078e000b */
[C---:B------:R-:W-:Y:S02]  /*1bef0*/  IMAD R7, R208.reuse, UR5, R7 ;  /* 0x00000005d0077c24 */ /* 0x040fe4000f8e0207 */
[----:B------:R-:W-:Y:S01]  /*1bf00*/  IMAD.WIDE.U32 R4, R208, UR4, R4 ;  /* 0x00000004d0047c25 */ /* 0x000fe2000f8e0004 */
[----:B------:R-:W-:-:S02]  /*1bf10*/  ULDC.64 UR4, c[0x0][0xb98] ;  /* 0x0002e60000047ab9 */ /* 0x000fc40000000a00 */
[----:B------:R-:W3:Y:S01]  /*1bf20*/  @P0 LDC R15, c[0x0][0xbec] ;  /* 0x0002fb00ff0f0b82 */ /* 0x000ee20000000800 */
[----:B------:R-:W-:Y:S01]  /*1bf30*/  IMAD.MOV.U32 R3, RZ, RZ, R10 ;  /* 0x000000ffff037224 */ /* 0x000fe200078e000a */
[----:B------:R-:W-:-:S03]  /*1bf40*/  IADD3 R5, R5, R7, RZ ;  /* 0x0000000705057210 */ /* 0x000fc60007ffe0ff */
[----:B------:R-:W-:-:S03]  /*1bf50*/  IMAD.WIDE.U32 R4, R13, UR4, R4 ;  /* 0x000000040d047c25 */ /* 0x000fc6000f8e0004 */
[----:B------:R-:W4:Y:S01]  /*1bf60*/  @P0 LDC R21, c[0x0][0xbf0] ;  /* 0x0002fc00ff150b82 */ /* 0x000f220000000800 */
[----:B---3--:R-:W-:-:S05]  /*1bf70*/  @P0 IMAD.HI.U32 R6, R10, R15, RZ ;  /* 0x0000000f0a060227 */ /* 0x008fca00078e00ff */
[----:B----4-:R-:W-:Y:S01]  /*1bf80*/  @P0 SHF.R.U32.HI R3, RZ, R21, R6 ;  /* 0x00000015ff030219 */ /* 0x010fe20000011606 */
[----:B------:R-:W-:-:S03]  /*1bf90*/  IMAD R6, R14, UR4, RZ ;  /* 0x000000040e067c24 */ /* 0x000fc6000f8e02ff */
[----:B------:R-:W-:Y:S01]  /*1bfa0*/  IADD3 R4, P0, R3, R4, RZ ;  /* 0x0000000403047210 */ /* 0x000fe20007f1e0ff */
[--C-:B------:R-:W-:Y:S02]  /*1bfb0*/  IMAD.MOV R7, RZ, RZ, -R3.reuse ;  /* 0x000000ffff077224 */ /* 0x100fe400078e0a03 */
        /* <DEDUP_REMOVED lines=15> */
.L_x_8606:
[----:B------:R-:W-:Y:S05]  /*1c0b0*/  BSYNC B1 ;  /* 0x0000000000017941 */ /* 0x000fea0003800000 */
.L_x_8605:
[----:B------:R-:W4:Y:S01]  /*1c0c0*/  @P2 LDC R9, c[0x0][0xbf0] ;  /* 0x0002fc00ff092b82 */ /* 0x000f220000000800 */
[----:B------:R-:W-:Y:S02]  /*1c0d0*/  ULDC.64 UR4, c[0x0][0xaa0] ;  /* 0x0002a80000047ab9 */ /* 0x000fe40000000a00 */
[----:B---3--:R-:W-:Y:S02]  /*1c0e0*/  IMAD R3, R11, UR4, RZ ;  /* 0x000000040b037c24 */ /* 0x008fe4000f8e02ff */
[----:B------:R-:W-:-:S04]  /*1c0f0*/  IMAD.WIDE.U32 R4, R0, UR4, RZ ;  /* 0x0000000400047c25 */ /* 0x000fc8000f8e00ff */
[----:B------:R-:W-:Y:S01]  /*1c100*/  IMAD R3, R0, UR5, R3 ;  /* 0x0000000500037c24 */ /* 0x000fe2000f8e0203 */
[----:B------:R-:W-:Y:S01]  /*1c110*/  ULDC.64 UR4, c[0x0][0xae8] ;  /* 0x0002ba0000047ab9 */ /* 0x000fe20000000a00 */
[----:B------:R-:W-:Y:S02]  /*1c120*/  IMAD R0, R207, 0x20, R23 ;  /* 0x00000020cf007824 */ /* 0x000fe400078e0217 */
[----:B------:R-:W-:Y:S02]  /*1c130*/  IMAD.IADD R5, R5, 0x1, R3 ;  /* 0x0000000105057824 */ /* 0x000fe400078e0203 */
[----:B------:R-:W-:Y:S02]  /*1c140*/  IMAD.IADD R10, R193, 0x1, R0 ;  /* 0x00000001c10a7824 */ /* 0x000fe400078e0200 */
[----:B------:R-:W-:Y:S02]  /*1c150*/  IMAD R3, R12, UR4, RZ ;  /* 0x000000040c037c24 */ /* 0x000fe4000f8e02ff */
[----:B--2---:R-:W-:-:S04]  /*1c160*/  @P2 IMAD.HI.U32 R0, R10, R27, RZ ;  /* 0x0000001b0a002227 */ /* 0x004fc800078e00ff */
[C---:B------:R-:W-:Y:S02]  /*1c170*/  IMAD R7, R208.reuse, UR5, R3 ;  /* 0x00000005d0077c24 */ /* 0x040fe4000f8e0203 */
[----:B------:R-:W-:Y:S01]  /*1c180*/  IMAD.WIDE.U32 R4, R208, UR4, R4 ;  /* 0x00000004d0047c25 */ /* 0x000fe2000f8e0004 */
[----:B------:R-:W-:-:S03]  /*1c190*/  ULDC.64 UR4, c[0x0][0xaf0] ;  /* 0x0002bc0000047ab9 */ /* 0x000fc60000000a00 */
[----:B------:R-:W-:Y:S01]  /*1c1a0*/  IMAD.MOV.U32 R3, RZ, RZ, R10 ;  /* 0x000000ffff037224 */ /* 0x000fe200078e000a */
[----:B----4-:R-:W-:Y:S01]  /*1c1b0*/  @P2 SHF.R.U32.HI R3, RZ, R9, R0 ;  /* 0x00000009ff032219 */ /* 0x010fe20000011600 */
[----:B------:R-:W-:Y:S02]  /*1c1c0*/  IMAD.IADD R5, R5, 0x1, R7 ;  /* 0x0000000105057824 */ /* 0x000fe400078e0207 */
[----:B------:R-:W-:Y:S01]  /*1c1d0*/  IMAD R6, R14, UR4, RZ ;  /* 0x000000040e067c24 */ /* 0x000fe2000f8e02ff */
[--C-:B------:R-:W-:Y:S01]  /*1c1e0*/  SHF.R.S32.HI R0, RZ, 0x1f, R3.reuse ;  /* 0x0000001fff007819 */ /* 0x100fe20000011403 */
[----:B------:R-:W-:Y:S02]  /*1c1f0*/  IMAD.MOV R7, RZ, RZ, -R3 ;  /* 0x000000ffff077224 */ /* 0x000fe400078e0a03 */
[C---:B------:R-:W-:Y:S02]  /*1c200*/  IMAD R9, R13.reuse, UR5, R6 ;  /* 0x000000050d097c24 */ /* 0x040fe4000f8e0206 */
[----:B------:R-:W-:Y:S01]  /*1c210*/  IMAD.WIDE.U32 R4, R13, UR4, R4 ;  /* 0x000000040d047c25 */ /* 0x000fe2000f8e0004 */
[----:B------:R-:W-:-:S03]  /*1c220*/  ULDC.64 UR4, c[0x0][0xae0] ;  /* 0x0002b80000047ab9 */ /* 0x000fc60000000a00 */
[----:B------:R-:W-:Y:S02]  /*1c230*/  IMAD R7, R25, R7, R10 ;  /* 0x0000000719077224 */ /* 0x000fe400078e020a */
        /* <DEDUP_REMOVED lines=12> */
[C---:B------:R-:W-:Y:S01]  /*1c300*/  LEA R0, P0, R4.reuse, UR4, 0x1 ;  /* 0x0000000404007c11 */ /* 0x040fe2000f8008ff */
[----:B------:R-:W-:Y:S01]  /*1c310*/  UMOV UR4, 0xffffffff ;  /* 0xffffffff00047882 */ /* 0x000fe20000000000 */
[----:B------:R-:W-:Y:S02]  /*1c320*/  IMAD.IADD R193, R23, 0x1, R193 ;  /* 0x0000000117c17824 */ /* 0x000fe400078e02c1 */
[----:B------:R-:W-:Y:S01]  /*1c330*/  LEA.HI.X R4, R4, UR5, R3, 0x1, P0 ;  /* 0x0000000504047c11 */ /* 0x000fe200080f0c03 */
[----:B------:R-:W-:Y:S08]  /*1c340*/  BRA.DIV UR4, `(.L_x_8607) ;  /* 0x0000009a04247947 */ /* 0x000ff0000b800000 */
[----:B------:R2:W3:Y:S04]  /*1c350*/  SHFL.IDX PT, R3, R4, RZ, 0x181f ;  /* 0x00181fff04037589 */ /* 0x0004e800000e0000 */
[----:B------:R2:W4:Y:S02]  /*1c360*/  SHFL.IDX PT, R14, R0, RZ, 0x181f ;  /* 0x00181fff000e7589 */ /* 0x00052400000e0000 */
.L_x_8848:
[----:B------:R-:W-:Y:S01]  /*1c370*/  IMAD R8, R8, R25, RZ ;  /* 0x0000001908087224 */ /* 0x000fe200078e02ff */
[----:B------:R-:W-:Y:S04]  /*1c380*/  BSSY B1, `(.L_x_8608) ;  /* 0x000000c000017945 */ /* 0x000fe80003800000 */
[----:B------:R-:W-:-:S13]  /*1c390*/  ISETP.GE.AND P0, PT, R193, R8, PT ;  /* 0x00000008c100720c */ /* 0x000fda0003f06270 */
[----:B------:R-:W-:Y:S05]  /*1c3a0*/  @P0 BRA `(.L_x_8609) ;  /* 0x0000000000240947 */ /* 0x000fea0003800000 */
[----:B------:R-:W-:Y:S02]  /*1c3b0*/  ULDC UR4, c[0x0][0xac8] ;  /* 0x0002b20000047ab9 */ /* 0x000fe40000000800 */
[----:B------:R-:W-:Y:S02]  /*1c3c0*/  ISETP.GE.AND P2, PT, R16, UR4, PT ;  /* 0x0000000410007c0c */ /* 0x000fe4000bf46270 */
[----:B------:R-:W-:-:S11]  /*1c3d0*/  ISETP.GE.AND P3, PT, R190, UR4, PT ;  /* 0x00000004be007c0c */ /* 0x000fd6000bf66270 */
[-C--:B----4-:R-:W-:Y:S02]  /*1c3e0*/  @!P2 LEA R6, P0, R16, R14.reuse, 0x1 ;  /* 0x0000000e1006a211 */ /* 0x090fe400078008ff */
[----:B------:R-:W-:Y:S02]  /*1c3f0*/  @!P3 LEA R14, P1, R190, R14, 0x1 ;  /* 0x0000000ebe0eb211 */ /* 0x000fe400078208ff */
[-C--:B---3--:R-:W-:Y:S02]  /*1c400*/  @!P2 LEA.HI.X R7, R16, R3.reuse, R17, 0x1, P0 ;  /* 0x000000031007a211 */ /* 0x088fe400000f0c11 */
[----:B------:R-:W-:-:S03]  /*1c410*/  @!P3 LEA.HI.X R15, R190, R3, R214, 0x1, P1 ;  /* 0x00000003be0fb211 */ /* 0x000fc600008f0cd6 */
[----:B------:R3:W-:Y:S04]  /*1c420*/  @!P2 ST.E.128 desc[UR38][R6.64], RZ ;  /* 0x000000ff0600a985 */ /* 0x0007e8000c101d26 */
[----:B------:R3:W-:Y:S02]  /*1c430*/  @!P3 ST.E.128 desc[UR38][R14.64], RZ ;  /* 0x000000ff0e00b985 */ /* 0x0007e4000c101d26 */
.L_x_8609:
[----:B------:R-:W-:Y:S05]  /*1c440*/  BSYNC B1 ;  /* 0x0000000000017941 */ /* 0x000fea0003800000 */
.L_x_8608:
[----:B------:R-:W-:-:S03]  /*1c450*/  UMOV UR4, 0xffffffff ;  /* 0xffffffff00047882 */ /* 0x000fc60000000000 */
[----:B------:R-:W-:Y:S05]  /*1c460*/  BRA.DIV UR4, `(.L_x_8610) ;  /* 0x0000009a04107947 */ /* 0x000fea000b800000 */
[----:B---3--:R3:W0:Y:S04]  /*1c470*/  SHFL.IDX PT, R3, R4, 0x1, 0x181f ;  /* 0x00381f0004037f89 */ /* 0x00862800000e0000 */
[----:B----4-:R3:W4:Y:S02]  /*1c480*/  SHFL.IDX PT, R14, R0, 0x1, 0x181f ;  /* 0x00381f00000e7f89 */ /* 0x01072400000e0000 */
.L_x_8852:
[----:B------:R-:W-:Y:S01]  /*1c490*/  VIADD R5, R193, 0x20 ;  /* 0x00000020c1057836 */ /* 0x000fe20000000000 */
        /* <DEDUP_REMOVED lines=8> */
[-C--:B0-----:R-:W-:Y:S02]  /*1c520*/  @!P2 LEA.HI.X R7, R16, R3.reuse, R17, 0x1, P0 ;  /* 0x000000031007a211 */ /* 0x081fe400000f0c11 */
[----:B------:R-:W-:-:S03]  /*1c530*/  @!P3 LEA.HI.X R15, R190, R3, R214, 0x1, P1 ;  /* 0x00000003be0fb211 */ /* 0x000fc600008f0cd6 */
[----:B------:R0:W-:Y:S04]  /*1c540*/  @!P2 ST.E.128 desc[UR38][R6.64], RZ ;  /* 0x000000ff0600a985 */ /* 0x0001e8000c101d26 */
[----:B------:R0:W-:Y:S02]  /*1c550*/  @!P3 ST.E.128 desc[UR38][R14.64], RZ ;  /* 0x000000ff0e00b985 */ /* 0x0001e4000c101d26 */
.L_x_8612:
[----:B------:R-:W-:Y:S05]  /*1c560*/  BSYNC B1 ;  /* 0x0000000000017941 */ /* 0x000fea0003800000 */
.L_x_8611:
[----:B------:R-:W-:-:S03]  /*1c570*/  UMOV UR4, 0xffffffff ;  /* 0xffffffff00047882 */ /* 0x000fc60000000000 */
[----:B------:R-:W-:Y:S05]  /*1c580*/  BRA.DIV UR4, `(.L_x_8613) ;  /* 0x0000009a04107947 */ /* 0x000fea000b800000 */
[----:B0-----:R0:W0:Y:S04]  /*1c590*/  SHFL.IDX PT, R3, R4, 0x2, 0x181f ;  /* 0x00581f0004037f89 */ /* 0x00102800000e0000 */
[----:B----4-:R4:W0:Y:S02]  /*1c5a0*/  SHFL.IDX PT, R14, R0, 0x2, 0x181f ;  /* 0x00581f00000e7f89 */ /* 0x01082400000e0000 */
.L_x_8856:
[----:B------:R-:W-:Y:S01]  /*1c5b0*/  VIADD R5, R193, 0x40 ;  /* 0x00000040c1057836 */ /* 0x000fe20000000000 */
[----:B------:R-:W-:Y:S04]  /*1c5c0*/  BSSY B1, `(.L_x_8614) ;  /* 0x000000c000017945 */ /* 0x000fe80003800000 */
[----:B------:R-:W-:-:S13]  /*1c5d0*/  ISETP.GE.AND P0, PT, R5, R8, PT ;  /* 0x000000080500720c */ /* 0x000fda0003f06270 */
[----:B------:R-:W-:Y:S05]  /*1c5e0*/  @P0 BRA `(.L_x_8615) ;  /* 0x0000000000240947 */ /* 0x000fea0003800000 */
[----:B------:R-:W-:Y:S02]  /*1c5f0*/  ULDC UR4, c[0x0][0xac8] ;  /* 0x0002b20000047ab9 */ /* 0x000fe40000000800 */
[----:B------:R-:W-:Y:S02]  /*1c600*/  ISETP.GE.AND P2, PT, R16, UR4, PT ;  /* 0x0000000410007c0c */ /* 0x000fe4000bf46270 */
[----:B------:R-:W-:-:S11]  /*1c610*/  ISETP.GE.AND P3, PT, R190, UR4, PT ;  /* 0x00000004be007c0c */ /* 0x000fd6000bf66270 */
[-C--:B0-----:R-:W-:Y:S02]  /*1c620*/  @!P2 LEA R6, P0, R16, R14.reuse, 0x1 ;  /* 0x0000000e1006a211 */ /* 0x081fe400078008ff */
[----:B------:R-:W-:Y:S02]  /*1c630*/  @!P3 LEA R14, P1, R190, R14, 0x1 ;  /* 0x0000000ebe0eb211 */ /* 0x000fe400078208ff */
[-C--:B------:R-:W-:Y:S02]  /*1c640*/  @!P2 LEA.HI.X R7, R16, R3.reuse, R17, 0x1, P0 ;  /* 0x000000031007a211 */ /* 0x080fe400000f0c11 */
[----:B------:R-:W-:-:S03]  /*1c650*/  @!P3 LEA.HI.X R15, R190, R3, R214, 0x1, P1 ;  /* 0x00000003be0fb211 */ /* 0x000fc600008f0cd6 */
[----:B------:R0:W-:Y:S04]  /*1c660*/  @!P2 ST.E.128 desc[UR38][R6.64], RZ ;  /* 0x000000ff0600a985 */ /* 0x0001e8000c101d26 */
[----:B------:R0:W-:Y:S02]  /*1c670*/  @!P3 ST.E.128 desc[UR38][R14.64], RZ ;  /* 0x000000ff0e00b985 */ /* 0x0001e4000c101d26 */
.L_x_8615:
[----:B------:R-:W-:Y:S05]  /*1c680*/  BSYNC B1 ;  /* 0x0000000000017941 */ /* 0x000fea0003800000 */
.L_x_8614:
[----:B------:R-:W-:-:S03]  /*1c690*/  UMOV UR4, 0xffffffff ;  /* 0xffffffff00047882 */ /* 0x000fc60000000000 */
[----:B------:R-:W-:Y:S05]  /*1c6a0*/  BRA.DIV UR4, `(.L_x_8616) ;  /* 0x0000009a04107947 */ /* 0x000fea000b800000 */
[----:B0-----:R0:W0:Y:S04]  /*1c6b0*/  SHFL.IDX PT, R3, R4, 0x3, 0x181f ;  /* 0x00781f0004037f89 */ /* 0x00102800000e0000 */
[----:B------:R0:W0:Y:S02]  /*1c6c0*/  SHFL.IDX PT, R14, R0, 0x3, 0x181f ;  /* 0x00781f00000e7f89 */ /* 0x00002400000e0000 */
.L_x_8860:
[----:B0-234-:R-:W-:-:S04]  /*1c6d0*/  IADD3 R0, R193, 0x60, RZ ;  /* 0x00000060c1007810 */ /* 0x01dfc80007ffe0ff */
[----:B------:R-:W-:-:S13]  /*1c6e0*/  ISETP.GE.AND P0, PT, R0, R8, PT ;  /* 0x000000080000720c */ /* 0x000fda0003f06270 */
[----:B------:R-:W-:Y:S05]  /*1c6f0*/  @P0 BRA `(.L_x_8603) ;  /* 0x0000000000240947 */ /* 0x000fea0003800000 */
[----:B------:R-:W-:Y:S02]  /*1c700*/  ULDC UR4, c[0x0][0xac8] ;  /* 0x0002b20000047ab9 */ /* 0x000fe40000000800 */
[----:B------:R-:W-:Y:S02]  /*1c710*/  ISETP.GE.AND P2, PT, R16, UR4, PT ;  /* 0x0000000410007c0c */ /* 0x000fe4000bf46270 */
[----:B------:R-:W-:-:S11]  /*1c720*/  ISETP.GE.AND P3, PT, R190, UR4, PT ;  /* 0x00000004be007c0c */ /* 0x000fd6000bf66270 */
[-C--:B------:R-:W-:Y:S02]  /*1c730*/  @!P2 LEA R4, P0, R16, R14.reuse, 0x1 ;  /* 0x0000000e1004a211 */ /* 0x080fe400078008ff */
[----:B------:R-:W-:Y:S02]  /*1c740*/  @!P3 LEA R14, P1, R190, R14, 0x1 ;  /* 0x0000000ebe0eb211 */ /* 0x000fe400078208ff */
[-C--:B------:R-:W-:Y:S02]  /*1c750*/  @!P2 LEA.HI.X R5, R16, R3.reuse, R17, 0x1, P0 ;  /* 0x000000031005a211 */ /* 0x080fe400000f0c11 */
[----:B------:R-:W-:-:S03]  /*1c760*/  @!P3 LEA.HI.X R15, R190, R3, R214, 0x1, P1 ;  /* 0x00000003be0fb211 */ /* 0x000fc600008f0cd6 */
[----:B------:R0:W-:Y:S04]  /*1c770*/  @!P2 ST.E.128 desc[UR38][R4.64], RZ ;  /* 0x000000ff0400a985 */ /* 0x0001e8000c101d26 */
[----:B------:R0:W-:Y:S02]  /*1c780*/  @!P3 ST.E.128 desc[UR38][R14.64], RZ ;  /* 0x000000ff0e00b985 */ /* 0x0001e4000c101d26 */
.L_x_8603:
[----:B------:R-:W-:Y:S05]  /*1c790*/  BSYNC B0 ;  /* 0x0000000000007941 */ /* 0x000fea0003800000 */
.L_x_8594:
[----:B------:R-:W-:Y:S02]  /*1c7a0*/  ULDC UR4, c[0x0][0xc3c] ;  /* 0x00030f0000047ab9 */ /* 0x000fe40000000800 */
[----:B-1----:R-:W-:-:S13]  /*1c7b0*/  ISETP.GE.AND P0, PT, R31, UR4, PT ;  /* 0x000000041f007c0c */ /* 0x002fda000bf06270 */
[----:B------:R-:W-:Y:S05]  /*1c7c0*/  @!P0 BRA `(.L_x_8617) ;  /* 0xfffffe4800688947 */ /* 0x000fea000383ffff */
[----:B------:R-:W-:Y:S05]  /*1c7d0*/  BRA `(.L_x_8355) ;  /* 0x0000007c00307947 */ /* 0x000fea0003800000 */
.L_x_8353:
[----:B------:R-:W-:-:S08]  /*1c7e0*/  NOP ;  /* 0x0000000000007918 */ /* 0x000fd00000000000 */
[----:B--2---:R-:W0:-:S00]  /*1c7f0*/  USETMAXREG.DEALLOC.CTAPOOL 0x18 ;  /* 0x00000018000079c8 */ /* 0x004e0000080e0500 */
        /* <DEDUP_REMOVED lines=16> */
.L_x_8618:
        /* <DEDUP_REMOVED lines=41> */
.L_x_8624:
        /* <DEDUP_REMOVED lines=12> */
.L_x_8623:
[----:B------:R-:W-:Y:S05]  /*1cc50*/  BSYNC B0 ;  /* 0x0000000000007941 */ /* 0x000fea0003800000 */
.L_x_8622:
        /* <DEDUP_REMOVED lines=21> */
.L_x_8620:
        /* <DEDUP_REMOVED lines=20> */
.L_x_8625:
[----:B-12---:R-:W-:Y:S01]  /*1cef0*/  IMAD.MOV R5, RZ, RZ, -R3 ;  /* 0x000000ffff057224 */ /* 0x006fe200078e0a03 */
[----:B------:R-:W-:Y:S01]  /*1cf00*/  IABS R7, R9 ;  /* 0x0000000900077213 */ /* 0x000fe20000000000 */
        /* <DEDUP_REMOVED lines=54> */
.L_x_8621:
[----:B------:R-:W-:Y:S02]  /*1d270*/  IMAD.MOV.U32 R17, RZ, RZ, RZ ;  /* 0x000000ffff117224 */ /* 0x000fe400078e00ff */
[----:B------:R-:W-:Y:S02]  /*1d280*/  IMAD.U32 R16, RZ, RZ, UR6 ;  /* 0x00000006ff107e24 */ /* 0x000fe4000f8e00ff */
[----:B------:R-:W-:-:S07]  /*1d290*/  IMAD.MOV.U32 R18, RZ, RZ, RZ ;  /* 0x000000ffff127224 */ /* 0x000fce00078e00ff */
.L_x_8626:
[----:B------:R-:W-:-:S13]  /*1d2a0*/  ISETP.NE.AND P0, PT, R0, RZ, PT ;  /* 0x000000ff0000720c */ /* 0x000fda0003f05270 */
[----:B------:R-:W1:Y:S01]  /*1d2b0*/  @!P0 S2R R3, SR_CgaCtaId ;  /* 0x0000000000038919 */ /* 0x000e620000008800 */
[----:B------:R-:W-:-:S04]  /*1d2c0*/  @!P0 MOV R0, 0x400 ;  /* 0x0000040000008802 */ /* 0x000fc80000000f00 */
[----:B-1----:R-:W-:-:S05]  /*1d2d0*/  @!P0 LEA R0, R3, R0, 0x18 ;  /* 0x0000000003008211 */ /* 0x002fca00078ec0ff */
[----:B------:R1:W-:Y:S01]  /*1d2e0*/  @!P0 STS.128 [R0+0x288d0], R16 ;  /* 0x0288d01000008388 */ /* 0x0003e20000000c00 */
[----:B------:R-:W-:Y:S06]  /*1d2f0*/  BAR.ARV 0x5, 0x180 ;  /* 0x0146000000007b1d */ /* 0x000fec0000002000 */
.L_x_8619:
        /* <DEDUP_REMOVED lines=9> */
[C---:B------:R-:W-:Y:S01]  /*1d390*/  SHF.L.U32 R0, R4.reuse, 0x3, RZ ;  /* 0x0000000304007819 */ /* 0x040fe200000006ff */
[----:B------:R-:W1:Y:S01]  /*1d3a0*/  S2UR UR5, SR_CgaCtaId ;  /* 0x00000000000579c3 */ /* 0x000e620000008800 */
[----:B------:R-:W-:Y:S01]  /*1d3b0*/  LOP3.LUT R8, R4, 0x7f, RZ, 0xc0, !PT ;  /* 0x0000007f04087812 */ /* 0x000fe200078ec0ff */
[----:B------:R-:W-:Y:S01]  /*1d3c0*/  UMOV UR4, 0x400 ;  /* 0x0000040000047882 */ /* 0x000fe20000000000 */
[----:B------:R-:W-:Y:S01]  /*1d3d0*/  LOP3.LUT R3, R0, 0x1f8, RZ, 0xc0, !PT ;  /* 0x000001f800037812 */ /* 0x000fe200078ec0ff */
[----:B------:R-:W-:Y:S01]  /*1d3e0*/  BSSY B8, `(.L_x_8627) ;  /* 0x00006d1000087945 */ /* 0x000fe20003800000 */
[C---:B------:R-:W-:Y:S01]  /*1d3f0*/  ISETP.NE.AND P1, PT, R8.reuse, RZ, PT ;  /* 0x000000ff0800720c */ /* 0x040fe20003f25270 */
[----:B0-----:R-:W-:Y:S01]  /*1d400*/  IMAD.SHL.U32 R2, R8, 0x8, RZ ;  /* 0x0000000808027824 */ /* 0x001fe200078e00ff */
[----:B------:R-:W-:Y:S01]  /*1d410*/  LOP3.LUT R3, R3, 0x38, R4, 0x78, !PT ;  /* 0x0000003803037812 */ /* 0x000fe200078e7804 */
[----:B------:R-:W-:Y:S01]  /*1d420*/  ULDC.64 UR40, c[0x0][0x198] ;  /* 0x0000660000287ab9 */ /* 0x000fe20000000a00 */
[----:B------:R-:W-:Y:S01]  /*1d430*/  LOP3.LUT R0, R0, 0x38, RZ, 0xc0, !PT ;  /* 0x0000003800007812 */ /* 0x000fe200078ec0ff */
[----:B------:R-:W-:Y:S01]  /*1d440*/  ULDC UR36, c[0x0][0xc] ;  /* 0x0000030000247ab9 */ /* 0x000fe20000000800 */
[----:B------:R-:W-:-:S02]  /*1d450*/  LOP3.LUT R2, R3, 0x200, R2, 0xf8, !PT ;  /* 0x0000020003027812 */ /* 0x000fc400078ef802 */
[C---:B------:R-:W-:Y:S01]  /*1d460*/  LOP3.LUT P0, R3, R4.reuse, 0x1f, RZ, 0xc0, !PT ;  /* 0x0000001f04037812 */ /* 0x040fe2000780c0ff */
[----:B------:R-:W-:Y:S01]  /*1d470*/  IMAD.SHL.U32 R4, R4, 0x10, RZ ;  /* 0x0000001004047824 */ /* 0x000fe200078e00ff */
[----:B------:R-:W-:Y:S02]  /*1d480*/  SHF.R.U32.HI R7, RZ, 0x3, R8 ;  /* 0x00000003ff077819 */ /* 0x000fe40000011608 */
[----:B------:R-:W-:Y:S01]  /*1d490*/  LOP3.LUT R0, R0, 0x40, RZ, 0xfc, !PT ;  /* 0x0000004000007812 */ /* 0x000fe200078efcff */
[----:B------:R0:W-:Y:S01]  /*1d4a0*/  STL [R1+0x28], R3 ;  /* 0x0000280301007387 */ /* 0x0001e20000100800 */
[----:B------:R-:W-:Y:S01]  /*1d4b0*/  LOP3.LUT R4, R7, 0x70, R4, 0xf8, !PT ;  /* 0x0000007007047812 */ /* 0x000fe200078ef804 */
        /* <DEDUP_REMOVED lines=13> */
[----:B------:R-:W-:-:S11]  /*1d590*/  LOP3.LUT R6, R6, 0xfffffff7, RZ, 0xc0, !PT ;  /* 0xfffffff706067812 */ /* 0x000fd600078ec0ff */
[----:B------:R-:W-:-:S05]  /*1d5a0*/  @P0 LOP3.LUT R6, R6, 0x8, RZ, 0xfc, !PT ;  /* 0x0000000806060812 */ /* 0x000fca00078efcff */
[----:B------:R0:W-:Y:S04]  /*1d5b0*/  STL [R1+0x4], R6 ;  /* 0x0000040601007387 */ /* 0x0001e80000100800 */
[----:B------:R0:W-:Y:S04]  /*1d5c0*/  STL [R1+0x54], RZ ;  /* 0x000054ff01007387 */ /* 0x0001e80000100800 */
[----:B------:R0:W-:Y:S04]  /*1d5d0*/  STL [R1+0x20], R2 ;  /* 0x0000200201007387 */ /* 0x0001e80000100800 */
[----:B------:R0:W-:Y:S04]  /*1d5e0*/  STL [R1+0x1c], RZ ;  /* 0x00001cff01007387 */ /* 0x0001e80000100800 */
[----:B------:R0:W-:Y:S04]  /*1d5f0*/  STL [R1+0x8], RZ ;  /* 0x000008ff01007387 */ /* 0x0001e80000100800 */
[----:B------:R0:W-:Y:S02]  /*1d600*/  STL [R1+0x14], R2 ;  /* 0x0000140201007387 */ /* 0x0001e40000100800 */
.L_x_8782:
[----:B-1----:R-:W1:Y:S01]  /*1d610*/  LDC.64 R12, c[0x0][0xa00] ;  /* 0x00028000ff0c7b82 */ /* 0x002e620000000a00 */
[----:B------:R-:W-:Y:S05]  /*1d620*/  YIELD ;  /* 0x0000000000007946 */ /* 0x000fea0003800000 */
[----:B------:R-:W-:Y:S01]  /*1d630*/  ULDC.64 UR4, c[0x0][0xa28] ;  /* 0x00028a0000047ab9 */ /* 0x000fe20000000a00 */
[----:B0-----:R-:W-:Y:S02]  /*1d640*/  CS2R R6, SRZ ;  /* 0x0000000000067805 */ /* 0x001fe4000001ff00 */
[----:B------:R-:W-:Y:S01]  /*1d650*/  ISETP.NE.U32.AND P0, PT, RZ, UR4, PT ;  /* 0x00000004ff007c0c */ /* 0x000fe2000bf05070 */
[----:B------:R-:W-:Y:S01]  /*1d660*/  ULDC.64 UR8, c[0x0][0xa18] ;  /* 0x0002860000087ab9 */ /* 0x000fe20000000a00 */
[----:B------:R-:W0:Y:S01]  /*1d670*/  LDC.64 R4, c[0x0][0xa08] ;  /* 0x00028200ff047b82 */ /* 0x000e220000000a00 */
[----:B------:R-:W-:Y:S01]  /*1d680*/  ULDC.64 UR6, c[0x0][0xa08] ;  /* 0x0002820000067ab9 */ /* 0x000fe20000000a00 */
[----:B------:R-:W-:Y:S01]  /*1d690*/  ISETP.NE.AND.EX P0, PT, RZ, UR5, PT, P0 ;  /* 0x00000005ff007c0c */ /* 0x000fe2000bf05300 */
[----:B------:R-:W-:-:S02]  /*1d6a0*/  ULDC.64 UR4, c[0x0][0xa00] ;  /* 0x0002800000047ab9 */ /* 0x000fc40000000a00 */
[----:B------:R-:W-:-:S04]  /*1d6b0*/  ISETP.NE.U32.AND P1, PT, RZ, UR4, PT ;  /* 0x00000004ff007c0c */ /* 0x000fc8000bf25070 */
[----:B------:R-:W-:Y:S01]  /*1d6c0*/  ISETP.NE.AND.EX P1, PT, RZ, UR5, PT, P1 ;  /* 0x00000005ff007c0c */ /* 0x000fe2000bf25310 */
[----:B------:R-:W-:Y:S01]  /*1d6d0*/  ULDC.64 UR4, c[0x0][0xa10] ;  /* 0x0002840000047ab9 */ /* 0x000fe20000000a00 */
[----:B-1----:R-:W-:-:S04]  /*1d6e0*/  IMAD.WIDE R12, R19, 0x4, R12 ;  /* 0x00000004130c7825 */ /* 0x002fc800078e020c */
[----:B---3--:R-:W1:Y:S07]  /*1d6f0*/  @P0 LDC.64 R2, c[0x0][0xa28] ;  /* 0x00028a00ff020b82 */ /* 0x008e6e0000000a00 */
[----:B------:R-:W2:Y:S01]  /*1d700*/  @P1 LDG.E R7, desc[UR38][R12.64] ;  /* 0x000000260c071981 */ /* 0x000ea2000c1e1900 */
[----:B------:R-:W-:-:S04]  /*1d710*/  ISETP.NE.U32.AND P3, PT, RZ, UR8, PT ;  /* 0x00000008ff007c0c */ /* 0x000fc8000bf65070 */
[----:B------:R-:W-:Y:S01]  /*1d720*/  ISETP.NE.AND.EX P3, PT, RZ, UR9, PT, P3 ;  /* 0x00000009ff007c0c */ /* 0x000fe2000bf65330 */
[----:B-1----:R-:W-:-:S12]  /*1d730*/  @P0 IMAD.WIDE R2, R19, 0x4, R2 ;  /* 0x0000000413020825 */ /* 0x002fd800078e0202 */
[----:B------:R-:W1:Y:S01]  /*1d740*/  @P3 LDC.64 R10, c[0x0][0xa18] ;  /* 0x00028600ff0a3b82 */ /* 0x000e620000000a00 */
[----:B-----5:R3:W5:Y:S01]  /*1d750*/  @P0 LDG.E R6, desc[UR38][R2.64] ;  /* 0x0000002602060981 */ /* 0x020762000c1e1900 */
[----:B------:R-:W-:Y:S01]  /*1d760*/  ISETP.NE.U32.AND P2, PT, RZ, UR6, PT ;  /* 0x00000006ff007c0c */ /* 0x000fe2000bf45070 */
[----:B------:R-:W-:Y:S01]  /*1d770*/  IMAD.MOV.U32 R8, RZ, RZ, RZ ;  /* 0x000000ffff087224 */ /* 0x000fe200078e00ff */
[----:B------:R-:W-:Y:S01]  /*1d780*/  ISETP.NE.U32.AND P0, PT, RZ, UR4, PT ;  /* 0x00000004ff007c0c */ /* 0x000fe2000bf05070 */
[----:B------:R-:W-:Y:S02]  /*1d790*/  IMAD.MOV.U32 R0, RZ, RZ, RZ ;  /* 0x000000ffff007224 */ /* 0x000fe400078e00ff */
[----:B0-----:R-:W-:Y:S01]  /*1d7a0*/  IMAD.WIDE R4, R19, 0x4, R4 ;  /* 0x0000000413047825 */ /* 0x001fe200078e0204 */
[----:B---3--:R-:W0:Y:S01]  /*1d7b0*/  LDC.64 R2, c[0x0][0xa10] ;  /* 0x00028400ff027b82 */ /* 0x008e220000000a00 */
[----:B------:R-:W-:Y:S01]  /*1d7c0*/  ULDC UR4, c[0x0][0x288] ;  /* 0x0000a20000047ab9 */ /* 0x000fe20000000800 */
[----:B------:R-:W-:-:S02]  /*1d7d0*/  ISETP.NE.AND.EX P2, PT, RZ, UR7, PT, P2 ;  /* 0x00000007ff007c0c */ /* 0x000fc4000bf45320 */
[----:B------:R-:W-:Y:S01]  /*1d7e0*/  ISETP.NE.AND.EX P0, PT, RZ, UR5, PT, P0 ;  /* 0x00000005ff007c0c */ /* 0x000fe2000bf05300 */
[----:B-1----:R-:W-:-:S10]  /*1d7f0*/  @P3 IMAD.WIDE R10, R19, 0x4, R10 ;  /* 0x00000004130a3825 */ /* 0x002fd400078e020a */
[----:B------:R-:W5:Y:S01]  /*1d800*/  @P2 LDG.E R8, desc[UR38][R4.64] ;  /* 0x0000002604082981 */ /* 0x000f62000c1e1900 */
[----:B0-----:R-:W-:-:S05]  /*1d810*/  IMAD.WIDE R2, R19, 0x4, R2 ;  /* 0x0000000413027825 */ /* 0x001fca00078e0202 */
        /* <DEDUP_REMOVED lines=22> */
.L_x_8628:
        /* <DEDUP_REMOVED lines=10> */
.L_x_8629:
[----:B------:R-:W-:Y:S05]  /*1da20*/  @!P2 BRA `(.L_x_8630) ;  /* 0x00000000000ca947 */ /* 0x000fea0003800000 */
[----:B------:R-:W2:Y:S04]  /*1da30*/  LDG.E R7, desc[UR38][R4.64] ;  /* 0x0000002604077981 */ /* 0x000ea8000c1e1900 */
[----:B------:R-:W2:Y:S02]  /*1da40*/  LDG.E R4, desc[UR38][R4.64+0x4] ;  /* 0x0000042604047981 */ /* 0x000ea4000c1e1900 */
[----:B--2---:R-:W-:-:S07]  /*1da50*/  IMAD.IADD R7, R4, 0x1, -R7 ;  /* 0x0000000104077824 */ /* 0x004fce00078e0a07 */
.L_x_8630:
[----:B-1----:R-:W2:Y:S04]  /*1da60*/  @P0 LDG.E R4, desc[UR38][R2.64] ;  /* 0x0000002602040981 */ /* 0x002ea8000c1e1900 */
[----:B------:R1:W2:Y:S01]  /*1da70*/  @P0 LDG.E R2, desc[UR38][R2.64+0x4] ;  /* 0x0000042602020981 */ /* 0x0002a2000c1e1900 */
[----:B------:R-:W-:Y:S01]  /*1da80*/  SHF.L.U32 R12, R17, 0x7, RZ ;  /* 0x00000007110c7819 */ /* 0x000fe200000006ff */
[----:B-----5:R-:W-:-:S04]  /*1da90*/  IMAD.IADD R9, R7, 0x1, -R6 ;  /* 0x0000000107097824 */ /* 0x020fc800078e0a06 */
        /* <DEDUP_REMOVED lines=11> */
[----:B------:R-:W-:-:S04]  /*1db50*/  IADD3 R17, R7, 0x1, -R11 ;  /* 0x0000000107117810 */ /* 0x000fc80007ffe80b */
[----:B------:R-:W-:Y:S01]  /*1db60*/  SHF.R.S32.HI R3, RZ, 0x1f, R2 ;  /* 0x0000001fff037819 */ /* 0x000fe20000011402 */
[----:B------:R-:W-:-:S03]  /*1db70*/  IMAD.IADD R6, R17, 0x1, R6 ;  /* 0x0000000111067824 */ /* 0x000fc600078e0206 */
[----:B------:R-:W-:Y:S02]  /*1db80*/  LEA.HI R21, R3, R2, RZ, 0x7 ;  /* 0x0000000203157211 */ /* 0x000fe400078f38ff */
[----:B------:R-:W1:Y:S02]  /*1db90*/  LDC.64 R2, c[0x0][0x9e0] ;  /* 0x00027800ff027b82 */ /* 0x000e640000000a00 */
[----:B------:R-:W-:Y:S02]  /*1dba0*/  SHF.R.S32.HI R21, RZ, 0x7, R21 ;  /* 0x00000007ff157819 */ /* 0x000fe40000011415 */
        /* <DEDUP_REMOVED lines=14> */
.L_x_8633:
[----:B------:R-:W-:-:S13]  /*1dc90*/  ISETP.NE.AND P3, PT, R3, 0x1, PT ;  /* 0x000000010300780c */ /* 0x000fda0003f65270 */
[----:B------:R-:W1:Y:S02]  /*1dca0*/  @P3 LDC.64 R4, c[0x0][0x9e8] ;  /* 0x00027a00ff043b82 */ /* 0x000e640000000a00 */
[----:B-1----:R-:W-:-:S05]  /*1dcb0*/  @P3 IMAD.HI.U32 R4, R2, R4, RZ ;  /* 0x0000000402043227 */ /* 0x002fca00078e00ff */
[----:B------:R-:W-:-:S07]  /*1dcc0*/  @P3 SHF.R.U32.HI R2, RZ, R5, R4 ;  /* 0x00000005ff023219 */ /* 0x000fce0000011604 */
.L_x_8634:
[----:B------:R-:W-:Y:S05]  /*1dcd0*/  BSYNC B0 ;  /* 0x0000000000007941 */ /* 0x000fea0003800000 */
.L_x_8632:
[----:B------:R-:W-:-:S05]  /*1dce0*/  IMAD R2, R2, R3, R3 ;  /* 0x0000000302027224 */ /* 0x000fca00078e0203 */
[----:B------:R-:W-:-:S07]  /*1dcf0*/  VIMNMX R8, R8, R2, PT ;  /* 0x0000000208087248 */ /* 0x000fce0003fe0100 */
.L_x_8631:
[----:B------:R-:W1:Y:S01]  /*1dd00*/  @P1 LDC R4, c[0x0][0x44c] ;  /* 0x00011300ff041b82 */ /* 0x000e620000000800 */
[----:B------:R-:W-:Y:S01]  /*1dd10*/  IMAD.MOV.U32 R2, RZ, RZ, R12 ;  /* 0x000000ffff027224 */ /* 0x000fe200078e000c */
[----:B------:R-:W-:Y:S01]  /*1dd20*/  ULDC UR4, c[0x0][0x9dc] ;  /* 0x0002770000047ab9 */ /* 0x000fe20000000800 */
[----:B------:R-:W-:-:S05]  /*1dd30*/  IMAD.IADD R20, R7, 0x1, -R11 ;  /* 0x0000000107147824 */ /* 0x000fca00078e0a0b */
        /* <DEDUP_REMOVED lines=16> */
.L_x_8637:
[----:B------:R-:W-:-:S13]  /*1de40*/  ISETP.NE.AND P1, PT, R3, 0x1, PT ;  /* 0x000000010300780c */ /* 0x000fda0003f25270 */
[----:B------:R-:W1:Y:S02]  /*1de50*/  @P1 LDC.64 R4, c[0x0][0x9e8] ;  /* 0x00027a00ff041b82 */ /* 0x000e640000000a00 */
[----:B-1----:R-:W-:-:S05]  /*1de60*/  @P1 IMAD.HI.U32 R4, R6, R4, RZ ;  /* 0x0000000406041227 */ /* 0x002fca00078e00ff */
[----:B------:R-:W-:-:S07]  /*1de70*/  @P1 SHF.R.U32.HI R6, RZ, R5, R4 ;  /* 0x00000005ff061219 */ /* 0x000fce0000011604 */
.L_x_8638:
[----:B------:R-:W-:Y:S05]  /*1de80*/  BSYNC B0 ;  /* 0x0000000000007941 */ /* 0x000fea0003800000 */
.L_x_8636:
[----:B------:R-:W-:-:S05]  /*1de90*/  IMAD R3, R6, R3, RZ ;  /* 0x0000000306037224 */ /* 0x000fca00078e02ff */
[----:B------:R-:W-:-:S07]  /*1dea0*/  VIMNMX R2, R2, R3, !PT ;  /* 0x0000000302027248 */ /* 0x000fce0007fe0100 */
.L_x_8635:
        /* <DEDUP_REMOVED lines=11> */
[--C-:B------:R-:W-:Y:S02]  /*1df60*/  IMAD R3, R3, 0x80, -R9.reuse ;  /* 0x0000008003037824 */ /* 0x100fe400078e0a09 */
[----:B------:R-:W-:-:S03]  /*1df70*/  IMAD R2, R2, 0x80, -R9 ;  /* 0x0000008002027824 */ /* 0x000fc600078e0a09 */
[----:B------:R-:W-:Y:S02]  /*1df80*/  VIMNMX R3, RZ, R3, !PT ;  /* 0x00000003ff037248 */ /* 0x000fe40007fe0100 */
[----:B------:R-:W-:-:S04]  /*1df90*/  VIMNMX R2, R2, R10, PT ;  /* 0x0000000a02027248 */ /* 0x000fc80003fe0100 */
[----:B------:R-:W-:Y:S02]  /*1dfa0*/  ISETP.GT.AND P1, PT, R2, R3, PT ;  /* 0x000000030200720c */ /* 0x000fe40003f24270 */
[----:B------:R-:W-:-:S11]  /*1dfb0*/  SHF.R.U32.HI R3, RZ, 0x7, R3 ;  /* 0x00000007ff037819 */ /* 0x000fd60000011603 */
[----:B------:R-:W-:-:S04]  /*1dfc0*/  @P1 IADD3 R2, R2, 0x7f, RZ ;  /* 0x0000007f02021810 */ /* 0x000fc80007ffe0ff */
        /* <DEDUP_REMOVED lines=13> */
.L_x_8863:
[----:B--2---:R-:W-:Y:S02]  /*1e0a0*/  ISETP.NE.AND P0, PT, R14, RZ, PT ;  /* 0x000000ff0e00720c */ /* 0x004fe40003f05270 */
[----:B------:R-:W-:-:S11]  /*1e0b0*/  PLOP3.LUT P1, PT, PT, PT, PT, 0x8, 0x0 ;  /* 0x000000000000781c */ /* 0x000fd60003f2e170 */
[----:B------:R-:W-:Y:S05]  /*1e0c0*/  @P0 BRA `(.L_x_8642) ;  /* 0x00000000000c0947 */ /* 0x000fea0003800000 */
[----:B------:R-:W-:-:S03]  /*1e0d0*/  UMOV UR4, 0xffffffff ;  /* 0xffffffff00047882 */ /* 0x000fc60000000000 */
[----:B------:R-:W-:Y:S05]  /*1e0e0*/  BRA.DIV UR4, `(.L_x_8643) ;  /* 0x0000007e04fc7947 */ /* 0x000fea000b800000 */
[----:B------:R-:W-:-:S13]  /*1e0f0*/  ELECT P1, URZ, PT ;  /* 0x00000000003f782f */ /* 0x000fda0003820000 */
.L_x_8642:
[----:B-1----:R-:W2:Y:S04]  /*1e100*/  LDL R5, [R1+0x54] ;  /* 0x0000540001057983 */ /* 0x002ea80000100800 */
[----:B------:R-:W3:Y:S01]  /*1e110*/  LDL R7, [R1] ;  /* 0x0000000001077983 */ /* 0x000ee20000100800 */
        /* <DEDUP_REMOVED lines=8> */
.L_x_8866:
[----:B------:R-:W-:Y:S05]  /*1e1a0*/  BSYNC B1 ;  /* 0x0000000000017941 */ /* 0x000fea0003800000 */
.L_x_8644:
[----:B------:R-:W-:Y:S04]  /*1e1b0*/  BSSY B1, `(.L_x_8646) ;  /* 0x0000072000017945 */ /* 0x000fe80003800000 */
[----:B------:R-:W-:Y:S05]  /*1e1c0*/  @!P1 BRA `(.L_x_8647) ;  /* 0x0000000400c09947 */ /* 0x000fea0003800000 */
[----:B------:R-:W2:Y:S04]  /*1e1d0*/  LDL R9, [R1] ;  /* 0x0000000001097983 */ /* 0x000ea80000100800 */
        /* <DEDUP_REMOVED lines=10> */
.L_x_8867:
[----:B------:R-:W-:Y:S05]  /*1e280*/  BSYNC B2 ;  /* 0x0000000000027941 */ /* 0x000fea0003800000 */
.L_x_8648:
        /* <DEDUP_REMOVED lines=8> */
.L_x_8651:
[----:B------:R-:W-:Y:S05]  /*1e310*/  BSYNC B2 ;  /* 0x0000000000027941 */ /* 0x000fea0003800000 */
.L_x_8650:
[----:B------:R-:W3:Y:S04]  /*1e320*/  LDL R8, [R1] ;  /* 0x0000000001087983 */ /* 0x000ee80000100800 */
        /* <DEDUP_REMOVED lines=11> */
[----:B0-----:R-:W-:Y:S02]  /*1e3e0*/  IMAD.SHL.U32 R11, R5, 0x4000, RZ ;  /* 0x00004000050b7824 */ /* 0x001fe400078e00ff */
[----:B------:R-:W-:Y:S02]  /*1e3f0*/  VIADD R5, R7, 0x28890 ;  /* 0x0002889007057836 */ /* 0x000fe40000000000 */
[----:B------:R-:W-:-:S07]  /*1e400*/  VIADD R8, R9, 0x18400 ;  /* 0x0001840009087836 */ /* 0x000fce0000000000 */
.L_x_8652:
        /* <DEDUP_REMOVED lines=16> */
.L_x_8653:
        /* <DEDUP_REMOVED lines=10> */
[----:B------:R-:W0:Y:S01]  /*1e5b0*/  SYNCS.PHASECHK.TRANS64.TRYWAIT P0, [R7+URZ+0x288c0], R10 ;  /* 0x0288c00a070075a7 */ /* 0x000e22000800017f */
[----:B------:R-:W-:Y:S04]  /*1e5c0*/  BSSY B2, `(.L_x_8654) ;  /* 0x0000002000027945 */ /* 0x000fe80003800000 */
[----:B0-----:R-:W-:Y:S05]  /*1e5d0*/  @!P0 BRA `(.L_x_8655) ;  /* 0x0000007c00108947 */ /* 0x001fea0003800000 */
.L_x_8868:
[----:B------:R-:W-:Y:S05]  /*1e5e0*/  BSYNC B2 ;  /* 0x0000000000027941 */ /* 0x000fea0003800000 */
.L_x_8654:
        /* <DEDUP_REMOVED lines=10> */
.L_x_8657:
[----:B------:R-:W-:Y:S05]  /*1e690*/  BSYNC B2 ;  /* 0x0000000000027941 */ /* 0x000fea0003800000 */
.L_x_8656:
[----:B--2---:R-:W2:Y:S01]  /*1e6a0*/  LDL R5, [R1] ;  /* 0x0000000001057983 */ /* 0x004ea20000100800 */
[----:B------:R-:W-:Y:S01]  /*1e6b0*/  R2UR UR10, R14 ;  /* 0x000000000e0a72ca */ /* 0x000fe200000e0000 */
[----:B------:R-:W-:Y:S01]  /*1e6c0*/  UIADD3 UR4, UP0, UR40, 0x670, URZ ;  /* 0x0000067028047890 */ /* 0x000fe2000ff1e03f */
[----:B------:R-:W-:Y:S01]  /*1e6d0*/  R2UR UR6, R12 ;  /* 0x000000000c0672ca */ /* 0x000fe200000e0000 */
[----:B01----:R-:W-:Y:S01]  /*1e6e0*/  VIADD R7, R7, 0x288b0 ;  /* 0x000288b007077836 */ /* 0x003fe20000000000 */
[----:B------:R-:W-:Y:S01]  /*1e6f0*/  R2UR UR7, R13 ;  /* 0x000000000d0772ca */ /* 0x000fe200000e0000 */
[----:B------:R-:W-:Y:S01]  /*1e700*/  UIADD3.X UR5, URZ, UR41, URZ, UP0, !UPT ;  /* 0x000000293f057290 */ /* 0x000fe200087fe43f */
[----:B------:R-:W-:Y:S01]  /*1e710*/  PLOP3.LUT P0, PT, PT, PT, PT, 0x80, 0x0 ;  /* 0x000000000000781c */ /* 0x000fe20003f0f070 */
[----:B--2---:R-:W-:-:S04]  /*1e720*/  IMAD R8, R11, 0x2, R5 ;  /* 0x000000020b087824 */ /* 0x004fc800078e0205 */
[----:B------:R-:W-:-:S08]  /*1e730*/  VIADD R5, R8, 0x400 ;  /* 0x0000040008057836 */ /* 0x000fd00000000000 */
.L_x_8658:
        /* <DEDUP_REMOVED lines=15> */
.L_x_8659:
        /* <DEDUP_REMOVED lines=10> */
.L_x_8647:
[----:B------:R-:W-:Y:S05]  /*1e8d0*/  BSYNC B1 ;  /* 0x0000000000017941 */ /* 0x000fea0003800000 */
.L_x_8646:
[----:B------:R-:W1:Y:S04]  /*1e8e0*/  LDL.LU R9, [R1+0x1c] ;  /* 0x00001c0001097983 */ /* 0x000e680000300800 */
[----:B------:R-:W2:Y:S01]  /*1e8f0*/  LDL.LU R8, [R1+0x20] ;  /* 0x0000200001087983 */ /* 0x000ea20000300800 */
[----:B------:R-:W-:Y:S01]  /*1e900*/  PLOP3.LUT P5, PT, PT, PT, PT, 0x8, 0x0 ;  /* 0x000000000000781c */ /* 0x000fe20003fae170 */
[----:B-1----:R-:W-:Y:S02]  /*1e910*/  VIADD R5, R9, 0x1 ;  /* 0x0000000109057836 */ /* 0x002fe40000000000 */
[----:B------:R-:W-:-:S03]  /*1e920*/  VIADD R9, R4, 0xfffffffe ;  /* 0xfffffffe04097836 */ /* 0x000fc60000000000 */
        /* <DEDUP_REMOVED lines=8> */
.L_x_8674:
[----:B------:R-:W-:Y:S05]  /*1e9b0*/  YIELD ;  /* 0x0000000000007946 */ /* 0x000fea0003800000 */
[----:B------:R-:W-:Y:S04]  /*1e9c0*/  BSSY B1, `(.L_x_8660) ;  /* 0x000006e000017945 */ /* 0x000fe80003800000 */
[----:B--2---:R-:W-:Y:S05]  /*1e9d0*/  @!P1 BRA `(.L_x_8661) ;  /* 0x0000000400b09947 */ /* 0x004fea0003800000 */
        /* <DEDUP_REMOVED lines=11> */
.L_x_8869:
[----:B------:R-:W-:Y:S05]  /*1ea90*/  BSYNC B2 ;  /* 0x0000000000027941 */ /* 0x000fea0003800000 */
.L_x_8662:
        /* <DEDUP_REMOVED lines=8> */
.L_x_8665:
[----:B------:R-:W-:Y:S05]  /*1eb20*/  BSYNC B2 ;  /* 0x0000000000027941 */ /* 0x000fea0003800000 */
.L_x_8664:
[----:B------:R-:W3:Y:S04]  /*1eb30*/  LDL R5, [R1] ;  /* 0x0000000001057983 */ /* 0x000ee80000100800 */
        /* <DEDUP_REMOVED lines=10> */
[----:B------:R-:W-:Y:S02]  /*1ebe0*/  VIADD R4, R8, 0x28890 ;  /* 0x0002889008047836 */ /* 0x000fe40000000000 */
[----:B------:R-:W-:-:S07]  /*1ebf0*/  VIADD R10, R6, 0x18400 ;  /* 0x00018400060a7836 */ /* 0x000fce0000000000 */
.L_x_8666:
        /* <DEDUP_REMOVED lines=11> */
[----:B------:R-:W-:Y:S01]  /*1ecb0*/  IADD3 R10, R6, 0x1c400, RZ ;  /* 0x0001c400060a7810 */ /* 0x000fe20007ffe0ff */
[----:B------:R-:W-:Y:S01]  /*1ecc0*/  UMOV UR6, 0x0 ;  /* 0x0000000000067882 */ /* 0x000fe20000000000 */
[----:B------:R-:W-:Y:S01]  /*1ecd0*/  PLOP3.LUT P0, PT, PT, PT, PT, 0x80, 0x0 ;  /* 0x000000000000781c */ /* 0x000fe20003f0f070 */
[----:B------:R-:W-:Y:S01]  /*1ece0*/  UMOV UR7, 0x12f00000 ;  /* 0x12f0000000077882 */ /* 0x000fe20000000000 */
[----:B------:R-:W-:-:S15]  /*1ecf0*/  R2UR UR10, R13 ;  /* 0x000000000d0a72ca */ /* 0x000fde00000e0000 */
.L_x_8667:
        /* <DEDUP_REMOVED lines=13> */
.L_x_8870:
[----:B------:R-:W-:Y:S05]  /*1edd0*/  BSYNC B2 ;  /* 0x0000000000027941 */ /* 0x000fea0003800000 */
.L_x_8668:
        /* <DEDUP_REMOVED lines=10> */
.L_x_8671:
[----:B------:R-:W-:Y:S05]  /*1ee80*/  BSYNC B2 ;  /* 0x0000000000027941 */ /* 0x000fea0003800000 */
.L_x_8670:
        /* <DEDUP_REMOVED lines=8> */
.L_x_8672:
        /* <DEDUP_REMOVED lines=15> */
.L_x_8673:
        /* <DEDUP_REMOVED lines=10> */
.L_x_8661:
[----:B------:R-:W-:Y:S05]  /*1f0a0*/  BSYNC B1 ;  /* 0x0000000000017941 */ /* 0x000fea0003800000 */
.L_x_8660:
        /* <DEDUP_REMOVED lines=12> */
.L_x_8640:
[----:B------:R-:W-:Y:S05]  /*1f170*/  BSYNC B0 ;  /* 0x0000000000007941 */ /* 0x000fea0003800000 */
.L_x_8639:
        /* <DEDUP_REMOVED lines=12> */
[----:B--2---:R-:W-:-:S03]  /*1f240*/  ISETP.GE.AND P1, PT, R3, 0x1, PT ;  /* 0x000000010300780c */ /* 0x004fc60003f26270 */
        /* <DEDUP_REMOVED lines=13> */
.L_x_8677:
[----:B------:R-:W-:-:S13]  /*1f320*/  ISETP.NE.AND P2, PT, R3, 0x1, PT ;  /* 0x000000010300780c */ /* 0x000fda0003f45270 */
[----:B-1----:R-:W1:Y:S02]  /*1f330*/  @P2 LDC.64 R4, c[0x0][0x9e8] ;  /* 0x00027a00ff042b82 */ /* 0x002e640000000a00 */
[----:B-1----:R-:W-:-:S05]  /*1f340*/  @P2 IMAD.HI.U32 R4, R6, R4, RZ ;  /* 0x0000000406042227 */ /* 0x002fca00078e00ff */
[----:B------:R-:W-:-:S07]  /*1f350*/  @P2 SHF.R.U32.HI R6, RZ, R5, R4 ;  /* 0x00000005ff062219 */ /* 0x000fce0000011604 */
.L_x_8678:
[----:B------:R-:W-:Y:S05]  /*1f360*/  BSYNC B0 ;  /* 0x0000000000007941 */ /* 0x000fea0003800000 */
.L_x_8676:
[----:B------:R-:W-:-:S05]  /*1f370*/  IMAD R6, R6, R3, R3 ;  /* 0x0000000306067224 */ /* 0x000fca00078e0203 */
[----:B------:R-:W-:-:S07]  /*1f380*/  VIMNMX R2, R2, R6, PT ;  /* 0x0000000602027248 */ /* 0x000fce0003fe0100 */
.L_x_8675:
[----:B------:R-:W-:Y:S01]  /*1f390*/  VIADD R2, R2, 0x7f ;  /* 0x0000007f02027836 */ /* 0x000fe20000000000 */
[----:B-1----:R-:W1:Y:S01]  /*1f3a0*/  @P0 LDC R4, c[0x0][0x450] ;  /* 0x00011400ff040b82 */ /* 0x002e620000000800 */
[----:B------:R-:W-:-:S03]  /*1f3b0*/  ULDC UR4, c[0x0][0x9dc] ;  /* 0x0002770000047ab9 */ /* 0x000fc60000000800 */
[----:B------:R-:W-:-:S04]  /*1f3c0*/  SHF.R.S32.HI R0, RZ, 0x1f, R2 ;  /* 0x0000001fff007819 */ /* 0x000fc80000011402 */
[----:B------:R-:W-:Y:S02]  /*1f3d0*/  LEA.HI R0, R0, R2, RZ, 0x7 ;  /* 0x0000000200007211 */ /* 0x000fe400078f38ff */
[----:B------:R-:W2:Y:S02]  /*1f3e0*/  @P0 LDC R2, c[0x0][0x44c] ;  /* 0x00011300ff020b82 */ /* 0x000ea40000000800 */
[----:B------:R-:W-:-:S04]  /*1f3f0*/  SHF.R.S32.HI R0, RZ, 0x7, R0 ;  /* 0x00000007ff007819 */ /* 0x000fc80000011400 */
[----:B------:R-:W-:Y:S01]  /*1f400*/  VIMNMX R6, R21, R0, PT ;  /* 0x0000000015067248 */ /* 0x000fe20003fe0100 */
[----:B------:R-:W-:-:S04]  /*1f410*/  IMAD.MOV.U32 R0, RZ, RZ, R7 ;  /* 0x000000ffff007224 */ /* 0x000fc800078e0007 */
[----:B------:R3:W-:Y:S01]  /*1f420*/  STL [R1+0x38], R6 ;  /* 0x0000380601007387 */ /* 0x0007e20000100800 */
[----:B--2---:R-:W-:-:S05]  /*1f430*/  @P0 IMAD.HI.U32 R2, R7, R2, RZ ;  /* 0x0000000207020227 */ /* 0x004fca00078e00ff */
[----:B-1----:R-:W-:-:S04]  /*1f440*/  @P0 SHF.R.U32.HI R0, RZ, R4, R2 ;  /* 0x00000004ff000219 */ /* 0x002fc80000011602 */
[----:B------:R-:W-:-:S05]  /*1f450*/  IADD3 R2, R20, R0, RZ ;  /* 0x0000000014027210 */ /* 0x000fca0007ffe0ff */
        /* <DEDUP_REMOVED lines=12> */
.L_x_8681:
[----:B------:R-:W-:-:S13]  /*1f520*/  ISETP.NE.AND P0, PT, R3, 0x1, PT ;  /* 0x000000010300780c */ /* 0x000fda0003f05270 */
[----:B------:R-:W1:Y:S02]  /*1f530*/  @P0 LDC.64 R4, c[0x0][0x9e8] ;  /* 0x00027a00ff040b82 */ /* 0x000e640000000a00 */
[----:B-1----:R-:W-:-:S05]  /*1f540*/  @P0 IMAD.HI.U32 R4, R2, R4, RZ ;  /* 0x0000000402040227 */ /* 0x002fca00078e00ff */
[----:B------:R-:W-:-:S07]  /*1f550*/  @P0 SHF.R.U32.HI R2, RZ, R5, R4 ;  /* 0x00000005ff020219 */ /* 0x000fce0000011604 */
.L_x_8682:
[----:B------:R-:W-:Y:S05]  /*1f560*/  BSYNC B0 ;  /* 0x0000000000007941 */ /* 0x000fea0003800000 */
.L_x_8680:
[----:B------:R-:W-:-:S05]  /*1f570*/  IMAD R2, R2, R3, RZ ;  /* 0x0000000302027224 */ /* 0x000fca00078e02ff */
[----:B------:R-:W-:-:S07]  /*1f580*/  VIMNMX R0, R0, R2, !PT ;  /* 0x0000000200007248 */ /* 0x000fce0007fe0100 */
.L_x_8679:
[----:B------:R-:W-:Y:S01]  /*1f590*/  SHF.R.S32.HI R2, RZ, 0x1f, R0 ;  /* 0x0000001fff027819 */ /* 0x000fe20000011400 */
[----:B------:R-:W-:Y:S03]  /*1f5a0*/  BSSY B7, `(.L_x_8683) ;  /* 0x00003ee000077945 */ /* 0x000fe60003800000 */
[----:B------:R-:W-:-:S04]  /*1f5b0*/  LEA.HI R2, R2, R0, RZ, 0x7 ;  /* 0x0000000002027211 */ /* 0x000fc800078f38ff */
[----:B------:R-:W-:-:S04]  /*1f5c0*/  SHF.R.S32.HI R2, RZ, 0x7, R2 ;  /* 0x00000007ff027819 */ /* 0x000fc80000011402 */
        /* <DEDUP_REMOVED lines=11> */
[----:B------:R-:W1:Y:S08]  /*1f680*/  FLO.U32 R0, UR4 ;  /* 0x0000000400007d00 */ /* 0x000e7000080e0000 */
        /* <DEDUP_REMOVED lines=9> */
.L_x_8684:
        /* <DEDUP_REMOVED lines=15> */
[----:B0-----:R-:W-:Y:S02]  /*1f810*/  IMAD.U32 R11, RZ, RZ, UR5 ;  /* 0x00000005ff0b7e24 */ /* 0x001fe4000f8e00ff */
[----:B------:R-:W-:Y:S02]  /*1f820*/  IMAD.MOV.U32 R8, RZ, RZ, 0x70 ;  /* 0x00000070ff087424 */ /* 0x000fe400078e00ff */
[----:B------:R-:W-:Y:S02]  /*1f830*/  IMAD.MOV.U32 R12, RZ, RZ, 0x1 ;  /* 0x00000001ff0c7424 */ /* 0x000fe400078e00ff */
[----:B------:R-:W-:-:S07]  /*1f840*/  IMAD.MOV.U32 R13, RZ, RZ, RZ ;  /* 0x000000ffff0d7224 */ /* 0x000fce00078e00ff */
[----:B------:R-:W-:-:S07]  /*1f850*/  LEPC R20, `(.L_x_8687) ;  /* 0x000000001014794e */ /* 0x000fce0000000000 */
[----:B-1----:R-:W-:Y:S05]  /*1f860*/  CALL.ABS.NOINC R2 ;  /* 0x0000000002007343 */ /* 0x002fea0003c00000 */
.L_x_8687:
[----:B------:R-:W-:Y:S05]  /*1f870*/  BSYNC B6 ;  /* 0x0000000000067941 */ /* 0x000fea0003800000 */
.L_x_8686:
        /* <DEDUP_REMOVED lines=11> */
[----:B------:R-:W-:Y:S02]  /*1f930*/  IMAD.U32 R5, RZ, RZ, UR7 ;  /* 0x00000007ff057e24 */ /* 0x000fe4000f8e00ff */
[----:B------:R-:W-:Y:S02]  /*1f940*/  IMAD.U32 R6, RZ, RZ, UR8 ;  /* 0x00000008ff067e24 */ /* 0x000fe4000f8e00ff */
[----:B------:R-:W-:-:S02]  /*1f950*/  IMAD.U32 R10, RZ, RZ, UR4 ;  /* 0x00000004ff0a7e24 */ /* 0x000fc4000f8e00ff */
[----:B0-----:R-:W-:Y:S02]  /*1f960*/  IMAD.U32 R11, RZ, RZ, UR5 ;  /* 0x00000005ff0b7e24 */ /* 0x001fe4000f8e00ff */
[----:B------:R-:W-:Y:S02]  /*1f970*/  IMAD.MOV.U32 R8, RZ, RZ, 0x70 ;  /* 0x00000070ff087424 */ /* 0x000fe400078e00ff */
[----:B------:R-:W-:Y:S02]  /*1f980*/  IMAD.MOV.U32 R12, RZ, RZ, 0x1 ;  /* 0x00000001ff0c7424 */ /* 0x000fe400078e00ff */
[----:B-1----:R-:W-:-:S07]  /*1f990*/  IMAD.MOV.U32 R13, RZ, RZ, RZ ;  /* 0x000000ffff0d7224 */ /* 0x002fce00078e00ff */
[----:B------:R-:W-:-:S07]  /*1f9a0*/  LEPC R20, `(.L_x_8690) ;  /* 0x000000001014794e */ /* 0x000fce0000000000 */
[----:B--2---:R-:W-:Y:S05]  /*1f9b0*/  CALL.ABS.NOINC R2 ;  /* 0x0000000002007343 */ /* 0x004fea0003c00000 */
.L_x_8690:
        /* <DEDUP_REMOVED lines=15> */
.L_x_8689:
[----:B------:R-:W-:Y:S05]  /*1fab0*/  BSYNC B6 ;  /* 0x0000000000067941 */ /* 0x000fea0003800000 */
.L_x_8688:
        /* <DEDUP_REMOVED lines=12> */
[----:B------:R-:W-:Y:S02]  /*1fb80*/  LOP3.LUT P0, RZ, R3, UR5, RZ, 0xfc, P0 ;  /* 0x0000000503ff7c12 */ /* 0x000fe4000800fcff */
[----:B--2---:R-:W-:Y:S02]  /*1fb90*/  IADD3 R0, R17, -0x1, RZ ;  /* 0xffffffff11007810 */ /* 0x004fe40007ffe0ff */
        /* <DEDUP_REMOVED lines=9> */
.L_x_8873:
[----:B--2---:R-:W2:Y:S01]  /*1fc30*/  LDL.LU R4, [R1+0x4] ;  /* 0x0000040001047983 */ /* 0x004ea20000300800 */
[----:B------:R-:W-:Y:S02]  /*1fc40*/  PLOP3.LUT P1, PT, PT, PT, PT, 0x8, 0x0 ;  /* 0x000000000000781c */ /* 0x000fe40003f2e170 */
[----:B---3--:R-:W-:Y:S01]  /*1fc50*/  ISETP.NE.AND P0, PT, R14, RZ, PT ;  /* 0x000000ff0e00720c */ /* 0x008fe20003f05270 */
[----:B------:R3:W-:Y:S01]  /*1fc60*/  STL [R1+0xc], R0 ;  /* 0x00000c0001007387 */ /* 0x0007e20000100800 */
[----:B--2---:R-:W-:-:S09]  /*1fc70*/  LOP3.LUT R4, R4, 0xfffffffb, RZ, 0xc0, !PT ;  /* 0xfffffffb04047812 */ /* 0x004fd200078ec0ff */
[----:B------:R-:W-:-:S05]  /*1fc80*/  @P1 LOP3.LUT R4, R4, 0x4, RZ, 0xfc, !PT ;  /* 0x0000000404041812 */ /* 0x000fca00078efcff */
[----:B------:R3:W-:Y:S01]  /*1fc90*/  STL [R1+0x4], R4 ;  /* 0x0000040401007387 */ /* 0x0007e20000100800 */
[----:B------:R-:W-:Y:S05]  /*1fca0*/  @P0 BRA `(.L_x_8692) ;  /* 0x0000000400280947 */ /* 0x000fea0003800000 */
[----:B------:R-:W-:-:S03]  /*1fcb0*/  UMOV UR4, 0xffffffff ;  /* 0xffffffff00047882 */ /* 0x000fc60000000000 */
[----:B------:R-:W-:Y:S05]  /*1fcc0*/  BRA.DIV UR4, `(.L_x_8693) ;  /* 0x0000006604c47947 */ /* 0x000fea000b800000 */
[----:B------:R-:W-:-:S13]  /*1fcd0*/  ELECT P6, URZ, PT ;  /* 0x00000000003f782f */ /* 0x000fda00038c0000 */
.L_x_8876:
        /* <DEDUP_REMOVED lines=24> */
.L_x_8694:
[----:B-1----:R-:W4:Y:S04]  /*1fe60*/  LDL R7, [R1] ;  /* 0x0000000001077983 */ /* 0x002f280000100800 */
[----:B---3--:R-:W4:Y:S04]  /*1fe70*/  LDL R0, [R1+0x8] ;  /* 0x0000080001007983 */ /* 0x008f280000100800 */
[----:B--2---:R-:W2:Y:S01]  /*1fe80*/  LDL R2, [R1+0x14] ;  /* 0x0000140001027983 */ /* 0x004ea20000100800 */
[----:B----4-:R-:W-:Y:S01]  /*1fe90*/  IMAD R0, R0, 0x8, R7 ;  /* 0x0000000800007824 */ /* 0x010fe200078e0207 */
[----:B--2---:R-:W-:-:S04]  /*1fea0*/  SHF.L.U32 R2, R2, 0x1f, RZ ;  /* 0x0000001f02027819 */ /* 0x004fc800000006ff */
[----:B------:R-:W1:Y:S02]  /*1feb0*/  SYNCS.PHASECHK.TRANS64.TRYWAIT P0, [R0+URZ+0x28840], R2 ;  /* 0x02884002000075a7 */ /* 0x000e64000800017f */
[----:B-1----:R-:W-:Y:S05]  /*1fec0*/  @!P0 BRA `(.L_x_8695) ;  /* 0x0000006400648947 */ /* 0x002fea0003800000 */
.L_x_8877:
        /* <DEDUP_REMOVED lines=10> */
.L_x_8696:
[----:B------:R-:W3:Y:S04]  /*1ff70*/  LDL R5, [R1] ;  /* 0x0000000001057983 */ /* 0x000ee80000100800 */
[----:B------:R-:W3:Y:S04]  /*1ff80*/  LDL R4, [R1+0x8] ;  /* 0x0000080001047983 */ /* 0x000ee80000100800 */
[----:B------:R-:W4:Y:S04]  /*1ff90*/  LDL R6, [R1+0xc] ;  /* 0x00000c0001067983 */ /* 0x000f280000100800 */
[----:B-12---:R-:W2:Y:S01]  /*1ffa0*/  LDL R2, [R1+0x18] ;  /* 0x0000180001027983 */ /* 0x006ea20000100800 */
[----:B------:R-:W-:-:S02]  /*1ffb0*/  R2UR UR9, R0 ;  /* 0x00000000000972ca */ /* 0x000fc400000e0000 */
[----:B------:R-:W-:Y:S01]  /*1ffc0*/  PLOP3.LUT P0, PT, PT, PT, PT, 0x80, 0x0 ;  /* 0x000000000000781c */ /* 0x000fe20003f0f070 */
[----:B------:R-:W-:Y:S01]  /*1ffd0*/  UIADD3 UR4, UP0, UR40, 0x370, URZ ;  /* 0x0000037028047890 */ /* 0x000fe2000ff1e03f */
[----:B------:R-:W-:Y:S02]  /*1ffe0*/  R2UR UR12, R18 ;  /* 0x00000000120c72ca */ /* 0x000fe400000e0000 */
[----:B-----5:R-:W-:Y:S02]  /*1fff0*/  R2UR UR13, R17 ;  /* 0x00000000110d72ca */ /* 0x020fe400000e0000 */
[----:B------:R-:W-:-:S05]  /*20000*/  LOP3.LUT R3, R3, 0xfffffffb, RZ, 0xc0, !PT ;  /* 0xfffffffb03037812 */ /* 0x000fca00078ec0ff */
[----:B------:R-:W-:Y:S01]  /*20010*/  UIADD3 UR9, UR9, 0x28830, URZ ;  /* 0x0002883009097890 */ /* 0x000fe2000fffe03f */
[----:B------:R-:W-:Y:S01]  /*20020*/  UMOV UR10, URZ ;  /* 0x0000003f000a7c82 */ /* 0x000fe20008000000 */
[----:B------:R-:W-:Y:S01]  /*20030*/  UMOV UR7, 0x14f00000 ;  /* 0x14f0000000077882 */ /* 0x000fe20000000000 */
[----:B------:R-:W-:Y:S01]  /*20040*/  @P0 LOP3.LUT R3, R3, 0x4, RZ, 0xfc, !PT ;  /* 0x0000000403030812 */ /* 0x000fe200078efcff */
[----:B------:R-:W-:-:S04]  /*20050*/  UMOV UR15, 0x40 ;  /* 0x00000040000f7882 */ /* 0x000fc80000000000 */
[----:B------:R1:W-:Y:S01]  /*20060*/  STL [R1+0x4], R3 ;  /* 0x0000040301007387 */ /* 0x0003e20000100800 */
[----:B---3--:R-:W-:Y:S01]  /*20070*/  IMAD R0, R4, 0x8000, R5 ;  /* 0x0000800004007824 */ /* 0x008fe200078e0205 */
[----:B----4-:R-:W-:-:S04]  /*20080*/  R2UR UR11, R6 ;  /* 0x00000000060b72ca */ /* 0x010fc800000e0000 */
[----:B------:R-:W-:Y:S02]  /*20090*/  R2UR UR6, R0 ;  /* 0x00000000000672ca */ /* 0x000fe400000e0000 */
[----:B--2---:R-:W-:-:S11]  /*200a0*/  R2UR UR5, R2 ;  /* 0x00000000020572ca */ /* 0x004fd600000e0000 */
[----:B------:R-:W-:Y:S02]  /*200b0*/  UIADD3 UR8, UR6, 0x18400, URZ ;  /* 0x0001840006087890 */ /* 0x000fe4000fffe03f */
[----:B------:R-:W-:Y:S02]  /*200c0*/  ULEA UR11, UR11, UR5, 0x7 ;  /* 0x000000050b0b7291 */ /* 0x000fe4000f8e383f */
[----:B------:R-:W-:Y:S02]  /*200d0*/  UIADD3.X UR5, URZ, UR41, URZ, UP0, !UPT ;  /* 0x000000293f057290 */ /* 0x000fe400087fe43f */
[----:B------:R-:W-:-:S03]  /*200e0*/  UIADD3 UR14, UR6, 0x1c400, URZ ;  /* 0x0001c400060e7890 */ /* 0x000fc6000fffe03f */
[----:B------:R-:W-:-:S04]  /*200f0*/  UMOV UR6, 0x0 ;  /* 0x0000000000067882 */ /* 0x000fc80000000000 */
[----:B------:R2:W-:Y:S02]  /*20100*/  UTMALDG.4D [UR8], [UR4], desc[UR6] ;  /* 0x00000608040075b4 */ /* 0x0005e40008019000 */
[----:B--2---:R-:W-:Y:S01]  /*20110*/  UMOV UR8, UR14 ;  /* 0x0000000e00087c82 */ /* 0x004fe20008000000 */
[----:B------:R-:W-:Y:S02]  /*20120*/  UMOV UR10, UR15 ;  /* 0x0000000f000a7c82 */ /* 0x000fe40008000000 */
[----:B------:R1:W-:Y:S02]  /*20130*/  UTMALDG.4D [UR8], [UR4], desc[UR6] ;  /* 0x00000608040075b4 */ /* 0x0003e40008019000 */
[----:B-1----:R-:W-:Y:S01]  /*20140*/  NOP ;  /* 0x0000000000007918 */ /* 0x002fe20000000000 */
.L_x_8692:
[----:B---3--:R-:W2:Y:S04]  /*20150*/  LDL R4, [R1] ;  /* 0x0000000001047983 */ /* 0x008ea80000100800 */
        /* <DEDUP_REMOVED lines=20> */
[----:B0-----:R-:W-:Y:S01]  /*202a0*/  MOV R11, UR9 ;  /* 0x00000009000b7c02 */ /* 0x001fe20008000f00 */
[----:B------:R-:W0:Y:S01]  /*202b0*/  LDC.64 R2, c[0x4][R2] ;  /* 0x0100000002027b82 */ /* 0x000e220000000a00 */
[----:B------:R-:W-:Y:S02]  /*202c0*/  IMAD.U32 R5, RZ, RZ, UR5 ;  /* 0x00000005ff057e24 */ /* 0x000fe4000f8e00ff */
[----:B------:R-:W-:Y:S02]  /*202d0*/  IMAD.U32 R6, RZ, RZ, UR6 ;  /* 0x00000006ff067e24 */ /* 0x000fe4000f8e00ff */
[----:B-1----:R-:W-:-:S02]  /*202e0*/  IMAD.U32 R7, RZ, RZ, UR7 ;  /* 0x00000007ff077e24 */ /* 0x002fc4000f8e00ff */
[----:B------:R-:W-:Y:S02]  /*202f0*/  IMAD.U32 R10, RZ, RZ, UR8 ;  /* 0x00000008ff0a7e24 */ /* 0x000fe4000f8e00ff */
[----:B------:R-:W-:Y:S02]  /*20300*/  IMAD.MOV.U32 R8, RZ, RZ, 0x70 ;  /* 0x00000070ff087424 */ /* 0x000fe400078e00ff */
[----:B------:R-:W-:Y:S02]  /*20310*/  IMAD.MOV.U32 R12, RZ, RZ, 0x1 ;  /* 0x00000001ff0c7424 */ /* 0x000fe400078e00ff */
[----:B------:R-:W-:-:S07]  /*20320*/  IMAD.MOV.U32 R13, RZ, RZ, RZ ;  /* 0x000000ffff0d7224 */ /* 0x000fce00078e00ff */
[----:B------:R-:W-:-:S07]  /*20330*/  LEPC R20, `(.L_x_8698) ;  /* 0x000000001014794e */ /* 0x000fce0000000000 */
[----:B0-----:R-:W-:Y:S05]  /*20340*/  CALL.ABS.NOINC R2 ;  /* 0x0000000002007343 */ /* 0x001fea0003c00000 */
.L_x_8698:
[----:B------:R-:W-:Y:S05]  /*20350*/  BSYNC B6 ;  /* 0x0000000000067941 */ /* 0x000fea0003800000 */
.L_x_8697:
[----:B--2---:R-:W2:Y:S01]  /*20360*/  LDL.LU R0, [R1+0x44] ;  /* 0x0000440001007983 */ /* 0x004ea20000300800 */
[----:B-1----:R-:W1:Y:S01]  /*20370*/  LDC R7, c[0x0][0x448] ;  /* 0x00011200ff077b82 */ /* 0x002e620000000800 */
[----:B------:R-:W-:Y:S02]  /*20380*/  ULDC.64 UR4, c[0x0][0x2d8] ;  /* 0x0000b60000047ab9 */ /* 0x000fe40000000a00 */
[----:B------:R-:W2:Y:S04]  /*20390*/  LDL.LU.64 R2, [R1+0x48] ;  /* 0x0000480001027983 */ /* 0x000ea80000300a00 */
[----:B------:R-:W3:Y:S01]  /*203a0*/  LDL R12, [R1+0x34] ;  /* 0x00003400010c7983 */ /* 0x000ee20000100800 */
[----:B------:R-:W4:Y:S01]  /*203b0*/  S2R R5, SR_TID.X ;  /* 0x0000000000057919 */ /* 0x000f220000002100 */
[----:B------:R-:W0:Y:S01]  /*203c0*/  S2R R8, SR_TID.X ;  /* 0x0000000000087919 */ /* 0x000e220000002100 */
[----:B----4-:R-:W-:-:S04]  /*203d0*/  LOP3.LUT R5, R5, 0x7f, RZ, 0xc0, !PT ;  /* 0x0000007f05057812 */ /* 0x010fc800078ec0ff */
[----:B------:R-:W-:Y:S01]  /*203e0*/  SHF.R.U32.HI R5, RZ, 0x3, R5 ;  /* 0x00000003ff057819 */ /* 0x000fe20000011605 */
[----:B0-----:R-:W-:-:S05]  /*203f0*/  IMAD.SHL.U32 R8, R8, 0x10, RZ ;  /* 0x0000001008087824 */ /* 0x001fca00078e00ff */
[----:B------:R-:W-:Y:S01]  /*20400*/  LOP3.LUT R8, R5, 0x70, R8, 0xf8, !PT ;  /* 0x0000007005087812 */ /* 0x000fe200078ef808 */
[----:B--2---:R-:W-:Y:S01]  /*20410*/  IMAD.MOV.U32 R3, RZ, RZ, R0 ;  /* 0x000000ffff037224 */ /* 0x004fe200078e0000 */
        /* <DEDUP_REMOVED lines=39> */
[----:B------:R-:W-:Y:S01]  /*20690*/  ULDC.64 UR4, c[0x0][0x280] ;  /* 0x0000a00000047ab9 */ /* 0x000fe20000000a00 */
[----:B------:R-:W-:Y:S02]  /*206a0*/  LOP3.LUT R8, R8, 0x40, RZ, 0xfc, !PT ;  /* 0x0000004008087812 */ /* 0x000fe400078efcff */
[----:B------:R-:W-:Y:S01]  /*206b0*/  IMAD.IADD R3, R3, 0x1, R4 ;  /* 0x0000000103037824 */ /* 0x000fe200078e0204 */
[----:B------:R-:W-:Y:S01]  /*206c0*/  LEA R4, P0, R2, UR4, 0x1 ;  /* 0x0000000402047c11 */ /* 0x000fe2000f8008ff */
[----:B------:R-:W-:Y:S02]  /*206d0*/  ULDC UR4, c[0x0][0x2b8] ;  /* 0x0000ae0000047ab9 */ /* 0x000fe40000000800 */
[----:B------:R-:W-:Y:S02]  /*206e0*/  ISETP.GE.AND P1, PT, R8, UR4, PT ;  /* 0x0000000408007c0c */ /* 0x000fe4000bf26270 */
[----:B------:R0:W5:Y:S01]  /*206f0*/  LDL R8, [R1+0x30] ;  /* 0x0000300001087983 */ /* 0x0001620000100800 */
[----:B------:R-:W1:Y:S01]  /*20700*/  S2R R9, SR_TID.X ;  /* 0x0000000000097919 */ /* 0x000e620000002100 */
[----:B------:R-:W2:Y:S01]  /*20710*/  S2R R10, SR_TID.X ;  /* 0x00000000000a7919 */ /* 0x000ea20000002100 */
[----:B------:R-:W-:Y:S01]  /*20720*/  LEA.HI.X R3, R2, UR5, R3, 0x1, P0 ;  /* 0x0000000502037c11 */ /* 0x000fe200080f0c03 */
[----:B-1----:R-:W-:-:S05]  /*20730*/  IMAD.SHL.U32 R9, R9, 0x8, RZ ;  /* 0x0000000809097824 */ /* 0x002fca00078e00ff */
[----:B------:R-:W-:Y:S02]  /*20740*/  LOP3.LUT R9, R9, 0x38, RZ, 0xc0, !PT ;  /* 0x0000003809097812 */ /* 0x000fe400078ec0ff */
[----:B--2---:R-:W-:Y:S02]  /*20750*/  LOP3.LUT R10, R10, 0x7f, RZ, 0xc0, !PT ;  /* 0x0000007f0a0a7812 */ /* 0x004fe400078ec0ff */
[----:B------:R-:W-:Y:S01]  /*20760*/  ISETP.GE.AND P0, PT, R9, UR4, PT ;  /* 0x0000000409007c0c */ /* 0x000fe2000bf06270 */
[----:B------:R-:W-:Y:S01]  /*20770*/  UMOV UR4, 0xffffffff ;  /* 0xffffffff00047882 */ /* 0x000fe20000000000 */
[----:B------:R-:W-:Y:S02]  /*20780*/  SHF.R.U32.HI R10, RZ, 0x3, R10 ;  /* 0x00000003ff0a7819 */ /* 0x000fe4000001160a */
[----:B0-----:R-:W-:Y:S09]  /*20790*/  BRA.DIV UR4, `(.L_x_8699) ;  /* 0x0000005e04447947 */ /* 0x001ff2000b800000 */
[----:B------:R-:W2:Y:S04]  /*207a0*/  LDL.LU R6, [R1+0x40] ;  /* 0x0000400001067983 */ /* 0x000ea80000300800 */
[----:B------:R-:W3:Y:S01]  /*207b0*/  LDL.LU R11, [R1+0x34] ;  /* 0x00003400010b7983 */ /* 0x000ee20000300800 */
[----:B--2---:R-:W-:-:S03]  /*207c0*/  IMAD R2, R6, R7, RZ ;  /* 0x0000000706027224 */ /* 0x004fc600078e02ff */
[----:B------:R-:W0:Y:S01]  /*207d0*/  SHFL.IDX PT, R7, R4, RZ, 0x181f ;  /* 0x00181fff04077589 */ /* 0x000e2200000e0000 */
[----:B---3--:R-:W-:-:S03]  /*207e0*/  IMAD.IADD R0, R10, 0x1, R11 ;  /* 0x000000010a007824 */ /* 0x008fc600078e020b */
[----:B------:R-:W1:Y:S01]  /*207f0*/  SHFL.IDX PT, R6, R3, RZ, 0x181f ;  /* 0x00181fff03067589 */ /* 0x000e6200000e0000 */
[C---:B------:R-:W-:Y:S01]  /*20800*/  VIADD R5, R0.reuse, 0x10 ;  /* 0x0000001000057836 */ /* 0x040fe20000000000 */
[----:B------:R-:W-:-:S13]  /*20810*/  ISETP.GE.AND P2, PT, R0, R2, PT ;  /* 0x000000020000720c */ /* 0x000fda0003f46270 */
[----:B0-----:R-:W-:-:S04]  /*20820*/  @!P2 LEA R7, P3, R9, R7, 0x1 ;  /* 0x000000070907a211 */ /* 0x001fc800078608ff */
[----:B-1----:R-:W-:-:S04]  /*20830*/  @!P2 IADD3.X R6, RZ, R6, RZ, P3, !PT ;  /* 0x00000006ff06a210 */ /* 0x002fc80001ffe4ff */
        /* <DEDUP_REMOVED lines=63> */
[----:B------:R0:W1:Y:S04]  /*20c30*/  SHFL.IDX PT, R5, R3, 0x7, 0x181f ;  /* 0x00f81f0003057f89 */ /* 0x00006800000e0000 */
[----:B------:R0:W-:Y:S04]  /*20c40*/  @!P2 LDGSTS.E.BYPASS.LTC128B.128 [R8+0x13400], desc[UR38][R6.64], !P0 ;  /* 0x134000000608afae */ /* 0x0001e8000c101d66 */
[----:B------:R0:W-:Y:S04]  /*20c50*/  @!P2 LDGSTS.E.BYPASS.LTC128B.128 [R8+0x17400], desc[UR38][R6.64+0x80], !P1 ;  /* 0x174000800608afae */ /* 0x0001e8000c901d66 */
[----:B------:R0:W2:Y:S02]  /*20c60*/  SHFL.IDX PT, R3, R4, 0x7, 0x181f ;  /* 0x00f81f0004037f89 */ /* 0x0000a400000e0000 */
.L_x_8894:
[----:B------:R-:W-:Y:S01]  /*20c70*/  VIADD R0, R0, 0x70 ;  /* 0x0000007000007836 */ /* 0x000fe20000000000 */
[----:B------:R-:W-:Y:S04]  /*20c80*/  BSSY B0, `(.L_x_8700) ;  /* 0x000000a000007945 */ /* 0x000fe80003800000 */
[----:B------:R-:W-:-:S13]  /*20c90*/  ISETP.GE.AND P2, PT, R0, R2, PT ;  /* 0x000000020000720c */ /* 0x000fda0003f46270 */
[----:B------:R-:W-:Y:S05]  /*20ca0*/  @P2 BRA `(.L_x_8701) ;  /* 0x00000000001c2947 */ /* 0x000fea0003800000 */
[----:B--2---:R-:W-:-:S05]  /*20cb0*/  LEA R2, P2, R9, R3, 0x1 ;  /* 0x0000000309027211 */ /* 0x004fca00078408ff */
[----:B01----:R-:W-:-:S05]  /*20cc0*/  IMAD.X R3, RZ, RZ, R5, P2 ;  /* 0x000000ffff037224 */ /* 0x003fca00010e0605 */
[----:B------:R-:W-:Y:S01]  /*20cd0*/  @!PT LDS RZ, [RZ] ;  /* 0x00000000fffff984 */ /* 0x000fe20000000800 */
[----:B------:R-:W-:Y:S01]  /*20ce0*/  @!PT LDS RZ, [RZ] ;  /* 0x00000000fffff984 */ /* 0x000fe20000000800 */
[----:B------:R-:W-:Y:S01]  /*20cf0*/  @!PT LDS RZ, [RZ] ;  /* 0x00000000fffff984 */ /* 0x000fe20000000800 */
[----:B------:R3:W-:Y:S04]  /*20d00*/  LDGSTS.E.BYPASS.LTC128B.128 [R8+0x13c00], desc[UR38][R2.64], !P0 ;  /* 0x13c0000002087fae */ /* 0x0007e8000c101d66 */
[----:B------:R3:W-:Y:S02]  /*20d10*/  LDGSTS.E.BYPASS.LTC128B.128 [R8+0x17c00], desc[UR38][R2.64+0x80], !P1 ;  /* 0x17c0008002087fae */ /* 0x0007e4000c901d66 */
.L_x_8701:
[----:B------:R-:W-:Y:S05]  /*20d20*/  BSYNC B0 ;  /* 0x0000000000007941 */ /* 0x000fea0003800000 */
.L_x_8700:
[----:B0--3--:R0:W5:Y:S01]  /*20d30*/  LDL R8, [R1] ;  /* 0x0000000001087983 */ /* 0x0091620000100800 */
[----:B------:R-:W-:Y:S01]  /*20d40*/  PLOP3.LUT P0, PT, PT, PT, PT, 0x80, 0x0 ;  /* 0x000000000000781c */ /* 0x000fe20003f0f070 */
[----:B------:R-:W-:-:S12]  /*20d50*/  NOP ;  /* 0x0000000000007918 */ /* 0x000fd80000000000 */
.L_x_8702:
[----:B------:R-:W3:Y:S01]  /*20d60*/  LDL R2, [R1] ;  /* 0x0000000001027983 */ /* 0x000ee20000100800 */
[----:B------:R-:W-:Y:S02]  /*20d70*/  PLOP3.LUT P1, PT, P1, P0, PT, 0xa2, 0x0 ;  /* 0x000000000000781c */ /* 0x000fe40000f21472 */
[----:B---3--:R-:W-:-:S08]  /*20d80*/  @P0 R2UR P1, UR4, R2 ;  /* 0x00000000020402ca */ /* 0x008fd00000020000 */
[----:B------:R-:W-:-:S05]  /*20d90*/  @P0 PLOP3.LUT P0, PT, P1, PT, PT, 0x80, 0x0 ;  /* 0x000000000000081c */ /* 0x000fca0000f0f070 */
[----:B------:R-:W-:Y:S01]  /*20da0*/  @!P1 SYNCS.ARRIVE.TRANS64.RED.A0T1 RZ, [UR4+0x28800], RZ ;  /* 0x028800ffffff99a7 */ /* 0x000fe20008200404 */
[----:B------:R-:W-:Y:S07]  /*20db0*/  @!P1 ARRIVES.LDGSTSBAR.64.TRANSCNT [UR4+0x28800] ;  /* 0x02880000ff0099b0 */ /* 0x000fee0008000a84 */
[----:B------:R-:W-:Y:S05]  /*20dc0*/  @P0 BRA.U.ANY `(.L_x_8702) ;  /* 0xfffffffd00e40947 */ /* 0x000fea000393ffff */
[----:B--2---:R-:W2:Y:S02]  /*20dd0*/  LDL.LU R3, [R1+0x54] ;  /* 0x0000540001037983 */ /* 0x004ea40000300800 */
        /* <DEDUP_REMOVED lines=10> */
[----:B--23--:R-:W-:Y:S05]  /*20e80*/  @!P0 BRA `(.L_x_8704) ;  /* 0x0000006000388947 */ /* 0x00cfea0003800000 */
.L_x_8895:
[----:B------:R-:W-:Y:S05]  /*20e90*/  BSYNC B0 ;  /* 0x0000000000007941 */ /* 0x000fea0003800000 */
.L_x_8703:
[----:B------:R-:W3:Y:S04]  /*20ea0*/  LDL R3, [R1+0x38] ;  /* 0x0000380001037983 */ /* 0x000ee80000100800 */
[----:B--2---:R-:W2:Y:S01]  /*20eb0*/  LDL R2, [R1+0x2c] ;  /* 0x00002c0001027983 */ /* 0x004ea20000100800 */
[----:B------:R-:W-:Y:S01]  /*20ec0*/  BSSY B0, `(.L_x_8705) ;  /* 0x00001fb000007945 */ /* 0x000fe20003800000 */
[----:B---3--:R-:W-:-:S05]  /*20ed0*/  VIADD R0, R3, 0xfffffffe ;  /* 0xfffffffe03007836 */ /* 0x008fca0000000000 */
[----:B--2---:R-:W-:-:S13]  /*20ee0*/  ISETP.GE.AND P0, PT, R0, R2, PT ;  /* 0x000000020000720c */ /* 0x004fda0003f06270 */
        /* <DEDUP_REMOVED lines=9> */
[----:B-1----:R-:W2:Y:S04]  /*20f80*/  LDL R5, [R1+0x4] ;  /* 0x0000040001057983 */ /* 0x002ea80000100800 */
[----:B------:R-:W3:Y:S04]  /*20f90*/  LDL R4, [R1+0x8] ;  /* 0x0000080001047983 */ /* 0x000ee80000100800 */
[----:B------:R-:W4:Y:S01]  /*20fa0*/  LDL R3, [R1+0x14] ;  /* 0x0000140001037983 */ /* 0x000f220000100800 */
[----:B------:R-:W-:Y:S01]  /*20fb0*/  BSSY B1, `(.L_x_8709) ;  /* 0x000009c000017945 */ /* 0x000fe20003800000 */
[----:B--2---:R-:W-:-:S02]  /*20fc0*/  LOP3.LUT P1, RZ, R5, 0x4, RZ, 0xc0, !PT ;  /* 0x0000000405ff7812 */ /* 0x004fc4000782c0ff */
[----:B---3--:R-:W-:-:S04]  /*20fd0*/  IADD3 R6, R4, 0x1, RZ ;  /* 0x0000000104067810 */ /* 0x008fc80007ffe0ff */
        /* <DEDUP_REMOVED lines=29> */
.L_x_8711:
[----:B------:R-:W2:Y:S01]  /*211b0*/  LDL R2, [R1] ;  /* 0x0000000001027983 */ /* 0x000ea20000100800 */
[----:B------:R-:W-:Y:S01]  /*211c0*/  BSSY B3, `(.L_x_8712) ;  /* 0x0000005000037945 */ /* 0x000fe20003800000 */
[----:B--2---:R-:W-:Y:S01]  /*211d0*/  IMAD R3, R6, 0x8, R2 ;  /* 0x0000000806037824 */ /* 0x004fe200078e0202 */
[----:B------:R-:W-:-:S04]  /*211e0*/  SHF.L.U32 R2, R9, 0x1f, RZ ;  /* 0x0000001f09027819 */ /* 0x000fc800000006ff */
[----:B------:R-:W2:Y:S02]  /*211f0*/  SYNCS.PHASECHK.TRANS64.TRYWAIT P0, [R3+URZ+0x28840], R2 ;  /* 0x02884002030075a7 */ /* 0x000ea4000800017f */
[----:B--2---:R-:W-:Y:S05]  /*21200*/  @!P0 BRA `(.L_x_8713) ;  /* 0x0000005c00708947 */ /* 0x004fea0003800000 */
.L_x_8896:
[----:B------:R-:W-:Y:S05]  /*21210*/  BSYNC B3 ;  /* 0x0000000000037941 */ /* 0x000fea0003800000 */
.L_x_8712:
        /* <DEDUP_REMOVED lines=11> */
.L_x_8715:
[----:B------:R-:W-:Y:S05]  /*212d0*/  BSYNC B3 ;  /* 0x0000000000037941 */ /* 0x000fea0003800000 */
.L_x_8714:
[----:B------:R-:W3:Y:S04]  /*212e0*/  LDL R5, [R1] ;  /* 0x0000000001057983 */ /* 0x000ee80000100800 */
        /* <DEDUP_REMOVED lines=12> */
.L_x_8716:
        /* <DEDUP_REMOVED lines=16> */
.L_x_8717:
        /* <DEDUP_REMOVED lines=11> */
[----:B------:R-:W3:Y:S04]  /*21560*/  LDL R12, [R1] ;  /* 0x00000000010c7983 */ /* 0x000ee80000100800 */
[----:B------:R-:W3:Y:S01]  /*21570*/  LDL R7, [R1+0x8] ;  /* 0x0000080001077983 */ /* 0x000ee20000100800 */
[----:B------:R-:W-:Y:S01]  /*21580*/  BSSY B3, `(.L_x_8718) ;  /* 0x0000005000037945 */ /* 0x000fe20003800000 */
[----:B--2---:R-:W-:Y:S01]  /*21590*/  SHF.L.U32 R3, R13, 0x1f, RZ ;  /* 0x0000001f0d037819 */ /* 0x004fe200000006ff */
[----:B---3--:R-:W-:-:S04]  /*215a0*/  IMAD R2, R7, 0x8, R12 ;  /* 0x0000000807027824 */ /* 0x008fc800078e020c */
[----:B------:R-:W1:Y:S02]  /*215b0*/  SYNCS.PHASECHK.TRANS64.TRYWAIT P0, [R2+URZ+0x28860], R3 ;  /* 0x02886003020075a7 */ /* 0x000e64000800017f */
[----:B-1----:R-:W-:Y:S05]  /*215c0*/  @!P0 BRA `(.L_x_8719) ;  /* 0x0000005800948947 */ /* 0x002fea0003800000 */
.L_x_8897:
[----:B------:R-:W-:Y:S05]  /*215d0*/  BSYNC B3 ;  /* 0x0000000000037941 */ /* 0x000fea0003800000 */
.L_x_8718:
[----:B------:R-:W2:Y:S01]  /*215e0*/  LDL R5, [R1+0x3c] ;  /* 0x00003c0001057983 */ /* 0x000ea20000100800 */
[----:B------:R-:W3:Y:S02]  /*215f0*/  S2R R7, SR_TID.X ;  /* 0x0000000000077919 */ /* 0x000ee40000002100 */
[----:B---3--:R-:W-:-:S04]  /*21600*/  LOP3.LUT R7, R7, 0x7f, RZ, 0xc0, !PT ;  /* 0x0000007f07077812 */ /* 0x008fc800078ec0ff */
[----:B------:R-:W-:-:S13]  /*21610*/  ISETP.NE.AND P0, PT, R7, RZ, PT ;  /* 0x000000ff0700720c */ /* 0x000fda0003f05270 */
[----:B-1----:R-:W-:-:S04]  /*21620*/  @!P0 IMAD.MOV.U32 R3, RZ, RZ, 0x8000 ;  /* 0x00008000ff038424 */ /* 0x002fc800078e00ff */
[----:B------:R2:W-:Y:S02]  /*21630*/  @!P0 SYNCS.ARRIVE.TRANS64 RZ, [R2+URZ+0x28850], R3 ;  /* 0x0288500302ff89a7 */ /* 0x0005e4000800003f */
[----:B--2---:R-:W-:-:S04]  /*21640*/  PRMT R3, R5, 0x9910, RZ ;  /* 0x0000991005037816 */ /* 0x004fc800000000ff */
[----:B------:R-:W-:-:S13]  /*21650*/  ISETP.NE.AND P0, PT, R3, 0x2, PT ;  /* 0x000000020300780c */ /* 0x000fda0003f05270 */
[----:B------:R-:W-:Y:S05]  /*21660*/  @P0 BRA `(.L_x_8720) ;  /* 0x0000000000040947 */ /* 0x000fea0003800000 */
[----:B------:R-:W-:Y:S01]  /*21670*/  BPT.TRAP 0x1 ;  /* 0x000000040000795c */ /* 0x000fe20000300000 */
.L_x_8720:
[----:B------:R-:W2:Y:S01]  /*21680*/  LDL R3, [R1+0x4] ;  /* 0x0000040001037983 */ /* 0x000ea20000100800 */
[----:B------:R-:W-:Y:S01]  /*21690*/  BSSY B3, `(.L_x_8721) ;  /* 0x0000004000037945 */ /* 0x000fe20003800000 */
[----:B--2---:R-:W-:-:S13]  /*216a0*/  LOP3.LUT P0, RZ, R3, 0x8, RZ, 0xc0, !PT ;  /* 0x0000000803ff7812 */ /* 0x004fda000780c0ff */
[----:B------:R-:W-:Y:S05]  /*216b0*/  @P0 BRA `(.L_x_8722) ;  /* 0x0000000000040947 */ /* 0x000fea0003800000 */
[----:B------:R-:W-:Y:S01]  /*216c0*/  BPT.TRAP 0x1 ;  /* 0x000000040000795c */ /* 0x000fe20000300000 */
.L_x_8722:
[----:B------:R-:W-:Y:S05]  /*216d0*/  BSYNC B3 ;  /* 0x0000000000037941 */ /* 0x000fea0003800000 */
.L_x_8721:
        /* <DEDUP_REMOVED lines=11> */
[----:B--2---:R-:W-:Y:S01]  /*21790*/  LEA R7, R7, R12, 0xf ;  /* 0x0000000c07077211 */ /* 0x004fe200078e78ff */
[----:B---3--:R-:W-:-:S04]  /*217a0*/  IMAD R3, R3, 0x80, R5 ;  /* 0x0000008003037824 */ /* 0x008fc800078e0205 */
[----:B------:R-:W-:-:S07]  /*217b0*/  VIADD R5, R7, 0x400 ;  /* 0x0000040007057836 */ /* 0x000fce0000000000 */
.L_x_8723:
        /* <DEDUP_REMOVED lines=10> */
[----:B------:R-:W-:Y:S01]  /*21860*/  R2UR UR10, R11 ;  /* 0x000000000b0a72ca */ /* 0x000fe200000e0000 */
[----:B------:R-:W-:Y:S01]  /*21870*/  VIADD R5, R7, 0x4400 ;  /* 0x0000440007057836 */ /* 0x000fe20000000000 */
[----:B------:R-:W-:Y:S01]  /*21880*/  PLOP3.LUT P0, PT, PT, PT, PT, 0x80, 0x0 ;  /* 0x000000000000781c */ /* 0x000fe20003f0f070 */
[----:B------:R-:W-:Y:S01]  /*21890*/  UMOV UR6, 0x0 ;  /* 0x0000000000067882 */ /* 0x000fe20000000000 */
[----:B------:R-:W-:-:S11]  /*218a0*/  UMOV UR7, 0x14f00000 ;  /* 0x14f0000000077882 */ /* 0x000fd60000000000 */
.L_x_8724:
        /* <DEDUP_REMOVED lines=10> */
[----:B------:R1:W-:Y:S01]  /*21950*/  STL [R1+0xc], R0 ;  /* 0x00000c0001007387 */ /* 0x0003e20000100800 */
[----:B------:R-:W-:-:S07]  /*21960*/  IMAD.MOV.U32 R17, RZ, RZ, R4 ;  /* 0x000000ffff117224 */ /* 0x000fce00078e0004 */
.L_x_8710:
[----:B------:R-:W-:Y:S05]  /*21970*/  BSYNC B1 ;  /* 0x0000000000017941 */ /* 0x000fea0003800000 */
.L_x_8709:
[----:B-1----:R-:W2:Y:S04]  /*21980*/  LDL R0, [R1+0x38] ;  /* 0x0000380001007983 */ /* 0x002ea80000100800 */
[----:B------:R3:W-:Y:S04]  /*21990*/  STL [R1+0x8], R6 ;  /* 0x0000080601007387 */ /* 0x0007e80000100800 */
[----:B------:R3:W-:Y:S02]  /*219a0*/  STL [R1+0x14], R9 ;  /* 0x0000140901007387 */ /* 0x0007e40000100800 */
[----:B--23--:R-:W-:-:S07]  /*219b0*/  VIADD R0, R0, 0xfffffffd ;  /* 0xfffffffd00007836 */ /* 0x00cfce0000000000 */
.L_x_8708:
[----:B------:R-:W-:Y:S05]  /*219c0*/  BSYNC B2 ;  /* 0x0000000000027941 */ /* 0x000fea0003800000 */
.L_x_8707:
[----:B------:R-:W2:Y:S01]  /*219d0*/  LDL.LU R2, [R1+0x38] ;  /* 0x0000380001027983 */ /* 0x000ea20000300800 */
[----:B------:R-:W-:Y:S01]  /*219e0*/  VIADD R8, R8, 0xfffffffe ;  /* 0xfffffffe08087836 */ /* 0x000fe20000000000 */
[----:B--2---:R-:W-:-:S04]  /*219f0*/  LOP3.LUT R2, RZ, R2, RZ, 0x33, !PT ;  /* 0x00000002ff027212 */ /* 0x004fc800078e33ff */
[----:B------:R-:W-:-:S13]  /*21a00*/  ISETP.NE.AND P0, PT, R8, R2, PT ;  /* 0x000000020800720c */ /* 0x000fda0003f05270 */
[----:B------:R-:W-:Y:S05]  /*21a10*/  @!P0 BRA `(.L_x_8706) ;  /* 0x0000001400148947 */ /* 0x000fea0003800000 */
[----:B------:R-:W-:-:S07]  /*21a20*/  IMAD.MOV.U32 R8, RZ, RZ, R17 ;  /* 0x000000ffff087224 */ /* 0x000fce00078e0011 */
.L_x_8757:
        /* <DEDUP_REMOVED lines=36> */
.L_x_8727:
[----:B------:R-:W2:Y:S01]  /*21c70*/  LDL R2, [R1] ;  /* 0x0000000001027983 */ /* 0x000ea20000100800 */
[----:B------:R-:W-:Y:S01]  /*21c80*/  BSSY B2, `(.L_x_8728) ;  /* 0x0000005000027945 */ /* 0x000fe20003800000 */
[----:B--2---:R-:W-:Y:S01]  /*21c90*/  IMAD R3, R4, 0x8, R2 ;  /* 0x0000000804037824 */ /* 0x004fe200078e0202 */
[----:B------:R-:W-:-:S04]  /*21ca0*/  SHF.L.U32 R2, R5, 0x1f, RZ ;  /* 0x0000001f05027819 */ /* 0x000fc800000006ff */
[----:B------:R-:W2:Y:S02]  /*21cb0*/  SYNCS.PHASECHK.TRANS64.TRYWAIT P0, [R3+URZ+0x28840], R2 ;  /* 0x02884002030075a7 */ /* 0x000ea4000800017f */
[----:B--2---:R-:W-:Y:S05]  /*21cc0*/  @!P0 BRA `(.L_x_8729) ;  /* 0x0000005000e88947 */ /* 0x004fea0003800000 */
.L_x_8898:
[----:B------:R-:W-:Y:S05]  /*21cd0*/  BSYNC B2 ;  /* 0x0000000000027941 */ /* 0x000fea0003800000 */
.L_x_8728:
        /* <DEDUP_REMOVED lines=11> */
.L_x_8731:
[----:B------:R-:W-:Y:S05]  /*21d90*/  BSYNC B2 ;  /* 0x0000000000027941 */ /* 0x000fea0003800000 */
.L_x_8730:
[----:B--2---:R-:W2:Y:S04]  /*21da0*/  LDL R2, [R1] ;  /* 0x0000000001027983 */ /* 0x004ea80000100800 */
[----:B------:R-:W3:Y:S01]  /*21db0*/  LDL R7, [R1+0x18] ;  /* 0x0000180001077983 */ /* 0x000ee20000100800 */
        /* <DEDUP_REMOVED lines=10> */
[----:B-1----:R-:W-:-:S07]  /*21e60*/  VIADD R9, R2, 0x18400 ;  /* 0x0001840002097836 */ /* 0x002fce0000000000 */
.L_x_8732:
        /* <DEDUP_REMOVED lines=16> */
.L_x_8733:
        /* <DEDUP_REMOVED lines=18> */
.L_x_8899:
[----:B------:R-:W-:Y:S05]  /*22090*/  BSYNC B2 ;  /* 0x0000000000027941 */ /* 0x000fea0003800000 */
.L_x_8734:
        /* <DEDUP_REMOVED lines=10> */
.L_x_8736:
[----:B------:R-:W2:Y:S01]  /*22140*/  LDL R3, [R1+0x4] ;  /* 0x0000040001037983 */ /* 0x000ea20000100800 */
[----:B------:R-:W-:Y:S01]  /*22150*/  BSSY B2, `(.L_x_8737) ;  /* 0x0000004000027945 */ /* 0x000fe20003800000 */
[----:B--2---:R-:W-:-:S13]  /*22160*/  LOP3.LUT P0, RZ, R3, 0x8, RZ, 0xc0, !PT ;  /* 0x0000000803ff7812 */ /* 0x004fda000780c0ff */
[----:B------:R-:W-:Y:S05]  /*22170*/  @P0 BRA `(.L_x_8738) ;  /* 0x0000000000040947 */ /* 0x000fea0003800000 */
[----:B------:R-:W-:Y:S01]  /*22180*/  BPT.TRAP 0x1 ;  /* 0x000000040000795c */ /* 0x000fe20000300000 */
.L_x_8738:
[----:B------:R-:W-:Y:S05]  /*22190*/  BSYNC B2 ;  /* 0x0000000000027941 */ /* 0x000fea0003800000 */
.L_x_8737:
        /* <DEDUP_REMOVED lines=14> */
.L_x_8739:
        /* <DEDUP_REMOVED lines=15> */
.L_x_8740:
        /* <DEDUP_REMOVED lines=12> */
.L_x_8726:
[----:B------:R-:W-:Y:S05]  /*22430*/  BSYNC B1 ;  /* 0x0000000000017941 */ /* 0x000fea0003800000 */
.L_x_8725:
[----:B------:R-:W2:Y:S01]  /*22440*/  LDL R2, [R1+0x4] ;  /* 0x0000040001027983 */ /* 0x000ea20000100800 */
[----:B------:R-:W-:Y:S01]  /*22450*/  VIADD R3, R4, 0x1 ;  /* 0x0000000104037836 */ /* 0x000fe20000000000 */
[----:B------:R-:W-:Y:S01]  /*22460*/  BSSY B1, `(.L_x_8741) ;  /* 0x000009c000017945 */ /* 0x000fe20003800000 */
[----:B-1----:R-:W-:-:S03]  /*22470*/  IADD3 R6, R0, -0x1, RZ ;  /* 0xffffffff00067810 */ /* 0x002fc60007ffe0ff */
        /* <DEDUP_REMOVED lines=32> */
.L_x_8743:
[----:B------:R-:W3:Y:S01]  /*22680*/  LDL R2, [R1] ;  /* 0x0000000001027983 */ /* 0x000ee20000100800 */
[----:B------:R-:W-:Y:S01]  /*22690*/  SHF.L.U32 R3, R10, 0x1f, RZ ;  /* 0x0000001f0a037819 */ /* 0x000fe200000006ff */
[----:B------:R-:W-:Y:S01]  /*226a0*/  BSSY B2, `(.L_x_8744) ;  /* 0x0000004000027945 */ /* 0x000fe20003800000 */
[----:B---3--:R-:W-:-:S04]  /*226b0*/  IMAD R2, R11, 0x8, R2 ;  /* 0x000000080b027824 */ /* 0x008fc800078e0202 */
[----:B------:R-:W3:Y:S02]  /*226c0*/  SYNCS.PHASECHK.TRANS64.TRYWAIT P0, [R2+URZ+0x28840], R3 ;  /* 0x02884003020075a7 */ /* 0x000ee4000800017f */
[----:B---3--:R-:W-:Y:S05]  /*226d0*/  @!P0 BRA `(.L_x_8745) ;  /* 0x00000048008c8947 */ /* 0x008fea0003800000 */
.L_x_8900:
[----:B------:R-:W-:Y:S05]  /*226e0*/  BSYNC B2 ;  /* 0x0000000000027941 */ /* 0x000fea0003800000 */
.L_x_8744:
[----:B--2---:R-:W2:Y:S01]  /*226f0*/  S2R R9, SR_TID.X ;  /* 0x0000000000097919 */ /* 0x004ea20000002100 */
[----:B------:R-:W-:Y:S01]  /*22700*/  BSSY B2, `(.L_x_8746) ;  /* 0x000000a000027945 */ /* 0x000fe20003800000 */
[----:B--2---:R-:W-:-:S04]  /*22710*/  LOP3.LUT R9, R9, 0x7f, RZ, 0xc0, !PT ;  /* 0x0000007f09097812 */ /* 0x004fc800078ec0ff */
[----:B------:R-:W-:-:S13]  /*22720*/  ISETP.NE.AND P0, PT, R9, RZ, PT ;  /* 0x000000ff0900720c */ /* 0x000fda0003f05270 */
[----:B------:R-:W-:Y:S05]  /*22730*/  @P0 BRA `(.L_x_8747) ;  /* 0x0000000000180947 */ /* 0x000fea0003800000 */
[----:B------:R-:W2:Y:S01]  /*22740*/  LDL R9, [R1+0x4] ;  /* 0x0000040001097983 */ /* 0x000ea20000100800 */
[----:B---3--:R-:W-:-:S04]  /*22750*/  IMAD.MOV.U32 R3, RZ, RZ, 0x8000 ;  /* 0x00008000ff037424 */ /* 0x008fc800078e00ff */
[----:B------:R4:W-:Y:S01]  /*22760*/  SYNCS.ARRIVE.TRANS64 RZ, [R2+URZ+0x28830], R3 ;  /* 0x0288300302ff79a7 */ /* 0x0009e2000800003f */
[----:B--2---:R-:W-:-:S13]  /*22770*/  LOP3.LUT P1, RZ, R9, 0x1, RZ, 0xc0, !PT ;  /* 0x0000000109ff7812 */ /* 0x004fda000782c0ff */
[----:B----4-:R-:W-:Y:S05]  /*22780*/  @!P1 BRA `(.L_x_8747) ;  /* 0x0000000000049947 */ /* 0x010fea0003800000 */
[----:B------:R-:W-:Y:S01]  /*22790*/  BPT.TRAP 0x1 ;  /* 0x000000040000795c */ /* 0x000fe20000300000 */
.L_x_8747:
[----:B------:R-:W-:Y:S05]  /*227a0*/  BSYNC B2 ;  /* 0x0000000000027941 */ /* 0x000fea0003800000 */
.L_x_8746:
[----:B-1----:R-:W2:Y:S04]  /*227b0*/  LDL R10, [R1] ;  /* 0x00000000010a7983 */ /* 0x002ea80000100800 */
        /* <DEDUP_REMOVED lines=13> */
.L_x_8748:
        /* <DEDUP_REMOVED lines=16> */
.L_x_8749:
        /* <DEDUP_REMOVED lines=10> */
[----:B------:R-:W2:Y:S01]  /*22a30*/  LDL R12, [R1] ;  /* 0x00000000010c7983 */ /* 0x000ea20000100800 */
[----:B------:R-:W-:Y:S01]  /*22a40*/  SHF.L.U32 R5, R5, 0x1f, RZ ;  /* 0x0000001f05057819 */ /* 0x000fe200000006ff */
[----:B------:R-:W-:Y:S01]  /*22a50*/  BSSY B2, `(.L_x_8750) ;  /* 0x0000004000027945 */ /* 0x000fe20003800000 */
[----:B--2---:R-:W-:-:S04]  /*22a60*/  IMAD R2, R4, 0x8, R12 ;  /* 0x0000000804027824 */ /* 0x004fc800078e020c */
[----:B------:R-:W1:Y:S02]  /*22a70*/  SYNCS.PHASECHK.TRANS64.TRYWAIT P0, [R2+URZ+0x28860], R5 ;  /* 0x02886005020075a7 */ /* 0x000e64000800017f */
[----:B-1----:R-:W-:Y:S05]  /*22a80*/  @!P0 BRA `(.L_x_8751) ;  /* 0x0000004400b48947 */ /* 0x002fea0003800000 */
.L_x_8901:
[----:B------:R-:W-:Y:S05]  /*22a90*/  BSYNC B2 ;  /* 0x0000000000027941 */ /* 0x000fea0003800000 */
.L_x_8750:
[----:B------:R-:W2:Y:S01]  /*22aa0*/  LDL R10, [R1+0x3c] ;  /* 0x00003c00010a7983 */ /* 0x000ea20000100800 */
[----:B------:R-:W3:Y:S02]  /*22ab0*/  S2R R3, SR_TID.X ;  /* 0x0000000000037919 */ /* 0x000ee40000002100 */
[----:B---3--:R-:W-:-:S04]  /*22ac0*/  LOP3.LUT R3, R3, 0x7f, RZ, 0xc0, !PT ;  /* 0x0000007f03037812 */ /* 0x008fc800078ec0ff */
[----:B------:R-:W-:-:S13]  /*22ad0*/  ISETP.NE.AND P0, PT, R3, RZ, PT ;  /* 0x000000ff0300720c */ /* 0x000fda0003f05270 */
[----:B------:R-:W-:-:S04]  /*22ae0*/  @!P0 IMAD.MOV.U32 R3, RZ, RZ, 0x8000 ;  /* 0x00008000ff038424 */ /* 0x000fc800078e00ff */
[----:B------:R2:W-:Y:S02]  /*22af0*/  @!P0 SYNCS.ARRIVE.TRANS64 RZ, [R2+URZ+0x28850], R3 ;  /* 0x0288500302ff89a7 */ /* 0x0005e4000800003f */
[----:B--2---:R-:W-:-:S04]  /*22b00*/  PRMT R3, R10, 0x9910, RZ ;  /* 0x000099100a037816 */ /* 0x004fc800000000ff */
[----:B------:R-:W-:-:S13]  /*22b10*/  ISETP.NE.AND P0, PT, R3, 0x2, PT ;  /* 0x000000020300780c */ /* 0x000fda0003f05270 */
[----:B------:R-:W-:Y:S05]  /*22b20*/  @P0 BRA `(.L_x_8752) ;  /* 0x0000000000040947 */ /* 0x000fea0003800000 */
[----:B------:R-:W-:Y:S01]  /*22b30*/  BPT.TRAP 0x1 ;  /* 0x000000040000795c */ /* 0x000fe20000300000 */
.L_x_8752:
[----:B------:R-:W2:Y:S01]  /*22b40*/  LDL R3, [R1+0x4] ;  /* 0x0000040001037983 */ /* 0x000ea20000100800 */
[----:B------:R-:W-:Y:S01]  /*22b50*/  BSSY B2, `(.L_x_8753) ;  /* 0x0000004000027945 */ /* 0x000fe20003800000 */
[----:B--2---:R-:W-:-:S13]  /*22b60*/  LOP3.LUT P0, RZ, R3, 0x8, RZ, 0xc0, !PT ;  /* 0x0000000803ff7812 */ /* 0x004fda000780c0ff */
[----:B------:R-:W-:Y:S05]  /*22b70*/  @P0 BRA `(.L_x_8754) ;  /* 0x0000000000040947 */ /* 0x000fea0003800000 */
[----:B------:R-:W-:Y:S01]  /*22b80*/  BPT.TRAP 0x1 ;  /* 0x000000040000795c */ /* 0x000fe20000300000 */
.L_x_8754:
[----:B------:R-:W-:Y:S05]  /*22b90*/  BSYNC B2 ;  /* 0x0000000000027941 */ /* 0x000fea0003800000 */
.L_x_8753:
[----:B------:R-:W2:Y:S04]  /*22ba0*/  LDL R10, [R1] ;  /* 0x00000000010a7983 */ /* 0x000ea80000100800 */
        /* <DEDUP_REMOVED lines=12> */
.L_x_8755:
        /* <DEDUP_REMOVED lines=15> */
.L_x_8756:
        /* <DEDUP_REMOVED lines=12> */
.L_x_8742:
[----:B------:R-:W-:Y:S05]  /*22e20*/  BSYNC B1 ;  /* 0x0000000000017941 */ /* 0x000fea0003800000 */
.L_x_8741:
[----:B------:R-:W3:Y:S01]  /*22e30*/  LDL R2, [R1+0x2c] ;  /* 0x00002c0001027983 */ /* 0x000ee20000100800 */
[----:B------:R-:W-:Y:S01]  /*22e40*/  VIADD R0, R0, 0xfffffffe ;  /* 0xfffffffe00007836 */ /* 0x000fe20000000000 */
[----:B---3--:R-:W-:-:S13]  /*22e50*/  ISETP.GT.AND P0, PT, R6, R2, PT ;  /* 0x000000020600720c */ /* 0x008fda0003f04270 */
[----:B------:R-:W-:Y:S05]  /*22e60*/  @P0 BRA `(.L_x_8757) ;  /* 0xffffffe800f00947 */ /* 0x000fea000383ffff */
.L_x_8706:
[----:B------:R-:W-:Y:S05]  /*22e70*/  BSYNC B0 ;  /* 0x0000000000007941 */ /* 0x000fea0003800000 */
.L_x_8705:
[----:B------:R-:W3:Y:S01]  /*22e80*/  S2R R2, SR_TID.X ;  /* 0x0000000000027919 */ /* 0x000ee20000002100 */
[----:B------:R-:W-:Y:S01]  /*22e90*/  BSSY B0, `(.L_x_8758) ;  /* 0x0000010000007945 */ /* 0x000fe20003800000 */
[----:B---3--:R-:W-:-:S04]  /*22ea0*/  LOP3.LUT R2, R2, 0x7f, RZ, 0xc0, !PT ;  /* 0x0000007f02027812 */ /* 0x008fc800078ec0ff */
[----:B------:R-:W-:-:S13]  /*22eb0*/  ISETP.NE.AND P0, PT, R2, RZ, PT ;  /* 0x000000ff0200720c */ /* 0x000fda0003f05270 */
[----:B------:R-:W-:Y:S05]  /*22ec0*/  @P0 BRA `(.L_x_8759) ;  /* 0x0000000000300947 */ /* 0x000fea0003800000 */
[----:B------:R-:W3:Y:S01]  /*22ed0*/  S2R R2, SR_LANEID ;  /* 0x0000000000027919 */ /* 0x000ee20000000000 */
[----:B------:R-:W-:Y:S01]  /*22ee0*/  VOTEU.ANY UR4, UPT, PT ;  /* 0x0000000000047886 */ /* 0x000fe200038e0100 */
[----:B-1----:R-:W1:Y:S01]  /*22ef0*/  LDC.64 R4, c[0x0][0xc60] ;  /* 0x00031800ff047b82 */ /* 0x002e620000000a00 */
[----:B------:R-:W3:Y:S02]  /*22f00*/  FLO.U32 R0, UR4 ;  /* 0x0000000400007d00 */ /* 0x000ee400080e0000 */
[----:B---3--:R-:W-:-:S06]  /*22f10*/  ISETP.EQ.U32.AND P0, PT, R0, R2, PT ;  /* 0x000000020000720c */ /* 0x008fcc0003f02070 */
[----:B------:R-:W1:Y:S07]  /*22f20*/  POPC R2, UR4 ;  /* 0x0000000400027d09 */ /* 0x000e6e0008000000 */
[----:B-1----:R-:W3:Y:S04]  /*22f30*/  @P0 ATOMG.E.ADD.STRONG.GPU PT, R2, desc[UR38][R4.64], R2 ;  /* 0x00000002040209a8 */ /* 0x002ee800081ee1e6 */
[----:B---3--:R1:W3:Y:S02]  /*22f40*/  SHFL.IDX PT, R2, R2, R0, 0x1f ;  /* 0x00001f0002027589 */ /* 0x0082e400000e0000 */
[----:B-1----:R-:W1:Y:S02]  /*22f50*/  S2R R0, SR_LTMASK ;  /* 0x0000000000007919 */ /* 0x002e640000003900 */
[----:B-1----:R-:W-:-:S06]  /*22f60*/  LOP3.LUT R0, R0, UR4, RZ, 0xc0, !PT ;  /* 0x0000000400007c12 */ /* 0x002fcc000f8ec0ff */
[----:B------:R-:W3:Y:S02]  /*22f70*/  POPC R0, R0 ;  /* 0x0000000000007309 */ /* 0x000ee40000000000 */
[----:B---3--:R-:W-:-:S07]  /*22f80*/  IADD3 R16, R2, UR36, R0 ;  /* 0x0000002402107c10 */ /* 0x008fce000fffe000 */
.L_x_8759:
[----:B------:R-:W-:Y:S05]  /*22f90*/  BSYNC B0 ;  /* 0x0000000000007941 */ /* 0x000fea0003800000 */
.L_x_8758:
        /* <DEDUP_REMOVED lines=12> */
.L_x_8902:
[----:B------:R-:W-:Y:S05]  /*23060*/  BSYNC B1 ;  /* 0x0000000000017941 */ /* 0x000fea0003800000 */
.L_x_8762:
        /* <DEDUP_REMOVED lines=10> */
.L_x_8764:
[----:B------:R-:W3:Y:S01]  /*23110*/  LDL R2, [R1+0x4] ;  /* 0x0000040001027983 */ /* 0x000ee20000100800 */
[----:B------:R-:W-:Y:S01]  /*23120*/  BSSY B1, `(.L_x_8765) ;  /* 0x0000004000017945 */ /* 0x000fe20003800000 */
[----:B---3--:R-:W-:-:S13]  /*23130*/  LOP3.LUT P0, RZ, R2, 0x8, RZ, 0xc0, !PT ;  /* 0x0000000802ff7812 */ /* 0x008fda000780c0ff */
[----:B------:R-:W-:Y:S05]  /*23140*/  @P0 BRA `(.L_x_8766) ;  /* 0x0000000000040947 */ /* 0x000fea0003800000 */
[----:B------:R-:W-:Y:S01]  /*23150*/  BPT.TRAP 0x1 ;  /* 0x000000040000795c */ /* 0x000fe20000300000 */
.L_x_8766:
[----:B------:R-:W-:Y:S05]  /*23160*/  BSYNC B1 ;  /* 0x0000000000017941 */ /* 0x000fea0003800000 */
.L_x_8765:
[----:B-1----:R-:W3:Y:S04]  /*23170*/  LDL.LU R5, [R1+0x18] ;  /* 0x0000180001057983 */ /* 0x002ee80000300800 */
[----:B------:R-:W3:Y:S04]  /*23180*/  LDL.LU R3, [R1+0xc] ;  /* 0x00000c0001037983 */ /* 0x000ee80000300800 */
[----:B------:R-:W4:Y:S04]  /*23190*/  LDL R4, [R1] ;  /* 0x0000000001047983 */ /* 0x000f280000100800 */
        /* <DEDUP_REMOVED lines=8> */
[----:B---3--:R-:W-:-:S02]  /*23220*/  IMAD R3, R3, 0x80, R5 ;  /* 0x0000008003037824 */ /* 0x008fc400078e0205 */
[----:B----4-:R-:W-:-:S04]  /*23230*/  IMAD R2, R2, 0x8000, R4 ;  /* 0x0000800002027824 */ /* 0x010fc800078e0204 */
[----:B------:R-:W-:-:S07]  /*23240*/  VIADD R4, R2, 0x400 ;  /* 0x0000040002047836 */ /* 0x000fce0000000000 */
.L_x_8767:
        /* <DEDUP_REMOVED lines=15> */
.L_x_8768:
        /* <DEDUP_REMOVED lines=10> */
.L_x_8761:
[----:B------:R-:W-:Y:S05]  /*233e0*/  BSYNC B0 ;  /* 0x0000000000007941 */ /* 0x000fea0003800000 */
.L_x_8760:
[----:B-1----:R-:W3:Y:S04]  /*233f0*/  LDL.LU R5, [R1+0x8] ;  /* 0x0000080001057983 */ /* 0x002ee80000300800 */
        /* <DEDUP_REMOVED lines=8> */
.L_x_8685:
[----:B------:R-:W-:Y:S05]  /*23480*/  BSYNC B7 ;  /* 0x0000000000077941 */ /* 0x000fea0003800000 */
.L_x_8683:
        /* <DEDUP_REMOVED lines=9> */
[----:B------:R1:W2:Y:S04]  /*23520*/  LDS.128 R16, [R0+0x288d0] ;  /* 0x0288d00000107984 */ /* 0x0002a80000000c00 */
[----:B------:R1:W-:Y:S01]  /*23530*/  STL [R1], R0 ;  /* 0x0000000001007387 */ /* 0x0003e20000100800 */
[----:B------:R-:W-:Y:S06]  /*23540*/  BAR.ARV 0x4, 0x180 ;  /* 0x0106000000007b1d */ /* 0x000fec0000002000 */
[----:B------:R-:W-:Y:S05]  /*23550*/  BRA `(.L_x_8770) ;  /* 0x0000000800d87947 */ /* 0x000fea0003800000 */
.L_x_8769:
        /* <DEDUP_REMOVED lines=8> */
[----:B------:R-:W1:Y:S02]  /*235e0*/  @!P0 LDC.64 R2, c[0x0][0xc80] ;  /* 0x00032000ff028b82 */ /* 0x000e640000000a00 */
[----:B-1----:R-:W-:-:S06]  /*235f0*/  @!P0 IMAD.WIDE R2, R0, 0x4, R2 ;  /* 0x0000000400028825 */ /* 0x002fcc00078e0202 */
[----:B------:R1:W2:Y:S01]  /*23600*/  @!P0 LDG.E R3, desc[UR38][R2.64] ;  /* 0x0000002602038981 */ /* 0x0002a2000c1e1900 */
[C---:B------:R-:W-:Y:S02]  /*23610*/  ISETP.GE.U32.AND P1, PT, R6.reuse, 0x4, PT ;  /* 0x000000040600780c */ /* 0x040fe40003f26070 */
[C---:B------:R-:W-:Y:S01]  /*23620*/  ISETP.GE.U32.AND P2, PT, R6.reuse, 0x8, PT ;  /* 0x000000080600780c */ /* 0x040fe20003f46070 */
[----:B------:R-:W-:Y:S01]  /*23630*/  SHFL.IDX PT, R0, R16, RZ, 0x1f ;  /* 0x00001fff10007589 */ /* 0x000fe200000e0000 */
[C---:B------:R-:W-:Y:S01]  /*23640*/  ISETP.GE.U32.AND P3, PT, R6.reuse, 0x10, PT ;  /* 0x000000100600780c */ /* 0x040fe20003f66070 */
[----:B-1----:R-:W-:Y:S02]  /*23650*/  IMAD.MOV.U32 R2, RZ, RZ, RZ ;  /* 0x000000ffff027224 */ /* 0x002fe400078e00ff */
[----:B--2---:R-:W-:Y:S01]  /*23660*/  @!P0 IMAD.MOV.U32 R2, RZ, RZ, R3 ;  /* 0x000000ffff028224 */ /* 0x004fe200078e0003 */
[----:B------:R-:W-:-:S04]  /*23670*/  ISETP.GE.U32.AND P0, PT, R6, 0x2, PT ;  /* 0x000000020600780c */ /* 0x000fc80003f06070 */
[----:B------:R-:W1:Y:S02]  /*23680*/  SHFL.UP PT, R3, R2, 0x1, RZ ;  /* 0x0420000002037989 */ /* 0x000e6400000e00ff */
[----:B-1----:R-:W-:-:S05]  /*23690*/  SEL R5, R3, RZ, P4 ;  /* 0x000000ff03057207 */ /* 0x002fca0002000000 */
[----:B------:R-:W-:Y:S02]  /*236a0*/  IMAD.IADD R3, R2, 0x1, R5 ;  /* 0x0000000102037824 */ /* 0x000fe400078e0205 */
[----:B------:R-:W-:Y:S04]  /*236b0*/  SHFL.IDX PT, R5, R16, 0x1, 0x1f ;  /* 0x00201f0010057f89 */ /* 0x000fe800000e0000 */
        /* <DEDUP_REMOVED lines=13> */
.L_x_8912:
[----:B------:R-:W-:Y:S02]  /*23790*/  ULDC UR4, c[0x0][0xc38] ;  /* 0x00030e0000047ab9 */ /* 0x000fe40000000800 */
[----:B------:R-:W-:-:S04]  /*237a0*/  IMAD.U32 R4, RZ, RZ, UR4 ;  /* 0x00000004ff047e24 */ /* 0x000fc8000f8e00ff */
[----:B--2---:R-:W-:-:S04]  /*237b0*/  IMAD R16, R16, R4, RZ ;  /* 0x0000000410107224 */ /* 0x004fc800078e02ff */
[----:B------:R-:W-:-:S05]  /*237c0*/  IMAD.IADD R5, R5, 0x1, R16 ;  /* 0x0000000105057824 */ /* 0x000fca00078e0210 */
[----:B------:R-:W-:-:S13]  /*237d0*/  ISETP.GT.AND P4, PT, R5, R0, PT ;  /* 0x000000000500720c */ /* 0x000fda0003f84270 */
[----:B------:R-:W-:Y:S05]  /*237e0*/  @P4 BRA `(.L_x_8772) ;  /* 0x0000000000a04947 */ /* 0x000fea0003800000 */
.L_x_8777:
[----:B------:R-:W2:Y:S01]  /*237f0*/  LDC R2, c[0x0][0xc3c] ;  /* 0x00030f00ff027b82 */ /* 0x000ea20000000800 */
[----:B------:R-:W-:-:S05]  /*23800*/  VIADD R19, R19, 0x1f ;  /* 0x0000001f13137836 */ /* 0x000fca0000000000 */
[----:B--2---:R-:W-:-:S13]  /*23810*/  ISETP.GE.AND P4, PT, R19, R2, PT ;  /* 0x000000021300720c */ /* 0x004fda0003f86270 */
[----:B------:R-:W-:Y:S05]  /*23820*/  @P4 BRA `(.L_x_8773) ;  /* 0x0000000400dc4947 */ /* 0x000fea0003800000 */
[----:B-1----:R-:W2:Y:S01]  /*23830*/  LDL R3, [R1+0x28] ;  /* 0x0000280001037983 */ /* 0x002ea20000100800 */
[----:B------:R-:W-:Y:S01]  /*23840*/  BSSY B0, `(.L_x_8774) ;  /* 0x0000008000007945 */ /* 0x000fe20003800000 */
[----:B--2---:R-:W-:-:S05]  /*23850*/  IMAD.IADD R4, R19, 0x1, R3 ;  /* 0x0000000113047824 */ /* 0x004fca00078e0203 */
[----:B------:R-:W-:Y:S01]  /*23860*/  ISETP.GE.OR P4, PT, R4, R2, !P5 ;  /* 0x000000020400720c */ /* 0x000fe20006f86670 */
[----:B------:R-:W-:-:S12]  /*23870*/  IMAD.MOV.U32 R2, RZ, RZ, RZ ;  /* 0x000000ffff027224 */ /* 0x000fd800078e00ff */
[----:B------:R-:W-:Y:S05]  /*23880*/  @P4 BRA `(.L_x_8775) ;  /* 0x00000000000c4947 */ /* 0x000fea0003800000 */
[----:B------:R-:W1:Y:S02]  /*23890*/  LDC.64 R2, c[0x0][0xc80] ;  /* 0x00032000ff027b82 */ /* 0x000e640000000a00 */
[----:B-1----:R-:W-:-:S06]  /*238a0*/  IMAD.WIDE R2, R4, 0x4, R2 ;  /* 0x0000000404027825 */ /* 0x002fcc00078e0202 */
[----:B------:R1:W5:Y:S02]  /*238b0*/  LDG.E R2, desc[UR38][R2.64] ;  /* 0x0000002602027981 */ /* 0x000364000c1e1900 */
.L_x_8775:
[----:B------:R-:W-:Y:S05]  /*238c0*/  BSYNC B0 ;  /* 0x0000000000007941 */ /* 0x000fea0003800000 */
.L_x_8774:
[----:B------:R-:W-:-:S03]  /*238d0*/  UMOV UR4, 0xffffffff ;  /* 0xffffffff00047882 */ /* 0x000fc60000000000 */
[----:B------:R-:W-:Y:S05]  /*238e0*/  BRA.DIV UR4, `(.L_x_8776) ;  /* 0x0000003e04807947 */ /* 0x000fea000b800000 */
[----:B------:R-:W2:Y:S04]  /*238f0*/  LDL R4, [R1+0x4] ;  /* 0x0000040001047983 */ /* 0x000ea80000100800 */
[----:B-1---5:R-:W1:Y:S01]  /*23900*/  SHFL.UP PT, R3, R2, 0x1, RZ ;  /* 0x0420000002037989 */ /* 0x022e6200000e00ff */
[----:B--2---:R-:W-:-:S04]  /*23910*/  LOP3.LUT P4, RZ, R4, 0x1, RZ, 0xc0, !PT ;  /* 0x0000000104ff7812 */ /* 0x004fc8000788c0ff */
        /* <DEDUP_REMOVED lines=14> */
[----:B------:R1:W2:Y:S02]  /*23a00*/  SHFL.IDX PT, R16, R3, 0x1f, 0x1f ;  /* 0x03e01f0003107f89 */ /* 0x0002a400000e0000 */
.L_x_8920:
[----:B------:R-:W-:Y:S02]  /*23a10*/  ULDC UR4, c[0x0][0xc38] ;  /* 0x00030e0000047ab9 */ /* 0x000fe40000000800 */
[----:B------:R-:W-:-:S04]  /*23a20*/  IMAD.U32 R4, RZ, RZ, UR4 ;  /* 0x00000004ff047e24 */ /* 0x000fc8000f8e00ff */
[----:B--2---:R-:W-:-:S04]  /*23a30*/  IMAD R16, R16, R4, RZ ;  /* 0x0000000410107224 */ /* 0x004fc800078e02ff */
[----:B------:R-:W-:-:S05]  /*23a40*/  IMAD.IADD R5, R16, 0x1, R5 ;  /* 0x0000000110057824 */ /* 0x000fca00078e0205 */
[----:B------:R-:W-:-:S13]  /*23a50*/  ISETP.GT.AND P4, PT, R5, R0, PT ;  /* 0x000000000500720c */ /* 0x000fda0003f84270 */
[----:B------:R-:W-:Y:S05]  /*23a60*/  @!P4 BRA `(.L_x_8777) ;  /* 0xfffffffc0060c947 */ /* 0x000fea000383ffff */
.L_x_8772:
        /* <DEDUP_REMOVED lines=8> */
.L_x_8924:
[----:B------:R-:W-:Y:S01]  /*23af0*/  ISETP.NE.AND P0, PT, R6, RZ, PT ;  /* 0x000000ff0600720c */ /* 0x000fe20003f05270 */
[----:B------:R-:W-:-:S12]  /*23b00*/  IMAD.MOV.U32 R6, RZ, RZ, RZ ;  /* 0x000000ffff067224 */ /* 0x000fd800078e00ff */
[----:B------:R-:W-:Y:S05]  /*23b10*/  @!P0 BRA `(.L_x_8779) ;  /* 0x0000000000148947 */ /* 0x000fea0003800000 */
[----:B------:R-:W-:Y:S01]  /*23b20*/  UMOV UR4, 0xffffffff ;  /* 0xffffffff00047882 */ /* 0x000fe20000000000 */
[----:B------:R-:W-:Y:S02]  /*23b30*/  VIADD R12, R5, 0xffffffff ;  /* 0xffffffff050c7836 */ /* 0x000fe40000000000 */
[----:B------:R-:W-:Y:S05]  /*23b40*/  BRA.DIV UR4, `(.L_x_8780) ;  /* 0x0000004204107947 */ /* 0x000fea000b800000 */
[----:B-1----:R1:W4:Y:S02]  /*23b50*/  SHFL.IDX PT, R3, R3, R12, 0x1f ;  /* 0x00001f0c03037589 */ /* 0x00232400000e0000 */
.L_x_8927:
[----:B----4-:R-:W-:-:S07]  /*23b60*/  IMAD.MOV.U32 R6, RZ, RZ, R3 ;  /* 0x000000ffff067224 */ /* 0x010fce00078e0003 */
.L_x_8779:
[----:B-12---:R-:W1:Y:S01]  /*23b70*/  LDC.64 R2, c[0x0][0xc90] ;  /* 0x00032400ff027b82 */ /* 0x006e620000000a00 */
[----:B------:R-:W-:-:S04]  /*23b80*/  IMAD.IADD R19, R5, 0x1, R19 ;  /* 0x0000000105137824 */ /* 0x000fc800078e0213 */
[----:B-1----:R-:W-:-:S05]  /*23b90*/  IMAD.WIDE R2, R19, 0x4, R2 ;  /* 0x0000000413027825 */ /* 0x002fca00078e0202 */
[----:B------:R-:W3:Y:S01]  /*23ba0*/  LDG.E R7, desc[UR38][R2.64] ;  /* 0x0000002602077981 */ /* 0x000ee2000c1e1900 */
[----:B------:R-:W-:-:S04]  /*23bb0*/  IMAD R16, R6, R4, R16 ;  /* 0x0000000406107224 */ /* 0x000fc800078e0210 */
[----:B------:R-:W-:Y:S02]  /*23bc0*/  IMAD.IADD R0, R0, 0x1, -R16 ;  /* 0x0000000100007824 */ /* 0x000fe400078e0a10 */
[----:B---3--:R-:W-:-:S05]  /*23bd0*/  IMAD R5, R17, R7, RZ ;  /* 0x0000000711057224 */ /* 0x008fca00078e02ff */
[----:B-----5:R-:W-:-:S04]  /*23be0*/  IABS R8, R5 ;  /* 0x0000000500087213 */ /* 0x020fc80000000000 */
[----:B------:R-:W1:Y:S08]  /*23bf0*/  I2F.RP R2, R8 ;  /* 0x0000000800027306 */ /* 0x000e700000209400 */
        /* <DEDUP_REMOVED lines=58> */
.L_x_8773:
[----:B------:R-:W-:Y:S01]  /*23fa0*/  UMOV UR4, URZ ;  /* 0x0000003f00047c82 */ /* 0x000fe20008000000 */
[----:B------:R-:W-:Y:S01]  /*23fb0*/  UMOV UR5, URZ ;  /* 0x0000003f00057c82 */ /* 0x000fe20008000000 */
[----:B------:R-:W-:Y:S01]  /*23fc0*/  ULDC UR6, c[0x0][0xc3c] ;  /* 0x00030f0000067ab9 */ /* 0x000fe20000000800 */
[----:B------:R-:W-:Y:S01]  /*23fd0*/  MOV R16, R0 ;  /* 0x0000000000107202 */ /* 0x000fe20000000f00 */
[----:B------:R-:W-:Y:S02]  /*23fe0*/  IMAD.U32 R17, RZ, RZ, UR4 ;  /* 0x00000004ff117e24 */ /* 0x000fe4000f8e00ff */
[----:B------:R-:W-:Y:S02]  /*23ff0*/  IMAD.U32 R18, RZ, RZ, UR5 ;  /* 0x00000005ff127e24 */ /* 0x000fe4000f8e00ff */
[----:B------:R-:W-:-:S07]  /*24000*/  IMAD.U32 R19, RZ, RZ, UR6 ;  /* 0x00000006ff137e24 */ /* 0x000fce000f8e00ff */
.L_x_8781:
[----:B------:R-:W2:Y:S04]  /*24010*/  LDL R0, [R1+0x28] ;  /* 0x0000280001007983 */ /* 0x000ea80000100800 */
[----:B-1----:R3:W4:Y:S01]  /*24020*/  LDL R3, [R1] ;  /* 0x0000000001037983 */ /* 0x0027220000100800 */
        /* <DEDUP_REMOVED lines=9> */
.L_x_8770:
[----:B------:R-:W-:Y:S02]  /*240c0*/  ULDC UR4, c[0x0][0xc3c] ;  /* 0x00030f0000047ab9 */ /* 0x000fe40000000800 */
[----:B--2---:R-:W-:-:S13]  /*240d0*/  ISETP.GE.AND P0, PT, R19, UR4, PT ;  /* 0x0000000413007c0c */ /* 0x004fda000bf06270 */
[----:B------:R-:W-:Y:S05]  /*240e0*/  @!P0 BRA `(.L_x_8782) ;  /* 0xffffff9400488947 */ /* 0x000fea000383ffff */
[----:B------:R-:W-:Y:S05]  /*240f0*/  BSYNC B8 ;  /* 0x0000000000087941 */ /* 0x000fea0003800000 */
.L_x_8627:
[----:B-1----:R-:W2:Y:S01]  /*24100*/  LDL.LU R0, [R1+0x54] ;  /* 0x0000540001007983 */ /* 0x002ea20000300800 */
[----:B------:R-:W-:Y:S01]  /*24110*/  BSSY B0, `(.L_x_8783) ;  /* 0x000000b000007945 */ /* 0x000fe20003800000 */
[----:B------:R-:W1:Y:S01]  /*24120*/  S2R R5, SR_CgaCtaId ;  /* 0x0000000000057919 */ /* 0x000e620000008800 */
[----:B--2---:R-:W-:-:S05]  /*24130*/  VIADD R0, R0, 0x1 ;  /* 0x0000000100007836 */ /* 0x004fca0000000000 */
[----:B0-----:R-:W-:-:S04]  /*24140*/  LEA.HI R2, R0, R0, RZ, 0x1 ;  /* 0x0000000000027211 */ /* 0x001fc800078f08ff */
[----:B---3--:R-:W-:-:S05]  /*24150*/  LOP3.LUT R3, R2, 0xfffffffe, RZ, 0xc0, !PT ;  /* 0xfffffffe02037812 */ /* 0x008fca00078ec0ff */
[----:B------:R-:W-:Y:S01]  /*24160*/  IMAD.IADD R3, R0, 0x1, -R3 ;  /* 0x0000000100037824 */ /* 0x000fe200078e0a03 */
[----:B------:R-:W-:-:S04]  /*24170*/  MOV R0, 0x400 ;  /* 0x0000040000007802 */ /* 0x000fc80000000f00 */
[----:B-1----:R-:W-:Y:S02]  /*24180*/  LEA R0, R5, R0, 0x18 ;  /* 0x0000000005007211 */ /* 0x002fe400078ec0ff */
[----:B------:R-:W-:-:S04]  /*24190*/  SHF.L.U32 R3, R3, 0x1f, RZ ;  /* 0x0000001f03037819 */ /* 0x000fc800000006ff */
[----:B------:R-:W0:Y:S02]  /*241a0*/  SYNCS.PHASECHK.TRANS64.TRYWAIT P0, [R0+URZ+0x28820], R3 ;  /* 0x02882003000075a7 */ /* 0x000e24000800017f */
[----:B0-----:R-:W-:Y:S05]  /*241b0*/  @!P0 BRA `(.L_x_8784) ;  /* 0x00000038009c8947 */ /* 0x001fea0003800000 */
.L_x_8928:
[----:B------:R-:W-:Y:S05]  /*241c0*/  BSYNC B0 ;  /* 0x0000000000007941 */ /* 0x000fea0003800000 */
.L_x_8783:
[----:B------:R-:W-:-:S03]  /*241d0*/  UMOV UR4, 0xffffffff ;  /* 0xffffffff00047882 */ /* 0x000fc60000000000 */
[----:B------:R-:W-:Y:S05]  /*241e0*/  BRA.DIV UR4, `(.L_x_8785) ;  /* 0x0000003a04a47947 */ /* 0x000fea000b800000 */
[----:B------:R-:W1:Y:S02]  /*241f0*/  S2R R2, SR_TID.X ;  /* 0x0000000000027919 */ /* 0x000e640000002100 */
[----:B-1----:R-:W-:-:S04]  /*24200*/  SHF.R.U32.HI R2, RZ, 0x5, R2 ;  /* 0x00000005ff027819 */ /* 0x002fc80000011602 */
[----:B------:R-:W-:-:S05]  /*24210*/  LOP3.LUT R2, R2, 0x3, RZ, 0xc0, !PT ;  /* 0x0000000302027812 */ /* 0x000fca00078ec0ff */
[----:B------:R1:W2:Y:S02]  /*24220*/  SHFL.IDX PT, R14, R2, RZ, 0x1f ;  /* 0x00001fff020e7589 */ /* 0x0002a400000e0000 */
.L_x_8931:
[----:B--2---:R-:W-:-:S13]  /*24230*/  ISETP.NE.AND P0, PT, R14, RZ, PT ;  /* 0x000000ff0e00720c */ /* 0x004fda0003f05270 */
[----:B------:R-:W-:Y:S05]  /*24240*/  @P0 BRA `(.L_x_8355) ;  /* 0x0000000000940947 */ /* 0x000fea0003800000 */
[----:B------:R-:W-:-:S03]  /*24250*/  UMOV UR4, 0xffffffff ;  /* 0xffffffff00047882 */ /* 0x000fc60000000000 */
[----:B------:R-:W-:Y:S05]  /*24260*/  BRA.DIV UR4, `(.L_x_8786) ;  /* 0x0000003a04b87947 */ /* 0x000fea000b800000 */
[----:B------:R-:W-:-:S13]  /*24270*/  ELECT P6, URZ, PT ;  /* 0x00000000003f782f */ /* 0x000fda00038c0000 */
.L_x_8934:
[----:B------:R-:W-:Y:S05]  /*24280*/  @!P6 BRA `(.L_x_8355) ;  /* 0x000000000084e947 */ /* 0x000fea0003800000 */
[----:B-1----:R-:W2:Y:S02]  /*24290*/  LDL.LU R2, [R1+0x50] ;  /* 0x0000500001027983 */ /* 0x002ea40000300800 */
[----:B--2---:R-:W-:-:S04]  /*242a0*/  LOP3.LUT R2, R2, 0x2, RZ, 0xfc, !PT ;  /* 0x0000000202027812 */ /* 0x004fc800078efcff */
[----:B------:R-:W-:-:S13]  /*242b0*/  ISETP.NE.AND P2, PT, R2, 0x3, PT ;  /* 0x000000030200780c */ /* 0x000fda0003f45270 */
[----:B------:R-:W-:Y:S05]  /*242c0*/  @!P2 BRA `(.L_x_8787) ;  /* 0x000000000004a947 */ /* 0x000fea0003800000 */
[----:B------:R-:W-:Y:S01]  /*242d0*/  BPT.TRAP 0x1 ;  /* 0x000000040000795c */ /* 0x000fe20000300000 */
.L_x_8787:
[----:B0-----:R-:W2:Y:S04]  /*242e0*/  LDL R3, [R1+0x8] ;  /* 0x0000080001037983 */ /* 0x001ea80000100800 */
[----:B------:R-:W3:Y:S01]  /*242f0*/  LDL.LU R7, [R1+0x14] ;  /* 0x0000140001077983 */ /* 0x000ee20000300800 */
        /* <DEDUP_REMOVED lines=12> */
.L_x_8935:
[----:B------:R-:W1:Y:S02]  /*243c0*/  SYNCS.PHASECHK.TRANS64.TRYWAIT P0, [R7+URZ], R2 ;  /* 0x00000002070075a7 */ /* 0x000e64000800017f */
[----:B-1----:R-:W-:Y:S05]  /*243d0*/  @!P0 BRA `(.L_x_8789) ;  /* 0x0000003800908947 */ /* 0x002fea0003800000 */
.L_x_8936:
[----:B------:R-:W-:Y:S05]  /*243e0*/  @!P2 BRA `(.L_x_8790) ;  /* 0x000000000004a947 */ /* 0x000fea0003800000 */
[----:B------:R-:W-:Y:S01]  /*243f0*/  BPT.TRAP 0x1 ;  /* 0x000000040000795c */ /* 0x000fe20000300000 */
.L_x_8790:
[----:B------:R-:W2:Y:S01]  /*24400*/  LDL.LU R4, [R1+0x8] ;  /* 0x0000080001047983 */ /* 0x000ea20000300800 */
[----:B------:R-:W-:-:S04]  /*24410*/  VIADD R0, R0, 0x28860 ;  /* 0x0002886000007836 */ /* 0x000fc80000000000 */
[----:B--2---:R-:W-:-:S04]  /*24420*/  IMAD R4, R4, 0x8, R0 ;  /* 0x0000000804047824 */ /* 0x004fc800078e0200 */
[----:B------:R-:W2:Y:S02]  /*24430*/  SYNCS.PHASECHK.TRANS64.TRYWAIT P0, [R4+URZ], R5 ;  /* 0x00000005040075a7 */ /* 0x000ea4000800017f */
[----:B--2---:R-:W-:Y:S05]  /*24440*/  @!P0 BRA `(.L_x_8791) ;  /* 0x0000003800888947 */ /* 0x004fea0003800000 */
.L_x_8937:
[----:B------:R-:W-:-:S07]  /*24450*/  IMAD R3, R3, 0x8, R0 ;  /* 0x0000000803037824 */ /* 0x000fce00078e0200 */
.L_x_8792:
[----:B---3--:R3:W4:Y:S02]  /*24460*/  SYNCS.PHASECHK.TRANS64.TRYWAIT P0, [R3+URZ], R2 ;  /* 0x00000002030075a7 */ /* 0x008724000800017f */
[----:B----4-:R-:W-:Y:S05]  /*24470*/  @!P0 NANOSLEEP.SYNCS 0x989680 ;  /* 0x009896800000895d */ /* 0x010fea0003900000 */
[----:B------:R-:W4:Y:S02]  /*24480*/  @!P0 SYNCS.PHASECHK.TRANS64 P0, [R3+URZ], R2 ;  /* 0x00000002030085a7 */ /* 0x000f24000800007f */
[----:B----4-:R-:W-:Y:S05]  /*24490*/  @!P0 BRA `(.L_x_8792) ;  /* 0xfffffffc00f08947 */ /* 0x010fea000383ffff */
.L_x_8355:
[----:B------:R-:W-:Y:S05]  /*244a0*/  BSYNC B9 ;  /* 0x0000000000097941 */ /* 0x000fea0003800000 */
.L_x_8352:
[----:B------:R-:W-:Y:S05]  /*244b0*/  EXIT ;  /* 0x000000000000794d */ /* 0x000fea0003800000 */
.L_x_8385:
[----:B0-----:R0:W1:Y:S02]  /*244c0*/  SYNCS.PHASECHK.TRANS64.TRYWAIT P6, [R106+URZ+0x28890], R119 ;  /* 0x028890776a0075a7 */ /* 0x00106400080c017f */
[----:B-1----:R-:W-:Y:S05]  /*244d0*/  @!P6 NANOSLEEP.SYNCS 0x989680 ;  /* 0x009896800000e95d */ /* 0x002fea0003900000 */
[----:B------:R-:W1:Y:S02]  /*244e0*/  @!P6 SYNCS.PHASECHK.TRANS64 P6, [R106+URZ+0x28890], R119 ;  /* 0x028890776a00e5a7 */ /* 0x000e6400080c007f */
[----:B-1----:R-:W-:Y:S05]  /*244f0*/  @!P6 BRA `(.L_x_8385) ;  /* 0xfffffffc00f0e947 */ /* 0x002fea000383ffff */
[----:B------:R-:W-:Y:S05]  /*24500*/  BRA `(.L_x_8793) ;  /* 0xfffffdec00bc7947 */ /* 0x000fea000383ffff */
.L_x_8421:
[----:B0-----:R0:W1:Y:S02]  /*24510*/  SYNCS.PHASECHK.TRANS64.TRYWAIT P4, [R106+URZ+0x28890], R119 ;  /* 0x028890776a0075a7 */ /* 0x001064000808017f */
[----:B-1----:R-:W-:Y:S05]  /*24520*/  @!P4 NANOSLEEP.SYNCS 0x989680 ;  /* 0x009896800000c95d */ /* 0x002fea0003900000 */
[----:B------:R-:W1:Y:S02]  /*24530*/  @!P4 SYNCS.PHASECHK.TRANS64 P4, [R106+URZ+0x28890], R119 ;  /* 0x028890776a00c5a7 */ /* 0x000e64000808007f */
[----:B-1----:R-:W-:Y:S05]  /*24540*/  @!P4 BRA `(.L_x_8421) ;  /* 0xfffffffc00f0c947 */ /* 0x002fea000383ffff */
[----:B------:R-:W-:Y:S05]  /*24550*/  BRA `(.L_x_8794) ;  /* 0xfffffe1400187947 */ /* 0x000fea000383ffff */
.L_x_8438:
[----:B0-----:R0:W1:Y:S02]  /*24560*/  SYNCS.PHASECHK.TRANS64.TRYWAIT P3, [R106+URZ+0x28890], R119 ;  /* 0x028890776a0075a7 */ /* 0x001064000806017f */
[----:B-1----:R-:W-:Y:S05]  /*24570*/  @!P3 NANOSLEEP.SYNCS 0x989680 ;  /* 0x009896800000b95d */ /* 0x002fea0003900000 */
[----:B------:R-:W1:Y:S02]  /*24580*/  @!P3 SYNCS.PHASECHK.TRANS64 P3, [R106+URZ+0x28890], R119 ;  /* 0x028890776a00b5a7 */ /* 0x000e64000806007f */
[----:B-1----:R-:W-:Y:S05]  /*24590*/  @!P3 BRA `(.L_x_8438) ;  /* 0xfffffffc00f0b947 */ /* 0x002fea000383ffff */
[----:B------:R-:W-:Y:S05]  /*245a0*/  BRA `(.L_x_8795) ;  /* 0xfffffe3400407947 */ /* 0x000fea000383ffff */
.L_x_8448:
[----:B--2---:R2:W3:Y:S02]  /*245b0*/  SYNCS.PHASECHK.TRANS64.TRYWAIT P0, [R106+URZ+0x288b0], R119 ;  /* 0x0288b0776a0075a7 */ /* 0x0044e4000800017f */
[----:B---3--:R-:W-:Y:S05]  /*245c0*/  @!P0 NANOSLEEP.SYNCS 0x989680 ;  /* 0x009896800000895d */ /* 0x008fea0003900000 */
[----:B------:R-:W3:Y:S02]  /*245d0*/  @!P0 SYNCS.PHASECHK.TRANS64 P0, [R106+URZ+0x288b0], R119 ;  /* 0x0288b0776a0085a7 */ /* 0x000ee4000800007f */
[----:B---3--:R-:W-:Y:S05]  /*245e0*/  @!P0 BRA `(.L_x_8448) ;  /* 0xfffffffc00f08947 */ /* 0x008fea000383ffff */
[----:B------:R-:W-:Y:S05]  /*245f0*/  BRA `(.L_x_8796) ;  /* 0xfffffe3800dc7947 */ /* 0x000fea000383ffff */
.L_x_8468:
[----:B------:R-:W-:Y:S01]  /*24600*/  BSSY B0, `(.L_x_8797) ;  /* 0x0000008000007945 */ /* 0x000fe20003800000 */
[----:B------:R-:W-:Y:S01]  /*24610*/  IMAD.MOV.U32 R13, RZ, RZ, R222 ;  /* 0x000000ffff0d7224 */ /* 0x000fe200078e00de */
[----:B------:R-:W-:Y:S01]  /*24620*/  MOV R15, 0xffffffff ;  /* 0xffffffff000f7802 */ /* 0x000fe20000000f00 */
[----:B------:R-:W-:Y:S02]  /*24630*/  IMAD.MOV.U32 R12, RZ, RZ, RZ ;  /* 0x000000ffff0c7224 */ /* 0x000fe400078e00ff */
[----:B------:R-:W-:-:S07]  /*24640*/  IMAD.MOV.U32 R11, RZ, RZ, 0x1f ;  /* 0x0000001fff0b7424 */ /* 0x000fce00078e00ff */
[----:B-----5:R-:W-:Y:S05]  /*24650*/  WARPSYNC.COLLECTIVE R15, `(.L_x_8798) ;  /* 0x000000000f087348 */ /* 0x020fea0003c00000 */
[----:B------:R0:W1:Y:S02]  /*24660*/  SHFL.IDX P6, R14, R13, R12, R11 ;  /* 0x0000000c0d0e7389 */ /* 0x00006400000c000b */
[----:B01---5:R-:W-:Y:S01]  /*24670*/  ENDCOLLECTIVE ;  /* 0x000000000000791b */ /* 0x023fe20003800000 */
.L_x_8798:
[----:B------:R-:W-:Y:S05]  /*24680*/  BSYNC B0 ;  /* 0x0000000000007941 */ /* 0x000fea0003800000 */
.L_x_8797:
[----:B------:R-:W-:Y:S01]  /*24690*/  IMAD.MOV.U32 R194, RZ, RZ, R14 ;  /* 0x000000ffffc27224 */ /* 0x000fe200078e000e */
[----:B------:R-:W-:Y:S06]  /*246a0*/  BRA `(.L_x_8799) ;  /* 0xfffffe4800147947 */ /* 0x000fec000383ffff */
.L_x_8478:
[----:B------:R-:W-:Y:S01]  /*246b0*/  BSSY B1, `(.L_x_8800) ;  /* 0x0000008000017945 */ /* 0x000fe20003800000 */
[----:B------:R-:W-:Y:S02]  /*246c0*/  IMAD.MOV.U32 R13, RZ, RZ, R6 ;  /* 0x000000ffff0d7224 */ /* 0x000fe400078e0006 */
[----:B------:R-:W-:Y:S02]  /*246d0*/  IMAD.MOV.U32 R12, RZ, RZ, RZ ;  /* 0x000000ffff0c7224 */ /* 0x000fe400078e00ff */
[----:B------:R-:W-:Y:S02]  /*246e0*/  IMAD.MOV.U32 R11, RZ, RZ, 0x181f ;  /* 0x0000181fff0b7424 */ /* 0x000fe400078e00ff */
[----:B------:R-:W-:-:S07]  /*246f0*/  IMAD.MOV.U32 R15, RZ, RZ, -0x1 ;  /* 0xffffffffff0f7424 */ /* 0x000fce00078e00ff */
[----:B0-----:R-:W-:Y:S05]  /*24700*/  WARPSYNC.COLLECTIVE R15, `(.L_x_8801) ;  /* 0x000000000f087348 */ /* 0x001fea0003c00000 */
[----:B------:R1:W2:Y:S02]  /*24710*/  SHFL.IDX P6, R14, R13, R12, R11 ;  /* 0x0000000c0d0e7389 */ /* 0x0002a400000c000b */
[----:B012---:R-:W-:Y:S01]  /*24720*/  ENDCOLLECTIVE ;  /* 0x000000000000791b */ /* 0x007fe20003800000 */
.L_x_8801:
[----:B------:R-:W-:Y:S05]  /*24730*/  BSYNC B1 ;  /* 0x0000000000017941 */ /* 0x000fea0003800000 */
.L_x_8800:
        /* <DEDUP_REMOVED lines=8> */
.L_x_8802:
[----:B------:R-:W-:Y:S02]  /*247c0*/  IMAD.MOV.U32 R13, RZ, RZ, R8 ;  /* 0x000000ffff0d7224 */ /* 0x000fe400078e0008 */
[----:B------:R-:W-:-:S07]  /*247d0*/  IMAD.MOV.U32 R3, RZ, RZ, R14 ;  /* 0x000000ffff037224 */ /* 0x000fce00078e000e */
[----:B------:R-:W-:Y:S05]  /*247e0*/  WARPSYNC.COLLECTIVE R15, `(.L_x_8803) ;  /* 0x000000000f087348 */ /* 0x000fea0003c00000 */
[----:B------:R0:W1:Y:S02]  /*247f0*/  SHFL.IDX P6, R14, R13, R12, R11 ;  /* 0x0000000c0d0e7389 */ /* 0x00006400000c000b */
[----:B01----:R-:W-:Y:S01]  /*24800*/  ENDCOLLECTIVE ;  /* 0x000000000000791b */ /* 0x003fe20003800000 */
.L_x_8803:
[----:B------:R-:W-:Y:S02]  /*24810*/  IMAD.MOV.U32 R13, RZ, RZ, R7 ;  /* 0x000000ffff0d7224 */ /* 0x000fe400078e0007 */
[----:B------:R-:W-:-:S07]  /*24820*/  IMAD.MOV.U32 R4, RZ, RZ, R14 ;  /* 0x000000ffff047224 */ /* 0x000fce00078e000e */
[----:B------:R-:W-:Y:S05]  /*24830*/  WARPSYNC.COLLECTIVE R15, `(.L_x_8804) ;  /* 0x000000000f087348 */ /* 0x000fea0003c00000 */
[----:B------:R0:W1:Y:S02]  /*24840*/  SHFL.IDX P6, R14, R13, R12, R11 ;  /* 0x0000000c0d0e7389 */ /* 0x00006400000c000b */
[----:B01----:R-:W-:Y:S01]  /*24850*/  ENDCOLLECTIVE ;  /* 0x000000000000791b */ /* 0x003fe20003800000 */
.L_x_8804:
[----:B------:R-:W-:Y:S05]  /*24860*/  BRA `(.L_x_8805) ;  /* 0xfffffe4c00607947 */ /* 0x000fea000383ffff */
.L_x_8481:
[----:B------:R-:W-:Y:S01]  /*24870*/  BSSY B1, `(.L_x_8806) ;  /* 0x0000008000017945 */ /* 0x000fe20003800000 */
[----:B0-----:R-:W-:Y:S01]  /*24880*/  IMAD.MOV.U32 R13, RZ, RZ, R6 ;  /* 0x000000ffff0d7224 */ /* 0x001fe200078e0006 */
[----:B------:R-:W-:Y:S01]  /*24890*/  MOV R12, 0x1 ;  /* 0x00000001000c7802 */ /* 0x000fe20000000f00 */
[----:B------:R-:W-:Y:S02]  /*248a0*/  IMAD.MOV.U32 R11, RZ, RZ, 0x181f ;  /* 0x0000181fff0b7424 */ /* 0x000fe400078e00ff */
[----:B------:R-:W-:-:S07]  /*248b0*/  IMAD.MOV.U32 R15, RZ, RZ, -0x1 ;  /* 0xffffffffff0f7424 */ /* 0x000fce00078e00ff */
[----:B-1----:R-:W-:Y:S05]  /*248c0*/  WARPSYNC.COLLECTIVE R15, `(.L_x_8807) ;  /* 0x000000000f087348 */ /* 0x002fea0003c00000 */
[----:B------:R0:W2:Y:S02]  /*248d0*/  SHFL.IDX P6, R14, R13, R12, R11 ;  /* 0x0000000c0d0e7389 */ /* 0x0000a400000c000b */
[----:B012---:R-:W-:Y:S01]  /*248e0*/  ENDCOLLECTIVE ;  /* 0x000000000000791b */ /* 0x007fe20003800000 */
.L_x_8807:
[----:B------:R-:W-:Y:S05]  /*248f0*/  BSYNC B1 ;  /* 0x0000000000017941 */ /* 0x000fea0003800000 */
.L_x_8806:
        /* <DEDUP_REMOVED lines=8> */
.L_x_8808:
[----:B------:R-:W-:Y:S02]  /*24980*/  IMAD.MOV.U32 R13, RZ, RZ, R8 ;  /* 0x000000ffff0d7224 */ /* 0x000fe400078e0008 */
[----:B------:R-:W-:-:S07]  /*24990*/  IMAD.MOV.U32 R3, RZ, RZ, R14 ;  /* 0x000000ffff037224 */ /* 0x000fce00078e000e */
[----:B------:R-:W-:Y:S05]  /*249a0*/  WARPSYNC.COLLECTIVE R15, `(.L_x_8809) ;  /* 0x000000000f087348 */ /* 0x000fea0003c00000 */
[----:B------:R0:W1:Y:S02]  /*249b0*/  SHFL.IDX P6, R14, R13, R12, R11 ;  /* 0x0000000c0d0e7389 */ /* 0x00006400000c000b */
[----:B01----:R-:W-:Y:S01]  /*249c0*/  ENDCOLLECTIVE ;  /* 0x000000000000791b */ /* 0x003fe20003800000 */
.L_x_8809:
[----:B------:R-:W-:Y:S02]  /*249d0*/  IMAD.MOV.U32 R13, RZ, RZ, R7 ;  /* 0x000000ffff0d7224 */ /* 0x000fe400078e0007 */
[----:B------:R-:W-:-:S07]  /*249e0*/  IMAD.MOV.U32 R4, RZ, RZ, R14 ;  /* 0x000000ffff047224 */ /* 0x000fce00078e000e */
[----:B------:R-:W-:Y:S05]  /*249f0*/  WARPSYNC.COLLECTIVE R15, `(.L_x_8810) ;  /* 0x000000000f087348 */ /* 0x000fea0003c00000 */
[----:B------:R0:W1:Y:S02]  /*24a00*/  SHFL.IDX P6, R14, R13, R12, R11 ;  /* 0x0000000c0d0e7389 */ /* 0x00006400000c000b */
[----:B01----:R-:W-:Y:S01]  /*24a10*/  ENDCOLLECTIVE ;  /* 0x000000000000791b */ /* 0x003fe20003800000 */
.L_x_8810:
[----:B------:R-:W-:Y:S05]  /*24a20*/  BRA `(.L_x_8811) ;  /* 0xfffffe4c00cc7947 */ /* 0x000fea000383ffff */
.L_x_8484:
[----:B------:R-:W-:Y:S01]  /*24a30*/  BSSY B1, `(.L_x_8812) ;  /* 0x0000008000017945 */ /* 0x000fe20003800000 */
[----:B0-----:R-:W-:Y:S02]  /*24a40*/  IMAD.MOV.U32 R13, RZ, RZ, R6 ;  /* 0x000000ffff0d7224 */ /* 0x001fe400078e0006 */
[----:B------:R-:W-:Y:S02]  /*24a50*/  IMAD.MOV.U32 R12, RZ, RZ, 0x2 ;  /* 0x00000002ff0c7424 */ /* 0x000fe400078e00ff */
[----:B------:R-:W-:Y:S02]  /*24a60*/  IMAD.MOV.U32 R11, RZ, RZ, 0x181f ;  /* 0x0000181fff0b7424 */ /* 0x000fe400078e00ff */
[----:B------:R-:W-:-:S07]  /*24a70*/  IMAD.MOV.U32 R15, RZ, RZ, -0x1 ;  /* 0xffffffffff0f7424 */ /* 0x000fce00078e00ff */
[----:B--2---:R-:W-:Y:S05]  /*24a80*/  WARPSYNC.COLLECTIVE R15, `(.L_x_8813) ;  /* 0x000000000f087348 */ /* 0x004fea0003c00000 */
[----:B------:R0:W1:Y:S02]  /*24a90*/  SHFL.IDX P6, R14, R13, R12, R11 ;  /* 0x0000000c0d0e7389 */ /* 0x00006400000c000b */
[----:B012---:R-:W-:Y:S01]  /*24aa0*/  ENDCOLLECTIVE ;  /* 0x000000000000791b */ /* 0x007fe20003800000 */
.L_x_8813:
[----:B------:R-:W-:Y:S05]  /*24ab0*/  BSYNC B1 ;  /* 0x0000000000017941 */ /* 0x000fea0003800000 */
.L_x_8812:
        /* <DEDUP_REMOVED lines=8> */
.L_x_8814:
[----:B------:R-:W-:Y:S02]  /*24b40*/  IMAD.MOV.U32 R13, RZ, RZ, R8 ;  /* 0x000000ffff0d7224 */ /* 0x000fe400078e0008 */
[----:B------:R-:W-:-:S07]  /*24b50*/  IMAD.MOV.U32 R3, RZ, RZ, R14 ;  /* 0x000000ffff037224 */ /* 0x000fce00078e000e */
[----:B------:R-:W-:Y:S05]  /*24b60*/  WARPSYNC.COLLECTIVE R15, `(.L_x_8815) ;  /* 0x000000000f087348 */ /* 0x000fea0003c00000 */
[----:B------:R0:W1:Y:S02]  /*24b70*/  SHFL.IDX P6, R14, R13, R12, R11 ;  /* 0x0000000c0d0e7389 */ /* 0x00006400000c000b */
[----:B01----:R-:W-:Y:S01]  /*24b80*/  ENDCOLLECTIVE ;  /* 0x000000000000791b */ /* 0x003fe20003800000 */
.L_x_8815:
[----:B------:R-:W-:Y:S02]  /*24b90*/  IMAD.MOV.U32 R13, RZ, RZ, R7 ;  /* 0x000000ffff0d7224 */ /* 0x000fe400078e0007 */
[----:B------:R-:W-:-:S07]  /*24ba0*/  IMAD.MOV.U32 R4, RZ, RZ, R14 ;  /* 0x000000ffff047224 */ /* 0x000fce00078e000e */
[----:B------:R-:W-:Y:S05]  /*24bb0*/  WARPSYNC.COLLECTIVE R15, `(.L_x_8816) ;  /* 0x000000000f087348 */ /* 0x000fea0003c00000 */
[----:B------:R0:W1:Y:S02]  /*24bc0*/  SHFL.IDX P6, R14, R13, R12, R11 ;  /* 0x0000000c0d0e7389 */ /* 0x00006400000c000b */
[----:B01----:R-:W-:Y:S01]  /*24bd0*/  ENDCOLLECTIVE ;  /* 0x000000000000791b */ /* 0x003fe20003800000 */
.L_x_8816:
[----:B------:R-:W-:Y:S05]  /*24be0*/  BRA `(.L_x_8817) ;  /* 0xfffffe5000287947 */ /* 0x000fea000383ffff */
.L_x_8487:
[----:B------:R-:W-:Y:S01]  /*24bf0*/  BSSY B1, `(.L_x_8818) ;  /* 0x0000008000017945 */ /* 0x000fe20003800000 */
[----:B------:R-:W-:Y:S02]  /*24c00*/  IMAD.MOV.U32 R13, RZ, RZ, R6 ;  /* 0x000000ffff0d7224 */ /* 0x000fe400078e0006 */
[----:B------:R-:W-:Y:S02]  /*24c10*/  IMAD.MOV.U32 R12, RZ, RZ, 0x3 ;  /* 0x00000003ff0c7424 */ /* 0x000fe400078e00ff */
[----:B------:R-:W-:Y:S02]  /*24c20*/  IMAD.MOV.U32 R11, RZ, RZ, 0x181f ;  /* 0x0000181fff0b7424 */ /* 0x000fe400078e00ff */
[----:B------:R-:W-:-:S07]  /*24c30*/  IMAD.MOV.U32 R15, RZ, RZ, -0x1 ;  /* 0xffffffffff0f7424 */ /* 0x000fce00078e00ff */
[----:B--2---:R-:W-:Y:S05]  /*24c40*/  WARPSYNC.COLLECTIVE R15, `(.L_x_8819) ;  /* 0x000000000f087348 */ /* 0x004fea0003c00000 */
[----:B------:R0:W1:Y:S02]  /*24c50*/  SHFL.IDX P6, R14, R13, R12, R11 ;  /* 0x0000000c0d0e7389 */ /* 0x00006400000c000b */
[----:B012---:R-:W-:Y:S01]  /*24c60*/  ENDCOLLECTIVE ;  /* 0x000000000000791b */ /* 0x007fe20003800000 */
.L_x_8819:
[----:B------:R-:W-:Y:S05]  /*24c70*/  BSYNC B1 ;  /* 0x0000000000017941 */ /* 0x000fea0003800000 */
.L_x_8818:
        /* <DEDUP_REMOVED lines=8> */
.L_x_8820:
[----:B------:R-:W-:Y:S02]  /*24d00*/  IMAD.MOV.U32 R13, RZ, RZ, R8 ;  /* 0x000000ffff0d7224 */ /* 0x000fe400078e0008 */
[----:B------:R-:W-:-:S07]  /*24d10*/  IMAD.MOV.U32 R3, RZ, RZ, R14 ;  /* 0x000000ffff037224 */ /* 0x000fce00078e000e */
[----:B------:R-:W-:Y:S05]  /*24d20*/  WARPSYNC.COLLECTIVE R15, `(.L_x_8821) ;  /* 0x000000000f087348 */ /* 0x000fea0003c00000 */
[----:B------:R0:W1:Y:S02]  /*24d30*/  SHFL.IDX P6, R14, R13, R12, R11 ;  /* 0x0000000c0d0e7389 */ /* 0x00006400000c000b */
[----:B01----:R-:W-:Y:S01]  /*24d40*/  ENDCOLLECTIVE ;  /* 0x000000000000791b */ /* 0x003fe20003800000 */
.L_x_8821:
[----:B------:R-:W-:Y:S02]  /*24d50*/  IMAD.MOV.U32 R13, RZ, RZ, R7 ;  /* 0x000000ffff0d7224 */ /* 0x000fe400078e0007 */
[----:B------:R-:W-:-:S07]  /*24d60*/  IMAD.MOV.U32 R4, RZ, RZ, R14 ;  /* 0x000000ffff047224 */ /* 0x000fce00078e000e */
[----:B------:R-:W-:Y:S05]  /*24d70*/  WARPSYNC.COLLECTIVE R15, `(.L_x_8822) ;  /* 0x000000000f087348 */ /* 0x000fea0003c00000 */
[----:B------:R0:W1:Y:S02]  /*24d80*/  SHFL.IDX P6, R14, R13, R12, R11 ;  /* 0x0000000c0d0e7389 */ /* 0x00006400000c000b */
[----:B01----:R-:W-:Y:S01]  /*24d90*/  ENDCOLLECTIVE ;  /* 0x000000000000791b */ /* 0x003fe20003800000 */
.L_x_8822:
[----:B------:R-:W-:Y:S05]  /*24da0*/  BRA `(.L_x_8823) ;  /* 0xfffffe5000847947 */ /* 0x000fea000383ffff */
.L_x_8491:
[----:B0-----:R0:W1:Y:S02]  /*24db0*/  SYNCS.PHASECHK.TRANS64.TRYWAIT P0, [R2+URZ+0x28800], R5 ;  /* 0x02880005020075a7 */ /* 0x001064000800017f */
[----:B-1----:R-:W-:Y:S05]  /*24dc0*/  @!P0 NANOSLEEP.SYNCS 0x989680 ;  /* 0x009896800000895d */ /* 0x002fea0003900000 */
[----:B------:R-:W1:Y:S02]  /*24dd0*/  @!P0 SYNCS.PHASECHK.TRANS64 P0, [R2+URZ+0x28800], R5 ;  /* 0x02880005020085a7 */ /* 0x000e64000800007f */
[----:B-1----:R-:W-:Y:S05]  /*24de0*/  @!P0 BRA `(.L_x_8491) ;  /* 0xfffffffc00f08947 */ /* 0x002fea000383ffff */
[----:B------:R-:W-:Y:S05]  /*24df0*/  BRA `(.L_x_8824) ;  /* 0xfffffe54003c7947 */ /* 0x000fea000383ffff */
.L_x_8507:
[----:B------:R-:W1:Y:S01]  /*24e00*/  LDC R54, c[0x0][0x3f4] ;  /* 0x0000fd00ff367b82 */ /* 0x000e620000000800 */
[----:B------:R-:W-:Y:S01]  /*24e10*/  BSSY B1, `(.L_x_8825) ;  /* 0x0000008000017945 */ /* 0x000fe20003800000 */
[----:B------:R-:W-:Y:S02]  /*24e20*/  IMAD.MOV.U32 R13, RZ, RZ, R35 ;  /* 0x000000ffff0d7224 */ /* 0x000fe400078e0023 */
[----:B------:R-:W-:Y:S02]  /*24e30*/  IMAD.MOV.U32 R12, RZ, RZ, RZ ;  /* 0x000000ffff0c7224 */ /* 0x000fe400078e00ff */
[----:B------:R-:W-:Y:S02]  /*24e40*/  IMAD.MOV.U32 R11, RZ, RZ, 0x181f ;  /* 0x0000181fff0b7424 */ /* 0x000fe400078e00ff */
[----:B------:R-:W-:-:S07]  /*24e50*/  IMAD.MOV.U32 R15, RZ, RZ, -0x1 ;  /* 0xffffffffff0f7424 */ /* 0x000fce00078e00ff */
[----:B01----:R-:W-:Y:S05]  /*24e60*/  WARPSYNC.COLLECTIVE R15, `(.L_x_8826) ;  /* 0x000000000f087348 */ /* 0x003fea0003c00000 */
[----:B------:R2:W3:Y:S02]  /*24e70*/  SHFL.IDX P6, R14, R13, R12, R11 ;  /* 0x0000000c0d0e7389 */ /* 0x0004e400000c000b */
[----:B0123--:R-:W-:Y:S01]  /*24e80*/  ENDCOLLECTIVE ;  /* 0x000000000000791b */ /* 0x00ffe20003800000 */
.L_x_8826:
[----:B------:R-:W-:Y:S05]  /*24e90*/  BSYNC B1 ;  /* 0x0000000000017941 */ /* 0x000fea0003800000 */
.L_x_8825:
[----:B------:R-:W-:Y:S01]  /*24ea0*/  IMAD.MOV.U32 R13, RZ, RZ, R32 ;  /* 0x000000ffff0d7224 */ /* 0x000fe200078e0020 */
[----:B------:R-:W-:Y:S01]  /*24eb0*/  ISETP.GE.AND P0, PT, R16, R54, PT ;  /* 0x000000361000720c */ /* 0x000fe20003f06270 */
[----:B------:R-:W-:Y:S02]  /*24ec0*/  IMAD.MOV.U32 R12, RZ, RZ, RZ ;  /* 0x000000ffff0c7224 */ /* 0x000fe400078e00ff */
[----:B------:R-:W-:Y:S02]  /*24ed0*/  IMAD.MOV.U32 R11, RZ, RZ, 0x181f ;  /* 0x0000181fff0b7424 */ /* 0x000fe400078e00ff */
[----:B------:R-:W-:Y:S02]  /*24ee0*/  IMAD.MOV.U32 R15, RZ, RZ, -0x1 ;  /* 0xffffffffff0f7424 */ /* 0x000fe400078e00ff */
[----:B------:R-:W-:Y:S02]  /*24ef0*/  IMAD.MOV.U32 R3, RZ, RZ, R14 ;  /* 0x000000ffff037224 */ /* 0x000fe400078e000e */
[----:B------:R-:W-:-:S07]  /*24f00*/  IMAD R0, R187, R0, RZ ;  /* 0x00000000bb007224 */ /* 0x000fce00078e02ff */
[----:B------:R-:W-:Y:S05]  /*24f10*/  WARPSYNC.COLLECTIVE R15, `(.L_x_8827) ;  /* 0x000000000f087348 */ /* 0x000fea0003c00000 */
[----:B------:R0:W1:Y:S02]  /*24f20*/  SHFL.IDX P6, R14, R13, R12, R11 ;  /* 0x0000000c0d0e7389 */ /* 0x00006400000c000b */
[----:B01----:R-:W-:Y:S01]  /*24f30*/  ENDCOLLECTIVE ;  /* 0x000000000000791b */ /* 0x003fe20003800000 */
.L_x_8827:
[----:B------:R-:W-:Y:S02]  /*24f40*/  ISETP.GE.OR P1, PT, R55, R0, P0 ;  /* 0x000000003700720c */ /* 0x000fe40000726670 */
[----:B------:R-:W-:-:S11]  /*24f50*/  MOV R13, R33 ;  /* 0x00000021000d7202 */ /* 0x000fd60000000f00 */
[C---:B------:R-:W-:Y:S01]  /*24f60*/  @!P1 IMAD.SHL.U32 R7, R16.reuse, 0x2, RZ ;  /* 0x0000000210079824 */ /* 0x040fe200078e00ff */
[----:B------:R-:W-:Y:S01]  /*24f70*/  @!P1 SHF.L.U64.HI R6, R16, 0x1, R17 ;  /* 0x0000000110069819 */ /* 0x000fe20000010211 */
[----:B------:R-:W-:-:S07]  /*24f80*/  IMAD.MOV.U32 R4, RZ, RZ, R14 ;  /* 0x000000ffff047224 */ /* 0x000fce00078e000e */
[----:B------:R-:W-:Y:S05]  /*24f90*/  WARPSYNC.COLLECTIVE R15, `(.L_x_8828) ;  /* 0x000000000f087348 */ /* 0x000fea0003c00000 */
[----:B------:R0:W1:Y:S02]  /*24fa0*/  SHFL.IDX P6, R14, R13, R12, R11 ;  /* 0x0000000c0d0e7389 */ /* 0x00006400000c000b */
[----:B01----:R-:W-:Y:S01]  /*24fb0*/  ENDCOLLECTIVE ;  /* 0x000000000000791b */ /* 0x003fe20003800000 */
.L_x_8828:
[----:B------:R-:W-:-:S05]  /*24fc0*/  @!P1 IADD3 R4, P2, R4, R7, RZ ;  /* 0x0000000704049210 */ /* 0x000fca0007f5e0ff */
[----:B------:R-:W-:Y:S02]  /*24fd0*/  @!P1 IMAD.X R3, R3, 0x1, R6, P2 ;  /* 0x0000000103039824 */ /* 0x000fe400010e0606 */
[----:B------:R-:W-:Y:S02]  /*24fe0*/  @!P1 IMAD.MOV.U32 R24, RZ, RZ, R4 ;  /* 0x000000ffff189224 */ /* 0x000fe400078e0004 */
[----:B------:R-:W-:Y:S02]  /*24ff0*/  @!P1 IMAD.MOV.U32 R25, RZ, RZ, R3 ;  /* 0x000000ffff199224 */ /* 0x000fe400078e0003 */
[----:B------:R-:W-:-:S04]  /*25000*/  IMAD.MOV.U32 R13, RZ, RZ, R34 ;  /* 0x000000ffff0d7224 */ /* 0x000fc800078e0022 */
[----:B------:R-:W5:Y:S01]  /*25010*/  @!P1 LD.E.128 R24, desc[UR38][R24.64] ;  /* 0x0000002618189980 */ /* 0x000f62000c101d00 */
[----:B------:R-:W-:-:S07]  /*25020*/  IMAD.MOV.U32 R5, RZ, RZ, R14 ;  /* 0x000000ffff057224 */ /* 0x000fce00078e000e */
[----:B-----5:R-:W-:Y:S05]  /*25030*/  WARPSYNC.COLLECTIVE R15, `(.L_x_8829) ;  /* 0x000000000f087348 */ /* 0x020fea0003c00000 */
[----:B------:R0:W1:Y:S02]  /*25040*/  SHFL.IDX P6, R14, R13, R12, R11 ;  /* 0x0000000c0d0e7389 */ /* 0x00006400000c000b */
[----:B01---5:R-:W-:Y:S01]  /*25050*/  ENDCOLLECTIVE ;  /* 0x000000000000791b */ /* 0x023fe20003800000 */
.L_x_8829:
[----:B------:R-:W-:-:S05]  /*25060*/  @!P1 IADD3 R14, P2, R14, R7, RZ ;  /* 0x000000070e0e9210 */ /* 0x000fca0007f5e0ff */
[----:B------:R-:W-:Y:S02]  /*25070*/  @!P1 IMAD.X R5, R5, 0x1, R6, P2 ;  /* 0x0000000105059824 */ /* 0x000fe400010e0606 */
[----:B------:R-:W-:-:S06]  /*25080*/  @!P1 IMAD.MOV.U32 R4, RZ, RZ, R14 ;  /* 0x000000ffff049224 */ /* 0x000fcc00078e000e */
[----:B------:R-:W5:Y:S01]  /*25090*/  @!P1 LD.E.128 R4, desc[UR38][R4.64] ;  /* 0x0000002604049980 */ /* 0x000f62000c101d00 */
[----:B------:R-:W-:Y:S01]  /*250a0*/  IMAD.MOV.U32 R13, RZ, RZ, R35 ;  /* 0x000000ffff0d7224 */ /* 0x000fe200078e0023 */
[----:B------:R-:W-:-:S07]  /*250b0*/  MOV R12, 0x1 ;  /* 0x00000001000c7802 */ /* 0x000fce0000000f00 */
[----:B-----5:R-:W-:Y:S05]  /*250c0*/  WARPSYNC.COLLECTIVE R15, `(.L_x_8830) ;  /* 0x000000000f087348 */ /* 0x020fea0003c00000 */
[----:B------:R0:W1:Y:S02]  /*250d0*/  SHFL.IDX P6, R14, R13, R12, R11 ;  /* 0x0000000c0d0e7389 */ /* 0x00006400000c000b */
[----:B01---5:R-:W-:Y:S01]  /*250e0*/  ENDCOLLECTIVE ;  /* 0x000000000000791b */ /* 0x023fe20003800000 */
.L_x_8830:
[----:B------:R-:W-:Y:S01]  /*250f0*/  CS2R R46, SRZ ;  /* 0x00000000002e7805 */ /* 0x000fe2000001ff00 */
[----:B------:R-:W-:Y:S01]  /*25100*/  IMAD.MOV.U32 R13, RZ, RZ, R32 ;  /* 0x000000ffff0d7224 */ /* 0x000fe200078e0020 */
[----:B------:R-:W-:Y:S02]  /*25110*/  CS2R R48, SRZ ;  /* 0x0000000000307805 */ /* 0x000fe4000001ff00 */
[----:B------:R-:W-:Y:S02]  /*25120*/  CS2R R20, SRZ ;  /* 0x0000000000147805 */ /* 0x000fe4000001ff00 */
[----:B------:R-:W-:Y:S01]  /*25130*/  CS2R R36, SRZ ;  /* 0x0000000000247805 */ /* 0x000fe2000001ff00 */
[----:B------:R-:W-:-:S04]  /*25140*/  @!P1 IMAD.MOV.U32 R46, RZ, RZ, R24 ;  /* 0x000000ffff2e9224 */ /* 0x000fc800078e0018 */
[----:B------:R-:W-:-:S05]  /*25150*/  IMAD.MOV.U32 R3, RZ, RZ, R46 ;  /* 0x000000ffff037224 */ /* 0x000fca00078e002e */
[----:B------:R-:W-:Y:S01]  /*25160*/  PRMT R64, R3, 0x7610, R64 ;  /* 0x0000761003407816 */ /* 0x000fe20000000040 */
[----:B------:R-:W-:-:S07]  /*25170*/  IMAD.MOV.U32 R3, RZ, RZ, R14 ;  /* 0x000000ffff037224 */ /* 0x000fce00078e000e */
[----:B------:R-:W-:Y:S05]  /*25180*/  WARPSYNC.COLLECTIVE R15, `(.L_x_8831) ;  /* 0x000000000f087348 */ /* 0x000fea0003c00000 */
[----:B------:R0:W1:Y:S02]  /*25190*/  SHFL.IDX P6, R14, R13, R12, R11 ;  /* 0x0000000c0d0e7389 */ /* 0x00006400000c000b */
[----:B01----:R-:W-:Y:S01]  /*251a0*/  ENDCOLLECTIVE ;  /* 0x000000000000791b */ /* 0x003fe20003800000 */
.L_x_8831:
[----:B------:R-:W-:-:S04]  /*251b0*/  @!P1 IMAD.MOV.U32 R47, RZ, RZ, R25 ;  /* 0x000000ffff2f9224 */ /* 0x000fc800078e0019 */
[----:B------:R-:W-:-:S05]  /*251c0*/  IMAD.MOV.U32 R8, RZ, RZ, R47 ;  /* 0x000000ffff087224 */ /* 0x000fca00078e002f */
[----:B------:R-:W-:Y:S01]  /*251d0*/  PRMT R66, R8, 0x7610, R66 ;  /* 0x0000761008427816 */ /* 0x000fe20000000042 */
[----:B------:R-:W-:Y:S02]  /*251e0*/  IMAD.MOV.U32 R13, RZ, RZ, R33 ;  /* 0x000000ffff0d7224 */ /* 0x000fe400078e0021 */
[----:B------:R-:W-:-:S07]  /*251f0*/  IMAD.MOV.U32 R8, RZ, RZ, R14 ;  /* 0x000000ffff087224 */ /* 0x000fce00078e000e */
[----:B------:R-:W-:Y:S05]  /*25200*/  WARPSYNC.COLLECTIVE R15, `(.L_x_8832) ;  /* 0x000000000f087348 */ /* 0x000fea0003c00000 */
[----:B------:R0:W1:Y:S02]  /*25210*/  SHFL.IDX P6, R14, R13, R12, R11 ;  /* 0x0000000c0d0e7389 */ /* 0x00006400000c000b */
[----:B01----:R-:W-:Y:S01]  /*25220*/  ENDCOLLECTIVE ;  /* 0x000000000000791b */ /* 0x003fe20003800000 */
.L_x_8832:
[----:B------:R-:W-:Y:S02]  /*25230*/  IMAD.MOV.U32 R13, RZ, RZ, R34 ;  /* 0x000000ffff0d7224 */ /* 0x000fe400078e0022 */
[----:B------:R-:W-:-:S07]  /*25240*/  IMAD.MOV.U32 R9, RZ, RZ, R14 ;  /* 0x000000ffff097224 */ /* 0x000fce00078e000e */
[----:B------:R-:W-:Y:S05]  /*25250*/  WARPSYNC.COLLECTIVE R15, `(.L_x_8833) ;  /* 0x000000000f087348 */ /* 0x000fea0003c00000 */
[----:B------:R0:W1:Y:S02]  /*25260*/  SHFL.IDX P6, R14, R13, R12, R11 ;  /* 0x0000000c0d0e7389 */ /* 0x00006400000c000b */
[----:B01----:R-:W-:Y:S01]  /*25270*/  ENDCOLLECTIVE ;  /* 0x000000000000791b */ /* 0x003fe20003800000 */
.L_x_8833:
[----:B------:R-:W-:Y:S02]  /*25280*/  @!P1 IMAD.MOV.U32 R48, RZ, RZ, R26 ;  /* 0x000000ffff309224 */ /* 0x000fe400078e001a */
[----:B------:R-:W-:Y:S02]  /*25290*/  @!P1 IMAD.MOV.U32 R49, RZ, RZ, R27 ;  /* 0x000000ffff319224 */ /* 0x000fe400078e001b */
[----:B------:R-:W-:Y:S02]  /*252a0*/  @!P1 IMAD.MOV.U32 R20, RZ, RZ, R4 ;  /* 0x000000ffff149224 */ /* 0x000fe400078e0004 */
[----:B------:R-:W-:Y:S02]  /*252b0*/  @!P1 IMAD.MOV.U32 R21, RZ, RZ, R5 ;  /* 0x000000ffff159224 */ /* 0x000fe400078e0005 */
[----:B------:R-:W-:Y:S02]  /*252c0*/  @!P1 IMAD.MOV.U32 R36, RZ, RZ, R6 ;  /* 0x000000ffff249224 */ /* 0x000fe400078e0006 */
[----:B------:R-:W-:-:S02]  /*252d0*/  @!P1 IMAD.MOV.U32 R37, RZ, RZ, R7 ;  /* 0x000000ffff259224 */ /* 0x000fc400078e0007 */
[----:B------:R-:W-:Y:S02]  /*252e0*/  IMAD.MOV.U32 R10, RZ, RZ, R48 ;  /* 0x000000ffff0a7224 */ /* 0x000fe400078e0030 */
[----:B------:R-:W-:Y:S01]  /*252f0*/  IMAD.MOV.U32 R25, RZ, RZ, R49 ;  /* 0x000000ffff197224 */ /* 0x000fe200078e0031 */
[----:B------:R-:W-:Y:S01]  /*25300*/  MOV R7, R37 ;  /* 0x0000002500077202 */ /* 0x000fe20000000f00 */
[----:B------:R-:W-:Y:S02]  /*25310*/  IMAD.MOV.U32 R4, RZ, RZ, R20 ;  /* 0x000000ffff047224 */ /* 0x000fe400078e0014 */
[----:B------:R-:W-:Y:S02]  /*25320*/  IMAD.MOV.U32 R5, RZ, RZ, R21 ;  /* 0x000000ffff057224 */ /* 0x000fe400078e0015 */
[----:B------:R-:W-:Y:S01]  /*25330*/  IMAD.MOV.U32 R6, RZ, RZ, R36 ;  /* 0x000000ffff067224 */ /* 0x000fe200078e0024 */
[----:B------:R-:W-:Y:S02]  /*25340*/  PRMT R43, R10, 0x5410, R25 ;  /* 0x000054100a2b7816 */ /* 0x000fe40000000019 */
[----:B------:R-:W-:-:S02]  /*25350*/  CS2R R24, SRZ ;  /* 0x0000000000187805 */ /* 0x000fc4000001ff00 */
[----:B------:R-:W-:Y:S02]  /*25360*/  PRMT R68, R5, 0x7610, R68 ;  /* 0x0000761005447816 */ /* 0x000fe40000000044 */
[----:B------:R-:W-:Y:S02]  /*25370*/  PRMT R65, R6, 0x5410, R4 ;  /* 0x0000541006417816 */ /* 0x000fe40000000004 */
[----:B------:R-:W-:Y:S01]  /*25380*/  PRMT R64, R64, 0x5410, R7 ;  /* 0x0000541040407816 */ /* 0x000fe20000000007 */
[----:B------:R-:W-:Y:S06]  /*25390*/  BRA `(.L_x_8834) ;  /* 0xfffffe6800f87947 */ /* 0x000fec000383ffff */
.L_x_8510:
[----:B------:R-:W-:Y:S01]  /*253a0*/  BSSY B1, `(.L_x_8835) ;  /* 0x0000008000017945 */ /* 0x000fe20003800000 */
[----:B------:R-:W-:Y:S02]  /*253b0*/  IMAD.MOV.U32 R13, RZ, RZ, R35 ;  /* 0x000000ffff0d7224 */ /* 0x000fe400078e0023 */
[----:B------:R-:W-:Y:S02]  /*253c0*/  IMAD.MOV.U32 R12, RZ, RZ, 0x2 ;  /* 0x00000002ff0c7424 */ /* 0x000fe400078e00ff */
[----:B------:R-:W-:Y:S02]  /*253d0*/  IMAD.MOV.U32 R11, RZ, RZ, 0x181f ;  /* 0x0000181fff0b7424 */ /* 0x000fe400078e00ff */
[----:B0-----:R-:W-:-:S07]  /*253e0*/  IMAD.MOV.U32 R15, RZ, RZ, -0x1 ;  /* 0xffffffffff0f7424 */ /* 0x001fce00078e00ff */
[----:B------:R-:W-:Y:S05]  /*253f0*/  WARPSYNC.COLLECTIVE R15, `(.L_x_8836) ;  /* 0x000000000f087348 */ /* 0x000fea0003c00000 */
[----:B------:R0:W1:Y:S02]  /*25400*/  SHFL.IDX P6, R14, R13, R12, R11 ;  /* 0x0000000c0d0e7389 */ /* 0x00006400000c000b */
[----:B01----:R-:W-:Y:S01]  /*25410*/  ENDCOLLECTIVE ;  /* 0x000000000000791b */ /* 0x003fe20003800000 */
.L_x_8836:
[----:B------:R-:W-:Y:S05]  /*25420*/  BSYNC B1 ;  /* 0x0000000000017941 */ /* 0x000fea0003800000 */
.L_x_8835:
[----:B------:R-:W-:Y:S02]  /*25430*/  IMAD.MOV.U32 R13, RZ, RZ, R32 ;  /* 0x000000ffff0d7224 */ /* 0x000fe400078e0020 */
[----:B------:R-:W-:Y:S02]  /*25440*/  IMAD.MOV.U32 R12, RZ, RZ, 0x2 ;  /* 0x00000002ff0c7424 */ /* 0x000fe400078e00ff */
[----:B------:R-:W-:Y:S02]  /*25450*/  IMAD.MOV.U32 R11, RZ, RZ, 0x181f ;  /* 0x0000181fff0b7424 */ /* 0x000fe400078e00ff */
[----:B------:R-:W-:Y:S02]  /*25460*/  IMAD.MOV.U32 R15, RZ, RZ, -0x1 ;  /* 0xffffffffff0f7424 */ /* 0x000fe400078e00ff */
[----:B------:R-:W-:Y:S02]  /*25470*/  IMAD.MOV.U32 R3, RZ, RZ, R14 ;  /* 0x000000ffff037224 */ /* 0x000fe400078e000e */
[----:B------:R-:W-:-:S07]  /*25480*/  VIADD R9, R55, 0x40 ;  /* 0x0000004037097836 */ /* 0x000fce0000000000 */
[----:B------:R-:W-:Y:S05]  /*25490*/  WARPSYNC.COLLECTIVE R15, `(.L_x_8837) ;  /* 0x000000000f087348 */ /* 0x000fea0003c00000 */
[----:B------:R0:W1:Y:S02]  /*254a0*/  SHFL.IDX P6, R14, R13, R12, R11 ;  /* 0x0000000c0d0e7389 */ /* 0x00006400000c000b */
[----:B01----:R-:W-:Y:S01]  /*254b0*/  ENDCOLLECTIVE ;  /* 0x000000000000791b */ /* 0x003fe20003800000 */
.L_x_8837:
[----:B------:R-:W-:Y:S01]  /*254c0*/  ISETP.GE.OR P1, PT, R9, R0, P0 ;  /* 0x000000000900720c */ /* 0x000fe20000726670 */
[----:B------:R-:W-:-:S12]  /*254d0*/  IMAD.MOV.U32 R13, RZ, RZ, R33 ;  /* 0x000000ffff0d7224 */ /* 0x000fd800078e0021 */
[C---:B------:R-:W-:Y:S01]  /*254e0*/  @!P1 IMAD.SHL.U32 R31, R16.reuse, 0x2, RZ ;  /* 0x00000002101f9824 */ /* 0x040fe200078e00ff */
[----:B------:R-:W-:Y:S01]  /*254f0*/  @!P1 SHF.L.U64.HI R29, R16, 0x1, R17 ;  /* 0x00000001101d9819 */ /* 0x000fe20000010211 */
[----:B------:R-:W-:-:S07]  /*25500*/  IMAD.MOV.U32 R8, RZ, RZ, R14 ;  /* 0x000000ffff087224 */ /* 0x000fce00078e000e */
[----:B------:R-:W-:Y:S05]  /*25510*/  WARPSYNC.COLLECTIVE R15, `(.L_x_8838) ;  /* 0x000000000f087348 */ /* 0x000fea0003c00000 */
[----:B------:R0:W1:Y:S02]  /*25520*/  SHFL.IDX P6, R14, R13, R12, R11 ;  /* 0x0000000c0d0e7389 */ /* 0x00006400000c000b */
[----:B01----:R-:W-:Y:S01]  /*25530*/  ENDCOLLECTIVE ;  /* 0x000000000000791b */ /* 0x003fe20003800000 */
.L_x_8838:
[----:B------:R-:W-:-:S04]  /*25540*/  @!P1 IADD3 R8, P2, R8, R31, RZ ;  /* 0x0000001f08089210 */ /* 0x000fc80007f5e0ff */
[----:B------:R-:W-:Y:S01]  /*25550*/  @!P1 IADD3.X R9, R3, R29, RZ, P2, !PT ;  /* 0x0000001d03099210 */ /* 0x000fe200017fe4ff */
[----:B------:R-:W-:Y:S02]  /*25560*/  IMAD.MOV.U32 R13, RZ, RZ, R34 ;  /* 0x000000ffff0d7224 */ /* 0x000fe400078e0022 */
[----:B------:R-:W-:-:S07]  /*25570*/  IMAD.MOV.U32 R28, RZ, RZ, R14 ;  /* 0x000000ffff1c7224 */ /* 0x000fce00078e000e */
[----:B------:R-:W-:Y:S05]  /*25580*/  WARPSYNC.COLLECTIVE R15, `(.L_x_8839) ;  /* 0x000000000f087348 */ /* 0x000fea0003c00000 */
[----:B------:R0:W1:Y:S02]  /*25590*/  SHFL.IDX P6, R14, R13, R12, R11 ;  /* 0x0000000c0d0e7389 */ /* 0x00006400000c000b */
[----:B01----:R-:W-:Y:S01]  /*255a0*/  ENDCOLLECTIVE ;  /* 0x000000000000791b */ /* 0x003fe20003800000 */
.L_x_8839:
[----:B------:R-:W2:Y:S01]  /*255b0*/  @!P1 LD.E.128 R8, desc[UR38][R8.64] ;  /* 0x0000002608089980 */ /* 0x000ea2000c101d00 */
[----:B------:R-:W-:-:S05]  /*255c0*/  @!P1 IADD3 R14, P2, R14, R31, RZ ;  /* 0x0000001f0e0e9210 */ /* 0x000fca0007f5e0ff */
[----:B------:R-:W-:-:S04]  /*255d0*/  @!P1 IMAD.X R3, R28, 0x1, R29, P2 ;  /* 0x000000011c039824 */ /* 0x000fc800010e061d */
[----:B------:R-:W-:-:S05]  /*255e0*/  @!P1 IMAD.MOV.U32 R15, RZ, RZ, R3 ;  /* 0x000000ffff0f9224 */ /* 0x000fca00078e0003 */
[----:B------:R0:W5:Y:S01]  /*255f0*/  @!P1 LD.E.128 R28, desc[UR38][R14.64] ;  /* 0x000000260e1c9980 */ /* 0x000162000c101d00 */
[----:B------:R-:W-:Y:S02]  /*25600*/  CS2R R50, SRZ ;  /* 0x0000000000327805 */ /* 0x000fe4000001ff00 */
[----:B------:R-:W-:Y:S01]  /*25610*/  CS2R R52, SRZ ;  /* 0x0000000000347805 */ /* 0x000fe2000001ff00 */
[----:B------:R-:W-:Y:S01]  /*25620*/  IMAD.MOV.U32 R13, RZ, RZ, R35 ;  /* 0x000000ffff0d7224 */ /* 0x000fe200078e0023 */
[----:B------:R-:W-:Y:S02]  /*25630*/  CS2R R38, SRZ ;  /* 0x0000000000267805 */ /* 0x000fe4000001ff00 */
[----:B------:R-:W-:Y:S01]  /*25640*/  CS2R R40, SRZ ;  /* 0x0000000000287805 */ /* 0x000fe2000001ff00 */
[----:B0-----:R-:W-:Y:S02]  /*25650*/  IMAD.MOV.U32 R15, RZ, RZ, -0x1 ;  /* 0xffffffffff0f7424 */ /* 0x001fe400078e00ff */
[----:B--2---:R-:W-:-:S02]  /*25660*/  @!P1 IMAD.MOV.U32 R50, RZ, RZ, R8 ;  /* 0x000000ffff329224 */ /* 0x004fc400078e0008 */
[----:B------:R-:W-:Y:S02]  /*25670*/  @!P1 IMAD.MOV.U32 R51, RZ, RZ, R9 ;  /* 0x000000ffff339224 */ /* 0x000fe400078e0009 */
[----:B------:R-:W-:Y:S02]  /*25680*/  IMAD.MOV.U32 R3, RZ, RZ, R50 ;  /* 0x000000ffff037224 */ /* 0x000fe400078e0032 */
[----:B------:R-:W-:Y:S02]  /*25690*/  IMAD.MOV.U32 R12, RZ, RZ, R51 ;  /* 0x000000ffff0c7224 */ /* 0x000fe400078e0033 */
[----:B------:R-:W-:Y:S02]  /*256a0*/  @!P1 IMAD.MOV.U32 R53, RZ, RZ, R11 ;  /* 0x000000ffff359224 */ /* 0x000fe400078e000b */
[----:B------:R-:W-:Y:S01]  /*256b0*/  IMAD.MOV.U32 R11, RZ, RZ, 0x181f ;  /* 0x0000181fff0b7424 */ /* 0x000fe200078e00ff */
[----:B------:R-:W-:Y:S01]  /*256c0*/  PRMT R59, R3, 0x5410, R12 ;  /* 0x00005410033b7816 */ /* 0x000fe2000000000c */
[----:B------:R-:W-:-:S02]  /*256d0*/  IMAD.MOV.U32 R12, RZ, RZ, 0x3 ;  /* 0x00000003ff0c7424 */ /* 0x000fc400078e00ff */
[----:B------:R-:W-:Y:S02]  /*256e0*/  @!P1 IMAD.MOV.U32 R52, RZ, RZ, R10 ;  /* 0x000000ffff349224 */ /* 0x000fe400078e000a */
[----:B------:R-:W-:-:S07]  /*256f0*/  IMAD.MOV.U32 R9, RZ, RZ, R53 ;  /* 0x000000ffff097224 */ /* 0x000fce00078e0035 */
[----:B-----5:R-:W-:Y:S05]  /*25700*/  WARPSYNC.COLLECTIVE R15, `(.L_x_8840) ;  /* 0x000000000f087348 */ /* 0x020fea0003c00000 */
[----:B------:R0:W1:Y:S02]  /*25710*/  SHFL.IDX P6, R14, R13, R12, R11 ;  /* 0x0000000c0d0e7389 */ /* 0x00006400000c000b */
[----:B01---5:R-:W-:Y:S01]  /*25720*/  ENDCOLLECTIVE ;  /* 0x000000000000791b */ /* 0x023fe20003800000 */
.L_x_8840:
[----:B------:R-:W-:-:S05]  /*25730*/  IMAD.MOV.U32 R8, RZ, RZ, R52 ;  /* 0x000000ffff087224 */ /* 0x000fca00078e0034 */
[----:B------:R-:W-:Y:S01]  /*25740*/  PRMT R44, R8, 0x5410, R9 ;  /* 0x00005410082c7816 */ /* 0x000fe20000000009 */
[----:B------:R-:W-:Y:S02]  /*25750*/  @!P1 IMAD.MOV.U32 R38, RZ, RZ, R28 ;  /* 0x000000ffff269224 */ /* 0x000fe400078e001c */
[----:B------:R-:W-:Y:S02]  /*25760*/  @!P1 IMAD.MOV.U32 R39, RZ, RZ, R29 ;  /* 0x000000ffff279224 */ /* 0x000fe400078e001d */
[----:B------:R-:W-:Y:S02]  /*25770*/  @!P1 IMAD.MOV.U32 R40, RZ, RZ, R30 ;  /* 0x000000ffff289224 */ /* 0x000fe400078e001e */
[----:B------:R-:W-:Y:S02]  /*25780*/  @!P1 IMAD.MOV.U32 R41, RZ, RZ, R31 ;  /* 0x000000ffff299224 */ /* 0x000fe400078e001f */
[----:B------:R-:W-:Y:S02]  /*25790*/  IMAD.MOV.U32 R13, RZ, RZ, R32 ;  /* 0x000000ffff0d7224 */ /* 0x000fe400078e0020 */
[----:B------:R-:W-:-:S02]  /*257a0*/  IMAD.MOV.U32 R8, RZ, RZ, R38 ;  /* 0x000000ffff087224 */ /* 0x000fc400078e0026 */
[----:B------:R-:W-:Y:S02]  /*257b0*/  IMAD.MOV.U32 R9, RZ, RZ, R39 ;  /* 0x000000ffff097224 */ /* 0x000fe400078e0027 */
[----:B------:R-:W-:Y:S02]  /*257c0*/  IMAD.MOV.U32 R10, RZ, RZ, R40 ;  /* 0x000000ffff0a7224 */ /* 0x000fe400078e0028 */
[----:B------:R-:W-:Y:S01]  /*257d0*/  IMAD.MOV.U32 R3, RZ, RZ, R14 ;  /* 0x000000ffff037224 */ /* 0x000fe200078e000e */
[----:B------:R-:W-:-:S07]  /*257e0*/  PRMT R62, R8, 0x5410, R9 ;  /* 0x00005410083e7816 */ /* 0x000fce0000000009 */
[----:B------:R-:W-:Y:S05]  /*257f0*/  WARPSYNC.COLLECTIVE R15, `(.L_x_8841) ;  /* 0x000000000f087348 */ /* 0x000fea0003c00000 */
[----:B------:R0:W1:Y:S02]  /*25800*/  SHFL.IDX P6, R14, R13, R12, R11 ;  /* 0x0000000c0d0e7389 */ /* 0x00006400000c000b */
[----:B01----:R-:W-:Y:S01]  /*25810*/  ENDCOLLECTIVE ;  /* 0x000000000000791b */ /* 0x003fe20003800000 */
.L_x_8841:
[----:B------:R-:W-:Y:S02]  /*25820*/  CS2R R8, SRZ ;  /* 0x0000000000087805 */ /* 0x000fe4000001ff00 */
[----:B------:R-:W-:Y:S01]  /*25830*/  MOV R13, R33 ;  /* 0x00000021000d7202 */ /* 0x000fe20000000f00 */
[----:B------:R-:W-:-:S07]  /*25840*/  IMAD.MOV.U32 R32, RZ, RZ, R14 ;  /* 0x000000ffff207224 */ /* 0x000fce00078e000e */
[----:B------:R-:W-:Y:S05]  /*25850*/  WARPSYNC.COLLECTIVE R15, `(.L_x_8842) ;  /* 0x000000000f087348 */ /* 0x000fea0003c00000 */
[----:B------:R0:W1:Y:S02]  /*25860*/  SHFL.IDX P6, R14, R13, R12, R11 ;  /* 0x0000000c0d0e7389 */ /* 0x00006400000c000b */
[----:B01----:R-:W-:Y:S01]  /*25870*/  ENDCOLLECTIVE ;  /* 0x000000000000791b */ /* 0x003fe20003800000 */
.L_x_8842:
[----:B------:R-:W-:Y:S02]  /*25880*/  IMAD.MOV.U32 R13, RZ, RZ, R34 ;  /* 0x000000ffff0d7224 */ /* 0x000fe400078e0022 */
[----:B------:R-:W-:-:S07]  /*25890*/  IMAD.MOV.U32 R33, RZ, RZ, R14 ;  /* 0x000000ffff217224 */ /* 0x000fce00078e000e */
[----:B------:R-:W-:Y:S05]  /*258a0*/  WARPSYNC.COLLECTIVE R15, `(.L_x_8843) ;  /* 0x000000000f087348 */ /* 0x000fea0003c00000 */
[----:B------:R0:W1:Y:S02]  /*258b0*/  SHFL.IDX P6, R14, R13, R12, R11 ;  /* 0x0000000c0d0e7389 */ /* 0x00006400000c000b */
[----:B01----:R-:W-:Y:S01]  /*258c0*/  ENDCOLLECTIVE ;  /* 0x000000000000791b */ /* 0x003fe20003800000 */
.L_x_8843:
[----:B------:R-:W-:-:S05]  /*258d0*/  IMAD.MOV.U32 R11, RZ, RZ, R41 ;  /* 0x000000ffff0b7224 */ /* 0x000fca00078e0029 */
[----:B------:R-:W-:Y:S01]  /*258e0*/  PRMT R63, R10, 0x5410, R11 ;  /* 0x000054100a3f7816 */ /* 0x000fe2000000000b */
[----:B------:R-:W-:Y:S01]  /*258f0*/  IMAD.MOV.U32 R34, RZ, RZ, R14 ;  /* 0x000000ffff227224 */ /* 0x000fe200078e000e */
[----:B------:R-:W-:Y:S06]  /*25900*/  BRA `(.L_x_8844) ;  /* 0xfffffe6800d47947 */ /* 0x000fec000383ffff */
.L_x_8514:
[----:B0-----:R0:W1:Y:S02]  /*25910*/  SYNCS.PHASECHK.TRANS64.TRYWAIT P4, [R2+URZ+0x28800], R29 ;  /* 0x0288001d020075a7 */ /* 0x001064000808017f */
[----:B-1----:R-:W-:Y:S05]  /*25920*/  @!P4 NANOSLEEP.SYNCS 0x989680 ;  /* 0x009896800000c95d */ /* 0x002fea0003900000 */
[----:B------:R-:W1:Y:S02]  /*25930*/  @!P4 SYNCS.PHASECHK.TRANS64 P4, [R2+URZ+0x28800], R29 ;  /* 0x0288001d0200c5a7 */ /* 0x000e64000808007f */
[----:B-1----:R-:W-:Y:S05]  /*25940*/  @!P4 BRA `(.L_x_8514) ;  /* 0xfffffffc00f0c947 */ /* 0x002fea000383ffff */
[----:B------:R-:W-:Y:S05]  /*25950*/  BRA `(.L_x_8845) ;  /* 0xfffffe6c006c7947 */ /* 0x000fea000383ffff */
.L_x_8524:
[----:B0-----:R0:W2:Y:S02]  /*25960*/  SYNCS.PHASECHK.TRANS64.TRYWAIT P2, [R11+URZ+0x28830], R0 ;  /* 0x028830000b0075a7 */ /* 0x0010a4000804017f */
[----:B--2---:R-:W-:Y:S05]  /*25970*/  @!P2 NANOSLEEP.SYNCS 0x989680 ;  /* 0x009896800000a95d */ /* 0x004fea0003900000 */
[----:B------:R-:W2:Y:S02]  /*25980*/  @!P2 SYNCS.PHASECHK.TRANS64 P2, [R11+URZ+0x28830], R0 ;  /* 0x028830000b00a5a7 */ /* 0x000ea4000804007f */
[----:B--2---:R-:W-:Y:S05]  /*25990*/  @!P2 BRA `(.L_x_8524) ;  /* 0xfffffffc00f0a947 */ /* 0x004fea000383ffff */
[----:B------:R-:W-:Y:S05]  /*259a0*/  BRA `(.L_x_8523) ;  /* 0xfffffe8400c87947 */ /* 0x000fea000383ffff */
.L_x_8542:
[----:B-1----:R1:W2:Y:S02]  /*259b0*/  SYNCS.PHASECHK.TRANS64.TRYWAIT P5, [R11+URZ+0x28830], R6 ;  /* 0x028830060b0075a7 */ /* 0x0022a400080a017f */
[----:B--2---:R-:W-:Y:S05]  /*259c0*/  @!P5 NANOSLEEP.SYNCS 0x989680 ;  /* 0x009896800000d95d */ /* 0x004fea0003900000 */
[----:B------:R-:W2:Y:S02]  /*259d0*/  @!P5 SYNCS.PHASECHK.TRANS64 P5, [R11+URZ+0x28830], R6 ;  /* 0x028830060b00d5a7 */ /* 0x000ea400080a007f */
[----:B--2---:R-:W-:Y:S05]  /*259e0*/  @!P5 BRA `(.L_x_8542) ;  /* 0xfffffffc00f0d947 */ /* 0x004fea000383ffff */
[----:B------:R-:W-:Y:S05]  /*259f0*/  BRA `(.L_x_8541) ;  /* 0xfffffeb800a07947 */ /* 0x000fea000383ffff */
.L_x_8546:
[----:B-1----:R1:W2:Y:S02]  /*25a00*/  SYNCS.PHASECHK.TRANS64.TRYWAIT P4, [R11+URZ+0x28850], R6 ;  /* 0x028850060b0075a7 */ /* 0x0022a4000808017f */
[----:B--2---:R-:W-:Y:S05]  /*25a10*/  @!P4 NANOSLEEP.SYNCS 0x989680 ;  /* 0x009896800000c95d */ /* 0x004fea0003900000 */
[----:B------:R-:W2:Y:S02]  /*25a20*/  @!P4 SYNCS.PHASECHK.TRANS64 P4, [R11+URZ+0x28850], R6 ;  /* 0x028850060b00c5a7 */ /* 0x000ea4000808007f */
[----:B--2---:R-:W-:Y:S05]  /*25a30*/  @!P4 BRA `(.L_x_8546) ;  /* 0xfffffffc00f0c947 */ /* 0x004fea000383ffff */
[----:B------:R-:W-:Y:S05]  /*25a40*/  BRA `(.L_x_8543) ;  /* 0xfffffebc00b07947 */ /* 0x000fea000383ffff */
.L_x_8565:
[----:B-1----:R1:W2:Y:S02]  /*25a50*/  SYNCS.PHASECHK.TRANS64.TRYWAIT P3, [R0+URZ+0x28830], R9 ;  /* 0x02883009000075a7 */ /* 0x0022a4000806017f */
[----:B--2---:R-:W-:Y:S05]  /*25a60*/  @!P3 NANOSLEEP.SYNCS 0x989680 ;  /* 0x009896800000b95d */ /* 0x004fea0003900000 */
[----:B------:R-:W2:Y:S02]  /*25a70*/  @!P3 SYNCS.PHASECHK.TRANS64 P3, [R0+URZ+0x28830], R9 ;  /* 0x028830090000b5a7 */ /* 0x000ea4000806007f */
[----:B--2---:R-:W-:Y:S05]  /*25a80*/  @!P3 BRA `(.L_x_8565) ;  /* 0xfffffffc00f0b947 */ /* 0x004fea000383ffff */
[----:B------:R-:W-:Y:S05]  /*25a90*/  BRA `(.L_x_8564) ;  /* 0xfffffeec00c07947 */ /* 0x000fea000383ffff */
.L_x_8569:
[----:B-1----:R1:W2:Y:S02]  /*25aa0*/  SYNCS.PHASECHK.TRANS64.TRYWAIT P2, [R9+URZ+0x28850], R0 ;  /* 0x02885000090075a7 */ /* 0x0022a4000804017f */
[----:B--2---:R-:W-:Y:S05]  /*25ab0*/  @!P2 NANOSLEEP.SYNCS 0x989680 ;  /* 0x009896800000a95d */ /* 0x004fea0003900000 */
[----:B------:R-:W2:Y:S02]  /*25ac0*/  @!P2 SYNCS.PHASECHK.TRANS64 P2, [R9+URZ+0x28850], R0 ;  /* 0x028850000900a5a7 */ /* 0x000ea4000804007f */
[----:B--2---:R-:W-:Y:S05]  /*25ad0*/  @!P2 BRA `(.L_x_8569) ;  /* 0xfffffffc00f0a947 */ /* 0x004fea000383ffff */
[----:B------:R-:W-:Y:S05]  /*25ae0*/  BRA `(.L_x_8566) ;  /* 0xfffffef000d07947 */ /* 0x000fea000383ffff */
.L_x_8576:
[----:B-1----:R1:W2:Y:S02]  /*25af0*/  SYNCS.PHASECHK.TRANS64.TRYWAIT P3, [R0+URZ+0x28830], R9 ;  /* 0x02883009000075a7 */ /* 0x0022a4000806017f */
[----:B--2---:R-:W-:Y:S05]  /*25b00*/  @!P3 NANOSLEEP.SYNCS 0x989680 ;  /* 0x009896800000b95d */ /* 0x004fea0003900000 */
[----:B------:R-:W2:Y:S02]  /*25b10*/  @!P3 SYNCS.PHASECHK.TRANS64 P3, [R0+URZ+0x28830], R9 ;  /* 0x028830090000b5a7 */ /* 0x000ea4000806007f */
[----:B--2---:R-:W-:Y:S05]  /*25b20*/  @!P3 BRA `(.L_x_8576) ;  /* 0xfffffffc00f0b947 */ /* 0x004fea000383ffff */
[----:B------:R-:W-:Y:S05]  /*25b30*/  BRA `(.L_x_8575) ;  /* 0xffffff1000247947 */ /* 0x000fea000383ffff */
.L_x_8580:
[----:B-1----:R1:W2:Y:S02]  /*25b40*/  SYNCS.PHASECHK.TRANS64.TRYWAIT P2, [R9+URZ+0x28850], R0 ;  /* 0x02885000090075a7 */ /* 0x0022a4000804017f */
[----:B--2---:R-:W-:Y:S05]  /*25b50*/  @!P2 NANOSLEEP.SYNCS 0x989680 ;  /* 0x009896800000a95d */ /* 0x004fea0003900000 */
[----:B------:R-:W2:Y:S02]  /*25b60*/  @!P2 SYNCS.PHASECHK.TRANS64 P2, [R9+URZ+0x28850], R0 ;  /* 0x028850000900a5a7 */ /* 0x000ea4000804007f */
[----:B--2---:R-:W-:Y:S05]  /*25b70*/  @!P2 BRA `(.L_x_8580) ;  /* 0xfffffffc00f0a947 */ /* 0x004fea000383ffff */
[----:B------:R-:W-:Y:S05]  /*25b80*/  BRA `(.L_x_8577) ;  /* 0xffffff1400347947 */ /* 0x000fea000383ffff */
.L_x_8593:
[----:B-1----:R1:W2:Y:S02]  /*25b90*/  SYNCS.PHASECHK.TRANS64.TRYWAIT P0, [R13+URZ+0x28850], R4 ;  /* 0x028850040d0075a7 */ /* 0x0022a4000800017f */
[----:B--2---:R-:W-:Y:S05]  /*25ba0*/  @!P0 NANOSLEEP.SYNCS 0x989680 ;  /* 0x009896800000895d */ /* 0x004fea0003900000 */
[----:B------:R-:W2:Y:S02]  /*25bb0*/  @!P0 SYNCS.PHASECHK.TRANS64 P0, [R13+URZ+0x28850], R4 ;  /* 0x028850040d0085a7 */ /* 0x000ea4000800007f */
[----:B--2---:R-:W-:Y:S05]  /*25bc0*/  @!P0 BRA `(.L_x_8593) ;  /* 0xfffffffc00f08947 */ /* 0x004fea000383ffff */
[----:B------:R-:W-:Y:S05]  /*25bd0*/  BRA `(.L_x_8592) ;  /* 0xffffff4000807947 */ /* 0x000fea000383ffff */
.L_x_8607:
[----:B------:R-:W-:Y:S01]  /*25be0*/  IMAD.MOV.U32 R13, RZ, RZ, R4 ;  /* 0x000000ffff0d7224 */ /* 0x000fe200078e0004 */
[----:B------:R-:W-:Y:S01]  /*25bf0*/  MOV R11, 0x181f ;  /* 0x0000181f000b7802 */ /* 0x000fe20000000f00 */
[----:B------:R-:W-:Y:S02]  /*25c00*/  IMAD.MOV.U32 R12, RZ, RZ, RZ ;  /* 0x000000ffff0c7224 */ /* 0x000fe400078e00ff */
[----:B------:R-:W-:-:S07]  /*25c10*/  IMAD.MOV.U32 R15, RZ, RZ, -0x1 ;  /* 0xffffffffff0f7424 */ /* 0x000fce00078e00ff */
[----:B01----:R-:W-:Y:S05]  /*25c20*/  WARPSYNC.COLLECTIVE R15, `(.L_x_8846) ;  /* 0x000000000f087348 */ /* 0x003fea0003c00000 */
[----:B------:R2:W3:Y:S02]  /*25c30*/  SHFL.IDX P6, R14, R13, R12, R11 ;  /* 0x0000000c0d0e7389 */ /* 0x0004e400000c000b */
[----:B0123--:R-:W-:Y:S01]  /*25c40*/  ENDCOLLECTIVE ;  /* 0x000000000000791b */ /* 0x00ffe20003800000 */
.L_x_8846:
[----:B------:R-:W-:Y:S02]  /*25c50*/  IMAD.MOV.U32 R13, RZ, RZ, R0 ;  /* 0x000000ffff0d7224 */ /* 0x000fe400078e0000 */
[----:B------:R-:W-:-:S07]  /*25c60*/  IMAD.MOV.U32 R3, RZ, RZ, R14 ;  /* 0x000000ffff037224 */ /* 0x000fce00078e000e */
[----:B------:R-:W-:Y:S05]  /*25c70*/  WARPSYNC.COLLECTIVE R15, `(.L_x_8847) ;  /* 0x000000000f087348 */ /* 0x000fea0003c00000 */
[----:B------:R0:W1:Y:S02]  /*25c80*/  SHFL.IDX P6, R14, R13, R12, R11 ;  /* 0x0000000c0d0e7389 */ /* 0x00006400000c000b */
[----:B01----:R-:W-:Y:S01]  /*25c90*/  ENDCOLLECTIVE ;  /* 0x000000000000791b */ /* 0x003fe20003800000 */
.L_x_8847:
[----:B------:R-:W-:Y:S05]  /*25ca0*/  BRA `(.L_x_8848) ;  /* 0xffffff6400b07947 */ /* 0x000fea000383ffff */
.L_x_8610:
[----:B------:R-:W-:Y:S01]  /*25cb0*/  BSSY B1, `(.L_x_8849) ;  /* 0x0000008000017945 */ /* 0x000fe20003800000 */
[----:B------:R-:W-:Y:S02]  /*25cc0*/  IMAD.MOV.U32 R13, RZ, RZ, R4 ;  /* 0x000000ffff0d7224 */ /* 0x000fe400078e0004 */
[----:B------:R-:W-:Y:S02]  /*25cd0*/  IMAD.MOV.U32 R12, RZ, RZ, 0x1 ;  /* 0x00000001ff0c7424 */ /* 0x000fe400078e00ff */
[----:B------:R-:W-:Y:S02]  /*25ce0*/  IMAD.MOV.U32 R11, RZ, RZ, 0x181f ;  /* 0x0000181fff0b7424 */ /* 0x000fe400078e00ff */
[----:B---3--:R-:W-:-:S07]  /*25cf0*/  IMAD.MOV.U32 R15, RZ, RZ, -0x1 ;  /* 0xffffffffff0f7424 */ /* 0x008fce00078e00ff */
[----:B012-4-:R-:W-:Y:S05]  /*25d00*/  WARPSYNC.COLLECTIVE R15, `(.L_x_8850) ;  /* 0x000000000f087348 */ /* 0x017fea0003c00000 */
[----:B----4-:R3:W4:Y:S02]  /*25d10*/  SHFL.IDX P6, R14, R13, R12, R11 ;  /* 0x0000000c0d0e7389 */ /* 0x01072400000c000b */
[----:B01234-:R-:W-:Y:S01]  /*25d20*/  ENDCOLLECTIVE ;  /* 0x000000000000791b */ /* 0x01ffe20003800000 */
.L_x_8850:
[----:B------:R-:W-:Y:S05]  /*25d30*/  BSYNC B1 ;  /* 0x0000000000017941 */ /* 0x000fea0003800000 */
.L_x_8849:
        /* <DEDUP_REMOVED lines=8> */
.L_x_8851:
[----:B------:R-:W-:Y:S05]  /*25dc0*/  BRA `(.L_x_8852) ;  /* 0xffffff6400b07947 */ /* 0x000fea000383ffff */
.L_x_8613:
[----:B------:R-:W-:Y:S01]  /*25dd0*/  BSSY B1, `(.L_x_8853) ;  /* 0x0000008000017945 */ /* 0x000fe20003800000 */
[----:B------:R-:W-:Y:S01]  /*25de0*/  IMAD.MOV.U32 R13, RZ, RZ, R4 ;  /* 0x000000ffff0d7224 */ /* 0x000fe200078e0004 */
[----:B0-----:R-:W-:Y:S01]  /*25df0*/  MOV R15, 0xffffffff ;  /* 0xffffffff000f7802 */ /* 0x001fe20000000f00 */
[----:B------:R-:W-:Y:S02]  /*25e00*/  IMAD.MOV.U32 R12, RZ, RZ, 0x2 ;  /* 0x00000002ff0c7424 */ /* 0x000fe400078e00ff */
[----:B------:R-:W-:-:S07]  /*25e10*/  IMAD.MOV.U32 R11, RZ, RZ, 0x181f ;  /* 0x0000181fff0b7424 */ /* 0x000fce00078e00ff */
[----:B-1234-:R-:W-:Y:S05]  /*25e20*/  WARPSYNC.COLLECTIVE R15, `(.L_x_8854) ;  /* 0x000000000f087348 */ /* 0x01efea0003c00000 */
[----:B----4-:R0:W4:Y:S02]  /*25e30*/  SHFL.IDX P6, R14, R13, R12, R11 ;  /* 0x0000000c0d0e7389 */ /* 0x01012400000c000b */
[----:B01234-:R-:W-:Y:S01]  /*25e40*/  ENDCOLLECTIVE ;  /* 0x000000000000791b */ /* 0x01ffe20003800000 */
.L_x_8854:
[----:B------:R-:W-:Y:S05]  /*25e50*/  BSYNC B1 ;  /* 0x0000000000017941 */ /* 0x000fea0003800000 */
.L_x_8853:
        /* <DEDUP_REMOVED lines=8> */
.L_x_8855:
[----:B------:R-:W-:Y:S05]  /*25ee0*/  BRA `(.L_x_8856) ;  /* 0xffffff6400b07947 */ /* 0x000fea000383ffff */
.L_x_8616:
[----:B------:R-:W-:Y:S01]  /*25ef0*/  BSSY B1, `(.L_x_8857) ;  /* 0x0000008000017945 */ /* 0x000fe20003800000 */
[----:B------:R-:W-:Y:S02]  /*25f00*/  IMAD.MOV.U32 R13, RZ, RZ, R4 ;  /* 0x000000ffff0d7224 */ /* 0x000fe400078e0004 */
[----:B------:R-:W-:Y:S02]  /*25f10*/  IMAD.MOV.U32 R12, RZ, RZ, 0x3 ;  /* 0x00000003ff0c7424 */ /* 0x000fe400078e00ff */
[----:B------:R-:W-:Y:S02]  /*25f20*/  IMAD.MOV.U32 R11, RZ, RZ, 0x181f ;  /* 0x0000181fff0b7424 */ /* 0x000fe400078e00ff */
[----:B0-----:R-:W-:-:S07]  /*25f30*/  IMAD.MOV.U32 R15, RZ, RZ, -0x1 ;  /* 0xffffffffff0f7424 */ /* 0x001fce00078e00ff */
[----:B-1234-:R-:W-:Y:S05]  /*25f40*/  WARPSYNC.COLLECTIVE R15, `(.L_x_8858) ;  /* 0x000000000f087348 */ /* 0x01efea0003c00000 */
[----:B------:R0:W0:Y:S02]  /*25f50*/  SHFL.IDX P6, R14, R13, R12, R11 ;  /* 0x0000000c0d0e7389 */ /* 0x00002400000c000b */
[----:B01234-:R-:W-:Y:S01]  /*25f60*/  ENDCOLLECTIVE ;  /* 0x000000000000791b */ /* 0x01ffe20003800000 */
.L_x_8858:
[----:B------:R-:W-:Y:S05]  /*25f70*/  BSYNC B1 ;  /* 0x0000000000017941 */ /* 0x000fea0003800000 */
.L_x_8857:
        /* <DEDUP_REMOVED lines=8> */
.L_x_8859:
[----:B------:R-:W-:Y:S05]  /*26000*/  BRA `(.L_x_8860) ;  /* 0xffffff6400b07947 */ /* 0x000fea000383ffff */
.L_x_8641:
        /* <DEDUP_REMOVED lines=11> */
.L_x_8862:
[----:B------:R-:W-:Y:S05]  /*260c0*/  BSYNC B1 ;  /* 0x0000000000017941 */ /* 0x000fea0003800000 */
.L_x_8861:
[----:B------:R-:W-:Y:S05]  /*260d0*/  BRA `(.L_x_8863) ;  /* 0xffffff7c00f07947 */ /* 0x000fea000383ffff */
.L_x_8643:
[----:B------:R-:W-:Y:S01]  /*260e0*/  BSSY B1, `(.L_x_8864) ;  /* 0x0000006000017945 */ /* 0x000fe20003800000 */
[----:B------:R-:W-:-:S07]  /*260f0*/  IMAD.MOV.U32 R15, RZ, RZ, -0x1 ;  /* 0xffffffffff0f7424 */ /* 0x000fce00078e00ff */
[----:B01----:R-:W-:Y:S05]  /*26100*/  WARPSYNC.COLLECTIVE R15, `(.L_x_8865) ;  /* 0x000000000f0c7348 */ /* 0x003fea0003c00000 */
[----:B------:R-:W-:Y:S02]  /*26110*/  ELECT P6, UR62, PT ;  /* 0x00000000003e782f */ /* 0x000fe400038c0000 */
[----:B------:R-:W-:Y:S01]  /*26120*/  MOV R14, UR62 ;  /* 0x0000003e000e7c02 */ /* 0x000fe20008000f00 */
[----:B01----:R-:W-:Y:S10]  /*26130*/  ENDCOLLECTIVE ;  /* 0x000000000000791b */ /* 0x003ff40003800000 */
.L_x_8865:
[----:B------:R-:W-:Y:S05]  /*26140*/  BSYNC B1 ;  /* 0x0000000000017941 */ /* 0x000fea0003800000 */
.L_x_8864:
[----:B------:R-:W-:Y:S01]  /*26150*/  PLOP3.LUT P1, PT, P6, PT, PT, 0x80, 0x0 ;  /* 0x000000000000781c */ /* 0x000fe2000372f070 */
[----:B------:R-:W-:-:S12]  /*26160*/  BRA `(.L_x_8642) ;  /* 0xffffff7c00e47947 */ /* 0x000fd8000383ffff */
.L_x_8645:
[----:B-1----:R-:W2:Y:S02]  /*26170*/  LDL R6, [R1] ;  /* 0x0000000001067983 */ /* 0x002ea40000100800 */
[----:B--2---:R1:W2:Y:S02]  /*26180*/  SYNCS.PHASECHK.TRANS64.TRYWAIT P0, [R6+URZ+0x28820], R5 ;  /* 0x02882005060075a7 */ /* 0x0042a4000800017f */
[----:B--2---:R-:W-:Y:S05]  /*26190*/  @!P0 NANOSLEEP.SYNCS 0x989680 ;  /* 0x009896800000895d */ /* 0x004fea0003900000 */
[----:B------:R-:W2:Y:S02]  /*261a0*/  @!P0 SYNCS.PHASECHK.TRANS64 P0, [R6+URZ+0x28820], R5 ;  /* 0x02882005060085a7 */ /* 0x000ea4000800007f */
[----:B--2---:R-:W-:Y:S05]  /*261b0*/  @!P0 BRA `(.L_x_8645) ;  /* 0xfffffffc00ec8947 */ /* 0x004fea000383ffff */
[----:B------:R-:W-:Y:S05]  /*261c0*/  BRA `(.L_x_8866) ;  /* 0xffffff7c00f47947 */ /* 0x000fea000383ffff */
.L_x_8649:
[----:B-1----:R1:W2:Y:S02]  /*261d0*/  SYNCS.PHASECHK.TRANS64.TRYWAIT P0, [R7+URZ+0x288a0], R10 ;  /* 0x0288a00a070075a7 */ /* 0x0022a4000800017f */
[----:B--2---:R-:W-:Y:S05]  /*261e0*/  @!P0 NANOSLEEP.SYNCS 0x989680 ;  /* 0x009896800000895d */ /* 0x004fea0003900000 */
[----:B------:R-:W2:Y:S02]  /*261f0*/  @!P0 SYNCS.PHASECHK.TRANS64 P0, [R7+URZ+0x288a0], R10 ;  /* 0x0288a00a070085a7 */ /* 0x000ea4000800007f */
[----:B--2---:R-:W-:Y:S05]  /*26200*/  @!P0 BRA `(.L_x_8649) ;  /* 0xfffffffc00f08947 */ /* 0x004fea000383ffff */
[----:B------:R-:W-:Y:S05]  /*26210*/  BRA `(.L_x_8867) ;  /* 0xffffff8000187947 */ /* 0x000fea000383ffff */
.L_x_8655:
[----:B0-----:R0:W2:Y:S02]  /*26220*/  SYNCS.PHASECHK.TRANS64.TRYWAIT P0, [R7+URZ+0x288c0], R10 ;  /* 0x0288c00a070075a7 */ /* 0x0010a4000800017f */
[----:B--2---:R-:W-:Y:S05]  /*26230*/  @!P0 NANOSLEEP.SYNCS 0x989680 ;  /* 0x009896800000895d */ /* 0x004fea0003900000 */
[----:B------:R-:W2:Y:S02]  /*26240*/  @!P0 SYNCS.PHASECHK.TRANS64 P0, [R7+URZ+0x288c0], R10 ;  /* 0x0288c00a070085a7 */ /* 0x000ea4000800007f */
[----:B--2---:R-:W-:Y:S05]  /*26250*/  @!P0 BRA `(.L_x_8655) ;  /* 0xfffffffc00f08947 */ /* 0x004fea000383ffff */
[----:B------:R-:W-:Y:S05]  /*26260*/  BRA `(.L_x_8868) ;  /* 0xffffff8000dc7947 */ /* 0x000fea000383ffff */
.L_x_8663:
[----:B-1----:R1:W2:Y:S02]  /*26270*/  SYNCS.PHASECHK.TRANS64.TRYWAIT P0, [R8+URZ+0x288a0], R7 ;  /* 0x0288a007080075a7 */ /* 0x0022a4000800017f */
[----:B--2---:R-:W-:Y:S05]  /*26280*/  @!P0 NANOSLEEP.SYNCS 0x989680 ;  /* 0x009896800000895d */ /* 0x004fea0003900000 */
[----:B------:R-:W2:Y:S02]  /*26290*/  @!P0 SYNCS.PHASECHK.TRANS64 P0, [R8+URZ+0x288a0], R7 ;  /* 0x0288a007080085a7 */ /* 0x000ea4000800007f */
[----:B--2---:R-:W-:Y:S05]  /*262a0*/  @!P0 BRA `(.L_x_8663) ;  /* 0xfffffffc00f08947 */ /* 0x004fea000383ffff */
[----:B------:R-:W-:Y:S05]  /*262b0*/  BRA `(.L_x_8869) ;  /* 0xffffff8400f47947 */ /* 0x000fea000383ffff */
.L_x_8669:
[----:B--2---:R2:W3:Y:S02]  /*262c0*/  SYNCS.PHASECHK.TRANS64.TRYWAIT P0, [R8+URZ+0x288c0], R7 ;  /* 0x0288c007080075a7 */ /* 0x0044e4000800017f */
[----:B---3--:R-:W-:Y:S05]  /*262d0*/  @!P0 NANOSLEEP.SYNCS 0x989680 ;  /* 0x009896800000895d */ /* 0x008fea0003900000 */
[----:B------:R-:W3:Y:S02]  /*262e0*/  @!P0 SYNCS.PHASECHK.TRANS64 P0, [R8+URZ+0x288c0], R7 ;  /* 0x0288c007080085a7 */ /* 0x000ee4000800007f */
[----:B---3--:R-:W-:Y:S05]  /*262f0*/  @!P0 BRA `(.L_x_8669) ;  /* 0xfffffffc00f08947 */ /* 0x008fea000383ffff */
[----:B------:R-:W-:Y:S05]  /*26300*/  BRA `(.L_x_8870) ;  /* 0xffffff8800b07947 */ /* 0x000fea000383ffff */
.L_x_8691:
        /* <DEDUP_REMOVED lines=11> */
.L_x_8872:
[----:B------:R-:W-:Y:S05]  /*263c0*/  BSYNC B0 ;  /* 0x0000000000007941 */ /* 0x000fea0003800000 */
.L_x_8871:
[----:B------:R-:W-:Y:S05]  /*263d0*/  BRA `(.L_x_8873) ;  /* 0xffffff9800147947 */ /* 0x000fea000383ffff */
.L_x_8693:
[----:B------:R-:W-:Y:S01]  /*263e0*/  BSSY B0, `(.L_x_8874) ;  /* 0x0000006000007945 */ /* 0x000fe20003800000 */
[----:B------:R-:W-:-:S07]  /*263f0*/  IMAD.MOV.U32 R15, RZ, RZ, -0x1 ;  /* 0xffffffffff0f7424 */ /* 0x000fce00078e00ff */
[----:B01-3--:R-:W-:Y:S05]  /*26400*/  WARPSYNC.COLLECTIVE R15, `(.L_x_8875) ;  /* 0x000000000f0c7348 */ /* 0x00bfea0003c00000 */
[----:B------:R-:W-:Y:S02]  /*26410*/  ELECT P6, UR62, PT ;  /* 0x00000000003e782f */ /* 0x000fe400038c0000 */
[----:B------:R-:W-:Y:S01]  /*26420*/  MOV R14, UR62 ;  /* 0x0000003e000e7c02 */ /* 0x000fe20008000f00 */
[----:B01-3--:R-:W-:Y:S10]  /*26430*/  ENDCOLLECTIVE ;  /* 0x000000000000791b */ /* 0x00bff40003800000 */
.L_x_8875:
[----:B------:R-:W-:Y:S05]  /*26440*/  BSYNC B0 ;  /* 0x0000000000007941 */ /* 0x000fea0003800000 */
.L_x_8874:
[----:B------:R-:W-:Y:S05]  /*26450*/  BRA `(.L_x_8876) ;  /* 0xffffff9800207947 */ /* 0x000fea000383ffff */
.L_x_8695:
[----:B-1----:R1:W2:Y:S02]  /*26460*/  SYNCS.PHASECHK.TRANS64.TRYWAIT P0, [R0+URZ+0x28840], R2 ;  /* 0x02884002000075a7 */ /* 0x0022a4000800017f */
[----:B--2---:R-:W-:Y:S05]  /*26470*/  @!P0 NANOSLEEP.SYNCS 0x989680 ;  /* 0x009896800000895d */ /* 0x004fea0003900000 */
[----:B------:R-:W2:Y:S02]  /*26480*/  @!P0 SYNCS.PHASECHK.TRANS64 P0, [R0+URZ+0x28840], R2 ;  /* 0x02884002000085a7 */ /* 0x000ea4000800007f */
[----:B--2---:R-:W-:Y:S05]  /*26490*/  @!P0 BRA `(.L_x_8695) ;  /* 0xfffffffc00f08947 */ /* 0x004fea000383ffff */
[----:B------:R-:W-:Y:S05]  /*264a0*/  BRA `(.L_x_8877) ;  /* 0xffffff9800887947 */ /* 0x000fea000383ffff */
.L_x_8699:
[----:B------:R-:W2:Y:S01]  /*264b0*/  LDL.LU R11, [R1+0x40] ;  /* 0x00004000010b7983 */ /* 0x000ea20000300800 */
[----:B------:R-:W-:Y:S02]  /*264c0*/  IMAD.MOV.U32 R5, RZ, RZ, R12 ;  /* 0x000000ffff057224 */ /* 0x000fe400078e000c */
[----:B------:R-:W-:Y:S02]  /*264d0*/  IMAD.MOV.U32 R13, RZ, RZ, R3 ;  /* 0x000000ffff0d7224 */ /* 0x000fe400078e0003 */
[----:B------:R-:W-:Y:S02]  /*264e0*/  IMAD.MOV.U32 R12, RZ, RZ, RZ ;  /* 0x000000ffff0c7224 */ /* 0x000fe400078e00ff */
[----:B------:R-:W-:Y:S02]  /*264f0*/  IMAD.MOV.U32 R15, RZ, RZ, -0x1 ;  /* 0xffffffffff0f7424 */ /* 0x000fe400078e00ff */
        /* <DEDUP_REMOVED lines=8> */
.L_x_8878:
[----:B------:R-:W-:Y:S02]  /*26580*/  IMAD.MOV.U32 R13, RZ, RZ, R4 ;  /* 0x000000ffff0d7224 */ /* 0x000fe400078e0004 */
[----:B------:R-:W-:-:S07]  /*26590*/  IMAD.MOV.U32 R6, RZ, RZ, R14 ;  /* 0x000000ffff067224 */ /* 0x000fce00078e000e */
[----:B------:R-:W-:Y:S05]  /*265a0*/  WARPSYNC.COLLECTIVE R15, `(.L_x_8879) ;  /* 0x000000000f087348 */ /* 0x000fea0003c00000 */
[----:B------:R0:W1:Y:S02]  /*265b0*/  SHFL.IDX P6, R14, R13, R12, R11 ;  /* 0x0000000c0d0e7389 */ /* 0x00006400000c000b */
[----:B01----:R-:W-:Y:S01]  /*265c0*/  ENDCOLLECTIVE ;  /* 0x000000000000791b */ /* 0x003fe20003800000 */
.L_x_8879:
[----:B------:R-:W-:Y:S02]  /*265d0*/  IMAD.MOV.U32 R13, RZ, RZ, R3 ;  /* 0x000000ffff0d7224 */ /* 0x000fe400078e0003 */
[----:B------:R-:W-:Y:S01]  /*265e0*/  IMAD.MOV.U32 R12, RZ, RZ, 0x1 ;  /* 0x00000001ff0c7424 */ /* 0x000fe200078e00ff */
[----:B------:R-:W-:-:S07]  /*265f0*/  MOV R7, R14 ;  /* 0x0000000e00077202 */ /* 0x000fce0000000f00 */
[----:B------:R-:W-:Y:S05]  /*26600*/  WARPSYNC.COLLECTIVE R15, `(.L_x_8880) ;  /* 0x000000000f087348 */ /* 0x000fea0003c00000 */
[----:B------:R0:W1:Y:S02]  /*26610*/  SHFL.IDX P6, R14, R13, R12, R11 ;  /* 0x0000000c0d0e7389 */ /* 0x00006400000c000b */
[----:B01----:R-:W-:Y:S01]  /*26620*/  ENDCOLLECTIVE ;  /* 0x000000000000791b */ /* 0x003fe20003800000 */
.L_x_8880:
[----:B------:R-:W-:-:S05]  /*26630*/  @!P2 LEA R7, P3, R9, R7, 0x1 ;  /* 0x000000070907a211 */ /* 0x000fca00078608ff */
        /* <DEDUP_REMOVED lines=15> */
.L_x_8881:
[----:B------:R-:W-:Y:S02]  /*26730*/  IMAD.MOV.U32 R13, RZ, RZ, R3 ;  /* 0x000000ffff0d7224 */ /* 0x000fe400078e0003 */
[----:B------:R-:W-:Y:S02]  /*26740*/  IMAD.MOV.U32 R12, RZ, RZ, 0x2 ;  /* 0x00000002ff0c7424 */ /* 0x000fe400078e00ff */
[----:B------:R-:W-:-:S07]  /*26750*/  IMAD.MOV.U32 R5, RZ, RZ, R14 ;  /* 0x000000ffff057224 */ /* 0x000fce00078e000e */
[----:B------:R-:W-:Y:S05]  /*26760*/  WARPSYNC.COLLECTIVE R15, `(.L_x_8882) ;  /* 0x000000000f087348 */ /* 0x000fea0003c00000 */
[----:B------:R0:W1:Y:S02]  /*26770*/  SHFL.IDX P6, R14, R13, R12, R11 ;  /* 0x0000000c0d0e7389 */ /* 0x00006400000c000b */
[----:B01----:R-:W-:Y:S01]  /*26780*/  ENDCOLLECTIVE ;  /* 0x000000000000791b */ /* 0x003fe20003800000 */
.L_x_8882:
        /* <DEDUP_REMOVED lines=16> */
.L_x_8883:
[----:B------:R-:W-:Y:S02]  /*26890*/  IMAD.MOV.U32 R13, RZ, RZ, R3 ;  /* 0x000000ffff0d7224 */ /* 0x000fe400078e0003 */
[----:B------:R-:W-:Y:S02]  /*268a0*/  IMAD.MOV.U32 R12, RZ, RZ, 0x3 ;  /* 0x00000003ff0c7424 */ /* 0x000fe400078e00ff */
[----:B------:R-:W-:-:S07]  /*268b0*/  IMAD.MOV.U32 R5, RZ, RZ, R14 ;  /* 0x000000ffff057224 */ /* 0x000fce00078e000e */
[----:B------:R-:W-:Y:S05]  /*268c0*/  WARPSYNC.COLLECTIVE R15, `(.L_x_8884) ;  /* 0x000000000f087348 */ /* 0x000fea0003c00000 */
[----:B------:R0:W1:Y:S02]  /*268d0*/  SHFL.IDX P6, R14, R13, R12, R11 ;  /* 0x0000000c0d0e7389 */ /* 0x00006400000c000b */
[----:B01----:R-:W-:Y:S01]  /*268e0*/  ENDCOLLECTIVE ;  /* 0x000000000000791b */ /* 0x003fe20003800000 */
.L_x_8884:
        /* <DEDUP_REMOVED lines=16> */
.L_x_8885:
[----:B------:R-:W-:Y:S01]  /*269f0*/  IMAD.MOV.U32 R13, RZ, RZ, R3 ;  /* 0x000000ffff0d7224 */ /* 0x000fe200078e0003 */
[----:B------:R-:W-:Y:S01]  /*26a00*/  MOV R12, 0x4 ;  /* 0x00000004000c7802 */ /* 0x000fe20000000f00 */
[----:B------:R-:W-:-:S07]  /*26a10*/  IMAD.MOV.U32 R5, RZ, RZ, R14 ;  /* 0x000000ffff057224 */ /* 0x000fce00078e000e */
[----:B------:R-:W-:Y:S05]  /*26a20*/  WARPSYNC.COLLECTIVE R15, `(.L_x_8886) ;  /* 0x000000000f087348 */ /* 0x000fea0003c00000 */
[----:B------:R0:W1:Y:S02]  /*26a30*/  SHFL.IDX P6, R14, R13, R12, R11 ;  /* 0x0000000c0d0e7389 */ /* 0x00006400000c000b */
[----:B01----:R-:W-:Y:S01]  /*26a40*/  ENDCOLLECTIVE ;  /* 0x000000000000791b */ /* 0x003fe20003800000 */
.L_x_8886:
        /* <DEDUP_REMOVED lines=16> */
.L_x_8887:
[----:B------:R-:W-:Y:S02]  /*26b50*/  IMAD.MOV.U32 R13, RZ, RZ, R3 ;  /* 0x000000ffff0d7224 */ /* 0x000fe400078e0003 */
[----:B------:R-:W-:Y:S02]  /*26b60*/  IMAD.MOV.U32 R12, RZ, RZ, 0x5 ;  /* 0x00000005ff0c7424 */ /* 0x000fe400078e00ff */
[----:B------:R-:W-:-:S07]  /*26b70*/  IMAD.MOV.U32 R5, RZ, RZ, R14 ;  /* 0x000000ffff057224 */ /* 0x000fce00078e000e */
[----:B------:R-:W-:Y:S05]  /*26b80*/  WARPSYNC.COLLECTIVE R15, `(.L_x_8888) ;  /* 0x000000000f087348 */ /* 0x000fea0003c00000 */
[----:B------:R0:W1:Y:S02]  /*26b90*/  SHFL.IDX P6, R14, R13, R12, R11 ;  /* 0x0000000c0d0e7389 */ /* 0x00006400000c000b */
[----:B01----:R-:W-:Y:S01]  /*26ba0*/  ENDCOLLECTIVE ;  /* 0x000000000000791b */ /* 0x003fe20003800000 */
.L_x_8888:
        /* <DEDUP_REMOVED lines=16> */
.L_x_8889:
[----:B------:R-:W-:Y:S02]  /*26cb0*/  IMAD.MOV.U32 R13, RZ, RZ, R3 ;  /* 0x000000ffff0d7224 */ /* 0x000fe400078e0003 */
[----:B------:R-:W-:Y:S02]  /*26cc0*/  IMAD.MOV.U32 R12, RZ, RZ, 0x6 ;  /* 0x00000006ff0c7424 */ /* 0x000fe400078e00ff */
[----:B------:R-:W-:-:S07]  /*26cd0*/  IMAD.MOV.U32 R5, RZ, RZ, R14 ;  /* 0x000000ffff057224 */ /* 0x000fce00078e000e */
[----:B------:R-:W-:Y:S05]  /*26ce0*/  WARPSYNC.COLLECTIVE R15, `(.L_x_8890) ;  /* 0x000000000f087348 */ /* 0x000fea0003c00000 */
[----:B------:R0:W1:Y:S02]  /*26cf0*/  SHFL.IDX P6, R14, R13, R12, R11 ;  /* 0x0000000c0d0e7389 */ /* 0x00006400000c000b */
[----:B01----:R-:W-:Y:S01]  /*26d00*/  ENDCOLLECTIVE ;  /* 0x000000000000791b */ /* 0x003fe20003800000 */
.L_x_8890:
        /* <DEDUP_REMOVED lines=16> */
.L_x_8891:
[----:B------:R-:W-:Y:S02]  /*26e10*/  IMAD.MOV.U32 R13, RZ, RZ, R3 ;  /* 0x000000ffff0d7224 */ /* 0x000fe400078e0003 */
[----:B------:R-:W-:Y:S02]  /*26e20*/  IMAD.MOV.U32 R12, RZ, RZ, 0x7 ;  /* 0x00000007ff0c7424 */ /* 0x000fe400078e00ff */
[----:B------:R-:W-:-:S07]  /*26e30*/  IMAD.MOV.U32 R5, RZ, RZ, R14 ;  /* 0x000000ffff057224 */ /* 0x000fce00078e000e */
[----:B------:R-:W-:Y:S05]  /*26e40*/  WARPSYNC.COLLECTIVE R15, `(.L_x_8892) ;  /* 0x000000000f087348 */ /* 0x000fea0003c00000 */
[----:B------:R0:W1:Y:S02]  /*26e50*/  SHFL.IDX P6, R14, R13, R12, R11 ;  /* 0x0000000c0d0e7389 */ /* 0x00006400000c000b */
[----:B01----:R-:W-:Y:S01]  /*26e60*/  ENDCOLLECTIVE ;  /* 0x000000000000791b */ /* 0x003fe20003800000 */
.L_x_8892:
        /* <DEDUP_REMOVED lines=14> */
.L_x_8893:
[----:B------:R-:W-:Y:S01]  /*26f50*/  IMAD.MOV.U32 R3, RZ, RZ, R14 ;  /* 0x000000ffff037224 */ /* 0x000fe200078e000e */
[----:B------:R-:W-:Y:S06]  /*26f60*/  BRA `(.L_x_8894) ;  /* 0xffffff9c00407947 */ /* 0x000fec000383ffff */
.L_x_8704:
[----:B--2---:R-:W2:Y:S02]  /*26f70*/  LDL R2, [R1] ;  /* 0x0000000001027983 */ /* 0x004ea40000100800 */
[----:B--2---:R2:W3:Y:S02]  /*26f80*/  SYNCS.PHASECHK.TRANS64.TRYWAIT P0, [R2+URZ+0x28820], R0 ;  /* 0x02882000020075a7 */ /* 0x0044e4000800017f */
[----:B---3--:R-:W-:Y:S05]  /*26f90*/  @!P0 NANOSLEEP.SYNCS 0x989680 ;  /* 0x009896800000895d */ /* 0x008fea0003900000 */
[----:B------:R-:W3:Y:S02]  /*26fa0*/  @!P0 SYNCS.PHASECHK.TRANS64 P0, [R2+URZ+0x28820], R0 ;  /* 0x02882000020085a7 */ /* 0x000ee4000800007f */
[----:B---3--:R-:W-:Y:S05]  /*26fb0*/  @!P0 BRA `(.L_x_8704) ;  /* 0xfffffffc00ec8947 */ /* 0x008fea000383ffff */
[----:B------:R-:W-:Y:S05]  /*26fc0*/  BRA `(.L_x_8895) ;  /* 0xffffff9c00b07947 */ /* 0x000fea000383ffff */
.L_x_8713:
[----:B--2---:R2:W3:Y:S02]  /*26fd0*/  SYNCS.PHASECHK.TRANS64.TRYWAIT P0, [R3+URZ+0x28840], R2 ;  /* 0x02884002030075a7 */ /* 0x0044e4000800017f */
[----:B---3--:R-:W-:Y:S05]  /*26fe0*/  @!P0 NANOSLEEP.SYNCS 0x989680 ;  /* 0x009896800000895d */ /* 0x008fea0003900000 */
[----:B------:R-:W3:Y:S02]  /*26ff0*/  @!P0 SYNCS.PHASECHK.TRANS64 P0, [R3+URZ+0x28840], R2 ;  /* 0x02884002030085a7 */ /* 0x000ee4000800007f */
[----:B---3--:R-:W-:Y:S05]  /*27000*/  @!P0 BRA `(.L_x_8713) ;  /* 0xfffffffc00f08947 */ /* 0x008fea000383ffff */
[----:B------:R-:W-:Y:S05]  /*27010*/  BRA `(.L_x_8896) ;  /* 0xffffffa0007c7947 */ /* 0x000fea000383ffff */
.L_x_8719:
[----:B-1----:R1:W2:Y:S02]  /*27020*/  SYNCS.PHASECHK.TRANS64.TRYWAIT P0, [R2+URZ+0x28860], R3 ;  /* 0x02886003020075a7 */ /* 0x0022a4000800017f */
[----:B--2---:R-:W-:Y:S05]  /*27030*/  @!P0 NANOSLEEP.SYNCS 0x989680 ;  /* 0x009896800000895d */ /* 0x004fea0003900000 */
[----:B------:R-:W2:Y:S02]  /*27040*/  @!P0 SYNCS.PHASECHK.TRANS64 P0, [R2+URZ+0x28860], R3 ;  /* 0x02886003020085a7 */ /* 0x000ea4000800007f */
[----:B--2---:R-:W-:Y:S05]  /*27050*/  @!P0 BRA `(.L_x_8719) ;  /* 0xfffffffc00f08947 */ /* 0x004fea000383ffff */
[----:B------:R-:W-:Y:S05]  /*27060*/  BRA `(.L_x_8897) ;  /* 0xffffffa400587947 */ /* 0x000fea000383ffff */
.L_x_8729:
[----:B--2---:R2:W3:Y:S02]  /*27070*/  SYNCS.PHASECHK.TRANS64.TRYWAIT P0, [R3+URZ+0x28840], R2 ;  /* 0x02884002030075a7 */ /* 0x0044e4000800017f */
[----:B---3--:R-:W-:Y:S05]  /*27080*/  @!P0 NANOSLEEP.SYNCS 0x989680 ;  /* 0x009896800000895d */ /* 0x008fea0003900000 */
[----:B------:R-:W3:Y:S02]  /*27090*/  @!P0 SYNCS.PHASECHK.TRANS64 P0, [R3+URZ+0x28840], R2 ;  /* 0x02884002030085a7 */ /* 0x000ee4000800007f */
[----:B---3--:R-:W-:Y:S05]  /*270a0*/  @!P0 BRA `(.L_x_8729) ;  /* 0xfffffffc00f08947 */ /* 0x008fea000383ffff */
[----:B------:R-:W-:Y:S05]  /*270b0*/  BRA `(.L_x_8898) ;  /* 0xffffffac00047947 */ /* 0x000fea000383ffff */
.L_x_8735:
[----:B-1----:R1:W2:Y:S02]  /*270c0*/  SYNCS.PHASECHK.TRANS64.TRYWAIT P0, [R2+URZ+0x28860], R3 ;  /* 0x02886003020075a7 */ /* 0x0022a4000800017f */
[----:B--2---:R-:W-:Y:S05]  /*270d0*/  @!P0 NANOSLEEP.SYNCS 0x989680 ;  /* 0x009896800000895d */ /* 0x004fea0003900000 */
[----:B------:R-:W2:Y:S02]  /*270e0*/  @!P0 SYNCS.PHASECHK.TRANS64 P0, [R2+URZ+0x28860], R3 ;  /* 0x02886003020085a7 */ /* 0x000ea4000800007f */
[----:B--2---:R-:W-:Y:S05]  /*270f0*/  @!P0 BRA `(.L_x_8735) ;  /* 0xfffffffc00f08947 */ /* 0x004fea000383ffff */
[----:B------:R-:W-:Y:S05]  /*27100*/  BRA `(.L_x_8899) ;  /* 0xffffffac00e07947 */ /* 0x000fea000383ffff */
.L_x_8745:
[----:B---3--:R3:W4:Y:S02]  /*27110*/  SYNCS.PHASECHK.TRANS64.TRYWAIT P0, [R2+URZ+0x28840], R3 ;  /* 0x02884003020075a7 */ /* 0x008724000800017f */
[----:B----4-:R-:W-:Y:S05]  /*27120*/  @!P0 NANOSLEEP.SYNCS 0x989680 ;  /* 0x009896800000895d */ /* 0x010fea0003900000 */
[----:B------:R-:W4:Y:S02]  /*27130*/  @!P0 SYNCS.PHASECHK.TRANS64 P0, [R2+URZ+0x28840], R3 ;  /* 0x02884003020085a7 */ /* 0x000f24000800007f */
[----:B----4-:R-:W-:Y:S05]  /*27140*/  @!P0 BRA `(.L_x_8745) ;  /* 0xfffffffc00f08947 */ /* 0x010fea000383ffff */
[----:B------:R-:W-:Y:S05]  /*27150*/  BRA `(.L_x_8900) ;  /* 0xffffffb400607947 */ /* 0x000fea000383ffff */
.L_x_8751:
[----:B-1----:R1:W2:Y:S02]  /*27160*/  SYNCS.PHASECHK.TRANS64.TRYWAIT P0, [R2+URZ+0x28860], R5 ;  /* 0x02886005020075a7 */ /* 0x0022a4000800017f */
[----:B--2---:R-:W-:Y:S05]  /*27170*/  @!P0 NANOSLEEP.SYNCS 0x989680 ;  /* 0x009896800000895d */ /* 0x004fea0003900000 */
[----:B------:R-:W2:Y:S02]  /*27180*/  @!P0 SYNCS.PHASECHK.TRANS64 P0, [R2+URZ+0x28860], R5 ;  /* 0x02886005020085a7 */ /* 0x000ea4000800007f */
[----:B--2---:R-:W-:Y:S05]  /*27190*/  @!P0 BRA `(.L_x_8751) ;  /* 0xfffffffc00f08947 */ /* 0x004fea000383ffff */
[----:B------:R-:W-:Y:S05]  /*271a0*/  BRA `(.L_x_8901) ;  /* 0xffffffb800387947 */ /* 0x000fea000383ffff */
.L_x_8763:
[----:B---3--:R3:W4:Y:S02]  /*271b0*/  SYNCS.PHASECHK.TRANS64.TRYWAIT P0, [R0+URZ+0x28860], R2 ;  /* 0x02886002000075a7 */ /* 0x008724000800017f */
[----:B----4-:R-:W-:Y:S05]  /*271c0*/  @!P0 NANOSLEEP.SYNCS 0x989680 ;  /* 0x009896800000895d */ /* 0x010fea0003900000 */
[----:B------:R-:W4:Y:S02]  /*271d0*/  @!P0 SYNCS.PHASECHK.TRANS64 P0, [R0+URZ+0x28860], R2 ;  /* 0x02886002000085a7 */ /* 0x000f24000800007f */
[----:B----4-:R-:W-:Y:S05]  /*271e0*/  @!P0 BRA `(.L_x_8763) ;  /* 0xfffffffc00f08947 */ /* 0x010fea000383ffff */
[----:B------:R-:W-:Y:S05]  /*271f0*/  BRA `(.L_x_8902) ;  /* 0xffffffbc00987947 */ /* 0x000fea000383ffff */
.L_x_8771:
[----:B------:R-:W-:Y:S01]  /*27200*/  BSSY B0, `(.L_x_8903) ;  /* 0x0000008000007945 */ /* 0x000fe20003800000 */
[----:B------:R-:W-:Y:S01]  /*27210*/  IMAD.MOV.U32 R13, RZ, RZ, R16 ;  /* 0x000000ffff0d7224 */ /* 0x000fe200078e0010 */
[----:B0-----:R-:W-:Y:S01]  /*27220*/  MOV R11, 0x1f ;  /* 0x0000001f000b7802 */ /* 0x001fe20000000f00 */
[----:B------:R-:W-:Y:S02]  /*27230*/  IMAD.MOV.U32 R12, RZ, RZ, RZ ;  /* 0x000000ffff0c7224 */ /* 0x000fe400078e00ff */
[----:B------:R-:W-:-:S07]  /*27240*/  IMAD.MOV.U32 R15, RZ, RZ, -0x1 ;  /* 0xffffffffff0f7424 */ /* 0x000fce00078e00ff */
[----:B-1---5:R-:W-:Y:S05]  /*27250*/  WARPSYNC.COLLECTIVE R15, `(.L_x_8904) ;  /* 0x000000000f087348 */ /* 0x022fea0003c00000 */
[----:B------:R0:W2:Y:S02]  /*27260*/  SHFL.IDX P6, R14, R13, R12, R11 ;  /* 0x0000000c0d0e7389 */ /* 0x0000a400000c000b */
[----:B012--5:R-:W-:Y:S01]  /*27270*/  ENDCOLLECTIVE ;  /* 0x000000000000791b */ /* 0x027fe20003800000 */
.L_x_8904:
[----:B------:R-:W-:Y:S05]  /*27280*/  BSYNC B0 ;  /* 0x0000000000007941 */ /* 0x000fea0003800000 */
.L_x_8903:
[----:B------:R-:W-:Y:S01]  /*27290*/  IMAD.MOV.U32 R13, RZ, RZ, R16 ;  /* 0x000000ffff0d7224 */ /* 0x000fe200078e0010 */
[----:B------:R-:W-:Y:S01]  /*272a0*/  LOP3.LUT P1, RZ, R7, 0x1, RZ, 0xc0, !PT ;  /* 0x0000000107ff7812 */ /* 0x000fe2000782c0ff */
        /* <DEDUP_REMOVED lines=8> */
.L_x_8905:
        /* <DEDUP_REMOVED lines=16> */
.L_x_8906:
        /* <DEDUP_REMOVED lines=9> */
.L_x_8907:
        /* <DEDUP_REMOVED lines=8> */
.L_x_8908:
        /* <DEDUP_REMOVED lines=8> */
.L_x_8909:
        /* <DEDUP_REMOVED lines=8> */
.L_x_8910:
        /* <DEDUP_REMOVED lines=9> */
.L_x_8911:
[----:B------:R-:W-:Y:S01]  /*276d0*/  IMAD.MOV.U32 R16, RZ, RZ, R14 ;  /* 0x000000ffff107224 */ /* 0x000fe200078e000e */
[----:B------:R-:W-:Y:S06]  /*276e0*/  BRA `(.L_x_8912) ;  /* 0xffffffc000287947 */ /* 0x000fec000383ffff */
.L_x_8776:
[----:B------:R-:W-:Y:S01]  /*276f0*/  BSSY B0, `(.L_x_8913) ;  /* 0x0000008000007945 */ /* 0x000fe20003800000 */
[----:B-----5:R-:W-:Y:S02]  /*27700*/  IMAD.MOV.U32 R13, RZ, RZ, R2 ;  /* 0x000000ffff0d7224 */ /* 0x020fe400078e0002 */
[----:B------:R-:W-:Y:S02]  /*27710*/  IMAD.MOV.U32 R12, RZ, RZ, 0x1 ;  /* 0x00000001ff0c7424 */ /* 0x000fe400078e00ff */
[----:B0-----:R-:W-:Y:S02]  /*27720*/  IMAD.MOV.U32 R11, RZ, RZ, RZ ;  /* 0x000000ffff0b7224 */ /* 0x001fe400078e00ff */
[----:B------:R-:W-:-:S07]  /*27730*/  IMAD.MOV.U32 R15, RZ, RZ, -0x1 ;  /* 0xffffffffff0f7424 */ /* 0x000fce00078e00ff */
[----:B-1----:R-:W-:Y:S05]  /*27740*/  WARPSYNC.COLLECTIVE R15, `(.L_x_8914) ;  /* 0x000000000f087348 */ /* 0x002fea0003c00000 */
[----:B------:R0:W2:Y:S02]  /*27750*/  SHFL.UP P6, R14, R13, R12, R11 ;  /* 0x0400000c0d0e7389 */ /* 0x0000a400000c000b */
[----:B012---:R-:W-:Y:S01]  /*27760*/  ENDCOLLECTIVE ;  /* 0x000000000000791b */ /* 0x007fe20003800000 */
.L_x_8914:
[----:B------:R-:W-:Y:S05]  /*27770*/  BSYNC B0 ;  /* 0x0000000000007941 */ /* 0x000fea0003800000 */
.L_x_8913:
[----:B------:R-:W2:Y:S01]  /*27780*/  LDL R3, [R1+0x4] ;  /* 0x0000040001037983 */ /* 0x000ea20000100800 */
[----:B------:R-:W-:Y:S02]  /*27790*/  IMAD.MOV.U32 R12, RZ, RZ, 0x2 ;  /* 0x00000002ff0c7424 */ /* 0x000fe400078e00ff */
[----:B------:R-:W-:Y:S02]  /*277a0*/  IMAD.MOV.U32 R11, RZ, RZ, RZ ;  /* 0x000000ffff0b7224 */ /* 0x000fe400078e00ff */
[----:B------:R-:W-:Y:S01]  /*277b0*/  IMAD.MOV.U32 R15, RZ, RZ, -0x1 ;  /* 0xffffffffff0f7424 */ /* 0x000fe200078e00ff */
[----:B--2---:R-:W-:Y:S01]  /*277c0*/  LOP3.LUT P4, RZ, R3, 0x1, RZ, 0xc0, !PT ;  /* 0x0000000103ff7812 */ /* 0x004fe2000788c0ff */
[----:B------:R-:W-:-:S05]  /*277d0*/  IMAD.MOV.U32 R3, RZ, RZ, R14 ;  /* 0x000000ffff037224 */ /* 0x000fca00078e000e */
[----:B------:R-:W-:-:S05]  /*277e0*/  SEL R3, R3, RZ, P4 ;  /* 0x000000ff03037207 */ /* 0x000fca0002000000 */
[----:B------:R-:W-:-:S04]  /*277f0*/  IMAD.IADD R3, R2, 0x1, R3 ;  /* 0x0000000102037824 */ /* 0x000fc800078e0203 */
[----:B------:R-:W-:-:S07]  /*27800*/  IMAD.MOV.U32 R13, RZ, RZ, R3 ;  /* 0x000000ffff0d7224 */ /* 0x000fce00078e0003 */
[----:B------:R-:W-:Y:S05]  /*27810*/  WARPSYNC.COLLECTIVE R15, `(.L_x_8915) ;  /* 0x000000000f087348 */ /* 0x000fea0003c00000 */
[----:B------:R0:W1:Y:S02]  /*27820*/  SHFL.UP P6, R14, R13, R12, R11 ;  /* 0x0400000c0d0e7389 */ /* 0x00006400000c000b */
[----:B01----:R-:W-:Y:S01]  /*27830*/  ENDCOLLECTIVE ;  /* 0x000000000000791b */ /* 0x003fe20003800000 */
.L_x_8915:
        /* <DEDUP_REMOVED lines=8> */
.L_x_8916:
        /* <DEDUP_REMOVED lines=8> */
.L_x_8917:
        /* <DEDUP_REMOVED lines=8> */
.L_x_8918:
        /* <DEDUP_REMOVED lines=9> */
.L_x_8919:
[----:B------:R-:W-:Y:S01]  /*27a50*/  IMAD.MOV.U32 R16, RZ, RZ, R14 ;  /* 0x000000ffff107224 */ /* 0x000fe200078e000e */
[----:B------:R-:W-:Y:S06]  /*27a60*/  BRA `(.L_x_8920) ;  /* 0xffffffbc00e87947 */ /* 0x000fec000383ffff */
.L_x_8778:
[----:B------:R-:W-:Y:S01]  /*27a70*/  BSSY B0, `(.L_x_8921) ;  /* 0x0000006000007945 */ /* 0x000fe20003800000 */
[----:B------:R-:W-:Y:S01]  /*27a80*/  PLOP3.LUT P6, PT, P6, PT, PT, 0x8, 0x0 ;  /* 0x000000000000781c */ /* 0x000fe200037ce170 */
[----:B------:R-:W-:-:S12]  /*27a90*/  IMAD.MOV.U32 R15, RZ, RZ, -0x1 ;  /* 0xffffffffff0f7424 */ /* 0x000fd800078e00ff */
[----:B01---5:R-:W-:Y:S05]  /*27aa0*/  WARPSYNC.COLLECTIVE R15, `(.L_x_8922) ;  /* 0x000000000f087348 */ /* 0x023fea0003c00000 */
[----:B------:R-:W-:Y:S01]  /*27ab0*/  VOTE.ANY R14, PT, P6 ;  /* 0x00000000000e7806 */ /* 0x000fe200030e0100 */
[----:B01---5:R-:W-:Y:S06]  /*27ac0*/  ENDCOLLECTIVE ;  /* 0x000000000000791b */ /* 0x023fec0003800000 */
.L_x_8922:
[----:B------:R-:W-:Y:S05]  /*27ad0*/  BSYNC B0 ;  /* 0x0000000000007941 */ /* 0x000fea0003800000 */
.L_x_8921:
        /* <DEDUP_REMOVED lines=9> */
.L_x_8923:
[----:B------:R-:W-:Y:S01]  /*27b70*/  IMAD.MOV.U32 R17, RZ, RZ, R14 ;  /* 0x000000ffff117224 */ /* 0x000fe200078e000e */
[----:B------:R-:W-:Y:S06]  /*27b80*/  BRA `(.L_x_8924) ;  /* 0xffffffbc00d87947 */ /* 0x000fec000383ffff */
.L_x_8780:
[----:B------:R-:W-:Y:S01]  /*27b90*/  BSSY B0, `(.L_x_8925) ;  /* 0x0000007000007945 */ /* 0x000fe20003800000 */
[----:B------:R-:W-:Y:S02]  /*27ba0*/  IMAD.MOV.U32 R13, RZ, RZ, R3 ;  /* 0x000000ffff0d7224 */ /* 0x000fe400078e0003 */
[----:B0-----:R-:W-:Y:S02]  /*27bb0*/  IMAD.MOV.U32 R11, RZ, RZ, 0x1f ;  /* 0x0000001fff0b7424 */ /* 0x001fe400078e00ff */
[----:B------:R-:W-:-:S07]  /*27bc0*/  IMAD.MOV.U32 R15, RZ, RZ, -0x1 ;  /* 0xffffffffff0f7424 */ /* 0x000fce00078e00ff */
[----:B-123-5:R-:W-:Y:S05]  /*27bd0*/  WARPSYNC.COLLECTIVE R15, `(.L_x_8926) ;  /* 0x000000000f087348 */ /* 0x02efea0003c00000 */
[----:B------:R0:W4:Y:S02]  /*27be0*/  SHFL.IDX P6, R14, R13, R12, R11 ;  /* 0x0000000c0d0e7389 */ /* 0x00012400000c000b */
[----:B012345:R-:W-:Y:S01]  /*27bf0*/  ENDCOLLECTIVE ;  /* 0x000000000000791b */ /* 0x03ffe20003800000 */
.L_x_8926:
[----:B------:R-:W-:Y:S05]  /*27c00*/  BSYNC B0 ;  /* 0x0000000000007941 */ /* 0x000fea0003800000 */
.L_x_8925:
[----:B------:R-:W-:Y:S01]  /*27c10*/  IMAD.MOV.U32 R3, RZ, RZ, R14 ;  /* 0x000000ffff037224 */ /* 0x000fe200078e000e */
[----:B------:R-:W-:Y:S06]  /*27c20*/  BRA `(.L_x_8927) ;  /* 0xffffffbc00cc7947 */ /* 0x000fec000383ffff */
.L_x_8784:
[----:B0-----:R0:W1:Y:S02]  /*27c30*/  SYNCS.PHASECHK.TRANS64.TRYWAIT P0, [R0+URZ+0x28820], R3 ;  /* 0x02882003000075a7 */ /* 0x001064000800017f */
[----:B-1----:R-:W-:Y:S05]  /*27c40*/  @!P0 NANOSLEEP.SYNCS 0x989680 ;  /* 0x009896800000895d */ /* 0x002fea0003900000 */
[----:B------:R-:W1:Y:S02]  /*27c50*/  @!P0 SYNCS.PHASECHK.TRANS64 P0, [R0+URZ+0x28820], R3 ;  /* 0x02882003000085a7 */ /* 0x000e64000800007f */
[----:B-1----:R-:W-:Y:S05]  /*27c60*/  @!P0 BRA `(.L_x_8784) ;  /* 0xfffffffc00f08947 */ /* 0x002fea000383ffff */
[----:B------:R-:W-:Y:S05]  /*27c70*/  BRA `(.L_x_8928) ;  /* 0xffffffc400507947 */ /* 0x000fea000383ffff */
.L_x_8785:
        /* <DEDUP_REMOVED lines=11> */
.L_x_8930:
[----:B------:R-:W-:Y:S05]  /*27d30*/  BSYNC B0 ;  /* 0x0000000000007941 */ /* 0x000fea0003800000 */
.L_x_8929:
[----:B------:R-:W-:Y:S05]  /*27d40*/  BRA `(.L_x_8931) ;  /* 0xffffffc400387947 */ /* 0x000fea000383ffff */
.L_x_8786:
[----:B------:R-:W-:Y:S01]  /*27d50*/  BSSY B0, `(.L_x_8932) ;  /* 0x0000006000007945 */ /* 0x000fe20003800000 */
[----:B------:R-:W-:-:S07]  /*27d60*/  IMAD.MOV.U32 R15, RZ, RZ, -0x1 ;  /* 0xffffffffff0f7424 */ /* 0x000fce00078e00ff */
[----:B01---5:R-:W-:Y:S05]  /*27d70*/  WARPSYNC.COLLECTIVE R15, `(.L_x_8933) ;  /* 0x000000000f0c7348 */ /* 0x023fea0003c00000 */
[----:B------:R-:W-:Y:S02]  /*27d80*/  ELECT P6, UR62, PT ;  /* 0x00000000003e782f */ /* 0x000fe400038c0000 */
[----:B------:R-:W-:Y:S01]  /*27d90*/  MOV R14, UR62 ;  /* 0x0000003e000e7c02 */ /* 0x000fe20008000f00 */
[----:B01---5:R-:W-:Y:S10]  /*27da0*/  ENDCOLLECTIVE ;  /* 0x000000000000791b */ /* 0x023ff40003800000 */
.L_x_8933:
[----:B------:R-:W-:Y:S05]  /*27db0*/  BSYNC B0 ;  /* 0x0000000000007941 */ /* 0x000fea0003800000 */
.L_x_8932:
[----:B------:R-:W-:Y:S05]  /*27dc0*/  BRA `(.L_x_8934) ;  /* 0xffffffc4002c7947 */ /* 0x000fea000383ffff */
.L_x_8788:
[----:B0-----:R0:W1:Y:S02]  /*27dd0*/  SYNCS.PHASECHK.TRANS64.TRYWAIT P0, [R6+URZ], R5 ;  /* 0x00000005060075a7 */ /* 0x001064000800017f */
[----:B-1----:R-:W-:Y:S05]  /*27de0*/  @!P0 NANOSLEEP.SYNCS 0x989680 ;  /* 0x009896800000895d */ /* 0x002fea0003900000 */
[----:B------:R-:W1:Y:S02]  /*27df0*/  @!P0 SYNCS.PHASECHK.TRANS64 P0, [R6+URZ], R5 ;  /* 0x00000005060085a7 */ /* 0x000e64000800007f */
[----:B-1----:R-:W-:Y:S05]  /*27e00*/  @!P0 BRA `(.L_x_8788) ;  /* 0xfffffffc00f08947 */ /* 0x002fea000383ffff */
[----:B------:R-:W-:Y:S05]  /*27e10*/  BRA `(.L_x_8935) ;  /* 0xffffffc400687947 */ /* 0x000fea000383ffff */
.L_x_8789:
[----:B-1----:R1:W2:Y:S02]  /*27e20*/  SYNCS.PHASECHK.TRANS64.TRYWAIT P0, [R7+URZ], R2 ;  /* 0x00000002070075a7 */ /* 0x0022a4000800017f */
[----:B--2---:R-:W-:Y:S05]  /*27e30*/  @!P0 NANOSLEEP.SYNCS 0x989680 ;  /* 0x009896800000895d */ /* 0x004fea0003900000 */
[----:B------:R-:W2:Y:S02]  /*27e40*/  @!P0 SYNCS.PHASECHK.TRANS64 P0, [R7+URZ], R2 ;  /* 0x00000002070085a7 */ /* 0x000ea4000800007f */
[----:B--2---:R-:W-:Y:S05]  /*27e50*/  @!P0 BRA `(.L_x_8789) ;  /* 0xfffffffc00f08947 */ /* 0x004fea000383ffff */
[----:B------:R-:W-:Y:S05]  /*27e60*/  BRA `(.L_x_8936) ;  /* 0xffffffc4005c7947 */ /* 0x000fea000383ffff */
.L_x_8791:
[----:B--2---:R2:W3:Y:S02]  /*27e70*/  SYNCS.PHASECHK.TRANS64.TRYWAIT P0, [R4+URZ], R5 ;  /* 0x00000005040075a7 */ /* 0x0044e4000800017f */
[----:B---3--:R-:W-:Y:S05]  /*27e80*/  @!P0 NANOSLEEP.SYNCS 0x989680 ;  /* 0x009896800000895d */ /* 0x008fea0003900000 */
[----:B------:R-:W3:Y:S02]  /*27e90*/  @!P0 SYNCS.PHASECHK.TRANS64 P0, [R4+URZ], R5 ;  /* 0x00000005040085a7 */ /* 0x000ee4000800007f */
[----:B---3--:R-:W-:Y:S05]  /*27ea0*/  @!P0 BRA `(.L_x_8791) ;  /* 0xfffffffc00f08947 */ /* 0x008fea000383ffff */
[----:B------:R-:W-:Y:S05]  /*27eb0*/  BRA `(.L_x_8937) ;  /* 0xffffffc400647947 */ /* 0x000fea000383ffff */
.L_x_8938:
        /* <DEDUP_REMOVED lines=12> */
.L_x_15319:


//--------------------- .text._ZN7cutlass13device_kernelIN5flash11enable_sm90INS1_16FlashAttnFwdSm90INS1_25CollectiveMainloopFwdSm90ILi2EN4cute5tupleIJNS5_1CILi1EEES8_S8_EEENS6_IJNS7_ILi128EEESA_SA_EEELi128ENS_6half_tEfNS_4arch4Sm90ELb1ELb0ELb0ELb0ELb0ELb0ELb0ELb1ELb1ELb1ELb0ELb0EEENS1_21CollectiveEpilogueFwdISB_S9_SC_SE_Li256ELb0ELb1ELb0ELb0EEENS1_30DynamicPersistentTileSchedulerILi256ELi128ELb0ELb1ELb1EEEEEEEEEvNT_6ParamsE --------------------------
	.section	.text._ZN7cutlass13device_kernelIN5flash11enable_sm90INS1_16FlashAttnFwdSm90INS1_25CollectiveMainloopFwdSm90ILi2EN4cute5tupleIJNS5_1CILi1EEES8_S8_EEENS6_IJNS7_ILi128EEESA_SA_EEELi128ENS_6half_tEfNS_4arch4Sm90ELb1ELb0ELb0ELb0ELb0ELb0ELb0ELb1ELb1ELb1ELb0ELb0EEENS1_21CollectiveEpilogueFwdISB_S9_SC_SE_Li256ELb0ELb1ELb0ELb0EEENS1_30DynamicPersistentTileSchedulerILi256ELi128ELb0ELb1ELb1EEEEEEEEEvNT_6ParamsE,"ax",@progbits
	.align	128
.text._ZN7cutlass13device_kernelIN5flash11enable_sm90INS1_16FlashAttnFwdSm90INS1_25CollectiveMainloopFwdSm90ILi2EN4cute5tupleIJNS5_1CILi1EEES8_S8_EEENS6_IJNS7_ILi128EEESA_SA_EEELi128ENS_6half_tEfNS_4arch4Sm90ELb1ELb0ELb0ELb0ELb0ELb0ELb0ELb1ELb1ELb1ELb0ELb0EEENS1_21CollectiveEpilogueFwdISB_S9_SC_SE_Li256ELb0ELb1ELb0ELb0EEENS1_30DynamicPersistentTileSchedulerILi256ELi128ELb0ELb1ELb1EEEEEEEEEvNT_6ParamsE:
        .type           _ZN7cutlass13device_kernelIN5flash11enable_sm90INS1_16FlashAttnFwdSm90INS1_25CollectiveMainloopFwdSm90ILi2EN4cute5tupleIJNS5_1CILi1EEES8_S8_EEENS6_IJNS7_ILi128EEESA_SA_EEELi128ENS_6half_tEfNS_4arch4Sm90ELb1ELb0ELb0ELb0ELb0ELb0ELb0ELb1ELb1ELb1ELb0ELb0EEENS1_21CollectiveEpilogueFwdISB_S9_SC_SE_Li256ELb0ELb1ELb0ELb0EEENS1_30DynamicPersistentTileSchedulerILi256ELi128ELb0ELb1ELb1EEEEEEEEEvNT_6ParamsE,@function
        .size           _ZN7cutlass13device_kernelIN5flash11enable_sm90INS1_16FlashAttnFwdSm90INS1_25CollectiveMainloopFwdSm90ILi2EN4cute5tupleIJNS5_1CILi1EEES8_S8_EEENS6_IJNS7_ILi128EEESA_SA_EEELi128ENS_6half_tEfNS_4arch4Sm90ELb1ELb0ELb0ELb0ELb0ELb0ELb0ELb1ELb1ELb1ELb0ELb0EEENS1_21CollectiveEpilogueFwdISB_S9_SC_SE_Li256ELb0ELb1ELb0ELb0EEENS1_30DynamicPersistentTileSchedulerILi256ELi128ELb0ELb1ELb1EEEEEEEEEvNT_6ParamsE,(.L_x_15320 - _ZN7cutlass13device_kernelIN5flash11enable_sm90INS1_16FlashAttnFwdSm90INS1_25CollectiveMainloopFwdSm90ILi2EN4cute5tupleIJNS5_1CILi1EEES8_S8_EEENS6_IJNS7_ILi128EEESA_SA_EEELi128ENS_6half_tEfNS_4arch4Sm90ELb1ELb0ELb0ELb0ELb0ELb0ELb0ELb1ELb1ELb1ELb0ELb0EEENS1_21CollectiveEpilogueFwdISB_S9_SC_SE_Li256ELb0ELb1ELb0ELb0EEENS1_30DynamicPersistentTileSchedulerILi256ELi128ELb0ELb1ELb1EEEEEEEEEvNT_6ParamsE)
        .other          _ZN7cutlass13device_kernelIN5flash11enable_sm90INS1_16FlashAttnFwdSm90INS1_25CollectiveMainloopFwdSm90ILi2EN4cute5tupleIJNS5_1CILi1EEES8_S8_EEENS6_IJNS7_ILi128EEESA_SA_EEELi128ENS_6half_tEfNS_4arch4Sm90ELb1ELb0ELb0ELb0ELb0ELb0ELb0ELb1ELb1ELb1ELb0ELb0EEENS1_21CollectiveEpilogueFwdISB_S9_SC_SE_Li256ELb0ELb1ELb0ELb0EEENS1_30DynamicPersistentTileSchedulerILi256ELi128ELb0ELb1ELb1EEEEEEEEEvNT_6ParamsE,@"STO_CUDA_ENTRY STV_DEFAULT"
_ZN7cutlass13device_kernelIN5flash11enable_sm90INS1_16FlashAttnFwdSm90INS1_25CollectiveMainloopFwdSm90ILi2EN4cute5tupleIJNS5_1CILi1EEES8_S8_EEENS6_IJNS7_ILi128EEESA_SA_EEELi128ENS_6half_tEfNS_4arch4Sm90ELb1ELb0ELb0ELb0ELb0ELb0ELb0ELb1ELb1ELb1ELb0ELb0EEENS1_21CollectiveEpilogueFwdISB_S9_SC_SE_Li256ELb0ELb1ELb0ELb0EEENS1_30DynamicPersistentTileSchedulerILi256ELi128ELb0ELb1ELb1EEEEEEEEEvNT_6ParamsE:
        /* <DEDUP_REMOVED lines=18> */
.L_x_8940:
[----:B------:R-:W-:Y:S05]  /*0120*/  BSYNC B0 ;  /* 0x0000000000007941 */ /* 0x000fea0003800000 */
.L_x_8939:
        /* <DEDUP_REMOVED lines=41> */
.L_x_8941:
        /* <DEDUP_REMOVED lines=22> */
.L_x_8942:
        /* <DEDUP_REMOVED lines=18> */
.L_x_8943:
        /* <DEDUP_REMOVED lines=22> */
.L_x_8944:
        /* <DEDUP_REMOVED lines=22> */
.L_x_8945:
[----:B------:R-:W-:Y:S01]  /*0900*/  PLOP3.LUT P0, PT, PT, PT, UP0, 0x80, 0x0 ;  /* 0x000000000000781c */ /* 0x000fe20003f0f008 */
[----:B------:R-:W-:Y:S01]  /*0910*/  UMOV UR38, 0x1 ;  /* 0x0000000100267882 */ /* 0x000fe20000000000 */
[----:B------:R-:W-:Y:S01]  /*0920*/  NOP ;  /* 0x0000000000007918 */ /* 0x000fe20000000000 */
[----:B------:R-:W-:Y:S01]  /*0930*/  USEL UR38, UR38, 0x2, !UP0 ;  /* 0x0000000226267887 */ /* 0x000fe2000c000000 */
[----:B------:R-:W-:Y:S01]  /*0940*/  ULDC.64 UR46, c[0x0][0x208] ;  /* 0x00008200002e7ab9 */ /* 0x000fe20000000a00 */
[----:B012-4-:R-:W-:Y:S08]  /*0950*/  BAR.SYNC.DEFER_BLOCKING 0x0 ;  /* 0x0000000000007b1d */ /* 0x017ff00000010000 */
[----:B------:R-:W-:Y:S05]  /*0960*/  @!P0 BRA `(.L_x_8946) ;  /* 0x000000a000708947 */ /* 0x000fea0003800000 */
.L_x_8947:
        /* <DEDUP_REMOVED lines=21> */
[CC--:B------:R-:W-:Y:S02]  /*0ac0*/  LEA.HI R4, R3.reuse, R190.reuse, RZ, 0x5 ;  /* 0x000000be03047211 */ /* 0x0c0fe400078f28ff */
[----:B------:R-:W-:Y:S02]  /*0ad0*/  LOP3.LUT R5, R0, 0xffffff80, RZ, 0xc0, !PT ;  /* 0xffffff8000057812 */ /* 0x000fe400078ec0ff */
[----:B------:R-:W-:Y:S01]  /*0ae0*/  LEA.HI R2, R3, R190, RZ, 0x4 ;  /* 0x000000be03027211 */ /* 0x000fe200078f20ff */
[----:B------:R-:W-:Y:S01]  /*0af0*/  IMAD.SHL.U32 R4, R4, 0x20, RZ ;  /* 0x0000002004047824 */ /* 0x000fe200078e00ff */
[----:B------:R-:W-:Y:S01]  /*0b00*/  SHF.R.S32.HI R185, RZ, 0x7, R0 ;  /* 0x00000007ffb97819 */ /* 0x000fe20000011400 */
[----:B------:R-:W-:Y:S01]  /*0b10*/  IMAD.IADD R184, R190, 0x1, -R5 ;  /* 0x00000001beb87824 */ /* 0x000fe200078e0a05 */
[----:B------:R-:W-:-:S02]  /*0b20*/  SHF.R.S32.HI R7, RZ, 0x4, R2 ;  /* 0x00000004ff077819 */ /* 0x000fc40000011402 */
[----:B------:R-:W-:Y:S02]  /*0b30*/  LOP3.LUT R5, R2, 0x3fffff0, RZ, 0xc0, !PT ;  /* 0x03fffff002057812 */ /* 0x000fe400078ec0ff */
[----:B------:R-:W-:Y:S02]  /*0b40*/  LOP3.LUT R4, R4, 0xfffffc00, RZ, 0xc0, !PT ;  /* 0xfffffc0004047812 */ /* 0x000fe400078ec0ff */
[----:B------:R-:W-:Y:S01]  /*0b50*/  LEA.HI R2, R2, R7, RZ, 0x1 ;  /* 0x0000000702027211 */ /* 0x000fe200078f08ff */
[----:B------:R-:W-:Y:S01]  /*0b60*/  IMAD.IADD R5, R190, 0x1, -R5 ;  /* 0x00000001be057824 */ /* 0x000fe200078e0a05 */
[----:B------:R-:W-:Y:S02]  /*0b70*/  SHF.R.S32.HI R9, RZ, 0x1f, R184 ;  /* 0x0000001fff097819 */ /* 0x000fe400000114b8 */
[----:B------:R-:W-:Y:S01]  /*0b80*/  LOP3.LUT R2, R2, 0x1ffffffe, RZ, 0xc0, !PT ;  /* 0x1ffffffe02027812 */ /* 0x000fe200078ec0ff */
[----:B------:R-:W-:Y:S01]  /*0b90*/  IMAD R5, R5, 0x40, R4 ;  /* 0x0000004005057824 */ /* 0x000fe200078e0204 */
[----:B------:R-:W-:-:S02]  /*0ba0*/  LEA.HI R4, R3, R190, RZ, 0x2 ;  /* 0x000000be03047211 */ /* 0x000fc400078f10ff */
[----:B------:R-:W-:Y:S01]  /*0bb0*/  LEA.HI R6, R9, R184, RZ, 0x2 ;  /* 0x000000b809067211 */ /* 0x000fe200078f10ff */
[----:B------:R-:W-:Y:S01]  /*0bc0*/  IMAD.IADD R2, R7, 0x1, -R2 ;  /* 0x0000000107027824 */ /* 0x000fe200078e0a02 */
[----:B------:R-:W-:Y:S02]  /*0bd0*/  LOP3.LUT R7, R4, 0xfffffffc, RZ, 0xc0, !PT ;  /* 0xfffffffc04077812 */ /* 0x000fe400078ec0ff */
[--C-:B------:R-:W-:Y:S01]  /*0be0*/  SHF.R.S32.HI R8, RZ, 0x2, R6.reuse ;  /* 0x00000002ff087819 */ /* 0x100fe20000011406 */
[----:B------:R-:W-:Y:S01]  /*0bf0*/  IMAD R187, R2, 0x8, R5 ;  /* 0x0000000802bb7824 */ /* 0x000fe200078e0205 */
[----:B------:R-:W-:Y:S01]  /*0c00*/  SHF.R.S32.HI R11, RZ, 0x1f, R6 ;  /* 0x0000001fff0b7819 */ /* 0x000fe20000011406 */
[----:B------:R-:W-:Y:S01]  /*0c10*/  IMAD.IADD R7, R190, 0x1, -R7 ;  /* 0x00000001be077824 */ /* 0x000fe200078e0a07 */
[----:B------:R-:W-:Y:S02]  /*0c20*/  LEA.HI R3, R3, R190, RZ, 0x3 ;  /* 0x000000be03037211 */ /* 0x000fe400078f18ff */
[----:B------:R-:W-:-:S02]  /*0c30*/  LEA.HI R11, R11, R8, RZ, 0x3 ;  /* 0x000000080b0b7211 */ /* 0x000fc400078f18ff */
[----:B------:R-:W-:Y:S02]  /*0c40*/  LEA.HI R2, R7, R7, RZ, 0x1 ;  /* 0x0000000707027211 */ /* 0x000fe400078f08ff */
[----:B------:R-:W-:Y:S02]  /*0c50*/  LOP3.LUT R19, R3, 0xfffffff8, RZ, 0xc0, !PT ;  /* 0xfffffff803137812 */ /* 0x000fe400078ec0ff */
[----:B------:R-:W-:Y:S02]  /*0c60*/  LOP3.LUT R11, R11, 0xfffffff8, RZ, 0xc0, !PT ;  /* 0xfffffff80b0b7812 */ /* 0x000fe400078ec0ff */
[----:B------:R-:W-:Y:S01]  /*0c70*/  LEA.HI R9, R9, R184, RZ, 0x5 ;  /* 0x000000b809097211 */ /* 0x000fe200078f28ff */
[----:B------:R-:W-:Y:S01]  /*0c80*/  IMAD.IADD R19, R190, 0x1, -R19 ;  /* 0x00000001be137824 */ /* 0x000fe200078e0a13 */
[----:B------:R-:W-:Y:S01]  /*0c90*/  LEA.HI R0, R0, R185, RZ, 0x1 ;  /* 0x000000b900007211 */ /* 0x000fe200078f08ff */
[----:B------:R-:W-:Y:S01]  /*0ca0*/  IMAD.IADD R8, R8, 0x1, -R11 ;  /* 0x0000000108087824 */ /* 0x000fe200078e0a0b */
[----:B------:R-:W-:-:S02]  /*0cb0*/  LOP3.LUT R2, R2, 0x1ffffffe, RZ, 0xc0, !PT ;  /* 0x1ffffffe02027812 */ /* 0x000fc400078ec0ff */
[----:B------:R-:W-:Y:S02]  /*0cc0*/  SHF.R.S32.HI R9, RZ, 0x5, R9 ;  /* 0x00000005ff097819 */ /* 0x000fe40000011409 */
[----:B------:R-:W-:Y:S01]  /*0cd0*/  LOP3.LUT R0, R0, 0x3fffffe, RZ, 0xc0, !PT ;  /* 0x03fffffe00007812 */ /* 0x000fe200078ec0ff */
[----:B------:R-:W-:Y:S01]  /*0ce0*/  IMAD.IADD R17, R7, 0x1, -R2 ;  /* 0x0000000107117824 */ /* 0x000fe200078e0a02 */
[----:B------:R-:W-:Y:S01]  /*0cf0*/  LOP3.LUT R5, R6, 0x7ffffffc, RZ, 0xc0, !PT ;  /* 0x7ffffffc06057812 */ /* 0x000fe200078ec0ff */
[----:B------:R-:W-:Y:S01]  /*0d00*/  IMAD.SHL.U32 R2, R19, 0x8, RZ ;  /* 0x0000000813027824 */ /* 0x000fe200078e00ff */
[----:B------:R-:W-:Y:S01]  /*0d10*/  SHF.R.S32.HI R22, RZ, 0x3, R3 ;  /* 0x00000003ff167819 */ /* 0x000fe20000011403 */
[----:B------:R-:W-:Y:S02]  /*0d20*/  IMAD R9, R9, 0x10, R8 ;  /* 0x0000001009097824 */ /* 0x000fe400078e0208 */
[----:B------:R-:W-:Y:S01]  /*0d30*/  IMAD.IADD R0, R185, 0x1, -R0 ;  /* 0x00000001b9007824 */ /* 0x000fe200078e0a00 */
[----:B------:R-:W-:Y:S01]  /*0d40*/  SHF.R.S32.HI R189, RZ, 0x1f, R2 ;  /* 0x0000001fffbd7819 */ /* 0x000fe20000011402 */
[----:B------:R-:W-:-:S02]  /*0d50*/  VIADD R18, R2, 0x40 ;  /* 0x0000004002127836 */ /* 0x000fc40000000000 */
[----:B------:R-:W-:Y:S02]  /*0d60*/  IMAD R186, R0, 0x40, R9 ;  /* 0x0000004000ba7824 */ /* 0x000fe400078e0209 */
[----:B------:R-:W-:Y:S01]  /*0d70*/  IMAD.IADD R16, R184, 0x1, -R5 ;  /* 0x00000001b8107824 */ /* 0x000fe200078e0a05 */
[----:B------:R-:W-:Y:S01]  /*0d80*/  SHF.R.S32.HI R188, RZ, 0x1f, R18 ;  /* 0x0000001fffbc7819 */ /* 0x000fe20000011412 */
[----:B------:R-:W-:-:S07]  /*0d90*/  IMAD R17, R17, 0x8, R186 ;  /* 0x0000000811117824 */ /* 0x000fce00078e02ba */
.L_x_8998:
        /* <DEDUP_REMOVED lines=21> */
.L_x_8948:
[----:B------:R-:W-:Y:S01]  /*0ef0*/  ULDC UR7, c[0x0][0xc54] ;  /* 0x0003150000077ab9 */ /* 0x000fe20000000800 */
[----:B------:R-:W-:Y:S01]  /*0f00*/  UMOV UR6, UR9 ;  /* 0x0000000900067c82 */ /* 0x000fe20008000000 */
[----:B------:R-:W-:-:S11]  /*0f10*/  UISETP.NE.AND UP0, UPT, UR7, 0x1, UPT ;  /* 0x000000010700788c */ /* 0x000fd6000bf05270 */
[----:B------:R-:W-:Y:S02]  /*0f20*/  @UP0 ULDC.64 UR10, c[0x0][0xc58] ;  /* 0x00031600000a0ab9 */ /* 0x000fe40000000a00 */
[----:B------:R-:W-:-:S04]  /*0f30*/  UIMAD.WIDE.U32 UR4, UR9, UR10, URZ ;  /* 0x0000000a090472a5 */ /* 0x000fc8000f8e003f */
[----:B------:R-:W-:-:S04]  /*0f40*/  @UP0 USHF.R.U32.HI UR6, URZ, UR11, UR5 ;  /* 0x0000000b3f060299 */ /* 0x000fc80008011605 */
[----:B------:R-:W-:-:S12]  /*0f50*/  UIMAD UR4, UR6, UR7, URZ ;  /* 0x00000007060472a4 */ /* 0x000fd8000f8e023f */
.L_x_8949:
[----:B------:R-:W-:Y:S01]  /*0f60*/  ULDC.64 UR10, c[0x0][0x418] ;  /* 0x00010600000a7ab9 */ /* 0x000fe20000000a00 */
[----:B------:R-:W-:Y:S01]  /*0f70*/  ULOP3.LUT UR6, URZ, UR6, URZ, 0x33, !UPT ;  /* 0x000000063f067292 */ /* 0x000fe2000f8e333f */
[----:B------:R-:W-:Y:S01]  /*0f80*/  PLOP3.LUT P0, PT, PT, PT, PT, 0x80, 0x0 ;  /* 0x000000000000781c */ /* 0x000fe20003f0f070 */
[----:B------:R-:W-:Y:S01]  /*0f90*/  UISETP.NE.U32.AND UP0, UPT, UR10, URZ, UPT ;  /* 0x0000003f0a00728c */ /* 0x000fe2000bf05070 */
[----:B------:R-:W-:Y:S01]  /*0fa0*/  IMAD.MOV.U32 R3, RZ, RZ, RZ ;  /* 0x000000ffff037224 */ /* 0x000fe200078e00ff */
[----:B------:R-:W-:Y:S01]  /*0fb0*/  ULDC UR5, c[0x0][0xc3c] ;  /* 0x00030f0000057ab9 */ /* 0x000fe20000000800 */
[----:B------:R-:W-:Y:S01]  /*0fc0*/  UIADD3 UR4, UR9, -UR4, URZ ;  /* 0x8000000409047290 */ /* 0x000fe2000fffe03f */
[----:B------:R-:W-:Y:S01]  /*0fd0*/  IMAD.MOV.U32 R38, RZ, RZ, RZ ;  /* 0x000000ffff267224 */ /* 0x000fe200078e00ff */
[----:B------:R-:W-:Y:S01]  /*0fe0*/  UISETP.NE.AND.EX UP0, UPT, UR11, URZ, UPT, UP0 ;  /* 0x0000003f0b00728c */ /* 0x000fe2000bf05300 */
[----:B------:R-:W-:Y:S01]  /*0ff0*/  CS2R R150, SRZ ;  /* 0x0000000000967805 */ /* 0x000fe2000001ff00 */
[----:B------:R-:W-:Y:S01]  /*1000*/  UIADD3 UR6, UR6, UR5, URZ ;  /* 0x0000000506067290 */ /* 0x000fe2000fffe03f */
[----:B------:R-:W-:Y:S01]  /*1010*/  CS2R R148, SRZ ;  /* 0x0000000000947805 */ /* 0x000fe2000001ff00 */
[----:B------:R-:W-:Y:S01]  /*1020*/  ULDC UR11, c[0x0][0x448] ;  /* 0x00011200000b7ab9 */ /* 0x000fe20000000800 */
[----:B------:R-:W-:Y:S01]  /*1030*/  ULDC UR10, c[0x0][0xc54] ;  /* 0x00031500000a7ab9 */ /* 0x000fe20000000800 */
[----:B------:R-:W-:Y:S01]  /*1040*/  UISETP.NE.AND UP2, UPT, UR11, 0x1, UPT ;  /* 0x000000010b00788c */ /* 0x000fe2000bf45270 */
[----:B------:R-:W-:Y:S01]  /*1050*/  CS2R R146, SRZ ;  /* 0x0000000000927805 */ /* 0x000fe2000001ff00 */
[----:B------:R-:W-:Y:S01]  /*1060*/  USHF.L.U32 UR36, UR6, 0x7, URZ ;  /* 0x0000000706247899 */ /* 0x000fe2000800063f */
[----:B------:R-:W-:Y:S01]  /*1070*/  CS2R R144, SRZ ;  /* 0x0000000000907805 */ /* 0x000fe2000001ff00 */
[----:B------:R-:W-:Y:S01]  /*1080*/  UIMAD UR10, UR8, UR10, UR4 ;  /* 0x0000000a080a72a4 */ /* 0x000fe2000f8e0204 */
[----:B------:R-:W-:Y:S01]  /*1090*/  CS2R R142, SRZ ;  /* 0x00000000008e7805 */ /* 0x000fe2000001ff00 */
[----:B------:R-:W-:Y:S01]  /*10a0*/  UIADD3 UR6, UR36, 0x7f, URZ ;  /* 0x0000007f24067890 */ /* 0x000fe2000fffe03f */
[----:B------:R-:W-:Y:S01]  /*10b0*/  CS2R R140, SRZ ;  /* 0x00000000008c7805 */ /* 0x000fe2000001ff00 */
[----:B------:R-:W-:Y:S01]  /*10c0*/  ULDC UR49, c[0x0][0x424] ;  /* 0x0001090000317ab9 */ /* 0x000fe20000000800 */
[----:B------:R-:W-:Y:S01]  /*10d0*/  ULDC UR7, c[0x0][0x288] ;  /* 0x0000a20000077ab9 */ /* 0x000fe20000000800 */
[----:B------:R-:W-:Y:S01]  /*10e0*/  USEL UR49, UR49, 0x1, UP0 ;  /* 0x0000000131317887 */ /* 0x000fe20008000000 */
[----:B------:R-:W-:Y:S01]  /*10f0*/  CS2R R138, SRZ ;  /* 0x00000000008a7805 */ /* 0x000fe2000001ff00 */
[----:B------:R-:W-:Y:S01]  /*1100*/  @UP2 ULDC UR4, c[0x0][0x44c] ;  /* 0x0001130000042ab9 */ /* 0x000fe20000000800 */
[----:B------:R-:W-:Y:S01]  /*1110*/  UIADD3 UR7, -UR7, 0x80, URZ ;  /* 0x0000008007077890 */ /* 0x000fe2000fffe13f */
[----:B------:R-:W-:Y:S01]  /*1120*/  CS2R R136, SRZ ;  /* 0x0000000000887805 */ /* 0x000fe2000001ff00 */
[----:B------:R-:W-:Y:S01]  /*1130*/  UIMAD.WIDE.U32 UR4, UR6, UR4, URZ ;  /* 0x00000004060472a5 */ /* 0x000fe2000f8e003f */
[----:B------:R-:W-:Y:S01]  /*1140*/  CS2R R134, SRZ ;  /* 0x0000000000867805 */ /* 0x000fe2000001ff00 */
[----:B------:R-:W-:Y:S01]  /*1150*/  ULDC UR9, c[0x0][0x2f0] ;  /* 0x0000bc0000097ab9 */ /* 0x000fe20000000800 */
[----:B------:R-:W-:Y:S01]  /*1160*/  @UP2 ULDC UR11, c[0x0][0x450] ;  /* 0x00011400000b2ab9 */ /* 0x000fe20000000800 */
[----:B------:R-:W-:Y:S01]  /*1170*/  UIMAD UR7, UR49, UR9, UR7 ;  /* 0x00000009310772a4 */ /* 0x000fe2000f8e0207 */
[----:B------:R-:W-:Y:S01]  /*1180*/  CS2R R132, SRZ ;  /* 0x0000000000847805 */ /* 0x000fe2000001ff00 */
[----:B------:R-:W-:Y:S01]  /*1190*/  @UP2 USHF.R.U32.HI UR6, URZ, UR11, UR5 ;  /* 0x0000000b3f062299 */ /* 0x000fe20008011605 */
[----:B------:R-:W-:Y:S01]  /*11a0*/  CS2R R130, SRZ ;  /* 0x0000000000827805 */ /* 0x000fe2000001ff00 */
[----:B------:R-:W-:Y:S01]  /*11b0*/  UIMAD UR4, UR49, UR9, 0x7f ;  /* 0x0000007f310474a4 */ /* 0x000fe2000f8e0209 */
[----:B------:R-:W-:Y:S01]  /*11c0*/  CS2R R128, SRZ ;  /* 0x0000000000807805 */ /* 0x000fe2000001ff00 */
[----:B------:R-:W-:Y:S01]  /*11d0*/  UIADD3 UR6, UR7, UR6, URZ ;  /* 0x0000000607067290 */ /* 0x000fe2000fffe03f */
[----:B------:R-:W-:Y:S01]  /*11e0*/  CS2R R126, SRZ ;  /* 0x00000000007e7805 */ /* 0x000fe2000001ff00 */
[----:B------:R-:W-:Y:S01]  /*11f0*/  USHF.R.S32.HI UR5, URZ, 0x1f, UR4 ;  /* 0x0000001f3f057899 */ /* 0x000fe20008011404 */
[----:B------:R-:W-:Y:S01]  /*1200*/  CS2R R124, SRZ ;  /* 0x00000000007c7805 */ /* 0x000fe2000001ff00 */
[----:B------:R-:W-:Y:S01]  /*1210*/  USHF.R.S32.HI UR7, URZ, 0x1f, UR6 ;  /* 0x0000001f3f077899 */ /* 0x000fe20008011406 */
[----:B------:R-:W-:Y:S01]  /*1220*/  CS2R R122, SRZ ;  /* 0x00000000007a7805 */ /* 0x000fe2000001ff00 */
[----:B------:R-:W-:Y:S01]  /*1230*/  ULEA.HI UR5, UR5, UR4, URZ, 0x7 ;  /* 0x0000000405057291 */ /* 0x000fe2000f8f383f */
[----:B------:R-:W-:Y:S01]  /*1240*/  CS2R R120, SRZ ;  /* 0x0000000000787805 */ /* 0x000fe2000001ff00 */
[----:B------:R-:W-:Y:S01]  /*1250*/  ULEA.HI UR7, UR7, UR6, URZ, 0x7 ;  /* 0x0000000607077291 */ /* 0x000fe2000f8f383f */
[----:B------:R-:W-:Y:S01]  /*1260*/  CS2R R118, SRZ ;  /* 0x0000000000767805 */ /* 0x000fe2000001ff00 */
[----:B------:R-:W-:Y:S01]  /*1270*/  USHF.R.S32.HI UR50, URZ, 0x7, UR5 ;  /* 0x000000073f327899 */ /* 0x000fe20008011405 */
[----:B------:R-:W-:Y:S01]  /*1280*/  CS2R R116, SRZ ;  /* 0x0000000000747805 */ /* 0x000fe2000001ff00 */
[----:B------:R-:W-:Y:S01]  /*1290*/  USHF.R.S32.HI UR7, URZ, 0x7, UR7 ;  /* 0x000000073f077899 */ /* 0x000fe20008011407 */
[----:B------:R-:W-:Y:S01]  /*12a0*/  CS2R R114, SRZ ;  /* 0x0000000000727805 */ /* 0x000fe2000001ff00 */
[----:B------:R-:W-:Y:S01]  /*12b0*/  ULDC UR39, c[0x0][0xc48] ;  /* 0x0003120000277ab9 */ /* 0x000fe20000000800 */
[----:B------:R-:W-:Y:S01]  /*12c0*/  UMOV UR37, UR10 ;  /* 0x0000000a00257c82 */ /* 0x000fe20008000000 */
[----:B------:R-:W-:Y:S01]  /*12d0*/  UISETP.LT.AND UP0, UPT, UR50, UR7, UPT ;  /* 0x000000073200728c */ /* 0x000fe2000bf01270 */
[----:B------:R-:W-:Y:S01]  /*12e0*/  CS2R R112, SRZ ;  /* 0x0000000000707805 */ /* 0x000fe2000001ff00 */
[----:B------:R-:W-:Y:S01]  /*12f0*/  UISETP.NE.AND UP1, UPT, UR39, 0x1, UPT ;  /* 0x000000012700788c */ /* 0x000fe2000bf25270 */
        /* <DEDUP_REMOVED lines=9> */
[----:B------:R-:W-:Y:S01]  /*1390*/  CS2R R96, SRZ ;  /* 0x0000000000607805 */ /* 0x000fe2000001ff00 */
[----:B------:R-:W-:Y:S01]  /*13a0*/  @UP1 ULDC UR8, c[0x0][0xc4c] ;  /* 0x0003130000081ab9 */ /* 0x000fe20000000800 */
[----:B------:R-:W-:Y:S01]  /*13b0*/  PLOP3.LUT P1, PT, PT, PT, UP0, 0x80, 0x0 ;  /* 0x000000000000781c */ /* 0x000fe20003f2f008 */
[----:B------:R-:W-:Y:S01]  /*13c0*/  UIMAD.WIDE.U32 UR4, UR10, UR8, URZ ;  /* 0x000000080a0472a5 */ /* 0x000fe2000f8e003f */
[----:B------:R-:W-:Y:S01]  /*13d0*/  CS2R R6, SRZ ;  /* 0x0000000000067805 */ /* 0x000fe2000001ff00 */
[----:B------:R-:W-:Y:S01]  /*13e0*/  @UP1 ULDC UR6, c[0x0][0xc50] ;  /* 0x0003140000061ab9 */ /* 0x000fe20000000800 */
[----:B------:R-:W-:Y:S01]  /*13f0*/  IMAD.MOV.U32 R94, RZ, RZ, RZ ;  /* 0x000000ffff5e7224 */ /* 0x000fe200078e00ff */
[----:B------:R-:W-:Y:S01]  /*1400*/  @UP1 USHF.R.U32.HI UR37, URZ, UR6, UR5 ;  /* 0x000000063f251299 */ /* 0x000fe20008011605 */
[----:B------:R-:W-:Y:S01]  /*1410*/  IMAD.MOV.U32 R93, RZ, RZ, RZ ;  /* 0x000000ffff5d7224 */ /* 0x000fe200078e00ff */
[----:B------:R-:W-:-:S02]  /*1420*/  CS2R R90, SRZ ;  /* 0x00000000005a7805 */ /* 0x000fc4000001ff00 */
[----:B------:R-:W-:Y:S01]  /*1430*/  CS2R R88, SRZ ;  /* 0x0000000000587805 */ /* 0x000fe2000001ff00 */
[----:B------:R-:W-:-:S04]  /*1440*/  UIADD3 UR4, -UR37, URZ, URZ ;  /* 0x0000003f25047290 */ /* 0x000fc8000fffe13f */
[----:B------:R-:W-:Y:S01]  /*1450*/  UIMAD UR39, UR39, UR4, UR10 ;  /* 0x00000004272772a4 */ /* 0x000fe2000f8e020a */
[----:B------:R-:W-:Y:S11]  /*1460*/  @!P1 BRA `(.L_x_8950) ;  /* 0x00000078007c9947 */ /* 0x000ff60003800000 */
        /* <DEDUP_REMOVED lines=31> */
.L_x_8951:
        /* <DEDUP_REMOVED lines=9> */
.L_x_9099:
[----:B------:R-:W-:Y:S05]  /*16f0*/  @!P0 BRA `(.L_x_8953) ;  /* 0x0000000000048947 */ /* 0x000fea0003800000 */
[----:B------:R-:W-:Y:S01]  /*1700*/  BPT.TRAP 0x1 ;  /* 0x000000040000795c */ /* 0x000fe20000300000 */
.L_x_8953:
[----:B0-----:R-:W-:Y:S02]  /*1710*/  IMAD.U32 R3, RZ, RZ, UR42 ;  /* 0x0000002aff037e24 */ /* 0x001fe4000f8e00ff */
[----:B------:R-:W-:-:S03]  /*1720*/  IMAD.U32 R0, RZ, RZ, UR43 ;  /* 0x0000002bff007e24 */ /* 0x000fc6000f8e00ff */
[----:B------:R-:W-:Y:S02]  /*1730*/  LEA R3, R3, UR41, 0x3 ;  /* 0x0000002903037c11 */ /* 0x000fe4000f8e18ff */
[----:B------:R-:W-:-:S04]  /*1740*/  SHF.L.U32 R0, R0, 0x1f, RZ ;  /* 0x0000001f00007819 */ /* 0x000fc800000006ff */
[----:B------:R0:W1:Y:S01]  /*1750*/  SYNCS.PHASECHK.TRANS64.TRYWAIT P2, [R3+URZ+0x28830], R0 ;  /* 0x02883000030075a7 */ /* 0x000062000804017f */
[----:B------:R-:W-:Y:S05]  /*1760*/  @!P0 BRA `(.L_x_8954) ;  /* 0x0000000000048947 */ /* 0x000fea0003800000 */
[----:B------:R-:W-:Y:S01]  /*1770*/  BPT.TRAP 0x1 ;  /* 0x000000040000795c */ /* 0x000fe20000300000 */
.L_x_8954:
[----:B------:R-:W2:Y:S02]  /*1780*/  S2R R4, SR_TID.X ;  /* 0x0000000000047919 */ /* 0x000ea40000002100 */
[----:B--2---:R-:W-:Y:S01]  /*1790*/  LOP3.LUT P1, RZ, R4, 0x7f, RZ, 0xc0, !PT ;  /* 0x0000007f04ff7812 */ /* 0x004fe2000782c0ff */
[----:B-1----:R-:W-:-:S12]  /*17a0*/  @P2 BRA `(.L_x_8955) ;  /* 0x0000000000082947 */ /* 0x002fd80003800000 */
[----:B------:R-:W1:Y:S02]  /*17b0*/  SYNCS.PHASECHK.TRANS64.TRYWAIT P2, [R3+URZ+0x28830], R0 ;  /* 0x02883000030075a7 */ /* 0x000e64000804017f */
[----:B-1----:R-:W-:Y:S05]  /*17c0*/  @!P2 BRA `(.L_x_8956) ;  /* 0x000000d80060a947 */ /* 0x002fea0003800000 */
.L_x_8955:
[----:B------:R-:W-:Y:S05]  /*17d0*/  WARPSYNC.ALL ;  /* 0x0000000000007948 */ /* 0x000fea0003800000 */
[----:B------:R-:W-:Y:S01]  /*17e0*/  UIADD3 UR4, UR41, 0x18400, URZ ;  /* 0x0001840029047890 */ /* 0x000fe2000fffe03f */
[----:B------:R-:W-:Y:S01]  /*17f0*/  WARPGROUP.ARRIVE ;  /* 0x00000000000079c5 */ /* 0x000fe20000000000 */
[----:B------:R-:W-:Y:S01]  /*1800*/  ULOP3.LUT UR32, UR51, 0x10000, URZ, 0xfc, !UPT ;  /* 0x0001000033207892 */ /* 0x000fe2000f8efc3f */
[----:B01----:R-:W-:Y:S01]  /*1810*/  VIADD R0, R17, UR36 ;  /* 0x0000002411007c36 */ /* 0x003fe20008000000 */
[----:B------:R-:W-:Y:S01]  /*1820*/  USHF.R.U32.HI UR4, URZ, 0x4, UR4 ;  /* 0x000000043f047899 */ /* 0x000fe20008011604 */
[----:B------:R-:W-:Y:S01]  /*1830*/  @!P1 VIADD R3, R3, 0x28840 ;  /* 0x0002884003039836 */ /* 0x000fe20000000000 */
[----:B------:R-:W-:Y:S01]  /*1840*/  UMOV UR33, 0x40000040 ;  /* 0x4000004000217882 */ /* 0x000fe20000000000 */
[----:B------:R-:W-:Y:S01]  /*1850*/  UMOV UR35, 0x40000040 ;  /* 0x4000004000237882 */ /* 0x000fe20000000000 */
[----:B------:R-:W-:Y:S01]  /*1860*/  ULOP3.LUT UR4, UR4, 0x3fff, URZ, 0xc0, !UPT ;  /* 0x00003fff04047892 */ /* 0x000fe2000f8ec03f */
[----:B------:R-:W-:Y:S01]  /*1870*/  IMAD.MOV.U32 R6, RZ, RZ, R0 ;  /* 0x000000ffff067224 */ /* 0x000fe200078e0000 */
[----:B------:R-:W-:Y:S01]  /*1880*/  UMOV UR5, 0x40000040 ;  /* 0x4000004000057882 */ /* 0x000fe20000000000 */
[----:B------:R-:W-:Y:S01]  /*1890*/  UMOV UR7, 0x40000040 ;  /* 0x4000004000077882 */ /* 0x000fe20000000000 */
[----:B------:R-:W-:Y:S01]  /*18a0*/  ULOP3.LUT UR48, UR4, 0x10000, URZ, 0xfc, !UPT ;  /* 0x0001000004307892 */ /* 0x000fe2000f8efc3f */
[----:B------:R-:W-:Y:S01]  /*18b0*/  @!P1 PRMT R3, RZ, 0x654, R3 ;  /* 0x00000654ff039816 */ /* 0x000fe20000000003 */
[----:B------:R-:W-:Y:S01]  /*18c0*/  UIADD3 UR4, UR32, 0x2, URZ ;  /* 0x0000000220047890 */ /* 0x000fe2000fffe03f */
[----:B------:R-:W-:Y:S01]  /*18d0*/  CS2R R150, SRZ ;  /* 0x0000000000967805 */ /* 0x000fe2000001ff00 */
[----:B------:R-:W-:Y:S01]  /*18e0*/  ULEA UR34, UR42, UR48, 0xb ;  /* 0x000000302a227291 */ /* 0x000fe2000f8e583f */
[----:B------:R-:W-:Y:S01]  /*18f0*/  CS2R R148, SRZ ;  /* 0x0000000000947805 */ /* 0x000fe2000001ff00 */
[----:B------:R-:W-:Y:S01]  /*1900*/  UIADD3 UR8, UR32, 0x4, URZ ;  /* 0x0000000420087890 */ /* 0x000fe2000fffe03f */
[----:B------:R-:W-:Y:S01]  /*1910*/  CS2R R146, SRZ ;  /* 0x0000000000927805 */ /* 0x000fe2000001ff00 */
[----:B------:R-:W-:Y:S01]  /*1920*/  UIADD3 UR6, UR34, 0x2, URZ ;  /* 0x0000000222067890 */ /* 0x000fe2000fffe03f */
[----:B------:R-:W-:Y:S01]  /*1930*/  CS2R R144, SRZ ;  /* 0x0000000000907805 */ /* 0x000fe2000001ff00 */
[----:B------:R-:W-:Y:S01]  /*1940*/  UIADD3 UR10, UR34, 0x4, URZ ;  /* 0x00000004220a7890 */ /* 0x000fe2000fffe03f */
[----:B------:R-:W-:Y:S01]  /*1950*/  CS2R R142, SRZ ;  /* 0x00000000008e7805 */ /* 0x000fe2000001ff00 */
[----:B------:R-:W-:Y:S01]  /*1960*/  UMOV UR9, 0x40000040 ;  /* 0x4000004000097882 */ /* 0x000fe20000000000 */
[----:B------:R-:W-:Y:S01]  /*1970*/  HGMMA.64x128x16.F32 R24, gdesc[UR32], RZ, !UPT, gsb0 ;  /* 0x01e00000201879f0 */ /* 0x000fe2000c0008ff */
        /* <DEDUP_REMOVED lines=25> */
[----:B------:R-:W-:-:S02]  /*1b10*/  UIADD3 UR28, UR32, 0x406, URZ ;  /* 0x00000406201c7890 */ /* 0x000fc4000fffe03f */
[----:B------:R-:W-:Y:S01]  /*1b20*/  UIADD3 UR30, UR34, 0x406, URZ ;  /* 0x00000406221e7890 */ /* 0x000fe2000fffe03f */
[----:B------:R-:W-:Y:S01]  /*1b30*/  UMOV UR29, 0x40000040 ;  /* 0x40000040001d7882 */ /* 0x000fe20000000000 */
[----:B------:R-:W-:Y:S01]  /*1b40*/  UMOV UR31, 0x40000040 ;  /* 0x40000040001f7882 */ /* 0x000fe20000000000 */
[----:B------:R-:W-:Y:S01]  /*1b50*/  UIADD3 UR53, UR50, -0x2, URZ ;  /* 0xfffffffe32357890 */ /* 0x000fe2000fffe03f */
[----:B------:R-:W-:Y:S02]  /*1b60*/  WARPGROUP.DEPBAR.LE gsb0, 0x0 ;  /* 0x00008000000079c5 */ /* 0x000fe40000010000 */
[----:B------:R-:W-:-:S06]  /*1b70*/  WARPGROUP.ARRIVE ;  /* 0x00000000000079c5 */ /* 0x000fcc0000000000 */
[----:B------:R-:W-:Y:S01]  /*1b80*/  HGMMA.64x128x16.F32 R24, gdesc[UR4], R24, gsb0 ;  /* 0x01e00000041879f0 */ /* 0x000fe20008000818 */
[----:B------:R-:W-:Y:S02]  /*1b90*/  ULDC UR6, c[0x0][0x448] ;  /* 0x0001120000067ab9 */ /* 0x000fe40000000800 */
[----:B------:R-:W-:-:S06]  /*1ba0*/  UISETP.NE.AND UP0, UPT, UR6, 0x1, UPT ;  /* 0x000000010600788c */ /* 0x000fcc000bf05270 */
[----:B------:R-:W-:-:S05]  /*1bb0*/  PLOP3.LUT P2, PT, PT, PT, UP0, 0x80, 0x0 ;  /* 0x000000000000781c */ /* 0x000fca0003f4f008 */
[----:B------:R-:W-:-:S08]  /*1bc0*/  @UP0 ULDC UR6, c[0x0][0x44c] ;  /* 0x0001130000060ab9 */ /* 0x000fd00000000800 */
[----:B------:R-:W-:Y:S01]  /*1bd0*/  @P2 IMAD.HI.U32 R4, R0, UR6, RZ ;  /* 0x0000000600042c27 */ /* 0x000fe2000f8e00ff */
[----:B------:R-:W-:-:S04]  /*1be0*/  @UP0 ULDC UR6, c[0x0][0x450] ;  /* 0x0001140000060ab9 */ /* 0x000fc80000000800 */
[----:B------:R-:W-:Y:S01]  /*1bf0*/  @P2 SHF.R.U32.HI R6, RZ, UR6, R4 ;  /* 0x00000006ff062c19 */ /* 0x000fe20008011604 */
[----:B------:R-:W-:Y:S02]  /*1c00*/  UMOV UR6, 0xffffff80 ;  /* 0xffffff8000067882 */ /* 0x000fe40000000000 */
[----:B------:R-:W-:Y:S02]  /*1c10*/  UIMAD UR6, UR50, UR6, 0x80 ;  /* 0x00000080320674a4 */ /* 0x000fe4000f8e0206 */
[----:B------:R-:W0:Y:S02]  /*1c20*/  SHFL.IDX PT, R8, R6, 0x1, 0x1c1f ;  /* 0x003c1f0006087f89 */ /* 0x000e2400000e0000 */
[----:B------:R-:W-:Y:S02]  /*1c30*/  UIADD3 UR7, UR6, 0x1, URZ ;  /* 0x0000000106077890 */ /* 0x000fe4000fffe03f */
[----:B------:R-:W1:Y:S04]  /*1c40*/  SHFL.IDX PT, R6, R6, RZ, 0x1c1f ;  /* 0x001c1fff06067589 */ /* 0x000e6800000e0000 */
[----:B------:R-:W-:-:S04]  /*1c50*/  IMAD.U32 R5, RZ, RZ, UR7 ;  /* 0x00000007ff057e24 */ /* 0x000fc8000f8e00ff */
[----:B------:R-:W-:Y:S01]  /*1c60*/  IMAD R0, R16, -0x2, R5 ;  /* 0xfffffffe10007824 */ /* 0x000fe200078e0205 */
[----:B------:R-:W-:Y:S02]  /*1c70*/  WARPGROUP.DEPBAR.LE gsb0, 0x0 ;  /* 0x00008000000079c5 */ /* 0x000fe40000010000 */
[----:B------:R-:W-:-:S06]  /*1c80*/  WARPGROUP.ARRIVE ;  /* 0x00000000000079c5 */ /* 0x000fcc0000000000 */
[----:B------:R-:W-:Y:S01]  /*1c90*/  HGMMA.64x128x16.F32 R24, gdesc[UR8], R24, gsb0 ;  /* 0x01e00000081879f0 */ /* 0x000fe20008000818 */
[----:B------:R-:W-:Y:S01]  /*1ca0*/  ULDC UR11, c[0x0][0x2f0] ;  /* 0x0000bc00000b7ab9 */ /* 0x000fe20000000800 */
[----:B------:R-:W-:Y:S01]  /*1cb0*/  UMOV UR10, UR36 ;  /* 0x00000024000a7c82 */ /* 0x000fe20008000000 */
[----:B------:R-:W-:Y:S02]  /*1cc0*/  UIMAD UR6, UR49, UR11, UR6 ;  /* 0x0000000b310672a4 */ /* 0x000fe4000f8e0206 */
[----:B------:R-:W-:-:S04]  /*1cd0*/  IMAD.U32 R7, RZ, RZ, UR11 ;  /* 0x0000000bff077e24 */ /* 0x000fc8000f8e00ff */
[----:B------:R-:W-:Y:S02]  /*1ce0*/  IMAD R7, R7, UR49, R0 ;  /* 0x0000003107077c24 */ /* 0x000fe4000f8e0200 */
[----:B------:R-:W-:Y:S01]  /*1cf0*/  IMAD.U32 R5, RZ, RZ, UR6 ;  /* 0x00000006ff057e24 */ /* 0x000fe2000f8e00ff */
[----:B------:R-:W-:-:S03]  /*1d00*/  ULDC UR6, c[0x0][0x988] ;  /* 0x0002620000067ab9 */ /* 0x000fc60000000800 */
[----:B------:R-:W-:Y:S01]  /*1d10*/  IMAD R4, R16, -0x2, R5 ;  /* 0xfffffffe10047824 */ /* 0x000fe200078e0205 */
[----:B------:R-:W-:Y:S02]  /*1d20*/  WARPGROUP.DEPBAR.LE gsb0, 0x0 ;  /* 0x00008000000079c5 */ /* 0x000fe40000010000 */
[----:B------:R-:W-:-:S06]  /*1d30*/  WARPGROUP.ARRIVE ;  /* 0x00000000000079c5 */ /* 0x000fcc0000000000 */
[----:B------:R-:W-:Y:S01]  /*1d40*/  HGMMA.64x128x16.F32 R24, gdesc[UR12], R24, gsb0 ;  /* 0x01e000000c1879f0 */ /* 0x000fe20008000818 */
[----:B------:R-:W-:Y:S02]  /*1d50*/  ULDC UR14, c[0x0][0x288] ;  /* 0x0000a200000e7ab9 */ /* 0x000fe40000000800 */
[----:B0-----:R-:W-:Y:S01]  /*1d60*/  IADD3 R5, R8, -UR14, R7 ;  /* 0x8000000e08057c10 */ /* 0x001fe2000fffe007 */
[----:B------:R-:W-:Y:S01]  /*1d70*/  VIADD R7, R7, -UR14 ;  /* 0x8000000e07077c36 */ /* 0x000fe20008000000 */
[----:B------:R-:W-:Y:S02]  /*1d80*/  UIMAD UR11, UR49, UR11, -UR14 ;  /* 0x0000000b310b72a4 */ /* 0x000fe4000f8e0a0e */
[----:B------:R-:W-:Y:S01]  /*1d90*/  VIMNMX R5, R4, R5, PT ;  /* 0x0000000504057248 */ /* 0x000fe20003fe0100 */
[----:B------:R-:W-:Y:S01]  /*1da0*/  @UP0 ULDC UR14, c[0x0][0x450] ;  /* 0x00011400000e0ab9 */ /* 0x000fe20000000800 */
[----:B-1----:R-:W-:Y:S02]  /*1db0*/  VIADDMNMX R7, R6, R7, R4, PT ;  /* 0x0000000706077246 */ /* 0x002fe40003800104 */
[----:B------:R-:W-:-:S02]  /*1dc0*/  ISETP.GT.AND P3, PT, R5, RZ, PT ;  /* 0x000000ff0500720c */ /* 0x000fc40003f64270 */
[C---:B------:R-:W-:Y:S02]  /*1dd0*/  ISETP.GT.AND P4, PT, R5.reuse, 0x1, PT ;  /* 0x000000010500780c */ /* 0x040fe40003f84270 */
[----:B------:R-:W-:Y:S01]  /*1de0*/  ISETP.GT.AND P5, PT, R5, 0x8, PT ;  /* 0x000000080500780c */ /* 0x000fe20003fa4270 */
        /* <DEDUP_REMOVED lines=13> */
[----:B------:R-:W-:Y:S01]  /*1ec0*/  FSEL R9, R26, -INF , P3 ;  /* 0xff8000001a097808 */ /* 0x000fe20001800000 */
[----:B------:R0:W-:Y:S01]  /*1ed0*/  @!P1 SYNCS.ARRIVE.TRANS64.RED.A1T0 RZ, [R3+URZ], RZ ;  /* 0x000000ff03ff99a7 */ /* 0x0001e2000810043f */
[----:B------:R-:W-:Y:S02]  /*1ee0*/  FSEL R27, R27, -INF , P4 ;  /* 0xff8000001b1b7808 */ /* 0x000fe40002000000 */
        /* <DEDUP_REMOVED lines=87> */
[----:B------:R-:W-:Y:S02]  /*2460*/  FSEL R87, R87, -INF , P3 ;  /* 0xff80000057577808 */ /* 0x000fe40001800000 */
[----:B------:R-:W-:Y:S02]  /*2470*/  FMNMX.FTZ R0, R125, R0, !PT ;  /* 0x000000007d007209 */ /* 0x000fe40007810000 */
[----:B------:R-:W-:Y:S02]  /*2480*/  ISETP.GT.AND P4, PT, R7, 0x1, PT ;  /* 0x000000010700780c */ /* 0x000fe40003f84270 */
[----:B------:R-:W-:Y:S01]  /*2490*/  FMNMX.FTZ R8, R87, R0, !PT ;  /* 0x0000000057087209 */ /* 0x000fe20007810000 */
[----:B------:R-:W-:Y:S01]  /*24a0*/  IMAD.U32 R0, RZ, RZ, UR6 ;  /* 0x00000006ff007e24 */ /* 0x000fe2000f8e00ff */
[----:B------:R-:W-:Y:S01]  /*24b0*/  ISETP.GT.AND P5, PT, R7, 0x8, PT ;  /* 0x000000080700780c */ /* 0x000fe20003fa4270 */
[----:B------:R-:W-:Y:S01]  /*24c0*/  @UP0 ULDC UR6, c[0x0][0x44c] ;  /* 0x0001130000060ab9 */ /* 0x000fe20000000800 */
[----:B------:R-:W-:Y:S01]  /*24d0*/  FSEL R25, R25, -INF , P4 ;  /* 0xff80000019197808 */ /* 0x000fe20002000000 */
[----:B------:R-:W1:Y:S01]  /*24e0*/  SHFL.BFLY PT, R5, R8, 0x2, 0x1f ;  /* 0x0c401f0008057f89 */ /* 0x000e6200000e0000 */
[----:B------:R-:W-:Y:S01]  /*24f0*/  FSEL R13, R28, -INF , P5 ;  /* 0xff8000001c0d7808 */ /* 0x000fe20002800000 */
[----:B------:R-:W-:Y:S01]  /*2500*/  UIMAD.WIDE.U32 UR6, UR36, UR6, URZ ;  /* 0x00000006240672a5 */ /* 0x000fe2000f8e003f */
[----:B------:R-:W-:-:S03]  /*2510*/  ISETP.GT.AND P4, PT, R7, 0x10, PT ;  /* 0x000000100700780c */ /* 0x000fc60003f84270 */
[----:B------:R-:W-:Y:S01]  /*2520*/  @UP0 USHF.R.U32.HI UR10, URZ, UR14, UR7 ;  /* 0x0000000e3f0a0299 */ /* 0x000fe20008011607 */
[----:B------:R-:W-:Y:S02]  /*2530*/  FSEL R15, R32, -INF , P4 ;  /* 0xff800000200f7808 */ /* 0x000fe40002000000 */
[----:B------:R-:W-:Y:S01]  /*2540*/  ISETP.GT.AND P4, PT, R7, 0x18, PT ;  /* 0x000000180700780c */ /* 0x000fe20003f84270 */
[----:B------:R-:W-:-:S04]  /*2550*/  UIADD3 UR11, UR11, UR10, URZ ;  /* 0x0000000a0b0b7290 */ /* 0x000fc8000fffe03f */
[----:B------:R-:W-:-:S04]  /*2560*/  USHF.R.S32.HI UR6, URZ, 0x1f, UR11 ;  /* 0x0000001f3f067899 */ /* 0x000fc8000801140b */
[----:B------:R-:W-:-:S04]  /*2570*/  ULEA.HI UR6, UR6, UR11, URZ, 0x7 ;  /* 0x0000000b06067291 */ /* 0x000fc8000f8f383f */
[----:B------:R-:W-:Y:S01]  /*2580*/  USHF.R.S32.HI UR6, URZ, 0x7, UR6 ;  /* 0x000000073f067899 */ /* 0x000fe20008011406 */
[----:B-1----:R-:W-:-:S03]  /*2590*/  FMNMX.FTZ R10, R8, R5, !PT ;  /* 0x00000005080a7209 */ /* 0x002fc60007810000 */
[----:B------:R-:W-:Y:S02]  /*25a0*/  UISETP.LT.AND UP1, UPT, URZ, UR6, UPT ;  /* 0x000000063f00728c */ /* 0x000fe4000bf21270 */
[----:B------:R-:W1:Y:S02]  /*25b0*/  SHFL.BFLY PT, R5, R10, 0x1, 0x1f ;  /* 0x0c201f000a057f89 */ /* 0x000e6400000e0000 */
[----:B------:R-:W-:-:S04]  /*25c0*/  USEL UR51, URZ, UR6, !UP1 ;  /* 0x000000063f337287 */ /* 0x000fc8000c800000 */
[----:B------:R-:W-:Y:S01]  /*25d0*/  UISETP.GE.AND UP1, UPT, UR53, UR51, UPT ;  /* 0x000000333500728c */ /* 0x000fe2000bf26270 */
[----:B-1----:R-:W-:-:S04]  /*25e0*/  FMNMX.FTZ R5, R10, R5, !PT ;  /* 0x000000050a057209 */ /* 0x002fc80007810000 */
[C---:B------:R-:W-:Y:S01]  /*25f0*/  FSETP.NEU.FTZ.AND P3, PT, R5.reuse, -INF , PT ;  /* 0xff8000000500780b */ /* 0x040fe20003f7d000 */
[----:B------:R-:W-:-:S05]  /*2600*/  FMUL.FTZ R12, R5, R0 ;  /* 0x00000000050c7220 */ /* 0x000fca0000410000 */
[----:B------:R-:W-:Y:S02]  /*2610*/  FSEL R30, R12, RZ, P3 ;  /* 0x000000ff0c1e7208 */ /* 0x000fe40001800000 */
[----:B------:R-:W-:-:S03]  /*2620*/  ISETP.GT.AND P3, PT, R7, RZ, PT ;  /* 0x000000ff0700720c */ /* 0x000fc60003f64270 */
[-CC-:B------:R-:W-:Y:S01]  /*2630*/  FFMA.FTZ R183, R11, R0.reuse, -R30.reuse ;  /* 0x000000000bb77223 */ /* 0x180fe2000001081e */
[----:B------:R-:W-:Y:S01]  /*2640*/  FSEL R11, R24, -INF , P3 ;  /* 0xff800000180b7808 */ /* 0x000fe20001800000 */
[-CC-:B------:R-:W-:Y:S01]  /*2650*/  FFMA.FTZ R177, R21, R0.reuse, -R30.reuse ;  /* 0x0000000015b17223 */ /* 0x180fe2000001081e */
[----:B------:R-:W-:Y:S01]  /*2660*/  ISETP.GT.AND P3, PT, R7, 0x9, PT ;  /* 0x000000090700780c */ /* 0x000fe20003f64270 */
[-CC-:B------:R-:W-:Y:S01]  /*2670*/  FFMA.FTZ R27, R27, R0.reuse, -R30.reuse ;  /* 0x000000001b1b7223 */ /* 0x180fe2000001081e */
[----:B------:R-:W-:Y:S01]  /*2680*/  FMNMX.FTZ R8, R11, R25, !PT ;  /* 0x000000190b087209 */ /* 0x000fe20007810000 */
[--C-:B------:R-:W-:Y:S01]  /*2690*/  FFMA.FTZ R6, R31, R0, -R30.reuse ;  /* 0x000000001f067223 */ /* 0x100fe2000001081e */
[----:B------:R-:W-:Y:S01]  /*26a0*/  FSEL R29, R29, -INF , P3 ;  /* 0xff8000001d1d7808 */ /* 0x000fe20001800000 */
[----:B------:R1:W-:Y:S01]  /*26b0*/  MUFU.EX2 R4, R27 ;  /* 0x0000001b00047308 */ /* 0x0003e20000000800 */
        /* <DEDUP_REMOVED lines=16> */
[----:B------:R-:W-:Y:S01]  /*27c0*/  ISETP.GT.AND P4, PT, R7, 0x20, PT ;  /* 0x000000200700780c */ /* 0x000fe20003f84270 */
[----:B------:R-:W-:Y:S01]  /*27d0*/  MUFU.EX2 R8, R35 ;  /* 0x0000002300087308 */ /* 0x000fe20000000800 */
[----:B------:R-:W-:Y:S01]  /*27e0*/  FSEL R37, R37, -INF , P3 ;  /* 0xff80000025257808 */ /* 0x000fe20001800000 */
[--C-:B------:R-:W-:Y:S01]  /*27f0*/  FFMA.FTZ R95, R95, R0, -R30.reuse ;  /* 0x000000005f5f7223 */ /* 0x100fe2000001081e */
[----:B------:R-:W-:Y:S01]  /*2800*/  FMNMX.FTZ R10, R21, R10, !PT ;  /* 0x0000000a150a7209 */ /* 0x000fe20007810000 */
[-CC-:B------:R-:W-:Y:S01]  /*2810*/  FFMA.FTZ R169, R97, R0.reuse, -R30.reuse ;  /* 0x0000000061a97223 */ /* 0x180fe2000001081e */
[----:B------:R-:W-:Y:S01]  /*2820*/  ISETP.GT.AND P3, PT, R7, 0x21, PT ;  /* 0x000000210700780c */ /* 0x000fe20003f64270 */
[--C-:B------:R-:W-:Y:S01]  /*2830*/  FFMA.FTZ R99, R99, R0, -R30.reuse ;  /* 0x0000000063637223 */ /* 0x100fe2000001081e */
[----:B-1----:R-:W-:Y:S01]  /*2840*/  FSEL R27, R40, -INF , P4 ;  /* 0xff800000281b7808 */ /* 0x002fe20002000000 */
        /* <DEDUP_REMOVED lines=14> */
[----:B------:R-:W-:Y:S01]  /*2930*/  FFMA.FTZ R111, R111, R0, -R30 ;  /* 0x000000006f6f7223 */ /* 0x000fe2000001081e */
[----:B------:R-:W-:Y:S01]  /*2940*/  ISETP.GT.AND P4, PT, R7, 0x30, PT ;  /* 0x000000300700780c */ /* 0x000fe20003f84270 */
[----:B------:R2:W-:Y:S01]  /*2950*/  MUFU.EX2 R10, R39 ;  /* 0x00000027000a7308 */ /* 0x0005e20000000800 */
[----:B------:R-:W-:Y:S01]  /*2960*/  FSEL R45, R45, -INF , P3 ;  /* 0xff8000002d2d7808 */ /* 0x000fe20001800000 */
[----:B-1----:R-:W-:Y:S01]  /*2970*/  FADD.FTZ R44, R181, R4 ;  /* 0x00000004b52c7221 */ /* 0x002fe20000010000 */
        /* <DEDUP_REMOVED lines=16> */
[----:B--2---:R-:W-:Y:S01]  /*2a80*/  FSEL R39, R52, -INF , P4 ;  /* 0xff80000034277808 */ /* 0x004fe20002000000 */
        /* <DEDUP_REMOVED lines=15> */
[----:B------:R-:W-:-:S02]  /*2b80*/  ISETP.GT.AND P4, PT, R7, 0x48, PT ;  /* 0x000000480700780c */ /* 0x000fc40003f84270 */
[----:B------:R-:W-:Y:S02]  /*2b90*/  CS2R R104, SRZ ;  /* 0x0000000000687805 */ /* 0x000fe4000001ff00 */
[----:B------:R-:W-:Y:S02]  /*2ba0*/  FSEL R57, R57, -INF , P3 ;  /* 0xff80000039397808 */ /* 0x000fe40001800000 */
[----:B------:R-:W-:Y:S02]  /*2bb0*/  CS2R R100, SRZ ;  /* 0x0000000000647805 */ /* 0x000fe4000001ff00 */
[----:B------:R-:W-:Y:S01]  /*2bc0*/  FMNMX.FTZ R14, R43, R14, !PT ;  /* 0x0000000e2b0e7209 */ /* 0x000fe20007810000 */
[----:B------:R-:W-:Y:S01]  /*2bd0*/  MUFU.EX2 R175, R175 ;  /* 0x000000af00af7308 */ /* 0x000fe20000000800 */
[----:B------:R-:W-:Y:S02]  /*2be0*/  ISETP.GT.AND P3, PT, R7, 0x49, PT ;  /* 0x000000490700780c */ /* 0x000fe40003f64270 */
[----:B------:R-:W-:-:S02]  /*2bf0*/  CS2R R96, SRZ ;  /* 0x0000000000607805 */ /* 0x000fc4000001ff00 */
[----:B------:R-:W-:Y:S02]  /*2c00*/  FSEL R47, R60, -INF , P4 ;  /* 0xff8000003c2f7808 */ /* 0x000fe40002000000 */
[----:B------:R-:W-:Y:S02]  /*2c10*/  CS2R R92, SRZ ;  /* 0x00000000005c7805 */ /* 0x000fe4000001ff00 */
[----:B------:R-:W-:Y:S02]  /*2c20*/  FMNMX.FTZ R20, R57, R14, !PT ;  /* 0x0000000e39147209 */ /* 0x000fe40007810000 */
[----:B------:R-:W-:Y:S02]  /*2c30*/  CS2R R90, SRZ ;  /* 0x00000000005a7805 */ /* 0x000fe4000001ff00 */
[----:B------:R-:W-:Y:S01]  /*2c40*/  ISETP.GT.AND P4, PT, R7, 0x50, PT ;  /* 0x000000500700780c */ /* 0x000fe20003f84270 */
[----:B------:R1:W-:Y:S01]  /*2c50*/  MUFU.EX2 R14, R95 ;  /* 0x0000005f000e7308 */ /* 0x0003e20000000800 */
[----:B------:R-:W-:-:S02]  /*2c60*/  FSEL R61, R61, -INF , P3 ;  /* 0xff8000003d3d7808 */ /* 0x000fc40001800000 */
[----:B------:R-:W-:Y:S02]  /*2c70*/  CS2R R88, SRZ ;  /* 0x0000000000587805 */ /* 0x000fe4000001ff00 */
[----:B------:R-:W-:Y:S02]  /*2c80*/  FMNMX.FTZ R20, R47, R20, !PT ;  /* 0x000000142f147209 */ /* 0x000fe40007810000 */
[----:B------:R-:W-:Y:S02]  /*2c90*/  ISETP.GT.AND P3, PT, R7, 0x51, PT ;  /* 0x000000510700780c */ /* 0x000fe40003f64270 */
[----:B------:R-:W-:Y:S01]  /*2ca0*/  FSEL R51, R64, -INF , P4 ;  /* 0xff80000040337808 */ /* 0x000fe20002000000 */
[----:B------:R-:W-:Y:S01]  /*2cb0*/  MUFU.EX2 R169, R169 ;  /* 0x000000a900a97308 */ /* 0x000fe20000000800 */
[----:B------:R-:W-:Y:S02]  /*2cc0*/  FMNMX.FTZ R20, R61, R20, !PT ;  /* 0x000000143d147209 */ /* 0x000fe40007810000 */
[----:B-1----:R-:W-:-:S02]  /*2cd0*/  CS2R R94, SRZ ;  /* 0x00000000005e7805 */ /* 0x002fc4000001ff00 */
[----:B------:R-:W-:Y:S02]  /*2ce0*/  ISETP.GT.AND P4, PT, R7, 0x58, PT ;  /* 0x000000580700780c */ /* 0x000fe40003f84270 */
[----:B------:R-:W-:Y:S02]  /*2cf0*/  FSEL R65, R65, -INF , P3 ;  /* 0xff80000041417808 */ /* 0x000fe40001800000 */
[----:B------:R-:W-:Y:S01]  /*2d00*/  FMNMX.FTZ R20, R51, R20, !PT ;  /* 0x0000001433147209 */ /* 0x000fe20007810000 */
[----:B------:R-:W-:Y:S01]  /*2d10*/  MUFU.EX2 R171, R171 ;  /* 0x000000ab00ab7308 */ /* 0x000fe20000000800 */
[----:B------:R-:W-:Y:S02]  /*2d20*/  ISETP.GT.AND P3, PT, R7, 0x59, PT ;  /* 0x000000590700780c */ /* 0x000fe40003f64270 */
[----:B------:R-:W-:Y:S02]  /*2d30*/  FSEL R55, R68, -INF , P4 ;  /* 0xff80000044377808 */ /* 0x000fe40002000000 */
[----:B------:R-:W-:-:S02]  /*2d40*/  FMNMX.FTZ R24, R65, R20, !PT ;  /* 0x0000001441187209 */ /* 0x000fc40007810000 */
[----:B------:R-:W-:Y:S01]  /*2d50*/  ISETP.GT.AND P4, PT, R7, 0x60, PT ;  /* 0x000000600700780c */ /* 0x000fe20003f84270 */
[----:B------:R1:W-:Y:S01]  /*2d60*/  MUFU.EX2 R20, R99 ;  /* 0x0000006300147308 */ /* 0x0003e20000000800 */
[----:B------:R-:W-:Y:S02]  /*2d70*/  FSEL R69, R69, -INF , P3 ;  /* 0xff80000045457808 */ /* 0x000fe40001800000 */
[----:B------:R-:W-:Y:S02]  /*2d80*/  FMNMX.FTZ R24, R55, R24, !PT ;  /* 0x0000001837187209 */ /* 0x000fe40007810000 */
[----:B------:R-:W-:Y:S02]  /*2d90*/  ISETP.GT.AND P3, PT, R7, 0x61, PT ;  /* 0x000000610700780c */ /* 0x000fe40003f64270 */
[----:B------:R-:W-:Y:S01]  /*2da0*/  FSEL R59, R72, -INF , P4 ;  /* 0xff800000483b7808 */ /* 0x000fe20002000000 */
[----:B------:R-:W-:Y:S01]  /*2db0*/  MUFU.EX2 R153, R153 ;  /* 0x0000009900997308 */ /* 0x000fe20000000800 */
[----:B------:R-:W-:-:S02]  /*2dc0*/  FMNMX.FTZ R24, R69, R24, !PT ;  /* 0x0000001845187209 */ /* 0x000fc40007810000 */
[----:B-1----:R-:W-:Y:S02]  /*2dd0*/  CS2R R98, SRZ ;  /* 0x0000000000627805 */ /* 0x002fe4000001ff00 */
[----:B------:R-:W-:Y:S02]  /*2de0*/  ISETP.GT.AND P4, PT, R7, 0x68, PT ;  /* 0x000000680700780c */ /* 0x000fe40003f84270 */
[----:B------:R-:W-:Y:S02]  /*2df0*/  FSEL R73, R73, -INF , P3 ;  /* 0xff80000049497808 */ /* 0x000fe40001800000 */
[----:B------:R-:W-:Y:S01]  /*2e00*/  FMNMX.FTZ R24, R59, R24, !PT ;  /* 0x000000183b187209 */ /* 0x000fe20007810000 */
[----:B------:R1:W-:Y:S01]  /*2e10*/  MUFU.EX2 R32, R107 ;  /* 0x0000006b00207308 */ /* 0x0003e20000000800 */
[----:B------:R-:W-:Y:S02]  /*2e20*/  ISETP.GT.AND P3, PT, R7, 0x69, PT ;  /* 0x000000690700780c */ /* 0x000fe40003f64270 */
[----:B------:R-:W-:-:S02]  /*2e30*/  FSEL R63, R76, -INF , P4 ;  /* 0xff8000004c3f7808 */ /* 0x000fc40002000000 */
[----:B------:R-:W-:Y:S02]  /*2e40*/  FMNMX.FTZ R26, R73, R24, !PT ;  /* 0x00000018491a7209 */ /* 0x000fe40007810000 */
[----:B------:R-:W-:Y:S01]  /*2e50*/  ISETP.GT.AND P4, PT, R7, 0x70, PT ;  /* 0x000000700700780c */ /* 0x000fe20003f84270 */
[----:B------:R2:W-:Y:S01]  /*2e60*/  MUFU.EX2 R24, R103 ;  /* 0x0000006700187308 */ /* 0x0005e20000000800 */
[----:B------:R-:W-:Y:S02]  /*2e70*/  FSEL R77, R77, -INF , P3 ;  /* 0xff8000004d4d7808 */ /* 0x000fe40001800000 */
[----:B-1----:R-:W-:Y:S02]  /*2e80*/  CS2R R106, SRZ ;  /* 0x00000000006a7805 */ /* 0x002fe4000001ff00 */
[----:B------:R-:W-:Y:S02]  /*2e90*/  FMNMX.FTZ R26, R63, R26, !PT ;  /* 0x0000001a3f1a7209 */ /* 0x000fe40007810000 */
[----:B------:R-:W-:-:S02]  /*2ea0*/  ISETP.GT.AND P3, PT, R7, 0x71, PT ;  /* 0x000000710700780c */ /* 0x000fc40003f64270 */
[----:B------:R-:W-:Y:S01]  /*2eb0*/  FSEL R67, R80, -INF , P4 ;  /* 0xff80000050437808 */ /* 0x000fe20002000000 */
[----:B------:R-:W-:Y:S01]  /*2ec0*/  MUFU.EX2 R109, R109 ;  /* 0x0000006d006d7308 */ /* 0x000fe20000000800 */
[----:B------:R-:W-:Y:S02]  /*2ed0*/  FMNMX.FTZ R26, R77, R26, !PT ;  /* 0x0000001a4d1a7209 */ /* 0x000fe40007810000 */
[----:B--2---:R-:W-:Y:S02]  /*2ee0*/  CS2R R102, SRZ ;  /* 0x0000000000667805 */ /* 0x004fe4000001ff00 */
[----:B------:R-:W-:Y:S02]  /*2ef0*/  ISETP.GT.AND P4, PT, R7, 0x78, PT ;  /* 0x000000780700780c */ /* 0x000fe40003f84270 */
[----:B------:R-:W-:Y:S02]  /*2f00*/  FSEL R81, R81, -INF , P3 ;  /* 0xff80000051517808 */ /* 0x000fe40001800000 */
[----:B------:R-:W-:Y:S01]  /*2f10*/  FMNMX.FTZ R26, R67, R26, !PT ;  /* 0x0000001a431a7209 */ /* 0x000fe20007810000 */
[----:B------:R1:W2:Y:S01]  /*2f20*/  MUFU.EX2 R34, R111 ;  /* 0x0000006f00227308 */ /* 0x0002a20000000800 */
[----:B------:R-:W-:-:S02]  /*2f30*/  ISETP.GT.AND P3, PT, R7, 0x79, PT ;  /* 0x000000790700780c */ /* 0x000fc40003f64270 */
[----:B------:R-:W-:Y:S02]  /*2f40*/  FSEL R7, R84, -INF , P4 ;  /* 0xff80000054077808 */ /* 0x000fe40002000000 */
[----:B------:R-:W-:Y:S02]  /*2f50*/  FMNMX.FTZ R26, R81, R26, !PT ;  /* 0x0000001a511a7209 */ /* 0x000fe40007810000 */
[----:B------:R-:W-:Y:S01]  /*2f60*/  FSEL R85, R85, -INF , P3 ;  /* 0xff80000055557808 */ /* 0x000fe20001800000 */
[----:B------:R-:W-:Y:S01]  /*2f70*/  MUFU.EX2 R113, R113 ;  /* 0x0000007100717308 */ /* 0x000fe20000000800 */
[----:B------:R-:W-:Y:S02]  /*2f80*/  FMNMX.FTZ R26, R7, R26, !PT ;  /* 0x0000001a071a7209 */ /* 0x000fe40007810000 */
[----:B-1----:R-:W-:Y:S02]  /*2f90*/  CS2R R110, SRZ ;  /* 0x00000000006e7805 */ /* 0x002fe4000001ff00 */
[----:B------:R-:W-:-:S02]  /*2fa0*/  F2FP.F16.F32.PACK_AB R181, R4, R181 ;  /* 0x000000b504b5723e */ /* 0x000fc400000000ff */
[----:B------:R-:W-:Y:S01]  /*2fb0*/  FMNMX.FTZ R26, R85, R26, !PT ;  /* 0x0000001a551a7209 */ /* 0x000fe20007810000 */
[----:B------:R1:W3:Y:S01]  /*2fc0*/  MUFU.EX2 R36, R115 ;  /* 0x0000007300247308 */ /* 0x0002e20000000800 */
[----:B--2---:R-:W-:-:S03]  /*2fd0*/  F2FP.F16.F32.PACK_AB R155, R34, R109 ;  /* 0x0000006d229b723e */ /* 0x004fc600000000ff */
[----:B------:R-:W2:Y:S04]  /*2fe0*/  SHFL.BFLY PT, R9, R26, 0x2, 0x1f ;  /* 0x0c401f001a097f89 */ /* 0x000ea800000e0000 */
[----:B------:R-:W-:Y:S01]  /*2ff0*/  MUFU.EX2 R117, R117 ;  /* 0x0000007500757308 */ /* 0x000fe20000000800 */
[----:B-1----:R-:W-:-:S07]  /*3000*/  CS2R R114, SRZ ;  /* 0x0000000000727805 */ /* 0x002fce000001ff00 */
[----:B------:R-:W1:Y:S01]  /*3010*/  MUFU.EX2 R38, R71 ;  /* 0x0000004700267308 */ /* 0x000e620000000800 */
[----:B---3--:R-:W-:-:S07]  /*3020*/  F2FP.F16.F32.PACK_AB R157, R36, R113 ;  /* 0x00000071249d723e */ /* 0x008fce00000000ff */
[----:B------:R-:W-:Y:S01]  /*3030*/  MUFU.EX2 R119, R119 ;  /* 0x0000007700777308 */ /* 0x000fe20000000800 */
[----:B--2---:R-:W-:-:S05]  /*3040*/  FMNMX.FTZ R28, R26, R9, !PT ;  /* 0x000000091a1c7209 */ /* 0x004fca0007810000 */
[----:B------:R-:W2:Y:S02]  /*3050*/  SHFL.BFLY PT, R9, R28, 0x1, 0x1f ;  /* 0x0c201f001c097f89 */ /* 0x000ea400000e0000 */
[----:B------:R-:W3:Y:S01]  /*3060*/  MUFU.EX2 R40, R75 ;  /* 0x0000004b00287308 */ /* 0x000ee20000000800 */
[----:B-1----:R-:W-:-:S07]  /*3070*/  F2FP.F16.F32.PACK_AB R159, R38, R117 ;  /* 0x00000075269f723e */ /* 0x002fce00000000ff */
[----:B------:R-:W-:Y:S08]  /*3080*/  MUFU.EX2 R121, R121 ;  /* 0x0000007900797308 */ /* 0x000ff00000000800 */
[----:B------:R-:W1:Y:S01]  /*3090*/  MUFU.EX2 R42, R79 ;  /* 0x0000004f002a7308 */ /* 0x000e620000000800 */
[----:B---3--:R-:W-:Y:S02]  /*30a0*/  F2FP.F16.F32.PACK_AB R161, R40, R119 ;  /* 0x0000007728a1723e */ /* 0x008fe400000000ff */
[----:B--2---:R-:W-:-:S05]  /*30b0*/  FMNMX.FTZ R9, R28, R9, !PT ;  /* 0x000000091c097209 */ /* 0x004fca0007810000 */
[----:B------:R-:W-:Y:S01]  /*30c0*/  MUFU.EX2 R123, R123 ;  /* 0x0000007b007b7308 */ /* 0x000fe20000000800 */
[C---:B------:R-:W-:Y:S01]  /*30d0*/  FSETP.NEU.FTZ.AND P3, PT, R9.reuse, -INF , PT ;  /* 0xff8000000900780b */ /* 0x040fe20003f7d000 */
[----:B------:R-:W-:-:S06]  /*30e0*/  FMUL.FTZ R26, R9, R0 ;  /* 0x00000000091a7220 */ /* 0x000fcc0000410000 */
[----:B------:R-:W-:Y:S01]  /*30f0*/  MUFU.EX2 R28, R83 ;  /* 0x00000053001c7308 */ /* 0x000fe20000000800 */
[----:B------:R-:W-:Y:S02]  /*3100*/  FSEL R26, R26, RZ, P3 ;  /* 0x000000ff1a1a7208 */ /* 0x000fe40001800000 */
[----:B------:R-:W-:Y:S02]  /*3110*/  PLOP3.LUT P3, PT, PT, PT, UP1, 0x80, 0x0 ;  /* 0x000000000000781c */ /* 0x000fe40003f6f018 */
[----:B-1----:R-:W-:Y:S01]  /*3120*/  F2FP.F16.F32.PACK_AB R163, R42, R121 ;  /* 0x000000792aa3723e */ /* 0x002fe200000000ff */
        /* <DEDUP_REMOVED lines=31> */
[----:B--2---:R-:W-:Y:S01]  /*3320*/  FADD.FTZ R44, R11, R180 ;  /* 0x000000b40b2c7221 */ /* 0x004fe20000010000 */
[-CC-:B------:R-:W-:Y:S01]  /*3330*/  FFMA.FTZ R55, R55, R0.reuse, -R26.reuse ;  /* 0x0000000037377223 */ /* 0x180fe2000001081a */
[-CC-:B------:R-:W-:Y:S01]  /*3340*/  FFMA.FTZ R69, R69, R0.reuse, -R26.reuse ;  /* 0x0000000045457223 */ /* 0x180fe2000001081a */
[----:B------:R-:W-:Y:S01]  /*3350*/  FADD.FTZ R46, R10, R25 ;  /* 0x000000190a2e7221 */ /* 0x000fe20000010000 */
[-CC-:B------:R-:W-:Y:S01]  /*3360*/  FFMA.FTZ R59, R59, R0.reuse, -R26.reuse ;  /* 0x000000003b3b7223 */ /* 0x180fe2000001081a */
[-C--:B------:R-:W-:Y:S01]  /*3370*/  FFMA.FTZ R73, R73, R0.reuse, -R26 ;  /* 0x0000000049497223 */ /* 0x080fe2000001081a */
[----:B------:R-:W2:Y:S01]  /*3380*/  MUFU.EX2 R15, R15 ;  /* 0x0000000f000f7308 */ /* 0x000ea20000000800 */
[----:B-1----:R-:W-:Y:S01]  /*3390*/  FADD.FTZ R25, R13, R44 ;  /* 0x0000002c0d197221 */ /* 0x002fe20000010000 */
[----:B---3--:R-:W-:Y:S01]  /*33a0*/  FADD.FTZ R29, R173, R46 ;  /* 0x0000002ead1d7221 */ /* 0x008fe20000010000 */
[-CC-:B------:R-:W-:Y:S01]  /*33b0*/  FFMA.FTZ R63, R63, R0.reuse, -R26.reuse ;  /* 0x000000003f3f7223 */ /* 0x180fe2000001081a */
[-CC-:B------:R-:W-:Y:S01]  /*33c0*/  FFMA.FTZ R77, R77, R0.reuse, -R26.reuse ;  /* 0x000000004d4d7223 */ /* 0x180fe2000001081a */
[-C--:B------:R-:W-:Y:S01]  /*33d0*/  FFMA.FTZ R67, R67, R0.reuse, -R26 ;  /* 0x0000000043437223 */ /* 0x080fe2000001081a */
[----:B------:R-:W-:Y:S01]  /*33e0*/  FADD.FTZ R46, R12, R29 ;  /* 0x0000001d0c2e7221 */ /* 0x000fe20000010000 */
[----:B------:R-:W-:Y:S01]  /*33f0*/  F2FP.F16.F32.PACK_AB R183, R6, R183 ;  /* 0x000000b706b7723e */ /* 0x000fe200000000ff */
[----:B------:R-:W1:Y:S01]  /*3400*/  MUFU.EX2 R176, R33 ;  /* 0x0000002100b07308 */ /* 0x000e620000000800 */
[----:B----4-:R-:W-:Y:S01]  /*3410*/  FADD.FTZ R44, R182, R25 ;  /* 0x00000019b62c7221 */ /* 0x010fe20000010000 */
[----:B------:R-:W-:Y:S01]  /*3420*/  FADD.FTZ R29, R175, R46 ;  /* 0x0000002eaf1d7221 */ /* 0x000fe20000010000 */
[-CC-:B------:R-:W-:Y:S01]  /*3430*/  FFMA.FTZ R81, R81, R0.reuse, -R26.reuse ;  /* 0x0000000051517223 */ /* 0x180fe2000001081a */
[-CC-:B------:R-:W-:Y:S01]  /*3440*/  FFMA.FTZ R7, R7, R0.reuse, -R26.reuse ;  /* 0x0000000007077223 */ /* 0x180fe2000001081a */
[----:B------:R-:W-:Y:S01]  /*3450*/  FFMA.FTZ R26, R85, R0, -R26 ;  /* 0x00000000551a7223 */ /* 0x000fe2000001081a */
[----:B------:R-:W-:Y:S01]  /*3460*/  FADD.FTZ R46, R14, R29 ;  /* 0x0000001d0e2e7221 */ /* 0x000fe20000010000 */
[----:B------:R-:W-:Y:S01]  /*3470*/  F2FP.F16.F32.PACK_AB R180, R180, R11 ;  /* 0x0000000bb4b4723e */ /* 0x000fe200000000ff */
[----:B------:R-:W3:Y:S01]  /*3480*/  MUFU.EX2 R21, R21 ;  /* 0x0000001500157308 */ /* 0x000ee20000000800 */
[----:B--2---:R-:W-:Y:S01]  /*3490*/  FADD.FTZ R25, R15, R44 ;  /* 0x0000002c0f197221 */ /* 0x004fe20000010000 */
[----:B------:R-:W-:Y:S01]  /*34a0*/  FADD.FTZ R29, R169, R46 ;  /* 0x0000002ea91d7221 */ /* 0x000fe20000010000 */
[----:B------:R-:W-:-:S02]  /*34b0*/  F2FP.F16.F32.PACK_AB R165, R28, R123 ;  /* 0x0000007b1ca5723e */ /* 0x000fc400000000ff */
[----:B------:R-:W-:Y:S01]  /*34c0*/  F2FP.F16.F32.PACK_AB R177, R8, R177 ;  /* 0x000000b108b1723e */ /* 0x000fe200000000ff */
[----:B------:R-:W-:Y:S01]  /*34d0*/  FADD.FTZ R46, R20, R29 ;  /* 0x0000001d142e7221 */ /* 0x000fe20000010000 */
[----:B------:R-:W-:Y:S01]  /*34e0*/  F2FP.F16.F32.PACK_AB R179, R10, R179 ;  /* 0x000000b30ab3723e */ /* 0x000fe200000000ff */
[----:B------:R-:W2:Y:S01]  /*34f0*/  MUFU.EX2 R178, R37 ;  /* 0x0000002500b27308 */ /* 0x000ea20000000800 */
[----:B-1----:R-:W-:Y:S01]  /*3500*/  FADD.FTZ R44, R176, R25 ;  /* 0x00000019b02c7221 */ /* 0x002fe20000010000 */
[----:B------:R-:W-:Y:S01]  /*3510*/  FADD.FTZ R29, R171, R46 ;  /* 0x0000002eab1d7221 */ /* 0x000fe20000010000 */
[----:B------:R-:W-:Y:S02]  /*3520*/  F2FP.F16.F32.PACK_AB R173, R12, R173 ;  /* 0x000000ad0cad723e */ /* 0x000fe400000000ff */
[----:B------:R-:W-:Y:S01]  /*3530*/  F2FP.F16.F32.PACK_AB R175, R14, R175 ;  /* 0x000000af0eaf723e */ /* 0x000fe200000000ff */
[----:B------:R-:W-:Y:S01]  /*3540*/  FADD.FTZ R46, R24, R29 ;  /* 0x0000001d182e7221 */ /* 0x000fe20000010000 */
[----:B------:R-:W-:Y:S01]  /*3550*/  F2FP.F16.F32.PACK_AB R169, R20, R169 ;  /* 0x000000a914a9723e */ /* 0x000fe200000000ff */
[----:B------:R-:W1:Y:S01]  /*3560*/  MUFU.EX2 R27, R27 ;  /* 0x0000001b001b7308 */ /* 0x000e620000000800 */
[----:B---3--:R-:W-:Y:S01]  /*3570*/  FADD.FTZ R25, R21, R44 ;  /* 0x0000002c15197221 */ /* 0x008fe20000010000 */
[----:B------:R-:W-:-:S02]  /*3580*/  F2FP.F16.F32.PACK_AB R171, R24, R171 ;  /* 0x000000ab18ab723e */ /* 0x000fc400000000ff */
[----:B------:R-:W-:Y:S02]  /*3590*/  F2FP.F16.F32.PACK_AB R182, R182, R13 ;  /* 0x0000000db6b6723e */ /* 0x000fe400000000ff */
[----:B------:R-:W-:Y:S02]  /*35a0*/  F2FP.F16.F32.PACK_AB R176, R176, R15 ;  /* 0x0000000fb0b0723e */ /* 0x000fe400000000ff */
[----:B------:R-:W3:Y:S01]  /*35b0*/  MUFU.EX2 R172, R41 ;  /* 0x0000002900ac7308 */ /* 0x000ee20000000800 */
[C---:B--2---:R-:W-:Y:S01]  /*35c0*/  FADD.FTZ R44, R178.reuse, R25 ;  /* 0x00000019b22c7221 */ /* 0x044fe20000010000 */
[----:B------:R-:W-:-:S06]  /*35d0*/  F2FP.F16.F32.PACK_AB R178, R178, R21 ;  /* 0x00000015b2b2723e */ /* 0x000fcc00000000ff */
[----:B------:R-:W0:Y:S01]  /*35e0*/  MUFU.EX2 R31, R31 ;  /* 0x0000001f001f7308 */ /* 0x000e220000000800 */
[----:B-1----:R-:W-:-:S07]  /*35f0*/  FADD.FTZ R25, R27, R44 ;  /* 0x0000002c1b197221 */ /* 0x002fce0000010000 */
[----:B------:R-:W1:Y:S01]  /*3600*/  MUFU.EX2 R174, R45 ;  /* 0x0000002d00ae7308 */ /* 0x000e620000000800 */
[----:B---3--:R-:W-:Y:S01]  /*3610*/  FADD.FTZ R44, R172, R25 ;  /* 0x00000019ac2c7221 */ /* 0x008fe20000010000 */
[----:B------:R-:W-:Y:S01]  /*3620*/  FADD.FTZ R25, R153, R46 ;  /* 0x0000002e99197221 */ /* 0x000fe20000010000 */
[----:B------:R-:W-:Y:S02]  /*3630*/  F2FP.F16.F32.PACK_AB R153, R32, R153 ;  /* 0x000000992099723e */ /* 0x000fe400000000ff */
[----:B------:R-:W-:Y:S01]  /*3640*/  F2FP.F16.F32.PACK_AB R172, R172, R27 ;  /* 0x0000001bacac723e */ /* 0x000fe200000000ff */
[----:B------:R-:W-:Y:S02]  /*3650*/  FADD.FTZ R46, R32, R25 ;  /* 0x00000019202e7221 */ /* 0x000fe40000010000 */
[----:B------:R-:W2:Y:S01]  /*3660*/  MUFU.EX2 R35, R35 ;  /* 0x0000002300237308 */ /* 0x000ea20000000800 */
[----:B0-----:R-:W-:Y:S01]  /*3670*/  FADD.FTZ R3, R31, R44 ;  /* 0x0000002c1f037221 */ /* 0x001fe20000010000 */
[----:B------:R-:W-:Y:S01]  /*3680*/  FADD.FTZ R25, R109, R46 ;  /* 0x0000002e6d197221 */ /* 0x000fe20000010000 */
[----:B------:R-:W-:-:S03]  /*3690*/  CS2R R108, SRZ ;  /* 0x00000000006c7805 */ /* 0x000fc6000001ff00 */
[----:B------:R-:W-:Y:S02]  /*36a0*/  FADD.FTZ R46, R34, R25 ;  /* 0x00000019222e7221 */ /* 0x000fe40000010000 */
[----:B------:R-:W0:Y:S01]  /*36b0*/  MUFU.EX2 R168, R49 ;  /* 0x0000003100a87308 */ /* 0x000e220000000800 */
[C---:B-1----:R-:W-:Y:S01]  /*36c0*/  FADD.FTZ R44, R174.reuse, R3 ;  /* 0x00000003ae2c7221 */ /* 0x042fe20000010000 */
[----:B------:R-:W-:Y:S01]  /*36d0*/  FADD.FTZ R25, R113, R46 ;  /* 0x0000002e71197221 */ /* 0x000fe20000010000 */
[----:B------:R-:W-:Y:S02]  /*36e0*/  F2FP.F16.F32.PACK_AB R174, R174, R31 ;  /* 0x0000001faeae723e */ /* 0x000fe400000000ff */
[----:B------:R-:W-:Y:S01]  /*36f0*/  CS2R R112, SRZ ;  /* 0x0000000000707805 */ /* 0x000fe2000001ff00 */
[----:B------:R-:W-:Y:S02]  /*3700*/  FADD.FTZ R46, R36, R25 ;  /* 0x00000019242e7221 */ /* 0x000fe40000010000 */
[----:B------:R-:W1:Y:S01]  /*3710*/  MUFU.EX2 R39, R39 ;  /* 0x0000002700277308 */ /* 0x000e620000000800 */
[----:B--2---:R-:W-:Y:S01]  /*3720*/  FADD.FTZ R3, R35, R44 ;  /* 0x0000002c23037221 */ /* 0x004fe20000010000 */
[----:B------:R-:W-:Y:S01]  /*3730*/  FADD.FTZ R25, R117, R46 ;  /* 0x0000002e75197221 */ /* 0x000fe20000010000 */
[----:B------:R-:W-:-:S03]  /*3740*/  CS2R R116, SRZ ;  /* 0x0000000000747805 */ /* 0x000fc6000001ff00 */
[----:B------:R-:W-:Y:S02]  /*3750*/  FADD.FTZ R6, R38, R25 ;  /* 0x0000001926067221 */ /* 0x000fe40000010000 */
[----:B------:R-:W2:Y:S01]  /*3760*/  MUFU.EX2 R170, R53 ;  /* 0x0000003500aa7308 */ /* 0x000ea20000000800 */
[C---:B0-----:R-:W-:Y:S01]  /*3770*/  FADD.FTZ R44, R168.reuse, R3 ;  /* 0x00000003a82c7221 */ /* 0x041fe20000010000 */
[----:B------:R-:W-:Y:S01]  /*3780*/  FADD.FTZ R25, R119, R6 ;  /* 0x0000000677197221 */ /* 0x000fe20000010000 */
[----:B------:R-:W-:Y:S02]  /*3790*/  F2FP.F16.F32.PACK_AB R168, R168, R35 ;  /* 0x00000023a8a8723e */ /* 0x000fe400000000ff */
[----:B------:R-:W-:Y:S01]  /*37a0*/  CS2R R118, SRZ ;  /* 0x0000000000767805 */ /* 0x000fe2000001ff00 */
[----:B------:R-:W-:Y:S02]  /*37b0*/  FADD.FTZ R6, R40, R25 ;  /* 0x0000001928067221 */ /* 0x000fe40000010000 */
[----:B------:R-:W0:Y:S01]  /*37c0*/  MUFU.EX2 R43, R43 ;  /* 0x0000002b002b7308 */ /* 0x000e220000000800 */
[----:B-1----:R-:W-:Y:S01]  /*37d0*/  FADD.FTZ R3, R39, R44 ;  /* 0x0000002c27037221 */ /* 0x002fe20000010000 */
[----:B------:R-:W-:Y:S01]  /*37e0*/  FADD.FTZ R25, R121, R6 ;  /* 0x0000000679197221 */ /* 0x000fe20000010000 */
[----:B------:R-:W-:-:S03]  /*37f0*/  CS2R R120, SRZ ;  /* 0x0000000000787805 */ /* 0x000fc6000001ff00 */
[----:B------:R-:W-:Y:S02]  /*3800*/  FADD.FTZ R6, R42, R25 ;  /* 0x000000192a067221 */ /* 0x000fe40000010000 */
[----:B------:R-:W1:Y:S01]  /*3810*/  MUFU.EX2 R152, R57 ;  /* 0x0000003900987308 */ /* 0x000e620000000800 */
[C---:B--2---:R-:W-:Y:S01]  /*3820*/  FADD.FTZ R44, R170.reuse, R3 ;  /* 0x00000003aa2c7221 */ /* 0x044fe20000010000 */
[----:B------:R-:W-:Y:S01]  /*3830*/  FADD.FTZ R25, R123, R6 ;  /* 0x000000067b197221 */ /* 0x000fe20000010000 */
[----:B------:R-:W-:Y:S02]  /*3840*/  F2FP.F16.F32.PACK_AB R170, R170, R39 ;  /* 0x00000027aaaa723e */ /* 0x000fe400000000ff */
[----:B------:R-:W-:Y:S01]  /*3850*/  CS2R R122, SRZ ;  /* 0x00000000007a7805 */ /* 0x000fe2000001ff00 */
[----:B------:R-:W-:Y:S02]  /*3860*/  FADD.FTZ R6, R28, R25 ;  /* 0x000000191c067221 */ /* 0x000fe40000010000 */
        /* <DEDUP_REMOVED lines=39> */
[C---:B-1----:R-:W-:Y:S01]  /*3ae0*/  F2FP.F16.F32.PACK_AB R167, R30.reuse, R125 ;  /* 0x0000007d1ea7723e */ /* 0x042fe200000000ff */
[----:B------:R-:W-:Y:S01]  /*3af0*/  FADD.FTZ R3, R30, R25 ;  /* 0x000000191e037221 */ /* 0x000fe20000010000 */
[----:B------:R-:W-:Y:S01]  /*3b00*/  CS2R R124, SRZ ;  /* 0x00000000007c7805 */ /* 0x000fe2000001ff00 */
[C---:B--2---:R-:W-:Y:S01]  /*3b10*/  FADD.FTZ R4, R26.reuse, R11 ;  /* 0x0000000b1a047221 */ /* 0x044fe20000010000 */
[----:B------:R-:W-:Y:S01]  /*3b20*/  F2FP.F16.F32.PACK_AB R166, R26, R7 ;  /* 0x000000071aa6723e */ /* 0x000fe200000000ff */
[----:B------:R-:W-:Y:S06]  /*3b30*/  @!P3 BRA `(.L_x_8957) ;  /* 0x000000280054b947 */ /* 0x000fec0003800000 */
[----:B------:R-:W-:Y:S01]  /*3b40*/  IMAD.MOV.U32 R7, RZ, RZ, R5 ;  /* 0x000000ffff077224 */ /* 0x000fe200078e0005 */
[----:B------:R-:W-:Y:S01]  /*3b50*/  UMOV UR54, UR43 ;  /* 0x0000002b00367c82 */ /* 0x000fe20008000000 */
[----:B------:R-:W-:Y:S01]  /*3b60*/  IMAD.MOV.U32 R6, RZ, RZ, R9 ;  /* 0x000000ffff067224 */ /* 0x000fe200078e0009 */
[----:B------:R-:W-:Y:S01]  /*3b70*/  UMOV UR52, UR42 ;  /* 0x0000002a00347c82 */ /* 0x000fe20008000000 */
[----:B------:R-:W-:Y:S01]  /*3b80*/  IMAD.MOV.U32 R151, RZ, RZ, RZ ;  /* 0x000000ffff977224 */ /* 0x000fe200078e00ff */
[----:B------:R-:W-:-:S06]  /*3b90*/  ULDC UR50, c[0x0][0x288] ;  /* 0x0000a20000327ab9 */ /* 0x000fcc0000000800 */
.L_x_8966:
        /* <DEDUP_REMOVED lines=9> */
.L_x_8959:
[----:B------:R-:W-:Y:S01]  /*3c30*/  ULEA UR6, UR42, UR41, 0x3 ;  /* 0x000000292a067291 */ /* 0x000fe2000f8e183f */
[----:B------:R-:W-:-:S05]  /*3c40*/  IMAD.U32 R0, RZ, RZ, UR43 ;  /* 0x0000002bff007e24 */ /* 0x000fca000f8e00ff */
[----:B------:R-:W-:-:S04]  /*3c50*/  SHF.L.U32 R0, R0, 0x1f, RZ ;  /* 0x0000001f00007819 */ /* 0x000fc800000006ff */
[----:B------:R0:W1:Y:S01]  /*3c60*/  SYNCS.PHASECHK.TRANS64.TRYWAIT P3, [UR6+0x28830], R0 ;  /* 0x02883000ff0075a7 */ /* 0x0000620008060146 */
[----:B------:R-:W-:Y:S05]  /*3c70*/  @!P0 BRA `(.L_x_8960) ;  /* 0x0000000000048947 */ /* 0x000fea0003800000 */
[----:B------:R-:W-:Y:S01]  /*3c80*/  BPT.TRAP 0x1 ;  /* 0x000000040000795c */ /* 0x000fe20000300000 */
.L_x_8960:
[----:B-1----:R-:W-:Y:S05]  /*3c90*/  @P3 BRA `(.L_x_8958) ;  /* 0x0000000000083947 */ /* 0x002fea0003800000 */
[----:B------:R-:W1:Y:S02]  /*3ca0*/  SYNCS.PHASECHK.TRANS64.TRYWAIT P3, [UR6+0x28830], R0 ;  /* 0x02883000ff0075a7 */ /* 0x000e640008060146 */
[----:B-1----:R-:W-:Y:S05]  /*3cb0*/  @!P3 BRA `(.L_x_8961) ;  /* 0x000000b40038b947 */ /* 0x002fea0003800000 */
.L_x_8958:
        /* <DEDUP_REMOVED lines=45> */
.L_x_8963:
[----:B------:R-:W-:Y:S01]  /*3f90*/  ULEA UR6, UR52, UR41, 0x3 ;  /* 0x0000002934067291 */ /* 0x000fe2000f8e183f */
[----:B------:R-:W-:-:S05]  /*3fa0*/  IMAD.U32 R0, RZ, RZ, UR54 ;  /* 0x00000036ff007e24 */ /* 0x000fca000f8e00ff */
[----:B------:R-:W-:-:S04]  /*3fb0*/  SHF.L.U32 R0, R0, 0x1f, RZ ;  /* 0x0000001f00007819 */ /* 0x000fc800000006ff */
[----:B------:R0:W1:Y:S01]  /*3fc0*/  SYNCS.PHASECHK.TRANS64.TRYWAIT P3, [UR6+0x28850], R0 ;  /* 0x02885000ff0075a7 */ /* 0x0000620008060146 */
[----:B------:R-:W-:Y:S05]  /*3fd0*/  @!P0 BRA `(.L_x_8964) ;  /* 0x0000000000048947 */ /* 0x000fea0003800000 */
[----:B------:R-:W-:Y:S01]  /*3fe0*/  BPT.TRAP 0x1 ;  /* 0x000000040000795c */ /* 0x000fe20000300000 */
.L_x_8964:
[----:B-1----:R-:W-:Y:S05]  /*3ff0*/  @P3 BRA `(.L_x_8962) ;  /* 0x0000000000083947 */ /* 0x002fea0003800000 */
[----:B------:R-:W1:Y:S02]  /*4000*/  SYNCS.PHASECHK.TRANS64.TRYWAIT P3, [UR6+0x28850], R0 ;  /* 0x02885000ff0075a7 */ /* 0x000e640008060146 */
[----:B-1----:R-:W-:Y:S05]  /*4010*/  @!P3 BRA `(.L_x_8965) ;  /* 0x000000b00078b947 */ /* 0x002fea0003800000 */
.L_x_8962:
[----:B------:R-:W-:Y:S01]  /*4020*/  UIADD3 UR6, UR41, 0x400, URZ ;  /* 0x0000040029067890 */ /* 0x000fe2000fffe03f */
[----:B------:R-:W-:Y:S01]  /*4030*/  WARPGROUP.ARRIVE ;  /* 0x00000000000079c5 */ /* 0x000fe20000000000 */
[----:B------:R-:W-:Y:S01]  /*4040*/  UMOV UR7, 0x40000040 ;  /* 0x4000004000077882 */ /* 0x000fe20000000000 */
[----:B------:R-:W-:Y:S01]  /*4050*/  VIADD R13, R17, UR36 ;  /* 0x00000024110d7c36 */ /* 0x000fe20008000000 */
[----:B------:R-:W-:Y:S01]  /*4060*/  USHF.R.U32.HI UR6, URZ, 0x4, UR6 ;  /* 0x000000043f067899 */ /* 0x000fe20008011606 */
[----:B------:R-:W2:Y:S01]  /*4070*/  LDC R8, c[0x0][0x2f0] ;  /* 0x0000bc00ff087b82 */ /* 0x000ea20000000800 */
[----:B------:R-:W-:Y:S02]  /*4080*/  UISETP.GT.AND UP1, UPT, UR53, UR51, UPT ;  /* 0x000000333500728c */ /* 0x000fe4000bf24270 */
[----:B------:R-:W-:Y:S01]  /*4090*/  ULOP3.LUT UR6, UR6, 0x3fff, URZ, 0xc0, !UPT ;  /* 0x00003fff06067892 */ /* 0x000fe2000f8ec03f */
[----:B------:R-:W-:-:S03]  /*40a0*/  UMOV UR54, UR43 ;  /* 0x0000002b00367c82 */ /* 0x000fc60008000000 */
[----:B------:R-:W-:-:S04]  /*40b0*/  ULOP3.LUT UR6, UR6, 0x4000000, URZ, 0xfc, !UPT ;  /* 0x0400000006067892 */ /* 0x000fc8000f8efc3f */
[----:B------:R-:W-:-:S07]  /*40c0*/  ULEA UR10, UR52, UR6, 0xb ;  /* 0x00000006340a7291 */ /* 0x000fce000f8e583f */
[----:B------:R-:W-:Y:S02]  /*40d0*/  UMOV UR6, UR10 ;  /* 0x0000000a00067c82 */ /* 0x000fe40008000000 */
        /* <DEDUP_REMOVED lines=11> */
[----:B------:R-:W-:Y:S01]  /*4190*/  @UP0 ULDC UR6, c[0x0][0x44c] ;  /* 0x0001130000060ab9 */ /* 0x000fe20000000800 */
[----:B------:R-:W-:Y:S01]  /*41a0*/  UMOV UR7, 0x40000040 ;  /* 0x4000004000077882 */ /* 0x000fe20000000000 */
[----:B01----:R-:W-:Y:S01]  /*41b0*/  @P2 IMAD.HI.U32 R0, R13, UR6, RZ ;  /* 0x000000060d002c27 */ /* 0x003fe2000f8e00ff */
[----:B------:R-:W-:-:S04]  /*41c0*/  @UP0 ULDC UR6, c[0x0][0x450] ;  /* 0x0001140000060ab9 */ /* 0x000fc80000000800 */
[----:B------:R-:W-:Y:S01]  /*41d0*/  @P2 SHF.R.U32.HI R13, RZ, UR6, R0 ;  /* 0x00000006ff0d2c19 */ /* 0x000fe20008011600 */
[----:B------:R-:W-:Y:S02]  /*41e0*/  UMOV UR6, 0xffffff80 ;  /* 0xffffff8000067882 */ /* 0x000fe40000000000 */
[----:B------:R-:W-:Y:S02]  /*41f0*/  UIMAD UR6, UR53, UR6, 0x1 ;  /* 0x00000001350674a4 */ /* 0x000fe4000f8e0206 */
[----:B------:R-:W0:Y:S01]  /*4200*/  SHFL.IDX PT, R0, R13, 0x1, 0x1c1f ;  /* 0x003c1f000d007f89 */ /* 0x000e2200000e0000 */
[----:B------:R-:W-:-:S03]  /*4210*/  UIADD3 UR53, UR53, -0x1, URZ ;  /* 0xffffffff35357890 */ /* 0x000fc6000fffe03f */
[----:B------:R-:W-:Y:S01]  /*4220*/  IMAD.U32 R9, RZ, RZ, UR6 ;  /* 0x00000006ff097e24 */ /* 0x000fe2000f8e00ff */
[----:B------:R-:W-:-:S03]  /*4230*/  UIADD3 UR6, UR10, 0x180, URZ ;  /* 0x000001800a067890 */ /* 0x000fc6000fffe03f */
[----:B------:R-:W-:-:S04]  /*4240*/  IMAD R9, R16, -0x2, R9 ;  /* 0xfffffffe10097824 */ /* 0x000fc800078e0209 */
[----:B--2---:R-:W-:-:S05]  /*4250*/  IMAD R9, R8, UR49, R9 ;  /* 0x0000003108097c24 */ /* 0x004fca000f8e0209 */
[----:B0-----:R-:W-:-:S04]  /*4260*/  IADD3 R0, R0, -UR50, R9 ;  /* 0x8000003200007c10 */ /* 0x001fc8000fffe009 */
        /* <DEDUP_REMOVED lines=31> */
[----:B------:R-:W-:Y:S01]  /*4460*/  HGMMA.64x128x16.F32 R88, R168, gdesc[UR4].tnspB, R88, gsb0 ;  /* 0x41e00004a8587df0 */ /* 0x000fe20008000858 */
[----:B------:R-:W-:Y:S01]  /*4470*/  UIADD3 UR6, UR10, 0x200, URZ ;  /* 0x000002000a067890 */ /* 0x000fe2000fffe03f */
[----:B------:R-:W-:Y:S01]  /*4480*/  FMNMX.FTZ R5, R174, R5, !PT ;  /* 0x00000005ae057209 */ /* 0x000fe20007810000 */
[----:B------:R-:W-:Y:S01]  /*4490*/  UMOV UR7, 0x40000040 ;  /* 0x4000004000077882 */ /* 0x000fe20000000000 */
[----:B------:R-:W-:-:S02]  /*44a0*/  ISETP.GT.AND P4, PT, R0, 0x29, PT ;  /* 0x000000290000780c */ /* 0x000fc40003f84270 */
[----:B------:R-:W-:Y:S01]  /*44b0*/  FMNMX.FTZ R5, R172, R5, !PT ;  /* 0x00000005ac057209 */ /* 0x000fe20007810000 */
[----:B------:R-:W-:Y:S02]  /*44c0*/  WARPGROUP.DEPBAR.LE gsb0, 0x0 ;  /* 0x00008000000079c5 */ /* 0x000fe40000010000 */
[----:B------:R-:W-:Y:S01]  /*44d0*/  WARPGROUP.ARRIVE ;  /* 0x00000000000079c5 */ /* 0x000fe20000000000 */
[----:B------:R-:W-:Y:S02]  /*44e0*/  FSEL R170, R46, -INF , P3 ;  /* 0xff8000002eaa7808 */ /* 0x000fe40001800000 */
[----:B------:R-:W-:Y:S02]  /*44f0*/  ISETP.GT.AND P3, PT, R0, 0x30, PT ;  /* 0x000000300000780c */ /* 0x000fe40003f64270 */
[----:B------:R-:W-:Y:S01]  /*4500*/  FSEL R168, R47, -INF , P4 ;  /* 0xff8000002fa87808 */ /* 0x000fe20002000000 */
[----:B------:R-:W-:Y:S01]  /*4510*/  HGMMA.64x128x16.F32 R88, R152, gdesc[UR4].tnspB, R88, gsb0 ;  /* 0x41e0000498587df0 */ /* 0x000fe20008000858 */
[----:B------:R-:W-:Y:S01]  /*4520*/  FMNMX.FTZ R5, R170, R5, !PT ;  /* 0x00000005aa057209 */ /* 0x000fe20007810000 */
[----:B------:R-:W-:Y:S01]  /*4530*/  UIADD3 UR6, UR10, 0x280, URZ ;  /* 0x000002800a067890 */ /* 0x000fe2000fffe03f */
[----:B------:R-:W-:Y:S01]  /*4540*/  ISETP.GT.AND P4, PT, R0, 0x31, PT ;  /* 0x000000310000780c */ /* 0x000fe20003f84270 */
[----:B------:R-:W-:Y:S01]  /*4550*/  UMOV UR7, 0x40000040 ;  /* 0x4000004000077882 */ /* 0x000fe20000000000 */
        /* <DEDUP_REMOVED lines=57> */
[----:B------:R-:W-:-:S04]  /*48f0*/  FMNMX.FTZ R0, R86, R5, !PT ;  /* 0x0000000556007209 */ /* 0x000fc80007810000 */
[----:B------:R-:W-:-:S05]  /*4900*/  FMNMX.FTZ R15, R87, R0, !PT ;  /* 0x00000000570f7209 */ /* 0x000fca0007810000 */
[----:B------:R-:W0:Y:S01]  /*4910*/  SHFL.BFLY PT, R0, R15, 0x2, 0x1f ;  /* 0x0c401f000f007f89 */ /* 0x000e2200000e0000 */
[----:B------:R-:W-:Y:S02]  /*4920*/  WARPGROUP.DEPBAR.LE gsb0, 0x0 ;  /* 0x00008000000079c5 */ /* 0x000fe40000010000 */
[----:B------:R-:W-:Y:S01]  /*4930*/  WARPGROUP.ARRIVE ;  /* 0x00000000000079c5 */ /* 0x000fe20000000000 */
[----:B------:R-:W1:Y:S05]  /*4940*/  SHFL.IDX PT, R152, R13, RZ, 0x1c1f ;  /* 0x001c1fff0d987589 */ /* 0x000e6a00000e0000 */
[----:B------:R-:W-:Y:S01]  /*4950*/  HGMMA.64x128x16.F32 R88, R156, gdesc[UR4].tnspB, R88, gsb0 ;  /* 0x41e000049c587df0 */ /* 0x000fe20008000858 */
[----:B------:R-:W-:Y:S01]  /*4960*/  UIADD3 UR6, UR10, 0x300, URZ ;  /* 0x000003000a067890 */ /* 0x000fe2000fffe03f */
[----:B0-----:R-:W-:Y:S01]  /*4970*/  FMNMX.FTZ R21, R15, R0, !PT ;  /* 0x000000000f157209 */ /* 0x001fe20007810000 */
[----:B------:R-:W-:Y:S01]  /*4980*/  UMOV UR7, 0x40000040 ;  /* 0x4000004000077882 */ /* 0x000fe20000000000 */
[----:B------:R-:W0:Y:S03]  /*4990*/  LDC R0, c[0x0][0x988] ;  /* 0x00026200ff007b82 */ /* 0x000e260000000800 */
[----:B------:R-:W2:Y:S01]  /*49a0*/  SHFL.BFLY PT, R154, R21, 0x1, 0x1f ;  /* 0x0c201f00159a7f89 */ /* 0x000ea200000e0000 */
[----:B-1----:R-:W-:-:S04]  /*49b0*/  IADD3 R9, R152, -UR50, R9 ;  /* 0x8000003298097c10 */ /* 0x002fc8000fffe009 */
        /* <DEDUP_REMOVED lines=12> */
[----:B--2---:R-:W-:Y:S02]  /*4a80*/  FMNMX.FTZ R5, R21, R154, !PT ;  /* 0x0000009a15057209 */ /* 0x004fe40007810000 */
[----:B------:R-:W-:Y:S02]  /*4a90*/  ISETP.GT.AND P5, PT, R9, 0x11, PT ;  /* 0x000000110900780c */ /* 0x000fe40003fa4270 */
[----:B------:R-:W-:Y:S01]  /*4aa0*/  FSEL R21, R32, -INF , P4 ;  /* 0xff80000020157808 */ /* 0x000fe20002000000 */
[----:B0-----:R-:W-:Y:S01]  /*4ab0*/  FMUL.FTZ R11, R5, R0 ;  /* 0x00000000050b7220 */ /* 0x001fe20000410000 */
        /* <DEDUP_REMOVED lines=44> */
[----:B------:R-:W-:Y:S01]  /*4d80*/  FSEL R61, R61, -INF , P5 ;  /* 0xff8000003d3d7808 */ /* 0x000fe20002800000 */
[----:B------:R-:W-:-:S02]  /*4d90*/  WARPGROUP.DEPBAR.LE gsb0, 0x0 ;  /* 0x00008000000079c5 */ /* 0x000fc40000010000 */
[----:B------:R-:W-:Y:S01]  /*4da0*/  WARPGROUP.ARRIVE ;  /* 0x00000000000079c5 */ /* 0x000fe20000000000 */
[----:B------:R-:W-:Y:S02]  /*4db0*/  FMNMX.FTZ R36, R47, R36, !PT ;  /* 0x000000242f247209 */ /* 0x000fe40007810000 */
        /* <DEDUP_REMOVED lines=33> */
[----:B------:R-:W-:Y:S02]  /*4fd0*/  FSETP.NEU.FTZ.AND P3, PT, R5, -INF , PT ;  /* 0xff8000000500780b */ /* 0x000fe40003f7d000 */
[----:B------:R-:W-:Y:S02]  /*4fe0*/  ISETP.GT.AND P5, PT, R9, 0x79, PT ;  /* 0x000000790900780c */ /* 0x000fe40003fa4270 */
[----:B------:R-:W-:Y:S02]  /*4ff0*/  FSEL R191, R84, -INF , P4 ;  /* 0xff80000054bf7808 */ /* 0x000fe40002000000 */
[----:B------:R-:W-:Y:S02]  /*5000*/  FMNMX.FTZ R44, R81, R44, !PT ;  /* 0x0000002c512c7209 */ /* 0x000fe40007810000 */
[----:B------:R-:W-:-:S02]  /*5010*/  FSEL R11, R11, RZ, P3 ;  /* 0x000000ff0b0b7208 */ /* 0x000fc40001800000 */
[----:B------:R-:W-:Y:S02]  /*5020*/  FSEL R85, R85, -INF , P5 ;  /* 0xff80000055557808 */ /* 0x000fe40002800000 */
[----:B------:R-:W-:Y:S01]  /*5030*/  FMNMX.FTZ R44, R191, R44, !PT ;  /* 0x0000002cbf2c7209 */ /* 0x000fe20007810000 */
[-CC-:B------:R-:W-:Y:S01]  /*5040*/  FFMA.FTZ R46, R46, R0.reuse, -R11.reuse ;  /* 0x000000002e2e7223 */ /* 0x180fe2000001080b */
[----:B------:R-:W-:Y:S01]  /*5050*/  FSEL R48, R5, RZ, P3 ;  /* 0x000000ff05307208 */ /* 0x000fe20001800000 */
[--C-:B------:R-:W-:Y:S01]  /*5060*/  FFMA.FTZ R173, R174, R0, -R11.reuse ;  /* 0x00000000aead7223 */ /* 0x100fe2000001080b */
[----:B------:R-:W-:Y:S01]  /*5070*/  FMNMX.FTZ R9, R85, R44, !PT ;  /* 0x0000002c55097209 */ /* 0x000fe20007810000 */
        /* <DEDUP_REMOVED lines=9> */
[----:B0-----:R-:W0:Y:S01]  /*5110*/  SHFL.BFLY PT, R46, R9, 0x2, 0x1f ;  /* 0x0c401f00092e7f89 */ /* 0x001e2200000e0000 */
        /* <DEDUP_REMOVED lines=22> */
[----:B------:R-:W-:Y:S01]  /*5280*/  MUFU.EX2 R181, R181 ;  /* 0x000000b500b57308 */ /* 0x000fe20000000800 */
[----:B0-----:R-:W-:Y:S01]  /*5290*/  FMNMX.FTZ R46, R9, R46, !PT ;  /* 0x0000002e092e7209 */ /* 0x001fe20007810000 */
[-CC-:B------:R-:W-:Y:S01]  /*52a0*/  FFMA.FTZ R83, R38, R0.reuse, -R11.reuse ;  /* 0x0000000026537223 */ /* 0x180fe2000001080b */
[-CC-:B------:R-:W-:Y:S01]  /*52b0*/  FFMA.FTZ R38, R86, R0.reuse, -R11.reuse ;  /* 0x0000000056267223 */ /* 0x180fe2000001080b */
[----:B------:R-:W-:Y:S01]  /*52c0*/  FFMA.FTZ R11, R87, R0, -R11 ;  /* 0x00000000570b7223 */ /* 0x000fe2000001080b */
[----:B------:R-:W-:Y:S01]  /*52d0*/  PLOP3.LUT P3, PT, PT, PT, UP1, 0x80, 0x0 ;  /* 0x000000000000781c */ /* 0x000fe20003f6f018 */
[----:B------:R-:W0:Y:S02]  /*52e0*/  SHFL.BFLY PT, R9, R46, 0x1, 0x1f ;  /* 0x0c201f002e097f89 */ /* 0x000e2400000e0000 */
[----:B------:R-:W-:Y:S08]  /*52f0*/  MUFU.EX2 R183, R183 ;  /* 0x000000b700b77308 */ /* 0x000ff00000000800 */
[----:B------:R3:W-:Y:S08]  /*5300*/  MUFU.EX2 R28, R176 ;  /* 0x000000b0001c7308 */ /* 0x0007f00000000800 */
[----:B------:R-:W-:Y:S01]  /*5310*/  MUFU.EX2 R10, R10 ;  /* 0x0000000a000a7308 */ /* 0x000fe20000000800 */
[----:B0-----:R-:W-:-:S07]  /*5320*/  FMNMX.FTZ R9, R46, R9, !PT ;  /* 0x000000092e097209 */ /* 0x001fce0007810000 */
[----:B------:R-:W-:Y:S01]  /*5330*/  MUFU.EX2 R177, R177 ;  /* 0x000000b100b17308 */ /* 0x000fe20000000800 */
[C---:B------:R-:W-:Y:S01]  /*5340*/  FSETP.NEU.FTZ.AND P4, PT, R9.reuse, -INF , PT ;  /* 0xff8000000900780b */ /* 0x040fe20003f9d000 */
[-C--:B------:R-:W-:Y:S01]  /*5350*/  FMUL.FTZ R46, R9, R0.reuse ;  /* 0x00000000092e7220 */ /* 0x080fe20000410000 */
[----:B------:R-:W-:Y:S02]  /*5360*/  WARPGROUP.DEPBAR.LE gsb0, 0x0 ;  /* 0x00008000000079c5 */ /* 0x000fe40000010000 */
[----:B------:R-:W-:Y:S02]  /*5370*/  WARPGROUP.ARRIVE ;  /* 0x00000000000079c5 */ /* 0x000fe40000000000 */
[----:B------:R-:W-:Y:S01]  /*5380*/  FSEL R46, R46, RZ, P4 ;  /* 0x000000ff2e2e7208 */ /* 0x000fe20002000000 */
[----:B------:R-:W-:Y:S03]  /*5390*/  MUFU.EX2 R179, R179 ;  /* 0x000000b300b37308 */ /* 0x000fe60000000800 */
[----:B------:R-:W-:Y:S01]  /*53a0*/  HGMMA.64x128x16.F32 R88, R164, gdesc[UR4].tnspB, R88, gsb0 ;  /* 0x41e00004a4587df0 */ /* 0x000fe20008000858 */
[-CC-:B------:R-:W-:Y:S01]  /*53b0*/  FFMA.FTZ R174, R35, R0.reuse, -R46.reuse ;  /* 0x0000000023ae7223 */ /* 0x180fe2000001082e */
[----:B------:R-:W-:Y:S01]  /*53c0*/  FADD.FTZ R35, -R48, R7 ;  /* 0x0000000730237221 */ /* 0x000fe20000010100 */
[----:B------:R-:W-:Y:S01]  /*53d0*/  FSEL R7, R9, RZ, P4 ;  /* 0x000000ff09077208 */ /* 0x000fe20002000000 */
[-CC-:B-1----:R-:W-:Y:S01]  /*53e0*/  FFMA.FTZ R168, R39, R0.reuse, -R46.reuse ;  /* 0x0000000027a87223 */ /* 0x182fe2000001082e */
[-CC-:B------:R-:W-:Y:S01]  /*53f0*/  FFMA.FTZ R13, R13, R0.reuse, -R46.reuse ;  /* 0x000000000d0d7223 */ /* 0x180fe2000001082e */
[-C--:B------:R-:W-:Y:S01]  /*5400*/  FMUL.FTZ R39, R35, R0.reuse ;  /* 0x0000000023277220 */ /* 0x080fe20000410000 */
[-C--:B--2---:R-:W-:Y:S01]  /*5410*/  FFMA.FTZ R180, R25, R0.reuse, -R46 ;  /* 0x0000000019b47223 */ /* 0x084fe2000001082e */
[----:B------:R-:W-:Y:S01]  /*5420*/  FADD.FTZ R35, -R7, R6 ;  /* 0x0000000607237221 */ /* 0x000fe20000010100 */
[-CC-:B------:R-:W-:Y:S01]  /*5430*/  FFMA.FTZ R25, R37, R0.reuse, -R46.reuse ;  /* 0x0000000025197223 */ /* 0x180fe2000001082e */
[----:B------:R-:W-:Y:S01]  /*5440*/  IMAD.U32 R37, RZ, RZ, UR42 ;  /* 0x0000002aff257e24 */ /* 0x000fe2000f8e00ff */
[----:B------:R-:W-:Y:S01]  /*5450*/  MUFU.EX2 R13, R13 ;  /* 0x0000000d000d7308 */ /* 0x000fe20000000800 */
[-C--:B------:R-:W-:Y:S01]  /*5460*/  FMUL.FTZ R6, R35, R0.reuse ;  /* 0x0000000023067220 */ /* 0x080fe20000410000 */
[-CC-:B------:R-:W-:Y:S01]  /*5470*/  FFMA.FTZ R182, R15, R0.reuse, -R46.reuse ;  /* 0x000000000fb67223 */ /* 0x180fe2000001082e */
[-CC-:B------:R-:W-:Y:S01]  /*5480*/  FFMA.FTZ R15, R29, R0.reuse, -R46.reuse ;  /* 0x000000001d0f7223 */ /* 0x180fe2000001082e */
[----:B------:R-:W-:Y:S01]  /*5490*/  @!P1 LEA R35, R37, UR41, 0x3 ;  /* 0x0000002925239c11 */ /* 0x000fe2000f8e18ff */
[-CC-:B---3--:R-:W-:Y:S01]  /*54a0*/  FFMA.FTZ R176, R21, R0.reuse, -R46.reuse ;  /* 0x0000000015b07223 */ /* 0x188fe2000001082e */
[----:B------:R-:W-:Y:S01]  /*54b0*/  IADD3 R37, -R23, 0xb, RZ ;  /* 0x0000000b17257810 */ /* 0x000fe20007ffe1ff */
[----:B------:R-:W-:Y:S01]  /*54c0*/  FFMA.FTZ R21, R33, R0, -R46 ;  /* 0x0000000021157223 */ /* 0x000fe2000001082e */
[----:B------:R-:W0:Y:S01]  /*54d0*/  MUFU.EX2 R6, R6 ;  /* 0x0000000600067308 */ /* 0x000e220000000800 */
[----:B------:R-:W-:-:S02]  /*54e0*/  @!P1 VIADD R35, R35, 0x28840 ;  /* 0x0002884023239836 */ /* 0x000fc40000000000 */
        /* <DEDUP_REMOVED lines=15> */
[----:B-1----:R-:W-:Y:S01]  /*55e0*/  @!P1 PRMT R39, RZ, 0x654, R35 ;  /* 0x00000654ff279816 */ /* 0x002fe20000000023 */
[-CC-:B------:R-:W-:Y:S01]  /*55f0*/  FFMA.FTZ R63, R63, R0.reuse, -R46.reuse ;  /* 0x000000003f3f7223 */ /* 0x180fe2000001082e */
[-CC-:B------:R-:W-:Y:S01]  /*5600*/  FFMA.FTZ R73, R73, R0.reuse, -R46.reuse ;  /* 0x0000000049497223 */ /* 0x180fe2000001082e */
[-CC-:B------:R-:W-:Y:S01]  /*5610*/  FFMA.FTZ R67, R67, R0.reuse, -R46.reuse ;  /* 0x0000000043437223 */ /* 0x180fe2000001082e */
[-CC-:B------:R-:W-:Y:S01]  /*5620*/  FFMA.FTZ R77, R77, R0.reuse, -R46.reuse ;  /* 0x000000004d4d7223 */ /* 0x180fe2000001082e */
[-CC-:B------:R-:W-:Y:S01]  /*5630*/  FFMA.FTZ R75, R75, R0.reuse, -R46.reuse ;  /* 0x000000004b4b7223 */ /* 0x180fe2000001082e */
[-CC-:B------:R-:W-:Y:S01]  /*5640*/  FFMA.FTZ R81, R81, R0.reuse, -R46.reuse ;  /* 0x0000000051517223 */ /* 0x180fe2000001082e */
[----:B------:R-:W1:Y:S01]  /*5650*/  MUFU.EX2 R182, R182 ;  /* 0x000000b600b67308 */ /* 0x000e620000000800 */
[----:B------:R-:W-:Y:S01]  /*5660*/  FFMA.FTZ R191, R191, R0, -R46 ;  /* 0x00000000bfbf7223 */ /* 0x000fe2000001082e */
[----:B------:R-:W-:Y:S01]  /*5670*/  IMAD.U32 R41, RZ, RZ, UR52 ;  /* 0x00000034ff297e24 */ /* 0x000fe2000f8e00ff */
[----:B------:R-:W-:-:S04]  /*5680*/  UMOV UR52, UR42 ;  /* 0x0000002a00347c82 */ /* 0x000fc80008000000 */
[----:B------:R-:W-:Y:S01]  /*5690*/  @!P1 LEA R41, R41, UR41, 0x3 ;  /* 0x0000002929299c11 */ /* 0x000fe2000f8e18ff */
[----:B------:R-:W4:Y:S04]  /*56a0*/  MUFU.EX2 R15, R15 ;  /* 0x0000000f000f7308 */ /* 0x000f280000000800 */
[----:B------:R-:W-:-:S04]  /*56b0*/  @!P1 VIADD R41, R41, 0x28860 ;  /* 0x0002886029299836 */ /* 0x000fc80000000000 */
[----:B------:R-:W5:Y:S01]  /*56c0*/  MUFU.EX2 R176, R176 ;  /* 0x000000b000b07308 */ /* 0x000f620000000800 */
[----:B------:R-:W-:-:S07]  /*56d0*/  @!P1 PRMT R41, RZ, 0x654, R41 ;  /* 0x00000654ff299816 */ /* 0x000fce0000000029 */
[----:B------:R-:W5:Y:S08]  /*56e0*/  MUFU.EX2 R21, R21 ;  /* 0x0000001500157308 */ /* 0x000f700000000800 */
[----:B------:R-:W5:Y:S08]  /*56f0*/  MUFU.EX2 R178, R178 ;  /* 0x000000b200b27308 */ /* 0x000f700000000800 */
[----:B------:R0:W-:Y:S08]  /*5700*/  MUFU.EX2 R32, R172 ;  /* 0x000000ac00207308 */ /* 0x0001f00000000800 */
[----:B------:R-:W5:Y:S01]  /*5710*/  MUFU.EX2 R25, R25 ;  /* 0x0000001900197308 */ /* 0x000f620000000800 */
[-CC-:B0-----:R-:W-:Y:S01]  /*5720*/  FFMA.FTZ R172, R31, R0.reuse, -R46.reuse ;  /* 0x000000001fac7223 */ /* 0x181fe2000001082e */
[-CC-:B------:R-:W-:Y:S01]  /*5730*/  FFMA.FTZ R31, R49, R0.reuse, -R46.reuse ;  /* 0x00000000311f7223 */ /* 0x180fe2000001082e */
[----:B------:R-:W-:-:S05]  /*5740*/  FFMA.FTZ R46, R85, R0, -R46 ;  /* 0x00000000552e7223 */ /* 0x000fca000001082e */
[----:B------:R-:W-:Y:S08]  /*5750*/  MUFU.EX2 R173, R173 ;  /* 0x000000ad00ad7308 */ /* 0x000ff00000000800 */
[----:B------:R-:W0:Y:S08]  /*5760*/  MUFU.EX2 R172, R172 ;  /* 0x000000ac00ac7308 */ /* 0x000e300000000800 */
[----:B------:R-:W0:Y:S08]  /*5770*/  MUFU.EX2 R27, R27 ;  /* 0x0000001b001b7308 */ /* 0x000e300000000800 */
[----:B------:R-:W-:Y:S08]  /*5780*/  MUFU.EX2 R175, R175 ;  /* 0x000000af00af7308 */ /* 0x000ff00000000800 */
[----:B------:R-:W0:Y:S08]  /*5790*/  MUFU.EX2 R174, R174 ;  /* 0x000000ae00ae7308 */ /* 0x000e300000000800 */
[----:B------:R-:W0:Y:S01]  /*57a0*/  MUFU.EX2 R29, R29 ;  /* 0x0000001d001d7308 */ /* 0x000e220000000800 */
[----:B------:R-:W-:-:S02]  /*57b0*/  WARPGROUP.DEPBAR.LE gsb0, 0x0 ;  /* 0x00008000000079c5 */ /* 0x000fc40000010000 */
[----:B------:R4:W-:Y:S06]  /*57c0*/  BAR.ARV R37, 0x100 ;  /* 0x000400250000751d */ /* 0x0009ec0000002000 */
[----:B------:R2:W-:Y:S01]  /*57d0*/  @!P1 SYNCS.ARRIVE.TRANS64.RED.A1T0 RZ, [R39+URZ], RZ ;  /* 0x000000ff27ff99a7 */ /* 0x0005e2000810043f */
[----:B------:R-:W-:Y:S01]  /*57e0*/  MUFU.EX2 R169, R169 ;  /* 0x000000a900a97308 */ /* 0x000fe20000000800 */
[-C--:B------:R-:W-:Y:S01]  /*57f0*/  FMUL.FTZ R88, R88, R6.reuse ;  /* 0x0000000658587220 */ /* 0x080fe20000410000 */
[-C--:B------:R-:W-:Y:S01]  /*5800*/  FMUL.FTZ R89, R89, R6.reuse ;  /* 0x0000000659597220 */ /* 0x080fe20000410000 */
[-C--:B------:R-:W-:Y:S01]  /*5810*/  FMUL.FTZ R92, R92, R6.reuse ;  /* 0x000000065c5c7220 */ /* 0x080fe20000410000 */
[-C--:B------:R-:W-:Y:S01]  /*5820*/  FMUL.FTZ R93, R93, R6.reuse ;  /* 0x000000065d5d7220 */ /* 0x080fe20000410000 */
[-C--:B------:R-:W-:Y:S01]  /*5830*/  FMUL.FTZ R96, R96, R6.reuse ;  /* 0x0000000660607220 */ /* 0x080fe20000410000 */
[----:B------:R-:W-:Y:S01]  /*5840*/  FMUL.FTZ R97, R97, R6 ;  /* 0x0000000661617220 */ /* 0x000fe20000410000 */
[----:B--2---:R-:W-:Y:S01]  /*5850*/  FFMA.FTZ R39, R6, R4, R13 ;  /* 0x0000000406277223 */ /* 0x004fe2000001000d */
[----:B------:R-:W-:Y:S01]  /*5860*/  FFMA.FTZ R4, R7, R3, R8 ;  /* 0x0000000307047223 */ /* 0x000fe20000010008 */
[----:B------:R-:W2:Y:S01]  /*5870*/  MUFU.EX2 R168, R168 ;  /* 0x000000a800a87308 */ /* 0x000ea20000000800 */
[----:B------:R0:W-:Y:S01]  /*5880*/  @!P1 SYNCS.ARRIVE.TRANS64.RED.A1T0 RZ, [R41+URZ], RZ ;  /* 0x000000ff29ff99a7 */ /* 0x0001e2000810043f */
[----:B---3--:R-:W-:Y:S01]  /*5890*/  FADD.FTZ R39, R180, R39 ;  /* 0x00000027b4277221 */ /* 0x008fe20000010000 */
[C---:B------:R-:W-:Y:S01]  /*58a0*/  FADD.FTZ R4, R181.reuse, R4 ;  /* 0x00000004b5047221 */ /* 0x040fe20000010000 */
[----:B------:R-:W-:Y:S01]  /*58b0*/  F2FP.F16.F32.PACK_AB R181, R181, R8 ;  /* 0x00000008b5b5723e */ /* 0x000fe200000000ff */
[----:B------:R-:W-:Y:S01]  /*58c0*/  FMUL.FTZ R100, R100, R6 ;  /* 0x0000000664647220 */ /* 0x000fe20000410000 */
[----:B-1----:R-:W-:Y:S01]  /*58d0*/  FADD.FTZ R48, R182, R39 ;  /* 0x00000027b6307221 */ /* 0x002fe20000010000 */
[----:B----4-:R-:W-:Y:S01]  /*58e0*/  FADD.FTZ R37, R183, R4 ;  /* 0x00000004b7257221 */ /* 0x010fe20000010000 */
[----:B------:R-:W1:Y:S01]  /*58f0*/  MUFU.EX2 R31, R31 ;  /* 0x0000001f001f7308 */ /* 0x000e620000000800 */
[----:B------:R-:W-:Y:S01]  /*5900*/  F2FP.F16.F32.PACK_AB R180, R180, R13 ;  /* 0x0000000db4b4723e */ /* 0x000fe200000000ff */
[C---:B------:R-:W-:Y:S01]  /*5910*/  FADD.FTZ R39, R15.reuse, R48 ;  /* 0x000000300f277221 */ /* 0x040fe20000010000 */
[----:B------:R-:W-:Y:S01]  /*5920*/  FADD.FTZ R4, R10, R37 ;  /* 0x000000250a047221 */ /* 0x000fe20000010000 */
[----:B------:R-:W-:Y:S01]  /*5930*/  F2FP.F16.F32.PACK_AB R182, R15, R182 ;  /* 0x000000b60fb6723e */ /* 0x000fe200000000ff */
[-C--:B------:R-:W-:Y:S01]  /*5940*/  FMUL.FTZ R101, R101, R6.reuse ;  /* 0x0000000665657220 */ /* 0x080fe20000410000 */
[----:B-----5:R-:W-:Y:S01]  /*5950*/  FADD.FTZ R48, R176, R39 ;  /* 0x00000027b0307221 */ /* 0x020fe20000010000 */
[----:B------:R-:W-:Y:S01]  /*5960*/  FADD.FTZ R37, R177, R4 ;  /* 0x00000004b1257221 */ /* 0x000fe20000010000 */
[----:B------:R-:W-:Y:S01]  /*5970*/  MUFU.EX2 R171, R171 ;  /* 0x000000ab00ab7308 */ /* 0x000fe20000000800 */
        /* <DEDUP_REMOVED lines=13> */
[----:B0-----:R-:W-:Y:S01]  /*5a50*/  FADD.FTZ R48, R172, R39 ;  /* 0x00000027ac307221 */ /* 0x001fe20000010000 */
        /* <DEDUP_REMOVED lines=9> */
[----:B------:R-:W0:Y:S01]  /*5af0*/  MUFU.EX2 R33, R33 ;  /* 0x0000002100217308 */ /* 0x000e220000000800 */
[-C--:B------:R-:W-:Y:S01]  /*5b00*/  FMUL.FTZ R121, R121, R6.reuse ;  /* 0x0000000679797220 */ /* 0x080fe20000410000 */
[----:B------:R-:W-:Y:S01]  /*5b10*/  FADD.FTZ R39, R29, R48 ;  /* 0x000000301d277221 */ /* 0x000fe20000010000 */
[----:B------:R-:W-:Y:S01]  /*5b20*/  FADD.FTZ R4, R36, R37 ;  /* 0x0000002524047221 */ /* 0x000fe20000010000 */
[-C--:B------:R-:W-:Y:S01]  /*5b30*/  FMUL.FTZ R124, R124, R6.reuse ;  /* 0x000000067c7c7220 */ /* 0x080fe20000410000 */
[-C--:B------:R-:W-:Y:S01]  /*5b40*/  FMUL.FTZ R125, R125, R6.reuse ;  /* 0x000000067d7d7220 */ /* 0x080fe20000410000 */
[----:B--2---:R-:W-:Y:S01]  /*5b50*/  FADD.FTZ R48, R168, R39 ;  /* 0x00000027a8307221 */ /* 0x004fe20000010000 */
[----:B------:R-:W-:Y:S01]  /*5b60*/  FADD.FTZ R37, R169, R4 ;  /* 0x00000004a9257221 */ /* 0x000fe20000010000 */
[----:B------:R-:W2:Y:S01]  /*5b70*/  MUFU.EX2 R153, R153 ;  /* 0x0000009900997308 */ /* 0x000ea20000000800 */
[-C--:B------:R-:W-:Y:S01]  /*5b80*/  FMUL.FTZ R128, R128, R6.reuse ;  /* 0x0000000680807220 */ /* 0x080fe20000410000 */
[----:B-1----:R-:W-:Y:S01]  /*5b90*/  FADD.FTZ R39, R31, R48 ;  /* 0x000000301f277221 */ /* 0x002fe20000010000 */
[----:B------:R-:W-:Y:S01]  /*5ba0*/  FADD.FTZ R4, R40, R37 ;  /* 0x0000002528047221 */ /* 0x000fe20000010000 */
[-C--:B------:R-:W-:Y:S01]  /*5bb0*/  FMUL.FTZ R129, R129, R6.reuse ;  /* 0x0000000681817220 */ /* 0x080fe20000410000 */
[-C--:B------:R-:W-:Y:S01]  /*5bc0*/  FMUL.FTZ R132, R132, R6.reuse ;  /* 0x0000000684847220 */ /* 0x080fe20000410000 */
[----:B---3--:R-:W-:Y:S01]  /*5bd0*/  FADD.FTZ R8, R170, R39 ;  /* 0x00000027aa087221 */ /* 0x008fe20000010000 */
[----:B------:R-:W-:Y:S01]  /*5be0*/  FADD.FTZ R13, R171, R4 ;  /* 0x00000004ab0d7221 */ /* 0x000fe20000010000 */
[----:B------:R-:W1:Y:S01]  /*5bf0*/  MUFU.EX2 R152, R152 ;  /* 0x0000009800987308 */ /* 0x000e620000000800 */
[-C--:B------:R-:W-:Y:S01]  /*5c00*/  FMUL.FTZ R133, R133, R6.reuse ;  /* 0x0000000685857220 */ /* 0x080fe20000410000 */
[----:B0-----:R-:W-:Y:S01]  /*5c10*/  FADD.FTZ R15, R33, R8 ;  /* 0x00000008210f7221 */ /* 0x001fe20000010000 */
[----:B------:R-:W-:Y:S01]  /*5c20*/  FADD.FTZ R4, R34, R13 ;  /* 0x0000000d22047221 */ /* 0x000fe20000010000 */
[-C--:B------:R-:W-:Y:S01]  /*5c30*/  FMUL.FTZ R136, R136, R6.reuse ;  /* 0x0000000688887220 */ /* 0x080fe20000410000 */
[-C--:B------:R-:W-:Y:S01]  /*5c40*/  FMUL.FTZ R137, R137, R6.reuse ;  /* 0x0000000689897220 */ /* 0x080fe20000410000 */
[-C--:B------:R-:W-:Y:S01]  /*5c50*/  FMUL.FTZ R140, R140, R6.reuse ;  /* 0x000000068c8c7220 */ /* 0x080fe20000410000 */
[-C--:B------:R-:W-:Y:S01]  /*5c60*/  FMUL.FTZ R141, R141, R6.reuse ;  /* 0x000000068d8d7220 */ /* 0x080fe20000410000 */
[----:B------:R-:W0:Y:S01]  /*5c70*/  MUFU.EX2 R12, R12 ;  /* 0x0000000c000c7308 */ /* 0x000e220000000800 */
[----:B--2---:R-:W-:Y:S01]  /*5c80*/  FADD.FTZ R13, R153, R4 ;  /* 0x00000004990d7221 */ /* 0x004fe20000010000 */
[-C--:B------:R-:W-:Y:S01]  /*5c90*/  FMUL.FTZ R144, R144, R6.reuse ;  /* 0x0000000690907220 */ /* 0x080fe20000410000 */
[-C--:B------:R-:W-:Y:S01]  /*5ca0*/  FMUL.FTZ R145, R145, R6.reuse ;  /* 0x0000000691917220 */ /* 0x080fe20000410000 */
[-C--:B------:R-:W-:Y:S01]  /*5cb0*/  FMUL.FTZ R148, R148, R6.reuse ;  /* 0x0000000694947220 */ /* 0x080fe20000410000 */
[----:B------:R-:W-:Y:S01]  /*5cc0*/  FMUL.FTZ R149, R149, R6 ;  /* 0x0000000695957220 */ /* 0x000fe20000410000 */
        /* <DEDUP_REMOVED lines=43> */
[----:B--2---:R-:W-:Y:S01]  /*5f80*/  FADD.FTZ R4, R44, R13 ;  /* 0x0000000d2c047221 */ /* 0x004fe20000010000 */
[----:B------:R-:W-:Y:S01]  /*5f90*/  F2FP.F16.F32.PACK_AB R183, R10, R183 ;  /* 0x000000b70ab7723e */ /* 0x000fe200000000ff */
[----:B------:R-:W-:Y:S01]  /*5fa0*/  IMAD.MOV.U32 R7, RZ, RZ, R5 ;  /* 0x000000ffff077224 */ /* 0x000fe200078e0005 */
[----:B------:R-:W-:Y:S01]  /*5fb0*/  F2FP.F16.F32.PACK_AB R177, R24, R177 ;  /* 0x000000b118b1723e */ /* 0x000fe200000000ff */
[----:B------:R-:W-:Y:S01]  /*5fc0*/  IMAD.MOV.U32 R6, RZ, RZ, R9 ;  /* 0x000000ffff067224 */ /* 0x000fe200078e0009 */
[----:B------:R-:W-:-:S02]  /*5fd0*/  F2FP.F16.F32.PACK_AB R176, R21, R176 ;  /* 0x000000b015b0723e */ /* 0x000fc400000000ff */
[----:B------:R-:W2:Y:S01]  /*5fe0*/  MUFU.EX2 R156, R156 ;  /* 0x0000009c009c7308 */ /* 0x000ea20000000800 */
[C---:B-1----:R-:W-:Y:S01]  /*5ff0*/  FADD.FTZ R15, R3.reuse, R8 ;  /* 0x00000008030f7221 */ /* 0x042fe20000010000 */
[----:B------:R-:W-:Y:S02]  /*6000*/  F2FP.F16.F32.PACK_AB R154, R3, R154 ;  /* 0x0000009a039a723e */ /* 0x000fe400000000ff */
[----:B------:R-:W-:Y:S02]  /*6010*/  F2FP.F16.F32.PACK_AB R178, R25, R178 ;  /* 0x000000b219b2723e */ /* 0x000fe400000000ff */
[----:B------:R-:W-:Y:S02]  /*6020*/  F2FP.F16.F32.PACK_AB R179, R28, R179 ;  /* 0x000000b31cb3723e */ /* 0x000fe400000000ff */
[----:B------:R-:W1:Y:S01]  /*6030*/  MUFU.EX2 R14, R14 ;  /* 0x0000000e000e7308 */ /* 0x000e620000000800 */
[----:B0-----:R-:W-:Y:S01]  /*6040*/  FADD.FTZ R13, R157, R4 ;  /* 0x000000049d0d7221 */ /* 0x001fe20000010000 */
[----:B------:R-:W-:-:S02]  /*6050*/  F2FP.F16.F32.PACK_AB R172, R27, R172 ;  /* 0x000000ac1bac723e */ /* 0x000fc400000000ff */
[----:B------:R-:W-:Y:S02]  /*6060*/  F2FP.F16.F32.PACK_AB R173, R32, R173 ;  /* 0x000000ad20ad723e */ /* 0x000fe400000000ff */
[----:B------:R-:W-:Y:S02]  /*6070*/  F2FP.F16.F32.PACK_AB R174, R29, R174 ;  /* 0x000000ae1dae723e */ /* 0x000fe400000000ff */
[----:B------:R-:W0:Y:S01]  /*6080*/  MUFU.EX2 R65, R65 ;  /* 0x0000004100417308 */ /* 0x000e220000000800 */
[----:B--2---:R-:W-:Y:S01]  /*6090*/  FADD.FTZ R15, R156, R15 ;  /* 0x0000000f9c0f7221 */ /* 0x004fe20000010000 */
[----:B------:R-:W-:Y:S02]  /*60a0*/  F2FP.F16.F32.PACK_AB R175, R36, R175 ;  /* 0x000000af24af723e */ /* 0x000fe400000000ff */
[----:B------:R-:W-:Y:S02]  /*60b0*/  F2FP.F16.F32.PACK_AB R168, R31, R168 ;  /* 0x000000a81fa8723e */ /* 0x000fe400000000ff */
[----:B------:R-:W-:-:S02]  /*60c0*/  F2FP.F16.F32.PACK_AB R169, R40, R169 ;  /* 0x000000a928a9723e */ /* 0x000fc400000000ff */
[----:B------:R-:W2:Y:S01]  /*60d0*/  MUFU.EX2 R159, R159 ;  /* 0x0000009f009f7308 */ /* 0x000ea20000000800 */
[----:B-1----:R-:W-:Y:S01]  /*60e0*/  FADD.FTZ R4, R14, R13 ;  /* 0x0000000d0e047221 */ /* 0x002fe20000010000 */
        /* <DEDUP_REMOVED lines=10> */
[----:B------:R-:W-:-:S06]  /*6190*/  F2FP.F16.F32.PACK_AB R157, R14, R157 ;  /* 0x0000009d0e9d723e */ /* 0x000fcc00000000ff */
        /* <DEDUP_REMOVED lines=41> */
[----:B0-----:R-:W-:-:S04]  /*6430*/  FADD.FTZ R15, R166, R15 ;  /* 0x0000000fa60f7221 */ /* 0x001fc80000010000 */
[C---:B--2---:R-:W-:Y:S01]  /*6440*/  FADD.FTZ R4, R46.reuse, R15 ;  /* 0x0000000f2e047221 */ /* 0x044fe20000010000 */
[----:B------:R-:W-:Y:S01]  /*6450*/  F2FP.F16.F32.PACK_AB R166, R46, R166 ;  /* 0x000000a62ea6723e */ /* 0x000fe200000000ff */
[C---:B-1----:R-:W-:Y:S01]  /*6460*/  FADD.FTZ R3, R11.reuse, R3 ;  /* 0x000000030b037221 */ /* 0x042fe20000010000 */
[----:B------:R-:W-:Y:S01]  /*6470*/  F2FP.F16.F32.PACK_AB R167, R11, R38 ;  /* 0x000000260ba7723e */ /* 0x000fe200000000ff */
[----:B------:R-:W-:Y:S06]  /*6480*/  @P3 BRA `(.L_x_8966) ;  /* 0xffffffd400c43947 */ /* 0x000fec000383ffff */
.L_x_8957:
[----:B------:R-:W-:-:S13]  /*6490*/  ISETP.LE.AND P2, PT, RZ, UR53, PT ;  /* 0x00000035ff007c0c */ /* 0x000fda000bf43270 */
[----:B------:R-:W-:Y:S05]  /*64a0*/  @!P2 BRA `(.L_x_8967) ;  /* 0x0000001c00f8a947 */ /* 0x000fea0003800000 */
[----:B------:R-:W-:Y:S01]  /*64b0*/  IMAD.MOV.U32 R6, RZ, RZ, R5 ;  /* 0x000000ffff067224 */ /* 0x000fe200078e0005 */
[----:B------:R-:W-:Y:S01]  /*64c0*/  UMOV UR50, UR43 ;  /* 0x0000002b00327c82 */ /* 0x000fe20008000000 */
[----:B------:R-:W-:Y:S01]  /*64d0*/  IMAD.MOV.U32 R7, RZ, RZ, R9 ;  /* 0x000000ffff077224 */ /* 0x000fe200078e0009 */
[----:B------:R-:W-:-:S06]  /*64e0*/  UMOV UR49, UR42 ;  /* 0x0000002a00317c82 */ /* 0x000fcc0008000000 */
.L_x_8976:
        /* <DEDUP_REMOVED lines=9> */
.L_x_8969:
[----:B------:R-:W-:Y:S01]  /*6580*/  ULEA UR6, UR42, UR41, 0x3 ;  /* 0x000000292a067291 */ /* 0x000fe2000f8e183f */
[----:B------:R-:W-:-:S05]  /*6590*/  IMAD.U32 R0, RZ, RZ, UR43 ;  /* 0x0000002bff007e24 */ /* 0x000fca000f8e00ff */
[----:B------:R-:W-:-:S04]  /*65a0*/  SHF.L.U32 R0, R0, 0x1f, RZ ;  /* 0x0000001f00007819 */ /* 0x000fc800000006ff */
[----:B------:R0:W1:Y:S01]  /*65b0*/  SYNCS.PHASECHK.TRANS64.TRYWAIT P2, [UR6+0x28830], R0 ;  /* 0x02883000ff0075a7 */ /* 0x0000620008040146 */
[----:B------:R-:W-:Y:S05]  /*65c0*/  @!P0 BRA `(.L_x_8970) ;  /* 0x0000000000048947 */ /* 0x000fea0003800000 */
[----:B------:R-:W-:Y:S01]  /*65d0*/  BPT.TRAP 0x1 ;  /* 0x000000040000795c */ /* 0x000fe20000300000 */
.L_x_8970:
[----:B-1----:R-:W-:Y:S05]  /*65e0*/  @P2 BRA `(.L_x_8968) ;  /* 0x0000000000082947 */ /* 0x002fea0003800000 */
[----:B------:R-:W1:Y:S02]  /*65f0*/  SYNCS.PHASECHK.TRANS64.TRYWAIT P2, [UR6+0x28830], R0 ;  /* 0x02883000ff0075a7 */ /* 0x000e640008040146 */
[----:B-1----:R-:W-:Y:S05]  /*6600*/  @!P2 BRA `(.L_x_8971) ;  /* 0x0000008c0014a947 */ /* 0x002fea0003800000 */
.L_x_8968:
        /* <DEDUP_REMOVED lines=45> */
.L_x_8973:
[----:B------:R-:W-:Y:S01]  /*68e0*/  ULEA UR6, UR49, UR41, 0x3 ;  /* 0x0000002931067291 */ /* 0x000fe2000f8e183f */
[----:B------:R-:W-:-:S05]  /*68f0*/  IMAD.U32 R0, RZ, RZ, UR50 ;  /* 0x00000032ff007e24 */ /* 0x000fca000f8e00ff */
[----:B------:R-:W-:-:S04]  /*6900*/  SHF.L.U32 R0, R0, 0x1f, RZ ;  /* 0x0000001f00007819 */ /* 0x000fc800000006ff */
[----:B------:R0:W1:Y:S01]  /*6910*/  SYNCS.PHASECHK.TRANS64.TRYWAIT P2, [UR6+0x28850], R0 ;  /* 0x02885000ff0075a7 */ /* 0x0000620008040146 */
[----:B------:R-:W-:Y:S05]  /*6920*/  @!P0 BRA `(.L_x_8974) ;  /* 0x0000000000048947 */ /* 0x000fea0003800000 */
[----:B------:R-:W-:Y:S01]  /*6930*/  BPT.TRAP 0x1 ;  /* 0x000000040000795c */ /* 0x000fe20000300000 */
.L_x_8974:
[----:B-1----:R-:W-:Y:S05]  /*6940*/  @P2 BRA `(.L_x_8972) ;  /* 0x0000000000082947 */ /* 0x002fea0003800000 */
[----:B------:R-:W1:Y:S02]  /*6950*/  SYNCS.PHASECHK.TRANS64.TRYWAIT P2, [UR6+0x28850], R0 ;  /* 0x02885000ff0075a7 */ /* 0x000e640008040146 */
[----:B-1----:R-:W-:Y:S05]  /*6960*/  @!P2 BRA `(.L_x_8975) ;  /* 0x000000880054a947 */ /* 0x002fea0003800000 */
.L_x_8972:
        /* <DEDUP_REMOVED lines=114> */
[----:B------:R-:W-:Y:S01]  /*7090*/  FADD.FTZ R73, -R5, R6 ;  /* 0x0000000605497221 */ /* 0x000fe20000010100 */
[-CC-:B------:R-:W-:Y:S01]  /*70a0*/  FFMA.FTZ R180, R24, R0.reuse, -R169.reuse ;  /* 0x0000000018b47223 */ /* 0x180fe200000108a9 */
[-CC-:B------:R-:W-:Y:S01]  /*70b0*/  FFMA.FTZ R182, R28, R0.reuse, -R169.reuse ;  /* 0x000000001cb67223 */ /* 0x180fe200000108a9 */
[----:B------:R-:W-:Y:S01]  /*70c0*/  MUFU.EX2 R11, R11 ;  /* 0x0000000b000b7308 */ /* 0x000fe20000000800 */
[-C--:B------:R-:W-:Y:S01]  /*70d0*/  FMUL.FTZ R6, R73, R0.reuse ;  /* 0x0000000049067220 */ /* 0x080fe20000410000 */
[-C--:B------:R-:W-:Y:S01]  /*70e0*/  FMUL.FTZ R73, R5, R0.reuse ;  /* 0x0000000005497220 */ /* 0x080fe20000410000 */
[-CC-:B------:R-:W-:Y:S01]  /*70f0*/  FFMA.FTZ R13, R29, R0.reuse, -R169.reuse ;  /* 0x000000001d0d7223 */ /* 0x180fe200000108a9 */
[-CC-:B------:R-:W-:Y:S01]  /*7100*/  FFMA.FTZ R176, R32, R0.reuse, -R169.reuse ;  /* 0x0000000020b07223 */ /* 0x180fe200000108a9 */
[-C--:B------:R-:W-:Y:S01]  /*7110*/  FFMA.FTZ R15, R33, R0.reuse, -R169 ;  /* 0x00000000210f7223 */ /* 0x080fe200000108a9 */
[-CC-:B------:R-:W-:Y:S01]  /*7120*/  FFMA.FTZ R181, R26, R0.reuse, -R73.reuse ;  /* 0x000000001ab57223 */ /* 0x180fe20000010849 */
[----:B------:R-:W-:Y:S01]  /*7130*/  FFMA.FTZ R20, R27, R0, -R73 ;  /* 0x000000001b147223 */ /* 0x000fe20000010849 */
[----:B------:R-:W0:Y:S01]  /*7140*/  MUFU.EX2 R180, R180 ;  /* 0x000000b400b47308 */ /* 0x000e220000000800 */
[----:B------:R-:W-:-:S02]  /*7150*/  IMAD.U32 R27, RZ, RZ, UR42 ;  /* 0x0000002aff1b7e24 */ /* 0x000fc4000f8e00ff */
[-CC-:B------:R-:W-:Y:S01]  /*7160*/  FFMA.FTZ R183, R30, R0.reuse, -R73.reuse ;  /* 0x000000001eb77223 */ /* 0x180fe20000010849 */
[-CC-:B------:R-:W-:Y:S01]  /*7170*/  FFMA.FTZ R32, R31, R0.reuse, -R73.reuse ;  /* 0x000000001f207223 */ /* 0x180fe20000010849 */
[-CC-:B------:R-:W-:Y:S01]  /*7180*/  FFMA.FTZ R177, R34, R0.reuse, -R73.reuse ;  /* 0x0000000022b17223 */ /* 0x180fe20000010849 */
[----:B------:R-:W-:Y:S01]  /*7190*/  IADD3 R31, -R23, 0xb, RZ ;  /* 0x0000000b171f7810 */ /* 0x000fe20007ffe1ff */
[-C--:B------:R-:W-:Y:S01]  /*71a0*/  FFMA.FTZ R34, R35, R0.reuse, -R73 ;  /* 0x0000000023227223 */ /* 0x080fe20000010849 */
[----:B------:R-:W-:Y:S01]  /*71b0*/  @!P1 LEA R27, R27, UR41, 0x3 ;  /* 0x000000291b1b9c11 */ /* 0x000fe2000f8e18ff */
[----:B------:R-:W-:Y:S01]  /*71c0*/  MUFU.EX2 R6, R6 ;  /* 0x0000000600067308 */ /* 0x000fe20000000800 */
[-C--:B------:R-:W-:Y:S01]  /*71d0*/  FFMA.FTZ R178, R36, R0.reuse, -R169 ;  /* 0x0000000024b27223 */ /* 0x080fe200000108a9 */
[-C--:B------:R-:W-:Y:S01]  /*71e0*/  FFMA.FTZ R179, R38, R0.reuse, -R73 ;  /* 0x0000000026b37223 */ /* 0x080fe20000010849 */
[----:B------:R-:W-:Y:S01]  /*71f0*/  FFMA.FTZ R21, R37, R0, -R169 ;  /* 0x0000000025157223 */ /* 0x000fe200000108a9 */
[----:B------:R-:W-:-:S02]  /*7200*/  @!P1 VIADD R27, R27, 0x28840 ;  /* 0x000288401b1b9836 */ /* 0x000fc40000000000 */
[-C--:B------:R-:W-:Y:S01]  /*7210*/  FFMA.FTZ R38, R39, R0.reuse, -R73 ;  /* 0x0000000027267223 */ /* 0x080fe20000010849 */
[-C--:B------:R-:W-:Y:S01]  /*7220*/  FFMA.FTZ R172, R40, R0.reuse, -R169 ;  /* 0x0000000028ac7223 */ /* 0x080fe200000108a9 */
[----:B------:R-:W-:Y:S01]  /*7230*/  FFMA.FTZ R173, R42, R0, -R73 ;  /* 0x000000002aad7223 */ /* 0x000fe20000010849 */
[----:B------:R-:W1:Y:S01]  /*7240*/  MUFU.EX2 R181, R181 ;  /* 0x000000b500b57308 */ /* 0x000e620000000800 */
[----:B------:R-:W-:Y:S01]  /*7250*/  @!P1 PRMT R27, RZ, 0x654, R27 ;  /* 0x00000654ff1b9816 */ /* 0x000fe2000000001b */
[----:B0-----:R-:W-:Y:S01]  /*7260*/  FFMA.FTZ R4, R7, R4, R180 ;  /* 0x0000000407047223 */ /* 0x001fe200000100b4 */
        /* <DEDUP_REMOVED lines=14> */
[----:B-1----:R-:W-:Y:S01]  /*7350*/  FFMA.FTZ R3, R6, R3, R181 ;  /* 0x0000000306037223 */ /* 0x002fe200000100b5 */
        /* <DEDUP_REMOVED lines=8> */
[-CC-:B------:R-:W-:Y:S01]  /*73e0*/  FFMA.FTZ R28, R51, R0.reuse, -R73.reuse ;  /* 0x00000000331c7223 */ /* 0x180fe20000010849 */
[-CC-:B------:R-:W-:Y:S01]  /*73f0*/  FFMA.FTZ R171, R54, R0.reuse, -R73.reuse ;  /* 0x0000000036ab7223 */ /* 0x180fe20000010849 */
[-CC-:B------:R-:W-:Y:S01]  /*7400*/  FFMA.FTZ R24, R55, R0.reuse, -R73.reuse ;  /* 0x0000000037187223 */ /* 0x180fe20000010849 */
[--C-:B------:R-:W-:Y:S01]  /*7410*/  FFMA.FTZ R36, R59, R0, -R73.reuse ;  /* 0x000000003b247223 */ /* 0x100fe20000010849 */
[----:B------:R-:W-:Y:S01]  /*7420*/  F2FP.F16.F32.PACK_AB R180, R11, R180 ;  /* 0x000000b40bb4723e */ /* 0x000fe200000000ff */
[-CC-:B------:R-:W-:Y:S01]  /*7430*/  FFMA.FTZ R63, R63, R0.reuse, -R73.reuse ;  /* 0x000000003f3f7223 */ /* 0x180fe20000010849 */
[----:B------:R-:W-:Y:S01]  /*7440*/  MUFU.EX2 R13, R13 ;  /* 0x0000000d000d7308 */ /* 0x000fe20000000800 */
[-CC-:B------:R-:W-:Y:S01]  /*7450*/  FFMA.FTZ R66, R66, R0.reuse, -R73.reuse ;  /* 0x0000000042427223 */ /* 0x180fe20000010849 */
[-CC-:B------:R-:W-:Y:S01]  /*7460*/  FFMA.FTZ R67, R67, R0.reuse, -R73.reuse ;  /* 0x0000000043437223 */ /* 0x180fe20000010849 */
[----:B0-----:R-:W-:Y:S01]  /*7470*/  F2FP.F16.F32.PACK_AB R181, R20, R181 ;  /* 0x000000b514b5723e */ /* 0x001fe200000000ff */
        /* <DEDUP_REMOVED lines=9> */
[----:B------:R-:W-:Y:S01]  /*7510*/  FFMA.FTZ R86, R86, R0, -R73 ;  /* 0x0000000056567223 */ /* 0x000fe20000010849 */
[----:B------:R-:W-:Y:S01]  /*7520*/  IMAD.U32 R35, RZ, RZ, UR49 ;  /* 0x00000031ff237e24 */ /* 0x000fe2000f8e00ff */
[----:B------:R-:W-:Y:S01]  /*7530*/  UMOV UR49, UR42 ;  /* 0x0000002a00317c82 */ /* 0x000fe20008000000 */
[----:B------:R-:W-:Y:S03]  /*7540*/  MUFU.EX2 R176, R176 ;  /* 0x000000b000b07308 */ /* 0x000fe60000000800 */
[----:B------:R-:W-:-:S05]  /*7550*/  @!P1 LEA R35, R35, UR41, 0x3 ;  /* 0x0000002923239c11 */ /* 0x000fca000f8e18ff */
        /* <DEDUP_REMOVED lines=8> */
[----:B------:R-:W-:-:S05]  /*75e0*/  WARPGROUP.ARRIVE ;  /* 0x00000000000079c5 */ /* 0x000fca0000000000 */
[----:B------:R-:W-:Y:S01]  /*75f0*/  MUFU.EX2 R172, R172 ;  /* 0x000000ac00ac7308 */ /* 0x000fe20000000800 */
[-CC-:B------:R-:W-:Y:S01]  /*7600*/  FFMA.FTZ R152, R56, R0.reuse, -R169.reuse ;  /* 0x0000000038987223 */ /* 0x180fe200000108a9 */
[-C--:B------:R-:W-:Y:S01]  /*7610*/  FFMA.FTZ R154, R60, R0.reuse, -R169 ;  /* 0x000000003c9a7223 */ /* 0x080fe200000108a9 */
[-CC-:B------:R-:W-:Y:S01]  /*7620*/  FFMA.FTZ R153, R58, R0.reuse, -R73.reuse ;  /* 0x000000003a997223 */ /* 0x180fe20000010849 */
[----:B------:R-:W-:Y:S01]  /*7630*/  FFMA.FTZ R155, R62, R0, -R73 ;  /* 0x000000003e9b7223 */ /* 0x000fe20000010849 */
[----:B------:R-:W-:Y:S01]  /*7640*/  HGMMA.64x128x16.F32 R88, R156, gdesc[UR4].tnspB, R88, gsb0 ;  /* 0x41e000049c587df0 */ /* 0x000fe20008000858 */
[----:B------:R-:W-:Y:S01]  /*7650*/  UIADD3 UR6, UR10, 0x300, URZ ;  /* 0x000003000a067890 */ /* 0x000fe2000fffe03f */
[----:B------:R-:W-:Y:S01]  /*7660*/  UMOV UR7, 0x40000040 ;  /* 0x4000004000077882 */ /* 0x000fe20000000000 */
        /* <DEDUP_REMOVED lines=43> */
[----:B------:R-:W-:Y:S08]  /*7920*/  MUFU.EX2 R10, R10 ;  /* 0x0000000a000a7308 */ /* 0x000ff00000000800 */
[----:B------:R-:W1:Y:S01]  /*7930*/  MUFU.EX2 R61, R61 ;  /* 0x0000003d003d7308 */ /* 0x000e620000000800 */
[----:B------:R-:W-:-:S02]  /*7940*/  WARPGROUP.DEPBAR.LE gsb0, 0x0 ;  /* 0x00008000000079c5 */ /* 0x000fc40000010000 */
[----:B------:R-:W-:-:S05]  /*7950*/  WARPGROUP.ARRIVE ;  /* 0x00000000000079c5 */ /* 0x000fca0000000000 */
[----:B------:R-:W2:Y:S01]  /*7960*/  MUFU.EX2 R161, R74 ;  /* 0x0000004a00a17308 */ /* 0x000ea20000000800 */
[----:B0-----:R-:W-:Y:S01]  /*7970*/  F2FP.F16.F32.PACK_AB R160, R57, R8 ;  /* 0x0000000839a0723e */ /* 0x001fe200000000ff */
[----:B------:R-:W-:Y:S01]  /*7980*/  HGMMA.64x128x16.F32 R88, R164, gdesc[UR4].tnspB, R88, gsb0 ;  /* 0x41e00004a4587df0 */ /* 0x000fe20008000858 */
[----:B------:R-:W-:Y:S01]  /*7990*/  UIADD3 UR6, UR53, -0x1, URZ ;  /* 0xffffffff35067890 */ /* 0x000fe2000fffe03f */
[----:B-1----:R-:W-:-:S04]  /*79a0*/  F2FP.F16.F32.PACK_AB R162, R61, R10 ;  /* 0x0000000a3da2723e */ /* 0x002fc800000000ff */
[----:B------:R-:W0:Y:S02]  /*79b0*/  MUFU.EX2 R163, R78 ;  /* 0x0000004e00a37308 */ /* 0x000e240000000800 */
[----:B------:R-:W-:-:S06]  /*79c0*/  UMOV UR53, UR6 ;  /* 0x0000000600357c82 */ /* 0x000fcc0008000000 */
[----:B------:R-:W1:Y:S08]  /*79d0*/  MUFU.EX2 R79, R79 ;  /* 0x0000004f004f7308 */ /* 0x000e700000000800 */
[----:B------:R-:W3:Y:S08]  /*79e0*/  MUFU.EX2 R12, R12 ;  /* 0x0000000c000c7308 */ /* 0x000ef00000000800 */
[----:B------:R-:W-:Y:S08]  /*79f0*/  MUFU.EX2 R65, R65 ;  /* 0x0000004100417308 */ /* 0x000ff00000000800 */
[----:B------:R-:W-:Y:S08]  /*7a00*/  MUFU.EX2 R83, R83 ;  /* 0x0000005300537308 */ /* 0x000ff00000000800 */
[----:B------:R-:W-:Y:S08]  /*7a10*/  MUFU.EX2 R14, R84 ;  /* 0x00000054000e7308 */ /* 0x000ff00000000800 */
[----:B------:R-:W-:Y:S01]  /*7a20*/  MUFU.EX2 R69, R69 ;  /* 0x0000004500457308 */ /* 0x000fe20000000800 */
[----:B------:R-:W-:-:S02]  /*7a30*/  WARPGROUP.DEPBAR.LE gsb0, 0x0 ;  /* 0x00008000000079c5 */ /* 0x000fc40000010000 */
[----:B------:R4:W-:Y:S06]  /*7a40*/  BAR.ARV R31, 0x100 ;  /* 0x0004001f0000751d */ /* 0x0009ec0000002000 */
[----:B------:R5:W-:Y:S01]  /*7a50*/  @!P1 SYNCS.ARRIVE.TRANS64.RED.A1T0 RZ, [R27+URZ], RZ ;  /* 0x000000ff1bff99a7 */ /* 0x000be2000810043f */
[----:B------:R-:W3:Y:S01]  /*7a60*/  MUFU.EX2 R165, R82 ;  /* 0x0000005200a57308 */ /* 0x000ee20000000800 */
[----:B----4-:R-:W-:Y:S02]  /*7a70*/  @!P1 VIADD R31, R35, 0x28860 ;  /* 0x00028860231f9836 */ /* 0x010fe40000000000 */
[-C--:B------:R-:W-:Y:S01]  /*7a80*/  FMUL.FTZ R88, R88, R7.reuse ;  /* 0x0000000758587220 */ /* 0x080fe20000410000 */
[-C--:B------:R-:W-:Y:S01]  /*7a90*/  FMUL.FTZ R89, R89, R7.reuse ;  /* 0x0000000759597220 */ /* 0x080fe20000410000 */
[-C--:B------:R-:W-:Y:S01]  /*7aa0*/  FMUL.FTZ R92, R92, R7.reuse ;  /* 0x000000075c5c7220 */ /* 0x080fe20000410000 */
[-C--:B------:R-:W-:Y:S01]  /*7ab0*/  FMUL.FTZ R93, R93, R7.reuse ;  /* 0x000000075d5d7220 */ /* 0x080fe20000410000 */
[----:B------:R-:W-:Y:S01]  /*7ac0*/  @!P1 PRMT R31, RZ, 0x654, R31 ;  /* 0x00000654ff1f9816 */ /* 0x000fe2000000001f */
[----:B-----5:R-:W-:Y:S01]  /*7ad0*/  FADD.FTZ R27, R11, R4 ;  /* 0x000000040b1b7221 */ /* 0x020fe20000010000 */
[----:B------:R-:W-:Y:S01]  /*7ae0*/  FADD.FTZ R4, R20, R3 ;  /* 0x0000000314047221 */ /* 0x000fe20000010000 */
[----:B------:R-:W4:Y:S01]  /*7af0*/  MUFU.EX2 R167, R86 ;  /* 0x0000005600a77308 */ /* 0x000f220000000800 */
[----:B------:R0:W-:Y:S01]  /*7b00*/  @!P1 SYNCS.ARRIVE.TRANS64.RED.A1T0 RZ, [R31+URZ], RZ ;  /* 0x000000ff1fff99a7 */ /* 0x0001e2000810043f */
        /* <DEDUP_REMOVED lines=47> */
[----:B------:R-:W-:Y:S01]  /*7e00*/  FMUL.FTZ R141, R141, R7 ;  /* 0x000000078d8d7220 */ /* 0x000fe20000410000 */
[----:B------:R-:W-:Y:S01]  /*7e10*/  FADD.FTZ R40, R170, R11 ;  /* 0x0000000baa287221 */ /* 0x000fe20000010000 */
[----:B------:R-:W-:Y:S01]  /*7e20*/  FADD.FTZ R3, R171, R4 ;  /* 0x00000004ab037221 */ /* 0x000fe20000010000 */
[----:B------:R-:W-:Y:S01]  /*7e30*/  F2FP.F16.F32.PACK_AB R171, R24, R171 ;  /* 0x000000ab18ab723e */ /* 0x000fe200000000ff */
[-C--:B------:R-:W-:Y:S01]  /*7e40*/  FMUL.FTZ R144, R144, R7.reuse ;  /* 0x0000000790907220 */ /* 0x080fe20000410000 */
[----:B------:R-:W-:Y:S01]  /*7e50*/  FADD.FTZ R11, R37, R40 ;  /* 0x00000028250b7221 */ /* 0x000fe20000010000 */
[----:B------:R-:W-:Y:S01]  /*7e60*/  FADD.FTZ R4, R24, R3 ;  /* 0x0000000318047221 */ /* 0x000fe20000010000 */
[-C--:B------:R-:W-:Y:S01]  /*7e70*/  FMUL.FTZ R145, R145, R7.reuse ;  /* 0x0000000791917220 */ /* 0x080fe20000410000 */
[----:B------:R-:W5:Y:S01]  /*7e80*/  MUFU.EX2 R24, R73 ;  /* 0x0000004900187308 */ /* 0x000f620000000800 */
[----:B------:R-:W-:Y:S01]  /*7e90*/  FADD.FTZ R20, R152, R11 ;  /* 0x0000000b98147221 */ /* 0x000fe20000010000 */
[----:B------:R-:W-:Y:S01]  /*7ea0*/  FADD.FTZ R3, R153, R4 ;  /* 0x0000000499037221 */ /* 0x000fe20000010000 */
[-C--:B------:R-:W-:Y:S01]  /*7eb0*/  FMUL.FTZ R148, R148, R7.reuse ;  /* 0x0000000794947220 */ /* 0x080fe20000410000 */
[----:B------:R-:W-:Y:S01]  /*7ec0*/  FMUL.FTZ R149, R149, R7 ;  /* 0x0000000795957220 */ /* 0x000fe20000410000 */
        /* <DEDUP_REMOVED lines=29> */
[----:B--2---:R-:W-:Y:S01]  /*80a0*/  FADD.FTZ R4, R161, R4 ;  /* 0x00000004a1047221 */ /* 0x004fe20000010000 */
        /* <DEDUP_REMOVED lines=10> */
[----:B------:R-:W-:Y:S01]  /*8150*/  FADD.FTZ R3, R61, R20 ;  /* 0x000000143d037221 */ /* 0x000fe20000010000 */
[----:B-1----:R-:W-:Y:S01]  /*8160*/  FADD.FTZ R4, R79, R4 ;  /* 0x000000044f047221 */ /* 0x002fe20000010000 */
[-C--:B------:R-:W-:Y:S01]  /*8170*/  FMUL.FTZ R130, R130, R6.reuse ;  /* 0x0000000682827220 */ /* 0x080fe20000410000 */
[-C--:B------:R-:W-:Y:S01]  /*8180*/  FMUL.FTZ R131, R131, R6.reuse ;  /* 0x0000000683837220 */ /* 0x080fe20000410000 */
[----:B---3--:R-:W-:Y:S01]  /*8190*/  FADD.FTZ R20, R12, R3 ;  /* 0x000000030c147221 */ /* 0x008fe20000010000 */
        /* <DEDUP_REMOVED lines=8> */
[----:B----4-:R-:W-:Y:S01]  /*8220*/  FADD.FTZ R3, R167, R4 ;  /* 0x00000004a7037221 */ /* 0x010fe20000010000 */
[-C--:B------:R-:W-:Y:S01]  /*8230*/  FMUL.FTZ R142, R142, R6.reuse ;  /* 0x000000068e8e7220 */ /* 0x080fe20000410000 */
[-C--:B------:R-:W-:Y:S01]  /*8240*/  FMUL.FTZ R143, R143, R6.reuse ;  /* 0x000000068f8f7220 */ /* 0x080fe20000410000 */
[-C--:B------:R-:W-:Y:S01]  /*8250*/  FMUL.FTZ R146, R146, R6.reuse ;  /* 0x0000000692927220 */ /* 0x080fe20000410000 */
[-C--:B------:R-:W-:Y:S01]  /*8260*/  FMUL.FTZ R147, R147, R6.reuse ;  /* 0x0000000693937220 */ /* 0x080fe20000410000 */
[-C--:B------:R-:W-:Y:S01]  /*8270*/  FMUL.FTZ R150, R150, R6.reuse ;  /* 0x0000000696967220 */ /* 0x080fe20000410000 */
[----:B------:R-:W-:Y:S01]  /*8280*/  FMUL.FTZ R151, R151, R6 ;  /* 0x0000000697977220 */ /* 0x000fe20000410000 */
[----:B------:R-:W-:Y:S01]  /*8290*/  F2FP.F16.F32.PACK_AB R182, R13, R182 ;  /* 0x000000b60db6723e */ /* 0x000fe200000000ff */
[----:B------:R-:W-:Y:S01]  /*82a0*/  FADD.FTZ R4, R69, R8 ;  /* 0x0000000845047221 */ /* 0x000fe20000010000 */
[----:B------:R-:W-:Y:S01]  /*82b0*/  F2FP.F16.F32.PACK_AB R176, R15, R176 ;  /* 0x000000b00fb0723e */ /* 0x000fe200000000ff */
[----:B-----5:R-:W-:Y:S01]  /*82c0*/  FADD.FTZ R3, R24, R3 ;  /* 0x0000000318037221 */ /* 0x020fe20000010000 */
        /* <DEDUP_REMOVED lines=26> */
[----:B------:R-:W-:Y:S01]  /*8470*/  F2FP.F16.F32.PACK_AB R167, R24, R167 ;  /* 0x000000a718a7723e */ /* 0x000fe200000000ff */
[----:B------:R-:W-:Y:S06]  /*8480*/  @P2 BRA `(.L_x_8976) ;  /* 0xffffffe000182947 */ /* 0x000fec000383ffff */
.L_x_8967:
[----:B------:R-:W-:Y:S06]  /*8490*/  BAR.ARV 0x8, 0x180 ;  /* 0x0206000000007b1d */ /* 0x000fec0000002000 */
[----:B------:R-:W-:Y:S05]  /*84a0*/  @!P0 BRA `(.L_x_8977) ;  /* 0x0000000000048947 */ /* 0x000fea0003800000 */
[----:B------:R-:W-:Y:S01]  /*84b0*/  BPT.TRAP 0x1 ;  /* 0x000000040000795c */ /* 0x000fe20000300000 */
.L_x_8977:
[----:B------:R-:W-:Y:S01]  /*84c0*/  ULEA UR5, UR42, UR41, 0x3 ;  /* 0x000000292a057291 */ /* 0x000fe2000f8e183f */
[----:B------:R-:W-:-:S05]  /*84d0*/  IMAD.U32 R6, RZ, RZ, UR43 ;  /* 0x0000002bff067e24 */ /* 0x000fca000f8e00ff */
[----:B------:R-:W-:-:S04]  /*84e0*/  SHF.L.U32 R6, R6, 0x1f, RZ ;  /* 0x0000001f06067819 */ /* 0x000fc800000006ff */
[----:B------:R0:W1:Y:S01]  /*84f0*/  SYNCS.PHASECHK.TRANS64.TRYWAIT P2, [UR5+0x28850], R6 ;  /* 0x02885006ff0075a7 */ /* 0x0000620008040145 */
[----:B------:R-:W-:Y:S05]  /*8500*/  @!P0 BRA `(.L_x_8978) ;  /* 0x0000000000048947 */ /* 0x000fea0003800000 */
[----:B------:R-:W-:Y:S01]  /*8510*/  BPT.TRAP 0x1 ;  /* 0x000000040000795c */ /* 0x000fe20000300000 */
.L_x_8978:
[----:B-1----:R-:W-:Y:S05]  /*8520*/  @P2 BRA `(.L_x_8979) ;  /* 0x0000000000082947 */ /* 0x002fea0003800000 */
[----:B------:R-:W1:Y:S02]  /*8530*/  SYNCS.PHASECHK.TRANS64.TRYWAIT P0, [UR5+0x28850], R6 ;  /* 0x02885006ff0075a7 */ /* 0x000e640008000145 */
[----:B-1----:R-:W-:Y:S05]  /*8540*/  @!P0 BRA `(.L_x_8980) ;  /* 0x0000006c00748947 */ /* 0x002fea0003800000 */
.L_x_8979:
[----:B------:R-:W-:Y:S01]  /*8550*/  UIADD3 UR41, UR41, 0x400, URZ ;  /* 0x0000040029297890 */ /* 0x000fe2000fffe03f */
[----:B------:R-:W-:Y:S01]  /*8560*/  WARPGROUP.ARRIVE ;  /* 0x00000000000079c5 */ /* 0x000fe20000000000 */
[----:B------:R-:W-:Y:S01]  /*8570*/  UMOV UR7, 0x40000040 ;  /* 0x4000004000077882 */ /* 0x000fe20000000000 */
[----:B-1----:R-:W1:Y:S01]  /*8580*/  SHFL.BFLY PT, R7, R4, 0x2, 0x1f ;  /* 0x0c401f0004077f89 */ /* 0x002e6200000e0000 */
[----:B------:R-:W-:Y:S01]  /*8590*/  USHF.R.U32.HI UR41, URZ, 0x4, UR41 ;  /* 0x000000043f297899 */ /* 0x000fe20008011629 */
[----:B------:R-:W-:Y:S01]  /*85a0*/  IMAD.MOV.U32 R38, RZ, RZ, -0x800000 ;  /* 0xff800000ff267424 */ /* 0x000fe200078e00ff */
        /* <DEDUP_REMOVED lines=12> */
[----:B------:R-:W-:Y:S02]  /*8670*/  IMAD.MOV.U32 R4, RZ, RZ, RZ ;  /* 0x000000ffff047224 */ /* 0x000fe400078e00ff */
[----:B0-----:R-:W-:Y:S01]  /*8680*/  FADD.FTZ R8, R6, R3 ;  /* 0x0000000306087221 */ /* 0x001fe20000010000 */
[----:B------:R-:W-:Y:S01]  /*8690*/  IMAD.MOV.U32 R3, RZ, RZ, -0x800000 ;  /* 0xff800000ff037424 */ /* 0x000fe200078e00ff */
[----:B------:R-:W0:Y:S01]  /*86a0*/  SHFL.BFLY PT, R6, R7, 0x1, 0x1f ;  /* 0x0c201f0007067f89 */ /* 0x000e2200000e0000 */
[----:B------:R-:W-:-:S03]  /*86b0*/  USEL UR42, UR42, URZ, UP0 ;  /* 0x0000003f2a2a7287 */ /* 0x000fc60008000000 */
[----:B------:R-:W1:Y:S01]  /*86c0*/  SHFL.BFLY PT, R11, R8, 0x1, 0x1f ;  /* 0x0c201f00080b7f89 */ /* 0x000e6200000e0000 */
[----:B0-----:R-:W-:Y:S01]  /*86d0*/  FADD.FTZ R13, R7, R6 ;  /* 0x00000006070d7221 */ /* 0x001fe20000010000 */
[----:B-1----:R-:W-:-:S04]  /*86e0*/  FADD.FTZ R14, R8, R11 ;  /* 0x0000000b080e7221 */ /* 0x002fc80000010000 */
[----:B------:R-:W-:Y:S01]  /*86f0*/  FSETP.NE.FTZ.AND P0, PT, R13, RZ, PT ;  /* 0x000000ff0d00720b */ /* 0x000fe20003f15000 */
[----:B------:R-:W-:Y:S02]  /*8700*/  IMAD.U32 R8, RZ, RZ, UR5 ;  /* 0x00000005ff087e24 */ /* 0x000fe4000f8e00ff */
[----:B------:R-:W-:Y:S01]  /*8710*/  IMAD.MOV.U32 R11, RZ, RZ, RZ ;  /* 0x000000ffff0b7224 */ /* 0x000fe200078e00ff */
        /* <DEDUP_REMOVED lines=116> */
.L_x_8950:
        /* <DEDUP_REMOVED lines=11> */
[----:B------:R-:W-:Y:S01]  /*8f10*/  IMAD R9, R22, 0x40, R2 ;  /* 0x0000004016097824 */ /* 0x000fe200078e0202 */
        /* <DEDUP_REMOVED lines=18> */
[----:B------:R-:W-:Y:S01]  /*9040*/  UIMAD UR8, UR37, UR11, UR8 ;  /* 0x0000000b250872a4 */ /* 0x000fe2000f8e0208 */
[----:B------:R-:W-:Y:S01]  /*9050*/  F2FP.F16.F32.PACK_AB R147, R151, R150 ;  /* 0x000000969793723e */ /* 0x000fe200000000ff */
[----:B------:R-:W-:Y:S01]  /*9060*/  UIMAD.WIDE.U32 UR6, UR37, UR10, UR6 ;  /* 0x0000000a250672a5 */ /* 0x000fe2000f8e0006 */
[----:B------:R-:W-:-:S02]  /*9070*/  ULDC UR5, c[0x0][0xa88] ;  /* 0x0002a20000057ab9 */ /* 0x000fc40000000800 */
[----:B------:R-:W-:Y:S01]  /*9080*/  ULDC.64 UR10, c[0x0][0xaf0] ;  /* 0x0002bc00000a7ab9 */ /* 0x000fe20000000a00 */
[----:B-1----:R-:W-:Y:S01]  /*9090*/  IMAD R64, R39, UR5, RZ ;  /* 0x0000000527407c24 */ /* 0x002fe2000f8e02ff */
[----:B------:R-:W-:Y:S02]  /*90a0*/  MOV R36, R0 ;  /* 0x0000000000247202 */ /* 0x000fe40000000f00 */
[----:B0-----:R-:W-:-:S03]  /*90b0*/  MOV R37, R5 ;  /* 0x0000000500257202 */ /* 0x001fc60000000f00 */
[----:B------:R-:W-:-:S04]  /*90c0*/  IMAD.WIDE R4, R187, 0x2, R36 ;  /* 0x00000002bb047825 */ /* 0x000fc800078e0224 */
[----:B------:R-:W-:Y:S01]  /*90d0*/  IMAD.WIDE R36, R9, 0x2, R36 ;  /* 0x0000000209247825 */ /* 0x000fe200078e0224 */
[C---:B------:R-:W-:Y:S02]  /*90e0*/  IADD3 R21, P6, R4.reuse, 0x20, RZ ;  /* 0x0000002004157810 */ /* 0x040fe40007fde0ff */
[C---:B------:R-:W-:Y:S02]  /*90f0*/  IADD3 R33, P1, R4.reuse, 0x4040, RZ ;  /* 0x0000404004217810 */ /* 0x040fe40007f3e0ff */
[----:B------:R-:W-:Y:S01]  /*9100*/  IADD3 R45, P0, R4, 0x4060, RZ ;  /* 0x00004060042d7810 */ /* 0x000fe20007f1e0ff */
[--C-:B------:R-:W-:Y:S01]  /*9110*/  IMAD.X R13, RZ, RZ, R5.reuse, P6 ;  /* 0x000000ffff0d7224 */ /* 0x100fe200030e0605 */
[----:B------:R-:W-:Y:S01]  /*9120*/  IADD3 R35, P6, R36, 0x1000, RZ ;  /* 0x0000100024237810 */ /* 0x000fe20007fde0ff */
[----:B------:R-:W-:Y:S01]  /*9130*/  IMAD.X R43, RZ, RZ, R5, P1 ;  /* 0x000000ffff2b7224 */ /* 0x000fe200008e0605 */
[----:B------:R-:W-:Y:S02]  /*9140*/  ISETP.NE.AND P1, PT, R39, 0x1, PT ;  /* 0x000000012700780c */ /* 0x000fe40003f25270 */
[----:B------:R-:W-:-:S02]  /*9150*/  LOP3.LUT R34, R35, 0x380, RZ, 0xc0, !PT ;  /* 0x0000038023227812 */ /* 0x000fc400078ec0ff */
[----:B------:R-:W-:Y:S02]  /*9160*/  IADD3 R31, P2, R4, 0x4020, RZ ;  /* 0x00004020041f7810 */ /* 0x000fe40007f5e0ff */
[----:B------:R-:W-:Y:S02]  /*9170*/  SHF.R.U64 R34, R34, 0x3, RZ ;  /* 0x0000000322227819 */ /* 0x000fe400000012ff */
[----:B------:R-:W-:Y:S01]  /*9180*/  LOP3.LUT R9, R4, 0x380, RZ, 0xc0, !PT ;  /* 0x0000038004097812 */ /* 0x000fe200078ec0ff */
[----:B------:R-:W-:Y:S01]  /*9190*/  IMAD.X R41, RZ, RZ, R5, P2 ;  /* 0x000000ffff297224 */ /* 0x000fe200010e0605 */
[----:B------:R-:W-:Y:S01]  /*91a0*/  LOP3.LUT R34, R34, R35, RZ, 0x3c, !PT ;  /* 0x0000002322227212 */ /* 0x000fe200078e3cff */
[----:B------:R-:W-:Y:S01]  /*91b0*/  IMAD.X R35, RZ, RZ, R37, P6 ;  /* 0x000000ffff237224 */ /* 0x000fe200030e0625 */
[----:B------:R-:W-:Y:S01]  /*91c0*/  IADD3 R47, P6, R36, 0x7000, RZ ;  /* 0x00007000242f7810 */ /* 0x000fe20007fde0ff */
[----:B------:R-:W0:Y:S01]  /*91d0*/  @P1 LDC R48, c[0x0][0xbf0] ;  /* 0x0002fc00ff301b82 */ /* 0x000e220000000800 */
[----:B------:R-:W-:-:S02]  /*91e0*/  LOP3.LUT R14, R33, 0x380, RZ, 0xc0, !PT ;  /* 0x00000380210e7812 */ /* 0x000fc400078ec0ff */
[----:B------:R-:W-:Y:S02]  /*91f0*/  LOP3.LUT R20, R47, 0x380, RZ, 0xc0, !PT ;  /* 0x000003802f147812 */ /* 0x000fe400078ec0ff */
[----:B------:R-:W-:Y:S02]  /*9200*/  LOP3.LUT R44, R45, 0x380, RZ, 0xc0, !PT ;  /* 0x000003802d2c7812 */ /* 0x000fe400078ec0ff */
[----:B------:R-:W-:Y:S02]  /*9210*/  SHF.R.U64 R20, R20, 0x3, RZ ;  /* 0x0000000314147819 */ /* 0x000fe400000012ff */
[----:B------:R-:W-:Y:S02]  /*9220*/  LOP3.LUT R12, R31, 0x380, RZ, 0xc0, !PT ;  /* 0x000003801f0c7812 */ /* 0x000fe400078ec0ff */
[----:B------:R-:W-:Y:S02]  /*9230*/  LOP3.LUT R20, R20, R47, RZ, 0x3c, !PT ;  /* 0x0000002f14147212 */ /* 0x000fe400078e3cff */
[----:B------:R-:W1:Y:S01]  /*9240*/  @P1 LDC R47, c[0x0][0xbec] ;  /* 0x0002fb00ff2f1b82 */ /* 0x000e620000000800 */
[----:B------:R-:W-:-:S02]  /*9250*/  SHF.R.U64 R9, R9, 0x3, RZ ;  /* 0x0000000309097819 */ /* 0x000fc400000012ff */
[----:B------:R-:W-:Y:S02]  /*9260*/  LOP3.LUT R8, R21, 0x380, RZ, 0xc0, !PT ;  /* 0x0000038015087812 */ /* 0x000fe400078ec0ff */
[----:B------:R-:W-:Y:S02]  /*9270*/  SHF.R.U64 R14, R14, 0x3, RZ ;  /* 0x000000030e0e7819 */ /* 0x000fe400000012ff */
[----:B------:R-:W-:Y:S02]  /*9280*/  SHF.R.U64 R44, R44, 0x3, RZ ;  /* 0x000000032c2c7819 */ /* 0x000fe400000012ff */
[C---:B------:R-:W-:Y:S02]  /*9290*/  IADD3 R29, P3, R4.reuse, 0x4000, RZ ;  /* 0x00004000041d7810 */ /* 0x040fe40007f7e0ff */
[C---:B------:R-:W-:Y:S02]  /*92a0*/  IADD3 R27, P4, R4.reuse, 0x60, RZ ;  /* 0x00000060041b7810 */ /* 0x040fe40007f9e0ff */
[----:B------:R-:W-:Y:S01]  /*92b0*/  IADD3 R25, P5, R4, 0x40, RZ ;  /* 0x0000004004197810 */ /* 0x000fe20007fbe0ff */
[--C-:B------:R-:W-:Y:S01]  /*92c0*/  IMAD.X R15, RZ, RZ, R5.reuse, P3 ;  /* 0x000000ffff0f7224 */ /* 0x100fe200018e0605 */
[----:B------:R-:W-:Y:S01]  /*92d0*/  SHF.R.U64 R12, R12, 0x3, RZ ;  /* 0x000000030c0c7819 */ /* 0x000fe200000012ff */
[--C-:B------:R-:W-:Y:S01]  /*92e0*/  IMAD.X R11, RZ, RZ, R5.reuse, P4 ;  /* 0x000000ffff0b7224 */ /* 0x100fe200020e0605 */
[----:B------:R-:W-:Y:S01]  /*92f0*/  LOP3.LUT R4, R9, R4, RZ, 0x3c, !PT ;  /* 0x0000000409047212 */ /* 0x000fe200078e3cff */
[----:B------:R-:W-:Y:S01]  /*9300*/  IMAD.X R9, RZ, RZ, R5, P5 ;  /* 0x000000ffff097224 */ /* 0x000fe200028e0605 */
[----:B------:R-:W-:-:S02]  /*9310*/  SHF.R.U64 R8, R8, 0x3, RZ ;  /* 0x0000000308087819 */ /* 0x000fc400000012ff */
[----:B------:R-:W-:Y:S02]  /*9320*/  LOP3.LUT R42, R14, R33, RZ, 0x3c, !PT ;  /* 0x000000210e2a7212 */ /* 0x000fe400078e3cff */
[----:B------:R-:W-:Y:S01]  /*9330*/  LOP3.LUT R44, R44, R45, RZ, 0x3c, !PT ;  /* 0x0000002d2c2c7212 */ /* 0x000fe200078e3cff */
[----:B------:R-:W-:Y:S01]  /*9340*/  IMAD.X R45, RZ, RZ, R5, P0 ;  /* 0x000000ffff2d7224 */ /* 0x000fe200000e0605 */
[----:B------:R-:W-:Y:S02]  /*9350*/  LOP3.LUT R10, R29, 0x380, RZ, 0xc0, !PT ;  /* 0x000003801d0a7812 */ /* 0x000fe400078ec0ff */
[----:B------:R-:W-:Y:S02]  /*9360*/  LOP3.LUT R40, R12, R31, RZ, 0x3c, !PT ;  /* 0x0000001f0c287212 */ /* 0x000fe400078e3cff */
[----:B------:R-:W-:Y:S02]  /*9370*/  LOP3.LUT R12, R8, R21, RZ, 0x3c, !PT ;  /* 0x00000015080c7212 */ /* 0x000fe400078e3cff */
[----:B------:R-:W-:-:S02]  /*9380*/  MOV R46, R4 ;  /* 0x00000004002e7202 */ /* 0x000fc40000000f00 */
[----:B------:R-:W-:Y:S02]  /*9390*/  LOP3.LUT R8, R25, 0x380, RZ, 0xc0, !PT ;  /* 0x0000038019087812 */ /* 0x000fe400078ec0ff */
[----:B------:R-:W-:Y:S02]  /*93a0*/  F2FP.F16.F32.PACK_AB R4, R89, R88 ;  /* 0x000000585904723e */ /* 0x000fe400000000ff */
[----:B------:R-:W-:Y:S01]  /*93b0*/  F2FP.F16.F32.PACK_AB R5, R91, R90 ;  /* 0x0000005a5b05723e */ /* 0x000fe200000000ff */
[----:B------:R-:W-:Y:S01]  /*93c0*/  BAR.SYNC.DEFER_BLOCKING 0x1, 0x100 ;  /* 0x0044000000007b1d */ /* 0x000fe20000010000 */
[----:B------:R-:W-:Y:S01]  /*93d0*/  MOV R66, R42 ;  /* 0x0000002a00427202 */ /* 0x000fe20000000f00 */
[----:B------:R-:W-:Y:S01]  /*93e0*/  VIADD R42, R17, UR36 ;  /* 0x00000024112a7c36 */ /* 0x000fe20008000000 */
[----:B------:R-:W-:Y:S01]  /*93f0*/  SHF.R.U64 R10, R10, 0x3, RZ ;  /* 0x000000030a0a7819 */ /* 0x000fe200000012ff */
[----:B------:R-:W-:Y:S01]  /*9400*/  VIADD R43, R186, UR36 ;  /* 0x00000024ba2b7c36 */ /* 0x000fe20008000000 */
[----:B------:R-:W-:-:S02]  /*9410*/  SHF.R.U64 R8, R8, 0x3, RZ ;  /* 0x0000000308087819 */ /* 0x000fc400000012ff */
[----:B------:R-:W-:Y:S02]  /*9420*/  LOP3.LUT R14, R10, R29, RZ, 0x3c, !PT ;  /* 0x0000001d0a0e7212 */ /* 0x000fe400078e3cff */
[----:B------:R-:W-:Y:S02]  /*9430*/  LOP3.LUT R10, R27, 0x380, RZ, 0xc0, !PT ;  /* 0x000003801b0a7812 */ /* 0x000fe400078ec0ff */
[----:B------:R-:W-:Y:S02]  /*9440*/  LOP3.LUT R8, R8, R25, RZ, 0x3c, !PT ;  /* 0x0000001908087212 */ /* 0x000fe400078e3cff */
[----:B------:R-:W-:Y:S02]  /*9450*/  IADD3 R25, P0, R36, 0x6000, RZ ;  /* 0x0000600024197810 */ /* 0x000fe40007f1e0ff */
[----:B------:R-:W-:Y:S02]  /*9460*/  SHF.R.U64 R10, R10, 0x3, RZ ;  /* 0x000000030a0a7819 */ /* 0x000fe400000012ff */
[----:B------:R-:W-:-:S02]  /*9470*/  LOP3.LUT R24, R25, 0x380, RZ, 0xc0, !PT ;  /* 0x0000038019187812 */ /* 0x000fc400078ec0ff */
[----:B------:R-:W-:Y:S02]  /*9480*/  LOP3.LUT R10, R10, R27, RZ, 0x3c, !PT ;  /* 0x0000001b0a0a7212 */ /* 0x000fe400078e3cff */
[----:B------:R-:W-:Y:S02]  /*9490*/  SHF.R.U64 R24, R24, 0x3, RZ ;  /* 0x0000000318187819 */ /* 0x000fe400000012ff */
[----:B------:R-:W-:Y:S01]  /*94a0*/  MOV R54, R10 ;  /* 0x0000000a00367202 */ /* 0x000fe20000000f00 */
[----:B------:R1:W-:Y:S01]  /*94b0*/  STSM.16.M88.4 [R46], R4 ;  /* 0x000000042e007844 */ /* 0x0003e20000000200 */
[----:B------:R-:W-:Y:S01]  /*94c0*/  LOP3.LUT R24, R24, R25, RZ, 0x3c, !PT ;  /* 0x0000001918187212 */ /* 0x000fe200078e3cff */
[----:B------:R-:W-:Y:S01]  /*94d0*/  IMAD.X R25, RZ, RZ, R37, P0 ;  /* 0x000000ffff197224 */ /* 0x000fe200000e0625 */
[----:B------:R-:W-:Y:S01]  /*94e0*/  MOV R53, R14 ;  /* 0x0000000e00357202 */ /* 0x000fe20000000f00 */
[----:B------:R-:W-:Y:S01]  /*94f0*/  IMAD.U32 R14, RZ, RZ, UR8 ;  /* 0x00000008ff0e7e24 */ /* 0x000fe2000f8e00ff */
[----:B------:R-:W-:Y:S01]  /*9500*/  MOV R15, R12 ;  /* 0x0000000c000f7202 */ /* 0x000fe20000000f00 */
[----:B------:R-:W-:Y:S01]  /*9510*/  ULDC.64 UR8, c[0x0][0xae8] ;  /* 0x0002ba0000087ab9 */ /* 0x000fe20000000a00 */
[----:B------:R-:W-:-:S02]  /*9520*/  IADD3 R29, P3, R36, 0x4000, RZ ;  /* 0x00004000241d7810 */ /* 0x000fc40007f7e0ff */
[----:B------:R-:W-:Y:S02]  /*9530*/  IADD3 R27, P2, R36, 0x5000, RZ ;  /* 0x00005000241b7810 */ /* 0x000fe40007f5e0ff */
[----:B------:R-:W-:Y:S02]  /*9540*/  LOP3.LUT R28, R29, 0x380, RZ, 0xc0, !PT ;  /* 0x000003801d1c7812 */ /* 0x000fe400078ec0ff */
[----:B------:R-:W-:Y:S02]  /*9550*/  LOP3.LUT R26, R27, 0x380, RZ, 0xc0, !PT ;  /* 0x000003801b1a7812 */ /* 0x000fe400078ec0ff */
[----:B------:R-:W-:Y:S01]  /*9560*/  SHF.R.U64 R28, R28, 0x3, RZ ;  /* 0x000000031c1c7819 */ /* 0x000fe200000012ff */
[----:B-1----:R-:W-:Y:S01]  /*9570*/  @P1 IMAD.HI.U32 R5, R42, R47, RZ ;  /* 0x0000002f2a051227 */ /* 0x002fe200078e00ff */
[----:B------:R-:W-:Y:S02]  /*9580*/  F2FP.F16.F32.PACK_AB R7, R103, R102 ;  /* 0x000000666707723e */ /* 0x000fe400000000ff */
[----:B------:R-:W-:Y:S01]  /*9590*/  MOV R52, R40 ;  /* 0x0000002800347202 */ /* 0x000fe20000000f00 */
[----:B------:R-:W-:Y:S01]  /*95a0*/  IMAD.MOV.U32 R4, RZ, RZ, R42 ;  /* 0x000000ffff047224 */ /* 0x000fe200078e002a */
[----:B0-----:R-:W-:-:S02]  /*95b0*/  @P1 SHF.R.U32.HI R4, RZ, R48, R5 ;  /* 0x00000030ff041219 */ /* 0x001fc40000011605 */
[----:B------:R-:W-:Y:S02]  /*95c0*/  SHF.R.U64 R26, R26, 0x3, RZ ;  /* 0x000000031a1a7819 */ /* 0x000fe400000012ff */
[--C-:B------:R-:W-:Y:S01]  /*95d0*/  SHF.R.S32.HI R5, RZ, 0x1f, R4.reuse ;  /* 0x0000001fff057819 */ /* 0x100fe20000011404 */
[----:B------:R-:W-:Y:S01]  /*95e0*/  IMAD.MOV R6, RZ, RZ, -R4 ;  /* 0x000000ffff067224 */ /* 0x000fe200078e0a04 */
[----:B------:R-:W-:Y:S02]  /*95f0*/  IADD3 R12, P0, R4, UR6, RZ ;  /* 0x00000006040c7c10 */ /* 0x000fe4000ff1e0ff */
[----:B------:R-:W-:Y:S01]  /*9600*/  F2FP.F16.F32.PACK_AB R4, R97, R96 ;  /* 0x000000606104723e */ /* 0x000fe200000000ff */
[----:B------:R-:W-:Y:S01]  /*9610*/  IMAD R11, R39, R6, R42 ;  /* 0x00000006270b7224 */ /* 0x000fe200078e022a */
[----:B------:R-:W-:Y:S01]  /*9620*/  IADD3.X R13, R5, UR7, R14, P0, !PT ;  /* 0x00000007050d7c10 */ /* 0x000fe200087fe40e */
[----:B------:R-:W-:Y:S01]  /*9630*/  ULDC.64 UR6, c[0x0][0xb88] ;  /* 0x0002e20000067ab9 */ /* 0x000fe20000000a00 */
[----:B------:R-:W-:-:S02]  /*9640*/  F2FP.F16.F32.PACK_AB R5, R99, R98 ;  /* 0x000000626305723e */ /* 0x000fc400000000ff */
[----:B------:R-:W-:Y:S01]  /*9650*/  SHF.R.S32.HI R10, RZ, 0x1f, R11 ;  /* 0x0000001fff0a7819 */ /* 0x000fe2000001140b */
[----:B------:R-:W-:Y:S01]  /*9660*/  IMAD.WIDE.U32 R12, R11, UR6, R12 ;  /* 0x000000060b0c7c25 */ /* 0x000fe2000f8e000c */
[----:B------:R-:W-:Y:S02]  /*9670*/  F2FP.F16.F32.PACK_AB R6, R101, R100 ;  /* 0x000000646506723e */ /* 0x000fe400000000ff */
[----:B------:R-:W-:Y:S01]  /*9680*/  LOP3.LUT R28, R28, R29, RZ, 0x3c, !PT ;  /* 0x0000001d1c1c7212 */ /* 0x000fe200078e3cff */
[----:B------:R-:W-:Y:S01]  /*9690*/  IMAD R10, R10, UR6, RZ ;  /* 0x000000060a0a7c24 */ /* 0x000fe2000f8e02ff */
[----:B------:R-:W-:Y:S01]  /*96a0*/  MOV R14, R8 ;  /* 0x00000008000e7202 */ /* 0x000fe20000000f00 */
[----:B------:R0:W-:Y:S01]  /*96b0*/  STSM.16.M88.4 [R15], R4 ;  /* 0x000000040f007844 */ /* 0x0001e20000000200 */
[----:B------:R-:W-:Y:S01]  /*96c0*/  IMAD.X R29, RZ, RZ, R37, P3 ;  /* 0x000000ffff1d7224 */ /* 0x000fe200018e0625 */
[----:B------:R-:W-:Y:S01]  /*96d0*/  LOP3.LUT P0, RZ, R184, 0x3, RZ, 0xc0, !PT ;  /* 0x00000003b8ff7812 */ /* 0x000fe2000780c0ff */
[----:B------:R-:W-:Y:S01]  /*96e0*/  IMAD R41, R11, UR7, R10 ;  /* 0x000000070b297c24 */ /* 0x000fe2000f8e020a */
[----:B------:R-:W-:Y:S01]  /*96f0*/  ULDC.64 UR6, c[0x0][0xb50] ;  /* 0x0002d40000067ab9 */ /* 0x000fe20000000a00 */
[----:B------:R-:W-:-:S02]  /*9700*/  F2FP.F16.F32.PACK_AB R8, R105, R104 ;  /* 0x000000686908723e */ /* 0x000fc400000000ff */
[----:B------:R-:W-:Y:S02]  /*9710*/  F2FP.F16.F32.PACK_AB R9, R107, R106 ;  /* 0x0000006a6b09723e */ /* 0x000fe400000000ff */
[----:B------:R-:W-:Y:S02]  /*9720*/  F2FP.F16.F32.PACK_AB R10, R109, R108 ;  /* 0x0000006c6d0a723e */ /* 0x000fe400000000ff */
[----:B------:R-:W-:Y:S02]  /*9730*/  F2FP.F16.F32.PACK_AB R11, R111, R110 ;  /* 0x0000006e6f0b723e */ /* 0x000fe400000000ff */
[----:B------:R-:W-:Y:S02]  /*9740*/  LEA R40, P3, R12, UR6, 0x2 ;  /* 0x000000060c287c11 */ /* 0x000fe4000f8610ff */
[----:B------:R-:W-:Y:S01]  /*9750*/  LOP3.LUT R26, R26, R27, RZ, 0x3c, !PT ;  /* 0x0000001b1a1a7212 */ /* 0x000fe200078e3cff */
[----:B0-----:R-:W-:Y:S01]  /*9760*/  VIADD R5, R43, 0x8 ;  /* 0x000000082b057836 */ /* 0x001fe20000000000 */
[----:B------:R0:W-:Y:S01]  /*9770*/  STSM.16.M88.4 [R14], R8 ;  /* 0x000000080e007844 */ /* 0x0001e20000000200 */
[----:B------:R-:W-:Y:S01]  /*9780*/  IMAD.IADD R7, R13, 0x1, R41 ;  /* 0x000000010d077824 */ /* 0x000fe200078e0229 */
[----:B------:R-:W-:Y:S01]  /*9790*/  F2FP.F16.F32.PACK_AB R4, R113, R112 ;  /* 0x000000707104723e */ /* 0x000fe200000000ff */
[----:B------:R-:W-:Y:S01]  /*97a0*/  IMAD.X R27, RZ, RZ, R37, P2 ;  /* 0x000000ffff1b7224 */ /* 0x000fe200010e0625 */
[-C--:B------:R-:W-:Y:S01]  /*97b0*/  ISETP.GE.OR P2, PT, R43, R64.reuse, P0 ;  /* 0x000000402b00720c */ /* 0x080fe20000746670 */
[----:B------:R-:W-:Y:S01]  /*97c0*/  SHFL.IDX PT, R60, R40, RZ, 0x1c1f ;  /* 0x001c1fff283c7589 */ /* 0x000fe200000e0000 */
[----:B------:R-:W-:-:S02]  /*97d0*/  ISETP.GE.OR P0, PT, R5, R64, P0 ;  /* 0x000000400500720c */ /* 0x000fc40000706670 */
[----:B------:R-:W-:Y:S01]  /*97e0*/  LEA.HI.X R41, R12, UR7, R7, 0x2, P3 ;  /* 0x000000070c297c11 */ /* 0x000fe200098f1407 */
[----:B------:R-:W-:Y:S01]  /*97f0*/  SHFL.IDX PT, R62, R40, 0x1, 0x1c1f ;  /* 0x003c1f00283e7f89 */ /* 0x000fe200000e0000 */
[----:B------:R-:W-:Y:S02]  /*9800*/  F2FP.F16.F32.PACK_AB R5, R115, R114 ;  /* 0x000000727305723e */ /* 0x000fe400000000ff */
[----:B------:R-:W-:Y:S01]  /*9810*/  F2FP.F16.F32.PACK_AB R6, R117, R116 ;  /* 0x000000747506723e */ /* 0x000fe200000000ff */
[----:B------:R-:W1:Y:S01]  /*9820*/  SHFL.IDX PT, R61, R41, RZ, 0x1c1f ;  /* 0x001c1fff293d7589 */ /* 0x000e6200000e0000 */
[----:B------:R-:W-:Y:S02]  /*9830*/  F2FP.F16.F32.PACK_AB R7, R119, R118 ;  /* 0x000000767707723e */ /* 0x000fe400000000ff */
[----:B------:R-:W-:Y:S01]  /*9840*/  F2FP.F16.F32.PACK_AB R12, R121, R120 ;  /* 0x00000078790c723e */ /* 0x000fe200000000ff */
[----:B------:R-:W2:Y:S01]  /*9850*/  SHFL.IDX PT, R63, R41, 0x1, 0x1c1f ;  /* 0x003c1f00293f7f89 */ /* 0x000ea200000e0000 */
[----:B------:R-:W-:-:S02]  /*9860*/  F2FP.F16.F32.PACK_AB R13, R123, R122 ;  /* 0x0000007a7b0d723e */ /* 0x000fc400000000ff */
[----:B0-----:R-:W-:Y:S01]  /*9870*/  F2FP.F16.F32.PACK_AB R14, R125, R124 ;  /* 0x0000007c7d0e723e */ /* 0x001fe200000000ff */
[----:B------:R-:W-:Y:S01]  /*9880*/  STSM.16.M88.4 [R54], R4 ;  /* 0x0000000436007844 */ /* 0x000fe20000000200 */
[----:B------:R-:W-:Y:S02]  /*9890*/  F2FP.F16.F32.PACK_AB R15, R127, R126 ;  /* 0x0000007e7f0f723e */ /* 0x000fe400000000ff */
[----:B------:R-:W-:Y:S02]  /*98a0*/  F2FP.F16.F32.PACK_AB R8, R129, R128 ;  /* 0x000000808108723e */ /* 0x000fe400000000ff */
[----:B------:R-:W-:Y:S01]  /*98b0*/  F2FP.F16.F32.PACK_AB R9, R131, R130 ;  /* 0x000000828309723e */ /* 0x000fe200000000ff */
[----:B------:R-:W-:Y:S01]  /*98c0*/  STSM.16.M88.4 [R53], R12 ;  /* 0x0000000c35007844 */ /* 0x000fe20000000200 */
[----:B------:R-:W-:Y:S02]  /*98d0*/  F2FP.F16.F32.PACK_AB R10, R133, R132 ;  /* 0x00000084850a723e */ /* 0x000fe400000000ff */
[----:B------:R-:W-:-:S02]  /*98e0*/  F2FP.F16.F32.PACK_AB R11, R135, R134 ;  /* 0x00000086870b723e */ /* 0x000fc400000000ff */
[----:B------:R-:W-:Y:S02]  /*98f0*/  MOV R65, R44 ;  /* 0x0000002c00417202 */ /* 0x000fe40000000f00 */
[C---:B------:R-:W-:Y:S01]  /*9900*/  LOP3.LUT R21, R36.reuse, 0x380, RZ, 0xc0, !PT ;  /* 0x0000038024157812 */ /* 0x040fe200078ec0ff */
[----:B------:R-:W-:Y:S01]  /*9910*/  STSM.16.M88.4 [R52], R8 ;  /* 0x0000000834007844 */ /* 0x000fe20000000200 */
[C---:B------:R-:W-:Y:S02]  /*9920*/  IADD3 R33, P5, R36.reuse, 0x2000, RZ ;  /* 0x0000200024217810 */ /* 0x040fe40007fbe0ff */
[----:B------:R-:W-:Y:S01]  /*9930*/  SHF.R.U64 R21, R21, 0x3, RZ ;  /* 0x0000000315157819 */ /* 0x000fe200000012ff */
[----:B------:R0:W-:Y:S01]  /*9940*/  STSM.16.M88.4 [R66], R136 ;  /* 0x0000008842007844 */ /* 0x0001e20000000200 */
[----:B------:R-:W-:Y:S01]  /*9950*/  IADD3 R31, P4, R36, 0x3000, RZ ;  /* 0x00003000241f7810 */ /* 0x000fe20007f9e0ff */
[----:B------:R-:W-:Y:S01]  /*9960*/  UIMAD UR5, UR12, UR8, URZ ;  /* 0x000000080c0572a4 */ /* 0x000fe2000f8e023f */
[----:B------:R-:W-:Y:S01]  /*9970*/  LOP3.LUT R36, R21, R36, RZ, 0x3c, !PT ;  /* 0x0000002415247212 */ /* 0x000fe200078e3cff */
[----:B------:R-:W-:Y:S01]  /*9980*/  STSM.16.M88.4 [R65], R144 ;  /* 0x0000009041007844 */ /* 0x000fe20000000200 */
[----:B------:R-:W-:Y:S01]  /*9990*/  IMAD.X R21, RZ, RZ, R37, P6 ;  /* 0x000000ffff157224 */ /* 0x000fe200030e0625 */
[----:B------:R-:W-:Y:S01]  /*99a0*/  UIMAD.WIDE.U32 UR6, UR39, UR8, URZ ;  /* 0x00000008270672a5 */ /* 0x000fe2000f8e003f */
[----:B------:R-:W-:Y:S01]  /*99b0*/  LOP3.LUT R32, R33, 0x380, RZ, 0xc0, !PT ;  /* 0x0000038021207812 */ /* 0x000fe200078ec0ff */
[----:B------:R-:W-:Y:S08]  /*99c0*/  BAR.SYNC.DEFER_BLOCKING 0x1, 0x100 ;  /* 0x0044000000007b1d */ /* 0x000ff00000010000 */
[----:B0-----:R-:W0:Y:S01]  /*99d0*/  @P1 LDC R66, c[0x0][0xbec] ;  /* 0x0002fb00ff421b82 */ /* 0x001e220000000800 */
[----:B------:R-:W-:Y:S01]  /*99e0*/  UIMAD UR5, UR39, UR9, UR5 ;  /* 0x00000009270572a4 */ /* 0x000fe2000f8e0205 */
[----:B------:R-:W-:Y:S01]  /*99f0*/  LOP3.LUT R30, R31, 0x380, RZ, 0xc0, !PT ;  /* 0x000003801f1e7812 */ /* 0x000fe200078ec0ff */
[----:B------:R-:W-:Y:S01]  /*9a00*/  UIMAD UR8, UR13, UR10, URZ ;  /* 0x0000000a0d0872a4 */ /* 0x000fe2000f8e023f */
[----:B------:R-:W-:Y:S01]  /*9a10*/  SHF.R.U64 R32, R32, 0x3, RZ ;  /* 0x0000000320207819 */ /* 0x000fe200000012ff */
[----:B-1----:R1:W-:Y:S01]  /*9a20*/  @!P2 ST.E desc[UR46][R60.64], R38 ;  /* 0x000000263c00a985 */ /* 0x0023e2000c10192e */
[----:B------:R-:W-:Y:S01]  /*9a30*/  UIADD3 UR7, UR7, UR5, URZ ;  /* 0x0000000507077290 */ /* 0x000fe2000fffe03f */
[----:B------:R-:W-:-:S02]  /*9a40*/  SHF.R.U64 R30, R30, 0x3, RZ ;  /* 0x000000031e1e7819 */ /* 0x000fc400000012ff */
[----:B--2---:R2:W-:Y:S01]  /*9a50*/  @!P0 ST.E desc[UR46][R62.64], R3 ;  /* 0x000000033e008985 */ /* 0x0045e2000c10192e */
[----:B------:R-:W-:Y:S01]  /*9a60*/  LOP3.LUT R32, R32, R33, RZ, 0x3c, !PT ;  /* 0x0000002120207212 */ /* 0x000fe200078e3cff */
[----:B-1----:R-:W1:Y:S02]  /*9a70*/  @P1 LDC R61, c[0x0][0xbf0] ;  /* 0x0002fc00ff3d1b82 */ /* 0x002e640000000800 */
[----:B------:R3:W5:Y:S01]  /*9a80*/  LD.E.128 R12, desc[UR46][R24.64] ;  /* 0x0000002e180c7980 */ /* 0x000762000c101d00 */
[----:B------:R-:W-:Y:S01]  /*9a90*/  UIMAD UR5, UR37, UR11, UR8 ;  /* 0x0000000b250572a4 */ /* 0x000fe2000f8e0208 */
[----:B------:R-:W-:Y:S01]  /*9aa0*/  LOP3.LUT R30, R30, R31, RZ, 0x3c, !PT ;  /* 0x0000001f1e1e7212 */ /* 0x000fe200078e3cff */
[----:B--2---:R-:W-:Y:S01]  /*9ab0*/  IMAD R3, R19, 0x20, R22 ;  /* 0x0000002013037824 */ /* 0x004fe200078e0216 */
[----:B------:R0:W5:Y:S01]  /*9ac0*/  LD.E.128 R8, desc[UR46][R20.64] ;  /* 0x0000002e14087980 */ /* 0x000162000c101d00 */
[----:B------:R-:W-:Y:S01]  /*9ad0*/  UIMAD.WIDE.U32 UR6, UR37, UR10, UR6 ;  /* 0x0000000a250672a5 */ /* 0x000fe2000f8e0006 */
[--C-:B------:R-:W-:Y:S01]  /*9ae0*/  IMAD.X R33, RZ, RZ, R37.reuse, P5 ;  /* 0x000000ffff217224 */ /* 0x100fe200028e0625 */
[----:B------:R-:W-:Y:S01]  /*9af0*/  ULDC.64 UR8, c[0x0][0xae0] ;  /* 0x0002b80000087ab9 */ /* 0x000fe20000000a00 */
[----:B------:R2:W5:Y:S01]  /*9b00*/  LD.E.128 R52, desc[UR46][R26.64] ;  /* 0x0000002e1a347980 */ /* 0x000562000c101d00 */
[----:B------:R-:W-:-:S02]  /*9b10*/  IMAD.X R31, RZ, RZ, R37, P4 ;  /* 0x000000ffff1f7224 */ /* 0x000fc400020e0625 */
[----:B---3--:R-:W-:Y:S01]  /*9b20*/  VIADD R25, R3, UR36 ;  /* 0x0000002403197c36 */ /* 0x008fe20008000000 */
[----:B------:R-:W-:Y:S01]  /*9b30*/  UIADD3 UR5, UR7, UR5, URZ ;  /* 0x0000000507057290 */ /* 0x000fe2000fffe03f */
[----:B------:R-:W5:Y:S02]  /*9b40*/  LD.E.128 R48, desc[UR46][R36.64] ;  /* 0x0000002e24307980 */ /* 0x000f64000c101d00 */
[----:B0-----:R-:W-:Y:S02]  /*9b50*/  @P1 IMAD.HI.U32 R20, R25, R66, RZ ;  /* 0x0000004219141227 */ /* 0x001fe400078e00ff */
[----:B------:R-:W5:Y:S02]  /*9b60*/  LD.E.128 R44, desc[UR46][R34.64] ;  /* 0x0000002e222c7980 */ /* 0x000f64000c101d00 */
[----:B------:R-:W-:Y:S02]  /*9b70*/  IMAD.MOV.U32 R3, RZ, RZ, R25 ;  /* 0x000000ffff037224 */ /* 0x000fe400078e0019 */
[----:B------:R-:W-:Y:S01]  /*9b80*/  IMAD.U32 R21, RZ, RZ, UR7 ;  /* 0x00000007ff157e24 */ /* 0x000fe2000f8e00ff */
[----:B------:R-:W5:Y:S01]  /*9b90*/  LD.E.128 R40, desc[UR46][R32.64] ;  /* 0x0000002e20287980 */ /* 0x000f62000c101d00 */
[----:B-1----:R-:W-:-:S03]  /*9ba0*/  @P1 SHF.R.U32.HI R3, RZ, R61, R20 ;  /* 0x0000003dff031219 */ /* 0x002fc60000011614 */
[----:B------:R-:W5:Y:S01]  /*9bb0*/  LD.E.128 R4, desc[UR46][R30.64] ;  /* 0x0000002e1e047980 */ /* 0x000f62000c101d00 */
[--C-:B------:R-:W-:Y:S01]  /*9bc0*/  SHF.R.S32.HI R24, RZ, 0x1f, R3.reuse ;  /* 0x0000001fff187819 */ /* 0x100fe20000011403 */
[----:B--2---:R-:W-:Y:S02]  /*9bd0*/  IMAD.MOV R26, RZ, RZ, -R3 ;  /* 0x000000ffff1a7224 */ /* 0x004fe400078e0a03 */
[----:B------:R-:W-:Y:S01]  /*9be0*/  IMAD.U32 R20, RZ, RZ, UR6 ;  /* 0x00000006ff147e24 */ /* 0x000fe2000f8e00ff */
[----:B------:R0:W5:Y:S01]  /*9bf0*/  LD.E.128 R56, desc[UR46][R28.64] ;  /* 0x0000002e1c387980 */ /* 0x000162000c101d00 */
[----:B------:R-:W-:Y:S01]  /*9c00*/  IMAD.U32 R21, RZ, RZ, UR5 ;  /* 0x00000005ff157e24 */ /* 0x000fe2000f8e00ff */
[----:B------:R-:W-:Y:S01]  /*9c10*/  ULDC.64 UR6, c[0x0][0xad8] ;  /* 0x0002b60000067ab9 */ /* 0x000fe20000000a00 */
[----:B------:R-:W-:Y:S01]  /*9c20*/  IMAD R24, R24, UR8, RZ ;  /* 0x0000000818187c24 */ /* 0x000fe2000f8e02ff */
[----:B------:R-:W-:Y:S01]  /*9c30*/  @!PT LDS RZ, [RZ] ;  /* 0x00000000fffff984 */ /* 0x000fe20000000800 */
[----:B------:R-:W-:Y:S01]  /*9c40*/  @!PT LDS RZ, [RZ] ;  /* 0x00000000fffff984 */ /* 0x000fe20000000800 */
[----:B------:R-:W-:Y:S01]  /*9c50*/  @!PT LDS RZ, [RZ] ;  /* 0x00000000fffff984 */ /* 0x000fe20000000800 */
[----:B------:R-:W-:Y:S01]  /*9c60*/  @!PT LDS RZ, [RZ] ;  /* 0x00000000fffff984 */ /* 0x000fe20000000800 */
[----:B------:R1:W-:Y:S06]  /*9c70*/  MEMBAR.ALL.CTA ;  /* 0x0000000000007992 */ /* 0x0003ec0000008000 */
[----:B-1----:R-:W1:Y:S01]  /*9c80*/  FENCE.VIEW.ASYNC.S ;  /* 0x00000000000073c6 */ /* 0x002e620000000000 */
[----:B------:R-:W-:-:S02]  /*9c90*/  IMAD R39, R39, R26, R25 ;  /* 0x0000001a27277224 */ /* 0x000fc400078e0219 */
[C---:B------:R-:W-:Y:S02]  /*9ca0*/  IMAD R25, R3.reuse, UR9, R24 ;  /* 0x0000000903197c24 */ /* 0x040fe4000f8e0218 */
[----:B------:R-:W-:Y:S01]  /*9cb0*/  IMAD.WIDE.U32 R20, R3, UR8, R20 ;  /* 0x0000000803147c25 */ /* 0x000fe2000f8e0014 */
[----:B------:R-:W-:-:S03]  /*9cc0*/  SHF.R.S32.HI R3, RZ, 0x1f, R39 ;  /* 0x0000001fff037819 */ /* 0x000fc60000011427 */
[----:B------:R-:W-:Y:S02]  /*9cd0*/  IMAD.IADD R21, R21, 0x1, R25 ;  /* 0x0000000115157824 */ /* 0x000fe400078e0219 */
[----:B------:R-:W-:Y:S02]  /*9ce0*/  IMAD R24, R3, UR6, RZ ;  /* 0x0000000603187c24 */ /* 0x000fe4000f8e02ff */
[----:B0-----:R-:W-:Y:S02]  /*9cf0*/  VIADD R29, R22, UR36 ;  /* 0x00000024161d7c36 */ /* 0x001fe40008000000 */
        /* <DEDUP_REMOVED lines=27> */
.L_x_8984:
[----:B------:R-:W-:Y:S05]  /*9eb0*/  BSYNC B1 ;  /* 0x0000000000017941 */ /* 0x000fea0003800000 */
.L_x_8983:
[----:B--2---:R2:W4:Y:S01]  /*9ec0*/  SHFL.IDX PT, R3, R27, 0x1, 0x181f ;  /* 0x00381f001b037f89 */ /* 0x00452200000e0000 */
[----:B------:R-:W-:Y:S03]  /*9ed0*/  BSSY B1, `(.L_x_8985) ;  /* 0x000000c000017945 */ /* 0x000fe60003800000 */
[----:B-1-3--:R2:W1:Y:S01]  /*9ee0*/  SHFL.IDX PT, R25, R26, 0x1, 0x181f ;  /* 0x00381f001a197f89 */ /* 0x00a46200000e0000 */
[----:B------:R-:W-:Y:S05]  /*9ef0*/  @P0 BRA `(.L_x_8986) ;  /* 0x0000000000240947 */ /* 0x000fea0003800000 */
[----:B------:R-:W-:Y:S02]  /*9f00*/  ULDC UR5, c[0x0][0xac8] ;  /* 0x0002b20000057ab9 */ /* 0x000fe40000000800 */
[----:B------:R-:W-:Y:S02]  /*9f10*/  ISETP.GE.AND P3, PT, R2, UR5, PT ;  /* 0x0000000502007c0c */ /* 0x000fe4000bf66270 */
[----:B------:R-:W-:-:S11]  /*9f20*/  ISETP.GE.AND P4, PT, R18, UR5, PT ;  /* 0x0000000512007c0c */ /* 0x000fd6000bf86270 */
[-C--:B-1----:R-:W-:Y:S02]  /*9f30*/  @!P3 LEA R20, P0, R2, R25.reuse, 0x1 ;  /* 0x000000190214b211 */ /* 0x082fe400078008ff */
[----:B------:R-:W-:Y:S02]  /*9f40*/  @!P4 LEA R24, P2, R18, R25, 0x1 ;  /* 0x000000191218c211 */ /* 0x000fe400078408ff */
[-C--:B----4-:R-:W-:Y:S02]  /*9f50*/  @!P3 LEA.HI.X R21, R2, R3.reuse, R189, 0x1, P0 ;  /* 0x000000030215b211 */ /* 0x090fe400000f0cbd */
[----:B------:R-:W-:-:S03]  /*9f60*/  @!P4 LEA.HI.X R25, R18, R3, R188, 0x1, P2 ;  /* 0x000000031219c211 */ /* 0x000fc600010f0cbc */
[----:B-----5:R3:W-:Y:S04]  /*9f70*/  @!P3 ST.E.128 desc[UR46][R20.64], R44 ;  /* 0x0000002c1400b985 */ /* 0x0207e8000c101d2e */
[----:B------:R3:W-:Y:S02]  /*9f80*/  @!P4 ST.E.128 desc[UR46][R24.64], R52 ;  /* 0x000000341800c985 */ /* 0x0007e4000c101d2e */
.L_x_8986:
[----:B------:R-:W-:Y:S05]  /*9f90*/  BSYNC B1 ;  /* 0x0000000000017941 */ /* 0x000fea0003800000 */
.L_x_8985:
[----:B----4-:R4:W0:Y:S01]  /*9fa0*/  SHFL.IDX PT, R3, R27, 0x2, 0x181f ;  /* 0x00581f001b037f89 */ /* 0x01082200000e0000 */
        /* <DEDUP_REMOVED lines=8> */
[-C--:B0-----:R-:W-:Y:S02]  /*a030*/  @!P2 LEA.HI.X R21, R2, R3.reuse, R189, 0x1, P0 ;  /* 0x000000030215a211 */ /* 0x081fe400000f0cbd */
[----:B------:R-:W-:-:S03]  /*a040*/  @!P3 LEA.HI.X R25, R18, R3, R188, 0x1, P1 ;  /* 0x000000031219b211 */ /* 0x000fc600008f0cbc */
[----:B-----5:R3:W-:Y:S04]  /*a050*/  @!P2 ST.E.128 desc[UR46][R20.64], R40 ;  /* 0x000000281400a985 */ /* 0x0207e8000c101d2e */
[----:B------:R3:W-:Y:S02]  /*a060*/  @!P3 ST.E.128 desc[UR46][R24.64], R12 ;  /* 0x0000000c1800b985 */ /* 0x0007e4000c101d2e */
.L_x_8988:
[----:B------:R-:W-:Y:S05]  /*a070*/  BSYNC B1 ;  /* 0x0000000000017941 */ /* 0x000fea0003800000 */
.L_x_8987:
[----:B0-----:R-:W-:Y:S01]  /*a080*/  VIADD R3, R29, 0x60 ;  /* 0x000000601d037836 */ /* 0x001fe20000000000 */
[----:B--2-4-:R-:W0:Y:S04]  /*a090*/  SHFL.IDX PT, R27, R27, 0x3, 0x181f ;  /* 0x00781f001b1b7f89 */ /* 0x014e2800000e0000 */
[----:B------:R-:W-:Y:S01]  /*a0a0*/  ISETP.GE.AND P0, PT, R3, R64, PT ;  /* 0x000000400300720c */ /* 0x000fe20003f06270 */
[----:B---3-5:R2:W3:-:S12]  /*a0b0*/  SHFL.IDX PT, R15, R26, 0x3, 0x181f ;  /* 0x00781f001a0f7f89 */ /* 0x0284d800000e0000 */
[----:B--2---:R-:W-:Y:S05]  /*a0c0*/  @P0 BRA `(.L_x_8989) ;  /* 0x0000000800800947 */ /* 0x004fea0003800000 */
[----:B------:R-:W-:Y:S02]  /*a0d0*/  ULDC UR5, c[0x0][0xac8] ;  /* 0x0002b20000057ab9 */ /* 0x000fe40000000800 */
[----:B------:R-:W-:-:S13]  /*a0e0*/  ISETP.GE.AND P1, PT, R2, UR5, PT ;  /* 0x0000000502007c0c */ /* 0x000fda000bf26270 */
[----:B---3--:R-:W-:-:S04]  /*a0f0*/  @!P1 LEA R12, P0, R2, R15, 0x1 ;  /* 0x0000000f020c9211 */ /* 0x008fc800078008ff */
[----:B0-----:R-:W-:Y:S02]  /*a100*/  @!P1 LEA.HI.X R13, R2, R27, R189, 0x1, P0 ;  /* 0x0000001b020d9211 */ /* 0x001fe400000f0cbd */
[----:B------:R-:W-:-:S03]  /*a110*/  ISETP.GE.AND P0, PT, R18, UR5, PT ;  /* 0x0000000512007c0c */ /* 0x000fc6000bf06270 */
[----:B------:R2:W-:Y:S10]  /*a120*/  @!P1 ST.E.128 desc[UR46][R12.64], R4 ;  /* 0x000000040c009985 */ /* 0x0005f4000c101d2e */
[----:B------:R-:W-:Y:S05]  /*a130*/  @P0 BRA `(.L_x_8989) ;  /* 0x0000000800640947 */ /* 0x000fea0003800000 */
[----:B--2---:R-:W-:-:S04]  /*a140*/  LEA R4, P0, R18, R15, 0x1 ;  /* 0x0000000f12047211 */ /* 0x004fc800078008ff */
[----:B------:R-:W-:-:S05]  /*a150*/  LEA.HI.X R5, R18, R27, R188, 0x1, P0 ;  /* 0x0000001b12057211 */ /* 0x000fca00000f0cbc */
[----:B------:R4:W-:Y:S01]  /*a160*/  ST.E.128 desc[UR46][R4.64], R8 ;  /* 0x0000000804007985 */ /* 0x0009e2000c101d2e */
[----:B------:R-:W-:Y:S05]  /*a170*/  BRA `(.L_x_8989) ;  /* 0x0000000800547947 */ /* 0x000fea0003800000 */
.L_x_8982:
        /* <DEDUP_REMOVED lines=50> */
.L_x_8991:
[----:B------:R-:W-:Y:S05]  /*a4a0*/  BSYNC B1 ;  /* 0x0000000000017941 */ /* 0x000fea0003800000 */
.L_x_8990:
        /* <DEDUP_REMOVED lines=48> */
[----:B------:R-:W-:-:S11]  /*a7b0*/  ISETP.GE.AND P5, PT, R18, UR5, PT ;  /* 0x0000000512007c0c */ /* 0x000fd6000bfa6270 */
[-C--:B-1----:R-:W-:Y:S02]  /*a7c0*/  @!P4 LEA R10, P2, R2, R5.reuse, 0x1 ;  /* 0x00000005020ac211 */ /* 0x082fe400078408ff */
[----:B------:R-:W-:Y:S02]  /*a7d0*/  @!P5 LEA R4, P3, R18, R5, 0x1 ;  /* 0x000000051204d211 */ /* 0x000fe400078608ff */
[-C--:B--2---:R-:W-:Y:S02]  /*a7e0*/  @!P4 LEA.HI.X R11, R2, R3.reuse, R189, 0x1, P2 ;  /* 0x00000003020bc211 */ /* 0x084fe400010f0cbd */
[----:B------:R-:W-:-:S03]  /*a7f0*/  @!P5 LEA.HI.X R5, R18, R3, R188, 0x1, P3 ;  /* 0x000000031205d211 */ /* 0x000fc600018f0cbc */
[----:B------:R3:W-:Y:S04]  /*a800*/  @!P4 ST.E.128 desc[UR46][R10.64], RZ ;  /* 0x000000ff0a00c985 */ /* 0x0007e8000c101d2e */
[----:B------:R3:W-:Y:S02]  /*a810*/  @!P5 ST.E.128 desc[UR46][R4.64], RZ ;  /* 0x000000ff0400d985 */ /* 0x0007e4000c101d2e */
.L_x_8993:
[----:B------:R-:W-:Y:S05]  /*a820*/  BSYNC B1 ;  /* 0x0000000000017941 */ /* 0x000fea0003800000 */
.L_x_8992:
        /* <DEDUP_REMOVED lines=11> */
[----:B------:R3:W-:Y:S04]  /*a8e0*/  @!P3 ST.E.128 desc[UR46][R10.64], RZ ;  /* 0x000000ff0a00b985 */ /* 0x0007e8000c101d2e */
[----:B------:R3:W-:Y:S02]  /*a8f0*/  @!P4 ST.E.128 desc[UR46][R4.64], RZ ;  /* 0x000000ff0400c985 */ /* 0x0007e4000c101d2e */
.L_x_8995:
[----:B------:R-:W-:Y:S05]  /*a900*/  BSYNC B1 ;  /* 0x0000000000017941 */ /* 0x000fea0003800000 */
.L_x_8994:
        /* <DEDUP_REMOVED lines=11> */
[----:B------:R3:W-:Y:S04]  /*a9c0*/  @!P2 ST.E.128 desc[UR46][R10.64], RZ ;  /* 0x000000ff0a00a985 */ /* 0x0007e8000c101d2e */
[----:B------:R3:W-:Y:S02]  /*a9d0*/  @!P3 ST.E.128 desc[UR46][R4.64], RZ ;  /* 0x000000ff0400b985 */ /* 0x0007e4000c101d2e */
.L_x_8997:
[----:B------:R-:W-:Y:S05]  /*a9e0*/  BSYNC B1 ;  /* 0x0000000000017941 */ /* 0x000fea0003800000 */
.L_x_8996:
[----:B------:R-:W-:Y:S01]  /*a9f0*/  VIADD R0, R8, 0x60 ;  /* 0x0000006008007836 */ /* 0x000fe20000000000 */
[----:B0-----:R0:W0:Y:S04]  /*aa00*/  SHFL.IDX PT, R3, R7, 0x3, 0x181f ;  /* 0x00781f0007037f89 */ /* 0x00102800000e0000 */
[----:B------:R-:W-:Y:S01]  /*aa10*/  ISETP.GE.AND P0, PT, R0, R9, PT ;  /* 0x000000090000720c */ /* 0x000fe20003f06270 */
[----:B-1-3--:R1:W3:-:S12]  /*aa20*/  SHFL.IDX PT, R5, R6, 0x3, 0x181f ;  /* 0x00781f0006057f89 */ /* 0x00a2d800000e0000 */
[----:B-1----:R-:W-:Y:S05]  /*aa30*/  @P0 BRA `(.L_x_8989) ;  /* 0x0000000000240947 */ /* 0x002fea0003800000 */
[----:B------:R-:W-:Y:S02]  /*aa40*/  ULDC UR5, c[0x0][0xac8] ;  /* 0x0002b20000057ab9 */ /* 0x000fe40000000800 */
[----:B------:R-:W-:Y:S02]  /*aa50*/  ISETP.GE.AND P2, PT, R2, UR5, PT ;  /* 0x0000000502007c0c */ /* 0x000fe4000bf46270 */
[----:B------:R-:W-:-:S11]  /*aa60*/  ISETP.GE.AND P3, PT, R18, UR5, PT ;  /* 0x0000000512007c0c */ /* 0x000fd6000bf66270 */
[-C--:B--234-:R-:W-:Y:S02]  /*aa70*/  @!P2 LEA R6, P0, R2, R5.reuse, 0x1 ;  /* 0x000000050206a211 */ /* 0x09cfe400078008ff */
[----:B------:R-:W-:Y:S02]  /*aa80*/  @!P3 LEA R4, P1, R18, R5, 0x1 ;  /* 0x000000051204b211 */ /* 0x000fe400078208ff */
[-C--:B0-----:R-:W-:Y:S02]  /*aa90*/  @!P2 LEA.HI.X R7, R2, R3.reuse, R189, 0x1, P0 ;  /* 0x000000030207a211 */ /* 0x081fe400000f0cbd */
[----:B------:R-:W-:-:S03]  /*aaa0*/  @!P3 LEA.HI.X R5, R18, R3, R188, 0x1, P1 ;  /* 0x000000031205b211 */ /* 0x000fc600008f0cbc */
[----:B------:R0:W-:Y:S04]  /*aab0*/  @!P2 ST.E.128 desc[UR46][R6.64], RZ ;  /* 0x000000ff0600a985 */ /* 0x0001e8000c101d2e */
[----:B------:R0:W-:Y:S02]  /*aac0*/  @!P3 ST.E.128 desc[UR46][R4.64], RZ ;  /* 0x000000ff0400b985 */ /* 0x0001e4000c101d2e */
.L_x_8989:
[----:B------:R-:W-:Y:S05]  /*aad0*/  BSYNC B0 ;  /* 0x0000000000007941 */ /* 0x000fea0003800000 */
.L_x_8981:
[----:B------:R-:W-:Y:S02]  /*aae0*/  ULDC UR5, c[0x0][0xc38] ;  /* 0x00030e0000057ab9 */ /* 0x000fe40000000800 */
[----:B------:R-:W-:-:S06]  /*aaf0*/  UISETP.GE.AND UP0, UPT, UR4, UR5, UPT ;  /* 0x000000050400728c */ /* 0x000fcc000bf06270 */
[----:B------:R-:W-:-:S13]  /*ab00*/  PLOP3.LUT P0, PT, PT, PT, UP0, 0x80, 0x0 ;  /* 0x000000000000781c */ /* 0x000fda0003f0f008 */
[----:B------:R-:W-:Y:S05]  /*ab10*/  @!P0 BRA `(.L_x_8998) ;  /* 0xffffff6000a08947 */ /* 0x000fea000383ffff */
[----:B------:R-:W-:Y:S05]  /*ab20*/  EXIT ;  /* 0x000000000000794d */ /* 0x000fea0003800000 */
.L_x_8946:
[----:B------:R-:W-:-:S08]  /*ab30*/  NOP ;  /* 0x0000000000007918 */ /* 0x000fd00000000000 */
[----:B------:R-:W0:-:S00]  /*ab40*/  USETMAXREG.DEALLOC.CTAPOOL 0x18 ;  /* 0x00000018000079c8 */ /* 0x000e0000080e0500 */
        /* <DEDUP_REMOVED lines=38> */
[----:B------:R0:W-:Y:S04]  /*adb0*/  STL [R1+0x4], R2 ;  /* 0x0000040201007387 */ /* 0x0001e80000100800 */
[----:B------:R0:W-:Y:S02]  /*adc0*/  STL [R1+0x1c], RZ ;  /* 0x00001cff01007387 */ /* 0x0001e40000100800 */
.L_x_9086:
        /* <DEDUP_REMOVED lines=14> */
[----:B-1----:R-:W-:Y:S05]  /*aeb0*/  @!P0 BRA `(.L_x_9000) ;  /* 0x0000000000208947 */ /* 0x002fea0003800000 */
        /* <DEDUP_REMOVED lines=8> */
.L_x_9000:
[----:B------:R-:W-:Y:S01]  /*af40*/  ULDC UR8, c[0x0][0xc54] ;  /* 0x0003150000087ab9 */ /* 0x000fe20000000800 */
[----:B------:R-:W-:Y:S01]  /*af50*/  UMOV UR7, UR9 ;  /* 0x0000000900077c82 */ /* 0x000fe20008000000 */
[----:B------:R-:W-:-:S11]  /*af60*/  UISETP.NE.AND UP0, UPT, UR8, 0x1, UPT ;  /* 0x000000010800788c */ /* 0x000fd6000bf05270 */
[----:B------:R-:W-:Y:S02]  /*af70*/  @UP0 ULDC.64 UR10, c[0x0][0xc58] ;  /* 0x00031600000a0ab9 */ /* 0x000fe40000000a00 */
[----:B------:R-:W-:-:S04]  /*af80*/  UIMAD.WIDE.U32 UR4, UR9, UR10, URZ ;  /* 0x0000000a090472a5 */ /* 0x000fc8000f8e003f */
[----:B------:R-:W-:-:S04]  /*af90*/  @UP0 USHF.R.U32.HI UR7, URZ, UR11, UR5 ;  /* 0x0000000b3f070299 */ /* 0x000fc80008011605 */
[----:B------:R-:W-:-:S12]  /*afa0*/  UIMAD UR8, UR7, UR8, URZ ;  /* 0x00000008070872a4 */ /* 0x000fd8000f8e023f */
.L_x_9001:
[----:B------:R-:W-:Y:S01]  /*afb0*/  ULOP3.LUT UR40, URZ, UR7, URZ, 0x33, !UPT ;  /* 0x000000073f287292 */ /* 0x000fe2000f8e333f */
[----:B------:R-:W-:Y:S01]  /*afc0*/  BSSY B7, `(.L_x_9002) ;  /* 0x00003ba000077945 */ /* 0x000fe20003800000 */
[----:B------:R-:W-:Y:S01]  /*afd0*/  ULDC UR5, c[0x0][0x448] ;  /* 0x0001120000057ab9 */ /* 0x000fe20000000800 */
[----:B------:R-:W-:Y:S01]  /*afe0*/  ULDC UR4, c[0x0][0xc3c] ;  /* 0x00030f0000047ab9 */ /* 0x000fe20000000800 */
[----:B------:R-:W-:Y:S02]  /*aff0*/  UISETP.NE.AND UP1, UPT, UR5, 0x1, UPT ;  /* 0x000000010500788c */ /* 0x000fe4000bf25270 */
[----:B------:R-:W-:Y:S01]  /*b000*/  UIADD3 UR40, UR40, UR4, URZ ;  /* 0x0000000428287290 */ /* 0x000fe2000fffe03f */
[----:B------:R-:W-:Y:S01]  /*b010*/  ULDC.64 UR10, c[0x0][0x418] ;  /* 0x00010600000a7ab9 */ /* 0x000fe20000000a00 */
[----:B------:R-:W-:Y:S01]  /*b020*/  ULDC UR5, c[0x0][0x288] ;  /* 0x0000a20000057ab9 */ /* 0x000fe20000000800 */
[----:B------:R-:W-:Y:S02]  /*b030*/  UISETP.NE.U32.AND UP0, UPT, UR10, URZ, UPT ;  /* 0x0000003f0a00728c */ /* 0x000fe4000bf05070 */
[----:B------:R-:W-:-:S02]  /*b040*/  USHF.L.U32 UR7, UR40, 0x7, URZ ;  /* 0x0000000728077899 */ /* 0x000fc4000800063f */
[----:B------:R-:W-:Y:S02]  /*b050*/  UISETP.NE.AND.EX UP0, UPT, UR11, URZ, UPT, UP0 ;  /* 0x0000003f0b00728c */ /* 0x000fe4000bf05300 */
        /* <DEDUP_REMOVED lines=12> */
[----:B------:R-:W-:Y:S02]  /*b120*/  UIADD3 UR8, UR9, -UR8, URZ ;  /* 0x8000000809087290 */ /* 0x000fe4000fffe03f */
[----:B------:R-:W-:Y:S02]  /*b130*/  USHF.R.S32.HI UR9, URZ, 0x1f, UR11 ;  /* 0x0000001f3f097899 */ /* 0x000fe4000801140b */
[----:B------:R-:W-:-:S02]  /*b140*/  USHF.R.S32.HI UR4, URZ, 0x1f, UR7 ;  /* 0x0000001f3f047899 */ /* 0x000fc40008011407 */
[----:B------:R-:W-:Y:S02]  /*b150*/  ULEA.HI UR9, UR9, UR11, URZ, 0x7 ;  /* 0x0000000b09097291 */ /* 0x000fe4000f8f383f */
[----:B------:R-:W-:Y:S01]  /*b160*/  ULEA.HI UR7, UR4, UR7, URZ, 0x7 ;  /* 0x0000000704077291 */ /* 0x000fe2000f8f383f */
[----:B------:R-:W-:Y:S01]  /*b170*/  ULDC UR10, c[0x0][0xc48] ;  /* 0x00031200000a7ab9 */ /* 0x000fe20000000800 */
[----:B------:R-:W-:Y:S02]  /*b180*/  USHF.R.S32.HI UR9, URZ, 0x7, UR9 ;  /* 0x000000073f097899 */ /* 0x000fe40008011409 */
[----:B------:R-:W-:Y:S02]  /*b190*/  USHF.R.S32.HI UR7, URZ, 0x7, UR7 ;  /* 0x000000073f077899 */ /* 0x000fe40008011407 */
        /* <DEDUP_REMOVED lines=32> */
.L_x_9003:
        /* <DEDUP_REMOVED lines=20> */
.L_x_9006:
[----:B------:R-:W-:Y:S05]  /*b4e0*/  BSYNC B6 ;  /* 0x0000000000067941 */ /* 0x000fea0003800000 */
.L_x_9005:
        /* <DEDUP_REMOVED lines=20> */
.L_x_9009:
        /* <DEDUP_REMOVED lines=15> */
.L_x_9008:
[----:B------:R-:W-:Y:S05]  /*b720*/  BSYNC B6 ;  /* 0x0000000000067941 */ /* 0x000fea0003800000 */
.L_x_9007:
        /* <DEDUP_REMOVED lines=27> */
.L_x_9101:
        /* <DEDUP_REMOVED lines=8> */
.L_x_9104:
[----:B------:R-:W-:Y:S05]  /*b960*/  @!P6 BRA `(.L_x_9011) ;  /* 0x0000000000f0e947 */ /* 0x000fea0003800000 */
[----:B------:R-:W-:Y:S01]  /*b970*/  IMAD.MOV.U32 R16, RZ, RZ, R7 ;  /* 0x000000ffff107224 */ /* 0x000fe200078e0007 */
[----:B------:R-:W-:Y:S06]  /*b980*/  @!P1 BRA `(.L_x_9013) ;  /* 0x0000000000449947 */ /* 0x000fec0003800000 */
[----:B------:R-:W2:Y:S01]  /*b990*/  LDC R6, c[0x0][0x43c] ;  /* 0x00010f00ff067b82 */ /* 0x000ea20000000800 */
        /* <DEDUP_REMOVED lines=16> */
.L_x_9013:
[----:B--2---:R-:W2:Y:S01]  /*baa0*/  LDL R2, [R1+0x4] ;  /* 0x0000040001027983 */ /* 0x004ea20000100800 */
[----:B-1----:R-:W-:Y:S01]  /*bab0*/  IMAD R0, R18, 0x8, R17 ;  /* 0x0000000812007824 */ /* 0x002fe200078e0211 */
[----:B--2---:R-:W-:-:S04]  /*bac0*/  SHF.L.U32 R3, R2, 0x1f, RZ ;  /* 0x0000001f02037819 */ /* 0x004fc800000006ff */
[----:B------:R-:W1:Y:S02]  /*bad0*/  SYNCS.PHASECHK.TRANS64.TRYWAIT P0, [R0+URZ+0x28840], R3 ;  /* 0x02884003000075a7 */ /* 0x000e64000800017f */
[----:B-1----:R-:W-:Y:S05]  /*bae0*/  @!P0 BRA `(.L_x_9014) ;  /* 0x0000003800648947 */ /* 0x002fea0003800000 */
.L_x_9105:
        /* <DEDUP_REMOVED lines=11> */
.L_x_9015:
        /* <DEDUP_REMOVED lines=14> */
[----:B------:R-:W-:Y:S01]  /*bc80*/  USHF.L.U32 UR35, UR35, 0x7, URZ ;  /* 0x0000000723237899 */ /* 0x000fe2000800063f */
[----:B------:R-:W-:Y:S01]  /*bc90*/  UMOV UR12, UR36 ;  /* 0x00000024000c7c82 */ /* 0x000fe20008000000 */
[----:B------:R-:W-:Y:S02]  /*bca0*/  UMOV UR13, UR37 ;  /* 0x00000025000d7c82 */ /* 0x000fe40008000000 */
[----:B------:R-:W-:Y:S01]  /*bcb0*/  UIADD3 UR32, UR8, 0x18400, URZ ;  /* 0x0001840008207890 */ /* 0x000fe2000fffe03f */
[----:B------:R2:W-:Y:S01]  /*bcc0*/  STL [R1+0xc], R0 ;  /* 0x00000c0001007387 */ /* 0x0005e20000100800 */
[----:B------:R-:W-:Y:S01]  /*bcd0*/  UIADD3 UR8, UR8, 0x1c400, URZ ;  /* 0x0001c40008087890 */ /* 0x000fe2000fffe03f */
[----:B------:R-:W-:Y:S01]  /*bce0*/  UMOV UR9, UR33 ;  /* 0x0000002100097c82 */ /* 0x000fe20008000000 */
[----:B------:R-:W-:-:S05]  /*bcf0*/  UMOV UR11, UR35 ;  /* 0x00000023000b7c82 */ /* 0x000fca0008000000 */
[----:B------:R2:W-:Y:S02]  /*bd00*/  UTMALDG.4D [UR32], [UR4], desc[UR6] ;  /* 0x00000620040075b4 */ /* 0x0005e40008019000 */
[----:B------:R2:W-:Y:S02]  /*bd10*/  UTMALDG.4D [UR8], [UR4], desc[UR6] ;  /* 0x00000608040075b4 */ /* 0x0005e40008019000 */
[----:B--2---:R-:W-:Y:S01]  /*bd20*/  NOP ;  /* 0x0000000000007918 */ /* 0x004fe20000000000 */
.L_x_9011:
        /* <DEDUP_REMOVED lines=22> */
.L_x_9017:
[----:B------:R-:W-:Y:S05]  /*be90*/  BSYNC B6 ;  /* 0x0000000000067941 */ /* 0x000fea0003800000 */
.L_x_9016:
        /* <DEDUP_REMOVED lines=30> */
[----:B------:R-:W-:Y:S01]  /*c080*/  LOP3.LUT R9, R9, 0x40, RZ, 0xfc, !PT ;  /* 0x0000004009097812 */ /* 0x000fe200078efcff */
[----:B------:R-:W-:Y:S01]  /*c090*/  IMAD.U32 R4, RZ, RZ, UR4 ;  /* 0x00000004ff047e24 */ /* 0x000fe2000f8e00ff */
[----:B------:R-:W-:Y:S01]  /*c0a0*/  ULDC.64 UR4, c[0x0][0x2d0] ;  /* 0x0000b40000047ab9 */ /* 0x000fe20000000a00 */
        /* <DEDUP_REMOVED lines=29> */
[----:B------:R-:W-:Y:S01]  /*c280*/  IMAD.U32 R2, RZ, RZ, UR40 ;  /* 0x00000028ff027e24 */ /* 0x000fe2000f8e00ff */
[----:B------:R-:W-:Y:S02]  /*c290*/  ULDC UR4, c[0x0][0x288] ;  /* 0x0000a20000047ab9 */ /* 0x000fe40000000800 */
[----:B------:R-:W-:Y:S01]  /*c2a0*/  IMAD R3, R7, UR4, RZ ;  /* 0x0000000407037c24 */ /* 0x000fe2000f8e02ff */
[----:B------:R-:W1:Y:S04]  /*c2b0*/  SHFL.IDX PT, R6, R0, RZ, 0x181f ;  /* 0x00181fff00067589 */ /* 0x000e6800000e0000 */
[----:B------:R-:W-:Y:S01]  /*c2c0*/  SHFL.IDX PT, R8, R4, 0x1, 0x181f ;  /* 0x00381f0004087f89 */ /* 0x000fe200000e0000 */
[----:B0-----:R-:W-:-:S04]  /*c2d0*/  LOP3.LUT R5, R5, 0x7f, RZ, 0xc0, !PT ;  /* 0x0000007f05057812 */ /* 0x001fc800078ec0ff */
[----:B------:R-:W-:-:S05]  /*c2e0*/  SHF.R.U32.HI R5, RZ, 0x3, R5 ;  /* 0x00000003ff057819 */ /* 0x000fca0000011605 */
[----:B------:R-:W-:-:S04]  /*c2f0*/  IMAD R2, R2, 0x80, R5 ;  /* 0x0000008002027824 */ /* 0x000fc800078e0205 */
[C---:B------:R-:W-:Y:S01]  /*c300*/  VIADD R5, R2.reuse, 0x10 ;  /* 0x0000001002057836 */ /* 0x040fe20000000000 */
[----:B------:R-:W-:-:S04]  /*c310*/  ISETP.GE.AND P3, PT, R2, R3, PT ;  /* 0x000000030200720c */ /* 0x000fc80003f66270 */
[----:B------:R-:W-:Y:S02]  /*c320*/  ISETP.GE.AND P2, PT, R5, R3, PT ;  /* 0x000000030500720c */ /* 0x000fe40003f46270 */
[----:B------:R-:W0:Y:S07]  /*c330*/  SHFL.IDX PT, R5, R4, RZ, 0x181f ;  /* 0x00181fff04057589 */ /* 0x000e2e00000e0000 */
[----:B-1----:R-:W-:-:S05]  /*c340*/  @!P3 LEA R6, P4, R10, R6, 0x1 ;  /* 0x000000060a06b211 */ /* 0x002fca00078808ff */
[----:B0-----:R-:W-:Y:S02]  /*c350*/  @!P3 IMAD.X R7, RZ, RZ, R5, P4 ;  /* 0x000000ffff07b224 */ /* 0x001fe400020e0605 */
[----:B------:R-:W0:Y:S04]  /*c360*/  SHFL.IDX PT, R5, R0, 0x1, 0x181f ;  /* 0x00381f0000057f89 */ /* 0x000e2800000e0000 */
[----:B-----5:R-:W-:Y:S04]  /*c370*/  @!P3 LDGSTS.E.BYPASS.LTC128B.128 [R9+0x10400], desc[UR46][R6.64], !P1 ;  /* 0x104000000609bfae */ /* 0x020fe8000c901d6e */
[----:B------:R1:W-:Y:S01]  /*c380*/  @!P3 LDGSTS.E.BYPASS.LTC128B.128 [R9+0x14400], desc[UR46][R6.64+0x80], !P0 ;  /* 0x144000800609bfae */ /* 0x0003e2000c101d6e */
[----:B0-----:R-:W-:-:S05]  /*c390*/  @!P2 LEA R5, P4, R10, R5, 0x1 ;  /* 0x000000050a05a211 */ /* 0x001fca00078808ff */
[----:B------:R-:W-:Y:S02]  /*c3a0*/  @!P2 IMAD.X R8, RZ, RZ, R8, P4 ;  /* 0x000000ffff08a224 */ /* 0x000fe400020e0608 */
[----:B-1----:R-:W-:Y:S02]  /*c3b0*/  @!P2 IMAD.MOV.U32 R6, RZ, RZ, R5 ;  /* 0x000000ffff06a224 */ /* 0x002fe400078e0005 */
        /* <DEDUP_REMOVED lines=50> */
.L_x_9122:
        /* <DEDUP_REMOVED lines=11> */
.L_x_9020:
[----:B------:R-:W-:Y:S05]  /*c790*/  BSYNC B0 ;  /* 0x0000000000007941 */ /* 0x000fea0003800000 */
.L_x_9019:
[----:B------:R-:W-:Y:S01]  /*c7a0*/  NOP ;  /* 0x0000000000007918 */ /* 0x000fe20000000000 */
[----:B------:R-:W-:Y:S01]  /*c7b0*/  PLOP3.LUT P0, PT, PT, PT, PT, 0x80, 0x0 ;  /* 0x000000000000781c */ /* 0x000fe20003f0f070 */
[----:B0-----:R-:W-:-:S12]  /*c7c0*/  VIADD R6, R17, 0x28800 ;  /* 0x0002880011067836 */ /* 0x001fd80000000000 */
.L_x_9021:
        /* <DEDUP_REMOVED lines=18> */
.L_x_9123:
[----:B------:R-:W-:Y:S05]  /*c8f0*/  BSYNC B0 ;  /* 0x0000000000007941 */ /* 0x000fea0003800000 */
.L_x_9022:
        /* <DEDUP_REMOVED lines=22> */
[----:B--2---:R-:W-:Y:S01]  /*ca60*/  ISETP.NE.AND P1, PT, R2, RZ, PT ;  /* 0x000000ff0200720c */ /* 0x004fe20003f25270 */
[----:B------:R-:W-:-:S12]  /*ca70*/  IMAD.MOV.U32 R2, RZ, RZ, R16 ;  /* 0x000000ffff027224 */ /* 0x000fd800078e0010 */
[----:B------:R-:W-:Y:S05]  /*ca80*/  @!P1 BRA `(.L_x_9028) ;  /* 0x0000000000509947 */ /* 0x000fea0003800000 */
[----:B------:R-:W2:Y:S01]  /*ca90*/  LDL R10, [R1+0x8] ;  /* 0x00000800010a7983 */ /* 0x000ea20000100800 */
[----:B------:R-:W0:Y:S03]  /*caa0*/  LDC R5, c[0x0][0x43c] ;  /* 0x00010f00ff057b82 */ /* 0x000e260000000800 */
[----:B------:R-:W3:Y:S01]  /*cab0*/  LDL R11, [R1] ;  /* 0x00000000010b7983 */ /* 0x000ee20000100800 */
[----:B------:R-:W-:Y:S01]  /*cac0*/  IMAD.MOV.U32 R4, RZ, RZ, R7 ;  /* 0x000000ffff047224 */ /* 0x000fe200078e0007 */
        /* <DEDUP_REMOVED lines=16> */
.L_x_9028:
[----:B------:R-:W-:Y:S01]  /*cbd0*/  IMAD R4, R0, 0x8, R17 ;  /* 0x0000000800047824 */ /* 0x000fe200078e0211 */
[----:B0-----:R-:W-:Y:S01]  /*cbe0*/  SHF.L.U32 R3, R9, 0x1f, RZ ;  /* 0x0000001f09037819 */ /* 0x001fe200000006ff */
[----:B------:R-:W-:Y:S03]  /*cbf0*/  BSSY B1, `(.L_x_9029) ;  /* 0x0000003000017945 */ /* 0x000fe60003800000 */
[----:B------:R-:W0:Y:S02]  /*cc00*/  SYNCS.PHASECHK.TRANS64.TRYWAIT P0, [R4+URZ+0x28840], R3 ;  /* 0x02884003040075a7 */ /* 0x000e24000800017f */
[----:B0-----:R-:W-:Y:S05]  /*cc10*/  @!P0 BRA `(.L_x_9030) ;  /* 0x0000003000d88947 */ /* 0x001fea0003800000 */
.L_x_9124:
[----:B------:R-:W-:Y:S05]  /*cc20*/  BSYNC B1 ;  /* 0x0000000000017941 */ /* 0x000fea0003800000 */
.L_x_9029:
        /* <DEDUP_REMOVED lines=12> */
.L_x_9032:
[----:B------:R-:W-:Y:S05]  /*ccf0*/  BSYNC B1 ;  /* 0x0000000000017941 */ /* 0x000fea0003800000 */
.L_x_9031:
        /* <DEDUP_REMOVED lines=11> */
[----:B------:R-:W-:-:S12]  /*cdb0*/  USHF.L.U32 UR11, UR11, 0x7, URZ ;  /* 0x000000070b0b7899 */ /* 0x000fd8000800063f */
.L_x_9033:
        /* <DEDUP_REMOVED lines=15> */
.L_x_9034:
        /* <DEDUP_REMOVED lines=15> */
.L_x_9125:
[----:B------:R-:W-:Y:S05]  /*cfa0*/  BSYNC B1 ;  /* 0x0000000000017941 */ /* 0x000fea0003800000 */
.L_x_9035:
        /* <DEDUP_REMOVED lines=12> */
.L_x_9038:
[----:B------:R-:W-:Y:S05]  /*d070*/  BSYNC B1 ;  /* 0x0000000000017941 */ /* 0x000fea0003800000 */
.L_x_9037:
[----:B------:R-:W-:Y:S01]  /*d080*/  R2UR UR6, R12 ;  /* 0x000000000c0672ca */ /* 0x000fe200000e0000 */
[C-C-:B0-----:R-:W-:Y:S01]  /*d090*/  IMAD R3, R18.reuse, 0x8, R17.reuse ;  /* 0x0000000812037824 */ /* 0x141fe200078e0211 */
[----:B------:R-:W-:Y:S01]  /*d0a0*/  R2UR UR7, R13 ;  /* 0x000000000d0772ca */ /* 0x000fe200000e0000 */
[----:B------:R-:W-:Y:S01]  /*d0b0*/  IMAD R4, R18, 0x8000, R17 ;  /* 0x0000800012047824 */ /* 0x000fe200078e0211 */
[----:B------:R-:W-:Y:S01]  /*d0c0*/  R2UR UR10, R10 ;  /* 0x000000000a0a72ca */ /* 0x000fe200000e0000 */
[----:B------:R-:W-:Y:S01]  /*d0d0*/  UIADD3 UR4, UP0, UR44, 0x470, URZ ;  /* 0x000004702c047890 */ /* 0x000fe2000ff1e03f */
[----:B------:R-:W-:Y:S01]  /*d0e0*/  PLOP3.LUT P0, PT, PT, PT, PT, 0x80, 0x0 ;  /* 0x000000000000781c */ /* 0x000fe20003f0f070 */
[----:B------:R-:W-:Y:S02]  /*d0f0*/  IMAD.SHL.U32 R5, R19, 0x80, RZ ;  /* 0x0000008013057824 */ /* 0x000fe400078e00ff */
[----:B------:R-:W-:Y:S01]  /*d100*/  VIADD R3, R3, 0x28850 ;  /* 0x0002885003037836 */ /* 0x000fe20000000000 */
[----:B------:R-:W-:Y:S01]  /*d110*/  UIADD3.X UR5, URZ, UR45, URZ, UP0, !UPT ;  /* 0x0000002d3f057290 */ /* 0x000fe200087fe43f */
[----:B------:R-:W-:-:S11]  /*d120*/  VIADD R10, R4, 0x400 ;  /* 0x00000400040a7836 */ /* 0x000fd60000000000 */
.L_x_9039:
        /* <DEDUP_REMOVED lines=15> */
.L_x_9040:
        /* <DEDUP_REMOVED lines=12> */
.L_x_9027:
[----:B------:R-:W-:Y:S05]  /*d2e0*/  BSYNC B0 ;  /* 0x0000000000007941 */ /* 0x000fea0003800000 */
.L_x_9026:
[----:B------:R0:W-:Y:S01]  /*d2f0*/  STL [R1+0x4], R9 ;  /* 0x0000040901007387 */ /* 0x0001e20000100800 */
[----:B------:R-:W-:Y:S01]  /*d300*/  UIADD3 UR4, UR39, -0x3, URZ ;  /* 0xfffffffd27047890 */ /* 0x000fe2000fffe03f */
[----:B------:R-:W-:-:S05]  /*d310*/  IMAD.MOV.U32 R18, RZ, RZ, R0 ;  /* 0x000000ffff127224 */ /* 0x000fca00078e0000 */
[----:B------:R-:W-:-:S07]  /*d320*/  IMAD.U32 R0, RZ, RZ, UR4 ;  /* 0x00000004ff007e24 */ /* 0x000fce000f8e00ff */
.L_x_9025:
[----:B------:R-:W-:Y:S01]  /*d330*/  ISETP.NE.AND P0, PT, R7, RZ, PT ;  /* 0x000000ff0700720c */ /* 0x000fe20003f05270 */
[----:B------:R-:W-:-:S12]  /*d340*/  BSSY B0, `(.L_x_9024) ;  /* 0x000012d000007945 */ /* 0x000fd80003800000 */
[----:B------:R-:W-:Y:S05]  /*d350*/  @!P0 BRA `(.L_x_9041) ;  /* 0x0000001000ac8947 */ /* 0x000fea0003800000 */
[----:B------:R-:W-:-:S07]  /*d360*/  IMAD.MOV.U32 R8, RZ, RZ, R16 ;  /* 0x000000ffff087224 */ /* 0x000fce00078e0010 */
.L_x_9072:
        /* <DEDUP_REMOVED lines=10> */
[----:B-1----:R-:W-:Y:S05]  /*d410*/  @!P1 BRA `(.L_x_9043) ;  /* 0x0000000800209947 */ /* 0x002fea0003800000 */
        /* <DEDUP_REMOVED lines=24> */
.L_x_9044:
[----:B------:R-:W-:Y:S01]  /*d5a0*/  IMAD R3, R4, 0x8, R17 ;  /* 0x0000000804037824 */ /* 0x000fe200078e0211 */
[----:B------:R-:W-:Y:S01]  /*d5b0*/  SHF.L.U32 R2, R5, 0x1f, RZ ;  /* 0x0000001f05027819 */ /* 0x000fe200000006ff */
[----:B------:R-:W-:Y:S03]  /*d5c0*/  BSSY B2, `(.L_x_9045) ;  /* 0x0000003000027945 */ /* 0x000fe60003800000 */
[----:B------:R-:W2:Y:S02]  /*d5d0*/  SYNCS.PHASECHK.TRANS64.TRYWAIT P0, [R3+URZ+0x28840], R2 ;  /* 0x02884002030075a7 */ /* 0x000ea4000800017f */
[----:B--2---:R-:W-:Y:S05]  /*d5e0*/  @!P0 BRA `(.L_x_9046) ;  /* 0x00000028008c8947 */ /* 0x004fea0003800000 */
.L_x_9126:
[----:B------:R-:W-:Y:S05]  /*d5f0*/  BSYNC B2 ;  /* 0x0000000000027941 */ /* 0x000fea0003800000 */
.L_x_9045:
        /* <DEDUP_REMOVED lines=12> */
.L_x_9048:
[----:B------:R-:W-:Y:S05]  /*d6c0*/  BSYNC B2 ;  /* 0x0000000000027941 */ /* 0x000fea0003800000 */
.L_x_9047:
        /* <DEDUP_REMOVED lines=11> */
.L_x_9049:
        /* <DEDUP_REMOVED lines=16> */
.L_x_9050:
        /* <DEDUP_REMOVED lines=16> */
.L_x_9127:
[----:B------:R-:W-:Y:S05]  /*d980*/  BSYNC B2 ;  /* 0x0000000000027941 */ /* 0x000fea0003800000 */
.L_x_9051:
        /* <DEDUP_REMOVED lines=11> */
.L_x_9054:
[----:B------:R-:W-:Y:S05]  /*da40*/  BSYNC B2 ;  /* 0x0000000000027941 */ /* 0x000fea0003800000 */
.L_x_9053:
[----:B------:R-:W-:Y:S01]  /*da50*/  R2UR UR10, R12 ;  /* 0x000000000c0a72ca */ /* 0x000fe200000e0000 */
[----:B------:R-:W-:Y:S01]  /*da60*/  IMAD R18, R18, 0x8000, R17 ;  /* 0x0000800012127824 */ /* 0x000fe200078e0211 */
[----:B------:R-:W-:Y:S01]  /*da70*/  R2UR UR6, R10 ;  /* 0x000000000a0672ca */ /* 0x000fe200000e0000 */
[----:B------:R-:W-:Y:S01]  /*da80*/  UIADD3 UR4, UP0, UR44, 0x470, URZ ;  /* 0x000004702c047890 */ /* 0x000fe2000ff1e03f */
[----:B------:R-:W-:Y:S01]  /*da90*/  R2UR UR7, R11 ;  /* 0x000000000b0772ca */ /* 0x000fe200000e0000 */
[----:B0-----:R-:W-:Y:S01]  /*daa0*/  IMAD.SHL.U32 R3, R19, 0x80, RZ ;  /* 0x0000008013037824 */ /* 0x001fe200078e00ff */
[----:B------:R-:W-:Y:S01]  /*dab0*/  PLOP3.LUT P0, PT, PT, PT, PT, 0x80, 0x0 ;  /* 0x000000000000781c */ /* 0x000fe20003f0f070 */
[----:B------:R-:W-:Y:S01]  /*dac0*/  VIADD R2, R2, 0x50 ;  /* 0x0000005002027836 */ /* 0x000fe20000000000 */
[----:B------:R-:W-:Y:S01]  /*dad0*/  UIADD3.X UR5, URZ, UR45, URZ, UP0, !UPT ;  /* 0x0000002d3f057290 */ /* 0x000fe200087fe43f */
[----:B------:R-:W-:-:S11]  /*dae0*/  VIADD R9, R18, 0x400 ;  /* 0x0000040012097836 */ /* 0x000fd60000000000 */
.L_x_9055:
        /* <DEDUP_REMOVED lines=15> */
.L_x_9056:
        /* <DEDUP_REMOVED lines=12> */
.L_x_9043:
[----:B------:R-:W-:Y:S05]  /*dca0*/  BSYNC B1 ;  /* 0x0000000000017941 */ /* 0x000fea0003800000 */
.L_x_9042:
        /* <DEDUP_REMOVED lines=34> */
.L_x_9059:
[----:B------:R-:W-:Y:S01]  /*ded0*/  IMAD R2, R18, 0x8, R17 ;  /* 0x0000000812027824 */ /* 0x000fe200078e0211 */
[----:B------:R-:W-:Y:S01]  /*dee0*/  SHF.L.U32 R3, R10, 0x1f, RZ ;  /* 0x0000001f0a037819 */ /* 0x000fe200000006ff */
[----:B------:R-:W-:Y:S03]  /*def0*/  BSSY B2, `(.L_x_9060) ;  /* 0x0000003000027945 */ /* 0x000fe60003800000 */
[----:B------:R-:W3:Y:S02]  /*df00*/  SYNCS.PHASECHK.TRANS64.TRYWAIT P0, [R2+URZ+0x28840], R3 ;  /* 0x02884003020075a7 */ /* 0x000ee4000800017f */
[----:B---3--:R-:W-:Y:S05]  /*df10*/  @!P0 BRA `(.L_x_9061) ;  /* 0x0000002000688947 */ /* 0x008fea0003800000 */
.L_x_9128:
[----:B------:R-:W-:Y:S05]  /*df20*/  BSYNC B2 ;  /* 0x0000000000027941 */ /* 0x000fea0003800000 */
.L_x_9060:
        /* <DEDUP_REMOVED lines=12> */
.L_x_9063:
[----:B------:R-:W-:Y:S05]  /*dff0*/  BSYNC B2 ;  /* 0x0000000000027941 */ /* 0x000fea0003800000 */
.L_x_9062:
        /* <DEDUP_REMOVED lines=8> */
[----:B------:R-:W-:Y:S01]  /*e080*/  IMAD.SHL.U32 R9, R7, 0x80, RZ ;  /* 0x0000008007097824 */ /* 0x000fe200078e00ff */
[----:B------:R-:W-:Y:S01]  /*e090*/  UMOV UR6, 0x0 ;  /* 0x0000000000067882 */ /* 0x000fe20000000000 */
[----:B-1----:R-:W-:Y:S01]  /*e0a0*/  VIADD R10, R2, 0x18400 ;  /* 0x00018400020a7836 */ /* 0x002fe20000000000 */
[----:B------:R-:W-:-:S09]  /*e0b0*/  UMOV UR7, 0x14f00000 ;  /* 0x14f0000000077882 */ /* 0x000fd20000000000 */
.L_x_9064:
        /* <DEDUP_REMOVED lines=16> */
.L_x_9065:
        /* <DEDUP_REMOVED lines=15> */
.L_x_9129:
[----:B------:R-:W-:Y:S05]  /*e2b0*/  BSYNC B2 ;  /* 0x0000000000027941 */ /* 0x000fea0003800000 */
.L_x_9066:
        /* <DEDUP_REMOVED lines=11> */
.L_x_9069:
[----:B------:R-:W-:Y:S05]  /*e370*/  BSYNC B2 ;  /* 0x0000000000027941 */ /* 0x000fea0003800000 */
.L_x_9068:
[----:B------:R-:W-:Y:S01]  /*e380*/  R2UR UR10, R12 ;  /* 0x000000000c0a72ca */ /* 0x000fe200000e0000 */
[----:B------:R-:W-:Y:S01]  /*e390*/  IMAD R4, R4, 0x8000, R17 ;  /* 0x0000800004047824 */ /* 0x000fe200078e0211 */
[----:B------:R-:W-:Y:S01]  /*e3a0*/  R2UR UR6, R10 ;  /* 0x000000000a0672ca */ /* 0x000fe200000e0000 */
[----:B------:R-:W-:Y:S01]  /*e3b0*/  UIADD3 UR4, UP0, UR44, 0x470, URZ ;  /* 0x000004702c047890 */ /* 0x000fe2000ff1e03f */
[----:B------:R-:W-:Y:S01]  /*e3c0*/  R2UR UR7, R11 ;  /* 0x000000000b0772ca */ /* 0x000fe200000e0000 */
[----:B------:R-:W-:Y:S01]  /*e3d0*/  IMAD.SHL.U32 R3, R19, 0x80, RZ ;  /* 0x0000008013037824 */ /* 0x000fe200078e00ff */
[----:B------:R-:W-:Y:S01]  /*e3e0*/  PLOP3.LUT P0, PT, PT, PT, PT, 0x80, 0x0 ;  /* 0x000000000000781c */ /* 0x000fe20003f0f070 */
[----:B0-----:R-:W-:Y:S01]  /*e3f0*/  VIADD R2, R2, 0x50 ;  /* 0x0000005002027836 */ /* 0x001fe20000000000 */
[----:B------:R-:W-:Y:S01]  /*e400*/  UIADD3.X UR5, URZ, UR45, URZ, UP0, !UPT ;  /* 0x0000002d3f057290 */ /* 0x000fe200087fe43f */
[----:B------:R-:W-:-:S11]  /*e410*/  VIADD R5, R4, 0x400 ;  /* 0x0000040004057836 */ /* 0x000fd60000000000 */
.L_x_9070:
        /* <DEDUP_REMOVED lines=15> */
.L_x_9071:
        /* <DEDUP_REMOVED lines=12> */
.L_x_9058:
[----:B------:R-:W-:Y:S05]  /*e5d0*/  BSYNC B1 ;  /* 0x0000000000017941 */ /* 0x000fea0003800000 */
.L_x_9057:
[C---:B------:R-:W-:Y:S01]  /*e5e0*/  ISETP.GT.AND P0, PT, R0.reuse, 0x1, PT ;  /* 0x000000010000780c */ /* 0x040fe20003f04270 */
[----:B------:R-:W-:-:S12]  /*e5f0*/  VIADD R0, R0, 0xfffffffe ;  /* 0xfffffffe00007836 */ /* 0x000fd80000000000 */
[----:B------:R-:W-:Y:S05]  /*e600*/  @P0 BRA `(.L_x_9072) ;  /* 0xffffffec00580947 */ /* 0x000fea000383ffff */
.L_x_9041:
[----:B------:R-:W-:Y:S05]  /*e610*/  BSYNC B0 ;  /* 0x0000000000007941 */ /* 0x000fea0003800000 */
.L_x_9024:
[----:B0-----:R-:W0:Y:S01]  /*e620*/  S2R R0, SR_TID.X ;  /* 0x0000000000007919 */ /* 0x001e220000002100 */
[----:B------:R-:W-:Y:S01]  /*e630*/  BSSY B0, `(.L_x_9073) ;  /* 0x0000011000007945 */ /* 0x000fe20003800000 */
[----:B0-----:R-:W-:-:S04]  /*e640*/  LOP3.LUT R6, R0, 0x7f, RZ, 0xc0, !PT ;  /* 0x0000007f00067812 */ /* 0x001fc800078ec0ff */
[----:B------:R-:W-:-:S13]  /*e650*/  ISETP.NE.AND P1, PT, R6, RZ, PT ;  /* 0x000000ff0600720c */ /* 0x000fda0003f25270 */
[----:B------:R-:W-:Y:S05]  /*e660*/  @P1 BRA `(.L_x_9074) ;  /* 0x0000000000341947 */ /* 0x000fea0003800000 */
[----:B------:R-:W0:Y:S01]  /*e670*/  S2R R5, SR_LANEID ;  /* 0x0000000000057919 */ /* 0x000e220000000000 */
[----:B------:R-:W-:Y:S01]  /*e680*/  VOTEU.ANY UR4, UPT, PT ;  /* 0x0000000000047886 */ /* 0x000fe200038e0100 */
[----:B------:R-:W2:Y:S01]  /*e690*/  LDC.64 R2, c[0x0][0xc80] ;  /* 0x00032000ff027b82 */ /* 0x000ea20000000a00 */
[----:B------:R-:W0:Y:S02]  /*e6a0*/  FLO.U32 R0, UR4 ;  /* 0x0000000400007d00 */ /* 0x000e2400080e0000 */
[----:B0-----:R-:W-:-:S06]  /*e6b0*/  ISETP.EQ.U32.AND P0, PT, R0, R5, PT ;  /* 0x000000050000720c */ /* 0x001fcc0003f02070 */
[----:B------:R-:W2:Y:S07]  /*e6c0*/  POPC R5, UR4 ;  /* 0x0000000400057d09 */ /* 0x000eae0008000000 */
[----:B--2---:R-:W2:Y:S01]  /*e6d0*/  @P0 ATOMG.E.ADD.STRONG.GPU PT, R3, desc[UR46][R2.64], R5 ;  /* 0x00000005020309a8 */ /* 0x004ea200081ee1ee */
[----:B------:R-:W0:Y:S02]  /*e6e0*/  S2R R4, SR_LTMASK ;  /* 0x0000000000047919 */ /* 0x000e240000003900 */
[----:B0-----:R-:W-:-:S04]  /*e6f0*/  LOP3.LUT R4, R4, UR4, RZ, 0xc0, !PT ;  /* 0x0000000404047c12 */ /* 0x001fc8000f8ec0ff */
[----:B------:R-:W0:Y:S01]  /*e700*/  POPC R7, R4 ;  /* 0x0000000400077309 */ /* 0x000e220000000000 */
[----:B--2---:R-:W0:Y:S02]  /*e710*/  SHFL.IDX PT, R0, R3, R0, 0x1f ;  /* 0x00001f0003007589 */ /* 0x004e2400000e0000 */
[----:B0-----:R-:W-:-:S05]  /*e720*/  IADD3 R0, R0, UR41, R7 ;  /* 0x0000002900007c10 */ /* 0x001fca000fffe007 */
[----:B------:R0:W-:Y:S02]  /*e730*/  STL [R1+0x18], R0 ;  /* 0x0000180001007387 */ /* 0x0001e40000100800 */
.L_x_9074:
[----:B------:R-:W-:Y:S05]  /*e740*/  BSYNC B0 ;  /* 0x0000000000007941 */ /* 0x000fea0003800000 */
.L_x_9073:
        /* <DEDUP_REMOVED lines=11> */
.L_x_9130:
[----:B------:R-:W-:Y:S05]  /*e800*/  BSYNC B1 ;  /* 0x0000000000017941 */ /* 0x000fea0003800000 */
.L_x_9077:
        /* <DEDUP_REMOVED lines=9> */
.L_x_9080:
[----:B------:R-:W-:Y:S05]  /*e8a0*/  BSYNC B1 ;  /* 0x0000000000017941 */ /* 0x000fea0003800000 */
.L_x_9079:
[----:B0-----:R-:W-:Y:S01]  /*e8b0*/  IMAD R0, R18, 0x8000, R17 ;  /* 0x0000800012007824 */ /* 0x001fe200078e0211 */
[----:B------:R-:W-:Y:S01]  /*e8c0*/  UIADD3 UR4, UP0, UR44, 0x470, URZ ;  /* 0x000004702c047890 */ /* 0x000fe2000ff1e03f */
[----:B------:R-:W-:Y:S01]  /*e8d0*/  VIADD R2, R3, 0x28850 ;  /* 0x0002885003027836 */ /* 0x000fe20000000000 */
[----:B------:R-:W-:Y:S01]  /*e8e0*/  PLOP3.LUT P0, PT, PT, PT, PT, 0x80, 0x0 ;  /* 0x000000000000781c */ /* 0x000fe20003f0f070 */
[----:B------:R-:W-:Y:S01]  /*e8f0*/  IMAD.SHL.U32 R19, R19, 0x80, RZ ;  /* 0x0000008013137824 */ /* 0x000fe200078e00ff */
[----:B------:R-:W-:Y:S01]  /*e900*/  UIADD3.X UR5, URZ, UR45, URZ, UP0, !UPT ;  /* 0x0000002d3f057290 */ /* 0x000fe200087fe43f */
[----:B------:R-:W-:Y:S01]  /*e910*/  VIADD R3, R0, 0x400 ;  /* 0x0000040000037836 */ /* 0x000fe20000000000 */
[----:B------:R-:W-:Y:S01]  /*e920*/  UMOV UR6, 0x0 ;  /* 0x0000000000067882 */ /* 0x000fe20000000000 */
[----:B------:R-:W-:Y:S01]  /*e930*/  UMOV UR7, 0x14f00000 ;  /* 0x14f0000000077882 */ /* 0x000fe20000000000 */
[----:B------:R-:W-:-:S08]  /*e940*/  UMOV UR10, URZ ;  /* 0x0000003f000a7c82 */ /* 0x000fd00008000000 */
.L_x_9081:
        /* <DEDUP_REMOVED lines=15> */
.L_x_9082:
        /* <DEDUP_REMOVED lines=10> */
.L_x_9076:
[----:B------:R-:W-:Y:S05]  /*eae0*/  BSYNC B0 ;  /* 0x0000000000007941 */ /* 0x000fea0003800000 */
.L_x_9075:
[----:B------:R-:W2:Y:S01]  /*eaf0*/  LDL.LU R3, [R1+0x4] ;  /* 0x0000040001037983 */ /* 0x000ea20000300800 */
[----:B------:R-:W-:-:S05]  /*eb00*/  VIADD R18, R18, 0x1 ;  /* 0x0000000112127836 */ /* 0x000fca0000000000 */
[----:B------:R-:W-:-:S04]  /*eb10*/  ISETP.NE.AND P0, PT, R18, 0x2, PT ;  /* 0x000000021200780c */ /* 0x000fc80003f05270 */
[----:B------:R-:W-:Y:S02]  /*eb20*/  SEL R0, RZ, 0x1, P0 ;  /* 0x00000001ff007807 */ /* 0x000fe40000000000 */
[----:B------:R-:W-:Y:S02]  /*eb30*/  SEL R18, R18, RZ, P0 ;  /* 0x000000ff12127207 */ /* 0x000fe40000000000 */
[----:B--2---:R-:W-:-:S05]  /*eb40*/  LOP3.LUT R3, R3, R0, RZ, 0x3c, !PT ;  /* 0x0000000003037212 */ /* 0x004fca00078e3cff */
[----:B------:R0:W-:Y:S02]  /*eb50*/  STL [R1+0x4], R3 ;  /* 0x0000040301007387 */ /* 0x0001e40000100800 */
.L_x_9004:
[----:B------:R-:W-:Y:S05]  /*eb60*/  BSYNC B7 ;  /* 0x0000000000077941 */ /* 0x000fea0003800000 */
.L_x_9002:
[----:B--2---:R-:W2:Y:S04]  /*eb70*/  LDL R0, [R1+0x20] ;  /* 0x0000200001007983 */ /* 0x004ea80000100800 */
[----:B0-----:R0:W5:Y:S01]  /*eb80*/  LDL R2, [R1+0x18] ;  /* 0x0000180001027983 */ /* 0x0011620000100800 */
        /* <DEDUP_REMOVED lines=12> */
.L_x_9083:
[----:B------:R-:W-:-:S03]  /*ec50*/  UMOV UR4, 0xffffffff ;  /* 0xffffffff00047882 */ /* 0x000fc60000000000 */
[----:B------:R-:W-:Y:S05]  /*ec60*/  BRA.DIV UR4, `(.L_x_9085) ;  /* 0x0000001604507947 */ /* 0x000fea000b800000 */
[----:B-----5:R0:W2:Y:S02]  /*ec70*/  SHFL.IDX PT, R14, R2, RZ, 0x1f ;  /* 0x00001fff020e7589 */ /* 0x0200a400000e0000 */
.L_x_9133:
[----:B------:R-:W3:Y:S01]  /*ec80*/  @!P1 S2R R3, SR_CgaCtaId ;  /* 0x0000000000039919 */ /* 0x000ee20000008800 */
[----:B------:R-:W-:Y:S05]  /*ec90*/  WARPSYNC.ALL ;  /* 0x0000000000007948 */ /* 0x000fea0003800000 */
[----:B------:R-:W-:Y:S01]  /*eca0*/  BAR.SYNC.DEFER_BLOCKING 0x4, 0x180 ;  /* 0x0106000000007b1d */ /* 0x000fe20000010000 */
[----:B------:R-:W-:-:S05]  /*ecb0*/  @!P1 MOV R0, 0x400 ;  /* 0x0000040000009802 */ /* 0x000fca0000000f00 */
[----:B--2---:R2:W-:Y:S01]  /*ecc0*/  STL [R1+0x18], R14 ;  /* 0x0000180e01007387 */ /* 0x0045e20000100800 */
[----:B---3--:R-:W-:-:S05]  /*ecd0*/  @!P1 LEA R17, R3, R0, 0x18 ;  /* 0x0000000003119211 */ /* 0x008fca00078ec0ff */
[----:B------:R2:W-:Y:S01]  /*ece0*/  @!P1 STS [R17+0x288d0], R2 ;  /* 0x0288d00211009388 */ /* 0x0005e20000000800 */
[----:B------:R-:W-:Y:S06]  /*ecf0*/  BAR.ARV 0x5, 0x180 ;  /* 0x0146000000007b1d */ /* 0x000fec0000002000 */
.L_x_9084:
[----:B------:R-:W3:Y:S01]  /*ed00*/  LDL R0, [R1+0x18] ;  /* 0x0000180001007983 */ /* 0x000ee20000100800 */
[----:B------:R-:W-:Y:S02]  /*ed10*/  ULDC UR4, c[0x0][0xc38] ;  /* 0x00030e0000047ab9 */ /* 0x000fe40000000800 */
[----:B---3--:R-:W-:-:S13]  /*ed20*/  ISETP.GE.AND P0, PT, R0, UR4, PT ;  /* 0x0000000400007c0c */ /* 0x008fda000bf06270 */
[----:B------:R-:W-:Y:S05]  /*ed30*/  @!P0 BRA `(.L_x_9086) ;  /* 0xffffffc000248947 */ /* 0x000fea000383ffff */
.L_x_8999:
[----:B-1----:R-:W3:Y:S01]  /*ed40*/  LDL.LU R0, [R1+0x1c] ;  /* 0x00001c0001007983 */ /* 0x002ee20000300800 */
[----:B------:R-:W-:Y:S01]  /*ed50*/  BSSY B0, `(.L_x_9087) ;  /* 0x000000b000007945 */ /* 0x000fe20003800000 */
[----:B------:R-:W1:Y:S01]  /*ed60*/  S2R R5, SR_CgaCtaId ;  /* 0x0000000000057919 */ /* 0x000e620000008800 */
[----:B---3--:R-:W-:-:S05]  /*ed70*/  VIADD R0, R0, 0x1 ;  /* 0x0000000100007836 */ /* 0x008fca0000000000 */
[----:B0-2---:R-:W-:-:S04]  /*ed80*/  LEA.HI R2, R0, R0, RZ, 0x1 ;  /* 0x0000000000027211 */ /* 0x005fc800078f08ff */
[----:B------:R-:W-:-:S05]  /*ed90*/  LOP3.LUT R3, R2, 0xfffffffe, RZ, 0xc0, !PT ;  /* 0xfffffffe02037812 */ /* 0x000fca00078ec0ff */
[----:B------:R-:W-:Y:S01]  /*eda0*/  IMAD.IADD R3, R0, 0x1, -R3 ;  /* 0x0000000100037824 */ /* 0x000fe200078e0a03 */
[----:B------:R-:W-:-:S04]  /*edb0*/  MOV R0, 0x400 ;  /* 0x0000040000007802 */ /* 0x000fc80000000f00 */
[----:B-1----:R-:W-:Y:S02]  /*edc0*/  LEA R0, R5, R0, 0x18 ;  /* 0x0000000005007211 */ /* 0x002fe400078ec0ff */
[----:B------:R-:W-:-:S04]  /*edd0*/  SHF.L.U32 R3, R3, 0x1f, RZ ;  /* 0x0000001f03037819 */ /* 0x000fc800000006ff */
[----:B------:R-:W0:Y:S02]  /*ede0*/  SYNCS.PHASECHK.TRANS64.TRYWAIT P0, [R0+URZ+0x28820], R3 ;  /* 0x02882003000075a7 */ /* 0x000e24000800017f */
[----:B0-----:R-:W-:Y:S05]  /*edf0*/  @!P0 BRA `(.L_x_9088) ;  /* 0x0000001400148947 */ /* 0x001fea0003800000 */
.L_x_9134:
[----:B------:R-:W-:Y:S05]  /*ee00*/  BSYNC B0 ;  /* 0x0000000000007941 */ /* 0x000fea0003800000 */
.L_x_9087:
[----:B------:R-:W-:-:S03]  /*ee10*/  UMOV UR4, 0xffffffff ;  /* 0xffffffff00047882 */ /* 0x000fc60000000000 */
[----:B------:R-:W-:Y:S05]  /*ee20*/  BRA.DIV UR4, `(.L_x_9089) ;  /* 0x00000016041c7947 */ /* 0x000fea000b800000 */
[----:B------:R-:W1:Y:S02]  /*ee30*/  S2R R2, SR_TID.X ;  /* 0x0000000000027919 */ /* 0x000e640000002100 */
[----:B-1----:R-:W-:-:S04]  /*ee40*/  SHF.R.U32.HI R2, RZ, 0x5, R2 ;  /* 0x00000005ff027819 */ /* 0x002fc80000011602 */
[----:B------:R-:W-:-:S05]  /*ee50*/  LOP3.LUT R2, R2, 0x3, RZ, 0xc0, !PT ;  /* 0x0000000302027812 */ /* 0x000fca00078ec0ff */
[----:B------:R1:W2:Y:S02]  /*ee60*/  SHFL.IDX PT, R14, R2, RZ, 0x1f ;  /* 0x00001fff020e7589 */ /* 0x0002a400000e0000 */
.L_x_9137:
[----:B--2---:R-:W-:Y:S01]  /*ee70*/  ISETP.NE.AND P0, PT, R14, RZ, PT ;  /* 0x000000ff0e00720c */ /* 0x004fe20003f05270 */
[----:B------:R-:W-:-:S12]  /*ee80*/  BSSY B0, `(.L_x_9090) ;  /* 0x0000025000007945 */ /* 0x000fd80003800000 */
[----:B------:R-:W-:Y:S05]  /*ee90*/  @P0 BRA `(.L_x_9091) ;  /* 0x00000000008c0947 */ /* 0x000fea0003800000 */
[----:B------:R-:W-:-:S03]  /*eea0*/  UMOV UR4, 0xffffffff ;  /* 0xffffffff00047882 */ /* 0x000fc60000000000 */
[----:B------:R-:W-:Y:S05]  /*eeb0*/  BRA.DIV UR4, `(.L_x_9092) ;  /* 0x00000016042c7947 */ /* 0x000fea000b800000 */
[----:B------:R-:W-:-:S13]  /*eec0*/  ELECT P6, URZ, PT ;  /* 0x00000000003f782f */ /* 0x000fda00038c0000 */
.L_x_9140:
[----:B------:R-:W-:Y:S05]  /*eed0*/  @!P6 BRA `(.L_x_9091) ;  /* 0x00000000007ce947 */ /* 0x000fea0003800000 */
[----:B------:R-:W-:-:S06]  /*eee0*/  ULOP3.LUT UR4, UR38, 0x2, URZ, 0xfc, !UPT ;  /* 0x0000000226047892 */ /* 0x000fcc000f8efc3f */
[----:B-1----:R-:W-:-:S05]  /*eef0*/  IMAD.U32 R2, RZ, RZ, UR4 ;  /* 0x00000004ff027e24 */ /* 0x002fca000f8e00ff */
[----:B------:R-:W-:-:S13]  /*ef00*/  ISETP.NE.AND P2, PT, R2, 0x3, PT ;  /* 0x000000030200780c */ /* 0x000fda0003f45270 */
[----:B------:R-:W-:Y:S05]  /*ef10*/  @!P2 BRA `(.L_x_9093) ;  /* 0x000000000004a947 */ /* 0x000fea0003800000 */
[----:B------:R-:W-:Y:S01]  /*ef20*/  BPT.TRAP 0x1 ;  /* 0x000000040000795c */ /* 0x000fe20000300000 */
.L_x_9093:
        /* <DEDUP_REMOVED lines=13> */
.L_x_9141:
[----:B------:R-:W1:Y:S02]  /*f000*/  SYNCS.PHASECHK.TRANS64.TRYWAIT P0, [R3+URZ], R2 ;  /* 0x00000002030075a7 */ /* 0x000e64000800017f */
[----:B-1----:R-:W-:Y:S05]  /*f010*/  @!P0 BRA `(.L_x_9095) ;  /* 0x0000001400088947 */ /* 0x002fea0003800000 */
.L_x_9142:
[----:B------:R-:W-:Y:S05]  /*f020*/  @!P2 BRA `(.L_x_9096) ;  /* 0x000000000004a947 */ /* 0x000fea0003800000 */
[----:B------:R-:W-:Y:S01]  /*f030*/  BPT.TRAP 0x1 ;  /* 0x000000040000795c */ /* 0x000fe20000300000 */
.L_x_9096:
[----:B-1----:R-:W-:-:S04]  /*f040*/  VIADD R3, R0, 0x28860 ;  /* 0x0002886000037836 */ /* 0x002fc80000000000 */
[----:B------:R-:W-:-:S04]  /*f050*/  IMAD R18, R18, 0x8, R3 ;  /* 0x0000000812127824 */ /* 0x000fc800078e0203 */
[----:B------:R-:W1:Y:S02]  /*f060*/  SYNCS.PHASECHK.TRANS64.TRYWAIT P0, [R18+URZ], R5 ;  /* 0x00000005120075a7 */ /* 0x000e64000800017f */
[----:B-1----:R-:W-:Y:S05]  /*f070*/  @!P0 BRA `(.L_x_9097) ;  /* 0x0000001400048947 */ /* 0x002fea0003800000 */
.L_x_9143:
[----:B------:R-:W-:-:S07]  /*f080*/  IMAD R3, R4, 0x8, R3 ;  /* 0x0000000804037824 */ /* 0x000fce00078e0203 */
.L_x_9098:
[----:B--2---:R2:W3:Y:S02]  /*f090*/  SYNCS.PHASECHK.TRANS64.TRYWAIT P0, [R3+URZ], R2 ;  /* 0x00000002030075a7 */ /* 0x0044e4000800017f */
[----:B---3--:R-:W-:Y:S05]  /*f0a0*/  @!P0 NANOSLEEP.SYNCS 0x989680 ;  /* 0x009896800000895d */ /* 0x008fea0003900000 */
[----:B------:R-:W3:Y:S02]  /*f0b0*/  @!P0 SYNCS.PHASECHK.TRANS64 P0, [R3+URZ], R2 ;  /* 0x00000002030085a7 */ /* 0x000ee4000800007f */
[----:B---3--:R-:W-:Y:S05]  /*f0c0*/  @!P0 BRA `(.L_x_9098) ;  /* 0xfffffffc00f08947 */ /* 0x008fea000383ffff */
.L_x_9091:
[----:B------:R-:W-:Y:S05]  /*f0d0*/  BSYNC B0 ;  /* 0x0000000000007941 */ /* 0x000fea0003800000 */
.L_x_9090:
[----:B------:R-:W-:Y:S05]  /*f0e0*/  EXIT ;  /* 0x000000000000794d */ /* 0x000fea0003800000 */
.L_x_8952:
[----:B0-----:R-:W-:-:S04]  /*f0f0*/  IMAD.U32 R3, RZ, RZ, UR41 ;  /* 0x00000029ff037e24 */ /* 0x001fc8000f8e00ff */
[----:B------:R0:W1:Y:S03]  /*f100*/  SYNCS.PHASECHK.TRANS64.TRYWAIT P1, [R3+URZ+0x28800], R0 ;  /* 0x02880000030075a7 */ /* 0x000066000802017f */
[----:B-1----:R-:W-:Y:S05]  /*f110*/  @!P1 NANOSLEEP.SYNCS 0x989680 ;  /* 0x009896800000995d */ /* 0x002fea0003900000 */
[----:B------:R-:W1:Y:S02]  /*f120*/  @!P1 SYNCS.PHASECHK.TRANS64 P1, [R3+URZ+0x28800], R0 ;  /* 0x02880000030095a7 */ /* 0x000e64000802007f */
[----:B-1----:R-:W-:Y:S05]  /*f130*/  @!P1 BRA `(.L_x_8952) ;  /* 0xfffffffc00ec9947 */ /* 0x002fea000383ffff */
[----:B------:R-:W-:Y:S05]  /*f140*/  BRA `(.L_x_9099) ;  /* 0xffffff2400687947 */ /* 0x000fea000383ffff */
.L_x_8956:
[----:B-1----:R1:W2:Y:S02]  /*f150*/  SYNCS.PHASECHK.TRANS64.TRYWAIT P2, [R3+URZ+0x28830], R0 ;  /* 0x02883000030075a7 */ /* 0x0022a4000804017f */
[----:B--2---:R-:W-:Y:S05]  /*f160*/  @!P2 NANOSLEEP.SYNCS 0x989680 ;  /* 0x009896800000a95d */ /* 0x004fea0003900000 */
[----:B------:R-:W2:Y:S02]  /*f170*/  @!P2 SYNCS.PHASECHK.TRANS64 P2, [R3+URZ+0x28830], R0 ;  /* 0x028830000300a5a7 */ /* 0x000ea4000804007f */
[----:B--2---:R-:W-:Y:S05]  /*f180*/  @!P2 BRA `(.L_x_8956) ;  /* 0xfffffffc00f0a947 */ /* 0x004fea000383ffff */
[----:B------:R-:W-:Y:S05]  /*f190*/  BRA `(.L_x_8955) ;  /* 0xffffff24008c7947 */ /* 0x000fea000383ffff */
.L_x_8961:
[----:B-1----:R-:W-:-:S04]  /*f1a0*/  IMAD.U32 R5, RZ, RZ, UR6 ;  /* 0x00000006ff057e24 */ /* 0x002fc8000f8e00ff */
[----:B------:R1:W2:Y:S03]  /*f1b0*/  SYNCS.PHASECHK.TRANS64.TRYWAIT P3, [R5+URZ+0x28830], R0 ;  /* 0x02883000050075a7 */ /* 0x0002a6000806017f */
[----:B--2---:R-:W-:Y:S05]  /*f1c0*/  @!P3 NANOSLEEP.SYNCS 0x989680 ;  /* 0x009896800000b95d */ /* 0x004fea0003900000 */
[----:B------:R-:W2:Y:S02]  /*f1d0*/  @!P3 SYNCS.PHASECHK.TRANS64 P3, [R5+URZ+0x28830], R0 ;  /* 0x028830000500b5a7 */ /* 0x000ea4000806007f */
[----:B--2---:R-:W-:Y:S05]  /*f1e0*/  @!P3 BRA `(.L_x_8961) ;  /* 0xfffffffc00ecb947 */ /* 0x004fea000383ffff */
[----:B------:R-:W-:Y:S05]  /*f1f0*/  BRA `(.L_x_8958) ;  /* 0xffffff4800b07947 */ /* 0x000fea000383ffff */
.L_x_8965:
[----:B-1----:R-:W-:-:S04]  /*f200*/  IMAD.U32 R5, RZ, RZ, UR6 ;  /* 0x00000006ff057e24 */ /* 0x002fc8000f8e00ff */
[----:B------:R1:W2:Y:S03]  /*f210*/  SYNCS.PHASECHK.TRANS64.TRYWAIT P3, [R5+URZ+0x28850], R0 ;  /* 0x02885000050075a7 */ /* 0x0002a6000806017f */
[----:B--2---:R-:W-:Y:S05]  /*f220*/  @!P3 NANOSLEEP.SYNCS 0x989680 ;  /* 0x009896800000b95d */ /* 0x004fea0003900000 */
[----:B------:R-:W2:Y:S02]  /*f230*/  @!P3 SYNCS.PHASECHK.TRANS64 P3, [R5+URZ+0x28850], R0 ;  /* 0x028850000500b5a7 */ /* 0x000ea4000806007f */
[----:B--2---:R-:W-:Y:S05]  /*f240*/  @!P3 BRA `(.L_x_8965) ;  /* 0xfffffffc00ecb947 */ /* 0x004fea000383ffff */
[----:B------:R-:W-:Y:S05]  /*f250*/  BRA `(.L_x_8962) ;  /* 0xffffff4c00707947 */ /* 0x000fea000383ffff */
.L_x_8971:
[----:B-1----:R-:W-:-:S04]  /*f260*/  IMAD.U32 R5, RZ, RZ, UR6 ;  /* 0x00000006ff057e24 */ /* 0x002fc8000f8e00ff */
[----:B------:R1:W2:Y:S03]  /*f270*/  SYNCS.PHASECHK.TRANS64.TRYWAIT P2, [R5+URZ+0x28830], R0 ;  /* 0x02883000050075a7 */ /* 0x0002a6000804017f */
[----:B--2---:R-:W-:Y:S05]  /*f280*/  @!P2 NANOSLEEP.SYNCS 0x989680 ;  /* 0x009896800000a95d */ /* 0x004fea0003900000 */
[----:B------:R-:W2:Y:S02]  /*f290*/  @!P2 SYNCS.PHASECHK.TRANS64 P2, [R5+URZ+0x28830], R0 ;  /* 0x028830000500a5a7 */ /* 0x000ea4000804007f */
[----:B--2---:R-:W-:Y:S05]  /*f2a0*/  @!P2 BRA `(.L_x_8971) ;  /* 0xfffffffc00eca947 */ /* 0x004fea000383ffff */
[----:B------:R-:W-:Y:S05]  /*f2b0*/  BRA `(.L_x_8968) ;  /* 0xffffff7000d47947 */ /* 0x000fea000383ffff */
.L_x_8975:
[----:B-1----:R-:W-:-:S04]  /*f2c0*/  IMAD.U32 R5, RZ, RZ, UR6 ;  /* 0x00000006ff057e24 */ /* 0x002fc8000f8e00ff */
[----:B------:R1:W2:Y:S03]  /*f2d0*/  SYNCS.PHASECHK.TRANS64.TRYWAIT P2, [R5+URZ+0x28850], R0 ;  /* 0x02885000050075a7 */ /* 0x0002a6000804017f */
[----:B--2---:R-:W-:Y:S05]  /*f2e0*/  @!P2 NANOSLEEP.SYNCS 0x989680 ;  /* 0x009896800000a95d */ /* 0x004fea0003900000 */
[----:B------:R-:W2:Y:S02]  /*f2f0*/  @!P2 SYNCS.PHASECHK.TRANS64 P2, [R5+URZ+0x28850], R0 ;  /* 0x028850000500a5a7 */ /* 0x000ea4000804007f */
[----:B--2---:R-:W-:Y:S05]  /*f300*/  @!P2 BRA `(.L_x_8975) ;  /* 0xfffffffc00eca947 */ /* 0x004fea000383ffff */
[----:B------:R-:W-:Y:S05]  /*f310*/  BRA `(.L_x_8972) ;  /* 0xffffff7400947947 */ /* 0x000fea000383ffff */
.L_x_8980:
[----:B-1----:R-:W-:-:S04]  /*f320*/  IMAD.U32 R7, RZ, RZ, UR5 ;  /* 0x00000005ff077e24 */ /* 0x002fc8000f8e00ff */
[----:B------:R1:W2:Y:S03]  /*f330*/  SYNCS.PHASECHK.TRANS64.TRYWAIT P0, [R7+URZ+0x28850], R6 ;  /* 0x02885006070075a7 */ /* 0x0002a6000800017f */
[----:B--2---:R-:W-:Y:S05]  /*f340*/  @!P0 NANOSLEEP.SYNCS 0x989680 ;  /* 0x009896800000895d */ /* 0x004fea0003900000 */
[----:B------:R-:W2:Y:S02]  /*f350*/  @!P0 SYNCS.PHASECHK.TRANS64 P0, [R7+URZ+0x28850], R6 ;  /* 0x02885006070085a7 */ /* 0x000ea4000800007f */
[----:B--2---:R-:W-:Y:S05]  /*f360*/  @!P0 BRA `(.L_x_8980) ;  /* 0xfffffffc00ec8947 */ /* 0x004fea000383ffff */
[----:B------:R-:W-:Y:S05]  /*f370*/  BRA `(.L_x_8979) ;  /* 0xffffff9000747947 */ /* 0x000fea000383ffff */
.L_x_9010:
[----:B------:R-:W-:Y:S02]  /*f380*/  IMAD.MOV.U32 R13, RZ, RZ, R0 ;  /* 0x000000ffff0d7224 */ /* 0x000fe400078e0000 */
[----:B------:R-:W-:Y:S02]  /*f390*/  IMAD.MOV.U32 R12, RZ, RZ, RZ ;  /* 0x000000ffff0c7224 */ /* 0x000fe400078e00ff */
[----:B------:R-:W-:Y:S02]  /*f3a0*/  IMAD.MOV.U32 R11, RZ, RZ, 0x1f ;  /* 0x0000001fff0b7424 */ /* 0x000fe400078e00ff */
[----:B------:R-:W-:-:S07]  /*f3b0*/  IMAD.MOV.U32 R15, RZ, RZ, -0x1 ;  /* 0xffffffffff0f7424 */ /* 0x000fce00078e00ff */
[----:B0-----:R-:W-:Y:S05]  /*f3c0*/  WARPSYNC.COLLECTIVE R15, `(.L_x_9100) ;  /* 0x000000000f087348 */ /* 0x001fea0003c00000 */
[----:B------:R1:W2:Y:S02]  /*f3d0*/  SHFL.IDX P6, R14, R13, R12, R11 ;  /* 0x0000000c0d0e7389 */ /* 0x0002a400000c000b */
[----:B012---:R-:W-:Y:S01]  /*f3e0*/  ENDCOLLECTIVE ;  /* 0x000000000000791b */ /* 0x007fe20003800000 */
.L_x_9100:
[----:B------:R-:W-:Y:S05]  /*f3f0*/  BRA `(.L_x_9101) ;  /* 0xffffffc400387947 */ /* 0x000fea000383ffff */
.L_x_9012:
[----:B------:R-:W-:Y:S01]  /*f400*/  BSSY B0, `(.L_x_9102) ;  /* 0x0000006000007945 */ /* 0x000fe20003800000 */
[----:B------:R-:W-:-:S07]  /*f410*/  IMAD.MOV.U32 R15, RZ, RZ, -0x1 ;  /* 0xffffffffff0f7424 */ /* 0x000fce00078e00ff */
[----:B01----:R-:W-:Y:S05]  /*f420*/  WARPSYNC.COLLECTIVE R15, `(.L_x_9103) ;  /* 0x000000000f0c7348 */ /* 0x003fea0003c00000 */
[----:B------:R-:W-:Y:S02]  /*f430*/  ELECT P6, UR62, PT ;  /* 0x00000000003e782f */ /* 0x000fe400038c0000 */
[----:B------:R-:W-:Y:S01]  /*f440*/  MOV R14, UR62 ;  /* 0x0000003e000e7c02 */ /* 0x000fe20008000f00 */
[----:B01----:R-:W-:Y:S10]  /*f450*/  ENDCOLLECTIVE ;  /* 0x000000000000791b */ /* 0x003ff40003800000 */
.L_x_9103:
[----:B------:R-:W-:Y:S05]  /*f460*/  BSYNC B0 ;  /* 0x0000000000007941 */ /* 0x000fea0003800000 */
.L_x_9102:
[----:B------:R-:W-:Y:S05]  /*f470*/  BRA `(.L_x_9104) ;  /* 0xffffffc400387947 */ /* 0x000fea000383ffff */
.L_x_9014:
[----:B-1----:R1:W2:Y:S02]  /*f480*/  SYNCS.PHASECHK.TRANS64.TRYWAIT P0, [R0+URZ+0x28840], R3 ;  /* 0x02884003000075a7 */ /* 0x0022a4000800017f */
[----:B--2---:R-:W-:Y:S05]  /*f490*/  @!P0 NANOSLEEP.SYNCS 0x989680 ;  /* 0x009896800000895d */ /* 0x004fea0003900000 */
[----:B------:R-:W2:Y:S02]  /*f4a0*/  @!P0 SYNCS.PHASECHK.TRANS64 P0, [R0+URZ+0x28840], R3 ;  /* 0x02884003000085a7 */ /* 0x000ea4000800007f */
[----:B--2---:R-:W-:Y:S05]  /*f4b0*/  @!P0 BRA `(.L_x_9014) ;  /* 0xfffffffc00f08947 */ /* 0x004fea000383ffff */
[----:B------:R-:W-:Y:S05]  /*f4c0*/  BRA `(.L_x_9105) ;  /* 0xffffffc400887947 */ /* 0x000fea000383ffff */
.L_x_9018:
[----:B------:R-:W-:Y:S01]  /*f4d0*/  IMAD.MOV.U32 R13, RZ, RZ, R4 ;  /* 0x000000ffff0d7224 */ /* 0x000fe200078e0004 */
[----:B------:R-:W-:Y:S01]  /*f4e0*/  LOP3.LUT R8, R8, 0x7f, RZ, 0xc0, !PT ;  /* 0x0000007f08087812 */ /* 0x000fe200078ec0ff */
[----:B------:R-:W-:Y:S02]  /*f4f0*/  IMAD.MOV.U32 R12, RZ, RZ, RZ ;  /* 0x000000ffff0c7224 */ /* 0x000fe400078e00ff */
[----:B------:R-:W-:Y:S01]  /*f500*/  IMAD.MOV.U32 R11, RZ, RZ, 0x181f ;  /* 0x0000181fff0b7424 */ /* 0x000fe200078e00ff */
[----:B------:R-:W-:Y:S01]  /*f510*/  SHF.R.U32.HI R8, RZ, 0x3, R8 ;  /* 0x00000003ff087819 */ /* 0x000fe20000011608 */
[----:B------:R-:W-:Y:S02]  /*f520*/  IMAD.MOV.U32 R15, RZ, RZ, -0x1 ;  /* 0xffffffffff0f7424 */ /* 0x000fe400078e00ff */
[----:B------:R-:W-:-:S07]  /*f530*/  IMAD.U32 R2, RZ, RZ, UR40 ;  /* 0x00000028ff027e24 */ /* 0x000fce000f8e00ff */
[----:B-----5:R-:W-:Y:S05]  /*f540*/  WARPSYNC.COLLECTIVE R15, `(.L_x_9106) ;  /* 0x000000000f087348 */ /* 0x020fea0003c00000 */
[----:B------:R0:W1:Y:S02]  /*f550*/  SHFL.IDX P6, R14, R13, R12, R11 ;  /* 0x0000000c0d0e7389 */ /* 0x00006400000c000b */
[----:B01---5:R-:W-:Y:S01]  /*f560*/  ENDCOLLECTIVE ;  /* 0x000000000000791b */ /* 0x023fe20003800000 */
.L_x_9106:
[----:B------:R-:W-:Y:S02]  /*f570*/  IMAD R2, R2, 0x80, R8 ;  /* 0x0000008002027824 */ /* 0x000fe400078e0208 */
[----:B------:R-:W-:Y:S02]  /*f580*/  IMAD.MOV.U32 R13, RZ, RZ, R0 ;  /* 0x000000ffff0d7224 */ /* 0x000fe400078e0000 */
[----:B------:R-:W-:-:S07]  /*f590*/  IMAD.MOV.U32 R5, RZ, RZ, R14 ;  /* 0x000000ffff057224 */ /* 0x000fce00078e000e */
[----:B------:R-:W-:Y:S05]  /*f5a0*/  WARPSYNC.COLLECTIVE R15, `(.L_x_9107) ;  /* 0x000000000f087348 */ /* 0x000fea0003c00000 */
[----:B------:R0:W1:Y:S02]  /*f5b0*/  SHFL.IDX P6, R14, R13, R12, R11 ;  /* 0x0000000c0d0e7389 */ /* 0x00006400000c000b */
[----:B01----:R-:W-:Y:S01]  /*f5c0*/  ENDCOLLECTIVE ;  /* 0x000000000000791b */ /* 0x003fe20003800000 */
.L_x_9107:
        /* <DEDUP_REMOVED lines=9> */
.L_x_9108:
        /* <DEDUP_REMOVED lines=14> */
.L_x_9109:
[----:B------:R-:W-:Y:S02]  /*f740*/  IMAD.MOV.U32 R13, RZ, RZ, R4 ;  /* 0x000000ffff0d7224 */ /* 0x000fe400078e0004 */
[----:B------:R-:W-:Y:S02]  /*f750*/  IMAD.MOV.U32 R12, RZ, RZ, 0x2 ;  /* 0x00000002ff0c7424 */ /* 0x000fe400078e00ff */
[----:B------:R-:W-:-:S07]  /*f760*/  IMAD.MOV.U32 R5, RZ, RZ, R14 ;  /* 0x000000ffff057224 */ /* 0x000fce00078e000e */
[----:B------:R-:W-:Y:S05]  /*f770*/  WARPSYNC.COLLECTIVE R15, `(.L_x_9110) ;  /* 0x000000000f087348 */ /* 0x000fea0003c00000 */
[----:B------:R0:W1:Y:S02]  /*f780*/  SHFL.IDX P6, R14, R13, R12, R11 ;  /* 0x0000000c0d0e7389 */ /* 0x00006400000c000b */
[----:B01----:R-:W-:Y:S01]  /*f790*/  ENDCOLLECTIVE ;  /* 0x000000000000791b */ /* 0x003fe20003800000 */
.L_x_9110:
        /* <DEDUP_REMOVED lines=17> */
.L_x_9111:
[----:B------:R-:W-:Y:S02]  /*f8b0*/  IMAD.MOV.U32 R13, RZ, RZ, R4 ;  /* 0x000000ffff0d7224 */ /* 0x000fe400078e0004 */
[----:B------:R-:W-:Y:S02]  /*f8c0*/  IMAD.MOV.U32 R12, RZ, RZ, 0x3 ;  /* 0x00000003ff0c7424 */ /* 0x000fe400078e00ff */
[----:B------:R-:W-:-:S07]  /*f8d0*/  IMAD.MOV.U32 R6, RZ, RZ, R14 ;  /* 0x000000ffff067224 */ /* 0x000fce00078e000e */
[----:B------:R-:W-:Y:S05]  /*f8e0*/  WARPSYNC.COLLECTIVE R15, `(.L_x_9112) ;  /* 0x000000000f087348 */ /* 0x000fea0003c00000 */
[----:B------:R0:W1:Y:S02]  /*f8f0*/  SHFL.IDX P6, R14, R13, R12, R11 ;  /* 0x0000000c0d0e7389 */ /* 0x00006400000c000b */
[----:B01----:R-:W-:Y:S01]  /*f900*/  ENDCOLLECTIVE ;  /* 0x000000000000791b */ /* 0x003fe20003800000 */
.L_x_9112:
        /* <DEDUP_REMOVED lines=15> */
.L_x_9113:
[----:B------:R-:W-:Y:S02]  /*fa00*/  IMAD.MOV.U32 R13, RZ, RZ, R4 ;  /* 0x000000ffff0d7224 */ /* 0x000fe400078e0004 */
[----:B------:R-:W-:Y:S02]  /*fa10*/  IMAD.MOV.U32 R12, RZ, RZ, 0x4 ;  /* 0x00000004ff0c7424 */ /* 0x000fe400078e00ff */
[----:B------:R-:W-:-:S07]  /*fa20*/  IMAD.MOV.U32 R6, RZ, RZ, R14 ;  /* 0x000000ffff067224 */ /* 0x000fce00078e000e */
[----:B------:R-:W-:Y:S05]  /*fa30*/  WARPSYNC.COLLECTIVE R15, `(.L_x_9114) ;  /* 0x000000000f087348 */ /* 0x000fea0003c00000 */
[----:B------:R0:W1:Y:S02]  /*fa40*/  SHFL.IDX P6, R14, R13, R12, R11 ;  /* 0x0000000c0d0e7389 */ /* 0x00006400000c000b */
[----:B01----:R-:W-:Y:S01]  /*fa50*/  ENDCOLLECTIVE ;  /* 0x000000000000791b */ /* 0x003fe20003800000 */
.L_x_9114:
        /* <DEDUP_REMOVED lines=15> */
.L_x_9115:
[----:B------:R-:W-:Y:S02]  /*fb50*/  IMAD.MOV.U32 R13, RZ, RZ, R4 ;  /* 0x000000ffff0d7224 */ /* 0x000fe400078e0004 */
[----:B------:R-:W-:Y:S02]  /*fb60*/  IMAD.MOV.U32 R12, RZ, RZ, 0x5 ;  /* 0x00000005ff0c7424 */ /* 0x000fe400078e00ff */
[----:B------:R-:W-:-:S07]  /*fb70*/  IMAD.MOV.U32 R6, RZ, RZ, R14 ;  /* 0x000000ffff067224 */ /* 0x000fce00078e000e */
[----:B------:R-:W-:Y:S05]  /*fb80*/  WARPSYNC.COLLECTIVE R15, `(.L_x_9116) ;  /* 0x000000000f087348 */ /* 0x000fea0003c00000 */
[----:B------:R0:W1:Y:S02]  /*fb90*/  SHFL.IDX P6, R14, R13, R12, R11 ;  /* 0x0000000c0d0e7389 */ /* 0x00006400000c000b */
[----:B01----:R-:W-:Y:S01]  /*fba0*/  ENDCOLLECTIVE ;  /* 0x000000000000791b */ /* 0x003fe20003800000 */
.L_x_9116:
        /* <DEDUP_REMOVED lines=15> */
.L_x_9117:
[----:B------:R-:W-:Y:S02]  /*fca0*/  IMAD.MOV.U32 R13, RZ, RZ, R4 ;  /* 0x000000ffff0d7224 */ /* 0x000fe400078e0004 */
[----:B------:R-:W-:Y:S02]  /*fcb0*/  IMAD.MOV.U32 R12, RZ, RZ, 0x6 ;  /* 0x00000006ff0c7424 */ /* 0x000fe400078e00ff */
[----:B------:R-:W-:-:S07]  /*fcc0*/  IMAD.MOV.U32 R6, RZ, RZ, R14 ;  /* 0x000000ffff067224 */ /* 0x000fce00078e000e */
[----:B------:R-:W-:Y:S05]  /*fcd0*/  WARPSYNC.COLLECTIVE R15, `(.L_x_9118) ;  /* 0x000000000f087348 */ /* 0x000fea0003c00000 */
[----:B------:R0:W1:Y:S02]  /*fce0*/  SHFL.IDX P6, R14, R13, R12, R11 ;  /* 0x0000000c0d0e7389 */ /* 0x00006400000c000b */
[----:B01----:R-:W-:Y:S01]  /*fcf0*/  ENDCOLLECTIVE ;  /* 0x000000000000791b */ /* 0x003fe20003800000 */
.L_x_9118:
        /* <DEDUP_REMOVED lines=14> */
.L_x_9119:
[----:B------:R-:W-:Y:S02]  /*fde0*/  IMAD.MOV.U32 R13, RZ, RZ, R4 ;  /* 0x000000ffff0d7224 */ /* 0x000fe400078e0004 */
[----:B------:R-:W-:Y:S02]  /*fdf0*/  IMAD.MOV.U32 R12, RZ, RZ, 0x7 ;  /* 0x00000007ff0c7424 */ /* 0x000fe400078e00ff */
[----:B------:R-:W-:-:S07]  /*fe00*/  IMAD.MOV.U32 R6, RZ, RZ, R14 ;  /* 0x000000ffff067224 */ /* 0x000fce00078e000e */
[----:B------:R-:W-:Y:S05]  /*fe10*/  WARPSYNC.COLLECTIVE R15, `(.L_x_9120) ;  /* 0x000000000f087348 */ /* 0x000fea0003c00000 */
[----:B------:R0:W1:Y:S02]  /*fe20*/  SHFL.IDX P6, R14, R13, R12, R11 ;  /* 0x0000000c0d0e7389 */ /* 0x00006400000c000b */
[----:B01----:R-:W-:Y:S01]  /*fe30*/  ENDCOLLECTIVE ;  /* 0x000000000000791b */ /* 0x003fe20003800000 */
.L_x_9120:
        /* <DEDUP_REMOVED lines=13> */
.L_x_9121:
[----:B------:R-:W-:Y:S01]  /*ff10*/  IMAD.MOV.U32 R0, RZ, RZ, R14 ;  /* 0x000000ffff007224 */ /* 0x000fe200078e000e */
[----:B------:R-:W-:Y:S06]  /*ff20*/  BRA `(.L_x_9122) ;  /* 0xffffffc400ec7947 */ /* 0x000fec000383ffff */
.L_x_9023:
[----:B0-----:R0:W1:Y:S02]  /*ff30*/  SYNCS.PHASECHK.TRANS64.TRYWAIT P0, [R17+URZ+0x28820], R0 ;  /* 0x02882000110075a7 */ /* 0x001064000800017f */
[----:B-1----:R-:W-:Y:S05]  /*ff40*/  @!P0 NANOSLEEP.SYNCS 0x989680 ;  /* 0x009896800000895d */ /* 0x002fea0003900000 */
[----:B------:R-:W1:Y:S02]  /*ff50*/  @!P0 SYNCS.PHASECHK.TRANS64 P0, [R17+URZ+0x28820], R0 ;  /* 0x02882000110085a7 */ /* 0x000e64000800007f */
[----:B-1----:R-:W-:Y:S05]  /*ff60*/  @!P0 BRA `(.L_x_9023) ;  /* 0xfffffffc00f08947 */ /* 0x002fea000383ffff */
[----:B------:R-:W-:Y:S05]  /*ff70*/  BRA `(.L_x_9123) ;  /* 0xffffffc8005c7947 */ /* 0x000fea000383ffff */
.L_x_9030:
[----:B0-----:R0:W1:Y:S02]  /*ff80*/  SYNCS.PHASECHK.TRANS64.TRYWAIT P0, [R4+URZ+0x28840], R3 ;  /* 0x02884003040075a7 */ /* 0x001064000800017f */
[----:B-1----:R-:W-:Y:S05]  /*ff90*/  @!P0 NANOSLEEP.SYNCS 0x989680 ;  /* 0x009896800000895d */ /* 0x002fea0003900000 */
[----:B------:R-:W1:Y:S02]  /*ffa0*/  @!P0 SYNCS.PHASECHK.TRANS64 P0, [R4+URZ+0x28840], R3 ;  /* 0x02884003040085a7 */ /* 0x000e64000800007f */
[----:B-1----:R-:W-:Y:S05]  /*ffb0*/  @!P0 BRA `(.L_x_9030) ;  /* 0xfffffffc00f08947 */ /* 0x002fea000383ffff */
[----:B------:R-:W-:Y:S05]  /*ffc0*/  BRA `(.L_x_9124) ;  /* 0xffffffcc00147947 */ /* 0x000fea000383ffff */
.L_x_9036:
[----:B0-----:R0:W1:Y:S02]  /*ffd0*/  SYNCS.PHASECHK.TRANS64.TRYWAIT P0, [R4+URZ+0x60], R3 ;  /* 0x00006003040075a7 */ /* 0x001064000800017f */
[----:B-1----:R-:W-:Y:S05]  /*ffe0*/  @!P0 NANOSLEEP.SYNCS 0x989680 ;  /* 0x009896800000895d */ /* 0x002fea0003900000 */
[----:B------:R-:W1:Y:S02]  /*fff0*/  @!P0 SYNCS.PHASECHK.TRANS64 P0, [R4+URZ+0x60], R3 ;  /* 0x00006003040085a7 */ /* 0x000e64000800007f */
[----:B-1----:R-:W-:Y:S05]  /*10000*/  @!P0 BRA `(.L_x_9036) ;  /* 0xfffffffc00f08947 */ /* 0x002fea000383ffff */
[----:B------:R-:W-:Y:S05]  /*10010*/  BRA `(.L_x_9125) ;  /* 0xffffffcc00e07947 */ /* 0x000fea000383ffff */
.L_x_9046:
[----:B--2---:R2:W3:Y:S02]  /*10020*/  SYNCS.PHASECHK.TRANS64.TRYWAIT P0, [R3+URZ+0x28840], R2 ;  /* 0x02884002030075a7 */ /* 0x0044e4000800017f */
[----:B---3--:R-:W-:Y:S05]  /*10030*/  @!P0 NANOSLEEP.SYNCS 0x989680 ;  /* 0x009896800000895d */ /* 0x008fea0003900000 */
[----:B------:R-:W3:Y:S02]  /*10040*/  @!P0 SYNCS.PHASECHK.TRANS64 P0, [R3+URZ+0x28840], R2 ;  /* 0x02884002030085a7 */ /* 0x000ee4000800007f */
[----:B---3--:R-:W-:Y:S05]  /*10050*/  @!P0 BRA `(.L_x_9046) ;  /* 0xfffffffc00f08947 */ /* 0x008fea000383ffff */
[----:B------:R-:W-:Y:S05]  /*10060*/  BRA `(.L_x_9126) ;  /* 0xffffffd400607947 */ /* 0x000fea000383ffff */
.L_x_9052:
[----:B0-----:R0:W1:Y:S02]  /*10070*/  SYNCS.PHASECHK.TRANS64.TRYWAIT P0, [R2+URZ+0x60], R3 ;  /* 0x00006003020075a7 */ /* 0x001064000800017f */
[----:B-1----:R-:W-:Y:S05]  /*10080*/  @!P0 NANOSLEEP.SYNCS 0x989680 ;  /* 0x009896800000895d */ /* 0x002fea0003900000 */
[----:B------:R-:W1:Y:S02]  /*10090*/  @!P0 SYNCS.PHASECHK.TRANS64 P0, [R2+URZ+0x60], R3 ;  /* 0x00006003020085a7 */ /* 0x000e64000800007f */
[----:B-1----:R-:W-:Y:S05]  /*100a0*/  @!P0 BRA `(.L_x_9052) ;  /* 0xfffffffc00f08947 */ /* 0x002fea000383ffff */
[----:B------:R-:W-:Y:S05]  /*100b0*/  BRA `(.L_x_9127) ;  /* 0xffffffd800307947 */ /* 0x000fea000383ffff */
.L_x_9061:
[----:B---3--:R3:W4:Y:S02]  /*100c0*/  SYNCS.PHASECHK.TRANS64.TRYWAIT P0, [R2+URZ+0x28840], R3 ;  /* 0x02884003020075a7 */ /* 0x008724000800017f */
[----:B----4-:R-:W-:Y:S05]  /*100d0*/  @!P0 NANOSLEEP.SYNCS 0x989680 ;  /* 0x009896800000895d */ /* 0x010fea0003900000 */
[----:B------:R-:W4:Y:S02]  /*100e0*/  @!P0 SYNCS.PHASECHK.TRANS64 P0, [R2+URZ+0x28840], R3 ;  /* 0x02884003020085a7 */ /* 0x000f24000800007f */
[----:B----4-:R-:W-:Y:S05]  /*100f0*/  @!P0 BRA `(.L_x_9061) ;  /* 0xfffffffc00f08947 */ /* 0x010fea000383ffff */
[----:B------:R-:W-:Y:S05]  /*10100*/  BRA `(.L_x_9128) ;  /* 0xffffffdc00847947 */ /* 0x000fea000383ffff */
.L_x_9067:
[----:B0-----:R0:W1:Y:S02]  /*10110*/  SYNCS.PHASECHK.TRANS64.TRYWAIT P0, [R2+URZ+0x60], R5 ;  /* 0x00006005020075a7 */ /* 0x001064000800017f */
[----:B-1----:R-:W-:Y:S05]  /*10120*/  @!P0 NANOSLEEP.SYNCS 0x989680 ;  /* 0x009896800000895d */ /* 0x002fea0003900000 */
[----:B------:R-:W1:Y:S02]  /*10130*/  @!P0 SYNCS.PHASECHK.TRANS64 P0, [R2+URZ+0x60], R5 ;  /* 0x00006005020085a7 */ /* 0x000e64000800007f */
[----:B-1----:R-:W-:Y:S05]  /*10140*/  @!P0 BRA `(.L_x_9067) ;  /* 0xfffffffc00f08947 */ /* 0x002fea000383ffff */
[----:B------:R-:W-:Y:S05]  /*10150*/  BRA `(.L_x_9129) ;  /* 0xffffffe000547947 */ /* 0x000fea000383ffff */
.L_x_9078:
[----:B0-----:R0:W2:Y:S02]  /*10160*/  SYNCS.PHASECHK.TRANS64.TRYWAIT P0, [R3+URZ+0x28860], R0 ;  /* 0x02886000030075a7 */ /* 0x0010a4000800017f */
[----:B--2---:R-:W-:Y:S05]  /*10170*/  @!P0 NANOSLEEP.SYNCS 0x989680 ;  /* 0x009896800000895d */ /* 0x004fea0003900000 */
[----:B------:R-:W2:Y:S02]  /*10180*/  @!P0 SYNCS.PHASECHK.TRANS64 P0, [R3+URZ+0x28860], R0 ;  /* 0x02886000030085a7 */ /* 0x000ea4000800007f */
[----:B--2---:R-:W-:Y:S05]  /*10190*/  @!P0 BRA `(.L_x_9078) ;  /* 0xfffffffc00f08947 */ /* 0x004fea000383ffff */
[----:B------:R-:W-:Y:S05]  /*101a0*/  BRA `(.L_x_9130) ;  /* 0xffffffe400947947 */ /* 0x000fea000383ffff */
.L_x_9085:
        /* <DEDUP_REMOVED lines=8> */
.L_x_9132:
[----:B------:R-:W-:Y:S05]  /*10230*/  BSYNC B0 ;  /* 0x0000000000007941 */ /* 0x000fea0003800000 */
.L_x_9131:
[----:B------:R-:W-:Y:S05]  /*10240*/  BRA `(.L_x_9133) ;  /* 0xffffffe8008c7947 */ /* 0x000fea000383ffff */
.L_x_9088:
[----:B0-----:R0:W1:Y:S02]  /*10250*/  SYNCS.PHASECHK.TRANS64.TRYWAIT P0, [R0+URZ+0x28820], R3 ;  /* 0x02882003000075a7 */ /* 0x001064000800017f */
[----:B-1----:R-:W-:Y:S05]  /*10260*/  @!P0 NANOSLEEP.SYNCS 0x989680 ;  /* 0x009896800000895d */ /* 0x002fea0003900000 */
[----:B------:R-:W1:Y:S02]  /*10270*/  @!P0 SYNCS.PHASECHK.TRANS64 P0, [R0+URZ+0x28820], R3 ;  /* 0x02882003000085a7 */ /* 0x000e64000800007f */
[----:B-1----:R-:W-:Y:S05]  /*10280*/  @!P0 BRA `(.L_x_9088) ;  /* 0xfffffffc00f08947 */ /* 0x002fea000383ffff */
[----:B------:R-:W-:Y:S05]  /*10290*/  BRA `(.L_x_9134) ;  /* 0xffffffe800d87947 */ /* 0x000fea000383ffff */
.L_x_9089:
        /* <DEDUP_REMOVED lines=11> */
.L_x_9136:
[----:B------:R-:W-:Y:S05]  /*10350*/  BSYNC B0 ;  /* 0x0000000000007941 */ /* 0x000fea0003800000 */
.L_x_9135:
[----:B------:R-:W-:Y:S05]  /*10360*/  BRA `(.L_x_9137) ;  /* 0xffffffe800c07947 */ /* 0x000fea000383ffff */
.L_x_9092:
[----:B------:R-:W-:Y:S01]  /*10370*/  BSSY B1, `(.L_x_9138) ;  /* 0x0000006000017945 */ /* 0x000fe20003800000 */
[----:B------:R-:W-:-:S07]  /*10380*/  IMAD.MOV.U32 R15, RZ, RZ, -0x1 ;  /* 0xffffffffff0f7424 */ /* 0x000fce00078e00ff */
[----:B01----:R-:W-:Y:S05]  /*10390*/  WARPSYNC.COLLECTIVE R15, `(.L_x_9139) ;  /* 0x000000000f0c7348 */ /* 0x003fea0003c00000 */
[----:B------:R-:W-:Y:S02]  /*103a0*/  ELECT P6, UR62, PT ;  /* 0x00000000003e782f */ /* 0x000fe400038c0000 */
[----:B------:R-:W-:Y:S01]  /*103b0*/  MOV R14, UR62 ;  /* 0x0000003e000e7c02 */ /* 0x000fe20008000f00 */
[----:B01----:R-:W-:Y:S10]  /*103c0*/  ENDCOLLECTIVE ;  /* 0x000000000000791b */ /* 0x003ff40003800000 */
.L_x_9139:
[----:B------:R-:W-:Y:S05]  /*103d0*/  BSYNC B1 ;  /* 0x0000000000017941 */ /* 0x000fea0003800000 */
.L_x_9138:
[----:B------:R-:W-:Y:S05]  /*103e0*/  BRA `(.L_x_9140) ;  /* 0xffffffe800b87947 */ /* 0x000fea000383ffff */
.L_x_9094:
[----:B0-----:R0:W1:Y:S02]  /*103f0*/  SYNCS.PHASECHK.TRANS64.TRYWAIT P0, [R6+URZ], R5 ;  /* 0x00000005060075a7 */ /* 0x001064000800017f */
[----:B-1----:R-:W-:Y:S05]  /*10400*/  @!P0 NANOSLEEP.SYNCS 0x989680 ;  /* 0x009896800000895d */ /* 0x002fea0003900000 */
[----:B------:R-:W1:Y:S02]  /*10410*/  @!P0 SYNCS.PHASECHK.TRANS64 P0, [R6+URZ], R5 ;  /* 0x00000005060085a7 */ /* 0x000e64000800007f */
[----:B-1----:R-:W-:Y:S05]  /*10420*/  @!P0 BRA `(.L_x_9094) ;  /* 0xfffffffc00f08947 */ /* 0x002fea000383ffff */
[----:B------:R-:W-:Y:S05]  /*10430*/  BRA `(.L_x_9141) ;  /* 0xffffffe800f07947 */ /* 0x000fea000383ffff */
.L_x_9095:
[----:B-1----:R1:W2:Y:S02]  /*10440*/  SYNCS.PHASECHK.TRANS64.TRYWAIT P0, [R3+URZ], R2 ;  /* 0x00000002030075a7 */ /* 0x0022a4000800017f */
[----:B--2---:R-:W-:Y:S05]  /*10450*/  @!P0 NANOSLEEP.SYNCS 0x989680 ;  /* 0x009896800000895d */ /* 0x004fea0003900000 */
[----:B------:R-:W2:Y:S02]  /*10460*/  @!P0 SYNCS.PHASECHK.TRANS64 P0, [R3+URZ], R2 ;  /* 0x00000002030085a7 */ /* 0x000ea4000800007f */
[----:B--2---:R-:W-:Y:S05]  /*10470*/  @!P0 BRA `(.L_x_9095) ;  /* 0xfffffffc00f08947 */ /* 0x004fea000383ffff */
[----:B------:R-:W-:Y:S05]  /*10480*/  BRA `(.L_x_9142) ;  /* 0xffffffe800e47947 */ /* 0x000fea000383ffff */
.L_x_9097:
[----:B-1----:R1:W2:Y:S02]  /*10490*/  SYNCS.PHASECHK.TRANS64.TRYWAIT P0, [R18+URZ], R5 ;  /* 0x00000005120075a7 */ /* 0x0022a4000800017f */
[----:B--2---:R-:W-:Y:S05]  /*104a0*/  @!P0 NANOSLEEP.SYNCS 0x989680 ;  /* 0x009896800000895d */ /* 0x004fea0003900000 */
[----:B------:R-:W2:Y:S02]  /*104b0*/  @!P0 SYNCS.PHASECHK.TRANS64 P0, [R18+URZ], R5 ;  /* 0x00000005120085a7 */ /* 0x000ea4000800007f */
[----:B--2---:R-:W-:Y:S05]  /*104c0*/  @!P0 BRA `(.L_x_9097) ;  /* 0xfffffffc00f08947 */ /* 0x004fea000383ffff */
[----:B------:R-:W-:Y:S05]  /*104d0*/  BRA `(.L_x_9143) ;  /* 0xffffffe800e87947 */ /* 0x000fea000383ffff */
.L_x_9144:
        /* <DEDUP_REMOVED lines=10> */
.L_x_15320:


//--------------------- .text._ZN7cutlass13device_kernelIN5flash11enable_sm90INS1_16FlashAttnFwdSm90INS1_25CollectiveMainloopFwdSm90ILi2EN4cute5tupleIJNS5_1CILi1EEES8_S8_EEENS6_IJNS7_ILi128EEESA_SA_EEELi128ENS_6half_tEfNS_4arch4Sm90ELb1ELb0ELb0ELb1ELb0ELb0ELb0ELb1ELb1ELb1ELb0ELb0EEENS1_21CollectiveEpilogueFwdISB_S9_SC_SE_Li256ELb1ELb1ELb0ELb0EEENS1_36VarlenDynamicPersistentTileSchedulerILi128ELi128ELi256ELi128ELb0ELb1ELb1ELb1ELb1ELb1EEEEEEEEEvNT_6ParamsE --------------------------
	.section	.text._ZN7cutlass13device_kernelIN5flash11enable_sm90INS1_16FlashAttnFwdSm90INS1_25CollectiveMainloopFwdSm90ILi2EN4cute5tupleIJNS5_1CILi1EEES8_S8_EEENS6_IJNS7_ILi128EEESA_SA_EEELi128ENS_6half_tEfNS_4arch4Sm90ELb1ELb0ELb0ELb1ELb0ELb0ELb0ELb1ELb1ELb1ELb0ELb0EEENS1_21CollectiveEpilogueFwdISB_S9_SC_SE_Li256ELb1ELb1ELb0ELb0EEENS1_36VarlenDynamicPersistentTileSchedulerILi128ELi128ELi256ELi128ELb0ELb1ELb1ELb1ELb1ELb1EEEEEEEEEvNT_6ParamsE,"ax",@progbits
	.align	128
.text._ZN7cutlass13device_kernelIN5flash11enable_sm90INS1_16FlashAttnFwdSm90INS1_25CollectiveMainloopFwdSm90ILi2EN4cute5tupleIJNS5_1CILi1EEES8_S8_EEENS6_IJNS7_ILi128EEESA_SA_EEELi128ENS_6half_tEfNS_4arch4Sm90ELb1ELb0ELb0ELb1ELb0ELb0ELb0ELb1ELb1ELb1ELb0ELb0EEENS1_21CollectiveEpilogueFwdISB_S9_SC_SE_Li256ELb1ELb1ELb0ELb0EEENS1_36VarlenDynamicPersistentTileSchedulerILi128ELi128ELi256ELi128ELb0ELb1ELb1ELb1ELb1ELb1EEEEEEEEEvNT_6ParamsE:
        .type           _ZN7cutlass13device_kernelIN5flash11enable_sm90INS1_16FlashAttnFwdSm90INS1_25CollectiveMainloopFwdSm90ILi2EN4cute5tupleIJNS5_1CILi1EEES8_S8_EEENS6_IJNS7_ILi128EEESA_SA_EEELi128ENS_6half_tEfNS_4arch4Sm90ELb1ELb0ELb0ELb1ELb0ELb0ELb0ELb1ELb1ELb1ELb0ELb0EEENS1_21CollectiveEpilogueFwdISB_S9_SC_SE_Li256ELb1ELb1ELb0ELb0EEENS1_36VarlenDynamicPersistentTileSchedulerILi128ELi128ELi256ELi128ELb0ELb1ELb1ELb1ELb1ELb1EEEEEEEEEvNT_6ParamsE,@function
        .size           _ZN7cutlass13device_kernelIN5flash11enable_sm90INS1_16FlashAttnFwdSm90INS1_25CollectiveMainloopFwdSm90ILi2EN4cute5tupleIJNS5_1CILi1EEES8_S8_EEENS6_IJNS7_ILi128EEESA_SA_EEELi128ENS_6half_tEfNS_4arch4Sm90ELb1ELb0ELb0ELb1ELb0ELb0ELb0ELb1ELb1ELb1ELb0ELb0EEENS1_21CollectiveEpilogueFwdISB_S9_SC_SE_Li256ELb1ELb1ELb0ELb0EEENS1_36VarlenDynamicPersistentTileSchedulerILi128ELi128ELi256ELi128ELb0ELb1ELb1ELb1ELb1ELb1EEEEEEEEEvNT_6ParamsE,(.L_x_15321 - _ZN7cutlass13device_kernelIN5flash11enable_sm90INS1_16FlashAttnFwdSm90INS1_25CollectiveMainloopFwdSm90ILi2EN4cute5tupleIJNS5_1CILi1EEES8_S8_EEENS6_IJNS7_ILi128EEESA_SA_EEELi128ENS_6half_tEfNS_4arch4Sm90ELb1ELb0ELb0ELb1ELb0ELb0ELb0ELb1ELb1ELb1ELb0ELb0EEENS1_21CollectiveEpilogueFwdISB_S9_SC_SE_Li256ELb1ELb1ELb0ELb0EEENS1_36VarlenDynamicPersistentTileSchedulerILi128ELi128ELi256ELi128ELb0ELb1ELb1ELb1ELb1ELb1EEEEEEEEEvNT_6ParamsE)
        .other          _ZN7cutlass13device_kernelIN5flash11enable_sm90INS1_16FlashAttnFwdSm90INS1_25CollectiveMainloopFwdSm90ILi2EN4cute5tupleIJNS5_1CILi1EEES8_S8_EEENS6_IJNS7_ILi128EEESA_SA_EEELi128ENS_6half_tEfNS_4arch4Sm90ELb1ELb0ELb0ELb1ELb0ELb0ELb0ELb1ELb1ELb1ELb0ELb0EEENS1_21CollectiveEpilogueFwdISB_S9_SC_SE_Li256ELb1ELb1ELb0ELb0EEENS1_36VarlenDynamicPersistentTileSchedulerILi128ELi128ELi256ELi128ELb0ELb1ELb1ELb1ELb1ELb1EEEEEEEEEvNT_6ParamsE,@"STO_CUDA_ENTRY STV_DEFAULT"
_ZN7cutlass13device_kernelIN5flash11enable_sm90INS1_16FlashAttnFwdSm90INS1_25CollectiveMainloopFwdSm90ILi2EN4cute5tupleIJNS5_1CILi1EEES8_S8_EEENS6_IJNS7_ILi128EEESA_SA_EEELi128ENS_6half_tEfNS_4arch4Sm90ELb1ELb0ELb0ELb1ELb0ELb0ELb0ELb1ELb1ELb1ELb0ELb0EEENS1_21CollectiveEpilogueFwdISB_S9_SC_SE_Li256ELb1ELb1ELb0ELb0EEENS1_36VarlenDynamicPersistentTileSchedulerILi128ELi128ELi256ELi128ELb0ELb1ELb1ELb1ELb1ELb1EEEEEEEEEvNT_6ParamsE:
        /* <DEDUP_REMOVED lines=17> */
.L_x_9146:
[----:B------:R-:W-:Y:S05]  /*0110*/  BSYNC B0 ;  /* 0x0000000000007941 */ /* 0x000fea0003800000 */
.L_x_9145:
        /* <DEDUP_REMOVED lines=40> */
.L_x_9147:
        /* <DEDUP_REMOVED lines=22> */
.L_x_9148:
        /* <DEDUP_REMOVED lines=18> */
.L_x_9149:
        /* <DEDUP_REMOVED lines=22> */
.L_x_9150:
        /* <DEDUP_REMOVED lines=22> */
.L_x_9151:
        /* <DEDUP_REMOVED lines=8> */
.L_x_9153:
        /* <DEDUP_REMOVED lines=21> */
[----:B------:R-:W-:-:S04]  /*0ab0*/  LEA.HI R3, R0, R197, RZ, 0x7 ;  /* 0x000000c500037211 */ /* 0x000fc800078f38ff */
[----:B------:R-:W-:Y:S02]  /*0ac0*/  LOP3.LUT R2, R3, 0xffffff80, RZ, 0xc0, !PT ;  /* 0xffffff8003027812 */ /* 0x000fe400078ec0ff */
[----:B------:R-:W-:-:S03]  /*0ad0*/  LEA.HI R4, R0, R197, RZ, 0x5 ;  /* 0x000000c500047211 */ /* 0x000fc600078f28ff */
[----:B------:R-:W-:Y:S02]  /*0ae0*/  IMAD.IADD R191, R197, 0x1, -R2 ;  /* 0x00000001c5bf7824 */ /* 0x000fe400078e0a02 */
[----:B------:R-:W-:-:S03]  /*0af0*/  IMAD.SHL.U32 R6, R4, 0x20, RZ ;  /* 0x0000002004067824 */ /* 0x000fc600078e00ff */
[----:B------:R-:W-:Y:S02]  /*0b00*/  SHF.R.S32.HI R8, RZ, 0x1f, R191 ;  /* 0x0000001fff087819 */ /* 0x000fe400000114bf */
[----:B------:R-:W-:Y:S02]  /*0b10*/  LEA.HI R2, R0, R197, RZ, 0x4 ;  /* 0x000000c500027211 */ /* 0x000fe400078f20ff */
[----:B------:R-:W-:Y:S02]  /*0b20*/  LEA.HI R9, R8, R191, RZ, 0x2 ;  /* 0x000000bf08097211 */ /* 0x000fe400078f10ff */
[----:B------:R-:W-:Y:S02]  /*0b30*/  LEA.HI R10, R0, R197, RZ, 0x2 ;  /* 0x000000c5000a7211 */ /* 0x000fe400078f10ff */
[----:B------:R-:W-:Y:S02]  /*0b40*/  LOP3.LUT R7, R6, 0xfffffc00, RZ, 0xc0, !PT ;  /* 0xfffffc0006077812 */ /* 0x000fe400078ec0ff */
[----:B------:R-:W-:-:S02]  /*0b50*/  SHF.R.S32.HI R6, RZ, 0x2, R9 ;  /* 0x00000002ff067819 */ /* 0x000fc40000011409 */
[----:B------:R-:W-:Y:S02]  /*0b60*/  SHF.R.S32.HI R11, RZ, 0x1f, R9 ;  /* 0x0000001fff0b7819 */ /* 0x000fe40000011409 */
[----:B------:R-:W-:Y:S02]  /*0b70*/  SHF.R.S32.HI R5, RZ, 0x4, R2 ;  /* 0x00000004ff057819 */ /* 0x000fe40000011402 */
[----:B------:R-:W-:Y:S02]  /*0b80*/  LOP3.LUT R4, R2, 0x3fffff0, RZ, 0xc0, !PT ;  /* 0x03fffff002047812 */ /* 0x000fe400078ec0ff */
[----:B------:R-:W-:Y:S02]  /*0b90*/  LOP3.LUT R10, R10, 0xfffffffc, RZ, 0xc0, !PT ;  /* 0xfffffffc0a0a7812 */ /* 0x000fe400078ec0ff */
[----:B------:R-:W-:Y:S02]  /*0ba0*/  LEA.HI R0, R0, R197, RZ, 0x3 ;  /* 0x000000c500007211 */ /* 0x000fe400078f18ff */
[----:B------:R-:W-:-:S02]  /*0bb0*/  LEA.HI R11, R11, R6, RZ, 0x3 ;  /* 0x000000060b0b7211 */ /* 0x000fc400078f18ff */
[----:B------:R-:W-:Y:S01]  /*0bc0*/  SHF.R.S32.HI R192, RZ, 0x7, R3 ;  /* 0x00000007ffc07819 */ /* 0x000fe20000011403 */
[C---:B------:R-:W-:Y:S01]  /*0bd0*/  IMAD.IADD R4, R197.reuse, 0x1, -R4 ;  /* 0x00000001c5047824 */ /* 0x040fe200078e0a04 */
[----:B------:R-:W-:Y:S01]  /*0be0*/  LEA.HI R2, R2, R5, RZ, 0x1 ;  /* 0x0000000502027211 */ /* 0x000fe200078f08ff */
[----:B------:R-:W-:Y:S01]  /*0bf0*/  IMAD.IADD R10, R197, 0x1, -R10 ;  /* 0x00000001c50a7824 */ /* 0x000fe200078e0a0a */
[----:B------:R-:W-:Y:S02]  /*0c00*/  LOP3.LUT R186, R0, 0xfffffff8, RZ, 0xc0, !PT ;  /* 0xfffffff800ba7812 */ /* 0x000fe400078ec0ff */
[----:B------:R-:W-:Y:S02]  /*0c10*/  LOP3.LUT R11, R11, 0xfffffff8, RZ, 0xc0, !PT ;  /* 0xfffffff80b0b7812 */ /* 0x000fe400078ec0ff */
[----:B------:R-:W-:Y:S02]  /*0c20*/  LEA.HI R8, R8, R191, RZ, 0x5 ;  /* 0x000000bf08087211 */ /* 0x000fe400078f28ff */
[----:B------:R-:W-:Y:S01]  /*0c30*/  LEA.HI R3, R3, R192, RZ, 0x1 ;  /* 0x000000c003037211 */ /* 0x000fe200078f08ff */
[----:B------:R-:W-:Y:S01]  /*0c40*/  IMAD R7, R4, 0x40, R7 ;  /* 0x0000004004077824 */ /* 0x000fe200078e0207 */
[----:B------:R-:W-:Y:S01]  /*0c50*/  LOP3.LUT R2, R2, 0x1ffffffe, RZ, 0xc0, !PT ;  /* 0x1ffffffe02027812 */ /* 0x000fe200078ec0ff */
[----:B------:R-:W-:Y:S01]  /*0c60*/  IMAD.IADD R186, R197, 0x1, -R186 ;  /* 0x00000001c5ba7824 */ /* 0x000fe200078e0aba */
[----:B------:R-:W-:Y:S01]  /*0c70*/  SHF.R.S32.HI R8, RZ, 0x5, R8 ;  /* 0x00000005ff087819 */ /* 0x000fe20000011408 */
[----:B------:R-:W-:Y:S01]  /*0c80*/  IMAD.IADD R11, R6, 0x1, -R11 ;  /* 0x00000001060b7824 */ /* 0x000fe200078e0a0b */
[----:B------:R-:W-:-:S02]  /*0c90*/  LEA.HI R4, R10, R10, RZ, 0x1 ;  /* 0x0000000a0a047211 */ /* 0x000fc400078f08ff */
[----:B------:R-:W-:Y:S01]  /*0ca0*/  LOP3.LUT R3, R3, 0x3fffffe, RZ, 0xc0, !PT ;  /* 0x03fffffe03037812 */ /* 0x000fe200078ec0ff */
[----:B------:R-:W-:Y:S01]  /*0cb0*/  IMAD.IADD R2, R5, 0x1, -R2 ;  /* 0x0000000105027824 */ /* 0x000fe200078e0a02 */
[----:B------:R-:W-:Y:S01]  /*0cc0*/  LOP3.LUT R5, R4, 0x1ffffffe, RZ, 0xc0, !PT ;  /* 0x1ffffffe04057812 */ /* 0x000fe200078ec0ff */
[----:B------:R-:W-:Y:S02]  /*0cd0*/  IMAD.SHL.U32 R19, R186, 0x8, RZ ;  /* 0x00000008ba137824 */ /* 0x000fe400078e00ff */
[----:B------:R-:W-:Y:S02]  /*0ce0*/  IMAD R8, R8, 0x10, R11 ;  /* 0x0000001008087824 */ /* 0x000fe400078e020b */
[----:B------:R-:W-:Y:S01]  /*0cf0*/  IMAD.IADD R3, R192, 0x1, -R3 ;  /* 0x00000001c0037824 */ /* 0x000fe200078e0a03 */
[----:B------:R-:W-:Y:S01]  /*0d00*/  LOP3.LUT R22, R9, 0x7ffffffc, RZ, 0xc0, !PT ;  /* 0x7ffffffc09167812 */ /* 0x000fe200078ec0ff */
[----:B------:R-:W-:Y:S02]  /*0d10*/  VIADD R185, R19, 0x40 ;  /* 0x0000004013b97836 */ /* 0x000fe40000000000 */
[----:B------:R-:W-:-:S02]  /*0d20*/  IMAD.IADD R10, R10, 0x1, -R5 ;  /* 0x000000010a0a7824 */ /* 0x000fc400078e0a05 */
[----:B------:R-:W-:Y:S01]  /*0d30*/  IMAD R193, R3, 0x40, R8 ;  /* 0x0000004003c17824 */ /* 0x000fe200078e0208 */
[----:B------:R-:W-:Y:S01]  /*0d40*/  SHF.R.S32.HI R189, RZ, 0x3, R0 ;  /* 0x00000003ffbd7819 */ /* 0x000fe20000011400 */
[----:B------:R-:W-:Y:S01]  /*0d50*/  IMAD R194, R2, 0x8, R7 ;  /* 0x0000000802c27824 */ /* 0x000fe200078e0207 */
[----:B------:R-:W-:Y:S01]  /*0d60*/  SHF.R.S32.HI R196, RZ, 0x1f, R19 ;  /* 0x0000001fffc47819 */ /* 0x000fe20000011413 */
[----:B------:R-:W-:Y:S01]  /*0d70*/  IMAD.MOV.U32 R190, RZ, RZ, RZ ;  /* 0x000000ffffbe7224 */ /* 0x000fe200078e00ff */
[----:B------:R-:W-:Y:S01]  /*0d80*/  SHF.R.S32.HI R195, RZ, 0x1f, R185 ;  /* 0x0000001fffc37819 */ /* 0x000fe200000114b9 */
[----:B------:R-:W-:Y:S02]  /*0d90*/  IMAD.IADD R22, R191, 0x1, -R22 ;  /* 0x00000001bf167824 */ /* 0x000fe400078e0a16 */
[----:B------:R-:W-:Y:S01]  /*0da0*/  IMAD R23, R10, 0x8, R193 ;  /* 0x000000080a177824 */ /* 0x000fe200078e02c1 */
[----:B------:R-:W-:Y:S01]  /*0db0*/  UMOV UR36, URZ ;  /* 0x0000003f00247c82 */ /* 0x000fe20008000000 */
[----:B------:R-:W-:Y:S01]  /*0dc0*/  UMOV UR37, URZ ;  /* 0x0000003f00257c82 */ /* 0x000fe20008000000 */
[----:B--2---:R-:W-:-:S07]  /*0dd0*/  LOP3.LUT R18, R12, 0x1, RZ, 0xfc, !PT ;  /* 0x000000010c127812 */ /* 0x004fce00078efcff */
.L_x_9207:
[----:B0---4-:R-:W0:Y:S01]  /*0de0*/  LDC.64 R2, c[0x0][0xc88] ;  /* 0x00032200ff027b82 */ /* 0x011e220000000a00 */
[----:B------:R-:W-:Y:S01]  /*0df0*/  ULDC.64 UR4, c[0x0][0xa28] ;  /* 0x00028a0000047ab9 */ /* 0x000fe20000000a00 */
[----:B------:R-:W-:Y:S01]  /*0e00*/  ULDC.64 UR6, c[0x0][0xa18] ;  /* 0x0002860000067ab9 */ /* 0x000fe20000000a00 */
[----:B------:R-:W-:Y:S01]  /*0e10*/  IMAD.MOV.U32 R7, RZ, RZ, RZ ;  /* 0x000000ffff077224 */ /* 0x000fe200078e00ff */
[----:B------:R-:W-:Y:S01]  /*0e20*/  ULDC.64 UR8, c[0x0][0xa20] ;  /* 0x0002880000087ab9 */ /* 0x000fe20000000a00 */
[----:B0-----:R-:W-:-:S05]  /*0e30*/  IMAD.WIDE R2, R47, 0x4, R2 ;  /* 0x000000042f027825 */ /* 0x001fca00078e0202 */
[----:B--2---:R-:W2:Y:S01]  /*0e40*/  LDG.E R184, desc[UR40][R2.64] ;  /* 0x0000002802b87981 */ /* 0x004ea2000c1e1900 */
[----:B------:R-:W-:Y:S02]  /*0e50*/  ISETP.NE.U32.AND P0, PT, RZ, UR4, PT ;  /* 0x00000004ff007c0c */ /* 0x000fe4000bf05070 */
[----:B------:R-:W-:Y:S02]  /*0e60*/  ISETP.NE.U32.AND P1, PT, RZ, UR6, PT ;  /* 0x00000006ff007c0c */ /* 0x000fe4000bf25070 */
[----:B------:R-:W-:Y:S02]  /*0e70*/  ISETP.NE.AND.EX P0, PT, RZ, UR5, PT, P0 ;  /* 0x00000005ff007c0c */ /* 0x000fe4000bf05300 */
[----:B------:R-:W-:Y:S02]  /*0e80*/  ISETP.NE.AND.EX P1, PT, RZ, UR7, PT, P1 ;  /* 0x00000007ff007c0c */ /* 0x000fe4000bf25310 */
[----:B--2---:R-:W-:-:S09]  /*0e90*/  SHF.R.S32.HI R188, RZ, 0x1f, R184 ;  /* 0x0000001fffbc7819 */ /* 0x004fd200000114b8 */
[----:B---3--:R-:W-:Y:S01]  /*0ea0*/  @P0 LEA R4, P2, R184, UR4, 0x2 ;  /* 0x00000004b8040c11 */ /* 0x008fe2000f8410ff */
[----:B------:R-:W-:-:S03]  /*0eb0*/  ULDC UR4, c[0x0][0x288] ;  /* 0x0000a20000047ab9 */ /* 0x000fc60000000800 */
[C-C-:B------:R-:W-:Y:S02]  /*0ec0*/  @P0 LEA.HI.X R5, R184.reuse, UR5, R188.reuse, 0x2, P2 ;  /* 0x00000005b8050c11 */ /* 0x140fe400090f14bc */
[C---:B------:R-:W-:Y:S01]  /*0ed0*/  @P1 LEA R2, P2, R184.reuse, UR6, 0x2 ;  /* 0x00000006b8021c11 */ /* 0x040fe2000f8410ff */
[----:B------:R-:W-:Y:S01]  /*0ee0*/  IMAD.U32 R17, RZ, RZ, UR4 ;  /* 0x00000004ff117e24 */ /* 0x000fe2000f8e00ff */
[----:B------:R-:W-:Y:S01]  /*0ef0*/  ULDC.64 UR4, c[0x0][0x418] ;  /* 0x0001060000047ab9 */ /* 0x000fe20000000a00 */
[----:B------:R0:W5:Y:S01]  /*0f00*/  @P0 LDG.E R7, desc[UR40][R4.64] ;  /* 0x0000002804070981 */ /* 0x000162000c1e1900 */
[----:B------:R-:W-:-:S05]  /*0f10*/  @P1 LEA.HI.X R3, R184, UR7, R188, 0x2, P2 ;  /* 0x00000007b8031c11 */ /* 0x000fca00090f14bc */
[----:B------:R0:W5:Y:S01]  /*0f20*/  @P1 LDG.E R17, desc[UR40][R2.64] ;  /* 0x0000002802111981 */ /* 0x000162000c1e1900 */
[----:B------:R-:W-:Y:S01]  /*0f30*/  UISETP.NE.U32.AND UP0, UPT, UR4, URZ, UPT ;  /* 0x0000003f0400728c */ /* 0x000fe2000bf05070 */
[----:B------:R-:W-:Y:S02]  /*0f40*/  ISETP.NE.U32.AND P2, PT, RZ, UR8, PT ;  /* 0x00000008ff007c0c */ /* 0x000fe4000bf45070 */
[----:B------:R-:W-:Y:S01]  /*0f50*/  ULDC UR4, c[0x0][0x424] ;  /* 0x0001090000047ab9 */ /* 0x000fe20000000800 */
[----:B------:R-:W-:Y:S01]  /*0f60*/  UISETP.NE.AND.EX UP0, UPT, UR5, URZ, UPT, UP0 ;  /* 0x0000003f0500728c */ /* 0x000fe2000bf05300 */
[----:B------:R-:W-:Y:S02]  /*0f70*/  ISETP.NE.AND.EX P2, PT, RZ, UR9, PT, P2 ;  /* 0x00000009ff007c0c */ /* 0x000fe4000bf45320 */
[----:B------:R-:W-:Y:S01]  /*0f80*/  ULDC UR5, c[0x0][0x2f0] ;  /* 0x0000bc0000057ab9 */ /* 0x000fe20000000800 */
[----:B------:R-:W-:-:S04]  /*0f90*/  USEL UR4, UR4, 0x1, UP0 ;  /* 0x0000000104047887 */ /* 0x000fc80008000000 */
[----:B------:R-:W-:Y:S01]  /*0fa0*/  UIMAD UR4, UR4, UR5, URZ ;  /* 0x00000005040472a4 */ /* 0x000fe2000f8e023f */
[----:B0-----:R-:W-:Y:S11]  /*0fb0*/  @P1 BRA `(.L_x_9154) ;  /* 0x0000000000241947 */ /* 0x001ff60003800000 */
        /* <DEDUP_REMOVED lines=9> */
.L_x_9154:
[----:B------:R-:W-:Y:S02]  /*1050*/  IMAD.U32 R16, RZ, RZ, UR4 ;  /* 0x00000004ff107e24 */ /* 0x000fe4000f8e00ff */
[----:B------:R-:W-:Y:S01]  /*1060*/  IMAD.MOV.U32 R187, RZ, RZ, R46 ;  /* 0x000000ffffbb7224 */ /* 0x000fe200078e002e */
[----:B------:R-:W-:Y:S06]  /*1070*/  @!P2 BRA `(.L_x_9155) ;  /* 0x000000000010a947 */ /* 0x000fec0003800000 */
[----:B------:R-:W-:-:S04]  /*1080*/  LEA R2, P0, R184, UR8, 0x2 ;  /* 0x00000008b8027c11 */ /* 0x000fc8000f8010ff */
[----:B------:R-:W-:-:S05]  /*1090*/  LEA.HI.X R3, R184, UR9, R188, 0x2, P0 ;  /* 0x00000009b8037c11 */ /* 0x000fca00080f14bc */
[----:B------:R0:W5:Y:S01]  /*10a0*/  LDG.E R16, desc[UR40][R2.64] ;  /* 0x0000002802107981 */ /* 0x000162000c1e1900 */
[----:B------:R-:W-:Y:S05]  /*10b0*/  BRA `(.L_x_9156) ;  /* 0x0000000000247947 */ /* 0x000fea0003800000 */
.L_x_9155:
[----:B------:R-:W-:Y:S02]  /*10c0*/  ULDC.64 UR4, c[0x0][0xa08] ;  /* 0x0002820000047ab9 */ /* 0x000fe40000000a00 */
[----:B------:R-:W-:-:S04]  /*10d0*/  ISETP.NE.U32.AND P0, PT, RZ, UR4, PT ;  /* 0x00000004ff007c0c */ /* 0x000fc8000bf05070 */
[----:B------:R-:W-:-:S13]  /*10e0*/  ISETP.NE.AND.EX P0, PT, RZ, UR5, PT, P0 ;  /* 0x00000005ff007c0c */ /* 0x000fda000bf05300 */
[----:B------:R-:W-:Y:S05]  /*10f0*/  @!P0 BRA `(.L_x_9156) ;  /* 0x0000000000148947 */ /* 0x000fea0003800000 */
[----:B------:R-:W0:Y:S02]  /*1100*/  LDC.64 R2, c[0x0][0xa08] ;  /* 0x00028200ff027b82 */ /* 0x000e240000000a00 */
[----:B0-----:R-:W-:-:S05]  /*1110*/  IMAD.WIDE R2, R184, 0x4, R2 ;  /* 0x00000004b8027825 */ /* 0x001fca00078e0202 */
[----:B------:R-:W2:Y:S04]  /*1120*/  LDG.E R16, desc[UR40][R2.64] ;  /* 0x0000002802107981 */ /* 0x000ea8000c1e1900 */
[----:B------:R-:W2:Y:S02]  /*1130*/  LDG.E R5, desc[UR40][R2.64+0x4] ;  /* 0x0000042802057981 */ /* 0x000ea4000c1e1900 */
[----:B--2---:R-:W-:-:S07]  /*1140*/  IMAD.IADD R16, R5, 0x1, -R16 ;  /* 0x0000000105107824 */ /* 0x004fce00078e0a10 */
.L_x_9156:
[----:B------:R-:W1:Y:S01]  /*1150*/  LDC R0, c[0x0][0x448] ;  /* 0x00011200ff007b82 */ /* 0x000e620000000800 */
[----:B0-----:R-:W-:Y:S01]  /*1160*/  IMAD.SHL.U32 R2, R45, 0x80, RZ ;  /* 0x000000802d027824 */ /* 0x001fe200078e00ff */
[----:B------:R-:W-:Y:S01]  /*1170*/  CS2R R20, SRZ ;  /* 0x0000000000147805 */ /* 0x000fe2000001ff00 */
[----:B-----5:R-:W-:Y:S01]  /*1180*/  IMAD.IADD R16, R16, 0x1, -R7 ;  /* 0x0000000110107824 */ /* 0x020fe200078e0a07 */
[----:B------:R-:W-:Y:S02]  /*1190*/  CS2R R150, SRZ ;  /* 0x0000000000967805 */ /* 0x000fe4000001ff00 */
[----:B------:R-:W-:Y:S02]  /*11a0*/  CS2R R148, SRZ ;  /* 0x0000000000947805 */ /* 0x000fe4000001ff00 */
[----:B------:R-:W-:Y:S02]  /*11b0*/  CS2R R146, SRZ ;  /* 0x0000000000927805 */ /* 0x000fe4000001ff00 */
[----:B------:R-:W-:-:S02]  /*11c0*/  CS2R R144, SRZ ;  /* 0x0000000000907805 */ /* 0x000fc4000001ff00 */
[----:B------:R-:W-:Y:S02]  /*11d0*/  IADD3 R5, R16, 0x80, -R17 ;  /* 0x0000008010057810 */ /* 0x000fe40007ffe811 */
        /* <DEDUP_REMOVED lines=15> */
[----:B-1----:R-:W-:Y:S01]  /*12d0*/  ISETP.NE.AND P0, PT, R0, 0x1, PT ;  /* 0x000000010000780c */ /* 0x002fe20003f05270 */
[----:B------:R-:W-:Y:S01]  /*12e0*/  VIADD R0, R2, 0x7f ;  /* 0x0000007f02007836 */ /* 0x000fe20000000000 */
        /* <DEDUP_REMOVED lines=11> */
[----:B------:R-:W0:Y:S01]  /*13a0*/  @P0 LDC R3, c[0x0][0x44c] ;  /* 0x00011300ff030b82 */ /* 0x000e220000000800 */
[----:B------:R-:W-:Y:S01]  /*13b0*/  CS2R R90, SRZ ;  /* 0x00000000005a7805 */ /* 0x000fe2000001ff00 */
[----:B------:R-:W-:Y:S02]  /*13c0*/  IMAD.MOV.U32 R89, RZ, RZ, RZ ;  /* 0x000000ffff597224 */ /* 0x000fe400078e00ff */
[----:B------:R-:W-:-:S04]  /*13d0*/  IMAD.MOV.U32 R8, RZ, RZ, RZ ;  /* 0x000000ffff087224 */ /* 0x000fc800078e00ff */
[----:B------:R-:W1:Y:S01]  /*13e0*/  @P0 LDC R4, c[0x0][0x450] ;  /* 0x00011400ff040b82 */ /* 0x000e620000000800 */
[----:B0-----:R-:W-:-:S05]  /*13f0*/  @P0 IMAD.HI.U32 R3, R0, R3, RZ ;  /* 0x0000000300030227 */ /* 0x001fca00078e00ff */
[----:B-1----:R-:W-:Y:S01]  /*1400*/  @P0 SHF.R.U32.HI R0, RZ, R4, R3 ;  /* 0x00000004ff000219 */ /* 0x002fe20000011603 */
[----:B------:R-:W-:Y:S01]  /*1410*/  VIADD R3, R16, 0x7f ;  /* 0x0000007f10037836 */ /* 0x000fe20000000000 */
[----:B------:R-:W-:-:S03]  /*1420*/  PLOP3.LUT P0, PT, PT, PT, PT, 0x80, 0x0 ;  /* 0x000000000000781c */ /* 0x000fc60003f0f070 */
[----:B------:R-:W-:Y:S01]  /*1430*/  IMAD.IADD R5, R5, 0x1, R0 ;  /* 0x0000000105057824 */ /* 0x000fe200078e0200 */
[----:B------:R-:W-:-:S04]  /*1440*/  SHF.R.S32.HI R0, RZ, 0x1f, R3 ;  /* 0x0000001fff007819 */ /* 0x000fc80000011403 */
[----:B------:R-:W-:Y:S02]  /*1450*/  SHF.R.S32.HI R4, RZ, 0x1f, R5 ;  /* 0x0000001fff047819 */ /* 0x000fe40000011405 */
[----:B------:R-:W-:Y:S01]  /*1460*/  LEA.HI R0, R0, R3, RZ, 0x7 ;  /* 0x0000000300007211 */ /* 0x000fe200078f38ff */
[----:B------:R-:W-:Y:S01]  /*1470*/  IMAD.MOV.U32 R3, RZ, RZ, RZ ;  /* 0x000000ffff037224 */ /* 0x000fe200078e00ff */
[----:B------:R-:W-:Y:S02]  /*1480*/  LEA.HI R4, R4, R5, RZ, 0x7 ;  /* 0x0000000504047211 */ /* 0x000fe400078f38ff */
[----:B------:R-:W-:Y:S02]  /*1490*/  SHF.R.S32.HI R0, RZ, 0x7, R0 ;  /* 0x00000007ff007819 */ /* 0x000fe40000011400 */
[----:B------:R-:W-:-:S04]  /*14a0*/  SHF.R.S32.HI R5, RZ, 0x7, R4 ;  /* 0x00000007ff057819 */ /* 0x000fc80000011404 */
[----:B------:R-:W-:-:S04]  /*14b0*/  VIMNMX R88, R0, R5, PT ;  /* 0x0000000500587248 */ /* 0x000fc80003fe0100 */
[----:B------:R-:W-:-:S13]  /*14c0*/  ISETP.GE.AND P1, PT, R88, 0x1, PT ;  /* 0x000000015800780c */ /* 0x000fda0003f26270 */
        /* <DEDUP_REMOVED lines=32> */
.L_x_9158:
[----:B------:R-:W-:Y:S02]  /*16d0*/  LEA.HI R0, R190, R190, RZ, 0x1 ;  /* 0x000000bebe007211 */ /* 0x000fe400078f08ff */
[----:B------:R-:W-:Y:S02]  /*16e0*/  ISETP.NE.AND P0, PT, R18, 0x3, PT ;  /* 0x000000031200780c */ /* 0x000fe40003f05270 */
[----:B------:R-:W-:-:S05]  /*16f0*/  LOP3.LUT R3, R0, 0xfffffffe, RZ, 0xc0, !PT ;  /* 0xfffffffe00037812 */ /* 0x000fca00078ec0ff */
[----:B------:R-:W-:-:S05]  /*1700*/  IMAD.IADD R0, R190, 0x1, -R3 ;  /* 0x00000001be007824 */ /* 0x000fca00078e0a03 */
[----:B------:R-:W-:-:S04]  /*1710*/  SHF.L.U32 R0, R0, 0x1f, RZ ;  /* 0x0000001f00007819 */ /* 0x000fc800000006ff */
[----:B------:R-:W0:Y:S02]  /*1720*/  SYNCS.PHASECHK.TRANS64.TRYWAIT P1, [UR38+0x28800], R0 ;  /* 0x02880000ff0075a7 */ /* 0x000e240008020166 */
[----:B0-----:R-:W-:Y:S05]  /*1730*/  @!P1 BRA `(.L_x_9159) ;  /* 0x000000f800109947 */ /* 0x001fea0003800000 */
.L_x_9329:
[----:B------:R-:W-:Y:S05]  /*1740*/  @!P0 BRA `(.L_x_9160) ;  /* 0x0000000000048947 */ /* 0x000fea0003800000 */
[----:B------:R-:W-:Y:S01]  /*1750*/  BPT.TRAP 0x1 ;  /* 0x000000040000795c */ /* 0x000fe20000300000 */
.L_x_9160:
[----:B0-----:R-:W-:Y:S02]  /*1760*/  IMAD.U32 R3, RZ, RZ, UR37 ;  /* 0x00000025ff037e24 */ /* 0x001fe4000f8e00ff */
[----:B------:R-:W-:-:S03]  /*1770*/  IMAD.U32 R0, RZ, RZ, UR36 ;  /* 0x00000024ff007e24 */ /* 0x000fc6000f8e00ff */
[----:B------:R-:W-:Y:S02]  /*1780*/  LEA R3, R3, UR38, 0x3 ;  /* 0x0000002603037c11 */ /* 0x000fe4000f8e18ff */
[----:B------:R-:W-:-:S04]  /*1790*/  SHF.L.U32 R0, R0, 0x1f, RZ ;  /* 0x0000001f00007819 */ /* 0x000fc800000006ff */
[----:B------:R0:W1:Y:S01]  /*17a0*/  SYNCS.PHASECHK.TRANS64.TRYWAIT P2, [R3+URZ+0x28830], R0 ;  /* 0x02883000030075a7 */ /* 0x000062000804017f */
[----:B------:R-:W-:Y:S05]  /*17b0*/  @!P0 BRA `(.L_x_9161) ;  /* 0x0000000000048947 */ /* 0x000fea0003800000 */
[----:B------:R-:W-:Y:S01]  /*17c0*/  BPT.TRAP 0x1 ;  /* 0x000000040000795c */ /* 0x000fe20000300000 */
.L_x_9161:
[----:B------:R-:W2:Y:S02]  /*17d0*/  S2R R4, SR_TID.X ;  /* 0x0000000000047919 */ /* 0x000ea40000002100 */
[----:B--2---:R-:W-:Y:S01]  /*17e0*/  LOP3.LUT P1, RZ, R4, 0x7f, RZ, 0xc0, !PT ;  /* 0x0000007f04ff7812 */ /* 0x004fe2000782c0ff */
[----:B-1----:R-:W-:-:S12]  /*17f0*/  @P2 BRA `(.L_x_9162) ;  /* 0x0000000000082947 */ /* 0x002fd80003800000 */
[----:B------:R-:W1:Y:S02]  /*1800*/  SYNCS.PHASECHK.TRANS64.TRYWAIT P2, [R3+URZ+0x28830], R0 ;  /* 0x02883000030075a7 */ /* 0x000e64000804017f */
[----:B-1----:R-:W-:Y:S05]  /*1810*/  @!P2 BRA `(.L_x_9163) ;  /* 0x000000f400f0a947 */ /* 0x002fea0003800000 */
.L_x_9162:
[----:B------:R-:W-:Y:S05]  /*1820*/  WARPSYNC.ALL ;  /* 0x0000000000007948 */ /* 0x000fea0003800000 */
[----:B------:R-:W-:Y:S01]  /*1830*/  UIADD3 UR4, UR38, 0x18400, URZ ;  /* 0x0001840026047890 */ /* 0x000fe2000fffe03f */
[----:B------:R-:W-:Y:S01]  /*1840*/  WARPGROUP.ARRIVE ;  /* 0x00000000000079c5 */ /* 0x000fe20000000000 */
[----:B------:R-:W-:Y:S01]  /*1850*/  ULOP3.LUT UR32, UR43, 0x10000, URZ, 0xfc, !UPT ;  /* 0x000100002b207892 */ /* 0x000fe2000f8efc3f */
[----:B01----:R-:W0:Y:S01]  /*1860*/  LDC R0, c[0x0][0x448] ;  /* 0x00011200ff007b82 */ /* 0x003e220000000800 */
[----:B------:R-:W-:Y:S01]  /*1870*/  USHF.R.U32.HI UR4, URZ, 0x4, UR4 ;  /* 0x000000043f047899 */ /* 0x000fe20008011604 */
[----:B------:R-:W-:Y:S01]  /*1880*/  @!P1 VIADD R3, R3, 0x28840 ;  /* 0x0002884003039836 */ /* 0x000fe20000000000 */
[----:B------:R-:W-:Y:S01]  /*1890*/  UMOV UR33, 0x40000040 ;  /* 0x4000004000217882 */ /* 0x000fe20000000000 */
[----:B------:R-:W-:Y:S01]  /*18a0*/  UMOV UR35, 0x40000040 ;  /* 0x4000004000237882 */ /* 0x000fe20000000000 */
[----:B------:R-:W-:Y:S01]  /*18b0*/  ULOP3.LUT UR4, UR4, 0x3fff, URZ, 0xc0, !UPT ;  /* 0x00003fff04047892 */ /* 0x000fe2000f8ec03f */
[----:B------:R-:W-:Y:S01]  /*18c0*/  CS2R R150, SRZ ;  /* 0x0000000000967805 */ /* 0x000fe2000001ff00 */
        /* <DEDUP_REMOVED lines=18> */
[----:B0-----:R-:W-:Y:S01]  /*19f0*/  ISETP.NE.AND P2, PT, R0, 0x1, PT ;  /* 0x000000010000780c */ /* 0x001fe20003f45270 */
[----:B------:R-:W-:Y:S01]  /*1a00*/  UIADD3 UR14, UR34, 0x6, URZ ;  /* 0x00000006220e7890 */ /* 0x000fe2000fffe03f */
[----:B------:R-:W-:Y:S01]  /*1a10*/  IMAD.IADD R0, R23, 0x1, R2 ;  /* 0x0000000117007824 */ /* 0x000fe200078e0202 */
        /* <DEDUP_REMOVED lines=11> */
[----:B------:R-:W0:Y:S01]  /*1ad0*/  @P2 LDC R5, c[0x0][0x44c] ;  /* 0x00011300ff052b82 */ /* 0x000e220000000800 */
        /* <DEDUP_REMOVED lines=9> */
[----:B------:R-:W1:Y:S01]  /*1b70*/  @P2 LDC R7, c[0x0][0x450] ;  /* 0x00011400ff072b82 */ /* 0x000e620000000800 */
[----:B------:R-:W-:Y:S01]  /*1b80*/  UIADD3 UR30, UR34, 0x406, URZ ;  /* 0x00000406221e7890 */ /* 0x000fe2000fffe03f */
[----:B------:R-:W-:Y:S01]  /*1b90*/  CS2R R128, SRZ ;  /* 0x0000000000807805 */ /* 0x000fe2000001ff00 */
[----:B------:R-:W-:Y:S01]  /*1ba0*/  UMOV UR29, 0x40000040 ;  /* 0x40000040001d7882 */ /* 0x000fe20000000000 */
[----:B------:R-:W-:Y:S01]  /*1bb0*/  UMOV UR31, 0x40000040 ;  /* 0x40000040001f7882 */ /* 0x000fe20000000000 */
[----:B------:R-:W-:-:S02]  /*1bc0*/  CS2R R126, SRZ ;  /* 0x00000000007e7805 */ /* 0x000fc4000001ff00 */
[----:B------:R-:W-:Y:S01]  /*1bd0*/  CS2R R124, SRZ ;  /* 0x00000000007c7805 */ /* 0x000fe2000001ff00 */
[----:B0-----:R-:W-:-:S04]  /*1be0*/  @P2 IMAD.HI.U32 R4, R0, R5, RZ ;  /* 0x0000000500042227 */ /* 0x001fc800078e00ff */
[----:B------:R-:W-:-:S04]  /*1bf0*/  IMAD.MOV.U32 R5, RZ, RZ, -0x80 ;  /* 0xffffff80ff057424 */ /* 0x000fc800078e00ff */
[----:B------:R-:W-:Y:S01]  /*1c00*/  IMAD R5, R88, R5, 0x80 ;  /* 0x0000008058057424 */ /* 0x000fe200078e0205 */
[----:B-1----:R-:W-:-:S03]  /*1c10*/  @P2 SHF.R.U32.HI R0, RZ, R7, R4 ;  /* 0x00000007ff002219 */ /* 0x002fc60000011604 */
[----:B------:R-:W-:Y:S02]  /*1c20*/  VIADD R7, R5, 0x1 ;  /* 0x0000000105077836 */ /* 0x000fe40000000000 */
[----:B------:R-:W-:Y:S01]  /*1c30*/  IMAD.IADD R5, R16, 0x1, R5 ;  /* 0x0000000110057824 */ /* 0x000fe200078e0205 */
[----:B------:R-:W0:Y:S01]  /*1c40*/  SHFL.IDX PT, R6, R0, 0x1, 0x1c1f ;  /* 0x003c1f0000067f89 */ /* 0x000e2200000e0000 */
[C---:B------:R-:W-:Y:S02]  /*1c50*/  IMAD R7, R22.reuse, -0x2, R7 ;  /* 0xfffffffe16077824 */ /* 0x040fe400078e0207 */
[----:B------:R-:W-:-:S03]  /*1c60*/  IMAD R4, R22, -0x2, R5 ;  /* 0xfffffffe16047824 */ /* 0x000fc600078e0205 */
[----:B------:R-:W-:-:S04]  /*1c70*/  IADD3 R7, -R17, R7, R16 ;  /* 0x0000000711077210 */ /* 0x000fc80007ffe110 */
[----:B0-----:R-:W-:-:S04]  /*1c80*/  VIADDMNMX R6, R6, R7, R4, PT ;  /* 0x0000000706067246 */ /* 0x001fc80003800104 */
[C---:B------:R-:W-:Y:S02]  /*1c90*/  ISETP.GT.AND P3, PT, R6.reuse, RZ, PT ;  /* 0x000000ff0600720c */ /* 0x040fe40003f64270 */
[C---:B------:R-:W-:Y:S02]  /*1ca0*/  ISETP.GT.AND P4, PT, R6.reuse, 0x1, PT ;  /* 0x000000010600780c */ /* 0x040fe40003f84270 */
[----:B------:R-:W-:Y:S01]  /*1cb0*/  ISETP.GT.AND P5, PT, R6, 0x8, PT ;  /* 0x000000080600780c */ /* 0x000fe20003fa4270 */
[----:B------:R-:W-:Y:S02]  /*1cc0*/  WARPGROUP.DEPBAR.LE gsb0, 0x0 ;  /* 0x00008000000079c5 */ /* 0x000fe40000010000 */
[----:B------:R-:W-:-:S06]  /*1cd0*/  WARPGROUP.ARRIVE ;  /* 0x00000000000079c5 */ /* 0x000fcc0000000000 */
[----:B------:R-:W-:Y:S01]  /*1ce0*/  HGMMA.64x128x16.F32 R24, gdesc[UR4], R24, gsb0 ;  /* 0x01e00000041879f0 */ /* 0x000fe20008000818 */
[----:B------:R-:W-:Y:S02]  /*1cf0*/  ULDC UR6, c[0x0][0x988] ;  /* 0x0002620000067ab9 */ /* 0x000fe40000000800 */
        /* <DEDUP_REMOVED lines=107> */
[----:B------:R-:W-:Y:S01]  /*23b0*/  FSEL R123, R86, -INF , P4 ;  /* 0xff800000567b7808 */ /* 0x000fe20002000000 */
[----:B------:R1:W2:Y:S01]  /*23c0*/  SHFL.IDX PT, R6, R0, RZ, 0x1c1f ;  /* 0x001c1fff00067589 */ /* 0x0002a200000e0000 */
[----:B------:R-:W-:-:S02]  /*23d0*/  FMNMX.FTZ R8, R83, R8, !PT ;  /* 0x0000000853087209 */ /* 0x000fc40007810000 */
[----:B------:R-:W-:Y:S02]  /*23e0*/  FSEL R87, R87, -INF , P3 ;  /* 0xff80000057577808 */ /* 0x000fe40001800000 */
[----:B------:R-:W-:Y:S01]  /*23f0*/  FMNMX.FTZ R8, R123, R8, !PT ;  /* 0x000000087b087209 */ /* 0x000fe20007810000 */
[----:B-1----:R-:W-:-:S03]  /*2400*/  IMAD.U32 R0, RZ, RZ, UR6 ;  /* 0x00000006ff007e24 */ /* 0x002fc6000f8e00ff */
[----:B------:R-:W-:-:S05]  /*2410*/  FMNMX.FTZ R8, R87, R8, !PT ;  /* 0x0000000857087209 */ /* 0x000fca0007810000 */
[----:B------:R-:W1:Y:S01]  /*2420*/  SHFL.BFLY PT, R5, R8, 0x2, 0x1f ;  /* 0x0c401f0008057f89 */ /* 0x000e6200000e0000 */
[----:B--2---:R-:W-:-:S04]  /*2430*/  VIADDMNMX R7, R6, R7, R4, PT ;  /* 0x0000000706077246 */ /* 0x004fc80003800104 */
[C---:B------:R-:W-:Y:S02]  /*2440*/  ISETP.GT.AND P4, PT, R7.reuse, 0x1, PT ;  /* 0x000000010700780c */ /* 0x040fe40003f84270 */
[----:B------:R-:W-:Y:S02]  /*2450*/  ISETP.GT.AND P5, PT, R7, 0x8, PT ;  /* 0x000000080700780c */ /* 0x000fe40003fa4270 */
[----:B------:R-:W-:Y:S02]  /*2460*/  FSEL R25, R25, -INF , P4 ;  /* 0xff80000019197808 */ /* 0x000fe40002000000 */
[----:B------:R-:W-:Y:S02]  /*2470*/  ISETP.GT.AND P4, PT, R7, 0x10, PT ;  /* 0x000000100700780c */ /* 0x000fe40003f84270 */
[----:B-1----:R-:W-:Y:S02]  /*2480*/  FMNMX.FTZ R10, R8, R5, !PT ;  /* 0x00000005080a7209 */ /* 0x002fe40007810000 */
[----:B------:R-:W-:-:S02]  /*2490*/  FSEL R13, R32, -INF , P4 ;  /* 0xff800000200d7808 */ /* 0x000fc40002000000 */
[----:B------:R-:W-:Y:S01]  /*24a0*/  ISETP.GT.AND P4, PT, R7, 0x18, PT ;  /* 0x000000180700780c */ /* 0x000fe20003f84270 */
[----:B------:R-:W1:Y:S02]  /*24b0*/  SHFL.BFLY PT, R5, R10, 0x1, 0x1f ;  /* 0x0c201f000a057f89 */ /* 0x000e6400000e0000 */
        /* <DEDUP_REMOVED lines=25> */
[----:B------:R-:W2:Y:S01]  /*2650*/  MUFU.EX2 R181, R181 ;  /* 0x000000b500b57308 */ /* 0x000ea20000000800 */
[----:B------:R-:W-:Y:S01]  /*2660*/  ISETP.GT.AND P3, PT, R7, 0x19, PT ;  /* 0x000000190700780c */ /* 0x000fe20003f64270 */
[-CC-:B------:R-:W-:Y:S01]  /*2670*/  FFMA.FTZ R179, R89, R0.reuse, -R42.reuse ;  /* 0x0000000059b37223 */ /* 0x180fe2000001082a */
[----:B------:R-:W-:Y:S01]  /*2680*/  FSEL R15, R36, -INF , P4 ;  /* 0xff800000240f7808 */ /* 0x000fe20002000000 */
[--C-:B------:R-:W-:Y:S01]  /*2690*/  FFMA.FTZ R173, R91, R0, -R42.reuse ;  /* 0x000000005bad7223 */ /* 0x100fe2000001082a */
[----:B------:R-:W-:Y:S01]  /*26a0*/  FMNMX.FTZ R10, R33, R8, !PT ;  /* 0x00000008210a7209 */ /* 0x000fe20007810000 */
[-CC-:B------:R-:W-:Y:S01]  /*26b0*/  FFMA.FTZ R175, R93, R0.reuse, -R42.reuse ;  /* 0x000000005daf7223 */ /* 0x180fe2000001082a */
[----:B------:R-:W-:Y:S01]  /*26c0*/  ISETP.GT.AND P4, PT, R7, 0x20, PT ;  /* 0x000000200700780c */ /* 0x000fe20003f84270 */
[----:B------:R3:W-:Y:S01]  /*26d0*/  MUFU.EX2 R8, R35 ;  /* 0x0000002300087308 */ /* 0x0007e20000000800 */
[----:B------:R-:W-:Y:S01]  /*26e0*/  FSEL R37, R37, -INF , P3 ;  /* 0xff80000025257808 */ /* 0x000fe20001800000 */
[--C-:B------:R-:W-:Y:S01]  /*26f0*/  FFMA.FTZ R169, R95, R0, -R42.reuse ;  /* 0x000000005fa97223 */ /* 0x100fe2000001082a */
[----:B------:R-:W-:Y:S01]  /*2700*/  FMNMX.FTZ R10, R15, R10, !PT ;  /* 0x0000000a0f0a7209 */ /* 0x000fe20007810000 */
[-CC-:B------:R-:W-:Y:S01]  /*2710*/  FFMA.FTZ R97, R97, R0.reuse, -R42.reuse ;  /* 0x0000000061617223 */ /* 0x180fe2000001082a */
[----:B------:R-:W-:Y:S01]  /*2720*/  ISETP.GT.AND P3, PT, R7, 0x21, PT ;  /* 0x000000210700780c */ /* 0x000fe20003f64270 */
[--C-:B------:R-:W-:Y:S01]  /*2730*/  FFMA.FTZ R171, R99, R0, -R42.reuse ;  /* 0x0000000063ab7223 */ /* 0x100fe2000001082a */
[----:B------:R-:W-:Y:S01]  /*2740*/  FSEL R21, R40, -INF , P4 ;  /* 0xff80000028157808 */ /* 0x000fe20002000000 */
[----:B------:R-:W4:Y:S01]  /*2750*/  MUFU.EX2 R183, R183 ;  /* 0x000000b700b77308 */ /* 0x000f220000000800 */
[----:B------:R-:W-:Y:S01]  /*2760*/  FMNMX.FTZ R10, R37, R10, !PT ;  /* 0x0000000a250a7209 */ /* 0x000fe20007810000 */
[-CC-:B------:R-:W-:Y:S01]  /*2770*/  FFMA.FTZ R101, R101, R0.reuse, -R42.reuse ;  /* 0x0000000065657223 */ /* 0x180fe2000001082a */
[----:B------:R-:W-:Y:S01]  /*2780*/  ISETP.GT.AND P4, PT, R7, 0x28, PT ;  /* 0x000000280700780c */ /* 0x000fe20003f84270 */
[-CC-:B------:R-:W-:Y:S01]  /*2790*/  FFMA.FTZ R153, R103, R0.reuse, -R42.reuse ;  /* 0x0000000067997223 */ /* 0x180fe2000001082a */
[----:B------:R-:W-:Y:S01]  /*27a0*/  FSEL R41, R41, -INF , P3 ;  /* 0xff80000029297808 */ /* 0x000fe20001800000 */
[--C-:B------:R-:W-:Y:S01]  /*27b0*/  FFMA.FTZ R105, R105, R0, -R42.reuse ;  /* 0x0000000069697223 */ /* 0x100fe2000001082a */
[----:B------:R-:W-:Y:S01]  /*27c0*/  FMNMX.FTZ R10, R21, R10, !PT ;  /* 0x0000000a150a7209 */ /* 0x000fe20007810000 */
[----:B------:R-:W5:Y:S01]  /*27d0*/  MUFU.EX2 R6, R6 ;  /* 0x0000000600067308 */ /* 0x000f620000000800 */
[----:B------:R-:W-:Y:S01]  /*27e0*/  ISETP.GT.AND P3, PT, R7, 0x29, PT ;  /* 0x000000290700780c */ /* 0x000fe20003f64270 */
[----:B------:R-:W-:Y:S01]  /*27f0*/  FFMA.FTZ R155, R107, R0, -R42 ;  /* 0x000000006b9b7223 */ /* 0x000fe2000001082a */
[----:B-1----:R-:W-:Y:S01]  /*2800*/  FSEL R27, R44, -INF , P4 ;  /* 0xff8000002c1b7808 */ /* 0x002fe20002000000 */
[----:B--2---:R-:W-:Y:S01]  /*2810*/  FADD.FTZ R44, R181, R4 ;  /* 0x00000004b52c7221 */ /* 0x004fe20000010000 */
        /* <DEDUP_REMOVED lines=11> */
[----:B------:R-:W2:Y:S01]  /*28d0*/  MUFU.EX2 R177, R177 ;  /* 0x000000b100b17308 */ /* 0x000ea20000000800 */
[----:B------:R-:W-:Y:S01]  /*28e0*/  FMNMX.FTZ R12, R45, R12, !PT ;  /* 0x0000000c2d0c7209 */ /* 0x000fe20007810000 */
[----:B------:R-:W0:Y:S01]  /*28f0*/  @P2 LDC R48, c[0x0][0x450] ;  /* 0x00011400ff302b82 */ /* 0x000e220000000800 */
[----:B------:R-:W-:Y:S01]  /*2900*/  ISETP.GT.AND P4, PT, R7, 0x38, PT ;  /* 0x000000380700780c */ /* 0x000fe20003f84270 */
[-CC-:B------:R-:W-:Y:S01]  /*2910*/  FFMA.FTZ R161, R117, R0.reuse, -R42.reuse ;  /* 0x0000000075a17223 */ /* 0x180fe2000001082a */
[----:B------:R-:W-:Y:S01]  /*2920*/  FSEL R49, R49, -INF , P3 ;  /* 0xff80000031317808 */ /* 0x000fe20001800000 */
[--C-:B------:R-:W-:Y:S01]  /*2930*/  FFMA.FTZ R163, R119, R0, -R42.reuse ;  /* 0x0000000077a37223 */ /* 0x100fe2000001082a */
[----:B------:R-:W-:Y:S01]  /*2940*/  FMNMX.FTZ R12, R31, R12, !PT ;  /* 0x0000000c1f0c7209 */ /* 0x000fe20007810000 */
[----:B------:R-:W2:Y:S01]  /*2950*/  MUFU.EX2 R179, R179 ;  /* 0x000000b300b37308 */ /* 0x000ea20000000800 */
[----:B------:R-:W-:Y:S01]  /*2960*/  ISETP.GT.AND P3, PT, R7, 0x39, PT ;  /* 0x000000390700780c */ /* 0x000fe20003f64270 */
[-CC-:B------:R-:W-:Y:S01]  /*2970*/  FFMA.FTZ R36, R79, R0.reuse, -R42.reuse ;  /* 0x000000004f247223 */ /* 0x180fe2000001082a */
[----:B---3--:R-:W-:Y:S01]  /*2980*/  FSEL R35, R52, -INF , P4 ;  /* 0xff80000034237808 */ /* 0x008fe20002000000 */
[--C-:B------:R-:W-:Y:S01]  /*2990*/  FFMA.FTZ R165, R121, R0, -R42.reuse ;  /* 0x0000000079a57223 */ /* 0x100fe2000001082a */
[----:B------:R-:W-:Y:S01]  /*29a0*/  FMNMX.FTZ R14, R49, R12, !PT ;  /* 0x0000000c310e7209 */ /* 0x000fe20007810000 */
[-CC-:B------:R-:W-:Y:S01]  /*29b0*/  FFMA.FTZ R83, R83, R0.reuse, -R42.reuse ;  /* 0x0000000053537223 */ /* 0x180fe2000001082a */
[----:B------:R-:W-:Y:S01]  /*29c0*/  ISETP.GT.AND P4, PT, R7, 0x40, PT ;  /* 0x000000400700780c */ /* 0x000fe20003f84270 */
[----:B------:R3:W-:Y:S01]  /*29d0*/  MUFU.EX2 R12, R43 ;  /* 0x0000002b000c7308 */ /* 0x0007e20000000800 */
[----:B------:R-:W-:Y:S01]  /*29e0*/  FSEL R53, R53, -INF , P3 ;  /* 0xff80000035357808 */ /* 0x000fe20001800000 */
[----:B------:R-:W-:Y:S01]  /*29f0*/  FFMA.FTZ R167, R123, R0, -R42 ;  /* 0x000000007ba77223 */ /* 0x000fe2000001082a */
[----:B------:R-:W-:-:S02]  /*2a00*/  FMNMX.FTZ R14, R35, R14, !PT ;  /* 0x0000000e230e7209 */ /* 0x000fc40007810000 */
[----:B------:R-:W-:Y:S02]  /*2a10*/  CS2R R122, SRZ ;  /* 0x00000000007a7805 */ /* 0x000fe4000001ff00 */
[----:B------:R-:W-:Y:S02]  /*2a20*/  ISETP.GT.AND P3, PT, R7, 0x41, PT ;  /* 0x000000410700780c */ /* 0x000fe40003f64270 */
[----:B------:R-:W-:Y:S02]  /*2a30*/  CS2R R120, SRZ ;  /* 0x0000000000787805 */ /* 0x000fe4000001ff00 */
[----:B-1----:R-:W-:Y:S01]  /*2a40*/  FSEL R39, R56, -INF , P4 ;  /* 0xff80000038277808 */ /* 0x002fe20002000000 */
[----:B------:R-:W-:Y:S01]  /*2a50*/  MUFU.EX2 R173, R173 ;  /* 0x000000ad00ad7308 */ /* 0x000fe20000000800 */
[----:B------:R-:W-:Y:S02]  /*2a60*/  FMNMX.FTZ R14, R53, R14, !PT ;  /* 0x0000000e350e7209 */ /* 0x000fe40007810000 */
[----:B------:R-:W-:-:S02]  /*2a70*/  CS2R R118, SRZ ;  /* 0x0000000000767805 */ /* 0x000fc4000001ff00 */
[----:B------:R-:W-:Y:S02]  /*2a80*/  ISETP.GT.AND P4, PT, R7, 0x48, PT ;  /* 0x000000480700780c */ /* 0x000fe40003f84270 */
[----:B------:R-:W-:Y:S02]  /*2a90*/  CS2R R116, SRZ ;  /* 0x0000000000747805 */ /* 0x000fe4000001ff00 */
[----:B------:R-:W-:Y:S02]  /*2aa0*/  FSEL R57, R57, -INF , P3 ;  /* 0xff80000039397808 */ /* 0x000fe40001800000 */
[----:B------:R-:W-:Y:S02]  /*2ab0*/  CS2R R114, SRZ ;  /* 0x0000000000727805 */ /* 0x000fe4000001ff00 */
[----:B------:R-:W-:Y:S01]  /*2ac0*/  FMNMX.FTZ R14, R39, R14, !PT ;  /* 0x0000000e270e7209 */ /* 0x000fe20007810000 */
[----:B------:R-:W-:Y:S01]  /*2ad0*/  MUFU.EX2 R175, R175 ;  /* 0x000000af00af7308 */ /* 0x000fe20000000800 */
[----:B------:R-:W-:-:S02]  /*2ae0*/  ISETP.GT.AND P3, PT, R7, 0x49, PT ;  /* 0x000000490700780c */ /* 0x000fc40003f64270 */
[----:B------:R-:W-:Y:S02]  /*2af0*/  CS2R R112, SRZ ;  /* 0x0000000000707805 */ /* 0x000fe4000001ff00 */
[----:B---3--:R-:W-:Y:S02]  /*2b00*/  FSEL R43, R60, -INF , P4 ;  /* 0xff8000003c2b7808 */ /* 0x008fe40002000000 */
        /* <DEDUP_REMOVED lines=8> */
[----:B------:R-:W-:Y:S02]  /*2b90*/  CS2R R98, SRZ ;  /* 0x0000000000627805 */ /* 0x000fe4000001ff00 */
[----:B------:R-:W-:Y:S02]  /*2ba0*/  ISETP.GT.AND P3, PT, R7, 0x51, PT ;  /* 0x000000510700780c */ /* 0x000fe40003f64270 */
[----:B------:R-:W-:Y:S02]  /*2bb0*/  CS2R R94, SRZ ;  /* 0x00000000005e7805 */ /* 0x000fe4000001ff00 */
[----:B------:R-:W-:Y:S01]  /*2bc0*/  FSEL R47, R64, -INF , P4 ;  /* 0xff800000402f7808 */ /* 0x000fe20002000000 */
[----:B------:R-:W-:Y:S01]  /*2bd0*/  MUFU.EX2 R169, R169 ;  /* 0x000000a900a97308 */ /* 0x000fe20000000800 */
[----:B------:R-:W-:-:S02]  /*2be0*/  FMNMX.FTZ R20, R61, R20, !PT ;  /* 0x000000143d147209 */ /* 0x000fc40007810000 */
[----:B------:R-:W-:Y:S02]  /*2bf0*/  CS2R R92, SRZ ;  /* 0x00000000005c7805 */ /* 0x000fe4000001ff00 */
[----:B------:R-:W-:Y:S02]  /*2c00*/  ISETP.GT.AND P4, PT, R7, 0x58, PT ;  /* 0x000000580700780c */ /* 0x000fe40003f84270 */
[----:B------:R-:W-:Y:S02]  /*2c10*/  CS2R R90, SRZ ;  /* 0x00000000005a7805 */ /* 0x000fe4000001ff00 */
[----:B------:R-:W-:Y:S02]  /*2c20*/  FSEL R65, R65, -INF , P3 ;  /* 0xff80000041417808 */ /* 0x000fe40001800000 */
[----:B------:R-:W-:Y:S01]  /*2c30*/  FMNMX.FTZ R20, R47, R20, !PT ;  /* 0x000000142f147209 */ /* 0x000fe20007810000 */
[----:B------:R-:W-:Y:S01]  /*2c40*/  MUFU.EX2 R171, R171 ;  /* 0x000000ab00ab7308 */ /* 0x000fe20000000800 */
[----:B------:R-:W-:-:S02]  /*2c50*/  ISETP.GT.AND P3, PT, R7, 0x59, PT ;  /* 0x000000590700780c */ /* 0x000fc40003f64270 */
[----:B------:R-:W-:Y:S02]  /*2c60*/  FSEL R51, R68, -INF , P4 ;  /* 0xff80000044337808 */ /* 0x000fe40002000000 */
[----:B-1----:R-:W-:Y:S02]  /*2c70*/  FMNMX.FTZ R24, R65, R20, !PT ;  /* 0x0000001441187209 */ /* 0x002fe40007810000 */
[----:B------:R-:W-:Y:S01]  /*2c80*/  ISETP.GT.AND P4, PT, R7, 0x60, PT ;  /* 0x000000600700780c */ /* 0x000fe20003f84270 */
[----:B------:R1:W-:Y:S01]  /*2c90*/  MUFU.EX2 R20, R97 ;  /* 0x0000006100147308 */ /* 0x0003e20000000800 */
[----:B------:R-:W-:Y:S02]  /*2ca0*/  FSEL R69, R69, -INF , P3 ;  /* 0xff80000045457808 */ /* 0x000fe40001800000 */
[----:B------:R-:W-:Y:S02]  /*2cb0*/  FMNMX.FTZ R24, R51, R24, !PT ;  /* 0x0000001833187209 */ /* 0x000fe40007810000 */
[----:B------:R-:W-:-:S02]  /*2cc0*/  ISETP.GT.AND P3, PT, R7, 0x61, PT ;  /* 0x000000610700780c */ /* 0x000fc40003f64270 */
[----:B------:R-:W-:Y:S01]  /*2cd0*/  FSEL R55, R72, -INF , P4 ;  /* 0xff80000048377808 */ /* 0x000fe20002000000 */
[----:B------:R-:W-:Y:S01]  /*2ce0*/  MUFU.EX2 R153, R153 ;  /* 0x0000009900997308 */ /* 0x000fe20000000800 */
[----:B------:R-:W-:Y:S02]  /*2cf0*/  FMNMX.FTZ R24, R69, R24, !PT ;  /* 0x0000001845187209 */ /* 0x000fe40007810000 */
[----:B-1----:R-:W-:Y:S02]  /*2d00*/  CS2R R96, SRZ ;  /* 0x0000000000607805 */ /* 0x002fe4000001ff00 */
[----:B------:R-:W-:Y:S02]  /*2d10*/  ISETP.GT.AND P4, PT, R7, 0x68, PT ;  /* 0x000000680700780c */ /* 0x000fe40003f84270 */
[----:B------:R-:W-:Y:S02]  /*2d20*/  FSEL R73, R73, -INF , P3 ;  /* 0xff80000049497808 */ /* 0x000fe40001800000 */
[----:B------:R-:W-:Y:S01]  /*2d30*/  FMNMX.FTZ R24, R55, R24, !PT ;  /* 0x0000001837187209 */ /* 0x000fe20007810000 */
[----:B------:R-:W-:Y:S01]  /*2d40*/  MUFU.EX2 R155, R155 ;  /* 0x0000009b009b7308 */ /* 0x000fe20000000800 */
[----:B------:R-:W-:-:S02]  /*2d50*/  ISETP.GT.AND P3, PT, R7, 0x69, PT ;  /* 0x000000690700780c */ /* 0x000fc40003f64270 */
[----:B------:R-:W-:Y:S02]  /*2d60*/  FSEL R59, R76, -INF , P4 ;  /* 0xff8000004c3b7808 */ /* 0x000fe40002000000 */
[----:B------:R-:W-:Y:S02]  /*2d70*/  FMNMX.FTZ R26, R73, R24, !PT ;  /* 0x00000018491a7209 */ /* 0x000fe40007810000 */
        /* <DEDUP_REMOVED lines=16> */
[----:B------:R-:W-:Y:S01]  /*2e80*/  FSEL R85, R85, -INF , P3 ;  /* 0xff80000055557808 */ /* 0x000fe20001800000 */
[----:B------:R1:W-:Y:S01]  /*2e90*/  MUFU.EX2 R26, R105 ;  /* 0x00000069001a7308 */ /* 0x0003e20000000800 */
[----:B------:R-:W-:Y:S02]  /*2ea0*/  FMNMX.FTZ R28, R67, R28, !PT ;  /* 0x0000001c431c7209 */ /* 0x000fe40007810000 */
[----:B------:R-:W-:Y:S02]  /*2eb0*/  F2FP.F16.F32.PACK_AB R181, R4, R181 ;  /* 0x000000b504b5723e */ /* 0x000fe400000000ff */
[----:B------:R-:W-:Y:S01]  /*2ec0*/  FMNMX.FTZ R7, R85, R28, !PT ;  /* 0x0000001c55077209 */ /* 0x000fe20007810000 */
[--C-:B------:R-:W-:Y:S01]  /*2ed0*/  FFMA.FTZ R28, R109, R0, -R42.reuse ;  /* 0x000000006d1c7223 */ /* 0x100fe2000001082a */
[----:B------:R-:W-:Y:S01]  /*2ee0*/  CS2R R108, SRZ ;  /* 0x00000000006c7805 */ /* 0x000fe2000001ff00 */
[----:B------:R-:W-:Y:S01]  /*2ef0*/  MUFU.EX2 R159, R159 ;  /* 0x0000009f009f7308 */ /* 0x000fe20000000800 */
[----:B-1----:R-:W-:Y:S01]  /*2f00*/  CS2R R104, SRZ ;  /* 0x0000000000687805 */ /* 0x002fe2000001ff00 */
[----:B------:R-:W1:Y:S06]  /*2f10*/  SHFL.BFLY PT, R34, R7, 0x2, 0x1f ;  /* 0x0c401f0007227f89 */ /* 0x000e6c00000e0000 */
[----:B------:R-:W-:Y:S08]  /*2f20*/  MUFU.EX2 R28, R28 ;  /* 0x0000001c001c7308 */ /* 0x000ff00000000800 */
[----:B------:R-:W-:Y:S08]  /*2f30*/  MUFU.EX2 R32, R32 ;  /* 0x0000002000207308 */ /* 0x000ff00000000800 */
[----:B------:R-:W-:Y:S01]  /*2f40*/  MUFU.EX2 R161, R161 ;  /* 0x000000a100a17308 */ /* 0x000fe20000000800 */
[----:B-1----:R-:W-:Y:S01]  /*2f50*/  FMNMX.FTZ R38, R7, R34, !PT ;  /* 0x0000002207267209 */ /* 0x002fe20007810000 */
[-CC-:B------:R-:W-:Y:S01]  /*2f60*/  FFMA.FTZ R34, R75, R0.reuse, -R42.reuse ;  /* 0x000000004b227223 */ /* 0x180fe2000001082a */
[----:B------:R-:W-:-:S03]  /*2f70*/  FFMA.FTZ R42, R87, R0, -R42 ;  /* 0x00000000572a7223 */ /* 0x000fc6000001082a */
[----:B------:R-:W1:Y:S02]  /*2f80*/  SHFL.BFLY PT, R7, R38, 0x1, 0x1f ;  /* 0x0c201f0026077f89 */ /* 0x000e6400000e0000 */
[----:B------:R-:W-:Y:S08]  /*2f90*/  MUFU.EX2 R163, R163 ;  /* 0x000000a300a37308 */ /* 0x000ff00000000800 */
[----:B------:R-:W-:Y:S08]  /*2fa0*/  MUFU.EX2 R34, R34 ;  /* 0x0000002200227308 */ /* 0x000ff00000000800 */
[----:B------:R-:W-:Y:S01]  /*2fb0*/  MUFU.EX2 R36, R36 ;  /* 0x0000002400247308 */ /* 0x000fe20000000800 */
[----:B-1----:R-:W-:-:S07]  /*2fc0*/  FMNMX.FTZ R7, R38, R7, !PT ;  /* 0x0000000726077209 */ /* 0x002fce0007810000 */
[----:B------:R-:W-:Y:S01]  /*2fd0*/  MUFU.EX2 R165, R165 ;  /* 0x000000a500a57308 */ /* 0x000fe20000000800 */
[C---:B------:R-:W-:Y:S01]  /*2fe0*/  FSETP.NEU.FTZ.AND P3, PT, R7.reuse, -INF , PT ;  /* 0xff8000000700780b */ /* 0x040fe20003f7d000 */
[----:B------:R-:W-:-:S06]  /*2ff0*/  FMUL.FTZ R40, R7, R0 ;  /* 0x0000000007287220 */ /* 0x000fcc0000410000 */
[----:B------:R-:W-:Y:S01]  /*3000*/  MUFU.EX2 R38, R83 ;  /* 0x0000005300267308 */ /* 0x000fe20000000800 */
[----:B------:R-:W-:-:S05]  /*3010*/  FSEL R40, R40, RZ, P3 ;  /* 0x000000ff28287208 */ /* 0x000fca0001800000 */
        /* <DEDUP_REMOVED lines=21> */
[----:B------:R-:W3:Y:S01]  /*3170*/  MUFU.EX2 R11, R11 ;  /* 0x0000000b000b7308 */ /* 0x000ee20000000800 */
[----:B--2---:R-:W-:Y:S01]  /*3180*/  FADD.FTZ R25, R177, R44 ;  /* 0x0000002cb1197221 */ /* 0x004fe20000010000 */
        /* <DEDUP_REMOVED lines=8> */
[----:B-1----:R-:W-:Y:S01]  /*3210*/  FADD.FTZ R44, R9, R180 ;  /* 0x000000b4092c7221 */ /* 0x002fe20000010000 */
[-CC-:B------:R-:W-:Y:S01]  /*3220*/  FFMA.FTZ R51, R51, R0.reuse, -R40.reuse ;  /* 0x0000000033337223 */ /* 0x180fe20000010828 */
[-CC-:B------:R-:W-:Y:S01]  /*3230*/  FFMA.FTZ R69, R69, R0.reuse, -R40.reuse ;  /* 0x0000000045457223 */ /* 0x180fe20000010828 */
[----:B------:R-:W-:Y:S01]  /*3240*/  FADD.FTZ R46, R10, R25 ;  /* 0x000000190a2e7221 */ /* 0x000fe20000010000 */
[-CC-:B------:R-:W-:Y:S01]  /*3250*/  FFMA.FTZ R55, R55, R0.reuse, -R40.reuse ;  /* 0x0000000037377223 */ /* 0x180fe20000010828 */
[-C--:B------:R-:W-:Y:S01]  /*3260*/  FFMA.FTZ R73, R73, R0.reuse, -R40 ;  /* 0x0000000049497223 */ /* 0x080fe20000010828 */
[----:B------:R-:W0:Y:S01]  /*3270*/  MUFU.EX2 R13, R13 ;  /* 0x0000000d000d7308 */ /* 0x000e220000000800 */
[----:B---3--:R-:W-:Y:S01]  /*3280*/  FADD.FTZ R25, R11, R44 ;  /* 0x0000002c0b197221 */ /* 0x008fe20000010000 */
[----:B--2---:R-:W-:Y:S01]  /*3290*/  FADD.FTZ R29, R173, R46 ;  /* 0x0000002ead1d7221 */ /* 0x004fe20000010000 */
[-CC-:B------:R-:W-:Y:S01]  /*32a0*/  FFMA.FTZ R59, R59, R0.reuse, -R40.reuse ;  /* 0x000000003b3b7223 */ /* 0x180fe20000010828 */
[-CC-:B------:R-:W-:Y:S01]  /*32b0*/  FFMA.FTZ R77, R77, R0.reuse, -R40.reuse ;  /* 0x000000004d4d7223 */ /* 0x180fe20000010828 */
[-CC-:B------:R-:W-:Y:S01]  /*32c0*/  FFMA.FTZ R63, R63, R0.reuse, -R40.reuse ;  /* 0x000000003f3f7223 */ /* 0x180fe20000010828 */
[----:B------:R-:W-:Y:S01]  /*32d0*/  FADD.FTZ R46, R12, R29 ;  /* 0x0000001d0c2e7221 */ /* 0x000fe20000010000 */
[-C--:B------:R-:W-:Y:S01]  /*32e0*/  FFMA.FTZ R81, R81, R0.reuse, -R40 ;  /* 0x0000000051517223 */ /* 0x080fe20000010828 */
[----:B------:R1:W2:Y:S01]  /*32f0*/  MUFU.EX2 R176, R33 ;  /* 0x0000002100b07308 */ /* 0x0002a20000000800 */
[----:B----4-:R-:W-:Y:S01]  /*3300*/  FADD.FTZ R44, R182, R25 ;  /* 0x00000019b62c7221 */ /* 0x010fe20000010000 */
[----:B------:R-:W-:Y:S01]  /*3310*/  FADD.FTZ R25, R175, R46 ;  /* 0x0000002eaf197221 */ /* 0x000fe20000010000 */
[-CC-:B------:R-:W-:Y:S01]  /*3320*/  FFMA.FTZ R67, R67, R0.reuse, -R40.reuse ;  /* 0x0000000043437223 */ /* 0x180fe20000010828 */
[----:B------:R-:W-:Y:S01]  /*3330*/  FFMA.FTZ R40, R85, R0, -R40 ;  /* 0x0000000055287223 */ /* 0x000fe20000010828 */
[----:B------:R-:W-:Y:S01]  /*3340*/  F2FP.F16.F32.PACK_AB R180, R180, R9 ;  /* 0x00000009b4b4723e */ /* 0x000fe200000000ff */
[----:B------:R-:W-:Y:S01]  /*3350*/  FADD.FTZ R46, R14, R25 ;  /* 0x000000190e2e7221 */ /* 0x000fe20000010000 */
[----:B------:R-:W-:Y:S01]  /*3360*/  IMAD.MOV.U32 R29, RZ, RZ, R2 ;  /* 0x000000ffff1d7224 */ /* 0x000fe200078e0002 */
[----:B------:R-:W3:Y:S01]  /*3370*/  MUFU.EX2 R15, R15 ;  /* 0x0000000f000f7308 */ /* 0x000ee20000000800 */
[----:B0-----:R-:W-:Y:S01]  /*3380*/  FADD.FTZ R3, R13, R44 ;  /* 0x0000002c0d037221 */ /* 0x001fe20000010000 */
[----:B------:R-:W-:Y:S01]  /*3390*/  FADD.FTZ R25, R169, R46 ;  /* 0x0000002ea9197221 */ /* 0x000fe20000010000 */
[----:B-1----:R-:W0:Y:S01]  /*33a0*/  @P2 LDC R33, c[0x0][0x44c] ;  /* 0x00011300ff212b82 */ /* 0x002e220000000800 */
[----:B------:R-:W-:-:S02]  /*33b0*/  F2FP.F16.F32.PACK_AB R183, R6, R183 ;  /* 0x000000b706b7723e */ /* 0x000fc400000000ff */
[----:B------:R-:W-:Y:S01]  /*33c0*/  FADD.FTZ R46, R20, R25 ;  /* 0x00000019142e7221 */ /* 0x000fe20000010000 */
[----:B------:R-:W-:Y:S01]  /*33d0*/  F2FP.F16.F32.PACK_AB R179, R10, R179 ;  /* 0x000000b30ab3723e */ /* 0x000fe200000000ff */
[----:B------:R-:W1:Y:S01]  /*33e0*/  MUFU.EX2 R178, R37 ;  /* 0x0000002500b27308 */ /* 0x000e620000000800 */
[----:B--2---:R-:W-:Y:S01]  /*33f0*/  FADD.FTZ R44, R176, R3 ;  /* 0x00000003b02c7221 */ /* 0x004fe20000010000 */
[----:B------:R-:W-:Y:S01]  /*3400*/  FADD.FTZ R25, R171, R46 ;  /* 0x0000002eab197221 */ /* 0x000fe20000010000 */
[----:B------:R-:W-:Y:S01]  /*3410*/  VIADD R10, R88, 0xfffffffe ;  /* 0xfffffffe580a7836 */ /* 0x000fe20000000000 */
[----:B------:R-:W-:Y:S02]  /*3420*/  F2FP.F16.F32.PACK_AB R177, R8, R177 ;  /* 0x000000b108b1723e */ /* 0x000fe400000000ff */
[----:B------:R-:W-:Y:S01]  /*3430*/  CS2R R88, SRZ ;  /* 0x0000000000587805 */ /* 0x000fe2000001ff00 */
[----:B------:R-:W-:Y:S01]  /*3440*/  FADD.FTZ R46, R24, R25 ;  /* 0x00000019182e7221 */ /* 0x000fe20000010000 */
[----:B------:R-:W-:Y:S01]  /*3450*/  F2FP.F16.F32.PACK_AB R173, R12, R173 ;  /* 0x000000ad0cad723e */ /* 0x000fe200000000ff */
[----:B------:R-:W2:Y:S01]  /*3460*/  MUFU.EX2 R21, R21 ;  /* 0x0000001500157308 */ /* 0x000ea20000000800 */
[----:B---3--:R-:W-:Y:S01]  /*3470*/  FADD.FTZ R3, R15, R44 ;  /* 0x0000002c0f037221 */ /* 0x008fe20000010000 */
[----:B------:R-:W-:Y:S01]  /*3480*/  FADD.FTZ R25, R153, R46 ;  /* 0x0000002e99197221 */ /* 0x000fe20000010000 */
[----:B------:R-:W-:-:S02]  /*3490*/  F2FP.F16.F32.PACK_AB R175, R14, R175 ;  /* 0x000000af0eaf723e */ /* 0x000fc400000000ff */
[----:B------:R-:W-:Y:S01]  /*34a0*/  F2FP.F16.F32.PACK_AB R169, R20, R169 ;  /* 0x000000a914a9723e */ /* 0x000fe200000000ff */
[----:B------:R-:W-:Y:S01]  /*34b0*/  FADD.FTZ R46, R26, R25 ;  /* 0x000000191a2e7221 */ /* 0x000fe20000010000 */
[----:B------:R-:W-:Y:S01]  /*34c0*/  F2FP.F16.F32.PACK_AB R171, R24, R171 ;  /* 0x000000ab18ab723e */ /* 0x000fe200000000ff */
[----:B------:R-:W3:Y:S01]  /*34d0*/  MUFU.EX2 R172, R41 ;  /* 0x0000002900ac7308 */ /* 0x000ee20000000800 */
[----:B-1----:R-:W-:Y:S01]  /*34e0*/  FADD.FTZ R44, R178, R3 ;  /* 0x00000003b22c7221 */ /* 0x002fe20000010000 */
[----:B------:R-:W-:Y:S01]  /*34f0*/  FADD.FTZ R25, R155, R46 ;  /* 0x0000002e9b197221 */ /* 0x000fe20000010000 */
[----:B0-----:R-:W-:Y:S01]  /*3500*/  @P2 IMAD.HI.U32 R33, R2, R33, RZ ;  /* 0x0000002102212227 */ /* 0x001fe200078e00ff */
[----:B------:R-:W-:-:S03]  /*3510*/  F2FP.F16.F32.PACK_AB R153, R26, R153 ;  /* 0x000000991a99723e */ /* 0x000fc600000000ff */
[C---:B------:R-:W-:Y:S01]  /*3520*/  FADD.FTZ R46, R28.reuse, R25 ;  /* 0x000000191c2e7221 */ /* 0x040fe20000010000 */
[----:B------:R-:W-:Y:S01]  /*3530*/  F2FP.F16.F32.PACK_AB R155, R28, R155 ;  /* 0x0000009b1c9b723e */ /* 0x000fe200000000ff */
[----:B------:R-:W0:Y:S01]  /*3540*/  MUFU.EX2 R27, R27 ;  /* 0x0000001b001b7308 */ /* 0x000e220000000800 */
[----:B--2---:R-:W-:Y:S01]  /*3550*/  FADD.FTZ R3, R21, R44 ;  /* 0x0000002c15037221 */ /* 0x004fe20000010000 */
[----:B------:R-:W-:Y:S01]  /*3560*/  FADD.FTZ R25, R157, R46 ;  /* 0x0000002e9d197221 */ /* 0x000fe20000010000 */
[----:B------:R-:W-:Y:S02]  /*3570*/  @P2 SHF.R.U32.HI R29, RZ, R48, R33 ;  /* 0x00000030ff1d2219 */ /* 0x000fe40000011621 */
[C---:B------:R-:W-:Y:S01]  /*3580*/  F2FP.F16.F32.PACK_AB R157, R30.reuse, R157 ;  /* 0x0000009d1e9d723e */ /* 0x040fe200000000ff */
[----:B------:R-:W-:Y:S01]  /*3590*/  FADD.FTZ R46, R30, R25 ;  /* 0x000000191e2e7221 */ /* 0x000fe20000010000 */
[----:B------:R-:W-:Y:S01]  /*35a0*/  IADD3 R29, R29, R16, -R17 ;  /* 0x000000101d1d7210 */ /* 0x000fe20007ffe811 */
[----:B------:R-:W1:Y:S01]  /*35b0*/  MUFU.EX2 R174, R45 ;  /* 0x0000002d00ae7308 */ /* 0x000e620000000800 */
[----:B---3--:R-:W-:Y:S01]  /*35c0*/  FADD.FTZ R44, R172, R3 ;  /* 0x00000003ac2c7221 */ /* 0x008fe20000010000 */
[----:B------:R-:W-:Y:S01]  /*35d0*/  FADD.FTZ R25, R159, R46 ;  /* 0x0000002e9f197221 */ /* 0x000fe20000010000 */
[----:B------:R-:W-:-:S02]  /*35e0*/  SHF.R.S32.HI R48, RZ, 0x1f, R29 ;  /* 0x0000001fff307819 */ /* 0x000fc4000001141d */
[C---:B------:R-:W-:Y:S01]  /*35f0*/  F2FP.F16.F32.PACK_AB R159, R32.reuse, R159 ;  /* 0x0000009f209f723e */ /* 0x040fe200000000ff */
[----:B------:R-:W-:Y:S01]  /*3600*/  FADD.FTZ R6, R32, R25 ;  /* 0x0000001920067221 */ /* 0x000fe20000010000 */
[----:B------:R-:W-:Y:S01]  /*3610*/  LEA.HI R48, R48, R29, RZ, 0x7 ;  /* 0x0000001d30307211 */ /* 0x000fe200078f38ff */
[----:B------:R-:W2:Y:S01]  /*3620*/  MUFU.EX2 R31, R31 ;  /* 0x0000001f001f7308 */ /* 0x000ea20000000800 */
[----:B0-----:R-:W-:Y:S01]  /*3630*/  FADD.FTZ R3, R27, R44 ;  /* 0x0000002c1b037221 */ /* 0x001fe20000010000 */
[----:B------:R-:W-:Y:S01]  /*3640*/  FADD.FTZ R25, R161, R6 ;  /* 0x00000006a1197221 */ /* 0x000fe20000010000 */
[----:B------:R-:W-:Y:S02]  /*3650*/  F2FP.F16.F32.PACK_AB R161, R34, R161 ;  /* 0x000000a122a1723e */ /* 0x000fe400000000ff */
[----:B------:R-:W-:Y:S01]  /*3660*/  F2FP.F16.F32.PACK_AB R182, R182, R11 ;  /* 0x0000000bb6b6723e */ /* 0x000fe200000000ff */
[----:B------:R-:W-:Y:S01]  /*3670*/  FADD.FTZ R6, R34, R25 ;  /* 0x0000001922067221 */ /* 0x000fe20000010000 */
[----:B------:R-:W-:Y:S01]  /*3680*/  F2FP.F16.F32.PACK_AB R176, R176, R13 ;  /* 0x0000000db0b0723e */ /* 0x000fe200000000ff */
[----:B------:R-:W0:Y:S01]  /*3690*/  MUFU.EX2 R168, R49 ;  /* 0x0000003100a87308 */ /* 0x000e220000000800 */
[----:B-1----:R-:W-:Y:S01]  /*36a0*/  FADD.FTZ R44, R174, R3 ;  /* 0x00000003ae2c7221 */ /* 0x002fe20000010000 */
[----:B------:R-:W-:Y:S01]  /*36b0*/  FADD.FTZ R25, R163, R6 ;  /* 0x00000006a3197221 */ /* 0x000fe20000010000 */
[----:B------:R-:W-:-:S02]  /*36c0*/  F2FP.F16.F32.PACK_AB R163, R36, R163 ;  /* 0x000000a324a3723e */ /* 0x000fc400000000ff */
[----:B------:R-:W-:Y:S01]  /*36d0*/  F2FP.F16.F32.PACK_AB R178, R178, R15 ;  /* 0x0000000fb2b2723e */ /* 0x000fe200000000ff */
[----:B------:R-:W-:Y:S01]  /*36e0*/  FADD.FTZ R6, R36, R25 ;  /* 0x0000001924067221 */ /* 0x000fe20000010000 */
[----:B------:R-:W-:Y:S01]  /*36f0*/  F2FP.F16.F32.PACK_AB R172, R172, R21 ;  /* 0x00000015acac723e */ /* 0x000fe200000000ff */
[----:B------:R-:W1:Y:S01]  /*3700*/  MUFU.EX2 R35, R35 ;  /* 0x0000002300237308 */ /* 0x000e620000000800 */
[----:B--2---:R-:W-:Y:S01]  /*3710*/  FADD.FTZ R3, R31, R44 ;  /* 0x0000002c1f037221 */ /* 0x004fe20000010000 */
[----:B------:R-:W-:Y:S01]  /*3720*/  FADD.FTZ R25, R165, R6 ;  /* 0x00000006a5197221 */ /* 0x000fe20000010000 */
[----:B------:R-:W-:Y:S02]  /*3730*/  F2FP.F16.F32.PACK_AB R165, R38, R165 ;  /* 0x000000a526a5723e */ /* 0x000fe400000000ff */
[----:B------:R-:W-:Y:S01]  /*3740*/  F2FP.F16.F32.PACK_AB R174, R174, R27 ;  /* 0x0000001baeae723e */ /* 0x000fe200000000ff */
[----:B------:R-:W-:Y:S02]  /*3750*/  FADD.FTZ R6, R38, R25 ;  /* 0x0000001926067221 */ /* 0x000fe40000010000 */
        /* <DEDUP_REMOVED lines=47> */
[----:B------:R-:W-:Y:S02]  /*3a50*/  SHF.R.S32.HI R9, RZ, 0x7, R48 ;  /* 0x00000007ff097819 */ /* 0x000fe40000011430 */
[----:B------:R-:W-:Y:S02]  /*3a60*/  F2FP.F16.F32.PACK_AB R166, R40, R67 ;  /* 0x0000004328a6723e */ /* 0x000fe400000000ff */
[----:B------:R-:W-:Y:S01]  /*3a70*/  VIMNMX R9, RZ, R9, !PT ;  /* 0x00000009ff097248 */ /* 0x000fe20007fe0100 */
[----:B-1----:R-:W-:-:S03]  /*3a80*/  FADD.FTZ R25, R167, R6 ;  /* 0x00000006a7197221 */ /* 0x002fc60000010000 */
[----:B------:R-:W-:Y:S01]  /*3a90*/  ISETP.GE.AND P3, PT, R10, R9, PT ;  /* 0x000000090a00720c */ /* 0x000fe20003f66270 */
[C---:B--2---:R-:W-:Y:S01]  /*3aa0*/  FADD.FTZ R3, R42.reuse, R25 ;  /* 0x000000192a037221 */ /* 0x044fe20000010000 */
[----:B------:R-:W-:-:S11]  /*3ab0*/  F2FP.F16.F32.PACK_AB R167, R42, R167 ;  /* 0x000000a72aa7723e */ /* 0x000fd600000000ff */
[----:B------:R-:W-:Y:S05]  /*3ac0*/  @!P3 BRA `(.L_x_9164) ;  /* 0x000000280050b947 */ /* 0x000fea0003800000 */
[----:B------:R-:W-:Y:S01]  /*3ad0*/  IMAD.MOV.U32 R8, RZ, RZ, R5 ;  /* 0x000000ffff087224 */ /* 0x000fe200078e0005 */
[----:B------:R-:W-:Y:S01]  /*3ae0*/  UMOV UR44, UR36 ;  /* 0x00000024002c7c82 */ /* 0x000fe20008000000 */
[----:B------:R-:W-:Y:S01]  /*3af0*/  IMAD.MOV.U32 R6, RZ, RZ, R7 ;  /* 0x000000ffff067224 */ /* 0x000fe200078e0007 */
[----:B------:R-:W-:Y:S01]  /*3b00*/  UMOV UR43, UR37 ;  /* 0x00000025002b7c82 */ /* 0x000fe20008000000 */
[----:B------:R-:W-:-:S07]  /*3b10*/  IMAD.MOV.U32 R151, RZ, RZ, RZ ;  /* 0x000000ffff977224 */ /* 0x000fce00078e00ff */
.L_x_9173:
        /* <DEDUP_REMOVED lines=9> */
.L_x_9166:
[----:B------:R-:W-:Y:S01]  /*3bb0*/  ULEA UR6, UR37, UR38, 0x3 ;  /* 0x0000002625067291 */ /* 0x000fe2000f8e183f */
[----:B------:R-:W-:-:S05]  /*3bc0*/  IMAD.U32 R0, RZ, RZ, UR36 ;  /* 0x00000024ff007e24 */ /* 0x000fca000f8e00ff */
[----:B------:R-:W-:-:S04]  /*3bd0*/  SHF.L.U32 R0, R0, 0x1f, RZ ;  /* 0x0000001f00007819 */ /* 0x000fc800000006ff */
[----:B------:R0:W1:Y:S01]  /*3be0*/  SYNCS.PHASECHK.TRANS64.TRYWAIT P3, [UR6+0x28830], R0 ;  /* 0x02883000ff0075a7 */ /* 0x0000620008060146 */
[----:B------:R-:W-:Y:S05]  /*3bf0*/  @!P0 BRA `(.L_x_9167) ;  /* 0x0000000000048947 */ /* 0x000fea0003800000 */
[----:B------:R-:W-:Y:S01]  /*3c00*/  BPT.TRAP 0x1 ;  /* 0x000000040000795c */ /* 0x000fe20000300000 */
.L_x_9167:
[----:B-1----:R-:W-:Y:S05]  /*3c10*/  @P3 BRA `(.L_x_9165) ;  /* 0x0000000000083947 */ /* 0x002fea0003800000 */
[----:B------:R-:W1:Y:S02]  /*3c20*/  SYNCS.PHASECHK.TRANS64.TRYWAIT P3, [UR6+0x28830], R0 ;  /* 0x02883000ff0075a7 */ /* 0x000e640008060146 */
[----:B-1----:R-:W-:Y:S05]  /*3c30*/  @!P3 BRA `(.L_x_9168) ;  /* 0x000000d000fcb947 */ /* 0x002fea0003800000 */
.L_x_9165:
[----:B-1----:R-:W1:Y:S01]  /*3c40*/  S2R R5, SR_TID.X ;  /* 0x0000000000057919 */ /* 0x002e620000002100 */
[----:B------:R-:W-:Y:S01]  /*3c50*/  ULEA UR34, UR37, UR42, 0xb ;  /* 0x0000002a25227291 */ /* 0x000fe2000f8e583f */
[----:B------:R-:W-:Y:S01]  /*3c60*/  UMOV UR35, 0x40000040 ;  /* 0x4000004000237882 */ /* 0x000fe20000000000 */
[----:B------:R-:W-:Y:S02]  /*3c70*/  UMOV UR7, 0x40000040 ;  /* 0x4000004000077882 */ /* 0x000fe40000000000 */
        /* <DEDUP_REMOVED lines=13> */
[----:B-1----:R-:W-:-:S05]  /*3d50*/  SHF.R.U32.HI R5, RZ, 0x7, R5 ;  /* 0x00000007ff057819 */ /* 0x002fca0000011605 */
[----:B0-----:R-:W-:-:S05]  /*3d60*/  VIADD R0, R5, 0x8 ;  /* 0x0000000805007836 */ /* 0x001fca0000000000 */
[----:B------:R0:W-:Y:S06]  /*3d70*/  BAR.SYNC.DEFER_BLOCKING R0, 0x100 ;  /* 0x000400000000751d */ /* 0x0001ec0000010000 */
        /* <DEDUP_REMOVED lines=27> */
.L_x_9170:
[----:B------:R-:W-:Y:S01]  /*3f30*/  ULEA UR6, UR43, UR38, 0x3 ;  /* 0x000000262b067291 */ /* 0x000fe2000f8e183f */
[----:B------:R-:W-:-:S05]  /*3f40*/  IMAD.U32 R0, RZ, RZ, UR44 ;  /* 0x0000002cff007e24 */ /* 0x000fca000f8e00ff */
[----:B------:R-:W-:-:S04]  /*3f50*/  SHF.L.U32 R0, R0, 0x1f, RZ ;  /* 0x0000001f00007819 */ /* 0x000fc800000006ff */
[----:B------:R0:W1:Y:S01]  /*3f60*/  SYNCS.PHASECHK.TRANS64.TRYWAIT P3, [UR6+0x28850], R0 ;  /* 0x02885000ff0075a7 */ /* 0x0000620008060146 */
[----:B------:R-:W-:Y:S05]  /*3f70*/  @!P0 BRA `(.L_x_9171) ;  /* 0x0000000000048947 */ /* 0x000fea0003800000 */
[----:B------:R-:W-:Y:S01]  /*3f80*/  BPT.TRAP 0x1 ;  /* 0x000000040000795c */ /* 0x000fe20000300000 */
.L_x_9171:
[----:B-1----:R-:W-:Y:S05]  /*3f90*/  @P3 BRA `(.L_x_9169) ;  /* 0x0000000000083947 */ /* 0x002fea0003800000 */
[----:B------:R-:W1:Y:S02]  /*3fa0*/  SYNCS.PHASECHK.TRANS64.TRYWAIT P3, [UR6+0x28850], R0 ;  /* 0x02885000ff0075a7 */ /* 0x000e640008060146 */
[----:B-1----:R-:W-:Y:S05]  /*3fb0*/  @!P3 BRA `(.L_x_9172) ;  /* 0x000000d00034b947 */ /* 0x002fea0003800000 */
.L_x_9169:
[----:B------:R-:W-:Y:S01]  /*3fc0*/  UIADD3 UR6, UR38, 0x400, URZ ;  /* 0x0000040026067890 */ /* 0x000fe2000fffe03f */
[----:B------:R-:W-:Y:S01]  /*3fd0*/  WARPGROUP.ARRIVE ;  /* 0x00000000000079c5 */ /* 0x000fe20000000000 */
[----:B------:R-:W-:Y:S01]  /*3fe0*/  UMOV UR7, 0x40000040 ;  /* 0x4000004000077882 */ /* 0x000fe20000000000 */
[----:B------:R-:W-:Y:S01]  /*3ff0*/  UMOV UR11, 0x40000040 ;  /* 0x40000040000b7882 */ /* 0x000fe20000000000 */
[----:B------:R-:W-:Y:S01]  /*4000*/  USHF.R.U32.HI UR6, URZ, 0x4, UR6 ;  /* 0x000000043f067899 */ /* 0x000fe20008011606 */
[----:B-1----:R-:W1:Y:S01]  /*4010*/  @P2 LDC R5, c[0x0][0x44c] ;  /* 0x00011300ff052b82 */ /* 0x002e620000000800 */
[----:B------:R-:W-:Y:S01]  /*4020*/  IMAD.IADD R14, R23, 0x1, R2 ;  /* 0x00000001170e7824 */ /* 0x000fe200078e0202 */
[----:B------:R-:W2:Y:S01]  /*4030*/  S2R R198, SR_TID.X ;  /* 0x0000000000c67919 */ /* 0x000ea20000002100 */
[----:B------:R-:W-:Y:S01]  /*4040*/  ULOP3.LUT UR6, UR6, 0x3fff, URZ, 0xc0, !UPT ;  /* 0x00003fff06067892 */ /* 0x000fe2000f8ec03f */
[----:B------:R-:W-:-:S03]  /*4050*/  UMOV UR44, UR36 ;  /* 0x00000024002c7c82 */ /* 0x000fc60008000000 */
[----:B------:R-:W-:Y:S01]  /*4060*/  ULOP3.LUT UR6, UR6, 0x4000000, URZ, 0xfc, !UPT ;  /* 0x0400000006067892 */ /* 0x000fe2000f8efc3f */
[----:B0-----:R-:W0:Y:S03]  /*4070*/  @P2 LDC R0, c[0x0][0x450] ;  /* 0x00011400ff002b82 */ /* 0x001e260000000800 */
[----:B------:R-:W-:-:S04]  /*4080*/  ULEA UR6, UR43, UR6, 0xb ;  /* 0x000000062b067291 */ /* 0x000fc8000f8e583f */
[----:B------:R-:W-:-:S05]  /*4090*/  UIADD3 UR10, UR6, 0x80, URZ ;  /* 0x00000080060a7890 */ /* 0x000fca000fffe03f */
[----:B------:R-:W-:Y:S01]  /*40a0*/  HGMMA.64x128x16.F32 R88, R180, gdesc[UR4].tnspB, R88, gsb0 ;  /* 0x41e00004b4587df0 */ /* 0x000fe20008000858 */
[----:B------:R-:W-:Y:S01]  /*40b0*/  UMOV UR7, 0x40000040 ;  /* 0x4000004000077882 */ /* 0x000fe20000000000 */
[----:B-1----:R-:W-:-:S05]  /*40c0*/  @P2 IMAD.HI.U32 R5, R14, R5, RZ ;  /* 0x000000050e052227 */ /* 0x002fca00078e00ff */
[----:B0-----:R-:W-:Y:S01]  /*40d0*/  @P2 SHF.R.U32.HI R14, RZ, R0, R5 ;  /* 0x00000000ff0e2219 */ /* 0x001fe20000011605 */
[----:B------:R-:W-:Y:S01]  /*40e0*/  IMAD.MOV.U32 R5, RZ, RZ, -0x80 ;  /* 0xffffff80ff057424 */ /* 0x000fe200078e00ff */
[----:B--2---:R-:W-:-:S03]  /*40f0*/  SHF.R.U32.HI R198, RZ, 0x7, R198 ;  /* 0x00000007ffc67819 */ /* 0x004fc600000116c6 */
[----:B------:R-:W0:Y:S01]  /*4100*/  SHFL.IDX PT, R7, R14, 0x1, 0x1c1f ;  /* 0x003c1f000e077f89 */ /* 0x000e2200000e0000 */
[----:B------:R-:W-:-:S04]  /*4110*/  IMAD R5, R10, R5, 0x1 ;  /* 0x000000010a057424 */ /* 0x000fc800078e0205 */
[----:B------:R-:W-:-:S05]  /*4120*/  IMAD R5, R22, -0x2, R5 ;  /* 0xfffffffe16057824 */ /* 0x000fca00078e0205 */
[----:B------:R-:W-:-:S05]  /*4130*/  IADD3 R12, -R17, R5, R16 ;  /* 0x00000005110c7210 */ /* 0x000fca0007ffe110 */
[----:B0-----:R-:W-:-:S05]  /*4140*/  IMAD.IADD R0, R12, 0x1, R7 ;  /* 0x000000010c007824 */ /* 0x001fca00078e0207 */
        /* <DEDUP_REMOVED lines=10> */
[----:B------:R-:W-:Y:S01]  /*41f0*/  HGMMA.64x128x16.F32 R88, R176, gdesc[UR8].tnspB, R88, gsb0 ;  /* 0x41e00008b0587df0 */ /* 0x000fe20008000858 */
[----:B------:R-:W-:Y:S01]  /*4200*/  UIADD3 UR10, UR6, 0x100, URZ ;  /* 0x00000100060a7890 */ /* 0x000fe2000fffe03f */
[----:B------:R-:W-:Y:S01]  /*4210*/  FMNMX.FTZ R20, R181, R20, !PT ;  /* 0x00000014b5147209 */ /* 0x000fe20007810000 */
[----:B------:R-:W-:Y:S01]  /*4220*/  UMOV UR11, 0x40000040 ;  /* 0x40000040000b7882 */ /* 0x000fe20000000000 */
[----:B------:R-:W-:Y:S02]  /*4230*/  ISETP.GT.AND P3, PT, R0, 0x10, PT ;  /* 0x000000100000780c */ /* 0x000fe40003f64270 */
[----:B------:R-:W-:Y:S02]  /*4240*/  FSEL R201, R31, -INF , P4 ;  /* 0xff8000001fc97808 */ /* 0x000fe40002000000 */
[----:B------:R-:W-:-:S02]  /*4250*/  FMNMX.FTZ R20, R183, R20, !PT ;  /* 0x00000014b7147209 */ /* 0x000fc40007810000 */
[C---:B------:R-:W-:Y:S02]  /*4260*/  ISETP.GT.AND P4, PT, R0.reuse, 0x11, PT ;  /* 0x000000110000780c */ /* 0x040fe40003f84270 */
[----:B------:R-:W-:Y:S02]  /*4270*/  FMNMX.FTZ R20, R201, R20, !PT ;  /* 0x00000014c9147209 */ /* 0x000fe40007810000 */
[----:B------:R-:W-:Y:S02]  /*4280*/  FSEL R199, R35, -INF , P4 ;  /* 0xff80000023c77808 */ /* 0x000fe40002000000 */
[----:B------:R-:W-:Y:S01]  /*4290*/  ISETP.GT.AND P4, PT, R0, 0x19, PT ;  /* 0x000000190000780c */ /* 0x000fe20003f84270 */
[----:B------:R-:W-:Y:S02]  /*42a0*/  WARPGROUP.DEPBAR.LE gsb0, 0x0 ;  /* 0x00008000000079c5 */ /* 0x000fe40000010000 */
[----:B------:R-:W-:Y:S01]  /*42b0*/  WARPGROUP.ARRIVE ;  /* 0x00000000000079c5 */ /* 0x000fe20000000000 */
[----:B------:R-:W-:-:S02]  /*42c0*/  FSEL R177, R34, -INF , P3 ;  /* 0xff80000022b17808 */ /* 0x000fc40001800000 */
[----:B------:R-:W-:Y:S02]  /*42d0*/  ISETP.GT.AND P3, PT, R0, 0x18, PT ;  /* 0x000000180000780c */ /* 0x000fe40003f64270 */
[----:B------:R-:W-:Y:S01]  /*42e0*/  FMNMX.FTZ R20, R177, R20, !PT ;  /* 0x00000014b1147209 */ /* 0x000fe20007810000 */
[----:B------:R-:W-:Y:S01]  /*42f0*/  HGMMA.64x128x16.F32 R88, R172, gdesc[UR8].tnspB, R88, gsb0 ;  /* 0x41e00008ac587df0 */ /* 0x000fe20008000858 */
[----:B------:R-:W-:Y:S01]  /*4300*/  UIADD3 UR10, UR6, 0x180, URZ ;  /* 0x00000180060a7890 */ /* 0x000fe2000fffe03f */
[----:B------:R-:W-:Y:S01]  /*4310*/  FSEL R179, R38, -INF , P3 ;  /* 0xff80000026b37808 */ /* 0x000fe20001800000 */
[----:B------:R-:W-:Y:S01]  /*4320*/  UMOV UR11, 0x40000040 ;  /* 0x40000040000b7882 */ /* 0x000fe20000000000 */
[----:B------:R-:W-:Y:S02]  /*4330*/  FMNMX.FTZ R20, R199, R20, !PT ;  /* 0x00000014c7147209 */ /* 0x000fe40007810000 */
[----:B------:R-:W-:Y:S02]  /*4340*/  ISETP.GT.AND P3, PT, R0, 0x20, PT ;  /* 0x000000200000780c */ /* 0x000fe40003f64270 */
[----:B------:R-:W-:Y:S01]  /*4350*/  FMNMX.FTZ R20, R179, R20, !PT ;  /* 0x00000014b3147209 */ /* 0x000fe20007810000 */
[----:B------:R-:W-:-:S02]  /*4360*/  WARPGROUP.DEPBAR.LE gsb0, 0x0 ;  /* 0x00008000000079c5 */ /* 0x000fc40000010000 */
        /* <DEDUP_REMOVED lines=77> */
[----:B------:R-:W-:Y:S01]  /*4840*/  FSEL R39, R86, -INF , P3 ;  /* 0xff80000056277808 */ /* 0x000fe20001800000 */
[----:B------:R-:W0:Y:S01]  /*4850*/  LDC R0, c[0x0][0x988] ;  /* 0x00026200ff007b82 */ /* 0x000e220000000800 */
[----:B------:R-:W-:Y:S02]  /*4860*/  FMNMX.FTZ R20, R83, R20, !PT ;  /* 0x0000001453147209 */ /* 0x000fe40007810000 */
[----:B------:R-:W-:Y:S02]  /*4870*/  FSEL R87, R87, -INF , P4 ;  /* 0xff80000057577808 */ /* 0x000fe40002000000 */
[----:B------:R-:W-:-:S04]  /*4880*/  FMNMX.FTZ R20, R39, R20, !PT ;  /* 0x0000001427147209 */ /* 0x000fc80007810000 */
[----:B------:R-:W-:-:S05]  /*4890*/  FMNMX.FTZ R20, R87, R20, !PT ;  /* 0x0000001457147209 */ /* 0x000fca0007810000 */
[----:B------:R-:W1:Y:S01]  /*48a0*/  SHFL.BFLY PT, R5, R20, 0x2, 0x1f ;  /* 0x0c401f0014057f89 */ /* 0x000e6200000e0000 */
[----:B------:R-:W-:Y:S02]  /*48b0*/  WARPGROUP.DEPBAR.LE gsb0, 0x0 ;  /* 0x00008000000079c5 */ /* 0x000fe40000010000 */
[----:B------:R-:W-:Y:S01]  /*48c0*/  WARPGROUP.ARRIVE ;  /* 0x00000000000079c5 */ /* 0x000fe20000000000 */
[----:B------:R-:W2:Y:S05]  /*48d0*/  SHFL.IDX PT, R153, R14, RZ, 0x1c1f ;  /* 0x001c1fff0e997589 */ /* 0x000eaa00000e0000 */
[----:B------:R-:W-:Y:S01]  /*48e0*/  HGMMA.64x128x16.F32 R88, R156, gdesc[UR8].tnspB, R88, gsb0 ;  /* 0x41e000089c587df0 */ /* 0x000fe20008000858 */
[----:B------:R-:W-:Y:S01]  /*48f0*/  UIADD3 UR10, UR6, 0x300, URZ ;  /* 0x00000300060a7890 */ /* 0x000fe2000fffe03f */
[----:B------:R-:W-:Y:S01]  /*4900*/  UMOV UR11, 0x40000040 ;  /* 0x40000040000b7882 */ /* 0x000fe20000000000 */
[----:B------:R-:W-:Y:S01]  /*4910*/  UIADD3 UR6, UR6, 0x380, URZ ;  /* 0x0000038006067890 */ /* 0x000fe2000fffe03f */
[----:B-1----:R-:W-:-:S05]  /*4920*/  FMNMX.FTZ R26, R20, R5, !PT ;  /* 0x00000005141a7209 */ /* 0x002fca0007810000 */
[----:B------:R-:W1:Y:S01]  /*4930*/  SHFL.BFLY PT, R5, R26, 0x1, 0x1f ;  /* 0x0c201f001a057f89 */ /* 0x000e6200000e0000 */
[----:B--2---:R-:W-:-:S05]  /*4940*/  IMAD.IADD R34, R12, 0x1, R153 ;  /* 0x000000010c227824 */ /* 0x004fca00078e0299 */
        /* <DEDUP_REMOVED lines=12> */
[----:B-1----:R-:W-:Y:S02]  /*4a10*/  FMNMX.FTZ R5, R26, R5, !PT ;  /* 0x000000051a057209 */ /* 0x002fe40007810000 */
[C---:B------:R-:W-:Y:S02]  /*4a20*/  ISETP.GT.AND P5, PT, R34.reuse, 0x11, PT ;  /* 0x000000112200780c */ /* 0x040fe40003fa4270 */
[----:B------:R-:W-:Y:S01]  /*4a30*/  FMNMX.FTZ R20, R29, R20, !PT ;  /* 0x000000141d147209 */ /* 0x000fe20007810000 */
[----:B0-----:R-:W-:Y:S01]  /*4a40*/  FMUL.FTZ R30, R5, R0 ;  /* 0x00000000051e7220 */ /* 0x001fe20000410000 */
[----:B------:R-:W-:Y:S02]  /*4a50*/  FSEL R33, R33, -INF , P5 ;  /* 0xff80000021217808 */ /* 0x000fe40002800000 */
[----:B------:R-:W-:Y:S02]  /*4a60*/  FSETP.NEU.FTZ.AND P3, PT, R5, -INF , PT ;  /* 0xff8000000500780b */ /* 0x000fe40003f7d000 */
[----:B------:R-:W-:-:S02]  /*4a70*/  ISETP.GT.AND P5, PT, R34, 0x19, PT ;  /* 0x000000192200780c */ /* 0x000fc40003fa4270 */
        /* <DEDUP_REMOVED lines=19> */
[-CC-:B------:R-:W-:Y:S01]  /*4bb0*/  FFMA.FTZ R173, R173, R0.reuse, -R12.reuse ;  /* 0x00000000adad7223 */ /* 0x180fe2000001080c */
[C---:B------:R-:W-:Y:S01]  /*4bc0*/  ISETP.GT.AND P5, PT, R34.reuse, 0x39, PT ;  /* 0x000000392200780c */ /* 0x040fe20003fa4270 */
[-CC-:B------:R-:W-:Y:S01]  /*4bd0*/  FFMA.FTZ R11, R11, R0.reuse, -R12.reuse ;  /* 0x000000000b0b7223 */ /* 0x180fe2000001080c */
[-CC-:B------:R-:W-:Y:S01]  /*4be0*/  FFMA.FTZ R15, R15, R0.reuse, -R12.reuse ;  /* 0x000000000f0f7223 */ /* 0x180fe2000001080c */
[----:B------:R-:W-:Y:S01]  /*4bf0*/  FFMA.FTZ R46, R79, R0, -R12 ;  /* 0x000000004f2e7223 */ /* 0x000fe2000001080c */
[----:B------:R-:W-:Y:S01]  /*4c00*/  FSEL R53, R53, -INF , P5 ;  /* 0xff80000035357808 */ /* 0x000fe20002800000 */
[----:B------:R-:W-:Y:S01]  /*4c10*/  MUFU.EX2 R183, R183 ;  /* 0x000000b700b77308 */ /* 0x000fe20000000800 */
[----:B------:R-:W-:-:S04]  /*4c20*/  ISETP.GT.AND P5, PT, R34, 0x41, PT ;  /* 0x000000412200780c */ /* 0x000fc80003fa4270 */
[----:B------:R-:W-:Y:S02]  /*4c30*/  FSEL R57, R57, -INF , P5 ;  /* 0xff80000039397808 */ /* 0x000fe40002800000 */
[C---:B------:R-:W-:Y:S01]  /*4c40*/  ISETP.GT.AND P5, PT, R34.reuse, 0x49, PT ;  /* 0x000000492200780c */ /* 0x040fe20003fa4270 */
[----:B------:R-:W-:Y:S03]  /*4c50*/  MUFU.EX2 R177, R177 ;  /* 0x000000b100b17308 */ /* 0x000fe60000000800 */
[----:B------:R-:W-:Y:S02]  /*4c60*/  FSEL R61, R61, -INF , P5 ;  /* 0xff8000003d3d7808 */ /* 0x000fe40002800000 */
[----:B------:R-:W-:-:S03]  /*4c70*/  ISETP.GT.AND P5, PT, R34, 0x51, PT ;  /* 0x000000512200780c */ /* 0x000fc60003fa4270 */
[----:B------:R-:W-:Y:S01]  /*4c80*/  MUFU.EX2 R179, R179 ;  /* 0x000000b300b37308 */ /* 0x000fe20000000800 */
[----:B------:R-:W-:Y:S02]  /*4c90*/  FSEL R65, R65, -INF , P5 ;  /* 0xff80000041417808 */ /* 0x000fe40002800000 */
[----:B------:R-:W-:-:S04]  /*4ca0*/  ISETP.GT.AND P5, PT, R34, 0x59, PT ;  /* 0x000000592200780c */ /* 0x000fc80003fa4270 */
        /* <DEDUP_REMOVED lines=13> */
[----:B------:R-:W-:Y:S02]  /*4d80*/  WARPGROUP.DEPBAR.LE gsb0, 0x0 ;  /* 0x00008000000079c5 */ /* 0x000fe40000010000 */
[----:B------:R-:W-:Y:S01]  /*4d90*/  FSEL R157, R32, -INF , P4 ;  /* 0xff800000209d7808 */ /* 0x000fe20002000000 */
[----:B------:R-:W-:Y:S01]  /*4da0*/  WARPGROUP.ARRIVE ;  /* 0x00000000000079c5 */ /* 0x000fe20000000000 */
[----:B------:R-:W-:Y:S01]  /*4db0*/  ISETP.GT.AND P4, PT, R34, 0x18, PT ;  /* 0x000000182200780c */ /* 0x000fe20003f84270 */
[--C-:B------:R-:W-:Y:S01]  /*4dc0*/  FFMA.FTZ R32, R171, R0, -R12.reuse ;  /* 0x00000000ab207223 */ /* 0x100fe2000001080c */
[----:B------:R-:W-:Y:S02]  /*4dd0*/  FMNMX.FTZ R24, R157, R20, !PT ;  /* 0x000000149d187209 */ /* 0x000fe40007810000 */
[----:B------:R-:W-:Y:S01]  /*4de0*/  FSEL R159, R36, -INF , P4 ;  /* 0xff800000249f7808 */ /* 0x000fe20002000000 */
[----:B------:R0:W-:Y:S01]  /*4df0*/  MUFU.EX2 R20, R26 ;  /* 0x0000001a00147308 */ /* 0x0001e20000000800 */
[----:B------:R-:W-:Y:S01]  /*4e00*/  FMNMX.FTZ R24, R33, R24, !PT ;  /* 0x0000001821187209 */ /* 0x000fe20007810000 */
[----:B------:R-:W-:Y:S01]  /*4e10*/  HGMMA.64x128x16.F32 R88, R160, gdesc[UR8].tnspB, R88, gsb0 ;  /* 0x41e00008a0587df0 */ /* 0x000fe20008000858 */
[----:B------:R-:W-:Y:S01]  /*4e20*/  ISETP.GT.AND P4, PT, R34, 0x20, PT ;  /* 0x000000202200780c */ /* 0x000fe20003f84270 */
[----:B------:R-:W-:Y:S01]  /*4e30*/  FFMA.FTZ R36, R47, R0, -R12 ;  /* 0x000000002f247223 */ /* 0x000fe2000001080c */
[----:B------:R-:W-:-:S02]  /*4e40*/  FMNMX.FTZ R24, R159, R24, !PT ;  /* 0x000000189f187209 */ /* 0x000fc40007810000 */
[----:B------:R-:W-:Y:S01]  /*4e50*/  FSEL R201, R40, -INF , P4 ;  /* 0xff80000028c97808 */ /* 0x000fe20002000000 */
[--C-:B------:R-:W-:Y:S01]  /*4e60*/  FFMA.FTZ R40, R51, R0, -R12.reuse ;  /* 0x0000000033287223 */ /* 0x100fe2000001080c */
[----:B------:R-:W-:Y:S02]  /*4e70*/  FMNMX.FTZ R24, R37, R24, !PT ;  /* 0x0000001825187209 */ /* 0x000fe40007810000 */
[----:B------:R-:W-:Y:S02]  /*4e80*/  ISETP.GT.AND P4, PT, R34, 0x28, PT ;  /* 0x000000282200780c */ /* 0x000fe40003f84270 */
[----:B0-----:R-:W-:Y:S02]  /*4e90*/  FMNMX.FTZ R26, R201, R24, !PT ;  /* 0x00000018c91a7209 */ /* 0x001fe40007810000 */
[----:B------:R-:W-:Y:S01]  /*4ea0*/  FSEL R199, R44, -INF , P4 ;  /* 0xff8000002cc77808 */ /* 0x000fe20002000000 */
[----:B------:R0:W-:Y:S01]  /*4eb0*/  MUFU.EX2 R24, R28 ;  /* 0x0000001c00187308 */ /* 0x0001e20000000800 */
[----:B------:R-:W-:Y:S01]  /*4ec0*/  FMNMX.FTZ R26, R41, R26, !PT ;  /* 0x0000001a291a7209 */ /* 0x000fe20007810000 */
[----:B------:R-:W-:Y:S01]  /*4ed0*/  FFMA.FTZ R44, R75, R0, -R12 ;  /* 0x000000004b2c7223 */ /* 0x000fe2000001080c */
[----:B------:R-:W-:-:S02]  /*4ee0*/  ISETP.GT.AND P4, PT, R34, 0x30, PT ;  /* 0x000000302200780c */ /* 0x000fc40003f84270 */
[----:B------:R-:W-:Y:S02]  /*4ef0*/  FMNMX.FTZ R26, R199, R26, !PT ;  /* 0x0000001ac71a7209 */ /* 0x000fe40007810000 */
[----:B------:R-:W-:Y:S01]  /*4f00*/  FSEL R203, R48, -INF , P4 ;  /* 0xff80000030cb7808 */ /* 0x000fe20002000000 */
[----:B------:R-:W-:Y:S01]  /*4f10*/  MUFU.EX2 R44, R44 ;  /* 0x0000002c002c7308 */ /* 0x000fe20000000800 */
[----:B------:R-:W-:Y:S02]  /*4f20*/  FMNMX.FTZ R26, R45, R26, !PT ;  /* 0x0000001a2d1a7209 */ /* 0x000fe40007810000 */
[----:B------:R-:W-:Y:S02]  /*4f30*/  ISETP.GT.AND P4, PT, R34, 0x38, PT ;  /* 0x000000382200780c */ /* 0x000fe40003f84270 */
[----:B0-----:R-:W-:Y:S02]  /*4f40*/  FMNMX.FTZ R28, R203, R26, !PT ;  /* 0x0000001acb1c7209 */ /* 0x001fe40007810000 */
[----:B------:R-:W-:Y:S01]  /*4f50*/  FSEL R205, R52, -INF , P4 ;  /* 0xff80000034cd7808 */ /* 0x000fe20002000000 */
[----:B------:R0:W-:Y:S01]  /*4f60*/  MUFU.EX2 R26, R175 ;  /* 0x000000af001a7308 */ /* 0x0001e20000000800 */
[----:B------:R-:W-:Y:S01]  /*4f70*/  FMNMX.FTZ R28, R49, R28, !PT ;  /* 0x0000001c311c7209 */ /* 0x000fe20007810000 */
[----:B------:R-:W-:Y:S01]  /*4f80*/  IMAD.U32 R52, RZ, RZ, UR37 ;  /* 0x00000025ff347e24 */ /* 0x000fe2000f8e00ff */
[----:B------:R-:W-:-:S02]  /*4f90*/  ISETP.GT.AND P4, PT, R34, 0x40, PT ;  /* 0x000000402200780c */ /* 0x000fc40003f84270 */
[----:B------:R-:W-:Y:S02]  /*4fa0*/  FMNMX.FTZ R28, R205, R28, !PT ;  /* 0x0000001ccd1c7209 */ /* 0x000fe40007810000 */
[----:B------:R-:W-:Y:S02]  /*4fb0*/  FSEL R207, R56, -INF , P4 ;  /* 0xff80000038cf7808 */ /* 0x000fe40002000000 */
[----:B------:R-:W-:Y:S01]  /*4fc0*/  FMNMX.FTZ R28, R53, R28, !PT ;  /* 0x0000001c351c7209 */ /* 0x000fe20007810000 */
[-CC-:B0-----:R-:W-:Y:S01]  /*4fd0*/  FFMA.FTZ R175, R169, R0.reuse, -R12.reuse ;  /* 0x00000000a9af7223 */ /* 0x181fe2000001080c */
[----:B------:R-:W-:Y:S01]  /*4fe0*/  ISETP.GT.AND P4, PT, R34, 0x48, PT ;  /* 0x000000482200780c */ /* 0x000fe20003f84270 */
[--C-:B------:R-:W-:Y:S01]  /*4ff0*/  FFMA.FTZ R169, R43, R0, -R12.reuse ;  /* 0x000000002ba97223 */ /* 0x100fe2000001080c */
[----:B------:R-:W-:Y:S01]  /*5000*/  FMNMX.FTZ R30, R207, R28, !PT ;  /* 0x0000001ccf1e7209 */ /* 0x000fe20007810000 */
[--C-:B------:R-:W-:Y:S01]  /*5010*/  FFMA.FTZ R43, R55, R0, -R12.reuse ;  /* 0x00000000372b7223 */ /* 0x100fe2000001080c */
        /* <DEDUP_REMOVED lines=13> */
[----:B------:R-:W-:-:S02]  /*50f0*/  FMNMX.FTZ R32, R65, R32, !PT ;  /* 0x0000002041207209 */ /* 0x000fc40007810000 */
[----:B------:R-:W-:Y:S02]  /*5100*/  ISETP.GT.AND P4, PT, R34, 0x60, PT ;  /* 0x000000602200780c */ /* 0x000fe40003f84270 */
[----:B------:R-:W-:Y:S02]  /*5110*/  FMNMX.FTZ R32, R47, R32, !PT ;  /* 0x000000202f207209 */ /* 0x000fe40007810000 */
[----:B------:R-:W-:Y:S01]  /*5120*/  FSEL R211, R72, -INF , P4 ;  /* 0xff80000048d37808 */ /* 0x000fe20002000000 */
[----:B------:R-:W-:Y:S01]  /*5130*/  MUFU.EX2 R169, R169 ;  /* 0x000000a900a97308 */ /* 0x000fe20000000800 */
[----:B------:R-:W-:Y:S02]  /*5140*/  FMNMX.FTZ R32, R69, R32, !PT ;  /* 0x0000002045207209 */ /* 0x000fe40007810000 */
[----:B------:R-:W-:Y:S02]  /*5150*/  ISETP.GT.AND P4, PT, R34, 0x68, PT ;  /* 0x000000682200780c */ /* 0x000fe40003f84270 */
[----:B0-----:R-:W-:-:S02]  /*5160*/  FMNMX.FTZ R36, R211, R32, !PT ;  /* 0x00000020d3247209 */ /* 0x001fc40007810000 */
[----:B------:R-:W-:Y:S01]  /*5170*/  FSEL R51, R76, -INF , P4 ;  /* 0xff8000004c337808 */ /* 0x000fe20002000000 */
[----:B------:R0:W-:Y:S01]  /*5180*/  MUFU.EX2 R32, R40 ;  /* 0x0000002800207308 */ /* 0x0001e20000000800 */
[----:B------:R-:W-:Y:S02]  /*5190*/  FMNMX.FTZ R36, R73, R36, !PT ;  /* 0x0000002449247209 */ /* 0x000fe40007810000 */
[----:B------:R-:W-:Y:S02]  /*51a0*/  ISETP.GT.AND P4, PT, R34, 0x70, PT ;  /* 0x000000702200780c */ /* 0x000fe40003f84270 */
[----:B------:R-:W-:Y:S02]  /*51b0*/  FMNMX.FTZ R38, R51, R36, !PT ;  /* 0x0000002433267209 */ /* 0x000fe40007810000 */
[----:B------:R-:W-:Y:S01]  /*51c0*/  FSEL R213, R80, -INF , P4 ;  /* 0xff80000050d57808 */ /* 0x000fe20002000000 */
[----:B------:R1:W-:Y:S01]  /*51d0*/  MUFU.EX2 R36, R7 ;  /* 0x0000000700247308 */ /* 0x0003e20000000800 */
[----:B------:R-:W-:Y:S01]  /*51e0*/  FMNMX.FTZ R38, R77, R38, !PT ;  /* 0x000000264d267209 */ /* 0x000fe20007810000 */
[-CC-:B0-----:R-:W-:Y:S01]  /*51f0*/  FFMA.FTZ R40, R67, R0.reuse, -R12.reuse ;  /* 0x0000000043287223 */ /* 0x181fe2000001080c */
        /* <DEDUP_REMOVED lines=8> */
[-CC-:B------:R-:W-:Y:S01]  /*5280*/  FFMA.FTZ R31, R35, R0.reuse, -R12.reuse ;  /* 0x00000000231f7223 */ /* 0x180fe2000001080c */
[----:B------:R-:W-:Y:S01]  /*5290*/  FFMA.FTZ R35, R39, R0, -R12 ;  /* 0x0000000027237223 */ /* 0x000fe2000001080c */
[----:B------:R-:W-:Y:S01]  /*52a0*/  FMNMX.FTZ R38, R215, R38, !PT ;  /* 0x00000026d7267209 */ /* 0x000fe20007810000 */
[----:B------:R-:W-:Y:S01]  /*52b0*/  MUFU.EX2 R43, R43 ;  /* 0x0000002b002b7308 */ /* 0x000fe20000000800 */
[----:B------:R-:W-:-:S02]  /*52c0*/  @!P1 LEA R52, R52, UR38, 0x3 ;  /* 0x0000002634349c11 */ /* 0x000fc4000f8e18ff */
[----:B-1----:R-:W-:Y:S01]  /*52d0*/  FMNMX.FTZ R7, R85, R38, !PT ;  /* 0x0000002655077209 */ /* 0x002fe20007810000 */
[----:B------:R-:W-:Y:S02]  /*52e0*/  FFMA.FTZ R38, R59, R0, -R12 ;  /* 0x000000003b267223 */ /* 0x000fe4000001080c */
[----:B------:R-:W-:Y:S02]  /*52f0*/  @!P1 VIADD R52, R52, 0x28840 ;  /* 0x0002884034349836 */ /* 0x000fe40000000000 */
[----:B------:R-:W0:Y:S01]  /*5300*/  SHFL.BFLY PT, R42, R7, 0x2, 0x1f ;  /* 0x0c401f00072a7f89 */ /* 0x000e2200000e0000 */
[----:B------:R-:W-:Y:S02]  /*5310*/  MUFU.EX2 R34, R34 ;  /* 0x0000002200227308 */ /* 0x000fe40000000800 */
[----:B------:R-:W-:-:S06]  /*5320*/  @!P1 PRMT R52, RZ, 0x654, R52 ;  /* 0x00000654ff349816 */ /* 0x000fcc0000000034 */
[----:B------:R-:W-:Y:S08]  /*5330*/  MUFU.EX2 R38, R38 ;  /* 0x0000002600267308 */ /* 0x000ff00000000800 */
[----:B------:R-:W-:Y:S01]  /*5340*/  MUFU.EX2 R55, R55 ;  /* 0x0000003700377308 */ /* 0x000fe20000000800 */
[----:B0-----:R-:W-:-:S07]  /*5350*/  FMNMX.FTZ R48, R7, R42, !PT ;  /* 0x0000002a07307209 */ /* 0x001fce0007810000 */
[----:B------:R-:W-:Y:S01]  /*5360*/  MUFU.EX2 R13, R13 ;  /* 0x0000000d000d7308 */ /* 0x000fe20000000800 */
[----:B------:R-:W-:Y:S01]  /*5370*/  FFMA.FTZ R42, R71, R0, -R12 ;  /* 0x00000000472a7223 */ /* 0x000fe2000001080c */
[----:B------:R-:W0:Y:S06]  /*5380*/  SHFL.BFLY PT, R7, R48, 0x1, 0x1f ;  /* 0x0c201f0030077f89 */ /* 0x000e2c00000e0000 */
[----:B------:R-:W-:Y:S01]  /*5390*/  MUFU.EX2 R40, R40 ;  /* 0x0000002800287308 */ /* 0x000fe20000000800 */
[----:B------:R-:W-:Y:S02]  /*53a0*/  WARPGROUP.DEPBAR.LE gsb0, 0x0 ;  /* 0x00008000000079c5 */ /* 0x000fe40000010000 */
[----:B------:R-:W-:-:S05]  /*53b0*/  WARPGROUP.ARRIVE ;  /* 0x00000000000079c5 */ /* 0x000fca0000000000 */
[----:B------:R-:W-:Y:S01]  /*53c0*/  MUFU.EX2 R42, R42 ;  /* 0x0000002a002a7308 */ /* 0x000fe20000000800 */
[----:B------:R-:W-:Y:S07]  /*53d0*/  HGMMA.64x128x16.F32 R88, R164, gdesc[UR4].tnspB, R88, gsb0 ;  /* 0x41e00004a4587df0 */ /* 0x000fee0008000858 */
[----:B------:R-:W1:Y:S01]  /*53e0*/  MUFU.EX2 R21, R21 ;  /* 0x0000001500157308 */ /* 0x000e620000000800 */
[----:B0-----:R-:W-:Y:S01]  /*53f0*/  FMNMX.FTZ R7, R48, R7, !PT ;  /* 0x0000000730077209 */ /* 0x001fe20007810000 */
[-CC-:B------:R-:W-:Y:S01]  /*5400*/  FFMA.FTZ R48, R83, R0.reuse, -R12.reuse ;  /* 0x0000000053307223 */ /* 0x180fe2000001080c */
[----:B------:R-:W-:-:S02]  /*5410*/  FFMA.FTZ R12, R87, R0, -R12 ;  /* 0x00000000570c7223 */ /* 0x000fc4000001080c */
[C---:B------:R-:W-:Y:S01]  /*5420*/  FSETP.NEU.FTZ.AND P4, PT, R7.reuse, -INF , PT ;  /* 0xff8000000700780b */ /* 0x040fe20003f9d000 */
[----:B------:R-:W-:Y:S02]  /*5430*/  FMUL.FTZ R50, R7, R0 ;  /* 0x0000000007327220 */ /* 0x000fe40000410000 */
[----:B------:R-:W-:Y:S03]  /*5440*/  MUFU.EX2 R27, R27 ;  /* 0x0000001b001b7308 */ /* 0x000fe60000000800 */
[----:B------:R-:W-:Y:S02]  /*5450*/  FSEL R50, R50, RZ, P4 ;  /* 0x000000ff32327208 */ /* 0x000fe40002000000 */
[----:B-1----:R-:W-:-:S03]  /*5460*/  F2FP.F16.F32.PACK_AB R161, R44, R21 ;  /* 0x000000152ca1723e */ /* 0x002fc600000000ff */
[----:B------:R-:W-:Y:S01]  /*5470*/  MUFU.EX2 R31, R31 ;  /* 0x0000001f001f7308 */ /* 0x000fe20000000800 */
[-CC-:B------:R-:W-:Y:S01]  /*5480*/  FFMA.FTZ R180, R25, R0.reuse, -R50.reuse ;  /* 0x0000000019b47223 */ /* 0x180fe20000010832 */
[-CC-:B------:R-:W-:Y:S01]  /*5490*/  FFMA.FTZ R25, R29, R0.reuse, -R50.reuse ;  /* 0x000000001d197223 */ /* 0x180fe20000010832 */
[-CC-:B------:R-:W-:Y:S01]  /*54a0*/  FFMA.FTZ R29, R33, R0.reuse, -R50.reuse ;  /* 0x00000000211d7223 */ /* 0x180fe20000010832 */
[-CC-:B------:R-:W-:Y:S01]  /*54b0*/  FFMA.FTZ R33, R37, R0.reuse, -R50.reuse ;  /* 0x0000000025217223 */ /* 0x180fe20000010832 */
[-CC-:B------:R-:W-:Y:S01]  /*54c0*/  FFMA.FTZ R37, R41, R0.reuse, -R50.reuse ;  /* 0x0000000029257223 */ /* 0x180fe20000010832 */
[----:B------:R-:W-:Y:S01]  /*54d0*/  FSEL R41, R5, RZ, P3 ;  /* 0x000000ff05297208 */ /* 0x000fe20001800000 */
[-CC-:B------:R-:W-:Y:S01]  /*54e0*/  FFMA.FTZ R39, R153, R0.reuse, -R50.reuse ;  /* 0x0000000099277223 */ /* 0x180fe20000010832 */
[-CC-:B------:R-:W-:Y:S01]  /*54f0*/  FFMA.FTZ R182, R155, R0.reuse, -R50.reuse ;  /* 0x000000009bb67223 */ /* 0x180fe20000010832 */
[----:B------:R-:W-:Y:S01]  /*5500*/  MUFU.EX2 R180, R180 ;  /* 0x000000b400b47308 */ /* 0x000fe20000000800 */
[-C--:B------:R-:W-:Y:S01]  /*5510*/  FFMA.FTZ R176, R157, R0.reuse, -R50 ;  /* 0x000000009db07223 */ /* 0x080fe20000010832 */
[----:B------:R-:W-:Y:S01]  /*5520*/  FADD.FTZ R59, -R41, R8 ;  /* 0x00000008293b7221 */ /* 0x000fe20000010100 */
[----:B------:R-:W-:Y:S01]  /*5530*/  FSEL R41, R7, RZ, P4 ;  /* 0x000000ff07297208 */ /* 0x000fe20002000000 */
[-CC-:B------:R-:W-:Y:S01]  /*5540*/  FFMA.FTZ R178, R159, R0.reuse, -R50.reuse ;  /* 0x000000009fb27223 */ /* 0x180fe20000010832 */
[----:B------:R-:W-:Y:S01]  /*5550*/  IADD3 R8, -R198, 0xb, RZ ;  /* 0x0000000bc6087810 */ /* 0x000fe20007ffe1ff */
[-C--:B------:R-:W-:Y:S01]  /*5560*/  FMUL.FTZ R54, R59, R0.reuse ;  /* 0x000000003b367220 */ /* 0x080fe20000410000 */
[-C--:B------:R-:W-:Y:S01]  /*5570*/  FFMA.FTZ R172, R201, R0.reuse, -R50 ;  /* 0x00000000c9ac7223 */ /* 0x080fe20000010832 */
[----:B------:R-:W-:Y:S01]  /*5580*/  FADD.FTZ R59, -R41, R6 ;  /* 0x00000006293b7221 */ /* 0x000fe20000010100 */
[----:B------:R-:W-:Y:S01]  /*5590*/  MUFU.EX2 R39, R39 ;  /* 0x0000002700277308 */ /* 0x000fe20000000800 */
[-CC-:B------:R-:W-:Y:S01]  /*55a0*/  FFMA.FTZ R61, R61, R0.reuse, -R50.reuse ;  /* 0x000000003d3d7223 */ /* 0x180fe20000010832 */
        /* <DEDUP_REMOVED lines=23> */
[C---:B------:R-:W-:Y:S01]  /*5720*/  ISETP.GT.AND P3, PT, R10.reuse, R9, PT ;  /* 0x000000090a00720c */ /* 0x040fe20003f64270 */
[----:B------:R-:W-:Y:S01]  /*5730*/  VIADD R10, R10, 0xffffffff ;  /* 0xffffffff0a0a7836 */ /* 0x000fe20000000000 */
[----:B------:R-:W-:-:S02]  /*5740*/  F2FP.F16.F32.PACK_AB R171, R43, R36 ;  /* 0x000000242bab723e */ /* 0x000fc400000000ff */
[----:B------:R-:W-:Y:S02]  /*5750*/  F2FP.F16.F32.PACK_AB R153, R38, R11 ;  /* 0x0000000b2699723e */ /* 0x000fe400000000ff */
[----:B------:R-:W-:Y:S01]  /*5760*/  F2FP.F16.F32.PACK_AB R155, R55, R34 ;  /* 0x00000022379b723e */ /* 0x000fe200000000ff */
[----:B------:R-:W2:Y:S01]  /*5770*/  MUFU.EX2 R25, R25 ;  /* 0x0000001900197308 */ /* 0x000ea20000000800 */
[----:B0-----:R-:W-:Y:S01]  /*5780*/  FFMA.FTZ R59, R6, R4, R39 ;  /* 0x00000004063b7223 */ /* 0x001fe20000010027 */
[----:B------:R-:W-:Y:S01]  /*5790*/  FFMA.FTZ R4, R41, R3, R14 ;  /* 0x0000000329047223 */ /* 0x000fe2000001000e */
[----:B------:R-:W-:Y:S02]  /*57a0*/  F2FP.F16.F32.PACK_AB R157, R40, R13 ;  /* 0x0000000d289d723e */ /* 0x000fe400000000ff */
[C---:B------:R-:W-:Y:S01]  /*57b0*/  FADD.FTZ R59, R180.reuse, R59 ;  /* 0x0000003bb43b7221 */ /* 0x040fe20000010000 */
[C---:B------:R-:W-:Y:S01]  /*57c0*/  FADD.FTZ R4, R181.reuse, R4 ;  /* 0x00000004b5047221 */ /* 0x040fe20000010000 */
[----:B------:R-:W-:Y:S01]  /*57d0*/  F2FP.F16.F32.PACK_AB R181, R181, R14 ;  /* 0x0000000eb5b5723e */ /* 0x000fe200000000ff */
[----:B------:R-:W0:Y:S01]  /*57e0*/  MUFU.EX2 R176, R176 ;  /* 0x000000b000b07308 */ /* 0x000e220000000800 */
[----:B------:R-:W-:-:S02]  /*57f0*/  F2FP.F16.F32.PACK_AB R180, R180, R39 ;  /* 0x00000027b4b4723e */ /* 0x000fc400000000ff */
[----:B------:R-:W-:Y:S02]  /*5800*/  F2FP.F16.F32.PACK_AB R159, R42, R15 ;  /* 0x0000000f2a9f723e */ /* 0x000fe400000000ff */
[----:B------:R-:W-:-:S03]  /*5810*/  F2FP.F16.F32.PACK_AB R163, R46, R27 ;  /* 0x0000001b2ea3723e */ /* 0x000fc600000000ff */
[----:B------:R-:W3:Y:S08]  /*5820*/  MUFU.EX2 R29, R29 ;  /* 0x0000001d001d7308 */ /* 0x000ef00000000800 */
[----:B------:R-:W4:Y:S08]  /*5830*/  MUFU.EX2 R178, R178 ;  /* 0x000000b200b27308 */ /* 0x000f300000000800 */
[----:B------:R-:W5:Y:S08]  /*5840*/  MUFU.EX2 R33, R33 ;  /* 0x0000002100217308 */ /* 0x000f700000000800 */
[----:B------:R-:W5:Y:S08]  /*5850*/  MUFU.EX2 R172, R172 ;  /* 0x000000ac00ac7308 */ /* 0x000f700000000800 */
[----:B------:R3:W-:Y:S08]  /*5860*/  MUFU.EX2 R3, R61 ;  /* 0x0000003d00037308 */ /* 0x0007f00000000800 */
[----:B------:R-:W5:Y:S08]  /*5870*/  MUFU.EX2 R37, R37 ;  /* 0x0000002500257308 */ /* 0x000f700000000800 */
[----:B------:R-:W5:Y:S01]  /*5880*/  MUFU.EX2 R174, R174 ;  /* 0x000000ae00ae7308 */ /* 0x000f620000000800 */
[----:B------:R-:W-:-:S02]  /*5890*/  WARPGROUP.DEPBAR.LE gsb0, 0x0 ;  /* 0x00008000000079c5 */ /* 0x000fc40000010000 */
[----:B------:R1:W-:Y:S06]  /*58a0*/  BAR.ARV R8, 0x100 ;  /* 0x000400080000751d */ /* 0x0003ec0000002000 */
[----:B------:R-:W5:Y:S01]  /*58b0*/  MUFU.EX2 R45, R45 ;  /* 0x0000002d002d7308 */ /* 0x000f620000000800 */
[----:B------:R4:W-:Y:S01]  /*58c0*/  @!P1 SYNCS.ARRIVE.TRANS64.RED.A1T0 RZ, [R52+URZ], RZ ;  /* 0x000000ff34ff99a7 */ /* 0x0009e2000810043f */
[----:B-1----:R-:W-:Y:S01]  /*58d0*/  FADD.FTZ R8, R182, R59 ;  /* 0x0000003bb6087221 */ /* 0x002fe20000010000 */
[----:B------:R-:W-:Y:S01]  /*58e0*/  FADD.FTZ R59, R183, R4 ;  /* 0x00000004b73b7221 */ /* 0x000fe20000010000 */
[C---:B--2---:R-:W-:Y:S01]  /*58f0*/  F2FP.F16.F32.PACK_AB R182, R25.reuse, R182 ;  /* 0x000000b619b6723e */ /* 0x044fe200000000ff */
[----:B------:R-:W-:Y:S01]  /*5900*/  FMUL.FTZ R88, R88, R6 ;  /* 0x0000000658587220 */ /* 0x000fe20000410000 */
[----:B------:R-:W-:Y:S01]  /*5910*/  FADD.FTZ R63, R25, R8 ;  /* 0x00000008193f7221 */ /* 0x000fe20000010000 */
[----:B------:R-:W-:Y:S01]  /*5920*/  FADD.FTZ R4, R20, R59 ;  /* 0x0000003b14047221 */ /* 0x000fe20000010000 */
[----:B------:R-:W1:Y:S01]  /*5930*/  MUFU.EX2 R168, R168 ;  /* 0x000000a800a87308 */ /* 0x000e620000000800 */
[----:B------:R-:W-:Y:S01]  /*5940*/  FFMA.FTZ R59, R65, R0, -R50 ;  /* 0x00000000413b7223 */ /* 0x000fe20000010832 */
[----:B0-----:R-:W-:Y:S01]  /*5950*/  FADD.FTZ R8, R176, R63 ;  /* 0x0000003fb0087221 */ /* 0x001fe20000010000 */
[----:B---3--:R-:W-:Y:S01]  /*5960*/  FADD.FTZ R61, R177, R4 ;  /* 0x00000004b13d7221 */ /* 0x008fe20000010000 */
[----:B------:R-:W-:Y:S01]  /*5970*/  F2FP.F16.F32.PACK_AB R176, R29, R176 ;  /* 0x000000b01db0723e */ /* 0x000fe200000000ff */
[----:B------:R-:W-:Y:S01]  /*5980*/  FFMA.FTZ R50, R85, R0, -R50 ;  /* 0x0000000055327223 */ /* 0x000fe20000010832 */
[----:B------:R-:W-:Y:S01]  /*5990*/  FADD.FTZ R63, R29, R8 ;  /* 0x000000081d3f7221 */ /* 0x000fe20000010000 */
[----:B------:R-:W-:Y:S01]  /*59a0*/  FADD.FTZ R4, R24, R61 ;  /* 0x0000003d18047221 */ /* 0x000fe20000010000 */
[----:B------:R-:W0:Y:S01]  /*59b0*/  MUFU.EX2 R49, R49 ;  /* 0x0000003100317308 */ /* 0x000e220000000800 */
[----:B----4-:R-:W-:-:S02]  /*59c0*/  IMAD.U32 R52, RZ, RZ, UR43 ;  /* 0x0000002bff347e24 */ /* 0x010fc4000f8e00ff */
[----:B------:R-:W-:Y:S01]  /*59d0*/  FADD.FTZ R8, R178, R63 ;  /* 0x0000003fb2087221 */ /* 0x000fe20000010000 */
[----:B------:R-:W-:Y:S01]  /*59e0*/  FADD.FTZ R47, R179, R4 ;  /* 0x00000004b32f7221 */ /* 0x000fe20000010000 */
[----:B------:R-:W-:Y:S01]  /*59f0*/  UMOV UR43, UR37 ;  /* 0x00000025002b7c82 */ /* 0x000fe20008000000 */
[-C--:B------:R-:W-:Y:S01]  /*5a00*/  FMUL.FTZ R89, R89, R6.reuse ;  /* 0x0000000659597220 */ /* 0x080fe20000410000 */
[----:B-----5:R-:W-:Y:S01]  /*5a10*/  FADD.FTZ R61, R33, R8 ;  /* 0x00000008213d7221 */ /* 0x020fe20000010000 */
[----:B------:R-:W-:Y:S01]  /*5a20*/  FADD.FTZ R4, R26, R47 ;  /* 0x0000002f1a047221 */ /* 0x000fe20000010000 */
[----:B------:R-:W2:Y:S01]  /*5a30*/  MUFU.EX2 R170, R170 ;  /* 0x000000aa00aa7308 */ /* 0x000ea20000000800 */
[----:B------:R-:W-:Y:S01]  /*5a40*/  @!P1 LEA R52, R52, UR38, 0x3 ;  /* 0x0000002634349c11 */ /* 0x000fe2000f8e18ff */
[----:B------:R-:W-:Y:S01]  /*5a50*/  FADD.FTZ R8, R172, R61 ;  /* 0x0000003dac087221 */ /* 0x000fe20000010000 */
[----:B------:R-:W-:Y:S01]  /*5a60*/  FADD.FTZ R47, R173, R4 ;  /* 0x00000004ad2f7221 */ /* 0x000fe20000010000 */
[-C--:B------:R-:W-:Y:S01]  /*5a70*/  FMUL.FTZ R92, R92, R6.reuse ;  /* 0x000000065c5c7220 */ /* 0x080fe20000410000 */
[----:B------:R-:W-:Y:S01]  /*5a80*/  FMUL.FTZ R93, R93, R6 ;  /* 0x000000065d5d7220 */ /* 0x000fe20000410000 */
[----:B------:R-:W-:Y:S01]  /*5a90*/  FADD.FTZ R61, R37, R8 ;  /* 0x00000008253d7221 */ /* 0x000fe20000010000 */
[----:B------:R-:W-:Y:S01]  /*5aa0*/  FADD.FTZ R4, R28, R47 ;  /* 0x0000002f1c047221 */ /* 0x000fe20000010000 */
[----:B------:R-:W3:Y:S01]  /*5ab0*/  MUFU.EX2 R53, R53 ;  /* 0x0000003500357308 */ /* 0x000ee20000000800 */
[----:B------:R-:W-:-:S02]  /*5ac0*/  @!P1 VIADD R52, R52, 0x28860 ;  /* 0x0002886034349836 */ /* 0x000fc40000000000 */
[----:B------:R-:W-:Y:S01]  /*5ad0*/  FADD.FTZ R8, R174, R61 ;  /* 0x0000003dae087221 */ /* 0x000fe20000010000 */
[----:B------:R-:W-:Y:S01]  /*5ae0*/  FADD.FTZ R47, R175, R4 ;  /* 0x00000004af2f7221 */ /* 0x000fe20000010000 */
[-C--:B------:R-:W-:Y:S01]  /*5af0*/  FMUL.FTZ R96, R96, R6.reuse ;  /* 0x0000000660607220 */ /* 0x080fe20000410000 */
[-C--:B------:R-:W-:Y:S01]  /*5b00*/  FMUL.FTZ R97, R97, R6.reuse ;  /* 0x0000000661617220 */ /* 0x080fe20000410000 */
[----:B------:R-:W-:Y:S01]  /*5b10*/  FADD.FTZ R61, R45, R8 ;  /* 0x000000082d3d7221 */ /* 0x000fe20000010000 */
[----:B------:R-:W-:Y:S01]  /*5b20*/  FADD.FTZ R4, R30, R47 ;  /* 0x0000002f1e047221 */ /* 0x000fe20000010000 */
[----:B------:R-:W4:Y:S01]  /*5b30*/  MUFU.EX2 R152, R152 ;  /* 0x0000009800987308 */ /* 0x000f220000000800 */
[----:B------:R-:W-:Y:S01]  /*5b40*/  @!P1 PRMT R52, RZ, 0x654, R52 ;  /* 0x00000654ff349816 */ /* 0x000fe20000000034 */
[----:B-1----:R-:W-:Y:S01]  /*5b50*/  FADD.FTZ R8, R168, R61 ;  /* 0x0000003da8087221 */ /* 0x002fe20000010000 */
[----:B------:R-:W-:Y:S01]  /*5b60*/  FADD.FTZ R47, R169, R4 ;  /* 0x00000004a92f7221 */ /* 0x000fe20000010000 */
[-C--:B------:R-:W-:Y:S01]  /*5b70*/  FMUL.FTZ R100, R100, R6.reuse ;  /* 0x0000000664647220 */ /* 0x080fe20000410000 */
[----:B------:R1:W-:Y:S01]  /*5b80*/  @!P1 SYNCS.ARRIVE.TRANS64.RED.A1T0 RZ, [R52+URZ], RZ ;  /* 0x000000ff34ff99a7 */ /* 0x0003e2000810043f */
[----:B0-----:R-:W-:Y:S01]  /*5b90*/  FADD.FTZ R61, R49, R8 ;  /* 0x00000008313d7221 */ /* 0x001fe20000010000 */
[----:B------:R-:W-:Y:S01]  /*5ba0*/  FADD.FTZ R47, R32, R47 ;  /* 0x0000002f202f7221 */ /* 0x000fe20000010000 */
[----:B------:R-:W0:Y:S01]  /*5bb0*/  MUFU.EX2 R57, R57 ;  /* 0x0000003900397308 */ /* 0x000e220000000800 */
[-C--:B------:R-:W-:Y:S01]  /*5bc0*/  FMUL.FTZ R101, R101, R6.reuse ;  /* 0x0000000665657220 */ /* 0x080fe20000410000 */
[----:B--2---:R-:W-:Y:S01]  /*5bd0*/  FADD.FTZ R4, R170, R61 ;  /* 0x0000003daa047221 */ /* 0x004fe20000010000 */
[----:B------:R-:W-:Y:S01]  /*5be0*/  FADD.FTZ R8, R36, R47 ;  /* 0x0000002f24087221 */ /* 0x000fe20000010000 */
[-C--:B------:R-:W-:Y:S01]  /*5bf0*/  FMUL.FTZ R104, R104, R6.reuse ;  /* 0x0000000668687220 */ /* 0x080fe20000410000 */
[-C--:B------:R-:W-:Y:S01]  /*5c00*/  FMUL.FTZ R105, R105, R6.reuse ;  /* 0x0000000669697220 */ /* 0x080fe20000410000 */
[----:B---3--:R-:W-:Y:S01]  /*5c10*/  FADD.FTZ R25, R53, R4 ;  /* 0x0000000435197221 */ /* 0x008fe20000010000 */
[----:B------:R-:W-:Y:S01]  /*5c20*/  FADD.FTZ R8, R43, R8 ;  /* 0x000000082b087221 */ /* 0x000fe20000010000 */
[----:B------:R-:W2:Y:S01]  /*5c30*/  MUFU.EX2 R154, R154 ;  /* 0x0000009a009a7308 */ /* 0x000ea20000000800 */
[-C--:B------:R-:W-:Y:S01]  /*5c40*/  FMUL.FTZ R108, R108, R6.reuse ;  /* 0x000000066c6c7220 */ /* 0x080fe20000410000 */
[----:B----4-:R-:W-:Y:S01]  /*5c50*/  FADD.FTZ R4, R152, R25 ;  /* 0x0000001998047221 */ /* 0x010fe20000010000 */
[----:B------:R-:W-:Y:S01]  /*5c60*/  FADD.FTZ R25, R11, R8 ;  /* 0x000000080b197221 */ /* 0x000fe20000010000 */
[-C--:B------:R-:W-:Y:S01]  /*5c70*/  FMUL.FTZ R109, R109, R6.reuse ;  /* 0x000000066d6d7220 */ /* 0x080fe20000410000 */
[-C--:B------:R-:W-:Y:S01]  /*5c80*/  FMUL.FTZ R112, R112, R6.reuse ;  /* 0x0000000670707220 */ /* 0x080fe20000410000 */
[-C--:B------:R-:W-:Y:S01]  /*5c90*/  FMUL.FTZ R113, R113, R6.reuse ;  /* 0x0000000671717220 */ /* 0x080fe20000410000 */
[----:B------:R-:W-:Y:S01]  /*5ca0*/  FADD.FTZ R25, R38, R25 ;  /* 0x0000001926197221 */ /* 0x000fe20000010000 */
[----:B------:R-:W3:Y:S01]  /*5cb0*/  MUFU.EX2 R156, R156 ;  /* 0x0000009c009c7308 */ /* 0x000ee20000000800 */
[----:B0-----:R-:W-:Y:S01]  /*5cc0*/  FADD.FTZ R29, R57, R4 ;  /* 0x00000004391d7221 */ /* 0x001fe20000010000 */
[-C--:B------:R-:W-:Y:S01]  /*5cd0*/  FMUL.FTZ R116, R116, R6.reuse ;  /* 0x0000000674747220 */ /* 0x080fe20000410000 */
[----:B------:R-:W-:Y:S01]  /*5ce0*/  FADD.FTZ R8, R34, R25 ;  /* 0x0000001922087221 */ /* 0x000fe20000010000 */
[-C--:B------:R-:W-:Y:S01]  /*5cf0*/  FMUL.FTZ R117, R117, R6.reuse ;  /* 0x0000000675757220 */ /* 0x080fe20000410000 */
[-C--:B------:R-:W-:Y:S01]  /*5d00*/  FMUL.FTZ R120, R120, R6.reuse ;  /* 0x0000000678787220 */ /* 0x080fe20000410000 */
[----:B------:R-:W-:Y:S01]  /*5d10*/  FMUL.FTZ R121, R121, R6 ;  /* 0x0000000679797220 */ /* 0x000fe20000410000 */
[----:B------:R-:W-:Y:S01]  /*5d20*/  FADD.FTZ R8, R55, R8 ;  /* 0x0000000837087221 */ /* 0x000fe20000010000 */
[----:B------:R-:W0:Y:S01]  /*5d30*/  MUFU.EX2 R59, R59 ;  /* 0x0000003b003b7308 */ /* 0x000e220000000800 */
[----:B--2---:R-:W-:Y:S01]  /*5d40*/  FADD.FTZ R4, R154, R29 ;  /* 0x0000001d9a047221 */ /* 0x004fe20000010000 */
[----:B------:R-:W-:Y:S01]  /*5d50*/  F2FP.F16.F32.PACK_AB R154, R3, R154 ;  /* 0x0000009a039a723e */ /* 0x000fe200000000ff */
[-C--:B------:R-:W-:Y:S01]  /*5d60*/  FMUL.FTZ R124, R124, R6.reuse ;  /* 0x000000067c7c7220 */ /* 0x080fe20000410000 */
[-C--:B------:R-:W-:Y:S01]  /*5d70*/  FMUL.FTZ R125, R125, R6.reuse ;  /* 0x000000067d7d7220 */ /* 0x080fe20000410000 */
[----:B------:R-:W-:Y:S01]  /*5d80*/  FADD.FTZ R25, R3, R4 ;  /* 0x0000000403197221 */ /* 0x000fe20000010000 */
[-C--:B------:R-:W-:Y:S01]  /*5d90*/  FMUL.FTZ R128, R128, R6.reuse ;  /* 0x0000000680807220 */ /* 0x080fe20000410000 */
[-C--:B------:R-:W-:Y:S01]  /*5da0*/  FMUL.FTZ R129, R129, R6.reuse ;  /* 0x0000000681817220 */ /* 0x080fe20000410000 */
[----:B------:R-:W2:Y:S01]  /*5db0*/  MUFU.EX2 R158, R158 ;  /* 0x0000009e009e7308 */ /* 0x000ea20000000800 */
[----:B---3--:R-:W-:Y:S01]  /*5dc0*/  FADD.FTZ R4, R156, R25 ;  /* 0x000000199c047221 */ /* 0x008fe20000010000 */
[----:B------:R-:W-:Y:S01]  /*5dd0*/  FADD.FTZ R25, R13, R8 ;  /* 0x000000080d197221 */ /* 0x000fe20000010000 */
[-C--:B------:R-:W-:Y:S01]  /*5de0*/  FMUL.FTZ R132, R132, R6.reuse ;  /* 0x0000000684847220 */ /* 0x080fe20000410000 */
[-C--:B------:R-:W-:Y:S01]  /*5df0*/  FMUL.FTZ R133, R133, R6.reuse ;  /* 0x0000000685857220 */ /* 0x080fe20000410000 */
[-C--:B------:R-:W-:Y:S01]  /*5e00*/  FMUL.FTZ R136, R136, R6.reuse ;  /* 0x0000000688887220 */ /* 0x080fe20000410000 */
[-C--:B------:R-:W-:Y:S01]  /*5e10*/  FMUL.FTZ R137, R137, R6.reuse ;  /* 0x0000000689897220 */ /* 0x080fe20000410000 */
[-C--:B------:R-:W-:Y:S01]  /*5e20*/  FMUL.FTZ R140, R140, R6.reuse ;  /* 0x000000068c8c7220 */ /* 0x080fe20000410000 */
[----:B------:R-:W3:Y:S01]  /*5e30*/  MUFU.EX2 R69, R69 ;  /* 0x0000004500457308 */ /* 0x000ee20000000800 */
[----:B0-----:R-:W-:Y:S01]  /*5e40*/  FADD.FTZ R29, R59, R4 ;  /* 0x000000043b1d7221 */ /* 0x001fe20000010000 */
[----:B------:R-:W-:Y:S01]  /*5e50*/  FADD.FTZ R4, R40, R25 ;  /* 0x0000001928047221 */ /* 0x000fe20000010000 */
[-C--:B------:R-:W-:Y:S01]  /*5e60*/  FMUL.FTZ R141, R141, R6.reuse ;  /* 0x000000068d8d7220 */ /* 0x080fe20000410000 */
[-C--:B------:R-:W-:Y:S01]  /*5e70*/  FMUL.FTZ R144, R144, R6.reuse ;  /* 0x0000000690907220 */ /* 0x080fe20000410000 */
[-C--:B------:R-:W-:Y:S01]  /*5e80*/  FMUL.FTZ R145, R145, R6.reuse ;  /* 0x0000000691917220 */ /* 0x080fe20000410000 */
[----:B------:R-:W-:Y:S01]  /*5e90*/  FADD.FTZ R25, R15, R4 ;  /* 0x000000040f197221 */ /* 0x000fe20000010000 */
[-C--:B------:R-:W-:Y:S01]  /*5ea0*/  FMUL.FTZ R148, R148, R6.reuse ;  /* 0x0000000694947220 */ /* 0x080fe20000410000 */
[----:B------:R-:W0:Y:S01]  /*5eb0*/  MUFU.EX2 R160, R211 ;  /* 0x000000d300a07308 */ /* 0x000e220000000800 */
[----:B--2---:R-:W-:Y:S01]  /*5ec0*/  FADD.FTZ R29, R158, R29 ;  /* 0x0000001d9e1d7221 */ /* 0x004fe20000010000 */
[----:B------:R-:W-:Y:S01]  /*5ed0*/  FADD.FTZ R4, R42, R25 ;  /* 0x000000192a047221 */ /* 0x000fe20000010000 */
[----:B------:R-:W-:Y:S01]  /*5ee0*/  FMUL.FTZ R149, R149, R6 ;  /* 0x0000000695957220 */ /* 0x000fe20000410000 */
[----:B------:R-:W-:Y:S01]  /*5ef0*/  F2FP.F16.F32.PACK_AB R183, R20, R183 ;  /* 0x000000b714b7723e */ /* 0x000fe200000000ff */
[----:B------:R-:W-:Y:S01]  /*5f00*/  FMUL.FTZ R90, R90, R41 ;  /* 0x000000295a5a7220 */ /* 0x000fe20000410000 */
[----:B------:R-:W-:Y:S01]  /*5f10*/  FADD.FTZ R3, R21, R4 ;  /* 0x0000000415037221 */ /* 0x000fe20000010000 */
[----:B------:R-:W-:Y:S01]  /*5f20*/  F2FP.F16.F32.PACK_AB R177, R24, R177 ;  /* 0x000000b118b1723e */ /* 0x000fe200000000ff */
[----:B------:R-:W2:Y:S01]  /*5f30*/  MUFU.EX2 R73, R73 ;  /* 0x0000004900497308 */ /* 0x000ea20000000800 */
[----:B---3--:R-:W-:Y:S01]  /*5f40*/  FADD.FTZ R29, R69, R29 ;  /* 0x0000001d451d7221 */ /* 0x008fe20000010000 */
[----:B------:R-:W-:Y:S01]  /*5f50*/  FADD.FTZ R4, R44, R3 ;  /* 0x000000032c047221 */ /* 0x000fe20000010000 */
[----:B------:R-:W-:Y:S01]  /*5f60*/  F2FP.F16.F32.PACK_AB R178, R33, R178 ;  /* 0x000000b221b2723e */ /* 0x000fe200000000ff */
[----:B------:R-:W-:Y:S01]  /*5f70*/  FMUL.FTZ R91, R91, R41 ;  /* 0x000000295b5b7220 */ /* 0x000fe20000410000 */
[----:B------:R-:W-:Y:S01]  /*5f80*/  F2FP.F16.F32.PACK_AB R179, R26, R179 ;  /* 0x000000b31ab3723e */ /* 0x000fe200000000ff */
[----:B------:R-:W-:Y:S01]  /*5f90*/  FADD.FTZ R3, R27, R4 ;  /* 0x000000041b037221 */ /* 0x000fe20000010000 */
[----:B------:R-:W-:Y:S01]  /*5fa0*/  F2FP.F16.F32.PACK_AB R172, R37, R172 ;  /* 0x000000ac25ac723e */ /* 0x000fe200000000ff */
[----:B------:R-:W3:Y:S01]  /*5fb0*/  MUFU.EX2 R162, R51 ;  /* 0x0000003300a27308 */ /* 0x000ee20000000800 */
[----:B0-----:R-:W-:Y:S01]  /*5fc0*/  FADD.FTZ R29, R160, R29 ;  /* 0x0000001da01d7221 */ /* 0x001fe20000010000 */
[----:B------:R-:W-:Y:S01]  /*5fd0*/  FADD.FTZ R4, R46, R3 ;  /* 0x000000032e047221 */ /* 0x000fe20000010000 */
[----:B------:R-:W-:Y:S01]  /*5fe0*/  F2FP.F16.F32.PACK_AB R173, R28, R173 ;  /* 0x000000ad1cad723e */ /* 0x000fe200000000ff */
[----:B------:R-:W-:Y:S01]  /*5ff0*/  FMUL.FTZ R94, R94, R41 ;  /* 0x000000295e5e7220 */ /* 0x000fe20000410000 */
[----:B------:R-:W-:Y:S01]  /*6000*/  F2FP.F16.F32.PACK_AB R174, R45, R174 ;  /* 0x000000ae2dae723e */ /* 0x000fe200000000ff */
[----:B------:R-:W-:Y:S01]  /*6010*/  FADD.FTZ R3, R31, R4 ;  /* 0x000000041f037221 */ /* 0x000fe20000010000 */
[----:B------:R-:W-:Y:S01]  /*6020*/  F2FP.F16.F32.PACK_AB R175, R30, R175 ;  /* 0x000000af1eaf723e */ /* 0x000fe200000000ff */
[----:B------:R-:W0:Y:S01]  /*6030*/  MUFU.EX2 R77, R77 ;  /* 0x0000004d004d7308 */ /* 0x000e220000000800 */
[----:B--2---:R-:W-:Y:S01]  /*6040*/  FADD.FTZ R29, R73, R29 ;  /* 0x0000001d491d7221 */ /* 0x004fe20000010000 */
[----:B------:R-:W-:Y:S01]  /*6050*/  F2FP.F16.F32.PACK_AB R168, R49, R168 ;  /* 0x000000a831a8723e */ /* 0x000fe200000000ff */
[----:B------:R-:W-:Y:S01]  /*6060*/  FMUL.FTZ R95, R95, R41 ;  /* 0x000000295f5f7220 */ /* 0x000fe20000410000 */
[----:B------:R-:W-:Y:S01]  /*6070*/  F2FP.F16.F32.PACK_AB R169, R32, R169 ;  /* 0x000000a920a9723e */ /* 0x000fe200000000ff */
[-C--:B------:R-:W-:Y:S01]  /*6080*/  FMUL.FTZ R98, R98, R41.reuse ;  /* 0x0000002962627220 */ /* 0x080fe20000410000 */
[----:B------:R-:W-:Y:S01]  /*6090*/  F2FP.F16.F32.PACK_AB R170, R53, R170 ;  /* 0x000000aa35aa723e */ /* 0x000fe200000000ff */
[-C--:B------:R-:W-:Y:S01]  /*60a0*/  FMUL.FTZ R99, R99, R41.reuse ;  /* 0x0000002963637220 */ /* 0x080fe20000410000 */
[----:B------:R-:W2:Y:S01]  /*60b0*/  MUFU.EX2 R164, R213 ;  /* 0x000000d500a47308 */ /* 0x000ea20000000800 */
        /* <DEDUP_REMOVED lines=8> */
[----:B0-----:R-:W-:Y:S01]  /*6140*/  FADD.FTZ R29, R77, R29 ;  /* 0x0000001d4d1d7221 */ /* 0x001fe20000010000 */
[----:B------:R-:W-:Y:S01]  /*6150*/  F2FP.F16.F32.PACK_AB R160, R73, R160 ;  /* 0x000000a049a0723e */ /* 0x000fe200000000ff */
[-C--:B------:R-:W-:Y:S01]  /*6160*/  FMUL.FTZ R107, R107, R41.reuse ;  /* 0x000000296b6b7220 */ /* 0x080fe20000410000 */
[----:B------:R-:W-:Y:S01]  /*6170*/  F2FP.F16.F32.PACK_AB R162, R77, R162 ;  /* 0x000000a24da2723e */ /* 0x000fe200000000ff */
        /* <DEDUP_REMOVED lines=10> */
[----:B------:R-:W-:Y:S01]  /*6220*/  FMUL.FTZ R126, R126, R41 ;  /* 0x000000297e7e7220 */ /* 0x000fe20000410000 */
[----:B------:R-:W2:Y:S01]  /*6230*/  MUFU.EX2 R35, R35 ;  /* 0x0000002300237308 */ /* 0x000ea20000000800 */
[C---:B---3--:R-:W-:Y:S01]  /*6240*/  FADD.FTZ R4, R48.reuse, R3 ;  /* 0x0000000330047221 */ /* 0x048fe20000010000 */
[----:B------:R-:W-:Y:S01]  /*6250*/  F2FP.F16.F32.PACK_AB R165, R48, R31 ;  /* 0x0000001f30a5723e */ /* 0x000fe200000000ff */
[-C--:B------:R-:W-:Y:S01]  /*6260*/  FMUL.FTZ R127, R127, R41.reuse ;  /* 0x000000297f7f7220 */ /* 0x080fe20000410000 */
[-C--:B------:R-:W-:Y:S01]  /*6270*/  FMUL.FTZ R130, R130, R41.reuse ;  /* 0x0000002982827220 */ /* 0x080fe20000410000 */
[-C--:B------:R-:W-:Y:S01]  /*6280*/  FMUL.FTZ R131, R131, R41.reuse ;  /* 0x0000002983837220 */ /* 0x080fe20000410000 */
[-C--:B------:R-:W-:Y:S01]  /*6290*/  FMUL.FTZ R134, R134, R41.reuse ;  /* 0x0000002986867220 */ /* 0x080fe20000410000 */
[-C--:B------:R-:W-:Y:S01]  /*62a0*/  FMUL.FTZ R135, R135, R41.reuse ;  /* 0x0000002987877220 */ /* 0x080fe20000410000 */
[----:B------:R-:W3:Y:S01]  /*62b0*/  MUFU.EX2 R166, R215 ;  /* 0x000000d700a67308 */ /* 0x000ee20000000800 */
        /* <DEDUP_REMOVED lines=11> */
[----:B------:R-:W-:Y:S01]  /*6370*/  FMUL.FTZ R151, R151, R41 ;  /* 0x0000002997977220 */ /* 0x000fe20000410000 */
[----:B------:R-:W-:-:S02]  /*6380*/  IMAD.MOV.U32 R8, RZ, RZ, R5 ;  /* 0x000000ffff087224 */ /* 0x000fc400078e0005 */
[----:B------:R-:W-:Y:S01]  /*6390*/  IMAD.MOV.U32 R6, RZ, RZ, R7 ;  /* 0x000000ffff067224 */ /* 0x000fe200078e0007 */
[----:B------:R-:W2:Y:S01]  /*63a0*/  MUFU.EX2 R12, R12 ;  /* 0x0000000c000c7308 */ /* 0x000ea20000000800 */
[----:B---3--:R-:W-:-:S04]  /*63b0*/  FADD.FTZ R29, R166, R29 ;  /* 0x0000001da61d7221 */ /* 0x008fc80000010000 */
[C---:B0-----:R-:W-:Y:S01]  /*63c0*/  FADD.FTZ R4, R50.reuse, R29 ;  /* 0x0000001d32047221 */ /* 0x041fe20000010000 */
[----:B------:R-:W-:Y:S01]  /*63d0*/  F2FP.F16.F32.PACK_AB R166, R50, R166 ;  /* 0x000000a632a6723e */ /* 0x000fe200000000ff */
[C---:B--2---:R-:W-:Y:S01]  /*63e0*/  FADD.FTZ R3, R12.reuse, R3 ;  /* 0x000000030c037221 */ /* 0x044fe20000010000 */
[----:B------:R-:W-:Y:S01]  /*63f0*/  F2FP.F16.F32.PACK_AB R167, R12, R35 ;  /* 0x000000230ca7723e */ /* 0x000fe200000000ff */
[----:B-1----:R-:W-:Y:S06]  /*6400*/  @P3 BRA `(.L_x_9173) ;  /* 0xffffffd400c43947 */ /* 0x002fec000383ffff */
.L_x_9164:
[----:B------:R-:W-:-:S13]  /*6410*/  ISETP.GE.AND P2, PT, R10, RZ, PT ;  /* 0x000000ff0a00720c */ /* 0x000fda0003f46270 */
[----:B------:R-:W-:Y:S05]  /*6420*/  @!P2 BRA `(.L_x_9174) ;  /* 0x000000200000a947 */ /* 0x000fea0003800000 */
[----:B------:R-:W-:Y:S01]  /*6430*/  IMAD.MOV.U32 R6, RZ, RZ, R5 ;  /* 0x000000ffff067224 */ /* 0x000fe200078e0005 */
[----:B------:R-:W-:Y:S01]  /*6440*/  UMOV UR44, UR36 ;  /* 0x00000024002c7c82 */ /* 0x000fe20008000000 */
[----:B------:R-:W-:Y:S01]  /*6450*/  IMAD.MOV.U32 R8, RZ, RZ, R7 ;  /* 0x000000ffff087224 */ /* 0x000fe200078e0007 */
[----:B------:R-:W-:-:S06]  /*6460*/  UMOV UR43, UR37 ;  /* 0x00000025002b7c82 */ /* 0x000fcc0008000000 */
.L_x_9183:
        /* <DEDUP_REMOVED lines=9> */
.L_x_9176:
[----:B------:R-:W-:Y:S01]  /*6500*/  ULEA UR6, UR37, UR38, 0x3 ;  /* 0x0000002625067291 */ /* 0x000fe2000f8e183f */
[----:B------:R-:W-:-:S05]  /*6510*/  IMAD.U32 R0, RZ, RZ, UR36 ;  /* 0x00000024ff007e24 */ /* 0x000fca000f8e00ff */
[----:B------:R-:W-:-:S04]  /*6520*/  SHF.L.U32 R0, R0, 0x1f, RZ ;  /* 0x0000001f00007819 */ /* 0x000fc800000006ff */
[----:B------:R0:W1:Y:S01]  /*6530*/  SYNCS.PHASECHK.TRANS64.TRYWAIT P2, [UR6+0x28830], R0 ;  /* 0x02883000ff0075a7 */ /* 0x0000620008040146 */
[----:B------:R-:W-:Y:S05]  /*6540*/  @!P0 BRA `(.L_x_9177) ;  /* 0x0000000000048947 */ /* 0x000fea0003800000 */
[----:B------:R-:W-:Y:S01]  /*6550*/  BPT.TRAP 0x1 ;  /* 0x000000040000795c */ /* 0x000fe20000300000 */
.L_x_9177:
[----:B-1----:R-:W-:Y:S05]  /*6560*/  @P2 BRA `(.L_x_9175) ;  /* 0x0000000000082947 */ /* 0x002fea0003800000 */
[----:B------:R-:W1:Y:S02]  /*6570*/  SYNCS.PHASECHK.TRANS64.TRYWAIT P2, [UR6+0x28830], R0 ;  /* 0x02883000ff0075a7 */ /* 0x000e640008040146 */
[----:B-1----:R-:W-:Y:S05]  /*6580*/  @!P2 BRA `(.L_x_9178) ;  /* 0x000000a800d8a947 */ /* 0x002fea0003800000 */
.L_x_9175:
        /* <DEDUP_REMOVED lines=47> */
.L_x_9180:
[----:B------:R-:W-:Y:S01]  /*6880*/  ULEA UR6, UR43, UR38, 0x3 ;  /* 0x000000262b067291 */ /* 0x000fe2000f8e183f */
[----:B------:R-:W-:-:S05]  /*6890*/  IMAD.U32 R0, RZ, RZ, UR44 ;  /* 0x0000002cff007e24 */ /* 0x000fca000f8e00ff */
[----:B------:R-:W-:-:S04]  /*68a0*/  SHF.L.U32 R0, R0, 0x1f, RZ ;  /* 0x0000001f00007819 */ /* 0x000fc800000006ff */
[----:B------:R0:W1:Y:S01]  /*68b0*/  SYNCS.PHASECHK.TRANS64.TRYWAIT P2, [UR6+0x28850], R0 ;  /* 0x02885000ff0075a7 */ /* 0x0000620008040146 */
[----:B------:R-:W-:Y:S05]  /*68c0*/  @!P0 BRA `(.L_x_9181) ;  /* 0x0000000000048947 */ /* 0x000fea0003800000 */
[----:B------:R-:W-:Y:S01]  /*68d0*/  BPT.TRAP 0x1 ;  /* 0x000000040000795c */ /* 0x000fe20000300000 */
.L_x_9181:
[----:B-1----:R-:W-:Y:S05]  /*68e0*/  @P2 BRA `(.L_x_9179) ;  /* 0x0000000000082947 */ /* 0x002fea0003800000 */
[----:B------:R-:W1:Y:S02]  /*68f0*/  SYNCS.PHASECHK.TRANS64.TRYWAIT P2, [UR6+0x28850], R0 ;  /* 0x02885000ff0075a7 */ /* 0x000e640008040146 */
[----:B-1----:R-:W-:Y:S05]  /*6900*/  @!P2 BRA `(.L_x_9182) ;  /* 0x000000a80010a947 */ /* 0x002fea0003800000 */
.L_x_9179:
[----:B------:R-:W-:Y:S01]  /*6910*/  UIADD3 UR6, UR38, 0x400, URZ ;  /* 0x0000040026067890 */ /* 0x000fe2000fffe03f */
[----:B------:R-:W-:Y:S01]  /*6920*/  WARPGROUP.ARRIVE ;  /* 0x00000000000079c5 */ /* 0x000fe20000000000 */
[----:B------:R-:W-:Y:S01]  /*6930*/  UMOV UR7, 0x40000040 ;  /* 0x4000004000077882 */ /* 0x000fe20000000000 */
[----:B------:R-:W-:Y:S01]  /*6940*/  UMOV UR11, 0x40000040 ;  /* 0x40000040000b7882 */ /* 0x000fe20000000000 */
[----:B------:R-:W-:Y:S01]  /*6950*/  USHF.R.U32.HI UR6, URZ, 0x4, UR6 ;  /* 0x000000043f067899 */ /* 0x000fe20008011606 */
[----:B01----:R-:W-:Y:S02]  /*6960*/  FMNMX.FTZ R0, R24, R8, !PT ;  /* 0x0000000818007209 */ /* 0x003fe40007810000 */
[----:B------:R-:W0:Y:S01]  /*6970*/  S2R R198, SR_TID.X ;  /* 0x0000000000c67919 */ /* 0x000e220000002100 */
[C---:B------:R-:W-:Y:S01]  /*6980*/  ISETP.GT.AND P2, PT, R10.reuse, RZ, PT ;  /* 0x000000ff0a00720c */ /* 0x040fe20003f44270 */
[----:B------:R-:W-:Y:S01]  /*6990*/  ULOP3.LUT UR6, UR6, 0x3fff, URZ, 0xc0, !UPT ;  /* 0x00003fff06067892 */ /* 0x000fe2000f8ec03f */
[----:B------:R-:W-:Y:S01]  /*69a0*/  FMNMX.FTZ R5, R25, R0, !PT ;  /* 0x0000000019057209 */ /* 0x000fe20007810000 */
[----:B------:R-:W-:Y:S01]  /*69b0*/  UMOV UR44, UR36 ;  /* 0x00000024002c7c82 */ /* 0x000fe20008000000 */
[----:B------:R-:W-:Y:S01]  /*69c0*/  VIADD R10, R10, 0xffffffff ;  /* 0xffffffff0a0a7836 */ /* 0x000fe20000000000 */
[----:B------:R-:W-:Y:S01]  /*69d0*/  ULOP3.LUT UR6, UR6, 0x4000000, URZ, 0xfc, !UPT ;  /* 0x0400000006067892 */ /* 0x000fe2000f8efc3f */
[----:B------:R-:W-:-:S03]  /*69e0*/  FMNMX.FTZ R0, R28, R5, !PT ;  /* 0x000000051c007209 */ /* 0x000fc60007810000 */
[----:B------:R-:W-:Y:S01]  /*69f0*/  ULEA UR6, UR43, UR6, 0xb ;  /* 0x000000062b067291 */ /* 0x000fe2000f8e583f */
[----:B------:R-:W-:-:S03]  /*6a00*/  FMNMX.FTZ R5, R29, R0, !PT ;  /* 0x000000001d057209 */ /* 0x000fc60007810000 */
[----:B------:R-:W-:Y:S01]  /*6a10*/  UIADD3 UR10, UR6, 0x80, URZ ;  /* 0x00000080060a7890 */ /* 0x000fe2000fffe03f */
[----:B------:R-:W-:-:S04]  /*6a20*/  FMNMX.FTZ R0, R32, R5, !PT ;  /* 0x0000000520007209 */ /* 0x000fc80007810000 */
[----:B------:R-:W-:Y:S01]  /*6a30*/  HGMMA.64x128x16.F32 R88, R180, gdesc[UR4].tnspB, R88, gsb0 ;  /* 0x41e00004b4587df0 */ /* 0x000fe20008000858 */
[----:B------:R-:W-:Y:S01]  /*6a40*/  FMNMX.FTZ R5, R33, R0, !PT ;  /* 0x0000000021057209 */ /* 0x000fe20007810000 */
[----:B------:R-:W-:-:S03]  /*6a50*/  UMOV UR7, 0x40000040 ;  /* 0x4000004000077882 */ /* 0x000fc60000000000 */
[----:B------:R-:W-:-:S04]  /*6a60*/  FMNMX.FTZ R0, R36, R5, !PT ;  /* 0x0000000524007209 */ /* 0x000fc80007810000 */
        /* <DEDUP_REMOVED lines=35> */
[----:B-1----:R-:W-:-:S05]  /*6ca0*/  FMNMX.FTZ R7, R11, R12, !PT ;  /* 0x0000000c0b077209 */ /* 0x002fca0007810000 */
        /* <DEDUP_REMOVED lines=36> */
[----:B------:R-:W-:-:S05]  /*6ef0*/  FMNMX.FTZ R5, R87, R8, !PT ;  /* 0x0000000857057209 */ /* 0x000fca0007810000 */
[----:B------:R-:W-:Y:S01]  /*6f00*/  HGMMA.64x128x16.F32 R88, R172, gdesc[UR8].tnspB, R88, gsb0 ;  /* 0x41e00008ac587df0 */ /* 0x000fe20008000858 */
[----:B------:R-:W-:Y:S01]  /*6f10*/  UIADD3 UR10, UR6, 0x180, URZ ;  /* 0x00000180060a7890 */ /* 0x000fe2000fffe03f */
[----:B------:R-:W0:Y:S01]  /*6f20*/  SHFL.BFLY PT, R12, R5, 0x2, 0x1f ;  /* 0x0c401f00050c7f89 */ /* 0x000e2200000e0000 */
        /* <DEDUP_REMOVED lines=18> */
[----:B------:R-:W-:Y:S01]  /*7050*/  FADD.FTZ R69, -R5, R6 ;  /* 0x0000000605457221 */ /* 0x000fe20000010100 */
[-CC-:B------:R-:W-:Y:S01]  /*7060*/  FFMA.FTZ R180, R24, R0.reuse, -R169.reuse ;  /* 0x0000000018b47223 */ /* 0x180fe200000108a9 */
[-CC-:B------:R-:W-:Y:S01]  /*7070*/  FFMA.FTZ R25, R25, R0.reuse, -R169.reuse ;  /* 0x0000000019197223 */ /* 0x180fe200000108a9 */
[-CC-:B------:R-:W-:Y:S01]  /*7080*/  FFMA.FTZ R182, R28, R0.reuse, -R169.reuse ;  /* 0x000000001cb67223 */ /* 0x180fe200000108a9 */
[-C--:B------:R-:W-:Y:S01]  /*7090*/  FMUL.FTZ R6, R69, R0.reuse ;  /* 0x0000000045067220 */ /* 0x080fe20000410000 */
[-C--:B------:R-:W-:Y:S01]  /*70a0*/  FMUL.FTZ R69, R5, R0.reuse ;  /* 0x0000000005457220 */ /* 0x080fe20000410000 */
[----:B------:R-:W-:Y:S01]  /*70b0*/  MUFU.EX2 R11, R25 ;  /* 0x00000019000b7308 */ /* 0x000fe20000000800 */
[-CC-:B------:R-:W-:Y:S01]  /*70c0*/  FFMA.FTZ R176, R32, R0.reuse, -R169.reuse ;  /* 0x0000000020b07223 */ /* 0x180fe200000108a9 */
[-C--:B------:R-:W-:Y:S01]  /*70d0*/  FFMA.FTZ R15, R33, R0.reuse, -R169 ;  /* 0x00000000210f7223 */ /* 0x080fe200000108a9 */
[-CC-:B------:R-:W-:Y:S01]  /*70e0*/  FFMA.FTZ R181, R26, R0.reuse, -R69.reuse ;  /* 0x000000001ab57223 */ /* 0x180fe20000010845 */
[----:B------:R-:W-:Y:S01]  /*70f0*/  FFMA.FTZ R20, R27, R0, -R69 ;  /* 0x000000001b147223 */ /* 0x000fe20000010845 */
[----:B------:R-:W-:-:S02]  /*7100*/  IMAD.U32 R27, RZ, RZ, UR37 ;  /* 0x00000025ff1b7e24 */ /* 0x000fc4000f8e00ff */
[-CC-:B------:R-:W-:Y:S01]  /*7110*/  FFMA.FTZ R183, R30, R0.reuse, -R69.reuse ;  /* 0x000000001eb77223 */ /* 0x180fe20000010845 */
[-CC-:B------:R-:W-:Y:S01]  /*7120*/  FFMA.FTZ R24, R31, R0.reuse, -R69.reuse ;  /* 0x000000001f187223 */ /* 0x180fe20000010845 */
[----:B------:R-:W0:Y:S01]  /*7130*/  MUFU.EX2 R180, R180 ;  /* 0x000000b400b47308 */ /* 0x000e220000000800 */
[-CC-:B------:R-:W-:Y:S01]  /*7140*/  FFMA.FTZ R177, R34, R0.reuse, -R69.reuse ;  /* 0x0000000022b17223 */ /* 0x180fe20000010845 */
[----:B------:R-:W-:Y:S01]  /*7150*/  @!P1 LEA R27, R27, UR38, 0x3 ;  /* 0x000000261b1b9c11 */ /* 0x000fe2000f8e18ff */
[-C--:B------:R-:W-:Y:S01]  /*7160*/  FFMA.FTZ R26, R35, R0.reuse, -R69 ;  /* 0x00000000231a7223 */ /* 0x080fe20000010845 */
[----:B------:R-:W-:Y:S01]  /*7170*/  IADD3 R31, -R198, 0xb, RZ ;  /* 0x0000000bc61f7810 */ /* 0x000fe20007ffe1ff */
[-C--:B------:R-:W-:Y:S01]  /*7180*/  FFMA.FTZ R178, R36, R0.reuse, -R169 ;  /* 0x0000000024b27223 */ /* 0x080fe200000108a9 */
[-C--:B------:R-:W-:Y:S01]  /*7190*/  FFMA.FTZ R179, R38, R0.reuse, -R69 ;  /* 0x0000000026b37223 */ /* 0x080fe20000010845 */
[----:B------:R-:W-:Y:S01]  /*71a0*/  @!P1 VIADD R27, R27, 0x28840 ;  /* 0x000288401b1b9836 */ /* 0x000fe20000000000 */
[----:B------:R-:W-:Y:S01]  /*71b0*/  MUFU.EX2 R6, R6 ;  /* 0x0000000600067308 */ /* 0x000fe20000000800 */
[-CC-:B------:R-:W-:Y:S01]  /*71c0*/  FFMA.FTZ R172, R40, R0.reuse, -R169.reuse ;  /* 0x0000000028ac7223 */ /* 0x180fe200000108a9 */
[-C--:B------:R-:W-:Y:S01]  /*71d0*/  FFMA.FTZ R17, R37, R0.reuse, -R169 ;  /* 0x0000000025117223 */ /* 0x080fe200000108a9 */
[-C--:B------:R-:W-:Y:S01]  /*71e0*/  FFMA.FTZ R28, R39, R0.reuse, -R69 ;  /* 0x00000000271c7223 */ /* 0x080fe20000010845 */
[----:B------:R-:W-:Y:S01]  /*71f0*/  @!P1 PRMT R27, RZ, 0x654, R27 ;  /* 0x00000654ff1b9816 */ /* 0x000fe2000000001b */
[-C--:B------:R-:W-:Y:S01]  /*7200*/  FFMA.FTZ R173, R42, R0.reuse, -R69 ;  /* 0x000000002aad7223 */ /* 0x080fe20000010845 */
[-C--:B------:R-:W-:Y:S01]  /*7210*/  FFMA.FTZ R21, R41, R0.reuse, -R169 ;  /* 0x0000000029157223 */ /* 0x080fe200000108a9 */
[----:B------:R-:W-:Y:S01]  /*7220*/  FFMA.FTZ R30, R43, R0, -R69 ;  /* 0x000000002b1e7223 */ /* 0x000fe20000010845 */
[----:B------:R-:W1:Y:S01]  /*7230*/  MUFU.EX2 R181, R181 ;  /* 0x000000b500b57308 */ /* 0x000e620000000800 */
[----:B0-----:R-:W-:Y:S01]  /*7240*/  FFMA.FTZ R4, R9, R4, R180 ;  /* 0x0000000409047223 */ /* 0x001fe200000100b4 */
[-C--:B------:R-:W-:Y:S01]  /*7250*/  FFMA.FTZ R174, R44, R0.reuse, -R169 ;  /* 0x000000002cae7223 */ /* 0x080fe200000108a9 */
[-C--:B------:R-:W-:Y:S01]  /*7260*/  FFMA.FTZ R175, R46, R0.reuse, -R69 ;  /* 0x000000002eaf7223 */ /* 0x080fe20000010845 */
[-C--:B------:R-:W-:Y:S01]  /*7270*/  FFMA.FTZ R25, R45, R0.reuse, -R169 ;  /* 0x000000002d197223 */ /* 0x080fe200000108a9 */
[-C--:B------:R-:W-:Y:S01]  /*7280*/  FFMA.FTZ R32, R47, R0.reuse, -R69 ;  /* 0x000000002f207223 */ /* 0x080fe20000010845 */
        /* <DEDUP_REMOVED lines=22> */
[--C-:B------:R-:W-:Y:S01]  /*73f0*/  FFMA.FTZ R38, R59, R0, -R69.reuse ;  /* 0x000000003b267223 */ /* 0x100fe20000010845 */
[----:B------:R-:W-:Y:S01]  /*7400*/  F2FP.F16.F32.PACK_AB R180, R11, R180 ;  /* 0x000000b40bb4723e */ /* 0x000fe200000000ff */
[-CC-:B------:R-:W-:Y:S01]  /*7410*/  FFMA.FTZ R67, R67, R0.reuse, -R69.reuse ;  /* 0x0000000043437223 */ /* 0x180fe20000010845 */
[----:B------:R-:W-:Y:S01]  /*7420*/  F2FP.F16.F32.PACK_AB R181, R20, R181 ;  /* 0x000000b514b5723e */ /* 0x000fe200000000ff */
        /* <DEDUP_REMOVED lines=11> */
[----:B------:R-:W-:Y:S01]  /*74e0*/  FFMA.FTZ R86, R86, R0, -R69 ;  /* 0x0000000056567223 */ /* 0x000fe20000010845 */
[----:B------:R-:W-:Y:S01]  /*74f0*/  IMAD.U32 R35, RZ, RZ, UR43 ;  /* 0x0000002bff237e24 */ /* 0x000fe2000f8e00ff */
[----:B------:R-:W-:-:S03]  /*7500*/  UMOV UR43, UR37 ;  /* 0x00000025002b7c82 */ /* 0x000fc60008000000 */
[----:B------:R-:W-:Y:S01]  /*7510*/  MUFU.EX2 R176, R176 ;  /* 0x000000b000b07308 */ /* 0x000fe20000000800 */
[----:B------:R-:W-:-:S07]  /*7520*/  @!P1 LEA R35, R35, UR38, 0x3 ;  /* 0x0000002623239c11 */ /* 0x000fce000f8e18ff */
        /* <DEDUP_REMOVED lines=12> */
[----:B-1----:R-:W-:Y:S01]  /*75f0*/  FADD.FTZ R3, R179, R40 ;  /* 0x00000028b3037221 */ /* 0x002fe20000010000 */
[----:B------:R-:W-:-:S02]  /*7600*/  WARPGROUP.DEPBAR.LE gsb0, 0x0 ;  /* 0x00008000000079c5 */ /* 0x000fc40000010000 */
[----:B------:R-:W-:Y:S01]  /*7610*/  WARPGROUP.ARRIVE ;  /* 0x00000000000079c5 */ /* 0x000fe20000000000 */
[-CC-:B------:R-:W-:Y:S01]  /*7620*/  FFMA.FTZ R152, R56, R0.reuse, -R169.reuse ;  /* 0x0000000038987223 */ /* 0x180fe200000108a9 */
[-C--:B------:R-:W-:Y:S02]  /*7630*/  FFMA.FTZ R154, R60, R0.reuse, -R169 ;  /* 0x000000003c9a7223 */ /* 0x080fe400000108a9 */
[----:B------:R-:W-:Y:S01]  /*7640*/  MUFU.EX2 R172, R172 ;  /* 0x000000ac00ac7308 */ /* 0x000fe20000000800 */
[-CC-:B------:R-:W-:Y:S01]  /*7650*/  FFMA.FTZ R153, R58, R0.reuse, -R69.reuse ;  /* 0x000000003a997223 */ /* 0x180fe20000010845 */
[----:B------:R-:W-:Y:S01]  /*7660*/  FFMA.FTZ R155, R62, R0, -R69 ;  /* 0x000000003e9b7223 */ /* 0x000fe20000010845 */
[----:B------:R-:W-:Y:S01]  /*7670*/  HGMMA.64x128x16.F32 R88, R156, gdesc[UR8].tnspB, R88, gsb0 ;  /* 0x41e000089c587df0 */ /* 0x000fe20008000858 */
[----:B------:R-:W-:Y:S01]  /*7680*/  UIADD3 UR10, UR6, 0x300, URZ ;  /* 0x00000300060a7890 */ /* 0x000fe2000fffe03f */
[----:B------:R-:W-:Y:S01]  /*7690*/  UMOV UR11, 0x40000040 ;  /* 0x40000040000b7882 */ /* 0x000fe20000000000 */
[----:B------:R-:W-:-:S02]  /*76a0*/  UIADD3 UR6, UR6, 0x380, URZ ;  /* 0x0000038006067890 */ /* 0x000fc4000fffe03f */
        /* <DEDUP_REMOVED lines=31> */
[----:B------:R-:W-:Y:S01]  /*78a0*/  FFMA.FTZ R157, R66, R0, -R69 ;  /* 0x00000000429d7223 */ /* 0x000fe20000010845 */
[----:B------:R-:W-:Y:S01]  /*78b0*/  MUFU.EX2 R154, R154 ;  /* 0x0000009a009a7308 */ /* 0x000fe20000000800 */
[----:B------:R-:W-:Y:S07]  /*78c0*/  HGMMA.64x128x16.F32 R88, R160, gdesc[UR8].tnspB, R88, gsb0 ;  /* 0x41e00008a0587df0 */ /* 0x000fee0008000858 */
[----:B------:R-:W0:Y:S08]  /*78d0*/  MUFU.EX2 R169, R169 ;  /* 0x000000a900a97308 */ /* 0x000e300000000800 */
[----:B------:R-:W1:Y:S08]  /*78e0*/  MUFU.EX2 R155, R155 ;  /* 0x0000009b009b7308 */ /* 0x000e700000000800 */
[----:B------:R-:W-:Y:S01]  /*78f0*/  MUFU.EX2 R41, R41 ;  /* 0x0000002900297308 */ /* 0x000fe20000000800 */
[----:B0-----:R-:W-:Y:S01]  /*7900*/  FADD.FTZ R3, R169, R40 ;  /* 0x00000028a9037221 */ /* 0x001fe20000010000 */
[----:B------:R-:W-:-:S03]  /*7910*/  F2FP.F16.F32.PACK_AB R169, R34, R169 ;  /* 0x000000a922a9723e */ /* 0x000fc600000000ff */
[----:B------:R-:W-:-:S03]  /*7920*/  FADD.FTZ R40, R34, R3 ;  /* 0x0000000322287221 */ /* 0x000fc60000010000 */
[----:B------:R-:W-:Y:S01]  /*7930*/  MUFU.EX2 R156, R156 ;  /* 0x0000009c009c7308 */ /* 0x000fe20000000800 */
[----:B------:R-:W-:Y:S01]  /*7940*/  FADD.FTZ R3, R171, R40 ;  /* 0x00000028ab037221 */ /* 0x000fe20000010000 */
[----:B------:R-:W-:-:S03]  /*7950*/  F2FP.F16.F32.PACK_AB R171, R36, R171 ;  /* 0x000000ab24ab723e */ /* 0x000fc600000000ff */
[----:B------:R-:W-:-:S03]  /*7960*/  FADD.FTZ R20, R36, R3 ;  /* 0x0000000324147221 */ /* 0x000fc60000010000 */
[----:B------:R-:W-:Y:S01]  /*7970*/  MUFU.EX2 R157, R157 ;  /* 0x0000009d009d7308 */ /* 0x000fe20000000800 */
[----:B------:R-:W-:Y:S01]  /*7980*/  FADD.FTZ R3, R153, R20 ;  /* 0x0000001499037221 */ /* 0x000fe20000010000 */
[----:B------:R-:W-:-:S03]  /*7990*/  F2FP.F16.F32.PACK_AB R153, R38, R153 ;  /* 0x000000992699723e */ /* 0x000fc600000000ff */
[----:B------:R-:W-:-:S03]  /*79a0*/  FADD.FTZ R20, R38, R3 ;  /* 0x0000000326147221 */ /* 0x000fc60000010000 */
[----:B------:R-:W-:Y:S01]  /*79b0*/  MUFU.EX2 R45, R45 ;  /* 0x0000002d002d7308 */ /* 0x000fe20000000800 */
[----:B-1----:R-:W-:-:S07]  /*79c0*/  FADD.FTZ R3, R155, R20 ;  /* 0x000000149b037221 */ /* 0x002fce0000010000 */
        /* <DEDUP_REMOVED lines=9> */
[----:B------:R-:W1:Y:S08]  /*7a60*/  MUFU.EX2 R57, R57 ;  /* 0x0000003900397308 */ /* 0x000e700000000800 */
[----:B------:R-:W-:Y:S01]  /*7a70*/  MUFU.EX2 R79, R79 ;  /* 0x0000004f004f7308 */ /* 0x000fe20000000800 */
[----:B------:R-:W-:-:S02]  /*7a80*/  WARPGROUP.DEPBAR.LE gsb0, 0x0 ;  /* 0x00008000000079c5 */ /* 0x000fc40000010000 */
[----:B------:R-:W-:-:S05]  /*7a90*/  WARPGROUP.ARRIVE ;  /* 0x00000000000079c5 */ /* 0x000fca0000000000 */
[----:B------:R-:W-:Y:S01]  /*7aa0*/  MUFU.EX2 R161, R74 ;  /* 0x0000004a00a17308 */ /* 0x000fe20000000800 */
[----:B0-----:R-:W-:Y:S02]  /*7ab0*/  F2FP.F16.F32.PACK_AB R160, R53, R8 ;  /* 0x0000000835a0723e */ /* 0x001fe400000000ff */
[----:B-1----:R-:W-:Y:S01]  /*7ac0*/  F2FP.F16.F32.PACK_AB R162, R57, R12 ;  /* 0x0000000c39a2723e */ /* 0x002fe200000000ff */
[----:B------:R-:W-:Y:S04]  /*7ad0*/  HGMMA.64x128x16.F32 R88, R164, gdesc[UR4].tnspB, R88, gsb0 ;  /* 0x41e00004a4587df0 */ /* 0x000fe80008000858 */
        /* <DEDUP_REMOVED lines=10> */
[----:B0-----:R-:W-:Y:S02]  /*7b80*/  @!P1 VIADD R31, R35, 0x28860 ;  /* 0x00028860231f9836 */ /* 0x001fe40000000000 */
[-C--:B------:R-:W-:Y:S01]  /*7b90*/  FMUL.FTZ R90, R90, R6.reuse ;  /* 0x000000065a5a7220 */ /* 0x080fe20000410000 */
[-C--:B------:R-:W-:Y:S01]  /*7ba0*/  FMUL.FTZ R91, R91, R6.reuse ;  /* 0x000000065b5b7220 */ /* 0x080fe20000410000 */
[-C--:B------:R-:W-:Y:S01]  /*7bb0*/  FMUL.FTZ R94, R94, R6.reuse ;  /* 0x000000065e5e7220 */ /* 0x080fe20000410000 */
[----:B------:R-:W-:Y:S01]  /*7bc0*/  FMUL.FTZ R95, R95, R6 ;  /* 0x000000065f5f7220 */ /* 0x000fe20000410000 */
[----:B------:R-:W-:Y:S01]  /*7bd0*/  @!P1 PRMT R31, RZ, 0x654, R31 ;  /* 0x00000654ff1f9816 */ /* 0x000fe2000000001f */
[----:B-1----:R-:W-:Y:S01]  /*7be0*/  FADD.FTZ R27, R11, R4 ;  /* 0x000000040b1b7221 */ /* 0x002fe20000010000 */
[-CC-:B------:R-:W-:Y:S01]  /*7bf0*/  FFMA.FTZ R4, R63, R0.reuse, -R69.reuse ;  /* 0x000000003f047223 */ /* 0x180fe20000010845 */
[----:B------:R-:W-:Y:S01]  /*7c00*/  FFMA.FTZ R69, R87, R0, -R69 ;  /* 0x0000000057457223 */ /* 0x000fe20000010845 */
[----:B------:R-:W-:Y:S01]  /*7c10*/  MUFU.EX2 R167, R86 ;  /* 0x0000005600a77308 */ /* 0x000fe20000000800 */
[----:B------:R-:W-:Y:S01]  /*7c20*/  FADD.FTZ R42, R182, R27 ;  /* 0x0000001bb62a7221 */ /* 0x000fe20000010000 */
[----:B------:R0:W-:Y:S01]  /*7c30*/  @!P1 SYNCS.ARRIVE.TRANS64.RED.A1T0 RZ, [R31+URZ], RZ ;  /* 0x000000ff1fff99a7 */ /* 0x0001e2000810043f */
        /* <DEDUP_REMOVED lines=23> */
[C---:B-1----:R-:W-:Y:S01]  /*7db0*/  FADD.FTZ R20, R4.reuse, R3 ;  /* 0x0000000304147221 */ /* 0x042fe20000010000 */
[----:B------:R-:W-:Y:S01]  /*7dc0*/  F2FP.F16.F32.PACK_AB R155, R4, R155 ;  /* 0x0000009b049b723e */ /* 0x000fe200000000ff */
        /* <DEDUP_REMOVED lines=46> */
[----:B------:R-:W-:Y:S01]  /*80b0*/  F2FP.F16.F32.PACK_AB R168, R29, R168 ;  /* 0x000000a81da8723e */ /* 0x000fe200000000ff */
[-C--:B------:R-:W-:Y:S01]  /*80c0*/  FMUL.FTZ R97, R97, R9.reuse ;  /* 0x0000000961617220 */ /* 0x080fe20000410000 */
[----:B------:R-:W-:Y:S01]  /*80d0*/  F2FP.F16.F32.PACK_AB R170, R33, R170 ;  /* 0x000000aa21aa723e */ /* 0x000fe200000000ff */
[----:B------:R-:W-:Y:S01]  /*80e0*/  FADD.FTZ R3, R45, R24 ;  /* 0x000000182d037221 */ /* 0x000fe20000010000 */
[----:B------:R-:W-:Y:S01]  /*80f0*/  F2FP.F16.F32.PACK_AB R152, R37, R152 ;  /* 0x000000982598723e */ /* 0x000fe200000000ff */
[-C--:B------:R-:W-:Y:S01]  /*8100*/  FMUL.FTZ R100, R100, R9.reuse ;  /* 0x0000000964647220 */ /* 0x080fe20000410000 */
[----:B------:R-:W-:Y:S01]  /*8110*/  F2FP.F16.F32.PACK_AB R154, R41, R154 ;  /* 0x0000009a299a723e */ /* 0x000fe200000000ff */
[----:B------:R-:W-:Y:S01]  /*8120*/  FADD.FTZ R24, R158, R3 ;  /* 0x000000039e187221 */ /* 0x000fe20000010000 */
[----:B------:R-:W-:Y:S01]  /*8130*/  F2FP.F16.F32.PACK_AB R156, R45, R156 ;  /* 0x0000009c2d9c723e */ /* 0x000fe200000000ff */
[----:B------:R-:W-:Y:S01]  /*8140*/  FMUL.FTZ R101, R101, R9 ;  /* 0x0000000965657220 */ /* 0x000fe20000410000 */
[----:B------:R-:W-:Y:S01]  /*8150*/  F2FP.F16.F32.PACK_AB R157, R67, R157 ;  /* 0x0000009d439d723e */ /* 0x000fe200000000ff */
[C---:B------:R-:W-:Y:S01]  /*8160*/  FADD.FTZ R3, R49.reuse, R24 ;  /* 0x0000001831037221 */ /* 0x040fe20000010000 */
[----:B------:R-:W-:Y:S01]  /*8170*/  F2FP.F16.F32.PACK_AB R158, R49, R158 ;  /* 0x0000009e319e723e */ /* 0x000fe200000000ff */
[----:B------:R-:W-:Y:S01]  /*8180*/  FMUL.FTZ R104, R104, R9 ;  /* 0x0000000968687220 */ /* 0x000fe20000410000 */
[----:B------:R-:W-:Y:S01]  /*8190*/  F2FP.F16.F32.PACK_AB R159, R71, R159 ;  /* 0x0000009f479f723e */ /* 0x000fe200000000ff */
[----:B------:R-:W-:Y:S01]  /*81a0*/  FADD.FTZ R24, R8, R3 ;  /* 0x0000000308187221 */ /* 0x000fe20000010000 */
        /* <DEDUP_REMOVED lines=10> */
[----:B--2---:R-:W-:Y:S01]  /*8250*/  F2FP.F16.F32.PACK_AB R167, R69, R167 ;  /* 0x000000a745a7723e */ /* 0x004fe200000000ff */
        /* <DEDUP_REMOVED lines=13> */
[----:B------:R-:W-:Y:S01]  /*8330*/  FADD.FTZ R3, R69, R20 ;  /* 0x0000001445037221 */ /* 0x000fe20000010000 */
[-C--:B------:R-:W-:Y:S01]  /*8340*/  FMUL.FTZ R129, R129, R9.reuse ;  /* 0x0000000981817220 */ /* 0x080fe20000410000 */
[-C--:B------:R-:W-:Y:S01]  /*8350*/  FMUL.FTZ R132, R132, R9.reuse ;  /* 0x0000000984847220 */ /* 0x080fe20000410000 */
[----:B------:R-:W-:Y:S01]  /*8360*/  FADD.FTZ R4, R65, R4 ;  /* 0x0000000441047221 */ /* 0x000fe20000010000 */
        /* <DEDUP_REMOVED lines=10> */
[----:B------:R-:W-:Y:S01]  /*8410*/  IMAD.MOV.U32 R8, RZ, RZ, R7 ;  /* 0x000000ffff087224 */ /* 0x000fe200078e0007 */
[----:B0-----:R-:W-:Y:S06]  /*8420*/  @P2 BRA `(.L_x_9183) ;  /* 0xffffffe000102947 */ /* 0x001fec000383ffff */
.L_x_9174:
[----:B------:R-:W-:Y:S06]  /*8430*/  BAR.ARV 0x8, 0x180 ;  /* 0x0206000000007b1d */ /* 0x000fec0000002000 */
[----:B------:R-:W-:Y:S05]  /*8440*/  @!P0 BRA `(.L_x_9184) ;  /* 0x0000000000048947 */ /* 0x000fea0003800000 */
[----:B------:R-:W-:Y:S01]  /*8450*/  BPT.TRAP 0x1 ;  /* 0x000000040000795c */ /* 0x000fe20000300000 */
.L_x_9184:
[----:B------:R-:W-:Y:S01]  /*8460*/  ULEA UR5, UR37, UR38, 0x3 ;  /* 0x0000002625057291 */ /* 0x000fe2000f8e183f */
[----:B------:R-:W-:-:S05]  /*8470*/  IMAD.U32 R6, RZ, RZ, UR36 ;  /* 0x00000024ff067e24 */ /* 0x000fca000f8e00ff */
[----:B------:R-:W-:-:S04]  /*8480*/  SHF.L.U32 R6, R6, 0x1f, RZ ;  /* 0x0000001f06067819 */ /* 0x000fc800000006ff */
[----:B------:R0:W1:Y:S01]  /*8490*/  SYNCS.PHASECHK.TRANS64.TRYWAIT P2, [UR5+0x28850], R6 ;  /* 0x02885006ff0075a7 */ /* 0x0000620008040145 */
[----:B------:R-:W-:Y:S05]  /*84a0*/  @!P0 BRA `(.L_x_9185) ;  /* 0x0000000000048947 */ /* 0x000fea0003800000 */
[----:B------:R-:W-:Y:S01]  /*84b0*/  BPT.TRAP 0x1 ;  /* 0x000000040000795c */ /* 0x000fe20000300000 */
.L_x_9185:
[----:B-1----:R-:W-:Y:S05]  /*84c0*/  @P2 BRA `(.L_x_9186) ;  /* 0x0000000000082947 */ /* 0x002fea0003800000 */
[----:B------:R-:W1:Y:S02]  /*84d0*/  SYNCS.PHASECHK.TRANS64.TRYWAIT P0, [UR5+0x28850], R6 ;  /* 0x02885006ff0075a7 */ /* 0x000e640008000145 */
[----:B-1----:R-:W-:Y:S05]  /*84e0*/  @!P0 BRA `(.L_x_9187) ;  /* 0x0000008c00308947 */ /* 0x002fea0003800000 */
.L_x_9186:
[----:B------:R-:W-:Y:S01]  /*84f0*/  UIADD3 UR38, UR38, 0x400, URZ ;  /* 0x0000040026267890 */ /* 0x000fe2000fffe03f */
[----:B------:R-:W-:Y:S01]  /*8500*/  WARPGROUP.ARRIVE ;  /* 0x00000000000079c5 */ /* 0x000fe20000000000 */
[----:B------:R-:W-:Y:S01]  /*8510*/  UMOV UR7, 0x40000040 ;  /* 0x4000004000077882 */ /* 0x000fe20000000000 */
[----:B-1----:R-:W1:Y:S01]  /*8520*/  SHFL.BFLY PT, R9, R4, 0x2, 0x1f ;  /* 0x0c401f0004097f89 */ /* 0x002e6200000e0000 */
[----:B------:R-:W-:Y:S01]  /*8530*/  USHF.R.U32.HI UR38, URZ, 0x4, UR38 ;  /* 0x000000043f267899 */ /* 0x000fe20008011626 */
[----:B------:R-:W-:Y:S02]  /*8540*/  IMAD.MOV.U32 R20, RZ, RZ, -0x800000 ;  /* 0xff800000ff147424 */ /* 0x000fe400078e00ff */
[----:B0-----:R-:W0:Y:S01]  /*8550*/  SHFL.BFLY PT, R6, R3, 0x2, 0x1f ;  /* 0x0c401f0003067f89 */ /* 0x001e2200000e0000 */
[----:B------:R-:W-:Y:S01]  /*8560*/  ULOP3.LUT UR38, UR38, 0x3fff, URZ, 0xc0, !UPT ;  /* 0x00003fff26267892 */ /* 0x000fe2000f8ec03f */
[----:B------:R-:W-:-:S03]  /*8570*/  VIADD R190, R190, 0x1 ;  /* 0x00000001bebe7836 */ /* 0x000fc60000000000 */
        /* <DEDUP_REMOVED lines=136> */
.L_x_9157:
        /* <DEDUP_REMOVED lines=11> */
[----:B------:R-:W-:Y:S01]  /*8eb0*/  F2FP.F16.F32.PACK_AB R7, R7, R94 ;  /* 0x0000005e0707723e */ /* 0x000fe200000000ff */
[----:B------:R-:W-:Y:S01]  /*8ec0*/  IMAD.MOV.U32 R48, RZ, RZ, RZ ;  /* 0x000000ffff307224 */ /* 0x000fe200078e00ff */
[----:B------:R-:W-:Y:S01]  /*8ed0*/  F2FP.F16.F32.PACK_AB R128, R129, R128 ;  /* 0x000000808180723e */ /* 0x000fe200000000ff */
[----:B-1----:R-:W1:Y:S01]  /*8ee0*/  LDC R44, c[0x0][0xbe8] ;  /* 0x0002fa00ff2c7b82 */ /* 0x002e620000000800 */
        /* <DEDUP_REMOVED lines=12> */
[----:B--2---:R-:W-:-:S03]  /*8fb0*/  MOV R17, R5 ;  /* 0x0000000500117202 */ /* 0x004fc60000000f00 */
[----:B------:R-:W-:-:S03]  /*8fc0*/  IMAD.WIDE R4, R194, 0x2, R16 ;  /* 0x00000002c2047825 */ /* 0x000fc600078e0210 */
[C---:B------:R-:W-:Y:S02]  /*8fd0*/  LOP3.LUT R9, R4.reuse, 0x380, RZ, 0xc0, !PT ;  /* 0x0000038004097812 */ /* 0x040fe400078ec0ff */
[C---:B------:R-:W-:Y:S02]  /*8fe0*/  IADD3 R31, P6, R4.reuse, 0x20, RZ ;  /* 0x00000020041f7810 */ /* 0x040fe40007fde0ff */
[C---:B------:R-:W-:Y:S02]  /*8ff0*/  IADD3 R33, P5, R4.reuse, 0x40, RZ ;  /* 0x0000004004217810 */ /* 0x040fe40007fbe0ff */
[----:B------:R-:W-:Y:S01]  /*9000*/  SHF.R.U64 R9, R9, 0x3, RZ ;  /* 0x0000000309097819 */ /* 0x000fe200000012ff */
[--C-:B------:R-:W-:Y:S01]  /*9010*/  IMAD.X R29, RZ, RZ, R5.reuse, P6 ;  /* 0x000000ffff1d7224 */ /* 0x100fe200030e0605 */
[----:B------:R-:W-:Y:S01]  /*9020*/  LOP3.LUT R10, R31, 0x380, RZ, 0xc0, !PT ;  /* 0x000003801f0a7812 */ /* 0x000fe200078ec0ff */
[----:B------:R-:W-:Y:S01]  /*9030*/  IMAD.X R27, RZ, RZ, R5, P5 ;  /* 0x000000ffff1b7224 */ /* 0x000fe200028e0605 */
[----:B------:R-:W-:Y:S01]  /*9040*/  LOP3.LUT R12, R33, 0x380, RZ, 0xc0, !PT ;  /* 0x00000380210c7812 */ /* 0x000fe200078ec0ff */
[----:B------:R-:W-:Y:S01]  /*9050*/  BAR.SYNC.DEFER_BLOCKING 0x1, 0x100 ;  /* 0x0044000000007b1d */ /* 0x000fe20000010000 */
[----:B------:R-:W-:-:S02]  /*9060*/  IADD3 R35, P4, R4, 0x60, RZ ;  /* 0x0000006004237810 */ /* 0x000fc40007f9e0ff */
[C---:B------:R-:W-:Y:S02]  /*9070*/  IADD3 R37, P3, R4.reuse, 0x4000, RZ ;  /* 0x0000400004257810 */ /* 0x040fe40007f7e0ff */
        /* <DEDUP_REMOVED lines=10> */
[----:B------:R-:W-:-:S02]  /*9120*/  SHF.R.U64 R12, R12, 0x3, RZ ;  /* 0x000000030c0c7819 */ /* 0x000fc400000012ff */
[----:B------:R-:W-:Y:S02]  /*9130*/  MOV R36, R4 ;  /* 0x0000000400247202 */ /* 0x000fe40000000f00 */
[----:B------:R-:W-:Y:S02]  /*9140*/  F2FP.F16.F32.PACK_AB R4, R89, R8 ;  /* 0x000000085904723e */ /* 0x000fe400000000ff */
[----:B------:R-:W-:Y:S02]  /*9150*/  LOP3.LUT R28, R10, R31, RZ, 0x3c, !PT ;  /* 0x0000001f0a1c7212 */ /* 0x000fe400078e3cff */
[----:B------:R-:W-:Y:S02]  /*9160*/  LOP3.LUT R26, R12, R33, RZ, 0x3c, !PT ;  /* 0x000000210c1a7212 */ /* 0x000fe400078e3cff */
[----:B------:R-:W-:Y:S02]  /*9170*/  LOP3.LUT R8, R39, 0x380, RZ, 0xc0, !PT ;  /* 0x0000038027087812 */ /* 0x000fe400078ec0ff */
[----:B------:R-:W-:-:S02]  /*9180*/  LOP3.LUT R10, R41, 0x380, RZ, 0xc0, !PT ;  /* 0x00000380290a7812 */ /* 0x000fc400078ec0ff */
[----:B------:R-:W-:Y:S02]  /*9190*/  LOP3.LUT R12, R32, 0x380, RZ, 0xc0, !PT ;  /* 0x00000380200c7812 */ /* 0x000fe400078ec0ff */
[----:B------:R-:W-:Y:S02]  /*91a0*/  LOP3.LUT R14, R35, 0x380, RZ, 0xc0, !PT ;  /* 0x00000380230e7812 */ /* 0x000fe400078ec0ff */
[----:B------:R-:W-:Y:S02]  /*91b0*/  LOP3.LUT R30, R37, 0x380, RZ, 0xc0, !PT ;  /* 0x00000380251e7812 */ /* 0x000fe400078ec0ff */
[----:B------:R-:W-:Y:S02]  /*91c0*/  SHF.R.U64 R8, R8, 0x3, RZ ;  /* 0x0000000308087819 */ /* 0x000fe400000012ff */
[----:B------:R-:W-:Y:S02]  /*91d0*/  SHF.R.U64 R10, R10, 0x3, RZ ;  /* 0x000000030a0a7819 */ /* 0x000fe400000012ff */
[----:B------:R-:W-:-:S02]  /*91e0*/  SHF.R.U64 R21, R12, 0x3, RZ ;  /* 0x000000030c157819 */ /* 0x000fc400000012ff */
[----:B------:R-:W-:Y:S02]  /*91f0*/  SHF.R.U64 R14, R14, 0x3, RZ ;  /* 0x000000030e0e7819 */ /* 0x000fe400000012ff */
[----:B------:R-:W-:Y:S02]  /*9200*/  SHF.R.U64 R30, R30, 0x3, RZ ;  /* 0x000000031e1e7819 */ /* 0x000fe400000012ff */
[----:B------:R-:W-:Y:S02]  /*9210*/  LOP3.LUT R12, R8, R39, RZ, 0x3c, !PT ;  /* 0x00000027080c7212 */ /* 0x000fe400078e3cff */
[----:B------:R-:W-:Y:S01]  /*9220*/  F2FP.F16.F32.PACK_AB R5, R91, R90 ;  /* 0x0000005a5b05723e */ /* 0x000fe200000000ff */
[----:B------:R-:W2:Y:S01]  /*9230*/  LDC.64 R38, c[0x0][0xc00] ;  /* 0x00030000ff267b82 */ /* 0x000ea20000000a00 */
[----:B------:R-:W-:Y:S02]  /*9240*/  LOP3.LUT R10, R10, R41, RZ, 0x3c, !PT ;  /* 0x000000290a0a7212 */ /* 0x000fe400078e3cff */
[----:B------:R-:W-:Y:S01]  /*9250*/  LOP3.LUT R8, R21, R32, RZ, 0x3c, !PT ;  /* 0x0000002015087212 */ /* 0x000fe200078e3cff */
[----:B------:R3:W-:Y:S01]  /*9260*/  STSM.16.M88.4 [R36], R4 ;  /* 0x0000000424007844 */ /* 0x0007e20000000200 */
[----:B------:R-:W-:-:S02]  /*9270*/  LOP3.LUT R24, R14, R35, RZ, 0x3c, !PT ;  /* 0x000000230e187212 */ /* 0x000fc400078e3cff */
[----:B------:R-:W-:Y:S02]  /*9280*/  LOP3.LUT R14, R30, R37, RZ, 0x3c, !PT ;  /* 0x000000251e0e7212 */ /* 0x000fe400078e3cff */
[----:B------:R-:W-:Y:S02]  /*9290*/  MOV R30, R10 ;  /* 0x0000000a001e7202 */ /* 0x000fe40000000f00 */
[----:B------:R-:W-:Y:S02]  /*92a0*/  MOV R21, R8 ;  /* 0x0000000800157202 */ /* 0x000fe40000000f00 */
[----:B------:R-:W-:Y:S02]  /*92b0*/  MOV R35, R28 ;  /* 0x0000001c00237202 */ /* 0x000fe40000000f00 */
[----:B------:R-:W-:Y:S01]  /*92c0*/  F2FP.F16.F32.PACK_AB R8, R97, R96 ;  /* 0x000000606108723e */ /* 0x000fe200000000ff */
[----:B------:R-:W4:Y:S01]  /*92d0*/  LDC.64 R28, c[0x0][0xc00] ;  /* 0x00030000ff1c7b82 */ /* 0x000f220000000a00 */
[----:B------:R-:W-:-:S02]  /*92e0*/  F2FP.F16.F32.PACK_AB R9, R99, R98 ;  /* 0x000000626309723e */ /* 0x000fc400000000ff */
[----:B------:R-:W-:Y:S02]  /*92f0*/  F2FP.F16.F32.PACK_AB R10, R101, R100 ;  /* 0x00000064650a723e */ /* 0x000fe400000000ff */
[----:B------:R-:W-:Y:S02]  /*9300*/  F2FP.F16.F32.PACK_AB R11, R103, R102 ;  /* 0x00000066670b723e */ /* 0x000fe400000000ff */
[----:B------:R-:W-:Y:S02]  /*9310*/  MOV R34, R26 ;  /* 0x0000001a00227202 */ /* 0x000fe40000000f00 */
[----:B------:R-:W-:Y:S01]  /*9320*/  MOV R32, R14 ;  /* 0x0000000e00207202 */ /* 0x000fe20000000f00 */
[----:B------:R-:W-:Y:S01]  /*9330*/  STSM.16.M88.4 [R35], R8 ;  /* 0x0000000823007844 */ /* 0x000fe20000000200 */
[----:B------:R-:W-:Y:S02]  /*9340*/  MOV R31, R12 ;  /* 0x0000000c001f7202 */ /* 0x000fe40000000f00 */
[----:B---3--:R-:W-:-:S02]  /*9350*/  F2FP.F16.F32.PACK_AB R4, R105, R104 ;  /* 0x000000686904723e */ /* 0x008fc400000000ff */
[----:B------:R-:W-:Y:S02]  /*9360*/  F2FP.F16.F32.PACK_AB R5, R107, R106 ;  /* 0x0000006a6b05723e */ /* 0x000fe400000000ff */
[----:B------:R-:W-:Y:S02]  /*9370*/  F2FP.F16.F32.PACK_AB R6, R109, R108 ;  /* 0x0000006c6d06723e */ /* 0x000fe400000000ff */
[----:B------:R-:W-:Y:S02]  /*9380*/  F2FP.F16.F32.PACK_AB R7, R111, R110 ;  /* 0x0000006e6f07723e */ /* 0x000fe400000000ff */
[----:B------:R-:W-:Y:S02]  /*9390*/  MOV R33, R24 ;  /* 0x0000001800217202 */ /* 0x000fe40000000f00 */
[----:B------:R-:W-:Y:S01]  /*93a0*/  F2FP.F16.F32.PACK_AB R12, R113, R112 ;  /* 0x00000070710c723e */ /* 0x000fe200000000ff */
[----:B------:R3:W-:Y:S01]  /*93b0*/  STSM.16.M88.4 [R34], R4 ;  /* 0x0000000422007844 */ /* 0x0007e20000000200 */
[----:B------:R-:W-:Y:S01]  /*93c0*/  F2FP.F16.F32.PACK_AB R13, R115, R114 ;  /* 0x00000072730d723e */ /* 0x000fe200000000ff */
[----:B----4-:R-:W-:Y:S01]  /*93d0*/  IMAD.WIDE R28, R184, 0x4, R28 ;  /* 0x00000004b81c7825 */ /* 0x010fe200078e021c */
[----:B------:R-:W-:-:S02]  /*93e0*/  F2FP.F16.F32.PACK_AB R14, R117, R116 ;  /* 0x00000074750e723e */ /* 0x000fc400000000ff */
[----:B------:R-:W-:Y:S02]  /*93f0*/  F2FP.F16.F32.PACK_AB R15, R119, R118 ;  /* 0x00000076770f723e */ /* 0x000fe400000000ff */
[----:B------:R-:W-:Y:S02]  /*9400*/  F2FP.F16.F32.PACK_AB R24, R121, R120 ;  /* 0x000000787918723e */ /* 0x000fe400000000ff */
[----:B------:R-:W-:Y:S01]  /*9410*/  F2FP.F16.F32.PACK_AB R25, R123, R122 ;  /* 0x0000007a7b19723e */ /* 0x000fe200000000ff */
[----:B------:R4:W-:Y:S01]  /*9420*/  STSM.16.M88.4 [R33], R12 ;  /* 0x0000000c21007844 */ /* 0x0009e20000000200 */
[----:B------:R-:W-:Y:S02]  /*9430*/  F2FP.F16.F32.PACK_AB R26, R125, R124 ;  /* 0x0000007c7d1a723e */ /* 0x000fe400000000ff */
[----:B------:R-:W-:Y:S02]  /*9440*/  F2FP.F16.F32.PACK_AB R27, R127, R126 ;  /* 0x0000007e7f1b723e */ /* 0x000fe400000000ff */
[----:B------:R-:W-:-:S02]  /*9450*/  ISETP.NE.U32.AND P2, PT, RZ, UR4, PT ;  /* 0x00000004ff007c0c */ /* 0x000fc4000bf45070 */
[----:B--2---:R-:W-:Y:S01]  /*9460*/  ISETP.NE.U32.AND P0, PT, R38, RZ, PT ;  /* 0x000000ff2600720c */ /* 0x004fe20003f05070 */
[----:B------:R4:W-:Y:S01]  /*9470*/  STSM.16.M88.4 [R32], R24 ;  /* 0x0000001820007844 */ /* 0x0009e20000000200 */
[----:B------:R-:W-:Y:S02]  /*9480*/  ISETP.NE.AND.EX P2, PT, RZ, UR5, PT, P2 ;  /* 0x00000005ff007c0c */ /* 0x000fe4000bf45320 */
[----:B------:R-:W-:Y:S01]  /*9490*/  ISETP.NE.AND.EX P0, PT, R39, RZ, PT, P0 ;  /* 0x000000ff2700720c */ /* 0x000fe20003f05300 */
[----:B------:R4:W-:Y:S04]  /*94a0*/  STSM.16.M88.4 [R31], R128 ;  /* 0x000000801f007844 */ /* 0x0009e80000000200 */
[----:B------:R4:W-:Y:S04]  /*94b0*/  STSM.16.M88.4 [R30], R136 ;  /* 0x000000881e007844 */ /* 0x0009e80000000200 */
[----:B------:R4:W-:Y:S01]  /*94c0*/  STSM.16.M88.4 [R21], R144 ;  /* 0x0000009015007844 */ /* 0x0009e20000000200 */
[----:B------:R-:W-:Y:S01]  /*94d0*/  BAR.SYNC.DEFER_BLOCKING 0x1, 0x100 ;  /* 0x0044000000007b1d */ /* 0x000fe20000010000 */
[----:B---3--:R-:W-:-:S05]  /*94e0*/  @P2 LEA R4, P3, R184, UR4, 0x2 ;  /* 0x00000004b8042c11 */ /* 0x008fca000f8610ff */
[----:B------:R-:W-:Y:S01]  /*94f0*/  ULDC UR4, c[0x0][0xa88] ;  /* 0x0002a20000047ab9 */ /* 0x000fe20000000800 */
[----:B------:R-:W-:Y:S01]  /*9500*/  @P2 LEA.HI.X R5, R184, UR5, R188, 0x2, P3 ;  /* 0x00000005b8052c11 */ /* 0x000fe200098f14bc */
[----:B------:R-:W-:Y:S01]  /*9510*/  IMAD.U32 R7, RZ, RZ, UR4 ;  /* 0x00000004ff077e24 */ /* 0x000fe2000f8e00ff */
[----:B------:R4:W5:Y:S01]  /*9520*/  @P0 LDG.E R48, desc[UR40][R28.64] ;  /* 0x000000281c300981 */ /* 0x000962000c1e1900 */
[----:B-1----:R-:W-:-:S04]  /*9530*/  ISETP.NE.AND P1, PT, R44, 0x1, PT ;  /* 0x000000012c00780c */ /* 0x002fc80003f25270 */
[----:B------:R4:W5:Y:S09]  /*9540*/  @P2 LDG.E R7, desc[UR40][R4.64] ;  /* 0x0000002804072981 */ /* 0x000972000c1e1900 */
[----:B------:R-:W1:Y:S08]  /*9550*/  @P1 LDC R6, c[0x0][0xbec] ;  /* 0x0002fb00ff061b82 */ /* 0x000e700000000800 */
[----:B------:R-:W2:Y:S01]  /*9560*/  @P1 LDC R11, c[0x0][0xbf0] ;  /* 0x0002fc00ff0b1b82 */ /* 0x000ea20000000800 */
[----:B----4-:R-:W-:Y:S05]  /*9570*/  @P2 BRA `(.L_x_9190) ;  /* 0x0000000000102947 */ /* 0x010fea0003800000 */
[----:B------:R-:W-:Y:S05]  /*9580*/  @!P0 BRA `(.L_x_9190) ;  /* 0x00000000000c8947 */ /* 0x000fea0003800000 */
[----:B------:R-:W3:Y:S04]  /*9590*/  LDG.E R4, desc[UR40][R28.64] ;  /* 0x000000281c047981 */ /* 0x000ee8000c1e1900 */
[----:B-----5:R-:W3:Y:S02]  /*95a0*/  LDG.E R7, desc[UR40][R28.64+0x4] ;  /* 0x000004281c077981 */ /* 0x020ee4000c1e1900 */
[----:B---3--:R-:W-:-:S07]  /*95b0*/  IMAD.IADD R7, R7, 0x1, -R4 ;  /* 0x0000000107077824 */ /* 0x008fce00078e0a04 */
.L_x_9190:
[----:B------:R-:W-:Y:S01]  /*95c0*/  SHF.R.S32.HI R21, RZ, 0x1f, R187 ;  /* 0x0000001fff157819 */ /* 0x000fe200000114bb */
[----:B------:R-:W-:Y:S01]  /*95d0*/  IMAD.IADD R15, R23, 0x1, R2 ;  /* 0x00000001170f7824 */ /* 0x000fe200078e0202 */
[----:B------:R-:W-:Y:S01]  /*95e0*/  ULDC.64 UR4, c[0x0][0xb90] ;  /* 0x0002e40000047ab9 */ /* 0x000fe20000000a00 */
[----:B-----5:R-:W-:Y:S01]  /*95f0*/  SHF.R.S32.HI R49, RZ, 0x1f, R48 ;  /* 0x0000001fff317819 */ /* 0x020fe20000011430 */
[----:B------:R-:W-:Y:S01]  /*9600*/  IMAD.IADD R24, R193, 0x1, R2 ;  /* 0x00000001c1187824 */ /* 0x000fe200078e0202 */
[----:B------:R-:W-:Y:S01]  /*9610*/  SEL R188, R188, RZ, !P0 ;  /* 0x000000ffbcbc7207 */ /* 0x000fe20004000000 */
[----:B------:R-:W-:Y:S01]  /*9620*/  IMAD R4, R21, UR4, RZ ;  /* 0x0000000415047c24 */ /* 0x000fe2000f8e02ff */
[----:B------:R-:W-:Y:S01]  /*9630*/  SEL R55, R184, RZ, !P0 ;  /* 0x000000ffb8377207 */ /* 0x000fe20004000000 */
[----:B-1----:R-:W-:-:S04]  /*9640*/  @P1 IMAD.HI.U32 R6, R15, R6, RZ ;  /* 0x000000060f061227 */ /* 0x002fc800078e00ff */
[----:B------:R-:W-:Y:S01]  /*9650*/  IMAD.MOV.U32 R9, RZ, RZ, R15 ;  /* 0x000000ffff097224 */ /* 0x000fe200078e000f */
[----:B--2---:R-:W-:Y:S01]  /*9660*/  @P1 SHF.R.U32.HI R9, RZ, R11, R6 ;  /* 0x0000000bff091219 */ /* 0x004fe20000011606 */
[C---:B------:R-:W-:Y:S02]  /*9670*/  IMAD R13, R187.reuse, UR5, R4 ;  /* 0x00000005bb0d7c24 */ /* 0x040fe4000f8e0204 */
        /* <DEDUP_REMOVED lines=42> */
[----:B------:R-:W1:Y:S01]  /*9920*/  SHFL.IDX PT, R51, R14, RZ, 0x1c1f ;  /* 0x001c1fff0e337589 */ /* 0x000e6200000e0000 */
[----:B------:R-:W-:-:S02]  /*9930*/  IADD3 R33, P4, R16, 0x6000, RZ ;  /* 0x0000600010217810 */ /* 0x000fc40007f9e0ff */
[----:B------:R-:W-:Y:S01]  /*9940*/  LOP3.LUT R8, R8, R9, RZ, 0x3c, !PT ;  /* 0x0000000908087212 */ /* 0x000fe200078e3cff */
[----:B------:R-:W2:Y:S01]  /*9950*/  SHFL.IDX PT, R53, R14, 0x1, 0x1c1f ;  /* 0x003c1f000e357f89 */ /* 0x000ea200000e0000 */
        /* <DEDUP_REMOVED lines=11> */
[----:B-1----:R1:W-:Y:S01]  /*9a10*/  @!P2 ST.E desc[UR40][R50.64], R20 ;  /* 0x000000143200a985 */ /* 0x0023e2000c101928 */
[----:B------:R-:W-:Y:S02]  /*9a20*/  LOP3.LUT R16, R11, R16, RZ, 0x3c, !PT ;  /* 0x000000100b107212 */ /* 0x000fe400078e3cff */
[----:B------:R-:W-:Y:S01]  /*9a30*/  LOP3.LUT R40, R40, R41, RZ, 0x3c, !PT ;  /* 0x0000002928287212 */ /* 0x000fe200078e3cff */
[----:B--2---:R2:W-:Y:S01]  /*9a40*/  @!P0 ST.E desc[UR40][R52.64], R3 ;  /* 0x0000000334008985 */ /* 0x0045e2000c101928 */
[----:B------:R-:W-:Y:S01]  /*9a50*/  LOP3.LUT R36, R36, R37, RZ, 0x3c, !PT ;  /* 0x0000002524247212 */ /* 0x000fe200078e3cff */
[--C-:B------:R-:W-:Y:S01]  /*9a60*/  IMAD.X R41, RZ, RZ, R17.reuse, P6 ;  /* 0x000000ffff297224 */ /* 0x100fe200030e0611 */
[----:B------:R-:W-:Y:S01]  /*9a70*/  LOP3.LUT R32, R32, R33, RZ, 0x3c, !PT ;  /* 0x0000002120207212 */ /* 0x000fe200078e3cff */
[--C-:B------:R-:W-:Y:S01]  /*9a80*/  IMAD.X R37, RZ, RZ, R17.reuse, P5 ;  /* 0x000000ffff257224 */ /* 0x100fe200028e0611 */
[----:B------:R3:W5:Y:S01]  /*9a90*/  LD.E.128 R24, desc[UR40][R16.64] ;  /* 0x0000002810187980 */ /* 0x000762000c101d00 */
[----:B------:R-:W-:Y:S01]  /*9aa0*/  IMAD.X R33, RZ, RZ, R17, P4 ;  /* 0x000000ffff217224 */ /* 0x000fe200020e0611 */
[----:B------:R-:W-:Y:S01]  /*9ab0*/  LOP3.LUT R12, R15, 0x380, RZ, 0xc0, !PT ;  /* 0x000003800f0c7812 */ /* 0x000fe200078ec0ff */
[----:B-1----:R-:W1:Y:S01]  /*9ac0*/  @P1 LDC R51, c[0x0][0xbec] ;  /* 0x0002fb00ff331b82 */ /* 0x002e620000000800 */
[----:B------:R-:W-:Y:S01]  /*9ad0*/  LOP3.LUT R4, R5, 0x380, RZ, 0xc0, !PT ;  /* 0x0000038005047812 */ /* 0x000fe200078ec0ff */
[----:B------:R-:W5:Y:S01]  /*9ae0*/  LD.E.128 R8, desc[UR40][R8.64] ;  /* 0x0000002808087980 */ /* 0x000f62000c101d00 */
[----:B------:R-:W-:Y:S01]  /*9af0*/  SHF.R.U64 R12, R12, 0x3, RZ ;  /* 0x000000030c0c7819 */ /* 0x000fe200000012ff */
[----:B--2---:R-:W-:Y:S01]  /*9b00*/  IMAD R3, R49, UR4, RZ ;  /* 0x0000000431037c24 */ /* 0x004fe2000f8e02ff */
[----:B------:R-:W-:Y:S01]  /*9b10*/  SHF.R.U64 R4, R4, 0x3, RZ ;  /* 0x0000000304047819 */ /* 0x000fe200000012ff */
[----:B------:R-:W5:Y:S01]  /*9b20*/  LD.E.128 R40, desc[UR40][R40.64] ;  /* 0x0000002828287980 */ /* 0x000f62000c101d00 */
[----:B---3--:R-:W-:Y:S01]  /*9b30*/  IMAD.WIDE.U32 R16, R48, UR4, RZ ;  /* 0x0000000430107c25 */ /* 0x008fe2000f8e00ff */
[----:B------:R-:W2:Y:S01]  /*9b40*/  @P1 LDC R49, c[0x0][0xbf0] ;  /* 0x0002fc00ff311b82 */ /* 0x000ea20000000800 */
[----:B------:R-:W-:Y:S01]  /*9b50*/  LOP3.LUT R12, R12, R15, RZ, 0x3c, !PT ;  /* 0x0000000f0c0c7212 */ /* 0x000fe200078e3cff */
[----:B------:R-:W5:Y:S01]  /*9b60*/  LD.E.128 R36, desc[UR40][R36.64] ;  /* 0x0000002824247980 */ /* 0x000f62000c101d00 */
[----:B------:R-:W-:Y:S01]  /*9b70*/  IMAD R3, R48, UR5, R3 ;  /* 0x0000000530037c24 */ /* 0x000fe2000f8e0203 */
[----:B------:R-:W-:Y:S01]  /*9b80*/  ULDC.64 UR4, c[0x0][0xae8] ;  /* 0x0002ba0000047ab9 */ /* 0x000fe20000000a00 */
[----:B------:R-:W-:Y:S01]  /*9b90*/  LOP3.LUT R28, R4, R5, RZ, 0x3c, !PT ;  /* 0x00000005041c7212 */ /* 0x000fe200078e3cff */
[----:B------:R-:W5:Y:S01]  /*9ba0*/  LD.E.128 R32, desc[UR40][R32.64] ;  /* 0x0000002820207980 */ /* 0x000f62000c101d00 */
[----:B------:R-:W-:-:S02]  /*9bb0*/  IMAD.IADD R17, R17, 0x1, R3 ;  /* 0x0000000111117824 */ /* 0x000fc400078e0203 */
[----:B------:R-:W-:Y:S01]  /*9bc0*/  IMAD R3, R186, 0x20, R189 ;  /* 0x00000020ba037824 */ /* 0x000fe200078e02bd */
[----:B------:R-:W5:Y:S01]  /*9bd0*/  LD.E.128 R12, desc[UR40][R12.64] ;  /* 0x000000280c0c7980 */ /* 0x000f62000c101d00 */
[----:B------:R-:W-:Y:S02]  /*9be0*/  IMAD R20, R21, UR4, RZ ;  /* 0x0000000415147c24 */ /* 0x000fe4000f8e02ff */
[----:B------:R-:W-:Y:S01]  /*9bf0*/  IMAD.IADD R48, R2, 0x1, R3 ;  /* 0x0000000102307824 */ /* 0x000fe200078e0203 */
[----:B------:R-:W5:Y:S01]  /*9c00*/  LD.E.128 R4, desc[UR40][R6.64] ;  /* 0x0000002806047980 */ /* 0x000f62000c101d00 */
[C---:B------:R-:W-:Y:S02]  /*9c10*/  IMAD R3, R187.reuse, UR5, R20 ;  /* 0x00000005bb037c24 */ /* 0x040fe4000f8e0214 */
[----:B------:R-:W-:Y:S01]  /*9c20*/  IMAD.WIDE.U32 R16, R187, UR4, R16 ;  /* 0x00000004bb107c25 */ /* 0x000fe2000f8e0010 */
[----:B------:R-:W-:Y:S01]  /*9c30*/  ULDC.64 UR4, c[0x0][0xaf0] ;  /* 0x0002bc0000047ab9 */ /* 0x000fe20000000a00 */
[----:B------:R-:W5:Y:S02]  /*9c40*/  LD.E.128 R28, desc[UR40][R28.64] ;  /* 0x000000281c1c7980 */ /* 0x000f64000c101d00 */
[----:B-1----:R-:W-:Y:S01]  /*9c50*/  @P1 IMAD.HI.U32 R20, R48, R51, RZ ;  /* 0x0000003330141227 */ /* 0x002fe200078e00ff */
[----:B------:R-:W-:Y:S01]  /*9c60*/  @!PT LDS RZ, [RZ] ;  /* 0x00000000fffff984 */ /* 0x000fe20000000800 */
[----:B------:R-:W-:Y:S01]  /*9c70*/  @!PT LDS RZ, [RZ] ;  /* 0x00000000fffff984 */ /* 0x000fe20000000800 */
[----:B------:R-:W-:Y:S01]  /*9c80*/  @!PT LDS RZ, [RZ] ;  /* 0x00000000fffff984 */ /* 0x000fe20000000800 */
[----:B------:R-:W-:Y:S01]  /*9c90*/  @!PT LDS RZ, [RZ] ;  /* 0x00000000fffff984 */ /* 0x000fe20000000800 */
[----:B------:R1:W-:Y:S06]  /*9ca0*/  MEMBAR.ALL.CTA ;  /* 0x0000000000007992 */ /* 0x0003ec0000008000 */
[----:B-1----:R-:W1:Y:S01]  /*9cb0*/  FENCE.VIEW.ASYNC.S ;  /* 0x00000000000073c6 */ /* 0x002e620000000000 */
[----:B------:R-:W-:-:S02]  /*9cc0*/  IMAD.IADD R17, R17, 0x1, R3 ;  /* 0x0000000111117824 */ /* 0x000fc400078e0203 */
[----:B------:R-:W-:Y:S01]  /*9cd0*/  IMAD.MOV.U32 R3, RZ, RZ, R48 ;  /* 0x000000ffff037224 */ /* 0x000fe200078e0030 */
[----:B--2---:R-:W-:Y:S01]  /*9ce0*/  @P1 SHF.R.U32.HI R3, RZ, R49, R20 ;  /* 0x00000031ff031219 */ /* 0x004fe20000011614 */
        /* <DEDUP_REMOVED lines=15> */
[----:B------:R-:W-:Y:S02]  /*9de0*/  IMAD.IADD R17, R17, 0x1, R49 ;  /* 0x0000000111117824 */ /* 0x000fe400078e0231 */
[----:B------:R-:W-:-:S02]  /*9df0*/  VIADD R20, R44, 0x20 ;  /* 0x000000202c147836 */ /* 0x000fc40000000000 */
[C---:B------:R-:W-:Y:S02]  /*9e00*/  IMAD R49, R21.reuse, UR5, R2 ;  /* 0x0000000515317c24 */ /* 0x040fe4000f8e0202 */
[----:B------:R-:W-:Y:S01]  /*9e10*/  IMAD.WIDE.U32 R2, R21, UR4, R16 ;  /* 0x0000000415027c25 */ /* 0x000fe2000f8e0010 */
[-C--:B------:R-:W-:Y:S01]  /*9e20*/  ISETP.GE.AND P2, PT, R44, R57.reuse, PT ;  /* 0x000000392c00720c */ /* 0x080fe20003f46270 */
[----:B------:R-:W-:Y:S01]  /*9e30*/  ULDC.64 UR4, c[0x0][0xa80] ;  /* 0x0002a00000047ab9 */ /* 0x000fe20000000a00 */
[----:B------:R-:W-:Y:S01]  /*9e40*/  ISETP.GE.AND P0, PT, R20, R57, PT ;  /* 0x000000391400720c */ /* 0x000fe20003f06270 */
[----:B0-----:R-:W-:Y:S01]  /*9e50*/  VIADD R0, R0, 0x28820 ;  /* 0x0002882000007836 */ /* 0x001fe20000000000 */
[----:B------:R-:W-:Y:S01]  /*9e60*/  LEA R20, P3, R2, UR4, 0x1 ;  /* 0x0000000402147c11 */ /* 0x000fe2000f8608ff */
[----:B------:R-:W-:Y:S02]  /*9e70*/  IMAD.IADD R3, R3, 0x1, R49 ;  /* 0x0000000103037824 */ /* 0x000fe400078e0231 */
[----:B------:R-:W-:Y:S01]  /*9e80*/  VIADD R16, R44, 0x40 ;  /* 0x000000402c107836 */ /* 0x000fe20000000000 */
[----:B------:R-:W-:-:S02]  /*9e90*/  PRMT R0, RZ, 0x654, R0 ;  /* 0x00000654ff007816 */ /* 0x000fc40000000000 */
[----:B------:R-:W-:Y:S01]  /*9ea0*/  LEA.HI.X R21, R2, UR5, R3, 0x1, P3 ;  /* 0x0000000502157c11 */ /* 0x000fe200098f0c03 */
[----:B------:R-:W-:Y:S01]  /*9eb0*/  BSSY B1, `(.L_x_9191) ;  /* 0x000000f000017945 */ /* 0x000fe20003800000 */
[----:B------:R-:W-:Y:S01]  /*9ec0*/  ISETP.GE.AND P1, PT, R16, R57, PT ;  /* 0x000000391000720c */ /* 0x000fe20003f26270 */
[----:B-1----:R0:W-:Y:S01]  /*9ed0*/  SYNCS.ARRIVE.TRANS64.RED.A1T0 RZ, [R0+URZ], RZ ;  /* 0x000000ff00ff79a7 */ /* 0x0021e2000810043f */
[----:B------:R1:W2:Y:S04]  /*9ee0*/  SHFL.IDX PT, R16, R20, RZ, 0x181f ;  /* 0x00181fff14107589 */ /* 0x0002a800000e0000 */
[----:B0-----:R1:W0:Y:S01]  /*9ef0*/  SHFL.IDX PT, R0, R21, RZ, 0x181f ;  /* 0x00181fff15007589 */ /* 0x00122200000e0000 */
[----:B------:R-:W-:Y:S06]  /*9f00*/  @P2 BRA `(.L_x_9192) ;  /* 0x0000000000242947 */ /* 0x000fec0003800000 */
[----:B------:R-:W-:Y:S02]  /*9f10*/  ULDC UR4, c[0x0][0xac8] ;  /* 0x0002b20000047ab9 */ /* 0x000fe40000000800 */
[----:B------:R-:W-:Y:S02]  /*9f20*/  ISETP.GE.AND P2, PT, R19, UR4, PT ;  /* 0x0000000413007c0c */ /* 0x000fe4000bf46270 */
[----:B------:R-:W-:-:S11]  /*9f30*/  ISETP.GE.AND P3, PT, R185, UR4, PT ;  /* 0x00000004b9007c0c */ /* 0x000fd6000bf66270 */
[-C--:B--2---:R-:W-:Y:S02]  /*9f40*/  @!P2 LEA R2, P4, R19, R16.reuse, 0x1 ;  /* 0x000000101302a211 */ /* 0x084fe400078808ff */
[----:B------:R-:W-:Y:S02]  /*9f50*/  @!P3 LEA R16, P5, R185, R16, 0x1 ;  /* 0x00000010b910b211 */ /* 0x000fe400078a08ff */
[-C--:B0-----:R-:W-:Y:S02]  /*9f60*/  @!P2 LEA.HI.X R3, R19, R0.reuse, R196, 0x1, P4 ;  /* 0x000000001303a211 */ /* 0x081fe400020f0cc4 */
[----:B------:R-:W-:-:S03]  /*9f70*/  @!P3 LEA.HI.X R17, R185, R0, R195, 0x1, P5 ;  /* 0x00000000b911b211 */ /* 0x000fc600028f0cc3 */
[----:B-----5:R3:W-:Y:S04]  /*9f80*/  @!P2 ST.E.128 desc[UR40][R2.64], R24 ;  /* 0x000000180200a985 */ /* 0x0207e8000c101d28 */
[----:B------:R3:W-:Y:S02]  /*9f90*/  @!P3 ST.E.128 desc[UR40][R16.64], R40 ;  /* 0x000000281000b985 */ /* 0x0007e4000c101d28 */
.L_x_9192:
[----:B------:R-:W-:Y:S05]  /*9fa0*/  BSYNC B1 ;  /* 0x0000000000017941 */ /* 0x000fea0003800000 */
.L_x_9191:
[----:B0-----:R0:W4:Y:S01]  /*9fb0*/  SHFL.IDX PT, R0, R21, 0x1, 0x181f ;  /* 0x00381f0015007f89 */ /* 0x00112200000e0000 */
[----:B------:R-:W-:Y:S03]  /*9fc0*/  BSSY B1, `(.L_x_9193) ;  /* 0x000000c000017945 */ /* 0x000fe60003800000 */
[----:B--23--:R0:W2:Y:S01]  /*9fd0*/  SHFL.IDX PT, R16, R20, 0x1, 0x181f ;  /* 0x00381f0014107f89 */ /* 0x00c0a200000e0000 */
[----:B------:R-:W-:Y:S05]  /*9fe0*/  @P0 BRA `(.L_x_9194) ;  /* 0x0000000000240947 */ /* 0x000fea0003800000 */
[----:B------:R-:W-:Y:S02]  /*9ff0*/  ULDC UR4, c[0x0][0xac8] ;  /* 0x0002b20000047ab9 */ /* 0x000fe40000000800 */
[----:B------:R-:W-:Y:S02]  /*a000*/  ISETP.GE.AND P3, PT, R19, UR4, PT ;  /* 0x0000000413007c0c */ /* 0x000fe4000bf66270 */
[----:B------:R-:W-:-:S11]  /*a010*/  ISETP.GE.AND P4, PT, R185, UR4, PT ;  /* 0x00000004b9007c0c */ /* 0x000fd6000bf86270 */
[-C--:B--2---:R-:W-:Y:S02]  /*a020*/  @!P3 LEA R2, P0, R19, R16.reuse, 0x1 ;  /* 0x000000101302b211 */ /* 0x084fe400078008ff */
[----:B------:R-:W-:Y:S02]  /*a030*/  @!P4 LEA R16, P2, R185, R16, 0x1 ;  /* 0x00000010b910c211 */ /* 0x000fe400078408ff */
[-C--:B----4-:R-:W-:Y:S02]  /*a040*/  @!P3 LEA.HI.X R3, R19, R0.reuse, R196, 0x1, P0 ;  /* 0x000000001303b211 */ /* 0x090fe400000f0cc4 */
[----:B------:R-:W-:-:S03]  /*a050*/  @!P4 LEA.HI.X R17, R185, R0, R195, 0x1, P2 ;  /* 0x00000000b911c211 */ /* 0x000fc600010f0cc3 */
[----:B-----5:R3:W-:Y:S04]  /*a060*/  @!P3 ST.E.128 desc[UR40][R2.64], R12 ;  /* 0x0000000c0200b985 */ /* 0x0207e8000c101d28 */
[----:B------:R3:W-:Y:S02]  /*a070*/  @!P4 ST.E.128 desc[UR40][R16.64], R36 ;  /* 0x000000241000c985 */ /* 0x0007e4000c101d28 */
.L_x_9194:
[----:B------:R-:W-:Y:S05]  /*a080*/  BSYNC B1 ;  /* 0x0000000000017941 */ /* 0x000fea0003800000 */
.L_x_9193:
[----:B----4-:R4:W0:Y:S01]  /*a090*/  SHFL.IDX PT, R0, R21, 0x2, 0x181f ;  /* 0x00581f0015007f89 */ /* 0x01082200000e0000 */
[----:B------:R-:W-:Y:S03]  /*a0a0*/  BSSY B1, `(.L_x_9195) ;  /* 0x000000c000017945 */ /* 0x000fe60003800000 */
[----:B---3-5:R4:W3:Y:S01]  /*a0b0*/  SHFL.IDX PT, R12, R20, 0x2, 0x181f ;  /* 0x00581f00140c7f89 */ /* 0x0288e200000e0000 */
[----:B------:R-:W-:Y:S05]  /*a0c0*/  @P1 BRA `(.L_x_9196) ;  /* 0x0000000000241947 */ /* 0x000fea0003800000 */
[----:B------:R-:W-:Y:S02]  /*a0d0*/  ULDC UR4, c[0x0][0xac8] ;  /* 0x0002b20000047ab9 */ /* 0x000fe40000000800 */
[----:B------:R-:W-:Y:S02]  /*a0e0*/  ISETP.GE.AND P2, PT, R19, UR4, PT ;  /* 0x0000000413007c0c */ /* 0x000fe4000bf46270 */
[----:B------:R-:W-:-:S11]  /*a0f0*/  ISETP.GE.AND P3, PT, R185, UR4, PT ;  /* 0x00000004b9007c0c */ /* 0x000fd6000bf66270 */
[-C--:B---3--:R-:W-:Y:S02]  /*a100*/  @!P2 LEA R2, P0, R19, R12.reuse, 0x1 ;  /* 0x0000000c1302a211 */ /* 0x088fe400078008ff */
[----:B------:R-:W-:Y:S02]  /*a110*/  @!P3 LEA R12, P1, R185, R12, 0x1 ;  /* 0x0000000cb90cb211 */ /* 0x000fe400078208ff */
[-C--:B0-----:R-:W-:Y:S02]  /*a120*/  @!P2 LEA.HI.X R3, R19, R0.reuse, R196, 0x1, P0 ;  /* 0x000000001303a211 */ /* 0x081fe400000f0cc4 */
[----:B------:R-:W-:-:S03]  /*a130*/  @!P3 LEA.HI.X R13, R185, R0, R195, 0x1, P1 ;  /* 0x00000000b90db211 */ /* 0x000fc600008f0cc3 */
[----:B------:R0:W-:Y:S04]  /*a140*/  @!P2 ST.E.128 desc[UR40][R2.64], R4 ;  /* 0x000000040200a985 */ /* 0x0001e8000c101d28 */
[----:B------:R0:W-:Y:S02]  /*a150*/  @!P3 ST.E.128 desc[UR40][R12.64], R32 ;  /* 0x000000200c00b985 */ /* 0x0001e4000c101d28 */
.L_x_9196:
[----:B------:R-:W-:Y:S05]  /*a160*/  BSYNC B1 ;  /* 0x0000000000017941 */ /* 0x000fea0003800000 */
.L_x_9195:
[----:B0-----:R-:W-:Y:S01]  /*a170*/  VIADD R0, R44, 0x60 ;  /* 0x000000602c007836 */ /* 0x001fe20000000000 */
[----:B------:R0:W0:Y:S04]  /*a180*/  SHFL.IDX PT, R4, R21, 0x3, 0x181f ;  /* 0x00781f0015047f89 */ /* 0x00002800000e0000 */
[----:B------:R-:W-:Y:S01]  /*a190*/  ISETP.GE.AND P0, PT, R0, R57, PT ;  /* 0x000000390000720c */ /* 0x000fe20003f06270 */
[----:B-1--4-:R-:W1:-:S12]  /*a1a0*/  SHFL.IDX PT, R20, R20, 0x3, 0x181f ;  /* 0x00781f0014147f89 */ /* 0x012e5800000e0000 */
        /* <DEDUP_REMOVED lines=12> */
.L_x_9189:
[----:B------:R-:W2:Y:S01]  /*a270*/  LDC.64 R6, c[0x0][0xc00] ;  /* 0x00030000ff067b82 */ /* 0x000ea20000000a00 */
[C---:B------:R-:W-:Y:S01]  /*a280*/  IMAD.SHL.U32 R5, R184.reuse, 0x4, RZ ;  /* 0x00000004b8057824 */ /* 0x040fe200078e00ff */
[----:B0-----:R-:W-:Y:S01]  /*a290*/  SHF.L.U64.HI R0, R184, 0x2, R188 ;  /* 0x00000002b8007819 */ /* 0x001fe200000102bc */
[----:B------:R-:W-:Y:S01]  /*a2a0*/  ULDC.64 UR4, c[0x0][0xc08] ;  /* 0x0003020000047ab9 */ /* 0x000fe20000000a00 */
[----:B------:R-:W-:-:S04]  /*a2b0*/  IMAD.MOV.U32 R3, RZ, RZ, RZ ;  /* 0x000000ffff037224 */ /* 0x000fc800078e00ff */
[----:B------:R-:W0:Y:S01]  /*a2c0*/  LDC R17, c[0x0][0xbe8] ;  /* 0x0002fa00ff117b82 */ /* 0x000e220000000800 */
        /* <DEDUP_REMOVED lines=12> */
[----:B0-----:R-:W-:Y:S02]  /*a390*/  ISETP.NE.AND P2, PT, R17, 0x1, PT ;  /* 0x000000011100780c */ /* 0x001fe40003f45270 */
[----:B------:R-:W-:-:S11]  /*a3a0*/  ISETP.GE.AND P3, PT, R197, 0x80, PT ;  /* 0x00000080c500780c */ /* 0x000fd60003f66270 */
[----:B------:R-:W0:Y:S08]  /*a3b0*/  @P2 LDC R16, c[0x0][0xbec] ;  /* 0x0002fb00ff102b82 */ /* 0x000e300000000800 */
[----:B------:R-:W3:Y:S01]  /*a3c0*/  @P2 LDC R21, c[0x0][0xbf0] ;  /* 0x0002fc00ff152b82 */ /* 0x000ee20000000800 */
[----:B--2---:R-:W-:Y:S05]  /*a3d0*/  @P1 BRA `(.L_x_9198) ;  /* 0x0000000000101947 */ /* 0x004fea0003800000 */
[----:B------:R-:W-:Y:S05]  /*a3e0*/  @!P0 BRA `(.L_x_9198) ;  /* 0x00000000000c8947 */ /* 0x000fea0003800000 */
[----:B------:R-:W2:Y:S04]  /*a3f0*/  LDG.E R5, desc[UR40][R6.64] ;  /* 0x0000002806057981 */ /* 0x000ea8000c1e1900 */
[----:B-----5:R-:W2:Y:S02]  /*a400*/  LDG.E R0, desc[UR40][R6.64+0x4] ;  /* 0x0000042806007981 */ /* 0x020ea4000c1e1900 */
[----:B--2---:R-:W-:-:S07]  /*a410*/  IMAD.IADD R0, R0, 0x1, -R5 ;  /* 0x0000000100007824 */ /* 0x004fce00078e0a05 */
.L_x_9198:
[----:B------:R-:W-:Y:S01]  /*a420*/  BSSY B1, `(.L_x_9199) ;  /* 0x000002d000017945 */ /* 0x000fe20003800000 */
[----:B------:R-:W-:Y:S02]  /*a430*/  SHF.R.S32.HI R12, RZ, 0x1f, R187 ;  /* 0x0000001fff0c7819 */ /* 0x000fe400000114bb */
[----:B------:R-:W-:Y:S02]  /*a440*/  SEL R13, R184, RZ, !P0 ;  /* 0x000000ffb80d7207 */ /* 0x000fe40004000000 */
[----:B------:R-:W-:Y:S02]  /*a450*/  SEL R188, R188, RZ, !P0 ;  /* 0x000000ffbcbc7207 */ /* 0x000fe40004000000 */
[----:B-----5:R-:W-:Y:S01]  /*a460*/  SHF.R.S32.HI R10, RZ, 0x1f, R3 ;  /* 0x0000001fff0a7819 */ /* 0x020fe20000011403 */
[----:B------:R-:W-:Y:S06]  /*a470*/  @P3 BRA `(.L_x_9200) ;  /* 0x00000000009c3947 */ /* 0x000fec0003800000 */
[----:B------:R-:W2:Y:S01]  /*a480*/  S2R R5, SR_TID.X ;  /* 0x0000000000057919 */ /* 0x000ea20000002100 */
[----:B------:R-:W4:Y:S02]  /*a490*/  LDC R14, c[0x0][0xbe8] ;  /* 0x0002fa00ff0e7b82 */ /* 0x000f240000000800 */
[----:B----4-:R-:W-:Y:S01]  /*a4a0*/  IMAD R4, R0, R14, RZ ;  /* 0x0000000e00047224 */ /* 0x010fe200078e02ff */
[----:B--2---:R-:W-:-:S04]  /*a4b0*/  IADD3 R11, R2, -0x80, R5 ;  /* 0xffffff80020b7810 */ /* 0x004fc80007ffe005 */
        /* <DEDUP_REMOVED lines=35> */
.L_x_9200:
[----:B------:R-:W-:Y:S05]  /*a6f0*/  BSYNC B1 ;  /* 0x0000000000017941 */ /* 0x000fea0003800000 */
.L_x_9199:
        /* <DEDUP_REMOVED lines=8> */
[----:B------:R-:W-:Y:S02]  /*a780*/  IMAD.IADD R9, R2, 0x1, R3 ;  /* 0x0000000102097824 */ /* 0x000fe400078e0203 */
[----:B------:R-:W-:Y:S02]  /*a790*/  IMAD R8, R12, UR4, RZ ;  /* 0x000000040c087c24 */ /* 0x000fe4000f8e02ff */
[----:B0-----:R-:W-:-:S04]  /*a7a0*/  @P2 IMAD.HI.U32 R6, R9, R16, RZ ;  /* 0x0000001009062227 */ /* 0x001fc800078e00ff */
[C---:B------:R-:W-:Y:S02]  /*a7b0*/  IMAD R7, R187.reuse, UR5, R8 ;  /* 0x00000005bb077c24 */ /* 0x040fe4000f8e0208 */
[----:B------:R-:W-:Y:S01]  /*a7c0*/  IMAD.WIDE.U32 R4, R187, UR4, R4 ;  /* 0x00000004bb047c25 */ /* 0x000fe2000f8e0004 */
[----:B------:R-:W-:-:S03]  /*a7d0*/  ULDC.64 UR4, c[0x0][0xaf0] ;  /* 0x0002bc0000047ab9 */ /* 0x000fc60000000a00 */
[----:B------:R-:W-:Y:S01]  /*a7e0*/  IMAD.MOV.U32 R3, RZ, RZ, R9 ;  /* 0x000000ffff037224 */ /* 0x000fe200078e0009 */
[----:B---3--:R-:W-:Y:S01]  /*a7f0*/  @P2 SHF.R.U32.HI R3, RZ, R21, R6 ;  /* 0x00000015ff032219 */ /* 0x008fe20000011606 */
        /* <DEDUP_REMOVED lines=34> */
[----:B------:R-:W-:-:S11]  /*aa20*/  ISETP.GE.AND P5, PT, R185, UR4, PT ;  /* 0x00000004b9007c0c */ /* 0x000fd6000bfa6270 */
[-C--:B--2---:R-:W-:Y:S02]  /*aa30*/  @!P4 LEA R6, P2, R19, R2.reuse, 0x1 ;  /* 0x000000021306c211 */ /* 0x084fe400078408ff */
[----:B------:R-:W-:Y:S02]  /*aa40*/  @!P5 LEA R2, P3, R185, R2, 0x1 ;  /* 0x00000002b902d211 */ /* 0x000fe400078608ff */
[-C--:B---3--:R-:W-:Y:S02]  /*aa50*/  @!P4 LEA.HI.X R7, R19, R0.reuse, R196, 0x1, P2 ;  /* 0x000000001307c211 */ /* 0x088fe400010f0cc4 */
[----:B------:R-:W-:-:S03]  /*aa60*/  @!P5 LEA.HI.X R3, R185, R0, R195, 0x1, P3 ;  /* 0x00000000b903d211 */ /* 0x000fc600018f0cc3 */
[----:B------:R4:W-:Y:S04]  /*aa70*/  @!P4 ST.E.128 desc[UR40][R6.64], RZ ;  /* 0x000000ff0600c985 */ /* 0x0009e8000c101d28 */
[----:B------:R4:W-:Y:S02]  /*aa80*/  @!P5 ST.E.128 desc[UR40][R2.64], RZ ;  /* 0x000000ff0200d985 */ /* 0x0009e4000c101d28 */
.L_x_9202:
[----:B------:R-:W-:Y:S05]  /*aa90*/  BSYNC B1 ;  /* 0x0000000000017941 */ /* 0x000fea0003800000 */
.L_x_9201:
[----:B---3--:R3:W0:Y:S01]  /*aaa0*/  SHFL.IDX PT, R0, R5, 0x1, 0x181f ;  /* 0x00381f0005007f89 */ /* 0x00862200000e0000 */
[----:B------:R-:W-:Y:S03]  /*aab0*/  BSSY B1, `(.L_x_9203) ;  /* 0x000000c000017945 */ /* 0x000fe60003800000 */
[----:B--2-4-:R3:W2:Y:S01]  /*aac0*/  SHFL.IDX PT, R2, R4, 0x1, 0x181f ;  /* 0x00381f0004027f89 */ /* 0x0146a200000e0000 */
[----:B------:R-:W-:Y:S05]  /*aad0*/  @P1 BRA `(.L_x_9204) ;  /* 0x0000000000241947 */ /* 0x000fea0003800000 */
[----:B------:R-:W-:Y:S02]  /*aae0*/  ULDC UR4, c[0x0][0xac8] ;  /* 0x0002b20000047ab9 */ /* 0x000fe40000000800 */
[----:B------:R-:W-:Y:S02]  /*aaf0*/  ISETP.GE.AND P3, PT, R19, UR4, PT ;  /* 0x0000000413007c0c */ /* 0x000fe4000bf66270 */
[----:B------:R-:W-:-:S11]  /*ab00*/  ISETP.GE.AND P4, PT, R185, UR4, PT ;  /* 0x00000004b9007c0c */ /* 0x000fd6000bf86270 */
[-C--:B--2---:R-:W-:Y:S02]  /*ab10*/  @!P3 LEA R6, P1, R19, R2.reuse, 0x1 ;  /* 0x000000021306b211 */ /* 0x084fe400078208ff */
[----:B------:R-:W-:Y:S02]  /*ab20*/  @!P4 LEA R2, P2, R185, R2, 0x1 ;  /* 0x00000002b902c211 */ /* 0x000fe400078408ff */
[-C--:B0-----:R-:W-:Y:S02]  /*ab30*/  @!P3 LEA.HI.X R7, R19, R0.reuse, R196, 0x1, P1 ;  /* 0x000000001307b211 */ /* 0x081fe400008f0cc4 */
[----:B------:R-:W-:-:S03]  /*ab40*/  @!P4 LEA.HI.X R3, R185, R0, R195, 0x1, P2 ;  /* 0x00000000b903c211 */ /* 0x000fc600010f0cc3 */
[----:B------:R4:W-:Y:S04]  /*ab50*/  @!P3 ST.E.128 desc[UR40][R6.64], RZ ;  /* 0x000000ff0600b985 */ /* 0x0009e8000c101d28 */
[----:B------:R4:W-:Y:S02]  /*ab60*/  @!P4 ST.E.128 desc[UR40][R2.64], RZ ;  /* 0x000000ff0200c985 */ /* 0x0009e4000c101d28 */
.L_x_9204:
[----:B------:R-:W-:Y:S05]  /*ab70*/  BSYNC B1 ;  /* 0x0000000000017941 */ /* 0x000fea0003800000 */
.L_x_9203:
[----:B0-----:R0:W0:Y:S01]  /*ab80*/  SHFL.IDX PT, R0, R5, 0x2, 0x181f ;  /* 0x00581f0005007f89 */ /* 0x00102200000e0000 */
[----:B------:R-:W-:Y:S03]  /*ab90*/  BSSY B1, `(.L_x_9205) ;  /* 0x000000c000017945 */ /* 0x000fe60003800000 */
[----:B--2-4-:R2:W4:Y:S01]  /*aba0*/  SHFL.IDX PT, R2, R4, 0x2, 0x181f ;  /* 0x00581f0004027f89 */ /* 0x01452200000e0000 */
        /* <DEDUP_REMOVED lines=10> */
.L_x_9206:
[----:B------:R-:W-:Y:S05]  /*ac50*/  BSYNC B1 ;  /* 0x0000000000017941 */ /* 0x000fea0003800000 */
.L_x_9205:
[----:B0-----:R-:W-:Y:S01]  /*ac60*/  VIADD R0, R8, 0x60 ;  /* 0x0000006008007836 */ /* 0x001fe20000000000 */
[----:B------:R0:W0:Y:S04]  /*ac70*/  SHFL.IDX PT, R6, R5, 0x3, 0x181f ;  /* 0x00781f0005067f89 */ /* 0x00002800000e0000 */
[----:B------:R-:W-:Y:S01]  /*ac80*/  ISETP.GE.AND P0, PT, R0, R17, PT ;  /* 0x000000110000720c */ /* 0x000fe20003f06270 */
[----:B----4-:R4:W0:-:S12]  /*ac90*/  SHFL.IDX PT, R2, R4, 0x3, 0x181f ;  /* 0x00781f0004027f89 */ /* 0x01081800000e0000 */
[----:B----4-:R-:W-:Y:S05]  /*aca0*/  @P0 BRA `(.L_x_9197) ;  /* 0x0000000000240947 */ /* 0x010fea0003800000 */
[----:B------:R-:W-:Y:S02]  /*acb0*/  ULDC UR4, c[0x0][0xac8] ;  /* 0x0002b20000047ab9 */ /* 0x000fe40000000800 */
[----:B------:R-:W-:Y:S02]  /*acc0*/  ISETP.GE.AND P2, PT, R19, UR4, PT ;  /* 0x0000000413007c0c */ /* 0x000fe4000bf46270 */
[----:B------:R-:W-:-:S11]  /*acd0*/  ISETP.GE.AND P3, PT, R185, UR4, PT ;  /* 0x00000004b9007c0c */ /* 0x000fd6000bf66270 */
[-C--:B0-23--:R-:W-:Y:S02]  /*ace0*/  @!P2 LEA R4, P0, R19, R2.reuse, 0x1 ;  /* 0x000000021304a211 */ /* 0x08dfe400078008ff */
[----:B------:R-:W-:Y:S02]  /*acf0*/  @!P3 LEA R2, P1, R185, R2, 0x1 ;  /* 0x00000002b902b211 */ /* 0x000fe400078208ff */
[-C--:B------:R-:W-:Y:S02]  /*ad00*/  @!P2 LEA.HI.X R5, R19, R6.reuse, R196, 0x1, P0 ;  /* 0x000000061305a211 */ /* 0x080fe400000f0cc4 */
[----:B------:R-:W-:-:S03]  /*ad10*/  @!P3 LEA.HI.X R3, R185, R6, R195, 0x1, P1 ;  /* 0x00000006b903b211 */ /* 0x000fc600008f0cc3 */
[----:B------:R0:W-:Y:S04]  /*ad20*/  @!P2 ST.E.128 desc[UR40][R4.64], RZ ;  /* 0x000000ff0400a985 */ /* 0x0001e8000c101d28 */
[----:B------:R0:W-:Y:S02]  /*ad30*/  @!P3 ST.E.128 desc[UR40][R2.64], RZ ;  /* 0x000000ff0200b985 */ /* 0x0001e4000c101d28 */
.L_x_9197:
[----:B------:R-:W-:Y:S05]  /*ad40*/  BSYNC B0 ;  /* 0x0000000000007941 */ /* 0x000fea0003800000 */
.L_x_9188:
[----:B------:R-:W-:Y:S02]  /*ad50*/  ULDC UR4, c[0x0][0xc3c] ;  /* 0x00030f0000047ab9 */ /* 0x000fe40000000800 */
[----:B-1----:R-:W-:-:S13]  /*ad60*/  ISETP.GE.AND P0, PT, R47, UR4, PT ;  /* 0x000000042f007c0c */ /* 0x002fda000bf06270 */
[----:B------:R-:W-:Y:S05]  /*ad70*/  @!P0 BRA `(.L_x_9207) ;  /* 0xffffff6000188947 */ /* 0x000fea000383ffff */
[----:B------:R-:W-:Y:S05]  /*ad80*/  EXIT ;  /* 0x000000000000794d */ /* 0x000fea0003800000 */
.L_x_9152:
[----:B------:R-:W-:-:S08]  /*ad90*/  NOP ;  /* 0x0000000000007918 */ /* 0x000fd00000000000 */
[----:B--2---:R-:W0:-:S00]  /*ada0*/  USETMAXREG.DEALLOC.CTAPOOL 0x18 ;  /* 0x00000018000079c8 */ /* 0x004e0000080e0500 */
        /* <DEDUP_REMOVED lines=14> */
.L_x_9208:
        /* <DEDUP_REMOVED lines=42> */
.L_x_9214:
        /* <DEDUP_REMOVED lines=12> */
.L_x_9213:
[----:B------:R-:W-:Y:S05]  /*b1f0*/  BSYNC B0 ;  /* 0x0000000000007941 */ /* 0x000fea0003800000 */
.L_x_9212:
        /* <DEDUP_REMOVED lines=21> */
.L_x_9210:
        /* <DEDUP_REMOVED lines=20> */
.L_x_9215:
        /* <DEDUP_REMOVED lines=57> */
.L_x_9211:
[----:B------:R-:W-:Y:S02]  /*b820*/  IMAD.MOV.U32 R17, RZ, RZ, RZ ;  /* 0x000000ffff117224 */ /* 0x000fe400078e00ff */
[----:B------:R-:W-:Y:S02]  /*b830*/  IMAD.U32 R16, RZ, RZ, UR6 ;  /* 0x00000006ff107e24 */ /* 0x000fe4000f8e00ff */
[----:B------:R-:W-:-:S07]  /*b840*/  IMAD.MOV.U32 R18, RZ, RZ, RZ ;  /* 0x000000ffff127224 */ /* 0x000fce00078e00ff */
.L_x_9216:
[----:B------:R-:W-:-:S13]  /*b850*/  ISETP.NE.AND P0, PT, R0, RZ, PT ;  /* 0x000000ff0000720c */ /* 0x000fda0003f05270 */
[----:B------:R-:W1:Y:S01]  /*b860*/  @!P0 S2R R3, SR_CgaCtaId ;  /* 0x0000000000038919 */ /* 0x000e620000008800 */
[----:B------:R-:W-:-:S04]  /*b870*/  @!P0 MOV R0, 0x400 ;  /* 0x0000040000008802 */ /* 0x000fc80000000f00 */
[----:B-1----:R-:W-:-:S05]  /*b880*/  @!P0 LEA R0, R3, R0, 0x18 ;  /* 0x0000000003008211 */ /* 0x002fca00078ec0ff */
[----:B------:R2:W-:Y:S01]  /*b890*/  @!P0 STS.128 [R0+0x288d0], R16 ;  /* 0x0288d01000008388 */ /* 0x0005e20000000c00 */
[----:B------:R-:W-:Y:S06]  /*b8a0*/  BAR.ARV 0x5, 0x180 ;  /* 0x0146000000007b1d */ /* 0x000fec0000002000 */
.L_x_9209:
        /* <DEDUP_REMOVED lines=33> */
.L_x_9316:
[----:B0---4-:R-:W0:Y:S02]  /*bac0*/  LDC.64 R2, c[0x0][0xc88] ;  /* 0x00032200ff027b82 */ /* 0x011e240000000a00 */
[----:B0-----:R-:W-:-:S05]  /*bad0*/  IMAD.WIDE R2, R19, 0x4, R2 ;  /* 0x0000000413027825 */ /* 0x001fca00078e0202 */
[----:B--2---:R-:W2:Y:S01]  /*bae0*/  LDG.E R12, desc[UR40][R2.64] ;  /* 0x00000028020c7981 */ /* 0x004ea2000c1e1900 */
        /* <DEDUP_REMOVED lines=53> */
.L_x_9218:
        /* <DEDUP_REMOVED lines=8> */
[----:B------:R-:W-:-:S04]  /*bec0*/  IADD3 R6, P0, R11, UR4, RZ ;  /* 0x000000040b067c10 */ /* 0x000fc8000ff1e0ff */
[----:B------:R-:W-:-:S05]  /*bed0*/  IADD3.X R7, R10, UR5, RZ, P0, !PT ;  /* 0x000000050a077c10 */ /* 0x000fca00087fe4ff */
[----:B------:R2:W5:Y:S01]  /*bee0*/  LDG.E R6, desc[UR40][R6.64] ;  /* 0x0000002806067981 */ /* 0x000562000c1e1900 */
[----:B------:R-:W-:Y:S05]  /*bef0*/  BRA `(.L_x_9220) ;  /* 0x0000000000107947 */ /* 0x000fea0003800000 */
.L_x_9219:
[----:B------:R-:W-:Y:S05]  /*bf00*/  @!P0 BRA `(.L_x_9220) ;  /* 0x00000000000c8947 */ /* 0x000fea0003800000 */
[----:B------:R-:W2:Y:S04]  /*bf10*/  LDG.E R6, desc[UR40][R4.64] ;  /* 0x0000002804067981 */ /* 0x000ea8000c1e1900 */
[----:B------:R-:W2:Y:S02]  /*bf20*/  LDG.E R4, desc[UR40][R4.64+0x4] ;  /* 0x0000042804047981 */ /* 0x000ea4000c1e1900 */
[----:B--2---:R-:W-:-:S07]  /*bf30*/  IMAD.IADD R6, R4, 0x1, -R6 ;  /* 0x0000000104067824 */ /* 0x004fce00078e0a06 */
.L_x_9220:
[----:B-----5:R-:W-:Y:S01]  /*bf40*/  IMAD.IADD R6, R6, 0x1, -R0 ;  /* 0x0000000106067824 */ /* 0x020fe200078e0a00 */
[----:B------:R-:W-:Y:S01]  /*bf50*/  BSSY B7, `(.L_x_9221) ;  /* 0x00003ff000077945 */ /* 0x000fe20003800000 */
[----:B------:R-:W3:Y:S02]  /*bf60*/  LDC R0, c[0x0][0x448] ;  /* 0x00011200ff007b82 */ /* 0x000ee40000000800 */
[----:B---3--:R-:W-:Y:S01]  /*bf70*/  ISETP.NE.AND P0, PT, R0, 0x1, PT ;  /* 0x000000010000780c */ /* 0x008fe20003f05270 */
[----:B------:R-:W-:-:S04]  /*bf80*/  IMAD.SHL.U32 R0, R17, 0x80, RZ ;  /* 0x0000008011007824 */ /* 0x000fc800078e00ff */
[----:B------:R-:W-:-:S08]  /*bf90*/  VIADD R0, R0, 0x7f ;  /* 0x0000007f00007836 */ /* 0x000fd00000000000 */
[----:B------:R-:W3:Y:S08]  /*bfa0*/  @P0 LDC R2, c[0x0][0x44c] ;  /* 0x00011300ff020b82 */ /* 0x000ef00000000800 */
[----:B------:R-:W4:Y:S01]  /*bfb0*/  @P0 LDC R3, c[0x0][0x450] ;  /* 0x00011400ff030b82 */ /* 0x000f220000000800 */
[----:B---3--:R-:W-:-:S05]  /*bfc0*/  @P0 IMAD.HI.U32 R2, R0, R2, RZ ;  /* 0x0000000200020227 */ /* 0x008fca00078e00ff */
[----:B----4-:R-:W-:Y:S02]  /*bfd0*/  @P0 SHF.R.U32.HI R0, RZ, R3, R2 ;  /* 0x00000003ff000219 */ /* 0x010fe40000011602 */
[C---:B------:R-:W-:Y:S01]  /*bfe0*/  IADD3 R2, R6.reuse, 0x80, -R9 ;  /* 0x0000008006027810 */ /* 0x040fe20007ffe809 */
[----:B------:R-:W-:-:S04]  /*bff0*/  VIADD R6, R6, 0x7f ;  /* 0x0000007f06067836 */ /* 0x000fc80000000000 */
[----:B------:R-:W-:Y:S01]  /*c000*/  IMAD.IADD R0, R2, 0x1, R0 ;  /* 0x0000000102007824 */ /* 0x000fe200078e0200 */
[----:B------:R-:W-:-:S04]  /*c010*/  SHF.R.S32.HI R2, RZ, 0x1f, R6 ;  /* 0x0000001fff027819 */ /* 0x000fc80000011406 */
[----:B------:R-:W-:Y:S02]  /*c020*/  SHF.R.S32.HI R3, RZ, 0x1f, R0 ;  /* 0x0000001fff037819 */ /* 0x000fe40000011400 */
[----:B------:R-:W-:Y:S02]  /*c030*/  LEA.HI R2, R2, R6, RZ, 0x7 ;  /* 0x0000000602027211 */ /* 0x000fe400078f38ff */
[----:B------:R-:W-:Y:S02]  /*c040*/  LEA.HI R3, R3, R0, RZ, 0x7 ;  /* 0x0000000003037211 */ /* 0x000fe400078f38ff */
[----:B------:R-:W-:Y:S02]  /*c050*/  SHF.R.S32.HI R2, RZ, 0x7, R2 ;  /* 0x00000007ff027819 */ /* 0x000fe40000011402 */
[----:B------:R-:W-:-:S04]  /*c060*/  SHF.R.S32.HI R3, RZ, 0x7, R3 ;  /* 0x00000007ff037819 */ /* 0x000fc80000011403 */
[----:B------:R-:W-:-:S04]  /*c070*/  VIMNMX R4, R2, R3, PT ;  /* 0x0000000302047248 */ /* 0x000fc80003fe0100 */
[----:B------:R-:W-:Y:S01]  /*c080*/  ISETP.GT.AND P0, PT, R4, RZ, PT ;  /* 0x000000ff0400720c */ /* 0x000fe20003f04270 */
        /* <DEDUP_REMOVED lines=19> */
.L_x_9222:
        /* <DEDUP_REMOVED lines=21> */
.L_x_9225:
[----:B------:R-:W-:Y:S05]  /*c310*/  BSYNC B6 ;  /* 0x0000000000067941 */ /* 0x000fea0003800000 */
.L_x_9224:
        /* <DEDUP_REMOVED lines=21> */
.L_x_9228:
        /* <DEDUP_REMOVED lines=16> */
.L_x_9227:
[----:B------:R-:W-:Y:S05]  /*c570*/  BSYNC B6 ;  /* 0x0000000000067941 */ /* 0x000fea0003800000 */
.L_x_9226:
[----:B------:R-:W3:Y:S01]  /*c580*/  LDL.LU R2, [R1] ;  /* 0x0000000001027983 */ /* 0x000ee20000300800 */
[----:B------:R-:W-:-:S03]  /*c590*/  ULDC.64 UR4, c[0x0][0x9f8] ;  /* 0x00027e0000047ab9 */ /* 0x000fc60000000a00 */
[----:B------:R-:W4:Y:S04]  /*c5a0*/  LDL.LU R4, [R1+0xc] ;  /* 0x00000c0001047983 */ /* 0x000f280000300800 */
[----:B--2---:R-:W2:Y:S01]  /*c5b0*/  LDL R7, [R1+0x10] ;  /* 0x0000100001077983 */ /* 0x004ea20000100800 */
[----:B------:R-:W-:-:S03]  /*c5c0*/  ISETP.NE.U32.AND P0, PT, RZ, UR4, PT ;  /* 0x00000004ff007c0c */ /* 0x000fc6000bf05070 */
[----:B------:R-:W5:Y:S01]  /*c5d0*/  LDL R0, [R1+0x2c] ;  /* 0x00002c0001007983 */ /* 0x000f620000100800 */
[----:B------:R-:W-:-:S13]  /*c5e0*/  ISETP.NE.AND.EX P0, PT, RZ, UR5, PT, P0 ;  /* 0x00000005ff007c0c */ /* 0x000fda000bf05300 */
[----:B---3--:R-:W-:-:S04]  /*c5f0*/  @P0 IADD3 R2, P1, R2, UR4, RZ ;  /* 0x0000000402020c10 */ /* 0x008fc8000ff3e0ff */
[----:B----4-:R-:W-:Y:S01]  /*c600*/  @P0 IADD3.X R3, R4, UR5, RZ, P1, !PT ;  /* 0x0000000504030c10 */ /* 0x010fe20008ffe4ff */
[----:B------:R-:W-:-:S04]  /*c610*/  ULDC.64 UR4, c[0x0][0xa08] ;  /* 0x0002820000047ab9 */ /* 0x000fc80000000a00 */
[----:B--2---:R2:W3:Y:S02]  /*c620*/  @P0 LDG.E R7, desc[UR40][R2.64] ;  /* 0x0000002802070981 */ /* 0x0044e4000c1e1900 */
        /* <DEDUP_REMOVED lines=14> */
.L_x_9332:
        /* <DEDUP_REMOVED lines=10> */
.L_x_9335:
[----:B------:R-:W-:Y:S05]  /*c7b0*/  @!P6 BRA `(.L_x_9230) ;  /* 0x000000040020e947 */ /* 0x000fea0003800000 */
[----:B------:R-:W-:-:S04]  /*c7c0*/  ISETP.NE.U32.AND P0, PT, R2, RZ, PT ;  /* 0x000000ff0200720c */ /* 0x000fc80003f05070 */
[----:B------:R-:W-:-:S13]  /*c7d0*/  ISETP.NE.AND.EX P0, PT, R3, RZ, PT, P0 ;  /* 0x000000ff0300720c */ /* 0x000fda0003f05300 */
[----:B------:R-:W-:Y:S05]  /*c7e0*/  @!P0 BRA `(.L_x_9232) ;  /* 0x0000000000548947 */ /* 0x000fea0003800000 */
[----:B------:R-:W4:Y:S01]  /*c7f0*/  LDC R6, c[0x0][0x43c] ;  /* 0x00010f00ff067b82 */ /* 0x000f220000000800 */
[----:B01----:R-:W-:Y:S01]  /*c800*/  IMAD.MOV.U32 R9, RZ, RZ, R4 ;  /* 0x000000ffff097224 */ /* 0x003fe200078e0004 */
[----:B------:R-:W-:-:S03]  /*c810*/  ULDC.64 UR4, c[0x0][0x428] ;  /* 0x00010a0000047ab9 */ /* 0x000fc60000000a00 */
        /* <DEDUP_REMOVED lines=18> */
.L_x_9232:
[----:B------:R-:W5:Y:S04]  /*c940*/  LDL R7, [R1+0x4] ;  /* 0x0000040001077983 */ /* 0x000f680000100800 */
[----:B---34-:R-:W5:Y:S04]  /*c950*/  LDL R0, [R1+0x8] ;  /* 0x0000080001007983 */ /* 0x018f680000100800 */
[----:B------:R-:W3:Y:S01]  /*c960*/  LDL R2, [R1+0x14] ;  /* 0x0000140001027983 */ /* 0x000ee20000100800 */
[----:B-----5:R-:W-:Y:S01]  /*c970*/  IMAD R0, R0, 0x8, R7 ;  /* 0x0000000800007824 */ /* 0x020fe200078e0207 */
[----:B---3--:R-:W-:-:S04]  /*c980*/  SHF.L.U32 R2, R2, 0x1f, RZ ;  /* 0x0000001f02027819 */ /* 0x008fc800000006ff */
[----:B------:R-:W3:Y:S02]  /*c990*/  SYNCS.PHASECHK.TRANS64.TRYWAIT P0, [R0+URZ+0x28840], R2 ;  /* 0x02884002000075a7 */ /* 0x000ee4000800017f */
[----:B---3--:R-:W-:Y:S05]  /*c9a0*/  @!P0 BRA `(.L_x_9233) ;  /* 0x00000048006c8947 */ /* 0x008fea0003800000 */
.L_x_9336:
        /* <DEDUP_REMOVED lines=11> */
.L_x_9234:
[----:B--2---:R-:W2:Y:S04]  /*ca60*/  LDL R5, [R1+0x4] ;  /* 0x0000040001057983 */ /* 0x004ea80000100800 */
[----:B------:R-:W2:Y:S04]  /*ca70*/  LDL R4, [R1+0x8] ;  /* 0x0000080001047983 */ /* 0x000ea80000100800 */
[----:B------:R-:W4:Y:S04]  /*ca80*/  LDL R6, [R1+0xc] ;  /* 0x00000c0001067983 */ /* 0x000f280000100800 */
[----:B------:R-:W5:Y:S04]  /*ca90*/  LDL R3, [R1+0x18] ;  /* 0x0000180001037983 */ /* 0x000f680000100800 */
[----:B---3--:R-:W3:Y:S01]  /*caa0*/  LDL R2, [R1] ;  /* 0x0000000001027983 */ /* 0x008ee20000100800 */
[----:B------:R-:W-:Y:S01]  /*cab0*/  R2UR UR9, R0 ;  /* 0x00000000000972ca */ /* 0x000fe200000e0000 */
[----:B------:R-:W-:Y:S01]  /*cac0*/  UIADD3 UR4, UP0, UR38, 0x370, URZ ;  /* 0x0000037026047890 */ /* 0x000fe2000ff1e03f */
[----:B------:R-:W-:-:S02]  /*cad0*/  R2UR UR12, R18 ;  /* 0x00000000120c72ca */ /* 0x000fc400000e0000 */
[----:B------:R-:W-:Y:S01]  /*cae0*/  PLOP3.LUT P0, PT, PT, PT, PT, 0x80, 0x0 ;  /* 0x000000000000781c */ /* 0x000fe20003f0f070 */
[----:B------:R-:W-:Y:S01]  /*caf0*/  UMOV UR10, URZ ;  /* 0x0000003f000a7c82 */ /* 0x000fe20008000000 */
[----:B------:R-:W-:-:S07]  /*cb00*/  UMOV UR7, 0x14f00000 ;  /* 0x14f0000000077882 */ /* 0x000fce0000000000 */
[----:B------:R-:W-:Y:S01]  /*cb10*/  UIADD3 UR9, UR9, 0x28830, URZ ;  /* 0x0002883009097890 */ /* 0x000fe2000fffe03f */
[----:B------:R-:W-:Y:S01]  /*cb20*/  UMOV UR15, 0x40 ;  /* 0x00000040000f7882 */ /* 0x000fe20000000000 */
[----:B--2---:R-:W-:Y:S01]  /*cb30*/  IMAD R0, R4, 0x8000, R5 ;  /* 0x0000800004007824 */ /* 0x004fe200078e0205 */
[----:B----4-:R-:W-:-:S04]  /*cb40*/  R2UR UR11, R6 ;  /* 0x00000000060b72ca */ /* 0x010fc800000e0000 */
[----:B------:R-:W-:Y:S02]  /*cb50*/  R2UR UR6, R0 ;  /* 0x00000000000672ca */ /* 0x000fe400000e0000 */
[----:B-----5:R-:W-:Y:S02]  /*cb60*/  R2UR UR5, R3 ;  /* 0x00000000030572ca */ /* 0x020fe400000e0000 */
[----:B---3--:R-:W-:-:S09]  /*cb70*/  R2UR UR13, R2 ;  /* 0x00000000020d72ca */ /* 0x008fd200000e0000 */
[----:B------:R-:W-:Y:S02]  /*cb80*/  UIADD3 UR8, UR6, 0x18400, URZ ;  /* 0x0001840006087890 */ /* 0x000fe4000fffe03f */
[----:B------:R-:W-:Y:S02]  /*cb90*/  ULEA UR11, UR11, UR5, 0x7 ;  /* 0x000000050b0b7291 */ /* 0x000fe4000f8e383f */
[----:B------:R-:W-:Y:S02]  /*cba0*/  UIADD3.X UR5, URZ, UR39, URZ, UP0, !UPT ;  /* 0x000000273f057290 */ /* 0x000fe400087fe43f */
[----:B------:R-:W-:Y:S01]  /*cbb0*/  UIADD3 UR14, UR6, 0x1c400, URZ ;  /* 0x0001c400060e7890 */ /* 0x000fe2000fffe03f */
[----:B------:R-:W-:Y:S02]  /*cbc0*/  P2R R0, PR, RZ, 0x1 ;  /* 0x00000001ff007803 */ /* 0x000fe40000000000 */
[----:B------:R-:W-:-:S04]  /*cbd0*/  UMOV UR6, 0x0 ;  /* 0x0000000000067882 */ /* 0x000fc80000000000 */
[----:B------:R2:W-:Y:S01]  /*cbe0*/  UTMALDG.4D [UR8], [UR4], desc[UR6] ;  /* 0x00000608040075b4 */ /* 0x0005e20008019000 */
[----:B------:R4:W-:Y:S01]  /*cbf0*/  STL [R1+0x20], R0 ;  /* 0x0000200001007387 */ /* 0x0009e20000100800 */
[----:B--2---:R-:W-:Y:S01]  /*cc00*/  UMOV UR8, UR14 ;  /* 0x0000000e00087c82 */ /* 0x004fe20008000000 */
[----:B------:R-:W-:Y:S02]  /*cc10*/  UMOV UR10, UR15 ;  /* 0x0000000f000a7c82 */ /* 0x000fe40008000000 */
[----:B------:R4:W-:Y:S01]  /*cc20*/  UTMALDG.4D [UR8], [UR4], desc[UR6] ;  /* 0x00000608040075b4 */ /* 0x0009e20008019000 */
[----:B------:R-:W-:Y:S02]  /*cc30*/  NOP ;  /* 0x0000000000007918 */ /* 0x000fe40000000000 */
.L_x_9230:
[----:B------:R-:W5:Y:S04]  /*cc40*/  LDL R2, [R1+0x4] ;  /* 0x0000040001027983 */ /* 0x000f680000100800 */
[----:B------:R-:W5:Y:S04]  /*cc50*/  LDL.LU R3, [R1+0x30] ;  /* 0x0000300001037983 */ /* 0x000f680000300800 */
[----:B--2---:R-:W2:Y:S04]  /*cc60*/  LDL.LU R5, [R1+0x28] ;  /* 0x0000280001057983 */ /* 0x004ea80000300800 */
[----:B---3--:R-:W3:Y:S01]  /*cc70*/  LDL.LU R4, [R1+0x38] ;  /* 0x0000380001047983 */ /* 0x008ee20000300800 */
[----:B------:R-:W-:Y:S05]  /*cc80*/  WARPSYNC.ALL ;  /* 0x0000000000007948 */ /* 0x000fea0003800000 */
[----:B----4-:R-:W-:Y:S01]  /*cc90*/  ULDC.64 UR4, c[0x0][0x298] ;  /* 0x0000a60000047ab9 */ /* 0x010fe20000000a00 */
[----:B------:R-:W-:Y:S01]  /*cca0*/  ULDC.64 UR6, c[0x0][0xa00] ;  /* 0x0002800000067ab9 */ /* 0x000fe20000000a00 */
[----:B------:R-:W-:Y:S01]  /*ccb0*/  BSSY B6, `(.L_x_9235) ;  /* 0x0000024000067945 */ /* 0x000fe20003800000 */
[----:B------:R-:W-:Y:S01]  /*ccc0*/  BAR.SYNC.DEFER_BLOCKING 0x8, 0x180 ;  /* 0x0206000000007b1d */ /* 0x000fe20000010000 */
[----:B------:R-:W-:-:S04]  /*ccd0*/  ISETP.NE.U32.AND P0, PT, RZ, UR6, PT ;  /* 0x00000006ff007c0c */ /* 0x000fc8000bf05070 */
[----:B------:R-:W-:Y:S01]  /*cce0*/  ISETP.NE.AND.EX P0, PT, RZ, UR7, PT, P0 ;  /* 0x00000007ff007c0c */ /* 0x000fe2000bf05300 */
[----:B-----5:R-:W-:Y:S01]  /*ccf0*/  VIADD R2, R2, 0x10400 ;  /* 0x0001040002027836 */ /* 0x020fe20000000000 */
[----:B------:R-:W-:-:S04]  /*cd00*/  SHF.R.S32.HI R0, RZ, 0x1f, R3 ;  /* 0x0000001fff007819 */ /* 0x000fc80000011403 */
        /* <DEDUP_REMOVED lines=30> */
.L_x_9236:
[----:B------:R-:W-:Y:S05]  /*cef0*/  BSYNC B6 ;  /* 0x0000000000067941 */ /* 0x000fea0003800000 */
.L_x_9235:
        /* <DEDUP_REMOVED lines=8> */
[----:B01----:R-:W0:Y:S03]  /*cf80*/  S2R R9, SR_TID.X ;  /* 0x0000000000097919 */ /* 0x003e260000002100 */
[----:B------:R1:W5:Y:S01]  /*cf90*/  LDL R10, [R1+0x34] ;  /* 0x00003400010a7983 */ /* 0x0003620000100800 */
[----:B---3--:R-:W-:Y:S01]  /*cfa0*/  ISETP.NE.AND P0, PT, R7, 0x1, PT ;  /* 0x000000010700780c */ /* 0x008fe20003f05270 */
[----:B0-----:R-:W-:-:S05]  /*cfb0*/  IMAD.SHL.U32 R8, R9, 0x8, RZ ;  /* 0x0000000809087824 */ /* 0x001fca00078e00ff */
[----:B------:R-:W-:-:S04]  /*cfc0*/  LOP3.LUT R8, R8, 0x38, RZ, 0xc0, !PT ;  /* 0x0000003808087812 */ /* 0x000fc800078ec0ff */
        /* <DEDUP_REMOVED lines=10> */
[----:B------:R-:W2:Y:S03]  /*d070*/  @P0 LDC R6, c[0x0][0x450] ;  /* 0x00011400ff060b82 */ /* 0x000ea60000000800 */
[----:B------:R-:W-:Y:S01]  /*d080*/  IMAD R0, R4, UR5, R0 ;  /* 0x0000000504007c24 */ /* 0x000fe2000f8e0200 */
[----:B------:R-:W-:Y:S01]  /*d090*/  ULDC.64 UR4, c[0x0][0x2d0] ;  /* 0x0000b40000047ab9 */ /* 0x000fe20000000a00 */
[----:B------:R-:W3:Y:S02]  /*d0a0*/  S2R R4, SR_TID.X ;  /* 0x0000000000047919 */ /* 0x000ee40000002100 */
[----:B------:R-:W-:Y:S01]  /*d0b0*/  IMAD.IADD R3, R3, 0x1, R0 ;  /* 0x0000000103037824 */ /* 0x000fe200078e0200 */
[----:B0-----:R-:W-:-:S04]  /*d0c0*/  LOP3.LUT R5, R5, 0x7f, RZ, 0xc0, !PT ;  /* 0x0000007f05057812 */ /* 0x001fc800078ec0ff */
[----:B------:R-:W-:Y:S01]  /*d0d0*/  SHF.R.U32.HI R5, RZ, 0x3, R5 ;  /* 0x00000003ff057819 */ /* 0x000fe20000011605 */
[----:B---3--:R-:W-:-:S05]  /*d0e0*/  IMAD.SHL.U32 R4, R4, 0x10, RZ ;  /* 0x0000001004047824 */ /* 0x008fca00078e00ff */
[----:B------:R-:W-:Y:S02]  /*d0f0*/  LOP3.LUT R4, R5, 0x70, R4, 0xf8, !PT ;  /* 0x0000007005047812 */ /* 0x000fe400078ef804 */
[----:B------:R-:W0:Y:S03]  /*d100*/  @P0 LDC R5, c[0x0][0x44c] ;  /* 0x00011300ff050b82 */ /* 0x000e260000000800 */
[----:B------:R-:W-:-:S04]  /*d110*/  IMAD R0, R17, 0x80, R4 ;  /* 0x0000008011007824 */ /* 0x000fc800078e0204 */
[----:B------:R-:W-:Y:S02]  /*d120*/  IMAD.MOV.U32 R4, RZ, RZ, R0 ;  /* 0x000000ffff047224 */ /* 0x000fe400078e0000 */
[----:B0-----:R-:W-:-:S05]  /*d130*/  @P0 IMAD.HI.U32 R5, R0, R5, RZ ;  /* 0x0000000500050227 */ /* 0x001fca00078e00ff */
[----:B--2---:R-:W-:-:S05]  /*d140*/  @P0 SHF.R.U32.HI R4, RZ, R6, R5 ;  /* 0x00000006ff040219 */ /* 0x004fca0000011605 */
        /* <DEDUP_REMOVED lines=12> */
[----:B------:R-:W-:Y:S02]  /*d210*/  ISETP.GE.AND P1, PT, R8, UR4, PT ;  /* 0x0000000408007c0c */ /* 0x000fe4000bf26270 */
[----:B------:R1:W5:Y:S01]  /*d220*/  LDL R8, [R1+0x24] ;  /* 0x0000240001087983 */ /* 0x0003620000100800 */
[----:B------:R-:W-:Y:S02]  /*d230*/  IMAD.SHL.U32 R9, R9, 0x8, RZ ;  /* 0x0000000809097824 */ /* 0x000fe400078e00ff */
[----:B------:R-:W-:-:S03]  /*d240*/  IMAD R0, R0, UR5, R6 ;  /* 0x0000000500007c24 */ /* 0x000fc6000f8e0206 */
[----:B------:R-:W-:Y:S01]  /*d250*/  LOP3.LUT R9, R9, 0x38, RZ, 0xc0, !PT ;  /* 0x0000003809097812 */ /* 0x000fe200078ec0ff */
[----:B------:R-:W-:Y:S01]  /*d260*/  IMAD.IADD R0, R5, 0x1, R0 ;  /* 0x0000000105007824 */ /* 0x000fe200078e0200 */
[C---:B------:R-:W-:Y:S02]  /*d270*/  LEA R3, P2, R4.reuse, UR6, 0x1 ;  /* 0x0000000604037c11 */ /* 0x040fe4000f8408ff */
[----:B------:R-:W-:Y:S01]  /*d280*/  ISETP.GE.AND P0, PT, R9, UR4, PT ;  /* 0x0000000409007c0c */ /* 0x000fe2000bf06270 */
[----:B------:R-:W-:Y:S01]  /*d290*/  UMOV UR4, 0xffffffff ;  /* 0xffffffff00047882 */ /* 0x000fe20000000000 */
[----:B------:R-:W-:Y:S02]  /*d2a0*/  LEA.HI.X R0, R4, UR7, R0, 0x1, P2 ;  /* 0x0000000704007c11 */ /* 0x000fe400090f0c00 */
[----:B-1----:R-:W-:Y:S09]  /*d2b0*/  BRA.DIV UR4, `(.L_x_9237) ;  /* 0x00000042043c7947 */ /* 0x002ff2000b800000 */
[----:B------:R-:W0:Y:S01]  /*d2c0*/  S2R R4, SR_TID.X ;  /* 0x0000000000047919 */ /* 0x000e220000002100 */
[----:B-----5:R-:W-:Y:S01]  /*d2d0*/  IMAD R2, R10, R7, RZ ;  /* 0x000000070a027224 */ /* 0x020fe200078e02ff */
[----:B------:R-:W1:Y:S04]  /*d2e0*/  SHFL.IDX PT, R5, R3, RZ, 0x181f ;  /* 0x00181fff03057589 */ /* 0x000e6800000e0000 */
[----:B------:R-:W-:Y:S04]  /*d2f0*/  SHFL.IDX PT, R6, R3, 0x1, 0x181f ;  /* 0x00381f0003067f89 */ /* 0x000fe800000e0000 */
        /* <DEDUP_REMOVED lines=9> */
[----:B0-----:R-:W-:-:S05]  /*d390*/  @!P4 IMAD.X R4, RZ, RZ, R4, P3 ;  /* 0x000000ffff04c224 */ /* 0x001fca00018e0604 */
[----:B------:R-:W-:-:S04]  /*d3a0*/  @!P4 LOP3.LUT R5, R5, R4, RZ, 0x3c, !PT ;  /* 0x000000040505c212 */ /* 0x000fc800078e3cff */
[----:B------:R-:W-:-:S04]  /*d3b0*/  @!P4 LOP3.LUT R4, R5, R4, RZ, 0x3c, !PT ;  /* 0x000000040504c212 */ /* 0x000fc800078e3cff */
[----:B------:R-:W-:-:S05]  /*d3c0*/  @!P4 LOP3.LUT R5, R5, R4, RZ, 0x3c, !PT ;  /* 0x000000040505c212 */ /* 0x000fca00078e3cff */
[----:B------:R-:W-:Y:S04]  /*d3d0*/  @!P4 LDGSTS.E.BYPASS.LTC128B.128 [R8+0x10400], desc[UR40][R4.64], !P0 ;  /* 0x104000000408cfae */ /* 0x000fe8000c101d68 */
[----:B------:R0:W-:Y:S02]  /*d3e0*/  @!P4 LDGSTS.E.BYPASS.LTC128B.128 [R8+0x14400], desc[UR40][R4.64+0x80], !P1 ;  /* 0x144000800408cfae */ /* 0x0001e4000c901d68 */
[----:B0-----:R-:W-:-:S05]  /*d3f0*/  @!P2 LEA R5, P3, R9, R6, 0x1 ;  /* 0x000000060905a211 */ /* 0x001fca00078608ff */
[----:B------:R-:W-:-:S05]  /*d400*/  @!P2 IMAD.X R4, RZ, RZ, R7, P3 ;  /* 0x000000ffff04a224 */ /* 0x000fca00018e0607 */
[----:B------:R-:W-:-:S04]  /*d410*/  @!P2 LOP3.LUT R5, R5, R4, RZ, 0x3c, !PT ;  /* 0x000000040505a212 */ /* 0x000fc800078e3cff */
[----:B------:R-:W-:-:S04]  /*d420*/  @!P2 LOP3.LUT R4, R5, R4, RZ, 0x3c, !PT ;  /* 0x000000040504a212 */ /* 0x000fc800078e3cff */
[----:B------:R-:W-:-:S05]  /*d430*/  @!P2 LOP3.LUT R5, R5, R4, RZ, 0x3c, !PT ;  /* 0x000000040505a212 */ /* 0x000fca00078e3cff */
[----:B------:R-:W-:Y:S04]  /*d440*/  @!P2 LDGSTS.E.BYPASS.LTC128B.128 [R8+0x10c00], desc[UR40][R4.64], !P0 ;  /* 0x10c000000408afae */ /* 0x000fe8000c101d68 */
[----:B------:R0:W-:Y:S02]  /*d450*/  @!P2 LDGSTS.E.BYPASS.LTC128B.128 [R8+0x14c00], desc[UR40][R4.64+0x80], !P1 ;  /* 0x14c000800408afae */ /* 0x0001e4000c901d68 */
[----:B0-----:R-:W-:Y:S02]  /*d460*/  VIADD R4, R17, 0x20 ;  /* 0x0000002011047836 */ /* 0x001fe40000000000 */
[----:B------:R-:W0:Y:S03]  /*d470*/  SHFL.IDX PT, R5, R3, 0x2, 0x181f ;  /* 0x00581f0003057f89 */ /* 0x000e2600000e0000 */
[----:B------:R-:W-:-:S02]  /*d480*/  ISETP.GE.AND P2, PT, R4, R2, PT ;  /* 0x000000020400720c */ /* 0x000fc40003f46270 */
[----:B------:R-:W1:Y:S11]  /*d490*/  SHFL.IDX PT, R4, R0, 0x2, 0x181f ;  /* 0x00581f0000047f89 */ /* 0x000e7600000e0000 */
[----:B0-----:R-:W-:-:S05]  /*d4a0*/  @!P2 LEA R5, P3, R9, R5, 0x1 ;  /* 0x000000050905a211 */ /* 0x001fca00078608ff */
[----:B-1----:R-:W-:-:S05]  /*d4b0*/  @!P2 IMAD.X R4, RZ, RZ, R4, P3 ;  /* 0x000000ffff04a224 */ /* 0x002fca00018e0604 */
        /* <DEDUP_REMOVED lines=50> */
[----:B--2---:R1:W-:Y:S02]  /*d7e0*/  @!P2 LDGSTS.E.BYPASS.LTC128B.128 [R8+0x17400], desc[UR40][R4.64+0x80], !P1 ;  /* 0x174000800408afae */ /* 0x0043e4000c901d68 */
.L_x_9353:
        /* <DEDUP_REMOVED lines=11> */
.L_x_9239:
[----:B------:R-:W-:Y:S05]  /*d8a0*/  BSYNC B0 ;  /* 0x0000000000007941 */ /* 0x000fea0003800000 */
.L_x_9238:
[----:B012---:R-:W2:Y:S01]  /*d8b0*/  LDL R8, [R1+0x4] ;  /* 0x0000040001087983 */ /* 0x007ea20000100800 */
[----:B------:R-:W-:Y:S01]  /*d8c0*/  PLOP3.LUT P0, PT, PT, PT, PT, 0x80, 0x0 ;  /* 0x000000000000781c */ /* 0x000fe20003f0f070 */
[----:B------:R-:W-:Y:S01]  /*d8d0*/  NOP ;  /* 0x0000000000007918 */ /* 0x000fe20000000000 */
[----:B--2---:R-:W-:-:S11]  /*d8e0*/  VIADD R6, R8, 0x28800 ;  /* 0x0002880008067836 */ /* 0x004fd60000000000 */
.L_x_9240:
        /* <DEDUP_REMOVED lines=19> */
.L_x_9354:
[----:B------:R-:W-:Y:S05]  /*da20*/  BSYNC B0 ;  /* 0x0000000000007941 */ /* 0x000fea0003800000 */
.L_x_9241:
        /* <DEDUP_REMOVED lines=47> */
.L_x_9249:
[----:B------:R-:W2:Y:S01]  /*dd20*/  LDL R0, [R1+0x4] ;  /* 0x0000040001007983 */ /* 0x000ea20000100800 */
[----:B------:R-:W-:Y:S01]  /*dd30*/  BSSY B3, `(.L_x_9250) ;  /* 0x0000005000037945 */ /* 0x000fe20003800000 */
[----:B--2---:R-:W-:Y:S01]  /*dd40*/  IMAD R2, R8, 0x8, R0 ;  /* 0x0000000808027824 */ /* 0x004fe200078e0200 */
[----:B------:R-:W-:-:S04]  /*dd50*/  SHF.L.U32 R0, R12, 0x1f, RZ ;  /* 0x0000001f0c007819 */ /* 0x000fc800000006ff */
[----:B------:R-:W1:Y:S02]  /*dd60*/  SYNCS.PHASECHK.TRANS64.TRYWAIT P0, [R2+URZ+0x28840], R0 ;  /* 0x02884000020075a7 */ /* 0x000e64000800017f */
[----:B-1----:R-:W-:Y:S05]  /*dd70*/  @!P0 BRA `(.L_x_9251) ;  /* 0x0000004000708947 */ /* 0x002fea0003800000 */
.L_x_9355:
[----:B------:R-:W-:Y:S05]  /*dd80*/  BSYNC B3 ;  /* 0x0000000000037941 */ /* 0x000fea0003800000 */
.L_x_9250:
        /* <DEDUP_REMOVED lines=12> */
.L_x_9253:
[----:B------:R-:W-:Y:S05]  /*de50*/  BSYNC B3 ;  /* 0x0000000000037941 */ /* 0x000fea0003800000 */
.L_x_9252:
        /* <DEDUP_REMOVED lines=13> */
.L_x_9254:
        /* <DEDUP_REMOVED lines=16> */
.L_x_9255:
        /* <DEDUP_REMOVED lines=17> */
.L_x_9356:
[----:B------:R-:W-:Y:S05]  /*e140*/  BSYNC B3 ;  /* 0x0000000000037941 */ /* 0x000fea0003800000 */
.L_x_9256:
        /* <DEDUP_REMOVED lines=14> */
.L_x_9259:
[----:B------:R-:W-:Y:S05]  /*e230*/  BSYNC B3 ;  /* 0x0000000000037941 */ /* 0x000fea0003800000 */
.L_x_9258:
        /* <DEDUP_REMOVED lines=13> */
.L_x_9260:
        /* <DEDUP_REMOVED lines=16> */
.L_x_9261:
        /* <DEDUP_REMOVED lines=13> */
.L_x_9248:
[----:B------:R-:W-:Y:S05]  /*e4e0*/  BSYNC B1 ;  /* 0x0000000000017941 */ /* 0x000fea0003800000 */
.L_x_9247:
[----:B------:R-:W2:Y:S04]  /*e4f0*/  LDL.LU R0, [R1+0x2c] ;  /* 0x00002c0001007983 */ /* 0x000ea80000300800 */
[----:B------:R3:W-:Y:S04]  /*e500*/  STL [R1+0x8], R8 ;  /* 0x0000080801007387 */ /* 0x0007e80000100800 */
[----:B------:R3:W-:Y:S02]  /*e510*/  STL [R1+0x14], R12 ;  /* 0x0000140c01007387 */ /* 0x0007e40000100800 */
[----:B--23--:R-:W-:-:S07]  /*e520*/  VIADD R0, R0, 0xfffffffd ;  /* 0xfffffffd00007836 */ /* 0x00cfce0000000000 */
.L_x_9246:
[----:B------:R-:W-:Y:S05]  /*e530*/  BSYNC B2 ;  /* 0x0000000000027941 */ /* 0x000fea0003800000 */
.L_x_9245:
[----:B------:R-:W-:-:S13]  /*e540*/  ISETP.NE.AND P0, PT, R4, RZ, PT ;  /* 0x000000ff0400720c */ /* 0x000fda0003f05270 */
[----:B------:R-:W-:Y:S05]  /*e550*/  @!P0 BRA `(.L_x_9244) ;  /* 0x0000001400008947 */ /* 0x000fea0003800000 */
[----:B------:R2:W5:Y:S02]  /*e560*/  LDL R8, [R1] ;  /* 0x0000000001087983 */ /* 0x0005640000100800 */
.L_x_9292:
[----:B---3--:R-:W3:Y:S04]  /*e570*/  LDL R4, [R1+0x20] ;  /* 0x0000200001047983 */ /* 0x008ee80000100800 */
[----:B0-----:R-:W4:Y:S04]  /*e580*/  LDL R3, [R1+0x8] ;  /* 0x0000080001037983 */ /* 0x001f280000100800 */
[----:B--2---:R-:W2:Y:S01]  /*e590*/  LDL R2, [R1+0x14] ;  /* 0x0000140001027983 */ /* 0x004ea20000100800 */
[----:B------:R-:W-:Y:S05]  /*e5a0*/  YIELD ;  /* 0x0000000000007946 */ /* 0x000fea0003800000 */
[----:B------:R-:W-:Y:S01]  /*e5b0*/  BSSY B1, `(.L_x_9262) ;  /* 0x000009a000017945 */ /* 0x000fe20003800000 */
[----:B---3--:R-:W-:Y:S01]  /*e5c0*/  ISETP.NE.AND P1, PT, R4, RZ, PT ;  /* 0x000000ff0400720c */ /* 0x008fe20003f25270 */
        /* <DEDUP_REMOVED lines=12> */
[----:B-----5:R-:W0:Y:S01]  /*e690*/  LDC R8, c[0x0][0x43c] ;  /* 0x00010f00ff087b82 */ /* 0x020e220000000800 */
        /* <DEDUP_REMOVED lines=17> */
.L_x_9264:
[----:B------:R-:W2:Y:S01]  /*e7b0*/  LDL R2, [R1+0x4] ;  /* 0x0000040001027983 */ /* 0x000ea20000100800 */
[----:B------:R-:W-:Y:S01]  /*e7c0*/  BSSY B2, `(.L_x_9265) ;  /* 0x0000005000027945 */ /* 0x000fe20003800000 */
[----:B--2---:R-:W-:Y:S01]  /*e7d0*/  IMAD R3, R4, 0x8, R2 ;  /* 0x0000000804037824 */ /* 0x004fe200078e0202 */
[----:B------:R-:W-:-:S04]  /*e7e0*/  SHF.L.U32 R2, R5, 0x1f, RZ ;  /* 0x0000001f05027819 */ /* 0x000fc800000006ff */
[----:B------:R-:W2:Y:S02]  /*e7f0*/  SYNCS.PHASECHK.TRANS64.TRYWAIT P0, [R3+URZ+0x28840], R2 ;  /* 0x02884002030075a7 */ /* 0x000ea4000800017f */
[----:B--2---:R-:W-:Y:S05]  /*e800*/  @!P0 BRA `(.L_x_9266) ;  /* 0x0000003400f48947 */ /* 0x004fea0003800000 */
.L_x_9357:
[----:B------:R-:W-:Y:S05]  /*e810*/  BSYNC B2 ;  /* 0x0000000000027941 */ /* 0x000fea0003800000 */
.L_x_9265:
        /* <DEDUP_REMOVED lines=12> */
.L_x_9268:
[----:B------:R-:W-:Y:S05]  /*e8e0*/  BSYNC B2 ;  /* 0x0000000000027941 */ /* 0x000fea0003800000 */
.L_x_9267:
[----:B--2---:R-:W2:Y:S04]  /*e8f0*/  LDL R2, [R1+0x4] ;  /* 0x0000040001027983 */ /* 0x004ea80000100800 */
        /* <DEDUP_REMOVED lines=12> */
.L_x_9269:
        /* <DEDUP_REMOVED lines=16> */
.L_x_9270:
        /* <DEDUP_REMOVED lines=17> */
.L_x_9358:
[----:B------:R-:W-:Y:S05]  /*ebd0*/  BSYNC B2 ;  /* 0x0000000000027941 */ /* 0x000fea0003800000 */
.L_x_9271:
        /* <DEDUP_REMOVED lines=11> */
.L_x_9274:
[----:B------:R-:W-:Y:S05]  /*ec90*/  BSYNC B2 ;  /* 0x0000000000027941 */ /* 0x000fea0003800000 */
.L_x_9273:
[----:B------:R-:W2:Y:S04]  /*eca0*/  LDL R15, [R1+0x4] ;  /* 0x00000400010f7983 */ /* 0x000ea80000100800 */
        /* <DEDUP_REMOVED lines=13> */
.L_x_9275:
        /* <DEDUP_REMOVED lines=16> */
.L_x_9276:
        /* <DEDUP_REMOVED lines=13> */
.L_x_9263:
[----:B------:R-:W-:Y:S05]  /*ef50*/  BSYNC B1 ;  /* 0x0000000000017941 */ /* 0x000fea0003800000 */
.L_x_9262:
        /* <DEDUP_REMOVED lines=17> */
[----:B------:R-:W0:Y:S01]  /*f070*/  LDC R9, c[0x0][0x43c] ;  /* 0x00010f00ff097b82 */ /* 0x000e220000000800 */
[----:B------:R-:W-:Y:S02]  /*f080*/  ULDC.64 UR6, c[0x0][0x428] ;  /* 0x00010a0000067ab9 */ /* 0x000fe40000000a00 */
[----:B------:R-:W4:Y:S01]  /*f090*/  LDL R12, [R1+0x10] ;  /* 0x00001000010c7983 */ /* 0x000f220000100800 */
        /* <DEDUP_REMOVED lines=15> */
.L_x_9279:
[----:B------:R-:W3:Y:S01]  /*f190*/  LDL R2, [R1+0x4] ;  /* 0x0000040001027983 */ /* 0x000ee20000100800 */
[----:B------:R-:W-:Y:S01]  /*f1a0*/  SHF.L.U32 R3, R10, 0x1f, RZ ;  /* 0x0000001f0a037819 */ /* 0x000fe200000006ff */
[----:B------:R-:W-:Y:S01]  /*f1b0*/  BSSY B2, `(.L_x_9280) ;  /* 0x0000004000027945 */ /* 0x000fe20003800000 */
[----:B---3--:R-:W-:-:S04]  /*f1c0*/  IMAD R2, R11, 0x8, R2 ;  /* 0x000000080b027824 */ /* 0x008fc800078e0202 */
[----:B------:R-:W3:Y:S02]  /*f1d0*/  SYNCS.PHASECHK.TRANS64.TRYWAIT P0, [R2+URZ+0x28840], R3 ;  /* 0x02884003020075a7 */ /* 0x000ee4000800017f */
[----:B---3--:R-:W-:Y:S05]  /*f1e0*/  @!P0 BRA `(.L_x_9281) ;  /* 0x0000002c00a48947 */ /* 0x008fea0003800000 */
.L_x_9359:
[----:B------:R-:W-:Y:S05]  /*f1f0*/  BSYNC B2 ;  /* 0x0000000000027941 */ /* 0x000fea0003800000 */
.L_x_9280:
[----:B0-----:R-:W0:Y:S01]  /*f200*/  S2R R9, SR_TID.X ;  /* 0x0000000000097919 */ /* 0x001e220000002100 */
        /* <DEDUP_REMOVED lines=9> */
[----:B----4-:R-:W-:Y:S05]  /*f2a0*/  @!P0 BRA `(.L_x_9283) ;  /* 0x0000000000048947 */ /* 0x010fea0003800000 */
[----:B------:R-:W-:Y:S01]  /*f2b0*/  BPT.TRAP 0x1 ;  /* 0x000000040000795c */ /* 0x000fe20000300000 */
.L_x_9283:
[----:B------:R-:W-:Y:S05]  /*f2c0*/  BSYNC B2 ;  /* 0x0000000000027941 */ /* 0x000fea0003800000 */
.L_x_9282:
[----:B---3--:R-:W3:Y:S04]  /*f2d0*/  LDL R2, [R1+0x8] ;  /* 0x0000080001027983 */ /* 0x008ee80000100800 */
[----:B--2---:R-:W2:Y:S04]  /*f2e0*/  LDL R10, [R1+0x4] ;  /* 0x00000400010a7983 */ /* 0x004ea80000100800 */
        /* <DEDUP_REMOVED lines=13> */
.L_x_9284:
        /* <DEDUP_REMOVED lines=16> */
.L_x_9285:
        /* <DEDUP_REMOVED lines=15> */
.L_x_9360:
[----:B------:R-:W-:Y:S05]  /*f5b0*/  BSYNC B2 ;  /* 0x0000000000027941 */ /* 0x000fea0003800000 */
.L_x_9286:
        /* <DEDUP_REMOVED lines=11> */
.L_x_9289:
[----:B------:R-:W-:Y:S05]  /*f670*/  BSYNC B2 ;  /* 0x0000000000027941 */ /* 0x000fea0003800000 */
.L_x_9288:
[----:B------:R-:W2:Y:S04]  /*f680*/  LDL R9, [R1+0x4] ;  /* 0x0000040001097983 */ /* 0x000ea80000100800 */
        /* <DEDUP_REMOVED lines=12> */
.L_x_9290:
        /* <DEDUP_REMOVED lines=16> */
.L_x_9291:
        /* <DEDUP_REMOVED lines=13> */
.L_x_9278:
[----:B------:R-:W-:Y:S05]  /*f920*/  BSYNC B1 ;  /* 0x0000000000017941 */ /* 0x000fea0003800000 */
.L_x_9277:
[C---:B------:R-:W-:Y:S01]  /*f930*/  ISETP.GT.AND P0, PT, R0.reuse, 0x1, PT ;  /* 0x000000010000780c */ /* 0x040fe20003f04270 */
[----:B------:R-:W-:-:S12]  /*f940*/  VIADD R0, R0, 0xfffffffe ;  /* 0xfffffffe00007836 */ /* 0x000fd80000000000 */
[----:B------:R-:W-:Y:S05]  /*f950*/  @P0 BRA `(.L_x_9292) ;  /* 0xffffffec00040947 */ /* 0x000fea000383ffff */
.L_x_9244:
[----:B------:R-:W-:Y:S05]  /*f960*/  BSYNC B0 ;  /* 0x0000000000007941 */ /* 0x000fea0003800000 */
.L_x_9243:
[----:B------:R-:W0:Y:S01]  /*f970*/  S2R R2, SR_TID.X ;  /* 0x0000000000027919 */ /* 0x000e220000002100 */
[----:B------:R-:W-:Y:S01]  /*f980*/  BSSY B0, `(.L_x_9293) ;  /* 0x0000010000007945 */ /* 0x000fe20003800000 */
[----:B0-----:R-:W-:-:S04]  /*f990*/  LOP3.LUT R3, R2, 0x7f, RZ, 0xc0, !PT ;  /* 0x0000007f02037812 */ /* 0x001fc800078ec0ff */
[----:B------:R-:W-:-:S13]  /*f9a0*/  ISETP.NE.AND P0, PT, R3, RZ, PT ;  /* 0x000000ff0300720c */ /* 0x000fda0003f05270 */
[----:B------:R-:W-:Y:S05]  /*f9b0*/  @P0 BRA `(.L_x_9294) ;  /* 0x0000000000300947 */ /* 0x000fea0003800000 */
[----:B------:R-:W0:Y:S01]  /*f9c0*/  S2R R2, SR_LANEID ;  /* 0x0000000000027919 */ /* 0x000e220000000000 */
[----:B------:R-:W-:Y:S01]  /*f9d0*/  VOTEU.ANY UR4, UPT, PT ;  /* 0x0000000000047886 */ /* 0x000fe200038e0100 */
[----:B------:R-:W4:Y:S01]  /*f9e0*/  LDC.64 R4, c[0x0][0xc60] ;  /* 0x00031800ff047b82 */ /* 0x000f220000000a00 */
[----:B------:R-:W0:Y:S02]  /*f9f0*/  FLO.U32 R0, UR4 ;  /* 0x0000000400007d00 */ /* 0x000e2400080e0000 */
[----:B0-----:R-:W-:-:S06]  /*fa00*/  ISETP.EQ.U32.AND P0, PT, R0, R2, PT ;  /* 0x000000020000720c */ /* 0x001fcc0003f02070 */
[----:B------:R-:W4:Y:S07]  /*fa10*/  POPC R2, UR4 ;  /* 0x0000000400027d09 */ /* 0x000f2e0008000000 */
[----:B----4-:R-:W4:Y:S04]  /*fa20*/  @P0 ATOMG.E.ADD.STRONG.GPU PT, R2, desc[UR40][R4.64], R2 ;  /* 0x00000002040209a8 */ /* 0x010f2800081ee1e8 */
[----:B----4-:R0:W4:Y:S02]  /*fa30*/  SHFL.IDX PT, R2, R2, R0, 0x1f ;  /* 0x00001f0002027589 */ /* 0x01012400000e0000 */
[----:B0-----:R-:W0:Y:S02]  /*fa40*/  S2R R0, SR_LTMASK ;  /* 0x0000000000007919 */ /* 0x001e240000003900 */
[----:B0-----:R-:W-:-:S06]  /*fa50*/  LOP3.LUT R0, R0, UR4, RZ, 0xc0, !PT ;  /* 0x0000000400007c12 */ /* 0x001fcc000f8ec0ff */
[----:B------:R-:W4:Y:S02]  /*fa60*/  POPC R0, R0 ;  /* 0x0000000000007309 */ /* 0x000f240000000000 */
[----:B----4-:R-:W-:-:S07]  /*fa70*/  IADD3 R16, R2, UR36, R0 ;  /* 0x0000002402107c10 */ /* 0x010fce000fffe000 */
.L_x_9294:
[----:B------:R-:W-:Y:S05]  /*fa80*/  BSYNC B0 ;  /* 0x0000000000007941 */ /* 0x000fea0003800000 */
.L_x_9293:
        /* <DEDUP_REMOVED lines=11> */
[----:B------:R-:W0:Y:S02]  /*fb40*/  SYNCS.PHASECHK.TRANS64.TRYWAIT P0, [R0+URZ+0x28860], R2 ;  /* 0x02886002000075a7 */ /* 0x000e24000800017f */
[----:B0-----:R-:W-:Y:S05]  /*fb50*/  @!P0 BRA `(.L_x_9298) ;  /* 0x0000002400708947 */ /* 0x001fea0003800000 */
.L_x_9361:
[----:B------:R-:W-:Y:S05]  /*fb60*/  BSYNC B1 ;  /* 0x0000000000017941 */ /* 0x000fea0003800000 */
.L_x_9297:
[----:B------:R-:W-:Y:S04]  /*fb70*/  BSSY B1, `(.L_x_9299) ;  /* 0x0000009000017945 */ /* 0x000fe80003800000 */
[----:B------:R-:W-:Y:S05]  /*fb80*/  @P1 BRA `(.L_x_9300) ;  /* 0x00000000001c1947 */ /* 0x000fea0003800000 */
[----:B------:R-:W2:Y:S01]  /*fb90*/  S2R R3, SR_TID.X ;  /* 0x0000000000037919 */ /* 0x000ea20000002100 */
[----:B0-----:R-:W-:-:S04]  /*fba0*/  IMAD.MOV.U32 R2, RZ, RZ, 0x8000 ;  /* 0x00008000ff027424 */ /* 0x001fc800078e00ff */
[----:B------:R4:W-:Y:S01]  /*fbb0*/  SYNCS.ARRIVE.TRANS64 RZ, [R0+URZ+0x28850], R2 ;  /* 0x0288500200ff79a7 */ /* 0x0009e2000800003f */
[----:B--2---:R-:W-:-:S04]  /*fbc0*/  LOP3.LUT R3, R3, 0x1f, RZ, 0xc0, !PT ;  /* 0x0000001f03037812 */ /* 0x004fc800078ec0ff */
[----:B------:R-:W-:-:S13]  /*fbd0*/  ISETP.NE.AND P0, PT, R3, RZ, PT ;  /* 0x000000ff0300720c */ /* 0x000fda0003f05270 */
[----:B----4-:R-:W-:Y:S05]  /*fbe0*/  @!P0 BRA `(.L_x_9300) ;  /* 0x0000000000048947 */ /* 0x010fea0003800000 */
[----:B------:R-:W-:Y:S01]  /*fbf0*/  BPT.TRAP 0x1 ;  /* 0x000000040000795c */ /* 0x000fe20000300000 */
.L_x_9300:
[----:B------:R-:W-:Y:S05]  /*fc00*/  BSYNC B1 ;  /* 0x0000000000017941 */ /* 0x000fea0003800000 */
.L_x_9299:
[----:B------:R-:W2:Y:S04]  /*fc10*/  LDL.LU R5, [R1+0x18] ;  /* 0x0000180001057983 */ /* 0x000ea80000300800 */
[----:B------:R-:W2:Y:S04]  /*fc20*/  LDL.LU R3, [R1+0xc] ;  /* 0x00000c0001037983 */ /* 0x000ea80000300800 */
[----:B------:R-:W4:Y:S04]  /*fc30*/  LDL R4, [R1+0x4] ;  /* 0x0000040001047983 */ /* 0x000f280000100800 */
[----:B0-----:R-:W4:Y:S01]  /*fc40*/  LDL R2, [R1+0x8] ;  /* 0x0000080001027983 */ /* 0x001f220000100800 */
        /* <DEDUP_REMOVED lines=10> */
.L_x_9301:
        /* <DEDUP_REMOVED lines=16> */
.L_x_9302:
        /* <DEDUP_REMOVED lines=11> */
.L_x_9296:
[----:B------:R-:W-:Y:S05]  /*fea0*/  BSYNC B0 ;  /* 0x0000000000007941 */ /* 0x000fea0003800000 */
.L_x_9295:
[----:B------:R-:W4:Y:S04]  /*feb0*/  LDL.LU R5, [R1+0x8] ;  /* 0x0000080001057983 */ /* 0x000f280000300800 */
        /* <DEDUP_REMOVED lines=8> */
.L_x_9223:
[----:B------:R-:W-:Y:S05]  /*ff40*/  BSYNC B7 ;  /* 0x0000000000077941 */ /* 0x000fea0003800000 */
.L_x_9221:
[----:B----4-:R-:W4:Y:S02]  /*ff50*/  LDL R0, [R1+0x50] ;  /* 0x0000500001007983 */ /* 0x010f240000100800 */
[----:B----4-:R-:W-:-:S13]  /*ff60*/  ISETP.NE.AND P0, PT, R0, RZ, PT ;  /* 0x000000ff0000720c */ /* 0x010fda0003f05270 */
[----:B------:R-:W-:Y:S05]  /*ff70*/  @!P0 BRA `(.L_x_9303) ;  /* 0x0000000000288947 */ /* 0x000fea0003800000 */
[----:B------:R-:W-:Y:S05]  /*ff80*/  WARPSYNC.ALL ;  /* 0x0000000000007948 */ /* 0x000fea0003800000 */
[----:B------:R-:W4:Y:S08]  /*ff90*/  S2UR UR5, SR_CgaCtaId ;  /* 0x00000000000579c3 */ /* 0x000f300000008800 */
[----:B------:R-:W-:Y:S06]  /*ffa0*/  BAR.SYNC.DEFER_BLOCKING 0x5, 0x180 ;  /* 0x0146000000007b1d */ /* 0x000fec0000010000 */
[----:B------:R-:W-:-:S02]  /*ffb0*/  UMOV UR4, 0x400 ;  /* 0x0000040000047882 */ /* 0x000fc40000000000 */
[----:B----4-:R-:W-:-:S06]  /*ffc0*/  ULEA UR4, UR5, UR4, 0x18 ;  /* 0x0000000405047291 */ /* 0x010fcc000f8ec03f */
[----:B------:R-:W-:-:S05]  /*ffd0*/  IMAD.U32 R0, RZ, RZ, UR4 ;  /* 0x00000004ff007e24 */ /* 0x000fca000f8e00ff */
[----:B------:R4:W0:Y:S04]  /*ffe0*/  LDS.128 R16, [R0+0x288d0] ;  /* 0x0288d00000107984 */ /* 0x0008280000000c00 */
[----:B------:R4:W-:Y:S01]  /*fff0*/  STL [R1+0x4], R0 ;  /* 0x0000040001007387 */ /* 0x0009e20000100800 */
[----:B------:R-:W-:Y:S06]  /*10000*/  BAR.ARV 0x4, 0x180 ;  /* 0x0106000000007b1d */ /* 0x000fec0000002000 */
[----:B------:R-:W-:Y:S05]  /*10010*/  BRA `(.L_x_9304) ;  /* 0x0000000800d47947 */ /* 0x000fea0003800000 */
.L_x_9303:
[----:B------:R-:W4:Y:S01]  /*10020*/  S2R R0, SR_TID.X ;  /* 0x0000000000007919 */ /* 0x000f220000002100 */
[----:B------:R-:W-:Y:S01]  /*10030*/  UMOV UR4, 0xffffffff ;  /* 0xffffffff00047882 */ /* 0x000fe20000000000 */
[----:B----4-:R-:W-:-:S04]  /*10040*/  LOP3.LUT R4, R0, 0x1f, RZ, 0xc0, !PT ;  /* 0x0000001f00047812 */ /* 0x010fc800078ec0ff */
[----:B------:R-:W-:Y:S01]  /*10050*/  ISETP.NE.AND P0, PT, R4, 0x1f, PT ;  /* 0x0000001f0400780c */ /* 0x000fe20003f05270 */
[----:B------:R-:W-:-:S12]  /*10060*/  BRA.DIV UR4, `(.L_x_9305) ;  /* 0x0000002204407947 */ /* 0x000fd8000b800000 */
[----:B------:R-:W-:Y:S01]  /*10070*/  IMAD.IADD R5, R19, 0x1, R4 ;  /* 0x0000000113057824 */ /* 0x000fe200078e0204 */
[----:B------:R-:W-:-:S04]  /*10080*/  ULDC UR4, c[0x0][0xc3c] ;  /* 0x00030f0000047ab9 */ /* 0x000fc80000000800 */
[----:B------:R-:W-:-:S13]  /*10090*/  ISETP.GE.OR P1, PT, R5, UR4, !P0 ;  /* 0x0000000405007c0c */ /* 0x000fda000c726670 */
[----:B------:R-:W4:Y:S02]  /*100a0*/  @!P1 LDC.64 R2, c[0x0][0xc80] ;  /* 0x00032000ff029b82 */ /* 0x000f240000000a00 */
[----:B----4-:R-:W-:-:S06]  /*100b0*/  @!P1 IMAD.WIDE R2, R5, 0x4, R2 ;  /* 0x0000000405029825 */ /* 0x010fcc00078e0202 */
[----:B------:R4:W2:Y:S01]  /*100c0*/  @!P1 LDG.E R3, desc[UR40][R2.64] ;  /* 0x0000002802039981 */ /* 0x0008a2000c1e1900 */
[C---:B------:R-:W-:Y:S02]  /*100d0*/  ISETP.GE.U32.AND P2, PT, R4.reuse, 0x2, PT ;  /* 0x000000020400780c */ /* 0x040fe40003f46070 */
[C---:B------:R-:W-:Y:S01]  /*100e0*/  ISETP.GE.U32.AND P3, PT, R4.reuse, 0x4, PT ;  /* 0x000000040400780c */ /* 0x040fe20003f66070 */
[----:B------:R-:W-:Y:S01]  /*100f0*/  SHFL.IDX PT, R0, R16, RZ, 0x1f ;  /* 0x00001fff10007589 */ /* 0x000fe200000e0000 */
[C---:B------:R-:W-:Y:S02]  /*10100*/  ISETP.GE.U32.AND P4, PT, R4.reuse, 0x8, PT ;  /* 0x000000080400780c */ /* 0x040fe40003f86070 */
[C---:B------:R-:W-:Y:S01]  /*10110*/  ISETP.GE.U32.AND P5, PT, R4.reuse, 0x10, PT ;  /* 0x000000100400780c */ /* 0x040fe20003fa6070 */
[----:B----4-:R-:W-:Y:S02]  /*10120*/  IMAD.MOV.U32 R2, RZ, RZ, RZ ;  /* 0x000000ffff027224 */ /* 0x010fe400078e00ff */
[----:B--2---:R-:W-:Y:S01]  /*10130*/  @!P1 IMAD.MOV.U32 R2, RZ, RZ, R3 ;  /* 0x000000ffff029224 */ /* 0x004fe200078e0003 */
        /* <DEDUP_REMOVED lines=18> */
.L_x_9371:
[----:B------:R-:W-:Y:S02]  /*10260*/  ULDC UR4, c[0x0][0xc38] ;  /* 0x00030e0000047ab9 */ /* 0x000fe40000000800 */
[----:B------:R-:W-:-:S04]  /*10270*/  IMAD.U32 R4, RZ, RZ, UR4 ;  /* 0x00000004ff047e24 */ /* 0x000fc8000f8e00ff */
[----:B----4-:R-:W-:-:S04]  /*10280*/  IMAD R16, R14, R4, RZ ;  /* 0x000000040e107224 */ /* 0x010fc800078e02ff */
[----:B------:R-:W-:-:S05]  /*10290*/  IMAD.IADD R5, R5, 0x1, R16 ;  /* 0x0000000105057824 */ /* 0x000fca00078e0210 */
[----:B------:R-:W-:-:S13]  /*102a0*/  ISETP.GT.AND P6, PT, R5, R0, PT ;  /* 0x000000000500720c */ /* 0x000fda0003fc4270 */
[----:B------:R-:W-:Y:S05]  /*102b0*/  @P6 BRA `(.L_x_9306) ;  /* 0x00000000009c6947 */ /* 0x000fea0003800000 */
.L_x_9311:
[----:B------:R-:W4:Y:S01]  /*102c0*/  LDC R2, c[0x0][0xc3c] ;  /* 0x00030f00ff027b82 */ /* 0x000f220000000800 */
[----:B------:R-:W-:-:S05]  /*102d0*/  VIADD R19, R19, 0x1f ;  /* 0x0000001f13137836 */ /* 0x000fca0000000000 */
[----:B----4-:R-:W-:-:S13]  /*102e0*/  ISETP.GE.AND P6, PT, R19, R2, PT ;  /* 0x000000021300720c */ /* 0x010fda0003fc6270 */
[----:B------:R-:W-:Y:S05]  /*102f0*/  @P6 BRA `(.L_x_9307) ;  /* 0x0000000400d06947 */ /* 0x000fea0003800000 */
[----:B--2---:R-:W2:Y:S01]  /*10300*/  S2R R3, SR_TID.X ;  /* 0x0000000000037919 */ /* 0x004ea20000002100 */
[----:B------:R-:W-:Y:S01]  /*10310*/  BSSY B0, `(.L_x_9308) ;  /* 0x0000009000007945 */ /* 0x000fe20003800000 */
[----:B--2---:R-:W-:-:S05]  /*10320*/  LOP3.LUT R3, R3, 0x1f, RZ, 0xc0, !PT ;  /* 0x0000001f03037812 */ /* 0x004fca00078ec0ff */
[----:B---3--:R-:W-:-:S05]  /*10330*/  IMAD.IADD R7, R19, 0x1, R3 ;  /* 0x0000000113077824 */ /* 0x008fca00078e0203 */
[----:B------:R-:W-:Y:S01]  /*10340*/  ISETP.GE.OR P6, PT, R7, R2, !P0 ;  /* 0x000000020700720c */ /* 0x000fe200047c6670 */
[----:B------:R-:W-:-:S12]  /*10350*/  IMAD.MOV.U32 R2, RZ, RZ, RZ ;  /* 0x000000ffff027224 */ /* 0x000fd800078e00ff */
[----:B------:R-:W-:Y:S05]  /*10360*/  @P6 BRA `(.L_x_9309) ;  /* 0x00000000000c6947 */ /* 0x000fea0003800000 */
[----:B------:R-:W2:Y:S02]  /*10370*/  LDC.64 R2, c[0x0][0xc80] ;  /* 0x00032000ff027b82 */ /* 0x000ea40000000a00 */
[----:B--2---:R-:W-:-:S06]  /*10380*/  IMAD.WIDE R2, R7, 0x4, R2 ;  /* 0x0000000407027825 */ /* 0x004fcc00078e0202 */
[----:B------:R2:W5:Y:S02]  /*10390*/  LDG.E R2, desc[UR40][R2.64] ;  /* 0x0000002802027981 */ /* 0x000564000c1e1900 */
.L_x_9309:
[----:B------:R-:W-:Y:S05]  /*103a0*/  BSYNC B0 ;  /* 0x0000000000007941 */ /* 0x000fea0003800000 */
.L_x_9308:
[----:B------:R-:W-:-:S03]  /*103b0*/  UMOV UR4, 0xffffffff ;  /* 0xffffffff00047882 */ /* 0x000fc60000000000 */
[----:B------:R-:W-:Y:S05]  /*103c0*/  BRA.DIV UR4, `(.L_x_9310) ;  /* 0x00000022048c7947 */ /* 0x000fea000b800000 */
[----:B-----5:R-:W2:Y:S02]  /*103d0*/  SHFL.UP PT, R14, R2, 0x1, RZ ;  /* 0x04200000020e7989 */ /* 0x020ea400000e00ff */
        /* <DEDUP_REMOVED lines=15> */
.L_x_9379:
[----:B------:R-:W-:Y:S02]  /*104d0*/  ULDC UR4, c[0x0][0xc38] ;  /* 0x00030e0000047ab9 */ /* 0x000fe40000000800 */
[----:B------:R-:W-:-:S04]  /*104e0*/  IMAD.U32 R4, RZ, RZ, UR4 ;  /* 0x00000004ff047e24 */ /* 0x000fc8000f8e00ff */
[----:B---3--:R-:W-:-:S04]  /*104f0*/  IMAD R16, R14, R4, RZ ;  /* 0x000000040e107224 */ /* 0x008fc800078e02ff */
[----:B------:R-:W-:-:S05]  /*10500*/  IMAD.IADD R5, R16, 0x1, R5 ;  /* 0x0000000110057824 */ /* 0x000fca00078e0205 */
[----:B------:R-:W-:-:S13]  /*10510*/  ISETP.GT.AND P6, PT, R5, R0, PT ;  /* 0x000000000500720c */ /* 0x000fda0003fc4270 */
[----:B------:R-:W-:Y:S05]  /*10520*/  @!P6 BRA `(.L_x_9311) ;  /* 0xfffffffc0064e947 */ /* 0x000fea000383ffff */
.L_x_9306:
        /* <DEDUP_REMOVED lines=8> */
.L_x_9383:
[----:B------:R-:W-:Y:S01]  /*105b0*/  ISETP.NE.AND P0, PT, R5, RZ, PT ;  /* 0x000000ff0500720c */ /* 0x000fe20003f05270 */
[----:B------:R-:W-:-:S12]  /*105c0*/  IMAD.MOV.U32 R5, RZ, RZ, RZ ;  /* 0x000000ffff057224 */ /* 0x000fd800078e00ff */
[----:B------:R-:W-:Y:S05]  /*105d0*/  @!P0 BRA `(.L_x_9313) ;  /* 0x0000000000108947 */ /* 0x000fea0003800000 */
[----:B------:R-:W-:Y:S01]  /*105e0*/  UMOV UR4, 0xffffffff ;  /* 0xffffffff00047882 */ /* 0x000fe20000000000 */
[----:B------:R-:W-:Y:S02]  /*105f0*/  VIADD R12, R6, 0xffffffff ;  /* 0xffffffff060c7836 */ /* 0x000fe40000000000 */
[----:B------:R-:W-:Y:S05]  /*10600*/  BRA.DIV UR4, `(.L_x_9314) ;  /* 0x0000002604047947 */ /* 0x000fea000b800000 */
[----:B------:R0:W0:Y:S02]  /*10610*/  SHFL.IDX PT, R5, R3, R12, 0x1f ;  /* 0x00001f0c03057589 */ /* 0x00002400000e0000 */
.L_x_9313:
[----:B0-2-4-:R-:W0:Y:S01]  /*10620*/  LDC.64 R2, c[0x0][0xc90] ;  /* 0x00032400ff027b82 */ /* 0x015e220000000a00 */
[----:B------:R-:W-:-:S04]  /*10630*/  IMAD.IADD R19, R6, 0x1, R19 ;  /* 0x0000000106137824 */ /* 0x000fc800078e0213 */
[----:B0-----:R-:W-:-:S05]  /*10640*/  IMAD.WIDE R2, R19, 0x4, R2 ;  /* 0x0000000413027825 */ /* 0x001fca00078e0202 */
[----:B---3--:R-:W2:Y:S01]  /*10650*/  LDG.E R7, desc[UR40][R2.64] ;  /* 0x0000002802077981 */ /* 0x008ea2000c1e1900 */
        /* <DEDUP_REMOVED lines=62> */
.L_x_9307:
[----:B------:R-:W-:Y:S01]  /*10a40*/  UMOV UR4, URZ ;  /* 0x0000003f00047c82 */ /* 0x000fe20008000000 */
[----:B------:R-:W-:Y:S01]  /*10a50*/  UMOV UR5, URZ ;  /* 0x0000003f00057c82 */ /* 0x000fe20008000000 */
[----:B------:R-:W-:Y:S01]  /*10a60*/  ULDC UR6, c[0x0][0xc3c] ;  /* 0x00030f0000067ab9 */ /* 0x000fe20000000800 */
[----:B------:R-:W-:Y:S02]  /*10a70*/  IMAD.MOV.U32 R16, RZ, RZ, R0 ;  /* 0x000000ffff107224 */ /* 0x000fe400078e0000 */
[----:B------:R-:W-:Y:S02]  /*10a80*/  IMAD.U32 R17, RZ, RZ, UR4 ;  /* 0x00000004ff117e24 */ /* 0x000fe4000f8e00ff */
[----:B------:R-:W-:Y:S02]  /*10a90*/  IMAD.U32 R18, RZ, RZ, UR5 ;  /* 0x00000005ff127e24 */ /* 0x000fe4000f8e00ff */
[----:B------:R-:W-:-:S07]  /*10aa0*/  IMAD.U32 R19, RZ, RZ, UR6 ;  /* 0x00000006ff137e24 */ /* 0x000fce000f8e00ff */
.L_x_9315:
[----:B------:R4:W3:Y:S01]  /*10ab0*/  LDL R2, [R1+0x4] ;  /* 0x0000040001027983 */ /* 0x0008e20000100800 */
[----:B------:R-:W0:Y:S01]  /*10ac0*/  S2R R0, SR_TID.X ;  /* 0x0000000000007919 */ /* 0x000e220000002100 */
[----:B------:R-:W-:Y:S05]  /*10ad0*/  WARPSYNC.ALL ;  /* 0x0000000000007948 */ /* 0x000fea0003800000 */
[----:B0-----:R-:W-:Y:S01]  /*10ae0*/  LOP3.LUT R0, R0, 0x1f, RZ, 0xc0, !PT ;  /* 0x0000001f00007812 */ /* 0x001fe200078ec0ff */
[----:B------:R-:W-:Y:S03]  /*10af0*/  BAR.SYNC.DEFER_BLOCKING 0x4, 0x180 ;  /* 0x0106000000007b1d */ /* 0x000fe60000010000 */
[----:B------:R-:W-:-:S13]  /*10b00*/  ISETP.NE.AND P0, PT, R0, RZ, PT ;  /* 0x000000ff0000720c */ /* 0x000fda0003f05270 */
[----:B--2---:R-:W3:Y:S01]  /*10b10*/  @!P0 S2R R3, SR_CgaCtaId ;  /* 0x0000000000038919 */ /* 0x004ee20000008800 */
[----:B------:R-:W-:-:S04]  /*10b20*/  @!P0 MOV R0, 0x400 ;  /* 0x0000040000008802 */ /* 0x000fc80000000f00 */
[----:B---3--:R-:W-:-:S05]  /*10b30*/  @!P0 LEA R2, R3, R0, 0x18 ;  /* 0x0000000003028211 */ /* 0x008fca00078ec0ff */
[----:B------:R4:W-:Y:S04]  /*10b40*/  @!P0 STS.128 [R2+0x288d0], R16 ;  /* 0x0288d01002008388 */ /* 0x0009e80000000c00 */
[----:B------:R4:W-:Y:S01]  /*10b50*/  @!P0 STL [R1+0x4], R2 ;  /* 0x0000040201008387 */ /* 0x0009e20000100800 */
[----:B------:R-:W-:Y:S06]  /*10b60*/  BAR.ARV 0x5, 0x180 ;  /* 0x0146000000007b1d */ /* 0x000fec0000002000 */
.L_x_9304:
[----:B------:R-:W-:Y:S02]  /*10b70*/  ULDC UR4, c[0x0][0xc3c] ;  /* 0x00030f0000047ab9 */ /* 0x000fe40000000800 */
[----:B0-----:R-:W-:-:S13]  /*10b80*/  ISETP.GE.AND P0, PT, R19, UR4, PT ;  /* 0x0000000413007c0c */ /* 0x001fda000bf06270 */
[----:B------:R-:W-:Y:S05]  /*10b90*/  @!P0 BRA `(.L_x_9316) ;  /* 0xffffffac00c88947 */ /* 0x000fea000383ffff */
[----:B------:R-:W-:Y:S05]  /*10ba0*/  BSYNC B8 ;  /* 0x0000000000087941 */ /* 0x000fea0003800000 */
.L_x_9217:
        /* <DEDUP_REMOVED lines=12> */
.L_x_9386:
[----:B------:R-:W-:Y:S05]  /*10c70*/  BSYNC B0 ;  /* 0x0000000000007941 */ /* 0x000fea0003800000 */
.L_x_9317:
[----:B------:R-:W-:-:S03]  /*10c80*/  UMOV UR4, 0xffffffff ;  /* 0xffffffff00047882 */ /* 0x000fc60000000000 */
[----:B------:R-:W-:Y:S05]  /*10c90*/  BRA.DIV UR4, `(.L_x_9319) ;  /* 0x0000001e049c7947 */ /* 0x000fea000b800000 */
[----:B------:R-:W4:Y:S02]  /*10ca0*/  S2R R2, SR_TID.X ;  /* 0x0000000000027919 */ /* 0x000f240000002100 */
[----:B----4-:R-:W-:-:S04]  /*10cb0*/  SHF.R.U32.HI R2, RZ, 0x5, R2 ;  /* 0x00000005ff027819 */ /* 0x010fc80000011602 */
[----:B------:R-:W-:-:S05]  /*10cc0*/  LOP3.LUT R2, R2, 0x3, RZ, 0xc0, !PT ;  /* 0x0000000302027812 */ /* 0x000fca00078ec0ff */
[----:B------:R4:W0:Y:S02]  /*10cd0*/  SHFL.IDX PT, R14, R2, RZ, 0x1f ;  /* 0x00001fff020e7589 */ /* 0x00082400000e0000 */
.L_x_9389:
[----:B0-----:R-:W-:Y:S01]  /*10ce0*/  ISETP.NE.AND P0, PT, R14, RZ, PT ;  /* 0x000000ff0e00720c */ /* 0x001fe20003f05270 */
[----:B------:R-:W-:-:S12]  /*10cf0*/  BSSY B0, `(.L_x_9320) ;  /* 0x0000027000007945 */ /* 0x000fd80003800000 */
[----:B------:R-:W-:Y:S05]  /*10d00*/  @P0 BRA `(.L_x_9321) ;  /* 0x0000000000940947 */ /* 0x000fea0003800000 */
[----:B------:R-:W-:-:S03]  /*10d10*/  UMOV UR4, 0xffffffff ;  /* 0xffffffff00047882 */ /* 0x000fc60000000000 */
[----:B------:R-:W-:Y:S05]  /*10d20*/  BRA.DIV UR4, `(.L_x_9322) ;  /* 0x0000001e04ac7947 */ /* 0x000fea000b800000 */
[----:B------:R-:W-:-:S13]  /*10d30*/  ELECT P6, URZ, PT ;  /* 0x00000000003f782f */ /* 0x000fda00038c0000 */
.L_x_9392:
[----:B------:R-:W-:Y:S05]  /*10d40*/  @!P6 BRA `(.L_x_9321) ;  /* 0x000000000084e947 */ /* 0x000fea0003800000 */
[----:B----4-:R-:W4:Y:S02]  /*10d50*/  LDL.LU R2, [R1+0x54] ;  /* 0x0000540001027983 */ /* 0x010f240000300800 */
[----:B----4-:R-:W-:-:S04]  /*10d60*/  LOP3.LUT R2, R2, 0x2, RZ, 0xfc, !PT ;  /* 0x0000000202027812 */ /* 0x010fc800078efcff */
[----:B------:R-:W-:-:S13]  /*10d70*/  ISETP.NE.AND P2, PT, R2, 0x3, PT ;  /* 0x000000030200780c */ /* 0x000fda0003f45270 */
[----:B------:R-:W-:Y:S05]  /*10d80*/  @!P2 BRA `(.L_x_9323) ;  /* 0x000000000004a947 */ /* 0x000fea0003800000 */
[----:B------:R-:W-:Y:S01]  /*10d90*/  BPT.TRAP 0x1 ;  /* 0x000000040000795c */ /* 0x000fe20000300000 */
.L_x_9323:
[----:B------:R-:W4:Y:S04]  /*10da0*/  LDL R3, [R1+0x8] ;  /* 0x0000080001037983 */ /* 0x000f280000100800 */
[----:B--23--:R-:W2:Y:S01]  /*10db0*/  LDL.LU R7, [R1+0x14] ;  /* 0x0000140001077983 */ /* 0x00cea20000300800 */
[----:B------:R-:W-:-:S04]  /*10dc0*/  VIADD R2, R0, 0x28840 ;  /* 0x0002884000027836 */ /* 0x000fc80000000000 */
[C---:B----4-:R-:W-:Y:S02]  /*10dd0*/  IMAD R6, R3.reuse, 0x8, R2 ;  /* 0x0000000803067824 */ /* 0x050fe400078e0202 */
        /* <DEDUP_REMOVED lines=10> */
.L_x_9393:
[----:B------:R-:W2:Y:S02]  /*10e80*/  SYNCS.PHASECHK.TRANS64.TRYWAIT P0, [R7+URZ], R2 ;  /* 0x00000002070075a7 */ /* 0x000ea4000800017f */
[----:B--2---:R-:W-:Y:S05]  /*10e90*/  @!P0 BRA `(.L_x_9325) ;  /* 0x0000001c00848947 */ /* 0x004fea0003800000 */
.L_x_9394:
[----:B------:R-:W-:Y:S05]  /*10ea0*/  @!P2 BRA `(.L_x_9326) ;  /* 0x000000000004a947 */ /* 0x000fea0003800000 */
[----:B------:R-:W-:Y:S01]  /*10eb0*/  BPT.TRAP 0x1 ;  /* 0x000000040000795c */ /* 0x000fe20000300000 */
.L_x_9326:
[----:B------:R-:W3:Y:S01]  /*10ec0*/  LDL.LU R4, [R1+0x8] ;  /* 0x0000080001047983 */ /* 0x000ee20000300800 */
[----:B------:R-:W-:-:S04]  /*10ed0*/  VIADD R0, R0, 0x28860 ;  /* 0x0002886000007836 */ /* 0x000fc80000000000 */
[----:B---3--:R-:W-:-:S04]  /*10ee0*/  IMAD R4, R4, 0x8, R0 ;  /* 0x0000000804047824 */ /* 0x008fc800078e0200 */
[----:B------:R-:W3:Y:S02]  /*10ef0*/  SYNCS.PHASECHK.TRANS64.TRYWAIT P0, [R4+URZ], R5 ;  /* 0x00000005040075a7 */ /* 0x000ee4000800017f */
[----:B---3--:R-:W-:Y:S05]  /*10f00*/  @!P0 BRA `(.L_x_9327) ;  /* 0x0000001c007c8947 */ /* 0x008fea0003800000 */
.L_x_9395:
[----:B------:R-:W-:-:S07]  /*10f10*/  IMAD R3, R3, 0x8, R0 ;  /* 0x0000000803037824 */ /* 0x000fce00078e0200 */
.L_x_9328:
[----:B----4-:R4:W0:Y:S02]  /*10f20*/  SYNCS.PHASECHK.TRANS64.TRYWAIT P0, [R3+URZ], R2 ;  /* 0x00000002030075a7 */ /* 0x010824000800017f */
[----:B0-----:R-:W-:Y:S05]  /*10f30*/  @!P0 NANOSLEEP.SYNCS 0x989680 ;  /* 0x009896800000895d */ /* 0x001fea0003900000 */
[----:B------:R-:W0:Y:S02]  /*10f40*/  @!P0 SYNCS.PHASECHK.TRANS64 P0, [R3+URZ], R2 ;  /* 0x00000002030085a7 */ /* 0x000e24000800007f */
[----:B0-----:R-:W-:Y:S05]  /*10f50*/  @!P0 BRA `(.L_x_9328) ;  /* 0xfffffffc00f08947 */ /* 0x001fea000383ffff */
.L_x_9321:
[----:B------:R-:W-:Y:S05]  /*10f60*/  BSYNC B0 ;  /* 0x0000000000007941 */ /* 0x000fea0003800000 */
.L_x_9320:
[----:B------:R-:W-:Y:S05]  /*10f70*/  EXIT ;  /* 0x000000000000794d */ /* 0x000fea0003800000 */
.L_x_9159:
[----:B0-----:R-:W-:-:S04]  /*10f80*/  IMAD.U32 R3, RZ, RZ, UR38 ;  /* 0x00000026ff037e24 */ /* 0x001fc8000f8e00ff */
[----:B------:R0:W1:Y:S03]  /*10f90*/  SYNCS.PHASECHK.TRANS64.TRYWAIT P1, [R3+URZ+0x28800], R0 ;  /* 0x02880000030075a7 */ /* 0x000066000802017f */
[----:B-1----:R-:W-:Y:S05]  /*10fa0*/  @!P1 NANOSLEEP.SYNCS 0x989680 ;  /* 0x009896800000995d */ /* 0x002fea0003900000 */
[----:B------:R-:W1:Y:S02]  /*10fb0*/  @!P1 SYNCS.PHASECHK.TRANS64 P1, [R3+URZ+0x28800], R0 ;  /* 0x02880000030095a7 */ /* 0x000e64000802007f */
[----:B-1----:R-:W-:Y:S05]  /*10fc0*/  @!P1 BRA `(.L_x_9159) ;  /* 0xfffffffc00ec9947 */ /* 0x002fea000383ffff */
[----:B------:R-:W-:Y:S05]  /*10fd0*/  BRA `(.L_x_9329) ;  /* 0xffffff0400d87947 */ /* 0x000fea000383ffff */
.L_x_9163:
[----:B-1----:R1:W2:Y:S02]  /*10fe0*/  SYNCS.PHASECHK.TRANS64.TRYWAIT P2, [R3+URZ+0x28830], R0 ;  /* 0x02883000030075a7 */ /* 0x0022a4000804017f */
[----:B--2---:R-:W-:Y:S05]  /*10ff0*/  @!P2 NANOSLEEP.SYNCS 0x989680 ;  /* 0x009896800000a95d */ /* 0x004fea0003900000 */
[----:B------:R-:W2:Y:S02]  /*11000*/  @!P2 SYNCS.PHASECHK.TRANS64 P2, [R3+URZ+0x28830], R0 ;  /* 0x028830000300a5a7 */ /* 0x000ea4000804007f */
[----:B--2---:R-:W-:Y:S05]  /*11010*/  @!P2 BRA `(.L_x_9163) ;  /* 0xfffffffc00f0a947 */ /* 0x004fea000383ffff */
[----:B------:R-:W-:Y:S05]  /*11020*/  BRA `(.L_x_9162) ;  /* 0xffffff0400fc7947 */ /* 0x000fea000383ffff */
.L_x_9168:
[----:B-1----:R-:W-:-:S04]  /*11030*/  IMAD.U32 R5, RZ, RZ, UR6 ;  /* 0x00000006ff057e24 */ /* 0x002fc8000f8e00ff */
[----:B------:R1:W2:Y:S03]  /*11040*/  SYNCS.PHASECHK.TRANS64.TRYWAIT P3, [R5+URZ+0x28830], R0 ;  /* 0x02883000050075a7 */ /* 0x0002a6000806017f */
[----:B--2---:R-:W-:Y:S05]  /*11050*/  @!P3 NANOSLEEP.SYNCS 0x989680 ;  /* 0x009896800000b95d */ /* 0x004fea0003900000 */
[----:B------:R-:W2:Y:S02]  /*11060*/  @!P3 SYNCS.PHASECHK.TRANS64 P3, [R5+URZ+0x28830], R0 ;  /* 0x028830000500b5a7 */ /* 0x000ea4000806007f */
[----:B--2---:R-:W-:Y:S05]  /*11070*/  @!P3 BRA `(.L_x_9168) ;  /* 0xfffffffc00ecb947 */ /* 0x004fea000383ffff */
[----:B------:R-:W-:Y:S05]  /*11080*/  BRA `(.L_x_9165) ;  /* 0xffffff2800ec7947 */ /* 0x000fea000383ffff */
.L_x_9172:
[----:B-1----:R-:W-:-:S04]  /*11090*/  IMAD.U32 R5, RZ, RZ, UR6 ;  /* 0x00000006ff057e24 */ /* 0x002fc8000f8e00ff */
[----:B------:R1:W2:Y:S03]  /*110a0*/  SYNCS.PHASECHK.TRANS64.TRYWAIT P3, [R5+URZ+0x28850], R0 ;  /* 0x02885000050075a7 */ /* 0x0002a6000806017f */
[----:B--2---:R-:W-:Y:S05]  /*110b0*/  @!P3 NANOSLEEP.SYNCS 0x989680 ;  /* 0x009896800000b95d */ /* 0x004fea0003900000 */
[----:B------:R-:W2:Y:S02]  /*110c0*/  @!P3 SYNCS.PHASECHK.TRANS64 P3, [R5+URZ+0x28850], R0 ;  /* 0x028850000500b5a7 */ /* 0x000ea4000806007f */
[----:B--2---:R-:W-:Y:S05]  /*110d0*/  @!P3 BRA `(.L_x_9172) ;  /* 0xfffffffc00ecb947 */ /* 0x004fea000383ffff */
[----:B------:R-:W-:Y:S05]  /*110e0*/  BRA `(.L_x_9169) ;  /* 0xffffff2c00b47947 */ /* 0x000fea000383ffff */
.L_x_9178:
[----:B-1----:R-:W-:-:S04]  /*110f0*/  IMAD.U32 R5, RZ, RZ, UR6 ;  /* 0x00000006ff057e24 */ /* 0x002fc8000f8e00ff */
[----:B------:R1:W2:Y:S03]  /*11100*/  SYNCS.PHASECHK.TRANS64.TRYWAIT P2, [R5+URZ+0x28830], R0 ;  /* 0x02883000050075a7 */ /* 0x0002a6000804017f */
[----:B--2---:R-:W-:Y:S05]  /*11110*/  @!P2 NANOSLEEP.SYNCS 0x989680 ;  /* 0x009896800000a95d */ /* 0x004fea0003900000 */
[----:B------:R-:W2:Y:S02]  /*11120*/  @!P2 SYNCS.PHASECHK.TRANS64 P2, [R5+URZ+0x28830], R0 ;  /* 0x028830000500a5a7 */ /* 0x000ea4000804007f */
[----:B--2---:R-:W-:Y:S05]  /*11130*/  @!P2 BRA `(.L_x_9178) ;  /* 0xfffffffc00eca947 */ /* 0x004fea000383ffff */
[----:B------:R-:W-:Y:S05]  /*11140*/  BRA `(.L_x_9175) ;  /* 0xffffff5400107947 */ /* 0x000fea000383ffff */
.L_x_9182:
[----:B-1----:R-:W-:-:S04]  /*11150*/  IMAD.U32 R5, RZ, RZ, UR6 ;  /* 0x00000006ff057e24 */ /* 0x002fc8000f8e00ff */
[----:B------:R1:W2:Y:S03]  /*11160*/  SYNCS.PHASECHK.TRANS64.TRYWAIT P2, [R5+URZ+0x28850], R0 ;  /* 0x02885000050075a7 */ /* 0x0002a6000804017f */
[----:B--2---:R-:W-:Y:S05]  /*11170*/  @!P2 NANOSLEEP.SYNCS 0x989680 ;  /* 0x009896800000a95d */ /* 0x004fea0003900000 */
[----:B------:R-:W2:Y:S02]  /*11180*/  @!P2 SYNCS.PHASECHK.TRANS64 P2, [R5+URZ+0x28850], R0 ;  /* 0x028850000500a5a7 */ /* 0x000ea4000804007f */
[----:B--2---:R-:W-:Y:S05]  /*11190*/  @!P2 BRA `(.L_x_9182) ;  /* 0xfffffffc00eca947 */ /* 0x004fea000383ffff */
[----:B------:R-:W-:Y:S05]  /*111a0*/  BRA `(.L_x_9179) ;  /* 0xffffff5400d87947 */ /* 0x000fea000383ffff */
.L_x_9187:
[----:B-1----:R-:W-:-:S04]  /*111b0*/  IMAD.U32 R9, RZ, RZ, UR5 ;  /* 0x00000005ff097e24 */ /* 0x002fc8000f8e00ff */
[----:B------:R1:W2:Y:S03]  /*111c0*/  SYNCS.PHASECHK.TRANS64.TRYWAIT P0, [R9+URZ+0x28850], R6 ;  /* 0x02885006090075a7 */ /* 0x0002a6000800017f */
[----:B--2---:R-:W-:Y:S05]  /*111d0*/  @!P0 NANOSLEEP.SYNCS 0x989680 ;  /* 0x009896800000895d */ /* 0x004fea0003900000 */
[----:B------:R-:W2:Y:S02]  /*111e0*/  @!P0 SYNCS.PHASECHK.TRANS64 P0, [R9+URZ+0x28850], R6 ;  /* 0x02885006090085a7 */ /* 0x000ea4000800007f */
[----:B--2---:R-:W-:Y:S05]  /*111f0*/  @!P0 BRA `(.L_x_9187) ;  /* 0xfffffffc00ec8947 */ /* 0x004fea000383ffff */
[----:B------:R-:W-:Y:S05]  /*11200*/  BRA `(.L_x_9186) ;  /* 0xffffff7000b87947 */ /* 0x000fea000383ffff */
.L_x_9229:
        /* <DEDUP_REMOVED lines=11> */
.L_x_9331:
[----:B------:R-:W-:Y:S05]  /*112c0*/  BSYNC B0 ;  /* 0x0000000000007941 */ /* 0x000fea0003800000 */
.L_x_9330:
[----:B------:R-:W-:Y:S05]  /*112d0*/  BRA `(.L_x_9332) ;  /* 0xffffffb4000c7947 */ /* 0x000fea000383ffff */
.L_x_9231:
[----:B------:R-:W-:Y:S01]  /*112e0*/  BSSY B0, `(.L_x_9333) ;  /* 0x0000006000007945 */ /* 0x000fe20003800000 */
[----:B------:R-:W-:-:S07]  /*112f0*/  IMAD.MOV.U32 R15, RZ, RZ, -0x1 ;  /* 0xffffffffff0f7424 */ /* 0x000fce00078e00ff */
[----:B0123--:R-:W-:Y:S05]  /*11300*/  WARPSYNC.COLLECTIVE R15, `(.L_x_9334) ;  /* 0x000000000f0c7348 */ /* 0x00ffea0003c00000 */
[----:B------:R-:W-:Y:S02]  /*11310*/  ELECT P6, UR62, PT ;  /* 0x00000000003e782f */ /* 0x000fe400038c0000 */
[----:B------:R-:W-:Y:S01]  /*11320*/  MOV R14, UR62 ;  /* 0x0000003e000e7c02 */ /* 0x000fe20008000f00 */
[----:B0123--:R-:W-:Y:S10]  /*11330*/  ENDCOLLECTIVE ;  /* 0x000000000000791b */ /* 0x00fff40003800000 */
.L_x_9334:
[----:B------:R-:W-:Y:S05]  /*11340*/  BSYNC B0 ;  /* 0x0000000000007941 */ /* 0x000fea0003800000 */
.L_x_9333:
[----:B------:R-:W-:Y:S05]  /*11350*/  BRA `(.L_x_9335) ;  /* 0xffffffb400147947 */ /* 0x000fea000383ffff */
.L_x_9233:
[----:B---3--:R3:W4:Y:S02]  /*11360*/  SYNCS.PHASECHK.TRANS64.TRYWAIT P0, [R0+URZ+0x28840], R2 ;  /* 0x02884002000075a7 */ /* 0x008724000800017f */
[----:B----4-:R-:W-:Y:S05]  /*11370*/  @!P0 NANOSLEEP.SYNCS 0x989680 ;  /* 0x009896800000895d */ /* 0x010fea0003900000 */
[----:B------:R-:W4:Y:S02]  /*11380*/  @!P0 SYNCS.PHASECHK.TRANS64 P0, [R0+URZ+0x28840], R2 ;  /* 0x02884002000085a7 */ /* 0x000f24000800007f */
[----:B----4-:R-:W-:Y:S05]  /*11390*/  @!P0 BRA `(.L_x_9233) ;  /* 0xfffffffc00f08947 */ /* 0x010fea000383ffff */
[----:B------:R-:W-:Y:S05]  /*113a0*/  BRA `(.L_x_9336) ;  /* 0xffffffb400807947 */ /* 0x000fea000383ffff */
.L_x_9237:
[----:B------:R-:W-:Y:S01]  /*113b0*/  IMAD.MOV.U32 R13, RZ, RZ, R0 ;  /* 0x000000ffff0d7224 */ /* 0x000fe200078e0000 */
[----:B------:R-:W0:Y:S01]  /*113c0*/  S2R R6, SR_TID.X ;  /* 0x0000000000067919 */ /* 0x000e220000002100 */
[----:B------:R-:W-:Y:S02]  /*113d0*/  IMAD.MOV.U32 R12, RZ, RZ, RZ ;  /* 0x000000ffff0c7224 */ /* 0x000fe400078e00ff */
[----:B------:R-:W-:Y:S02]  /*113e0*/  IMAD.MOV.U32 R11, RZ, RZ, 0x181f ;  /* 0x0000181fff0b7424 */ /* 0x000fe400078e00ff */
[----:B------:R-:W-:Y:S02]  /*113f0*/  IMAD.MOV.U32 R15, RZ, RZ, -0x1 ;  /* 0xffffffffff0f7424 */ /* 0x000fe400078e00ff */
[----:B-----5:R-:W-:-:S07]  /*11400*/  IMAD R2, R10, R7, RZ ;  /* 0x000000070a027224 */ /* 0x020fce00078e02ff */
[----:B0-----:R-:W-:Y:S05]  /*11410*/  WARPSYNC.COLLECTIVE R15, `(.L_x_9337) ;  /* 0x000000000f087348 */ /* 0x001fea0003c00000 */
[----:B------:R1:W2:Y:S02]  /*11420*/  SHFL.IDX P6, R14, R13, R12, R11 ;  /* 0x0000000c0d0e7389 */ /* 0x0002a400000c000b */
[----:B012---:R-:W-:Y:S01]  /*11430*/  ENDCOLLECTIVE ;  /* 0x000000000000791b */ /* 0x007fe20003800000 */
.L_x_9337:
[----:B------:R-:W-:Y:S01]  /*11440*/  IMAD.MOV.U32 R13, RZ, RZ, R3 ;  /* 0x000000ffff0d7224 */ /* 0x000fe200078e0003 */
[----:B------:R-:W-:Y:S01]  /*11450*/  LOP3.LUT R6, R6, 0x7f, RZ, 0xc0, !PT ;  /* 0x0000007f06067812 */ /* 0x000fe200078ec0ff */
[----:B------:R-:W-:-:S07]  /*11460*/  IMAD.MOV.U32 R4, RZ, RZ, R14 ;  /* 0x000000ffff047224 */ /* 0x000fce00078e000e */
[----:B------:R-:W-:Y:S05]  /*11470*/  WARPSYNC.COLLECTIVE R15, `(.L_x_9338) ;  /* 0x000000000f087348 */ /* 0x000fea0003c00000 */
[----:B------:R0:W1:Y:S02]  /*11480*/  SHFL.IDX P6, R14, R13, R12, R11 ;  /* 0x0000000c0d0e7389 */ /* 0x00006400000c000b */
[----:B01----:R-:W-:Y:S01]  /*11490*/  ENDCOLLECTIVE ;  /* 0x000000000000791b */ /* 0x003fe20003800000 */
.L_x_9338:
[----:B------:R-:W-:-:S05]  /*114a0*/  SHF.R.U32.HI R6, RZ, 0x3, R6 ;  /* 0x00000003ff067819 */ /* 0x000fca0000011606 */
[----:B------:R-:W-:-:S05]  /*114b0*/  IMAD R17, R17, 0x80, R6 ;  /* 0x0000008011117824 */ /* 0x000fca00078e0206 */
[----:B------:R-:W-:Y:S01]  /*114c0*/  ISETP.GE.AND P2, PT, R17, R2, PT ;  /* 0x000000021100720c */ /* 0x000fe20003f46270 */
[----:B------:R-:W-:Y:S02]  /*114d0*/  IMAD.MOV.U32 R13, RZ, RZ, R0 ;  /* 0x000000ffff0d7224 */ /* 0x000fe400078e0000 */
[----:B------:R-:W-:Y:S02]  /*114e0*/  IMAD.MOV.U32 R12, RZ, RZ, 0x1 ;  /* 0x00000001ff0c7424 */ /* 0x000fe400078e00ff */
[----:B------:R-:W-:-:S08]  /*114f0*/  IMAD.MOV.U32 R5, RZ, RZ, R14 ;  /* 0x000000ffff057224 */ /* 0x000fd000078e000e */
[----:B------:R-:W-:Y:S05]  /*11500*/  WARPSYNC.COLLECTIVE R15, `(.L_x_9339) ;  /* 0x000000000f087348 */ /* 0x000fea0003c00000 */
[----:B------:R0:W1:Y:S02]  /*11510*/  SHFL.IDX P6, R14, R13, R12, R11 ;  /* 0x0000000c0d0e7389 */ /* 0x00006400000c000b */
[----:B01----:R-:W-:Y:S01]  /*11520*/  ENDCOLLECTIVE ;  /* 0x000000000000791b */ /* 0x003fe20003800000 */
.L_x_9339:
        /* <DEDUP_REMOVED lines=10> */
.L_x_9340:
[----:B------:R-:W-:Y:S01]  /*115d0*/  @!PT LDS RZ, [RZ] ;  /* 0x00000000fffff984 */ /* 0x000fe20000000800 */
[----:B------:R-:W-:Y:S01]  /*115e0*/  @!PT LDS RZ, [RZ] ;  /* 0x00000000fffff984 */ /* 0x000fe20000000800 */
[----:B------:R-:W-:Y:S01]  /*115f0*/  @!PT LDS RZ, [RZ] ;  /* 0x00000000fffff984 */ /* 0x000fe20000000800 */
[----:B------:R-:W-:Y:S04]  /*11600*/  @!P2 LDGSTS.E.BYPASS.LTC128B.128 [R8+0x10400], desc[UR40][R4.64], !P0 ;  /* 0x104000000408afae */ /* 0x000fe8000c101d68 */
[----:B------:R0:W-:Y:S01]  /*11610*/  @!P2 LDGSTS.E.BYPASS.LTC128B.128 [R8+0x14400], desc[UR40][R4.64+0x80], !P1 ;  /* 0x144000800408afae */ /* 0x0001e2000c901d68 */
[----:B------:R-:W-:Y:S02]  /*11620*/  IMAD.MOV.U32 R13, RZ, RZ, R0 ;  /* 0x000000ffff0d7224 */ /* 0x000fe400078e0000 */
[----:B------:R-:W-:Y:S02]  /*11630*/  IMAD.MOV.U32 R12, RZ, RZ, 0x2 ;  /* 0x00000002ff0c7424 */ /* 0x000fe400078e00ff */
[----:B0-----:R-:W-:Y:S02]  /*11640*/  VIADD R4, R17, 0x10 ;  /* 0x0000001011047836 */ /* 0x001fe40000000000 */
[----:B------:R-:W-:-:S03]  /*11650*/  IMAD.MOV.U32 R6, RZ, RZ, R14 ;  /* 0x000000ffff067224 */ /* 0x000fc600078e000e */
[----:B------:R-:W-:-:S13]  /*11660*/  ISETP.GE.AND P2, PT, R4, R2, PT ;  /* 0x000000020400720c */ /* 0x000fda0003f46270 */
[----:B------:R-:W-:Y:S05]  /*11670*/  WARPSYNC.COLLECTIVE R15, `(.L_x_9341) ;  /* 0x000000000f087348 */ /* 0x000fea0003c00000 */
[----:B------:R0:W1:Y:S02]  /*11680*/  SHFL.IDX P6, R14, R13, R12, R11 ;  /* 0x0000000c0d0e7389 */ /* 0x00006400000c000b */
[----:B01----:R-:W-:Y:S01]  /*11690*/  ENDCOLLECTIVE ;  /* 0x000000000000791b */ /* 0x003fe20003800000 */
.L_x_9341:
[----:B------:R-:W-:Y:S01]  /*116a0*/  @!P2 LEA R5, P3, R9, R6, 0x1 ;  /* 0x000000060905a211 */ /* 0x000fe200078608ff */
[----:B------:R-:W-:-:S04]  /*116b0*/  IMAD.MOV.U32 R13, RZ, RZ, R3 ;  /* 0x000000ffff0d7224 */ /* 0x000fc800078e0003 */
[----:B------:R-:W-:Y:S02]  /*116c0*/  @!P2 IMAD.X R4, RZ, RZ, R7, P3 ;  /* 0x000000ffff04a224 */ /* 0x000fe400018e0607 */
[----:B------:R-:W-:-:S03]  /*116d0*/  VIADD R7, R17, 0x60 ;  /* 0x0000006011077836 */ /* 0x000fc60000000000 */
[----:B------:R-:W-:-:S04]  /*116e0*/  @!P2 LOP3.LUT R5, R5, R4, RZ, 0x3c, !PT ;  /* 0x000000040505a212 */ /* 0x000fc800078e3cff */
[----:B------:R-:W-:-:S04]  /*116f0*/  @!P2 LOP3.LUT R4, R5, R4, RZ, 0x3c, !PT ;  /* 0x000000040504a212 */ /* 0x000fc800078e3cff */
[----:B------:R-:W-:-:S05]  /*11700*/  @!P2 LOP3.LUT R5, R5, R4, RZ, 0x3c, !PT ;  /* 0x000000040505a212 */ /* 0x000fca00078e3cff */
[----:B------:R-:W-:Y:S01]  /*11710*/  @!PT LDS RZ, [RZ] ;  /* 0x00000000fffff984 */ /* 0x000fe20000000800 */
[----:B------:R-:W-:Y:S01]  /*11720*/  @!PT LDS RZ, [RZ] ;  /* 0x00000000fffff984 */ /* 0x000fe20000000800 */
[----:B------:R-:W-:Y:S01]  /*11730*/  @!PT LDS RZ, [RZ] ;  /* 0x00000000fffff984 */ /* 0x000fe20000000800 */
[----:B------:R-:W-:Y:S04]  /*11740*/  @!P2 LDGSTS.E.BYPASS.LTC128B.128 [R8+0x10c00], desc[UR40][R4.64], !P0 ;  /* 0x10c000000408afae */ /* 0x000fe8000c101d68 */
[----:B------:R0:W-:Y:S02]  /*11750*/  @!P2 LDGSTS.E.BYPASS.LTC128B.128 [R8+0x14c00], desc[UR40][R4.64+0x80], !P1 ;  /* 0x14c000800408afae */ /* 0x0001e4000c901d68 */
[----:B0-----:R-:W-:-:S05]  /*11760*/  VIADD R4, R17, 0x20 ;  /* 0x0000002011047836 */ /* 0x001fca0000000000 */
[----:B------:R-:W-:Y:S01]  /*11770*/  ISETP.GE.AND P2, PT, R4, R2, PT ;  /* 0x000000020400720c */ /* 0x000fe20003f46270 */
[----:B------:R-:W-:-:S12]  /*11780*/  IMAD.MOV.U32 R4, RZ, RZ, R14 ;  /* 0x000000ffff047224 */ /* 0x000fd800078e000e */
[----:B------:R-:W-:Y:S05]  /*11790*/  WARPSYNC.COLLECTIVE R15, `(.L_x_9342) ;  /* 0x000000000f087348 */ /* 0x000fea0003c00000 */
[----:B------:R0:W1:Y:S02]  /*117a0*/  SHFL.IDX P6, R14, R13, R12, R11 ;  /* 0x0000000c0d0e7389 */ /* 0x00006400000c000b */
[----:B01----:R-:W-:Y:S01]  /*117b0*/  ENDCOLLECTIVE ;  /* 0x000000000000791b */ /* 0x003fe20003800000 */
.L_x_9342:
[----:B------:R-:W-:Y:S02]  /*117c0*/  IMAD.MOV.U32 R13, RZ, RZ, R0 ;  /* 0x000000ffff0d7224 */ /* 0x000fe400078e0000 */
[----:B------:R-:W-:Y:S02]  /*117d0*/  IMAD.MOV.U32 R12, RZ, RZ, 0x3 ;  /* 0x00000003ff0c7424 */ /* 0x000fe400078e00ff */
[----:B------:R-:W-:-:S07]  /*117e0*/  IMAD.MOV.U32 R5, RZ, RZ, R14 ;  /* 0x000000ffff057224 */ /* 0x000fce00078e000e */
[----:B------:R-:W-:Y:S05]  /*117f0*/  WARPSYNC.COLLECTIVE R15, `(.L_x_9343) ;  /* 0x000000000f087348 */ /* 0x000fea0003c00000 */
[----:B------:R0:W1:Y:S02]  /*11800*/  SHFL.IDX P6, R14, R13, R12, R11 ;  /* 0x0000000c0d0e7389 */ /* 0x00006400000c000b */
[----:B01----:R-:W-:Y:S01]  /*11810*/  ENDCOLLECTIVE ;  /* 0x000000000000791b */ /* 0x003fe20003800000 */
.L_x_9343:
        /* <DEDUP_REMOVED lines=17> */
.L_x_9344:
[----:B------:R-:W-:Y:S02]  /*11930*/  IMAD.MOV.U32 R13, RZ, RZ, R0 ;  /* 0x000000ffff0d7224 */ /* 0x000fe400078e0000 */
[----:B------:R-:W-:Y:S02]  /*11940*/  IMAD.MOV.U32 R12, RZ, RZ, 0x4 ;  /* 0x00000004ff0c7424 */ /* 0x000fe400078e00ff */
[----:B------:R-:W-:-:S07]  /*11950*/  IMAD.MOV.U32 R5, RZ, RZ, R14 ;  /* 0x000000ffff057224 */ /* 0x000fce00078e000e */
[----:B------:R-:W-:Y:S05]  /*11960*/  WARPSYNC.COLLECTIVE R15, `(.L_x_9345) ;  /* 0x000000000f087348 */ /* 0x000fea0003c00000 */
[----:B------:R0:W1:Y:S02]  /*11970*/  SHFL.IDX P6, R14, R13, R12, R11 ;  /* 0x0000000c0d0e7389 */ /* 0x00006400000c000b */
[----:B01----:R-:W-:Y:S01]  /*11980*/  ENDCOLLECTIVE ;  /* 0x000000000000791b */ /* 0x003fe20003800000 */
.L_x_9345:
        /* <DEDUP_REMOVED lines=17> */
.L_x_9346:
[----:B------:R-:W-:Y:S02]  /*11aa0*/  IMAD.MOV.U32 R13, RZ, RZ, R0 ;  /* 0x000000ffff0d7224 */ /* 0x000fe400078e0000 */
[----:B------:R-:W-:Y:S02]  /*11ab0*/  IMAD.MOV.U32 R12, RZ, RZ, 0x5 ;  /* 0x00000005ff0c7424 */ /* 0x000fe400078e00ff */
[----:B------:R-:W-:-:S07]  /*11ac0*/  IMAD.MOV.U32 R5, RZ, RZ, R14 ;  /* 0x000000ffff057224 */ /* 0x000fce00078e000e */
[----:B------:R-:W-:Y:S05]  /*11ad0*/  WARPSYNC.COLLECTIVE R15, `(.L_x_9347) ;  /* 0x000000000f087348 */ /* 0x000fea0003c00000 */
[----:B------:R0:W1:Y:S02]  /*11ae0*/  SHFL.IDX P6, R14, R13, R12, R11 ;  /* 0x0000000c0d0e7389 */ /* 0x00006400000c000b */
[----:B01----:R-:W-:Y:S01]  /*11af0*/  ENDCOLLECTIVE ;  /* 0x000000000000791b */ /* 0x003fe20003800000 */
.L_x_9347:
        /* <DEDUP_REMOVED lines=17> */
.L_x_9348:
[----:B------:R-:W-:Y:S02]  /*11c10*/  IMAD.MOV.U32 R13, RZ, RZ, R0 ;  /* 0x000000ffff0d7224 */ /* 0x000fe400078e0000 */
[----:B------:R-:W-:Y:S02]  /*11c20*/  IMAD.MOV.U32 R12, RZ, RZ, 0x6 ;  /* 0x00000006ff0c7424 */ /* 0x000fe400078e00ff */
[----:B------:R-:W-:-:S07]  /*11c30*/  IMAD.MOV.U32 R5, RZ, RZ, R14 ;  /* 0x000000ffff057224 */ /* 0x000fce00078e000e */
[----:B------:R-:W-:Y:S05]  /*11c40*/  WARPSYNC.COLLECTIVE R15, `(.L_x_9349) ;  /* 0x000000000f087348 */ /* 0x000fea0003c00000 */
[----:B------:R0:W1:Y:S02]  /*11c50*/  SHFL.IDX P6, R14, R13, R12, R11 ;  /* 0x0000000c0d0e7389 */ /* 0x00006400000c000b */
[----:B01----:R-:W-:Y:S01]  /*11c60*/  ENDCOLLECTIVE ;  /* 0x000000000000791b */ /* 0x003fe20003800000 */
.L_x_9349:
        /* <DEDUP_REMOVED lines=16> */
.L_x_9350:
[----:B------:R-:W-:Y:S02]  /*11d70*/  IMAD.MOV.U32 R13, RZ, RZ, R0 ;  /* 0x000000ffff0d7224 */ /* 0x000fe400078e0000 */
[----:B------:R-:W-:Y:S02]  /*11d80*/  IMAD.MOV.U32 R12, RZ, RZ, 0x7 ;  /* 0x00000007ff0c7424 */ /* 0x000fe400078e00ff */
[----:B------:R-:W-:-:S07]  /*11d90*/  IMAD.MOV.U32 R5, RZ, RZ, R14 ;  /* 0x000000ffff057224 */ /* 0x000fce00078e000e */
[----:B------:R-:W-:Y:S05]  /*11da0*/  WARPSYNC.COLLECTIVE R15, `(.L_x_9351) ;  /* 0x000000000f087348 */ /* 0x000fea0003c00000 */
[----:B------:R0:W1:Y:S02]  /*11db0*/  SHFL.IDX P6, R14, R13, R12, R11 ;  /* 0x0000000c0d0e7389 */ /* 0x00006400000c000b */
[----:B01----:R-:W-:Y:S01]  /*11dc0*/  ENDCOLLECTIVE ;  /* 0x000000000000791b */ /* 0x003fe20003800000 */
.L_x_9351:
        /* <DEDUP_REMOVED lines=10> */
.L_x_9352:
[----:B------:R-:W-:Y:S01]  /*11e70*/  @!PT LDS RZ, [RZ] ;  /* 0x00000000fffff984 */ /* 0x000fe20000000800 */
[----:B------:R-:W-:Y:S01]  /*11e80*/  @!PT LDS RZ, [RZ] ;  /* 0x00000000fffff984 */ /* 0x000fe20000000800 */
[----:B------:R-:W-:Y:S01]  /*11e90*/  @!PT LDS RZ, [RZ] ;  /* 0x00000000fffff984 */ /* 0x000fe20000000800 */
[----:B------:R0:W-:Y:S04]  /*11ea0*/  @!P2 LDGSTS.E.BYPASS.LTC128B.128 [R8+0x13400], desc[UR40][R4.64], !P0 ;  /* 0x134000000408afae */ /* 0x0001e8000c101d68 */
[----:B------:R0:W-:Y:S01]  /*11eb0*/  @!P2 LDGSTS.E.BYPASS.LTC128B.128 [R8+0x17400], desc[UR40][R4.64+0x80], !P1 ;  /* 0x174000800408afae */ /* 0x0001e2000c901d68 */
[----:B------:R-:W-:Y:S01]  /*11ec0*/  IMAD.MOV.U32 R3, RZ, RZ, R14 ;  /* 0x000000ffff037224 */ /* 0x000fe200078e000e */
[----:B------:R-:W-:Y:S06]  /*11ed0*/  BRA `(.L_x_9353) ;  /* 0xffffffb800447947 */ /* 0x000fec000383ffff */
.L_x_9242:
[----:B0-----:R-:W2:Y:S02]  /*11ee0*/  LDL R2, [R1+0x4] ;  /* 0x0000040001027983 */ /* 0x001ea40000100800 */
[----:B--2---:R0:W1:Y:S02]  /*11ef0*/  SYNCS.PHASECHK.TRANS64.TRYWAIT P0, [R2+URZ+0x28820], R0 ;  /* 0x02882000020075a7 */ /* 0x004064000800017f */
[----:B-1----:R-:W-:Y:S05]  /*11f00*/  @!P0 NANOSLEEP.SYNCS 0x989680 ;  /* 0x009896800000895d */ /* 0x002fea0003900000 */
[----:B------:R-:W1:Y:S02]  /*11f10*/  @!P0 SYNCS.PHASECHK.TRANS64 P0, [R2+URZ+0x28820], R0 ;  /* 0x02882000020085a7 */ /* 0x000e64000800007f */
[----:B-1----:R-:W-:Y:S05]  /*11f20*/  @!P0 BRA `(.L_x_9242) ;  /* 0xfffffffc00ec8947 */ /* 0x002fea000383ffff */
[----:B------:R-:W-:Y:S05]  /*11f30*/  BRA `(.L_x_9354) ;  /* 0xffffffb800b87947 */ /* 0x000fea000383ffff */
.L_x_9251:
[----:B-1----:R1:W2:Y:S02]  /*11f40*/  SYNCS.PHASECHK.TRANS64.TRYWAIT P0, [R2+URZ+0x28840], R0 ;  /* 0x02884000020075a7 */ /* 0x0022a4000800017f */
[----:B--2---:R-:W-:Y:S05]  /*11f50*/  @!P0 NANOSLEEP.SYNCS 0x989680 ;  /* 0x009896800000895d */ /* 0x004fea0003900000 */
[----:B------:R-:W2:Y:S02]  /*11f60*/  @!P0 SYNCS.PHASECHK.TRANS64 P0, [R2+URZ+0x28840], R0 ;  /* 0x02884000020085a7 */ /* 0x000ea4000800007f */
[----:B--2---:R-:W-:Y:S05]  /*11f70*/  @!P0 BRA `(.L_x_9251) ;  /* 0xfffffffc00f08947 */ /* 0x004fea000383ffff */
[----:B------:R-:W-:Y:S05]  /*11f80*/  BRA `(.L_x_9355) ;  /* 0xffffffbc007c7947 */ /* 0x000fea000383ffff */
.L_x_9257:
[----:B0-----:R0:W1:Y:S02]  /*11f90*/  SYNCS.PHASECHK.TRANS64.TRYWAIT P0, [R2+URZ+0x60], R0 ;  /* 0x00006000020075a7 */ /* 0x001064000800017f */
[----:B-1----:R-:W-:Y:S05]  /*11fa0*/  @!P0 NANOSLEEP.SYNCS 0x989680 ;  /* 0x009896800000895d */ /* 0x002fea0003900000 */
[----:B------:R-:W1:Y:S02]  /*11fb0*/  @!P0 SYNCS.PHASECHK.TRANS64 P0, [R2+URZ+0x60], R0 ;  /* 0x00006000020085a7 */ /* 0x000e64000800007f */
[----:B-1----:R-:W-:Y:S05]  /*11fc0*/  @!P0 BRA `(.L_x_9257) ;  /* 0xfffffffc00f08947 */ /* 0x002fea000383ffff */
[----:B------:R-:W-:Y:S05]  /*11fd0*/  BRA `(.L_x_9356) ;  /* 0xffffffc000587947 */ /* 0x000fea000383ffff */
.L_x_9266:
[----:B--2---:R2:W3:Y:S02]  /*11fe0*/  SYNCS.PHASECHK.TRANS64.TRYWAIT P0, [R3+URZ+0x28840], R2 ;  /* 0x02884002030075a7 */ /* 0x0044e4000800017f */
[----:B---3--:R-:W-:Y:S05]  /*11ff0*/  @!P0 NANOSLEEP.SYNCS 0x989680 ;  /* 0x009896800000895d */ /* 0x008fea0003900000 */
[----:B------:R-:W3:Y:S02]  /*12000*/  @!P0 SYNCS.PHASECHK.TRANS64 P0, [R3+URZ+0x28840], R2 ;  /* 0x02884002030085a7 */ /* 0x000ee4000800007f */
[----:B---3--:R-:W-:Y:S05]  /*12010*/  @!P0 BRA `(.L_x_9266) ;  /* 0xfffffffc00f08947 */ /* 0x008fea000383ffff */
[----:B------:R-:W-:Y:S05]  /*12020*/  BRA `(.L_x_9357) ;  /* 0xffffffc400f87947 */ /* 0x000fea000383ffff */
.L_x_9272:
[----:B0-----:R0:W2:Y:S02]  /*12030*/  SYNCS.PHASECHK.TRANS64.TRYWAIT P0, [R2+URZ+0x60], R3 ;  /* 0x00006003020075a7 */ /* 0x0010a4000800017f */
[----:B--2---:R-:W-:Y:S05]  /*12040*/  @!P0 NANOSLEEP.SYNCS 0x989680 ;  /* 0x009896800000895d */ /* 0x004fea0003900000 */
[----:B------:R-:W2:Y:S02]  /*12050*/  @!P0 SYNCS.PHASECHK.TRANS64 P0, [R2+URZ+0x60], R3 ;  /* 0x00006003020085a7 */ /* 0x000ea4000800007f */
[----:B--2---:R-:W-:Y:S05]  /*12060*/  @!P0 BRA `(.L_x_9272) ;  /* 0xfffffffc00f08947 */ /* 0x004fea000383ffff */
[----:B------:R-:W-:Y:S05]  /*12070*/  BRA `(.L_x_9358) ;  /* 0xffffffc800d47947 */ /* 0x000fea000383ffff */
.L_x_9281:
[----:B---3--:R3:W4:Y:S02]  /*12080*/  SYNCS.PHASECHK.TRANS64.TRYWAIT P0, [R2+URZ+0x28840], R3 ;  /* 0x02884003020075a7 */ /* 0x008724000800017f */
[----:B----4-:R-:W-:Y:S05]  /*12090*/  @!P0 NANOSLEEP.SYNCS 0x989680 ;  /* 0x009896800000895d */ /* 0x010fea0003900000 */
[----:B------:R-:W4:Y:S02]  /*120a0*/  @!P0 SYNCS.PHASECHK.TRANS64 P0, [R2+URZ+0x28840], R3 ;  /* 0x02884003020085a7 */ /* 0x000f24000800007f */
[----:B----4-:R-:W-:Y:S05]  /*120b0*/  @!P0 BRA `(.L_x_9281) ;  /* 0xfffffffc00f08947 */ /* 0x010fea000383ffff */
[----:B------:R-:W-:Y:S05]  /*120c0*/  BRA `(.L_x_9359) ;  /* 0xffffffd000487947 */ /* 0x000fea000383ffff */
.L_x_9287:
[----:B0-----:R0:W2:Y:S02]  /*120d0*/  SYNCS.PHASECHK.TRANS64.TRYWAIT P0, [R2+URZ+0x60], R5 ;  /* 0x00006005020075a7 */ /* 0x0010a4000800017f */
[----:B--2---:R-:W-:Y:S05]  /*120e0*/  @!P0 NANOSLEEP.SYNCS 0x989680 ;  /* 0x009896800000895d */ /* 0x004fea0003900000 */
[----:B------:R-:W2:Y:S02]  /*120f0*/  @!P0 SYNCS.PHASECHK.TRANS64 P0, [R2+URZ+0x60], R5 ;  /* 0x00006005020085a7 */ /* 0x000ea4000800007f */
[----:B--2---:R-:W-:Y:S05]  /*12100*/  @!P0 BRA `(.L_x_9287) ;  /* 0xfffffffc00f08947 */ /* 0x004fea000383ffff */
[----:B------:R-:W-:Y:S05]  /*12110*/  BRA `(.L_x_9360) ;  /* 0xffffffd400247947 */ /* 0x000fea000383ffff */
.L_x_9298:
[----:B0-----:R0:W2:Y:S02]  /*12120*/  SYNCS.PHASECHK.TRANS64.TRYWAIT P0, [R0+URZ+0x28860], R2 ;  /* 0x02886002000075a7 */ /* 0x0010a4000800017f */
[----:B--2---:R-:W-:Y:S05]  /*12130*/  @!P0 NANOSLEEP.SYNCS 0x989680 ;  /* 0x009896800000895d */ /* 0x004fea0003900000 */
[----:B------:R-:W2:Y:S02]  /*12140*/  @!P0 SYNCS.PHASECHK.TRANS64 P0, [R0+URZ+0x28860], R2 ;  /* 0x02886002000085a7 */ /* 0x000ea4000800007f */
[----:B--2---:R-:W-:Y:S05]  /*12150*/  @!P0 BRA `(.L_x_9298) ;  /* 0xfffffffc00f08947 */ /* 0x004fea000383ffff */
[----:B------:R-:W-:Y:S05]  /*12160*/  BRA `(.L_x_9361) ;  /* 0xffffffd8007c7947 */ /* 0x000fea000383ffff */
.L_x_9305:
[----:B------:R-:W-:Y:S01]  /*12170*/  BSSY B0, `(.L_x_9362) ;  /* 0x0000008000007945 */ /* 0x000fe20003800000 */
[----:B------:R-:W-:Y:S02]  /*12180*/  IMAD.MOV.U32 R13, RZ, RZ, R16 ;  /* 0x000000ffff0d7224 */ /* 0x000fe400078e0010 */
[----:B------:R-:W-:Y:S02]  /*12190*/  IMAD.MOV.U32 R12, RZ, RZ, RZ ;  /* 0x000000ffff0c7224 */ /* 0x000fe400078e00ff */
[----:B------:R-:W-:Y:S02]  /*121a0*/  IMAD.MOV.U32 R11, RZ, RZ, 0x1f ;  /* 0x0000001fff0b7424 */ /* 0x000fe400078e00ff */
[----:B------:R-:W-:-:S07]  /*121b0*/  IMAD.MOV.U32 R15, RZ, RZ, -0x1 ;  /* 0xffffffffff0f7424 */ /* 0x000fce00078e00ff */
[----:B0123-5:R-:W-:Y:S05]  /*121c0*/  WARPSYNC.COLLECTIVE R15, `(.L_x_9363) ;  /* 0x000000000f087348 */ /* 0x02ffea0003c00000 */
[----:B------:R4:W0:Y:S02]  /*121d0*/  SHFL.IDX P6, R14, R13, R12, R11 ;  /* 0x0000000c0d0e7389 */ /* 0x00082400000c000b */
[----:B012345:R-:W-:Y:S01]  /*121e0*/  ENDCOLLECTIVE ;  /* 0x000000000000791b */ /* 0x03ffe20003800000 */
.L_x_9363:
[----:B------:R-:W-:Y:S05]  /*121f0*/  BSYNC B0 ;  /* 0x0000000000007941 */ /* 0x000fea0003800000 */
.L_x_9362:
        /* <DEDUP_REMOVED lines=9> */
.L_x_9364:
        /* <DEDUP_REMOVED lines=18> */
.L_x_9365:
[----:B------:R-:W-:Y:S01]  /*123b0*/  IMAD.MOV.U32 R12, RZ, RZ, 0x2 ;  /* 0x00000002ff0c7424 */ /* 0x000fe200078e00ff */
[----:B------:R-:W-:-:S05]  /*123c0*/  SEL R7, R14, RZ, P1 ;  /* 0x000000ff0e077207 */ /* 0x000fca0000800000 */
[----:B------:R-:W-:-:S04]  /*123d0*/  IMAD.IADD R3, R2, 0x1, R7 ;  /* 0x0000000102037824 */ /* 0x000fc800078e0207 */
[----:B------:R-:W-:-:S07]  /*123e0*/  IMAD.MOV.U32 R13, RZ, RZ, R3 ;  /* 0x000000ffff0d7224 */ /* 0x000fce00078e0003 */
[----:B------:R-:W-:Y:S05]  /*123f0*/  WARPSYNC.COLLECTIVE R15, `(.L_x_9366) ;  /* 0x000000000f087348 */ /* 0x000fea0003c00000 */
[----:B------:R0:W1:Y:S02]  /*12400*/  SHFL.UP P6, R14, R13, R12, R11 ;  /* 0x0400000c0d0e7389 */ /* 0x00006400000c000b */
[----:B01----:R-:W-:Y:S01]  /*12410*/  ENDCOLLECTIVE ;  /* 0x000000000000791b */ /* 0x003fe20003800000 */
.L_x_9366:
[----:B------:R-:W-:Y:S01]  /*12420*/  IMAD.MOV.U32 R12, RZ, RZ, 0x4 ;  /* 0x00000004ff0c7424 */ /* 0x000fe200078e00ff */
[----:B------:R-:W-:-:S05]  /*12430*/  SEL R14, R14, RZ, P2 ;  /* 0x000000ff0e0e7207 */ /* 0x000fca0001000000 */
[----:B------:R-:W-:-:S04]  /*12440*/  IMAD.IADD R3, R3, 0x1, R14 ;  /* 0x0000000103037824 */ /* 0x000fc800078e020e */
[----:B------:R-:W-:-:S07]  /*12450*/  IMAD.MOV.U32 R13, RZ, RZ, R3 ;  /* 0x000000ffff0d7224 */ /* 0x000fce00078e0003 */
[----:B------:R-:W-:Y:S05]  /*12460*/  WARPSYNC.COLLECTIVE R15, `(.L_x_9367) ;  /* 0x000000000f087348 */ /* 0x000fea0003c00000 */
[----:B------:R0:W1:Y:S02]  /*12470*/  SHFL.UP P6, R14, R13, R12, R11 ;  /* 0x0400000c0d0e7389 */ /* 0x00006400000c000b */
[----:B01----:R-:W-:Y:S01]  /*12480*/  ENDCOLLECTIVE ;  /* 0x000000000000791b */ /* 0x003fe20003800000 */
.L_x_9367:
[----:B------:R-:W-:Y:S01]  /*12490*/  IMAD.MOV.U32 R12, RZ, RZ, 0x8 ;  /* 0x00000008ff0c7424 */ /* 0x000fe200078e00ff */
[----:B------:R-:W-:-:S05]  /*124a0*/  SEL R14, R14, RZ, P3 ;  /* 0x000000ff0e0e7207 */ /* 0x000fca0001800000 */
[----:B------:R-:W-:-:S04]  /*124b0*/  IMAD.IADD R3, R3, 0x1, R14 ;  /* 0x0000000103037824 */ /* 0x000fc800078e020e */
[----:B------:R-:W-:-:S07]  /*124c0*/  IMAD.MOV.U32 R13, RZ, RZ, R3 ;  /* 0x000000ffff0d7224 */ /* 0x000fce00078e0003 */
[----:B------:R-:W-:Y:S05]  /*124d0*/  WARPSYNC.COLLECTIVE R15, `(.L_x_9368) ;  /* 0x000000000f087348 */ /* 0x000fea0003c00000 */
[----:B------:R0:W1:Y:S02]  /*124e0*/  SHFL.UP P6, R14, R13, R12, R11 ;  /* 0x0400000c0d0e7389 */ /* 0x00006400000c000b */
[----:B01----:R-:W-:Y:S01]  /*124f0*/  ENDCOLLECTIVE ;  /* 0x000000000000791b */ /* 0x003fe20003800000 */
.L_x_9368:
[----:B------:R-:W-:Y:S01]  /*12500*/  IMAD.MOV.U32 R12, RZ, RZ, 0x10 ;  /* 0x00000010ff0c7424 */ /* 0x000fe200078e00ff */
[----:B------:R-:W-:-:S05]  /*12510*/  SEL R14, R14, RZ, P4 ;  /* 0x000000ff0e0e7207 */ /* 0x000fca0002000000 */
[----:B------:R-:W-:-:S04]  /*12520*/  IMAD.IADD R3, R3, 0x1, R14 ;  /* 0x0000000103037824 */ /* 0x000fc800078e020e */
[----:B------:R-:W-:-:S07]  /*12530*/  IMAD.MOV.U32 R13, RZ, RZ, R3 ;  /* 0x000000ffff0d7224 */ /* 0x000fce00078e0003 */
[----:B------:R-:W-:Y:S05]  /*12540*/  WARPSYNC.COLLECTIVE R15, `(.L_x_9369) ;  /* 0x000000000f087348 */ /* 0x000fea0003c00000 */
[----:B------:R0:W1:Y:S02]  /*12550*/  SHFL.UP P6, R14, R13, R12, R11 ;  /* 0x0400000c0d0e7389 */ /* 0x00006400000c000b */
[----:B01----:R-:W-:Y:S01]  /*12560*/  ENDCOLLECTIVE ;  /* 0x000000000000791b */ /* 0x003fe20003800000 */
.L_x_9369:
        /* <DEDUP_REMOVED lines=8> */
.L_x_9370:
[----:B------:R-:W-:Y:S05]  /*125f0*/  BRA `(.L_x_9371) ;  /* 0xffffffdc00187947 */ /* 0x000fea000383ffff */
.L_x_9310:
[----:B------:R-:W-:Y:S01]  /*12600*/  BSSY B0, `(.L_x_9372) ;  /* 0x0000008000007945 */ /* 0x000fe20003800000 */
[----:B-----5:R-:W-:Y:S02]  /*12610*/  IMAD.MOV.U32 R13, RZ, RZ, R2 ;  /* 0x000000ffff0d7224 */ /* 0x020fe400078e0002 */
[----:B------:R-:W-:Y:S02]  /*12620*/  IMAD.MOV.U32 R12, RZ, RZ, 0x1 ;  /* 0x00000001ff0c7424 */ /* 0x000fe400078e00ff */
[----:B------:R-:W-:Y:S02]  /*12630*/  IMAD.MOV.U32 R11, RZ, RZ, RZ ;  /* 0x000000ffff0b7224 */ /* 0x000fe400078e00ff */
[----:B------:R-:W-:-:S07]  /*12640*/  IMAD.MOV.U32 R15, RZ, RZ, -0x1 ;  /* 0xffffffffff0f7424 */ /* 0x000fce00078e00ff */
[----:B012---:R-:W-:Y:S05]  /*12650*/  WARPSYNC.COLLECTIVE R15, `(.L_x_9373) ;  /* 0x000000000f087348 */ /* 0x007fea0003c00000 */
[----:B------:R3:W4:Y:S02]  /*12660*/  SHFL.UP P6, R14, R13, R12, R11 ;  /* 0x0400000c0d0e7389 */ /* 0x00072400000c000b */
[----:B01234-:R-:W-:Y:S01]  /*12670*/  ENDCOLLECTIVE ;  /* 0x000000000000791b */ /* 0x01ffe20003800000 */
.L_x_9373:
[----:B------:R-:W-:Y:S05]  /*12680*/  BSYNC B0 ;  /* 0x0000000000007941 */ /* 0x000fea0003800000 */
.L_x_9372:
        /* <DEDUP_REMOVED lines=9> */
.L_x_9374:
[----:B------:R-:W-:Y:S01]  /*12720*/  IMAD.MOV.U32 R12, RZ, RZ, 0x4 ;  /* 0x00000004ff0c7424 */ /* 0x000fe200078e00ff */
[----:B------:R-:W-:-:S05]  /*12730*/  SEL R14, R14, RZ, P2 ;  /* 0x000000ff0e0e7207 */ /* 0x000fca0001000000 */
[----:B------:R-:W-:-:S04]  /*12740*/  IMAD.IADD R3, R3, 0x1, R14 ;  /* 0x0000000103037824 */ /* 0x000fc800078e020e */
[----:B------:R-:W-:-:S07]  /*12750*/  IMAD.MOV.U32 R13, RZ, RZ, R3 ;  /* 0x000000ffff0d7224 */ /* 0x000fce00078e0003 */
[----:B------:R-:W-:Y:S05]  /*12760*/  WARPSYNC.COLLECTIVE R15, `(.L_x_9375) ;  /* 0x000000000f087348 */ /* 0x000fea0003c00000 */
[----:B------:R0:W1:Y:S02]  /*12770*/  SHFL.UP P6, R14, R13, R12, R11 ;  /* 0x0400000c0d0e7389 */ /* 0x00006400000c000b */
[----:B01----:R-:W-:Y:S01]  /*12780*/  ENDCOLLECTIVE ;  /* 0x000000000000791b */ /* 0x003fe20003800000 */
.L_x_9375:
[----:B------:R-:W-:Y:S01]  /*12790*/  IMAD.MOV.U32 R12, RZ, RZ, 0x8 ;  /* 0x00000008ff0c7424 */ /* 0x000fe200078e00ff */
[----:B------:R-:W-:-:S05]  /*127a0*/  SEL R14, R14, RZ, P3 ;  /* 0x000000ff0e0e7207 */ /* 0x000fca0001800000 */
[----:B------:R-:W-:-:S04]  /*127b0*/  IMAD.IADD R3, R3, 0x1, R14 ;  /* 0x0000000103037824 */ /* 0x000fc800078e020e */
[----:B------:R-:W-:-:S07]  /*127c0*/  IMAD.MOV.U32 R13, RZ, RZ, R3 ;  /* 0x000000ffff0d7224 */ /* 0x000fce00078e0003 */
[----:B------:R-:W-:Y:S05]  /*127d0*/  WARPSYNC.COLLECTIVE R15, `(.L_x_9376) ;  /* 0x000000000f087348 */ /* 0x000fea0003c00000 */
[----:B------:R0:W1:Y:S02]  /*127e0*/  SHFL.UP P6, R14, R13, R12, R11 ;  /* 0x0400000c0d0e7389 */ /* 0x00006400000c000b */
[----:B01----:R-:W-:Y:S01]  /*127f0*/  ENDCOLLECTIVE ;  /* 0x000000000000791b */ /* 0x003fe20003800000 */
.L_x_9376:
[----:B------:R-:W-:Y:S01]  /*12800*/  IMAD.MOV.U32 R12, RZ, RZ, 0x10 ;  /* 0x00000010ff0c7424 */ /* 0x000fe200078e00ff */
[----:B------:R-:W-:-:S05]  /*12810*/  SEL R14, R14, RZ, P4 ;  /* 0x000000ff0e0e7207 */ /* 0x000fca0002000000 */
[----:B------:R-:W-:-:S04]  /*12820*/  IMAD.IADD R3, R3, 0x1, R14 ;  /* 0x0000000103037824 */ /* 0x000fc800078e020e */
[----:B------:R-:W-:-:S07]  /*12830*/  IMAD.MOV.U32 R13, RZ, RZ, R3 ;  /* 0x000000ffff0d7224 */ /* 0x000fce00078e0003 */
[----:B------:R-:W-:Y:S05]  /*12840*/  WARPSYNC.COLLECTIVE R15, `(.L_x_9377) ;  /* 0x000000000f087348 */ /* 0x000fea0003c00000 */
[----:B------:R0:W1:Y:S02]  /*12850*/  SHFL.UP P6, R14, R13, R12, R11 ;  /* 0x0400000c0d0e7389 */ /* 0x00006400000c000b */
[----:B01----:R-:W-:Y:S01]  /*12860*/  ENDCOLLECTIVE ;  /* 0x000000000000791b */ /* 0x003fe20003800000 */
.L_x_9377:
        /* <DEDUP_REMOVED lines=8> */
.L_x_9378:
[----:B------:R-:W-:Y:S05]  /*128f0*/  BRA `(.L_x_9379) ;  /* 0xffffffd800f47947 */ /* 0x000fea000383ffff */
.L_x_9312:
[----:B------:R-:W-:Y:S01]  /*12900*/  BSSY B0, `(.L_x_9380) ;  /* 0x0000006000007945 */ /* 0x000fe20003800000 */
[----:B------:R-:W-:Y:S01]  /*12910*/  PLOP3.LUT P6, PT, P6, PT, PT, 0x8, 0x0 ;  /* 0x000000000000781c */ /* 0x000fe200037ce170 */
[----:B------:R-:W-:-:S12]  /*12920*/  IMAD.MOV.U32 R15, RZ, RZ, -0x1 ;  /* 0xffffffffff0f7424 */ /* 0x000fd800078e00ff */
[----:B0123-5:R-:W-:Y:S05]  /*12930*/  WARPSYNC.COLLECTIVE R15, `(.L_x_9381) ;  /* 0x000000000f087348 */ /* 0x02ffea0003c00000 */
[----:B------:R-:W-:Y:S01]  /*12940*/  VOTE.ANY R14, PT, P6 ;  /* 0x00000000000e7806 */ /* 0x000fe200030e0100 */
[----:B0123-5:R-:W-:Y:S06]  /*12950*/  ENDCOLLECTIVE ;  /* 0x000000000000791b */ /* 0x02ffec0003800000 */
.L_x_9381:
[----:B------:R-:W-:Y:S05]  /*12960*/  BSYNC B0 ;  /* 0x0000000000007941 */ /* 0x000fea0003800000 */
.L_x_9380:
        /* <DEDUP_REMOVED lines=9> */
.L_x_9382:
[----:B------:R-:W-:Y:S01]  /*12a00*/  IMAD.MOV.U32 R17, RZ, RZ, R14 ;  /* 0x000000ffff117224 */ /* 0x000fe200078e000e */
[----:B------:R-:W-:Y:S06]  /*12a10*/  BRA `(.L_x_9383) ;  /* 0xffffffd800e47947 */ /* 0x000fec000383ffff */
.L_x_9314:
[----:B------:R-:W-:Y:S01]  /*12a20*/  BSSY B0, `(.L_x_9384) ;  /* 0x0000007000007945 */ /* 0x000fe20003800000 */
[----:B------:R-:W-:Y:S02]  /*12a30*/  IMAD.MOV.U32 R13, RZ, RZ, R3 ;  /* 0x000000ffff0d7224 */ /* 0x000fe400078e0003 */
[----:B------:R-:W-:Y:S02]  /*12a40*/  IMAD.MOV.U32 R11, RZ, RZ, 0x1f ;  /* 0x0000001fff0b7424 */ /* 0x000fe400078e00ff */
[----:B------:R-:W-:-:S07]  /*12a50*/  IMAD.MOV.U32 R15, RZ, RZ, -0x1 ;  /* 0xffffffffff0f7424 */ /* 0x000fce00078e00ff */
[----:B012345:R-:W-:Y:S05]  /*12a60*/  WARPSYNC.COLLECTIVE R15, `(.L_x_9385) ;  /* 0x000000000f087348 */ /* 0x03ffea0003c00000 */
[----:B------:R0:W0:Y:S02]  /*12a70*/  SHFL.IDX P6, R14, R13, R12, R11 ;  /* 0x0000000c0d0e7389 */ /* 0x00002400000c000b */
[----:B012345:R-:W-:Y:S01]  /*12a80*/  ENDCOLLECTIVE ;  /* 0x000000000000791b */ /* 0x03ffe20003800000 */
.L_x_9385:
[----:B------:R-:W-:Y:S05]  /*12a90*/  BSYNC B0 ;  /* 0x0000000000007941 */ /* 0x000fea0003800000 */
.L_x_9384:
[----:B------:R-:W-:Y:S01]  /*12aa0*/  IMAD.MOV.U32 R5, RZ, RZ, R14 ;  /* 0x000000ffff057224 */ /* 0x000fe200078e000e */
[----:B------:R-:W-:Y:S06]  /*12ab0*/  BRA `(.L_x_9313) ;  /* 0xffffffd800d87947 */ /* 0x000fec000383ffff */
.L_x_9318:
[----:B0-----:R0:W4:Y:S02]  /*12ac0*/  SYNCS.PHASECHK.TRANS64.TRYWAIT P0, [R0+URZ+0x28820], R3 ;  /* 0x02882003000075a7 */ /* 0x001124000800017f */
[----:B----4-:R-:W-:Y:S05]  /*12ad0*/  @!P0 NANOSLEEP.SYNCS 0x989680 ;  /* 0x009896800000895d */ /* 0x010fea0003900000 */
[----:B------:R-:W4:Y:S02]  /*12ae0*/  @!P0 SYNCS.PHASECHK.TRANS64 P0, [R0+URZ+0x28820], R3 ;  /* 0x02882003000085a7 */ /* 0x000f24000800007f */
[----:B----4-:R-:W-:Y:S05]  /*12af0*/  @!P0 BRA `(.L_x_9318) ;  /* 0xfffffffc00f08947 */ /* 0x010fea000383ffff */
[----:B------:R-:W-:Y:S05]  /*12b00*/  BRA `(.L_x_9386) ;  /* 0xffffffe000587947 */ /* 0x000fea000383ffff */
.L_x_9319:
        /* <DEDUP_REMOVED lines=11> */
.L_x_9388:
[----:B------:R-:W-:Y:S05]  /*12bc0*/  BSYNC B0 ;  /* 0x0000000000007941 */ /* 0x000fea0003800000 */
.L_x_9387:
[----:B------:R-:W-:Y:S05]  /*12bd0*/  BRA `(.L_x_9389) ;  /* 0xffffffe000407947 */ /* 0x000fea000383ffff */
.L_x_9322:
[----:B------:R-:W-:Y:S01]  /*12be0*/  BSSY B1, `(.L_x_9390) ;  /* 0x0000006000017945 */ /* 0x000fe20003800000 */
[----:B------:R-:W-:-:S07]  /*12bf0*/  IMAD.MOV.U32 R15, RZ, RZ, -0x1 ;  /* 0xffffffffff0f7424 */ /* 0x000fce00078e00ff */
[----:B-12345:R-:W-:Y:S05]  /*12c00*/  WARPSYNC.COLLECTIVE R15, `(.L_x_9391) ;  /* 0x000000000f0c7348 */ /* 0x03efea0003c00000 */
[----:B------:R-:W-:Y:S02]  /*12c10*/  ELECT P6, UR62, PT ;  /* 0x00000000003e782f */ /* 0x000fe400038c0000 */
[----:B------:R-:W-:Y:S01]  /*12c20*/  MOV R14, UR62 ;  /* 0x0000003e000e7c02 */ /* 0x000fe20008000f00 */
[----:B-12345:R-:W-:Y:S10]  /*12c30*/  ENDCOLLECTIVE ;  /* 0x000000000000791b */ /* 0x03eff40003800000 */
.L_x_9391:
[----:B------:R-:W-:Y:S05]  /*12c40*/  BSYNC B1 ;  /* 0x0000000000017941 */ /* 0x000fea0003800000 */
.L_x_9390:
[----:B------:R-:W-:Y:S05]  /*12c50*/  BRA `(.L_x_9392) ;  /* 0xffffffe000387947 */ /* 0x000fea000383ffff */
.L_x_9324:
[----:B0-----:R0:W2:Y:S02]  /*12c60*/  SYNCS.PHASECHK.TRANS64.TRYWAIT P0, [R6+URZ], R5 ;  /* 0x00000005060075a7 */ /* 0x0010a4000800017f */
[----:B--2---:R-:W-:Y:S05]  /*12c70*/  @!P0 NANOSLEEP.SYNCS 0x989680 ;  /* 0x009896800000895d */ /* 0x004fea0003900000 */
[----:B------:R-:W2:Y:S02]  /*12c80*/  @!P0 SYNCS.PHASECHK.TRANS64 P0, [R6+URZ], R5 ;  /* 0x00000005060085a7 */ /* 0x000ea4000800007f */
[----:B--2---:R-:W-:Y:S05]  /*12c90*/  @!P0 BRA `(.L_x_9324) ;  /* 0xfffffffc00f08947 */ /* 0x004fea000383ffff */
[----:B------:R-:W-:Y:S05]  /*12ca0*/  BRA `(.L_x_9393) ;  /* 0xffffffe000747947 */ /* 0x000fea000383ffff */
.L_x_9325:
[----:B--2---:R2:W3:Y:S02]  /*12cb0*/  SYNCS.PHASECHK.TRANS64.TRYWAIT P0, [R7+URZ], R2 ;  /* 0x00000002070075a7 */ /* 0x0044e4000800017f */
[----:B---3--:R-:W-:Y:S05]  /*12cc0*/  @!P0 NANOSLEEP.SYNCS 0x989680 ;  /* 0x009896800000895d */ /* 0x008fea0003900000 */
[----:B------:R-:W3:Y:S02]  /*12cd0*/  @!P0 SYNCS.PHASECHK.TRANS64 P0, [R7+URZ], R2 ;  /* 0x00000002070085a7 */ /* 0x000ee4000800007f */
[----:B---3--:R-:W-:Y:S05]  /*12ce0*/  @!P0 BRA `(.L_x_9325) ;  /* 0xfffffffc00f08947 */ /* 0x008fea000383ffff */
[----:B------:R-:W-:Y:S05]  /*12cf0*/  BRA `(.L_x_9394) ;  /* 0xffffffe000687947 */ /* 0x000fea000383ffff */
.L_x_9327:
[----:B---3--:R3:W4:Y:S02]  /*12d00*/  SYNCS.PHASECHK.TRANS64.TRYWAIT P0, [R4+URZ], R5 ;  /* 0x00000005040075a7 */ /* 0x008724000800017f */
[----:B----4-:R-:W-:Y:S05]  /*12d10*/  @!P0 NANOSLEEP.SYNCS 0x989680 ;  /* 0x009896800000895d */ /* 0x010fea0003900000 */
[----:B------:R-:W4:Y:S02]  /*12d20*/  @!P0 SYNCS.PHASECHK.TRANS64 P0, [R4+URZ], R5 ;  /* 0x00000005040085a7 */ /* 0x000f24000800007f */
[----:B----4-:R-:W-:Y:S05]  /*12d30*/  @!P0 BRA `(.L_x_9327) ;  /* 0xfffffffc00f08947 */ /* 0x010fea000383ffff */
[----:B------:R-:W-:Y:S05]  /*12d40*/  BRA `(.L_x_9395) ;  /* 0xffffffe000707947 */ /* 0x000fea000383ffff */
.L_x_9396:
        /* <DEDUP_REMOVED lines=11> */
.L_x_15321:


//--------------------- .text._ZN7cutlass13device_kernelIN5flash11enable_sm90INS1_16FlashAttnFwdSm90INS1_25CollectiveMainloopFwdSm90ILi2EN4cute5tupleIJNS5_1CILi1EEES8_S8_EEENS6_IJNS7_ILi128EEESA_SA_EEELi128ENS_6half_tEfNS_4arch4Sm90ELb1ELb0ELb0ELb1ELb0ELb1ELb0ELb1ELb1ELb1ELb0ELb0EEENS1_21CollectiveEpilogueFwdISB_S9_SC_SE_Li256ELb1ELb1ELb0ELb0EEENS1_36VarlenDynamicPersistentTileSchedulerILi128ELi128ELi256ELi128ELb0ELb1ELb1ELb1ELb1ELb1EEEEEEEEEvNT_6ParamsE --------------------------
	.section	.text._ZN7cutlass13device_kernelIN5flash11enable_sm90INS1_16FlashAttnFwdSm90INS1_25CollectiveMainloopFwdSm90ILi2EN4cute5tupleIJNS5_1CILi1EEES8_S8_EEENS6_IJNS7_ILi128EEESA_SA_EEELi128ENS_6half_tEfNS_4arch4Sm90ELb1ELb0ELb0ELb1ELb0ELb1ELb0ELb1ELb1ELb1ELb0ELb0EEENS1_21CollectiveEpilogueFwdISB_S9_SC_SE_Li256ELb1ELb1ELb0ELb0EEENS1_36VarlenDynamicPersistentTileSchedulerILi128ELi128ELi256ELi128ELb0ELb1ELb1ELb1ELb1ELb1EEEEEEEEEvNT_6ParamsE,"ax",@progbits
	.align	128
.text._ZN7cutlass13device_kernelIN5flash11enable_sm90INS1_16FlashAttnFwdSm90INS1_25CollectiveMainloopFwdSm90ILi2EN4cute5tupleIJNS5_1CILi1EEES8_S8_EEENS6_IJNS7_ILi128EEESA_SA_EEELi128ENS_6half_tEfNS_4arch4Sm90ELb1ELb0ELb0ELb1ELb0ELb1ELb0ELb1ELb1ELb1ELb0ELb0EEENS1_21CollectiveEpilogueFwdISB_S9_SC_SE_Li256ELb1ELb1ELb0ELb0EEENS1_36VarlenDynamicPersistentTileSchedulerILi128ELi128ELi256ELi128ELb0ELb1ELb1ELb1ELb1ELb1EEEEEEEEEvNT_6ParamsE:
        .type           _ZN7cutlass13device_kernelIN5flash11enable_sm90INS1_16FlashAttnFwdSm90INS1_25CollectiveMainloopFwdSm90ILi2EN4cute5tupleIJNS5_1CILi1EEES8_S8_EEENS6_IJNS7_ILi128EEESA_SA_EEELi128ENS_6half_tEfNS_4arch4Sm90ELb1ELb0ELb0ELb1ELb0ELb1ELb0ELb1ELb1ELb1ELb0ELb0EEENS1_21CollectiveEpilogueFwdISB_S9_SC_SE_Li256ELb1ELb1ELb0ELb0EEENS1_36VarlenDynamicPersistentTileSchedulerILi128ELi128ELi256ELi128ELb0ELb1ELb1ELb1ELb1ELb1EEEEEEEEEvNT_6ParamsE,@function
        .size           _ZN7cutlass13device_kernelIN5flash11enable_sm90INS1_16FlashAttnFwdSm90INS1_25CollectiveMainloopFwdSm90ILi2EN4cute5tupleIJNS5_1CILi1EEES8_S8_EEENS6_IJNS7_ILi128EEESA_SA_EEELi128ENS_6half_tEfNS_4arch4Sm90ELb1ELb0ELb0ELb1ELb0ELb1ELb0ELb1ELb1ELb1ELb0ELb0EEENS1_21CollectiveEpilogueFwdISB_S9_SC_SE_Li256ELb1ELb1ELb0ELb0EEENS1_36VarlenDynamicPersistentTileSchedulerILi128ELi128ELi256ELi128ELb0ELb1ELb1ELb1ELb1ELb1EEEEEEEEEvNT_6ParamsE,(.L_x_15322 - _ZN7cutlass13device_kernelIN5flash11enable_sm90INS1_16FlashAttnFwdSm90INS1_25CollectiveMainloopFwdSm90ILi2EN4cute5tupleIJNS5_1CILi1EEES8_S8_EEENS6_IJNS7_ILi128EEESA_SA_EEELi128ENS_6half_tEfNS_4arch4Sm90ELb1ELb0ELb0ELb1ELb0ELb1ELb0ELb1ELb1ELb1ELb0ELb0EEENS1_21CollectiveEpilogueFwdISB_S9_SC_SE_Li256ELb1ELb1ELb0ELb0EEENS1_36VarlenDynamicPersistentTileSchedulerILi128ELi128ELi256ELi128ELb0ELb1ELb1ELb1ELb1ELb1EEEEEEEEEvNT_6ParamsE)
        .other          _ZN7cutlass13device_kernelIN5flash11enable_sm90INS1_16FlashAttnFwdSm90INS1_25CollectiveMainloopFwdSm90ILi2EN4cute5tupleIJNS5_1CILi1EEES8_S8_EEENS6_IJNS7_ILi128EEESA_SA_EEELi128ENS_6half_tEfNS_4arch4Sm90ELb1ELb0ELb0ELb1ELb0ELb1ELb0ELb1ELb1ELb1ELb0ELb0EEENS1_21CollectiveEpilogueFwdISB_S9_SC_SE_Li256ELb1ELb1ELb0ELb0EEENS1_36VarlenDynamicPersistentTileSchedulerILi128ELi128ELi256ELi128ELb0ELb1ELb1ELb1ELb1ELb1EEEEEEEEEvNT_6ParamsE,@"STO_CUDA_ENTRY STV_DEFAULT"
_ZN7cutlass13device_kernelIN5flash11enable_sm90INS1_16FlashAttnFwdSm90INS1_25CollectiveMainloopFwdSm90ILi2EN4cute5tupleIJNS5_1CILi1EEES8_S8_EEENS6_IJNS7_ILi128EEESA_SA_EEELi128ENS_6half_tEfNS_4arch4Sm90ELb1ELb0ELb0ELb1ELb0ELb1ELb0ELb1ELb1ELb1ELb0ELb0EEENS1_21CollectiveEpilogueFwdISB_S9_SC_SE_Li256ELb1ELb1ELb0ELb0EEENS1_36VarlenDynamicPersistentTileSchedulerILi128ELi128ELi256ELi128ELb0ELb1ELb1ELb1ELb1ELb1EEEEEEEEEvNT_6ParamsE:
        /* <DEDUP_REMOVED lines=23> */
.L_x_9398:
[----:B------:R-:W-:Y:S05]  /*0170*/  BSYNC B0 ;  /* 0x0000000000007941 */ /* 0x000fea0003800000 */
.L_x_9397:
        /* <DEDUP_REMOVED lines=40> */
.L_x_9399:
        /* <DEDUP_REMOVED lines=22> */
.L_x_9400:
        /* <DEDUP_REMOVED lines=18> */
.L_x_9401:
        /* <DEDUP_REMOVED lines=22> */
.L_x_9402:
        /* <DEDUP_REMOVED lines=22> */
.L_x_9403:
        /* <DEDUP_REMOVED lines=9> */
.L_x_9406:
        /* <DEDUP_REMOVED lines=20> */
[----:B------:R-:W-:Y:S01]  /*0b10*/  MOV R186, RZ ;  /* 0x000000ff00ba7202 */ /* 0x000fe20000000f00 */
[----:B------:R-:W-:Y:S02]  /*0b20*/  VIADD R219, R2, 0x10400 ;  /* 0x0001040002db7836 */ /* 0x000fe40000000000 */
        /* <DEDUP_REMOVED lines=8> */
[CC--:B------:R-:W-:Y:S01]  /*0bb0*/  LEA.HI R4, R0.reuse, R231.reuse, RZ, 0x4 ;  /* 0x000000e700047211 */ /* 0x0c0fe200078f20ff */
[----:B------:R-:W-:Y:S01]  /*0bc0*/  IMAD.SHL.U32 R5, R5, 0x20, RZ ;  /* 0x0000002005057824 */ /* 0x000fe200078e00ff */
[----:B------:R-:W-:Y:S01]  /*0bd0*/  LEA.HI R12, R0, R231, RZ, 0x2 ;  /* 0x000000e7000c7211 */ /* 0x000fe200078f10ff */
[----:B------:R-:W-:Y:S01]  /*0be0*/  IMAD.IADD R220, R231, 0x1, -R220 ;  /* 0x00000001e7dc7824 */ /* 0x000fe200078e0adc */
[----:B------:R-:W-:Y:S02]  /*0bf0*/  LOP3.LUT R6, R4, 0x3fffff0, RZ, 0xc0, !PT ;  /* 0x03fffff004067812 */ /* 0x000fe400078ec0ff */
[----:B------:R-:W-:Y:S02]  /*0c00*/  LOP3.LUT R5, R5, 0xfffffc00, RZ, 0xc0, !PT ;  /* 0xfffffc0005057812 */ /* 0x000fe400078ec0ff */
[----:B------:R-:W-:-:S02]  /*0c10*/  SHF.R.S32.HI R9, RZ, 0x1f, R220 ;  /* 0x0000001fff097819 */ /* 0x000fc400000114dc */
[----:B------:R-:W-:Y:S02]  /*0c20*/  IADD3 R6, R231, -R6, RZ ;  /* 0x80000006e7067210 */ /* 0x000fe40007ffe0ff */
[----:B------:R-:W-:Y:S02]  /*0c30*/  LEA.HI R8, R9, R220, RZ, 0x2 ;  /* 0x000000dc09087211 */ /* 0x000fe400078f10ff */
[----:B------:R-:W-:Y:S02]  /*0c40*/  LOP3.LUT R12, R12, 0xfffffffc, RZ, 0xc0, !PT ;  /* 0xfffffffc0c0c7812 */ /* 0x000fe400078ec0ff */
[--C-:B------:R-:W-:Y:S02]  /*0c50*/  SHF.R.S32.HI R10, RZ, 0x2, R8.reuse ;  /* 0x00000002ff0a7819 */ /* 0x100fe40000011408 */
[----:B------:R-:W-:Y:S01]  /*0c60*/  SHF.R.S32.HI R7, RZ, 0x1f, R8 ;  /* 0x0000001fff077819 */ /* 0x000fe20000011408 */
[----:B------:R-:W-:Y:S01]  /*0c70*/  IMAD.IADD R12, R231, 0x1, -R12 ;  /* 0x00000001e70c7824 */ /* 0x000fe200078e0a0c */
[----:B------:R-:W-:-:S02]  /*0c80*/  LEA.HI R22, R0, R231, RZ, 0x3 ;  /* 0x000000e700167211 */ /* 0x000fc400078f18ff */
[----:B------:R-:W-:Y:S02]  /*0c90*/  LEA.HI R7, R7, R10, RZ, 0x3 ;  /* 0x0000000a07077211 */ /* 0x000fe400078f18ff */
[----:B------:R-:W-:Y:S02]  /*0ca0*/  LEA.HI R0, R0, R231, RZ, 0x6 ;  /* 0x000000e700007211 */ /* 0x000fe400078f30ff */
[----:B------:R-:W-:Y:S01]  /*0cb0*/  LOP3.LUT R11, R7, 0xfffffff8, RZ, 0xc0, !PT ;  /* 0xfffffff8070b7812 */ /* 0x000fe200078ec0ff */
[----:B------:R-:W-:Y:S01]  /*0cc0*/  IMAD R7, R6, 0x40, R5 ;  /* 0x0000004006077824 */ /* 0x000fe200078e0205 */
[----:B------:R-:W-:Y:S01]  /*0cd0*/  SHF.R.S32.HI R5, RZ, 0x4, R4 ;  /* 0x00000004ff057819 */ /* 0x000fe20000011404 */
[----:B------:R-:W-:Y:S01]  /*0ce0*/  IMAD.SHL.U32 R0, R0, 0x8, RZ ;  /* 0x0000000800007824 */ /* 0x000fe200078e00ff */
[----:B------:R-:W-:Y:S01]  /*0cf0*/  LOP3.LUT R206, R22, 0xfffffff8, RZ, 0xc0, !PT ;  /* 0xfffffff816ce7812 */ /* 0x000fe200078ec0ff */
[----:B------:R-:W-:Y:S01]  /*0d00*/  IMAD.IADD R10, R10, 0x1, -R11 ;  /* 0x000000010a0a7824 */ /* 0x000fe200078e0a0b */
[----:B------:R-:W-:-:S02]  /*0d10*/  LEA.HI R4, R4, R5, RZ, 0x1 ;  /* 0x0000000504047211 */ /* 0x000fc400078f08ff */
[----:B------:R-:W-:Y:S01]  /*0d20*/  SHF.R.S32.HI R22, RZ, 0x3, R22 ;  /* 0x00000003ff167819 */ /* 0x000fe20000011416 */
[----:B------:R-:W-:Y:S01]  /*0d30*/  IMAD.IADD R206, R231, 0x1, -R206 ;  /* 0x00000001e7ce7824 */ /* 0x000fe200078e0ace */
[----:B------:R-:W-:Y:S02]  /*0d40*/  LOP3.LUT R4, R4, 0x1ffffffe, RZ, 0xc0, !PT ;  /* 0x1ffffffe04047812 */ /* 0x000fe400078ec0ff */
[----:B------:R-:W-:Y:S01]  /*0d50*/  SHF.R.S32.HI R224, RZ, 0x7, R3 ;  /* 0x00000007ffe07819 */ /* 0x000fe20000011403 */
[----:B------:R-:W-:Y:S01]  /*0d60*/  VIADD R213, R22, 0x20 ;  /* 0x0000002016d57836 */ /* 0x000fe20000000000 */
[----:B------:R-:W-:Y:S01]  /*0d70*/  LEA.HI R6, R12, R12, RZ, 0x1 ;  /* 0x0000000c0c067211 */ /* 0x000fe200078f08ff */
[----:B------:R-:W-:Y:S01]  /*0d80*/  IMAD.IADD R4, R5, 0x1, -R4 ;  /* 0x0000000105047824 */ /* 0x000fe200078e0a04 */
[----:B------:R-:W-:Y:S01]  /*0d90*/  LEA.HI R9, R9, R220, RZ, 0x5 ;  /* 0x000000dc09097211 */ /* 0x000fe200078f28ff */
[C---:B------:R-:W-:Y:S01]  /*0da0*/  VIADD R212, R22.reuse, 0x40 ;  /* 0x0000004016d47836 */ /* 0x040fe20000000000 */
[----:B------:R-:W-:Y:S01]  /*0db0*/  LEA.HI R3, R3, R224, RZ, 0x1 ;  /* 0x000000e003037211 */ /* 0x000fe200078f08ff */
[----:B------:R-:W-:Y:S01]  /*0dc0*/  IMAD.SHL.U32 R227, R22, 0x40, RZ ;  /* 0x0000004016e37824 */ /* 0x000fe200078e00ff */
[----:B------:R-:W-:Y:S01]  /*0dd0*/  LOP3.LUT R5, R6, 0x1ffffffe, RZ, 0xc0, !PT ;  /* 0x1ffffffe06057812 */ /* 0x000fe200078ec0ff */
[----:B------:R-:W-:Y:S01]  /*0de0*/  IMAD.SHL.U32 R196, R213, 0x40, RZ ;  /* 0x00000040d5c47824 */ /* 0x000fe200078e00ff */
[----:B------:R-:W-:Y:S01]  /*0df0*/  IADD3 R211, R22, 0x60, RZ ;  /* 0x0000006016d37810 */ /* 0x000fe20007ffe0ff */
[----:B------:R-:W-:Y:S01]  /*0e00*/  IMAD.SHL.U32 R195, R212, 0x40, RZ ;  /* 0x00000040d4c37824 */ /* 0x000fe200078e00ff */
[----:B------:R-:W-:Y:S01]  /*0e10*/  SHF.R.S32.HI R9, RZ, 0x5, R9 ;  /* 0x00000005ff097819 */ /* 0x000fe20000011409 */
[----:B------:R-:W-:Y:S01]  /*0e20*/  IMAD.IADD R204, R12, 0x1, -R5 ;  /* 0x000000010ccc7824 */ /* 0x000fe200078e0a05 */
[----:B------:R-:W-:Y:S01]  /*0e30*/  LOP3.LUT R3, R3, 0x3fffffe, RZ, 0xc0, !PT ;  /* 0x03fffffe03037812 */ /* 0x000fe200078ec0ff */
[----:B------:R-:W-:Y:S01]  /*0e40*/  IMAD.SHL.U32 R194, R211, 0x40, RZ ;  /* 0x00000040d3c27824 */ /* 0x000fe200078e00ff */
[----:B------:R-:W-:Y:S01]  /*0e50*/  LEA R226, R4, R7, 0x3 ;  /* 0x0000000704e27211 */ /* 0x000fe200078e18ff */
[----:B------:R-:W-:Y:S01]  /*0e60*/  IMAD R10, R9, 0x10, R10 ;  /* 0x00000010090a7824 */ /* 0x000fe200078e020a */
[----:B------:R-:W-:Y:S01]  /*0e70*/  LOP3.LUT R201, R0, 0xfffffe00, RZ, 0xc0, !PT ;  /* 0xfffffe0000c97812 */ /* 0x000fe200078ec0ff */
[----:B------:R-:W-:Y:S01]  /*0e80*/  IMAD.IADD R3, R224, 0x1, -R3 ;  /* 0x00000001e0037824 */ /* 0x000fe200078e0a03 */
[----:B------:R-:W-:Y:S01]  /*0e90*/  SHF.R.S32.HI R0, RZ, 0x1f, R213 ;  /* 0x0000001fff007819 */ /* 0x000fe200000114d5 */
[C---:B------:R-:W-:Y:S01]  /*0ea0*/  IMAD.SHL.U32 R16, R206.reuse, 0x8, RZ ;  /* 0x00000008ce107824 */ /* 0x040fe200078e00ff */
[----:B------:R-:W-:Y:S01]  /*0eb0*/  SHF.R.S32.HI R4, RZ, 0x1f, R211 ;  /* 0x0000001fff047819 */ /* 0x000fe200000114d3 */
[----:B------:R-:W-:Y:S01]  /*0ec0*/  IMAD R225, R3, 0x40, R10 ;  /* 0x0000004003e17824 */ /* 0x000fe200078e020a */
[----:B------:R-:W-:Y:S01]  /*0ed0*/  SHF.R.S32.HI R5, RZ, 0x1f, R212 ;  /* 0x0000001fff057819 */ /* 0x000fe200000114d4 */
[----:B------:R-:W-:Y:S01]  /*0ee0*/  IMAD.SHL.U32 R18, R206, 0x4, RZ ;  /* 0x00000004ce127824 */ /* 0x000fe200078e00ff */
[----:B------:R-:W-:Y:S01]  /*0ef0*/  LEA.HI R0, R0, R213, RZ, 0x3 ;  /* 0x000000d500007211 */ /* 0x000fe200078f18ff */
[----:B------:R-:W-:Y:S01]  /*0f00*/  IMAD R204, R204, 0x8, R225 ;  /* 0x00000008cccc7824 */ /* 0x000fe200078e02e1 */
[----:B------:R-:W-:Y:S01]  /*0f10*/  LEA.HI R4, R4, R211, RZ, 0x3 ;  /* 0x000000d304047211 */ /* 0x000fe200078f18ff */
[----:B------:R-:W-:Y:S01]  /*0f20*/  VIADD R185, R18, 0x20 ;  /* 0x0000002012b97836 */ /* 0x000fe20000000000 */
[----:B------:R-:W-:Y:S01]  /*0f30*/  LEA.HI R5, R5, R212, RZ, 0x3 ;  /* 0x000000d405057211 */ /* 0x000fe200078f18ff */
[----:B------:R-:W-:Y:S01]  /*0f40*/  IMAD.SHL.U32 R0, R0, 0x40, RZ ;  /* 0x0000004000007824 */ /* 0x000fe200078e00ff */
[----:B------:R-:W-:Y:S01]  /*0f50*/  LOP3.LUT R3, R227, 0x1c0, RZ, 0xc0, !PT ;  /* 0x000001c0e3037812 */ /* 0x000fe200078ec0ff */
[----:B------:R-:W-:Y:S01]  /*0f60*/  IMAD.SHL.U32 R4, R4, 0x40, RZ ;  /* 0x0000004004047824 */ /* 0x000fe200078e00ff */
[----:B------:R-:W-:Y:S01]  /*0f70*/  LOP3.LUT R196, R196, 0x1c0, RZ, 0xc0, !PT ;  /* 0x000001c0c4c47812 */ /* 0x000fe200078ec0ff */
[----:B------:R-:W-:Y:S01]  /*0f80*/  IMAD.SHL.U32 R5, R5, 0x40, RZ ;  /* 0x0000004005057824 */ /* 0x000fe200078e00ff */
[----:B------:R-:W-:-:S02]  /*0f90*/  LOP3.LUT R194, R194, 0x1c0, RZ, 0xc0, !PT ;  /* 0x000001c0c2c27812 */ /* 0x000fc400078ec0ff */
[----:B------:R-:W-:Y:S02]  /*0fa0*/  LOP3.LUT R195, R195, 0x1c0, RZ, 0xc0, !PT ;  /* 0x000001c0c3c37812 */ /* 0x000fe400078ec0ff */
[----:B------:R-:W-:Y:S02]  /*0fb0*/  SHF.R.U32.HI R200, RZ, 0x3, R3 ;  /* 0x00000003ffc87819 */ /* 0x000fe40000011603 */
[----:B------:R-:W-:Y:S02]  /*0fc0*/  LOP3.LUT R205, R3, 0x38, R16, 0xf8, !PT ;  /* 0x0000003803cd7812 */ /* 0x000fe400078ef810 */
[----:B------:R-:W-:Y:S02]  /*0fd0*/  SHF.R.U32.HI R230, RZ, 0x3, R196 ;  /* 0x00000003ffe67819 */ /* 0x000fe400000116c4 */
[----:B------:R-:W-:Y:S02]  /*0fe0*/  LOP3.LUT R3, R196, 0x38, R16, 0xf8, !PT ;  /* 0x00000038c4037812 */ /* 0x000fe400078ef810 */
[----:B------:R-:W-:-:S02]  /*0ff0*/  SHF.R.U32.HI R228, RZ, 0x3, R194 ;  /* 0x00000003ffe47819 */ /* 0x000fc400000116c2 */
[--C-:B------:R-:W-:Y:S02]  /*1000*/  LOP3.LUT R7, R194, 0x38, R16.reuse, 0xf8, !PT ;  /* 0x00000038c2077812 */ /* 0x100fe400078ef810 */
[----:B------:R-:W-:Y:S02]  /*1010*/  LOP3.LUT R199, R0, 0xfffffe00, RZ, 0xc0, !PT ;  /* 0xfffffe0000c77812 */ /* 0x000fe400078ec0ff */
[----:B------:R-:W-:Y:S02]  /*1020*/  LOP3.LUT R197, R4, 0xfffffe00, RZ, 0xc0, !PT ;  /* 0xfffffe0004c57812 */ /* 0x000fe400078ec0ff */
[----:B------:R-:W-:Y:S02]  /*1030*/  SHF.R.U32.HI R229, RZ, 0x3, R195 ;  /* 0x00000003ffe57819 */ /* 0x000fe400000116c3 */
[----:B------:R-:W-:Y:S02]  /*1040*/  LOP3.LUT R6, R195, 0x38, R16, 0xf8, !PT ;  /* 0x00000038c3067812 */ /* 0x000fe400078ef810 */
[----:B------:R-:W-:-:S02]  /*1050*/  LOP3.LUT R198, R5, 0xfffffe00, RZ, 0xc0, !PT ;  /* 0xfffffe0005c67812 */ /* 0x000fc400078ec0ff */
[----:B------:R-:W-:Y:S02]  /*1060*/  LOP3.LUT R203, R8, 0x7ffffffc, RZ, 0xc0, !PT ;  /* 0x7ffffffc08cb7812 */ /* 0x000fe400078ec0ff */
[----:B------:R-:W-:Y:S02]  /*1070*/  LOP3.LUT R205, R201, R205, R200, 0xf6, !PT ;  /* 0x000000cdc9cd7212 */ /* 0x000fe400078ef6c8 */
[----:B------:R-:W-:Y:S01]  /*1080*/  LOP3.LUT R0, R199, R3, R230, 0xf6, !PT ;  /* 0x00000003c7007212 */ /* 0x000fe200078ef6e6 */
[----:B------:R-:W-:Y:S01]  /*1090*/  IMAD.IADD R203, R220, 0x1, -R203 ;  /* 0x00000001dccb7824 */ /* 0x000fe200078e0acb */
[----:B------:R-:W-:Y:S01]  /*10a0*/  LOP3.LUT R4, R197, R7, R228, 0xf6, !PT ;  /* 0x00000007c5047212 */ /* 0x000fe200078ef6e4 */
[--C-:B------:R-:W-:Y:S01]  /*10b0*/  IMAD R202, R205, 0x2, R219.reuse ;  /* 0x00000002cdca7824 */ /* 0x100fe200078e02db */
[----:B------:R-:W-:Y:S01]  /*10c0*/  IADD3 R187, R16, 0x40, RZ ;  /* 0x0000004010bb7810 */ /* 0x000fe20007ffe0ff */
[----:B------:R-:W-:Y:S01]  /*10d0*/  IMAD R223, R0, 0x2, R219 ;  /* 0x0000000200df7824 */ /* 0x000fe200078e02db */
[----:B------:R-:W-:Y:S01]  /*10e0*/  LOP3.LUT R6, R198, R6, R229, 0xf6, !PT ;  /* 0x00000006c6067212 */ /* 0x000fe200078ef6e5 */
[----:B------:R-:W-:Y:S01]  /*10f0*/  IMAD R221, R4, 0x2, R219 ;  /* 0x0000000204dd7824 */ /* 0x000fe200078e02db */
[----:B------:R-:W-:-:S02]  /*1100*/  SHF.R.S32.HI R216, RZ, 0x1f, R22 ;  /* 0x0000001fffd87819 */ /* 0x000fc40000011416 */
[----:B------:R-:W-:Y:S02]  /*1110*/  SHF.R.S32.HI R17, RZ, 0x1f, R16 ;  /* 0x0000001fff117819 */ /* 0x000fe40000011410 */
[----:B------:R-:W-:Y:S02]  /*1120*/  SHF.R.S32.HI R19, RZ, 0x1f, R18 ;  /* 0x0000001fff137819 */ /* 0x000fe40000011412 */
[----:B------:R-:W-:Y:S02]  /*1130*/  SHF.R.S32.HI R218, RZ, 0x1f, R185 ;  /* 0x0000001fffda7819 */ /* 0x000fe400000114b9 */
[----:B------:R-:W-:Y:S02]  /*1140*/  SHF.R.S32.HI R215, RZ, 0x1f, R187 ;  /* 0x0000001fffd77819 */ /* 0x000fe400000114bb */
[----:B------:R-:W-:Y:S02]  /*1150*/  LEA R222, R6, R219, 0x1 ;  /* 0x000000db06de7211 */ /* 0x000fe400078e08ff */
[----:B--2---:R-:W-:-:S07]  /*1160*/  LOP3.LUT R189, R13, 0x1, RZ, 0xfc, !PT ;  /* 0x000000010dbd7812 */ /* 0x004fce00078efcff */
.L_x_9610:
[----:B0---4-:R-:W0:Y:S02]  /*1170*/  LDC.64 R4, c[0x0][0xc88] ;  /* 0x00032200ff047b82 */ /* 0x011e240000000a00 */
[----:B0-----:R-:W-:-:S05]  /*1180*/  IMAD.WIDE R4, R31, 0x4, R4 ;  /* 0x000000041f047825 */ /* 0x001fca00078e0204 */
[----:B--2---:R-:W2:Y:S01]  /*1190*/  LDG.E R210, desc[UR40][R4.64] ;  /* 0x0000002804d27981 */ /* 0x004ea2000c1e1900 */
[----:B------:R-:W-:Y:S05]  /*11a0*/  YIELD ;  /* 0x0000000000007946 */ /* 0x000fea0003800000 */
[----:B------:R-:W-:Y:S01]  /*11b0*/  ULDC.64 UR4, c[0x0][0xa28] ;  /* 0x00028a0000047ab9 */ /* 0x000fe20000000a00 */
[----:B------:R-:W-:Y:S01]  /*11c0*/  ULDC.64 UR8, c[0x0][0xa18] ;  /* 0x0002860000087ab9 */ /* 0x000fe20000000a00 */
[----:B------:R-:W-:Y:S01]  /*11d0*/  ISETP.NE.U32.AND P1, PT, RZ, UR4, PT ;  /* 0x00000004ff007c0c */ /* 0x000fe2000bf25070 */
[----:B------:R-:W-:Y:S01]  /*11e0*/  ULDC.64 UR6, c[0x0][0xa08] ;  /* 0x0002820000067ab9 */ /* 0x000fe20000000a00 */
[----:B------:R-:W-:Y:S01]  /*11f0*/  IMAD.MOV.U32 R3, RZ, RZ, RZ ;  /* 0x000000ffff037224 */ /* 0x000fe200078e00ff */
[----:B------:R-:W-:Y:S01]  /*1200*/  ISETP.NE.U32.AND P0, PT, RZ, UR6, PT ;  /* 0x00000006ff007c0c */ /* 0x000fe2000bf05070 */
[----:B------:R-:W-:Y:S01]  /*1210*/  IMAD.MOV.U32 R31, RZ, RZ, RZ ;  /* 0x000000ffff1f7224 */ /* 0x000fe200078e00ff */
[----:B------:R-:W-:-:S02]  /*1220*/  ISETP.NE.AND.EX P1, PT, RZ, UR5, PT, P1 ;  /* 0x00000005ff007c0c */ /* 0x000fc4000bf25310 */
[----:B------:R-:W-:Y:S02]  /*1230*/  ISETP.NE.AND.EX P0, PT, RZ, UR7, PT, P0 ;  /* 0x00000007ff007c0c */ /* 0x000fe4000bf05300 */
[----:B--2---:R-:W-:Y:S01]  /*1240*/  SHF.R.S32.HI R217, RZ, 0x1f, R210 ;  /* 0x0000001fffd97819 */ /* 0x004fe200000114d2 */
[----:B------:R-:W-:-:S08]  /*1250*/  IMAD.SHL.U32 R208, R210, 0x4, RZ ;  /* 0x00000004d2d07824 */ /* 0x000fd000078e00ff */
[C---:B------:R-:W-:Y:S02]  /*1260*/  @P1 LEA R6, P2, R210.reuse, UR4, 0x2 ;  /* 0x00000004d2061c11 */ /* 0x040fe4000f8410ff */
[C-C-:B------:R-:W-:Y:S02]  /*1270*/  SHF.L.U64.HI R209, R210.reuse, 0x2, R217.reuse ;  /* 0x00000002d2d17819 */ /* 0x140fe400000102d9 */
[----:B------:R-:W-:Y:S02]  /*1280*/  @P1 LEA.HI.X R7, R210, UR5, R217, 0x2, P2 ;  /* 0x00000005d2071c11 */ /* 0x000fe400090f14d9 */
[----:B------:R-:W-:Y:S01]  /*1290*/  ISETP.NE.U32.AND P2, PT, RZ, UR8, PT ;  /* 0x00000008ff007c0c */ /* 0x000fe2000bf45070 */
[----:B------:R-:W-:Y:S01]  /*12a0*/  ULDC UR4, c[0x0][0x288] ;  /* 0x0000a20000047ab9 */ /* 0x000fe20000000800 */
[----:B------:R-:W-:Y:S01]  /*12b0*/  IADD3 R8, P3, R208, UR6, RZ ;  /* 0x00000006d0087c10 */ /* 0x000fe2000ff7e0ff */
[----:B------:R0:W5:Y:S01]  /*12c0*/  @P1 LDG.E R3, desc[UR40][R6.64] ;  /* 0x0000002806031981 */ /* 0x000162000c1e1900 */
[----:B------:R-:W-:Y:S01]  /*12d0*/  ISETP.NE.AND.EX P2, PT, RZ, UR9, PT, P2 ;  /* 0x00000009ff007c0c */ /* 0x000fe2000bf45320 */
[----:B------:R-:W-:Y:S01]  /*12e0*/  IMAD.U32 R192, RZ, RZ, UR4 ;  /* 0x00000004ffc07e24 */ /* 0x000fe2000f8e00ff */
[----:B------:R-:W-:Y:S01]  /*12f0*/  IADD3.X R9, R209, UR7, RZ, P3, !PT ;  /* 0x00000007d1097c10 */ /* 0x000fe20009ffe4ff */
[----:B------:R-:W-:-:S04]  /*1300*/  ULDC.64 UR4, c[0x0][0x418] ;  /* 0x0001060000047ab9 */ /* 0x000fc80000000a00 */
[----:B------:R0:W5:Y:S06]  /*1310*/  @P0 LDG.E R31, desc[UR40][R8.64] ;  /* 0x00000028081f0981 */ /* 0x00016c000c1e1900 */
[----:B------:R-:W-:-:S04]  /*1320*/  @P2 IADD3 R4, P1, R208, UR8, RZ ;  /* 0x00000008d0042c10 */ /* 0x000fc8000ff3e0ff */
[----:B------:R-:W-:-:S05]  /*1330*/  @P2 IADD3.X R5, R209, UR9, RZ, P1, !PT ;  /* 0x00000009d1052c10 */ /* 0x000fca0008ffe4ff */
        /* <DEDUP_REMOVED lines=8> */
[----:B------:R-:W-:Y:S01]  /*13c0*/  MOV R24, UR5 ;  /* 0x0000000500187c02 */ /* 0x000fe20008000f00 */
[----:B------:R-:W-:Y:S02]  /*13d0*/  IMAD.U32 R28, RZ, RZ, UR4 ;  /* 0x00000004ff1c7e24 */ /* 0x000fe4000f8e00ff */
[----:B------:R-:W-:Y:S01]  /*13e0*/  IMAD.MOV.U32 R27, RZ, RZ, R210 ;  /* 0x000000ffff1b7224 */ /* 0x000fe200078e00d2 */
[----:B0--3--:R-:W-:Y:S06]  /*13f0*/  @P2 BRA `(.L_x_9408) ;  /* 0x0000000000242947 */ /* 0x009fec0003800000 */
        /* <DEDUP_REMOVED lines=9> */
.L_x_9408:
[----:B------:R-:W-:Y:S01]  /*1490*/  ULDC.64 UR4, c[0x0][0xa20] ;  /* 0x0002880000047ab9 */ /* 0x000fe20000000a00 */
[----:B------:R-:W-:Y:S01]  /*14a0*/  IMAD.MOV.U32 R207, RZ, RZ, R30 ;  /* 0x000000ffffcf7224 */ /* 0x000fe200078e001e */
[----:B------:R-:W-:-:S04]  /*14b0*/  ISETP.NE.U32.AND P1, PT, RZ, UR4, PT ;  /* 0x00000004ff007c0c */ /* 0x000fc8000bf25070 */
[----:B------:R-:W-:-:S13]  /*14c0*/  ISETP.NE.AND.EX P1, PT, RZ, UR5, PT, P1 ;  /* 0x00000005ff007c0c */ /* 0x000fda000bf25310 */
[----:B------:R-:W-:Y:S05]  /*14d0*/  @!P1 BRA `(.L_x_9409) ;  /* 0x0000000000109947 */ /* 0x000fea0003800000 */
[----:B------:R-:W-:-:S04]  /*14e0*/  IADD3 R4, P0, R208, UR4, RZ ;  /* 0x00000004d0047c10 */ /* 0x000fc8000ff1e0ff */
[----:B------:R-:W-:-:S05]  /*14f0*/  IADD3.X R5, R209, UR5, RZ, P0, !PT ;  /* 0x00000005d1057c10 */ /* 0x000fca00087fe4ff */
[----:B------:R0:W5:Y:S01]  /*1500*/  LDG.E R28, desc[UR40][R4.64] ;  /* 0x00000028041c7981 */ /* 0x000162000c1e1900 */
[----:B------:R-:W-:Y:S05]  /*1510*/  BRA `(.L_x_9410) ;  /* 0x0000000000107947 */ /* 0x000fea0003800000 */
.L_x_9409:
[----:B------:R-:W-:Y:S05]  /*1520*/  @!P0 BRA `(.L_x_9410) ;  /* 0x00000000000c8947 */ /* 0x000fea0003800000 */
[----:B------:R-:W2:Y:S04]  /*1530*/  LDG.E R5, desc[UR40][R8.64] ;  /* 0x0000002808057981 */ /* 0x000ea8000c1e1900 */
[----:B------:R-:W2:Y:S02]  /*1540*/  LDG.E R28, desc[UR40][R8.64+0x4] ;  /* 0x00000428081c7981 */ /* 0x000ea4000c1e1900 */
[----:B--2---:R-:W-:-:S07]  /*1550*/  IMAD.IADD R28, R28, 0x1, -R5 ;  /* 0x000000011c1c7824 */ /* 0x004fce00078e0a05 */
.L_x_9410:
        /* <DEDUP_REMOVED lines=15> */
[----:B-1----:R-:W-:Y:S02]  /*1650*/  ISETP.NE.AND P1, PT, R8, 0x1, PT ;  /* 0x000000010800780c */ /* 0x002fe40003f25270 */
[----:B------:R-:W-:-:S05]  /*1660*/  SHF.L.U32 R191, R29, 0x7, RZ ;  /* 0x000000071dbf7819 */ /* 0x000fca00000006ff */
[----:B0-----:R-:W-:-:S06]  /*1670*/  VIADD R4, R191, 0x7f ;  /* 0x0000007fbf047836 */ /* 0x001fcc0000000000 */
[----:B------:R-:W0:Y:S08]  /*1680*/  @P1 LDC R11, c[0x0][0x44c] ;  /* 0x00011300ff0b1b82 */ /* 0x000e300000000800 */
[----:B------:R-:W1:Y:S01]  /*1690*/  @P1 LDC R5, c[0x0][0x450] ;  /* 0x00011400ff051b82 */ /* 0x000e620000000800 */
[----:B--2---:R-:W-:Y:S02]  /*16a0*/  @P0 IMAD.IADD R24, R9, 0x1, -R0 ;  /* 0x0000000109180824 */ /* 0x004fe400078e0a00 */
[----:B------:R-:W-:-:S02]  /*16b0*/  IMAD.IADD R9, R28, 0x1, -R3 ;  /* 0x000000011c097824 */ /* 0x000fc400078e0a03 */
[----:B0-----:R-:W-:-:S03]  /*16c0*/  @P1 IMAD.HI.U32 R0, R4, R11, RZ ;  /* 0x0000000b04001227 */ /* 0x001fc600078e00ff */
[C---:B------:R-:W-:Y:S01]  /*16d0*/  IADD3 R25, -R9.reuse, RZ, RZ ;  /* 0x000000ff09197210 */ /* 0x040fe20007ffe1ff */
[----:B------:R-:W-:Y:S01]  /*16e0*/  IMAD.IADD R193, R9, 0x1, R24 ;  /* 0x0000000109c17824 */ /* 0x000fe200078e0218 */
[----:B-1----:R-:W-:Y:S02]  /*16f0*/  @P1 SHF.R.U32.HI R4, RZ, R5, R0 ;  /* 0x00000005ff041219 */ /* 0x002fe40000011600 */
[----:B------:R-:W-:Y:S01]  /*1700*/  VIMNMX R25, RZ, R25, !PT ;  /* 0x00000019ff197248 */ /* 0x000fe20007fe0100 */
[C---:B------:R-:W-:Y:S01]  /*1710*/  VIADD R0, R193.reuse, 0x7f ;  /* 0x0000007fc1007836 */ /* 0x040fe20000000000 */
[----:B------:R-:W-:-:S04]  /*1720*/  IADD3 R128, R193, 0x80, -R192 ;  /* 0x00000080c1807810 */ /* 0x000fc80007ffe8c0 */
[----:B------:R-:W-:Y:S01]  /*1730*/  SHF.R.S32.HI R3, RZ, 0x1f, R0 ;  /* 0x0000001fff037819 */ /* 0x000fe20000011400 */
[----:B------:R-:W-:-:S03]  /*1740*/  IMAD.IADD R4, R128, 0x1, R4 ;  /* 0x0000000180047824 */ /* 0x000fc600078e0204 */
[----:B------:R-:W-:Y:S02]  /*1750*/  LEA.HI R3, R3, R0, RZ, 0x7 ;  /* 0x0000000003037211 */ /* 0x000fe400078f38ff */
[----:B------:R-:W-:Y:S02]  /*1760*/  SHF.R.S32.HI R5, RZ, 0x1f, R4 ;  /* 0x0000001fff057819 */ /* 0x000fe40000011404 */
[----:B------:R-:W-:Y:S02]  /*1770*/  SHF.R.S32.HI R129, RZ, 0x7, R3 ;  /* 0x00000007ff817819 */ /* 0x000fe40000011403 */
[----:B------:R-:W-:-:S04]  /*1780*/  LEA.HI R5, R5, R4, RZ, 0x7 ;  /* 0x0000000405057211 */ /* 0x000fc800078f38ff */
[----:B------:R-:W-:-:S04]  /*1790*/  SHF.R.S32.HI R0, RZ, 0x7, R5 ;  /* 0x00000007ff007819 */ /* 0x000fc80000011405 */
[----:B------:R-:W-:-:S05]  /*17a0*/  VIMNMX R0, R129, R0, PT ;  /* 0x0000000081007248 */ /* 0x000fca0003fe0100 */
[----:B------:R-:W-:-:S05]  /*17b0*/  IMAD R3, R0, 0x80, -R9 ;  /* 0x0000008000037824 */ /* 0x000fca00078e0a09 */
[----:B------:R-:W-:-:S04]  /*17c0*/  VIMNMX R0, R3, R24, PT ;  /* 0x0000001803007248 */ /* 0x000fc80003fe0100 */
[----:B------:R-:W-:Y:S02]  /*17d0*/  ISETP.GT.AND P0, PT, R0, R25, PT ;  /* 0x000000190000720c */ /* 0x000fe40003f04270 */
[----:B------:R-:W-:-:S05]  /*17e0*/  SHF.R.U32.HI R25, RZ, 0x7, R25 ;  /* 0x00000007ff197819 */ /* 0x000fca0000011619 */
[----:B------:R-:W-:-:S06]  /*17f0*/  IMAD.MOV.U32 R26, RZ, RZ, R25 ;  /* 0x000000ffff1a7224 */ /* 0x000fcc00078e0019 */
[----:B------:R-:W-:-:S05]  /*1800*/  @P0 VIADD R0, R0, 0x7f ;  /* 0x0000007f00000836 */ /* 0x000fca0000000000 */
[----:B------:R-:W-:-:S04]  /*1810*/  @P0 SHF.R.S32.HI R3, RZ, 0x1f, R0 ;  /* 0x0000001fff030819 */ /* 0x000fc80000011400 */
[----:B------:R-:W-:-:S04]  /*1820*/  @P0 LEA.HI R3, R3, R0, RZ, 0x7 ;  /* 0x0000000003030211 */ /* 0x000fc800078f38ff */
[----:B------:R-:W-:Y:S02]  /*1830*/  @P0 SHF.R.S32.HI R26, RZ, 0x7, R3 ;  /* 0x00000007ff1a0819 */ /* 0x000fe40000011403 */
[----:B------:R-:W-:Y:S02]  /*1840*/  PLOP3.LUT P0, PT, PT, PT, PT, 0x80, 0x0 ;  /* 0x000000000000781c */ /* 0x000fe40003f0f070 */
        /* <DEDUP_REMOVED lines=22> */
.L_x_9413:
[----:B------:R-:W-:Y:S05]  /*19b0*/  BSYNC B6 ;  /* 0x0000000000067941 */ /* 0x000fea0003800000 */
.L_x_9412:
        /* <DEDUP_REMOVED lines=20> */
.L_x_9415:
[----:B------:R-:W-:Y:S05]  /*1b00*/  BSYNC B6 ;  /* 0x0000000000067941 */ /* 0x000fea0003800000 */
.L_x_9414:
[----:B------:R-:W-:Y:S01]  /*1b10*/  ULDC.64 UR4, c[0x0][0x9f8] ;  /* 0x00027e0000047ab9 */ /* 0x000fe20000000a00 */
[----:B------:R-:W0:Y:S01]  /*1b20*/  S2R R33, SR_TID.X ;  /* 0x0000000000217919 */ /* 0x000e220000002100 */
[----:B------:R-:W-:Y:S01]  /*1b30*/  ISETP.NE.U32.AND P0, PT, RZ, UR4, PT ;  /* 0x00000004ff007c0c */ /* 0x000fe2000bf05070 */
[----:B------:R-:W1:Y:S01]  /*1b40*/  LDC.64 R102, c[0x0][0x300] ;  /* 0x0000c000ff667b82 */ /* 0x000e620000000a00 */
[----:B------:R-:W-:Y:S01]  /*1b50*/  IMAD.IADD R47, R31, 0x1, R28 ;  /* 0x000000011f2f7824 */ /* 0x000fe200078e021c */
[----:B------:R-:W-:Y:S01]  /*1b60*/  ULDC.64 UR6, c[0x0][0xa08] ;  /* 0x0002820000067ab9 */ /* 0x000fe20000000a00 */
[----:B------:R-:W-:Y:S02]  /*1b70*/  ISETP.NE.AND.EX P0, PT, RZ, UR5, PT, P0 ;  /* 0x00000005ff007c0c */ /* 0x000fe4000bf05300 */
[----:B------:R-:W-:-:S03]  /*1b80*/  SHF.R.S32.HI R8, RZ, 0x1f, R30 ;  /* 0x0000001fff087819 */ /* 0x000fc6000001141e */
[----:B------:R-:W2:Y:S08]  /*1b90*/  LDC R39, c[0x0][0x3f4] ;  /* 0x0000fd00ff277b82 */ /* 0x000eb00000000800 */
[----:B------:R-:W-:Y:S01]  /*1ba0*/  @P0 IADD3 R4, P1, R208, UR4, RZ ;  /* 0x00000004d0040c10 */ /* 0x000fe2000ff3e0ff */
[----:B------:R-:W3:Y:S03]  /*1bb0*/  LDC.64 R12, c[0x0][0x3f8] ;  /* 0x0000fe00ff0c7b82 */ /* 0x000ee60000000a00 */
[----:B------:R-:W-:Y:S01]  /*1bc0*/  @P0 IADD3.X R5, R209, UR5, RZ, P1, !PT ;  /* 0x00000005d1050c10 */ /* 0x000fe20008ffe4ff */
[----:B------:R-:W-:-:S04]  /*1bd0*/  ULDC.64 UR4, c[0x0][0x308] ;  /* 0x0000c20000047ab9 */ /* 0x000fc80000000a00 */
[----:B------:R4:W4:Y:S01]  /*1be0*/  @P0 LDG.E R27, desc[UR40][R4.64] ;  /* 0x00000028041b0981 */ /* 0x000922000c1e1900 */
[----:B------:R-:W-:Y:S01]  /*1bf0*/  SHF.R.S32.HI R43, RZ, 0x1f, R47 ;  /* 0x0000001fff2b7819 */ /* 0x000fe2000001142f */
[-C--:B-1----:R-:W-:Y:S01]  /*1c00*/  IMAD.WIDE.U32 R6, R47, R102.reuse, RZ ;  /* 0x000000662f067225 */ /* 0x082fe200078e00ff */
[----:B------:R-:W-:Y:S02]  /*1c10*/  ISETP.NE.U32.AND P0, PT, RZ, UR6, PT ;  /* 0x00000006ff007c0c */ /* 0x000fe4000bf05070 */
[----:B0-----:R-:W-:Y:S01]  /*1c20*/  SHF.R.U32.HI R33, RZ, 0x7, R33 ;  /* 0x00000007ff217819 */ /* 0x001fe20000011621 */
[-C--:B------:R-:W-:Y:S01]  /*1c30*/  IMAD R0, R43, R102.reuse, RZ ;  /* 0x000000662b007224 */ /* 0x080fe200078e02ff */
[----:B------:R-:W-:Y:S01]  /*1c40*/  ISETP.NE.AND.EX P0, PT, RZ, UR7, PT, P0 ;  /* 0x00000007ff007c0c */ /* 0x000fe2000bf05300 */
[----:B------:R-:W-:Y:S01]  /*1c50*/  IMAD.SHL.U32 R92, R102, 0x20, RZ ;  /* 0x00000020665c7824 */ /* 0x000fe200078e00ff */
[----:B------:R-:W-:Y:S01]  /*1c60*/  ISETP.NE.AND P6, PT, R33, 0x1, PT ;  /* 0x000000012100780c */ /* 0x000fe20003fc5270 */
[----:B------:R-:W-:Y:S01]  /*1c70*/  IMAD R3, R47, R103, R0 ;  /* 0x000000672f037224 */ /* 0x000fe200078e0200 */
[----:B--2---:R-:W-:Y:S01]  /*1c80*/  ISETP.GE.AND P2, PT, R16, R39, PT ;  /* 0x000000271000720c */ /* 0x004fe20003f46270 */
[----:B------:R-:W-:Y:S01]  /*1c90*/  IMAD.WIDE.U32 R44, R22, R102, R16 ;  /* 0x00000066162c7225 */ /* 0x000fe200078e0010 */
[----:B-----5:R-:W-:-:S02]  /*1ca0*/  SHF.R.S32.HI R31, RZ, 0x1f, R113 ;  /* 0x0000001fff1f7819 */ /* 0x020fc40000011471 */
[----:B------:R-:W-:Y:S01]  /*1cb0*/  SHF.L.U64.HI R93, R102, 0x5, R103 ;  /* 0x00000005665d7819 */ /* 0x000fe20000010267 */
[----:B------:R-:W-:Y:S01]  /*1cc0*/  IMAD.IADD R7, R7, 0x1, R3 ;  /* 0x0000000107077824 */ /* 0x000fe200078e0203 */
[----:B---3--:R-:W-:Y:S01]  /*1cd0*/  SHF.L.U64.HI R21, R12, 0x5, R13 ;  /* 0x000000050c157819 */ /* 0x008fe2000001020d */
[----:B------:R-:W-:Y:S01]  /*1ce0*/  IMAD R3, R8, UR4, RZ ;  /* 0x0000000408037c24 */ /* 0x000fe2000f8e02ff */
[----:B------:R-:W-:Y:S01]  /*1cf0*/  SHF.R.S32.HI R118, RZ, 0x1f, R213 ;  /* 0x0000001fff767819 */ /* 0x000fe200000114d5 */
[C---:B----4-:R-:W-:Y:S01]  /*1d00*/  IMAD.WIDE.U32 R4, R30.reuse, UR4, R6 ;  /* 0x000000041e047c25 */ /* 0x050fe2000f8e0006 */
[----:B------:R-:W-:Y:S01]  /*1d10*/  SHF.R.S32.HI R117, RZ, 0x1f, R212 ;  /* 0x0000001fff757819 */ /* 0x000fe200000114d4 */
[----:B------:R-:W0:Y:S01]  /*1d20*/  LDC.64 R6, c[0x0][0x408] ;  /* 0x00010200ff067b82 */ /* 0x000e220000000a00 */
[----:B------:R-:W-:Y:S01]  /*1d30*/  SHF.R.S32.HI R116, RZ, 0x1f, R211 ;  /* 0x0000001fff747819 */ /* 0x000fe200000114d3 */
[----:B------:R-:W-:Y:S01]  /*1d40*/  IMAD R3, R30, UR5, R3 ;  /* 0x000000051e037c24 */ /* 0x000fe2000f8e0203 */
[----:B------:R-:W-:Y:S01]  /*1d50*/  ULDC.64 UR4, c[0x0][0x310] ;  /* 0x0000c40000047ab9 */ /* 0x000fe20000000a00 */
[----:B------:R-:W-:-:S04]  /*1d60*/  IMAD.WIDE.U32 R10, R22, R12, R16 ;  /* 0x0000000c160a7225 */ /* 0x000fc800078e0010 */
[----:B------:R-:W-:Y:S02]  /*1d70*/  IMAD.IADD R5, R5, 0x1, R3 ;  /* 0x0000000105057824 */ /* 0x000fe400078e0203 */
[----:B------:R-:W-:-:S04]  /*1d80*/  IMAD.WIDE.U32 R130, R22, R102, R92 ;  /* 0x0000006616827225 */ /* 0x000fc800078e005c */
[----:B------:R-:W-:Y:S02]  /*1d90*/  IMAD R32, R31, R12, RZ ;  /* 0x0000000c1f207224 */ /* 0x000fe400078e02ff */
[----:B------:R-:W-:Y:S02]  /*1da0*/  IMAD.SHL.U32 R112, R39, 0x2, RZ ;  /* 0x0000000227707824 */ /* 0x000fe400078e00ff */
[----:B------:R-:W-:Y:S02]  /*1db0*/  IMAD R37, R113, R13, R32 ;  /* 0x0000000d71257224 */ /* 0x000fe400078e0220 */
        /* <DEDUP_REMOVED lines=8> */
[----:B------:R-:W-:-:S04]  /*1e40*/  IMAD.WIDE.U32 R100, R99, UR4, R4 ;  /* 0x0000000463647c25 */ /* 0x000fc8000f8e0004 */
[----:B------:R-:W-:Y:S01]  /*1e50*/  IMAD R0, R9, UR4, RZ ;  /* 0x0000000409007c24 */ /* 0x000fe2000f8e02ff */
[----:B------:R-:W-:Y:S01]  /*1e60*/  IADD3 R42, P4, R100, 0x40, RZ ;  /* 0x00000040642a7810 */ /* 0x000fe20007f9e0ff */
[----:B------:R-:W-:Y:S02]  /*1e70*/  IMAD.X R47, R216, 0x1, R43, P0 ;  /* 0x00000001d82f7824 */ /* 0x000fe400000e062b */
        /* <DEDUP_REMOVED lines=11> */
[----:B------:R-:W-:Y:S01]  /*1f30*/  IMAD R0, R9, UR4, RZ ;  /* 0x0000000409007c24 */ /* 0x000fe2000f8e02ff */
[----:B------:R-:W-:Y:S01]  /*1f40*/  @!P6 BAR.SYNC.DEFER_BLOCKING 0x9, 0x100 ;  /* 0x024400000000eb1d */ /* 0x000fe20000010000 */
[----:B------:R-:W-:Y:S01]  /*1f50*/  IMAD.WIDE.U32 R8, R22, R6, R18 ;  /* 0x0000000616087225 */ /* 0x000fe200078e0012 */
[----:B------:R-:W-:-:S03]  /*1f60*/  IADD3 R39, P0, R100, R44, RZ ;  /* 0x0000002c64277210 */ /* 0x000fc60007f1e0ff */
[----:B------:R-:W-:Y:S01]  /*1f70*/  IMAD.IADD R3, R16, 0x1, R3 ;  /* 0x0000000110037824 */ /* 0x000fe200078e0203 */
[----:B------:R-:W-:Y:S01]  /*1f80*/  IADD3 R43, P3, R39, 0x40, RZ ;  /* 0x00000040272b7810 */ /* 0x000fe20007f7e0ff */
[C---:B------:R-:W-:Y:S02]  /*1f90*/  IMAD R109, R99.reuse, UR5, R0 ;  /* 0x00000005636d7c24 */ /* 0x040fe4000f8e0200 */
[-C--:B------:R-:W-:Y:S01]  /*1fa0*/  IMAD R0, R216, R12.reuse, RZ ;  /* 0x0000000cd8007224 */ /* 0x080fe200078e02ff */
[----:B------:R-:W-:Y:S01]  /*1fb0*/  SHF.R.S32.HI R20, RZ, 0x1f, R3 ;  /* 0x0000001fff147819 */ /* 0x000fe20000011403 */
[----:B------:R-:W-:Y:S01]  /*1fc0*/  IMAD.WIDE.U32 R98, R99, UR4, R4 ;  /* 0x0000000463627c25 */ /* 0x000fe2000f8e0004 */
[----:B------:R-:W-:Y:S02]  /*1fd0*/  ULDC UR4, c[0x0][0x2f4] ;  /* 0x0000bd0000047ab9 */ /* 0x000fe40000000800 */
[----:B------:R-:W-:Y:S01]  /*1fe0*/  LEA.HI R105, R20, R3, RZ, 0x3 ;  /* 0x0000000314697211 */ /* 0x000fe200078f18ff */
[----:B------:R-:W-:-:S03]  /*1ff0*/  IMAD.WIDE.U32 R4, R22, R12, R18 ;  /* 0x0000000c16047225 */ /* 0x000fc600078e0012 */
[----:B------:R-:W-:Y:S01]  /*2000*/  LOP3.LUT R40, R105, 0xfffffff8, RZ, 0xc0, !PT ;  /* 0xfffffff869287812 */ /* 0x000fe200078ec0ff */
[----:B------:R-:W-:Y:S01]  /*2010*/  IMAD R15, R22, R13, R0 ;  /* 0x0000000d160f7224 */ /* 0x000fe200078e0200 */
[----:B------:R-:W-:Y:S01]  /*2020*/  P2R R0, PR, RZ, 0x4 ;  /* 0x00000004ff007803 */ /* 0x000fe20000000000 */
[----:B------:R-:W-:Y:S01]  /*2030*/  IMAD.MOV.U32 R90, RZ, RZ, R8 ;  /* 0x000000ffff5a7224 */ /* 0x000fe200078e0008 */
[----:B------:R-:W-:Y:S01]  /*2040*/  LEA.HI R8, R20, R3, RZ, 0x6 ;  /* 0x0000000314087211 */ /* 0x000fe200078f30ff */
[----:B------:R-:W-:Y:S01]  /*2050*/  IMAD.IADD R11, R15, 0x1, R11 ;  /* 0x000000010f0b7824 */ /* 0x000fe200078e020b */
[----:B------:R-:W-:Y:S01]  /*2060*/  IADD3 R5, R5, R15, RZ ;  /* 0x0000000f05057210 */ /* 0x000fe20007ffe0ff */
[----:B------:R-:W-:Y:S01]  /*2070*/  IMAD.WIDE.U32 R14, R22, R6, R16 ;  /* 0x00000006160e7225 */ /* 0x000fe200078e0010 */
[----:B------:R-:W-:Y:S02]  /*2080*/  SHF.L.U32 R3, R8, 0x7, RZ ;  /* 0x0000000708037819 */ /* 0x000fe400000006ff */
[----:B------:R-:W-:Y:S01]  /*2090*/  LOP3.LUT R8, R105, 0x38, RZ, 0xc0, !PT ;  /* 0x0000003869087812 */ /* 0x000fe200078ec0ff */
[----:B------:R-:W-:Y:S01]  /*20a0*/  IMAD.MOV.U32 R88, RZ, RZ, R14 ;  /* 0x000000ffff587224 */ /* 0x000fe200078e000e */
[----:B------:R-:W-:Y:S01]  /*20b0*/  LOP3.LUT R14, R3, 0xffffe000, RZ, 0xc0, !PT ;  /* 0xffffe000030e7812 */ /* 0x000fe200078ec0ff */
[----:B------:R-:W-:Y:S01]  /*20c0*/  IMAD.WIDE.U32 R96, R113, R12, R4 ;  /* 0x0000000c71607225 */ /* 0x000fe200078e0004 */
[----:B------:R-:W-:-:S02]  /*20d0*/  LOP3.LUT R3, R8, 0x1c0, R227, 0xf8, !PT ;  /* 0x000001c008037812 */ /* 0x000fc400078ef8e3 */
[----:B------:R-:W-:Y:S01]  /*20e0*/  LOP3.LUT R20, R195, 0x38, R105, 0xf8, !PT ;  /* 0x00000038c3147812 */ /* 0x000fe200078ef869 */
[----:B------:R-:W-:Y:S01]  /*20f0*/  IMAD R4, R31, R6, RZ ;  /* 0x000000061f047224 */ /* 0x000fe200078e02ff */
[----:B------:R-:W-:Y:S01]  /*2100*/  LOP3.LUT R3, R3, R200, RZ, 0x3c, !PT ;  /* 0x000000c803037212 */ /* 0x000fe200078e3cff */
[----:B------:R-:W-:Y:S01]  /*2110*/  IMAD.IADD R91, R9, 0x1, R89 ;  /* 0x00000001095b7824 */ /* 0x000fe200078e0259 */
[----:B------:R-:W-:Y:S01]  /*2120*/  LOP3.LUT R9, R196, 0x38, R105, 0xf8, !PT ;  /* 0x00000038c4097812 */ /* 0x000fe200078ef869 */
[----:B------:R-:W-:Y:S01]  /*2130*/  IMAD R49, R113, R7, R4 ;  /* 0x0000000771317224 */ /* 0x000fe200078e0204 */
[----:B------:R-:W-:Y:S01]  /*2140*/  IADD3 R27, R3, R14, R201 ;  /* 0x0000000e031b7210 */ /* 0x000fe20007ffe0c9 */
[----:B------:R-:W-:Y:S01]  /*2150*/  IMAD R3, R216, R102, RZ ;  /* 0x00000066d8037224 */ /* 0x000fe200078e02ff */
[----:B------:R-:W-:Y:S01]  /*2160*/  IADD3 R4, P1, R92, R130, RZ ;  /* 0x000000825c047210 */ /* 0x000fe20007f3e0ff */
[----:B------:R-:W-:Y:S01]  /*2170*/  IMAD.IADD R89, R89, 0x1, R15 ;  /* 0x0000000159597824 */ /* 0x000fe200078e020f */
[----:B------:R-:W-:Y:S01]  /*2180*/  LOP3.LUT R15, R194, 0x38, R105, 0xf8, !PT ;  /* 0x00000038c20f7812 */ /* 0x000fe200078ef869 */
[----:B------:R-:W-:Y:S01]  /*2190*/  IMAD R35, R22, R103, R3 ;  /* 0x0000006716237224 */ /* 0x000fe200078e0203 */
[----:B------:R-:W-:Y:S01]  /*21a0*/  LOP3.LUT R9, R9, R230, RZ, 0x3c, !PT ;  /* 0x000000e609097212 */ /* 0x000fe200078e3cff */
[----:B------:R-:W-:Y:S01]  /*21b0*/  IMAD.WIDE.U32 R88, R113, R6, R88 ;  /* 0x0000000671587225 */ /* 0x000fe200078e0058 */
[----:B------:R-:W-:-:S02]  /*21c0*/  LOP3.LUT R15, R15, R228, RZ, 0x3c, !PT ;  /* 0x000000e40f0f7212 */ /* 0x000fc400078e3cff */
[----:B------:R-:W-:Y:S01]  /*21d0*/  IADD3 R34, R45, R35, RZ ;  /* 0x000000232d227210 */ /* 0x000fe20007ffe0ff */
[----:B------:R-:W-:Y:S01]  /*21e0*/  IMAD.IADD R5, R35, 0x1, R131 ;  /* 0x0000000123057824 */ /* 0x000fe200078e0283 */
[----:B------:R-:W-:Y:S01]  /*21f0*/  LOP3.LUT R29, R20, R229, RZ, 0x3c, !PT ;  /* 0x000000e5141d7212 */ /* 0x000fe200078e3cff */
[----:B------:R-:W-:Y:S01]  /*2200*/  IMAD.WIDE.U32 R94, R113, R12, R10 ;  /* 0x0000000c715e7225 */ /* 0x000fe200078e000a */
[C-C-:B------:R-:W-:Y:S02]  /*2210*/  SHF.L.U64.HI R3, R102.reuse, 0x7, R103.reuse ;  /* 0x0000000766037819 */ /* 0x140fe40000010267 */
[----:B------:R-:W-:Y:S01]  /*2220*/  SHF.L.U64.HI R31, R102, 0x6, R103 ;  /* 0x00000006661f7819 */ /* 0x000fe20000010267 */
[----:B------:R-:W-:Y:S01]  /*2230*/  IMAD.X R32, R5, 0x1, R93, P1 ;  /* 0x0000000105207824 */ /* 0x000fe200008e065d */
[----:B------:R-:W-:Y:S01]  /*2240*/  IADD3 R33, P1, R4, R92, RZ ;  /* 0x0000005c04217210 */ /* 0x000fe20007f3e0ff */
[----:B------:R-:W-:Y:S01]  /*2250*/  IMAD.WIDE.U32 R90, R113, R6, R90 ;  /* 0x00000006715a7225 */ /* 0x000fe200078e005a */
[----:B------:R-:W-:-:S02]  /*2260*/  IADD3 R30, R9, R14, R199 ;  /* 0x0000000e091e7210 */ /* 0x000fc40007ffe0c7 */
[-C--:B------:R-:W-:Y:S01]  /*2270*/  IADD3 R28, R15, R14.reuse, R197 ;  /* 0x0000000e0f1c7210 */ /* 0x080fe20007ffe0c5 */
[----:B------:R-:W-:Y:S01]  /*2280*/  IMAD.X R103, R34, 0x1, R41, P0 ;  /* 0x0000000122677824 */ /* 0x000fe200000e0629 */
[----:B------:R-:W-:Y:S01]  /*2290*/  IADD3 R29, R29, R14, R198 ;  /* 0x0000000e1d1d7210 */ /* 0x000fe20007ffe0c6 */
[C---:B------:R-:W-:Y:S01]  /*22a0*/  IMAD.SHL.U32 R14, R12.reuse, 0x20, RZ ;  /* 0x000000200c0e7824 */ /* 0x040fe200078e00ff */
[--C-:B------:R-:W-:Y:S01]  /*22b0*/  SHF.L.U64.HI R20, R12, 0x6, R13.reuse ;  /* 0x000000060c147819 */ /* 0x100fe2000001020d */
[----:B------:R-:W-:Y:S01]  /*22c0*/  IMAD.SHL.U32 R8, R6, 0x20, RZ ;  /* 0x0000002006087824 */ /* 0x000fe200078e00ff */
[C---:B------:R-:W-:Y:S01]  /*22d0*/  SHF.L.U64.HI R15, R12.reuse, 0x7, R13 ;  /* 0x000000070c0f7819 */ /* 0x040fe2000001020d */
[----:B------:R-:W-:Y:S01]  /*22e0*/  IMAD.SHL.U32 R13, R12, 0x40, RZ ;  /* 0x000000400c0d7824 */ /* 0x000fe200078e00ff */
[----:B------:R-:W-:Y:S01]  /*22f0*/  SHF.L.U64.HI R11, R6, 0x5, R7 ;  /* 0x00000005060b7819 */ /* 0x000fe20000010207 */
[----:B------:R-:W-:Y:S01]  /*2300*/  IMAD.X R35, R32, 0x1, R93, P1 ;  /* 0x0000000120237824 */ /* 0x000fe200008e065d */
[C---:B------:R-:W-:Y:S01]  /*2310*/  SHF.L.U64.HI R10, R6.reuse, 0x6, R7 ;  /* 0x00000006060a7819 */ /* 0x040fe20000010207 */
[----:B------:R-:W-:Y:S01]  /*2320*/  IMAD.IADD R36, R97, 0x1, R37 ;  /* 0x0000000161247824 */ /* 0x000fe200078e0225 */
[C---:B------:R-:W-:Y:S01]  /*2330*/  SHF.L.U64.HI R9, R6.reuse, 0x7, R7 ;  /* 0x0000000706097819 */ /* 0x040fe20000010207 */
[C---:B------:R-:W-:Y:S01]  /*2340*/  IMAD.SHL.U32 R7, R6.reuse, 0x40, RZ ;  /* 0x0000004006077824 */ /* 0x040fe200078e00ff */
[----:B------:R-:W-:Y:S01]  /*2350*/  SHF.L.U32 R6, R6, 0x7, RZ ;  /* 0x0000000706067819 */ /* 0x000fe200000006ff */
[----:B------:R-:W-:Y:S01]  /*2360*/  IMAD.SHL.U32 R12, R12, 0x80, RZ ;  /* 0x000000800c0c7824 */ /* 0x000fe200078e00ff */
[----:B------:R-:W-:Y:S01]  /*2370*/  ISETP.GE.AND P2, PT, R16, UR4, PT ;  /* 0x0000000410007c0c */ /* 0x000fe2000bf46270 */
[----:B------:R-:W-:Y:S01]  /*2380*/  IMAD.IADD R37, R37, 0x1, R95 ;  /* 0x0000000125257824 */ /* 0x000fe200078e025f */
[----:B------:R-:W-:Y:S01]  /*2390*/  ISETP.GE.AND P1, PT, R187, UR4, PT ;  /* 0x00000004bb007c0c */ /* 0x000fe2000bf26270 */
[----:B------:R-:W-:Y:S01]  /*23a0*/  IMAD.IADD R38, R91, 0x1, R49 ;  /* 0x000000015b267824 */ /* 0x000fe200078e0231 */
[----:B------:R-:W-:Y:S01]  /*23b0*/  IADD3 R104, R49, R89, RZ ;  /* 0x0000005931687210 */ /* 0x000fe20007ffe0ff */
[----:B------:R-:W-:Y:S01]  /*23c0*/  IMAD.X R108, RZ, RZ, R103, P3 ;  /* 0x000000ffff6c7224 */ /* 0x000fe200018e0667 */
[----:B------:R-:W-:Y:S01]  /*23d0*/  SHF.R.S32.HI R105, RZ, 0x3, R105 ;  /* 0x00000003ff697819 */ /* 0x000fe20000011469 */
[----:B------:R-:W-:Y:S01]  /*23e0*/  IMAD.IADD R109, R99, 0x1, R109 ;  /* 0x00000001636d7824 */ /* 0x000fe200078e026d */
[----:B------:R-:W-:-:S07]  /*23f0*/  SHF.R.S32.HI R106, RZ, 0x1f, R40 ;  /* 0x0000001fff6a7819 */ /* 0x000fce0000011428 */
.L_x_9501:
        /* <DEDUP_REMOVED lines=18> */
[----:B------:R-:W-:Y:S02]  /*2520*/  IMAD R115, R26, -0x80, R24 ;  /* 0xffffff801a737824 */ /* 0x000fe400078e0218 */
[----:B------:R-:W-:-:S03]  /*2530*/  IMAD.WIDE.U32 R120, R127, R26, RZ ;  /* 0x0000001a7f787225 */ /* 0x000fc600078e00ff */
[----:B------:R-:W-:Y:S01]  /*2540*/  VIMNMX R115, R115, 0x80, PT ;  /* 0x0000008073737848 */ /* 0x000fe20003fe0100 */
[----:B------:R-:W-:Y:S01]  /*2550*/  IMAD R49, R49, R6, R52 ;  /* 0x0000000631317224 */ /* 0x000fe200078e0234 */
[----:B------:R-:W-:Y:S01]  /*2560*/  IADD3 R122, R121, R51, RZ ;  /* 0x00000033797a7210 */ /* 0x000fe20007ffe0ff */
        /* <DEDUP_REMOVED lines=33> */
.L_x_9420:
[----:B------:R-:W-:Y:S05]  /*2780*/  BSYNC B1 ;  /* 0x0000000000017941 */ /* 0x000fea0003800000 */
.L_x_9419:
[----:B------:R-:W-:Y:S01]  /*2790*/  ISETP.GE.AND P4, PT, R213, R115, PT ;  /* 0x00000073d500720c */ /* 0x000fe20003f86270 */
[----:B0----5:R-:W-:Y:S01]  /*27a0*/  IMAD.MOV.U32 R48, RZ, RZ, R76 ;  /* 0x000000ffff307224 */ /* 0x021fe200078e004c */
[----:B------:R-:W-:Y:S01]  /*27b0*/  MOV R50, R84 ;  /* 0x0000005400327202 */ /* 0x000fe20000000f00 */
[----:B------:R-:W-:Y:S01]  /*27c0*/  IMAD.MOV.U32 R49, RZ, RZ, R77 ;  /* 0x000000ffff317224 */ /* 0x000fe200078e004d */
[----:B------:R-:W-:Y:S01]  /*27d0*/  BSSY B1, `(.L_x_9421) ;  /* 0x0000024000017945 */ /* 0x000fe20003800000 */
        /* <DEDUP_REMOVED lines=9> */
[----:B------:R-:W-:-:S02]  /*2870*/  CS2R R72, SRZ ;  /* 0x0000000000487805 */ /* 0x000fc4000001ff00 */
[----:B------:R-:W-:Y:S02]  /*2880*/  CS2R R70, SRZ ;  /* 0x0000000000467805 */ /* 0x000fe4000001ff00 */
[----:B------:R-:W-:Y:S02]  /*2890*/  PRMT R138, R48, 0x5410, R49 ;  /* 0x00005410308a7816 */ /* 0x000fe40000000031 */
[----:B------:R-:W-:Y:S02]  /*28a0*/  CS2R R74, SRZ ;  /* 0x00000000004a7805 */ /* 0x000fe4000001ff00 */
        /* <DEDUP_REMOVED lines=22> */
.L_x_9422:
[----:B------:R-:W-:Y:S05]  /*2a10*/  BSYNC B1 ;  /* 0x0000000000017941 */ /* 0x000fea0003800000 */
.L_x_9421:
        /* <DEDUP_REMOVED lines=8> */
[----:B------:R-:W-:Y:S01]  /*2aa0*/  CS2R R52, SRZ ;  /* 0x0000000000347805 */ /* 0x000fe2000001ff00 */
[----:B------:R-:W-:Y:S01]  /*2ab0*/  IMAD.MOV.U32 R49, RZ, RZ, R71 ;  /* 0x000000ffff317224 */ /* 0x000fe200078e0047 */
[----:B------:R-:W-:Y:S01]  /*2ac0*/  PRMT R132, R50, 0x5410, R51 ;  /* 0x0000541032847816 */ /* 0x000fe20000000033 */
[----:B------:R-:W-:Y:S01]  /*2ad0*/  IMAD.MOV.U32 R50, RZ, RZ, R74 ;  /* 0x000000ffff327224 */ /* 0x000fe200078e004a */
[----:B------:R-:W-:Y:S01]  /*2ae0*/  CS2R R60, SRZ ;  /* 0x00000000003c7805 */ /* 0x000fe2000001ff00 */
[----:B------:R-:W-:Y:S01]  /*2af0*/  IMAD.MOV.U32 R51, RZ, RZ, R75 ;  /* 0x000000ffff337224 */ /* 0x000fe200078e004b */
[----:B------:R-:W-:-:S02]  /*2b00*/  PRMT R125, R48, 0x5410, R49 ;  /* 0x00005410307d7816 */ /* 0x000fc40000000031 */
[----:B------:R-:W-:Y:S02]  /*2b10*/  CS2R R64, SRZ ;  /* 0x0000000000407805 */ /* 0x000fe4000001ff00 */
[----:B------:R-:W-:Y:S02]  /*2b20*/  CS2R R62, SRZ ;  /* 0x00000000003e7805 */ /* 0x000fe4000001ff00 */
        /* <DEDUP_REMOVED lines=27> */
.L_x_9424:
[----:B------:R-:W-:Y:S05]  /*2ce0*/  BSYNC B1 ;  /* 0x0000000000017941 */ /* 0x000fea0003800000 */
.L_x_9423:
[----:B------:R-:W-:Y:S01]  /*2cf0*/  ISETP.GE.AND P5, PT, R211, R115, PT ;  /* 0x00000073d300720c */ /* 0x000fe20003fa6270 */
[----:B------:R-:W-:-:S12]  /*2d00*/  BSSY B1, `(.L_x_9425) ;  /* 0x000001e000017945 */ /* 0x000fd80003800000 */
[----:B------:R-:W-:Y:S05]  /*2d10*/  @P5 BRA `(.L_x_9426) ;  /* 0x0000000000705947 */ /* 0x000fea0003800000 */
[----:B0-----:R-:W0:Y:S01]  /*2d20*/  LDC.64 R48, c[0x0][0x3f8] ;  /* 0x0000fe00ff307b82 */ /* 0x001e220000000a00 */
[----:B------:R-:W-:Y:S01]  /*2d30*/  MOV R83, R119 ;  /* 0x0000007700537202 */ /* 0x000fe20000000f00 */
[----:B------:R-:W-:Y:S01]  /*2d40*/  IMAD.MOV.U32 R81, RZ, RZ, R110 ;  /* 0x000000ffff517224 */ /* 0x000fe200078e006e */
[----:B------:R-:W-:Y:S01]  /*2d50*/  ULDC.64 UR4, c[0x0][0x3e8] ;  /* 0x0000fa0000047ab9 */ /* 0x000fe20000000a00 */
        /* <DEDUP_REMOVED lines=24> */
.L_x_9426:
[----:B------:R-:W-:Y:S05]  /*2ee0*/  BSYNC B1 ;  /* 0x0000000000017941 */ /* 0x000fea0003800000 */
.L_x_9425:
[----:B01---5:R-:W-:Y:S01]  /*2ef0*/  IMAD.MOV.U32 R48, RZ, RZ, R60 ;  /* 0x000000ffff307224 */ /* 0x023fe200078e003c */
[----:B------:R-:W-:Y:S01]  /*2f00*/  ISETP.NE.AND P0, PT, R189, 0x3, PT ;  /* 0x00000003bd00780c */ /* 0x000fe20003f05270 */
[----:B------:R-:W-:Y:S02]  /*2f10*/  IMAD.MOV.U32 R49, RZ, RZ, R61 ;  /* 0x000000ffff317224 */ /* 0x000fe400078e003d */
        /* <DEDUP_REMOVED lines=22> */
[----:B------:R-:W-:Y:S06]  /*3080*/  @!P0 BRA `(.L_x_9427) ;  /* 0x0000000000048947 */ /* 0x000fec0003800000 */
[----:B------:R-:W-:Y:S01]  /*3090*/  BPT.TRAP 0x1 ;  /* 0x000000040000795c */ /* 0x000fe20000300000 */
.L_x_9427:
[----:B------:R-:W-:Y:S01]  /*30a0*/  IMAD R110, R23, 0x8, R2 ;  /* 0x00000008176e7824 */ /* 0x000fe200078e0202 */
[----:B------:R-:W-:Y:S01]  /*30b0*/  SHF.L.U32 R119, R188, 0x1f, RZ ;  /* 0x0000001fbc777819 */ /* 0x000fe200000006ff */
[----:B------:R-:W-:Y:S03]  /*30c0*/  BSSY B1, `(.L_x_9428) ;  /* 0x0000003000017945 */ /* 0x000fe60003800000 */
[----:B------:R-:W0:Y:S02]  /*30d0*/  SYNCS.PHASECHK.TRANS64.TRYWAIT P6, [R110+URZ+0x28890], R119 ;  /* 0x028890776e0075a7 */ /* 0x000e2400080c017f */
[----:B0-----:R-:W-:Y:S05]  /*30e0*/  @!P6 BRA `(.L_x_9429) ;  /* 0x000001bc0060e947 */ /* 0x001fea0003800000 */
.L_x_9770:
[----:B------:R-:W-:Y:S05]  /*30f0*/  BSYNC B1 ;  /* 0x0000000000017941 */ /* 0x000fea0003800000 */
.L_x_9428:
        /* <DEDUP_REMOVED lines=12> */
[----:B------:R-:W-:Y:S02]  /*31c0*/  SHF.R.U64 R150, R84, 0x10, R85 ;  /* 0x0000001054967819 */ /* 0x000fe40000001255 */
[--C-:B------:R-:W-:Y:S02]  /*31d0*/  SHF.R.U64 R84, R86, 0x10, R87.reuse ;  /* 0x0000001056547819 */ /* 0x100fe40000001257 */
[----:B------:R-:W-:Y:S02]  /*31e0*/  SHF.R.U32.HI R148, RZ, 0x10, R87 ;  /* 0x00000010ff947819 */ /* 0x000fe40000011657 */
[----:B------:R-:W-:Y:S01]  /*31f0*/  SHF.R.U32.HI R149, RZ, 0x10, R85 ;  /* 0x00000010ff957819 */ /* 0x000fe20000011655 */
[----:B------:R-:W-:Y:S01]  /*3200*/  HADD2.F32 R87, -RZ, R84.H0_H0 ;  /* 0x20000054ff577230 */ /* 0x000fe20000004100 */
[----:B--2---:R-:W-:Y:S01]  /*3210*/  MOV R80, R50 ;  /* 0x0000003200507202 */ /* 0x004fe20000000f00 */
[----:B------:R-:W-:Y:S02]  /*3220*/  HADD2.F32 R148, -RZ, R148.H0_H0 ;  /* 0x20000094ff947230 */ /* 0x000fe40000004100 */
[----:B------:R-:W-:-:S02]  /*3230*/  HADD2.F32 R50, -RZ, R49.H1_H1 ;  /* 0x30000031ff327230 */ /* 0x000fc40000004100 */
[----:B------:R-:W-:Y:S02]  /*3240*/  HADD2.F32 R84, -RZ, R51.H1_H1 ;  /* 0x30000033ff547230 */ /* 0x000fe40000004100 */
[----:B------:R-:W-:Y:S02]  /*3250*/  HADD2.F32 R49, -RZ, R49.H0_H0 ;  /* 0x20000031ff317230 */ /* 0x000fe40000004100 */
[----:B------:R-:W-:Y:S02]  /*3260*/  HADD2.F32 R85, -RZ, R150.H0_H0 ;  /* 0x20000096ff557230 */ /* 0x000fe40000004100 */
[----:B------:R-:W-:Y:S01]  /*3270*/  FMUL.FTZ R150, R50, R87 ;  /* 0x0000005732967220 */ /* 0x000fe20000410000 */
[----:B------:R-:W-:Y:S02]  /*3280*/  HADD2.F32 R51, -RZ, R51.H0_H0 ;  /* 0x20000033ff337230 */ /* 0x000fe40000004100 */
[----:B------:R-:W-:Y:S01]  /*3290*/  FMUL.FTZ R152, R84, R148 ;  /* 0x0000009454987220 */ /* 0x000fe20000410000 */
[----:B------:R-:W-:-:S02]  /*32a0*/  HADD2.F32 R86, -RZ, R149.H0_H0 ;  /* 0x20000095ff567230 */ /* 0x000fc40000004100 */
[C---:B------:R-:W-:Y:S01]  /*32b0*/  FMUL.FTZ R87, R49.reuse, R87 ;  /* 0x0000005731577220 */ /* 0x040fe20000410000 */
[-C--:B------:R-:W-:Y:S01]  /*32c0*/  FFMA.FTZ R150, R49, R85.reuse, -R150 ;  /* 0x0000005531967223 */ /* 0x080fe20000010896 */
[C---:B------:R-:W-:Y:S01]  /*32d0*/  FMUL.FTZ R151, R51.reuse, R148 ;  /* 0x0000009433977220 */ /* 0x040fe20000410000 */
[--C-:B------:R-:W-:Y:S02]  /*32e0*/  HADD2.F32 R49, -RZ, R48.reuse.H1_H1 ;  /* 0x30000030ff317230 */ /* 0x100fe40000004100 */
[-C--:B------:R-:W-:Y:S01]  /*32f0*/  FFMA.FTZ R152, R51, R86.reuse, -R152 ;  /* 0x0000005633987223 */ /* 0x080fe20000010898 */
[--C-:B------:R-:W-:Y:S02]  /*3300*/  HADD2.F32 R51, -RZ, R147.reuse.H1_H1 ;  /* 0x30000093ff337230 */ /* 0x100fe40000004100 */
[----:B------:R-:W-:Y:S01]  /*3310*/  FFMA.FTZ R149, R50, R85, R87 ;  /* 0x0000005532957223 */ /* 0x000fe20000010057 */
[----:B------:R-:W-:Y:S02]  /*3320*/  HADD2.F32 R147, -RZ, R147.H0_H0 ;  /* 0x20000093ff937230 */ /* 0x000fe40000004100 */
[----:B------:R-:W-:Y:S01]  /*3330*/  FFMA.FTZ R151, R84, R86, R151 ;  /* 0x0000005654977223 */ /* 0x000fe20000010097 */
[----:B------:R-:W-:-:S02]  /*3340*/  HADD2.F32 R48, -RZ, R48.H0_H0 ;  /* 0x20000030ff307230 */ /* 0x000fc40000004100 */
[--C-:B------:R-:W-:Y:S02]  /*3350*/  HADD2.F32 R85, -RZ, R145.reuse.H1_H1 ;  /* 0x30000091ff557230 */ /* 0x100fe40000004100 */
[CC--:B------:R-:W-:Y:S01]  /*3360*/  FMUL.FTZ R87, R49.reuse, R147.reuse ;  /* 0x0000009331577220 */ /* 0x0c0fe20000410000 */
[--C-:B------:R-:W-:Y:S02]  /*3370*/  HADD2.F32 R50, -RZ, R80.reuse.H1_H1 ;  /* 0x30000050ff327230 */ /* 0x100fe40000004100 */
        /* <DEDUP_REMOVED lines=13> */
.L_x_9435:
[----:B------:R-:W-:Y:S05]  /*3450*/  BSYNC B3 ;  /* 0x0000000000037941 */ /* 0x000fea0003800000 */
.L_x_9434:
[----:B------:R-:W-:Y:S02]  /*3460*/  ULDC.64 UR4, c[0x0][0x2e8] ;  /* 0x0000ba0000047ab9 */ /* 0x000fe40000000a00 */
[----:B------:R-:W-:-:S04]  /*3470*/  LEA R80, P3, R81, UR4, 0x1 ;  /* 0x0000000451507c11 */ /* 0x000fc8000f8608ff */
[----:B------:R-:W-:-:S05]  /*3480*/  LEA.HI.X R81, R81, UR5, R146, 0x1, P3 ;  /* 0x0000000551517c11 */ /* 0x000fca00098f0c92 */
[----:B--2---:R1:W-:Y:S04]  /*3490*/  STG.E.128 desc[UR40][R80.64], R48 ;  /* 0x0000003050007986 */ /* 0x0043e8000c101d28 */
.L_x_9433:
[----:B------:R-:W-:Y:S05]  /*34a0*/  BSYNC B2 ;  /* 0x0000000000027941 */ /* 0x000fea0003800000 */
.L_x_9432:
        /* <DEDUP_REMOVED lines=48> */
.L_x_9437:
[----:B------:R-:W-:Y:S05]  /*37b0*/  BSYNC B2 ;  /* 0x0000000000027941 */ /* 0x000fea0003800000 */
.L_x_9436:
[----:B------:R-:W-:Y:S02]  /*37c0*/  ULDC.64 UR4, c[0x0][0x2e8] ;  /* 0x0000ba0000047ab9 */ /* 0x000fe40000000a00 */
[----:B------:R-:W-:-:S04]  /*37d0*/  LEA R76, P3, R143, UR4, 0x1 ;  /* 0x000000048f4c7c11 */ /* 0x000fc8000f8608ff */
[----:B------:R-:W-:-:S05]  /*37e0*/  LEA.HI.X R77, R143, UR5, R144, 0x1, P3 ;  /* 0x000000058f4d7c11 */ /* 0x000fca00098f0c90 */
[----:B--2---:R2:W-:Y:S04]  /*37f0*/  STG.E.128 desc[UR40][R76.64], R48 ;  /* 0x000000304c007986 */ /* 0x0045e8000c101d28 */
.L_x_9431:
[----:B------:R-:W-:Y:S05]  /*3800*/  BSYNC B1 ;  /* 0x0000000000017941 */ /* 0x000fea0003800000 */
.L_x_9430:
        /* <DEDUP_REMOVED lines=53> */
.L_x_9443:
[----:B------:R-:W-:Y:S05]  /*3b60*/  BSYNC B3 ;  /* 0x0000000000037941 */ /* 0x000fea0003800000 */
.L_x_9442:
[----:B------:R-:W-:Y:S02]  /*3b70*/  ULDC.64 UR4, c[0x0][0x2e8] ;  /* 0x0000ba0000047ab9 */ /* 0x000fe40000000a00 */
[----:B------:R-:W-:-:S04]  /*3b80*/  LEA R72, P3, R78, UR4, 0x1 ;  /* 0x000000044e487c11 */ /* 0x000fc8000f8608ff */
[----:B------:R-:W-:-:S05]  /*3b90*/  LEA.HI.X R73, R78, UR5, R79, 0x1, P3 ;  /* 0x000000054e497c11 */ /* 0x000fca00098f0c4f */
[----:B--2---:R2:W-:Y:S04]  /*3ba0*/  STG.E.128 desc[UR40][R72.64], R48 ;  /* 0x0000003048007986 */ /* 0x0045e8000c101d28 */
.L_x_9441:
[----:B------:R-:W-:Y:S05]  /*3bb0*/  BSYNC B2 ;  /* 0x0000000000027941 */ /* 0x000fea0003800000 */
.L_x_9440:
        /* <DEDUP_REMOVED lines=48> */
.L_x_9445:
[----:B------:R-:W-:Y:S05]  /*3ec0*/  BSYNC B2 ;  /* 0x0000000000027941 */ /* 0x000fea0003800000 */
.L_x_9444:
[----:B------:R-:W-:Y:S02]  /*3ed0*/  ULDC.64 UR4, c[0x0][0x2e8] ;  /* 0x0000ba0000047ab9 */ /* 0x000fe40000000a00 */
[----:B------:R-:W-:-:S04]  /*3ee0*/  LEA R68, P3, R79, UR4, 0x1 ;  /* 0x000000044f447c11 */ /* 0x000fc8000f8608ff */
[----:B------:R-:W-:-:S05]  /*3ef0*/  LEA.HI.X R69, R79, UR5, R80, 0x1, P3 ;  /* 0x000000054f457c11 */ /* 0x000fca00098f0c50 */
[----:B--2---:R3:W-:Y:S04]  /*3f00*/  STG.E.128 desc[UR40][R68.64], R48 ;  /* 0x0000003044007986 */ /* 0x0047e8000c101d28 */
.L_x_9439:
[----:B------:R-:W-:Y:S05]  /*3f10*/  BSYNC B1 ;  /* 0x0000000000017941 */ /* 0x000fea0003800000 */
.L_x_9438:
        /* <DEDUP_REMOVED lines=54> */
.L_x_9451:
[----:B------:R-:W-:Y:S05]  /*4280*/  BSYNC B3 ;  /* 0x0000000000037941 */ /* 0x000fea0003800000 */
.L_x_9450:
[----:B------:R-:W-:Y:S02]  /*4290*/  ULDC.64 UR4, c[0x0][0x2e8] ;  /* 0x0000ba0000047ab9 */ /* 0x000fe40000000a00 */
[----:B------:R-:W-:-:S04]  /*42a0*/  LEA R64, P3, R75, UR4, 0x1 ;  /* 0x000000044b407c11 */ /* 0x000fc8000f8608ff */
[----:B------:R-:W-:-:S05]  /*42b0*/  LEA.HI.X R65, R75, UR5, R76, 0x1, P3 ;  /* 0x000000054b417c11 */ /* 0x000fca00098f0c4c */
[----:B--2---:R2:W-:Y:S04]  /*42c0*/  STG.E.128 desc[UR40][R64.64], R48 ;  /* 0x0000003040007986 */ /* 0x0045e8000c101d28 */
.L_x_9449:
[----:B------:R-:W-:Y:S05]  /*42d0*/  BSYNC B2 ;  /* 0x0000000000027941 */ /* 0x000fea0003800000 */
.L_x_9448:
        /* <DEDUP_REMOVED lines=48> */
.L_x_9453:
[----:B------:R-:W-:Y:S05]  /*45e0*/  BSYNC B2 ;  /* 0x0000000000027941 */ /* 0x000fea0003800000 */
.L_x_9452:
[----:B------:R-:W-:Y:S02]  /*45f0*/  ULDC.64 UR4, c[0x0][0x2e8] ;  /* 0x0000ba0000047ab9 */ /* 0x000fe40000000a00 */
[----:B------:R-:W-:-:S04]  /*4600*/  LEA R60, P3, R71, UR4, 0x1 ;  /* 0x00000004473c7c11 */ /* 0x000fc8000f8608ff */
[----:B------:R-:W-:-:S05]  /*4610*/  LEA.HI.X R61, R71, UR5, R72, 0x1, P3 ;  /* 0x00000005473d7c11 */ /* 0x000fca00098f0c48 */
[----:B--2---:R4:W-:Y:S04]  /*4620*/  STG.E.128 desc[UR40][R60.64], R48 ;  /* 0x000000303c007986 */ /* 0x0049e8000c101d28 */
.L_x_9447:
[----:B------:R-:W-:Y:S05]  /*4630*/  BSYNC B1 ;  /* 0x0000000000017941 */ /* 0x000fea0003800000 */
.L_x_9446:
        /* <DEDUP_REMOVED lines=51> */
.L_x_9458:
[----:B------:R-:W-:Y:S05]  /*4970*/  BSYNC B2 ;  /* 0x0000000000027941 */ /* 0x000fea0003800000 */
.L_x_9457:
[----:B------:R-:W-:Y:S01]  /*4980*/  ULDC.64 UR4, c[0x0][0x2e8] ;  /* 0x0000ba0000047ab9 */ /* 0x000fe20000000a00 */
[----:B------:R-:W-:Y:S01]  /*4990*/  IMAD.X R58, R122, 0x1, R41, P3 ;  /* 0x000000017a3a7824 */ /* 0x000fe200018e0629 */
[----:B------:R-:W-:-:S04]  /*49a0*/  LEA R56, P3, R67, UR4, 0x1 ;  /* 0x0000000443387c11 */ /* 0x000fc8000f8608ff */
[----:B------:R-:W-:-:S05]  /*49b0*/  LEA.HI.X R57, R67, UR5, R58, 0x1, P3 ;  /* 0x0000000543397c11 */ /* 0x000fca00098f0c3a */
[----:B--2---:R1:W-:Y:S04]  /*49c0*/  STG.E.128 desc[UR40][R56.64], R48 ;  /* 0x0000003038007986 */ /* 0x0043e8000c101d28 */
.L_x_9456:
[----:B------:R-:W-:Y:S05]  /*49d0*/  BSYNC B1 ;  /* 0x0000000000017941 */ /* 0x000fea0003800000 */
.L_x_9455:
        /* <DEDUP_REMOVED lines=47> */
.L_x_9460:
[----:B------:R-:W-:Y:S05]  /*4cd0*/  BSYNC B1 ;  /* 0x0000000000017941 */ /* 0x000fea0003800000 */
.L_x_9459:
[----:B------:R-:W-:Y:S01]  /*4ce0*/  ULDC.64 UR4, c[0x0][0x2e8] ;  /* 0x0000ba0000047ab9 */ /* 0x000fe20000000a00 */
[----:B------:R-:W-:Y:S02]  /*4cf0*/  IADD3.X R122, R122, R107, RZ, P3, !PT ;  /* 0x0000006b7a7a7210 */ /* 0x000fe40001ffe4ff */
[----:B------:R-:W-:-:S04]  /*4d00*/  LEA R52, P3, R63, UR4, 0x1 ;  /* 0x000000043f347c11 */ /* 0x000fc8000f8608ff */
[----:B------:R-:W-:-:S05]  /*4d10*/  LEA.HI.X R53, R63, UR5, R122, 0x1, P3 ;  /* 0x000000053f357c11 */ /* 0x000fca00098f0c7a */
[----:B--2---:R1:W-:Y:S01]  /*4d20*/  STG.E.128 desc[UR40][R52.64], R48 ;  /* 0x0000003034007986 */ /* 0x0043e2000c101d28 */
[----:B------:R-:W-:Y:S05]  /*4d30*/  BRA `(.L_x_9454) ;  /* 0x0000002c00e07947 */ /* 0x000fea0003800000 */
.L_x_9418:
        /* <DEDUP_REMOVED lines=84> */
.L_x_9462:
[----:B------:R-:W-:Y:S05]  /*5280*/  BSYNC B1 ;  /* 0x0000000000017941 */ /* 0x000fea0003800000 */
.L_x_9461:
[----:B-----5:R-:W-:Y:S01]  /*5290*/  IMAD.MOV.U32 R80, RZ, RZ, R74 ;  /* 0x000000ffff507224 */ /* 0x020fe200078e004a */
[----:B------:R-:W-:Y:S01]  /*52a0*/  MOV R81, R75 ;  /* 0x0000004b00517202 */ /* 0x000fe20000000f00 */
[----:B------:R-:W-:Y:S01]  /*52b0*/  IMAD.MOV.U32 R82, RZ, RZ, R72 ;  /* 0x000000ffff527224 */ /* 0x000fe200078e0048 */
[----:B------:R-:W-:Y:S01]  /*52c0*/  ISETP.NE.AND P0, PT, R189, 0x3, PT ;  /* 0x00000003bd00780c */ /* 0x000fe20003f05270 */
        /* <DEDUP_REMOVED lines=53> */
.L_x_9463:
        /* <DEDUP_REMOVED lines=9> */
.L_x_9771:
[----:B------:R-:W-:Y:S05]  /*56b0*/  BSYNC B1 ;  /* 0x0000000000017941 */ /* 0x000fea0003800000 */
.L_x_9464:
        /* <DEDUP_REMOVED lines=15> */
[----:B------:R-:W-:Y:S02]  /*57b0*/  SHF.R.S32.HI R81, RZ, 0x1f, R80 ;  /* 0x0000001fff517819 */ /* 0x000fe40000011450 */
[----:B------:R-:W-:Y:S02]  /*57c0*/  SHF.L.U32 R145, R80, 0x3, RZ ;  /* 0x0000000350917819 */ /* 0x000fe400000006ff */
        /* <DEDUP_REMOVED lines=14> */
[--C-:B------:R-:W-:Y:S01]  /*58b0*/  SHF.R.U64 R48, R48, 0x10, R49.reuse ;  /* 0x0000001030307819 */ /* 0x100fe20000001231 */
[--C-:B------:R-:W-:Y:S01]  /*58c0*/  HADD2.F32 R156, -RZ, R154.reuse.H1_H1 ;  /* 0x3000009aff9c7230 */ /* 0x100fe20000004100 */
[----:B------:R-:W-:Y:S01]  /*58d0*/  SHF.R.U32.HI R152, RZ, 0x10, R49 ;  /* 0x00000010ff987819 */ /* 0x000fe20000011631 */
[----:B------:R-:W-:Y:S01]  /*58e0*/  HADD2.F32 R155, -RZ, R154.H0_H0 ;  /* 0x2000009aff9b7230 */ /* 0x000fe20000004100 */
[--C-:B------:R-:W-:Y:S02]  /*58f0*/  SHF.R.U32.HI R158, RZ, 0x10, R53.reuse ;  /* 0x00000010ff9e7819 */ /* 0x100fe40000011635 */
[----:B------:R-:W-:Y:S01]  /*5900*/  SHF.R.U64 R49, R52, 0x10, R53 ;  /* 0x0000001034317819 */ /* 0x000fe20000001235 */
[--C-:B-1----:R-:W-:Y:S01]  /*5910*/  HADD2.F32 R53, -RZ, R81.reuse.H0_H0 ;  /* 0x20000051ff357230 */ /* 0x102fe20000004100 */
[--C-:B------:R-:W-:Y:S01]  /*5920*/  SHF.R.U64 R50, R50, 0x10, R51.reuse ;  /* 0x0000001032327819 */ /* 0x100fe20000001233 */
[----:B------:R-:W-:Y:S01]  /*5930*/  HADD2.F32 R158, -RZ, R158.H0_H0 ;  /* 0x2000009eff9e7230 */ /* 0x000fe20000004100 */
[----:B------:R-:W-:Y:S01]  /*5940*/  SHF.R.U32.HI R52, RZ, 0x10, R51 ;  /* 0x00000010ff347819 */ /* 0x000fe20000011633 */
[----:B------:R-:W-:Y:S01]  /*5950*/  HADD2.F32 R81, -RZ, R81.H1_H1 ;  /* 0x30000051ff517230 */ /* 0x000fe20000004100 */
[----:B------:R-:W-:Y:S01]  /*5960*/  SHF.R.U64 R51, R54, 0x10, R55 ;  /* 0x0000001036337819 */ /* 0x000fe20000001237 */
[----:B--2---:R-:W-:-:S02]  /*5970*/  HADD2.F32 R54, -RZ, R85.H0_H0 ;  /* 0x20000055ff367230 */ /* 0x004fc40000004100 */
[-C--:B------:R-:W-:Y:S01]  /*5980*/  FMUL.FTZ R157, R53, R156.reuse ;  /* 0x0000009c359d7220 */ /* 0x080fe20000410000 */
[----:B------:R-:W-:Y:S01]  /*5990*/  HADD2.F32 R85, -RZ, R85.H1_H1 ;  /* 0x30000055ff557230 */ /* 0x000fe20000004100 */
[----:B------:R-:W-:Y:S01]  /*59a0*/  SHF.R.U32.HI R55, RZ, 0x10, R55 ;  /* 0x00000010ff377819 */ /* 0x000fe20000011637 */
[----:B------:R-:W-:Y:S02]  /*59b0*/  HADD2.F32 R154, -RZ, R152.H0_H0 ;  /* 0x20000098ff9a7230 */ /* 0x000fe40000004100 */
[C---:B------:R-:W-:Y:S01]  /*59c0*/  FMUL.FTZ R152, R54.reuse, R156 ;  /* 0x0000009c36987220 */ /* 0x040fe20000410000 */
[-C--:B------:R-:W-:Y:S01]  /*59d0*/  FFMA.FTZ R54, R54, R155.reuse, R157 ;  /* 0x0000009b36367223 */ /* 0x080fe2000001009d */
[-C--:B------:R-:W-:Y:S01]  /*59e0*/  FMUL.FTZ R156, R85, R158.reuse ;  /* 0x0000009e559c7220 */ /* 0x080fe20000410000 */
[----:B------:R-:W-:Y:S01]  /*59f0*/  FMUL.FTZ R158, R81, R158 ;  /* 0x0000009e519e7220 */ /* 0x000fe20000410000 */
[----:B------:R-:W-:Y:S01]  /*5a00*/  FFMA.FTZ R53, R53, R155, -R152 ;  /* 0x0000009b35357223 */ /* 0x000fe20000010898 */
[----:B------:R-:W-:-:S02]  /*5a10*/  HADD2.F32 R160, -RZ, R55.H0_H0 ;  /* 0x20000037ffa07230 */ /* 0x000fc40000004100 */
[-C--:B------:R-:W-:Y:S01]  /*5a20*/  FFMA.FTZ R152, R81, R154.reuse, -R156 ;  /* 0x0000009a51987223 */ /* 0x080fe2000001089c */
[----:B------:R-:W-:Y:S01]  /*5a30*/  FFMA.FTZ R81, R85, R154, R158 ;  /* 0x0000009a55517223 */ /* 0x000fe2000001009e */
[--C-:B------:R-:W-:Y:S02]  /*5a40*/  HADD2.F32 R154, -RZ, R153.reuse.H1_H1 ;  /* 0x30000099ff9a7230 */ /* 0x100fe40000004100 */
[----:B------:R-:W-:Y:S01]  /*5a50*/  HADD2.F32 R158, -RZ, R153.H0_H0 ;  /* 0x20000099ff9e7230 */ /* 0x000fe20000004100 */
[----:B------:R-:W-:Y:S01]  /*5a60*/  F2FP.F16.F32.PACK_AB R53, R152, R53 ;  /* 0x000000359835723e */ /* 0x000fe200000000ff */
[--C-:B------:R-:W-:Y:S02]  /*5a70*/  HADD2.F32 R153, -RZ, R87.reuse.H0_H0 ;  /* 0x20000057ff997230 */ /* 0x100fe40000004100 */
[----:B------:R-:W-:Y:S02]  /*5a80*/  HADD2.F32 R87, -RZ, R87.H1_H1 ;  /* 0x30000057ff577230 */ /* 0x000fe40000004100 */
[----:B------:R-:W-:-:S02]  /*5a90*/  HADD2.F32 R85, -RZ, R83.H0_H0 ;  /* 0x20000053ff557230 */ /* 0x000fc40000004100 */
[----:B------:R-:W-:Y:S02]  /*5aa0*/  HADD2.F32 R83, -RZ, R83.H1_H1 ;  /* 0x30000053ff537230 */ /* 0x000fe40000004100 */
[----:B------:R-:W-:Y:S01]  /*5ab0*/  FMUL.FTZ R162, R87, R160 ;  /* 0x000000a057a27220 */ /* 0x000fe20000410000 */
[----:B------:R-:W-:Y:S02]  /*5ac0*/  HADD2.F32 R156, -RZ, R52.H0_H0 ;  /* 0x20000034ff9c7230 */ /* 0x000fe40000004100 */
[-C--:B------:R-:W-:Y:S01]  /*5ad0*/  FMUL.FTZ R52, R153, R158.reuse ;  /* 0x0000009e99347220 */ /* 0x080fe20000410000 */
[----:B------:R-:W-:Y:S01]  /*5ae0*/  FMUL.FTZ R158, R85, R158 ;  /* 0x0000009e559e7220 */ /* 0x000fe20000410000 */
[----:B------:R-:W-:Y:S02]  /*5af0*/  FMUL.FTZ R160, R83, R160 ;  /* 0x000000a053a07220 */ /* 0x000fe40000410000 */
[-C--:B------:R-:W-:Y:S01]  /*5b00*/  FFMA.FTZ R52, R85, R154.reuse, -R52 ;  /* 0x0000009a55347223 */ /* 0x080fe20000010834 */
[----:B------:R-:W-:Y:S01]  /*5b10*/  FFMA.FTZ R55, R153, R154, R158 ;  /* 0x0000009a99377223 */ /* 0x000fe2000001009e */
[-C--:B------:R-:W-:Y:S01]  /*5b20*/  FFMA.FTZ R83, R83, R156.reuse, -R162 ;  /* 0x0000009c53537223 */ /* 0x080fe200000108a2 */
[----:B------:R-:W-:Y:S01]  /*5b30*/  FFMA.FTZ R154, R87, R156, R160 ;  /* 0x0000009c579a7223 */ /* 0x000fe200000100a0 */
[----:B------:R-:W-:-:S02]  /*5b40*/  HADD2.F32 R156, -RZ, R151.H0_H0 ;  /* 0x20000097ff9c7230 */ /* 0x000fc40000004100 */
[----:B------:R-:W-:Y:S01]  /*5b50*/  HADD2.F32 R158, -RZ, R151.H1_H1 ;  /* 0x30000097ff9e7230 */ /* 0x000fe20000004100 */
[----:B------:R-:W-:Y:S01]  /*5b60*/  F2FP.F16.F32.PACK_AB R83, R83, R52 ;  /* 0x000000345353723e */ /* 0x000fe200000000ff */
[----:B------:R-:W-:Y:S02]  /*5b70*/  HADD2.F32 R151, -RZ, R49.H0_H0 ;  /* 0x20000031ff977230 */ /* 0x000fe40000004100 */
[----:B------:R-:W-:Y:S02]  /*5b80*/  HADD2.F32 R85, -RZ, R84.H0_H0 ;  /* 0x20000054ff557230 */ /* 0x000fe40000004100 */
[----:B------:R-:W-:Y:S02]  /*5b90*/  HADD2.F32 R49, -RZ, R80.H0_H0 ;  /* 0x20000050ff317230 */ /* 0x000fe40000004100 */
[----:B------:R-:W-:Y:S02]  /*5ba0*/  HADD2.F32 R84, -RZ, R84.H1_H1 ;  /* 0x30000054ff547230 */ /* 0x000fe40000004100 */
[----:B------:R-:W-:-:S02]  /*5bb0*/  HADD2.F32 R80, -RZ, R80.H1_H1 ;  /* 0x30000050ff507230 */ /* 0x000fc40000004100 */
[----:B------:R-:W-:Y:S02]  /*5bc0*/  HADD2.F32 R87, -RZ, R48.H0_H0 ;  /* 0x20000030ff577230 */ /* 0x000fe40000004100 */
[-C--:B------:R-:W-:Y:S01]  /*5bd0*/  FMUL.FTZ R48, R85, R158.reuse ;  /* 0x0000009e55307220 */ /* 0x080fe20000410000 */
[C---:B------:R-:W-:Y:S01]  /*5be0*/  FMUL.FTZ R158, R49.reuse, R158 ;  /* 0x0000009e319e7220 */ /* 0x040fe20000410000 */
[-C--:B------:R-:W-:Y:S01]  /*5bf0*/  FMUL.FTZ R153, R84, R151.reuse ;  /* 0x0000009754997220 */ /* 0x080fe20000410000 */
[C---:B------:R-:W-:Y:S01]  /*5c00*/  FMUL.FTZ R151, R80.reuse, R151 ;  /* 0x0000009750977220 */ /* 0x040fe20000410000 */
[-C--:B------:R-:W-:Y:S01]  /*5c10*/  FFMA.FTZ R48, R49, R156.reuse, -R48 ;  /* 0x0000009c31307223 */ /* 0x080fe20000010830 */
[----:B------:R-:W-:Y:S01]  /*5c20*/  FFMA.FTZ R49, R85, R156, R158 ;  /* 0x0000009c55317223 */ /* 0x000fe2000001009e */
[-C--:B------:R-:W-:Y:S01]  /*5c30*/  FFMA.FTZ R153, R80, R87.reuse, -R153 ;  /* 0x0000005750997223 */ /* 0x080fe20000010899 */
[----:B------:R-:W-:Y:S01]  /*5c40*/  FFMA.FTZ R156, R84, R87, R151 ;  /* 0x00000057549c7223 */ /* 0x000fe20000010097 */
[----:B------:R-:W-:-:S02]  /*5c50*/  HADD2.F32 R87, -RZ, R51.H0_H0 ;  /* 0x20000033ff577230 */ /* 0x000fc40000004100 */
[----:B------:R-:W-:Y:S02]  /*5c60*/  HADD2.F32 R80, -RZ, R86.H0_H0 ;  /* 0x20000056ff507230 */ /* 0x000fe40000004100 */
[----:B------:R-:W-:Y:S02]  /*5c70*/  HADD2.F32 R84, -RZ, R150.H0_H0 ;  /* 0x20000096ff547230 */ /* 0x000fe40000004100 */
[----:B------:R-:W-:Y:S02]  /*5c80*/  HADD2.F32 R51, -RZ, R82.H0_H0 ;  /* 0x20000052ff337230 */ /* 0x000fe40000004100 */
[----:B------:R-:W-:Y:S02]  /*5c90*/  HADD2.F32 R86, -RZ, R86.H1_H1 ;  /* 0x30000056ff567230 */ /* 0x000fe40000004100 */
[----:B------:R-:W-:Y:S02]  /*5ca0*/  HADD2.F32 R150, -RZ, R150.H1_H1 ;  /* 0x30000096ff967230 */ /* 0x000fe40000004100 */
[----:B------:R-:W-:-:S02]  /*5cb0*/  HADD2.F32 R82, -RZ, R82.H1_H1 ;  /* 0x30000052ff527230 */ /* 0x000fc40000004100 */
[-C--:B------:R-:W-:Y:S01]  /*5cc0*/  FMUL.FTZ R155, R86, R87.reuse ;  /* 0x00000057569b7220 */ /* 0x080fe20000410000 */
[----:B------:R-:W-:Y:S02]  /*5cd0*/  HADD2.F32 R85, -RZ, R50.H0_H0 ;  /* 0x20000032ff557230 */ /* 0x000fe40000004100 */
[-C--:B------:R-:W-:Y:S01]  /*5ce0*/  FMUL.FTZ R50, R80, R150.reuse ;  /* 0x0000009650327220 */ /* 0x080fe20000410000 */
[C---:B------:R-:W-:Y:S01]  /*5cf0*/  FMUL.FTZ R151, R51.reuse, R150 ;  /* 0x0000009633977220 */ /* 0x040fe20000410000 */
[----:B------:R-:W-:Y:S02]  /*5d00*/  FMUL.FTZ R87, R82, R87 ;  /* 0x0000005752577220 */ /* 0x000fe40000410000 */
        /* <DEDUP_REMOVED lines=11> */
.L_x_9469:
[----:B------:R-:W-:Y:S05]  /*5dc0*/  BSYNC B2 ;  /* 0x0000000000027941 */ /* 0x000fea0003800000 */
.L_x_9468:
        /* <DEDUP_REMOVED lines=11> */
.L_x_9467:
[----:B------:R-:W-:Y:S05]  /*5e80*/  BSYNC B1 ;  /* 0x0000000000017941 */ /* 0x000fea0003800000 */
.L_x_9466:
        /* <DEDUP_REMOVED lines=9> */
[----:B------:R-:W-:Y:S02]  /*5f20*/  IADD3 R82, P4, P5, R100, R80, R40 ;  /* 0x0000005064527210 */ /* 0x000fe40007d9e028 */
[----:B------:R-:W-:-:S02]  /*5f30*/  IADD3 R84, R81, R49, RZ ;  /* 0x0000003151547210 */ /* 0x000fc40007ffe0ff */
[----:B------:R-:W-:Y:S02]  /*5f40*/  SHF.R.S32.HI R49, RZ, 0x1f, R48 ;  /* 0x0000001fff317819 */ /* 0x000fe40000011430 */
[----:B------:R-:W-:Y:S02]  /*5f50*/  IADD3.X R83, R41, R84, R106, P4, P5 ;  /* 0x0000005429537210 */ /* 0x000fe400027ea46a */
[----:B------:R-:W-:-:S04]  /*5f60*/  LEA.HI R48, R49, R48, RZ, 0x4 ;  /* 0x0000003031307211 */ /* 0x000fc800078f20ff */
[----:B------:R-:W-:-:S04]  /*5f70*/  LEA.HI.SX32 R48, R48, R105, 0x1c ;  /* 0x0000006930307211 */ /* 0x000fc800078fe2ff */
[----:B------:R-:W-:Y:S01]  /*5f80*/  SHF.R.S32.HI R49, RZ, 0x1f, R48 ;  /* 0x0000001fff317819 */ /* 0x000fe20000011430 */
[----:B------:R-:W-:-:S03]  /*5f90*/  IMAD.SHL.U32 R85, R48, 0x8, RZ ;  /* 0x0000000830557824 */ /* 0x000fc600078e00ff */
[----:B------:R-:W-:Y:S02]  /*5fa0*/  LEA.HI R48, R49, R48, RZ, 0x3 ;  /* 0x0000003031307211 */ /* 0x000fe400078f18ff */
[----:B------:R-:W-:-:S03]  /*5fb0*/  LOP3.LUT R49, R196, 0x38, R85, 0xf8, !PT ;  /* 0x00000038c4317812 */ /* 0x000fc600078ef855 */
[----:B------:R-:W-:Y:S01]  /*5fc0*/  IMAD.SHL.U32 R50, R48, 0x400, RZ ;  /* 0x0000040030327824 */ /* 0x000fe200078e00ff */
[----:B------:R-:W-:Y:S01]  /*5fd0*/  LOP3.LUT R48, R49, R230, RZ, 0x3c, !PT ;  /* 0x000000e631307212 */ /* 0x000fe200078e3cff */
[----:B------:R-:W-:-:S03]  /*5fe0*/  IMAD R49, R23, 0x4000, R30 ;  /* 0x0000400017317824 */ /* 0x000fc600078e021e */
[----:B------:R-:W-:Y:S01]  /*5ff0*/  LOP3.LUT R50, R50, 0x7fffe000, RZ, 0xc0, !PT ;  /* 0x7fffe00032327812 */ /* 0x000fe200078ec0ff */
[----:B------:R-:W-:-:S03]  /*6000*/  IMAD R49, R49, 0x2, R2 ;  /* 0x0000000231317824 */ /* 0x000fc600078e0202 */
[----:B------:R-:W-:-:S05]  /*6010*/  IADD3 R48, R48, R50, R199 ;  /* 0x0000003230307210 */ /* 0x000fca0007ffe0c7 */
[----:B------:R-:W-:-:S04]  /*6020*/  IMAD R51, R23, 0x4000, R48 ;  /* 0x0000400017337824 */ /* 0x000fc800078e0230 */
[----:B------:R-:W-:Y:S02]  /*6030*/  IMAD R52, R51, 0x2, R2 ;  /* 0x0000000233347824 */ /* 0x000fe400078e0202 */
[----:B------:R-:W1:Y:S04]  /*6040*/  LDS.128 R48, [R49+0x18400] ;  /* 0x0184000031307984 */ /* 0x000e680000000c00 */
[----:B------:R-:W2:Y:S01]  /*6050*/  LDS.128 R52, [R52+0x18400] ;  /* 0x0184000034347984 */ /* 0x000ea20000000c00 */
[----:B------:R-:W-:Y:S05]  /*6060*/  @P3 BRA `(.L_x_9473) ;  /* 0x00000004005c3947 */ /* 0x000fea0003800000 */
[----:B------:R-:W-:Y:S01]  /*6070*/  SHF.R.U64 R86, R56, 0x10, R57 ;  /* 0x0000001038567819 */ /* 0x000fe20000001239 */
[--C-:B------:R-:W-:Y:S01]  /*6080*/  HADD2.F32 R125, -RZ, R148.reuse.H1_H1 ;  /* 0x30000094ff7d7230 */ /* 0x100fe20000004100 */
[----:B------:R-:W-:Y:S01]  /*6090*/  SHF.R.U64 R56, R58, 0x10, R59 ;  /* 0x000000103a387819 */ /* 0x000fe2000000123b */
[----:B------:R-:W-:Y:S01]  /*60a0*/  HADD2.F32 R148, -RZ, R148.H0_H0 ;  /* 0x20000094ff947230 */ /* 0x000fe20000004100 */
[----:B-1----:R-:W-:Y:S01]  /*60b0*/  MOV R58, R48 ;  /* 0x00000030003a7202 */ /* 0x002fe20000000f00 */
[----:B--2---:R-:W-:Y:S01]  /*60c0*/  IMAD.MOV.U32 R48, RZ, RZ, R53 ;  /* 0x000000ffff307224 */ /* 0x004fe200078e0035 */
[----:B------:R-:W-:Y:S01]  /*60d0*/  SHF.R.U32.HI R124, RZ, 0x10, R61 ;  /* 0x00000010ff7c7819 */ /* 0x000fe2000001163d */
[----:B------:R-:W-:Y:S01]  /*60e0*/  IMAD.MOV.U32 R53, RZ, RZ, R51 ;  /* 0x000000ffff357224 */ /* 0x000fe200078e0033 */
[----:B------:R-:W-:Y:S01]  /*60f0*/  SHF.R.U32.HI R87, RZ, 0x10, R57 ;  /* 0x00000010ff577819 */ /* 0x000fe20000011639 */
[----:B------:R-:W-:Y:S01]  /*6100*/  HADD2.F32 R51, -RZ, R49.H1_H1 ;  /* 0x30000031ff337230 */ /* 0x000fe20000004100 */
[----:B------:R-:W-:Y:S01]  /*6110*/  SHF.R.U64 R60, R60, 0x10, R61 ;  /* 0x000000103c3c7819 */ /* 0x000fe2000000123d */
[----:B------:R-:W-:Y:S01]  /*6120*/  IMAD.MOV.U32 R61, RZ, RZ, R55 ;  /* 0x000000ffff3d7224 */ /* 0x000fe200078e0037 */
[----:B------:R-:W-:Y:S01]  /*6130*/  SHF.R.U32.HI R144, RZ, 0x10, R59 ;  /* 0x00000010ff907819 */ /* 0x000fe2000001163b */
[----:B------:R-:W-:Y:S01]  /*6140*/  IMAD.MOV.U32 R59, RZ, RZ, R52 ;  /* 0x000000ffff3b7224 */ /* 0x000fe200078e0034 */
[--C-:B------:R-:W-:Y:S01]  /*6150*/  SHF.R.U64 R57, R62, 0x10, R63.reuse ;  /* 0x000000103e397819 */ /* 0x100fe2000000123f */
[----:B------:R-:W-:Y:S01]  /*6160*/  HADD2.F32 R52, -RZ, R48.H0_H0 ;  /* 0x20000030ff347230 */ /* 0x000fe20000004100 */
[----:B------:R-:W-:Y:S01]  /*6170*/  SHF.R.U32.HI R143, RZ, 0x10, R63 ;  /* 0x00000010ff8f7819 */ /* 0x000fe2000001163f */
[----:B------:R-:W-:-:S02]  /*6180*/  HADD2.F32 R63, -RZ, R149.H1_H1 ;  /* 0x30000095ff3f7230 */ /* 0x000fc40000004100 */
[----:B------:R-:W-:Y:S02]  /*6190*/  HADD2.F32 R149, -RZ, R149.H0_H0 ;  /* 0x20000095ff957230 */ /* 0x000fe40000004100 */
[----:B------:R-:W-:Y:S02]  /*61a0*/  HADD2.F32 R55, -RZ, R48.H1_H1 ;  /* 0x30000030ff377230 */ /* 0x000fe40000004100 */
[----:B------:R-:W-:Y:S02]  /*61b0*/  HADD2.F32 R48, -RZ, R49.H0_H0 ;  /* 0x20000031ff307230 */ /* 0x000fe40000004100 */
[-C--:B------:R-:W-:Y:S01]  /*61c0*/  FMUL.FTZ R49, R52, R149.reuse ;  /* 0x0000009534317220 */ /* 0x080fe20000410000 */
[----:B------:R-:W-:Y:S02]  /*61d0*/  HADD2.F32 R124, -RZ, R124.H0_H0 ;  /* 0x2000007cff7c7230 */ /* 0x000fe40000004100 */
[----:B------:R-:W-:Y:S02]  /*61e0*/  HADD2.F32 R62, -RZ, R87.H0_H0 ;  /* 0x20000057ff3e7230 */ /* 0x000fe40000004100 */
[C---:B------:R-:W-:Y:S01]  /*61f0*/  FMUL.FTZ R149, R48.reuse, R149 ;  /* 0x0000009530957220 */ /* 0x040fe20000410000 */
[-C--:B------:R-:W-:Y:S01]  /*6200*/  FFMA.FTZ R48, R48, R63.reuse, -R49 ;  /* 0x0000003f30307223 */ /* 0x080fe20000010831 */
[-C--:B------:R-:W-:Y:S01]  /*6210*/  FMUL.FTZ R142, R55, R124.reuse ;  /* 0x0000007c378e7220 */ /* 0x080fe20000410000 */
[----:B------:R-:W-:Y:S01]  /*6220*/  FMUL.FTZ R124, R51, R124 ;  /* 0x0000007c337c7220 */ /* 0x000fe20000410000 */
[----:B------:R-:W-:Y:S01]  /*6230*/  FFMA.FTZ R49, R52, R63, R149 ;  /* 0x0000003f34317223 */ /* 0x000fe20000010095 */
[----:B------:R-:W-:-:S02]  /*6240*/  HADD2.F32 R63, -RZ, R61.H1_H1 ;  /* 0x3000003dff3f7230 */ /* 0x000fc40000004100 */
[-C--:B------:R-:W-:Y:S01]  /*6250*/  FFMA.FTZ R51, R51, R62.reuse, -R142 ;  /* 0x0000003e33337223 */ /* 0x080fe2000001088e */
[----:B------:R-:W-:Y:S01]  /*6260*/  FFMA.FTZ R52, R55, R62, R124 ;  /* 0x0000003e37347223 */ /* 0x000fe2000001007c */
[----:B------:R-:W-:Y:S02]  /*6270*/  HADD2.F32 R62, -RZ, R61.H0_H0 ;  /* 0x2000003dff3e7230 */ /* 0x000fe40000004100 */
[----:B------:R-:W-:Y:S01]  /*6280*/  HADD2.F32 R55, -RZ, R53.H0_H0 ;  /* 0x20000035ff377230 */ /* 0x000fe20000004100 */
[----:B------:R-:W-:Y:S01]  /*6290*/  F2FP.F16.F32.PACK_AB R51, R51, R48 ;  /* 0x000000303333723e */ /* 0x000fe200000000ff */
[----:B------:R-:W-:Y:S02]  /*62a0*/  HADD2.F32 R142, -RZ, R143.H0_H0 ;  /* 0x2000008fff8e7230 */ /* 0x000fe40000004100 */
[----:B------:R-:W-:Y:S02]  /*62b0*/  HADD2.F32 R87, -RZ, R146.H1_H1 ;  /* 0x30000092ff577230 */ /* 0x000fe40000004100 */
[----:B------:R-:W-:-:S02]  /*62c0*/  HADD2.F32 R124, -RZ, R144.H0_H0 ;  /* 0x20000090ff7c7230 */ /* 0x000fc40000004100 */
[CC--:B------:R-:W-:Y:S01]  /*62d0*/  FMUL.FTZ R144, R62.reuse, R125.reuse ;  /* 0x0000007d3e907220 */ /* 0x0c0fe20000410000 */
[----:B------:R-:W-:Y:S02]  /*62e0*/  HADD2.F32 R61, -RZ, R53.H1_H1 ;  /* 0x30000035ff3d7230 */ /* 0x000fe40000004100 */
[----:B------:R-:W-:Y:S01]  /*62f0*/  FMUL.FTZ R125, R55, R125 ;  /* 0x0000007d377d7220 */ /* 0x000fe20000410000 */
[-C--:B------:R-:W-:Y:S01]  /*6300*/  FMUL.FTZ R150, R63, R142.reuse ;  /* 0x0000008e3f967220 */ /* 0x080fe20000410000 */
[-C--:B------:R-:W-:Y:S01]  /*6310*/  FFMA.FTZ R53, R55, R87.reuse, -R144 ;  /* 0x0000005737357223 */ /* 0x080fe20000010890 */
[----:B------:R-:W-:Y:S02]  /*6320*/  HADD2.F32 R146, -RZ, R146.H0_H0 ;  /* 0x20000092ff927230 */ /* 0x000fe40000004100 */
[C---:B------:R-:W-:Y:S01]  /*6330*/  FMUL.FTZ R142, R61.reuse, R142 ;  /* 0x0000008e3d8e7220 */ /* 0x040fe20000410000 */
[----:B------:R-:W-:Y:S01]  /*6340*/  FFMA.FTZ R55, R62, R87, R125 ;  /* 0x000000573e377223 */ /* 0x000fe2000001007d */
[----:B------:R-:W-:Y:S01]  /*6350*/  FFMA.FTZ R150, R61, R124, -R150 ;  /* 0x0000007c3d967223 */ /* 0x000fe20000010896 */
[----:B------:R-:W-:-:S02]  /*6360*/  HADD2.F32 R62, -RZ, R60.H0_H0 ;  /* 0x2000003cff3e7230 */ /* 0x000fc40000004100 */
[----:B------:R-:W-:Y:S01]  /*6370*/  FFMA.FTZ R142, R63, R124, R142 ;  /* 0x0000007c3f8e7223 */ /* 0x000fe2000001008e */
[--C-:B------:R-:W-:Y:S02]  /*6380*/  HADD2.F32 R61, -RZ, R59.reuse.H0_H0 ;  /* 0x2000003bff3d7230 */ /* 0x100fe40000004100 */
[--C-:B------:R-:W-:Y:S01]  /*6390*/  HADD2.F32 R60, -RZ, R58.reuse.H0_H0 ;  /* 0x2000003aff3c7230 */ /* 0x100fe20000004100 */
[----:B------:R-:W-:Y:S01]  /*63a0*/  F2FP.F16.F32.PACK_AB R150, R150, R53 ;  /* 0x000000359696723e */ /* 0x000fe200000000ff */
[----:B------:R-:W-:Y:S02]  /*63b0*/  HADD2.F32 R59, -RZ, R59.H1_H1 ;  /* 0x3000003bff3b7230 */ /* 0x000fe40000004100 */
[-C--:B------:R-:W-:Y:S01]  /*63c0*/  FMUL.FTZ R63, R61, R148.reuse ;  /* 0x000000943d3f7220 */ /* 0x080fe20000410000 */
[----:B------:R-:W-:Y:S02]  /*63d0*/  HADD2.F32 R58, -RZ, R58.H1_H1 ;  /* 0x3000003aff3a7230 */ /* 0x000fe40000004100 */
[----:B------:R-:W-:Y:S01]  /*63e0*/  FMUL.FTZ R148, R60, R148 ;  /* 0x000000943c947220 */ /* 0x000fe20000410000 */
[----:B------:R-:W-:-:S02]  /*63f0*/  HADD2.F32 R86, -RZ, R86.H0_H0 ;  /* 0x20000056ff567230 */ /* 0x000fc40000004100 */
[C---:B------:R-:W-:Y:S01]  /*6400*/  FMUL.FTZ R87, R59.reuse, R62 ;  /* 0x0000003e3b577220 */ /* 0x040fe20000410000 */
[----:B------:R-:W-:Y:S01]  /*6410*/  FFMA.FTZ R60, R60, R146, -R63 ;  /* 0x000000923c3c7223 */ /* 0x000fe2000001083f */
[C---:B------:R-:W-:Y:S01]  /*6420*/  FMUL.FTZ R62, R58.reuse, R62 ;  /* 0x0000003e3a3e7220 */ /* 0x040fe20000410000 */
[----:B------:R-:W-:Y:S02]  /*6430*/  HADD2.F32 R63, -RZ, R57.H0_H0 ;  /* 0x20000039ff3f7230 */ /* 0x000fe40000004100 */
[-C--:B------:R-:W-:Y:S01]  /*6440*/  FFMA.FTZ R87, R58, R86.reuse, -R87 ;  /* 0x000000563a577223 */ /* 0x080fe20000010857 */
[----:B------:R-:W-:Y:S02]  /*6450*/  HADD2.F32 R58, -RZ, R54.H0_H0 ;  /* 0x20000036ff3a7230 */ /* 0x000fe40000004100 */
[----:B------:R-:W-:Y:S01]  /*6460*/  FFMA.FTZ R125, R59, R86, R62 ;  /* 0x000000563b7d7223 */ /* 0x000fe2000001003e */
[--C-:B------:R-:W-:Y:S02]  /*6470*/  HADD2.F32 R59, -RZ, R147.reuse.H0_H0 ;  /* 0x20000093ff3b7230 */ /* 0x100fe40000004100 */
[----:B------:R-:W-:Y:S01]  /*6480*/  FFMA.FTZ R148, R61, R146, R148 ;  /* 0x000000923d947223 */ /* 0x000fe20000010094 */
[----:B------:R-:W-:Y:S01]  /*6490*/  HADD2.F32 R147, -RZ, R147.H1_H1 ;  /* 0x30000093ff937230 */ /* 0x000fe20000004100 */
[----:B------:R-:W-:Y:S01]  /*64a0*/  F2FP.F16.F32.PACK_AB R53, R52, R49 ;  /* 0x000000313435723e */ /* 0x000fe200000000ff */
        /* <DEDUP_REMOVED lines=8> */
[----:B------:R-:W-:Y:S01]  /*6530*/  FMUL.FTZ R143, R54, R63 ;  /* 0x0000003f368f7220 */ /* 0x000fe20000410000 */
[C---:B------:R-:W-:Y:S01]  /*6540*/  FMUL.FTZ R147, R57.reuse, R147 ;  /* 0x0000009339937220 */ /* 0x040fe20000410000 */
[C---:B------:R-:W-:Y:S01]  /*6550*/  FMUL.FTZ R63, R50.reuse, R63 ;  /* 0x0000003f323f7220 */ /* 0x040fe20000410000 */
[----:B------:R-:W-:Y:S01]  /*6560*/  FFMA.FTZ R56, R57, R59, -R56 ;  /* 0x0000003b39387223 */ /* 0x000fe20000010838 */
[----:B------:R-:W-:Y:S01]  /*6570*/  FFMA.FTZ R143, R50, R61, -R143 ;  /* 0x0000003d328f7223 */ /* 0x000fe2000001088f */
[----:B------:R-:W-:Y:S01]  /*6580*/  FFMA.FTZ R147, R58, R59, R147 ;  /* 0x0000003b3a937223 */ /* 0x000fe20000010093 */
[----:B------:R-:W-:Y:S01]  /*6590*/  FFMA.FTZ R54, R54, R61, R63 ;  /* 0x0000003d36367223 */ /* 0x000fe2000001003f */
[----:B------:R-:W-:Y:S02]  /*65a0*/  IMAD.MOV.U32 R49, RZ, RZ, R51 ;  /* 0x000000ffff317224 */ /* 0x000fe400078e0033 */
[----:B------:R-:W-:Y:S01]  /*65b0*/  F2FP.F16.F32.PACK_AB R50, R143, R56 ;  /* 0x000000388f32723e */ /* 0x000fe200000000ff */
[----:B------:R-:W-:Y:S01]  /*65c0*/  IMAD.MOV.U32 R51, RZ, RZ, R150 ;  /* 0x000000ffff337224 */ /* 0x000fe200078e0096 */
[----:B------:R-:W-:-:S07]  /*65d0*/  F2FP.F16.F32.PACK_AB R54, R54, R147 ;  /* 0x000000933636723e */ /* 0x000fce00000000ff */
.L_x_9473:
[----:B------:R-:W-:Y:S05]  /*65e0*/  BSYNC B2 ;  /* 0x0000000000027941 */ /* 0x000fea0003800000 */
.L_x_9472:
        /* <DEDUP_REMOVED lines=11> */
.L_x_9471:
[----:B------:R-:W-:Y:S05]  /*66a0*/  BSYNC B1 ;  /* 0x0000000000017941 */ /* 0x000fea0003800000 */
.L_x_9470:
        /* <DEDUP_REMOVED lines=30> */
[----:B------:R-:W-:Y:S02]  /*6890*/  SHF.R.U32.HI R80, RZ, 0x10, R69 ;  /* 0x00000010ff507819 */ /* 0x000fe40000011645 */
[--C-:B------:R-:W-:Y:S01]  /*68a0*/  SHF.R.U64 R62, R66, 0x10, R67.reuse ;  /* 0x00000010423e7819 */ /* 0x100fe20000001243 */
[----:B--2---:R-:W-:Y:S01]  /*68b0*/  IMAD.MOV.U32 R66, RZ, RZ, R52 ;  /* 0x000000ffff427224 */ /* 0x004fe200078e0034 */
[----:B------:R-:W-:Y:S01]  /*68c0*/  SHF.R.U32.HI R85, RZ, 0x10, R67 ;  /* 0x00000010ff557819 */ /* 0x000fe20000011643 */
[----:B------:R-:W-:Y:S01]  /*68d0*/  IMAD.MOV.U32 R67, RZ, RZ, R55 ;  /* 0x000000ffff437224 */ /* 0x000fe200078e0037 */
[--C-:B------:R-:W-:Y:S01]  /*68e0*/  SHF.R.U32.HI R82, RZ, 0x10, R65.reuse ;  /* 0x00000010ff527819 */ /* 0x100fe20000011641 */
[--C-:B------:R-:W-:Y:S01]  /*68f0*/  HADD2.F32 R55, -RZ, R53.reuse.H0_H0 ;  /* 0x20000035ff377230 */ /* 0x100fe20000004100 */
[----:B------:R-:W-:Y:S01]  /*6900*/  SHF.R.U64 R64, R64, 0x10, R65 ;  /* 0x0000001040407819 */ /* 0x000fe20000001241 */
[----:B-1----:R-:W-:Y:S01]  /*6910*/  IMAD.MOV.U32 R52, RZ, RZ, R51 ;  /* 0x000000ffff347224 */ /* 0x002fe200078e0033 */
[----:B------:R-:W-:Y:S01]  /*6920*/  SHF.R.U64 R83, R68, 0x10, R69 ;  /* 0x0000001044537819 */ /* 0x000fe20000001245 */
[----:B------:R-:W-:Y:S01]  /*6930*/  HADD2.F32 R53, -RZ, R53.H1_H1 ;  /* 0x30000035ff357230 */ /* 0x000fe20000004100 */
[--C-:B------:R-:W-:Y:S01]  /*6940*/  SHF.R.U64 R63, R70, 0x10, R71.reuse ;  /* 0x00000010463f7819 */ /* 0x100fe20000001247 */
[----:B------:R-:W-:Y:S01]  /*6950*/  HADD2.F32 R80, -RZ, R80.H0_H0 ;  /* 0x20000050ff507230 */ /* 0x000fe20000004100 */
[----:B------:R-:W-:Y:S01]  /*6960*/  MOV R65, R48 ;  /* 0x0000003000417202 */ /* 0x000fe20000000f00 */
[----:B------:R-:W-:Y:S01]  /*6970*/  HADD2.F32 R51, -RZ, R49.H1_H1 ;  /* 0x30000031ff337230 */ /* 0x000fe20000004100 */
[----:B------:R-:W-:Y:S01]  /*6980*/  SHF.R.U32.HI R81, RZ, 0x10, R71 ;  /* 0x00000010ff517819 */ /* 0x000fe20000011647 */
[----:B------:R-:W-:-:S02]  /*6990*/  HADD2.F32 R69, -RZ, R141.H1_H1 ;  /* 0x3000008dff457230 */ /* 0x000fc40000004100 */
[-C--:B------:R-:W-:Y:S01]  /*69a0*/  FMUL.FTZ R84, R53, R80.reuse ;  /* 0x0000005035547220 */ /* 0x080fe20000410000 */
[----:B------:R-:W-:Y:S02]  /*69b0*/  HADD2.F32 R70, -RZ, R82.H0_H0 ;  /* 0x20000052ff467230 */ /* 0x000fe40000004100 */
[----:B------:R-:W-:Y:S01]  /*69c0*/  FMUL.FTZ R80, R51, R80 ;  /* 0x0000005033507220 */ /* 0x000fe20000410000 */
        /* <DEDUP_REMOVED lines=42> */
[----:B------:R-:W-:Y:S02]  /*6c70*/  HADD2.F32 R54, -RZ, R54.H1_H1 ;  /* 0x30000036ff367230 */ /* 0x000fe40000004100 */
[----:B------:R-:W-:Y:S01]  /*6c80*/  FFMA.FTZ R64, R66, R64, R53 ;  /* 0x0000004042407223 */ /* 0x000fe20000010035 */
        /* <DEDUP_REMOVED lines=8> */
[C---:B------:R-:W-:Y:S01]  /*6d10*/  FMUL.FTZ R62, R52.reuse, R140 ;  /* 0x0000008c343e7220 */ /* 0x040fe20000410000 */
[-C--:B------:R-:W-:Y:S01]  /*6d20*/  FFMA.FTZ R55, R52, R138.reuse, R55 ;  /* 0x0000008a34377223 */ /* 0x080fe20000010037 */
[----:B------:R-:W-:Y:S01]  /*6d30*/  F2FP.F16.F32.PACK_AB R69, R84, R69 ;  /* 0x000000455445723e */ /* 0x000fe200000000ff */
[-C--:B------:R-:W-:Y:S01]  /*6d40*/  FFMA.FTZ R54, R54, R53.reuse, R63 ;  /* 0x0000003536367223 */ /* 0x080fe2000001003f */
[----:B------:R-:W-:Y:S01]  /*6d50*/  FFMA.FTZ R62, R51, R138, -R62 ;  /* 0x0000008a333e7223 */ /* 0x000fe2000001083e */
[----:B------:R-:W-:Y:S01]  /*6d60*/  FFMA.FTZ R67, R50, R53, -R67 ;  /* 0x0000003532437223 */ /* 0x000fe20000010843 */
[----:B------:R-:W-:Y:S01]  /*6d70*/  F2FP.F16.F32.PACK_AB R53, R80, R49 ;  /* 0x000000315035723e */ /* 0x000fe200000000ff */
[----:B------:R-:W-:Y:S01]  /*6d80*/  IMAD.MOV.U32 R49, RZ, RZ, R71 ;  /* 0x000000ffff317224 */ /* 0x000fe200078e0047 */
[----:B------:R-:W-:Y:S01]  /*6d90*/  F2FP.F16.F32.PACK_AB R54, R54, R55 ;  /* 0x000000373636723e */ /* 0x000fe200000000ff */
[----:B------:R-:W-:Y:S01]  /*6da0*/  IMAD.MOV.U32 R55, RZ, RZ, R69 ;  /* 0x000000ffff377224 */ /* 0x000fe200078e0045 */
[----:B------:R-:W-:-:S02]  /*6db0*/  F2FP.F16.F32.PACK_AB R51, R81, R82 ;  /* 0x000000525133723e */ /* 0x000fc400000000ff */
[----:B------:R-:W-:Y:S02]  /*6dc0*/  F2FP.F16.F32.PACK_AB R48, R65, R68 ;  /* 0x000000444130723e */ /* 0x000fe400000000ff */
[----:B------:R-:W-:Y:S02]  /*6dd0*/  F2FP.F16.F32.PACK_AB R52, R64, R141 ;  /* 0x0000008d4034723e */ /* 0x000fe400000000ff */
[----:B------:R-:W-:-:S07]  /*6de0*/  F2FP.F16.F32.PACK_AB R50, R67, R62 ;  /* 0x0000003e4332723e */ /* 0x000fce00000000ff */
.L_x_9477:
[----:B------:R-:W-:Y:S05]  /*6df0*/  BSYNC B2 ;  /* 0x0000000000027941 */ /* 0x000fea0003800000 */
.L_x_9476:
        /* <DEDUP_REMOVED lines=11> */
.L_x_9475:
[----:B------:R-:W-:Y:S05]  /*6eb0*/  BSYNC B1 ;  /* 0x0000000000017941 */ /* 0x000fea0003800000 */
.L_x_9474:
[C---:B------:R-:W-:Y:S01]  /*6ec0*/  ISETP.GE.OR P4, PT, R211.reuse, R115, P2 ;  /* 0x00000073d300720c */ /* 0x040fe20001786670 */
        /* <DEDUP_REMOVED lines=31> */
[----:B------:R-:W-:Y:S01]  /*70c0*/  SHF.R.U32.HI R66, RZ, 0x10, R77 ;  /* 0x00000010ff427819 */ /* 0x000fe2000001164d */
[----:B--2---:R-:W-:Y:S01]  /*70d0*/  IMAD.MOV.U32 R62, RZ, RZ, R52 ;  /* 0x000000ffff3e7224 */ /* 0x004fe200078e0034 */
[----:B-1----:R-:W-:Y:S01]  /*70e0*/  MOV R52, R50 ;  /* 0x0000003200347202 */ /* 0x002fe20000000f00 */
[----:B------:R-:W-:Y:S01]  /*70f0*/  IMAD.MOV.U32 R63, RZ, RZ, R54 ;  /* 0x000000ffff3f7224 */ /* 0x000fe200078e0036 */
[----:B------:R-:W-:Y:S01]  /*7100*/  SHF.R.U32.HI R64, RZ, 0x10, R73 ;  /* 0x00000010ff407819 */ /* 0x000fe20000011649 */
[--C-:B------:R-:W-:Y:S01]  /*7110*/  HADD2.F32 R54, -RZ, R53.reuse.H0_H0 ;  /* 0x20000035ff367230 */ /* 0x100fe20000004100 */
[--C-:B------:R-:W-:Y:S01]  /*7120*/  SHF.R.U64 R71, R78, 0x10, R79.reuse ;  /* 0x000000104e477819 */ /* 0x100fe2000000124f */
[----:B------:R-:W-:Y:S01]  /*7130*/  HADD2.F32 R53, -RZ, R53.H1_H1 ;  /* 0x30000035ff357230 */ /* 0x000fe20000004100 */
[----:B------:R-:W-:Y:S01]  /*7140*/  SHF.R.U32.HI R78, RZ, 0x10, R79 ;  /* 0x00000010ff4e7819 */ /* 0x000fe2000001164f */
[--C-:B------:R-:W-:Y:S01]  /*7150*/  HADD2.F32 R50, -RZ, R49.reuse.H0_H0 ;  /* 0x20000031ff327230 */ /* 0x100fe20000004100 */
[----:B------:R-:W-:Y:S01]  /*7160*/  SHF.R.U64 R76, R76, 0x10, R77 ;  /* 0x000000104c4c7819 */ /* 0x000fe2000000124d */
[----:B------:R-:W-:Y:S01]  /*7170*/  HADD2.F32 R66, -RZ, R66.H0_H0 ;  /* 0x20000042ff427230 */ /* 0x000fe20000004100 */
[--C-:B------:R-:W-:Y:S01]  /*7180*/  SHF.R.U64 R77, R74, 0x10, R75.reuse ;  /* 0x000000104a4d7819 */ /* 0x100fe2000000124b */
[----:B------:R-:W-:Y:S01]  /*7190*/  HADD2.F32 R49, -RZ, R49.H1_H1 ;  /* 0x30000031ff317230 */ /* 0x000fe20000004100 */
[----:B------:R-:W-:Y:S01]  /*71a0*/  SHF.R.U32.HI R74, RZ, 0x10, R75 ;  /* 0x00000010ff4a7819 */ /* 0x000fe2000001164b */
[----:B------:R-:W-:-:S02]  /*71b0*/  HADD2.F32 R67, -RZ, R132.H0_H0 ;  /* 0x20000084ff437230 */ /* 0x000fc40000004100 */
        /* <DEDUP_REMOVED lines=8> */
[----:B------:R-:W-:Y:S01]  /*7240*/  FFMA.FTZ R69, R50, R65, -R69 ;  /* 0x0000004132457223 */ /* 0x000fe20000010845 */
[----:B------:R-:W-:-:S02]  /*7250*/  HADD2.F32 R64, -RZ, R134.H0_H0 ;  /* 0x20000086ff407230 */ /* 0x000fc40000004100 */
[----:B------:R-:W-:Y:S01]  /*7260*/  FFMA.FTZ R67, R54, R65, R67 ;  /* 0x0000004136437223 */ /* 0x000fe20000010043 */
[----:B------:R-:W-:Y:S01]  /*7270*/  HADD2.F32 R49, -RZ, R51.H0_H0 ;  /* 0x20000033ff317230 */ /* 0x000fe20000004100 */
[----:B------:R-:W-:Y:S01]  /*7280*/  SHF.R.U64 R80, R72, 0x10, R73 ;  /* 0x0000001048507819 */ /* 0x000fe20000001249 */
[--C-:B------:R-:W-:Y:S02]  /*7290*/  HADD2.F32 R50, -RZ, R55.reuse.H0_H0 ;  /* 0x20000037ff327230 */ /* 0x100fe40000004100 */
[----:B------:R-:W-:Y:S02]  /*72a0*/  HADD2.F32 R55, -RZ, R55.H1_H1 ;  /* 0x30000037ff377230 */ /* 0x000fe40000004100 */
[-C--:B------:R-:W-:Y:S01]  /*72b0*/  FMUL.FTZ R65, R49, R64.reuse ;  /* 0x0000004031417220 */ /* 0x080fe20000410000 */
[----:B------:R-:W-:Y:S02]  /*72c0*/  HADD2.F32 R66, -RZ, R78.H0_H0 ;  /* 0x2000004eff427230 */ /* 0x000fe40000004100 */
[----:B------:R-:W-:Y:S01]  /*72d0*/  FMUL.FTZ R72, R50, R64 ;  /* 0x0000004032487220 */ /* 0x000fe20000410000 */
[----:B------:R-:W-:Y:S01]  /*72e0*/  HADD2.F32 R51, -RZ, R51.H1_H1 ;  /* 0x30000033ff337230 */ /* 0x000fe20000004100 */
[----:B------:R-:W-:Y:S01]  /*72f0*/  F2FP.F16.F32.PACK_AB R67, R70, R67 ;  /* 0x000000434643723e */ /* 0x000fe200000000ff */
[----:B------:R-:W-:-:S02]  /*7300*/  HADD2.F32 R53, -RZ, R137.H0_H0 ;  /* 0x20000089ff357230 */ /* 0x000fc40000004100 */
[-C--:B------:R-:W-:Y:S01]  /*7310*/  FMUL.FTZ R64, R55, R66.reuse ;  /* 0x0000004237407220 */ /* 0x080fe20000410000 */
[----:B------:R-:W-:Y:S02]  /*7320*/  HADD2.F32 R54, -RZ, R74.H0_H0 ;  /* 0x2000004aff367230 */ /* 0x000fe40000004100 */
[----:B------:R-:W-:Y:S01]  /*7330*/  FMUL.FTZ R74, R51, R66 ;  /* 0x00000042334a7220 */ /* 0x000fe20000410000 */
[----:B------:R-:W-:Y:S02]  /*7340*/  HADD2.F32 R132, -RZ, R132.H1_H1 ;  /* 0x30000084ff847230 */ /* 0x000fe40000004100 */
        /* <DEDUP_REMOVED lines=11> */
[----:B------:R-:W-:Y:S02]  /*7400*/  HADD2.F32 R136, -RZ, R136.H1_H1 ;  /* 0x30000088ff887230 */ /* 0x000fe40000004100 */
[----:B------:R-:W-:Y:S01]  /*7410*/  FMUL.FTZ R65, R62, R53 ;  /* 0x000000353e417220 */ /* 0x000fe20000410000 */
[----:B------:R-:W-:-:S02]  /*7420*/  HADD2.F32 R51, -RZ, R80.H0_H0 ;  /* 0x20000050ff337230 */ /* 0x000fc40000004100 */
[C---:B------:R-:W-:Y:S01]  /*7430*/  FMUL.FTZ R53, R48.reuse, R53 ;  /* 0x0000003530357220 */ /* 0x040fe20000410000 */
[----:B------:R-:W-:Y:S02]  /*7440*/  HADD2.F32 R134, -RZ, R134.H1_H1 ;  /* 0x30000086ff867230 */ /* 0x000fe40000004100 */
[-C--:B------:R-:W-:Y:S01]  /*7450*/  FFMA.FTZ R54, R49, R136.reuse, -R54 ;  /* 0x0000008831367223 */ /* 0x080fe20000010836 */
        /* <DEDUP_REMOVED lines=11> */
[----:B------:R-:W-:Y:S02]  /*7510*/  HADD2.F32 R137, -RZ, R137.H1_H1 ;  /* 0x30000089ff897230 */ /* 0x000fe40000004100 */
        /* <DEDUP_REMOVED lines=16> */
.L_x_9479:
[----:B------:R-:W-:Y:S05]  /*7620*/  BSYNC B1 ;  /* 0x0000000000017941 */ /* 0x000fea0003800000 */
.L_x_9478:
        /* <DEDUP_REMOVED lines=10> */
.L_x_9417:
[----:B------:R-:W-:-:S13]  /*76d0*/  ISETP.NE.AND P0, PT, R189, 0x3, PT ;  /* 0x00000003bd00780c */ /* 0x000fda0003f05270 */
[----:B------:R-:W-:Y:S05]  /*76e0*/  @!P0 BRA `(.L_x_9480) ;  /* 0x0000000000048947 */ /* 0x000fea0003800000 */
[----:B------:R-:W-:Y:S01]  /*76f0*/  BPT.TRAP 0x1 ;  /* 0x000000040000795c */ /* 0x000fe20000300000 */
.L_x_9480:
        /* <DEDUP_REMOVED lines=9> */
.L_x_9772:
[----:B------:R-:W-:Y:S05]  /*7790*/  BSYNC B1 ;  /* 0x0000000000017941 */ /* 0x000fea0003800000 */
.L_x_9481:
        /* <DEDUP_REMOVED lines=9> */
[----:B------:R-:W3:Y:S01]  /*7830*/  @!P1 LDS.128 R52, [R114+0x1c400] ;  /* 0x01c4000072349984 */ /* 0x000ee20000000c00 */
[----:B------:R-:W-:Y:S02]  /*7840*/  @!P2 IADD3.X R63, R65, R103, RZ, P3, !PT ;  /* 0x00000067413fa210 */ /* 0x000fe40001ffe4ff */
        /* <DEDUP_REMOVED lines=9> */
.L_x_9484:
[----:B------:R-:W-:Y:S05]  /*78e0*/  BSYNC B1 ;  /* 0x0000000000017941 */ /* 0x000fea0003800000 */
.L_x_9483:
[----:B------:R-:W-:Y:S01]  /*78f0*/  ISETP.GE.AND P3, PT, R213, R115, PT ;  /* 0x00000073d500720c */ /* 0x000fe20003f66270 */
[----:B------:R-:W-:-:S12]  /*7900*/  BSSY B1, `(.L_x_9485) ;  /* 0x0000012000017945 */ /* 0x000fd80003800000 */
[----:B------:R-:W-:Y:S05]  /*7910*/  @P3 BRA `(.L_x_9486) ;  /* 0x0000000000403947 */ /* 0x000fea0003800000 */
[----:B-1----:R-:W1:Y:S01]  /*7920*/  @!P2 LDC.64 R58, c[0x0][0x2e8] ;  /* 0x0000ba00ff3aab82 */ /* 0x002e620000000a00 */
[----:B------:R-:W2:Y:S01]  /*7930*/  @!P2 LDS.128 R48, [R114+0x19400] ;  /* 0x019400007230a984 */ /* 0x000ea20000000c00 */
[----:B------:R-:W-:-:S03]  /*7940*/  IADD3 R64, P3, R92, R56, RZ ;  /* 0x000000385c407210 */ /* 0x000fc60007f7e0ff */
        /* <DEDUP_REMOVED lines=13> */
.L_x_9486:
[----:B------:R-:W-:Y:S05]  /*7a20*/  BSYNC B1 ;  /* 0x0000000000017941 */ /* 0x000fea0003800000 */
.L_x_9485:
        /* <DEDUP_REMOVED lines=13> */
[----:B------:R-:W-:-:S04]  /*7b00*/  @!P1 IADD3 R62, P3, R64, R43, RZ ;  /* 0x0000002b403e9210 */ /* 0x000fc80007f7e0ff */
[----:B------:R-:W-:Y:S02]  /*7b10*/  @!P1 IADD3.X R63, R66, R108, RZ, P3, !PT ;  /* 0x0000006c423f9210 */ /* 0x000fe40001ffe4ff */
[----:B----4-:R-:W-:-:S04]  /*7b20*/  @!P1 LEA R60, P3, R62, R60, 0x1 ;  /* 0x0000003c3e3c9211 */ /* 0x010fc800078608ff */
[----:B------:R-:W-:Y:S01]  /*7b30*/  @!P1 LEA.HI.X R61, R62, R61, R63, 0x1, P3 ;  /* 0x0000003d3e3d9211 */ /* 0x000fe200018f0c3f */
[----:B--2---:R4:W-:Y:S04]  /*7b40*/  @!P2 STG.E.128 desc[UR40][R58.64], R48 ;  /* 0x000000303a00a986 */ /* 0x0049e8000c101d28 */
[----:B---3--:R4:W-:Y:S04]  /*7b50*/  @!P1 STG.E.128 desc[UR40][R60.64], R52 ;  /* 0x000000343c009986 */ /* 0x0089e8000c101d28 */
.L_x_9488:
[----:B------:R-:W-:Y:S05]  /*7b60*/  BSYNC B1 ;  /* 0x0000000000017941 */ /* 0x000fea0003800000 */
.L_x_9487:
        /* <DEDUP_REMOVED lines=21> */
.L_x_9454:
[----:B------:R-:W-:Y:S05]  /*7cc0*/  BSYNC B0 ;  /* 0x0000000000007941 */ /* 0x000fea0003800000 */
.L_x_9416:
        /* <DEDUP_REMOVED lines=17> */
.L_x_9490:
[----:B------:R-:W-:Y:S05]  /*7de0*/  BSYNC B0 ;  /* 0x0000000000007941 */ /* 0x000fea0003800000 */
.L_x_9489:
[----:B------:R-:W2:Y:S01]  /*7df0*/  SYNCS.PHASECHK.TRANS64.TRYWAIT P0, [R110+URZ+0x288b0], R119 ;  /* 0x0288b0776e0075a7 */ /* 0x000ea2000800017f */
[----:B------:R-:W-:Y:S01]  /*7e00*/  ULDC UR42, c[0x0][0x2f4] ;  /* 0x0000bd00002a7ab9 */ /* 0x000fe20000000800 */
[----:B------:R-:W-:Y:S01]  /*7e10*/  ULDC.64 UR36, c[0x0][0x328] ;  /* 0x0000ca0000247ab9 */ /* 0x000fe20000000a00 */
[----:B------:R-:W-:Y:S01]  /*7e20*/  ULDC.64 UR38, c[0x0][0x318] ;  /* 0x0000c60000267ab9 */ /* 0x000fe20000000a00 */
[----:B------:R-:W-:Y:S04]  /*7e30*/  BSSY B0, `(.L_x_9491) ;  /* 0x0000002000007945 */ /* 0x000fe80003800000 */
[----:B--2---:R-:W-:Y:S05]  /*7e40*/  @!P0 BRA `(.L_x_9492) ;  /* 0x0000017000448947 */ /* 0x004fea0003800000 */
.L_x_9773:
[----:B------:R-:W-:Y:S05]  /*7e50*/  BSYNC B0 ;  /* 0x0000000000007941 */ /* 0x000fea0003800000 */
.L_x_9491:
[----:B------:R-:W-:Y:S01]  /*7e60*/  ISETP.GE.AND P0, PT, R22, R115, PT ;  /* 0x000000731600720c */ /* 0x000fe20003f06270 */
[----:B------:R-:W-:Y:S01]  /*7e70*/  BSSY B0, `(.L_x_9493) ;  /* 0x0000011000007945 */ /* 0x000fe20003800000 */
[----:B------:R-:W-:-:S11]  /*7e80*/  IMAD.WIDE R52, R26, 0x80, R46 ;  /* 0x000000801a347825 */ /* 0x000fd600078e022e */
[----:B------:R-:W-:Y:S05]  /*7e90*/  @P0 BRA `(.L_x_9494) ;  /* 0x0000000000380947 */ /* 0x000fea0003800000 */
[----:B------:R-:W-:Y:S01]  /*7ea0*/  MOV R49, R109 ;  /* 0x0000006d00317202 */ /* 0x000fe20000000f00 */
[----:B------:R-:W-:Y:S02]  /*7eb0*/  IMAD R51, R53, UR36, RZ ;  /* 0x0000002435337c24 */ /* 0x000fe4000f8e02ff */
[----:B-1----:R-:W-:Y:S02]  /*7ec0*/  IMAD.MOV.U32 R48, RZ, RZ, R98 ;  /* 0x000000ffff307224 */ /* 0x002fe400078e0062 */
        /* <DEDUP_REMOVED lines=11> */
.L_x_9494:
[----:B------:R-:W-:Y:S05]  /*7f80*/  BSYNC B0 ;  /* 0x0000000000007941 */ /* 0x000fea0003800000 */
.L_x_9493:
[----:B------:R-:W-:Y:S01]  /*7f90*/  ISETP.GE.AND P0, PT, R213, R115, PT ;  /* 0x00000073d500720c */ /* 0x000fe20003f06270 */
[----:B------:R-:W-:-:S12]  /*7fa0*/  BSSY B0, `(.L_x_9495) ;  /* 0x0000012000007945 */ /* 0x000fd80003800000 */
[----:B------:R-:W-:Y:S05]  /*7fb0*/  @P0 BRA `(.L_x_9496) ;  /* 0x0000000000400947 */ /* 0x000fea0003800000 */
[----:B---3--:R-:W-:Y:S01]  /*7fc0*/  IADD3 R51, P0, R52, 0x20, RZ ;  /* 0x0000002034337810 */ /* 0x008fe20007f1e0ff */
        /* <DEDUP_REMOVED lines=15> */
.L_x_9496:
[----:B------:R-:W-:Y:S05]  /*80c0*/  BSYNC B0 ;  /* 0x0000000000007941 */ /* 0x000fea0003800000 */
.L_x_9495:
[----:B------:R-:W-:Y:S01]  /*80d0*/  ISETP.GE.AND P0, PT, R212, R115, PT ;  /* 0x00000073d400720c */ /* 0x000fe20003f06270 */
[----:B------:R-:W-:-:S12]  /*80e0*/  BSSY B0, `(.L_x_9497) ;  /* 0x0000012000007945 */ /* 0x000fd80003800000 */
[----:B------:R-:W-:Y:S05]  /*80f0*/  @P0 BRA `(.L_x_9498) ;  /* 0x0000000000400947 */ /* 0x000fea0003800000 */
[----:B---34-:R-:W-:Y:S01]  /*8100*/  IADD3 R51, P0, R52, 0x40, RZ ;  /* 0x0000004034337810 */ /* 0x018fe20007f1e0ff */
[----:B------:R-:W-:-:S04]  /*8110*/  IMAD.MOV.U32 R49, RZ, RZ, R109 ;  /* 0x000000ffff317224 */ /* 0x000fc800078e006d */
[----:B-1----:R-:W-:-:S04]  /*8120*/  IMAD.X R48, RZ, RZ, R53, P0 ;  /* 0x000000ffff307224 */ /* 0x002fc800000e0635 */
[----:B------:R-:W-:Y:S01]  /*8130*/  IMAD R50, R48, UR36, RZ ;  /* 0x0000002430327c24 */ /* 0x000fe2000f8e02ff */
[----:B------:R-:W-:-:S05]  /*8140*/  MOV R48, R98 ;  /* 0x0000006200307202 */ /* 0x000fca0000000f00 */
        /* <DEDUP_REMOVED lines=11> */
.L_x_9498:
[----:B------:R-:W-:Y:S05]  /*8200*/  BSYNC B0 ;  /* 0x0000000000007941 */ /* 0x000fea0003800000 */
.L_x_9497:
        /* <DEDUP_REMOVED lines=19> */
.L_x_9500:
[----:B------:R-:W-:Y:S05]  /*8340*/  BSYNC B0 ;  /* 0x0000000000007941 */ /* 0x000fea0003800000 */
.L_x_9499:
        /* <DEDUP_REMOVED lines=8> */
[----:B------:R-:W-:Y:S01]  /*83d0*/  VIADD R23, R23, 0x1 ;  /* 0x0000000117177836 */ /* 0x000fe20000000000 */
[----:B0-2---:R-:W-:-:S04]  /*83e0*/  @!P3 IADD3 R110, R110, 0x288c0, RZ ;  /* 0x000288c06e6eb810 */ /* 0x005fc80007ffe0ff */
        /* <DEDUP_REMOVED lines=12> */
.L_x_9411:
[----:B------:R-:W1:Y:S01]  /*84b0*/  LDC R0, c[0x0][0x448] ;  /* 0x00011200ff007b82 */ /* 0x000e620000000800 */
[----:B------:R-:W-:Y:S01]  /*84c0*/  VIADD R3, R191, 0x7f ;  /* 0x0000007fbf037836 */ /* 0x000fe20000000000 */
[----:B------:R-:W-:Y:S01]  /*84d0*/  CS2R R150, SRZ ;  /* 0x0000000000967805 */ /* 0x000fe2000001ff00 */
[----:B------:R-:W-:Y:S01]  /*84e0*/  IMAD.MOV.U32 R40, RZ, RZ, RZ ;  /* 0x000000ffff287224 */ /* 0x000fe200078e00ff */
[----:B------:R-:W-:Y:S02]  /*84f0*/  CS2R R148, SRZ ;  /* 0x0000000000947805 */ /* 0x000fe4000001ff00 */
[----:B------:R-:W-:Y:S02]  /*8500*/  CS2R R146, SRZ ;  /* 0x0000000000927805 */ /* 0x000fe4000001ff00 */
[----:B------:R-:W-:Y:S02]  /*8510*/  CS2R R144, SRZ ;  /* 0x0000000000907805 */ /* 0x000fe4000001ff00 */
[----:B------:R-:W-:-:S02]  /*8520*/  CS2R R38, SRZ ;  /* 0x0000000000267805 */ /* 0x000fc4000001ff00 */
[----:B------:R-:W-:Y:S01]  /*8530*/  MOV R142, RZ ;  /* 0x000000ff008e7202 */ /* 0x000fe20000000f00 */
[----:B------:R-:W-:Y:S01]  /*8540*/  IMAD.MOV.U32 R141, RZ, RZ, RZ ;  /* 0x000000ffff8d7224 */ /* 0x000fe200078e00ff */
[----:B------:R-:W-:Y:S01]  /*8550*/  CS2R R36, SRZ ;  /* 0x0000000000247805 */ /* 0x000fe2000001ff00 */
[----:B------:R-:W-:Y:S01]  /*8560*/  IMAD.MOV.U32 R138, RZ, RZ, RZ ;  /* 0x000000ffff8a7224 */ /* 0x000fe200078e00ff */
[----:B------:R-:W-:Y:S01]  /*8570*/  CS2R R134, SRZ ;  /* 0x0000000000867805 */ /* 0x000fe2000001ff00 */
[----:B------:R-:W-:Y:S01]  /*8580*/  IMAD.MOV.U32 R137, RZ, RZ, RZ ;  /* 0x000000ffff897224 */ /* 0x000fe200078e00ff */
        /* <DEDUP_REMOVED lines=10> */
[----:B-1----:R-:W-:Y:S01]  /*8630*/  ISETP.NE.AND P1, PT, R0, 0x1, PT ;  /* 0x000000010000780c */ /* 0x002fe20003f25270 */
[----:B------:R-:W-:Y:S01]  /*8640*/  IMAD.MOV.U32 R112, RZ, RZ, RZ ;  /* 0x000000ffff707224 */ /* 0x000fe200078e00ff */
        /* <DEDUP_REMOVED lines=11> */
[----:B------:R-:W0:Y:S01]  /*8700*/  @P1 LDC R0, c[0x0][0x44c] ;  /* 0x00011300ff001b82 */ /* 0x000e220000000800 */
[----:B------:R-:W-:-:S07]  /*8710*/  IMAD.MOV.U32 R93, RZ, RZ, RZ ;  /* 0x000000ffff5d7224 */ /* 0x000fce00078e00ff */
[----:B------:R-:W1:Y:S01]  /*8720*/  @P1 LDC R5, c[0x0][0x450] ;  /* 0x00011400ff051b82 */ /* 0x000e620000000800 */
[----:B0-----:R-:W-:-:S05]  /*8730*/  @P1 IMAD.HI.U32 R0, R3, R0, RZ ;  /* 0x0000000003001227 */ /* 0x001fca00078e00ff */
[----:B-1----:R-:W-:Y:S02]  /*8740*/  @P1 SHF.R.U32.HI R3, RZ, R5, R0 ;  /* 0x00000005ff031219 */ /* 0x002fe40000011600 */
[----:B------:R-:W-:-:S03]  /*8750*/  PLOP3.LUT P1, PT, PT, PT, PT, 0x80, 0x0 ;  /* 0x000000000000781c */ /* 0x000fc60003f2f070 */
[----:B------:R-:W-:Y:S01]  /*8760*/  IMAD.IADD R3, R128, 0x1, R3 ;  /* 0x0000000180037824 */ /* 0x000fe200078e0203 */
[----:B------:R-:W-:-:S04]  /*8770*/  MOV R128, RZ ;  /* 0x000000ff00807202 */ /* 0x000fc80000000f00 */
[----:B------:R-:W-:-:S04]  /*8780*/  SHF.R.S32.HI R0, RZ, 0x1f, R3 ;  /* 0x0000001fff007819 */ /* 0x000fc80000011403 */
[----:B------:R-:W-:Y:S01]  /*8790*/  LEA.HI R0, R0, R3, RZ, 0x7 ;  /* 0x0000000300007211 */ /* 0x000fe200078f38ff */
[----:B------:R-:W-:-:S03]  /*87a0*/  IMAD.MOV.U32 R3, RZ, RZ, RZ ;  /* 0x000000ffff037224 */ /* 0x000fc600078e00ff */
[----:B------:R-:W-:Y:S01]  /*87b0*/  SHF.R.S32.HI R4, RZ, 0x7, R0 ;  /* 0x00000007ff047819 */ /* 0x000fe20000011400 */
[----:B------:R-:W-:-:S03]  /*87c0*/  IMAD.MOV.U32 R0, RZ, RZ, RZ ;  /* 0x000000ffff007224 */ /* 0x000fc600078e00ff */
[----:B------:R-:W-:-:S04]  /*87d0*/  VIMNMX R129, R129, R4, PT ;  /* 0x0000000481817248 */ /* 0x000fc80003fe0100 */
[----:B------:R-:W-:Y:S01]  /*87e0*/  ISETP.GE.AND P2, PT, R129, 0x1, PT ;  /* 0x000000018100780c */ /* 0x000fe20003f46270 */
[----:B------:R-:W-:-:S12]  /*87f0*/  @P0 BRA `(.L_x_9502) ;  /* 0x00000000000c0947 */ /* 0x000fd80003800000 */
[----:B------:R-:W0:Y:S01]  /*8800*/  FENCE.VIEW.ASYNC.G ;  /* 0x00000000000073c6 */ /* 0x000e220000000100 */
[----:B------:R-:W-:Y:S05]  /*8810*/  WARPSYNC.ALL ;  /* 0x0000000000007948 */ /* 0x000fea0003800000 */
[----:B0-----:R-:W-:Y:S06]  /*8820*/  BAR.ARV 0xc, 0x180 ;  /* 0x0306000000007b1d */ /* 0x001fec0000002000 */
.L_x_9502:
[----:B------:R-:W-:Y:S01]  /*8830*/  CS2R R88, SRZ ;  /* 0x0000000000587805 */ /* 0x000fe2000001ff00 */
[----:B------:R-:W-:Y:S06]  /*8840*/  @!P2 BRA `(.L_x_9503) ;  /* 0x000000cc0084a947 */ /* 0x000fec0003800000 */
[----:B------:R-:W-:-:S03]  /*8850*/  UMOV UR4, 0xffffffff ;  /* 0xffffffff00047882 */ /* 0x000fc60000000000 */
[----:B------:R-:W-:Y:S05]  /*8860*/  BRA.DIV UR4, `(.L_x_9504) ;  /* 0x0000016604d07947 */ /* 0x000fea000b800000 */
[----:B------:R0:W1:Y:S02]  /*8870*/  SHFL.IDX PT, R190, R224, RZ, 0x1f ;  /* 0x00001fffe0be7589 */ /* 0x00006400000e0000 */
.L_x_9776:
        /* <DEDUP_REMOVED lines=12> */
[----:B------:R-:W-:Y:S01]  /*8940*/  MOV R4, UR4 ;  /* 0x0000000400047c02 */ /* 0x000fe20008000f00 */
[----:B------:R1:W2:Y:S01]  /*8950*/  LDC.64 R14, c[0x4][R0] ;  /* 0x01000000000e7b82 */ /* 0x0002a20000000a00 */
        /* <DEDUP_REMOVED lines=8> */
[----:B-1----:R-:W-:-:S07]  /*89e0*/  IMAD.MOV.U32 R13, RZ, RZ, RZ ;  /* 0x000000ffff0d7224 */ /* 0x002fce00078e00ff */
[----:B------:R-:W-:-:S07]  /*89f0*/  LEPC R20, `(.L_x_9505) ;  /* 0x000000001014794e */ /* 0x000fce0000000000 */
[----:B0-2--5:R-:W-:Y:S05]  /*8a00*/  CALL.ABS.NOINC R14 ;  /* 0x000000000e007343 */ /* 0x025fea0003c00000 */
.L_x_9505:
        /* <DEDUP_REMOVED lines=12> */
.L_x_9509:
[----:B--2---:R2:W3:Y:S02]  /*8ad0*/  SYNCS.PHASECHK.TRANS64.TRYWAIT P0, [R2+URZ+0x28800], R3 ;  /* 0x02880003020075a7 */ /* 0x0044e4000800017f */
[----:B---3--:R-:W-:Y:S05]  /*8ae0*/  @!P0 NANOSLEEP.SYNCS 0x989680 ;  /* 0x009896800000895d */ /* 0x008fea0003900000 */
[----:B------:R-:W3:Y:S02]  /*8af0*/  @!P0 SYNCS.PHASECHK.TRANS64 P0, [R2+URZ+0x28800], R3 ;  /* 0x02880003020085a7 */ /* 0x000ee4000800007f */
[----:B---3--:R-:W-:Y:S05]  /*8b00*/  @!P0 BRA `(.L_x_9509) ;  /* 0xfffffffc00f08947 */ /* 0x008fea000383ffff */
.L_x_9508:
[----:B------:R-:W-:Y:S05]  /*8b10*/  BSYNC B0 ;  /* 0x0000000000007941 */ /* 0x000fea0003800000 */
.L_x_9507:
[----:B------:R-:W-:Y:S05]  /*8b20*/  BRA `(.L_x_9510) ;  /* 0x0000004c00907947 */ /* 0x000fea0003800000 */
.L_x_9506:
        /* <DEDUP_REMOVED lines=28> */
[----:B0-2---:R-:W-:Y:S05]  /*8cf0*/  CALL.ABS.NOINC R14 ;  /* 0x000000000e007343 */ /* 0x005fea0003c00000 */
.L_x_9511:
        /* <DEDUP_REMOVED lines=8> */
[----:B------:R-:W-:Y:S01]  /*8d80*/  MOV R7, R29 ;  /* 0x0000001d00077202 */ /* 0x000fe20000000f00 */
[----:B------:R-:W-:Y:S01]  /*8d90*/  ULDC.64 UR6, c[0x0][0x408] ;  /* 0x0001020000067ab9 */ /* 0x000fe20000000a00 */
        /* <DEDUP_REMOVED lines=29> */
.L_x_9782:
        /* <DEDUP_REMOVED lines=16> */
[-C--:B---3--:R-:W-:Y:S02]  /*9070*/  @!P4 IADD3 R10, P0, R3, R12.reuse, RZ ;  /* 0x0000000c030ac210 */ /* 0x088fe40007f1e0ff */
[----:B0-----:R-:W-:Y:S02]  /*9080*/  @!P4 IADD3 R12, P1, R14, R12, RZ ;  /* 0x0000000c0e0cc210 */ /* 0x001fe40007f3e0ff */
[----:B------:R-:W-:Y:S01]  /*9090*/  @!P5 SHF.L.U64.HI R9, R185, 0x1, R218 ;  /* 0x00000001b909d819 */ /* 0x000fe200000102da */
[----:B--2---:R-:W-:Y:S01]  /*90a0*/  @!P4 IMAD.X R11, R0, 0x1, R13, P0 ;  /* 0x00000001000bc824 */ /* 0x004fe200000e060d */
[----:B------:R-:W-:Y:S02]  /*90b0*/  @!P5 IADD3 R20, P2, R3, R15, RZ ;  /* 0x0000000f0314d210 */ /* 0x000fe40007f5e0ff */
[----:B------:R-:W-:-:S02]  /*90c0*/  CS2R R46, SRZ ;  /* 0x00000000002e7805 */ /* 0x000fc4000001ff00 */
[----:B------:R-:W-:Y:S02]  /*90d0*/  @!P5 IADD3 R14, P3, R14, R15, RZ ;  /* 0x0000000f0e0ed210 */ /* 0x000fe40007f7e0ff */
[----:B------:R-:W-:Y:S01]  /*90e0*/  CS2R R48, SRZ ;  /* 0x0000000000307805 */ /* 0x000fe2000001ff00 */
[----:B----4-:R-:W-:Y:S02]  /*90f0*/  @!P4 IMAD.X R13, R4, 0x1, R13, P1 ;  /* 0x00000001040dc824 */ /* 0x010fe400008e060d */
[--C-:B------:R-:W-:Y:S01]  /*9100*/  @!P5 IMAD.X R21, R0, 0x1, R9.reuse, P2 ;  /* 0x000000010015d824 */ /* 0x100fe200010e0609 */
[----:B------:R0:W5:Y:S01]  /*9110*/  @!P4 LD.E.64 R46, desc[UR40][R10.64] ;  /* 0x000000280a2ec980 */ /* 0x000162000c101b00 */
[----:B------:R-:W-:-:S03]  /*9120*/  @!P5 IMAD.X R15, R4, 0x1, R9, P3 ;  /* 0x00000001040fd824 */ /* 0x000fc600018e0609 */
[----:B------:R0:W5:Y:S04]  /*9130*/  @!P5 LD.E.64 R40, desc[UR40][R20.64] ;  /* 0x000000281428d980 */ /* 0x000168000c101b00 */
[----:B------:R0:W5:Y:S04]  /*9140*/  @!P5 LD.E.64 R44, desc[UR40][R14.64] ;  /* 0x000000280e2cd980 */ /* 0x000168000c101b00 */
[----:B------:R0:W5:Y:S02]  /*9150*/  @!P4 LD.E.64 R48, desc[UR40][R12.64] ;  /* 0x000000280c30c980 */ /* 0x000164000c101b00 */
.L_x_9516:
[----:B------:R-:W-:Y:S05]  /*9160*/  BSYNC B1 ;  /* 0x0000000000017941 */ /* 0x000fea0003800000 */
.L_x_9515:
[----:B--2--5:R-:W-:Y:S01]  /*9170*/  IMAD.MOV.U32 R0, RZ, RZ, R48 ;  /* 0x000000ffff007224 */ /* 0x024fe200078e0030 */
[----:B---3--:R-:W-:Y:S01]  /*9180*/  MOV R3, R49 ;  /* 0x0000003100037202 */ /* 0x008fe20000000f00 */
[----:B----4-:R-:W-:Y:S01]  /*9190*/  IMAD.MOV.U32 R4, RZ, RZ, R44 ;  /* 0x000000ffff047224 */ /* 0x010fe200078e002c */
        /* <DEDUP_REMOVED lines=10> */
[----:B------:R-:W-:Y:S02]  /*9240*/  MOV R9, R41 ;  /* 0x0000002900097202 */ /* 0x000fe40000000f00 */
[----:B------:R-:W-:Y:S02]  /*9250*/  PRMT R65, R65, 0x5410, R0 ;  /* 0x0000541041417816 */ /* 0x000fe40000000000 */
[----:B------:R-:W-:Y:S02]  /*9260*/  PRMT R70, R70, 0x5410, R3 ;  /* 0x0000541046467816 */ /* 0x000fe40000000003 */
[----:B------:R-:W-:Y:S02]  /*9270*/  PRMT R59, R59, 0x5410, R4 ;  /* 0x000054103b3b7816 */ /* 0x000fe40000000004 */
[----:B------:R-:W-:Y:S01]  /*9280*/  PRMT R58, R58, 0x5410, R9 ;  /* 0x000054103a3a7816 */ /* 0x000fe20000000009 */
[----:B------:R-:W-:Y:S06]  /*9290*/  BRA.DIV UR4, `(.L_x_9517) ;  /* 0x0000015e04e07947 */ /* 0x000fec000b800000 */
[----:B------:R2:W3:Y:S04]  /*92a0*/  SHFL.IDX PT, R0, R6, 0x1, 0x181f ;  /* 0x00381f0006007f89 */ /* 0x0004e800000e0000 */
[----:B------:R2:W4:Y:S04]  /*92b0*/  SHFL.IDX PT, R3, R5, 0x1, 0x181f ;  /* 0x00381f0005037f89 */ /* 0x00052800000e0000 */
[----:B------:R2:W1:Y:S04]  /*92c0*/  SHFL.IDX PT, R4, R8, 0x1, 0x181f ;  /* 0x00381f0008047f89 */ /* 0x00046800000e0000 */
[----:B0-----:R2:W0:Y:S02]  /*92d0*/  SHFL.IDX PT, R14, R7, 0x1, 0x181f ;  /* 0x00381f00070e7f89 */ /* 0x00142400000e0000 */
.L_x_9788:
        /* <DEDUP_REMOVED lines=17> */
[-C--:B------:R-:W-:Y:S02]  /*93f0*/  @!P5 IADD3 R20, P2, R3, R11.reuse, RZ ;  /* 0x0000000b0314d210 */ /* 0x080fe40007f5e0ff */
[C---:B0-----:R-:W-:Y:S02]  /*9400*/  @!P4 IADD3 R12, P1, R14.reuse, R12, RZ ;  /* 0x0000000c0e0cc210 */ /* 0x041fe40007f3e0ff */
[----:B------:R-:W-:Y:S01]  /*9410*/  @!P5 IADD3 R14, P3, R14, R11, RZ ;  /* 0x0000000b0e0ed210 */ /* 0x000fe20007f7e0ff */
[----:B---3--:R-:W-:Y:S01]  /*9420*/  @!P5 IMAD.X R21, R0, 0x1, R15, P2 ;  /* 0x000000010015d824 */ /* 0x008fe200010e060f */
[----:B------:R-:W-:-:S02]  /*9430*/  CS2R R36, SRZ ;  /* 0x0000000000247805 */ /* 0x000fc4000001ff00 */
[----:B------:R-:W-:Y:S01]  /*9440*/  CS2R R38, SRZ ;  /* 0x0000000000267805 */ /* 0x000fe2000001ff00 */
[----:B------:R-:W-:Y:S01]  /*9450*/  @!P4 IMAD.X R11, R0, 0x1, R9, P0 ;  /* 0x00000001000bc824 */ /* 0x000fe200000e0609 */
[C---:B-1----:R-:W-:Y:S01]  /*9460*/  @!P4 IADD3.X R13, R4.reuse, R9, RZ, P1, !PT ;  /* 0x00000009040dc210 */ /* 0x042fe20000ffe4ff */
[----:B------:R-:W-:Y:S01]  /*9470*/  @!P5 IMAD.X R15, R4, 0x1, R15, P3 ;  /* 0x00000001040fd824 */ /* 0x000fe200018e060f */
[----:B------:R0:W5:Y:S04]  /*9480*/  @!P5 LD.E.64 R32, desc[UR40][R20.64] ;  /* 0x000000281420d980 */ /* 0x000168000c101b00 */
[----:B------:R0:W5:Y:S04]  /*9490*/  @!P5 LD.E.64 R34, desc[UR40][R14.64] ;  /* 0x000000280e22d980 */ /* 0x000168000c101b00 */
[----:B------:R0:W5:Y:S04]  /*94a0*/  @!P4 LD.E.64 R36, desc[UR40][R10.64] ;  /* 0x000000280a24c980 */ /* 0x000168000c101b00 */
[----:B------:R0:W5:Y:S02]  /*94b0*/  @!P4 LD.E.64 R38, desc[UR40][R12.64] ;  /* 0x000000280c26c980 */ /* 0x000164000c101b00 */
.L_x_9519:
[----:B------:R-:W-:Y:S05]  /*94c0*/  BSYNC B1 ;  /* 0x0000000000017941 */ /* 0x000fea0003800000 */
.L_x_9518:
[----:B----45:R-:W-:Y:S01]  /*94d0*/  IMAD.MOV.U32 R3, RZ, RZ, R39 ;  /* 0x000000ffff037224 */ /* 0x030fe200078e0027 */
[----:B------:R-:W-:Y:S01]  /*94e0*/  UMOV UR4, 0xffffffff ;  /* 0xffffffff00047882 */ /* 0x000fe20000000000 */
[----:B-1----:R-:W-:Y:S02]  /*94f0*/  IMAD.MOV.U32 R4, RZ, RZ, R34 ;  /* 0x000000ffff047224 */ /* 0x002fe400078e0022 */
[----:B------:R-:W-:Y:S01]  /*9500*/  IMAD.MOV.U32 R9, RZ, RZ, R35 ;  /* 0x000000ffff097224 */ /* 0x000fe200078e0023 */
[----:B------:R-:W-:Y:S01]  /*9510*/  PRMT R56, R56, 0x5410, R3 ;  /* 0x0000541038387816 */ /* 0x000fe20000000003 */
[----:B---3--:R-:W-:Y:S02]  /*9520*/  IMAD.MOV.U32 R0, RZ, RZ, R38 ;  /* 0x000000ffff007224 */ /* 0x008fe400078e0026 */
        /* <DEDUP_REMOVED lines=14> */
.L_x_9794:
        /* <DEDUP_REMOVED lines=31> */
.L_x_9522:
[----:B------:R-:W-:Y:S05]  /*9800*/  BSYNC B1 ;  /* 0x0000000000017941 */ /* 0x000fea0003800000 */
.L_x_9521:
[----:B---3-5:R-:W-:Y:S01]  /*9810*/  IMAD.MOV.U32 R0, RZ, RZ, R30 ;  /* 0x000000ffff007224 */ /* 0x028fe200078e001e */
[----:B----4-:R-:W-:Y:S01]  /*9820*/  MOV R3, R31 ;  /* 0x0000001f00037202 */ /* 0x010fe20000000f00 */
[----:B-1----:R-:W-:Y:S01]  /*9830*/  IMAD.MOV.U32 R4, RZ, RZ, R20 ;  /* 0x000000ffff047224 */ /* 0x002fe200078e0014 */
[----:B------:R-:W-:Y:S01]  /*9840*/  UMOV UR4, 0xffffffff ;  /* 0xffffffff00047882 */ /* 0x000fe20000000000 */
[----:B------:R-:W-:Y:S01]  /*9850*/  IMAD.MOV.U32 R9, RZ, RZ, R21 ;  /* 0x000000ffff097224 */ /* 0x000fe200078e0015 */
[----:B------:R-:W-:Y:S01]  /*9860*/  PRMT R53, R0, 0x5410, R3 ;  /* 0x0000541000357816 */ /* 0x000fe20000000003 */
[----:B------:R-:W-:Y:S01]  /*9870*/  IMAD.MOV.U32 R0, RZ, RZ, R28 ;  /* 0x000000ffff007224 */ /* 0x000fe200078e001c */
[----:B0-----:R-:W-:Y:S01]  /*9880*/  CS2R R26, SRZ ;  /* 0x00000000001a7805 */ /* 0x001fe2000001ff00 */
[----:B------:R-:W-:Y:S01]  /*9890*/  IMAD.MOV.U32 R3, RZ, RZ, R29 ;  /* 0x000000ffff037224 */ /* 0x000fe200078e001d */
[----:B------:R-:W-:Y:S01]  /*98a0*/  PRMT R43, R4, 0x5410, R9 ;  /* 0x00005410042b7816 */ /* 0x000fe20000000009 */
[----:B------:R-:W-:Y:S01]  /*98b0*/  IMAD.MOV.U32 R4, RZ, RZ, R24 ;  /* 0x000000ffff047224 */ /* 0x000fe200078e0018 */
[----:B------:R-:W-:-:S02]  /*98c0*/  MOV R9, R25 ;  /* 0x0000001900097202 */ /* 0x000fc40000000f00 */
[----:B------:R-:W-:Y:S02]  /*98d0*/  PRMT R54, R0, 0x5410, R3 ;  /* 0x0000541000367816 */ /* 0x000fe40000000003 */
[----:B------:R-:W-:Y:S01]  /*98e0*/  PRMT R50, R4, 0x5410, R9 ;  /* 0x0000541004327816 */ /* 0x000fe20000000009 */
[----:B------:R-:W-:Y:S06]  /*98f0*/  BRA.DIV UR4, `(.L_x_9523) ;  /* 0x0000015e04287947 */ /* 0x000fec000b800000 */
[----:B------:R0:W1:Y:S04]  /*9900*/  SHFL.IDX PT, R0, R6, 0x3, 0x181f ;  /* 0x00781f0006007f89 */ /* 0x00006800000e0000 */
[----:B------:R0:W3:Y:S04]  /*9910*/  SHFL.IDX PT, R3, R5, 0x3, 0x181f ;  /* 0x00781f0005037f89 */ /* 0x0000e800000e0000 */
[----:B------:R0:W4:Y:S04]  /*9920*/  SHFL.IDX PT, R4, R8, 0x3, 0x181f ;  /* 0x00781f0008047f89 */ /* 0x00012800000e0000 */
[----:B------:R0:W0:Y:S02]  /*9930*/  SHFL.IDX PT, R14, R7, 0x3, 0x181f ;  /* 0x00781f00070e7f89 */ /* 0x00002400000e0000 */
.L_x_9800:
        /* <DEDUP_REMOVED lines=21> */
[-C--:B------:R-:W-:Y:S02]  /*9a90*/  @!P5 IADD3 R62, P2, R3, R15.reuse, RZ ;  /* 0x0000000f033ed210 */ /* 0x080fe40007f5e0ff */
[----:B------:R-:W-:Y:S01]  /*9aa0*/  @!P5 IADD3 R14, P3, R14, R15, RZ ;  /* 0x0000000f0e0ed210 */ /* 0x000fe20007f7e0ff */
[----:B----4-:R-:W-:Y:S01]  /*9ab0*/  @!P4 IMAD.X R61, R4, 0x1, R11, P1 ;  /* 0x00000001043dc824 */ /* 0x010fe200008e060b */
[C---:B-1----:R-:W-:Y:S01]  /*9ac0*/  @!P4 IADD3.X R7, R0.reuse, R11, RZ, P0, !PT ;  /* 0x0000000b0007c210 */ /* 0x042fe200007fe4ff */
[--C-:B------:R-:W-:Y:S01]  /*9ad0*/  @!P5 IMAD.X R63, R0, 0x1, R13.reuse, P2 ;  /* 0x00000001003fd824 */ /* 0x100fe200010e060d */
[----:B------:R-:W-:Y:S01]  /*9ae0*/  CS2R R10, SRZ ;  /* 0x00000000000a7805 */ /* 0x000fe2000001ff00 */
[----:B------:R-:W-:Y:S01]  /*9af0*/  @!P5 IMAD.X R15, R4, 0x1, R13, P3 ;  /* 0x00000001040fd824 */ /* 0x000fe200018e060d */
[----:B------:R-:W-:-:S02]  /*9b00*/  CS2R R12, SRZ ;  /* 0x00000000000c7805 */ /* 0x000fc4000001ff00 */
[----:B------:R-:W-:Y:S01]  /*9b10*/  CS2R R26, SRZ ;  /* 0x00000000001a7805 */ /* 0x000fe2000001ff00 */
[----:B------:R0:W5:Y:S04]  /*9b20*/  @!P5 LD.E.64 R8, desc[UR40][R62.64] ;  /* 0x000000283e08d980 */ /* 0x000168000c101b00 */
[----:B------:R0:W5:Y:S04]  /*9b30*/  @!P5 LD.E.64 R10, desc[UR40][R14.64] ;  /* 0x000000280e0ad980 */ /* 0x000168000c101b00 */
[----:B------:R0:W5:Y:S04]  /*9b40*/  @!P4 LD.E.64 R12, desc[UR40][R6.64] ;  /* 0x00000028060cc980 */ /* 0x000168000c101b00 */
[----:B------:R0:W5:Y:S02]  /*9b50*/  @!P4 LD.E.64 R26, desc[UR40][R60.64] ;  /* 0x000000283c1ac980 */ /* 0x000164000c101b00 */
.L_x_9525:
[----:B------:R-:W-:Y:S05]  /*9b60*/  BSYNC B1 ;  /* 0x0000000000017941 */ /* 0x000fea0003800000 */
.L_x_9524:
        /* <DEDUP_REMOVED lines=15> */
[----:B--2---:R-:W-:Y:S06]  /*9c60*/  @!P0 BRA `(.L_x_9527) ;  /* 0x0000015800bc8947 */ /* 0x004fec0003800000 */
.L_x_9801:
[----:B------:R-:W-:Y:S05]  /*9c70*/  BSYNC B1 ;  /* 0x0000000000017941 */ /* 0x000fea0003800000 */
.L_x_9526:
        /* <DEDUP_REMOVED lines=50> */
.L_x_9531:
[----:B------:R-:W-:Y:S05]  /*9fa0*/  BSYNC B2 ;  /* 0x0000000000027941 */ /* 0x000fea0003800000 */
.L_x_9530:
        /* <DEDUP_REMOVED lines=43> */
.L_x_9529:
[----:B------:R-:W-:Y:S05]  /*a260*/  BSYNC B1 ;  /* 0x0000000000017941 */ /* 0x000fea0003800000 */
.L_x_9528:
        /* <DEDUP_REMOVED lines=50> */
.L_x_9535:
[----:B------:R-:W-:Y:S05]  /*a590*/  BSYNC B2 ;  /* 0x0000000000027941 */ /* 0x000fea0003800000 */
.L_x_9534:
        /* <DEDUP_REMOVED lines=43> */
.L_x_9533:
[----:B------:R-:W-:Y:S05]  /*a850*/  BSYNC B1 ;  /* 0x0000000000017941 */ /* 0x000fea0003800000 */
.L_x_9532:
        /* <DEDUP_REMOVED lines=50> */
.L_x_9539:
[----:B------:R-:W-:Y:S05]  /*ab80*/  BSYNC B2 ;  /* 0x0000000000027941 */ /* 0x000fea0003800000 */
.L_x_9538:
        /* <DEDUP_REMOVED lines=43> */
.L_x_9537:
[----:B------:R-:W-:Y:S05]  /*ae40*/  BSYNC B1 ;  /* 0x0000000000017941 */ /* 0x000fea0003800000 */
.L_x_9536:
        /* <DEDUP_REMOVED lines=49> */
.L_x_9542:
[----:B------:R-:W-:Y:S05]  /*b160*/  BSYNC B1 ;  /* 0x0000000000017941 */ /* 0x000fea0003800000 */
.L_x_9541:
        /* <DEDUP_REMOVED lines=44> */
.L_x_9513:
[----:B------:R-:W1:Y:S01]  /*b430*/  LDC R5, c[0x0][0x448] ;  /* 0x00011200ff057b82 */ /* 0x000e620000000800 */
[----:B------:R-:W-:Y:S01]  /*b440*/  ULDC.64 UR4, c[0x0][0x3f8] ;  /* 0x0000fe0000047ab9 */ /* 0x000fe20000000a00 */
[----:B------:R-:W-:Y:S01]  /*b450*/  ULDC.64 UR6, c[0x0][0x408] ;  /* 0x0001020000067ab9 */ /* 0x000fe20000000a00 */
[----:B------:R-:W-:Y:S01]  /*b460*/  MOV R27, R31 ;  /* 0x0000001f001b7202 */ /* 0x000fe20000000f00 */
        /* <DEDUP_REMOVED lines=31> */
[C---:B------:R-:W-:Y:S01]  /*b660*/  @!P1 IMAD.SHL.U32 R7, R16.reuse, 0x2, RZ ;  /* 0x0000000210079824 */ /* 0x040fe200078e00ff */
[----:B------:R-:W-:-:S04]  /*b670*/  @!P1 SHF.L.U64.HI R6, R16, 0x1, R17 ;  /* 0x0000000110069819 */ /* 0x000fc80000010211 */
[----:B--2---:R-:W-:-:S05]  /*b680*/  @!P1 IADD3 R4, P2, R4, R7, RZ ;  /* 0x0000000704049210 */ /* 0x004fca0007f5e0ff */
[----:B---3--:R-:W-:Y:S02]  /*b690*/  @!P1 IMAD.X R3, R3, 0x1, R6, P2 ;  /* 0x0000000103039824 */ /* 0x008fe400010e0606 */
[----:B------:R-:W-:-:S03]  /*b6a0*/  @!P1 IMAD.MOV.U32 R24, RZ, RZ, R4 ;  /* 0x000000ffff189224 */ /* 0x000fc600078e0004 */
[----:B------:R-:W-:-:S06]  /*b6b0*/  @!P1 MOV R25, R3 ;  /* 0x0000000300199202 */ /* 0x000fcc0000000f00 */
        /* <DEDUP_REMOVED lines=14> */
[----:B------:R-:W-:Y:S01]  /*b7a0*/  @!P1 IMAD.MOV.U32 R48, RZ, RZ, R26 ;  /* 0x000000ffff309224 */ /* 0x000fe200078e001a */
[----:B------:R-:W-:Y:S01]  /*b7b0*/  MOV R8, R47 ;  /* 0x0000002f00087202 */ /* 0x000fe20000000f00 */
[----:B------:R-:W-:Y:S02]  /*b7c0*/  IMAD.MOV.U32 R3, RZ, RZ, R46 ;  /* 0x000000ffff037224 */ /* 0x000fe400078e002e */
[----:B------:R-:W-:Y:S01]  /*b7d0*/  @!P1 IMAD.MOV.U32 R49, RZ, RZ, R27 ;  /* 0x000000ffff319224 */ /* 0x000fe200078e001b */
[----:B------:R-:W-:Y:S01]  /*b7e0*/  PRMT R66, R8, 0x7610, R66 ;  /* 0x0000761008427816 */ /* 0x000fe20000000042 */
[----:B------:R-:W-:Y:S01]  /*b7f0*/  IMAD.MOV.U32 R10, RZ, RZ, R48 ;  /* 0x000000ffff0a7224 */ /* 0x000fe200078e0030 */
[----:B------:R-:W-:Y:S01]  /*b800*/  PRMT R64, R3, 0x7610, R64 ;  /* 0x0000761003407816 */ /* 0x000fe20000000040 */
[----:B------:R1:W2:Y:S01]  /*b810*/  SHFL.IDX PT, R8, R32, 0x1, 0x181f ;  /* 0x00381f0020087f89 */ /* 0x0002a200000e0000 */
[----:B------:R-:W-:Y:S01]  /*b820*/  IMAD.MOV.U32 R11, RZ, RZ, R49 ;  /* 0x000000ffff0b7224 */ /* 0x000fe200078e0031 */
[----:B---3--:R-:W-:Y:S01]  /*b830*/  @!P1 MOV R21, R5 ;  /* 0x0000000500159202 */ /* 0x008fe20000000f00 */
[----:B------:R-:W-:Y:S01]  /*b840*/  @!P1 IMAD.MOV.U32 R20, RZ, RZ, R4 ;  /* 0x000000ffff149224 */ /* 0x000fe200078e0004 */
[----:B------:R1:W3:Y:S01]  /*b850*/  SHFL.IDX PT, R3, R35, 0x1, 0x181f ;  /* 0x00381f0023037f89 */ /* 0x0002e200000e0000 */
[----:B------:R-:W-:Y:S01]  /*b860*/  @!P1 IMAD.MOV.U32 R36, RZ, RZ, R6 ;  /* 0x000000ffff249224 */ /* 0x000fe200078e0006 */
[----:B------:R-:W-:Y:S01]  /*b870*/  PRMT R43, R10, 0x5410, R11 ;  /* 0x000054100a2b7816 */ /* 0x000fe2000000000b */
[----:B------:R-:W-:-:S02]  /*b880*/  @!P1 IMAD.MOV.U32 R37, RZ, RZ, R7 ;  /* 0x000000ffff259224 */ /* 0x000fc400078e0007 */
[----:B------:R-:W-:Y:S02]  /*b890*/  IMAD.MOV.U32 R4, RZ, RZ, R20 ;  /* 0x000000ffff047224 */ /* 0x000fe400078e0014 */
[----:B------:R-:W-:Y:S01]  /*b8a0*/  IMAD.MOV.U32 R5, RZ, RZ, R21 ;  /* 0x000000ffff057224 */ /* 0x000fe200078e0015 */
[----:B------:R-:W-:Y:S01]  /*b8b0*/  MOV R7, R37 ;  /* 0x0000002500077202 */ /* 0x000fe20000000f00 */
[----:B------:R-:W-:-:S03]  /*b8c0*/  IMAD.MOV.U32 R6, RZ, RZ, R36 ;  /* 0x000000ffff067224 */ /* 0x000fc600078e0024 */
[----:B------:R-:W-:Y:S02]  /*b8d0*/  PRMT R68, R5, 0x7610, R68 ;  /* 0x0000761005447816 */ /* 0x000fe40000000044 */
[----:B------:R-:W-:Y:S02]  /*b8e0*/  PRMT R65, R6, 0x5410, R4 ;  /* 0x0000541006417816 */ /* 0x000fe40000000004 */
[----:B01--4-:R-:W-:-:S07]  /*b8f0*/  PRMT R64, R64, 0x5410, R7 ;  /* 0x0000541040407816 */ /* 0x013fce0000000007 */
.L_x_9811:
        /* <DEDUP_REMOVED lines=13> */
[-C--:B--2---:R-:W-:Y:S02]  /*b9d0*/  IADD3 R4, P1, R8, R15.reuse, RZ ;  /* 0x0000000f08047210 */ /* 0x084fe40007f3e0ff */
[----:B------:R-:W-:-:S03]  /*b9e0*/  IADD3 R14, P2, R14, R15, RZ ;  /* 0x0000000f0e0e7210 */ /* 0x000fc60007f5e0ff */
[--C-:B---3--:R-:W-:Y:S02]  /*b9f0*/  IMAD.X R5, R3, 0x1, R6.reuse, P1 ;  /* 0x0000000103057824 */ /* 0x108fe400008e0606 */
[----:B------:R-:W-:-:S04]  /*ba00*/  IMAD.X R15, R9, 0x1, R6, P2 ;  /* 0x00000001090f7824 */ /* 0x000fc800010e0606 */
[----:B------:R-:W5:Y:S04]  /*ba10*/  LD.E.128 R4, desc[UR40][R4.64] ;  /* 0x0000002804047980 */ /* 0x000f68000c101d00 */
[----:B------:R0:W5:Y:S02]  /*ba20*/  LD.E.128 R24, desc[UR40][R14.64] ;  /* 0x000000280e187980 */ /* 0x000164000c101d00 */
.L_x_9545:
[----:B------:R-:W-:Y:S05]  /*ba30*/  BSYNC B1 ;  /* 0x0000000000017941 */ /* 0x000fea0003800000 */
.L_x_9544:
[----:B---3-5:R-:W-:Y:S01]  /*ba40*/  IMAD.MOV.U32 R3, RZ, RZ, R24 ;  /* 0x000000ffff037224 */ /* 0x028fe200078e0018 */
[----:B--2---:R-:W-:Y:S01]  /*ba50*/  MOV R8, R25 ;  /* 0x0000001900087202 */ /* 0x004fe20000000f00 */
[----:B------:R-:W-:Y:S01]  /*ba60*/  IMAD.MOV.U32 R9, RZ, RZ, R26 ;  /* 0x000000ffff097224 */ /* 0x000fe200078e001a */
        /* <DEDUP_REMOVED lines=33> */
[----:B--2---:R-:W-:Y:S01]  /*bc80*/  @!P1 MOV R50, R8 ;  /* 0x0000000800329202 */ /* 0x004fe20000000f00 */
[----:B------:R-:W-:Y:S02]  /*bc90*/  @!P1 IMAD.MOV.U32 R51, RZ, RZ, R9 ;  /* 0x000000ffff339224 */ /* 0x000fe400078e0009 */
[----:B------:R-:W-:Y:S02]  /*bca0*/  @!P1 IMAD.MOV.U32 R52, RZ, RZ, R10 ;  /* 0x000000ffff349224 */ /* 0x000fe400078e000a */
[----:B------:R-:W-:-:S02]  /*bcb0*/  IMAD.MOV.U32 R3, RZ, RZ, R50 ;  /* 0x000000ffff037224 */ /* 0x000fc400078e0032 */
[----:B------:R-:W-:Y:S01]  /*bcc0*/  IMAD.MOV.U32 R12, RZ, RZ, R51 ;  /* 0x000000ffff0c7224 */ /* 0x000fe200078e0033 */
[----:B------:R-:W-:Y:S01]  /*bcd0*/  MOV R8, R52 ;  /* 0x0000003400087202 */ /* 0x000fe20000000f00 */
[----:B------:R-:W-:-:S03]  /*bce0*/  @!P1 IMAD.MOV.U32 R53, RZ, RZ, R11 ;  /* 0x000000ffff359224 */ /* 0x000fc600078e000b */
[----:B------:R-:W-:Y:S01]  /*bcf0*/  PRMT R59, R3, 0x5410, R12 ;  /* 0x00005410033b7816 */ /* 0x000fe2000000000c */
[----:B------:R-:W-:Y:S01]  /*bd00*/  IMAD.MOV.U32 R9, RZ, RZ, R53 ;  /* 0x000000ffff097224 */ /* 0x000fe200078e0035 */
[----:B------:R2:W0:Y:S01]  /*bd10*/  SHFL.IDX PT, R3, R35, 0x3, 0x181f ;  /* 0x00781f0023037f89 */ /* 0x00042200000e0000 */
[----:B---3--:R-:W-:Y:S02]  /*bd20*/  @!P1 IMAD.MOV.U32 R38, RZ, RZ, R28 ;  /* 0x000000ffff269224 */ /* 0x008fe400078e001c */
[----:B------:R-:W-:Y:S01]  /*bd30*/  @!P1 IMAD.MOV.U32 R39, RZ, RZ, R29 ;  /* 0x000000ffff279224 */ /* 0x000fe200078e001d */
[----:B------:R-:W-:Y:S01]  /*bd40*/  PRMT R44, R8, 0x5410, R9 ;  /* 0x00005410082c7816 */ /* 0x000fe20000000009 */
[----:B------:R-:W-:Y:S01]  /*bd50*/  @!P1 IMAD.MOV.U32 R40, RZ, RZ, R30 ;  /* 0x000000ffff289224 */ /* 0x000fe200078e001e */
[----:B------:R-:W-:Y:S01]  /*bd60*/  MOV R8, R38 ;  /* 0x0000002600087202 */ /* 0x000fe20000000f00 */
[----:B------:R-:W-:Y:S02]  /*bd70*/  @!P1 IMAD.MOV.U32 R41, RZ, RZ, R31 ;  /* 0x000000ffff299224 */ /* 0x000fe400078e001f */
[----:B------:R-:W-:-:S02]  /*bd80*/  IMAD.MOV.U32 R9, RZ, RZ, R39 ;  /* 0x000000ffff097224 */ /* 0x000fc400078e0027 */
[----:B------:R-:W-:Y:S02]  /*bd90*/  IMAD.MOV.U32 R10, RZ, RZ, R40 ;  /* 0x000000ffff0a7224 */ /* 0x000fe400078e0028 */
[----:B------:R-:W-:Y:S01]  /*bda0*/  IMAD.MOV.U32 R11, RZ, RZ, R41 ;  /* 0x000000ffff0b7224 */ /* 0x000fe200078e0029 */
[----:B------:R-:W-:Y:S02]  /*bdb0*/  PRMT R62, R8, 0x5410, R9 ;  /* 0x00005410083e7816 */ /* 0x000fe40000000009 */
[----:B------:R-:W-:Y:S02]  /*bdc0*/  CS2R R8, SRZ ;  /* 0x0000000000087805 */ /* 0x000fe4000001ff00 */
[----:B-12-4-:R-:W-:-:S07]  /*bdd0*/  PRMT R63, R10, 0x5410, R11 ;  /* 0x000054100a3f7816 */ /* 0x016fce000000000b */
.L_x_9821:
        /* <DEDUP_REMOVED lines=15> */
[C---:B------:R-:W-:Y:S02]  /*bed0*/  SHF.L.U32 R9, R16.reuse, 0x1, RZ ;  /* 0x0000000110097819 */ /* 0x040fe400000006ff */
[----:B------:R-:W-:Y:S02]  /*bee0*/  SHF.L.U64.HI R10, R16, 0x1, R17 ;  /* 0x00000001100a7819 */ /* 0x000fe40000010211 */
[-C--:B0-----:R-:W-:Y:S02]  /*bef0*/  IADD3 R12, P1, R32, R9.reuse, RZ ;  /* 0x00000009200c7210 */ /* 0x081fe40007f3e0ff */
[----:B------:R-:W-:-:S03]  /*bf00*/  IADD3 R8, P2, R34, R9, RZ ;  /* 0x0000000922087210 */ /* 0x000fc60007f5e0ff */
[--C-:B------:R-:W-:Y:S02]  /*bf10*/  IMAD.X R13, R3, 0x1, R10.reuse, P1 ;  /* 0x00000001030d7824 */ /* 0x100fe400008e060a */
[----:B------:R-:W-:-:S04]  /*bf20*/  IMAD.X R9, R33, 0x1, R10, P2 ;  /* 0x0000000121097824 */ /* 0x000fc800010e060a */
[----:B------:R-:W5:Y:S04]  /*bf30*/  LD.E.128 R12, desc[UR40][R12.64] ;  /* 0x000000280c0c7980 */ /* 0x000f68000c101d00 */
[----:B------:R-:W5:Y:S02]  /*bf40*/  LD.E.128 R8, desc[UR40][R8.64] ;  /* 0x0000002808087980 */ /* 0x000f64000c101d00 */
.L_x_9548:
[----:B------:R-:W-:Y:S05]  /*bf50*/  BSYNC B1 ;  /* 0x0000000000017941 */ /* 0x000fea0003800000 */
.L_x_9547:
        /* <DEDUP_REMOVED lines=19> */
.L_x_9822:
[----:B------:R-:W-:Y:S05]  /*c090*/  BSYNC B1 ;  /* 0x0000000000017941 */ /* 0x000fea0003800000 */
.L_x_9549:
        /* <DEDUP_REMOVED lines=11> */
[----:B------:R-:W-:Y:S02]  /*c150*/  SHF.L.U32 R31, R31, 0xa, RZ ;  /* 0x0000000a1f1f7819 */ /* 0x000fe400000006ff */
[----:B------:R-:W-:Y:S02]  /*c160*/  LOP3.LUT R29, R30, 0x1c0, R227, 0xf8, !PT ;  /* 0x000001c01e1d7812 */ /* 0x000fe400078ef8e3 */
[----:B------:R-:W-:Y:S02]  /*c170*/  LOP3.LUT R32, R31, 0x7fffe000, RZ, 0xc0, !PT ;  /* 0x7fffe0001f207812 */ /* 0x000fe400078ec0ff */
[----:B------:R-:W-:Y:S02]  /*c180*/  LOP3.LUT R33, R29, R200, RZ, 0x3c, !PT ;  /* 0x000000c81d217212 */ /* 0x000fe400078e3cff */
[----:B------:R-:W0:Y:S01]  /*c190*/  LDS.128 R28, [R202] ;  /* 0x00000000ca1c7984 */ /* 0x000e220000000c00 */
[----:B------:R-:W-:Y:S02]  /*c1a0*/  SHF.R.U32.HI R70, RZ, 0x10, R21 ;  /* 0x00000010ff467819 */ /* 0x000fe40000011615 */
[----:B------:R-:W-:-:S02]  /*c1b0*/  IADD3 R33, R33, R32, R201 ;  /* 0x0000002021217210 */ /* 0x000fc40007ffe0c9 */
[----:B------:R-:W-:Y:S01]  /*c1c0*/  SHF.R.U32.HI R69, RZ, 0x10, R47 ;  /* 0x00000010ff457819 */ /* 0x000fe2000001162f */
[----:B------:R-:W-:Y:S01]  /*c1d0*/  HADD2.F32 R70, -RZ, R70.H0_H0 ;  /* 0x20000046ff467230 */ /* 0x000fe20000004100 */
[--C-:B------:R-:W-:Y:S01]  /*c1e0*/  SHF.R.U64 R79, R48, 0x10, R49.reuse ;  /* 0x00000010304f7819 */ /* 0x100fe20000001231 */
[----:B------:R-:W-:Y:S01]  /*c1f0*/  IMAD R67, R33, 0x2, R2 ;  /* 0x0000000221437824 */ /* 0x000fe200078e0202 */
[----:B------:R-:W-:Y:S02]  /*c200*/  SHF.R.U32.HI R78, RZ, 0x10, R49 ;  /* 0x00000010ff4e7819 */ /* 0x000fe40000011631 */
[--C-:B------:R-:W-:Y:S02]  /*c210*/  SHF.R.U32.HI R73, RZ, 0x10, R37.reuse ;  /* 0x00000010ff497819 */ /* 0x100fe40000011625 */
[----:B------:R-:W1:Y:S01]  /*c220*/  LDS.128 R32, [R67+0x10400] ;  /* 0x0104000043207984 */ /* 0x000e620000000c00 */
[----:B------:R-:W-:Y:S01]  /*c230*/  SHF.R.U64 R75, R36, 0x10, R37 ;  /* 0x00000010244b7819 */ /* 0x000fe20000001225 */
[----:B0-----:R-:W-:-:S02]  /*c240*/  HADD2.F32 R21, -RZ, R29.H0_H0 ;  /* 0x2000001dff157230 */ /* 0x001fc40000004100 */
[----:B------:R-:W-:Y:S02]  /*c250*/  HADD2.F32 R20, -RZ, R28.H0_H0 ;  /* 0x2000001cff147230 */ /* 0x000fe40000004100 */
[----:B------:R-:W-:Y:S02]  /*c260*/  HADD2.F32 R29, -RZ, R29.H1_H1 ;  /* 0x3000001dff1d7230 */ /* 0x000fe40000004100 */
        /* <DEDUP_REMOVED lines=12> */
[----:B------:R-:W-:-:S02]  /*c330*/  HADD2.F32 R66, -RZ, R65.H1_H1 ;  /* 0x30000041ff427230 */ /* 0x000fc40000004100 */
[----:B------:R-:W-:Y:S01]  /*c340*/  FFMA.FTZ R74, R21, R68, R74 ;  /* 0x00000044154a7223 */ /* 0x000fe2000001004a */
[----:B------:R-:W-:Y:S02]  /*c350*/  HADD2.F32 R21, -RZ, R64.H0_H0 ;  /* 0x20000040ff157230 */ /* 0x000fe40000004100 */
[----:B------:R-:W-:Y:S01]  /*c360*/  FMUL.FTZ R68, R47, R46 ;  /* 0x0000002e2f447220 */ /* 0x000fe20000410000 */
[----:B------:R-:W-:Y:S02]  /*c370*/  HADD2.F32 R48, -RZ, R34.H0_H0 ;  /* 0x20000022ff307230 */ /* 0x000fe40000004100 */
[C---:B------:R-:W-:Y:S01]  /*c380*/  FMUL.FTZ R47, R33.reuse, R66 ;  /* 0x00000042212f7220 */ /* 0x040fe20000410000 */
[----:B------:R-:W-:Y:S02]  /*c390*/  HADD2.F32 R65, -RZ, R65.H0_H0 ;  /* 0x20000041ff417230 */ /* 0x000fe40000004100 */
[----:B------:R-:W-:Y:S01]  /*c3a0*/  FMUL.FTZ R33, R33, R21 ;  /* 0x0000001521217220 */ /* 0x000fe20000410000 */
[----:B------:R-:W-:-:S02]  /*c3b0*/  HADD2.F32 R49, -RZ, R35.H0_H0 ;  /* 0x20000023ff317230 */ /* 0x000fc40000004100 */
[C---:B------:R-:W-:Y:S01]  /*c3c0*/  FFMA.FTZ R47, R20.reuse, R21, -R47 ;  /* 0x00000015142f7223 */ /* 0x040fe2000001082f */
[--C-:B------:R-:W-:Y:S02]  /*c3d0*/  HADD2.F32 R21, -RZ, R43.reuse.H0_H0 ;  /* 0x2000002bff157230 */ /* 0x100fe40000004100 */
[C---:B------:R-:W-:Y:S01]  /*c3e0*/  FFMA.FTZ R69, R29.reuse, R46, -R76 ;  /* 0x0000002e1d457223 */ /* 0x040fe2000001084c */
[----:B------:R-:W-:Y:S02]  /*c3f0*/  HADD2.F32 R64, -RZ, R64.H1_H1 ;  /* 0x30000040ff407230 */ /* 0x000fe40000004100 */
[----:B------:R-:W-:Y:S01]  /*c400*/  FFMA.FTZ R71, R29, R70, R68 ;  /* 0x000000461d477223 */ /* 0x000fe20000010044 */
[----:B------:R-:W-:Y:S01]  /*c410*/  FFMA.FTZ R66, R20, R66, R33 ;  /* 0x0000004214427223 */ /* 0x000fe20000010021 */
[C---:B------:R-:W-:Y:S01]  /*c420*/  FMUL.FTZ R29, R48.reuse, R65 ;  /* 0x00000041301d7220 */ /* 0x040fe20000410000 */
[----:B------:R-:W-:Y:S02]  /*c430*/  HADD2.F32 R20, -RZ, R43.H1_H1 ;  /* 0x3000002bff147230 */ /* 0x000fe40000004100 */
[----:B------:R-:W-:Y:S01]  /*c440*/  FMUL.FTZ R33, R48, R21 ;  /* 0x0000001530217220 */ /* 0x000fe20000410000 */
[----:B------:R-:W-:-:S02]  /*c450*/  HADD2.F32 R35, -RZ, R35.H1_H1 ;  /* 0x30000023ff237230 */ /* 0x000fc40000004100 */
        /* <DEDUP_REMOVED lines=37> */
.L_x_9552:
[----:B------:R-:W-:Y:S05]  /*c6b0*/  BSYNC B1 ;  /* 0x0000000000017941 */ /* 0x000fea0003800000 */
.L_x_9551:
[----:B------:R-:W-:Y:S04]  /*c6c0*/  BSSY B1, `(.L_x_9553) ;  /* 0x0000060000017945 */ /* 0x000fe80003800000 */
[----:B------:R-:W-:Y:S05]  /*c6d0*/  @P2 BRA `(.L_x_9554) ;  /* 0x0000000400782947 */ /* 0x000fea0003800000 */
[----:B------:R-:W-:Y:S01]  /*c6e0*/  LEA.HI R20, R45, R206, RZ, 0x1d ;  /* 0x000000ce2d147211 */ /* 0x000fe200078fe8ff */
[----:B------:R-:W-:Y:S01]  /*c6f0*/  HADD2.F32 R36, -RZ, R54.H1_H1 ;  /* 0x30000036ff247230 */ /* 0x000fe20000004100 */
[--C-:B------:R-:W-:Y:S02]  /*c700*/  SHF.R.U64 R49, R24, 0x10, R25.reuse ;  /* 0x0000001018317819 */ /* 0x100fe40000001219 */
[----:B01----:R-:W-:Y:S01]  /*c710*/  SHF.R.S32.HI R29, RZ, 0x1f, R20 ;  /* 0x0000001fff1d7819 */ /* 0x003fe20000011414 */
[----:B------:R-:W-:Y:S01]  /*c720*/  IMAD.SHL.U32 R21, R20, 0x8, RZ ;  /* 0x0000000814157824 */ /* 0x000fe200078e00ff */
[----:B------:R-:W-:Y:S02]  /*c730*/  SHF.R.U32.HI R46, RZ, 0x10, R25 ;  /* 0x00000010ff2e7819 */ /* 0x000fe40000011619 */
[----:B------:R-:W-:Y:S02]  /*c740*/  LEA.HI R29, R29, R20, RZ, 0x3 ;  /* 0x000000141d1d7211 */ /* 0x000fe400078f18ff */
[----:B------:R-:W-:Y:S01]  /*c750*/  LOP3.LUT R21, R196, 0x38, R21, 0xf8, !PT ;  /* 0x00000038c4157812 */ /* 0x000fe200078ef815 */
[----:B------:R-:W-:Y:S01]  /*c760*/  HADD2.F32 R46, -RZ, R46.H0_H0 ;  /* 0x2000002eff2e7230 */ /* 0x000fe20000004100 */
[----:B------:R-:W-:Y:S01]  /*c770*/  SHF.R.U64 R47, R26, 0x10, R27 ;  /* 0x000000101a2f7819 */ /* 0x000fe2000000121b */
[----:B------:R-:W-:Y:S01]  /*c780*/  IMAD.SHL.U32 R29, R29, 0x400, RZ ;  /* 0x000004001d1d7824 */ /* 0x000fe200078e00ff */
[----:B------:R-:W-:-:S02]  /*c790*/  LOP3.LUT R20, R21, R230, RZ, 0x3c, !PT ;  /* 0x000000e615147212 */ /* 0x000fc400078e3cff */
[----:B------:R-:W-:Y:S01]  /*c7a0*/  SHF.R.U32.HI R43, RZ, 0x10, R27 ;  /* 0x00000010ff2b7819 */ /* 0x000fe2000001161b */
[--C-:B------:R-:W-:Y:S01]  /*c7b0*/  HADD2.F32 R27, -RZ, R57.reuse.H1_H1 ;  /* 0x30000039ff1b7230 */ /* 0x100fe20000004100 */
[----:B------:R-:W-:Y:S01]  /*c7c0*/  LOP3.LUT R21, R29, 0x7fffe000, RZ, 0xc0, !PT ;  /* 0x7fffe0001d157812 */ /* 0x000fe200078ec0ff */
[----:B------:R-:W-:Y:S01]  /*c7d0*/  HADD2.F32 R57, -RZ, R57.H0_H0 ;  /* 0x20000039ff397230 */ /* 0x000fe20000004100 */
[----:B------:R-:W0:Y:S01]  /*c7e0*/  LDS.128 R28, [R223] ;  /* 0x00000000df1c7984 */ /* 0x000e220000000c00 */
[----:B------:R-:W-:Y:S02]  /*c7f0*/  SHF.R.U64 R67, R4, 0x10, R5 ;  /* 0x0000001004437819 */ /* 0x000fe40000001205 */
[----:B------:R-:W-:Y:S02]  /*c800*/  IADD3 R21, R20, R21, R199 ;  /* 0x0000001514157210 */ /* 0x000fe40007ffe0c7 */
[----:B------:R-:W-:Y:S02]  /*c810*/  SHF.R.U32.HI R37, RZ, 0x10, R5 ;  /* 0x00000010ff257819 */ /* 0x000fe40000011605 */
[--C-:B------:R-:W-:Y:S01]  /*c820*/  SHF.R.U64 R66, R6, 0x10, R7.reuse ;  /* 0x0000001006427819 */ /* 0x100fe20000001207 */
[----:B------:R-:W-:Y:S01]  /*c830*/  IMAD R21, R21, 0x2, R2 ;  /* 0x0000000215157824 */ /* 0x000fe200078e0202 */
[----:B------:R-:W-:-:S04]  /*c840*/  SHF.R.U32.HI R65, RZ, 0x10, R7 ;  /* 0x00000010ff417819 */ /* 0x000fc80000011607 */
        /* <DEDUP_REMOVED lines=15> */
[----:B------:R-:W-:Y:S02]  /*c940*/  HADD2.F32 R27, -RZ, R54.H0_H0 ;  /* 0x20000036ff1b7230 */ /* 0x000fe40000004100 */
[----:B------:R-:W-:Y:S01]  /*c950*/  FMUL.FTZ R54, R33, R46 ;  /* 0x0000002e21367220 */ /* 0x000fe20000410000 */
[----:B------:R-:W-:Y:S01]  /*c960*/  FFMA.FTZ R64, R5, R36, R64 ;  /* 0x0000002405407223 */ /* 0x000fe20000010040 */
[-C--:B------:R-:W-:Y:S01]  /*c970*/  FMUL.FTZ R36, R33, R24.reuse ;  /* 0x0000001821247220 */ /* 0x080fe20000410000 */
[----:B------:R-:W-:Y:S02]  /*c980*/  HADD2.F32 R25, -RZ, R34.H0_H0 ;  /* 0x20000022ff197230 */ /* 0x000fe40000004100 */
[----:B------:R-:W-:Y:S01]  /*c990*/  FFMA.FTZ R33, R29, R24, -R54 ;  /* 0x000000181d217223 */ /* 0x000fe20000010836 */
[----:B------:R-:W-:Y:S01]  /*c9a0*/  FMUL.FTZ R5, R20, R27 ;  /* 0x0000001b14057220 */ /* 0x000fe20000410000 */
[----:B------:R-:W-:-:S02]  /*c9b0*/  HADD2.F32 R24, -RZ, R56.H0_H0 ;  /* 0x20000038ff187230 */ /* 0x000fc40000004100 */
[-C--:B------:R-:W-:Y:S01]  /*c9c0*/  FMUL.FTZ R20, R20, R57.reuse ;  /* 0x0000003914147220 */ /* 0x080fe20000410000 */
[----:B------:R-:W-:Y:S01]  /*c9d0*/  FFMA.FTZ R37, R29, R46, R36 ;  /* 0x0000002e1d257223 */ /* 0x000fe20000010024 */
[C---:B------:R-:W-:Y:S01]  /*c9e0*/  FFMA.FTZ R57, R4.reuse, R57, -R5 ;  /* 0x0000003904397223 */ /* 0x040fe20000010805 */
[--C-:B------:R-:W-:Y:S02]  /*c9f0*/  HADD2.F32 R5, -RZ, R58.reuse.H0_H0 ;  /* 0x2000003aff057230 */ /* 0x100fe40000004100 */
[----:B------:R-:W-:Y:S01]  /*ca00*/  FFMA.FTZ R29, R4, R27, R20 ;  /* 0x0000001b041d7223 */ /* 0x000fe20000010014 */
[----:B------:R-:W-:Y:S02]  /*ca10*/  HADD2.F32 R26, -RZ, R35.H0_H0 ;  /* 0x20000023ff1a7230 */ /* 0x000fe40000004100 */
[C---:B------:R-:W-:Y:S01]  /*ca20*/  FMUL.FTZ R27, R25.reuse, R24 ;  /* 0x00000018191b7220 */ /* 0x040fe20000410000 */
[----:B------:R-:W-:Y:S02]  /*ca30*/  HADD2.F32 R58, -RZ, R58.H1_H1 ;  /* 0x3000003aff3a7230 */ /* 0x000fe40000004100 */
[----:B------:R-:W-:Y:S01]  /*ca40*/  FMUL.FTZ R25, R25, R5 ;  /* 0x0000000519197220 */ /* 0x000fe20000410000 */
[----:B------:R-:W-:-:S02]  /*ca50*/  HADD2.F32 R56, -RZ, R56.H1_H1 ;  /* 0x30000038ff387230 */ /* 0x000fc40000004100 */
[----:B------:R-:W-:Y:S01]  /*ca60*/  FFMA.FTZ R36, R6, R5, -R27 ;  /* 0x0000000506247223 */ /* 0x000fe2000001081b */
[----:B------:R-:W-:Y:S02]  /*ca70*/  HADD2.F32 R35, -RZ, R35.H1_H1 ;  /* 0x30000023ff237230 */ /* 0x000fe40000004100 */
[C---:B------:R-:W-:Y:S01]  /*ca80*/  FMUL.FTZ R5, R26.reuse, R58 ;  /* 0x0000003a1a057220 */ /* 0x040fe20000410000 */
[----:B------:R-:W-:Y:S02]  /*ca90*/  HADD2.F32 R20, -RZ, R43.H0_H0 ;  /* 0x2000002bff147230 */ /* 0x000fe40000004100 */
[----:B------:R-:W-:Y:S01]  /*caa0*/  FMUL.FTZ R46, R26, R56 ;  /* 0x000000381a2e7220 */ /* 0x000fe20000410000 */
[----:B------:R-:W-:Y:S02]  /*cab0*/  HADD2.F32 R4, -RZ, R65.H0_H0 ;  /* 0x20000041ff047230 */ /* 0x000fe40000004100 */
[----:B------:R-:W-:Y:S01]  /*cac0*/  FFMA.FTZ R26, R6, R24, R25 ;  /* 0x00000018061a7223 */ /* 0x000fe20000010019 */
[----:B------:R-:W-:-:S02]  /*cad0*/  HADD2.F32 R32, -RZ, R32.H1_H1 ;  /* 0x30000020ff207230 */ /* 0x000fc40000004100 */
[----:B------:R-:W-:Y:S01]  /*cae0*/  FMUL.FTZ R6, R35, R20 ;  /* 0x0000001423067220 */ /* 0x000fe20000410000 */
[----:B------:R-:W-:Y:S02]  /*caf0*/  HADD2.F32 R34, -RZ, R34.H1_H1 ;  /* 0x30000022ff227230 */ /* 0x000fe40000004100 */
[C---:B------:R-:W-:Y:S01]  /*cb00*/  FFMA.FTZ R46, R7.reuse, R58, -R46 ;  /* 0x0000003a072e7223 */ /* 0x040fe2000001082e */
[----:B------:R-:W-:Y:S01]  /*cb10*/  FFMA.FTZ R56, R7, R56, R5 ;  /* 0x0000003807387223 */ /* 0x000fe20000010005 */
        /* <DEDUP_REMOVED lines=26> */
.L_x_9554:
[----:B------:R-:W-:Y:S05]  /*ccc0*/  BSYNC B1 ;  /* 0x0000000000017941 */ /* 0x000fea0003800000 */
.L_x_9553:
        /* <DEDUP_REMOVED lines=12> */
[----:B------:R-:W-:Y:S02]  /*cd90*/  SHF.L.U32 R5, R5, 0xa, RZ ;  /* 0x0000000a05057819 */ /* 0x000fe400000006ff */
[----:B------:R-:W-:Y:S02]  /*cda0*/  LOP3.LUT R21, R4, R229, RZ, 0x3c, !PT ;  /* 0x000000e504157212 */ /* 0x000fe400078e3cff */
[----:B------:R-:W-:Y:S02]  /*cdb0*/  LOP3.LUT R20, R5, 0x7fffe000, RZ, 0xc0, !PT ;  /* 0x7fffe00005147812 */ /* 0x000fe400078ec0ff */
[----:B------:R-:W1:Y:S01]  /*cdc0*/  LDS.128 R4, [R222] ;  /* 0x00000000de047984 */ /* 0x000e620000000c00 */
[--C-:B------:R-:W-:Y:S02]  /*cdd0*/  SHF.R.U64 R48, R38, 0x10, R39.reuse ;  /* 0x0000001026307819 */ /* 0x100fe40000001227 */
[----:B------:R-:W-:Y:S02]  /*cde0*/  IADD3 R21, R21, R20, R198 ;  /* 0x0000001415157210 */ /* 0x000fe40007ffe0c6 */
[----:B------:R-:W-:-:S02]  /*cdf0*/  SHF.R.U32.HI R37, RZ, 0x10, R39 ;  /* 0x00000010ff257819 */ /* 0x000fc40000011627 */
[--C-:B------:R-:W-:Y:S01]  /*ce00*/  SHF.R.U64 R47, R40, 0x10, R41.reuse ;  /* 0x00000010282f7819 */ /* 0x100fe20000001229 */
[----:B------:R-:W-:Y:S01]  /*ce10*/  IMAD R21, R21, 0x2, R2 ;  /* 0x0000000215157824 */ /* 0x000fe200078e0202 */
[----:B------:R-:W-:Y:S01]  /*ce20*/  SHF.R.U32.HI R46, RZ, 0x10, R41 ;  /* 0x00000010ff2e7819 */ /* 0x000fe20000011629 */
[----:B------:R-:W-:Y:S01]  /*ce30*/  HADD2.F32 R37, -RZ, R37.H0_H0 ;  /* 0x20000025ff257230 */ /* 0x000fe20000004100 */
[--C-:B------:R-:W-:Y:S02]  /*ce40*/  SHF.R.U64 R49, R52, 0x10, R53.reuse ;  /* 0x0000001034317819 */ /* 0x100fe40000001235 */
[----:B------:R-:W2:Y:S01]  /*ce50*/  LDS.128 R24, [R21+0x10400] ;  /* 0x0104000015187984 */ /* 0x000ea20000000c00 */
[----:B------:R-:W-:Y:S01]  /*ce60*/  SHF.R.U32.HI R52, RZ, 0x10, R53 ;  /* 0x00000010ff347819 */ /* 0x000fe20000011635 */
[--C-:B-1----:R-:W-:Y:S02]  /*ce70*/  HADD2.F32 R20, -RZ, R5.reuse.H0_H0 ;  /* 0x20000005ff147230 */ /* 0x102fe40000004100 */
[----:B------:R-:W-:-:S02]  /*ce80*/  HADD2.F32 R28, -RZ, R5.H1_H1 ;  /* 0x30000005ff1c7230 */ /* 0x000fc40000004100 */
[----:B------:R-:W-:Y:S02]  /*ce90*/  HADD2.F32 R5, -RZ, R4.H0_H0 ;  /* 0x20000004ff057230 */ /* 0x000fe40000004100 */
[----:B0-----:R-:W-:Y:S02]  /*cea0*/  HADD2.F32 R29, -RZ, R6.H0_H0 ;  /* 0x20000006ff1d7230 */ /* 0x001fe40000004100 */
[--C-:B------:R-:W-:Y:S02]  /*ceb0*/  HADD2.F32 R30, -RZ, R7.reuse.H0_H0 ;  /* 0x20000007ff1e7230 */ /* 0x100fe40000004100 */
[----:B------:R-:W-:Y:S02]  /*cec0*/  HADD2.F32 R7, -RZ, R7.H1_H1 ;  /* 0x30000007ff077230 */ /* 0x000fe40000004100 */
[----:B------:R-:W-:Y:S02]  /*ced0*/  HADD2.F32 R4, -RZ, R4.H1_H1 ;  /* 0x30000004ff047230 */ /* 0x000fe40000004100 */
[----:B--2---:R-:W-:-:S02]  /*cee0*/  HADD2.F32 R31, -RZ, R25.H0_H0 ;  /* 0x20000019ff1f7230 */ /* 0x004fc40000004100 */
[----:B------:R-:W-:Y:S02]  /*cef0*/  HADD2.F32 R32, -RZ, R25.H1_H1 ;  /* 0x30000019ff207230 */ /* 0x000fe40000004100 */
[----:B------:R-:W-:Y:S02]  /*cf00*/  HADD2.F32 R25, -RZ, R24.H0_H0 ;  /* 0x20000018ff197230 */ /* 0x000fe40000004100 */
[CC--:B------:R-:W-:Y:S01]  /*cf10*/  FMUL.FTZ R39, R31.reuse, R36.reuse ;  /* 0x000000241f277220 */ /* 0x0c0fe20000410000 */
[-C--:B------:R-:W-:Y:S01]  /*cf20*/  FMUL.FTZ R41, R31, R35.reuse ;  /* 0x000000231f297220 */ /* 0x080fe20000410000 */
[----:B------:R-:W-:Y:S02]  /*cf30*/  HADD2.F32 R31, -RZ, R50.H0_H0 ;  /* 0x20000032ff1f7230 */ /* 0x000fe40000004100 */
[C---:B------:R-:W-:Y:S01]  /*cf40*/  FFMA.FTZ R39, R20.reuse, R35, -R39 ;  /* 0x0000002314277223 */ /* 0x040fe20000010827 */
[----:B------:R-:W-:Y:S01]  /*cf50*/  FFMA.FTZ R41, R20, R36, R41 ;  /* 0x0000002414297223 */ /* 0x000fe20000010029 */
[----:B------:R-:W-:-:S02]  /*cf60*/  HADD2.F32 R20, -RZ, R59.H0_H0 ;  /* 0x2000003bff147230 */ /* 0x000fc40000004100 */
[C---:B------:R-:W-:Y:S01]  /*cf70*/  FMUL.FTZ R35, R32.reuse, R37 ;  /* 0x0000002520237220 */ /* 0x040fe20000410000 */
[-C--:B------:R-:W-:Y:S01]  /*cf80*/  FMUL.FTZ R43, R32, R31.reuse ;  /* 0x0000001f202b7220 */ /* 0x080fe20000410000 */
[C---:B------:R-:W-:Y:S01]  /*cf90*/  FMUL.FTZ R36, R25.reuse, R62 ;  /* 0x0000003e19247220 */ /* 0x040fe20000410000 */
[----:B------:R-:W-:Y:S02]  /*cfa0*/  HADD2.F32 R33, -RZ, R26.H0_H0 ;  /* 0x2000001aff217230 */ /* 0x000fe40000004100 */
[-C--:B------:R-:W-:Y:S01]  /*cfb0*/  FMUL.FTZ R25, R25, R20.reuse ;  /* 0x0000001419197220 */ /* 0x080fe20000410000 */
[----:B------:R-:W-:Y:S02]  /*cfc0*/  HADD2.F32 R32, -RZ, R63.H0_H0 ;  /* 0x2000003fff207230 */ /* 0x000fe40000004100 */
[----:B------:R-:W-:Y:S01]  /*cfd0*/  FFMA.FTZ R36, R5, R20, -R36 ;  /* 0x0000001405247223 */ /* 0x000fe20000010824 */
[----:B------:R-:W-:Y:S02]  /*cfe0*/  HADD2.F32 R34, -RZ, R27.H0_H0 ;  /* 0x2000001bff227230 */ /* 0x000fe40000004100 */
[C---:B------:R-:W-:Y:S01]  /*cff0*/  FFMA.FTZ R38, R28.reuse, R31, -R35 ;  /* 0x0000001f1c267223 */ /* 0x040fe20000010823 */
[----:B------:R-:W-:Y:S01]  /*d000*/  FFMA.FTZ R40, R28, R37, R43 ;  /* 0x000000251c287223 */ /* 0x000fe2000001002b */
[----:B------:R-:W-:-:S02]  /*d010*/  HADD2.F32 R20, -RZ, R44.H0_H0 ;  /* 0x2000002cff147230 */ /* 0x000fc40000004100 */
[----:B------:R-:W-:Y:S01]  /*d020*/  FFMA.FTZ R62, R5, R62, R25 ;  /* 0x0000003e053e7223 */ /* 0x000fe20000010019 */
[----:B------:R-:W-:Y:S02]  /*d030*/  HADD2.F32 R63, -RZ, R63.H1_H1 ;  /* 0x3000003fff3f7230 */ /* 0x000fe40000004100 */
[C---:B------:R-:W-:Y:S01]  /*d040*/  FMUL.FTZ R28, R33.reuse, R32 ;  /* 0x00000020211c7220 */ /* 0x040fe20000410000 */
[----:B------:R-:W-:Y:S02]  /*d050*/  HADD2.F32 R5, -RZ, R44.H1_H1 ;  /* 0x3000002cff057230 */ /* 0x000fe40000004100 */
[-C--:B------:R-:W-:Y:S01]  /*d060*/  FMUL.FTZ R44, R33, R20.reuse ;  /* 0x00000014212c7220 */ /* 0x080fe20000410000 */
[----:B------:R-:W-:Y:S02]  /*d070*/  HADD2.F32 R27, -RZ, R27.H1_H1 ;  /* 0x3000001bff1b7230 */ /* 0x000fe40000004100 */
[----:B------:R-:W-:Y:S01]  /*d080*/  FFMA.FTZ R35, R29, R20, -R28 ;  /* 0x000000141d237223 */ /* 0x000fe2000001081c */
[----:B------:R-:W-:Y:S01]  /*d090*/  FMUL.FTZ R25, R34, R63 ;  /* 0x0000003f22197220 */ /* 0x000fe20000410000 */
[----:B------:R-:W-:-:S02]  /*d0a0*/  HADD2.F32 R28, -RZ, R46.H0_H0 ;  /* 0x2000002eff1c7230 */ /* 0x000fc40000004100 */
[-C--:B------:R-:W-:Y:S01]  /*d0b0*/  FMUL.FTZ R34, R34, R5.reuse ;  /* 0x0000000522227220 */ /* 0x080fe20000410000 */
[----:B------:R-:W-:Y:S02]  /*d0c0*/  HADD2.F32 R20, -RZ, R52.H0_H0 ;  /* 0x20000034ff147230 */ /* 0x000fe40000004100 */
[----:B------:R-:W-:Y:S01]  /*d0d0*/  FFMA.FTZ R44, R29, R32, R44 ;  /* 0x000000201d2c7223 */ /* 0x000fe2000001002c */
[C---:B------:R-:W-:Y:S01]  /*d0e0*/  FFMA.FTZ R32, R30.reuse, R5, -R25 ;  /* 0x000000051e207223 */ /* 0x040fe20000010819 */
[----:B------:R-:W-:Y:S01]  /*d0f0*/  FFMA.FTZ R34, R30, R63, R34 ;  /* 0x0000003f1e227223 */ /* 0x000fe20000010022 */
[C---:B------:R-:W-:Y:S01]  /*d100*/  FMUL.FTZ R46, R27.reuse, R28 ;  /* 0x0000001c1b2e7220 */ /* 0x040fe20000410000 */
[----:B------:R-:W-:Y:S01]  /*d110*/  FMUL.FTZ R30, R27, R20 ;  /* 0x000000141b1e7220 */ /* 0x000fe20000410000 */
[----:B------:R-:W-:Y:S02]  /*d120*/  HADD2.F32 R24, -RZ, R24.H1_H1 ;  /* 0x30000018ff187230 */ /* 0x000fe40000004100 */
[----:B------:R-:W-:-:S02]  /*d130*/  HADD2.F32 R26, -RZ, R26.H1_H1 ;  /* 0x3000001aff1a7230 */ /* 0x000fc40000004100 */
[C---:B------:R-:W-:Y:S01]  /*d140*/  FFMA.FTZ R43, R7.reuse, R20, -R46 ;  /* 0x00000014072b7223 */ /* 0x040fe2000001082e */
[----:B------:R-:W-:Y:S02]  /*d150*/  HADD2.F32 R27, -RZ, R48.H0_H0 ;  /* 0x20000030ff1b7230 */ /* 0x000fe40000004100 */
        /* <DEDUP_REMOVED lines=9> */
[-C--:B------:R-:W-:Y:S01]  /*d1f0*/  FMUL.FTZ R26, R26, R25.reuse ;  /* 0x000000191a1a7220 */ /* 0x080fe20000410000 */
        /* <DEDUP_REMOVED lines=13> */
.L_x_9556:
[----:B------:R-:W-:Y:S05]  /*d2d0*/  BSYNC B1 ;  /* 0x0000000000017941 */ /* 0x000fea0003800000 */
.L_x_9555:
[----:B-1----:R-:W-:Y:S01]  /*d2e0*/  PRMT R32, R0, 0x5410, R3 ;  /* 0x0000541000207816 */ /* 0x002fe20000000003 */
[----:B------:R-:W-:Y:S06]  /*d2f0*/  @P0 BRA `(.L_x_9540) ;  /* 0x0000000400780947 */ /* 0x000fec0003800000 */
[----:B------:R-:W-:Y:S01]  /*d300*/  LEA.HI R45, R45, R206, RZ, 0x1d ;  /* 0x000000ce2d2d7211 */ /* 0x000fe200078fe8ff */
[--C-:B--23--:R-:W-:Y:S01]  /*d310*/  HADD2.F32 R21, -RZ, R55.reuse.H1_H1 ;  /* 0x30000037ff157230 */ /* 0x10cfe20000004100 */
        /* <DEDUP_REMOVED lines=15> */
[----:B------:R-:W1:Y:S01]  /*d410*/  LDS.128 R4, [R221] ;  /* 0x00000000dd047984 */ /* 0x000e620000000c00 */
        /* <DEDUP_REMOVED lines=76> */
.L_x_9540:
[----:B------:R-:W-:Y:S05]  /*d8e0*/  BSYNC B0 ;  /* 0x0000000000007941 */ /* 0x000fea0003800000 */
.L_x_9512:
        /* <DEDUP_REMOVED lines=8> */
.L_x_9510:
[----:B------:R-:W-:-:S13]  /*d970*/  ISETP.NE.AND P0, PT, R189, 0x3, PT ;  /* 0x00000003bd00780c */ /* 0x000fda0003f05270 */
[----:B------:R-:W-:Y:S05]  /*d980*/  @!P0 BRA `(.L_x_9557) ;  /* 0x0000000000048947 */ /* 0x000fea0003800000 */
[----:B------:R-:W-:Y:S01]  /*d990*/  BPT.TRAP 0x1 ;  /* 0x000000040000795c */ /* 0x000fe20000300000 */
.L_x_9557:
[----:B------:R-:W-:Y:S01]  /*d9a0*/  IMAD R0, R184, 0x8, R2 ;  /* 0x00000008b8007824 */ /* 0x000fe200078e0202 */
[----:B012---:R-:W-:-:S04]  /*d9b0*/  SHF.L.U32 R3, R186, 0x1f, RZ ;  /* 0x0000001fba037819 */ /* 0x007fc800000006ff */
[----:B------:R0:W1:Y:S01]  /*d9c0*/  SYNCS.PHASECHK.TRANS64.TRYWAIT P2, [R0+URZ+0x28830], R3 ;  /* 0x02883003000075a7 */ /* 0x000062000804017f */
[----:B------:R-:W-:Y:S05]  /*d9d0*/  @!P0 BRA `(.L_x_9558) ;  /* 0x0000000000048947 */ /* 0x000fea0003800000 */
[----:B------:R-:W-:Y:S01]  /*d9e0*/  BPT.TRAP 0x1 ;  /* 0x000000040000795c */ /* 0x000fe20000300000 */
.L_x_9558:
[----:B---34-:R-:W2:Y:S02]  /*d9f0*/  S2R R4, SR_TID.X ;  /* 0x0000000000047919 */ /* 0x018ea40000002100 */
[----:B--2---:R-:W-:-:S04]  /*da00*/  LOP3.LUT R4, R4, 0x7f, RZ, 0xc0, !PT ;  /* 0x0000007f04047812 */ /* 0x004fc800078ec0ff */
[----:B------:R-:W-:Y:S01]  /*da10*/  ISETP.NE.AND P1, PT, R4, RZ, PT ;  /* 0x000000ff0400720c */ /* 0x000fe20003f25270 */
[----:B-1----:R-:W-:-:S12]  /*da20*/  @P2 BRA `(.L_x_9559) ;  /* 0x0000000000082947 */ /* 0x002fd80003800000 */
[----:B------:R-:W1:Y:S02]  /*da30*/  SYNCS.PHASECHK.TRANS64.TRYWAIT P2, [R0+URZ+0x28830], R3 ;  /* 0x02883003000075a7 */ /* 0x000e64000804017f */
[----:B-1----:R-:W-:Y:S05]  /*da40*/  @!P2 BRA `(.L_x_9560) ;  /* 0x000001280030a947 */ /* 0x002fea0003800000 */
.L_x_9559:
[----:B------:R-:W-:Y:S05]  /*da50*/  WARPSYNC.ALL ;  /* 0x0000000000007948 */ /* 0x000fea0003800000 */
[----:B01----:R-:W-:Y:S01]  /*da60*/  IADD3 R3, R2, 0x18400, RZ ;  /* 0x0001840002037810 */ /* 0x003fe20007ffe0ff */
[----:B------:R-:W-:Y:S01]  /*da70*/  IMAD.MOV.U32 R7, RZ, RZ, 0x40000040 ;  /* 0x40000040ff077424 */ /* 0x000fe200078e00ff */
[----:B------:R-:W-:Y:S01]  /*da80*/  R2UR UR24, R42 ;  /* 0x000000002a1872ca */ /* 0x000fe200000e0000 */
[----:B------:R-:W-:Y:S01]  /*da90*/  UMOV UR25, 0x40000040 ;  /* 0x4000004000197882 */ /* 0x000fe20000000000 */
[----:B------:R-:W-:Y:S01]  /*daa0*/  SHF.R.U32.HI R3, RZ, 0x4, R3 ;  /* 0x00000004ff037819 */ /* 0x000fe20000011603 */
[----:B------:R-:W-:Y:S01]  /*dab0*/  WARPGROUP.ARRIVE ;  /* 0x00000000000079c5 */ /* 0x000fe20000000000 */
[----:B------:R-:W-:Y:S01]  /*dac0*/  R2UR UR27, R7 ;  /* 0x00000000071b72ca */ /* 0x000fe200000e0000 */
[----:B------:R-:W-:Y:S01]  /*dad0*/  IMAD.MOV.U32 R9, RZ, RZ, 0x40000040 ;  /* 0x40000040ff097424 */ /* 0x000fe200078e00ff */
[----:B------:R-:W-:Y:S01]  /*dae0*/  LOP3.LUT R3, R3, 0x3fff, RZ, 0xc0, !PT ;  /* 0x00003fff03037812 */ /* 0x000fe200078ec0ff */
[----:B------:R-:W-:Y:S01]  /*daf0*/  UMOV UR29, 0x40000040 ;  /* 0x40000040001d7882 */ /* 0x000fe20000000000 */
[----:B------:R-:W-:Y:S01]  /*db00*/  UMOV UR33, 0x40000040 ;  /* 0x4000004000217882 */ /* 0x000fe20000000000 */
[----:B------:R-:W-:Y:S01]  /*db10*/  UMOV UR5, 0x40000040 ;  /* 0x4000004000057882 */ /* 0x000fe20000000000 */
[----:B------:R-:W-:Y:S01]  /*db20*/  LOP3.LUT R5, R3, 0x10000, RZ, 0xfc, !PT ;  /* 0x0001000003057812 */ /* 0x000fe200078efcff */
[----:B------:R-:W-:Y:S01]  /*db30*/  UMOV UR9, 0x40000040 ;  /* 0x4000004000097882 */ /* 0x000fe20000000000 */
[----:B------:R-:W-:Y:S01]  /*db40*/  R2UR UR31, R9 ;  /* 0x00000000091f72ca */ /* 0x000fe200000e0000 */
[----:B------:R-:W-:Y:S01]  /*db50*/  ULOP3.LUT UR24, UR24, 0x10000, URZ, 0xfc, !UPT ;  /* 0x0001000018187892 */ /* 0x000fe2000f8efc3f */
[----:B------:R-:W-:Y:S01]  /*db60*/  MOV R9, 0x40000040 ;  /* 0x4000004000097802 */ /* 0x000fe20000000f00 */
[----:B------:R-:W-:Y:S01]  /*db70*/  IMAD R6, R184, 0x800, R5 ;  /* 0x00000800b8067824 */ /* 0x000fe200078e0205 */
[----:B------:R-:W-:Y:S01]  /*db80*/  UMOV UR13, 0x40000040 ;  /* 0x40000040000d7882 */ /* 0x000fe20000000000 */
[----:B------:R-:W-:Y:S01]  /*db90*/  UIADD3 UR28, UR24, 0x2, URZ ;  /* 0x00000002181c7890 */ /* 0x000fe2000fffe03f */
[----:B------:R-:W-:Y:S01]  /*dba0*/  R2UR UR35, R9 ;  /* 0x00000000092372ca */ /* 0x000fe200000e0000 */
[C---:B------:R-:W-:Y:S01]  /*dbb0*/  VIADD R8, R6.reuse, 0x2 ;  /* 0x0000000206087836 */ /* 0x040fe20000000000 */
[----:B------:R-:W-:Y:S01]  /*dbc0*/  R2UR UR26, R6 ;  /* 0x00000000061a72ca */ /* 0x000fe200000e0000 */
[----:B------:R-:W-:Y:S01]  /*dbd0*/  UIADD3 UR32, UR24, 0x4, URZ ;  /* 0x0000000418207890 */ /* 0x000fe2000fffe03f */
[----:B------:R-:W-:Y:S01]  /*dbe0*/  IMAD.MOV.U32 R9, RZ, RZ, 0x40000040 ;  /* 0x40000040ff097424 */ /* 0x000fe200078e00ff */
[----:B------:R-:W-:Y:S01]  /*dbf0*/  UIADD3 UR4, UR24, 0x6, URZ ;  /* 0x0000000618047890 */ /* 0x000fe2000fffe03f */
[----:B------:R-:W-:Y:S01]  /*dc00*/  R2UR UR30, R8 ;  /* 0x00000000081e72ca */ /* 0x000fe200000e0000 */
[----:B------:R-:W-:Y:S01]  /*dc10*/  VIADD R8, R6, 0x4 ;  /* 0x0000000406087836 */ /* 0x000fe20000000000 */
[----:B------:R-:W-:Y:S01]  /*dc20*/  UIADD3 UR8, UR24, 0x400, URZ ;  /* 0x0000040018087890 */ /* 0x000fe2000fffe03f */
[----:B------:R-:W-:Y:S01]  /*dc30*/  R2UR UR7, R9 ;  /* 0x00000000090772ca */ /* 0x000fe200000e0000 */
[----:B------:R-:W-:Y:S01]  /*dc40*/  IMAD.MOV.U32 R9, RZ, RZ, 0x40000040 ;  /* 0x40000040ff097424 */ /* 0x000fe200078e00ff */
[----:B------:R-:W-:Y:S01]  /*dc50*/  UIADD3 UR12, UR24, 0x402, URZ ;  /* 0x00000402180c7890 */ /* 0x000fe2000fffe03f */
[----:B------:R-:W-:Y:S01]  /*dc60*/  R2UR UR34, R8 ;  /* 0x00000000082272ca */ /* 0x000fe200000e0000 */
[----:B------:R-:W-:Y:S01]  /*dc70*/  VIADD R8, R6, 0x6 ;  /* 0x0000000606087836 */ /* 0x000fe20000000000 */
[----:B------:R-:W-:-:S02]  /*dc80*/  UIADD3 UR16, UR24, 0x404, URZ ;  /* 0x0000040418107890 */ /* 0x000fc4000fffe03f */
[----:B------:R-:W-:Y:S01]  /*dc90*/  HGMMA.64x128x16.F32 R24, gdesc[UR24], RZ, !UPT, gsb0 ;  /* 0x01e00000181879f0 */ /* 0x000fe2000c0008ff */
[----:B------:R-:W-:Y:S01]  /*dca0*/  R2UR UR11, R9 ;  /* 0x00000000090b72ca */ /* 0x000fe200000e0000 */
[----:B------:R-:W-:Y:S01]  /*dcb0*/  UMOV UR17, 0x40000040 ;  /* 0x4000004000117882 */ /* 0x000fe20000000000 */
[----:B------:R-:W-:Y:S01]  /*dcc0*/  R2UR UR6, R8 ;  /* 0x00000000080672ca */ /* 0x000fe200000e0000 */
[----:B------:R-:W-:Y:S01]  /*dcd0*/  VIADD R8, R6, 0x400 ;  /* 0x0000040006087836 */ /* 0x000fe20000000000 */
[----:B------:R-:W-:Y:S01]  /*dce0*/  MOV R9, 0x40000040 ;  /* 0x4000004000097802 */ /* 0x000fe20000000f00 */
[----:B------:R-:W-:Y:S01]  /*dcf0*/  IMAD.MOV.U32 R7, RZ, RZ, 0x40000040 ;  /* 0x40000040ff077424 */ /* 0x000fe200078e00ff */
[----:B------:R-:W-:Y:S01]  /*dd00*/  UIADD3 UR20, UR24, 0x406, URZ ;  /* 0x0000040618147890 */ /* 0x000fe2000fffe03f */
[----:B------:R-:W0:Y:S01]  /*dd10*/  LDC R3, c[0x0][0x448] ;  /* 0x00011200ff037b82 */ /* 0x000e220000000800 */
[----:B------:R-:W-:Y:S01]  /*dd20*/  R2UR UR10, R8 ;  /* 0x00000000080a72ca */ /* 0x000fe200000e0000 */
[----:B------:R-:W-:Y:S01]  /*dd30*/  VIADD R8, R6, 0x402 ;  /* 0x0000040206087836 */ /* 0x000fe20000000000 */
[----:B------:R-:W-:Y:S01]  /*dd40*/  R2UR UR15, R9 ;  /* 0x00000000090f72ca */ /* 0x000fe200000e0000 */
[----:B------:R-:W-:Y:S01]  /*dd50*/  IMAD.MOV.U32 R9, RZ, RZ, 0x40000040 ;  /* 0x40000040ff097424 */ /* 0x000fe200078e00ff */
[----:B------:R-:W-:Y:S01]  /*dd60*/  R2UR UR23, R7 ;  /* 0x00000000071772ca */ /* 0x000fe200000e0000 */
[----:B------:R-:W-:Y:S01]  /*dd70*/  UMOV UR21, 0x40000040 ;  /* 0x4000004000157882 */ /* 0x000fe20000000000 */
[----:B------:R-:W-:Y:S01]  /*dd80*/  R2UR UR14, R8 ;  /* 0x00000000080e72ca */ /* 0x000fe200000e0000 */
[C---:B------:R-:W-:Y:S01]  /*dd90*/  VIADD R8, R6.reuse, 0x404 ;  /* 0x0000040406087836 */ /* 0x040fe20000000000 */
[----:B------:R-:W-:Y:S01]  /*dda0*/  R2UR UR19, R9 ;  /* 0x00000000091372ca */ /* 0x000fe200000e0000 */
[----:B------:R-:W-:Y:S01]  /*ddb0*/  VIADD R6, R6, 0x406 ;  /* 0x0000040606067836 */ /* 0x000fe20000000000 */
[----:B------:R-:W-:Y:S01]  /*ddc0*/  ULDC UR43, c[0x0][0x988] ;  /* 0x00026200002b7ab9 */ /* 0x000fe20000000800 */
[----:B------:R-:W-:Y:S01]  /*ddd0*/  @!P1 VIADD R0, R0, 0x28840 ;  /* 0x0002884000009836 */ /* 0x000fe20000000000 */
[----:B------:R-:W-:Y:S01]  /*dde0*/  R2UR UR18, R8 ;  /* 0x00000000081272ca */ /* 0x000fe200000e0000 */
[----:B------:R-:W-:Y:S01]  /*ddf0*/  ULDC UR44, c[0x0][0x988] ;  /* 0x00026200002c7ab9 */ /* 0x000fe20000000800 */
[----:B------:R-:W-:-:S02]  /*de00*/  R2UR UR22, R6 ;  /* 0x00000000061672ca */ /* 0x000fc400000e0000 */
[----:B------:R-:W-:Y:S02]  /*de10*/  CS2R R150, SRZ ;  /* 0x0000000000967805 */ /* 0x000fe4000001ff00 */
[----:B------:R-:W-:Y:S02]  /*de20*/  @!P1 PRMT R0, RZ, 0x654, R0 ;  /* 0x00000654ff009816 */ /* 0x000fe40000000000 */
[----:B------:R-:W-:Y:S02]  /*de30*/  CS2R R148, SRZ ;  /* 0x0000000000947805 */ /* 0x000fe4000001ff00 */
[----:B------:R-:W-:Y:S02]  /*de40*/  CS2R R146, SRZ ;  /* 0x0000000000927805 */ /* 0x000fe4000001ff00 */
[----:B------:R-:W-:Y:S02]  /*de50*/  CS2R R144, SRZ ;  /* 0x0000000000907805 */ /* 0x000fe4000001ff00 */
[----:B------:R-:W-:-:S02]  /*de60*/  CS2R R142, SRZ ;  /* 0x00000000008e7805 */ /* 0x000fc4000001ff00 */
[----:B------:R-:W-:Y:S02]  /*de70*/  CS2R R140, SRZ ;  /* 0x00000000008c7805 */ /* 0x000fe4000001ff00 */
[----:B------:R-:W-:Y:S02]  /*de80*/  CS2R R138, SRZ ;  /* 0x00000000008a7805 */ /* 0x000fe4000001ff00 */
[----:B0-----:R-:W-:Y:S01]  /*de90*/  ISETP.NE.AND P2, PT, R3, 0x1, PT ;  /* 0x000000010300780c */ /* 0x001fe20003f45270 */
[----:B------:R-:W-:Y:S01]  /*dea0*/  IMAD.IADD R3, R204, 0x1, R191 ;  /* 0x00000001cc037824 */ /* 0x000fe200078e02bf */
        /* <DEDUP_REMOVED lines=8> */
[----:B------:R-:W0:Y:S08]  /*df30*/  @P2 LDC R4, c[0x0][0x44c] ;  /* 0x00011300ff042b82 */ /* 0x000e300000000800 */
[----:B------:R-:W1:Y:S01]  /*df40*/  @P2 LDC R7, c[0x0][0x450] ;  /* 0x00011400ff072b82 */ /* 0x000e620000000800 */
[----:B0-----:R-:W-:-:S05]  /*df50*/  @P2 IMAD.HI.U32 R4, R3, R4, RZ ;  /* 0x0000000403042227 */ /* 0x001fca00078e00ff */
[----:B-1----:R-:W-:Y:S02]  /*df60*/  @P2 SHF.R.U32.HI R3, RZ, R7, R4 ;  /* 0x00000007ff032219 */ /* 0x002fe40000011604 */
[----:B------:R-:W-:-:S03]  /*df70*/  MOV R4, 0xffffff80 ;  /* 0xffffff8000047802 */ /* 0x000fc60000000f00 */
[----:B------:R-:W0:Y:S02]  /*df80*/  SHFL.IDX PT, R8, R3, 0x1, 0x1c1f ;  /* 0x003c1f0003087f89 */ /* 0x000e2400000e0000 */
[----:B------:R-:W-:Y:S02]  /*df90*/  IMAD R4, R129, R4, 0x80 ;  /* 0x0000008081047424 */ /* 0x000fe400078e0204 */
[----:B------:R-:W1:Y:S02]  /*dfa0*/  SHFL.IDX PT, R11, R3, RZ, 0x1c1f ;  /* 0x001c1fff030b7589 */ /* 0x000e6400000e0000 */
[----:B------:R-:W-:Y:S02]  /*dfb0*/  VIADD R6, R4, 0x1 ;  /* 0x0000000104067836 */ /* 0x000fe40000000000 */
[----:B------:R-:W-:Y:S02]  /*dfc0*/  IMAD.IADD R4, R193, 0x1, R4 ;  /* 0x00000001c1047824 */ /* 0x000fe400078e0204 */
[----:B------:R-:W-:-:S02]  /*dfd0*/  IMAD R6, R203, -0x2, R6 ;  /* 0xfffffffecb067824 */ /* 0x000fc400078e0206 */
[----:B------:R-:W-:-:S03]  /*dfe0*/  IMAD R4, R203, -0x2, R4 ;  /* 0xfffffffecb047824 */ /* 0x000fc600078e0204 */
[----:B------:R-:W-:-:S04]  /*dff0*/  IADD3 R7, -R192, R6, R193 ;  /* 0x00000006c0077210 */ /* 0x000fc80007ffe1c1 */
[----:B0-----:R-:W-:-:S04]  /*e000*/  VIADDMNMX R8, R8, R7, R4, PT ;  /* 0x0000000708087246 */ /* 0x001fc80003800104 */
[C---:B------:R-:W-:Y:S02]  /*e010*/  ISETP.GT.AND P4, PT, R8.reuse, RZ, PT ;  /* 0x000000ff0800720c */ /* 0x040fe40003f84270 */
[C---:B------:R-:W-:Y:S02]  /*e020*/  ISETP.GT.AND P5, PT, R8.reuse, 0x1, PT ;  /* 0x000000010800780c */ /* 0x040fe40003fa4270 */
[----:B------:R-:W-:Y:S02]  /*e030*/  ISETP.GT.AND P3, PT, R8, 0x8, PT ;  /* 0x000000080800780c */ /* 0x000fe40003f64270 */
[----:B-1----:R-:W-:Y:S01]  /*e040*/  VIADDMNMX R11, R11, R7, R4, PT ;  /* 0x000000070b0b7246 */ /* 0x002fe20003800104 */
        /* <DEDUP_REMOVED lines=8> */
[----:B------:R-:W-:Y:S01]  /*e0d0*/  HGMMA.64x128x16.F32 R24, gdesc[UR4], R24, gsb0 ;  /* 0x01e00000041879f0 */ /* 0x000fe20008000818 */
[----:B------:R-:W-:Y:S02]  /*e0e0*/  ULDC UR6, c[0x0][0x988] ;  /* 0x0002620000067ab9 */ /* 0x000fe40000000800 */
[----:B------:R-:W-:Y:S01]  /*e0f0*/  IMAD.U32 R3, RZ, RZ, UR6 ;  /* 0x00000006ff037e24 */ /* 0x000fe2000f8e00ff */
        /* <DEDUP_REMOVED lines=39> */
[----:B------:R-:W-:Y:S01]  /*e370*/  IMAD.MOV.U32 R43, RZ, RZ, R191 ;  /* 0x000000ffff2b7224 */ /* 0x000fe200078e00bf */
        /* <DEDUP_REMOVED lines=70> */
[----:B------:R-:W1:Y:S01]  /*e7e0*/  SHFL.BFLY PT, R8, R13, 0x2, 0x1f ;  /* 0x0c401f000d087f89 */ /* 0x000e6200000e0000 */
[----:B------:R-:W-:Y:S02]  /*e7f0*/  FSEL R25, R25, -INF , P5 ;  /* 0xff80000019197808 */ /* 0x000fe40002800000 */
[----:B------:R-:W-:Y:S02]  /*e800*/  ISETP.GT.AND P4, PT, R11, 0x9, PT ;  /* 0x000000090b00780c */ /* 0x000fe40003f84270 */
[----:B------:R-:W-:Y:S02]  /*e810*/  FMNMX.FTZ R7, R92, R25, !PT ;  /* 0x000000195c077209 */ /* 0x000fe40007810000 */
[----:B-1----:R-:W-:-:S05]  /*e820*/  FMNMX.FTZ R15, R13, R8, !PT ;  /* 0x000000080d0f7209 */ /* 0x002fca0007810000 */
[----:B------:R-:W1:Y:S02]  /*e830*/  SHFL.BFLY PT, R8, R15, 0x1, 0x1f ;  /* 0x0c201f000f087f89 */ /* 0x000e6400000e0000 */
[----:B-1----:R-:W-:-:S04]  /*e840*/  FMNMX.FTZ R8, R15, R8, !PT ;  /* 0x000000080f087209 */ /* 0x002fc80007810000 */
[C---:B------:R-:W-:Y:S01]  /*e850*/  FSETP.NEU.FTZ.AND P3, PT, R8.reuse, -INF , PT ;  /* 0xff8000000800780b */ /* 0x040fe20003f7d000 */
[----:B------:R-:W-:-:S05]  /*e860*/  FMUL.FTZ R9, R8, R3 ;  /* 0x0000000308097220 */ /* 0x000fca0000410000 */
[----:B------:R-:W-:Y:S02]  /*e870*/  FSEL R9, R9, RZ, P3 ;  /* 0x000000ff09097208 */ /* 0x000fe40001800000 */
[----:B------:R-:W-:-:S03]  /*e880*/  ISETP.GT.AND P3, PT, R11, 0x8, PT ;  /* 0x000000080b00780c */ /* 0x000fc60003f64270 */
[-CC-:B------:R-:W-:Y:S01]  /*e890*/  FFMA.FTZ R181, R12, R3.reuse, -R9.reuse ;  /* 0x000000030cb57223 */ /* 0x180fe20000010809 */
[-CC-:B------:R-:W-:Y:S01]  /*e8a0*/  FFMA.FTZ R12, R88, R3.reuse, -R9.reuse ;  /* 0x00000003580c7223 */ /* 0x180fe20000010809 */
[----:B------:R-:W-:Y:S01]  /*e8b0*/  FSEL R88, R28, -INF , P3 ;  /* 0xff8000001c587808 */ /* 0x000fe20001800000 */
[-CC-:B------:R-:W-:Y:S01]  /*e8c0*/  FFMA.FTZ R183, R90, R3.reuse, -R9.reuse ;  /* 0x000000035ab77223 */ /* 0x180fe20000010809 */
[----:B------:R-:W-:Y:S01]  /*e8d0*/  ISETP.GT.AND P3, PT, R11, 0x10, PT ;  /* 0x000000100b00780c */ /* 0x000fe20003f64270 */
[-CC-:B------:R-:W-:Y:S01]  /*e8e0*/  FFMA.FTZ R13, R94, R3.reuse, -R9.reuse ;  /* 0x000000035e0d7223 */ /* 0x180fe20000010809 */
[----:B------:R-:W-:Y:S01]  /*e8f0*/  FSEL R90, R29, -INF , P4 ;  /* 0xff8000001d5a7808 */ /* 0x000fe20002000000 */
[--C-:B------:R-:W-:Y:S01]  /*e900*/  FFMA.FTZ R177, R96, R3, -R9.reuse ;  /* 0x0000000360b17223 */ /* 0x100fe20000010809 */
[----:B------:R-:W-:Y:S01]  /*e910*/  FMNMX.FTZ R7, R88, R7, !PT ;  /* 0x0000000758077209 */ /* 0x000fe20007810000 */
[-CC-:B------:R-:W-:Y:S01]  /*e920*/  FFMA.FTZ R24, R100, R3.reuse, -R9.reuse ;  /* 0x0000000364187223 */ /* 0x180fe20000010809 */
[C---:B------:R-:W-:Y:S01]  /*e930*/  ISETP.GT.AND P4, PT, R11.reuse, 0x11, PT ;  /* 0x000000110b00780c */ /* 0x040fe20003f84270 */
[-CC-:B------:R-:W-:Y:S01]  /*e940*/  FFMA.FTZ R179, R102, R3.reuse, -R9.reuse ;  /* 0x0000000366b37223 */ /* 0x180fe20000010809 */
[----:B------:R-:W-:Y:S01]  /*e950*/  FSEL R94, R32, -INF , P3 ;  /* 0xff800000205e7808 */ /* 0x000fe20001800000 */
[--C-:B------:R-:W-:Y:S01]  /*e960*/  FFMA.FTZ R28, R104, R3, -R9.reuse ;  /* 0x00000003681c7223 */ /* 0x100fe20000010809 */
[----:B------:R-:W-:Y:S01]  /*e970*/  FMNMX.FTZ R7, R90, R7, !PT ;  /* 0x000000075a077209 */ /* 0x000fe20007810000 */
        /* <DEDUP_REMOVED lines=19> */
[C---:B------:R-:W-:Y:S01]  /*eab0*/  ISETP.GT.AND P4, PT, R11.reuse, 0x21, PT ;  /* 0x000000210b00780c */ /* 0x040fe20003f84270 */
[-CC-:B------:R-:W-:Y:S01]  /*eac0*/  FFMA.FTZ R42, R42, R3.reuse, -R9.reuse ;  /* 0x000000032a2a7223 */ /* 0x180fe20000010809 */
[----:B------:R-:W-:Y:S01]  /*ead0*/  FSEL R40, R40, -INF , P3 ;  /* 0xff80000028287808 */ /* 0x000fe20001800000 */
[--C-:B------:R-:W-:Y:S01]  /*eae0*/  FFMA.FTZ R6, R6, R3, -R9.reuse ;  /* 0x0000000306067223 */ /* 0x100fe20000010809 */
[----:B------:R-:W-:Y:S01]  /*eaf0*/  FMNMX.FTZ R7, R100, R7, !PT ;  /* 0x0000000764077209 */ /* 0x000fe20007810000 */
[----:B------:R-:W1:Y:S01]  /*eb00*/  MUFU.EX2 R4, R12 ;  /* 0x0000000c00047308 */ /* 0x000e620000000800 */
[----:B------:R-:W-:Y:S01]  /*eb10*/  ISETP.GT.AND P3, PT, R11, 0x28, PT ;  /* 0x000000280b00780c */ /* 0x000fe20003f64270 */
[-CC-:B------:R-:W-:Y:S01]  /*eb20*/  FFMA.FTZ R10, R10, R3.reuse, -R9.reuse ;  /* 0x000000030a0a7223 */ /* 0x180fe20000010809 */
[----:B------:R-:W-:Y:S01]  /*eb30*/  FSEL R102, R41, -INF , P4 ;  /* 0xff80000029667808 */ /* 0x000fe20002000000 */
[--C-:B------:R-:W-:Y:S01]  /*eb40*/  FFMA.FTZ R157, R66, R3, -R9.reuse ;  /* 0x00000003429d7223 */ /* 0x100fe20000010809 */
[----:B------:R-:W-:Y:S01]  /*eb50*/  FMNMX.FTZ R7, R40, R7, !PT ;  /* 0x0000000728077209 */ /* 0x000fe20007810000 */
[-CC-:B------:R-:W-:Y:S01]  /*eb60*/  FFMA.FTZ R14, R14, R3.reuse, -R9.reuse ;  /* 0x000000030e0e7223 */ /* 0x180fe20000010809 */
[C---:B------:R-:W-:Y:S01]  /*eb70*/  ISETP.GT.AND P4, PT, R11.reuse, 0x29, PT ;  /* 0x000000290b00780c */ /* 0x040fe20003f84270 */
[----:B------:R-:W2:Y:S01]  /*eb80*/  MUFU.EX2 R183, R183 ;  /* 0x000000b700b77308 */ /* 0x000ea20000000800 */
[----:B------:R-:W-:Y:S01]  /*eb90*/  FSEL R44, R44, -INF , P3 ;  /* 0xff8000002c2c7808 */ /* 0x000fe20001800000 */
[--C-:B------:R-:W-:Y:S01]  /*eba0*/  FFMA.FTZ R159, R70, R3, -R9.reuse ;  /* 0x00000003469f7223 */ /* 0x100fe20000010809 */
[----:B------:R-:W-:Y:S01]  /*ebb0*/  FMNMX.FTZ R7, R102, R7, !PT ;  /* 0x0000000766077209 */ /* 0x000fe20007810000 */
[-CC-:B------:R-:W-:Y:S01]  /*ebc0*/  FFMA.FTZ R20, R20, R3.reuse, -R9.reuse ;  /* 0x0000000314147223 */ /* 0x180fe20000010809 */
[----:B------:R-:W-:Y:S01]  /*ebd0*/  ISETP.GT.AND P3, PT, R11, 0x30, PT ;  /* 0x000000300b00780c */ /* 0x000fe20003f64270 */
[--C-:B------:R-:W-:Y:S01]  /*ebe0*/  FFMA.FTZ R161, R74, R3, -R9.reuse ;  /* 0x000000034aa17223 */ /* 0x100fe20000010809 */
[----:B------:R-:W-:Y:S01]  /*ebf0*/  FSEL R104, R45, -INF , P4 ;  /* 0xff8000002d687808 */ /* 0x000fe20002000000 */
[----:B------:R3:W4:Y:S01]  /*ec00*/  MUFU.EX2 R12, R13 ;  /* 0x0000000d000c7308 */ /* 0x0007220000000800 */
        /* <DEDUP_REMOVED lines=13> */
[----:B------:R-:W-:Y:S01]  /*ece0*/  FFMA.FTZ R46, R46, R3, -R9 ;  /* 0x000000032e2e7223 */ /* 0x000fe20000010809 */
[----:B------:R-:W-:Y:S01]  /*ecf0*/  ISETP.GT.AND P4, PT, R11, 0x39, PT ;  /* 0x000000390b00780c */ /* 0x000fe20003f84270 */
[----:B------:R-:W0:Y:S01]  /*ed00*/  MUFU.EX2 R177, R177 ;  /* 0x000000b100b17308 */ /* 0x000e220000000800 */
[----:B------:R-:W-:-:S02]  /*ed10*/  FSEL R52, R52, -INF , P3 ;  /* 0xff80000034347808 */ /* 0x000fc40001800000 */
[----:B------:R-:W-:Y:S02]  /*ed20*/  FMNMX.FTZ R7, R106, R7, !PT ;  /* 0x000000076a077209 */ /* 0x000fe40007810000 */
[----:B------:R-:W-:Y:S02]  /*ed30*/  ISETP.GT.AND P3, PT, R11, 0x40, PT ;  /* 0x000000400b00780c */ /* 0x000fe40003f64270 */
[----:B------:R-:W-:Y:S01]  /*ed40*/  FSEL R108, R53, -INF , P4 ;  /* 0xff800000356c7808 */ /* 0x000fe20002000000 */
[----:B------:R-:W0:Y:S01]  /*ed50*/  MUFU.EX2 R24, R24 ;  /* 0x0000001800187308 */ /* 0x000e220000000800 */
[----:B------:R-:W-:Y:S02]  /*ed60*/  FMNMX.FTZ R7, R52, R7, !PT ;  /* 0x0000000734077209 */ /* 0x000fe40007810000 */
[----:B------:R-:W-:Y:S02]  /*ed70*/  ISETP.GT.AND P4, PT, R11, 0x41, PT ;  /* 0x000000410b00780c */ /* 0x000fe40003f84270 */
[----:B------:R-:W-:-:S02]  /*ed80*/  FSEL R56, R56, -INF , P3 ;  /* 0xff80000038387808 */ /* 0x000fc40001800000 */
[----:B------:R-:W-:Y:S01]  /*ed90*/  FMNMX.FTZ R7, R108, R7, !PT ;  /* 0x000000076c077209 */ /* 0x000fe20007810000 */
[----:B------:R-:W0:Y:S01]  /*eda0*/  MUFU.EX2 R179, R179 ;  /* 0x000000b300b37308 */ /* 0x000e220000000800 */
[----:B------:R-:W-:Y:S02]  /*edb0*/  ISETP.GT.AND P3, PT, R11, 0x48, PT ;  /* 0x000000480b00780c */ /* 0x000fe40003f64270 */
[----:B------:R-:W-:Y:S02]  /*edc0*/  FSEL R110, R57, -INF , P4 ;  /* 0xff800000396e7808 */ /* 0x000fe40002000000 */
[----:B------:R-:W-:Y:S02]  /*edd0*/  FMNMX.FTZ R7, R56, R7, !PT ;  /* 0x0000000738077209 */ /* 0x000fe40007810000 */
[----:B------:R-:W-:Y:S01]  /*ede0*/  ISETP.GT.AND P4, PT, R11, 0x49, PT ;  /* 0x000000490b00780c */ /* 0x000fe20003f84270 */
[----:B------:R-:W0:Y:S01]  /*edf0*/  MUFU.EX2 R28, R28 ;  /* 0x0000001c001c7308 */ /* 0x000e220000000800 */
[----:B------:R-:W-:-:S02]  /*ee00*/  FSEL R112, R60, -INF , P3 ;  /* 0xff8000003c707808 */ /* 0x000fc40001800000 */
[----:B------:R-:W-:Y:S02]  /*ee10*/  FMNMX.FTZ R7, R110, R7, !PT ;  /* 0x000000076e077209 */ /* 0x000fe40007810000 */
[----:B------:R-:W-:Y:S02]  /*ee20*/  ISETP.GT.AND P3, PT, R11, 0x50, PT ;  /* 0x000000500b00780c */ /* 0x000fe40003f64270 */
[----:B------:R-:W-:Y:S01]  /*ee30*/  FSEL R60, R61, -INF , P4 ;  /* 0xff8000003d3c7808 */ /* 0x000fe20002000000 */
[----:B------:R-:W-:Y:S01]  /*ee40*/  MUFU.EX2 R173, R173 ;  /* 0x000000ad00ad7308 */ /* 0x000fe20000000800 */
[----:B------:R-:W-:Y:S02]  /*ee50*/  FMNMX.FTZ R7, R112, R7, !PT ;  /* 0x0000000770077209 */ /* 0x000fe40007810000 */
[----:B------:R-:W-:Y:S02]  /*ee60*/  ISETP.GT.AND P4, PT, R11, 0x51, PT ;  /* 0x000000510b00780c */ /* 0x000fe40003f84270 */
[----:B------:R-:W-:-:S02]  /*ee70*/  FSEL R64, R64, -INF , P3 ;  /* 0xff80000040407808 */ /* 0x000fc40001800000 */
[----:B------:R-:W-:Y:S01]  /*ee80*/  FMNMX.FTZ R7, R60, R7, !PT ;  /* 0x000000073c077209 */ /* 0x000fe20007810000 */
[----:B------:R-:W-:Y:S01]  /*ee90*/  MUFU.EX2 R32, R32 ;  /* 0x0000002000207308 */ /* 0x000fe20000000800 */
[----:B------:R-:W-:Y:S02]  /*eea0*/  ISETP.GT.AND P3, PT, R11, 0x58, PT ;  /* 0x000000580b00780c */ /* 0x000fe40003f64270 */
[----:B------:R-:W-:Y:S02]  /*eeb0*/  FSEL R50, R65, -INF , P4 ;  /* 0xff80000041327808 */ /* 0x000fe40002000000 */
[----:B------:R-:W-:Y:S02]  /*eec0*/  FMNMX.FTZ R7, R64, R7, !PT ;  /* 0x0000000740077209 */ /* 0x000fe40007810000 */
        /* <DEDUP_REMOVED lines=34> */
[----:B------:R-:W-:Y:S02]  /*f0f0*/  FSEL R118, R85, -INF , P4 ;  /* 0xff80000055767808 */ /* 0x000fe40002000000 */
[----:B------:R-:W-:Y:S01]  /*f100*/  FMNMX.FTZ R7, R84, R7, !PT ;  /* 0x0000000754077209 */ /* 0x000fe20007810000 */
[----:B------:R-:W-:Y:S03]  /*f110*/  MUFU.EX2 R6, R6 ;  /* 0x0000000600067308 */ /* 0x000fe60000000800 */
[----:B------:R-:W-:-:S05]  /*f120*/  FMNMX.FTZ R7, R118, R7, !PT ;  /* 0x0000000776077209 */ /* 0x000fca0007810000 */
[----:B------:R-:W1:Y:S01]  /*f130*/  SHFL.BFLY PT, R62, R7, 0x2, 0x1f ;  /* 0x0c401f00073e7f89 */ /* 0x000e6200000e0000 */
[----:B------:R-:W-:Y:S08]  /*f140*/  MUFU.EX2 R155, R155 ;  /* 0x0000009b009b7308 */ /* 0x000ff00000000800 */
[----:B------:R-:W-:Y:S08]  /*f150*/  MUFU.EX2 R10, R10 ;  /* 0x0000000a000a7308 */ /* 0x000ff00000000800 */
[----:B------:R-:W-:Y:S01]  /*f160*/  MUFU.EX2 R157, R157 ;  /* 0x0000009d009d7308 */ /* 0x000fe20000000800 */
        /* <DEDUP_REMOVED lines=20> */
[----:B--2---:R-:W-:Y:S01]  /*f2b0*/  FADD.FTZ R33, R183, R40 ;  /* 0x00000028b7217221 */ /* 0x004fe20000010000 */
[-CC-:B---3--:R-:W-:Y:S01]  /*f2c0*/  FFMA.FTZ R13, R96, R3.reuse, -R29.reuse ;  /* 0x00000003600d7223 */ /* 0x188fe2000001081d */
[-CC-:B------:R-:W-:Y:S01]  /*f2d0*/  FFMA.FTZ R168, R48, R3.reuse, -R29.reuse ;  /* 0x0000000330a87223 */ /* 0x180fe2000001081d */
[-C--:B------:R-:W-:Y:S01]  /*f2e0*/  FFMA.FTZ R178, R98, R3.reuse, -R29 ;  /* 0x0000000362b27223 */ /* 0x080fe2000001081d */
[----:B----4-:R-:W-:Y:S01]  /*f2f0*/  FADD.FTZ R40, R12, R33 ;  /* 0x000000210c287221 */ /* 0x010fe20000010000 */
[----:B------:R-:W1:Y:S01]  /*f300*/  @P2 LDC R48, c[0x0][0x44c] ;  /* 0x00011300ff302b82 */ /* 0x000e620000000800 */
[-CC-:B------:R-:W-:Y:S01]  /*f310*/  FFMA.FTZ R15, R100, R3.reuse, -R29.reuse ;  /* 0x00000003640f7223 */ /* 0x180fe2000001081d */
[----:B------:R-:W2:Y:S01]  /*f320*/  MUFU.EX2 R9, R9 ;  /* 0x0000000900097308 */ /* 0x000ea20000000800 */
[----:B0-----:R-:W-:Y:S01]  /*f330*/  FADD.FTZ R35, R177, R40 ;  /* 0x00000028b1237221 */ /* 0x001fe20000010000 */
[-CC-:B------:R-:W-:Y:S01]  /*f340*/  FFMA.FTZ R170, R52, R3.reuse, -R29.reuse ;  /* 0x0000000334aa7223 */ /* 0x180fe2000001081d */
[-CC-:B------:R-:W-:Y:S01]  /*f350*/  FFMA.FTZ R174, R44, R3.reuse, -R29.reuse ;  /* 0x000000032cae7223 */ /* 0x180fe2000001081d */
[-C--:B------:R-:W-:Y:S01]  /*f360*/  FFMA.FTZ R21, R102, R3.reuse, -R29 ;  /* 0x0000000366157223 */ /* 0x080fe2000001081d */
[----:B------:R-:W-:Y:S01]  /*f370*/  FADD.FTZ R40, R24, R35 ;  /* 0x0000002318287221 */ /* 0x000fe20000010000 */
[----:B------:R-:W0:Y:S01]  /*f380*/  @P2 LDC R52, c[0x0][0x450] ;  /* 0x00011400ff342b82 */ /* 0x000e220000000800 */
[-CC-:B------:R-:W-:Y:S01]  /*f390*/  FFMA.FTZ R25, R104, R3.reuse, -R29.reuse ;  /* 0x0000000368197223 */ /* 0x180fe2000001081d */
[----:B------:R-:W3:Y:S01]  /*f3a0*/  MUFU.EX2 R182, R182 ;  /* 0x000000b600b67308 */ /* 0x000ee20000000800 */
[----:B------:R-:W-:Y:S01]  /*f3b0*/  FADD.FTZ R37, R179, R40 ;  /* 0x00000028b3257221 */ /* 0x000fe20000010000 */
[-CC-:B------:R-:W-:Y:S01]  /*f3c0*/  FFMA.FTZ R27, R106, R3.reuse, -R29.reuse ;  /* 0x000000036a1b7223 */ /* 0x180fe2000001081d */
[-CC-:B------:R-:W-:Y:S01]  /*f3d0*/  FFMA.FTZ R31, R108, R3.reuse, -R29.reuse ;  /* 0x000000036c1f7223 */ /* 0x180fe2000001081d */
[-C--:B------:R-:W-:Y:S01]  /*f3e0*/  FFMA.FTZ R152, R56, R3.reuse, -R29 ;  /* 0x0000000338987223 */ /* 0x080fe2000001081d */
[----:B------:R-:W-:Y:S01]  /*f3f0*/  FADD.FTZ R44, R28, R37 ;  /* 0x000000251c2c7221 */ /* 0x000fe20000010000 */
[-CC-:B------:R-:W-:Y:S01]  /*f400*/  FFMA.FTZ R33, R110, R3.reuse, -R29.reuse ;  /* 0x000000036e217223 */ /* 0x180fe2000001081d */
[-C--:B------:R-:W-:Y:S01]  /*f410*/  FFMA.FTZ R154, R112, R3.reuse, -R29 ;  /* 0x00000003709a7223 */ /* 0x080fe2000001081d */
[----:B------:R-:W4:Y:S01]  /*f420*/  MUFU.EX2 R11, R11 ;  /* 0x0000000b000b7308 */ /* 0x000f220000000800 */
[----:B--2---:R-:W-:Y:S01]  /*f430*/  FADD.FTZ R35, R180, R9 ;  /* 0x00000009b4237221 */ /* 0x004fe20000010000 */
[----:B------:R-:W-:Y:S01]  /*f440*/  FADD.FTZ R39, R173, R44 ;  /* 0x0000002cad277221 */ /* 0x000fe20000010000 */
[-CC-:B------:R-:W-:Y:S01]  /*f450*/  FFMA.FTZ R60, R60, R3.reuse, -R29.reuse ;  /* 0x000000033c3c7223 */ /* 0x180fe2000001081d */
[-CC-:B------:R-:W-:Y:S01]  /*f460*/  FFMA.FTZ R64, R64, R3.reuse, -R29.reuse ;  /* 0x0000000340407223 */ /* 0x180fe2000001081d */
[----:B------:R-:W-:Y:S01]  /*f470*/  FFMA.FTZ R50, R50, R3, -R29 ;  /* 0x0000000332327223 */ /* 0x000fe2000001081d */
[----:B-1----:R-:W-:-:S04]  /*f480*/  @P2 IMAD.HI.U32 R41, R191, R48, RZ ;  /* 0x00000030bf292227 */ /* 0x002fc800078e00ff */
[-C--:B------:R-:W-:Y:S01]  /*f490*/  FFMA.FTZ R68, R68, R3.reuse, -R29 ;  /* 0x0000000344447223 */ /* 0x080fe2000001081d */
[----:B------:R-:W1:Y:S01]  /*f4a0*/  MUFU.EX2 R176, R176 ;  /* 0x000000b000b07308 */ /* 0x000e620000000800 */
[----:B---3--:R-:W-:Y:S01]  /*f4b0*/  FADD.FTZ R40, R182, R35 ;  /* 0x00000023b6287221 */ /* 0x008fe20000010000 */
[-CC-:B------:R-:W-:Y:S01]  /*f4c0*/  FFMA.FTZ R114, R114, R3.reuse, -R29.reuse ;  /* 0x0000000372727223 */ /* 0x180fe2000001081d */
[--C-:B------:R-:W-:Y:S01]  /*f4d0*/  FFMA.FTZ R72, R72, R3, -R29.reuse ;  /* 0x0000000348487223 */ /* 0x100fe2000001081d */
[----:B------:R-:W-:Y:S01]  /*f4e0*/  F2FP.F16.F32.PACK_AB R181, R4, R181 ;  /* 0x000000b504b5723e */ /* 0x000fe200000000ff */
[-C--:B------:R-:W-:Y:S01]  /*f4f0*/  FFMA.FTZ R54, R54, R3.reuse, -R29 ;  /* 0x0000000336367223 */ /* 0x080fe2000001081d */
[----:B0-----:R-:W-:Y:S01]  /*f500*/  @P2 SHF.R.U32.HI R43, RZ, R52, R41 ;  /* 0x00000034ff2b2219 */ /* 0x001fe20000011629 */
[----:B------:R-:W-:Y:S01]  /*f510*/  FFMA.FTZ R76, R76, R3, -R29 ;  /* 0x000000034c4c7223 */ /* 0x000fe2000001081d */
[----:B------:R-:W0:Y:S01]  /*f520*/  MUFU.EX2 R13, R13 ;  /* 0x0000000d000d7308 */ /* 0x000e220000000800 */
[----:B----4-:R-:W-:Y:S01]  /*f530*/  FADD.FTZ R37, R11, R40 ;  /* 0x000000280b257221 */ /* 0x010fe20000010000 */
[----:B------:R-:W-:Y:S01]  /*f540*/  FADD.FTZ R40, R32, R39 ;  /* 0x0000002720287221 */ /* 0x000fe20000010000 */
[----:B------:R-:W-:Y:S01]  /*f550*/  IADD3 R44, R43, R193, -R192 ;  /* 0x000000c12b2c7210 */ /* 0x000fe20007ffe8c0 */
[-CC-:B------:R-:W-:Y:S01]  /*f560*/  FFMA.FTZ R116, R116, R3.reuse, -R29.reuse ;  /* 0x0000000374747223 */ /* 0x180fe2000001081d */
[-C--:B------:R-:W-:Y:S01]  /*f570*/  FFMA.FTZ R80, R80, R3.reuse, -R29 ;  /* 0x0000000350507223 */ /* 0x080fe2000001081d */
[----:B------:R-:W-:Y:S01]  /*f580*/  FADD.FTZ R39, R175, R40 ;  /* 0x00000028af277221 */ /* 0x000fe20000010000 */
[----:B------:R-:W-:Y:S01]  /*f590*/  SHF.R.S32.HI R47, RZ, 0x1f, R44 ;  /* 0x0000001fff2f7819 */ /* 0x000fe2000001142c */
[----:B------:R-:W2:Y:S01]  /*f5a0*/  MUFU.EX2 R178, R178 ;  /* 0x000000b200b27308 */ /* 0x000ea20000000800 */
[----:B-1----:R-:W-:Y:S01]  /*f5b0*/  FADD.FTZ R0, R176, R37 ;  /* 0x00000025b0007221 */ /* 0x002fe20000010000 */
[----:B------:R-:W-:Y:S01]  /*f5c0*/  FADD.FTZ R40, R36, R39 ;  /* 0x0000002724287221 */ /* 0x000fe20000010000 */
[-CC-:B------:R-:W-:Y:S01]  /*f5d0*/  FFMA.FTZ R58, R58, R3.reuse, -R29.reuse ;  /* 0x000000033a3a7223 */ /* 0x180fe2000001081d */
[-CC-:B------:R-:W-:Y:S01]  /*f5e0*/  FFMA.FTZ R84, R84, R3.reuse, -R29.reuse ;  /* 0x0000000354547223 */ /* 0x180fe2000001081d */
[----:B------:R-:W-:Y:S01]  /*f5f0*/  FFMA.FTZ R118, R118, R3, -R29 ;  /* 0x0000000376767223 */ /* 0x000fe2000001081d */
[----:B------:R-:W-:Y:S01]  /*f600*/  FADD.FTZ R41, R169, R40 ;  /* 0x00000028a9297221 */ /* 0x000fe20000010000 */
[----:B------:R-:W-:Y:S01]  /*f610*/  LEA.HI R29, R47, R44, RZ, 0x7 ;  /* 0x0000002c2f1d7211 */ /* 0x000fe200078f38ff */
[----:B------:R-:W1:Y:S01]  /*f620*/  MUFU.EX2 R15, R15 ;  /* 0x0000000f000f7308 */ /* 0x000e620000000800 */
[C---:B0-----:R-:W-:Y:S01]  /*f630*/  FADD.FTZ R37, R13.reuse, R0 ;  /* 0x000000000d257221 */ /* 0x041fe20000010000 */
[----:B------:R-:W-:Y:S01]  /*f640*/  FADD.FTZ R40, R38, R41 ;  /* 0x0000002926287221 */ /* 0x000fe20000010000 */
[----:B------:R-:W-:-:S02]  /*f650*/  F2FP.F16.F32.PACK_AB R176, R13, R176 ;  /* 0x000000b00db0723e */ /* 0x000fc400000000ff */
[----:B-----5:R-:W-:Y:S02]  /*f660*/  CS2R R112, SRZ ;  /* 0x0000000000707805 */ /* 0x020fe4000001ff00 */
[----:B------:R-:W-:Y:S01]  /*f670*/  SHF.R.S32.HI R13, RZ, 0x7, R29 ;  /* 0x00000007ff0d7819 */ /* 0x000fe2000001141d */
[----:B------:R-:W-:Y:S01]  /*f680*/  FADD.FTZ R41, R171, R40 ;  /* 0x00000028ab297221 */ /* 0x000fe20000010000 */
[----:B------:R-:W-:Y:S01]  /*f690*/  F2FP.F16.F32.PACK_AB R180, R9, R180 ;  /* 0x000000b409b4723e */ /* 0x000fe200000000ff */
[----:B------:R-:W0:Y:S01]  /*f6a0*/  MUFU.EX2 R172, R172 ;  /* 0x000000ac00ac7308 */ /* 0x000e220000000800 */
[----:B--2---:R-:W-:Y:S01]  /*f6b0*/  FADD.FTZ R0, R178, R37 ;  /* 0x00000025b2007221 */ /* 0x004fe20000010000 */
[----:B------:R-:W-:Y:S01]  /*f6c0*/  FADD.FTZ R40, R42, R41 ;  /* 0x000000292a287221 */ /* 0x000fe20000010000 */
[----:B------:R-:W-:Y:S02]  /*f6d0*/  VIMNMX R13, RZ, R13, !PT ;  /* 0x0000000dff0d7248 */ /* 0x000fe40007fe0100 */
[----:B------:R-:W-:-:S02]  /*f6e0*/  CS2R R110, SRZ ;  /* 0x00000000006e7805 */ /* 0x000fc4000001ff00 */
[----:B------:R-:W-:Y:S01]  /*f6f0*/  F2FP.F16.F32.PACK_AB R182, R11, R182 ;  /* 0x000000b60bb6723e */ /* 0x000fe200000000ff */
[----:B------:R-:W-:Y:S01]  /*f700*/  FADD.FTZ R43, R153, R40 ;  /* 0x00000028992b7221 */ /* 0x000fe20000010000 */
[----:B------:R-:W-:Y:S01]  /*f710*/  F2FP.F16.F32.PACK_AB R183, R12, R183 ;  /* 0x000000b70cb7723e */ /* 0x000fe200000000ff */
[----:B------:R-:W2:Y:S01]  /*f720*/  MUFU.EX2 R21, R21 ;  /* 0x0000001500157308 */ /* 0x000ea20000000800 */
[----:B-1----:R-:W-:Y:S01]  /*f730*/  FADD.FTZ R39, R15, R0 ;  /* 0x000000000f277221 */ /* 0x002fe20000010000 */
[----:B------:R-:W-:Y:S01]  /*f740*/  FADD.FTZ R40, R6, R43 ;  /* 0x0000002b06287221 */ /* 0x000fe20000010000 */
[----:B------:R-:W-:Y:S02]  /*f750*/  F2FP.F16.F32.PACK_AB R177, R24, R177 ;  /* 0x000000b118b1723e */ /* 0x000fe400000000ff */
[----:B------:R-:W-:Y:S02]  /*f760*/  CS2R R108, SRZ ;  /* 0x00000000006c7805 */ /* 0x000fe4000001ff00 */
[----:B------:R-:W-:Y:S01]  /*f770*/  F2FP.F16.F32.PACK_AB R179, R28, R179 ;  /* 0x000000b31cb3723e */ /* 0x000fe200000000ff */
[----:B------:R-:W-:Y:S01]  /*f780*/  FADD.FTZ R43, R155, R40 ;  /* 0x000000289b2b7221 */ /* 0x000fe20000010000 */
[----:B------:R-:W-:Y:S01]  /*f790*/  F2FP.F16.F32.PACK_AB R155, R10, R155 ;  /* 0x0000009b0a9b723e */ /* 0x000fe200000000ff */
[----:B------:R-:W1:Y:S01]  /*f7a0*/  MUFU.EX2 R174, R174 ;  /* 0x000000ae00ae7308 */ /* 0x000e620000000800 */
[----:B0-----:R-:W-:Y:S01]  /*f7b0*/  FADD.FTZ R0, R172, R39 ;  /* 0x00000027ac007221 */ /* 0x001fe20000010000 */
[----:B------:R-:W-:Y:S01]  /*f7c0*/  FADD.FTZ R40, R10, R43 ;  /* 0x0000002b0a287221 */ /* 0x000fe20000010000 */
[----:B------:R-:W-:-:S02]  /*f7d0*/  IADD3 R10, R129, -0x2, RZ ;  /* 0xfffffffe810a7810 */ /* 0x000fc40007ffe0ff */
[----:B------:R-:W-:Y:S02]  /*f7e0*/  CS2R R128, SRZ ;  /* 0x0000000000807805 */ /* 0x000fe4000001ff00 */
[----:B------:R-:W-:Y:S01]  /*f7f0*/  F2FP.F16.F32.PACK_AB R173, R32, R173 ;  /* 0x000000ad20ad723e */ /* 0x000fe200000000ff */
[----:B------:R-:W-:Y:S01]  /*f800*/  FADD.FTZ R45, R157, R40 ;  /* 0x000000289d2d7221 */ /* 0x000fe20000010000 */
[----:B------:R-:W-:Y:S01]  /*f810*/  ISETP.GE.AND P3, PT, R10, R13, PT ;  /* 0x0000000d0a00720c */ /* 0x000fe20003f66270 */
[----:B------:R-:W0:Y:S01]  /*f820*/  MUFU.EX2 R25, R25 ;  /* 0x0000001900197308 */ /* 0x000e220000000800 */
[----:B--2---:R-:W-:Y:S01]  /*f830*/  FADD.FTZ R39, R21, R0 ;  /* 0x0000000015277221 */ /* 0x004fe20000010000 */
[----:B------:R-:W-:Y:S01]  /*f840*/  FADD.FTZ R40, R14, R45 ;  /* 0x0000002d0e287221 */ /* 0x000fe20000010000 */
[----:B------:R-:W-:Y:S02]  /*f850*/  F2FP.F16.F32.PACK_AB R175, R36, R175 ;  /* 0x000000af24af723e */ /* 0x000fe400000000ff */
        /* <DEDUP_REMOVED lines=14> */
[C---:B------:R-:W-:Y:S01]  /*f940*/  FADD.FTZ R4, R26.reuse, R47 ;  /* 0x0000002f1a047221 */ /* 0x040fe20000010000 */
[----:B------:R-:W-:-:S02]  /*f950*/  F2FP.F16.F32.PACK_AB R161, R26, R161 ;  /* 0x000000a11aa1723e */ /* 0x000fc400000000ff */
[----:B------:R-:W-:Y:S02]  /*f960*/  CS2R R102, SRZ ;  /* 0x0000000000667805 */ /* 0x000fe4000001ff00 */
[----:B------:R-:W-:Y:S01]  /*f970*/  F2FP.F16.F32.PACK_AB R178, R15, R178 ;  /* 0x000000b20fb2723e */ /* 0x000fe200000000ff */
[----:B------:R-:W-:Y:S01]  /*f980*/  FADD.FTZ R47, R163, R4 ;  /* 0x00000004a32f7221 */ /* 0x000fe20000010000 */
[----:B------:R-:W-:Y:S01]  /*f990*/  F2FP.F16.F32.PACK_AB R172, R21, R172 ;  /* 0x000000ac15ac723e */ /* 0x000fe200000000ff */
[----:B------:R-:W0:Y:S01]  /*f9a0*/  MUFU.EX2 R170, R170 ;  /* 0x000000aa00aa7308 */ /* 0x000e220000000800 */
[----:B--2---:R-:W-:Y:S01]  /*f9b0*/  FADD.FTZ R0, R168, R41 ;  /* 0x00000029a8007221 */ /* 0x004fe20000010000 */
[----:B------:R-:W-:Y:S02]  /*f9c0*/  F2FP.F16.F32.PACK_AB R174, R25, R174 ;  /* 0x000000ae19ae723e */ /* 0x000fe400000000ff */
[----:B------:R-:W-:Y:S02]  /*f9d0*/  CS2R R100, SRZ ;  /* 0x0000000000647805 */ /* 0x000fe4000001ff00 */
[----:B------:R-:W-:-:S02]  /*f9e0*/  CS2R R98, SRZ ;  /* 0x0000000000627805 */ /* 0x000fc4000001ff00 */
[----:B------:R-:W-:Y:S02]  /*f9f0*/  CS2R R96, SRZ ;  /* 0x0000000000607805 */ /* 0x000fe4000001ff00 */
[----:B------:R-:W-:Y:S02]  /*fa00*/  CS2R R94, SRZ ;  /* 0x00000000005e7805 */ /* 0x000fe4000001ff00 */
[----:B------:R-:W-:Y:S01]  /*fa10*/  CS2R R92, SRZ ;  /* 0x00000000005c7805 */ /* 0x000fe2000001ff00 */
[----:B------:R-:W2:Y:S01]  /*fa20*/  MUFU.EX2 R31, R31 ;  /* 0x0000001f001f7308 */ /* 0x000ea20000000800 */
[C---:B-1----:R-:W-:Y:S01]  /*fa30*/  FADD.FTZ R41, R27.reuse, R0 ;  /* 0x000000001b297221 */ /* 0x042fe20000010000 */
[----:B------:R-:W-:Y:S02]  /*fa40*/  F2FP.F16.F32.PACK_AB R168, R27, R168 ;  /* 0x000000a81ba8723e */ /* 0x000fe400000000ff */
[----:B------:R-:W-:Y:S02]  /*fa50*/  CS2R R90, SRZ ;  /* 0x00000000005a7805 */ /* 0x000fe4000001ff00 */
[----:B------:R-:W-:-:S02]  /*fa60*/  CS2R R88, SRZ ;  /* 0x0000000000587805 */ /* 0x000fc4000001ff00 */
        /* <DEDUP_REMOVED lines=20> */
[----:B------:R2:W3:Y:S01]  /*fbb0*/  MUFU.EX2 R39, R114 ;  /* 0x0000007200277308 */ /* 0x0004e20000000800 */
[----:B-1----:R-:W-:-:S07]  /*fbc0*/  FADD.FTZ R0, R68, R45 ;  /* 0x0000002d44007221 */ /* 0x002fce0000010000 */
[----:B------:R-:W1:Y:S01]  /*fbd0*/  MUFU.EX2 R165, R165 ;  /* 0x000000a500a57308 */ /* 0x000e620000000800 */
[C---:B0-----:R-:W-:Y:S01]  /*fbe0*/  FADD.FTZ R4, R30.reuse, R47 ;  /* 0x0000002f1e047221 */ /* 0x041fe20000010000 */
[----:B------:R-:W-:Y:S02]  /*fbf0*/  F2FP.F16.F32.PACK_AB R163, R30, R163 ;  /* 0x000000a31ea3723e */ /* 0x000fe400000000ff */
[----:B--2---:R-:W-:-:S04]  /*fc00*/  CS2R R114, SRZ ;  /* 0x0000000000727805 */ /* 0x004fc8000001ff00 */
[----:B------:R-:W0:Y:S01]  /*fc10*/  MUFU.EX2 R72, R72 ;  /* 0x0000004800487308 */ /* 0x000e220000000800 */
[C---:B---3--:R-:W-:Y:S01]  /*fc20*/  FADD.FTZ R47, R39.reuse, R0 ;  /* 0x00000000272f7221 */ /* 0x048fe20000010000 */
        /* <DEDUP_REMOVED lines=11> */
[----:B------:R1:W3:Y:S01]  /*fce0*/  MUFU.EX2 R43, R116 ;  /* 0x00000074002b7308 */ /* 0x0002e20000000800 */
[----:B0-----:R-:W-:-:S07]  /*fcf0*/  FADD.FTZ R49, R167, R4 ;  /* 0x00000004a7317221 */ /* 0x001fce0000010000 */
[----:B------:R-:W0:Y:S01]  /*fd00*/  MUFU.EX2 R80, R80 ;  /* 0x0000005000507308 */ /* 0x000e220000000800 */
[----:B--2---:R-:W-:Y:S01]  /*fd10*/  FADD.FTZ R4, R76, R47 ;  /* 0x0000002f4c047221 */ /* 0x004fe20000010000 */
[----:B-1----:R-:W-:-:S06]  /*fd20*/  CS2R R116, SRZ ;  /* 0x0000000000747805 */ /* 0x002fcc000001ff00 */
[----:B------:R-:W1:Y:S01]  /*fd30*/  MUFU.EX2 R45, R58 ;  /* 0x0000003a002d7308 */ /* 0x000e620000000800 */
[C---:B---3--:R-:W-:Y:S01]  /*fd40*/  FADD.FTZ R11, R43.reuse, R4 ;  /* 0x000000042b0b7221 */ /* 0x048fe20000010000 */
[----:B------:R-:W-:-:S06]  /*fd50*/  F2FP.F16.F32.PACK_AB R162, R43, R76 ;  /* 0x0000004c2ba2723e */ /* 0x000fcc00000000ff */
[----:B------:R-:W2:Y:S01]  /*fd60*/  MUFU.EX2 R84, R84 ;  /* 0x0000005400547308 */ /* 0x000ea20000000800 */
[----:B0-----:R-:W-:-:S07]  /*fd70*/  FADD.FTZ R4, R80, R11 ;  /* 0x0000000b50047221 */ /* 0x001fce0000010000 */
[----:B------:R-:W0:Y:S01]  /*fd80*/  MUFU.EX2 R46, R46 ;  /* 0x0000002e002e7308 */ /* 0x000e220000000800 */
[C---:B-1----:R-:W-:Y:S01]  /*fd90*/  FADD.FTZ R11, R45.reuse, R4 ;  /* 0x000000042d0b7221 */ /* 0x042fe20000010000 */
[----:B------:R-:W-:-:S06]  /*fda0*/  F2FP.F16.F32.PACK_AB R164, R45, R80 ;  /* 0x000000502da4723e */ /* 0x000fcc00000000ff */
[----:B------:R1:W3:Y:S01]  /*fdb0*/  MUFU.EX2 R9, R118 ;  /* 0x0000007600097308 */ /* 0x0002e20000000800 */
[----:B--2---:R-:W-:Y:S01]  /*fdc0*/  FADD.FTZ R4, R84, R11 ;  /* 0x0000000b54047221 */ /* 0x004fe20000010000 */
[C---:B0-----:R-:W-:Y:S01]  /*fdd0*/  FADD.FTZ R0, R46.reuse, R49 ;  /* 0x000000312e007221 */ /* 0x041fe20000010000 */
[----:B------:R-:W-:Y:S02]  /*fde0*/  F2FP.F16.F32.PACK_AB R167, R46, R167 ;  /* 0x000000a72ea7723e */ /* 0x000fe400000000ff */
[----:B-1----:R-:W-:Y:S01]  /*fdf0*/  CS2R R118, SRZ ;  /* 0x0000000000767805 */ /* 0x002fe2000001ff00 */
[C---:B---3--:R-:W-:Y:S01]  /*fe00*/  FADD.FTZ R4, R9.reuse, R4 ;  /* 0x0000000409047221 */ /* 0x048fe20000010000 */
[----:B------:R-:W-:Y:S01]  /*fe10*/  F2FP.F16.F32.PACK_AB R166, R9, R84 ;  /* 0x0000005409a6723e */ /* 0x000fe200000000ff */
[----:B------:R-:W-:Y:S06]  /*fe20*/  @!P3 BRA `(.L_x_9561) ;  /* 0x0000002800d4b947 */ /* 0x000fec0003800000 */
[----:B------:R-:W-:Y:S02]  /*fe30*/  IMAD.MOV.U32 R12, RZ, RZ, R8 ;  /* 0x000000ffff0c7224 */ /* 0x000fe400078e0008 */
[----:B------:R-:W-:Y:S02]  /*fe40*/  IMAD.MOV.U32 R11, RZ, RZ, R7 ;  /* 0x000000ffff0b7224 */ /* 0x000fe400078e0007 */
[----:B------:R-:W-:Y:S02]  /*fe50*/  IMAD.MOV.U32 R15, RZ, RZ, R186 ;  /* 0x000000ffff0f7224 */ /* 0x000fe400078e00ba */
[----:B------:R-:W-:Y:S02]  /*fe60*/  IMAD.MOV.U32 R14, RZ, RZ, R184 ;  /* 0x000000ffff0e7224 */ /* 0x000fe400078e00b8 */
[----:B------:R-:W-:-:S07]  /*fe70*/  IMAD.MOV.U32 R151, RZ, RZ, RZ ;  /* 0x000000ffff977224 */ /* 0x000fce00078e00ff */
.L_x_9571:
[----:B------:R-:W-:Y:S01]  /*fe80*/  ISETP.NE.AND P3, PT, R190, RZ, PT ;  /* 0x000000ffbe00720c */ /* 0x000fe20003f65270 */
[----:B------:R-:W-:Y:S05]  /*fe90*/  YIELD ;  /* 0x0000000000007946 */ /* 0x000fea0003800000 */
[----:B------:R-:W-:-:S04]  /*fea0*/  IADD3 R184, R14, 0x1, RZ ;  /* 0x000000010eb87810 */ /* 0x000fc80007ffe0ff */
[----:B------:R-:W-:-:S04]  /*feb0*/  ISETP.NE.AND P4, PT, R184, 0x2, PT ;  /* 0x00000002b800780c */ /* 0x000fc80003f85270 */
[----:B------:R-:W-:Y:S02]  /*fec0*/  SEL R186, RZ, 0x1, P4 ;  /* 0x00000001ffba7807 */ /* 0x000fe40002000000 */
[----:B------:R-:W-:Y:S02]  /*fed0*/  SEL R184, R184, RZ, P4 ;  /* 0x000000ffb8b87207 */ /* 0x000fe40002000000 */
[----:B------:R-:W-:Y:S01]  /*fee0*/  LOP3.LUT R186, R15, R186, RZ, 0x3c, !PT ;  /* 0x000000ba0fba7212 */ /* 0x000fe200078e3cff */
[----:B------:R-:W-:Y:S06]  /*fef0*/  @P3 BRA `(.L_x_9562) ;  /* 0x0000000000303947 */ /* 0x000fec0003800000 */
[----:B------:R-:W-:Y:S05]  /*ff00*/  @!P0 BRA `(.L_x_9563) ;  /* 0x0000000000048947 */ /* 0x000fea0003800000 */
[----:B------:R-:W-:Y:S01]  /*ff10*/  BPT.TRAP 0x1 ;  /* 0x000000040000795c */ /* 0x000fe20000300000 */
.L_x_9563:
[----:B------:R-:W-:Y:S01]  /*ff20*/  IMAD R3, R184, 0x8, R2 ;  /* 0x00000008b8037824 */ /* 0x000fe200078e0202 */
[----:B------:R-:W-:-:S04]  /*ff30*/  SHF.L.U32 R6, R186, 0x1f, RZ ;  /* 0x0000001fba067819 */ /* 0x000fc800000006ff */
[----:B------:R0:W1:Y:S01]  /*ff40*/  SYNCS.PHASECHK.TRANS64.TRYWAIT P4, [R3+URZ+0x28830], R6 ;  /* 0x02883006030075a7 */ /* 0x000062000808017f */
[----:B------:R-:W-:Y:S05]  /*ff50*/  @!P0 BRA `(.L_x_9564) ;  /* 0x0000000000048947 */ /* 0x000fea0003800000 */
[----:B------:R-:W-:Y:S01]  /*ff60*/  BPT.TRAP 0x1 ;  /* 0x000000040000795c */ /* 0x000fe20000300000 */
.L_x_9564:
[----:B------:R-:W-:Y:S04]  /*ff70*/  BSSY B0, `(.L_x_9562) ;  /* 0x0000004000007945 */ /* 0x000fe80003800000 */
[----:B-1----:R-:W-:Y:S05]  /*ff80*/  @P4 BRA `(.L_x_9565) ;  /* 0x0000000000084947 */ /* 0x002fea0003800000 */
[----:B------:R-:W1:Y:S02]  /*ff90*/  SYNCS.PHASECHK.TRANS64.TRYWAIT P4, [R3+URZ+0x28830], R6 ;  /* 0x02883006030075a7 */ /* 0x000e64000808017f */
[----:B-1----:R-:W-:Y:S05]  /*ffa0*/  @!P4 BRA `(.L_x_9566) ;  /* 0x0000010000ecc947 */ /* 0x002fea0003800000 */
.L_x_9565:
[----:B------:R-:W-:Y:S05]  /*ffb0*/  BSYNC B0 ;  /* 0x0000000000007941 */ /* 0x000fea0003800000 */
.L_x_9562:
[----:B01----:R-:W0:Y:S01]  /*ffc0*/  S2R R3, SR_TID.X ;  /* 0x0000000000037919 */ /* 0x003e220000002100 */
[----:B------:R-:W-:Y:S05]  /*ffd0*/  WARPSYNC.ALL ;  /* 0x0000000000007948 */ /* 0x000fea0003800000 */
[----:B------:R-:W-:Y:S01]  /*ffe0*/  IMAD R6, R184, 0x800, R5 ;  /* 0x00000800b8067824 */ /* 0x000fe200078e0205 */
[----:B------:R-:W-:Y:S01]  /*fff0*/  MOV R9, 0x40000040 ;  /* 0x4000004000097802 */ /* 0x000fe20000000f00 */
[----:B------:R-:W-:Y:S02]  /*10000*/  IMAD.MOV.U32 R7, RZ, RZ, 0x40000040 ;  /* 0x40000040ff077424 */ /* 0x000fe400078e00ff */
[C---:B------:R-:W-:Y:S01]  /*10010*/  VIADD R8, R6.reuse, 0x2 ;  /* 0x0000000206087836 */ /* 0x040fe20000000000 */
[----:B------:R-:W-:-:S02]  /*10020*/  R2UR UR26, R6 ;  /* 0x00000000061a72ca */ /* 0x000fc400000e0000 */
[----:B------:R-:W-:Y:S02]  /*10030*/  R2UR UR27, R7 ;  /* 0x00000000071b72ca */ /* 0x000fe400000e0000 */
[----:B------:R-:W-:Y:S01]  /*10040*/  R2UR UR30, R8 ;  /* 0x00000000081e72ca */ /* 0x000fe200000e0000 */
[----:B------:R-:W-:Y:S01]  /*10050*/  VIADD R8, R6, 0x4 ;  /* 0x0000000406087836 */ /* 0x000fe20000000000 */
[----:B------:R-:W-:Y:S01]  /*10060*/  R2UR UR31, R9 ;  /* 0x00000000091f72ca */ /* 0x000fe200000e0000 */
[----:B------:R-:W-:Y:S01]  /*10070*/  IMAD.MOV.U32 R9, RZ, RZ, 0x40000040 ;  /* 0x40000040ff097424 */ /* 0x000fe200078e00ff */
[----:B------:R-:W-:Y:S02]  /*10080*/  MOV R7, 0x40000040 ;  /* 0x4000004000077802 */ /* 0x000fe40000000f00 */
[----:B------:R-:W-:Y:S01]  /*10090*/  R2UR UR34, R8 ;  /* 0x00000000082272ca */ /* 0x000fe200000e0000 */
[----:B------:R-:W-:Y:S01]  /*100a0*/  VIADD R8, R6, 0x6 ;  /* 0x0000000606087836 */ /* 0x000fe20000000000 */
[----:B------:R-:W-:Y:S01]  /*100b0*/  R2UR UR35, R9 ;  /* 0x00000000092372ca */ /* 0x000fe200000e0000 */
[----:B------:R-:W-:Y:S01]  /*100c0*/  IMAD.MOV.U32 R9, RZ, RZ, 0x40000040 ;  /* 0x40000040ff097424 */ /* 0x000fe200078e00ff */
[----:B------:R-:W-:-:S02]  /*100d0*/  R2UR UR23, R7 ;  /* 0x00000000071772ca */ /* 0x000fc400000e0000 */
[----:B------:R-:W-:Y:S01]  /*100e0*/  R2UR UR6, R8 ;  /* 0x00000000080672ca */ /* 0x000fe200000e0000 */
[----:B------:R-:W-:Y:S01]  /*100f0*/  VIADD R8, R6, 0x400 ;  /* 0x0000040006087836 */ /* 0x000fe20000000000 */
[----:B------:R-:W-:Y:S02]  /*10100*/  R2UR UR7, R9 ;  /* 0x00000000090772ca */ /* 0x000fe400000e0000 */
[----:B------:R-:W-:Y:S02]  /*10110*/  MOV R9, 0x40000040 ;  /* 0x4000004000097802 */ /* 0x000fe40000000f00 */
        /* <DEDUP_REMOVED lines=42> */
.L_x_9568:
[----:B------:R-:W-:Y:S01]  /*103c0*/  SHF.L.U32 R3, R15, 0x1f, RZ ;  /* 0x0000001f0f037819 */ /* 0x000fe200000006ff */
[----:B------:R-:W-:-:S04]  /*103d0*/  IMAD R6, R14, 0x8, R2 ;  /* 0x000000080e067824 */ /* 0x000fc800078e0202 */
[----:B------:R0:W1:Y:S01]  /*103e0*/  SYNCS.PHASECHK.TRANS64.TRYWAIT P3, [R6+URZ+0x28850], R3 ;  /* 0x02885003060075a7 */ /* 0x000062000806017f */
[----:B------:R-:W-:Y:S05]  /*103f0*/  @!P0 BRA `(.L_x_9569) ;  /* 0x0000000000048947 */ /* 0x000fea0003800000 */
[----:B------:R-:W-:Y:S01]  /*10400*/  BPT.TRAP 0x1 ;  /* 0x000000040000795c */ /* 0x000fe20000300000 */
.L_x_9569:
[----:B-1----:R-:W-:Y:S05]  /*10410*/  @P3 BRA `(.L_x_9567) ;  /* 0x0000000000083947 */ /* 0x002fea0003800000 */
[----:B------:R-:W1:Y:S02]  /*10420*/  SYNCS.PHASECHK.TRANS64.TRYWAIT P3, [R6+URZ+0x28850], R3 ;  /* 0x02885003060075a7 */ /* 0x000e64000806017f */
[----:B-1----:R-:W-:Y:S05]  /*10430*/  @!P3 BRA `(.L_x_9570) ;  /* 0x000000fc00dcb947 */ /* 0x002fea0003800000 */
.L_x_9567:
[----:B01----:R-:W-:Y:S01]  /*10440*/  VIADD R3, R2, 0x400 ;  /* 0x0000040002037836 */ /* 0x003fe20000000000 */
[----:B------:R-:W-:Y:S05]  /*10450*/  WARPSYNC.ALL ;  /* 0x0000000000007948 */ /* 0x000fea0003800000 */
[----:B------:R-:W-:Y:S01]  /*10460*/  SHF.R.U32.HI R3, RZ, 0x4, R3 ;  /* 0x00000004ff037819 */ /* 0x000fe20000011603 */
[----:B------:R-:W-:Y:S01]  /*10470*/  IMAD.MOV.U32 R7, RZ, RZ, 0x40000040 ;  /* 0x40000040ff077424 */ /* 0x000fe200078e00ff */
[----:B------:R-:W-:Y:S01]  /*10480*/  WARPGROUP.ARRIVE ;  /* 0x00000000000079c5 */ /* 0x000fe20000000000 */
[----:B------:R-:W-:Y:S01]  /*10490*/  MOV R9, 0x40000040 ;  /* 0x4000004000097802 */ /* 0x000fe20000000f00 */
[----:B------:R-:W-:Y:S01]  /*104a0*/  IMAD.IADD R20, R204, 0x1, R191 ;  /* 0x00000001cc147824 */ /* 0x000fe200078e02bf */
[----:B------:R-:W-:-:S03]  /*104b0*/  LOP3.LUT R3, R3, 0x3fff, RZ, 0xc0, !PT ;  /* 0x00003fff03037812 */ /* 0x000fc600078ec0ff */
[----:B------:R-:W0:Y:S01]  /*104c0*/  S2R R233, SR_TID.X ;  /* 0x0000000000e97919 */ /* 0x000e220000002100 */
[----:B------:R-:W-:Y:S02]  /*104d0*/  R2UR UR7, R7 ;  /* 0x00000000070772ca */ /* 0x000fe400000e0000 */
        /* <DEDUP_REMOVED lines=11> */
[----:B-1----:R-:W-:Y:S01]  /*10590*/  @P2 IMAD.HI.U32 R3, R20, R3, RZ ;  /* 0x0000000314032227 */ /* 0x002fe200078e00ff */
[----:B------:R-:W-:Y:S02]  /*105a0*/  WARPGROUP.DEPBAR.LE gsb0, 0x0 ;  /* 0x00008000000079c5 */ /* 0x000fe40000010000 */
[----:B------:R-:W-:-:S07]  /*105b0*/  WARPGROUP.ARRIVE ;  /* 0x00000000000079c5 */ /* 0x000fce0000000000 */
[----:B------:R-:W-:Y:S01]  /*105c0*/  HGMMA.64x128x16.F32 R88, R176, gdesc[UR4].tnspB, R88, gsb0 ;  /* 0x41e00004b0587df0 */ /* 0x000fe20008000858 */
[----:B------:R-:W-:Y:S02]  /*105d0*/  R2UR UR6, R8 ;  /* 0x00000000080672ca */ /* 0x000fe400000e0000 */
[----:B------:R-:W-:Y:S01]  /*105e0*/  R2UR UR7, R9 ;  /* 0x00000000090772ca */ /* 0x000fe200000e0000 */
[----:B------:R-:W0:Y:S01]  /*105f0*/  @P2 LDC R8, c[0x0][0x450] ;  /* 0x00011400ff082b82 */ /* 0x000e220000000800 */
[----:B------:R-:W-:Y:S01]  /*10600*/  IMAD.MOV.U32 R9, RZ, RZ, 0x40000040 ;  /* 0x40000040ff097424 */ /* 0x000fe200078e00ff */
[----:B0-----:R-:W-:Y:S01]  /*10610*/  @P2 SHF.R.U32.HI R20, RZ, R8, R3 ;  /* 0x00000008ff142219 */ /* 0x001fe20000011603 */
[----:B------:R-:W-:-:S04]  /*10620*/  IMAD.MOV.U32 R3, RZ, RZ, -0x80 ;  /* 0xffffff80ff037424 */ /* 0x000fc800078e00ff */
[----:B------:R-:W-:-:S04]  /*10630*/  IMAD R8, R10, R3, 0x1 ;  /* 0x000000010a087424 */ /* 0x000fc800078e0203 */
[----:B------:R-:W-:-:S05]  /*10640*/  IMAD R8, R203, -0x2, R8 ;  /* 0xfffffffecb087824 */ /* 0x000fca00078e0208 */
[----:B------:R-:W-:Y:S02]  /*10650*/  IADD3 R15, -R192, R8, R193 ;  /* 0x00000008c00f7210 */ /* 0x000fe40007ffe1c1 */
[----:B------:R-:W-:Y:S01]  /*10660*/  IADD3 R8, R6, 0x180, RZ ;  /* 0x0000018006087810 */ /* 0x000fe20007ffe0ff */
[----:B------:R-:W-:Y:S02]  /*10670*/  WARPGROUP.DEPBAR.LE gsb0, 0x0 ;  /* 0x00008000000079c5 */ /* 0x000fe40000010000 */
[----:B------:R-:W-:-:S06]  /*10680*/  WARPGROUP.ARRIVE ;  /* 0x00000000000079c5 */ /* 0x000fcc0000000000 */
[----:B------:R-:W-:Y:S01]  /*10690*/  HGMMA.64x128x16.F32 R88, R172, gdesc[UR4].tnspB, R88, gsb0 ;  /* 0x41e00004ac587df0 */ /* 0x000fe20008000858 */
[----:B------:R-:W-:Y:S02]  /*106a0*/  R2UR UR6, R8 ;  /* 0x00000000080672ca */ /* 0x000fe400000e0000 */
[----:B------:R-:W-:Y:S01]  /*106b0*/  R2UR UR7, R9 ;  /* 0x00000000090772ca */ /* 0x000fe200000e0000 */
[----:B------:R-:W-:Y:S01]  /*106c0*/  IMAD.MOV.U32 R9, RZ, RZ, 0x40000040 ;  /* 0x40000040ff097424 */ /* 0x000fe200078e00ff */
[----:B------:R-:W-:Y:S02]  /*106d0*/  WARPGROUP.DEPBAR.LE gsb0, 0x0 ;  /* 0x00008000000079c5 */ /* 0x000fe40000010000 */
[----:B------:R-:W-:Y:S01]  /*106e0*/  WARPGROUP.ARRIVE ;  /* 0x00000000000079c5 */ /* 0x000fe20000000000 */
[----:B------:R-:W0:Y:S04]  /*106f0*/  SHFL.IDX PT, R172, R20, RZ, 0x1c1f ;  /* 0x001c1fff14ac7589 */ /* 0x000e2800000e0000 */
[----:B------:R-:W1:Y:S04]  /*10700*/  SHFL.IDX PT, R20, R20, 0x1, 0x1c1f ;  /* 0x003c1f0014147f89 */ /* 0x000e6800000e0000 */
[----:B------:R-:W-:Y:S01]  /*10710*/  HGMMA.64x128x16.F32 R88, R168, gdesc[UR4].tnspB, R88, gsb0 ;  /* 0x41e00004a8587df0 */ /* 0x000fe20008000858 */
[----:B------:R-:W-:-:S02]  /*10720*/  R2UR UR7, R9 ;  /* 0x00000000090772ca */ /* 0x000fc400000e0000 */
[----:B------:R-:W-:Y:S01]  /*10730*/  MOV R9, 0x40000040 ;  /* 0x4000004000097802 */ /* 0x000fe20000000f00 */
[C---:B0-----:R-:W-:Y:S02]  /*10740*/  IMAD.IADD R3, R15.reuse, 0x1, R172 ;  /* 0x000000010f037824 */ /* 0x041fe400078e02ac */
[----:B-1----:R-:W-:-:S03]  /*10750*/  IMAD.IADD R15, R15, 0x1, R20 ;  /* 0x000000010f0f7824 */ /* 0x002fc600078e0214 */
[C---:B------:R-:W-:Y:S01]  /*10760*/  ISETP.GT.AND P3, PT, R3.reuse, RZ, PT ;  /* 0x000000ff0300720c */ /* 0x040fe20003f64270 */
[----:B------:R-:W-:Y:S01]  /*10770*/  VIADD R20, R6, 0x300 ;  /* 0x0000030006147836 */ /* 0x000fe20000000000 */
[C---:B------:R-:W-:Y:S02]  /*10780*/  ISETP.GT.AND P4, PT, R3.reuse, 0x1, PT ;  /* 0x000000010300780c */ /* 0x040fe40003f84270 */
[----:B------:R-:W-:Y:S02]  /*10790*/  FSEL R24, R24, -INF , P3 ;  /* 0xff80000018187808 */ /* 0x000fe40001800000 */
[----:B------:R-:W-:Y:S02]  /*107a0*/  ISETP.GT.AND P3, PT, R3, 0x8, PT ;  /* 0x000000080300780c */ /* 0x000fe40003f64270 */
[----:B------:R-:W-:Y:S02]  /*107b0*/  FSEL R172, R25, -INF , P4 ;  /* 0xff80000019ac7808 */ /* 0x000fe40002000000 */
[----:B------:R-:W-:-:S02]  /*107c0*/  FMNMX.FTZ R7, R24, R11, !PT ;  /* 0x0000000b18077209 */ /* 0x000fc40007810000 */
[C---:B------:R-:W-:Y:S02]  /*107d0*/  ISETP.GT.AND P4, PT, R3.reuse, 0x9, PT ;  /* 0x000000090300780c */ /* 0x040fe40003f84270 */
[----:B------:R-:W-:Y:S02]  /*107e0*/  FSEL R28, R28, -INF , P3 ;  /* 0xff8000001c1c7808 */ /* 0x000fe40001800000 */
[----:B------:R-:W-:Y:S02]  /*107f0*/  FMNMX.FTZ R7, R172, R7, !PT ;  /* 0x00000007ac077209 */ /* 0x000fe40007810000 */
        /* <DEDUP_REMOVED lines=13> */
[----:B------:R-:W-:Y:S02]  /*108d0*/  FMNMX.FTZ R7, R36, R7, !PT ;  /* 0x0000000724077209 */ /* 0x000fe40007810000 */
[----:B------:R-:W-:-:S02]  /*108e0*/  FSEL R40, R40, -INF , P3 ;  /* 0xff80000028287808 */ /* 0x000fc40001800000 */
[----:B------:R-:W-:Y:S02]  /*108f0*/  ISETP.GT.AND P3, PT, R3, 0x28, PT ;  /* 0x000000280300780c */ /* 0x000fe40003f64270 */
[----:B------:R-:W-:Y:S02]  /*10900*/  ISETP.GT.AND P5, PT, R15, RZ, PT ;  /* 0x000000ff0f00720c */ /* 0x000fe40003fa4270 */
[----:B------:R-:W-:Y:S02]  /*10910*/  FSEL R44, R44, -INF , P3 ;  /* 0xff8000002c2c7808 */ /* 0x000fe40001800000 */
[----:B------:R-:W-:Y:S02]  /*10920*/  ISETP.GT.AND P3, PT, R3, 0x30, PT ;  /* 0x000000300300780c */ /* 0x000fe40003f64270 */
[----:B------:R-:W-:Y:S02]  /*10930*/  FSEL R26, R26, -INF , P5 ;  /* 0xff8000001a1a7808 */ /* 0x000fe40002800000 */
[----:B------:R-:W-:-:S02]  /*10940*/  FSEL R48, R48, -INF , P3 ;  /* 0xff80000030307808 */ /* 0x000fc40001800000 */
[----:B------:R-:W-:Y:S02]  /*10950*/  ISETP.GT.AND P3, PT, R3, 0x38, PT ;  /* 0x000000380300780c */ /* 0x000fe40003f64270 */
[----:B------:R-:W-:Y:S02]  /*10960*/  ISETP.GT.AND P5, PT, R15, 0x8, PT ;  /* 0x000000080f00780c */ /* 0x000fe40003fa4270 */
        /* <DEDUP_REMOVED lines=23> */
[C---:B------:R-:W-:Y:S02]  /*10ae0*/  ISETP.GT.AND P5, PT, R15.reuse, 0x28, PT ;  /* 0x000000280f00780c */ /* 0x040fe40003fa4270 */
[----:B------:R-:W-:Y:S02]  /*10af0*/  FSEL R84, R84, -INF , P3 ;  /* 0xff80000054547808 */ /* 0x000fe40001800000 */
[----:B------:R-:W-:Y:S02]  /*10b00*/  FSEL R46, R46, -INF , P5 ;  /* 0xff8000002e2e7808 */ /* 0x000fe40002800000 */
[----:B------:R-:W-:Y:S01]  /*10b10*/  ISETP.GT.AND P5, PT, R15, 0x30, PT ;  /* 0x000000300f00780c */ /* 0x000fe20003fa4270 */
[----:B------:R-:W-:Y:S02]  /*10b20*/  WARPGROUP.DEPBAR.LE gsb0, 0x0 ;  /* 0x00008000000079c5 */ /* 0x000fe40000010000 */
[----:B------:R-:W-:Y:S01]  /*10b30*/  FSEL R168, R37, -INF , P4 ;  /* 0xff80000025a87808 */ /* 0x000fe20002000000 */
[----:B------:R-:W-:Y:S01]  /*10b40*/  WARPGROUP.ARRIVE ;  /* 0x00000000000079c5 */ /* 0x000fe20000000000 */
        /* <DEDUP_REMOVED lines=33> */
[----:B------:R-:W-:Y:S01]  /*10d60*/  FMNMX.FTZ R7, R69, R8, !PT ;  /* 0x0000000845077209 */ /* 0x000fe20007810000 */
[----:B------:R-:W-:Y:S01]  /*10d70*/  VIADD R8, R6, 0x200 ;  /* 0x0000020006087836 */ /* 0x000fe20000000000 */
[----:B------:R-:W-:Y:S02]  /*10d80*/  FSEL R73, R73, -INF , P4 ;  /* 0xff80000049497808 */ /* 0x000fe40002000000 */
[----:B------:R-:W-:Y:S02]  /*10d90*/  FMNMX.FTZ R7, R72, R7, !PT ;  /* 0x0000000748077209 */ /* 0x000fe40007810000 */
[----:B------:R-:W-:-:S02]  /*10da0*/  R2UR UR6, R8 ;  /* 0x00000000080672ca */ /* 0x000fc400000e0000 */
[----:B------:R-:W-:Y:S02]  /*10db0*/  ISETP.GT.AND P4, PT, R3, 0x69, PT ;  /* 0x000000690300780c */ /* 0x000fe40003f84270 */
[----:B------:R-:W-:Y:S02]  /*10dc0*/  FMNMX.FTZ R7, R73, R7, !PT ;  /* 0x0000000749077209 */ /* 0x000fe40007810000 */
[----:B------:R-:W-:Y:S02]  /*10dd0*/  FSEL R77, R77, -INF , P4 ;  /* 0xff8000004d4d7808 */ /* 0x000fe40002000000 */
[----:B------:R-:W-:Y:S02]  /*10de0*/  FMNMX.FTZ R8, R76, R7, !PT ;  /* 0x000000074c087209 */ /* 0x000fe40007810000 */
[----:B------:R-:W-:Y:S02]  /*10df0*/  ISETP.GT.AND P4, PT, R3, 0x71, PT ;  /* 0x000000710300780c */ /* 0x000fe40003f84270 */
[----:B------:R-:W-:Y:S01]  /*10e00*/  FMNMX.FTZ R7, R77, R8, !PT ;  /* 0x000000084d077209 */ /* 0x000fe20007810000 */
[----:B------:R-:W-:Y:S01]  /*10e10*/  HGMMA.64x128x16.F32 R88, R152, gdesc[UR4].tnspB, R88, gsb0 ;  /* 0x41e0000498587df0 */ /* 0x000fe20008000858 */
[----:B------:R-:W-:-:S02]  /*10e20*/  FSEL R81, R81, -INF , P4 ;  /* 0xff80000051517808 */ /* 0x000fc40002000000 */
[----:B------:R-:W-:Y:S02]  /*10e30*/  FMNMX.FTZ R8, R80, R7, !PT ;  /* 0x0000000750087209 */ /* 0x000fe40007810000 */
[----:B------:R-:W-:Y:S02]  /*10e40*/  ISETP.GT.AND P4, PT, R3, 0x79, PT ;  /* 0x000000790300780c */ /* 0x000fe40003f84270 */
[----:B------:R-:W-:Y:S02]  /*10e50*/  FMNMX.FTZ R3, R81, R8, !PT ;  /* 0x0000000851037209 */ /* 0x000fe40007810000 */
[----:B------:R-:W-:Y:S02]  /*10e60*/  R2UR UR7, R9 ;  /* 0x00000000090772ca */ /* 0x000fe400000e0000 */
[----:B------:R-:W-:Y:S02]  /*10e70*/  FMNMX.FTZ R3, R84, R3, !PT ;  /* 0x0000000354037209 */ /* 0x000fe40007810000 */
[----:B------:R-:W-:-:S02]  /*10e80*/  FSEL R50, R50, -INF , P5 ;  /* 0xff80000032327808 */ /* 0x000fc40002800000 */
        /* <DEDUP_REMOVED lines=19> */
[----:B------:R-:W-:Y:S01]  /*10fc0*/  FSEL R152, R85, -INF , P4 ;  /* 0xff80000055987808 */ /* 0x000fe20002000000 */
[----:B------:R-:W-:Y:S01]  /*10fd0*/  WARPGROUP.ARRIVE ;  /* 0x00000000000079c5 */ /* 0x000fe20000000000 */
[----:B------:R-:W-:Y:S02]  /*10fe0*/  ISETP.GT.AND P4, PT, R15, 0x1, PT ;  /* 0x000000010f00780c */ /* 0x000fe40003f84270 */
[----:B------:R-:W-:Y:S01]  /*10ff0*/  FMNMX.FTZ R21, R152, R3, !PT ;  /* 0x0000000398157209 */ /* 0x000fe20007810000 */
[----:B------:R-:W-:Y:S01]  /*11000*/  IMAD.U32 R3, RZ, RZ, UR44 ;  /* 0x0000002cff037e24 */ /* 0x000fe2000f8e00ff */
[----:B------:R-:W-:Y:S02]  /*11010*/  FSEL R154, R27, -INF , P4 ;  /* 0xff8000001b9a7808 */ /* 0x000fe40002000000 */
[----:B------:R-:W-:Y:S01]  /*11020*/  ISETP.GT.AND P4, PT, R15, 0x9, PT ;  /* 0x000000090f00780c */ /* 0x000fe20003f84270 */
[----:B------:R-:W0:Y:S02]  /*11030*/  SHFL.BFLY PT, R8, R21, 0x2, 0x1f ;  /* 0x0c401f0015087f89 */ /* 0x000e2400000e0000 */
[----:B0-----:R-:W-:-:S02]  /*11040*/  FMNMX.FTZ R33, R21, R8, !PT ;  /* 0x0000000815217209 */ /* 0x001fc40007810000 */
[----:B------:R-:W-:-:S03]  /*11050*/  FMNMX.FTZ R21, R26, R12, !PT ;  /* 0x0000000c1a157209 */ /* 0x000fc60007810000 */
[----:B------:R-:W0:Y:S01]  /*11060*/  SHFL.BFLY PT, R8, R33, 0x1, 0x1f ;  /* 0x0c201f0021087f89 */ /* 0x000e2200000e0000 */
[----:B------:R-:W-:-:S04]  /*11070*/  FMNMX.FTZ R21, R154, R21, !PT ;  /* 0x000000159a157209 */ /* 0x000fc80007810000 */
[----:B------:R-:W-:Y:S02]  /*11080*/  FMNMX.FTZ R21, R30, R21, !PT ;  /* 0x000000151e157209 */ /* 0x000fe40007810000 */
[----:B0-----:R-:W-:Y:S01]  /*11090*/  FMNMX.FTZ R7, R33, R8, !PT ;  /* 0x0000000821077209 */ /* 0x001fe20007810000 */
[----:B------:R-:W-:-:S03]  /*110a0*/  VIADD R8, R6, 0x280 ;  /* 0x0000028006087836 */ /* 0x000fc60000000000 */
[C---:B------:R-:W-:Y:S01]  /*110b0*/  FSETP.NEU.FTZ.AND P3, PT, R7.reuse, -INF , PT ;  /* 0xff8000000700780b */ /* 0x040fe20003f7d000 */
[----:B------:R-:W-:Y:S01]  /*110c0*/  FMUL.FTZ R29, R7, R3 ;  /* 0x00000003071d7220 */ /* 0x000fe20000410000 */
[----:B------:R-:W-:-:S04]  /*110d0*/  R2UR UR6, R8 ;  /* 0x00000000080672ca */ /* 0x000fc800000e0000 */
[----:B------:R-:W-:-:S05]  /*110e0*/  FSEL R29, R29, RZ, P3 ;  /* 0x000000ff1d1d7208 */ /* 0x000fca0001800000 */
[-CC-:B------:R-:W-:Y:S01]  /*110f0*/  FFMA.FTZ R9, R28, R3.reuse, -R29.reuse ;  /* 0x000000031c097223 */ /* 0x180fe2000001081d */
[-CC-:B------:R-:W-:Y:S01]  /*11100*/  FFMA.FTZ R28, R174, R3.reuse, -R29.reuse ;  /* 0x00000003ae1c7223 */ /* 0x180fe2000001081d */
[-CC-:B------:R-:W-:Y:S01]  /*11110*/  FFMA.FTZ R27, R32, R3.reuse, -R29.reuse ;  /* 0x00000003201b7223 */ /* 0x180fe2000001081d */
[-CC-:B------:R-:W-:Y:S01]  /*11120*/  FFMA.FTZ R32, R168, R3.reuse, -R29.reuse ;  /* 0x00000003a8207223 */ /* 0x180fe2000001081d */
[----:B------:R-:W-:Y:S01]  /*11130*/  HGMMA.64x128x16.F32 R88, R156, gdesc[UR4].tnspB, R88, gsb0 ;  /* 0x41e000049c587df0 */ /* 0x000fe20008000858 */
[-CC-:B------:R-:W-:Y:S01]  /*11140*/  FFMA.FTZ R25, R24, R3.reuse, -R29.reuse ;  /* 0x0000000318197223 */ /* 0x180fe2000001081d */
[-CC-:B------:R-:W-:Y:S01]  /*11150*/  FFMA.FTZ R24, R172, R3.reuse, -R29.reuse ;  /* 0x00000003ac187223 */ /* 0x180fe2000001081d */
[-CC-:B------:R-:W-:Y:S01]  /*11160*/  FFMA.FTZ R172, R40, R3.reuse, -R29.reuse ;  /* 0x0000000328ac7223 */ /* 0x180fe2000001081d */
[-CC-:B------:R-:W-:Y:S01]  /*11170*/  FFMA.FTZ R40, R178, R3.reuse, -R29.reuse ;  /* 0x00000003b2287223 */ /* 0x180fe2000001081d */
[-CC-:B------:R-:W-:Y:S01]  /*11180*/  FFMA.FTZ R37, R48, R3.reuse, -R29.reuse ;  /* 0x0000000330257223 */ /* 0x180fe2000001081d */
[----:B------:R-:W-:Y:S01]  /*11190*/  FFMA.FTZ R48, R232, R3, -R29 ;  /* 0x00000003e8307223 */ /* 0x000fe2000001081d */
[----:B------:R-:W-:Y:S01]  /*111a0*/  R2UR UR6, R20 ;  /* 0x00000000140672ca */ /* 0x000fe200000e0000 */
[----:B------:R-:W-:-:S02]  /*111b0*/  VIADD R20, R6, 0x380 ;  /* 0x0000038006147836 */ /* 0x000fc40000000000 */
        /* <DEDUP_REMOVED lines=29> */
[----:B------:R-:W-:Y:S01]  /*11390*/  FSEL R156, R31, -INF , P4 ;  /* 0xff8000001f9c7808 */ /* 0x000fe20002000000 */
[--C-:B------:R-:W-:Y:S01]  /*113a0*/  FFMA.FTZ R31, R36, R3, -R29.reuse ;  /* 0x00000003241f7223 */ /* 0x100fe2000001081d */
[----:B------:R-:W-:Y:S01]  /*113b0*/  ISETP.GT.AND P4, PT, R15, 0x11, PT ;  /* 0x000000110f00780c */ /* 0x000fe20003f84270 */
[----:B------:R-:W-:Y:S01]  /*113c0*/  WARPGROUP.ARRIVE ;  /* 0x00000000000079c5 */ /* 0x000fe20000000000 */
[----:B------:R-:W-:Y:S01]  /*113d0*/  FMNMX.FTZ R21, R156, R21, !PT ;  /* 0x000000159c157209 */ /* 0x000fe20007810000 */
[----:B------:R-:W-:Y:S01]  /*113e0*/  MUFU.EX2 R56, R56 ;  /* 0x0000003800387308 */ /* 0x000fe20000000800 */
[----:B------:R-:W-:Y:S01]  /*113f0*/  FSEL R158, R35, -INF , P4 ;  /* 0xff800000239e7808 */ /* 0x000fe20002000000 */
[--C-:B------:R-:W-:Y:S01]  /*11400*/  FFMA.FTZ R35, R44, R3, -R29.reuse ;  /* 0x000000032c237223 */ /* 0x100fe2000001081d */
[----:B------:R-:W-:Y:S01]  /*11410*/  FMNMX.FTZ R21, R34, R21, !PT ;  /* 0x0000001522157209 */ /* 0x000fe20007810000 */
[----:B------:R-:W-:Y:S01]  /*11420*/  FFMA.FTZ R44, R180, R3, -R29 ;  /* 0x00000003b42c7223 */ /* 0x000fe2000001081d */
[----:B------:R-:W-:-:S02]  /*11430*/  ISETP.GT.AND P4, PT, R15, 0x19, PT ;  /* 0x000000190f00780c */ /* 0x000fc40003f84270 */
[----:B------:R-:W-:Y:S01]  /*11440*/  FMNMX.FTZ R21, R158, R21, !PT ;  /* 0x000000159e157209 */ /* 0x000fe20007810000 */
[----:B------:R-:W-:Y:S01]  /*11450*/  MUFU.EX2 R31, R31 ;  /* 0x0000001f001f7308 */ /* 0x000fe20000000800 */
[----:B------:R-:W-:Y:S01]  /*11460*/  FSEL R174, R39, -INF , P4 ;  /* 0xff80000027ae7808 */ /* 0x000fe20002000000 */
[--C-:B------:R-:W-:Y:S01]  /*11470*/  FFMA.FTZ R39, R182, R3, -R29.reuse ;  /* 0x00000003b6277223 */ /* 0x100fe2000001081d */
[----:B------:R-:W-:Y:S02]  /*11480*/  FMNMX.FTZ R21, R38, R21, !PT ;  /* 0x0000001526157209 */ /* 0x000fe40007810000 */
[----:B------:R-:W-:Y:S02]  /*11490*/  ISETP.GT.AND P4, PT, R15, 0x21, PT ;  /* 0x000000210f00780c */ /* 0x000fe40003f84270 */
        /* <DEDUP_REMOVED lines=11> */
[----:B------:R-:W-:Y:S01]  /*11550*/  FMNMX.FTZ R21, R46, R21, !PT ;  /* 0x000000152e157209 */ /* 0x000fe20007810000 */
[----:B------:R-:W-:Y:S01]  /*11560*/  FFMA.FTZ R72, R81, R3, -R29 ;  /* 0x0000000351487223 */ /* 0x000fe2000001081d */
[----:B------:R-:W-:Y:S02]  /*11570*/  ISETP.GT.AND P4, PT, R15, 0x31, PT ;  /* 0x000000310f00780c */ /* 0x000fe40003f84270 */
[----:B------:R-:W-:Y:S01]  /*11580*/  FMNMX.FTZ R21, R168, R21, !PT ;  /* 0x00000015a8157209 */ /* 0x000fe20007810000 */
[----:B------:R-:W-:Y:S01]  /*11590*/  MUFU.EX2 R39, R39 ;  /* 0x0000002700277308 */ /* 0x000fe20000000800 */
[----:B------:R-:W-:-:S02]  /*115a0*/  FSEL R51, R51, -INF , P4 ;  /* 0xff80000033337808 */ /* 0x000fc40002000000 */
[----:B------:R-:W-:Y:S02]  /*115b0*/  FMNMX.FTZ R8, R50, R21, !PT ;  /* 0x0000001532087209 */ /* 0x000fe40007810000 */
[----:B------:R-:W-:Y:S02]  /*115c0*/  ISETP.GT.AND P4, PT, R15, 0x39, PT ;  /* 0x000000390f00780c */ /* 0x000fe40003f84270 */
[----:B------:R-:W-:Y:S01]  /*115d0*/  FMNMX.FTZ R21, R51, R8, !PT ;  /* 0x0000000833157209 */ /* 0x000fe20007810000 */
[----:B------:R-:W-:Y:S01]  /*115e0*/  MUFU.EX2 R43, R43 ;  /* 0x0000002b002b7308 */ /* 0x000fe20000000800 */
[----:B------:R-:W-:Y:S02]  /*115f0*/  FSEL R55, R55, -INF , P4 ;  /* 0xff80000037377808 */ /* 0x000fe40002000000 */
[----:B------:R-:W-:Y:S02]  /*11600*/  FMNMX.FTZ R8, R54, R21, !PT ;  /* 0x0000001536087209 */ /* 0x000fe40007810000 */
[----:B------:R-:W-:-:S02]  /*11610*/  ISETP.GT.AND P4, PT, R15, 0x41, PT ;  /* 0x000000410f00780c */ /* 0x000fc40003f84270 */
[----:B------:R-:W-:Y:S01]  /*11620*/  FMNMX.FTZ R21, R55, R8, !PT ;  /* 0x0000000837157209 */ /* 0x000fe20007810000 */
[----:B------:R-:W-:Y:S01]  /*11630*/  MUFU.EX2 R45, R45 ;  /* 0x0000002d002d7308 */ /* 0x000fe20000000800 */
[----:B------:R-:W-:Y:S02]  /*11640*/  FSEL R59, R59, -INF , P4 ;  /* 0xff8000003b3b7808 */ /* 0x000fe40002000000 */
        /* <DEDUP_REMOVED lines=36> */
[----:B0-----:R-:W-:Y:S02]  /*11890*/  F2FP.F16.F32.PACK_AB R152, R48, R41 ;  /* 0x000000293098723e */ /* 0x001fe400000000ff */
[----:B------:R-:W-:Y:S01]  /*118a0*/  FMNMX.FTZ R21, R232, R21, !PT ;  /* 0x00000015e8157209 */ /* 0x000fe20007810000 */
[----:B------:R0:W-:Y:S04]  /*118b0*/  MUFU.EX2 R15, R60 ;  /* 0x0000003c000f7308 */ /* 0x0001e80000000800 */
[----:B------:R-:W1:Y:S04]  /*118c0*/  SHFL.BFLY PT, R8, R21, 0x2, 0x1f ;  /* 0x0c401f0015087f89 */ /* 0x000e6800000e0000 */
[----:B------:R-:W-:Y:S01]  /*118d0*/  MUFU.EX2 R76, R76 ;  /* 0x0000004c004c7308 */ /* 0x000fe20000000800 */
[----:B0-----:R-:W-:-:S07]  /*118e0*/  FFMA.FTZ R60, R69, R3, -R29 ;  /* 0x00000003453c7223 */ /* 0x001fce000001081d */
[----:B------:R-:W-:Y:S01]  /*118f0*/  MUFU.EX2 R60, R60 ;  /* 0x0000003c003c7308 */ /* 0x000fe20000000800 */
[----:B-1----:R-:W-:-:S05]  /*11900*/  FMNMX.FTZ R8, R21, R8, !PT ;  /* 0x0000000815087209 */ /* 0x002fca0007810000 */
[----:B------:R-:W0:Y:S02]  /*11910*/  SHFL.BFLY PT, R21, R8, 0x1, 0x1f ;  /* 0x0c201f0008157f89 */ /* 0x000e2400000e0000 */
[----:B0-----:R-:W-:Y:S01]  /*11920*/  FMNMX.FTZ R8, R8, R21, !PT ;  /* 0x0000001508087209 */ /* 0x001fe20007810000 */
[----:B------:R-:W-:-:S03]  /*11930*/  IMAD.MOV.U32 R21, RZ, RZ, 0x40000040 ;  /* 0x40000040ff157424 */ /* 0x000fc600078e00ff */
[C---:B------:R-:W-:Y:S01]  /*11940*/  FSETP.NEU.FTZ.AND P4, PT, R8.reuse, -INF , PT ;  /* 0xff8000000800780b */ /* 0x040fe20003f9d000 */
[----:B------:R-:W-:Y:S01]  /*11950*/  FMUL.FTZ R61, R8, R3 ;  /* 0x00000003083d7220 */ /* 0x000fe20000410000 */
[----:B------:R-:W-:Y:S01]  /*11960*/  R2UR UR7, R21 ;  /* 0x00000000150772ca */ /* 0x000fe200000e0000 */
[----:B------:R-:W-:-:S03]  /*11970*/  IMAD.MOV.U32 R21, RZ, RZ, 0x40000040 ;  /* 0x40000040ff157424 */ /* 0x000fc600078e00ff */
[----:B------:R-:W-:-:S05]  /*11980*/  FSEL R29, R61, RZ, P4 ;  /* 0x000000ff3d1d7208 */ /* 0x000fca0002000000 */
[-CC-:B------:R-:W-:Y:S01]  /*11990*/  FFMA.FTZ R175, R46, R3.reuse, -R29.reuse ;  /* 0x000000032eaf7223 */ /* 0x180fe2000001081d */
[----:B------:R-:W-:Y:S01]  /*119a0*/  FSEL R46, R7, RZ, P3 ;  /* 0x000000ff072e7208 */ /* 0x000fe20001800000 */
[-CC-:B------:R-:W-:Y:S01]  /*119b0*/  FFMA.FTZ R26, R26, R3.reuse, -R29.reuse ;  /* 0x000000031a1a7223 */ /* 0x180fe2000001081d */
[-C--:B------:R-:W-:Y:S01]  /*119c0*/  FFMA.FTZ R181, R154, R3.reuse, -R29 ;  /* 0x000000039ab57223 */ /* 0x080fe2000001081d */
[----:B------:R-:W-:Y:S01]  /*119d0*/  HGMMA.64x128x16.F32 R88, R160, gdesc[UR4].tnspB, R88, gsb0 ;  /* 0x41e00004a0587df0 */ /* 0x000fe20008000858 */
[----:B------:R-:W-:Y:S01]  /*119e0*/  R2UR UR6, R20 ;  /* 0x00000000140672ca */ /* 0x000fe200000e0000 */
[----:B------:R-:W-:Y:S01]  /*119f0*/  FADD.FTZ R46, -R46, R11 ;  /* 0x0000000b2e2e7221 */ /* 0x000fe20000010100 */
[----:B------:R-:W-:Y:S01]  /*11a00*/  R2UR UR7, R21 ;  /* 0x00000000150772ca */ /* 0x000fe200000e0000 */
[----:B------:R-:W-:Y:S01]  /*11a10*/  MUFU.EX2 R26, R26 ;  /* 0x0000001a001a7308 */ /* 0x000fe20000000800 */
[----:B------:R-:W-:Y:S01]  /*11a20*/  FSEL R11, R8, RZ, P4 ;  /* 0x000000ff080b7208 */ /* 0x000fe20002000000 */
[-C--:B------:R-:W-:Y:S01]  /*11a30*/  FMUL.FTZ R6, R46, R3.reuse ;  /* 0x000000032e067220 */ /* 0x080fe20000410000 */
[-CC-:B------:R-:W-:Y:S01]  /*11a40*/  FFMA.FTZ R183, R30, R3.reuse, -R29.reuse ;  /* 0x000000031eb77223 */ /* 0x180fe2000001081d */
[-CC-:B------:R-:W-:Y:S01]  /*11a50*/  FFMA.FTZ R84, R156, R3.reuse, -R29.reuse ;  /* 0x000000039c547223 */ /* 0x180fe2000001081d */
[-CC-:B------:R-:W-:Y:S01]  /*11a60*/  FFMA.FTZ R177, R34, R3.reuse, -R29.reuse ;  /* 0x0000000322b17223 */ /* 0x180fe2000001081d */
[----:B------:R-:W-:Y:S01]  /*11a70*/  FADD.FTZ R12, -R11, R12 ;  /* 0x0000000c0b0c7221 */ /* 0x000fe20000010100 */
[----:B------:R-:W-:Y:S01]  /*11a80*/  IADD3 R20, -R233, 0xb, RZ ;  /* 0x0000000be9147810 */ /* 0x000fe20007ffe1ff */
[----:B------:R-:W-:Y:S01]  /*11a90*/  MUFU.EX2 R6, R6 ;  /* 0x0000000600067308 */ /* 0x000fe20000000800 */
[-CC-:B------:R-:W-:Y:S01]  /*11aa0*/  FFMA.FTZ R30, R158, R3.reuse, -R29.reuse ;  /* 0x000000039e1e7223 */ /* 0x180fe2000001081d */
[-C--:B------:R-:W-:Y:S01]  /*11ab0*/  FMUL.FTZ R11, R12, R3.reuse ;  /* 0x000000030c0b7220 */ /* 0x080fe20000410000 */
[----:B------:R-:W-:Y:S01]  /*11ac0*/  @!P1 LEA R12, R184, R2, 0x3 ;  /* 0x00000002b80c9211 */ /* 0x000fe200078e18ff */
[----:B------:R-:W-:Y:S01]  /*11ad0*/  FFMA.FTZ R179, R38, R3, -R29 ;  /* 0x0000000326b37223 */ /* 0x000fe2000001081d */
[----:B------:R-:W-:-:S02]  /*11ae0*/  @!P1 IMAD R46, R14, 0x8, R2 ;  /* 0x000000080e2e9824 */ /* 0x000fc400078e0202 */
[-CC-:B------:R-:W-:Y:S01]  /*11af0*/  FFMA.FTZ R80, R174, R3.reuse, -R29.reuse ;  /* 0x00000003ae507223 */ /* 0x180fe2000001081d */
[-CC-:B------:R-:W-:Y:S01]  /*11b00*/  FFMA.FTZ R173, R42, R3.reuse, -R29.reuse ;  /* 0x000000032aad7223 */ /* 0x180fe2000001081d */
[----:B------:R-:W0:Y:S01]  /*11b10*/  MUFU.EX2 R11, R11 ;  /* 0x0000000b000b7308 */ /* 0x000e220000000800 */
[----:B------:R-:W-:Y:S02]  /*11b20*/  @!P1 VIADD R12, R12, 0x28840 ;  /* 0x000288400c0c9836 */ /* 0x000fe40000000000 */
[-CC-:B------:R-:W-:Y:S01]  /*11b30*/  FFMA.FTZ R42, R51, R3.reuse, -R29.reuse ;  /* 0x00000003332a7223 */ /* 0x180fe2000001081d */
[-CC-:B------:R-:W-:Y:S01]  /*11b40*/  FFMA.FTZ R34, R36, R3.reuse, -R29.reuse ;  /* 0x0000000324227223 */ /* 0x180fe2000001081d */
[----:B------:R-:W-:Y:S02]  /*11b50*/  @!P1 VIADD R46, R46, 0x28860 ;  /* 0x000288602e2e9836 */ /* 0x000fe40000000000 */
[-CC-:B------:R-:W-:Y:S01]  /*11b60*/  FFMA.FTZ R36, R168, R3.reuse, -R29.reuse ;  /* 0x00000003a8247223 */ /* 0x180fe2000001081d */
[----:B------:R-:W-:Y:S01]  /*11b70*/  @!P1 PRMT R21, RZ, 0x654, R12 ;  /* 0x00000654ff159816 */ /* 0x000fe2000000000c */
[-CC-:B------:R-:W-:Y:S01]  /*11b80*/  FFMA.FTZ R169, R50, R3.reuse, -R29.reuse ;  /* 0x0000000332a97223 */ /* 0x180fe2000001081d */
[----:B------:R-:W1:Y:S01]  /*11b90*/  MUFU.EX2 R181, R181 ;  /* 0x000000b500b57308 */ /* 0x000e620000000800 */
[----:B------:R-:W-:Y:S01]  /*11ba0*/  @!P1 PRMT R46, RZ, 0x654, R46 ;  /* 0x00000654ff2e9816 */ /* 0x000fe2000000002e */
[-CC-:B------:R-:W-:Y:S01]  /*11bb0*/  FFMA.FTZ R171, R54, R3.reuse, -R29.reuse ;  /* 0x0000000336ab7223 */ /* 0x180fe2000001081d */
[-CC-:B------:R-:W-:Y:S01]  /*11bc0*/  FFMA.FTZ R38, R55, R3.reuse, -R29.reuse ;  /* 0x0000000337267223 */ /* 0x180fe2000001081d */
[-CC-:B------:R-:W-:Y:S01]  /*11bd0*/  FFMA.FTZ R153, R58, R3.reuse, -R29.reuse ;  /* 0x000000033a997223 */ /* 0x180fe2000001081d */
[-CC-:B------:R-:W-:Y:S01]  /*11be0*/  FFMA.FTZ R59, R59, R3.reuse, -R29.reuse ;  /* 0x000000033b3b7223 */ /* 0x180fe2000001081d */
[-CC-:B------:R-:W-:Y:S01]  /*11bf0*/  FFMA.FTZ R155, R62, R3.reuse, -R29.reuse ;  /* 0x000000033e9b7223 */ /* 0x180fe2000001081d */
[-CC-:B------:R-:W-:Y:S01]  /*11c00*/  FFMA.FTZ R157, R66, R3.reuse, -R29.reuse ;  /* 0x00000003429d7223 */ /* 0x180fe2000001081d */
[----:B------:R-:W2:Y:S01]  /*11c10*/  MUFU.EX2 R183, R183 ;  /* 0x000000b700b77308 */ /* 0x000ea20000000800 */
[----:B0-----:R-:W-:Y:S01]  /*11c20*/  FFMA.FTZ R0, R11, R0, R26 ;  /* 0x000000000b007223 */ /* 0x001fe2000001001a */
[-CC-:B------:R-:W-:Y:S01]  /*11c30*/  FFMA.FTZ R159, R70, R3.reuse, -R29.reuse ;  /* 0x00000003469f7223 */ /* 0x180fe2000001081d */
[-CC-:B------:R-:W-:Y:S01]  /*11c40*/  FFMA.FTZ R78, R78, R3.reuse, -R29.reuse ;  /* 0x000000034e4e7223 */ /* 0x180fe2000001081d */
[-CC-:B------:R-:W-:Y:S01]  /*11c50*/  FFMA.FTZ R82, R82, R3.reuse, -R29.reuse ;  /* 0x0000000352527223 */ /* 0x180fe2000001081d */
[--C-:B------:R-:W-:Y:S01]  /*11c60*/  FFMA.FTZ R83, R83, R3, -R29.reuse ;  /* 0x0000000353537223 */ /* 0x100fe2000001081d */
[----:B------:R-:W-:Y:S01]  /*11c70*/  F2FP.F16.F32.PACK_AB R154, R52, R15 ;  /* 0x0000000f349a723e */ /* 0x000fe200000000ff */
[-CC-:B------:R-:W-:Y:S01]  /*11c80*/  FFMA.FTZ R86, R86, R3.reuse, -R29.reuse ;  /* 0x0000000356567223 */ /* 0x180fe2000001081d */
[----:B------:R-:W0:Y:S01]  /*11c90*/  MUFU.EX2 R84, R84 ;  /* 0x0000005400547308 */ /* 0x000e220000000800 */
[C---:B-1----:R-:W-:Y:S01]  /*11ca0*/  FADD.FTZ R14, R181.reuse, R0 ;  /* 0x00000000b50e7221 */ /* 0x042fe20000010000 */
[----:B------:R-:W-:Y:S01]  /*11cb0*/  FFMA.FTZ R0, R178, R3, -R29 ;  /* 0x00000003b2007223 */ /* 0x000fe2000001081d */
[----:B------:R-:W-:-:S02]  /*11cc0*/  F2FP.F16.F32.PACK_AB R181, R181, R26 ;  /* 0x0000001ab5b5723e */ /* 0x000fc400000000ff */
[C---:B------:R-:W-:Y:S01]  /*11cd0*/  ISETP.GT.AND P3, PT, R10.reuse, R13, PT ;  /* 0x0000000d0a00720c */ /* 0x040fe20003f64270 */
[----:B------:R-:W-:Y:S01]  /*11ce0*/  VIADD R10, R10, 0xffffffff ;  /* 0xffffffff0a0a7836 */ /* 0x000fe20000000000 */
[----:B------:R-:W-:Y:S01]  /*11cf0*/  F2FP.F16.F32.PACK_AB R178, R32, R31 ;  /* 0x0000001f20b2723e */ /* 0x000fe200000000ff */
[----:B------:R-:W1:Y:S01]  /*11d00*/  MUFU.EX2 R177, R177 ;  /* 0x000000b100b17308 */ /* 0x000e620000000800 */
[----:B--2---:R-:W-:Y:S01]  /*11d10*/  FADD.FTZ R51, R183, R14 ;  /* 0x0000000eb7337221 */ /* 0x004fe20000010000 */
[----:B------:R-:W-:Y:S02]  /*11d20*/  F2FP.F16.F32.PACK_AB R174, R40, R35 ;  /* 0x0000002328ae723e */ /* 0x000fe400000000ff */
[----:B------:R-:W-:Y:S02]  /*11d30*/  F2FP.F16.F32.PACK_AB R168, R44, R37 ;  /* 0x000000252ca8723e */ /* 0x000fe400000000ff */
[----:B------:R-:W-:Y:S02]  /*11d40*/  F2FP.F16.F32.PACK_AB R156, R56, R43 ;  /* 0x0000002b389c723e */ /* 0x000fe400000000ff */
[----:B------:R-:W2:Y:S01]  /*11d50*/  MUFU.EX2 R30, R30 ;  /* 0x0000001e001e7308 */ /* 0x000ea20000000800 */
[C---:B0-----:R-:W-:Y:S01]  /*11d60*/  FADD.FTZ R14, R84.reuse, R51 ;  /* 0x00000033540e7221 */ /* 0x041fe20000010000 */
[----:B------:R-:W-:-:S02]  /*11d70*/  F2FP.F16.F32.PACK_AB R183, R84, R183 ;  /* 0x000000b754b7723e */ /* 0x000fc400000000ff */
[----:B------:R-:W-:-:S04]  /*11d80*/  F2FP.F16.F32.PACK_AB R158, R60, R45 ;  /* 0x0000002d3c9e723e */ /* 0x000fc800000000ff */
        /* <DEDUP_REMOVED lines=9> */
[----:B------:R-:W5:Y:S08]  /*11e20*/  MUFU.EX2 R42, R42 ;  /* 0x0000002a002a7308 */ /* 0x000f700000000800 */
[----:B------:R-:W5:Y:S08]  /*11e30*/  MUFU.EX2 R171, R171 ;  /* 0x000000ab00ab7308 */ /* 0x000f700000000800 */
[----:B------:R-:W5:Y:S01]  /*11e40*/  MUFU.EX2 R38, R38 ;  /* 0x0000002600267308 */ /* 0x000f620000000800 */
[----:B------:R-:W-:-:S02]  /*11e50*/  WARPGROUP.DEPBAR.LE gsb0, 0x0 ;  /* 0x00008000000079c5 */ /* 0x000fc40000010000 */
[----:B------:R-:W-:Y:S01]  /*11e60*/  WARPGROUP.ARRIVE ;  /* 0x00000000000079c5 */ /* 0x000fe20000000000 */
[----:B------:R-:W-:Y:S01]  /*11e70*/  FFMA.FTZ R161, R74, R3, -R29 ;  /* 0x000000034aa17223 */ /* 0x000fe2000001081d */
[----:B------:R-:W-:-:S03]  /*11e80*/  F2FP.F16.F32.PACK_AB R160, R64, R47 ;  /* 0x0000002f40a0723e */ /* 0x000fc600000000ff */
[----:B------:R-:W5:Y:S01]  /*11e90*/  MUFU.EX2 R153, R153 ;  /* 0x0000009900997308 */ /* 0x000f620000000800 */
[----:B------:R-:W-:Y:S01]  /*11ea0*/  F2FP.F16.F32.PACK_AB R162, R68, R49 ;  /* 0x0000003144a2723e */ /* 0x000fe200000000ff */
[----:B------:R-:W-:Y:S06]  /*11eb0*/  HGMMA.64x128x16.F32 R88, R164, gdesc[UR4].tnspB, R88, gsb0 ;  /* 0x41e00004a4587df0 */ /* 0x000fec0008000858 */
        /* <DEDUP_REMOVED lines=13> */
[-C--:B------:R-:W-:Y:S01]  /*11f90*/  FMUL.FTZ R90, R90, R11.reuse ;  /* 0x0000000b5a5a7220 */ /* 0x080fe20000410000 */
[----:B0-----:R-:W-:Y:S01]  /*11fa0*/  FADD.FTZ R20, R30, R51 ;  /* 0x000000331e147221 */ /* 0x001fe20000010000 */
[-C--:B------:R-:W-:Y:S01]  /*11fb0*/  FMUL.FTZ R91, R91, R11.reuse ;  /* 0x0000000b5b5b7220 */ /* 0x080fe20000410000 */
[-C--:B------:R-:W-:Y:S01]  /*11fc0*/  FMUL.FTZ R94, R94, R11.reuse ;  /* 0x0000000b5e5e7220 */ /* 0x080fe20000410000 */
[----:B------:R-:W-:Y:S01]  /*11fd0*/  FMUL.FTZ R95, R95, R11 ;  /* 0x0000000b5f5f7220 */ /* 0x000fe20000410000 */
[----:B------:R-:W-:Y:S01]  /*11fe0*/  FADD.FTZ R51, R179, R20 ;  /* 0x00000014b3337221 */ /* 0x000fe20000010000 */
[----:B------:R-:W-:Y:S01]  /*11ff0*/  FFMA.FTZ R20, R75, R3, -R29 ;  /* 0x000000034b147223 */ /* 0x000fe2000001081d */
[----:B-1----:R-:W-:Y:S01]  /*12000*/  FFMA.FTZ R21, R6, R4, R25 ;  /* 0x0000000406157223 */ /* 0x002fe20000010019 */
[----:B------:R0:W-:Y:S01]  /*12010*/  @!P1 SYNCS.ARRIVE.TRANS64.RED.A1T0 RZ, [R46+URZ], RZ ;  /* 0x000000ff2eff99a7 */ /* 0x0001e2000810043f */
[-C--:B------:R-:W-:Y:S01]  /*12020*/  FMUL.FTZ R98, R98, R11.reuse ;  /* 0x0000000b62627220 */ /* 0x080fe20000410000 */
[-C--:B------:R-:W-:Y:S01]  /*12030*/  FMUL.FTZ R99, R99, R11.reuse ;  /* 0x0000000b63637220 */ /* 0x080fe20000410000 */
[----:B------:R-:W-:Y:S01]  /*12040*/  FADD.FTZ R4, R24, R21 ;  /* 0x0000001518047221 */ /* 0x000fe20000010000 */
[----:B------:R-:W-:Y:S01]  /*12050*/  MUFU.EX2 R20, R20 ;  /* 0x0000001400147308 */ /* 0x000fe20000000800 */
[-C--:B------:R-:W-:Y:S01]  /*12060*/  FMUL.FTZ R102, R102, R11.reuse ;  /* 0x0000000b66667220 */ /* 0x080fe20000410000 */
[-C--:B------:R-:W-:Y:S01]  /*12070*/  FMUL.FTZ R103, R103, R11.reuse ;  /* 0x0000000b67677220 */ /* 0x080fe20000410000 */
[----:B------:R-:W-:Y:S01]  /*12080*/  FADD.FTZ R21, R9, R4 ;  /* 0x0000000409157221 */ /* 0x000fe20000010000 */
[----:B0-----:R-:W-:Y:S01]  /*12090*/  FADD.FTZ R46, R80, R51 ;  /* 0x00000033502e7221 */ /* 0x001fe20000010000 */
[-C--:B------:R-:W-:Y:S01]  /*120a0*/  FMUL.FTZ R106, R106, R11.reuse ;  /* 0x0000000b6a6a7220 */ /* 0x080fe20000410000 */
[-C--:B------:R-:W-:Y:S01]  /*120b0*/  FMUL.FTZ R107, R107, R11.reuse ;  /* 0x0000000b6b6b7220 */ /* 0x080fe20000410000 */
[----:B------:R-:W-:Y:S01]  /*120c0*/  FADD.FTZ R4, R28, R21 ;  /* 0x000000151c047221 */ /* 0x000fe20000010000 */
[----:B--2---:R-:W-:Y:S01]  /*120d0*/  FADD.FTZ R51, R173, R46 ;  /* 0x0000002ead337221 */ /* 0x004fe20000010000 */
[-C--:B------:R-:W-:Y:S01]  /*120e0*/  FMUL.FTZ R110, R110, R11.reuse ;  /* 0x0000000b6e6e7220 */ /* 0x080fe20000410000 */
[----:B------:R-:W-:Y:S01]  /*120f0*/  FMUL.FTZ R111, R111, R11 ;  /* 0x0000000b6f6f7220 */ /* 0x000fe20000410000 */
[----:B------:R-:W-:Y:S01]  /*12100*/  FADD.FTZ R21, R27, R4 ;  /* 0x000000041b157221 */ /* 0x000fe20000010000 */
[----:B---3--:R-:W-:Y:S01]  /*12110*/  FADD.FTZ R46, R34, R51 ;  /* 0x00000033222e7221 */ /* 0x008fe20000010000 */
[----:B------:R-:W-:Y:S01]  /*12120*/  FFMA.FTZ R4, R67, R3, -R29 ;  /* 0x0000000343047223 */ /* 0x000fe2000001081d */
[-C--:B------:R-:W-:Y:S01]  /*12130*/  FMUL.FTZ R114, R114, R11.reuse ;  /* 0x0000000b72727220 */ /* 0x080fe20000410000 */
[----:B------:R-:W-:Y:S01]  /*12140*/  FADD.FTZ R14, R176, R21 ;  /* 0x00000015b00e7221 */ /* 0x000fe20000010000 */
[----:B----4-:R-:W-:Y:S01]  /*12150*/  FADD.FTZ R55, R175, R46 ;  /* 0x0000002eaf377221 */ /* 0x010fe20000010000 */
[-C--:B------:R-:W-:Y:S01]  /*12160*/  FMUL.FTZ R115, R115, R11.reuse ;  /* 0x0000000b73737220 */ /* 0x080fe20000410000 */
[----:B------:R-:W-:Y:S01]  /*12170*/  FMUL.FTZ R118, R118, R11 ;  /* 0x0000000b76767220 */ /* 0x000fe20000410000 */
[----:B------:R-:W-:Y:S01]  /*12180*/  FADD.FTZ R21, R31, R14 ;  /* 0x0000000e1f157221 */ /* 0x000fe20000010000 */
[----:B------:R-:W-:Y:S01]  /*12190*/  FFMA.FTZ R14, R180, R3, -R29 ;  /* 0x00000003b40e7223 */ /* 0x000fe2000001081d */
[----:B------:R-:W-:Y:S01]  /*121a0*/  F2FP.F16.F32.PACK_AB R180, R24, R25 ;  /* 0x0000001918b4723e */ /* 0x000fe200000000ff */
[----:B------:R-:W0:Y:S01]  /*121b0*/  MUFU.EX2 R4, R4 ;  /* 0x0000000400047308 */ /* 0x000e220000000800 */
[----:B------:R-:W-:Y:S01]  /*121c0*/  FADD.FTZ R21, R32, R21 ;  /* 0x0000001520157221 */ /* 0x000fe20000010000 */
[-C--:B------:R-:W-:Y:S01]  /*121d0*/  FMUL.FTZ R119, R119, R11.reuse ;  /* 0x0000000b77777220 */ /* 0x080fe20000410000 */
[-C--:B------:R-:W-:Y:S01]  /*121e0*/  FMUL.FTZ R122, R122, R11.reuse ;  /* 0x0000000b7a7a7220 */ /* 0x080fe20000410000 */
[----:B------:R-:W-:Y:S01]  /*121f0*/  FMUL.FTZ R123, R123, R11 ;  /* 0x0000000b7b7b7220 */ /* 0x000fe20000410000 */
[----:B------:R-:W-:Y:S01]  /*12200*/  FADD.FTZ R50, R172, R21 ;  /* 0x00000015ac327221 */ /* 0x000fe20000010000 */
[--C-:B------:R-:W-:Y:S01]  /*12210*/  FFMA.FTZ R21, R182, R3, -R29.reuse ;  /* 0x00000003b6157223 */ /* 0x100fe2000001081d */
[----:B------:R-:W-:Y:S01]  /*12220*/  F2FP.F16.F32.PACK_AB R182, R28, R9 ;  /* 0x000000091cb6723e */ /* 0x000fe200000000ff */
[----:B------:R-:W1:Y:S01]  /*12230*/  MUFU.EX2 R14, R14 ;  /* 0x0000000e000e7308 */ /* 0x000e620000000800 */
[----:B------:R-:W-:Y:S01]  /*12240*/  FADD.FTZ R50, R33, R50 ;  /* 0x0000003221327221 */ /* 0x000fe20000010000 */
[----:B------:R-:W-:Y:S01]  /*12250*/  FFMA.FTZ R29, R232, R3, -R29 ;  /* 0x00000003e81d7223 */ /* 0x000fe2000001081d */
[-C--:B------:R-:W-:Y:S01]  /*12260*/  FMUL.FTZ R126, R126, R11.reuse ;  /* 0x0000000b7e7e7220 */ /* 0x080fe20000410000 */
[-C--:B------:R-:W-:Y:S01]  /*12270*/  FMUL.FTZ R127, R127, R11.reuse ;  /* 0x0000000b7f7f7220 */ /* 0x080fe20000410000 */
[----:B------:R-:W-:Y:S01]  /*12280*/  FADD.FTZ R51, R35, R50 ;  /* 0x0000003223337221 */ /* 0x000fe20000010000 */
[----:B-----5:R-:W-:Y:S01]  /*12290*/  FADD.FTZ R50, R36, R55 ;  /* 0x0000003724327221 */ /* 0x020fe20000010000 */
[-C--:B------:R-:W-:Y:S01]  /*122a0*/  FMUL.FTZ R130, R130, R11.reuse ;  /* 0x0000000b82827220 */ /* 0x080fe20000410000 */
[----:B------:R2:W3:Y:S01]  /*122b0*/  MUFU.EX2 R163, R21 ;  /* 0x0000001500a37308 */ /* 0x0004e20000000800 */
        /* <DEDUP_REMOVED lines=23> */
[----:B------:R-:W-:Y:S01]  /*12430*/  FMUL.FTZ R150, R150, R11 ;  /* 0x0000000b96967220 */ /* 0x000fe20000410000 */
[----:B------:R-:W-:Y:S01]  /*12440*/  FADD.FTZ R24, R48, R9 ;  /* 0x0000000930187221 */ /* 0x000fe20000010000 */
[----:B------:R-:W-:Y:S01]  /*12450*/  FADD.FTZ R25, R155, R26 ;  /* 0x0000001a9b197221 */ /* 0x000fe20000010000 */
[C---:B------:R-:W-:Y:S01]  /*12460*/  F2FP.F16.F32.PACK_AB R155, R0.reuse, R155 ;  /* 0x0000009b009b723e */ /* 0x040fe200000000ff */
[----:B------:R-:W-:Y:S01]  /*12470*/  FMUL.FTZ R151, R151, R11 ;  /* 0x0000000b97977220 */ /* 0x000fe20000410000 */
[----:B------:R-:W-:Y:S01]  /*12480*/  FADD.FTZ R9, R15, R24 ;  /* 0x000000180f097221 */ /* 0x000fe20000010000 */
[----:B------:R-:W-:Y:S01]  /*12490*/  FADD.FTZ R26, R0, R25 ;  /* 0x00000019001a7221 */ /* 0x000fe20000010000 */
[----:B------:R-:W-:Y:S01]  /*124a0*/  F2FP.F16.F32.PACK_AB R176, R176, R27 ;  /* 0x0000001bb0b0723e */ /* 0x000fe200000000ff */
[-C--:B------:R-:W-:Y:S01]  /*124b0*/  FMUL.FTZ R88, R88, R6.reuse ;  /* 0x0000000658587220 */ /* 0x080fe20000410000 */
[----:B------:R-:W-:Y:S01]  /*124c0*/  FADD.FTZ R24, R52, R9 ;  /* 0x0000000934187221 */ /* 0x000fe20000010000 */
[----:B------:R-:W-:Y:S01]  /*124d0*/  FADD.FTZ R25, R157, R26 ;  /* 0x0000001a9d197221 */ /* 0x000fe20000010000 */
[C---:B0-----:R-:W-:Y:S01]  /*124e0*/  F2FP.F16.F32.PACK_AB R157, R4.reuse, R157 ;  /* 0x0000009d049d723e */ /* 0x041fe200000000ff */
[-C--:B------:R-:W-:Y:S01]  /*124f0*/  FMUL.FTZ R89, R89, R6.reuse ;  /* 0x0000000659597220 */ /* 0x080fe20000410000 */
[----:B------:R-:W-:Y:S01]  /*12500*/  FADD.FTZ R9, R43, R24 ;  /* 0x000000182b097221 */ /* 0x000fe20000010000 */
[----:B------:R-:W-:Y:S01]  /*12510*/  FADD.FTZ R26, R4, R25 ;  /* 0x00000019041a7221 */ /* 0x000fe20000010000 */
[----:B------:R-:W-:Y:S01]  /*12520*/  F2FP.F16.F32.PACK_AB R179, R80, R179 ;  /* 0x000000b350b3723e */ /* 0x000fe200000000ff */
[-C--:B------:R-:W-:Y:S01]  /*12530*/  FMUL.FTZ R92, R92, R6.reuse ;  /* 0x000000065c5c7220 */ /* 0x080fe20000410000 */
[----:B------:R-:W-:Y:S01]  /*12540*/  FADD.FTZ R24, R56, R9 ;  /* 0x0000000938187221 */ /* 0x000fe20000010000 */
[----:B--2---:R-:W-:Y:S01]  /*12550*/  FADD.FTZ R21, R159, R26 ;  /* 0x0000001a9f157221 */ /* 0x004fe20000010000 */
[C---:B-1----:R-:W-:Y:S01]  /*12560*/  F2FP.F16.F32.PACK_AB R159, R14.reuse, R159 ;  /* 0x0000009f0e9f723e */ /* 0x042fe200000000ff */
        /* <DEDUP_REMOVED lines=18> */
[----:B---3--:R-:W-:Y:S01]  /*12690*/  FADD.FTZ R15, R163, R15 ;  /* 0x0000000fa30f7221 */ /* 0x008fe20000010000 */
        /* <DEDUP_REMOVED lines=15> */
[----:B----4-:R-:W-:Y:S01]  /*12790*/  FADD.FTZ R0, R29, R15 ;  /* 0x0000000f1d007221 */ /* 0x010fe20000010000 */
[----:B------:R-:W-:Y:S01]  /*127a0*/  F2FP.F16.F32.PACK_AB R164, R72, R53 ;  /* 0x0000003548a4723e */ /* 0x000fe200000000ff */
[----:B------:R-:W-:Y:S01]  /*127b0*/  FMUL.FTZ R112, R112, R6 ;  /* 0x0000000670707220 */ /* 0x000fe20000410000 */
[----:B------:R-:W-:Y:S01]  /*127c0*/  F2FP.F16.F32.PACK_AB R165, R83, R82 ;  /* 0x0000005253a5723e */ /* 0x000fe200000000ff */
[C---:B------:R-:W-:Y:S01]  /*127d0*/  FADD.FTZ R4, R76.reuse, R9 ;  /* 0x000000094c047221 */ /* 0x040fe20000010000 */
        /* <DEDUP_REMOVED lines=21> */
[----:B------:R-:W-:Y:S01]  /*12930*/  IMAD.MOV.U32 R15, RZ, RZ, R186 ;  /* 0x000000ffff0f7224 */ /* 0x000fe200078e00ba */
[----:B------:R-:W-:Y:S01]  /*12940*/  MOV R14, R184 ;  /* 0x000000b8000e7202 */ /* 0x000fe20000000f00 */
[----:B------:R-:W-:-:S02]  /*12950*/  IMAD.MOV.U32 R12, RZ, RZ, R8 ;  /* 0x000000ffff0c7224 */ /* 0x000fc400078e0008 */
[----:B------:R-:W-:Y:S01]  /*12960*/  IMAD.MOV.U32 R11, RZ, RZ, R7 ;  /* 0x000000ffff0b7224 */ /* 0x000fe200078e0007 */
[----:B------:R-:W-:Y:S06]  /*12970*/  @P3 BRA `(.L_x_9571) ;  /* 0xffffffd400403947 */ /* 0x000fec000383ffff */
.L_x_9561:
[----:B------:R-:W-:-:S13]  /*12980*/  ISETP.GE.AND P2, PT, R10, RZ, PT ;  /* 0x000000ff0a00720c */ /* 0x000fda0003f46270 */
[----:B------:R-:W-:Y:S05]  /*12990*/  @!P2 BRA `(.L_x_9572) ;  /* 0x000000200084a947 */ /* 0x000fea0003800000 */
[----:B------:R-:W-:Y:S01]  /*129a0*/  IMAD.MOV.U32 R11, RZ, RZ, R8 ;  /* 0x000000ffff0b7224 */ /* 0x000fe200078e0008 */
[----:B------:R-:W-:Y:S01]  /*129b0*/  MOV R12, R184 ;  /* 0x000000b8000c7202 */ /* 0x000fe20000000f00 */
[----:B------:R-:W-:Y:S02]  /*129c0*/  IMAD.MOV.U32 R13, RZ, RZ, R7 ;  /* 0x000000ffff0d7224 */ /* 0x000fe400078e0007 */
[----:B------:R-:W-:-:S07]  /*129d0*/  IMAD.MOV.U32 R14, RZ, RZ, R186 ;  /* 0x000000ffff0e7224 */ /* 0x000fce00078e00ba */
.L_x_9582:
[----:B------:R-:W-:Y:S01]  /*129e0*/  ISETP.NE.AND P2, PT, R190, RZ, PT ;  /* 0x000000ffbe00720c */ /* 0x000fe20003f45270 */
[----:B------:R-:W-:Y:S01]  /*129f0*/  VIADD R184, R12, 0x1 ;  /* 0x000000010cb87836 */ /* 0x000fe20000000000 */
[----:B------:R-:W-:Y:S05]  /*12a00*/  YIELD ;  /* 0x0000000000007946 */ /* 0x000fea0003800000 */
[----:B------:R-:W-:-:S04]  /*12a10*/  ISETP.NE.AND P3, PT, R184, 0x2, PT ;  /* 0x00000002b800780c */ /* 0x000fc80003f65270 */
[----:B------:R-:W-:Y:S02]  /*12a20*/  SEL R3, RZ, 0x1, P3 ;  /* 0x00000001ff037807 */ /* 0x000fe40001800000 */
[----:B------:R-:W-:Y:S02]  /*12a30*/  SEL R184, R184, RZ, P3 ;  /* 0x000000ffb8b87207 */ /* 0x000fe40001800000 */
[----:B------:R-:W-:Y:S01]  /*12a40*/  LOP3.LUT R186, R14, R3, RZ, 0x3c, !PT ;  /* 0x000000030eba7212 */ /* 0x000fe200078e3cff */
[----:B------:R-:W-:Y:S06]  /*12a50*/  @P2 BRA `(.L_x_9573) ;  /* 0x0000000000302947 */ /* 0x000fec0003800000 */
[----:B------:R-:W-:Y:S05]  /*12a60*/  @!P0 BRA `(.L_x_9574) ;  /* 0x0000000000048947 */ /* 0x000fea0003800000 */
[----:B------:R-:W-:Y:S01]  /*12a70*/  BPT.TRAP 0x1 ;  /* 0x000000040000795c */ /* 0x000fe20000300000 */
.L_x_9574:
[----:B------:R-:W-:Y:S01]  /*12a80*/  IMAD R3, R184, 0x8, R2 ;  /* 0x00000008b8037824 */ /* 0x000fe200078e0202 */
[----:B------:R-:W-:-:S04]  /*12a90*/  SHF.L.U32 R6, R186, 0x1f, RZ ;  /* 0x0000001fba067819 */ /* 0x000fc800000006ff */
[----:B------:R0:W1:Y:S01]  /*12aa0*/  SYNCS.PHASECHK.TRANS64.TRYWAIT P3, [R3+URZ+0x28830], R6 ;  /* 0x02883006030075a7 */ /* 0x000062000806017f */
[----:B------:R-:W-:Y:S05]  /*12ab0*/  @!P0 BRA `(.L_x_9575) ;  /* 0x0000000000048947 */ /* 0x000fea0003800000 */
[----:B------:R-:W-:Y:S01]  /*12ac0*/  BPT.TRAP 0x1 ;  /* 0x000000040000795c */ /* 0x000fe20000300000 */
.L_x_9575:
[----:B------:R-:W-:Y:S04]  /*12ad0*/  BSSY B0, `(.L_x_9573) ;  /* 0x0000004000007945 */ /* 0x000fe80003800000 */
[----:B-1----:R-:W-:Y:S05]  /*12ae0*/  @P3 BRA `(.L_x_9576) ;  /* 0x0000000000083947 */ /* 0x002fea0003800000 */
[----:B------:R-:W1:Y:S02]  /*12af0*/  SYNCS.PHASECHK.TRANS64.TRYWAIT P3, [R3+URZ+0x28830], R6 ;  /* 0x02883006030075a7 */ /* 0x000e64000806017f */
[----:B-1----:R-:W-:Y:S05]  /*12b00*/  @!P3 BRA `(.L_x_9577) ;  /* 0x000000d8003cb947 */ /* 0x002fea0003800000 */
.L_x_9576:
[----:B------:R-:W-:Y:S05]  /*12b10*/  BSYNC B0 ;  /* 0x0000000000007941 */ /* 0x000fea0003800000 */
.L_x_9573:
[----:B01----:R-:W0:Y:S01]  /*12b20*/  S2R R3, SR_TID.X ;  /* 0x0000000000037919 */ /* 0x003e220000002100 */
[----:B------:R-:W-:Y:S05]  /*12b30*/  WARPSYNC.ALL ;  /* 0x0000000000007948 */ /* 0x000fea0003800000 */
[----:B------:R-:W-:Y:S02]  /*12b40*/  IMAD R6, R184, 0x800, R5 ;  /* 0x00000800b8067824 */ /* 0x000fe400078e0205 */
[----:B------:R-:W-:Y:S02]  /*12b50*/  IMAD.MOV.U32 R7, RZ, RZ, 0x40000040 ;  /* 0x40000040ff077424 */ /* 0x000fe400078e00ff */
[----:B------:R-:W-:Y:S01]  /*12b60*/  IMAD.MOV.U32 R9, RZ, RZ, 0x40000040 ;  /* 0x40000040ff097424 */ /* 0x000fe200078e00ff */
[----:B------:R-:W-:-:S02]  /*12b70*/  R2UR UR26, R6 ;  /* 0x00000000061a72ca */ /* 0x000fc400000e0000 */
[----:B------:R-:W-:Y:S01]  /*12b80*/  R2UR UR27, R7 ;  /* 0x00000000071b72ca */ /* 0x000fe200000e0000 */
[----:B------:R-:W-:Y:S01]  /*12b90*/  IMAD.MOV.U32 R7, RZ, RZ, 0x40000040 ;  /* 0x40000040ff077424 */ /* 0x000fe200078e00ff */
        /* <DEDUP_REMOVED lines=9> */
[----:B------:R-:W-:-:S03]  /*12c30*/  VIADD R8, R6, 0x6 ;  /* 0x0000000606087836 */ /* 0x000fc60000000000 */
[----:B------:R-:W-:Y:S01]  /*12c40*/  R2UR UR7, R9 ;  /* 0x00000000090772ca */ /* 0x000fe200000e0000 */
[----:B------:R-:W-:Y:S01]  /*12c50*/  IMAD.MOV.U32 R9, RZ, RZ, 0x40000040 ;  /* 0x40000040ff097424 */ /* 0x000fe200078e00ff */
[----:B------:R-:W-:Y:S02]  /*12c60*/  R2UR UR6, R8 ;  /* 0x00000000080672ca */ /* 0x000fe400000e0000 */
[----:B0-----:R-:W-:Y:S02]  /*12c70*/  SHF.R.U32.HI R3, RZ, 0x7, R3 ;  /* 0x00000007ff037819 */ /* 0x001fe40000011603 */
[----:B------:R-:W-:Y:S02]  /*12c80*/  IADD3 R8, R6, 0x400, RZ ;  /* 0x0000040006087810 */ /* 0x000fe40007ffe0ff */
[----:B------:R-:W-:Y:S01]  /*12c90*/  R2UR UR11, R9 ;  /* 0x00000000090b72ca */ /* 0x000fe200000e0000 */
[----:B------:R-:W-:Y:S01]  /*12ca0*/  VIADD R3, R3, 0x8 ;  /* 0x0000000803037836 */ /* 0x000fe20000000000 */
[----:B------:R-:W-:Y:S01]  /*12cb0*/  R2UR UR10, R8 ;  /* 0x00000000080a72ca */ /* 0x000fe200000e0000 */
[----:B------:R-:W-:-:S02]  /*12cc0*/  VIADD R8, R6, 0x402 ;  /* 0x0000040206087836 */ /* 0x000fc40000000000 */
[----:B------:R-:W-:Y:S01]  /*12cd0*/  IMAD.MOV.U32 R9, RZ, RZ, 0x40000040 ;  /* 0x40000040ff097424 */ /* 0x000fe200078e00ff */
[----:B------:R0:W-:Y:S02]  /*12ce0*/  BAR.SYNC.DEFER_BLOCKING R3, 0x100 ;  /* 0x000400030000751d */ /* 0x0001e40000010000 */
[----:B------:R-:W-:Y:S01]  /*12cf0*/  R2UR UR14, R8 ;  /* 0x00000000080e72ca */ /* 0x000fe200000e0000 */
[C---:B------:R-:W-:Y:S01]  /*12d00*/  VIADD R8, R6.reuse, 0x404 ;  /* 0x0000040406087836 */ /* 0x040fe20000000000 */
[----:B------:R-:W-:Y:S01]  /*12d10*/  R2UR UR15, R9 ;  /* 0x00000000090f72ca */ /* 0x000fe200000e0000 */
[----:B------:R-:W-:Y:S01]  /*12d20*/  IMAD.MOV.U32 R9, RZ, RZ, 0x40000040 ;  /* 0x40000040ff097424 */ /* 0x000fe200078e00ff */
[----:B------:R-:W-:Y:S02]  /*12d30*/  IADD3 R6, R6, 0x406, RZ ;  /* 0x0000040606067810 */ /* 0x000fe40007ffe0ff */
[----:B------:R-:W-:Y:S02]  /*12d40*/  R2UR UR18, R8 ;  /* 0x00000000081272ca */ /* 0x000fe400000e0000 */
[----:B------:R-:W-:-:S02]  /*12d50*/  R2UR UR19, R9 ;  /* 0x00000000091372ca */ /* 0x000fc400000e0000 */
        /* <DEDUP_REMOVED lines=28> */
.L_x_9579:
[----:B------:R-:W-:Y:S01]  /*12f20*/  SHF.L.U32 R3, R14, 0x1f, RZ ;  /* 0x0000001f0e037819 */ /* 0x000fe200000006ff */
[----:B------:R-:W-:-:S04]  /*12f30*/  IMAD R6, R12, 0x8, R2 ;  /* 0x000000080c067824 */ /* 0x000fc800078e0202 */
[----:B------:R0:W1:Y:S01]  /*12f40*/  SYNCS.PHASECHK.TRANS64.TRYWAIT P2, [R6+URZ+0x28850], R3 ;  /* 0x02885003060075a7 */ /* 0x000062000804017f */
[----:B------:R-:W-:Y:S05]  /*12f50*/  @!P0 BRA `(.L_x_9580) ;  /* 0x0000000000048947 */ /* 0x000fea0003800000 */
[----:B------:R-:W-:Y:S01]  /*12f60*/  BPT.TRAP 0x1 ;  /* 0x000000040000795c */ /* 0x000fe20000300000 */
.L_x_9580:
[----:B-1----:R-:W-:Y:S05]  /*12f70*/  @P2 BRA `(.L_x_9578) ;  /* 0x0000000000082947 */ /* 0x002fea0003800000 */
[----:B------:R-:W1:Y:S02]  /*12f80*/  SYNCS.PHASECHK.TRANS64.TRYWAIT P2, [R6+URZ+0x28850], R3 ;  /* 0x02885003060075a7 */ /* 0x000e64000804017f */
[----:B-1----:R-:W-:Y:S05]  /*12f90*/  @!P2 BRA `(.L_x_9581) ;  /* 0x000000d4002ca947 */ /* 0x002fea0003800000 */
.L_x_9578:
        /* <DEDUP_REMOVED lines=8> */
[----:B------:R-:W-:Y:S02]  /*13020*/  R2UR UR7, R7 ;  /* 0x00000000070772ca */ /* 0x000fe400000e0000 */
[----:B------:R-:W-:Y:S02]  /*13030*/  LOP3.LUT R3, R3, 0x4000000, RZ, 0xfc, !PT ;  /* 0x0400000003037812 */ /* 0x000fe400078efcff */
[C---:B------:R-:W-:Y:S01]  /*13040*/  ISETP.GT.AND P2, PT, R10.reuse, RZ, PT ;  /* 0x000000ff0a00720c */ /* 0x040fe20003f44270 */
[----:B------:R-:W-:Y:S02]  /*13050*/  VIADD R10, R10, 0xffffffff ;  /* 0xffffffff0a0a7836 */ /* 0x000fe40000000000 */
[C---:B------:R-:W-:Y:S02]  /*13060*/  IMAD R6, R12.reuse, 0x800, R3 ;  /* 0x000008000c067824 */ /* 0x040fe400078e0203 */
[----:B------:R-:W-:-:S03]  /*13070*/  @!P1 IMAD R12, R12, 0x8, R2 ;  /* 0x000000080c0c9824 */ /* 0x000fc600078e0202 */
[C---:B------:R-:W-:Y:S02]  /*13080*/  R2UR UR6, R6.reuse ;  /* 0x00000000060672ca */ /* 0x040fe400000e0000 */
[----:B------:R-:W-:Y:S02]  /*13090*/  IADD3 R8, R6, 0x80, RZ ;  /* 0x0000008006087810 */ /* 0x000fe40007ffe0ff */
[----:B------:R-:W-:-:S04]  /*130a0*/  @!P1 IADD3 R12, R12, 0x28860, RZ ;  /* 0x000288600c0c9810 */ /* 0x000fc80007ffe0ff */
[----:B------:R-:W-:-:S05]  /*130b0*/  @!P1 PRMT R12, RZ, 0x654, R12 ;  /* 0x00000654ff0c9816 */ /* 0x000fca000000000c */
[----:B------:R-:W-:Y:S01]  /*130c0*/  HGMMA.64x128x16.F32 R88, R180, gdesc[UR4].tnspB, R88, gsb0 ;  /* 0x41e00004b4587df0 */ /* 0x000fe20008000858 */
[----:B------:R-:W-:Y:S02]  /*130d0*/  R2UR UR6, R8 ;  /* 0x00000000080672ca */ /* 0x000fe400000e0000 */
[----:B------:R-:W-:Y:S01]  /*130e0*/  R2UR UR7, R9 ;  /* 0x00000000090772ca */ /* 0x000fe200000e0000 */
[----:B------:R-:W-:Y:S01]  /*130f0*/  IMAD.MOV.U32 R9, RZ, RZ, 0x40000040 ;  /* 0x40000040ff097424 */ /* 0x000fe200078e00ff */
[----:B------:R-:W-:Y:S02]  /*13100*/  FMNMX.FTZ R8, R24, R13, !PT ;  /* 0x0000000d18087209 */ /* 0x000fe40007810000 */
[----:B0-----:R-:W-:Y:S02]  /*13110*/  SHF.R.U32.HI R192, RZ, 0x7, R192 ;  /* 0x00000007ffc07819 */ /* 0x001fe400000116c0 */
[----:B------:R-:W-:Y:S01]  /*13120*/  FMNMX.FTZ R3, R25, R8, !PT ;  /* 0x0000000819037209 */ /* 0x000fe20007810000 */
[----:B------:R-:W-:-:S03]  /*13130*/  VIADD R8, R6, 0x100 ;  /* 0x0000010006087836 */ /* 0x000fc60000000000 */
[----:B------:R-:W-:-:S04]  /*13140*/  FMNMX.FTZ R14, R28, R3, !PT ;  /* 0x000000031c0e7209 */ /* 0x000fc80007810000 */
[----:B------:R-:W-:Y:S01]  /*13150*/  FMNMX.FTZ R3, R29, R14, !PT ;  /* 0x0000000e1d037209 */ /* 0x000fe20007810000 */
[----:B------:R-:W-:Y:S02]  /*13160*/  WARPGROUP.DEPBAR.LE gsb0, 0x0 ;  /* 0x00008000000079c5 */ /* 0x000fe40000010000 */
[----:B------:R-:W-:-:S06]  /*13170*/  WARPGROUP.ARRIVE ;  /* 0x00000000000079c5 */ /* 0x000fcc0000000000 */
[----:B------:R-:W-:Y:S01]  /*13180*/  HGMMA.64x128x16.F32 R88, R176, gdesc[UR4].tnspB, R88, gsb0 ;  /* 0x41e00004b0587df0 */ /* 0x000fe20008000858 */
[----:B------:R-:W-:Y:S02]  /*13190*/  R2UR UR6, R8 ;  /* 0x00000000080672ca */ /* 0x000fe400000e0000 */
        /* <DEDUP_REMOVED lines=36> */
[----:B------:R-:W-:-:S05]  /*133e0*/  FMNMX.FTZ R8, R85, R8, !PT ;  /* 0x0000000855087209 */ /* 0x000fca0007810000 */
[----:B------:R-:W0:Y:S02]  /*133f0*/  SHFL.BFLY PT, R3, R8, 0x2, 0x1f ;  /* 0x0c401f0008037f89 */ /* 0x000e2400000e0000 */
[----:B0-----:R-:W-:Y:S01]  /*13400*/  FMNMX.FTZ R15, R8, R3, !PT ;  /* 0x00000003080f7209 */ /* 0x001fe20007810000 */
[----:B------:R-:W-:Y:S01]  /*13410*/  VIADD R8, R6, 0x200 ;  /* 0x0000020006087836 */ /* 0x000fe20000000000 */
[----:B------:R-:W-:-:S03]  /*13420*/  MOV R3, UR43 ;  /* 0x0000002b00037c02 */ /* 0x000fc60008000f00 */
[----:B------:R-:W0:Y:S02]  /*13430*/  SHFL.BFLY PT, R14, R15, 0x1, 0x1f ;  /* 0x0c201f000f0e7f89 */ /* 0x000e2400000e0000 */
[----:B0-----:R-:W-:-:S05]  /*13440*/  FMNMX.FTZ R7, R15, R14, !PT ;  /* 0x0000000e0f077209 */ /* 0x001fca0007810000 */
[----:B------:R-:W-:-:S04]  /*13450*/  FADD.FTZ R14, -R7, R13 ;  /* 0x0000000d070e7221 */ /* 0x000fc80000010100 */
[-C--:B------:R-:W-:Y:S01]  /*13460*/  FMUL.FTZ R13, R14, R3.reuse ;  /* 0x000000030e0d7220 */ /* 0x080fe20000410000 */
        /* <DEDUP_REMOVED lines=27> */
[----:B------:R-:W-:-:S02]  /*13620*/  R2UR UR6, R8 ;  /* 0x00000000080672ca */ /* 0x000fc400000e0000 */
[----:B------:R-:W-:Y:S02]  /*13630*/  R2UR UR7, R9 ;  /* 0x00000000090772ca */ /* 0x000fe400000e0000 */
        /* <DEDUP_REMOVED lines=32> */
[----:B------:R-:W-:-:S06]  /*13840*/  FFMA.FTZ R20, R72, R3, -R14 ;  /* 0x0000000348147223 */ /* 0x000fcc000001080e */
[----:B------:R-:W-:Y:S01]  /*13850*/  MUFU.EX2 R20, R20 ;  /* 0x0000001400147308 */ /* 0x000fe20000000800 */
[----:B------:R-:W-:Y:S02]  /*13860*/  WARPGROUP.DEPBAR.LE gsb0, 0x0 ;  /* 0x00008000000079c5 */ /* 0x000fe40000010000 */
[----:B------:R-:W-:Y:S01]  /*13870*/  WARPGROUP.ARRIVE ;  /* 0x00000000000079c5 */ /* 0x000fe20000000000 */
[-CC-:B------:R-:W-:Y:S01]  /*13880*/  FFMA.FTZ R168, R48, R3.reuse, -R14.reuse ;  /* 0x0000000330a87223 */ /* 0x180fe2000001080e */
[----:B------:R-:W-:-:S04]  /*13890*/  FFMA.FTZ R170, R52, R3, -R14 ;  /* 0x0000000334aa7223 */ /* 0x000fc8000001080e */
        /* <DEDUP_REMOVED lines=19> */
[----:B------:R-:W-:Y:S01]  /*139d0*/  VIADD R8, R6, 0x300 ;  /* 0x0000030006087836 */ /* 0x000fe20000000000 */
[----:B------:R-:W-:-:S03]  /*139e0*/  MOV R9, 0x40000040 ;  /* 0x4000004000097802 */ /* 0x000fc60000000f00 */
[----:B------:R-:W0:Y:S01]  /*139f0*/  SHFL.BFLY PT, R32, R15, 0x1, 0x1f ;  /* 0x0c201f000f207f89 */ /* 0x000e2200000e0000 */
[----:B------:R-:W-:Y:S02]  /*13a00*/  WARPGROUP.DEPBAR.LE gsb0, 0x0 ;  /* 0x00008000000079c5 */ /* 0x000fe40000010000 */
[----:B------:R-:W-:Y:S01]  /*13a10*/  WARPGROUP.ARRIVE ;  /* 0x00000000000079c5 */ /* 0x000fe20000000000 */
[-CC-:B------:R-:W-:Y:S01]  /*13a20*/  FFMA.FTZ R153, R33, R3.reuse, -R14.reuse ;  /* 0x0000000321997223 */ /* 0x180fe2000001080e */
[-CC-:B------:R-:W-:Y:S01]  /*13a30*/  FFMA.FTZ R33, R41, R3.reuse, -R14.reuse ;  /* 0x0000000329217223 */ /* 0x180fe2000001080e */
[-CC-:B------:R-:W-:Y:S01]  /*13a40*/  FFMA.FTZ R41, R45, R3.reuse, -R14.reuse ;  /* 0x000000032d297223 */ /* 0x180fe2000001080e */
[-CC-:B------:R-:W-:Y:S01]  /*13a50*/  FFMA.FTZ R45, R53, R3.reuse, -R14.reuse ;  /* 0x00000003352d7223 */ /* 0x180fe2000001080e */
[-CC-:B------:R-:W-:Y:S01]  /*13a60*/  FFMA.FTZ R155, R57, R3.reuse, -R14.reuse ;  /* 0x00000003399b7223 */ /* 0x180fe2000001080e */
[----:B------:R-:W-:Y:S01]  /*13a70*/  HGMMA.64x128x16.F32 R88, R156, gdesc[UR4].tnspB, R88, gsb0 ;  /* 0x41e000049c587df0 */ /* 0x000fe20008000858 */
[----:B------:R-:W-:Y:S01]  /*13a80*/  R2UR UR6, R8 ;  /* 0x00000000080672ca */ /* 0x000fe200000e0000 */
[-CC-:B------:R-:W-:Y:S01]  /*13a90*/  FFMA.FTZ R53, R65, R3.reuse, -R14.reuse ;  /* 0x0000000341357223 */ /* 0x180fe2000001080e */
[----:B------:R-:W-:Y:S01]  /*13aa0*/  R2UR UR7, R9 ;  /* 0x00000000090772ca */ /* 0x000fe200000e0000 */
[-CC-:B------:R-:W-:Y:S01]  /*13ab0*/  FFMA.FTZ R152, R56, R3.reuse, -R14.reuse ;  /* 0x0000000338987223 */ /* 0x180fe2000001080e */
[----:B0-----:R-:W-:Y:S01]  /*13ac0*/  FMNMX.FTZ R8, R15, R32, !PT ;  /* 0x000000200f087209 */ /* 0x001fe20007810000 */
[-CC-:B------:R-:W-:Y:S01]  /*13ad0*/  FFMA.FTZ R154, R60, R3.reuse, -R14.reuse ;  /* 0x000000033c9a7223 */ /* 0x180fe2000001080e */
[-CC-:B------:R-:W-:Y:S01]  /*13ae0*/  FFMA.FTZ R57, R73, R3.reuse, -R14.reuse ;  /* 0x0000000349397223 */ /* 0x180fe2000001080e */
[-CC-:B------:R-:W-:Y:S01]  /*13af0*/  FFMA.FTZ R65, R77, R3.reuse, -R14.reuse ;  /* 0x000000034d417223 */ /* 0x180fe2000001080e */
[-CC-:B------:R-:W-:Y:S01]  /*13b00*/  FFMA.FTZ R9, R84, R3.reuse, -R14.reuse ;  /* 0x0000000354097223 */ /* 0x180fe2000001080e */
[----:B------:R-:W-:Y:S01]  /*13b10*/  FFMA.FTZ R32, R85, R3, -R14 ;  /* 0x0000000355207223 */ /* 0x000fe2000001080e */
[----:B------:R-:W-:-:S02]  /*13b20*/  IMAD.MOV.U32 R15, RZ, RZ, 0x40000040 ;  /* 0x40000040ff0f7424 */ /* 0x000fc400078e00ff */
[-C--:B------:R-:W-:Y:S01]  /*13b30*/  FMUL.FTZ R36, R8, R3.reuse ;  /* 0x0000000308247220 */ /* 0x080fe20000410000 */
[----:B------:R-:W-:Y:S03]  /*13b40*/  MUFU.EX2 R153, R153 ;  /* 0x0000009900997308 */ /* 0x000fe60000000800 */
[-CC-:B------:R-:W-:Y:S01]  /*13b50*/  FFMA.FTZ R26, R26, R3.reuse, -R36.reuse ;  /* 0x000000031a1a7223 */ /* 0x180fe20000010824 */
[-CC-:B------:R-:W-:Y:S01]  /*13b60*/  FFMA.FTZ R181, R27, R3.reuse, -R36.reuse ;  /* 0x000000031bb57223 */ /* 0x180fe20000010824 */
[-CC-:B------:R-:W-:Y:S01]  /*13b70*/  FFMA.FTZ R183, R30, R3.reuse, -R36.reuse ;  /* 0x000000031eb77223 */ /* 0x180fe20000010824 */
[-CC-:B------:R-:W-:Y:S01]  /*13b80*/  FFMA.FTZ R30, R31, R3.reuse, -R36.reuse ;  /* 0x000000031f1e7223 */ /* 0x180fe20000010824 */
[-CC-:B------:R-:W-:Y:S01]  /*13b90*/  FFMA.FTZ R177, R34, R3.reuse, -R36.reuse ;  /* 0x0000000322b17223 */ /* 0x180fe20000010824 */
[----:B------:R-:W-:Y:S01]  /*13ba0*/  IADD3 R31, -R192, 0xb, RZ ;  /* 0x0000000bc01f7810 */ /* 0x000fe20007ffe1ff */
        /* <DEDUP_REMOVED lines=38> */
[-C--:B------:R-:W-:Y:S01]  /*13e10*/  FFMA.FTZ R157, R66, R3.reuse, -R36 ;  /* 0x00000003429d7223 */ /* 0x080fe20000010824 */
[----:B------:R-:W-:Y:S01]  /*13e20*/  HGMMA.64x128x16.F32 R88, R160, gdesc[UR4].tnspB, R88, gsb0 ;  /* 0x41e00004a0587df0 */ /* 0x000fe20008000858 */
[----:B------:R-:W-:Y:S01]  /*13e30*/  FMUL.FTZ R11, R14, R3 ;  /* 0x000000030e0b7220 */ /* 0x000fe20000410000 */
[----:B------:R-:W-:Y:S01]  /*13e40*/  VIADD R14, R6, 0x380 ;  /* 0x00000380060e7836 */ /* 0x000fe20000000000 */
[----:B------:R-:W-:Y:S01]  /*13e50*/  R2UR UR7, R15 ;  /* 0x000000000f0772ca */ /* 0x000fe200000e0000 */
[----:B------:R-:W-:-:S02]  /*13e60*/  @!P1 IMAD R15, R184, 0x8, R2 ;  /* 0x00000008b80f9824 */ /* 0x000fc400078e0202 */
[-CC-:B------:R-:W-:Y:S01]  /*13e70*/  FFMA.FTZ R6, R55, R3.reuse, -R36.reuse ;  /* 0x0000000337067223 */ /* 0x180fe20000010824 */
[----:B------:R-:W-:Y:S01]  /*13e80*/  MUFU.EX2 R171, R171 ;  /* 0x000000ab00ab7308 */ /* 0x000fe20000000800 */
[----:B------:R-:W-:Y:S01]  /*13e90*/  R2UR UR6, R14 ;  /* 0x000000000e0672ca */ /* 0x000fe200000e0000 */
[----:B------:R-:W-:Y:S02]  /*13ea0*/  @!P1 VIADD R27, R15, 0x28840 ;  /* 0x000288400f1b9836 */ /* 0x000fe40000000000 */
[-CC-:B------:R-:W-:Y:S01]  /*13eb0*/  FFMA.FTZ R14, R58, R3.reuse, -R36.reuse ;  /* 0x000000033a0e7223 */ /* 0x180fe20000010824 */
[-CC-:B------:R-:W-:Y:S01]  /*13ec0*/  FFMA.FTZ R15, R59, R3.reuse, -R36.reuse ;  /* 0x000000033b0f7223 */ /* 0x180fe20000010824 */
[----:B------:R-:W-:Y:S01]  /*13ed0*/  FFMA.FTZ R159, R70, R3, -R36 ;  /* 0x00000003469f7223 */ /* 0x000fe20000010824 */
[----:B------:R-:W-:Y:S01]  /*13ee0*/  @!P1 PRMT R27, RZ, 0x654, R27 ;  /* 0x00000654ff1b9816 */ /* 0x000fe2000000001b */
[----:B------:R-:W0:Y:S08]  /*13ef0*/  MUFU.EX2 R11, R11 ;  /* 0x0000000b000b7308 */ /* 0x000e300000000800 */
[----:B------:R-:W-:Y:S08]  /*13f00*/  MUFU.EX2 R45, R45 ;  /* 0x0000002d002d7308 */ /* 0x000ff00000000800 */
[----:B------:R-:W-:Y:S01]  /*13f10*/  MUFU.EX2 R6, R6 ;  /* 0x0000000600067308 */ /* 0x000fe20000000800 */
[----:B0-----:R-:W-:-:S04]  /*13f20*/  FFMA.FTZ R46, R11, R0, R26 ;  /* 0x000000000b2e7223 */ /* 0x001fc8000001001a */
[C---:B------:R-:W-:Y:S01]  /*13f30*/  FADD.FTZ R46, R181.reuse, R46 ;  /* 0x0000002eb52e7221 */ /* 0x040fe20000010000 */
[----:B------:R-:W-:Y:S02]  /*13f40*/  F2FP.F16.F32.PACK_AB R181, R181, R26 ;  /* 0x0000001ab5b5723e */ /* 0x000fe400000000ff */
        /* <DEDUP_REMOVED lines=14> */
[----:B------:R-:W-:Y:S01]  /*14030*/  WARPGROUP.ARRIVE ;  /* 0x00000000000079c5 */ /* 0x000fe20000000000 */
[----:B------:R-:W-:-:S04]  /*14040*/  FFMA.FTZ R161, R74, R3, -R36 ;  /* 0x000000034aa17223 */ /* 0x000fc80000010824 */
[----:B------:R-:W1:Y:S01]  /*14050*/  MUFU.EX2 R65, R65 ;  /* 0x0000004100417308 */ /* 0x000e620000000800 */
[----:B0-----:R-:W-:Y:S01]  /*14060*/  F2FP.F16.F32.PACK_AB R160, R57, R20 ;  /* 0x0000001439a0723e */ /* 0x001fe200000000ff */
[----:B------:R-:W-:Y:S06]  /*14070*/  HGMMA.64x128x16.F32 R88, R164, gdesc[UR4].tnspB, R88, gsb0 ;  /* 0x41e00004a4587df0 */ /* 0x000fec0008000858 */
[----:B------:R-:W-:Y:S08]  /*14080*/  MUFU.EX2 R161, R161 ;  /* 0x000000a100a17308 */ /* 0x000ff00000000800 */
[----:B------:R-:W0:Y:S01]  /*14090*/  MUFU.EX2 R79, R79 ;  /* 0x0000004f004f7308 */ /* 0x000e220000000800 */
[----:B-1----:R-:W-:-:S07]  /*140a0*/  F2FP.F16.F32.PACK_AB R162, R65, R24 ;  /* 0x0000001841a2723e */ /* 0x002fce00000000ff */
[----:B------:R-:W-:Y:S08]  /*140b0*/  MUFU.EX2 R82, R82 ;  /* 0x0000005200527308 */ /* 0x000ff00000000800 */
[----:B------:R-:W-:Y:S01]  /*140c0*/  MUFU.EX2 R83, R83 ;  /* 0x0000005300537308 */ /* 0x000fe20000000800 */
[----:B0-----:R-:W-:-:S07]  /*140d0*/  F2FP.F16.F32.PACK_AB R163, R79, R78 ;  /* 0x0000004e4fa3723e */ /* 0x001fce00000000ff */
[----:B------:R-:W-:Y:S08]  /*140e0*/  MUFU.EX2 R9, R9 ;  /* 0x0000000900097308 */ /* 0x000ff00000000800 */
[----:B------:R-:W-:Y:S08]  /*140f0*/  MUFU.EX2 R86, R86 ;  /* 0x0000005600567308 */ /* 0x000ff00000000800 */
[----:B------:R-:W-:Y:S01]  /*14100*/  MUFU.EX2 R32, R32 ;  /* 0x0000002000207308 */ /* 0x000fe20000000800 */
[----:B------:R-:W-:-:S02]  /*14110*/  WARPGROUP.DEPBAR.LE gsb0, 0x0 ;  /* 0x00008000000079c5 */ /* 0x000fc40000010000 */
[----:B------:R0:W-:Y:S06]  /*14120*/  BAR.ARV R31, 0x100 ;  /* 0x0004001f0000751d */ /* 0x0001ec0000002000 */
[----:B------:R1:W-:Y:S01]  /*14130*/  @!P1 SYNCS.ARRIVE.TRANS64.RED.A1T0 RZ, [R27+URZ], RZ ;  /* 0x000000ff1bff99a7 */ /* 0x0003e2000810043f */
[----:B------:R-:W-:Y:S01]  /*14140*/  FMUL.FTZ R88, R88, R13 ;  /* 0x0000000d58587220 */ /* 0x000fe20000410000 */
[----:B0-----:R-:W-:Y:S01]  /*14150*/  FADD.FTZ R31, R183, R46 ;  /* 0x0000002eb71f7221 */ /* 0x001fe20000010000 */
[----:B------:R-:W-:Y:S01]  /*14160*/  F2FP.F16.F32.PACK_AB R183, R30, R183 ;  /* 0x000000b71eb7723e */ /* 0x000fe200000000ff */
[-C--:B------:R-:W-:Y:S01]  /*14170*/  FMUL.FTZ R89, R89, R13.reuse ;  /* 0x0000000d59597220 */ /* 0x080fe20000410000 */
[-C--:B------:R-:W-:Y:S01]  /*14180*/  FMUL.FTZ R92, R92, R13.reuse ;  /* 0x0000000d5c5c7220 */ /* 0x080fe20000410000 */
[-C--:B------:R-:W-:Y:S01]  /*14190*/  FMUL.FTZ R93, R93, R13.reuse ;  /* 0x0000000d5d5d7220 */ /* 0x080fe20000410000 */
[-C--:B------:R-:W-:Y:S01]  /*141a0*/  FMUL.FTZ R96, R96, R13.reuse ;  /* 0x0000000d60607220 */ /* 0x080fe20000410000 */
[----:B-1----:R-:W-:Y:S01]  /*141b0*/  FADD.FTZ R27, R21, R4 ;  /* 0x00000004151b7221 */ /* 0x002fe20000010000 */
[----:B------:R0:W-:Y:S01]  /*141c0*/  @!P1 SYNCS.ARRIVE.TRANS64.RED.A1T0 RZ, [R12+URZ], RZ ;  /* 0x000000ff0cff99a7 */ /* 0x0001e2000810043f */
[-C--:B------:R-:W-:Y:S01]  /*141d0*/  FMUL.FTZ R97, R97, R13.reuse ;  /* 0x0000000d61617220 */ /* 0x080fe20000410000 */
[----:B------:R-:W-:Y:S01]  /*141e0*/  FMUL.FTZ R100, R100, R13 ;  /* 0x0000000d64647220 */ /* 0x000fe20000410000 */
[----:B------:R-:W-:Y:S01]  /*141f0*/  FADD.FTZ R4, R182, R27 ;  /* 0x0000001bb6047221 */ /* 0x000fe20000010000 */
[----:B------:R-:W-:Y:S01]  /*14200*/  F2FP.F16.F32.PACK_AB R182, R25, R182 ;  /* 0x000000b619b6723e */ /* 0x000fe200000000ff */
[----:B------:R-:W-:Y:S01]  /*14210*/  FFMA.FTZ R27, R63, R3, -R36 ;  /* 0x000000033f1b7223 */ /* 0x000fe20000010824 */
[-C--:B------:R-:W-:Y:S01]  /*14220*/  FMUL.FTZ R101, R101, R13.reuse ;  /* 0x0000000d65657220 */ /* 0x080fe20000410000 */
[----:B------:R-:W-:Y:S01]  /*14230*/  FADD.FTZ R35, R25, R4 ;  /* 0x0000000419237221 */ /* 0x000fe20000010000 */
[----:B------:R-:W-:Y:S01]  /*14240*/  FADD.FTZ R4, R30, R31 ;  /* 0x0000001f1e047221 */ /* 0x000fe20000010000 */
[-C--:B------:R-:W-:Y:S01]  /*14250*/  FMUL.FTZ R104, R104, R13.reuse ;  /* 0x0000000d68687220 */ /* 0x080fe20000410000 */
[----:B------:R-:W-:Y:S01]  /*14260*/  FMUL.FTZ R105, R105, R13 ;  /* 0x0000000d69697220 */ /* 0x000fe20000410000 */
[----:B0-----:R-:W-:Y:S01]  /*14270*/  FADD.FTZ R12, R176, R35 ;  /* 0x00000023b00c7221 */ /* 0x001fe20000010000 */
[----:B------:R-:W-:Y:S01]  /*14280*/  FADD.FTZ R31, R177, R4 ;  /* 0x00000004b11f7221 */ /* 0x000fe20000010000 */
[----:B------:R-:W0:Y:S01]  /*14290*/  MUFU.EX2 R27, R27 ;  /* 0x0000001b001b7308 */ /* 0x000e220000000800 */
[----:B------:R-:W-:Y:S01]  /*142a0*/  FFMA.FTZ R4, R67, R3, -R36 ;  /* 0x0000000343047223 */ /* 0x000fe20000010824 */
[----:B------:R-:W-:Y:S01]  /*142b0*/  FADD.FTZ R35, R153, R12 ;  /* 0x0000000c99237221 */ /* 0x000fe20000010000 */
[C---:B------:R-:W-:Y:S01]  /*142c0*/  FADD.FTZ R46, R34.reuse, R31 ;  /* 0x0000001f222e7221 */ /* 0x040fe20000010000 */
[----:B------:R-:W-:Y:S01]  /*142d0*/  F2FP.F16.F32.PACK_AB R177, R34, R177 ;  /* 0x000000b122b1723e */ /* 0x000fe200000000ff */
[-C--:B------:R-:W-:Y:S01]  /*142e0*/  FFMA.FTZ R12, R71, R3.reuse, -R36 ;  /* 0x00000003470c7223 */ /* 0x080fe20000010824 */
[----:B------:R-:W-:Y:S01]  /*142f0*/  FADD.FTZ R48, R178, R35 ;  /* 0x00000023b2307221 */ /* 0x000fe20000010000 */
[----:B------:R-:W-:Y:S01]  /*14300*/  FADD.FTZ R31, R179, R46 ;  /* 0x0000002eb31f7221 */ /* 0x000fe20000010000 */
[----:B------:R-:W1:Y:S01]  /*14310*/  MUFU.EX2 R4, R4 ;  /* 0x0000000400047308 */ /* 0x000e620000000800 */
[----:B------:R-:W-:Y:S01]  /*14320*/  F2FP.F16.F32.PACK_AB R176, R153, R176 ;  /* 0x000000b099b0723e */ /* 0x000fe200000000ff */
[----:B------:R-:W-:Y:S01]  /*14330*/  FADD.FTZ R35, R29, R48 ;  /* 0x000000301d237221 */ /* 0x000fe20000010000 */
[----:B------:R-:W-:Y:S01]  /*14340*/  FADD.FTZ R46, R38, R31 ;  /* 0x0000001f262e7221 */ /* 0x000fe20000010000 */
[----:B------:R-:W-:Y:S01]  /*14350*/  F2FP.F16.F32.PACK_AB R153, R15, R14 ;  /* 0x0000000e0f99723e */ /* 0x000fe200000000ff */
[----:B------:R-:W-:Y:S01]  /*14360*/  FFMA.FTZ R36, R87, R3, -R36 ;  /* 0x0000000357247223 */ /* 0x000fe20000010824 */
[----:B------:R-:W-:Y:S01]  /*14370*/  FADD.FTZ R48, R172, R35 ;  /* 0x00000023ac307221 */ /* 0x000fe20000010000 */
[----:B------:R-:W-:Y:S01]  /*14380*/  FADD.FTZ R31, R173, R46 ;  /* 0x0000002ead1f7221 */ /* 0x000fe20000010000 */
        /* <DEDUP_REMOVED lines=28> */
[----:B------:R-:W3:Y:S01]  /*14550*/  MUFU.EX2 R26, R75 ;  /* 0x0000004b001a7308 */ /* 0x000ee20000000800 */
[-C--:B------:R-:W-:Y:S01]  /*14560*/  FMUL.FTZ R129, R129, R13.reuse ;  /* 0x0000000d81817220 */ /* 0x080fe20000410000 */
[----:B------:R-:W-:Y:S01]  /*14570*/  FADD.FTZ R30, R152, R25 ;  /* 0x00000019981e7221 */ /* 0x000fe20000010000 */
[----:B------:R-:W-:Y:S01]  /*14580*/  FADD.FTZ R34, R14, R21 ;  /* 0x000000150e227221 */ /* 0x000fe20000010000 */
[C---:B------:R-:W-:Y:S01]  /*14590*/  F2FP.F16.F32.PACK_AB R152, R155.reuse, R152 ;  /* 0x000000989b98723e */ /* 0x040fe200000000ff */
[-C--:B------:R-:W-:Y:S01]  /*145a0*/  FMUL.FTZ R132, R132, R13.reuse ;  /* 0x0000000d84847220 */ /* 0x080fe20000410000 */
[----:B------:R-:W-:Y:S01]  /*145b0*/  FADD.FTZ R21, R155, R30 ;  /* 0x0000001e9b157221 */ /* 0x000fe20000010000 */
[----:B------:R-:W-:Y:S01]  /*145c0*/  FADD.FTZ R25, R15, R34 ;  /* 0x000000220f197221 */ /* 0x000fe20000010000 */
[----:B0-----:R-:W-:Y:S01]  /*145d0*/  F2FP.F16.F32.PACK_AB R155, R27, R0 ;  /* 0x000000001b9b723e */ /* 0x001fe200000000ff */
        /* <DEDUP_REMOVED lines=11> */
[----:B-1----:R-:W-:Y:S01]  /*14690*/  F2FP.F16.F32.PACK_AB R157, R4, R157 ;  /* 0x0000009d049d723e */ /* 0x002fe200000000ff */
[-C--:B------:R-:W-:Y:S01]  /*146a0*/  FMUL.FTZ R144, R144, R13.reuse ;  /* 0x0000000d90907220 */ /* 0x080fe20000410000 */
[----:B------:R-:W-:Y:S01]  /*146b0*/  FADD.FTZ R25, R53, R30 ;  /* 0x0000001e35197221 */ /* 0x000fe20000010000 */
[----:B------:R-:W-:Y:S01]  /*146c0*/  FADD.FTZ R30, R4, R21 ;  /* 0x00000015041e7221 */ /* 0x000fe20000010000 */
[-C--:B------:R-:W-:Y:S01]  /*146d0*/  FMUL.FTZ R145, R145, R13.reuse ;  /* 0x0000000d91917220 */ /* 0x080fe20000410000 */
[----:B------:R-:W-:Y:S01]  /*146e0*/  FMUL.FTZ R148, R148, R13 ;  /* 0x0000000d94947220 */ /* 0x000fe20000410000 */
[----:B------:R-:W-:Y:S01]  /*146f0*/  FADD.FTZ R34, R158, R25 ;  /* 0x000000199e227221 */ /* 0x000fe20000010000 */
[----:B------:R-:W-:Y:S01]  /*14700*/  FADD.FTZ R21, R159, R30 ;  /* 0x0000001e9f157221 */ /* 0x000fe20000010000 */
[C---:B--2---:R-:W-:Y:S01]  /*14710*/  F2FP.F16.F32.PACK_AB R159, R12.reuse, R159 ;  /* 0x0000009f0c9f723e */ /* 0x044fe200000000ff */
        /* <DEDUP_REMOVED lines=52> */
[----:B------:R-:W-:Y:S01]  /*14a60*/  FADD.FTZ R0, R36, R15 ;  /* 0x0000000f24007221 */ /* 0x000fe20000010000 */
        /* <DEDUP_REMOVED lines=20> */
.L_x_9572:
[----:B------:R-:W-:Y:S05]  /*14bb0*/  WARPSYNC.ALL ;  /* 0x0000000000007948 */ /* 0x000fea0003800000 */
[----:B------:R-:W-:Y:S06]  /*14bc0*/  BAR.ARV 0x8, 0x180 ;  /* 0x0206000000007b1d */ /* 0x000fec0000002000 */
[----:B------:R-:W-:Y:S05]  /*14bd0*/  @!P0 BRA `(.L_x_9583) ;  /* 0x0000000000048947 */ /* 0x000fea0003800000 */
[----:B------:R-:W-:Y:S01]  /*14be0*/  BPT.TRAP 0x1 ;  /* 0x000000040000795c */ /* 0x000fe20000300000 */
.L_x_9583:
[----:B------:R-:W-:Y:S02]  /*14bf0*/  LEA R12, R184, R2, 0x3 ;  /* 0x00000002b80c7211 */ /* 0x000fe400078e18ff */
[----:B------:R-:W-:-:S04]  /*14c00*/  SHF.L.U32 R5, R186, 0x1f, RZ ;  /* 0x0000001fba057819 */ /* 0x000fc800000006ff */
[----:B------:R0:W1:Y:S01]  /*14c10*/  SYNCS.PHASECHK.TRANS64.TRYWAIT P2, [R12+URZ+0x28850], R5 ;  /* 0x028850050c0075a7 */ /* 0x000062000804017f */
[----:B------:R-:W-:Y:S05]  /*14c20*/  @!P0 BRA `(.L_x_9584) ;  /* 0x0000000000048947 */ /* 0x000fea0003800000 */
[----:B------:R-:W-:Y:S01]  /*14c30*/  BPT.TRAP 0x1 ;  /* 0x000000040000795c */ /* 0x000fe20000300000 */
.L_x_9584:
[----:B------:R-:W-:-:S05]  /*14c40*/  VIADD R2, R2, 0x400 ;  /* 0x0000040002027836 */ /* 0x000fca0000000000 */
[----:B------:R-:W-:-:S04]  /*14c50*/  SHF.R.U32.HI R2, RZ, 0x4, R2 ;  /* 0x00000004ff027819 */ /* 0x000fc80000011602 */
[----:B------:R-:W-:-:S04]  /*14c60*/  LOP3.LUT R2, R2, 0x3fff, RZ, 0xc0, !PT ;  /* 0x00003fff02027812 */ /* 0x000fc800078ec0ff */
[----:B------:R-:W-:Y:S01]  /*14c70*/  LOP3.LUT R11, R2, 0x4000000, RZ, 0xfc, !PT ;  /* 0x04000000020b7812 */ /* 0x000fe200078efcff */
[----:B-1----:R-:W-:Y:S06]  /*14c80*/  @P2 BRA `(.L_x_9585) ;  /* 0x0000000000082947 */ /* 0x002fec0003800000 */
[----:B------:R-:W1:Y:S02]  /*14c90*/  SYNCS.PHASECHK.TRANS64.TRYWAIT P0, [R12+URZ+0x28850], R5 ;  /* 0x028850050c0075a7 */ /* 0x000e64000800017f */
[----:B-1----:R-:W-:Y:S05]  /*14ca0*/  @!P0 BRA `(.L_x_9586) ;  /* 0x000000b400fc8947 */ /* 0x002fea0003800000 */
.L_x_9585:
[----:B------:R-:W-:Y:S01]  /*14cb0*/  IMAD R10, R184, 0x800, R11 ;  /* 0x00000800b80a7824 */ /* 0x000fe200078e020b */
[----:B------:R-:W-:Y:S05]  /*14cc0*/  WARPSYNC.ALL ;  /* 0x0000000000007948 */ /* 0x000fea0003800000 */
[----:B------:R-:W-:Y:S01]  /*14cd0*/  IMAD.MOV.U32 R11, RZ, RZ, 0x40000040 ;  /* 0x40000040ff0b7424 */ /* 0x000fe200078e00ff */
[C---:B------:R-:W-:Y:S01]  /*14ce0*/  R2UR UR6, R10.reuse ;  /* 0x000000000a0672ca */ /* 0x040fe200000e0000 */
[----:B------:R-:W-:Y:S01]  /*14cf0*/  WARPGROUP.ARRIVE ;  /* 0x00000000000079c5 */ /* 0x000fe20000000000 */
[----:B------:R-:W-:Y:S01]  /*14d00*/  VIADD R14, R10, 0x80 ;  /* 0x000000800a0e7836 */ /* 0x000fe20000000000 */
[----:B01----:R-:W0:Y:S01]  /*14d10*/  SHFL.BFLY PT, R5, R4, 0x2, 0x1f ;  /* 0x0c401f0004057f89 */ /* 0x003e2200000e0000 */
[----:B------:R-:W-:Y:S01]  /*14d20*/  R2UR UR7, R11 ;  /* 0x000000000b0772ca */ /* 0x000fe200000e0000 */
[----:B------:R-:W-:Y:S01]  /*14d30*/  IMAD.MOV.U32 R15, RZ, RZ, 0x40000040 ;  /* 0x40000040ff0f7424 */ /* 0x000fe200078e00ff */
[----:B------:R-:W-:Y:S01]  /*14d40*/  IADD3 R184, R184, 0x1, RZ ;  /* 0x00000001b8b87810 */ /* 0x000fe20007ffe0ff */
[----:B------:R-:W-:Y:S01]  /*14d50*/  IMAD.MOV.U32 R11, RZ, RZ, 0x40000040 ;  /* 0x40000040ff0b7424 */ /* 0x000fe200078e00ff */
[----:B------:R-:W1:Y:S01]  /*14d60*/  SHFL.BFLY PT, R9, R0, 0x2, 0x1f ;  /* 0x0c401f0000097f89 */ /* 0x000e6200000e0000 */
[----:B------:R-:W-:Y:S01]  /*14d70*/  IMAD.MOV.U32 R40, RZ, RZ, -0x800000 ;  /* 0xff800000ff287424 */ /* 0x000fe200078e00ff */
[----:B------:R-:W-:-:S02]  /*14d80*/  ISETP.NE.AND P0, PT, R184, 0x2, PT ;  /* 0x00000002b800780c */ /* 0x000fc40003f05270 */
[----:B------:R-:W-:Y:S02]  /*14d90*/  IADD3 R214, R214, 0x1, RZ ;  /* 0x00000001d6d67810 */ /* 0x000fe40007ffe0ff */
[----:B------:R-:W-:-:S03]  /*14da0*/  SEL R184, R184, RZ, P0 ;  /* 0x000000ffb8b87207 */ /* 0x000fc60000000000 */
[----:B------:R-:W-:Y:S01]  /*14db0*/  HGMMA.64x128x16.F32 R88, R180, gdesc[UR4].tnspB, R88, gsb0 ;  /* 0x41e00004b4587df0 */ /* 0x000fe20008000858 */
[----:B------:R-:W-:Y:S02]  /*14dc0*/  R2UR UR6, R14 ;  /* 0x000000000e0672ca */ /* 0x000fe400000e0000 */
[----:B------:R-:W-:Y:S01]  /*14dd0*/  R2UR UR7, R15 ;  /* 0x000000000f0772ca */ /* 0x000fe200000e0000 */
[----:B------:R-:W-:Y:S01]  /*14de0*/  IMAD.MOV.U32 R15, RZ, RZ, 0x40000040 ;  /* 0x40000040ff0f7424 */ /* 0x000fe200078e00ff */
[----:B------:R-:W-:Y:S01]  /*14df0*/  IADD3 R14, R10, 0x100, RZ ;  /* 0x000001000a0e7810 */ /* 0x000fe20007ffe0ff */
[----:B0-----:R-:W-:Y:S01]  /*14e00*/  FADD.FTZ R5, R5, R4 ;  /* 0x0000000405057221 */ /* 0x001fe20000010000 */
[----:B-1----:R-:W-:-:S04]  /*14e10*/  FADD.FTZ R9, R9, R0 ;  /* 0x0000000009097221 */ /* 0x002fc80000010000 */
[----:B------:R-:W0:Y:S01]  /*14e20*/  SHFL.BFLY PT, R2, R5, 0x1, 0x1f ;  /* 0x0c201f0005027f89 */ /* 0x000e2200000e0000 */
[----:B------:R-:W-:-:S03]  /*14e30*/  IMAD.MOV.U32 R0, RZ, RZ, -0x800000 ;  /* 0xff800000ff007424 */ /* 0x000fc600078e00ff */
[----:B------:R-:W1:Y:S01]  /*14e40*/  SHFL.BFLY PT, R6, R9, 0x1, 0x1f ;  /* 0x0c201f0009067f89 */ /* 0x000e6200000e0000 */
[----:B0-----:R-:W-:Y:S01]  /*14e50*/  FADD.FTZ R13, R5, R2 ;  /* 0x00000002050d7221 */ /* 0x001fe20000010000 */
[----:B------:R-:W-:Y:S01]  /*14e60*/  SEL R5, RZ, 0x1, P0 ;  /* 0x00000001ff057807 */ /* 0x000fe20000000000 */
[----:B------:R-:W-:-:S03]  /*14e70*/  IMAD.MOV.U32 R2, RZ, RZ, RZ ;  /* 0x000000ffff027224 */ /* 0x000fc600078e00ff */
[----:B------:R-:W-:Y:S02]  /*14e80*/  FSETP.NE.FTZ.AND P2, PT, R13, RZ, PT ;  /* 0x000000ff0d00720b */ /* 0x000fe40003f55000 */
[----:B------:R-:W-:Y:S01]  /*14e90*/  LOP3.LUT R186, R186, R5, RZ, 0x3c, !PT ;  /* 0x00000005baba7212 */ /* 0x000fe200078e3cff */
[----:B------:R-:W-:-:S10]  /*14ea0*/  IMAD.MOV.U32 R5, RZ, RZ, RZ ;  /* 0x000000ffff057224 */ /* 0x000fd400078e00ff */
[----:B------:R-:W-:Y:S01]  /*14eb0*/  @P2 MUFU.RCP R2, R13 ;  /* 0x0000000d00022308 */ /* 0x000fe20000001000 */
[----:B------:R-:W-:Y:S01]  /*14ec0*/  @P2 FMUL.FTZ R4, R3, 0.69314718246459960938 ;  /* 0x3f31721803042820 */ /* 0x000fe20000410000 */
        /* <DEDUP_REMOVED lines=33> */
[----:B-1----:R-:W-:Y:S01]  /*150e0*/  FADD.FTZ R14, R9, R6 ;  /* 0x00000006090e7221 */ /* 0x002fe20000010000 */
[----:B------:R-:W-:Y:S01]  /*150f0*/  R2UR UR7, R15 ;  /* 0x000000000f0772ca */ /* 0x000fe200000e0000 */
[----:B------:R-:W0:Y:S03]  /*15100*/  @P2 MUFU.LG2 R6, R13 ;  /* 0x0000000d00062308 */ /* 0x000e260000000c00 */
[----:B------:R-:W-:-:S13]  /*15110*/  FSETP.NE.FTZ.AND P3, PT, R14, RZ, PT ;  /* 0x000000ff0e00720b */ /* 0x000fda0003f75000 */
[----:B------:R-:W-:Y:S01]  /*15120*/  @P3 MUFU.RCP R5, R14 ;  /* 0x0000000e00053308 */ /* 0x000fe20000001000 */
[----:B------:R-:W-:Y:S02]  /*15130*/  WARPGROUP.DEPBAR.LE gsb0, 0x0 ;  /* 0x00008000000079c5 */ /* 0x000fe40000010000 */
[----:B------:R-:W-:-:S06]  /*15140*/  WARPGROUP.ARRIVE ;  /* 0x00000000000079c5 */ /* 0x000fcc0000000000 */
[----:B------:R-:W-:Y:S01]  /*15150*/  HGMMA.64x128x16.F32 R88, R160, gdesc[UR4].tnspB, R88, gsb0 ;  /* 0x41e00004a0587df0 */ /* 0x000fe20008000858 */
[----:B------:R-:W-:Y:S02]  /*15160*/  R2UR UR6, R10 ;  /* 0x000000000a0672ca */ /* 0x000fe400000e0000 */
[----:B------:R-:W-:Y:S01]  /*15170*/  R2UR UR7, R11 ;  /* 0x000000000b0772ca */ /* 0x000fe200000e0000 */
[----:B------:R-:W1:Y:S01]  /*15180*/  @P3 MUFU.LG2 R10, R14 ;  /* 0x0000000e000a3308 */ /* 0x000e620000000c00 */
[----:B------:R-:W-:Y:S02]  /*15190*/  @!P1 VIADD R11, R12, 0x28860 ;  /* 0x000288600c0b9836 */ /* 0x000fe40000000000 */
[----:B------:R-:W-:Y:S01]  /*151a0*/  @P3 FMUL.FTZ R12, R3, 0.69314718246459960938 ;  /* 0x3f317218030c3820 */ /* 0x000fe20000410000 */
[----:B0-----:R-:W-:Y:S02]  /*151b0*/  @P2 FMUL.FTZ R3, R6, 0.69314718246459960938 ;  /* 0x3f31721806032820 */ /* 0x001fe40000410000 */
[----:B------:R-:W-:-:S02]  /*151c0*/  @!P1 PRMT R11, RZ, 0x654, R11 ;  /* 0x00000654ff0b9816 */ /* 0x000fc4000000000b */
[----:B------:R-:W-:Y:S01]  /*151d0*/  @P2 FFMA.FTZ R40, R4, R7, R3 ;  /* 0x0000000704282223 */ /* 0x000fe20000010003 */
[----:B-1----:R-:W-:-:S04]  /*151e0*/  @P3 FMUL.FTZ R9, R10, 0.69314718246459960938 ;  /* 0x3f3172180a093820 */ /* 0x002fc80000410000 */
[----:B------:R-:W-:Y:S01]  /*151f0*/  @P3 FFMA.FTZ R0, R12, R8, R9 ;  /* 0x000000080c003223 */ /* 0x000fe20000010009 */
[----:B------:R-:W-:Y:S02]  /*15200*/  WARPGROUP.DEPBAR.LE gsb0, 0x0 ;  /* 0x00008000000079c5 */ /* 0x000fe40000010000 */
[----:B------:R-:W-:-:S06]  /*15210*/  WARPGROUP.ARRIVE ;  /* 0x00000000000079c5 */ /* 0x000fcc0000000000 */
[----:B------:R-:W-:Y:S03]  /*15220*/  HGMMA.64x128x16.F32 R88, R164, gdesc[UR4].tnspB, R88, gsb0 ;  /* 0x41e00004a4587df0 */ /* 0x000fe60008000858 */
        /* <DEDUP_REMOVED lines=67> */
.L_x_9503:
        /* <DEDUP_REMOVED lines=17> */
[----:B------:R-:W-:Y:S01]  /*15770*/  F2FP.F16.F32.PACK_AB R36, R137, R36 ;  /* 0x000000248924723e */ /* 0x000fe200000000ff */
[----:B------:R-:W3:Y:S01]  /*15780*/  LDC R56, c[0x0][0xbe8] ;  /* 0x0002fa00ff387b82 */ /* 0x000ee20000000800 */
[----:B------:R-:W-:-:S02]  /*15790*/  F2FP.F16.F32.PACK_AB R37, R37, R138 ;  /* 0x0000008a2525723e */ /* 0x000fc400000000ff */
[----:B------:R-:W-:Y:S02]  /*157a0*/  F2FP.F16.F32.PACK_AB R38, R141, R38 ;  /* 0x000000268d26723e */ /* 0x000fe400000000ff */
        /* <DEDUP_REMOVED lines=10> */
[----:B------:R-:W-:Y:S01]  /*15850*/  IMAD.X R7, RZ, RZ, R9, P0 ;  /* 0x000000ffff077224 */ /* 0x000fe200000e0609 */
[----:B-1----:R-:W-:-:S02]  /*15860*/  LOP3.LUT R28, R53, 0x380, RZ, 0xc0, !PT ;  /* 0x00000380351c7812 */ /* 0x002fc400078ec0ff */
[----:B------:R-:W-:Y:S01]  /*15870*/  SHF.R.U64 R33, R33, 0x3, RZ ;  /* 0x0000000321217819 */ /* 0x000fe200000012ff */
[--C-:B------:R-:W-:Y:S01]  /*15880*/  IMAD.X R13, RZ, RZ, R9.reuse, P1 ;  /* 0x000000ffff0d7224 */ /* 0x100fe200008e0609 */
[----:B------:R-:W-:Y:S02]  /*15890*/  LOP3.LUT R4, R41, 0x380, RZ, 0xc0, !PT ;  /* 0x0000038029047812 */ /* 0x000fe400078ec0ff */
[----:B------:R-:W-:Y:S02]  /*158a0*/  LOP3.LUT R6, R43, 0x380, RZ, 0xc0, !PT ;  /* 0x000003802b067812 */ /* 0x000fe400078ec0ff */
[C---:B------:R-:W-:Y:S02]  /*158b0*/  IADD3 R47, P2, R8.reuse, 0x4000, RZ ;  /* 0x00004000082f7810 */ /* 0x040fe40007f5e0ff */
[C---:B------:R-:W-:Y:S02]  /*158c0*/  IADD3 R49, P3, R8.reuse, 0x4020, RZ ;  /* 0x0000402008317810 */ /* 0x040fe40007f7e0ff */
        /* <DEDUP_REMOVED lines=8> */
[----:B------:R-:W-:Y:S02]  /*15950*/  SHF.R.U64 R6, R6, 0x3, RZ ;  /* 0x0000000306067819 */ /* 0x000fe400000012ff */
[----:B------:R-:W-:Y:S02]  /*15960*/  LOP3.LUT R14, R47, 0x380, RZ, 0xc0, !PT ;  /* 0x000003802f0e7812 */ /* 0x000fe400078ec0ff */
[----:B------:R-:W-:-:S02]  /*15970*/  LOP3.LUT R32, R28, R53, RZ, 0x3c, !PT ;  /* 0x000000351c207212 */ /* 0x000fc400078e3cff */
[-C--:B------:R-:W-:Y:S02]  /*15980*/  IADD3.X R25, RZ, R9.reuse, RZ, P3, !PT ;  /* 0x00000009ff197210 */ /* 0x080fe40001ffe4ff */
[----:B------:R-:W-:Y:S02]  /*15990*/  SHF.R.U64 R12, R12, 0x3, RZ ;  /* 0x000000030c0c7819 */ /* 0x000fe400000012ff */
[----:B------:R-:W-:Y:S02]  /*159a0*/  LOP3.LUT R24, R49, 0x380, RZ, 0xc0, !PT ;  /* 0x0000038031187812 */ /* 0x000fe400078ec0ff */
[----:B------:R-:W-:Y:S02]  /*159b0*/  LOP3.LUT R26, R51, 0x380, RZ, 0xc0, !PT ;  /* 0x00000380331a7812 */ /* 0x000fe400078ec0ff */
[----:B------:R-:W-:Y:S02]  /*159c0*/  MOV R28, R8 ;  /* 0x00000008001c7202 */ /* 0x000fe40000000f00 */
[----:B------:R-:W-:-:S02]  /*159d0*/  LOP3.LUT R4, R4, R41, RZ, 0x3c, !PT ;  /* 0x0000002904047212 */ /* 0x000fc400078e3cff */
[----:B------:R-:W-:Y:S02]  /*159e0*/  LOP3.LUT R6, R6, R43, RZ, 0x3c, !PT ;  /* 0x0000002b06067212 */ /* 0x000fe400078e3cff */
[----:B------:R-:W-:Y:S02]  /*159f0*/  F2FP.F16.F32.PACK_AB R8, R89, R88 ;  /* 0x000000585908723e */ /* 0x000fe400000000ff */
[----:B------:R-:W-:Y:S02]  /*15a00*/  F2FP.F16.F32.PACK_AB R9, R91, R90 ;  /* 0x0000005a5b09723e */ /* 0x000fe400000000ff */
[----:B------:R-:W-:Y:S02]  /*15a10*/  SHF.R.U64 R14, R14, 0x3, RZ ;  /* 0x000000030e0e7819 */ /* 0x000fe400000012ff */
[----:B------:R-:W-:Y:S01]  /*15a20*/  LOP3.LUT R12, R12, R45, RZ, 0x3c, !PT ;  /* 0x0000002d0c0c7212 */ /* 0x000fe200078e3cff */
[----:B------:R1:W-:Y:S01]  /*15a30*/  STSM.16.M88.4 [R28], R8 ;  /* 0x000000081c007844 */ /* 0x0003e20000000200 */
[----:B------:R-:W-:-:S02]  /*15a40*/  SHF.R.U64 R24, R24, 0x3, RZ ;  /* 0x0000000318187819 */ /* 0x000fc400000012ff */
[----:B------:R-:W-:Y:S02]  /*15a50*/  SHF.R.U64 R26, R26, 0x3, RZ ;  /* 0x000000031a1a7819 */ /* 0x000fe400000012ff */
[----:B------:R-:W-:Y:S02]  /*15a60*/  MOV R46, R4 ;  /* 0x00000004002e7202 */ /* 0x000fe40000000f00 */
[----:B------:R-:W-:Y:S02]  /*15a70*/  MOV R45, R6 ;  /* 0x00000006002d7202 */ /* 0x000fe40000000f00 */
[----:B------:R-:W-:Y:S02]  /*15a80*/  F2FP.F16.F32.PACK_AB R4, R97, R96 ;  /* 0x000000606104723e */ /* 0x000fe400000000ff */
[----:B------:R-:W-:Y:S02]  /*15a90*/  F2FP.F16.F32.PACK_AB R5, R99, R98 ;  /* 0x000000626305723e */ /* 0x000fe400000000ff */
[----:B------:R-:W-:-:S02]  /*15aa0*/  F2FP.F16.F32.PACK_AB R6, R101, R100 ;  /* 0x000000646506723e */ /* 0x000fc400000000ff */
[----:B------:R-:W-:Y:S02]  /*15ab0*/  F2FP.F16.F32.PACK_AB R7, R103, R102 ;  /* 0x000000666707723e */ /* 0x000fe400000000ff */
[----:B------:R-:W-:Y:S02]  /*15ac0*/  LOP3.LUT R14, R14, R47, RZ, 0x3c, !PT ;  /* 0x0000002f0e0e7212 */ /* 0x000fe400078e3cff */
[----:B-1----:R-:W-:Y:S01]  /*15ad0*/  F2FP.F16.F32.PACK_AB R8, R105, R104 ;  /* 0x000000686908723e */ /* 0x002fe200000000ff */
[----:B------:R-:W-:Y:S01]  /*15ae0*/  STSM.16.M88.4 [R46], R4 ;  /* 0x000000042e007844 */ /* 0x000fe20000000200 */
[----:B------:R-:W-:Y:S02]  /*15af0*/  F2FP.F16.F32.PACK_AB R9, R107, R106 ;  /* 0x0000006a6b09723e */ /* 0x000fe400000000ff */
[----:B------:R-:W-:Y:S02]  /*15b00*/  F2FP.F16.F32.PACK_AB R10, R109, R108 ;  /* 0x0000006c6d0a723e */ /* 0x000fe400000000ff */
[----:B------:R-:W-:-:S02]  /*15b10*/  F2FP.F16.F32.PACK_AB R11, R111, R110 ;  /* 0x0000006e6f0b723e */ /* 0x000fc400000000ff */
[----:B------:R-:W-:Y:S02]  /*15b20*/  LOP3.LUT R24, R24, R49, RZ, 0x3c, !PT ;  /* 0x0000003118187212 */ /* 0x000fe400078e3cff */
[----:B------:R-:W-:Y:S01]  /*15b30*/  LOP3.LUT R26, R26, R51, RZ, 0x3c, !PT ;  /* 0x000000331a1a7212 */ /* 0x000fe200078e3cff */
[----:B------:R1:W-:Y:S01]  /*15b40*/  STSM.16.M88.4 [R45], R8 ;  /* 0x000000082d007844 */ /* 0x0003e20000000200 */
[----:B------:R-:W-:Y:S02]  /*15b50*/  MOV R44, R12 ;  /* 0x0000000c002c7202 */ /* 0x000fe40000000f00 */
[----:B------:R-:W-:Y:S02]  /*15b60*/  MOV R42, R14 ;  /* 0x0000000e002a7202 */ /* 0x000fe40000000f00 */
[----:B------:R-:W-:Y:S02]  /*15b70*/  MOV R43, R24 ;  /* 0x00000018002b7202 */ /* 0x000fe40000000f00 */
[----:B------:R-:W-:-:S02]  /*15b80*/  MOV R41, R26 ;  /* 0x0000001a00297202 */ /* 0x000fc40000000f00 */
[----:B------:R-:W-:Y:S02]  /*15b90*/  F2FP.F16.F32.PACK_AB R12, R35, R112 ;  /* 0x00000070230c723e */ /* 0x000fe400000000ff */
        /* <DEDUP_REMOVED lines=8> */
[----:B------:R-:W-:Y:S02]  /*15c20*/  MOV R28, R32 ;  /* 0x00000020001c7202 */ /* 0x000fe40000000f00 */
[----:B------:R-:W-:Y:S01]  /*15c30*/  ISETP.NE.U32.AND P0, PT, RZ, UR4, PT ;  /* 0x00000004ff007c0c */ /* 0x000fe2000bf05070 */
[----:B------:R2:W-:Y:S01]  /*15c40*/  STSM.16.M88.4 [R42], R24 ;  /* 0x000000182a007844 */ /* 0x0005e20000000200 */
[----:B-1----:R-:W-:Y:S02]  /*15c50*/  IADD3 R8, P1, R208, UR4, RZ ;  /* 0x00000004d0087c10 */ /* 0x002fe4000ff3e0ff */
[----:B------:R-:W-:Y:S02]  /*15c60*/  F2FP.F16.F32.PACK_AB R32, R3, R128 ;  /* 0x000000800320723e */ /* 0x000fe400000000ff */
[----:B------:R-:W-:-:S02]  /*15c70*/  F2FP.F16.F32.PACK_AB R33, R131, R130 ;  /* 0x000000828321723e */ /* 0x000fc400000000ff */
[----:B------:R-:W-:Y:S02]  /*15c80*/  F2FP.F16.F32.PACK_AB R35, R135, R134 ;  /* 0x000000868723723e */ /* 0x000fe400000000ff */
[----:B------:R-:W-:Y:S02]  /*15c90*/  F2FP.F16.F32.PACK_AB R4, R145, R144 ;  /* 0x000000909104723e */ /* 0x000fe400000000ff */
[----:B------:R-:W-:Y:S01]  /*15ca0*/  F2FP.F16.F32.PACK_AB R5, R147, R146 ;  /* 0x000000929305723e */ /* 0x000fe200000000ff */
[----:B------:R1:W-:Y:S01]  /*15cb0*/  STSM.16.M88.4 [R43], R32 ;  /* 0x000000202b007844 */ /* 0x0003e20000000200 */
[----:B------:R-:W-:Y:S02]  /*15cc0*/  F2FP.F16.F32.PACK_AB R6, R149, R148 ;  /* 0x000000949506723e */ /* 0x000fe400000000ff */
[----:B------:R-:W-:Y:S01]  /*15cd0*/  F2FP.F16.F32.PACK_AB R7, R151, R150 ;  /* 0x000000969707723e */ /* 0x000fe200000000ff */
[----:B------:R1:W-:Y:S01]  /*15ce0*/  STSM.16.M88.4 [R41], R36 ;  /* 0x0000002429007844 */ /* 0x0003e20000000200 */
[----:B------:R-:W-:Y:S01]  /*15cf0*/  ISETP.NE.AND.EX P0, PT, RZ, UR5, PT, P0 ;  /* 0x00000005ff007c0c */ /* 0x000fe2000bf05300 */
[----:B--2---:R-:W-:Y:S01]  /*15d00*/  IMAD.MOV.U32 R42, RZ, RZ, RZ ;  /* 0x000000ffff2a7224 */ /* 0x004fe200078e00ff */
[----:B------:R-:W-:Y:S01]  /*15d10*/  IADD3.X R9, R209, UR5, RZ, P1, !PT ;  /* 0x00000005d1097c10 */ /* 0x000fe20008ffe4ff */
[----:B------:R-:W-:Y:S01]  /*15d20*/  ULDC.64 UR4, c[0x0][0xc08] ;  /* 0x0003020000047ab9 */ /* 0x000fe20000000a00 */
[----:B------:R1:W-:Y:S01]  /*15d30*/  STSM.16.M88.4 [R28], R4 ;  /* 0x000000041c007844 */ /* 0x0003e20000000200 */
[----:B------:R-:W-:Y:S01]  /*15d40*/  BAR.SYNC.DEFER_BLOCKING 0x1, 0x100 ;  /* 0x0044000000007b1d */ /* 0x000fe20000010000 */
[----:B------:R-:W-:-:S04]  /*15d50*/  ISETP.NE.U32.AND P2, PT, RZ, UR4, PT ;  /* 0x00000004ff007c0c */ /* 0x000fc8000bf45070 */
[----:B------:R-:W-:-:S13]  /*15d60*/  ISETP.NE.AND.EX P2, PT, RZ, UR5, PT, P2 ;  /* 0x00000005ff007c0c */ /* 0x000fda000bf45320 */
[----:B------:R-:W-:Y:S01]  /*15d70*/  @P2 IADD3 R208, P3, R208, UR4, RZ ;  /* 0x00000004d0d02c10 */ /* 0x000fe2000ff7e0ff */
[----:B------:R-:W-:Y:S02]  /*15d80*/  ULDC UR4, c[0x0][0xa88] ;  /* 0x0002a20000047ab9 */ /* 0x000fe40000000800 */
[----:B------:R-:W-:Y:S01]  /*15d90*/  IMAD.U32 R3, RZ, RZ, UR4 ;  /* 0x00000004ff037e24 */ /* 0x000fe2000f8e00ff */
[----:B------:R-:W-:Y:S01]  /*15da0*/  @P2 IADD3.X R209, R209, UR5, RZ, P3, !PT ;  /* 0x00000005d1d12c10 */ /* 0x000fe20009ffe4ff */
[----:B------:R1:W5:Y:S01]  /*15db0*/  @P0 LDG.E R42, desc[UR40][R8.64] ;  /* 0x00000028082a0981 */ /* 0x000362000c1e1900 */
[----:B---3--:R-:W-:Y:S01]  /*15dc0*/  ISETP.NE.AND P1, PT, R56, 0x1, PT ;  /* 0x000000013800780c */ /* 0x008fe20003f25270 */
[----:B------:R-:W-:Y:S02]  /*15dd0*/  IMAD.IADD R15, R204, 0x1, R191 ;  /* 0x00000001cc0f7824 */ /* 0x000fe400078e02bf */
[----:B------:R1:W5:Y:S10]  /*15de0*/  @P2 LDG.E R3, desc[UR40][R208.64] ;  /* 0x00000028d0032981 */ /* 0x000374000c1e1900 */
[----:B------:R-:W2:Y:S08]  /*15df0*/  @P1 LDC R10, c[0x0][0xbec] ;  /* 0x0002fb00ff0a1b82 */ /* 0x000eb00000000800 */
[----:B------:R-:W3:Y:S01]  /*15e00*/  @P1 LDC R11, c[0x0][0xbf0] ;  /* 0x0002fc00ff0b1b82 */ /* 0x000ee20000000800 */
[----:B-1----:R-:W-:Y:S05]  /*15e10*/  @P2 BRA `(.L_x_9589) ;  /* 0x0000000000102947 */ /* 0x002fea0003800000 */
[----:B------:R-:W-:Y:S05]  /*15e20*/  @!P0 BRA `(.L_x_9589) ;  /* 0x00000000000c8947 */ /* 0x000fea0003800000 */
[----:B------:R-:W4:Y:S04]  /*15e30*/  LDG.E R4, desc[UR40][R8.64] ;  /* 0x0000002808047981 */ /* 0x000f28000c1e1900 */
[----:B-----5:R-:W4:Y:S02]  /*15e40*/  LDG.E R3, desc[UR40][R8.64+0x4] ;  /* 0x0000042808037981 */ /* 0x020f24000c1e1900 */
[----:B----4-:R-:W-:-:S07]  /*15e50*/  IADD3 R3, -R4, R3, RZ ;  /* 0x0000000304037210 */ /* 0x010fce0007ffe1ff */
.L_x_9589:
[----:B------:R-:W-:Y:S01]  /*15e60*/  SHF.R.S32.HI R28, RZ, 0x1f, R207 ;  /* 0x0000001fff1c7819 */ /* 0x000fe200000114cf */
[----:B--2---:R-:W-:Y:S01]  /*15e70*/  @P1 IMAD.HI.U32 R4, R15, R10, RZ ;  /* 0x0000000a0f041227 */ /* 0x004fe200078e00ff */
[----:B------:R-:W-:Y:S01]  /*15e80*/  ULDC.64 UR4, c[0x0][0xb90] ;  /* 0x0002e40000047ab9 */ /* 0x000fe20000000a00 */
[----:B-----5:R-:W-:Y:S01]  /*15e90*/  SHF.R.S32.HI R43, RZ, 0x1f, R42 ;  /* 0x0000001fff2b7819 */ /* 0x020fe2000001142a */
[----:B------:R-:W1:Y:S01]  /*15ea0*/  @P1 LDC R41, c[0x0][0xbec] ;  /* 0x0002fb00ff291b82 */ /* 0x000e620000000800 */
[----:B------:R-:W-:Y:S01]  /*15eb0*/  IMAD R6, R28, UR4, RZ ;  /* 0x000000041c067c24 */ /* 0x000fe2000f8e02ff */
[----:B------:R-:W-:Y:S01]  /*15ec0*/  SEL R217, R217, RZ, !P0 ;  /* 0x000000ffd9d97207 */ /* 0x000fe20004000000 */
[----:B------:R-:W-:Y:S01]  /*15ed0*/  IMAD.MOV.U32 R7, RZ, RZ, R15 ;  /* 0x000000ffff077224 */ /* 0x000fe200078e000f */
[----:B---3--:R-:W-:Y:S01]  /*15ee0*/  @P1 SHF.R.U32.HI R7, RZ, R11, R4 ;  /* 0x0000000bff071219 */ /* 0x008fe20000011604 */
[----:B------:R-:W-:Y:S01]  /*15ef0*/  IMAD.WIDE.U32 R4, R207, UR4, R42 ;  /* 0x00000004cf047c25 */ /* 0x000fe2000f8e002a */
[----:B------:R-:W-:-:S03]  /*15f00*/  SEL R57, R210, RZ, !P0 ;  /* 0x000000ffd2397207 */ /* 0x000fc60004000000 */
[----:B------:R-:W-:Y:S01]  /*15f10*/  IMAD R9, R207, UR5, R6 ;  /* 0x00000005cf097c24 */ /* 0x000fe2000f8e0206 */
[----:B------:R-:W-:Y:S01]  /*15f20*/  ULDC.64 UR4, c[0x0][0xb98] ;  /* 0x0002e60000047ab9 */ /* 0x000fe20000000a00 */
[----:B------:R-:W-:Y:S02]  /*15f30*/  IMAD.MOV R13, RZ, RZ, -R7 ;  /* 0x000000ffff0d7224 */ /* 0x000fe400078e0a07 */
[----:B------:R-:W-:Y:S02]  /*15f40*/  IMAD.IADD R5, R5, 0x1, R9 ;  /* 0x0000000105057824 */ /* 0x000fe400078e0209 */
[----:B------:R-:W-:Y:S02]  /*15f50*/  IMAD.IADD R11, R16, 0x1, R227 ;  /* 0x00000001100b7824 */ /* 0x000fe400078e02e3 */
[----:B------:R-:W-:Y:S02]  /*15f60*/  IMAD R9, R56, R13, R15 ;  /* 0x0000000d38097224 */ /* 0x000fe400078e020f */
[----:B------:R-:W-:-:S02]  /*15f70*/  IMAD R6, R217, UR4, RZ ;  /* 0x00000004d9067c24 */ /* 0x000fc4000f8e02ff */
        /* <DEDUP_REMOVED lines=8> */
[----:B------:R-:W-:Y:S01]  /*16000*/  IMAD R58, R3, R56, RZ ;  /* 0x00000038033a7224 */ /* 0x000fe200078e02ff */
[----:B------:R-:W-:Y:S01]  /*16010*/  IADD3.X R5, R11, R5, R8, P2, !PT ;  /* 0x000000050b057210 */ /* 0x000fe200017fe408 */
[----:B------:R-:W-:Y:S01]  /*16020*/  IMAD R6, R6, UR4, RZ ;  /* 0x0000000406067c24 */ /* 0x000fe2000f8e02ff */
[----:B------:R-:W-:-:S02]  /*16030*/  LOP3.LUT R8, R7, 0x380, RZ, 0xc0, !PT ;  /* 0x0000038007087812 */ /* 0x000fc400078ec0ff */
[----:B------:R-:W-:Y:S01]  /*16040*/  IADD3 R33, P3, R20, 0x4000, RZ ;  /* 0x0000400014217810 */ /* 0x000fe20007f7e0ff */
[C---:B------:R-:W-:Y:S01]  /*16050*/  IMAD R11, R9.reuse, UR5, R6 ;  /* 0x00000005090b7c24 */ /* 0x040fe2000f8e0206 */
[----:B------:R-:W-:Y:S01]  /*16060*/  SHF.R.U64 R8, R8, 0x3, RZ ;  /* 0x0000000308087819 */ /* 0x000fe200000012ff */
[----:B------:R-:W-:Y:S01]  /*16070*/  IMAD.WIDE.U32 R4, R9, UR4, R4 ;  /* 0x0000000409047c25 */ /* 0x000fe2000f8e0004 */
[----:B------:R-:W-:Y:S01]  /*16080*/  ULDC.64 UR4, c[0x0][0xb50] ;  /* 0x0002d40000047ab9 */ /* 0x000fe20000000a00 */
[----:B------:R-:W-:Y:S02]  /*16090*/  LOP3.LUT R32, R33, 0x380, RZ, 0xc0, !PT ;  /* 0x0000038021207812 */ /* 0x000fe400078ec0ff */
[----:B------:R-:W-:Y:S01]  /*160a0*/  IMAD.IADD R5, R5, 0x1, R11 ;  /* 0x0000000105057824 */ /* 0x000fe200078e020b */
[----:B------:R-:W-:Y:S02]  /*160b0*/  LEA R6, P2, R4, UR4, 0x2 ;  /* 0x0000000404067c11 */ /* 0x000fe4000f8410ff */
[----:B------:R-:W-:-:S02]  /*160c0*/  LOP3.LUT R8, R8, R7, RZ, 0x3c, !PT ;  /* 0x0000000708087212 */ /* 0x000fc400078e3cff */
[----:B------:R-:W-:Y:S01]  /*160d0*/  LEA.HI.X R7, R4, UR5, R5, 0x2, P2 ;  /* 0x0000000504077c11 */ /* 0x000fe200090f1405 */
[----:B------:R-:W-:Y:S01]  /*160e0*/  IMAD.IADD R5, R225, 0x1, R191 ;  /* 0x00000001e1057824 */ /* 0x000fe200078e02bf */
[----:B------:R-:W-:Y:S01]  /*160f0*/  IADD3 R25, P2, R20, 0x3000, RZ ;  /* 0x0000300014197810 */ /* 0x000fe20007f5e0ff */
[----:B------:R-:W-:Y:S01]  /*16100*/  SHFL.IDX PT, R52, R6, RZ, 0x1c1f ;  /* 0x001c1fff06347589 */ /* 0x000fe200000e0000 */
[----:B------:R-:W-:Y:S01]  /*16110*/  SHF.R.U64 R32, R32, 0x3, RZ ;  /* 0x0000000320207819 */ /* 0x000fe200000012ff */
[----:B------:R-:W-:Y:S01]  /*16120*/  VIADD R3, R5, 0x8 ;  /* 0x0000000805037836 */ /* 0x000fe20000000000 */
[----:B------:R-:W-:Y:S01]  /*16130*/  LOP3.LUT R24, R25, 0x380, RZ, 0xc0, !PT ;  /* 0x0000038019187812 */ /* 0x000fe200078ec0ff */
[----:B------:R-:W2:Y:S01]  /*16140*/  SHFL.IDX PT, R53, R7, RZ, 0x1c1f ;  /* 0x001c1fff07357589 */ /* 0x000ea200000e0000 */
[----:B------:R-:W-:Y:S01]  /*16150*/  IADD3 R13, P4, R20, 0x2000, RZ ;  /* 0x00002000140d7810 */ /* 0x000fe20007f9e0ff */
[----:B------:R-:W-:Y:S01]  /*16160*/  ULDC.64 UR4, c[0x0][0xaa0] ;  /* 0x0002a80000047ab9 */ /* 0x000fe20000000a00 */
[----:B------:R-:W-:Y:S01]  /*16170*/  SHF.R.U64 R24, R24, 0x3, RZ ;  /* 0x0000000318187819 */ /* 0x000fe200000012ff */
[----:B------:R-:W-:Y:S01]  /*16180*/  SHFL.IDX PT, R54, R6, 0x1, 0x1c1f ;  /* 0x003c1f0006367f89 */ /* 0x000fe200000e0000 */
[----:B------:R-:W-:-:S02]  /*16190*/  IADD3.X R9, RZ, R21, RZ, P0, !PT ;  /* 0x00000015ff097210 */ /* 0x000fc400007fe4ff */
[----:B------:R-:W-:Y:S01]  /*161a0*/  LOP3.LUT R32, R32, R33, RZ, 0x3c, !PT ;  /* 0x0000002120207212 */ /* 0x000fe200078e3cff */
[----:B------:R-:W3:Y:S01]  /*161b0*/  SHFL.IDX PT, R55, R7, 0x1, 0x1c1f ;  /* 0x003c1f0007377f89 */ /* 0x000ee200000e0000 */
[----:B------:R-:W-:Y:S01]  /*161c0*/  LOP3.LUT P0, RZ, R220, 0x3, RZ, 0xc0, !PT ;  /* 0x00000003dcff7812 */ /* 0x000fe2000780c0ff */
[--C-:B------:R-:W-:Y:S01]  /*161d0*/  IMAD.X R33, RZ, RZ, R21.reuse, P3 ;  /* 0x000000ffff217224 */ /* 0x100fe200018e0615 */
[----:B------:R-:W-:Y:S02]  /*161e0*/  LOP3.LUT R12, R13, 0x380, RZ, 0xc0, !PT ;  /* 0x000003800d0c7812 */ /* 0x000fe400078ec0ff */
[----:B------:R-:W-:Y:S01]  /*161f0*/  LOP3.LUT R24, R24, R25, RZ, 0x3c, !PT ;  /* 0x0000001918187212 */ /* 0x000fe200078e3cff */
[----:B------:R-:W-:Y:S01]  /*16200*/  IMAD.X R25, RZ, RZ, R21, P2 ;  /* 0x000000ffff197224 */ /* 0x000fe200010e0615 */
[----:B------:R-:W-:Y:S02]  /*16210*/  IADD3 R4, P3, R20, 0x7000, RZ ;  /* 0x0000700014047810 */ /* 0x000fe40007f7e0ff */
[----:B------:R-:W-:-:S02]  /*16220*/  ISETP.GE.OR P2, PT, R5, R58, P0 ;  /* 0x0000003a0500720c */ /* 0x000fc40000746670 */
[----:B------:R-:W-:Y:S01]  /*16230*/  SHF.R.U64 R12, R12, 0x3, RZ ;  /* 0x000000030c0c7819 */ /* 0x000fe200000012ff */
[--C-:B------:R-:W-:Y:S01]  /*16240*/  IMAD.X R49, RZ, RZ, R21.reuse, P3 ;  /* 0x000000ffff317224 */ /* 0x100fe200018e0615 */
[----:B------:R-:W-:Y:S02]  /*16250*/  ISETP.GE.OR P0, PT, R3, R58, P0 ;  /* 0x0000003a0300720c */ /* 0x000fe40000706670 */
[----:B------:R-:W-:Y:S02]  /*16260*/  LOP3.LUT R3, R4, 0x380, RZ, 0xc0, !PT ;  /* 0x0000038004037812 */ /* 0x000fe400078ec0ff */
[----:B------:R-:W-:Y:S01]  /*16270*/  LOP3.LUT R12, R12, R13, RZ, 0x3c, !PT ;  /* 0x0000000d0c0c7212 */ /* 0x000fe200078e3cff */
[----:B------:R-:W-:Y:S01]  /*16280*/  IMAD.X R13, RZ, RZ, R21, P4 ;  /* 0x000000ffff0d7224 */ /* 0x000fe200020e0615 */
[----:B------:R-:W-:Y:S02]  /*16290*/  SHF.R.U64 R3, R3, 0x3, RZ ;  /* 0x0000000303037819 */ /* 0x000fe400000012ff */
[C---:B------:R-:W-:Y:S01]  /*162a0*/  IADD3 R37, P5, R20.reuse, 0x5000, RZ ;  /* 0x0000500014257810 */ /* 0x040fe20007fbe0ff */
[----:B--2---:R-:W-:Y:S01]  /*162b0*/  @!P2 ST.E desc[UR40][R52.64], R40 ;  /* 0x000000283400a985 */ /* 0x004fe2000c101928 */
[----:B------:R-:W-:-:S02]  /*162c0*/  IADD3 R45, P4, R20, 0x6000, RZ ;  /* 0x00006000142d7810 */ /* 0x000fc40007f9e0ff */
[----:B------:R-:W-:Y:S01]  /*162d0*/  LOP3.LUT R5, R20, 0x380, RZ, 0xc0, !PT ;  /* 0x0000038014057812 */ /* 0x000fe200078ec0ff */
[----:B---3--:R2:W-:Y:S01]  /*162e0*/  @!P0 ST.E desc[UR40][R54.64], R0 ;  /* 0x0000000036008985 */ /* 0x0085e2000c101928 */
[----:B------:R-:W-:Y:S01]  /*162f0*/  LOP3.LUT R48, R3, R4, RZ, 0x3c, !PT ;  /* 0x0000000403307212 */ /* 0x000fe200078e3cff */
[----:B------:R-:W-:Y:S01]  /*16300*/  IMAD R3, R43, UR4, RZ ;  /* 0x000000042b037c24 */ /* 0x000fe2000f8e02ff */
[----:B------:R-:W-:Y:S01]  /*16310*/  LOP3.LUT R36, R37, 0x380, RZ, 0xc0, !PT ;  /* 0x0000038025247812 */ /* 0x000fe200078ec0ff */
[----:B------:R-:W3:Y:S01]  /*16320*/  @P1 LDC R43, c[0x0][0xbf0] ;  /* 0x0002fc00ff2b1b82 */ /* 0x000ee20000000800 */
[----:B------:R-:W-:Y:S01]  /*16330*/  LOP3.LUT R44, R45, 0x380, RZ, 0xc0, !PT ;  /* 0x000003802d2c7812 */ /* 0x000fe200078ec0ff */
[----:B------:R-:W5:Y:S01]  /*16340*/  LD.E.128 R8, desc[UR40][R8.64] ;  /* 0x0000002808087980 */ /* 0x000f62000c101d00 */
[----:B------:R-:W-:Y:S02]  /*16350*/  SHF.R.U64 R5, R5, 0x3, RZ ;  /* 0x0000000305057819 */ /* 0x000fe400000012ff */
[----:B------:R-:W-:Y:S01]  /*16360*/  SHF.R.U64 R36, R36, 0x3, RZ ;  /* 0x0000000324247819 */ /* 0x000fe200000012ff */
[----:B------:R-:W5:Y:S01]  /*16370*/  LD.E.128 R12, desc[UR40][R12.64] ;  /* 0x000000280c0c7980 */ /* 0x000f62000c101d00 */
[----:B------:R-:W-:-:S02]  /*16380*/  SHF.R.U64 R44, R44, 0x3, RZ ;  /* 0x000000032c2c7819 */ /* 0x000fc400000012ff */
[----:B------:R-:W-:Y:S01]  /*16390*/  LOP3.LUT R20, R5, R20, RZ, 0x3c, !PT ;  /* 0x0000001405147212 */ /* 0x000fe200078e3cff */
[----:B--2---:R-:W-:Y:S01]  /*163a0*/  IMAD R0, R206, 0x20, R22 ;  /* 0x00000020ce007824 */ /* 0x004fe200078e0216 */
[----:B------:R-:W-:Y:S01]  /*163b0*/  LOP3.LUT R36, R36, R37, RZ, 0x3c, !PT ;  /* 0x0000002524247212 */ /* 0x000fe200078e3cff */
[----:B------:R-:W5:Y:S01]  /*163c0*/  LD.E.128 R24, desc[UR40][R24.64] ;  /* 0x0000002818187980 */ /* 0x000f62000c101d00 */
[----:B------:R-:W-:Y:S01]  /*163d0*/  LOP3.LUT R44, R44, R45, RZ, 0x3c, !PT ;  /* 0x0000002d2c2c7212 */ /* 0x000fe200078e3cff */
[----:B------:R-:W-:Y:S01]  /*163e0*/  IMAD.X R45, RZ, RZ, R21, P4 ;  /* 0x000000ffff2d7224 */ /* 0x000fe200020e0615 */
[----:B------:R-:W-:Y:S01]  /*163f0*/  IADD3.X R37, RZ, R21, RZ, P5, !PT ;  /* 0x00000015ff257210 */ /* 0x000fe20002ffe4ff */
[----:B------:R2:W5:Y:S01]  /*16400*/  LD.E.128 R4, desc[UR40][R20.64] ;  /* 0x0000002814047980 */ /* 0x000562000c101d00 */
[C---:B------:R-:W-:Y:S02]  /*16410*/  IMAD R3, R42.reuse, UR5, R3 ;  /* 0x000000052a037c24 */ /* 0x040fe4000f8e0203 */
[----:B------:R-:W-:Y:S01]  /*16420*/  IMAD.IADD R40, R191, 0x1, R0 ;  /* 0x00000001bf287824 */ /* 0x000fe200078e0200 */
[----:B------:R-:W5:Y:S04]  /*16430*/  LD.E.128 R32, desc[UR40][R32.64] ;  /* 0x0000002820207980 */ /* 0x000f68000c101d00 */
[----:B------:R-:W5:Y:S01]  /*16440*/  LD.E.128 R36, desc[UR40][R36.64] ;  /* 0x0000002824247980 */ /* 0x000f62000c101d00 */
[----:B--2---:R-:W-:Y:S01]  /*16450*/  IMAD.WIDE.U32 R20, R42, UR4, RZ ;  /* 0x000000042a147c25 */ /* 0x004fe2000f8e00ff */
[----:B------:R-:W-:-:S02]  /*16460*/  ULDC.64 UR4, c[0x0][0xae8] ;  /* 0x0002ba0000047ab9 */ /* 0x000fc40000000a00 */
[----:B------:R-:W5:Y:S01]  /*16470*/  LD.E.128 R44, desc[UR40][R44.64] ;  /* 0x000000282c2c7980 */ /* 0x000f62000c101d00 */
[----:B------:R-:W-:Y:S02]  /*16480*/  IMAD.IADD R21, R21, 0x1, R3 ;  /* 0x0000000115157824 */ /* 0x000fe400078e0203 */
[----:B------:R-:W-:Y:S01]  /*16490*/  IMAD R28, R28, UR4, RZ ;  /* 0x000000041c1c7c24 */ /* 0x000fe2000f8e02ff */
[----:B------:R-:W5:Y:S01]  /*164a0*/  LD.E.128 R48, desc[UR40][R48.64] ;  /* 0x0000002830307980 */ /* 0x000f62000c101d00 */
[C---:B------:R-:W-:Y:S01]  /*164b0*/  IMAD.WIDE.U32 R20, R207.reuse, UR4, R20 ;  /* 0x00000004cf147c25 */ /* 0x040fe2000f8e0014 */
[----:B------:R-:W-:Y:S01]  /*164c0*/  @!PT LDS RZ, [RZ] ;  /* 0x00000000fffff984 */ /* 0x000fe20000000800 */
[----:B------:R-:W-:Y:S01]  /*164d0*/  @!PT LDS RZ, [RZ] ;  /* 0x00000000fffff984 */ /* 0x000fe20000000800 */
[----:B------:R-:W-:Y:S01]  /*164e0*/  @!PT LDS RZ, [RZ] ;  /* 0x00000000fffff984 */ /* 0x000fe20000000800 */
[----:B------:R-:W-:Y:S01]  /*164f0*/  @!PT LDS RZ, [RZ] ;  /* 0x00000000fffff984 */ /* 0x000fe20000000800 */
[----:B------:R2:W-:Y:S06]  /*16500*/  MEMBAR.ALL.CTA ;  /* 0x0000000000007992 */ /* 0x0005ec0000008000 */
[----:B--2---:R-:W2:Y:S01]  /*16510*/  FENCE.VIEW.ASYNC.S ;  /* 0x00000000000073c6 */ /* 0x004ea20000000000 */
[----:B------:R-:W-:Y:S01]  /*16520*/  IMAD R3, R207, UR5, R28 ;  /* 0x00000005cf037c24 */ /* 0x000fe2000f8e021c */
[----:B------:R-:W-:Y:S01]  /*16530*/  ULDC.64 UR4, c[0x0][0xaf0] ;  /* 0x0002bc0000047ab9 */ /* 0x000fe20000000a00 */
[----:B-1----:R-:W-:-:S03]  /*16540*/  @P1 IMAD.HI.U32 R0, R40, R41, RZ ;  /* 0x0000002928001227 */ /* 0x002fc600078e00ff */
[----:B------:R-:W-:Y:S01]  /*16550*/  IADD3 R21, R21, R3, RZ ;  /* 0x0000000315157210 */ /* 0x000fe20007ffe0ff */
[----:B------:R-:W-:Y:S01]  /*16560*/  IMAD.MOV.U32 R3, RZ, RZ, R40 ;  /* 0x000000ffff037224 */ /* 0x000fe200078e0028 */
[----:B---3--:R-:W-:Y:S01]  /*16570*/  @P1 SHF.R.U32.HI R3, RZ, R43, R0 ;  /* 0x0000002bff031219 */ /* 0x008fe20000011600 */
        /* <DEDUP_REMOVED lines=14> */
[----:B------:R-:W-:Y:S02]  /*16660*/  IMAD.IADD R21, R21, 0x1, R43 ;  /* 0x0000000115157824 */ /* 0x000fe400078e022b */
[----:B------:R-:W-:Y:S01]  /*16670*/  IMAD R28, R0, UR4, RZ ;  /* 0x00000004001c7c24 */ /* 0x000fe2000f8e02ff */
[----:B------:R-:W-:Y:S01]  /*16680*/  IADD3 R0, R191, 0x20, RZ ;  /* 0x00000020bf007810 */ /* 0x000fe20007ffe0ff */
[----:B------:R-:W-:Y:S01]  /*16690*/  IMAD.WIDE.U32 R20, R41, UR4, R20 ;  /* 0x0000000429147c25 */ /* 0x000fe2000f8e0014 */
[----:B------:R-:W-:-:S03]  /*166a0*/  ISETP.GE.AND P2, PT, R191, R58, PT ;  /* 0x0000003abf00720c */ /* 0x000fc60003f46270 */
[----:B------:R-:W-:Y:S01]  /*166b0*/  IMAD R43, R41, UR5, R28 ;  /* 0x00000005292b7c24 */ /* 0x000fe2000f8e021c */
[-C--:B------:R-:W-:Y:S01]  /*166c0*/  ISETP.GE.AND P0, PT, R0, R58.reuse, PT ;  /* 0x0000003a0000720c */ /* 0x080fe20003f06270 */
[----:B------:R-:W-:Y:S01]  /*166d0*/  VIADD R0, R2, 0x28820 ;  /* 0x0002882002007836 */ /* 0x000fe20000000000 */
[----:B------:R-:W-:Y:S01]  /*166e0*/  ULDC.64 UR4, c[0x0][0xa80] ;  /* 0x0002a00000047ab9 */ /* 0x000fe20000000a00 */
[----:B------:R-:W-:Y:S01]  /*166f0*/  VIADD R3, R191, 0x40 ;  /* 0x00000040bf037836 */ /* 0x000fe20000000000 */
[C---:B------:R-:W-:Y:S01]  /*16700*/  LEA R28, P3, R20.reuse, UR4, 0x1 ;  /* 0x00000004141c7c11 */ /* 0x040fe2000f8608ff */
[----:B------:R-:W-:Y:S01]  /*16710*/  IMAD.IADD R21, R21, 0x1, R43 ;  /* 0x0000000115157824 */ /* 0x000fe200078e022b */
[----:B------:R-:W-:Y:S02]  /*16720*/  PRMT R0, RZ, 0x654, R0 ;  /* 0x00000654ff007816 */ /* 0x000fe40000000000 */
[----:B------:R-:W-:Y:S02]  /*16730*/  ISETP.GE.AND P1, PT, R3, R58, PT ;  /* 0x0000003a0300720c */ /* 0x000fe40003f26270 */
[----:B------:R-:W-:Y:S01]  /*16740*/  LEA.HI.X R3, R20, UR5, R21, 0x1, P3 ;  /* 0x0000000514037c11 */ /* 0x000fe200098f0c15 */
[----:B--2---:R1:W-:Y:S01]  /*16750*/  SYNCS.ARRIVE.TRANS64.RED.A1T0 RZ, [R0+URZ], RZ ;  /* 0x000000ff00ff79a7 */ /* 0x0043e2000810043f */
[----:B------:R2:W3:Y:S01]  /*16760*/  SHFL.IDX PT, R40, R28, RZ, 0x181f ;  /* 0x00181fff1c287589 */ /* 0x0004e200000e0000 */
[----:B------:R-:W-:Y:S03]  /*16770*/  BSSY B1, `(.L_x_9590) ;  /* 0x000000c000017945 */ /* 0x000fe60003800000 */
[----:B-1----:R2:W1:Y:S01]  /*16780*/  SHFL.IDX PT, R0, R3, RZ, 0x181f ;  /* 0x00181fff03007589 */ /* 0x00246200000e0000 */
[----:B------:R-:W-:Y:S05]  /*16790*/  @P2 BRA `(.L_x_9591) ;  /* 0x0000000000242947 */ /* 0x000fea0003800000 */
[----:B------:R-:W-:Y:S02]  /*167a0*/  ULDC UR4, c[0x0][0xac8] ;  /* 0x0002b20000047ab9 */ /* 0x000fe40000000800 */
[----:B------:R-:W-:Y:S02]  /*167b0*/  ISETP.GE.AND P2, PT, R16, UR4, PT ;  /* 0x0000000410007c0c */ /* 0x000fe4000bf46270 */
[----:B------:R-:W-:-:S11]  /*167c0*/  ISETP.GE.AND P3, PT, R187, UR4, PT ;  /* 0x00000004bb007c0c */ /* 0x000fd6000bf66270 */
[CC--:B---3--:R-:W-:Y:S02]  /*167d0*/  @!P2 LEA R20, P4, R16.reuse, R40.reuse, 0x1 ;  /* 0x000000281014a211 */ /* 0x0c8fe400078808ff */
[C---:B------:R-:W-:Y:S02]  /*167e0*/  @!P3 LEA R40, P5, R187.reuse, R40, 0x1 ;  /* 0x00000028bb28b211 */ /* 0x040fe400078a08ff */
[-C--:B-1----:R-:W-:Y:S02]  /*167f0*/  @!P2 LEA.HI.X R21, R16, R0.reuse, R17, 0x1, P4 ;  /* 0x000000001015a211 */ /* 0x082fe400020f0c11 */
[----:B------:R-:W-:-:S03]  /*16800*/  @!P3 LEA.HI.X R41, R187, R0, R215, 0x1, P5 ;  /* 0x00000000bb29b211 */ /* 0x000fc600028f0cd7 */
[----:B-----5:R4:W-:Y:S04]  /*16810*/  @!P2 ST.E.128 desc[UR40][R20.64], R4 ;  /* 0x000000041400a985 */ /* 0x0209e8000c101d28 */
[----:B------:R4:W-:Y:S02]  /*16820*/  @!P3 ST.E.128 desc[UR40][R40.64], R32 ;  /* 0x000000202800b985 */ /* 0x0009e4000c101d28 */
.L_x_9591:
[----:B------:R-:W-:Y:S05]  /*16830*/  BSYNC B1 ;  /* 0x0000000000017941 */ /* 0x000fea0003800000 */
.L_x_9590:
[----:B-1----:R1:W0:Y:S01]  /*16840*/  SHFL.IDX PT, R0, R3, 0x1, 0x181f ;  /* 0x00381f0003007f89 */ /* 0x00222200000e0000 */
[----:B------:R-:W-:Y:S03]  /*16850*/  BSSY B1, `(.L_x_9592) ;  /* 0x000000c000017945 */ /* 0x000fe60003800000 */
[----:B----45:R1:W4:Y:S01]  /*16860*/  SHFL.IDX PT, R6, R28, 0x1, 0x181f ;  /* 0x00381f001c067f89 */ /* 0x03032200000e0000 */
[----:B------:R-:W-:Y:S05]  /*16870*/  @P0 BRA `(.L_x_9593) ;  /* 0x0000000000240947 */ /* 0x000fea0003800000 */
[----:B------:R-:W-:Y:S02]  /*16880*/  ULDC UR4, c[0x0][0xac8] ;  /* 0x0002b20000047ab9 */ /* 0x000fe40000000800 */
[----:B------:R-:W-:Y:S02]  /*16890*/  ISETP.GE.AND P3, PT, R16, UR4, PT ;  /* 0x0000000410007c0c */ /* 0x000fe4000bf66270 */
[----:B------:R-:W-:-:S11]  /*168a0*/  ISETP.GE.AND P4, PT, R187, UR4, PT ;  /* 0x00000004bb007c0c */ /* 0x000fd6000bf86270 */
[CC--:B----4-:R-:W-:Y:S02]  /*168b0*/  @!P3 LEA R4, P0, R16.reuse, R6.reuse, 0x1 ;  /* 0x000000061004b211 */ /* 0x0d0fe400078008ff */
[C---:B------:R-:W-:Y:S02]  /*168c0*/  @!P4 LEA R6, P2, R187.reuse, R6, 0x1 ;  /* 0x00000006bb06c211 */ /* 0x040fe400078408ff */
[-C--:B0-----:R-:W-:Y:S02]  /*168d0*/  @!P3 LEA.HI.X R5, R16, R0.reuse, R17, 0x1, P0 ;  /* 0x000000001005b211 */ /* 0x081fe400000f0c11 */
[----:B------:R-:W-:-:S03]  /*168e0*/  @!P4 LEA.HI.X R7, R187, R0, R215, 0x1, P2 ;  /* 0x00000000bb07c211 */ /* 0x000fc600010f0cd7 */
[----:B------:R0:W-:Y:S04]  /*168f0*/  @!P3 ST.E.128 desc[UR40][R4.64], R8 ;  /* 0x000000080400b985 */ /* 0x0001e8000c101d28 */
[----:B------:R0:W-:Y:S02]  /*16900*/  @!P4 ST.E.128 desc[UR40][R6.64], R36 ;  /* 0x000000240600c985 */ /* 0x0001e4000c101d28 */
.L_x_9593:
[----:B------:R-:W-:Y:S05]  /*16910*/  BSYNC B1 ;  /* 0x0000000000017941 */ /* 0x000fea0003800000 */
.L_x_9592:
[----:B0-----:R0:W0:Y:S01]  /*16920*/  SHFL.IDX PT, R0, R3, 0x2, 0x181f ;  /* 0x00581f0003007f89 */ /* 0x00102200000e0000 */
[----:B------:R-:W-:Y:S03]  /*16930*/  BSSY B1, `(.L_x_9594) ;  /* 0x000000c000017945 */ /* 0x000fe60003800000 */
[----:B----4-:R4:W0:Y:S01]  /*16940*/  SHFL.IDX PT, R6, R28, 0x2, 0x181f ;  /* 0x00581f001c067f89 */ /* 0x01082200000e0000 */
        /* <DEDUP_REMOVED lines=8> */
[----:B------:R0:W-:Y:S04]  /*169d0*/  @!P2 ST.E.128 desc[UR40][R4.64], R12 ;  /* 0x0000000c0400a985 */ /* 0x0001e8000c101d28 */
[----:B------:R0:W-:Y:S02]  /*169e0*/  @!P3 ST.E.128 desc[UR40][R6.64], R44 ;  /* 0x0000002c0600b985 */ /* 0x0001e4000c101d28 */
.L_x_9595:
[----:B------:R-:W-:Y:S05]  /*169f0*/  BSYNC B1 ;  /* 0x0000000000017941 */ /* 0x000fea0003800000 */
.L_x_9594:
[----:B0-----:R-:W-:Y:S01]  /*16a00*/  VIADD R0, R191, 0x60 ;  /* 0x00000060bf007836 */ /* 0x001fe20000000000 */
[----:B------:R0:W0:Y:S04]  /*16a10*/  SHFL.IDX PT, R6, R3, 0x3, 0x181f ;  /* 0x00781f0003067f89 */ /* 0x00002800000e0000 */
[----:B------:R-:W-:Y:S01]  /*16a20*/  ISETP.GE.AND P0, PT, R0, R58, PT ;  /* 0x0000003a0000720c */ /* 0x000fe20003f06270 */
[----:B-12-4-:R-:W2:-:S12]  /*16a30*/  SHFL.IDX PT, R28, R28, 0x3, 0x181f ;  /* 0x00781f001c1c7f89 */ /* 0x016e9800000e0000 */
        /* <DEDUP_REMOVED lines=12> */
.L_x_9588:
        /* <DEDUP_REMOVED lines=16> */
[----:B--2---:R-:W-:Y:S02]  /*16c00*/  ISETP.NE.AND P2, PT, R25, 0x1, PT ;  /* 0x000000011900780c */ /* 0x004fe40003f45270 */
[----:B------:R-:W-:-:S11]  /*16c10*/  ISETP.GE.AND P3, PT, R231, 0x80, PT ;  /* 0x00000080e700780c */ /* 0x000fd60003f66270 */
[----:B------:R-:W2:Y:S01]  /*16c20*/  @P2 LDC R27, c[0x0][0xbec] ;  /* 0x0002fb00ff1b2b82 */ /* 0x000ea20000000800 */
[----:B---3--:R-:W-:Y:S05]  /*16c30*/  @P1 BRA `(.L_x_9597) ;  /* 0x0000000000101947 */ /* 0x008fea0003800000 */
[----:B------:R-:W-:Y:S05]  /*16c40*/  @!P0 BRA `(.L_x_9597) ;  /* 0x00000000000c8947 */ /* 0x000fea0003800000 */
[----:B------:R-:W3:Y:S04]  /*16c50*/  LDG.E R3, desc[UR40][R4.64] ;  /* 0x0000002804037981 */ /* 0x000ee8000c1e1900 */
[----:B-----5:R-:W3:Y:S02]  /*16c60*/  LDG.E R8, desc[UR40][R4.64+0x4] ;  /* 0x0000042804087981 */ /* 0x020ee4000c1e1900 */
[----:B---3--:R-:W-:-:S07]  /*16c70*/  IMAD.IADD R8, R8, 0x1, -R3 ;  /* 0x0000000108087824 */ /* 0x008fce00078e0a03 */
.L_x_9597:
        /* <DEDUP_REMOVED lines=19> */
[----:B------:R-:W3:Y:S08]  /*16db0*/  @P0 LDC R7, c[0x0][0xbec] ;  /* 0x0002fb00ff070b82 */ /* 0x000ef00000000800 */
[----:B------:R-:W4:Y:S01]  /*16dc0*/  @P0 LDC R21, c[0x0][0xbf0] ;  /* 0x0002fc00ff150b82 */ /* 0x000f220000000800 */
[----:B---3--:R-:W-:-:S04]  /*16dd0*/  @P0 IMAD.HI.U32 R6, R12, R7, RZ ;  /* 0x000000070c060227 */ /* 0x008fc800078e00ff */
[----:B------:R-:W-:Y:S01]  /*16de0*/  IMAD R7, R207, UR5, R10 ;  /* 0x00000005cf077c24 */ /* 0x000fe2000f8e020a */
[----:B------:R-:W-:Y:S01]  /*16df0*/  ULDC.64 UR4, c[0x0][0xb98] ;  /* 0x0002e60000047ab9 */ /* 0x000fe20000000a00 */
[----:B----4-:R-:W-:Y:S02]  /*16e00*/  @P0 SHF.R.U32.HI R3, RZ, R21, R6 ;  /* 0x00000015ff030219 */ /* 0x010fe40000011606 */
[----:B------:R-:W-:Y:S02]  /*16e10*/  IMAD.IADD R5, R5, 0x1, R7 ;  /* 0x0000000105057824 */ /* 0x000fe400078e0207 */
[----:B------:R-:W-:Y:S01]  /*16e20*/  IMAD R6, R217, UR4, RZ ;  /* 0x00000004d9067c24 */ /* 0x000fe2000f8e02ff */
[----:B------:R-:W-:Y:S01]  /*16e30*/  IADD3 R7, -R3, RZ, RZ ;  /* 0x000000ff03077210 */ /* 0x000fe20007ffe1ff */
        /* <DEDUP_REMOVED lines=17> */
.L_x_9599:
[----:B------:R-:W-:Y:S05]  /*16f50*/  BSYNC B1 ;  /* 0x0000000000017941 */ /* 0x000fea0003800000 */
.L_x_9598:
[----:B------:R-:W4:Y:S01]  /*16f60*/  @P2 LDC R9, c[0x0][0xbf0] ;  /* 0x0002fc00ff092b82 */ /* 0x000f220000000800 */
[----:B------:R-:W-:Y:S01]  /*16f70*/  ULDC.64 UR4, c[0x0][0xaa0] ;  /* 0x0002a80000047ab9 */ /* 0x000fe20000000a00 */
[----:B---3--:R-:W-:Y:S02]  /*16f80*/  IMAD R6, R206, 0x20, R22 ;  /* 0x00000020ce067824 */ /* 0x008fe400078e0216 */
[----:B------:R-:W-:Y:S02]  /*16f90*/  IMAD R3, R11, UR4, RZ ;  /* 0x000000040b037c24 */ /* 0x000fe4000f8e02ff */
[----:B------:R-:W-:-:S04]  /*16fa0*/  IMAD.WIDE.U32 R4, R0, UR4, RZ ;  /* 0x0000000400047c25 */ /* 0x000fc8000f8e00ff */
[----:B------:R-:W-:Y:S01]  /*16fb0*/  IMAD R3, R0, UR5, R3 ;  /* 0x0000000500037c24 */ /* 0x000fe2000f8e0203 */
[----:B------:R-:W-:Y:S01]  /*16fc0*/  ULDC.64 UR4, c[0x0][0xae8] ;  /* 0x0002ba0000047ab9 */ /* 0x000fe20000000a00 */
[----:B------:R-:W-:Y:S01]  /*16fd0*/  IMAD.IADD R10, R191, 0x1, R6 ;  /* 0x00000001bf0a7824 */ /* 0x000fe200078e0206 */
[----:B------:R-:W-:Y:S01]  /*16fe0*/  IADD3 R191, R22, R191, RZ ;  /* 0x000000bf16bf7210 */ /* 0x000fe20007ffe0ff */
[----:B------:R-:W-:Y:S02]  /*16ff0*/  IMAD R0, R13, UR4, RZ ;  /* 0x000000040d007c24 */ /* 0x000fe4000f8e02ff */
[----:B------:R-:W-:Y:S01]  /*17000*/  IMAD.IADD R5, R5, 0x1, R3 ;  /* 0x0000000105057824 */ /* 0x000fe200078e0203 */
[----:B------:R-:W-:Y:S01]  /*17010*/  MOV R3, R10 ;  /* 0x0000000a00037202 */ /* 0x000fe20000000f00 */
[----:B------:R-:W-:Y:S02]  /*17020*/  IMAD R7, R207, UR5, R0 ;  /* 0x00000005cf077c24 */ /* 0x000fe4000f8e0200 */
[----:B--2---:R-:W-:-:S04]  /*17030*/  @P2 IMAD.HI.U32 R0, R10, R27, RZ ;  /* 0x0000001b0a002227 */ /* 0x004fc800078e00ff */
[----:B------:R-:W-:Y:S01]  /*17040*/  IMAD.WIDE.U32 R4, R207, UR4, R4 ;  /* 0x00000004cf047c25 */ /* 0x000fe2000f8e0004 */
[----:B----4-:R-:W-:Y:S01]  /*17050*/  @P2 SHF.R.U32.HI R3, RZ, R9, R0 ;  /* 0x00000009ff032219 */ /* 0x010fe20000011600 */
[----:B------:R-:W-:Y:S02]  /*17060*/  ULDC.64 UR4, c[0x0][0xaf0] ;  /* 0x0002bc0000047ab9 */ /* 0x000fe40000000a00 */
[----:B------:R-:W-:Y:S01]  /*17070*/  IMAD.IADD R5, R5, 0x1, R7 ;  /* 0x0000000105057824 */ /* 0x000fe200078e0207 */
[--C-:B------:R-:W-:Y:S01]  /*17080*/  SHF.R.S32.HI R0, RZ, 0x1f, R3.reuse ;  /* 0x0000001fff007819 */ /* 0x100fe20000011403 */
[----:B------:R-:W-:Y:S02]  /*17090*/  IMAD R6, R217, UR4, RZ ;  /* 0x00000004d9067c24 */ /* 0x000fe4000f8e02ff */
[----:B------:R-:W-:Y:S02]  /*170a0*/  IMAD.MOV R7, RZ, RZ, -R3 ;  /* 0x000000ffff077224 */ /* 0x000fe400078e0a03 */
[----:B------:R-:W-:-:S02]  /*170b0*/  IMAD R9, R15, UR5, R6 ;  /* 0x000000050f097c24 */ /* 0x000fc4000f8e0206 */
        /* <DEDUP_REMOVED lines=16> */
[----:B------:R-:W-:-:S03]  /*171c0*/  UMOV UR4, 0xffffffff ;  /* 0xffffffff00047882 */ /* 0x000fc60000000000 */
[----:B------:R-:W-:Y:S01]  /*171d0*/  LEA.HI.X R4, R4, UR5, R5, 0x1, P0 ;  /* 0x0000000504047c11 */ /* 0x000fe200080f0c05 */
[----:B------:R-:W-:Y:S08]  /*171e0*/  BRA.DIV UR4, `(.L_x_9600) ;  /* 0x0000009204c07947 */ /* 0x000ff0000b800000 */
[----:B------:R2:W3:Y:S04]  /*171f0*/  SHFL.IDX PT, R0, R4, RZ, 0x181f ;  /* 0x00181fff04007589 */ /* 0x0004e800000e0000 */
[----:B------:R2:W4:Y:S02]  /*17200*/  SHFL.IDX PT, R14, R3, RZ, 0x181f ;  /* 0x00181fff030e7589 */ /* 0x00052400000e0000 */
.L_x_9825:
[----:B------:R-:W-:Y:S01]  /*17210*/  IMAD R8, R8, R25, RZ ;  /* 0x0000001908087224 */ /* 0x000fe200078e02ff */
[----:B------:R-:W-:Y:S04]  /*17220*/  BSSY B1, `(.L_x_9601) ;  /* 0x000000c000017945 */ /* 0x000fe80003800000 */
[----:B------:R-:W-:-:S13]  /*17230*/  ISETP.GE.AND P0, PT, R191, R8, PT ;  /* 0x00000008bf00720c */ /* 0x000fda0003f06270 */
[----:B------:R-:W-:Y:S05]  /*17240*/  @P0 BRA `(.L_x_9602) ;  /* 0x0000000000240947 */ /* 0x000fea0003800000 */
[----:B------:R-:W-:Y:S02]  /*17250*/  ULDC UR4, c[0x0][0xac8] ;  /* 0x0002b20000047ab9 */ /* 0x000fe40000000800 */
[----:B------:R-:W-:Y:S02]  /*17260*/  ISETP.GE.AND P2, PT, R16, UR4, PT ;  /* 0x0000000410007c0c */ /* 0x000fe4000bf46270 */
[----:B------:R-:W-:-:S11]  /*17270*/  ISETP.GE.AND P3, PT, R187, UR4, PT ;  /* 0x00000004bb007c0c */ /* 0x000fd6000bf66270 */
[CC--:B----4-:R-:W-:Y:S02]  /*17280*/  @!P2 LEA R6, P0, R16.reuse, R14.reuse, 0x1 ;  /* 0x0000000e1006a211 */ /* 0x0d0fe400078008ff */
[C---:B------:R-:W-:Y:S02]  /*17290*/  @!P3 LEA R14, P1, R187.reuse, R14, 0x1 ;  /* 0x0000000ebb0eb211 */ /* 0x040fe400078208ff */
[-C--:B---3--:R-:W-:Y:S02]  /*172a0*/  @!P2 LEA.HI.X R7, R16, R0.reuse, R17, 0x1, P0 ;  /* 0x000000001007a211 */ /* 0x088fe400000f0c11 */
[----:B------:R-:W-:-:S03]  /*172b0*/  @!P3 LEA.HI.X R15, R187, R0, R215, 0x1, P1 ;  /* 0x00000000bb0fb211 */ /* 0x000fc600008f0cd7 */
[----:B------:R3:W-:Y:S04]  /*172c0*/  @!P2 ST.E.128 desc[UR40][R6.64], RZ ;  /* 0x000000ff0600a985 */ /* 0x0007e8000c101d28 */
[----:B------:R3:W-:Y:S02]  /*172d0*/  @!P3 ST.E.128 desc[UR40][R14.64], RZ ;  /* 0x000000ff0e00b985 */ /* 0x0007e4000c101d28 */
.L_x_9602:
[----:B------:R-:W-:Y:S05]  /*172e0*/  BSYNC B1 ;  /* 0x0000000000017941 */ /* 0x000fea0003800000 */
.L_x_9601:
[----:B------:R-:W-:-:S03]  /*172f0*/  UMOV UR4, 0xffffffff ;  /* 0xffffffff00047882 */ /* 0x000fc60000000000 */
[----:B------:R-:W-:Y:S05]  /*17300*/  BRA.DIV UR4, `(.L_x_9603) ;  /* 0x0000009204ac7947 */ /* 0x000fea000b800000 */
[----:B---3--:R3:W0:Y:S04]  /*17310*/  SHFL.IDX PT, R0, R4, 0x1, 0x181f ;  /* 0x00381f0004007f89 */ /* 0x00862800000e0000 */
[----:B----4-:R3:W4:Y:S02]  /*17320*/  SHFL.IDX PT, R14, R3, 0x1, 0x181f ;  /* 0x00381f00030e7f89 */ /* 0x01072400000e0000 */
.L_x_9829:
[----:B------:R-:W-:Y:S01]  /*17330*/  VIADD R5, R191, 0x20 ;  /* 0x00000020bf057836 */ /* 0x000fe20000000000 */
        /* <DEDUP_REMOVED lines=10> */
[----:B------:R0:W-:Y:S04]  /*173e0*/  @!P2 ST.E.128 desc[UR40][R6.64], RZ ;  /* 0x000000ff0600a985 */ /* 0x0001e8000c101d28 */
[----:B------:R0:W-:Y:S02]  /*173f0*/  @!P3 ST.E.128 desc[UR40][R14.64], RZ ;  /* 0x000000ff0e00b985 */ /* 0x0001e4000c101d28 */
.L_x_9605:
[----:B------:R-:W-:Y:S05]  /*17400*/  BSYNC B1 ;  /* 0x0000000000017941 */ /* 0x000fea0003800000 */
.L_x_9604:
[----:B------:R-:W-:-:S03]  /*17410*/  UMOV UR4, 0xffffffff ;  /* 0xffffffff00047882 */ /* 0x000fc60000000000 */
[----:B------:R-:W-:Y:S05]  /*17420*/  BRA.DIV UR4, `(.L_x_9606) ;  /* 0x0000009204ac7947 */ /* 0x000fea000b800000 */
[----:B0-----:R0:W0:Y:S04]  /*17430*/  SHFL.IDX PT, R0, R4, 0x2, 0x181f ;  /* 0x00581f0004007f89 */ /* 0x00102800000e0000 */
[----:B----4-:R4:W0:Y:S02]  /*17440*/  SHFL.IDX PT, R14, R3, 0x2, 0x181f ;  /* 0x00581f00030e7f89 */ /* 0x01082400000e0000 */
.L_x_9833:
[----:B------:R-:W-:Y:S01]  /*17450*/  VIADD R5, R191, 0x40 ;  /* 0x00000040bf057836 */ /* 0x000fe20000000000 */
[----:B------:R-:W-:Y:S04]  /*17460*/  BSSY B1, `(.L_x_9607) ;  /* 0x000000c000017945 */ /* 0x000fe80003800000 */
[----:B------:R-:W-:-:S13]  /*17470*/  ISETP.GE.AND P0, PT, R5, R8, PT ;  /* 0x000000080500720c */ /* 0x000fda0003f06270 */
        /* <DEDUP_REMOVED lines=10> */
.L_x_9608:
[----:B------:R-:W-:Y:S05]  /*17520*/  BSYNC B1 ;  /* 0x0000000000017941 */ /* 0x000fea0003800000 */
.L_x_9607:
[----:B------:R-:W-:-:S03]  /*17530*/  UMOV UR4, 0xffffffff ;  /* 0xffffffff00047882 */ /* 0x000fc60000000000 */
[----:B------:R-:W-:Y:S05]  /*17540*/  BRA.DIV UR4, `(.L_x_9609) ;  /* 0x0000009204ac7947 */ /* 0x000fea000b800000 */
[----:B0-----:R0:W0:Y:S04]  /*17550*/  SHFL.IDX PT, R0, R4, 0x3, 0x181f ;  /* 0x00781f0004007f89 */ /* 0x00102800000e0000 */
[----:B------:R0:W0:Y:S02]  /*17560*/  SHFL.IDX PT, R14, R3, 0x3, 0x181f ;  /* 0x00781f00030e7f89 */ /* 0x00002400000e0000 */
.L_x_9837:
[----:B0-234-:R-:W-:-:S05]  /*17570*/  VIADD R3, R191, 0x60 ;  /* 0x00000060bf037836 */ /* 0x01dfca0000000000 */
[----:B------:R-:W-:-:S13]  /*17580*/  ISETP.GE.AND P0, PT, R3, R8, PT ;  /* 0x000000080300720c */ /* 0x000fda0003f06270 */
[----:B------:R-:W-:Y:S05]  /*17590*/  @P0 BRA `(.L_x_9596) ;  /* 0x0000000000240947 */ /* 0x000fea0003800000 */
[----:B------:R-:W-:Y:S02]  /*175a0*/  ULDC UR4, c[0x0][0xac8] ;  /* 0x0002b20000047ab9 */ /* 0x000fe40000000800 */
[----:B------:R-:W-:Y:S02]  /*175b0*/  ISETP.GE.AND P2, PT, R16, UR4, PT ;  /* 0x0000000410007c0c */ /* 0x000fe4000bf46270 */
[----:B------:R-:W-:-:S11]  /*175c0*/  ISETP.GE.AND P3, PT, R187, UR4, PT ;  /* 0x00000004bb007c0c */ /* 0x000fd6000bf66270 */
[CC--:B------:R-:W-:Y:S02]  /*175d0*/  @!P2 LEA R4, P0, R16.reuse, R14.reuse, 0x1 ;  /* 0x0000000e1004a211 */ /* 0x0c0fe400078008ff */
[C---:B------:R-:W-:Y:S02]  /*175e0*/  @!P3 LEA R14, P1, R187.reuse, R14, 0x1 ;  /* 0x0000000ebb0eb211 */ /* 0x040fe400078208ff */
[-C--:B------:R-:W-:Y:S02]  /*175f0*/  @!P2 LEA.HI.X R5, R16, R0.reuse, R17, 0x1, P0 ;  /* 0x000000001005a211 */ /* 0x080fe400000f0c11 */
[----:B------:R-:W-:-:S03]  /*17600*/  @!P3 LEA.HI.X R15, R187, R0, R215, 0x1, P1 ;  /* 0x00000000bb0fb211 */ /* 0x000fc600008f0cd7 */
[----:B------:R0:W-:Y:S04]  /*17610*/  @!P2 ST.E.128 desc[UR40][R4.64], RZ ;  /* 0x000000ff0400a985 */ /* 0x0001e8000c101d28 */
[----:B------:R0:W-:Y:S02]  /*17620*/  @!P3 ST.E.128 desc[UR40][R14.64], RZ ;  /* 0x000000ff0e00b985 */ /* 0x0001e4000c101d28 */
.L_x_9596:
[----:B------:R-:W-:Y:S05]  /*17630*/  BSYNC B0 ;  /* 0x0000000000007941 */ /* 0x000fea0003800000 */
.L_x_9587:
[----:B------:R-:W-:Y:S02]  /*17640*/  ULDC UR4, c[0x0][0xc3c] ;  /* 0x00030f0000047ab9 */ /* 0x000fe40000000800 */
[----:B-1----:R-:W-:-:S13]  /*17650*/  ISETP.GE.AND P0, PT, R31, UR4, PT ;  /* 0x000000041f007c0c */ /* 0x002fda000bf06270 */
[----:B------:R-:W-:Y:S05]  /*17660*/  @!P0 BRA `(.L_x_9610) ;  /* 0xfffffe9800c08947 */ /* 0x000fea000383ffff */
[----:B------:R-:W-:Y:S05]  /*17670*/  BRA `(.L_x_9407) ;  /* 0x0000007400f47947 */ /* 0x000fea0003800000 */
.L_x_9405:
        /* <DEDUP_REMOVED lines=18> */
.L_x_9611:
        /* <DEDUP_REMOVED lines=37> */
[----:B------:R-:W-:Y:S01]  /*179f0*/  MOV R7, R8 ;  /* 0x0000000800077202 */ /* 0x000fe20000000f00 */
[----:B------:R-:W-:Y:S01]  /*17a00*/  UMOV UR4, URZ ;  /* 0x0000003f00047c82 */ /* 0x000fe20008000000 */
[----:B------:R-:W-:Y:S01]  /*17a10*/  ULDC UR7, c[0x0][0xc3c] ;  /* 0x00030f0000077ab9 */ /* 0x000fe20000000800 */
[----:B------:R-:W-:-:S05]  /*17a20*/  ULDC UR5, c[0x0][0xc38] ;  /* 0x00030e0000057ab9 */ /* 0x000fca0000000800 */
.L_x_9617:
        /* <DEDUP_REMOVED lines=12> */
.L_x_9616:
[----:B------:R-:W-:Y:S05]  /*17af0*/  BSYNC B0 ;  /* 0x0000000000007941 */ /* 0x000fea0003800000 */
.L_x_9615:
        /* <DEDUP_REMOVED lines=21> */
.L_x_9613:
        /* <DEDUP_REMOVED lines=20> */
.L_x_9618:
        /* <DEDUP_REMOVED lines=21> */
[----:B------:R-:W-:Y:S01]  /*17ee0*/  IMAD R5, R11, R8, RZ ;  /* 0x000000080b057224 */ /* 0x000fe200078e02ff */
[----:B------:R-:W-:-:S03]  /*17ef0*/  IADD3 R8, -R8, RZ, RZ ;  /* 0x000000ff08087210 */ /* 0x000fc60007ffe1ff */
        /* <DEDUP_REMOVED lines=33> */
.L_x_9614:
[----:B------:R-:W-:Y:S01]  /*18110*/  IMAD.MOV.U32 R17, RZ, RZ, RZ ;  /* 0x000000ffff117224 */ /* 0x000fe200078e00ff */
[----:B------:R-:W-:Y:S01]  /*18120*/  MOV R16, UR6 ;  /* 0x0000000600107c02 */ /* 0x000fe20008000f00 */
[----:B------:R-:W-:-:S07]  /*18130*/  IMAD.MOV.U32 R18, RZ, RZ, RZ ;  /* 0x000000ffff127224 */ /* 0x000fce00078e00ff */
.L_x_9619:
[----:B------:R-:W-:-:S13]  /*18140*/  ISETP.NE.AND P0, PT, R0, RZ, PT ;  /* 0x000000ff0000720c */ /* 0x000fda0003f05270 */
[----:B------:R-:W1:Y:S01]  /*18150*/  @!P0 S2R R3, SR_CgaCtaId ;  /* 0x0000000000038919 */ /* 0x000e620000008800 */
[----:B------:R-:W-:-:S04]  /*18160*/  @!P0 MOV R0, 0x400 ;  /* 0x0000040000008802 */ /* 0x000fc80000000f00 */
[----:B-1----:R-:W-:-:S05]  /*18170*/  @!P0 LEA R0, R3, R0, 0x18 ;  /* 0x0000000003008211 */ /* 0x002fca00078ec0ff */
[----:B------:R1:W-:Y:S01]  /*18180*/  @!P0 STS.128 [R0+0x288d0], R16 ;  /* 0x0288d01000008388 */ /* 0x0003e20000000c00 */
[----:B------:R-:W-:Y:S06]  /*18190*/  BAR.ARV 0x5, 0x180 ;  /* 0x0146000000007b1d */ /* 0x000fec0000002000 */
.L_x_9612:
        /* <DEDUP_REMOVED lines=10> */
[----:B------:R-:W1:Y:S01]  /*18240*/  S2UR UR5, SR_CgaCtaId ;  /* 0x00000000000579c3 */ /* 0x000e620000008800 */
[----:B------:R-:W-:Y:S01]  /*18250*/  LOP3.LUT R8, R4, 0x7f, RZ, 0xc0, !PT ;  /* 0x0000007f04087812 */ /* 0x000fe200078ec0ff */
[----:B------:R-:W-:Y:S01]  /*18260*/  UMOV UR4, 0x400 ;  /* 0x0000040000047882 */ /* 0x000fe20000000000 */
[----:B------:R-:W-:Y:S01]  /*18270*/  BSSY B8, `(.L_x_9620) ;  /* 0x0000683000087945 */ /* 0x000fe20003800000 */
[----:B------:R-:W-:Y:S01]  /*18280*/  LOP3.LUT R3, R0, 0x1f8, RZ, 0xc0, !PT ;  /* 0x000001f800037812 */ /* 0x000fe200078ec0ff */
[----:B------:R-:W-:Y:S01]  /*18290*/  ULDC.64 UR38, c[0x0][0x198] ;  /* 0x0000660000267ab9 */ /* 0x000fe20000000a00 */
[C---:B------:R-:W-:Y:S01]  /*182a0*/  ISETP.NE.AND P1, PT, R8.reuse, RZ, PT ;  /* 0x000000ff0800720c */ /* 0x040fe20003f25270 */
[----:B0-----:R-:W-:Y:S01]  /*182b0*/  IMAD.SHL.U32 R2, R8, 0x8, RZ ;  /* 0x0000000808027824 */ /* 0x001fe200078e00ff */
[----:B------:R-:W-:Y:S01]  /*182c0*/  LOP3.LUT R3, R3, 0x38, R4, 0x78, !PT ;  /* 0x0000003803037812 */ /* 0x000fe200078e7804 */
[----:B------:R-:W-:Y:S01]  /*182d0*/  ULDC UR36, c[0x0][0xc] ;  /* 0x0000030000247ab9 */ /* 0x000fe20000000800 */
[----:B------:R-:W-:-:S02]  /*182e0*/  LOP3.LUT R0, R0, 0x38, RZ, 0xc0, !PT ;  /* 0x0000003800007812 */ /* 0x000fc400078ec0ff */
[----:B------:R-:W-:Y:S02]  /*182f0*/  LOP3.LUT R2, R3, 0x200, R2, 0xf8, !PT ;  /* 0x0000020003027812 */ /* 0x000fe400078ef802 */
[C---:B------:R-:W-:Y:S01]  /*18300*/  LOP3.LUT P0, R3, R4.reuse, 0x1f, RZ, 0xc0, !PT ;  /* 0x0000001f04037812 */ /* 0x040fe2000780c0ff */
[----:B------:R-:W-:Y:S01]  /*18310*/  IMAD.SHL.U32 R4, R4, 0x10, RZ ;  /* 0x0000001004047824 */ /* 0x000fe200078e00ff */
[----:B------:R-:W-:Y:S02]  /*18320*/  SHF.R.U32.HI R7, RZ, 0x3, R8 ;  /* 0x00000003ff077819 */ /* 0x000fe40000011608 */
[----:B------:R-:W-:Y:S01]  /*18330*/  LOP3.LUT R0, R0, 0x40, RZ, 0xfc, !PT ;  /* 0x0000004000007812 */ /* 0x000fe200078efcff */
[----:B------:R0:W-:Y:S01]  /*18340*/  STL [R1+0x2c], R3 ;  /* 0x00002c0301007387 */ /* 0x0001e20000100800 */
[----:B------:R-:W-:Y:S01]  /*18350*/  LOP3.LUT R4, R7, 0x70, R4, 0xf8, !PT ;  /* 0x0000007007047812 */ /* 0x000fe200078ef804 */
[----:B-1----:R-:W-:-:S06]  /*18360*/  ULEA UR4, UR5, UR4, 0x18 ;  /* 0x0000000405047291 */ /* 0x002fcc000f8ec03f */
[----:B0-----:R-:W-:-:S05]  /*18370*/  MOV R3, UR4 ;  /* 0x0000000400037c02 */ /* 0x001fca0008000f00 */
[----:B------:R-:W-:Y:S01]  /*18380*/  IMAD R2, R2, 0x2, R3 ;  /* 0x0000000202027824 */ /* 0x000fe200078e0203 */
[----:B------:R-:W-:Y:S04]  /*18390*/  STL [R1+0x4], R3 ;  /* 0x0000040301007387 */ /* 0x000fe80000100800 */
        /* <DEDUP_REMOVED lines=17> */
.L_x_9759:
        /* <DEDUP_REMOVED lines=9> */
[----:B-1----:R-:W-:Y:S01]  /*18540*/  IMAD.MOV.U32 R0, RZ, RZ, RZ ;  /* 0x000000ffff007224 */ /* 0x002fe200078e00ff */
[----:B------:R-:W-:Y:S01]  /*18550*/  ISETP.NE.AND.EX P0, PT, RZ, UR5, PT, P0 ;  /* 0x00000005ff007c0c */ /* 0x000fe2000bf05300 */
[----:B------:R-:W-:Y:S01]  /*18560*/  IMAD.MOV.U32 R12, RZ, RZ, RZ ;  /* 0x000000ffff0c7224 */ /* 0x000fe200078e00ff */
[----:B------:R-:W-:Y:S01]  /*18570*/  ISETP.NE.AND.EX P3, PT, RZ, UR11, PT, P3 ;  /* 0x0000000bff007c0c */ /* 0x000fe2000bf65330 */
[----:B------:R-:W-:Y:S01]  /*18580*/  ULDC.64 UR8, c[0x0][0xa10] ;  /* 0x0002840000087ab9 */ /* 0x000fe20000000a00 */
[----:B--2---:R-:W-:Y:S01]  /*18590*/  SHF.R.S32.HI R5, RZ, 0x1f, R4 ;  /* 0x0000001fff057819 */ /* 0x004fe20000011404 */
[----:B------:R-:W-:-:S08]  /*185a0*/  IMAD.SHL.U32 R15, R4, 0x4, RZ ;  /* 0x00000004040f7824 */ /* 0x000fd000078e00ff */
        /* <DEDUP_REMOVED lines=29> */
[----:B-1----:R-:W-:Y:S01]  /*18780*/  MOV R12, UR4 ;  /* 0x00000004000c7c02 */ /* 0x002fe20008000f00 */
        /* <DEDUP_REMOVED lines=17> */
[----:B--2--5:R-:W-:-:S05]  /*188a0*/  IMAD.IADD R13, R2, 0x1, -R12 ;  /* 0x00000001020d7824 */ /* 0x024fca00078e0a0c */
[----:B------:R0:W-:Y:S02]  /*188b0*/  STL [R1+0x44], R13 ;  /* 0x0000440d01007387 */ /* 0x0001e40000100800 */
.L_x_9621:
        /* <DEDUP_REMOVED lines=12> */
.L_x_9622:
[----:B------:R-:W-:Y:S05]  /*18980*/  @!P2 BRA `(.L_x_9623) ;  /* 0x00000000000ca947 */ /* 0x000fea0003800000 */
[----:B------:R-:W2:Y:S04]  /*18990*/  LDG.E R9, desc[UR40][R6.64] ;  /* 0x0000002806097981 */ /* 0x000ea8000c1e1900 */
[----:B------:R-:W2:Y:S02]  /*189a0*/  LDG.E R6, desc[UR40][R6.64+0x4] ;  /* 0x0000042806067981 */ /* 0x000ea4000c1e1900 */
[----:B--2---:R-:W-:-:S07]  /*189b0*/  IMAD.IADD R9, R6, 0x1, -R9 ;  /* 0x0000000106097824 */ /* 0x004fce00078e0a09 */
.L_x_9623:
[----:B-1----:R-:W2:Y:S01]  /*189c0*/  @P0 LDG.E R2, desc[UR40][R4.64] ;  /* 0x0000002804020981 */ /* 0x002ea2000c1e1900 */
[----:B------:R-:W1:Y:S01]  /*189d0*/  LDC R3, c[0x0][0x448] ;  /* 0x00011200ff037b82 */ /* 0x000e620000000800 */
[----:B-----5:R-:W-:Y:S02]  /*189e0*/  IADD3 R0, -R0, R9, RZ ;  /* 0x0000000900007210 */ /* 0x020fe40007ffe1ff */
[----:B------:R3:W2:Y:S01]  /*189f0*/  @P0 LDG.E R4, desc[UR40][R4.64+0x4] ;  /* 0x0000042804040981 */ /* 0x0006a2000c1e1900 */
[----:B-1----:R-:W-:-:S13]  /*18a00*/  ISETP.NE.AND P1, PT, R3, 0x1, PT ;  /* 0x000000010300780c */ /* 0x002fda0003f25270 */
[----:B---3--:R-:W1:Y:S01]  /*18a10*/  @P1 LDC R5, c[0x0][0x450] ;  /* 0x00011400ff051b82 */ /* 0x008e620000000800 */
[----:B------:R-:W-:-:S05]  /*18a20*/  IMAD.MOV R9, RZ, RZ, -R0 ;  /* 0x000000ffff097224 */ /* 0x000fca00078e0a00 */
[----:B------:R-:W-:Y:S01]  /*18a30*/  VIMNMX R9, RZ, R9, !PT ;  /* 0x00000009ff097248 */ /* 0x000fe20007fe0100 */
[----:B------:R-:W-:Y:S01]  /*18a40*/  BSSY B0, `(.L_x_9624) ;  /* 0x0000133000007945 */ /* 0x000fe20003800000 */
[----:B------:R-:W-:Y:S01]  /*18a50*/  PLOP3.LUT P5, PT, PT, PT, PT, 0x80, 0x0 ;  /* 0x000000000000781c */ /* 0x000fe20003faf070 */
[----:B--2---:R-:W-:Y:S02]  /*18a60*/  @P0 IMAD.IADD R8, R4, 0x1, -R2 ;  /* 0x0000000104080824 */ /* 0x004fe400078e0a02 */
[----:B------:R-:W2:Y:S01]  /*18a70*/  @P1 LDC R4, c[0x0][0x44c] ;  /* 0x00011300ff041b82 */ /* 0x000ea20000000800 */
[----:B------:R-:W-:-:S04]  /*18a80*/  IMAD.SHL.U32 R2, R17, 0x80, RZ ;  /* 0x0000008011027824 */ /* 0x000fc800078e00ff */
[----:B------:R-:W-:-:S04]  /*18a90*/  VIADD R2, R2, 0x7f ;  /* 0x0000007f02027836 */ /* 0x000fc80000000000 */
[----:B------:R-:W-:Y:S02]  /*18aa0*/  IMAD.MOV.U32 R3, RZ, RZ, R2 ;  /* 0x000000ffff037224 */ /* 0x000fe400078e0002 */
[----:B--2---:R-:W-:-:S04]  /*18ab0*/  @P1 IMAD.HI.U32 R4, R2, R4, RZ ;  /* 0x0000000402041227 */ /* 0x004fc800078e00ff */
[----:B------:R-:W-:Y:S01]  /*18ac0*/  IMAD.IADD R2, R0, 0x1, R8 ;  /* 0x0000000100027824 */ /* 0x000fe200078e0208 */
[----:B-1----:R-:W-:-:S04]  /*18ad0*/  @P1 SHF.R.U32.HI R3, RZ, R5, R4 ;  /* 0x00000005ff031219 */ /* 0x002fc80000011604 */
[C---:B------:R-:W-:Y:S02]  /*18ae0*/  IADD3 R21, R2.reuse, 0x80, -R13 ;  /* 0x0000008002157810 */ /* 0x040fe40007ffe80d */
[----:B------:R-:W-:-:S03]  /*18af0*/  IADD3 R4, R2, 0x7f, RZ ;  /* 0x0000007f02047810 */ /* 0x000fc60007ffe0ff */
[----:B------:R-:W-:Y:S01]  /*18b00*/  IMAD.IADD R2, R21, 0x1, R3 ;  /* 0x0000000115027824 */ /* 0x000fe200078e0203 */
[----:B------:R-:W-:-:S04]  /*18b10*/  SHF.R.S32.HI R3, RZ, 0x1f, R4 ;  /* 0x0000001fff037819 */ /* 0x000fc80000011404 */
[----:B------:R-:W-:Y:S02]  /*18b20*/  LEA.HI R20, R3, R4, RZ, 0x7 ;  /* 0x0000000403147211 */ /* 0x000fe400078f38ff */
[----:B------:R-:W-:-:S04]  /*18b30*/  SHF.R.S32.HI R3, RZ, 0x1f, R2 ;  /* 0x0000001fff037819 */ /* 0x000fc80000011402 */
[----:B------:R-:W-:Y:S02]  /*18b40*/  LEA.HI R2, R3, R2, RZ, 0x7 ;  /* 0x0000000203027211 */ /* 0x000fe400078f38ff */
[----:B------:R-:W-:Y:S02]  /*18b50*/  SHF.R.S32.HI R20, RZ, 0x7, R20 ;  /* 0x00000007ff147819 */ /* 0x000fe40000011414 */
[----:B------:R-:W-:-:S04]  /*18b60*/  SHF.R.S32.HI R2, RZ, 0x7, R2 ;  /* 0x00000007ff027819 */ /* 0x000fc80000011402 */
[----:B------:R-:W-:-:S05]  /*18b70*/  VIMNMX R2, R20, R2, PT ;  /* 0x0000000214027248 */ /* 0x000fca0003fe0100 */
[----:B------:R-:W-:-:S05]  /*18b80*/  IMAD R2, R2, 0x80, -R0 ;  /* 0x0000008002027824 */ /* 0x000fca00078e0a00 */
[----:B------:R-:W-:-:S04]  /*18b90*/  VIMNMX R8, R2, R8, PT ;  /* 0x0000000802087248 */ /* 0x000fc80003fe0100 */
[----:B------:R-:W-:Y:S02]  /*18ba0*/  ISETP.GT.AND P1, PT, R8, R9, PT ;  /* 0x000000090800720c */ /* 0x000fe40003f24270 */
[----:B------:R-:W-:-:S11]  /*18bb0*/  SHF.R.U32.HI R9, RZ, 0x7, R9 ;  /* 0x00000007ff097819 */ /* 0x000fd60000011609 */
[----:B------:R-:W-:-:S05]  /*18bc0*/  @P1 VIADD R8, R8, 0x7f ;  /* 0x0000007f08081836 */ /* 0x000fca0000000000 */
[----:B------:R-:W-:Y:S01]  /*18bd0*/  @P1 SHF.R.S32.HI R0, RZ, 0x1f, R8 ;  /* 0x0000001fff001819 */ /* 0x000fe20000011408 */
[----:B------:R-:W-:-:S03]  /*18be0*/  IMAD.MOV.U32 R6, RZ, RZ, R9 ;  /* 0x000000ffff067224 */ /* 0x000fc600078e0009 */
[----:B------:R-:W-:-:S04]  /*18bf0*/  @P1 LEA.HI R8, R0, R8, RZ, 0x7 ;  /* 0x0000000800081211 */ /* 0x000fc800078f38ff */
        /* <DEDUP_REMOVED lines=10> */
.L_x_9840:
[----:B--2---:R-:W-:Y:S02]  /*18ca0*/  ISETP.NE.AND P0, PT, R14, RZ, PT ;  /* 0x000000ff0e00720c */ /* 0x004fe40003f05270 */
[----:B------:R-:W-:-:S11]  /*18cb0*/  PLOP3.LUT P1, PT, PT, PT, PT, 0x8, 0x0 ;  /* 0x000000000000781c */ /* 0x000fd60003f2e170 */
[----:B------:R-:W-:Y:S05]  /*18cc0*/  @P0 BRA `(.L_x_9627) ;  /* 0x00000000000c0947 */ /* 0x000fea0003800000 */
[----:B------:R-:W-:-:S03]  /*18cd0*/  UMOV UR4, 0xffffffff ;  /* 0xffffffff00047882 */ /* 0x000fc60000000000 */
[----:B------:R-:W-:Y:S05]  /*18ce0*/  BRA.DIV UR4, `(.L_x_9628) ;  /* 0x0000007e04407947 */ /* 0x000fea000b800000 */
[----:B------:R-:W-:-:S13]  /*18cf0*/  ELECT P1, URZ, PT ;  /* 0x00000000003f782f */ /* 0x000fda0003820000 */
.L_x_9627:
[----:B-1----:R-:W2:Y:S04]  /*18d00*/  LDL R2, [R1+0x58] ;  /* 0x0000580001027983 */ /* 0x002ea80000100800 */
[----:B------:R-:W3:Y:S01]  /*18d10*/  LDL R4, [R1+0x4] ;  /* 0x0000040001047983 */ /* 0x000ee20000100800 */
[----:B------:R-:W-:Y:S01]  /*18d20*/  BSSY B1, `(.L_x_9629) ;  /* 0x0000008000017945 */ /* 0x000fe20003800000 */
[----:B--2---:R-:W-:-:S04]  /*18d30*/  IADD3 R2, R2, 0x1, RZ ;  /* 0x0000000102027810 */ /* 0x004fc80007ffe0ff */
[----:B------:R-:W-:-:S04]  /*18d40*/  LEA.HI R3, R2, R2, RZ, 0x1 ;  /* 0x0000000202037211 */ /* 0x000fc800078f08ff */
[----:B------:R-:W-:-:S05]  /*18d50*/  LOP3.LUT R3, R3, 0xfffffffe, RZ, 0xc0, !PT ;  /* 0xfffffffe03037812 */ /* 0x000fca00078ec0ff */
[----:B------:R-:W-:-:S05]  /*18d60*/  IMAD.IADD R2, R2, 0x1, -R3 ;  /* 0x0000000102027824 */ /* 0x000fca00078e0a03 */
[----:B------:R-:W-:-:S04]  /*18d70*/  SHF.L.U32 R2, R2, 0x1f, RZ ;  /* 0x0000001f02027819 */ /* 0x000fc800000006ff */
[----:B---3--:R-:W1:Y:S02]  /*18d80*/  SYNCS.PHASECHK.TRANS64.TRYWAIT P0, [R4+URZ+0x28820], R2 ;  /* 0x02882002040075a7 */ /* 0x008e64000800017f */
[----:B-1----:R-:W-:Y:S05]  /*18d90*/  @!P0 BRA `(.L_x_9630) ;  /* 0x0000007c00388947 */ /* 0x002fea0003800000 */
.L_x_9843:
[----:B------:R-:W-:Y:S05]  /*18da0*/  BSYNC B1 ;  /* 0x0000000000017941 */ /* 0x000fea0003800000 */
.L_x_9629:
        /* <DEDUP_REMOVED lines=13> */
.L_x_9844:
[----:B------:R-:W-:Y:S05]  /*18e80*/  BSYNC B2 ;  /* 0x0000000000027941 */ /* 0x000fea0003800000 */
.L_x_9633:
        /* <DEDUP_REMOVED lines=8> */
.L_x_9636:
[----:B------:R-:W-:Y:S05]  /*18f10*/  BSYNC B2 ;  /* 0x0000000000027941 */ /* 0x000fea0003800000 */
.L_x_9635:
        /* <DEDUP_REMOVED lines=11> */
[----:B---3--:R-:W-:-:S02]  /*18fd0*/  IMAD R7, R2, 0x8000, R5 ;  /* 0x0000800002077824 */ /* 0x008fc400078e0205 */
[----:B------:R-:W-:Y:S02]  /*18fe0*/  IMAD.SHL.U32 R11, R2, 0x4000, RZ ;  /* 0x00004000020b7824 */ /* 0x000fe400078e00ff */
[----:B------:R-:W-:Y:S02]  /*18ff0*/  VIADD R2, R4, 0x28890 ;  /* 0x0002889004027836 */ /* 0x000fe40000000000 */
[----:B------:R-:W-:-:S07]  /*19000*/  VIADD R5, R7, 0x18400 ;  /* 0x0001840007057836 */ /* 0x000fce0000000000 */
.L_x_9637:
        /* <DEDUP_REMOVED lines=16> */
.L_x_9638:
        /* <DEDUP_REMOVED lines=13> */
.L_x_9845:
[----:B------:R-:W-:Y:S05]  /*191e0*/  BSYNC B2 ;  /* 0x0000000000027941 */ /* 0x000fea0003800000 */
.L_x_9639:
        /* <DEDUP_REMOVED lines=10> */
.L_x_9642:
[----:B------:R-:W-:Y:S05]  /*19290*/  BSYNC B2 ;  /* 0x0000000000027941 */ /* 0x000fea0003800000 */
.L_x_9641:
[----:B0-----:R-:W3:Y:S01]  /*192a0*/  LDL R2, [R1+0x4] ;  /* 0x0000040001027983 */ /* 0x001ee20000100800 */
[----:B------:R-:W-:Y:S01]  /*192b0*/  R2UR UR10, R14 ;  /* 0x000000000e0a72ca */ /* 0x000fe200000e0000 */
[----:B------:R-:W-:Y:S01]  /*192c0*/  UIADD3 UR4, UP0, UR38, 0x670, URZ ;  /* 0x0000067026047890 */ /* 0x000fe2000ff1e03f */
[----:B------:R-:W-:Y:S01]  /*192d0*/  R2UR UR6, R12 ;  /* 0x000000000c0672ca */ /* 0x000fe200000e0000 */
[----:B-12---:R-:W-:Y:S01]  /*192e0*/  VIADD R4, R4, 0x288b0 ;  /* 0x000288b004047836 */ /* 0x006fe20000000000 */
[----:B------:R-:W-:Y:S01]  /*192f0*/  R2UR UR7, R13 ;  /* 0x000000000d0772ca */ /* 0x000fe200000e0000 */
[----:B------:R-:W-:Y:S01]  /*19300*/  UIADD3.X UR5, URZ, UR39, URZ, UP0, !UPT ;  /* 0x000000273f057290 */ /* 0x000fe200087fe43f */
[----:B------:R-:W-:Y:S01]  /*19310*/  PLOP3.LUT P0, PT, PT, PT, PT, 0x80, 0x0 ;  /* 0x000000000000781c */ /* 0x000fe20003f0f070 */
[----:B---3--:R-:W-:-:S05]  /*19320*/  IMAD R5, R11, 0x2, R2 ;  /* 0x000000020b057824 */ /* 0x008fca00078e0202 */
[----:B------:R-:W-:-:S07]  /*19330*/  IADD3 R2, R5, 0x400, RZ ;  /* 0x0000040005027810 */ /* 0x000fce0007ffe0ff */
.L_x_9643:
        /* <DEDUP_REMOVED lines=15> */
.L_x_9644:
        /* <DEDUP_REMOVED lines=10> */
.L_x_9632:
[----:B------:R-:W-:Y:S05]  /*194d0*/  BSYNC B1 ;  /* 0x0000000000017941 */ /* 0x000fea0003800000 */
.L_x_9631:
[----:B------:R-:W1:Y:S04]  /*194e0*/  LDL.LU R7, [R1+0x20] ;  /* 0x0000200001077983 */ /* 0x000e680000300800 */
[----:B------:R-:W2:Y:S01]  /*194f0*/  LDL.LU R5, [R1+0x24] ;  /* 0x0000240001057983 */ /* 0x000ea20000300800 */
[----:B------:R-:W-:Y:S01]  /*19500*/  PLOP3.LUT P5, PT, PT, PT, PT, 0x8, 0x0 ;  /* 0x000000000000781c */ /* 0x000fe20003fae170 */
[----:B-1----:R-:W-:Y:S02]  /*19510*/  VIADD R2, R7, 0x1 ;  /* 0x0000000107027836 */ /* 0x002fe40000000000 */
        /* <DEDUP_REMOVED lines=9> */
.L_x_9659:
        /* <DEDUP_REMOVED lines=14> */
.L_x_9846:
[----:B------:R-:W-:Y:S05]  /*19690*/  BSYNC B2 ;  /* 0x0000000000027941 */ /* 0x000fea0003800000 */
.L_x_9647:
        /* <DEDUP_REMOVED lines=8> */
.L_x_9650:
[----:B------:R-:W-:Y:S05]  /*19720*/  BSYNC B2 ;  /* 0x0000000000027941 */ /* 0x000fea0003800000 */
.L_x_9649:
        /* <DEDUP_REMOVED lines=13> */
.L_x_9651:
        /* <DEDUP_REMOVED lines=16> */
.L_x_9652:
        /* <DEDUP_REMOVED lines=13> */
.L_x_9847:
[----:B------:R-:W-:Y:S05]  /*199d0*/  BSYNC B2 ;  /* 0x0000000000027941 */ /* 0x000fea0003800000 */
.L_x_9653:
        /* <DEDUP_REMOVED lines=10> */
.L_x_9656:
[----:B------:R-:W-:Y:S05]  /*19a80*/  BSYNC B2 ;  /* 0x0000000000027941 */ /* 0x000fea0003800000 */
.L_x_9655:
        /* <DEDUP_REMOVED lines=8> */
.L_x_9657:
        /* <DEDUP_REMOVED lines=15> */
.L_x_9658:
        /* <DEDUP_REMOVED lines=10> */
.L_x_9646:
[----:B------:R-:W-:Y:S05]  /*19ca0*/  BSYNC B1 ;  /* 0x0000000000017941 */ /* 0x000fea0003800000 */
.L_x_9645:
        /* <DEDUP_REMOVED lines=12> */
.L_x_9625:
[----:B------:R-:W-:Y:S05]  /*19d70*/  BSYNC B0 ;  /* 0x0000000000007941 */ /* 0x000fea0003800000 */
.L_x_9624:
        /* <DEDUP_REMOVED lines=10> */
[----:B------:R-:W-:-:S05]  /*19e20*/  IMAD.IADD R0, R21, 0x1, R0 ;  /* 0x0000000115007824 */ /* 0x000fca00078e0200 */
[----:B------:R-:W-:-:S04]  /*19e30*/  SHF.R.S32.HI R2, RZ, 0x1f, R0 ;  /* 0x0000001fff027819 */ /* 0x000fc80000011400 */
[----:B------:R-:W-:-:S04]  /*19e40*/  LEA.HI R0, R2, R0, RZ, 0x7 ;  /* 0x0000000002007211 */ /* 0x000fc800078f38ff */
[----:B------:R-:W-:-:S04]  /*19e50*/  SHF.R.S32.HI R0, RZ, 0x7, R0 ;  /* 0x00000007ff007819 */ /* 0x000fc80000011400 */
        /* <DEDUP_REMOVED lines=21> */
.L_x_9661:
        /* <DEDUP_REMOVED lines=21> */
.L_x_9664:
[----:B------:R-:W-:Y:S05]  /*1a100*/  BSYNC B6 ;  /* 0x0000000000067941 */ /* 0x000fea0003800000 */
.L_x_9663:
        /* <DEDUP_REMOVED lines=21> */
.L_x_9667:
        /* <DEDUP_REMOVED lines=16> */
.L_x_9666:
[----:B------:R-:W-:Y:S05]  /*1a360*/  BSYNC B6 ;  /* 0x0000000000067941 */ /* 0x000fea0003800000 */
.L_x_9665:
        /* <DEDUP_REMOVED lines=25> */
.L_x_9850:
        /* <DEDUP_REMOVED lines=12> */
.L_x_9853:
        /* <DEDUP_REMOVED lines=25> */
.L_x_9671:
[----:B------:R-:W3:Y:S04]  /*1a750*/  LDL R7, [R1+0x4] ;  /* 0x0000040001077983 */ /* 0x000ee80000100800 */
[----:B-12---:R-:W3:Y:S04]  /*1a760*/  LDL R0, [R1+0xc] ;  /* 0x00000c0001007983 */ /* 0x006ee80000100800 */
[----:B------:R-:W2:Y:S01]  /*1a770*/  LDL R2, [R1+0x18] ;  /* 0x0000180001027983 */ /* 0x000ea20000100800 */
[----:B---3--:R-:W-:Y:S01]  /*1a780*/  IMAD R0, R0, 0x8, R7 ;  /* 0x0000000800007824 */ /* 0x008fe200078e0207 */
[----:B--2---:R-:W-:-:S04]  /*1a790*/  SHF.L.U32 R2, R2, 0x1f, RZ ;  /* 0x0000001f02027819 */ /* 0x004fc800000006ff */
[----:B------:R-:W1:Y:S02]  /*1a7a0*/  SYNCS.PHASECHK.TRANS64.TRYWAIT P0, [R0+URZ+0x28840], R2 ;  /* 0x02884002000075a7 */ /* 0x000e64000800017f */
[----:B-1----:R-:W-:Y:S05]  /*1a7b0*/  @!P0 BRA `(.L_x_9672) ;  /* 0x00000064006c8947 */ /* 0x002fea0003800000 */
.L_x_9854:
        /* <DEDUP_REMOVED lines=10> */
.L_x_9673:
[----:B------:R-:W3:Y:S04]  /*1a860*/  LDL R6, [R1+0x4] ;  /* 0x0000040001067983 */ /* 0x000ee80000100800 */
[----:B------:R-:W3:Y:S04]  /*1a870*/  LDL R5, [R1+0xc] ;  /* 0x00000c0001057983 */ /* 0x000ee80000100800 */
[----:B------:R-:W4:Y:S04]  /*1a880*/  LDL R7, [R1+0x10] ;  /* 0x0000100001077983 */ /* 0x000f280000100800 */
[----:B------:R-:W4:Y:S04]  /*1a890*/  LDL R4, [R1+0x1c] ;  /* 0x00001c0001047983 */ /* 0x000f280000100800 */
[----:B-12---:R-:W2:Y:S01]  /*1a8a0*/  LDL R2, [R1] ;  /* 0x0000000001027983 */ /* 0x006ea20000100800 */
[----:B------:R-:W-:-:S02]  /*1a8b0*/  R2UR UR9, R0 ;  /* 0x00000000000972ca */ /* 0x000fc400000e0000 */
[----:B------:R-:W-:Y:S01]  /*1a8c0*/  PLOP3.LUT P0, PT, PT, PT, PT, 0x80, 0x0 ;  /* 0x000000000000781c */ /* 0x000fe20003f0f070 */
[----:B------:R-:W-:Y:S01]  /*1a8d0*/  UIADD3 UR4, UP0, UR38, 0x370, URZ ;  /* 0x0000037026047890 */ /* 0x000fe2000ff1e03f */
[----:B------:R-:W-:Y:S02]  /*1a8e0*/  R2UR UR12, R18 ;  /* 0x00000000120c72ca */ /* 0x000fe400000e0000 */
[----:B-----5:R-:W-:-:S07]  /*1a8f0*/  LOP3.LUT R3, R3, 0xfffffffb, RZ, 0xc0, !PT ;  /* 0xfffffffb03037812 */ /* 0x020fce00078ec0ff */
        /* <DEDUP_REMOVED lines=9> */
[----:B------:R-:W-:Y:S02]  /*1a990*/  R2UR UR5, R4 ;  /* 0x00000000040572ca */ /* 0x000fe400000e0000 */
[----:B--2---:R-:W-:-:S09]  /*1a9a0*/  R2UR UR13, R2 ;  /* 0x00000000020d72ca */ /* 0x004fd200000e0000 */
        /* <DEDUP_REMOVED lines=10> */
.L_x_9669:
        /* <DEDUP_REMOVED lines=43> */
.L_x_9675:
[----:B------:R-:W-:Y:S05]  /*1ad00*/  BSYNC B6 ;  /* 0x0000000000067941 */ /* 0x000fea0003800000 */
.L_x_9674:
[----:B------:R-:W3:Y:S01]  /*1ad10*/  LDL.LU R6, [R1+0x40] ;  /* 0x0000400001067983 */ /* 0x000ee20000300800 */
[----:B------:R-:W-:Y:S01]  /*1ad20*/  ULDC.64 UR4, c[0x0][0x2d8] ;  /* 0x0000b60000047ab9 */ /* 0x000fe20000000a00 */
[----:B------:R-:W1:Y:S02]  /*1ad30*/  LDC R7, c[0x0][0x448] ;  /* 0x00011200ff077b82 */ /* 0x000e640000000800 */
[----:B--2---:R-:W3:Y:S04]  /*1ad40*/  LDL.LU.64 R2, [R1+0x50] ;  /* 0x0000500001027983 */ /* 0x004ee80000300a00 */
[----:B------:R-:W2:Y:S04]  /*1ad50*/  LDL.LU R0, [R1+0x4c] ;  /* 0x00004c0001007983 */ /* 0x000ea80000300800 */
[----:B------:R-:W4:Y:S04]  /*1ad60*/  LDL.LU R4, [R1+0x5c] ;  /* 0x00005c0001047983 */ /* 0x000f280000300800 */
[----:B------:R-:W4:Y:S01]  /*1ad70*/  LDL.LU R5, [R1+0x34] ;  /* 0x0000340001057983 */ /* 0x000f220000300800 */
        /* <DEDUP_REMOVED lines=8> */
[----:B------:R-:W-:Y:S02]  /*1ae00*/  LOP3.LUT R8, R8, 0x40, RZ, 0xfc, !PT ;  /* 0x0000004008087812 */ /* 0x000fe400078efcff */
[----:B------:R-:W-:Y:S01]  /*1ae10*/  LOP3.LUT R9, R9, 0x38, RZ, 0xc0, !PT ;  /* 0x0000003809097812 */ /* 0x000fe200078ec0ff */
[----:B---3--:R-:W-:Y:S02]  /*1ae20*/  IMAD.MOV.U32 R3, RZ, RZ, R6 ;  /* 0x000000ffff037224 */ /* 0x008fe400078e0006 */
[----:B------:R-:W0:Y:S01]  /*1ae30*/  @P0 LDC R6, c[0x0][0x450] ;  /* 0x00011400ff060b82 */ /* 0x000e220000000800 */
[----:B--2---:R-:W-:-:S02]  /*1ae40*/  IMAD R0, R0, UR4, RZ ;  /* 0x0000000400007c24 */ /* 0x004fc4000f8e02ff */
[----:B------:R-:W-:-:S04]  /*1ae50*/  IMAD.WIDE.U32 R2, R18, UR4, R2 ;  /* 0x0000000412027c25 */ /* 0x000fc8000f8e0002 */
[----:B------:R-:W-:Y:S01]  /*1ae60*/  IMAD R0, R18, UR5, R0 ;  /* 0x0000000512007c24 */ /* 0x000fe2000f8e0200 */
[----:B------:R-:W-:-:S04]  /*1ae70*/  ULDC.64 UR4, c[0x0][0x2e0] ;  /* 0x0000b80000047ab9 */ /* 0x000fc80000000a00 */
[----:B------:R-:W-:Y:S01]  /*1ae80*/  IADD3 R3, R3, R0, RZ ;  /* 0x0000000003037210 */ /* 0x000fe20007ffe0ff */
[----:B----4-:R-:W-:Y:S02]  /*1ae90*/  IMAD R0, R4, UR4, RZ ;  /* 0x0000000404007c24 */ /* 0x010fe4000f8e02ff */
[----:B------:R-:W1:Y:S02]  /*1aea0*/  S2R R4, SR_TID.X ;  /* 0x0000000000047919 */ /* 0x000e640000002100 */
[C---:B------:R-:W-:Y:S02]  /*1aeb0*/  IMAD R0, R5.reuse, UR5, R0 ;  /* 0x0000000505007c24 */ /* 0x040fe4000f8e0200 */
[----:B------:R-:W-:Y:S01]  /*1aec0*/  IMAD.WIDE.U32 R2, R5, UR4, R2 ;  /* 0x0000000405027c25 */ /* 0x000fe2000f8e0002 */
[----:B------:R-:W-:-:S03]  /*1aed0*/  ULDC.64 UR4, c[0x0][0x2d0] ;  /* 0x0000b40000047ab9 */ /* 0x000fc60000000a00 */
[----:B------:R-:W-:Y:S01]  /*1aee0*/  IMAD.IADD R3, R3, 0x1, R0 ;  /* 0x0000000103037824 */ /* 0x000fe200078e0200 */
[----:B-1----:R-:W-:-:S04]  /*1aef0*/  LOP3.LUT R4, R4, 0x7f, RZ, 0xc0, !PT ;  /* 0x0000007f04047812 */ /* 0x002fc800078ec0ff */
[----:B------:R-:W-:Y:S02]  /*1af00*/  SHF.R.U32.HI R5, RZ, 0x3, R4 ;  /* 0x00000003ff057819 */ /* 0x000fe40000011604 */
[----:B------:R-:W1:Y:S02]  /*1af10*/  S2R R4, SR_TID.X ;  /* 0x0000000000047919 */ /* 0x000e640000002100 */
[----:B-1----:R-:W-:-:S05]  /*1af20*/  IMAD.SHL.U32 R4, R4, 0x10, RZ ;  /* 0x0000001004047824 */ /* 0x002fca00078e00ff */
        /* <DEDUP_REMOVED lines=30> */
[----:B------:R-:W-:-:S03]  /*1b110*/  IMAD R17, R17, 0x80, R10 ;  /* 0x0000008011117824 */ /* 0x000fc600078e020a */
[----:B------:R-:W-:Y:S04]  /*1b120*/  SHFL.IDX PT, R4, R2, RZ, 0x181f ;  /* 0x00181fff02047589 */ /* 0x000fe800000e0000 */
[----:B------:R-:W-:Y:S01]  /*1b130*/  SHFL.IDX PT, R6, R2, 0x1, 0x181f ;  /* 0x00381f0002067f89 */ /* 0x000fe200000e0000 */
[----:B--2---:R-:W-:-:S03]  /*1b140*/  IMAD R0, R5, R7, RZ ;  /* 0x0000000705007224 */ /* 0x004fc600078e02ff */
[----:B------:R-:W1:Y:S02]  /*1b150*/  SHFL.IDX PT, R5, R3, RZ, 0x181f ;  /* 0x00181fff03057589 */ /* 0x000e6400000e0000 */
[----:B------:R-:W-:-:S13]  /*1b160*/  ISETP.GE.AND P2, PT, R17, R0, PT ;  /* 0x000000001100720c */ /* 0x000fda0003f46270 */
[----:B-1----:R-:W-:-:S05]  /*1b170*/  @!P2 LEA R5, P3, R9, R5, 0x1 ;  /* 0x000000050905a211 */ /* 0x002fca00078608ff */
[----:B------:R-:W-:-:S05]  /*1b180*/  @!P2 IMAD.X R4, RZ, RZ, R4, P3 ;  /* 0x000000ffff04a224 */ /* 0x000fca00018e0604 */
[----:B------:R-:W-:-:S04]  /*1b190*/  @!P2 LOP3.LUT R5, R5, R4, RZ, 0x3c, !PT ;  /* 0x000000040505a212 */ /* 0x000fc800078e3cff */
[----:B------:R-:W-:-:S04]  /*1b1a0*/  @!P2 LOP3.LUT R4, R5, R4, RZ, 0x3c, !PT ;  /* 0x000000040504a212 */ /* 0x000fc800078e3cff */
[----:B------:R-:W-:-:S05]  /*1b1b0*/  @!P2 LOP3.LUT R5, R5, R4, RZ, 0x3c, !PT ;  /* 0x000000040505a212 */ /* 0x000fca00078e3cff */
[----:B-----5:R-:W-:Y:S04]  /*1b1c0*/  @!P2 LDGSTS.E.BYPASS.LTC128B.128 [R8+0x10400], desc[UR40][R4.64], !P0 ;  /* 0x104000000408afae */ /* 0x020fe8000c101d68 */
[----:B------:R1:W-:Y:S02]  /*1b1d0*/  @!P2 LDGSTS.E.BYPASS.LTC128B.128 [R8+0x14400], desc[UR40][R4.64+0x80], !P1 ;  /* 0x144000800408afae */ /* 0x0003e4000c901d68 */
[----:B-1----:R-:W-:-:S04]  /*1b1e0*/  IADD3 R4, R17, 0x10, RZ ;  /* 0x0000001011047810 */ /* 0x002fc80007ffe0ff */
[----:B------:R-:W-:Y:S02]  /*1b1f0*/  ISETP.GE.AND P2, PT, R4, R0, PT ;  /* 0x000000000400720c */ /* 0x000fe40003f46270 */
[----:B------:R-:W1:Y:S11]  /*1b200*/  SHFL.IDX PT, R4, R3, 0x1, 0x181f ;  /* 0x00381f0003047f89 */ /* 0x000e7600000e0000 */
[----:B-1----:R-:W-:-:S05]  /*1b210*/  @!P2 LEA R5, P3, R9, R4, 0x1 ;  /* 0x000000040905a211 */ /* 0x002fca00078608ff */
[----:B------:R-:W-:Y:S02]  /*1b220*/  @!P2 IMAD.X R4, RZ, RZ, R6, P3 ;  /* 0x000000ffff04a224 */ /* 0x000fe400018e0606 */
[----:B------:R-:W-:Y:S03]  /*1b230*/  SHFL.IDX PT, R6, R2, 0x2, 0x181f ;  /* 0x00581f0002067f89 */ /* 0x000fe600000e0000 */
[----:B------:R-:W-:-:S04]  /*1b240*/  @!P2 LOP3.LUT R5, R5, R4, RZ, 0x3c, !PT ;  /* 0x000000040505a212 */ /* 0x000fc800078e3cff */
[----:B------:R-:W-:-:S04]  /*1b250*/  @!P2 LOP3.LUT R4, R5, R4, RZ, 0x3c, !PT ;  /* 0x000000040504a212 */ /* 0x000fc800078e3cff */
[----:B------:R-:W-:-:S05]  /*1b260*/  @!P2 LOP3.LUT R5, R5, R4, RZ, 0x3c, !PT ;  /* 0x000000040505a212 */ /* 0x000fca00078e3cff */
[----:B------:R-:W-:Y:S04]  /*1b270*/  @!P2 LDGSTS.E.BYPASS.LTC128B.128 [R8+0x10c00], desc[UR40][R4.64], !P0 ;  /* 0x10c000000408afae */ /* 0x000fe8000c101d68 */
[----:B------:R1:W-:Y:S02]  /*1b280*/  @!P2 LDGSTS.E.BYPASS.LTC128B.128 [R8+0x14c00], desc[UR40][R4.64+0x80], !P1 ;  /* 0x14c000800408afae */ /* 0x0003e4000c901d68 */
[----:B-1----:R-:W-:-:S05]  /*1b290*/  VIADD R4, R17, 0x20 ;  /* 0x0000002011047836 */ /* 0x002fca0000000000 */
        /* <DEDUP_REMOVED lines=45> */
[----:B------:R-:W1:Y:S04]  /*1b570*/  SHFL.IDX PT, R4, R3, 0x6, 0x181f ;  /* 0x00d81f0003047f89 */ /* 0x000e6800000e0000 */
[----:B------:R-:W2:Y:S07]  /*1b580*/  SHFL.IDX PT, R3, R3, 0x7, 0x181f ;  /* 0x00f81f0003037f89 */ /* 0x000eae00000e0000 */
[----:B-1----:R-:W-:-:S05]  /*1b590*/  @!P2 LEA R5, P3, R9, R4, 0x1 ;  /* 0x000000040905a211 */ /* 0x002fca00078608ff */
[----:B------:R-:W-:-:S05]  /*1b5a0*/  @!P2 IMAD.X R4, RZ, RZ, R6, P3 ;  /* 0x000000ffff04a224 */ /* 0x000fca00018e0606 */
[----:B------:R-:W-:-:S04]  /*1b5b0*/  @!P2 LOP3.LUT R5, R5, R4, RZ, 0x3c, !PT ;  /* 0x000000040505a212 */ /* 0x000fc800078e3cff */
[----:B------:R-:W-:-:S04]  /*1b5c0*/  @!P2 LOP3.LUT R4, R5, R4, RZ, 0x3c, !PT ;  /* 0x000000040504a212 */ /* 0x000fc800078e3cff */
[----:B------:R-:W-:-:S05]  /*1b5d0*/  @!P2 LOP3.LUT R5, R5, R4, RZ, 0x3c, !PT ;  /* 0x000000040505a212 */ /* 0x000fca00078e3cff */
[----:B------:R-:W-:Y:S04]  /*1b5e0*/  @!P2 LDGSTS.E.BYPASS.LTC128B.128 [R8+0x13400], desc[UR40][R4.64], !P0 ;  /* 0x134000000408afae */ /* 0x000fe8000c101d68 */
[----:B------:R1:W-:Y:S04]  /*1b5f0*/  @!P2 LDGSTS.E.BYPASS.LTC128B.128 [R8+0x17400], desc[UR40][R4.64+0x80], !P1 ;  /* 0x174000800408afae */ /* 0x0003e8000c901d68 */
[----:B-12---:R1:W3:Y:S02]  /*1b600*/  SHFL.IDX PT, R4, R2, 0x7, 0x181f ;  /* 0x00f81f0002047f89 */ /* 0x0062e400000e0000 */
.L_x_9871:
[----:B------:R-:W-:Y:S01]  /*1b610*/  IADD3 R17, R17, 0x70, RZ ;  /* 0x0000007011117810 */ /* 0x000fe20007ffe0ff */
[----:B------:R-:W-:Y:S03]  /*1b620*/  BSSY B0, `(.L_x_9677) ;  /* 0x000000a000007945 */ /* 0x000fe60003800000 */
[----:B------:R-:W-:-:S13]  /*1b630*/  ISETP.GE.AND P2, PT, R17, R0, PT ;  /* 0x000000001100720c */ /* 0x000fda0003f46270 */
[----:B------:R-:W-:Y:S05]  /*1b640*/  @P2 BRA `(.L_x_9678) ;  /* 0x00000000001c2947 */ /* 0x000fea0003800000 */
[----:B-1----:R-:W-:-:S05]  /*1b650*/  LEA R2, P2, R9, R3, 0x1 ;  /* 0x0000000309027211 */ /* 0x002fca00078408ff */
[----:B---3--:R-:W-:-:S05]  /*1b660*/  IMAD.X R3, RZ, RZ, R4, P2 ;  /* 0x000000ffff037224 */ /* 0x008fca00010e0604 */
[----:B------:R-:W-:Y:S01]  /*1b670*/  @!PT LDS RZ, [RZ] ;  /* 0x00000000fffff984 */ /* 0x000fe20000000800 */
[----:B------:R-:W-:Y:S01]  /*1b680*/  @!PT LDS RZ, [RZ] ;  /* 0x00000000fffff984 */ /* 0x000fe20000000800 */
[----:B------:R-:W-:Y:S01]  /*1b690*/  @!PT LDS RZ, [RZ] ;  /* 0x00000000fffff984 */ /* 0x000fe20000000800 */
[----:B------:R2:W-:Y:S04]  /*1b6a0*/  LDGSTS.E.BYPASS.LTC128B.128 [R8+0x13c00], desc[UR40][R2.64], !P0 ;  /* 0x13c0000002087fae */ /* 0x0005e8000c101d68 */
[----:B------:R2:W-:Y:S02]  /*1b6b0*/  LDGSTS.E.BYPASS.LTC128B.128 [R8+0x17c00], desc[UR40][R2.64+0x80], !P1 ;  /* 0x17c0008002087fae */ /* 0x0005e4000c901d68 */
.L_x_9678:
[----:B------:R-:W-:Y:S05]  /*1b6c0*/  BSYNC B0 ;  /* 0x0000000000007941 */ /* 0x000fea0003800000 */
.L_x_9677:
[----:B--2---:R2:W5:Y:S01]  /*1b6d0*/  LDL R8, [R1+0x4] ;  /* 0x0000040001087983 */ /* 0x0045620000100800 */
[----:B------:R-:W-:Y:S01]  /*1b6e0*/  PLOP3.LUT P0, PT, PT, PT, PT, 0x80, 0x0 ;  /* 0x000000000000781c */ /* 0x000fe20003f0f070 */
[----:B------:R-:W-:-:S12]  /*1b6f0*/  NOP ;  /* 0x0000000000007918 */ /* 0x000fd80000000000 */
.L_x_9679:
[----:B-1----:R-:W4:Y:S01]  /*1b700*/  LDL R2, [R1+0x4] ;  /* 0x0000040001027983 */ /* 0x002f220000100800 */
        /* <DEDUP_REMOVED lines=17> */
[----:B-1--4-:R-:W-:Y:S05]  /*1b820*/  @!P0 BRA `(.L_x_9681) ;  /* 0x0000006000348947 */ /* 0x012fea0003800000 */
.L_x_9872:
[----:B------:R-:W-:Y:S05]  /*1b830*/  BSYNC B0 ;  /* 0x0000000000007941 */ /* 0x000fea0003800000 */
.L_x_9680:
[----:B-1----:R-:W4:Y:S01]  /*1b840*/  LDL R2, [R1+0x38] ;  /* 0x0000380001027983 */ /* 0x002f220000100800 */
[----:B------:R-:W-:Y:S01]  /*1b850*/  BSSY B0, `(.L_x_9682) ;  /* 0x00001fb000007945 */ /* 0x000fe20003800000 */
[----:B----4-:R-:W-:-:S13]  /*1b860*/  ISETP.GE.AND P0, PT, R2, 0x2, PT ;  /* 0x000000020200780c */ /* 0x010fda0003f06270 */
[----:B------:R-:W-:Y:S05]  /*1b870*/  @!P0 BRA `(.L_x_9683) ;  /* 0x0000001c00e08947 */ /* 0x000fea0003800000 */
[C---:B------:R-:W-:Y:S01]  /*1b880*/  LOP3.LUT R0, R2.reuse, 0x1, RZ, 0xc0, !PT ;  /* 0x0000000102007812 */ /* 0x040fe200078ec0ff */
[----:B------:R-:W-:Y:S01]  /*1b890*/  VIADD R2, R2, 0xfffffffe ;  /* 0xfffffffe02027836 */ /* 0x000fe20000000000 */
[----:B------:R-:W-:Y:S02]  /*1b8a0*/  BSSY B2, `(.L_x_9684) ;  /* 0x00000ac000027945 */ /* 0x000fe40003800000 */
[----:B------:R-:W-:Y:S01]  /*1b8b0*/  ISETP.NE.U32.AND P0, PT, R0, 0x1, PT ;  /* 0x000000010000780c */ /* 0x000fe20003f05070 */
[----:B------:R-:W-:-:S12]  /*1b8c0*/  IMAD.MOV.U32 R0, RZ, RZ, R2 ;  /* 0x000000ffff007224 */ /* 0x000fd800078e0002 */
[----:B------:R-:W-:Y:S05]  /*1b8d0*/  @!P0 BRA `(.L_x_9685) ;  /* 0x0000000800a08947 */ /* 0x000fea0003800000 */
[----:B------:R-:W4:Y:S04]  /*1b8e0*/  LDL R5, [R1+0x8] ;  /* 0x0000080001057983 */ /* 0x000f280000100800 */
[----:B---3--:R-:W3:Y:S04]  /*1b8f0*/  LDL R4, [R1+0xc] ;  /* 0x00000c0001047983 */ /* 0x008ee80000100800 */
[----:B------:R-:W2:Y:S01]  /*1b900*/  LDL R3, [R1+0x18] ;  /* 0x0000180001037983 */ /* 0x000ea20000100800 */
[----:B------:R-:W-:Y:S01]  /*1b910*/  BSSY B1, `(.L_x_9686) ;  /* 0x00000a0000017945 */ /* 0x000fe20003800000 */
[----:B----4-:R-:W-:-:S02]  /*1b920*/  LOP3.LUT P1, RZ, R5, 0x4, RZ, 0xc0, !PT ;  /* 0x0000000405ff7812 */ /* 0x010fc4000782c0ff */
[----:B---3--:R-:W-:-:S04]  /*1b930*/  IADD3 R7, R4, 0x1, RZ ;  /* 0x0000000104077810 */ /* 0x008fc80007ffe0ff */
        /* <DEDUP_REMOVED lines=10> */
[----:B-1----:R-:W-:Y:S05]  /*1b9e0*/  @!P0 BRA `(.L_x_9688) ;  /* 0x0000000000508947 */ /* 0x002fea0003800000 */
[----:B------:R-:W2:Y:S01]  /*1b9f0*/  LDL R9, [R1+0x28] ;  /* 0x0000280001097983 */ /* 0x000ea20000100800 */
[----:B------:R-:W1:Y:S03]  /*1ba00*/  LDC R3, c[0x0][0x43c] ;  /* 0x00010f00ff037b82 */ /* 0x000e660000000800 */
[----:B-----5:R-:W3:Y:S01]  /*1ba10*/  LDL R8, [R1+0x14] ;  /* 0x0000140001087983 */ /* 0x020ee20000100800 */
[----:B------:R-:W-:Y:S01]  /*1ba20*/  IMAD.MOV.U32 R0, RZ, RZ, R2 ;  /* 0x000000ffff007224 */ /* 0x000fe200078e0002 */
[----:B------:R-:W-:Y:S01]  /*1ba30*/  ULDC.64 UR6, c[0x0][0x428] ;  /* 0x00010a0000067ab9 */ /* 0x000fe20000000a00 */
[----:B-1----:R-:W-:-:S13]  /*1ba40*/  ISETP.NE.AND P0, PT, R3, 0x1, PT ;  /* 0x000000010300780c */ /* 0x002fda0003f05270 */
[----:B------:R-:W1:Y:S02]  /*1ba50*/  @P0 LDC.64 R4, c[0x0][0x440] ;  /* 0x00011000ff040b82 */ /* 0x000e640000000a00 */
[----:B-1----:R-:W-:-:S05]  /*1ba60*/  @P0 IMAD.HI.U32 R4, R2, R4, RZ ;  /* 0x0000000402040227 */ /* 0x002fca00078e00ff */
        /* <DEDUP_REMOVED lines=12> */
.L_x_9688:
[----:B------:R-:W2:Y:S01]  /*1bb30*/  LDL R0, [R1+0x4] ;  /* 0x0000040001007983 */ /* 0x000ea20000100800 */
[----:B------:R-:W-:Y:S01]  /*1bb40*/  BSSY B3, `(.L_x_9689) ;  /* 0x0000005000037945 */ /* 0x000fe20003800000 */
[----:B--2---:R-:W-:Y:S02]  /*1bb50*/  LEA R3, R7, R0, 0x3 ;  /* 0x0000000007037211 */ /* 0x004fe400078e18ff */
[----:B------:R-:W-:-:S04]  /*1bb60*/  SHF.L.U32 R0, R10, 0x1f, RZ ;  /* 0x0000001f0a007819 */ /* 0x000fc800000006ff */
[----:B------:R-:W2:Y:S02]  /*1bb70*/  SYNCS.PHASECHK.TRANS64.TRYWAIT P0, [R3+URZ+0x28840], R0 ;  /* 0x02884000030075a7 */ /* 0x000ea4000800017f */
[----:B--2---:R-:W-:Y:S05]  /*1bb80*/  @!P0 BRA `(.L_x_9690) ;  /* 0x0000005c00748947 */ /* 0x004fea0003800000 */
.L_x_9873:
[----:B------:R-:W-:Y:S05]  /*1bb90*/  BSYNC B3 ;  /* 0x0000000000037941 */ /* 0x000fea0003800000 */
.L_x_9689:
        /* <DEDUP_REMOVED lines=11> */
.L_x_9692:
[----:B------:R-:W-:Y:S05]  /*1bc50*/  BSYNC B3 ;  /* 0x0000000000037941 */ /* 0x000fea0003800000 */
.L_x_9691:
[----:B------:R-:W3:Y:S04]  /*1bc60*/  LDL R5, [R1+0x4] ;  /* 0x0000040001057983 */ /* 0x000ee80000100800 */
[----:B--2---:R-:W2:Y:S01]  /*1bc70*/  LDL R0, [R1+0x1c] ;  /* 0x00001c0001007983 */ /* 0x004ea20000100800 */
[----:B-1----:R-:W-:Y:S01]  /*1bc80*/  IMAD.MOV.U32 R9, RZ, RZ, RZ ;  /* 0x000000ffff097224 */ /* 0x002fe200078e00ff */
[----:B------:R-:W-:Y:S01]  /*1bc90*/  UIADD3 UR4, UP0, UR38, 0x370, URZ ;  /* 0x0000037026047890 */ /* 0x000fe2000ff1e03f */
[----:B------:R-:W-:Y:S01]  /*1bca0*/  PLOP3.LUT P0, PT, PT, PT, PT, 0x80, 0x0 ;  /* 0x000000000000781c */ /* 0x000fe20003f0f070 */
[----:B------:R-:W-:Y:S01]  /*1bcb0*/  VIADD R3, R3, 0x28830 ;  /* 0x0002883003037836 */ /* 0x000fe20000000000 */
[----:B------:R-:W-:Y:S01]  /*1bcc0*/  UMOV UR6, 0x0 ;  /* 0x0000000000067882 */ /* 0x000fe20000000000 */
[----:B------:R-:W-:Y:S01]  /*1bcd0*/  R2UR UR10, R9 ;  /* 0x00000000090a72ca */ /* 0x000fe200000e0000 */
[----:B------:R-:W-:Y:S01]  /*1bce0*/  UIADD3.X UR5, URZ, UR39, URZ, UP0, !UPT ;  /* 0x000000273f057290 */ /* 0x000fe200087fe43f */
[----:B------:R-:W-:Y:S01]  /*1bcf0*/  UMOV UR7, 0x14f00000 ;  /* 0x14f0000000077882 */ /* 0x000fe20000000000 */
[----:B---3-5:R-:W-:-:S02]  /*1bd00*/  IMAD R8, R7, 0x8000, R5 ;  /* 0x0000800007087824 */ /* 0x028fc400078e0205 */
[----:B--2---:R-:W-:-:S03]  /*1bd10*/  IMAD R0, R6, 0x80, R0 ;  /* 0x0000008006007824 */ /* 0x004fc600078e0200 */
[----:B------:R-:W-:-:S07]  /*1bd20*/  IADD3 R5, R8, 0x18400, RZ ;  /* 0x0001840008057810 */ /* 0x000fce0007ffe0ff */
.L_x_9693:
        /* <DEDUP_REMOVED lines=16> */
.L_x_9694:
        /* <DEDUP_REMOVED lines=18> */
.L_x_9874:
[----:B------:R-:W-:Y:S05]  /*1bf50*/  BSYNC B3 ;  /* 0x0000000000037941 */ /* 0x000fea0003800000 */
.L_x_9695:
        /* <DEDUP_REMOVED lines=10> */
.L_x_9697:
[----:B------:R-:W2:Y:S01]  /*1c000*/  LDL R3, [R1+0x8] ;  /* 0x0000080001037983 */ /* 0x000ea20000100800 */
[----:B------:R-:W-:Y:S01]  /*1c010*/  BSSY B3, `(.L_x_9698) ;  /* 0x0000004000037945 */ /* 0x000fe20003800000 */
[----:B--2---:R-:W-:-:S13]  /*1c020*/  LOP3.LUT P0, RZ, R3, 0x8, RZ, 0xc0, !PT ;  /* 0x0000000803ff7812 */ /* 0x004fda000780c0ff */
[----:B------:R-:W-:Y:S05]  /*1c030*/  @P0 BRA `(.L_x_9699) ;  /* 0x0000000000040947 */ /* 0x000fea0003800000 */
[----:B------:R-:W-:Y:S01]  /*1c040*/  BPT.TRAP 0x1 ;  /* 0x000000040000795c */ /* 0x000fe20000300000 */
.L_x_9699:
[----:B------:R-:W-:Y:S05]  /*1c050*/  BSYNC B3 ;  /* 0x0000000000037941 */ /* 0x000fea0003800000 */
.L_x_9698:
        /* <DEDUP_REMOVED lines=14> */
.L_x_9700:
        /* <DEDUP_REMOVED lines=16> */
.L_x_9701:
        /* <DEDUP_REMOVED lines=11> */
[----:B------:R1:W-:Y:S04]  /*1c2f0*/  STL [R1], R4 ;  /* 0x0000000401007387 */ /* 0x0003e80000100800 */
[----:B------:R1:W-:Y:S02]  /*1c300*/  STL [R1+0x10], R6 ;  /* 0x0000100601007387 */ /* 0x0003e40000100800 */
.L_x_9687:
[----:B------:R-:W-:Y:S05]  /*1c310*/  BSYNC B1 ;  /* 0x0000000000017941 */ /* 0x000fea0003800000 */
.L_x_9686:
[----:B------:R-:W2:Y:S04]  /*1c320*/  LDL.LU R0, [R1+0x38] ;  /* 0x0000380001007983 */ /* 0x000ea80000300800 */
[----:B------:R4:W-:Y:S04]  /*1c330*/  STL [R1+0x18], R10 ;  /* 0x0000180a01007387 */ /* 0x0009e80000100800 */
[----:B------:R4:W-:Y:S02]  /*1c340*/  STL [R1+0xc], R7 ;  /* 0x00000c0701007387 */ /* 0x0009e40000100800 */
[----:B--2-4-:R-:W-:-:S07]  /*1c350*/  VIADD R0, R0, 0xfffffffd ;  /* 0xfffffffd00007836 */ /* 0x014fce0000000000 */
.L_x_9685:
[----:B------:R-:W-:Y:S05]  /*1c360*/  BSYNC B2 ;  /* 0x0000000000027941 */ /* 0x000fea0003800000 */
.L_x_9684:
[----:B------:R-:W-:-:S13]  /*1c370*/  ISETP.NE.AND P0, PT, R2, RZ, PT ;  /* 0x000000ff0200720c */ /* 0x000fda0003f05270 */
[----:B------:R-:W-:Y:S05]  /*1c380*/  @!P0 BRA `(.L_x_9683) ;  /* 0x00000014001c8947 */ /* 0x000fea0003800000 */
[----:B-----5:R4:W5:Y:S02]  /*1c390*/  LDL R8, [R1] ;  /* 0x0000000001087983 */ /* 0x0209640000100800 */
.L_x_9734:
[----:B-1-3--:R-:W3:Y:S04]  /*1c3a0*/  LDL R4, [R1+0x8] ;  /* 0x0000080001047983 */ /* 0x00aee80000100800 */
[----:B--2---:R-:W2:Y:S04]  /*1c3b0*/  LDL R3, [R1+0xc] ;  /* 0x00000c0001037983 */ /* 0x004ea80000100800 */
[----:B------:R-:W4:Y:S01]  /*1c3c0*/  LDL R2, [R1+0x18] ;  /* 0x0000180001027983 */ /* 0x000f220000100800 */
[----:B------:R-:W-:Y:S05]  /*1c3d0*/  YIELD ;  /* 0x0000000000007946 */ /* 0x000fea0003800000 */
        /* <DEDUP_REMOVED lines=32> */
.L_x_9704:
[----:B------:R-:W2:Y:S01]  /*1c5e0*/  LDL R2, [R1+0x4] ;  /* 0x0000040001027983 */ /* 0x000ea20000100800 */
[----:B------:R-:W-:Y:S01]  /*1c5f0*/  BSSY B2, `(.L_x_9705) ;  /* 0x0000005000027945 */ /* 0x000fe20003800000 */
[----:B--2---:R-:W-:Y:S01]  /*1c600*/  IMAD R3, R4, 0x8, R2 ;  /* 0x0000000804037824 */ /* 0x004fe200078e0202 */
[----:B------:R-:W-:-:S04]  /*1c610*/  SHF.L.U32 R2, R5, 0x1f, RZ ;  /* 0x0000001f05027819 */ /* 0x000fc800000006ff */
[----:B------:R-:W2:Y:S02]  /*1c620*/  SYNCS.PHASECHK.TRANS64.TRYWAIT P0, [R3+URZ+0x28840], R2 ;  /* 0x02884002030075a7 */ /* 0x000ea4000800017f */
[----:B--2---:R-:W-:Y:S05]  /*1c630*/  @!P0 BRA `(.L_x_9706) ;  /* 0x0000005000f08947 */ /* 0x004fea0003800000 */
.L_x_9875:
[----:B------:R-:W-:Y:S05]  /*1c640*/  BSYNC B2 ;  /* 0x0000000000027941 */ /* 0x000fea0003800000 */
.L_x_9705:
        /* <DEDUP_REMOVED lines=11> */
.L_x_9708:
[----:B------:R-:W-:Y:S05]  /*1c700*/  BSYNC B2 ;  /* 0x0000000000027941 */ /* 0x000fea0003800000 */
.L_x_9707:
[----:B--2---:R-:W2:Y:S04]  /*1c710*/  LDL R2, [R1+0x4] ;  /* 0x0000040001027983 */ /* 0x004ea80000100800 */
        /* <DEDUP_REMOVED lines=12> */
.L_x_9709:
        /* <DEDUP_REMOVED lines=16> */
.L_x_9710:
        /* <DEDUP_REMOVED lines=18> */
.L_x_9876:
[----:B------:R-:W-:Y:S05]  /*1ca00*/  BSYNC B2 ;  /* 0x0000000000027941 */ /* 0x000fea0003800000 */
.L_x_9711:
        /* <DEDUP_REMOVED lines=10> */
.L_x_9713:
[----:B------:R-:W2:Y:S01]  /*1cab0*/  LDL R3, [R1+0x8] ;  /* 0x0000080001037983 */ /* 0x000ea20000100800 */
[----:B------:R-:W-:Y:S01]  /*1cac0*/  BSSY B2, `(.L_x_9714) ;  /* 0x0000004000027945 */ /* 0x000fe20003800000 */
[----:B--2---:R-:W-:-:S13]  /*1cad0*/  LOP3.LUT P0, RZ, R3, 0x8, RZ, 0xc0, !PT ;  /* 0x0000000803ff7812 */ /* 0x004fda000780c0ff */
[----:B------:R-:W-:Y:S05]  /*1cae0*/  @P0 BRA `(.L_x_9715) ;  /* 0x0000000000040947 */ /* 0x000fea0003800000 */
[----:B------:R-:W-:Y:S01]  /*1caf0*/  BPT.TRAP 0x1 ;  /* 0x000000040000795c */ /* 0x000fe20000300000 */
.L_x_9715:
[----:B------:R-:W-:Y:S05]  /*1cb00*/  BSYNC B2 ;  /* 0x0000000000027941 */ /* 0x000fea0003800000 */
.L_x_9714:
        /* <DEDUP_REMOVED lines=14> */
.L_x_9716:
        /* <DEDUP_REMOVED lines=16> */
.L_x_9717:
        /* <DEDUP_REMOVED lines=13> */
.L_x_9703:
[----:B------:R-:W-:Y:S05]  /*1cdc0*/  BSYNC B1 ;  /* 0x0000000000017941 */ /* 0x000fea0003800000 */
.L_x_9702:
        /* <DEDUP_REMOVED lines=35> */
.L_x_9720:
[----:B------:R-:W3:Y:S01]  /*1d000*/  LDL R2, [R1+0x4] ;  /* 0x0000040001027983 */ /* 0x000ee20000100800 */
[----:B------:R-:W-:Y:S01]  /*1d010*/  BSSY B2, `(.L_x_9721) ;  /* 0x0000005000027945 */ /* 0x000fe20003800000 */
[----:B---3--:R-:W-:Y:S01]  /*1d020*/  IMAD R3, R11, 0x8, R2 ;  /* 0x000000080b037824 */ /* 0x008fe200078e0202 */
[----:B------:R-:W-:-:S04]  /*1d030*/  SHF.L.U32 R2, R10, 0x1f, RZ ;  /* 0x0000001f0a027819 */ /* 0x000fc800000006ff */
[----:B------:R-:W3:Y:S02]  /*1d040*/  SYNCS.PHASECHK.TRANS64.TRYWAIT P0, [R3+URZ+0x28840], R2 ;  /* 0x02884002030075a7 */ /* 0x000ee4000800017f */
[----:B---3--:R-:W-:Y:S05]  /*1d050*/  @!P0 BRA `(.L_x_9722) ;  /* 0x0000004800908947 */ /* 0x008fea0003800000 */
.L_x_9877:
[----:B------:R-:W-:Y:S05]  /*1d060*/  BSYNC B2 ;  /* 0x0000000000027941 */ /* 0x000fea0003800000 */
.L_x_9721:
        /* <DEDUP_REMOVED lines=11> */
.L_x_9724:
[----:B------:R-:W-:Y:S05]  /*1d120*/  BSYNC B2 ;  /* 0x0000000000027941 */ /* 0x000fea0003800000 */
.L_x_9723:
[----:B-1----:R-:W4:Y:S04]  /*1d130*/  LDL R9, [R1+0x4] ;  /* 0x0000040001097983 */ /* 0x002f280000100800 */
[----:B---3--:R-:W4:Y:S04]  /*1d140*/  LDL R2, [R1+0xc] ;  /* 0x00000c0001027983 */ /* 0x008f280000100800 */
[----:B------:R-:W3:Y:S01]  /*1d150*/  LDL R7, [R1+0x1c] ;  /* 0x00001c0001077983 */ /* 0x000ee20000100800 */
        /* <DEDUP_REMOVED lines=8> */
[----:B----4-:R-:W-:Y:S01]  /*1d1e0*/  IMAD R2, R2, 0x8000, R9 ;  /* 0x0000800002027824 */ /* 0x010fe200078e0209 */
[----:B---3--:R-:W-:-:S03]  /*1d1f0*/  LEA R7, R6, R7, 0x7 ;  /* 0x0000000706077211 */ /* 0x008fc600078e38ff */
[----:B------:R-:W-:-:S08]  /*1d200*/  VIADD R9, R2, 0x18400 ;  /* 0x0001840002097836 */ /* 0x000fd00000000000 */
.L_x_9725:
        /* <DEDUP_REMOVED lines=16> */
.L_x_9726:
        /* <DEDUP_REMOVED lines=16> */
.L_x_9878:
[----:B------:R-:W-:Y:S05]  /*1d410*/  BSYNC B2 ;  /* 0x0000000000027941 */ /* 0x000fea0003800000 */
.L_x_9727:
        /* <DEDUP_REMOVED lines=10> */
.L_x_9729:
[----:B------:R-:W2:Y:S01]  /*1d4c0*/  LDL R3, [R1+0x8] ;  /* 0x0000080001037983 */ /* 0x000ea20000100800 */
[----:B------:R-:W-:Y:S01]  /*1d4d0*/  BSSY B2, `(.L_x_9730) ;  /* 0x0000004000027945 */ /* 0x000fe20003800000 */
[----:B--2---:R-:W-:-:S13]  /*1d4e0*/  LOP3.LUT P0, RZ, R3, 0x8, RZ, 0xc0, !PT ;  /* 0x0000000803ff7812 */ /* 0x004fda000780c0ff */
[----:B------:R-:W-:Y:S05]  /*1d4f0*/  @P0 BRA `(.L_x_9731) ;  /* 0x0000000000040947 */ /* 0x000fea0003800000 */
[----:B------:R-:W-:Y:S01]  /*1d500*/  BPT.TRAP 0x1 ;  /* 0x000000040000795c */ /* 0x000fe20000300000 */
.L_x_9731:
[----:B------:R-:W-:Y:S05]  /*1d510*/  BSYNC B2 ;  /* 0x0000000000027941 */ /* 0x000fea0003800000 */
.L_x_9730:
        /* <DEDUP_REMOVED lines=13> */
.L_x_9732:
        /* <DEDUP_REMOVED lines=16> */
.L_x_9733:
        /* <DEDUP_REMOVED lines=13> */
.L_x_9719:
[----:B------:R-:W-:Y:S05]  /*1d7c0*/  BSYNC B1 ;  /* 0x0000000000017941 */ /* 0x000fea0003800000 */
.L_x_9718:
[C---:B------:R-:W-:Y:S01]  /*1d7d0*/  ISETP.GT.AND P0, PT, R0.reuse, 0x1, PT ;  /* 0x000000010000780c */ /* 0x040fe20003f04270 */
[----:B------:R-:W-:-:S12]  /*1d7e0*/  VIADD R0, R0, 0xfffffffe ;  /* 0xfffffffe00007836 */ /* 0x000fd80000000000 */
[----:B------:R-:W-:Y:S05]  /*1d7f0*/  @P0 BRA `(.L_x_9734) ;  /* 0xffffffe800e80947 */ /* 0x000fea000383ffff */
.L_x_9683:
[----:B------:R-:W-:Y:S05]  /*1d800*/  BSYNC B0 ;  /* 0x0000000000007941 */ /* 0x000fea0003800000 */
.L_x_9682:
[----:B------:R-:W4:Y:S01]  /*1d810*/  S2R R2, SR_TID.X ;  /* 0x0000000000027919 */ /* 0x000f220000002100 */
[----:B------:R-:W-:Y:S01]  /*1d820*/  BSSY B0, `(.L_x_9735) ;  /* 0x0000010000007945 */ /* 0x000fe20003800000 */
[----:B----4-:R-:W-:-:S04]  /*1d830*/  LOP3.LUT R2, R2, 0x7f, RZ, 0xc0, !PT ;  /* 0x0000007f02027812 */ /* 0x010fc800078ec0ff */
[----:B------:R-:W-:-:S13]  /*1d840*/  ISETP.NE.AND P0, PT, R2, RZ, PT ;  /* 0x000000ff0200720c */ /* 0x000fda0003f05270 */
[----:B------:R-:W-:Y:S05]  /*1d850*/  @P0 BRA `(.L_x_9736) ;  /* 0x0000000000300947 */ /* 0x000fea0003800000 */
[----:B------:R-:W4:Y:S01]  /*1d860*/  S2R R2, SR_LANEID ;  /* 0x0000000000027919 */ /* 0x000f220000000000 */
[----:B------:R-:W-:Y:S01]  /*1d870*/  VOTEU.ANY UR4, UPT, PT ;  /* 0x0000000000047886 */ /* 0x000fe200038e0100 */
[----:B-1-3--:R-:W1:Y:S01]  /*1d880*/  LDC.64 R4, c[0x0][0xc60] ;  /* 0x00031800ff047b82 */ /* 0x00ae620000000a00 */
[----:B------:R-:W4:Y:S02]  /*1d890*/  FLO.U32 R0, UR4 ;  /* 0x0000000400007d00 */ /* 0x000f2400080e0000 */
[----:B----4-:R-:W-:-:S06]  /*1d8a0*/  ISETP.EQ.U32.AND P0, PT, R0, R2, PT ;  /* 0x000000020000720c */ /* 0x010fcc0003f02070 */
[----:B------:R-:W1:Y:S07]  /*1d8b0*/  POPC R2, UR4 ;  /* 0x0000000400027d09 */ /* 0x000e6e0008000000 */
[----:B-1----:R-:W3:Y:S04]  /*1d8c0*/  @P0 ATOMG.E.ADD.STRONG.GPU PT, R2, desc[UR40][R4.64], R2 ;  /* 0x00000002040209a8 */ /* 0x002ee800081ee1e8 */
[----:B---3--:R1:W3:Y:S02]  /*1d8d0*/  SHFL.IDX PT, R2, R2, R0, 0x1f ;  /* 0x00001f0002027589 */ /* 0x0082e400000e0000 */
[----:B-1----:R-:W1:Y:S02]  /*1d8e0*/  S2R R0, SR_LTMASK ;  /* 0x0000000000007919 */ /* 0x002e640000003900 */
[----:B-1----:R-:W-:-:S06]  /*1d8f0*/  LOP3.LUT R0, R0, UR4, RZ, 0xc0, !PT ;  /* 0x0000000400007c12 */ /* 0x002fcc000f8ec0ff */
[----:B------:R-:W3:Y:S02]  /*1d900*/  POPC R0, R0 ;  /* 0x0000000000007309 */ /* 0x000ee40000000000 */
[----:B---3--:R-:W-:-:S07]  /*1d910*/  IADD3 R16, R2, UR36, R0 ;  /* 0x0000002402107c10 */ /* 0x008fce000fffe000 */
.L_x_9736:
[----:B------:R-:W-:Y:S05]  /*1d920*/  BSYNC B0 ;  /* 0x0000000000007941 */ /* 0x000fea0003800000 */
.L_x_9735:
        /* <DEDUP_REMOVED lines=12> */
.L_x_9879:
[----:B------:R-:W-:Y:S05]  /*1d9f0*/  BSYNC B1 ;  /* 0x0000000000017941 */ /* 0x000fea0003800000 */
.L_x_9739:
[----:B------:R-:W4:Y:S01]  /*1da00*/  LDL R3, [R1+0x3c] ;  /* 0x00003c0001037983 */ /* 0x000f220000100800 */
[----:B-1-3--:R-:W1:Y:S02]  /*1da10*/  S2R R4, SR_TID.X ;  /* 0x0000000000047919 */ /* 0x00ae640000002100 */
[----:B-1----:R-:W-:-:S04]  /*1da20*/  LOP3.LUT R4, R4, 0x7f, RZ, 0xc0, !PT ;  /* 0x0000007f04047812 */ /* 0x002fc800078ec0ff */
[----:B------:R-:W-:-:S13]  /*1da30*/  ISETP.NE.AND P0, PT, R4, RZ, PT ;  /* 0x000000ff0400720c */ /* 0x000fda0003f05270 */
[----:B--2---:R-:W-:-:S04]  /*1da40*/  @!P0 IMAD.MOV.U32 R2, RZ, RZ, 0x8000 ;  /* 0x00008000ff028424 */ /* 0x004fc800078e00ff */
[----:B------:R4:W-:Y:S02]  /*1da50*/  @!P0 SYNCS.ARRIVE.TRANS64 RZ, [R0+URZ+0x28850], R2 ;  /* 0x0288500200ff89a7 */ /* 0x0009e4000800003f */
[----:B----4-:R-:W-:-:S04]  /*1da60*/  PRMT R2, R3, 0x9910, RZ ;  /* 0x0000991003027816 */ /* 0x010fc800000000ff */
[----:B------:R-:W-:-:S13]  /*1da70*/  ISETP.NE.AND P0, PT, R2, 0x2, PT ;  /* 0x000000020200780c */ /* 0x000fda0003f05270 */
[----:B------:R-:W-:Y:S05]  /*1da80*/  @P0 BRA `(.L_x_9741) ;  /* 0x0000000000040947 */ /* 0x000fea0003800000 */
[----:B------:R-:W-:Y:S01]  /*1da90*/  BPT.TRAP 0x1 ;  /* 0x000000040000795c */ /* 0x000fe20000300000 */
.L_x_9741:
[----:B------:R-:W2:Y:S01]  /*1daa0*/  LDL R2, [R1+0x8] ;  /* 0x0000080001027983 */ /* 0x000ea20000100800 */
[----:B------:R-:W-:Y:S01]  /*1dab0*/  BSSY B1, `(.L_x_9742) ;  /* 0x0000004000017945 */ /* 0x000fe20003800000 */
[----:B--2---:R-:W-:-:S13]  /*1dac0*/  LOP3.LUT P0, RZ, R2, 0x8, RZ, 0xc0, !PT ;  /* 0x0000000802ff7812 */ /* 0x004fda000780c0ff */
[----:B------:R-:W-:Y:S05]  /*1dad0*/  @P0 BRA `(.L_x_9743) ;  /* 0x0000000000040947 */ /* 0x000fea0003800000 */
[----:B------:R-:W-:Y:S01]  /*1dae0*/  BPT.TRAP 0x1 ;  /* 0x000000040000795c */ /* 0x000fe20000300000 */
.L_x_9743:
[----:B------:R-:W-:Y:S05]  /*1daf0*/  BSYNC B1 ;  /* 0x0000000000017941 */ /* 0x000fea0003800000 */
.L_x_9742:
[----:B------:R-:W2:Y:S04]  /*1db00*/  LDL.LU R5, [R1+0x1c] ;  /* 0x00001c0001057983 */ /* 0x000ea80000300800 */
        /* <DEDUP_REMOVED lines=13> */
.L_x_9744:
        /* <DEDUP_REMOVED lines=16> */
.L_x_9745:
        /* <DEDUP_REMOVED lines=11> */
.L_x_9738:
[----:B------:R-:W-:Y:S05]  /*1dd90*/  BSYNC B0 ;  /* 0x0000000000007941 */ /* 0x000fea0003800000 */
.L_x_9737:
[----:B------:R-:W4:Y:S04]  /*1dda0*/  LDL.LU R5, [R1+0xc] ;  /* 0x00000c0001057983 */ /* 0x000f280000300800 */
[----:B-1-3--:R-:W3:Y:S01]  /*1ddb0*/  LDL.LU R4, [R1+0x18] ;  /* 0x0000180001047983 */ /* 0x00aee20000300800 */
[----:B----4-:R-:W-:-:S05]  /*1ddc0*/  VIADD R0, R5, 0x1 ;  /* 0x0000000105007836 */ /* 0x010fca0000000000 */
[----:B------:R-:W-:-:S04]  /*1ddd0*/  ISETP.NE.AND P0, PT, R0, 0x2, PT ;  /* 0x000000020000780c */ /* 0x000fc80003f05270 */
[----:B------:R-:W-:Y:S02]  /*1dde0*/  SEL R2, RZ, 0x1, P0 ;  /* 0x00000001ff027807 */ /* 0x000fe40000000000 */
[----:B------:R-:W-:Y:S02]  /*1ddf0*/  SEL R0, R0, RZ, P0 ;  /* 0x000000ff00007207 */ /* 0x000fe40000000000 */
[----:B---3--:R-:W-:-:S03]  /*1de00*/  LOP3.LUT R4, R4, R2, RZ, 0x3c, !PT ;  /* 0x0000000204047212 */ /* 0x008fc600078e3cff */
[----:B------:R1:W-:Y:S04]  /*1de10*/  STL [R1+0xc], R0 ;  /* 0x00000c0001007387 */ /* 0x0003e80000100800 */
[----:B------:R1:W-:Y:S02]  /*1de20*/  STL [R1+0x18], R4 ;  /* 0x0000180401007387 */ /* 0x0003e40000100800 */
.L_x_9662:
[----:B------:R-:W-:Y:S05]  /*1de30*/  BSYNC B7 ;  /* 0x0000000000077941 */ /* 0x000fea0003800000 */
.L_x_9660:
[----:B------:R-:W3:Y:S02]  /*1de40*/  LDL R7, [R1+0x8] ;  /* 0x0000080001077983 */ /* 0x000ee40000100800 */
[----:B---3--:R-:W-:-:S13]  /*1de50*/  LOP3.LUT P0, RZ, R7, 0x10, RZ, 0xc0, !PT ;  /* 0x0000001007ff7812 */ /* 0x008fda000780c0ff */
[----:B------:R-:W-:Y:S05]  /*1de60*/  @!P0 BRA `(.L_x_9746) ;  /* 0x0000000000288947 */ /* 0x000fea0003800000 */
[----:B------:R-:W-:Y:S05]  /*1de70*/  WARPSYNC.ALL ;  /* 0x0000000000007948 */ /* 0x000fea0003800000 */
[----:B------:R-:W3:Y:S08]  /*1de80*/  S2UR UR5, SR_CgaCtaId ;  /* 0x00000000000579c3 */ /* 0x000ef00000008800 */
[----:B------:R-:W-:Y:S06]  /*1de90*/  BAR.SYNC.DEFER_BLOCKING 0x5, 0x180 ;  /* 0x0146000000007b1d */ /* 0x000fec0000010000 */
[----:B------:R-:W-:-:S02]  /*1dea0*/  UMOV UR4, 0x400 ;  /* 0x0000040000047882 */ /* 0x000fc40000000000 */
[----:B---3--:R-:W-:-:S06]  /*1deb0*/  ULEA UR4, UR5, UR4, 0x18 ;  /* 0x0000000405047291 */ /* 0x008fcc000f8ec03f */
[----:B-1----:R-:W-:-:S05]  /*1dec0*/  IMAD.U32 R0, RZ, RZ, UR4 ;  /* 0x00000004ff007e24 */ /* 0x002fca000f8e00ff */
[----:B------:R1:W3:Y:S04]  /*1ded0*/  LDS.128 R16, [R0+0x288d0] ;  /* 0x0288d00000107984 */ /* 0x0002e80000000c00 */
[----:B------:R1:W-:Y:S01]  /*1dee0*/  STL [R1+0x4], R0 ;  /* 0x0000040001007387 */ /* 0x0003e20000100800 */
[----:B------:R-:W-:Y:S06]  /*1def0*/  BAR.ARV 0x4, 0x180 ;  /* 0x0106000000007b1d */ /* 0x000fec0000002000 */
[----:B------:R-:W-:Y:S05]  /*1df00*/  BRA `(.L_x_9747) ;  /* 0x0000000800d87947 */ /* 0x000fea0003800000 */
.L_x_9746:
[----:B------:R-:W3:Y:S01]  /*1df10*/  LDL R6, [R1+0x2c] ;  /* 0x00002c0001067983 */ /* 0x000ee20000100800 */
[----:B------:R-:W-:Y:S01]  /*1df20*/  UMOV UR4, 0xffffffff ;  /* 0xffffffff00047882 */ /* 0x000fe20000000000 */
[----:B---3--:R-:W-:Y:S02]  /*1df30*/  ISETP.NE.AND P5, PT, R6, 0x1f, PT ;  /* 0x0000001f0600780c */ /* 0x008fe40003fa5270 */
[----:B------:R-:W-:Y:S11]  /*1df40*/  BRA.DIV UR4, `(.L_x_9748) ;  /* 0x0000003e04107947 */ /* 0x000ff6000b800000 */
[----:B-1----:R-:W-:Y:S01]  /*1df50*/  IMAD.IADD R0, R19, 0x1, R6 ;  /* 0x0000000113007824 */ /* 0x002fe200078e0206 */
[----:B------:R-:W-:Y:S01]  /*1df60*/  ULDC UR4, c[0x0][0xc3c] ;  /* 0x00030f0000047ab9 */ /* 0x000fe20000000800 */
[----:B------:R-:W-:-:S03]  /*1df70*/  LOP3.LUT P4, RZ, R7, 0x1, RZ, 0xc0, !PT ;  /* 0x0000000107ff7812 */ /* 0x000fc6000788c0ff */
[----:B------:R-:W-:-:S13]  /*1df80*/  ISETP.GE.OR P0, PT, R0, UR4, !P5 ;  /* 0x0000000400007c0c */ /* 0x000fda000ef06670 */
[----:B------:R-:W1:Y:S02]  /*1df90*/  @!P0 LDC.64 R2, c[0x0][0xc80] ;  /* 0x00032000ff028b82 */ /* 0x000e640000000a00 */
[----:B-1----:R-:W-:-:S06]  /*1dfa0*/  @!P0 IMAD.WIDE R2, R0, 0x4, R2 ;  /* 0x0000000400028825 */ /* 0x002fcc00078e0202 */
[----:B------:R1:W3:Y:S01]  /*1dfb0*/  @!P0 LDG.E R3, desc[UR40][R2.64] ;  /* 0x0000002802038981 */ /* 0x0002e2000c1e1900 */
[C---:B------:R-:W-:Y:S02]  /*1dfc0*/  ISETP.GE.U32.AND P1, PT, R6.reuse, 0x4, PT ;  /* 0x000000040600780c */ /* 0x040fe40003f26070 */
[C---:B------:R-:W-:Y:S01]  /*1dfd0*/  ISETP.GE.U32.AND P2, PT, R6.reuse, 0x8, PT ;  /* 0x000000080600780c */ /* 0x040fe20003f46070 */
[----:B------:R-:W-:Y:S01]  /*1dfe0*/  SHFL.IDX PT, R0, R16, RZ, 0x1f ;  /* 0x00001fff10007589 */ /* 0x000fe200000e0000 */
[C---:B------:R-:W-:Y:S01]  /*1dff0*/  ISETP.GE.U32.AND P3, PT, R6.reuse, 0x10, PT ;  /* 0x000000100600780c */ /* 0x040fe20003f66070 */
[----:B-1----:R-:W-:Y:S02]  /*1e000*/  IMAD.MOV.U32 R2, RZ, RZ, RZ ;  /* 0x000000ffff027224 */ /* 0x002fe400078e00ff */
[----:B---3--:R-:W-:Y:S01]  /*1e010*/  @!P0 IMAD.MOV.U32 R2, RZ, RZ, R3 ;  /* 0x000000ffff028224 */ /* 0x008fe200078e0003 */
[----:B------:R-:W-:-:S04]  /*1e020*/  ISETP.GE.U32.AND P0, PT, R6, 0x2, PT ;  /* 0x000000020600780c */ /* 0x000fc80003f06070 */
[----:B------:R-:W1:Y:S02]  /*1e030*/  SHFL.UP PT, R3, R2, 0x1, RZ ;  /* 0x0420000002037989 */ /* 0x000e6400000e00ff */
[----:B-1----:R-:W-:-:S04]  /*1e040*/  SEL R5, R3, RZ, P4 ;  /* 0x000000ff03057207 */ /* 0x002fc80002000000 */
[----:B------:R-:W-:Y:S02]  /*1e050*/  IADD3 R3, R2, R5, RZ ;  /* 0x0000000502037210 */ /* 0x000fe40007ffe0ff */
        /* <DEDUP_REMOVED lines=13> */
[----:B------:R1:W3:Y:S02]  /*1e130*/  SHFL.IDX PT, R16, R3, 0x1f, 0x1f ;  /* 0x03e01f0003107f89 */ /* 0x0002e400000e0000 */
.L_x_9889:
[----:B------:R-:W-:Y:S02]  /*1e140*/  ULDC UR4, c[0x0][0xc38] ;  /* 0x00030e0000047ab9 */ /* 0x000fe40000000800 */
[----:B------:R-:W-:-:S04]  /*1e150*/  IMAD.U32 R4, RZ, RZ, UR4 ;  /* 0x00000004ff047e24 */ /* 0x000fc8000f8e00ff */
[----:B---3--:R-:W-:-:S05]  /*1e160*/  IMAD R16, R16, R4, RZ ;  /* 0x0000000410107224 */ /* 0x008fca00078e02ff */
[----:B------:R-:W-:-:S04]  /*1e170*/  IADD3 R5, R5, R16, RZ ;  /* 0x0000001005057210 */ /* 0x000fc80007ffe0ff */
[----:B------:R-:W-:-:S13]  /*1e180*/  ISETP.GT.AND P4, PT, R5, R0, PT ;  /* 0x000000000500720c */ /* 0x000fda0003f84270 */
[----:B------:R-:W-:Y:S05]  /*1e190*/  @P4 BRA `(.L_x_9749) ;  /* 0x0000000000a04947 */ /* 0x000fea0003800000 */
.L_x_9754:
[----:B------:R-:W3:Y:S01]  /*1e1a0*/  LDC R2, c[0x0][0xc3c] ;  /* 0x00030f00ff027b82 */ /* 0x000ee20000000800 */
[----:B------:R-:W-:-:S05]  /*1e1b0*/  VIADD R19, R19, 0x1f ;  /* 0x0000001f13137836 */ /* 0x000fca0000000000 */
[----:B---3--:R-:W-:-:S13]  /*1e1c0*/  ISETP.GE.AND P4, PT, R19, R2, PT ;  /* 0x000000021300720c */ /* 0x008fda0003f86270 */
[----:B------:R-:W-:Y:S05]  /*1e1d0*/  @P4 BRA `(.L_x_9750) ;  /* 0x0000000400dc4947 */ /* 0x000fea0003800000 */
[----:B-1----:R-:W3:Y:S01]  /*1e1e0*/  LDL R3, [R1+0x2c] ;  /* 0x00002c0001037983 */ /* 0x002ee20000100800 */
[----:B------:R-:W-:Y:S01]  /*1e1f0*/  BSSY B0, `(.L_x_9751) ;  /* 0x0000008000007945 */ /* 0x000fe20003800000 */
[----:B---3--:R-:W-:-:S05]  /*1e200*/  IMAD.IADD R4, R19, 0x1, R3 ;  /* 0x0000000113047824 */ /* 0x008fca00078e0203 */
[----:B------:R-:W-:Y:S01]  /*1e210*/  ISETP.GE.OR P4, PT, R4, R2, !P5 ;  /* 0x000000020400720c */ /* 0x000fe20006f86670 */
[----:B------:R-:W-:-:S12]  /*1e220*/  IMAD.MOV.U32 R2, RZ, RZ, RZ ;  /* 0x000000ffff027224 */ /* 0x000fd800078e00ff */
[----:B------:R-:W-:Y:S05]  /*1e230*/  @P4 BRA `(.L_x_9752) ;  /* 0x00000000000c4947 */ /* 0x000fea0003800000 */
[----:B------:R-:W1:Y:S02]  /*1e240*/  LDC.64 R2, c[0x0][0xc80] ;  /* 0x00032000ff027b82 */ /* 0x000e640000000a00 */
[----:B-1----:R-:W-:-:S06]  /*1e250*/  IMAD.WIDE R2, R4, 0x4, R2 ;  /* 0x0000000404027825 */ /* 0x002fcc00078e0202 */
[----:B------:R1:W5:Y:S02]  /*1e260*/  LDG.E R2, desc[UR40][R2.64] ;  /* 0x0000002802027981 */ /* 0x000364000c1e1900 */
.L_x_9752:
[----:B------:R-:W-:Y:S05]  /*1e270*/  BSYNC B0 ;  /* 0x0000000000007941 */ /* 0x000fea0003800000 */
.L_x_9751:
[----:B------:R-:W-:-:S03]  /*1e280*/  UMOV UR4, 0xffffffff ;  /* 0xffffffff00047882 */ /* 0x000fc60000000000 */
[----:B------:R-:W-:Y:S05]  /*1e290*/  BRA.DIV UR4, `(.L_x_9753) ;  /* 0x0000003e04787947 */ /* 0x000fea000b800000 */
[----:B------:R-:W3:Y:S04]  /*1e2a0*/  LDL R4, [R1+0x8] ;  /* 0x0000080001047983 */ /* 0x000ee80000100800 */
[----:B-1---5:R-:W1:Y:S01]  /*1e2b0*/  SHFL.UP PT, R3, R2, 0x1, RZ ;  /* 0x0420000002037989 */ /* 0x022e6200000e00ff */
[----:B---3--:R-:W-:-:S04]  /*1e2c0*/  LOP3.LUT P4, RZ, R4, 0x1, RZ, 0xc0, !PT ;  /* 0x0000000104ff7812 */ /* 0x008fc8000788c0ff */
        /* <DEDUP_REMOVED lines=14> */
[----:B------:R1:W3:Y:S02]  /*1e3b0*/  SHFL.IDX PT, R16, R3, 0x1f, 0x1f ;  /* 0x03e01f0003107f89 */ /* 0x0002e400000e0000 */
.L_x_9897:
[----:B------:R-:W-:Y:S02]  /*1e3c0*/  ULDC UR4, c[0x0][0xc38] ;  /* 0x00030e0000047ab9 */ /* 0x000fe40000000800 */
[----:B------:R-:W-:-:S04]  /*1e3d0*/  IMAD.U32 R4, RZ, RZ, UR4 ;  /* 0x00000004ff047e24 */ /* 0x000fc8000f8e00ff */
[----:B---3--:R-:W-:-:S04]  /*1e3e0*/  IMAD R16, R16, R4, RZ ;  /* 0x0000000410107224 */ /* 0x008fc800078e02ff */
[----:B------:R-:W-:-:S05]  /*1e3f0*/  IMAD.IADD R5, R16, 0x1, R5 ;  /* 0x0000000110057824 */ /* 0x000fca00078e0205 */
[----:B------:R-:W-:-:S13]  /*1e400*/  ISETP.GT.AND P4, PT, R5, R0, PT ;  /* 0x000000000500720c */ /* 0x000fda0003f84270 */
[----:B------:R-:W-:Y:S05]  /*1e410*/  @!P4 BRA `(.L_x_9754) ;  /* 0xfffffffc0060c947 */ /* 0x000fea000383ffff */
.L_x_9749:
[----:B------:R-:W-:Y:S01]  /*1e420*/  IMAD.IADD R16, R5, 0x1, -R16 ;  /* 0x0000000105107824 */ /* 0x000fe200078e0a10 */
[----:B------:R-:W-:-:S03]  /*1e430*/  UMOV UR4, 0xffffffff ;  /* 0xffffffff00047882 */ /* 0x000fc60000000000 */
[----:B------:R-:W-:-:S05]  /*1e440*/  IMAD R5, R3, R4, R16 ;  /* 0x0000000403057224 */ /* 0x000fca00078e0210 */
[----:B------:R-:W-:Y:S01]  /*1e450*/  ISETP.GT.AND P6, PT, R5, R0, PT ;  /* 0x000000000500720c */ /* 0x000fe20003fc4270 */
[----:B------:R-:W-:-:S12]  /*1e460*/  BRA.DIV UR4, `(.L_x_9755) ;  /* 0x0000003e04e47947 */ /* 0x000fd8000b800000 */
[----:B------:R-:W-:-:S04]  /*1e470*/  VOTE.ANY R6, PT, !P6 ;  /* 0x0000000000067806 */ /* 0x000fc800070e0100 */
[----:B------:R-:W3:Y:S02]  /*1e480*/  POPC R5, R6 ;  /* 0x0000000600057309 */ /* 0x000ee40000000000 */
[----:B---3--:R3:W4:Y:S02]  /*1e490*/  SHFL.IDX PT, R17, R2, R5, 0x1f ;  /* 0x00001f0502117589 */ /* 0x00872400000e0000 */
.L_x_9901:
[----:B------:R-:W-:Y:S02]  /*1e4a0*/  ISETP.NE.AND P0, PT, R6, RZ, PT ;  /* 0x000000ff0600720c */ /* 0x000fe40003f05270 */
[----:B------:R-:W-:-:S11]  /*1e4b0*/  MOV R6, RZ ;  /* 0x000000ff00067202 */ /* 0x000fd60000000f00 */
[----:B------:R-:W-:Y:S05]  /*1e4c0*/  @!P0 BRA `(.L_x_9756) ;  /* 0x0000000000148947 */ /* 0x000fea0003800000 */
[----:B------:R-:W-:Y:S01]  /*1e4d0*/  UMOV UR4, 0xffffffff ;  /* 0xffffffff00047882 */ /* 0x000fe20000000000 */
[----:B------:R-:W-:Y:S02]  /*1e4e0*/  VIADD R12, R5, 0xffffffff ;  /* 0xffffffff050c7836 */ /* 0x000fe40000000000 */
[----:B------:R-:W-:Y:S05]  /*1e4f0*/  BRA.DIV UR4, `(.L_x_9757) ;  /* 0x0000004204087947 */ /* 0x000fea000b800000 */
[----:B-1----:R1:W0:Y:S02]  /*1e500*/  SHFL.IDX PT, R3, R3, R12, 0x1f ;  /* 0x00001f0c03037589 */ /* 0x00222400000e0000 */
.L_x_9904:
[----:B0-----:R-:W-:-:S07]  /*1e510*/  IMAD.MOV.U32 R6, RZ, RZ, R3 ;  /* 0x000000ffff067224 */ /* 0x001fce00078e0003 */
.L_x_9756:
[----:B-1-3--:R-:W1:Y:S01]  /*1e520*/  LDC.64 R2, c[0x0][0xc90] ;  /* 0x00032400ff027b82 */ /* 0x00ae620000000a00 */
[----:B------:R-:W-:-:S04]  /*1e530*/  IMAD.IADD R19, R5, 0x1, R19 ;  /* 0x0000000105137824 */ /* 0x000fc800078e0213 */
[----:B-1----:R-:W-:-:S05]  /*1e540*/  IMAD.WIDE R2, R19, 0x4, R2 ;  /* 0x0000000413027825 */ /* 0x002fca00078e0202 */
[----:B------:R-:W4:Y:S01]  /*1e550*/  LDG.E R7, desc[UR40][R2.64] ;  /* 0x0000002802077981 */ /* 0x000f22000c1e1900 */
[----:B------:R-:W-:-:S04]  /*1e560*/  IMAD R16, R6, R4, R16 ;  /* 0x0000000406107224 */ /* 0x000fc800078e0210 */
[----:B------:R-:W-:Y:S02]  /*1e570*/  IMAD.IADD R0, R0, 0x1, -R16 ;  /* 0x0000000100007824 */ /* 0x000fe400078e0a10 */
[----:B----4-:R-:W-:-:S05]  /*1e580*/  IMAD R5, R17, R7, RZ ;  /* 0x0000000711057224 */ /* 0x010fca00078e02ff */
[----:B-----5:R-:W-:-:S04]  /*1e590*/  IABS R8, R5 ;  /* 0x0000000500087213 */ /* 0x020fc80000000000 */
[----:B------:R-:W1:Y:S08]  /*1e5a0*/  I2F.RP R2, R8 ;  /* 0x0000000800027306 */ /* 0x000e700000209400 */
[----:B-1----:R-:W1:Y:S02]  /*1e5b0*/  MUFU.RCP R2, R2 ;  /* 0x0000000200027308 */ /* 0x002e640000001000 */
[----:B-1----:R-:W-:-:S06]  /*1e5c0*/  VIADD R2, R2, 0xffffffe ;  /* 0x0ffffffe02027836 */ /* 0x002fcc0000000000 */
[----:B------:R-:W1:Y:S02]  /*1e5d0*/  F2I.FTZ.U32.TRUNC.NTZ R3, R2 ;  /* 0x0000000200037305 */ /* 0x000e64000021f000 */
[----:B-1----:R-:W-:-:S04]  /*1e5e0*/  IMAD.MOV R2, RZ, RZ, -R3 ;  /* 0x000000ffff027224 */ /* 0x002fc800078e0a03 */
        /* <DEDUP_REMOVED lines=15> */
[----:B------:R-:W-:-:S05]  /*1e6e0*/  @P0 VIADD R9, R9, 0x1 ;  /* 0x0000000109090836 */ /* 0x000fca0000000000 */
[----:B------:R-:W-:-:S05]  /*1e6f0*/  MOV R2, R9 ;  /* 0x0000000900027202 */ /* 0x000fca0000000f00 */
        /* <DEDUP_REMOVED lines=26> */
[C---:B------:R-:W-:Y:S02]  /*1e8a0*/  LOP3.LUT R3, R0.reuse, R4, RZ, 0x3c, !PT ;  /* 0x0000000400037212 */ /* 0x040fe400078e3cff */
[----:B------:R-:W-:Y:S02]  /*1e8b0*/  IADD3 R0, R0, R6, RZ ;  /* 0x0000000600007210 */ /* 0x000fe40007ffe0ff */
        /* <DEDUP_REMOVED lines=9> */
.L_x_9750:
[----:B------:R-:W-:Y:S01]  /*1e950*/  UMOV UR4, URZ ;  /* 0x0000003f00047c82 */ /* 0x000fe20008000000 */
[----:B------:R-:W-:Y:S01]  /*1e960*/  UMOV UR5, URZ ;  /* 0x0000003f00057c82 */ /* 0x000fe20008000000 */
[----:B------:R-:W-:Y:S01]  /*1e970*/  ULDC UR6, c[0x0][0xc3c] ;  /* 0x00030f0000067ab9 */ /* 0x000fe20000000800 */
[----:B------:R-:W-:Y:S01]  /*1e980*/  IMAD.MOV.U32 R16, RZ, RZ, R0 ;  /* 0x000000ffff107224 */ /* 0x000fe200078e0000 */
[----:B------:R-:W-:Y:S01]  /*1e990*/  MOV R19, UR6 ;  /* 0x0000000600137c02 */ /* 0x000fe20008000f00 */
[----:B------:R-:W-:Y:S02]  /*1e9a0*/  IMAD.U32 R17, RZ, RZ, UR4 ;  /* 0x00000004ff117e24 */ /* 0x000fe4000f8e00ff */
[----:B------:R-:W-:-:S07]  /*1e9b0*/  IMAD.U32 R18, RZ, RZ, UR5 ;  /* 0x00000005ff127e24 */ /* 0x000fce000f8e00ff */
.L_x_9758:
[----:B------:R-:W3:Y:S04]  /*1e9c0*/  LDL R0, [R1+0x2c] ;  /* 0x00002c0001007983 */ /* 0x000ee80000100800 */
[----:B-1----:R4:W2:Y:S01]  /*1e9d0*/  LDL R3, [R1+0x4] ;  /* 0x0000040001037983 */ /* 0x0028a20000100800 */
[----:B------:R-:W-:Y:S05]  /*1e9e0*/  WARPSYNC.ALL ;  /* 0x0000000000007948 */ /* 0x000fea0003800000 */
[----:B------:R-:W-:Y:S01]  /*1e9f0*/  BAR.SYNC.DEFER_BLOCKING 0x4, 0x180 ;  /* 0x0106000000007b1d */ /* 0x000fe20000010000 */
[----:B---3--:R-:W-:-:S13]  /*1ea00*/  ISETP.NE.AND P0, PT, R0, RZ, PT ;  /* 0x000000ff0000720c */ /* 0x008fda0003f05270 */
[----:B------:R-:W2:Y:S01]  /*1ea10*/  @!P0 S2R R0, SR_CgaCtaId ;  /* 0x0000000000008919 */ /* 0x000ea20000008800 */
[----:B------:R-:W-:-:S04]  /*1ea20*/  @!P0 MOV R2, 0x400 ;  /* 0x0000040000028802 */ /* 0x000fc80000000f00 */
[----:B--2---:R-:W-:-:S05]  /*1ea30*/  @!P0 LEA R3, R0, R2, 0x18 ;  /* 0x0000000200038211 */ /* 0x004fca00078ec0ff */
[----:B------:R4:W-:Y:S04]  /*1ea40*/  @!P0 STS.128 [R3+0x288d0], R16 ;  /* 0x0288d01003008388 */ /* 0x0009e80000000c00 */
[----:B------:R4:W-:Y:S01]  /*1ea50*/  @!P0 STL [R1+0x4], R3 ;  /* 0x0000040301008387 */ /* 0x0009e20000100800 */
[----:B------:R-:W-:Y:S06]  /*1ea60*/  BAR.ARV 0x5, 0x180 ;  /* 0x0146000000007b1d */ /* 0x000fec0000002000 */
.L_x_9747:
[----:B------:R-:W-:Y:S02]  /*1ea70*/  ULDC UR4, c[0x0][0xc3c] ;  /* 0x00030f0000047ab9 */ /* 0x000fe40000000800 */
[----:B---3--:R-:W-:-:S13]  /*1ea80*/  ISETP.GE.AND P0, PT, R19, UR4, PT ;  /* 0x0000000413007c0c */ /* 0x008fda000bf06270 */
[----:B------:R-:W-:Y:S05]  /*1ea90*/  @!P0 BRA `(.L_x_9759) ;  /* 0xffffff9800848947 */ /* 0x000fea000383ffff */
[----:B------:R-:W-:Y:S05]  /*1eaa0*/  BSYNC B8 ;  /* 0x0000000000087941 */ /* 0x000fea0003800000 */
.L_x_9620:
[----:B-1----:R-:W3:Y:S01]  /*1eab0*/  LDL.LU R0, [R1+0x58] ;  /* 0x0000580001007983 */ /* 0x002ee20000300800 */
[----:B------:R-:W-:Y:S01]  /*1eac0*/  BSSY B0, `(.L_x_9760) ;  /* 0x000000b000007945 */ /* 0x000fe20003800000 */
[----:B------:R-:W1:Y:S01]  /*1ead0*/  S2R R5, SR_CgaCtaId ;  /* 0x0000000000057919 */ /* 0x000e620000008800 */
[----:B---3--:R-:W-:-:S05]  /*1eae0*/  VIADD R0, R0, 0x1 ;  /* 0x0000000100007836 */ /* 0x008fca0000000000 */
[----:B0-----:R-:W-:-:S04]  /*1eaf0*/  LEA.HI R2, R0, R0, RZ, 0x1 ;  /* 0x0000000000027211 */ /* 0x001fc800078f08ff */
[----:B----4-:R-:W-:-:S05]  /*1eb00*/  LOP3.LUT R3, R2, 0xfffffffe, RZ, 0xc0, !PT ;  /* 0xfffffffe02037812 */ /* 0x010fca00078ec0ff */
[----:B------:R-:W-:Y:S01]  /*1eb10*/  IMAD.IADD R3, R0, 0x1, -R3 ;  /* 0x0000000100037824 */ /* 0x000fe200078e0a03 */
[----:B------:R-:W-:-:S04]  /*1eb20*/  MOV R0, 0x400 ;  /* 0x0000040000007802 */ /* 0x000fc80000000f00 */
[----:B-1----:R-:W-:Y:S02]  /*1eb30*/  LEA R0, R5, R0, 0x18 ;  /* 0x0000000005007211 */ /* 0x002fe400078ec0ff */
[----:B------:R-:W-:-:S04]  /*1eb40*/  SHF.L.U32 R3, R3, 0x1f, RZ ;  /* 0x0000001f03037819 */ /* 0x000fc800000006ff */
[----:B------:R-:W0:Y:S02]  /*1eb50*/  SYNCS.PHASECHK.TRANS64.TRYWAIT P0, [R0+URZ+0x28820], R3 ;  /* 0x02882003000075a7 */ /* 0x000e24000800017f */
[----:B0-----:R-:W-:Y:S05]  /*1eb60*/  @!P0 BRA `(.L_x_9761) ;  /* 0x0000003800948947 */ /* 0x001fea0003800000 */
.L_x_9905:
[----:B------:R-:W-:Y:S05]  /*1eb70*/  BSYNC B0 ;  /* 0x0000000000007941 */ /* 0x000fea0003800000 */
.L_x_9760:
[----:B------:R-:W-:-:S03]  /*1eb80*/  UMOV UR4, 0xffffffff ;  /* 0xffffffff00047882 */ /* 0x000fc60000000000 */
[----:B------:R-:W-:Y:S05]  /*1eb90*/  BRA.DIV UR4, `(.L_x_9762) ;  /* 0x0000003a049c7947 */ /* 0x000fea000b800000 */
[----:B------:R-:W1:Y:S02]  /*1eba0*/  S2R R2, SR_TID.X ;  /* 0x0000000000027919 */ /* 0x000e640000002100 */
[----:B-1----:R-:W-:-:S04]  /*1ebb0*/  SHF.R.U32.HI R2, RZ, 0x5, R2 ;  /* 0x00000005ff027819 */ /* 0x002fc80000011602 */
[----:B------:R-:W-:-:S05]  /*1ebc0*/  LOP3.LUT R2, R2, 0x3, RZ, 0xc0, !PT ;  /* 0x0000000302027812 */ /* 0x000fca00078ec0ff */
[----:B------:R1:W3:Y:S02]  /*1ebd0*/  SHFL.IDX PT, R14, R2, RZ, 0x1f ;  /* 0x00001fff020e7589 */ /* 0x0002e400000e0000 */
.L_x_9908:
[----:B---3--:R-:W-:-:S13]  /*1ebe0*/  ISETP.NE.AND P0, PT, R14, RZ, PT ;  /* 0x000000ff0e00720c */ /* 0x008fda0003f05270 */
[----:B------:R-:W-:Y:S05]  /*1ebf0*/  @P0 BRA `(.L_x_9407) ;  /* 0x0000000000940947 */ /* 0x000fea0003800000 */
[----:B------:R-:W-:-:S03]  /*1ec00*/  UMOV UR4, 0xffffffff ;  /* 0xffffffff00047882 */ /* 0x000fc60000000000 */
[----:B------:R-:W-:Y:S05]  /*1ec10*/  BRA.DIV UR4, `(.L_x_9763) ;  /* 0x0000003a04b07947 */ /* 0x000fea000b800000 */
[----:B------:R-:W-:-:S13]  /*1ec20*/  ELECT P6, URZ, PT ;  /* 0x00000000003f782f */ /* 0x000fda00038c0000 */
.L_x_9911:
[----:B------:R-:W-:Y:S05]  /*1ec30*/  @!P6 BRA `(.L_x_9407) ;  /* 0x000000000084e947 */ /* 0x000fea0003800000 */
[----:B-1----:R-:W3:Y:S02]  /*1ec40*/  LDL.LU R2, [R1+0x48] ;  /* 0x0000480001027983 */ /* 0x002ee40000300800 */
[----:B---3--:R-:W-:-:S04]  /*1ec50*/  LOP3.LUT R2, R2, 0x2, RZ, 0xfc, !PT ;  /* 0x0000000202027812 */ /* 0x008fc800078efcff */
[----:B------:R-:W-:-:S13]  /*1ec60*/  ISETP.NE.AND P2, PT, R2, 0x3, PT ;  /* 0x000000030200780c */ /* 0x000fda0003f45270 */
[----:B------:R-:W-:Y:S05]  /*1ec70*/  @!P2 BRA `(.L_x_9764) ;  /* 0x000000000004a947 */ /* 0x000fea0003800000 */
[----:B------:R-:W-:Y:S01]  /*1ec80*/  BPT.TRAP 0x1 ;  /* 0x000000040000795c */ /* 0x000fe20000300000 */
.L_x_9764:
[----:B0-----:R-:W3:Y:S04]  /*1ec90*/  LDL R3, [R1+0xc] ;  /* 0x00000c0001037983 */ /* 0x001ee80000100800 */
[----:B------:R-:W4:Y:S01]  /*1eca0*/  LDL.LU R7, [R1+0x18] ;  /* 0x0000180001077983 */ /* 0x000f220000300800 */
[----:B------:R-:W-:-:S04]  /*1ecb0*/  VIADD R2, R0, 0x28840 ;  /* 0x0002884000027836 */ /* 0x000fc80000000000 */
[C---:B---3--:R-:W-:Y:S02]  /*1ecc0*/  IMAD R6, R3.reuse, 0x8, R2 ;  /* 0x0000000803067824 */ /* 0x048fe400078e0202 */
[----:B------:R-:W-:Y:S01]  /*1ecd0*/  VIADD R3, R3, 0x1 ;  /* 0x0000000103037836 */ /* 0x000fe20000000000 */
[----:B----4-:R-:W-:-:S04]  /*1ece0*/  SHF.L.U32 R5, R7, 0x1f, RZ ;  /* 0x0000001f07057819 */ /* 0x010fc800000006ff */
        /* <DEDUP_REMOVED lines=8> */
.L_x_9912:
[----:B------:R-:W1:Y:S02]  /*1ed70*/  SYNCS.PHASECHK.TRANS64.TRYWAIT P0, [R7+URZ], R2 ;  /* 0x00000002070075a7 */ /* 0x000e64000800017f */
[----:B-1----:R-:W-:Y:S05]  /*1ed80*/  @!P0 BRA `(.L_x_9766) ;  /* 0x0000003800888947 */ /* 0x002fea0003800000 */
.L_x_9913:
[----:B------:R-:W-:Y:S05]  /*1ed90*/  @!P2 BRA `(.L_x_9767) ;  /* 0x000000000004a947 */ /* 0x000fea0003800000 */
[----:B------:R-:W-:Y:S01]  /*1eda0*/  BPT.TRAP 0x1 ;  /* 0x000000040000795c */ /* 0x000fe20000300000 */
.L_x_9767:
[----:B------:R-:W3:Y:S01]  /*1edb0*/  LDL.LU R4, [R1+0xc] ;  /* 0x00000c0001047983 */ /* 0x000ee20000300800 */
[----:B------:R-:W-:-:S04]  /*1edc0*/  VIADD R0, R0, 0x28860 ;  /* 0x0002886000007836 */ /* 0x000fc80000000000 */
[----:B---3--:R-:W-:-:S04]  /*1edd0*/  IMAD R4, R4, 0x8, R0 ;  /* 0x0000000804047824 */ /* 0x008fc800078e0200 */
[----:B------:R-:W3:Y:S02]  /*1ede0*/  SYNCS.PHASECHK.TRANS64.TRYWAIT P0, [R4+URZ], R5 ;  /* 0x00000005040075a7 */ /* 0x000ee4000800017f */
[----:B---3--:R-:W-:Y:S05]  /*1edf0*/  @!P0 BRA `(.L_x_9768) ;  /* 0x0000003800808947 */ /* 0x008fea0003800000 */
.L_x_9914:
[----:B------:R-:W-:-:S07]  /*1ee00*/  IMAD R3, R3, 0x8, R0 ;  /* 0x0000000803037824 */ /* 0x000fce00078e0200 */
.L_x_9769:
[----:B----4-:R4:W0:Y:S02]  /*1ee10*/  SYNCS.PHASECHK.TRANS64.TRYWAIT P0, [R3+URZ], R2 ;  /* 0x00000002030075a7 */ /* 0x010824000800017f */
[----:B0-----:R-:W-:Y:S05]  /*1ee20*/  @!P0 NANOSLEEP.SYNCS 0x989680 ;  /* 0x009896800000895d */ /* 0x001fea0003900000 */
[----:B------:R-:W0:Y:S02]  /*1ee30*/  @!P0 SYNCS.PHASECHK.TRANS64 P0, [R3+URZ], R2 ;  /* 0x00000002030085a7 */ /* 0x000e24000800007f */
[----:B0-----:R-:W-:Y:S05]  /*1ee40*/  @!P0 BRA `(.L_x_9769) ;  /* 0xfffffffc00f08947 */ /* 0x001fea000383ffff */
.L_x_9407:
[----:B------:R-:W-:Y:S05]  /*1ee50*/  BSYNC B9 ;  /* 0x0000000000097941 */ /* 0x000fea0003800000 */
.L_x_9404:
[----:B------:R-:W-:Y:S05]  /*1ee60*/  EXIT ;  /* 0x000000000000794d */ /* 0x000fea0003800000 */
.L_x_9429:
[----:B0-----:R0:W1:Y:S02]  /*1ee70*/  SYNCS.PHASECHK.TRANS64.TRYWAIT P6, [R110+URZ+0x28890], R119 ;  /* 0x028890776e0075a7 */ /* 0x00106400080c017f */
[----:B-1----:R-:W-:Y:S05]  /*1ee80*/  @!P6 NANOSLEEP.SYNCS 0x989680 ;  /* 0x009896800000e95d */ /* 0x002fea0003900000 */
[----:B------:R-:W1:Y:S02]  /*1ee90*/  @!P6 SYNCS.PHASECHK.TRANS64 P6, [R110+URZ+0x28890], R119 ;  /* 0x028890776e00e5a7 */ /* 0x000e6400080c007f */
[----:B-1----:R-:W-:Y:S05]  /*1eea0*/  @!P6 BRA `(.L_x_9429) ;  /* 0xfffffffc00f0e947 */ /* 0x002fea000383ffff */
[----:B------:R-:W-:Y:S05]  /*1eeb0*/  BRA `(.L_x_9770) ;  /* 0xfffffe40008c7947 */ /* 0x000fea000383ffff */
.L_x_9465:
[----:B0-----:R0:W1:Y:S02]  /*1eec0*/  SYNCS.PHASECHK.TRANS64.TRYWAIT P4, [R110+URZ+0x28890], R119 ;  /* 0x028890776e0075a7 */ /* 0x001064000808017f */
[----:B-1----:R-:W-:Y:S05]  /*1eed0*/  @!P4 NANOSLEEP.SYNCS 0x989680 ;  /* 0x009896800000c95d */ /* 0x002fea0003900000 */
[----:B------:R-:W1:Y:S02]  /*1eee0*/  @!P4 SYNCS.PHASECHK.TRANS64 P4, [R110+URZ+0x28890], R119 ;  /* 0x028890776e00c5a7 */ /* 0x000e64000808007f */
[----:B-1----:R-:W-:Y:S05]  /*1eef0*/  @!P4 BRA `(.L_x_9465) ;  /* 0xfffffffc00f0c947 */ /* 0x002fea000383ffff */
[----:B------:R-:W-:Y:S05]  /*1ef00*/  BRA `(.L_x_9771) ;  /* 0xfffffe6400e87947 */ /* 0x000fea000383ffff */
.L_x_9482:
[----:B0-----:R0:W1:Y:S02]  /*1ef10*/  SYNCS.PHASECHK.TRANS64.TRYWAIT P3, [R110+URZ+0x28890], R119 ;  /* 0x028890776e0075a7 */ /* 0x001064000806017f */
[----:B-1----:R-:W-:Y:S05]  /*1ef20*/  @!P3 NANOSLEEP.SYNCS 0x989680 ;  /* 0x009896800000b95d */ /* 0x002fea0003900000 */
[----:B------:R-:W1:Y:S02]  /*1ef30*/  @!P3 SYNCS.PHASECHK.TRANS64 P3, [R110+URZ+0x28890], R119 ;  /* 0x028890776e00b5a7 */ /* 0x000e64000806007f */
[----:B-1----:R-:W-:Y:S05]  /*1ef40*/  @!P3 BRA `(.L_x_9482) ;  /* 0xfffffffc00f0b947 */ /* 0x002fea000383ffff */
[----:B------:R-:W-:Y:S05]  /*1ef50*/  BRA `(.L_x_9772) ;  /* 0xfffffe88000c7947 */ /* 0x000fea000383ffff */
.L_x_9492:
[----:B--2---:R2:W3:Y:S02]  /*1ef60*/  SYNCS.PHASECHK.TRANS64.TRYWAIT P0, [R110+URZ+0x288b0], R119 ;  /* 0x0288b0776e0075a7 */ /* 0x0044e4000800017f */
[----:B---3--:R-:W-:Y:S05]  /*1ef70*/  @!P0 NANOSLEEP.SYNCS 0x989680 ;  /* 0x009896800000895d */ /* 0x008fea0003900000 */
[----:B------:R-:W3:Y:S02]  /*1ef80*/  @!P0 SYNCS.PHASECHK.TRANS64 P0, [R110+URZ+0x288b0], R119 ;  /* 0x0288b0776e0085a7 */ /* 0x000ee4000800007f */
[----:B---3--:R-:W-:Y:S05]  /*1ef90*/  @!P0 BRA `(.L_x_9492) ;  /* 0xfffffffc00f08947 */ /* 0x008fea000383ffff */
[----:B------:R-:W-:Y:S05]  /*1efa0*/  BRA `(.L_x_9773) ;  /* 0xfffffe8c00a87947 */ /* 0x000fea000383ffff */
.L_x_9504:
[----:B------:R-:W-:Y:S01]  /*1efb0*/  BSSY B0, `(.L_x_9774) ;  /* 0x0000008000007945 */ /* 0x000fe20003800000 */
[----:B------:R-:W-:Y:S01]  /*1efc0*/  IMAD.MOV.U32 R13, RZ, RZ, R224 ;  /* 0x000000ffff0d7224 */ /* 0x000fe200078e00e0 */
[----:B------:R-:W-:Y:S01]  /*1efd0*/  MOV R11, 0x1f ;  /* 0x0000001f000b7802 */ /* 0x000fe20000000f00 */
[----:B------:R-:W-:Y:S02]  /*1efe0*/  IMAD.MOV.U32 R12, RZ, RZ, RZ ;  /* 0x000000ffff0c7224 */ /* 0x000fe400078e00ff */
[----:B------:R-:W-:-:S07]  /*1eff0*/  IMAD.MOV.U32 R15, RZ, RZ, -0x1 ;  /* 0xffffffffff0f7424 */ /* 0x000fce00078e00ff */
[----:B-----5:R-:W-:Y:S05]  /*1f000*/  WARPSYNC.COLLECTIVE R15, `(.L_x_9775) ;  /* 0x000000000f087348 */ /* 0x020fea0003c00000 */
[----:B------:R0:W1:Y:S02]  /*1f010*/  SHFL.IDX P6, R14, R13, R12, R11 ;  /* 0x0000000c0d0e7389 */ /* 0x00006400000c000b */
[----:B01---5:R-:W-:Y:S01]  /*1f020*/  ENDCOLLECTIVE ;  /* 0x000000000000791b */ /* 0x023fe20003800000 */
.L_x_9775:
[----:B------:R-:W-:Y:S05]  /*1f030*/  BSYNC B0 ;  /* 0x0000000000007941 */ /* 0x000fea0003800000 */
.L_x_9774:
[----:B------:R-:W-:Y:S01]  /*1f040*/  IMAD.MOV.U32 R190, RZ, RZ, R14 ;  /* 0x000000ffffbe7224 */ /* 0x000fe200078e000e */
[----:B------:R-:W-:Y:S06]  /*1f050*/  BRA `(.L_x_9776) ;  /* 0xfffffe9800087947 */ /* 0x000fec000383ffff */
.L_x_9514:
[----:B------:R-:W-:Y:S01]  /*1f060*/  BSSY B1, `(.L_x_9777) ;  /* 0x0000008000017945 */ /* 0x000fe20003800000 */
[----:B------:R-:W-:Y:S01]  /*1f070*/  IMAD.MOV.U32 R13, RZ, RZ, R6 ;  /* 0x000000ffff0d7224 */ /* 0x000fe200078e0006 */
[----:B------:R-:W-:Y:S01]  /*1f080*/  MOV R15, 0xffffffff ;  /* 0xffffffff000f7802 */ /* 0x000fe20000000f00 */
[----:B------:R-:W-:Y:S02]  /*1f090*/  IMAD.MOV.U32 R12, RZ, RZ, RZ ;  /* 0x000000ffff0c7224 */ /* 0x000fe400078e00ff */
[----:B------:R-:W-:-:S07]  /*1f0a0*/  IMAD.MOV.U32 R11, RZ, RZ, 0x181f ;  /* 0x0000181fff0b7424 */ /* 0x000fce00078e00ff */
[----:B0-----:R-:W-:Y:S05]  /*1f0b0*/  WARPSYNC.COLLECTIVE R15, `(.L_x_9778) ;  /* 0x000000000f087348 */ /* 0x001fea0003c00000 */
[----:B------:R1:W2:Y:S02]  /*1f0c0*/  SHFL.IDX P6, R14, R13, R12, R11 ;  /* 0x0000000c0d0e7389 */ /* 0x0002a400000c000b */
[----:B012---:R-:W-:Y:S01]  /*1f0d0*/  ENDCOLLECTIVE ;  /* 0x000000000000791b */ /* 0x007fe20003800000 */
.L_x_9778:
[----:B------:R-:W-:Y:S05]  /*1f0e0*/  BSYNC B1 ;  /* 0x0000000000017941 */ /* 0x000fea0003800000 */
.L_x_9777:
        /* <DEDUP_REMOVED lines=8> */
.L_x_9779:
[----:B------:R-:W-:Y:S01]  /*1f170*/  IMAD.MOV.U32 R13, RZ, RZ, R8 ;  /* 0x000000ffff0d7224 */ /* 0x000fe200078e0008 */
[----:B------:R-:W-:-:S07]  /*1f180*/  MOV R3, R14 ;  /* 0x0000000e00037202 */ /* 0x000fce0000000f00 */
[----:B------:R-:W-:Y:S05]  /*1f190*/  WARPSYNC.COLLECTIVE R15, `(.L_x_9780) ;  /* 0x000000000f087348 */ /* 0x000fea0003c00000 */
[----:B------:R0:W1:Y:S02]  /*1f1a0*/  SHFL.IDX P6, R14, R13, R12, R11 ;  /* 0x0000000c0d0e7389 */ /* 0x00006400000c000b */
[----:B01----:R-:W-:Y:S01]  /*1f1b0*/  ENDCOLLECTIVE ;  /* 0x000000000000791b */ /* 0x003fe20003800000 */
.L_x_9780:
[----:B------:R-:W-:Y:S02]  /*1f1c0*/  IMAD.MOV.U32 R13, RZ, RZ, R7 ;  /* 0x000000ffff0d7224 */ /* 0x000fe400078e0007 */
[----:B------:R-:W-:-:S07]  /*1f1d0*/  IMAD.MOV.U32 R4, RZ, RZ, R14 ;  /* 0x000000ffff047224 */ /* 0x000fce00078e000e */
[----:B------:R-:W-:Y:S05]  /*1f1e0*/  WARPSYNC.COLLECTIVE R15, `(.L_x_9781) ;  /* 0x000000000f087348 */ /* 0x000fea0003c00000 */
[----:B------:R0:W1:Y:S02]  /*1f1f0*/  SHFL.IDX P6, R14, R13, R12, R11 ;  /* 0x0000000c0d0e7389 */ /* 0x00006400000c000b */
[----:B01----:R-:W-:Y:S01]  /*1f200*/  ENDCOLLECTIVE ;  /* 0x000000000000791b */ /* 0x003fe20003800000 */
.L_x_9781:
[----:B------:R-:W-:Y:S05]  /*1f210*/  BRA `(.L_x_9782) ;  /* 0xfffffe9c00547947 */ /* 0x000fea000383ffff */
.L_x_9517:
        /* <DEDUP_REMOVED lines=8> */
.L_x_9784:
[----:B------:R-:W-:Y:S05]  /*1f2a0*/  BSYNC B1 ;  /* 0x0000000000017941 */ /* 0x000fea0003800000 */
.L_x_9783:
        /* <DEDUP_REMOVED lines=8> */
.L_x_9785:
[----:B------:R-:W-:Y:S02]  /*1f330*/  IMAD.MOV.U32 R13, RZ, RZ, R8 ;  /* 0x000000ffff0d7224 */ /* 0x000fe400078e0008 */
[----:B------:R-:W-:-:S07]  /*1f340*/  IMAD.MOV.U32 R3, RZ, RZ, R14 ;  /* 0x000000ffff037224 */ /* 0x000fce00078e000e */
[----:B------:R-:W-:Y:S05]  /*1f350*/  WARPSYNC.COLLECTIVE R15, `(.L_x_9786) ;  /* 0x000000000f087348 */ /* 0x000fea0003c00000 */
[----:B------:R0:W1:Y:S02]  /*1f360*/  SHFL.IDX P6, R14, R13, R12, R11 ;  /* 0x0000000c0d0e7389 */ /* 0x00006400000c000b */
[----:B01----:R-:W-:Y:S01]  /*1f370*/  ENDCOLLECTIVE ;  /* 0x000000000000791b */ /* 0x003fe20003800000 */
.L_x_9786:
[----:B------:R-:W-:Y:S02]  /*1f380*/  IMAD.MOV.U32 R13, RZ, RZ, R7 ;  /* 0x000000ffff0d7224 */ /* 0x000fe400078e0007 */
[----:B------:R-:W-:-:S07]  /*1f390*/  IMAD.MOV.U32 R4, RZ, RZ, R14 ;  /* 0x000000ffff047224 */ /* 0x000fce00078e000e */
[----:B------:R-:W-:Y:S05]  /*1f3a0*/  WARPSYNC.COLLECTIVE R15, `(.L_x_9787) ;  /* 0x000000000f087348 */ /* 0x000fea0003c00000 */
[----:B------:R0:W1:Y:S02]  /*1f3b0*/  SHFL.IDX P6, R14, R13, R12, R11 ;  /* 0x0000000c0d0e7389 */ /* 0x00006400000c000b */
[----:B01----:R-:W-:Y:S01]  /*1f3c0*/  ENDCOLLECTIVE ;  /* 0x000000000000791b */ /* 0x003fe20003800000 */
.L_x_9787:
[----:B------:R-:W-:Y:S05]  /*1f3d0*/  BRA `(.L_x_9788) ;  /* 0xfffffe9c00c07947 */ /* 0x000fea000383ffff */
.L_x_9520:
[----:B------:R-:W-:Y:S01]  /*1f3e0*/  BSSY B1, `(.L_x_9789) ;  /* 0x0000008000017945 */ /* 0x000fe20003800000 */
[----:B0-----:R-:W-:Y:S01]  /*1f3f0*/  IMAD.MOV.U32 R13, RZ, RZ, R6 ;  /* 0x000000ffff0d7224 */ /* 0x001fe200078e0006 */
[----:B------:R-:W-:Y:S01]  /*1f400*/  MOV R12, 0x2 ;  /* 0x00000002000c7802 */ /* 0x000fe20000000f00 */
[----:B------:R-:W-:Y:S02]  /*1f410*/  IMAD.MOV.U32 R11, RZ, RZ, 0x181f ;  /* 0x0000181fff0b7424 */ /* 0x000fe400078e00ff */
[----:B------:R-:W-:-:S07]  /*1f420*/  IMAD.MOV.U32 R15, RZ, RZ, -0x1 ;  /* 0xffffffffff0f7424 */ /* 0x000fce00078e00ff */
[----:B--2---:R-:W-:Y:S05]  /*1f430*/  WARPSYNC.COLLECTIVE R15, `(.L_x_9790) ;  /* 0x000000000f087348 */ /* 0x004fea0003c00000 */
[----:B------:R0:W1:Y:S02]  /*1f440*/  SHFL.IDX P6, R14, R13, R12, R11 ;  /* 0x0000000c0d0e7389 */ /* 0x00006400000c000b */
[----:B012---:R-:W-:Y:S01]  /*1f450*/  ENDCOLLECTIVE ;  /* 0x000000000000791b */ /* 0x007fe20003800000 */
.L_x_9790:
[----:B------:R-:W-:Y:S05]  /*1f460*/  BSYNC B1 ;  /* 0x0000000000017941 */ /* 0x000fea0003800000 */
.L_x_9789:
        /* <DEDUP_REMOVED lines=8> */
.L_x_9791:
[----:B------:R-:W-:Y:S02]  /*1f4f0*/  IMAD.MOV.U32 R13, RZ, RZ, R8 ;  /* 0x000000ffff0d7224 */ /* 0x000fe400078e0008 */
[----:B------:R-:W-:-:S07]  /*1f500*/  IMAD.MOV.U32 R3, RZ, RZ, R14 ;  /* 0x000000ffff037224 */ /* 0x000fce00078e000e */
[----:B------:R-:W-:Y:S05]  /*1f510*/  WARPSYNC.COLLECTIVE R15, `(.L_x_9792) ;  /* 0x000000000f087348 */ /* 0x000fea0003c00000 */
[----:B------:R0:W1:Y:S02]  /*1f520*/  SHFL.IDX P6, R14, R13, R12, R11 ;  /* 0x0000000c0d0e7389 */ /* 0x00006400000c000b */
[----:B01----:R-:W-:Y:S01]  /*1f530*/  ENDCOLLECTIVE ;  /* 0x000000000000791b */ /* 0x003fe20003800000 */
.L_x_9792:
[----:B------:R-:W-:Y:S02]  /*1f540*/  IMAD.MOV.U32 R13, RZ, RZ, R7 ;  /* 0x000000ffff0d7224 */ /* 0x000fe400078e0007 */
[----:B------:R-:W-:-:S07]  /*1f550*/  IMAD.MOV.U32 R4, RZ, RZ, R14 ;  /* 0x000000ffff047224 */ /* 0x000fce00078e000e */
[----:B------:R-:W-:Y:S05]  /*1f560*/  WARPSYNC.COLLECTIVE R15, `(.L_x_9793) ;  /* 0x000000000f087348 */ /* 0x000fea0003c00000 */
[----:B------:R0:W1:Y:S02]  /*1f570*/  SHFL.IDX P6, R14, R13, R12, R11 ;  /* 0x0000000c0d0e7389 */ /* 0x00006400000c000b */
[----:B01----:R-:W-:Y:S01]  /*1f580*/  ENDCOLLECTIVE ;  /* 0x000000000000791b */ /* 0x003fe20003800000 */
.L_x_9793:
[----:B------:R-:W-:Y:S05]  /*1f590*/  BRA `(.L_x_9794) ;  /* 0xfffffea0001c7947 */ /* 0x000fea000383ffff */
.L_x_9523:
[----:B------:R-:W-:Y:S01]  /*1f5a0*/  BSSY B1, `(.L_x_9795) ;  /* 0x0000008000017945 */ /* 0x000fe20003800000 */
[----:B------:R-:W-:Y:S01]  /*1f5b0*/  MOV R13, R6 ;  /* 0x00000006000d7202 */ /* 0x000fe20000000f00 */
[----:B------:R-:W-:Y:S02]  /*1f5c0*/  IMAD.MOV.U32 R12, RZ, RZ, 0x3 ;  /* 0x00000003ff0c7424 */ /* 0x000fe400078e00ff */
[----:B------:R-:W-:Y:S02]  /*1f5d0*/  IMAD.MOV.U32 R11, RZ, RZ, 0x181f ;  /* 0x0000181fff0b7424 */ /* 0x000fe400078e00ff */
[----:B------:R-:W-:-:S07]  /*1f5e0*/  IMAD.MOV.U32 R15, RZ, RZ, -0x1 ;  /* 0xffffffffff0f7424 */ /* 0x000fce00078e00ff */
[----:B--2---:R-:W-:Y:S05]  /*1f5f0*/  WARPSYNC.COLLECTIVE R15, `(.L_x_9796) ;  /* 0x000000000f087348 */ /* 0x004fea0003c00000 */
[----:B------:R0:W1:Y:S02]  /*1f600*/  SHFL.IDX P6, R14, R13, R12, R11 ;  /* 0x0000000c0d0e7389 */ /* 0x00006400000c000b */
[----:B012---:R-:W-:Y:S01]  /*1f610*/  ENDCOLLECTIVE ;  /* 0x000000000000791b */ /* 0x007fe20003800000 */
.L_x_9796:
[----:B------:R-:W-:Y:S05]  /*1f620*/  BSYNC B1 ;  /* 0x0000000000017941 */ /* 0x000fea0003800000 */
.L_x_9795:
        /* <DEDUP_REMOVED lines=8> */
.L_x_9797:
[----:B------:R-:W-:Y:S02]  /*1f6b0*/  IMAD.MOV.U32 R13, RZ, RZ, R8 ;  /* 0x000000ffff0d7224 */ /* 0x000fe400078e0008 */
[----:B------:R-:W-:-:S07]  /*1f6c0*/  IMAD.MOV.U32 R3, RZ, RZ, R14 ;  /* 0x000000ffff037224 */ /* 0x000fce00078e000e */
[----:B------:R-:W-:Y:S05]  /*1f6d0*/  WARPSYNC.COLLECTIVE R15, `(.L_x_9798) ;  /* 0x000000000f087348 */ /* 0x000fea0003c00000 */
[----:B------:R0:W1:Y:S02]  /*1f6e0*/  SHFL.IDX P6, R14, R13, R12, R11 ;  /* 0x0000000c0d0e7389 */ /* 0x00006400000c000b */
[----:B01----:R-:W-:Y:S01]  /*1f6f0*/  ENDCOLLECTIVE ;  /* 0x000000000000791b */ /* 0x003fe20003800000 */
.L_x_9798:
[----:B------:R-:W-:Y:S01]  /*1f700*/  MOV R13, R7 ;  /* 0x00000007000d7202 */ /* 0x000fe20000000f00 */
[----:B------:R-:W-:-:S07]  /*1f710*/  IMAD.MOV.U32 R4, RZ, RZ, R14 ;  /* 0x000000ffff047224 */ /* 0x000fce00078e000e */
[----:B------:R-:W-:Y:S05]  /*1f720*/  WARPSYNC.COLLECTIVE R15, `(.L_x_9799) ;  /* 0x000000000f087348 */ /* 0x000fea0003c00000 */
[----:B------:R0:W1:Y:S02]  /*1f730*/  SHFL.IDX P6, R14, R13, R12, R11 ;  /* 0x0000000c0d0e7389 */ /* 0x00006400000c000b */
[----:B01----:R-:W-:Y:S01]  /*1f740*/  ENDCOLLECTIVE ;  /* 0x000000000000791b */ /* 0x003fe20003800000 */
.L_x_9799:
[----:B------:R-:W-:Y:S05]  /*1f750*/  BRA `(.L_x_9800) ;  /* 0xfffffea000787947 */ /* 0x000fea000383ffff */
.L_x_9527:
[----:B0-----:R0:W1:Y:S02]  /*1f760*/  SYNCS.PHASECHK.TRANS64.TRYWAIT P0, [R2+URZ+0x28800], R5 ;  /* 0x02880005020075a7 */ /* 0x001064000800017f */
[----:B-1----:R-:W-:Y:S05]  /*1f770*/  @!P0 NANOSLEEP.SYNCS 0x989680 ;  /* 0x009896800000895d */ /* 0x002fea0003900000 */
[----:B------:R-:W1:Y:S02]  /*1f780*/  @!P0 SYNCS.PHASECHK.TRANS64 P0, [R2+URZ+0x28800], R5 ;  /* 0x02880005020085a7 */ /* 0x000e64000800007f */
[----:B-1----:R-:W-:Y:S05]  /*1f790*/  @!P0 BRA `(.L_x_9527) ;  /* 0xfffffffc00f08947 */ /* 0x002fea000383ffff */
[----:B------:R-:W-:Y:S05]  /*1f7a0*/  BRA `(.L_x_9801) ;  /* 0xfffffea400307947 */ /* 0x000fea000383ffff */
.L_x_9543:
        /* <DEDUP_REMOVED lines=9> */
.L_x_9803:
[----:B------:R-:W-:Y:S05]  /*1f840*/  BSYNC B1 ;  /* 0x0000000000017941 */ /* 0x000fea0003800000 */
.L_x_9802:
[----:B------:R-:W-:Y:S01]  /*1f850*/  MOV R13, R32 ;  /* 0x00000020000d7202 */ /* 0x000fe20000000f00 */
[----:B------:R-:W-:Y:S01]  /*1f860*/  IMAD.MOV.U32 R12, RZ, RZ, RZ ;  /* 0x000000ffff0c7224 */ /* 0x000fe200078e00ff */
[----:B------:R-:W-:Y:S01]  /*1f870*/  ISETP.GE.AND P0, PT, R16, R45, PT ;  /* 0x0000002d1000720c */ /* 0x000fe20003f06270 */
[----:B------:R-:W-:Y:S02]  /*1f880*/  IMAD.MOV.U32 R11, RZ, RZ, 0x181f ;  /* 0x0000181fff0b7424 */ /* 0x000fe400078e00ff */
[----:B------:R-:W-:Y:S02]  /*1f890*/  IMAD.MOV.U32 R15, RZ, RZ, -0x1 ;  /* 0xffffffffff0f7424 */ /* 0x000fe400078e00ff */
[----:B------:R-:W-:Y:S02]  /*1f8a0*/  IMAD.MOV.U32 R3, RZ, RZ, R14 ;  /* 0x000000ffff037224 */ /* 0x000fe400078e000e */
[----:B------:R-:W-:-:S07]  /*1f8b0*/  IMAD R0, R192, R5, RZ ;  /* 0x00000005c0007224 */ /* 0x000fce00078e02ff */
[----:B------:R-:W-:Y:S05]  /*1f8c0*/  WARPSYNC.COLLECTIVE R15, `(.L_x_9804) ;  /* 0x000000000f087348 */ /* 0x000fea0003c00000 */
[----:B------:R0:W1:Y:S02]  /*1f8d0*/  SHFL.IDX P6, R14, R13, R12, R11 ;  /* 0x0000000c0d0e7389 */ /* 0x00006400000c000b */
[----:B01----:R-:W-:Y:S01]  /*1f8e0*/  ENDCOLLECTIVE ;  /* 0x000000000000791b */ /* 0x003fe20003800000 */
.L_x_9804:
        /* <DEDUP_REMOVED lines=8> */
.L_x_9805:
[----:B------:R-:W-:-:S05]  /*1f970*/  @!P1 IADD3 R4, P2, R4, R7, RZ ;  /* 0x0000000704049210 */ /* 0x000fca0007f5e0ff */
[----:B------:R-:W-:Y:S02]  /*1f980*/  @!P1 IMAD.X R3, R3, 0x1, R6, P2 ;  /* 0x0000000103039824 */ /* 0x000fe400010e0606 */
[----:B------:R-:W-:Y:S02]  /*1f990*/  @!P1 IMAD.MOV.U32 R24, RZ, RZ, R4 ;  /* 0x000000ffff189224 */ /* 0x000fe400078e0004 */
[----:B------:R-:W-:Y:S02]  /*1f9a0*/  @!P1 IMAD.MOV.U32 R25, RZ, RZ, R3 ;  /* 0x000000ffff199224 */ /* 0x000fe400078e0003 */
[----:B------:R-:W-:-:S04]  /*1f9b0*/  IMAD.MOV.U32 R13, RZ, RZ, R34 ;  /* 0x000000ffff0d7224 */ /* 0x000fc800078e0022 */
[----:B------:R-:W5:Y:S01]  /*1f9c0*/  @!P1 LD.E.128 R24, desc[UR40][R24.64] ;  /* 0x0000002818189980 */ /* 0x000f62000c101d00 */
[----:B------:R-:W-:-:S07]  /*1f9d0*/  MOV R5, R14 ;  /* 0x0000000e00057202 */ /* 0x000fce0000000f00 */
[----:B-----5:R-:W-:Y:S05]  /*1f9e0*/  WARPSYNC.COLLECTIVE R15, `(.L_x_9806) ;  /* 0x000000000f087348 */ /* 0x020fea0003c00000 */
[----:B------:R0:W1:Y:S02]  /*1f9f0*/  SHFL.IDX P6, R14, R13, R12, R11 ;  /* 0x0000000c0d0e7389 */ /* 0x00006400000c000b */
[----:B01---5:R-:W-:Y:S01]  /*1fa00*/  ENDCOLLECTIVE ;  /* 0x000000000000791b */ /* 0x023fe20003800000 */
.L_x_9806:
[----:B------:R-:W-:-:S04]  /*1fa10*/  @!P1 IADD3 R14, P2, R14, R7, RZ ;  /* 0x000000070e0e9210 */ /* 0x000fc80007f5e0ff */
[----:B------:R-:W-:Y:S01]  /*1fa20*/  @!P1 IADD3.X R5, R5, R6, RZ, P2, !PT ;  /* 0x0000000605059210 */ /* 0x000fe200017fe4ff */
[----:B------:R-:W-:-:S06]  /*1fa30*/  @!P1 IMAD.MOV.U32 R4, RZ, RZ, R14 ;  /* 0x000000ffff049224 */ /* 0x000fcc00078e000e */
[----:B------:R-:W5:Y:S01]  /*1fa40*/  @!P1 LD.E.128 R4, desc[UR40][R4.64] ;  /* 0x0000002804049980 */ /* 0x000f62000c101d00 */
[----:B------:R-:W-:Y:S02]  /*1fa50*/  IMAD.MOV.U32 R13, RZ, RZ, R35 ;  /* 0x000000ffff0d7224 */ /* 0x000fe400078e0023 */
[----:B------:R-:W-:-:S07]  /*1fa60*/  IMAD.MOV.U32 R12, RZ, RZ, 0x1 ;  /* 0x00000001ff0c7424 */ /* 0x000fce00078e00ff */
[----:B-----5:R-:W-:Y:S05]  /*1fa70*/  WARPSYNC.COLLECTIVE R15, `(.L_x_9807) ;  /* 0x000000000f087348 */ /* 0x020fea0003c00000 */
[----:B------:R0:W1:Y:S02]  /*1fa80*/  SHFL.IDX P6, R14, R13, R12, R11 ;  /* 0x0000000c0d0e7389 */ /* 0x00006400000c000b */
[----:B01---5:R-:W-:Y:S01]  /*1fa90*/  ENDCOLLECTIVE ;  /* 0x000000000000791b */ /* 0x023fe20003800000 */
.L_x_9807:
        /* <DEDUP_REMOVED lines=12> */
.L_x_9808:
[----:B------:R-:W-:-:S04]  /*1fb60*/  @!P1 IMAD.MOV.U32 R47, RZ, RZ, R25 ;  /* 0x000000ffff2f9224 */ /* 0x000fc800078e0019 */
[----:B------:R-:W-:-:S05]  /*1fb70*/  IMAD.MOV.U32 R8, RZ, RZ, R47 ;  /* 0x000000ffff087224 */ /* 0x000fca00078e002f */
[----:B------:R-:W-:Y:S01]  /*1fb80*/  PRMT R66, R8, 0x7610, R66 ;  /* 0x0000761008427816 */ /* 0x000fe20000000042 */
[----:B------:R-:W-:Y:S01]  /*1fb90*/  IMAD.MOV.U32 R13, RZ, RZ, R33 ;  /* 0x000000ffff0d7224 */ /* 0x000fe200078e0021 */
[----:B------:R-:W-:-:S07]  /*1fba0*/  MOV R8, R14 ;  /* 0x0000000e00087202 */ /* 0x000fce0000000f00 */
[----:B------:R-:W-:Y:S05]  /*1fbb0*/  WARPSYNC.COLLECTIVE R15, `(.L_x_9809) ;  /* 0x000000000f087348 */ /* 0x000fea0003c00000 */
[----:B------:R0:W1:Y:S02]  /*1fbc0*/  SHFL.IDX P6, R14, R13, R12, R11 ;  /* 0x0000000c0d0e7389 */ /* 0x00006400000c000b */
[----:B01----:R-:W-:Y:S01]  /*1fbd0*/  ENDCOLLECTIVE ;  /* 0x000000000000791b */ /* 0x003fe20003800000 */
.L_x_9809:
[----:B------:R-:W-:Y:S02]  /*1fbe0*/  IMAD.MOV.U32 R13, RZ, RZ, R34 ;  /* 0x000000ffff0d7224 */ /* 0x000fe400078e0022 */
[----:B------:R-:W-:-:S07]  /*1fbf0*/  IMAD.MOV.U32 R9, RZ, RZ, R14 ;  /* 0x000000ffff097224 */ /* 0x000fce00078e000e */
[----:B------:R-:W-:Y:S05]  /*1fc00*/  WARPSYNC.COLLECTIVE R15, `(.L_x_9810) ;  /* 0x000000000f087348 */ /* 0x000fea0003c00000 */
[----:B------:R0:W1:Y:S02]  /*1fc10*/  SHFL.IDX P6, R14, R13, R12, R11 ;  /* 0x0000000c0d0e7389 */ /* 0x00006400000c000b */
[----:B01----:R-:W-:Y:S01]  /*1fc20*/  ENDCOLLECTIVE ;  /* 0x000000000000791b */ /* 0x003fe20003800000 */
.L_x_9810:
[----:B------:R-:W-:Y:S01]  /*1fc30*/  @!P1 MOV R48, R26 ;  /* 0x0000001a00309202 */ /* 0x000fe20000000f00 */
[----:B------:R-:W-:Y:S01]  /*1fc40*/  @!P1 IMAD.MOV.U32 R49, RZ, RZ, R27 ;  /* 0x000000ffff319224 */ /* 0x000fe200078e001b */
[----:B------:R-:W-:Y:S01]  /*1fc50*/  @!P1 MOV R20, R4 ;  /* 0x0000000400149202 */ /* 0x000fe20000000f00 */
[----:B------:R-:W-:Y:S02]  /*1fc60*/  @!P1 IMAD.MOV.U32 R21, RZ, RZ, R5 ;  /* 0x000000ffff159224 */ /* 0x000fe400078e0005 */
[----:B------:R-:W-:Y:S02]  /*1fc70*/  @!P1 IMAD.MOV.U32 R36, RZ, RZ, R6 ;  /* 0x000000ffff249224 */ /* 0x000fe400078e0006 */
[----:B------:R-:W-:Y:S02]  /*1fc80*/  @!P1 IMAD.MOV.U32 R37, RZ, RZ, R7 ;  /* 0x000000ffff259224 */ /* 0x000fe400078e0007 */
[----:B------:R-:W-:Y:S02]  /*1fc90*/  IMAD.MOV.U32 R10, RZ, RZ, R48 ;  /* 0x000000ffff0a7224 */ /* 0x000fe400078e0030 */
[----:B------:R-:W-:Y:S01]  /*1fca0*/  IMAD.MOV.U32 R25, RZ, RZ, R49 ;  /* 0x000000ffff197224 */ /* 0x000fe200078e0031 */
[----:B------:R-:W-:Y:S01]  /*1fcb0*/  MOV R6, R36 ;  /* 0x0000002400067202 */ /* 0x000fe20000000f00 */
[----:B------:R-:W-:-:S02]  /*1fcc0*/  IMAD.MOV.U32 R4, RZ, RZ, R20 ;  /* 0x000000ffff047224 */ /* 0x000fc400078e0014 */
[----:B------:R-:W-:Y:S02]  /*1fcd0*/  IMAD.MOV.U32 R5, RZ, RZ, R21 ;  /* 0x000000ffff057224 */ /* 0x000fe400078e0015 */
[----:B------:R-:W-:Y:S01]  /*1fce0*/  IMAD.MOV.U32 R7, RZ, RZ, R37 ;  /* 0x000000ffff077224 */ /* 0x000fe200078e0025 */
[----:B------:R-:W-:Y:S02]  /*1fcf0*/  PRMT R43, R10, 0x5410, R25 ;  /* 0x000054100a2b7816 */ /* 0x000fe40000000019 */
[----:B------:R-:W-:Y:S02]  /*1fd00*/  CS2R R24, SRZ ;  /* 0x0000000000187805 */ /* 0x000fe4000001ff00 */
[----:B------:R-:W-:Y:S02]  /*1fd10*/  PRMT R65, R6, 0x5410, R4 ;  /* 0x0000541006417816 */ /* 0x000fe40000000004 */
[----:B------:R-:W-:Y:S02]  /*1fd20*/  PRMT R68, R5, 0x7610, R68 ;  /* 0x0000761005447816 */ /* 0x000fe40000000044 */
[----:B------:R-:W-:Y:S01]  /*1fd30*/  PRMT R64, R64, 0x5410, R7 ;  /* 0x0000541040407816 */ /* 0x000fe20000000007 */
[----:B------:R-:W-:Y:S06]  /*1fd40*/  BRA `(.L_x_9811) ;  /* 0xfffffeb800ec7947 */ /* 0x000fec000383ffff */
.L_x_9546:
        /* <DEDUP_REMOVED lines=8> */
.L_x_9813:
[----:B------:R-:W-:Y:S05]  /*1fdd0*/  BSYNC B1 ;  /* 0x0000000000017941 */ /* 0x000fea0003800000 */
.L_x_9812:
[----:B------:R-:W-:Y:S01]  /*1fde0*/  IMAD.MOV.U32 R13, RZ, RZ, R32 ;  /* 0x000000ffff0d7224 */ /* 0x000fe200078e0020 */
[----:B------:R-:W-:Y:S01]  /*1fdf0*/  MOV R3, R14 ;  /* 0x0000000e00037202 */ /* 0x000fe20000000f00 */
[----:B------:R-:W-:Y:S01]  /*1fe00*/  IMAD.MOV.U32 R12, RZ, RZ, 0x2 ;  /* 0x00000002ff0c7424 */ /* 0x000fe200078e00ff */
[----:B------:R-:W-:Y:S01]  /*1fe10*/  IADD3 R9, R55, 0x40, RZ ;  /* 0x0000004037097810 */ /* 0x000fe20007ffe0ff */
[----:B------:R-:W-:Y:S02]  /*1fe20*/  IMAD.MOV.U32 R11, RZ, RZ, 0x181f ;  /* 0x0000181fff0b7424 */ /* 0x000fe400078e00ff */
[----:B------:R-:W-:Y:S01]  /*1fe30*/  IMAD.MOV.U32 R15, RZ, RZ, -0x1 ;  /* 0xffffffffff0f7424 */ /* 0x000fe200078e00ff */
[----:B------:R-:W-:-:S13]  /*1fe40*/  ISETP.GE.OR P1, PT, R9, R0, P0 ;  /* 0x000000000900720c */ /* 0x000fda0000726670 */
[----:B------:R-:W-:Y:S05]  /*1fe50*/  WARPSYNC.COLLECTIVE R15, `(.L_x_9814) ;  /* 0x000000000f087348 */ /* 0x000fea0003c00000 */
[----:B------:R0:W1:Y:S02]  /*1fe60*/  SHFL.IDX P6, R14, R13, R12, R11 ;  /* 0x0000000c0d0e7389 */ /* 0x00006400000c000b */
[----:B01----:R-:W-:Y:S01]  /*1fe70*/  ENDCOLLECTIVE ;  /* 0x000000000000791b */ /* 0x003fe20003800000 */
.L_x_9814:
[C---:B------:R-:W-:Y:S01]  /*1fe80*/  @!P1 IMAD.SHL.U32 R31, R16.reuse, 0x2, RZ ;  /* 0x00000002101f9824 */ /* 0x040fe200078e00ff */
[----:B------:R-:W-:Y:S01]  /*1fe90*/  @!P1 SHF.L.U64.HI R29, R16, 0x1, R17 ;  /* 0x00000001101d9819 */ /* 0x000fe20000010211 */
[----:B------:R-:W-:Y:S02]  /*1fea0*/  IMAD.MOV.U32 R13, RZ, RZ, R33 ;  /* 0x000000ffff0d7224 */ /* 0x000fe400078e0021 */
[----:B------:R-:W-:-:S07]  /*1feb0*/  IMAD.MOV.U32 R8, RZ, RZ, R14 ;  /* 0x000000ffff087224 */ /* 0x000fce00078e000e */
[----:B------:R-:W-:Y:S05]  /*1fec0*/  WARPSYNC.COLLECTIVE R15, `(.L_x_9815) ;  /* 0x000000000f087348 */ /* 0x000fea0003c00000 */
[----:B------:R0:W1:Y:S02]  /*1fed0*/  SHFL.IDX P6, R14, R13, R12, R11 ;  /* 0x0000000c0d0e7389 */ /* 0x00006400000c000b */
[----:B01----:R-:W-:Y:S01]  /*1fee0*/  ENDCOLLECTIVE ;  /* 0x000000000000791b */ /* 0x003fe20003800000 */
.L_x_9815:
[----:B------:R-:W-:-:S05]  /*1fef0*/  @!P1 IADD3 R8, P2, R8, R31, RZ ;  /* 0x0000001f08089210 */ /* 0x000fca0007f5e0ff */
[----:B------:R-:W-:Y:S02]  /*1ff00*/  @!P1 IMAD.X R9, R3, 0x1, R29, P2 ;  /* 0x0000000103099824 */ /* 0x000fe400010e061d */
[----:B------:R-:W-:Y:S02]  /*1ff10*/  IMAD.MOV.U32 R13, RZ, RZ, R34 ;  /* 0x000000ffff0d7224 */ /* 0x000fe400078e0022 */
[----:B------:R-:W-:-:S07]  /*1ff20*/  IMAD.MOV.U32 R28, RZ, RZ, R14 ;  /* 0x000000ffff1c7224 */ /* 0x000fce00078e000e */
[----:B------:R-:W-:Y:S05]  /*1ff30*/  WARPSYNC.COLLECTIVE R15, `(.L_x_9816) ;  /* 0x000000000f087348 */ /* 0x000fea0003c00000 */
[----:B------:R0:W1:Y:S02]  /*1ff40*/  SHFL.IDX P6, R14, R13, R12, R11 ;  /* 0x0000000c0d0e7389 */ /* 0x00006400000c000b */
[----:B01----:R-:W-:Y:S01]  /*1ff50*/  ENDCOLLECTIVE ;  /* 0x000000000000791b */ /* 0x003fe20003800000 */
.L_x_9816:
[----:B------:R-:W2:Y:S01]  /*1ff60*/  @!P1 LD.E.128 R8, desc[UR40][R8.64] ;  /* 0x0000002808089980 */ /* 0x000ea2000c101d00 */
[----:B------:R-:W-:-:S04]  /*1ff70*/  @!P1 IADD3 R14, P2, R14, R31, RZ ;  /* 0x0000001f0e0e9210 */ /* 0x000fc80007f5e0ff */
[----:B------:R-:W-:-:S05]  /*1ff80*/  @!P1 IADD3.X R3, R28, R29, RZ, P2, !PT ;  /* 0x0000001d1c039210 */ /* 0x000fca00017fe4ff */
        /* <DEDUP_REMOVED lines=8> */
[----:B--2---:R-:W-:Y:S01]  /*20010*/  @!P1 IMAD.MOV.U32 R50, RZ, RZ, R8 ;  /* 0x000000ffff329224 */ /* 0x004fe200078e0008 */
[----:B------:R-:W-:Y:S01]  /*20020*/  @!P1 MOV R52, R10 ;  /* 0x0000000a00349202 */ /* 0x000fe20000000f00 */
[----:B------:R-:W-:-:S02]  /*20030*/  @!P1 IMAD.MOV.U32 R51, RZ, RZ, R9 ;  /* 0x000000ffff339224 */ /* 0x000fc400078e0009 */
[----:B------:R-:W-:Y:S02]  /*20040*/  IMAD.MOV.U32 R3, RZ, RZ, R50 ;  /* 0x000000ffff037224 */ /* 0x000fe400078e0032 */
[----:B------:R-:W-:Y:S02]  /*20050*/  IMAD.MOV.U32 R12, RZ, RZ, R51 ;  /* 0x000000ffff0c7224 */ /* 0x000fe400078e0033 */
[----:B------:R-:W-:Y:S02]  /*20060*/  @!P1 IMAD.MOV.U32 R53, RZ, RZ, R11 ;  /* 0x000000ffff359224 */ /* 0x000fe400078e000b */
[----:B------:R-:W-:Y:S01]  /*20070*/  IMAD.MOV.U32 R11, RZ, RZ, 0x181f ;  /* 0x0000181fff0b7424 */ /* 0x000fe200078e00ff */
[----:B------:R-:W-:Y:S01]  /*20080*/  PRMT R59, R3, 0x5410, R12 ;  /* 0x00005410033b7816 */ /* 0x000fe2000000000c */
[----:B------:R-:W-:Y:S02]  /*20090*/  IMAD.MOV.U32 R12, RZ, RZ, 0x3 ;  /* 0x00000003ff0c7424 */ /* 0x000fe400078e00ff */
[----:B------:R-:W-:-:S02]  /*200a0*/  IMAD.MOV.U32 R8, RZ, RZ, R52 ;  /* 0x000000ffff087224 */ /* 0x000fc400078e0034 */
[----:B------:R-:W-:-:S07]  /*200b0*/  IMAD.MOV.U32 R9, RZ, RZ, R53 ;  /* 0x000000ffff097224 */ /* 0x000fce00078e0035 */
[----:B-----5:R-:W-:Y:S05]  /*200c0*/  WARPSYNC.COLLECTIVE R15, `(.L_x_9817) ;  /* 0x000000000f087348 */ /* 0x020fea0003c00000 */
[----:B------:R0:W1:Y:S02]  /*200d0*/  SHFL.IDX P6, R14, R13, R12, R11 ;  /* 0x0000000c0d0e7389 */ /* 0x00006400000c000b */
[----:B01---5:R-:W-:Y:S01]  /*200e0*/  ENDCOLLECTIVE ;  /* 0x000000000000791b */ /* 0x023fe20003800000 */
.L_x_9817:
[----:B------:R-:W-:Y:S01]  /*200f0*/  PRMT R44, R8, 0x5410, R9 ;  /* 0x00005410082c7816 */ /* 0x000fe20000000009 */
[----:B------:R-:W-:Y:S01]  /*20100*/  @!P1 IMAD.MOV.U32 R38, RZ, RZ, R28 ;  /* 0x000000ffff269224 */ /* 0x000fe200078e001c */
[----:B------:R-:W-:Y:S01]  /*20110*/  @!P1 MOV R41, R31 ;  /* 0x0000001f00299202 */ /* 0x000fe20000000f00 */
[----:B------:R-:W-:Y:S02]  /*20120*/  @!P1 IMAD.MOV.U32 R39, RZ, RZ, R29 ;  /* 0x000000ffff279224 */ /* 0x000fe400078e001d */
[----:B------:R-:W-:Y:S02]  /*20130*/  @!P1 IMAD.MOV.U32 R40, RZ, RZ, R30 ;  /* 0x000000ffff289224 */ /* 0x000fe400078e001e */
[----:B------:R-:W-:Y:S02]  /*20140*/  IMAD.MOV.U32 R8, RZ, RZ, R38 ;  /* 0x000000ffff087224 */ /* 0x000fe400078e0026 */
[----:B------:R-:W-:Y:S02]  /*20150*/  IMAD.MOV.U32 R13, RZ, RZ, R32 ;  /* 0x000000ffff0d7224 */ /* 0x000fe400078e0020 */
[----:B------:R-:W-:-:S02]  /*20160*/  IMAD.MOV.U32 R9, RZ, RZ, R39 ;  /* 0x000000ffff097224 */ /* 0x000fc400078e0027 */
[----:B------:R-:W-:-:S03]  /*20170*/  IMAD.MOV.U32 R10, RZ, RZ, R40 ;  /* 0x000000ffff0a7224 */ /* 0x000fc600078e0028 */
[----:B------:R-:W-:Y:S02]  /*20180*/  PRMT R62, R8, 0x5410, R9 ;  /* 0x00005410083e7816 */ /* 0x000fe40000000009 */
[----:B------:R-:W-:Y:S02]  /*20190*/  CS2R R8, SRZ ;  /* 0x0000000000087805 */ /* 0x000fe4000001ff00 */
[----:B------:R-:W-:-:S07]  /*201a0*/  MOV R3, R14 ;  /* 0x0000000e00037202 */ /* 0x000fce0000000f00 */
[----:B------:R-:W-:Y:S05]  /*201b0*/  WARPSYNC.COLLECTIVE R15, `(.L_x_9818) ;  /* 0x000000000f087348 */ /* 0x000fea0003c00000 */
[----:B------:R0:W1:Y:S02]  /*201c0*/  SHFL.IDX P6, R14, R13, R12, R11 ;  /* 0x0000000c0d0e7389 */ /* 0x00006400000c000b */
[----:B01----:R-:W-:Y:S01]  /*201d0*/  ENDCOLLECTIVE ;  /* 0x000000000000791b */ /* 0x003fe20003800000 */
.L_x_9818:
[----:B------:R-:W-:Y:S02]  /*201e0*/  IMAD.MOV.U32 R13, RZ, RZ, R33 ;  /* 0x000000ffff0d7224 */ /* 0x000fe400078e0021 */
[----:B------:R-:W-:-:S07]  /*201f0*/  IMAD.MOV.U32 R32, RZ, RZ, R14 ;  /* 0x000000ffff207224 */ /* 0x000fce00078e000e */
[----:B------:R-:W-:Y:S05]  /*20200*/  WARPSYNC.COLLECTIVE R15, `(.L_x_9819) ;  /* 0x000000000f087348 */ /* 0x000fea0003c00000 */
[----:B------:R0:W1:Y:S02]  /*20210*/  SHFL.IDX P6, R14, R13, R12, R11 ;  /* 0x0000000c0d0e7389 */ /* 0x00006400000c000b */
[----:B01----:R-:W-:Y:S01]  /*20220*/  ENDCOLLECTIVE ;  /* 0x000000000000791b */ /* 0x003fe20003800000 */
.L_x_9819:
[----:B------:R-:W-:Y:S02]  /*20230*/  IMAD.MOV.U32 R13, RZ, RZ, R34 ;  /* 0x000000ffff0d7224 */ /* 0x000fe400078e0022 */
[----:B------:R-:W-:-:S07]  /*20240*/  IMAD.MOV.U32 R33, RZ, RZ, R14 ;  /* 0x000000ffff217224 */ /* 0x000fce00078e000e */
[----:B------:R-:W-:Y:S05]  /*20250*/  WARPSYNC.COLLECTIVE R15, `(.L_x_9820) ;  /* 0x000000000f087348 */ /* 0x000fea0003c00000 */
[----:B------:R0:W1:Y:S02]  /*20260*/  SHFL.IDX P6, R14, R13, R12, R11 ;  /* 0x0000000c0d0e7389 */ /* 0x00006400000c000b */
[----:B01----:R-:W-:Y:S01]  /*20270*/  ENDCOLLECTIVE ;  /* 0x000000000000791b */ /* 0x003fe20003800000 */
.L_x_9820:
[----:B------:R-:W-:-:S05]  /*20280*/  IMAD.MOV.U32 R11, RZ, RZ, R41 ;  /* 0x000000ffff0b7224 */ /* 0x000fca00078e0029 */
[----:B------:R-:W-:Y:S02]  /*20290*/  PRMT R63, R10, 0x5410, R11 ;  /* 0x000054100a3f7816 */ /* 0x000fe4000000000b */
[----:B------:R-:W-:Y:S01]  /*202a0*/  MOV R34, R14 ;  /* 0x0000000e00227202 */ /* 0x000fe20000000f00 */
[----:B------:R-:W-:Y:S06]  /*202b0*/  BRA `(.L_x_9821) ;  /* 0xfffffeb800c87947 */ /* 0x000fec000383ffff */
.L_x_9550:
[----:B0-----:R0:W1:Y:S02]  /*202c0*/  SYNCS.PHASECHK.TRANS64.TRYWAIT P4, [R2+URZ+0x28800], R29 ;  /* 0x0288001d020075a7 */ /* 0x001064000808017f */
[----:B-1----:R-:W-:Y:S05]  /*202d0*/  @!P4 NANOSLEEP.SYNCS 0x989680 ;  /* 0x009896800000c95d */ /* 0x002fea0003900000 */
[----:B------:R-:W1:Y:S02]  /*202e0*/  @!P4 SYNCS.PHASECHK.TRANS64 P4, [R2+URZ+0x28800], R29 ;  /* 0x0288001d0200c5a7 */ /* 0x000e64000808007f */
[----:B-1----:R-:W-:Y:S05]  /*202f0*/  @!P4 BRA `(.L_x_9550) ;  /* 0xfffffffc00f0c947 */ /* 0x002fea000383ffff */
[----:B------:R-:W-:Y:S05]  /*20300*/  BRA `(.L_x_9822) ;  /* 0xfffffebc00607947 */ /* 0x000fea000383ffff */
.L_x_9560:
[----:B-1----:R1:W2:Y:S02]  /*20310*/  SYNCS.PHASECHK.TRANS64.TRYWAIT P2, [R0+URZ+0x28830], R3 ;  /* 0x02883003000075a7 */ /* 0x0022a4000804017f */
[----:B--2---:R-:W-:Y:S05]  /*20320*/  @!P2 NANOSLEEP.SYNCS 0x989680 ;  /* 0x009896800000a95d */ /* 0x004fea0003900000 */
[----:B------:R-:W2:Y:S02]  /*20330*/  @!P2 SYNCS.PHASECHK.TRANS64 P2, [R0+URZ+0x28830], R3 ;  /* 0x028830030000a5a7 */ /* 0x000ea4000804007f */
[----:B--2---:R-:W-:Y:S05]  /*20340*/  @!P2 BRA `(.L_x_9560) ;  /* 0xfffffffc00f0a947 */ /* 0x004fea000383ffff */
[----:B------:R-:W-:Y:S05]  /*20350*/  BRA `(.L_x_9559) ;  /* 0xfffffed400bc7947 */ /* 0x000fea000383ffff */
.L_x_9566:
[----:B-1----:R1:W2:Y:S02]  /*20360*/  SYNCS.PHASECHK.TRANS64.TRYWAIT P4, [R3+URZ+0x28830], R6 ;  /* 0x02883006030075a7 */ /* 0x0022a4000808017f */
[----:B--2---:R-:W-:Y:S05]  /*20370*/  @!P4 NANOSLEEP.SYNCS 0x989680 ;  /* 0x009896800000c95d */ /* 0x004fea0003900000 */
[----:B------:R-:W2:Y:S02]  /*20380*/  @!P4 SYNCS.PHASECHK.TRANS64 P4, [R3+URZ+0x28830], R6 ;  /* 0x028830060300c5a7 */ /* 0x000ea4000808007f */
[----:B--2---:R-:W-:Y:S05]  /*20390*/  @!P4 BRA `(.L_x_9566) ;  /* 0xfffffffc00f0c947 */ /* 0x004fea000383ffff */
[----:B------:R-:W-:Y:S05]  /*203a0*/  BRA `(.L_x_9565) ;  /* 0xfffffefc00007947 */ /* 0x000fea000383ffff */
.L_x_9570:
[----:B-1----:R1:W2:Y:S02]  /*203b0*/  SYNCS.PHASECHK.TRANS64.TRYWAIT P3, [R6+URZ+0x28850], R3 ;  /* 0x02885003060075a7 */ /* 0x0022a4000806017f */
[----:B--2---:R-:W-:Y:S05]  /*203c0*/  @!P3 NANOSLEEP.SYNCS 0x989680 ;  /* 0x009896800000b95d */ /* 0x004fea0003900000 */
[----:B------:R-:W2:Y:S02]  /*203d0*/  @!P3 SYNCS.PHASECHK.TRANS64 P3, [R6+URZ+0x28850], R3 ;  /* 0x028850030600b5a7 */ /* 0x000ea4000806007f */
[----:B--2---:R-:W-:Y:S05]  /*203e0*/  @!P3 BRA `(.L_x_9570) ;  /* 0xfffffffc00f0b947 */ /* 0x004fea000383ffff */
[----:B------:R-:W-:Y:S05]  /*203f0*/  BRA `(.L_x_9567) ;  /* 0xffffff0000107947 */ /* 0x000fea000383ffff */
.L_x_9577:
[----:B-1----:R1:W2:Y:S02]  /*20400*/  SYNCS.PHASECHK.TRANS64.TRYWAIT P3, [R3+URZ+0x28830], R6 ;  /* 0x02883006030075a7 */ /* 0x0022a4000806017f */
[----:B--2---:R-:W-:Y:S05]  /*20410*/  @!P3 NANOSLEEP.SYNCS 0x989680 ;  /* 0x009896800000b95d */ /* 0x004fea0003900000 */
[----:B------:R-:W2:Y:S02]  /*20420*/  @!P3 SYNCS.PHASECHK.TRANS64 P3, [R3+URZ+0x28830], R6 ;  /* 0x028830060300b5a7 */ /* 0x000ea4000806007f */
[----:B--2---:R-:W-:Y:S05]  /*20430*/  @!P3 BRA `(.L_x_9577) ;  /* 0xfffffffc00f0b947 */ /* 0x004fea000383ffff */
[----:B------:R-:W-:Y:S05]  /*20440*/  BRA `(.L_x_9576) ;  /* 0xffffff2400b07947 */ /* 0x000fea000383ffff */
.L_x_9581:
[----:B-1----:R1:W2:Y:S02]  /*20450*/  SYNCS.PHASECHK.TRANS64.TRYWAIT P2, [R6+URZ+0x28850], R3 ;  /* 0x02885003060075a7 */ /* 0x0022a4000804017f */
[----:B--2---:R-:W-:Y:S05]  /*20460*/  @!P2 NANOSLEEP.SYNCS 0x989680 ;  /* 0x009896800000a95d */ /* 0x004fea0003900000 */
[----:B------:R-:W2:Y:S02]  /*20470*/  @!P2 SYNCS.PHASECHK.TRANS64 P2, [R6+URZ+0x28850], R3 ;  /* 0x028850030600a5a7 */ /* 0x000ea4000804007f */
[----:B--2---:R-:W-:Y:S05]  /*20480*/  @!P2 BRA `(.L_x_9581) ;  /* 0xfffffffc00f0a947 */ /* 0x004fea000383ffff */
[----:B------:R-:W-:Y:S05]  /*20490*/  BRA `(.L_x_9578) ;  /* 0xffffff2800c07947 */ /* 0x000fea000383ffff */
.L_x_9586:
[----:B-1----:R1:W2:Y:S02]  /*204a0*/  SYNCS.PHASECHK.TRANS64.TRYWAIT P0, [R12+URZ+0x28850], R5 ;  /* 0x028850050c0075a7 */ /* 0x0022a4000800017f */
[----:B--2---:R-:W-:Y:S05]  /*204b0*/  @!P0 NANOSLEEP.SYNCS 0x989680 ;  /* 0x009896800000895d */ /* 0x004fea0003900000 */
[----:B------:R-:W2:Y:S02]  /*204c0*/  @!P0 SYNCS.PHASECHK.TRANS64 P0, [R12+URZ+0x28850], R5 ;  /* 0x028850050c0085a7 */ /* 0x000ea4000800007f */
[----:B--2---:R-:W-:Y:S05]  /*204d0*/  @!P0 BRA `(.L_x_9586) ;  /* 0xfffffffc00f08947 */ /* 0x004fea000383ffff */
[----:B------:R-:W-:Y:S05]  /*204e0*/  BRA `(.L_x_9585) ;  /* 0xffffff4400f07947 */ /* 0x000fea000383ffff */
.L_x_9600:
[----:B------:R-:W-:Y:S01]  /*204f0*/  IMAD.MOV.U32 R13, RZ, RZ, R4 ;  /* 0x000000ffff0d7224 */ /* 0x000fe200078e0004 */
[----:B------:R-:W-:Y:S01]  /*20500*/  MOV R12, RZ ;  /* 0x000000ff000c7202 */ /* 0x000fe20000000f00 */
[----:B------:R-:W-:Y:S02]  /*20510*/  IMAD.MOV.U32 R11, RZ, RZ, 0x181f ;  /* 0x0000181fff0b7424 */ /* 0x000fe400078e00ff */
[----:B------:R-:W-:-:S07]  /*20520*/  IMAD.MOV.U32 R15, RZ, RZ, -0x1 ;  /* 0xffffffffff0f7424 */ /* 0x000fce00078e00ff */
[----:B01----:R-:W-:Y:S05]  /*20530*/  WARPSYNC.COLLECTIVE R15, `(.L_x_9823) ;  /* 0x000000000f087348 */ /* 0x003fea0003c00000 */
[----:B------:R2:W3:Y:S02]  /*20540*/  SHFL.IDX P6, R14, R13, R12, R11 ;  /* 0x0000000c0d0e7389 */ /* 0x0004e400000c000b */
[----:B0123--:R-:W-:Y:S01]  /*20550*/  ENDCOLLECTIVE ;  /* 0x000000000000791b */ /* 0x00ffe20003800000 */
.L_x_9823:
[----:B------:R-:W-:Y:S02]  /*20560*/  IMAD.MOV.U32 R13, RZ, RZ, R3 ;  /* 0x000000ffff0d7224 */ /* 0x000fe400078e0003 */
[----:B------:R-:W-:-:S07]  /*20570*/  IMAD.MOV.U32 R0, RZ, RZ, R14 ;  /* 0x000000ffff007224 */ /* 0x000fce00078e000e */
[----:B------:R-:W-:Y:S05]  /*20580*/  WARPSYNC.COLLECTIVE R15, `(.L_x_9824) ;  /* 0x000000000f087348 */ /* 0x000fea0003c00000 */
[----:B------:R0:W1:Y:S02]  /*20590*/  SHFL.IDX P6, R14, R13, R12, R11 ;  /* 0x0000000c0d0e7389 */ /* 0x00006400000c000b */
[----:B01----:R-:W-:Y:S01]  /*205a0*/  ENDCOLLECTIVE ;  /* 0x000000000000791b */ /* 0x003fe20003800000 */
.L_x_9824:
[----:B------:R-:W-:Y:S05]  /*205b0*/  BRA `(.L_x_9825) ;  /* 0xffffff6c00147947 */ /* 0x000fea000383ffff */
.L_x_9603:
[----:B------:R-:W-:Y:S01]  /*205c0*/  BSSY B1, `(.L_x_9826) ;  /* 0x0000008000017945 */ /* 0x000fe20003800000 */
[----:B------:R-:W-:Y:S01]  /*205d0*/  IMAD.MOV.U32 R13, RZ, RZ, R4 ;  /* 0x000000ffff0d7224 */ /* 0x000fe200078e0004 */
[----:B------:R-:W-:Y:S01]  /*205e0*/  MOV R12, 0x1 ;  /* 0x00000001000c7802 */ /* 0x000fe20000000f00 */
[----:B------:R-:W-:Y:S02]  /*205f0*/  IMAD.MOV.U32 R11, RZ, RZ, 0x181f ;  /* 0x0000181fff0b7424 */ /* 0x000fe400078e00ff */
[----:B---3--:R-:W-:-:S07]  /*20600*/  IMAD.MOV.U32 R15, RZ, RZ, -0x1 ;  /* 0xffffffffff0f7424 */ /* 0x008fce00078e00ff */
[----:B012-4-:R-:W-:Y:S05]  /*20610*/  WARPSYNC.COLLECTIVE R15, `(.L_x_9827) ;  /* 0x000000000f087348 */ /* 0x017fea0003c00000 */
[----:B----4-:R3:W4:Y:S02]  /*20620*/  SHFL.IDX P6, R14, R13, R12, R11 ;  /* 0x0000000c0d0e7389 */ /* 0x01072400000c000b */
[----:B01234-:R-:W-:Y:S01]  /*20630*/  ENDCOLLECTIVE ;  /* 0x000000000000791b */ /* 0x01ffe20003800000 */
.L_x_9827:
[----:B------:R-:W-:Y:S05]  /*20640*/  BSYNC B1 ;  /* 0x0000000000017941 */ /* 0x000fea0003800000 */
.L_x_9826:
        /* <DEDUP_REMOVED lines=8> */
.L_x_9828:
[----:B------:R-:W-:Y:S05]  /*206d0*/  BRA `(.L_x_9829) ;  /* 0xffffff6c00147947 */ /* 0x000fea000383ffff */
.L_x_9606:
[----:B------:R-:W-:Y:S01]  /*206e0*/  BSSY B1, `(.L_x_9830) ;  /* 0x0000008000017945 */ /* 0x000fe20003800000 */
[----:B------:R-:W-:Y:S02]  /*206f0*/  IMAD.MOV.U32 R13, RZ, RZ, R4 ;  /* 0x000000ffff0d7224 */ /* 0x000fe400078e0004 */
[----:B------:R-:W-:Y:S02]  /*20700*/  IMAD.MOV.U32 R12, RZ, RZ, 0x2 ;  /* 0x00000002ff0c7424 */ /* 0x000fe400078e00ff */
[----:B------:R-:W-:Y:S02]  /*20710*/  IMAD.MOV.U32 R11, RZ, RZ, 0x181f ;  /* 0x0000181fff0b7424 */ /* 0x000fe400078e00ff */
[----:B0-----:R-:W-:-:S07]  /*20720*/  IMAD.MOV.U32 R15, RZ, RZ, -0x1 ;  /* 0xffffffffff0f7424 */ /* 0x001fce00078e00ff */
[----:B-1234-:R-:W-:Y:S05]  /*20730*/  WARPSYNC.COLLECTIVE R15, `(.L_x_9831) ;  /* 0x000000000f087348 */ /* 0x01efea0003c00000 */
[----:B----4-:R0:W4:Y:S02]  /*20740*/  SHFL.IDX P6, R14, R13, R12, R11 ;  /* 0x0000000c0d0e7389 */ /* 0x01012400000c000b */
[----:B01234-:R-:W-:Y:S01]  /*20750*/  ENDCOLLECTIVE ;  /* 0x000000000000791b */ /* 0x01ffe20003800000 */
.L_x_9831:
[----:B------:R-:W-:Y:S05]  /*20760*/  BSYNC B1 ;  /* 0x0000000000017941 */ /* 0x000fea0003800000 */
.L_x_9830:
        /* <DEDUP_REMOVED lines=8> */
.L_x_9832:
[----:B------:R-:W-:Y:S05]  /*207f0*/  BRA `(.L_x_9833) ;  /* 0xffffff6c00147947 */ /* 0x000fea000383ffff */
.L_x_9609:
[----:B------:R-:W-:Y:S01]  /*20800*/  BSSY B1, `(.L_x_9834) ;  /* 0x0000008000017945 */ /* 0x000fe20003800000 */
[----:B------:R-:W-:Y:S01]  /*20810*/  IMAD.MOV.U32 R13, RZ, RZ, R4 ;  /* 0x000000ffff0d7224 */ /* 0x000fe200078e0004 */
[----:B------:R-:W-:Y:S01]  /*20820*/  MOV R12, 0x3 ;  /* 0x00000003000c7802 */ /* 0x000fe20000000f00 */
[----:B------:R-:W-:Y:S02]  /*20830*/  IMAD.MOV.U32 R11, RZ, RZ, 0x181f ;  /* 0x0000181fff0b7424 */ /* 0x000fe400078e00ff */
[----:B0-----:R-:W-:-:S07]  /*20840*/  IMAD.MOV.U32 R15, RZ, RZ, -0x1 ;  /* 0xffffffffff0f7424 */ /* 0x001fce00078e00ff */
[----:B-1234-:R-:W-:Y:S05]  /*20850*/  WARPSYNC.COLLECTIVE R15, `(.L_x_9835) ;  /* 0x000000000f087348 */ /* 0x01efea0003c00000 */
[----:B------:R0:W0:Y:S02]  /*20860*/  SHFL.IDX P6, R14, R13, R12, R11 ;  /* 0x0000000c0d0e7389 */ /* 0x00002400000c000b */
[----:B01234-:R-:W-:Y:S01]  /*20870*/  ENDCOLLECTIVE ;  /* 0x000000000000791b */ /* 0x01ffe20003800000 */
.L_x_9835:
[----:B------:R-:W-:Y:S05]  /*20880*/  BSYNC B1 ;  /* 0x0000000000017941 */ /* 0x000fea0003800000 */
.L_x_9834:
        /* <DEDUP_REMOVED lines=8> */
.L_x_9836:
[----:B------:R-:W-:Y:S05]  /*20910*/  BRA `(.L_x_9837) ;  /* 0xffffff6c00147947 */ /* 0x000fea000383ffff */
.L_x_9626:
[----:B------:R-:W1:Y:S01]  /*20920*/  S2R R7, SR_TID.X ;  /* 0x0000000000077919 */ /* 0x000e620000002100 */
[----:B------:R-:W-:Y:S01]  /*20930*/  BSSY B1, `(.L_x_9838) ;  /* 0x000000a000017945 */ /* 0x000fe20003800000 */
[----:B------:R-:W-:Y:S02]  /*20940*/  IMAD.MOV.U32 R12, RZ, RZ, RZ ;  /* 0x000000ffff0c7224 */ /* 0x000fe400078e00ff */
[----:B------:R-:W-:Y:S02]  /*20950*/  IMAD.MOV.U32 R11, RZ, RZ, 0x1f ;  /* 0x0000001fff0b7424 */ /* 0x000fe400078e00ff */
[----:B------:R-:W-:Y:S01]  /*20960*/  IMAD.MOV.U32 R15, RZ, RZ, -0x1 ;  /* 0xffffffffff0f7424 */ /* 0x000fe200078e00ff */
[----:B-1----:R-:W-:-:S04]  /*20970*/  SHF.R.U32.HI R7, RZ, 0x5, R7 ;  /* 0x00000005ff077819 */ /* 0x002fc80000011607 */
[----:B------:R-:W-:-:S05]  /*20980*/  LOP3.LUT R7, R7, 0x3, RZ, 0xc0, !PT ;  /* 0x0000000307077812 */ /* 0x000fca00078ec0ff */
[----:B0-----:R-:W-:-:S07]  /*20990*/  IMAD.MOV.U32 R13, RZ, RZ, R7 ;  /* 0x000000ffff0d7224 */ /* 0x001fce00078e0007 */
[----:B------:R-:W-:Y:S05]  /*209a0*/  WARPSYNC.COLLECTIVE R15, `(.L_x_9839) ;  /* 0x000000000f087348 */ /* 0x000fea0003c00000 */
[----:B------:R0:W1:Y:S02]  /*209b0*/  SHFL.IDX P6, R14, R13, R12, R11 ;  /* 0x0000000c0d0e7389 */ /* 0x00006400000c000b */
[----:B01----:R-:W-:Y:S01]  /*209c0*/  ENDCOLLECTIVE ;  /* 0x000000000000791b */ /* 0x003fe20003800000 */
.L_x_9839:
[----:B------:R-:W-:Y:S05]  /*209d0*/  BSYNC B1 ;  /* 0x0000000000017941 */ /* 0x000fea0003800000 */
.L_x_9838:
[----:B------:R-:W-:Y:S05]  /*209e0*/  BRA `(.L_x_9840) ;  /* 0xffffff8000ac7947 */ /* 0x000fea000383ffff */
.L_x_9628:
[----:B------:R-:W-:Y:S01]  /*209f0*/  BSSY B1, `(.L_x_9841) ;  /* 0x0000006000017945 */ /* 0x000fe20003800000 */
[----:B------:R-:W-:-:S07]  /*20a00*/  MOV R15, 0xffffffff ;  /* 0xffffffff000f7802 */ /* 0x000fce0000000f00 */
[----:B01----:R-:W-:Y:S05]  /*20a10*/  WARPSYNC.COLLECTIVE R15, `(.L_x_9842) ;  /* 0x000000000f0c7348 */ /* 0x003fea0003c00000 */
[----:B------:R-:W-:Y:S02]  /*20a20*/  ELECT P6, UR62, PT ;  /* 0x00000000003e782f */ /* 0x000fe400038c0000 */
[----:B------:R-:W-:Y:S01]  /*20a30*/  MOV R14, UR62 ;  /* 0x0000003e000e7c02 */ /* 0x000fe20008000f00 */
[----:B01----:R-:W-:Y:S10]  /*20a40*/  ENDCOLLECTIVE ;  /* 0x000000000000791b */ /* 0x003ff40003800000 */
.L_x_9842:
[----:B------:R-:W-:Y:S05]  /*20a50*/  BSYNC B1 ;  /* 0x0000000000017941 */ /* 0x000fea0003800000 */
.L_x_9841:
[----:B------:R-:W-:Y:S01]  /*20a60*/  PLOP3.LUT P1, PT, P6, PT, PT, 0x80, 0x0 ;  /* 0x000000000000781c */ /* 0x000fe2000372f070 */
[----:B------:R-:W-:-:S12]  /*20a70*/  BRA `(.L_x_9627) ;  /* 0xffffff8000a07947 */ /* 0x000fd8000383ffff */
.L_x_9630:
[----:B-1----:R-:W2:Y:S02]  /*20a80*/  LDL R3, [R1+0x4] ;  /* 0x0000040001037983 */ /* 0x002ea40000100800 */
[----:B--2---:R1:W2:Y:S02]  /*20a90*/  SYNCS.PHASECHK.TRANS64.TRYWAIT P0, [R3+URZ+0x28820], R2 ;  /* 0x02882002030075a7 */ /* 0x0042a4000800017f */
[----:B--2---:R-:W-:Y:S05]  /*20aa0*/  @!P0 NANOSLEEP.SYNCS 0x989680 ;  /* 0x009896800000895d */ /* 0x004fea0003900000 */
[----:B------:R-:W2:Y:S02]  /*20ab0*/  @!P0 SYNCS.PHASECHK.TRANS64 P0, [R3+URZ+0x28820], R2 ;  /* 0x02882002030085a7 */ /* 0x000ea4000800007f */
[----:B--2---:R-:W-:Y:S05]  /*20ac0*/  @!P0 BRA `(.L_x_9630) ;  /* 0xfffffffc00ec8947 */ /* 0x004fea000383ffff */
[----:B------:R-:W-:Y:S05]  /*20ad0*/  BRA `(.L_x_9843) ;  /* 0xffffff8000b07947 */ /* 0x000fea000383ffff */
.L_x_9634:
[----:B-1----:R1:W2:Y:S02]  /*20ae0*/  SYNCS.PHASECHK.TRANS64.TRYWAIT P0, [R4+URZ+0x288a0], R8 ;  /* 0x0288a008040075a7 */ /* 0x0022a4000800017f */
[----:B--2---:R-:W-:Y:S05]  /*20af0*/  @!P0 NANOSLEEP.SYNCS 0x989680 ;  /* 0x009896800000895d */ /* 0x004fea0003900000 */
[----:B------:R-:W2:Y:S02]  /*20b00*/  @!P0 SYNCS.PHASECHK.TRANS64 P0, [R4+URZ+0x288a0], R8 ;  /* 0x0288a008040085a7 */ /* 0x000ea4000800007f */
[----:B--2---:R-:W-:Y:S05]  /*20b10*/  @!P0 BRA `(.L_x_9634) ;  /* 0xfffffffc00f08947 */ /* 0x004fea000383ffff */
[----:B------:R-:W-:Y:S05]  /*20b20*/  BRA `(.L_x_9844) ;  /* 0xffffff8000d47947 */ /* 0x000fea000383ffff */
.L_x_9640:
[----:B--2---:R2:W3:Y:S02]  /*20b30*/  SYNCS.PHASECHK.TRANS64.TRYWAIT P0, [R4+URZ+0x288c0], R8 ;  /* 0x0288c008040075a7 */ /* 0x0044e4000800017f */
[----:B---3--:R-:W-:Y:S05]  /*20b40*/  @!P0 NANOSLEEP.SYNCS 0x989680 ;  /* 0x009896800000895d */ /* 0x008fea0003900000 */
[----:B------:R-:W3:Y:S02]  /*20b50*/  @!P0 SYNCS.PHASECHK.TRANS64 P0, [R4+URZ+0x288c0], R8 ;  /* 0x0288c008040085a7 */ /* 0x000ee4000800007f */
[----:B---3--:R-:W-:Y:S05]  /*20b60*/  @!P0 BRA `(.L_x_9640) ;  /* 0xfffffffc00f08947 */ /* 0x008fea000383ffff */
[----:B------:R-:W-:Y:S05]  /*20b70*/  BRA `(.L_x_9845) ;  /* 0xffffff8400987947 */ /* 0x000fea000383ffff */
.L_x_9648:
[----:B-1----:R1:W2:Y:S02]  /*20b80*/  SYNCS.PHASECHK.TRANS64.TRYWAIT P0, [R6+URZ+0x288a0], R5 ;  /* 0x0288a005060075a7 */ /* 0x0022a4000800017f */
[----:B--2---:R-:W-:Y:S05]  /*20b90*/  @!P0 NANOSLEEP.SYNCS 0x989680 ;  /* 0x009896800000895d */ /* 0x004fea0003900000 */
[----:B------:R-:W2:Y:S02]  /*20ba0*/  @!P0 SYNCS.PHASECHK.TRANS64 P0, [R6+URZ+0x288a0], R5 ;  /* 0x0288a005060085a7 */ /* 0x000ea4000800007f */
[----:B--2---:R-:W-:Y:S05]  /*20bb0*/  @!P0 BRA `(.L_x_9648) ;  /* 0xfffffffc00f08947 */ /* 0x004fea000383ffff */
[----:B------:R-:W-:Y:S05]  /*20bc0*/  BRA `(.L_x_9846) ;  /* 0xffffff8800b07947 */ /* 0x000fea000383ffff */
.L_x_9654:
[----:B--2---:R2:W3:Y:S02]  /*20bd0*/  SYNCS.PHASECHK.TRANS64.TRYWAIT P0, [R6+URZ+0x288c0], R5 ;  /* 0x0288c005060075a7 */ /* 0x0044e4000800017f */
[----:B---3--:R-:W-:Y:S05]  /*20be0*/  @!P0 NANOSLEEP.SYNCS 0x989680 ;  /* 0x009896800000895d */ /* 0x008fea0003900000 */
[----:B------:R-:W3:Y:S02]  /*20bf0*/  @!P0 SYNCS.PHASECHK.TRANS64 P0, [R6+URZ+0x288c0], R5 ;  /* 0x0288c005060085a7 */ /* 0x000ee4000800007f */
[----:B---3--:R-:W-:Y:S05]  /*20c00*/  @!P0 BRA `(.L_x_9654) ;  /* 0xfffffffc00f08947 */ /* 0x008fea000383ffff */
[----:B------:R-:W-:Y:S05]  /*20c10*/  BRA `(.L_x_9847) ;  /* 0xffffff8c006c7947 */ /* 0x000fea000383ffff */
.L_x_9668:
        /* <DEDUP_REMOVED lines=11> */
.L_x_9849:
[----:B------:R-:W-:Y:S05]  /*20cd0*/  BSYNC B0 ;  /* 0x0000000000007941 */ /* 0x000fea0003800000 */
.L_x_9848:
[----:B------:R-:W-:Y:S05]  /*20ce0*/  BRA `(.L_x_9850) ;  /* 0xffffff9800047947 */ /* 0x000fea000383ffff */
.L_x_9670:
[----:B------:R-:W-:Y:S01]  /*20cf0*/  BSSY B0, `(.L_x_9851) ;  /* 0x0000006000007945 */ /* 0x000fe20003800000 */
[----:B------:R-:W-:-:S07]  /*20d00*/  IMAD.MOV.U32 R15, RZ, RZ, -0x1 ;  /* 0xffffffffff0f7424 */ /* 0x000fce00078e00ff */
[----:B01----:R-:W-:Y:S05]  /*20d10*/  WARPSYNC.COLLECTIVE R15, `(.L_x_9852) ;  /* 0x000000000f0c7348 */ /* 0x003fea0003c00000 */
[----:B------:R-:W-:Y:S02]  /*20d20*/  ELECT P6, UR62, PT ;  /* 0x00000000003e782f */ /* 0x000fe400038c0000 */
[----:B------:R-:W-:Y:S01]  /*20d30*/  MOV R14, UR62 ;  /* 0x0000003e000e7c02 */ /* 0x000fe20008000f00 */
[----:B01----:R-:W-:Y:S10]  /*20d40*/  ENDCOLLECTIVE ;  /* 0x000000000000791b */ /* 0x003ff40003800000 */
.L_x_9852:
[----:B------:R-:W-:Y:S05]  /*20d50*/  BSYNC B0 ;  /* 0x0000000000007941 */ /* 0x000fea0003800000 */
.L_x_9851:
[----:B------:R-:W-:Y:S05]  /*20d60*/  BRA `(.L_x_9853) ;  /* 0xffffff9800147947 */ /* 0x000fea000383ffff */
.L_x_9672:
[----:B-1----:R1:W2:Y:S02]  /*20d70*/  SYNCS.PHASECHK.TRANS64.TRYWAIT P0, [R0+URZ+0x28840], R2 ;  /* 0x02884002000075a7 */ /* 0x0022a4000800017f */
[----:B--2---:R-:W-:Y:S05]  /*20d80*/  @!P0 NANOSLEEP.SYNCS 0x989680 ;  /* 0x009896800000895d */ /* 0x004fea0003900000 */
[----:B------:R-:W2:Y:S02]  /*20d90*/  @!P0 SYNCS.PHASECHK.TRANS64 P0, [R0+URZ+0x28840], R2 ;  /* 0x02884002000085a7 */ /* 0x000ea4000800007f */
[----:B--2---:R-:W-:Y:S05]  /*20da0*/  @!P0 BRA `(.L_x_9672) ;  /* 0xfffffffc00f08947 */ /* 0x004fea000383ffff */
[----:B------:R-:W-:Y:S05]  /*20db0*/  BRA `(.L_x_9854) ;  /* 0xffffff9800807947 */ /* 0x000fea000383ffff */
.L_x_9676:
[----:B------:R-:W2:Y:S01]  /*20dc0*/  LDL.LU R11, [R1+0x44] ;  /* 0x00004400010b7983 */ /* 0x000ea20000300800 */
[----:B------:R-:W-:Y:S01]  /*20dd0*/  MOV R13, R2 ;  /* 0x00000002000d7202 */ /* 0x000fe20000000f00 */
[----:B------:R-:W-:Y:S02]  /*20de0*/  IMAD.MOV.U32 R12, RZ, RZ, RZ ;  /* 0x000000ffff0c7224 */ /* 0x000fe400078e00ff */
[----:B------:R-:W-:Y:S02]  /*20df0*/  IMAD.MOV.U32 R15, RZ, RZ, -0x1 ;  /* 0xffffffffff0f7424 */ /* 0x000fe400078e00ff */
[----:B------:R-:W-:Y:S02]  /*20e00*/  IMAD R17, R17, 0x80, R10 ;  /* 0x0000008011117824 */ /* 0x000fe400078e020a */
[----:B--2---:R-:W-:Y:S02]  /*20e10*/  IMAD R0, R11, R7, RZ ;  /* 0x000000070b007224 */ /* 0x004fe400078e02ff */
[----:B------:R-:W-:-:S02]  /*20e20*/  IMAD.MOV.U32 R11, RZ, RZ, 0x181f ;  /* 0x0000181fff0b7424 */ /* 0x000fc400078e00ff */
[C---:B------:R-:W-:Y:S01]  /*20e30*/  VIADD R7, R17.reuse, 0x10 ;  /* 0x0000001011077836 */ /* 0x040fe20000000000 */
[----:B------:R-:W-:-:S13]  /*20e40*/  ISETP.GE.AND P2, PT, R17, R0, PT ;  /* 0x000000001100720c */ /* 0x000fda0003f46270 */
[----:B0----5:R-:W-:Y:S05]  /*20e50*/  WARPSYNC.COLLECTIVE R15, `(.L_x_9855) ;  /* 0x000000000f087348 */ /* 0x021fea0003c00000 */
[----:B------:R1:W2:Y:S02]  /*20e60*/  SHFL.IDX P6, R14, R13, R12, R11 ;  /* 0x0000000c0d0e7389 */ /* 0x0002a400000c000b */
[----:B012--5:R-:W-:Y:S01]  /*20e70*/  ENDCOLLECTIVE ;  /* 0x000000000000791b */ /* 0x027fe20003800000 */
.L_x_9855:
[----:B------:R-:W-:Y:S02]  /*20e80*/  IMAD.MOV.U32 R13, RZ, RZ, R3 ;  /* 0x000000ffff0d7224 */ /* 0x000fe400078e0003 */
[----:B------:R-:W-:-:S07]  /*20e90*/  IMAD.MOV.U32 R4, RZ, RZ, R14 ;  /* 0x000000ffff047224 */ /* 0x000fce00078e000e */
[----:B------:R-:W-:Y:S05]  /*20ea0*/  WARPSYNC.COLLECTIVE R15, `(.L_x_9856) ;  /* 0x000000000f087348 */ /* 0x000fea0003c00000 */
[----:B------:R0:W1:Y:S02]  /*20eb0*/  SHFL.IDX P6, R14, R13, R12, R11 ;  /* 0x0000000c0d0e7389 */ /* 0x00006400000c000b */
[----:B01----:R-:W-:Y:S01]  /*20ec0*/  ENDCOLLECTIVE ;  /* 0x000000000000791b */ /* 0x003fe20003800000 */
.L_x_9856:
[----:B------:R-:W-:Y:S02]  /*20ed0*/  IMAD.MOV.U32 R13, RZ, RZ, R2 ;  /* 0x000000ffff0d7224 */ /* 0x000fe400078e0002 */
[----:B------:R-:W-:Y:S01]  /*20ee0*/  IMAD.MOV.U32 R12, RZ, RZ, 0x1 ;  /* 0x00000001ff0c7424 */ /* 0x000fe200078e00ff */
[----:B------:R-:W-:-:S07]  /*20ef0*/  MOV R5, R14 ;  /* 0x0000000e00057202 */ /* 0x000fce0000000f00 */
[----:B------:R-:W-:Y:S05]  /*20f00*/  WARPSYNC.COLLECTIVE R15, `(.L_x_9857) ;  /* 0x000000000f087348 */ /* 0x000fea0003c00000 */
[----:B------:R0:W1:Y:S02]  /*20f10*/  SHFL.IDX P6, R14, R13, R12, R11 ;  /* 0x0000000c0d0e7389 */ /* 0x00006400000c000b */
[----:B01----:R-:W-:Y:S01]  /*20f20*/  ENDCOLLECTIVE ;  /* 0x000000000000791b */ /* 0x003fe20003800000 */
.L_x_9857:
[----:B------:R-:W-:-:S05]  /*20f30*/  @!P2 LEA R5, P3, R9, R5, 0x1 ;  /* 0x000000050905a211 */ /* 0x000fca00078608ff */
[----:B------:R-:W-:-:S05]  /*20f40*/  @!P2 IMAD.X R4, RZ, RZ, R4, P3 ;  /* 0x000000ffff04a224 */ /* 0x000fca00018e0604 */
[----:B------:R-:W-:Y:S01]  /*20f50*/  @!P2 LOP3.LUT R5, R5, R4, RZ, 0x3c, !PT ;  /* 0x000000040505a212 */ /* 0x000fe200078e3cff */
[----:B------:R-:W-:-:S03]  /*20f60*/  IMAD.MOV.U32 R13, RZ, RZ, R3 ;  /* 0x000000ffff0d7224 */ /* 0x000fc600078e0003 */
[----:B------:R-:W-:-:S04]  /*20f70*/  @!P2 LOP3.LUT R4, R5, R4, RZ, 0x3c, !PT ;  /* 0x000000040504a212 */ /* 0x000fc800078e3cff */
[----:B------:R-:W-:Y:S02]  /*20f80*/  @!P2 LOP3.LUT R5, R5, R4, RZ, 0x3c, !PT ;  /* 0x000000040505a212 */ /* 0x000fe400078e3cff */
[----:B------:R-:W-:-:S03]  /*20f90*/  MOV R6, R14 ;  /* 0x0000000e00067202 */ /* 0x000fc60000000f00 */
[----:B------:R-:W-:Y:S01]  /*20fa0*/  @!PT LDS RZ, [RZ] ;  /* 0x00000000fffff984 */ /* 0x000fe20000000800 */
[----:B------:R-:W-:Y:S01]  /*20fb0*/  @!PT LDS RZ, [RZ] ;  /* 0x00000000fffff984 */ /* 0x000fe20000000800 */
[----:B------:R-:W-:Y:S01]  /*20fc0*/  @!PT LDS RZ, [RZ] ;  /* 0x00000000fffff984 */ /* 0x000fe20000000800 */
[----:B------:R0:W-:Y:S04]  /*20fd0*/  @!P2 LDGSTS.E.BYPASS.LTC128B.128 [R8+0x10400], desc[UR40][R4.64], !P0 ;  /* 0x104000000408afae */ /* 0x0001e8000c101d68 */
[----:B0-----:R-:W-:Y:S05]  /*20fe0*/  WARPSYNC.COLLECTIVE R15, `(.L_x_9858) ;  /* 0x000000000f087348 */ /* 0x001fea0003c00000 */
[----:B------:R1:W2:Y:S02]  /*20ff0*/  SHFL.IDX P6, R14, R13, R12, R11 ;  /* 0x0000000c0d0e7389 */ /* 0x0002a400000c000b */
[----:B012---:R-:W-:Y:S01]  /*21000*/  ENDCOLLECTIVE ;  /* 0x000000000000791b */ /* 0x007fe20003800000 */
.L_x_9858:
[----:B------:R-:W-:Y:S01]  /*21010*/  @!PT LDS RZ, [RZ] ;  /* 0x00000000fffff984 */ /* 0x000fe20000000800 */
[----:B------:R-:W-:Y:S01]  /*21020*/  @!PT LDS RZ, [RZ] ;  /* 0x00000000fffff984 */ /* 0x000fe20000000800 */
[----:B------:R-:W-:Y:S01]  /*21030*/  @!PT LDS RZ, [RZ] ;  /* 0x00000000fffff984 */ /* 0x000fe20000000800 */
[----:B------:R0:W-:Y:S01]  /*21040*/  @!P2 LDGSTS.E.BYPASS.LTC128B.128 [R8+0x14400], desc[UR40][R4.64+0x80], !P1 ;  /* 0x144000800408afae */ /* 0x0001e2000c901d68 */
[----:B------:R-:W-:Y:S01]  /*21050*/  ISETP.GE.AND P2, PT, R7, R0, PT ;  /* 0x000000000700720c */ /* 0x000fe20003f46270 */
[----:B------:R-:W-:Y:S01]  /*21060*/  IMAD.MOV.U32 R13, RZ, RZ, R2 ;  /* 0x000000ffff0d7224 */ /* 0x000fe200078e0002 */
[----:B------:R-:W-:Y:S01]  /*21070*/  MOV R12, 0x2 ;  /* 0x00000002000c7802 */ /* 0x000fe20000000f00 */
[----:B0-----:R-:W-:-:S10]  /*21080*/  IMAD.MOV.U32 R4, RZ, RZ, R14 ;  /* 0x000000ffff047224 */ /* 0x001fd400078e000e */
[----:B------:R-:W-:Y:S05]  /*21090*/  WARPSYNC.COLLECTIVE R15, `(.L_x_9859) ;  /* 0x000000000f087348 */ /* 0x000fea0003c00000 */
[----:B------:R0:W1:Y:S02]  /*210a0*/  SHFL.IDX P6, R14, R13, R12, R11 ;  /* 0x0000000c0d0e7389 */ /* 0x00006400000c000b */
[----:B01----:R-:W-:Y:S01]  /*210b0*/  ENDCOLLECTIVE ;  /* 0x000000000000791b */ /* 0x003fe20003800000 */
.L_x_9859:
        /* <DEDUP_REMOVED lines=10> */
.L_x_9860:
[----:B------:R-:W-:Y:S01]  /*21160*/  @!PT LDS RZ, [RZ] ;  /* 0x00000000fffff984 */ /* 0x000fe20000000800 */
[----:B------:R-:W-:Y:S01]  /*21170*/  @!PT LDS RZ, [RZ] ;  /* 0x00000000fffff984 */ /* 0x000fe20000000800 */
[----:B------:R-:W-:Y:S01]  /*21180*/  @!PT LDS RZ, [RZ] ;  /* 0x00000000fffff984 */ /* 0x000fe20000000800 */
[----:B------:R-:W-:Y:S04]  /*21190*/  @!P2 LDGSTS.E.BYPASS.LTC128B.128 [R8+0x10c00], desc[UR40][R4.64], !P0 ;  /* 0x10c000000408afae */ /* 0x000fe8000c101d68 */
[----:B------:R0:W-:Y:S01]  /*211a0*/  @!P2 LDGSTS.E.BYPASS.LTC128B.128 [R8+0x14c00], desc[UR40][R4.64+0x80], !P1 ;  /* 0x14c000800408afae */ /* 0x0001e2000c901d68 */
[----:B------:R-:W-:Y:S01]  /*211b0*/  MOV R13, R2 ;  /* 0x00000002000d7202 */ /* 0x000fe20000000f00 */
[----:B------:R-:W-:Y:S02]  /*211c0*/  IMAD.MOV.U32 R12, RZ, RZ, 0x3 ;  /* 0x00000003ff0c7424 */ /* 0x000fe400078e00ff */
[----:B0-----:R-:W-:-:S05]  /*211d0*/  VIADD R4, R17, 0x20 ;  /* 0x0000002011047836 */ /* 0x001fca0000000000 */
[----:B------:R-:W-:Y:S01]  /*211e0*/  ISETP.GE.AND P2, PT, R4, R0, PT ;  /* 0x000000000400720c */ /* 0x000fe20003f46270 */
[----:B------:R-:W-:-:S12]  /*211f0*/  IMAD.MOV.U32 R4, RZ, RZ, R14 ;  /* 0x000000ffff047224 */ /* 0x000fd800078e000e */
[----:B------:R-:W-:Y:S05]  /*21200*/  WARPSYNC.COLLECTIVE R15, `(.L_x_9861) ;  /* 0x000000000f087348 */ /* 0x000fea0003c00000 */
[----:B------:R0:W1:Y:S02]  /*21210*/  SHFL.IDX P6, R14, R13, R12, R11 ;  /* 0x0000000c0d0e7389 */ /* 0x00006400000c000b */
[----:B01----:R-:W-:Y:S01]  /*21220*/  ENDCOLLECTIVE ;  /* 0x000000000000791b */ /* 0x003fe20003800000 */
.L_x_9861:
        /* <DEDUP_REMOVED lines=9> */
.L_x_9862:
[----:B------:R-:W-:-:S05]  /*212c0*/  @!P2 LOP3.LUT R5, R5, R4, RZ, 0x3c, !PT ;  /* 0x000000040505a212 */ /* 0x000fca00078e3cff */
[----:B------:R-:W-:Y:S01]  /*212d0*/  @!PT LDS RZ, [RZ] ;  /* 0x00000000fffff984 */ /* 0x000fe20000000800 */
[----:B------:R-:W-:Y:S01]  /*212e0*/  @!PT LDS RZ, [RZ] ;  /* 0x00000000fffff984 */ /* 0x000fe20000000800 */
[----:B------:R-:W-:Y:S01]  /*212f0*/  @!PT LDS RZ, [RZ] ;  /* 0x00000000fffff984 */ /* 0x000fe20000000800 */
[----:B------:R-:W-:Y:S04]  /*21300*/  @!P2 LDGSTS.E.BYPASS.LTC128B.128 [R8+0x11400], desc[UR40][R4.64], !P0 ;  /* 0x114000000408afae */ /* 0x000fe8000c101d68 */
[----:B------:R0:W-:Y:S01]  /*21310*/  @!P2 LDGSTS.E.BYPASS.LTC128B.128 [R8+0x15400], desc[UR40][R4.64+0x80], !P1 ;  /* 0x154000800408afae */ /* 0x0001e2000c901d68 */
[----:B------:R-:W-:Y:S02]  /*21320*/  IMAD.MOV.U32 R13, RZ, RZ, R2 ;  /* 0x000000ffff0d7224 */ /* 0x000fe400078e0002 */
[----:B------:R-:W-:Y:S02]  /*21330*/  IMAD.MOV.U32 R12, RZ, RZ, 0x4 ;  /* 0x00000004ff0c7424 */ /* 0x000fe400078e00ff */
[----:B0-----:R-:W-:-:S05]  /*21340*/  VIADD R4, R17, 0x30 ;  /* 0x0000003011047836 */ /* 0x001fca0000000000 */
[----:B------:R-:W-:Y:S01]  /*21350*/  ISETP.GE.AND P2, PT, R4, R0, PT ;  /* 0x000000000400720c */ /* 0x000fe20003f46270 */
[----:B------:R-:W-:-:S12]  /*21360*/  IMAD.MOV.U32 R4, RZ, RZ, R14 ;  /* 0x000000ffff047224 */ /* 0x000fd800078e000e */
[----:B------:R-:W-:Y:S05]  /*21370*/  WARPSYNC.COLLECTIVE R15, `(.L_x_9863) ;  /* 0x000000000f087348 */ /* 0x000fea0003c00000 */
[----:B------:R0:W1:Y:S02]  /*21380*/  SHFL.IDX P6, R14, R13, R12, R11 ;  /* 0x0000000c0d0e7389 */ /* 0x00006400000c000b */
[----:B01----:R-:W-:Y:S01]  /*21390*/  ENDCOLLECTIVE ;  /* 0x000000000000791b */ /* 0x003fe20003800000 */
.L_x_9863:
        /* <DEDUP_REMOVED lines=9> */
.L_x_9864:
[----:B------:R-:W-:-:S05]  /*21430*/  @!P2 LOP3.LUT R5, R5, R4, RZ, 0x3c, !PT ;  /* 0x000000040505a212 */ /* 0x000fca00078e3cff */
[----:B------:R-:W-:Y:S01]  /*21440*/  @!PT LDS RZ, [RZ] ;  /* 0x00000000fffff984 */ /* 0x000fe20000000800 */
[----:B------:R-:W-:Y:S01]  /*21450*/  @!PT LDS RZ, [RZ] ;  /* 0x00000000fffff984 */ /* 0x000fe20000000800 */
[----:B------:R-:W-:Y:S01]  /*21460*/  @!PT LDS RZ, [RZ] ;  /* 0x00000000fffff984 */ /* 0x000fe20000000800 */
[----:B------:R-:W-:Y:S04]  /*21470*/  @!P2 LDGSTS.E.BYPASS.LTC128B.128 [R8+0x11c00], desc[UR40][R4.64], !P0 ;  /* 0x11c000000408afae */ /* 0x000fe8000c101d68 */
[----:B------:R0:W-:Y:S01]  /*21480*/  @!P2 LDGSTS.E.BYPASS.LTC128B.128 [R8+0x15c00], desc[UR40][R4.64+0x80], !P1 ;  /* 0x15c000800408afae */ /* 0x0001e2000c901d68 */
[----:B------:R-:W-:Y:S02]  /*21490*/  IMAD.MOV.U32 R13, RZ, RZ, R2 ;  /* 0x000000ffff0d7224 */ /* 0x000fe400078e0002 */
[----:B------:R-:W-:Y:S01]  /*214a0*/  IMAD.MOV.U32 R12, RZ, RZ, 0x5 ;  /* 0x00000005ff0c7424 */ /* 0x000fe200078e00ff */
[----:B0-----:R-:W-:-:S04]  /*214b0*/  IADD3 R4, R17, 0x40, RZ ;  /* 0x0000004011047810 */ /* 0x001fc80007ffe0ff */
[----:B------:R-:W-:Y:S01]  /*214c0*/  ISETP.GE.AND P2, PT, R4, R0, PT ;  /* 0x000000000400720c */ /* 0x000fe20003f46270 */
[----:B------:R-:W-:-:S12]  /*214d0*/  IMAD.MOV.U32 R4, RZ, RZ, R14 ;  /* 0x000000ffff047224 */ /* 0x000fd800078e000e */
[----:B------:R-:W-:Y:S05]  /*214e0*/  WARPSYNC.COLLECTIVE R15, `(.L_x_9865) ;  /* 0x000000000f087348 */ /* 0x000fea0003c00000 */
[----:B------:R0:W1:Y:S02]  /*214f0*/  SHFL.IDX P6, R14, R13, R12, R11 ;  /* 0x0000000c0d0e7389 */ /* 0x00006400000c000b */
[----:B01----:R-:W-:Y:S01]  /*21500*/  ENDCOLLECTIVE ;  /* 0x000000000000791b */ /* 0x003fe20003800000 */
.L_x_9865:
[----:B------:R-:W-:Y:S01]  /*21510*/  @!P2 LEA R5, P3, R9, R4, 0x1 ;  /* 0x000000040905a211 */ /* 0x000fe200078608ff */
[----:B------:R-:W-:-:S03]  /*21520*/  IMAD.MOV.U32 R13, RZ, RZ, R3 ;  /* 0x000000ffff0d7224 */ /* 0x000fc600078e0003 */
[----:B------:R-:W-:-:S04]  /*21530*/  @!P2 IADD3.X R4, RZ, R6, RZ, P3, !PT ;  /* 0x00000006ff04a210 */ /* 0x000fc80001ffe4ff */
[----:B------:R-:W-:-:S04]  /*21540*/  @!P2 LOP3.LUT R5, R5, R4, RZ, 0x3c, !PT ;  /* 0x000000040505a212 */ /* 0x000fc800078e3cff */
[----:B------:R-:W-:Y:S01]  /*21550*/  @!P2 LOP3.LUT R4, R5, R4, RZ, 0x3c, !PT ;  /* 0x000000040504a212 */ /* 0x000fe200078e3cff */
[----:B------:R-:W-:-:S07]  /*21560*/  IMAD.MOV.U32 R6, RZ, RZ, R14 ;  /* 0x000000ffff067224 */ /* 0x000fce00078e000e */
[----:B------:R-:W-:Y:S05]  /*21570*/  WARPSYNC.COLLECTIVE R15, `(.L_x_9866) ;  /* 0x000000000f087348 */ /* 0x000fea0003c00000 */
[----:B------:R0:W1:Y:S02]  /*21580*/  SHFL.IDX P6, R14, R13, R12, R11 ;  /* 0x0000000c0d0e7389 */ /* 0x00006400000c000b */
[----:B01----:R-:W-:Y:S01]  /*21590*/  ENDCOLLECTIVE ;  /* 0x000000000000791b */ /* 0x003fe20003800000 */
.L_x_9866:
        /* <DEDUP_REMOVED lines=9> */
[----:B------:R-:W-:Y:S02]  /*21630*/  ISETP.GE.AND P2, PT, R4, R0, PT ;  /* 0x000000000400720c */ /* 0x000fe40003f46270 */
[----:B------:R-:W-:-:S11]  /*21640*/  MOV R4, R14 ;  /* 0x0000000e00047202 */ /* 0x000fd60000000f00 */
[----:B------:R-:W-:Y:S05]  /*21650*/  WARPSYNC.COLLECTIVE R15, `(.L_x_9867) ;  /* 0x000000000f087348 */ /* 0x000fea0003c00000 */
[----:B------:R0:W1:Y:S02]  /*21660*/  SHFL.IDX P6, R14, R13, R12, R11 ;  /* 0x0000000c0d0e7389 */ /* 0x00006400000c000b */
[----:B01----:R-:W-:Y:S01]  /*21670*/  ENDCOLLECTIVE ;  /* 0x000000000000791b */ /* 0x003fe20003800000 */
.L_x_9867:
[----:B------:R-:W-:-:S05]  /*21680*/  @!P2 LEA R5, P3, R9, R4, 0x1 ;  /* 0x000000040905a211 */ /* 0x000fca00078608ff */
[----:B------:R-:W-:Y:S01]  /*21690*/  @!P2 IMAD.X R4, RZ, RZ, R6, P3 ;  /* 0x000000ffff04a224 */ /* 0x000fe200018e0606 */
[----:B------:R-:W-:-:S04]  /*216a0*/  MOV R13, R3 ;  /* 0x00000003000d7202 */ /* 0x000fc80000000f00 */
[----:B------:R-:W-:-:S04]  /*216b0*/  @!P2 LOP3.LUT R5, R5, R4, RZ, 0x3c, !PT ;  /* 0x000000040505a212 */ /* 0x000fc800078e3cff */
[----:B------:R-:W-:Y:S01]  /*216c0*/  @!P2 LOP3.LUT R4, R5, R4, RZ, 0x3c, !PT ;  /* 0x000000040504a212 */ /* 0x000fe200078e3cff */
[----:B------:R-:W-:-:S07]  /*216d0*/  IMAD.MOV.U32 R6, RZ, RZ, R14 ;  /* 0x000000ffff067224 */ /* 0x000fce00078e000e */
[----:B------:R-:W-:Y:S05]  /*216e0*/  WARPSYNC.COLLECTIVE R15, `(.L_x_9868) ;  /* 0x000000000f087348 */ /* 0x000fea0003c00000 */
[----:B------:R0:W1:Y:S02]  /*216f0*/  SHFL.IDX P6, R14, R13, R12, R11 ;  /* 0x0000000c0d0e7389 */ /* 0x00006400000c000b */
[----:B01----:R-:W-:Y:S01]  /*21700*/  ENDCOLLECTIVE ;  /* 0x000000000000791b */ /* 0x003fe20003800000 */
.L_x_9868:
        /* <DEDUP_REMOVED lines=14> */
.L_x_9869:
[----:B------:R-:W-:Y:S02]  /*217f0*/  @!P2 LEA R5, P3, R9, R4, 0x1 ;  /* 0x000000040905a211 */ /* 0x000fe400078608ff */
[----:B------:R-:W-:-:S03]  /*21800*/  MOV R13, R3 ;  /* 0x00000003000d7202 */ /* 0x000fc60000000f00 */
        /* <DEDUP_REMOVED lines=13> */
.L_x_9870:
[----:B------:R-:W-:Y:S01]  /*218e0*/  IMAD.MOV.U32 R3, RZ, RZ, R14 ;  /* 0x000000ffff037224 */ /* 0x000fe200078e000e */
[----:B------:R-:W-:Y:S06]  /*218f0*/  BRA `(.L_x_9871) ;  /* 0xffffff9c00447947 */ /* 0x000fec000383ffff */
.L_x_9681:
[----:B-1----:R-:W4:Y:S02]  /*21900*/  LDL R2, [R1+0x4] ;  /* 0x0000040001027983 */ /* 0x002f240000100800 */
[----:B----4-:R1:W4:Y:S02]  /*21910*/  SYNCS.PHASECHK.TRANS64.TRYWAIT P0, [R2+URZ+0x28820], R0 ;  /* 0x02882000020075a7 */ /* 0x010324000800017f */
[----:B----4-:R-:W-:Y:S05]  /*21920*/  @!P0 NANOSLEEP.SYNCS 0x989680 ;  /* 0x009896800000895d */ /* 0x010fea0003900000 */
[----:B------:R-:W4:Y:S02]  /*21930*/  @!P0 SYNCS.PHASECHK.TRANS64 P0, [R2+URZ+0x28820], R0 ;  /* 0x02882000020085a7 */ /* 0x000f24000800007f */
[----:B----4-:R-:W-:Y:S05]  /*21940*/  @!P0 BRA `(.L_x_9681) ;  /* 0xfffffffc00ec8947 */ /* 0x010fea000383ffff */
[----:B------:R-:W-:Y:S05]  /*21950*/  BRA `(.L_x_9872) ;  /* 0xffffff9c00b47947 */ /* 0x000fea000383ffff */
.L_x_9690:
[----:B--2---:R2:W3:Y:S02]  /*21960*/  SYNCS.PHASECHK.TRANS64.TRYWAIT P0, [R3+URZ+0x28840], R0 ;  /* 0x02884000030075a7 */ /* 0x0044e4000800017f */
[----:B---3--:R-:W-:Y:S05]  /*21970*/  @!P0 NANOSLEEP.SYNCS 0x989680 ;  /* 0x009896800000895d */ /* 0x008fea0003900000 */
[----:B------:R-:W3:Y:S02]  /*21980*/  @!P0 SYNCS.PHASECHK.TRANS64 P0, [R3+URZ+0x28840], R0 ;  /* 0x02884000030085a7 */ /* 0x000ee4000800007f */
[----:B---3--:R-:W-:Y:S05]  /*21990*/  @!P0 BRA `(.L_x_9690) ;  /* 0xfffffffc00f08947 */ /* 0x008fea000383ffff */
[----:B------:R-:W-:Y:S05]  /*219a0*/  BRA `(.L_x_9873) ;  /* 0xffffffa000787947 */ /* 0x000fea000383ffff */
.L_x_9696:
[----:B-1----:R1:W2:Y:S02]  /*219b0*/  SYNCS.PHASECHK.TRANS64.TRYWAIT P0, [R0+URZ+0x28860], R3 ;  /* 0x02886003000075a7 */ /* 0x0022a4000800017f */
[----:B--2---:R-:W-:Y:S05]  /*219c0*/  @!P0 NANOSLEEP.SYNCS 0x989680 ;  /* 0x009896800000895d */ /* 0x004fea0003900000 */
[----:B------:R-:W2:Y:S02]  /*219d0*/  @!P0 SYNCS.PHASECHK.TRANS64 P0, [R0+URZ+0x28860], R3 ;  /* 0x02886003000085a7 */ /* 0x000ea4000800007f */
[----:B--2---:R-:W-:Y:S05]  /*219e0*/  @!P0 BRA `(.L_x_9696) ;  /* 0xfffffffc00f08947 */ /* 0x004fea000383ffff */
[----:B------:R-:W-:Y:S05]  /*219f0*/  BRA `(.L_x_9874) ;  /* 0xffffffa400547947 */ /* 0x000fea000383ffff */
.L_x_9706:
[----:B--2---:R2:W3:Y:S02]  /*21a00*/  SYNCS.PHASECHK.TRANS64.TRYWAIT P0, [R3+URZ+0x28840], R2 ;  /* 0x02884002030075a7 */ /* 0x0044e4000800017f */
[----:B---3--:R-:W-:Y:S05]  /*21a10*/  @!P0 NANOSLEEP.SYNCS 0x989680 ;  /* 0x009896800000895d */ /* 0x008fea0003900000 */
[----:B------:R-:W3:Y:S02]  /*21a20*/  @!P0 SYNCS.PHASECHK.TRANS64 P0, [R3+URZ+0x28840], R2 ;  /* 0x02884002030085a7 */ /* 0x000ee4000800007f */
[----:B---3--:R-:W-:Y:S05]  /*21a30*/  @!P0 BRA `(.L_x_9706) ;  /* 0xfffffffc00f08947 */ /* 0x008fea000383ffff */
[----:B------:R-:W-:Y:S05]  /*21a40*/  BRA `(.L_x_9875) ;  /* 0xffffffa800fc7947 */ /* 0x000fea000383ffff */
.L_x_9712:
[----:B-1----:R1:W2:Y:S02]  /*21a50*/  SYNCS.PHASECHK.TRANS64.TRYWAIT P0, [R2+URZ+0x28860], R3 ;  /* 0x02886003020075a7 */ /* 0x0022a4000800017f */
[----:B--2---:R-:W-:Y:S05]  /*21a60*/  @!P0 NANOSLEEP.SYNCS 0x989680 ;  /* 0x009896800000895d */ /* 0x004fea0003900000 */
[----:B------:R-:W2:Y:S02]  /*21a70*/  @!P0 SYNCS.PHASECHK.TRANS64 P0, [R2+URZ+0x28860], R3 ;  /* 0x02886003020085a7 */ /* 0x000ea4000800007f */
[----:B--2---:R-:W-:Y:S05]  /*21a80*/  @!P0 BRA `(.L_x_9712) ;  /* 0xfffffffc00f08947 */ /* 0x004fea000383ffff */
[----:B------:R-:W-:Y:S05]  /*21a90*/  BRA `(.L_x_9876) ;  /* 0xffffffac00d87947 */ /* 0x000fea000383ffff */
.L_x_9722:
[----:B---3--:R3:W4:Y:S02]  /*21aa0*/  SYNCS.PHASECHK.TRANS64.TRYWAIT P0, [R3+URZ+0x28840], R2 ;  /* 0x02884002030075a7 */ /* 0x008724000800017f */
[----:B----4-:R-:W-:Y:S05]  /*21ab0*/  @!P0 NANOSLEEP.SYNCS 0x989680 ;  /* 0x009896800000895d */ /* 0x010fea0003900000 */
[----:B------:R-:W4:Y:S02]  /*21ac0*/  @!P0 SYNCS.PHASECHK.TRANS64 P0, [R3+URZ+0x28840], R2 ;  /* 0x02884002030085a7 */ /* 0x000f24000800007f */
[----:B----4-:R-:W-:Y:S05]  /*21ad0*/  @!P0 BRA `(.L_x_9722) ;  /* 0xfffffffc00f08947 */ /* 0x010fea000383ffff */
[----:B------:R-:W-:Y:S05]  /*21ae0*/  BRA `(.L_x_9877) ;  /* 0xffffffb4005c7947 */ /* 0x000fea000383ffff */
.L_x_9728:
[----:B-1----:R1:W2:Y:S02]  /*21af0*/  SYNCS.PHASECHK.TRANS64.TRYWAIT P0, [R2+URZ+0x28860], R5 ;  /* 0x02886005020075a7 */ /* 0x0022a4000800017f */
[----:B--2---:R-:W-:Y:S05]  /*21b00*/  @!P0 NANOSLEEP.SYNCS 0x989680 ;  /* 0x009896800000895d */ /* 0x004fea0003900000 */
[----:B------:R-:W2:Y:S02]  /*21b10*/  @!P0 SYNCS.PHASECHK.TRANS64 P0, [R2+URZ+0x28860], R5 ;  /* 0x02886005020085a7 */ /* 0x000ea4000800007f */
[----:B--2---:R-:W-:Y:S05]  /*21b20*/  @!P0 BRA `(.L_x_9728) ;  /* 0xfffffffc00f08947 */ /* 0x004fea000383ffff */
[----:B------:R-:W-:Y:S05]  /*21b30*/  BRA `(.L_x_9878) ;  /* 0xffffffb800347947 */ /* 0x000fea000383ffff */
.L_x_9740:
[----:B--2---:R2:W4:Y:S02]  /*21b40*/  SYNCS.PHASECHK.TRANS64.TRYWAIT P0, [R0+URZ+0x28860], R2 ;  /* 0x02886002000075a7 */ /* 0x004524000800017f */
[----:B----4-:R-:W-:Y:S05]  /*21b50*/  @!P0 NANOSLEEP.SYNCS 0x989680 ;  /* 0x009896800000895d */ /* 0x010fea0003900000 */
[----:B------:R-:W4:Y:S02]  /*21b60*/  @!P0 SYNCS.PHASECHK.TRANS64 P0, [R0+URZ+0x28860], R2 ;  /* 0x02886002000085a7 */ /* 0x000f24000800007f */
[----:B----4-:R-:W-:Y:S05]  /*21b70*/  @!P0 BRA `(.L_x_9740) ;  /* 0xfffffffc00f08947 */ /* 0x010fea000383ffff */
[----:B------:R-:W-:Y:S05]  /*21b80*/  BRA `(.L_x_9879) ;  /* 0xffffffbc00987947 */ /* 0x000fea000383ffff */
.L_x_9748:
[----:B------:R-:W-:Y:S01]  /*21b90*/  BSSY B0, `(.L_x_9880) ;  /* 0x0000008000007945 */ /* 0x000fe20003800000 */
[----:B0-----:R-:W-:Y:S02]  /*21ba0*/  IMAD.MOV.U32 R13, RZ, RZ, R16 ;  /* 0x000000ffff0d7224 */ /* 0x001fe400078e0010 */
[----:B------:R-:W-:Y:S02]  /*21bb0*/  IMAD.MOV.U32 R12, RZ, RZ, RZ ;  /* 0x000000ffff0c7224 */ /* 0x000fe400078e00ff */
[----:B--2---:R-:W-:Y:S02]  /*21bc0*/  IMAD.MOV.U32 R11, RZ, RZ, 0x1f ;  /* 0x0000001fff0b7424 */ /* 0x004fe400078e00ff */
[----:B------:R-:W-:-:S07]  /*21bd0*/  IMAD.MOV.U32 R15, RZ, RZ, -0x1 ;  /* 0xffffffffff0f7424 */ /* 0x000fce00078e00ff */
[----:B-1---5:R-:W-:Y:S05]  /*21be0*/  WARPSYNC.COLLECTIVE R15, `(.L_x_9881) ;  /* 0x000000000f087348 */ /* 0x022fea0003c00000 */
[----:B------:R0:W2:Y:S02]  /*21bf0*/  SHFL.IDX P6, R14, R13, R12, R11 ;  /* 0x0000000c0d0e7389 */ /* 0x0000a400000c000b */
[----:B012--5:R-:W-:Y:S01]  /*21c00*/  ENDCOLLECTIVE ;  /* 0x000000000000791b */ /* 0x027fe20003800000 */
.L_x_9881:
[----:B------:R-:W-:Y:S05]  /*21c10*/  BSYNC B0 ;  /* 0x0000000000007941 */ /* 0x000fea0003800000 */
.L_x_9880:
[----:B------:R-:W-:Y:S01]  /*21c20*/  IMAD.MOV.U32 R13, RZ, RZ, R16 ;  /* 0x000000ffff0d7224 */ /* 0x000fe200078e0010 */
[----:B------:R-:W-:Y:S01]  /*21c30*/  MOV R0, R14 ;  /* 0x0000000e00007202 */ /* 0x000fe20000000f00 */
[----:B------:R-:W-:Y:S01]  /*21c40*/  IMAD.MOV.U32 R12, RZ, RZ, 0x1 ;  /* 0x00000001ff0c7424 */ /* 0x000fe200078e00ff */
[----:B------:R-:W-:Y:S01]  /*21c50*/  IADD3 R4, R19, R6, RZ ;  /* 0x0000000613047210 */ /* 0x000fe20007ffe0ff */
[----:B------:R-:W-:Y:S01]  /*21c60*/  IMAD.MOV.U32 R11, RZ, RZ, 0x1f ;  /* 0x0000001fff0b7424 */ /* 0x000fe200078e00ff */
[----:B------:R-:W-:Y:S01]  /*21c70*/  LOP3.LUT P1, RZ, R7, 0x1, RZ, 0xc0, !PT ;  /* 0x0000000107ff7812 */ /* 0x000fe2000782c0ff */
[----:B------:R-:W-:-:S12]  /*21c80*/  IMAD.MOV.U32 R15, RZ, RZ, -0x1 ;  /* 0xffffffffff0f7424 */ /* 0x000fd800078e00ff */
[----:B------:R-:W-:Y:S05]  /*21c90*/  WARPSYNC.COLLECTIVE R15, `(.L_x_9882) ;  /* 0x000000000f087348 */ /* 0x000fea0003c00000 */
[----:B------:R0:W1:Y:S02]  /*21ca0*/  SHFL.IDX P6, R14, R13, R12, R11 ;  /* 0x0000000c0d0e7389 */ /* 0x00006400000c000b */
[----:B01----:R-:W-:Y:S01]  /*21cb0*/  ENDCOLLECTIVE ;  /* 0x000000000000791b */ /* 0x003fe20003800000 */
.L_x_9882:
        /* <DEDUP_REMOVED lines=16> */
.L_x_9883:
        /* <DEDUP_REMOVED lines=9> */
.L_x_9884:
        /* <DEDUP_REMOVED lines=8> */
.L_x_9885:
        /* <DEDUP_REMOVED lines=8> */
.L_x_9886:
        /* <DEDUP_REMOVED lines=8> */
.L_x_9887:
        /* <DEDUP_REMOVED lines=9> */
.L_x_9888:
[----:B------:R-:W-:Y:S01]  /*22060*/  IMAD.MOV.U32 R16, RZ, RZ, R14 ;  /* 0x000000ffff107224 */ /* 0x000fe200078e000e */
[----:B------:R-:W-:Y:S06]  /*22070*/  BRA `(.L_x_9889) ;  /* 0xffffffc000307947 */ /* 0x000fec000383ffff */
.L_x_9753:
[----:B------:R-:W-:Y:S01]  /*22080*/  BSSY B0, `(.L_x_9890) ;  /* 0x0000008000007945 */ /* 0x000fe20003800000 */
[----:B0----5:R-:W-:Y:S01]  /*22090*/  IMAD.MOV.U32 R13, RZ, RZ, R2 ;  /* 0x000000ffff0d7224 */ /* 0x021fe200078e0002 */
[----:B------:R-:W-:Y:S01]  /*220a0*/  MOV R15, 0xffffffff ;  /* 0xffffffff000f7802 */ /* 0x000fe20000000f00 */
[----:B------:R-:W-:Y:S02]  /*220b0*/  IMAD.MOV.U32 R12, RZ, RZ, 0x1 ;  /* 0x00000001ff0c7424 */ /* 0x000fe400078e00ff */
[----:B--2---:R-:W-:-:S07]  /*220c0*/  IMAD.MOV.U32 R11, RZ, RZ, RZ ;  /* 0x000000ffff0b7224 */ /* 0x004fce00078e00ff */
[----:B-1----:R-:W-:Y:S05]  /*220d0*/  WARPSYNC.COLLECTIVE R15, `(.L_x_9891) ;  /* 0x000000000f087348 */ /* 0x002fea0003c00000 */
[----:B------:R0:W2:Y:S02]  /*220e0*/  SHFL.UP P6, R14, R13, R12, R11 ;  /* 0x0400000c0d0e7389 */ /* 0x0000a400000c000b */
[----:B012---:R-:W-:Y:S01]  /*220f0*/  ENDCOLLECTIVE ;  /* 0x000000000000791b */ /* 0x007fe20003800000 */
.L_x_9891:
[----:B------:R-:W-:Y:S05]  /*22100*/  BSYNC B0 ;  /* 0x0000000000007941 */ /* 0x000fea0003800000 */
.L_x_9890:
[----:B------:R-:W2:Y:S01]  /*22110*/  LDL R3, [R1+0x8] ;  /* 0x0000080001037983 */ /* 0x000ea20000100800 */
[----:B------:R-:W-:Y:S01]  /*22120*/  IMAD.MOV.U32 R12, RZ, RZ, 0x2 ;  /* 0x00000002ff0c7424 */ /* 0x000fe200078e00ff */
[----:B------:R-:W-:Y:S01]  /*22130*/  MOV R15, 0xffffffff ;  /* 0xffffffff000f7802 */ /* 0x000fe20000000f00 */
[----:B------:R-:W-:Y:S01]  /*22140*/  IMAD.MOV.U32 R11, RZ, RZ, RZ ;  /* 0x000000ffff0b7224 */ /* 0x000fe200078e00ff */
        /* <DEDUP_REMOVED lines=8> */
.L_x_9892:
        /* <DEDUP_REMOVED lines=8> */
.L_x_9893:
        /* <DEDUP_REMOVED lines=8> */
.L_x_9894:
        /* <DEDUP_REMOVED lines=8> */
.L_x_9895:
        /* <DEDUP_REMOVED lines=9> */
.L_x_9896:
[----:B------:R-:W-:Y:S01]  /*223e0*/  MOV R16, R14 ;  /* 0x0000000e00107202 */ /* 0x000fe20000000f00 */
[----:B------:R-:W-:Y:S06]  /*223f0*/  BRA `(.L_x_9897) ;  /* 0xffffffbc00f07947 */ /* 0x000fec000383ffff */
.L_x_9755:
[----:B------:R-:W-:Y:S01]  /*22400*/  BSSY B0, `(.L_x_9898) ;  /* 0x0000006000007945 */ /* 0x000fe20003800000 */
[----:B------:R-:W-:Y:S01]  /*22410*/  PLOP3.LUT P6, PT, P6, PT, PT, 0x8, 0x0 ;  /* 0x000000000000781c */ /* 0x000fe200037ce170 */
[----:B------:R-:W-:-:S12]  /*22420*/  IMAD.MOV.U32 R15, RZ, RZ, -0x1 ;  /* 0xffffffffff0f7424 */ /* 0x000fd800078e00ff */
[----:B012--5:R-:W-:Y:S05]  /*22430*/  WARPSYNC.COLLECTIVE R15, `(.L_x_9899) ;  /* 0x000000000f087348 */ /* 0x027fea0003c00000 */
[----:B------:R-:W-:Y:S01]  /*22440*/  VOTE.ANY R14, PT, P6 ;  /* 0x00000000000e7806 */ /* 0x000fe200030e0100 */
[----:B012--5:R-:W-:Y:S06]  /*22450*/  ENDCOLLECTIVE ;  /* 0x000000000000791b */ /* 0x027fec0003800000 */
.L_x_9899:
[----:B------:R-:W-:Y:S05]  /*22460*/  BSYNC B0 ;  /* 0x0000000000007941 */ /* 0x000fea0003800000 */
.L_x_9898:
[----:B------:R-:W-:Y:S01]  /*22470*/  IMAD.MOV.U32 R6, RZ, RZ, R14 ;  /* 0x000000ffff067224 */ /* 0x000fe200078e000e */
[----:B------:R-:W-:Y:S01]  /*22480*/  MOV R15, 0xffffffff ;  /* 0xffffffff000f7802 */ /* 0x000fe20000000f00 */
[----:B------:R-:W-:Y:S02]  /*22490*/  IMAD.MOV.U32 R13, RZ, RZ, R2 ;  /* 0x000000ffff0d7224 */ /* 0x000fe400078e0002 */
[----:B------:R-:W0:Y:S01]  /*224a0*/  POPC R5, R6 ;  /* 0x0000000600057309 */ /* 0x000e220000000000 */
[----:B------:R-:W-:Y:S02]  /*224b0*/  IMAD.MOV.U32 R11, RZ, RZ, 0x1f ;  /* 0x0000001fff0b7424 */ /* 0x000fe400078e00ff */
[----:B0-----:R-:W-:-:S07]  /*224c0*/  IMAD.MOV.U32 R12, RZ, RZ, R5 ;  /* 0x000000ffff0c7224 */ /* 0x001fce00078e0005 */
[----:B------:R-:W-:Y:S05]  /*224d0*/  WARPSYNC.COLLECTIVE R15, `(.L_x_9900) ;  /* 0x000000000f087348 */ /* 0x000fea0003c00000 */
[----:B------:R0:W1:Y:S02]  /*224e0*/  SHFL.IDX P6, R14, R13, R12, R11 ;  /* 0x0000000c0d0e7389 */ /* 0x00006400000c000b */
[----:B01----:R-:W-:Y:S01]  /*224f0*/  ENDCOLLECTIVE ;  /* 0x000000000000791b */ /* 0x003fe20003800000 */
.L_x_9900:
[----:B------:R-:W-:Y:S01]  /*22500*/  IMAD.MOV.U32 R17, RZ, RZ, R14 ;  /* 0x000000ffff117224 */ /* 0x000fe200078e000e */
[----:B------:R-:W-:Y:S06]  /*22510*/  BRA `(.L_x_9901) ;  /* 0xffffffbc00e07947 */ /* 0x000fec000383ffff */
.L_x_9757:
[----:B------:R-:W-:Y:S01]  /*22520*/  BSSY B0, `(.L_x_9902) ;  /* 0x0000007000007945 */ /* 0x000fe20003800000 */
[----:B0-----:R-:W-:Y:S02]  /*22530*/  IMAD.MOV.U32 R13, RZ, RZ, R3 ;  /* 0x000000ffff0d7224 */ /* 0x001fe400078e0003 */
[----:B--2---:R-:W-:Y:S02]  /*22540*/  IMAD.MOV.U32 R11, RZ, RZ, 0x1f ;  /* 0x0000001fff0b7424 */ /* 0x004fe400078e00ff */
[----:B------:R-:W-:-:S07]  /*22550*/  IMAD.MOV.U32 R15, RZ, RZ, -0x1 ;  /* 0xffffffffff0f7424 */ /* 0x000fce00078e00ff */
[----:B-1-345:R-:W-:Y:S05]  /*22560*/  WARPSYNC.COLLECTIVE R15, `(.L_x_9903) ;  /* 0x000000000f087348 */ /* 0x03afea0003c00000 */
[----:B------:R0:W2:Y:S02]  /*22570*/  SHFL.IDX P6, R14, R13, R12, R11 ;  /* 0x0000000c0d0e7389 */ /* 0x0000a400000c000b */
[----:B012345:R-:W-:Y:S01]  /*22580*/  ENDCOLLECTIVE ;  /* 0x000000000000791b */ /* 0x03ffe20003800000 */
.L_x_9903:
[----:B------:R-:W-:Y:S05]  /*22590*/  BSYNC B0 ;  /* 0x0000000000007941 */ /* 0x000fea0003800000 */
.L_x_9902:
[----:B------:R-:W-:Y:S01]  /*225a0*/  IMAD.MOV.U32 R3, RZ, RZ, R14 ;  /* 0x000000ffff037224 */ /* 0x000fe200078e000e */
[----:B------:R-:W-:Y:S06]  /*225b0*/  BRA `(.L_x_9904) ;  /* 0xffffffbc00d47947 */ /* 0x000fec000383ffff */
.L_x_9761:
[----:B0-----:R0:W1:Y:S02]  /*225c0*/  SYNCS.PHASECHK.TRANS64.TRYWAIT P0, [R0+URZ+0x28820], R3 ;  /* 0x02882003000075a7 */ /* 0x001064000800017f */
[----:B-1----:R-:W-:Y:S05]  /*225d0*/  @!P0 NANOSLEEP.SYNCS 0x989680 ;  /* 0x009896800000895d */ /* 0x002fea0003900000 */
[----:B------:R-:W1:Y:S02]  /*225e0*/  @!P0 SYNCS.PHASECHK.TRANS64 P0, [R0+URZ+0x28820], R3 ;  /* 0x02882003000085a7 */ /* 0x000e64000800007f */
[----:B-1----:R-:W-:Y:S05]  /*225f0*/  @!P0 BRA `(.L_x_9761) ;  /* 0xfffffffc00f08947 */ /* 0x002fea000383ffff */
[----:B------:R-:W-:Y:S05]  /*22600*/  BRA `(.L_x_9905) ;  /* 0xffffffc400587947 */ /* 0x000fea000383ffff */
.L_x_9762:
[----:B------:R-:W1:Y:S01]  /*22610*/  S2R R2, SR_TID.X ;  /* 0x0000000000027919 */ /* 0x000e620000002100 */
[----:B------:R-:W-:Y:S01]  /*22620*/  BSSY B0, `(.L_x_9906) ;  /* 0x000000a000007945 */ /* 0x000fe20003800000 */
[----:B------:R-:W-:Y:S02]  /*22630*/  IMAD.MOV.U32 R12, RZ, RZ, RZ ;  /* 0x000000ffff0c7224 */ /* 0x000fe400078e00ff */
[----:B--2---:R-:W-:Y:S02]  /*22640*/  IMAD.MOV.U32 R11, RZ, RZ, 0x1f ;  /* 0x0000001fff0b7424 */ /* 0x004fe400078e00ff */
[----:B------:R-:W-:Y:S01]  /*22650*/  IMAD.MOV.U32 R15, RZ, RZ, -0x1 ;  /* 0xffffffffff0f7424 */ /* 0x000fe200078e00ff */
[----:B-1----:R-:W-:-:S04]  /*22660*/  SHF.R.U32.HI R2, RZ, 0x5, R2 ;  /* 0x00000005ff027819 */ /* 0x002fc80000011602 */
[----:B------:R-:W-:-:S04]  /*22670*/  LOP3.LUT R2, R2, 0x3, RZ, 0xc0, !PT ;  /* 0x0000000302027812 */ /* 0x000fc800078ec0ff */
[----:B------:R-:W-:-:S07]  /*22680*/  MOV R13, R2 ;  /* 0x00000002000d7202 */ /* 0x000fce0000000f00 */
[----:B0----5:R-:W-:Y:S05]  /*22690*/  WARPSYNC.COLLECTIVE R15, `(.L_x_9907) ;  /* 0x000000000f087348 */ /* 0x021fea0003c00000 */
[----:B------:R1:W2:Y:S02]  /*226a0*/  SHFL.IDX P6, R14, R13, R12, R11 ;  /* 0x0000000c0d0e7389 */ /* 0x0002a400000c000b */
[----:B012--5:R-:W-:Y:S01]  /*226b0*/  ENDCOLLECTIVE ;  /* 0x000000000000791b */ /* 0x027fe20003800000 */
.L_x_9907:
[----:B------:R-:W-:Y:S05]  /*226c0*/  BSYNC B0 ;  /* 0x0000000000007941 */ /* 0x000fea0003800000 */
.L_x_9906:
[----:B------:R-:W-:Y:S05]  /*226d0*/  BRA `(.L_x_9908) ;  /* 0xffffffc400407947 */ /* 0x000fea000383ffff */
.L_x_9763:
[----:B------:R-:W-:Y:S01]  /*226e0*/  BSSY B0, `(.L_x_9909) ;  /* 0x0000006000007945 */ /* 0x000fe20003800000 */
[----:B------:R-:W-:-:S07]  /*226f0*/  IMAD.MOV.U32 R15, RZ, RZ, -0x1 ;  /* 0xffffffffff0f7424 */ /* 0x000fce00078e00ff */
[----:B012--5:R-:W-:Y:S05]  /*22700*/  WARPSYNC.COLLECTIVE R15, `(.L_x_9910) ;  /* 0x000000000f0c7348 */ /* 0x027fea0003c00000 */
[----:B------:R-:W-:Y:S02]  /*22710*/  ELECT P6, UR62, PT ;  /* 0x00000000003e782f */ /* 0x000fe400038c0000 */
[----:B------:R-:W-:Y:S01]  /*22720*/  MOV R14, UR62 ;  /* 0x0000003e000e7c02 */ /* 0x000fe20008000f00 */
[----:B012--5:R-:W-:Y:S10]  /*22730*/  ENDCOLLECTIVE ;  /* 0x000000000000791b */ /* 0x027ff40003800000 */
.L_x_9910:
[----:B------:R-:W-:Y:S05]  /*22740*/  BSYNC B0 ;  /* 0x0000000000007941 */ /* 0x000fea0003800000 */
.L_x_9909:
[----:B------:R-:W-:Y:S05]  /*22750*/  BRA `(.L_x_9911) ;  /* 0xffffffc400347947 */ /* 0x000fea000383ffff */
.L_x_9765:
[----:B0-----:R0:W1:Y:S02]  /*22760*/  SYNCS.PHASECHK.TRANS64.TRYWAIT P0, [R6+URZ], R5 ;  /* 0x00000005060075a7 */ /* 0x001064000800017f */
[----:B-1----:R-:W-:Y:S05]  /*22770*/  @!P0 NANOSLEEP.SYNCS 0x989680 ;  /* 0x009896800000895d */ /* 0x002fea0003900000 */
[----:B------:R-:W1:Y:S02]  /*22780*/  @!P0 SYNCS.PHASECHK.TRANS64 P0, [R6+URZ], R5 ;  /* 0x00000005060085a7 */ /* 0x000e64000800007f */
[----:B-1----:R-:W-:Y:S05]  /*22790*/  @!P0 BRA `(.L_x_9765) ;  /* 0xfffffffc00f08947 */ /* 0x002fea000383ffff */
[----:B------:R-:W-:Y:S05]  /*227a0*/  BRA `(.L_x_9912) ;  /* 0xffffffc400707947 */ /* 0x000fea000383ffff */
.L_x_9766:
[----:B-1----:R1:W3:Y:S02]  /*227b0*/  SYNCS.PHASECHK.TRANS64.TRYWAIT P0, [R7+URZ], R2 ;  /* 0x00000002070075a7 */ /* 0x0022e4000800017f */
[----:B---3--:R-:W-:Y:S05]  /*227c0*/  @!P0 NANOSLEEP.SYNCS 0x989680 ;  /* 0x009896800000895d */ /* 0x008fea0003900000 */
[----:B------:R-:W3:Y:S02]  /*227d0*/  @!P0 SYNCS.PHASECHK.TRANS64 P0, [R7+URZ], R2 ;  /* 0x00000002070085a7 */ /* 0x000ee4000800007f */
[----:B---3--:R-:W-:Y:S05]  /*227e0*/  @!P0 BRA `(.L_x_9766) ;  /* 0xfffffffc00f08947 */ /* 0x008fea000383ffff */
[----:B------:R-:W-:Y:S05]  /*227f0*/  BRA `(.L_x_9913) ;  /* 0xffffffc400647947 */ /* 0x000fea000383ffff */
.L_x_9768:
[----:B---3--:R3:W4:Y:S02]  /*22800*/  SYNCS.PHASECHK.TRANS64.TRYWAIT P0, [R4+URZ], R5 ;  /* 0x00000005040075a7 */ /* 0x008724000800017f */
[----:B----4-:R-:W-:Y:S05]  /*22810*/  @!P0 NANOSLEEP.SYNCS 0x989680 ;  /* 0x009896800000895d */ /* 0x010fea0003900000 */
[----:B------:R-:W4:Y:S02]  /*22820*/  @!P0 SYNCS.PHASECHK.TRANS64 P0, [R4+URZ], R5 ;  /* 0x00000005040085a7 */ /* 0x000f24000800007f */
[----:B----4-:R-:W-:Y:S05]  /*22830*/  @!P0 BRA `(.L_x_9768) ;  /* 0xfffffffc00f08947 */ /* 0x010fea000383ffff */
[----:B------:R-:W-:Y:S05]  /*22840*/  BRA `(.L_x_9914) ;  /* 0xffffffc4006c7947 */ /* 0x000fea000383ffff */
.L_x_9915:
        /* <DEDUP_REMOVED lines=11> */
.L_x_15322:


//--------------------- .text._ZN7cutlass13device_kernelIN5flash11enable_sm90INS1_16FlashAttnFwdSm90INS1_25CollectiveMainloopFwdSm90ILi2EN4cute5tupleIJNS5_1CILi1EEES8_S8_EEENS6_IJNS7_ILi192EEENS7_ILi144EEENS7_ILi96EEEEEELi96ENS_6half_tEfNS_4arch4Sm90ELb0ELb0ELb0ELb0ELb0ELb0ELb0ELb0ELb1ELb1ELb0ELb0EEENS1_21CollectiveEpilogueFwdINS6_IJSA_SC_SB_EEES9_SE_SG_Li384ELb0ELb1ELb0ELb0EEENS1_29StaticPersistentTileSchedulerILb0EEEEEEEEEvNT_6ParamsE --------------------------
	.section	.text._ZN7cutlass13device_kernelIN5flash11enable_sm90INS1_16FlashAttnFwdSm90INS1_25CollectiveMainloopFwdSm90ILi2EN4cute5tupleIJNS5_1CILi1EEES8_S8_EEENS6_IJNS7_ILi192EEENS7_ILi144EEENS7_ILi96EEEEEELi96ENS_6half_tEfNS_4arch4Sm90ELb0ELb0ELb0ELb0ELb0ELb0ELb0ELb0ELb1ELb1ELb0ELb0EEENS1_21CollectiveEpilogueFwdINS6_IJSA_SC_SB_EEES9_SE_SG_Li384ELb0ELb1ELb0ELb0EEENS1_29StaticPersistentTileSchedulerILb0EEEEEEEEEvNT_6ParamsE,"ax",@progbits
	.align	128
.text._ZN7cutlass13device_kernelIN5flash11enable_sm90INS1_16FlashAttnFwdSm90INS1_25CollectiveMainloopFwdSm90ILi2EN4cute5tupleIJNS5_1CILi1EEES8_S8_EEENS6_IJNS7_ILi192EEENS7_ILi144EEENS7_ILi96EEEEEELi96ENS_6half_tEfNS_4arch4Sm90ELb0ELb0ELb0ELb0ELb0ELb0ELb0ELb0ELb1ELb1ELb0ELb0EEENS1_21CollectiveEpilogueFwdINS6_IJSA_SC_SB_EEES9_SE_SG_Li384ELb0ELb1ELb0ELb0EEENS1_29StaticPersistentTileSchedulerILb0EEEEEEEEEvNT_6ParamsE:
        .type           _ZN7cutlass13device_kernelIN5flash11enable_sm90INS1_16FlashAttnFwdSm90INS1_25CollectiveMainloopFwdSm90ILi2EN4cute5tupleIJNS5_1CILi1EEES8_S8_EEENS6_IJNS7_ILi192EEENS7_ILi144EEENS7_ILi96EEEEEELi96ENS_6half_tEfNS_4arch4Sm90ELb0ELb0ELb0ELb0ELb0ELb0ELb0ELb0ELb1ELb1ELb0ELb0EEENS1_21CollectiveEpilogueFwdINS6_IJSA_SC_SB_EEES9_SE_SG_Li384ELb0ELb1ELb0ELb0EEENS1_29StaticPersistentTileSchedulerILb0EEEEEEEEEvNT_6ParamsE,@function
        .size           _ZN7cutlass13device_kernelIN5flash11enable_sm90INS1_16FlashAttnFwdSm90INS1_25CollectiveMainloopFwdSm90ILi2EN4cute5tupleIJNS5_1CILi1EEES8_S8_EEENS6_IJNS7_ILi192EEENS7_ILi144EEENS7_ILi96EEEEEELi96ENS_6half_tEfNS_4arch4Sm90ELb0ELb0ELb0ELb0ELb0ELb0ELb0ELb0ELb1ELb1ELb0ELb0EEENS1_21CollectiveEpilogueFwdINS6_IJSA_SC_SB_EEES9_SE_SG_Li384ELb0ELb1ELb0ELb0EEENS1_29StaticPersistentTileSchedulerILb0EEEEEEEEEvNT_6ParamsE,(.L_x_15323 - _ZN7cutlass13device_kernelIN5flash11enable_sm90INS1_16FlashAttnFwdSm90INS1_25CollectiveMainloopFwdSm90ILi2EN4cute5tupleIJNS5_1CILi1EEES8_S8_EEENS6_IJNS7_ILi192EEENS7_ILi144EEENS7_ILi96EEEEEELi96ENS_6half_tEfNS_4arch4Sm90ELb0ELb0ELb0ELb0ELb0ELb0ELb0ELb0ELb1ELb1ELb0ELb0EEENS1_21CollectiveEpilogueFwdINS6_IJSA_SC_SB_EEES9_SE_SG_Li384ELb0ELb1ELb0ELb0EEENS1_29StaticPersistentTileSchedulerILb0EEEEEEEEEvNT_6ParamsE)
        .other          _ZN7cutlass13device_kernelIN5flash11enable_sm90INS1_16FlashAttnFwdSm90INS1_25CollectiveMainloopFwdSm90ILi2EN4cute5tupleIJNS5_1CILi1EEES8_S8_EEENS6_IJNS7_ILi192EEENS7_ILi144EEENS7_ILi96EEEEEELi96ENS_6half_tEfNS_4arch4Sm90ELb0ELb0ELb0ELb0ELb0ELb0ELb0ELb0ELb1ELb1ELb0ELb0EEENS1_21CollectiveEpilogueFwdINS6_IJSA_SC_SB_EEES9_SE_SG_Li384ELb0ELb1ELb0ELb0EEENS1_29StaticPersistentTileSchedulerILb0EEEEEEEEEvNT_6ParamsE,@"STO_CUDA_ENTRY STV_DEFAULT"
_ZN7cutlass13device_kernelIN5flash11enable_sm90INS1_16FlashAttnFwdSm90INS1_25CollectiveMainloopFwdSm90ILi2EN4cute5tupleIJNS5_1CILi1EEES8_S8_EEENS6_IJNS7_ILi192EEENS7_ILi144EEENS7_ILi96EEEEEELi96ENS_6half_tEfNS_4arch4Sm90ELb0ELb0ELb0ELb0ELb0ELb0ELb0ELb0ELb1ELb1ELb0ELb0EEENS1_21CollectiveEpilogueFwdINS6_IJSA_SC_SB_EEES9_SE_SG_Li384ELb0ELb1ELb0ELb0EEENS1_29StaticPersistentTileSchedulerILb0EEEEEEEEEvNT_6ParamsE:
        /* <DEDUP_REMOVED lines=17> */
.L_x_9917:
[----:B------:R-:W-:Y:S05]  /*0110*/  BSYNC B0 ;  /* 0x0000000000007941 */ /* 0x000fea0003800000 */
.L_x_9916:
        /* <DEDUP_REMOVED lines=40> */
.L_x_9918:
        /* <DEDUP_REMOVED lines=22> */
.L_x_9919:
        /* <DEDUP_REMOVED lines=18> */
.L_x_9920:
        /* <DEDUP_REMOVED lines=22> */
.L_x_9921:
        /* <DEDUP_REMOVED lines=22> */
.L_x_9922:
        /* <DEDUP_REMOVED lines=8> */
.L_x_9924:
[----:B------:R-:W-:-:S08]  /*0960*/  NOP ;  /* 0x0000000000007918 */ /* 0x000fd00000000000 */
[----:B------:R-:W0:Y:S02]  /*0970*/  USETMAXREG.TRY_ALLOC.CTAPOOL UP0, 0xa0 ;  /* 0x000000a0000079c8 */ /* 0x000e240008000600 */
[----:B0-----:R-:W-:-:S13]  /*0980*/  PLOP3.LUT P0, PT, PT, PT, UP0, 0x80, 0x0 ;  /* 0x000000000000781c */ /* 0x001fda0003f0f008 */
[----:B------:R-:W-:Y:S05]  /*0990*/  @!P0 BRA `(.L_x_9924) ;  /* 0xfffffffc00f08947 */ /* 0x000fea000383ffff */
[----:B--2---:R-:W0:Y:S01]  /*09a0*/  S2R R2, SR_TID.X ;  /* 0x0000000000027919 */ /* 0x004e220000002100 */
[----:B------:R-:W1:Y:S08]  /*09b0*/  S2UR UR4, SR_CTAID.X ;  /* 0x00000000000479c3 */ /* 0x000e700000002500 */
[----:B------:R-:W-:Y:S06]  /*09c0*/  BAR.ARV 0x8, 0x200 ;  /* 0x0208000000007b1d */ /* 0x000fec0000002000 */
[----:B0-----:R-:W-:-:S04]  /*09d0*/  LOP3.LUT R0, R2, 0xffffff80, RZ, 0xc0, !PT ;  /* 0xffffff8002007812 */ /* 0x001fc800078ec0ff */
[----:B------:R-:W-:Y:S02]  /*09e0*/  ISETP.NE.AND P0, PT, R0, 0x80, PT ;  /* 0x000000800000780c */ /* 0x000fe40003f05270 */
[----:B------:R-:W1:Y:S11]  /*09f0*/  LDC R0, c[0x0][0xc34] ;  /* 0x00030d00ff007b82 */ /* 0x000e760000000800 */
[----:B------:R-:W-:Y:S06]  /*0a00*/  @!P0 BAR.ARV 0x9, 0x100 ;  /* 0x0244000000008b1d */ /* 0x000fec0000002000 */
[----:B-1----:R-:W-:-:S13]  /*0a10*/  ISETP.LE.AND P0, PT, R0, UR4, PT ;  /* 0x0000000400007c0c */ /* 0x002fda000bf03270 */
[----:B------:R-:W-:Y:S05]  /*0a20*/  @P0 EXIT ;  /* 0x000000000000094d */ /* 0x000fea0003800000 */
[----:B------:R-:W2:Y:S01]  /*0a30*/  LDL.LU R12, [R1+0x24] ;  /* 0x00002400010c7983 */ /* 0x000ea20000300800 */
[----:B------:R-:W-:-:S05]  /*0a40*/  VIADD R147, R2, 0xffffff80 ;  /* 0xffffff8002937836 */ /* 0x000fca0000000000 */
[----:B------:R-:W-:-:S04]  /*0a50*/  SHF.R.S32.HI R0, RZ, 0x1f, R147 ;  /* 0x0000001fff007819 */ /* 0x000fc80000011493 */
[----:B------:R-:W-:-:S04]  /*0a60*/  LEA.HI R2, R0, R147, RZ, 0x4 ;  /* 0x0000009300027211 */ /* 0x000fc800078f20ff */
[----:B------:R-:W-:Y:S02]  /*0a70*/  LOP3.LUT R4, R2, 0xfffffff0, RZ, 0xc0, !PT ;  /* 0xfffffff002047812 */ /* 0x000fe400078ec0ff */
[----:B------:R-:W-:-:S03]  /*0a80*/  LEA.HI R153, R0, R147, RZ, 0x7 ;  /* 0x0000009300997211 */ /* 0x000fc600078f38ff */
[----:B------:R-:W-:Y:S01]  /*0a90*/  IMAD.IADD R4, R147, 0x1, -R4 ;  /* 0x0000000193047824 */ /* 0x000fe200078e0a04 */
[CC--:B------:R-:W-:Y:S02]  /*0aa0*/  LEA.HI R148, R0.reuse, R147.reuse, RZ, 0x2 ;  /* 0x0000009300947211 */ /* 0x0c0fe400078f10ff */
[----:B------:R-:W-:Y:S02]  /*0ab0*/  LEA.HI R0, R0, R147, RZ, 0x5 ;  /* 0x0000009300007211 */ /* 0x000fe400078f28ff */
[----:B------:R-:W-:Y:S02]  /*0ac0*/  SHF.R.S32.HI R3, RZ, 0x1f, R4 ;  /* 0x0000001fff037819 */ /* 0x000fe40000011404 */
[----:B------:R-:W-:Y:S02]  /*0ad0*/  LOP3.LUT R6, R153, 0xffffff80, RZ, 0xc0, !PT ;  /* 0xffffff8099067812 */ /* 0x000fe400078ec0ff */
[----:B------:R-:W-:Y:S02]  /*0ae0*/  SHF.R.S32.HI R9, RZ, 0x5, R0 ;  /* 0x00000005ff097819 */ /* 0x000fe40000011400 */
[----:B------:R-:W-:Y:S01]  /*0af0*/  LEA.HI R0, R3, R4, RZ, 0x3 ;  /* 0x0000000403007211 */ /* 0x000fe200078f18ff */
[----:B------:R-:W-:Y:S01]  /*0b00*/  IMAD.IADD R149, R147, 0x1, -R6 ;  /* 0x0000000193957824 */ /* 0x000fe200078e0a06 */
[----:B------:R-:W-:-:S02]  /*0b10*/  SHF.R.S32.HI R5, RZ, 0x4, R2 ;  /* 0x00000004ff057819 */ /* 0x000fc40000011402 */
[----:B------:R-:W-:Y:S01]  /*0b20*/  LOP3.LUT R8, R148, 0xfffffffc, RZ, 0xc0, !PT ;  /* 0xfffffffc94087812 */ /* 0x000fe200078ec0ff */
[----:B------:R-:W-:Y:S01]  /*0b30*/  IMAD.SHL.U32 R0, R0, 0x10, RZ ;  /* 0x0000001000007824 */ /* 0x000fe200078e00ff */
[----:B------:R-:W-:Y:S02]  /*0b40*/  LEA.HI R3, R3, R4, RZ, 0x2 ;  /* 0x0000000403037211 */ /* 0x000fe400078f10ff */
[----:B------:R-:W-:Y:S02]  /*0b50*/  SHF.R.S32.HI R6, RZ, 0x1f, R149 ;  /* 0x0000001fff067819 */ /* 0x000fe40000011495 */
[----:B------:R-:W-:Y:S01]  /*0b60*/  LEA.HI R2, R2, R5, RZ, 0x1 ;  /* 0x0000000502027211 */ /* 0x000fe200078f08ff */
[----:B------:R-:W-:Y:S01]  /*0b70*/  IMAD.IADD R147, R147, 0x1, -R8 ;  /* 0x0000000193937824 */ /* 0x000fe200078e0a08 */
[----:B------:R-:W-:Y:S01]  /*0b80*/  LOP3.LUT R7, R3, 0x7fffffc, RZ, 0xc0, !PT ;  /* 0x07fffffc03077812 */ /* 0x000fe200078ec0ff */
[----:B------:R-:W0:Y:S01]  /*0b90*/  S2UR UR5, SR_CgaCtaId ;  /* 0x00000000000579c3 */ /* 0x000e220000008800 */
[----:B------:R-:W-:-:S02]  /*0ba0*/  LOP3.LUT R0, R0, 0x7fffff80, RZ, 0xc0, !PT ;  /* 0x7fffff8000007812 */ /* 0x000fc400078ec0ff */
[----:B------:R-:W-:Y:S02]  /*0bb0*/  LEA.HI R8, R6, R149, RZ, 0x2 ;  /* 0x0000009506087211 */ /* 0x000fe400078f10ff */
[----:B------:R-:W-:Y:S02]  /*0bc0*/  LOP3.LUT R2, R2, 0x1ffffffe, RZ, 0xc0, !PT ;  /* 0x1ffffffe02027812 */ /* 0x000fe400078ec0ff */
[----:B------:R-:W-:Y:S01]  /*0bd0*/  SHF.R.S32.HI R3, RZ, 0x2, R3 ;  /* 0x00000002ff037819 */ /* 0x000fe20000011403 */
[----:B------:R-:W-:Y:S01]  /*0be0*/  IMAD.IADD R7, R4, 0x1, -R7 ;  /* 0x0000000104077824 */ /* 0x000fe200078e0a07 */
[----:B------:R-:W-:Y:S01]  /*0bf0*/  SHF.R.S32.HI R153, RZ, 0x7, R153 ;  /* 0x00000007ff997819 */ /* 0x000fe20000011499 */
[----:B------:R-:W-:Y:S01]  /*0c00*/  IMAD R0, R9, 0x100, R0 ;  /* 0x0000010009007824 */ /* 0x000fe200078e0200 */
[----:B------:R-:W-:Y:S01]  /*0c10*/  SHF.R.S32.HI R10, RZ, 0x2, R8 ;  /* 0x00000002ff0a7819 */ /* 0x000fe20000011408 */
[----:B------:R-:W-:Y:S01]  /*0c20*/  IMAD.IADD R2, R5, 0x1, -R2 ;  /* 0x0000000105027824 */ /* 0x000fe200078e0a02 */
[----:B------:R-:W-:Y:S01]  /*0c30*/  SHF.R.S32.HI R11, RZ, 0x1f, R8 ;  /* 0x0000001fff0b7819 */ /* 0x000fe20000011408 */
[----:B------:R-:W-:-:S02]  /*0c40*/  IMAD.SHL.U32 R3, R3, 0x40, RZ ;  /* 0x0000004003037824 */ /* 0x000fc400078e00ff */
[----:B------:R-:W-:Y:S01]  /*0c50*/  IMAD R7, R7, 0x10, R0 ;  /* 0x0000001007077824 */ /* 0x000fe200078e0200 */
[----:B------:R-:W-:Y:S01]  /*0c60*/  LEA.HI R11, R11, R10, RZ, 0x3 ;  /* 0x0000000a0b0b7211 */ /* 0x000fe200078f18ff */
[----:B------:R-:W-:Y:S01]  /*0c70*/  IMAD.HI R0, R153, 0x55555556, RZ ;  /* 0x5555555699007827 */ /* 0x000fe200078e02ff */
[----:B------:R-:W-:-:S03]  /*0c80*/  LOP3.LUT R3, R3, 0x40, RZ, 0xc0, !PT ;  /* 0x0000004003037812 */ /* 0x000fc600078ec0ff */
[----:B------:R-:W-:Y:S01]  /*0c90*/  IMAD.SHL.U32 R2, R2, 0x8, RZ ;  /* 0x0000000802027824 */ /* 0x000fe200078e00ff */
[----:B------:R-:W-:Y:S01]  /*0ca0*/  LOP3.LUT R11, R11, 0xfffffff8, RZ, 0xc0, !PT ;  /* 0xfffffff80b0b7812 */ /* 0x000fe200078ec0ff */
[----:B------:R-:W-:Y:S01]  /*0cb0*/  IMAD R13, R9, 0x10, R4 ;  /* 0x00000010090d7824 */ /* 0x000fe200078e0204 */
[----:B------:R-:W-:Y:S02]  /*0cc0*/  LEA.HI R6, R6, R149, RZ, 0x5 ;  /* 0x0000009506067211 */ /* 0x000fe400078f28ff */
[----:B------:R-:W-:Y:S01]  /*0cd0*/  LEA.HI R4, R0, R0, RZ, 0x1 ;  /* 0x0000000000047211 */ /* 0x000fe200078f08ff */
[--C-:B------:R-:W-:Y:S01]  /*0ce0*/  IMAD.U32 R156, R13, 0x20, R2.reuse ;  /* 0x000000200d9c7824 */ /* 0x100fe200078e0002 */
[----:B------:R-:W-:Y:S02]  /*0cf0*/  LOP3.LUT R0, R3, 0x8, R2, 0xf8, !PT ;  /* 0x0000000803007812 */ /* 0x000fe400078ef802 */
[----:B------:R-:W-:Y:S01]  /*0d00*/  SHF.R.U32.HI R3, RZ, 0x3, R3 ;  /* 0x00000003ff037819 */ /* 0x000fe20000011603 */
[----:B------:R-:W-:Y:S01]  /*0d10*/  IMAD.IADD R11, R10, 0x1, -R11 ;  /* 0x000000010a0b7824 */ /* 0x000fe200078e0a0b */
[----:B------:R-:W-:-:S02]  /*0d20*/  SHF.R.S32.HI R6, RZ, 0x5, R6 ;  /* 0x00000005ff067819 */ /* 0x000fc40000011406 */
[C---:B------:R-:W-:Y:S01]  /*0d30*/  LEA.HI R2, R147.reuse, R147, RZ, 0x1 ;  /* 0x0000009393027211 */ /* 0x040fe200078f08ff */
[----:B------:R-:W-:Y:S01]  /*0d40*/  IMAD.SHL.U32 R18, R147, 0x8, RZ ;  /* 0x0000000893127824 */ /* 0x000fe200078e00ff */
[----:B------:R-:W-:Y:S01]  /*0d50*/  LOP3.LUT R0, R0, R3, RZ, 0x3c, !PT ;  /* 0x0000000300007212 */ /* 0x000fe200078e3cff */
[----:B------:R-:W-:Y:S01]  /*0d60*/  IMAD R4, R4, -0x3, R153 ;  /* 0xfffffffd04047824 */ /* 0x000fe200078e0299 */
[----:B------:R-:W-:Y:S01]  /*0d70*/  LOP3.LUT R8, R8, 0x7ffffffc, RZ, 0xc0, !PT ;  /* 0x7ffffffc08087812 */ /* 0x000fe200078ec0ff */
[----:B------:R-:W-:Y:S01]  /*0d80*/  IMAD R11, R6, 0x10, R11 ;  /* 0x00000010060b7824 */ /* 0x000fe200078e020b */
[----:B------:R-:W-:Y:S01]  /*0d90*/  LOP3.LUT R2, R2, 0x1ffffffe, RZ, 0xc0, !PT ;  /* 0x1ffffffe02027812 */ /* 0x000fe200078ec0ff */
[----:B------:R-:W-:Y:S01]  /*0da0*/  UMOV UR37, 0x400 ;  /* 0x0000040000257882 */ /* 0x000fe20000000000 */
[----:B------:R-:W-:Y:S01]  /*0db0*/  IMAD.IADD R0, R0, 0x1, R7 ;  /* 0x0000000100007824 */ /* 0x000fe200078e0207 */
[----:B0-----:R-:W-:Y:S01]  /*0dc0*/  ULEA UR37, UR5, UR37, 0x18 ;  /* 0x0000002505257291 */ /* 0x001fe2000f8ec03f */
[----:B------:R-:W-:-:S02]  /*0dd0*/  VIADD R145, R18, 0x20 ;  /* 0x0000002012917836 */ /* 0x000fc40000000000 */
[----:B------:R-:W-:Y:S02]  /*0de0*/  VIADD R144, R18, 0x40 ;  /* 0x0000004012907836 */ /* 0x000fe40000000000 */
[----:B------:R-:W-:Y:S02]  /*0df0*/  IMAD.MOV.U32 R157, RZ, RZ, -0x2 ;  /* 0xfffffffeff9d7424 */ /* 0x000fe400078e00ff */
[----:B------:R-:W-:Y:S02]  /*0e00*/  IMAD.IADD R8, R149, 0x1, -R8 ;  /* 0x0000000195087824 */ /* 0x000fe400078e0a08 */
[----:B------:R-:W-:Y:S02]  /*0e10*/  IMAD R154, R4, 0x40, R11 ;  /* 0x00000040049a7824 */ /* 0x000fe400078e020b */
[----:B------:R-:W-:Y:S01]  /*0e20*/  IMAD.IADD R155, R147, 0x1, -R2 ;  /* 0x00000001939b7824 */ /* 0x000fe200078e0a02 */
[----:B------:R-:W-:Y:S01]  /*0e30*/  SHF.R.S32.HI R148, RZ, 0x2, R148 ;  /* 0x00000002ff947819 */ /* 0x000fe20000011494 */
[----:B------:R-:W-:Y:S01]  /*0e40*/  IMAD R157, R8, R157, 0x90 ;  /* 0x00000090089d7424 */ /* 0x000fe200078e029d */
[----:B------:R-:W-:Y:S01]  /*0e50*/  SHF.R.S32.HI R4, RZ, 0x1f, R145 ;  /* 0x0000001fff047819 */ /* 0x000fe20000011491 */
[----:B------:R-:W-:Y:S01]  /*0e60*/  IMAD.MOV.U32 R146, RZ, RZ, RZ ;  /* 0x000000ffff927224 */ /* 0x000fe200078e00ff */
[----:B------:R-:W-:Y:S01]  /*0e70*/  SHF.R.S32.HI R3, RZ, 0x1f, R144 ;  /* 0x0000001fff037819 */ /* 0x000fe20000011490 */
[----:B------:R-:W-:Y:S01]  /*0e80*/  IMAD.MOV.U32 R16, RZ, RZ, RZ ;  /* 0x000000ffff107224 */ /* 0x000fe200078e00ff */
[----:B------:R-:W-:Y:S01]  /*0e90*/  LEA R2, R0, UR37, 0x1 ;  /* 0x0000002500027c11 */ /* 0x000fe2000f8e08ff */
[----:B------:R-:W-:-:S02]  /*0ea0*/  IMAD R155, R155, 0x8, R154 ;  /* 0x000000089b9b7824 */ /* 0x000fc400078e029a */
[----:B------:R-:W-:Y:S01]  /*0eb0*/  IMAD.U32 R19, RZ, RZ, UR4 ;  /* 0x00000004ff137e24 */ /* 0x000fe2000f8e00ff */
[----:B------:R-:W-:Y:S01]  /*0ec0*/  UMOV UR36, URZ ;  /* 0x0000003f00247c82 */ /* 0x000fe20008000000 */
[----:B--2---:R-:W-:-:S07]  /*0ed0*/  LOP3.LUT R17, R12, 0x1, RZ, 0xfc, !PT ;  /* 0x000000010c117812 */ /* 0x004fce00078efcff */
.L_x_9949:
[----:B0-----:R-:W0:Y:S01]  /*0ee0*/  SHFL.IDX PT, R0, R153, RZ, 0x1f ;  /* 0x00001fff99007589 */ /* 0x001e2200000e0000 */
[----:B-1----:R-:W1:Y:S01]  /*0ef0*/  LDC R64, c[0x0][0x2f0] ;  /* 0x0000bc00ff407b82 */ /* 0x002e620000000800 */
[----:B------:R-:W-:Y:S01]  /*0f00*/  ULDC UR4, c[0x0][0xc38] ;  /* 0x00030e0000047ab9 */ /* 0x000fe20000000800 */
[----:B------:R-:W-:Y:S01]  /*0f10*/  R2UR UR11, R19 ;  /* 0x00000000130b72ca */ /* 0x000fe200000e0000 */
[----:B------:R-:W-:Y:S01]  /*0f20*/  UISETP.NE.AND UP1, UPT, UR4, 0x1, UPT ;  /* 0x000000010400788c */ /* 0x000fe2000bf25270 */
[----:B------:R-:W-:Y:S02]  /*0f30*/  ULDC.64 UR6, c[0x0][0x418] ;  /* 0x0001060000067ab9 */ /* 0x000fe40000000a00 */
[----:B------:R-:W-:Y:S01]  /*0f40*/  ULDC UR4, c[0x0][0xc44] ;  /* 0x0003110000047ab9 */ /* 0x000fe20000000800 */
[----:B------:R-:W-:Y:S02]  /*0f50*/  UISETP.NE.U32.AND UP0, UPT, UR6, URZ, UPT ;  /* 0x0000003f0600728c */ /* 0x000fe4000bf05070 */
[----:B------:R-:W-:-:S02]  /*0f60*/  UISETP.NE.AND UP2, UPT, UR4, 0x1, UPT ;  /* 0x000000010400788c */ /* 0x000fc4000bf45270 */
[----:B------:R-:W-:Y:S01]  /*0f70*/  UISETP.NE.AND.EX UP0, UPT, UR7, URZ, UPT, UP0 ;  /* 0x0000003f0700728c */ /* 0x000fe2000bf05300 */
[----:B------:R-:W-:Y:S01]  /*0f80*/  ULDC UR8, c[0x0][0x424] ;  /* 0x0001090000087ab9 */ /* 0x000fe20000000800 */
[----:B------:R-:W-:Y:S01]  /*0f90*/  UIADD3 UR9, UR37, 0x24300, URZ ;  /* 0x0002430025097890 */ /* 0x000fe2000fffe03f */
[----:B------:R-:W-:Y:S01]  /*0fa0*/  @UP1 ULDC UR4, c[0x0][0xc3c] ;  /* 0x00030f0000041ab9 */ /* 0x000fe20000000800 */
[----:B------:R-:W-:Y:S02]  /*0fb0*/  USEL UR8, UR8, 0x1, UP0 ;  /* 0x0000000108087887 */ /* 0x000fe40008000000 */
[----:B------:R-:W-:Y:S02]  /*0fc0*/  UIMAD.WIDE.U32 UR4, UR11, UR4, URZ ;  /* 0x000000040b0472a5 */ /* 0x000fe4000f8e003f */
[----:B------:R-:W-:Y:S01]  /*0fd0*/  ULOP3.LUT UP0, URZ, UR9, 0x9f, URZ, 0xc0, !UPT ;  /* 0x0000009f093f7892 */ /* 0x000fe2000f80c03f */
[----:B0-----:R-:W-:Y:S01]  /*0fe0*/  R2UR UR38, R0 ;  /* 0x00000000002672ca */ /* 0x001fe200000e0000 */
[----:B------:R-:W-:Y:S01]  /*0ff0*/  @UP1 ULDC UR10, c[0x0][0xc40] ;  /* 0x00031000000a1ab9 */ /* 0x000fe20000000800 */
[----:B------:R-:W-:Y:S01]  /*1000*/  UMOV UR12, UR11 ;  /* 0x0000000b000c7c82 */ /* 0x000fe20008000000 */
[----:B-1----:R-:W-:Y:S01]  /*1010*/  IMAD R64, R64, UR8, RZ ;  /* 0x0000000840407c24 */ /* 0x002fe2000f8e02ff */
[----:B------:R-:W-:Y:S01]  /*1020*/  @UP1 USHF.R.U32.HI UR12, URZ, UR10, UR5 ;  /* 0x0000000a3f0c1299 */ /* 0x000fe20008011605 */
[----:B------:R-:W-:-:S02]  /*1030*/  PLOP3.LUT P0, PT, PT, PT, UP0, 0x80, 0x0 ;  /* 0x000000000000781c */ /* 0x000fc40003f0f008 */
[----:B------:R-:W-:-:S03]  /*1040*/  VIADD R0, R64, 0x8f ;  /* 0x0000008f40007836 */ /* 0x000fc60000000000 */
[----:B------:R-:W-:Y:S01]  /*1050*/  IMAD.U32 R152, RZ, RZ, UR12 ;  /* 0x0000000cff987e24 */ /* 0x000fe2000f8e00ff */
[----:B------:R-:W-:Y:S01]  /*1060*/  UMOV UR8, UR12 ;  /* 0x0000000c00087c82 */ /* 0x000fe20008000000 */
[----:B------:R-:W-:Y:S01]  /*1070*/  IMAD.HI R0, R0, 0x38e38e39, RZ ;  /* 0x38e38e3900007827 */ /* 0x000fe200078e02ff */
[----:B------:R-:W-:-:S04]  /*1080*/  UIMAD.WIDE UR6, UR38, 0x55555556, URZ ;  /* 0x55555556260678a5 */ /* 0x000fc8000f8e023f */
[----:B------:R-:W-:Y:S01]  /*1090*/  ULEA.HI UR7, UR7, UR7, URZ, 0x1 ;  /* 0x0000000707077291 */ /* 0x000fe2000f8f083f */
[----:B------:R-:W-:-:S03]  /*10a0*/  SHF.R.U32.HI R3, RZ, 0x1f, R0 ;  /* 0x0000001fff037819 */ /* 0x000fc60000011600 */
[----:B------:R-:W-:Y:S01]  /*10b0*/  UIMAD UR40, UR7, -0x3, UR38 ;  /* 0xfffffffd072878a4 */ /* 0x000fe2000f8e0226 */
[----:B-----5:R-:W-:Y:S02]  /*10c0*/  LEA.HI.SX32 R22, R0, R3, 0x1b ;  /* 0x0000000300167211 */ /* 0x020fe400078fdaff */
[----:B------:R-:W-:Y:S02]  /*10d0*/  @UP2 ULDC.64 UR6, c[0x0][0xc48] ;  /* 0x0003120000062ab9 */ /* 0x000fe40000000a00 */
[----:B------:R-:W-:Y:S02]  /*10e0*/  UIMAD.WIDE.U32 UR4, UR12, UR6, URZ ;  /* 0x000000060c0472a5 */ /* 0x000fe4000f8e003f */
[----:B------:R-:W-:Y:S02]  /*10f0*/  ULEA UR6, UR40, UR9, 0xb ;  /* 0x0000000928067291 */ /* 0x000fe4000f8e583f */
[----:B------:R-:W-:Y:S02]  /*1100*/  @UP2 USHF.R.U32.HI UR8, URZ, UR7, UR5 ;  /* 0x000000073f082299 */ /* 0x000fe40008011605 */
[----:B------:R-:W-:Y:S01]  /*1110*/  USHF.R.U32.HI UR6, URZ, 0x4, UR6 ;  /* 0x000000043f067899 */ /* 0x000fe20008011606 */
[----:B------:R-:W-:-:S03]  /*1120*/  UMOV UR4, UR11 ;  /* 0x0000000b00047c82 */ /* 0x000fc60008000000 */
[----:B------:R-:W-:Y:S01]  /*1130*/  ULOP3.LUT UR39, UR6, 0x3fff, URZ, 0xc0, !UPT ;  /* 0x00003fff06277892 */ /* 0x000fe2000f8ec03f */
[----:B------:R-:W-:Y:S02]  /*1140*/  IMAD.U32 R151, RZ, RZ, UR8 ;  /* 0x00000008ff977e24 */ /* 0x000fe4000f8e00ff */
[----:B------:R-:W-:Y:S01]  /*1150*/  IMAD.U32 R150, RZ, RZ, UR4 ;  /* 0x00000004ff967e24 */ /* 0x000fe2000f8e00ff */
[----:B---34-:R-:W-:Y:S08]  /*1160*/  @!P0 BRA `(.L_x_9925) ;  /* 0x0000000000408947 */ /* 0x018ff00003800000 */
        /* <DEDUP_REMOVED lines=16> */
.L_x_9925:
[----:B------:R-:W-:Y:S02]  /*1270*/  LOP3.LUT R0, R146, 0x1, RZ, 0xc0, !PT ;  /* 0x0000000192007812 */ /* 0x000fe400078ec0ff */
[----:B------:R-:W-:Y:S02]  /*1280*/  ISETP.NE.AND P0, PT, R17, 0x3, PT ;  /* 0x000000031100780c */ /* 0x000fe40003f05270 */
[----:B------:R-:W-:-:S04]  /*1290*/  SHF.L.U32 R0, R0, 0x1f, RZ ;  /* 0x0000001f00007819 */ /* 0x000fc800000006ff */
[----:B------:R-:W0:Y:S02]  /*12a0*/  SYNCS.PHASECHK.TRANS64.TRYWAIT P1, [UR37+0x31c00], R0 ;  /* 0x031c0000ff0075a7 */ /* 0x000e240008020165 */
[----:B0-----:R-:W-:Y:S05]  /*12b0*/  @!P1 BRA `(.L_x_9926) ;  /* 0x000000cc00589947 */ /* 0x001fea0003800000 */
.L_x_10041:
[----:B------:R-:W-:Y:S05]  /*12c0*/  @!P0 BRA `(.L_x_9927) ;  /* 0x0000000000048947 */ /* 0x000fea0003800000 */
[----:B------:R-:W-:Y:S01]  /*12d0*/  BPT.TRAP 0x1 ;  /* 0x000000040000795c */ /* 0x000fe20000300000 */
.L_x_9927:
[----:B------:R-:W-:Y:S01]  /*12e0*/  IMAD.U32 R4, RZ, RZ, UR36 ;  /* 0x00000024ff047e24 */ /* 0x000fe2000f8e00ff */
[----:B0-----:R-:W-:-:S04]  /*12f0*/  SHF.L.U32 R3, R16, 0x1f, RZ ;  /* 0x0000001f10037819 */ /* 0x001fc800000006ff */
[----:B------:R-:W-:-:S04]  /*1300*/  LEA R4, R4, UR37, 0x3 ;  /* 0x0000002504047c11 */ /* 0x000fc8000f8e18ff */
[----:B------:R0:W1:Y:S01]  /*1310*/  SYNCS.PHASECHK.TRANS64.TRYWAIT P2, [R4+URZ+0x31c30], R3 ;  /* 0x031c3003040075a7 */ /* 0x000062000804017f */
[----:B------:R-:W-:Y:S05]  /*1320*/  @!P0 BRA `(.L_x_9928) ;  /* 0x0000000000048947 */ /* 0x000fea0003800000 */
[----:B------:R-:W-:Y:S01]  /*1330*/  BPT.TRAP 0x1 ;  /* 0x000000040000795c */ /* 0x000fe20000300000 */
.L_x_9928:
[----:B------:R-:W2:Y:S01]  /*1340*/  S2R R0, SR_TID.X ;  /* 0x0000000000007919 */ /* 0x000ea20000002100 */
[----:B------:R-:W-:Y:S01]  /*1350*/  IMAD.MOV.U32 R71, RZ, RZ, RZ ;  /* 0x000000ffff477224 */ /* 0x000fe200078e00ff */
[----:B--2---:R-:W-:Y:S01]  /*1360*/  LOP3.LUT P1, RZ, R0, 0x7f, RZ, 0xc0, !PT ;  /* 0x0000007f00ff7812 */ /* 0x004fe2000782c0ff */
[----:B-1----:R-:W-:-:S12]  /*1370*/  @P2 BRA `(.L_x_9929) ;  /* 0x0000000000082947 */ /* 0x002fd80003800000 */
[----:B------:R-:W1:Y:S02]  /*1380*/  SYNCS.PHASECHK.TRANS64.TRYWAIT P2, [R4+URZ+0x31c30], R3 ;  /* 0x031c3003040075a7 */ /* 0x000e64000804017f */
[----:B-1----:R-:W-:Y:S05]  /*1390*/  @!P2 BRA `(.L_x_9930) ;  /* 0x000000cc0038a947 */ /* 0x002fea0003800000 */
.L_x_9929:
[----:B------:R-:W-:Y:S05]  /*13a0*/  WARPSYNC.ALL ;  /* 0x0000000000007948 */ /* 0x000fea0003800000 */
[----:B------:R-:W-:Y:S01]  /*13b0*/  UIADD3 UR4, UR37, 0x16a00, URZ ;  /* 0x00016a0025047890 */ /* 0x000fe2000fffe03f */
[----:B------:R-:W-:Y:S01]  /*13c0*/  WARPGROUP.ARRIVE ;  /* 0x00000000000079c5 */ /* 0x000fe20000000000 */
[----:B------:R-:W-:Y:S01]  /*13d0*/  ULEA UR40, UR40, UR37, 0xc ;  /* 0x0000002528287291 */ /* 0x000fe2000f8e603f */
[----:B------:R-:W-:Y:S01]  /*13e0*/  IMAD.IADD R5, R157, 0x1, R64 ;  /* 0x000000019d057824 */ /* 0x000fe200078e0240 */
[----:B------:R-:W-:Y:S01]  /*13f0*/  USHF.R.U32.HI UR4, URZ, 0x4, UR4 ;  /* 0x000000043f047899 */ /* 0x000fe20008011604 */
[----:B------:R-:W-:Y:S01]  /*1400*/  P2R R9, PR, RZ, 0x2 ;  /* 0x00000002ff097803 */ /* 0x000fe20000000000 */
[----:B------:R-:W-:Y:S01]  /*1410*/  UIADD3 UR40, UR40, 0xda00, URZ ;  /* 0x0000da0028287890 */ /* 0x000fe2000fffe03f */
[----:B------:R-:W-:Y:S01]  /*1420*/  IMAD R5, R22, -0x90, R5 ;  /* 0xffffff7016057824 */ /* 0x000fe200078e0205 */
[----:B------:R-:W-:Y:S01]  /*1430*/  ULOP3.LUT UR4, UR4, 0x3fff, URZ, 0xc0, !UPT ;  /* 0x00003fff04047892 */ /* 0x000fe2000f8ec03f */
[----:B------:R-:W-:Y:S01]  /*1440*/  P2R R7, PR, RZ, 0x1 ;  /* 0x00000001ff077803 */ /* 0x000fe20000000000 */
[----:B------:R-:W-:-:S02]  /*1450*/  USHF.R.U32.HI UR40, URZ, 0x4, UR40 ;  /* 0x000000043f287899 */ /* 0x000fc40008011628 */
[----:B------:R-:W-:Y:S01]  /*1460*/  ULOP3.LUT UR6, UR4, 0x10000, URZ, 0xfc, !UPT ;  /* 0x0001000004067892 */ /* 0x000fe2000f8efc3f */
[C---:B------:R-:W-:Y:S01]  /*1470*/  ISETP.GT.AND P2, PT, R5.reuse, RZ, PT ;  /* 0x000000ff0500720c */ /* 0x040fe20003f44270 */
[----:B------:R-:W-:Y:S01]  /*1480*/  ULOP3.LUT UR5, UR40, 0x3fff, URZ, 0xc0, !UPT ;  /* 0x00003fff28057892 */ /* 0x000fe2000f8ec03f */
[C---:B------:R-:W-:Y:S01]  /*1490*/  ISETP.GT.AND P3, PT, R5.reuse, 0x1, PT ;  /* 0x000000010500780c */ /* 0x040fe20003f64270 */
[----:B------:R-:W-:Y:S01]  /*14a0*/  UIMAD UR4, UR36, 0x6c0, UR6 ;  /* 0x000006c0240478a4 */ /* 0x000fe2000f8e0206 */
[C---:B------:R-:W-:Y:S01]  /*14b0*/  ISETP.GT.AND P4, PT, R5.reuse, 0x8, PT ;  /* 0x000000080500780c */ /* 0x040fe20003f84270 */
[----:B------:R-:W-:Y:S01]  /*14c0*/  ULOP3.LUT UR5, UR5, 0x10000, URZ, 0xfc, !UPT ;  /* 0x0001000005057892 */ /* 0x000fe2000f8efc3f */
[C---:B------:R-:W-:Y:S01]  /*14d0*/  ISETP.GT.AND P5, PT, R5.reuse, 0x9, PT ;  /* 0x000000090500780c */ /* 0x040fe20003fa4270 */
[----:B------:R-:W-:Y:S01]  /*14e0*/  UMOV UR31, 0x80000020 ;  /* 0x80000020001f7882 */ /* 0x000fe20000000000 */
[----:B------:R-:W-:Y:S01]  /*14f0*/  UMOV UR29, 0x80000020 ;  /* 0x80000020001d7882 */ /* 0x000fe20000000000 */
[----:B------:R-:W-:Y:S01]  /*1500*/  UIADD3 UR7, UR4, 0xc0, URZ ;  /* 0x000000c004077890 */ /* 0x000fe2000fffe03f */
[C---:B------:R-:W-:Y:S01]  /*1510*/  ISETP.GT.AND P6, PT, R5.reuse, 0x41, PT ;  /* 0x000000410500780c */ /* 0x040fe20003fc4270 */
[----:B------:R-:W-:Y:S01]  /*1520*/  UMOV UR30, UR4 ;  /* 0x00000004001e7c82 */ /* 0x000fe20008000000 */
[----:B------:R-:W-:Y:S01]  /*1530*/  UMOV UR28, UR5 ;  /* 0x00000005001c7c82 */ /* 0x000fe20008000000 */
[----:B------:R-:W-:Y:S01]  /*1540*/  UIADD3 UR8, UR4, 0x100, URZ ;  /* 0x0000010004087890 */ /* 0x000fe2000fffe03f */
[----:B------:R-:W-:Y:S01]  /*1550*/  HGMMA.64x16x16.F32 R96, gdesc[UR28], RZ, !UPT, gsb0 ;  /* 0x002000001c6079f0 */ /* 0x000fe2000c0008ff */
[----:B------:R-:W-:Y:S01]  /*1560*/  UIADD3 UR30, UR4, 0x40, URZ ;  /* 0x00000040041e7890 */ /* 0x000fe2000fffe03f */
[C---:B------:R-:W-:Y:S01]  /*1570*/  ISETP.GT.AND P1, PT, R5.reuse, 0x69, PT ;  /* 0x000000690500780c */ /* 0x040fe20003f24270 */
[----:B------:R-:W-:Y:S01]  /*1580*/  UMOV UR31, 0x80000020 ;  /* 0x80000020001f7882 */ /* 0x000fe20000000000 */
[----:B------:R-:W-:Y:S01]  /*1590*/  UIADD3 UR9, UR4, 0x140, URZ ;  /* 0x0000014004097890 */ /* 0x000fe2000fffe03f */
[----:B------:R-:W-:Y:S01]  /*15a0*/  ISETP.GT.AND P0, PT, R5, 0x70, PT ;  /* 0x000000700500780c */ /* 0x000fe20003f04270 */
[----:B------:R-:W-:-:S02]  /*15b0*/  UIADD3 UR10, UR4, 0x180, URZ ;  /* 0x00000180040a7890 */ /* 0x000fc4000fffe03f */
[----:B------:R-:W-:Y:S02]  /*15c0*/  UIADD3 UR11, UR5, 0x2, URZ ;  /* 0x00000002050b7890 */ /* 0x000fe4000fffe03f */
[----:B------:R-:W-:Y:S02]  /*15d0*/  UIADD3 UR12, UR4, 0x102, URZ ;  /* 0x00000102040c7890 */ /* 0x000fe4000fffe03f */
[----:B------:R-:W-:Y:S02]  /*15e0*/  UIADD3 UR13, UR4, 0x142, URZ ;  /* 0x00000142040d7890 */ /* 0x000fe4000fffe03f */
[----:B------:R-:W-:Y:S02]  /*15f0*/  UIADD3 UR14, UR4, 0x182, URZ ;  /* 0x00000182040e7890 */ /* 0x000fe4000fffe03f */
[----:B------:R-:W-:Y:S02]  /*1600*/  UIADD3 UR15, UR5, 0x300, URZ ;  /* 0x00000300050f7890 */ /* 0x000fe4000fffe03f */
        /* <DEDUP_REMOVED lines=52> */
[----:B------:R-:W-:Y:S01]  /*1950*/  UMOV UR8, UR11 ;  /* 0x0000000b00087c82 */ /* 0x000fe20008000000 */
[----:B------:R-:W-:Y:S01]  /*1960*/  UMOV UR11, 0x80000020 ;  /* 0x80000020000b7882 */ /* 0x000fe20000000000 */
        /* <DEDUP_REMOVED lines=89> */
[----:B------:R-:W-:Y:S01]  /*1f00*/  UMOV UR16, UR11 ;  /* 0x0000000b00107c82 */ /* 0x000fe20008000000 */
        /* <DEDUP_REMOVED lines=123> */
[----:B01----:R-:W-:Y:S01]  /*26c0*/  FMNMX.FTZ R3, R96, R97, !PT ;  /* 0x0000006160037209 */ /* 0x003fe20007810000 */
        /* <DEDUP_REMOVED lines=60> */
[----:B------:R-:W-:Y:S01]  /*2a90*/  UMOV UR26, UR5 ;  /* 0x00000005001a7c82 */ /* 0x000fe20008000000 */
[----:B------:R-:W-:Y:S01]  /*2aa0*/  UMOV UR27, 0x80000020 ;  /* 0x80000020001b7882 */ /* 0x000fe20000000000 */
[----:B------:R-:W-:Y:S01]  /*2ab0*/  UIADD3 UR5, UR4, 0x642, URZ ;  /* 0x0000064204057890 */ /* 0x000fe2000fffe03f */
[----:B------:R-:W-:-:S02]  /*2ac0*/  FSEL R120, R76, -INF , P4 ;  /* 0xff8000004c787808 */ /* 0x000fc40002000000 */
[----:B------:R-:W-:Y:S02]  /*2ad0*/  FMNMX.FTZ R3, R114, R3, !PT ;  /* 0x0000000372037209 */ /* 0x000fe40007810000 */
[----:B------:R-:W-:Y:S02]  /*2ae0*/  FSEL R74, R74, -INF , P2 ;  /* 0xff8000004a4a7808 */ /* 0x000fe40001000000 */
[----:B------:R-:W-:Y:S02]  /*2af0*/  FSEL R122, R77, -INF , P5 ;  /* 0xff8000004d7a7808 */ /* 0x000fe40002800000 */
[----:B------:R-:W-:Y:S02]  /*2b00*/  ISETP.GT.AND P2, PT, R5, 0x40, PT ;  /* 0x000000400500780c */ /* 0x000fe40003f44270 */
[----:B------:R-:W-:Y:S02]  /*2b10*/  FMNMX.FTZ R3, R120, R3, !PT ;  /* 0x0000000378037209 */ /* 0x000fe40007810000 */
[----:B------:R-:W-:-:S02]  /*2b20*/  FSEL R66, R79, -INF , P5 ;  /* 0xff8000004f427808 */ /* 0x000fc40002800000 */
[----:B------:R-:W-:Y:S02]  /*2b30*/  FMNMX.FTZ R3, R122, R3, !PT ;  /* 0x000000037a037209 */ /* 0x000fe40007810000 */
[C---:B------:R-:W-:Y:S02]  /*2b40*/  ISETP.GT.AND P5, PT, R5.reuse, 0x48, PT ;  /* 0x000000480500780c */ /* 0x040fe40003fa4270 */
[----:B------:R-:W-:Y:S02]  /*2b50*/  FSEL R78, R78, -INF , P4 ;  /* 0xff8000004e4e7808 */ /* 0x000fe40002000000 */
[----:B------:R-:W-:Y:S02]  /*2b60*/  ISETP.GT.AND P4, PT, R5, 0x49, PT ;  /* 0x000000490500780c */ /* 0x000fe40003f84270 */
[----:B------:R-:W-:Y:S02]  /*2b70*/  FSEL R20, R75, -INF , P3 ;  /* 0xff8000004b147808 */ /* 0x000fe40001800000 */
[----:B------:R-:W-:Y:S01]  /*2b80*/  ISETP.GT.AND P3, PT, R5, 0x50, PT ;  /* 0x000000500500780c */ /* 0x000fe20003f64270 */
[----:B------:R-:W-:-:S02]  /*2b90*/  WARPGROUP.DEPBAR.LE gsb0, 0x0 ;  /* 0x00008000000079c5 */ /* 0x000fc40000010000 */
        /* <DEDUP_REMOVED lines=10> */
[----:B------:R-:W-:Y:S02]  /*2c40*/  FMNMX.FTZ R3, R128, R3, !PT ;  /* 0x0000000380037209 */ /* 0x000fe40007810000 */
[----:B------:R-:W-:Y:S02]  /*2c50*/  FSEL R58, R58, -INF , P2 ;  /* 0xff8000003a3a7808 */ /* 0x000fe40001000000 */
[----:B------:R-:W-:Y:S02]  /*2c60*/  ISETP.GT.AND P2, PT, R5, 0x51, PT ;  /* 0x000000510500780c */ /* 0x000fe40003f44270 */
[----:B------:R-:W-:Y:S02]  /*2c70*/  FMNMX.FTZ R3, R132, R3, !PT ;  /* 0x0000000384037209 */ /* 0x000fe40007810000 */
[----:B------:R-:W-:-:S02]  /*2c80*/  FSEL R62, R62, -INF , P5 ;  /* 0xff8000003e3e7808 */ /* 0x000fc40002800000 */
[----:B------:R-:W-:Y:S01]  /*2c90*/  ISETP.GT.AND P5, PT, R5, 0x59, PT ;  /* 0x000000590500780c */ /* 0x000fe20003fa4270 */
[----:B------:R-:W-:Y:S02]  /*2ca0*/  WARPGROUP.DEPBAR.LE gsb0, 0x0 ;  /* 0x00008000000079c5 */ /* 0x000fe40000010000 */
[----:B------:R-:W-:Y:S01]  /*2cb0*/  WARPGROUP.ARRIVE ;  /* 0x00000000000079c5 */ /* 0x000fe20000000000 */
[----:B------:R-:W-:Y:S02]  /*2cc0*/  FSEL R116, R48, -INF , P3 ;  /* 0xff80000030747808 */ /* 0x000fe40001800000 */
[----:B------:R-:W-:Y:S02]  /*2cd0*/  FSEL R48, R59, -INF , P6 ;  /* 0xff8000003b307808 */ /* 0x000fe40003000000 */
[----:B------:R-:W-:Y:S01]  /*2ce0*/  ISETP.GT.AND P6, PT, R5, 0x58, PT ;  /* 0x000000580500780c */ /* 0x000fe20003fc4270 */
[----:B------:R-:W-:Y:S01]  /*2cf0*/  HGMMA.64x16x16.F32 R40, gdesc[UR24], R40, gsb0 ;  /* 0x00200000182879f0 */ /* 0x000fe20008000828 */
[----:B------:R-:W-:Y:S01]  /*2d00*/  UMOV UR26, UR5 ;  /* 0x00000005001a7c82 */ /* 0x000fe20008000000 */
[----:B------:R-:W-:Y:S01]  /*2d10*/  UMOV UR27, 0x80000020 ;  /* 0x80000020001b7882 */ /* 0x000fe20000000000 */
[----:B------:R-:W-:-:S02]  /*2d20*/  FSEL R110, R49, -INF , P2 ;  /* 0xff800000316e7808 */ /* 0x000fc40001000000 */
[----:B------:R-:W-:Y:S02]  /*2d30*/  FMNMX.FTZ R3, R116, R3, !PT ;  /* 0x0000000374037209 */ /* 0x000fe40007810000 */
        /* <DEDUP_REMOVED lines=26> */
[C---:B------:R-:W-:Y:S02]  /*2ee0*/  ISETP.GT.AND P1, PT, R5.reuse, 0x71, PT ;  /* 0x000000710500780c */ /* 0x040fe40003f24270 */
[----:B------:R-:W-:Y:S02]  /*2ef0*/  FMNMX.FTZ R3, R138, R3, !PT ;  /* 0x000000038a037209 */ /* 0x000fe40007810000 */
[----:B------:R-:W-:Y:S02]  /*2f00*/  FSEL R46, R46, -INF , P2 ;  /* 0xff8000002e2e7808 */ /* 0x000fe40001000000 */
[----:B------:R-:W-:Y:S02]  /*2f10*/  ISETP.GT.AND P2, PT, R5, 0x79, PT ;  /* 0x000000790500780c */ /* 0x000fe40003f44270 */
[----:B------:R-:W-:-:S02]  /*2f20*/  FSEL R42, R42, -INF , P4 ;  /* 0xff8000002a2a7808 */ /* 0x000fc40002000000 */
[----:B------:R-:W-:Y:S02]  /*2f30*/  ISETP.GT.AND P4, PT, R5, 0x81, PT ;  /* 0x000000810500780c */ /* 0x000fe40003f84270 */
[----:B------:R-:W-:Y:S02]  /*2f40*/  FSEL R40, R55, -INF , P5 ;  /* 0xff80000037287808 */ /* 0x000fe40002800000 */
[----:B------:R-:W-:Y:S02]  /*2f50*/  ISETP.GT.AND P5, PT, R5, 0x88, PT ;  /* 0x000000880500780c */ /* 0x000fe40003fa4270 */
[----:B------:R-:W-:Y:S02]  /*2f60*/  P2R R15, PR, RZ, 0x4 ;  /* 0x00000004ff0f7803 */ /* 0x000fe40000000000 */
        /* <DEDUP_REMOVED lines=9> */
[----:B------:R-:W-:Y:S01]  /*3000*/  FMNMX.FTZ R0, R142, R3, !PT ;  /* 0x000000038e007209 */ /* 0x000fe20007810000 */
[----:B------:R-:W-:Y:S01]  /*3010*/  IMAD.U32 R3, RZ, RZ, UR4 ;  /* 0x00000004ff037e24 */ /* 0x000fe2000f8e00ff */
[----:B------:R-:W-:-:S02]  /*3020*/  FSEL R32, R43, -INF , P3 ;  /* 0xff8000002b207808 */ /* 0x000fc40001800000 */
[----:B------:R-:W-:Y:S02]  /*3030*/  FSEL R57, R37, -INF , P2 ;  /* 0xff80000025397808 */ /* 0x000fe40001000000 */
[----:B------:R-:W-:Y:S02]  /*3040*/  FMNMX.FTZ R0, R51, R0, !PT ;  /* 0x0000000033007209 */ /* 0x000fe40007810000 */
[----:B------:R-:W-:Y:S02]  /*3050*/  ISETP.GT.AND P3, PT, R5, 0x80, PT ;  /* 0x000000800500780c */ /* 0x000fe40003f64270 */
[----:B------:R-:W-:Y:S02]  /*3060*/  FMNMX.FTZ R0, R57, R0, !PT ;  /* 0x0000000039007209 */ /* 0x000fe40007810000 */
[----:B------:R-:W-:Y:S02]  /*3070*/  P2R R21, PR, RZ, 0x1 ;  /* 0x00000001ff157803 */ /* 0x000fe40000000000 */
[----:B------:R-:W-:-:S02]  /*3080*/  ISETP.GT.AND P0, PT, R5, 0x69, PT ;  /* 0x000000690500780c */ /* 0x000fc40003f04270 */
[----:B------:R-:W-:-:S04]  /*3090*/  ISETP.GT.AND P1, PT, R5, 0x70, PT ;  /* 0x000000700500780c */ /* 0x000fc80003f24270 */
[----:B------:R-:W-:Y:S02]  /*30a0*/  FSEL R34, R34, -INF , P1 ;  /* 0xff80000022227808 */ /* 0x000fe40000800000 */
[----:B------:R-:W-:Y:S01]  /*30b0*/  ISETP.NE.AND P1, PT, R23, RZ, PT ;  /* 0x000000ff1700720c */ /* 0x000fe20003f25270 */
[----:B------:R-:W-:Y:S02]  /*30c0*/  WARPGROUP.DEPBAR.LE gsb0, 0x0 ;  /* 0x00008000000079c5 */ /* 0x000fe40000010000 */
[----:B------:R-:W-:Y:S02]  /*30d0*/  FSEL R43, R24, -INF , P3 ;  /* 0xff800000182b7808 */ /* 0x000fe40001800000 */
[----:B------:R-:W-:Y:S02]  /*30e0*/  FSEL R55, R25, -INF , P4 ;  /* 0xff80000019377808 */ /* 0x000fe40002000000 */
[----:B------:R-:W-:Y:S02]  /*30f0*/  FMNMX.FTZ R0, R43, R0, !PT ;  /* 0x000000002b007209 */ /* 0x000fe40007810000 */
[----:B------:R-:W-:-:S02]  /*3100*/  FSEL R45, R28, -INF , P5 ;  /* 0xff8000001c2d7808 */ /* 0x000fc40002800000 */
[----:B------:R-:W-:Y:S02]  /*3110*/  FMNMX.FTZ R0, R55, R0, !PT ;  /* 0x0000000037007209 */ /* 0x000fe40007810000 */
[----:B------:R-:W-:Y:S02]  /*3120*/  FSEL R49, R29, -INF , P6 ;  /* 0xff8000001d317808 */ /* 0x000fe40003000000 */
[----:B------:R-:W-:Y:S02]  /*3130*/  FMNMX.FTZ R0, R45, R0, !PT ;  /* 0x000000002d007209 */ /* 0x000fe40007810000 */
[----:B------:R-:W-:Y:S02]  /*3140*/  FSEL R24, R47, -INF , P0 ;  /* 0xff8000002f187808 */ /* 0x000fe40000000000 */
[----:B------:R-:W-:Y:S02]  /*3150*/  FMNMX.FTZ R11, R49, R0, !PT ;  /* 0x00000000310b7209 */ /* 0x000fe40007810000 */
[----:B------:R-:W-:-:S02]  /*3160*/  ISETP.NE.AND P0, PT, R21, RZ, PT ;  /* 0x000000ff1500720c */ /* 0x000fc40003f05270 */
[----:B------:R-:W-:Y:S01]  /*3170*/  FSEL R28, R35, -INF , P1 ;  /* 0xff800000231c7808 */ /* 0x000fe20000800000 */
[----:B------:R-:W0:Y:S01]  /*3180*/  SHFL.BFLY PT, R0, R11, 0x2, 0x1f ;  /* 0x0c401f000b007f89 */ /* 0x000e2200000e0000 */
[----:B------:R-:W-:Y:S02]  /*3190*/  FSEL R38, R38, -INF , P0 ;  /* 0xff80000026267808 */ /* 0x000fe40000000000 */
[----:B------:R-:W-:Y:S02]  /*31a0*/  FSEL R26, R26, -INF , P3 ;  /* 0xff8000001a1a7808 */ /* 0x000fe40001800000 */
[----:B------:R-:W-:Y:S02]  /*31b0*/  ISETP.NE.AND P1, PT, R9, RZ, PT ;  /* 0x000000ff0900720c */ /* 0x000fe40003f25270 */
[----:B------:R-:W-:-:S11]  /*31c0*/  ISETP.NE.AND P0, PT, R7, RZ, PT ;  /* 0x000000ff0700720c */ /* 0x000fd60003f05270 */
[----:B------:R-:W-:-:S05]  /*31d0*/  @!P1 VIADD R4, R4, 0x31c40 ;  /* 0x00031c4004049836 */ /* 0x000fca0000000000 */
[----:B------:R-:W-:Y:S02]  /*31e0*/  @!P1 PRMT R4, RZ, 0x654, R4 ;  /* 0x00000654ff049816 */ /* 0x000fe40000000004 */
[----:B0-----:R-:W-:Y:S02]  /*31f0*/  FMNMX.FTZ R13, R11, R0, !PT ;  /* 0x000000000b0d7209 */ /* 0x001fe40007810000 */
[----:B------:R-:W-:Y:S01]  /*3200*/  FMNMX.FTZ R11, R98, R99, !PT ;  /* 0x00000063620b7209 */ /* 0x000fe20007810000 */
[----:B------:R0:W-:Y:S02]  /*3210*/  @!P1 SYNCS.ARRIVE.TRANS64.RED.A1T0 RZ, [R4+URZ], RZ ;  /* 0x000000ff04ff99a7 */ /* 0x0001e4000810043f */
[----:B------:R-:W1:Y:S01]  /*3220*/  SHFL.BFLY PT, R0, R13, 0x1, 0x1f ;  /* 0x0c201f000d007f89 */ /* 0x000e6200000e0000 */
[----:B------:R-:W-:Y:S02]  /*3230*/  FMNMX.FTZ R11, R102, R11, !PT ;  /* 0x0000000b660b7209 */ /* 0x000fe40007810000 */
[----:B-1----:R-:W-:-:S02]  /*3240*/  FMNMX.FTZ R0, R13, R0, !PT ;  /* 0x000000000d007209 */ /* 0x002fc40007810000 */
        /* <DEDUP_REMOVED lines=55> */
[----:B------:R-:W-:-:S02]  /*35c0*/  FFMA.FTZ R45, R45, R3, -R53 ;  /* 0x000000032d2d7223 */ /* 0x000fc40000010835 */
[----:B------:R-:W-:-:S03]  /*35d0*/  FMNMX.FTZ R21, R52, R15, !PT ;  /* 0x0000000f34157209 */ /* 0x000fc60007810000 */
[----:B------:R1:W-:Y:S01]  /*35e0*/  MUFU.EX2 R15, R120 ;  /* 0x00000078000f7308 */ /* 0x0003e20000000800 */
[----:B------:R-:W-:Y:S02]  /*35f0*/  FMNMX.FTZ R21, R50, R21, !PT ;  /* 0x0000001532157209 */ /* 0x000fe40007810000 */
[----:B0-----:R-:W-:Y:S02]  /*3600*/  F2FP.F16.F32.PACK_AB R4, R76, R5 ;  /* 0x000000054c04723e */ /* 0x001fe400000000ff */
[----:B------:R-:W-:-:S03]  /*3610*/  FMNMX.FTZ R21, R56, R21, !PT ;  /* 0x0000001538157209 */ /* 0x000fc60007810000 */
[----:B------:R-:W-:Y:S01]  /*3620*/  MUFU.EX2 R96, R96 ;  /* 0x0000006000607308 */ /* 0x000fe20000000800 */
[----:B------:R-:W-:Y:S02]  /*3630*/  FMNMX.FTZ R21, R54, R21, !PT ;  /* 0x0000001536157209 */ /* 0x000fe40007810000 */
[----:B-1----:R-:W-:Y:S02]  /*3640*/  FSEL R120, R30, -INF , P5 ;  /* 0xff8000001e787808 */ /* 0x002fe40002800000 */
        /* <DEDUP_REMOVED lines=8> */
[----:B------:R-:W-:Y:S01]  /*36d0*/  FMNMX.FTZ R33, R34, R33, !PT ;  /* 0x0000002122217209 */ /* 0x000fe20007810000 */
[----:B0-----:R-:W-:-:S03]  /*36e0*/  FFMA.FTZ R92, R134, R3, -R53 ;  /* 0x00000003865c7223 */ /* 0x001fc60000010835 */
        /* <DEDUP_REMOVED lines=10> */
[----:B------:R1:W-:Y:S01]  /*3790*/  MUFU.EX2 R33, R37 ;  /* 0x0000002500217308 */ /* 0x0003e20000000800 */
[-CC-:B0-----:R-:W-:Y:S01]  /*37a0*/  FFMA.FTZ R72, R132, R3.reuse, -R53.reuse ;  /* 0x0000000384487223 */ /* 0x181fe20000010835 */
[----:B------:R-:W0:Y:S06]  /*37b0*/  SHFL.BFLY PT, R30, R35, 0x2, 0x1f ;  /* 0x0c401f00231e7f89 */ /* 0x000e2c00000e0000 */
[----:B------:R-:W-:Y:S01]  /*37c0*/  MUFU.EX2 R25, R25 ;  /* 0x0000001900197308 */ /* 0x000fe20000000800 */
[----:B-1----:R-:W-:-:S07]  /*37d0*/  FFMA.FTZ R37, R136, R3, -R53 ;  /* 0x0000000388257223 */ /* 0x002fce0000010835 */
[----:B------:R-:W-:Y:S08]  /*37e0*/  MUFU.EX2 R70, R70 ;  /* 0x0000004600467308 */ /* 0x000ff00000000800 */
[----:B------:R-:W-:Y:S01]  /*37f0*/  MUFU.EX2 R60, R60 ;  /* 0x0000003c003c7308 */ /* 0x000fe20000000800 */
[----:B0-----:R-:W-:Y:S01]  /*3800*/  FMNMX.FTZ R27, R35, R30, !PT ;  /* 0x0000001e231b7209 */ /* 0x001fe20007810000 */
[-CC-:B------:R-:W-:Y:S01]  /*3810*/  FFMA.FTZ R30, R43, R3.reuse, -R53.reuse ;  /* 0x000000032b1e7223 */ /* 0x180fe20000010835 */
[-CC-:B------:R-:W-:Y:S01]  /*3820*/  FFMA.FTZ R35, R140, R3.reuse, -R53.reuse ;  /* 0x000000038c237223 */ /* 0x180fe20000010835 */
[----:B------:R-:W-:-:S02]  /*3830*/  FFMA.FTZ R43, R55, R3, -R53 ;  /* 0x00000003372b7223 */ /* 0x000fc40000010835 */
[----:B------:R-:W0:Y:S02]  /*3840*/  SHFL.BFLY PT, R110, R27, 0x1, 0x1f ;  /* 0x0c201f001b6e7f89 */ /* 0x000e2400000e0000 */
[----:B------:R-:W-:Y:S08]  /*3850*/  MUFU.EX2 R36, R36 ;  /* 0x0000002400247308 */ /* 0x000ff00000000800 */
[----:B------:R-:W-:Y:S08]  /*3860*/  MUFU.EX2 R23, R23 ;  /* 0x0000001700177308 */ /* 0x000ff00000000800 */
[----:B------:R-:W-:Y:S01]  /*3870*/  MUFU.EX2 R68, R68 ;  /* 0x0000004400447308 */ /* 0x000fe20000000800 */
[----:B0-----:R-:W-:Y:S01]  /*3880*/  FMNMX.FTZ R73, R27, R110, !PT ;  /* 0x0000006e1b497209 */ /* 0x001fe20007810000 */
[----:B------:R-:W-:-:S06]  /*3890*/  FFMA.FTZ R110, R49, R3, -R53 ;  /* 0x00000003316e7223 */ /* 0x000fcc0000010835 */
[----:B------:R-:W-:Y:S01]  /*38a0*/  MUFU.EX2 R21, R128 ;  /* 0x0000008000157308 */ /* 0x000fe20000000800 */
[C---:B------:R-:W-:Y:S01]  /*38b0*/  FSETP.NEU.FTZ.AND P2, PT, R73.reuse, -INF , PT ;  /* 0xff8000004900780b */ /* 0x040fe20003f5d000 */
[----:B------:R-:W-:-:S05]  /*38c0*/  FMUL.FTZ R27, R73, R3 ;  /* 0x00000003491b7220 */ /* 0x000fca0000410000 */
[----:B------:R-:W-:Y:S01]  /*38d0*/  FSEL R27, R27, RZ, P2 ;  /* 0x000000ff1b1b7208 */ /* 0x000fe20001000000 */
[----:B------:R-:W-:Y:S01]  /*38e0*/  MUFU.EX2 R72, R72 ;  /* 0x0000004800487308 */ /* 0x000fe20000000800 */
[----:B------:R-:W-:Y:S01]  /*38f0*/  ISETP.GE.AND P2, PT, R64, 0x91, PT ;  /* 0x000000914000780c */ /* 0x000fe20003f46270 */
[----:B------:R-:W-:Y:S02]  /*3900*/  IMAD.MOV.U32 R64, RZ, RZ, R71 ;  /* 0x000000ffff407224 */ /* 0x000fe400078e0047 */
        /* <DEDUP_REMOVED lines=36> */
[-C--:B------:R-:W-:Y:S01]  /*3b50*/  FFMA.FTZ R122, R122, R3.reuse, -R27 ;  /* 0x000000037a7a7223 */ /* 0x080fe2000001081b */
[----:B------:R-:W-:Y:S01]  /*3b60*/  IMAD.MOV.U32 R62, RZ, RZ, R71 ;  /* 0x000000ffff3e7224 */ /* 0x000fe200078e0047 */
[----:B------:R-:W0:Y:S01]  /*3b70*/  MUFU.EX2 R47, R47 ;  /* 0x0000002f002f7308 */ /* 0x000e220000000800 */
[----:B--2---:R-:W-:Y:S01]  /*3b80*/  FADD.FTZ R6, R5, R76 ;  /* 0x0000004c05067221 */ /* 0x004fe20000010000 */
[----:B-1----:R-:W-:Y:S01]  /*3b90*/  FADD.FTZ R8, R102, R67 ;  /* 0x0000004366087221 */ /* 0x002fe20000010000 */
[-CC-:B------:R-:W-:Y:S01]  /*3ba0*/  FFMA.FTZ R67, R32, R3.reuse, -R27.reuse ;  /* 0x0000000320437223 */ /* 0x180fe2000001081b */
[--C-:B------:R-:W-:Y:S01]  /*3bb0*/  FFMA.FTZ R32, R46, R3, -R27.reuse ;  /* 0x000000032e207223 */ /* 0x100fe2000001081b */
[----:B------:R-:W-:Y:S01]  /*3bc0*/  FADD.FTZ R69, R7, R6 ;  /* 0x0000000607457221 */ /* 0x000fe20000010000 */
[----:B------:R-:W-:Y:S01]  /*3bd0*/  F2FP.F16.F32.PACK_AB R6, R96, R7 ;  /* 0x000000076006723e */ /* 0x000fe200000000ff */
[-C--:B------:R-:W-:Y:S01]  /*3be0*/  FFMA.FTZ R46, R28, R3.reuse, -R27 ;  /* 0x000000031c2e7223 */ /* 0x080fe2000001081b */
[----:B------:R-:W1:Y:S01]  /*3bf0*/  MUFU.EX2 R90, R90 ;  /* 0x0000005a005a7308 */ /* 0x000e620000000800 */
[----:B------:R-:W-:Y:S01]  /*3c00*/  FADD.FTZ R10, R96, R69 ;  /* 0x00000045600a7221 */ /* 0x000fe20000010000 */
[C---:B---3--:R-:W-:Y:S01]  /*3c10*/  FADD.FTZ R8, R65.reuse, R8 ;  /* 0x0000000841087221 */ /* 0x048fe20000010000 */
[----:B------:R-:W-:Y:S01]  /*3c20*/  F2FP.F16.F32.PACK_AB R7, R65, R102 ;  /* 0x000000664107723e */ /* 0x000fe200000000ff */
[----:B------:R-:W-:Y:S01]  /*3c30*/  FFMA.FTZ R65, R40, R3, -R27 ;  /* 0x0000000328417223 */ /* 0x000fe2000001081b */
[----:B------:R-:W-:Y:S01]  /*3c40*/  FADD.FTZ R69, R9, R10 ;  /* 0x0000000a09457221 */ /* 0x000fe20000010000 */
[----:B------:R-:W-:Y:S01]  /*3c50*/  F2FP.F16.F32.PACK_AB R5, R99, R98 ;  /* 0x000000626305723e */ /* 0x000fe200000000ff */
[----:B------:R-:W-:Y:S01]  /*3c60*/  IMAD.MOV.U32 R58, RZ, RZ, R71 ;  /* 0x000000ffff3a7224 */ /* 0x000fe200078e0047 */
[----:B------:R-:W2:Y:S01]  /*3c70*/  MUFU.EX2 R49, R49 ;  /* 0x0000003100317308 */ /* 0x000ea20000000800 */
[----:B0-----:R-:W-:Y:S01]  /*3c80*/  FADD.FTZ R75, R47, R8 ;  /* 0x000000082f4b7221 */ /* 0x001fe20000010000 */
[----:B------:R-:W-:Y:S01]  /*3c90*/  FADD.FTZ R8, R88, R69 ;  /* 0x0000004558087221 */ /* 0x000fe20000010000 */
[----:B------:R0:W-:Y:S01]  /*3ca0*/  STSM.16.M88.4 [R2+0x24300], R4 ;  /* 0x0243000402007844 */ /* 0x0001e20000000200 */
[----:B------:R-:W-:-:S02]  /*3cb0*/  IMAD.MOV.U32 R56, RZ, RZ, R71 ;  /* 0x000000ffff387224 */ /* 0x000fc400078e0047 */
[----:B------:R-:W-:Y:S02]  /*3cc0*/  FADD.FTZ R69, R11, R8 ;  /* 0x000000080b457221 */ /* 0x000fe40000010000 */
[----:B------:R-:W3:Y:S01]  /*3cd0*/  MUFU.EX2 R94, R94 ;  /* 0x0000005e005e7308 */ /* 0x000ee20000000800 */
[----:B-1----:R-:W-:Y:S01]  /*3ce0*/  FADD.FTZ R10, R90, R75 ;  /* 0x0000004b5a0a7221 */ /* 0x002fe20000010000 */
[----:B------:R-:W-:-:S04]  /*3cf0*/  FADD.FTZ R8, R44, R69 ;  /* 0x000000452c087221 */ /* 0x000fc80000010000 */
[----:B------:R-:W-:Y:S02]  /*3d00*/  FADD.FTZ R69, R29, R8 ;  /* 0x000000081d457221 */ /* 0x000fe40000010000 */
[----:B------:R-:W1:Y:S01]  /*3d10*/  MUFU.EX2 R51, R51 ;  /* 0x0000003300337308 */ /* 0x000e620000000800 */
[----:B--2---:R-:W-:Y:S01]  /*3d20*/  FADD.FTZ R75, R49, R10 ;  /* 0x0000000a314b7221 */ /* 0x004fe20000010000 */
[C---:B------:R-:W-:Y:S01]  /*3d30*/  FADD.FTZ R8, R80.reuse, R69 ;  /* 0x0000004550087221 */ /* 0x040fe20000010000 */
[----:B0-----:R-:W-:Y:S01]  /*3d40*/  F2FP.F16.F32.PACK_AB R4, R80, R29 ;  /* 0x0000001d5004723e */ /* 0x001fe200000000ff */
[----:B------:R-:W-:Y:S02]  /*3d50*/  IMAD.MOV.U32 R29, RZ, RZ, R71 ;  /* 0x000000ffff1d7224 */ /* 0x000fe400078e0047 */
[----:B------:R-:W-:Y:S02]  /*3d60*/  FADD.FTZ R69, R25, R8 ;  /* 0x0000000819457221 */ /* 0x000fe40000010000 */
[----:B------:R-:W0:Y:S01]  /*3d70*/  MUFU.EX2 R82, R82 ;  /* 0x0000005200527308 */ /* 0x000e220000000800 */
[----:B---3--:R-:W-:-:S07]  /*3d80*/  FADD.FTZ R10, R94, R75 ;  /* 0x0000004b5e0a7221 */ /* 0x008fce0000010000 */
[----:B------:R-:W2:Y:S01]  /*3d90*/  MUFU.EX2 R12, R12 ;  /* 0x0000000c000c7308 */ /* 0x000ea20000000800 */
[----:B-1----:R-:W-:Y:S01]  /*3da0*/  FADD.FTZ R75, R51, R10 ;  /* 0x0000000a334b7221 */ /* 0x002fe20000010000 */
[----:B------:R-:W-:-:S04]  /*3db0*/  FADD.FTZ R10, R70, R69 ;  /* 0x00000045460a7221 */ /* 0x000fc80000010000 */
[----:B------:R-:W-:Y:S01]  /*3dc0*/  FADD.FTZ R69, R13, R10 ;  /* 0x0000000a0d457221 */ /* 0x000fe20000010000 */
[----:B------:R-:W-:Y:S01]  /*3dd0*/  F2FP.F16.F32.PACK_AB R10, R44, R11 ;  /* 0x0000000b2c0a723e */ /* 0x000fe200000000ff */
[----:B------:R-:W1:Y:S01]  /*3de0*/  MUFU.EX2 R53, R53 ;  /* 0x0000003500357308 */ /* 0x000e620000000800 */
[----:B0-----:R-:W-:Y:S01]  /*3df0*/  FADD.FTZ R75, R82, R75 ;  /* 0x0000004b524b7221 */ /* 0x001fe20000010000 */
[----:B------:R-:W-:Y:S01]  /*3e00*/  F2FP.F16.F32.PACK_AB R11, R94, R49 ;  /* 0x000000315e0b723e */ /* 0x000fe200000000ff */
[--C-:B------:R-:W-:Y:S02]  /*3e10*/  IMAD.MOV.U32 R49, RZ, RZ, R71.reuse ;  /* 0x000000ffff317224 */ /* 0x100fe400078e0047 */
[----:B------:R-:W-:-:S03]  /*3e20*/  IMAD.MOV.U32 R44, RZ, RZ, R71 ;  /* 0x000000ffff2c7224 */ /* 0x000fc600078e0047 */
[----:B------:R-:W0:Y:S01]  /*3e30*/  MUFU.EX2 R14, R14 ;  /* 0x0000000e000e7308 */ /* 0x000e220000000800 */
[----:B--2---:R-:W-:-:S07]  /*3e40*/  FADD.FTZ R8, R12, R75 ;  /* 0x0000004b0c087221 */ /* 0x004fce0000010000 */
[----:B------:R-:W2:Y:S01]  /*3e50*/  MUFU.EX2 R55, R55 ;  /* 0x0000003700377308 */ /* 0x000ea20000000800 */
[----:B-1----:R-:W-:Y:S01]  /*3e60*/  FADD.FTZ R27, R53, R8 ;  /* 0x00000008351b7221 */ /* 0x002fe20000010000 */
[----:B------:R-:W-:Y:S02]  /*3e70*/  F2FP.F16.F32.PACK_AB R8, R88, R9 ;  /* 0x000000095808723e */ /* 0x000fe400000000ff */
[----:B------:R-:W-:-:S04]  /*3e80*/  F2FP.F16.F32.PACK_AB R9, R90, R47 ;  /* 0x0000002f5a09723e */ /* 0x000fc800000000ff */
[----:B------:R-:W1:Y:S01]  /*3e90*/  MUFU.EX2 R57, R57 ;  /* 0x0000003900397308 */ /* 0x000e620000000800 */
[----:B0-----:R-:W-:Y:S01]  /*3ea0*/  FADD.FTZ R26, R14, R27 ;  /* 0x0000001b0e1a7221 */ /* 0x001fe20000010000 */
[----:B------:R-:W-:Y:S06]  /*3eb0*/  STSM.16.M88.4 [R2+0x25b00], R8 ;  /* 0x025b000802007844 */ /* 0x000fec0000000200 */
[----:B------:R-:W0:Y:S01]  /*3ec0*/  MUFU.EX2 R66, R66 ;  /* 0x0000004200427308 */ /* 0x000e220000000800 */
[----:B--2---:R-:W-:-:S07]  /*3ed0*/  FADD.FTZ R26, R55, R26 ;  /* 0x0000001a371a7221 */ /* 0x004fce0000010000 */
[----:B------:R-:W2:Y:S01]  /*3ee0*/  MUFU.EX2 R20, R20 ;  /* 0x0000001400147308 */ /* 0x000ea20000000800 */
[----:B-1----:R-:W-:-:S07]  /*3ef0*/  FADD.FTZ R7, R57, R26 ;  /* 0x0000001a39077221 */ /* 0x002fce0000010000 */
[----:B------:R1:W-:Y:S01]  /*3f00*/  MUFU.EX2 R28, R42 ;  /* 0x0000002a001c7308 */ /* 0x0003e20000000800 */
[----:B0-----:R-:W-:-:S07]  /*3f10*/  FADD.FTZ R7, R66, R7 ;  /* 0x0000000742077221 */ /* 0x001fce0000010000 */
[----:B------:R-:W0:Y:S01]  /*3f20*/  MUFU.EX2 R59, R59 ;  /* 0x0000003b003b7308 */ /* 0x000e220000000800 */
[----:B-1----:R-:W-:Y:S01]  /*3f30*/  FADD.FTZ R42, R60, R69 ;  /* 0x000000453c2a7221 */ /* 0x002fe20000010000 */
[----:B------:R-:W-:-:S03]  /*3f40*/  IMAD.MOV.U32 R69, RZ, RZ, R71 ;  /* 0x000000ffff457224 */ /* 0x000fc600078e0047 */
[----:B------:R-:W-:Y:S01]  /*3f50*/  FADD.FTZ R5, R15, R42 ;  /* 0x0000002a0f057221 */ /* 0x000fe20000010000 */
[----:B------:R-:W-:Y:S02]  /*3f60*/  IMAD.MOV.U32 R42, RZ, RZ, R71 ;  /* 0x000000ffff2a7224 */ /* 0x000fe400078e0047 */
[----:B------:R-:W1:Y:S01]  /*3f70*/  MUFU.EX2 R48, R48 ;  /* 0x0000003000307308 */ /* 0x000e620000000800 */
[----:B------:R-:W-:Y:S01]  /*3f80*/  FADD.FTZ R6, R36, R5 ;  /* 0x0000000524067221 */ /* 0x000fe20000010000 */
[----:B------:R-:W-:Y:S01]  /*3f90*/  F2FP.F16.F32.PACK_AB R5, R82, R51 ;  /* 0x000000335205723e */ /* 0x000fe200000000ff */
[--C-:B------:R-:W-:Y:S02]  /*3fa0*/  IMAD.MOV.U32 R51, RZ, RZ, R71.reuse ;  /* 0x000000ffff337224 */ /* 0x100fe400078e0047 */
[----:B------:R-:W-:Y:S01]  /*3fb0*/  FADD.FTZ R27, R23, R6 ;  /* 0x00000006171b7221 */ /* 0x000fe20000010000 */
[----:B------:R-:W-:Y:S01]  /*3fc0*/  F2FP.F16.F32.PACK_AB R6, R70, R25 ;  /* 0x000000194606723e */ /* 0x000fe200000000ff */
[----:B------:R-:W-:Y:S01]  /*3fd0*/  IMAD.MOV.U32 R70, RZ, RZ, R71 ;  /* 0x000000ffff467224 */ /* 0x000fe200078e0047 */
[----:B------:R-:W3:Y:S01]  /*3fe0*/  MUFU.EX2 R61, R61 ;  /* 0x0000003d003d7308 */ /* 0x000ee20000000800 */
[----:B------:R-:W-:-:S04]  /*3ff0*/  FADD.FTZ R26, R68, R27 ;  /* 0x0000001b441a7221 */ /* 0x000fc80000010000 */
[----:B------:R-:W-:-:S03]  /*4000*/  FADD.FTZ R27, R21, R26 ;  /* 0x0000001a151b7221 */ /* 0x000fc60000010000 */
[----:B------:R-:W4:Y:S01]  /*4010*/  MUFU.EX2 R50, R50 ;  /* 0x0000003200327308 */ /* 0x000f220000000800 */
[----:B------:R-:W-:-:S04]  /*4020*/  FADD.FTZ R26, R72, R27 ;  /* 0x0000001b481a7221 */ /* 0x000fc80000010000 */
[----:B------:R-:W-:-:S03]  /*4030*/  FADD.FTZ R27, R33, R26 ;  /* 0x0000001a211b7221 */ /* 0x000fc60000010000 */
[----:B------:R2:W-:Y:S08]  /*4040*/  MUFU.EX2 R47, R24 ;  /* 0x00000018002f7308 */ /* 0x0005f00000000800 */
[----:B------:R-:W5:Y:S01]  /*4050*/  MUFU.EX2 R108, R108 ;  /* 0x0000006c006c7308 */ /* 0x000f620000000800 */
[----:B--2---:R-:W-:Y:S01]  /*4060*/  FADD.FTZ R24, R20, R7 ;  /* 0x0000000714187221 */ /* 0x004fe20000010000 */
[----:B------:R-:W-:Y:S01]  /*4070*/  F2FP.F16.F32.PACK_AB R7, R53, R12 ;  /* 0x0000000c3507723e */ /* 0x000fe200000000ff */
[----:B------:R-:W-:Y:S01]  /*4080*/  IMAD.MOV.U32 R53, RZ, RZ, R71 ;  /* 0x000000ffff357224 */ /* 0x000fe200078e0047 */
[----:B------:R-:W-:Y:S01]  /*4090*/  F2FP.F16.F32.PACK_AB R12, R60, R13 ;  /* 0x0000000d3c0c723e */ /* 0x000fe200000000ff */
[----:B0-----:R-:W-:Y:S01]  /*40a0*/  FADD.FTZ R25, R59, R24 ;  /* 0x000000183b197221 */ /* 0x001fe20000010000 */
[----:B------:R-:W-:Y:S01]  /*40b0*/  F2FP.F16.F32.PACK_AB R13, R55, R14 ;  /* 0x0000000e370d723e */ /* 0x000fe200000000ff */
[----:B------:R0:W-:Y:S01]  /*40c0*/  STSM.16.M88.4 [R2+0x27300], R4 ;  /* 0x0273000402007844 */ /* 0x0001e20000000200 */
[----:B------:R-:W2:Y:S01]  /*40d0*/  MUFU.EX2 R63, R63 ;  /* 0x0000003f003f7308 */ /* 0x000ea20000000800 */
[----:B-1----:R-:W-:Y:S01]  /*40e0*/  FADD.FTZ R24, R48, R25 ;  /* 0x0000001930187221 */ /* 0x002fe20000010000 */
[----:B------:R-:W-:Y:S01]  /*40f0*/  F2FP.F16.F32.PACK_AB R14, R36, R15 ;  /* 0x0000000f240e723e */ /* 0x000fe200000000ff */
[--C-:B------:R-:W-:Y:S01]  /*4100*/  IMAD.MOV.U32 R60, RZ, RZ, R71.reuse ;  /* 0x000000ffff3c7224 */ /* 0x100fe200078e0047 */
[----:B------:R-:W-:Y:S01]  /*4110*/  F2FP.F16.F32.PACK_AB R15, R66, R57 ;  /* 0x00000039420f723e */ /* 0x000fe200000000ff */
[----:B---3--:R-:W-:Y:S01]  /*4120*/  FADD.FTZ R25, R61, R24 ;  /* 0x000000183d197221 */ /* 0x008fe20000010000 */
[----:B------:R-:W-:-:S02]  /*4130*/  IMAD.MOV.U32 R66, RZ, RZ, R71 ;  /* 0x000000ffff427224 */ /* 0x000fc400078e0047 */
[----:B------:R-:W1:Y:S01]  /*4140*/  MUFU.EX2 R41, R41 ;  /* 0x0000002900297308 */ /* 0x000e620000000800 */
[----:B----4-:R-:W-:Y:S01]  /*4150*/  FADD.FTZ R24, R50, R25 ;  /* 0x0000001932187221 */ /* 0x010fe20000010000 */
[C---:B-----5:R-:W-:Y:S01]  /*4160*/  FADD.FTZ R26, R108.reuse, R27 ;  /* 0x0000001b6c1a7221 */ /* 0x060fe20000010000 */
[----:B------:R-:W-:Y:S01]  /*4170*/  STSM.16.M88.4 [R2+0x28b00], R12 ;  /* 0x028b000c02007844 */ /* 0x000fe20000000200 */
[--C-:B------:R-:W-:Y:S02]  /*4180*/  IMAD.MOV.U32 R57, RZ, RZ, R71.reuse ;  /* 0x000000ffff397224 */ /* 0x100fe400078e0047 */
[--C-:B------:R-:W-:Y:S01]  /*4190*/  IMAD.MOV.U32 R55, RZ, RZ, R71.reuse ;  /* 0x000000ffff377224 */ /* 0x100fe200078e0047 */
[----:B0-----:R-:W-:Y:S01]  /*41a0*/  F2FP.F16.F32.PACK_AB R4, R108, R33 ;  /* 0x000000216c04723e */ /* 0x001fe200000000ff */
[----:B------:R0:W3:Y:S01]  /*41b0*/  MUFU.EX2 R40, R54 ;  /* 0x0000003600287308 */ /* 0x0000e20000000800 */
[----:B--2---:R-:W-:Y:S01]  /*41c0*/  FADD.FTZ R25, R63, R24 ;  /* 0x000000183f197221 */ /* 0x004fe20000010000 */
[----:B------:R-:W-:Y:S01]  /*41d0*/  F2FP.F16.F32.PACK_AB R24, R68, R23 ;  /* 0x000000174418723e */ /* 0x000fe200000000ff */
[----:B------:R-:W-:-:S02]  /*41e0*/  IMAD.MOV.U32 R68, RZ, RZ, R71 ;  /* 0x000000ffff447224 */ /* 0x000fc400078e0047 */
[----:B------:R-:W-:-:S03]  /*41f0*/  IMAD.MOV.U32 R33, RZ, RZ, R71 ;  /* 0x000000ffff217224 */ /* 0x000fc600078e0047 */
[----:B------:R-:W2:Y:S01]  /*4200*/  MUFU.EX2 R106, R106 ;  /* 0x0000006a006a7308 */ /* 0x000ea20000000800 */
[----:B-1----:R-:W-:Y:S01]  /*4210*/  FADD.FTZ R27, R41, R26 ;  /* 0x0000001a291b7221 */ /* 0x002fe20000010000 */
[----:B------:R-:W-:Y:S01]  /*4220*/  F2FP.F16.F32.PACK_AB R26, R72, R21 ;  /* 0x00000015481a723e */ /* 0x000fe200000000ff */
[----:B0-----:R-:W-:-:S05]  /*4230*/  IMAD.MOV.U32 R54, RZ, RZ, R71 ;  /* 0x000000ffff367224 */ /* 0x001fca00078e0047 */
[----:B------:R-:W0:Y:S01]  /*4240*/  MUFU.EX2 R65, R65 ;  /* 0x0000004100417308 */ /* 0x000e220000000800 */
[----:B---3--:R-:W-:Y:S01]  /*4250*/  FADD.FTZ R36, R40, R25 ;  /* 0x0000001928247221 */ /* 0x008fe20000010000 */
[----:B------:R-:W-:Y:S01]  /*4260*/  F2FP.F16.F32.PACK_AB R25, R59, R20 ;  /* 0x000000143b19723e */ /* 0x000fe200000000ff */
[----:B------:R-:W-:-:S05]  /*4270*/  IMAD.MOV.U32 R59, RZ, RZ, R71 ;  /* 0x000000ffff3b7224 */ /* 0x000fca00078e0047 */
[----:B------:R-:W1:Y:S01]  /*4280*/  MUFU.EX2 R39, R39 ;  /* 0x0000002700277308 */ /* 0x000e620000000800 */
[----:B--2---:R-:W-:Y:S01]  /*4290*/  FADD.FTZ R8, R106, R27 ;  /* 0x0000001b6a087221 */ /* 0x004fe20000010000 */
[----:B------:R-:W-:Y:S01]  /*42a0*/  F2FP.F16.F32.PACK_AB R27, R61, R48 ;  /* 0x000000303d1b723e */ /* 0x000fe200000000ff */
[--C-:B------:R-:W-:Y:S02]  /*42b0*/  IMAD.MOV.U32 R61, RZ, RZ, R71.reuse ;  /* 0x000000ffff3d7224 */ /* 0x100fe400078e0047 */
[--C-:B------:R-:W-:Y:S02]  /*42c0*/  IMAD.MOV.U32 R48, RZ, RZ, R71.reuse ;  /* 0x000000ffff307224 */ /* 0x100fe400078e0047 */
[----:B------:R2:W-:Y:S01]  /*42d0*/  STSM.16.M88.4 [R2+0x2a300], R24 ;  /* 0x02a3001802007844 */ /* 0x0005e20000000200 */
[----:B------:R-:W3:Y:S01]  /*42e0*/  MUFU.EX2 R92, R92 ;  /* 0x0000005c005c7308 */ /* 0x000ee20000000800 */
[----:B0-----:R-:W-:Y:S01]  /*42f0*/  FADD.FTZ R5, R65, R36 ;  /* 0x0000002441057221 */ /* 0x001fe20000010000 */
[----:B------:R-:W-:-:S03]  /*4300*/  IMAD.MOV.U32 R36, RZ, RZ, R71 ;  /* 0x000000ffff247224 */ /* 0x000fc600078e0047 */
[----:B------:R-:W-:Y:S01]  /*4310*/  FADD.FTZ R6, R28, R5 ;  /* 0x000000051c067221 */ /* 0x000fe20000010000 */
[----:B------:R-:W-:Y:S01]  /*4320*/  F2FP.F16.F32.PACK_AB R5, R63, R50 ;  /* 0x000000323f05723e */ /* 0x000fe200000000ff */
[--C-:B------:R-:W-:Y:S01]  /*4330*/  IMAD.MOV.U32 R63, RZ, RZ, R71.reuse ;  /* 0x000000ffff3f7224 */ /* 0x100fe200078e0047 */
[----:B------:R-:W0:Y:S01]  /*4340*/  MUFU.EX2 R67, R67 ;  /* 0x0000004300437308 */ /* 0x000e220000000800 */
[----:B-1----:R-:W-:Y:S01]  /*4350*/  FADD.FTZ R7, R39, R8 ;  /* 0x0000000827077221 */ /* 0x002fe20000010000 */
[--C-:B------:R-:W-:Y:S02]  /*4360*/  IMAD.MOV.U32 R50, RZ, RZ, R71.reuse ;  /* 0x000000ffff327224 */ /* 0x100fe400078e0047 */
[----:B--2---:R-:W-:-:S04]  /*4370*/  IMAD.MOV.U32 R27, RZ, RZ, R71 ;  /* 0x000000ffff1b7224 */ /* 0x004fc800078e0047 */
[----:B------:R-:W1:Y:S01]  /*4380*/  MUFU.EX2 R37, R37 ;  /* 0x0000002500257308 */ /* 0x000e620000000800 */
[----:B---3--:R-:W-:Y:S01]  /*4390*/  FADD.FTZ R8, R92, R7 ;  /* 0x000000075c087221 */ /* 0x008fe20000010000 */
[--C-:B------:R-:W-:Y:S02]  /*43a0*/  IMAD.MOV.U32 R26, RZ, RZ, R71.reuse ;  /* 0x000000ffff1a7224 */ /* 0x100fe400078e0047 */
[--C-:B------:R-:W-:Y:S02]  /*43b0*/  IMAD.MOV.U32 R25, RZ, RZ, R71.reuse ;  /* 0x000000ffff197224 */ /* 0x100fe400078e0047 */
[--C-:B------:R-:W-:Y:S02]  /*43c0*/  IMAD.MOV.U32 R24, RZ, RZ, R71.reuse ;  /* 0x000000ffff187224 */ /* 0x100fe400078e0047 */
[----:B------:R-:W2:Y:S01]  /*43d0*/  MUFU.EX2 R32, R32 ;  /* 0x0000002000207308 */ /* 0x000ea20000000800 */
[----:B0-----:R-:W-:Y:S01]  /*43e0*/  FADD.FTZ R7, R67, R6 ;  /* 0x0000000643077221 */ /* 0x001fe20000010000 */
[----:B------:R-:W-:Y:S01]  /*43f0*/  F2FP.F16.F32.PACK_AB R6, R106, R41 ;  /* 0x000000296a06723e */ /* 0x000fe200000000ff */
[----:B------:R-:W-:-:S05]  /*4400*/  IMAD.MOV.U32 R41, RZ, RZ, R71 ;  /* 0x000000ffff297224 */ /* 0x000fca00078e0047 */
[----:B------:R-:W0:Y:S01]  /*4410*/  MUFU.EX2 R100, R100 ;  /* 0x0000006400647308 */ /* 0x000e220000000800 */
[----:B-1----:R-:W-:-:S07]  /*4420*/  FADD.FTZ R9, R37, R8 ;  /* 0x0000000825097221 */ /* 0x002fce0000010000 */
[----:B------:R-:W1:Y:S01]  /*4430*/  MUFU.EX2 R35, R35 ;  /* 0x0000002300237308 */ /* 0x000e620000000800 */
[----:B--2---:R-:W-:Y:S01]  /*4440*/  FADD.FTZ R8, R32, R7 ;  /* 0x0000000720087221 */ /* 0x004fe20000010000 */
[----:B------:R-:W-:Y:S01]  /*4450*/  F2FP.F16.F32.PACK_AB R7, R65, R40 ;  /* 0x000000284107723e */ /* 0x000fe200000000ff */
[--C-:B------:R-:W-:Y:S02]  /*4460*/  IMAD.MOV.U32 R65, RZ, RZ, R71.reuse ;  /* 0x000000ffff417224 */ /* 0x100fe400078e0047 */
[----:B------:R-:W-:Y:S02]  /*4470*/  IMAD.MOV.U32 R40, RZ, RZ, R71 ;  /* 0x000000ffff287224 */ /* 0x000fe400078e0047 */
[----:B------:R2:W-:Y:S01]  /*4480*/  STSM.16.M88.4 [R2+0x2bb00], R4 ;  /* 0x02bb000402007844 */ /* 0x0005e20000000200 */
[----:B------:R-:W3:Y:S01]  /*4490*/  MUFU.EX2 R34, R34 ;  /* 0x0000002200227308 */ /* 0x000ee20000000800 */
[----:B0-----:R-:W-:Y:S01]  /*44a0*/  FADD.FTZ R10, R100, R9 ;  /* 0x00000009640a7221 */ /* 0x001fe20000010000 */
[----:B------:R-:W-:Y:S01]  /*44b0*/  FADD.FTZ R9, R47, R8 ;  /* 0x000000082f097221 */ /* 0x000fe20000010000 */
[----:B------:R-:W-:Y:S01]  /*44c0*/  F2FP.F16.F32.PACK_AB R8, R92, R39 ;  /* 0x000000275c08723e */ /* 0x000fe200000000ff */
[----:B------:R-:W-:-:S04]  /*44d0*/  IMAD.MOV.U32 R39, RZ, RZ, R71 ;  /* 0x000000ffff277224 */ /* 0x000fc800078e0047 */
[----:B------:R-:W0:Y:S01]  /*44e0*/  MUFU.EX2 R104, R104 ;  /* 0x0000006800687308 */ /* 0x000e220000000800 */
[----:B-1----:R-:W-:-:S07]  /*44f0*/  FADD.FTZ R11, R35, R10 ;  /* 0x0000000a230b7221 */ /* 0x002fce0000010000 */
[----:B------:R1:W4:Y:S01]  /*4500*/  MUFU.EX2 R105, R46 ;  /* 0x0000002e00697308 */ /* 0x0003220000000800 */
[----:B---3--:R-:W-:Y:S01]  /*4510*/  FADD.FTZ R10, R34, R9 ;  /* 0x00000009220a7221 */ /* 0x008fe20000010000 */
[----:B------:R-:W-:Y:S01]  /*4520*/  F2FP.F16.F32.PACK_AB R9, R67, R28 ;  /* 0x0000001c4309723e */ /* 0x000fe200000000ff */
[--C-:B------:R-:W-:Y:S02]  /*4530*/  IMAD.MOV.U32 R67, RZ, RZ, R71.reuse ;  /* 0x000000ffff437224 */ /* 0x100fe400078e0047 */
[----:B------:R-:W-:-:S03]  /*4540*/  IMAD.MOV.U32 R28, RZ, RZ, R71 ;  /* 0x000000ffff1c7224 */ /* 0x000fc600078e0047 */
[----:B------:R-:W3:Y:S01]  /*4550*/  MUFU.EX2 R31, R31 ;  /* 0x0000001f001f7308 */ /* 0x000ee20000000800 */
[C---:B0-----:R-:W-:Y:S01]  /*4560*/  FADD.FTZ R12, R104.reuse, R11 ;  /* 0x0000000b680c7221 */ /* 0x041fe20000010000 */
[----:B------:R-:W-:Y:S01]  /*4570*/  F2FP.F16.F32.PACK_AB R104, R104, R35 ;  /* 0x000000236868723e */ /* 0x000fe200000000ff */
[--C-:B-1----:R-:W-:Y:S02]  /*4580*/  IMAD.MOV.U32 R46, RZ, RZ, R71.reuse ;  /* 0x000000ffff2e7224 */ /* 0x102fe400078e0047 */
[----:B------:R-:W-:-:S03]  /*4590*/  IMAD.MOV.U32 R35, RZ, RZ, R71 ;  /* 0x000000ffff237224 */ /* 0x000fc600078e0047 */
[----:B------:R-:W0:Y:S01]  /*45a0*/  MUFU.EX2 R38, R38 ;  /* 0x0000002600267308 */ /* 0x000e220000000800 */
[C---:B----4-:R-:W-:Y:S01]  /*45b0*/  FADD.FTZ R11, R105.reuse, R10 ;  /* 0x0000000a690b7221 */ /* 0x050fe20000010000 */
[----:B------:R-:W-:Y:S01]  /*45c0*/  F2FP.F16.F32.PACK_AB R10, R100, R37 ;  /* 0x00000025640a723e */ /* 0x000fe200000000ff */
[--C-:B------:R-:W-:Y:S01]  /*45d0*/  IMAD.MOV.U32 R37, RZ, RZ, R71.reuse ;  /* 0x000000ffff257224 */ /* 0x100fe200078e0047 */
[----:B------:R-:W-:Y:S01]  /*45e0*/  F2FP.F16.F32.PACK_AB R105, R105, R34 ;  /* 0x000000226969723e */ /* 0x000fe200000000ff */
[----:B------:R-:W-:-:S03]  /*45f0*/  IMAD.MOV.U32 R34, RZ, RZ, R71 ;  /* 0x000000ffff227224 */ /* 0x000fc600078e0047 */
[----:B------:R-:W2:Y:S01]  /*4600*/  MUFU.EX2 R107, R114 ;  /* 0x00000072006b7308 */ /* 0x000ea20000000800 */
[----:B---3--:R-:W-:-:S07]  /*4610*/  FADD.FTZ R15, R31, R12 ;  /* 0x0000000c1f0f7221 */ /* 0x008fce0000010000 */
[----:B------:R-:W1:Y:S01]  /*4620*/  MUFU.EX2 R84, R84 ;  /* 0x0000005400547308 */ /* 0x000e620000000800 */
[----:B0-----:R-:W-:Y:S01]  /*4630*/  FADD.FTZ R12, R38, R11 ;  /* 0x0000000b260c7221 */ /* 0x001fe20000010000 */
[----:B------:R-:W-:Y:S01]  /*4640*/  F2FP.F16.F32.PACK_AB R11, R47, R32 ;  /* 0x000000202f0b723e */ /* 0x000fe200000000ff */
[--C-:B------:R-:W-:Y:S02]  /*4650*/  IMAD.MOV.U32 R47, RZ, RZ, R71.reuse ;  /* 0x000000ffff2f7224 */ /* 0x100fe400078e0047 */
[--C-:B------:R-:W-:Y:S02]  /*4660*/  IMAD.MOV.U32 R32, RZ, RZ, R71.reuse ;  /* 0x000000ffff207224 */ /* 0x100fe400078e0047 */
[----:B------:R0:W-:Y:S01]  /*4670*/  STSM.16.M88.4 [R2+0x2d300], R8 ;  /* 0x02d3000802007844 */ /* 0x0001e20000000200 */
[----:B------:R-:W3:Y:S01]  /*4680*/  MUFU.EX2 R52, R52 ;  /* 0x0000003400347308 */ /* 0x000ee20000000800 */
[C---:B--2---:R-:W-:Y:S01]  /*4690*/  FADD.FTZ R5, R107.reuse, R12 ;  /* 0x0000000c6b057221 */ /* 0x044fe20000010000 */
[----:B------:R-:W-:Y:S01]  /*46a0*/  F2FP.F16.F32.PACK_AB R107, R107, R38 ;  /* 0x000000266b6b723e */ /* 0x000fe200000000ff */
[----:B------:R-:W-:-:S05]  /*46b0*/  IMAD.MOV.U32 R38, RZ, RZ, R71 ;  /* 0x000000ffff267224 */ /* 0x000fca00078e0047 */
[----:B------:R-:W2:Y:S01]  /*46c0*/  MUFU.EX2 R30, R30 ;  /* 0x0000001e001e7308 */ /* 0x000ea20000000800 */
[C---:B-1----:R-:W-:Y:S01]  /*46d0*/  FADD.FTZ R15, R84.reuse, R15 ;  /* 0x0000000f540f7221 */ /* 0x042fe20000010000 */
[----:B------:R-:W-:Y:S01]  /*46e0*/  F2FP.F16.F32.PACK_AB R106, R84, R31 ;  /* 0x0000001f546a723e */ /* 0x000fe200000000ff */
[----:B------:R-:W-:-:S04]  /*46f0*/  IMAD.MOV.U32 R31, RZ, RZ, R71 ;  /* 0x000000ffff1f7224 */ /* 0x000fc800078e0047 */
[----:B------:R0:W-:Y:S01]  /*4700*/  STSM.16.M88.4 [R2+0x2eb00], R104 ;  /* 0x02eb006802007844 */ /* 0x0001e20000000200 */
[----:B------:R-:W1:Y:S01]  /*4710*/  MUFU.EX2 R13, R116 ;  /* 0x00000074000d7308 */ /* 0x000e620000000800 */
[----:B---3--:R-:W-:-:S07]  /*4720*/  FADD.FTZ R6, R52, R5 ;  /* 0x0000000534067221 */ /* 0x008fce0000010000 */
[----:B------:R-:W3:Y:S01]  /*4730*/  MUFU.EX2 R43, R43 ;  /* 0x0000002b002b7308 */ /* 0x000ee20000000800 */
[----:B--2---:R-:W-:-:S07]  /*4740*/  FADD.FTZ R4, R30, R15 ;  /* 0x0000000f1e047221 */ /* 0x004fce0000010000 */
[----:B------:R-:W2:Y:S01]  /*4750*/  MUFU.EX2 R45, R45 ;  /* 0x0000002d002d7308 */ /* 0x000ea20000000800 */
[C---:B-1----:R-:W-:Y:S01]  /*4760*/  FADD.FTZ R5, R13.reuse, R6 ;  /* 0x000000060d057221 */ /* 0x042fe20000010000 */
[----:B------:R-:W-:Y:S01]  /*4770*/  F2FP.F16.F32.PACK_AB R13, R13, R52 ;  /* 0x000000340d0d723e */ /* 0x000fe200000000ff */
[----:B------:R-:W-:-:S05]  /*4780*/  IMAD.MOV.U32 R52, RZ, RZ, R71 ;  /* 0x000000ffff347224 */ /* 0x000fca00078e0047 */
[----:B------:R-:W1:Y:S01]  /*4790*/  MUFU.EX2 R110, R110 ;  /* 0x0000006e006e7308 */ /* 0x000e620000000800 */
[C---:B---3--:R-:W-:Y:S01]  /*47a0*/  F2FP.F16.F32.PACK_AB R12, R43.reuse, R30 ;  /* 0x0000001e2b0c723e */ /* 0x048fe200000000ff */
[----:B------:R-:W-:Y:S01]  /*47b0*/  FADD.FTZ R4, R43, R4 ;  /* 0x000000042b047221 */ /* 0x000fe20000010000 */
[--C-:B------:R-:W-:Y:S02]  /*47c0*/  IMAD.MOV.U32 R43, RZ, RZ, R71.reuse ;  /* 0x000000ffff2b7224 */ /* 0x100fe400078e0047 */
[----:B------:R-:W-:-:S03]  /*47d0*/  IMAD.MOV.U32 R30, RZ, RZ, R71 ;  /* 0x000000ffff1e7224 */ /* 0x000fc600078e0047 */
[----:B------:R-:W3:Y:S01]  /*47e0*/  MUFU.EX2 R120, R120 ;  /* 0x0000007800787308 */ /* 0x000ee20000000800 */
[----:B--2---:R-:W-:-:S07]  /*47f0*/  FADD.FTZ R7, R45, R4 ;  /* 0x000000042d077221 */ /* 0x004fce0000010000 */
[----:B------:R-:W2:Y:S01]  /*4800*/  MUFU.EX2 R21, R122 ;  /* 0x0000007a00157308 */ /* 0x000ea20000000800 */
[C---:B-1----:R-:W-:Y:S01]  /*4810*/  F2FP.F16.F32.PACK_AB R14, R110.reuse, R45 ;  /* 0x0000002d6e0e723e */ /* 0x042fe200000000ff */
[----:B------:R-:W-:Y:S01]  /*4820*/  FADD.FTZ R7, R110, R7 ;  /* 0x000000076e077221 */ /* 0x000fe20000010000 */
[----:B------:R-:W-:Y:S02]  /*4830*/  IMAD.MOV.U32 R45, RZ, RZ, R71 ;  /* 0x000000ffff2d7224 */ /* 0x000fe400078e0047 */
[----:B---3--:R-:W-:Y:S01]  /*4840*/  FADD.FTZ R6, R120, R5 ;  /* 0x0000000578067221 */ /* 0x008fe20000010000 */
[----:B--2---:R-:W-:-:S03]  /*4850*/  F2FP.F16.F32.PACK_AB R15, R21, R120 ;  /* 0x00000078150f723e */ /* 0x004fc600000000ff */
[----:B------:R-:W-:Y:S02]  /*4860*/  FADD.FTZ R6, R21, R6 ;  /* 0x0000000615067221 */ /* 0x000fe40000010000 */
[----:B------:R0:W-:Y:S01]  /*4870*/  STSM.16.M88.4 [R2+0x30300], R12 ;  /* 0x0303000c02007844 */ /* 0x0001e20000000200 */
[----:B------:R1:W-:Y:S06]  /*4880*/  MEMBAR.ALL.CTA ;  /* 0x0000000000007992 */ /* 0x0003ec0000008000 */
[----:B-1----:R-:W1:Y:S02]  /*4890*/  FENCE.VIEW.ASYNC.S ;  /* 0x00000000000073c6 */ /* 0x002e640000000000 */
[----:B-1----:R-:W-:Y:S01]  /*48a0*/  NOP ;  /* 0x0000000000007918 */ /* 0x002fe20000000000 */
[----:B------:R-:W-:Y:S05]  /*48b0*/  @!P2 BRA `(.L_x_9931) ;  /* 0x00000038002ca947 */ /* 0x000fea0003800000 */
[----:B------:R-:W-:Y:S01]  /*48c0*/  VIADD R4, R22, 0xfffffffe ;  /* 0xfffffffe16047836 */ /* 0x000fe20000000000 */
[----:B------:R-:W-:Y:S01]  /*48d0*/  CS2R R70, SRZ ;  /* 0x0000000000467805 */ /* 0x000fe2000001ff00 */
[----:B0-----:R-:W-:Y:S01]  /*48e0*/  IMAD.MOV.U32 R8, RZ, RZ, R73 ;  /* 0x000000ffff087224 */ /* 0x001fe200078e0049 */
        /* <DEDUP_REMOVED lines=25> */
[----:B------:R-:W-:-:S06]  /*4a80*/  UMOV UR5, UR36 ;  /* 0x0000002400057c82 */ /* 0x000fcc0008000000 */
.L_x_9940:
[----:B------:R-:W-:Y:S01]  /*4a90*/  UIADD3 UR36, UR5, 0x1, URZ ;  /* 0x0000000105247890 */ /* 0x000fe2000fffe03f */
[----:B------:R-:W-:-:S03]  /*4aa0*/  ISETP.NE.AND P3, PT, RZ, UR38, PT ;  /* 0x00000026ff007c0c */ /* 0x000fc6000bf65270 */
[----:B------:R-:W-:-:S04]  /*4ab0*/  UISETP.NE.AND UP0, UPT, UR36, 0x2, UPT ;  /* 0x000000022400788c */ /* 0x000fc8000bf05270 */
[----:B------:R-:W-:Y:S02]  /*4ac0*/  USEL UR4, URZ, 0x1, UP0 ;  /* 0x000000013f047887 */ /* 0x000fe40008000000 */
[----:B------:R-:W-:-:S04]  /*4ad0*/  USEL UR36, UR36, URZ, UP0 ;  /* 0x0000003f24247287 */ /* 0x000fc80008000000 */
[----:B------:R-:W-:Y:S01]  /*4ae0*/  LOP3.LUT R16, R9, UR4, RZ, 0x3c, !PT ;  /* 0x0000000409107c12 */ /* 0x000fe2000f8e3cff */
[----:B------:R-:W-:Y:S07]  /*4af0*/  @P3 BRA `(.L_x_9932) ;  /* 0x0000000000283947 */ /* 0x000fee0003800000 */
[----:B------:R-:W-:Y:S05]  /*4b00*/  @!P0 BRA `(.L_x_9933) ;  /* 0x0000000000048947 */ /* 0x000fea0003800000 */
[----:B------:R-:W-:Y:S01]  /*4b10*/  BPT.TRAP 0x1 ;  /* 0x000000040000795c */ /* 0x000fe20000300000 */
.L_x_9933:
[----:B------:R-:W-:Y:S01]  /*4b20*/  ULEA UR4, UR36, UR37, 0x3 ;  /* 0x0000002524047291 */ /* 0x000fe2000f8e183f */
[----:B------:R-:W-:-:S08]  /*4b30*/  SHF.L.U32 R0, R16, 0x1f, RZ ;  /* 0x0000001f10007819 */ /* 0x000fd000000006ff */
[----:B------:R0:W1:Y:S01]  /*4b40*/  SYNCS.PHASECHK.TRANS64.TRYWAIT P2, [UR4+0x31c30], R0 ;  /* 0x031c3000ff0075a7 */ /* 0x0000620008040144 */
[----:B------:R-:W-:Y:S05]  /*4b50*/  @!P0 BRA `(.L_x_9934) ;  /* 0x0000000000048947 */ /* 0x000fea0003800000 */
[----:B------:R-:W-:Y:S01]  /*4b60*/  BPT.TRAP 0x1 ;  /* 0x000000040000795c */ /* 0x000fe20000300000 */
.L_x_9934:
[----:B-1----:R-:W-:Y:S05]  /*4b70*/  @P2 BRA `(.L_x_9932) ;  /* 0x0000000000082947 */ /* 0x002fea0003800000 */
[----:B------:R-:W1:Y:S02]  /*4b80*/  SYNCS.PHASECHK.TRANS64.TRYWAIT P2, [UR4+0x31c30], R0 ;  /* 0x031c3000ff0075a7 */ /* 0x000e640008040144 */
[----:B-1----:R-:W-:Y:S05]  /*4b90*/  @!P2 BRA `(.L_x_9935) ;  /* 0x00000094004ca947 */ /* 0x002fea0003800000 */
.L_x_9932:
[----:B-1----:R-:W1:Y:S01]  /*4ba0*/  S2R R3, SR_TID.X ;  /* 0x0000000000037919 */ /* 0x002e620000002100 */
[----:B------:R-:W-:Y:S01]  /*4bb0*/  UIMAD UR4, UR36, 0x6c0, UR6 ;  /* 0x000006c0240478a4 */ /* 0x000fe2000f8e0206 */
[----:B------:R-:W-:Y:S01]  /*4bc0*/  UMOV UR31, 0x80000020 ;  /* 0x80000020001f7882 */ /* 0x000fe20000000000 */
[----:B------:R-:W-:Y:S02]  /*4bd0*/  UMOV UR32, UR28 ;  /* 0x0000001c00207c82 */ /* 0x000fe40008000000 */
[----:B------:R-:W-:Y:S01]  /*4be0*/  UIADD3 UR34, UR4, 0x40, URZ ;  /* 0x0000004004227890 */ /* 0x000fe2000fffe03f */
[----:B------:R-:W-:Y:S02]  /*4bf0*/  UMOV UR33, UR29 ;  /* 0x0000001d00217c82 */ /* 0x000fe40008000000 */
        /* <DEDUP_REMOVED lines=19> */
[----:B-1----:R-:W-:Y:S01]  /*4d30*/  SHF.R.U32.HI R3, RZ, 0x7, R3 ;  /* 0x00000007ff037819 */ /* 0x002fe20000011603 */
[----:B------:R-:W-:Y:S01]  /*4d40*/  UMOV UR56, UR28 ;  /* 0x0000001c00387c82 */ /* 0x000fe20008000000 */
[----:B------:R-:W-:Y:S01]  /*4d50*/  UMOV UR57, UR29 ;  /* 0x0000001d00397c82 */ /* 0x000fe20008000000 */
[----:B------:R-:W-:Y:S01]  /*4d60*/  UMOV UR59, 0x80000020 ;  /* 0x80000020003b7882 */ /* 0x000fe20000000000 */
[----:B------:R-:W-:Y:S01]  /*4d70*/  UIADD3 UR7, UR4, 0x200, URZ ;  /* 0x0000020004077890 */ /* 0x000fe2000fffe03f */
[----:B0-----:R-:W-:Y:S01]  /*4d80*/  VIADD R0, R3, 0x8 ;  /* 0x0000000803007836 */ /* 0x001fe20000000000 */
[----:B------:R-:W-:Y:S01]  /*4d90*/  UIADD3 UR10, UR4, 0x2, URZ ;  /* 0x00000002040a7890 */ /* 0x000fe2000fffe03f */
[----:B------:R-:W-:Y:S01]  /*4da0*/  UMOV UR11, 0x80000020 ;  /* 0x80000020000b7882 */ /* 0x000fe20000000000 */
[----:B------:R-:W-:-:S02]  /*4db0*/  UIADD3 UR14, UR4, 0x240, URZ ;  /* 0x00000240040e7890 */ /* 0x000fc4000fffe03f */
[----:B------:R0:W-:Y:S01]  /*4dc0*/  BAR.SYNC.DEFER_BLOCKING R0, 0x100 ;  /* 0x000400000000751d */ /* 0x0001e20000010000 */
[----:B------:R-:W-:Y:S02]  /*4dd0*/  UIADD3 UR18, UR4, 0x242, URZ ;  /* 0x0000024204127890 */ /* 0x000fe4000fffe03f */
[----:B------:R-:W-:Y:S02]  /*4de0*/  UIADD3 UR22, UR4, 0x480, URZ ;  /* 0x0000048004167890 */ /* 0x000fe4000fffe03f */
[----:B------:R-:W-:Y:S01]  /*4df0*/  UIADD3 UR26, UR4, 0x482, URZ ;  /* 0x00000482041a7890 */ /* 0x000fe2000fffe03f */
[----:B------:R-:W-:Y:S01]  /*4e00*/  UMOV UR15, 0x80000020 ;  /* 0x80000020000f7882 */ /* 0x000fe20000000000 */
[----:B------:R-:W-:Y:S01]  /*4e10*/  UMOV UR19, 0x80000020 ;  /* 0x8000002000137882 */ /* 0x000fe20000000000 */
[----:B------:R-:W-:Y:S01]  /*4e20*/  UMOV UR23, 0x80000020 ;  /* 0x8000002000177882 */ /* 0x000fe20000000000 */
[----:B------:R-:W-:Y:S01]  /*4e30*/  UMOV UR27, 0x80000020 ;  /* 0x80000020001b7882 */ /* 0x000fe20000000000 */
        /* <DEDUP_REMOVED lines=314> */
.L_x_9937:
[----:B------:R-:W-:Y:S01]  /*61e0*/  ULEA UR4, UR5, UR37, 0x3 ;  /* 0x0000002505047291 */ /* 0x000fe2000f8e183f */
[----:B------:R-:W-:-:S08]  /*61f0*/  SHF.L.U32 R0, R9, 0x1f, RZ ;  /* 0x0000001f09007819 */ /* 0x000fd000000006ff */
[----:B------:R0:W1:Y:S01]  /*6200*/  SYNCS.PHASECHK.TRANS64.TRYWAIT P2, [UR4+0x31c50], R0 ;  /* 0x031c5000ff0075a7 */ /* 0x0000620008040144 */
[----:B------:R-:W-:Y:S05]  /*6210*/  @!P0 BRA `(.L_x_9938) ;  /* 0x0000000000048947 */ /* 0x000fea0003800000 */
[----:B------:R-:W-:Y:S01]  /*6220*/  BPT.TRAP 0x1 ;  /* 0x000000040000795c */ /* 0x000fe20000300000 */
.L_x_9938:
[----:B-1----:R-:W-:Y:S05]  /*6230*/  @P2 BRA `(.L_x_9936) ;  /* 0x0000000000082947 */ /* 0x002fea0003800000 */
[----:B------:R-:W1:Y:S02]  /*6240*/  SYNCS.PHASECHK.TRANS64.TRYWAIT P2, [UR4+0x31c50], R0 ;  /* 0x031c5000ff0075a7 */ /* 0x000e640008040144 */
[----:B-1----:R-:W-:Y:S05]  /*6250*/  @!P2 BRA `(.L_x_9939) ;  /* 0x0000007c00b4a947 */ /* 0x002fea0003800000 */
.L_x_9936:
[----:B------:R-:W-:Y:S01]  /*6260*/  UIADD3 UR4, UR37, 0x200, URZ ;  /* 0x0000020025047890 */ /* 0x000fe2000fffe03f */
[----:B------:R-:W-:Y:S01]  /*6270*/  WARPGROUP.ARRIVE ;  /* 0x00000000000079c5 */ /* 0x000fe20000000000 */
[----:B------:R-:W-:Y:S01]  /*6280*/  ULOP3.LUT UR7, UR39, 0x10000, URZ, 0xfc, !UPT ;  /* 0x0001000027077892 */ /* 0x000fe2000f8efc3f */
[----:B01----:R-:W-:Y:S01]  /*6290*/  FMNMX.FTZ R0, R136, R5, !PT ;  /* 0x0000000588007209 */ /* 0x003fe20007810000 */
[----:B------:R-:W-:Y:S01]  /*62a0*/  USHF.R.U32.HI UR4, URZ, 0x4, UR4 ;  /* 0x000000043f047899 */ /* 0x000fe20008011604 */
[----:B------:R-:W-:Y:S01]  /*62b0*/  FMNMX.FTZ R22, R138, R8, !PT ;  /* 0x000000088a167209 */ /* 0x000fe20007810000 */
[----:B------:R-:W-:Y:S01]  /*62c0*/  UMOV UR33, 0xc0000010 ;  /* 0xc000001000217882 */ /* 0x000fe20000000000 */
[----:B------:R-:W-:Y:S01]  /*62d0*/  UMOV UR35, 0x80000020 ;  /* 0x8000002000237882 */ /* 0x000fe20000000000 */
[----:B------:R-:W-:Y:S01]  /*62e0*/  ULOP3.LUT UR4, UR4, 0x3fff, URZ, 0xc0, !UPT ;  /* 0x00003fff04047892 */ /* 0x000fe2000f8ec03f */
[----:B------:R-:W-:Y:S01]  /*62f0*/  FMNMX.FTZ R3, R137, R0, !PT ;  /* 0x0000000089037209 */ /* 0x000fe20007810000 */
[----:B------:R-:W-:Y:S01]  /*6300*/  UMOV UR32, UR7 ;  /* 0x0000000700207c82 */ /* 0x000fe20008000000 */
[----:B------:R-:W-:Y:S01]  /*6310*/  FMNMX.FTZ R23, R139, R22, !PT ;  /* 0x000000168b177209 */ /* 0x000fe20007810000 */
[----:B------:R-:W-:Y:S01]  /*6320*/  ULOP3.LUT UR4, UR4, 0x2400000, URZ, 0xfc, !UPT ;  /* 0x0240000004047892 */ /* 0x000fe2000f8efc3f */
[----:B------:R-:W-:-:S03]  /*6330*/  FMNMX.FTZ R0, R140, R3, !PT ;  /* 0x000000038c007209 */ /* 0x000fc60007810000 */
[----:B------:R-:W-:Y:S01]  /*6340*/  UIMAD UR4, UR5, 0x6c0, UR4 ;  /* 0x000006c0050478a4 */ /* 0x000fe2000f8e0204 */
[----:B------:R-:W-:-:S04]  /*6350*/  FMNMX.FTZ R3, R141, R0, !PT ;  /* 0x000000008d037209 */ /* 0x000fc80007810000 */
[----:B------:R-:W-:Y:S02]  /*6360*/  FMNMX.FTZ R0, R128, R3, !PT ;  /* 0x0000000380007209 */ /* 0x000fe40007810000 */
[----:B------:R-:W-:Y:S02]  /*6370*/  UMOV UR34, UR4 ;  /* 0x0000000400227c82 */ /* 0x000fe40008000000 */
[----:B------:R-:W-:Y:S01]  /*6380*/  HGMMA.64x96x16.F32 R24, gdesc[UR32].tnspB, R24, gsb0 ;  /* 0x41600000201879f0 */ /* 0x000fe20008000818 */
[----:B------:R-:W-:Y:S01]  /*6390*/  UIADD3 UR32, UR7, 0x180, URZ ;  /* 0x0000018007207890 */ /* 0x000fe2000fffe03f */
[----:B------:R-:W-:Y:S01]  /*63a0*/  FMNMX.FTZ R3, R129, R0, !PT ;  /* 0x0000000081037209 */ /* 0x000fe20007810000 */
[----:B------:R-:W-:Y:S01]  /*63b0*/  UIADD3 UR34, UR4, 0x40, URZ ;  /* 0x0000004004227890 */ /* 0x000fe2000fffe03f */
[----:B------:R-:W-:Y:S01]  /*63c0*/  UMOV UR33, 0xc0000010 ;  /* 0xc000001000217882 */ /* 0x000fe20000000000 */
        /* <DEDUP_REMOVED lines=29> */
[----:B------:R-:W-:Y:S01]  /*65a0*/  HGMMA.64x96x16.F32 R24, gdesc[UR32].tnspB, R24, gsb0 ;  /* 0x41600000201879f0 */ /* 0x000fe20008000818 */
[----:B------:R-:W-:Y:S02]  /*65b0*/  UIADD3 UR32, UR7, 0x300, URZ ;  /* 0x0000030007207890 */ /* 0x000fe4000fffe03f */
[----:B------:R-:W-:Y:S01]  /*65c0*/  UIADD3 UR34, UR4, 0x80, URZ ;  /* 0x0000008004227890 */ /* 0x000fe2000fffe03f */
[----:B------:R-:W-:Y:S01]  /*65d0*/  FMNMX.FTZ R0, R72, R3, !PT ;  /* 0x0000000348007209 */ /* 0x000fe20007810000 */
[----:B------:R-:W-:Y:S01]  /*65e0*/  UMOV UR33, 0xc0000010 ;  /* 0xc000001000217882 */ /* 0x000fe20000000000 */
[----:B------:R-:W-:Y:S02]  /*65f0*/  UMOV UR35, 0x80000020 ;  /* 0x8000002000237882 */ /* 0x000fe40000000000 */
[----:B------:R-:W-:-:S04]  /*6600*/  FMNMX.FTZ R3, R73, R0, !PT ;  /* 0x0000000049037209 */ /* 0x000fc80007810000 */
        /* <DEDUP_REMOVED lines=20> */
[----:B------:R-:W0:Y:S01]  /*6750*/  S2R R141, SR_TID.X ;  /* 0x00000000008d7919 */ /* 0x000e220000002100 */
[----:B------:R1:W-:Y:S01]  /*6760*/  MUFU.EX2 R23, R128 ;  /* 0x0000008000177308 */ /* 0x0003e20000000800 */
[----:B------:R-:W-:Y:S01]  /*6770*/  FFMA.FTZ R9, R136, R3, -R10 ;  /* 0x0000000388097223 */ /* 0x000fe2000001080a */
[----:B------:R-:W-:Y:S01]  /*6780*/  FMNMX.FTZ R121, R131, R120, !PT ;  /* 0x0000007883797209 */ /* 0x000fe20007810000 */
[----:B------:R-:W-:-:S02]  /*6790*/  WARPGROUP.DEPBAR.LE gsb0, 0x0 ;  /* 0x00008000000079c5 */ /* 0x000fc40000010000 */
[----:B------:R-:W-:Y:S01]  /*67a0*/  WARPGROUP.ARRIVE ;  /* 0x00000000000079c5 */ /* 0x000fe20000000000 */
[--C-:B------:R-:W-:Y:S01]  /*67b0*/  FFMA.FTZ R120, R124, R3, -R10.reuse ;  /* 0x000000037c787223 */ /* 0x100fe2000001080a */
[----:B------:R-:W-:Y:S01]  /*67c0*/  FMNMX.FTZ R124, R134, R121, !PT ;  /* 0x00000079867c7209 */ /* 0x000fe20007810000 */
[-CC-:B------:R-:W-:Y:S01]  /*67d0*/  FFMA.FTZ R11, R137, R3.reuse, -R10.reuse ;  /* 0x00000003890b7223 */ /* 0x180fe2000001080a */
[-CC-:B------:R-:W-:Y:S01]  /*67e0*/  FFMA.FTZ R20, R132, R3.reuse, -R10.reuse ;  /* 0x0000000384147223 */ /* 0x180fe2000001080a */
[-CC-:B------:R-:W-:Y:S01]  /*67f0*/  FFMA.FTZ R21, R133, R3.reuse, -R10.reuse ;  /* 0x0000000385157223 */ /* 0x180fe2000001080a */
[----:B------:R-:W-:Y:S01]  /*6800*/  HGMMA.64x96x16.F32 R24, gdesc[UR32].tnspB, R24, gsb0 ;  /* 0x41600000201879f0 */ /* 0x000fe20008000818 */
[----:B------:R-:W-:Y:S01]  /*6810*/  UIADD3 UR32, UR7, 0x480, URZ ;  /* 0x0000048007207890 */ /* 0x000fe2000fffe03f */
[----:B------:R-:W-:Y:S01]  /*6820*/  FMNMX.FTZ R121, R135, R124, !PT ;  /* 0x0000007c87797209 */ /* 0x000fe20007810000 */
[----:B------:R-:W-:Y:S01]  /*6830*/  UIADD3 UR34, UR4, 0xc0, URZ ;  /* 0x000000c004227890 */ /* 0x000fe2000fffe03f */
[--C-:B------:R-:W-:Y:S01]  /*6840*/  FFMA.FTZ R112, R112, R3, -R10.reuse ;  /* 0x0000000370707223 */ /* 0x100fe2000001080a */
[----:B------:R-:W-:Y:S01]  /*6850*/  UMOV UR33, 0xc0000010 ;  /* 0xc000001000217882 */ /* 0x000fe20000000000 */
[----:B------:R-:W-:Y:S01]  /*6860*/  UMOV UR35, 0x80000020 ;  /* 0x8000002000237882 */ /* 0x000fe20000000000 */
        /* <DEDUP_REMOVED lines=14> */
[----:B0-----:R-:W-:Y:S01]  /*6950*/  SHF.R.U32.HI R140, RZ, 0x7, R141 ;  /* 0x00000007ff8c7819 */ /* 0x001fe2000001168d */
[--C-:B------:R-:W-:Y:S01]  /*6960*/  FFMA.FTZ R101, R101, R3, -R10.reuse ;  /* 0x0000000365657223 */ /* 0x100fe2000001080a */
[----:B------:R-:W-:Y:S01]  /*6970*/  FMNMX.FTZ R124, R114, R125, !PT ;  /* 0x0000007d727c7209 */ /* 0x000fe20007810000 */
[-CC-:B------:R-:W-:Y:S01]  /*6980*/  FFMA.FTZ R88, R88, R3.reuse, -R10.reuse ;  /* 0x0000000358587223 */ /* 0x180fe2000001080a */
[----:B------:R-:W-:Y:S01]  /*6990*/  ISETP.GE.U32.AND P2, PT, R141, 0x180, PT ;  /* 0x000001808d00780c */ /* 0x000fe20003f46070 */
        /* <DEDUP_REMOVED lines=12> */
[----:B------:R-:W-:Y:S01]  /*6a60*/  FFMA.FTZ R77, R77, R3, -R10 ;  /* 0x000000034d4d7223 */ /* 0x000fe2000001080a */
[----:B------:R-:W-:Y:S01]  /*6a70*/  FMNMX.FTZ R124, R106, R125, !PT ;  /* 0x0000007d6a7c7209 */ /* 0x000fe20007810000 */
[----:B------:R0:W-:Y:S03]  /*6a80*/  MUFU.EX2 R121, R129 ;  /* 0x0000008100797308 */ /* 0x0001e60000000800 */
[----:B------:R-:W-:-:S04]  /*6a90*/  FMNMX.FTZ R125, R107, R124, !PT ;  /* 0x0000007c6b7d7209 */ /* 0x000fc80007810000 */
[----:B------:R-:W-:Y:S01]  /*6aa0*/  FMNMX.FTZ R124, R110, R125, !PT ;  /* 0x0000007d6e7c7209 */ /* 0x000fe20007810000 */
[----:B------:R-:W2:Y:S03]  /*6ab0*/  MUFU.EX2 R5, R5 ;  /* 0x0000000500057308 */ /* 0x000ea60000000800 */
[----:B------:R-:W-:-:S04]  /*6ac0*/  FMNMX.FTZ R125, R111, R124, !PT ;  /* 0x0000007c6f7d7209 */ /* 0x000fc80007810000 */
[----:B------:R-:W-:Y:S01]  /*6ad0*/  FMNMX.FTZ R124, R98, R125, !PT ;  /* 0x0000007d627c7209 */ /* 0x000fe20007810000 */
[----:B------:R-:W3:Y:S03]  /*6ae0*/  MUFU.EX2 R9, R9 ;  /* 0x0000000900097308 */ /* 0x000ee60000000800 */
[----:B------:R-:W-:-:S04]  /*6af0*/  FMNMX.FTZ R125, R99, R124, !PT ;  /* 0x0000007c637d7209 */ /* 0x000fc80007810000 */
[----:B------:R-:W-:Y:S01]  /*6b00*/  FMNMX.FTZ R124, R102, R125, !PT ;  /* 0x0000007d667c7209 */ /* 0x000fe20007810000 */
[----:B------:R-:W4:Y:S03]  /*6b10*/  MUFU.EX2 R11, R11 ;  /* 0x0000000b000b7308 */ /* 0x000f260000000800 */
        /* <DEDUP_REMOVED lines=13> */
[----:B------:R-:W-:Y:S02]  /*6bf0*/  WARPGROUP.DEPBAR.LE gsb0, 0x0 ;  /* 0x00008000000079c5 */ /* 0x000fe40000010000 */
[----:B------:R-:W-:Y:S01]  /*6c00*/  WARPGROUP.ARRIVE ;  /* 0x00000000000079c5 */ /* 0x000fe20000000000 */
[----:B------:R-:W-:Y:S01]  /*6c10*/  FMNMX.FTZ R124, R74, R125, !PT ;  /* 0x0000007d4a7c7209 */ /* 0x000fe20007810000 */
[----:B------:R-:W-:Y:S03]  /*6c20*/  MUFU.EX2 R20, R20 ;  /* 0x0000001400147308 */ /* 0x000fe60000000800 */
[----:B------:R-:W-:Y:S01]  /*6c30*/  FMNMX.FTZ R125, R75, R124, !PT ;  /* 0x0000007c4b7d7209 */ /* 0x000fe20007810000 */
[----:B------:R-:W-:Y:S01]  /*6c40*/  HGMMA.64x96x16.F32 R24, gdesc[UR32].tnspB, R24, gsb0 ;  /* 0x41600000201879f0 */ /* 0x000fe20008000818 */
[----:B------:R-:W-:-:S02]  /*6c50*/  UIADD3 UR32, UR7, 0x600, URZ ;  /* 0x0000060007207890 */ /* 0x000fc4000fffe03f */
[----:B------:R-:W-:Y:S01]  /*6c60*/  UIADD3 UR34, UR4, 0x100, URZ ;  /* 0x0000010004227890 */ /* 0x000fe2000fffe03f */
[----:B------:R-:W-:Y:S01]  /*6c70*/  FMNMX.FTZ R124, R78, R125, !PT ;  /* 0x0000007d4e7c7209 */ /* 0x000fe20007810000 */
[----:B------:R-:W-:Y:S01]  /*6c80*/  UMOV UR33, 0xc0000010 ;  /* 0xc000001000217882 */ /* 0x000fe20000000000 */
[----:B------:R-:W-:Y:S01]  /*6c90*/  UMOV UR35, 0x80000020 ;  /* 0x8000002000237882 */ /* 0x000fe20000000000 */
[----:B------:R-:W-:Y:S01]  /*6ca0*/  MUFU.EX2 R21, R21 ;  /* 0x0000001500157308 */ /* 0x000fe20000000800 */
[----:B------:R-:W-:-:S05]  /*6cb0*/  FMNMX.FTZ R124, R79, R124, !PT ;  /* 0x0000007c4f7c7209 */ /* 0x000fca0007810000 */
[----:B------:R-:W5:Y:S02]  /*6cc0*/  SHFL.BFLY PT, R125, R124, 0x2, 0x1f ;  /* 0x0c401f007c7d7f89 */ /* 0x000f6400000e0000 */
[----:B------:R-:W-:Y:S08]  /*6cd0*/  MUFU.EX2 R22, R22 ;  /* 0x0000001600167308 */ /* 0x000ff00000000800 */
[----:B------:R-:W-:Y:S08]  /*6ce0*/  MUFU.EX2 R120, R120 ;  /* 0x0000007800787308 */ /* 0x000ff00000000800 */
[----:B------:R-:W-:Y:S01]  /*6cf0*/  MUFU.EX2 R112, R112 ;  /* 0x0000007000707308 */ /* 0x000fe20000000800 */
[----:B-----5:R-:W-:Y:S01]  /*6d00*/  FMNMX.FTZ R125, R124, R125, !PT ;  /* 0x0000007d7c7d7209 */ /* 0x020fe20007810000 */
[----:B------:R-:W-:Y:S01]  /*6d10*/  FFMA.FTZ R124, R73, R3, -R10 ;  /* 0x00000003497c7223 */ /* 0x000fe2000001080a */
[----:B------:R-:W-:-:S05]  /*6d20*/  IMAD.U32 R10, RZ, RZ, UR36 ;  /* 0x00000024ff0a7e24 */ /* 0x000fca000f8e00ff */
[----:B------:R-:W-:Y:S01]  /*6d30*/  MUFU.EX2 R113, R113 ;  /* 0x0000007100717308 */ /* 0x000fe20000000800 */
[----:B-1----:R-:W1:Y:S01]  /*6d40*/  SHFL.BFLY PT, R128, R125, 0x1, 0x1f ;  /* 0x0c201f007d807f89 */ /* 0x002e6200000e0000 */
[----:B------:R-:W-:-:S06]  /*6d50*/  @!P1 LEA R10, R10, UR37, 0x3 ;  /* 0x000000250a0a9c11 */ /* 0x000fcc000f8e18ff */
[----:B------:R-:W-:Y:S01]  /*6d60*/  MUFU.EX2 R116, R116 ;  /* 0x0000007400747308 */ /* 0x000fe20000000800 */
[----:B------:R-:W-:-:S05]  /*6d70*/  @!P1 VIADD R10, R10, 0x31c40 ;  /* 0x00031c400a0a9836 */ /* 0x000fca0000000000 */
[----:B------:R-:W-:Y:S02]  /*6d80*/  @!P1 PRMT R10, RZ, 0x654, R10 ;  /* 0x00000654ff0a9816 */ /* 0x000fe4000000000a */
[----:B------:R-:W-:Y:S08]  /*6d90*/  MUFU.EX2 R117, R117 ;  /* 0x0000007500757308 */ /* 0x000ff00000000800 */
[----:B------:R-:W-:Y:S01]  /*6da0*/  MUFU.EX2 R104, R104 ;  /* 0x0000006800687308 */ /* 0x000fe20000000800 */
[----:B-1----:R-:W-:-:S05]  /*6db0*/  FMNMX.FTZ R73, R125, R128, !PT ;  /* 0x000000807d497209 */ /* 0x002fca0007810000 */
[C---:B------:R-:W-:Y:S01]  /*6dc0*/  FADD.FTZ R8, -R73.reuse, R8 ;  /* 0x0000000849087221 */ /* 0x040fe20000010100 */
[-C--:B------:R-:W-:Y:S01]  /*6dd0*/  FMUL.FTZ R128, R73, R3.reuse ;  /* 0x0000000349807220 */ /* 0x080fe20000410000 */
[----:B------:R-:W-:Y:S02]  /*6de0*/  MUFU.EX2 R105, R105 ;  /* 0x0000006900697308 */ /* 0x000fe40000000800 */
[-C--:B------:R-:W-:Y:S01]  /*6df0*/  FMUL.FTZ R8, R8, R3.reuse ;  /* 0x0000000308087220 */ /* 0x080fe20000410000 */
[-CC-:B0-----:R-:W-:Y:S01]  /*6e00*/  FFMA.FTZ R129, R138, R3.reuse, -R128.reuse ;  /* 0x000000038a817223 */ /* 0x181fe20000010880 */
        /* <DEDUP_REMOVED lines=18> */
[----:B------:R-:W-:Y:S01]  /*6f30*/  SEL R8, R8, 0x9, !P2 ;  /* 0x0000000908087807 */ /* 0x000fe20005000000 */
[-CC-:B------:R-:W-:Y:S01]  /*6f40*/  FFMA.FTZ R123, R123, R3.reuse, -R128.reuse ;  /* 0x000000037b7b7223 */ /* 0x180fe20000010880 */
[----:B------:R-:W0:Y:S01]  /*6f50*/  MUFU.EX2 R132, R132 ;  /* 0x0000008400847308 */ /* 0x000e220000000800 */
[-CC-:B------:R-:W-:Y:S01]  /*6f60*/  FFMA.FTZ R114, R114, R3.reuse, -R128.reuse ;  /* 0x0000000372727223 */ /* 0x180fe20000010880 */
[-CC-:B------:R-:W-:Y:S01]  /*6f70*/  FFMA.FTZ R103, R103, R3.reuse, -R128.reuse ;  /* 0x0000000367677223 */ /* 0x180fe20000010880 */
[-CC-:B------:R-:W-:Y:S01]  /*6f80*/  FFMA.FTZ R106, R106, R3.reuse, -R128.reuse ;  /* 0x000000036a6a7223 */ /* 0x180fe20000010880 */
[----:B------:R-:W-:Y:S01]  /*6f90*/  FFMA.FTZ R107, R107, R3, -R128 ;  /* 0x000000036b6b7223 */ /* 0x000fe20000010880 */
[----:B------:R-:W-:-:S02]  /*6fa0*/  WARPGROUP.DEPBAR.LE gsb0, 0x0 ;  /* 0x00008000000079c5 */ /* 0x000fc40000010000 */
[----:B------:R-:W-:Y:S01]  /*6fb0*/  WARPGROUP.ARRIVE ;  /* 0x00000000000079c5 */ /* 0x000fe20000000000 */
[----:B------:R-:W5:Y:S01]  /*6fc0*/  MUFU.EX2 R136, R136 ;  /* 0x0000008800887308 */ /* 0x000f620000000800 */
[-CC-:B------:R-:W-:Y:S01]  /*6fd0*/  FFMA.FTZ R86, R86, R3.reuse, -R128.reuse ;  /* 0x0000000356567223 */ /* 0x180fe20000010880 */
[-CC-:B------:R-:W-:Y:S01]  /*6fe0*/  FFMA.FTZ R87, R87, R3.reuse, -R128.reuse ;  /* 0x0000000357577223 */ /* 0x180fe20000010880 */
[-CC-:B------:R-:W-:Y:S01]  /*6ff0*/  FFMA.FTZ R75, R75, R3.reuse, -R128.reuse ;  /* 0x000000034b4b7223 */ /* 0x180fe20000010880 */
[-CC-:B------:R-:W-:Y:S01]  /*7000*/  FFMA.FTZ R78, R78, R3.reuse, -R128.reuse ;  /* 0x000000034e4e7223 */ /* 0x180fe20000010880 */
[----:B------:R-:W-:Y:S01]  /*7010*/  HGMMA.64x96x16.F32 R24, gdesc[UR32].tnspB, R24, gsb0 ;  /* 0x41600000201879f0 */ /* 0x000fe20008000818 */
[----:B------:R-:W-:Y:S01]  /*7020*/  UIADD3 UR32, UR7, 0x780, URZ ;  /* 0x0000078007207890 */ /* 0x000fe2000fffe03f */
[----:B------:R-:W-:Y:S01]  /*7030*/  FFMA.FTZ R79, R79, R3, -R128 ;  /* 0x000000034f4f7223 */ /* 0x000fe20000010880 */
[----:B------:R-:W-:Y:S01]  /*7040*/  UIADD3 UR34, UR4, 0x140, URZ ;  /* 0x0000014004227890 */ /* 0x000fe2000fffe03f */
[----:B------:R-:W5:Y:S01]  /*7050*/  MUFU.EX2 R137, R137 ;  /* 0x0000008900897308 */ /* 0x000f620000000800 */
[----:B------:R-:W-:Y:S01]  /*7060*/  UMOV UR33, 0xc0000010 ;  /* 0xc000001000217882 */ /* 0x000fe20000000000 */
[----:B------:R-:W-:Y:S01]  /*7070*/  UMOV UR35, 0x80000020 ;  /* 0x8000002000237882 */ /* 0x000fe20000000000 */
[C---:B------:R-:W-:Y:S01]  /*7080*/  ISETP.GT.AND P2, PT, R4.reuse, RZ, PT ;  /* 0x000000ff0400720c */ /* 0x040fe20003f44270 */
[----:B------:R-:W-:-:S04]  /*7090*/  VIADD R4, R4, 0xffffffff ;  /* 0xffffffff04047836 */ /* 0x000fc80000000000 */
        /* <DEDUP_REMOVED lines=13> */
[----:B------:R-:W-:-:S05]  /*7170*/  WARPGROUP.ARRIVE ;  /* 0x00000000000079c5 */ /* 0x000fca0000000000 */
[----:B------:R-:W5:Y:S01]  /*7180*/  MUFU.EX2 R106, R106 ;  /* 0x0000006a006a7308 */ /* 0x000f620000000800 */
[----:B------:R-:W-:Y:S01]  /*7190*/  HGMMA.64x96x16.F32 R24, gdesc[UR32].tnspB, R24, gsb0 ;  /* 0x41600000201879f0 */ /* 0x000fe20008000818 */
[----:B------:R-:W-:Y:S02]  /*71a0*/  UIADD3 UR32, UR7, 0x900, URZ ;  /* 0x0000090007207890 */ /* 0x000fe4000fffe03f */
[----:B------:R-:W-:Y:S01]  /*71b0*/  UIADD3 UR34, UR4, 0x180, URZ ;  /* 0x0000018004227890 */ /* 0x000fe2000fffe03f */
[----:B------:R-:W-:Y:S01]  /*71c0*/  UMOV UR33, 0xc0000010 ;  /* 0xc000001000217882 */ /* 0x000fe20000000000 */
[----:B------:R-:W-:Y:S02]  /*71d0*/  UMOV UR35, 0x80000020 ;  /* 0x8000002000237882 */ /* 0x000fe40000000000 */
        /* <DEDUP_REMOVED lines=15> */
[----:B------:R-:W-:Y:S01]  /*72d0*/  HGMMA.64x96x16.F32 R24, gdesc[UR32].tnspB, R24, gsb0 ;  /* 0x41600000201879f0 */ /* 0x000fe20008000818 */
[----:B------:R-:W-:Y:S02]  /*72e0*/  UIADD3 UR32, UR7, 0xa80, URZ ;  /* 0x00000a8007207890 */ /* 0x000fe4000fffe03f */
[----:B------:R-:W-:-:S04]  /*72f0*/  UIADD3 UR34, UR4, 0x1c0, URZ ;  /* 0x000001c004227890 */ /* 0x000fc8000fffe03f */
[----:B------:R-:W-:Y:S01]  /*7300*/  MUFU.EX2 R81, R81 ;  /* 0x0000005100517308 */ /* 0x000fe20000000800 */
[----:B------:R-:W-:Y:S01]  /*7310*/  UMOV UR33, 0xc0000010 ;  /* 0xc000001000217882 */ /* 0x000fe20000000000 */
[----:B------:R-:W-:-:S06]  /*7320*/  UMOV UR35, 0x80000020 ;  /* 0x8000002000237882 */ /* 0x000fcc0000000000 */
        /* <DEDUP_REMOVED lines=11> */
[----:B------:R-:W-:-:S06]  /*73e0*/  WARPGROUP.ARRIVE ;  /* 0x00000000000079c5 */ /* 0x000fcc0000000000 */
[----:B------:R-:W-:Y:S01]  /*73f0*/  HGMMA.64x96x16.F32 R24, gdesc[UR32].tnspB, R24, gsb0 ;  /* 0x41600000201879f0 */ /* 0x000fe20008000818 */
[----:B------:R-:W-:Y:S02]  /*7400*/  UIADD3 UR32, UR7, 0xc00, URZ ;  /* 0x00000c0007207890 */ /* 0x000fe4000fffe03f */
[----:B------:R-:W-:Y:S01]  /*7410*/  UIADD3 UR34, UR4, 0x200, URZ ;  /* 0x0000020004227890 */ /* 0x000fe2000fffe03f */
[----:B------:R-:W-:Y:S01]  /*7420*/  UMOV UR33, 0xc0000010 ;  /* 0xc000001000217882 */ /* 0x000fe20000000000 */
[----:B------:R-:W-:Y:S01]  /*7430*/  UMOV UR35, 0x80000020 ;  /* 0x8000002000237882 */ /* 0x000fe20000000000 */
[----:B------:R-:W-:Y:S02]  /*7440*/  WARPGROUP.DEPBAR.LE gsb0, 0x0 ;  /* 0x00008000000079c5 */ /* 0x000fe40000010000 */
[----:B------:R-:W-:-:S06]  /*7450*/  WARPGROUP.ARRIVE ;  /* 0x00000000000079c5 */ /* 0x000fcc0000000000 */
[----:B------:R-:W-:Y:S03]  /*7460*/  HGMMA.64x96x16.F32 R24, gdesc[UR32].tnspB, R24, gsb0 ;  /* 0x41600000201879f0 */ /* 0x000fe60008000818 */
[----:B------:R-:W-:Y:S02]  /*7470*/  WARPGROUP.DEPBAR.LE gsb0, 0x0 ;  /* 0x00008000000079c5 */ /* 0x000fe40000010000 */
[----:B------:R3:W-:Y:S06]  /*7480*/  BAR.ARV R8, 0x100 ;  /* 0x000400080000751d */ /* 0x0007ec0000002000 */
[----:B------:R-:W-:Y:S01]  /*7490*/  @!P1 SYNCS.ARRIVE.TRANS64.RED.A1T0 RZ, [R10+URZ], RZ ;  /* 0x000000ff0aff99a7 */ /* 0x000fe2000810043f */
[-C--:B--2---:R-:W-:Y:S01]  /*74a0*/  FMUL.FTZ R24, R24, R5.reuse ;  /* 0x0000000518187220 */ /* 0x084fe20000410000 */
[----:B---3--:R-:W-:Y:S01]  /*74b0*/  IMAD.U32 R8, RZ, RZ, UR5 ;  /* 0x00000005ff087e24 */ /* 0x008fe2000f8e00ff */
        /* <DEDUP_REMOVED lines=14> */
[----:B------:R-:W-:Y:S01]  /*75a0*/  @!P1 PRMT R8, RZ, 0x654, R8 ;  /* 0x00000654ff089816 */ /* 0x000fe20000000008 */
        /* <DEDUP_REMOVED lines=10> */
[----:B------:R-:W-:Y:S01]  /*7650*/  FMUL.FTZ R65, R65, R5 ;  /* 0x0000000541417220 */ /* 0x000fe20000410000 */
[----:B--2---:R-:W-:Y:S01]  /*7660*/  FFMA.FTZ R8, R5, R7, R9 ;  /* 0x0000000705087223 */ /* 0x004fe20000010009 */
[-C--:B------:R-:W-:Y:S01]  /*7670*/  FMUL.FTZ R68, R68, R5.reuse ;  /* 0x0000000544447220 */ /* 0x080fe20000410000 */
[----:B------:R2:W3:Y:S01]  /*7680*/  MUFU.EX2 R7, R119 ;  /* 0x0000007700077308 */ /* 0x0004e20000000800 */
[----:B------:R-:W-:Y:S01]  /*7690*/  FMUL.FTZ R69, R69, R5 ;  /* 0x0000000545457220 */ /* 0x000fe20000410000 */
[C---:B----4-:R-:W-:Y:S01]  /*76a0*/  FADD.FTZ R135, R11.reuse, R8 ;  /* 0x000000080b877221 */ /* 0x050fe20000010000 */
[----:B------:R-:W-:Y:S01]  /*76b0*/  F2FP.F16.F32.PACK_AB R8, R11, R9 ;  /* 0x000000090b08723e */ /* 0x000fe200000000ff */
[----:B-1----:R-:W-:Y:S01]  /*76c0*/  FFMA.FTZ R9, R125, R6, R129 ;  /* 0x000000067d097223 */ /* 0x002fe20000010081 */
[-C--:B------:R-:W-:Y:S01]  /*76d0*/  FMUL.FTZ R26, R26, R125.reuse ;  /* 0x0000007d1a1a7220 */ /* 0x080fe20000410000 */
[----:B------:R-:W-:Y:S01]  /*76e0*/  FADD.FTZ R10, R12, R135 ;  /* 0x000000870c0a7221 */ /* 0x000fe20000010000 */
[----:B------:R-:W-:Y:S01]  /*76f0*/  FMUL.FTZ R27, R27, R125 ;  /* 0x0000007d1b1b7220 */ /* 0x000fe20000410000 */
[C---:B0-----:R-:W-:Y:S01]  /*7700*/  FADD.FTZ R11, R132.reuse, R9 ;  /* 0x00000009840b7221 */ /* 0x041fe20000010000 */
[----:B------:R-:W-:Y:S01]  /*7710*/  F2FP.F16.F32.PACK_AB R9, R132, R129 ;  /* 0x000000818409723e */ /* 0x000fe200000000ff */
[C---:B------:R-:W-:Y:S01]  /*7720*/  FADD.FTZ R111, R13.reuse, R10 ;  /* 0x0000000a0d6f7221 */ /* 0x040fe20000010000 */
[----:B------:R-:W-:Y:S01]  /*7730*/  F2FP.F16.F32.PACK_AB R10, R13, R12 ;  /* 0x0000000c0d0a723e */ /* 0x000fe200000000ff */
[----:B-----5:R-:W-:Y:S01]  /*7740*/  FADD.FTZ R132, R136, R11 ;  /* 0x0000000b88847221 */ /* 0x020fe20000010000 */
[-CC-:B------:R-:W-:Y:S01]  /*7750*/  FFMA.FTZ R12, R98, R3.reuse, -R128.reuse ;  /* 0x00000003620c7223 */ /* 0x180fe20000010880 */
[-C--:B------:R-:W-:Y:S01]  /*7760*/  FFMA.FTZ R13, R90, R3.reuse, -R128 ;  /* 0x000000035a0d7223 */ /* 0x080fe20000010880 */
[----:B------:R-:W-:Y:S01]  /*7770*/  FADD.FTZ R90, R14, R111 ;  /* 0x0000006f0e5a7221 */ /* 0x000fe20000010000 */
[C---:B------:R-:W-:Y:S01]  /*7780*/  FADD.FTZ R132, R137.reuse, R132 ;  /* 0x0000008489847221 */ /* 0x040fe20000010000 */
[----:B------:R0:W1:Y:S01]  /*7790*/  MUFU.EX2 R6, R12 ;  /* 0x0000000c00067308 */ /* 0x0000620000000800 */
[----:B------:R-:W-:Y:S01]  /*77a0*/  F2FP.F16.F32.PACK_AB R11, R137, R136 ;  /* 0x00000088890b723e */ /* 0x000fe200000000ff */
[----:B--2---:R-:W-:Y:S01]  /*77b0*/  FADD.FTZ R119, R15, R90 ;  /* 0x0000005a0f777221 */ /* 0x004fe20000010000 */
[----:B------:R-:W-:Y:S01]  /*77c0*/  FADD.FTZ R111, R133, R132 ;  /* 0x00000084856f7221 */ /* 0x000fe20000010000 */
[-CC-:B------:R-:W-:Y:S01]  /*77d0*/  FFMA.FTZ R98, R99, R3.reuse, -R128.reuse ;  /* 0x0000000363627223 */ /* 0x180fe20000010880 */
[-CC-:B------:R-:W-:Y:S01]  /*77e0*/  FFMA.FTZ R99, R102, R3.reuse, -R128.reuse ;  /* 0x0000000366637223 */ /* 0x180fe20000010880 */
[----:B------:R-:W-:Y:S01]  /*77f0*/  FADD.FTZ R132, R20, R119 ;  /* 0x0000007714847221 */ /* 0x000fe20000010000 */
[-CC-:B------:R-:W-:Y:S01]  /*7800*/  FFMA.FTZ R102, R95, R3.reuse, -R128.reuse ;  /* 0x000000035f667223 */ /* 0x180fe20000010880 */
[----:B------:R2:W-:Y:S01]  /*7810*/  MUFU.EX2 R90, R103 ;  /* 0x00000067005a7308 */ /* 0x0005e20000000800 */
[-CC-:B0-----:R-:W-:Y:S01]  /*7820*/  FFMA.FTZ R12, R91, R3.reuse, -R128.reuse ;  /* 0x000000035b0c7223 */ /* 0x181fe20000010880 */
[-CC-:B------:R-:W-:Y:S01]  /*7830*/  FFMA.FTZ R91, R94, R3.reuse, -R128.reuse ;  /* 0x000000035e5b7223 */ /* 0x180fe20000010880 */
[----:B------:R-:W-:Y:S01]  /*7840*/  FADD.FTZ R94, R138, R111 ;  /* 0x0000006f8a5e7221 */ /* 0x000fe20000010000 */
[----:B------:R-:W-:Y:S01]  /*7850*/  FFMA.FTZ R95, R82, R3, -R128 ;  /* 0x00000003525f7223 */ /* 0x000fe20000010880 */
[----:B------:R0:W-:Y:S01]  /*7860*/  STSM.16.M88.4 [R2+0x24300], R8 ;  /* 0x0243000802007844 */ /* 0x0001e20000000200 */
[----:B------:R-:W-:Y:S01]  /*7870*/  FMUL.FTZ R30, R30, R125 ;  /* 0x0000007d1e1e7220 */ /* 0x000fe20000410000 */
[----:B------:R-:W-:Y:S01]  /*7880*/  FADD.FTZ R111, R131, R94 ;  /* 0x0000005e836f7221 */ /* 0x000fe20000010000 */
[----:B------:R-:W-:Y:S01]  /*7890*/  FFMA.FTZ R94, R83, R3, -R128 ;  /* 0x00000003535e7223 */ /* 0x000fe20000010880 */
[----:B------:R-:W-:Y:S01]  /*78a0*/  FADD.FTZ R83, R21, R132 ;  /* 0x0000008415537221 */ /* 0x000fe20000010000 */
[----:B------:R4:W-:Y:S01]  /*78b0*/  MUFU.EX2 R82, R13 ;  /* 0x0000000d00527308 */ /* 0x0009e20000000800 */
[----:B------:R-:W-:Y:S01]  /*78c0*/  FADD.FTZ R111, R134, R111 ;  /* 0x0000006f866f7221 */ /* 0x000fe20000010000 */
[----:B------:R-:W-:Y:S01]  /*78d0*/  FMUL.FTZ R31, R31, R125 ;  /* 0x0000007d1f1f7220 */ /* 0x000fe20000410000 */
[----:B------:R-:W-:Y:S01]  /*78e0*/  FADD.FTZ R132, R22, R83 ;  /* 0x0000005316847221 */ /* 0x000fe20000010000 */
[----:B------:R-:W-:Y:S01]  /*78f0*/  FFMA.FTZ R83, R74, R3, -R128 ;  /* 0x000000034a537223 */ /* 0x000fe20000010880 */
[----:B------:R-:W-:Y:S01]  /*7900*/  FADD.FTZ R136, R130, R111 ;  /* 0x0000006f82887221 */ /* 0x000fe20000010000 */
[-C--:B------:R-:W-:Y:S01]  /*7910*/  FMUL.FTZ R34, R34, R125.reuse ;  /* 0x0000007d22227220 */ /* 0x080fe20000410000 */
[----:B--2---:R-:W-:Y:S01]  /*7920*/  FADD.FTZ R103, R23, R132 ;  /* 0x0000008417677221 */ /* 0x004fe20000010000 */
[----:B------:R2:W-:Y:S01]  /*7930*/  MUFU.EX2 R74, R12 ;  /* 0x0000000c004a7308 */ /* 0x0005e20000000800 */
[----:B------:R-:W-:Y:S01]  /*7940*/  FADD.FTZ R111, R123, R136 ;  /* 0x000000887b6f7221 */ /* 0x000fe20000010000 */
[----:B------:R-:W-:Y:S01]  /*7950*/  FMUL.FTZ R35, R35, R125 ;  /* 0x0000007d23237220 */ /* 0x000fe20000410000 */
[----:B------:R-:W-:Y:S01]  /*7960*/  FADD.FTZ R132, R120, R103 ;  /* 0x0000006778847221 */ /* 0x000fe20000010000 */
[----:B0-----:R-:W-:Y:S01]  /*7970*/  F2FP.F16.F32.PACK_AB R8, R15, R14 ;  /* 0x0000000e0f08723e */ /* 0x001fe200000000ff */
[----:B------:R-:W-:Y:S01]  /*7980*/  FADD.FTZ R111, R122, R111 ;  /* 0x0000006f7a6f7221 */ /* 0x000fe20000010000 */
[----:B------:R-:W-:Y:S01]  /*7990*/  F2FP.F16.F32.PACK_AB R10, R21, R20 ;  /* 0x00000014150a723e */ /* 0x000fe200000000ff */
[----:B----4-:R-:W-:Y:S01]  /*79a0*/  FADD.FTZ R13, R121, R132 ;  /* 0x00000084790d7221 */ /* 0x010fe20000010000 */
[----:B------:R0:W-:Y:S01]  /*79b0*/  MUFU.EX2 R20, R102 ;  /* 0x0000006600147308 */ /* 0x0001e20000000800 */
[----:B------:R-:W-:Y:S01]  /*79c0*/  FADD.FTZ R111, R126, R111 ;  /* 0x0000006f7e6f7221 */ /* 0x000fe20000010000 */
[----:B------:R-:W-:Y:S01]  /*79d0*/  F2FP.F16.F32.PACK_AB R9, R138, R133 ;  /* 0x000000858a09723e */ /* 0x000fe200000000ff */
[----:B------:R-:W-:Y:S01]  /*79e0*/  FADD.FTZ R128, R112, R13 ;  /* 0x0000000d70807221 */ /* 0x000fe20000010000 */
[----:B------:R-:W-:Y:S01]  /*79f0*/  F2FP.F16.F32.PACK_AB R11, R134, R131 ;  /* 0x00000083860b723e */ /* 0x000fe200000000ff */
[----:B--2---:R-:W-:Y:S01]  /*7a00*/  FADD.FTZ R12, R114, R111 ;  /* 0x0000006f720c7221 */ /* 0x004fe20000010000 */
[C---:B------:R-:W-:Y:S01]  /*7a10*/  F2FP.F16.F32.PACK_AB R112, R113.reuse, R112 ;  /* 0x000000707170723e */ /* 0x040fe200000000ff */
[----:B------:R-:W-:Y:S01]  /*7a20*/  FADD.FTZ R13, R113, R128 ;  /* 0x00000080710d7221 */ /* 0x000fe20000010000 */
[----:B------:R-:W2:Y:S01]  /*7a30*/  MUFU.EX2 R98, R98 ;  /* 0x0000006200627308 */ /* 0x000ea20000000800 */
[----:B------:R-:W-:Y:S01]  /*7a40*/  FADD.FTZ R12, R127, R12 ;  /* 0x0000000c7f0c7221 */ /* 0x000fe20000010000 */
[----:B------:R4:W-:Y:S01]  /*7a50*/  STSM.16.M88.4 [R2+0x25b00], R8 ;  /* 0x025b000802007844 */ /* 0x0009e20000000200 */
[----:B------:R-:W-:Y:S01]  /*7a60*/  FADD.FTZ R14, R116, R13 ;  /* 0x0000000d740e7221 */ /* 0x000fe20000010000 */
[----:B------:R-:W-:Y:S01]  /*7a70*/  F2FP.F16.F32.PACK_AB R13, R123, R130 ;  /* 0x000000827b0d723e */ /* 0x000fe200000000ff */
[----:B------:R-:W-:Y:S01]  /*7a80*/  FADD.FTZ R15, R115, R12 ;  /* 0x0000000c730f7221 */ /* 0x000fe20000010000 */
[----:B------:R-:W-:Y:S01]  /*7a90*/  F2FP.F16.F32.PACK_AB R12, R23, R22 ;  /* 0x00000016170c723e */ /* 0x000fe200000000ff */
[----:B------:R-:W-:Y:S01]  /*7aa0*/  FADD.FTZ R21, R117, R14 ;  /* 0x0000000e75157221 */ /* 0x000fe20000010000 */
[----:B------:R-:W5:Y:S01]  /*7ab0*/  MUFU.EX2 R99, R99 ;  /* 0x0000006300637308 */ /* 0x000f620000000800 */
[----:B------:R-:W-:Y:S01]  /*7ac0*/  FADD.FTZ R15, R118, R15 ;  /* 0x0000000f760f7221 */ /* 0x000fe20000010000 */
[----:B------:R-:W-:Y:S01]  /*7ad0*/  F2FP.F16.F32.PACK_AB R14, R121, R120 ;  /* 0x00000078790e723e */ /* 0x000fe200000000ff */
[----:B------:R-:W-:Y:S01]  /*7ae0*/  FADD.FTZ R22, R104, R21 ;  /* 0x0000001568167221 */ /* 0x000fe20000010000 */
[C---:B------:R-:W-:Y:S01]  /*7af0*/  F2FP.F16.F32.PACK_AB R104, R105.reuse, R104 ;  /* 0x000000686968723e */ /* 0x040fe200000000ff */
[----:B0-----:R-:W-:Y:S01]  /*7b00*/  FADD.FTZ R102, R106, R15 ;  /* 0x0000000f6a667221 */ /* 0x001fe20000010000 */
[----:B------:R-:W-:Y:S01]  /*7b10*/  F2FP.F16.F32.PACK_AB R15, R126, R122 ;  /* 0x0000007a7e0f723e */ /* 0x000fe200000000ff */
[----:B------:R-:W-:Y:S01]  /*7b20*/  FADD.FTZ R21, R105, R22 ;  /* 0x0000001669157221 */ /* 0x000fe20000010000 */
[----:B------:R-:W0:Y:S01]  /*7b30*/  MUFU.EX2 R91, R91 ;  /* 0x0000005b005b7308 */ /* 0x000e220000000800 */
[C---:B------:R-:W-:Y:S01]  /*7b40*/  FADD.FTZ R102, R107.reuse, R102 ;  /* 0x000000666b667221 */ /* 0x040fe20000010000 */
[----:B------:R-:W-:Y:S01]  /*7b50*/  F2FP.F16.F32.PACK_AB R105, R107, R106 ;  /* 0x0000006a6b69723e */ /* 0x000fe200000000ff */
[----:B------:R-:W-:Y:S01]  /*7b60*/  FADD.FTZ R22, R108, R21 ;  /* 0x000000156c167221 */ /* 0x000fe20000010000 */
[C---:B---3--:R-:W-:Y:S01]  /*7b70*/  F2FP.F16.F32.PACK_AB R107, R110.reuse, R7 ;  /* 0x000000076e6b723e */ /* 0x048fe200000000ff */
[----:B------:R-:W-:Y:S01]  /*7b80*/  FADD.FTZ R21, R7, R102 ;  /* 0x0000006607157221 */ /* 0x000fe20000010000 */
[----:B------:R3:W-:Y:S01]  /*7b90*/  STSM.16.M88.4 [R2+0x27300], R12 ;  /* 0x0273000c02007844 */ /* 0x0007e20000000200 */
[----:B------:R-:W-:Y:S01]  /*7ba0*/  FADD.FTZ R23, R109, R22 ;  /* 0x000000166d177221 */ /* 0x000fe20000010000 */
[----:B------:R-:W0:Y:S01]  /*7bb0*/  MUFU.EX2 R95, R95 ;  /* 0x0000005f005f7308 */ /* 0x000e220000000800 */
[----:B------:R-:W-:Y:S01]  /*7bc0*/  FADD.FTZ R21, R110, R21 ;  /* 0x000000156e157221 */ /* 0x000fe20000010000 */
[----:B------:R-:W-:Y:S01]  /*7bd0*/  F2FP.F16.F32.PACK_AB R113, R127, R114 ;  /* 0x000000727f71723e */ /* 0x000fe200000000ff */
[----:B------:R-:W-:Y:S01]  /*7be0*/  FADD.FTZ R22, R96, R23 ;  /* 0x0000001760167221 */ /* 0x000fe20000010000 */
[----:B------:R-:W-:Y:S01]  /*7bf0*/  F2FP.F16.F32.PACK_AB R96, R97, R96 ;  /* 0x000000606160723e */ /* 0x000fe200000000ff */
[----:B-1----:R-:W-:Y:S01]  /*7c00*/  FADD.FTZ R21, R6, R21 ;  /* 0x0000001506157221 */ /* 0x002fe20000010000 */
[----:B------:R-:W-:Y:S01]  /*7c10*/  F2FP.F16.F32.PACK_AB R114, R117, R116 ;  /* 0x000000747572723e */ /* 0x000fe200000000ff */
[----:B------:R-:W-:Y:S01]  /*7c20*/  FADD.FTZ R23, R97, R22 ;  /* 0x0000001661177221 */ /* 0x000fe20000010000 */
[----:B------:R-:W1:Y:S01]  /*7c30*/  MUFU.EX2 R94, R94 ;  /* 0x0000005e005e7308 */ /* 0x000e620000000800 */
[C---:B--2---:R-:W-:Y:S01]  /*7c40*/  FADD.FTZ R22, R98.reuse, R21 ;  /* 0x0000001562167221 */ /* 0x044fe20000010000 */
[----:B------:R-:W-:Y:S01]  /*7c50*/  F2FP.F16.F32.PACK_AB R97, R98, R6 ;  /* 0x000000066261723e */ /* 0x000fe200000000ff */
[----:B------:R-:W-:Y:S01]  /*7c60*/  FADD.FTZ R102, R100, R23 ;  /* 0x0000001764667221 */ /* 0x000fe20000010000 */
[----:B------:R-:W-:Y:S01]  /*7c70*/  F2FP.F16.F32.PACK_AB R115, R118, R115 ;  /* 0x000000737673723e */ /* 0x000fe200000000ff */
[----:B-----5:R-:W-:Y:S01]  /*7c80*/  FADD.FTZ R21, R99, R22 ;  /* 0x0000001663157221 */ /* 0x020fe20000010000 */
[----:B------:R-:W-:Y:S01]  /*7c90*/  F2FP.F16.F32.PACK_AB R106, R109, R108 ;  /* 0x0000006c6d6a723e */ /* 0x000fe200000000ff */
[C---:B----4-:R-:W-:Y:S01]  /*7ca0*/  FADD.FTZ R9, R101.reuse, R102 ;  /* 0x0000006665097221 */ /* 0x050fe20000010000 */
[----:B------:R2:W4:Y:S01]  /*7cb0*/  MUFU.EX2 R11, R83 ;  /* 0x00000053000b7308 */ /* 0x0005220000000800 */
[----:B------:R-:W-:Y:S01]  /*7cc0*/  FADD.FTZ R21, R90, R21 ;  /* 0x000000155a157221 */ /* 0x000fe20000010000 */
[----:B------:R-:W-:Y:S01]  /*7cd0*/  F2FP.F16.F32.PACK_AB R98, R101, R100 ;  /* 0x000000646562723e */ /* 0x000fe200000000ff */
[----:B------:R-:W-:Y:S01]  /*7ce0*/  FADD.FTZ R8, R88, R9 ;  /* 0x0000000958087221 */ /* 0x000fe20000010000 */
[----:B------:R-:W-:Y:S01]  /*7cf0*/  F2FP.F16.F32.PACK_AB R99, R90, R99 ;  /* 0x000000635a63723e */ /* 0x000fe200000000ff */
[----:B------:R-:W-:Y:S01]  /*7d00*/  FADD.FTZ R21, R82, R21 ;  /* 0x0000001552157221 */ /* 0x000fe20000010000 */
[C---:B------:R-:W-:Y:S01]  /*7d10*/  F2FP.F16.F32.PACK_AB R88, R89.reuse, R88 ;  /* 0x000000585958723e */ /* 0x040fe200000000ff */
[----:B------:R-:W-:Y:S01]  /*7d20*/  FADD.FTZ R7, R89, R8 ;  /* 0x0000000859077221 */ /* 0x000fe20000010000 */
[----:B---3--:R-:W3:Y:S01]  /*7d30*/  MUFU.EX2 R13, R78 ;  /* 0x0000004e000d7308 */ /* 0x008ee20000000800 */
[C---:B------:R-:W-:Y:S01]  /*7d40*/  FADD.FTZ R6, R74.reuse, R21 ;  /* 0x000000154a067221 */ /* 0x040fe20000010000 */
[----:B------:R-:W-:Y:S01]  /*7d50*/  F2FP.F16.F32.PACK_AB R89, R74, R82 ;  /* 0x000000524a59723e */ /* 0x000fe200000000ff */
[----:B------:R-:W-:Y:S01]  /*7d60*/  FADD.FTZ R8, R92, R7 ;  /* 0x000000075c087221 */ /* 0x000fe20000010000 */
[----:B------:R-:W-:Y:S01]  /*7d70*/  F2FP.F16.F32.PACK_AB R90, R93, R92 ;  /* 0x0000005c5d5a723e */ /* 0x000fe200000000ff */
[----:B0-----:R-:W-:Y:S01]  /*7d80*/  FADD.FTZ R7, R91, R6 ;  /* 0x000000065b077221 */ /* 0x001fe20000010000 */
[C---:B------:R-:W-:Y:S01]  /*7d90*/  F2FP.F16.F32.PACK_AB R91, R20.reuse, R91 ;  /* 0x0000005b145b723e */ /* 0x040fe200000000ff */
[----:B------:R-:W-:Y:S01]  /*7da0*/  FADD.FTZ R9, R93, R8 ;  /* 0x000000085d097221 */ /* 0x000fe20000010000 */
[----:B------:R-:W-:Y:S01]  /*7db0*/  F2FP.F16.F32.PACK_AB R82, R85, R84 ;  /* 0x000000545552723e */ /* 0x000fe200000000ff */
[----:B------:R-:W-:Y:S01]  /*7dc0*/  FADD.FTZ R6, R20, R7 ;  /* 0x0000000714067221 */ /* 0x000fe20000010000 */
[----:B--2---:R-:W-:Y:S01]  /*7dd0*/  F2FP.F16.F32.PACK_AB R83, R87, R86 ;  /* 0x000000565753723e */ /* 0x004fe200000000ff */
[----:B------:R-:W-:Y:S01]  /*7de0*/  FADD.FTZ R8, R80, R9 ;  /* 0x0000000950087221 */ /* 0x000fe20000010000 */
[----:B------:R-:W-:Y:S01]  /*7df0*/  F2FP.F16.F32.PACK_AB R80, R81, R80 ;  /* 0x000000505150723e */ /* 0x000fe200000000ff */
[----:B------:R-:W-:Y:S01]  /*7e00*/  FADD.FTZ R7, R95, R6 ;  /* 0x000000065f077221 */ /* 0x000fe20000010000 */
[----:B------:R-:W-:Y:S01]  /*7e10*/  STSM.16.M88.4 [R2+0x28b00], R112 ;  /* 0x028b007002007844 */ /* 0x000fe20000000200 */
[----:B------:R-:W-:Y:S01]  /*7e20*/  FADD.FTZ R9, R81, R8 ;  /* 0x0000000851097221 */ /* 0x000fe20000010000 */
[C---:B-1----:R-:W-:Y:S01]  /*7e30*/  F2FP.F16.F32.PACK_AB R81, R94.reuse, R95 ;  /* 0x0000005f5e51723e */ /* 0x042fe200000000ff */
[----:B------:R-:W-:Y:S01]  /*7e40*/  FADD.FTZ R7, R94, R7 ;  /* 0x000000075e077221 */ /* 0x000fe20000010000 */
[----:B------:R-:W-:Y:S01]  /*7e50*/  F2FP.F16.F32.PACK_AB R10, R77, R76 ;  /* 0x0000004c4d0a723e */ /* 0x000fe200000000ff */
[----:B------:R-:W-:Y:S01]  /*7e60*/  FADD.FTZ R6, R84, R9 ;  /* 0x0000000954067221 */ /* 0x000fe20000010000 */
[----:B----4-:R-:W-:Y:S01]  /*7e70*/  F2FP.F16.F32.PACK_AB R9, R75, R11 ;  /* 0x0000000b4b09723e */ /* 0x010fe200000000ff */
[----:B------:R-:W-:Y:S01]  /*7e80*/  FADD.FTZ R8, R86, R7 ;  /* 0x0000000756087221 */ /* 0x000fe20000010000 */
[----:B------:R-:W-:Y:S01]  /*7e90*/  STSM.16.M88.4 [R2+0x2a300], R104 ;  /* 0x02a3006802007844 */ /* 0x000fe20000000200 */
[----:B------:R-:W-:Y:S01]  /*7ea0*/  FADD.FTZ R7, R85, R6 ;  /* 0x0000000655077221 */ /* 0x000fe20000010000 */
[-C--:B------:R-:W-:Y:S01]  /*7eb0*/  FMUL.FTZ R38, R38, R125.reuse ;  /* 0x0000007d26267220 */ /* 0x080fe20000410000 */
[----:B------:R-:W-:Y:S01]  /*7ec0*/  FADD.FTZ R8, R87, R8 ;  /* 0x0000000857087221 */ /* 0x000fe20000010000 */
[----:B------:R-:W-:Y:S01]  /*7ed0*/  STSM.16.M88.4 [R2+0x2bb00], R96 ;  /* 0x02bb006002007844 */ /* 0x000fe20000000200 */
[----:B------:R-:W-:Y:S01]  /*7ee0*/  FADD.FTZ R7, R72, R7 ;  /* 0x0000000748077221 */ /* 0x000fe20000010000 */
[----:B------:R-:W-:Y:S01]  /*7ef0*/  FMUL.FTZ R39, R39, R125 ;  /* 0x0000007d27277220 */ /* 0x000fe20000410000 */
[----:B------:R-:W-:Y:S01]  /*7f00*/  FADD.FTZ R6, R11, R8 ;  /* 0x000000080b067221 */ /* 0x000fe20000010000 */
[C---:B------:R-:W-:Y:S01]  /*7f10*/  F2FP.F16.F32.PACK_AB R8, R124.reuse, R72 ;  /* 0x000000487c08723e */ /* 0x040fe200000000ff */
[----:B------:R-:W-:Y:S01]  /*7f20*/  STSM.16.M88.4 [R2+0x2d300], R88 ;  /* 0x02d3005802007844 */ /* 0x000fe20000000200 */
[----:B---3--:R-:W-:Y:S01]  /*7f30*/  F2FP.F16.F32.PACK_AB R11, R79, R13 ;  /* 0x0000000d4f0b723e */ /* 0x008fe200000000ff */
[----:B------:R-:W-:Y:S01]  /*7f40*/  FADD.FTZ R7, R124, R7 ;  /* 0x000000077c077221 */ /* 0x000fe20000010000 */
[----:B------:R-:W-:Y:S01]  /*7f50*/  FADD.FTZ R6, R75, R6 ;  /* 0x000000064b067221 */ /* 0x000fe20000010000 */
[----:B------:R-:W-:Y:S01]  /*7f60*/  STSM.16.M88.4 [R2+0x2eb00], R80 ;  /* 0x02eb005002007844 */ /* 0x000fe20000000200 */
[-C--:B------:R-:W-:Y:S01]  /*7f70*/  FMUL.FTZ R42, R42, R125.reuse ;  /* 0x0000007d2a2a7220 */ /* 0x080fe20000410000 */
[----:B------:R-:W-:Y:S01]  /*7f80*/  FADD.FTZ R76, R76, R7 ;  /* 0x000000074c4c7221 */ /* 0x000fe20000010000 */
[----:B------:R-:W-:Y:S01]  /*7f90*/  FADD.FTZ R6, R13, R6 ;  /* 0x000000060d067221 */ /* 0x000fe20000010000 */
[----:B------:R0:W-:Y:S01]  /*7fa0*/  STSM.16.M88.4 [R2+0x30300], R8 ;  /* 0x0303000802007844 */ /* 0x0001e20000000200 */
[-C--:B------:R-:W-:Y:S01]  /*7fb0*/  FMUL.FTZ R43, R43, R125.reuse ;  /* 0x0000007d2b2b7220 */ /* 0x080fe20000410000 */
[----:B------:R-:W-:Y:S01]  /*7fc0*/  FADD.FTZ R7, R77, R76 ;  /* 0x0000004c4d077221 */ /* 0x000fe20000010000 */
[----:B------:R-:W-:Y:S01]  /*7fd0*/  FADD.FTZ R6, R79, R6 ;  /* 0x000000064f067221 */ /* 0x000fe20000010000 */
[----:B------:R-:W-:Y:S01]  /*7fe0*/  @!PT LDS RZ, [RZ] ;  /* 0x00000000fffff984 */ /* 0x000fe20000000800 */
[----:B------:R-:W-:Y:S01]  /*7ff0*/  @!PT LDS RZ, [RZ] ;  /* 0x00000000fffff984 */ /* 0x000fe20000000800 */
[----:B------:R-:W-:Y:S01]  /*8000*/  @!PT LDS RZ, [RZ] ;  /* 0x00000000fffff984 */ /* 0x000fe20000000800 */
[----:B------:R-:W-:Y:S01]  /*8010*/  @!PT LDS RZ, [RZ] ;  /* 0x00000000fffff984 */ /* 0x000fe20000000800 */
[----:B------:R1:W-:Y:S06]  /*8020*/  MEMBAR.ALL.CTA ;  /* 0x0000000000007992 */ /* 0x0003ec0000008000 */
[----:B-1----:R-:W1:Y:S01]  /*8030*/  FENCE.VIEW.ASYNC.S ;  /* 0x00000000000073c6 */ /* 0x002e620000000000 */
        /* <DEDUP_REMOVED lines=14> */
[----:B0-----:R-:W-:-:S02]  /*8120*/  IMAD.MOV.U32 R9, RZ, RZ, R16 ;  /* 0x000000ffff097224 */ /* 0x001fc400078e0010 */
[----:B------:R-:W-:Y:S02]  /*8130*/  IMAD.MOV.U32 R8, RZ, RZ, R73 ;  /* 0x000000ffff087224 */ /* 0x000fe400078e0049 */
[----:B------:R-:W-:Y:S01]  /*8140*/  IMAD.MOV.U32 R5, RZ, RZ, R0 ;  /* 0x000000ffff057224 */ /* 0x000fe200078e0000 */
[----:B-1----:R-:W-:Y:S01]  /*8150*/  NOP ;  /* 0x0000000000007918 */ /* 0x002fe20000000000 */
[----:B------:R-:W-:Y:S05]  /*8160*/  @P2 BRA `(.L_x_9940) ;  /* 0xffffffc800482947 */ /* 0x000fea000383ffff */
.L_x_9931:
[----:B------:R-:W-:Y:S06]  /*8170*/  BAR.ARV 0x8, 0x200 ;  /* 0x0208000000007b1d */ /* 0x000fec0000002000 */
[----:B------:R-:W-:Y:S05]  /*8180*/  @!P0 BRA `(.L_x_9941) ;  /* 0x0000000000048947 */ /* 0x000fea0003800000 */
[----:B------:R-:W-:Y:S01]  /*8190*/  BPT.TRAP 0x1 ;  /* 0x000000040000795c */ /* 0x000fe20000300000 */
.L_x_9941:
[----:B------:R-:W-:Y:S01]  /*81a0*/  ULEA UR12, UR36, UR37, 0x3 ;  /* 0x00000025240c7291 */ /* 0x000fe2000f8e183f */
[----:B------:R-:W-:-:S08]  /*81b0*/  SHF.L.U32 R4, R16, 0x1f, RZ ;  /* 0x0000001f10047819 */ /* 0x000fd000000006ff */
[----:B------:R1:W2:Y:S01]  /*81c0*/  SYNCS.PHASECHK.TRANS64.TRYWAIT P2, [UR12+0x31c50], R4 ;  /* 0x031c5004ff0075a7 */ /* 0x0002a2000804014c */
[----:B------:R-:W-:Y:S05]  /*81d0*/  @!P0 BRA `(.L_x_9942) ;  /* 0x0000000000048947 */ /* 0x000fea0003800000 */
[----:B------:R-:W-:Y:S01]  /*81e0*/  BPT.TRAP 0x1 ;  /* 0x000000040000795c */ /* 0x000fe20000300000 */
.L_x_9942:
[----:B--2---:R-:W-:Y:S05]  /*81f0*/  @P2 BRA `(.L_x_9943) ;  /* 0x0000000000082947 */ /* 0x004fea0003800000 */
[----:B------:R-:W2:Y:S02]  /*8200*/  SYNCS.PHASECHK.TRANS64.TRYWAIT P0, [UR12+0x31c50], R4 ;  /* 0x031c5004ff0075a7 */ /* 0x000ea4000800014c */
[----:B--2---:R-:W-:Y:S05]  /*8210*/  @!P0 BRA `(.L_x_9944) ;  /* 0x0000005c00dc8947 */ /* 0x004fea0003800000 */
.L_x_9943:
[----:B------:R-:W-:Y:S01]  /*8220*/  UIADD3 UR4, UR37, 0x200, URZ ;  /* 0x0000020025047890 */ /* 0x000fe2000fffe03f */
[----:B------:R-:W-:Y:S01]  /*8230*/  WARPGROUP.ARRIVE ;  /* 0x00000000000079c5 */ /* 0x000fe20000000000 */
[----:B------:R-:W-:Y:S01]  /*8240*/  ULOP3.LUT UR6, UR39, 0x10000, URZ, 0xfc, !UPT ;  /* 0x0001000027067892 */ /* 0x000fe2000f8efc3f */
[----:B-12---:R-:W1:Y:S01]  /*8250*/  SHFL.BFLY PT, R4, R7, 0x2, 0x1f ;  /* 0x0c401f0007047f89 */ /* 0x006e6200000e0000 */
[----:B------:R-:W-:-:S03]  /*8260*/  USHF.R.U32.HI UR4, URZ, 0x4, UR4 ;  /* 0x000000043f047899 */ /* 0x000fc60008011604 */
[----:B------:R-:W2:Y:S01]  /*8270*/  S2UR UR5, SR_SWINHI ;  /* 0x00000000000579c3 */ /* 0x000ea20000002f00 */
[----:B------:R-:W-:Y:S01]  /*8280*/  UMOV UR9, 0xc0000010 ;  /* 0xc000001000097882 */ /* 0x000fe20000000000 */
[----:B------:R-:W-:Y:S01]  /*8290*/  UMOV UR11, 0x80000020 ;  /* 0x80000020000b7882 */ /* 0x000fe20000000000 */
[----:B------:R-:W-:Y:S01]  /*82a0*/  ULOP3.LUT UR4, UR4, 0x3fff, URZ, 0xc0, !UPT ;  /* 0x00003fff04047892 */ /* 0x000fe2000f8ec03f */
[----:B0-----:R-:W0:Y:S01]  /*82b0*/  SHFL.BFLY PT, R9, R6, 0x2, 0x1f ;  /* 0x0c401f0006097f89 */ /* 0x001e2200000e0000 */
[----:B------:R-:W-:Y:S01]  /*82c0*/  UMOV UR8, UR6 ;  /* 0x0000000600087c82 */ /* 0x000fe20008000000 */
[----:B------:R-:W-:Y:S01]  /*82d0*/  R2UR UR15, R151 ;  /* 0x00000000970f72ca */ /* 0x000fe200000e0000 */
[----:B------:R-:W-:Y:S01]  /*82e0*/  ULOP3.LUT UR4, UR4, 0x2400000, URZ, 0xfc, !UPT ;  /* 0x0240000004047892 */ /* 0x000fe2000f8efc3f */
[----:B------:R-:W-:Y:S01]  /*82f0*/  R2UR UR17, R152 ;  /* 0x00000000981172ca */ /* 0x000fe200000e0000 */
[----:B------:R-:W-:Y:S01]  /*8300*/  UIADD3 UR7, UR6, 0xc00, URZ ;  /* 0x00000c0006077890 */ /* 0x000fe2000fffe03f */
[----:B------:R-:W-:Y:S01]  /*8310*/  IMAD.MOV.U32 R76, RZ, RZ, -0x800000 ;  /* 0xff800000ff4c7424 */ /* 0x000fe200078e00ff */
[----:B------:R-:W-:Y:S01]  /*8320*/  UIMAD UR4, UR36, 0x6c0, UR4 ;  /* 0x000006c0240478a4 */ /* 0x000fe2000f8e0204 */
[----:B------:R-:W-:Y:S01]  /*8330*/  CS2R R14, SRZ ;  /* 0x00000000000e7805 */ /* 0x000fe2000001ff00 */
[----:B------:R-:W-:Y:S01]  /*8340*/  ULDC UR13, c[0x0][0xc44] ;  /* 0x00031100000d7ab9 */ /* 0x000fe20000000800 */
[----:B------:R-:W-:Y:S01]  /*8350*/  IMAD.MOV.U32 R77, RZ, RZ, -0x800000 ;  /* 0xff800000ff4d7424 */ /* 0x000fe200078e00ff */
[----:B------:R-:W3:Y:S01]  /*8360*/  LDC R22, c[0x0][0xc38] ;  /* 0x00030e00ff167b82 */ /* 0x000ee20000000800 */
[----:B------:R-:W-:-:S02]  /*8370*/  R2UR UR16, R150 ;  /* 0x00000000961072ca */ /* 0x000fc400000e0000 */
[----:B------:R-:W-:Y:S02]  /*8380*/  UMOV UR10, UR4 ;  /* 0x00000004000a7c82 */ /* 0x000fe40008000000 */
[----:B------:R-:W-:Y:S01]  /*8390*/  HGMMA.64x96x16.F32 R24, gdesc[UR8].tnspB, R24, gsb0 ;  /* 0x41600000081879f0 */ /* 0x000fe20008000818 */
[----:B------:R-:W-:Y:S01]  /*83a0*/  UIADD3 UR8, UR6, 0x180, URZ ;  /* 0x0000018006087890 */ /* 0x000fe2000fffe03f */
[----:B-1----:R-:W-:Y:S01]  /*83b0*/  FADD.FTZ R4, R4, R7 ;  /* 0x0000000704047221 */ /* 0x002fe20000010000 */
[----:B------:R-:W-:Y:S01]  /*83c0*/  UIADD3 UR10, UR4, 0x40, URZ ;  /* 0x00000040040a7890 */ /* 0x000fe2000fffe03f */
[----:B------:R-:W-:Y:S01]  /*83d0*/  IMAD R7, R148, 0x20, R18 ;  /* 0x0000002094077824 */ /* 0x000fe200078e0212 */
[----:B------:R-:W-:Y:S01]  /*83e0*/  UMOV UR9, 0xc0000010 ;  /* 0xc000001000097882 */ /* 0x000fe20000000000 */
[----:B------:R-:W-:Y:S01]  /*83f0*/  UMOV UR11, 0x80000020 ;  /* 0x80000020000b7882 */ /* 0x000fe20000000000 */
[----:B------:R-:W1:Y:S01]  /*8400*/  SHFL.BFLY PT, R5, R4, 0x1, 0x1f ;  /* 0x0c201f0004057f89 */ /* 0x000e6200000e0000 */
[----:B0-----:R-:W-:-:S05]  /*8410*/  FADD.FTZ R9, R9, R6 ;  /* 0x0000000609097221 */ /* 0x001fca0000010000 */
[----:B------:R-:W0:Y:S01]  /*8420*/  SHFL.BFLY PT, R8, R9, 0x1, 0x1f ;  /* 0x0c201f0009087f89 */ /* 0x000e2200000e0000 */
[----:B-1----:R-:W-:-:S05]  /*8430*/  FADD.FTZ R10, R4, R5 ;  /* 0x00000005040a7221 */ /* 0x002fca0000010000 */
[----:B------:R-:W-:Y:S01]  /*8440*/  FSETP.NE.FTZ.AND P0, PT, R10, RZ, PT ;  /* 0x000000ff0a00720b */ /* 0x000fe20003f15000 */
[----:B0-----:R-:W-:-:S05]  /*8450*/  FADD.FTZ R8, R9, R8 ;  /* 0x0000000809087221 */ /* 0x001fca0000010000 */
[----:B------:R-:W-:-:S07]  /*8460*/  FSETP.NE.FTZ.AND P2, PT, R8, RZ, PT ;  /* 0x000000ff0800720b */ /* 0x000fce0003f55000 */
[----:B------:R-:W0:Y:S01]  /*8470*/  @P0 MUFU.LG2 R6, R10 ;  /* 0x0000000a00060308 */ /* 0x000e220000000c00 */
[----:B------:R-:W-:-:S05]  /*8480*/  @P0 FMUL.FTZ R5, R3, 0.69314718246459960938 ;  /* 0x3f31721803050820 */ /* 0x000fca0000410000 */
[----:B------:R-:W-:Y:S02]  /*8490*/  @P2 FMUL.FTZ R3, R3, 0.69314718246459960938 ;  /* 0x3f31721803032820 */ /* 0x000fe40000410000 */
[----:B------:R-:W1:Y:S08]  /*84a0*/  @P2 MUFU.LG2 R4, R8 ;  /* 0x0000000800042308 */ /* 0x000e700000000c00 */
[----:B------:R4:W3:Y:S01]  /*84b0*/  @P0 MUFU.RCP R15, R10 ;  /* 0x0000000a000f0308 */ /* 0x0008e20000001000 */
[----:B0-----:R-:W-:-:S04]  /*84c0*/  @P0 FMUL.FTZ R6, R6, 0.69314718246459960938 ;  /* 0x3f31721806060820 */ /* 0x001fc80000410000 */
[----:B------:R-:W-:Y:S02]  /*84d0*/  @P0 FFMA.FTZ R76, R5, R0, R6 ;  /* 0x00000000054c0223 */ /* 0x000fe40000010006 */
[----:B------:R-:W0:Y:S01]  /*84e0*/  LDC R0, c[0x0][0xbe8] ;  /* 0x0002fa00ff007b82 */ /* 0x000e220000000800 */
[----:B------:R3:W3:Y:S01]  /*84f0*/  @P2 MUFU.RCP R14, R8 ;  /* 0x00000008000e2308 */ /* 0x0006e20000001000 */
[----:B-1----:R-:W-:-:S04]  /*8500*/  @P2 FMUL.FTZ R4, R4, 0.69314718246459960938 ;  /* 0x3f31721804042820 */ /* 0x002fc80000410000 */
[----:B------:R-:W-:Y:S01]  /*8510*/  @P2 FFMA.FTZ R77, R3, R73, R4 ;  /* 0x00000049034d2223 */ /* 0x000fe20000010004 */
[----:B------:R-:W-:Y:S02]  /*8520*/  WARPGROUP.DEPBAR.LE gsb0, 0x0 ;  /* 0x00008000000079c5 */ /* 0x000fe40000010000 */
        /* <DEDUP_REMOVED lines=41> */
[----:B------:R-:W-:-:S03]  /*87c0*/  UIADD3 UR6, UR4, 0x200, URZ ;  /* 0x0000020004067890 */ /* 0x000fc6000fffe03f */
[----:B------:R-:W-:Y:S01]  /*87d0*/  UMOV UR4, UR7 ;  /* 0x0000000700047c82 */ /* 0x000fe20008000000 */
[----:B------:R-:W-:Y:S01]  /*87e0*/  UMOV UR7, 0x80000020 ;  /* 0x8000002000077882 */ /* 0x000fe20000000000 */
[----:B------:R-:W-:Y:S02]  /*87f0*/  WARPGROUP.DEPBAR.LE gsb0, 0x0 ;  /* 0x00008000000079c5 */ /* 0x000fe40000010000 */
[----:B------:R-:W-:-:S06]  /*8800*/  WARPGROUP.ARRIVE ;  /* 0x00000000000079c5 */ /* 0x000fcc0000000000 */
[----:B------:R-:W-:Y:S01]  /*8810*/  HGMMA.64x96x16.F32 R24, gdesc[UR8].tnspB, R24, gsb0 ;  /* 0x41600000081879f0 */ /* 0x000fe20008000818 */
[----:B------:R-:W-:Y:S01]  /*8820*/  UMOV UR8, UR37 ;  /* 0x0000002500087c82 */ /* 0x000fe20008000000 */
[----:B--2---:R-:W-:Y:S01]  /*8830*/  UMOV UR9, UR5 ;  /* 0x0000000500097c82 */ /* 0x004fe20008000000 */
[----:B------:R-:W-:Y:S01]  /*8840*/  UIADD3 UR5, -UR15, URZ, URZ ;  /* 0x0000003f0f057290 */ /* 0x000fe2000fffe13f */
[----:B------:R-:W-:Y:S01]  /*8850*/  IMAD.U32 R74, RZ, RZ, UR8 ;  /* 0x00000008ff4a7e24 */ /* 0x000fe2000f8e00ff */
[----:B------:R-:W-:Y:S01]  /*8860*/  ULDC.64 UR10, c[0x0][0xb90] ;  /* 0x0002e400000a7ab9 */ /* 0x000fe20000000a00 */
[----:B------:R-:W-:Y:S01]  /*8870*/  IMAD.U32 R75, RZ, RZ, UR9 ;  /* 0x00000009ff4b7e24 */ /* 0x000fe2000f8e00ff */
[----:B------:R-:W-:-:S03]  /*8880*/  UIMAD UR13, UR13, UR5, UR17 ;  /* 0x000000050d0d72a4 */ /* 0x000fc6000f8e0211 */
[----:B------:R-:W-:Y:S01]  /*8890*/  UMOV UR5, 0xc0000010 ;  /* 0xc000001000057882 */ /* 0x000fe20000000000 */
[--C-:B------:R-:W-:Y:S01]  /*88a0*/  IMAD.WIDE R20, R156, 0x2, R74.reuse ;  /* 0x000000029c147825 */ /* 0x100fe200078e024a */
[----:B------:R-:W-:Y:S02]  /*88b0*/  USHF.R.S32.HI UR14, URZ, 0x1f, UR13 ;  /* 0x0000001f3f0e7899 */ /* 0x000fe4000801140d */
[----:B------:R-:W-:Y:S01]  /*88c0*/  UIMAD.WIDE.U32 UR8, UR13, UR10, URZ ;  /* 0x0000000a0d0872a5 */ /* 0x000fe2000f8e003f */
[----:B------:R-:W-:Y:S01]  /*88d0*/  IMAD.WIDE R74, R7, 0x2, R74 ;  /* 0x00000002074a7825 */ /* 0x000fe200078e024a */
[C---:B----4-:R-:W-:Y:S01]  /*88e0*/  IADD3 R10, P2, R20.reuse, 0x6000, RZ ;  /* 0x00006000140a7810 */ /* 0x050fe20007f5e0ff */
[----:B------:R-:W-:Y:S01]  /*88f0*/  UIMAD UR10, UR14, UR10, URZ ;  /* 0x0000000a0e0a72a4 */ /* 0x000fe2000f8e023f */
[----:B------:R-:W-:Y:S02]  /*8900*/  LOP3.LUT R3, R20, 0x180, RZ, 0xc0, !PT ;  /* 0x0000018014037812 */ /* 0x000fe400078ec0ff */
[----:B------:R-:W-:Y:S01]  /*8910*/  LOP3.LUT R5, R10, 0x180, RZ, 0xc0, !PT ;  /* 0x000001800a057812 */ /* 0x000fe200078ec0ff */
[----:B------:R-:W-:Y:S01]  /*8920*/  IMAD.X R79, RZ, RZ, R21, P2 ;  /* 0x000000ffff4f7224 */ /* 0x000fe200010e0615 */
[----:B0-----:R-:W-:Y:S01]  /*8930*/  ISETP.NE.AND P2, PT, R0, 0x1, PT ;  /* 0x000000010000780c */ /* 0x001fe20003f45270 */
[----:B------:R-:W-:Y:S01]  /*8940*/  UIMAD UR10, UR13, UR11, UR10 ;  /* 0x0000000b0d0a72a4 */ /* 0x000fe2000f8e020a */
[----:B------:R-:W-:Y:S01]  /*8950*/  SHF.R.U64 R3, R3, 0x3, RZ ;  /* 0x0000000303037819 */ /* 0x000fe200000012ff */
[----:B------:R-:W-:Y:S01]  /*8960*/  IMAD.U32 R12, RZ, RZ, UR8 ;  /* 0x00000008ff0c7e24 */ /* 0x000fe2000f8e00ff */
[C---:B------:R-:W-:Y:S01]  /*8970*/  IADD3 R87, P0, R20.reuse, 0x6020, RZ ;  /* 0x0000602014577810 */ /* 0x040fe20007f1e0ff */
[----:B------:R-:W-:Y:S01]  /*8980*/  UIADD3 UR8, UR9, UR10, URZ ;  /* 0x0000000a09087290 */ /* 0x000fe2000fffe03f */
[C---:B---3--:R-:W-:Y:S01]  /*8990*/  IADD3 R8, P3, R20.reuse, 0x3020, RZ ;  /* 0x0000302014087810 */ /* 0x048fe20007f7e0ff */
[----:B------:R-:W-:Y:S01]  /*89a0*/  IMAD.U32 R13, RZ, RZ, UR9 ;  /* 0x00000009ff0d7e24 */ /* 0x000fe2000f8e00ff */
[----:B------:R-:W-:-:S02]  /*89b0*/  IADD3 R6, P4, R20, 0x3000, RZ ;  /* 0x0000300014067810 */ /* 0x000fc40007f9e0ff */
[----:B------:R-:W-:Y:S01]  /*89c0*/  IADD3 R4, P5, R20, 0x20, RZ ;  /* 0x0000002014047810 */ /* 0x000fe20007fbe0ff */
[--C-:B------:R-:W-:Y:S01]  /*89d0*/  IMAD.X R85, RZ, RZ, R21.reuse, P3 ;  /* 0x000000ffff557224 */ /* 0x100fe200018e0615 */
[----:B------:R-:W-:Y:S01]  /*89e0*/  LOP3.LUT R20, R3, R20, RZ, 0x3c, !PT ;  /* 0x0000001403147212 */ /* 0x000fe200078e3cff */
[----:B------:R-:W0:Y:S01]  /*89f0*/  @P2 LDC R88, c[0x0][0xbec] ;  /* 0x0002fb00ff582b82 */ /* 0x000e220000000800 */
[----:B------:R-:W-:Y:S01]  /*8a00*/  SHF.R.U64 R3, R5, 0x3, RZ ;  /* 0x0000000305037819 */ /* 0x000fe200000012ff */
[--C-:B------:R-:W-:Y:S01]  /*8a10*/  IMAD.X R81, RZ, RZ, R21.reuse, P4 ;  /* 0x000000ffff517224 */ /* 0x100fe200020e0615 */
[----:B------:R-:W-:Y:S01]  /*8a20*/  LOP3.LUT R5, R6, 0x180, RZ, 0xc0, !PT ;  /* 0x0000018006057812 */ /* 0x000fe200078ec0ff */
[----:B------:R-:W-:Y:S01]  /*8a30*/  IMAD.X R83, RZ, RZ, R21, P5 ;  /* 0x000000ffff537224 */ /* 0x000fe200028e0615 */
[----:B------:R-:W-:Y:S01]  /*8a40*/  LOP3.LUT R78, R3, R10, RZ, 0x3c, !PT ;  /* 0x0000000a034e7212 */ /* 0x000fe200078e3cff */
[----:B------:R-:W-:Y:S01]  /*8a50*/  IMAD.U32 R13, RZ, RZ, UR8 ;  /* 0x00000008ff0d7e24 */ /* 0x000fe2000f8e00ff */
[----:B------:R-:W-:Y:S01]  /*8a60*/  LOP3.LUT R3, R4, 0x180, RZ, 0xc0, !PT ;  /* 0x0000018004037812 */ /* 0x000fe200078ec0ff */
[----:B------:R-:W1:Y:S01]  /*8a70*/  @P2 LDC R89, c[0x0][0xbf0] ;  /* 0x0002fc00ff592b82 */ /* 0x000e620000000800 */
[----:B------:R-:W-:Y:S01]  /*8a80*/  LOP3.LUT R86, R87, 0x180, RZ, 0xc0, !PT ;  /* 0x0000018057567812 */ /* 0x000fe200078ec0ff */
[----:B------:R-:W-:Y:S01]  /*8a90*/  ULDC.64 UR8, c[0x0][0xae8] ;  /* 0x0002ba0000087ab9 */ /* 0x000fe20000000a00 */
[----:B------:R-:W-:-:S02]  /*8aa0*/  SHF.R.U64 R3, R3, 0x3, RZ ;  /* 0x0000000303037819 */ /* 0x000fc400000012ff */
[----:B------:R-:W-:Y:S02]  /*8ab0*/  SHF.R.U64 R5, R5, 0x3, RZ ;  /* 0x0000000305057819 */ /* 0x000fe400000012ff */
[----:B------:R-:W-:Y:S01]  /*8ac0*/  LOP3.LUT R82, R3, R4, RZ, 0x3c, !PT ;  /* 0x0000000403527212 */ /* 0x000fe200078e3cff */
[----:B------:R-:W-:Y:S01]  /*8ad0*/  IMAD R3, RZ, RZ, -UR17 ;  /* 0x80000011ff037e24 */ /* 0x000fe2000f8e02ff */
[----:B------:R-:W-:Y:S02]  /*8ae0*/  R2UR UR10, R19 ;  /* 0x00000000130a72ca */ /* 0x000fe400000e0000 */
[----:B------:R-:W-:Y:S01]  /*8af0*/  IADD3 R19, P6, R74, 0x7800, RZ ;  /* 0x000078004a137810 */ /* 0x000fe20007fde0ff */
[----:B------:R-:W-:Y:S01]  /*8b00*/  IMAD R3, R22, R3, UR16 ;  /* 0x0000001016037e24 */ /* 0x000fe2000f8e0203 */
[----:B------:R-:W-:Y:S01]  /*8b10*/  SHF.R.U64 R86, R86, 0x3, RZ ;  /* 0x0000000356567819 */ /* 0x000fe200000012ff */
[----:B------:R-:W2:Y:S01]  /*8b20*/  LDC.64 R22, c[0x0][0xb98] ;  /* 0x0002e600ff167b82 */ /* 0x000ea20000000a00 */
[----:B------:R-:W-:Y:S01]  /*8b30*/  LOP3.LUT R80, R5, R6, RZ, 0x3c, !PT ;  /* 0x0000000605507212 */ /* 0x000fe200078e3cff */
[----:B------:R-:W-:Y:S01]  /*8b40*/  IMAD R93, R3, 0xc0, R155 ;  /* 0x000000c0035d7824 */ /* 0x000fe200078e029b */
[----:B------:R-:W-:-:S02]  /*8b50*/  LOP3.LUT R6, R19, 0x180, RZ, 0xc0, !PT ;  /* 0x0000018013067812 */ /* 0x000fc400078ec0ff */
[----:B------:R-:W-:Y:S01]  /*8b60*/  LOP3.LUT R86, R86, R87, RZ, 0x3c, !PT ;  /* 0x0000005756567212 */ /* 0x000fe200078e3cff */
[----:B------:R-:W-:Y:S01]  /*8b70*/  IMAD.X R87, RZ, RZ, R21, P0 ;  /* 0x000000ffff577224 */ /* 0x000fe200000e0615 */
[----:B------:R-:W-:Y:S02]  /*8b80*/  SHF.R.U64 R6, R6, 0x3, RZ ;  /* 0x0000000306067819 */ /* 0x000fe400000012ff */
[----:B------:R-:W-:Y:S01]  /*8b90*/  MOV R21, R20 ;  /* 0x0000001400157202 */ /* 0x000fe20000000f00 */
[----:B0-----:R-:W-:Y:S01]  /*8ba0*/  @P2 IMAD.HI.U32 R20, R93, R88, RZ ;  /* 0x000000585d142227 */ /* 0x001fe200078e00ff */
[----:B------:R-:W-:Y:S02]  /*8bb0*/  LOP3.LUT R6, R6, R19, RZ, 0x3c, !PT ;  /* 0x0000001306067212 */ /* 0x000fe400078e3cff */
[----:B------:R-:W-:Y:S01]  /*8bc0*/  MOV R19, R86 ;  /* 0x0000005600137202 */ /* 0x000fe20000000f00 */
[----:B------:R-:W-:Y:S01]  /*8bd0*/  IMAD.MOV.U32 R87, RZ, RZ, R93 ;  /* 0x000000ffff577224 */ /* 0x000fe200078e005d */
[----:B-1----:R-:W-:Y:S01]  /*8be0*/  @P2 SHF.R.U32.HI R87, RZ, R89, R20 ;  /* 0x00000059ff572219 */ /* 0x002fe20000011614 */
[----:B------:R-:W-:Y:S01]  /*8bf0*/  IMAD.U32 R20, RZ, RZ, UR12 ;  /* 0x0000000cff147e24 */ /* 0x000fe2000f8e00ff */
[----:B------:R-:W-:-:S02]  /*8c00*/  IADD3 R73, P0, R74, 0x1800, RZ ;  /* 0x000018004a497810 */ /* 0x000fc40007f1e0ff */
[----:B------:R-:W-:Y:S01]  /*8c10*/  LOP3.LUT R7, R8, 0x180, RZ, 0xc0, !PT ;  /* 0x0000018008077812 */ /* 0x000fe200078ec0ff */
[----:B------:R-:W-:Y:S01]  /*8c20*/  @!P1 VIADD R20, R20, 0x31c60 ;  /* 0x00031c6014149836 */ /* 0x000fe20000000000 */
[----:B------:R-:W-:Y:S01]  /*8c30*/  LOP3.LUT R72, R73, 0x180, RZ, 0xc0, !PT ;  /* 0x0000018049487812 */ /* 0x000fe200078ec0ff */
[----:B------:R-:W-:Y:S01]  /*8c40*/  IMAD.MOV R91, RZ, RZ, -R87 ;  /* 0x000000ffff5b7224 */ /* 0x000fe200078e0a57 */
[----:B------:R-:W-:Y:S01]  /*8c50*/  MOV R80, R80 ;  /* 0x0000005000507202 */ /* 0x000fe20000000f00 */
[----:B--2---:R-:W-:Y:S01]  /*8c60*/  IMAD.WIDE.U32 R12, R22, UR15, R12 ;  /* 0x0000000f160c7c25 */ /* 0x004fe2000f8e000c */
[----:B------:R-:W-:Y:S02]  /*8c70*/  @!P1 PRMT R20, RZ, 0x654, R20 ;  /* 0x00000654ff149816 */ /* 0x000fe40000000014 */
[----:B------:R-:W-:Y:S01]  /*8c80*/  SHF.R.U64 R72, R72, 0x3, RZ ;  /* 0x0000000348487819 */ /* 0x000fe200000012ff */
[----:B------:R-:W-:Y:S01]  /*8c90*/  IMAD R91, R0, R91, R93 ;  /* 0x0000005b005b7224 */ /* 0x000fe200078e025d */
[----:B------:R-:W-:-:S02]  /*8ca0*/  MOV R81, R82 ;  /* 0x0000005200517202 */ /* 0x000fc40000000f00 */
[----:B------:R-:W-:Y:S02]  /*8cb0*/  SHF.R.U64 R7, R7, 0x3, RZ ;  /* 0x0000000307077819 */ /* 0x000fe400000012ff */
[----:B------:R-:W-:Y:S01]  /*8cc0*/  LOP3.LUT R72, R72, R73, RZ, 0x3c, !PT ;  /* 0x0000004948487212 */ /* 0x000fe200078e3cff */
[--C-:B------:R-:W-:Y:S01]  /*8cd0*/  IMAD.X R73, RZ, RZ, R75.reuse, P0 ;  /* 0x000000ffff497224 */ /* 0x100fe200000e064b */
[----:B------:R-:W-:Y:S01]  /*8ce0*/  LOP3.LUT R84, R7, R8, RZ, 0x3c, !PT ;  /* 0x0000000807547212 */ /* 0x000fe200078e3cff */
[----:B------:R-:W-:Y:S01]  /*8cf0*/  IMAD.X R7, RZ, RZ, R75, P6 ;  /* 0x000000ffff077224 */ /* 0x000fe200030e064b */
[----:B------:R-:W-:Y:S02]  /*8d00*/  IADD3 R11, P3, R74, 0x3000, RZ ;  /* 0x000030004a0b7810 */ /* 0x000fe40007f7e0ff */
[----:B------:R-:W-:Y:S02]  /*8d10*/  SHF.R.S32.HI R93, RZ, 0x1f, R87 ;  /* 0x0000001fff5d7819 */ /* 0x000fe40000011457 */
[----:B------:R-:W-:-:S02]  /*8d20*/  SHF.R.S32.HI R90, RZ, 0x1f, R91 ;  /* 0x0000001fff5a7819 */ /* 0x000fc4000001145b */
[----:B------:R-:W-:Y:S02]  /*8d30*/  IADD3 R12, P0, R87, R12, RZ ;  /* 0x0000000c570c7210 */ /* 0x000fe40007f1e0ff */
[----:B------:R-:W-:Y:S01]  /*8d40*/  MOV R78, R78 ;  /* 0x0000004e004e7202 */ /* 0x000fe20000000f00 */
[----:B------:R-:W-:Y:S02]  /*8d50*/  WARPGROUP.DEPBAR.LE gsb0, 0x0 ;  /* 0x00008000000079c5 */ /* 0x000fe40000010000 */
[----:B------:R-:W-:Y:S01]  /*8d60*/  WARPGROUP.ARRIVE ;  /* 0x00000000000079c5 */ /* 0x000fe20000000000 */
[----:B------:R-:W-:Y:S02]  /*8d70*/  MOV R79, R84 ;  /* 0x00000054004f7202 */ /* 0x000fe40000000f00 */
[----:B------:R-:W-:Y:S02]  /*8d80*/  LOP3.LUT R10, R11, 0x180, RZ, 0xc0, !PT ;  /* 0x000001800b0a7812 */ /* 0x000fe400078ec0ff */
[----:B------:R-:W-:Y:S01]  /*8d90*/  IADD3 R5, P5, R74, 0x6000, RZ ;  /* 0x000060004a057810 */ /* 0x000fe20007fbe0ff */
[----:B------:R-:W-:Y:S01]  /*8da0*/  HGMMA.64x96x16.F32 R24, gdesc[UR4].tnspB, R24, gsb0 ;  /* 0x41600000041879f0 */ /* 0x000fe20008000818 */
[----:B------:R-:W-:Y:S01]  /*8db0*/  USHF.R.S32.HI UR7, URZ, 0x1f, UR15 ;  /* 0x0000001f3f077899 */ /* 0x000fe2000801140f */
[----:B------:R-:W-:Y:S01]  /*8dc0*/  SHF.R.U64 R10, R10, 0x3, RZ ;  /* 0x000000030a0a7819 */ /* 0x000fe200000012ff */
[----:B------:R-:W-:Y:S01]  /*8dd0*/  ULDC.64 UR4, c[0x0][0xb88] ;  /* 0x0002e20000047ab9 */ /* 0x000fe20000000a00 */
[----:B------:R-:W-:Y:S01]  /*8de0*/  ULDC UR6, c[0x0][0xa88] ;  /* 0x0002a20000067ab9 */ /* 0x000fe20000000800 */
[----:B------:R-:W-:Y:S01]  /*8df0*/  IMAD R90, R90, UR4, RZ ;  /* 0x000000045a5a7c24 */ /* 0x000fe2000f8e02ff */
[----:B------:R-:W-:Y:S01]  /*8e00*/  LOP3.LUT R10, R10, R11, RZ, 0x3c, !PT ;  /* 0x0000000b0a0a7212 */ /* 0x000fe200078e3cff */
[----:B------:R-:W-:Y:S01]  /*8e10*/  IMAD R82, R22, UR7, RZ ;  /* 0x0000000716527c24 */ /* 0x000fe2000f8e02ff */
[----:B------:R-:W-:Y:S01]  /*8e20*/  LOP3.LUT R4, R5, 0x180, RZ, 0xc0, !PT ;  /* 0x0000018005047812 */ /* 0x000fe200078ec0ff */
[----:B------:R-:W-:Y:S01]  /*8e30*/  IMAD.X R11, RZ, RZ, R75, P3 ;  /* 0x000000ffff0b7224 */ /* 0x000fe200018e064b */
[----:B------:R-:W-:Y:S01]  /*8e40*/  IADD3 R9, P4, R74, 0x4800, RZ ;  /* 0x000048004a097810 */ /* 0x000fe20007f9e0ff */
[----:B------:R-:W-:Y:S01]  /*8e50*/  IMAD R92, R23, UR15, R82 ;  /* 0x0000000f175c7c24 */ /* 0x000fe2000f8e0252 */
[----:B------:R-:W-:-:S02]  /*8e60*/  SHF.R.U64 R4, R4, 0x3, RZ ;  /* 0x0000000304047819 */ /* 0x000fc400000012ff */
[----:B------:R-:W-:Y:S02]  /*8e70*/  LOP3.LUT R8, R9, 0x180, RZ, 0xc0, !PT ;  /* 0x0000018009087812 */ /* 0x000fe400078ec0ff */
[----:B------:R-:W-:Y:S02]  /*8e80*/  IADD3.X R13, R93, R13, R92, P0, !PT ;  /* 0x0000000d5d0d7210 */ /* 0x000fe400007fe45c */
[----:B------:R-:W-:Y:S02]  /*8e90*/  LOP3.LUT P0, RZ, R149, 0x3, RZ, 0xc0, !PT ;  /* 0x0000000395ff7812 */ /* 0x000fe4000780c0ff */
[----:B------:R-:W-:Y:S01]  /*8ea0*/  LOP3.LUT R4, R4, R5, RZ, 0x3c, !PT ;  /* 0x0000000504047212 */ /* 0x000fe200078e3cff */
[----:B------:R-:W-:Y:S01]  /*8eb0*/  IMAD.WIDE.U32 R12, R91, UR4, R12 ;  /* 0x000000045b0c7c25 */ /* 0x000fe2000f8e000c */
[----:B------:R-:W-:Y:S02]  /*8ec0*/  LOP3.LUT R5, R74, 0x180, RZ, 0xc0, !PT ;  /* 0x000001804a057812 */ /* 0x000fe400078ec0ff */
[----:B------:R-:W-:-:S02]  /*8ed0*/  SHF.R.U64 R8, R8, 0x3, RZ ;  /* 0x0000000308087819 */ /* 0x000fc400000012ff */
[----:B------:R-:W-:Y:S02]  /*8ee0*/  SHF.R.U64 R5, R5, 0x3, RZ ;  /* 0x0000000305057819 */ /* 0x000fe400000012ff */
[----:B------:R-:W-:Y:S01]  /*8ef0*/  LOP3.LUT R8, R8, R9, RZ, 0x3c, !PT ;  /* 0x0000000908087212 */ /* 0x000fe200078e3cff */
[--C-:B------:R-:W-:Y:S01]  /*8f00*/  IMAD.X R9, RZ, RZ, R75.reuse, P4 ;  /* 0x000000ffff097224 */ /* 0x100fe200020e064b */
[----:B------:R-:W-:Y:S01]  /*8f10*/  LOP3.LUT R74, R5, R74, RZ, 0x3c, !PT ;  /* 0x0000004a054a7212 */ /* 0x000fe200078e3cff */
[----:B------:R-:W-:Y:S01]  /*8f20*/  IMAD.X R5, RZ, RZ, R75, P5 ;  /* 0x000000ffff057224 */ /* 0x000fe200028e064b */
        /* <DEDUP_REMOVED lines=29> */
[----:B------:R-:W-:Y:S01]  /*9100*/  FMUL.FTZ R30, R30, R14 ;  /* 0x0000000e1e1e7220 */ /* 0x000fe20000410000 */
[----:B------:R-:W-:-:S02]  /*9110*/  IMAD R49, R91, UR5, R90 ;  /* 0x000000055b317c24 */ /* 0x000fc4000f8e025a */
[-C--:B------:R-:W-:Y:S01]  /*9120*/  FMUL.FTZ R31, R35, R14.reuse ;  /* 0x0000000e231f7220 */ /* 0x080fe20000410000 */
[----:B------:R-:W-:Y:S02]  /*9130*/  IMAD R57, R3, 0xc0, R154 ;  /* 0x000000c003397824 */ /* 0x000fe400078e029a */
[-C--:B------:R-:W-:Y:S01]  /*9140*/  FMUL.FTZ R35, R39, R14.reuse ;  /* 0x0000000e27237220 */ /* 0x080fe20000410000 */
[----:B------:R-:W-:Y:S01]  /*9150*/  FMUL.FTZ R52, R50, R14 ;  /* 0x0000000e32347220 */ /* 0x000fe20000410000 */
[----:B------:R-:W-:Y:S01]  /*9160*/  F2FP.F16.F32.PACK_AB R24, R25, R24 ;  /* 0x000000181918723e */ /* 0x000fe200000000ff */
[----:B------:R-:W-:Y:S01]  /*9170*/  FMUL.FTZ R39, R43, R14 ;  /* 0x0000000e2b277220 */ /* 0x000fe20000410000 */
[----:B------:R-:W-:Y:S01]  /*9180*/  F2FP.F16.F32.PACK_AB R25, R15, R26 ;  /* 0x0000001a0f19723e */ /* 0x000fe200000000ff */
[----:B------:R-:W-:Y:S01]  /*9190*/  ULDC.64 UR4, c[0x0][0xb50] ;  /* 0x0002d40000047ab9 */ /* 0x000fe20000000a00 */
[----:B------:R-:W-:Y:S02]  /*91a0*/  IMAD R50, R0, UR6, RZ ;  /* 0x0000000600327c24 */ /* 0x000fe4000f8e02ff */
[----:B------:R-:W-:Y:S01]  /*91b0*/  FMUL.FTZ R43, R47, R14 ;  /* 0x0000000e2f2b7220 */ /* 0x000fe20000410000 */
[----:B------:R-:W-:Y:S01]  /*91c0*/  F2FP.F16.F32.PACK_AB R27, R27, R30 ;  /* 0x0000001e1b1b723e */ /* 0x000fe200000000ff */
[----:B------:R-:W-:-:S02]  /*91d0*/  VIADD R15, R57, 0x8 ;  /* 0x00000008390f7836 */ /* 0x000fc40000000000 */
[-C--:B------:R-:W-:Y:S01]  /*91e0*/  FMUL.FTZ R34, R34, R14.reuse ;  /* 0x0000000e22227220 */ /* 0x080fe20000410000 */
[----:B------:R-:W-:Y:S02]  /*91f0*/  IMAD.IADD R13, R13, 0x1, R49 ;  /* 0x000000010d0d7824 */ /* 0x000fe400078e0231 */
[-C--:B------:R-:W-:Y:S01]  /*9200*/  FMUL.FTZ R38, R38, R14.reuse ;  /* 0x0000000e26267220 */ /* 0x080fe20000410000 */
[----:B------:R-:W-:Y:S01]  /*9210*/  FMUL.FTZ R47, R51, R14 ;  /* 0x0000000e332f7220 */ /* 0x000fe20000410000 */
[----:B------:R-:W-:Y:S01]  /*9220*/  F2FP.F16.F32.PACK_AB R26, R83, R84 ;  /* 0x00000054531a723e */ /* 0x000fe200000000ff */
[----:B------:R-:W-:Y:S01]  /*9230*/  BAR.SYNC.DEFER_BLOCKING 0x1, 0x180 ;  /* 0x0046000000007b1d */ /* 0x000fe20000010000 */
[----:B------:R-:W-:Y:S01]  /*9240*/  LEA R30, P3, R12, UR4, 0x2 ;  /* 0x000000040c1e7c11 */ /* 0x000fe2000f8610ff */
        /* <DEDUP_REMOVED lines=8> */
[----:B------:R-:W-:Y:S01]  /*92d0*/  ISETP.GE.OR P1, PT, R57, R50, P0 ;  /* 0x000000323900720c */ /* 0x000fe20000726670 */
[-C--:B------:R-:W-:Y:S01]  /*92e0*/  FMUL.FTZ R61, R67, R14.reuse ;  /* 0x0000000e433d7220 */ /* 0x080fe20000410000 */
[-C--:B------:R-:W-:Y:S01]  /*92f0*/  FMUL.FTZ R62, R66, R14.reuse ;  /* 0x0000000e423e7220 */ /* 0x080fe20000410000 */
[-C--:B------:R-:W-:Y:S01]  /*9300*/  FMUL.FTZ R63, R71, R14.reuse ;  /* 0x0000000e473f7220 */ /* 0x080fe20000410000 */
[----:B------:R-:W-:Y:S01]  /*9310*/  FMUL.FTZ R70, R70, R14 ;  /* 0x0000000e46467220 */ /* 0x000fe20000410000 */
[----:B------:R-:W-:Y:S01]  /*9320*/  ISETP.GE.OR P0, PT, R15, R50, P0 ;  /* 0x000000320f00720c */ /* 0x000fe20000706670 */
[----:B------:R-:W-:Y:S01]  /*9330*/  SHFL.IDX PT, R48, R30, RZ, 0x1c1f ;  /* 0x001c1fff1e307589 */ /* 0x000fe200000e0000 */
[----:B------:R-:W-:-:S02]  /*9340*/  LEA.HI.X R64, R12, UR5, R13, 0x2, P3 ;  /* 0x000000050c407c11 */ /* 0x000fc400098f140d */
[----:B------:R-:W-:Y:S01]  /*9350*/  F2FP.F16.F32.PACK_AB R12, R85, R86 ;  /* 0x00000056550c723e */ /* 0x000fe200000000ff */
[----:B------:R0:W-:Y:S01]  /*9360*/  SHFL.IDX PT, R56, R30, 0x1, 0x1c1f ;  /* 0x003c1f001e387f89 */ /* 0x0001e200000e0000 */
[----:B------:R-:W-:Y:S02]  /*9370*/  F2FP.F16.F32.PACK_AB R13, R31, R34 ;  /* 0x000000221f0d723e */ /* 0x000fe400000000ff */
[----:B------:R-:W-:Y:S01]  /*9380*/  F2FP.F16.F32.PACK_AB R14, R87, R88 ;  /* 0x00000058570e723e */ /* 0x000fe200000000ff */
[----:B------:R1:W-:Y:S01]  /*9390*/  STSM.16.M88.4 [R21], R24 ;  /* 0x0000001815007844 */ /* 0x0003e20000000200 */
[----:B------:R-:W-:Y:S02]  /*93a0*/  F2FP.F16.F32.PACK_AB R15, R35, R38 ;  /* 0x00000026230f723e */ /* 0x000fe400000000ff */
[----:B------:R-:W-:Y:S01]  /*93b0*/  F2FP.F16.F32.PACK_AB R22, R22, R23 ;  /* 0x000000171616723e */ /* 0x000fe200000000ff */
[----:B------:R-:W2:Y:S01]  /*93c0*/  SHFL.IDX PT, R49, R64, RZ, 0x1c1f ;  /* 0x001c1fff40317589 */ /* 0x000ea200000e0000 */
[----:B------:R-:W-:-:S02]  /*93d0*/  F2FP.F16.F32.PACK_AB R20, R20, R89 ;  /* 0x000000591414723e */ /* 0x000fc400000000ff */
[----:B------:R-:W-:Y:S01]  /*93e0*/  F2FP.F16.F32.PACK_AB R23, R43, R46 ;  /* 0x0000002e2b17723e */ /* 0x000fe200000000ff */
[----:B------:R-:W-:Y:S01]  /*93f0*/  STSM.16.M88.4 [R81], R12 ;  /* 0x0000000c51007844 */ /* 0x000fe20000000200 */
[----:B0-----:R-:W-:Y:S02]  /*9400*/  F2FP.F16.F32.PACK_AB R30, R32, R41 ;  /* 0x00000029201e723e */ /* 0x001fe400000000ff */
[----:B------:R-:W-:Y:S01]  /*9410*/  F2FP.F16.F32.PACK_AB R31, R59, R60 ;  /* 0x0000003c3b1f723e */ /* 0x000fe200000000ff */
[----:B------:R-:W0:Y:S01]  /*9420*/  SHFL.IDX PT, R57, R64, 0x1, 0x1c1f ;  /* 0x003c1f0040397f89 */ /* 0x000e2200000e0000 */
[----:B------:R-:W-:Y:S02]  /*9430*/  F2FP.F16.F32.PACK_AB R32, R33, R40 ;  /* 0x000000282120723e */ /* 0x000fe400000000ff */
[----:B------:R-:W-:Y:S02]  /*9440*/  F2FP.F16.F32.PACK_AB R33, R61, R62 ;  /* 0x0000003e3d21723e */ /* 0x000fe400000000ff */
[----:B-1----:R-:W-:-:S02]  /*9450*/  F2FP.F16.F32.PACK_AB R21, R39, R42 ;  /* 0x0000002a2715723e */ /* 0x002fc400000000ff */
[----:B------:R-:W-:Y:S02]  /*9460*/  F2FP.F16.F32.PACK_AB R26, R28, R45 ;  /* 0x0000002d1c1a723e */ /* 0x000fe400000000ff */
[----:B------:R-:W-:Y:S01]  /*9470*/  F2FP.F16.F32.PACK_AB R24, R37, R82 ;  /* 0x000000522518723e */ /* 0x000fe200000000ff */
[----:B------:R-:W-:Y:S01]  /*9480*/  STSM.16.M88.4 [R80], R20 ;  /* 0x0000001450007844 */ /* 0x000fe20000000200 */
[----:B------:R-:W-:Y:S02]  /*9490*/  F2FP.F16.F32.PACK_AB R25, R47, R52 ;  /* 0x000000342f19723e */ /* 0x000fe400000000ff */
[----:B------:R-:W-:Y:S02]  /*94a0*/  F2FP.F16.F32.PACK_AB R27, R51, R54 ;  /* 0x00000036331b723e */ /* 0x000fe400000000ff */
[----:B------:R-:W-:Y:S02]  /*94b0*/  F2FP.F16.F32.PACK_AB R28, R29, R44 ;  /* 0x0000002c1d1c723e */ /* 0x000fe400000000ff */
[----:B------:R-:W-:Y:S01]  /*94c0*/  F2FP.F16.F32.PACK_AB R29, R55, R58 ;  /* 0x0000003a371d723e */ /* 0x000fe200000000ff */
[----:B------:R1:W-:Y:S01]  /*94d0*/  STSM.16.M88.4 [R79], R24 ;  /* 0x000000184f007844 */ /* 0x0003e20000000200 */
[----:B------:R-:W-:-:S02]  /*94e0*/  F2FP.F16.F32.PACK_AB R34, R36, R53 ;  /* 0x000000352422723e */ /* 0x000fc400000000ff */
[----:B------:R-:W-:Y:S01]  /*94f0*/  F2FP.F16.F32.PACK_AB R35, R63, R70 ;  /* 0x000000463f23723e */ /* 0x000fe200000000ff */
[----:B------:R3:W-:Y:S04]  /*9500*/  STSM.16.M88.4 [R78], R28 ;  /* 0x0000001c4e007844 */ /* 0x0007e80000000200 */
[----:B------:R4:W-:Y:S01]  /*9510*/  STSM.16.M88.4 [R19], R32 ;  /* 0x0000002013007844 */ /* 0x0009e20000000200 */
[----:B------:R-:W-:Y:S08]  /*9520*/  BAR.SYNC.DEFER_BLOCKING 0x1, 0x180 ;  /* 0x0046000000007b1d */ /* 0x000ff00000010000 */
[----:B-1----:R-:W1:Y:S08]  /*9530*/  @P2 LDC R25, c[0x0][0xbec] ;  /* 0x0002fb00ff192b82 */ /* 0x002e700000000800 */
[----:B---3--:R-:W3:Y:S01]  /*9540*/  @P2 LDC R28, c[0x0][0xbf0] ;  /* 0x0002fc00ff1c2b82 */ /* 0x008ee20000000800 */
[----:B------:R-:W-:Y:S01]  /*9550*/  IMAD R24, R147, 0x60, R148 ;  /* 0x0000006093187824 */ /* 0x000fe200078e0294 */
[----:B------:R-:W-:-:S06]  /*9560*/  UIMAD UR6, UR14, UR8, URZ ;  /* 0x000000080e0672a4 */ /* 0x000fcc000f8e023f */
[----:B------:R-:W4:Y:S01]  /*9570*/  LDC.64 R26, c[0x0][0xae0] ;  /* 0x0002b800ff1a7b82 */ /* 0x000f220000000a00 */
[----:B------:R-:W-:Y:S01]  /*9580*/  IMAD R24, R3, 0xc0, R24 ;  /* 0x000000c003187824 */ /* 0x000fe200078e0218 */
[----:B--2---:R2:W-:Y:S01]  /*9590*/  @!P1 ST.E desc[UR60][R48.64], R76 ;  /* 0x0000004c30009985 */ /* 0x0045e2000c10193c */
[----:B------:R-:W-:-:S03]  /*95a0*/  UIMAD.WIDE.U32 UR4, UR13, UR8, URZ ;  /* 0x000000080d0472a5 */ /* 0x000fc6000f8e003f */
[----:B0-----:R2:W-:Y:S01]  /*95b0*/  @!P0 ST.E desc[UR60][R56.64], R77 ;  /* 0x0000004d38008985 */ /* 0x0015e2000c10193c */
[----:B------:R-:W-:-:S03]  /*95c0*/  UIMAD UR6, UR13, UR9, UR6 ;  /* 0x000000090d0672a4 */ /* 0x000fc6000f8e0206 */
[----:B------:R1:W5:Y:S01]  /*95d0*/  LD.E.128 R52, desc[UR60][R4.64] ;  /* 0x0000003c04347980 */ /* 0x000362000c101d00 */
[----:B------:R-:W-:Y:S01]  /*95e0*/  ULDC.64 UR8, c[0x0][0xaf0] ;  /* 0x0002bc0000087ab9 */ /* 0x000fe20000000a00 */
[----:B------:R-:W-:Y:S02]  /*95f0*/  UIADD3 UR5, UR5, UR6, URZ ;  /* 0x0000000605057290 */ /* 0x000fe4000fffe03f */
[----:B------:R-:W-:Y:S01]  /*9600*/  UIMAD UR6, UR7, UR8, URZ ;  /* 0x00000008070672a4 */ /* 0x000fe2000f8e023f */
[----:B------:R0:W5:Y:S04]  /*9610*/  LD.E.128 R20, desc[UR60][R6.64] ;  /* 0x0000003c06147980 */ /* 0x000168000c101d00 */
[----:B------:R-:W5:Y:S01]  /*9620*/  LD.E.128 R40, desc[UR60][R74.64] ;  /* 0x0000003c4a287980 */ /* 0x000f62000c101d00 */
[----:B-1----:R-:W-:-:S03]  /*9630*/  @P2 IMAD.HI.U32 R5, R24, R25, RZ ;  /* 0x0000001918052227 */ /* 0x002fc600078e00ff */
[----:B------:R-:W5:Y:S01]  /*9640*/  LD.E.128 R36, desc[UR60][R72.64] ;  /* 0x0000003c48247980 */ /* 0x000f62000c101d00 */
[----:B------:R-:W-:Y:S01]  /*9650*/  IMAD.MOV.U32 R4, RZ, RZ, R24 ;  /* 0x000000ffff047224 */ /* 0x000fe200078e0018 */
[----:B---3--:R-:W-:Y:S01]  /*9660*/  @P2 SHF.R.U32.HI R4, RZ, R28, R5 ;  /* 0x0000001cff042219 */ /* 0x008fe20000011605 */
[----:B------:R-:W-:Y:S01]  /*9670*/  UIMAD UR6, UR15, UR9, UR6 ;  /* 0x000000090f0672a4 */ /* 0x000fe2000f8e0206 */
[----:B------:R-:W5:Y:S01]  /*9680*/  LD.E.128 R44, desc[UR60][R10.64] ;  /* 0x0000003c0a2c7980 */ /* 0x000f62000c101d00 */
[----:B------:R-:W-:Y:S01]  /*9690*/  UIMAD.WIDE.U32 UR4, UR15, UR8, UR4 ;  /* 0x000000080f0472a5 */ /* 0x000fe2000f8e0004 */
[--C-:B------:R-:W-:Y:S01]  /*96a0*/  SHF.R.S32.HI R5, RZ, 0x1f, R4.reuse ;  /* 0x0000001fff057819 */ /* 0x100fe20000011404 */
[----:B0-----:R-:W-:Y:S01]  /*96b0*/  IMAD.MOV R7, RZ, RZ, -R4 ;  /* 0x000000ffff077224 */ /* 0x001fe200078e0a04 */
[----:B------:R0:W5:Y:S01]  /*96c0*/  LD.E.128 R12, desc[UR60][R8.64] ;  /* 0x0000003c080c7980 */ /* 0x000162000c101d00 */
[----:B------:R-:W-:Y:S02]  /*96d0*/  UIADD3 UR5, UR5, UR6, URZ ;  /* 0x0000000605057290 */ /* 0x000fe4000fffe03f */
[----:B------:R-:W-:Y:S01]  /*96e0*/  IMAD R7, R0, R7, R24 ;  /* 0x0000000700077224 */ /* 0x000fe200078e0218 */
[----:B------:R-:W-:Y:S01]  /*96f0*/  @!PT LDS RZ, [RZ] ;  /* 0x00000000fffff984 */ /* 0x000fe20000000800 */
[----:B------:R-:W-:Y:S01]  /*9700*/  @!PT LDS RZ, [RZ] ;  /* 0x00000000fffff984 */ /* 0x000fe20000000800 */
[----:B------:R-:W-:Y:S01]  /*9710*/  @!PT LDS RZ, [RZ] ;  /* 0x00000000fffff984 */ /* 0x000fe20000000800 */
[----:B------:R-:W-:Y:S01]  /*9720*/  @!PT LDS RZ, [RZ] ;  /* 0x00000000fffff984 */ /* 0x000fe20000000800 */
[----:B------:R1:W-:Y:S06]  /*9730*/  MEMBAR.ALL.CTA ;  /* 0x0000000000007992 */ /* 0x0003ec0000008000 */
[----:B-1----:R-:W1:Y:S01]  /*9740*/  FENCE.VIEW.ASYNC.S ;  /* 0x00000000000073c6 */ /* 0x002e620000000000 */
[-C--:B----4-:R-:W-:Y:S01]  /*9750*/  IMAD R5, R5, R26.reuse, RZ ;  /* 0x0000001a05057224 */ /* 0x090fe200078e02ff */
[----:B------:R-:W-:Y:S01]  /*9760*/  ULDC.64 UR6, c[0x0][0xad8] ;  /* 0x0002b60000067ab9 */ /* 0x000fe20000000a00 */
[----:B------:R-:W-:Y:S01]  /*9770*/  IMAD R25, R3, 0xc0, R148 ;  /* 0x000000c003197824 */ /* 0x000fe200078e0294 */
[----:B------:R-:W-:Y:S01]  /*9780*/  SHF.R.S32.HI R0, RZ, 0x1f, R7 ;  /* 0x0000001fff007819 */ /* 0x000fe20000011407 */
[----:B------:R-:W-:Y:S01]  /*9790*/  UIADD3 UR36, UR36, 0x1, URZ ;  /* 0x0000000124247890 */ /* 0x000fe2000fffe03f */
[C---:B0-----:R-:W-:Y:S01]  /*97a0*/  IMAD R9, R4.reuse, R27, R5 ;  /* 0x0000001b04097224 */ /* 0x041fe200078e0205 */
[----:B------:R-:W-:Y:S01]  /*97b0*/  ULDC.64 UR8, c[0x0][0xa80] ;  /* 0x0002a00000087ab9 */ /* 0x000fe20000000a00 */
[----:B------:R-:W-:-:S04]  /*97c0*/  IMAD.WIDE.U32 R4, R4, R26, UR4 ;  /* 0x0000000404047e25 */ /* 0x000fc8000f8e001a */
[----:B------:R-:W-:Y:S02]  /*97d0*/  IMAD.IADD R5, R5, 0x1, R9 ;  /* 0x0000000105057824 */ /* 0x000fe400078e0209 */
[----:B------:R-:W-:Y:S01]  /*97e0*/  IMAD R0, R0, UR6, RZ ;  /* 0x0000000600007c24 */ /* 0x000fe2000f8e02ff */
[----:B------:R-:W-:Y:S01]  /*97f0*/  UIADD3 UR4, UR37, 0x31c20, URZ ;  /* 0x00031c2025047890 */ /* 0x000fe2000fffe03f */
[----:B------:R-:W-:Y:S01]  /*9800*/  IMAD.WIDE.U32 R4, R7, UR6, R4 ;  /* 0x0000000607047c25 */ /* 0x000fe2000f8e0004 */
[----:B------:R-:W-:-:S03]  /*9810*/  ISETP.GE.AND P0, PT, R25, R50, PT ;  /* 0x000000321900720c */ /* 0x000fc60003f06270 */
[----:B------:R-:W-:Y:S01]  /*9820*/  IMAD R9, R7, UR7, R0 ;  /* 0x0000000707097c24 */ /* 0x000fe2000f8e0200 */
[----:B------:R-:W-:Y:S01]  /*9830*/  UISETP.NE.AND UP0, UPT, UR36, 0x2, UPT ;  /* 0x000000022400788c */ /* 0x000fe2000bf05270 */
[C---:B------:R-:W-:Y:S01]  /*9840*/  LEA R0, P1, R4.reuse, UR8, 0x1 ;  /* 0x0000000804007c11 */ /* 0x040fe2000f8208ff */
[----:B------:R-:W-:Y:S01]  /*9850*/  UPRMT UR4, URZ, 0x654, UR4 ;  /* 0x000006543f047896 */ /* 0x000fe20008000004 */
[----:B------:R-:W-:Y:S01]  /*9860*/  IMAD.IADD R3, R5, 0x1, R9 ;  /* 0x0000000105037824 */ /* 0x000fe200078e0209 */
[----:B------:R-:W-:Y:S01]  /*9870*/  ULDC UR5, c[0x0][0xc] ;  /* 0x0000030000057ab9 */ /* 0x000fe20000000800 */
[----:B------:R-:W-:Y:S02]  /*9880*/  USEL UR6, URZ, 0x1, UP0 ;  /* 0x000000013f067887 */ /* 0x000fe40008000000 */
[----:B------:R-:W-:Y:S01]  /*9890*/  UIADD3 UR10, UR5, UR10, URZ ;  /* 0x0000000a050a7290 */ /* 0x000fe2000fffe03f */
[----:B------:R-:W-:Y:S01]  /*98a0*/  LEA.HI.X R24, R4, UR9, R3, 0x1, P1 ;  /* 0x0000000904187c11 */ /* 0x000fe200088f0c03 */
[----:B------:R-:W-:Y:S01]  /*98b0*/  USEL UR36, UR36, URZ, UP0 ;  /* 0x0000003f24247287 */ /* 0x000fe20008000000 */
[----:B-1----:R2:W0:Y:S01]  /*98c0*/  SHFL.IDX PT, R6, R0, RZ, 0x1c1f ;  /* 0x001c1fff00067589 */ /* 0x00242200000e0000 */
[----:B------:R-:W-:Y:S01]  /*98d0*/  LOP3.LUT R16, R16, UR6, RZ, 0x3c, !PT ;  /* 0x0000000610107c12 */ /* 0x000fe2000f8e3cff */
[----:B------:R-:W-:Y:S01]  /*98e0*/  SYNCS.ARRIVE.TRANS64.RED.A1T0 RZ, [UR4], RZ ;  /* 0x000000ffffff79a7 */ /* 0x000fe20008100404 */
[----:B------:R-:W-:Y:S01]  /*98f0*/  IMAD.U32 R19, RZ, RZ, UR10 ;  /* 0x0000000aff137e24 */ /* 0x000fe2000f8e00ff */
[----:B------:R2:W1:Y:S01]  /*9900*/  SHFL.IDX PT, R7, R24, RZ, 0x1c1f ;  /* 0x001c1fff18077589 */ /* 0x00046200000e0000 */
[----:B------:R-:W-:Y:S01]  /*9910*/  BSSY B0, `(.L_x_9945) ;  /* 0x0000010000007945 */ /* 0x000fe20003800000 */
[----:B------:R-:W-:-:S02]  /*9920*/  SHF.R.S32.HI R94, RZ, 0x1f, R144 ;  /* 0x0000001fff5e7819 */ /* 0x000fc40000011490 */
[----:B------:R-:W-:Y:S01]  /*9930*/  SHF.R.S32.HI R95, RZ, 0x1f, R145 ;  /* 0x0000001fff5f7819 */ /* 0x000fe20000011491 */
[----:B------:R-:W-:Y:S06]  /*9940*/  @P0 BRA `(.L_x_9946) ;  /* 0x0000000000300947 */ /* 0x000fec0003800000 */
[----:B------:R-:W-:Y:S02]  /*9950*/  ULDC UR4, c[0x0][0xac8] ;  /* 0x0002b20000047ab9 */ /* 0x000fe40000000800 */
[----:B------:R-:W-:Y:S02]  /*9960*/  ISETP.GE.AND P1, PT, R145, UR4, PT ;  /* 0x0000000491007c0c */ /* 0x000fe4000bf26270 */
[----:B------:R-:W-:Y:S02]  /*9970*/  ISETP.GE.AND P2, PT, R144, UR4, PT ;  /* 0x0000000490007c0c */ /* 0x000fe4000bf46270 */
[----:B------:R-:W-:-:S09]  /*9980*/  ISETP.GE.AND P0, PT, R18, UR4, PT ;  /* 0x0000000412007c0c */ /* 0x000fd2000bf06270 */
[CC--:B0-----:R-:W-:Y:S02]  /*9990*/  @!P1 LEA R8, P3, R145.reuse, R6.reuse, 0x1 ;  /* 0x0000000691089211 */ /* 0x0c1fe400078608ff */
[----:B------:R-:W-:Y:S02]  /*99a0*/  @!P2 LEA R10, P4, R144, R6, 0x1 ;  /* 0x00000006900aa211 */ /* 0x000fe400078808ff */
[----:B-1----:R-:W-:Y:S01]  /*99b0*/  @!P0 IMAD.WIDE R4, R18, 0x2, R6 ;  /* 0x0000000212048825 */ /* 0x002fe200078e0206 */
[-C--:B------:R-:W-:Y:S02]  /*99c0*/  @!P1 LEA.HI.X R9, R145, R7.reuse, R95, 0x1, P3 ;  /* 0x0000000791099211 */ /* 0x080fe400018f0c5f */
[----:B------:R-:W-:Y:S02]  /*99d0*/  @!P2 LEA.HI.X R11, R144, R7, R94, 0x1, P4 ;  /* 0x00000007900ba211 */ /* 0x000fe400020f0c5e */
[----:B-----5:R3:W-:Y:S04]  /*99e0*/  @!P0 ST.E.128 desc[UR60][R4.64], R40 ;  /* 0x0000002804008985 */ /* 0x0207e8000c101d3c */
[----:B------:R3:W-:Y:S04]  /*99f0*/  @!P1 ST.E.128 desc[UR60][R8.64], R44 ;  /* 0x0000002c08009985 */ /* 0x0007e8000c101d3c */
[----:B------:R3:W-:Y:S02]  /*9a00*/  @!P2 ST.E.128 desc[UR60][R10.64], R52 ;  /* 0x000000340a00a985 */ /* 0x0007e4000c101d3c */
.L_x_9946:
[----:B------:R-:W-:Y:S05]  /*9a10*/  BSYNC B0 ;  /* 0x0000000000007941 */ /* 0x000fea0003800000 */
.L_x_9945:
[----:B------:R-:W-:Y:S01]  /*9a20*/  VIADD R3, R25, 0x60 ;  /* 0x0000006019037836 */ /* 0x000fe20000000000 */
[----:B-1----:R1:W4:Y:S01]  /*9a30*/  SHFL.IDX PT, R7, R24, 0x1, 0x1c1f ;  /* 0x003c1f0018077f89 */ /* 0x00232200000e0000 */
[----:B------:R-:W-:Y:S01]  /*9a40*/  BSSY B0, `(.L_x_9947) ;  /* 0x0000011000007945 */ /* 0x000fe20003800000 */
[----:B------:R-:W-:Y:S02]  /*9a50*/  VIADD R146, R146, 0x1 ;  /* 0x0000000192927836 */ /* 0x000fe40000000000 */
[----:B------:R-:W-:Y:S01]  /*9a60*/  ISETP.GE.AND P0, PT, R3, R50, PT ;  /* 0x000000320300720c */ /* 0x000fe20003f06270 */
[----:B0-----:R1:W0:-:S12]  /*9a70*/  SHFL.IDX PT, R6, R0, 0x1, 0x1c1f ;  /* 0x003c1f0000067f89 */ /* 0x00121800000e0000 */
[----:B-1----:R-:W-:Y:S05]  /*9a80*/  @P0 BRA `(.L_x_9948) ;  /* 0x0000000000300947 */ /* 0x002fea0003800000 */
[----:B------:R-:W-:Y:S02]  /*9a90*/  ULDC UR4, c[0x0][0xac8] ;  /* 0x0002b20000047ab9 */ /* 0x000fe40000000800 */
[----:B------:R-:W-:Y:S02]  /*9aa0*/  ISETP.GE.AND P3, PT, R145, UR4, PT ;  /* 0x0000000491007c0c */ /* 0x000fe4000bf66270 */
[----:B------:R-:W-:Y:S02]  /*9ab0*/  ISETP.GE.AND P4, PT, R144, UR4, PT ;  /* 0x0000000490007c0c */ /* 0x000fe4000bf86270 */
[----:B------:R-:W-:-:S09]  /*9ac0*/  ISETP.GE.AND P2, PT, R18, UR4, PT ;  /* 0x0000000412007c0c */ /* 0x000fd2000bf46270 */
[CC--:B0--3--:R-:W-:Y:S02]  /*9ad0*/  @!P3 LEA R8, P0, R145.reuse, R6.reuse, 0x1 ;  /* 0x000000069108b211 */ /* 0x0c9fe400078008ff */
[----:B------:R-:W-:Y:S02]  /*9ae0*/  @!P4 LEA R10, P1, R144, R6, 0x1 ;  /* 0x00000006900ac211 */ /* 0x000fe400078208ff */
[----:B----4-:R-:W-:Y:S01]  /*9af0*/  @!P2 IMAD.WIDE R4, R18, 0x2, R6 ;  /* 0x000000021204a825 */ /* 0x010fe200078e0206 */
[-C--:B------:R-:W-:Y:S02]  /*9b00*/  @!P3 LEA.HI.X R9, R145, R7.reuse, R95, 0x1, P0 ;  /* 0x000000079109b211 */ /* 0x080fe400000f0c5f */
[----:B------:R-:W-:Y:S02]  /*9b10*/  @!P4 LEA.HI.X R11, R144, R7, R94, 0x1, P1 ;  /* 0x00000007900bc211 */ /* 0x000fe400008f0c5e */
[----:B-----5:R1:W-:Y:S04]  /*9b20*/  @!P2 ST.E.128 desc[UR60][R4.64], R36 ;  /* 0x000000240400a985 */ /* 0x0203e8000c101d3c */
[----:B------:R1:W-:Y:S04]  /*9b30*/  @!P3 ST.E.128 desc[UR60][R8.64], R12 ;  /* 0x0000000c0800b985 */ /* 0x0003e8000c101d3c */
[----:B------:R1:W-:Y:S02]  /*9b40*/  @!P4 ST.E.128 desc[UR60][R10.64], R20 ;  /* 0x000000140a00c985 */ /* 0x0003e4000c101d3c */
.L_x_9948:
[----:B------:R-:W-:Y:S05]  /*9b50*/  BSYNC B0 ;  /* 0x0000000000007941 */ /* 0x000fea0003800000 */
.L_x_9947:
[----:B--2---:R-:W2:Y:S01]  /*9b60*/  LDC R0, c[0x0][0xc34] ;  /* 0x00030d00ff007b82 */ /* 0x004ea20000000800 */
[----:B------:R-:W-:-:S13]  /*9b70*/  R2UR UR4, R19 ;  /* 0x00000000130472ca */ /* 0x000fda00000e0000 */
[----:B--2---:R-:W-:-:S13]  /*9b80*/  ISETP.LE.AND P0, PT, R0, UR4, PT ;  /* 0x0000000400007c0c */ /* 0x004fda000bf03270 */
[----:B------:R-:W-:Y:S05]  /*9b90*/  @!P0 BRA `(.L_x_9949) ;  /* 0xffffff7000d08947 */ /* 0x000fea000383ffff */
[----:B------:R-:W-:Y:S05]  /*9ba0*/  EXIT ;  /* 0x000000000000794d */ /* 0x000fea0003800000 */
.L_x_9923:
[----:B------:R-:W-:-:S08]  /*9bb0*/  NOP ;  /* 0x0000000000007918 */ /* 0x000fd00000000000 */
[----:B--2---:R-:W0:-:S00]  /*9bc0*/  USETMAXREG.DEALLOC.CTAPOOL 0x20 ;  /* 0x00000020000079c8 */ /* 0x004e0000080e0500 */
[----:B------:R-:W1:Y:S01]  /*9bd0*/  S2UR UR5, SR_CTAID.X ;  /* 0x00000000000579c3 */ /* 0x000e620000002500 */
[----:B0-----:R-:W-:Y:S02]  /*9be0*/  IMAD.MOV.U32 R0, RZ, RZ, 0x1 ;  /* 0x00000001ff007424 */ /* 0x001fe400078e00ff */
[----:B------:R-:W-:Y:S02]  /*9bf0*/  IMAD.MOV.U32 R16, RZ, RZ, RZ ;  /* 0x000000ffff107224 */ /* 0x000fe400078e00ff */
[----:B------:R-:W-:-:S03]  /*9c00*/  IMAD.MOV.U32 R23, RZ, RZ, 0x1 ;  /* 0x00000001ff177424 */ /* 0x000fc600078e00ff */
[----:B------:R-:W1:Y:S02]  /*9c10*/  LDC R2, c[0x0][0xc34] ;  /* 0x00030d00ff027b82 */ /* 0x000e640000000800 */
[----:B-1----:R-:W-:-:S13]  /*9c20*/  ISETP.LE.AND P0, PT, R2, UR5, PT ;  /* 0x0000000502007c0c */ /* 0x002fda000bf03270 */
[----:B------:R-:W-:Y:S05]  /*9c30*/  @P0 BRA `(.L_x_9950) ;  /* 0x0000004000240947 */ /* 0x000fea0003800000 */
[----:B------:R-:W0:Y:S01]  /*9c40*/  S2R R6, SR_TID.X ;  /* 0x0000000000067919 */ /* 0x000e220000002100 */
[----:B------:R-:W1:Y:S01]  /*9c50*/  S2UR UR4, SR_CgaCtaId ;  /* 0x00000000000479c3 */ /* 0x000e620000008800 */
[----:B------:R-:W-:Y:S01]  /*9c60*/  UMOV UR36, 0x400 ;  /* 0x0000040000247882 */ /* 0x000fe20000000000 */
[----:B------:R-:W-:Y:S01]  /*9c70*/  IMAD.MOV.U32 R23, RZ, RZ, 0x1 ;  /* 0x00000001ff177424 */ /* 0x000fe200078e00ff */
[----:B------:R-:W-:Y:S01]  /*9c80*/  ULDC.64 UR38, c[0x0][0x198] ;  /* 0x0000660000267ab9 */ /* 0x000fe20000000a00 */
[----:B------:R-:W-:Y:S01]  /*9c90*/  IMAD.MOV.U32 R16, RZ, RZ, RZ ;  /* 0x000000ffff107224 */ /* 0x000fe200078e00ff */
[----:B------:R-:W-:Y:S01]  /*9ca0*/  ULDC UR37, c[0x0][0xc] ;  /* 0x0000030000257ab9 */ /* 0x000fe20000000800 */
[----:B-1----:R-:W-:Y:S01]  /*9cb0*/  ULEA UR36, UR4, UR36, 0x18 ;  /* 0x0000002404247291 */ /* 0x002fe2000f8ec03f */
[C---:B0-----:R-:W-:Y:S01]  /*9cc0*/  LOP3.LUT R5, R6.reuse, 0x7f, RZ, 0xc0, !PT ;  /* 0x0000007f06057812 */ /* 0x041fe200078ec0ff */
[----:B------:R-:W-:-:S04]  /*9cd0*/  IMAD.SHL.U32 R0, R6, 0x8, RZ ;  /* 0x0000000806007824 */ /* 0x000fc800078e00ff */
[----:B------:R-:W-:Y:S01]  /*9ce0*/  IMAD.SHL.U32 R4, R5, 0x8, RZ ;  /* 0x0000000805047824 */ /* 0x000fe200078e00ff */
[C---:B------:R-:W-:Y:S02]  /*9cf0*/  LOP3.LUT R3, R0.reuse, 0x20, RZ, 0xc0, !PT ;  /* 0x0000002000037812 */ /* 0x040fe400078ec0ff */
[----:B------:R-:W-:Y:S02]  /*9d00*/  LOP3.LUT R2, R0, 0xd8, RZ, 0xc0, !PT ;  /* 0x000000d800027812 */ /* 0x000fe400078ec0ff */
[----:B------:R-:W-:Y:S02]  /*9d10*/  LOP3.LUT R3, R3, 0x300, R4, 0xf8, !PT ;  /* 0x0000030003037812 */ /* 0x000fe400078ef804 */
[----:B------:R-:W-:Y:S01]  /*9d20*/  SHF.R.U32.HI R4, RZ, 0x2, R5 ;  /* 0x00000002ff047819 */ /* 0x000fe20000011605 */
[----:B------:R-:W-:Y:S01]  /*9d30*/  IMAD.U32 R5, RZ, RZ, UR5 ;  /* 0x00000005ff057e24 */ /* 0x000fe2000f8e00ff */
[----:B------:R-:W-:Y:S02]  /*9d40*/  LOP3.LUT R2, R2, 0x18, R6, 0x78, !PT ;  /* 0x0000001802027812 */ /* 0x000fe400078e7806 */
[----:B------:R-:W-:-:S02]  /*9d50*/  LOP3.LUT R0, R0, 0x18, RZ, 0xc0, !PT ;  /* 0x0000001800007812 */ /* 0x000fc400078ec0ff */
[----:B------:R0:W-:Y:S01]  /*9d60*/  STL [R1+0x4], R5 ;  /* 0x0000040501007387 */ /* 0x0001e20000100800 */
[----:B------:R-:W-:Y:S01]  /*9d70*/  LOP3.LUT R3, R3, R2, RZ, 0xfc, !PT ;  /* 0x0000000203037212 */ /* 0x000fe200078efcff */
[----:B------:R-:W-:Y:S02]  /*9d80*/  IMAD.SHL.U32 R2, R6, 0x20, RZ ;  /* 0x0000002006027824 */ /* 0x000fe400078e00ff */
[----:B------:R0:W-:Y:S01]  /*9d90*/  STL [R1+0x18], RZ ;  /* 0x000018ff01007387 */ /* 0x0001e20000100800 */
[----:B------:R-:W-:Y:S02]  /*9da0*/  LEA R26, R3, UR36, 0x1 ;  /* 0x00000024031a7c11 */ /* 0x000fe4000f8e08ff */
[----:B------:R-:W-:Y:S02]  /*9db0*/  LOP3.LUT R4, R4, 0x60, R2, 0xf8, !PT ;  /* 0x0000006004047812 */ /* 0x000fe400078ef802 */
[C---:B------:R-:W-:Y:S02]  /*9dc0*/  LOP3.LUT R2, R0.reuse, 0x20, RZ, 0xfc, !PT ;  /* 0x0000002000027812 */ /* 0x040fe400078efcff */
[----:B------:R-:W-:-:S07]  /*9dd0*/  LOP3.LUT R0, R0, 0x40, RZ, 0xfc, !PT ;  /* 0x0000004000007812 */ /* 0x000fce00078efcff */
.L_x_10028:
[----:B------:R-:W2:Y:S01]  /*9de0*/  LDL R6, [R1+0x4] ;  /* 0x0000040001067983 */ /* 0x000ea20000100800 */
[----:B------:R-:W1:Y:S01]  /*9df0*/  LDC R2, c[0x0][0xc38] ;  /* 0x00030e00ff027b82 */ /* 0x000e620000000800 */
[----:B------:R-:W-:Y:S05]  /*9e00*/  YIELD ;  /* 0x0000000000007946 */ /* 0x000fea0003800000 */
[----:B------:R-:W-:Y:S02]  /*9e10*/  ULDC.64 UR4, c[0x0][0x418] ;  /* 0x0001060000047ab9 */ /* 0x000fe40000000a00 */
[----:B------:R-:W3:Y:S01]  /*9e20*/  LDC R0, c[0x0][0xc44] ;  /* 0x00031100ff007b82 */ /* 0x000ee20000000800 */
[----:B------:R-:W-:-:S03]  /*9e30*/  UISETP.NE.U32.AND UP0, UPT, UR4, URZ, UPT ;  /* 0x0000003f0400728c */ /* 0x000fc6000bf05070 */
[----:B------:R-:W-:Y:S01]  /*9e40*/  ULDC UR4, c[0x0][0x424] ;  /* 0x0001090000047ab9 */ /* 0x000fe20000000800 */
[----:B------:R-:W-:Y:S02]  /*9e50*/  UISETP.NE.AND.EX UP0, UPT, UR5, URZ, UPT, UP0 ;  /* 0x0000003f0500728c */ /* 0x000fe4000bf05300 */
[----:B------:R-:W-:Y:S02]  /*9e60*/  UIADD3 UR5, UR36, 0x16a00, URZ ;  /* 0x00016a0024057890 */ /* 0x000fe4000fffe03f */
[----:B------:R-:W-:Y:S02]  /*9e70*/  USEL UR4, UR4, 0x1, UP0 ;  /* 0x0000000104047887 */ /* 0x000fe40008000000 */
[----:B------:R-:W-:Y:S01]  /*9e80*/  ULOP3.LUT UP0, URZ, UR5, 0x1bf, URZ, 0xc0, !UPT ;  /* 0x000001bf053f7892 */ /* 0x000fe2000f80c03f */
[----:B-1----:R-:W-:Y:S02]  /*9e90*/  ISETP.NE.AND P0, PT, R2, 0x1, PT ;  /* 0x000000010200780c */ /* 0x002fe40003f05270 */
[----:B---3--:R-:W-:-:S11]  /*9ea0*/  ISETP.NE.AND P1, PT, R0, 0x1, PT ;  /* 0x000000010000780c */ /* 0x008fd60003f25270 */
[----:B------:R-:W2:Y:S08]  /*9eb0*/  @P0 LDC R4, c[0x0][0xc3c] ;  /* 0x00030f00ff040b82 */ /* 0x000eb00000000800 */
[----:B0-----:R-:W0:Y:S08]  /*9ec0*/  @P0 LDC R5, c[0x0][0xc40] ;  /* 0x00031000ff050b82 */ /* 0x001e300000000800 */
[----:B------:R-:W1:Y:S01]  /*9ed0*/  @P1 LDC.64 R2, c[0x0][0xc48] ;  /* 0x00031200ff021b82 */ /* 0x000e620000000a00 */
[----:B--2---:R-:W-:-:S04]  /*9ee0*/  @P0 IMAD.HI.U32 R4, R6, R4, RZ ;  /* 0x0000000406040227 */ /* 0x004fc800078e00ff */
[----:B------:R-:W-:Y:S01]  /*9ef0*/  IMAD.MOV.U32 R29, RZ, RZ, R6 ;  /* 0x000000ffff1d7224 */ /* 0x000fe200078e0006 */
[----:B0-----:R-:W-:Y:S02]  /*9f00*/  @P0 SHF.R.U32.HI R29, RZ, R5, R4 ;  /* 0x00000005ff1d0219 */ /* 0x001fe40000011604 */
[----:B------:R-:W-:-:S03]  /*9f10*/  PLOP3.LUT P0, PT, PT, PT, UP0, 0x80, 0x0 ;  /* 0x000000000000781c */ /* 0x000fc60003f0f008 */
[----:B-1----:R-:W-:-:S04]  /*9f20*/  @P1 IMAD.HI.U32 R2, R29, R2, RZ ;  /* 0x000000021d021227 */ /* 0x002fc800078e00ff */
[----:B------:R-:W-:Y:S01]  /*9f30*/  IMAD.MOV.U32 R27, RZ, RZ, R29 ;  /* 0x000000ffff1b7224 */ /* 0x000fe200078e001d */
[----:B------:R-:W-:Y:S02]  /*9f40*/  @P1 SHF.R.U32.HI R27, RZ, R3, R2 ;  /* 0x00000003ff1b1219 */ /* 0x000fe40000011602 */
[----:B------:R-:W0:Y:S03]  /*9f50*/  LDC R2, c[0x0][0x2f0] ;  /* 0x0000bc00ff027b82 */ /* 0x000e260000000800 */
[----:B------:R-:W-:-:S04]  /*9f60*/  IMAD.MOV R17, RZ, RZ, -R27 ;  /* 0x000000ffff117224 */ /* 0x000fc800078e0a1b */
[----:B------:R-:W-:Y:S02]  /*9f70*/  IMAD R17, R0, R17, R29 ;  /* 0x0000001100117224 */ /* 0x000fe400078e021d */
[----:B0-----:R-:W-:-:S04]  /*9f80*/  IMAD R6, R2, UR4, RZ ;  /* 0x0000000402067c24 */ /* 0x001fc8000f8e02ff */
[----:B------:R-:W-:Y:S01]  /*9f90*/  VIADD R2, R6, 0x8f ;  /* 0x0000008f06027836 */ /* 0x000fe20000000000 */
[----:B------:R0:W-:Y:S03]  /*9fa0*/  STL [R1+0x8], R6 ;  /* 0x0000080601007387 */ /* 0x0001e60000100800 */
[----:B------:R-:W-:-:S05]  /*9fb0*/  IMAD.HI R2, R2, 0x38e38e39, RZ ;  /* 0x38e38e3902027827 */ /* 0x000fca00078e02ff */
[----:B------:R-:W-:-:S04]  /*9fc0*/  SHF.R.U32.HI R3, RZ, 0x1f, R2 ;  /* 0x0000001fff037819 */ /* 0x000fc80000011602 */
[----:B------:R-:W-:-:S05]  /*9fd0*/  LEA.HI.SX32 R25, R2, R3, 0x1b ;  /* 0x0000000302197211 */ /* 0x000fca00078fdaff */
[----:B------:R0:W-:Y:S01]  /*9fe0*/  STL [R1], R25 ;  /* 0x0000001901007387 */ /* 0x0001e20000100800 */
        /* <DEDUP_REMOVED lines=8> */
[----:B0-----:R-:W-:Y:S02]  /*a070*/  IMAD.U32 R6, RZ, RZ, UR8 ;  /* 0x00000008ff067e24 */ /* 0x001fe4000f8e00ff */
[----:B------:R-:W-:-:S02]  /*a080*/  IMAD.U32 R7, RZ, RZ, UR9 ;  /* 0x00000009ff077e24 */ /* 0x000fc4000f8e00ff */
[----:B------:R-:W-:Y:S02]  /*a090*/  IMAD.U32 R10, RZ, RZ, UR4 ;  /* 0x00000004ff0a7e24 */ /* 0x000fe4000f8e00ff */
[----:B------:R-:W-:Y:S02]  /*a0a0*/  IMAD.U32 R11, RZ, RZ, UR5 ;  /* 0x00000005ff0b7e24 */ /* 0x000fe4000f8e00ff */
[----:B------:R-:W-:Y:S02]  /*a0b0*/  IMAD.MOV.U32 R8, RZ, RZ, 0x70 ;  /* 0x00000070ff087424 */ /* 0x000fe400078e00ff */
[----:B------:R-:W-:Y:S02]  /*a0c0*/  IMAD.MOV.U32 R12, RZ, RZ, 0x1 ;  /* 0x00000001ff0c7424 */ /* 0x000fe400078e00ff */
[----:B------:R-:W-:-:S07]  /*a0d0*/  IMAD.MOV.U32 R13, RZ, RZ, RZ ;  /* 0x000000ffff0d7224 */ /* 0x000fce00078e00ff */
[----:B------:R-:W-:-:S07]  /*a0e0*/  LEPC R20, `(.L_x_9951) ;  /* 0x000000001014794e */ /* 0x000fce0000000000 */
[----:B-1----:R-:W-:Y:S05]  /*a0f0*/  CALL.ABS.NOINC R2 ;  /* 0x0000000002007343 */ /* 0x002fea0003c00000 */
.L_x_9951:
        /* <DEDUP_REMOVED lines=11> */
[----:B0-----:R-:W-:Y:S02]  /*a1b0*/  IMAD.U32 R6, RZ, RZ, UR8 ;  /* 0x00000008ff067e24 */ /* 0x001fe4000f8e00ff */
[----:B------:R-:W-:-:S02]  /*a1c0*/  IMAD.U32 R7, RZ, RZ, UR9 ;  /* 0x00000009ff077e24 */ /* 0x000fc4000f8e00ff */
[----:B------:R-:W-:Y:S02]  /*a1d0*/  IMAD.U32 R10, RZ, RZ, UR4 ;  /* 0x00000004ff0a7e24 */ /* 0x000fe4000f8e00ff */
[----:B------:R-:W-:Y:S02]  /*a1e0*/  IMAD.U32 R11, RZ, RZ, UR5 ;  /* 0x00000005ff0b7e24 */ /* 0x000fe4000f8e00ff */
[----:B------:R-:W-:Y:S02]  /*a1f0*/  IMAD.MOV.U32 R8, RZ, RZ, 0x70 ;  /* 0x00000070ff087424 */ /* 0x000fe400078e00ff */
[----:B------:R-:W-:Y:S02]  /*a200*/  IMAD.MOV.U32 R12, RZ, RZ, 0x1 ;  /* 0x00000001ff0c7424 */ /* 0x000fe400078e00ff */
[----:B-1----:R-:W-:-:S07]  /*a210*/  IMAD.MOV.U32 R13, RZ, RZ, RZ ;  /* 0x000000ffff0d7224 */ /* 0x002fce00078e00ff */
[----:B------:R-:W-:-:S07]  /*a220*/  LEPC R20, `(.L_x_9953) ;  /* 0x000000001014794e */ /* 0x000fce0000000000 */
[----:B--2---:R-:W-:Y:S05]  /*a230*/  CALL.ABS.NOINC R2 ;  /* 0x0000000002007343 */ /* 0x004fea0003c00000 */
.L_x_9953:
        /* <DEDUP_REMOVED lines=15> */
.L_x_9952:
[----:B------:R-:W-:Y:S01]  /*a330*/  ULDC.64 UR4, c[0x0][0x9f8] ;  /* 0x00027e0000047ab9 */ /* 0x000fe20000000a00 */
[----:B------:R-:W-:Y:S01]  /*a340*/  IMAD.MOV.U32 R22, RZ, RZ, R27 ;  /* 0x000000ffff167224 */ /* 0x000fe200078e001b */
[----:B------:R-:W-:-:S04]  /*a350*/  ISETP.NE.U32.AND P0, PT, RZ, UR4, PT ;  /* 0x00000004ff007c0c */ /* 0x000fc8000bf05070 */
[----:B------:R-:W-:-:S13]  /*a360*/  ISETP.NE.AND.EX P0, PT, RZ, UR5, PT, P0 ;  /* 0x00000005ff007c0c */ /* 0x000fda000bf05300 */
[----:B------:R-:W1:Y:S02]  /*a370*/  @P0 LDC.64 R2, c[0x0][0x9f8] ;  /* 0x00027e00ff020b82 */ /* 0x000e640000000a00 */
[----:B-1----:R-:W-:-:S05]  /*a380*/  @P0 IMAD.WIDE R2, R27, 0x4, R2 ;  /* 0x000000041b020825 */ /* 0x002fca00078e0202 */
[----:B------:R1:W0:Y:S01]  /*a390*/  @P0 LDG.E R22, desc[UR60][R2.64] ;  /* 0x0000003c02160981 */ /* 0x000222000c1e1900 */
[----:B------:R-:W-:Y:S01]  /*a3a0*/  UMOV UR4, 0xffffffff ;  /* 0xffffffff00047882 */ /* 0x000fe20000000000 */
[----:B------:R-:W-:Y:S01]  /*a3b0*/  LOP3.LUT R19, R19, 0xfffffffe, RZ, 0xc0, !PT ;  /* 0xfffffffe13137812 */ /* 0x000fe200078ec0ff */
[----:B------:R-:W-:Y:S01]  /*a3c0*/  VIADD R28, R25, 0xffffffff ;  /* 0xffffffff191c7836 */ /* 0x000fe20000000000 */
[----:B-1----:R-:W1:Y:S02]  /*a3d0*/  LDC.64 R2, c[0x0][0x418] ;  /* 0x00010600ff027b82 */ /* 0x002e640000000a00 */
[----:B-1----:R-:W-:-:S04]  /*a3e0*/  ISETP.NE.U32.AND P0, PT, R2, RZ, PT ;  /* 0x000000ff0200720c */ /* 0x002fc80003f05070 */
[----:B------:R-:W-:-:S13]  /*a3f0*/  ISETP.NE.AND.EX P1, PT, R3, RZ, PT, P0 ;  /* 0x000000ff0300720c */ /* 0x000fda0003f25300 */
[----:B------:R-:W-:Y:S02]  /*a400*/  @P1 LOP3.LUT R19, R19, 0x1, RZ, 0xfc, !PT ;  /* 0x0000000113131812 */ /* 0x000fe400078efcff */
[----:B0-----:R-:W-:Y:S02]  /*a410*/  SHF.R.S32.HI R25, RZ, 0x1f, R22 ;  /* 0x0000001fff197819 */ /* 0x001fe40000011416 */
[----:B------:R-:W-:Y:S01]  /*a420*/  SEL R18, R22, RZ, !P1 ;  /* 0x000000ff16127207 */ /* 0x000fe20004800000 */
[----:B------:R-:W-:Y:S06]  /*a430*/  BRA.DIV UR4, `(.L_x_9954) ;  /* 0x0000003e046c7947 */ /* 0x000fec000b800000 */
[----:B------:R-:W0:Y:S02]  /*a440*/  S2R R0, SR_TID.X ;  /* 0x0000000000007919 */ /* 0x000e240000002100 */
[----:B0-----:R-:W-:-:S04]  /*a450*/  SHF.R.U32.HI R0, RZ, 0x5, R0 ;  /* 0x00000005ff007819 */ /* 0x001fc80000011600 */
[----:B------:R-:W-:-:S05]  /*a460*/  LOP3.LUT R0, R0, 0x3, RZ, 0xc0, !PT ;  /* 0x0000000300007812 */ /* 0x000fca00078ec0ff */
[----:B------:R0:W1:Y:S02]  /*a470*/  SHFL.IDX PT, R14, R0, RZ, 0x1f ;  /* 0x00001fff000e7589 */ /* 0x00006400000e0000 */
.L_x_10044:
[----:B-1----:R-:W-:Y:S02]  /*a480*/  ISETP.NE.AND P0, PT, R14, RZ, PT ;  /* 0x000000ff0e00720c */ /* 0x002fe40003f05270 */
[----:B------:R-:W-:Y:S02]  /*a490*/  PLOP3.LUT P2, PT, PT, PT, PT, 0x8, 0x0 ;  /* 0x000000000000781c */ /* 0x000fe40003f4e170 */
[----:B------:R-:W-:-:S11]  /*a4a0*/  LOP3.LUT R19, R19, 0xfffffffd, RZ, 0xc0, !PT ;  /* 0xfffffffd13137812 */ /* 0x000fd600078ec0ff */
[----:B------:R-:W-:Y:S01]  /*a4b0*/  @P2 LOP3.LUT R19, R19, 0x2, RZ, 0xfc, !PT ;  /* 0x0000000213132812 */ /* 0x000fe200078efcff */
[----:B------:R-:W-:Y:S06]  /*a4c0*/  @P0 BRA `(.L_x_9955) ;  /* 0x0000000400140947 */ /* 0x000fec0003800000 */
[----:B------:R-:W-:-:S03]  /*a4d0*/  UMOV UR4, 0xffffffff ;  /* 0xffffffff00047882 */ /* 0x000fc60000000000 */
[----:B------:R-:W-:Y:S05]  /*a4e0*/  BRA.DIV UR4, `(.L_x_9956) ;  /* 0x0000003e04747947 */ /* 0x000fea000b800000 */
[----:B------:R-:W-:-:S13]  /*a4f0*/  ELECT P6, URZ, PT ;  /* 0x00000000003f782f */ /* 0x000fda00038c0000 */
.L_x_10047:
[----:B------:R-:W-:Y:S05]  /*a500*/  @!P6 BRA `(.L_x_9955) ;  /* 0x000000040004e947 */ /* 0x000fea0003800000 */
[----:B------:R-:W-:Y:S02]  /*a510*/  IMAD.MOV.U32 R24, RZ, RZ, R28 ;  /* 0x000000ffff187224 */ /* 0x000fe400078e001c */
[----:B------:R-:W-:Y:S01]  /*a520*/  IMAD.MOV.U32 R18, RZ, RZ, R22 ;  /* 0x000000ffff127224 */ /* 0x000fe200078e0016 */
[----:B------:R-:W-:Y:S06]  /*a530*/  @!P1 BRA `(.L_x_9957) ;  /* 0x0000000000449947 */ /* 0x000fec0003800000 */
[----:B------:R-:W1:Y:S01]  /*a540*/  LDC R7, c[0x0][0x43c] ;  /* 0x00010f00ff077b82 */ /* 0x000e620000000800 */
[----:B------:R-:W-:Y:S01]  /*a550*/  ULDC.64 UR4, c[0x0][0x428] ;  /* 0x00010a0000047ab9 */ /* 0x000fe20000000a00 */
[----:B-1----:R-:W-:-:S13]  /*a560*/  ISETP.NE.AND P0, PT, R7, 0x1, PT ;  /* 0x000000010700780c */ /* 0x002fda0003f05270 */
[----:B------:R-:W0:Y:S02]  /*a570*/  @P0 LDC.64 R4, c[0x0][0x440] ;  /* 0x00011000ff040b82 */ /* 0x000e240000000a00 */
[----:B0-----:R-:W-:-:S04]  /*a580*/  @P0 IMAD.HI.U32 R0, R28, R4, RZ ;  /* 0x000000041c000227 */ /* 0x001fc800078e00ff */
[----:B------:R-:W-:Y:S01]  /*a590*/  IMAD.MOV.U32 R4, RZ, RZ, R28 ;  /* 0x000000ffff047224 */ /* 0x000fe200078e001c */
[----:B------:R-:W-:Y:S01]  /*a5a0*/  @P0 SHF.R.U32.HI R4, RZ, R5, R0 ;  /* 0x00000005ff040219 */ /* 0x000fe20000011600 */
[----:B------:R-:W-:-:S03]  /*a5b0*/  IMAD R0, R25, UR4, RZ ;  /* 0x0000000419007c24 */ /* 0x000fc6000f8e02ff */
[--C-:B------:R-:W-:Y:S01]  /*a5c0*/  SHF.R.S32.HI R5, RZ, 0x1f, R4.reuse ;  /* 0x0000001fff057819 */ /* 0x100fe20000011404 */
[----:B------:R-:W-:Y:S02]  /*a5d0*/  IMAD.MOV R24, RZ, RZ, -R4 ;  /* 0x000000ffff187224 */ /* 0x000fe400078e0a04 */
[C---:B------:R-:W-:Y:S02]  /*a5e0*/  IMAD R0, R22.reuse, UR5, R0 ;  /* 0x0000000516007c24 */ /* 0x040fe4000f8e0200 */
[----:B------:R-:W-:-:S04]  /*a5f0*/  IMAD.WIDE.U32 R4, R22, UR4, R4 ;  /* 0x0000000416047c25 */ /* 0x000fc8000f8e0004 */
[----:B------:R-:W-:Y:S01]  /*a600*/  IMAD.IADD R0, R5, 0x1, R0 ;  /* 0x0000000105007824 */ /* 0x000fe200078e0200 */
[----:B------:R-:W-:Y:S01]  /*a610*/  LEA R2, P0, R4, R2, 0x2 ;  /* 0x0000000204027211 */ /* 0x000fe200078010ff */
[----:B------:R-:W-:-:S03]  /*a620*/  IMAD R24, R7, R24, R28 ;  /* 0x0000001807187224 */ /* 0x000fc600078e021c */
[----:B------:R-:W-:-:S05]  /*a630*/  LEA.HI.X R3, R4, R3, R0, 0x2, P0 ;  /* 0x0000000304037211 */ /* 0x000fca00000f1400 */
[----:B------:R1:W5:Y:S04]  /*a640*/  LDG.E R18, desc[UR60][R2.64] ;  /* 0x0000003c02127981 */ /* 0x000368000c1e1900 */
.L_x_9957:
[----:B0-----:R-:W0:Y:S01]  /*a650*/  S2R R0, SR_TID.X ;  /* 0x0000000000007919 */ /* 0x001e220000002100 */
[----:B-1----:R-:W-:Y:S02]  /*a660*/  LEA R3, R16, UR36, 0x3 ;  /* 0x0000002410037c11 */ /* 0x002fe4000f8e18ff */
[----:B0-----:R-:W-:Y:S02]  /*a670*/  LOP3.LUT R2, R0, 0x7f, RZ, 0xc0, !PT ;  /* 0x0000007f00027812 */ /* 0x001fe400078ec0ff */
[----:B------:R-:W-:Y:S02]  /*a680*/  SHF.L.U32 R0, R23, 0x1f, RZ ;  /* 0x0000001f17007819 */ /* 0x000fe400000006ff */
[----:B------:R-:W-:Y:S02]  /*a690*/  ISETP.NE.AND P1, PT, R2, RZ, PT ;  /* 0x000000ff0200720c */ /* 0x000fe40003f25270 */
[----:B------:R-:W0:Y:S02]  /*a6a0*/  SYNCS.PHASECHK.TRANS64.TRYWAIT P0, [R3+URZ+0x31c40], R0 ;  /* 0x031c4000030075a7 */ /* 0x000e24000800017f */
[----:B0-----:R-:W-:Y:S09]  /*a6b0*/  @!P0 BRA `(.L_x_9958) ;  /* 0x0000003c00208947 */ /* 0x001ff20003800000 */
.L_x_10048:
        /* <DEDUP_REMOVED lines=8> */
.L_x_9959:
[----:B------:R-:W-:Y:S01]  /*a740*/  R2UR UR8, R16 ;  /* 0x00000000100872ca */ /* 0x000fe200000e0000 */
[----:B------:R-:W-:Y:S01]  /*a750*/  UIADD3 UR4, UP0, UR38, 0x370, URZ ;  /* 0x0000037026047890 */ /* 0x000fe2000ff1e03f */
[----:B------:R-:W-:Y:S01]  /*a760*/  R2UR UR9, R3 ;  /* 0x00000000030972ca */ /* 0x000fe200000e0000 */
[----:B------:R-:W-:Y:S01]  /*a770*/  UMOV UR10, URZ ;  /* 0x0000003f000a7c82 */ /* 0x000fe20008000000 */
[----:B------:R-:W-:Y:S01]  /*a780*/  R2UR UR11, R24 ;  /* 0x00000000180b72ca */ /* 0x000fe200000e0000 */
[----:B------:R-:W-:Y:S01]  /*a790*/  UIADD3.X UR5, URZ, UR39, URZ, UP0, !UPT ;  /* 0x000000273f057290 */ /* 0x000fe200087fe43f */
[----:B------:R-:W-:Y:S01]  /*a7a0*/  R2UR UR12, R17 ;  /* 0x00000000110c72ca */ /* 0x000fe200000e0000 */
[----:B------:R-:W-:Y:S01]  /*a7b0*/  UMOV UR6, 0x0 ;  /* 0x0000000000067882 */ /* 0x000fe20000000000 */
[----:B-----5:R-:W-:Y:S01]  /*a7c0*/  R2UR UR13, R18 ;  /* 0x00000000120d72ca */ /* 0x020fe200000e0000 */
[----:B------:R-:W-:Y:S01]  /*a7d0*/  UMOV UR7, 0x14f00000 ;  /* 0x14f0000000077882 */ /* 0x000fe20000000000 */
[----:B------:R-:W-:Y:S01]  /*a7e0*/  UMOV UR16, 0x20 ;  /* 0x0000002000107882 */ /* 0x000fe20000000000 */
[----:B------:R-:W-:-:S02]  /*a7f0*/  PLOP3.LUT P0, PT, PT, PT, PT, 0x80, 0x0 ;  /* 0x000000000000781c */ /* 0x000fc40003f0f070 */
[----:B------:R-:W-:Y:S01]  /*a800*/  UIMAD UR8, UR8, 0x6c00, UR36 ;  /* 0x00006c00080878a4 */ /* 0x000fe2000f8e0224 */
[----:B------:R-:W-:Y:S01]  /*a810*/  LOP3.LUT R19, R19, 0xfffffffd, RZ, 0xc0, !PT ;  /* 0xfffffffd13137812 */ /* 0x000fe200078ec0ff */
[----:B------:R-:W-:Y:S02]  /*a820*/  UIADD3 UR9, UR9, 0x31c30, URZ ;  /* 0x00031c3009097890 */ /* 0x000fe4000fffe03f */
[----:B------:R-:W-:Y:S02]  /*a830*/  UIMAD UR11, UR11, 0x90, URZ ;  /* 0x000000900b0b78a4 */ /* 0x000fe4000f8e023f */
[----:B------:R-:W-:Y:S02]  /*a840*/  UIADD3 UR14, UR8, 0x16a00, URZ ;  /* 0x00016a00080e7890 */ /* 0x000fe4000fffe03f */
[----:B------:R-:W-:Y:S02]  /*a850*/  UIADD3 UR15, UR8, 0x18e00, URZ ;  /* 0x00018e00080f7890 */ /* 0x000fe4000fffe03f */
[----:B------:R-:W-:Y:S01]  /*a860*/  UIADD3 UR17, UR8, 0x1b200, URZ ;  /* 0x0001b20008117890 */ /* 0x000fe2000fffe03f */
[----:B------:R-:W-:-:S02]  /*a870*/  @P0 LOP3.LUT R19, R19, 0x2, RZ, 0xfc, !PT ;  /* 0x0000000213130812 */ /* 0x000fc400078efcff */
        /* <DEDUP_REMOVED lines=9> */
[----:B-1----:R-:W-:Y:S01]  /*a910*/  NOP ;  /* 0x0000000000007918 */ /* 0x002fe20000000000 */
.L_x_9955:
[----:B------:R-:W-:Y:S05]  /*a920*/  WARPSYNC.ALL ;  /* 0x0000000000007948 */ /* 0x000fea0003800000 */
[----:B------:R-:W-:Y:S01]  /*a930*/  UIADD3 UR4, UR36, 0xda00, URZ ;  /* 0x0000da0024047890 */ /* 0x000fe2000fffe03f */
[----:B0-----:R-:W-:Y:S01]  /*a940*/  SHF.R.S32.HI R0, RZ, 0x1f, R17 ;  /* 0x0000001fff007819 */ /* 0x001fe20000011411 */
[----:B------:R-:W-:Y:S02]  /*a950*/  BAR.SYNC.DEFER_BLOCKING 0x8, 0x200 ;  /* 0x0208000000007b1d */ /* 0x000fe40000010000 */
[----:B------:R-:W-:-:S04]  /*a960*/  ULOP3.LUT UP0, URZ, UR4, 0x1bf, URZ, 0xc0, !UPT ;  /* 0x000001bf043f7892 */ /* 0x000fc8000f80c03f */
[----:B------:R-:W-:Y:S02]  /*a970*/  ULDC.64 UR4, c[0x0][0x2d8] ;  /* 0x0000b60000047ab9 */ /* 0x000fe40000000a00 */
[----:B------:R-:W-:Y:S01]  /*a980*/  IMAD R0, R0, UR4, RZ ;  /* 0x0000000400007c24 */ /* 0x000fe2000f8e02ff */
[----:B------:R-:W-:Y:S01]  /*a990*/  PLOP3.LUT P0, PT, PT, PT, UP0, 0x80, 0x0 ;  /* 0x000000000000781c */ /* 0x000fe20003f0f008 */
[----:B------:R-:W-:-:S04]  /*a9a0*/  IMAD.WIDE.U32 R2, R17, UR4, RZ ;  /* 0x0000000411027c25 */ /* 0x000fc8000f8e00ff */
[----:B------:R-:W-:Y:S01]  /*a9b0*/  IMAD R0, R17, UR5, R0 ;  /* 0x0000000511007c24 */ /* 0x000fe2000f8e0200 */
[----:B------:R0:W-:Y:S03]  /*a9c0*/  STL.64 [R1+0x10], R2 ;  /* 0x0000100201007387 */ /* 0x0001e60000100a00 */
[----:B0-----:R-:W-:Y:S01]  /*a9d0*/  IMAD.IADD R2, R3, 0x1, R0 ;  /* 0x0000000103027824 */ /* 0x001fe200078e0200 */
[----:B------:R-:W-:-:S05]  /*a9e0*/  SHF.R.S32.HI R0, RZ, 0x1f, R27 ;  /* 0x0000001fff007819 */ /* 0x000fca000001141b */
[----:B------:R0:W-:Y:S04]  /*a9f0*/  STL [R1+0x20], R0 ;  /* 0x0000200001007387 */ /* 0x0001e80000100800 */
[----:B------:R0:W-:Y:S01]  /*aa00*/  STL [R1+0x1c], R2 ;  /* 0x00001c0201007387 */ /* 0x0001e20000100800 */
        /* <DEDUP_REMOVED lines=17> */
.L_x_9960:
[----:B------:R-:W2:Y:S01]  /*ab20*/  LDL.LU R20, [R1+0x1c] ;  /* 0x00001c0001147983 */ /* 0x000ea20000300800 */
[----:B------:R-:W1:Y:S01]  /*ab30*/  LDC R10, c[0x0][0x448] ;  /* 0x00011200ff0a7b82 */ /* 0x000e620000000800 */
[----:B------:R-:W-:Y:S01]  /*ab40*/  ULDC.64 UR4, c[0x0][0x2e0] ;  /* 0x0000b80000047ab9 */ /* 0x000fe20000000a00 */
[----:B------:R-:W-:Y:S01]  /*ab50*/  ULDC.64 UR6, c[0x0][0x2c8] ;  /* 0x0000b20000067ab9 */ /* 0x000fe20000000a00 */
[----:B0-----:R-:W2:Y:S01]  /*ab60*/  LDL.LU.64 R2, [R1+0x10] ;  /* 0x0000100001027983 */ /* 0x001ea20000300a00 */
[----:B------:R-:W-:-:S03]  /*ab70*/  ULDC.64 UR8, c[0x0][0x280] ;  /* 0x0000a00000087ab9 */ /* 0x000fc60000000a00 */
[----:B------:R-:W3:Y:S04]  /*ab80*/  LDL.LU R0, [R1+0x20] ;  /* 0x0000200001007983 */ /* 0x000ee80000300800 */
[----:B------:R-:W4:Y:S01]  /*ab90*/  LDL R21, [R1+0x4] ;  /* 0x0000040001157983 */ /* 0x000f220000100800 */
[----:B------:R-:W0:Y:S01]  /*aba0*/  S2R R12, SR_TID.X ;  /* 0x00000000000c7919 */ /* 0x000e220000002100 */
[----:B------:R-:W5:Y:S01]  /*abb0*/  S2R R11, SR_TID.X ;  /* 0x00000000000b7919 */ /* 0x000f620000002100 */
[----:B-1----:R-:W-:-:S13]  /*abc0*/  ISETP.NE.AND P0, PT, R10, 0x1, PT ;  /* 0x000000010a00780c */ /* 0x002fda0003f05270 */
[----:B------:R-:W1:Y:S08]  /*abd0*/  @P0 LDC R4, c[0x0][0x450] ;  /* 0x00011400ff040b82 */ /* 0x000e700000000800 */
[----:B------:R-:W1:Y:S01]  /*abe0*/  @P0 LDC R9, c[0x0][0x44c] ;  /* 0x00011300ff090b82 */ /* 0x000e620000000800 */
[----:B--2---:R-:W-:Y:S02]  /*abf0*/  IMAD.MOV.U32 R3, RZ, RZ, R20 ;  /* 0x000000ffff037224 */ /* 0x004fe400078e0014 */
[----:B------:R-:W2:Y:S01]  /*ac00*/  S2R R20, SR_TID.X ;  /* 0x0000000000147919 */ /* 0x000ea20000002100 */
[----:B---3--:R-:W-:-:S02]  /*ac10*/  IMAD R0, R0, UR4, RZ ;  /* 0x0000000400007c24 */ /* 0x008fc4000f8e02ff */
[----:B------:R-:W-:Y:S01]  /*ac20*/  IMAD.WIDE.U32 R2, R27, UR4, R2 ;  /* 0x000000041b027c25 */ /* 0x000fe2000f8e0002 */
[----:B------:R-:W-:-:S03]  /*ac30*/  ULDC UR4, c[0x0][0xc38] ;  /* 0x00030e0000047ab9 */ /* 0x000fc60000000800 */
[----:B------:R-:W-:Y:S02]  /*ac40*/  IMAD R5, R27, UR5, R0 ;  /* 0x000000051b057c24 */ /* 0x000fe4000f8e0200 */
[----:B------:R-:W3:Y:S02]  /*ac50*/  @P0 LDC R0, c[0x0][0x44c] ;  /* 0x00011300ff000b82 */ /* 0x000ee40000000800 */
[----:B------:R-:W-:Y:S01]  /*ac60*/  IMAD.IADD R3, R3, 0x1, R5 ;  /* 0x0000000103037824 */ /* 0x000fe200078e0205 */
[C---:B--2---:R-:W-:Y:S01]  /*ac70*/  LOP3.LUT R6, R20.reuse, 0x7f, RZ, 0xc0, !PT ;  /* 0x0000007f14067812 */ /* 0x044fe200078ec0ff */
[----:B------:R-:W-:-:S03]  /*ac80*/  IMAD.SHL.U32 R20, R20, 0x20, RZ ;  /* 0x0000002014147824 */ /* 0x000fc600078e00ff */
[----:B------:R-:W-:Y:S01]  /*ac90*/  SHF.R.U32.HI R7, RZ, 0x2, R6 ;  /* 0x00000002ff077819 */ /* 0x000fe20000011606 */
[----:B------:R-:W-:-:S03]  /*aca0*/  IMAD.MOV R6, RZ, RZ, -R29 ;  /* 0x000000ffff067224 */ /* 0x000fc600078e0a1d */
[----:B------:R-:W-:Y:S01]  /*acb0*/  LOP3.LUT R20, R7, 0x60, R20, 0xf8, !PT ;  /* 0x0000006007147812 */ /* 0x000fe200078ef814 */
[----:B----4-:R-:W-:Y:S01]  /*acc0*/  IMAD R6, R6, UR4, R21 ;  /* 0x0000000406067c24 */ /* 0x010fe2000f8e0215 */
[----:B------:R-:W-:Y:S01]  /*acd0*/  ULDC.64 UR4, c[0x0][0x2d0] ;  /* 0x0000b40000047ab9 */ /* 0x000fe20000000a00 */
[----:B0-----:R-:W-:Y:S02]  /*ace0*/  IMAD.SHL.U32 R21, R12, 0x8, RZ ;  /* 0x000000080c157824 */ /* 0x001fe400078e00ff */
[----:B------:R-:W-:Y:S02]  /*acf0*/  IMAD R7, R6, 0xc0, R20 ;  /* 0x000000c006077824 */ /* 0x000fe400078e0214 */
[----:B-----5:R-:W-:Y:S01]  /*ad00*/  IMAD.SHL.U32 R20, R11, 0x8, RZ ;  /* 0x000000080b147824 */ /* 0x020fe200078e00ff */
[----:B------:R-:W-:Y:S01]  /*ad10*/  LOP3.LUT R21, R21, 0x18, RZ, 0xc0, !PT ;  /* 0x0000001815157812 */ /* 0x000fe200078ec0ff */
[----:B---3--:R-:W-:-:S03]  /*ad20*/  @P0 IMAD.HI.U32 R0, R7, R0, RZ ;  /* 0x0000000007000227 */ /* 0x008fc600078e00ff */
[----:B------:R-:W-:Y:S01]  /*ad30*/  LOP3.LUT R20, R20, 0x18, RZ, 0xc0, !PT ;  /* 0x0000001814147812 */ /* 0x000fe200078ec0ff */
[----:B------:R-:W-:Y:S01]  /*ad40*/  IMAD.MOV.U32 R5, RZ, RZ, R7 ;  /* 0x000000ffff057224 */ /* 0x000fe200078e0007 */
[----:B-1----:R-:W-:Y:S02]  /*ad50*/  @P0 SHF.R.U32.HI R5, RZ, R4, R0 ;  /* 0x00000004ff050219 */ /* 0x002fe40000011600 */
[C---:B------:R-:W-:Y:S02]  /*ad60*/  LOP3.LUT R13, R21.reuse, 0x20, RZ, 0xfc, !PT ;  /* 0x00000020150d7812 */ /* 0x040fe400078efcff */
[----:B------:R-:W-:Y:S02]  /*ad70*/  SHF.R.S32.HI R0, RZ, 0x1f, R5 ;  /* 0x0000001fff007819 */ /* 0x000fe40000011405 */
[----:B------:R-:W-:Y:S02]  /*ad80*/  LOP3.LUT R12, R21, 0x40, RZ, 0xfc, !PT ;  /* 0x00000040150c7812 */ /* 0x000fe400078efcff */
[----:B------:R-:W-:Y:S01]  /*ad90*/  LOP3.LUT R21, R11, 0x7f, RZ, 0xc0, !PT ;  /* 0x0000007f0b157812 */ /* 0x000fe200078ec0ff */
[----:B------:R-:W-:-:S04]  /*ada0*/  IMAD R0, R0, UR4, RZ ;  /* 0x0000000400007c24 */ /* 0x000fc8000f8e02ff */
[C---:B------:R-:W-:Y:S02]  /*adb0*/  IMAD R8, R5.reuse, UR5, R0 ;  /* 0x0000000505087c24 */ /* 0x040fe4000f8e0200 */
[----:B------:R-:W-:Y:S02]  /*adc0*/  IMAD.MOV R0, RZ, RZ, -R5 ;  /* 0x000000ffff007224 */ /* 0x000fe400078e0a05 */
[----:B------:R-:W-:-:S04]  /*add0*/  IMAD.WIDE.U32 R4, R5, UR4, R2 ;  /* 0x0000000405047c25 */ /* 0x000fc8000f8e0002 */
[----:B------:R-:W-:Y:S02]  /*ade0*/  IMAD R0, R10, R0, R7 ;  /* 0x000000000a007224 */ /* 0x000fe400078e0207 */
[----:B------:R-:W-:-:S03]  /*adf0*/  IMAD.IADD R5, R5, 0x1, R8 ;  /* 0x0000000105057824 */ /* 0x000fc600078e0208 */
[----:B------:R-:W-:Y:S01]  /*ae00*/  SHF.R.S32.HI R8, RZ, 0x1f, R0 ;  /* 0x0000001fff087819 */ /* 0x000fe20000011400 */
[----:B------:R-:W-:-:S04]  /*ae10*/  IMAD.WIDE.U32 R4, R0, UR6, R4 ;  /* 0x0000000600047c25 */ /* 0x000fc8000f8e0004 */
[----:B------:R-:W-:-:S04]  /*ae20*/  IMAD R8, R8, UR6, RZ ;  /* 0x0000000608087c24 */ /* 0x000fc8000f8e02ff */
[----:B------:R-:W-:Y:S01]  /*ae30*/  IMAD R8, R0, UR7, R8 ;  /* 0x0000000700087c24 */ /* 0x000fe2000f8e0208 */
[----:B------:R-:W-:-:S03]  /*ae40*/  LEA R0, P1, R4, UR8, 0x1 ;  /* 0x0000000804007c11 */ /* 0x000fc6000f8208ff */
[----:B------:R-:W-:Y:S02]  /*ae50*/  IMAD.IADD R5, R5, 0x1, R8 ;  /* 0x0000000105057824 */ /* 0x000fe400078e0208 */
[----:B------:R-:W-:-:S03]  /*ae60*/  VIADD R8, R7, 0x80 ;  /* 0x0000008007087836 */ /* 0x000fc60000000000 */
[----:B------:R-:W-:Y:S01]  /*ae70*/  LEA.HI.X R4, R4, UR9, R5, 0x1, P1 ;  /* 0x0000000904047c11 */ /* 0x000fe200088f0c05 */
[----:B------:R-:W-:Y:S01]  /*ae80*/  @P0 IMAD.HI.U32 R9, R8, R9, RZ ;  /* 0x0000000908090227 */ /* 0x000fe200078e00ff */
[----:B------:R-:W0:Y:S03]  /*ae90*/  @P0 LDC R5, c[0x0][0x450] ;  /* 0x00011400ff050b82 */ /* 0x000e260000000800 */
[----:B------:R-:W-:Y:S01]  /*aea0*/  IMAD.MOV.U32 R7, RZ, RZ, R8 ;  /* 0x000000ffff077224 */ /* 0x000fe200078e0008 */
[----:B0-----:R-:W-:Y:S02]  /*aeb0*/  @P0 SHF.R.U32.HI R7, RZ, R5, R9 ;  /* 0x00000005ff070219 */ /* 0x001fe40000011609 */
[----:B------:R-:W-:-:S03]  /*aec0*/  SHF.R.U32.HI R9, RZ, 0x2, R21 ;  /* 0x00000002ff097819 */ /* 0x000fc60000011615 */
[----:B------:R-:W-:Y:S02]  /*aed0*/  IMAD.MOV R5, RZ, RZ, -R7 ;  /* 0x000000ffff057224 */ /* 0x000fe400078e0a07 */
[----:B------:R-:W-:-:S04]  /*aee0*/  IMAD.WIDE.U32 R2, R7, UR4, R2 ;  /* 0x0000000407027c25 */ /* 0x000fc8000f8e0002 */
[----:B------:R-:W-:Y:S01]  /*aef0*/  IMAD R5, R10, R5, R8 ;  /* 0x000000050a057224 */ /* 0x000fe200078e0208 */
[----:B------:R-:W-:-:S05]  /*af00*/  SHF.R.S32.HI R8, RZ, 0x1f, R7 ;  /* 0x0000001fff087819 */ /* 0x000fca0000011407 */
[----:B------:R-:W-:Y:S01]  /*af10*/  IMAD R8, R8, UR4, RZ ;  /* 0x0000000408087c24 */ /* 0x000fe2000f8e02ff */
[----:B------:R-:W-:Y:S02]  /*af20*/  ULDC UR4, c[0x0][0x2b8] ;  /* 0x0000ae0000047ab9 */ /* 0x000fe40000000800 */
[----:B------:R-:W-:Y:S01]  /*af30*/  ISETP.GE.AND P0, PT, R20, UR4, PT ;  /* 0x0000000414007c0c */ /* 0x000fe2000bf06270 */
[----:B------:R-:W-:Y:S01]  /*af40*/  IMAD R8, R7, UR5, R8 ;  /* 0x0000000507087c24 */ /* 0x000fe2000f8e0208 */
[----:B------:R-:W-:Y:S02]  /*af50*/  SHF.R.S32.HI R7, RZ, 0x1f, R5 ;  /* 0x0000001fff077819 */ /* 0x000fe40000011405 */
[----:B------:R-:W-:Y:S01]  /*af60*/  ISETP.GE.AND P1, PT, R13, UR4, PT ;  /* 0x000000040d007c0c */ /* 0x000fe2000bf26270 */
[----:B------:R-:W-:Y:S01]  /*af70*/  IMAD.IADD R3, R3, 0x1, R8 ;  /* 0x0000000103037824 */ /* 0x000fe200078e0208 */
[----:B------:R-:W-:Y:S01]  /*af80*/  ISETP.GE.AND P2, PT, R12, UR4, PT ;  /* 0x000000040c007c0c */ /* 0x000fe2000bf46270 */
[----:B------:R-:W-:Y:S01]  /*af90*/  IMAD R7, R7, UR6, RZ ;  /* 0x0000000607077c24 */ /* 0x000fe2000f8e02ff */
[----:B------:R-:W-:Y:S01]  /*afa0*/  UMOV UR4, 0xffffffff ;  /* 0xffffffff00047882 */ /* 0x000fe20000000000 */
[----:B------:R-:W-:-:S04]  /*afb0*/  IMAD.WIDE.U32 R2, R5, UR6, R2 ;  /* 0x0000000605027c25 */ /* 0x000fc8000f8e0002 */
[----:B------:R-:W-:Y:S01]  /*afc0*/  IMAD R7, R5, UR7, R7 ;  /* 0x0000000705077c24 */ /* 0x000fe2000f8e0207 */
[----:B------:R-:W-:-:S03]  /*afd0*/  LEA R8, P3, R2, UR8, 0x1 ;  /* 0x0000000802087c11 */ /* 0x000fc6000f8608ff */
[----:B------:R-:W-:-:S05]  /*afe0*/  IMAD.IADD R7, R3, 0x1, R7 ;  /* 0x0000000103077824 */ /* 0x000fca00078e0207 */
[----:B------:R-:W-:Y:S01]  /*aff0*/  LEA.HI.X R7, R2, UR9, R7, 0x1, P3 ;  /* 0x0000000902077c11 */ /* 0x000fe200098f0c07 */
[----:B------:R-:W-:Y:S06]  /*b000*/  BRA.DIV UR4, `(.L_x_9961) ;  /* 0x0000003204e07947 */ /* 0x000fec000b800000 */
[----:B------:R-:W0:Y:S01]  /*b010*/  SHFL.IDX PT, R3, R0, RZ, 0x1c1f ;  /* 0x001c1fff00037589 */ /* 0x000e2200000e0000 */
[----:B------:R-:W-:Y:S01]  /*b020*/  ULDC UR4, c[0x0][0x288] ;  /* 0x0000a20000047ab9 */ /* 0x000fe20000000800 */
[----:B------:R-:W-:Y:S02]  /*b030*/  IMAD R6, R6, 0xc0, R9 ;  /* 0x000000c006067824 */ /* 0x000fe400078e0209 */
        /* <DEDUP_REMOVED lines=27> */
[----:B------:R-:W1:Y:S04]  /*b1f0*/  SHFL.IDX PT, R2, R4, 0x2, 0x1c1f ;  /* 0x005c1f0004027f89 */ /* 0x000e6800000e0000 */
[----:B------:R-:W-:Y:S07]  /*b200*/  SHFL.IDX PT, R4, R4, 0x3, 0x1c1f ;  /* 0x007c1f0004047f89 */ /* 0x000fee00000e0000 */
[----:B0-----:R-:W-:-:S05]  /*b210*/  @!P3 LEA R3, P4, R20, R3, 0x1 ;  /* 0x000000031403b211 */ /* 0x001fca00078808ff */
[----:B-1----:R-:W-:-:S05]  /*b220*/  @!P3 IMAD.X R2, RZ, RZ, R2, P4 ;  /* 0x000000ffff02b224 */ /* 0x002fca00020e0602 */
[----:B------:R-:W-:-:S04]  /*b230*/  @!P3 LOP3.LUT R3, R3, R2, RZ, 0x3c, !PT ;  /* 0x000000020303b212 */ /* 0x000fc800078e3cff */
[----:B------:R-:W-:-:S04]  /*b240*/  @!P3 LOP3.LUT R2, R3, R2, RZ, 0x3c, !PT ;  /* 0x000000020302b212 */ /* 0x000fc800078e3cff */
[----:B------:R-:W-:-:S05]  /*b250*/  @!P3 LOP3.LUT R3, R3, R2, RZ, 0x3c, !PT ;  /* 0x000000020303b212 */ /* 0x000fca00078e3cff */
[----:B------:R-:W-:Y:S04]  /*b260*/  @!P3 LDGSTS.E.BYPASS.LTC128B.128 [R26+0xea00], desc[UR60][R2.64], !P0 ;  /* 0x0ea00000021abfae */ /* 0x000fe8000c101d7c */
[----:B------:R-:W-:Y:S04]  /*b270*/  @!P3 LDGSTS.E.BYPASS.LTC128B.128 [R26+0x11a00], desc[UR60][R2.64+0x40], !P1 ;  /* 0x11a00040021abfae */ /* 0x000fe8000c901d7c */
[----:B------:R0:W-:Y:S04]  /*b280*/  @!P3 LDGSTS.E.BYPASS.LTC128B.128 [R26+0x14a00], desc[UR60][R2.64+0x80], !P2 ;  /* 0x14a00080021abfae */ /* 0x0001e8000d101d7c */
[----:B0-----:R0:W1:Y:S02]  /*b290*/  SHFL.IDX PT, R2, R0, 0x3, 0x1c1f ;  /* 0x007c1f0000027f89 */ /* 0x00106400000e0000 */
[----:B0-----:R-:W-:-:S05]  /*b2a0*/  VIADD R0, R6, 0x80 ;  /* 0x0000008006007836 */ /* 0x001fca0000000000 */
[----:B------:R-:W-:Y:S01]  /*b2b0*/  ISETP.GE.AND P3, PT, R0, R5, PT ;  /* 0x000000050000720c */ /* 0x000fe20003f66270 */
[----:B------:R-:W-:-:S05]  /*b2c0*/  VIADD R0, R6, 0x60 ;  /* 0x0000006006007836 */ /* 0x000fca0000000000 */
[----:B------:R-:W-:Y:S02]  /*b2d0*/  ISETP.GE.AND P4, PT, R0, R5, PT ;  /* 0x000000050000720c */ /* 0x000fe40003f86270 */
[----:B------:R-:W-:Y:S04]  /*b2e0*/  SHFL.IDX PT, R0, R7, RZ, 0x1c1f ;  /* 0x001c1fff07007589 */ /* 0x000fe800000e0000 */
[----:B------:R-:W-:Y:S07]  /*b2f0*/  SHFL.IDX PT, R7, R7, 0x1, 0x1c1f ;  /* 0x003c1f0007077f89 */ /* 0x000fee00000e0000 */
[----:B-1----:R-:W-:-:S05]  /*b300*/  @!P4 LEA R2, P5, R20, R2, 0x1 ;  /* 0x000000021402c211 */ /* 0x002fca00078a08ff */
[----:B------:R-:W-:Y:S02]  /*b310*/  @!P4 IMAD.X R3, RZ, RZ, R4, P5 ;  /* 0x000000ffff03c224 */ /* 0x000fe400028e0604 */
[----:B------:R-:W0:Y:S04]  /*b320*/  SHFL.IDX PT, R4, R8, RZ, 0x1c1f ;  /* 0x001c1fff08047589 */ /* 0x000e2800000e0000 */
[----:B------:R-:W-:Y:S04]  /*b330*/  @!P4 LDGSTS.E.BYPASS.LTC128B.128 [R26+0xf200], desc[UR60][R2.64], !P0 ;  /* 0x0f200000021acfae */ /* 0x000fe8000c101d7c */
[----:B------:R-:W-:Y:S04]  /*b340*/  @!P4 LDGSTS.E.BYPASS.LTC128B.128 [R26+0x12200], desc[UR60][R2.64+0x40], !P1 ;  /* 0x12200040021acfae */ /* 0x000fe8000c901d7c */
[----:B------:R1:W-:Y:S01]  /*b350*/  @!P4 LDGSTS.E.BYPASS.LTC128B.128 [R26+0x15200], desc[UR60][R2.64+0x80], !P2 ;  /* 0x15200080021acfae */ /* 0x0003e2000d101d7c */
[----:B0-----:R-:W-:-:S05]  /*b360*/  @!P3 LEA R4, P5, R20, R4, 0x1 ;  /* 0x000000041404b211 */ /* 0x001fca00078a08ff */
[----:B------:R-:W-:Y:S02]  /*b370*/  @!P3 IMAD.X R0, RZ, RZ, R0, P5 ;  /* 0x000000ffff00b224 */ /* 0x000fe400028e0600 */
[----:B-1----:R-:W-:Y:S02]  /*b380*/  @!P3 IMAD.MOV.U32 R2, RZ, RZ, R4 ;  /* 0x000000ffff02b224 */ /* 0x002fe400078e0004 */
[----:B------:R-:W-:-:S05]  /*b390*/  @!P3 IMAD.MOV.U32 R3, RZ, RZ, R0 ;  /* 0x000000ffff03b224 */ /* 0x000fca00078e0000 */
[----:B------:R0:W-:Y:S04]  /*b3a0*/  @!P3 LDGSTS.E.BYPASS.LTC128B.128 [R26+0xfa00], desc[UR60][R2.64], !P0 ;  /* 0x0fa00000021abfae */ /* 0x0001e8000c101d7c */
[----:B------:R0:W-:Y:S04]  /*b3b0*/  @!P3 LDGSTS.E.BYPASS.LTC128B.128 [R26+0x12a00], desc[UR60][R2.64+0x40], !P1 ;  /* 0x12a00040021abfae */ /* 0x0001e8000c901d7c */
[----:B------:R0:W-:Y:S02]  /*b3c0*/  @!P3 LDGSTS.E.BYPASS.LTC128B.128 [R26+0x15a00], desc[UR60][R2.64+0x80], !P2 ;  /* 0x15a00080021abfae */ /* 0x0001e4000d101d7c */
.L_x_10061:
[----:B------:R-:W2:Y:S01]  /*b3d0*/  LDL R0, [R1+0x18] ;  /* 0x0000180001007983 */ /* 0x000ea20000100800 */
[----:B------:R-:W-:-:S05]  /*b3e0*/  VIADD R6, R6, 0xa0 ;  /* 0x000000a006067836 */ /* 0x000fca0000000000 */
[----:B------:R-:W-:-:S13]  /*b3f0*/  ISETP.GE.AND P3, PT, R6, R5, PT ;  /* 0x000000050600720c */ /* 0x000fda0003f66270 */
[----:B0-----:R-:W-:-:S05]  /*b400*/  @!P3 LEA R2, P4, R20, R14, 0x1 ;  /* 0x0000000e1402b211 */ /* 0x001fca00078808ff */
[----:B------:R-:W-:-:S05]  /*b410*/  @!P3 IMAD.X R3, RZ, RZ, R7, P4 ;  /* 0x000000ffff03b224 */ /* 0x000fca00020e0607 */
[----:B------:R-:W-:Y:S01]  /*b420*/  @!PT LDS RZ, [RZ] ;  /* 0x00000000fffff984 */ /* 0x000fe20000000800 */
[----:B------:R-:W-:Y:S01]  /*b430*/  @!PT LDS RZ, [RZ] ;  /* 0x00000000fffff984 */ /* 0x000fe20000000800 */
[----:B------:R-:W-:Y:S01]  /*b440*/  @!PT LDS RZ, [RZ] ;  /* 0x00000000fffff984 */ /* 0x000fe20000000800 */
[----:B------:R0:W-:Y:S04]  /*b450*/  @!P3 LDGSTS.E.BYPASS.LTC128B.128 [R26+0x10200], desc[UR60][R2.64], !P0 ;  /* 0x10200000021abfae */ /* 0x0001e8000c101d7c */
[----:B------:R0:W-:Y:S04]  /*b460*/  @!P3 LDGSTS.E.BYPASS.LTC128B.128 [R26+0x13200], desc[UR60][R2.64+0x40], !P1 ;  /* 0x13200040021abfae */ /* 0x0001e8000c901d7c */
[----:B------:R0:W-:Y:S01]  /*b470*/  @!P3 LDGSTS.E.BYPASS.LTC128B.128 [R26+0x16200], desc[UR60][R2.64+0x80], !P2 ;  /* 0x16200080021abfae */ /* 0x0001e2000d101d7c */
        /* <DEDUP_REMOVED lines=12> */
[----:B01----:R-:W-:-:S12]  /*b540*/  @!P0 BRA `(.L_x_9963) ;  /* 0x00000034009c8947 */ /* 0x003fd80003800000 */
.L_x_10062:
[----:B------:R-:W-:Y:S05]  /*b550*/  BSYNC B0 ;  /* 0x0000000000007941 */ /* 0x000fea0003800000 */
.L_x_9962:
[----:B------:R-:W-:Y:S01]  /*b560*/  VIADD R8, R9, 0x31c00 ;  /* 0x00031c0009087836 */ /* 0x000fe20000000000 */
[----:B------:R-:W-:Y:S06]  /*b570*/  @!P1 BRA `(.L_x_9964) ;  /* 0x0000002000749947 */ /* 0x000fec0003800000 */
[----:B------:R-:W2:Y:S01]  /*b580*/  LDL R2, [R1] ;  /* 0x0000000001027983 */ /* 0x000ea20000100800 */
[----:B------:R-:W-:Y:S02]  /*b590*/  IMAD.MOV.U32 R3, RZ, RZ, 0x1 ;  /* 0x00000001ff037424 */ /* 0x000fe400078e00ff */
[----:B--2---:R-:W-:-:S05]  /*b5a0*/  IMAD.MOV R6, RZ, RZ, -R2 ;  /* 0x000000ffff067224 */ /* 0x004fca00078e0a02 */
[----:B------:R-:W-:-:S05]  /*b5b0*/  VIADDMNMX R6, R6, R3, 0xffffffff, !PT ;  /* 0xffffffff06067446 */ /* 0x000fca0007800103 */
[----:B0-----:R-:W-:-:S05]  /*b5c0*/  IMAD.IADD R0, R2, 0x1, R6 ;  /* 0x0000000102007824 */ /* 0x001fca00078e0206 */
[----:B------:R-:W-:-:S04]  /*b5d0*/  LOP3.LUT R0, R0, 0x1, RZ, 0xc0, !PT ;  /* 0x0000000100007812 */ /* 0x000fc800078ec0ff */
[----:B------:R-:W-:Y:S01]  /*b5e0*/  ISETP.NE.U32.AND P0, PT, R0, 0x1, PT ;  /* 0x000000010000780c */ /* 0x000fe20003f05070 */
[----:B------:R-:W-:-:S12]  /*b5f0*/  VIADD R0, R2, 0xfffffffe ;  /* 0xfffffffe02007836 */ /* 0x000fd80000000000 */
[----:B------:R-:W-:Y:S05]  /*b600*/  @P0 BRA `(.L_x_9965) ;  /* 0x0000000800c80947 */ /* 0x000fea0003800000 */
[----:B------:R-:W-:Y:S01]  /*b610*/  LOP3.LUT P2, RZ, R19, 0x2, RZ, 0xc0, !PT ;  /* 0x0000000213ff7812 */ /* 0x000fe2000784c0ff */
[----:B------:R-:W-:Y:S01]  /*b620*/  VIADD R7, R16, 0x1 ;  /* 0x0000000110077836 */ /* 0x000fe20000000000 */
[----:B------:R-:W-:Y:S04]  /*b630*/  BSSY B0, `(.L_x_9966) ;  /* 0x00000ab000007945 */ /* 0x000fe80003800000 */
[----:B------:R-:W-:-:S04]  /*b640*/  ISETP.NE.AND P0, PT, R7, 0x2, PT ;  /* 0x000000020700780c */ /* 0x000fc80003f05270 */
[----:B------:R-:W-:Y:S02]  /*b650*/  SEL R10, RZ, 0x1, P0 ;  /* 0x00000001ff0a7807 */ /* 0x000fe40000000000 */
[----:B------:R-:W-:Y:S02]  /*b660*/  SEL R7, R7, RZ, P0 ;  /* 0x000000ff07077207 */ /* 0x000fe40000000000 */
[----:B------:R-:W-:Y:S01]  /*b670*/  LOP3.LUT R10, R23, R10, RZ, 0x3c, !PT ;  /* 0x0000000a170a7212 */ /* 0x000fe200078e3cff */
[----:B------:R-:W-:Y:S06]  /*b680*/  @!P2 BRA `(.L_x_9967) ;  /* 0x000000080094a947 */ /* 0x000fec0003800000 */
[----:B------:R-:W-:Y:S01]  /*b690*/  LOP3.LUT P2, RZ, R19, 0x1, RZ, 0xc0, !PT ;  /* 0x0000000113ff7812 */ /* 0x000fe2000784c0ff */
[----:B------:R-:W-:-:S12]  /*b6a0*/  IMAD.MOV.U32 R5, RZ, RZ, R18 ;  /* 0x000000ffff057224 */ /* 0x000fd800078e0012 */
[----:B------:R-:W-:Y:S05]  /*b6b0*/  @!P2 BRA `(.L_x_9968) ;  /* 0x000000000048a947 */ /* 0x000fea0003800000 */
[----:B------:R-:W0:Y:S01]  /*b6c0*/  LDC R5, c[0x0][0x43c] ;  /* 0x00010f00ff057b82 */ /* 0x000e220000000800 */
[----:B------:R-:W-:Y:S01]  /*b6d0*/  ULDC.64 UR4, c[0x0][0x428] ;  /* 0x00010a0000047ab9 */ /* 0x000fe20000000a00 */
[----:B0-----:R-:W-:-:S13]  /*b6e0*/  ISETP.NE.AND P0, PT, R5, 0x1, PT ;  /* 0x000000010500780c */ /* 0x001fda0003f05270 */
[----:B------:R-:W0:Y:S02]  /*b6f0*/  @P0 LDC.64 R2, c[0x0][0x440] ;  /* 0x00011000ff020b82 */ /* 0x000e240000000a00 */
[----:B0-----:R-:W-:-:S04]  /*b700*/  @P0 IMAD.HI.U32 R4, R0, R2, RZ ;  /* 0x0000000200040227 */ /* 0x001fc800078e00ff */
[----:B------:R-:W-:Y:S01]  /*b710*/  IMAD.MOV.U32 R2, RZ, RZ, R0 ;  /* 0x000000ffff027224 */ /* 0x000fe200078e0000 */
[----:B------:R-:W-:Y:S01]  /*b720*/  @P0 SHF.R.U32.HI R2, RZ, R3, R4 ;  /* 0x00000003ff020219 */ /* 0x000fe20000011604 */
[----:B------:R-:W-:-:S04]  /*b730*/  IMAD R4, R25, UR4, RZ ;  /* 0x0000000419047c24 */ /* 0x000fc8000f8e02ff */
[----:B------:R-:W-:Y:S02]  /*b740*/  IMAD.MOV R3, RZ, RZ, -R2 ;  /* 0x000000ffff037224 */ /* 0x000fe400078e0a02 */
[----:B------:R-:W-:Y:S02]  /*b750*/  IMAD R4, R22, UR5, R4 ;  /* 0x0000000516047c24 */ /* 0x000fe4000f8e0204 */
[----:B------:R-:W-:Y:S01]  /*b760*/  IMAD R0, R5, R3, R0 ;  /* 0x0000000305007224 */ /* 0x000fe200078e0200 */
[----:B------:R-:W-:-:S03]  /*b770*/  SHF.R.S32.HI R3, RZ, 0x1f, R2 ;  /* 0x0000001fff037819 */ /* 0x000fc60000011402 */
[----:B------:R-:W-:Y:S01]  /*b780*/  IMAD.WIDE.U32 R2, R22, UR4, R2 ;  /* 0x0000000416027c25 */ /* 0x000fe2000f8e0002 */
[----:B------:R-:W-:-:S03]  /*b790*/  ULDC.64 UR4, c[0x0][0x418] ;  /* 0x0001060000047ab9 */ /* 0x000fc60000000a00 */
[----:B------:R-:W-:Y:S01]  /*b7a0*/  IMAD.IADD R3, R4, 0x1, R3 ;  /* 0x0000000104037824 */ /* 0x000fe200078e0203 */
[----:B------:R-:W-:-:S04]  /*b7b0*/  LEA R4, P0, R2, UR4, 0x2 ;  /* 0x0000000402047c11 */ /* 0x000fc8000f8010ff */
[----:B------:R-:W-:-:S06]  /*b7c0*/  LEA.HI.X R5, R2, UR5, R3, 0x2, P0 ;  /* 0x0000000502057c11 */ /* 0x000fcc00080f1403 */
[----:B------:R0:W5:Y:S03]  /*b7d0*/  LDG.E R5, desc[UR60][R4.64] ;  /* 0x0000003c04057981 */ /* 0x000166000c1e1900 */
.L_x_9968:
[----:B------:R-:W-:Y:S01]  /*b7e0*/  LEA R3, R7, UR36, 0x3 ;  /* 0x0000002407037c11 */ /* 0x000fe2000f8e18ff */
[----:B------:R-:W-:Y:S01]  /*b7f0*/  BSSY B1, `(.L_x_9969) ;  /* 0x0000004000017945 */ /* 0x000fe20003800000 */
[----:B------:R-:W-:-:S04]  /*b800*/  SHF.L.U32 R2, R10, 0x1f, RZ ;  /* 0x0000001f0a027819 */ /* 0x000fc800000006ff */
[----:B------:R-:W1:Y:S02]  /*b810*/  SYNCS.PHASECHK.TRANS64.TRYWAIT P0, [R3+URZ+0x31c40], R2 ;  /* 0x031c4002030075a7 */ /* 0x000e64000800017f */
[----:B-1----:R-:W-:Y:S05]  /*b820*/  @!P0 BRA `(.L_x_9970) ;  /* 0x0000003000f88947 */ /* 0x002fea0003800000 */
.L_x_10063:
[----:B------:R-:W-:Y:S05]  /*b830*/  BSYNC B1 ;  /* 0x0000000000017941 */ /* 0x000fea0003800000 */
.L_x_9969:
        /* <DEDUP_REMOVED lines=12> */
.L_x_9972:
[----:B------:R-:W-:Y:S05]  /*b900*/  BSYNC B1 ;  /* 0x0000000000017941 */ /* 0x000fea0003800000 */
.L_x_9971:
        /* <DEDUP_REMOVED lines=11> */
.L_x_9973:
        /* <DEDUP_REMOVED lines=16> */
.L_x_9974:
        /* <DEDUP_REMOVED lines=16> */
.L_x_9975:
        /* <DEDUP_REMOVED lines=15> */
.L_x_10064:
[----:B------:R-:W-:Y:S05]  /*bcb0*/  BSYNC B1 ;  /* 0x0000000000017941 */ /* 0x000fea0003800000 */
.L_x_9976:
[----:B------:R-:W-:Y:S01]  /*bcc0*/  BSSY B1, `(.L_x_9978) ;  /* 0x000000c000017945 */ /* 0x000fe20003800000 */
[----:B0-----:R-:W-:Y:S02]  /*bcd0*/  IMAD.MOV.U32 R2, RZ, RZ, 0x0 ;  /* 0x00000000ff027424 */ /* 0x001fe400078e00ff */
[----:B------:R-:W-:Y:S01]  /*bce0*/  IMAD.MOV.U32 R3, RZ, RZ, 0x14f00000 ;  /* 0x14f00000ff037424 */ /* 0x000fe200078e00ff */
[----:B------:R-:W-:Y:S06]  /*bcf0*/  @P1 BRA `(.L_x_9979) ;  /* 0x0000000000201947 */ /* 0x000fec0003800000 */
[----:B------:R-:W0:Y:S01]  /*bd00*/  S2R R4, SR_TID.X ;  /* 0x0000000000047919 */ /* 0x000e220000002100 */
[----:B------:R-:W-:Y:S01]  /*bd10*/  IMAD.MOV.U32 R11, RZ, RZ, 0x6c00 ;  /* 0x00006c00ff0b7424 */ /* 0x000fe200078e00ff */
[----:B0-----:R-:W-:Y:S02]  /*bd20*/  LOP3.LUT R13, R4, 0x1f, RZ, 0xc0, !PT ;  /* 0x0000001f040d7812 */ /* 0x001fe400078ec0ff */
[----:B------:R-:W-:Y:S02]  /*bd30*/  LEA R4, R16, UR36, 0x3 ;  /* 0x0000002410047c11 */ /* 0x000fe4000f8e18ff */
[----:B------:R-:W-:Y:S02]  /*bd40*/  ISETP.NE.AND P0, PT, R13, RZ, PT ;  /* 0x000000ff0d00720c */ /* 0x000fe40003f05270 */
[----:B------:R0:W-:Y:S11]  /*bd50*/  SYNCS.ARRIVE.TRANS64 RZ, [R4+URZ+0x31c50], R11 ;  /* 0x031c500b04ff79a7 */ /* 0x0001f6000800003f */
[----:B0-----:R-:W-:Y:S05]  /*bd60*/  @!P0 BRA `(.L_x_9979) ;  /* 0x0000000000048947 */ /* 0x001fea0003800000 */
[----:B------:R-:W-:Y:S01]  /*bd70*/  BPT.TRAP 0x1 ;  /* 0x000000040000795c */ /* 0x000fe20000300000 */
.L_x_9979:
[----:B------:R-:W-:Y:S05]  /*bd80*/  BSYNC B1 ;  /* 0x0000000000017941 */ /* 0x000fea0003800000 */
.L_x_9978:
[----:B------:R-:W-:Y:S01]  /*bd90*/  R2UR UR6, R2 ;  /* 0x00000000020672ca */ /* 0x000fe200000e0000 */
[C---:B------:R-:W-:Y:S01]  /*bda0*/  IMAD R11, R16.reuse, 0x6c00, R9 ;  /* 0x00006c00100b7824 */ /* 0x040fe200078e0209 */
[----:B------:R-:W-:Y:S01]  /*bdb0*/  R2UR UR7, R3 ;  /* 0x00000000030772ca */ /* 0x000fe200000e0000 */
[----:B------:R-:W-:Y:S01]  /*bdc0*/  UIADD3 UR4, UP0, UR38, 0x470, URZ ;  /* 0x0000047026047890 */ /* 0x000fe2000ff1e03f */
[----:B------:R-:W-:Y:S01]  /*bdd0*/  LEA R4, R16, UR36, 0x3 ;  /* 0x0000002410047c11 */ /* 0x000fe2000f8e18ff */
[----:B------:R-:W-:Y:S01]  /*bde0*/  VIADD R13, R11, 0x200 ;  /* 0x000002000b0d7836 */ /* 0x000fe20000000000 */
[----:B------:R-:W-:Y:S01]  /*bdf0*/  R2UR UR10, R12 ;  /* 0x000000000c0a72ca */ /* 0x000fe200000e0000 */
[----:B------:R-:W-:Y:S01]  /*be00*/  IMAD R12, R24, 0x90, RZ ;  /* 0x00000090180c7824 */ /* 0x000fe200078e02ff */
[----:B------:R-:W-:Y:S01]  /*be10*/  PLOP3.LUT P0, PT, PT, PT, PT, 0x80, 0x0 ;  /* 0x000000000000781c */ /* 0x000fe20003f0f070 */
[----:B------:R-:W-:Y:S01]  /*be20*/  VIADD R4, R4, 0x31c50 ;  /* 0x00031c5004047836 */ /* 0x000fe20000000000 */
[----:B------:R-:W-:-:S12]  /*be30*/  UIADD3.X UR5, URZ, UR39, URZ, UP0, !UPT ;  /* 0x000000273f057290 */ /* 0x000fd800087fe43f */
.L_x_9980:
        /* <DEDUP_REMOVED lines=15> */
.L_x_9981:
        /* <DEDUP_REMOVED lines=15> */
.L_x_9982:
        /* <DEDUP_REMOVED lines=10> */
[----:B------:R-:W-:Y:S02]  /*c0c0*/  IMAD.MOV.U32 R18, RZ, RZ, R5 ;  /* 0x000000ffff127224 */ /* 0x000fe400078e0005 */
[----:B------:R-:W-:-:S07]  /*c0d0*/  IMAD.MOV.U32 R24, RZ, RZ, R0 ;  /* 0x000000ffff187224 */ /* 0x000fce00078e0000 */
.L_x_9967:
[----:B------:R-:W-:Y:S05]  /*c0e0*/  BSYNC B0 ;  /* 0x0000000000007941 */ /* 0x000fea0003800000 */
.L_x_9966:
[----:B------:R-:W2:Y:S01]  /*c0f0*/  LDL.LU R0, [R1] ;  /* 0x0000000001007983 */ /* 0x000ea20000300800 */
[----:B------:R-:W-:Y:S02]  /*c100*/  IMAD.MOV.U32 R16, RZ, RZ, R7 ;  /* 0x000000ffff107224 */ /* 0x000fe400078e0007 */
[----:B------:R-:W-:Y:S02]  /*c110*/  IMAD.MOV.U32 R23, RZ, RZ, R10 ;  /* 0x000000ffff177224 */ /* 0x000fe400078e000a */
[----:B--2---:R-:W-:-:S07]  /*c120*/  VIADD R0, R0, 0xfffffffd ;  /* 0xfffffffd00007836 */ /* 0x004fce0000000000 */
.L_x_9965:
[----:B------:R-:W-:Y:S01]  /*c130*/  IMAD.MOV R3, RZ, RZ, -R6 ;  /* 0x000000ffff037224 */ /* 0x000fe200078e0a06 */
[----:B------:R-:W-:Y:S04]  /*c140*/  BSSY B0, `(.L_x_9964) ;  /* 0x0000160000007945 */ /* 0x000fe80003800000 */
[----:B------:R-:W-:-:S13]  /*c150*/  ISETP.NE.AND P0, PT, R28, R3, PT ;  /* 0x000000031c00720c */ /* 0x000fda0003f05270 */
[----:B------:R-:W-:Y:S05]  /*c160*/  @!P0 BRA `(.L_x_9983) ;  /* 0x0000001400748947 */ /* 0x000fea0003800000 */
[----:B------:R-:W-:-:S07]  /*c170*/  IMAD.MOV.U32 R4, RZ, RZ, R18 ;  /* 0x000000ffff047224 */ /* 0x000fce00078e0012 */
.L_x_10018:
        /* <DEDUP_REMOVED lines=22> */
[----:B------:R-:W-:Y:S01]  /*c2e0*/  IMAD.WIDE.U32 R2, R22, UR4, R2 ;  /* 0x0000000416027c25 */ /* 0x000fe2000f8e0002 */
[----:B------:R-:W-:-:S03]  /*c2f0*/  ULDC.64 UR4, c[0x0][0x418] ;  /* 0x0001060000047ab9 */ /* 0x000fc60000000a00 */
[----:B------:R-:W-:Y:S01]  /*c300*/  IMAD.IADD R3, R4, 0x1, R3 ;  /* 0x0000000104037824 */ /* 0x000fe200078e0203 */
[----:B------:R-:W-:Y:S01]  /*c310*/  LEA R4, P0, R2, UR4, 0x2 ;  /* 0x0000000402047c11 */ /* 0x000fe2000f8010ff */
[----:B------:R-:W-:-:S03]  /*c320*/  IMAD R10, R5, R10, R0 ;  /* 0x0000000a050a7224 */ /* 0x000fc600078e0200 */
[----:B------:R-:W-:-:S05]  /*c330*/  LEA.HI.X R5, R2, UR5, R3, 0x2, P0 ;  /* 0x0000000502057c11 */ /* 0x000fca00080f1403 */
[----:B------:R0:W5:Y:S04]  /*c340*/  LDG.E R4, desc[UR60][R4.64] ;  /* 0x0000003c04047981 */ /* 0x000168000c1e1900 */
.L_x_9986:
[----:B------:R-:W-:Y:S01]  /*c350*/  LEA R3, R6, UR36, 0x3 ;  /* 0x0000002406037c11 */ /* 0x000fe2000f8e18ff */
[----:B------:R-:W-:Y:S01]  /*c360*/  BSSY B2, `(.L_x_9987) ;  /* 0x0000004000027945 */ /* 0x000fe20003800000 */
[----:B------:R-:W-:-:S04]  /*c370*/  SHF.L.U32 R2, R7, 0x1f, RZ ;  /* 0x0000001f07027819 */ /* 0x000fc800000006ff */
[----:B------:R-:W1:Y:S02]  /*c380*/  SYNCS.PHASECHK.TRANS64.TRYWAIT P0, [R3+URZ+0x31c40], R2 ;  /* 0x031c4002030075a7 */ /* 0x000e64000800017f */
[----:B-1----:R-:W-:Y:S05]  /*c390*/  @!P0 BRA `(.L_x_9988) ;  /* 0x0000002800448947 */ /* 0x002fea0003800000 */
.L_x_10065:
[----:B------:R-:W-:Y:S05]  /*c3a0*/  BSYNC B2 ;  /* 0x0000000000027941 */ /* 0x000fea0003800000 */
.L_x_9987:
        /* <DEDUP_REMOVED lines=12> */
.L_x_9990:
[----:B------:R-:W-:Y:S05]  /*c470*/  BSYNC B2 ;  /* 0x0000000000027941 */ /* 0x000fea0003800000 */
.L_x_9989:
        /* <DEDUP_REMOVED lines=11> */
.L_x_9991:
        /* <DEDUP_REMOVED lines=16> */
.L_x_9992:
        /* <DEDUP_REMOVED lines=16> */
.L_x_9993:
        /* <DEDUP_REMOVED lines=15> */
.L_x_10066:
[----:B------:R-:W-:Y:S05]  /*c820*/  BSYNC B2 ;  /* 0x0000000000027941 */ /* 0x000fea0003800000 */
.L_x_9994:
        /* <DEDUP_REMOVED lines=11> */
.L_x_9997:
[----:B------:R-:W-:Y:S05]  /*c8e0*/  BSYNC B2 ;  /* 0x0000000000027941 */ /* 0x000fea0003800000 */
.L_x_9996:
        /* <DEDUP_REMOVED lines=10> */
.L_x_9998:
        /* <DEDUP_REMOVED lines=12> */
[----:B------:R-:W-:Y:S01]  /*ca50*/  R2UR UR10, R11 ;  /* 0x000000000b0a72ca */ /* 0x000fe200000e0000 */
[----:B------:R-:W-:Y:S01]  /*ca60*/  VIADD R11, R16, 0x2600 ;  /* 0x00002600100b7836 */ /* 0x000fe20000000000 */
[----:B------:R-:W-:-:S13]  /*ca70*/  PLOP3.LUT P0, PT, PT, PT, PT, 0x80, 0x0 ;  /* 0x000000000000781c */ /* 0x000fda0003f0f070 */
.L_x_9999:
        /* <DEDUP_REMOVED lines=15> */
.L_x_10000:
        /* <DEDUP_REMOVED lines=12> */
.L_x_9985:
[----:B------:R-:W-:Y:S05]  /*cc30*/  BSYNC B1 ;  /* 0x0000000000017941 */ /* 0x000fea0003800000 */
.L_x_9984:
        /* <DEDUP_REMOVED lines=9> */
[----:B------:R-:W-:-:S12]  /*ccd0*/  VIADD R10, R0, 0xffffffff ;  /* 0xffffffff000a7836 */ /* 0x000fd80000000000 */
[----:B------:R-:W-:Y:S05]  /*cce0*/  @!P1 BRA `(.L_x_10003) ;  /* 0x0000000000489947 */ /* 0x000fea0003800000 */
[----:B------:R-:W0:Y:S01]  /*ccf0*/  LDC R4, c[0x0][0x43c] ;  /* 0x00010f00ff047b82 */ /* 0x000e220000000800 */
        /* <DEDUP_REMOVED lines=9> */
[----:B------:R-:W-:-:S04]  /*cd90*/  IMAD R4, R25, UR4, RZ ;  /* 0x0000000419047c24 */ /* 0x000fc8000f8e02ff */
[C---:B------:R-:W-:Y:S02]  /*cda0*/  IMAD R4, R22.reuse, UR5, R4 ;  /* 0x0000000516047c24 */ /* 0x040fe4000f8e0204 */
[----:B------:R-:W-:Y:S01]  /*cdb0*/  IMAD.WIDE.U32 R2, R22, UR4, R2 ;  /* 0x0000000416027c25 */ /* 0x000fe2000f8e0002 */
[----:B------:R-:W-:-:S03]  /*cdc0*/  ULDC.64 UR4, c[0x0][0x418] ;  /* 0x0001060000047ab9 */ /* 0x000fc60000000a00 */
[----:B------:R-:W-:Y:S01]  /*cdd0*/  IMAD.IADD R3, R4, 0x1, R3 ;  /* 0x0000000104037824 */ /* 0x000fe200078e0203 */
[----:B------:R-:W-:-:S04]  /*cde0*/  LEA R4, P0, R2, UR4, 0x2 ;  /* 0x0000000402047c11 */ /* 0x000fc8000f8010ff */
[----:B------:R-:W-:-:S05]  /*cdf0*/  LEA.HI.X R5, R2, UR5, R3, 0x2, P0 ;  /* 0x0000000502057c11 */ /* 0x000fca00080f1403 */
[----:B------:R0:W5:Y:S04]  /*ce00*/  LDG.E R4, desc[UR60][R4.64] ;  /* 0x0000003c04047981 */ /* 0x000168000c1e1900 */
.L_x_10003:
[----:B------:R-:W-:Y:S01]  /*ce10*/  LEA R2, R16, UR36, 0x3 ;  /* 0x0000002410027c11 */ /* 0x000fe2000f8e18ff */
[----:B------:R-:W-:Y:S01]  /*ce20*/  BSSY B2, `(.L_x_10004) ;  /* 0x0000004000027945 */ /* 0x000fe20003800000 */
[----:B------:R-:W-:-:S04]  /*ce30*/  SHF.L.U32 R3, R23, 0x1f, RZ ;  /* 0x0000001f17037819 */ /* 0x000fc800000006ff */
[----:B------:R-:W1:Y:S02]  /*ce40*/  SYNCS.PHASECHK.TRANS64.TRYWAIT P0, [R2+URZ+0x31c40], R3 ;  /* 0x031c4003020075a7 */ /* 0x000e64000800017f */
[----:B-1----:R-:W-:Y:S05]  /*ce50*/  @!P0 BRA `(.L_x_10005) ;  /* 0x0000001c00bc8947 */ /* 0x002fea0003800000 */
.L_x_10067:
[----:B------:R-:W-:Y:S05]  /*ce60*/  BSYNC B2 ;  /* 0x0000000000027941 */ /* 0x000fea0003800000 */
.L_x_10004:
        /* <DEDUP_REMOVED lines=12> */
.L_x_10007:
[----:B------:R-:W-:Y:S05]  /*cf30*/  BSYNC B2 ;  /* 0x0000000000027941 */ /* 0x000fea0003800000 */
.L_x_10006:
        /* <DEDUP_REMOVED lines=12> */
.L_x_10008:
        /* <DEDUP_REMOVED lines=16> */
.L_x_10009:
        /* <DEDUP_REMOVED lines=16> */
.L_x_10010:
        /* <DEDUP_REMOVED lines=15> */
.L_x_10068:
[----:B------:R-:W-:Y:S05]  /*d2f0*/  BSYNC B2 ;  /* 0x0000000000027941 */ /* 0x000fea0003800000 */
.L_x_10011:
        /* <DEDUP_REMOVED lines=11> */
.L_x_10014:
[----:B------:R-:W-:Y:S05]  /*d3b0*/  BSYNC B2 ;  /* 0x0000000000027941 */ /* 0x000fea0003800000 */
.L_x_10013:
        /* <DEDUP_REMOVED lines=10> */
.L_x_10015:
        /* <DEDUP_REMOVED lines=15> */
.L_x_10016:
        /* <DEDUP_REMOVED lines=15> */
.L_x_10017:
        /* <DEDUP_REMOVED lines=12> */
.L_x_10002:
[----:B------:R-:W-:Y:S05]  /*d700*/  BSYNC B1 ;  /* 0x0000000000017941 */ /* 0x000fea0003800000 */
.L_x_10001:
[C---:B------:R-:W-:Y:S01]  /*d710*/  ISETP.GT.AND P0, PT, R0.reuse, 0x1, PT ;  /* 0x000000010000780c */ /* 0x040fe20003f04270 */
[----:B------:R-:W-:-:S12]  /*d720*/  VIADD R0, R0, 0xfffffffe ;  /* 0xfffffffe00007836 */ /* 0x000fd80000000000 */
[----:B------:R-:W-:Y:S05]  /*d730*/  @P0 BRA `(.L_x_10018) ;  /* 0xffffffe800900947 */ /* 0x000fea000383ffff */
.L_x_9983:
[----:B------:R-:W-:Y:S05]  /*d740*/  BSYNC B0 ;  /* 0x0000000000007941 */ /* 0x000fea0003800000 */
.L_x_9964:
[----:B------:R-:W-:Y:S01]  /*d750*/  LOP3.LUT P0, RZ, R19, 0x2, RZ, 0xc0, !PT ;  /* 0x0000000213ff7812 */ /* 0x000fe2000780c0ff */
[----:B------:R-:W-:-:S12]  /*d760*/  BSSY B0, `(.L_x_10019) ;  /* 0x0000047000007945 */ /* 0x000fd80003800000 */
[----:B------:R-:W-:Y:S05]  /*d770*/  @!P0 BRA `(.L_x_10020) ;  /* 0x0000000400148947 */ /* 0x000fea0003800000 */
[----:B0-----:R-:W0:Y:S01]  /*d780*/  S2R R0, SR_TID.X ;  /* 0x0000000000007919 */ /* 0x001e220000002100 */
[----:B------:R-:W-:Y:S01]  /*d790*/  LEA R3, R16, UR36, 0x3 ;  /* 0x0000002410037c11 */ /* 0x000fe2000f8e18ff */
[----:B------:R-:W-:Y:S01]  /*d7a0*/  BSSY B1, `(.L_x_10021) ;  /* 0x0000006000017945 */ /* 0x000fe20003800000 */
[----:B0-----:R-:W-:Y:S02]  /*d7b0*/  LOP3.LUT R2, R0, 0x7f, RZ, 0xc0, !PT ;  /* 0x0000007f00027812 */ /* 0x001fe400078ec0ff */
[----:B------:R-:W-:Y:S02]  /*d7c0*/  SHF.L.U32 R0, R23, 0x1f, RZ ;  /* 0x0000001f17007819 */ /* 0x000fe400000006ff */
[----:B------:R-:W-:Y:S02]  /*d7d0*/  ISETP.NE.AND P1, PT, R2, RZ, PT ;  /* 0x000000ff0200720c */ /* 0x000fe40003f25270 */
[----:B------:R-:W0:Y:S02]  /*d7e0*/  SYNCS.PHASECHK.TRANS64.TRYWAIT P0, [R3+URZ+0x31c60], R0 ;  /* 0x031c6000030075a7 */ /* 0x000e24000800017f */
[----:B0-----:R-:W-:Y:S09]  /*d7f0*/  @!P0 BRA `(.L_x_10022) ;  /* 0x00000014007c8947 */ /* 0x001ff20003800000 */
.L_x_10069:
[----:B------:R-:W-:Y:S05]  /*d800*/  BSYNC B1 ;  /* 0x0000000000017941 */ /* 0x000fea0003800000 */
.L_x_10021:
        /* <DEDUP_REMOVED lines=9> */
.L_x_10024:
[----:B------:R-:W-:Y:S05]  /*d8a0*/  BSYNC B1 ;  /* 0x0000000000017941 */ /* 0x000fea0003800000 */
.L_x_10023:
[----:B------:R-:W-:Y:S01]  /*d8b0*/  IMAD R9, R16, 0x6c00, R9 ;  /* 0x00006c0010097824 */ /* 0x000fe200078e0209 */
[----:B------:R-:W-:Y:S01]  /*d8c0*/  UIADD3 UR4, UP0, UR38, 0x470, URZ ;  /* 0x0000047026047890 */ /* 0x000fe2000ff1e03f */
[----:B0-----:R-:W-:Y:S01]  /*d8d0*/  VIADD R0, R3, 0x31c50 ;  /* 0x00031c5003007836 */ /* 0x001fe20000000000 */
[----:B------:R-:W-:Y:S01]  /*d8e0*/  PLOP3.LUT P0, PT, PT, PT, PT, 0x80, 0x0 ;  /* 0x000000000000781c */ /* 0x000fe20003f0f070 */
[----:B------:R-:W-:Y:S01]  /*d8f0*/  IMAD R3, R24, 0x90, RZ ;  /* 0x0000009018037824 */ /* 0x000fe200078e02ff */
[----:B------:R-:W-:Y:S01]  /*d900*/  UIADD3.X UR5, URZ, UR39, URZ, UP0, !UPT ;  /* 0x000000273f057290 */ /* 0x000fe200087fe43f */
[----:B------:R-:W-:Y:S01]  /*d910*/  VIADD R2, R9, 0x200 ;  /* 0x0000020009027836 */ /* 0x000fe20000000000 */
[----:B------:R-:W-:Y:S01]  /*d920*/  UMOV UR6, 0x0 ;  /* 0x0000000000067882 */ /* 0x000fe20000000000 */
[----:B------:R-:W-:Y:S01]  /*d930*/  UMOV UR7, 0x14f00000 ;  /* 0x14f0000000077882 */ /* 0x000fe20000000000 */
[----:B------:R-:W-:-:S08]  /*d940*/  UMOV UR10, URZ ;  /* 0x0000003f000a7c82 */ /* 0x000fd00008000000 */
.L_x_10025:
        /* <DEDUP_REMOVED lines=15> */
.L_x_10026:
        /* <DEDUP_REMOVED lines=15> */
.L_x_10027:
        /* <DEDUP_REMOVED lines=10> */
.L_x_10020:
[----:B------:R-:W-:Y:S05]  /*dbd0*/  BSYNC B0 ;  /* 0x0000000000007941 */ /* 0x000fea0003800000 */
.L_x_10019:
[----:B------:R-:W2:Y:S01]  /*dbe0*/  LDL.LU R4, [R1+0x4] ;  /* 0x0000040001047983 */ /* 0x000ea20000300800 */
[----:B------:R-:W-:-:S03]  /*dbf0*/  ULDC UR4, c[0x0][0xc34] ;  /* 0x00030d0000047ab9 */ /* 0x000fc60000000800 */
[----:B------:R-:W3:Y:S01]  /*dc00*/  LDL.LU R2, [R1+0x18] ;  /* 0x0000180001027983 */ /* 0x000ee20000300800 */
[----:B------:R-:W-:-:S05]  /*dc10*/  VIADD R16, R16, 0x1 ;  /* 0x0000000110107836 */ /* 0x000fca0000000000 */
[----:B------:R-:W-:-:S04]  /*dc20*/  ISETP.NE.AND P0, PT, R16, 0x2, PT ;  /* 0x000000021000780c */ /* 0x000fc80003f05270 */
[----:B0-----:R-:W-:Y:S02]  /*dc30*/  SEL R0, RZ, 0x1, P0 ;  /* 0x00000001ff007807 */ /* 0x001fe40000000000 */
[----:B------:R-:W-:Y:S02]  /*dc40*/  SEL R16, R16, RZ, P0 ;  /* 0x000000ff10107207 */ /* 0x000fe40000000000 */
[----:B------:R-:W-:Y:S01]  /*dc50*/  LOP3.LUT R23, R23, R0, RZ, 0x3c, !PT ;  /* 0x0000000017177212 */ /* 0x000fe200078e3cff */
[----:B--2---:R-:W-:Y:S02]  /*dc60*/  VIADD R4, R4, UR37 ;  /* 0x0000002504047c36 */ /* 0x004fe40008000000 */
[----:B---3--:R-:W-:-:S03]  /*dc70*/  VIADD R2, R2, 0x1 ;  /* 0x0000000102027836 */ /* 0x008fc60000000000 */
[----:B------:R1:W-:Y:S01]  /*dc80*/  STL [R1+0x4], R4 ;  /* 0x0000040401007387 */ /* 0x0003e20000100800 */
[----:B------:R-:W-:-:S03]  /*dc90*/  ISETP.GE.AND P1, PT, R4, UR4, PT ;  /* 0x0000000404007c0c */ /* 0x000fc6000bf26270 */
[----:B------:R1:W-:Y:S10]  /*dca0*/  STL [R1+0x18], R2 ;  /* 0x0000180201007387 */ /* 0x0003f40000100800 */
[----:B-1----:R-:W-:Y:S05]  /*dcb0*/  @!P1 BRA `(.L_x_10028) ;  /* 0xffffffc000489947 */ /* 0x002fea000383ffff */
[----:B------:R-:W-:-:S07]  /*dcc0*/  LOP3.LUT R0, R2, 0x1, RZ, 0xc, !PT ;  /* 0x0000000102007812 */ /* 0x000fce00078e0cff */
.L_x_9950:
[----:B------:R-:W0:Y:S01]  /*dcd0*/  S2R R3, SR_CgaCtaId ;  /* 0x0000000000037919 */ /* 0x000e220000008800 */
[----:B------:R-:W-:Y:S01]  /*dce0*/  MOV R2, 0x400 ;  /* 0x0000040000027802 */ /* 0x000fe20000000f00 */
[----:B------:R-:W-:Y:S01]  /*dcf0*/  BSSY B0, `(.L_x_10029) ;  /* 0x0000005000007945 */ /* 0x000fe20003800000 */
[----:B------:R-:W-:Y:S02]  /*dd00*/  SHF.L.U32 R0, R0, 0x1f, RZ ;  /* 0x0000001f00007819 */ /* 0x000fe400000006ff */
[----:B0-----:R-:W-:-:S04]  /*dd10*/  LEA R7, R3, R2, 0x18 ;  /* 0x0000000203077211 */ /* 0x001fc800078ec0ff */
[----:B------:R-:W0:Y:S02]  /*dd20*/  SYNCS.PHASECHK.TRANS64.TRYWAIT P0, [R7+URZ+0x31c20], R0 ;  /* 0x031c2000070075a7 */ /* 0x000e24000800017f */
[----:B0-----:R-:W-:Y:S05]  /*dd30*/  @!P0 BRA `(.L_x_10030) ;  /* 0x0000001000408947 */ /* 0x001fea0003800000 */
.L_x_10070:
[----:B------:R-:W-:Y:S05]  /*dd40*/  BSYNC B0 ;  /* 0x0000000000007941 */ /* 0x000fea0003800000 */
.L_x_10029:
[----:B------:R-:W-:-:S03]  /*dd50*/  UMOV UR4, 0xffffffff ;  /* 0xffffffff00047882 */ /* 0x000fc60000000000 */
[----:B------:R-:W-:Y:S05]  /*dd60*/  BRA.DIV UR4, `(.L_x_10031) ;  /* 0x0000001204487947 */ /* 0x000fea000b800000 */
[----:B0-----:R-:W0:Y:S02]  /*dd70*/  S2R R0, SR_TID.X ;  /* 0x0000000000007919 */ /* 0x001e240000002100 */
[----:B0-----:R-:W-:-:S04]  /*dd80*/  SHF.R.U32.HI R0, RZ, 0x5, R0 ;  /* 0x00000005ff007819 */ /* 0x001fc80000011600 */
[----:B------:R-:W-:-:S05]  /*dd90*/  LOP3.LUT R0, R0, 0x3, RZ, 0xc0, !PT ;  /* 0x0000000300007812 */ /* 0x000fca00078ec0ff */
[----:B------:R0:W1:Y:S02]  /*dda0*/  SHFL.IDX PT, R14, R0, RZ, 0x1f ;  /* 0x00001fff000e7589 */ /* 0x00006400000e0000 */
.L_x_10073:
[----:B-1----:R-:W-:Y:S01]  /*ddb0*/  ISETP.NE.AND P0, PT, R14, RZ, PT ;  /* 0x000000ff0e00720c */ /* 0x002fe20003f05270 */
[----:B------:R-:W-:-:S12]  /*ddc0*/  BSSY B0, `(.L_x_10032) ;  /* 0x0000024000007945 */ /* 0x000fd80003800000 */
[----:B------:R-:W-:Y:S05]  /*ddd0*/  @P0 BRA `(.L_x_10033) ;  /* 0x0000000000880947 */ /* 0x000fea0003800000 */
[----:B------:R-:W-:-:S03]  /*dde0*/  UMOV UR4, 0xffffffff ;  /* 0xffffffff00047882 */ /* 0x000fc60000000000 */
[----:B------:R-:W-:Y:S05]  /*ddf0*/  BRA.DIV UR4, `(.L_x_10034) ;  /* 0x0000001204587947 */ /* 0x000fea000b800000 */
[----:B------:R-:W-:-:S13]  /*de00*/  ELECT P6, URZ, PT ;  /* 0x00000000003f782f */ /* 0x000fda00038c0000 */
.L_x_10076:
[----:B------:R-:W-:Y:S05]  /*de10*/  @!P6 BRA `(.L_x_10033) ;  /* 0x000000000078e947 */ /* 0x000fea0003800000 */
[----:B0-----:R-:W2:Y:S02]  /*de20*/  LDL.LU R0, [R1+0x24] ;  /* 0x0000240001007983 */ /* 0x001ea40000300800 */
[----:B--2---:R-:W-:-:S04]  /*de30*/  LOP3.LUT R0, R0, 0x2, RZ, 0xfc, !PT ;  /* 0x0000000200007812 */ /* 0x004fc800078efcff */
[----:B------:R-:W-:-:S13]  /*de40*/  ISETP.NE.AND P2, PT, R0, 0x3, PT ;  /* 0x000000030000780c */ /* 0x000fda0003f45270 */
[----:B------:R-:W-:Y:S05]  /*de50*/  @!P2 BRA `(.L_x_10035) ;  /* 0x000000000004a947 */ /* 0x000fea0003800000 */
[----:B------:R-:W-:Y:S01]  /*de60*/  BPT.TRAP 0x1 ;  /* 0x000000040000795c */ /* 0x000fe20000300000 */
.L_x_10035:
[----:B------:R-:W-:Y:S01]  /*de70*/  VIADD R3, R7, 0x31c40 ;  /* 0x00031c4007037836 */ /* 0x000fe20000000000 */
[----:B------:R-:W-:Y:S01]  /*de80*/  SHF.L.U32 R4, R23, 0x1f, RZ ;  /* 0x0000001f17047819 */ /* 0x000fe200000006ff */
[C---:B------:R-:W-:Y:S02]  /*de90*/  VIADD R0, R16.reuse, 0x1 ;  /* 0x0000000110007836 */ /* 0x040fe40000000000 */
[----:B------:R-:W-:-:S03]  /*dea0*/  IMAD R5, R16, 0x8, R3 ;  /* 0x0000000810057824 */ /* 0x000fc600078e0203 */
        /* <DEDUP_REMOVED lines=8> */
.L_x_10077:
[----:B------:R-:W1:Y:S02]  /*df30*/  SYNCS.PHASECHK.TRANS64.TRYWAIT P0, [R3+URZ], R0 ;  /* 0x00000000030075a7 */ /* 0x000e64000800017f */
[----:B-1----:R-:W-:Y:S05]  /*df40*/  @!P0 BRA `(.L_x_10037) ;  /* 0x0000001000388947 */ /* 0x002fea0003800000 */
.L_x_10078:
[----:B------:R-:W-:Y:S05]  /*df50*/  @!P2 BRA `(.L_x_10038) ;  /* 0x000000000004a947 */ /* 0x000fea0003800000 */
[----:B------:R-:W-:Y:S01]  /*df60*/  BPT.TRAP 0x1 ;  /* 0x000000040000795c */ /* 0x000fe20000300000 */
.L_x_10038:
[----:B-1----:R-:W-:-:S04]  /*df70*/  VIADD R3, R7, 0x31c60 ;  /* 0x00031c6007037836 */ /* 0x002fc80000000000 */
[----:B0-----:R-:W-:-:S04]  /*df80*/  IMAD R5, R16, 0x8, R3 ;  /* 0x0000000810057824 */ /* 0x001fc800078e0203 */
[----:B------:R-:W0:Y:S02]  /*df90*/  SYNCS.PHASECHK.TRANS64.TRYWAIT P0, [R5+URZ], R4 ;  /* 0x00000004050075a7 */ /* 0x000e24000800017f */
[----:B0-----:R-:W-:Y:S05]  /*dfa0*/  @!P0 BRA `(.L_x_10039) ;  /* 0x0000001000348947 */ /* 0x001fea0003800000 */
.L_x_10079:
[----:B------:R-:W-:-:S07]  /*dfb0*/  IMAD R3, R6, 0x8, R3 ;  /* 0x0000000806037824 */ /* 0x000fce00078e0203 */
.L_x_10040:
[----:B-1----:R1:W2:Y:S02]  /*dfc0*/  SYNCS.PHASECHK.TRANS64.TRYWAIT P0, [R3+URZ], R0 ;  /* 0x00000000030075a7 */ /* 0x0022a4000800017f */
[----:B--2---:R-:W-:Y:S05]  /*dfd0*/  @!P0 NANOSLEEP.SYNCS 0x989680 ;  /* 0x009896800000895d */ /* 0x004fea0003900000 */
[----:B------:R-:W2:Y:S02]  /*dfe0*/  @!P0 SYNCS.PHASECHK.TRANS64 P0, [R3+URZ], R0 ;  /* 0x00000000030085a7 */ /* 0x000ea4000800007f */
[----:B--2---:R-:W-:Y:S05]  /*dff0*/  @!P0 BRA `(.L_x_10040) ;  /* 0xfffffffc00f08947 */ /* 0x004fea000383ffff */
.L_x_10033:
[----:B------:R-:W-:Y:S05]  /*e000*/  BSYNC B0 ;  /* 0x0000000000007941 */ /* 0x000fea0003800000 */
.L_x_10032:
[----:B------:R-:W-:Y:S05]  /*e010*/  EXIT ;  /* 0x000000000000794d */ /* 0x000fea0003800000 */
.L_x_9926:
[----:B0-----:R-:W-:-:S04]  /*e020*/  IMAD.U32 R3, RZ, RZ, UR37 ;  /* 0x00000025ff037e24 */ /* 0x001fc8000f8e00ff */
[----:B------:R0:W1:Y:S03]  /*e030*/  SYNCS.PHASECHK.TRANS64.TRYWAIT P1, [R3+URZ+0x31c00], R0 ;  /* 0x031c0000030075a7 */ /* 0x000066000802017f */
[----:B-1----:R-:W-:Y:S05]  /*e040*/  @!P1 NANOSLEEP.SYNCS 0x989680 ;  /* 0x009896800000995d */ /* 0x002fea0003900000 */
[----:B------:R-:W1:Y:S02]  /*e050*/  @!P1 SYNCS.PHASECHK.TRANS64 P1, [R3+URZ+0x31c00], R0 ;  /* 0x031c0000030095a7 */ /* 0x000e64000802007f */
[----:B-1----:R-:W-:Y:S05]  /*e060*/  @!P1 BRA `(.L_x_9926) ;  /* 0xfffffffc00ec9947 */ /* 0x002fea000383ffff */
[----:B------:R-:W-:Y:S05]  /*e070*/  BRA `(.L_x_10041) ;  /* 0xffffff3000907947 */ /* 0x000fea000383ffff */
.L_x_9930:
[----:B-1----:R1:W2:Y:S02]  /*e080*/  SYNCS.PHASECHK.TRANS64.TRYWAIT P2, [R4+URZ+0x31c30], R3 ;  /* 0x031c3003040075a7 */ /* 0x0022a4000804017f */
[----:B--2---:R-:W-:Y:S05]  /*e090*/  @!P2 NANOSLEEP.SYNCS 0x989680 ;  /* 0x009896800000a95d */ /* 0x004fea0003900000 */
[----:B------:R-:W2:Y:S02]  /*e0a0*/  @!P2 SYNCS.PHASECHK.TRANS64 P2, [R4+URZ+0x31c30], R3 ;  /* 0x031c30030400a5a7 */ /* 0x000ea4000804007f */
[----:B--2---:R-:W-:Y:S05]  /*e0b0*/  @!P2 BRA `(.L_x_9930) ;  /* 0xfffffffc00f0a947 */ /* 0x004fea000383ffff */
[----:B------:R-:W-:Y:S05]  /*e0c0*/  BRA `(.L_x_9929) ;  /* 0xffffff3000b47947 */ /* 0x000fea000383ffff */
.L_x_9935:
[----:B-1----:R-:W-:-:S04]  /*e0d0*/  IMAD.U32 R3, RZ, RZ, UR4 ;  /* 0x00000004ff037e24 */ /* 0x002fc8000f8e00ff */
[----:B------:R1:W2:Y:S03]  /*e0e0*/  SYNCS.PHASECHK.TRANS64.TRYWAIT P2, [R3+URZ+0x31c30], R0 ;  /* 0x031c3000030075a7 */ /* 0x0002a6000804017f */
[----:B--2---:R-:W-:Y:S05]  /*e0f0*/  @!P2 NANOSLEEP.SYNCS 0x989680 ;  /* 0x009896800000a95d */ /* 0x004fea0003900000 */
[----:B------:R-:W2:Y:S02]  /*e100*/  @!P2 SYNCS.PHASECHK.TRANS64 P2, [R3+URZ+0x31c30], R0 ;  /* 0x031c30000300a5a7 */ /* 0x000ea4000804007f */
[----:B--2---:R-:W-:Y:S05]  /*e110*/  @!P2 BRA `(.L_x_9935) ;  /* 0xfffffffc00eca947 */ /* 0x004fea000383ffff */
[----:B------:R-:W-:Y:S05]  /*e120*/  BRA `(.L_x_9932) ;  /* 0xffffff68009c7947 */ /* 0x000fea000383ffff */
.L_x_9939:
[----:B-1----:R-:W-:-:S04]  /*e130*/  IMAD.U32 R3, RZ, RZ, UR4 ;  /* 0x00000004ff037e24 */ /* 0x002fc8000f8e00ff */
[----:B------:R1:W2:Y:S03]  /*e140*/  SYNCS.PHASECHK.TRANS64.TRYWAIT P2, [R3+URZ+0x31c50], R0 ;  /* 0x031c5000030075a7 */ /* 0x0002a6000804017f */
[----:B--2---:R-:W-:Y:S05]  /*e150*/  @!P2 NANOSLEEP.SYNCS 0x989680 ;  /* 0x009896800000a95d */ /* 0x004fea0003900000 */
[----:B------:R-:W2:Y:S02]  /*e160*/  @!P2 SYNCS.PHASECHK.TRANS64 P2, [R3+URZ+0x31c50], R0 ;  /* 0x031c50000300a5a7 */ /* 0x000ea4000804007f */
[----:B--2---:R-:W-:Y:S05]  /*e170*/  @!P2 BRA `(.L_x_9939) ;  /* 0xfffffffc00eca947 */ /* 0x004fea000383ffff */
[----:B------:R-:W-:Y:S05]  /*e180*/  BRA `(.L_x_9936) ;  /* 0xffffff8000347947 */ /* 0x000fea000383ffff */
.L_x_9944:
[----:B--2---:R-:W-:-:S04]  /*e190*/  IMAD.U32 R5, RZ, RZ, UR12 ;  /* 0x0000000cff057e24 */ /* 0x004fc8000f8e00ff */
[----:B------:R2:W3:Y:S03]  /*e1a0*/  SYNCS.PHASECHK.TRANS64.TRYWAIT P0, [R5+URZ+0x31c50], R4 ;  /* 0x031c5004050075a7 */ /* 0x0004e6000800017f */
[----:B---3--:R-:W-:Y:S05]  /*e1b0*/  @!P0 NANOSLEEP.SYNCS 0x989680 ;  /* 0x009896800000895d */ /* 0x008fea0003900000 */
[----:B------:R-:W3:Y:S02]  /*e1c0*/  @!P0 SYNCS.PHASECHK.TRANS64 P0, [R5+URZ+0x31c50], R4 ;  /* 0x031c5004050085a7 */ /* 0x000ee4000800007f */
[----:B---3--:R-:W-:Y:S05]  /*e1d0*/  @!P0 BRA `(.L_x_9944) ;  /* 0xfffffffc00ec8947 */ /* 0x008fea000383ffff */
[----:B------:R-:W-:Y:S05]  /*e1e0*/  BRA `(.L_x_9943) ;  /* 0xffffffa0000c7947 */ /* 0x000fea000383ffff */
.L_x_9954:
        /* <DEDUP_REMOVED lines=11> */
.L_x_10043:
[----:B------:R-:W-:Y:S05]  /*e2a0*/  BSYNC B0 ;  /* 0x0000000000007941 */ /* 0x000fea0003800000 */
.L_x_10042:
[----:B------:R-:W-:Y:S05]  /*e2b0*/  BRA `(.L_x_10044) ;  /* 0xffffffc000707947 */ /* 0x000fea000383ffff */
.L_x_9956:
[----:B------:R-:W-:Y:S01]  /*e2c0*/  BSSY B0, `(.L_x_10045) ;  /* 0x0000006000007945 */ /* 0x000fe20003800000 */
[----:B------:R-:W-:-:S07]  /*e2d0*/  IMAD.MOV.U32 R15, RZ, RZ, -0x1 ;  /* 0xffffffffff0f7424 */ /* 0x000fce00078e00ff */
[----:B0-----:R-:W-:Y:S05]  /*e2e0*/  WARPSYNC.COLLECTIVE R15, `(.L_x_10046) ;  /* 0x000000000f0c7348 */ /* 0x001fea0003c00000 */
[----:B------:R-:W-:Y:S02]  /*e2f0*/  ELECT P6, UR62, PT ;  /* 0x00000000003e782f */ /* 0x000fe400038c0000 */
[----:B------:R-:W-:Y:S01]  /*e300*/  MOV R14, UR62 ;  /* 0x0000003e000e7c02 */ /* 0x000fe20008000f00 */
[----:B0-----:R-:W-:Y:S10]  /*e310*/  ENDCOLLECTIVE ;  /* 0x000000000000791b */ /* 0x001ff40003800000 */
.L_x_10046:
[----:B------:R-:W-:Y:S05]  /*e320*/  BSYNC B0 ;  /* 0x0000000000007941 */ /* 0x000fea0003800000 */
.L_x_10045:
[----:B------:R-:W-:Y:S05]  /*e330*/  BRA `(.L_x_10047) ;  /* 0xffffffc000707947 */ /* 0x000fea000383ffff */
.L_x_9958:
[----:B0-----:R0:W1:Y:S02]  /*e340*/  SYNCS.PHASECHK.TRANS64.TRYWAIT P0, [R3+URZ+0x31c40], R0 ;  /* 0x031c4000030075a7 */ /* 0x001064000800017f */
[----:B-1----:R-:W-:Y:S05]  /*e350*/  @!P0 NANOSLEEP.SYNCS 0x989680 ;  /* 0x009896800000895d */ /* 0x002fea0003900000 */
[----:B------:R-:W1:Y:S02]  /*e360*/  @!P0 SYNCS.PHASECHK.TRANS64 P0, [R3+URZ+0x31c40], R0 ;  /* 0x031c4000030085a7 */ /* 0x000e64000800007f */
[----:B-1----:R-:W-:Y:S05]  /*e370*/  @!P0 BRA `(.L_x_9958) ;  /* 0xfffffffc00f08947 */ /* 0x002fea000383ffff */
[----:B------:R-:W-:Y:S05]  /*e380*/  BRA `(.L_x_10048) ;  /* 0xffffffc000cc7947 */ /* 0x000fea000383ffff */
.L_x_9961:
[----:B------:R-:W-:Y:S02]  /*e390*/  IMAD.MOV.U32 R13, RZ, RZ, R4 ;  /* 0x000000ffff0d7224 */ /* 0x000fe400078e0004 */
[----:B------:R-:W-:Y:S02]  /*e3a0*/  IMAD.MOV.U32 R12, RZ, RZ, RZ ;  /* 0x000000ffff0c7224 */ /* 0x000fe400078e00ff */
[----:B------:R-:W-:Y:S02]  /*e3b0*/  IMAD.MOV.U32 R11, RZ, RZ, 0x1c1f ;  /* 0x00001c1fff0b7424 */ /* 0x000fe400078e00ff */
[----:B------:R-:W-:Y:S02]  /*e3c0*/  IMAD.MOV.U32 R15, RZ, RZ, -0x1 ;  /* 0xffffffffff0f7424 */ /* 0x000fe400078e00ff */
[----:B------:R-:W-:-:S07]  /*e3d0*/  IMAD R6, R6, 0xc0, R9 ;  /* 0x000000c006067824 */ /* 0x000fce00078e0209 */
[----:B------:R-:W-:Y:S05]  /*e3e0*/  WARPSYNC.COLLECTIVE R15, `(.L_x_10049) ;  /* 0x000000000f087348 */ /* 0x000fea0003c00000 */
[----:B------:R0:W1:Y:S02]  /*e3f0*/  SHFL.IDX P6, R14, R13, R12, R11 ;  /* 0x0000000c0d0e7389 */ /* 0x00006400000c000b */
[----:B01----:R-:W-:Y:S01]  /*e400*/  ENDCOLLECTIVE ;  /* 0x000000000000791b */ /* 0x003fe20003800000 */
.L_x_10049:
[----:B------:R-:W-:Y:S02]  /*e410*/  IMAD.MOV.U32 R13, RZ, RZ, R0 ;  /* 0x000000ffff0d7224 */ /* 0x000fe400078e0000 */
[----:B------:R-:W-:-:S07]  /*e420*/  IMAD.MOV.U32 R2, RZ, RZ, R14 ;  /* 0x000000ffff027224 */ /* 0x000fce00078e000e */
[----:B------:R-:W-:Y:S05]  /*e430*/  WARPSYNC.COLLECTIVE R15, `(.L_x_10050) ;  /* 0x000000000f087348 */ /* 0x000fea0003c00000 */
[----:B------:R0:W1:Y:S02]  /*e440*/  SHFL.IDX P6, R14, R13, R12, R11 ;  /* 0x0000000c0d0e7389 */ /* 0x00006400000c000b */
[----:B01----:R-:W-:Y:S01]  /*e450*/  ENDCOLLECTIVE ;  /* 0x000000000000791b */ /* 0x003fe20003800000 */
.L_x_10050:
[----:B------:R-:W-:Y:S02]  /*e460*/  ULDC UR4, c[0x0][0x288] ;  /* 0x0000a20000047ab9 */ /* 0x000fe40000000800 */
[----:B------:R-:W-:Y:S02]  /*e470*/  IMAD R5, R10, UR4, RZ ;  /* 0x000000040a057c24 */ /* 0x000fe4000f8e02ff */
[----:B------:R-:W-:-:S03]  /*e480*/  VIADD R10, R6, 0x20 ;  /* 0x00000020060a7836 */ /* 0x000fc60000000000 */
[----:B------:R-:W-:Y:S01]  /*e490*/  ISETP.GE.AND P4, PT, R6, R5, PT ;  /* 0x000000050600720c */ /* 0x000fe20003f86270 */
[----:B------:R-:W-:Y:S02]  /*e4a0*/  IMAD.MOV.U32 R13, RZ, RZ, R4 ;  /* 0x000000ffff0d7224 */ /* 0x000fe400078e0004 */
[----:B------:R-:W-:Y:S02]  /*e4b0*/  IMAD.MOV.U32 R12, RZ, RZ, 0x1 ;  /* 0x00000001ff0c7424 */ /* 0x000fe400078e00ff */
[----:B------:R-:W-:-:S08]  /*e4c0*/  IMAD.MOV.U32 R3, RZ, RZ, R14 ;  /* 0x000000ffff037224 */ /* 0x000fd000078e000e */
[----:B------:R-:W-:Y:S05]  /*e4d0*/  WARPSYNC.COLLECTIVE R15, `(.L_x_10051) ;  /* 0x000000000f087348 */ /* 0x000fea0003c00000 */
[----:B------:R0:W1:Y:S02]  /*e4e0*/  SHFL.IDX P6, R14, R13, R12, R11 ;  /* 0x0000000c0d0e7389 */ /* 0x00006400000c000b */
[----:B01----:R-:W-:Y:S01]  /*e4f0*/  ENDCOLLECTIVE ;  /* 0x000000000000791b */ /* 0x003fe20003800000 */
.L_x_10051:
[----:B------:R-:W-:-:S05]  /*e500*/  @!P4 LEA R3, P3, R20, R3, 0x1 ;  /* 0x000000031403c211 */ /* 0x000fca00078608ff */
[----:B------:R-:W-:Y:S01]  /*e510*/  @!P4 IMAD.X R2, RZ, RZ, R2, P3 ;  /* 0x000000ffff02c224 */ /* 0x000fe200018e0602 */
[----:B------:R-:W-:-:S04]  /*e520*/  ISETP.GE.AND P3, PT, R10, R5, PT ;  /* 0x000000050a00720c */ /* 0x000fc80003f66270 */
        /* <DEDUP_REMOVED lines=14> */
.L_x_10052:
[----:B------:R-:W-:Y:S02]  /*e610*/  IMAD.MOV.U32 R13, RZ, RZ, R4 ;  /* 0x000000ffff0d7224 */ /* 0x000fe400078e0004 */
[----:B------:R-:W-:Y:S02]  /*e620*/  IMAD.MOV.U32 R12, RZ, RZ, 0x2 ;  /* 0x00000002ff0c7424 */ /* 0x000fe400078e00ff */
[----:B------:R-:W-:-:S07]  /*e630*/  IMAD.MOV.U32 R3, RZ, RZ, R14 ;  /* 0x000000ffff037224 */ /* 0x000fce00078e000e */
[----:B------:R-:W-:Y:S05]  /*e640*/  WARPSYNC.COLLECTIVE R15, `(.L_x_10053) ;  /* 0x000000000f087348 */ /* 0x000fea0003c00000 */
[----:B------:R0:W1:Y:S02]  /*e650*/  SHFL.IDX P6, R14, R13, R12, R11 ;  /* 0x0000000c0d0e7389 */ /* 0x00006400000c000b */
[----:B01----:R-:W-:Y:S01]  /*e660*/  ENDCOLLECTIVE ;  /* 0x000000000000791b */ /* 0x003fe20003800000 */
.L_x_10053:
        /* <DEDUP_REMOVED lines=18> */
.L_x_10054:
[----:B------:R-:W-:Y:S02]  /*e790*/  IMAD.MOV.U32 R13, RZ, RZ, R4 ;  /* 0x000000ffff0d7224 */ /* 0x000fe400078e0004 */
[----:B------:R-:W-:Y:S02]  /*e7a0*/  IMAD.MOV.U32 R12, RZ, RZ, 0x3 ;  /* 0x00000003ff0c7424 */ /* 0x000fe400078e00ff */
[----:B------:R-:W-:-:S07]  /*e7b0*/  IMAD.MOV.U32 R3, RZ, RZ, R14 ;  /* 0x000000ffff037224 */ /* 0x000fce00078e000e */
[----:B------:R-:W-:Y:S05]  /*e7c0*/  WARPSYNC.COLLECTIVE R15, `(.L_x_10055) ;  /* 0x000000000f087348 */ /* 0x000fea0003c00000 */
[----:B------:R0:W1:Y:S02]  /*e7d0*/  SHFL.IDX P6, R14, R13, R12, R11 ;  /* 0x0000000c0d0e7389 */ /* 0x00006400000c000b */
[----:B01----:R-:W-:Y:S01]  /*e7e0*/  ENDCOLLECTIVE ;  /* 0x000000000000791b */ /* 0x003fe20003800000 */
.L_x_10055:
[----:B------:R-:W-:-:S05]  /*e7f0*/  @!P3 LEA R3, P4, R20, R3, 0x1 ;  /* 0x000000031403b211 */ /* 0x000fca00078808ff */
[----:B------:R-:W-:-:S05]  /*e800*/  @!P3 IMAD.X R2, RZ, RZ, R2, P4 ;  /* 0x000000ffff02b224 */ /* 0x000fca00020e0602 */
[-C--:B------:R-:W-:Y:S01]  /*e810*/  @!P3 LOP3.LUT R3, R3, R2.reuse, RZ, 0x3c, !PT ;  /* 0x000000020303b212 */ /* 0x080fe200078e3cff */
[----:B------:R-:W-:Y:S02]  /*e820*/  IMAD.MOV.U32 R13, RZ, RZ, R0 ;  /* 0x000000ffff0d7224 */ /* 0x000fe400078e0000 */
[----:B------:R-:W-:Y:S01]  /*e830*/  VIADD R0, R6, 0x60 ;  /* 0x0000006006007836 */ /* 0x000fe20000000000 */
[----:B------:R-:W-:-:S04]  /*e840*/  @!P3 LOP3.LUT R2, R3, R2, RZ, 0x3c, !PT ;  /* 0x000000020302b212 */ /* 0x000fc800078e3cff */
[----:B------:R-:W-:Y:S01]  /*e850*/  @!P3 LOP3.LUT R3, R3, R2, RZ, 0x3c, !PT ;  /* 0x000000020303b212 */ /* 0x000fe200078e3cff */
[----:B------:R-:W-:-:S07]  /*e860*/  IMAD.MOV.U32 R4, RZ, RZ, R14 ;  /* 0x000000ffff047224 */ /* 0x000fce00078e000e */
[----:B------:R-:W-:Y:S05]  /*e870*/  WARPSYNC.COLLECTIVE R15, `(.L_x_10056) ;  /* 0x000000000f087348 */ /* 0x000fea0003c00000 */
[----:B------:R0:W1:Y:S02]  /*e880*/  SHFL.IDX P6, R14, R13, R12, R11 ;  /* 0x0000000c0d0e7389 */ /* 0x00006400000c000b */
[----:B01----:R-:W-:Y:S01]  /*e890*/  ENDCOLLECTIVE ;  /* 0x000000000000791b */ /* 0x003fe20003800000 */
.L_x_10056:
[----:B------:R-:W-:Y:S01]  /*e8a0*/  @!PT LDS RZ, [RZ] ;  /* 0x00000000fffff984 */ /* 0x000fe20000000800 */
[----:B------:R-:W-:Y:S01]  /*e8b0*/  @!PT LDS RZ, [RZ] ;  /* 0x00000000fffff984 */ /* 0x000fe20000000800 */
[----:B------:R-:W-:Y:S01]  /*e8c0*/  @!PT LDS RZ, [RZ] ;  /* 0x00000000fffff984 */ /* 0x000fe20000000800 */
[----:B------:R-:W-:Y:S04]  /*e8d0*/  @!P3 LDGSTS.E.BYPASS.LTC128B.128 [R26+0xea00], desc[UR60][R2.64], !P0 ;  /* 0x0ea00000021abfae */ /* 0x000fe8000c101d7c */
[----:B------:R-:W-:Y:S04]  /*e8e0*/  @!P3 LDGSTS.E.BYPASS.LTC128B.128 [R26+0x11a00], desc[UR60][R2.64+0x40], !P1 ;  /* 0x11a00040021abfae */ /* 0x000fe8000c901d7c */
[----:B------:R0:W-:Y:S01]  /*e8f0*/  @!P3 LDGSTS.E.BYPASS.LTC128B.128 [R26+0x14a00], desc[UR60][R2.64+0x80], !P2 ;  /* 0x14a00080021abfae */ /* 0x0001e2000d101d7c */
[----:B------:R-:W-:Y:S01]  /*e900*/  ISETP.GE.AND P3, PT, R0, R5, PT ;  /* 0x000000050000720c */ /* 0x000fe20003f66270 */
[----:B------:R-:W-:-:S02]  /*e910*/  IMAD.MOV.U32 R13, RZ, RZ, R7 ;  /* 0x000000ffff0d7224 */ /* 0x000fc400078e0007 */
[----:B------:R-:W-:Y:S02]  /*e920*/  IMAD.MOV.U32 R12, RZ, RZ, RZ ;  /* 0x000000ffff0c7224 */ /* 0x000fe400078e00ff */
[----:B0-----:R-:W-:-:S08]  /*e930*/  IMAD.MOV.U32 R2, RZ, RZ, R14 ;  /* 0x000000ffff027224 */ /* 0x001fd000078e000e */
[----:B------:R-:W-:Y:S05]  /*e940*/  WARPSYNC.COLLECTIVE R15, `(.L_x_10057) ;  /* 0x000000000f087348 */ /* 0x000fea0003c00000 */
[----:B------:R0:W1:Y:S02]  /*e950*/  SHFL.IDX P6, R14, R13, R12, R11 ;  /* 0x0000000c0d0e7389 */ /* 0x00006400000c000b */
[----:B01----:R-:W-:Y:S01]  /*e960*/  ENDCOLLECTIVE ;  /* 0x000000000000791b */ /* 0x003fe20003800000 */
.L_x_10057:
[----:B------:R-:W-:-:S05]  /*e970*/  @!P3 LEA R2, P5, R20, R2, 0x1 ;  /* 0x000000021402b211 */ /* 0x000fca00078a08ff */
[----:B------:R-:W-:-:S05]  /*e980*/  @!P3 IMAD.X R3, RZ, RZ, R4, P5 ;  /* 0x000000ffff03b224 */ /* 0x000fca00028e0604 */
[----:B------:R-:W-:Y:S01]  /*e990*/  @!PT LDS RZ, [RZ] ;  /* 0x00000000fffff984 */ /* 0x000fe20000000800 */
[----:B------:R-:W-:Y:S01]  /*e9a0*/  @!PT LDS RZ, [RZ] ;  /* 0x00000000fffff984 */ /* 0x000fe20000000800 */
[----:B------:R-:W-:Y:S01]  /*e9b0*/  @!PT LDS RZ, [RZ] ;  /* 0x00000000fffff984 */ /* 0x000fe20000000800 */
[----:B------:R0:W-:Y:S01]  /*e9c0*/  @!P3 LDGSTS.E.BYPASS.LTC128B.128 [R26+0xf200], desc[UR60][R2.64], !P0 ;  /* 0x0f200000021abfae */ /* 0x0001e2000c101d7c */
[----:B------:R-:W-:-:S03]  /*e9d0*/  IMAD.MOV.U32 R13, RZ, RZ, R8 ;  /* 0x000000ffff0d7224 */ /* 0x000fc600078e0008 */
[----:B------:R0:W-:Y:S04]  /*e9e0*/  @!P3 LDGSTS.E.BYPASS.LTC128B.128 [R26+0x12200], desc[UR60][R2.64+0x40], !P1 ;  /* 0x12200040021abfae */ /* 0x0001e8000c901d7c */
[----:B------:R0:W-:Y:S01]  /*e9f0*/  @!P3 LDGSTS.E.BYPASS.LTC128B.128 [R26+0x15200], desc[UR60][R2.64+0x80], !P2 ;  /* 0x15200080021abfae */ /* 0x0001e2000d101d7c */
[----:B------:R-:W-:-:S07]  /*ea00*/  IMAD.MOV.U32 R0, RZ, RZ, R14 ;  /* 0x000000ffff007224 */ /* 0x000fce00078e000e */
[----:B0-----:R-:W-:Y:S05]  /*ea10*/  WARPSYNC.COLLECTIVE R15, `(.L_x_10058) ;  /* 0x000000000f087348 */ /* 0x001fea0003c00000 */
[----:B------:R1:W2:Y:S02]  /*ea20*/  SHFL.IDX P6, R14, R13, R12, R11 ;  /* 0x0000000c0d0e7389 */ /* 0x0002a400000c000b */
[----:B012---:R-:W-:Y:S01]  /*ea30*/  ENDCOLLECTIVE ;  /* 0x000000000000791b */ /* 0x007fe20003800000 */
.L_x_10058:
        /* <DEDUP_REMOVED lines=8> */
.L_x_10059:
[----:B------:R-:W-:-:S05]  /*eac0*/  @!P3 LEA R4, P5, R20, R4, 0x1 ;  /* 0x000000041404b211 */ /* 0x000fca00078a08ff */
[----:B------:R-:W-:Y:S02]  /*ead0*/  @!P3 IMAD.X R0, RZ, RZ, R0, P5 ;  /* 0x000000ffff00b224 */ /* 0x000fe400028e0600 */
[----:B------:R-:W-:Y:S02]  /*eae0*/  @!P3 IMAD.MOV.U32 R2, RZ, RZ, R4 ;  /* 0x000000ffff02b224 */ /* 0x000fe400078e0004 */
[----:B------:R-:W-:Y:S02]  /*eaf0*/  @!P3 IMAD.MOV.U32 R3, RZ, RZ, R0 ;  /* 0x000000ffff03b224 */ /* 0x000fe400078e0000 */
[----:B------:R-:W-:-:S03]  /*eb00*/  IMAD.MOV.U32 R13, RZ, RZ, R8 ;  /* 0x000000ffff0d7224 */ /* 0x000fc600078e0008 */
[----:B------:R-:W-:Y:S01]  /*eb10*/  @!PT LDS RZ, [RZ] ;  /* 0x00000000fffff984 */ /* 0x000fe20000000800 */
[----:B------:R-:W-:Y:S01]  /*eb20*/  @!PT LDS RZ, [RZ] ;  /* 0x00000000fffff984 */ /* 0x000fe20000000800 */
[----:B------:R-:W-:Y:S01]  /*eb30*/  @!PT LDS RZ, [RZ] ;  /* 0x00000000fffff984 */ /* 0x000fe20000000800 */
[----:B------:R0:W-:Y:S04]  /*eb40*/  @!P3 LDGSTS.E.BYPASS.LTC128B.128 [R26+0xfa00], desc[UR60][R2.64], !P0 ;  /* 0x0fa00000021abfae */ /* 0x0001e8000c101d7c */
[----:B------:R0:W-:Y:S01]  /*eb50*/  @!P3 LDGSTS.E.BYPASS.LTC128B.128 [R26+0x12a00], desc[UR60][R2.64+0x40], !P1 ;  /* 0x12a00040021abfae */ /* 0x0001e2000c901d7c */
[----:B------:R-:W-:-:S03]  /*eb60*/  IMAD.MOV.U32 R7, RZ, RZ, R14 ;  /* 0x000000ffff077224 */ /* 0x000fc600078e000e */
[----:B------:R0:W-:Y:S04]  /*eb70*/  @!P3 LDGSTS.E.BYPASS.LTC128B.128 [R26+0x15a00], desc[UR60][R2.64+0x80], !P2 ;  /* 0x15a00080021abfae */ /* 0x0001e8000d101d7c */
[----:B0-----:R-:W-:Y:S05]  /*eb80*/  WARPSYNC.COLLECTIVE R15, `(.L_x_10060) ;  /* 0x000000000f087348 */ /* 0x001fea0003c00000 */
[----:B------:R1:W2:Y:S02]  /*eb90*/  SHFL.IDX P6, R14, R13, R12, R11 ;  /* 0x0000000c0d0e7389 */ /* 0x0002a400000c000b */
[----:B012---:R-:W-:Y:S01]  /*eba0*/  ENDCOLLECTIVE ;  /* 0x000000000000791b */ /* 0x007fe20003800000 */
.L_x_10060:
[----:B------:R-:W-:Y:S05]  /*ebb0*/  BRA `(.L_x_10061) ;  /* 0xffffffc800047947 */ /* 0x000fea000383ffff */
.L_x_9963:
[----:B0-----:R0:W1:Y:S02]  /*ebc0*/  SYNCS.PHASECHK.TRANS64.TRYWAIT P0, [R9+URZ+0x31c20], R0 ;  /* 0x031c2000090075a7 */ /* 0x001064000800017f */
[----:B-1----:R-:W-:Y:S05]  /*ebd0*/  @!P0 NANOSLEEP.SYNCS 0x989680 ;  /* 0x009896800000895d */ /* 0x002fea0003900000 */
[----:B------:R-:W1:Y:S02]  /*ebe0*/  @!P0 SYNCS.PHASECHK.TRANS64 P0, [R9+URZ+0x31c20], R0 ;  /* 0x031c2000090085a7 */ /* 0x000e64000800007f */
[----:B-1----:R-:W-:Y:S05]  /*ebf0*/  @!P0 BRA `(.L_x_9963) ;  /* 0xfffffffc00f08947 */ /* 0x002fea000383ffff */
[----:B------:R-:W-:Y:S05]  /*ec00*/  BRA `(.L_x_10062) ;  /* 0xffffffc800507947 */ /* 0x000fea000383ffff */
.L_x_9970:
[----:B-1----:R1:W2:Y:S02]  /*ec10*/  SYNCS.PHASECHK.TRANS64.TRYWAIT P0, [R3+URZ+0x31c40], R2 ;  /* 0x031c4002030075a7 */ /* 0x0022a4000800017f */
[----:B--2---:R-:W-:Y:S05]  /*ec20*/  @!P0 NANOSLEEP.SYNCS 0x989680 ;  /* 0x009896800000895d */ /* 0x004fea0003900000 */
[----:B------:R-:W2:Y:S02]  /*ec30*/  @!P0 SYNCS.PHASECHK.TRANS64 P0, [R3+URZ+0x31c40], R2 ;  /* 0x031c4002030085a7 */ /* 0x000ea4000800007f */
[----:B--2---:R-:W-:Y:S05]  /*ec40*/  @!P0 BRA `(.L_x_9970) ;  /* 0xfffffffc00f08947 */ /* 0x004fea000383ffff */
[----:B------:R-:W-:Y:S05]  /*ec50*/  BRA `(.L_x_10063) ;  /* 0xffffffc800f47947 */ /* 0x000fea000383ffff */
.L_x_9977:
[----:B0-----:R0:W1:Y:S02]  /*ec60*/  SYNCS.PHASECHK.TRANS64.TRYWAIT P0, [R3+URZ+0x60], R2 ;  /* 0x00006002030075a7 */ /* 0x001064000800017f */
[----:B-1----:R-:W-:Y:S05]  /*ec70*/  @!P0 NANOSLEEP.SYNCS 0x989680 ;  /* 0x009896800000895d */ /* 0x002fea0003900000 */
[----:B------:R-:W1:Y:S02]  /*ec80*/  @!P0 SYNCS.PHASECHK.TRANS64 P0, [R3+URZ+0x60], R2 ;  /* 0x00006002030085a7 */ /* 0x000e64000800007f */
[----:B-1----:R-:W-:Y:S05]  /*ec90*/  @!P0 BRA `(.L_x_9977) ;  /* 0xfffffffc00f08947 */ /* 0x002fea000383ffff */
[----:B------:R-:W-:Y:S05]  /*eca0*/  BRA `(.L_x_10064) ;  /* 0xffffffd000007947 */ /* 0x000fea000383ffff */
.L_x_9988:
[----:B-1----:R1:W2:Y:S02]  /*ecb0*/  SYNCS.PHASECHK.TRANS64.TRYWAIT P0, [R3+URZ+0x31c40], R2 ;  /* 0x031c4002030075a7 */ /* 0x0022a4000800017f */
[----:B--2---:R-:W-:Y:S05]  /*ecc0*/  @!P0 NANOSLEEP.SYNCS 0x989680 ;  /* 0x009896800000895d */ /* 0x004fea0003900000 */
[----:B------:R-:W2:Y:S02]  /*ecd0*/  @!P0 SYNCS.PHASECHK.TRANS64 P0, [R3+URZ+0x31c40], R2 ;  /* 0x031c4002030085a7 */ /* 0x000ea4000800007f */
[----:B--2---:R-:W-:Y:S05]  /*ece0*/  @!P0 BRA `(.L_x_9988) ;  /* 0xfffffffc00f08947 */ /* 0x004fea000383ffff */
[----:B------:R-:W-:Y:S05]  /*ecf0*/  BRA `(.L_x_10065) ;  /* 0xffffffd400a87947 */ /* 0x000fea000383ffff */
.L_x_9995:
[----:B0-----:R0:W1:Y:S02]  /*ed00*/  SYNCS.PHASECHK.TRANS64.TRYWAIT P0, [R13+URZ+0x60], R23 ;  /* 0x000060170d0075a7 */ /* 0x001064000800017f */
[----:B-1----:R-:W-:Y:S05]  /*ed10*/  @!P0 NANOSLEEP.SYNCS 0x989680 ;  /* 0x009896800000895d */ /* 0x002fea0003900000 */
[----:B------:R-:W1:Y:S02]  /*ed20*/  @!P0 SYNCS.PHASECHK.TRANS64 P0, [R13+URZ+0x60], R23 ;  /* 0x000060170d0085a7 */ /* 0x000e64000800007f */
[----:B-1----:R-:W-:Y:S05]  /*ed30*/  @!P0 BRA `(.L_x_9995) ;  /* 0xfffffffc00f08947 */ /* 0x002fea000383ffff */
[----:B------:R-:W-:Y:S05]  /*ed40*/  BRA `(.L_x_10066) ;  /* 0xffffffd800b47947 */ /* 0x000fea000383ffff */
.L_x_10005:
[----:B-1----:R1:W2:Y:S02]  /*ed50*/  SYNCS.PHASECHK.TRANS64.TRYWAIT P0, [R2+URZ+0x31c40], R3 ;  /* 0x031c4003020075a7 */ /* 0x0022a4000800017f */
[----:B--2---:R-:W-:Y:S05]  /*ed60*/  @!P0 NANOSLEEP.SYNCS 0x989680 ;  /* 0x009896800000895d */ /* 0x004fea0003900000 */
[----:B------:R-:W2:Y:S02]  /*ed70*/  @!P0 SYNCS.PHASECHK.TRANS64 P0, [R2+URZ+0x31c40], R3 ;  /* 0x031c4003020085a7 */ /* 0x000ea4000800007f */
[----:B--2---:R-:W-:Y:S05]  /*ed80*/  @!P0 BRA `(.L_x_10005) ;  /* 0xfffffffc00f08947 */ /* 0x004fea000383ffff */
[----:B------:R-:W-:Y:S05]  /*ed90*/  BRA `(.L_x_10067) ;  /* 0xffffffe000307947 */ /* 0x000fea000383ffff */
.L_x_10012:
[----:B0-----:R0:W1:Y:S02]  /*eda0*/  SYNCS.PHASECHK.TRANS64.TRYWAIT P0, [R7+URZ+0x60], R2 ;  /* 0x00006002070075a7 */ /* 0x001064000800017f */
[----:B-1----:R-:W-:Y:S05]  /*edb0*/  @!P0 NANOSLEEP.SYNCS 0x989680 ;  /* 0x009896800000895d */ /* 0x002fea0003900000 */
[----:B------:R-:W1:Y:S02]  /*edc0*/  @!P0 SYNCS.PHASECHK.TRANS64 P0, [R7+URZ+0x60], R2 ;  /* 0x00006002070085a7 */ /* 0x000e64000800007f */
[----:B-1----:R-:W-:Y:S05]  /*edd0*/  @!P0 BRA `(.L_x_10012) ;  /* 0xfffffffc00f08947 */ /* 0x002fea000383ffff */
[----:B------:R-:W-:Y:S05]  /*ede0*/  BRA `(.L_x_10068) ;  /* 0xffffffe400407947 */ /* 0x000fea000383ffff */
.L_x_10022:
[----:B0-----:R0:W1:Y:S02]  /*edf0*/  SYNCS.PHASECHK.TRANS64.TRYWAIT P0, [R3+URZ+0x31c60], R0 ;  /* 0x031c6000030075a7 */ /* 0x001064000800017f */
[----:B-1----:R-:W-:Y:S05]  /*ee00*/  @!P0 NANOSLEEP.SYNCS 0x989680 ;  /* 0x009896800000895d */ /* 0x002fea0003900000 */
[----:B------:R-:W1:Y:S02]  /*ee10*/  @!P0 SYNCS.PHASECHK.TRANS64 P0, [R3+URZ+0x31c60], R0 ;  /* 0x031c6000030085a7 */ /* 0x000e64000800007f */
[----:B-1----:R-:W-:Y:S05]  /*ee20*/  @!P0 BRA `(.L_x_10022) ;  /* 0xfffffffc00f08947 */ /* 0x002fea000383ffff */
[----:B------:R-:W-:Y:S05]  /*ee30*/  BRA `(.L_x_10069) ;  /* 0xffffffe800707947 */ /* 0x000fea000383ffff */
.L_x_10030:
[----:B0-----:R0:W1:Y:S02]  /*ee40*/  SYNCS.PHASECHK.TRANS64.TRYWAIT P0, [R7+URZ+0x31c20], R0 ;  /* 0x031c2000070075a7 */ /* 0x001064000800017f */
[----:B-1----:R-:W-:Y:S05]  /*ee50*/  @!P0 NANOSLEEP.SYNCS 0x989680 ;  /* 0x009896800000895d */ /* 0x002fea0003900000 */
[----:B------:R-:W1:Y:S02]  /*ee60*/  @!P0 SYNCS.PHASECHK.TRANS64 P0, [R7+URZ+0x31c20], R0 ;  /* 0x031c2000070085a7 */ /* 0x000e64000800007f */
[----:B-1----:R-:W-:Y:S05]  /*ee70*/  @!P0 BRA `(.L_x_10030) ;  /* 0xfffffffc00f08947 */ /* 0x002fea000383ffff */
[----:B------:R-:W-:Y:S05]  /*ee80*/  BRA `(.L_x_10070) ;  /* 0xffffffec00ac7947 */ /* 0x000fea000383ffff */
.L_x_10031:
        /* <DEDUP_REMOVED lines=11> */
.L_x_10072:
[----:B------:R-:W-:Y:S05]  /*ef40*/  BSYNC B0 ;  /* 0x0000000000007941 */ /* 0x000fea0003800000 */
.L_x_10071:
[----:B------:R-:W-:Y:S05]  /*ef50*/  BRA `(.L_x_10073) ;  /* 0xffffffec00947947 */ /* 0x000fea000383ffff */
.L_x_10034:
[----:B------:R-:W-:Y:S01]  /*ef60*/  BSSY B1, `(.L_x_10074) ;  /* 0x0000006000017945 */ /* 0x000fe20003800000 */
[----:B------:R-:W-:-:S07]  /*ef70*/  IMAD.MOV.U32 R15, RZ, RZ, -0x1 ;  /* 0xffffffffff0f7424 */ /* 0x000fce00078e00ff */
[----:B0-----:R-:W-:Y:S05]  /*ef80*/  WARPSYNC.COLLECTIVE R15, `(.L_x_10075) ;  /* 0x000000000f0c7348 */ /* 0x001fea0003c00000 */
[----:B------:R-:W-:Y:S02]  /*ef90*/  ELECT P6, UR62, PT ;  /* 0x00000000003e782f */ /* 0x000fe400038c0000 */
[----:B------:R-:W-:Y:S01]  /*efa0*/  MOV R14, UR62 ;  /* 0x0000003e000e7c02 */ /* 0x000fe20008000f00 */
[----:B0-----:R-:W-:Y:S10]  /*efb0*/  ENDCOLLECTIVE ;  /* 0x000000000000791b */ /* 0x001ff40003800000 */
.L_x_10075:
[----:B------:R-:W-:Y:S05]  /*efc0*/  BSYNC B1 ;  /* 0x0000000000017941 */ /* 0x000fea0003800000 */
.L_x_10074:
[----:B------:R-:W-:Y:S05]  /*efd0*/  BRA `(.L_x_10076) ;  /* 0xffffffec008c7947 */ /* 0x000fea000383ffff */
.L_x_10036:
[----:B0-----:R0:W1:Y:S02]  /*efe0*/  SYNCS.PHASECHK.TRANS64.TRYWAIT P0, [R5+URZ], R4 ;  /* 0x00000004050075a7 */ /* 0x001064000800017f */
[----:B-1----:R-:W-:Y:S05]  /*eff0*/  @!P0 NANOSLEEP.SYNCS 0x989680 ;  /* 0x009896800000895d */ /* 0x002fea0003900000 */
[----:B------:R-:W1:Y:S02]  /*f000*/  @!P0 SYNCS.PHASECHK.TRANS64 P0, [R5+URZ], R4 ;  /* 0x00000004050085a7 */ /* 0x000e64000800007f */
[----:B-1----:R-:W-:Y:S05]  /*f010*/  @!P0 BRA `(.L_x_10036) ;  /* 0xfffffffc00f08947 */ /* 0x002fea000383ffff */
[----:B------:R-:W-:Y:S05]  /*f020*/  BRA `(.L_x_10077) ;  /* 0xffffffec00c07947 */ /* 0x000fea000383ffff */
.L_x_10037:
[----:B-1----:R1:W2:Y:S02]  /*f030*/  SYNCS.PHASECHK.TRANS64.TRYWAIT P0, [R3+URZ], R0 ;  /* 0x00000000030075a7 */ /* 0x0022a4000800017f */
[----:B--2---:R-:W-:Y:S05]  /*f040*/  @!P0 NANOSLEEP.SYNCS 0x989680 ;  /* 0x009896800000895d */ /* 0x004fea0003900000 */
[----:B------:R-:W2:Y:S02]  /*f050*/  @!P0 SYNCS.PHASECHK.TRANS64 P0, [R3+URZ], R0 ;  /* 0x00000000030085a7 */ /* 0x000ea4000800007f */
[----:B--2---:R-:W-:Y:S05]  /*f060*/  @!P0 BRA `(.L_x_10037) ;  /* 0xfffffffc00f08947 */ /* 0x004fea000383ffff */
[----:B------:R-:W-:Y:S05]  /*f070*/  BRA `(.L_x_10078) ;  /* 0xffffffec00b47947 */ /* 0x000fea000383ffff */
.L_x_10039:
[----:B0-----:R0:W1:Y:S02]  /*f080*/  SYNCS.PHASECHK.TRANS64.TRYWAIT P0, [R5+URZ], R4 ;  /* 0x00000004050075a7 */ /* 0x001064000800017f */
[----:B-1----:R-:W-:Y:S05]  /*f090*/  @!P0 NANOSLEEP.SYNCS 0x989680 ;  /* 0x009896800000895d */ /* 0x002fea0003900000 */
[----:B------:R-:W1:Y:S02]  /*f0a0*/  @!P0 SYNCS.PHASECHK.TRANS64 P0, [R5+URZ], R4 ;  /* 0x00000004050085a7 */ /* 0x000e64000800007f */
[----:B-1----:R-:W-:Y:S05]  /*f0b0*/  @!P0 BRA `(.L_x_10039) ;  /* 0xfffffffc00f08947 */ /* 0x002fea000383ffff */
[----:B------:R-:W-:Y:S05]  /*f0c0*/  BRA `(.L_x_10079) ;  /* 0xffffffec00b87947 */ /* 0x000fea000383ffff */
.L_x_10080:
        /* <DEDUP_REMOVED lines=11> */
.L_x_15323:


//--------------------- .text._ZN7cutlass13device_kernelIN5flash11enable_sm90INS1_16FlashAttnFwdSm90INS1_25CollectiveMainloopFwdSm90ILi2EN4cute5tupleIJNS5_1CILi1EEES8_S8_EEENS6_IJNS7_ILi192EEENS7_ILi144EEENS7_ILi96EEEEEELi96ENS_6half_tEfNS_4arch4Sm90ELb0ELb0ELb0ELb1ELb0ELb0ELb0ELb0ELb1ELb1ELb0ELb0EEENS1_21CollectiveEpilogueFwdINS6_IJSA_SC_SB_EEES9_SE_SG_Li384ELb1ELb1ELb0ELb0EEENS1_36VarlenDynamicPersistentTileSchedulerILi192ELi144ELi384ELi128ELb0ELb1ELb1ELb0ELb1ELb1EEEEEEEEEvNT_6ParamsE --------------------------
	.section	.text._ZN7cutlass13device_kernelIN5flash11enable_sm90INS1_16FlashAttnFwdSm90INS1_25CollectiveMainloopFwdSm90ILi2EN4cute5tupleIJNS5_1CILi1EEES8_S8_EEENS6_IJNS7_ILi192EEENS7_ILi144EEENS7_ILi96EEEEEELi96ENS_6half_tEfNS_4arch4Sm90ELb0ELb0ELb0ELb1ELb0ELb0ELb0ELb0ELb1ELb1ELb0ELb0EEENS1_21CollectiveEpilogueFwdINS6_IJSA_SC_SB_EEES9_SE_SG_Li384ELb1ELb1ELb0ELb0EEENS1_36VarlenDynamicPersistentTileSchedulerILi192ELi144ELi384ELi128ELb0ELb1ELb1ELb0ELb1ELb1EEEEEEEEEvNT_6ParamsE,"ax",@progbits
	.align	128
.text._ZN7cutlass13device_kernelIN5flash11enable_sm90INS1_16FlashAttnFwdSm90INS1_25CollectiveMainloopFwdSm90ILi2EN4cute5tupleIJNS5_1CILi1EEES8_S8_EEENS6_IJNS7_ILi192EEENS7_ILi144EEENS7_ILi96EEEEEELi96ENS_6half_tEfNS_4arch4Sm90ELb0ELb0ELb0ELb1ELb0ELb0ELb0ELb0ELb1ELb1ELb0ELb0EEENS1_21CollectiveEpilogueFwdINS6_IJSA_SC_SB_EEES9_SE_SG_Li384ELb1ELb1ELb0ELb0EEENS1_36VarlenDynamicPersistentTileSchedulerILi192ELi144ELi384ELi128ELb0ELb1ELb1ELb0ELb1ELb1EEEEEEEEEvNT_6ParamsE:
        .type           _ZN7cutlass13device_kernelIN5flash11enable_sm90INS1_16FlashAttnFwdSm90INS1_25CollectiveMainloopFwdSm90ILi2EN4cute5tupleIJNS5_1CILi1EEES8_S8_EEENS6_IJNS7_ILi192EEENS7_ILi144EEENS7_ILi96EEEEEELi96ENS_6half_tEfNS_4arch4Sm90ELb0ELb0ELb0ELb1ELb0ELb0ELb0ELb0ELb1ELb1ELb0ELb0EEENS1_21CollectiveEpilogueFwdINS6_IJSA_SC_SB_EEES9_SE_SG_Li384ELb1ELb1ELb0ELb0EEENS1_36VarlenDynamicPersistentTileSchedulerILi192ELi144ELi384ELi128ELb0ELb1ELb1ELb0ELb1ELb1EEEEEEEEEvNT_6ParamsE,@function
        .size           _ZN7cutlass13device_kernelIN5flash11enable_sm90INS1_16FlashAttnFwdSm90INS1_25CollectiveMainloopFwdSm90ILi2EN4cute5tupleIJNS5_1CILi1EEES8_S8_EEENS6_IJNS7_ILi192EEENS7_ILi144EEENS7_ILi96EEEEEELi96ENS_6half_tEfNS_4arch4Sm90ELb0ELb0ELb0ELb1ELb0ELb0ELb0ELb0ELb1ELb1ELb0ELb0EEENS1_21CollectiveEpilogueFwdINS6_IJSA_SC_SB_EEES9_SE_SG_Li384ELb1ELb1ELb0ELb0EEENS1_36VarlenDynamicPersistentTileSchedulerILi192ELi144ELi384ELi128ELb0ELb1ELb1ELb0ELb1ELb1EEEEEEEEEvNT_6ParamsE,(.L_x_15324 - _ZN7cutlass13device_kernelIN5flash11enable_sm90INS1_16FlashAttnFwdSm90INS1_25CollectiveMainloopFwdSm90ILi2EN4cute5tupleIJNS5_1CILi1EEES8_S8_EEENS6_IJNS7_ILi192EEENS7_ILi144EEENS7_ILi96EEEEEELi96ENS_6half_tEfNS_4arch4Sm90ELb0ELb0ELb0ELb1ELb0ELb0ELb0ELb0ELb1ELb1ELb0ELb0EEENS1_21CollectiveEpilogueFwdINS6_IJSA_SC_SB_EEES9_SE_SG_Li384ELb1ELb1ELb0ELb0EEENS1_36VarlenDynamicPersistentTileSchedulerILi192ELi144ELi384ELi128ELb0ELb1ELb1ELb0ELb1ELb1EEEEEEEEEvNT_6ParamsE)
        .other          _ZN7cutlass13device_kernelIN5flash11enable_sm90INS1_16FlashAttnFwdSm90INS1_25CollectiveMainloopFwdSm90ILi2EN4cute5tupleIJNS5_1CILi1EEES8_S8_EEENS6_IJNS7_ILi192EEENS7_ILi144EEENS7_ILi96EEEEEELi96ENS_6half_tEfNS_4arch4Sm90ELb0ELb0ELb0ELb1ELb0ELb0ELb0ELb0ELb1ELb1ELb0ELb0EEENS1_21CollectiveEpilogueFwdINS6_IJSA_SC_SB_EEES9_SE_SG_Li384ELb1ELb1ELb0ELb0EEENS1_36VarlenDynamicPersistentTileSchedulerILi192ELi144ELi384ELi128ELb0ELb1ELb1ELb0ELb1ELb1EEEEEEEEEvNT_6ParamsE,@"STO_CUDA_ENTRY STV_DEFAULT"
_ZN7cutlass13device_kernelIN5flash11enable_sm90INS1_16FlashAttnFwdSm90INS1_25CollectiveMainloopFwdSm90ILi2EN4cute5tupleIJNS5_1CILi1EEES8_S8_EEENS6_IJNS7_ILi192EEENS7_ILi144EEENS7_ILi96EEEEEELi96ENS_6half_tEfNS_4arch4Sm90ELb0ELb0ELb0ELb1ELb0ELb0ELb0ELb0ELb1ELb1ELb0ELb0EEENS1_21CollectiveEpilogueFwdINS6_IJSA_SC_SB_EEES9_SE_SG_Li384ELb1ELb1ELb0ELb0EEENS1_36VarlenDynamicPersistentTileSchedulerILi192ELi144ELi384ELi128ELb0ELb1ELb1ELb0ELb1ELb1EEEEEEEEEvNT_6ParamsE:
        /* <DEDUP_REMOVED lines=17> */
.L_x_10082:
[----:B------:R-:W-:Y:S05]  /*0110*/  BSYNC B0 ;  /* 0x0000000000007941 */ /* 0x000fea0003800000 */
.L_x_10081:
        /* <DEDUP_REMOVED lines=40> */
.L_x_10083:
        /* <DEDUP_REMOVED lines=22> */
.L_x_10084:
        /* <DEDUP_REMOVED lines=18> */
.L_x_10085:
        /* <DEDUP_REMOVED lines=22> */
.L_x_10086:
        /* <DEDUP_REMOVED lines=22> */
.L_x_10087:
        /* <DEDUP_REMOVED lines=8> */
.L_x_10089:
        /* <DEDUP_REMOVED lines=8> */
[----:B-1----:R-:W-:-:S03]  /*09e0*/  ULEA UR36, UR4, UR36, 0x18 ;  /* 0x0000002404247291 */ /* 0x002fc6000f8ec03f */
[----:B------:R-:W-:Y:S01]  /*09f0*/  ULDC UR4, c[0x0][0xc3c] ;  /* 0x00030f0000047ab9 */ /* 0x000fe20000000800 */
[----:B0-----:R-:W-:-:S04]  /*0a00*/  LOP3.LUT R0, R2, 0xffffff80, RZ, 0xc0, !PT ;  /* 0xffffff8002007812 */ /* 0x001fc800078ec0ff */
[----:B------:R-:W-:-:S13]  /*0a10*/  ISETP.NE.AND P0, PT, R0, 0x80, PT ;  /* 0x000000800000780c */ /* 0x000fda0003f05270 */
[----:B------:R-:W-:Y:S08]  /*0a20*/  @!P0 BAR.ARV 0x9, 0x100 ;  /* 0x0244000000008b1d */ /* 0x000ff00000002000 */
[----:B------:R-:W-:Y:S06]  /*0a30*/  BAR.SYNC.DEFER_BLOCKING 0x5, 0x200 ;  /* 0x0148000000007b1d */ /* 0x000fec0000010000 */
[----:B------:R-:W0:Y:S02]  /*0a40*/  LDS.128 R32, [UR36+0x31cd0] ;  /* 0x031cd024ff207984 */ /* 0x000e240008000c00 */
[----:B------:R-:W-:Y:S06]  /*0a50*/  BAR.ARV 0x4, 0x200 ;  /* 0x0108000000007b1d */ /* 0x000fec0000002000 */
[----:B0-----:R-:W-:-:S13]  /*0a60*/  ISETP.GE.AND P0, PT, R35, UR4, PT ;  /* 0x0000000423007c0c */ /* 0x001fda000bf06270 */
[----:B------:R-:W-:Y:S05]  /*0a70*/  @P0 EXIT ;  /* 0x000000000000094d */ /* 0x000fea0003800000 */
[----:B------:R-:W2:Y:S01]  /*0a80*/  LDL.LU R13, [R1+0x38] ;  /* 0x00003800010d7983 */ /* 0x000ea20000300800 */
[----:B------:R-:W-:-:S05]  /*0a90*/  VIADD R15, R2, 0xffffff80 ;  /* 0xffffff80020f7836 */ /* 0x000fca0000000000 */
[----:B------:R-:W-:-:S04]  /*0aa0*/  SHF.R.S32.HI R0, RZ, 0x1f, R15 ;  /* 0x0000001fff007819 */ /* 0x000fc8000001140f */
[----:B------:R-:W-:-:S04]  /*0ab0*/  LEA.HI R2, R0, R15, RZ, 0x4 ;  /* 0x0000000f00027211 */ /* 0x000fc800078f20ff */
[----:B------:R-:W-:Y:S02]  /*0ac0*/  SHF.R.S32.HI R5, RZ, 0x4, R2 ;  /* 0x00000004ff057819 */ /* 0x000fe40000011402 */
[C---:B------:R-:W-:Y:S02]  /*0ad0*/  LOP3.LUT R3, R2.reuse, 0xfffffff0, RZ, 0xc0, !PT ;  /* 0xfffffff002037812 */ /* 0x040fe400078ec0ff */
[----:B------:R-:W-:Y:S02]  /*0ae0*/  LEA.HI R2, R2, R5, RZ, 0x1 ;  /* 0x0000000502027211 */ /* 0x000fe400078f08ff */
[----:B------:R-:W-:Y:S01]  /*0af0*/  LEA.HI R151, R0, R15, RZ, 0x7 ;  /* 0x0000000f00977211 */ /* 0x000fe200078f38ff */
[----:B------:R-:W-:Y:S01]  /*0b00*/  IMAD.IADD R3, R15, 0x1, -R3 ;  /* 0x000000010f037824 */ /* 0x000fe200078e0a03 */
[----:B------:R-:W-:Y:S02]  /*0b10*/  LOP3.LUT R4, R2, 0x1ffffffe, RZ, 0xc0, !PT ;  /* 0x1ffffffe02047812 */ /* 0x000fe400078ec0ff */
[----:B------:R-:W-:-:S02]  /*0b20*/  LOP3.LUT R150, R151, 0xffffff80, RZ, 0xc0, !PT ;  /* 0xffffff8097967812 */ /* 0x000fc400078ec0ff */
[----:B------:R-:W-:Y:S01]  /*0b30*/  SHF.R.S32.HI R2, RZ, 0x1f, R3 ;  /* 0x0000001fff027819 */ /* 0x000fe20000011403 */
[----:B------:R-:W-:Y:S02]  /*0b40*/  IMAD.IADD R4, R5, 0x1, -R4 ;  /* 0x0000000105047824 */ /* 0x000fe400078e0a04 */
[----:B------:R-:W-:Y:S01]  /*0b50*/  IMAD.IADD R150, R15, 0x1, -R150 ;  /* 0x000000010f967824 */ /* 0x000fe200078e0a96 */
[CC--:B------:R-:W-:Y:S02]  /*0b60*/  LEA.HI R5, R2.reuse, R3.reuse, RZ, 0x3 ;  /* 0x0000000302057211 */ /* 0x0c0fe400078f18ff */
[----:B------:R-:W-:Y:S02]  /*0b70*/  LEA.HI R2, R2, R3, RZ, 0x2 ;  /* 0x0000000302027211 */ /* 0x000fe400078f10ff */
[----:B------:R-:W-:Y:S01]  /*0b80*/  LEA.HI R7, R0, R15, RZ, 0x5 ;  /* 0x0000000f00077211 */ /* 0x000fe200078f28ff */
[----:B------:R-:W-:Y:S01]  /*0b90*/  IMAD.SHL.U32 R5, R5, 0x10, RZ ;  /* 0x0000001005057824 */ /* 0x000fe200078e00ff */
[----:B------:R-:W-:-:S02]  /*0ba0*/  LOP3.LUT R6, R2, 0x7fffffc, RZ, 0xc0, !PT ;  /* 0x07fffffc02067812 */ /* 0x000fc400078ec0ff */
[----:B------:R-:W-:Y:S02]  /*0bb0*/  SHF.R.S32.HI R9, RZ, 0x1f, R150 ;  /* 0x0000001fff097819 */ /* 0x000fe40000011496 */
[----:B------:R-:W-:Y:S02]  /*0bc0*/  SHF.R.S32.HI R2, RZ, 0x2, R2 ;  /* 0x00000002ff027819 */ /* 0x000fe40000011402 */
[----:B------:R-:W-:Y:S02]  /*0bd0*/  SHF.R.S32.HI R8, RZ, 0x5, R7 ;  /* 0x00000005ff087819 */ /* 0x000fe40000011407 */
[----:B------:R-:W-:Y:S01]  /*0be0*/  LEA.HI R10, R9, R150, RZ, 0x2 ;  /* 0x00000096090a7211 */ /* 0x000fe200078f10ff */
[----:B------:R-:W-:Y:S01]  /*0bf0*/  IMAD.SHL.U32 R2, R2, 0x40, RZ ;  /* 0x0000004002027824 */ /* 0x000fe200078e00ff */
[----:B------:R-:W-:Y:S02]  /*0c00*/  LOP3.LUT R5, R5, 0x7fffff80, RZ, 0xc0, !PT ;  /* 0x7fffff8005057812 */ /* 0x000fe400078ec0ff */
[----:B------:R-:W-:Y:S01]  /*0c10*/  LEA.HI R0, R0, R15, RZ, 0x2 ;  /* 0x0000000f00007211 */ /* 0x000fe200078f10ff */
[----:B------:R-:W-:Y:S01]  /*0c20*/  IMAD.IADD R6, R3, 0x1, -R6 ;  /* 0x0000000103067824 */ /* 0x000fe200078e0a06 */
[--C-:B------:R-:W-:Y:S01]  /*0c30*/  SHF.R.S32.HI R11, RZ, 0x2, R10.reuse ;  /* 0x00000002ff0b7819 */ /* 0x100fe2000001140a */
[----:B------:R-:W-:Y:S01]  /*0c40*/  IMAD R14, R8, 0x10, R3 ;  /* 0x00000010080e7824 */ /* 0x000fe200078e0203 */
[----:B------:R-:W-:Y:S01]  /*0c50*/  SHF.R.S32.HI R12, RZ, 0x1f, R10 ;  /* 0x0000001fff0c7819 */ /* 0x000fe2000001140a */
[----:B------:R-:W-:Y:S01]  /*0c60*/  IMAD.SHL.U32 R3, R4, 0x8, RZ ;  /* 0x0000000804037824 */ /* 0x000fe200078e00ff */
[----:B------:R-:W-:Y:S01]  /*0c70*/  SHF.R.S32.HI R151, RZ, 0x7, R151 ;  /* 0x00000007ff977819 */ /* 0x000fe20000011497 */
[----:B------:R-:W-:Y:S01]  /*0c80*/  IMAD R5, R8, 0x100, R5 ;  /* 0x0000010008057824 */ /* 0x000fe200078e0205 */
[----:B------:R-:W-:-:S02]  /*0c90*/  LOP3.LUT R2, R2, 0x40, RZ, 0xc0, !PT ;  /* 0x0000004002027812 */ /* 0x000fc400078ec0ff */
[----:B------:R-:W-:Y:S01]  /*0ca0*/  LOP3.LUT R147, R0, 0xfffffffc, RZ, 0xc0, !PT ;  /* 0xfffffffc00937812 */ /* 0x000fe200078ec0ff */
[----:B------:R-:W-:Y:S01]  /*0cb0*/  IMAD.U32 R155, R14, 0x20, R3 ;  /* 0x000000200e9b7824 */ /* 0x000fe200078e0003 */
[----:B------:R-:W-:Y:S01]  /*0cc0*/  LEA.HI R12, R12, R11, RZ, 0x3 ;  /* 0x0000000b0c0c7211 */ /* 0x000fe200078f18ff */
[----:B------:R-:W-:Y:S01]  /*0cd0*/  IMAD R5, R6, 0x10, R5 ;  /* 0x0000001006057824 */ /* 0x000fe200078e0205 */
[----:B------:R-:W-:Y:S01]  /*0ce0*/  LOP3.LUT R3, R2, 0x8, R3, 0xf8, !PT ;  /* 0x0000000802037812 */ /* 0x000fe200078ef803 */
[----:B------:R-:W-:Y:S01]  /*0cf0*/  IMAD.HI R6, R151, 0x55555556, RZ ;  /* 0x5555555697067827 */ /* 0x000fe200078e02ff */
[----:B------:R-:W-:Y:S02]  /*0d00*/  SHF.R.U32.HI R2, RZ, 0x3, R2 ;  /* 0x00000003ff027819 */ /* 0x000fe40000011602 */
[----:B------:R-:W-:Y:S01]  /*0d10*/  LOP3.LUT R12, R12, 0xfffffff8, RZ, 0xc0, !PT ;  /* 0xfffffff80c0c7812 */ /* 0x000fe200078ec0ff */
[----:B------:R-:W-:Y:S01]  /*0d20*/  IMAD.IADD R147, R15, 0x1, -R147 ;  /* 0x000000010f937824 */ /* 0x000fe200078e0a93 */
[----:B------:R-:W-:-:S02]  /*0d30*/  LEA.HI R9, R9, R150, RZ, 0x5 ;  /* 0x0000009609097211 */ /* 0x000fc400078f28ff */
[----:B------:R-:W-:Y:S01]  /*0d40*/  LOP3.LUT R2, R3, R2, RZ, 0x3c, !PT ;  /* 0x0000000203027212 */ /* 0x000fe200078e3cff */
[----:B------:R-:W-:Y:S01]  /*0d50*/  IMAD.IADD R12, R11, 0x1, -R12 ;  /* 0x000000010b0c7824 */ /* 0x000fe200078e0a0c */
[----:B------:R-:W-:Y:S02]  /*0d60*/  LEA.HI R6, R6, R6, RZ, 0x1 ;  /* 0x0000000606067211 */ /* 0x000fe400078f08ff */
[----:B------:R-:W-:Y:S02]  /*0d70*/  SHF.R.S32.HI R9, RZ, 0x5, R9 ;  /* 0x00000005ff097819 */ /* 0x000fe40000011409 */
[C---:B------:R-:W-:Y:S01]  /*0d80*/  LEA.HI R3, R147.reuse, R147, RZ, 0x1 ;  /* 0x0000009393037211 */ /* 0x040fe200078f08ff */
[----:B------:R-:W-:Y:S01]  /*0d90*/  IMAD.SHL.U32 R19, R147, 0x8, RZ ;  /* 0x0000000893137824 */ /* 0x000fe200078e00ff */
[----:B------:R-:W-:Y:S01]  /*0da0*/  LOP3.LUT R7, R10, 0x7ffffffc, RZ, 0xc0, !PT ;  /* 0x7ffffffc0a077812 */ /* 0x000fe200078ec0ff */
[----:B------:R-:W-:Y:S01]  /*0db0*/  IMAD R6, R6, -0x3, R151 ;  /* 0xfffffffd06067824 */ /* 0x000fe200078e0297 */
[----:B------:R-:W-:Y:S01]  /*0dc0*/  LOP3.LUT R4, R3, 0x1ffffffe, RZ, 0xc0, !PT ;  /* 0x1ffffffe03047812 */ /* 0x000fe200078ec0ff */
[----:B------:R-:W-:-:S02]  /*0dd0*/  IMAD R9, R9, 0x10, R12 ;  /* 0x0000001009097824 */ /* 0x000fc400078e020c */
[----:B------:R-:W-:Y:S02]  /*0de0*/  IMAD.IADD R2, R2, 0x1, R5 ;  /* 0x0000000102027824 */ /* 0x000fe400078e0205 */
[C---:B------:R-:W-:Y:S02]  /*0df0*/  VIADD R144, R19.reuse, 0x20 ;  /* 0x0000002013907836 */ /* 0x040fe40000000000 */
[----:B------:R-:W-:Y:S02]  /*0e00*/  VIADD R146, R19, 0x40 ;  /* 0x0000004013927836 */ /* 0x000fe40000000000 */
[----:B------:R-:W-:Y:S02]  /*0e10*/  IMAD.MOV.U32 R8, RZ, RZ, -0x2 ;  /* 0xfffffffeff087424 */ /* 0x000fe400078e00ff */
[----:B------:R-:W-:Y:S02]  /*0e20*/  IMAD.IADD R7, R150, 0x1, -R7 ;  /* 0x0000000196077824 */ /* 0x000fe400078e0a07 */
[----:B------:R-:W-:-:S02]  /*0e30*/  IMAD R152, R6, 0x40, R9 ;  /* 0x0000004006987824 */ /* 0x000fc400078e0209 */
        /* <DEDUP_REMOVED lines=8> */
[----:B------:R-:W-:Y:S01]  /*0ec0*/  IMAD R154, R3, 0x8, R152 ;  /* 0x00000008039a7824 */ /* 0x000fe200078e0298 */
[----:B------:R-:W-:Y:S01]  /*0ed0*/  UMOV UR39, URZ ;  /* 0x0000003f00277c82 */ /* 0x000fe20008000000 */
[----:B--2---:R-:W-:-:S07]  /*0ee0*/  LOP3.LUT R17, R13, 0x1, RZ, 0xfc, !PT ;  /* 0x000000010d117812 */ /* 0x004fce00078efcff */
.L_x_10123:
[----:B0--3--:R-:W0:Y:S01]  /*0ef0*/  LDC.64 R4, c[0x0][0xc88] ;  /* 0x00032200ff047b82 */ /* 0x009e220000000a00 */
[----:B------:R-:W-:Y:S01]  /*0f00*/  ULDC.64 UR4, c[0x0][0xa28] ;  /* 0x00028a0000047ab9 */ /* 0x000fe20000000a00 */
[----:B--2---:R-:W-:Y:S01]  /*0f10*/  IMAD.MOV.U32 R3, RZ, RZ, RZ ;  /* 0x000000ffff037224 */ /* 0x004fe200078e00ff */
[----:B------:R-:W-:Y:S01]  /*0f20*/  ULDC.64 UR6, c[0x0][0xa20] ;  /* 0x0002880000067ab9 */ /* 0x000fe20000000a00 */
[----:B0-----:R-:W-:-:S05]  /*0f30*/  IMAD.WIDE R4, R35, 0x4, R4 ;  /* 0x0000000423047825 */ /* 0x001fca00078e0204 */
[----:B------:R-:W2:Y:S01]  /*0f40*/  LDG.E R18, desc[UR56][R4.64] ;  /* 0x0000003804127981 */ /* 0x000ea2000c1e1900 */
[----:B------:R-:W-:-:S04]  /*0f50*/  ISETP.NE.U32.AND P0, PT, RZ, UR4, PT ;  /* 0x00000004ff007c0c */ /* 0x000fc8000bf05070 */
[----:B------:R-:W-:Y:S02]  /*0f60*/  ISETP.NE.AND.EX P0, PT, RZ, UR5, PT, P0 ;  /* 0x00000005ff007c0c */ /* 0x000fe4000bf05300 */
[----:B--2---:R-:W-:-:S11]  /*0f70*/  SHF.R.S32.HI R145, RZ, 0x1f, R18 ;  /* 0x0000001fff917819 */ /* 0x004fd60000011412 */
[----:B----4-:R-:W-:-:S04]  /*0f80*/  @P0 LEA R6, P1, R18, UR4, 0x2 ;  /* 0x0000000412060c11 */ /* 0x010fc8000f8210ff */
        /* <DEDUP_REMOVED lines=25> */
.L_x_10090:
        /* <DEDUP_REMOVED lines=32> */
[----:B------:R-:W-:Y:S01]  /*1320*/  CS2R R78, SRZ ;  /* 0x00000000004e7805 */ /* 0x000fe2000001ff00 */
[----:B------:R-:W-:Y:S01]  /*1330*/  IMAD.MOV.U32 R12, RZ, RZ, RZ ;  /* 0x000000ffff0c7224 */ /* 0x000fe200078e00ff */
[----:B0-----:R-:W-:Y:S01]  /*1340*/  CS2R R6, SRZ ;  /* 0x0000000000067805 */ /* 0x001fe2000001ff00 */
[----:B------:R-:W-:Y:S02]  /*1350*/  IMAD.MOV.U32 R14, RZ, RZ, RZ ;  /* 0x000000ffff0e7224 */ /* 0x000fe400078e00ff */
[----:B------:R-:W-:-:S02]  /*1360*/  IMAD.MOV.U32 R24, RZ, RZ, RZ ;  /* 0x000000ffff187224 */ /* 0x000fc400078e00ff */
[----:B------:R-:W-:Y:S01]  /*1370*/  IMAD.MOV.U32 R83, RZ, RZ, RZ ;  /* 0x000000ffff537224 */ /* 0x000fe200078e00ff */
[----:B------:R-:W-:Y:S06]  /*1380*/  @!P1 BRA `(.L_x_10091) ;  /* 0x0000007c000c9947 */ /* 0x000fec0003800000 */
[----:B------:R-:W0:Y:S01]  /*1390*/  SHFL.IDX PT, R0, R151, RZ, 0x1f ;  /* 0x00001fff97007589 */ /* 0x000e2200000e0000 */
[----:B------:R-:W-:-:S04]  /*13a0*/  UIADD3 UR6, UR36, 0x24300, URZ ;  /* 0x0002430024067890 */ /* 0x000fc8000fffe03f */
[----:B------:R-:W-:-:S06]  /*13b0*/  ULOP3.LUT UP0, URZ, UR6, 0x9f, URZ, 0xc0, !UPT ;  /* 0x0000009f063f7892 */ /* 0x000fcc000f80c03f */
[----:B------:R-:W-:Y:S02]  /*13c0*/  PLOP3.LUT P0, PT, PT, PT, UP0, 0x80, 0x0 ;  /* 0x000000000000781c */ /* 0x000fe40003f0f008 */
[----:B0-----:R-:W-:-:S13]  /*13d0*/  R2UR UR38, R0 ;  /* 0x00000000002672ca */ /* 0x001fda00000e0000 */
[----:B------:R-:W-:-:S04]  /*13e0*/  UIMAD.WIDE UR4, UR38, 0x55555556, URZ ;  /* 0x55555556260478a5 */ /* 0x000fc8000f8e023f */
[----:B------:R-:W-:-:S04]  /*13f0*/  ULEA.HI UR5, UR5, UR5, URZ, 0x1 ;  /* 0x0000000505057291 */ /* 0x000fc8000f8f083f */
[----:B------:R-:W-:-:S04]  /*1400*/  UIMAD UR40, UR5, -0x3, UR38 ;  /* 0xfffffffd052878a4 */ /* 0x000fc8000f8e0226 */
        /* <DEDUP_REMOVED lines=20> */
.L_x_10092:
[----:B------:R-:W-:Y:S02]  /*1550*/  LEA.HI R0, R149, R149, RZ, 0x1 ;  /* 0x0000009595007211 */ /* 0x000fe400078f08ff */
[----:B------:R-:W-:Y:S02]  /*1560*/  ISETP.NE.AND P0, PT, R17, 0x3, PT ;  /* 0x000000031100780c */ /* 0x000fe40003f05270 */
[----:B------:R-:W-:-:S05]  /*1570*/  LOP3.LUT R0, R0, 0xfffffffe, RZ, 0xc0, !PT ;  /* 0xfffffffe00007812 */ /* 0x000fca00078ec0ff */
[----:B------:R-:W-:-:S05]  /*1580*/  IMAD.IADD R0, R149, 0x1, -R0 ;  /* 0x0000000195007824 */ /* 0x000fca00078e0a00 */
[----:B------:R-:W-:-:S04]  /*1590*/  SHF.L.U32 R0, R0, 0x1f, RZ ;  /* 0x0000001f00007819 */ /* 0x000fc800000006ff */
[----:B------:R-:W0:Y:S02]  /*15a0*/  SYNCS.PHASECHK.TRANS64.TRYWAIT P1, [UR36+0x31c00], R0 ;  /* 0x031c0000ff0075a7 */ /* 0x000e240008020164 */
[----:B0-----:R-:W-:Y:S05]  /*15b0*/  @!P1 BRA `(.L_x_10093) ;  /* 0x000000f000d49947 */ /* 0x001fea0003800000 */
.L_x_10250:
[----:B------:R-:W-:Y:S05]  /*15c0*/  @!P0 BRA `(.L_x_10094) ;  /* 0x0000000000048947 */ /* 0x000fea0003800000 */
[----:B------:R-:W-:Y:S01]  /*15d0*/  BPT.TRAP 0x1 ;  /* 0x000000040000795c */ /* 0x000fe20000300000 */
.L_x_10094:
[----:B------:R-:W-:Y:S01]  /*15e0*/  IMAD.U32 R4, RZ, RZ, UR39 ;  /* 0x00000027ff047e24 */ /* 0x000fe2000f8e00ff */
[----:B0-----:R-:W-:-:S04]  /*15f0*/  SHF.L.U32 R3, R16, 0x1f, RZ ;  /* 0x0000001f10037819 */ /* 0x001fc800000006ff */
[----:B------:R-:W-:-:S04]  /*1600*/  LEA R4, R4, UR36, 0x3 ;  /* 0x0000002404047c11 */ /* 0x000fc8000f8e18ff */
[----:B------:R0:W1:Y:S01]  /*1610*/  SYNCS.PHASECHK.TRANS64.TRYWAIT P2, [R4+URZ+0x31c30], R3 ;  /* 0x031c3003040075a7 */ /* 0x000062000804017f */
[----:B------:R-:W-:Y:S05]  /*1620*/  @!P0 BRA `(.L_x_10095) ;  /* 0x0000000000048947 */ /* 0x000fea0003800000 */
[----:B------:R-:W-:Y:S01]  /*1630*/  BPT.TRAP 0x1 ;  /* 0x000000040000795c */ /* 0x000fe20000300000 */
.L_x_10095:
[----:B------:R-:W2:Y:S01]  /*1640*/  S2R R0, SR_TID.X ;  /* 0x0000000000007919 */ /* 0x000ea20000002100 */
[----:B------:R-:W-:Y:S01]  /*1650*/  IMAD.MOV.U32 R71, RZ, RZ, RZ ;  /* 0x000000ffff477224 */ /* 0x000fe200078e00ff */
[----:B--2---:R-:W-:Y:S01]  /*1660*/  LOP3.LUT P1, RZ, R0, 0x7f, RZ, 0xc0, !PT ;  /* 0x0000007f00ff7812 */ /* 0x004fe2000782c0ff */
[----:B-1----:R-:W-:-:S12]  /*1670*/  @P2 BRA `(.L_x_10096) ;  /* 0x0000000000082947 */ /* 0x002fd80003800000 */
[----:B------:R-:W1:Y:S02]  /*1680*/  SYNCS.PHASECHK.TRANS64.TRYWAIT P2, [R4+URZ+0x31c30], R3 ;  /* 0x031c3003040075a7 */ /* 0x000e64000804017f */
[----:B-1----:R-:W-:Y:S05]  /*1690*/  @!P2 BRA `(.L_x_10097) ;  /* 0x000000f000b4a947 */ /* 0x002fea0003800000 */
.L_x_10096:
        /* <DEDUP_REMOVED lines=26> */
[----:B------:R-:W-:Y:S01]  /*1840*/  UMOV UR7, 0x80000020 ;  /* 0x8000002000077882 */ /* 0x000fe20000000000 */
[----:B------:R-:W-:Y:S01]  /*1850*/  HGMMA.64x16x16.F32 R96, gdesc[UR24], RZ, !UPT, gsb0 ;  /* 0x00200000186079f0 */ /* 0x000fe2000c0008ff */
[----:B------:R-:W-:Y:S01]  /*1860*/  UIADD3 UR8, UR26, 0xc0, URZ ;  /* 0x000000c01a087890 */ /* 0x000fe2000fffe03f */
[C---:B------:R-:W-:Y:S01]  /*1870*/  ISETP.GT.AND P1, PT, R5.reuse, 0x69, PT ;  /* 0x000000690500780c */ /* 0x040fe20003f24270 */
[----:B------:R-:W-:Y:S01]  /*1880*/  UIADD3 UR9, UR26, 0x100, URZ ;  /* 0x000001001a097890 */ /* 0x000fe2000fffe03f */
[----:B------:R-:W-:Y:S01]  /*1890*/  ISETP.GT.AND P0, PT, R5, 0x70, PT ;  /* 0x000000700500780c */ /* 0x000fe20003f04270 */
[----:B------:R-:W-:-:S02]  /*18a0*/  UIADD3 UR10, UR26, 0x140, URZ ;  /* 0x000001401a0a7890 */ /* 0x000fc4000fffe03f */
[----:B------:R-:W-:Y:S02]  /*18b0*/  UIADD3 UR11, UR26, 0x180, URZ ;  /* 0x000001801a0b7890 */ /* 0x000fe4000fffe03f */
[----:B------:R-:W-:Y:S02]  /*18c0*/  UIADD3 UR12, UR26, 0x240, URZ ;  /* 0x000002401a0c7890 */ /* 0x000fe4000fffe03f */
[----:B------:R-:W-:Y:S02]  /*18d0*/  UIADD3 UR13, UR26, 0x3c0, URZ ;  /* 0x000003c01a0d7890 */ /* 0x000fe4000fffe03f */
[----:B------:R-:W-:Y:S01]  /*18e0*/  UIADD3 UR14, UR26, 0x242, URZ ;  /* 0x000002421a0e7890 */ /* 0x000fe2000fffe03f */
        /* <DEDUP_REMOVED lines=386> */
[----:B------:R-:W-:Y:S01]  /*3110*/  FSEL R60, R49, -INF , P2 ;  /* 0xff800000313c7808 */ /* 0x000fe20001000000 */
[----:B------:R-:W-:Y:S01]  /*3120*/  ULDC UR6, c[0x0][0x988] ;  /* 0x0002620000067ab9 */ /* 0x000fe20000000800 */
[----:B------:R-:W-:-:S02]  /*3130*/  FMNMX.FTZ R3, R116, R3, !PT ;  /* 0x0000000374037209 */ /* 0x000fc40007810000 */
        /* <DEDUP_REMOVED lines=20> */
[----:B------:R-:W-:Y:S01]  /*3280*/  FSEL R40, R55, -INF , P5 ;  /* 0xff80000037287808 */ /* 0x000fe20002800000 */
[----:B------:R-:W-:Y:S01]  /*3290*/  UMOV UR23, 0x80000020 ;  /* 0x8000002000177882 */ /* 0x000fe20000000000 */
[----:B------:R-:W-:-:S02]  /*32a0*/  ISETP.GT.AND P5, PT, R5, 0x88, PT ;  /* 0x000000880500780c */ /* 0x000fc40003fa4270 */
[----:B------:R-:W-:Y:S02]  /*32b0*/  FSEL R134, R41, -INF , P3 ;  /* 0xff80000029867808 */ /* 0x000fe40001800000 */
[----:B------:R-:W-:Y:S02]  /*32c0*/  FMNMX.FTZ R3, R124, R3, !PT ;  /* 0x000000037c037209 */ /* 0x000fe40007810000 */
[----:B------:R-:W-:Y:S02]  /*32d0*/  FSEL R136, R44, -INF , P2 ;  /* 0xff8000002c887808 */ /* 0x000fe40001000000 */
[----:B------:R-:W-:Y:S02]  /*32e0*/  FMNMX.FTZ R3, R134, R3, !PT ;  /* 0x0000000386037209 */ /* 0x000fe40007810000 */
[----:B------:R-:W-:Y:S02]  /*32f0*/  FSEL R46, R46, -INF , P2 ;  /* 0xff8000002e2e7808 */ /* 0x000fe40001000000 */
[----:B------:R-:W-:-:S02]  /*3300*/  FMNMX.FTZ R3, R136, R3, !PT ;  /* 0x0000000388037209 */ /* 0x000fc40007810000 */
[C---:B------:R-:W-:Y:S02]  /*3310*/  ISETP.GT.AND P2, PT, R5.reuse, 0x79, PT ;  /* 0x000000790500780c */ /* 0x040fe40003f44270 */
[----:B------:R-:W-:Y:S02]  /*3320*/  FMNMX.FTZ R3, R138, R3, !PT ;  /* 0x000000038a037209 */ /* 0x000fe40007810000 */
[----:B------:R-:W-:Y:S02]  /*3330*/  FSEL R42, R42, -INF , P4 ;  /* 0xff8000002a2a7808 */ /* 0x000fe40002000000 */
[----:B------:R-:W-:Y:S02]  /*3340*/  ISETP.GT.AND P4, PT, R5, 0x81, PT ;  /* 0x000000810500780c */ /* 0x000fe40003f84270 */
[----:B------:R-:W-:Y:S01]  /*3350*/  P2R R15, PR, RZ, 0x4 ;  /* 0x00000004ff0f7803 */ /* 0x000fe20000000000 */
[----:B------:R-:W-:Y:S02]  /*3360*/  WARPGROUP.DEPBAR.LE gsb0, 0x0 ;  /* 0x00008000000079c5 */ /* 0x000fe40000010000 */
[----:B------:R-:W-:Y:S01]  /*3370*/  WARPGROUP.ARRIVE ;  /* 0x00000000000079c5 */ /* 0x000fe20000000000 */
[----:B------:R-:W-:-:S02]  /*3380*/  FSEL R142, R33, -INF , P1 ;  /* 0xff800000218e7808 */ /* 0x000fc40000800000 */
[----:B------:R-:W-:Y:S02]  /*3390*/  P2R R33, PR, RZ, 0x2 ;  /* 0x00000002ff217803 */ /* 0x000fe40000000000 */
[----:B------:R-:W-:Y:S01]  /*33a0*/  ISETP.GT.AND P1, PT, R5, 0x70, PT ;  /* 0x000000700500780c */ /* 0x000fe20003f24270 */
[----:B------:R-:W-:Y:S01]  /*33b0*/  HGMMA.64x16x16.F32 R24, gdesc[UR20], R24, gsb0 ;  /* 0x00200000141879f0 */ /* 0x000fe20008000818 */
[----:B------:R-:W-:Y:S02]  /*33c0*/  FSEL R140, R32, -INF , P0 ;  /* 0xff800000208c7808 */ /* 0x000fe40000000000 */
[----:B------:R-:W-:Y:S02]  /*33d0*/  FSEL R34, R34, -INF , P1 ;  /* 0xff80000022227808 */ /* 0x000fe40000800000 */
[----:B------:R-:W-:Y:S02]  /*33e0*/  ISETP.NE.AND P1, PT, R33, RZ, PT ;  /* 0x000000ff2100720c */ /* 0x000fe40003f25270 */
[----:B------:R-:W-:-:S02]  /*33f0*/  ISETP.GT.AND P0, PT, R5, 0x78, PT ;  /* 0x000000780500780c */ /* 0x000fc40003f04270 */
[----:B------:R-:W-:Y:S02]  /*3400*/  FMNMX.FTZ R3, R140, R3, !PT ;  /* 0x000000038c037209 */ /* 0x000fe40007810000 */
[----:B------:R-:W-:Y:S02]  /*3410*/  FSEL R53, R36, -INF , P0 ;  /* 0xff80000024357808 */ /* 0x000fe40000000000 */
[----:B------:R-:W-:Y:S01]  /*3420*/  FMNMX.FTZ R0, R142, R3, !PT ;  /* 0x000000038e007209 */ /* 0x000fe20007810000 */
[----:B------:R-:W-:Y:S01]  /*3430*/  IMAD.U32 R3, RZ, RZ, UR6 ;  /* 0x00000006ff037e24 */ /* 0x000fe2000f8e00ff */
[----:B------:R-:W-:Y:S02]  /*3440*/  FSEL R32, R43, -INF , P3 ;  /* 0xff8000002b207808 */ /* 0x000fe40001800000 */
[----:B------:R-:W-:Y:S02]  /*3450*/  FSEL R59, R37, -INF , P2 ;  /* 0xff800000253b7808 */ /* 0x000fe40001000000 */
[----:B------:R-:W-:-:S02]  /*3460*/  FMNMX.FTZ R0, R53, R0, !PT ;  /* 0x0000000035007209 */ /* 0x000fc40007810000 */
[----:B------:R-:W-:Y:S02]  /*3470*/  ISETP.GT.AND P3, PT, R5, 0x80, PT ;  /* 0x000000800500780c */ /* 0x000fe40003f64270 */
[----:B------:R-:W-:Y:S02]  /*3480*/  FMNMX.FTZ R0, R59, R0, !PT ;  /* 0x000000003b007209 */ /* 0x000fe40007810000 */
[----:B------:R-:W-:Y:S02]  /*3490*/  P2R R21, PR, RZ, 0x1 ;  /* 0x00000001ff157803 */ /* 0x000fe40000000000 */
[----:B------:R-:W-:Y:S01]  /*34a0*/  ISETP.GT.AND P0, PT, R5, 0x69, PT ;  /* 0x000000690500780c */ /* 0x000fe20003f04270 */
[----:B------:R-:W-:Y:S02]  /*34b0*/  WARPGROUP.DEPBAR.LE gsb0, 0x0 ;  /* 0x00008000000079c5 */ /* 0x000fe40000010000 */
[----:B------:R-:W-:Y:S02]  /*34c0*/  FSEL R49, R28, -INF , P5 ;  /* 0xff8000001c317808 */ /* 0x000fe40002800000 */
[----:B------:R-:W-:-:S02]  /*34d0*/  FSEL R28, R35, -INF , P1 ;  /* 0xff800000231c7808 */ /* 0x000fc40000800000 */
[----:B------:R-:W-:Y:S02]  /*34e0*/  ISETP.NE.AND P1, PT, R9, RZ, PT ;  /* 0x000000ff0900720c */ /* 0x000fe40003f25270 */
[----:B------:R-:W-:Y:S02]  /*34f0*/  FMNMX.FTZ R9, R98, R99, !PT ;  /* 0x0000006362097209 */ /* 0x000fe40007810000 */
[----:B------:R-:W-:Y:S02]  /*3500*/  FSEL R37, R24, -INF , P3 ;  /* 0xff80000018257808 */ /* 0x000fe40001800000 */
[----:B------:R-:W-:Y:S02]  /*3510*/  FMNMX.FTZ R9, R102, R9, !PT ;  /* 0x0000000966097209 */ /* 0x000fe40007810000 */
[----:B------:R-:W-:Y:S02]  /*3520*/  FSEL R57, R25, -INF , P4 ;  /* 0xff80000019397808 */ /* 0x000fe40002000000 */
[----:B------:R-:W-:-:S02]  /*3530*/  FMNMX.FTZ R9, R6, R9, !PT ;  /* 0x0000000906097209 */ /* 0x000fc40007810000 */
[----:B------:R-:W-:Y:S01]  /*3540*/  FMNMX.FTZ R0, R37, R0, !PT ;  /* 0x0000000025007209 */ /* 0x000fe20007810000 */
[----:B------:R-:W-:Y:S01]  /*3550*/  @!P1 VIADD R4, R4, 0x31c40 ;  /* 0x00031c4004049836 */ /* 0x000fe20000000000 */
[----:B------:R-:W-:Y:S02]  /*3560*/  FMNMX.FTZ R9, R90, R9, !PT ;  /* 0x000000095a097209 */ /* 0x000fe40007810000 */
[----:B------:R-:W-:Y:S02]  /*3570*/  FMNMX.FTZ R0, R57, R0, !PT ;  /* 0x0000000039007209 */ /* 0x000fe40007810000 */
[----:B------:R-:W-:Y:S02]  /*3580*/  FMNMX.FTZ R9, R8, R9, !PT ;  /* 0x0000000908097209 */ /* 0x000fe40007810000 */
[----:B------:R-:W-:Y:S02]  /*3590*/  FSEL R51, R29, -INF , P6 ;  /* 0xff8000001d337808 */ /* 0x000fe40003000000 */
[----:B------:R-:W-:-:S02]  /*35a0*/  FMNMX.FTZ R9, R94, R9, !PT ;  /* 0x000000095e097209 */ /* 0x000fc40007810000 */
[----:B------:R-:W-:Y:S02]  /*35b0*/  FMNMX.FTZ R0, R49, R0, !PT ;  /* 0x0000000031007209 */ /* 0x000fe40007810000 */
[----:B------:R-:W-:Y:S02]  /*35c0*/  FMNMX.FTZ R9, R12, R9, !PT ;  /* 0x000000090c097209 */ /* 0x000fe40007810000 */
[----:B------:R-:W-:Y:S02]  /*35d0*/  FMNMX.FTZ R11, R51, R0, !PT ;  /* 0x00000000330b7209 */ /* 0x000fe40007810000 */
[----:B------:R-:W-:Y:S02]  /*35e0*/  FMNMX.FTZ R9, R82, R9, !PT ;  /* 0x0000000952097209 */ /* 0x000fe40007810000 */
[----:B------:R-:W-:Y:S01]  /*35f0*/  FSEL R24, R47, -INF , P0 ;  /* 0xff8000002f187808 */ /* 0x000fe20000000000 */
[----:B------:R-:W0:Y:S01]  /*3600*/  SHFL.BFLY PT, R0, R11, 0x2, 0x1f ;  /* 0x0c401f000b007f89 */ /* 0x000e2200000e0000 */
[----:B------:R-:W-:-:S02]  /*3610*/  FMNMX.FTZ R9, R14, R9, !PT ;  /* 0x000000090e097209 */ /* 0x000fc40007810000 */
[----:B------:R-:W-:Y:S02]  /*3620*/  ISETP.NE.AND P0, PT, R21, RZ, PT ;  /* 0x000000ff1500720c */ /* 0x000fe40003f05270 */
[----:B------:R-:W-:Y:S02]  /*3630*/  FMNMX.FTZ R9, R86, R9, !PT ;  /* 0x0000000956097209 */ /* 0x000fe40007810000 */
[----:B------:R-:W-:Y:S02]  /*3640*/  FSEL R38, R38, -INF , P0 ;  /* 0xff80000026267808 */ /* 0x000fe40000000000 */
[----:B------:R-:W-:Y:S02]  /*3650*/  FMNMX.FTZ R9, R20, R9, !PT ;  /* 0x0000000914097209 */ /* 0x000fe40007810000 */
[----:B------:R-:W-:Y:S02]  /*3660*/  FSEL R26, R26, -INF , P3 ;  /* 0xff8000001a1a7808 */ /* 0x000fe40001800000 */
[----:B------:R-:W-:-:S02]  /*3670*/  FMNMX.FTZ R9, R74, R9, !PT ;  /* 0x000000094a097209 */ /* 0x000fc40007810000 */
[----:B------:R-:W-:Y:S02]  /*3680*/  FSEL R30, R30, -INF , P5 ;  /* 0xff8000001e1e7808 */ /* 0x000fe40002800000 */
[----:B------:R-:W-:Y:S02]  /*3690*/  FMNMX.FTZ R9, R66, R9, !PT ;  /* 0x0000000942097209 */ /* 0x000fe40007810000 */
[----:B------:R-:W-:Y:S02]  /*36a0*/  ISETP.NE.AND P0, PT, R7, RZ, PT ;  /* 0x000000ff0700720c */ /* 0x000fe40003f05270 */
[----:B------:R-:W-:Y:S02]  /*36b0*/  FMNMX.FTZ R9, R78, R9, !PT ;  /* 0x000000094e097209 */ /* 0x000fe40007810000 */
[----:B------:R-:W-:Y:S02]  /*36c0*/  @!P1 PRMT R4, RZ, 0x654, R4 ;  /* 0x00000654ff049816 */ /* 0x000fe40000000004 */
[----:B------:R-:W-:-:S02]  /*36d0*/  FMNMX.FTZ R9, R68, R9, !PT ;  /* 0x0000000944097209 */ /* 0x000fc40007810000 */
[----:B0-----:R-:W-:Y:S01]  /*36e0*/  FMNMX.FTZ R13, R11, R0, !PT ;  /* 0x000000000b0d7209 */ /* 0x001fe20007810000 */
[----:B------:R0:W-:Y:S01]  /*36f0*/  @!P1 SYNCS.ARRIVE.TRANS64.RED.A1T0 RZ, [R4+URZ], RZ ;  /* 0x000000ff04ff99a7 */ /* 0x0001e2000810043f */
[----:B------:R-:W-:-:S03]  /*3700*/  FMNMX.FTZ R9, R58, R9, !PT ;  /* 0x000000093a097209 */ /* 0x000fc60007810000 */
[----:B------:R-:W1:Y:S01]  /*3710*/  SHFL.BFLY PT, R0, R13, 0x1, 0x1f ;  /* 0x0c201f000d007f89 */ /* 0x000e6200000e0000 */
[----:B------:R-:W-:-:S04]  /*3720*/  FMNMX.FTZ R9, R48, R9, !PT ;  /* 0x0000000930097209 */ /* 0x000fc80007810000 */
[----:B------:R-:W-:-:S04]  /*3730*/  FMNMX.FTZ R9, R62, R9, !PT ;  /* 0x000000093e097209 */ /* 0x000fc80007810000 */
[----:B------:R-:W-:-:S04]  /*3740*/  FMNMX.FTZ R9, R52, R9, !PT ;  /* 0x0000000934097209 */ /* 0x000fc80007810000 */
[----:B------:R-:W-:-:S04]  /*3750*/  FMNMX.FTZ R9, R50, R9, !PT ;  /* 0x0000000932097209 */ /* 0x000fc80007810000 */
[----:B------:R-:W-:-:S04]  /*3760*/  FMNMX.FTZ R9, R56, R9, !PT ;  /* 0x0000000938097209 */ /* 0x000fc80007810000 */
[----:B------:R-:W-:Y:S02]  /*3770*/  FMNMX.FTZ R9, R54, R9, !PT ;  /* 0x0000000936097209 */ /* 0x000fe40007810000 */
[----:B-1----:R-:W-:Y:S02]  /*3780*/  FMNMX.FTZ R0, R13, R0, !PT ;  /* 0x000000000d007209 */ /* 0x002fe40007810000 */
        /* <DEDUP_REMOVED lines=44> */
[-CC-:B------:R-:W-:Y:S01]  /*3a50*/  FFMA.FTZ R128, R128, R3.reuse, -R55.reuse ;  /* 0x0000000380807223 */ /* 0x180fe20000010837 */
[-CC-:B------:R-:W-:Y:S01]  /*3a60*/  FFMA.FTZ R84, R132, R3.reuse, -R55.reuse ;  /* 0x0000000384547223 */ /* 0x180fe20000010837 */
[----:B------:R-:W1:Y:S01]  /*3a70*/  SHFL.BFLY PT, R10, R39, 0x2, 0x1f ;  /* 0x0c401f00270a7f89 */ /* 0x000e6200000e0000 */
        /* <DEDUP_REMOVED lines=13> */
[----:B0-----:R-:W-:-:S04]  /*3b50*/  F2FP.F16.F32.PACK_AB R4, R96, R5 ;  /* 0x000000056004723e */ /* 0x001fc800000000ff */
[----:B------:R-:W-:Y:S01]  /*3b60*/  MUFU.EX2 R100, R100 ;  /* 0x0000006400647308 */ /* 0x000fe20000000800 */
[----:B-1----:R-:W-:Y:S01]  /*3b70*/  FMNMX.FTZ R27, R39, R10, !PT ;  /* 0x0000000a271b7209 */ /* 0x002fe20007810000 */
[----:B------:R-:W-:-:S06]  /*3b80*/  FFMA.FTZ R39, R53, R3, -R55 ;  /* 0x0000000335277223 */ /* 0x000fcc0000010837 */
[----:B------:R0:W-:Y:S01]  /*3b90*/  MUFU.EX2 R35, R116 ;  /* 0x0000007400237308 */ /* 0x0001e20000000800 */
[----:B------:R-:W1:Y:S07]  /*3ba0*/  SHFL.BFLY PT, R10, R27, 0x1, 0x1f ;  /* 0x0c201f001b0a7f89 */ /* 0x000e6e00000e0000 */
[----:B------:R-:W-:Y:S01]  /*3bb0*/  MUFU.EX2 R15, R15 ;  /* 0x0000000f000f7308 */ /* 0x000fe20000000800 */
[----:B0-----:R-:W-:-:S07]  /*3bc0*/  FFMA.FTZ R116, R51, R3, -R55 ;  /* 0x0000000333747223 */ /* 0x001fce0000010837 */
[----:B------:R-:W-:Y:S08]  /*3bd0*/  MUFU.EX2 R44, R44 ;  /* 0x0000002c002c7308 */ /* 0x000ff00000000800 */
        /* <DEDUP_REMOVED lines=51> */
[----:B------:R-:W-:Y:S01]  /*3f10*/  FFMA.FTZ R69, R32, R3, -R27 ;  /* 0x0000000320457223 */ /* 0x000fe2000001081b */
[----:B------:R-:W-:Y:S01]  /*3f20*/  F2FP.F16.F32.PACK_AB R5, R99, R98 ;  /* 0x000000626305723e */ /* 0x000fe200000000ff */
[----:B------:R-:W-:Y:S01]  /*3f30*/  FADD.FTZ R73, R7, R6 ;  /* 0x0000000607497221 */ /* 0x000fe20000010000 */
[C---:B------:R-:W-:Y:S01]  /*3f40*/  F2FP.F16.F32.PACK_AB R6, R114.reuse, R7 ;  /* 0x000000077206723e */ /* 0x040fe200000000ff */
[----:B------:R-:W-:Y:S01]  /*3f50*/  IMAD.MOV.U32 R62, RZ, RZ, R71 ;  /* 0x000000ffff3e7224 */ /* 0x000fe200078e0047 */
[----:B------:R-:W1:Y:S01]  /*3f60*/  MUFU.EX2 R90, R90 ;  /* 0x0000005a005a7308 */ /* 0x000e620000000800 */
[----:B------:R-:W-:Y:S01]  /*3f70*/  FADD.FTZ R14, R114, R73 ;  /* 0x00000049720e7221 */ /* 0x000fe20000010000 */
[C---:B---3--:R-:W-:Y:S01]  /*3f80*/  FADD.FTZ R12, R67.reuse, R12 ;  /* 0x0000000c430c7221 */ /* 0x048fe20000010000 */
[----:B------:R-:W-:Y:S01]  /*3f90*/  F2FP.F16.F32.PACK_AB R7, R67, R102 ;  /* 0x000000664307723e */ /* 0x000fe200000000ff */
[----:B------:R-:W-:Y:S01]  /*3fa0*/  FFMA.FTZ R67, R40, R3, -R27 ;  /* 0x0000000328437223 */ /* 0x000fe2000001081b */
[----:B------:R-:W-:-:S03]  /*3fb0*/  FADD.FTZ R73, R13, R14 ;  /* 0x0000000e0d497221 */ /* 0x000fc60000010000 */
[----:B------:R-:W2:Y:S01]  /*3fc0*/  MUFU.EX2 R8, R8 ;  /* 0x0000000800087308 */ /* 0x000ea20000000800 */
[----:B0-----:R-:W-:Y:S01]  /*3fd0*/  FADD.FTZ R75, R31, R12 ;  /* 0x0000000c1f4b7221 */ /* 0x001fe20000010000 */
[----:B------:R-:W-:Y:S01]  /*3fe0*/  FADD.FTZ R12, R100, R73 ;  /* 0x00000049640c7221 */ /* 0x000fe20000010000 */
[----:B------:R0:W-:Y:S03]  /*3ff0*/  STSM.16.M88.4 [R2+0x24300], R4 ;  /* 0x0243000402007844 */ /* 0x0001e60000000200 */
[----:B------:R-:W-:Y:S02]  /*4000*/  FADD.FTZ R73, R15, R12 ;  /* 0x0000000c0f497221 */ /* 0x000fe40000010000 */
[----:B------:R-:W3:Y:S01]  /*4010*/  MUFU.EX2 R51, R51 ;  /* 0x0000003300337308 */ /* 0x000ee20000000800 */
[----:B-1----:R-:W-:Y:S01]  /*4020*/  FADD.FTZ R75, R90, R75 ;  /* 0x0000004b5a4b7221 */ /* 0x002fe20000010000 */
[----:B------:R-:W-:-:S04]  /*4030*/  FADD.FTZ R14, R44, R73 ;  /* 0x000000492c0e7221 */ /* 0x000fc80000010000 */
[----:B------:R-:W-:Y:S02]  /*4040*/  FADD.FTZ R73, R33, R14 ;  /* 0x0000000e21497221 */ /* 0x000fe40000010000 */
[----:B------:R-:W1:Y:S01]  /*4050*/  MUFU.EX2 R53, R53 ;  /* 0x0000003500357308 */ /* 0x000e620000000800 */
[----:B--2---:R-:W-:Y:S01]  /*4060*/  FADD.FTZ R12, R8, R75 ;  /* 0x0000004b080c7221 */ /* 0x004fe20000010000 */
[----:B0-----:R-:W-:-:S06]  /*4070*/  F2FP.F16.F32.PACK_AB R4, R88, R33 ;  /* 0x000000215804723e */ /* 0x001fcc00000000ff */
[----:B------:R-:W0:Y:S01]  /*4080*/  MUFU.EX2 R82, R82 ;  /* 0x0000005200527308 */ /* 0x000e220000000800 */
[----:B---3--:R-:W-:-:S07]  /*4090*/  FADD.FTZ R12, R51, R12 ;  /* 0x0000000c330c7221 */ /* 0x008fce0000010000 */
[----:B------:R-:W2:Y:S01]  /*40a0*/  MUFU.EX2 R55, R55 ;  /* 0x0000003700377308 */ /* 0x000ea20000000800 */
[----:B-1----:R-:W-:Y:S01]  /*40b0*/  FADD.FTZ R75, R53, R12 ;  /* 0x0000000c354b7221 */ /* 0x002fe20000010000 */
[----:B------:R-:W-:-:S04]  /*40c0*/  FADD.FTZ R12, R88, R73 ;  /* 0x00000049580c7221 */ /* 0x000fc80000010000 */
[----:B------:R-:W-:Y:S02]  /*40d0*/  FADD.FTZ R73, R29, R12 ;  /* 0x0000000c1d497221 */ /* 0x000fe40000010000 */
[----:B------:R-:W1:Y:S01]  /*40e0*/  MUFU.EX2 R80, R80 ;  /* 0x0000005000507308 */ /* 0x000e620000000800 */
[----:B0-----:R-:W-:-:S07]  /*40f0*/  FADD.FTZ R14, R82, R75 ;  /* 0x0000004b520e7221 */ /* 0x001fce0000010000 */
[----:B------:R-:W0:Y:S01]  /*4100*/  MUFU.EX2 R86, R86 ;  /* 0x0000005600567308 */ /* 0x000e220000000800 */
[----:B--2---:R-:W-:Y:S01]  /*4110*/  FADD.FTZ R75, R55, R14 ;  /* 0x0000000e374b7221 */ /* 0x004fe20000010000 */
[----:B------:R-:W-:Y:S01]  /*4120*/  F2FP.F16.F32.PACK_AB R14, R44, R15 ;  /* 0x0000000f2c0e723e */ /* 0x000fe200000000ff */
[--C-:B------:R-:W-:Y:S01]  /*4130*/  IMAD.MOV.U32 R44, RZ, RZ, R71.reuse ;  /* 0x000000ffff2c7224 */ /* 0x100fe200078e0047 */
[----:B------:R-:W-:Y:S01]  /*4140*/  F2FP.F16.F32.PACK_AB R15, R51, R8 ;  /* 0x00000008330f723e */ /* 0x000fe200000000ff */
[----:B------:R-:W-:-:S03]  /*4150*/  IMAD.MOV.U32 R51, RZ, RZ, R71 ;  /* 0x000000ffff337224 */ /* 0x000fc600078e0047 */
[----:B------:R-:W-:Y:S01]  /*4160*/  MUFU.EX2 R25, R25 ;  /* 0x0000001900197308 */ /* 0x000fe20000000800 */
[----:B-1----:R-:W-:-:S07]  /*4170*/  FADD.FTZ R12, R80, R73 ;  /* 0x00000049500c7221 */ /* 0x002fce0000010000 */
[----:B------:R-:W1:Y:S01]  /*4180*/  MUFU.EX2 R20, R20 ;  /* 0x0000001400147308 */ /* 0x000e620000000800 */
[----:B0-----:R-:W-:-:S07]  /*4190*/  FADD.FTZ R75, R86, R75 ;  /* 0x0000004b564b7221 */ /* 0x001fce0000010000 */
[----:B------:R-:W-:Y:S08]  /*41a0*/  MUFU.EX2 R70, R70 ;  /* 0x0000004600467308 */ /* 0x000ff00000000800 */
[----:B------:R-:W0:Y:S01]  /*41b0*/  MUFU.EX2 R59, R59 ;  /* 0x0000003b003b7308 */ /* 0x000e220000000800 */
[----:B-1----:R-:W-:-:S07]  /*41c0*/  FADD.FTZ R26, R20, R75 ;  /* 0x0000004b141a7221 */ /* 0x002fce0000010000 */
[----:B------:R-:W-:Y:S08]  /*41d0*/  MUFU.EX2 R21, R21 ;  /* 0x0000001500157308 */ /* 0x000ff00000000800 */
[----:B------:R-:W1:Y:S01]  /*41e0*/  MUFU.EX2 R61, R61 ;  /* 0x0000003d003d7308 */ /* 0x000e620000000800 */
[----:B0-----:R-:W-:-:S07]  /*41f0*/  FADD.FTZ R26, R59, R26 ;  /* 0x0000001a3b1a7221 */ /* 0x001fce0000010000 */
[----:B------:R-:W0:Y:S08]  /*4200*/  MUFU.EX2 R36, R36 ;  /* 0x0000002400247308 */ /* 0x000e300000000800 */
[----:B------:R-:W2:Y:S01]  /*4210*/  MUFU.EX2 R66, R66 ;  /* 0x0000004200427308 */ /* 0x000ea20000000800 */
[----:B-1----:R-:W-:-:S07]  /*4220*/  FADD.FTZ R7, R61, R26 ;  /* 0x0000001a3d077221 */ /* 0x002fce0000010000 */
[----:B------:R1:W-:Y:S01]  /*4230*/  MUFU.EX2 R40, R54 ;  /* 0x0000003600287308 */ /* 0x0003e20000000800 */
[----:B0-----:R-:W-:-:S07]  /*4240*/  F2FP.F16.F32.PACK_AB R26, R36, R21 ;  /* 0x00000015241a723e */ /* 0x001fce00000000ff */
[----:B------:R-:W0:Y:S01]  /*4250*/  MUFU.EX2 R11, R11 ;  /* 0x0000000b000b7308 */ /* 0x000e220000000800 */
[----:B-1----:R-:W-:Y:S01]  /*4260*/  FFMA.FTZ R54, R38, R3, -R27 ;  /* 0x0000000326367223 */ /* 0x002fe2000001081b */
[----:B------:R-:W-:Y:S01]  /*4270*/  FADD.FTZ R27, R25, R12 ;  /* 0x0000000c191b7221 */ /* 0x000fe20000010000 */
[----:B--2---:R-:W-:Y:S01]  /*4280*/  FADD.FTZ R8, R66, R7 ;  /* 0x0000000742087221 */ /* 0x004fe20000010000 */
[----:B------:R-:W-:Y:S02]  /*4290*/  F2FP.F16.F32.PACK_AB R12, R100, R13 ;  /* 0x0000000d640c723e */ /* 0x000fe400000000ff */
[----:B------:R-:W-:Y:S01]  /*42a0*/  FADD.FTZ R30, R70, R27 ;  /* 0x0000001b461e7221 */ /* 0x000fe20000010000 */
[----:B------:R-:W-:Y:S01]  /*42b0*/  F2FP.F16.F32.PACK_AB R13, R90, R31 ;  /* 0x0000001f5a0d723e */ /* 0x000fe200000000ff */
[----:B------:R-:W1:Y:S01]  /*42c0*/  MUFU.EX2 R57, R57 ;  /* 0x0000003900397308 */ /* 0x000e620000000800 */
[----:B------:R-:W-:Y:S01]  /*42d0*/  F2FP.F16.F32.PACK_AB R7, R86, R55 ;  /* 0x000000375607723e */ /* 0x000fe200000000ff */
[----:B------:R-:W-:Y:S01]  /*42e0*/  FADD.FTZ R5, R21, R30 ;  /* 0x0000001e15057221 */ /* 0x000fe20000010000 */
[----:B------:R-:W-:Y:S01]  /*42f0*/  IMAD.MOV.U32 R55, RZ, RZ, R71 ;  /* 0x000000ffff377224 */ /* 0x000fe200078e0047 */
[----:B------:R-:W-:Y:S02]  /*4300*/  STSM.16.M88.4 [R2+0x25b00], R12 ;  /* 0x025b000c02007844 */ /* 0x000fe40000000200 */
[----:B------:R-:W-:Y:S01]  /*4310*/  FADD.FTZ R6, R36, R5 ;  /* 0x0000000524067221 */ /* 0x000fe20000010000 */
[----:B------:R-:W-:Y:S01]  /*4320*/  F2FP.F16.F32.PACK_AB R5, R82, R53 ;  /* 0x000000355205723e */ /* 0x000fe200000000ff */
[----:B------:R-:W2:Y:S01]  /*4330*/  MUFU.EX2 R72, R72 ;  /* 0x0000004800487308 */ /* 0x000ea20000000800 */
[----:B------:R-:W-:-:S02]  /*4340*/  IMAD.MOV.U32 R53, RZ, RZ, R71 ;  /* 0x000000ffff357224 */ /* 0x000fc400078e0047 */
[----:B0-----:R-:W-:Y:S01]  /*4350*/  FADD.FTZ R27, R11, R6 ;  /* 0x000000060b1b7221 */ /* 0x001fe20000010000 */
[----:B------:R-:W-:Y:S01]  /*4360*/  F2FP.F16.F32.PACK_AB R6, R80, R29 ;  /* 0x0000001d5006723e */ /* 0x000fe200000000ff */
[----:B------:R-:W-:-:S03]  /*4370*/  IMAD.MOV.U32 R36, RZ, RZ, R71 ;  /* 0x000000ffff247224 */ /* 0x000fc600078e0047 */
[----:B------:R-:W0:Y:S01]  /*4380*/  MUFU.EX2 R58, R58 ;  /* 0x0000003a003a7308 */ /* 0x000e220000000800 */
[----:B-1----:R-:W-:Y:S01]  /*4390*/  FADD.FTZ R29, R57, R8 ;  /* 0x00000008391d7221 */ /* 0x002fe20000010000 */
[----:B------:R1:W-:Y:S06]  /*43a0*/  STSM.16.M88.4 [R2+0x27300], R4 ;  /* 0x0273000402007844 */ /* 0x0003ec0000000200 */
[----:B------:R-:W3:Y:S01]  /*43b0*/  MUFU.EX2 R9, R128 ;  /* 0x0000008000097308 */ /* 0x000ee20000000800 */
[----:B--2---:R-:W-:-:S07]  /*43c0*/  FADD.FTZ R8, R72, R27 ;  /* 0x0000001b48087221 */ /* 0x004fce0000010000 */
[----:B------:R-:W2:Y:S01]  /*43d0*/  MUFU.EX2 R48, R48 ;  /* 0x0000003000307308 */ /* 0x000ea20000000800 */
[----:B0-----:R-:W-:-:S07]  /*43e0*/  FADD.FTZ R29, R58, R29 ;  /* 0x0000001d3a1d7221 */ /* 0x001fce0000010000 */
[----:B------:R-:W0:Y:S01]  /*43f0*/  MUFU.EX2 R84, R84 ;  /* 0x0000005400547308 */ /* 0x000e220000000800 */
[----:B---3--:R-:W-:-:S07]  /*4400*/  FADD.FTZ R27, R9, R8 ;  /* 0x00000008091b7221 */ /* 0x008fce0000010000 */
[----:B------:R-:W3:Y:S01]  /*4410*/  MUFU.EX2 R63, R63 ;  /* 0x0000003f003f7308 */ /* 0x000ee20000000800 */
[----:B--2---:R-:W-:-:S07]  /*4420*/  FADD.FTZ R8, R48, R29 ;  /* 0x0000001d30087221 */ /* 0x004fce0000010000 */
[----:B------:R-:W2:Y:S01]  /*4430*/  MUFU.EX2 R50, R50 ;  /* 0x0000003200327308 */ /* 0x000ea20000000800 */
[----:B0-----:R-:W-:-:S07]  /*4440*/  F2FP.F16.F32.PACK_AB R30, R84, R9 ;  /* 0x00000009541e723e */ /* 0x001fce00000000ff */
[----:B------:R-:W1:Y:S01]  /*4450*/  MUFU.EX2 R112, R112 ;  /* 0x0000007000707308 */ /* 0x000e620000000800 */
[----:B---3--:R-:W-:-:S07]  /*4460*/  FADD.FTZ R21, R63, R8 ;  /* 0x000000083f157221 */ /* 0x008fce0000010000 */
[----:B------:R-:W0:Y:S01]  /*4470*/  MUFU.EX2 R65, R65 ;  /* 0x0000004100417308 */ /* 0x000e220000000800 */
[----:B--2---:R-:W-:-:S07]  /*4480*/  FADD.FTZ R8, R50, R21 ;  /* 0x0000001532087221 */ /* 0x004fce0000010000 */
[----:B------:R-:W2:Y:S01]  /*4490*/  MUFU.EX2 R47, R47 ;  /* 0x0000002f002f7308 */ /* 0x000ea20000000800 */
[----:B-1----:R-:W-:-:S07]  /*44a0*/  F2FP.F16.F32.PACK_AB R4, R112, R35 ;  /* 0x000000237004723e */ /* 0x002fce00000000ff */
[----:B------:R1:W-:Y:S08]  /*44b0*/  MUFU.EX2 R73, R24 ;  /* 0x0000001800497308 */ /* 0x0003f00000000800 */
[----:B------:R-:W3:Y:S01]  /*44c0*/  MUFU.EX2 R110, R110 ;  /* 0x0000006e006e7308 */ /* 0x000ee20000000800 */
[----:B-1----:R-:W-:Y:S01]  /*44d0*/  F2FP.F16.F32.PACK_AB R24, R70, R25 ;  /* 0x000000194618723e */ /* 0x002fe200000000ff */
[----:B------:R-:W-:Y:S01]  /*44e0*/  IMAD.MOV.U32 R70, RZ, RZ, R71 ;  /* 0x000000ffff467224 */ /* 0x000fe200078e0047 */
[----:B------:R-:W-:Y:S01]  /*44f0*/  F2FP.F16.F32.PACK_AB R25, R59, R20 ;  /* 0x000000143b19723e */ /* 0x000fe200000000ff */
[----:B------:R-:W-:Y:S01]  /*4500*/  FADD.FTZ R20, R84, R27 ;  /* 0x0000001b54147221 */ /* 0x000fe20000010000 */
[----:B------:R-:W-:Y:S01]  /*4510*/  F2FP.F16.F32.PACK_AB R27, R66, R61 ;  /* 0x0000003d421b723e */ /* 0x000fe200000000ff */
[----:B------:R-:W-:-:S02]  /*4520*/  IMAD.MOV.U32 R66, RZ, RZ, R71 ;  /* 0x000000ffff427224 */ /* 0x000fc400078e0047 */
[----:B------:R-:W1:Y:S01]  /*4530*/  MUFU.EX2 R67, R67 ;  /* 0x0000004300437308 */ /* 0x000e620000000800 */
[----:B------:R-:W-:Y:S01]  /*4540*/  FADD.FTZ R29, R35, R20 ;  /* 0x00000014231d7221 */ /* 0x000fe20000010000 */
[----:B------:R4:W-:Y:S01]  /*4550*/  STSM.16.M88.4 [R2+0x28b00], R24 ;  /* 0x028b001802007844 */ /* 0x0009e20000000200 */
[----:B------:R-:W-:Y:S02]  /*4560*/  IMAD.MOV.U32 R61, RZ, RZ, R71 ;  /* 0x000000ffff3d7224 */ /* 0x000fe400078e0047 */
[----:B------:R-:W-:Y:S01]  /*4570*/  FADD.FTZ R20, R112, R29 ;  /* 0x0000001d70147221 */ /* 0x000fe20000010000 */
[----:B0-----:R-:W-:Y:S01]  /*4580*/  FADD.FTZ R29, R65, R8 ;  /* 0x00000008411d7221 */ /* 0x001fe20000010000 */
[----:B------:R-:W-:Y:S01]  /*4590*/  IMAD.MOV.U32 R59, RZ, RZ, R71 ;  /* 0x000000ffff3b7224 */ /* 0x000fe200078e0047 */
[----:B------:R-:W0:Y:S01]  /*45a0*/  MUFU.EX2 R45, R45 ;  /* 0x0000002d002d7308 */ /* 0x000e220000000800 */
[----:B--2---:R-:W-:Y:S01]  /*45b0*/  FADD.FTZ R31, R47, R20 ;  /* 0x000000142f1f7221 */ /* 0x004fe20000010000 */
[----:B------:R-:W-:Y:S01]  /*45c0*/  FADD.FTZ R8, R40, R29 ;  /* 0x0000001d28087221 */ /* 0x000fe20000010000 */
[----:B------:R-:W-:Y:S01]  /*45d0*/  F2FP.F16.F32.PACK_AB R29, R58, R57 ;  /* 0x000000393a1d723e */ /* 0x000fe200000000ff */
[----:B------:R-:W-:-:S02]  /*45e0*/  IMAD.MOV.U32 R58, RZ, RZ, R71 ;  /* 0x000000ffff3a7224 */ /* 0x000fc400078e0047 */
[----:B---3--:R-:W-:Y:S01]  /*45f0*/  FADD.FTZ R12, R110, R31 ;  /* 0x0000001f6e0c7221 */ /* 0x008fe20000010000 */
[----:B------:R-:W-:Y:S01]  /*4600*/  F2FP.F16.F32.PACK_AB R31, R63, R48 ;  /* 0x000000303f1f723e */ /* 0x000fe200000000ff */
[--C-:B------:R-:W-:Y:S01]  /*4610*/  IMAD.MOV.U32 R63, RZ, RZ, R71.reuse ;  /* 0x000000ffff3f7224 */ /* 0x100fe200078e0047 */
[----:B------:R2:W3:Y:S01]  /*4620*/  MUFU.EX2 R32, R42 ;  /* 0x0000002a00207308 */ /* 0x0004e20000000800 */
[----:B-1----:R-:W-:Y:S01]  /*4630*/  FADD.FTZ R5, R67, R8 ;  /* 0x0000000843057221 */ /* 0x002fe20000010000 */
[--C-:B------:R-:W-:Y:S02]  /*4640*/  IMAD.MOV.U32 R57, RZ, RZ, R71.reuse ;  /* 0x000000ffff397224 */ /* 0x100fe400078e0047 */
[--C-:B------:R-:W-:Y:S02]  /*4650*/  IMAD.MOV.U32 R48, RZ, RZ, R71.reuse ;  /* 0x000000ffff307224 */ /* 0x100fe400078e0047 */
[--C-:B------:R-:W-:Y:S02]  /*4660*/  IMAD.MOV.U32 R35, RZ, RZ, R71.reuse ;  /* 0x000000ffff237224 */ /* 0x100fe400078e0047 */
[----:B------:R-:W1:Y:S01]  /*4670*/  MUFU.EX2 R76, R76 ;  /* 0x0000004c004c7308 */ /* 0x000e620000000800 */
[----:B0-----:R-:W-:Y:S01]  /*4680*/  FADD.FTZ R7, R45, R12 ;  /* 0x0000000c2d077221 */ /* 0x001fe20000010000 */
[----:B--2---:R-:W-:-:S06]  /*4690*/  IMAD.MOV.U32 R42, RZ, RZ, R71 ;  /* 0x000000ffff2a7224 */ /* 0x004fcc00078e0047 */
[----:B------:R-:W0:Y:S01]  /*46a0*/  MUFU.EX2 R69, R69 ;  /* 0x0000004500457308 */ /* 0x000e220000000800 */
[----:B---3--:R-:W-:Y:S01]  /*46b0*/  FADD.FTZ R6, R32, R5 ;  /* 0x0000000520067221 */ /* 0x008fe20000010000 */
[----:B------:R-:W-:Y:S01]  /*46c0*/  F2FP.F16.F32.PACK_AB R5, R65, R50 ;  /* 0x000000324105723e */ /* 0x000fe200000000ff */
[--C-:B------:R-:W-:Y:S02]  /*46d0*/  IMAD.MOV.U32 R65, RZ, RZ, R71.reuse ;  /* 0x000000ffff417224 */ /* 0x100fe400078e0047 */
[----:B------:R-:W-:-:S03]  /*46e0*/  IMAD.MOV.U32 R50, RZ, RZ, R71 ;  /* 0x000000ffff327224 */ /* 0x000fc600078e0047 */
[----:B------:R-:W2:Y:S01]  /*46f0*/  MUFU.EX2 R43, R43 ;  /* 0x0000002b002b7308 */ /* 0x000ea20000000800 */
[----:B-1----:R-:W-:-:S07]  /*4700*/  FADD.FTZ R8, R76, R7 ;  /* 0x000000074c087221 */ /* 0x002fce0000010000 */
[----:B------:R1:W3:Y:S01]  /*4710*/  MUFU.EX2 R38, R46 ;  /* 0x0000002e00267308 */ /* 0x0002e20000000800 */
[C---:B0-----:R-:W-:Y:S01]  /*4720*/  FADD.FTZ R7, R69.reuse, R6 ;  /* 0x0000000645077221 */ /* 0x041fe20000010000 */
[----:B------:R-:W-:Y:S01]  /*4730*/  F2FP.F16.F32.PACK_AB R6, R110, R47 ;  /* 0x0000002f6e06723e */ /* 0x000fe200000000ff */
[--C-:B------:R-:W-:Y:S01]  /*4740*/  IMAD.MOV.U32 R47, RZ, RZ, R71.reuse ;  /* 0x000000ffff2f7224 */ /* 0x100fe200078e0047 */
[----:B------:R-:W-:Y:S01]  /*4750*/  F2FP.F16.F32.PACK_AB R13, R69, R32 ;  /* 0x00000020450d723e */ /* 0x000fe200000000ff */
[--C-:B------:R-:W-:Y:S02]  /*4760*/  IMAD.MOV.U32 R69, RZ, RZ, R71.reuse ;  /* 0x000000ffff457224 */ /* 0x100fe400078e0047 */
[--C-:B------:R-:W-:Y:S01]  /*4770*/  IMAD.MOV.U32 R32, RZ, RZ, R71.reuse ;  /* 0x000000ffff207224 */ /* 0x100fe200078e0047 */
[----:B------:R-:W0:Y:S01]  /*4780*/  MUFU.EX2 R92, R92 ;  /* 0x0000005c005c7308 */ /* 0x000e220000000800 */
[----:B--2---:R-:W-:Y:S01]  /*4790*/  FADD.FTZ R9, R43, R8 ;  /* 0x000000082b097221 */ /* 0x004fe20000010000 */
[----:B-1----:R-:W-:-:S06]  /*47a0*/  IMAD.MOV.U32 R46, RZ, RZ, R71 ;  /* 0x000000ffff2e7224 */ /* 0x002fcc00078e0047 */
[----:B------:R-:W-:Y:S01]  /*47b0*/  MUFU.EX2 R41, R41 ;  /* 0x0000002900297308 */ /* 0x000fe20000000800 */
[----:B---3--:R-:W-:Y:S01]  /*47c0*/  FADD.FTZ R8, R38, R7 ;  /* 0x0000000726087221 */ /* 0x008fe20000010000 */
[----:B------:R-:W-:Y:S01]  /*47d0*/  F2FP.F16.F32.PACK_AB R7, R67, R40 ;  /* 0x000000284307723e */ /* 0x000fe200000000ff */
[--C-:B------:R-:W-:Y:S01]  /*47e0*/  IMAD.MOV.U32 R67, RZ, RZ, R71.reuse ;  /* 0x000000ffff437224 */ /* 0x100fe200078e0047 */
[C---:B------:R-:W-:Y:S01]  /*47f0*/  F2FP.F16.F32.PACK_AB R15, R73.reuse, R38 ;  /* 0x00000026490f723e */ /* 0x040fe200000000ff */
[--C-:B------:R-:W-:Y:S02]  /*4800*/  IMAD.MOV.U32 R40, RZ, RZ, R71.reuse ;  /* 0x000000ffff287224 */ /* 0x100fe400078e0047 */
[----:B------:R-:W-:Y:S01]  /*4810*/  IMAD.MOV.U32 R38, RZ, RZ, R71 ;  /* 0x000000ffff267224 */ /* 0x000fe200078e0047 */
[----:B------:R-:W1:Y:S01]  /*4820*/  MUFU.EX2 R52, R52 ;  /* 0x0000003400347308 */ /* 0x000e620000000800 */
[----:B0-----:R-:W-:Y:S01]  /*4830*/  FADD.FTZ R12, R92, R9 ;  /* 0x000000095c0c7221 */ /* 0x001fe20000010000 */
[----:B------:R-:W-:-:S06]  /*4840*/  FADD.FTZ R9, R73, R8 ;  /* 0x0000000849097221 */ /* 0x000fcc0000010000 */
[----:B------:R-:W4:Y:S08]  /*4850*/  MUFU.EX2 R106, R106 ;  /* 0x0000006a006a7308 */ /* 0x000f300000000800 */
[----:B------:R0:W2:Y:S01]  /*4860*/  MUFU.EX2 R33, R28 ;  /* 0x0000001c00217308 */ /* 0x0000a20000000800 */
[----:B-1----:R-:W-:-:S07]  /*4870*/  FADD.FTZ R8, R52, R9 ;  /* 0x0000000934087221 */ /* 0x002fce0000010000 */
[----:B------:R-:W1:Y:S01]  /*4880*/  MUFU.EX2 R39, R39 ;  /* 0x0000002700277308 */ /* 0x000e620000000800 */
[----:B0-----:R-:W-:Y:S01]  /*4890*/  F2FP.F16.F32.PACK_AB R28, R72, R11 ;  /* 0x0000000b481c723e */ /* 0x001fe200000000ff */
[----:B------:R-:W-:Y:S01]  /*48a0*/  FADD.FTZ R11, R41, R12 ;  /* 0x0000000c290b7221 */ /* 0x000fe20000010000 */
[----:B------:R-:W-:Y:S01]  /*48b0*/  F2FP.F16.F32.PACK_AB R12, R76, R45 ;  /* 0x0000002d4c0c723e */ /* 0x000fe200000000ff */
[----:B------:R-:W-:Y:S01]  /*48c0*/  IMAD.MOV.U32 R45, RZ, RZ, R71 ;  /* 0x000000ffff2d7224 */ /* 0x000fe200078e0047 */
[C---:B----4-:R-:W-:Y:S01]  /*48d0*/  F2FP.F16.F32.PACK_AB R24, R106.reuse, R41 ;  /* 0x000000296a18723e */ /* 0x050fe200000000ff */
[----:B------:R-:W-:Y:S01]  /*48e0*/  FADD.FTZ R14, R106, R11 ;  /* 0x0000000b6a0e7221 */ /* 0x000fe20000010000 */
[----:B------:R0:W-:Y:S01]  /*48f0*/  STSM.16.M88.4 [R2+0x2a300], R28 ;  /* 0x02a3001c02007844 */ /* 0x0001e20000000200 */
[----:B------:R-:W3:Y:S01]  /*4900*/  MUFU.EX2 R54, R54 ;  /* 0x0000003600367308 */ /* 0x000ee20000000800 */
[----:B--2---:R-:W-:Y:S01]  /*4910*/  FADD.FTZ R11, R33, R8 ;  /* 0x00000008210b7221 */ /* 0x004fe20000010000 */
[--C-:B------:R-:W-:Y:S01]  /*4920*/  IMAD.MOV.U32 R41, RZ, RZ, R71.reuse ;  /* 0x000000ffff297224 */ /* 0x100fe200078e0047 */
[----:B------:R2:W-:Y:S05]  /*4930*/  STSM.16.M88.4 [R2+0x2bb00], R4 ;  /* 0x02bb000402007844 */ /* 0x0005ea0000000200 */
[----:B------:R-:W2:Y:S01]  /*4940*/  MUFU.EX2 R60, R60 ;  /* 0x0000003c003c7308 */ /* 0x000ea20000000800 */
[----:B-1----:R-:W-:Y:S01]  /*4950*/  FADD.FTZ R25, R39, R14 ;  /* 0x0000000e27197221 */ /* 0x002fe20000010000 */
[----:B------:R-:W-:Y:S01]  /*4960*/  F2FP.F16.F32.PACK_AB R14, R92, R43 ;  /* 0x0000002b5c0e723e */ /* 0x000fe200000000ff */
[----:B------:R-:W-:-:S04]  /*4970*/  IMAD.MOV.U32 R43, RZ, RZ, R71 ;  /* 0x000000ffff2b7224 */ /* 0x000fc800078e0047 */
[----:B------:R-:W-:Y:S01]  /*4980*/  STSM.16.M88.4 [R2+0x2d300], R12 ;  /* 0x02d3000c02007844 */ /* 0x000fe20000000200 */
[----:B------:R-:W1:Y:S01]  /*4990*/  MUFU.EX2 R21, R120 ;  /* 0x0000007800157308 */ /* 0x000e620000000800 */
[----:B---3--:R-:W-:Y:S01]  /*49a0*/  FADD.FTZ R8, R54, R11 ;  /* 0x0000000b36087221 */ /* 0x008fe20000010000 */
[--C-:B0-----:R-:W-:Y:S02]  /*49b0*/  IMAD.MOV.U32 R31, RZ, RZ, R71.reuse ;  /* 0x000000ffff1f7224 */ /* 0x101fe400078e0047 */
[--C-:B------:R-:W-:Y:S02]  /*49c0*/  IMAD.MOV.U32 R30, RZ, RZ, R71.reuse ;  /* 0x000000ffff1e7224 */ /* 0x100fe400078e0047 */
[----:B------:R-:W-:Y:S02]  /*49d0*/  IMAD.MOV.U32 R29, RZ, RZ, R71 ;  /* 0x000000ffff1d7224 */ /* 0x000fe400078e0047 */
[----:B------:R-:W0:Y:S01]  /*49e0*/  MUFU.EX2 R37, R37 ;  /* 0x0000002500257308 */ /* 0x000e220000000800 */
[C---:B--2---:R-:W-:Y:S01]  /*49f0*/  FADD.FTZ R4, R60.reuse, R25 ;  /* 0x000000193c047221 */ /* 0x044fe20000010000 */
[----:B------:R-:W-:Y:S01]  /*4a00*/  F2FP.F16.F32.PACK_AB R25, R33, R52 ;  /* 0x000000342119723e */ /* 0x000fe200000000ff */
[--C-:B------:R-:W-:Y:S01]  /*4a10*/  IMAD.MOV.U32 R52, RZ, RZ, R71.reuse ;  /* 0x000000ffff347224 */ /* 0x100fe200078e0047 */
[----:B------:R-:W-:Y:S01]  /*4a20*/  F2FP.F16.F32.PACK_AB R26, R60, R39 ;  /* 0x000000273c1a723e */ /* 0x000fe200000000ff */
[----:B------:R-:W-:-:S02]  /*4a30*/  IMAD.MOV.U32 R60, RZ, RZ, R71 ;  /* 0x000000ffff3c7224 */ /* 0x000fc400078e0047 */
[--C-:B------:R-:W-:Y:S01]  /*4a40*/  IMAD.MOV.U32 R39, RZ, RZ, R71.reuse ;  /* 0x000000ffff277224 */ /* 0x100fe200078e0047 */
[----:B------:R-:W2:Y:S01]  /*4a50*/  MUFU.EX2 R56, R56 ;  /* 0x0000003800387308 */ /* 0x000ea20000000800 */
[C---:B-1----:R-:W-:Y:S01]  /*4a60*/  FADD.FTZ R5, R21.reuse, R8 ;  /* 0x0000000815057221 */ /* 0x042fe20000010000 */
[----:B------:R-:W-:Y:S01]  /*4a70*/  F2FP.F16.F32.PACK_AB R27, R21, R54 ;  /* 0x00000036151b723e */ /* 0x000fe200000000ff */
[--C-:B------:R-:W-:Y:S02]  /*4a80*/  IMAD.MOV.U32 R54, RZ, RZ, R71.reuse ;  /* 0x000000ffff367224 */ /* 0x100fe400078e0047 */
[--C-:B------:R-:W-:Y:S02]  /*4a90*/  IMAD.MOV.U32 R33, RZ, RZ, R71.reuse ;  /* 0x000000ffff217224 */ /* 0x100fe400078e0047 */
[----:B------:R1:W-:Y:S01]  /*4aa0*/  STSM.16.M88.4 [R2+0x2eb00], R24 ;  /* 0x02eb001802007844 */ /* 0x0003e20000000200 */
[----:B------:R-:W3:Y:S01]  /*4ab0*/  MUFU.EX2 R108, R108 ;  /* 0x0000006c006c7308 */ /* 0x000ee20000000800 */
[----:B0-----:R-:W-:Y:S01]  /*4ac0*/  FADD.FTZ R7, R37, R4 ;  /* 0x0000000425077221 */ /* 0x001fe20000010000 */
[----:B------:R-:W-:-:S06]  /*4ad0*/  IMAD.MOV.U32 R28, RZ, RZ, R71 ;  /* 0x000000ffff1c7224 */ /* 0x000fcc00078e0047 */
[----:B------:R-:W0:Y:S01]  /*4ae0*/  MUFU.EX2 R109, R122 ;  /* 0x0000007a006d7308 */ /* 0x000e220000000800 */
[----:B--2---:R-:W-:Y:S01]  /*4af0*/  FADD.FTZ R4, R56, R5 ;  /* 0x0000000538047221 */ /* 0x004fe20000010000 */
[----:B-1----:R-:W-:-:S06]  /*4b00*/  IMAD.MOV.U32 R27, RZ, RZ, R71 ;  /* 0x000000ffff1b7224 */ /* 0x002fcc00078e0047 */
[----:B------:R-:W-:Y:S01]  /*4b10*/  MUFU.EX2 R49, R49 ;  /* 0x0000003100317308 */ /* 0x000fe20000000800 */
[C---:B---3--:R-:W-:Y:S01]  /*4b20*/  FADD.FTZ R6, R108.reuse, R7 ;  /* 0x000000076c067221 */ /* 0x048fe20000010000 */
[----:B------:R-:W-:Y:S01]  /*4b30*/  F2FP.F16.F32.PACK_AB R108, R108, R37 ;  /* 0x000000256c6c723e */ /* 0x000fe200000000ff */
[--C-:B------:R-:W-:Y:S02]  /*4b40*/  IMAD.MOV.U32 R37, RZ, RZ, R71.reuse ;  /* 0x000000ffff257224 */ /* 0x100fe400078e0047 */
[--C-:B------:R-:W-:Y:S02]  /*4b50*/  IMAD.MOV.U32 R26, RZ, RZ, R71.reuse ;  /* 0x000000ffff1a7224 */ /* 0x100fe400078e0047 */
[--C-:B------:R-:W-:Y:S01]  /*4b60*/  IMAD.MOV.U32 R25, RZ, RZ, R71.reuse ;  /* 0x000000ffff197224 */ /* 0x100fe200078e0047 */
[----:B------:R-:W1:Y:S01]  /*4b70*/  MUFU.EX2 R116, R116 ;  /* 0x0000007400747308 */ /* 0x000e620000000800 */
[C---:B0-----:R-:W-:Y:S01]  /*4b80*/  FADD.FTZ R5, R109.reuse, R4 ;  /* 0x000000046d057221 */ /* 0x041fe20000010000 */
[----:B------:R-:W-:Y:S01]  /*4b90*/  F2FP.F16.F32.PACK_AB R109, R109, R56 ;  /* 0x000000386d6d723e */ /* 0x000fe200000000ff */
[----:B------:R-:W-:-:S02]  /*4ba0*/  IMAD.MOV.U32 R56, RZ, RZ, R71 ;  /* 0x000000ffff387224 */ /* 0x000fc400078e0047 */
[----:B------:R-:W-:-:S03]  /*4bb0*/  IMAD.MOV.U32 R24, RZ, RZ, R71 ;  /* 0x000000ffff187224 */ /* 0x000fc600078e0047 */
[----:B------:R-:W-:Y:S08]  /*4bc0*/  MUFU.EX2 R34, R34 ;  /* 0x0000002200227308 */ /* 0x000ff00000000800 */
[----:B------:R-:W0:Y:S01]  /*4bd0*/  MUFU.EX2 R9, R126 ;  /* 0x0000007e00097308 */ /* 0x000e220000000800 */
[----:B-1----:R-:W-:Y:S01]  /*4be0*/  F2FP.F16.F32.PACK_AB R110, R116, R49 ;  /* 0x00000031746e723e */ /* 0x002fe200000000ff */
[----:B------:R-:W-:-:S04]  /*4bf0*/  FADD.FTZ R49, R49, R6 ;  /* 0x0000000631317221 */ /* 0x000fc80000010000 */
[----:B------:R-:W-:Y:S01]  /*4c00*/  FADD.FTZ R4, R116, R49 ;  /* 0x0000003174047221 */ /* 0x000fe20000010000 */
[----:B------:R-:W-:Y:S01]  /*4c10*/  IMAD.MOV.U32 R49, RZ, RZ, R71 ;  /* 0x000000ffff317224 */ /* 0x000fe200078e0047 */
[----:B0-----:R-:W-:Y:S01]  /*4c20*/  F2FP.F16.F32.PACK_AB R111, R9, R34 ;  /* 0x00000022096f723e */ /* 0x001fe200000000ff */
[----:B------:R-:W-:-:S04]  /*4c30*/  FADD.FTZ R34, R34, R5 ;  /* 0x0000000522227221 */ /* 0x000fc80000010000 */
[----:B------:R0:W-:Y:S01]  /*4c40*/  STSM.16.M88.4 [R2+0x30300], R108 ;  /* 0x0303006c02007844 */ /* 0x0001e20000000200 */
[----:B------:R-:W-:Y:S01]  /*4c50*/  FADD.FTZ R5, R9, R34 ;  /* 0x0000002209057221 */ /* 0x000fe20000010000 */
[----:B------:R-:W-:Y:S01]  /*4c60*/  IMAD.MOV.U32 R34, RZ, RZ, R71 ;  /* 0x000000ffff227224 */ /* 0x000fe200078e0047 */
[----:B------:R1:W-:Y:S06]  /*4c70*/  MEMBAR.ALL.CTA ;  /* 0x0000000000007992 */ /* 0x0003ec0000008000 */
[----:B-1----:R-:W1:Y:S02]  /*4c80*/  FENCE.VIEW.ASYNC.S ;  /* 0x00000000000073c6 */ /* 0x002e640000000000 */
[----:B-1----:R-:W-:Y:S01]  /*4c90*/  NOP ;  /* 0x0000000000007918 */ /* 0x002fe20000000000 */
[----:B------:R-:W-:Y:S05]  /*4ca0*/  @!P2 BRA `(.L_x_10098) ;  /* 0x000000380038a947 */ /* 0x000fea0003800000 */
        /* <DEDUP_REMOVED lines=29> */
.L_x_10107:
[----:B------:R-:W-:Y:S01]  /*4e80*/  UIADD3 UR39, UR59, 0x1, URZ ;  /* 0x000000013b277890 */ /* 0x000fe2000fffe03f */
[----:B------:R-:W-:-:S03]  /*4e90*/  ISETP.NE.AND P3, PT, RZ, UR38, PT ;  /* 0x00000026ff007c0c */ /* 0x000fc6000bf65270 */
[----:B------:R-:W-:-:S04]  /*4ea0*/  UISETP.NE.AND UP0, UPT, UR39, 0x2, UPT ;  /* 0x000000022700788c */ /* 0x000fc8000bf05270 */
[----:B------:R-:W-:Y:S02]  /*4eb0*/  USEL UR6, URZ, 0x1, UP0 ;  /* 0x000000013f067887 */ /* 0x000fe40008000000 */
[----:B------:R-:W-:-:S04]  /*4ec0*/  USEL UR39, UR39, URZ, UP0 ;  /* 0x0000003f27277287 */ /* 0x000fc80008000000 */
[----:B------:R-:W-:Y:S01]  /*4ed0*/  LOP3.LUT R16, R6, UR6, RZ, 0x3c, !PT ;  /* 0x0000000606107c12 */ /* 0x000fe2000f8e3cff */
[----:B---3--:R-:W-:Y:S07]  /*4ee0*/  @P3 BRA `(.L_x_10099) ;  /* 0x0000000000283947 */ /* 0x008fee0003800000 */
[----:B------:R-:W-:Y:S05]  /*4ef0*/  @!P0 BRA `(.L_x_10100) ;  /* 0x0000000000048947 */ /* 0x000fea0003800000 */
[----:B------:R-:W-:Y:S01]  /*4f00*/  BPT.TRAP 0x1 ;  /* 0x000000040000795c */ /* 0x000fe20000300000 */
.L_x_10100:
[----:B------:R-:W-:Y:S01]  /*4f10*/  ULEA UR6, UR39, UR36, 0x3 ;  /* 0x0000002427067291 */ /* 0x000fe2000f8e183f */
[----:B------:R-:W-:-:S08]  /*4f20*/  SHF.L.U32 R0, R16, 0x1f, RZ ;  /* 0x0000001f10007819 */ /* 0x000fd000000006ff */
[----:B------:R1:W2:Y:S01]  /*4f30*/  SYNCS.PHASECHK.TRANS64.TRYWAIT P2, [UR6+0x31c30], R0 ;  /* 0x031c3000ff0075a7 */ /* 0x0002a20008040146 */
[----:B------:R-:W-:Y:S05]  /*4f40*/  @!P0 BRA `(.L_x_10101) ;  /* 0x0000000000048947 */ /* 0x000fea0003800000 */
[----:B------:R-:W-:Y:S01]  /*4f50*/  BPT.TRAP 0x1 ;  /* 0x000000040000795c */ /* 0x000fe20000300000 */
.L_x_10101:
[----:B--2---:R-:W-:Y:S05]  /*4f60*/  @P2 BRA `(.L_x_10099) ;  /* 0x0000000000082947 */ /* 0x004fea0003800000 */
[----:B------:R-:W2:Y:S02]  /*4f70*/  SYNCS.PHASECHK.TRANS64.TRYWAIT P2, [UR6+0x31c30], R0 ;  /* 0x031c3000ff0075a7 */ /* 0x000ea40008040146 */
[----:B--2---:R-:W-:Y:S05]  /*4f80*/  @!P2 BRA `(.L_x_10102) ;  /* 0x000000b8008ca947 */ /* 0x004fea0003800000 */
.L_x_10099:
[----:B--2---:R-:W2:Y:S01]  /*4f90*/  S2R R3, SR_TID.X ;  /* 0x0000000000037919 */ /* 0x004ea20000002100 */
[----:B------:R-:W-:Y:S01]  /*4fa0*/  UIMAD UR26, UR39, 0x6c0, UR58 ;  /* 0x000006c0271a78a4 */ /* 0x000fe2000f8e023a */
[----:B------:R-:W-:Y:S01]  /*4fb0*/  UMOV UR27, 0x80000020 ;  /* 0x80000020001b7882 */ /* 0x000fe20000000000 */
[----:B------:R-:W-:Y:S02]  /*4fc0*/  UMOV UR28, UR24 ;  /* 0x00000018001c7c82 */ /* 0x000fe40008000000 */
[----:B------:R-:W-:Y:S01]  /*4fd0*/  UIADD3 UR30, UR26, 0x40, URZ ;  /* 0x000000401a1e7890 */ /* 0x000fe2000fffe03f */
        /* <DEDUP_REMOVED lines=20> */
[----:B--2---:R-:W-:Y:S01]  /*5120*/  SHF.R.U32.HI R3, RZ, 0x7, R3 ;  /* 0x00000007ff037819 */ /* 0x004fe20000011603 */
[----:B------:R-:W-:Y:S01]  /*5130*/  UMOV UR53, UR25 ;  /* 0x0000001900357c82 */ /* 0x000fe20008000000 */
[----:B------:R-:W-:Y:S01]  /*5140*/  UMOV UR55, 0x80000020 ;  /* 0x8000002000377882 */ /* 0x000fe20000000000 */
[----:B------:R-:W-:-:S02]  /*5150*/  UIADD3 UR6, UR26, 0x200, URZ ;  /* 0x000002001a067890 */ /* 0x000fc4000fffe03f */
[----:B-1----:R-:W-:Y:S01]  /*5160*/  VIADD R0, R3, 0x8 ;  /* 0x0000000803007836 */ /* 0x002fe20000000000 */
[----:B------:R-:W-:Y:S01]  /*5170*/  UMOV UR7, 0x80000020 ;  /* 0x8000002000077882 */ /* 0x000fe20000000000 */
[----:B------:R-:W-:Y:S01]  /*5180*/  UIADD3 UR10, UR26, 0x202, URZ ;  /* 0x000002021a0a7890 */ /* 0x000fe2000fffe03f */
[----:B------:R-:W-:Y:S02]  /*5190*/  UMOV UR11, 0x80000020 ;  /* 0x80000020000b7882 */ /* 0x000fe40000000000 */
[----:B------:R1:W-:Y:S01]  /*51a0*/  BAR.SYNC.DEFER_BLOCKING R0, 0x100 ;  /* 0x000400000000751d */ /* 0x0003e20000010000 */
[----:B------:R-:W-:Y:S02]  /*51b0*/  UIADD3 UR14, UR26, 0x242, URZ ;  /* 0x000002421a0e7890 */ /* 0x000fe4000fffe03f */
[----:B------:R-:W-:Y:S02]  /*51c0*/  UIADD3 UR18, UR26, 0x480, URZ ;  /* 0x000004801a127890 */ /* 0x000fe4000fffe03f */
[----:B------:R-:W-:Y:S01]  /*51d0*/  UIADD3 UR22, UR26, 0x482, URZ ;  /* 0x000004821a167890 */ /* 0x000fe2000fffe03f */
[----:B------:R-:W-:Y:S01]  /*51e0*/  UMOV UR15, 0x80000020 ;  /* 0x80000020000f7882 */ /* 0x000fe20000000000 */
[----:B------:R-:W-:Y:S01]  /*51f0*/  UMOV UR19, 0x80000020 ;  /* 0x8000002000137882 */ /* 0x000fe20000000000 */
[----:B------:R-:W-:Y:S01]  /*5200*/  UMOV UR23, 0x80000020 ;  /* 0x8000002000177882 */ /* 0x000fe20000000000 */
[----:B------:R-:W-:-:S06]  /*5210*/  WARPGROUP.ARRIVE ;  /* 0x00000000000079c5 */ /* 0x000fcc0000000000 */
[----:B------:R-:W-:Y:S03]  /*5220*/  HGMMA.64x16x16.F32 R136, gdesc[UR24], RZ, !UPT, gsb0 ;  /* 0x00200000188879f0 */ /* 0x000fe6000c0008ff */
        /* <DEDUP_REMOVED lines=22> */
[----:B0-----:R-:W-:-:S06]  /*5390*/  WARPGROUP.ARRIVE ;  /* 0x00000000000079c5 */ /* 0x001fcc0000000000 */
        /* <DEDUP_REMOVED lines=291> */
[----:B-1----:R-:W-:Y:S05]  /*65d0*/  @P3 BRA `(.L_x_10103) ;  /* 0x0000000000283947 */ /* 0x002fea0003800000 */
[----:B------:R-:W-:Y:S05]  /*65e0*/  @!P0 BRA `(.L_x_10104) ;  /* 0x0000000000048947 */ /* 0x000fea0003800000 */
[----:B------:R-:W-:Y:S01]  /*65f0*/  BPT.TRAP 0x1 ;  /* 0x000000040000795c */ /* 0x000fe20000300000 */
.L_x_10104:
[----:B------:R-:W-:Y:S01]  /*6600*/  ULEA UR6, UR59, UR36, 0x3 ;  /* 0x000000243b067291 */ /* 0x000fe2000f8e183f */
[----:B------:R-:W-:-:S08]  /*6610*/  SHF.L.U32 R0, R6, 0x1f, RZ ;  /* 0x0000001f06007819 */ /* 0x000fd000000006ff */
[----:B------:R0:W1:Y:S01]  /*6620*/  SYNCS.PHASECHK.TRANS64.TRYWAIT P2, [UR6+0x31c50], R0 ;  /* 0x031c5000ff0075a7 */ /* 0x0000620008040146 */
[----:B------:R-:W-:Y:S05]  /*6630*/  @!P0 BRA `(.L_x_10105) ;  /* 0x0000000000048947 */ /* 0x000fea0003800000 */
[----:B------:R-:W-:Y:S01]  /*6640*/  BPT.TRAP 0x1 ;  /* 0x000000040000795c */ /* 0x000fe20000300000 */
.L_x_10105:
[----:B-1----:R-:W-:Y:S05]  /*6650*/  @P2 BRA `(.L_x_10103) ;  /* 0x0000000000082947 */ /* 0x002fea0003800000 */
[----:B------:R-:W1:Y:S02]  /*6660*/  SYNCS.PHASECHK.TRANS64.TRYWAIT P2, [UR6+0x31c50], R0 ;  /* 0x031c5000ff0075a7 */ /* 0x000e640008040146 */
[----:B-1----:R-:W-:Y:S05]  /*6670*/  @!P2 BRA `(.L_x_10106) ;  /* 0x000000a000e8a947 */ /* 0x002fea0003800000 */
.L_x_10103:
[----:B------:R-:W-:Y:S01]  /*6680*/  UIADD3 UR6, UR36, 0x200, URZ ;  /* 0x0000020024067890 */ /* 0x000fe2000fffe03f */
[----:B------:R-:W-:Y:S01]  /*6690*/  WARPGROUP.ARRIVE ;  /* 0x00000000000079c5 */ /* 0x000fe20000000000 */
[----:B------:R-:W-:Y:S01]  /*66a0*/  ULOP3.LUT UR7, UR37, 0x10000, URZ, 0xfc, !UPT ;  /* 0x0001000025077892 */ /* 0x000fe2000f8efc3f */
[----:B01----:R-:W-:Y:S01]  /*66b0*/  FMNMX.FTZ R0, R136, R7, !PT ;  /* 0x0000000788007209 */ /* 0x003fe20007810000 */
[----:B------:R-:W-:-:S03]  /*66c0*/  USHF.R.U32.HI UR6, URZ, 0x4, UR6 ;  /* 0x000000043f067899 */ /* 0x000fc60008011606 */
[----:B------:R-:W0:Y:S01]  /*66d0*/  S2R R14, SR_TID.X ;  /* 0x00000000000e7919 */ /* 0x000e220000002100 */
[----:B------:R-:W-:Y:S01]  /*66e0*/  UMOV UR29, 0xc0000010 ;  /* 0xc0000010001d7882 */ /* 0x000fe20000000000 */
[----:B------:R-:W-:Y:S01]  /*66f0*/  UMOV UR31, 0x80000020 ;  /* 0x80000020001f7882 */ /* 0x000fe20000000000 */
[----:B------:R-:W-:Y:S01]  /*6700*/  ULOP3.LUT UR6, UR6, 0x3fff, URZ, 0xc0, !UPT ;  /* 0x00003fff06067892 */ /* 0x000fe2000f8ec03f */
[----:B------:R-:W-:Y:S01]  /*6710*/  FMNMX.FTZ R3, R137, R0, !PT ;  /* 0x0000000089037209 */ /* 0x000fe20007810000 */
[----:B------:R-:W-:Y:S01]  /*6720*/  UMOV UR28, UR7 ;  /* 0x00000007001c7c82 */ /* 0x000fe20008000000 */
[----:B------:R-:W-:Y:S01]  /*6730*/  IMAD.U32 R20, RZ, RZ, UR59 ;  /* 0x0000003bff147e24 */ /* 0x000fe2000f8e00ff */
[----:B------:R-:W-:Y:S01]  /*6740*/  ULOP3.LUT UR6, UR6, 0x2400000, URZ, 0xfc, !UPT ;  /* 0x0240000006067892 */ /* 0x000fe2000f8efc3f */
[----:B------:R-:W-:-:S03]  /*6750*/  FMNMX.FTZ R0, R140, R3, !PT ;  /* 0x000000038c007209 */ /* 0x000fc60007810000 */
[----:B------:R-:W-:Y:S01]  /*6760*/  UIMAD UR6, UR59, 0x6c0, UR6 ;  /* 0x000006c03b0678a4 */ /* 0x000fe2000f8e0206 */
[----:B------:R-:W-:Y:S02]  /*6770*/  FMNMX.FTZ R3, R141, R0, !PT ;  /* 0x000000008d037209 */ /* 0x000fe40007810000 */
[----:B------:R-:W-:Y:S01]  /*6780*/  @!P1 LEA R20, R20, UR36, 0x3 ;  /* 0x0000002414149c11 */ /* 0x000fe2000f8e18ff */
[----:B------:R-:W-:Y:S01]  /*6790*/  UMOV UR59, UR39 ;  /* 0x00000027003b7c82 */ /* 0x000fe20008000000 */
[----:B------:R-:W-:Y:S02]  /*67a0*/  FMNMX.FTZ R0, R128, R3, !PT ;  /* 0x0000000380007209 */ /* 0x000fe40007810000 */
[----:B------:R-:W-:Y:S01]  /*67b0*/  UMOV UR30, UR6 ;  /* 0x00000006001e7c82 */ /* 0x000fe20008000000 */
[----:B------:R-:W-:Y:S01]  /*67c0*/  @!P1 VIADD R20, R20, 0x31c60 ;  /* 0x00031c6014149836 */ /* 0x000fe20000000000 */
[----:B------:R-:W-:Y:S01]  /*67d0*/  HGMMA.64x96x16.F32 R24, gdesc[UR28].tnspB, R24, gsb0 ;  /* 0x416000001c1879f0 */ /* 0x000fe20008000818 */
[----:B------:R-:W-:Y:S01]  /*67e0*/  UIADD3 UR28, UR7, 0x180, URZ ;  /* 0x00000180071c7890 */ /* 0x000fe2000fffe03f */
[----:B------:R-:W-:Y:S01]  /*67f0*/  FMNMX.FTZ R3, R129, R0, !PT ;  /* 0x0000000081037209 */ /* 0x000fe20007810000 */
[----:B------:R-:W-:Y:S01]  /*6800*/  UIADD3 UR30, UR6, 0x40, URZ ;  /* 0x00000040061e7890 */ /* 0x000fe2000fffe03f */
[----:B------:R-:W-:Y:S01]  /*6810*/  @!P1 PRMT R20, RZ, 0x654, R20 ;  /* 0x00000654ff149816 */ /* 0x000fe20000000014 */
[----:B------:R-:W-:Y:S01]  /*6820*/  UMOV UR29, 0xc0000010 ;  /* 0xc0000010001d7882 */ /* 0x000fe20000000000 */
[----:B------:R-:W-:Y:S01]  /*6830*/  UMOV UR31, 0x80000020 ;  /* 0x80000020001f7882 */ /* 0x000fe20000000000 */
[----:B------:R-:W-:-:S04]  /*6840*/  FMNMX.FTZ R0, R132, R3, !PT ;  /* 0x0000000384007209 */ /* 0x000fc80007810000 */
        /* <DEDUP_REMOVED lines=45> */
[----:B------:R-:W-:Y:S01]  /*6b20*/  FMNMX.FTZ R0, R102, R3, !PT ;  /* 0x0000000366007209 */ /* 0x000fe20007810000 */
[----:B------:R-:W-:Y:S02]  /*6b30*/  WARPGROUP.DEPBAR.LE gsb0, 0x0 ;  /* 0x00008000000079c5 */ /* 0x000fe40000010000 */
[----:B------:R-:W-:Y:S01]  /*6b40*/  WARPGROUP.ARRIVE ;  /* 0x00000000000079c5 */ /* 0x000fe20000000000 */
[----:B------:R-:W-:-:S02]  /*6b50*/  FMNMX.FTZ R3, R103, R0, !PT ;  /* 0x0000000067037209 */ /* 0x000fc40007810000 */
[----:B------:R-:W-:Y:S02]  /*6b60*/  FMNMX.FTZ R6, R84, R9, !PT ;  /* 0x0000000954067209 */ /* 0x000fe40007810000 */
[----:B------:R-:W-:Y:S01]  /*6b70*/  FMNMX.FTZ R0, R90, R3, !PT ;  /* 0x000000035a007209 */ /* 0x000fe20007810000 */
[----:B------:R-:W-:Y:S01]  /*6b80*/  HGMMA.64x96x16.F32 R24, gdesc[UR28].tnspB, R24, gsb0 ;  /* 0x416000001c1879f0 */ /* 0x000fe20008000818 */
[----:B------:R-:W-:Y:S01]  /*6b90*/  UIADD3 UR28, UR7, 0x300, URZ ;  /* 0x00000300071c7890 */ /* 0x000fe2000fffe03f */
[----:B------:R-:W-:Y:S01]  /*6ba0*/  FMNMX.FTZ R9, R85, R6, !PT ;  /* 0x0000000655097209 */ /* 0x000fe20007810000 */
[----:B------:R-:W-:Y:S01]  /*6bb0*/  UIADD3 UR30, UR6, 0x80, URZ ;  /* 0x00000080061e7890 */ /* 0x000fe2000fffe03f */
[----:B------:R-:W-:Y:S01]  /*6bc0*/  FMNMX.FTZ R3, R91, R0, !PT ;  /* 0x000000005b037209 */ /* 0x000fe20007810000 */
[----:B------:R-:W-:Y:S01]  /*6bd0*/  UMOV UR29, 0xc0000010 ;  /* 0xc0000010001d7882 */ /* 0x000fe20000000000 */
[----:B------:R-:W-:Y:S01]  /*6be0*/  UMOV UR31, 0x80000020 ;  /* 0x80000020001f7882 */ /* 0x000fe20000000000 */
        /* <DEDUP_REMOVED lines=8> */
[----:B0-----:R-:W-:Y:S01]  /*6c70*/  SHF.R.U32.HI R11, RZ, 0x7, R14 ;  /* 0x00000007ff0b7819 */ /* 0x001fe2000001160e */
[----:B------:R-:W0:Y:S01]  /*6c80*/  SHFL.BFLY PT, R9, R0, 0x2, 0x1f ;  /* 0x0c401f0000097f89 */ /* 0x000e2200000e0000 */
[----:B------:R-:W-:Y:S02]  /*6c90*/  FMNMX.FTZ R6, R86, R3, !PT ;  /* 0x0000000356067209 */ /* 0x000fe40007810000 */
[----:B------:R-:W-:Y:S02]  /*6ca0*/  ISETP.GE.U32.AND P2, PT, R14, 0x180, PT ;  /* 0x000001800e00780c */ /* 0x000fe40003f46070 */
[----:B------:R-:W-:-:S04]  /*6cb0*/  FMNMX.FTZ R3, R87, R6, !PT ;  /* 0x0000000657037209 */ /* 0x000fc80007810000 */
[----:B------:R-:W-:-:S04]  /*6cc0*/  FMNMX.FTZ R6, R74, R3, !PT ;  /* 0x000000034a067209 */ /* 0x000fc80007810000 */
[----:B------:R-:W-:-:S04]  /*6cd0*/  FMNMX.FTZ R3, R75, R6, !PT ;  /* 0x000000064b037209 */ /* 0x000fc80007810000 */
[----:B------:R-:W-:Y:S02]  /*6ce0*/  FMNMX.FTZ R6, R78, R3, !PT ;  /* 0x000000034e067209 */ /* 0x000fe40007810000 */
[----:B0-----:R-:W-:Y:S02]  /*6cf0*/  FMNMX.FTZ R12, R0, R9, !PT ;  /* 0x00000009000c7209 */ /* 0x001fe40007810000 */
[----:B------:R-:W-:Y:S01]  /*6d00*/  FMNMX.FTZ R9, R79, R6, !PT ;  /* 0x000000064f097209 */ /* 0x000fe20007810000 */
[----:B------:R-:W-:Y:S02]  /*6d10*/  VIADD R6, R11, 0x9 ;  /* 0x000000090b067836 */ /* 0x000fe40000000000 */
[----:B------:R-:W0:Y:S03]  /*6d20*/  SHFL.BFLY PT, R3, R12, 0x1, 0x1f ;  /* 0x0c201f000c037f89 */ /* 0x000e2600000e0000 */
[----:B------:R-:W-:Y:S01]  /*6d30*/  SEL R11, R6, 0x9, !P2 ;  /* 0x00000009060b7807 */ /* 0x000fe20005000000 */
[----:B------:R-:W1:Y:S01]  /*6d40*/  SHFL.BFLY PT, R10, R9, 0x2, 0x1f ;  /* 0x0c401f00090a7f89 */ /* 0x000e6200000e0000 */
[C---:B------:R-:W-:Y:S01]  /*6d50*/  ISETP.GT.AND P2, PT, R8.reuse, RZ, PT ;  /* 0x000000ff0800720c */ /* 0x040fe20003f44270 */
[----:B------:R-:W-:Y:S01]  /*6d60*/  VIADD R8, R8, 0xffffffff ;  /* 0xffffffff08087836 */ /* 0x000fe20000000000 */
[----:B0-----:R-:W-:Y:S01]  /*6d70*/  FMNMX.FTZ R0, R12, R3, !PT ;  /* 0x000000030c007209 */ /* 0x001fe20007810000 */
[----:B------:R-:W-:Y:S01]  /*6d80*/  IMAD.U32 R12, RZ, RZ, UR39 ;  /* 0x00000027ff0c7e24 */ /* 0x000fe2000f8e00ff */
[----:B------:R-:W0:Y:S01]  /*6d90*/  LDC R3, c[0x0][0x988] ;  /* 0x00026200ff037b82 */ /* 0x000e220000000800 */
[----:B-1----:R-:W-:-:S02]  /*6da0*/  FMNMX.FTZ R10, R9, R10, !PT ;  /* 0x0000000a090a7209 */ /* 0x002fc40007810000 */
[----:B------:R-:W-:Y:S01]  /*6db0*/  FADD.FTZ R6, -R0, R7 ;  /* 0x0000000700067221 */ /* 0x000fe20000010100 */
[----:B------:R-:W-:Y:S02]  /*6dc0*/  @!P1 LEA R12, R12, UR36, 0x3 ;  /* 0x000000240c0c9c11 */ /* 0x000fe4000f8e18ff */
[----:B------:R-:W1:Y:S03]  /*6dd0*/  SHFL.BFLY PT, R15, R10, 0x1, 0x1f ;  /* 0x0c201f000a0f7f89 */ /* 0x000e6600000e0000 */
[----:B------:R-:W-:-:S05]  /*6de0*/  @!P1 VIADD R12, R12, 0x31c40 ;  /* 0x00031c400c0c9836 */ /* 0x000fca0000000000 */
[----:B------:R-:W-:Y:S01]  /*6df0*/  @!P1 PRMT R12, RZ, 0x654, R12 ;  /* 0x00000654ff0c9816 */ /* 0x000fe2000000000c */
[----:B------:R-:W-:Y:S02]  /*6e00*/  WARPGROUP.DEPBAR.LE gsb0, 0x0 ;  /* 0x00008000000079c5 */ /* 0x000fe40000010000 */
[----:B------:R-:W-:Y:S01]  /*6e10*/  WARPGROUP.ARRIVE ;  /* 0x00000000000079c5 */ /* 0x000fe20000000000 */
[-C--:B0-----:R-:W-:Y:S01]  /*6e20*/  FMUL.FTZ R9, R6, R3.reuse ;  /* 0x0000000306097220 */ /* 0x081fe20000410000 */
[----:B------:R-:W-:-:S04]  /*6e30*/  FMUL.FTZ R6, R0, R3 ;  /* 0x0000000300067220 */ /* 0x000fc80000410000 */
[----:B------:R-:W-:Y:S01]  /*6e40*/  HGMMA.64x96x16.F32 R24, gdesc[UR28].tnspB, R24, gsb0 ;  /* 0x416000001c1879f0 */ /* 0x000fe20008000818 */
[----:B------:R-:W-:Y:S01]  /*6e50*/  UIADD3 UR28, UR7, 0x480, URZ ;  /* 0x00000480071c7890 */ /* 0x000fe2000fffe03f */
[----:B-1----:R-:W-:Y:S01]  /*6e60*/  FMNMX.FTZ R10, R10, R15, !PT ;  /* 0x0000000f0a0a7209 */ /* 0x002fe20007810000 */
[----:B------:R-:W-:Y:S01]  /*6e70*/  UIADD3 UR30, UR6, 0xc0, URZ ;  /* 0x000000c0061e7890 */ /* 0x000fe2000fffe03f */
[-CC-:B------:R-:W-:Y:S01]  /*6e80*/  FFMA.FTZ R7, R136, R3.reuse, -R6.reuse ;  /* 0x0000000388077223 */ /* 0x180fe20000010806 */
[----:B------:R-:W-:Y:S01]  /*6e90*/  UMOV UR29, 0xc0000010 ;  /* 0xc0000010001d7882 */ /* 0x000fe20000000000 */
[----:B------:R-:W-:Y:S01]  /*6ea0*/  UMOV UR31, 0x80000020 ;  /* 0x80000020001f7882 */ /* 0x000fe20000000000 */
[----:B------:R-:W-:Y:S01]  /*6eb0*/  FADD.FTZ R14, -R10, R13 ;  /* 0x0000000d0a0e7221 */ /* 0x000fe20000010100 */
[-CC-:B------:R-:W-:Y:S01]  /*6ec0*/  FFMA.FTZ R15, R141, R3.reuse, -R6.reuse ;  /* 0x000000038d0f7223 */ /* 0x180fe20000010806 */
[----:B------:R-:W-:Y:S01]  /*6ed0*/  MUFU.EX2 R9, R9 ;  /* 0x0000000900097308 */ /* 0x000fe20000000800 */
[-CC-:B------:R-:W-:Y:S01]  /*6ee0*/  FFMA.FTZ R128, R128, R3.reuse, -R6.reuse ;  /* 0x0000000380807223 */ /* 0x180fe20000010806 */
[-C--:B------:R-:W-:Y:S01]  /*6ef0*/  FMUL.FTZ R13, R14, R3.reuse ;  /* 0x000000030e0d7220 */ /* 0x080fe20000410000 */
[-C--:B------:R-:W-:Y:S01]  /*6f00*/  FMUL.FTZ R14, R10, R3.reuse ;  /* 0x000000030a0e7220 */ /* 0x080fe20000410000 */
[-CC-:B------:R-:W-:Y:S01]  /*6f10*/  FFMA.FTZ R129, R129, R3.reuse, -R6.reuse ;  /* 0x0000000381817223 */ /* 0x180fe20000010806 */
[-CC-:B------:R-:W-:Y:S01]  /*6f20*/  FFMA.FTZ R132, R132, R3.reuse, -R6.reuse ;  /* 0x0000000384847223 */ /* 0x180fe20000010806 */
[-C--:B------:R-:W-:Y:S01]  /*6f30*/  FFMA.FTZ R133, R133, R3.reuse, -R6 ;  /* 0x0000000385857223 */ /* 0x080fe20000010806 */
[-CC-:B------:R-:W-:Y:S01]  /*6f40*/  FFMA.FTZ R21, R139, R3.reuse, -R14.reuse ;  /* 0x000000038b157223 */ /* 0x180fe2000001080e */
[-CC-:B------:R-:W-:Y:S01]  /*6f50*/  FFMA.FTZ R136, R142, R3.reuse, -R14.reuse ;  /* 0x000000038e887223 */ /* 0x180fe2000001080e */
[-C--:B------:R-:W-:Y:S01]  /*6f60*/  FFMA.FTZ R143, R143, R3.reuse, -R14 ;  /* 0x000000038f8f7223 */ /* 0x080fe2000001080e */
        /* <DEDUP_REMOVED lines=42> */
[----:B------:R-:W-:-:S06]  /*7210*/  FFMA.FTZ R78, R78, R3, -R14 ;  /* 0x000000034e4e7223 */ /* 0x000fcc000001080e */
        /* <DEDUP_REMOVED lines=10> */
[----:B------:R-:W-:Y:S01]  /*72c0*/  UIADD3 UR30, UR6, 0x100, URZ ;  /* 0x00000100061e7890 */ /* 0x000fe2000fffe03f */
[----:B------:R-:W-:Y:S01]  /*72d0*/  UMOV UR29, 0xc0000010 ;  /* 0xc0000010001d7882 */ /* 0x000fe20000000000 */
[----:B------:R-:W-:Y:S02]  /*72e0*/  UMOV UR31, 0x80000020 ;  /* 0x80000020001f7882 */ /* 0x000fe40000000000 */
        /* <DEDUP_REMOVED lines=64> */
[----:B------:R2:W-:Y:S01]  /*76f0*/  @!P1 SYNCS.ARRIVE.TRANS64.RED.A1T0 RZ, [R12+URZ], RZ ;  /* 0x000000ff0cff99a7 */ /* 0x0005e2000810043f */
[----:B0-----:R-:W-:Y:S01]  /*7700*/  FMUL.FTZ R26, R26, R13 ;  /* 0x0000000d1a1a7220 */ /* 0x001fe20000410000 */
[--C-:B-1----:R-:W-:Y:S01]  /*7710*/  FFMA.FTZ R11, R137, R3, -R6.reuse ;  /* 0x00000003890b7223 */ /* 0x102fe20000010806 */
[----:B------:R-:W-:Y:S01]  /*7720*/  FFMA.FTZ R137, R9, R4, R7 ;  /* 0x0000000409897223 */ /* 0x000fe20000010007 */
[-C--:B------:R-:W-:Y:S01]  /*7730*/  FMUL.FTZ R27, R27, R13.reuse ;  /* 0x0000000d1b1b7220 */ /* 0x080fe20000410000 */
[-C--:B------:R-:W-:Y:S01]  /*7740*/  FMUL.FTZ R30, R30, R13.reuse ;  /* 0x0000000d1e1e7220 */ /* 0x080fe20000410000 */
[-C--:B------:R-:W-:Y:S01]  /*7750*/  FMUL.FTZ R31, R31, R13.reuse ;  /* 0x0000000d1f1f7220 */ /* 0x080fe20000410000 */
[----:B------:R-:W-:Y:S01]  /*7760*/  FMUL.FTZ R34, R34, R13 ;  /* 0x0000000d22227220 */ /* 0x000fe20000410000 */
[----:B------:R0:W-:Y:S01]  /*7770*/  @!P1 SYNCS.ARRIVE.TRANS64.RED.A1T0 RZ, [R20+URZ], RZ ;  /* 0x000000ff14ff99a7 */ /* 0x0001e2000810043f */
[----:B--2---:R-:W-:Y:S01]  /*7780*/  FFMA.FTZ R12, R140, R3, -R6 ;  /* 0x000000038c0c7223 */ /* 0x004fe20000010806 */
[----:B------:R-:W1:Y:S01]  /*7790*/  MUFU.EX2 R11, R11 ;  /* 0x0000000b000b7308 */ /* 0x000e620000000800 */
[-C--:B------:R-:W-:Y:S01]  /*77a0*/  FMUL.FTZ R35, R35, R13.reuse ;  /* 0x0000000d23237220 */ /* 0x080fe20000410000 */
[-C--:B------:R-:W-:Y:S01]  /*77b0*/  FMUL.FTZ R38, R38, R13.reuse ;  /* 0x0000000d26267220 */ /* 0x080fe20000410000 */
[-C--:B------:R-:W-:Y:S01]  /*77c0*/  FMUL.FTZ R39, R39, R13.reuse ;  /* 0x0000000d27277220 */ /* 0x080fe20000410000 */
[-C--:B------:R-:W-:Y:S01]  /*77d0*/  FMUL.FTZ R42, R42, R13.reuse ;  /* 0x0000000d2a2a7220 */ /* 0x080fe20000410000 */
[----:B------:R-:W-:Y:S01]  /*77e0*/  FMUL.FTZ R43, R43, R13 ;  /* 0x0000000d2b2b7220 */ /* 0x000fe20000410000 */
[--C-:B0-----:R-:W-:Y:S01]  /*77f0*/  FFMA.FTZ R20, R138, R3, -R14.reuse ;  /* 0x000000038a147223 */ /* 0x101fe2000001080e */
[-C--:B------:R-:W-:Y:S01]  /*7800*/  FMUL.FTZ R46, R46, R13.reuse ;  /* 0x0000000d2e2e7220 */ /* 0x080fe20000410000 */
[----:B------:R-:W0:Y:S01]  /*7810*/  MUFU.EX2 R12, R12 ;  /* 0x0000000c000c7308 */ /* 0x000e220000000800 */
[-C--:B------:R-:W-:Y:S01]  /*7820*/  FMUL.FTZ R47, R47, R13.reuse ;  /* 0x0000000d2f2f7220 */ /* 0x080fe20000410000 */
[-C--:B------:R-:W-:Y:S01]  /*7830*/  FMUL.FTZ R50, R50, R13.reuse ;  /* 0x0000000d32327220 */ /* 0x080fe20000410000 */
[-C--:B------:R-:W-:Y:S01]  /*7840*/  FMUL.FTZ R51, R51, R13.reuse ;  /* 0x0000000d33337220 */ /* 0x080fe20000410000 */
[-C--:B------:R-:W-:Y:S01]  /*7850*/  FMUL.FTZ R54, R54, R13.reuse ;  /* 0x0000000d36367220 */ /* 0x080fe20000410000 */
[-C--:B------:R-:W-:Y:S01]  /*7860*/  FMUL.FTZ R55, R55, R13.reuse ;  /* 0x0000000d37377220 */ /* 0x080fe20000410000 */
[-C--:B------:R-:W-:Y:S01]  /*7870*/  FMUL.FTZ R58, R58, R13.reuse ;  /* 0x0000000d3a3a7220 */ /* 0x080fe20000410000 */
[----:B------:R-:W-:Y:S01]  /*7880*/  FMUL.FTZ R59, R59, R13 ;  /* 0x0000000d3b3b7220 */ /* 0x000fe20000410000 */
[----:B------:R-:W2:Y:S01]  /*7890*/  MUFU.EX2 R20, R20 ;  /* 0x0000001400147308 */ /* 0x000ea20000000800 */
[C---:B-1----:R-:W-:Y:S01]  /*78a0*/  F2FP.F16.F32.PACK_AB R4, R11.reuse, R7 ;  /* 0x000000070b04723e */ /* 0x042fe200000000ff */
[----:B------:R-:W-:Y:S01]  /*78b0*/  FADD.FTZ R137, R11, R137 ;  /* 0x000000890b897221 */ /* 0x000fe20000010000 */
[----:B------:R-:W-:Y:S01]  /*78c0*/  F2FP.F16.F32.PACK_AB R7, R143, R136 ;  /* 0x000000888f07723e */ /* 0x000fe200000000ff */
[----:B------:R-:W-:Y:S01]  /*78d0*/  FFMA.FTZ R11, R111, R3, -R14 ;  /* 0x000000036f0b7223 */ /* 0x000fe2000001080e */
[-C--:B------:R-:W-:Y:S01]  /*78e0*/  FMUL.FTZ R62, R62, R13.reuse ;  /* 0x0000000d3e3e7220 */ /* 0x080fe20000410000 */
[-C--:B------:R-:W-:Y:S01]  /*78f0*/  FMUL.FTZ R63, R63, R13.reuse ;  /* 0x0000000d3f3f7220 */ /* 0x080fe20000410000 */
[-C--:B------:R-:W-:Y:S01]  /*7900*/  FMUL.FTZ R66, R66, R13.reuse ;  /* 0x0000000d42427220 */ /* 0x080fe20000410000 */
[-C--:B------:R-:W-:Y:S01]  /*7910*/  FMUL.FTZ R67, R67, R13.reuse ;  /* 0x0000000d43437220 */ /* 0x080fe20000410000 */
[----:B0-----:R-:W-:Y:S01]  /*7920*/  F2FP.F16.F32.PACK_AB R6, R15, R12 ;  /* 0x0000000c0f06723e */ /* 0x001fe200000000ff */
[----:B------:R-:W-:Y:S01]  /*7930*/  FADD.FTZ R12, R12, R137 ;  /* 0x000000890c0c7221 */ /* 0x000fe20000010000 */
[----:B------:R-:W-:Y:S01]  /*7940*/  MUFU.EX2 R11, R11 ;  /* 0x0000000b000b7308 */ /* 0x000fe20000000800 */
[-C--:B------:R-:W-:Y:S01]  /*7950*/  FMUL.FTZ R70, R70, R13.reuse ;  /* 0x0000000d46467220 */ /* 0x080fe20000410000 */
[----:B------:R-:W-:Y:S01]  /*7960*/  FMUL.FTZ R71, R71, R13 ;  /* 0x0000000d47477220 */ /* 0x000fe20000410000 */
[-C--:B------:R-:W-:Y:S01]  /*7970*/  FMUL.FTZ R24, R24, R9.reuse ;  /* 0x0000000918187220 */ /* 0x080fe20000410000 */
[-C--:B------:R-:W-:Y:S01]  /*7980*/  FMUL.FTZ R25, R25, R9.reuse ;  /* 0x0000000919197220 */ /* 0x080fe20000410000 */
[----:B------:R-:W-:Y:S01]  /*7990*/  FMUL.FTZ R28, R28, R9 ;  /* 0x000000091c1c7220 */ /* 0x000fe20000410000 */
[----:B--2---:R-:W-:Y:S01]  /*79a0*/  FFMA.FTZ R138, R13, R5, R20 ;  /* 0x000000050d8a7223 */ /* 0x004fe20000010014 */
[----:B------:R-:W-:Y:S01]  /*79b0*/  F2FP.F16.F32.PACK_AB R5, R21, R20 ;  /* 0x000000141505723e */ /* 0x000fe200000000ff */
[-CC-:B------:R-:W-:Y:S01]  /*79c0*/  FFMA.FTZ R20, R131, R3.reuse, -R14.reuse ;  /* 0x0000000383147223 */ /* 0x180fe2000001080e */
[-C--:B------:R-:W-:Y:S01]  /*79d0*/  FFMA.FTZ R131, R134, R3.reuse, -R14 ;  /* 0x0000000386837223 */ /* 0x080fe2000001080e */
[----:B------:R-:W-:Y:S01]  /*79e0*/  FADD.FTZ R21, R21, R138 ;  /* 0x0000008a15157221 */ /* 0x000fe20000010000 */
[----:B------:R-:W-:Y:S01]  /*79f0*/  FFMA.FTZ R134, R135, R3, -R14 ;  /* 0x0000000387867223 */ /* 0x000fe2000001080e */
[----:B------:R0:W-:Y:S01]  /*7a00*/  STSM.16.M88.4 [R2+0x24300], R4 ;  /* 0x0243000402007844 */ /* 0x0001e20000000200 */
[----:B------:R-:W-:Y:S01]  /*7a10*/  FMUL.FTZ R29, R29, R9 ;  /* 0x000000091d1d7220 */ /* 0x000fe20000410000 */
[----:B------:R-:W-:Y:S01]  /*7a20*/  MUFU.EX2 R20, R20 ;  /* 0x0000001400147308 */ /* 0x000fe20000000800 */
[----:B------:R-:W-:Y:S01]  /*7a30*/  FADD.FTZ R136, R136, R21 ;  /* 0x0000001588887221 */ /* 0x000fe20000010000 */
[----:B------:R-:W-:Y:S01]  /*7a40*/  FADD.FTZ R21, R15, R12 ;  /* 0x0000000c0f157221 */ /* 0x000fe20000010000 */
        /* <DEDUP_REMOVED lines=8> */
[-C--:B------:R-:W-:Y:S01]  /*7ad0*/  FFMA.FTZ R99, R102, R3.reuse, -R14 ;  /* 0x0000000366637223 */ /* 0x080fe2000001080e */
[C---:B------:R-:W-:Y:S01]  /*7ae0*/  F2FP.F16.F32.PACK_AB R128, R129.reuse, R128 ;  /* 0x000000808180723e */ /* 0x040fe200000000ff */
[----:B------:R-:W-:Y:S01]  /*7af0*/  FADD.FTZ R111, R129, R74 ;  /* 0x0000004a816f7221 */ /* 0x000fe20000010000 */
[-CC-:B0-----:R-:W-:Y:S01]  /*7b00*/  FFMA.FTZ R7, R130, R3.reuse, -R14.reuse ;  /* 0x0000000382077223 */ /* 0x181fe2000001080e */
[-CC-:B------:R-:W-:Y:S01]  /*7b10*/  FFMA.FTZ R6, R122, R3.reuse, -R14.reuse ;  /* 0x000000037a067223 */ /* 0x180fe2000001080e */
[----:B------:R-:W-:Y:S01]  /*7b20*/  MUFU.EX2 R134, R134 ;  /* 0x0000008600867308 */ /* 0x000fe20000000800 */
[-CC-:B------:R-:W-:Y:S01]  /*7b30*/  FFMA.FTZ R122, R123, R3.reuse, -R14.reuse ;  /* 0x000000037b7a7223 */ /* 0x180fe2000001080e */
[-CC-:B------:R-:W-:Y:S01]  /*7b40*/  FFMA.FTZ R123, R126, R3.reuse, -R14.reuse ;  /* 0x000000037e7b7223 */ /* 0x180fe2000001080e */
[-CC-:B------:R-:W-:Y:S01]  /*7b50*/  FFMA.FTZ R126, R127, R3.reuse, -R14.reuse ;  /* 0x000000037f7e7223 */ /* 0x180fe2000001080e */
[----:B------:R-:W-:Y:S01]  /*7b60*/  FADD.FTZ R102, R132, R111 ;  /* 0x0000006f84667221 */ /* 0x000fe20000010000 */
[-CC-:B------:R-:W-:Y:S01]  /*7b70*/  FFMA.FTZ R5, R114, R3.reuse, -R14.reuse ;  /* 0x0000000372057223 */ /* 0x180fe2000001080e */
[-CC-:B------:R-:W-:Y:S01]  /*7b80*/  FFMA.FTZ R114, R115, R3.reuse, -R14.reuse ;  /* 0x0000000373727223 */ /* 0x180fe2000001080e */
[-CC-:B------:R-:W-:Y:S01]  /*7b90*/  FFMA.FTZ R115, R118, R3.reuse, -R14.reuse ;  /* 0x0000000376737223 */ /* 0x180fe2000001080e */
[----:B------:R-:W0:Y:S01]  /*7ba0*/  MUFU.EX2 R7, R7 ;  /* 0x0000000700077308 */ /* 0x000e220000000800 */
[-C--:B------:R-:W-:Y:S01]  /*7bb0*/  FFMA.FTZ R118, R119, R3.reuse, -R14 ;  /* 0x0000000377767223 */ /* 0x080fe2000001080e */
[----:B------:R-:W-:Y:S01]  /*7bc0*/  FADD.FTZ R111, R133, R102 ;  /* 0x00000066856f7221 */ /* 0x000fe20000010000 */
[-CC-:B------:R-:W-:Y:S01]  /*7bd0*/  FFMA.FTZ R4, R106, R3.reuse, -R14.reuse ;  /* 0x000000036a047223 */ /* 0x180fe2000001080e */
[-CC-:B------:R-:W-:Y:S01]  /*7be0*/  FFMA.FTZ R106, R107, R3.reuse, -R14.reuse ;  /* 0x000000036b6a7223 */ /* 0x180fe2000001080e */
[-CC-:B------:R-:W-:Y:S01]  /*7bf0*/  FFMA.FTZ R107, R110, R3.reuse, -R14.reuse ;  /* 0x000000036e6b7223 */ /* 0x180fe2000001080e */
[----:B------:R-:W-:Y:S01]  /*7c00*/  FFMA.FTZ R14, R79, R3, -R14 ;  /* 0x000000034f0e7223 */ /* 0x000fe2000001080e */
[----:B------:R-:W-:Y:S01]  /*7c10*/  F2FP.F16.F32.PACK_AB R130, R133, R132 ;  /* 0x000000848582723e */ /* 0x000fe200000000ff */
[----:B------:R-:W1:Y:S01]  /*7c20*/  MUFU.EX2 R6, R6 ;  /* 0x0000000600067308 */ /* 0x000e620000000800 */
        /* <DEDUP_REMOVED lines=8> */
[----:B0-----:R-:W-:Y:S01]  /*7cb0*/  FADD.FTZ R21, R7, R136 ;  /* 0x0000008807157221 */ /* 0x001fe20000010000 */
[----:B------:R-:W-:Y:S01]  /*7cc0*/  F2FP.F16.F32.PACK_AB R129, R20, R7 ;  /* 0x000000071481723e */ /* 0x000fe200000000ff */
[-C--:B------:R-:W-:Y:S01]  /*7cd0*/  FMUL.FTZ R45, R45, R9.reuse ;  /* 0x000000092d2d7220 */ /* 0x080fe20000410000 */
[-C--:B------:R-:W-:Y:S01]  /*7ce0*/  FMUL.FTZ R48, R48, R9.reuse ;  /* 0x0000000930307220 */ /* 0x080fe20000410000 */
[----:B------:R-:W-:Y:S01]  /*7cf0*/  FADD.FTZ R74, R20, R21 ;  /* 0x00000015144a7221 */ /* 0x000fe20000010000 */
[-C--:B------:R-:W-:Y:S01]  /*7d00*/  FMUL.FTZ R49, R49, R9.reuse ;  /* 0x0000000931317220 */ /* 0x080fe20000410000 */
[-C--:B------:R-:W-:Y:S01]  /*7d10*/  FMUL.FTZ R52, R52, R9.reuse ;  /* 0x0000000934347220 */ /* 0x080fe20000410000 */
[----:B------:R-:W0:Y:S01]  /*7d20*/  MUFU.EX2 R123, R123 ;  /* 0x0000007b007b7308 */ /* 0x000e220000000800 */
[----:B------:R-:W-:Y:S01]  /*7d30*/  FADD.FTZ R21, R131, R74 ;  /* 0x0000004a83157221 */ /* 0x000fe20000010000 */
[----:B------:R-:W-:Y:S01]  /*7d40*/  FADD.FTZ R74, R120, R111 ;  /* 0x0000006f784a7221 */ /* 0x000fe20000010000 */
[----:B------:R-:W-:Y:S01]  /*7d50*/  F2FP.F16.F32.PACK_AB R120, R121, R120 ;  /* 0x000000787978723e */ /* 0x000fe200000000ff */
[----:B------:R-:W-:Y:S01]  /*7d60*/  FMUL.FTZ R53, R53, R9 ;  /* 0x0000000935357220 */ /* 0x000fe20000410000 */
[C---:B------:R-:W-:Y:S01]  /*7d70*/  FADD.FTZ R119, R134.reuse, R21 ;  /* 0x0000001586777221 */ /* 0x040fe20000010000 */
[----:B------:R-:W-:Y:S01]  /*7d80*/  FADD.FTZ R111, R121, R74 ;  /* 0x0000004a796f7221 */ /* 0x000fe20000010000 */
[----:B------:R-:W-:Y:S01]  /*7d90*/  F2FP.F16.F32.PACK_AB R131, R134, R131 ;  /* 0x000000838683723e */ /* 0x000fe200000000ff */
[----:B------:R-:W3:Y:S01]  /*7da0*/  MUFU.EX2 R126, R126 ;  /* 0x0000007e007e7308 */ /* 0x000ee20000000800 */
[----:B-1----:R-:W-:Y:S01]  /*7db0*/  FADD.FTZ R119, R6, R119 ;  /* 0x0000007706777221 */ /* 0x002fe20000010000 */
[----:B------:R-:W-:Y:S01]  /*7dc0*/  FADD.FTZ R110, R124, R111 ;  /* 0x0000006f7c6e7221 */ /* 0x000fe20000010000 */
[C---:B--2---:R-:W-:Y:S01]  /*7dd0*/  F2FP.F16.F32.PACK_AB R121, R122.reuse, R6 ;  /* 0x000000067a79723e */ /* 0x044fe200000000ff */
[----:B------:R1:W-:Y:S01]  /*7de0*/  STSM.16.M88.4 [R2+0x25b00], R128 ;  /* 0x025b008002007844 */ /* 0x0003e20000000200 */
[----:B------:R-:W-:Y:S01]  /*7df0*/  FADD.FTZ R102, R122, R119 ;  /* 0x000000777a667221 */ /* 0x000fe20000010000 */
[C---:B------:R-:W-:Y:S01]  /*7e00*/  FADD.FTZ R111, R125.reuse, R110 ;  /* 0x0000006e7d6f7221 */ /* 0x040fe20000010000 */
[----:B------:R-:W-:Y:S01]  /*7e10*/  F2FP.F16.F32.PACK_AB R122, R125, R124 ;  /* 0x0000007c7d7a723e */ /* 0x000fe200000000ff */
        /* <DEDUP_REMOVED lines=9> */
[----:B------:R-:W-:Y:S01]  /*7eb0*/  FMUL.FTZ R69, R69, R9 ;  /* 0x0000000945457220 */ /* 0x000fe20000410000 */
[----:B------:R-:W-:-:S06]  /*7ec0*/  IMAD.MOV.U32 R13, RZ, RZ, R10 ;  /* 0x000000ffff0d7224 */ /* 0x000fcc00078e000a */
[----:B------:R-:W5:Y:S08]  /*7ed0*/  MUFU.EX2 R115, R115 ;  /* 0x0000007300737308 */ /* 0x000f700000000800 */
[----:B------:R0:W-:Y:S08]  /*7ee0*/  MUFU.EX2 R79, R103 ;  /* 0x00000067004f7308 */ /* 0x0001f00000000800 */
[----:B------:R-:W1:Y:S01]  /*7ef0*/  MUFU.EX2 R118, R118 ;  /* 0x0000007600767308 */ /* 0x000e620000000800 */
[----:B0-----:R-:W-:Y:S01]  /*7f00*/  FADD.FTZ R103, R123, R102 ;  /* 0x000000667b677221 */ /* 0x001fe20000010000 */
[----:B---3--:R-:W-:-:S03]  /*7f10*/  F2FP.F16.F32.PACK_AB R123, R126, R123 ;  /* 0x0000007b7e7b723e */ /* 0x008fc600000000ff */
[----:B------:R-:W-:Y:S02]  /*7f20*/  FADD.FTZ R102, R126, R103 ;  /* 0x000000677e667221 */ /* 0x000fe40000010000 */
[----:B------:R3:W-:Y:S01]  /*7f30*/  STSM.16.M88.4 [R2+0x27300], R120 ;  /* 0x0273007802007844 */ /* 0x0007e20000000200 */
[----:B------:R0:W-:Y:S01]  /*7f40*/  MUFU.EX2 R21, R98 ;  /* 0x0000006200157308 */ /* 0x0001e20000000800 */
[----:B--2---:R-:W-:-:S04]  /*7f50*/  FADD.FTZ R103, R5, R102 ;  /* 0x0000006605677221 */ /* 0x004fc80000010000 */
[----:B----4-:R-:W-:-:S03]  /*7f60*/  FADD.FTZ R20, R114, R103 ;  /* 0x0000006772147221 */ /* 0x010fc60000010000 */
[----:B------:R-:W2:Y:S01]  /*7f70*/  MUFU.EX2 R4, R4 ;  /* 0x0000000400047308 */ /* 0x000ea20000000800 */
[----:B0-----:R-:W-:Y:S01]  /*7f80*/  FADD.FTZ R98, R112, R111 ;  /* 0x0000006f70627221 */ /* 0x001fe20000010000 */
[----:B------:R-:W-:-:S03]  /*7f90*/  F2FP.F16.F32.PACK_AB R112, R113, R112 ;  /* 0x000000707170723e */ /* 0x000fc600000000ff */
[----:B------:R-:W-:Y:S01]  /*7fa0*/  FADD.FTZ R7, R113, R98 ;  /* 0x0000006271077221 */ /* 0x000fe20000010000 */
[----:B------:R-:W-:Y:S02]  /*7fb0*/  F2FP.F16.F32.PACK_AB R113, R114, R5 ;  /* 0x000000057271723e */ /* 0x000fe400000000ff */
[----:B------:R-:W0:Y:S01]  /*7fc0*/  MUFU.EX2 R106, R106 ;  /* 0x0000006a006a7308 */ /* 0x000e220000000800 */
[----:B------:R-:W-:Y:S01]  /*7fd0*/  FADD.FTZ R98, R116, R7 ;  /* 0x0000000774627221 */ /* 0x000fe20000010000 */
[----:B-----5:R-:W-:Y:S01]  /*7fe0*/  FADD.FTZ R7, R115, R20 ;  /* 0x0000001473077221 */ /* 0x020fe20000010000 */
[C---:B------:R-:W-:Y:S02]  /*7ff0*/  F2FP.F16.F32.PACK_AB R114, R117.reuse, R116 ;  /* 0x000000747572723e */ /* 0x040fe400000000ff */
[----:B------:R-:W-:Y:S01]  /*8000*/  FADD.FTZ R103, R117, R98 ;  /* 0x0000006275677221 */ /* 0x000fe20000010000 */
[C---:B-1----:R-:W-:Y:S01]  /*8010*/  FADD.FTZ R7, R118.reuse, R7 ;  /* 0x0000000776077221 */ /* 0x042fe20000010000 */
[----:B------:R-:W-:Y:S01]  /*8020*/  F2FP.F16.F32.PACK_AB R115, R118, R115 ;  /* 0x000000737673723e */ /* 0x000fe200000000ff */
[----:B------:R-:W1:Y:S01]  /*8030*/  MUFU.EX2 R107, R107 ;  /* 0x0000006b006b7308 */ /* 0x000e620000000800 */
[----:B------:R-:W-:Y:S01]  /*8040*/  FADD.FTZ R20, R104, R103 ;  /* 0x0000006768147221 */ /* 0x000fe20000010000 */
[----:B--2---:R-:W-:Y:S01]  /*8050*/  FADD.FTZ R7, R4, R7 ;  /* 0x0000000704077221 */ /* 0x004fe20000010000 */
[C---:B------:R-:W-:Y:S01]  /*8060*/  F2FP.F16.F32.PACK_AB R104, R105.reuse, R104 ;  /* 0x000000686968723e */ /* 0x040fe200000000ff */
[----:B------:R3:W-:Y:S01]  /*8070*/  STSM.16.M88.4 [R2+0x28b00], R112 ;  /* 0x028b007002007844 */ /* 0x0007e20000000200 */
[----:B------:R-:W-:Y:S01]  /*8080*/  FADD.FTZ R103, R105, R20 ;  /* 0x0000001469677221 */ /* 0x000fe20000010000 */
[----:B------:R-:W-:-:S02]  /*8090*/  F2FP.F16.F32.PACK_AB R98, R101, R100 ;  /* 0x000000646562723e */ /* 0x000fc400000000ff */
[----:B------:R-:W-:Y:S01]  /*80a0*/  MUFU.EX2 R12, R12 ;  /* 0x0000000c000c7308 */ /* 0x000fe20000000800 */
[C---:B0-----:R-:W-:Y:S01]  /*80b0*/  FADD.FTZ R20, R106.reuse, R7 ;  /* 0x000000076a147221 */ /* 0x041fe20000010000 */
[----:B------:R-:W-:Y:S02]  /*80c0*/  F2FP.F16.F32.PACK_AB R105, R106, R4 ;  /* 0x000000046a69723e */ /* 0x000fe400000000ff */
[----:B------:R-:W-:-:S04]  /*80d0*/  F2FP.F16.F32.PACK_AB R106, R109, R108 ;  /* 0x0000006c6d6a723e */ /* 0x000fc800000000ff */
[----:B------:R-:W0:Y:S01]  /*80e0*/  MUFU.EX2 R15, R15 ;  /* 0x0000000f000f7308 */ /* 0x000e220000000800 */
[----:B-1----:R-:W-:Y:S01]  /*80f0*/  FADD.FTZ R20, R107, R20 ;  /* 0x000000146b147221 */ /* 0x002fe20000010000 */
[----:B------:R-:W-:-:S03]  /*8100*/  F2FP.F16.F32.PACK_AB R107, R11, R107 ;  /* 0x0000006b0b6b723e */ /* 0x000fc600000000ff */
[----:B------:R-:W-:Y:S02]  /*8110*/  FADD.FTZ R7, R11, R20 ;  /* 0x000000140b077221 */ /* 0x000fe40000010000 */
[----:B------:R3:W-:Y:S01]  /*8120*/  STSM.16.M88.4 [R2+0x2a300], R104 ;  /* 0x02a3006802007844 */ /* 0x0007e20000000200 */
[----:B------:R-:W-:Y:S08]  /*8130*/  MUFU.EX2 R74, R91 ;  /* 0x0000005b004a7308 */ /* 0x000ff00000000800 */
[----:B------:R1:W-:Y:S08]  /*8140*/  MUFU.EX2 R91, R94 ;  /* 0x0000005e005b7308 */ /* 0x0003f00000000800 */
[----:B------:R-:W2:Y:S01]  /*8150*/  MUFU.EX2 R99, R99 ;  /* 0x0000006300637308 */ /* 0x000ea20000000800 */
[----:B-1----:R-:W-:-:S04]  /*8160*/  FADD.FTZ R94, R108, R103 ;  /* 0x000000676c5e7221 */ /* 0x002fc80000010000 */
[----:B------:R-:W-:-:S03]  /*8170*/  FADD.FTZ R5, R109, R94 ;  /* 0x0000005e6d057221 */ /* 0x000fc60000010000 */
[----:B------:R1:W4:Y:S01]  /*8180*/  MUFU.EX2 R6, R90 ;  /* 0x0000005a00067308 */ /* 0x0003220000000800 */
[----:B------:R-:W-:Y:S01]  /*8190*/  FADD.FTZ R20, R96, R5 ;  /* 0x0000000560147221 */ /* 0x000fe20000010000 */
[----:B------:R-:W-:-:S03]  /*81a0*/  F2FP.F16.F32.PACK_AB R96, R97, R96 ;  /* 0x000000606160723e */ /* 0x000fc600000000ff */
[----:B------:R-:W-:Y:S01]  /*81b0*/  FADD.FTZ R5, R97, R20 ;  /* 0x0000001461057221 */ /* 0x000fe20000010000 */
[----:B0-----:R-:W-:Y:S02]  /*81c0*/  F2FP.F16.F32.PACK_AB R97, R15, R12 ;  /* 0x0000000c0f61723e */ /* 0x001fe400000000ff */
[----:B------:R0:W5:Y:S01]  /*81d0*/  MUFU.EX2 R103, R82 ;  /* 0x0000005200677308 */ /* 0x0001620000000800 */
[----:B-1----:R-:W-:Y:S01]  /*81e0*/  FADD.FTZ R90, R12, R7 ;  /* 0x000000070c5a7221 */ /* 0x002fe20000010000 */
[----:B------:R-:W-:-:S03]  /*81f0*/  FADD.FTZ R20, R100, R5 ;  /* 0x0000000564147221 */ /* 0x000fc60000010000 */
[----:B------:R-:W-:Y:S01]  /*8200*/  FADD.FTZ R90, R15, R90 ;  /* 0x0000005a0f5a7221 */ /* 0x000fe20000010000 */
[----:B------:R-:W-:Y:S02]  /*8210*/  FADD.FTZ R5, R101, R20 ;  /* 0x0000001465057221 */ /* 0x000fe40000010000 */
[----:B------:R-:W-:Y:S01]  /*8220*/  MUFU.EX2 R11, R78 ;  /* 0x0000004e000b7308 */ /* 0x000fe20000000800 */
[----:B--2---:R-:W-:Y:S01]  /*8230*/  FADD.FTZ R90, R99, R90 ;  /* 0x0000005a635a7221 */ /* 0x004fe20000010000 */
[----:B------:R-:W-:Y:S01]  /*8240*/  FADD.FTZ R4, R88, R5 ;  /* 0x0000000558047221 */ /* 0x000fe20000010000 */
[C---:B------:R-:W-:Y:S02]  /*8250*/  F2FP.F16.F32.PACK_AB R99, R79.reuse, R99 ;  /* 0x000000634f63723e */ /* 0x040fe400000000ff */
[----:B------:R-:W-:Y:S01]  /*8260*/  FADD.FTZ R90, R79, R90 ;  /* 0x0000005a4f5a7221 */ /* 0x000fe20000010000 */
[C---:B------:R-:W-:Y:S01]  /*8270*/  FADD.FTZ R7, R89.reuse, R4 ;  /* 0x0000000459077221 */ /* 0x040fe20000010000 */
[----:B------:R-:W-:Y:S01]  /*8280*/  F2FP.F16.F32.PACK_AB R88, R89, R88 ;  /* 0x000000585958723e */ /* 0x000fe200000000ff */
[----:B------:R-:W1:Y:S01]  /*8290*/  MUFU.EX2 R14, R14 ;  /* 0x0000000e000e7308 */ /* 0x000e620000000800 */
[----:B------:R-:W-:Y:S01]  /*82a0*/  FADD.FTZ R5, R21, R90 ;  /* 0x0000005a15057221 */ /* 0x000fe20000010000 */
[----:B------:R-:W-:Y:S01]  /*82b0*/  FADD.FTZ R12, R92, R7 ;  /* 0x000000075c0c7221 */ /* 0x000fe20000010000 */
[C---:B------:R-:W-:Y:S01]  /*82c0*/  F2FP.F16.F32.PACK_AB R89, R74.reuse, R21 ;  /* 0x000000154a59723e */ /* 0x040fe200000000ff */
[----:B------:R3:W-:Y:S01]  /*82d0*/  STSM.16.M88.4 [R2+0x2bb00], R96 ;  /* 0x02bb006002007844 */ /* 0x0007e20000000200 */
[----:B------:R-:W-:Y:S01]  /*82e0*/  FADD.FTZ R4, R74, R5 ;  /* 0x000000054a047221 */ /* 0x000fe20000010000 */
[C---:B------:R-:W-:Y:S01]  /*82f0*/  FADD.FTZ R5, R93.reuse, R12 ;  /* 0x0000000c5d057221 */ /* 0x040fe20000010000 */
[----:B------:R-:W-:-:S02]  /*8300*/  F2FP.F16.F32.PACK_AB R90, R93, R92 ;  /* 0x0000005c5d5a723e */ /* 0x000fc400000000ff */
[----:B------:R-:W-:Y:S01]  /*8310*/  FADD.FTZ R4, R91, R4 ;  /* 0x000000045b047221 */ /* 0x000fe20000010000 */
[----:B------:R-:W-:Y:S02]  /*8320*/  F2FP.F16.F32.PACK_AB R91, R95, R91 ;  /* 0x0000005b5f5b723e */ /* 0x000fe400000000ff */
[----:B0-----:R-:W-:Y:S01]  /*8330*/  F2FP.F16.F32.PACK_AB R82, R85, R84 ;  /* 0x000000545552723e */ /* 0x001fe200000000ff */
[----:B------:R-:W-:Y:S01]  /*8340*/  FADD.FTZ R7, R95, R4 ;  /* 0x000000045f077221 */ /* 0x000fe20000010000 */
[----:B------:R-:W-:Y:S01]  /*8350*/  FADD.FTZ R4, R80, R5 ;  /* 0x0000000550047221 */ /* 0x000fe20000010000 */
[C---:B------:R-:W-:Y:S01]  /*8360*/  F2FP.F16.F32.PACK_AB R80, R81.reuse, R80 ;  /* 0x000000505150723e */ /* 0x040fe200000000ff */
[----:B------:R3:W-:Y:S01]  /*8370*/  STSM.16.M88.4 [R2+0x2d300], R88 ;  /* 0x02d3005802007844 */ /* 0x0007e20000000200 */
[----:B----4-:R-:W-:Y:S01]  /*8380*/  FADD.FTZ R12, R6, R7 ;  /* 0x00000007060c7221 */ /* 0x010fe20000010000 */
        /* <DEDUP_REMOVED lines=8> */
[----:B------:R-:W-:Y:S01]  /*8410*/  F2FP.F16.F32.PACK_AB R74, R77, R76 ;  /* 0x0000004c4d4a723e */ /* 0x000fe200000000ff */
[----:B------:R3:W-:Y:S01]  /*8420*/  STSM.16.M88.4 [R2+0x2eb00], R80 ;  /* 0x02eb005002007844 */ /* 0x0007e20000000200 */
[----:B------:R-:W-:Y:S01]  /*8430*/  FADD.FTZ R12, R87, R12 ;  /* 0x0000000c570c7221 */ /* 0x000fe20000010000 */
[----:B------:R-:W-:Y:S01]  /*8440*/  FADD.FTZ R4, R72, R5 ;  /* 0x0000000548047221 */ /* 0x000fe20000010000 */
[----:B------:R-:W-:Y:S01]  /*8450*/  F2FP.F16.F32.PACK_AB R72, R73, R72 ;  /* 0x000000484948723e */ /* 0x000fe200000000ff */
[----:B------:R-:W-:-:S02]  /*8460*/  IMAD.MOV.U32 R7, RZ, RZ, R0 ;  /* 0x000000ffff077224 */ /* 0x000fc400078e0000 */
[----:B-----5:R-:W-:Y:S01]  /*8470*/  FADD.FTZ R12, R103, R12 ;  /* 0x0000000c670c7221 */ /* 0x020fe20000010000 */
[----:B------:R-:W-:Y:S01]  /*8480*/  FADD.FTZ R5, R73, R4 ;  /* 0x0000000449057221 */ /* 0x000fe20000010000 */
[C---:B------:R-:W-:Y:S02]  /*8490*/  F2FP.F16.F32.PACK_AB R73, R75.reuse, R103 ;  /* 0x000000674b49723e */ /* 0x040fe400000000ff */
[----:B------:R-:W-:Y:S01]  /*84a0*/  FADD.FTZ R12, R75, R12 ;  /* 0x0000000c4b0c7221 */ /* 0x000fe20000010000 */
[----:B-1----:R-:W-:Y:S01]  /*84b0*/  F2FP.F16.F32.PACK_AB R75, R14, R11 ;  /* 0x0000000b0e4b723e */ /* 0x002fe200000000ff */
[----:B------:R-:W-:Y:S02]  /*84c0*/  FADD.FTZ R4, R76, R5 ;  /* 0x000000054c047221 */ /* 0x000fe40000010000 */
[----:B------:R-:W-:Y:S02]  /*84d0*/  FADD.FTZ R12, R11, R12 ;  /* 0x0000000c0b0c7221 */ /* 0x000fe40000010000 */
[----:B------:R3:W-:Y:S01]  /*84e0*/  STSM.16.M88.4 [R2+0x30300], R72 ;  /* 0x0303004802007844 */ /* 0x0007e20000000200 */
[----:B------:R-:W-:Y:S01]  /*84f0*/  FADD.FTZ R4, R77, R4 ;  /* 0x000000044d047221 */ /* 0x000fe20000010000 */
[----:B------:R-:W-:Y:S01]  /*8500*/  FADD.FTZ R5, R14, R12 ;  /* 0x0000000c0e057221 */ /* 0x000fe20000010000 */
[----:B------:R-:W-:Y:S01]  /*8510*/  @!PT LDS RZ, [RZ] ;  /* 0x00000000fffff984 */ /* 0x000fe20000000800 */
[----:B------:R-:W-:Y:S01]  /*8520*/  @!PT LDS RZ, [RZ] ;  /* 0x00000000fffff984 */ /* 0x000fe20000000800 */
[----:B------:R-:W-:Y:S01]  /*8530*/  @!PT LDS RZ, [RZ] ;  /* 0x00000000fffff984 */ /* 0x000fe20000000800 */
[----:B------:R-:W-:Y:S01]  /*8540*/  @!PT LDS RZ, [RZ] ;  /* 0x00000000fffff984 */ /* 0x000fe20000000800 */
[----:B------:R0:W-:Y:S06]  /*8550*/  MEMBAR.ALL.CTA ;  /* 0x0000000000007992 */ /* 0x0001ec0000008000 */
[----:B0-----:R-:W0:Y:S02]  /*8560*/  FENCE.VIEW.ASYNC.S ;  /* 0x00000000000073c6 */ /* 0x001e240000000000 */
[----:B0-----:R-:W-:Y:S01]  /*8570*/  NOP ;  /* 0x0000000000007918 */ /* 0x001fe20000000000 */
[----:B------:R-:W-:Y:S05]  /*8580*/  @P2 BRA `(.L_x_10107) ;  /* 0xffffffc8003c2947 */ /* 0x000fea000383ffff */
.L_x_10098:
[----:B------:R-:W-:Y:S06]  /*8590*/  BAR.ARV 0x8, 0x200 ;  /* 0x0208000000007b1d */ /* 0x000fec0000002000 */
[----:B------:R-:W-:Y:S05]  /*85a0*/  @!P0 BRA `(.L_x_10108) ;  /* 0x0000000000048947 */ /* 0x000fea0003800000 */
[----:B------:R-:W-:Y:S01]  /*85b0*/  BPT.TRAP 0x1 ;  /* 0x000000040000795c */ /* 0x000fe20000300000 */
.L_x_10108:
[----:B------:R-:W-:Y:S01]  /*85c0*/  ULEA UR9, UR39, UR36, 0x3 ;  /* 0x0000002427097291 */ /* 0x000fe2000f8e183f */
[----:B------:R-:W-:-:S08]  /*85d0*/  SHF.L.U32 R6, R16, 0x1f, RZ ;  /* 0x0000001f10067819 */ /* 0x000fd000000006ff */
[----:B------:R1:W2:Y:S01]  /*85e0*/  SYNCS.PHASECHK.TRANS64.TRYWAIT P2, [UR9+0x31c50], R6 ;  /* 0x031c5006ff0075a7 */ /* 0x0002a20008040149 */
[----:B------:R-:W-:Y:S05]  /*85f0*/  @!P0 BRA `(.L_x_10109) ;  /* 0x0000000000048947 */ /* 0x000fea0003800000 */
[----:B------:R-:W-:Y:S01]  /*8600*/  BPT.TRAP 0x1 ;  /* 0x000000040000795c */ /* 0x000fe20000300000 */
.L_x_10109:
[----:B--2---:R-:W-:Y:S05]  /*8610*/  @P2 BRA `(.L_x_10110) ;  /* 0x0000000000082947 */ /* 0x004fea0003800000 */
[----:B------:R-:W2:Y:S02]  /*8620*/  SYNCS.PHASECHK.TRANS64.TRYWAIT P0, [UR9+0x31c50], R6 ;  /* 0x031c5006ff0075a7 */ /* 0x000ea40008000149 */
[----:B--2---:R-:W-:Y:S05]  /*8630*/  @!P0 BRA `(.L_x_10111) ;  /* 0x0000008400108947 */ /* 0x004fea0003800000 */
.L_x_10110:
[----:B------:R-:W-:Y:S01]  /*8640*/  UIADD3 UR36, UR36, 0x200, URZ ;  /* 0x0000020024247890 */ /* 0x000fe2000fffe03f */
[----:B------:R-:W-:Y:S01]  /*8650*/  WARPGROUP.ARRIVE ;  /* 0x00000000000079c5 */ /* 0x000fe20000000000 */
[----:B------:R-:W-:Y:S01]  /*8660*/  ULOP3.LUT UR37, UR37, 0x10000, URZ, 0xfc, !UPT ;  /* 0x0001000025257892 */ /* 0x000fe2000f8efc3f */
[----:B--2---:R-:W2:Y:S01]  /*8670*/  SHFL.BFLY PT, R7, R4, 0x2, 0x1f ;  /* 0x0c401f0004077f89 */ /* 0x004ea200000e0000 */
[----:B------:R-:W-:Y:S01]  /*8680*/  USHF.R.U32.HI UR36, URZ, 0x4, UR36 ;  /* 0x000000043f247899 */ /* 0x000fe20008011624 */
[----:B------:R-:W-:Y:S01]  /*8690*/  IMAD.MOV.U32 R21, RZ, RZ, -0x800000 ;  /* 0xff800000ff157424 */ /* 0x000fe200078e00ff */
[----:B------:R-:W-:Y:S01]  /*86a0*/  UMOV UR5, 0xc0000010 ;  /* 0xc000001000057882 */ /* 0x000fe20000000000 */
[----:B------:R-:W-:Y:S01]  /*86b0*/  UMOV UR7, 0x80000020 ;  /* 0x8000002000077882 */ /* 0x000fe20000000000 */
[----:B------:R-:W-:Y:S01]  /*86c0*/  ULOP3.LUT UR36, UR36, 0x3fff, URZ, 0xc0, !UPT ;  /* 0x00003fff24247892 */ /* 0x000fe2000f8ec03f */
[----:B-1----:R-:W1:Y:S01]  /*86d0*/  SHFL.BFLY PT, R6, R5, 0x2, 0x1f ;  /* 0x0c401f0005067f89 */ /* 0x002e6200000e0000 */
[----:B------:R-:W-:Y:S01]  /*86e0*/  UMOV UR4, UR37 ;  /* 0x0000002500047c82 */ /* 0x000fe20008000000 */
[----:B------:R-:W-:Y:S01]  /*86f0*/  IMAD.MOV.U32 R20, RZ, RZ, -0x800000 ;  /* 0xff800000ff147424 */ /* 0x000fe200078e00ff */
[----:B------:R-:W-:Y:S01]  /*8700*/  ULOP3.LUT UR8, UR36, 0x2400000, URZ, 0xfc, !UPT ;  /* 0x0240000024087892 */ /* 0x000fe2000f8efc3f */
[----:B------:R-:W-:-:S03]  /*8710*/  VIADD R149, R149, 0x1 ;  /* 0x0000000195957836 */ /* 0x000fc60000000000 */
[----:B------:R-:W-:Y:S02]  /*8720*/  UIMAD UR8, UR39, 0x6c0, UR8 ;  /* 0x000006c0270878a4 */ /* 0x000fe4000f8e0208 */
[----:B------:R-:W-:-:S04]  /*8730*/  UIADD3 UR39, UR39, 0x1, URZ ;  /* 0x0000000127277890 */ /* 0x000fc8000fffe03f */
[----:B------:R-:W-:Y:S01]  /*8740*/  UISETP.NE.AND UP0, UPT, UR39, 0x2, UPT ;  /* 0x000000022700788c */ /* 0x000fe2000bf05270 */
[----:B------:R-:W-:Y:S02]  /*8750*/  UMOV UR6, UR8 ;  /* 0x0000000800067c82 */ /* 0x000fe40008000000 */
[----:B------:R-:W-:Y:S01]  /*8760*/  HGMMA.64x96x16.F32 R24, gdesc[UR4].tnspB, R24, gsb0 ;  /* 0x41600000041879f0 */ /* 0x000fe20008000818 */
[----:B------:R-:W-:Y:S01]  /*8770*/  UIADD3 UR4, UR37, 0x180, URZ ;  /* 0x0000018025047890 */ /* 0x000fe2000fffe03f */
[----:B--2---:R-:W-:Y:S01]  /*8780*/  FADD.FTZ R7, R7, R4 ;  /* 0x0000000407077221 */ /* 0x004fe20000010000 */
[----:B------:R-:W-:Y:S01]  /*8790*/  UIADD3 UR6, UR8, 0x40, URZ ;  /* 0x0000004008067890 */ /* 0x000fe2000fffe03f */
[----:B------:R-:W-:Y:S01]  /*87a0*/  IMAD.MOV.U32 R4, RZ, RZ, RZ ;  /* 0x000000ffff047224 */ /* 0x000fe200078e00ff */
[----:B------:R-:W-:Y:S01]  /*87b0*/  UMOV UR5, 0xc0000010 ;  /* 0xc000001000057882 */ /* 0x000fe20000000000 */
[----:B------:R-:W-:Y:S01]  /*87c0*/  UMOV UR7, 0x80000020 ;  /* 0x8000002000077882 */ /* 0x000fe20000000000 */
[----:B-1----:R-:W-:Y:S01]  /*87d0*/  FADD.FTZ R8, R6, R5 ;  /* 0x0000000506087221 */ /* 0x002fe20000010000 */
[----:B------:R-:W-:Y:S01]  /*87e0*/  USEL UR39, UR39, URZ, UP0 ;  /* 0x0000003f27277287 */ /* 0x000fe20008000000 */
[----:B------:R-:W1:Y:S04]  /*87f0*/  SHFL.BFLY PT, R6, R7, 0x1, 0x1f ;  /* 0x0c201f0007067f89 */ /* 0x000e6800000e0000 */
[----:B------:R-:W2:Y:S01]  /*8800*/  SHFL.BFLY PT, R9, R8, 0x1, 0x1f ;  /* 0x0c201f0008097f89 */ /* 0x000ea200000e0000 */
[----:B-1----:R-:W-:Y:S01]  /*8810*/  FADD.FTZ R12, R7, R6 ;  /* 0x00000006070c7221 */ /* 0x002fe20000010000 */
[----:B------:R-:W-:-:S02]  /*8820*/  IMAD.U32 R7, RZ, RZ, UR9 ;  /* 0x00000009ff077e24 */ /* 0x000fc4000f8e00ff */
[----:B--2---:R-:W-:Y:S02]  /*8830*/  FADD.FTZ R13, R8, R9 ;  /* 0x00000009080d7221 */ /* 0x004fe40000010000 */
[----:B------:R-:W-:Y:S01]  /*8840*/  FSETP.NE.FTZ.AND P0, PT, R12, RZ, PT ;  /* 0x000000ff0c00720b */ /* 0x000fe20003f15000 */
[----:B------:R-:W-:Y:S02]  /*8850*/  IMAD.MOV.U32 R9, RZ, RZ, RZ ;  /* 0x000000ffff097224 */ /* 0x000fe400078e00ff */
[----:B------:R-:W-:-:S10]  /*8860*/  FSETP.NE.FTZ.AND P2, PT, R13, RZ, PT ;  /* 0x000000ff0d00720b */ /* 0x000fd40003f55000 */
[----:B------:R-:W1:Y:S01]  /*8870*/  @P0 MUFU.LG2 R6, R12 ;  /* 0x0000000c00060308 */ /* 0x000e620000000c00 */
[C---:B------:R-:W-:Y:S02]  /*8880*/  @P0 FMUL.FTZ R5, R3.reuse, 0.69314718246459960938 ;  /* 0x3f31721803050820 */ /* 0x040fe40000410000 */
[----:B------:R-:W-:Y:S01]  /*8890*/  @P2 FMUL.FTZ R8, R3, 0.69314718246459960938 ;  /* 0x3f31721803082820 */ /* 0x000fe20000410000 */
[----:B------:R-:W-:-:S04]  /*88a0*/  @!P1 VIADD R3, R7, 0x31c60 ;  /* 0x00031c6007039836 */ /* 0x000fc80000000000 */
[----:B------:R-:W-:Y:S08]  /*88b0*/  @P0 MUFU.RCP R4, R12 ;  /* 0x0000000c00040308 */ /* 0x000ff00000001000 */
[----:B------:R-:W2:Y:S01]  /*88c0*/  @P2 MUFU.LG2 R11, R13 ;  /* 0x0000000d000b2308 */ /* 0x000ea20000000c00 */
[----:B-1----:R-:W-:-:S04]  /*88d0*/  @P0 FMUL.FTZ R6, R6, 0.69314718246459960938 ;  /* 0x3f31721806060820 */ /* 0x002fc80000410000 */
[----:B------:R-:W-:Y:S01]  /*88e0*/  @P0 FFMA.FTZ R21, R5, R0, R6 ;  /* 0x0000000005150223 */ /* 0x000fe20000010006 */
[----:B------:R-:W-:Y:S02]  /*88f0*/  @!P1 PRMT R5, RZ, 0x654, R3 ;  /* 0x00000654ff059816 */ /* 0x000fe40000000003 */
[----:B------:R-:W1:Y:S01]  /*8900*/  @P2 MUFU.RCP R9, R13 ;  /* 0x0000000d00092308 */ /* 0x000e620000001000 */
[----:B------:R-:W-:Y:S01]  /*8910*/  PLOP3.LUT P0, PT, PT, PT, PT, 0x8, 0x0 ;  /* 0x000000000000781c */ /* 0x000fe20003f0e170 */
[----:B--2---:R-:W-:-:S04]  /*8920*/  @P2 FMUL.FTZ R11, R11, 0.69314718246459960938 ;  /* 0x3f3172180b0b2820 */ /* 0x004fc80000410000 */
        /* <DEDUP_REMOVED lines=53> */
[----:B------:R-:W-:-:S06]  /*8c80*/  USEL UR4, URZ, 0x1, UP0 ;  /* 0x000000013f047887 */ /* 0x000fcc0008000000 */
[----:B------:R-:W-:Y:S01]  /*8c90*/  LOP3.LUT R16, R16, UR4, RZ, 0x3c, !PT ;  /* 0x0000000410107c12 */ /* 0x000fe2000f8e3cff */
[----:B------:R-:W-:Y:S02]  /*8ca0*/  WARPGROUP.DEPBAR.LE gsb0, 0x0 ;  /* 0x00008000000079c5 */ /* 0x000fe40000010000 */
[----:B------:R2:W-:Y:S01]  /*8cb0*/  @!P1 SYNCS.ARRIVE.TRANS64.RED.A1T0 RZ, [R5+URZ], RZ ;  /* 0x000000ff05ff99a7 */ /* 0x0005e2000810043f */
[-C--:B---3--:R-:W-:Y:S01]  /*8cc0*/  FMUL.FTZ R72, R49, R4.reuse ;  /* 0x0000000431487220 */ /* 0x088fe20000410000 */
        /* <DEDUP_REMOVED lines=46> */
[----:B--2---:R-:W-:-:S07]  /*8fb0*/  FMUL.FTZ R71, R71, R9 ;  /* 0x0000000947477220 */ /* 0x004fce0000410000 */
.L_x_10091:
[----:B------:R-:W1:Y:S08]  /*8fc0*/  S2UR UR4, SR_CgaCtaId ;  /* 0x00000000000479c3 */ /* 0x000e700000008800 */
[----:B------:R-:W-:Y:S06]  /*8fd0*/  BAR.SYNC.DEFER_BLOCKING 0x5, 0x200 ;  /* 0x0148000000007b1d */ /* 0x000fec0000010000 */
[----:B------:R-:W-:Y:S01]  /*8fe0*/  UMOV UR36, 0x400 ;  /* 0x0000040000247882 */ /* 0x000fe20000000000 */
[----:B------:R-:W-:Y:S01]  /*8ff0*/  BSSY B0, `(.L_x_10112) ;  /* 0x00001a1000007945 */ /* 0x000fe20003800000 */
[----:B-1----:R-:W-:-:S09]  /*9000*/  ULEA UR36, UR4, UR36, 0x18 ;  /* 0x0000002404247291 */ /* 0x002fd2000f8ec03f */
[----:B------:R-:W1:Y:S01]  /*9010*/  LDS.128 R32, [UR36+0x31cd0] ;  /* 0x031cd024ff207984 */ /* 0x000e620008000c00 */
[----:B------:R-:W-:Y:S06]  /*9020*/  BAR.ARV 0x4, 0x200 ;  /* 0x0108000000007b1d */ /* 0x000fec0000002000 */
[----:B------:R-:W-:Y:S05]  /*9030*/  @P0 BRA `(.L_x_10113) ;  /* 0x0000001000180947 */ /* 0x000fea0003800000 */
[----:B------:R-:W2:Y:S08]  /*9040*/  S2UR UR6, SR_SWINHI ;  /* 0x00000000000679c3 */ /* 0x000eb00000002f00 */
[----:B------:R-:W-:Y:S01]  /*9050*/  BAR.SYNC.DEFER_BLOCKING 0x1, 0x180 ;  /* 0x0046000000007b1d */ /* 0x000fe20000010000 */
[----:B------:R-:W-:-:S05]  /*9060*/  F2FP.F16.F32.PACK_AB R27, R27, R46 ;  /* 0x0000002e1b1b723e */ /* 0x000fca00000000ff */
[----:B------:R-:W-:Y:S01]  /*9070*/  UMOV UR4, UR36 ;  /* 0x0000002400047c82 */ /* 0x000fe20008000000 */
[----:B--2---:R-:W-:Y:S01]  /*9080*/  UMOV UR5, UR6 ;  /* 0x0000000600057c82 */ /* 0x004fe20008000000 */
[----:B------:R-:W-:Y:S02]  /*9090*/  IMAD.U32 R28, RZ, RZ, UR4 ;  /* 0x00000004ff1c7e24 */ /* 0x000fe4000f8e00ff */
[----:B------:R-:W-:Y:S01]  /*90a0*/  IMAD.U32 R29, RZ, RZ, UR5 ;  /* 0x00000005ff1d7e24 */ /* 0x000fe2000f8e00ff */
[----:B------:R-:W-:Y:S01]  /*90b0*/  ULDC.64 UR4, c[0x0][0xc08] ;  /* 0x0003020000047ab9 */ /* 0x000fe20000000a00 */
        /* <DEDUP_REMOVED lines=15> */
[----:B-1----:R-:W-:-:S02]  /*91b0*/  MOV R32, R4 ;  /* 0x0000000400207202 */ /* 0x002fc40000000f00 */
[----:B------:R-:W-:Y:S02]  /*91c0*/  LOP3.LUT R10, R59, 0x180, RZ, 0xc0, !PT ;  /* 0x000001803b0a7812 */ /* 0x000fe400078ec0ff */
[----:B------:R-:W-:Y:S02]  /*91d0*/  F2FP.F16.F32.PACK_AB R4, R83, R6 ;  /* 0x000000065304723e */ /* 0x000fe400000000ff */
[----:B------:R-:W-:Y:S02]  /*91e0*/  F2FP.F16.F32.PACK_AB R6, R14, R7 ;  /* 0x000000070e06723e */ /* 0x000fe400000000ff */
[----:B------:R-:W-:Y:S02]  /*91f0*/  F2FP.F16.F32.PACK_AB R5, R24, R81 ;  /* 0x000000511805723e */ /* 0x000fe400000000ff */
[----:B------:R-:W-:Y:S02]  /*9200*/  LOP3.LUT R14, R63, 0x180, RZ, 0xc0, !PT ;  /* 0x000001803f0e7812 */ /* 0x000fe400078ec0ff */
[----:B------:R-:W-:-:S02]  /*9210*/  SHF.R.U64 R8, R8, 0x3, RZ ;  /* 0x0000000308087819 */ /* 0x000fc400000012ff */
[----:B------:R-:W-:Y:S02]  /*9220*/  LOP3.LUT R24, R67, 0x180, RZ, 0xc0, !PT ;  /* 0x0000018043187812 */ /* 0x000fe400078ec0ff */
[----:B------:R-:W-:Y:S02]  /*9230*/  SHF.R.U64 R10, R10, 0x3, RZ ;  /* 0x000000030a0a7819 */ /* 0x000fe400000012ff */
[----:B------:R-:W-:Y:S02]  /*9240*/  LOP3.LUT R58, R85, 0x180, RZ, 0xc0, !PT ;  /* 0x00000180553a7812 */ /* 0x000fe400078ec0ff */
[----:B------:R-:W-:Y:S02]  /*9250*/  SHF.R.U64 R14, R14, 0x3, RZ ;  /* 0x000000030e0e7819 */ /* 0x000fe400000012ff */
[----:B------:R-:W-:Y:S02]  /*9260*/  LOP3.LUT R8, R8, R55, RZ, 0x3c, !PT ;  /* 0x0000003708087212 */ /* 0x000fe400078e3cff */
[----:B------:R-:W-:Y:S01]  /*9270*/  SHF.R.U64 R24, R24, 0x3, RZ ;  /* 0x0000000318187819 */ /* 0x000fe200000012ff */
[----:B------:R-:W1:Y:S01]  /*9280*/  LDC.64 R54, c[0x0][0xc00] ;  /* 0x00030000ff367b82 */ /* 0x000e620000000a00 */
[----:B------:R-:W-:-:S02]  /*9290*/  LOP3.LUT R10, R10, R59, RZ, 0x3c, !PT ;  /* 0x0000003b0a0a7212 */ /* 0x000fc400078e3cff */
[----:B------:R-:W-:Y:S02]  /*92a0*/  SHF.R.U64 R58, R58, 0x3, RZ ;  /* 0x000000033a3a7819 */ /* 0x000fe400000012ff */
[----:B------:R-:W-:Y:S02]  /*92b0*/  F2FP.F16.F32.PACK_AB R7, R12, R69 ;  /* 0x000000450c07723e */ /* 0x000fe400000000ff */
[----:B------:R-:W-:Y:S02]  /*92c0*/  LOP3.LUT R12, R14, R63, RZ, 0x3c, !PT ;  /* 0x0000003f0e0c7212 */ /* 0x000fe400078e3cff */
[----:B------:R-:W-:Y:S01]  /*92d0*/  LOP3.LUT R14, R24, R67, RZ, 0x3c, !PT ;  /* 0x00000043180e7212 */ /* 0x000fe200078e3cff */
[----:B------:R2:W-:Y:S01]  /*92e0*/  STSM.16.M88.4 [R32], R4 ;  /* 0x0000000420007844 */ /* 0x0005e20000000200 */
[----:B------:R-:W-:Y:S02]  /*92f0*/  LOP3.LUT R24, R58, R85, RZ, 0x3c, !PT ;  /* 0x000000553a187212 */ /* 0x000fe400078e3cff */
[----:B------:R-:W-:-:S02]  /*9300*/  MOV R63, R8 ;  /* 0x00000008003f7202 */ /* 0x000fc40000000f00 */
[----:B------:R-:W-:Y:S02]  /*9310*/  MOV R62, R10 ;  /* 0x0000000a003e7202 */ /* 0x000fe40000000f00 */
[----:B------:R-:W-:Y:S02]  /*9320*/  F2FP.F16.F32.PACK_AB R8, R79, R78 ;  /* 0x0000004e4f08723e */ /* 0x000fe400000000ff */
[----:B------:R-:W-:Y:S02]  /*9330*/  F2FP.F16.F32.PACK_AB R9, R65, R68 ;  /* 0x000000444109723e */ /* 0x000fe400000000ff */
[----:B------:R-:W-:Y:S02]  /*9340*/  F2FP.F16.F32.PACK_AB R10, R80, R77 ;  /* 0x0000004d500a723e */ /* 0x000fe400000000ff */
[----:B------:R-:W-:Y:S02]  /*9350*/  F2FP.F16.F32.PACK_AB R11, R30, R31 ;  /* 0x0000001f1e0b723e */ /* 0x000fe400000000ff */
[----:B------:R-:W-:Y:S01]  /*9360*/  MOV R59, R12 ;  /* 0x0000000c003b7202 */ /* 0x000fe20000000f00 */
[----:B------:R-:W3:Y:S01]  /*9370*/  LDC.64 R30, c[0x0][0xc00] ;  /* 0x00030000ff1e7b82 */ /* 0x000ee20000000a00 */
[----:B------:R-:W-:Y:S01]  /*9380*/  MOV R58, R14 ;  /* 0x0000000e003a7202 */ /* 0x000fe20000000f00 */
[----:B------:R4:W-:Y:S01]  /*9390*/  STSM.16.M88.4 [R63], R8 ;  /* 0x000000083f007844 */ /* 0x0009e20000000200 */
[----:B------:R-:W-:-:S02]  /*93a0*/  F2FP.F16.F32.PACK_AB R12, R76, R73 ;  /* 0x000000494c0c723e */ /* 0x000fc400000000ff */
[----:B------:R-:W-:Y:S02]  /*93b0*/  F2FP.F16.F32.PACK_AB R13, R60, R61 ;  /* 0x0000003d3c0d723e */ /* 0x000fe400000000ff */
[----:B------:R-:W-:Y:S02]  /*93c0*/  F2FP.F16.F32.PACK_AB R14, R75, R74 ;  /* 0x0000004a4b0e723e */ /* 0x000fe400000000ff */
[----:B------:R-:W-:Y:S02]  /*93d0*/  F2FP.F16.F32.PACK_AB R15, R56, R57 ;  /* 0x00000039380f723e */ /* 0x000fe400000000ff */
[----:B--2---:R-:W-:Y:S02]  /*93e0*/  MOV R32, R24 ;  /* 0x0000001800207202 */ /* 0x004fe40000000f00 */
[----:B------:R-:W-:Y:S01]  /*93f0*/  F2FP.F16.F32.PACK_AB R4, R72, R41 ;  /* 0x000000294804723e */ /* 0x000fe200000000ff */
[----:B------:R-:W-:Y:S01]  /*9400*/  STSM.16.M88.4 [R62], R12 ;  /* 0x0000000c3e007844 */ /* 0x000fe20000000200 */
[----:B------:R-:W-:-:S02]  /*9410*/  F2FP.F16.F32.PACK_AB R5, R51, R52 ;  /* 0x000000343305723e */ /* 0x000fc400000000ff */
[----:B------:R-:W-:Y:S01]  /*9420*/  F2FP.F16.F32.PACK_AB R6, R49, R40 ;  /* 0x000000283106723e */ /* 0x000fe200000000ff */
[----:B------:R-:W-:Y:S01]  /*9430*/  IMAD.MOV.U32 R40, RZ, RZ, RZ ;  /* 0x000000ffff287224 */ /* 0x000fe200078e00ff */
[----:B------:R-:W-:Y:S02]  /*9440*/  F2FP.F16.F32.PACK_AB R7, R47, R50 ;  /* 0x000000322f07723e */ /* 0x000fe400000000ff */
[----:B------:R-:W-:Y:S02]  /*9450*/  F2FP.F16.F32.PACK_AB R25, R26, R43 ;  /* 0x0000002b1a19723e */ /* 0x000fe400000000ff */
[----:B------:R-:W-:Y:S01]  /*9460*/  F2FP.F16.F32.PACK_AB R24, R44, R37 ;  /* 0x000000252c18723e */ /* 0x000fe200000000ff */
[----:B------:R2:W-:Y:S01]  /*9470*/  STSM.16.M88.4 [R59], R4 ;  /* 0x000000043b007844 */ /* 0x0005e20000000200 */
[----:B------:R-:W-:Y:S01]  /*9480*/  F2FP.F16.F32.PACK_AB R26, R45, R36 ;  /* 0x000000242d1a723e */ /* 0x000fe200000000ff */
[----:B---3--:R-:W-:Y:S01]  /*9490*/  IMAD.WIDE R30, R18, 0x4, R30 ;  /* 0x00000004121e7825 */ /* 0x008fe200078e021e */
[----:B----4-:R-:W-:-:S02]  /*94a0*/  F2FP.F16.F32.PACK_AB R8, R48, R3 ;  /* 0x000000033008723e */ /* 0x010fc400000000ff */
[----:B------:R-:W-:Y:S01]  /*94b0*/  F2FP.F16.F32.PACK_AB R9, R39, R42 ;  /* 0x0000002a2709723e */ /* 0x000fe200000000ff */
[----:B------:R3:W-:Y:S01]  /*94c0*/  STSM.16.M88.4 [R58], R24 ;  /* 0x000000183a007844 */ /* 0x0007e20000000200 */
[----:B------:R-:W-:Y:S02]  /*94d0*/  F2FP.F16.F32.PACK_AB R10, R53, R0 ;  /* 0x00000000350a723e */ /* 0x000fe400000000ff */
[----:B------:R-:W-:Y:S01]  /*94e0*/  F2FP.F16.F32.PACK_AB R11, R71, R38 ;  /* 0x00000026470b723e */ /* 0x000fe200000000ff */
[----:B------:R-:W4:Y:S01]  /*94f0*/  LDC R0, c[0x0][0xbe8] ;  /* 0x0002fa00ff007b82 */ /* 0x000f220000000800 */
[----:B------:R-:W-:Y:S02]  /*9500*/  ISETP.NE.U32.AND P2, PT, RZ, UR4, PT ;  /* 0x00000004ff007c0c */ /* 0x000fe4000bf45070 */
[----:B-1----:R-:W-:Y:S01]  /*9510*/  ISETP.NE.U32.AND P0, PT, R54, RZ, PT ;  /* 0x000000ff3600720c */ /* 0x002fe20003f05070 */
[----:B------:R3:W-:Y:S04]  /*9520*/  STSM.16.M88.4 [R32], R8 ;  /* 0x0000000820007844 */ /* 0x0007e80000000200 */
[----:B------:R-:W-:Y:S01]  /*9530*/  BAR.SYNC.DEFER_BLOCKING 0x1, 0x180 ;  /* 0x0046000000007b1d */ /* 0x000fe20000010000 */
[----:B------:R-:W-:-:S02]  /*9540*/  ISETP.NE.AND.EX P2, PT, RZ, UR5, PT, P2 ;  /* 0x00000005ff007c0c */ /* 0x000fc4000bf45320 */
[----:B------:R-:W-:-:S11]  /*9550*/  ISETP.NE.AND.EX P0, PT, R55, RZ, PT, P0 ;  /* 0x000000ff3700720c */ /* 0x000fd60003f05300 */
[C---:B--2---:R-:W-:Y:S01]  /*9560*/  @P2 LEA R4, P3, R18.reuse, UR4, 0x2 ;  /* 0x0000000412042c11 */ /* 0x044fe2000f8610ff */
[----:B------:R-:W-:Y:S02]  /*9570*/  ULDC UR4, c[0x0][0xa88] ;  /* 0x0002a20000047ab9 */ /* 0x000fe40000000800 */
[----:B------:R-:W-:Y:S01]  /*9580*/  IMAD.U32 R3, RZ, RZ, UR4 ;  /* 0x00000004ff037e24 */ /* 0x000fe2000f8e00ff */
[----:B------:R-:W-:Y:S01]  /*9590*/  @P2 LEA.HI.X R5, R18, UR5, R145, 0x2, P3 ;  /* 0x0000000512052c11 */ /* 0x000fe200098f1491 */
[----:B------:R3:W5:Y:S01]  /*95a0*/  @P0 LDG.E R40, desc[UR56][R30.64] ;  /* 0x000000381e280981 */ /* 0x000762000c1e1900 */
[----:B----4-:R-:W-:Y:S01]  /*95b0*/  ISETP.NE.AND P1, PT, R0, 0x1, PT ;  /* 0x000000010000780c */ /* 0x010fe20003f25270 */
[----:B------:R-:W-:Y:S02]  /*95c0*/  IMAD R15, R23, 0xc0, R154 ;  /* 0x000000c0170f7824 */ /* 0x000fe400078e029a */
        /* <DEDUP_REMOVED lines=8> */
.L_x_10114:
[----:B------:R-:W-:Y:S01]  /*9650*/  SHF.R.S32.HI R32, RZ, 0x1f, R22 ;  /* 0x0000001fff207819 */ /* 0x000fe20000011416 */
[----:B------:R-:W-:Y:S01]  /*9660*/  ULDC.64 UR4, c[0x0][0xb90] ;  /* 0x0002e40000047ab9 */ /* 0x000fe20000000a00 */
[----:B-1----:R-:W-:Y:S01]  /*9670*/  @P1 IMAD.HI.U32 R4, R15, R12, RZ ;  /* 0x0000000c0f041227 */ /* 0x002fe200078e00ff */
[----:B-----5:R-:W-:Y:S01]  /*9680*/  SHF.R.S32.HI R41, RZ, 0x1f, R40 ;  /* 0x0000001fff297819 */ /* 0x020fe20000011428 */
[----:B------:R-:W1:Y:S01]  /*9690*/  @P1 LDC R49, c[0x0][0xbec] ;  /* 0x0002fb00ff311b82 */ /* 0x000e620000000800 */
[----:B------:R-:W-:Y:S01]  /*96a0*/  SEL R145, R145, RZ, !P0 ;  /* 0x000000ff91917207 */ /* 0x000fe20004000000 */
[----:B------:R-:W-:Y:S01]  /*96b0*/  IMAD R5, R32, UR4, RZ ;  /* 0x0000000420057c24 */ /* 0x000fe2000f8e02ff */
[----:B------:R-:W-:Y:S01]  /*96c0*/  SEL R47, R18, RZ, !P0 ;  /* 0x000000ff122f7207 */ /* 0x000fe20004000000 */
[----:B------:R-:W-:Y:S01]  /*96d0*/  IMAD.MOV.U32 R7, RZ, RZ, R15 ;  /* 0x000000ffff077224 */ /* 0x000fe200078e000f */
[----:B--2---:R-:W-:Y:S01]  /*96e0*/  @P1 SHF.R.U32.HI R7, RZ, R13, R4 ;  /* 0x0000000dff071219 */ /* 0x004fe20000011604 */
[----:B------:R-:W-:Y:S01]  /*96f0*/  IMAD R9, R148, 0x20, R19 ;  /* 0x0000002094097824 */ /* 0x000fe200078e0213 */
[----:B------:R-:W-:Y:S01]  /*9700*/  ULDC.64 UR6, c[0x0][0xa80] ;  /* 0x0002a00000067ab9 */ /* 0x000fe20000000a00 */
[----:B------:R-:W-:-:S02]  /*9710*/  IMAD R11, R22, UR5, R5 ;  /* 0x00000005160b7c24 */ /* 0x000fc4000f8e0205 */
[----:B------:R-:W-:Y:S01]  /*9720*/  IMAD.WIDE.U32 R4, R22, UR4, R40 ;  /* 0x0000000416047c25 */ /* 0x000fe2000f8e0028 */
[----:B------:R-:W-:-:S03]  /*9730*/  ULDC.64 UR4, c[0x0][0xb98] ;  /* 0x0002e60000047ab9 */ /* 0x000fc60000000a00 */
[----:B------:R-:W-:-:S04]  /*9740*/  IMAD.WIDE R28, R9, 0x2, R28 ;  /* 0x00000002091c7825 */ /* 0x000fc800078e021c */
[----:B------:R-:W-:Y:S01]  /*9750*/  IMAD.MOV R9, RZ, RZ, -R7 ;  /* 0x000000ffff097224 */ /* 0x000fe200078e0a07 */
[----:B------:R-:W-:Y:S01]  /*9760*/  IADD3 R13, P2, R28, 0x1800, RZ ;  /* 0x000018001c0d7810 */ /* 0x000fe20007f5e0ff */
[----:B------:R-:W-:Y:S01]  /*9770*/  IMAD.IADD R5, R5, 0x1, R11 ;  /* 0x0000000105057824 */ /* 0x000fe200078e020b */
[----:B------:R-:W-:Y:S01]  /*9780*/  SHF.R.S32.HI R11, RZ, 0x1f, R7 ;  /* 0x0000001fff0b7819 */ /* 0x000fe20000011407 */
[----:B------:R-:W-:Y:S01]  /*9790*/  IMAD R9, R0, R9, R15 ;  /* 0x0000000900097224 */ /* 0x000fe200078e020f */
[----:B------:R-:W-:Y:S01]  /*97a0*/  LOP3.LUT R8, R13, 0x180, RZ, 0xc0, !PT ;  /* 0x000001800d087812 */ /* 0x000fe200078ec0ff */
[----:B------:R-:W-:Y:S01]  /*97b0*/  IMAD R6, R145, UR4, RZ ;  /* 0x0000000491067c24 */ /* 0x000fe2000f8e02ff */
[----:B------:R-:W-:Y:S01]  /*97c0*/  IADD3 R25, P5, R28, 0x4800, RZ ;  /* 0x000048001c197810 */ /* 0x000fe20007fbe0ff */
[C---:B------:R-:W-:Y:S01]  /*97d0*/  IMAD.WIDE.U32 R4, R47.reuse, UR4, R4 ;  /* 0x000000042f047c25 */ /* 0x040fe2000f8e0004 */
[----:B------:R-:W-:Y:S02]  /*97e0*/  SHF.R.U64 R8, R8, 0x3, RZ ;  /* 0x0000000308087819 */ /* 0x000fe400000012ff */
[----:B------:R-:W-:Y:S01]  /*97f0*/  IADD3 R31, P4, R28, 0x6000, RZ ;  /* 0x000060001c1f7810 */ /* 0x000fe20007f9e0ff */
[----:B------:R-:W-:Y:S01]  /*9800*/  IMAD R10, R47, UR5, R6 ;  /* 0x000000052f0a7c24 */ /* 0x000fe2000f8e0206 */
[----:B------:R-:W-:Y:S01]  /*9810*/  SHF.R.S32.HI R6, RZ, 0x1f, R9 ;  /* 0x0000001fff067819 */ /* 0x000fe20000011409 */
[----:B------:R-:W-:Y:S01]  /*9820*/  ULDC.64 UR4, c[0x0][0xb88] ;  /* 0x0002e20000047ab9 */ /* 0x000fe20000000a00 */
[----:B------:R-:W-:Y:S01]  /*9830*/  IADD3 R4, P0, R7, R4, RZ ;  /* 0x0000000407047210 */ /* 0x000fe20007f1e0ff */
[----:B------:R-:W-:Y:S01]  /*9840*/  IMAD R46, R3, R0, RZ ;  /* 0x00000000032e7224 */ /* 0x000fe200078e02ff */
[----:B------:R-:W-:Y:S01]  /*9850*/  LOP3.LUT R8, R8, R13, RZ, 0x3c, !PT ;  /* 0x0000000d08087212 */ /* 0x000fe200078e3cff */
[----:B------:R-:W-:Y:S01]  /*9860*/  IMAD R6, R6, UR4, RZ ;  /* 0x0000000406067c24 */ /* 0x000fe2000f8e02ff */
[----:B------:R-:W-:Y:S01]  /*9870*/  IADD3.X R5, R11, R5, R10, P0, !PT ;  /* 0x000000050b057210 */ /* 0x000fe200007fe40a */
[----:B------:R-:W-:Y:S01]  /*9880*/  IMAD R11, R23, 0xc0, R152 ;  /* 0x000000c0170b7824 */ /* 0x000fe200078e0298 */
[C---:B------:R-:W-:Y:S01]  /*9890*/  IADD3 R13, P6, R28.reuse, 0x3000, RZ ;  /* 0x000030001c0d7810 */ /* 0x040fe20007fde0ff */
[C---:B------:R-:W-:Y:S01]  /*98a0*/  IMAD R7, R9.reuse, UR5, R6 ;  /* 0x0000000509077c24 */ /* 0x040fe2000f8e0206 */
[----:B------:R-:W-:Y:S01]  /*98b0*/  IADD3 R6, P3, R28, 0x7800, RZ ;  /* 0x000078001c067810 */ /* 0x000fe20007f7e0ff */
[----:B------:R-:W-:Y:S01]  /*98c0*/  IMAD.WIDE.U32 R4, R9, UR4, R4 ;  /* 0x0000000409047c25 */ /* 0x000fe2000f8e0004 */
[----:B------:R-:W-:Y:S01]  /*98d0*/  ULDC.64 UR4, c[0x0][0xb50] ;  /* 0x0002d40000047ab9 */ /* 0x000fe20000000a00 */
[----:B------:R-:W-:-:S02]  /*98e0*/  LOP3.LUT R12, R13, 0x180, RZ, 0xc0, !PT ;  /* 0x000001800d0c7812 */ /* 0x000fc400078ec0ff */
[----:B------:R-:W-:Y:S01]  /*98f0*/  IMAD.IADD R5, R5, 0x1, R7 ;  /* 0x0000000105057824 */ /* 0x000fe200078e0207 */
[C---:B------:R-:W-:Y:S01]  /*9900*/  LEA R7, P0, R4.reuse, UR4, 0x2 ;  /* 0x0000000404077c11 */ /* 0x040fe2000f8010ff */
[----:B------:R-:W-:Y:S01]  /*9910*/  VIADD R3, R11, 0x8 ;  /* 0x000000080b037836 */ /* 0x000fe20000000000 */
[----:B------:R-:W-:Y:S01]  /*9920*/  LOP3.LUT R24, R25, 0x180, RZ, 0xc0, !PT ;  /* 0x0000018019187812 */ /* 0x000fe200078ec0ff */
[----:B------:R-:W-:Y:S01]  /*9930*/  IMAD.X R9, RZ, RZ, R29, P2 ;  /* 0x000000ffff097224 */ /* 0x000fe200010e061d */
[----:B------:R-:W-:Y:S01]  /*9940*/  LEA.HI.X R4, R4, UR5, R5, 0x2, P0 ;  /* 0x0000000504047c11 */ /* 0x000fe200080f1405 */
[----:B------:R-:W-:Y:S01]  /*9950*/  SHFL.IDX PT, R42, R7, RZ, 0x1c1f ;  /* 0x001c1fff072a7589 */ /* 0x000fe200000e0000 */
[----:B------:R-:W-:Y:S01]  /*9960*/  LOP3.LUT P0, RZ, R150, 0x3, RZ, 0xc0, !PT ;  /* 0x0000000396ff7812 */ /* 0x000fe2000780c0ff */
[----:B------:R-:W-:Y:S01]  /*9970*/  ULDC.64 UR4, c[0x0][0xaa0] ;  /* 0x0002a80000047ab9 */ /* 0x000fe20000000a00 */
[----:B------:R-:W-:Y:S01]  /*9980*/  IMAD R18, R147, 0x60, R148 ;  /* 0x0000006093127824 */ /* 0x000fe200078e0294 */
[----:B------:R-:W2:Y:S01]  /*9990*/  SHFL.IDX PT, R43, R4, RZ, 0x1c1f ;  /* 0x001c1fff042b7589 */ /* 0x000ea200000e0000 */
[-C--:B------:R-:W-:Y:S01]  /*99a0*/  ISETP.GE.OR P2, PT, R11, R46.reuse, P0 ;  /* 0x0000002e0b00720c */ /* 0x080fe20000746670 */
[----:B------:R-:W-:Y:S01]  /*99b0*/  IMAD.X R37, RZ, RZ, R29, P3 ;  /* 0x000000ffff257224 */ /* 0x000fe200018e061d */
[----:B------:R-:W-:Y:S01]  /*99c0*/  ISETP.GE.OR P0, PT, R3, R46, P0 ;  /* 0x0000002e0300720c */ /* 0x000fe20000706670 */
[----:B------:R-:W-:Y:S01]  /*99d0*/  SHFL.IDX PT, R44, R7, 0x1, 0x1c1f ;  /* 0x003c1f00072c7f89 */ /* 0x000fe200000e0000 */
[----:B------:R-:W-:-:S02]  /*99e0*/  LOP3.LUT R3, R6, 0x180, RZ, 0xc0, !PT ;  /* 0x0000018006037812 */ /* 0x000fc400078ec0ff */
[----:B------:R-:W-:Y:S01]  /*99f0*/  LOP3.LUT R30, R31, 0x180, RZ, 0xc0, !PT ;  /* 0x000001801f1e7812 */ /* 0x000fe200078ec0ff */
[----:B------:R3:W4:Y:S01]  /*9a00*/  SHFL.IDX PT, R45, R4, 0x1, 0x1c1f ;  /* 0x003c1f00042d7f89 */ /* 0x00072200000e0000 */
[----:B------:R-:W-:Y:S02]  /*9a10*/  SHF.R.U64 R3, R3, 0x3, RZ ;  /* 0x0000000303037819 */ /* 0x000fe400000012ff */
[----:B------:R-:W-:Y:S02]  /*9a20*/  LOP3.LUT R5, R28, 0x180, RZ, 0xc0, !PT ;  /* 0x000001801c057812 */ /* 0x000fe400078ec0ff */
[----:B------:R-:W-:Y:S01]  /*9a30*/  LOP3.LUT R36, R3, R6, RZ, 0x3c, !PT ;  /* 0x0000000603247212 */ /* 0x000fe200078e3cff */
[----:B------:R-:W-:Y:S01]  /*9a40*/  IMAD R3, R41, UR4, RZ ;  /* 0x0000000429037c24 */ /* 0x000fe2000f8e02ff */
[----:B------:R-:W-:Y:S01]  /*9a50*/  SHF.R.U64 R12, R12, 0x3, RZ ;  /* 0x000000030c0c7819 */ /* 0x000fe200000012ff */
[----:B------:R-:W0:Y:S01]  /*9a60*/  @P1 LDC R41, c[0x0][0xbf0] ;  /* 0x0002fc00ff291b82 */ /* 0x000e220000000800 */
[----:B------:R-:W-:Y:S01]  /*9a70*/  SHF.R.U64 R24, R24, 0x3, RZ ;  /* 0x0000000318187819 */ /* 0x000fe200000012ff */
[----:B------:R-:W-:Y:S01]  /*9a80*/  IMAD R3, R40, UR5, R3 ;  /* 0x0000000528037c24 */ /* 0x000fe2000f8e0203 */
[----:B------:R-:W-:-:S02]  /*9a90*/  SHF.R.U64 R30, R30, 0x3, RZ ;  /* 0x000000031e1e7819 */ /* 0x000fc400000012ff */
[----:B------:R-:W-:Y:S02]  /*9aa0*/  SHF.R.U64 R5, R5, 0x3, RZ ;  /* 0x0000000305057819 */ /* 0x000fe400000012ff */
[----:B------:R-:W-:Y:S01]  /*9ab0*/  LOP3.LUT R12, R12, R13, RZ, 0x3c, !PT ;  /* 0x0000000d0c0c7212 */ /* 0x000fe200078e3cff */
[----:B--2---:R-:W-:Y:S01]  /*9ac0*/  @!P2 ST.E desc[UR56][R42.64], R21 ;  /* 0x000000152a00a985 */ /* 0x004fe2000c101938 */
[----:B------:R-:W-:Y:S01]  /*9ad0*/  LOP3.LUT R24, R24, R25, RZ, 0x3c, !PT ;  /* 0x0000001918187212 */ /* 0x000fe200078e3cff */
[--C-:B------:R-:W-:Y:S01]  /*9ae0*/  IMAD.X R13, RZ, RZ, R29.reuse, P6 ;  /* 0x000000ffff0d7224 */ /* 0x100fe200030e061d */
[----:B------:R-:W-:Y:S01]  /*9af0*/  LOP3.LUT R30, R30, R31, RZ, 0x3c, !PT ;  /* 0x0000001f1e1e7212 */ /* 0x000fe200078e3cff */
[--C-:B------:R-:W-:Y:S01]  /*9b00*/  IMAD.X R25, RZ, RZ, R29.reuse, P5 ;  /* 0x000000ffff197224 */ /* 0x100fe200028e061d */
[----:B---3--:R-:W-:Y:S01]  /*9b10*/  LOP3.LUT R4, R5, R28, RZ, 0x3c, !PT ;  /* 0x0000001c05047212 */ /* 0x008fe200078e3cff */
[--C-:B------:R-:W-:Y:S01]  /*9b20*/  IMAD.X R31, RZ, RZ, R29.reuse, P4 ;  /* 0x000000ffff1f7224 */ /* 0x100fe200020e061d */
[----:B----4-:R2:W-:Y:S01]  /*9b30*/  @!P0 ST.E desc[UR56][R44.64], R20 ;  /* 0x000000142c008985 */ /* 0x0105e2000c101938 */
[----:B------:R-:W-:-:S03]  /*9b40*/  IMAD.MOV.U32 R5, RZ, RZ, R29 ;  /* 0x000000ffff057224 */ /* 0x000fc600078e001d */
[----:B------:R-:W5:Y:S04]  /*9b50*/  LD.E.128 R8, desc[UR56][R8.64] ;  /* 0x0000003808087980 */ /* 0x000f68000c101d00 */
[----:B------:R-:W5:Y:S01]  /*9b60*/  LD.E.128 R4, desc[UR56][R4.64] ;  /* 0x0000003804047980 */ /* 0x000f62000c101d00 */
[----:B--2---:R-:W-:Y:S01]  /*9b70*/  IMAD.WIDE.U32 R20, R40, UR4, RZ ;  /* 0x0000000428147c25 */ /* 0x004fe2000f8e00ff */
[----:B------:R-:W-:Y:S02]  /*9b80*/  ULDC.64 UR4, c[0x0][0xae8] ;  /* 0x0002ba0000047ab9 */ /* 0x000fe40000000a00 */
[----:B------:R-:W5:Y:S01]  /*9b90*/  LD.E.128 R12, desc[UR56][R12.64] ;  /* 0x000000380c0c7980 */ /* 0x000f62000c101d00 */
[----:B------:R-:W-:Y:S02]  /*9ba0*/  IMAD.IADD R21, R21, 0x1, R3 ;  /* 0x0000000115157824 */ /* 0x000fe400078e0203 */
[----:B------:R-:W-:Y:S01]  /*9bb0*/  IMAD R3, R32, UR4, RZ ;  /* 0x0000000420037c24 */ /* 0x000fe2000f8e02ff */
[----:B------:R-:W5:Y:S01]  /*9bc0*/  LD.E.128 R24, desc[UR56][R24.64] ;  /* 0x0000003818187980 */ /* 0x000f62000c101d00 */
[----:B------:R-:W-:-:S02]  /*9bd0*/  IMAD R32, R23, 0xc0, R18 ;  /* 0x000000c017207824 */ /* 0x000fc400078e0212 */
[C---:B------:R-:W-:Y:S01]  /*9be0*/  IMAD R3, R22.reuse, UR5, R3 ;  /* 0x0000000516037c24 */ /* 0x040fe2000f8e0203 */
[----:B------:R-:W5:Y:S01]  /*9bf0*/  LD.E.128 R28, desc[UR56][R30.64] ;  /* 0x000000381e1c7980 */ /* 0x000f62000c101d00 */
[----:B------:R-:W-:Y:S01]  /*9c00*/  IMAD.WIDE.U32 R20, R22, UR4, R20 ;  /* 0x0000000416147c25 */ /* 0x000fe2000f8e0014 */
[----:B------:R-:W-:Y:S02]  /*9c10*/  ULDC.64 UR4, c[0x0][0xaf0] ;  /* 0x0002bc0000047ab9 */ /* 0x000fe40000000a00 */
[----:B------:R-:W5:Y:S01]  /*9c20*/  LD.E.128 R36, desc[UR56][R36.64] ;  /* 0x0000003824247980 */ /* 0x000f62000c101d00 */
        /* <DEDUP_REMOVED lines=17> */
[----:B------:R-:W-:Y:S02]  /*9d40*/  IMAD R41, R0, R43, R32 ;  /* 0x0000002b00297224 */ /* 0x000fe400078e0220 */
[----:B------:R-:W-:Y:S02]  /*9d50*/  IMAD R18, R18, UR4, RZ ;  /* 0x0000000412127c24 */ /* 0x000fe4000f8e02ff */
[----:B------:R-:W-:Y:S01]  /*9d60*/  IMAD.WIDE.U32 R20, R3, UR4, R20 ;  /* 0x0000000403147c25 */ /* 0x000fe2000f8e0014 */
[----:B------:R-:W-:-:S03]  /*9d70*/  SHF.R.S32.HI R0, RZ, 0x1f, R41 ;  /* 0x0000001fff007819 */ /* 0x000fc60000011429 */
[----:B------:R-:W-:Y:S01]  /*9d80*/  IMAD R43, R3, UR5, R18 ;  /* 0x00000005032b7c24 */ /* 0x000fe2000f8e0212 */
[----:B------:R-:W-:Y:S01]  /*9d90*/  ULDC.64 UR4, c[0x0][0xad8] ;  /* 0x0002b60000047ab9 */ /* 0x000fe20000000a00 */
[----:B------:R-:W-:Y:S02]  /*9da0*/  IMAD R45, R23, 0xc0, R148 ;  /* 0x000000c0172d7824 */ /* 0x000fe400078e0294 */
[----:B------:R-:W-:Y:S02]  /*9db0*/  IMAD.IADD R21, R21, 0x1, R43 ;  /* 0x0000000115157824 */ /* 0x000fe400078e022b */
[----:B------:R-:W-:Y:S02]  /*9dc0*/  IMAD R0, R0, UR4, RZ ;  /* 0x0000000400007c24 */ /* 0x000fe4000f8e02ff */
[----:B------:R-:W-:Y:S01]  /*9dd0*/  IMAD.WIDE.U32 R20, R41, UR4, R20 ;  /* 0x0000000429147c25 */ /* 0x000fe2000f8e0014 */
[----:B------:R-:W-:Y:S01]  /*9de0*/  UIADD3 UR4, UR36, 0x31c20, URZ ;  /* 0x00031c2024047890 */ /* 0x000fe2000fffe03f */
[----:B------:R-:W-:-:S02]  /*9df0*/  ISETP.GE.AND P0, PT, R45, R46, PT ;  /* 0x0000002e2d00720c */ /* 0x000fc40003f06270 */
[----:B------:R-:W-:Y:S01]  /*9e00*/  IMAD R3, R41, UR5, R0 ;  /* 0x0000000529037c24 */ /* 0x000fe2000f8e0200 */
[----:B------:R-:W-:Y:S01]  /*9e10*/  LEA R18, P1, R20, UR6, 0x1 ;  /* 0x0000000614127c11 */ /* 0x000fe2000f8208ff */
[----:B------:R-:W-:Y:S02]  /*9e20*/  UPRMT UR4, URZ, 0x654, UR4 ;  /* 0x000006543f047896 */ /* 0x000fe40008000004 */
[----:B------:R-:W-:-:S05]  /*9e30*/  IMAD.IADD R3, R21, 0x1, R3 ;  /* 0x0000000115037824 */ /* 0x000fca00078e0203 */
[----:B------:R-:W-:Y:S01]  /*9e40*/  LEA.HI.X R3, R20, UR7, R3, 0x1, P1 ;  /* 0x0000000714037c11 */ /* 0x000fe200088f0c03 */
[----:B-1----:R0:W1:Y:S01]  /*9e50*/  SHFL.IDX PT, R22, R18, RZ, 0x1c1f ;  /* 0x001c1fff12167589 */ /* 0x00206200000e0000 */
[----:B------:R-:W-:Y:S01]  /*9e60*/  SYNCS.ARRIVE.TRANS64.RED.A1T0 RZ, [UR4], RZ ;  /* 0x000000ffffff79a7 */ /* 0x000fe20008100404 */
[----:B------:R-:W-:Y:S02]  /*9e70*/  BSSY B1, `(.L_x_10115) ;  /* 0x000000f000017945 */ /* 0x000fe40003800000 */
[----:B------:R0:W2:Y:S02]  /*9e80*/  SHFL.IDX PT, R23, R3, RZ, 0x1c1f ;  /* 0x001c1fff03177589 */ /* 0x0000a400000e0000 */
[----:B------:R-:W-:Y:S05]  /*9e90*/  @P0 BRA `(.L_x_10116) ;  /* 0x0000000000300947 */ /* 0x000fea0003800000 */
[----:B------:R-:W-:Y:S02]  /*9ea0*/  ULDC UR4, c[0x0][0xac8] ;  /* 0x0002b20000047ab9 */ /* 0x000fe40000000800 */
[----:B------:R-:W-:Y:S02]  /*9eb0*/  ISETP.GE.AND P1, PT, R144, UR4, PT ;  /* 0x0000000490007c0c */ /* 0x000fe4000bf26270 */
[----:B------:R-:W-:Y:S02]  /*9ec0*/  ISETP.GE.AND P2, PT, R146, UR4, PT ;  /* 0x0000000492007c0c */ /* 0x000fe4000bf46270 */
[----:B------:R-:W-:-:S09]  /*9ed0*/  ISETP.GE.AND P0, PT, R19, UR4, PT ;  /* 0x0000000413007c0c */ /* 0x000fd2000bf06270 */
[-C--:B-1----:R-:W-:Y:S02]  /*9ee0*/  @!P1 LEA R40, P3, R144, R22.reuse, 0x1 ;  /* 0x0000001690289211 */ /* 0x082fe400078608ff */
[----:B------:R-:W-:Y:S02]  /*9ef0*/  @!P2 LEA R42, P4, R146, R22, 0x1 ;  /* 0x00000016922aa211 */ /* 0x000fe400078808ff */
[----:B--2---:R-:W-:Y:S01]  /*9f00*/  @!P0 IMAD.WIDE R20, R19, 0x2, R22 ;  /* 0x0000000213148825 */ /* 0x004fe200078e0216 */
[-C--:B------:R-:W-:Y:S02]  /*9f10*/  @!P1 LEA.HI.X R41, R144, R23.reuse, R157, 0x1, P3 ;  /* 0x0000001790299211 */ /* 0x080fe400018f0c9d */
[----:B------:R-:W-:Y:S02]  /*9f20*/  @!P2 LEA.HI.X R43, R146, R23, R156, 0x1, P4 ;  /* 0x00000017922ba211 */ /* 0x000fe400020f0c9c */
[----:B-----5:R3:W-:Y:S04]  /*9f30*/  @!P0 ST.E.128 desc[UR56][R20.64], R4 ;  /* 0x0000000414008985 */ /* 0x0207e8000c101d38 */
[----:B------:R3:W-:Y:S04]  /*9f40*/  @!P1 ST.E.128 desc[UR56][R40.64], R12 ;  /* 0x0000000c28009985 */ /* 0x0007e8000c101d38 */
[----:B------:R3:W-:Y:S02]  /*9f50*/  @!P2 ST.E.128 desc[UR56][R42.64], R28 ;  /* 0x0000001c2a00a985 */ /* 0x0007e4000c101d38 */
.L_x_10116:
[----:B------:R-:W-:Y:S05]  /*9f60*/  BSYNC B1 ;  /* 0x0000000000017941 */ /* 0x000fea0003800000 */
.L_x_10115:
[----:B------:R-:W-:Y:S01]  /*9f70*/  VIADD R0, R45, 0x60 ;  /* 0x000000602d007836 */ /* 0x000fe20000000000 */
[----:B---3-5:R3:W4:Y:S04]  /*9f80*/  SHFL.IDX PT, R7, R3, 0x1, 0x1c1f ;  /* 0x003c1f0003077f89 */ /* 0x02872800000e0000 */
[----:B------:R-:W-:Y:S01]  /*9f90*/  ISETP.GE.AND P0, PT, R0, R46, PT ;  /* 0x0000002e0000720c */ /* 0x000fe20003f06270 */
[----:B------:R3:W0:-:S12]  /*9fa0*/  SHFL.IDX PT, R6, R18, 0x1, 0x1c1f ;  /* 0x003c1f0012067f89 */ /* 0x00061800000e0000 */
[----:B---3--:R-:W-:Y:S05]  /*9fb0*/  @P0 BRA `(.L_x_10117) ;  /* 0x0000000800900947 */ /* 0x008fea0003800000 */
[----:B------:R-:W-:Y:S02]  /*9fc0*/  ULDC UR4, c[0x0][0xac8] ;  /* 0x0002b20000047ab9 */ /* 0x000fe40000000800 */
[----:B------:R-:W-:Y:S02]  /*9fd0*/  ISETP.GE.AND P2, PT, R144, UR4, PT ;  /* 0x0000000490007c0c */ /* 0x000fe4000bf46270 */
[----:B------:R-:W-:-:S11]  /*9fe0*/  ISETP.GE.AND P1, PT, R19, UR4, PT ;  /* 0x0000000413007c0c */ /* 0x000fd6000bf26270 */
[C---:B0-----:R-:W-:Y:S02]  /*9ff0*/  @!P2 LEA R12, P0, R144.reuse, R6, 0x1 ;  /* 0x00000006900ca211 */ /* 0x041fe400078008ff */
[----:B----4-:R-:W-:Y:S02]  /*a000*/  @!P1 IMAD.WIDE R4, R19, 0x2, R6 ;  /* 0x0000000213049825 */ /* 0x010fe400078e0206 */
        /* <DEDUP_REMOVED lines=9> */
.L_x_10113:
        /* <DEDUP_REMOVED lines=12> */
[----:B------:R2:W5:Y:S01]  /*a160*/  @P0 LDG.E R3, desc[UR56][R6.64] ;  /* 0x0000003806030981 */ /* 0x000562000c1e1900 */
[----:B------:R-:W4:Y:S07]  /*a170*/  S2R R8, SR_TID.X ;  /* 0x0000000000087919 */ /* 0x000f2e0000002100 */
[----:B------:R-:W-:Y:S01]  /*a180*/  @P1 IADD3 R4, P2, R5, UR4, RZ ;  /* 0x0000000405041c10 */ /* 0x000fe2000ff5e0ff */
[----:B------:R-:W-:-:S03]  /*a190*/  ULDC UR4, c[0x0][0xa88] ;  /* 0x0002a20000047ab9 */ /* 0x000fc60000000800 */
[----:B------:R-:W-:Y:S01]  /*a1a0*/  @P1 IADD3.X R5, R0, UR5, RZ, P2, !PT ;  /* 0x0000000500051c10 */ /* 0x000fe200097fe4ff */
[----:B------:R-:W-:-:S06]  /*a1b0*/  IMAD.U32 R0, RZ, RZ, UR4 ;  /* 0x00000004ff007e24 */ /* 0x000fcc000f8e00ff */
[----:B------:R2:W5:Y:S01]  /*a1c0*/  @P1 LDG.E R0, desc[UR56][R4.64] ;  /* 0x0000003804001981 */ /* 0x000562000c1e1900 */
[----:B---3--:R-:W-:-:S13]  /*a1d0*/  ISETP.NE.AND P2, PT, R25, 0x1, PT ;  /* 0x000000011900780c */ /* 0x008fda0003f45270 */
[----:B------:R-:W3:Y:S01]  /*a1e0*/  @P2 LDC R14, c[0x0][0xbec] ;  /* 0x0002fb00ff0e2b82 */ /* 0x000ee20000000800 */
[----:B----4-:R-:W-:-:S05]  /*a1f0*/  VIADD R8, R8, 0xffffff80 ;  /* 0xffffff8008087836 */ /* 0x010fca0000000000 */
[----:B------:R-:W-:Y:S01]  /*a200*/  ISETP.GE.AND P3, PT, R8, 0xc0, PT ;  /* 0x000000c00800780c */ /* 0x000fe20003f66270 */
[----:B--2---:R-:W-:-:S12]  /*a210*/  @P1 BRA `(.L_x_10118) ;  /* 0x0000000000101947 */ /* 0x004fd80003800000 */
[----:B------:R-:W-:Y:S05]  /*a220*/  @!P0 BRA `(.L_x_10118) ;  /* 0x00000000000c8947 */ /* 0x000fea0003800000 */
[----:B------:R-:W2:Y:S04]  /*a230*/  LDG.E R5, desc[UR56][R6.64] ;  /* 0x0000003806057981 */ /* 0x000ea8000c1e1900 */
[----:B-----5:R-:W2:Y:S02]  /*a240*/  LDG.E R0, desc[UR56][R6.64+0x4] ;  /* 0x0000043806007981 */ /* 0x020ea4000c1e1900 */
[----:B--2---:R-:W-:-:S07]  /*a250*/  IMAD.IADD R0, R0, 0x1, -R5 ;  /* 0x0000000100007824 */ /* 0x004fce00078e0a05 */
.L_x_10118:
        /* <DEDUP_REMOVED lines=8> */
[----:B----4-:R-:W-:Y:S02]  /*a2e0*/  IMAD R5, R0, R11, RZ ;  /* 0x0000000b00057224 */ /* 0x010fe400078e02ff */
        /* <DEDUP_REMOVED lines=37> */
.L_x_10120:
[----:B------:R-:W-:Y:S05]  /*a540*/  BSYNC B1 ;  /* 0x0000000000017941 */ /* 0x000fea0003800000 */
.L_x_10119:
[----:B------:R-:W4:Y:S01]  /*a550*/  @P2 LDC R9, c[0x0][0xbf0] ;  /* 0x0002fc00ff092b82 */ /* 0x000f220000000800 */
        /* <DEDUP_REMOVED lines=32> */
[----:B------:R-:W-:Y:S02]  /*a760*/  IMAD R25, R0, R25, RZ ;  /* 0x0000001900197224 */ /* 0x000fe400078e02ff */
[----:B------:R-:W-:Y:S02]  /*a770*/  IMAD R0, R23, 0xc0, R148 ;  /* 0x000000c017007824 */ /* 0x000fe400078e0294 */
[C---:B------:R-:W-:Y:S02]  /*a780*/  IMAD R3, R7.reuse, UR5, R6 ;  /* 0x0000000507037c24 */ /* 0x040fe4000f8e0206 */
[----:B------:R-:W-:Y:S01]  /*a790*/  IMAD.WIDE.U32 R4, R7, UR4, R4 ;  /* 0x0000000407047c25 */ /* 0x000fe2000f8e0004 */
[----:B------:R-:W-:Y:S01]  /*a7a0*/  ISETP.GE.AND P0, PT, R0, R25, PT ;  /* 0x000000190000720c */ /* 0x000fe20003f06270 */
[----:B------:R-:W-:-:S02]  /*a7b0*/  ULDC.64 UR4, c[0x0][0xa80] ;  /* 0x0002a00000047ab9 */ /* 0x000fc40000000a00 */
[----:B------:R-:W-:Y:S01]  /*a7c0*/  IMAD.IADD R3, R5, 0x1, R3 ;  /* 0x0000000105037824 */ /* 0x000fe200078e0203 */
[----:B------:R-:W-:-:S04]  /*a7d0*/  LEA R6, P1, R4, UR4, 0x1 ;  /* 0x0000000404067c11 */ /* 0x000fc8000f8208ff */
[----:B------:R-:W-:Y:S02]  /*a7e0*/  LEA.HI.X R3, R4, UR5, R3, 0x1, P1 ;  /* 0x0000000504037c11 */ /* 0x000fe400088f0c03 */
[----:B------:R2:W3:Y:S04]  /*a7f0*/  SHFL.IDX PT, R4, R6, RZ, 0x1c1f ;  /* 0x001c1fff06047589 */ /* 0x0004e800000e0000 */
[----:B------:R2:W4:Y:S01]  /*a800*/  SHFL.IDX PT, R5, R3, RZ, 0x1c1f ;  /* 0x001c1fff03057589 */ /* 0x00052200000e0000 */
[----:B------:R-:W-:Y:S05]  /*a810*/  @P0 BRA `(.L_x_10122) ;  /* 0x0000000000300947 */ /* 0x000fea0003800000 */
[----:B------:R-:W-:Y:S02]  /*a820*/  ULDC UR4, c[0x0][0xac8] ;  /* 0x0002b20000047ab9 */ /* 0x000fe40000000800 */
[----:B------:R-:W-:Y:S02]  /*a830*/  ISETP.GE.AND P3, PT, R144, UR4, PT ;  /* 0x0000000490007c0c */ /* 0x000fe4000bf66270 */
[----:B------:R-:W-:Y:S02]  /*a840*/  ISETP.GE.AND P4, PT, R146, UR4, PT ;  /* 0x0000000492007c0c */ /* 0x000fe4000bf86270 */
[----:B------:R-:W-:-:S09]  /*a850*/  ISETP.GE.AND P2, PT, R19, UR4, PT ;  /* 0x0000000413007c0c */ /* 0x000fd2000bf46270 */
[-C--:B---3--:R-:W-:Y:S02]  /*a860*/  @!P3 LEA R10, P0, R144, R4.reuse, 0x1 ;  /* 0x00000004900ab211 */ /* 0x088fe400078008ff */
[----:B------:R-:W-:Y:S02]  /*a870*/  @!P4 LEA R12, P1, R146, R4, 0x1 ;  /* 0x00000004920cc211 */ /* 0x000fe400078208ff */
[----:B----4-:R-:W-:Y:S01]  /*a880*/  @!P2 IMAD.WIDE R8, R19, 0x2, R4 ;  /* 0x000000021308a825 */ /* 0x010fe200078e0204 */
[-C--:B------:R-:W-:Y:S02]  /*a890*/  @!P3 LEA.HI.X R11, R144, R5.reuse, R157, 0x1, P0 ;  /* 0x00000005900bb211 */ /* 0x080fe400000f0c9d */
[----:B------:R-:W-:Y:S02]  /*a8a0*/  @!P4 LEA.HI.X R13, R146, R5, R156, 0x1, P1 ;  /* 0x00000005920dc211 */ /* 0x000fe400008f0c9c */
[----:B------:R3:W-:Y:S04]  /*a8b0*/  @!P2 ST.E.128 desc[UR56][R8.64], RZ ;  /* 0x000000ff0800a985 */ /* 0x0007e8000c101d38 */
[----:B------:R3:W-:Y:S04]  /*a8c0*/  @!P3 ST.E.128 desc[UR56][R10.64], RZ ;  /* 0x000000ff0a00b985 */ /* 0x0007e8000c101d38 */
[----:B------:R3:W-:Y:S02]  /*a8d0*/  @!P4 ST.E.128 desc[UR56][R12.64], RZ ;  /* 0x000000ff0c00c985 */ /* 0x0007e4000c101d38 */
.L_x_10122:
[----:B------:R-:W-:Y:S05]  /*a8e0*/  BSYNC B1 ;  /* 0x0000000000017941 */ /* 0x000fea0003800000 */
.L_x_10121:
[----:B------:R-:W-:Y:S01]  /*a8f0*/  VIADD R0, R0, 0x60 ;  /* 0x0000006000007836 */ /* 0x000fe20000000000 */
[----:B----4-:R4:W0:Y:S04]  /*a900*/  SHFL.IDX PT, R5, R3, 0x1, 0x1c1f ;  /* 0x003c1f0003057f89 */ /* 0x01082800000e0000 */
[----:B------:R-:W-:Y:S01]  /*a910*/  ISETP.GE.AND P0, PT, R0, R25, PT ;  /* 0x000000190000720c */ /* 0x000fe20003f06270 */
[----:B---3--:R4:W3:-:S12]  /*a920*/  SHFL.IDX PT, R4, R6, 0x1, 0x1c1f ;  /* 0x003c1f0006047f89 */ /* 0x0088d800000e0000 */
[----:B----4-:R-:W-:Y:S05]  /*a930*/  @P0 BRA `(.L_x_10117) ;  /* 0x0000000000300947 */ /* 0x010fea0003800000 */
[----:B------:R-:W-:Y:S02]  /*a940*/  ULDC UR4, c[0x0][0xac8] ;  /* 0x0002b20000047ab9 */ /* 0x000fe40000000800 */
[----:B------:R-:W-:Y:S02]  /*a950*/  ISETP.GE.AND P3, PT, R144, UR4, PT ;  /* 0x0000000490007c0c */ /* 0x000fe4000bf66270 */
[----:B------:R-:W-:Y:S02]  /*a960*/  ISETP.GE.AND P4, PT, R146, UR4, PT ;  /* 0x0000000492007c0c */ /* 0x000fe4000bf86270 */
[----:B------:R-:W-:-:S09]  /*a970*/  ISETP.GE.AND P2, PT, R19, UR4, PT ;  /* 0x0000000413007c0c */ /* 0x000fd2000bf46270 */
[-C--:B---3--:R-:W-:Y:S02]  /*a980*/  @!P3 LEA R8, P0, R144, R4.reuse, 0x1 ;  /* 0x000000049008b211 */ /* 0x088fe400078008ff */
[----:B------:R-:W-:Y:S02]  /*a990*/  @!P4 LEA R10, P1, R146, R4, 0x1 ;  /* 0x00000004920ac211 */ /* 0x000fe400078208ff */
[----:B0-2---:R-:W-:Y:S01]  /*a9a0*/  @!P2 IMAD.WIDE R6, R19, 0x2, R4 ;  /* 0x000000021306a825 */ /* 0x005fe200078e0204 */
[-C--:B------:R-:W-:Y:S02]  /*a9b0*/  @!P3 LEA.HI.X R9, R144, R5.reuse, R157, 0x1, P0 ;  /* 0x000000059009b211 */ /* 0x080fe400000f0c9d */
[----:B------:R-:W-:Y:S02]  /*a9c0*/  @!P4 LEA.HI.X R11, R146, R5, R156, 0x1, P1 ;  /* 0x00000005920bc211 */ /* 0x000fe400008f0c9c */
[----:B------:R4:W-:Y:S04]  /*a9d0*/  @!P2 ST.E.128 desc[UR56][R6.64], RZ ;  /* 0x000000ff0600a985 */ /* 0x0009e8000c101d38 */
[----:B------:R4:W-:Y:S04]  /*a9e0*/  @!P3 ST.E.128 desc[UR56][R8.64], RZ ;  /* 0x000000ff0800b985 */ /* 0x0009e8000c101d38 */
[----:B------:R4:W-:Y:S02]  /*a9f0*/  @!P4 ST.E.128 desc[UR56][R10.64], RZ ;  /* 0x000000ff0a00c985 */ /* 0x0009e4000c101d38 */
.L_x_10117:
[----:B------:R-:W-:Y:S05]  /*aa00*/  BSYNC B0 ;  /* 0x0000000000007941 */ /* 0x000fea0003800000 */
.L_x_10112:
[----:B------:R-:W-:Y:S02]  /*aa10*/  ULDC UR4, c[0x0][0xc3c] ;  /* 0x00030f0000047ab9 */ /* 0x000fe40000000800 */
[----:B-1----:R-:W-:-:S13]  /*aa20*/  ISETP.GE.AND P0, PT, R35, UR4, PT ;  /* 0x0000000423007c0c */ /* 0x002fda000bf06270 */
[----:B------:R-:W-:Y:S05]  /*aa30*/  @!P0 BRA `(.L_x_10123) ;  /* 0xffffff64002c8947 */ /* 0x000fea000383ffff */
[----:B------:R-:W-:Y:S05]  /*aa40*/  EXIT ;  /* 0x000000000000794d */ /* 0x000fea0003800000 */
.L_x_10088:
[----:B------:R-:W-:-:S08]  /*aa50*/  NOP ;  /* 0x0000000000007918 */ /* 0x000fd00000000000 */
[----:B--2---:R-:W0:-:S00]  /*aa60*/  USETMAXREG.DEALLOC.CTAPOOL 0x20 ;  /* 0x00000020000079c8 */ /* 0x004e0000080e0500 */
[----:B0-----:R-:W-:Y:S02]  /*aa70*/  LOP3.LUT R0, R0, 0x3, RZ, 0xc0, !PT ;  /* 0x0000000300007812 */ /* 0x001fe400078ec0ff */
[----:B------:R-:W-:-:S04]  /*aa80*/  LOP3.LUT R29, R29, 0xfffffffd, RZ, 0xc0, !PT ;  /* 0xfffffffd1d1d7812 */ /* 0x000fc800078ec0ff */
[----:B------:R-:W0:Y:S02]  /*aa90*/  SHFL.IDX PT, R0, R0, RZ, 0x1f ;  /* 0x00001fff00007589 */ /* 0x000e2400000e0000 */
[----:B0-----:R-:W-:Y:S01]  /*aaa0*/  ISETP.NE.AND P0, PT, R0, RZ, PT ;  /* 0x000000ff0000720c */ /* 0x001fe20003f05270 */
[----:B------:R-:W-:-:S12]  /*aab0*/  IMAD.MOV.U32 R0, RZ, RZ, RZ ;  /* 0x000000ffff007224 */ /* 0x000fd800078e00ff */
[----:B------:R-:W-:Y:S01]  /*aac0*/  @P0 LOP3.LUT R29, R29, 0x2, RZ, 0xfc, !PT ;  /* 0x000000021d1d0812 */ /* 0x000fe200078efcff */
[----:B------:R-:W-:Y:S06]  /*aad0*/  @!P0 BRA `(.L_x_10124) ;  /* 0x00000000001c8947 */ /* 0x000fec0003800000 */
[----:B------:R-:W0:Y:S08]  /*aae0*/  S2UR UR5, SR_CgaCtaId ;  /* 0x00000000000579c3 */ /* 0x000e300000008800 */
[----:B------:R-:W-:Y:S06]  /*aaf0*/  BAR.SYNC.DEFER_BLOCKING 0x5, 0x200 ;  /* 0x0148000000007b1d */ /* 0x000fec0000010000 */
[----:B------:R-:W-:-:S02]  /*ab00*/  UMOV UR4, 0x400 ;  /* 0x0000040000047882 */ /* 0x000fc40000000000 */
[----:B0-----:R-:W-:-:S09]  /*ab10*/  ULEA UR4, UR5, UR4, 0x18 ;  /* 0x0000000405047291 */ /* 0x001fd2000f8ec03f */
[----:B------:R-:W0:Y:S01]  /*ab20*/  LDS.128 R16, [UR4+0x31cd0] ;  /* 0x031cd004ff107984 */ /* 0x000e220008000c00 */
[----:B------:R-:W-:Y:S06]  /*ab30*/  BAR.ARV 0x4, 0x200 ;  /* 0x0108000000007b1d */ /* 0x000fec0000002000 */
[----:B------:R-:W-:Y:S05]  /*ab40*/  BRA `(.L_x_10125) ;  /* 0x0000000800007947 */ /* 0x000fea0003800000 */
.L_x_10124:
[----:B------:R-:W0:Y:S01]  /*ab50*/  S2R R2, SR_TID.X ;  /* 0x0000000000027919 */ /* 0x000e220000002100 */
        /* <DEDUP_REMOVED lines=41> */
.L_x_10130:
        /* <DEDUP_REMOVED lines=12> */
.L_x_10129:
[----:B------:R-:W-:Y:S05]  /*aeb0*/  BSYNC B0 ;  /* 0x0000000000007941 */ /* 0x000fea0003800000 */
.L_x_10128:
        /* <DEDUP_REMOVED lines=21> */
.L_x_10126:
        /* <DEDUP_REMOVED lines=11> */
[----:B------:R0:W1:Y:S01]  /*b0c0*/  F2I.FTZ.U32.TRUNC.NTZ R3, R2 ;  /* 0x0000000200037305 */ /* 0x000062000021f000 */
[----:B------:R-:W-:Y:S05]  /*b0d0*/  @!P0 BRA `(.L_x_10131) ;  /* 0x0000000000088947 */ /* 0x000fea0003800000 */
[----:B------:R-:W-:-:S06]  /*b0e0*/  VIADD R16, R19, 0xffffffff ;  /* 0xffffffff13107836 */ /* 0x000fcc0000000000 */
[----:B------:R2:W3:Y:S02]  /*b0f0*/  SHFL.IDX PT, R16, R7, R16, 0x1f ;  /* 0x00001f1007107589 */ /* 0x0004e400000e0000 */
.L_x_10131:
[----:B---3--:R-:W-:Y:S01]  /*b100*/  IMAD R16, R16, UR5, R9 ;  /* 0x0000000510107c24 */ /* 0x008fe2000f8e0209 */
[----:B0-----:R-:W-:Y:S01]  /*b110*/  IABS R2, R0 ;  /* 0x0000000000027213 */ /* 0x001fe20000000000 */
[----:B-12---:R-:W-:Y:S02]  /*b120*/  IMAD.MOV R7, RZ, RZ, -R3 ;  /* 0x000000ffff077224 */ /* 0x006fe400078e0a03 */
[----:B------:R-:W-:Y:S01]  /*b130*/  VIADD R19, R19, UR4 ;  /* 0x0000000413137c36 */ /* 0x000fe20008000000 */
[----:B------:R-:W-:Y:S01]  /*b140*/  IADD3 R9, -R16, UR6, RZ ;  /* 0x0000000610097c10 */ /* 0x000fe2000fffe1ff */
[----:B------:R-:W-:Y:S02]  /*b150*/  IMAD.MOV R8, RZ, RZ, -R2 ;  /* 0x000000ffff087224 */ /* 0x000fe400078e0a02 */
[----:B------:R-:W-:Y:S01]  /*b160*/  IMAD R7, R7, R4, RZ ;  /* 0x0000000407077224 */ /* 0x000fe200078e02ff */
[----:B------:R-:W-:Y:S01]  /*b170*/  IABS R6, R9 ;  /* 0x0000000900067213 */ /* 0x000fe20000000000 */
[----:B------:R-:W-:-:S04]  /*b180*/  IMAD.MOV.U32 R2, RZ, RZ, RZ ;  /* 0x000000ffff027224 */ /* 0x000fc800078e00ff */
[----:B------:R-:W-:-:S04]  /*b190*/  IMAD.HI.U32 R2, R3, R7, R2 ;  /* 0x0000000703027227 */ /* 0x000fc800078e0002 */
[----:B------:R-:W-:Y:S02]  /*b1a0*/  IMAD.MOV.U32 R3, RZ, RZ, R6 ;  /* 0x000000ffff037224 */ /* 0x000fe400078e0006 */
[----:B------:R-:W-:Y:S02]  /*b1b0*/  IMAD.MOV.U32 R6, RZ, RZ, R8 ;  /* 0x000000ffff067224 */ /* 0x000fe400078e0008 */
        /* <DEDUP_REMOVED lines=16> */
.L_x_10127:
[----:B------:R-:W-:Y:S02]  /*b2c0*/  IMAD.MOV.U32 R17, RZ, RZ, RZ ;  /* 0x000000ffff117224 */ /* 0x000fe400078e00ff */
[----:B------:R-:W-:Y:S02]  /*b2d0*/  IMAD.U32 R16, RZ, RZ, UR6 ;  /* 0x00000006ff107e24 */ /* 0x000fe4000f8e00ff */
[----:B------:R-:W-:-:S07]  /*b2e0*/  IMAD.MOV.U32 R18, RZ, RZ, RZ ;  /* 0x000000ffff127224 */ /* 0x000fce00078e00ff */
.L_x_10132:
[----:B------:R-:W-:-:S13]  /*b2f0*/  ISETP.NE.AND P0, PT, R5, RZ, PT ;  /* 0x000000ff0500720c */ /* 0x000fda0003f05270 */
[----:B------:R-:W0:Y:S01]  /*b300*/  @!P0 S2R R3, SR_CgaCtaId ;  /* 0x0000000000038919 */ /* 0x000e220000008800 */
[----:B------:R-:W-:-:S04]  /*b310*/  @!P0 MOV R0, 0x400 ;  /* 0x0000040000008802 */ /* 0x000fc80000000f00 */
[----:B0-----:R-:W-:-:S05]  /*b320*/  @!P0 LEA R0, R3, R0, 0x18 ;  /* 0x0000000003008211 */ /* 0x001fca00078ec0ff */
[----:B------:R1:W-:Y:S01]  /*b330*/  @!P0 STS.128 [R0+0x31cd0], R16 ;  /* 0x031cd01000008388 */ /* 0x0003e20000000c00 */
[----:B------:R-:W-:Y:S06]  /*b340*/  BAR.ARV 0x5, 0x200 ;  /* 0x0148000000007b1d */ /* 0x000fec0000002000 */
.L_x_10125:
[----:B------:R2:W-:Y:S01]  /*b350*/  STL [R1+0x30], RZ ;  /* 0x000030ff01007387 */ /* 0x0005e20000100800 */
[----:B------:R-:W-:Y:S01]  /*b360*/  ULDC UR4, c[0x0][0xc3c] ;  /* 0x00030f0000047ab9 */ /* 0x000fe20000000800 */
[----:B------:R-:W-:Y:S01]  /*b370*/  IMAD.MOV.U32 R26, RZ, RZ, 0x1 ;  /* 0x00000001ff1a7424 */ /* 0x000fe200078e00ff */
[----:B0-----:R-:W-:Y:S01]  /*b380*/  ISETP.GE.AND P0, PT, R19, UR4, PT ;  /* 0x0000000413007c0c */ /* 0x001fe2000bf06270 */
[----:B------:R-:W-:-:S12]  /*b390*/  IMAD.MOV.U32 R23, RZ, RZ, RZ ;  /* 0x000000ffff177224 */ /* 0x000fd800078e00ff */
[----:B--2---:R-:W-:Y:S05]  /*b3a0*/  @P0 BRA `(.L_x_10133) ;  /* 0x0000005000700947 */ /* 0x004fea0003800000 */
[----:B------:R-:W0:Y:S01]  /*b3b0*/  S2R R6, SR_TID.X ;  /* 0x0000000000067919 */ /* 0x000e220000002100 */
[----:B------:R-:W2:Y:S01]  /*b3c0*/  S2UR UR5, SR_CgaCtaId ;  /* 0x00000000000579c3 */ /* 0x000ea20000008800 */
[----:B------:R-:W-:Y:S01]  /*b3d0*/  UMOV UR4, 0x400 ;  /* 0x0000040000047882 */ /* 0x000fe20000000000 */
[----:B------:R-:W-:Y:S01]  /*b3e0*/  BSSY B8, `(.L_x_10133) ;  /* 0x0000518000087945 */ /* 0x000fe20003800000 */
[----:B------:R3:W-:Y:S01]  /*b3f0*/  STL [R1+0x30], RZ ;  /* 0x000030ff01007387 */ /* 0x0007e20000100800 */
[----:B------:R-:W-:Y:S01]  /*b400*/  IMAD.MOV.U32 R26, RZ, RZ, 0x1 ;  /* 0x00000001ff1a7424 */ /* 0x000fe200078e00ff */
[----:B------:R-:W-:Y:S01]  /*b410*/  ULDC UR36, c[0x0][0xc] ;  /* 0x0000030000247ab9 */ /* 0x000fe20000000800 */
[----:B------:R-:W-:Y:S01]  /*b420*/  IMAD.MOV.U32 R23, RZ, RZ, RZ ;  /* 0x000000ffff177224 */ /* 0x000fe200078e00ff */
[----:B------:R-:W-:Y:S01]  /*b430*/  ULDC.64 UR38, c[0x0][0x198] ;  /* 0x0000660000267ab9 */ /* 0x000fe20000000a00 */
[----:B--2---:R-:W-:-:S06]  /*b440*/  ULEA UR4, UR5, UR4, 0x18 ;  /* 0x0000000405047291 */ /* 0x004fcc000f8ec03f */
[----:B------:R-:W-:Y:S01]  /*b450*/  IMAD.U32 R22, RZ, RZ, UR4 ;  /* 0x00000004ff167e24 */ /* 0x000fe2000f8e00ff */
[C---:B0-----:R-:W-:Y:S01]  /*b460*/  LOP3.LUT R5, R6.reuse, 0x7f, RZ, 0xc0, !PT ;  /* 0x0000007f06057812 */ /* 0x041fe200078ec0ff */
[----:B-1----:R-:W-:-:S04]  /*b470*/  IMAD.SHL.U32 R0, R6, 0x8, RZ ;  /* 0x0000000806007824 */ /* 0x002fc800078e00ff */
[----:B------:R-:W-:Y:S01]  /*b480*/  IMAD.SHL.U32 R4, R5, 0x8, RZ ;  /* 0x0000000805047824 */ /* 0x000fe200078e00ff */
[C---:B------:R-:W-:Y:S02]  /*b490*/  LOP3.LUT R3, R0.reuse, 0x20, RZ, 0xc0, !PT ;  /* 0x0000002000037812 */ /* 0x040fe400078ec0ff */
[----:B------:R-:W-:Y:S02]  /*b4a0*/  LOP3.LUT R2, R0, 0xd8, RZ, 0xc0, !PT ;  /* 0x000000d800027812 */ /* 0x000fe400078ec0ff */
[----:B------:R-:W-:Y:S02]  /*b4b0*/  LOP3.LUT R3, R3, 0x300, R4, 0xf8, !PT ;  /* 0x0000030003037812 */ /* 0x000fe400078ef804 */
[----:B------:R-:W-:Y:S02]  /*b4c0*/  LOP3.LUT R2, R2, 0x18, R6, 0x78, !PT ;  /* 0x0000001802027812 */ /* 0x000fe400078e7806 */
[----:B------:R-:W-:Y:S02]  /*b4d0*/  SHF.R.U32.HI R4, RZ, 0x2, R5 ;  /* 0x00000002ff047819 */ /* 0x000fe40000011605 */
[----:B------:R-:W-:Y:S01]  /*b4e0*/  LOP3.LUT R3, R3, R2, RZ, 0xfc, !PT ;  /* 0x0000000203037212 */ /* 0x000fe200078efcff */
[----:B------:R-:W-:Y:S01]  /*b4f0*/  IMAD.SHL.U32 R2, R6, 0x20, RZ ;  /* 0x0000002006027824 */ /* 0x000fe200078e00ff */
[----:B------:R-:W-:-:S03]  /*b500*/  LOP3.LUT R0, R0, 0x18, RZ, 0xc0, !PT ;  /* 0x0000001800007812 */ /* 0x000fc600078ec0ff */
[----:B------:R-:W-:Y:S01]  /*b510*/  IMAD R3, R3, 0x2, R22 ;  /* 0x0000000203037824 */ /* 0x000fe200078e0216 */
[----:B------:R-:W-:Y:S02]  /*b520*/  LOP3.LUT R4, R4, 0x60, R2, 0xf8, !PT ;  /* 0x0000006004047812 */ /* 0x000fe400078ef802 */
[C---:B------:R-:W-:Y:S02]  /*b530*/  LOP3.LUT R2, R0.reuse, 0x20, RZ, 0xfc, !PT ;  /* 0x0000002000027812 */ /* 0x040fe400078efcff */
[----:B------:R3:W-:Y:S01]  /*b540*/  STL [R1+0x4], R3 ;  /* 0x0000040301007387 */ /* 0x0007e20000100800 */
[----:B------:R-:W-:-:S07]  /*b550*/  LOP3.LUT R0, R0, 0x40, RZ, 0xfc, !PT ;  /* 0x0000004000007812 */ /* 0x000fce00078efcff */
.L_x_10237:
[----:B0--3--:R-:W0:Y:S02]  /*b560*/  LDC.64 R2, c[0x0][0xc88] ;  /* 0x00032200ff027b82 */ /* 0x009e240000000a00 */
[----:B0-----:R-:W-:-:S05]  /*b570*/  IMAD.WIDE R2, R19, 0x4, R2 ;  /* 0x0000000413027825 */ /* 0x001fca00078e0202 */
[----:B--2---:R-:W2:Y:S01]  /*b580*/  LDG.E R9, desc[UR56][R2.64] ;  /* 0x0000003802097981 */ /* 0x004ea2000c1e1900 */
[----:B------:R-:W-:Y:S05]  /*b590*/  YIELD ;  /* 0x0000000000007946 */ /* 0x000fea0003800000 */
[----:B------:R-:W-:Y:S01]  /*b5a0*/  ULDC.64 UR4, c[0x0][0xa28] ;  /* 0x00028a0000047ab9 */ /* 0x000fe20000000a00 */
[----:B-1----:R-:W-:Y:S01]  /*b5b0*/  IMAD.MOV.U32 R0, RZ, RZ, RZ ;  /* 0x000000ffff007224 */ /* 0x002fe200078e00ff */
        /* <DEDUP_REMOVED lines=14> */
[----:B------:R1:W5:Y:S01]  /*b6a0*/  @P0 LDG.E R0, desc[UR56][R2.64] ;  /* 0x0000003802000981 */ /* 0x000362000c1e1900 */
[----:B------:R-:W-:Y:S01]  /*b6b0*/  ISETP.NE.AND.EX P1, PT, RZ, UR5, PT, P1 ;  /* 0x00000005ff007c0c */ /* 0x000fe2000bf25310 */
[----:B------:R-:W-:Y:S01]  /*b6c0*/  IMAD.MOV.U32 R28, RZ, RZ, RZ ;  /* 0x000000ffff1c7224 */ /* 0x000fe200078e00ff */
[----:B------:R-:W-:Y:S01]  /*b6d0*/  ISETP.NE.U32.AND P2, PT, RZ, UR6, PT ;  /* 0x00000006ff007c0c */ /* 0x000fe2000bf45070 */
[----:B------:R-:W-:Y:S01]  /*b6e0*/  STL [R1], R8 ;  /* 0x0000000801007387 */ /* 0x000fe20000100800 */
[----:B------:R-:W-:Y:S02]  /*b6f0*/  ISETP.NE.U32.AND P0, PT, RZ, UR8, PT ;  /* 0x00000008ff007c0c */ /* 0x000fe4000bf05070 */
[----:B------:R-:W-:Y:S02]  /*b700*/  ISETP.NE.AND.EX P2, PT, RZ, UR7, PT, P2 ;  /* 0x00000007ff007c0c */ /* 0x000fe4000bf45320 */
        /* <DEDUP_REMOVED lines=22> */
[----:B----4-:R-:W-:Y:S05]  /*b870*/  @P2 BRA `(.L_x_10134) ;  /* 0x0000000000142947 */ /* 0x010fea0003800000 */
[----:B------:R-:W-:Y:S05]  /*b880*/  @!P1 BRA `(.L_x_10134) ;  /* 0x0000000000109947 */ /* 0x000fea0003800000 */
[----:B------:R-:W2:Y:S04]  /*b890*/  LDG.E R7, desc[UR56][R2.64] ;  /* 0x0000003802077981 */ /* 0x000ea8000c1e1900 */
[----:B------:R-:W2:Y:S02]  /*b8a0*/  LDG.E R2, desc[UR56][R2.64+0x4] ;  /* 0x0000043802027981 */ /* 0x000ea4000c1e1900 */
[----:B--2---:R-:W-:-:S05]  /*b8b0*/  IMAD.IADD R2, R2, 0x1, -R7 ;  /* 0x0000000102027824 */ /* 0x004fca00078e0a07 */
[----:B------:R1:W-:Y:S02]  /*b8c0*/  STL [R1+0x2c], R2 ;  /* 0x00002c0201007387 */ /* 0x0003e40000100800 */
.L_x_10134:
[----:B------:R-:W-:Y:S01]  /*b8d0*/  ULDC.64 UR4, c[0x0][0xa20] ;  /* 0x0002880000047ab9 */ /* 0x000fe20000000a00 */
[----:B-----5:R-:W-:Y:S01]  /*b8e0*/  IMAD.IADD R28, R28, 0x1, R0 ;  /* 0x000000011c1c7824 */ /* 0x020fe200078e0200 */
[----:B------:R-:W-:Y:S01]  /*b8f0*/  ISETP.NE.U32.AND P1, PT, RZ, UR4, PT ;  /* 0x00000004ff007c0c */ /* 0x000fe2000bf25070 */
[----:B------:R-:W-:-:S03]  /*b900*/  IMAD.MOV.U32 R25, RZ, RZ, R9 ;  /* 0x000000ffff197224 */ /* 0x000fc600078e0009 */
[----:B------:R-:W-:-:S13]  /*b910*/  ISETP.NE.AND.EX P1, PT, RZ, UR5, PT, P1 ;  /* 0x00000005ff007c0c */ /* 0x000fda000bf25310 */
[----:B------:R-:W-:Y:S05]  /*b920*/  @!P1 BRA `(.L_x_10135) ;  /* 0x0000000000109947 */ /* 0x000fea0003800000 */
[----:B-1----:R-:W-:-:S04]  /*b930*/  IADD3 R2, P0, R24, UR4, RZ ;  /* 0x0000000418027c10 */ /* 0x002fc8000ff1e0ff */
[----:B------:R-:W-:-:S05]  /*b940*/  IADD3.X R3, R8, UR5, RZ, P0, !PT ;  /* 0x0000000508037c10 */ /* 0x000fca00087fe4ff */
[----:B------:R1:W5:Y:S01]  /*b950*/  LDG.E R6, desc[UR56][R2.64] ;  /* 0x0000003802067981 */ /* 0x000362000c1e1900 */
[----:B------:R-:W-:Y:S05]  /*b960*/  BRA `(.L_x_10136) ;  /* 0x0000000000107947 */ /* 0x000fea0003800000 */
.L_x_10135:
[----:B------:R-:W-:Y:S05]  /*b970*/  @!P0 BRA `(.L_x_10136) ;  /* 0x00000000000c8947 */ /* 0x000fea0003800000 */
[----:B------:R-:W2:Y:S04]  /*b980*/  LDG.E R6, desc[UR56][R4.64] ;  /* 0x0000003804067981 */ /* 0x000ea8000c1e1900 */
[----:B------:R-:W2:Y:S02]  /*b990*/  LDG.E R4, desc[UR56][R4.64+0x4] ;  /* 0x0000043804047981 */ /* 0x000ea4000c1e1900 */
[----:B--2---:R-:W-:-:S07]  /*b9a0*/  IMAD.IADD R6, R4, 0x1, -R6 ;  /* 0x0000000104067824 */ /* 0x004fce00078e0a06 */
.L_x_10136:
[----:B-1---5:R-:W-:Y:S01]  /*b9b0*/  IMAD.IADD R2, R6, 0x1, -R0 ;  /* 0x0000000106027824 */ /* 0x022fe200078e0a00 */
[----:B------:R-:W-:Y:S03]  /*b9c0*/  BSSY B7, `(.L_x_10137) ;  /* 0x000041b000077945 */ /* 0x000fe60003800000 */
[C---:B------:R-:W-:Y:S01]  /*b9d0*/  VIADD R0, R2.reuse, 0x8f ;  /* 0x0000008f02007836 */ /* 0x040fe20000000000 */
[----:B------:R1:W-:Y:S01]  /*b9e0*/  STL [R1+0x28], R2 ;  /* 0x0000280201007387 */ /* 0x0003e20000100800 */
[----:B------:R-:W-:Y:S02]  /*b9f0*/  ISETP.GT.AND P0, PT, R2, RZ, PT ;  /* 0x000000ff0200720c */ /* 0x000fe40003f04270 */
[----:B------:R-:W-:-:S05]  /*ba00*/  IMAD.HI R0, R0, 0x38e38e39, RZ ;  /* 0x38e38e3900007827 */ /* 0x000fca00078e02ff */
[----:B-1----:R-:W-:-:S04]  /*ba10*/  SHF.R.U32.HI R2, RZ, 0x1f, R0 ;  /* 0x0000001fff027819 */ /* 0x002fc80000011600 */
[----:B------:R-:W-:-:S05]  /*ba20*/  LEA.HI.SX32 R0, R0, R2, 0x1b ;  /* 0x0000000200007211 */ /* 0x000fca00078fdaff */
[----:B------:R1:W-:Y:S01]  /*ba30*/  STL [R1+0x10], R0 ;  /* 0x0000100001007387 */ /* 0x0003e20000100800 */
[----:B------:R-:W-:Y:S05]  /*ba40*/  @P0 BRA `(.L_x_10138) ;  /* 0x0000000000440947 */ /* 0x000fea0003800000 */
[----:B------:R-:W2:Y:S02]  /*ba50*/  S2R R3, SR_TID.X ;  /* 0x0000000000037919 */ /* 0x000ea40000002100 */
[----:B--2---:R-:W-:-:S04]  /*ba60*/  LOP3.LUT R3, R3, 0x7f, RZ, 0xc0, !PT ;  /* 0x0000007f03037812 */ /* 0x004fc800078ec0ff */
[----:B------:R-:W-:-:S13]  /*ba70*/  ISETP.NE.AND P0, PT, R3, RZ, PT ;  /* 0x000000ff0300720c */ /* 0x000fda0003f05270 */
[----:B------:R-:W-:Y:S05]  /*ba80*/  @P0 BRA `(.L_x_10139) ;  /* 0x0000004000380947 */ /* 0x000fea0003800000 */
[----:B------:R-:W2:Y:S01]  /*ba90*/  S2R R5, SR_LANEID ;  /* 0x0000000000057919 */ /* 0x000ea20000000000 */
[----:B------:R-:W-:Y:S01]  /*baa0*/  VOTEU.ANY UR4, UPT, PT ;  /* 0x0000000000047886 */ /* 0x000fe200038e0100 */
[----:B------:R-:W3:Y:S01]  /*bab0*/  LDC.64 R2, c[0x0][0xc60] ;  /* 0x00031800ff027b82 */ /* 0x000ee20000000a00 */
[----:B-1----:R-:W2:Y:S02]  /*bac0*/  FLO.U32 R0, UR4 ;  /* 0x0000000400007d00 */ /* 0x002ea400080e0000 */
[----:B--2---:R-:W-:-:S06]  /*bad0*/  ISETP.EQ.U32.AND P0, PT, R0, R5, PT ;  /* 0x000000050000720c */ /* 0x004fcc0003f02070 */
[----:B------:R-:W3:Y:S07]  /*bae0*/  POPC R5, UR4 ;  /* 0x0000000400057d09 */ /* 0x000eee0008000000 */
[----:B---3--:R-:W2:Y:S01]  /*baf0*/  @P0 ATOMG.E.ADD.STRONG.GPU PT, R3, desc[UR56][R2.64], R5 ;  /* 0x00000005020309a8 */ /* 0x008ea200081ee1f8 */
[----:B------:R-:W1:Y:S02]  /*bb00*/  S2R R4, SR_LTMASK ;  /* 0x0000000000047919 */ /* 0x000e640000003900 */
[----:B-1----:R-:W-:-:S04]  /*bb10*/  LOP3.LUT R4, R4, UR4, RZ, 0xc0, !PT ;  /* 0x0000000404047c12 */ /* 0x002fc8000f8ec0ff */
[----:B------:R-:W1:Y:S01]  /*bb20*/  POPC R7, R4 ;  /* 0x0000000400077309 */ /* 0x000e620000000000 */
[----:B--2---:R-:W1:Y:S02]  /*bb30*/  SHFL.IDX PT, R0, R3, R0, 0x1f ;  /* 0x00001f0003007589 */ /* 0x004e6400000e0000 */
[----:B-1----:R-:W-:Y:S01]  /*bb40*/  IADD3 R16, R0, UR36, R7 ;  /* 0x0000002400107c10 */ /* 0x002fe2000fffe007 */
[----:B------:R-:W-:Y:S06]  /*bb50*/  BRA `(.L_x_10139) ;  /* 0x0000004000047947 */ /* 0x000fec0003800000 */
.L_x_10138:
[----:B-1----:R-:W-:Y:S01]  /*bb60*/  VIADD R0, R22, 0x16a00 ;  /* 0x00016a0016007836 */ /* 0x002fe20000000000 */
        /* <DEDUP_REMOVED lines=12> */
[----:B0-----:R-:W-:Y:S02]  /*bc30*/  IMAD.U32 R10, RZ, RZ, UR4 ;  /* 0x00000004ff0a7e24 */ /* 0x001fe4000f8e00ff */
[----:B------:R-:W-:Y:S02]  /*bc40*/  IMAD.U32 R11, RZ, RZ, UR5 ;  /* 0x00000005ff0b7e24 */ /* 0x000fe4000f8e00ff */
[----:B------:R-:W-:Y:S02]  /*bc50*/  IMAD.MOV.U32 R8, RZ, RZ, 0x70 ;  /* 0x00000070ff087424 */ /* 0x000fe400078e00ff */
[----:B------:R-:W-:Y:S02]  /*bc60*/  IMAD.MOV.U32 R12, RZ, RZ, 0x1 ;  /* 0x00000001ff0c7424 */ /* 0x000fe400078e00ff */
[----:B------:R-:W-:-:S07]  /*bc70*/  IMAD.MOV.U32 R13, RZ, RZ, RZ ;  /* 0x000000ffff0d7224 */ /* 0x000fce00078e00ff */
[----:B------:R-:W-:-:S07]  /*bc80*/  LEPC R20, `(.L_x_10141) ;  /* 0x000000001014794e */ /* 0x000fce0000000000 */
[----:B-1----:R-:W-:Y:S05]  /*bc90*/  CALL.ABS.NOINC R2 ;  /* 0x0000000002007343 */ /* 0x002fea0003c00000 */
.L_x_10141:
[----:B------:R-:W-:Y:S05]  /*bca0*/  BSYNC B6 ;  /* 0x0000000000067941 */ /* 0x000fea0003800000 */
.L_x_10140:
        /* <DEDUP_REMOVED lines=13> */
[----:B0-----:R-:W-:Y:S02]  /*bd80*/  IMAD.U32 R10, RZ, RZ, UR4 ;  /* 0x00000004ff0a7e24 */ /* 0x001fe4000f8e00ff */
[----:B------:R-:W-:Y:S02]  /*bd90*/  IMAD.U32 R11, RZ, RZ, UR5 ;  /* 0x00000005ff0b7e24 */ /* 0x000fe4000f8e00ff */
[----:B------:R-:W-:Y:S02]  /*bda0*/  IMAD.MOV.U32 R8, RZ, RZ, 0x70 ;  /* 0x00000070ff087424 */ /* 0x000fe400078e00ff */
[----:B------:R-:W-:Y:S02]  /*bdb0*/  IMAD.MOV.U32 R12, RZ, RZ, 0x1 ;  /* 0x00000001ff0c7424 */ /* 0x000fe400078e00ff */
[----:B-1----:R-:W-:-:S07]  /*bdc0*/  IMAD.MOV.U32 R13, RZ, RZ, RZ ;  /* 0x000000ffff0d7224 */ /* 0x002fce00078e00ff */
[----:B------:R-:W-:-:S07]  /*bdd0*/  LEPC R20, `(.L_x_10144) ;  /* 0x000000001014794e */ /* 0x000fce0000000000 */
[----:B--2---:R-:W-:Y:S05]  /*bde0*/  CALL.ABS.NOINC R2 ;  /* 0x0000000002007343 */ /* 0x004fea0003c00000 */
.L_x_10144:
        /* <DEDUP_REMOVED lines=16> */
.L_x_10143:
[----:B------:R-:W-:Y:S05]  /*bef0*/  BSYNC B6 ;  /* 0x0000000000067941 */ /* 0x000fea0003800000 */
.L_x_10142:
[----:B------:R-:W2:Y:S01]  /*bf00*/  LDL.LU R21, [R1] ;  /* 0x0000000001157983 */ /* 0x000ea20000300800 */
[----:B------:R-:W-:Y:S02]  /*bf10*/  ULDC.64 UR4, c[0x0][0x9f8] ;  /* 0x00027e0000047ab9 */ /* 0x000fe40000000a00 */
[----:B------:R-:W-:Y:S01]  /*bf20*/  ISETP.NE.U32.AND P0, PT, RZ, UR4, PT ;  /* 0x00000004ff007c0c */ /* 0x000fe2000bf05070 */
[----:B------:R-:W3:Y:S03]  /*bf30*/  LDL R20, [R1+0x10] ;  /* 0x0000100001147983 */ /* 0x000ee60000100800 */
[----:B------:R-:W-:-:S13]  /*bf40*/  ISETP.NE.AND.EX P0, PT, RZ, UR5, PT, P0 ;  /* 0x00000005ff007c0c */ /* 0x000fda000bf05300 */
[----:B------:R-:W-:-:S04]  /*bf50*/  @P0 IADD3 R2, P1, R24, UR4, RZ ;  /* 0x0000000418020c10 */ /* 0x000fc8000ff3e0ff */
[----:B--2---:R-:W-:Y:S01]  /*bf60*/  @P0 IADD3.X R3, R21, UR5, RZ, P1, !PT ;  /* 0x0000000515030c10 */ /* 0x004fe20008ffe4ff */
[----:B------:R-:W-:-:S04]  /*bf70*/  ULDC.64 UR4, c[0x0][0xa08] ;  /* 0x0002820000047ab9 */ /* 0x000fc80000000a00 */
[----:B------:R1:W2:Y:S01]  /*bf80*/  @P0 LDG.E R25, desc[UR56][R2.64] ;  /* 0x0000003802190981 */ /* 0x0002a2000c1e1900 */
[----:B---3--:R-:W-:-:S05]  /*bf90*/  VIADD R8, R20, 0xffffffff ;  /* 0xffffffff14087836 */ /* 0x008fca0000000000 */
[----:B------:R3:W-:Y:S01]  /*bfa0*/  STL [R1+0xc], R8 ;  /* 0x00000c0801007387 */ /* 0x0007e20000100800 */
[----:B-1----:R-:W1:Y:S02]  /*bfb0*/  LDC.64 R2, c[0x0][0x418] ;  /* 0x00010600ff027b82 */ /* 0x002e640000000a00 */
[----:B-1----:R-:W-:Y:S01]  /*bfc0*/  LOP3.LUT P0, RZ, R2, UR4, RZ, 0xfc, !PT ;  /* 0x0000000402ff7c12 */ /* 0x002fe2000f80fcff */
[----:B------:R-:W-:-:S03]  /*bfd0*/  UMOV UR4, 0xffffffff ;  /* 0xffffffff00047882 */ /* 0x000fc60000000000 */
[----:B------:R-:W-:Y:S02]  /*bfe0*/  LOP3.LUT P0, RZ, R3, UR5, RZ, 0xfc, P0 ;  /* 0x0000000503ff7c12 */ /* 0x000fe4000800fcff */
[----:B--2---:R-:W-:Y:S02]  /*bff0*/  SHF.R.S32.HI R7, RZ, 0x1f, R25 ;  /* 0x0000001fff077819 */ /* 0x004fe40000011419 */
[----:B------:R-:W-:-:S03]  /*c000*/  SEL R24, R25, RZ, !P0 ;  /* 0x000000ff19187207 */ /* 0x000fc60004000000 */
[----:B------:R3:W-:Y:S01]  /*c010*/  STL [R1], R7 ;  /* 0x0000000701007387 */ /* 0x0007e20000100800 */
[----:B------:R-:W-:Y:S05]  /*c020*/  BRA.DIV UR4, `(.L_x_10145) ;  /* 0x0000004a04ac7947 */ /* 0x000fea000b800000 */
[----:B------:R-:W1:Y:S02]  /*c030*/  S2R R0, SR_TID.X ;  /* 0x0000000000007919 */ /* 0x000e640000002100 */
[----:B-1----:R-:W-:-:S04]  /*c040*/  SHF.R.U32.HI R0, RZ, 0x5, R0 ;  /* 0x00000005ff007819 */ /* 0x002fc80000011600 */
[----:B------:R-:W-:-:S05]  /*c050*/  LOP3.LUT R0, R0, 0x3, RZ, 0xc0, !PT ;  /* 0x0000000300007812 */ /* 0x000fca00078ec0ff */
[----:B------:R1:W2:Y:S02]  /*c060*/  SHFL.IDX PT, R14, R0, RZ, 0x1f ;  /* 0x00001fff000e7589 */ /* 0x0002a400000e0000 */
.L_x_10253:
        /* <DEDUP_REMOVED lines=8> */
.L_x_10256:
[----:B------:R-:W-:Y:S05]  /*c0f0*/  @!P6 BRA `(.L_x_10146) ;  /* 0x00000004000ce947 */ /* 0x000fea0003800000 */
[----:B------:R-:W-:Y:S01]  /*c100*/  ISETP.NE.U32.AND P0, PT, R2, RZ, PT ;  /* 0x000000ff0200720c */ /* 0x000fe20003f05070 */
[----:B------:R-:W-:-:S03]  /*c110*/  IMAD.MOV.U32 R27, RZ, RZ, R8 ;  /* 0x000000ffff1b7224 */ /* 0x000fc600078e0008 */
[----:B------:R-:W-:-:S13]  /*c120*/  ISETP.NE.AND.EX P0, PT, R3, RZ, PT, P0 ;  /* 0x000000ff0300720c */ /* 0x000fda0003f05300 */
[----:B------:R-:W-:Y:S05]  /*c130*/  @!P0 BRA `(.L_x_10148) ;  /* 0x0000000000448947 */ /* 0x000fea0003800000 */
[----:B------:R-:W2:Y:S01]  /*c140*/  LDC R6, c[0x0][0x43c] ;  /* 0x00010f00ff067b82 */ /* 0x000ea20000000800 */
[----:B------:R-:W-:Y:S01]  /*c150*/  ULDC.64 UR4, c[0x0][0x428] ;  /* 0x00010a0000047ab9 */ /* 0x000fe20000000a00 */
[----:B--2---:R-:W-:-:S13]  /*c160*/  ISETP.NE.AND P0, PT, R6, 0x1, PT ;  /* 0x000000010600780c */ /* 0x004fda0003f05270 */
[----:B------:R-:W1:Y:S02]  /*c170*/  @P0 LDC.64 R4, c[0x0][0x440] ;  /* 0x00011000ff040b82 */ /* 0x000e640000000a00 */
[----:B-1----:R-:W-:-:S04]  /*c180*/  @P0 IMAD.HI.U32 R0, R8, R4, RZ ;  /* 0x0000000408000227 */ /* 0x002fc800078e00ff */
        /* <DEDUP_REMOVED lines=12> */
.L_x_10148:
[----:B-1----:R-:W-:Y:S01]  /*c250*/  IMAD R0, R23, 0x8, R22 ;  /* 0x0000000817007824 */ /* 0x002fe200078e0216 */
[----:B--2---:R-:W-:-:S04]  /*c260*/  SHF.L.U32 R2, R26, 0x1f, RZ ;  /* 0x0000001f1a027819 */ /* 0x004fc800000006ff */
[----:B------:R-:W1:Y:S02]  /*c270*/  SYNCS.PHASECHK.TRANS64.TRYWAIT P0, [R0+URZ+0x31c40], R2 ;  /* 0x031c4002000075a7 */ /* 0x000e64000800017f */
[----:B-1----:R-:W-:Y:S05]  /*c280*/  @!P0 BRA `(.L_x_10149) ;  /* 0x0000004800688947 */ /* 0x002fea0003800000 */
.L_x_10257:
        /* <DEDUP_REMOVED lines=9> */
[----:B----4-:R-:W-:Y:S05]  /*c320*/  @!P0 BRA `(.L_x_10150) ;  /* 0x0000000000048947 */ /* 0x010fea0003800000 */
[----:B------:R-:W-:Y:S01]  /*c330*/  BPT.TRAP 0x1 ;  /* 0x000000040000795c */ /* 0x000fe20000300000 */
.L_x_10150:
[----:B------:R-:W-:Y:S01]  /*c340*/  R2UR UR9, R0 ;  /* 0x00000000000972ca */ /* 0x000fe200000e0000 */
[----:B-1----:R-:W-:Y:S01]  /*c350*/  IMAD R0, R23, 0x6c00, R22 ;  /* 0x00006c0017007824 */ /* 0x002fe200078e0216 */
[----:B------:R-:W-:Y:S01]  /*c360*/  R2UR UR11, R27 ;  /* 0x000000001b0b72ca */ /* 0x000fe200000e0000 */
[----:B------:R-:W-:Y:S01]  /*c370*/  UIADD3 UR4, UP0, UR38, 0x370, URZ ;  /* 0x0000037026047890 */ /* 0x000fe2000ff1e03f */
[----:B------:R-:W-:Y:S01]  /*c380*/  R2UR UR5, R28 ;  /* 0x000000001c0572ca */ /* 0x000fe200000e0000 */
[----:B------:R-:W-:Y:S01]  /*c390*/  UMOV UR10, URZ ;  /* 0x0000003f000a7c82 */ /* 0x000fe20008000000 */
[----:B------:R-:W-:Y:S01]  /*c3a0*/  R2UR UR8, R0 ;  /* 0x00000000000872ca */ /* 0x000fe200000e0000 */
[----:B------:R-:W-:Y:S01]  /*c3b0*/  UMOV UR6, 0x0 ;  /* 0x0000000000067882 */ /* 0x000fe20000000000 */
[----:B------:R-:W-:Y:S01]  /*c3c0*/  R2UR UR12, R18 ;  /* 0x00000000120c72ca */ /* 0x000fe200000e0000 */
[----:B------:R-:W-:Y:S01]  /*c3d0*/  UMOV UR7, 0x14f00000 ;  /* 0x14f0000000077882 */ /* 0x000fe20000000000 */
[----:B-----5:R-:W-:Y:S01]  /*c3e0*/  R2UR UR13, R24 ;  /* 0x00000000180d72ca */ /* 0x020fe200000e0000 */
[----:B------:R-:W-:Y:S01]  /*c3f0*/  UMOV UR16, 0x20 ;  /* 0x0000002000107882 */ /* 0x000fe20000000000 */
[----:B------:R-:W-:Y:S01]  /*c400*/  PLOP3.LUT P0, PT, PT, PT, PT, 0x80, 0x0 ;  /* 0x000000000000781c */ /* 0x000fe20003f0f070 */
[----:B------:R-:W-:Y:S01]  /*c410*/  UIADD3 UR9, UR9, 0x31c30, URZ ;  /* 0x00031c3009097890 */ /* 0x000fe2000fffe03f */
[----:B------:R-:W-:-:S03]  /*c420*/  LOP3.LUT R29, R29, 0xfffffffe, RZ, 0xc0, !PT ;  /* 0xfffffffe1d1d7812 */ /* 0x000fc600078ec0ff */
[----:B------:R-:W-:Y:S02]  /*c430*/  UIMAD UR11, UR11, 0x90, UR5 ;  /* 0x000000900b0b78a4 */ /* 0x000fe4000f8e0205 */
[----:B------:R-:W-:Y:S02]  /*c440*/  UIADD3 UR14, UR8, 0x16a00, URZ ;  /* 0x00016a00080e7890 */ /* 0x000fe4000fffe03f */
[----:B------:R-:W-:Y:S02]  /*c450*/  UIADD3.X UR5, URZ, UR39, URZ, UP0, !UPT ;  /* 0x000000273f057290 */ /* 0x000fe400087fe43f */
[----:B------:R-:W-:Y:S02]  /*c460*/  UIADD3 UR15, UR8, 0x18e00, URZ ;  /* 0x00018e00080f7890 */ /* 0x000fe4000fffe03f */
[----:B------:R-:W-:Y:S01]  /*c470*/  UIADD3 UR17, UR8, 0x1b200, URZ ;  /* 0x0001b20008117890 */ /* 0x000fe2000fffe03f */
[----:B------:R-:W-:Y:S02]  /*c480*/  @P0 LOP3.LUT R29, R29, 0x1, RZ, 0xfc, !PT ;  /* 0x000000011d1d0812 */ /* 0x000fe400078efcff */
[----:B------:R-:W-:Y:S01]  /*c490*/  UMOV UR8, UR14 ;  /* 0x0000000e00087c82 */ /* 0x000fe20008000000 */
[----:B------:R-:W-:Y:S01]  /*c4a0*/  UMOV UR14, 0x40 ;  /* 0x00000040000e7882 */ /* 0x000fe20000000000 */
[----:B------:R1:W-:Y:S02]  /*c4b0*/  UTMALDG.4D [UR8], [UR4], desc[UR6] ;  /* 0x00000608040075b4 */ /* 0x0003e40008019000 */
[----:B-1----:R-:W-:Y:S01]  /*c4c0*/  UMOV UR8, UR15 ;  /* 0x0000000f00087c82 */ /* 0x002fe20008000000 */
[----:B------:R-:W-:-:S02]  /*c4d0*/  UMOV UR10, UR16 ;  /* 0x00000010000a7c82 */ /* 0x000fc40008000000 */
[----:B------:R1:W-:Y:S02]  /*c4e0*/  UTMALDG.4D [UR8], [UR4], desc[UR6] ;  /* 0x00000608040075b4 */ /* 0x0003e40008019000 */
[----:B-1----:R-:W-:Y:S01]  /*c4f0*/  UMOV UR8, UR17 ;  /* 0x0000001100087c82 */ /* 0x002fe20008000000 */
[----:B------:R-:W-:Y:S02]  /*c500*/  UMOV UR10, UR14 ;  /* 0x0000000e000a7c82 */ /* 0x000fe40008000000 */
[----:B------:R2:W-:Y:S02]  /*c510*/  UTMALDG.4D [UR8], [UR4], desc[UR6] ;  /* 0x00000608040075b4 */ /* 0x0005e40008019000 */
[----:B--2---:R-:W-:Y:S01]  /*c520*/  NOP ;  /* 0x0000000000007918 */ /* 0x004fe20000000000 */
.L_x_10146:
[----:B------:R-:W2:Y:S04]  /*c530*/  LDL.LU R4, [R1+0x14] ;  /* 0x0000140001047983 */ /* 0x000ea80000300800 */
[----:B------:R-:W4:Y:S04]  /*c540*/  LDL.LU R6, [R1+0x8] ;  /* 0x0000080001067983 */ /* 0x000f280000300800 */
[----:B------:R-:W5:Y:S01]  /*c550*/  LDL.LU R3, [R1+0x18] ;  /* 0x0000180001037983 */ /* 0x000f620000300800 */
[----:B------:R-:W-:Y:S05]  /*c560*/  WARPSYNC.ALL ;  /* 0x0000000000007948 */ /* 0x000fea0003800000 */
[----:B------:R-:W-:Y:S01]  /*c570*/  ULDC.64 UR6, c[0x0][0xa00] ;  /* 0x0002800000067ab9 */ /* 0x000fe20000000a00 */
[----:B------:R-:W-:Y:S01]  /*c580*/  ULDC.64 UR4, c[0x0][0x298] ;  /* 0x0000a60000047ab9 */ /* 0x000fe20000000a00 */
[----:B------:R-:W-:Y:S01]  /*c590*/  BAR.SYNC.DEFER_BLOCKING 0x8, 0x200 ;  /* 0x0208000000007b1d */ /* 0x000fe20000010000 */
[----:B------:R-:W-:Y:S01]  /*c5a0*/  ISETP.NE.U32.AND P0, PT, RZ, UR6, PT ;  /* 0x00000006ff007c0c */ /* 0x000fe2000bf05070 */
[----:B-1----:R-:W-:-:S03]  /*c5b0*/  VIADD R0, R22, 0xda00 ;  /* 0x0000da0016007836 */ /* 0x002fc60000000000 */
[----:B------:R-:W-:Y:S01]  /*c5c0*/  ISETP.NE.AND.EX P0, PT, RZ, UR7, PT, P0 ;  /* 0x00000007ff007c0c */ /* 0x000fe2000bf05300 */
[----:B------:R-:W-:Y:S01]  /*c5d0*/  BSSY B6, `(.L_x_10151) ;  /* 0x0000020000067945 */ /* 0x000fe20003800000 */
[----:B------:R-:W-:Y:S02]  /*c5e0*/  LOP3.LUT P1, RZ, R0, 0x1bf, RZ, 0xc0, !PT ;  /* 0x000001bf00ff7812 */ /* 0x000fe4000782c0ff */
[----:B--2---:R-:W-:-:S05]  /*c5f0*/  SHF.R.S32.HI R2, RZ, 0x1f, R4 ;  /* 0x0000001fff027819 */ /* 0x004fca0000011404 */
[----:B------:R-:W-:Y:S01]  /*c600*/  IMAD R2, R2, UR4, RZ ;  /* 0x0000000402027c24 */ /* 0x000fe2000f8e02ff */
[----:B-----5:R-:W-:-:S03]  /*c610*/  SEL R3, R3, RZ, !P0 ;  /* 0x000000ff03037207 */ /* 0x020fc60004000000 */
[----:B------:R-:W-:Y:S01]  /*c620*/  IMAD R0, R4, UR5, R2 ;  /* 0x0000000504007c24 */ /* 0x000fe2000f8e0202 */
[----:B----4-:R-:W-:Y:S01]  /*c630*/  SEL R2, R6, RZ, !P0 ;  /* 0x000000ff06027207 */ /* 0x010fe20004000000 */
[----:B------:R-:W-:-:S05]  /*c640*/  IMAD.WIDE.U32 R4, R4, UR4, RZ ;  /* 0x0000000404047c25 */ /* 0x000fca000f8e00ff */
[----:B------:R-:W-:Y:S04]  /*c650*/  STL.64 [R1+0x20], R4 ;  /* 0x0000200401007387 */ /* 0x000fe80000100a00 */
        /* <DEDUP_REMOVED lines=15> */
[----:B---3--:R-:W-:-:S02]  /*c750*/  IMAD.U32 R7, RZ, RZ, UR9 ;  /* 0x00000009ff077e24 */ /* 0x008fc4000f8e00ff */
[----:B0-----:R-:W-:Y:S02]  /*c760*/  IMAD.U32 R10, RZ, RZ, UR4 ;  /* 0x00000004ff0a7e24 */ /* 0x001fe4000f8e00ff */
[----:B------:R-:W-:Y:S02]  /*c770*/  IMAD.U32 R11, RZ, RZ, UR5 ;  /* 0x00000005ff0b7e24 */ /* 0x000fe4000f8e00ff */
[----:B------:R-:W-:Y:S02]  /*c780*/  IMAD.MOV.U32 R8, RZ, RZ, 0x70 ;  /* 0x00000070ff087424 */ /* 0x000fe400078e00ff */
[----:B------:R-:W-:Y:S02]  /*c790*/  IMAD.MOV.U32 R12, RZ, RZ, 0x1 ;  /* 0x00000001ff0c7424 */ /* 0x000fe400078e00ff */
[----:B------:R-:W-:-:S07]  /*c7a0*/  IMAD.MOV.U32 R13, RZ, RZ, RZ ;  /* 0x000000ffff0d7224 */ /* 0x000fce00078e00ff */
[----:B------:R-:W-:-:S07]  /*c7b0*/  LEPC R20, `(.L_x_10152) ;  /* 0x000000001014794e */ /* 0x000fce0000000000 */
[----:B-1----:R-:W-:Y:S05]  /*c7c0*/  CALL.ABS.NOINC R2 ;  /* 0x0000000002007343 */ /* 0x002fea0003c00000 */
.L_x_10152:
[----:B------:R-:W-:Y:S05]  /*c7d0*/  BSYNC B6 ;  /* 0x0000000000067941 */ /* 0x000fea0003800000 */
.L_x_10151:
[----:B--2---:R-:W2:Y:S01]  /*c7e0*/  LDL.LU R0, [R1+0x14] ;  /* 0x0000140001007983 */ /* 0x004ea20000300800 */
[----:B------:R-:W1:Y:S01]  /*c7f0*/  LDC R9, c[0x0][0x448] ;  /* 0x00011200ff097b82 */ /* 0x000e620000000800 */
[----:B------:R-:W-:Y:S01]  /*c800*/  ULDC.64 UR4, c[0x0][0x2d8] ;  /* 0x0000b60000047ab9 */ /* 0x000fe20000000a00 */
[----:B------:R-:W-:Y:S01]  /*c810*/  ULDC.64 UR6, c[0x0][0x2c8] ;  /* 0x0000b20000067ab9 */ /* 0x000fe20000000a00 */
[----:B------:R-:W2:Y:S01]  /*c820*/  LDL.LU.64 R2, [R1+0x20] ;  /* 0x0000200001027983 */ /* 0x000ea20000300a00 */
[----:B------:R-:W-:-:S03]  /*c830*/  ULDC.64 UR8, c[0x0][0x280] ;  /* 0x0000a00000087ab9 */ /* 0x000fc60000000a00 */
[----:B------:R-:W4:Y:S04]  /*c840*/  LDL.LU R20, [R1+0x18] ;  /* 0x0000180001147983 */ /* 0x000f280000300800 */
[----:B------:R-:W4:Y:S04]  /*c850*/  LDL.LU R21, [R1+0x34] ;  /* 0x0000340001157983 */ /* 0x000f280000300800 */
[----:B------:R-:W4:Y:S01]  /*c860*/  LDL.LU R4, [R1+0x8] ;  /* 0x0000080001047983 */ /* 0x000f220000300800 */
[----:B0-----:R-:W0:Y:S01]  /*c870*/  S2R R10, SR_TID.X ;  /* 0x00000000000a7919 */ /* 0x001e220000002100 */
[----:B------:R-:W0:Y:S01]  /*c880*/  S2R R11, SR_TID.X ;  /* 0x00000000000b7919 */ /* 0x000e220000002100 */
[----:B-1----:R-:W-:-:S13]  /*c890*/  ISETP.NE.AND P0, PT, R9, 0x1, PT ;  /* 0x000000010900780c */ /* 0x002fda0003f05270 */
[----:B------:R-:W1:Y:S08]  /*c8a0*/  @P0 LDC R5, c[0x0][0x450] ;  /* 0x00011400ff050b82 */ /* 0x000e700000000800 */
[----:B---3--:R-:W3:Y:S01]  /*c8b0*/  @P0 LDC R8, c[0x0][0x44c] ;  /* 0x00011300ff080b82 */ /* 0x008ee20000000800 */
[----:B--2---:R-:W-:Y:S02]  /*c8c0*/  IMAD.MOV.U32 R3, RZ, RZ, R0 ;  /* 0x000000ffff037224 */ /* 0x004fe400078e0000 */
[----:B----4-:R-:W-:-:S02]  /*c8d0*/  IMAD R0, R20, UR4, RZ ;  /* 0x0000000414007c24 */ /* 0x010fc4000f8e02ff */
[C---:B------:R-:W-:Y:S01]  /*c8e0*/  IMAD.WIDE.U32 R2, R18.reuse, UR4, R2 ;  /* 0x0000000412027c25 */ /* 0x040fe2000f8e0002 */
[----:B------:R-:W2:Y:S03]  /*c8f0*/  S2R R20, SR_TID.X ;  /* 0x0000000000147919 */ /* 0x000ea60000002100 */
[----:B------:R-:W-:Y:S01]  /*c900*/  IMAD R0, R18, UR5, R0 ;  /* 0x0000000512007c24 */ /* 0x000fe2000f8e0200 */
[----:B------:R-:W-:-:S03]  /*c910*/  ULDC.64 UR4, c[0x0][0x2e0] ;  /* 0x0000b80000047ab9 */ /* 0x000fc60000000a00 */
[----:B------:R-:W-:Y:S02]  /*c920*/  IMAD.IADD R3, R3, 0x1, R0 ;  /* 0x0000000103037824 */ /* 0x000fe400078e0200 */
[----:B------:R-:W-:Y:S02]  /*c930*/  IMAD R0, R21, UR4, RZ ;  /* 0x0000000415007c24 */ /* 0x000fe4000f8e02ff */
[----:B------:R-:W4:Y:S01]  /*c940*/  S2R R21, SR_TID.X ;  /* 0x0000000000157919 */ /* 0x000f220000002100 */
[----:B------:R-:W-:-:S04]  /*c950*/  IMAD.WIDE.U32 R2, R4, UR4, R2 ;  /* 0x0000000404027c25 */ /* 0x000fc8000f8e0002 */
[----:B------:R-:W-:Y:S01]  /*c960*/  IMAD R0, R4, UR5, R0 ;  /* 0x0000000504007c24 */ /* 0x000fe2000f8e0200 */
[----:B------:R-:W-:Y:S01]  /*c970*/  ULDC.64 UR4, c[0x0][0x2d0] ;  /* 0x0000b40000047ab9 */ /* 0x000fe20000000a00 */
[----:B------:R-:W1:Y:S02]  /*c980*/  @P0 LDC R4, c[0x0][0x44c] ;  /* 0x00011300ff040b82 */ /* 0x000e640000000800 */
[----:B------:R-:W-:Y:S01]  /*c990*/  IMAD.IADD R3, R3, 0x1, R0 ;  /* 0x0000000103037824 */ /* 0x000fe200078e0200 */
[----:B--2---:R-:W-:-:S04]  /*c9a0*/  LOP3.LUT R20, R20, 0x7f, RZ, 0xc0, !PT ;  /* 0x0000007f14147812 */ /* 0x004fc800078ec0ff */
[----:B------:R-:W-:Y:S01]  /*c9b0*/  SHF.R.U32.HI R20, RZ, 0x2, R20 ;  /* 0x00000002ff147819 */ /* 0x000fe20000011614 */
[----:B----4-:R-:W-:Y:S02]  /*c9c0*/  IMAD.SHL.U32 R6, R21, 0x20, RZ ;  /* 0x0000002015067824 */ /* 0x010fe400078e00ff */
[----:B0-----:R-:W-:-:S03]  /*c9d0*/  IMAD.SHL.U32 R21, R10, 0x8, RZ ;  /* 0x000000080a157824 */ /* 0x001fc600078e00ff */
[----:B------:R-:W-:Y:S01]  /*c9e0*/  LOP3.LUT R6, R20, 0x60, R6, 0xf8, !PT ;  /* 0x0000006014067812 */ /* 0x000fe200078ef806 */
[----:B------:R-:W-:Y:S01]  /*c9f0*/  IMAD.SHL.U32 R20, R11, 0x8, RZ ;  /* 0x000000080b147824 */ /* 0x000fe200078e00ff */
[----:B------:R-:W-:-:S03]  /*ca00*/  LOP3.LUT R21, R21, 0x18, RZ, 0xc0, !PT ;  /* 0x0000001815157812 */ /* 0x000fc600078ec0ff */
[----:B------:R-:W-:Y:S01]  /*ca10*/  IMAD R6, R17, 0xc0, R6 ;  /* 0x000000c011067824 */ /* 0x000fe200078e0206 */
[C---:B------:R-:W-:Y:S02]  /*ca20*/  LOP3.LUT R10, R21.reuse, 0x40, RZ, 0xfc, !PT ;  /* 0x00000040150a7812 */ /* 0x040fe400078efcff */
[----:B------:R-:W-:Y:S01]  /*ca30*/  LOP3.LUT R20, R20, 0x18, RZ, 0xc0, !PT ;  /* 0x0000001814147812 */ /* 0x000fe200078ec0ff */
[----:B-1----:R-:W-:Y:S01]  /*ca40*/  @P0 IMAD.HI.U32 R0, R6, R4, RZ ;  /* 0x0000000406000227 */ /* 0x002fe200078e00ff */
[----:B------:R-:W-:-:S03]  /*ca50*/  LOP3.LUT R12, R21, 0x20, RZ, 0xfc, !PT ;  /* 0x00000020150c7812 */ /* 0x000fc600078efcff */
[----:B------:R-:W-:Y:S01]  /*ca60*/  IMAD.MOV.U32 R4, RZ, RZ, R6 ;  /* 0x000000ffff047224 */ /* 0x000fe200078e0006 */
[----:B------:R-:W-:-:S04]  /*ca70*/  @P0 SHF.R.U32.HI R4, RZ, R5, R0 ;  /* 0x00000005ff040219 */ /* 0x000fc80000011600 */
[----:B------:R-:W-:-:S05]  /*ca80*/  SHF.R.S32.HI R0, RZ, 0x1f, R4 ;  /* 0x0000001fff007819 */ /* 0x000fca0000011404 */
        /* <DEDUP_REMOVED lines=14> */
[----:B---3--:R-:W-:Y:S01]  /*cb70*/  @P0 IMAD.HI.U32 R8, R7, R8, RZ ;  /* 0x0000000807080227 */ /* 0x008fe200078e00ff */
[----:B------:R-:W0:Y:S03]  /*cb80*/  @P0 LDC R5, c[0x0][0x450] ;  /* 0x00011400ff050b82 */ /* 0x000e260000000800 */
[----:B------:R-:W-:Y:S01]  /*cb90*/  IMAD.MOV.U32 R6, RZ, RZ, R7 ;  /* 0x000000ffff067224 */ /* 0x000fe200078e0007 */
[----:B0-----:R-:W-:-:S05]  /*cba0*/  @P0 SHF.R.U32.HI R6, RZ, R5, R8 ;  /* 0x00000005ff060219 */ /* 0x001fca0000011608 */
        /* <DEDUP_REMOVED lines=8> */
[----:B------:R0:W5:Y:S01]  /*cc30*/  LDL R10, [R1+0x4] ;  /* 0x00000400010a7983 */ /* 0x0001620000100800 */
[----:B------:R-:W-:Y:S02]  /*cc40*/  SHF.R.S32.HI R6, RZ, 0x1f, R5 ;  /* 0x0000001fff067819 */ /* 0x000fe40000011405 */
[----:B------:R-:W-:Y:S01]  /*cc50*/  IMAD.IADD R3, R3, 0x1, R7 ;  /* 0x0000000103037824 */ /* 0x000fe200078e0207 */
[----:B------:R-:W-:Y:S02]  /*cc60*/  ISETP.GE.AND P2, PT, R20, UR4, PT ;  /* 0x0000000414007c0c */ /* 0x000fe4000bf46270 */
[----:B------:R-:W-:Y:S01]  /*cc70*/  IMAD R6, R6, UR6, RZ ;  /* 0x0000000606067c24 */ /* 0x000fe2000f8e02ff */
[----:B------:R-:W-:Y:S01]  /*cc80*/  ISETP.GE.AND P1, PT, R12, UR4, PT ;  /* 0x000000040c007c0c */ /* 0x000fe2000bf26270 */
[----:B------:R-:W-:-:S04]  /*cc90*/  IMAD.WIDE.U32 R2, R5, UR6, R2 ;  /* 0x0000000605027c25 */ /* 0x000fc8000f8e0002 */
[----:B------:R-:W-:Y:S01]  /*cca0*/  IMAD R6, R5, UR7, R6 ;  /* 0x0000000705067c24 */ /* 0x000fe2000f8e0206 */
[----:B------:R-:W-:-:S03]  /*ccb0*/  LEA R7, P3, R2, UR8, 0x1 ;  /* 0x0000000802077c11 */ /* 0x000fc6000f8608ff */
[----:B------:R-:W-:Y:S01]  /*ccc0*/  IMAD.IADD R6, R3, 0x1, R6 ;  /* 0x0000000103067824 */ /* 0x000fe200078e0206 */
[----:B------:R-:W-:Y:S01]  /*ccd0*/  UMOV UR4, 0xffffffff ;  /* 0xffffffff00047882 */ /* 0x000fe20000000000 */
[----:B------:R-:W-:-:S03]  /*cce0*/  LOP3.LUT R21, R11, 0x7f, RZ, 0xc0, !PT ;  /* 0x0000007f0b157812 */ /* 0x000fc600078ec0ff */
[----:B------:R-:W-:Y:S02]  /*ccf0*/  LEA.HI.X R6, R2, UR9, R6, 0x1, P3 ;  /* 0x0000000902067c11 */ /* 0x000fe400098f0c06 */
[----:B------:R-:W-:Y:S01]  /*cd00*/  SHF.R.U32.HI R21, RZ, 0x2, R21 ;  /* 0x00000002ff157819 */ /* 0x000fe20000011615 */
[----:B0-----:R-:W-:Y:S06]  /*cd10*/  BRA.DIV UR4, `(.L_x_10153) ;  /* 0x0000003e04d87947 */ /* 0x001fec000b800000 */
[----:B------:R-:W2:Y:S01]  /*cd20*/  LDL.LU R3, [R1+0x2c] ;  /* 0x00002c0001037983 */ /* 0x000ea20000300800 */
[----:B------:R-:W-:-:S03]  /*cd30*/  IMAD R17, R17, 0xc0, R21 ;  /* 0x000000c011117824 */ /* 0x000fc600078e0215 */
[----:B------:R-:W-:Y:S01]  /*cd40*/  SHFL.IDX PT, R2, R4, RZ, 0x1c1f ;  /* 0x001c1fff04027589 */ /* 0x000fe200000e0000 */
        /* <DEDUP_REMOVED lines=54> */
[----:B------:R-:W-:Y:S04]  /*d0b0*/  @!P3 LDGSTS.E.BYPASS.LTC128B.128 [R10+0xfa00], desc[UR56][R2.64], !P2 ;  /* 0x0fa00000020abfae */ /* 0x000fe8000d101d78 */
[----:B------:R-:W-:Y:S04]  /*d0c0*/  @!P3 LDGSTS.E.BYPASS.LTC128B.128 [R10+0x12a00], desc[UR56][R2.64+0x40], !P1 ;  /* 0x12a00040020abfae */ /* 0x000fe8000c901d78 */
[----:B------:R0:W-:Y:S04]  /*d0d0*/  @!P3 LDGSTS.E.BYPASS.LTC128B.128 [R10+0x15a00], desc[UR56][R2.64+0x80], !P0 ;  /* 0x15a00080020abfae */ /* 0x0001e8000c101d78 */
[----:B0-----:R0:W1:Y:S02]  /*d0e0*/  SHFL.IDX PT, R2, R7, 0x1, 0x1c1f ;  /* 0x003c1f0007027f89 */ /* 0x00106400000e0000 */
.L_x_10270:
[----:B------:R-:W-:Y:S02]  /*d0f0*/  VIADD R17, R17, 0xa0 ;  /* 0x000000a011117836 */ /* 0x000fe40000000000 */
[----:B------:R-:W-:-:S03]  /*d100*/  VIADD R0, R22, 0x31c00 ;  /* 0x00031c0016007836 */ /* 0x000fc60000000000 */
[----:B------:R-:W-:-:S13]  /*d110*/  ISETP.GE.AND P3, PT, R17, R5, PT ;  /* 0x000000051100720c */ /* 0x000fda0003f66270 */
[----:B-1----:R-:W-:-:S05]  /*d120*/  @!P3 LEA R2, P4, R20, R2, 0x1 ;  /* 0x000000021402b211 */ /* 0x002fca00078808ff */
[----:B------:R-:W-:-:S05]  /*d130*/  @!P3 IMAD.X R3, RZ, RZ, R6, P4 ;  /* 0x000000ffff03b224 */ /* 0x000fca00020e0606 */
[----:B------:R-:W-:Y:S01]  /*d140*/  @!PT LDS RZ, [RZ] ;  /* 0x00000000fffff984 */ /* 0x000fe20000000800 */
[----:B------:R-:W-:Y:S01]  /*d150*/  @!PT LDS RZ, [RZ] ;  /* 0x00000000fffff984 */ /* 0x000fe20000000800 */
[----:B------:R-:W-:Y:S01]  /*d160*/  @!PT LDS RZ, [RZ] ;  /* 0x00000000fffff984 */ /* 0x000fe20000000800 */
[----:B------:R1:W-:Y:S04]  /*d170*/  @!P3 LDGSTS.E.BYPASS.LTC128B.128 [R10+0x10200], desc[UR56][R2.64], !P2 ;  /* 0x10200000020abfae */ /* 0x0003e8000d101d78 */
[----:B------:R1:W-:Y:S04]  /*d180*/  @!P3 LDGSTS.E.BYPASS.LTC128B.128 [R10+0x13200], desc[UR56][R2.64+0x40], !P1 ;  /* 0x13200040020abfae */ /* 0x0003e8000c901d78 */
[----:B------:R1:W-:Y:S01]  /*d190*/  @!P3 LDGSTS.E.BYPASS.LTC128B.128 [R10+0x16200], desc[UR56][R2.64+0x80], !P0 ;  /* 0x16200080020abfae */ /* 0x0003e2000c101d78 */
[----:B------:R-:W-:Y:S01]  /*d1a0*/  PLOP3.LUT P0, PT, PT, PT, PT, 0x80, 0x0 ;  /* 0x000000000000781c */ /* 0x000fe20003f0f070 */
[----:B------:R-:W-:-:S12]  /*d1b0*/  NOP ;  /* 0x0000000000007918 */ /* 0x000fd80000000000 */
.L_x_10154:
        /* <DEDUP_REMOVED lines=8> */
[----:B------:R-:W-:Y:S01]  /*d240*/  LEA.HI R2, R3, R3, RZ, 0x1 ;  /* 0x0000000303027211 */ /* 0x000fe200078f08ff */
[----:B------:R1:W-:Y:S03]  /*d250*/  STL [R1+0x30], R3 ;  /* 0x0000300301007387 */ /* 0x0003e60000100800 */
[----:B------:R-:W-:-:S05]  /*d260*/  LOP3.LUT R2, R2, 0xfffffffe, RZ, 0xc0, !PT ;  /* 0xfffffffe02027812 */ /* 0x000fca00078ec0ff */
[----:B------:R-:W-:-:S05]  /*d270*/  IMAD.IADD R2, R3, 0x1, -R2 ;  /* 0x0000000103027824 */ /* 0x000fca00078e0a02 */
[----:B-1----:R-:W-:Y:S01]  /*d280*/  SHF.L.U32 R3, R2, 0x1f, RZ ;  /* 0x0000001f02037819 */ /* 0x002fe200000006ff */
[----:B------:R-:W-:Y:S01]  /*d290*/  NOP ;  /* 0x0000000000007918 */ /* 0x000fe20000000000 */
[----:B------:R-:W2:Y:S01]  /*d2a0*/  LDL.LU R4, [R1+0x28] ;  /* 0x0000280001047983 */ /* 0x000ea20000300800 */
[----:B------:R1:W-:Y:S01]  /*d2b0*/  SYNCS.ARRIVE.TRANS64.A1T0 RZ, [R22+URZ+0x31c00], RZ ;  /* 0x031c00ff16ff79a7 */ /* 0x0003e2000810003f */
[----:B------:R-:W-:Y:S01]  /*d2c0*/  BSSY B0, `(.L_x_10155) ;  /* 0x0000004000007945 */ /* 0x000fe20003800000 */
[----:B------:R-:W3:Y:S01]  /*d2d0*/  SYNCS.PHASECHK.TRANS64.TRYWAIT P0, [R22+URZ+0x31c20], R3 ;  /* 0x031c2003160075a7 */ /* 0x000ee2000800017f */
[----:B--2---:R-:W-:Y:S02]  /*d2e0*/  ISETP.GE.AND P1, PT, R4, 0x91, PT ;  /* 0x000000910400780c */ /* 0x004fe40003f26270 */
[----:B-1-3--:R-:W-:Y:S11]  /*d2f0*/  @!P0 BRA `(.L_x_10156) ;  /* 0x0000004000708947 */ /* 0x00aff60003800000 */
.L_x_10271:
[----:B------:R-:W-:Y:S05]  /*d300*/  BSYNC B0 ;  /* 0x0000000000007941 */ /* 0x000fea0003800000 */
.L_x_10155:
[----:B------:R-:W-:Y:S04]  /*d310*/  BSSY B0, `(.L_x_10157) ;  /* 0x0000227000007945 */ /* 0x000fe80003800000 */
[----:B------:R-:W-:Y:S05]  /*d320*/  @!P1 BRA `(.L_x_10158) ;  /* 0x0000002000949947 */ /* 0x000fea0003800000 */
[----:B------:R-:W0:Y:S01]  /*d330*/  LDL R4, [R1+0x10] ;  /* 0x0000100001047983 */ /* 0x000e220000100800 */
[----:B------:R-:W-:Y:S01]  /*d340*/  IMAD.MOV.U32 R2, RZ, RZ, 0x1 ;  /* 0x00000001ff027424 */ /* 0x000fe200078e00ff */
[----:B------:R-:W-:Y:S01]  /*d350*/  BSSY B2, `(.L_x_10159) ;  /* 0x00000bc000027945 */ /* 0x000fe20003800000 */
[----:B0-----:R-:W-:Y:S02]  /*d360*/  IMAD.MOV R7, RZ, RZ, -R4 ;  /* 0x000000ffff077224 */ /* 0x001fe400078e0a04 */
[----:B------:R-:W-:-:S03]  /*d370*/  VIADD R6, R4, 0xfffffffe ;  /* 0xfffffffe04067836 */ /* 0x000fc60000000000 */
[----:B------:R-:W-:-:S05]  /*d380*/  VIADDMNMX R7, R7, R2, 0xffffffff, !PT ;  /* 0xffffffff07077446 */ /* 0x000fca0007800102 */
[----:B------:R-:W-:-:S05]  /*d390*/  IMAD.IADD R2, R4, 0x1, R7 ;  /* 0x0000000104027824 */ /* 0x000fca00078e0207 */
[----:B------:R-:W-:-:S04]  /*d3a0*/  LOP3.LUT R2, R2, 0x1, RZ, 0xc0, !PT ;  /* 0x0000000102027812 */ /* 0x000fc800078ec0ff */
[----:B------:R-:W-:-:S13]  /*d3b0*/  ISETP.NE.U32.AND P0, PT, R2, 0x1, PT ;  /* 0x000000010200780c */ /* 0x000fda0003f05070 */
        /* <DEDUP_REMOVED lines=9> */
[----:B------:R-:W-:Y:S01]  /*d450*/  ULDC.64 UR4, c[0x0][0x418] ;  /* 0x0001060000047ab9 */ /* 0x000fe20000000a00 */
[----:B------:R-:W-:Y:S01]  /*d460*/  IMAD.MOV.U32 R5, RZ, RZ, R24 ;  /* 0x000000ffff057224 */ /* 0x000fe200078e0018 */
[----:B------:R-:W-:-:S04]  /*d470*/  ISETP.NE.U32.AND P0, PT, RZ, UR4, PT ;  /* 0x00000004ff007c0c */ /* 0x000fc8000bf05070 */
[----:B------:R-:W-:-:S13]  /*d480*/  ISETP.NE.AND.EX P0, PT, RZ, UR5, PT, P0 ;  /* 0x00000005ff007c0c */ /* 0x000fda000bf05300 */
[----:B------:R-:W-:Y:S05]  /*d490*/  @!P0 BRA `(.L_x_10163) ;  /* 0x0000000000488947 */ /* 0x000fea0003800000 */
[----:B------:R-:W2:Y:S01]  /*d4a0*/  LDL R10, [R1] ;  /* 0x00000000010a7983 */ /* 0x000ea20000100800 */
[----:B------:R-:W0:Y:S01]  /*d4b0*/  LDC R5, c[0x0][0x43c] ;  /* 0x00010f00ff057b82 */ /* 0x000e220000000800 */
[----:B------:R-:W-:Y:S01]  /*d4c0*/  ULDC.64 UR6, c[0x0][0x428] ;  /* 0x00010a0000067ab9 */ /* 0x000fe20000000a00 */
[----:B0-----:R-:W-:-:S13]  /*d4d0*/  ISETP.NE.AND P0, PT, R5, 0x1, PT ;  /* 0x000000010500780c */ /* 0x001fda0003f05270 */
[----:B-1----:R-:W0:Y:S02]  /*d4e0*/  @P0 LDC.64 R2, c[0x0][0x440] ;  /* 0x00011000ff020b82 */ /* 0x002e240000000a00 */
[----:B0-----:R-:W-:-:S04]  /*d4f0*/  @P0 IMAD.HI.U32 R4, R6, R2, RZ ;  /* 0x0000000206040227 */ /* 0x001fc800078e00ff */
[----:B------:R-:W-:Y:S01]  /*d500*/  IMAD.MOV.U32 R2, RZ, RZ, R6 ;  /* 0x000000ffff027224 */ /* 0x000fe200078e0006 */
[----:B------:R-:W-:-:S05]  /*d510*/  @P0 SHF.R.U32.HI R2, RZ, R3, R4 ;  /* 0x00000003ff020219 */ /* 0x000fca0000011604 */
[----:B------:R-:W-:-:S04]  /*d520*/  IMAD.MOV R3, RZ, RZ, -R2 ;  /* 0x000000ffff037224 */ /* 0x000fc800078e0a02 */
[----:B------:R-:W-:Y:S01]  /*d530*/  IMAD R6, R5, R3, R6 ;  /* 0x0000000305067224 */ /* 0x000fe200078e0206 */
[----:B------:R-:W-:-:S03]  /*d540*/  SHF.R.S32.HI R3, RZ, 0x1f, R2 ;  /* 0x0000001fff037819 */ /* 0x000fc60000011402 */
[----:B------:R-:W-:-:S04]  /*d550*/  IMAD.WIDE.U32 R2, R25, UR6, R2 ;  /* 0x0000000619027c25 */ /* 0x000fc8000f8e0002 */
[----:B--2---:R-:W-:-:S04]  /*d560*/  IMAD R4, R10, UR6, RZ ;  /* 0x000000060a047c24 */ /* 0x004fc8000f8e02ff */
[----:B------:R-:W-:-:S04]  /*d570*/  IMAD R4, R25, UR7, R4 ;  /* 0x0000000719047c24 */ /* 0x000fc8000f8e0204 */
[----:B------:R-:W-:Y:S01]  /*d580*/  IMAD.IADD R3, R4, 0x1, R3 ;  /* 0x0000000104037824 */ /* 0x000fe200078e0203 */
[----:B------:R-:W-:-:S04]  /*d590*/  LEA R4, P0, R2, UR4, 0x2 ;  /* 0x0000000402047c11 */ /* 0x000fc8000f8010ff */
[----:B------:R-:W-:-:S06]  /*d5a0*/  LEA.HI.X R5, R2, UR5, R3, 0x2, P0 ;  /* 0x0000000502057c11 */ /* 0x000fcc00080f1403 */
[----:B------:R0:W5:Y:S03]  /*d5b0*/  LDG.E R5, desc[UR56][R4.64] ;  /* 0x0000003804057981 */ /* 0x000166000c1e1900 */
.L_x_10163:
[----:B-1----:R-:W-:Y:S01]  /*d5c0*/  IMAD R3, R8, 0x8, R22 ;  /* 0x0000000808037824 */ /* 0x002fe200078e0216 */
[----:B------:R-:W-:Y:S01]  /*d5d0*/  SHF.L.U32 R2, R9, 0x1f, RZ ;  /* 0x0000001f09027819 */ /* 0x000fe200000006ff */
[----:B------:R-:W-:Y:S03]  /*d5e0*/  BSSY B3, `(.L_x_10164) ;  /* 0x0000003000037945 */ /* 0x000fe60003800000 */
[----:B------:R-:W1:Y:S02]  /*d5f0*/  SYNCS.PHASECHK.TRANS64.TRYWAIT P0, [R3+URZ+0x31c40], R2 ;  /* 0x031c4002030075a7 */ /* 0x000e64000800017f */
[----:B-1----:R-:W-:Y:S05]  /*d600*/  @!P0 BRA `(.L_x_10165) ;  /* 0x0000003c00c08947 */ /* 0x002fea0003800000 */
.L_x_10272:
[----:B------:R-:W-:Y:S05]  /*d610*/  BSYNC B3 ;  /* 0x0000000000037941 */ /* 0x000fea0003800000 */
.L_x_10164:
        /* <DEDUP_REMOVED lines=12> */
.L_x_10167:
[----:B------:R-:W-:Y:S05]  /*d6e0*/  BSYNC B3 ;  /* 0x0000000000037941 */ /* 0x000fea0003800000 */
.L_x_10166:
[----:B------:R-:W-:Y:S01]  /*d6f0*/  IMAD.MOV.U32 R11, RZ, RZ, RZ ;  /* 0x000000ffff0b7224 */ /* 0x000fe200078e00ff */
[----:B------:R-:W-:Y:S01]  /*d700*/  UIADD3 UR4, UP0, UR38, 0x370, URZ ;  /* 0x0000037026047890 */ /* 0x000fe2000ff1e03f */
[----:B------:R-:W-:Y:S01]  /*d710*/  IMAD R4, R8, 0x6c00, R22 ;  /* 0x00006c0008047824 */ /* 0x000fe200078e0216 */
[----:B------:R-:W-:Y:S01]  /*d720*/  PLOP3.LUT P0, PT, PT, PT, PT, 0x80, 0x0 ;  /* 0x000000000000781c */ /* 0x000fe20003f0f070 */
[----:B-1----:R-:W-:Y:S01]  /*d730*/  VIADD R3, R3, 0x31c30 ;  /* 0x00031c3003037836 */ /* 0x002fe20000000000 */
[----:B------:R-:W-:Y:S01]  /*d740*/  R2UR UR10, R11 ;  /* 0x000000000b0a72ca */ /* 0x000fe200000e0000 */
[----:B------:R-:W-:Y:S01]  /*d750*/  IMAD R2, R6, 0x90, R28 ;  /* 0x0000009006027824 */ /* 0x000fe200078e021c */
[----:B------:R-:W-:Y:S01]  /*d760*/  UIADD3.X UR5, URZ, UR39, URZ, UP0, !UPT ;  /* 0x000000273f057290 */ /* 0x000fe200087fe43f */
[----:B------:R-:W-:Y:S01]  /*d770*/  VIADD R10, R4, 0x16a00 ;  /* 0x00016a00040a7836 */ /* 0x000fe20000000000 */
[----:B------:R-:W-:Y:S01]  /*d780*/  UMOV UR6, 0x0 ;  /* 0x0000000000067882 */ /* 0x000fe20000000000 */
[----:B------:R-:W-:-:S10]  /*d790*/  UMOV UR7, 0x14f00000 ;  /* 0x14f0000000077882 */ /* 0x000fd40000000000 */
.L_x_10168:
        /* <DEDUP_REMOVED lines=16> */
.L_x_10169:
        /* <DEDUP_REMOVED lines=16> */
.L_x_10170:
        /* <DEDUP_REMOVED lines=15> */
.L_x_10273:
[----:B------:R-:W-:Y:S05]  /*da90*/  BSYNC B3 ;  /* 0x0000000000037941 */ /* 0x000fea0003800000 */
.L_x_10171:
        /* <DEDUP_REMOVED lines=12> */
.L_x_10174:
[----:B------:R-:W-:Y:S05]  /*db60*/  BSYNC B3 ;  /* 0x0000000000037941 */ /* 0x000fea0003800000 */
.L_x_10173:
[----:B------:R-:W-:Y:S01]  /*db70*/  R2UR UR10, R11 ;  /* 0x000000000b0a72ca */ /* 0x000fe200000e0000 */
[C-C-:B0-----:R-:W-:Y:S01]  /*db80*/  IMAD R2, R23.reuse, 0x8, R22.reuse ;  /* 0x0000000817027824 */ /* 0x141fe200078e0216 */
[----:B------:R-:W-:Y:S01]  /*db90*/  R2UR UR6, R12 ;  /* 0x000000000c0672ca */ /* 0x000fe200000e0000 */
[----:B------:R-:W-:Y:S01]  /*dba0*/  IMAD R3, R23, 0x6c00, R22 ;  /* 0x00006c0017037824 */ /* 0x000fe200078e0216 */
[----:B------:R-:W-:Y:S01]  /*dbb0*/  R2UR UR7, R13 ;  /* 0x000000000d0772ca */ /* 0x000fe200000e0000 */
[----:B------:R-:W-:Y:S01]  /*dbc0*/  UIADD3 UR4, UP0, UR38, 0x470, URZ ;  /* 0x0000047026047890 */ /* 0x000fe2000ff1e03f */
[----:B------:R-:W-:Y:S01]  /*dbd0*/  PLOP3.LUT P0, PT, PT, PT, PT, 0x80, 0x0 ;  /* 0x000000000000781c */ /* 0x000fe20003f0f070 */
[----:B------:R-:W-:Y:S02]  /*dbe0*/  IMAD R4, R27, 0x90, R28 ;  /* 0x000000901b047824 */ /* 0x000fe400078e021c */
[----:B------:R-:W-:Y:S01]  /*dbf0*/  VIADD R2, R2, 0x31c50 ;  /* 0x00031c5002027836 */ /* 0x000fe20000000000 */
[----:B------:R-:W-:Y:S01]  /*dc00*/  UIADD3.X UR5, URZ, UR39, URZ, UP0, !UPT ;  /* 0x000000273f057290 */ /* 0x000fe200087fe43f */
[----:B------:R-:W-:-:S11]  /*dc10*/  VIADD R10, R3, 0x200 ;  /* 0x00000200030a7836 */ /* 0x000fd60000000000 */
.L_x_10175:
        /* <DEDUP_REMOVED lines=15> */
.L_x_10176:
        /* <DEDUP_REMOVED lines=15> */
.L_x_10177:
        /* <DEDUP_REMOVED lines=12> */
.L_x_10162:
[----:B------:R-:W-:Y:S05]  /*dec0*/  BSYNC B1 ;  /* 0x0000000000017941 */ /* 0x000fea0003800000 */
.L_x_10161:
[----:B------:R-:W2:Y:S01]  /*ded0*/  LDL.LU R2, [R1+0x10] ;  /* 0x0000100001027983 */ /* 0x000ea20000300800 */
[----:B------:R-:W-:Y:S02]  /*dee0*/  IMAD.MOV.U32 R23, RZ, RZ, R8 ;  /* 0x000000ffff177224 */ /* 0x000fe400078e0008 */
[----:B------:R-:W-:Y:S02]  /*def0*/  IMAD.MOV.U32 R26, RZ, RZ, R9 ;  /* 0x000000ffff1a7224 */ /* 0x000fe400078e0009 */
[----:B--2---:R-:W-:-:S07]  /*df00*/  VIADD R6, R2, 0xfffffffd ;  /* 0xfffffffd02067836 */ /* 0x004fce0000000000 */
.L_x_10160:
[----:B------:R-:W-:Y:S05]  /*df10*/  BSYNC B2 ;  /* 0x0000000000027941 */ /* 0x000fea0003800000 */
.L_x_10159:
[----:B------:R-:W2:Y:S01]  /*df20*/  LDL.LU R2, [R1+0xc] ;  /* 0x00000c0001027983 */ /* 0x000ea20000300800 */
[----:B------:R-:W-:-:S05]  /*df30*/  IMAD.MOV R7, RZ, RZ, -R7 ;  /* 0x000000ffff077224 */ /* 0x000fca00078e0a07 */
[----:B--2---:R-:W-:-:S13]  /*df40*/  ISETP.NE.AND P0, PT, R2, R7, PT ;  /* 0x000000070200720c */ /* 0x004fda0003f05270 */
[----:B------:R-:W-:Y:S05]  /*df50*/  @!P0 BRA `(.L_x_10158) ;  /* 0x0000001400888947 */ /* 0x000fea0003800000 */
[----:B------:R-:W-:-:S07]  /*df60*/  IMAD.MOV.U32 R4, RZ, RZ, R24 ;  /* 0x000000ffff047224 */ /* 0x000fce00078e0018 */
.L_x_10212:
[----:B------:R-:W-:Y:S01]  /*df70*/  LOP3.LUT P1, RZ, R29, 0x1, RZ, 0xc0, !PT ;  /* 0x000000011dff7812 */ /* 0x000fe2000782c0ff */
[----:B------:R-:W-:Y:S01]  /*df80*/  VIADD R7, R23, 0x1 ;  /* 0x0000000117077836 */ /* 0x000fe20000000000 */
[----:B------:R-:W-:Y:S05]  /*df90*/  YIELD ;  /* 0x0000000000007946 */ /* 0x000fea0003800000 */
[----:B------:R-:W-:Y:S01]  /*dfa0*/  ISETP.NE.AND P0, PT, R7, 0x2, PT ;  /* 0x000000020700780c */ /* 0x000fe20003f05270 */
[----:B------:R-:W-:Y:S03]  /*dfb0*/  BSSY B1, `(.L_x_10178) ;  /* 0x00000aa000017945 */ /* 0x000fe60003800000 */
[----:B-1----:R-:W-:-:S02]  /*dfc0*/  SEL R3, RZ, 0x1, P0 ;  /* 0x00000001ff037807 */ /* 0x002fc40000000000 */
        /* <DEDUP_REMOVED lines=24> */
[----:B------:R-:W-:-:S05]  /*e150*/  LEA.HI.X R5, R2, UR5, R3, 0x2, P0 ;  /* 0x0000000502057c11 */ /* 0x000fca00080f1403 */
[----:B------:R0:W5:Y:S04]  /*e160*/  LDG.E R4, desc[UR56][R4.64] ;  /* 0x0000003804047981 */ /* 0x000168000c1e1900 */
.L_x_10180:
[----:B------:R-:W-:Y:S01]  /*e170*/  IMAD R3, R7, 0x8, R22 ;  /* 0x0000000807037824 */ /* 0x000fe200078e0216 */
[----:B------:R-:W-:Y:S01]  /*e180*/  SHF.L.U32 R2, R8, 0x1f, RZ ;  /* 0x0000001f08027819 */ /* 0x000fe200000006ff */
[----:B------:R-:W-:Y:S03]  /*e190*/  BSSY B2, `(.L_x_10181) ;  /* 0x0000003000027945 */ /* 0x000fe60003800000 */
[----:B------:R-:W1:Y:S02]  /*e1a0*/  SYNCS.PHASECHK.TRANS64.TRYWAIT P0, [R3+URZ+0x31c40], R2 ;  /* 0x031c4002030075a7 */ /* 0x000e64000800017f */
[----:B-1----:R-:W-:Y:S05]  /*e1b0*/  @!P0 BRA `(.L_x_10182) ;  /* 0x0000003000fc8947 */ /* 0x002fea0003800000 */
.L_x_10274:
[----:B------:R-:W-:Y:S05]  /*e1c0*/  BSYNC B2 ;  /* 0x0000000000027941 */ /* 0x000fea0003800000 */
.L_x_10181:
        /* <DEDUP_REMOVED lines=12> */
.L_x_10184:
[----:B------:R-:W-:Y:S05]  /*e290*/  BSYNC B2 ;  /* 0x0000000000027941 */ /* 0x000fea0003800000 */
.L_x_10183:
        /* <DEDUP_REMOVED lines=11> */
.L_x_10185:
        /* <DEDUP_REMOVED lines=16> */
.L_x_10186:
        /* <DEDUP_REMOVED lines=16> */
.L_x_10187:
        /* <DEDUP_REMOVED lines=15> */
.L_x_10275:
[----:B------:R-:W-:Y:S05]  /*e640*/  BSYNC B2 ;  /* 0x0000000000027941 */ /* 0x000fea0003800000 */
.L_x_10188:
        /* <DEDUP_REMOVED lines=11> */
.L_x_10191:
[----:B------:R-:W-:Y:S05]  /*e700*/  BSYNC B2 ;  /* 0x0000000000027941 */ /* 0x000fea0003800000 */
.L_x_10190:
[----:B------:R-:W-:Y:S01]  /*e710*/  R2UR UR6, R2 ;  /* 0x00000000020672ca */ /* 0x000fe200000e0000 */
[----:B------:R-:W-:Y:S01]  /*e720*/  IMAD R23, R23, 0x6c00, R22 ;  /* 0x00006c0017177824 */ /* 0x000fe200078e0216 */
[----:B------:R-:W-:Y:S01]  /*e730*/  R2UR UR7, R3 ;  /* 0x00000000030772ca */ /* 0x000fe200000e0000 */
[----:B------:R-:W-:Y:S01]  /*e740*/  UIADD3 UR4, UP0, UR38, 0x470, URZ ;  /* 0x0000047026047890 */ /* 0x000fe2000ff1e03f */
[----:B------:R-:W-:Y:S01]  /*e750*/  R2UR UR10, R5 ;  /* 0x00000000050a72ca */ /* 0x000fe200000e0000 */
[----:B------:R-:W-:Y:S01]  /*e760*/  IMAD R5, R27, 0x90, R28 ;  /* 0x000000901b057824 */ /* 0x000fe200078e021c */
[----:B------:R-:W-:Y:S01]  /*e770*/  PLOP3.LUT P0, PT, PT, PT, PT, 0x80, 0x0 ;  /* 0x000000000000781c */ /* 0x000fe20003f0f070 */
[----:B0-----:R-:W-:Y:S01]  /*e780*/  VIADD R12, R12, 0x50 ;  /* 0x000000500c0c7836 */ /* 0x001fe20000000000 */
[----:B------:R-:W-:Y:S01]  /*e790*/  UIADD3.X UR5, URZ, UR39, URZ, UP0, !UPT ;  /* 0x000000273f057290 */ /* 0x000fe200087fe43f */
[----:B------:R-:W-:-:S11]  /*e7a0*/  VIADD R13, R23, 0x200 ;  /* 0x00000200170d7836 */ /* 0x000fd60000000000 */
.L_x_10192:
        /* <DEDUP_REMOVED lines=15> */
.L_x_10193:
        /* <DEDUP_REMOVED lines=15> */
.L_x_10194:
        /* <DEDUP_REMOVED lines=12> */
.L_x_10179:
[----:B------:R-:W-:Y:S05]  /*ea50*/  BSYNC B1 ;  /* 0x0000000000017941 */ /* 0x000fea0003800000 */
.L_x_10178:
        /* <DEDUP_REMOVED lines=9> */
[----:B------:R-:W-:Y:S01]  /*eaf0*/  VIADD R9, R6, 0xffffffff ;  /* 0xffffffff06097836 */ /* 0x000fe20000000000 */
        /* <DEDUP_REMOVED lines=21> */
.L_x_10197:
[----:B------:R-:W-:Y:S01]  /*ec50*/  IMAD R2, R23, 0x8, R22 ;  /* 0x0000000817027824 */ /* 0x000fe200078e0216 */
[----:B------:R-:W-:Y:S01]  /*ec60*/  SHF.L.U32 R3, R26, 0x1f, RZ ;  /* 0x0000001f1a037819 */ /* 0x000fe200000006ff */
[----:B------:R-:W-:Y:S03]  /*ec70*/  BSSY B2, `(.L_x_10198) ;  /* 0x0000003000027945 */ /* 0x000fe60003800000 */
[----:B------:R-:W1:Y:S02]  /*ec80*/  SYNCS.PHASECHK.TRANS64.TRYWAIT P0, [R2+URZ+0x31c40], R3 ;  /* 0x031c4003020075a7 */ /* 0x000e64000800017f */
[----:B-1----:R-:W-:Y:S05]  /*ec90*/  @!P0 BRA `(.L_x_10199) ;  /* 0x00000028006c8947 */ /* 0x002fea0003800000 */
.L_x_10276:
[----:B------:R-:W-:Y:S05]  /*eca0*/  BSYNC B2 ;  /* 0x0000000000027941 */ /* 0x000fea0003800000 */
.L_x_10198:
        /* <DEDUP_REMOVED lines=12> */
.L_x_10201:
[----:B------:R-:W-:Y:S05]  /*ed70*/  BSYNC B2 ;  /* 0x0000000000027941 */ /* 0x000fea0003800000 */
.L_x_10200:
        /* <DEDUP_REMOVED lines=8> */
[----:B------:R-:W-:Y:S01]  /*ee00*/  IMAD R2, R9, 0x90, R28 ;  /* 0x0000009009027824 */ /* 0x000fe200078e021c */
[----:B------:R-:W-:Y:S01]  /*ee10*/  UMOV UR6, 0x0 ;  /* 0x0000000000067882 */ /* 0x000fe20000000000 */
[----:B------:R-:W-:Y:S01]  /*ee20*/  VIADD R10, R12, 0x16a00 ;  /* 0x00016a000c0a7836 */ /* 0x000fe20000000000 */
[----:B------:R-:W-:-:S09]  /*ee30*/  UMOV UR7, 0x14f00000 ;  /* 0x14f0000000077882 */ /* 0x000fd20000000000 */
.L_x_10202:
        /* <DEDUP_REMOVED lines=16> */
.L_x_10203:
        /* <DEDUP_REMOVED lines=16> */
.L_x_10204:
        /* <DEDUP_REMOVED lines=15> */
.L_x_10277:
[----:B------:R-:W-:Y:S05]  /*f130*/  BSYNC B2 ;  /* 0x0000000000027941 */ /* 0x000fea0003800000 */
.L_x_10205:
        /* <DEDUP_REMOVED lines=11> */
.L_x_10208:
[----:B------:R-:W-:Y:S05]  /*f1f0*/  BSYNC B2 ;  /* 0x0000000000027941 */ /* 0x000fea0003800000 */
.L_x_10207:
[----:B------:R-:W-:Y:S01]  /*f200*/  R2UR UR6, R2 ;  /* 0x00000000020672ca */ /* 0x000fe200000e0000 */
[----:B------:R-:W-:Y:S01]  /*f210*/  IMAD R7, R7, 0x6c00, R22 ;  /* 0x00006c0007077824 */ /* 0x000fe200078e0216 */
[----:B------:R-:W-:Y:S01]  /*f220*/  R2UR UR7, R3 ;  /* 0x00000000030772ca */ /* 0x000fe200000e0000 */
[----:B------:R-:W-:Y:S01]  /*f230*/  UIADD3 UR4, UP0, UR38, 0x470, URZ ;  /* 0x0000047026047890 */ /* 0x000fe2000ff1e03f */
[----:B------:R-:W-:Y:S01]  /*f240*/  R2UR UR10, R5 ;  /* 0x00000000050a72ca */ /* 0x000fe200000e0000 */
[----:B------:R-:W-:Y:S01]  /*f250*/  IMAD R5, R27, 0x90, R28 ;  /* 0x000000901b057824 */ /* 0x000fe200078e021c */
[----:B------:R-:W-:Y:S01]  /*f260*/  PLOP3.LUT P0, PT, PT, PT, PT, 0x80, 0x0 ;  /* 0x000000000000781c */ /* 0x000fe20003f0f070 */
[----:B------:R-:W-:Y:S01]  /*f270*/  VIADD R8, R8, 0x50 ;  /* 0x0000005008087836 */ /* 0x000fe20000000000 */
[----:B------:R-:W-:Y:S01]  /*f280*/  UIADD3.X UR5, URZ, UR39, URZ, UP0, !UPT ;  /* 0x000000273f057290 */ /* 0x000fe200087fe43f */
[----:B------:R-:W-:-:S11]  /*f290*/  VIADD R12, R7, 0x200 ;  /* 0x00000200070c7836 */ /* 0x000fd60000000000 */
.L_x_10209:
        /* <DEDUP_REMOVED lines=15> */
.L_x_10210:
        /* <DEDUP_REMOVED lines=15> */
.L_x_10211:
        /* <DEDUP_REMOVED lines=12> */
.L_x_10196:
[----:B------:R-:W-:Y:S05]  /*f540*/  BSYNC B1 ;  /* 0x0000000000017941 */ /* 0x000fea0003800000 */
.L_x_10195:
[C---:B------:R-:W-:Y:S01]  /*f550*/  ISETP.GT.AND P0, PT, R6.reuse, 0x1, PT ;  /* 0x000000010600780c */ /* 0x040fe20003f04270 */
[----:B------:R-:W-:-:S12]  /*f560*/  VIADD R6, R6, 0xfffffffe ;  /* 0xfffffffe06067836 */ /* 0x000fd80000000000 */
[----:B------:R-:W-:Y:S05]  /*f570*/  @P0 BRA `(.L_x_10212) ;  /* 0xffffffe8007c0947 */ /* 0x000fea000383ffff */
.L_x_10158:
[----:B------:R-:W-:Y:S05]  /*f580*/  BSYNC B0 ;  /* 0x0000000000007941 */ /* 0x000fea0003800000 */
.L_x_10157:
[----:B------:R-:W2:Y:S01]  /*f590*/  S2R R2, SR_TID.X ;  /* 0x0000000000027919 */ /* 0x000ea20000002100 */
[----:B------:R-:W-:Y:S01]  /*f5a0*/  BSSY B0, `(.L_x_10213) ;  /* 0x0000010000007945 */ /* 0x000fe20003800000 */
[----:B--2---:R-:W-:-:S04]  /*f5b0*/  LOP3.LUT R8, R2, 0x7f, RZ, 0xc0, !PT ;  /* 0x0000007f02087812 */ /* 0x004fc800078ec0ff */
[----:B------:R-:W-:-:S13]  /*f5c0*/  ISETP.NE.AND P0, PT, R8, RZ, PT ;  /* 0x000000ff0800720c */ /* 0x000fda0003f05270 */
[----:B------:R-:W-:Y:S05]  /*f5d0*/  @P0 BRA `(.L_x_10214) ;  /* 0x0000000000300947 */ /* 0x000fea0003800000 */
[----:B------:R-:W2:Y:S01]  /*f5e0*/  S2R R5, SR_LANEID ;  /* 0x0000000000057919 */ /* 0x000ea20000000000 */
[----:B------:R-:W-:Y:S01]  /*f5f0*/  VOTEU.ANY UR4, UPT, PT ;  /* 0x0000000000047886 */ /* 0x000fe200038e0100 */
[----:B-1----:R-:W1:Y:S01]  /*f600*/  LDC.64 R2, c[0x0][0xc60] ;  /* 0x00031800ff027b82 */ /* 0x002e620000000a00 */
[----:B------:R-:W2:Y:S02]  /*f610*/  FLO.U32 R0, UR4 ;  /* 0x0000000400007d00 */ /* 0x000ea400080e0000 */
[----:B--2---:R-:W-:-:S06]  /*f620*/  ISETP.EQ.U32.AND P0, PT, R0, R5, PT ;  /* 0x000000050000720c */ /* 0x004fcc0003f02070 */
[----:B------:R-:W1:Y:S07]  /*f630*/  POPC R5, UR4 ;  /* 0x0000000400057d09 */ /* 0x000e6e0008000000 */
[----:B-1----:R-:W2:Y:S01]  /*f640*/  @P0 ATOMG.E.ADD.STRONG.GPU PT, R3, desc[UR56][R2.64], R5 ;  /* 0x00000005020309a8 */ /* 0x002ea200081ee1f8 */
[----:B------:R-:W1:Y:S02]  /*f650*/  S2R R4, SR_LTMASK ;  /* 0x0000000000047919 */ /* 0x000e640000003900 */
[----:B-1----:R-:W-:-:S04]  /*f660*/  LOP3.LUT R4, R4, UR4, RZ, 0xc0, !PT ;  /* 0x0000000404047c12 */ /* 0x002fc8000f8ec0ff */
[----:B0-----:R-:W0:Y:S01]  /*f670*/  POPC R7, R4 ;  /* 0x0000000400077309 */ /* 0x001e220000000000 */
[----:B--2---:R-:W0:Y:S02]  /*f680*/  SHFL.IDX PT, R0, R3, R0, 0x1f ;  /* 0x00001f0003007589 */ /* 0x004e2400000e0000 */
[----:B0-----:R-:W-:-:S07]  /*f690*/  IADD3 R16, R0, UR36, R7 ;  /* 0x0000002400107c10 */ /* 0x001fce000fffe007 */
.L_x_10214:
[----:B------:R-:W-:Y:S05]  /*f6a0*/  BSYNC B0 ;  /* 0x0000000000007941 */ /* 0x000fea0003800000 */
.L_x_10213:
[----:B------:R-:W-:Y:S01]  /*f6b0*/  LOP3.LUT P0, RZ, R29, 0x1, RZ, 0xc0, !PT ;  /* 0x000000011dff7812 */ /* 0x000fe2000780c0ff */
[----:B------:R-:W-:-:S12]  /*f6c0*/  BSSY B0, `(.L_x_10215) ;  /* 0x0000045000007945 */ /* 0x000fd80003800000 */
[----:B------:R-:W-:Y:S05]  /*f6d0*/  @!P0 BRA `(.L_x_10216) ;  /* 0x00000004000c8947 */ /* 0x000fea0003800000 */
[----:B-1----:R-:W-:Y:S01]  /*f6e0*/  IMAD R3, R23, 0x8, R22 ;  /* 0x0000000817037824 */ /* 0x002fe200078e0216 */
[----:B------:R-:W-:Y:S01]  /*f6f0*/  SHF.L.U32 R0, R26, 0x1f, RZ ;  /* 0x0000001f1a007819 */ /* 0x000fe200000006ff */
[----:B------:R-:W-:Y:S01]  /*f700*/  BSSY B1, `(.L_x_10217) ;  /* 0x0000004000017945 */ /* 0x000fe20003800000 */
[----:B------:R-:W-:Y:S02]  /*f710*/  ISETP.NE.AND P1, PT, R8, RZ, PT ;  /* 0x000000ff0800720c */ /* 0x000fe40003f25270 */
[----:B------:R-:W1:Y:S02]  /*f720*/  SYNCS.PHASECHK.TRANS64.TRYWAIT P0, [R3+URZ+0x31c60], R0 ;  /* 0x031c6000030075a7 */ /* 0x000e64000800017f */
[----:B-1----:R-:W-:Y:S09]  /*f730*/  @!P0 BRA `(.L_x_10218) ;  /* 0x0000001c00ec8947 */ /* 0x002ff20003800000 */
.L_x_10278:
[----:B------:R-:W-:Y:S05]  /*f740*/  BSYNC B1 ;  /* 0x0000000000017941 */ /* 0x000fea0003800000 */
.L_x_10217:
[----:B------:R-:W-:Y:S04]  /*f750*/  BSSY B1, `(.L_x_10219) ;  /* 0x0000009000017945 */ /* 0x000fe80003800000 */
        /* <DEDUP_REMOVED lines=8> */
.L_x_10220:
[----:B------:R-:W-:Y:S05]  /*f7e0*/  BSYNC B1 ;  /* 0x0000000000017941 */ /* 0x000fea0003800000 */
.L_x_10219:
[----:B-1----:R-:W-:Y:S01]  /*f7f0*/  IMAD R0, R23, 0x6c00, R22 ;  /* 0x00006c0017007824 */ /* 0x002fe200078e0216 */
[----:B------:R-:W-:Y:S01]  /*f800*/  UIADD3 UR4, UP0, UR38, 0x470, URZ ;  /* 0x0000047026047890 */ /* 0x000fe2000ff1e03f */
[----:B------:R-:W-:Y:S01]  /*f810*/  VIADD R2, R3, 0x31c50 ;  /* 0x00031c5003027836 */ /* 0x000fe20000000000 */
[----:B------:R-:W-:Y:S01]  /*f820*/  PLOP3.LUT P0, PT, PT, PT, PT, 0x80, 0x0 ;  /* 0x000000000000781c */ /* 0x000fe20003f0f070 */
[----:B------:R-:W-:Y:S01]  /*f830*/  IMAD R28, R27, 0x90, R28 ;  /* 0x000000901b1c7824 */ /* 0x000fe200078e021c */
[----:B------:R-:W-:Y:S01]  /*f840*/  UIADD3.X UR5, URZ, UR39, URZ, UP0, !UPT ;  /* 0x000000273f057290 */ /* 0x000fe200087fe43f */
[----:B------:R-:W-:Y:S01]  /*f850*/  VIADD R3, R0, 0x200 ;  /* 0x0000020000037836 */ /* 0x000fe20000000000 */
[----:B------:R-:W-:Y:S01]  /*f860*/  UMOV UR6, 0x0 ;  /* 0x0000000000067882 */ /* 0x000fe20000000000 */
[----:B------:R-:W-:Y:S01]  /*f870*/  UMOV UR7, 0x14f00000 ;  /* 0x14f0000000077882 */ /* 0x000fe20000000000 */
[----:B------:R-:W-:-:S08]  /*f880*/  UMOV UR10, URZ ;  /* 0x0000003f000a7c82 */ /* 0x000fd00008000000 */
.L_x_10221:
        /* <DEDUP_REMOVED lines=15> */
.L_x_10222:
        /* <DEDUP_REMOVED lines=15> */
.L_x_10223:
        /* <DEDUP_REMOVED lines=10> */
.L_x_10216:
[----:B------:R-:W-:Y:S05]  /*fb10*/  BSYNC B0 ;  /* 0x0000000000007941 */ /* 0x000fea0003800000 */
.L_x_10215:
[----:B------:R-:W-:-:S05]  /*fb20*/  VIADD R23, R23, 0x1 ;  /* 0x0000000117177836 */ /* 0x000fca0000000000 */
[----:B------:R-:W-:-:S04]  /*fb30*/  ISETP.NE.AND P0, PT, R23, 0x2, PT ;  /* 0x000000021700780c */ /* 0x000fc80003f05270 */
[----:B-1----:R-:W-:Y:S02]  /*fb40*/  SEL R3, RZ, 0x1, P0 ;  /* 0x00000001ff037807 */ /* 0x002fe40000000000 */
[----:B------:R-:W-:Y:S02]  /*fb50*/  SEL R23, R23, RZ, P0 ;  /* 0x000000ff17177207 */ /* 0x000fe40000000000 */
[----:B------:R-:W-:-:S07]  /*fb60*/  LOP3.LUT R26, R26, R3, RZ, 0x3c, !PT ;  /* 0x000000031a1a7212 */ /* 0x000fce00078e3cff */
.L_x_10139:
[----:B------:R-:W-:Y:S05]  /*fb70*/  BSYNC B7 ;  /* 0x0000000000077941 */ /* 0x000fea0003800000 */
.L_x_10137:
[----:B------:R-:W-:-:S13]  /*fb80*/  LOP3.LUT P0, RZ, R29, 0x2, RZ, 0xc0, !PT ;  /* 0x000000021dff7812 */ /* 0x000fda000780c0ff */
[----:B------:R-:W-:Y:S05]  /*fb90*/  @!P0 BRA `(.L_x_10224) ;  /* 0x0000000000248947 */ /* 0x000fea0003800000 */
[----:B------:R-:W-:Y:S05]  /*fba0*/  WARPSYNC.ALL ;  /* 0x0000000000007948 */ /* 0x000fea0003800000 */
[----:B------:R-:W2:Y:S08]  /*fbb0*/  S2UR UR5, SR_CgaCtaId ;  /* 0x00000000000579c3 */ /* 0x000eb00000008800 */
[----:B------:R-:W-:Y:S06]  /*fbc0*/  BAR.SYNC.DEFER_BLOCKING 0x5, 0x200 ;  /* 0x0148000000007b1d */ /* 0x000fec0000010000 */
[----:B------:R-:W-:-:S02]  /*fbd0*/  UMOV UR4, 0x400 ;  /* 0x0000040000047882 */ /* 0x000fc40000000000 */
[----:B--2---:R-:W-:-:S06]  /*fbe0*/  ULEA UR4, UR5, UR4, 0x18 ;  /* 0x0000000405047291 */ /* 0x004fcc000f8ec03f */
[----:B------:R-:W-:-:S05]  /*fbf0*/  IMAD.U32 R22, RZ, RZ, UR4 ;  /* 0x00000004ff167e24 */ /* 0x000fca000f8e00ff */
[----:B------:R2:W3:Y:S01]  /*fc00*/  LDS.128 R16, [R22+0x31cd0] ;  /* 0x031cd00016107984 */ /* 0x0004e20000000c00 */
[----:B------:R-:W-:Y:S06]  /*fc10*/  BAR.ARV 0x4, 0x200 ;  /* 0x0108000000007b1d */ /* 0x000fec0000002000 */
[----:B------:R-:W-:Y:S05]  /*fc20*/  BRA `(.L_x_10225) ;  /* 0x0000000800407947 */ /* 0x000fea0003800000 */
.L_x_10224:
[----:B-1----:R-:W1:Y:S01]  /*fc30*/  S2R R0, SR_TID.X ;  /* 0x0000000000007919 */ /* 0x002e620000002100 */
        /* <DEDUP_REMOVED lines=35> */
.L_x_10288:
[----:B------:R-:W-:Y:S02]  /*fe70*/  ULDC UR4, c[0x0][0xc38] ;  /* 0x00030e0000047ab9 */ /* 0x000fe40000000800 */
[----:B------:R-:W-:-:S04]  /*fe80*/  IMAD.U32 R16, RZ, RZ, UR4 ;  /* 0x00000004ff107e24 */ /* 0x000fc8000f8e00ff */
[----:B-1----:R-:W-:-:S04]  /*fe90*/  IMAD R5, R14, R16, RZ ;  /* 0x000000100e057224 */ /* 0x002fc800078e02ff */
[----:B------:R-:W-:-:S05]  /*fea0*/  IMAD.IADD R4, R4, 0x1, R5 ;  /* 0x0000000104047824 */ /* 0x000fca00078e0205 */
[----:B------:R-:W-:-:S13]  /*feb0*/  ISETP.GT.AND P6, PT, R4, R0, PT ;  /* 0x000000000400720c */ /* 0x000fda0003fc4270 */
[----:B------:R-:W-:Y:S05]  /*fec0*/  @P6 BRA `(.L_x_10227) ;  /* 0x00000000009c6947 */ /* 0x000fea0003800000 */
.L_x_10232:
[----:B------:R-:W1:Y:S01]  /*fed0*/  LDC R6, c[0x0][0xc3c] ;  /* 0x00030f00ff067b82 */ /* 0x000e620000000800 */
[----:B------:R-:W-:-:S05]  /*fee0*/  VIADD R19, R19, 0x1f ;  /* 0x0000001f13137836 */ /* 0x000fca0000000000 */
[----:B-1----:R-:W-:-:S13]  /*fef0*/  ISETP.GE.AND P6, PT, R19, R6, PT ;  /* 0x000000061300720c */ /* 0x002fda0003fc6270 */
[----:B------:R-:W-:Y:S05]  /*ff00*/  @P6 BRA `(.L_x_10228) ;  /* 0x0000000400446947 */ /* 0x000fea0003800000 */
[----:B------:R-:W1:Y:S01]  /*ff10*/  S2R R2, SR_TID.X ;  /* 0x0000000000027919 */ /* 0x000e620000002100 */
[----:B------:R-:W-:Y:S01]  /*ff20*/  BSSY B0, `(.L_x_10229) ;  /* 0x0000009000007945 */ /* 0x000fe20003800000 */
[----:B-1----:R-:W-:-:S05]  /*ff30*/  LOP3.LUT R2, R2, 0x1f, RZ, 0xc0, !PT ;  /* 0x0000001f02027812 */ /* 0x002fca00078ec0ff */
[----:B------:R-:W-:Y:S02]  /*ff40*/  IMAD.IADD R5, R19, 0x1, R2 ;  /* 0x0000000113057824 */ /* 0x000fe400078e0202 */
[----:B------:R-:W-:-:S03]  /*ff50*/  IMAD.MOV.U32 R2, RZ, RZ, RZ ;  /* 0x000000ffff027224 */ /* 0x000fc600078e00ff */
[----:B------:R-:W-:-:S13]  /*ff60*/  ISETP.GE.OR P6, PT, R5, R6, !P0 ;  /* 0x000000060500720c */ /* 0x000fda00047c6670 */
[----:B------:R-:W-:Y:S05]  /*ff70*/  @P6 BRA `(.L_x_10230) ;  /* 0x00000000000c6947 */ /* 0x000fea0003800000 */
[----:B0-----:R-:W0:Y:S02]  /*ff80*/  LDC.64 R2, c[0x0][0xc80] ;  /* 0x00032000ff027b82 */ /* 0x001e240000000a00 */
[----:B0-----:R-:W-:-:S06]  /*ff90*/  IMAD.WIDE R2, R5, 0x4, R2 ;  /* 0x0000000405027825 */ /* 0x001fcc00078e0202 */
[----:B------:R1:W5:Y:S02]  /*ffa0*/  LDG.E R2, desc[UR56][R2.64] ;  /* 0x0000003802027981 */ /* 0x000364000c1e1900 */
.L_x_10230:
[----:B------:R-:W-:Y:S05]  /*ffb0*/  BSYNC B0 ;  /* 0x0000000000007941 */ /* 0x000fea0003800000 */
.L_x_10229:
[----:B------:R-:W-:-:S03]  /*ffc0*/  UMOV UR4, 0xffffffff ;  /* 0xffffffff00047882 */ /* 0x000fc60000000000 */
[----:B------:R-:W-:Y:S05]  /*ffd0*/  BRA.DIV UR4, `(.L_x_10231) ;  /* 0x0000001a04fc7947 */ /* 0x000fea000b800000 */
[----:B-----5:R-:W2:Y:S02]  /*ffe0*/  SHFL.UP PT, R14, R2, 0x1, RZ ;  /* 0x04200000020e7989 */ /* 0x020ea400000e00ff */
[----:B--2---:R-:W-:-:S05]  /*fff0*/  SEL R13, R14, RZ, P1 ;  /* 0x000000ff0e0d7207 */ /* 0x004fca0000800000 */
[----:B------:R-:W-:-:S05]  /*10000*/  IMAD.IADD R13, R2, 0x1, R13 ;  /* 0x00000001020d7824 */ /* 0x000fca00078e020d */
[----:B------:R-:W2:Y:S02]  /*10010*/  SHFL.UP PT, R14, R13, 0x2, RZ ;  /* 0x044000000d0e7989 */ /* 0x000ea400000e00ff */
[----:B--2---:R-:W-:-:S05]  /*10020*/  SEL R14, R14, RZ, P2 ;  /* 0x000000ff0e0e7207 */ /* 0x004fca0001000000 */
[----:B01----:R-:W-:-:S05]  /*10030*/  IMAD.IADD R3, R13, 0x1, R14 ;  /* 0x000000010d037824 */ /* 0x003fca00078e020e */
        /* <DEDUP_REMOVED lines=10> */
.L_x_10296:
[----:B------:R-:W-:Y:S02]  /*100e0*/  ULDC UR4, c[0x0][0xc38] ;  /* 0x00030e0000047ab9 */ /* 0x000fe40000000800 */
[----:B------:R-:W-:-:S04]  /*100f0*/  IMAD.U32 R16, RZ, RZ, UR4 ;  /* 0x00000004ff107e24 */ /* 0x000fc8000f8e00ff */
[----:B-1----:R-:W-:-:S04]  /*10100*/  IMAD R5, R14, R16, RZ ;  /* 0x000000100e057224 */ /* 0x002fc800078e02ff */
[----:B------:R-:W-:-:S05]  /*10110*/  IMAD.IADD R4, R5, 0x1, R4 ;  /* 0x0000000105047824 */ /* 0x000fca00078e0204 */
[----:B------:R-:W-:-:S13]  /*10120*/  ISETP.GT.AND P6, PT, R4, R0, PT ;  /* 0x000000000400720c */ /* 0x000fda0003fc4270 */
[----:B------:R-:W-:Y:S05]  /*10130*/  @!P6 BRA `(.L_x_10232) ;  /* 0xfffffffc0064e947 */ /* 0x000fea000383ffff */
.L_x_10227:
        /* <DEDUP_REMOVED lines=8> */
.L_x_10300:
[----:B------:R-:W-:Y:S01]  /*101c0*/  ISETP.NE.AND P0, PT, R6, RZ, PT ;  /* 0x000000ff0600720c */ /* 0x000fe20003f05270 */
[----:B------:R-:W-:-:S12]  /*101d0*/  IMAD.MOV.U32 R14, RZ, RZ, RZ ;  /* 0x000000ffff0e7224 */ /* 0x000fd800078e00ff */
[----:B------:R-:W-:Y:S05]  /*101e0*/  @!P0 BRA `(.L_x_10234) ;  /* 0x0000000000108947 */ /* 0x000fea0003800000 */
[----:B------:R-:W-:Y:S01]  /*101f0*/  UMOV UR4, 0xffffffff ;  /* 0xffffffff00047882 */ /* 0x000fe20000000000 */
[----:B------:R-:W-:Y:S02]  /*10200*/  VIADD R12, R4, 0xffffffff ;  /* 0xffffffff040c7836 */ /* 0x000fe40000000000 */
[----:B------:R-:W-:Y:S05]  /*10210*/  BRA.DIV UR4, `(.L_x_10235) ;  /* 0x0000001e04707947 */ /* 0x000fea000b800000 */
[----:B------:R3:W4:Y:S02]  /*10220*/  SHFL.IDX PT, R14, R3, R12, 0x1f ;  /* 0x00001f0c030e7589 */ /* 0x00072400000e0000 */
.L_x_10234:
[----:B--2---:R-:W-:Y:S01]  /*10230*/  IABS R6, R17 ;  /* 0x0000001100067213 */ /* 0x004fe20000000000 */
[----:B----4-:R-:W-:Y:S02]  /*10240*/  IMAD R16, R14, R16, R5 ;  /* 0x000000100e107224 */ /* 0x010fe400078e0205 */
[----:B------:R-:W-:Y:S01]  /*10250*/  IMAD.IADD R19, R4, 0x1, R19 ;  /* 0x0000000104137824 */ /* 0x000fe200078e0213 */
[----:B------:R-:W2:Y:S01]  /*10260*/  I2F.RP R7, R6 ;  /* 0x0000000600077306 */ /* 0x000ea20000209400 */
[----:B------:R-:W-:-:S07]  /*10270*/  IMAD.IADD R0, R0, 0x1, -R16 ;  /* 0x0000000100007824 */ /* 0x000fce00078e0a10 */
[----:B--2---:R-:W1:Y:S02]  /*10280*/  MUFU.RCP R7, R7 ;  /* 0x0000000700077308 */ /* 0x004e640000001000 */
[----:B-1----:R-:W-:-:S06]  /*10290*/  VIADD R2, R7, 0xffffffe ;  /* 0x0ffffffe07027836 */ /* 0x002fcc0000000000 */
[----:B0--3--:R0:W1:Y:S02]  /*102a0*/  F2I.FTZ.U32.TRUNC.NTZ R3, R2 ;  /* 0x0000000200037305 */ /* 0x009064000021f000 */
[----:B0-----:R-:W-:Y:S02]  /*102b0*/  IMAD.MOV.U32 R2, RZ, RZ, RZ ;  /* 0x000000ffff027224 */ /* 0x001fe400078e00ff */
[----:B-1----:R-:W-:-:S04]  /*102c0*/  IMAD.MOV R5, RZ, RZ, -R3 ;  /* 0x000000ffff057224 */ /* 0x002fc800078e0a03 */
[----:B------:R-:W-:-:S04]  /*102d0*/  IMAD R5, R5, R6, RZ ;  /* 0x0000000605057224 */ /* 0x000fc800078e02ff */
[----:B------:R-:W-:Y:S01]  /*102e0*/  IMAD.HI.U32 R3, R3, R5, R2 ;  /* 0x0000000503037227 */ /* 0x000fe200078e0002 */
[----:B------:R-:W-:Y:S02]  /*102f0*/  IABS R5, R17 ;  /* 0x0000001100057213 */ /* 0x000fe40000000000 */
[----:B------:R-:W-:-:S03]  /*10300*/  IABS R2, R0 ;  /* 0x0000000000027213 */ /* 0x000fc60000000000 */
[----:B------:R-:W-:Y:S02]  /*10310*/  IMAD.MOV R5, RZ, RZ, -R5 ;  /* 0x000000ffff057224 */ /* 0x000fe400078e0a05 */
        /* <DEDUP_REMOVED lines=10> */
[----:B------:R-:W-:Y:S01]  /*103c0*/  @!P2 IMAD.MOV R3, RZ, RZ, -R3 ;  /* 0x000000ffff03a224 */ /* 0x000fe200078e0a03 */
[----:B------:R-:W-:-:S05]  /*103d0*/  @!P1 LOP3.LUT R3, RZ, R17, RZ, 0x33, !PT ;  /* 0x00000011ff039212 */ /* 0x000fca00078e33ff */
[--C-:B------:R-:W-:Y:S02]  /*103e0*/  IMAD.MOV R2, RZ, RZ, -R3.reuse ;  /* 0x000000ffff027224 */ /* 0x100fe400078e0a03 */
[----:B------:R-:W-:Y:S02]  /*103f0*/  IMAD.MOV.U32 R18, RZ, RZ, R3 ;  /* 0x000000ffff127224 */ /* 0x000fe400078e0003 */
[----:B------:R-:W-:Y:S01]  /*10400*/  IMAD R17, R17, R2, R0 ;  /* 0x0000000211117224 */ /* 0x000fe200078e0200 */
[----:B------:R-:W-:Y:S06]  /*10410*/  BRA `(.L_x_10236) ;  /* 0x00000000001c7947 */ /* 0x000fec0003800000 */
.L_x_10228:
[----:B------:R-:W-:Y:S01]  /*10420*/  UMOV UR4, URZ ;  /* 0x0000003f00047c82 */ /* 0x000fe20008000000 */
[----:B------:R-:W-:Y:S01]  /*10430*/  UMOV UR5, URZ ;  /* 0x0000003f00057c82 */ /* 0x000fe20008000000 */
[----:B------:R-:W-:Y:S01]  /*10440*/  ULDC UR6, c[0x0][0xc3c] ;  /* 0x00030f0000067ab9 */ /* 0x000fe20000000800 */
[----:B------:R-:W-:Y:S02]  /*10450*/  IMAD.MOV.U32 R16, RZ, RZ, R0 ;  /* 0x000000ffff107224 */ /* 0x000fe400078e0000 */
[----:B------:R-:W-:Y:S02]  /*10460*/  IMAD.U32 R17, RZ, RZ, UR4 ;  /* 0x00000004ff117e24 */ /* 0x000fe4000f8e00ff */
[----:B------:R-:W-:Y:S02]  /*10470*/  IMAD.U32 R18, RZ, RZ, UR5 ;  /* 0x00000005ff127e24 */ /* 0x000fe4000f8e00ff */
[----:B------:R-:W-:-:S07]  /*10480*/  IMAD.U32 R19, RZ, RZ, UR6 ;  /* 0x00000006ff137e24 */ /* 0x000fce000f8e00ff */
.L_x_10236:
[----:B------:R-:W1:Y:S01]  /*10490*/  S2R R0, SR_TID.X ;  /* 0x0000000000007919 */ /* 0x000e620000002100 */
[----:B------:R-:W-:Y:S05]  /*104a0*/  WARPSYNC.ALL ;  /* 0x0000000000007948 */ /* 0x000fea0003800000 */
[----:B------:R-:W-:Y:S01]  /*104b0*/  BAR.SYNC.DEFER_BLOCKING 0x4, 0x200 ;  /* 0x0108000000007b1d */ /* 0x000fe20000010000 */
[----:B-1----:R-:W-:-:S04]  /*104c0*/  LOP3.LUT R0, R0, 0x1f, RZ, 0xc0, !PT ;  /* 0x0000001f00007812 */ /* 0x002fc800078ec0ff */
[----:B------:R-:W-:-:S13]  /*104d0*/  ISETP.NE.AND P0, PT, R0, RZ, PT ;  /* 0x000000ff0000720c */ /* 0x000fda0003f05270 */
[----:B0-----:R-:W0:Y:S01]  /*104e0*/  @!P0 S2R R3, SR_CgaCtaId ;  /* 0x0000000000038919 */ /* 0x001e220000008800 */
[----:B------:R-:W-:-:S04]  /*104f0*/  @!P0 MOV R0, 0x400 ;  /* 0x0000040000008802 */ /* 0x000fc80000000f00 */
[----:B0-----:R-:W-:-:S05]  /*10500*/  @!P0 LEA R22, R3, R0, 0x18 ;  /* 0x0000000003168211 */ /* 0x001fca00078ec0ff */
[----:B------:R4:W-:Y:S01]  /*10510*/  @!P0 STS.128 [R22+0x31cd0], R16 ;  /* 0x031cd01016008388 */ /* 0x0009e20000000c00 */
[----:B------:R-:W-:Y:S06]  /*10520*/  BAR.ARV 0x5, 0x200 ;  /* 0x0148000000007b1d */ /* 0x000fec0000002000 */
.L_x_10225:
[----:B------:R-:W-:Y:S02]  /*10530*/  ULDC UR4, c[0x0][0xc3c] ;  /* 0x00030f0000047ab9 */ /* 0x000fe40000000800 */
[----:B---3--:R-:W-:-:S13]  /*10540*/  ISETP.GE.AND P0, PT, R19, UR4, PT ;  /* 0x0000000413007c0c */ /* 0x008fda000bf06270 */
[----:B------:R-:W-:Y:S05]  /*10550*/  @!P0 BRA `(.L_x_10237) ;  /* 0xffffffb000008947 */ /* 0x000fea000383ffff */
[----:B------:R-:W-:Y:S05]  /*10560*/  BSYNC B8 ;  /* 0x0000000000087941 */ /* 0x000fea0003800000 */
.L_x_10133:
[----:B-1----:R-:W3:Y:S01]  /*10570*/  LDL.LU R0, [R1+0x30] ;  /* 0x0000300001007983 */ /* 0x002ee20000300800 */
[----:B------:R-:W-:Y:S01]  /*10580*/  BSSY B0, `(.L_x_10238) ;  /* 0x000000b000007945 */ /* 0x000fe20003800000 */
[----:B------:R-:W1:Y:S01]  /*10590*/  S2R R5, SR_CgaCtaId ;  /* 0x0000000000057919 */ /* 0x000e620000008800 */
[----:B---3--:R-:W-:-:S05]  /*105a0*/  VIADD R0, R0, 0x1 ;  /* 0x0000000100007836 */ /* 0x008fca0000000000 */
[----:B------:R-:W-:-:S04]  /*105b0*/  LEA.HI R2, R0, R0, RZ, 0x1 ;  /* 0x0000000000027211 */ /* 0x000fc800078f08ff */
[----:B------:R-:W-:Y:S02]  /*105c0*/  LOP3.LUT R3, R2, 0xfffffffe, RZ, 0xc0, !PT ;  /* 0xfffffffe02037812 */ /* 0x000fe400078ec0ff */
[----:B------:R-:W-:-:S03]  /*105d0*/  MOV R2, 0x400 ;  /* 0x0000040000027802 */ /* 0x000fc60000000f00 */
[----:B------:R-:W-:Y:S01]  /*105e0*/  IMAD.IADD R0, R0, 0x1, -R3 ;  /* 0x0000000100007824 */ /* 0x000fe200078e0a03 */
[----:B-1----:R-:W-:-:S04]  /*105f0*/  LEA R9, R5, R2, 0x18 ;  /* 0x0000000205097211 */ /* 0x002fc800078ec0ff */
[----:B------:R-:W-:-:S04]  /*10600*/  SHF.L.U32 R0, R0, 0x1f, RZ ;  /* 0x0000001f00007819 */ /* 0x000fc800000006ff */
[----:B------:R-:W1:Y:S02]  /*10610*/  SYNCS.PHASECHK.TRANS64.TRYWAIT P0, [R9+URZ+0x31c20], R0 ;  /* 0x031c2000090075a7 */ /* 0x000e64000800017f */
[----:B-1----:R-:W-:Y:S05]  /*10620*/  @!P0 BRA `(.L_x_10239) ;  /* 0x0000001800908947 */ /* 0x002fea0003800000 */
.L_x_10303:
[----:B------:R-:W-:Y:S05]  /*10630*/  BSYNC B0 ;  /* 0x0000000000007941 */ /* 0x000fea0003800000 */
.L_x_10238:
[----:B------:R-:W-:-:S03]  /*10640*/  UMOV UR4, 0xffffffff ;  /* 0xffffffff00047882 */ /* 0x000fc60000000000 */
[----:B------:R-:W-:Y:S05]  /*10650*/  BRA.DIV UR4, `(.L_x_10240) ;  /* 0x0000001a04987947 */ /* 0x000fea000b800000 */
[----:B-1----:R-:W1:Y:S02]  /*10660*/  S2R R0, SR_TID.X ;  /* 0x0000000000007919 */ /* 0x002e640000002100 */
[----:B-1----:R-:W-:-:S04]  /*10670*/  SHF.R.U32.HI R0, RZ, 0x5, R0 ;  /* 0x00000005ff007819 */ /* 0x002fc80000011600 */
[----:B------:R-:W-:-:S05]  /*10680*/  LOP3.LUT R0, R0, 0x3, RZ, 0xc0, !PT ;  /* 0x0000000300007812 */ /* 0x000fca00078ec0ff */
[----:B------:R1:W3:Y:S02]  /*10690*/  SHFL.IDX PT, R14, R0, RZ, 0x1f ;  /* 0x00001fff000e7589 */ /* 0x0002e400000e0000 */
.L_x_10306:
[----:B---3--:R-:W-:Y:S01]  /*106a0*/  ISETP.NE.AND P0, PT, R14, RZ, PT ;  /* 0x000000ff0e00720c */ /* 0x008fe20003f05270 */
[----:B------:R-:W-:-:S12]  /*106b0*/  BSSY B0, `(.L_x_10241) ;  /* 0x0000024000007945 */ /* 0x000fd80003800000 */
[----:B------:R-:W-:Y:S05]  /*106c0*/  @P0 BRA `(.L_x_10242) ;  /* 0x0000000000880947 */ /* 0x000fea0003800000 */
[----:B------:R-:W-:-:S03]  /*106d0*/  UMOV UR4, 0xffffffff ;  /* 0xffffffff00047882 */ /* 0x000fc60000000000 */
[----:B------:R-:W-:Y:S05]  /*106e0*/  BRA.DIV UR4, `(.L_x_10243) ;  /* 0x0000001a04a87947 */ /* 0x000fea000b800000 */
[----:B------:R-:W-:-:S13]  /*106f0*/  ELECT P6, URZ, PT ;  /* 0x00000000003f782f */ /* 0x000fda00038c0000 */
.L_x_10309:
[----:B------:R-:W-:Y:S05]  /*10700*/  @!P6 BRA `(.L_x_10242) ;  /* 0x000000000078e947 */ /* 0x000fea0003800000 */
[----:B-1----:R-:W3:Y:S02]  /*10710*/  LDL.LU R0, [R1+0x38] ;  /* 0x0000380001007983 */ /* 0x002ee40000300800 */
[----:B---3--:R-:W-:-:S04]  /*10720*/  LOP3.LUT R0, R0, 0x2, RZ, 0xfc, !PT ;  /* 0x0000000200007812 */ /* 0x008fc800078efcff */
[----:B------:R-:W-:-:S13]  /*10730*/  ISETP.NE.AND P2, PT, R0, 0x3, PT ;  /* 0x000000030000780c */ /* 0x000fda0003f45270 */
[----:B------:R-:W-:Y:S05]  /*10740*/  @!P2 BRA `(.L_x_10244) ;  /* 0x000000000004a947 */ /* 0x000fea0003800000 */
[----:B------:R-:W-:Y:S01]  /*10750*/  BPT.TRAP 0x1 ;  /* 0x000000040000795c */ /* 0x000fe20000300000 */
.L_x_10244:
[----:B------:R-:W-:Y:S01]  /*10760*/  VIADD R0, R9, 0x31c40 ;  /* 0x00031c4009007836 */ /* 0x000fe20000000000 */
[----:B------:R-:W-:Y:S01]  /*10770*/  SHF.L.U32 R4, R26, 0x1f, RZ ;  /* 0x0000001f1a047819 */ /* 0x000fe200000006ff */
[C---:B------:R-:W-:Y:S02]  /*10780*/  VIADD R2, R23.reuse, 0x1 ;  /* 0x0000000117027836 */ /* 0x040fe40000000000 */
[----:B------:R-:W-:-:S03]  /*10790*/  IMAD R5, R23, 0x8, R0 ;  /* 0x0000000817057824 */ /* 0x000fc600078e0200 */
[C---:B------:R-:W-:Y:S01]  /*107a0*/  ISETP.NE.AND P1, PT, R2.reuse, 0x2, PT ;  /* 0x000000020200780c */ /* 0x040fe20003f25270 */
[----:B------:R-:W1:Y:S03]  /*107b0*/  SYNCS.PHASECHK.TRANS64.TRYWAIT P0, [R5+URZ], R4 ;  /* 0x00000004050075a7 */ /* 0x000e66000800017f */
[----:B------:R-:W-:Y:S02]  /*107c0*/  SEL R3, RZ, 0x1, P1 ;  /* 0x00000001ff037807 */ /* 0x000fe40000800000 */
[----:B0-----:R-:W-:Y:S02]  /*107d0*/  SEL R7, R2, RZ, P1 ;  /* 0x000000ff02077207 */ /* 0x001fe40000800000 */
[----:B------:R-:W-:-:S03]  /*107e0*/  LOP3.LUT R2, R26, R3, RZ, 0x3c, !PT ;  /* 0x000000031a027212 */ /* 0x000fc600078e3cff */
[----:B------:R-:W-:Y:S01]  /*107f0*/  IMAD R3, R7, 0x8, R0 ;  /* 0x0000000807037824 */ /* 0x000fe200078e0200 */
[----:B------:R-:W-:Y:S01]  /*10800*/  SHF.L.U32 R2, R2, 0x1f, RZ ;  /* 0x0000001f02027819 */ /* 0x000fe200000006ff */
[----:B-1----:R-:W-:Y:S06]  /*10810*/  @!P0 BRA `(.L_x_10245) ;  /* 0x00000018007c8947 */ /* 0x002fec0003800000 */
.L_x_10310:
[----:B------:R-:W1:Y:S02]  /*10820*/  SYNCS.PHASECHK.TRANS64.TRYWAIT P0, [R3+URZ], R2 ;  /* 0x00000002030075a7 */ /* 0x000e64000800017f */
[----:B-1----:R-:W-:Y:S05]  /*10830*/  @!P0 BRA `(.L_x_10246) ;  /* 0x0000001800888947 */ /* 0x002fea0003800000 */
.L_x_10311:
[----:B------:R-:W-:Y:S05]  /*10840*/  @!P2 BRA `(.L_x_10247) ;  /* 0x000000000004a947 */ /* 0x000fea0003800000 */
[----:B------:R-:W-:Y:S01]  /*10850*/  BPT.TRAP 0x1 ;  /* 0x000000040000795c */ /* 0x000fe20000300000 */
.L_x_10247:
[----:B------:R-:W-:-:S04]  /*10860*/  VIADD R0, R9, 0x31c60 ;  /* 0x00031c6009007836 */ /* 0x000fc80000000000 */
[----:B------:R-:W-:-:S04]  /*10870*/  IMAD R23, R23, 0x8, R0 ;  /* 0x0000000817177824 */ /* 0x000fc800078e0200 */
[----:B------:R-:W3:Y:S02]  /*10880*/  SYNCS.PHASECHK.TRANS64.TRYWAIT P0, [R23+URZ], R4 ;  /* 0x00000004170075a7 */ /* 0x000ee4000800017f */
[----:B---3--:R-:W-:Y:S05]  /*10890*/  @!P0 BRA `(.L_x_10248) ;  /* 0x0000001800848947 */ /* 0x008fea0003800000 */
.L_x_10312:
[----:B------:R-:W-:-:S07]  /*108a0*/  IMAD R7, R7, 0x8, R0 ;  /* 0x0000000807077824 */ /* 0x000fce00078e0200 */
.L_x_10249:
[----:B------:R0:W0:Y:S02]  /*108b0*/  SYNCS.PHASECHK.TRANS64.TRYWAIT P0, [R7+URZ], R2 ;  /* 0x00000002070075a7 */ /* 0x000024000800017f */
[----:B0-----:R-:W-:Y:S05]  /*108c0*/  @!P0 NANOSLEEP.SYNCS 0x989680 ;  /* 0x009896800000895d */ /* 0x001fea0003900000 */
[----:B------:R-:W0:Y:S02]  /*108d0*/  @!P0 SYNCS.PHASECHK.TRANS64 P0, [R7+URZ], R2 ;  /* 0x00000002070085a7 */ /* 0x000e24000800007f */
[----:B0-----:R-:W-:Y:S05]  /*108e0*/  @!P0 BRA `(.L_x_10249) ;  /* 0xfffffffc00f08947 */ /* 0x001fea000383ffff */
.L_x_10242:
[----:B------:R-:W-:Y:S05]  /*108f0*/  BSYNC B0 ;  /* 0x0000000000007941 */ /* 0x000fea0003800000 */
.L_x_10241:
[----:B------:R-:W-:Y:S05]  /*10900*/  EXIT ;  /* 0x000000000000794d */ /* 0x000fea0003800000 */
.L_x_10093:
[----:B0-----:R-:W-:-:S04]  /*10910*/  IMAD.U32 R3, RZ, RZ, UR36 ;  /* 0x00000024ff037e24 */ /* 0x001fc8000f8e00ff */
[----:B------:R0:W1:Y:S03]  /*10920*/  SYNCS.PHASECHK.TRANS64.TRYWAIT P1, [R3+URZ+0x31c00], R0 ;  /* 0x031c0000030075a7 */ /* 0x000066000802017f */
[----:B-1----:R-:W-:Y:S05]  /*10930*/  @!P1 NANOSLEEP.SYNCS 0x989680 ;  /* 0x009896800000995d */ /* 0x002fea0003900000 */
[----:B------:R-:W1:Y:S02]  /*10940*/  @!P1 SYNCS.PHASECHK.TRANS64 P1, [R3+URZ+0x31c00], R0 ;  /* 0x031c0000030095a7 */ /* 0x000e64000802007f */
[----:B-1----:R-:W-:Y:S05]  /*10950*/  @!P1 BRA `(.L_x_10093) ;  /* 0xfffffffc00ec9947 */ /* 0x002fea000383ffff */
[----:B------:R-:W-:Y:S05]  /*10960*/  BRA `(.L_x_10250) ;  /* 0xffffff0c00147947 */ /* 0x000fea000383ffff */
.L_x_10097:
[----:B-1----:R1:W2:Y:S02]  /*10970*/  SYNCS.PHASECHK.TRANS64.TRYWAIT P2, [R4+URZ+0x31c30], R3 ;  /* 0x031c3003040075a7 */ /* 0x0022a4000804017f */
[----:B--2---:R-:W-:Y:S05]  /*10980*/  @!P2 NANOSLEEP.SYNCS 0x989680 ;  /* 0x009896800000a95d */ /* 0x004fea0003900000 */
[----:B------:R-:W2:Y:S02]  /*10990*/  @!P2 SYNCS.PHASECHK.TRANS64 P2, [R4+URZ+0x31c30], R3 ;  /* 0x031c30030400a5a7 */ /* 0x000ea4000804007f */
[----:B--2---:R-:W-:Y:S05]  /*109a0*/  @!P2 BRA `(.L_x_10097) ;  /* 0xfffffffc00f0a947 */ /* 0x004fea000383ffff */
[----:B------:R-:W-:Y:S05]  /*109b0*/  BRA `(.L_x_10096) ;  /* 0xffffff0c00387947 */ /* 0x000fea000383ffff */
.L_x_10102:
[----:B--2---:R-:W-:-:S04]  /*109c0*/  IMAD.U32 R3, RZ, RZ, UR6 ;  /* 0x00000006ff037e24 */ /* 0x004fc8000f8e00ff */
[----:B------:R2:W3:Y:S03]  /*109d0*/  SYNCS.PHASECHK.TRANS64.TRYWAIT P2, [R3+URZ+0x31c30], R0 ;  /* 0x031c3000030075a7 */ /* 0x0004e6000804017f */
[----:B---3--:R-:W-:Y:S05]  /*109e0*/  @!P2 NANOSLEEP.SYNCS 0x989680 ;  /* 0x009896800000a95d */ /* 0x008fea0003900000 */
[----:B------:R-:W3:Y:S02]  /*109f0*/  @!P2 SYNCS.PHASECHK.TRANS64 P2, [R3+URZ+0x31c30], R0 ;  /* 0x031c30000300a5a7 */ /* 0x000ee4000804007f */
[----:B---3--:R-:W-:Y:S05]  /*10a00*/  @!P2 BRA `(.L_x_10102) ;  /* 0xfffffffc00eca947 */ /* 0x008fea000383ffff */
[----:B------:R-:W-:Y:S05]  /*10a10*/  BRA `(.L_x_10099) ;  /* 0xffffff44005c7947 */ /* 0x000fea000383ffff */
.L_x_10106:
[----:B-1----:R-:W-:-:S04]  /*10a20*/  IMAD.U32 R3, RZ, RZ, UR6 ;  /* 0x00000006ff037e24 */ /* 0x002fc8000f8e00ff */
[----:B------:R1:W2:Y:S03]  /*10a30*/  SYNCS.PHASECHK.TRANS64.TRYWAIT P2, [R3+URZ+0x31c50], R0 ;  /* 0x031c5000030075a7 */ /* 0x0002a6000804017f */
[----:B--2---:R-:W-:Y:S05]  /*10a40*/  @!P2 NANOSLEEP.SYNCS 0x989680 ;  /* 0x009896800000a95d */ /* 0x004fea0003900000 */
[----:B------:R-:W2:Y:S02]  /*10a50*/  @!P2 SYNCS.PHASECHK.TRANS64 P2, [R3+URZ+0x31c50], R0 ;  /* 0x031c50000300a5a7 */ /* 0x000ea4000804007f */
[----:B--2---:R-:W-:Y:S05]  /*10a60*/  @!P2 BRA `(.L_x_10106) ;  /* 0xfffffffc00eca947 */ /* 0x004fea000383ffff */
[----:B------:R-:W-:Y:S05]  /*10a70*/  BRA `(.L_x_10103) ;  /* 0xffffff5c00007947 */ /* 0x000fea000383ffff */
.L_x_10111:
[----:B--2---:R-:W-:-:S04]  /*10a80*/  IMAD.U32 R7, RZ, RZ, UR9 ;  /* 0x00000009ff077e24 */ /* 0x004fc8000f8e00ff */
[----:B------:R2:W4:Y:S03]  /*10a90*/  SYNCS.PHASECHK.TRANS64.TRYWAIT P0, [R7+URZ+0x31c50], R6 ;  /* 0x031c5006070075a7 */ /* 0x000526000800017f */
[----:B----4-:R-:W-:Y:S05]  /*10aa0*/  @!P0 NANOSLEEP.SYNCS 0x989680 ;  /* 0x009896800000895d */ /* 0x010fea0003900000 */
[----:B------:R-:W4:Y:S02]  /*10ab0*/  @!P0 SYNCS.PHASECHK.TRANS64 P0, [R7+URZ+0x31c50], R6 ;  /* 0x031c5006070085a7 */ /* 0x000f24000800007f */
[----:B----4-:R-:W-:Y:S05]  /*10ac0*/  @!P0 BRA `(.L_x_10111) ;  /* 0xfffffffc00ec8947 */ /* 0x010fea000383ffff */
[----:B------:R-:W-:Y:S05]  /*10ad0*/  BRA `(.L_x_10110) ;  /* 0xffffff7800d87947 */ /* 0x000fea000383ffff */
.L_x_10145:
        /* <DEDUP_REMOVED lines=8> */
[----:B0--3--:R-:W-:Y:S05]  /*10b60*/  WARPSYNC.COLLECTIVE R15, `(.L_x_10252) ;  /* 0x000000000f087348 */ /* 0x009fea0003c00000 */
[----:B------:R1:W2:Y:S02]  /*10b70*/  SHFL.IDX P6, R14, R13, R12, R11 ;  /* 0x0000000c0d0e7389 */ /* 0x0002a400000c000b */
[----:B0123--:R-:W-:Y:S01]  /*10b80*/  ENDCOLLECTIVE ;  /* 0x000000000000791b */ /* 0x00ffe20003800000 */
.L_x_10252:
[----:B------:R-:W-:Y:S05]  /*10b90*/  BSYNC B0 ;  /* 0x0000000000007941 */ /* 0x000fea0003800000 */
.L_x_10251:
[----:B------:R-:W-:Y:S05]  /*10ba0*/  BRA `(.L_x_10253) ;  /* 0xffffffb400307947 */ /* 0x000fea000383ffff */
.L_x_10147:
[----:B------:R-:W-:Y:S01]  /*10bb0*/  BSSY B0, `(.L_x_10254) ;  /* 0x0000006000007945 */ /* 0x000fe20003800000 */
[----:B------:R-:W-:-:S07]  /*10bc0*/  IMAD.MOV.U32 R15, RZ, RZ, -0x1 ;  /* 0xffffffffff0f7424 */ /* 0x000fce00078e00ff */
[----:B01-3--:R-:W-:Y:S05]  /*10bd0*/  WARPSYNC.COLLECTIVE R15, `(.L_x_10255) ;  /* 0x000000000f0c7348 */ /* 0x00bfea0003c00000 */
[----:B------:R-:W-:Y:S02]  /*10be0*/  ELECT P6, UR62, PT ;  /* 0x00000000003e782f */ /* 0x000fe400038c0000 */
[----:B------:R-:W-:Y:S01]  /*10bf0*/  MOV R14, UR62 ;  /* 0x0000003e000e7c02 */ /* 0x000fe20008000f00 */
[----:B01-3--:R-:W-:Y:S10]  /*10c00*/  ENDCOLLECTIVE ;  /* 0x000000000000791b */ /* 0x00bff40003800000 */
.L_x_10255:
[----:B------:R-:W-:Y:S05]  /*10c10*/  BSYNC B0 ;  /* 0x0000000000007941 */ /* 0x000fea0003800000 */
.L_x_10254:
[----:B------:R-:W-:Y:S05]  /*10c20*/  BRA `(.L_x_10256) ;  /* 0xffffffb400307947 */ /* 0x000fea000383ffff */
.L_x_10149:
[----:B-1----:R1:W2:Y:S02]  /*10c30*/  SYNCS.PHASECHK.TRANS64.TRYWAIT P0, [R0+URZ+0x31c40], R2 ;  /* 0x031c4002000075a7 */ /* 0x0022a4000800017f */
[----:B--2---:R-:W-:Y:S05]  /*10c40*/  @!P0 NANOSLEEP.SYNCS 0x989680 ;  /* 0x009896800000895d */ /* 0x004fea0003900000 */
[----:B------:R-:W2:Y:S02]  /*10c50*/  @!P0 SYNCS.PHASECHK.TRANS64 P0, [R0+URZ+0x31c40], R2 ;  /* 0x031c4002000085a7 */ /* 0x000ea4000800007f */
[----:B--2---:R-:W-:Y:S05]  /*10c60*/  @!P0 BRA `(.L_x_10149) ;  /* 0xfffffffc00f08947 */ /* 0x004fea000383ffff */
[----:B------:R-:W-:Y:S05]  /*10c70*/  BRA `(.L_x_10257) ;  /* 0xffffffb400847947 */ /* 0x000fea000383ffff */
.L_x_10153:
[----:B------:R-:W2:Y:S01]  /*10c80*/  LDL.LU R11, [R1+0x2c] ;  /* 0x00002c00010b7983 */ /* 0x000ea20000300800 */
[----:B------:R-:W-:Y:S02]  /*10c90*/  IMAD.MOV.U32 R13, RZ, RZ, R4 ;  /* 0x000000ffff0d7224 */ /* 0x000fe400078e0004 */
[----:B------:R-:W-:Y:S02]  /*10ca0*/  IMAD.MOV.U32 R12, RZ, RZ, RZ ;  /* 0x000000ffff0c7224 */ /* 0x000fe400078e00ff */
[----:B------:R-:W-:Y:S02]  /*10cb0*/  IMAD.MOV.U32 R15, RZ, RZ, -0x1 ;  /* 0xffffffffff0f7424 */ /* 0x000fe400078e00ff */
[----:B------:R-:W-:-:S04]  /*10cc0*/  IMAD R17, R17, 0xc0, R21 ;  /* 0x000000c011117824 */ /* 0x000fc800078e0215 */
[----:B------:R-:W-:Y:S02]  /*10cd0*/  VIADD R8, R17, 0x20 ;  /* 0x0000002011087836 */ /* 0x000fe40000000000 */
[----:B--2---:R-:W-:Y:S02]  /*10ce0*/  IMAD R5, R11, R9, RZ ;  /* 0x000000090b057224 */ /* 0x004fe400078e02ff */
[----:B------:R-:W-:-:S03]  /*10cf0*/  IMAD.MOV.U32 R11, RZ, RZ, 0x1c1f ;  /* 0x00001c1fff0b7424 */ /* 0x000fc600078e00ff */
[----:B------:R-:W-:-:S13]  /*10d00*/  ISETP.GE.AND P4, PT, R17, R5, PT ;  /* 0x000000051100720c */ /* 0x000fda0003f86270 */
[----:B-----5:R-:W-:Y:S05]  /*10d10*/  WARPSYNC.COLLECTIVE R15, `(.L_x_10258) ;  /* 0x000000000f087348 */ /* 0x020fea0003c00000 */
[----:B------:R0:W1:Y:S02]  /*10d20*/  SHFL.IDX P6, R14, R13, R12, R11 ;  /* 0x0000000c0d0e7389 */ /* 0x00006400000c000b */
[----:B01---5:R-:W-:Y:S01]  /*10d30*/  ENDCOLLECTIVE ;  /* 0x000000000000791b */ /* 0x023fe20003800000 */
.L_x_10258:
[----:B------:R-:W-:Y:S02]  /*10d40*/  IMAD.MOV.U32 R13, RZ, RZ, R0 ;  /* 0x000000ffff0d7224 */ /* 0x000fe400078e0000 */
[----:B------:R-:W-:-:S07]  /*10d50*/  IMAD.MOV.U32 R2, RZ, RZ, R14 ;  /* 0x000000ffff027224 */ /* 0x000fce00078e000e */
[----:B------:R-:W-:Y:S05]  /*10d60*/  WARPSYNC.COLLECTIVE R15, `(.L_x_10259) ;  /* 0x000000000f087348 */ /* 0x000fea0003c00000 */
[----:B------:R0:W1:Y:S02]  /*10d70*/  SHFL.IDX P6, R14, R13, R12, R11 ;  /* 0x0000000c0d0e7389 */ /* 0x00006400000c000b */
[----:B01----:R-:W-:Y:S01]  /*10d80*/  ENDCOLLECTIVE ;  /* 0x000000000000791b */ /* 0x003fe20003800000 */
.L_x_10259:
[----:B------:R-:W-:Y:S02]  /*10d90*/  IMAD.MOV.U32 R13, RZ, RZ, R4 ;  /* 0x000000ffff0d7224 */ /* 0x000fe400078e0004 */
[----:B------:R-:W-:Y:S02]  /*10da0*/  IMAD.MOV.U32 R12, RZ, RZ, 0x1 ;  /* 0x00000001ff0c7424 */ /* 0x000fe400078e00ff */
[----:B------:R-:W-:-:S07]  /*10db0*/  IMAD.MOV.U32 R3, RZ, RZ, R14 ;  /* 0x000000ffff037224 */ /* 0x000fce00078e000e */
[----:B------:R-:W-:Y:S05]  /*10dc0*/  WARPSYNC.COLLECTIVE R15, `(.L_x_10260) ;  /* 0x000000000f087348 */ /* 0x000fea0003c00000 */
[----:B------:R0:W1:Y:S02]  /*10dd0*/  SHFL.IDX P6, R14, R13, R12, R11 ;  /* 0x0000000c0d0e7389 */ /* 0x00006400000c000b */
[----:B01----:R-:W-:Y:S01]  /*10de0*/  ENDCOLLECTIVE ;  /* 0x000000000000791b */ /* 0x003fe20003800000 */
.L_x_10260:
        /* <DEDUP_REMOVED lines=17> */
.L_x_10261:
[----:B------:R-:W-:Y:S02]  /*10f00*/  IMAD.MOV.U32 R13, RZ, RZ, R4 ;  /* 0x000000ffff0d7224 */ /* 0x000fe400078e0004 */
[----:B------:R-:W-:Y:S02]  /*10f10*/  IMAD.MOV.U32 R12, RZ, RZ, 0x2 ;  /* 0x00000002ff0c7424 */ /* 0x000fe400078e00ff */
[----:B------:R-:W-:-:S07]  /*10f20*/  IMAD.MOV.U32 R3, RZ, RZ, R14 ;  /* 0x000000ffff037224 */ /* 0x000fce00078e000e */
[----:B------:R-:W-:Y:S05]  /*10f30*/  WARPSYNC.COLLECTIVE R15, `(.L_x_10262) ;  /* 0x000000000f087348 */ /* 0x000fea0003c00000 */
[----:B------:R0:W1:Y:S02]  /*10f40*/  SHFL.IDX P6, R14, R13, R12, R11 ;  /* 0x0000000c0d0e7389 */ /* 0x00006400000c000b */
[----:B01----:R-:W-:Y:S01]  /*10f50*/  ENDCOLLECTIVE ;  /* 0x000000000000791b */ /* 0x003fe20003800000 */
.L_x_10262:
        /* <DEDUP_REMOVED lines=18> */
.L_x_10263:
[----:B------:R-:W-:Y:S02]  /*11080*/  IMAD.MOV.U32 R13, RZ, RZ, R4 ;  /* 0x000000ffff0d7224 */ /* 0x000fe400078e0004 */
[----:B------:R-:W-:Y:S02]  /*11090*/  IMAD.MOV.U32 R12, RZ, RZ, 0x3 ;  /* 0x00000003ff0c7424 */ /* 0x000fe400078e00ff */
[----:B------:R-:W-:-:S07]  /*110a0*/  IMAD.MOV.U32 R3, RZ, RZ, R14 ;  /* 0x000000ffff037224 */ /* 0x000fce00078e000e */
[----:B------:R-:W-:Y:S05]  /*110b0*/  WARPSYNC.COLLECTIVE R15, `(.L_x_10264) ;  /* 0x000000000f087348 */ /* 0x000fea0003c00000 */
[----:B------:R0:W1:Y:S02]  /*110c0*/  SHFL.IDX P6, R14, R13, R12, R11 ;  /* 0x0000000c0d0e7389 */ /* 0x00006400000c000b */
[----:B01----:R-:W-:Y:S01]  /*110d0*/  ENDCOLLECTIVE ;  /* 0x000000000000791b */ /* 0x003fe20003800000 */
.L_x_10264:
        /* <DEDUP_REMOVED lines=11> */
.L_x_10265:
        /* <DEDUP_REMOVED lines=13> */
.L_x_10266:
        /* <DEDUP_REMOVED lines=13> */
.L_x_10267:
        /* <DEDUP_REMOVED lines=8> */
.L_x_10268:
        /* <DEDUP_REMOVED lines=15> */
.L_x_10269:
[----:B------:R-:W-:Y:S01]  /*114a0*/  IMAD.MOV.U32 R2, RZ, RZ, R14 ;  /* 0x000000ffff027224 */ /* 0x000fe200078e000e */
[----:B------:R-:W-:Y:S06]  /*114b0*/  BRA `(.L_x_10270) ;  /* 0xffffffbc000c7947 */ /* 0x000fec000383ffff */
.L_x_10156:
[----:B-1----:R1:W2:Y:S02]  /*114c0*/  SYNCS.PHASECHK.TRANS64.TRYWAIT P0, [R22+URZ+0x31c20], R3 ;  /* 0x031c2003160075a7 */ /* 0x0022a4000800017f */
[----:B--2---:R-:W-:Y:S05]  /*114d0*/  @!P0 NANOSLEEP.SYNCS 0x989680 ;  /* 0x009896800000895d */ /* 0x004fea0003900000 */
[----:B------:R-:W2:Y:S02]  /*114e0*/  @!P0 SYNCS.PHASECHK.TRANS64 P0, [R22+URZ+0x31c20], R3 ;  /* 0x031c2003160085a7 */ /* 0x000ea4000800007f */
[----:B--2---:R-:W-:Y:S05]  /*114f0*/  @!P0 BRA `(.L_x_10156) ;  /* 0xfffffffc00f08947 */ /* 0x004fea000383ffff */
[----:B------:R-:W-:Y:S05]  /*11500*/  BRA `(.L_x_10271) ;  /* 0xffffffbc007c7947 */ /* 0x000fea000383ffff */
.L_x_10165:
[----:B-1----:R1:W2:Y:S02]  /*11510*/  SYNCS.PHASECHK.TRANS64.TRYWAIT P0, [R3+URZ+0x31c40], R2 ;  /* 0x031c4002030075a7 */ /* 0x0022a4000800017f */
[----:B--2---:R-:W-:Y:S05]  /*11520*/  @!P0 NANOSLEEP.SYNCS 0x989680 ;  /* 0x009896800000895d */ /* 0x004fea0003900000 */
[----:B------:R-:W2:Y:S02]  /*11530*/  @!P0 SYNCS.PHASECHK.TRANS64 P0, [R3+URZ+0x31c40], R2 ;  /* 0x031c4002030085a7 */ /* 0x000ea4000800007f */
[----:B--2---:R-:W-:Y:S05]  /*11540*/  @!P0 BRA `(.L_x_10165) ;  /* 0xfffffffc00f08947 */ /* 0x004fea000383ffff */
[----:B------:R-:W-:Y:S05]  /*11550*/  BRA `(.L_x_10272) ;  /* 0xffffffc0002c7947 */ /* 0x000fea000383ffff */
.L_x_10172:
[----:B0-----:R0:W1:Y:S02]  /*11560*/  SYNCS.PHASECHK.TRANS64.TRYWAIT P0, [R3+URZ+0x60], R2 ;  /* 0x00006002030075a7 */ /* 0x001064000800017f */
[----:B-1----:R-:W-:Y:S05]  /*11570*/  @!P0 NANOSLEEP.SYNCS 0x989680 ;  /* 0x009896800000895d */ /* 0x002fea0003900000 */
[----:B------:R-:W1:Y:S02]  /*11580*/  @!P0 SYNCS.PHASECHK.TRANS64 P0, [R3+URZ+0x60], R2 ;  /* 0x00006002030085a7 */ /* 0x000e64000800007f */
[----:B-1----:R-:W-:Y:S05]  /*11590*/  @!P0 BRA `(.L_x_10172) ;  /* 0xfffffffc00f08947 */ /* 0x002fea000383ffff */
[----:B------:R-:W-:Y:S05]  /*115a0*/  BRA `(.L_x_10273) ;  /* 0xffffffc400387947 */ /* 0x000fea000383ffff */
.L_x_10182:
[----:B-1----:R1:W2:Y:S02]  /*115b0*/  SYNCS.PHASECHK.TRANS64.TRYWAIT P0, [R3+URZ+0x31c40], R2 ;  /* 0x031c4002030075a7 */ /* 0x0022a4000800017f */
[----:B--2---:R-:W-:Y:S05]  /*115c0*/  @!P0 NANOSLEEP.SYNCS 0x989680 ;  /* 0x009896800000895d */ /* 0x004fea0003900000 */
[----:B------:R-:W2:Y:S02]  /*115d0*/  @!P0 SYNCS.PHASECHK.TRANS64 P0, [R3+URZ+0x31c40], R2 ;  /* 0x031c4002030085a7 */ /* 0x000ea4000800007f */
[----:B--2---:R-:W-:Y:S05]  /*115e0*/  @!P0 BRA `(.L_x_10182) ;  /* 0xfffffffc00f08947 */ /* 0x004fea000383ffff */
[----:B------:R-:W-:Y:S05]  /*115f0*/  BRA `(.L_x_10274) ;  /* 0xffffffc800f07947 */ /* 0x000fea000383ffff */
.L_x_10189:
[----:B0-----:R0:W1:Y:S02]  /*11600*/  SYNCS.PHASECHK.TRANS64.TRYWAIT P0, [R12+URZ+0x60], R26 ;  /* 0x0000601a0c0075a7 */ /* 0x001064000800017f */
[----:B-1----:R-:W-:Y:S05]  /*11610*/  @!P0 NANOSLEEP.SYNCS 0x989680 ;  /* 0x009896800000895d */ /* 0x002fea0003900000 */
[----:B------:R-:W1:Y:S02]  /*11620*/  @!P0 SYNCS.PHASECHK.TRANS64 P0, [R12+URZ+0x60], R26 ;  /* 0x0000601a0c0085a7 */ /* 0x000e64000800007f */
[----:B-1----:R-:W-:Y:S05]  /*11630*/  @!P0 BRA `(.L_x_10189) ;  /* 0xfffffffc00f08947 */ /* 0x002fea000383ffff */
[----:B------:R-:W-:Y:S05]  /*11640*/  BRA `(.L_x_10275) ;  /* 0xffffffcc00fc7947 */ /* 0x000fea000383ffff */
.L_x_10199:
[----:B-1----:R1:W2:Y:S02]  /*11650*/  SYNCS.PHASECHK.TRANS64.TRYWAIT P0, [R2+URZ+0x31c40], R3 ;  /* 0x031c4003020075a7 */ /* 0x0022a4000800017f */
[----:B--2---:R-:W-:Y:S05]  /*11660*/  @!P0 NANOSLEEP.SYNCS 0x989680 ;  /* 0x009896800000895d */ /* 0x004fea0003900000 */
[----:B------:R-:W2:Y:S02]  /*11670*/  @!P0 SYNCS.PHASECHK.TRANS64 P0, [R2+URZ+0x31c40], R3 ;  /* 0x031c4003020085a7 */ /* 0x000ea4000800007f */
[----:B--2---:R-:W-:Y:S05]  /*11680*/  @!P0 BRA `(.L_x_10199) ;  /* 0xfffffffc00f08947 */ /* 0x004fea000383ffff */
[----:B------:R-:W-:Y:S05]  /*11690*/  BRA `(.L_x_10276) ;  /* 0xffffffd400807947 */ /* 0x000fea000383ffff */
.L_x_10206:
[----:B0-----:R0:W1:Y:S02]  /*116a0*/  SYNCS.PHASECHK.TRANS64.TRYWAIT P0, [R8+URZ+0x60], R2 ;  /* 0x00006002080075a7 */ /* 0x001064000800017f */
[----:B-1----:R-:W-:Y:S05]  /*116b0*/  @!P0 NANOSLEEP.SYNCS 0x989680 ;  /* 0x009896800000895d */ /* 0x002fea0003900000 */
[----:B------:R-:W1:Y:S02]  /*116c0*/  @!P0 SYNCS.PHASECHK.TRANS64 P0, [R8+URZ+0x60], R2 ;  /* 0x00006002080085a7 */ /* 0x000e64000800007f */
[----:B-1----:R-:W-:Y:S05]  /*116d0*/  @!P0 BRA `(.L_x_10206) ;  /* 0xfffffffc00f08947 */ /* 0x002fea000383ffff */
[----:B------:R-:W-:Y:S05]  /*116e0*/  BRA `(.L_x_10277) ;  /* 0xffffffd800907947 */ /* 0x000fea000383ffff */
.L_x_10218:
[----:B-1----:R1:W2:Y:S02]  /*116f0*/  SYNCS.PHASECHK.TRANS64.TRYWAIT P0, [R3+URZ+0x31c60], R0 ;  /* 0x031c6000030075a7 */ /* 0x0022a4000800017f */
[----:B--2---:R-:W-:Y:S05]  /*11700*/  @!P0 NANOSLEEP.SYNCS 0x989680 ;  /* 0x009896800000895d */ /* 0x004fea0003900000 */
[----:B------:R-:W2:Y:S02]  /*11710*/  @!P0 SYNCS.PHASECHK.TRANS64 P0, [R3+URZ+0x31c60], R0 ;  /* 0x031c6000030085a7 */ /* 0x000ea4000800007f */
[----:B--2---:R-:W-:Y:S05]  /*11720*/  @!P0 BRA `(.L_x_10218) ;  /* 0xfffffffc00f08947 */ /* 0x004fea000383ffff */
[----:B------:R-:W-:Y:S05]  /*11730*/  BRA `(.L_x_10278) ;  /* 0xffffffe000007947 */ /* 0x000fea000383ffff */
.L_x_10226:
        /* <DEDUP_REMOVED lines=8> */
.L_x_10280:
[----:B------:R-:W-:Y:S05]  /*117c0*/  BSYNC B0 ;  /* 0x0000000000007941 */ /* 0x000fea0003800000 */
.L_x_10279:
        /* <DEDUP_REMOVED lines=9> */
.L_x_10281:
        /* <DEDUP_REMOVED lines=18> */
.L_x_10282:
[----:B------:R-:W-:Y:S01]  /*11980*/  IMAD.MOV.U32 R12, RZ, RZ, 0x2 ;  /* 0x00000002ff0c7424 */ /* 0x000fe200078e00ff */
[----:B------:R-:W-:-:S05]  /*11990*/  SEL R5, R14, RZ, P1 ;  /* 0x000000ff0e057207 */ /* 0x000fca0000800000 */
[----:B------:R-:W-:-:S04]  /*119a0*/  IMAD.IADD R5, R2, 0x1, R5 ;  /* 0x0000000102057824 */ /* 0x000fc800078e0205 */
[----:B------:R-:W-:-:S07]  /*119b0*/  IMAD.MOV.U32 R13, RZ, RZ, R5 ;  /* 0x000000ffff0d7224 */ /* 0x000fce00078e0005 */
[----:B------:R-:W-:Y:S05]  /*119c0*/  WARPSYNC.COLLECTIVE R15, `(.L_x_10283) ;  /* 0x000000000f087348 */ /* 0x000fea0003c00000 */
[----:B------:R0:W1:Y:S02]  /*119d0*/  SHFL.UP P6, R14, R13, R12, R11 ;  /* 0x0400000c0d0e7389 */ /* 0x00006400000c000b */
[----:B01----:R-:W-:Y:S01]  /*119e0*/  ENDCOLLECTIVE ;  /* 0x000000000000791b */ /* 0x003fe20003800000 */
.L_x_10283:
[----:B------:R-:W-:Y:S01]  /*119f0*/  IMAD.MOV.U32 R12, RZ, RZ, 0x4 ;  /* 0x00000004ff0c7424 */ /* 0x000fe200078e00ff */
[----:B------:R-:W-:-:S05]  /*11a00*/  SEL R6, R14, RZ, P2 ;  /* 0x000000ff0e067207 */ /* 0x000fca0001000000 */
[----:B------:R-:W-:-:S04]  /*11a10*/  IMAD.IADD R6, R5, 0x1, R6 ;  /* 0x0000000105067824 */ /* 0x000fc800078e0206 */
[----:B------:R-:W-:-:S07]  /*11a20*/  IMAD.MOV.U32 R13, RZ, RZ, R6 ;  /* 0x000000ffff0d7224 */ /* 0x000fce00078e0006 */
[----:B------:R-:W-:Y:S05]  /*11a30*/  WARPSYNC.COLLECTIVE R15, `(.L_x_10284) ;  /* 0x000000000f087348 */ /* 0x000fea0003c00000 */
[----:B------:R0:W1:Y:S02]  /*11a40*/  SHFL.UP P6, R14, R13, R12, R11 ;  /* 0x0400000c0d0e7389 */ /* 0x00006400000c000b */
[----:B01----:R-:W-:Y:S01]  /*11a50*/  ENDCOLLECTIVE ;  /* 0x000000000000791b */ /* 0x003fe20003800000 */
.L_x_10284:
[----:B------:R-:W-:Y:S01]  /*11a60*/  IMAD.MOV.U32 R12, RZ, RZ, 0x8 ;  /* 0x00000008ff0c7424 */ /* 0x000fe200078e00ff */
[----:B------:R-:W-:-:S05]  /*11a70*/  SEL R7, R14, RZ, P3 ;  /* 0x000000ff0e077207 */ /* 0x000fca0001800000 */
[----:B------:R-:W-:-:S04]  /*11a80*/  IMAD.IADD R7, R6, 0x1, R7 ;  /* 0x0000000106077824 */ /* 0x000fc800078e0207 */
[----:B------:R-:W-:-:S07]  /*11a90*/  IMAD.MOV.U32 R13, RZ, RZ, R7 ;  /* 0x000000ffff0d7224 */ /* 0x000fce00078e0007 */
[----:B------:R-:W-:Y:S05]  /*11aa0*/  WARPSYNC.COLLECTIVE R15, `(.L_x_10285) ;  /* 0x000000000f087348 */ /* 0x000fea0003c00000 */
[----:B------:R0:W1:Y:S02]  /*11ab0*/  SHFL.UP P6, R14, R13, R12, R11 ;  /* 0x0400000c0d0e7389 */ /* 0x00006400000c000b */
[----:B01----:R-:W-:Y:S01]  /*11ac0*/  ENDCOLLECTIVE ;  /* 0x000000000000791b */ /* 0x003fe20003800000 */
.L_x_10285:
[----:B------:R-:W-:Y:S01]  /*11ad0*/  IMAD.MOV.U32 R12, RZ, RZ, 0x10 ;  /* 0x00000010ff0c7424 */ /* 0x000fe200078e00ff */
[----:B------:R-:W-:-:S05]  /*11ae0*/  SEL R14, R14, RZ, P4 ;  /* 0x000000ff0e0e7207 */ /* 0x000fca0002000000 */
[----:B------:R-:W-:-:S04]  /*11af0*/  IMAD.IADD R5, R7, 0x1, R14 ;  /* 0x0000000107057824 */ /* 0x000fc800078e020e */
[----:B------:R-:W-:-:S07]  /*11b00*/  IMAD.MOV.U32 R13, RZ, RZ, R5 ;  /* 0x000000ffff0d7224 */ /* 0x000fce00078e0005 */
[----:B------:R-:W-:Y:S05]  /*11b10*/  WARPSYNC.COLLECTIVE R15, `(.L_x_10286) ;  /* 0x000000000f087348 */ /* 0x000fea0003c00000 */
[----:B------:R0:W1:Y:S02]  /*11b20*/  SHFL.UP P6, R14, R13, R12, R11 ;  /* 0x0400000c0d0e7389 */ /* 0x00006400000c000b */
[----:B01----:R-:W-:Y:S01]  /*11b30*/  ENDCOLLECTIVE ;  /* 0x000000000000791b */ /* 0x003fe20003800000 */
.L_x_10286:
        /* <DEDUP_REMOVED lines=8> */
.L_x_10287:
[----:B------:R-:W-:Y:S05]  /*11bc0*/  BRA `(.L_x_10288) ;  /* 0xffffffe000a87947 */ /* 0x000fea000383ffff */
.L_x_10231:
        /* <DEDUP_REMOVED lines=8> */
.L_x_10290:
[----:B------:R-:W-:Y:S05]  /*11c50*/  BSYNC B0 ;  /* 0x0000000000007941 */ /* 0x000fea0003800000 */
.L_x_10289:
[----:B------:R-:W-:Y:S01]  /*11c60*/  SEL R13, R14, RZ, P1 ;  /* 0x000000ff0e0d7207 */ /* 0x000fe20000800000 */
[----:B------:R-:W-:Y:S02]  /*11c70*/  IMAD.MOV.U32 R12, RZ, RZ, 0x2 ;  /* 0x00000002ff0c7424 */ /* 0x000fe400078e00ff */
[----:B------:R-:W-:Y:S02]  /*11c80*/  IMAD.MOV.U32 R11, RZ, RZ, RZ ;  /* 0x000000ffff0b7224 */ /* 0x000fe400078e00ff */
[----:B------:R-:W-:Y:S02]  /*11c90*/  IMAD.IADD R13, R2, 0x1, R13 ;  /* 0x00000001020d7824 */ /* 0x000fe400078e020d */
[----:B------:R-:W-:-:S07]  /*11ca0*/  IMAD.MOV.U32 R15, RZ, RZ, -0x1 ;  /* 0xffffffffff0f7424 */ /* 0x000fce00078e00ff */
[----:B------:R-:W-:Y:S05]  /*11cb0*/  WARPSYNC.COLLECTIVE R15, `(.L_x_10291) ;  /* 0x000000000f087348 */ /* 0x000fea0003c00000 */
[----:B------:R0:W1:Y:S02]  /*11cc0*/  SHFL.UP P6, R14, R13, R12, R11 ;  /* 0x0400000c0d0e7389 */ /* 0x00006400000c000b */
[----:B01----:R-:W-:Y:S01]  /*11cd0*/  ENDCOLLECTIVE ;  /* 0x000000000000791b */ /* 0x003fe20003800000 */
.L_x_10291:
[----:B------:R-:W-:Y:S01]  /*11ce0*/  IMAD.MOV.U32 R12, RZ, RZ, 0x4 ;  /* 0x00000004ff0c7424 */ /* 0x000fe200078e00ff */
[----:B------:R-:W-:-:S05]  /*11cf0*/  SEL R14, R14, RZ, P2 ;  /* 0x000000ff0e0e7207 */ /* 0x000fca0001000000 */
[----:B------:R-:W-:-:S04]  /*11d00*/  IMAD.IADD R3, R13, 0x1, R14 ;  /* 0x000000010d037824 */ /* 0x000fc800078e020e */
[----:B------:R-:W-:-:S07]  /*11d10*/  IMAD.MOV.U32 R13, RZ, RZ, R3 ;  /* 0x000000ffff0d7224 */ /* 0x000fce00078e0003 */
[----:B------:R-:W-:Y:S05]  /*11d20*/  WARPSYNC.COLLECTIVE R15, `(.L_x_10292) ;  /* 0x000000000f087348 */ /* 0x000fea0003c00000 */
[----:B------:R0:W1:Y:S02]  /*11d30*/  SHFL.UP P6, R14, R13, R12, R11 ;  /* 0x0400000c0d0e7389 */ /* 0x00006400000c000b */
[----:B01----:R-:W-:Y:S01]  /*11d40*/  ENDCOLLECTIVE ;  /* 0x000000000000791b */ /* 0x003fe20003800000 */
.L_x_10292:
[----:B------:R-:W-:Y:S01]  /*11d50*/  IMAD.MOV.U32 R12, RZ, RZ, 0x8 ;  /* 0x00000008ff0c7424 */ /* 0x000fe200078e00ff */
[----:B------:R-:W-:-:S05]  /*11d60*/  SEL R14, R14, RZ, P3 ;  /* 0x000000ff0e0e7207 */ /* 0x000fca0001800000 */
[----:B------:R-:W-:-:S04]  /*11d70*/  IMAD.IADD R5, R3, 0x1, R14 ;  /* 0x0000000103057824 */ /* 0x000fc800078e020e */
[----:B------:R-:W-:-:S07]  /*11d80*/  IMAD.MOV.U32 R13, RZ, RZ, R5 ;  /* 0x000000ffff0d7224 */ /* 0x000fce00078e0005 */
[----:B------:R-:W-:Y:S05]  /*11d90*/  WARPSYNC.COLLECTIVE R15, `(.L_x_10293) ;  /* 0x000000000f087348 */ /* 0x000fea0003c00000 */
[----:B------:R0:W1:Y:S02]  /*11da0*/  SHFL.UP P6, R14, R13, R12, R11 ;  /* 0x0400000c0d0e7389 */ /* 0x00006400000c000b */
[----:B01----:R-:W-:Y:S01]  /*11db0*/  ENDCOLLECTIVE ;  /* 0x000000000000791b */ /* 0x003fe20003800000 */
.L_x_10293:
[----:B------:R-:W-:Y:S01]  /*11dc0*/  IMAD.MOV.U32 R12, RZ, RZ, 0x10 ;  /* 0x00000010ff0c7424 */ /* 0x000fe200078e00ff */
[----:B------:R-:W-:-:S05]  /*11dd0*/  SEL R6, R14, RZ, P4 ;  /* 0x000000ff0e067207 */ /* 0x000fca0002000000 */
[----:B------:R-:W-:-:S04]  /*11de0*/  IMAD.IADD R6, R5, 0x1, R6 ;  /* 0x0000000105067824 */ /* 0x000fc800078e0206 */
[----:B------:R-:W-:-:S07]  /*11df0*/  IMAD.MOV.U32 R13, RZ, RZ, R6 ;  /* 0x000000ffff0d7224 */ /* 0x000fce00078e0006 */
[----:B------:R-:W-:Y:S05]  /*11e00*/  WARPSYNC.COLLECTIVE R15, `(.L_x_10294) ;  /* 0x000000000f087348 */ /* 0x000fea0003c00000 */
[----:B------:R0:W1:Y:S02]  /*11e10*/  SHFL.UP P6, R14, R13, R12, R11 ;  /* 0x0400000c0d0e7389 */ /* 0x00006400000c000b */
[----:B01----:R-:W-:Y:S01]  /*11e20*/  ENDCOLLECTIVE ;  /* 0x000000000000791b */ /* 0x003fe20003800000 */
.L_x_10294:
        /* <DEDUP_REMOVED lines=8> */
.L_x_10295:
[----:B------:R-:W-:Y:S05]  /*11eb0*/  BRA `(.L_x_10296) ;  /* 0xffffffe000887947 */ /* 0x000fea000383ffff */
.L_x_10233:
[----:B------:R-:W-:Y:S01]  /*11ec0*/  BSSY B0, `(.L_x_10297) ;  /* 0x0000006000007945 */ /* 0x000fe20003800000 */
[----:B------:R-:W-:Y:S01]  /*11ed0*/  PLOP3.LUT P6, PT, P6, PT, PT, 0x8, 0x0 ;  /* 0x000000000000781c */ /* 0x000fe200037ce170 */
[----:B------:R-:W-:-:S12]  /*11ee0*/  IMAD.MOV.U32 R15, RZ, RZ, -0x1 ;  /* 0xffffffffff0f7424 */ /* 0x000fd800078e00ff */
[----:B0-----:R-:W-:Y:S05]  /*11ef0*/  WARPSYNC.COLLECTIVE R15, `(.L_x_10298) ;  /* 0x000000000f087348 */ /* 0x001fea0003c00000 */
[----:B------:R-:W-:Y:S01]  /*11f00*/  VOTE.ANY R14, PT, P6 ;  /* 0x00000000000e7806 */ /* 0x000fe200030e0100 */
[----:B0-----:R-:W-:Y:S06]  /*11f10*/  ENDCOLLECTIVE ;  /* 0x000000000000791b */ /* 0x001fec0003800000 */
.L_x_10298:
[----:B------:R-:W-:Y:S05]  /*11f20*/  BSYNC B0 ;  /* 0x0000000000007941 */ /* 0x000fea0003800000 */
.L_x_10297:
        /* <DEDUP_REMOVED lines=9> */
.L_x_10299:
[----:B------:R-:W-:Y:S01]  /*11fc0*/  IMAD.MOV.U32 R17, RZ, RZ, R14 ;  /* 0x000000ffff117224 */ /* 0x000fe200078e000e */
[----:B------:R-:W-:Y:S06]  /*11fd0*/  BRA `(.L_x_10300) ;  /* 0xffffffe000787947 */ /* 0x000fec000383ffff */
.L_x_10235:
[----:B------:R-:W-:Y:S01]  /*11fe0*/  BSSY B0, `(.L_x_10301) ;  /* 0x0000007000007945 */ /* 0x000fe20003800000 */
[----:B------:R-:W-:Y:S02]  /*11ff0*/  IMAD.MOV.U32 R13, RZ, RZ, R3 ;  /* 0x000000ffff0d7224 */ /* 0x000fe400078e0003 */
[----:B------:R-:W-:Y:S02]  /*12000*/  IMAD.MOV.U32 R11, RZ, RZ, 0x1f ;  /* 0x0000001fff0b7424 */ /* 0x000fe400078e00ff */
[----:B------:R-:W-:-:S07]  /*12010*/  IMAD.MOV.U32 R15, RZ, RZ, -0x1 ;  /* 0xffffffffff0f7424 */ /* 0x000fce00078e00ff */
[----:B012---:R-:W-:Y:S05]  /*12020*/  WARPSYNC.COLLECTIVE R15, `(.L_x_10302) ;  /* 0x000000000f087348 */ /* 0x007fea0003c00000 */
[----:B------:R3:W4:Y:S02]  /*12030*/  SHFL.IDX P6, R14, R13, R12, R11 ;  /* 0x0000000c0d0e7389 */ /* 0x00072400000c000b */
[----:B01234-:R-:W-:Y:S01]  /*12040*/  ENDCOLLECTIVE ;  /* 0x000000000000791b */ /* 0x01ffe20003800000 */
.L_x_10302:
[----:B------:R-:W-:Y:S05]  /*12050*/  BSYNC B0 ;  /* 0x0000000000007941 */ /* 0x000fea0003800000 */
.L_x_10301:
[----:B------:R-:W-:Y:S05]  /*12060*/  BRA `(.L_x_10234) ;  /* 0xffffffe000707947 */ /* 0x000fea000383ffff */
.L_x_10239:
[----:B-1----:R1:W3:Y:S02]  /*12070*/  SYNCS.PHASECHK.TRANS64.TRYWAIT P0, [R9+URZ+0x31c20], R0 ;  /* 0x031c2000090075a7 */ /* 0x0022e4000800017f */
[----:B---3--:R-:W-:Y:S05]  /*12080*/  @!P0 NANOSLEEP.SYNCS 0x989680 ;  /* 0x009896800000895d */ /* 0x008fea0003900000 */
[----:B------:R-:W3:Y:S02]  /*12090*/  @!P0 SYNCS.PHASECHK.TRANS64 P0, [R9+URZ+0x31c20], R0 ;  /* 0x031c2000090085a7 */ /* 0x000ee4000800007f */
[----:B---3--:R-:W-:Y:S05]  /*120a0*/  @!P0 BRA `(.L_x_10239) ;  /* 0xfffffffc00f08947 */ /* 0x008fea000383ffff */
[----:B------:R-:W-:Y:S05]  /*120b0*/  BRA `(.L_x_10303) ;  /* 0xffffffe4005c7947 */ /* 0x000fea000383ffff */
.L_x_10240:
        /* <DEDUP_REMOVED lines=8> */
[----:B012-4-:R-:W-:Y:S05]  /*12140*/  WARPSYNC.COLLECTIVE R15, `(.L_x_10305) ;  /* 0x000000000f087348 */ /* 0x017fea0003c00000 */
[----:B------:R3:W0:Y:S02]  /*12150*/  SHFL.IDX P6, R14, R13, R12, R11 ;  /* 0x0000000c0d0e7389 */ /* 0x00062400000c000b */
[----:B01234-:R-:W-:Y:S01]  /*12160*/  ENDCOLLECTIVE ;  /* 0x000000000000791b */ /* 0x01ffe20003800000 */
.L_x_10305:
[----:B------:R-:W-:Y:S05]  /*12170*/  BSYNC B0 ;  /* 0x0000000000007941 */ /* 0x000fea0003800000 */
.L_x_10304:
[----:B------:R-:W-:Y:S05]  /*12180*/  BRA `(.L_x_10306) ;  /* 0xffffffe400447947 */ /* 0x000fea000383ffff */
.L_x_10243:
[----:B------:R-:W-:Y:S01]  /*12190*/  BSSY B1, `(.L_x_10307) ;  /* 0x0000006000017945 */ /* 0x000fe20003800000 */
[----:B------:R-:W-:-:S07]  /*121a0*/  IMAD.MOV.U32 R15, RZ, RZ, -0x1 ;  /* 0xffffffffff0f7424 */ /* 0x000fce00078e00ff */
[----:B012-4-:R-:W-:Y:S05]  /*121b0*/  WARPSYNC.COLLECTIVE R15, `(.L_x_10308) ;  /* 0x000000000f0c7348 */ /* 0x017fea0003c00000 */
[----:B------:R-:W-:Y:S02]  /*121c0*/  ELECT P6, UR62, PT ;  /* 0x00000000003e782f */ /* 0x000fe400038c0000 */
[----:B------:R-:W-:Y:S01]  /*121d0*/  MOV R14, UR62 ;  /* 0x0000003e000e7c02 */ /* 0x000fe20008000f00 */
[----:B012-4-:R-:W-:Y:S10]  /*121e0*/  ENDCOLLECTIVE ;  /* 0x000000000000791b */ /* 0x017ff40003800000 */
.L_x_10308:
[----:B------:R-:W-:Y:S05]  /*121f0*/  BSYNC B1 ;  /* 0x0000000000017941 */ /* 0x000fea0003800000 */
.L_x_10307:
[----:B------:R-:W-:Y:S05]  /*12200*/  BRA `(.L_x_10309) ;  /* 0xffffffe4003c7947 */ /* 0x000fea000383ffff */
.L_x_10245:
[----:B0-----:R0:W1:Y:S02]  /*12210*/  SYNCS.PHASECHK.TRANS64.TRYWAIT P0, [R5+URZ], R4 ;  /* 0x00000004050075a7 */ /* 0x001064000800017f */
[----:B-1----:R-:W-:Y:S05]  /*12220*/  @!P0 NANOSLEEP.SYNCS 0x989680 ;  /* 0x009896800000895d */ /* 0x002fea0003900000 */
[----:B------:R-:W1:Y:S02]  /*12230*/  @!P0 SYNCS.PHASECHK.TRANS64 P0, [R5+URZ], R4 ;  /* 0x00000004050085a7 */ /* 0x000e64000800007f */
[----:B-1----:R-:W-:Y:S05]  /*12240*/  @!P0 BRA `(.L_x_10245) ;  /* 0xfffffffc00f08947 */ /* 0x002fea000383ffff */
[----:B------:R-:W-:Y:S05]  /*12250*/  BRA `(.L_x_10310) ;  /* 0xffffffe400707947 */ /* 0x000fea000383ffff */
.L_x_10246:
[----:B-1----:R1:W3:Y:S02]  /*12260*/  SYNCS.PHASECHK.TRANS64.TRYWAIT P0, [R3+URZ], R2 ;  /* 0x00000002030075a7 */ /* 0x0022e4000800017f */
[----:B---3--:R-:W-:Y:S05]  /*12270*/  @!P0 NANOSLEEP.SYNCS 0x989680 ;  /* 0x009896800000895d */ /* 0x008fea0003900000 */
[----:B------:R-:W3:Y:S02]  /*12280*/  @!P0 SYNCS.PHASECHK.TRANS64 P0, [R3+URZ], R2 ;  /* 0x00000002030085a7 */ /* 0x000ee4000800007f */
[----:B---3--:R-:W-:Y:S05]  /*12290*/  @!P0 BRA `(.L_x_10246) ;  /* 0xfffffffc00f08947 */ /* 0x008fea000383ffff */
[----:B------:R-:W-:Y:S05]  /*122a0*/  BRA `(.L_x_10311) ;  /* 0xffffffe400647947 */ /* 0x000fea000383ffff */
.L_x_10248:
[----:B---3--:R3:W0:Y:S02]  /*122b0*/  SYNCS.PHASECHK.TRANS64.TRYWAIT P0, [R23+URZ], R4 ;  /* 0x00000004170075a7 */ /* 0x008624000800017f */
[----:B0-----:R-:W-:Y:S05]  /*122c0*/  @!P0 NANOSLEEP.SYNCS 0x989680 ;  /* 0x009896800000895d */ /* 0x001fea0003900000 */
[----:B------:R-:W0:Y:S02]  /*122d0*/  @!P0 SYNCS.PHASECHK.TRANS64 P0, [R23+URZ], R4 ;  /* 0x00000004170085a7 */ /* 0x000e24000800007f */
[----:B0-----:R-:W-:Y:S05]  /*122e0*/  @!P0 BRA `(.L_x_10248) ;  /* 0xfffffffc00f08947 */ /* 0x001fea000383ffff */
[----:B------:R-:W-:Y:S05]  /*122f0*/  BRA `(.L_x_10312) ;  /* 0xffffffe400687947 */ /* 0x000fea000383ffff */
.L_x_10313:
        /* <DEDUP_REMOVED lines=16> */
.L_x_15324:


//--------------------- .text._ZN7cutlass13device_kernelIN5flash11enable_sm90INS1_16FlashAttnFwdSm90INS1_25CollectiveMainloopFwdSm90ILi2EN4cute5tupleIJNS5_1CILi1EEES8_S8_EEENS6_IJNS7_ILi192EEENS7_ILi144EEENS7_ILi96EEEEEELi96ENS_6half_tEfNS_4arch4Sm90ELb0ELb0ELb0ELb1ELb0ELb1ELb0ELb0ELb1ELb1ELb0ELb0EEENS1_21CollectiveEpilogueFwdINS6_IJSA_SC_SB_EEES9_SE_SG_Li384ELb1ELb1ELb0ELb0EEENS1_36VarlenDynamicPersistentTileSchedulerILi192ELi144ELi384ELi128ELb0ELb1ELb1ELb0ELb1ELb1EEEEEEEEEvNT_6ParamsE --------------------------
	.section	.text._ZN7cutlass13device_kernelIN5flash11enable_sm90INS1_16FlashAttnFwdSm90INS1_25CollectiveMainloopFwdSm90ILi2EN4cute5tupleIJNS5_1CILi1EEES8_S8_EEENS6_IJNS7_ILi192EEENS7_ILi144EEENS7_ILi96EEEEEELi96ENS_6half_tEfNS_4arch4Sm90ELb0ELb0ELb0ELb1ELb0ELb1ELb0ELb0ELb1ELb1ELb0ELb0EEENS1_21CollectiveEpilogueFwdINS6_IJSA_SC_SB_EEES9_SE_SG_Li384ELb1ELb1ELb0ELb0EEENS1_36VarlenDynamicPersistentTileSchedulerILi192ELi144ELi384ELi128ELb0ELb1ELb1ELb0ELb1ELb1EEEEEEEEEvNT_6ParamsE,"ax",@progbits
	.align	128
.text._ZN7cutlass13device_kernelIN5flash11enable_sm90INS1_16FlashAttnFwdSm90INS1_25CollectiveMainloopFwdSm90ILi2EN4cute5tupleIJNS5_1CILi1EEES8_S8_EEENS6_IJNS7_ILi192EEENS7_ILi144EEENS7_ILi96EEEEEELi96ENS_6half_tEfNS_4arch4Sm90ELb0ELb0ELb0ELb1ELb0ELb1ELb0ELb0ELb1ELb1ELb0ELb0EEENS1_21CollectiveEpilogueFwdINS6_IJSA_SC_SB_EEES9_SE_SG_Li384ELb1ELb1ELb0ELb0EEENS1_36VarlenDynamicPersistentTileSchedulerILi192ELi144ELi384ELi128ELb0ELb1ELb1ELb0ELb1ELb1EEEEEEEEEvNT_6ParamsE:
        .type           _ZN7cutlass13device_kernelIN5flash11enable_sm90INS1_16FlashAttnFwdSm90INS1_25CollectiveMainloopFwdSm90ILi2EN4cute5tupleIJNS5_1CILi1EEES8_S8_EEENS6_IJNS7_ILi192EEENS7_ILi144EEENS7_ILi96EEEEEELi96ENS_6half_tEfNS_4arch4Sm90ELb0ELb0ELb0ELb1ELb0ELb1ELb0ELb0ELb1ELb1ELb0ELb0EEENS1_21CollectiveEpilogueFwdINS6_IJSA_SC_SB_EEES9_SE_SG_Li384ELb1ELb1ELb0ELb0EEENS1_36VarlenDynamicPersistentTileSchedulerILi192ELi144ELi384ELi128ELb0ELb1ELb1ELb0ELb1ELb1EEEEEEEEEvNT_6ParamsE,@function
        .size           _ZN7cutlass13device_kernelIN5flash11enable_sm90INS1_16FlashAttnFwdSm90INS1_25CollectiveMainloopFwdSm90ILi2EN4cute5tupleIJNS5_1CILi1EEES8_S8_EEENS6_IJNS7_ILi192EEENS7_ILi144EEENS7_ILi96EEEEEELi96ENS_6half_tEfNS_4arch4Sm90ELb0ELb0ELb0ELb1ELb0ELb1ELb0ELb0ELb1ELb1ELb0ELb0EEENS1_21CollectiveEpilogueFwdINS6_IJSA_SC_SB_EEES9_SE_SG_Li384ELb1ELb1ELb0ELb0EEENS1_36VarlenDynamicPersistentTileSchedulerILi192ELi144ELi384ELi128ELb0ELb1ELb1ELb0ELb1ELb1EEEEEEEEEvNT_6ParamsE,(.L_x_15325 - _ZN7cutlass13device_kernelIN5flash11enable_sm90INS1_16FlashAttnFwdSm90INS1_25CollectiveMainloopFwdSm90ILi2EN4cute5tupleIJNS5_1CILi1EEES8_S8_EEENS6_IJNS7_ILi192EEENS7_ILi144EEENS7_ILi96EEEEEELi96ENS_6half_tEfNS_4arch4Sm90ELb0ELb0ELb0ELb1ELb0ELb1ELb0ELb0ELb1ELb1ELb0ELb0EEENS1_21CollectiveEpilogueFwdINS6_IJSA_SC_SB_EEES9_SE_SG_Li384ELb1ELb1ELb0ELb0EEENS1_36VarlenDynamicPersistentTileSchedulerILi192ELi144ELi384ELi128ELb0ELb1ELb1ELb0ELb1ELb1EEEEEEEEEvNT_6ParamsE)
        .other          _ZN7cutlass13device_kernelIN5flash11enable_sm90INS1_16FlashAttnFwdSm90INS1_25CollectiveMainloopFwdSm90ILi2EN4cute5tupleIJNS5_1CILi1EEES8_S8_EEENS6_IJNS7_ILi192EEENS7_ILi144EEENS7_ILi96EEEEEELi96ENS_6half_tEfNS_4arch4Sm90ELb0ELb0ELb0ELb1ELb0ELb1ELb0ELb0ELb1ELb1ELb0ELb0EEENS1_21CollectiveEpilogueFwdINS6_IJSA_SC_SB_EEES9_SE_SG_Li384ELb1ELb1ELb0ELb0EEENS1_36VarlenDynamicPersistentTileSchedulerILi192ELi144ELi384ELi128ELb0ELb1ELb1ELb0ELb1ELb1EEEEEEEEEvNT_6ParamsE,@"STO_CUDA_ENTRY STV_DEFAULT"
_ZN7cutlass13device_kernelIN5flash11enable_sm90INS1_16FlashAttnFwdSm90INS1_25CollectiveMainloopFwdSm90ILi2EN4cute5tupleIJNS5_1CILi1EEES8_S8_EEENS6_IJNS7_ILi192EEENS7_ILi144EEENS7_ILi96EEEEEELi96ENS_6half_tEfNS_4arch4Sm90ELb0ELb0ELb0ELb1ELb0ELb1ELb0ELb0ELb1ELb1ELb0ELb0EEENS1_21CollectiveEpilogueFwdINS6_IJSA_SC_SB_EEES9_SE_SG_Li384ELb1ELb1ELb0ELb0EEENS1_36VarlenDynamicPersistentTileSchedulerILi192ELi144ELi384ELi128ELb0ELb1ELb1ELb0ELb1ELb1EEEEEEEEEvNT_6ParamsE:
        /* <DEDUP_REMOVED lines=23> */
.L_x_10315:
[----:B------:R-:W-:Y:S05]  /*0170*/  BSYNC B0 ;  /* 0x0000000000007941 */ /* 0x000fea0003800000 */
.L_x_10314:
        /* <DEDUP_REMOVED lines=40> */
.L_x_10316:
        /* <DEDUP_REMOVED lines=22> */
.L_x_10317:
        /* <DEDUP_REMOVED lines=18> */
.L_x_10318:
        /* <DEDUP_REMOVED lines=22> */
.L_x_10319:
        /* <DEDUP_REMOVED lines=22> */
.L_x_10320:
        /* <DEDUP_REMOVED lines=9> */
.L_x_10323:
[----:B------:R-:W-:-:S08]  /*09d0*/  NOP ;  /* 0x0000000000007918 */ /* 0x000fd00000000000 */
[----:B------:R-:W0:Y:S02]  /*09e0*/  USETMAXREG.TRY_ALLOC.CTAPOOL UP0, 0xa0 ;  /* 0x000000a0000079c8 */ /* 0x000e240008000600 */
[----:B0-----:R-:W-:-:S13]  /*09f0*/  PLOP3.LUT P0, PT, PT, PT, UP0, 0x80, 0x0 ;  /* 0x000000000000781c */ /* 0x001fda0003f0f008 */
[----:B------:R-:W-:Y:S05]  /*0a00*/  @!P0 BRA `(.L_x_10323) ;  /* 0xfffffffc00f08947 */ /* 0x000fea000383ffff */
[----:B------:R-:W3:Y:S01]  /*0a10*/  LDL.LU R0, [R1] ;  /* 0x0000000001007983 */ /* 0x000ee20000300800 */
[----:B--2---:R-:W0:Y:S01]  /*0a20*/  S2R R2, SR_TID.X ;  /* 0x0000000000027919 */ /* 0x004e220000002100 */
[----:B------:R-:W1:Y:S01]  /*0a30*/  S2UR UR5, SR_CgaCtaId ;  /* 0x00000000000579c3 */ /* 0x000e620000008800 */
[----:B------:R-:W-:Y:S01]  /*0a40*/  UMOV UR4, 0x400 ;  /* 0x0000040000047882 */ /* 0x000fe20000000000 */
[----:B0-----:R-:W-:-:S06]  /*0a50*/  SHF.R.U32.HI R2, RZ, 0x7, R2 ;  /* 0x00000007ff027819 */ /* 0x001fcc0000011602 */
[----:B------:R-:W-:Y:S06]  /*0a60*/  BAR.ARV 0x8, 0x200 ;  /* 0x0208000000007b1d */ /* 0x000fec0000002000 */
[----:B------:R-:W-:-:S13]  /*0a70*/  ISETP.NE.AND P0, PT, R2, 0x1, PT ;  /* 0x000000010200780c */ /* 0x000fda0003f05270 */
[----:B------:R-:W-:Y:S08]  /*0a80*/  @!P0 BAR.ARV 0x9, 0x100 ;  /* 0x0244000000008b1d */ /* 0x000ff00000002000 */
[----:B------:R-:W-:Y:S01]  /*0a90*/  BAR.SYNC.DEFER_BLOCKING 0x5, 0x200 ;  /* 0x0148000000007b1d */ /* 0x000fe20000010000 */
[----:B-1----:R-:W-:-:S06]  /*0aa0*/  ULEA UR4, UR5, UR4, 0x18 ;  /* 0x0000000405047291 */ /* 0x002fcc000f8ec03f */
[----:B------:R-:W-:Y:S01]  /*0ab0*/  IMAD.U32 R16, RZ, RZ, UR4 ;  /* 0x00000004ff107e24 */ /* 0x000fe2000f8e00ff */
[----:B------:R-:W-:-:S04]  /*0ac0*/  ULDC UR4, c[0x0][0xc3c] ;  /* 0x00030f0000047ab9 */ /* 0x000fc80000000800 */
[----:B------:R-:W0:Y:S01]  /*0ad0*/  LDS.128 R104, [R16+0x31cd0] ;  /* 0x031cd00010687984 */ /* 0x000e220000000c00 */
[----:B------:R-:W-:Y:S06]  /*0ae0*/  BAR.ARV 0x4, 0x200 ;  /* 0x0108000000007b1d */ /* 0x000fec0000002000 */
[----:B---3--:R-:W-:-:S04]  /*0af0*/  LOP3.LUT R0, R0, 0xffffffef, RZ, 0xc0, !PT ;  /* 0xffffffef00007812 */ /* 0x008fc800078ec0ff */
[----:B------:R-:W-:-:S05]  /*0b00*/  @P0 LOP3.LUT R0, R0, 0x10, RZ, 0xfc, !PT ;  /* 0x0000001000000812 */ /* 0x000fca00078efcff */
[----:B------:R1:W-:Y:S01]  /*0b10*/  STL [R1], R0 ;  /* 0x0000000001007387 */ /* 0x0003e20000100800 */
[----:B0-----:R-:W-:-:S13]  /*0b20*/  ISETP.GE.AND P0, PT, R107, UR4, PT ;  /* 0x000000046b007c0c */ /* 0x001fda000bf06270 */
[----:B-1----:R-:W-:Y:S05]  /*0b30*/  @P0 BRA `(.L_x_10324) ;  /* 0x000001cc00680947 */ /* 0x002fea0003800000 */
[----:B------:R-:W0:Y:S01]  /*0b40*/  S2R R0, SR_TID.X ;  /* 0x0000000000007919 */ /* 0x000e220000002100 */
[----:B------:R-:W-:Y:S02]  /*0b50*/  IMAD.MOV.U32 R20, RZ, RZ, -0x2 ;  /* 0xfffffffeff147424 */ /* 0x000fe400078e00ff */
[----:B0-----:R-:W-:-:S05]  /*0b60*/  VIADD R27, R0, 0xffffff80 ;  /* 0xffffff80001b7836 */ /* 0x001fca0000000000 */
[CC--:B------:R-:W-:Y:S02]  /*0b70*/  LEA.HI R4, R27.reuse, R27.reuse, RZ, 0x1 ;  /* 0x0000001b1b047211 */ /* 0x0c0fe400078f08ff */
[----:B------:R-:W-:Y:S02]  /*0b80*/  SHF.R.S32.HI R0, RZ, 0x1f, R27 ;  /* 0x0000001fff007819 */ /* 0x000fe4000001141b */
[----:B------:R-:W-:Y:S02]  /*0b90*/  LOP3.LUT R2, R4, 0xfffffffe, RZ, 0xc0, !PT ;  /* 0xfffffffe04027812 */ /* 0x000fe400078ec0ff */
[----:B------:R-:W-:Y:S02]  /*0ba0*/  LEA.HI R3, R0, R27, RZ, 0x4 ;  /* 0x0000001b00037211 */ /* 0x000fe400078f20ff */
[----:B------:R-:W-:Y:S01]  /*0bb0*/  SHF.R.S32.HI R19, RZ, 0x1, R4 ;  /* 0x00000001ff137819 */ /* 0x000fe20000011404 */
[----:B------:R-:W-:Y:S01]  /*0bc0*/  IMAD.IADD R26, R27, 0x1, -R2 ;  /* 0x000000011b1a7824 */ /* 0x000fe200078e0a02 */
[----:B------:R-:W-:-:S02]  /*0bd0*/  SHF.R.S32.HI R2, RZ, 0x4, R3 ;  /* 0x00000004ff027819 */ /* 0x000fc40000011403 */
[----:B------:R-:W-:Y:S01]  /*0be0*/  LEA.HI R5, R4, R19, RZ, 0x1 ;  /* 0x0000001304057211 */ /* 0x000fe200078f08ff */
[----:B------:R-:W-:Y:S01]  /*0bf0*/  IMAD.SHL.U32 R24, R26, 0x4, RZ ;  /* 0x000000041a187824 */ /* 0x000fe200078e00ff */
[----:B------:R-:W-:Y:S02]  /*0c00*/  LEA.HI R4, R3, R2, RZ, 0x1 ;  /* 0x0000000203047211 */ /* 0x000fe400078f08ff */
[----:B------:R-:W-:Y:S01]  /*0c10*/  LOP3.LUT R6, R5, 0x7fffffe, RZ, 0xc0, !PT ;  /* 0x07fffffe05067812 */ /* 0x000fe200078ec0ff */
[----:B------:R-:W-:Y:S01]  /*0c20*/  VIADD R23, R24, 0x10 ;  /* 0x0000001018177836 */ /* 0x000fe20000000000 */
[----:B------:R-:W-:Y:S01]  /*0c30*/  LOP3.LUT R5, R4, 0x1ffffffe, RZ, 0xc0, !PT ;  /* 0x1ffffffe04057812 */ /* 0x000fe200078ec0ff */
[C---:B------:R-:W-:Y:S01]  /*0c40*/  VIADD R21, R24.reuse, 0x20 ;  /* 0x0000002018157836 */ /* 0x040fe20000000000 */
[----:B------:R-:W-:Y:S01]  /*0c50*/  LOP3.LUT R3, R3, 0xfffffff0, RZ, 0xc0, !PT ;  /* 0xfffffff003037812 */ /* 0x000fe200078ec0ff */
[----:B------:R-:W-:Y:S01]  /*0c60*/  IMAD.IADD R4, R24, 0x1, R23 ;  /* 0x0000000118047824 */ /* 0x000fe200078e0217 */
[----:B------:R-:W-:Y:S01]  /*0c70*/  STL [R1+0x48], R24 ;  /* 0x0000481801007387 */ /* 0x000fe20000100800 */
[----:B------:R-:W-:-:S02]  /*0c80*/  IMAD.IADD R7, R19, 0x1, -R6 ;  /* 0x0000000113077824 */ /* 0x000fc400078e0a06 */
[C---:B------:R-:W-:Y:S01]  /*0c90*/  IMAD.IADD R5, R2.reuse, 0x1, -R5 ;  /* 0x0000000102057824 */ /* 0x040fe200078e0a05 */
[----:B------:R-:W-:Y:S01]  /*0ca0*/  SHF.R.S32.HI R9, RZ, 0x1f, R4 ;  /* 0x0000001fff097819 */ /* 0x000fe20000011404 */
[----:B------:R-:W-:Y:S01]  /*0cb0*/  IMAD R17, R2, 0x8, R7 ;  /* 0x0000000802117824 */ /* 0x000fe200078e0207 */
[----:B------:R-:W-:Y:S01]  /*0cc0*/  LEA.HI R2, R0, R27, RZ, 0x7 ;  /* 0x0000001b00027211 */ /* 0x000fe200078f38ff */
[----:B------:R-:W-:Y:S01]  /*0cd0*/  IMAD.IADD R6, R24, 0x1, R21 ;  /* 0x0000000118067824 */ /* 0x000fe200078e0215 */
[-C--:B------:R-:W-:Y:S01]  /*0ce0*/  LEA.HI R12, R9, R4.reuse, RZ, 0x3 ;  /* 0x00000004090c7211 */ /* 0x080fe200078f18ff */
[----:B------:R-:W-:Y:S01]  /*0cf0*/  IMAD.IADD R3, R27, 0x1, -R3 ;  /* 0x000000011b037824 */ /* 0x000fe200078e0a03 */
[----:B------:R-:W-:Y:S01]  /*0d00*/  LEA.HI R14, R9, R4, RZ, 0x5 ;  /* 0x00000004090e7211 */ /* 0x000fe200078f28ff */
[----:B------:R-:W-:Y:S01]  /*0d10*/  STL [R1+0x64], R23 ;  /* 0x0000641701007387 */ /* 0x000fe20000100800 */
[----:B------:R-:W-:Y:S01]  /*0d20*/  LOP3.LUT R4, R2, 0xffffff80, RZ, 0xc0, !PT ;  /* 0xffffff8002047812 */ /* 0x000fe200078ec0ff */
[----:B------:R-:W-:Y:S01]  /*0d30*/  IMAD.SHL.U32 R5, R5, 0x8, RZ ;  /* 0x0000000805057824 */ /* 0x000fe200078e00ff */
[----:B------:R-:W-:Y:S01]  /*0d40*/  SHF.R.S32.HI R7, RZ, 0x1f, R6 ;  /* 0x0000001fff077819 */ /* 0x000fe20000011406 */
[----:B------:R-:W-:Y:S01]  /*0d50*/  STL [R1+0x6c], R21 ;  /* 0x00006c1501007387 */ /* 0x000fe20000100800 */
[----:B------:R-:W-:Y:S01]  /*0d60*/  SHF.R.S32.HI R28, RZ, 0x7, R2 ;  /* 0x00000007ff1c7819 */ /* 0x000fe20000011402 */
[----:B------:R-:W-:Y:S01]  /*0d70*/  IMAD.IADD R22, R27, 0x1, -R4 ;  /* 0x000000011b167824 */ /* 0x000fe200078e0a04 */
[----:B------:R-:W-:-:S02]  /*0d80*/  SHF.R.S32.HI R4, RZ, 0x1f, R3 ;  /* 0x0000001fff047819 */ /* 0x000fc40000011403 */
[CC--:B------:R-:W-:Y:S02]  /*0d90*/  LEA.HI R13, R7.reuse, R6.reuse, RZ, 0x3 ;  /* 0x00000006070d7211 */ /* 0x0c0fe400078f18ff */
[----:B------:R-:W-:Y:S02]  /*0da0*/  LEA.HI R15, R7, R6, RZ, 0x5 ;  /* 0x00000006070f7211 */ /* 0x000fe400078f28ff */
[CC--:B------:R-:W-:Y:S02]  /*0db0*/  LEA.HI R6, R0.reuse, R27.reuse, RZ, 0x5 ;  /* 0x0000001b00067211 */ /* 0x0c0fe400078f28ff */
[----:B------:R-:W-:Y:S02]  /*0dc0*/  SHF.R.S32.HI R8, RZ, 0x1f, R22 ;  /* 0x0000001fff087819 */ /* 0x000fe40000011416 */
[----:B------:R-:W-:Y:S02]  /*0dd0*/  LEA.HI R7, R0, R27, RZ, 0x2 ;  /* 0x0000001b00077211 */ /* 0x000fe400078f10ff */
[----:B------:R-:W-:-:S02]  /*0de0*/  LEA.HI R0, R4, R3, RZ, 0x3 ;  /* 0x0000000304007211 */ /* 0x000fc400078f18ff */
[----:B------:R-:W-:Y:S02]  /*0df0*/  LEA.HI R9, R8, R22, RZ, 0x2 ;  /* 0x0000001608097211 */ /* 0x000fe400078f10ff */
[----:B------:R-:W-:Y:S01]  /*0e00*/  LEA.HI R4, R4, R3, RZ, 0x2 ;  /* 0x0000000304047211 */ /* 0x000fe200078f10ff */
[----:B------:R-:W-:Y:S01]  /*0e10*/  IMAD.SHL.U32 R2, R0, 0x10, RZ ;  /* 0x0000001000027824 */ /* 0x000fe200078e00ff */
[----:B------:R-:W-:Y:S02]  /*0e20*/  LOP3.LUT R10, R9, 0x7ffffffc, RZ, 0xc0, !PT ;  /* 0x7ffffffc090a7812 */ /* 0x000fe400078ec0ff */
[----:B------:R-:W-:Y:S02]  /*0e30*/  SHF.R.S32.HI R6, RZ, 0x5, R6 ;  /* 0x00000005ff067819 */ /* 0x000fe40000011406 */
[----:B------:R-:W-:Y:S01]  /*0e40*/  LOP3.LUT R0, R4, 0x7fffffc, RZ, 0xc0, !PT ;  /* 0x07fffffc04007812 */ /* 0x000fe200078ec0ff */
[----:B------:R-:W-:Y:S01]  /*0e50*/  IMAD.IADD R11, R22, 0x1, -R10 ;  /* 0x00000001160b7824 */ /* 0x000fe200078e0a0a */
[----:B------:R-:W-:Y:S01]  /*0e60*/  LOP3.LUT R2, R2, 0x7fffff80, RZ, 0xc0, !PT ;  /* 0x7fffff8002027812 */ /* 0x000fe200078ec0ff */
[C---:B------:R-:W-:Y:S01]  /*0e70*/  IMAD R18, R6.reuse, 0x10, R3 ;  /* 0x0000001006127824 */ /* 0x040fe200078e0203 */
[--C-:B------:R-:W-:Y:S01]  /*0e80*/  SHF.R.S32.HI R29, RZ, 0x2, R7.reuse ;  /* 0x00000002ff1d7819 */ /* 0x100fe20000011407 */
[----:B------:R-:W-:Y:S01]  /*0e90*/  IMAD.IADD R0, R3, 0x1, -R0 ;  /* 0x0000000103007824 */ /* 0x000fe200078e0a00 */
[----:B------:R-:W-:Y:S01]  /*0ea0*/  SHF.R.S32.HI R10, RZ, 0x1f, R7 ;  /* 0x0000001fff0a7819 */ /* 0x000fe20000011407 */
[----:B------:R-:W-:Y:S01]  /*0eb0*/  IMAD R3, R6, 0x100, R2 ;  /* 0x0000010006037824 */ /* 0x000fe200078e0202 */
[----:B------:R-:W-:Y:S01]  /*0ec0*/  SHF.R.S32.HI R6, RZ, 0x2, R9 ;  /* 0x00000002ff067819 */ /* 0x000fe20000011409 */
[----:B------:R-:W-:Y:S01]  /*0ed0*/  IMAD R2, R11, R20, 0x90 ;  /* 0x000000900b027424 */ /* 0x000fe200078e0214 */
[----:B------:R-:W-:-:S02]  /*0ee0*/  LEA.HI R10, R10, R29, RZ, 0x2 ;  /* 0x0000001d0a0a7211 */ /* 0x000fc400078f10ff */
[----:B------:R-:W-:Y:S02]  /*0ef0*/  SHF.R.S32.HI R9, RZ, 0x1f, R9 ;  /* 0x0000001fff097819 */ /* 0x000fe40000011409 */
[----:B------:R0:W-:Y:S01]  /*0f00*/  STL [R1+0xc8], R2 ;  /* 0x0000c80201007387 */ /* 0x0001e20000100800 */
[----:B------:R-:W-:Y:S02]  /*0f10*/  LOP3.LUT R10, R10, 0xfffffffc, RZ, 0xc0, !PT ;  /* 0xfffffffc0a0a7812 */ /* 0x000fe400078ec0ff */
[----:B------:R-:W-:Y:S01]  /*0f20*/  SHF.R.S32.HI R4, RZ, 0x2, R4 ;  /* 0x00000002ff047819 */ /* 0x000fe20000011404 */
[----:B------:R-:W2:Y:S01]  /*0f30*/  LDL.LU R11, [R1+0x28] ;  /* 0x00002800010b7983 */ /* 0x000ea20000300800 */
[----:B------:R-:W-:Y:S01]  /*0f40*/  LEA.HI R9, R9, R6, RZ, 0x3 ;  /* 0x0000000609097211 */ /* 0x000fe200078f18ff */
[----:B------:R-:W-:Y:S02]  /*0f50*/  IMAD.IADD R20, R29, 0x1, -R10 ;  /* 0x000000011d147824 */ /* 0x000fe400078e0a0a */
[----:B------:R-:W-:-:S02]  /*0f60*/  IMAD.SHL.U32 R4, R4, 0x40, RZ ;  /* 0x0000004004047824 */ /* 0x000fc400078e00ff */
[----:B------:R-:W-:Y:S01]  /*0f70*/  IMAD R3, R0, 0x10, R3 ;  /* 0x0000001000037824 */ /* 0x000fe200078e0203 */
[----:B------:R-:W-:Y:S01]  /*0f80*/  LOP3.LUT R9, R9, 0xfffffff8, RZ, 0xc0, !PT ;  /* 0xfffffff809097812 */ /* 0x000fe200078ec0ff */
[----:B0-----:R-:W-:Y:S01]  /*0f90*/  IMAD.HI R2, R28, 0x55555556, RZ ;  /* 0x555555561c027827 */ /* 0x001fe200078e02ff */
[----:B------:R-:W-:Y:S02]  /*0fa0*/  LEA.HI R8, R8, R22, RZ, 0x5 ;  /* 0x0000001608087211 */ /* 0x000fe400078f28ff */
[----:B------:R-:W-:Y:S01]  /*0fb0*/  LOP3.LUT R4, R4, 0x40, RZ, 0xc0, !PT ;  /* 0x0000004004047812 */ /* 0x000fe200078ec0ff */
[----:B------:R-:W-:Y:S02]  /*0fc0*/  IMAD.SHL.U32 R0, R20, 0x40, RZ ;  /* 0x0000004014007824 */ /* 0x000fe400078e00ff */
[----:B------:R-:W-:Y:S01]  /*0fd0*/  IMAD.U32 R10, R18, 0x20, R5 ;  /* 0x00000020120a7824 */ /* 0x000fe200078e0005 */
[----:B------:R-:W-:Y:S01]  /*0fe0*/  LEA.HI R2, R2, R2, RZ, 0x1 ;  /* 0x0000000202027211 */ /* 0x000fe200078f08ff */
[----:B------:R-:W-:Y:S01]  /*0ff0*/  IMAD.IADD R9, R6, 0x1, -R9 ;  /* 0x0000000106097824 */ /* 0x000fe200078e0a09 */
[----:B------:R-:W-:-:S02]  /*1000*/  LOP3.LUT R22, R0, 0xc0, RZ, 0xc0, !PT ;  /* 0x000000c000167812 */ /* 0x000fc400078ec0ff */
[----:B------:R-:W-:Y:S01]  /*1010*/  SHF.R.S32.HI R8, RZ, 0x5, R8 ;  /* 0x00000005ff087819 */ /* 0x000fe20000011408 */
[----:B------:R-:W-:Y:S01]  /*1020*/  STL [R1+0xcc], R10 ;  /* 0x0000cc0a01007387 */ /* 0x000fe20000100800 */
[----:B------:R-:W-:Y:S01]  /*1030*/  LOP3.LUT R5, R4, 0x8, R5, 0xf8, !PT ;  /* 0x0000000804057812 */ /* 0x000fe200078ef805 */
[----:B------:R-:W-:Y:S01]  /*1040*/  IMAD.SHL.U32 R18, R17, 0x20, RZ ;  /* 0x0000002011127824 */ /* 0x000fe200078e00ff */
[----:B------:R-:W-:Y:S01]  /*1050*/  SHF.R.U32.HI R4, RZ, 0x3, R4 ;  /* 0x00000003ff047819 */ /* 0x000fe20000011604 */
[----:B------:R0:W-:Y:S01]  /*1060*/  STL [R1+0x84], R20 ;  /* 0x0000841401007387 */ /* 0x0001e20000100800 */
[----:B------:R-:W-:Y:S01]  /*1070*/  SHF.R.S32.HI R15, RZ, 0x5, R15 ;  /* 0x00000005ff0f7819 */ /* 0x000fe2000001140f */
[----:B------:R-:W-:Y:S01]  /*1080*/  IMAD R2, R2, -0x3, R28 ;  /* 0xfffffffd02027824 */ /* 0x000fe200078e021c */
[----:B------:R-:W-:Y:S01]  /*1090*/  LOP3.LUT R6, R22, 0x18, R13, 0xf8, !PT ;  /* 0x0000001816067812 */ /* 0x000fe200078ef80d */
[----:B------:R-:W-:Y:S01]  /*10a0*/  IMAD R9, R8, 0x10, R9 ;  /* 0x0000001008097824 */ /* 0x000fe200078e0209 */
[----:B------:R-:W-:-:S02]  /*10b0*/  LOP3.LUT R0, R22, 0x18, R12, 0xf8, !PT ;  /* 0x0000001816007812 */ /* 0x000fc400078ef80c */
[----:B0-----:R-:W-:Y:S01]  /*10c0*/  SHF.R.U32.HI R20, RZ, 0x3, R22 ;  /* 0x00000003ff147819 */ /* 0x001fe20000011616 */
[----:B------:R-:W-:Y:S01]  /*10d0*/  IMAD R15, R15, 0x1800, R18 ;  /* 0x000018000f0f7824 */ /* 0x000fe200078e0212 */
[----:B------:R-:W-:Y:S01]  /*10e0*/  LOP3.LUT R4, R5, R4, RZ, 0x3c, !PT ;  /* 0x0000000405047212 */ /* 0x000fe200078e3cff */
[----:B------:R-:W-:Y:S01]  /*10f0*/  IMAD R10, R2, 0x40, R9 ;  /* 0x00000040020a7824 */ /* 0x000fe200078e0209 */
[-C--:B------:R-:W-:Y:S02]  /*1100*/  LOP3.LUT R6, R6, R20.reuse, RZ, 0x3c, !PT ;  /* 0x0000001406067212 */ /* 0x080fe400078e3cff */
[----:B------:R-:W-:Y:S01]  /*1110*/  LOP3.LUT R5, R0, R20, RZ, 0x3c, !PT ;  /* 0x0000001400057212 */ /* 0x000fe200078e3cff */
[----:B------:R-:W-:Y:S01]  /*1120*/  STL [R1+0x50], R22 ;  /* 0x0000501601007387 */ /* 0x000fe20000100800 */
[----:B------:R-:W-:Y:S01]  /*1130*/  LOP3.LUT R7, R7, 0xfffffffc, RZ, 0xc0, !PT ;  /* 0xfffffffc07077812 */ /* 0x000fe200078ec0ff */
[----:B------:R-:W-:Y:S01]  /*1140*/  IMAD.IADD R6, R15, 0x1, R6 ;  /* 0x000000010f067824 */ /* 0x000fe200078e0206 */
[----:B------:R-:W-:Y:S01]  /*1150*/  SHF.R.S32.HI R14, RZ, 0x5, R14 ;  /* 0x00000005ff0e7819 */ /* 0x000fe2000001140e */
[----:B------:R-:W-:Y:S01]  /*1160*/  STL [R1+0x58], R18 ;  /* 0x0000581201007387 */ /* 0x000fe20000100800 */
[----:B------:R-:W-:-:S03]  /*1170*/  VIADD R15, R24, 0x18 ;  /* 0x00000018180f7836 */ /* 0x000fc60000000000 */
[----:B------:R-:W-:Y:S01]  /*1180*/  STL [R1+0x54], R20 ;  /* 0x0000541401007387 */ /* 0x000fe20000100800 */
[----:B------:R-:W-:Y:S02]  /*1190*/  IMAD.IADD R3, R4, 0x1, R3 ;  /* 0x0000000104037824 */ /* 0x000fe400078e0203 */
[----:B------:R-:W-:Y:S01]  /*11a0*/  VIADD R2, R24, 0x8 ;  /* 0x0000000818027836 */ /* 0x000fe20000000000 */
[----:B------:R-:W-:Y:S01]  /*11b0*/  STL [R1+0xc0], R10 ;  /* 0x0000c00a01007387 */ /* 0x000fe20000100800 */
[----:B------:R-:W-:Y:S02]  /*11c0*/  IMAD.IADD R4, R27, 0x1, -R7 ;  /* 0x000000011b047824 */ /* 0x000fe400078e0a07 */
[----:B------:R-:W-:Y:S01]  /*11d0*/  IMAD R14, R14, 0x1800, R18 ;  /* 0x000018000e0e7824 */ /* 0x000fe200078e0212 */
[----:B------:R-:W-:-:S03]  /*11e0*/  SHF.R.S32.HI R7, RZ, 0x1f, R15 ;  /* 0x0000001fff077819 */ /* 0x000fc6000001140f */
[----:B------:R-:W-:Y:S02]  /*11f0*/  IMAD.IADD R5, R14, 0x1, R5 ;  /* 0x000000010e057824 */ /* 0x000fe400078e0205 */
[----:B------:R-:W-:Y:S01]  /*1200*/  VIADD R14, R24, 0x28 ;  /* 0x00000028180e7836 */ /* 0x000fe20000000000 */
[----:B------:R-:W-:Y:S01]  /*1210*/  SHF.L.U64.HI R7, R15, 0x1, R7 ;  /* 0x000000010f077819 */ /* 0x000fe20000010207 */
[----:B------:R-:W-:Y:S01]  /*1220*/  IMAD.SHL.U32 R144, R26, 0x8, RZ ;  /* 0x000000081a907824 */ /* 0x000fe200078e00ff */
[----:B------:R-:W-:Y:S02]  /*1230*/  SHF.R.S32.HI R8, RZ, 0x1f, R21 ;  /* 0x0000001fff087819 */ /* 0x000fe40000011415 */
[----:B------:R-:W-:Y:S02]  /*1240*/  SHF.R.S32.HI R9, RZ, 0x1f, R14 ;  /* 0x0000001fff097819 */ /* 0x000fe4000001140e */
[----:B------:R-:W-:Y:S01]  /*1250*/  SHF.L.U64.HI R8, R21, 0x1, R8 ;  /* 0x0000000115087819 */ /* 0x000fe20000010208 */
[----:B------:R-:W-:Y:S01]  /*1260*/  IMAD.MOV.U32 R17, RZ, RZ, RZ ;  /* 0x000000ffff117224 */ /* 0x000fe200078e00ff */
[----:B------:R-:W-:-:S02]  /*1270*/  CS2R R154, SRZ ;  /* 0x00000000009a7805 */ /* 0x000fc4000001ff00 */
[----:B--2---:R-:W-:Y:S01]  /*1280*/  LOP3.LUT R0, R11, 0x1, RZ, 0xfc, !PT ;  /* 0x000000010b007812 */ /* 0x004fe200078efcff */
[----:B------:R-:W-:-:S04]  /*1290*/  VIADD R11, R16, 0xda00 ;  /* 0x0000da00100b7836 */ /* 0x000fc80000000000 */
[----:B------:R0:W-:Y:S04]  /*12a0*/  STL [R1+0x44], R0 ;  /* 0x0000440001007387 */ /* 0x0001e80000100800 */
[----:B------:R-:W-:Y:S04]  /*12b0*/  STL [R1+0x94], RZ ;  /* 0x000094ff01007387 */ /* 0x000fe80000100800 */
[----:B------:R-:W-:Y:S01]  /*12c0*/  STL [R1+0xbc], R11 ;  /* 0x0000bc0b01007387 */ /* 0x000fe20000100800 */
[----:B0-----:R-:W-:-:S03]  /*12d0*/  SHF.R.S32.HI R0, RZ, 0x1f, R19 ;  /* 0x0000001fff007819 */ /* 0x001fc60000011413 */
[----:B------:R-:W-:Y:S01]  /*12e0*/  STL [R1+0x5c], RZ ;  /* 0x00005cff01007387 */ /* 0x000fe20000100800 */
[----:B------:R-:W-:-:S03]  /*12f0*/  LEA.HI R0, R4, R4, RZ, 0x1 ;  /* 0x0000000404007211 */ /* 0x000fc600078f08ff */
[----:B------:R-:W-:Y:S04]  /*1300*/  STL [R1+0x68], R15 ;  /* 0x0000680f01007387 */ /* 0x000fe80000100800 */
[----:B------:R0:W-:Y:S01]  /*1310*/  STL [R1+0x60], R2 ;  /* 0x0000600201007387 */ /* 0x0001e20000100800 */
[----:B------:R-:W-:Y:S02]  /*1320*/  LOP3.LUT R0, R0, 0x1ffffffe, RZ, 0xc0, !PT ;  /* 0x1ffffffe00007812 */ /* 0x000fe400078ec0ff */
[----:B0-----:R-:W-:-:S04]  /*1330*/  SHF.R.S32.HI R2, RZ, 0x1f, R23 ;  /* 0x0000001fff027819 */ /* 0x001fc80000011417 */
[----:B------:R-:W-:Y:S01]  /*1340*/  SHF.L.U64.HI R23, R23, 0x1, R2 ;  /* 0x0000000117177819 */ /* 0x000fe20000010202 */
[----:B------:R-:W-:Y:S01]  /*1350*/  STL [R1+0x70], R14 ;  /* 0x0000700e01007387 */ /* 0x000fe20000100800 */
[----:B------:R-:W-:Y:S01]  /*1360*/  IMAD.IADD R0, R4, 0x1, -R0 ;  /* 0x0000000104007824 */ /* 0x000fe200078e0a00 */
[C-C-:B------:R-:W-:Y:S02]  /*1370*/  LOP3.LUT R4, R22.reuse, 0x18, R144.reuse, 0xf8, !PT ;  /* 0x0000001816047812 */ /* 0x140fe400078ef890 */
[----:B------:R-:W-:Y:S01]  /*1380*/  STL [R1+0xa0], R23 ;  /* 0x0000a01701007387 */ /* 0x000fe20000100800 */
[----:B------:R-:W-:-:S03]  /*1390*/  LOP3.LUT R2, R22, 0x8, R144, 0xf8, !PT ;  /* 0x0000000816027812 */ /* 0x000fc600078ef890 */
[----:B------:R0:W-:Y:S01]  /*13a0*/  STL [R1+0xa4], R7 ;  /* 0x0000a40701007387 */ /* 0x0001e20000100800 */
[-C--:B------:R-:W-:Y:S02]  /*13b0*/  LOP3.LUT R4, R4, R20.reuse, RZ, 0x3c, !PT ;  /* 0x0000001404047212 */ /* 0x080fe400078e3cff */
[----:B------:R-:W-:Y:S01]  /*13c0*/  LOP3.LUT R2, R2, R20, RZ, 0x3c, !PT ;  /* 0x0000001402027212 */ /* 0x000fe200078e3cff */
[----:B------:R1:W-:Y:S01]  /*13d0*/  STL [R1+0xa8], R8 ;  /* 0x0000a80801007387 */ /* 0x0003e20000100800 */
[----:B0-----:R-:W-:Y:S01]  /*13e0*/  SHF.L.U64.HI R7, R14, 0x1, R9 ;  /* 0x000000010e077819 */ /* 0x001fe20000010209 */
[----:B------:R-:W-:-:S04]  /*13f0*/  IMAD.IADD R4, R18, 0x1, R4 ;  /* 0x0000000112047824 */ /* 0x000fc800078e0204 */
[----:B------:R0:W-:Y:S01]  /*1400*/  STL [R1+0xac], R7 ;  /* 0x0000ac0701007387 */ /* 0x0001e20000100800 */
[----:B-1----:R-:W-:Y:S01]  /*1410*/  SHF.R.S32.HI R8, RZ, 0x3, R13 ;  /* 0x00000003ff087819 */ /* 0x002fe2000001140d */
[----:B------:R-:W-:Y:S01]  /*1420*/  IMAD.IADD R2, R18, 0x1, R2 ;  /* 0x0000000112027824 */ /* 0x000fe200078e0202 */
[----:B0-----:R-:W-:Y:S01]  /*1430*/  SHF.R.S32.HI R7, RZ, 0x3, R12 ;  /* 0x00000003ff077819 */ /* 0x001fe2000001140c */
[----:B------:R-:W-:-:S04]  /*1440*/  IMAD R0, R0, 0x8, R10 ;  /* 0x0000000800007824 */ /* 0x000fc800078e020a */
[----:B------:R0:W-:Y:S04]  /*1450*/  STL [R1+0x98], R7 ;  /* 0x0000980701007387 */ /* 0x0001e80000100800 */
[----:B------:R-:W-:Y:S04]  /*1460*/  STL [R1+0x9c], R8 ;  /* 0x00009c0801007387 */ /* 0x000fe80000100800 */
[----:B------:R1:W-:Y:S01]  /*1470*/  STL [R1+0x80], R2 ;  /* 0x0000800201007387 */ /* 0x0003e20000100800 */
[--C-:B0-----:R-:W-:Y:S02]  /*1480*/  IMAD R7, R4, 0x2, R11.reuse ;  /* 0x0000000204077824 */ /* 0x101fe400078e020b */
[----:B------:R-:W-:-:S03]  /*1490*/  IMAD R4, R5, 0x2, R11 ;  /* 0x0000000205047824 */ /* 0x000fc600078e020b */
[----:B------:R0:W-:Y:S01]  /*14a0*/  STL [R1+0xb8], R7 ;  /* 0x0000b80701007387 */ /* 0x0001e20000100800 */
[----:B-1----:R-:W-:-:S03]  /*14b0*/  IMAD R2, R6, 0x2, R11 ;  /* 0x0000000206027824 */ /* 0x002fc600078e020b */
[----:B------:R0:W-:Y:S04]  /*14c0*/  STL [R1+0xb4], R4 ;  /* 0x0000b40401007387 */ /* 0x0001e80000100800 */
[----:B------:R0:W-:Y:S04]  /*14d0*/  STL [R1+0xb0], R2 ;  /* 0x0000b00201007387 */ /* 0x0001e80000100800 */
[----:B------:R0:W-:Y:S01]  /*14e0*/  STL [R1+0xc4], R0 ;  /* 0x0000c40001007387 */ /* 0x0001e20000100800 */
[----:B------:R-:W-:-:S07]  /*14f0*/  IMAD R18, R3, 0x2, R16 ;  /* 0x0000000203127824 */ /* 0x000fce00078e0210 */
.L_x_10460:
[----:B0---4-:R-:W0:Y:S02]  /*1500*/  LDC.64 R2, c[0x0][0xc88] ;  /* 0x00032200ff027b82 */ /* 0x011e240000000a00 */
[----:B0-----:R-:W-:-:S05]  /*1510*/  IMAD.WIDE R2, R107, 0x4, R2 ;  /* 0x000000046b027825 */ /* 0x001fca00078e0202 */
[----:B--23--:R0:W2:Y:S01]  /*1520*/  LDG.E R10, desc[UR60][R2.64] ;  /* 0x0000003c020a7981 */ /* 0x00c0a2000c1e1900 */
[----:B------:R-:W-:Y:S05]  /*1530*/  YIELD ;  /* 0x0000000000007946 */ /* 0x000fea0003800000 */
[----:B------:R-:W-:Y:S01]  /*1540*/  ULDC.64 UR4, c[0x0][0xa28] ;  /* 0x00028a0000047ab9 */ /* 0x000fe20000000a00 */
[----:B------:R-:W-:Y:S01]  /*1550*/  ULDC.64 UR8, c[0x0][0xa18] ;  /* 0x0002860000087ab9 */ /* 0x000fe20000000a00 */
[----:B------:R-:W-:Y:S01]  /*1560*/  ISETP.NE.U32.AND P1, PT, RZ, UR4, PT ;  /* 0x00000004ff007c0c */ /* 0x000fe2000bf25070 */
[----:B------:R-:W-:Y:S01]  /*1570*/  ULDC.64 UR6, c[0x0][0xa08] ;  /* 0x0002820000067ab9 */ /* 0x000fe20000000a00 */
[----:B0-----:R-:W-:Y:S01]  /*1580*/  IMAD.MOV.U32 R3, RZ, RZ, RZ ;  /* 0x000000ffff037224 */ /* 0x001fe200078e00ff */
[----:B------:R-:W-:Y:S01]  /*1590*/  ISETP.NE.U32.AND P0, PT, RZ, UR6, PT ;  /* 0x00000006ff007c0c */ /* 0x000fe2000bf05070 */
[----:B------:R-:W-:Y:S01]  /*15a0*/  IMAD.MOV.U32 R27, RZ, RZ, RZ ;  /* 0x000000ffff1b7224 */ /* 0x000fe200078e00ff */
[----:B------:R-:W-:-:S02]  /*15b0*/  ISETP.NE.AND.EX P1, PT, RZ, UR5, PT, P1 ;  /* 0x00000005ff007c0c */ /* 0x000fc4000bf25310 */
[----:B------:R-:W-:Y:S02]  /*15c0*/  ISETP.NE.AND.EX P0, PT, RZ, UR7, PT, P0 ;  /* 0x00000007ff007c0c */ /* 0x000fe4000bf05300 */
[----:B--2---:R-:W-:Y:S01]  /*15d0*/  SHF.R.S32.HI R0, RZ, 0x1f, R10 ;  /* 0x0000001fff007819 */ /* 0x004fe2000001140a */
[----:B------:R-:W-:-:S08]  /*15e0*/  IMAD.SHL.U32 R26, R10, 0x4, RZ ;  /* 0x000000040a1a7824 */ /* 0x000fd000078e00ff */
[C---:B------:R-:W-:Y:S01]  /*15f0*/  @P1 LEA R4, P2, R10.reuse, UR4, 0x2 ;  /* 0x000000040a041c11 */ /* 0x040fe2000f8410ff */
[----:B------:R0:W-:Y:S01]  /*1600*/  STL [R1+0x88], R10 ;  /* 0x0000880a01007387 */ /* 0x0001e20000100800 */
        /* <DEDUP_REMOVED lines=22> */
[----:B------:R-:W-:Y:S02]  /*1770*/  IMAD.U32 R24, RZ, RZ, UR4 ;  /* 0x00000004ff187e24 */ /* 0x000fe4000f8e00ff */
[----:B------:R-:W-:Y:S01]  /*1780*/  IMAD.MOV.U32 R25, RZ, RZ, R10 ;  /* 0x000000ffff197224 */ /* 0x000fe200078e000a */
[----:B01----:R-:W-:Y:S06]  /*1790*/  @P2 BRA `(.L_x_10325) ;  /* 0x0000000000242947 */ /* 0x003fec0003800000 */
        /* <DEDUP_REMOVED lines=9> */
.L_x_10325:
[----:B------:R-:W-:Y:S01]  /*1830*/  ULDC.64 UR4, c[0x0][0xa20] ;  /* 0x0002880000047ab9 */ /* 0x000fe20000000a00 */
[----:B------:R0:W-:Y:S01]  /*1840*/  STL [R1+0x90], R105 ;  /* 0x0000906901007387 */ /* 0x0001e20000100800 */
[----:B------:R-:W-:-:S03]  /*1850*/  ISETP.NE.U32.AND P1, PT, RZ, UR4, PT ;  /* 0x00000004ff007c0c */ /* 0x000fc6000bf25070 */
[----:B------:R0:W-:Y:S01]  /*1860*/  STL [R1+0x8c], R106 ;  /* 0x00008c6a01007387 */ /* 0x0001e20000100800 */
[----:B------:R-:W-:-:S13]  /*1870*/  ISETP.NE.AND.EX P1, PT, RZ, UR5, PT, P1 ;  /* 0x00000005ff007c0c */ /* 0x000fda000bf25310 */
[----:B0-----:R-:W-:Y:S05]  /*1880*/  @!P1 BRA `(.L_x_10326) ;  /* 0x0000000000109947 */ /* 0x001fea0003800000 */
[----:B------:R-:W-:-:S04]  /*1890*/  IADD3 R4, P0, R26, UR4, RZ ;  /* 0x000000041a047c10 */ /* 0x000fc8000ff1e0ff */
[----:B------:R-:W-:-:S05]  /*18a0*/  IADD3.X R5, R28, UR5, RZ, P0, !PT ;  /* 0x000000051c057c10 */ /* 0x000fca00087fe4ff */
[----:B------:R0:W5:Y:S01]  /*18b0*/  LDG.E R24, desc[UR60][R4.64] ;  /* 0x0000003c04187981 */ /* 0x000162000c1e1900 */
[----:B------:R-:W-:Y:S05]  /*18c0*/  BRA `(.L_x_10327) ;  /* 0x0000000000107947 */ /* 0x000fea0003800000 */
.L_x_10326:
[----:B------:R-:W-:Y:S05]  /*18d0*/  @!P0 BRA `(.L_x_10327) ;  /* 0x00000000000c8947 */ /* 0x000fea0003800000 */
[----:B------:R-:W2:Y:S04]  /*18e0*/  LDG.E R5, desc[UR60][R8.64] ;  /* 0x0000003c08057981 */ /* 0x000ea8000c1e1900 */
[----:B------:R-:W2:Y:S02]  /*18f0*/  LDG.E R24, desc[UR60][R8.64+0x4] ;  /* 0x0000043c08187981 */ /* 0x000ea4000c1e1900 */
[----:B--2---:R-:W-:-:S07]  /*1900*/  IMAD.IADD R24, R24, 0x1, -R5 ;  /* 0x0000000118187824 */ /* 0x004fce00078e0a05 */
.L_x_10327:
        /* <DEDUP_REMOVED lines=9> */
[----:B------:R-:W-:Y:S01]  /*19a0*/  ISETP.NE.U32.AND P1, PT, RZ, UR4, PT ;  /* 0x00000004ff007c0c */ /* 0x000fe2000bf25070 */
[----:B------:R-:W-:-:S03]  /*19b0*/  IMAD.MOV.U32 R104, RZ, RZ, R24 ;  /* 0x000000ffff687224 */ /* 0x000fc600078e0018 */
        /* <DEDUP_REMOVED lines=15> */
[----:B------:R-:W-:-:S05]  /*1ab0*/  IMAD.WIDE.U32 R4, R4, 0x38e38e39, RZ ;  /* 0x38e38e3904047825 */ /* 0x000fca00078e00ff */
[----:B------:R-:W-:-:S05]  /*1ac0*/  SHF.R.U32.HI R81, RZ, 0x5, R5 ;  /* 0x00000005ff517819 */ /* 0x000fca0000011605 */
[----:B------:R-:W-:Y:S02]  /*1ad0*/  IMAD.MOV.U32 R22, RZ, RZ, R81 ;  /* 0x000000ffff167224 */ /* 0x000fe400078e0051 */
[----:B------:R-:W-:-:S04]  /*1ae0*/  @P0 VIADD R0, R3, 0x8f ;  /* 0x0000008f03000836 */ /* 0x000fc80000000000 */
        /* <DEDUP_REMOVED lines=26> */
.L_x_10330:
[----:B------:R-:W-:Y:S05]  /*1c90*/  BSYNC B6 ;  /* 0x0000000000067941 */ /* 0x000fea0003800000 */
.L_x_10329:
        /* <DEDUP_REMOVED lines=20> */
.L_x_10332:
[----:B------:R-:W-:Y:S05]  /*1de0*/  BSYNC B6 ;  /* 0x0000000000067941 */ /* 0x000fea0003800000 */
.L_x_10331:
[----:B------:R-:W2:Y:S01]  /*1df0*/  LDL.64 R14, [R1+0x48] ;  /* 0x00004800010e7983 */ /* 0x000ea20000100a00 */
[----:B------:R-:W-:Y:S01]  /*1e00*/  ULDC.64 UR4, c[0x0][0x9f8] ;  /* 0x00027e0000047ab9 */ /* 0x000fe20000000a00 */
[----:B------:R-:W-:Y:S01]  /*1e10*/  IMAD.IADD R74, R27, 0x1, R24 ;  /* 0x000000011b4a7824 */ /* 0x000fe200078e0218 */
[----:B------:R-:W-:Y:S01]  /*1e20*/  ISETP.NE.U32.AND P0, PT, RZ, UR4, PT ;  /* 0x00000004ff007c0c */ /* 0x000fe2000bf05070 */
[----:B------:R-:W2:Y:S01]  /*1e30*/  LDL.64 R32, [R1+0x48] ;  /* 0x0000480001207983 */ /* 0x000ea20000100a00 */
[----:B------:R-:W-:-:S03]  /*1e40*/  ULDC.64 UR6, c[0x0][0xa08] ;  /* 0x0002820000067ab9 */ /* 0x000fc60000000a00 */
[----:B------:R-:W3:Y:S01]  /*1e50*/  LDL R40, [R1+0x50] ;  /* 0x0000500001287983 */ /* 0x000ee20000100800 */
[----:B------:R-:W-:Y:S01]  /*1e60*/  ISETP.NE.AND.EX P0, PT, RZ, UR5, PT, P0 ;  /* 0x00000005ff007c0c */ /* 0x000fe2000bf05300 */
[----:B------:R-:W0:Y:S02]  /*1e70*/  LDC.64 R66, c[0x0][0x408] ;  /* 0x00010200ff427b82 */ /* 0x000e240000000a00 */
[----:B------:R-:W4:Y:S01]  /*1e80*/  LDL.LU R36, [R1] ;  /* 0x0000000001247983 */ /* 0x000f220000300800 */
[----:B------:R-:W1:Y:S01]  /*1e90*/  S2R R20, SR_TID.X ;  /* 0x0000000000147919 */ /* 0x000e620000002100 */
[----:B------:R-:W-:-:S04]  /*1ea0*/  SHF.R.S32.HI R8, RZ, 0x1f, R106 ;  /* 0x0000001fff087819 */ /* 0x000fc8000001146a */
[----:B------:R-:W0:Y:S04]  /*1eb0*/  LDC R107, c[0x0][0x3f4] ;  /* 0x0000fd00ff6b7b82 */ /* 0x000e280000000800 */
[----:B------:R-:W-:-:S04]  /*1ec0*/  @P0 IADD3 R4, P1, R26, UR4, RZ ;  /* 0x000000041a040c10 */ /* 0x000fc8000ff3e0ff */
[----:B------:R-:W-:Y:S01]  /*1ed0*/  @P0 IADD3.X R5, R28, UR5, RZ, P1, !PT ;  /* 0x000000051c050c10 */ /* 0x000fe20008ffe4ff */
[----:B------:R-:W-:Y:S01]  /*1ee0*/  ULDC.64 UR4, c[0x0][0x308] ;  /* 0x0000c20000047ab9 */ /* 0x000fe20000000a00 */
[----:B------:R-:W0:Y:S03]  /*1ef0*/  LDC.64 R28, c[0x0][0x300] ;  /* 0x0000c000ff1c7b82 */ /* 0x000e260000000a00 */
[----:B------:R2:W3:Y:S01]  /*1f00*/  @P0 LDG.E R25, desc[UR60][R4.64] ;  /* 0x0000003c04190981 */ /* 0x0004e2000c1e1900 */
[----:B------:R-:W-:Y:S02]  /*1f10*/  SHF.R.S32.HI R11, RZ, 0x1f, R74 ;  /* 0x0000001fff0b7819 */ /* 0x000fe4000001144a */
[----:B------:R-:W-:Y:S02]  /*1f20*/  ISETP.NE.U32.AND P0, PT, RZ, UR6, PT ;  /* 0x00000006ff007c0c */ /* 0x000fe4000bf05070 */
[----:B------:R-:W-:Y:S01]  /*1f30*/  SHF.R.S32.HI R34, RZ, 0x1f, R19 ;  /* 0x0000001fff227819 */ /* 0x000fe20000011413 */
[----:B------:R-:W4:Y:S01]  /*1f40*/  LDC.64 R72, c[0x0][0x3f8] ;  /* 0x0000fe00ff487b82 */ /* 0x000f220000000a00 */
[----:B------:R-:W-:-:S02]  /*1f50*/  ISETP.NE.AND.EX P0, PT, RZ, UR7, PT, P0 ;  /* 0x00000007ff007c0c */ /* 0x000fc4000bf05300 */
[----:B-1----:R-:W-:Y:S01]  /*1f60*/  SHF.R.U32.HI R35, RZ, 0x7, R20 ;  /* 0x00000007ff237819 */ /* 0x002fe20000011614 */
[-C--:B0-----:R-:W-:Y:S02]  /*1f70*/  IMAD R0, R11, R28.reuse, RZ ;  /* 0x0000001c0b007224 */ /* 0x081fe400078e02ff */
[----:B------:R-:W-:-:S04]  /*1f80*/  IMAD.WIDE.U32 R6, R74, R28, RZ ;  /* 0x0000001c4a067225 */ /* 0x000fc800078e00ff */
[----:B------:R-:W-:Y:S02]  /*1f90*/  IMAD R3, R74, R29, R0 ;  /* 0x0000001d4a037224 */ /* 0x000fe400078e0200 */
[----:B--2---:R-:W-:Y:S02]  /*1fa0*/  IMAD.MOV.U32 R32, RZ, RZ, R14 ;  /* 0x000000ffff207224 */ /* 0x004fe400078e000e */
[----:B------:R-:W-:Y:S01]  /*1fb0*/  IMAD.IADD R7, R7, 0x1, R3 ;  /* 0x0000000107077824 */ /* 0x000fe200078e0203 */
[----:B------:R-:W-:Y:S01]  /*1fc0*/  ISETP.NE.AND P6, PT, R35, 0x1, PT ;  /* 0x000000012300780c */ /* 0x000fe20003fc5270 */
[----:B------:R-:W-:Y:S01]  /*1fd0*/  IMAD R3, R8, UR4, RZ ;  /* 0x0000000408037c24 */ /* 0x000fe2000f8e02ff */
[----:B------:R-:W-:Y:S01]  /*1fe0*/  SHF.R.S32.HI R33, RZ, 0x1f, R32 ;  /* 0x0000001fff217819 */ /* 0x000fe20000011420 */
[----:B------:R-:W-:-:S04]  /*1ff0*/  IMAD.WIDE.U32 R4, R106, UR4, R6 ;  /* 0x000000046a047c25 */ /* 0x000fc8000f8e0006 */
[----:B------:R0:W-:Y:S01]  /*2000*/  STL [R1+0x4c], R33 ;  /* 0x00004c2101007387 */ /* 0x0001e20000100800 */
[----:B------:R-:W-:Y:S01]  /*2010*/  IMAD R3, R106, UR5, R3 ;  /* 0x000000056a037c24 */ /* 0x000fe2000f8e0203 */
[----:B------:R-:W-:Y:S02]  /*2020*/  ULDC.64 UR4, c[0x0][0x310] ;  /* 0x0000c40000047ab9 */ /* 0x000fe40000000a00 */
[----:B------:R-:W2:Y:S01]  /*2030*/  LDL R37, [R1+0x84] ;  /* 0x0000840001257983 */ /* 0x000ea20000100800 */
[----:B------:R-:W-:-:S03]  /*2040*/  IMAD.IADD R5, R5, 0x1, R3 ;  /* 0x0000000105057824 */ /* 0x000fc600078e0203 */
[----:B------:R-:W2:Y:S04]  /*2050*/  LDL R38, [R1+0x54] ;  /* 0x0000540001267983 */ /* 0x000ea80000100800 */
[----:B------:R-:W2:Y:S01]  /*2060*/  LDL R39, [R1+0x58] ;  /* 0x0000580001277983 */ /* 0x000ea20000100800 */
[----:B---3--:R-:W-:Y:S02]  /*2070*/  SHF.R.S32.HI R0, RZ, 0x1f, R25 ;  /* 0x0000001fff007819 */ /* 0x008fe40000011419 */
[----:B------:R-:W-:Y:S02]  /*2080*/  SEL R21, R25, RZ, !P0 ;  /* 0x000000ff19157207 */ /* 0x000fe40004000000 */
[----:B------:R-:W-:-:S05]  /*2090*/  SEL R13, R0, RZ, !P0 ;  /* 0x000000ff000d7207 */ /* 0x000fca0004000000 */
[----:B------:R-:W-:Y:S02]  /*20a0*/  IMAD R0, R13, UR4, RZ ;  /* 0x000000040d007c24 */ /* 0x000fe4000f8e02ff */
[----:B------:R-:W-:-:S04]  /*20b0*/  IMAD.WIDE.U32 R24, R21, UR4, R4 ;  /* 0x0000000415187c25 */ /* 0x000fc8000f8e0004 */
[----:B------:R-:W-:Y:S02]  /*20c0*/  IMAD R3, R21, UR5, R0 ;  /* 0x0000000515037c24 */ /* 0x000fe4000f8e0200 */
[----:B------:R-:W-:Y:S01]  /*20d0*/  VIADD R0, R144, 0x10 ;  /* 0x0000001090007836 */ /* 0x000fe20000000000 */
[----:B------:R-:W-:Y:S05]  /*20e0*/  @!P6 WARPSYNC.ALL ;  /* 0x000000000000e948 */ /* 0x000fea0003800000 */
[----:B------:R-:W-:Y:S01]  /*20f0*/  ULDC.64 UR6, c[0x0][0x330] ;  /* 0x0000cc0000067ab9 */ /* 0x000fe20000000a00 */
[----:B------:R-:W-:Y:S01]  /*2100*/  ULDC UR4, c[0x0][0x2f4] ;  /* 0x0000bd0000047ab9 */ /* 0x000fe20000000800 */
[----:B------:R-:W-:Y:S01]  /*2110*/  SHF.R.S32.HI R145, RZ, 0x1f, R144 ;  /* 0x0000001fff917819 */ /* 0x000fe20000011490 */
[----:B------:R-:W-:Y:S01]  /*2120*/  IMAD R6, R34, R28, RZ ;  /* 0x0000001c22067224 */ /* 0x000fe200078e02ff */
[----:B------:R-:W-:Y:S01]  /*2130*/  ISETP.GE.AND P1, PT, R0, UR4, PT ;  /* 0x0000000400007c0c */ /* 0x000fe2000bf26270 */
[----:B------:R-:W-:-:S02]  /*2140*/  IMAD R7, R8, UR6, RZ ;  /* 0x0000000608077c24 */ /* 0x000fc4000f8e02ff */
[C---:B------:R-:W-:Y:S01]  /*2150*/  IMAD R89, R19.reuse, R29, R6 ;  /* 0x0000001d13597224 */ /* 0x040fe200078e0206 */
[----:B------:R-:W-:Y:S01]  /*2160*/  SEL R6, RZ, 0xffffffff, P1 ;  /* 0xffffffffff067807 */ /* 0x000fe20000800000 */
[----:B------:R-:W-:Y:S01]  /*2170*/  IMAD.WIDE.U32 R4, R19, R28, R144 ;  /* 0x0000001c13047225 */ /* 0x000fe200078e0090 */
[----:B------:R-:W-:-:S03]  /*2180*/  ISETP.GE.AND P0, PT, R144, UR4, PT ;  /* 0x0000000490007c0c */ /* 0x000fc6000bf06270 */
[C---:B------:R-:W-:Y:S02]  /*2190*/  IMAD R7, R106.reuse, UR7, R7 ;  /* 0x000000076a077c24 */ /* 0x040fe4000f8e0207 */
[----:B------:R-:W-:Y:S01]  /*21a0*/  IMAD.WIDE.U32 R26, R106, UR6, R144 ;  /* 0x000000066a1a7c25 */ /* 0x000fe2000f8e0090 */
[----:B------:R-:W-:Y:S01]  /*21b0*/  IADD3 R94, P2, R24, R4, RZ ;  /* 0x00000004185e7210 */ /* 0x000fe20007f5e0ff */
[----:B------:R-:W-:Y:S02]  /*21c0*/  ULDC.64 UR6, c[0x0][0x338] ;  /* 0x0000ce0000067ab9 */ /* 0x000fe40000000a00 */
[----:B------:R-:W-:Y:S01]  /*21d0*/  IMAD.IADD R27, R27, 0x1, R7 ;  /* 0x000000011b1b7824 */ /* 0x000fe200078e0207 */
[----:B------:R-:W-:Y:S01]  /*21e0*/  SEL R4, RZ, 0x1, P0 ;  /* 0x00000001ff047807 */ /* 0x000fe20000000000 */
[----:B------:R-:W-:Y:S02]  /*21f0*/  IMAD.SHL.U32 R7, R6, 0x2, RZ ;  /* 0x0000000206077824 */ /* 0x000fe400078e00ff */
[----:B------:R-:W-:-:S03]  /*2200*/  IMAD.IADD R3, R25, 0x1, R3 ;  /* 0x0000000119037824 */ /* 0x000fc600078e0203 */
[----:B------:R-:W-:Y:S01]  /*2210*/  LOP3.LUT R7, R7, 0x2, R4, 0xe2, !PT ;  /* 0x0000000207077812 */ /* 0x000fe200078ee204 */
[C---:B------:R-:W-:Y:S01]  /*2220*/  VIADD R4, R144.reuse, 0x20 ;  /* 0x0000002090047836 */ /* 0x040fe20000000000 */
[----:B------:R-:W-:Y:S01]  /*2230*/  IADD3.X R89, R3, R5, R89, P2, !PT ;  /* 0x0000000503597210 */ /* 0x000fe200017fe459 */
[----:B------:R-:W-:Y:S02]  /*2240*/  VIADD R5, R144, 0x30 ;  /* 0x0000003090057836 */ /* 0x000fe40000000000 */
[----:B------:R-:W-:Y:S01]  /*2250*/  IMAD R8, R34, R66, RZ ;  /* 0x0000004222087224 */ /* 0x000fe200078e02ff */
[----:B------:R-:W-:Y:S01]  /*2260*/  ISETP.GE.AND P0, PT, R4, UR4, PT ;  /* 0x0000000404007c0c */ /* 0x000fe2000bf06270 */
[----:B------:R-:W-:Y:S01]  /*2270*/  VIADD R6, R144, 0x40 ;  /* 0x0000004090067836 */ /* 0x000fe20000000000 */
[----:B------:R-:W-:Y:S01]  /*2280*/  ISETP.GE.AND P1, PT, R5, UR4, PT ;  /* 0x0000000405007c0c */ /* 0x000fe2000bf26270 */
[----:B------:R-:W-:Y:S01]  /*2290*/  IMAD R15, R19, R67, R8 ;  /* 0x00000043130f7224 */ /* 0x000fe200078e0208 */
[----:B------:R-:W-:-:S02]  /*22a0*/  SEL R8, RZ, 0x4, P0 ;  /* 0x00000004ff087807 */ /* 0x000fc40000000000 */
[----:B------:R-:W-:Y:S02]  /*22b0*/  ISETP.GE.AND P3, PT, R4, R107, PT ;  /* 0x0000006b0400720c */ /* 0x000fe40003f66270 */
[----:B------:R-:W-:Y:S02]  /*22c0*/  SEL R9, RZ, 0x8, P1 ;  /* 0x00000008ff097807 */ /* 0x000fe40000800000 */
[----:B------:R-:W-:Y:S02]  /*22d0*/  ISETP.GE.AND P0, PT, R6, UR4, PT ;  /* 0x0000000406007c0c */ /* 0x000fe4000bf06270 */
[----:B------:R-:W-:Y:S02]  /*22e0*/  LOP3.LUT R7, R9, R7, R8, 0xfe, !PT ;  /* 0x0000000709077212 */ /* 0x000fe400078efe08 */
[----:B------:R-:W-:Y:S02]  /*22f0*/  SEL R10, RZ, 0x10, P0 ;  /* 0x00000010ff0a7807 */ /* 0x000fe40000000000 */
[-C--:B------:R-:W-:Y:S01]  /*2300*/  ISETP.GE.AND P0, PT, R144, R107.reuse, PT ;  /* 0x0000006b9000720c */ /* 0x080fe20003f06270 */
[----:B------:R-:W-:Y:S01]  /*2310*/  IMAD.WIDE.U32 R30, R19, R66, R144 ;  /* 0x00000042131e7225 */ /* 0x000fe200078e0090 */
[----:B------:R-:W-:-:S02]  /*2320*/  ISETP.GE.AND P1, PT, R0, R107, PT ;  /* 0x0000006b0000720c */ /* 0x000fc40003f26270 */
[----:B------:R-:W-:Y:S01]  /*2330*/  LOP3.LUT R10, R7, R10, RZ, 0xfc, !PT ;  /* 0x0000000a070a7212 */ /* 0x000fe200078efcff */
[----:B------:R-:W-:Y:S01]  /*2340*/  IMAD.WIDE.U32 R64, R19, R66, R32 ;  /* 0x0000004213407225 */ /* 0x000fe200078e0020 */
[----:B----4-:R-:W-:Y:S02]  /*2350*/  LOP3.LUT R36, R36, 0xfffffffe, RZ, 0xc0, !PT ;  /* 0xfffffffe24247812 */ /* 0x010fe400078ec0ff */
[----:B------:R-:W-:Y:S01]  /*2360*/  SEL R7, R107, RZ, P0 ;  /* 0x000000ff6b077207 */ /* 0x000fe20000000000 */
[----:B------:R-:W-:Y:S01]  /*2370*/  IMAD R13, R13, UR6, RZ ;  /* 0x000000060d0d7c24 */ /* 0x000fe2000f8e02ff */
[----:B------:R-:W-:Y:S01]  /*2380*/  SEL R9, R107, RZ, P1 ;  /* 0x000000ff6b097207 */ /* 0x000fe20000800000 */
[----:B------:R-:W-:Y:S01]  /*2390*/  IMAD R8, R34, R72, RZ ;  /* 0x0000004822087224 */ /* 0x000fe200078e02ff */
[----:B------:R-:W-:Y:S01]  /*23a0*/  @P3 LOP3.LUT R36, R36, 0x1, RZ, 0xfc, !PT ;  /* 0x0000000124243812 */ /* 0x000fe200078efcff */
[----:B------:R-:W-:Y:S02]  /*23b0*/  IMAD.IADD R31, R31, 0x1, R15 ;  /* 0x000000011f1f7824 */ /* 0x000fe400078e020f */
[----:B------:R-:W-:Y:S01]  /*23c0*/  IMAD.IADD R65, R15, 0x1, R65 ;  /* 0x000000010f417824 */ /* 0x000fe200078e0241 */
[----:B------:R-:W-:Y:S01]  /*23d0*/  SEL R15, R107, RZ, P3 ;  /* 0x000000ff6b0f7207 */ /* 0x000fe20001800000 */
[----:B------:R-:W-:-:S02]  /*23e0*/  IMAD R13, R21, UR7, R13 ;  /* 0x00000007150d7c24 */ /* 0x000fc4000f8e020d */
[----:B------:R-:W-:-:S04]  /*23f0*/  IMAD.WIDE.U32 R26, R21, UR6, R26 ;  /* 0x00000006151a7c25 */ /* 0x000fc8000f8e001a */
[C---:B------:R-:W-:Y:S02]  /*2400*/  IMAD R21, R19.reuse, R73, R8 ;  /* 0x0000004913157224 */ /* 0x040fe400078e0208 */
[----:B------:R-:W-:Y:S02]  /*2410*/  IMAD.IADD R8, R144, 0x1, R7 ;  /* 0x0000000190087824 */ /* 0x000fe400078e0207 */
[----:B------:R-:W-:Y:S02]  /*2420*/  IMAD.IADD R14, R0, 0x1, R9 ;  /* 0x00000001000e7824 */ /* 0x000fe400078e0209 */
[----:B------:R-:W-:Y:S01]  /*2430*/  IMAD.WIDE.U32 R68, R19, R72, R144 ;  /* 0x0000004813447225 */ /* 0x000fe200078e0090 */
[----:B------:R-:W-:-:S03]  /*2440*/  SHF.R.S32.HI R9, RZ, 0x1f, R8 ;  /* 0x0000001fff097819 */ /* 0x000fc60000011408 */
[----:B------:R-:W-:-:S04]  /*2450*/  IMAD.WIDE.U32 R70, R19, R72, R32 ;  /* 0x0000004813467225 */ /* 0x000fc800078e0020 */
[----:B------:R-:W-:Y:S01]  /*2460*/  IMAD.IADD R20, R4, 0x1, R15 ;  /* 0x0000000104147824 */ /* 0x000fe200078e020f */
[----:B------:R-:W-:Y:S01]  /*2470*/  SHF.R.S32.HI R15, RZ, 0x1f, R14 ;  /* 0x0000001fff0f7819 */ /* 0x000fe2000001140e */
[----:B------:R-:W-:Y:S01]  /*2480*/  IMAD.IADD R69, R69, 0x1, R21 ;  /* 0x0000000145457824 */ /* 0x000fe200078e0215 */
[----:B------:R-:W-:Y:S01]  /*2490*/  LOP3.LUT R36, R36, 0xfffffffd, RZ, 0xc0, !PT ;  /* 0xfffffffd24247812 */ /* 0x000fe200078ec0ff */
[----:B------:R-:W-:Y:S01]  /*24a0*/  IMAD.IADD R71, R21, 0x1, R71 ;  /* 0x0000000115477824 */ /* 0x000fe200078e0247 */
[----:B------:R-:W-:Y:S02]  /*24b0*/  SHF.R.S32.HI R21, RZ, 0x1f, R20 ;  /* 0x0000001fff157819 */ /* 0x000fe40000011414 */
[CC--:B------:R-:W-:Y:S02]  /*24c0*/  LEA.HI R7, R9.reuse, R8.reuse, RZ, 0x3 ;  /* 0x0000000809077211 */ /* 0x0c0fe400078f18ff */
[----:B------:R-:W-:Y:S02]  /*24d0*/  LEA.HI R12, R9, R8, RZ, 0x5 ;  /* 0x00000008090c7211 */ /* 0x000fe400078f28ff */
[----:B------:R-:W-:-:S02]  /*24e0*/  LEA.HI R8, R15, R14, RZ, 0x3 ;  /* 0x0000000e0f087211 */ /* 0x000fc400078f18ff */
[----:B------:R-:W-:Y:S02]  /*24f0*/  LEA.HI R15, R15, R14, RZ, 0x5 ;  /* 0x0000000e0f0f7211 */ /* 0x000fe400078f28ff */
[CC--:B------:R-:W-:Y:S02]  /*2500*/  LEA.HI R9, R21.reuse, R20.reuse, RZ, 0x3 ;  /* 0x0000001415097211 */ /* 0x0c0fe400078f18ff */
[----:B------:R-:W-:Y:S02]  /*2510*/  LEA.HI R21, R21, R20, RZ, 0x5 ;  /* 0x0000001415157211 */ /* 0x000fe400078f28ff */
[----:B------:R-:W-:Y:S02]  /*2520*/  SHF.R.S32.HI R20, RZ, 0x5, R15 ;  /* 0x00000005ff147819 */ /* 0x000fe4000001140f */
[----:B------:R-:W-:Y:S02]  /*2530*/  SHF.R.S32.HI R14, RZ, 0x5, R12 ;  /* 0x00000005ff0e7819 */ /* 0x000fe4000001140c */
[----:B------:R-:W-:-:S02]  /*2540*/  LOP3.LUT R15, R40, 0x18, R8, 0xf8, !PT ;  /* 0x00000018280f7812 */ /* 0x000fc400078ef808 */
[----:B0----5:R-:W-:Y:S02]  /*2550*/  SHF.R.S32.HI R33, RZ, 0x1f, R104 ;  /* 0x0000001fff217819 */ /* 0x021fe40000011468 */
[----:B------:R-:W-:Y:S01]  /*2560*/  LOP3.LUT R12, R40, 0x18, R7, 0xf8, !PT ;  /* 0x00000018280c7812 */ /* 0x000fe200078ef807 */
[----:B------:R-:W-:Y:S01]  /*2570*/  VIADD R79, R144, 0x50 ;  /* 0x00000050904f7836 */ /* 0x000fe20000000000 */
[----:B------:R-:W-:Y:S01]  /*2580*/  IADD3 R74, P2, R19, R74, RZ ;  /* 0x0000004a134a7210 */ /* 0x000fe20007f5e0ff */
[----:B------:R-:W-:-:S04]  /*2590*/  IMAD.WIDE.U32 R30, R104, R66, R30 ;  /* 0x00000042681e7225 */ /* 0x000fc800078e001e */
[----:B------:R-:W-:Y:S01]  /*25a0*/  IMAD.X R75, R34, 0x1, R11, P2 ;  /* 0x00000001224b7824 */ /* 0x000fe200010e060b */
[----:B------:R-:W-:Y:S01]  /*25b0*/  ISETP.GE.AND P2, PT, R79, UR4, PT ;  /* 0x000000044f007c0c */ /* 0x000fe2000bf46270 */
[----:B------:R-:W-:Y:S01]  /*25c0*/  IMAD.WIDE.U32 R64, R104, R66, R64 ;  /* 0x0000004268407225 */ /* 0x000fe200078e0040 */
[----:B------:R-:W-:Y:S02]  /*25d0*/  SHF.R.S32.HI R32, RZ, 0x5, R21 ;  /* 0x00000005ff207819 */ /* 0x000fe40000011415 */
[----:B------:R-:W-:Y:S02]  /*25e0*/  LOP3.LUT R21, R40, 0x18, R9, 0xf8, !PT ;  /* 0x0000001828157812 */ /* 0x000fe400078ef809 */
[----:B------:R-:W-:Y:S01]  /*25f0*/  SEL R11, RZ, 0x20, P2 ;  /* 0x00000020ff0b7807 */ /* 0x000fe20001000000 */
[----:B------:R-:W-:Y:S01]  /*2600*/  IMAD R95, R29, 0x90, RZ ;  /* 0x000000901d5f7824 */ /* 0x000fe200078e02ff */
[----:B------:R-:W-:Y:S01]  /*2610*/  LOP3.LUT R78, R7, 0xfffffff8, RZ, 0xc0, !PT ;  /* 0xfffffff8074e7812 */ /* 0x000fe200078ec0ff */
[----:B------:R-:W-:Y:S01]  /*2620*/  IMAD R97, R73, 0x90, RZ ;  /* 0x0000009049617824 */ /* 0x000fe200078e02ff */
[----:B------:R-:W-:Y:S01]  /*2630*/  LOP3.LUT R77, R8, 0xfffffff8, RZ, 0xc0, !PT ;  /* 0xfffffff8084d7812 */ /* 0x000fe200078ec0ff */
[----:B------:R-:W-:Y:S01]  /*2640*/  IMAD.WIDE.U32 R68, R104, R72, R68 ;  /* 0x0000004868447225 */ /* 0x000fe200078e0044 */
[----:B------:R-:W-:-:S03]  /*2650*/  LOP3.LUT R76, R9, 0xfffffff8, RZ, 0xc0, !PT ;  /* 0xfffffff8094c7812 */ /* 0x000fc600078ec0ff */
[----:B------:R-:W-:-:S04]  /*2660*/  IMAD.WIDE.U32 R70, R104, R72, R70 ;  /* 0x0000004868467225 */ /* 0x000fc800078e0046 */
[----:B------:R-:W-:Y:S01]  /*2670*/  IMAD.WIDE.U32 R28, R28, 0x90, RZ ;  /* 0x000000901c1c7825 */ /* 0x000fe200078e00ff */
[----:B------:R-:W-:-:S03]  /*2680*/  SHF.R.S32.HI R100, RZ, 0x1f, R78 ;  /* 0x0000001fff647819 */ /* 0x000fc6000001144e */
[----:B------:R-:W-:Y:S01]  /*2690*/  IMAD.IADD R88, R27, 0x1, R13 ;  /* 0x000000011b587824 */ /* 0x000fe200078e020d */
[----:B------:R-:W-:Y:S01]  /*26a0*/  SHF.R.S32.HI R99, RZ, 0x1f, R77 ;  /* 0x0000001fff637819 */ /* 0x000fe2000001144d */
[----:B------:R-:W-:Y:S01]  /*26b0*/  VIADD R112, R35, 0x8 ;  /* 0x0000000823707836 */ /* 0x000fe20000000000 */
[----:B------:R-:W-:Y:S01]  /*26c0*/  SHF.R.S32.HI R98, RZ, 0x1f, R76 ;  /* 0x0000001fff627819 */ /* 0x000fe2000001144c */
[----:B------:R-:W-:Y:S02]  /*26d0*/  IMAD.SHL.U32 R107, R107, 0x2, RZ ;  /* 0x000000026b6b7824 */ /* 0x000fe400078e00ff */
[----:B------:R-:W-:Y:S01]  /*26e0*/  IMAD.IADD R95, R29, 0x1, R95 ;  /* 0x000000011d5f7824 */ /* 0x000fe200078e025f */
[----:B------:R-:W-:Y:S01]  /*26f0*/  @!P6 BAR.SYNC.DEFER_BLOCKING 0x9, 0x100 ;  /* 0x024400000000eb1d */ /* 0x000fe20000010000 */
[----:B--2---:R-:W-:Y:S02]  /*2700*/  LOP3.LUT P3, RZ, R37, 0x2, RZ, 0xc0, !PT ;  /* 0x0000000225ff7812 */ /* 0x004fe4000786c0ff */
[----:B------:R-:W-:-:S11]  /*2710*/  LOP3.LUT R15, R15, R38, RZ, 0x3c, !PT ;  /* 0x000000260f0f7212 */ /* 0x000fd600078e3cff */
[----:B------:R-:W-:Y:S01]  /*2720*/  @P3 LOP3.LUT R36, R36, 0x2, RZ, 0xfc, !PT ;  /* 0x0000000224243812 */ /* 0x000fe200078efcff */
[----:B------:R-:W-:-:S04]  /*2730*/  IMAD R20, R20, 0x1200, R39 ;  /* 0x0000120014147824 */ /* 0x000fc800078e0227 */
[----:B------:R0:W-:Y:S01]  /*2740*/  STL [R1], R36 ;  /* 0x0000002401007387 */ /* 0x0001e20000100800 */
[----:B------:R-:W-:Y:S01]  /*2750*/  LOP3.LUT R103, R12, R38, RZ, 0x3c, !PT ;  /* 0x000000260c677212 */ /* 0x000fe200078e3cff */
[----:B------:R-:W-:Y:S02]  /*2760*/  IMAD R12, R33, R66, RZ ;  /* 0x00000042210c7224 */ /* 0x000fe400078e02ff */
[----:B------:R-:W-:Y:S02]  /*2770*/  IMAD.IADD R102, R20, 0x1, R15 ;  /* 0x0000000114667824 */ /* 0x000fe400078e020f */
[----:B------:R-:W-:Y:S02]  /*2780*/  IMAD R83, R104, R67, R12 ;  /* 0x0000004368537224 */ /* 0x000fe400078e020c */
[----:B------:R-:W-:Y:S02]  /*2790*/  IMAD R15, R67, 0x90, RZ ;  /* 0x00000090430f7824 */ /* 0x000fe400078e02ff */
[----:B------:R-:W-:-:S04]  /*27a0*/  IMAD.WIDE.U32 R66, R66, 0x90, RZ ;  /* 0x0000009042427825 */ /* 0x000fc800078e00ff */
[----:B------:R-:W-:Y:S01]  /*27b0*/  IMAD R33, R33, R72, RZ ;  /* 0x0000004821217224 */ /* 0x000fe200078e02ff */
[----:B------:R-:W-:Y:S01]  /*27c0*/  LOP3.LUT R21, R21, R38, RZ, 0x3c, !PT ;  /* 0x0000002615157212 */ /* 0x000fe200078e3cff */
[----:B------:R-:W-:Y:S02]  /*27d0*/  IMAD R14, R14, 0x1200, R39 ;  /* 0x000012000e0e7824 */ /* 0x000fe400078e0227 */
[----:B------:R-:W-:Y:S01]  /*27e0*/  IMAD.IADD R96, R67, 0x1, R15 ;  /* 0x0000000143607824 */ /* 0x000fe200078e020f */
[----:B------:R-:W-:Y:S01]  /*27f0*/  LOP3.LUT R15, R10, R11, RZ, 0xfc, !PT ;  /* 0x0000000b0a0f7212 */ /* 0x000fe200078efcff */
[----:B------:R-:W-:Y:S02]  /*2800*/  IMAD R33, R104, R73, R33 ;  /* 0x0000004968217224 */ /* 0x000fe400078e0221 */
[----:B------:R-:W-:Y:S02]  /*2810*/  IMAD R32, R32, 0x1200, R39 ;  /* 0x0000120020207824 */ /* 0x000fe400078e0227 */
[----:B------:R-:W-:Y:S01]  /*2820*/  IMAD.WIDE.U32 R72, R72, 0x90, RZ ;  /* 0x0000009048487825 */ /* 0x000fe200078e00ff */
[----:B------:R-:W-:-:S02]  /*2830*/  LOP3.LUT R11, R15, 0x2, RZ, 0xc0, !PT ;  /* 0x000000020f0b7812 */ /* 0x000fc400078ec0ff */
[C---:B------:R-:W-:Y:S01]  /*2840*/  LOP3.LUT R12, R15.reuse, 0x4, RZ, 0xc0, !PT ;  /* 0x000000040f0c7812 */ /* 0x040fe200078ec0ff */
[----:B------:R-:W-:Y:S01]  /*2850*/  IMAD.IADD R103, R14, 0x1, R103 ;  /* 0x000000010e677824 */ /* 0x000fe200078e0267 */
[----:B------:R-:W-:Y:S01]  /*2860*/  LOP3.LUT R13, R15, 0x8, RZ, 0xc0, !PT ;  /* 0x000000080f0d7812 */ /* 0x000fe200078ec0ff */
[----:B------:R-:W-:Y:S01]  /*2870*/  IMAD.IADD R87, R31, 0x1, R83 ;  /* 0x000000011f577824 */ /* 0x000fe200078e0253 */
[----:B------:R-:W-:Y:S01]  /*2880*/  LOP3.LUT R14, R15, 0x10, RZ, 0xc0, !PT ;  /* 0x000000100f0e7812 */ /* 0x000fe200078ec0ff */
[----:B------:R-:W-:Y:S01]  /*2890*/  IMAD.IADD R101, R32, 0x1, R21 ;  /* 0x0000000120657824 */ /* 0x000fe200078e0215 */
[----:B------:R-:W-:Y:S01]  /*28a0*/  LOP3.LUT R10, R10, 0x1, RZ, 0xc0, !PT ;  /* 0x000000010a0a7812 */ /* 0x000fe200078ec0ff */
[----:B------:R-:W-:Y:S01]  /*28b0*/  IMAD.IADD R97, R73, 0x1, R97 ;  /* 0x0000000149617824 */ /* 0x000fe200078e0261 */
[----:B------:R-:W-:Y:S01]  /*28c0*/  LOP3.LUT R15, R15, 0x20, RZ, 0xc0, !PT ;  /* 0x000000200f0f7812 */ /* 0x000fe200078ec0ff */
[----:B------:R-:W-:Y:S02]  /*28d0*/  IMAD.IADD R83, R83, 0x1, R65 ;  /* 0x0000000153537824 */ /* 0x000fe400078e0241 */
[----:B------:R-:W-:-:S02]  /*28e0*/  IMAD.IADD R84, R69, 0x1, R33 ;  /* 0x0000000145547824 */ /* 0x000fc400078e0221 */
[----:B0-----:R-:W-:-:S07]  /*28f0*/  IMAD.IADD R82, R33, 0x1, R71 ;  /* 0x0000000121527824 */ /* 0x001fce00078e0247 */
.L_x_10388:
[----:B------:R-:W2:Y:S01]  /*2900*/  LDL R20, [R1+0x84] ;  /* 0x0000840001147983 */ /* 0x000ea20000100800 */
[----:B------:R-:W0:Y:S03]  /*2910*/  LDC.64 R90, c[0x0][0x2e8] ;  /* 0x0000ba00ff5a7b82 */ /* 0x000e260000000a00 */
[----:B---3--:R-:W3:Y:S01]  /*2920*/  LDL R34, [R1+0x80] ;  /* 0x0000800001227983 */ /* 0x008ee20000100800 */
[----:B------:R-:W-:-:S04]  /*2930*/  VIADD R39, R22, 0xffffffff ;  /* 0xffffffff16277836 */ /* 0x000fc80000000000 */
[----:B-1----:R-:W1:Y:S01]  /*2940*/  LDC R106, c[0x0][0x3f4] ;  /* 0x0000fd00ff6a7b82 */ /* 0x002e620000000800 */
[----:B------:R-:W-:Y:S01]  /*2950*/  SHF.R.S32.HI R32, RZ, 0x1f, R39 ;  /* 0x0000001fff207819 */ /* 0x000fe20000011427 */
[-C--:B------:R-:W-:Y:S02]  /*2960*/  IMAD R21, R95, R39.reuse, RZ ;  /* 0x000000275f157224 */ /* 0x080fe400078e02ff */
[----:B------:R-:W-:-:S04]  /*2970*/  IMAD.WIDE.U32 R60, R28, R39, RZ ;  /* 0x000000271c3c7225 */ /* 0x000fc800078e00ff */
[----:B------:R-:W-:Y:S01]  /*2980*/  IMAD R33, R32, R28, R21 ;  /* 0x0000001c20217224 */ /* 0x000fe200078e0215 */
[----:B------:R-:W-:-:S03]  /*2990*/  IADD3 R21, P2, R94, R60, RZ ;  /* 0x0000003c5e157210 */ /* 0x000fc60007f5e0ff */
[----:B------:R-:W-:-:S04]  /*29a0*/  IMAD.IADD R92, R61, 0x1, R33 ;  /* 0x000000013d5c7824 */ /* 0x000fc800078e0221 */
[----:B------:R-:W-:Y:S01]  /*29b0*/  IMAD.X R22, R92, 0x1, R89, P2 ;  /* 0x000000015c167824 */ /* 0x000fe200010e0659 */
[----:B0-----:R-:W-:-:S04]  /*29c0*/  LEA R36, P3, R21, R90, 0x1 ;  /* 0x0000005a15247211 */ /* 0x001fc800078608ff */
[----:B------:R-:W-:Y:S02]  /*29d0*/  LEA.HI.X R37, R21, R91, R22, 0x1, P3 ;  /* 0x0000005b15257211 */ /* 0x000fe400018f0c16 */
[----:B-1----:R-:W-:Y:S01]  /*29e0*/  ISETP.GE.AND P3, PT, R106, 0x1, PT ;  /* 0x000000016a00780c */ /* 0x002fe20003f66270 */
[----:B------:R-:W-:Y:S05]  /*29f0*/  YIELD ;  /* 0x0000000000007946 */ /* 0x000fea0003800000 */
[----:B------:R-:W-:Y:S01]  /*2a00*/  BSSY B0, `(.L_x_10333) ;  /* 0x00003df000007945 */ /* 0x000fe20003800000 */
[----:B------:R-:W-:Y:S01]  /*2a10*/  ISETP.GT.AND P2, PT, R39, R81, PT ;  /* 0x000000512700720c */ /* 0x000fe20003f44270 */
[----:B------:R-:W-:Y:S01]  /*2a20*/  IMAD.MOV.U32 R22, RZ, RZ, R39 ;  /* 0x000000ffff167224 */ /* 0x000fe200078e0027 */
[----:B--2---:R-:W-:Y:S01]  /*2a30*/  LOP3.LUT P4, RZ, R20, 0x2, RZ, 0xc0, !PT ;  /* 0x0000000214ff7812 */ /* 0x004fe2000788c0ff */
[----:B---3--:R-:W-:-:S04]  /*2a40*/  IMAD R80, R17, 0x3600, R34 ;  /* 0x0000360011507824 */ /* 0x008fc800078e0222 */
[----:B------:R-:W-:-:S08]  /*2a50*/  VIADD R20, R80, 0x10 ;  /* 0x0000001050147836 */ /* 0x000fd00000000000 */
[C---:B------:R-:W-:Y:S02]  /*2a60*/  @P4 VIADD R20, R80.reuse, 0xfffffff0 ;  /* 0xfffffff050144836 */ /* 0x040fe40000000000 */
[--C-:B------:R-:W-:Y:S02]  /*2a70*/  IMAD R80, R80, 0x2, R23.reuse ;  /* 0x0000000250507824 */ /* 0x100fe400078e0217 */
[----:B------:R-:W-:Y:S01]  /*2a80*/  IMAD R21, R20, 0x2, R23 ;  /* 0x0000000214157824 */ /* 0x000fe200078e0217 */
[----:B------:R-:W-:Y:S06]  /*2a90*/  @!P3 BRA `(.L_x_10334) ;  /* 0x0000003800d4b947 */ /* 0x000fec0003800000 */
[----:B------:R-:W-:Y:S01]  /*2aa0*/  ULDC.U8 UR4, c[0x0][0x410] ;  /* 0x0001040000047ab9 */ /* 0x000fe20000000000 */
[-C--:B------:R-:W-:Y:S01]  /*2ab0*/  IMAD R33, R97, R39.reuse, RZ ;  /* 0x0000002761217224 */ /* 0x080fe200078e02ff */
[----:B------:R-:W-:Y:S01]  /*2ac0*/  ISETP.NE.AND P3, PT, RZ, UR4, PT ;  /* 0x00000004ff007c0c */ /* 0x000fe2000bf65270 */
[-C--:B------:R-:W-:Y:S02]  /*2ad0*/  IMAD R35, R96, R39.reuse, RZ ;  /* 0x0000002760237224 */ /* 0x080fe400078e02ff */
        /* <DEDUP_REMOVED lines=24> */
[----:B------:R-:W2:Y:S04]  /*2c60*/  LDL.64 R116, [R1+0x48] ;  /* 0x0000480001747983 */ /* 0x000ea80000100a00 */
[----:B------:R-:W3:Y:S04]  /*2c70*/  LDL R115, [R1+0x60] ;  /* 0x0000600001737983 */ /* 0x000ee80000100800 */
[----:B------:R-:W4:Y:S04]  /*2c80*/  LDL R114, [R1+0x64] ;  /* 0x0000640001727983 */ /* 0x000f280000100800 */
[----:B------:R-:W4:Y:S04]  /*2c90*/  LDL R111, [R1+0x68] ;  /* 0x00006800016f7983 */ /* 0x000f280000100800 */
[----:B------:R-:W4:Y:S04]  /*2ca0*/  LDL R110, [R1+0x6c] ;  /* 0x00006c00016e7983 */ /* 0x000f280000100800 */
[----:B------:R-:W4:Y:S01]  /*2cb0*/  LDL R93, [R1+0x70] ;  /* 0x00007000015d7983 */ /* 0x000f220000100800 */
[----:B------:R-:W-:Y:S01]  /*2cc0*/  IADD3 R58, P3, R70, R58, RZ ;  /* 0x0000003a463a7210 */ /* 0x000fe20007f7e0ff */
[----:B------:R-:W-:Y:S01]  /*2cd0*/  ULDC.64 UR4, c[0x0][0x3e8] ;  /* 0x0000fa0000047ab9 */ /* 0x000fe20000000a00 */
[----:B------:R-:W-:-:S02]  /*2ce0*/  CS2R R62, SRZ ;  /* 0x00000000003e7805 */ /* 0x000fc4000001ff00 */
[----:B------:R-:W-:Y:S01]  /*2cf0*/  CS2R R90, SRZ ;  /* 0x00000000005a7805 */ /* 0x000fe2000001ff00 */
[----:B------:R-:W-:Y:S01]  /*2d00*/  IMAD.X R35, R20, 0x1, R82, P3 ;  /* 0x0000000114237824 */ /* 0x000fe200018e0652 */
[----:B------:R-:W-:-:S05]  /*2d10*/  IADD3 R56, P3, R64, R56, RZ ;  /* 0x0000003840387210 */ /* 0x000fca0007f7e0ff */
[----:B------:R-:W-:Y:S01]  /*2d20*/  IMAD.X R33, R86, 0x1, R83, P3 ;  /* 0x0000000156217824 */ /* 0x000fe200018e0653 */
[----:B------:R-:W-:-:S04]  /*2d30*/  LEA R34, P3, R58, UR4, 0x1 ;  /* 0x000000043a227c11 */ /* 0x000fc8000f8608ff */
[----:B------:R-:W-:Y:S01]  /*2d40*/  LEA.HI.X R35, R58, UR5, R35, 0x1, P3 ;  /* 0x000000053a237c11 */ /* 0x000fe200098f0c23 */
[----:B------:R-:W-:Y:S02]  /*2d50*/  ULDC.64 UR4, c[0x0][0x400] ;  /* 0x0001000000047ab9 */ /* 0x000fe40000000a00 */
[----:B------:R-:W-:-:S04]  /*2d60*/  LEA R32, P3, R56, UR4, 0x1 ;  /* 0x0000000438207c11 */ /* 0x000fc8000f8608ff */
[----:B------:R-:W-:Y:S02]  /*2d70*/  LEA.HI.X R33, R56, UR5, R33, 0x1, P3 ;  /* 0x0000000538217c11 */ /* 0x000fe400098f0c21 */
        /* <DEDUP_REMOVED lines=10> */
[----:B--2---:R-:W-:-:S13]  /*2e20*/  ISETP.GE.AND P3, PT, R116, R106, PT ;  /* 0x0000006a7400720c */ /* 0x004fda0003f66270 */
[----:B------:R0:W5:Y:S04]  /*2e30*/  @!P3 LDG.E.64 R62, desc[UR60][R34.64] ;  /* 0x0000003c223eb981 */ /* 0x000168000c1e1b00 */
[----:B------:R0:W5:Y:S01]  /*2e40*/  @!P3 LDG.E.64 R90, desc[UR60][R32.64] ;  /* 0x0000003c205ab981 */ /* 0x000162000c1e1b00 */
[----:B---3--:R-:W-:-:S13]  /*2e50*/  ISETP.GE.AND P3, PT, R115, R106, PT ;  /* 0x0000006a7300720c */ /* 0x008fda0003f66270 */
[----:B------:R0:W5:Y:S04]  /*2e60*/  @!P3 LDG.E.64 R54, desc[UR60][R34.64+0x10] ;  /* 0x0000103c2236b981 */ /* 0x000168000c1e1b00 */
[----:B------:R0:W5:Y:S01]  /*2e70*/  @!P3 LDG.E.64 R60, desc[UR60][R32.64+0x10] ;  /* 0x0000103c203cb981 */ /* 0x000162000c1e1b00 */
[----:B----4-:R-:W-:-:S13]  /*2e80*/  ISETP.GE.AND P3, PT, R114, R106, PT ;  /* 0x0000006a7200720c */ /* 0x010fda0003f66270 */
[----:B------:R0:W5:Y:S04]  /*2e90*/  @!P3 LDG.E.64 R50, desc[UR60][R34.64+0x20] ;  /* 0x0000203c2232b981 */ /* 0x000168000c1e1b00 */
[----:B------:R0:W5:Y:S01]  /*2ea0*/  @!P3 LDG.E.64 R52, desc[UR60][R32.64+0x20] ;  /* 0x0000203c2034b981 */ /* 0x000162000c1e1b00 */
[----:B------:R-:W-:-:S13]  /*2eb0*/  ISETP.GE.AND P3, PT, R111, R106, PT ;  /* 0x0000006a6f00720c */ /* 0x000fda0003f66270 */
[----:B------:R0:W5:Y:S04]  /*2ec0*/  @!P3 LDG.E.64 R46, desc[UR60][R34.64+0x30] ;  /* 0x0000303c222eb981 */ /* 0x000168000c1e1b00 */
[----:B------:R0:W5:Y:S01]  /*2ed0*/  @!P3 LDG.E.64 R48, desc[UR60][R32.64+0x30] ;  /* 0x0000303c2030b981 */ /* 0x000162000c1e1b00 */
[----:B------:R-:W-:-:S13]  /*2ee0*/  ISETP.GE.AND P3, PT, R110, R106, PT ;  /* 0x0000006a6e00720c */ /* 0x000fda0003f66270 */
[----:B------:R0:W5:Y:S04]  /*2ef0*/  @!P3 LDG.E.64 R42, desc[UR60][R34.64+0x40] ;  /* 0x0000403c222ab981 */ /* 0x000168000c1e1b00 */
[----:B------:R0:W5:Y:S01]  /*2f00*/  @!P3 LDG.E.64 R44, desc[UR60][R32.64+0x40] ;  /* 0x0000403c202cb981 */ /* 0x000162000c1e1b00 */
[----:B------:R-:W-:-:S13]  /*2f10*/  ISETP.GE.AND P3, PT, R93, R106, PT ;  /* 0x0000006a5d00720c */ /* 0x000fda0003f66270 */
[----:B------:R0:W5:Y:S04]  /*2f20*/  @!P3 LDG.E.64 R38, desc[UR60][R34.64+0x50] ;  /* 0x0000503c2226b981 */ /* 0x000168000c1e1b00 */
[----:B------:R0:W5:Y:S02]  /*2f30*/  @!P3 LDG.E.64 R40, desc[UR60][R32.64+0x50] ;  /* 0x0000503c2028b981 */ /* 0x000164000c1e1b00 */
.L_x_10337:
[----:B------:R-:W-:Y:S05]  /*2f40*/  BSYNC B1 ;  /* 0x0000000000017941 */ /* 0x000fea0003800000 */
.L_x_10336:
[----:B0-----:R-:W2:Y:S01]  /*2f50*/  LDL R33, [R1+0x44] ;  /* 0x0000440001217983 */ /* 0x001ea20000100800 */
[----:B-----5:R-:W-:Y:S02]  /*2f60*/  IMAD.MOV.U32 R20, RZ, RZ, R38 ;  /* 0x000000ffff147224 */ /* 0x020fe400078e0026 */
[----:B------:R-:W-:-:S05]  /*2f70*/  IMAD.MOV.U32 R32, RZ, RZ, R39 ;  /* 0x000000ffff207224 */ /* 0x000fca00078e0027 */
[----:B------:R-:W-:Y:S01]  /*2f80*/  PRMT R92, R32, 0x5410, R20 ;  /* 0x00005410205c7816 */ /* 0x000fe20000000014 */
[----:B------:R-:W-:Y:S02]  /*2f90*/  IMAD.MOV.U32 R20, RZ, RZ, R42 ;  /* 0x000000ffff147224 */ /* 0x000fe400078e002a */
        /* <DEDUP_REMOVED lines=26> */
[----:B------:R-:W-:-:S05]  /*3140*/  IMAD.MOV.U32 R20, RZ, RZ, R60 ;  /* 0x000000ffff147224 */ /* 0x000fca00078e003c */
[----:B------:R-:W-:Y:S01]  /*3150*/  PRMT R119, R20, 0x7610, R119 ;  /* 0x0000761014777816 */ /* 0x000fe20000000077 */
[----:B------:R-:W-:-:S05]  /*3160*/  IMAD.MOV.U32 R20, RZ, RZ, R61 ;  /* 0x000000ffff147224 */ /* 0x000fca00078e003d */
[----:B------:R-:W-:Y:S01]  /*3170*/  PRMT R119, R119, 0x5410, R20 ;  /* 0x0000541077777816 */ /* 0x000fe20000000014 */
[----:B------:R-:W-:-:S05]  /*3180*/  IMAD.MOV.U32 R20, RZ, RZ, R90 ;  /* 0x000000ffff147224 */ /* 0x000fca00078e005a */
[----:B------:R-:W-:Y:S01]  /*3190*/  PRMT R121, R20, 0x7610, R121 ;  /* 0x0000761014797816 */ /* 0x000fe20000000079 */
[----:B------:R-:W-:-:S05]  /*31a0*/  IMAD.MOV.U32 R20, RZ, RZ, R91 ;  /* 0x000000ffff147224 */ /* 0x000fca00078e005b */
[----:B------:R-:W-:Y:S02]  /*31b0*/  PRMT R121, R121, 0x5410, R20 ;  /* 0x0000541079797816 */ /* 0x000fe40000000014 */
[----:B--2---:R-:W-:-:S13]  /*31c0*/  ISETP.NE.AND P3, PT, R33, 0x3, PT ;  /* 0x000000032100780c */ /* 0x004fda0003f65270 */
[----:B------:R-:W-:Y:S05]  /*31d0*/  @!P3 BRA `(.L_x_10338) ;  /* 0x000000000004b947 */ /* 0x000fea0003800000 */
[----:B------:R-:W-:Y:S01]  /*31e0*/  BPT.TRAP 0x1 ;  /* 0x000000040000795c */ /* 0x000fe20000300000 */
.L_x_10338:
[----:B------:R-:W-:Y:S01]  /*31f0*/  IMAD R20, R17, 0x8, R16 ;  /* 0x0000000811147824 */ /* 0x000fe200078e0210 */
[----:B------:R-:W-:Y:S01]  /*3200*/  SHF.L.U32 R86, R155, 0x1f, RZ ;  /* 0x0000001f9b567819 */ /* 0x000fe200000006ff */
[----:B------:R-:W-:Y:S03]  /*3210*/  BSSY B1, `(.L_x_10339) ;  /* 0x0000003000017945 */ /* 0x000fe60003800000 */
[----:B------:R-:W0:Y:S02]  /*3220*/  SYNCS.PHASECHK.TRANS64.TRYWAIT P5, [R20+URZ+0x31c90], R86 ;  /* 0x031c9056140075a7 */ /* 0x000e2400080a017f */
[----:B0-----:R-:W-:Y:S05]  /*3230*/  @!P5 BRA `(.L_x_10340) ;  /* 0x000001a400b0d947 */ /* 0x001fea0003800000 */
.L_x_10629:
[----:B------:R-:W-:Y:S05]  /*3240*/  BSYNC B1 ;  /* 0x0000000000017941 */ /* 0x000fea0003800000 */
.L_x_10339:
[----:B------:R-:W-:Y:S05]  /*3250*/  @P4 BRA `(.L_x_10341) ;  /* 0x0000003400644947 */ /* 0x000fea0003800000 */
[----:B------:R-:W-:Y:S01]  /*3260*/  ISETP.NE.AND P4, PT, R10, RZ, PT ;  /* 0x000000ff0a00720c */ /* 0x000fe20003f85270 */
[----:B------:R-:W-:-:S12]  /*3270*/  BSSY B1, `(.L_x_10342) ;  /* 0x0000032000017945 */ /* 0x000fd80003800000 */
[----:B------:R-:W-:Y:S05]  /*3280*/  @!P4 BRA `(.L_x_10343) ;  /* 0x0000000000c0c947 */ /* 0x000fea0003800000 */
[----:B------:R-:W2:Y:S01]  /*3290*/  LDL.64 R56, [R1+0x48] ;  /* 0x0000480001387983 */ /* 0x000ea20000100a00 */
[----:B------:R-:W-:Y:S03]  /*32a0*/  BSSY B2, `(.L_x_10344) ;  /* 0x000002d000027945 */ /* 0x000fe60003800000 */
[----:B------:R1:W3:Y:S01]  /*32b0*/  LDS.128 R32, [R80+0x16800] ;  /* 0x0168000050207984 */ /* 0x0002e20000000c00 */
[----:B--2---:R-:W-:-:S13]  /*32c0*/  ISETP.GE.AND P4, PT, R56, R106, PT ;  /* 0x0000006a3800720c */ /* 0x004fda0003f86270 */
[----:B-1-3--:R-:W-:Y:S05]  /*32d0*/  @P4 BRA `(.L_x_10345) ;  /* 0x0000000000a44947 */ /* 0x00afea0003800000 */
[----:B------:R-:W-:Y:S01]  /*32e0*/  SHF.R.U64 R56, R62, 0x10, R63 ;  /* 0x000000103e387819 */ /* 0x000fe2000000123f */
[----:B------:R-:W-:Y:S01]  /*32f0*/  HADD2.F32 R58, -RZ, R33.H1_H1 ;  /* 0x30000021ff3a7230 */ /* 0x000fe20000004100 */
[--C-:B------:R-:W-:Y:S02]  /*3300*/  SHF.R.U64 R57, R90, 0x10, R91.reuse ;  /* 0x000000105a397819 */ /* 0x100fe4000000125b */
        /* <DEDUP_REMOVED lines=9> */
[----:B------:R-:W-:Y:S02]  /*33a0*/  IMAD.MOV.U32 R63, RZ, RZ, R34 ;  /* 0x000000ffff3f7224 */ /* 0x000fe400078e0022 */
[-C--:B------:R-:W-:Y:S01]  /*33b0*/  FFMA.FTZ R33, R56, R59.reuse, -R33 ;  /* 0x0000003b38217223 */ /* 0x080fe20000010821 */
[----:B------:R-:W-:Y:S02]  /*33c0*/  HADD2.F32 R91, -RZ, R121.H1_H1 ;  /* 0x30000079ff5b7230 */ /* 0x000fe40000004100 */
[----:B------:R-:W-:Y:S01]  /*33d0*/  FFMA.FTZ R56, R58, R59, R57 ;  /* 0x0000003b3a387223 */ /* 0x000fe20000010039 */
[----:B------:R-:W-:-:S02]  /*33e0*/  HADD2.F32 R57, -RZ, R35.H1_H1 ;  /* 0x30000023ff397230 */ /* 0x000fc40000004100 */
[----:B------:R-:W-:Y:S02]  /*33f0*/  HADD2.F32 R59, -RZ, R35.H0_H0 ;  /* 0x20000023ff3b7230 */ /* 0x000fe40000004100 */
[----:B------:R-:W-:Y:S02]  /*3400*/  HADD2.F32 R34, -RZ, R63.H1_H1 ;  /* 0x3000003fff227230 */ /* 0x000fe40000004100 */
[----:B------:R-:W-:Y:S01]  /*3410*/  FMUL.FTZ R58, R57, R90 ;  /* 0x0000005a393a7220 */ /* 0x000fe20000410000 */
[----:B------:R-:W-:-:S03]  /*3420*/  F2FP.F16.F32.PACK_AB R33, R56, R33 ;  /* 0x000000213821723e */ /* 0x000fc600000000ff */
[C---:B------:R-:W-:Y:S01]  /*3430*/  FFMA.FTZ R35, R59.reuse, R62, -R58 ;  /* 0x0000003e3b237223 */ /* 0x040fe2000001083a */
[----:B------:R-:W-:Y:S01]  /*3440*/  FMUL.FTZ R58, R59, R90 ;  /* 0x0000005a3b3a7220 */ /* 0x000fe20000410000 */
[----:B------:R-:W-:Y:S02]  /*3450*/  HADD2.F32 R90, -RZ, R121.H0_H0 ;  /* 0x20000079ff5a7230 */ /* 0x000fe40000004100 */
        /* <DEDUP_REMOVED lines=8> */
[----:B------:R-:W-:Y:S01]  /*34e0*/  FFMA.FTZ R57, R57, R62, R90 ;  /* 0x0000003e39397223 */ /* 0x000fe2000001005a */
[----:B------:R-:W-:Y:S02]  /*34f0*/  HADD2.F32 R90, -RZ, R63.H0_H0 ;  /* 0x2000003fff5a7230 */ /* 0x000fe40000004100 */
[-C--:B------:R-:W-:Y:S01]  /*3500*/  FMUL.FTZ R63, R34, R91.reuse ;  /* 0x0000005b223f7220 */ /* 0x080fe20000410000 */
[----:B------:R-:W-:Y:S01]  /*3510*/  HADD2.F32 R59, -RZ, R120.H0_H0 ;  /* 0x20000078ff3b7230 */ /* 0x000fe20000004100 */
[----:B------:R-:W-:Y:S01]  /*3520*/  F2FP.F16.F32.PACK_AB R32, R57, R32 ;  /* 0x000000203920723e */ /* 0x000fe200000000ff */
[----:B------:R-:W-:-:S03]  /*3530*/  FMUL.FTZ R91, R90, R91 ;  /* 0x0000005b5a5b7220 */ /* 0x000fc60000410000 */
[-C--:B------:R-:W-:Y:S01]  /*3540*/  FFMA.FTZ R62, R90, R59.reuse, -R63 ;  /* 0x0000003b5a3e7223 */ /* 0x080fe2000001083f */
[----:B------:R-:W-:-:S05]  /*3550*/  FFMA.FTZ R91, R34, R59, R91 ;  /* 0x0000003b225b7223 */ /* 0x000fca000001005b */
[----:B------:R-:W-:-:S07]  /*3560*/  F2FP.F16.F32.PACK_AB R34, R91, R62 ;  /* 0x0000003e5b22723e */ /* 0x000fce00000000ff */
.L_x_10345:
[----:B------:R-:W-:Y:S05]  /*3570*/  BSYNC B2 ;  /* 0x0000000000027941 */ /* 0x000fea0003800000 */
.L_x_10344:
[----:B------:R1:W-:Y:S02]  /*3580*/  STG.E.128 desc[UR60][R36.64], R32 ;  /* 0x0000002024007986 */ /* 0x0003e4000c101d3c */
.L_x_10343:
[----:B------:R-:W-:Y:S05]  /*3590*/  BSYNC B1 ;  /* 0x0000000000017941 */ /* 0x000fea0003800000 */
.L_x_10342:
[----:B------:R-:W-:Y:S01]  /*35a0*/  ISETP.NE.AND P4, PT, R11, RZ, PT ;  /* 0x000000ff0b00720c */ /* 0x000fe20003f85270 */
[----:B------:R-:W-:-:S12]  /*35b0*/  BSSY B1, `(.L_x_10346) ;  /* 0x0000034000017945 */ /* 0x000fd80003800000 */
[----:B------:R-:W-:Y:S05]  /*35c0*/  @!P4 BRA `(.L_x_10347) ;  /* 0x0000000000c8c947 */ /* 0x000fea0003800000 */
[----:B------:R-:W2:Y:S01]  /*35d0*/  LDL R56, [R1+0x60] ;  /* 0x0000600001387983 */ /* 0x000ea20000100800 */
[----:B------:R-:W-:Y:S03]  /*35e0*/  BSSY B2, `(.L_x_10348) ;  /* 0x000002f000027945 */ /* 0x000fe60003800000 */
[----:B-1----:R1:W3:Y:S01]  /*35f0*/  LDS.128 R32, [R21+0x16800] ;  /* 0x0168000015207984 */ /* 0x0022e20000000c00 */
[----:B--2---:R-:W-:-:S13]  /*3600*/  ISETP.GE.AND P4, PT, R56, R106, PT ;  /* 0x0000006a3800720c */ /* 0x004fda0003f86270 */
[----:B-1-3--:R-:W-:Y:S05]  /*3610*/  @P4 BRA `(.L_x_10349) ;  /* 0x0000000000ac4947 */ /* 0x00afea0003800000 */
[----:B------:R-:W-:Y:S01]  /*3620*/  SHF.R.U64 R56, R54, 0x10, R55 ;  /* 0x0000001036387819 */ /* 0x000fe20000001237 */
[----:B------:R-:W-:Y:S01]  /*3630*/  IMAD.MOV.U32 R57, RZ, RZ, R33 ;  /* 0x000000ffff397224 */ /* 0x000fe200078e0021 */
[----:B------:R-:W-:Y:S01]  /*3640*/  SHF.R.U32.HI R54, RZ, 0x10, R55 ;  /* 0x00000010ff367819 */ /* 0x000fe20000011637 */
[----:B------:R-:W-:Y:S01]  /*3650*/  HADD2.F32 R59, -RZ, R119.H0_H0 ;  /* 0x20000077ff3b7230 */ /* 0x000fe20000004100 */
[--C-:B------:R-:W-:Y:S02]  /*3660*/  SHF.R.U64 R55, R60, 0x10, R61.reuse ;  /* 0x000000103c377819 */ /* 0x100fe4000000123d */
[--C-:B------:R-:W-:Y:S01]  /*3670*/  HADD2.F32 R58, -RZ, R57.reuse.H1_H1 ;  /* 0x30000039ff3a7230 */ /* 0x100fe20000004100 */
[----:B------:R-:W-:Y:S01]  /*3680*/  SHF.R.U32.HI R60, RZ, 0x10, R61 ;  /* 0x00000010ff3c7819 */ /* 0x000fe2000001163d */
[----:B------:R-:W-:Y:S02]  /*3690*/  HADD2.F32 R62, -RZ, R57.H0_H0 ;  /* 0x20000039ff3e7230 */ /* 0x000fe40000004100 */
[----:B------:R-:W-:-:S02]  /*36a0*/  HADD2.F32 R33, -RZ, R55.H0_H0 ;  /* 0x20000037ff217230 */ /* 0x000fc40000004100 */
[----:B------:R-:W-:Y:S02]  /*36b0*/  HADD2.F32 R55, -RZ, R56.H0_H0 ;  /* 0x20000038ff377230 */ /* 0x000fe40000004100 */
[----:B------:R-:W-:Y:S02]  /*36c0*/  HADD2.F32 R60, -RZ, R60.H0_H0 ;  /* 0x2000003cff3c7230 */ /* 0x000fe40000004100 */
[-C--:B------:R-:W-:Y:S01]  /*36d0*/  FMUL.FTZ R57, R58, R33.reuse ;  /* 0x000000213a397220 */ /* 0x080fe20000410000 */
[----:B------:R-:W-:-:S03]  /*36e0*/  FMUL.FTZ R33, R62, R33 ;  /* 0x000000213e217220 */ /* 0x000fc60000410000 */
[-C--:B------:R-:W-:Y:S01]  /*36f0*/  FFMA.FTZ R56, R62, R55.reuse, -R57 ;  /* 0x000000373e387223 */ /* 0x080fe20000010839 */
[----:B------:R-:W-:Y:S01]  /*3700*/  FFMA.FTZ R33, R58, R55, R33 ;  /* 0x000000373a217223 */ /* 0x000fe20000010021 */
[----:B------:R-:W-:Y:S02]  /*3710*/  IMAD.MOV.U32 R55, RZ, RZ, R35 ;  /* 0x000000ffff377224 */ /* 0x000fe400078e0023 */
[----:B------:R-:W-:Y:S02]  /*3720*/  HADD2.F32 R58, -RZ, R54.H0_H0 ;  /* 0x20000036ff3a7230 */ /* 0x000fe40000004100 */
[----:B------:R-:W-:Y:S01]  /*3730*/  F2FP.F16.F32.PACK_AB R33, R33, R56 ;  /* 0x000000382121723e */ /* 0x000fe200000000ff */
[--C-:B------:R-:W-:Y:S02]  /*3740*/  HADD2.F32 R35, -RZ, R55.reuse.H1_H1 ;  /* 0x30000037ff237230 */ /* 0x100fe40000004100 */
[----:B------:R-:W-:-:S03]  /*3750*/  HADD2.F32 R55, -RZ, R55.H0_H0 ;  /* 0x20000037ff377230 */ /* 0x000fc60000004100 */
[-C--:B------:R-:W-:Y:S02]  /*3760*/  FMUL.FTZ R54, R35, R60.reuse ;  /* 0x0000003c23367220 */ /* 0x080fe40000410000 */
[C---:B------:R-:W-:Y:S02]  /*3770*/  FMUL.FTZ R60, R55.reuse, R60 ;  /* 0x0000003c373c7220 */ /* 0x040fe40000410000 */
[-C--:B------:R-:W-:Y:S01]  /*3780*/  FFMA.FTZ R54, R55, R58.reuse, -R54 ;  /* 0x0000003a37367223 */ /* 0x080fe20000010836 */
[----:B------:R-:W-:Y:S02]  /*3790*/  HADD2.F32 R55, -RZ, R117.H0_H0 ;  /* 0x20000075ff377230 */ /* 0x000fe40000004100 */
[----:B------:R-:W-:Y:S01]  /*37a0*/  FFMA.FTZ R35, R35, R58, R60 ;  /* 0x0000003a23237223 */ /* 0x000fe2000001003c */
[----:B------:R-:W-:-:S04]  /*37b0*/  IMAD.MOV.U32 R58, RZ, RZ, R32 ;  /* 0x000000ffff3a7224 */ /* 0x000fc800078e0020 */
[----:B------:R-:W-:Y:S01]  /*37c0*/  F2FP.F16.F32.PACK_AB R35, R35, R54 ;  /* 0x000000362323723e */ /* 0x000fe200000000ff */
[--C-:B------:R-:W-:Y:S02]  /*37d0*/  HADD2.F32 R32, -RZ, R58.reuse.H1_H1 ;  /* 0x3000003aff207230 */ /* 0x100fe40000004100 */
[----:B------:R-:W-:-:S03]  /*37e0*/  HADD2.F32 R58, -RZ, R58.H0_H0 ;  /* 0x2000003aff3a7230 */ /* 0x000fc60000004100 */
[-C--:B------:R-:W-:Y:S02]  /*37f0*/  FMUL.FTZ R57, R32, R59.reuse ;  /* 0x0000003b20397220 */ /* 0x080fe40000410000 */
[C---:B------:R-:W-:Y:S02]  /*3800*/  FMUL.FTZ R59, R58.reuse, R59 ;  /* 0x0000003b3a3b7220 */ /* 0x040fe40000410000 */
[-C--:B------:R-:W-:Y:S01]  /*3810*/  FFMA.FTZ R57, R58, R55.reuse, -R57 ;  /* 0x000000373a397223 */ /* 0x080fe20000010839 */
[--C-:B------:R-:W-:Y:S02]  /*3820*/  HADD2.F32 R58, -RZ, R34.reuse.H1_H1 ;  /* 0x30000022ff3a7230 */ /* 0x100fe40000004100 */
[----:B------:R-:W-:Y:S01]  /*3830*/  FFMA.FTZ R32, R32, R55, R59 ;  /* 0x0000003720207223 */ /* 0x000fe2000001003b */
[----:B------:R-:W-:Y:S02]  /*3840*/  HADD2.F32 R55, -RZ, R119.H1_H1 ;  /* 0x30000077ff377230 */ /* 0x000fe40000004100 */
[----:B------:R-:W-:-:S02]  /*3850*/  HADD2.F32 R34, -RZ, R34.H0_H0 ;  /* 0x20000022ff227230 */ /* 0x000fc40000004100 */
[----:B------:R-:W-:Y:S02]  /*3860*/  HADD2.F32 R59, -RZ, R117.H1_H1 ;  /* 0x30000075ff3b7230 */ /* 0x000fe40000004100 */
[----:B------:R-:W-:Y:S01]  /*3870*/  FMUL.FTZ R61, R58, R55 ;  /* 0x000000373a3d7220 */ /* 0x000fe20000410000 */
[----:B------:R-:W-:Y:S01]  /*3880*/  F2FP.F16.F32.PACK_AB R32, R32, R57 ;  /* 0x000000392020723e */ /* 0x000fe200000000ff */
[C---:B------:R-:W-:Y:S02]  /*3890*/  FMUL.FTZ R55, R34.reuse, R55 ;  /* 0x0000003722377220 */ /* 0x040fe40000410000 */
[-C--:B------:R-:W-:Y:S02]  /*38a0*/  FFMA.FTZ R61, R34, R59.reuse, -R61 ;  /* 0x0000003b223d7223 */ /* 0x080fe4000001083d */
[----:B------:R-:W-:-:S05]  /*38b0*/  FFMA.FTZ R58, R58, R59, R55 ;  /* 0x0000003b3a3a7223 */ /* 0x000fca0000010037 */
[----:B------:R-:W-:-:S07]  /*38c0*/  F2FP.F16.F32.PACK_AB R34, R58, R61 ;  /* 0x0000003d3a22723e */ /* 0x000fce00000000ff */
.L_x_10349:
[----:B------:R-:W-:Y:S05]  /*38d0*/  BSYNC B2 ;  /* 0x0000000000027941 */ /* 0x000fea0003800000 */
.L_x_10348:
[----:B------:R2:W-:Y:S02]  /*38e0*/  STG.E.128 desc[UR60][R36.64+0x20], R32 ;  /* 0x0000202024007986 */ /* 0x0005e4000c101d3c */
.L_x_10347:
[----:B------:R-:W-:Y:S05]  /*38f0*/  BSYNC B1 ;  /* 0x0000000000017941 */ /* 0x000fea0003800000 */
.L_x_10346:
[----:B------:R-:W-:Y:S01]  /*3900*/  ISETP.NE.AND P4, PT, R12, RZ, PT ;  /* 0x000000ff0c00720c */ /* 0x000fe20003f85270 */
[----:B------:R-:W-:-:S12]  /*3910*/  BSSY B1, `(.L_x_10350) ;  /* 0x0000035000017945 */ /* 0x000fd80003800000 */
[----:B------:R-:W-:Y:S05]  /*3920*/  @!P4 BRA `(.L_x_10351) ;  /* 0x0000000000ccc947 */ /* 0x000fea0003800000 */
[----:B------:R-:W3:Y:S01]  /*3930*/  LDL R54, [R1+0x64] ;  /* 0x0000640001367983 */ /* 0x000ee20000100800 */
[----:B------:R-:W-:Y:S03]  /*3940*/  BSSY B2, `(.L_x_10352) ;  /* 0x0000030000027945 */ /* 0x000fe60003800000 */
[----:B-12---:R1:W2:Y:S01]  /*3950*/  LDS.128 R32, [R80+0x18c00] ;  /* 0x018c000050207984 */ /* 0x0062a20000000c00 */
[----:B---3--:R-:W-:-:S13]  /*3960*/  ISETP.GE.AND P4, PT, R54, R106, PT ;  /* 0x0000006a3600720c */ /* 0x008fda0003f86270 */
[----:B-12---:R-:W-:Y:S05]  /*3970*/  @P4 BRA `(.L_x_10353) ;  /* 0x0000000000b04947 */ /* 0x006fea0003800000 */
[----:B------:R-:W-:Y:S01]  /*3980*/  SHF.R.U64 R54, R52, 0x10, R53 ;  /* 0x0000001034367819 */ /* 0x000fe20000001235 */
[----:B------:R-:W-:Y:S01]  /*3990*/  IMAD.MOV.U32 R52, RZ, RZ, R33 ;  /* 0x000000ffff347224 */ /* 0x000fe200078e0021 */
[----:B------:R-:W-:Y:S01]  /*39a0*/  SHF.R.U64 R50, R50, 0x10, R51 ;  /* 0x0000001032327819 */ /* 0x000fe20000001233 */
[----:B------:R-:W-:Y:S01]  /*39b0*/  HADD2.F32 R57, -RZ, R118.H1_H1 ;  /* 0x30000076ff397230 */ /* 0x000fe20000004100 */
        /* <DEDUP_REMOVED lines=8> */
[----:B------:R-:W-:Y:S02]  /*3a40*/  HADD2.F32 R55, -RZ, R118.H0_H0 ;  /* 0x20000076ff377230 */ /* 0x000fe40000004100 */
        /* <DEDUP_REMOVED lines=14> */
[----:B------:R-:W-:Y:S02]  /*3b30*/  IMAD.MOV.U32 R50, RZ, RZ, R34 ;  /* 0x000000ffff327224 */ /* 0x000fe400078e0022 */
        /* <DEDUP_REMOVED lines=16> */
.L_x_10353:
[----:B------:R-:W-:Y:S05]  /*3c40*/  BSYNC B2 ;  /* 0x0000000000027941 */ /* 0x000fea0003800000 */
.L_x_10352:
[----:B------:R3:W-:Y:S02]  /*3c50*/  STG.E.128 desc[UR60][R36.64+0x40], R32 ;  /* 0x0000402024007986 */ /* 0x0007e4000c101d3c */
.L_x_10351:
[----:B------:R-:W-:Y:S05]  /*3c60*/  BSYNC B1 ;  /* 0x0000000000017941 */ /* 0x000fea0003800000 */
.L_x_10350:
[----:B------:R-:W-:Y:S01]  /*3c70*/  ISETP.NE.AND P4, PT, R13, RZ, PT ;  /* 0x000000ff0d00720c */ /* 0x000fe20003f85270 */
[----:B------:R-:W-:-:S12]  /*3c80*/  BSSY B1, `(.L_x_10354) ;  /* 0x0000034000017945 */ /* 0x000fd80003800000 */
[----:B------:R-:W-:Y:S05]  /*3c90*/  @!P4 BRA `(.L_x_10355) ;  /* 0x0000000000c8c947 */ /* 0x000fea0003800000 */
[----:B------:R-:W4:Y:S01]  /*3ca0*/  LDL R50, [R1+0x68] ;  /* 0x0000680001327983 */ /* 0x000f220000100800 */
[----:B------:R-:W-:Y:S03]  /*3cb0*/  BSSY B2, `(.L_x_10356) ;  /* 0x000002f000027945 */ /* 0x000fe60003800000 */
[----:B-123--:R1:W2:Y:S01]  /*3cc0*/  LDS.128 R32, [R21+0x18c00] ;  /* 0x018c000015207984 */ /* 0x00e2a20000000c00 */
[----:B----4-:R-:W-:-:S13]  /*3cd0*/  ISETP.GE.AND P4, PT, R50, R106, PT ;  /* 0x0000006a3200720c */ /* 0x010fda0003f86270 */
[----:B-12---:R-:W-:Y:S05]  /*3ce0*/  @P4 BRA `(.L_x_10357) ;  /* 0x0000000000ac4947 */ /* 0x006fea0003800000 */
[----:B------:R-:W-:Y:S01]  /*3cf0*/  SHF.R.U64 R48, R48, 0x10, R49 ;  /* 0x0000001030307819 */ /* 0x000fe20000001231 */
[----:B------:R-:W-:Y:S01]  /*3d00*/  IMAD.MOV.U32 R50, RZ, RZ, R33 ;  /* 0x000000ffff327224 */ /* 0x000fe200078e0021 */
[--C-:B------:R-:W-:Y:S02]  /*3d10*/  SHF.R.U64 R46, R46, 0x10, R47.reuse ;  /* 0x000000102e2e7819 */ /* 0x100fe4000000122f */
[----:B------:R-:W-:Y:S01]  /*3d20*/  SHF.R.U32.HI R52, RZ, 0x10, R47 ;  /* 0x00000010ff347819 */ /* 0x000fe2000001162f */
[----:B------:R-:W-:Y:S02]  /*3d30*/  HADD2.F32 R48, -RZ, R48.H0_H0 ;  /* 0x20000030ff307230 */ /* 0x000fe40000004100 */
        /* <DEDUP_REMOVED lines=8> */
[----:B------:R-:W-:Y:S01]  /*3dc0*/  SHF.R.U32.HI R48, RZ, 0x10, R49 ;  /* 0x00000010ff307819 */ /* 0x000fe20000011631 */
[----:B------:R-:W-:Y:S02]  /*3dd0*/  IMAD.MOV.U32 R46, RZ, RZ, R35 ;  /* 0x000000ffff2e7224 */ /* 0x000fe400078e0023 */
[----:B------:R-:W-:Y:S01]  /*3de0*/  HADD2.F32 R49, -RZ, R114.H1_H1 ;  /* 0x30000072ff317230 */ /* 0x000fe20000004100 */
[----:B------:R-:W-:Y:S01]  /*3df0*/  F2FP.F16.F32.PACK_AB R33, R33, R50 ;  /* 0x000000322121723e */ /* 0x000fe200000000ff */
[----:B------:R-:W-:Y:S02]  /*3e00*/  HADD2.F32 R48, -RZ, R48.H0_H0 ;  /* 0x20000030ff307230 */ /* 0x000fe40000004100 */
[--C-:B------:R-:W-:Y:S02]  /*3e10*/  HADD2.F32 R35, -RZ, R46.reuse.H1_H1 ;  /* 0x3000002eff237230 */ /* 0x100fe40000004100 */
[----:B------:R-:W-:-:S02]  /*3e20*/  HADD2.F32 R47, -RZ, R46.H0_H0 ;  /* 0x2000002eff2f7230 */ /* 0x000fc40000004100 */
[----:B------:R-:W-:Y:S02]  /*3e30*/  IMAD.MOV.U32 R46, RZ, RZ, R32 ;  /* 0x000000ffff2e7224 */ /* 0x000fe400078e0020 */
[-C--:B------:R-:W-:Y:S01]  /*3e40*/  FMUL.FTZ R32, R35, R48.reuse ;  /* 0x0000003023207220 */ /* 0x080fe20000410000 */
[----:B------:R-:W-:-:S03]  /*3e50*/  FMUL.FTZ R48, R47, R48 ;  /* 0x000000302f307220 */ /* 0x000fc60000410000 */
[-C--:B------:R-:W-:Y:S01]  /*3e60*/  FFMA.FTZ R32, R47, R52.reuse, -R32 ;  /* 0x000000342f207223 */ /* 0x080fe20000010820 */
[--C-:B------:R-:W-:Y:S02]  /*3e70*/  HADD2.F32 R47, -RZ, R46.reuse.H1_H1 ;  /* 0x3000002eff2f7230 */ /* 0x100fe40000004100 */
[----:B------:R-:W-:Y:S01]  /*3e80*/  FFMA.FTZ R35, R35, R52, R48 ;  /* 0x0000003423237223 */ /* 0x000fe20000010030 */
[--C-:B------:R-:W-:Y:S02]  /*3e90*/  HADD2.F32 R48, -RZ, R115.reuse.H0_H0 ;  /* 0x20000073ff307230 */ /* 0x100fe40000004100 */
[----:B------:R-:W-:Y:S02]  /*3ea0*/  HADD2.F32 R46, -RZ, R46.H0_H0 ;  /* 0x2000002eff2e7230 */ /* 0x000fe40000004100 */
[----:B------:R-:W-:Y:S02]  /*3eb0*/  HADD2.F32 R115, -RZ, R115.H1_H1 ;  /* 0x30000073ff737230 */ /* 0x000fe40000004100 */
[----:B------:R-:W-:Y:S01]  /*3ec0*/  FMUL.FTZ R51, R47, R48 ;  /* 0x000000302f337220 */ /* 0x000fe20000410000 */
[----:B------:R-:W-:Y:S01]  /*3ed0*/  F2FP.F16.F32.PACK_AB R35, R35, R32 ;  /* 0x000000202323723e */ /* 0x000fe200000000ff */
        /* <DEDUP_REMOVED lines=8> */
[----:B------:R-:W-:Y:S02]  /*3f60*/  F2FP.F16.F32.PACK_AB R32, R49, R46 ;  /* 0x0000002e3120723e */ /* 0x000fe400000000ff */
[-C--:B------:R-:W-:Y:S01]  /*3f70*/  FFMA.FTZ R51, R34, R47.reuse, -R51 ;  /* 0x0000002f22337223 */ /* 0x080fe20000010833 */
[----:B------:R-:W-:-:S05]  /*3f80*/  FFMA.FTZ R48, R48, R47, R115 ;  /* 0x0000002f30307223 */ /* 0x000fca0000010073 */
[----:B------:R-:W-:-:S07]  /*3f90*/  F2FP.F16.F32.PACK_AB R34, R48, R51 ;  /* 0x000000333022723e */ /* 0x000fce00000000ff */
.L_x_10357:
[----:B------:R-:W-:Y:S05]  /*3fa0*/  BSYNC B2 ;  /* 0x0000000000027941 */ /* 0x000fea0003800000 */
.L_x_10356:
[----:B------:R4:W-:Y:S02]  /*3fb0*/  STG.E.128 desc[UR60][R36.64+0x60], R32 ;  /* 0x0000602024007986 */ /* 0x0009e4000c101d3c */
.L_x_10355:
[----:B------:R-:W-:Y:S05]  /*3fc0*/  BSYNC B1 ;  /* 0x0000000000017941 */ /* 0x000fea0003800000 */
.L_x_10354:
[----:B------:R-:W-:Y:S01]  /*3fd0*/  ISETP.NE.AND P4, PT, R14, RZ, PT ;  /* 0x000000ff0e00720c */ /* 0x000fe20003f85270 */
[----:B------:R-:W-:-:S12]  /*3fe0*/  BSSY B1, `(.L_x_10358) ;  /* 0x0000031000017945 */ /* 0x000fd80003800000 */
[----:B------:R-:W-:Y:S05]  /*3ff0*/  @!P4 BRA `(.L_x_10359) ;  /* 0x0000000000bcc947 */ /* 0x000fea0003800000 */
[----:B------:R-:W5:Y:S01]  /*4000*/  LDL R46, [R1+0x6c] ;  /* 0x00006c00012e7983 */ /* 0x000f620000100800 */
[----:B------:R-:W-:Y:S03]  /*4010*/  BSSY B2, `(.L_x_10360) ;  /* 0x000002c000027945 */ /* 0x000fe60003800000 */
[----:B-1234-:R1:W2:Y:S01]  /*4020*/  LDS.128 R32, [R80+0x1b000] ;  /* 0x01b0000050207984 */ /* 0x01e2a20000000c00 */
[----:B-----5:R-:W-:-:S13]  /*4030*/  ISETP.GE.AND P4, PT, R46, R106, PT ;  /* 0x0000006a2e00720c */ /* 0x020fda0003f86270 */
[----:B-12---:R-:W-:Y:S05]  /*4040*/  @P4 BRA `(.L_x_10361) ;  /* 0x0000000000a04947 */ /* 0x006fea0003800000 */
[----:B------:R-:W-:Y:S02]  /*4050*/  SHF.R.U64 R42, R42, 0x10, R43 ;  /* 0x000000102a2a7819 */ /* 0x000fe4000000122b */
[--C-:B------:R-:W-:Y:S01]  /*4060*/  SHF.R.U64 R46, R44, 0x10, R45.reuse ;  /* 0x000000102c2e7819 */ /* 0x100fe2000000122d */
[--C-:B------:R-:W-:Y:S01]  /*4070*/  HADD2.F32 R44, -RZ, R35.reuse.H1_H1 ;  /* 0x30000023ff2c7230 */ /* 0x100fe20000004100 */
[----:B------:R-:W-:Y:S01]  /*4080*/  SHF.R.U32.HI R47, RZ, 0x10, R45 ;  /* 0x00000010ff2f7819 */ /* 0x000fe2000001162d */
[----:B------:R-:W-:Y:S01]  /*4090*/  HADD2.F32 R35, -RZ, R35.H0_H0 ;  /* 0x20000023ff237230 */ /* 0x000fe20000004100 */
[----:B------:R-:W-:Y:S01]  /*40a0*/  SHF.R.U32.HI R48, RZ, 0x10, R43 ;  /* 0x00000010ff307819 */ /* 0x000fe2000001162b */
[----:B------:R-:W-:Y:S02]  /*40b0*/  HADD2.F32 R43, -RZ, R42.H0_H0 ;  /* 0x2000002aff2b7230 */ /* 0x000fe40000004100 */
[----:B------:R-:W-:Y:S02]  /*40c0*/  HADD2.F32 R42, -RZ, R33.H1_H1 ;  /* 0x30000021ff2a7230 */ /* 0x000fe40000004100 */
[----:B------:R-:W-:-:S02]  /*40d0*/  HADD2.F32 R46, -RZ, R46.H0_H0 ;  /* 0x2000002eff2e7230 */ /* 0x000fc40000004100 */
[----:B------:R-:W-:Y:S02]  /*40e0*/  HADD2.F32 R33, -RZ, R33.H0_H0 ;  /* 0x20000021ff217230 */ /* 0x000fe40000004100 */
[----:B------:R-:W-:Y:S02]  /*40f0*/  HADD2.F32 R47, -RZ, R47.H0_H0 ;  /* 0x2000002fff2f7230 */ /* 0x000fe40000004100 */
[----:B------:R-:W-:Y:S02]  /*4100*/  HADD2.F32 R45, -RZ, R48.H0_H0 ;  /* 0x20000030ff2d7230 */ /* 0x000fe40000004100 */
[-C--:B------:R-:W-:Y:S01]  /*4110*/  FMUL.FTZ R48, R42, R46.reuse ;  /* 0x0000002e2a307220 */ /* 0x080fe20000410000 */
[----:B------:R-:W-:Y:S01]  /*4120*/  FMUL.FTZ R49, R33, R46 ;  /* 0x0000002e21317220 */ /* 0x000fe20000410000 */
[-C--:B------:R-:W-:Y:S01]  /*4130*/  FMUL.FTZ R46, R44, R47.reuse ;  /* 0x0000002f2c2e7220 */ /* 0x080fe20000410000 */
[----:B------:R-:W-:Y:S01]  /*4140*/  FMUL.FTZ R47, R35, R47 ;  /* 0x0000002f232f7220 */ /* 0x000fe20000410000 */
[-C--:B------:R-:W-:Y:S01]  /*4150*/  FFMA.FTZ R33, R33, R43.reuse, -R48 ;  /* 0x0000002b21217223 */ /* 0x080fe20000010830 */
[----:B------:R-:W-:Y:S01]  /*4160*/  FFMA.FTZ R42, R42, R43, R49 ;  /* 0x0000002b2a2a7223 */ /* 0x000fe20000010031 */
[-C--:B------:R-:W-:Y:S01]  /*4170*/  FFMA.FTZ R35, R35, R45.reuse, -R46 ;  /* 0x0000002d23237223 */ /* 0x080fe2000001082e */
[----:B------:R-:W-:Y:S01]  /*4180*/  FFMA.FTZ R44, R44, R45, R47 ;  /* 0x0000002d2c2c7223 */ /* 0x000fe2000001002f */
[----:B------:R-:W-:-:S02]  /*4190*/  HADD2.F32 R43, -RZ, R32.H1_H1 ;  /* 0x30000020ff2b7230 */ /* 0x000fc40000004100 */
[--C-:B------:R-:W-:Y:S01]  /*41a0*/  HADD2.F32 R47, -RZ, R111.reuse.H0_H0 ;  /* 0x2000006fff2f7230 */ /* 0x100fe20000004100 */
[----:B------:R-:W-:Y:S01]  /*41b0*/  F2FP.F16.F32.PACK_AB R33, R42, R33 ;  /* 0x000000212a21723e */ /* 0x000fe200000000ff */
[----:B------:R-:W-:Y:S01]  /*41c0*/  HADD2.F32 R32, -RZ, R32.H0_H0 ;  /* 0x20000020ff207230 */ /* 0x000fe20000004100 */
[----:B------:R-:W-:Y:S01]  /*41d0*/  F2FP.F16.F32.PACK_AB R35, R44, R35 ;  /* 0x000000232c23723e */ /* 0x000fe200000000ff */
[--C-:B------:R-:W-:Y:S02]  /*41e0*/  HADD2.F32 R45, -RZ, R34.reuse.H1_H1 ;  /* 0x30000022ff2d7230 */ /* 0x100fe40000004100 */
[-C--:B------:R-:W-:Y:S01]  /*41f0*/  FMUL.FTZ R49, R43, R47.reuse ;  /* 0x0000002f2b317220 */ /* 0x080fe20000410000 */
[----:B------:R-:W-:Y:S02]  /*4200*/  HADD2.F32 R111, -RZ, R111.H1_H1 ;  /* 0x3000006fff6f7230 */ /* 0x000fe40000004100 */
        /* <DEDUP_REMOVED lines=12> */
.L_x_10361:
[----:B------:R-:W-:Y:S05]  /*42d0*/  BSYNC B2 ;  /* 0x0000000000027941 */ /* 0x000fea0003800000 */
.L_x_10360:
[----:B------:R1:W-:Y:S02]  /*42e0*/  STG.E.128 desc[UR60][R36.64+0x80], R32 ;  /* 0x0000802024007986 */ /* 0x0003e4000c101d3c */
.L_x_10359:
[----:B------:R-:W-:Y:S05]  /*42f0*/  BSYNC B1 ;  /* 0x0000000000017941 */ /* 0x000fea0003800000 */
.L_x_10358:
[----:B------:R-:W-:-:S13]  /*4300*/  ISETP.NE.AND P4, PT, R15, RZ, PT ;  /* 0x000000ff0f00720c */ /* 0x000fda0003f85270 */
[----:B------:R-:W-:Y:S05]  /*4310*/  @!P4 BRA `(.L_x_10341) ;  /* 0x000000240034c947 */ /* 0x000fea0003800000 */
[----:B------:R-:W5:Y:S01]  /*4320*/  LDL R42, [R1+0x70] ;  /* 0x00007000012a7983 */ /* 0x000f620000100800 */
[----:B------:R-:W-:Y:S03]  /*4330*/  BSSY B1, `(.L_x_10362) ;  /* 0x000002d000017945 */ /* 0x000fe60003800000 */
[----:B-1234-:R1:W2:Y:S01]  /*4340*/  LDS.128 R32, [R21+0x1b000] ;  /* 0x01b0000015207984 */ /* 0x01e2a20000000c00 */
[----:B-----5:R-:W-:-:S13]  /*4350*/  ISETP.GE.AND P4, PT, R42, R106, PT ;  /* 0x0000006a2a00720c */ /* 0x020fda0003f86270 */
[----:B-12---:R-:W-:Y:S05]  /*4360*/  @P4 BRA `(.L_x_10363) ;  /* 0x0000000000a44947 */ /* 0x006fea0003800000 */
[--C-:B------:R-:W-:Y:S01]  /*4370*/  SHF.R.U64 R43, R38, 0x10, R39.reuse ;  /* 0x00000010262b7819 */ /* 0x100fe20000001227 */
[----:B------:R-:W-:Y:S01]  /*4380*/  IMAD.MOV.U32 R38, RZ, RZ, R34 ;  /* 0x000000ffff267224 */ /* 0x000fe200078e0022 */
        /* <DEDUP_REMOVED lines=39> */
.L_x_10363:
[----:B------:R-:W-:Y:S05]  /*4600*/  BSYNC B1 ;  /* 0x0000000000017941 */ /* 0x000fea0003800000 */
.L_x_10362:
[----:B------:R1:W-:Y:S01]  /*4610*/  STG.E.128 desc[UR60][R36.64+0xa0], R32 ;  /* 0x0000a02024007986 */ /* 0x0003e2000c101d3c */
[----:B------:R-:W-:Y:S05]  /*4620*/  BRA `(.L_x_10341) ;  /* 0x0000002000707947 */ /* 0x000fea0003800000 */
.L_x_10335:
        /* <DEDUP_REMOVED lines=21> */
[----:B------:R-:W-:Y:S02]  /*4780*/  IADD3 R57, P3, R30, R56, RZ ;  /* 0x000000381e397210 */ /* 0x000fe40007f7e0ff */
[----:B------:R-:W-:-:S03]  /*4790*/  CS2R R52, SRZ ;  /* 0x0000000000347805 */ /* 0x000fc6000001ff00 */
[----:B------:R-:W-:Y:S01]  /*47a0*/  IMAD.X R86, R86, 0x1, R87, P3 ;  /* 0x0000000156567824 */ /* 0x000fe200018e0657 */
        /* <DEDUP_REMOVED lines=10> */
[----:B------:R-:W5:Y:S04]  /*4850*/  @!P3 LDG.E.128 R40, desc[UR60][R44.64] ;  /* 0x0000003c2c28b981 */ /* 0x000f68000c1e1d00 */
[----:B------:R-:W5:Y:S01]  /*4860*/  @!P3 LDG.E.128 R52, desc[UR60][R56.64] ;  /* 0x0000003c3834b981 */ /* 0x000f62000c1e1d00 */
[----:B------:R-:W-:Y:S02]  /*4870*/  ISETP.GE.AND P3, PT, R0, R106, PT ;  /* 0x0000006a0000720c */ /* 0x000fe40003f66270 */
[----:B------:R-:W-:Y:S02]  /*4880*/  CS2R R34, SRZ ;  /* 0x0000000000227805 */ /* 0x000fe4000001ff00 */
[----:B------:R-:W-:-:S09]  /*4890*/  CS2R R32, SRZ ;  /* 0x0000000000207805 */ /* 0x000fd2000001ff00 */
[----:B------:R-:W5:Y:S04]  /*48a0*/  @!P3 LDG.E.128 R36, desc[UR60][R44.64+0x20] ;  /* 0x0000203c2c24b981 */ /* 0x000f68000c1e1d00 */
[----:B------:R-:W5:Y:S01]  /*48b0*/  @!P3 LDG.E.128 R48, desc[UR60][R56.64+0x20] ;  /* 0x0000203c3830b981 */ /* 0x000f62000c1e1d00 */
[----:B------:R-:W-:Y:S02]  /*48c0*/  ISETP.GE.AND P3, PT, R4, R106, PT ;  /* 0x0000006a0400720c */ /* 0x000fe40003f66270 */
[----:B------:R-:W-:-:S11]  /*48d0*/  CS2R R46, SRZ ;  /* 0x00000000002e7805 */ /* 0x000fd6000001ff00 */
[----:B------:R0:W5:Y:S02]  /*48e0*/  @!P3 LDG.E.128 R32, desc[UR60][R44.64+0x40] ;  /* 0x0000403c2c20b981 */ /* 0x000164000c1e1d00 */
[----:B0-----:R-:W-:-:S06]  /*48f0*/  CS2R R44, SRZ ;  /* 0x00000000002c7805 */ /* 0x001fcc000001ff00 */
[----:B------:R0:W5:Y:S02]  /*4900*/  @!P3 LDG.E.128 R44, desc[UR60][R56.64+0x40] ;  /* 0x0000403c382cb981 */ /* 0x000164000c1e1d00 */
.L_x_10365:
[----:B------:R-:W-:Y:S05]  /*4910*/  BSYNC B1 ;  /* 0x0000000000017941 */ /* 0x000fea0003800000 */
.L_x_10364:
        /* <DEDUP_REMOVED lines=8> */
[----:B------:R-:W-:-:S03]  /*49a0*/  IMAD.MOV.U32 R56, RZ, RZ, R39 ;  /* 0x000000ffff387224 */ /* 0x000fc600078e0027 */
[----:B------:R-:W-:Y:S01]  /*49b0*/  PRMT R125, R125, 0x5410, R20 ;  /* 0x000054107d7d7816 */ /* 0x000fe20000000014 */
[----:B------:R-:W-:Y:S01]  /*49c0*/  IMAD.MOV.U32 R20, RZ, RZ, R37 ;  /* 0x000000ffff147224 */ /* 0x000fe200078e0025 */
[----:B------:R-:W-:Y:S01]  /*49d0*/  PRMT R127, R56, 0x7610, R127 ;  /* 0x00007610387f7816 */ /* 0x000fe2000000007f */
[----:B------:R-:W-:-:S03]  /*49e0*/  IMAD.MOV.U32 R56, RZ, RZ, R36 ;  /* 0x000000ffff387224 */ /* 0x000fc600078e0024 */
[----:B------:R-:W-:Y:S01]  /*49f0*/  PRMT R128, R20, 0x7610, R128 ;  /* 0x0000761014807816 */ /* 0x000fe20000000080 */
[----:B------:R-:W-:Y:S01]  /*4a00*/  IMAD.MOV.U32 R20, RZ, RZ, R42 ;  /* 0x000000ffff147224 */ /* 0x000fe200078e002a */
[----:B------:R-:W-:Y:S01]  /*4a10*/  PRMT R126, R56, 0x7610, R126 ;  /* 0x00007610387e7816 */ /* 0x000fe2000000007e */
[----:B------:R-:W-:-:S05]  /*4a20*/  IMAD.MOV.U32 R56, RZ, RZ, R43 ;  /* 0x000000ffff387224 */ /* 0x000fca00078e002b */
[----:B------:R-:W-:Y:S01]  /*4a30*/  PRMT R129, R20, 0x5410, R56 ;  /* 0x0000541014817816 */ /* 0x000fe20000000038 */
[----:B------:R-:W-:Y:S02]  /*4a40*/  IMAD.MOV.U32 R20, RZ, RZ, R40 ;  /* 0x000000ffff147224 */ /* 0x000fe400078e0028 */
[----:B------:R-:W-:-:S03]  /*4a50*/  IMAD.MOV.U32 R56, RZ, RZ, R41 ;  /* 0x000000ffff387224 */ /* 0x000fc600078e0029 */
[----:B------:R-:W-:Y:S01]  /*4a60*/  PRMT R130, R20, 0x7610, R130 ;  /* 0x0000761014827816 */ /* 0x000fe20000000082 */
[----:B------:R-:W-:Y:S01]  /*4a70*/  IMAD.MOV.U32 R20, RZ, RZ, R47 ;  /* 0x000000ffff147224 */ /* 0x000fe200078e002f */
[----:B------:R-:W-:Y:S01]  /*4a80*/  PRMT R119, R56, 0x7610, R119 ;  /* 0x0000761038777816 */ /* 0x000fe20000000077 */
        /* <DEDUP_REMOVED lines=9> */
[----:B------:R-:W-:-:S04]  /*4b20*/  PRMT R125, R56, 0x7610, R125 ;  /* 0x00007610387d7816 */ /* 0x000fc8000000007d */
        /* <DEDUP_REMOVED lines=14> */
.L_x_10366:
[----:B------:R-:W-:Y:S01]  /*4c10*/  IMAD R20, R17, 0x8, R16 ;  /* 0x0000000811147824 */ /* 0x000fe200078e0210 */
[----:B------:R-:W-:Y:S01]  /*4c20*/  SHF.L.U32 R86, R155, 0x1f, RZ ;  /* 0x0000001f9b567819 */ /* 0x000fe200000006ff */
[----:B------:R-:W-:Y:S03]  /*4c30*/  BSSY B1, `(.L_x_10367) ;  /* 0x0000003000017945 */ /* 0x000fe60003800000 */
[----:B------:R-:W0:Y:S02]  /*4c40*/  SYNCS.PHASECHK.TRANS64.TRYWAIT P5, [R20+URZ+0x31c90], R86 ;  /* 0x031c9056140075a7 */ /* 0x000e2400080a017f */
[----:B0-----:R-:W-:Y:S05]  /*4c50*/  @!P5 BRA `(.L_x_10368) ;  /* 0x0000018c003cd947 */ /* 0x001fea0003800000 */
.L_x_10630:
[----:B------:R-:W-:Y:S05]  /*4c60*/  BSYNC B1 ;  /* 0x0000000000017941 */ /* 0x000fea0003800000 */
.L_x_10367:
[----:B------:R-:W-:Y:S05]  /*4c70*/  @P4 BRA `(.L_x_10341) ;  /* 0x0000001800dc4947 */ /* 0x000fea0003800000 */
[----:B------:R-:W1:Y:S01]  /*4c80*/  LDC R110, c[0x0][0x2f4] ;  /* 0x0000bd00ff6e7b82 */ /* 0x000e620000000800 */
[----:B------:R-:W-:Y:S01]  /*4c90*/  ISETP.NE.AND P4, PT, R10, RZ, PT ;  /* 0x000000ff0a00720c */ /* 0x000fe20003f85270 */
[----:B------:R-:W-:Y:S01]  /*4ca0*/  ULDC.64 UR4, c[0x0][0x300] ;  /* 0x0000c00000047ab9 */ /* 0x000fe20000000a00 */
[----:B------:R-:W-:Y:S01]  /*4cb0*/  SHF.R.S32.HI R56, RZ, 0x1f, R19 ;  /* 0x0000001fff387819 */ /* 0x000fe20000011413 */
[----:B------:R-:W-:Y:S01]  /*4cc0*/  IMAD.MOV.U32 R93, RZ, RZ, R92 ;  /* 0x000000ffff5d7224 */ /* 0x000fe200078e005c */
[----:B------:R-:W-:Y:S01]  /*4cd0*/  BSSY B1, `(.L_x_10369) ;  /* 0x0000088000017945 */ /* 0x000fe20003800000 */
[----:B------:R-:W-:Y:S02]  /*4ce0*/  IMAD.MOV.U32 R92, RZ, RZ, R60 ;  /* 0x000000ffff5c7224 */ /* 0x000fe400078e003c */
[----:B------:R-:W-:Y:S02]  /*4cf0*/  IMAD R56, R56, UR4, RZ ;  /* 0x0000000438387c24 */ /* 0x000fe4000f8e02ff */
[----:B------:R-:W-:-:S04]  /*4d00*/  IMAD.WIDE.U32 R92, R19, UR4, R92 ;  /* 0x00000004135c7c25 */ /* 0x000fc8000f8e005c */
[----:B------:R-:W-:-:S04]  /*4d10*/  IMAD R56, R19, UR5, R56 ;  /* 0x0000000513387c24 */ /* 0x000fc8000f8e0238 */
[----:B------:R-:W-:Y:S02]  /*4d20*/  IMAD.IADD R111, R56, 0x1, R93 ;  /* 0x00000001386f7824 */ /* 0x000fe400078e025d */
[----:B-1----:R-:W-:Y:S01]  /*4d30*/  IMAD.IADD R114, R110, 0x1, -R107 ;  /* 0x000000016e727824 */ /* 0x002fe200078e0a6b */
[----:B------:R-:W-:Y:S06]  /*4d40*/  @!P4 BRA `(.L_x_10370) ;  /* 0x000000080000c947 */ /* 0x000fec0003800000 */
[----:B------:R-:W2:Y:S04]  /*4d50*/  LDL R62, [R1+0x50] ;  /* 0x00005000013e7983 */ /* 0x000ea80000100800 */
[----:B------:R-:W3:Y:S04]  /*4d60*/  LDL R58, [R1+0x54] ;  /* 0x00005400013a7983 */ /* 0x000ee80000100800 */
[----:B------:R-:W4:Y:S01]  /*4d70*/  LDL R59, [R1+0x58] ;  /* 0x00005800013b7983 */ /* 0x000f220000100800 */
[----:B------:R-:W-:-:S04]  /*4d80*/  SEL R56, R107, R114, !P0 ;  /* 0x000000726b387207 */ /* 0x000fc80004000000 */
[----:B------:R-:W-:-:S04]  /*4d90*/  SHF.R.S32.HI R57, RZ, 0x1f, R56 ;  /* 0x0000001fff397819 */ /* 0x000fc80000011438 */
[----:B------:R-:W-:-:S04]  /*4da0*/  LEA.HI R57, R57, R56, RZ, 0x4 ;  /* 0x0000003839397211 */ /* 0x000fc800078f20ff */
[----:B------:R-:W-:-:S04]  /*4db0*/  SHF.R.S32.HI R57, RZ, 0x4, R57 ;  /* 0x00000004ff397819 */ /* 0x000fc80000011439 */
[----:B------:R-:W-:-:S04]  /*4dc0*/  LEA.HI.SX32 R115, R7, R57, 0x1d ;  /* 0x0000003907737211 */ /* 0x000fc800078feaff */
[----:B------:R-:W-:-:S04]  /*4dd0*/  SHF.R.S32.HI R57, RZ, 0x1f, R115 ;  /* 0x0000001fff397819 */ /* 0x000fc80000011473 */
[----:B------:R-:W-:Y:S01]  /*4de0*/  LEA.HI R57, R57, R115, RZ, 0x2 ;  /* 0x0000007339397211 */ /* 0x000fe200078f10ff */
[----:B------:R-:W-:-:S03]  /*4df0*/  IMAD.SHL.U32 R115, R115, 0x8, RZ ;  /* 0x0000000873737824 */ /* 0x000fc600078e00ff */
[----:B------:R-:W-:Y:S02]  /*4e00*/  SHF.R.S32.HI R57, RZ, 0x2, R57 ;  /* 0x00000002ff397819 */ /* 0x000fe40000011439 */
[----:B------:R-:W-:Y:S01]  /*4e10*/  ISETP.GE.AND P4, PT, R144, R106, PT ;  /* 0x0000006a9000720c */ /* 0x000fe20003f86270 */
[----:B------:R-:W-:Y:S01]  /*4e20*/  BSSY B2, `(.L_x_10371) ;  /* 0x0000066000027945 */ /* 0x000fe20003800000 */
[----:B--2---:R-:W-:-:S04]  /*4e30*/  LOP3.LUT R56, R62, 0x18, R115, 0xf8, !PT ;  /* 0x000000183e387812 */ /* 0x004fc800078ef873 */
[----:B---3--:R-:W-:Y:S01]  /*4e40*/  LOP3.LUT R56, R56, R58, RZ, 0x3c, !PT ;  /* 0x0000003a38387212 */ /* 0x008fe200078e3cff */
[----:B----4-:R-:W-:-:S04]  /*4e50*/  IMAD R57, R57, 0x1200, R59 ;  /* 0x0000120039397824 */ /* 0x010fc800078e023b */
[----:B------:R-:W-:-:S04]  /*4e60*/  IMAD.IADD R56, R57, 0x1, R56 ;  /* 0x0000000139387824 */ /* 0x000fc800078e0238 */
[C---:B------:R-:W-:Y:S02]  /*4e70*/  IMAD R60, R17.reuse, 0x3600, R56 ;  /* 0x00003600113c7824 */ /* 0x040fe400078e0238 */
[----:B------:R-:W-:Y:S02]  /*4e80*/  IMAD R56, R17, 0x3600, R103 ;  /* 0x0000360011387824 */ /* 0x000fe400078e0267 */
[--C-:B------:R-:W-:Y:S02]  /*4e90*/  IMAD R60, R60, 0x2, R16.reuse ;  /* 0x000000023c3c7824 */ /* 0x100fe400078e0210 */
[----:B------:R-:W-:-:S04]  /*4ea0*/  IMAD R56, R56, 0x2, R16 ;  /* 0x0000000238387824 */ /* 0x000fc800078e0210 */
[----:B------:R-:W1:Y:S04]  /*4eb0*/  LDS.128 R60, [R60+0x16a00] ;  /* 0x016a00003c3c7984 */ /* 0x000e680000000c00 */
[----:B------:R-:W2:Y:S01]  /*4ec0*/  LDS.128 R56, [R56+0x16a00] ;  /* 0x016a000038387984 */ /* 0x000ea20000000c00 */
[----:B------:R-:W-:Y:S05]  /*4ed0*/  @P4 BRA `(.L_x_10372) ;  /* 0x0000000400684947 */ /* 0x000fea0003800000 */
[----:B-1----:R-:W-:Y:S01]  /*4ee0*/  IMAD.MOV.U32 R118, RZ, RZ, R61 ;  /* 0x000000ffff767224 */ /* 0x002fe200078e003d */
        /* <DEDUP_REMOVED lines=8> */
[CC--:B------:R-:W-:Y:S01]  /*4f70*/  FMUL.FTZ R61, R57.reuse, R116.reuse ;  /* 0x00000074393d7220 */ /* 0x0c0fe20000410000 */
        /* <DEDUP_REMOVED lines=12> */
[----:B------:R-:W-:Y:S02]  /*5040*/  HADD2.F32 R116, -RZ, R116.H0_H0 ;  /* 0x20000074ff747230 */ /* 0x000fe40000004100 */
[C---:B------:R-:W-:Y:S01]  /*5050*/  FMUL.FTZ R119, R53.reuse, R119 ;  /* 0x0000007735777220 */ /* 0x040fe20000410000 */
[----:B------:R-:W-:Y:S01]  /*5060*/  FFMA.FTZ R53, R53, R41, -R117 ;  /* 0x0000002935357223 */ /* 0x000fe20000010875 */
[----:B------:R-:W-:-:S02]  /*5070*/  HADD2.F32 R117, -RZ, R131.H0_H0 ;  /* 0x20000083ff757230 */ /* 0x000fc40000004100 */
[----:B------:R-:W-:Y:S01]  /*5080*/  FFMA.FTZ R41, R52, R41, R119 ;  /* 0x0000002934297223 */ /* 0x000fe20000010077 */
[----:B------:R-:W-:Y:S02]  /*5090*/  IMAD.MOV.U32 R52, RZ, RZ, R59 ;  /* 0x000000ffff347224 */ /* 0x000fe400078e003b */
[----:B------:R-:W-:Y:S02]  /*50a0*/  HADD2.F32 R119, -RZ, R129.H1_H1 ;  /* 0x30000081ff777230 */ /* 0x000fe40000004100 */
[----:B------:R-:W-:Y:S01]  /*50b0*/  FMUL.FTZ R59, R118, R117 ;  /* 0x00000075763b7220 */ /* 0x000fe20000410000 */
[----:B------:R-:W-:Y:S01]  /*50c0*/  F2FP.F16.F32.PACK_AB R53, R53, R61 ;  /* 0x0000003d3535723e */ /* 0x000fe200000000ff */
[----:B------:R-:W-:Y:S01]  /*50d0*/  HADD2.F32 R120, -RZ, R52.H0_H0 ;  /* 0x20000034ff787230 */ /* 0x000fe20000004100 */
[----:B------:R-:W-:-:S03]  /*50e0*/  F2FP.F16.F32.PACK_AB R41, R41, R57 ;  /* 0x000000392929723e */ /* 0x000fc600000000ff */
[----:B------:R-:W-:Y:S02]  /*50f0*/  IMAD.MOV.U32 R57, RZ, RZ, R53 ;  /* 0x000000ffff397224 */ /* 0x000fe400078e0035 */
[C---:B------:R-:W-:Y:S01]  /*5100*/  FMUL.FTZ R117, R120.reuse, R117 ;  /* 0x0000007578757220 */ /* 0x040fe20000410000 */
[-C--:B------:R-:W-:Y:S01]  /*5110*/  FFMA.FTZ R59, R120, R119.reuse, -R59 ;  /* 0x00000077783b7223 */ /* 0x080fe2000001083b */
[----:B------:R-:W-:Y:S02]  /*5120*/  HADD2.F32 R120, -RZ, R131.H1_H1 ;  /* 0x30000083ff787230 */ /* 0x000fe40000004100 */
[----:B------:R-:W-:Y:S01]  /*5130*/  FFMA.FTZ R117, R118, R119, R117 ;  /* 0x0000007776757223 */ /* 0x000fe20000010075 */
[----:B------:R-:W-:Y:S01]  /*5140*/  SHF.R.U32.HI R118, RZ, 0x10, R43 ;  /* 0x00000010ff767819 */ /* 0x000fe2000001162b */
[----:B------:R-:W-:Y:S01]  /*5150*/  IMAD.MOV.U32 R61, RZ, RZ, R41 ;  /* 0x000000ffff3d7224 */ /* 0x000fe200078e0029 */
[--C-:B------:R-:W-:Y:S01]  /*5160*/  SHF.R.U64 R43, R54, 0x10, R55.reuse ;  /* 0x00000010362b7819 */ /* 0x100fe20000001237 */
[----:B------:R-:W-:Y:S01]  /*5170*/  HADD2.F32 R54, -RZ, R63.H1_H1 ;  /* 0x3000003fff367230 */ /* 0x000fe20000004100 */
[----:B------:R-:W-:Y:S01]  /*5180*/  SHF.R.U32.HI R55, RZ, 0x10, R55 ;  /* 0x00000010ff377819 */ /* 0x000fe20000011637 */
[----:B------:R-:W-:-:S02]  /*5190*/  HADD2.F32 R63, -RZ, R52.H1_H1 ;  /* 0x30000034ff3f7230 */ /* 0x000fc40000004100 */
[----:B------:R-:W-:Y:S02]  /*51a0*/  HADD2.F32 R118, -RZ, R118.H0_H0 ;  /* 0x20000076ff767230 */ /* 0x000fe40000004100 */
        /* <DEDUP_REMOVED lines=9> */
[----:B------:R-:W-:Y:S02]  /*5240*/  HADD2.F32 R63, -RZ, R130.H0_H0 ;  /* 0x20000082ff3f7230 */ /* 0x000fe40000004100 */
[-C--:B------:R-:W-:Y:S01]  /*5250*/  FMUL.FTZ R119, R54, R120.reuse ;  /* 0x0000007836777220 */ /* 0x080fe20000410000 */
[----:B------:R-:W-:Y:S01]  /*5260*/  F2FP.F16.F32.PACK_AB R55, R55, R117 ;  /* 0x000000753737723e */ /* 0x000fe200000000ff */
[----:B------:R-:W-:-:S02]  /*5270*/  FMUL.FTZ R120, R118, R120 ;  /* 0x0000007876787220 */ /* 0x000fc40000410000 */
        /* <DEDUP_REMOVED lines=8> */
[C---:B------:R-:W-:Y:S01]  /*5300*/  FMUL.FTZ R116, R60.reuse, R116 ;  /* 0x000000743c747220 */ /* 0x040fe20000410000 */
[----:B------:R-:W-:Y:S02]  /*5310*/  HADD2.F32 R58, -RZ, R58.H1_H1 ;  /* 0x3000003aff3a7230 */ /* 0x000fe40000004100 */
[-C--:B------:R-:W-:Y:S01]  /*5320*/  FFMA.FTZ R40, R60, R56.reuse, -R40 ;  /* 0x000000383c287223 */ /* 0x080fe20000010828 */
[----:B------:R-:W-:Y:S02]  /*5330*/  HADD2.F32 R60, -RZ, R129.H0_H0 ;  /* 0x20000081ff3c7230 */ /* 0x000fe40000004100 */
[----:B------:R-:W-:Y:S01]  /*5340*/  FFMA.FTZ R54, R54, R56, R116 ;  /* 0x0000003836367223 */ /* 0x000fe20000010074 */
[--C-:B------:R-:W-:Y:S02]  /*5350*/  HADD2.F32 R56, -RZ, R62.reuse.H0_H0 ;  /* 0x2000003eff387230 */ /* 0x100fe40000004100 */
[----:B------:R-:W-:Y:S01]  /*5360*/  HADD2.F32 R62, -RZ, R62.H1_H1 ;  /* 0x3000003eff3e7230 */ /* 0x000fe20000004100 */
[----:B------:R-:W-:-:S02]  /*5370*/  F2FP.F16.F32.PACK_AB R40, R40, R119 ;  /* 0x000000772828723e */ /* 0x000fc400000000ff */
[-C--:B------:R-:W-:Y:S01]  /*5380*/  FMUL.FTZ R116, R56, R118.reuse ;  /* 0x0000007638747220 */ /* 0x080fe20000410000 */
[C---:B------:R-:W-:Y:S01]  /*5390*/  FMUL.FTZ R118, R63.reuse, R118 ;  /* 0x000000763f767220 */ /* 0x040fe20000410000 */
[----:B------:R-:W-:Y:S02]  /*53a0*/  F2FP.F16.F32.PACK_AB R54, R54, R120 ;  /* 0x000000783636723e */ /* 0x000fe400000000ff */
        /* <DEDUP_REMOVED lines=13> */
.L_x_10372:
[----:B------:R-:W-:Y:S05]  /*5480*/  BSYNC B2 ;  /* 0x0000000000027941 */ /* 0x000fea0003800000 */
.L_x_10371:
        /* <DEDUP_REMOVED lines=11> */
[----:B-1----:R2:W-:Y:S04]  /*5540*/  @!P4 STG.E.128 desc[UR60][R42.64], R60 ;  /* 0x0000003c2a00c986 */ /* 0x0025e8000c101d3c */
.L_x_10370:
[----:B------:R-:W-:Y:S05]  /*5550*/  BSYNC B1 ;  /* 0x0000000000017941 */ /* 0x000fea0003800000 */
.L_x_10369:
[----:B------:R-:W-:Y:S01]  /*5560*/  ISETP.NE.AND P4, PT, R11, RZ, PT ;  /* 0x000000ff0b00720c */ /* 0x000fe20003f85270 */
[----:B------:R-:W-:-:S12]  /*5570*/  BSSY B1, `(.L_x_10373) ;  /* 0x0000082000017945 */ /* 0x000fd80003800000 */
[----:B------:R-:W-:Y:S05]  /*5580*/  @!P4 BRA `(.L_x_10374) ;  /* 0x000000080000c947 */ /* 0x000fea0003800000 */
[----:B------:R-:W3:Y:S04]  /*5590*/  LDL R52, [R1+0x50] ;  /* 0x0000500001347983 */ /* 0x000ee80000100800 */
[----:B--2---:R-:W2:Y:S04]  /*55a0*/  LDL R42, [R1+0x54] ;  /* 0x00005400012a7983 */ /* 0x004ea80000100800 */
        /* <DEDUP_REMOVED lines=12> */
[----:B---3--:R-:W-:-:S04]  /*5670*/  LOP3.LUT R40, R52, 0x18, R56, 0xf8, !PT ;  /* 0x0000001834287812 */ /* 0x008fc800078ef838 */
[----:B--2---:R-:W-:Y:S01]  /*5680*/  LOP3.LUT R40, R40, R42, RZ, 0x3c, !PT ;  /* 0x0000002a28287212 */ /* 0x004fe200078e3cff */
        /* <DEDUP_REMOVED lines=13> */
[----:B------:R-:W-:Y:S01]  /*5760*/  HADD2.F32 R59, -RZ, R128.H1_H1 ;  /* 0x30000080ff3b7230 */ /* 0x000fe20000004100 */
[----:B------:R-:W-:Y:S01]  /*5770*/  SHF.R.U64 R38, R38, 0x10, R39 ;  /* 0x0000001026267819 */ /* 0x000fe20000001227 */
[----:B------:R-:W-:Y:S02]  /*5780*/  HADD2.F32 R41, -RZ, R58.H0_H0 ;  /* 0x2000003aff297230 */ /* 0x000fe40000004100 */
[----:B------:R-:W-:Y:S02]  /*5790*/  HADD2.F32 R61, -RZ, R57.H0_H0 ;  /* 0x20000039ff3d7230 */ /* 0x000fe40000004100 */
[----:B------:R-:W-:-:S02]  /*57a0*/  HADD2.F32 R60, -RZ, R128.H0_H0 ;  /* 0x20000080ff3c7230 */ /* 0x000fc40000004100 */
[-C--:B------:R-:W-:Y:S01]  /*57b0*/  FMUL.FTZ R53, R41, R59.reuse ;  /* 0x0000003b29357220 */ /* 0x080fe20000410000 */
[----:B------:R-:W-:Y:S02]  /*57c0*/  HADD2.F32 R58, -RZ, R58.H1_H1 ;  /* 0x3000003aff3a7230 */ /* 0x000fe40000004100 */
[C---:B------:R-:W-:Y:S01]  /*57d0*/  FMUL.FTZ R59, R61.reuse, R59 ;  /* 0x0000003b3d3b7220 */ /* 0x040fe20000410000 */
[----:B------:R-:W-:Y:S02]  /*57e0*/  HADD2.F32 R37, -RZ, R37.H0_H0 ;  /* 0x20000025ff257230 */ /* 0x000fe40000004100 */
[-C--:B------:R-:W-:Y:S01]  /*57f0*/  FFMA.FTZ R53, R61, R60.reuse, -R53 ;  /* 0x0000003c3d357223 */ /* 0x080fe20000010835 */
[----:B------:R-:W-:Y:S02]  /*5800*/  HADD2.F32 R36, -RZ, R36.H0_H0 ;  /* 0x20000024ff247230 */ /* 0x000fe40000004100 */
[----:B------:R-:W-:Y:S01]  /*5810*/  FFMA.FTZ R41, R41, R60, R59 ;  /* 0x0000003c29297223 */ /* 0x000fe2000001003b */
[--C-:B------:R-:W-:Y:S01]  /*5820*/  SHF.R.U32.HI R59, RZ, 0x10, R49.reuse ;  /* 0x00000010ff3b7819 */ /* 0x100fe20000011631 */
[----:B------:R-:W-:Y:S01]  /*5830*/  HADD2.F32 R60, -RZ, R127.H1_H1 ;  /* 0x3000007fff3c7230 */ /* 0x000fe20000004100 */
[----:B------:R-:W-:Y:S01]  /*5840*/  SHF.R.U64 R49, R48, 0x10, R49 ;  /* 0x0000001030317819 */ /* 0x000fe20000001231 */
[----:B------:R-:W-:-:S02]  /*5850*/  HADD2.F32 R48, -RZ, R57.H1_H1 ;  /* 0x30000039ff307230 */ /* 0x000fc40000004100 */
[----:B------:R-:W-:Y:S02]  /*5860*/  HADD2.F32 R59, -RZ, R59.H0_H0 ;  /* 0x2000003bff3b7230 */ /* 0x000fe40000004100 */
[----:B------:R-:W-:Y:S02]  /*5870*/  HADD2.F32 R49, -RZ, R49.H0_H0 ;  /* 0x20000031ff317230 */ /* 0x000fe40000004100 */
[----:B------:R-:W-:Y:S02]  /*5880*/  HADD2.F32 R38, -RZ, R38.H0_H0 ;  /* 0x20000026ff267230 */ /* 0x000fe40000004100 */
[-C--:B------:R-:W-:Y:S01]  /*5890*/  FMUL.FTZ R57, R58, R59.reuse ;  /* 0x0000003b3a397220 */ /* 0x080fe20000410000 */
[----:B------:R-:W-:-:S03]  /*58a0*/  FMUL.FTZ R59, R48, R59 ;  /* 0x0000003b303b7220 */ /* 0x000fc60000410000 */
[-C--:B------:R-:W-:Y:S01]  /*58b0*/  FFMA.FTZ R48, R48, R37.reuse, -R57 ;  /* 0x0000002530307223 */ /* 0x080fe20000010839 */
[----:B------:R-:W-:Y:S02]  /*58c0*/  HADD2.F32 R57, -RZ, R55.H0_H0 ;  /* 0x20000037ff397230 */ /* 0x000fe40000004100 */
[----:B------:R-:W-:Y:S01]  /*58d0*/  FFMA.FTZ R37, R58, R37, R59 ;  /* 0x000000253a257223 */ /* 0x000fe2000001003b */
[----:B------:R-:W-:Y:S02]  /*58e0*/  HADD2.F32 R58, -RZ, R127.H0_H0 ;  /* 0x2000007fff3a7230 */ /* 0x000fe40000004100 */
[--C-:B------:R-:W-:Y:S02]  /*58f0*/  HADD2.F32 R59, -RZ, R43.reuse.H0_H0 ;  /* 0x2000002bff3b7230 */ /* 0x100fe40000004100 */
[----:B------:R-:W-:Y:S01]  /*5900*/  FMUL.FTZ R61, R57, R60 ;  /* 0x0000003c393d7220 */ /* 0x000fe20000410000 */
[----:B------:R-:W-:Y:S01]  /*5910*/  HADD2.F32 R43, -RZ, R43.H1_H1 ;  /* 0x3000002bff2b7230 */ /* 0x000fe20000004100 */
[----:B------:R-:W-:-:S02]  /*5920*/  F2FP.F16.F32.PACK_AB R48, R48, R53 ;  /* 0x000000353030723e */ /* 0x000fc400000000ff */
[C---:B------:R-:W-:Y:S01]  /*5930*/  FFMA.FTZ R61, R59.reuse, R58, -R61 ;  /* 0x0000003a3b3d7223 */ /* 0x040fe2000001083d */
[----:B------:R-:W-:Y:S01]  /*5940*/  FMUL.FTZ R59, R59, R60 ;  /* 0x0000003c3b3b7220 */ /* 0x000fe20000410000 */
[----:B------:R-:W-:Y:S01]  /*5950*/  F2FP.F16.F32.PACK_AB R37, R37, R41 ;  /* 0x000000292525723e */ /* 0x000fe200000000ff */
[----:B------:R-:W-:Y:S02]  /*5960*/  IMAD.MOV.U32 R41, RZ, RZ, R48 ;  /* 0x000000ffff297224 */ /* 0x000fe400078e0030 */
[----:B------:R-:W-:Y:S01]  /*5970*/  FFMA.FTZ R59, R57, R58, R59 ;  /* 0x0000003a393b7223 */ /* 0x000fe2000001003b */
[----:B------:R-:W-:Y:S01]  /*5980*/  SHF.R.U32.HI R57, RZ, 0x10, R39 ;  /* 0x00000010ff397819 */ /* 0x000fe20000011627 */
[----:B------:R-:W-:Y:S01]  /*5990*/  IMAD.MOV.U32 R53, RZ, RZ, R37 ;  /* 0x000000ffff357224 */ /* 0x000fe200078e0025 */
[--C-:B------:R-:W-:Y:S02]  /*59a0*/  SHF.R.U64 R39, R50, 0x10, R51.reuse ;  /* 0x0000001032277819 */ /* 0x100fe40000001233 */
[----:B------:R-:W-:Y:S01]  /*59b0*/  SHF.R.U32.HI R50, RZ, 0x10, R51 ;  /* 0x00000010ff327819 */ /* 0x000fe20000011633 */
[----:B------:R-:W-:-:S02]  /*59c0*/  HADD2.F32 R51, -RZ, R55.H1_H1 ;  /* 0x30000037ff337230 */ /* 0x000fc40000004100 */
[----:B------:R-:W-:Y:S02]  /*59d0*/  HADD2.F32 R57, -RZ, R57.H0_H0 ;  /* 0x20000039ff397230 */ /* 0x000fe40000004100 */
[----:B------:R-:W-:Y:S02]  /*59e0*/  HADD2.F32 R50, -RZ, R50.H0_H0 ;  /* 0x20000032ff327230 */ /* 0x000fe40000004100 */
[----:B------:R-:W-:-:S03]  /*59f0*/  HADD2.F32 R39, -RZ, R39.H0_H0 ;  /* 0x20000027ff277230 */ /* 0x000fc60000004100 */
[----:B------:R-:W-:-:S04]  /*5a00*/  FMUL.FTZ R55, R51, R50 ;  /* 0x0000003233377220 */ /* 0x000fc80000410000 */
[CC--:B------:R-:W-:Y:S01]  /*5a10*/  FFMA.FTZ R55, R43.reuse, R57.reuse, -R55 ;  /* 0x000000392b377223 */ /* 0x0c0fe20000010837 */
[----:B------:R-:W-:Y:S01]  /*5a20*/  FMUL.FTZ R43, R43, R50 ;  /* 0x000000322b2b7220 */ /* 0x000fe20000410000 */
[--C-:B------:R-:W-:Y:S02]  /*5a30*/  HADD2.F32 R50, -RZ, R52.reuse.H0_H0 ;  /* 0x20000034ff327230 */ /* 0x100fe40000004100 */
[----:B------:R-:W-:Y:S02]  /*5a40*/  HADD2.F32 R52, -RZ, R52.H1_H1 ;  /* 0x30000034ff347230 */ /* 0x000fe40000004100 */
[----:B------:R-:W-:Y:S01]  /*5a50*/  FFMA.FTZ R43, R51, R57, R43 ;  /* 0x00000039332b7223 */ /* 0x000fe2000001002b */
[----:B------:R-:W-:Y:S01]  /*5a60*/  HADD2.F32 R57, -RZ, R126.H1_H1 ;  /* 0x3000007eff397230 */ /* 0x000fe20000004100 */
[----:B------:R-:W-:Y:S01]  /*5a70*/  F2FP.F16.F32.PACK_AB R55, R55, R61 ;  /* 0x0000003d3737723e */ /* 0x000fe200000000ff */
[----:B------:R-:W-:Y:S02]  /*5a80*/  HADD2.F32 R51, -RZ, R40.H0_H0 ;  /* 0x20000028ff337230 */ /* 0x000fe40000004100 */
[----:B------:R-:W-:-:S02]  /*5a90*/  HADD2.F32 R126, -RZ, R126.H0_H0 ;  /* 0x2000007eff7e7230 */ /* 0x000fc40000004100 */
[CC--:B------:R-:W-:Y:S01]  /*5aa0*/  FMUL.FTZ R58, R50.reuse, R57.reuse ;  /* 0x00000039323a7220 */ /* 0x0c0fe20000410000 */
[----:B------:R-:W-:Y:S02]  /*5ab0*/  HADD2.F32 R40, -RZ, R40.H1_H1 ;  /* 0x30000028ff287230 */ /* 0x000fe40000004100 */
[----:B------:R-:W-:Y:S01]  /*5ac0*/  FMUL.FTZ R57, R51, R57 ;  /* 0x0000003933397220 */ /* 0x000fe20000410000 */
[----:B------:R-:W-:Y:S01]  /*5ad0*/  F2FP.F16.F32.PACK_AB R59, R43, R59 ;  /* 0x0000003b2b3b723e */ /* 0x000fe200000000ff */
[-C--:B------:R-:W-:Y:S01]  /*5ae0*/  FFMA.FTZ R58, R51, R126.reuse, -R58 ;  /* 0x0000007e333a7223 */ /* 0x080fe2000001083a */
[--C-:B------:R-:W-:Y:S02]  /*5af0*/  HADD2.F32 R51, -RZ, R125.reuse.H0_H0 ;  /* 0x2000007dff337230 */ /* 0x100fe40000004100 */
        /* <DEDUP_REMOVED lines=28> */
.L_x_10376:
[----:B------:R-:W-:Y:S05]  /*5cc0*/  BSYNC B2 ;  /* 0x0000000000027941 */ /* 0x000fea0003800000 */
.L_x_10375:
        /* <DEDUP_REMOVED lines=12> */
.L_x_10374:
[----:B------:R-:W-:Y:S05]  /*5d90*/  BSYNC B1 ;  /* 0x0000000000017941 */ /* 0x000fea0003800000 */
.L_x_10373:
[----:B------:R-:W-:-:S13]  /*5da0*/  ISETP.NE.AND P4, PT, R12, RZ, PT ;  /* 0x000000ff0c00720c */ /* 0x000fda0003f85270 */
[----:B------:R-:W-:Y:S05]  /*5db0*/  @!P4 BRA `(.L_x_10341) ;  /* 0x00000008008cc947 */ /* 0x000fea0003800000 */
[----:B---3--:R-:W3:Y:S04]  /*5dc0*/  LDL R36, [R1] ;  /* 0x0000000001247983 */ /* 0x008ee80000100800 */
[----:B------:R-:W2:Y:S04]  /*5dd0*/  LDL R39, [R1+0x50] ;  /* 0x0000500001277983 */ /* 0x000ea80000100800 */
[----:B------:R-:W4:Y:S04]  /*5de0*/  LDL R38, [R1+0x58] ;  /* 0x0000580001267983 */ /* 0x000f280000100800 */
[----:B------:R-:W5:Y:S01]  /*5df0*/  LDL R37, [R1+0x54] ;  /* 0x0000540001257983 */ /* 0x000f620000100800 */
[----:B------:R-:W-:Y:S01]  /*5e00*/  BSSY B1, `(.L_x_10377) ;  /* 0x0000074000017945 */ /* 0x000fe20003800000 */
[----:B---3--:R-:W-:-:S02]  /*5e10*/  LOP3.LUT P6, RZ, R36, 0x1, RZ, 0xc0, !PT ;  /* 0x0000000124ff7812 */ /* 0x008fc400078cc0ff */
[----:B------:R-:W-:Y:S01]  /*5e20*/  IADD3 R36, P4, P5, R24, R92, R76 ;  /* 0x0000005c18247210 */ /* 0x000fe20007d9e04c */
[----:B--2---:R-:W-:Y:S02]  /*5e30*/  IMAD.MOV.U32 R40, RZ, RZ, R39 ;  /* 0x000000ffff287224 */ /* 0x004fe400078e0027 */
[----:B----4-:R-:W-:Y:S01]  /*5e40*/  IMAD.MOV.U32 R39, RZ, RZ, R38 ;  /* 0x000000ffff277224 */ /* 0x010fe200078e0026 */
[----:B------:R-:W-:Y:S01]  /*5e50*/  SEL R114, R107, R114, !P6 ;  /* 0x000000726b727207 */ /* 0x000fe20007000000 */
[----:B-----5:R-:W-:Y:S01]  /*5e60*/  IMAD.MOV.U32 R38, RZ, RZ, R37 ;  /* 0x000000ffff267224 */ /* 0x020fe200078e0025 */
[----:B------:R-:W-:Y:S02]  /*5e70*/  IADD3.X R37, R3, R111, R98, P4, P5 ;  /* 0x0000006f03257210 */ /* 0x000fe400027ea462 */
[----:B------:R-:W-:-:S04]  /*5e80*/  LEA R48, P4, R36, R90, 0x1 ;  /* 0x0000005a24307211 */ /* 0x000fc800078808ff */
[----:B------:R-:W-:Y:S02]  /*5e90*/  LEA.HI.X R49, R36, R91, R37, 0x1, P4 ;  /* 0x0000005b24317211 */ /* 0x000fe400020f0c25 */
[----:B------:R-:W-:-:S04]  /*5ea0*/  SHF.R.S32.HI R37, RZ, 0x1f, R114 ;  /* 0x0000001fff257819 */ /* 0x000fc80000011472 */
[----:B------:R-:W-:-:S04]  /*5eb0*/  LEA.HI R37, R37, R114, RZ, 0x4 ;  /* 0x0000007225257211 */ /* 0x000fc800078f20ff */
[----:B------:R-:W-:-:S04]  /*5ec0*/  SHF.R.S32.HI R36, RZ, 0x4, R37 ;  /* 0x00000004ff247819 */ /* 0x000fc80000011425 */
        /* <DEDUP_REMOVED lines=13> */
[----:B------:R-:W1:Y:S04]  /*5fa0*/  LDS.128 R36, [R37+0x16a00] ;  /* 0x016a000025247984 */ /* 0x000e680000000c00 */
[----:B------:R-:W2:Y:S01]  /*5fb0*/  LDS.128 R40, [R40+0x16a00] ;  /* 0x016a000028287984 */ /* 0x000ea20000000c00 */
[----:B------:R-:W-:-:S13]  /*5fc0*/  ISETP.GE.AND P4, PT, R4, R106, PT ;  /* 0x0000006a0400720c */ /* 0x000fda0003f86270 */
[----:B------:R-:W-:Y:S05]  /*5fd0*/  @P4 BRA `(.L_x_10378) ;  /* 0x0000000400584947 */ /* 0x000fea0003800000 */
[----:B------:R-:W-:Y:S01]  /*5fe0*/  HADD2.F32 R53, -RZ, R124.H1_H1 ;  /* 0x3000007cff357230 */ /* 0x000fe20000004100 */
[----:B------:R-:W-:Y:S01]  /*5ff0*/  SHF.R.U64 R32, R32, 0x10, R33 ;  /* 0x0000001020207819 */ /* 0x000fe20000001221 */
[----:B--2---:R-:W-:Y:S01]  /*6000*/  HADD2.F32 R51, -RZ, R41.H0_H0 ;  /* 0x20000029ff337230 */ /* 0x004fe20000004100 */
[----:B------:R-:W-:Y:S01]  /*6010*/  SHF.R.U32.HI R56, RZ, 0x10, R47 ;  /* 0x00000010ff387819 */ /* 0x000fe2000001162f */
[----:B-1----:R-:W-:Y:S01]  /*6020*/  HADD2.F32 R52, -RZ, R37.H0_H0 ;  /* 0x20000025ff347230 */ /* 0x002fe20000004100 */
[----:B------:R-:W-:Y:S01]  /*6030*/  SHF.R.U32.HI R58, RZ, 0x10, R35 ;  /* 0x00000010ff3a7819 */ /* 0x000fe20000011623 */
[----:B------:R-:W-:Y:S02]  /*6040*/  HADD2.F32 R54, -RZ, R122.H1_H1 ;  /* 0x3000007aff367230 */ /* 0x000fe40000004100 */
[-C--:B------:R-:W-:Y:S01]  /*6050*/  FMUL.FTZ R55, R51, R53.reuse ;  /* 0x0000003533377220 */ /* 0x080fe20000410000 */
[----:B------:R-:W-:Y:S02]  /*6060*/  HADD2.F32 R41, -RZ, R41.H1_H1 ;  /* 0x30000029ff297230 */ /* 0x000fe40000004100 */
[----:B------:R-:W-:Y:S01]  /*6070*/  FMUL.FTZ R53, R52, R53 ;  /* 0x0000003534357220 */ /* 0x000fe20000410000 */
[----:B------:R-:W-:-:S02]  /*6080*/  HADD2.F32 R56, -RZ, R56.H0_H0 ;  /* 0x20000038ff387230 */ /* 0x000fc40000004100 */
[-C--:B------:R-:W-:Y:S01]  /*6090*/  FFMA.FTZ R55, R52, R54.reuse, -R55 ;  /* 0x0000003634377223 */ /* 0x080fe20000010837 */
[----:B------:R-:W-:Y:S02]  /*60a0*/  HADD2.F32 R52, -RZ, R37.H1_H1 ;  /* 0x30000025ff347230 */ /* 0x000fe40000004100 */
[----:B------:R-:W-:Y:S01]  /*60b0*/  FFMA.FTZ R53, R51, R54, R53 ;  /* 0x0000003633357223 */ /* 0x000fe20000010035 */
[----:B------:R-:W-:Y:S01]  /*60c0*/  SHF.R.U32.HI R51, RZ, 0x10, R45 ;  /* 0x00000010ff337819 */ /* 0x000fe2000001162d */
[----:B------:R-:W-:Y:S01]  /*60d0*/  HADD2.F32 R58, -RZ, R58.H0_H0 ;  /* 0x2000003aff3a7230 */ /* 0x000fe20000004100 */
[----:B------:R-:W-:Y:S01]  /*60e0*/  SHF.R.U32.HI R54, RZ, 0x10, R33 ;  /* 0x00000010ff367819 */ /* 0x000fe20000011621 */
[----:B------:R-:W-:Y:S01]  /*60f0*/  IMAD.MOV.U32 R33, RZ, RZ, R43 ;  /* 0x000000ffff217224 */ /* 0x000fe200078e002b */
[----:B------:R-:W-:Y:S01]  /*6100*/  SHF.R.U64 R44, R44, 0x10, R45 ;  /* 0x000000102c2c7819 */ /* 0x000fe2000000122d */
[----:B------:R-:W-:Y:S01]  /*6110*/  HADD2.F32 R51, -RZ, R51.H0_H0 ;  /* 0x20000033ff337230 */ /* 0x000fe20000004100 */
[----:B------:R-:W-:Y:S01]  /*6120*/  SHF.R.U64 R46, R46, 0x10, R47 ;  /* 0x000000102e2e7819 */ /* 0x000fe2000000122f */
[----:B------:R-:W-:Y:S01]  /*6130*/  HADD2.F32 R37, -RZ, R54.H0_H0 ;  /* 0x20000036ff257230 */ /* 0x000fe20000004100 */
[----:B------:R-:W-:Y:S01]  /*6140*/  SHF.R.U64 R35, R34, 0x10, R35 ;  /* 0x0000001022237819 */ /* 0x000fe20000001223 */
[----:B------:R-:W-:-:S02]  /*6150*/  HADD2.F32 R43, -RZ, R123.H1_H1 ;  /* 0x3000007bff2b7230 */ /* 0x000fc40000004100 */
[CC--:B------:R-:W-:Y:S01]  /*6160*/  FMUL.FTZ R54, R41.reuse, R51.reuse ;  /* 0x0000003329367220 */ /* 0x0c0fe20000410000 */
[C---:B------:R-:W-:Y:S01]  /*6170*/  FMUL.FTZ R51, R52.reuse, R51 ;  /* 0x0000003334337220 */ /* 0x040fe20000410000 */
[----:B------:R-:W-:Y:S02]  /*6180*/  HADD2.F32 R45, -RZ, R121.H1_H1 ;  /* 0x30000079ff2d7230 */ /* 0x000fe40000004100 */
[-C--:B------:R-:W-:Y:S01]  /*6190*/  FFMA.FTZ R54, R52, R37.reuse, -R54 ;  /* 0x0000002534367223 */ /* 0x080fe20000010836 */
[----:B------:R-:W-:Y:S01]  /*61a0*/  FFMA.FTZ R51, R41, R37, R51 ;  /* 0x0000002529337223 */ /* 0x000fe20000010033 */
[----:B------:R-:W-:Y:S02]  /*61b0*/  IMAD.MOV.U32 R37, RZ, RZ, R39 ;  /* 0x000000ffff257224 */ /* 0x000fe400078e0027 */
[--C-:B------:R-:W-:Y:S01]  /*61c0*/  HADD2.F32 R39, -RZ, R33.reuse.H0_H0 ;  /* 0x20000021ff277230 */ /* 0x100fe20000004100 */
[----:B------:R-:W-:Y:S01]  /*61d0*/  F2FP.F16.F32.PACK_AB R54, R54, R55 ;  /* 0x000000373636723e */ /* 0x000fe200000000ff */
[----:B------:R-:W-:Y:S01]  /*61e0*/  HADD2.F32 R33, -RZ, R33.H1_H1 ;  /* 0x30000021ff217230 */ /* 0x000fe20000004100 */
[----:B------:R-:W-:Y:S01]  /*61f0*/  F2FP.F16.F32.PACK_AB R51, R51, R53 ;  /* 0x000000353333723e */ /* 0x000fe200000000ff */
[----:B------:R-:W-:-:S02]  /*6200*/  HADD2.F32 R41, -RZ, R37.H0_H0 ;  /* 0x20000025ff297230 */ /* 0x000fc40000004100 */
[-C--:B------:R-:W-:Y:S01]  /*6210*/  FMUL.FTZ R52, R39, R43.reuse ;  /* 0x0000002b27347220 */ /* 0x080fe20000410000 */
[----:B------:R-:W-:Y:S02]  /*6220*/  HADD2.F32 R37, -RZ, R37.H1_H1 ;  /* 0x30000025ff257230 */ /* 0x000fe40000004100 */
[-C--:B------:R-:W-:Y:S01]  /*6230*/  FMUL.FTZ R60, R33, R56.reuse ;  /* 0x00000038213c7220 */ /* 0x080fe20000410000 */
[----:B------:R-:W-:Y:S02]  /*6240*/  HADD2.F32 R124, -RZ, R124.H0_H0 ;  /* 0x2000007cff7c7230 */ /* 0x000fe40000004100 */
[----:B------:R-:W-:Y:S01]  /*6250*/  FMUL.FTZ R43, R41, R43 ;  /* 0x0000002b292b7220 */ /* 0x000fe20000410000 */
[----:B------:R-:W-:Y:S02]  /*6260*/  HADD2.F32 R122, -RZ, R122.H0_H0 ;  /* 0x2000007aff7a7230 */ /* 0x000fe40000004100 */
[C---:B------:R-:W-:Y:S01]  /*6270*/  FMUL.FTZ R56, R37.reuse, R56 ;  /* 0x0000003825387220 */ /* 0x040fe20000410000 */
[----:B------:R-:W-:Y:S01]  /*6280*/  FFMA.FTZ R37, R37, R58, -R60 ;  /* 0x0000003a25257223 */ /* 0x000fe2000001083c */
[----:B------:R-:W-:Y:S01]  /*6290*/  FFMA.FTZ R43, R39, R45, R43 ;  /* 0x0000002d272b7223 */ /* 0x000fe2000001002b */
[----:B------:R-:W-:-:S02]  /*62a0*/  HADD2.F32 R39, -RZ, R36.H0_H0 ;  /* 0x20000024ff277230 */ /* 0x000fc40000004100 */
[----:B------:R-:W-:Y:S01]  /*62b0*/  FFMA.FTZ R56, R33, R58, R56 ;  /* 0x0000003a21387223 */ /* 0x000fe20000010038 */
[----:B------:R-:W-:Y:S02]  /*62c0*/  HADD2.F32 R33, -RZ, R40.H0_H0 ;  /* 0x20000028ff217230 */ /* 0x000fe40000004100 */
[----:B------:R-:W-:Y:S01]  /*62d0*/  FFMA.FTZ R52, R41, R45, -R52 ;  /* 0x0000002d29347223 */ /* 0x000fe20000010834 */
[----:B------:R-:W-:Y:S02]  /*62e0*/  HADD2.F32 R44, -RZ, R44.H0_H0 ;  /* 0x2000002cff2c7230 */ /* 0x000fe40000004100 */
[----:B------:R-:W-:Y:S02]  /*62f0*/  HADD2.F32 R32, -RZ, R32.H0_H0 ;  /* 0x20000020ff207230 */ /* 0x000fe40000004100 */
[-C--:B------:R-:W-:Y:S01]  /*6300*/  FMUL.FTZ R58, R33, R124.reuse ;  /* 0x0000007c213a7220 */ /* 0x080fe20000410000 */
[----:B------:R-:W-:Y:S01]  /*6310*/  FMUL.FTZ R124, R39, R124 ;  /* 0x0000007c277c7220 */ /* 0x000fe20000410000 */
[----:B------:R-:W-:Y:S01]  /*6320*/  HADD2.F32 R123, -RZ, R123.H0_H0 ;  /* 0x2000007bff7b7230 */ /* 0x000fe20000004100 */
[----:B------:R-:W-:Y:S01]  /*6330*/  F2FP.F16.F32.PACK_AB R52, R37, R52 ;  /* 0x000000342534723e */ /* 0x000fe200000000ff */
[----:B------:R-:W-:Y:S01]  /*6340*/  FFMA.FTZ R58, R39, R122, -R58 ;  /* 0x0000007a273a7223 */ /* 0x000fe2000001083a */
[----:B------:R-:W-:-:S02]  /*6350*/  HADD2.F32 R39, -RZ, R40.H1_H1 ;  /* 0x30000028ff277230 */ /* 0x000fc40000004100 */
[----:B------:R-:W-:Y:S01]  /*6360*/  FFMA.FTZ R124, R33, R122, R124 ;  /* 0x0000007a217c7223 */ /* 0x000fe2000001007c */
[----:B------:R-:W-:Y:S01]  /*6370*/  HADD2.F32 R33, -RZ, R36.H1_H1 ;  /* 0x30000024ff217230 */ /* 0x000fe20000004100 */
[----:B------:R-:W-:Y:S01]  /*6380*/  F2FP.F16.F32.PACK_AB R43, R56, R43 ;  /* 0x0000002b382b723e */ /* 0x000fe200000000ff */
[----:B------:R-:W-:Y:S02]  /*6390*/  HADD2.F32 R121, -RZ, R121.H0_H0 ;  /* 0x20000079ff797230 */ /* 0x000fe40000004100 */
[-C--:B------:R-:W-:Y:S01]  /*63a0*/  FMUL.FTZ R36, R39, R44.reuse ;  /* 0x0000002c27247220 */ /* 0x080fe20000410000 */
[----:B------:R-:W-:Y:S02]  /*63b0*/  HADD2.F32 R35, -RZ, R35.H0_H0 ;  /* 0x20000023ff237230 */ /* 0x000fe40000004100 */
[C---:B------:R-:W-:Y:S01]  /*63c0*/  FMUL.FTZ R44, R33.reuse, R44 ;  /* 0x0000002c212c7220 */ /* 0x040fe20000410000 */
[----:B------:R-:W-:Y:S02]  /*63d0*/  IMAD.MOV.U32 R37, RZ, RZ, R54 ;  /* 0x000000ffff257224 */ /* 0x000fe400078e0036 */
[----:B------:R-:W-:Y:S01]  /*63e0*/  FFMA.FTZ R33, R33, R32, -R36 ;  /* 0x0000002021217223 */ /* 0x000fe20000010824 */
[----:B------:R-:W-:-:S02]  /*63f0*/  HADD2.F32 R36, -RZ, R42.H0_H0 ;  /* 0x2000002aff247230 */ /* 0x000fc40000004100 */
[----:B------:R-:W-:Y:S01]  /*6400*/  FFMA.FTZ R39, R39, R32, R44 ;  /* 0x0000002027277223 */ /* 0x000fe2000001002c */
[----:B------:R-:W-:Y:S02]  /*6410*/  HADD2.F32 R32, -RZ, R38.H0_H0 ;  /* 0x20000026ff207230 */ /* 0x000fe40000004100 */
[----:B------:R-:W-:Y:S02]  /*6420*/  HADD2.F32 R42, -RZ, R42.H1_H1 ;  /* 0x3000002aff2a7230 */ /* 0x000fe40000004100 */
[-C--:B------:R-:W-:Y:S01]  /*6430*/  FMUL.FTZ R41, R36, R123.reuse ;  /* 0x0000007b24297220 */ /* 0x080fe20000410000 */
[----:B------:R-:W-:Y:S02]  /*6440*/  HADD2.F32 R38, -RZ, R38.H1_H1 ;  /* 0x30000026ff267230 */ /* 0x000fe40000004100 */
[C---:B------:R-:W-:Y:S01]  /*6450*/  FMUL.FTZ R123, R32.reuse, R123 ;  /* 0x0000007b207b7220 */ /* 0x040fe20000410000 */
[----:B------:R-:W-:Y:S01]  /*6460*/  F2FP.F16.F32.PACK_AB R33, R33, R58 ;  /* 0x0000003a2121723e */ /* 0x000fe200000000ff */
[----:B------:R-:W-:Y:S01]  /*6470*/  FFMA.FTZ R32, R32, R121, -R41 ;  /* 0x0000007920207223 */ /* 0x000fe20000010829 */
[----:B------:R-:W-:-:S02]  /*6480*/  HADD2.F32 R41, -RZ, R46.H0_H0 ;  /* 0x2000002eff297230 */ /* 0x000fc40000004100 */
[----:B------:R-:W-:Y:S01]  /*6490*/  FFMA.FTZ R36, R36, R121, R123 ;  /* 0x0000007924247223 */ /* 0x000fe2000001007b */
[----:B------:R-:W-:Y:S01]  /*64a0*/  F2FP.F16.F32.PACK_AB R40, R39, R124 ;  /* 0x0000007c2728723e */ /* 0x000fe200000000ff */
[----:B------:R-:W-:Y:S02]  /*64b0*/  IMAD.MOV.U32 R39, RZ, RZ, R52 ;  /* 0x000000ffff277224 */ /* 0x000fe400078e0034 */
[-C--:B------:R-:W-:Y:S01]  /*64c0*/  FMUL.FTZ R45, R42, R41.reuse ;  /* 0x000000292a2d7220 */ /* 0x080fe20000410000 */
[----:B------:R-:W-:-:S03]  /*64d0*/  FMUL.FTZ R41, R38, R41 ;  /* 0x0000002926297220 */ /* 0x000fc60000410000 */
[-C--:B------:R-:W-:Y:S01]  /*64e0*/  FFMA.FTZ R45, R38, R35.reuse, -R45 ;  /* 0x00000023262d7223 */ /* 0x080fe2000001082d */
[----:B------:R-:W-:-:S04]  /*64f0*/  FFMA.FTZ R41, R42, R35, R41 ;  /* 0x000000232a297223 */ /* 0x000fc80000010029 */
[----:B------:R-:W-:Y:S02]  /*6500*/  F2FP.F16.F32.PACK_AB R38, R45, R32 ;  /* 0x000000202d26723e */ /* 0x000fe400000000ff */
[----:B------:R-:W-:Y:S01]  /*6510*/  F2FP.F16.F32.PACK_AB R42, R41, R36 ;  /* 0x00000024292a723e */ /* 0x000fe200000000ff */
[----:B------:R-:W-:Y:S02]  /*6520*/  IMAD.MOV.U32 R36, RZ, RZ, R33 ;  /* 0x000000ffff247224 */ /* 0x000fe400078e0021 */
[----:B------:R-:W-:-:S07]  /*6530*/  IMAD.MOV.U32 R41, RZ, RZ, R51 ;  /* 0x000000ffff297224 */ /* 0x000fce00078e0033 */
.L_x_10378:
[----:B------:R-:W-:Y:S05]  /*6540*/  BSYNC B1 ;  /* 0x0000000000017941 */ /* 0x000fea0003800000 */
.L_x_10377:
[----:B-1----:R4:W-:Y:S01]  /*6550*/  STG.E.128 desc[UR60][R48.64], R36 ;  /* 0x0000002430007986 */ /* 0x0029e2000c101d3c */
[----:B------:R-:W-:-:S13]  /*6560*/  ISETP.GE.AND P4, PT, R50, R110, PT ;  /* 0x0000006e3200720c */ /* 0x000fda0003f86270 */
[----:B------:R-:W-:Y:S05]  /*6570*/  @P4 BRA `(.L_x_10341) ;  /* 0x00000000009c4947 */ /* 0x000fea0003800000 */
[--C-:B------:R-:W-:Y:S02]  /*6580*/  SHF.R.S32.HI R32, RZ, 0x1f, R50.reuse ;  /* 0x0000001fff207819 */ /* 0x100fe40000011432 */
[----:B------:R-:W-:-:S04]  /*6590*/  IADD3 R50, P4, P5, R24, R92, R50 ;  /* 0x0000005c18327210 */ /* 0x000fc80007d9e032 */
[----:B------:R-:W-:Y:S02]  /*65a0*/  IADD3.X R32, R3, R111, R32, P4, P5 ;  /* 0x0000006f03207210 */ /* 0x000fe400027ea420 */
[----:B------:R-:W-:-:S04]  /*65b0*/  LEA R90, P4, R50, R90, 0x1 ;  /* 0x0000005a325a7211 */ /* 0x000fc800078808ff */
[----:B------:R-:W-:-:S05]  /*65c0*/  LEA.HI.X R91, R50, R91, R32, 0x1, P4 ;  /* 0x0000005b325b7211 */ /* 0x000fca00020f0c20 */
[----:B--2---:R1:W-:Y:S01]  /*65d0*/  STG.E.128 desc[UR60][R90.64], R40 ;  /* 0x000000285a007986 */ /* 0x0043e2000c101d3c */
[----:B------:R-:W-:Y:S05]  /*65e0*/  BRA `(.L_x_10341) ;  /* 0x0000000000807947 */ /* 0x000fea0003800000 */
.L_x_10334:
[----:B------:R-:W2:Y:S02]  /*65f0*/  LDL R32, [R1+0x44] ;  /* 0x0000440001207983 */ /* 0x000ea40000100800 */
[----:B--2---:R-:W-:-:S13]  /*6600*/  ISETP.NE.AND P3, PT, R32, 0x3, PT ;  /* 0x000000032000780c */ /* 0x004fda0003f65270 */
[----:B------:R-:W-:Y:S05]  /*6610*/  @!P3 BRA `(.L_x_10379) ;  /* 0x000000000004b947 */ /* 0x000fea0003800000 */
[----:B------:R-:W-:Y:S01]  /*6620*/  BPT.TRAP 0x1 ;  /* 0x000000040000795c */ /* 0x000fe20000300000 */
.L_x_10379:
[----:B------:R-:W-:Y:S01]  /*6630*/  IMAD R20, R17, 0x8, R16 ;  /* 0x0000000811147824 */ /* 0x000fe200078e0210 */
[----:B------:R-:W-:Y:S01]  /*6640*/  SHF.L.U32 R86, R155, 0x1f, RZ ;  /* 0x0000001f9b567819 */ /* 0x000fe200000006ff */
[----:B------:R-:W-:Y:S01]  /*6650*/  IMAD R85, R22, -0x90, R2 ;  /* 0xffffff7016557824 */ /* 0x000fe200078e0202 */
[----:B------:R-:W-:Y:S02]  /*6660*/  BSSY B1, `(.L_x_10380) ;  /* 0x0000004000017945 */ /* 0x000fe40003800000 */
[----:B------:R-:W0:Y:S02]  /*6670*/  SYNCS.PHASECHK.TRANS64.TRYWAIT P4, [R20+URZ+0x31c90], R86 ;  /* 0x031c9056140075a7 */ /* 0x000e24000808017f */
[----:B------:R-:W-:Y:S01]  /*6680*/  VIMNMX R85, R85, 0x90, PT ;  /* 0x0000009055557848 */ /* 0x000fe20003fe0100 */
[----:B0-----:R-:W-:Y:S06]  /*6690*/  @!P4 BRA `(.L_x_10381) ;  /* 0x0000017000c0c947 */ /* 0x001fec0003800000 */
.L_x_10631:
[----:B------:R-:W-:Y:S05]  /*66a0*/  BSYNC B1 ;  /* 0x0000000000017941 */ /* 0x000fea0003800000 */
.L_x_10380:
[----:B------:R-:W-:-:S13]  /*66b0*/  ISETP.GE.AND P4, PT, R19, R85, PT ;  /* 0x000000551300720c */ /* 0x000fda0003f86270 */
[----:B------:R-:W-:Y:S05]  /*66c0*/  @P4 BRA `(.L_x_10341) ;  /* 0x0000000000484947 */ /* 0x000fea0003800000 */
[----:B------:R-:W-:-:S13]  /*66d0*/  ISETP.NE.AND P4, PT, R10, RZ, PT ;  /* 0x000000ff0a00720c */ /* 0x000fda0003f85270 */
[----:B------:R-:W1:Y:S04]  /*66e0*/  @P4 LDS.128 R32, [R80+0x16800] ;  /* 0x0168000050204984 */ /* 0x000e680000000c00 */
[----:B-1----:R-:W-:Y:S01]  /*66f0*/  @P4 STG.E.128 desc[UR60][R36.64], R32 ;  /* 0x0000002024004986 */ /* 0x002fe2000c101d3c */
        /* <DEDUP_REMOVED lines=14> */
[----:B-1----:R1:W-:Y:S02]  /*67e0*/  @P4 STG.E.128 desc[UR60][R36.64+0xa0], R32 ;  /* 0x0000a02024004986 */ /* 0x0023e4000c101d3c */
.L_x_10341:
[----:B------:R-:W-:Y:S05]  /*67f0*/  BSYNC B0 ;  /* 0x0000000000007941 */ /* 0x000fea0003800000 */
.L_x_10333:
        /* <DEDUP_REMOVED lines=17> */
.L_x_10383:
[----:B------:R-:W-:Y:S05]  /*6910*/  BSYNC B0 ;  /* 0x0000000000007941 */ /* 0x000fea0003800000 */
.L_x_10382:
[----:B------:R-:W2:Y:S01]  /*6920*/  SYNCS.PHASECHK.TRANS64.TRYWAIT P3, [R20+URZ+0x31cb0], R86 ;  /* 0x031cb056140075a7 */ /* 0x000ea2000806017f */
[----:B------:R-:W-:Y:S04]  /*6930*/  BSSY B0, `(.L_x_10384) ;  /* 0x0000002000007945 */ /* 0x000fe80003800000 */
[----:B--2---:R-:W-:Y:S05]  /*6940*/  @!P3 BRA `(.L_x_10385) ;  /* 0x000001700028b947 */ /* 0x004fea0003800000 */
.L_x_10632:
[----:B------:R-:W-:Y:S05]  /*6950*/  BSYNC B0 ;  /* 0x0000000000007941 */ /* 0x000fea0003800000 */
.L_x_10384:
[----:B------:R-:W-:Y:S01]  /*6960*/  ISETP.GE.AND P3, PT, R19, R85, PT ;  /* 0x000000551300720c */ /* 0x000fe20003f66270 */
[----:B------:R-:W-:-:S12]  /*6970*/  BSSY B0, `(.L_x_10386) ;  /* 0x0000020000007945 */ /* 0x000fd80003800000 */
[----:B------:R-:W-:Y:S05]  /*6980*/  @P3 BRA `(.L_x_10387) ;  /* 0x0000000000783947 */ /* 0x000fea0003800000 */
[----:B------:R-:W-:Y:S01]  /*6990*/  IMAD.WIDE R34, R22, 0x90, R74 ;  /* 0x0000009016227825 */ /* 0x000fe200078e024a */
[----:B------:R-:W-:-:S03]  /*69a0*/  ULDC.64 UR4, c[0x0][0x328] ;  /* 0x0000ca0000047ab9 */ /* 0x000fc60000000a00 */
[----:B------:R-:W-:Y:S02]  /*69b0*/  IMAD R35, R35, UR4, RZ ;  /* 0x0000000423237c24 */ /* 0x000fe4000f8e02ff */
[----:B-1----:R-:W-:Y:S02]  /*69c0*/  IMAD.MOV.U32 R32, RZ, RZ, R26 ;  /* 0x000000ffff207224 */ /* 0x002fe400078e001a */
[----:B------:R-:W-:Y:S02]  /*69d0*/  IMAD.MOV.U32 R33, RZ, RZ, R88 ;  /* 0x000000ffff217224 */ /* 0x000fe400078e0058 */
[C---:B------:R-:W-:Y:S02]  /*69e0*/  IMAD R35, R34.reuse, UR5, R35 ;  /* 0x0000000522237c24 */ /* 0x040fe4000f8e0223 */
[----:B------:R-:W-:Y:S01]  /*69f0*/  IMAD.WIDE.U32 R32, R34, UR4, R32 ;  /* 0x0000000422207c25 */ /* 0x000fe2000f8e0020 */
[----:B------:R-:W-:-:S03]  /*6a00*/  ULDC.64 UR4, c[0x0][0x318] ;  /* 0x0000c60000047ab9 */ /* 0x000fc60000000a00 */
[----:B------:R-:W-:Y:S01]  /*6a10*/  IMAD.IADD R33, R33, 0x1, R35 ;  /* 0x0000000121217824 */ /* 0x000fe200078e0223 */
[----:B------:R-:W-:Y:S01]  /*6a20*/  LEA R36, P3, R32, UR4, 0x1 ;  /* 0x0000000420247c11 */ /* 0x000fe2000f8608ff */
[----:B------:R-:W-:-:S03]  /*6a30*/  ULDC UR4, c[0x0][0x2f4] ;  /* 0x0000bd0000047ab9 */ /* 0x000fc60000000800 */
[----:B------:R-:W-:Y:S02]  /*6a40*/  LEA.HI.X R37, R32, UR5, R33, 0x1, P3 ;  /* 0x0000000520257c11 */ /* 0x000fe400098f0c21 */
        /* <DEDUP_REMOVED lines=17> */
[----:B-1----:R3:W-:Y:S02]  /*6b60*/  @!P3 STG.E.128 desc[UR60][R36.64+0xa0], R32 ;  /* 0x0000a0202400b986 */ /* 0x0027e4000c101d3c */
.L_x_10387:
[----:B------:R-:W-:Y:S05]  /*6b70*/  BSYNC B0 ;  /* 0x0000000000007941 */ /* 0x000fea0003800000 */
.L_x_10386:
[----:B------:R-:W-:Y:S01]  /*6b80*/  @!PT LDS RZ, [RZ] ;  /* 0x00000000fffff984 */ /* 0x000fe20000000800 */
[----:B------:R-:W-:Y:S01]  /*6b90*/  @!PT LDS RZ, [RZ] ;  /* 0x00000000fffff984 */ /* 0x000fe20000000800 */
[----:B------:R-:W-:Y:S01]  /*6ba0*/  @!PT LDS RZ, [RZ] ;  /* 0x00000000fffff984 */ /* 0x000fe20000000800 */
[----:B------:R-:W-:Y:S01]  /*6bb0*/  @!PT LDS RZ, [RZ] ;  /* 0x00000000fffff984 */ /* 0x000fe20000000800 */
[----:B------:R4:W-:Y:S06]  /*6bc0*/  MEMBAR.ALL.CTA ;  /* 0x0000000000007992 */ /* 0x0009ec0000008000 */
[----:B----4-:R-:W4:Y:S01]  /*6bd0*/  FENCE.VIEW.ASYNC.S ;  /* 0x00000000000073c6 */ /* 0x010f220000000000 */
[----:B0-2---:R-:W-:Y:S02]  /*6be0*/  @!P4 VIADD R20, R20, 0x31cc0 ;  /* 0x00031cc01414c836 */ /* 0x005fe40000000000 */
[----:B------:R-:W-:-:S03]  /*6bf0*/  VIADD R17, R17, 0x1 ;  /* 0x0000000111117836 */ /* 0x000fc60000000000 */
[----:B------:R-:W-:Y:S01]  /*6c00*/  @!P4 PRMT R20, RZ, 0x654, R20 ;  /* 0x00000654ff14c816 */ /* 0x000fe20000000014 */
[----:B----4-:R0:W-:Y:S01]  /*6c10*/  BAR.SYNC.DEFER_BLOCKING R112, 0x80 ;  /* 0x000200700000751d */ /* 0x0101e20000010000 */
[----:B------:R-:W-:-:S04]  /*6c20*/  ISETP.NE.AND P3, PT, R17, 0x2, PT ;  /* 0x000000021100780c */ /* 0x000fc80003f65270 */
[----:B------:R-:W-:Y:S01]  /*6c30*/  SEL R17, R17, RZ, P3 ;  /* 0x000000ff11117207 */ /* 0x000fe20001800000 */
[----:B------:R2:W-:Y:S02]  /*6c40*/  @!P4 SYNCS.ARRIVE.TRANS64.RED.A1T0 RZ, [R20+URZ], RZ ;  /* 0x000000ff14ffc9a7 */ /* 0x0005e4000810043f */
[----:B--2---:R-:W-:-:S04]  /*6c50*/  SEL R20, RZ, 0x1, P3 ;  /* 0x00000001ff147807 */ /* 0x004fc80001800000 */
[----:B------:R-:W-:Y:S01]  /*6c60*/  LOP3.LUT R155, R155, R20, RZ, 0x3c, !PT ;  /* 0x000000149b9b7212 */ /* 0x000fe200078e3cff */
[----:B0-----:R-:W-:Y:S06]  /*6c70*/  @P2 BRA `(.L_x_10388) ;  /* 0xffffffbc00202947 */ /* 0x001fec000383ffff */
[----:B------:R-:W0:Y:S01]  /*6c80*/  S2R R21, SR_TID.X ;  /* 0x0000000000157919 */ /* 0x000e220000002100 */
[----:B------:R-:W-:Y:S02]  /*6c90*/  PLOP3.LUT P0, PT, PT, PT, PT, 0x8, 0x0 ;  /* 0x000000000000781c */ /* 0x000fe40003f0e170 */
[----:B0-----:R-:W-:-:S04]  /*6ca0*/  SHF.R.U32.HI R21, RZ, 0x7, R21 ;  /* 0x00000007ff157819 */ /* 0x001fc80000011615 */
[----:B------:R-:W-:-:S13]  /*6cb0*/  ISETP.NE.AND P5, PT, R21, 0x1, PT ;  /* 0x000000011500780c */ /* 0x000fda0003fa5270 */
[----:B------:R-:W-:Y:S06]  /*6cc0*/  @!P5 BAR.ARV 0x9, 0x100 ;  /* 0x024400000000db1d */ /* 0x000fec0000002000 */
.L_x_10328:
[----:B------:R-:W-:Y:S02]  /*6cd0*/  ISETP.GE.AND P2, PT, R109, 0x1, PT ;  /* 0x000000016d00780c */ /* 0x000fe40003f46270 */
[----:B------:R-:W-:Y:S02]  /*6ce0*/  CS2R R2, SRZ ;  /* 0x0000000000027805 */ /* 0x000fe4000001ff00 */
[----:B------:R-:W-:Y:S01]  /*6cf0*/  PLOP3.LUT P1, PT, PT, PT, PT, 0x80, 0x0 ;  /* 0x000000000000781c */ /* 0x000fe20003f2f070 */
[----:B------:R-:W-:Y:S01]  /*6d00*/  IMAD.MOV.U32 R0, RZ, RZ, RZ ;  /* 0x000000ffff007224 */ /* 0x000fe200078e00ff */
[----:B------:R-:W-:Y:S01]  /*6d10*/  CS2R R26, SRZ ;  /* 0x00000000001a7805 */ /* 0x000fe2000001ff00 */
[----:B------:R-:W-:Y:S01]  /*6d20*/  IMAD.MOV.U32 R71, RZ, RZ, RZ ;  /* 0x000000ffff477224 */ /* 0x000fe200078e00ff */
[----:B------:R-:W-:Y:S01]  /*6d30*/  CS2R R52, SRZ ;  /* 0x0000000000347805 */ /* 0x000fe2000001ff00 */
[----:B---3--:R-:W-:Y:S01]  /*6d40*/  IMAD.MOV.U32 R37, RZ, RZ, RZ ;  /* 0x000000ffff257224 */ /* 0x008fe200078e00ff */
        /* <DEDUP_REMOVED lines=22> */
[----:B------:R-:W-:Y:S06]  /*6eb0*/  @P0 BRA `(.L_x_10389) ;  /* 0x00000000000c0947 */ /* 0x000fec0003800000 */
[----:B------:R-:W0:Y:S01]  /*6ec0*/  FENCE.VIEW.ASYNC.G ;  /* 0x00000000000073c6 */ /* 0x000e220000000100 */
[----:B------:R-:W-:Y:S05]  /*6ed0*/  WARPSYNC.ALL ;  /* 0x0000000000007948 */ /* 0x000fea0003800000 */
[----:B0-----:R-:W-:Y:S06]  /*6ee0*/  BAR.ARV 0xc, 0x200 ;  /* 0x0308000000007b1d */ /* 0x001fec0000002000 */
.L_x_10389:
        /* <DEDUP_REMOVED lines=11> */
[----:B0-----:R2:W-:Y:S02]  /*6fa0*/  STL [R1+0x74], R0 ;  /* 0x0000740001007387 */ /* 0x0015e40000100800 */
.L_x_10635:
[----:B------:R-:W2:Y:S01]  /*6fb0*/  LDL R3, [R1+0x74] ;  /* 0x0000740001037983 */ /* 0x000ea20000100800 */
[----:B------:R-:W-:Y:S01]  /*6fc0*/  BSSY B6, `(.L_x_10392) ;  /* 0x000001b000067945 */ /* 0x000fe20003800000 */
[----:B--2---:R-:W-:-:S05]  /*6fd0*/  IMAD.HI R0, R3, 0x55555556, RZ ;  /* 0x5555555603007827 */ /* 0x004fca00078e02ff */
[----:B------:R-:W-:-:S05]  /*6fe0*/  LEA.HI R2, R0, R0, RZ, 0x1 ;  /* 0x0000000000027211 */ /* 0x000fca00078f08ff */
[----:B------:R-:W-:Y:S02]  /*6ff0*/  IMAD R2, R2, -0x3, R3 ;  /* 0xfffffffd02027824 */ /* 0x000fe400078e0203 */
[----:B------:R-:W-:-:S04]  /*7000*/  VIADD R3, R16, 0x24300 ;  /* 0x0002430010037836 */ /* 0x000fc80000000000 */
[----:B------:R-:W-:Y:S01]  /*7010*/  IMAD R0, R2, 0x800, R3 ;  /* 0x0000080002007824 */ /* 0x000fe200078e0203 */
[----:B------:R-:W-:-:S04]  /*7020*/  LOP3.LUT P0, RZ, R3, 0x9f, RZ, 0xc0, !PT ;  /* 0x0000009f03ff7812 */ /* 0x000fc8000780c0ff */
[----:B------:R-:W-:-:S04]  /*7030*/  SHF.R.U32.HI R0, RZ, 0x4, R0 ;  /* 0x00000004ff007819 */ /* 0x000fc80000011600 */
[----:B------:R-:W-:-:S05]  /*7040*/  LOP3.LUT R0, R0, 0x3fff, RZ, 0xc0, !PT ;  /* 0x00003fff00007812 */ /* 0x000fca00078ec0ff */
[----:B------:R2:W-:Y:S01]  /*7050*/  STL [R1+0x7c], R0 ;  /* 0x00007c0001007387 */ /* 0x0005e20000100800 */
[----:B------:R-:W-:Y:S05]  /*7060*/  @!P0 BRA `(.L_x_10393) ;  /* 0x0000000000408947 */ /* 0x000fea0003800000 */
[----:B--2---:R-:W-:Y:S01]  /*7070*/  MOV R0, 0x0 ;  /* 0x0000000000007802 */ /* 0x004fe20000000f00 */
[----:B------:R-:W-:Y:S01]  /*7080*/  ULDC.64 UR4, c[0x4][0x1b8] ;  /* 0x01006e0000047ab9 */ /* 0x000fe20000000a00 */
[----:B------:R-:W-:Y:S01]  /*7090*/  ULDC.64 UR6, c[0x4][0x1c0] ;  /* 0x0100700000067ab9 */ /* 0x000fe20000000a00 */
[----:B------:R-:W-:Y:S01]  /*70a0*/  IMAD.U32 R4, RZ, RZ, UR4 ;  /* 0x00000004ff047e24 */ /* 0x000fe2000f8e00ff */
[----:B0-----:R0:W2:Y:S01]  /*70b0*/  LDC.64 R14, c[0x4][R0] ;  /* 0x01000000000e7b82 */ /* 0x0010a20000000a00 */
        /* <DEDUP_REMOVED lines=10> */
[----:B-12--5:R-:W-:Y:S05]  /*7160*/  CALL.ABS.NOINC R14 ;  /* 0x000000000e007343 */ /* 0x026fea0003c00000 */
.L_x_10393:
[----:B------:R-:W-:Y:S05]  /*7170*/  BSYNC B6 ;  /* 0x0000000000067941 */ /* 0x000fea0003800000 */
.L_x_10392:
        /* <DEDUP_REMOVED lines=8> */
[----:B------:R2:W3:Y:S03]  /*7200*/  SYNCS.PHASECHK.TRANS64.TRYWAIT P0, [R16+URZ+0x31c00], R3 ;  /* 0x031c0003100075a7 */ /* 0x0004e6000800017f */
[----:B---3--:R-:W-:Y:S05]  /*7210*/  @!P0 NANOSLEEP.SYNCS 0x989680 ;  /* 0x009896800000895d */ /* 0x008fea0003900000 */
[----:B------:R-:W3:Y:S01]  /*7220*/  @!P0 SYNCS.PHASECHK.TRANS64 P0, [R16+URZ+0x31c00], R3 ;  /* 0x031c0003100085a7 */ /* 0x000ee2000800007f */
[----:B------:R-:W-:Y:S04]  /*7230*/  BSSY B0, `(.L_x_10395) ;  /* 0x0000006000007945 */ /* 0x000fe80003800000 */
[----:B---3--:R-:W-:Y:S05]  /*7240*/  @P0 BRA `(.L_x_10396) ;  /* 0x0000000000100947 */ /* 0x008fea0003800000 */
.L_x_10397:
[----:B---3--:R3:W4:Y:S02]  /*7250*/  SYNCS.PHASECHK.TRANS64.TRYWAIT P0, [R16+URZ+0x31c00], R3 ;  /* 0x031c0003100075a7 */ /* 0x008724000800017f */
[----:B----4-:R-:W-:Y:S05]  /*7260*/  @!P0 NANOSLEEP.SYNCS 0x989680 ;  /* 0x009896800000895d */ /* 0x010fea0003900000 */
[----:B------:R-:W4:Y:S02]  /*7270*/  @!P0 SYNCS.PHASECHK.TRANS64 P0, [R16+URZ+0x31c00], R3 ;  /* 0x031c0003100085a7 */ /* 0x000f24000800007f */
[----:B----4-:R-:W-:Y:S05]  /*7280*/  @!P0 BRA `(.L_x_10397) ;  /* 0xfffffffc00f08947 */ /* 0x010fea000383ffff */
.L_x_10396:
[----:B------:R-:W-:Y:S05]  /*7290*/  BSYNC B0 ;  /* 0x0000000000007941 */ /* 0x000fea0003800000 */
.L_x_10395:
[----:B------:R-:W-:Y:S05]  /*72a0*/  BRA `(.L_x_10398) ;  /* 0x0000003800487947 */ /* 0x000fea0003800000 */
.L_x_10394:
[----:B------:R-:W3:Y:S01]  /*72b0*/  LDL R8, [R1+0xbc] ;  /* 0x0000bc0001087983 */ /* 0x000ee20000100800 */
[----:B--2--5:R-:W-:Y:S01]  /*72c0*/  SHF.R.S32.HI R0, RZ, 0x1f, R104 ;  /* 0x0000001fff007819 */ /* 0x024fe20000011468 */
[----:B------:R-:W-:Y:S01]  /*72d0*/  ULDC.64 UR6, c[0x0][0x408] ;  /* 0x0001020000067ab9 */ /* 0x000fe20000000a00 */
[----:B------:R-:W-:Y:S02]  /*72e0*/  ULDC.64 UR4, c[0x0][0x3f8] ;  /* 0x0000fe0000047ab9 */ /* 0x000fe40000000a00 */
[----:B------:R-:W-:-:S04]  /*72f0*/  IMAD.WIDE.U32 R4, R104, UR4, RZ ;  /* 0x0000000468047c25 */ /* 0x000fc8000f8e00ff */
[C---:B------:R-:W-:Y:S02]  /*7300*/  IMAD R7, R0.reuse, UR6, RZ ;  /* 0x0000000600077c24 */ /* 0x040fe4000f8e02ff */
[----:B------:R-:W-:Y:S02]  /*7310*/  IMAD R3, R0, UR4, RZ ;  /* 0x0000000400037c24 */ /* 0x000fe4000f8e02ff */
[C---:B------:R-:W-:Y:S02]  /*7320*/  IMAD R25, R104.reuse, UR7, R7 ;  /* 0x0000000768197c24 */ /* 0x040fe4000f8e0207 */
[C---:B------:R-:W-:Y:S01]  /*7330*/  IMAD R3, R104.reuse, UR5, R3 ;  /* 0x0000000568037c24 */ /* 0x040fe2000f8e0203 */
[----:B------:R-:W-:Y:S01]  /*7340*/  ULDC.64 UR4, c[0x0][0x3e8] ;  /* 0x0000fa0000047ab9 */ /* 0x000fe20000000a00 */
[----:B------:R-:W-:Y:S01]  /*7350*/  IMAD.WIDE.U32 R6, R104, UR6, RZ ;  /* 0x0000000668067c25 */ /* 0x000fe2000f8e00ff */
[----:B------:R-:W-:Y:S01]  /*7360*/  ULDC.64 UR6, c[0x0][0x400] ;  /* 0x0001000000067ab9 */ /* 0x000fe20000000a00 */
[----:B------:R-:W-:-:S02]  /*7370*/  LEA R22, P1, R4, UR4, 0x1 ;  /* 0x0000000404167c11 */ /* 0x000fc4000f8208ff */
[----:B------:R-:W-:Y:S01]  /*7380*/  IMAD.IADD R23, R3, 0x1, R5 ;  /* 0x0000000103177824 */ /* 0x000fe200078e0205 */
[----:B------:R-:W-:Y:S01]  /*7390*/  LEA R24, P2, R6, UR6, 0x1 ;  /* 0x0000000606187c11 */ /* 0x000fe2000f8408ff */
[----:B------:R-:W-:-:S03]  /*73a0*/  IMAD.IADD R25, R25, 0x1, R7 ;  /* 0x0000000119197824 */ /* 0x000fc600078e0207 */
[----:B------:R-:W-:Y:S02]  /*73b0*/  LEA.HI.X R23, R4, UR5, R23, 0x1, P1 ;  /* 0x0000000504177c11 */ /* 0x000fe400088f0c17 */
[----:B------:R-:W-:Y:S02]  /*73c0*/  LEA.HI.X R25, R6, UR7, R25, 0x1, P2 ;  /* 0x0000000706197c11 */ /* 0x000fe400090f0c19 */
[----:B---3--:R-:W-:-:S13]  /*73d0*/  LOP3.LUT P0, RZ, R8, 0x1bf, RZ, 0xc0, !PT ;  /* 0x000001bf08ff7812 */ /* 0x008fda000780c0ff */
[----:B------:R-:W-:Y:S05]  /*73e0*/  @!P0 BRA `(.L_x_10399) ;  /* 0x0000000000408947 */ /* 0x000fea0003800000 */
[----:B------:R-:W-:Y:S01]  /*73f0*/  MOV R0, 0x0 ;  /* 0x0000000000007802 */ /* 0x000fe20000000f00 */
        /* <DEDUP_REMOVED lines=14> */
[----:B-12---:R-:W-:Y:S05]  /*74e0*/  CALL.ABS.NOINC R14 ;  /* 0x000000000e007343 */ /* 0x006fea0003c00000 */
.L_x_10399:
[----:B------:R-:W-:Y:S01]  /*74f0*/  ULDC.U8 UR4, c[0x0][0x410] ;  /* 0x0001040000047ab9 */ /* 0x000fe20000000000 */
[----:B------:R-:W-:Y:S01]  /*7500*/  BSSY B0, `(.L_x_10400) ;  /* 0x0000364000007945 */ /* 0x000fe20003800000 */
[----:B------:R-:W-:Y:S01]  /*7510*/  ISETP.NE.AND P0, PT, RZ, UR4, PT ;  /* 0x00000004ff007c0c */ /* 0x000fe2000bf05270 */
[----:B------:R-:W-:-:S12]  /*7520*/  IMAD R7, R105, 0xc0, R19 ;  /* 0x000000c069077824 */ /* 0x000fd800078e0213 */
[----:B------:R-:W-:Y:S05]  /*7530*/  @!P0 BRA `(.L_x_10401) ;  /* 0x0000001800d88947 */ /* 0x000fea0003800000 */
[----:B------:R-:W-:-:S03]  /*7540*/  UMOV UR4, 0xffffffff ;  /* 0xffffffff00047882 */ /* 0x000fc60000000000 */
[----:B------:R-:W-:Y:S05]  /*7550*/  BRA.DIV UR4, `(.L_x_10402) ;  /* 0x0000016604787947 */ /* 0x000fea000b800000 */
[----:B------:R2:W3:Y:S04]  /*7560*/  SHFL.IDX PT, R3, R23, RZ, 0x1e1f ;  /* 0x001e1fff17037589 */ /* 0x0004e800000e0000 */
[----:B------:R2:W4:Y:S04]  /*7570*/  SHFL.IDX PT, R0, R22, RZ, 0x1e1f ;  /* 0x001e1fff16007589 */ /* 0x00052800000e0000 */
[----:B------:R2:W0:Y:S04]  /*7580*/  SHFL.IDX PT, R5, R25, RZ, 0x1e1f ;  /* 0x001e1fff19057589 */ /* 0x00042800000e0000 */
[----:B------:R2:W0:Y:S02]  /*7590*/  SHFL.IDX PT, R4, R24, RZ, 0x1e1f ;  /* 0x001e1fff18047589 */ /* 0x00042400000e0000 */
.L_x_10641:
[----:B------:R-:W5:Y:S01]  /*75a0*/  LDL R45, [R1+0x94] ;  /* 0x00009400012d7983 */ /* 0x000f620000100800 */
[----:B------:R-:W-:Y:S01]  /*75b0*/  ULDC UR4, c[0x0][0x448] ;  /* 0x0001120000047ab9 */ /* 0x000fe20000000800 */
[----:B------:R-:W-:Y:S01]  /*75c0*/  BSSY B1, `(.L_x_10403) ;  /* 0x000005c000017945 */ /* 0x000fe20003800000 */
[----:B------:R-:W-:Y:S01]  /*75d0*/  IMAD R108, R108, UR4, RZ ;  /* 0x000000046c6c7c24 */ /* 0x000fe2000f8e02ff */
[----:B------:R-:W-:Y:S02]  /*75e0*/  CS2R R34, SRZ ;  /* 0x0000000000227805 */ /* 0x000fe4000001ff00 */
[----:B------:R-:W-:Y:S02]  /*75f0*/  CS2R R30, SRZ ;  /* 0x00000000001e7805 */ /* 0x000fe4000001ff00 */
[----:B--2---:R-:W-:Y:S01]  /*7600*/  CS2R R24, SRZ ;  /* 0x0000000000187805 */ /* 0x004fe2000001ff00 */
[----:B------:R-:W-:Y:S01]  /*7610*/  IMAD R6, R105, -0xc0, R108 ;  /* 0xffffff4069067824 */ /* 0x000fe200078e026c */
[----:B------:R-:W-:-:S02]  /*7620*/  ISETP.GE.AND P1, PT, R7, R108, PT ;  /* 0x0000006c0700720c */ /* 0x000fc40003f26270 */
[----:B------:R-:W-:Y:S02]  /*7630*/  CS2R R20, SRZ ;  /* 0x0000000000147805 */ /* 0x000fe4000001ff00 */
[----:B------:R-:W-:Y:S02]  /*7640*/  CS2R R12, SRZ ;  /* 0x00000000000c7805 */ /* 0x000fe4000001ff00 */
[----:B------:R-:W-:Y:S02]  /*7650*/  CS2R R8, SRZ ;  /* 0x0000000000087805 */ /* 0x000fe4000001ff00 */
[----:B------:R-:W-:Y:S02]  /*7660*/  VIMNMX R6, R6, 0xc0, PT ;  /* 0x000000c006067848 */ /* 0x000fe40003fe0100 */
[----:B-1----:R-:W-:Y:S02]  /*7670*/  CS2R R32, SRZ ;  /* 0x0000000000207805 */ /* 0x002fe4000001ff00 */
[----:B------:R-:W-:-:S02]  /*7680*/  CS2R R28, SRZ ;  /* 0x00000000001c7805 */ /* 0x000fc4000001ff00 */
[----:B------:R-:W-:Y:S02]  /*7690*/  CS2R R26, SRZ ;  /* 0x00000000001a7805 */ /* 0x000fe4000001ff00 */
[----:B------:R-:W-:Y:S02]  /*76a0*/  ISETP.GE.AND P0, PT, R19, R6, PT ;  /* 0x000000061300720c */ /* 0x000fe40003f06270 */
[----:B------:R-:W-:Y:S02]  /*76b0*/  CS2R R22, SRZ ;  /* 0x0000000000167805 */ /* 0x000fe4000001ff00 */
[----:B0-----:R-:W-:Y:S02]  /*76c0*/  CS2R R14, SRZ ;  /* 0x00000000000e7805 */ /* 0x001fe4000001ff00 */
[----:B------:R-:W-:Y:S02]  /*76d0*/  CS2R R10, SRZ ;  /* 0x00000000000a7805 */ /* 0x000fe4000001ff00 */
[----:B-----5:R-:W-:Y:S01]  /*76e0*/  LEA.HI R44, R45, R45, RZ, 0x1 ;  /* 0x0000002d2d2c7211 */ /* 0x020fe200078f08ff */
[----:B------:R-:W-:Y:S06]  /*76f0*/  @P1 BRA `(.L_x_10404) ;  /* 0x0000000400201947 */ /* 0x000fec0003800000 */
[----:B------:R-:W2:Y:S01]  /*7700*/  LDL R39, [R1+0x60] ;  /* 0x0000600001277983 */ /* 0x000ea20000100800 */
[----:B------:R-:W-:-:S03]  /*7710*/  ULDC UR4, c[0x0][0x3f4] ;  /* 0x0000fd0000047ab9 */ /* 0x000fc60000000800 */
[----:B------:R-:W3:Y:S04]  /*7720*/  LDL R38, [R1+0x64] ;  /* 0x0000640001267983 */ /* 0x000ee80000100800 */
[----:B------:R-:W4:Y:S04]  /*7730*/  LDL R37, [R1+0x68] ;  /* 0x0000680001257983 */ /* 0x000f280000100800 */
[----:B------:R-:W4:Y:S04]  /*7740*/  LDL R36, [R1+0xa0] ;  /* 0x0000a00001247983 */ /* 0x000f280000100800 */
[----:B------:R-:W4:Y:S04]  /*7750*/  LDL R41, [R1+0xa4] ;  /* 0x0000a40001297983 */ /* 0x000f280000100800 */
[----:B------:R-:W4:Y:S04]  /*7760*/  LDL R40, [R1+0x6c] ;  /* 0x00006c0001287983 */ /* 0x000f280000100800 */
[----:B------:R-:W4:Y:S04]  /*7770*/  LDL.64 R42, [R1+0x48] ;  /* 0x00004800012a7983 */ /* 0x000f280000100a00 */
[----:B------:R-:W4:Y:S04]  /*7780*/  LDL R14, [R1+0x70] ;  /* 0x00007000010e7983 */ /* 0x000f280000100800 */
[----:B------:R-:W4:Y:S04]  /*7790*/  LDL R47, [R1+0xa8] ;  /* 0x0000a800012f7983 */ /* 0x000f280000100800 */
[----:B------:R-:W4:Y:S01]  /*77a0*/  LDL R46, [R1+0xac] ;  /* 0x0000ac00012e7983 */ /* 0x000f220000100800 */
        /* <DEDUP_REMOVED lines=8> */
[C---:B--2---:R-:W-:Y:S01]  /*7830*/  ISETP.GE.AND P2, PT, R39.reuse, UR4, PT ;  /* 0x0000000427007c0c */ /* 0x044fe2000bf46270 */
[C---:B------:R-:W-:Y:S01]  /*7840*/  IMAD.SHL.U32 R9, R39.reuse, 0x2, RZ ;  /* 0x0000000227097824 */ /* 0x040fe200078e00ff */
[----:B------:R-:W-:Y:S02]  /*7850*/  SHF.R.S32.HI R6, RZ, 0x1f, R39 ;  /* 0x0000001fff067819 */ /* 0x000fe40000011427 */
[C---:B---3--:R-:W-:Y:S01]  /*7860*/  ISETP.GE.AND P1, PT, R38.reuse, UR4, PT ;  /* 0x0000000426007c0c */ /* 0x048fe2000bf26270 */
[----:B------:R-:W-:Y:S01]  /*7870*/  IMAD.SHL.U32 R13, R38, 0x2, RZ ;  /* 0x00000002260d7824 */ /* 0x000fe200078e00ff */
[----:B------:R-:W-:-:S07]  /*7880*/  SHF.L.U64.HI R10, R39, 0x1, R6 ;  /* 0x00000001270a7819 */ /* 0x000fce0000010206 */
[-C--:B----4-:R-:W-:Y:S02]  /*7890*/  @!P2 IADD3 R6, P3, R0, R9.reuse, RZ ;  /* 0x000000090006a210 */ /* 0x090fe40007f7e0ff */
[----:B------:R-:W-:-:S03]  /*78a0*/  @!P2 IADD3 R8, P4, R4, R9, RZ ;  /* 0x000000090408a210 */ /* 0x000fc60007f9e0ff */
[--C-:B------:R-:W-:Y:S01]  /*78b0*/  @!P2 IMAD.X R7, R3, 0x1, R10.reuse, P3 ;  /* 0x000000010307a824 */ /* 0x100fe200018e060a */
[----:B------:R-:W-:Y:S01]  /*78c0*/  ISETP.GE.AND P3, PT, R37, UR4, PT ;  /* 0x0000000425007c0c */ /* 0x000fe2000bf66270 */
[----:B------:R-:W-:Y:S01]  /*78d0*/  @!P2 IMAD.X R9, R5, 0x1, R10, P4 ;  /* 0x000000010509a824 */ /* 0x000fe200020e060a */
[----:B------:R-:W-:Y:S02]  /*78e0*/  @!P1 IADD3 R10, P4, R0, R13, RZ ;  /* 0x0000000d000a9210 */ /* 0x000fe40007f9e0ff */
[----:B------:R0:W5:Y:S01]  /*78f0*/  @!P2 LD.E.64 R28, desc[UR60][R6.64] ;  /* 0x0000003c061ca980 */ /* 0x000162000c101b00 */
[----:B------:R-:W-:-:S03]  /*7900*/  IMAD.SHL.U32 R39, R37, 0x2, RZ ;  /* 0x0000000225277824 */ /* 0x000fc600078e00ff */
[----:B------:R-:W5:Y:S01]  /*7910*/  @!P2 LD.E.64 R30, desc[UR60][R8.64] ;  /* 0x0000003c081ea980 */ /* 0x000f62000c101b00 */
[----:B------:R-:W-:Y:S01]  /*7920*/  @!P1 IADD3 R12, P2, R4, R13, RZ ;  /* 0x0000000d040c9210 */ /* 0x000fe20007f5e0ff */
[----:B------:R-:W-:-:S03]  /*7930*/  @!P1 IMAD.X R11, R3, 0x1, R36, P4 ;  /* 0x00000001030b9824 */ /* 0x000fc600020e0624 */
[-C--:B------:R-:W-:Y:S01]  /*7940*/  @!P3 IADD3 R38, P4, R4, R39.reuse, RZ ;  /* 0x000000270426b210 */ /* 0x080fe20007f9e0ff */
[C---:B------:R-:W-:Y:S01]  /*7950*/  @!P1 IMAD.X R13, R5.reuse, 0x1, R36, P2 ;  /* 0x00000001050d9824 */ /* 0x040fe200010e0624 */
[----:B------:R-:W-:Y:S01]  /*7960*/  @!P3 IADD3 R36, P2, R0, R39, RZ ;  /* 0x000000270024b210 */ /* 0x000fe20007f5e0ff */
[----:B------:R1:W5:Y:S02]  /*7970*/  @!P1 LD.E.64 R26, desc[UR60][R10.64] ;  /* 0x0000003c0a1a9980 */ /* 0x000364000c101b00 */
[--C-:B------:R-:W-:Y:S02]  /*7980*/  @!P3 IMAD.X R39, R5, 0x1, R41.reuse, P4 ;  /* 0x000000010527b824 */ /* 0x100fe400020e0629 */
[----:B------:R-:W5:Y:S01]  /*7990*/  @!P1 LD.E.64 R24, desc[UR60][R12.64] ;  /* 0x0000003c0c189980 */ /* 0x000f62000c101b00 */
[----:B------:R-:W-:Y:S01]  /*79a0*/  @!P3 IMAD.X R37, R3, 0x1, R41, P2 ;  /* 0x000000010325b824 */ /* 0x000fe200010e0629 */
[----:B------:R-:W-:Y:S02]  /*79b0*/  ISETP.GE.AND P1, PT, R40, UR4, PT ;  /* 0x0000000428007c0c */ /* 0x000fe4000bf26270 */
[----:B------:R-:W-:Y:S01]  /*79c0*/  ISETP.GE.AND P2, PT, R42, UR4, PT ;  /* 0x000000042a007c0c */ /* 0x000fe2000bf46270 */
[----:B------:R2:W5:Y:S01]  /*79d0*/  @!P3 LD.E.64 R20, desc[UR60][R38.64] ;  /* 0x0000003c2614b980 */ /* 0x000562000c101b00 */
[----:B0-----:R-:W-:-:S03]  /*79e0*/  IMAD.SHL.U32 R7, R40, 0x2, RZ ;  /* 0x0000000228077824 */ /* 0x001fc600078e00ff */
[----:B------:R0:W5:Y:S01]  /*79f0*/  @!P3 LD.E.64 R22, desc[UR60][R36.64] ;  /* 0x0000003c2416b980 */ /* 0x000162000c101b00 */
[C---:B------:R-:W-:Y:S01]  /*7a00*/  ISETP.GE.AND P3, PT, R14.reuse, UR4, PT ;  /* 0x000000040e007c0c */ /* 0x040fe2000bf66270 */
[----:B-1----:R-:W-:-:S04]  /*7a10*/  IMAD.SHL.U32 R11, R14, 0x2, RZ ;  /* 0x000000020e0b7824 */ /* 0x002fc800078e00ff */
[-C--:B------:R-:W-:Y:S02]  /*7a20*/  @!P1 IADD3 R40, P5, R0, R7.reuse, RZ ;  /* 0x0000000700289210 */ /* 0x080fe40007fbe0ff */
[----:B------:R-:W-:Y:S01]  /*7a30*/  @!P1 IADD3 R6, P4, R4, R7, RZ ;  /* 0x0000000704069210 */ /* 0x000fe20007f9e0ff */
[----:B------:R-:W-:Y:S02]  /*7a40*/  @!P2 IMAD.MOV.U32 R8, RZ, RZ, R0 ;  /* 0x000000ffff08a224 */ /* 0x000fe400078e0000 */
[----:B------:R-:W-:Y:S02]  /*7a50*/  @!P2 IMAD.MOV.U32 R9, RZ, RZ, R3 ;  /* 0x000000ffff09a224 */ /* 0x000fe400078e0003 */
[----:B--2---:R-:W-:-:S04]  /*7a60*/  @!P2 IMAD.WIDE R38, R42, 0x2, R4 ;  /* 0x000000022a26a825 */ /* 0x004fc800078e0204 */
[----:B0-----:R-:W-:-:S04]  /*7a70*/  @!P2 IMAD.WIDE R36, R42, 0x2, R8 ;  /* 0x000000022a24a825 */ /* 0x001fc800078e0208 */
[--C-:B------:R-:W-:Y:S01]  /*7a80*/  @!P1 IMAD.X R41, R3, 0x1, R47.reuse, P5 ;  /* 0x0000000103299824 */ /* 0x100fe200028e062f */
[-C--:B------:R-:W-:Y:S01]  /*7a90*/  @!P3 IADD3 R42, P5, R0, R11.reuse, RZ ;  /* 0x0000000b002ab210 */ /* 0x080fe20007fbe0ff */
[----:B------:R-:W-:Y:S01]  /*7aa0*/  @!P1 IMAD.X R7, R5, 0x1, R47, P4 ;  /* 0x0000000105079824 */ /* 0x000fe200020e062f */
[----:B------:R-:W-:Y:S02]  /*7ab0*/  @!P3 IADD3 R4, P4, R4, R11, RZ ;  /* 0x0000000b0404b210 */ /* 0x000fe40007f9e0ff */
[----:B------:R-:W-:Y:S02]  /*7ac0*/  CS2R R14, SRZ ;  /* 0x00000000000e7805 */ /* 0x000fe4000001ff00 */
[----:B------:R-:W-:Y:S02]  /*7ad0*/  CS2R R12, SRZ ;  /* 0x00000000000c7805 */ /* 0x000fe4000001ff00 */
[----:B------:R-:W-:Y:S02]  /*7ae0*/  CS2R R10, SRZ ;  /* 0x00000000000a7805 */ /* 0x000fe4000001ff00 */
[----:B------:R-:W-:Y:S01]  /*7af0*/  CS2R R8, SRZ ;  /* 0x0000000000087805 */ /* 0x000fe2000001ff00 */
[--C-:B------:R-:W-:Y:S01]  /*7b00*/  @!P3 IMAD.X R43, R3, 0x1, R46.reuse, P5 ;  /* 0x00000001032bb824 */ /* 0x100fe200028e062e */
[----:B------:R0:W5:Y:S01]  /*7b10*/  @!P2 LD.E.64 R32, desc[UR60][R36.64] ;  /* 0x0000003c2420a980 */ /* 0x000162000c101b00 */
[----:B------:R-:W-:-:S03]  /*7b20*/  @!P3 IMAD.X R5, R5, 0x1, R46, P4 ;  /* 0x000000010505b824 */ /* 0x000fc600020e062e */
[----:B------:R0:W5:Y:S04]  /*7b30*/  @!P2 LD.E.64 R34, desc[UR60][R38.64] ;  /* 0x0000003c2622a980 */ /* 0x000168000c101b00 */
[----:B------:R0:W5:Y:S04]  /*7b40*/  @!P1 LD.E.64 R14, desc[UR60][R40.64] ;  /* 0x0000003c280e9980 */ /* 0x000168000c101b00 */
[----:B------:R0:W5:Y:S04]  /*7b50*/  @!P1 LD.E.64 R12, desc[UR60][R6.64] ;  /* 0x0000003c060c9980 */ /* 0x000168000c101b00 */
[----:B------:R0:W5:Y:S04]  /*7b60*/  @!P3 LD.E.64 R10, desc[UR60][R42.64] ;  /* 0x0000003c2a0ab980 */ /* 0x000168000c101b00 */
[----:B------:R0:W5:Y:S02]  /*7b70*/  @!P3 LD.E.64 R8, desc[UR60][R4.64] ;  /* 0x0000003c0408b980 */ /* 0x000164000c101b00 */
.L_x_10404:
[----:B------:R-:W-:Y:S05]  /*7b80*/  BSYNC B1 ;  /* 0x0000000000017941 */ /* 0x000fea0003800000 */
.L_x_10403:
[----:B---3-5:R-:W-:Y:S01]  /*7b90*/  IMAD.MOV.U32 R3, RZ, RZ, R35 ;  /* 0x000000ffff037224 */ /* 0x028fe200078e0023 */
[----:B------:R-:W-:Y:S01]  /*7ba0*/  LOP3.LUT R44, R44, 0xfffffffe, RZ, 0xc0, !PT ;  /* 0xfffffffe2c2c7812 */ /* 0x000fe200078ec0ff */
[----:B----4-:R-:W-:Y:S01]  /*7bb0*/  IMAD.MOV.U32 R0, RZ, RZ, R34 ;  /* 0x000000ffff007224 */ /* 0x010fe200078e0022 */
[----:B------:R-:W-:Y:S01]  /*7bc0*/  BSSY B1, `(.L_x_10405) ;  /* 0x000002b000017945 */ /* 0x000fe20003800000 */
[----:B0-----:R-:W-:Y:S01]  /*7bd0*/  IMAD.MOV.U32 R4, RZ, RZ, R30 ;  /* 0x000000ffff047224 */ /* 0x001fe200078e001e */
[----:B------:R-:W-:Y:S01]  /*7be0*/  PRMT R43, R43, 0x5410, R3 ;  /* 0x000054102b2b7816 */ /* 0x000fe20000000003 */
        /* <DEDUP_REMOVED lines=39> */
[----:B0-----:R-:W-:Y:S06]  /*7e60*/  @!P1 BRA `(.L_x_10406) ;  /* 0x0000015c00a89947 */ /* 0x001fec0003800000 */
.L_x_10642:
[----:B------:R-:W-:Y:S05]  /*7e70*/  BSYNC B1 ;  /* 0x0000000000017941 */ /* 0x000fea0003800000 */
.L_x_10405:
[----:B------:R-:W-:Y:S01]  /*7e80*/  PRMT R37, R0, 0x5410, R4 ;  /* 0x0000541000257816 */ /* 0x000fe20000000004 */
[----:B------:R-:W-:Y:S06]  /*7e90*/  @P0 BRA `(.L_x_10407) ;  /* 0x0000002c00280947 */ /* 0x000fec0003800000 */
[----:B------:R-:W2:Y:S01]  /*7ea0*/  LDL.64 R50, [R1+0x48] ;  /* 0x0000480001327983 */ /* 0x000ea20000100a00 */
[----:B------:R-:W2:Y:S03]  /*7eb0*/  LDC R0, c[0x0][0x3f4] ;  /* 0x0000fd00ff007b82 */ /* 0x000ea60000000800 */
[----:B------:R-:W0:Y:S04]  /*7ec0*/  LDL R49, [R1+0x80] ;  /* 0x0000800001317983 */ /* 0x000e280000100800 */
[----:B------:R-:W3:Y:S04]  /*7ed0*/  LDL R48, [R1+0x60] ;  /* 0x0000600001307983 */ /* 0x000ee80000100800 */
[----:B------:R-:W4:Y:S04]  /*7ee0*/  LDL R47, [R1+0x64] ;  /* 0x00006400012f7983 */ /* 0x000f280000100800 */
[----:B------:R-:W5:Y:S04]  /*7ef0*/  LDL R45, [R1+0x68] ;  /* 0x00006800012d7983 */ /* 0x000f680000100800 */
[----:B------:R-:W5:Y:S04]  /*7f00*/  LDL R7, [R1+0x6c] ;  /* 0x00006c0001077983 */ /* 0x000f680000100800 */
[----:B------:R-:W5:Y:S04]  /*7f10*/  LDL R6, [R1+0x70] ;  /* 0x0000700001067983 */ /* 0x000f680000100800 */
[----:B------:R-:W5:Y:S01]  /*7f20*/  LDL R5, [R1+0x84] ;  /* 0x0000840001057983 */ /* 0x000f620000100800 */
[----:B------:R-:W-:Y:S01]  /*7f30*/  BSSY B1, `(.L_x_10408) ;  /* 0x0000035000017945 */ /* 0x000fe20003800000 */
[-C--:B--2---:R-:W-:Y:S01]  /*7f40*/  ISETP.GE.AND P6, PT, R50, R0.reuse, PT ;  /* 0x000000003200720c */ /* 0x084fe20003fc6270 */
[----:B0-----:R-:W-:Y:S01]  /*7f50*/  IMAD R3, R49, 0x2, R16 ;  /* 0x0000000231037824 */ /* 0x001fe200078e0210 */
[----:B---3--:R-:W-:-:S02]  /*7f60*/  ISETP.GE.AND P0, PT, R48, R0, PT ;  /* 0x000000003000720c */ /* 0x008fc40003f06270 */
[-C--:B----4-:R-:W-:Y:S02]  /*7f70*/  ISETP.GE.AND P1, PT, R47, R0.reuse, PT ;  /* 0x000000002f00720c */ /* 0x090fe40003f26270 */
[-C--:B-----5:R-:W-:Y:S02]  /*7f80*/  ISETP.GE.AND P2, PT, R45, R0.reuse, PT ;  /* 0x000000002d00720c */ /* 0x0a0fe40003f46270 */
[-C--:B------:R-:W-:Y:S02]  /*7f90*/  ISETP.GE.AND P3, PT, R7, R0.reuse, PT ;  /* 0x000000000700720c */ /* 0x080fe40003f66270 */
[----:B------:R-:W-:Y:S01]  /*7fa0*/  ISETP.GE.AND P4, PT, R6, R0, PT ;  /* 0x000000000600720c */ /* 0x000fe20003f86270 */
[----:B------:R-:W-:Y:S01]  /*7fb0*/  VIADD R0, R3, 0x20 ;  /* 0x0000002003007836 */ /* 0x000fe20000000000 */
[----:B------:R-:W-:Y:S01]  /*7fc0*/  LOP3.LUT P5, RZ, R5, 0x2, RZ, 0xc0, !PT ;  /* 0x0000000205ff7812 */ /* 0x000fe200078ac0ff */
[----:B------:R-:W-:-:S12]  /*7fd0*/  @P6 BRA `(.L_x_10409) ;  /* 0x0000000000a86947 */ /* 0x000fd80003800000 */
[----:B------:R-:W0:Y:S01]  /*7fe0*/  LDS.128 R4, [R3+0xda00] ;  /* 0x00da000003047984 */ /* 0x000e220000000c00 */
        /* <DEDUP_REMOVED lines=20> */
[----:B------:R-:W-:Y:S02]  /*8130*/  HADD2.F32 R6, -RZ, R5.H0_H0 ;  /* 0x20000005ff067230 */ /* 0x000fe40000004100 */
[----:B------:R-:W-:Y:S01]  /*8140*/  FFMA.FTZ R49, R34, R45, -R49 ;  /* 0x0000002d22317223 */ /* 0x000fe20000010831 */
[----:B------:R-:W-:Y:S02]  /*8150*/  HADD2.F32 R44, -RZ, R43.H1_H1 ;  /* 0x3000002bff2c7230 */ /* 0x000fe40000004100 */
[----:B------:R-:W-:Y:S01]  /*8160*/  FFMA.FTZ R45, R7, R46, R50 ;  /* 0x0000002e072d7223 */ /* 0x000fe20000010032 */
[----:B------:R-:W-:Y:S02]  /*8170*/  HADD2.F32 R5, -RZ, R5.H1_H1 ;  /* 0x30000005ff057230 */ /* 0x000fe40000004100 */
[----:B------:R-:W-:-:S02]  /*8180*/  HADD2.F32 R34, -RZ, R55.H0_H0 ;  /* 0x20000037ff227230 */ /* 0x000fc40000004100 */
        /* <DEDUP_REMOVED lines=14> */
[----:B------:R0:W-:Y:S02]  /*8270*/  STS.128 [R3+0xda00], R4 ;  /* 0x00da000403007388 */ /* 0x0001e40000000c00 */
.L_x_10409:
[----:B------:R-:W-:Y:S05]  /*8280*/  BSYNC B1 ;  /* 0x0000000000017941 */ /* 0x000fea0003800000 */
.L_x_10408:
[----:B------:R-:W-:Y:S01]  /*8290*/  BSSY B1, `(.L_x_10410) ;  /* 0x000002d000017945 */ /* 0x000fe20003800000 */
[----:B------:R-:W-:-:S03]  /*82a0*/  @P5 VIADD R0, R3, 0xffffffe0 ;  /* 0xffffffe003005836 */ /* 0x000fc60000000000 */
[----:B------:R-:W-:Y:S05]  /*82b0*/  @P0 BRA `(.L_x_10411) ;  /* 0x0000000000a80947 */ /* 0x000fea0003800000 */
[----:B0-----:R-:W0:Y:S01]  /*82c0*/  LDS.128 R4, [R0+0xda00] ;  /* 0x00da000000047984 */ /* 0x001e220000000c00 */
[----:B------:R-:W-:Y:S01]  /*82d0*/  SHF.R.U32.HI R33, RZ, 0x10, R29 ;  /* 0x00000010ff217819 */ /* 0x000fe2000001161d */
[----:B------:R-:W-:Y:S01]  /*82e0*/  HADD2.F32 R34, -RZ, R54.H0_H0 ;  /* 0x20000036ff227230 */ /* 0x000fe20000004100 */
        /* <DEDUP_REMOVED lines=39> */
.L_x_10411:
[----:B------:R-:W-:Y:S05]  /*8560*/  BSYNC B1 ;  /* 0x0000000000017941 */ /* 0x000fea0003800000 */
.L_x_10410:
[----:B------:R-:W-:Y:S04]  /*8570*/  BSSY B1, `(.L_x_10412) ;  /* 0x000002c000017945 */ /* 0x000fe80003800000 */
[----:B------:R-:W-:Y:S05]  /*8580*/  @P1 BRA `(.L_x_10413) ;  /* 0x0000000000a81947 */ /* 0x000fea0003800000 */
[----:B01----:R-:W0:Y:S01]  /*8590*/  LDS.128 R4, [R3+0x10a00] ;  /* 0x010a000003047984 */ /* 0x003e220000000c00 */
        /* <DEDUP_REMOVED lines=41> */
.L_x_10413:
[----:B------:R-:W-:Y:S05]  /*8830*/  BSYNC B1 ;  /* 0x0000000000017941 */ /* 0x000fea0003800000 */
.L_x_10412:
        /* <DEDUP_REMOVED lines=44> */
.L_x_10415:
[----:B------:R-:W-:Y:S05]  /*8b00*/  BSYNC B1 ;  /* 0x0000000000017941 */ /* 0x000fea0003800000 */
.L_x_10414:
        /* <DEDUP_REMOVED lines=44> */
.L_x_10417:
[----:B------:R-:W-:Y:S05]  /*8dd0*/  BSYNC B1 ;  /* 0x0000000000017941 */ /* 0x000fea0003800000 */
.L_x_10416:
[----:B------:R-:W-:Y:S05]  /*8de0*/  @P4 BRA `(.L_x_10407) ;  /* 0x0000001c00544947 */ /* 0x000fea0003800000 */
[----:B01234-:R-:W0:Y:S01]  /*8df0*/  LDS.128 R4, [R0+0x13a00] ;  /* 0x013a000000047984 */ /* 0x01fe220000000c00 */
        /* <DEDUP_REMOVED lines=8> */
[----:B------:R-:W-:-:S02]  /*8e80*/  HADD2.F32 R11, -RZ, R37.H0_H0 ;  /* 0x20000025ff0b7230 */ /* 0x000fc40000004100 */
[----:B------:R-:W-:Y:S02]  /*8e90*/  HADD2.F32 R37, -RZ, R37.H1_H1 ;  /* 0x30000025ff257230 */ /* 0x000fe40000004100 */
[--C-:B0-----:R-:W-:Y:S02]  /*8ea0*/  HADD2.F32 R10, -RZ, R7.reuse.H1_H1 ;  /* 0x30000007ff0a7230 */ /* 0x101fe40000004100 */
        /* <DEDUP_REMOVED lines=31> */
.L_x_10401:
[----:B------:R-:W-:-:S03]  /*90a0*/  UMOV UR4, 0xffffffff ;  /* 0xffffffff00047882 */ /* 0x000fc60000000000 */
[----:B------:R-:W-:Y:S05]  /*90b0*/  BRA.DIV UR4, `(.L_x_10418) ;  /* 0x0000014e04287947 */ /* 0x000fea000b800000 */
[----:B------:R-:W2:Y:S04]  /*90c0*/  SHFL.IDX PT, R3, R23, RZ, 0x1e1f ;  /* 0x001e1fff17037589 */ /* 0x000ea800000e0000 */
[----:B------:R-:W1:Y:S04]  /*90d0*/  SHFL.IDX PT, R0, R22, RZ, 0x1e1f ;  /* 0x001e1fff16007589 */ /* 0x000e6800000e0000 */
[----:B------:R3:W4:Y:S04]  /*90e0*/  SHFL.IDX PT, R5, R25, RZ, 0x1e1f ;  /* 0x001e1fff19057589 */ /* 0x00072800000e0000 */
[----:B0-----:R3:W0:Y:S01]  /*90f0*/  SHFL.IDX PT, R14, R24, RZ, 0x1e1f ;  /* 0x001e1fff180e7589 */ /* 0x00162200000e0000 */
[----:B--2---:R-:W-:-:S02]  /*9100*/  IMAD.MOV.U32 R33, RZ, RZ, R3 ;  /* 0x000000ffff217224 */ /* 0x004fc400078e0003 */
[----:B-1-3--:R-:W-:-:S07]  /*9110*/  IMAD.MOV.U32 R32, RZ, RZ, R0 ;  /* 0x000000ffff207224 */ /* 0x00afce00078e0000 */
.L_x_10648:
[----:B------:R-:W2:Y:S01]  /*9120*/  LDL R43, [R1+0x94] ;  /* 0x00009400012b7983 */ /* 0x000ea20000100800 */
[----:B------:R-:W-:Y:S01]  /*9130*/  ULDC UR4, c[0x0][0x448] ;  /* 0x0001120000047ab9 */ /* 0x000fe20000000800 */
[----:B------:R-:W-:Y:S01]  /*9140*/  BSSY B1, `(.L_x_10419) ;  /* 0x0000038000017945 */ /* 0x000fe20003800000 */
[----:B------:R-:W-:Y:S01]  /*9150*/  IMAD R108, R108, UR4, RZ ;  /* 0x000000046c6c7c24 */ /* 0x000fe2000f8e02ff */
[----:B------:R-:W-:Y:S01]  /*9160*/  CS2R R8, SRZ ;  /* 0x0000000000087805 */ /* 0x000fe2000001ff00 */
[----:B0-----:R-:W-:Y:S01]  /*9170*/  IMAD.MOV.U32 R34, RZ, RZ, R14 ;  /* 0x000000ffff227224 */ /* 0x001fe200078e000e */
[----:B------:R-:W-:Y:S01]  /*9180*/  CS2R R10, SRZ ;  /* 0x00000000000a7805 */ /* 0x000fe2000001ff00 */
[----:B------:R-:W-:Y:S01]  /*9190*/  IMAD R0, R105, -0xc0, R108 ;  /* 0xffffff4069007824 */ /* 0x000fe200078e026c */
[----:B------:R-:W-:Y:S01]  /*91a0*/  ISETP.GE.AND P1, PT, R7, R108, PT ;  /* 0x0000006c0700720c */ /* 0x000fe20003f26270 */
[----:B----4-:R-:W-:Y:S01]  /*91b0*/  IMAD.MOV.U32 R35, RZ, RZ, R5 ;  /* 0x000000ffff237224 */ /* 0x010fe200078e0005 */
[----:B------:R-:W-:-:S02]  /*91c0*/  CS2R R4, SRZ ;  /* 0x0000000000047805 */ /* 0x000fc4000001ff00 */
[----:B------:R-:W-:Y:S02]  /*91d0*/  CS2R R6, SRZ ;  /* 0x0000000000067805 */ /* 0x000fe4000001ff00 */
[----:B------:R-:W-:Y:S02]  /*91e0*/  VIMNMX R0, R0, 0xc0, PT ;  /* 0x000000c000007848 */ /* 0x000fe40003fe0100 */
[----:B------:R-:W-:Y:S02]  /*91f0*/  CS2R R12, SRZ ;  /* 0x00000000000c7805 */ /* 0x000fe4000001ff00 */
[----:B------:R-:W-:Y:S02]  /*9200*/  CS2R R14, SRZ ;  /* 0x00000000000e7805 */ /* 0x000fe4000001ff00 */
[----:B------:R-:W-:Y:S02]  /*9210*/  CS2R R20, SRZ ;  /* 0x0000000000147805 */ /* 0x000fe4000001ff00 */
[----:B------:R-:W-:-:S02]  /*9220*/  ISETP.GE.AND P0, PT, R19, R0, PT ;  /* 0x000000001300720c */ /* 0x000fc40003f06270 */
[----:B------:R-:W-:Y:S02]  /*9230*/  CS2R R22, SRZ ;  /* 0x0000000000167805 */ /* 0x000fe4000001ff00 */
[----:B------:R-:W-:Y:S02]  /*9240*/  CS2R R24, SRZ ;  /* 0x0000000000187805 */ /* 0x000fe4000001ff00 */
[----:B------:R-:W-:Y:S02]  /*9250*/  CS2R R26, SRZ ;  /* 0x00000000001a7805 */ /* 0x000fe4000001ff00 */
[----:B------:R-:W-:Y:S02]  /*9260*/  CS2R R28, SRZ ;  /* 0x00000000001c7805 */ /* 0x000fe4000001ff00 */
[----:B------:R-:W-:Y:S02]  /*9270*/  CS2R R30, SRZ ;  /* 0x00000000001e7805 */ /* 0x000fe4000001ff00 */
[----:B--2---:R-:W-:Y:S01]  /*9280*/  LEA.HI R0, R43, R43, RZ, 0x1 ;  /* 0x0000002b2b007211 */ /* 0x004fe200078f08ff */
[----:B------:R-:W-:Y:S06]  /*9290*/  @P1 BRA `(.L_x_10420) ;  /* 0x0000000000881947 */ /* 0x000fec0003800000 */
[----:B------:R-:W2:Y:S04]  /*92a0*/  LDL R37, [R1+0x98] ;  /* 0x0000980001257983 */ /* 0x000ea80000100800 */
[----:B------:R-:W3:Y:S01]  /*92b0*/  LDL R36, [R1+0x9c] ;  /* 0x00009c0001247983 */ /* 0x000ee20000100800 */
[C---:B------:R-:W-:Y:S01]  /*92c0*/  VIADD R3, R144.reuse, 0x10 ;  /* 0x0000001090037836 */ /* 0x040fe20000000000 */
[----:B------:R-:W-:Y:S01]  /*92d0*/  ULDC UR4, c[0x0][0x3f4] ;  /* 0x0000fd0000047ab9 */ /* 0x000fe20000000800 */
[C---:B------:R-:W-:Y:S01]  /*92e0*/  VIADD R4, R144.reuse, 0x20 ;  /* 0x0000002090047836 */ /* 0x040fe20000000000 */
[----:B------:R-:W-:Y:S02]  /*92f0*/  ISETP.GE.AND P1, PT, R144, UR4, PT ;  /* 0x0000000490007c0c */ /* 0x000fe4000bf26270 */
[----:B------:R-:W-:-:S02]  /*9300*/  CS2R R20, SRZ ;  /* 0x0000000000147805 */ /* 0x000fc4000001ff00 */
[----:B------:R-:W-:Y:S02]  /*9310*/  ISETP.GE.AND P2, PT, R3, UR4, PT ;  /* 0x0000000403007c0c */ /* 0x000fe4000bf46270 */
[----:B------:R-:W-:Y:S02]  /*9320*/  CS2R R22, SRZ ;  /* 0x0000000000167805 */ /* 0x000fe4000001ff00 */
[----:B------:R-:W-:Y:S02]  /*9330*/  ISETP.GE.AND P3, PT, R4, UR4, PT ;  /* 0x0000000404007c0c */ /* 0x000fe4000bf66270 */
[----:B------:R-:W-:Y:S02]  /*9340*/  CS2R R4, SRZ ;  /* 0x0000000000047805 */ /* 0x000fe4000001ff00 */
[----:B------:R-:W-:Y:S02]  /*9350*/  CS2R R6, SRZ ;  /* 0x0000000000067805 */ /* 0x000fe4000001ff00 */
[----:B------:R-:W-:Y:S01]  /*9360*/  CS2R R24, SRZ ;  /* 0x0000000000187805 */ /* 0x000fe2000001ff00 */
[----:B------:R-:W-:Y:S01]  /*9370*/  @!P1 IMAD.WIDE R12, R144, 0x2, R32 ;  /* 0x00000002900c9825 */ /* 0x000fe200078e0220 */
[----:B------:R-:W-:-:S02]  /*9380*/  CS2R R26, SRZ ;  /* 0x00000000001a7805 */ /* 0x000fc4000001ff00 */
[----:B------:R-:W-:Y:S02]  /*9390*/  CS2R R8, SRZ ;  /* 0x0000000000087805 */ /* 0x000fe4000001ff00 */
[----:B------:R-:W-:Y:S02]  /*93a0*/  CS2R R10, SRZ ;  /* 0x00000000000a7805 */ /* 0x000fe4000001ff00 */
[----:B------:R-:W-:Y:S01]  /*93b0*/  CS2R R28, SRZ ;  /* 0x00000000001c7805 */ /* 0x000fe2000001ff00 */
[----:B------:R0:W5:Y:S01]  /*93c0*/  @!P1 LD.E.128 R20, desc[UR60][R12.64] ;  /* 0x0000003c0c149980 */ /* 0x000162000c101d00 */
[----:B------:R-:W-:Y:S02]  /*93d0*/  CS2R R30, SRZ ;  /* 0x00000000001e7805 */ /* 0x000fe4000001ff00 */
[----:B------:R-:W-:Y:S02]  /*93e0*/  CS2R R14, SRZ ;  /* 0x00000000000e7805 */ /* 0x000fe4000001ff00 */
[----:B0-----:R-:W-:Y:S01]  /*93f0*/  CS2R R12, SRZ ;  /* 0x00000000000c7805 */ /* 0x001fe2000001ff00 */
[----:B--2---:R-:W-:-:S02]  /*9400*/  @!P2 IMAD.SHL.U32 R3, R37, 0x8, RZ ;  /* 0x000000082503a824 */ /* 0x004fc400078e00ff */
[----:B---3--:R-:W-:Y:S02]  /*9410*/  @!P3 IMAD.SHL.U32 R41, R36, 0x8, RZ ;  /* 0x000000082429b824 */ /* 0x008fe400078e00ff */
        /* <DEDUP_REMOVED lines=10> */
.L_x_10420:
[----:B------:R-:W-:Y:S05]  /*94c0*/  BSYNC B1 ;  /* 0x0000000000017941 */ /* 0x000fea0003800000 */
.L_x_10419:
[----:B------:R-:W-:Y:S01]  /*94d0*/  LOP3.LUT R0, R0, 0xfffffffe, RZ, 0xc0, !PT ;  /* 0xfffffffe00007812 */ /* 0x000fe200078ec0ff */
[----:B-----5:R-:W-:Y:S01]  /*94e0*/  IMAD.MOV.U32 R3, RZ, RZ, R4 ;  /* 0x000000ffff037224 */ /* 0x020fe200078e0004 */
[----:B------:R-:W-:Y:S01]  /*94f0*/  BSSY B1, `(.L_x_10421) ;  /* 0x000002e000017945 */ /* 0x000fe20003800000 */
[----:B0-----:R-:W-:Y:S02]  /*9500*/  IMAD.MOV.U32 R32, RZ, RZ, R5 ;  /* 0x000000ffff207224 */ /* 0x001fe400078e0005 */
        /* <DEDUP_REMOVED lines=43> */
[----:B0-----:R-:W-:Y:S06]  /*97c0*/  @!P1 BRA `(.L_x_10422) ;  /* 0x0000014400dc9947 */ /* 0x001fec0003800000 */
.L_x_10649:
[----:B------:R-:W-:Y:S05]  /*97d0*/  BSYNC B1 ;  /* 0x0000000000017941 */ /* 0x000fea0003800000 */
.L_x_10421:
[----:B------:R-:W-:Y:S01]  /*97e0*/  PRMT R43, R0, 0x5410, R32 ;  /* 0x00005410002b7816 */ /* 0x000fe20000000020 */
[----:B------:R-:W-:Y:S06]  /*97f0*/  @P0 BRA `(.L_x_10407) ;  /* 0x0000001000d00947 */ /* 0x000fec0003800000 */
[----:B------:R1:W5:Y:S01]  /*9800*/  LDL R67, [R1+0x50] ;  /* 0x0000500001437983 */ /* 0x0003620000100800 */
[----:B0-----:R-:W0:Y:S03]  /*9810*/  LDC R3, c[0x0][0x3f4] ;  /* 0x0000fd00ff037b82 */ /* 0x001e260000000800 */
[----:B------:R1:W5:Y:S04]  /*9820*/  LDL R66, [R1+0x58] ;  /* 0x0000580001427983 */ /* 0x0003680000100800 */
[----:B------:R1:W5:Y:S01]  /*9830*/  LDL R65, [R1+0x54] ;  /* 0x0000540001417983 */ /* 0x0003620000100800 */
[C---:B------:R-:W-:Y:S01]  /*9840*/  VIADD R0, R144.reuse, 0x10 ;  /* 0x0000001090007836 */ /* 0x040fe20000000000 */
[----:B------:R-:W-:Y:S01]  /*9850*/  BSSY B1, `(.L_x_10423) ;  /* 0x000006a000017945 */ /* 0x000fe20003800000 */
[C---:B------:R-:W-:Y:S01]  /*9860*/  VIADD R32, R144.reuse, 0x20 ;  /* 0x0000002090207836 */ /* 0x040fe20000000000 */
[----:B0-----:R-:W-:-:S02]  /*9870*/  ISETP.GE.AND P0, PT, R144, R3, PT ;  /* 0x000000039000720c */ /* 0x001fc40003f06270 */
[-C--:B------:R-:W-:Y:S02]  /*9880*/  ISETP.GE.AND P1, PT, R0, R3.reuse, PT ;  /* 0x000000030000720c */ /* 0x080fe40003f26270 */
[----:B------:R-:W-:-:S09]  /*9890*/  ISETP.GE.AND P2, PT, R32, R3, PT ;  /* 0x000000032000720c */ /* 0x000fd20003f46270 */
[----:B-1----:R-:W-:Y:S05]  /*98a0*/  @P0 BRA `(.L_x_10424) ;  /* 0x0000000400900947 */ /* 0x002fea0003800000 */
[----:B------:R-:W2:Y:S01]  /*98b0*/  LDL R68, [R1+0xb8] ;  /* 0x0000b80001447983 */ /* 0x000ea20000100800 */
[----:B------:R-:W0:Y:S02]  /*98c0*/  S2R R33, SR_TID.X ;  /* 0x0000000000217919 */ /* 0x000e240000002100 */
[----:B0-----:R-:W-:-:S05]  /*98d0*/  VIADD R34, R33, 0xffffff80 ;  /* 0xffffff8021227836 */ /* 0x001fca0000000000 */
[----:B------:R-:W-:-:S04]  /*98e0*/  LEA.HI R33, R34, R34, RZ, 0x1 ;  /* 0x0000002222217211 */ /* 0x000fc800078f08ff */
[----:B------:R-:W-:-:S05]  /*98f0*/  LOP3.LUT R33, R33, 0xfffffffe, RZ, 0xc0, !PT ;  /* 0xfffffffe21217812 */ /* 0x000fca00078ec0ff */
[----:B------:R-:W-:-:S05]  /*9900*/  IMAD.IADD R33, R34, 0x1, -R33 ;  /* 0x0000000122217824 */ /* 0x000fca00078e0a21 */
[----:B------:R-:W-:-:S04]  /*9910*/  LEA.HI R0, R3, R33, RZ, 0x1d ;  /* 0x0000002103007211 */ /* 0x000fc800078fe8ff */
[----:B------:R-:W-:-:S04]  /*9920*/  SHF.R.S32.HI R33, RZ, 0x1f, R0 ;  /* 0x0000001fff217819 */ /* 0x000fc80000011400 */
[----:B------:R-:W-:Y:S01]  /*9930*/  LEA.HI R33, R33, R0, RZ, 0x2 ;  /* 0x0000000021217211 */ /* 0x000fe200078f10ff */
[----:B------:R-:W-:-:S03]  /*9940*/  IMAD.SHL.U32 R0, R0, 0x8, RZ ;  /* 0x0000000800007824 */ /* 0x000fc600078e00ff */
[----:B------:R-:W-:Y:S02]  /*9950*/  SHF.R.S32.HI R33, RZ, 0x2, R33 ;  /* 0x00000002ff217819 */ /* 0x000fe40000011421 */
[----:B-----5:R-:W-:-:S03]  /*9960*/  LOP3.LUT R0, R67, 0x18, R0, 0xf8, !PT ;  /* 0x0000001843007812 */ /* 0x020fc600078ef800 */
[----:B------:R-:W-:Y:S01]  /*9970*/  IMAD R36, R33, 0x1800, R66 ;  /* 0x0000180021247824 */ /* 0x000fe200078e0242 */
[----:B------:R-:W-:-:S05]  /*9980*/  LOP3.LUT R37, R0, R65, RZ, 0x3c, !PT ;  /* 0x0000004100257212 */ /* 0x000fca00078e3cff */
[----:B------:R-:W-:-:S04]  /*9990*/  IMAD.IADD R37, R36, 0x1, R37 ;  /* 0x0000000124257824 */ /* 0x000fc800078e0225 */
[----:B------:R-:W-:-:S05]  /*99a0*/  IMAD R0, R37, 0x2, R16 ;  /* 0x0000000225007824 */ /* 0x000fca00078e0210 */
[----:B------:R-:W0:Y:S01]  /*99b0*/  LDS.128 R36, [R0+0xda00] ;  /* 0x00da000000247984 */ /* 0x000e220000000c00 */
[--C-:B------:R-:W-:Y:S02]  /*99c0*/  SHF.R.U64 R20, R20, 0x10, R21.reuse ;  /* 0x0000001014147819 */ /* 0x100fe40000001215 */
[----:B------:R-:W-:Y:S02]  /*99d0*/  SHF.R.U32.HI R54, RZ, 0x10, R21 ;  /* 0x00000010ff367819 */ /* 0x000fe40000011615 */
[--C-:B------:R-:W-:Y:S02]  /*99e0*/  SHF.R.U64 R21, R4, 0x10, R5.reuse ;  /* 0x0000001004157819 */ /* 0x100fe40000001205 */
[----:B------:R-:W-:Y:S01]  /*99f0*/  SHF.R.U32.HI R57, RZ, 0x10, R5 ;  /* 0x00000010ff397819 */ /* 0x000fe20000011605 */
[----:B------:R-:W-:Y:S01]  /*9a00*/  HADD2.F32 R55, -RZ, R55.H0_H0 ;  /* 0x20000037ff377230 */ /* 0x000fe20000004100 */
[----:B------:R-:W-:Y:S01]  /*9a10*/  SHF.R.U64 R5, R6, 0x10, R7 ;  /* 0x0000001006057819 */ /* 0x000fe20000001207 */
[----:B------:R-:W-:Y:S01]  /*9a20*/  HADD2.F32 R53, -RZ, R53.H0_H0 ;  /* 0x20000035ff357230 */ /* 0x000fe20000004100 */
[----:B------:R-:W-:Y:S01]  /*9a30*/  SHF.R.U64 R4, R22, 0x10, R23 ;  /* 0x0000001016047819 */ /* 0x000fe20000001217 */
[----:B------:R-:W-:-:S02]  /*9a40*/  HADD2.F32 R57, -RZ, R57.H0_H0 ;  /* 0x20000039ff397230 */ /* 0x000fc40000004100 */
[----:B------:R-:W-:Y:S01]  /*9a50*/  HADD2.F32 R56, -RZ, R56.H0_H0 ;  /* 0x20000038ff387230 */ /* 0x000fe20000004100 */
[----:B------:R-:W-:Y:S01]  /*9a60*/  SHF.R.U32.HI R62, RZ, 0x10, R7 ;  /* 0x00000010ff3e7819 */ /* 0x000fe20000011607 */
[----:B0-----:R-:W-:-:S05]  /*9a70*/  HADD2.F32 R6, -RZ, R37.H0_H0 ;  /* 0x20000025ff067230 */ /* 0x001fca0000004100 */
[C---:B------:R-:W-:Y:S01]  /*9a80*/  FMUL.FTZ R59, R6.reuse, R55 ;  /* 0x00000037063b7220 */ /* 0x040fe20000410000 */
[----:B------:R-:W-:Y:S01]  /*9a90*/  FMUL.FTZ R61, R6, R53 ;  /* 0x00000035063d7220 */ /* 0x000fe20000410000 */
[----:B------:R-:W-:Y:S02]  /*9aa0*/  HADD2.F32 R50, -RZ, R37.H1_H1 ;  /* 0x30000025ff327230 */ /* 0x000fe40000004100 */
[----:B------:R-:W-:Y:S02]  /*9ab0*/  HADD2.F32 R37, -RZ, R36.H0_H0 ;  /* 0x20000024ff257230 */ /* 0x000fe40000004100 */
[----:B------:R-:W-:Y:S02]  /*9ac0*/  HADD2.F32 R51, -RZ, R38.H0_H0 ;  /* 0x20000026ff337230 */ /* 0x000fe40000004100 */
[----:B------:R-:W-:Y:S01]  /*9ad0*/  HADD2.F32 R52, -RZ, R39.H0_H0 ;  /* 0x20000027ff347230 */ /* 0x000fe20000004100 */
[----:B------:R-:W-:Y:S01]  /*9ae0*/  SHF.R.U32.HI R23, RZ, 0x10, R23 ;  /* 0x00000010ff177819 */ /* 0x000fe20000011617 */
[----:B------:R-:W-:-:S02]  /*9af0*/  HADD2.F32 R36, -RZ, R36.H1_H1 ;  /* 0x30000024ff247230 */ /* 0x000fc40000004100 */
[----:B------:R-:W-:Y:S02]  /*9b00*/  HADD2.F32 R39, -RZ, R39.H1_H1 ;  /* 0x30000027ff277230 */ /* 0x000fe40000004100 */
[----:B------:R-:W-:Y:S02]  /*9b10*/  HADD2.F32 R21, -RZ, R21.H0_H0 ;  /* 0x20000015ff157230 */ /* 0x000fe40000004100 */
[----:B------:R-:W-:Y:S01]  /*9b20*/  HADD2.F32 R38, -RZ, R38.H1_H1 ;  /* 0x30000026ff267230 */ /* 0x000fe20000004100 */
[----:B--2---:R-:W0:Y:S02]  /*9b30*/  LDS.128 R32, [R68] ;  /* 0x0000000044207984 */ /* 0x004e240000000c00 */
[----:B0-----:R-:W-:-:S05]  /*9b40*/  HADD2.F32 R22, -RZ, R33.H0_H0 ;  /* 0x20000021ff167230 */ /* 0x001fca0000004100 */
[C---:B------:R-:W-:Y:S01]  /*9b50*/  FFMA.FTZ R6, R22.reuse, R53, -R59 ;  /* 0x0000003516067223 */ /* 0x040fe2000001083b */
[----:B------:R-:W-:Y:S02]  /*9b60*/  HADD2.F32 R53, -RZ, R54.H0_H0 ;  /* 0x20000036ff357230 */ /* 0x000fe40000004100 */
[----:B------:R-:W-:Y:S01]  /*9b70*/  FFMA.FTZ R22, R22, R55, R61 ;  /* 0x0000003716167223 */ /* 0x000fe2000001003d */
[----:B------:R-:W-:Y:S02]  /*9b80*/  HADD2.F32 R54, -RZ, R58.H0_H0 ;  /* 0x2000003aff367230 */ /* 0x000fe40000004100 */
[C---:B------:R-:W-:Y:S01]  /*9b90*/  FMUL.FTZ R59, R50.reuse, R57 ;  /* 0x00000039323b7220 */ /* 0x040fe20000410000 */
[----:B------:R-:W-:Y:S02]  /*9ba0*/  HADD2.F32 R48, -RZ, R33.H1_H1 ;  /* 0x30000021ff307230 */ /* 0x000fe40000004100 */
[----:B------:R-:W-:Y:S01]  /*9bb0*/  FMUL.FTZ R55, R50, R53 ;  /* 0x0000003532377220 */ /* 0x000fe20000410000 */
[----:B------:R-:W-:-:S02]  /*9bc0*/  HADD2.F32 R33, -RZ, R32.H0_H0 ;  /* 0x20000020ff217230 */ /* 0x000fc40000004100 */
[C---:B------:R-:W-:Y:S01]  /*9bd0*/  FMUL.FTZ R58, R37.reuse, R56 ;  /* 0x00000038253a7220 */ /* 0x040fe20000410000 */
[----:B------:R-:W-:Y:S02]  /*9be0*/  HADD2.F32 R50, -RZ, R60.H0_H0 ;  /* 0x2000003cff327230 */ /* 0x000fe40000004100 */
[-C--:B------:R-:W-:Y:S01]  /*9bf0*/  FMUL.FTZ R37, R37, R54.reuse ;  /* 0x0000003625257220 */ /* 0x080fe20000410000 */
[C---:B------:R-:W-:Y:S01]  /*9c00*/  FFMA.FTZ R59, R48.reuse, R53, -R59 ;  /* 0x00000035303b7223 */ /* 0x040fe2000001083b */
[----:B------:R-:W-:Y:S01]  /*9c10*/  FFMA.FTZ R55, R48, R57, R55 ;  /* 0x0000003930377223 */ /* 0x000fe20000010037 */
[----:B------:R-:W-:Y:S02]  /*9c20*/  HADD2.F32 R48, -RZ, R63.H0_H0 ;  /* 0x2000003fff307230 */ /* 0x000fe40000004100 */
[C---:B------:R-:W-:Y:S01]  /*9c30*/  FFMA.FTZ R58, R33.reuse, R54, -R58 ;  /* 0x00000036213a7223 */ /* 0x040fe2000001083a */
[----:B------:R-:W-:Y:S02]  /*9c40*/  HADD2.F32 R49, -RZ, R34.H0_H0 ;  /* 0x20000022ff317230 */ /* 0x000fe40000004100 */
[----:B------:R-:W-:Y:S01]  /*9c50*/  FFMA.FTZ R56, R33, R56, R37 ;  /* 0x0000003821387223 */ /* 0x000fe20000010025 */
[----:B------:R-:W-:Y:S01]  /*9c60*/  FMUL.FTZ R54, R51, R50 ;  /* 0x0000003233367220 */ /* 0x000fe20000410000 */
[----:B------:R-:W-:-:S02]  /*9c70*/  HADD2.F32 R37, -RZ, R60.H1_H1 ;  /* 0x3000003cff257230 */ /* 0x000fc40000004100 */
[-C--:B------:R-:W-:Y:S01]  /*9c80*/  FMUL.FTZ R60, R51, R48.reuse ;  /* 0x00000030333c7220 */ /* 0x080fe20000410000 */
[----:B------:R-:W-:Y:S02]  /*9c90*/  HADD2.F32 R33, -RZ, R63.H1_H1 ;  /* 0x3000003fff217230 */ /* 0x000fe40000004100 */
[----:B------:R-:W-:Y:S01]  /*9ca0*/  FFMA.FTZ R51, R49, R48, -R54 ;  /* 0x0000003031337223 */ /* 0x000fe20000010836 */
[----:B------:R-:W-:Y:S02]  /*9cb0*/  HADD2.F32 R54, -RZ, R62.H0_H0 ;  /* 0x2000003eff367230 */ /* 0x000fe40000004100 */
[C---:B------:R-:W-:Y:S01]  /*9cc0*/  FMUL.FTZ R62, R52.reuse, R37 ;  /* 0x00000025343e7220 */ /* 0x040fe20000410000 */
[----:B------:R-:W-:Y:S02]  /*9cd0*/  HADD2.F32 R7, -RZ, R35.H0_H0 ;  /* 0x20000023ff077230 */ /* 0x000fe40000004100 */
[----:B------:R-:W-:Y:S01]  /*9ce0*/  FMUL.FTZ R52, R52, R33 ;  /* 0x0000002134347220 */ /* 0x000fe20000410000 */
[----:B------:R-:W-:-:S02]  /*9cf0*/  HADD2.F32 R48, -RZ, R23.H0_H0 ;  /* 0x20000017ff307230 */ /* 0x000fc40000004100 */
[C---:B------:R-:W-:Y:S01]  /*9d00*/  FFMA.FTZ R62, R7.reuse, R33, -R62 ;  /* 0x00000021073e7223 */ /* 0x040fe2000001083e */
[----:B------:R-:W-:Y:S01]  /*9d10*/  FFMA.FTZ R52, R7, R37, R52 ;  /* 0x0000002507347223 */ /* 0x000fe20000010034 */
[----:B------:R-:W-:Y:S02]  /*9d20*/  HADD2.F32 R7, -RZ, R20.H0_H0 ;  /* 0x20000014ff077230 */ /* 0x000fe40000004100 */
[----:B------:R-:W-:Y:S02]  /*9d30*/  HADD2.F32 R23, -RZ, R5.H0_H0 ;  /* 0x20000005ff177230 */ /* 0x000fe40000004100 */
[----:B------:R-:W-:Y:S01]  /*9d40*/  FFMA.FTZ R60, R49, R50, R60 ;  /* 0x00000032313c7223 */ /* 0x000fe2000001003c */
[----:B------:R-:W-:Y:S02]  /*9d50*/  HADD2.F32 R5, -RZ, R4.H0_H0 ;  /* 0x20000004ff057230 */ /* 0x000fe40000004100 */
[----:B------:R-:W-:Y:S01]  /*9d60*/  FMUL.FTZ R50, R39, R54 ;  /* 0x0000003627327220 */ /* 0x000fe20000410000 */
[----:B------:R-:W-:-:S02]  /*9d70*/  HADD2.F32 R35, -RZ, R35.H1_H1 ;  /* 0x30000023ff237230 */ /* 0x000fc40000004100 */
[-C--:B------:R-:W-:Y:S01]  /*9d80*/  FMUL.FTZ R64, R39, R48.reuse ;  /* 0x0000003027407220 */ /* 0x080fe20000410000 */
[----:B------:R-:W-:Y:S02]  /*9d90*/  HADD2.F32 R32, -RZ, R32.H1_H1 ;  /* 0x30000020ff207230 */ /* 0x000fe40000004100 */
[C---:B------:R-:W-:Y:S01]  /*9da0*/  FMUL.FTZ R33, R36.reuse, R21 ;  /* 0x0000001524217220 */ /* 0x040fe20000410000 */
[----:B------:R-:W-:Y:S02]  /*9db0*/  HADD2.F32 R34, -RZ, R34.H1_H1 ;  /* 0x30000022ff227230 */ /* 0x000fe40000004100 */
[----:B------:R-:W-:Y:S01]  /*9dc0*/  FMUL.FTZ R36, R36, R7 ;  /* 0x0000000724247220 */ /* 0x000fe20000410000 */
[C---:B------:R-:W-:Y:S01]  /*9dd0*/  FMUL.FTZ R37, R38.reuse, R23 ;  /* 0x0000001726257220 */ /* 0x040fe20000410000 */
[----:B------:R-:W-:Y:S01]  /*9de0*/  FMUL.FTZ R38, R38, R5 ;  /* 0x0000000526267220 */ /* 0x000fe20000410000 */
[C---:B------:R-:W-:Y:S01]  /*9df0*/  FFMA.FTZ R39, R35.reuse, R48, -R50 ;  /* 0x0000003023277223 */ /* 0x040fe20000010832 */
[----:B------:R-:W-:Y:S01]  /*9e00*/  FFMA.FTZ R49, R35, R54, R64 ;  /* 0x0000003623317223 */ /* 0x000fe20000010040 */
        /* <DEDUP_REMOVED lines=12> */
[----:B------:R0:W-:Y:S04]  /*9ed0*/  STS.128 [R68], R4 ;  /* 0x0000000444007388 */ /* 0x0001e80000000c00 */
[----:B------:R0:W-:Y:S02]  /*9ee0*/  STS.128 [R0+0xda00], R20 ;  /* 0x00da001400007388 */ /* 0x0001e40000000c00 */
.L_x_10424:
[----:B------:R-:W-:Y:S05]  /*9ef0*/  BSYNC B1 ;  /* 0x0000000000017941 */ /* 0x000fea0003800000 */
.L_x_10423:
[----:B------:R-:W-:Y:S04]  /*9f00*/  BSSY B1, `(.L_x_10425) ;  /* 0x0000062000017945 */ /* 0x000fe80003800000 */
[----:B------:R-:W-:Y:S05]  /*9f10*/  @P1 BRA `(.L_x_10426) ;  /* 0x0000000400801947 */ /* 0x000fea0003800000 */
[----:B0-----:R-:W2:Y:S04]  /*9f20*/  LDL R0, [R1+0x98] ;  /* 0x0000980001007983 */ /* 0x001ea80000100800 */
[----:B------:R-:W3:Y:S01]  /*9f30*/  LDL R53, [R1+0xb4] ;  /* 0x0000b40001357983 */ /* 0x000ee20000100800 */
[--C-:B------:R-:W-:Y:S01]  /*9f40*/  SHF.R.U64 R24, R24, 0x10, R25.reuse ;  /* 0x0000001018187819 */ /* 0x100fe20000001219 */
[--C-:B------:R-:W-:Y:S01]  /*9f50*/  HADD2.F32 R33, -RZ, R47.reuse.H1_H1 ;  /* 0x3000002fff217230 */ /* 0x100fe20000004100 */
[----:B------:R-:W-:Y:S01]  /*9f60*/  SHF.R.U32.HI R34, RZ, 0x10, R25 ;  /* 0x00000010ff227819 */ /* 0x000fe20000011619 */
[----:B------:R-:W-:Y:S01]  /*9f70*/  HADD2.F32 R47, -RZ, R47.H0_H0 ;  /* 0x2000002fff2f7230 */ /* 0x000fe20000004100 */
[--C-:B------:R-:W-:Y:S02]  /*9f80*/  SHF.R.U32.HI R35, RZ, 0x10, R9.reuse ;  /* 0x00000010ff237819 */ /* 0x100fe40000011609 */
[----:B------:R-:W-:-:S02]  /*9f90*/  SHF.R.U64 R50, R8, 0x10, R9 ;  /* 0x0000001008327819 */ /* 0x000fc40000001209 */
[--C-:B------:R-:W-:Y:S01]  /*9fa0*/  SHF.R.U64 R52, R26, 0x10, R27.reuse ;  /* 0x000000101a347819 */ /* 0x100fe2000000121b */
[----:B------:R-:W-:Y:S01]  /*9fb0*/  HADD2.F32 R35, -RZ, R35.H0_H0 ;  /* 0x20000023ff237230 */ /* 0x000fe20000004100 */
[----:B------:R-:W-:Y:S02]  /*9fc0*/  SHF.R.U32.HI R51, RZ, 0x10, R27 ;  /* 0x00000010ff337819 */ /* 0x000fe4000001161b */
[--C-:B------:R-:W-:Y:S02]  /*9fd0*/  SHF.R.U64 R49, R10, 0x10, R11.reuse ;  /* 0x000000100a317819 */ /* 0x100fe4000000120b */
[----:B------:R-:W-:Y:S02]  /*9fe0*/  SHF.R.U32.HI R48, RZ, 0x10, R11 ;  /* 0x00000010ff307819 */ /* 0x000fe4000001160b */
[----:B--2---:R-:W-:-:S04]  /*9ff0*/  LEA.HI R0, R3, R0, RZ, 0x1d ;  /* 0x0000000003007211 */ /* 0x004fc800078fe8ff */
[----:B------:R-:W-:-:S04]  /*a000*/  SHF.R.S32.HI R5, RZ, 0x1f, R0 ;  /* 0x0000001fff057819 */ /* 0x000fc80000011400 */
[----:B------:R-:W-:Y:S01]  /*a010*/  LEA.HI R5, R5, R0, RZ, 0x2 ;  /* 0x0000000005057211 */ /* 0x000fe200078f10ff */
[----:B------:R-:W-:-:S03]  /*a020*/  IMAD.SHL.U32 R0, R0, 0x8, RZ ;  /* 0x0000000800007824 */ /* 0x000fc600078e00ff */
[----:B------:R-:W-:Y:S02]  /*a030*/  SHF.R.S32.HI R5, RZ, 0x2, R5 ;  /* 0x00000002ff057819 */ /* 0x000fe40000011405 */
[----:B-----5:R-:W-:-:S03]  /*a040*/  LOP3.LUT R0, R67, 0x18, R0, 0xf8, !PT ;  /* 0x0000001843007812 */ /* 0x020fc600078ef800 */
[----:B------:R-:W-:Y:S01]  /*a050*/  IMAD R20, R5, 0x1800, R66 ;  /* 0x0000180005147824 */ /* 0x000fe200078e0242 */
[----:B------:R-:W-:Y:S01]  /*a060*/  LOP3.LUT R21, R0, R65, RZ, 0x3c, !PT ;  /* 0x0000004100157212 */ /* 0x000fe200078e3cff */
[----:B---3--:R-:W0:Y:S04]  /*a070*/  LDS.128 R4, [R53] ;  /* 0x0000000035047984 */ /* 0x008e280000000c00 */
[----:B------:R-:W-:-:S04]  /*a080*/  IMAD.IADD R21, R20, 0x1, R21 ;  /* 0x0000000114157824 */ /* 0x000fc800078e0215 */
        /* <DEDUP_REMOVED lines=16> */
[----:B------:R-:W-:Y:S02]  /*a190*/  HADD2.F32 R34, -RZ, R44.H0_H0 ;  /* 0x2000002cff227230 */ /* 0x000fe40000004100 */
[C---:B------:R-:W-:Y:S01]  /*a1a0*/  FFMA.FTZ R37, R8.reuse, R33, -R37 ;  /* 0x0000002108257223 */ /* 0x040fe20000010825 */
[----:B------:R-:W-:Y:S01]  /*a1b0*/  FFMA.FTZ R39, R8, R47, R39 ;  /* 0x0000002f08277223 */ /* 0x000fe20000010027 */
[----:B------:R-:W-:Y:S02]  /*a1c0*/  HADD2.F32 R8, -RZ, R46.H0_H0 ;  /* 0x2000002eff087230 */ /* 0x000fe40000004100 */
[-C--:B------:R-:W-:Y:S01]  /*a1d0*/  FMUL.FTZ R38, R26, R25.reuse ;  /* 0x000000191a267220 */ /* 0x080fe20000410000 */
[----:B------:R-:W-:Y:S01]  /*a1e0*/  FMUL.FTZ R26, R21, R34 ;  /* 0x00000022151a7220 */ /* 0x000fe20000410000 */
[----:B------:R-:W-:Y:S02]  /*a1f0*/  HADD2.F32 R27, -RZ, R22.H0_H0 ;  /* 0x20000016ff1b7230 */ /* 0x000fe40000004100 */
[----:B------:R-:W-:Y:S01]  /*a200*/  FFMA.FTZ R36, R9, R25, -R36 ;  /* 0x0000001909247223 */ /* 0x000fe20000010824 */
[----:B------:R-:W-:-:S02]  /*a210*/  HADD2.F32 R44, -RZ, R44.H1_H1 ;  /* 0x3000002cff2c7230 */ /* 0x000fc40000004100 */
[-C--:B------:R-:W-:Y:S01]  /*a220*/  FMUL.FTZ R21, R21, R8.reuse ;  /* 0x0000000815157220 */ /* 0x080fe20000410000 */
[----:B------:R-:W-:Y:S01]  /*a230*/  FFMA.FTZ R25, R5, R8, -R26 ;  /* 0x0000000805197223 */ /* 0x000fe2000001081a */
[----:B------:R-:W-:Y:S02]  /*a240*/  HADD2.F32 R8, -RZ, R45.H1_H1 ;  /* 0x3000002dff087230 */ /* 0x000fe40000004100 */
[----:B------:R-:W-:Y:S01]  /*a250*/  FFMA.FTZ R38, R9, R35, R38 ;  /* 0x0000002309267223 */ /* 0x000fe20000010026 */
[----:B------:R-:W-:Y:S02]  /*a260*/  HADD2.F32 R32, -RZ, R23.H0_H0 ;  /* 0x20000017ff207230 */ /* 0x000fe40000004100 */
[----:B------:R-:W-:Y:S01]  /*a270*/  FFMA.FTZ R34, R5, R34, R21 ;  /* 0x0000002205227223 */ /* 0x000fe20000010015 */
[----:B------:R-:W-:Y:S02]  /*a280*/  HADD2.F32 R45, -RZ, R45.H0_H0 ;  /* 0x2000002dff2d7230 */ /* 0x000fe40000004100 */
[----:B------:R-:W-:Y:S01]  /*a290*/  FMUL.FTZ R5, R27, R44 ;  /* 0x0000002c1b057220 */ /* 0x000fe20000410000 */
[----:B------:R-:W-:-:S02]  /*a2a0*/  HADD2.F32 R46, -RZ, R46.H1_H1 ;  /* 0x3000002eff2e7230 */ /* 0x000fc40000004100 */
[-C--:B------:R-:W-:Y:S01]  /*a2b0*/  FMUL.FTZ R9, R27, R8.reuse ;  /* 0x000000081b097220 */ /* 0x080fe20000410000 */
[----:B------:R-:W-:Y:S02]  /*a2c0*/  HADD2.F32 R26, -RZ, R48.H0_H0 ;  /* 0x20000030ff1a7230 */ /* 0x000fe40000004100 */
[----:B------:R-:W-:Y:S01]  /*a2d0*/  FFMA.FTZ R27, R10, R8, -R5 ;  /* 0x000000080a1b7223 */ /* 0x000fe20000010805 */
[CC--:B------:R-:W-:Y:S01]  /*a2e0*/  FMUL.FTZ R48, R32.reuse, R45.reuse ;  /* 0x0000002d20307220 */ /* 0x0c0fe20000410000 */
[----:B------:R-:W-:Y:S02]  /*a2f0*/  HADD2.F32 R23, -RZ, R23.H1_H1 ;  /* 0x30000017ff177230 */ /* 0x000fe40000004100 */
[----:B------:R-:W-:Y:S01]  /*a300*/  FMUL.FTZ R32, R32, R46 ;  /* 0x0000002e20207220 */ /* 0x000fe20000410000 */
[----:B------:R-:W-:Y:S02]  /*a310*/  HADD2.F32 R8, -RZ, R51.H0_H0 ;  /* 0x20000033ff087230 */ /* 0x000fe40000004100 */
[----:B------:R-:W-:Y:S01]  /*a320*/  FFMA.FTZ R10, R10, R44, R9 ;  /* 0x0000002c0a0a7223 */ /* 0x000fe20000010009 */
[C---:B------:R-:W-:Y:S01]  /*a330*/  FFMA.FTZ R48, R11.reuse, R46, -R48 ;  /* 0x0000002e0b307223 */ /* 0x040fe20000010830 */
[----:B------:R-:W-:Y:S01]  /*a340*/  FFMA.FTZ R32, R11, R45, R32 ;  /* 0x0000002d0b207223 */ /* 0x000fe20000010020 */
[----:B------:R-:W-:-:S02]  /*a350*/  HADD2.F32 R20, -RZ, R20.H1_H1 ;  /* 0x30000014ff147230 */ /* 0x000fc40000004100 */
[C---:B------:R-:W-:Y:S01]  /*a360*/  FMUL.FTZ R44, R23.reuse, R26 ;  /* 0x0000001a172c7220 */ /* 0x040fe20000410000 */
[-C--:B------:R-:W-:Y:S01]  /*a370*/  FMUL.FTZ R46, R23, R8.reuse ;  /* 0x00000008172e7220 */ /* 0x080fe20000410000 */
[----:B------:R-:W-:Y:S02]  /*a380*/  HADD2.F32 R11, -RZ, R50.H0_H0 ;  /* 0x20000032ff0b7230 */ /* 0x000fe40000004100 */
[----:B------:R-:W-:Y:S02]  /*a390*/  HADD2.F32 R5, -RZ, R24.H0_H0 ;  /* 0x20000018ff057230 */ /* 0x000fe40000004100 */
[C---:B------:R-:W-:Y:S01]  /*a3a0*/  FFMA.FTZ R35, R7.reuse, R8, -R44 ;  /* 0x0000000807237223 */ /* 0x040fe2000001082c */
[----:B------:R-:W-:Y:S02]  /*a3b0*/  HADD2.F32 R22, -RZ, R22.H1_H1 ;  /* 0x30000016ff167230 */ /* 0x000fe40000004100 */
[----:B------:R-:W-:Y:S01]  /*a3c0*/  FFMA.FTZ R45, R7, R26, R46 ;  /* 0x0000001a072d7223 */ /* 0x000fe2000001002e */
[----:B------:R-:W-:-:S02]  /*a3d0*/  HADD2.F32 R21, -RZ, R49.H0_H0 ;  /* 0x20000031ff157230 */ /* 0x000fc40000004100 */
[C---:B------:R-:W-:Y:S01]  /*a3e0*/  FMUL.FTZ R7, R20.reuse, R11 ;  /* 0x0000000b14077220 */ /* 0x040fe20000410000 */
[----:B------:R-:W-:Y:S02]  /*a3f0*/  HADD2.F32 R9, -RZ, R52.H0_H0 ;  /* 0x20000034ff097230 */ /* 0x000fe40000004100 */
[----:B------:R-:W-:Y:S01]  /*a400*/  FMUL.FTZ R20, R20, R5 ;  /* 0x0000000514147220 */ /* 0x000fe20000410000 */
[----:B------:R-:W-:Y:S02]  /*a410*/  HADD2.F32 R6, -RZ, R6.H1_H1 ;  /* 0x30000006ff067230 */ /* 0x000fe40000004100 */
[----:B------:R-:W-:Y:S01]  /*a420*/  FMUL.FTZ R33, R22, R21 ;  /* 0x0000001516217220 */ /* 0x000fe20000410000 */
[----:B------:R-:W-:Y:S01]  /*a430*/  FFMA.FTZ R8, R4, R5, -R7 ;  /* 0x0000000504087223 */ /* 0x000fe20000010807 */
[----:B------:R-:W-:Y:S01]  /*a440*/  FMUL.FTZ R22, R22, R9 ;  /* 0x0000000916167220 */ /* 0x000fe20000410000 */
[----:B------:R-:W-:Y:S01]  /*a450*/  FFMA.FTZ R23, R4, R11, R20 ;  /* 0x0000000b04177223 */ /* 0x000fe20000010014 */
[C---:B------:R-:W-:Y:S01]  /*a460*/  FFMA.FTZ R20, R6.reuse, R9, -R33 ;  /* 0x0000000906147223 */ /* 0x040fe20000010821 */
        /* <DEDUP_REMOVED lines=11> */
.L_x_10426:
[----:B------:R-:W-:Y:S05]  /*a520*/  BSYNC B1 ;  /* 0x0000000000017941 */ /* 0x000fea0003800000 */
.L_x_10425:
[----:B------:R-:W-:Y:S05]  /*a530*/  @P2 BRA `(.L_x_10407) ;  /* 0x0000000400802947 */ /* 0x000fea0003800000 */
[----:B01----:R-:W2:Y:S04]  /*a540*/  LDL R0, [R1+0x9c] ;  /* 0x00009c0001007983 */ /* 0x003ea80000100800 */
        /* <DEDUP_REMOVED lines=9> */
[----:B------:R-:W-:-:S02]  /*a5e0*/  SHF.R.U64 R36, R28, 0x10, R29 ;  /* 0x000000101c247819 */ /* 0x000fc4000000121d */
[----:B------:R-:W-:Y:S02]  /*a5f0*/  SHF.R.U32.HI R28, RZ, 0x10, R29 ;  /* 0x00000010ff1c7819 */ /* 0x000fe4000001161d */
[--C-:B------:R-:W-:Y:S02]  /*a600*/  SHF.R.U32.HI R25, RZ, 0x10, R13.reuse ;  /* 0x00000010ff197819 */ /* 0x100fe4000001160d */
[----:B------:R-:W-:-:S03]  /*a610*/  SHF.R.U64 R33, R12, 0x10, R13 ;  /* 0x000000100c217819 */ /* 0x000fc6000000120d */
[----:B------:R-:W-:Y:S01]  /*a620*/  HADD2.F32 R25, -RZ, R25.H0_H0 ;  /* 0x20000019ff197230 */ /* 0x000fe20000004100 */
[----:B--2---:R-:W-:-:S04]  /*a630*/  LEA.HI R3, R3, R0, RZ, 0x1d ;  /* 0x0000000003037211 */ /* 0x004fc800078fe8ff */
[----:B------:R-:W-:Y:S01]  /*a640*/  SHF.R.S32.HI R0, RZ, 0x1f, R3 ;  /* 0x0000001fff007819 */ /* 0x000fe20000011403 */
[----:B---3--:R-:W0:Y:S03]  /*a650*/  LDS.128 R4, [R37] ;  /* 0x0000000025047984 */ /* 0x008e260000000c00 */
        /* <DEDUP_REMOVED lines=26> */
[C---:B------:R-:W-:Y:S01]  /*a800*/  FMUL.FTZ R12, R9.reuse, R40 ;  /* 0x00000028090c7220 */ /* 0x040fe20000410000 */
[----:B------:R-:W-:Y:S01]  /*a810*/  FMUL.FTZ R24, R20, R15 ;  /* 0x0000000f14187220 */ /* 0x000fe20000410000 */
[----:B------:R-:W-:Y:S02]  /*a820*/  HADD2.F32 R21, -RZ, R10.H0_H0 ;  /* 0x2000000aff157230 */ /* 0x000fe40000004100 */
        /* <DEDUP_REMOVED lines=8> */
[----:B------:R-:W-:Y:S01]  /*a8b0*/  FFMA.FTZ R26, R5, R15, -R26 ;  /* 0x0000000f051a7223 */ /* 0x000fe2000001081a */
        /* <DEDUP_REMOVED lines=12> */
[C---:B------:R-:W-:Y:S01]  /*a980*/  FMUL.FTZ R20, R11.reuse, R24 ;  /* 0x000000180b147220 */ /* 0x040fe20000410000 */
[----:B------:R-:W-:Y:S02]  /*a990*/  HADD2.F32 R8, -RZ, R8.H1_H1 ;  /* 0x30000008ff087230 */ /* 0x000fe40000004100 */
[----:B------:R-:W-:Y:S01]  /*a9a0*/  FMUL.FTZ R14, R11, R12 ;  /* 0x0000000c0b0e7220 */ /* 0x000fe20000410000 */
        /* <DEDUP_REMOVED lines=25> */
.L_x_10407:
[----:B------:R-:W-:Y:S05]  /*ab40*/  BSYNC B0 ;  /* 0x0000000000007941 */ /* 0x000fea0003800000 */
.L_x_10400:
[----:B------:R-:W-:Y:S01]  /*ab50*/  @!PT LDS RZ, [RZ] ;  /* 0x00000000fffff984 */ /* 0x000fe20000000800 */
[----:B------:R-:W-:Y:S01]  /*ab60*/  @!PT LDS RZ, [RZ] ;  /* 0x00000000fffff984 */ /* 0x000fe20000000800 */
[----:B------:R-:W-:Y:S01]  /*ab70*/  @!PT LDS RZ, [RZ] ;  /* 0x00000000fffff984 */ /* 0x000fe20000000800 */
[----:B------:R-:W-:Y:S01]  /*ab80*/  @!PT LDS RZ, [RZ] ;  /* 0x00000000fffff984 */ /* 0x000fe20000000800 */
[----:B------:R1:W-:Y:S06]  /*ab90*/  MEMBAR.ALL.CTA ;  /* 0x0000000000007992 */ /* 0x0003ec0000008000 */
[----:B-1----:R-:W1:Y:S01]  /*aba0*/  FENCE.VIEW.ASYNC.S ;  /* 0x00000000000073c6 */ /* 0x002e620000000000 */
[----:B------:R-:W-:Y:S05]  /*abb0*/  WARPSYNC.ALL ;  /* 0x0000000000007948 */ /* 0x000fea0003800000 */
[----:B-1----:R-:W-:Y:S06]  /*abc0*/  BAR.SYNC.DEFER_BLOCKING 0xd, 0x180 ;  /* 0x0346000000007b1d */ /* 0x002fec0000010000 */
.L_x_10398:
[----:B0--3--:R-:W3:Y:S02]  /*abd0*/  LDL R0, [R1+0x44] ;  /* 0x0000440001007983 */ /* 0x009ee40000100800 */
[----:B---3--:R-:W-:-:S13]  /*abe0*/  ISETP.NE.AND P0, PT, R0, 0x3, PT ;  /* 0x000000030000780c */ /* 0x008fda0003f05270 */
[----:B------:R-:W-:Y:S05]  /*abf0*/  @!P0 BRA `(.L_x_10427) ;  /* 0x0000000000048947 */ /* 0x000fea0003800000 */
[----:B------:R-:W-:Y:S01]  /*ac00*/  BPT.TRAP 0x1 ;  /* 0x000000040000795c */ /* 0x000fe20000300000 */
.L_x_10427:
[----:B--2-4-:R-:W2:Y:S01]  /*ac10*/  LDL R3, [R1+0x5c] ;  /* 0x00005c0001037983 */ /* 0x014ea20000100800 */
[----:B------:R-:W-:Y:S01]  /*ac20*/  IMAD R0, R154, 0x8, R16 ;  /* 0x000000089a007824 */ /* 0x000fe200078e0210 */
[----:B--2---:R-:W-:-:S04]  /*ac30*/  SHF.L.U32 R5, R3, 0x1f, RZ ;  /* 0x0000001f03057819 */ /* 0x004fc800000006ff */
[----:B------:R0:W2:Y:S01]  /*ac40*/  SYNCS.PHASECHK.TRANS64.TRYWAIT P1, [R0+URZ+0x31c30], R5 ;  /* 0x031c3005000075a7 */ /* 0x0000a2000802017f */
[----:B------:R-:W-:Y:S05]  /*ac50*/  @!P0 BRA `(.L_x_10428) ;  /* 0x0000000000048947 */ /* 0x000fea0003800000 */
[----:B------:R-:W-:Y:S01]  /*ac60*/  BPT.TRAP 0x1 ;  /* 0x000000040000795c */ /* 0x000fe20000300000 */
.L_x_10428:
[----:B------:R-:W-:Y:S02]  /*ac70*/  IMAD R2, R2, 0x1000, R16 ;  /* 0x0000100002027824 */ /* 0x000fe400078e0210 */
[----:B------:R-:W-:Y:S02]  /*ac80*/  VIADD R4, R16, 0x16a00 ;  /* 0x00016a0010047836 */ /* 0x000fe40000000000 */
[----:B------:R-:W-:-:S03]  /*ac90*/  VIADD R3, R2, 0xda00 ;  /* 0x0000da0002037836 */ /* 0x000fc60000000000 */
[----:B------:R-:W-:Y:S02]  /*aca0*/  SHF.R.U32.HI R2, RZ, 0x4, R4 ;  /* 0x00000004ff027819 */ /* 0x000fe40000011604 */
[----:B------:R-:W-:Y:S02]  /*acb0*/  SHF.R.U32.HI R3, RZ, 0x4, R3 ;  /* 0x00000004ff037819 */ /* 0x000fe40000011603 */
[----:B------:R-:W-:Y:S02]  /*acc0*/  LOP3.LUT R2, R2, 0x3fff, RZ, 0xc0, !PT ;  /* 0x00003fff02027812 */ /* 0x000fe400078ec0ff */
[----:B------:R-:W-:Y:S02]  /*acd0*/  LOP3.LUT R3, R3, 0x3fff, RZ, 0xc0, !PT ;  /* 0x00003fff03037812 */ /* 0x000fe400078ec0ff */
[----:B------:R-:W-:-:S05]  /*ace0*/  LOP3.LUT R2, R2, 0x10000, RZ, 0xfc, !PT ;  /* 0x0001000002027812 */ /* 0x000fca00078efcff */
[----:B------:R3:W-:Y:S01]  /*acf0*/  STL [R1+0x78], R2 ;  /* 0x0000780201007387 */ /* 0x0007e20000100800 */
[----:B--2---:R-:W-:Y:S05]  /*ad00*/  @P1 BRA `(.L_x_10429) ;  /* 0x0000000000081947 */ /* 0x004fea0003800000 */
[----:B------:R-:W2:Y:S02]  /*ad10*/  SYNCS.PHASECHK.TRANS64.TRYWAIT P1, [R0+URZ+0x31c30], R5 ;  /* 0x031c3005000075a7 */ /* 0x000ea4000802017f */
[----:B--2---:R-:W-:Y:S05]  /*ad20*/  @!P1 BRA `(.L_x_10430) ;  /* 0x0000013000989947 */ /* 0x004fea0003800000 */
.L_x_10429:
[----:B------:R-:W4:Y:S01]  /*ad30*/  LDL R4, [R1+0x78] ;  /* 0x0000780001047983 */ /* 0x000f220000100800 */
[----:B---3--:R-:W-:Y:S01]  /*ad40*/  LOP3.LUT R2, R3, 0x10000, RZ, 0xfc, !PT ;  /* 0x0001000003027812 */ /* 0x008fe200078efcff */
[----:B------:R-:W-:Y:S01]  /*ad50*/  IMAD.MOV.U32 R15, RZ, RZ, -0x7fffffe0 ;  /* 0x80000020ff0f7424 */ /* 0x000fe200078e00ff */
[----:B------:R-:W-:Y:S01]  /*ad60*/  P2R R96, PR, RZ, 0x1 ;  /* 0x00000001ff607803 */ /* 0x000fe20000000000 */
[----:B------:R-:W-:Y:S01]  /*ad70*/  IMAD.MOV.U32 R3, RZ, RZ, -0x7fffffe0 ;  /* 0x80000020ff037424 */ /* 0x000fe200078e00ff */
[----:B------:R-:W-:Y:S05]  /*ad80*/  WARPSYNC.ALL ;  /* 0x0000000000007948 */ /* 0x000fea0003800000 */
[----:B------:R-:W-:Y:S01]  /*ad90*/  R2UR UR7, R15 ;  /* 0x000000000f0772ca */ /* 0x000fe200000e0000 */
[----:B------:R-:W3:Y:S01]  /*ada0*/  LDL R97, [R1+0xc8] ;  /* 0x0000c80001617983 */ /* 0x000ee20000100800 */
[----:B------:R-:W-:-:S02]  /*adb0*/  R2UR UR4, R2 ;  /* 0x00000000020472ca */ /* 0x000fc400000e0000 */
[C---:B------:R-:W-:Y:S01]  /*adc0*/  R2UR UR5, R3.reuse ;  /* 0x00000000030572ca */ /* 0x040fe200000e0000 */
[----:B------:R-:W-:Y:S01]  /*add0*/  WARPGROUP.ARRIVE ;  /* 0x00000000000079c5 */ /* 0x000fe20000000000 */
[----:B0-2---:R-:W-:Y:S02]  /*ade0*/  IMAD.MOV.U32 R5, RZ, RZ, -0x7fffffe0 ;  /* 0x80000020ff057424 */ /* 0x005fe400078e00ff */
[----:B------:R-:W-:Y:S01]  /*adf0*/  IMAD.MOV.U32 R7, RZ, RZ, -0x7fffffe0 ;  /* 0x80000020ff077424 */ /* 0x000fe200078e00ff */
[C---:B------:R-:W-:Y:S02]  /*ae00*/  R2UR UR8, R2.reuse ;  /* 0x00000000020872ca */ /* 0x040fe400000e0000 */
[----:B------:R-:W-:Y:S02]  /*ae10*/  R2UR UR9, R3 ;  /* 0x00000000030972ca */ /* 0x000fe400000e0000 */
[----:B------:R-:W-:Y:S02]  /*ae20*/  R2UR UR11, R7 ;  /* 0x00000000070b72ca */ /* 0x000fe400000e0000 */
[----:B------:R-:W-:-:S02]  /*ae30*/  R2UR UR12, R2 ;  /* 0x00000000020c72ca */ /* 0x000fc400000e0000 */
[C---:B------:R-:W-:Y:S01]  /*ae40*/  R2UR UR13, R3.reuse ;  /* 0x00000000030d72ca */ /* 0x040fe200000e0000 */
[----:B------:R-:W-:Y:S01]  /*ae50*/  IMAD.MOV.U32 R9, RZ, RZ, -0x7fffffe0 ;  /* 0x80000020ff097424 */ /* 0x000fe200078e00ff */
[----:B------:R-:W-:Y:S02]  /*ae60*/  R2UR UR16, R2 ;  /* 0x00000000021072ca */ /* 0x000fe400000e0000 */
[----:B------:R-:W-:Y:S02]  /*ae70*/  R2UR UR17, R3 ;  /* 0x00000000031172ca */ /* 0x000fe400000e0000 */
[----:B------:R-:W-:Y:S01]  /*ae80*/  R2UR UR19, R9 ;  /* 0x00000000091372ca */ /* 0x000fe200000e0000 */
[----:B----4-:R-:W-:-:S05]  /*ae90*/  IMAD R14, R154, 0x6c0, R4 ;  /* 0x000006c09a0e7824 */ /* 0x010fca00078e0204 */
[----:B------:R-:W-:-:S13]  /*aea0*/  R2UR UR6, R14 ;  /* 0x000000000e0672ca */ /* 0x000fda00000e0000 */
[----:B------:R-:W-:Y:S01]  /*aeb0*/  HGMMA.64x16x16.F32 R88, gdesc[UR4], RZ, !UPT, gsb0 ;  /* 0x00200000045879f0 */ /* 0x000fe2000c0008ff */
[----:B------:R-:W-:Y:S01]  /*aec0*/  VIADD R4, R14, 0x40 ;  /* 0x000000400e047836 */ /* 0x000fe20000000000 */
[----:B------:R-:W-:Y:S02]  /*aed0*/  R2UR UR7, R5 ;  /* 0x00000000050772ca */ /* 0x000fe400000e0000 */
[----:B------:R-:W-:Y:S02]  /*aee0*/  R2UR UR4, R2 ;  /* 0x00000000020472ca */ /* 0x000fe400000e0000 */
[----:B------:R-:W-:Y:S02]  /*aef0*/  R2UR UR6, R4 ;  /* 0x00000000040672ca */ /* 0x000fe400000e0000 */
[----:B------:R-:W-:Y:S01]  /*af00*/  R2UR UR5, R3 ;  /* 0x00000000030572ca */ /* 0x000fe200000e0000 */
[----:B------:R-:W-:Y:S02]  /*af10*/  WARPGROUP.DEPBAR.LE gsb0, 0x0 ;  /* 0x00008000000079c5 */ /* 0x000fe40000010000 */
[----:B------:R-:W-:-:S10]  /*af20*/  WARPGROUP.ARRIVE ;  /* 0x00000000000079c5 */ /* 0x000fd40000000000 */
[----:B------:R-:W-:Y:S01]  /*af30*/  HGMMA.64x16x16.F32 R80, gdesc[UR4], RZ, !UPT, gsb0 ;  /* 0x00200000045079f0 */ /* 0x000fe2000c0008ff */
[----:B------:R-:W-:-:S05]  /*af40*/  VIADD R6, R14, 0x80 ;  /* 0x000000800e067836 */ /* 0x000fca0000000000 */
[----:B------:R-:W-:Y:S01]  /*af50*/  R2UR UR10, R6 ;  /* 0x00000000060a72ca */ /* 0x000fe200000e0000 */
[----:B------:R-:W-:Y:S02]  /*af60*/  WARPGROUP.DEPBAR.LE gsb0, 0x0 ;  /* 0x00008000000079c5 */ /* 0x000fe40000010000 */
[----:B------:R-:W-:-:S10]  /*af70*/  WARPGROUP.ARRIVE ;  /* 0x00000000000079c5 */ /* 0x000fd40000000000 */
[----:B------:R-:W-:Y:S01]  /*af80*/  HGMMA.64x16x16.F32 R72, gdesc[UR8], RZ, !UPT, gsb0 ;  /* 0x00200000084879f0 */ /* 0x000fe2000c0008ff */
[----:B------:R-:W-:Y:S02]  /*af90*/  VIADD R4, R14, 0xc0 ;  /* 0x000000c00e047836 */ /* 0x000fe40000000000 */
[----:B------:R-:W-:-:S03]  /*afa0*/  IMAD.MOV.U32 R5, RZ, RZ, -0x7fffffe0 ;  /* 0x80000020ff057424 */ /* 0x000fc600078e00ff */
[----:B------:R-:W-:Y:S02]  /*afb0*/  R2UR UR14, R4 ;  /* 0x00000000040e72ca */ /* 0x000fe400000e0000 */
[----:B------:R-:W-:Y:S01]  /*afc0*/  R2UR UR15, R5 ;  /* 0x00000000050f72ca */ /* 0x000fe200000e0000 */
[----:B------:R-:W-:Y:S02]  /*afd0*/  WARPGROUP.DEPBAR.LE gsb0, 0x0 ;  /* 0x00008000000079c5 */ /* 0x000fe40000010000 */
[----:B-----5:R-:W-:-:S10]  /*afe0*/  WARPGROUP.ARRIVE ;  /* 0x00000000000079c5 */ /* 0x020fd40000000000 */
[----:B------:R-:W-:Y:S01]  /*aff0*/  HGMMA.64x16x16.F32 R64, gdesc[UR12], RZ, !UPT, gsb0 ;  /* 0x002000000c4079f0 */ /* 0x000fe2000c0008ff */
[----:B------:R-:W-:-:S05]  /*b000*/  VIADD R8, R14, 0x100 ;  /* 0x000001000e087836 */ /* 0x000fca0000000000 */
[----:B------:R-:W-:Y:S01]  /*b010*/  R2UR UR18, R8 ;  /* 0x00000000081272ca */ /* 0x000fe200000e0000 */
[----:B------:R-:W-:Y:S02]  /*b020*/  WARPGROUP.DEPBAR.LE gsb0, 0x0 ;  /* 0x00008000000079c5 */ /* 0x000fe40000010000 */
[----:B------:R-:W-:-:S10]  /*b030*/  WARPGROUP.ARRIVE ;  /* 0x00000000000079c5 */ /* 0x000fd40000000000 */
[----:B------:R-:W-:Y:S01]  /*b040*/  HGMMA.64x16x16.F32 R56, gdesc[UR16], RZ, !UPT, gsb0 ;  /* 0x00200000103879f0 */ /* 0x000fe2000c0008ff */
[----:B------:R-:W-:Y:S02]  /*b050*/  VIADD R6, R14, 0x140 ;  /* 0x000001400e067836 */ /* 0x000fe40000000000 */
[----:B------:R-:W-:Y:S01]  /*b060*/  IMAD.MOV.U32 R7, RZ, RZ, -0x7fffffe0 ;  /* 0x80000020ff077424 */ /* 0x000fe200078e00ff */
[----:B------:R-:W-:Y:S02]  /*b070*/  R2UR UR20, R2 ;  /* 0x00000000021472ca */ /* 0x000fe400000e0000 */
[----:B------:R-:W-:Y:S02]  /*b080*/  R2UR UR22, R6 ;  /* 0x00000000061672ca */ /* 0x000fe400000e0000 */
[----:B------:R-:W-:Y:S02]  /*b090*/  R2UR UR23, R7 ;  /* 0x00000000071772ca */ /* 0x000fe400000e0000 */
[----:B------:R-:W-:Y:S01]  /*b0a0*/  R2UR UR21, R3 ;  /* 0x00000000031572ca */ /* 0x000fe200000e0000 */
[----:B------:R-:W-:-:S02]  /*b0b0*/  WARPGROUP.DEPBAR.LE gsb0, 0x0 ;  /* 0x00008000000079c5 */ /* 0x000fc40000010000 */
        /* <DEDUP_REMOVED lines=18> */
[----:B-1----:R-:W-:-:S10]  /*b1e0*/  WARPGROUP.ARRIVE ;  /* 0x00000000000079c5 */ /* 0x002fd40000000000 */
        /* <DEDUP_REMOVED lines=11> */
[----:B------:R-:W-:Y:S02]  /*b2a0*/  VIADD R8, R2, 0x2 ;  /* 0x0000000202087836 */ /* 0x000fe40000000000 */
[----:B------:R-:W-:Y:S02]  /*b2b0*/  IMAD.MOV.U32 R5, RZ, RZ, -0x7fffffe0 ;  /* 0x80000020ff057424 */ /* 0x000fe400078e00ff */
[----:B------:R-:W-:Y:S01]  /*b2c0*/  IMAD.MOV.U32 R9, RZ, RZ, -0x7fffffe0 ;  /* 0x80000020ff097424 */ /* 0x000fe200078e00ff */
[----:B------:R-:W-:Y:S02]  /*b2d0*/  R2UR UR34, R4 ;  /* 0x00000000042272ca */ /* 0x000fe400000e0000 */
[----:B------:R-:W-:-:S02]  /*b2e0*/  R2UR UR35, R5 ;  /* 0x00000000052372ca */ /* 0x000fc400000e0000 */
[----:B------:R-:W-:Y:S02]  /*b2f0*/  R2UR UR32, R8 ;  /* 0x00000000082072ca */ /* 0x000fe400000e0000 */
[----:B------:R-:W-:Y:S01]  /*b300*/  R2UR UR33, R9 ;  /* 0x00000000092172ca */ /* 0x000fe200000e0000 */
[----:B------:R-:W-:Y:S02]  /*b310*/  WARPGROUP.DEPBAR.LE gsb0, 0x0 ;  /* 0x00008000000079c5 */ /* 0x000fe40000010000 */
[----:B------:R-:W-:-:S10]  /*b320*/  WARPGROUP.ARRIVE ;  /* 0x00000000000079c5 */ /* 0x000fd40000000000 */
[----:B------:R-:W-:Y:S01]  /*b330*/  HGMMA.64x16x16.F32 R88, gdesc[UR32], R88, gsb0 ;  /* 0x00200000205879f0 */ /* 0x000fe20008000858 */
        /* <DEDUP_REMOVED lines=350> */
[----:B---3--:R-:W-:Y:S02]  /*c920*/  IMAD.IADD R20, R97, 0x1, R109 ;  /* 0x0000000161147824 */ /* 0x008fe400078e026d */
[----:B------:R-:W-:Y:S02]  /*c930*/  IMAD.MOV.U32 R21, RZ, RZ, -0x7fffffe0 ;  /* 0x80000020ff157424 */ /* 0x000fe400078e00ff */
[----:B------:R-:W-:Y:S02]  /*c940*/  IMAD R97, R113, -0x90, R20 ;  /* 0xffffff7071617824 */ /* 0x000fe400078e0214 */
[----:B------:R-:W-:Y:S01]  /*c950*/  VIADD R20, R14, 0x542 ;  /* 0x000005420e147836 */ /* 0x000fe20000000000 */
        /* <DEDUP_REMOVED lines=30> */
[----:B------:R-:W-:-:S02]  /*cb40*/  R2UR UR9, R5 ;  /* 0x00000000050972ca */ /* 0x000fc400000e0000 */
[C---:B------:R-:W-:Y:S02]  /*cb50*/  ISETP.GT.AND P1, PT, R97.reuse, RZ, PT ;  /* 0x000000ff6100720c */ /* 0x040fe40003f24270 */
[C---:B------:R-:W-:Y:S02]  /*cb60*/  ISETP.GT.AND P2, PT, R97.reuse, 0x1, PT ;  /* 0x000000016100780c */ /* 0x040fe40003f44270 */
[----:B------:R-:W-:Y:S01]  /*cb70*/  ISETP.GT.AND P3, PT, R97, 0x8, PT ;  /* 0x000000086100780c */ /* 0x000fe20003f64270 */
[----:B------:R-:W-:Y:S02]  /*cb80*/  WARPGROUP.DEPBAR.LE gsb0, 0x0 ;  /* 0x00008000000079c5 */ /* 0x000fe40000010000 */
[----:B------:R-:W-:-:S06]  /*cb90*/  WARPGROUP.ARRIVE ;  /* 0x00000000000079c5 */ /* 0x000fcc0000000000 */
[----:B------:R-:W-:Y:S01]  /*cba0*/  HGMMA.64x16x16.F32 R40, gdesc[UR8], R40, gsb0 ;  /* 0x00200000082879f0 */ /* 0x000fe20008000828 */
[----:B------:R-:W-:Y:S02]  /*cbb0*/  FSEL R88, R88, -INF , P1 ;  /* 0xff80000058587808 */ /* 0x000fe40000800000 */
[----:B------:R-:W-:Y:S02]  /*cbc0*/  FSEL R89, R89, -INF , P2 ;  /* 0xff80000059597808 */ /* 0x000fe40001000000 */
[----:B------:R-:W-:Y:S02]  /*cbd0*/  ISETP.GT.AND P4, PT, R97, 0x9, PT ;  /* 0x000000096100780c */ /* 0x000fe40003f84270 */
[----:B------:R-:W-:Y:S02]  /*cbe0*/  FSEL R92, R92, -INF , P3 ;  /* 0xff8000005c5c7808 */ /* 0x000fe40001800000 */
[----:B------:R-:W-:Y:S02]  /*cbf0*/  FMNMX.FTZ R15, R88, R89, !PT ;  /* 0x00000059580f7209 */ /* 0x000fe40007810000 */
[----:B------:R-:W-:-:S02]  /*cc00*/  FSEL R93, R93, -INF , P4 ;  /* 0xff8000005d5d7808 */ /* 0x000fc40002000000 */
[----:B------:R-:W-:Y:S01]  /*cc10*/  FMNMX.FTZ R20, R92, R15, !PT ;  /* 0x0000000f5c147209 */ /* 0x000fe20007810000 */
[----:B------:R-:W-:-:S03]  /*cc20*/  IMAD.MOV.U32 R21, RZ, RZ, -0x7fffffe0 ;  /* 0x80000020ff157424 */ /* 0x000fc600078e00ff */
[----:B------:R-:W-:Y:S01]  /*cc30*/  FMNMX.FTZ R15, R93, R20, !PT ;  /* 0x000000145d0f7209 */ /* 0x000fe20007810000 */
[----:B------:R-:W-:Y:S01]  /*cc40*/  VIADD R20, R14, 0x642 ;  /* 0x000006420e147836 */ /* 0x000fe20000000000 */
[----:B------:R-:W-:Y:S02]  /*cc50*/  R2UR UR7, R21 ;  /* 0x00000000150772ca */ /* 0x000fe400000e0000 */
[----:B------:R-:W-:Y:S02]  /*cc60*/  R2UR UR4, R4 ;  /* 0x00000000040472ca */ /* 0x000fe400000e0000 */
[----:B------:R-:W-:Y:S02]  /*cc70*/  R2UR UR6, R20 ;  /* 0x00000000140672ca */ /* 0x000fe400000e0000 */
[----:B------:R-:W-:Y:S02]  /*cc80*/  R2UR UR5, R5 ;  /* 0x00000000050572ca */ /* 0x000fe400000e0000 */
[----:B------:R-:W-:-:S02]  /*cc90*/  FSEL R90, R90, -INF , P1 ;  /* 0xff8000005a5a7808 */ /* 0x000fc40000800000 */
[----:B------:R-:W-:Y:S02]  /*cca0*/  ISETP.GT.AND P1, PT, R97, 0x10, PT ;  /* 0x000000106100780c */ /* 0x000fe40003f24270 */
[----:B------:R-:W-:Y:S02]  /*ccb0*/  FSEL R91, R91, -INF , P2 ;  /* 0xff8000005b5b7808 */ /* 0x000fe40001000000 */
[C---:B------:R-:W-:Y:S02]  /*ccc0*/  ISETP.GT.AND P2, PT, R97.reuse, 0x11, PT ;  /* 0x000000116100780c */ /* 0x040fe40003f44270 */
[----:B------:R-:W-:Y:S02]  /*ccd0*/  FSEL R80, R80, -INF , P1 ;  /* 0xff80000050507808 */ /* 0x000fe40000800000 */
[----:B------:R-:W-:Y:S02]  /*cce0*/  FSEL R94, R94, -INF , P3 ;  /* 0xff8000005e5e7808 */ /* 0x000fe40001800000 */
[----:B------:R-:W-:-:S02]  /*ccf0*/  ISETP.GT.AND P3, PT, R97, 0x18, PT ;  /* 0x000000186100780c */ /* 0x000fc40003f64270 */
[----:B------:R-:W-:Y:S01]  /*cd00*/  FSEL R81, R81, -INF , P2 ;  /* 0xff80000051517808 */ /* 0x000fe20001000000 */
[----:B------:R-:W-:Y:S02]  /*cd10*/  WARPGROUP.DEPBAR.LE gsb0, 0x0 ;  /* 0x00008000000079c5 */ /* 0x000fe40000010000 */
[----:B------:R-:W-:Y:S01]  /*cd20*/  WARPGROUP.ARRIVE ;  /* 0x00000000000079c5 */ /* 0x000fe20000000000 */
[----:B------:R-:W-:-:S05]  /*cd30*/  FMNMX.FTZ R22, R80, R15, !PT ;  /* 0x0000000f50167209 */ /* 0x000fca0007810000 */
[----:B------:R-:W-:Y:S01]  /*cd40*/  HGMMA.64x16x16.F32 R32, gdesc[UR4], R32, gsb0 ;  /* 0x00200000042079f0 */ /* 0x000fe20008000820 */
[----:B------:R-:W-:Y:S01]  /*cd50*/  FSEL R95, R95, -INF , P4 ;  /* 0xff8000005f5f7808 */ /* 0x000fe20002000000 */
[----:B------:R-:W-:Y:S01]  /*cd60*/  VIADD R14, R14, 0x682 ;  /* 0x000006820e0e7836 */ /* 0x000fe20000000000 */
[----:B------:R-:W-:Y:S01]  /*cd70*/  ISETP.GT.AND P4, PT, R97, 0x19, PT ;  /* 0x000000196100780c */ /* 0x000fe20003f84270 */
[----:B------:R-:W-:Y:S01]  /*cd80*/  ULDC UR4, c[0x0][0x988] ;  /* 0x0002620000047ab9 */ /* 0x000fe20000000800 */
[----:B------:R-:W-:Y:S02]  /*cd90*/  FSEL R84, R84, -INF , P3 ;  /* 0xff80000054547808 */ /* 0x000fe40001800000 */
[----:B------:R-:W-:Y:S02]  /*cda0*/  FMNMX.FTZ R15, R81, R22, !PT ;  /* 0x00000016510f7209 */ /* 0x000fe40007810000 */
[----:B------:R-:W-:Y:S02]  /*cdb0*/  FSEL R82, R82, -INF , P1 ;  /* 0xff80000052527808 */ /* 0x000fe40000800000 */
[----:B------:R-:W-:-:S02]  /*cdc0*/  FSEL R85, R85, -INF , P4 ;  /* 0xff80000055557808 */ /* 0x000fc40002000000 */
[----:B------:R-:W-:Y:S02]  /*cdd0*/  ISETP.GT.AND P1, PT, R97, 0x20, PT ;  /* 0x000000206100780c */ /* 0x000fe40003f24270 */
        /* <DEDUP_REMOVED lines=13> */
[----:B------:R-:W-:Y:S01]  /*ceb0*/  IMAD.MOV.U32 R15, RZ, RZ, -0x7fffffe0 ;  /* 0x80000020ff0f7424 */ /* 0x000fe200078e00ff */
[----:B------:R-:W-:Y:S02]  /*cec0*/  R2UR UR14, R14 ;  /* 0x000000000e0e72ca */ /* 0x000fe400000e0000 */
[----:B------:R-:W-:Y:S02]  /*ced0*/  FSEL R77, R77, -INF , P4 ;  /* 0xff8000004d4d7808 */ /* 0x000fe40002000000 */
[----:B------:R-:W-:Y:S02]  /*cee0*/  ISETP.GT.AND P5, PT, R97, 0x30, PT ;  /* 0x000000306100780c */ /* 0x000fe40003fa4270 */
[----:B------:R-:W-:-:S02]  /*cef0*/  FMNMX.FTZ R14, R76, R21, !PT ;  /* 0x000000154c0e7209 */ /* 0x000fc40007810000 */
[----:B------:R-:W-:Y:S02]  /*cf00*/  FSEL R79, R79, -INF , P4 ;  /* 0xff8000004f4f7808 */ /* 0x000fe40002000000 */
[----:B------:R-:W-:Y:S02]  /*cf10*/  R2UR UR15, R15 ;  /* 0x000000000f0f72ca */ /* 0x000fe400000e0000 */
        /* <DEDUP_REMOVED lines=20> */
[----:B------:R-:W-:Y:S01]  /*d060*/  FMNMX.FTZ R15, R69, R14, !PT ;  /* 0x0000000e450f7209 */ /* 0x000fe20007810000 */
[----:B------:R-:W-:Y:S02]  /*d070*/  WARPGROUP.DEPBAR.LE gsb0, 0x0 ;  /* 0x00008000000079c5 */ /* 0x000fe40000010000 */
[----:B------:R-:W-:Y:S01]  /*d080*/  FSEL R67, R67, -INF , P4 ;  /* 0xff80000043437808 */ /* 0x000fe20002000000 */
[----:B------:R-:W-:Y:S01]  /*d090*/  WARPGROUP.ARRIVE ;  /* 0x00000000000079c5 */ /* 0x000fe20000000000 */
[----:B------:R-:W-:-:S02]  /*d0a0*/  ISETP.GT.AND P4, PT, R97, 0x48, PT ;  /* 0x000000486100780c */ /* 0x000fc40003f84270 */
[----:B------:R-:W-:Y:S02]  /*d0b0*/  FSEL R57, R57, -INF , P5 ;  /* 0xff80000039397808 */ /* 0x000fe40002800000 */
[----:B------:R-:W-:Y:S01]  /*d0c0*/  FMNMX.FTZ R14, R56, R15, !PT ;  /* 0x0000000f380e7209 */ /* 0x000fe20007810000 */
[----:B------:R-:W-:Y:S01]  /*d0d0*/  HGMMA.64x16x16.F32 R24, gdesc[UR12], R24, gsb0 ;  /* 0x002000000c1879f0 */ /* 0x000fe20008000818 */
        /* <DEDUP_REMOVED lines=62> */
[----:B------:R-:W-:Y:S02]  /*d4c0*/  FMNMX.FTZ R15, R25, R14, !PT ;  /* 0x0000000e190f7209 */ /* 0x000fe40007810000 */
[----:B------:R-:W-:Y:S02]  /*d4d0*/  FSEL R28, R28, -INF , P5 ;  /* 0xff8000001c1c7808 */ /* 0x000fe40002800000 */
[----:B------:R-:W-:-:S02]  /*d4e0*/  ISETP.GT.AND P6, PT, R97, 0x89, PT ;  /* 0x000000896100780c */ /* 0x000fc40003fc4270 */
[----:B------:R-:W-:Y:S02]  /*d4f0*/  FMNMX.FTZ R14, R28, R15, !PT ;  /* 0x0000000f1c0e7209 */ /* 0x000fe40007810000 */
[----:B------:R-:W-:-:S04]  /*d500*/  FSEL R29, R29, -INF , P6 ;  /* 0xff8000001d1d7808 */ /* 0x000fc80003000000 */
[----:B------:R-:W-:-:S05]  /*d510*/  FMNMX.FTZ R98, R29, R14, !PT ;  /* 0x0000000e1d627209 */ /* 0x000fca0007810000 */
[----:B------:R-:W0:Y:S02]  /*d520*/  SHFL.BFLY PT, R15, R98, 0x2, 0x1f ;  /* 0x0c401f00620f7f89 */ /* 0x000e2400000e0000 */
[----:B0-----:R-:W-:-:S05]  /*d530*/  FMNMX.FTZ R99, R98, R15, !PT ;  /* 0x0000000f62637209 */ /* 0x001fca0007810000 */
[----:B------:R-:W0:Y:S01]  /*d540*/  SHFL.BFLY PT, R14, R99, 0x1, 0x1f ;  /* 0x0c201f00630e7f89 */ /* 0x000e2200000e0000 */
[----:B------:R-:W-:Y:S02]  /*d550*/  P2R R23, PR, RZ, 0x4 ;  /* 0x00000004ff177803 */ /* 0x000fe40000000000 */
[----:B------:R-:W-:Y:S02]  /*d560*/  P2R R22, PR, RZ, 0x2 ;  /* 0x00000002ff167803 */ /* 0x000fe40000000000 */
[----:B------:R-:W-:-:S04]  /*d570*/  ISETP.GT.AND P1, PT, R97, 0x69, PT ;  /* 0x000000696100780c */ /* 0x000fc80003f24270 */
[----:B------:R-:W-:Y:S02]  /*d580*/  FSEL R47, R47, -INF , P1 ;  /* 0xff8000002f2f7808 */ /* 0x000fe40000800000 */
[----:B0-----:R-:W-:Y:S01]  /*d590*/  FMNMX.FTZ R15, R99, R14, !PT ;  /* 0x0000000e630f7209 */ /* 0x001fe20007810000 */
[----:B------:R-:W-:-:S03]  /*d5a0*/  IMAD.U32 R14, RZ, RZ, UR4 ;  /* 0x00000004ff0e7e24 */ /* 0x000fc6000f8e00ff */
[C---:B------:R-:W-:Y:S01]  /*d5b0*/  FSETP.NEU.FTZ.AND P2, PT, R15.reuse, -INF , PT ;  /* 0xff8000000f00780b */ /* 0x040fe20003f5d000 */
[----:B------:R-:W-:Y:S01]  /*d5c0*/  FMUL.FTZ R21, R15, R14 ;  /* 0x0000000e0f157220 */ /* 0x000fe20000410000 */
[----:B------:R-:W-:-:S04]  /*d5d0*/  ISETP.NE.AND P1, PT, R22, RZ, PT ;  /* 0x000000ff1600720c */ /* 0x000fc80003f25270 */
[----:B------:R-:W-:Y:S02]  /*d5e0*/  FSEL R21, R21, RZ, P2 ;  /* 0x000000ff15157208 */ /* 0x000fe40001000000 */
[----:B------:R-:W-:-:S03]  /*d5f0*/  ISETP.NE.AND P2, PT, R23, RZ, PT ;  /* 0x000000ff1700720c */ /* 0x000fc60003f45270 */
[-CC-:B------:R-:W-:Y:S01]  /*d600*/  FFMA.FTZ R22, R89, R14.reuse, -R21.reuse ;  /* 0x0000000e59167223 */ /* 0x180fe20000010815 */
[----:B------:R-:W-:Y:S01]  /*d610*/  FMNMX.FTZ R89, R90, R91, !PT ;  /* 0x0000005b5a597209 */ /* 0x000fe20007810000 */
[----:B------:R-:W-:-:S03]  /*d620*/  FFMA.FTZ R23, R92, R14, -R21 ;  /* 0x0000000e5c177223 */ /* 0x000fc60000010815 */
[----:B------:R-:W-:-:S04]  /*d630*/  FMNMX.FTZ R92, R94, R89, !PT ;  /* 0x000000595e5c7209 */ /* 0x000fc80007810000 */
[----:B------:R-:W-:-:S04]  /*d640*/  FMNMX.FTZ R89, R95, R92, !PT ;  /* 0x0000005c5f597209 */ /* 0x000fc80007810000 */
[----:B------:R-:W-:Y:S02]  /*d650*/  FMNMX.FTZ R92, R82, R89, !PT ;  /* 0x00000059525c7209 */ /* 0x000fe40007810000 */
[----:B------:R-:W-:Y:S02]  /*d660*/  P2R R20, PR, RZ, 0x1 ;  /* 0x00000001ff147803 */ /* 0x000fe40000000000 */
[----:B------:R-:W-:Y:S02]  /*d670*/  ISETP.GT.AND P0, PT, R97, 0x70, PT ;  /* 0x000000706100780c */ /* 0x000fe40003f04270 */
[----:B------:R-:W-:Y:S02]  /*d680*/  FMNMX.FTZ R89, R83, R92, !PT ;  /* 0x0000005c53597209 */ /* 0x000fe40007810000 */
[----:B------:R-:W-:Y:S02]  /*d690*/  FSEL R34, R34, -INF , P0 ;  /* 0xff80000022227808 */ /* 0x000fe40000000000 */
[----:B------:R-:W-:-:S02]  /*d6a0*/  FMNMX.FTZ R92, R86, R89, !PT ;  /* 0x00000059565c7209 */ /* 0x000fc40007810000 */
[----:B------:R-:W-:Y:S01]  /*d6b0*/  ISETP.NE.AND P0, PT, R20, RZ, PT ;  /* 0x000000ff1400720c */ /* 0x000fe20003f05270 */
[-CC-:B------:R-:W-:Y:S01]  /*d6c0*/  FFMA.FTZ R20, R88, R14.reuse, -R21.reuse ;  /* 0x0000000e58147223 */ /* 0x180fe20000010815 */
[--C-:B------:R-:W-:Y:S01]  /*d6d0*/  FFMA.FTZ R88, R93, R14, -R21.reuse ;  /* 0x0000000e5d587223 */ /* 0x100fe20000010815 */
[----:B------:R-:W-:Y:S01]  /*d6e0*/  FMNMX.FTZ R93, R87, R92, !PT ;  /* 0x0000005c575d7209 */ /* 0x000fe20007810000 */
[----:B------:R-:W-:-:S03]  /*d6f0*/  FFMA.FTZ R89, R72, R14, -R21 ;  /* 0x0000000e48597223 */ /* 0x000fc60000010815 */
        /* <DEDUP_REMOVED lines=21> */
[----:B------:R-:W-:Y:S02]  /*d850*/  FMNMX.FTZ R72, R34, R93, !PT ;  /* 0x0000005d22487209 */ /* 0x000fe40007810000 */
[----:B------:R-:W-:Y:S02]  /*d860*/  FSEL R38, R38, -INF , P1 ;  /* 0xff80000026267808 */ /* 0x000fe40000800000 */
[----:B------:R-:W-:Y:S02]  /*d870*/  FMNMX.FTZ R93, R35, R72, !PT ;  /* 0x00000048235d7209 */ /* 0x000fe40007810000 */
[----:B------:R-:W-:-:S02]  /*d880*/  FSEL R97, R39, -INF , P2 ;  /* 0xff80000027617808 */ /* 0x000fc40001000000 */
[----:B------:R-:W-:Y:S02]  /*d890*/  FMNMX.FTZ R72, R38, R93, !PT ;  /* 0x0000005d26487209 */ /* 0x000fe40007810000 */
[----:B------:R-:W-:Y:S02]  /*d8a0*/  FSEL R26, R26, -INF , P3 ;  /* 0xff8000001a1a7808 */ /* 0x000fe40001800000 */
[----:B------:R-:W-:Y:S01]  /*d8b0*/  FMNMX.FTZ R93, R97, R72, !PT ;  /* 0x00000048615d7209 */ /* 0x000fe20007810000 */
[----:B------:R-:W-:Y:S01]  /*d8c0*/  FFMA.FTZ R39, R48, R14, -R21 ;  /* 0x0000000e30277223 */ /* 0x000fe20000010815 */
[----:B------:R-:W-:Y:S02]  /*d8d0*/  FSEL R27, R27, -INF , P4 ;  /* 0xff8000001b1b7808 */ /* 0x000fe40002000000 */
[----:B------:R-:W-:Y:S02]  /*d8e0*/  FMNMX.FTZ R48, R26, R93, !PT ;  /* 0x0000005d1a307209 */ /* 0x000fe40007810000 */
[----:B------:R-:W-:-:S02]  /*d8f0*/  FSEL R30, R30, -INF , P5 ;  /* 0xff8000001e1e7808 */ /* 0x000fc40002800000 */
[----:B------:R-:W-:Y:S02]  /*d900*/  FMNMX.FTZ R93, R27, R48, !PT ;  /* 0x000000301b5d7209 */ /* 0x000fe40007810000 */
[----:B------:R-:W-:Y:S02]  /*d910*/  FSEL R31, R31, -INF , P6 ;  /* 0xff8000001f1f7808 */ /* 0x000fe40003000000 */
[----:B------:R-:W-:-:S04]  /*d920*/  FMNMX.FTZ R48, R30, R93, !PT ;  /* 0x0000005d1e307209 */ /* 0x000fc80007810000 */
[----:B------:R-:W-:-:S05]  /*d930*/  FMNMX.FTZ R72, R31, R48, !PT ;  /* 0x000000301f487209 */ /* 0x000fca0007810000 */
[----:B------:R-:W0:Y:S02]  /*d940*/  SHFL.BFLY PT, R99, R72, 0x2, 0x1f ;  /* 0x0c401f0048637f89 */ /* 0x000e2400000e0000 */
[----:B0-----:R-:W-:-:S05]  /*d950*/  FMNMX.FTZ R99, R72, R99, !PT ;  /* 0x0000006348637209 */ /* 0x001fca0007810000 */
[----:B------:R-:W0:Y:S01]  /*d960*/  SHFL.BFLY PT, R72, R99, 0x1, 0x1f ;  /* 0x0c201f0063487f89 */ /* 0x000e2200000e0000 */
[----:B------:R-:W1:Y:S01]  /*d970*/  S2R R100, SR_TID.X ;  /* 0x0000000000647919 */ /* 0x000e620000002100 */
[----:B------:R-:W-:Y:S01]  /*d980*/  ISETP.NE.AND P0, PT, R96, RZ, PT ;  /* 0x000000ff6000720c */ /* 0x000fe20003f05270 */
[-CC-:B------:R-:W-:Y:S01]  /*d990*/  FFMA.FTZ R96, R52, R14.reuse, -R21.reuse ;  /* 0x0000000e34607223 */ /* 0x180fe20000010815 */
[-CC-:B------:R-:W-:Y:S01]  /*d9a0*/  FFMA.FTZ R45, R45, R14.reuse, -R21.reuse ;  /* 0x0000000e2d2d7223 */ /* 0x180fe20000010815 */
[-CC-:B------:R-:W-:Y:S01]  /*d9b0*/  FFMA.FTZ R52, R53, R14.reuse, -R21.reuse ;  /* 0x0000000e35347223 */ /* 0x180fe20000010815 */
[-CC-:B------:R-:W-:Y:S01]  /*d9c0*/  FFMA.FTZ R53, R40, R14.reuse, -R21.reuse ;  /* 0x0000000e28357223 */ /* 0x180fe20000010815 */
[----:B------:R-:W-:Y:S01]  /*d9d0*/  MUFU.EX2 R48, R96 ;  /* 0x0000006000307308 */ /* 0x000fe20000000800 */
[----:B------:R-:W-:Y:S01]  /*d9e0*/  FFMA.FTZ R92, R41, R14, -R21 ;  /* 0x0000000e295c7223 */ /* 0x000fe20000010815 */
[----:B0-----:R-:W-:-:S04]  /*d9f0*/  FMNMX.FTZ R72, R99, R72, !PT ;  /* 0x0000004863487209 */ /* 0x001fc80007810000 */
[C---:B------:R-:W-:Y:S01]  /*da00*/  FSETP.NEU.FTZ.AND P1, PT, R72.reuse, -INF , PT ;  /* 0xff8000004800780b */ /* 0x040fe20003f3d000 */
[-C--:B------:R-:W-:Y:S01]  /*da10*/  FMUL.FTZ R99, R72, R14.reuse ;  /* 0x0000000e48637220 */ /* 0x080fe20000410000 */
[-CC-:B------:R-:W-:Y:S01]  /*da20*/  FFMA.FTZ R93, R44, R14.reuse, -R21.reuse ;  /* 0x0000000e2c5d7223 */ /* 0x180fe20000010815 */
[----:B------:R0:W-:Y:S03]  /*da30*/  MUFU.EX2 R96, R45 ;  /* 0x0000002d00607308 */ /* 0x0001e60000000800 */
[----:B------:R-:W-:Y:S01]  /*da40*/  FSEL R99, R99, RZ, P1 ;  /* 0x000000ff63637208 */ /* 0x000fe20000800000 */
        /* <DEDUP_REMOVED lines=21> */
[-CC-:B0-----:R-:W-:Y:S01]  /*dba0*/  FFMA.FTZ R45, R25, R14.reuse, -R21.reuse ;  /* 0x0000000e192d7223 */ /* 0x181fe20000010815 */
[-CC-:B------:R-:W-:Y:S01]  /*dbb0*/  FFMA.FTZ R32, R28, R14.reuse, -R21.reuse ;  /* 0x0000000e1c207223 */ /* 0x180fe20000010815 */
[-C--:B------:R-:W-:Y:S01]  /*dbc0*/  FFMA.FTZ R33, R29, R14.reuse, -R21 ;  /* 0x0000000e1d217223 */ /* 0x080fe20000010815 */
[-CC-:B------:R-:W-:Y:S01]  /*dbd0*/  FFMA.FTZ R21, R90, R14.reuse, -R99.reuse ;  /* 0x0000000e5a157223 */ /* 0x180fe20000010863 */
[-CC-:B------:R-:W-:Y:S01]  /*dbe0*/  FFMA.FTZ R25, R91, R14.reuse, -R99.reuse ;  /* 0x0000000e5b197223 */ /* 0x180fe20000010863 */
[-CC-:B------:R-:W-:Y:S01]  /*dbf0*/  FFMA.FTZ R29, R94, R14.reuse, -R99.reuse ;  /* 0x0000000e5e1d7223 */ /* 0x180fe20000010863 */
[----:B------:R-:W-:Y:S01]  /*dc00*/  MUFU.EX2 R20, R20 ;  /* 0x0000001400147308 */ /* 0x000fe20000000800 */
[----:B------:R-:W-:-:S07]  /*dc10*/  FFMA.FTZ R90, R95, R14, -R99 ;  /* 0x0000000e5f5a7223 */ /* 0x000fce0000010863 */
[----:B------:R-:W0:Y:S01]  /*dc20*/  MUFU.EX2 R22, R22 ;  /* 0x0000001600167308 */ /* 0x000e220000000800 */
[----:B------:R-:W-:Y:S01]  /*dc30*/  FFMA.FTZ R82, R82, R14, -R99 ;  /* 0x0000000e52527223 */ /* 0x000fe20000010863 */
[----:B-1----:R-:W-:-:S06]  /*dc40*/  LOP3.LUT R100, R100, 0x7f, RZ, 0xc0, !PT ;  /* 0x0000007f64647812 */ /* 0x002fcc00078ec0ff */
[----:B------:R-:W-:Y:S08]  /*dc50*/  MUFU.EX2 R21, R21 ;  /* 0x0000001500157308 */ /* 0x000ff00000000800 */
[----:B------:R-:W1:Y:S01]  /*dc60*/  MUFU.EX2 R25, R25 ;  /* 0x0000001900197308 */ /* 0x000e620000000800 */
[----:B------:R-:W-:-:S07]  /*dc70*/  FFMA.FTZ R83, R83, R14, -R99 ;  /* 0x0000000e53537223 */ /* 0x000fce0000010863 */
[----:B------:R-:W2:Y:S01]  /*dc80*/  MUFU.EX2 R23, R23 ;  /* 0x0000001700177308 */ /* 0x000ea20000000800 */
[----:B------:R-:W-:-:S07]  /*dc90*/  ISETP.NE.AND P1, PT, R100, RZ, PT ;  /* 0x000000ff6400720c */ /* 0x000fce0003f25270 */
[----:B------:R-:W3:Y:S01]  /*dca0*/  MUFU.EX2 R29, R29 ;  /* 0x0000001d001d7308 */ /* 0x000ee20000000800 */
[----:B------:R-:W-:-:S07]  /*dcb0*/  FFMA.FTZ R86, R86, R14, -R99 ;  /* 0x0000000e56567223 */ /* 0x000fce0000010863 */
[----:B------:R-:W4:Y:S08]  /*dcc0*/  MUFU.EX2 R88, R88 ;  /* 0x0000005800587308 */ /* 0x000f300000000800 */
[----:B------:R-:W4:Y:S01]  /*dcd0*/  MUFU.EX2 R90, R90 ;  /* 0x0000005a005a7308 */ /* 0x000f220000000800 */
[----:B0-----:R-:W-:Y:S01]  /*dce0*/  FADD.FTZ R94, R20, R22 ;  /* 0x00000016145e7221 */ /* 0x001fe20000010000 */
[----:B-1----:R-:W-:-:S06]  /*dcf0*/  FADD.FTZ R100, R21, R25 ;  /* 0x0000001915647221 */ /* 0x002fcc0000010000 */
[----:B------:R-:W0:Y:S01]  /*dd00*/  MUFU.EX2 R80, R80 ;  /* 0x0000005000507308 */ /* 0x000e220000000800 */
[-CC-:B------:R-:W-:Y:S01]  /*dd10*/  FFMA.FTZ R87, R87, R14.reuse, -R99.reuse ;  /* 0x0000000e57577223 */ /* 0x180fe20000010863 */
[----:B------:R-:W-:-:S06]  /*dd20*/  FFMA.FTZ R95, R54, R14, -R99 ;  /* 0x0000000e365f7223 */ /* 0x000fcc0000010863 */
[----:B------:R-:W1:Y:S01]  /*dd30*/  MUFU.EX2 R82, R82 ;  /* 0x0000005200527308 */ /* 0x000e620000000800 */
[-CC-:B------:R-:W-:Y:S01]  /*dd40*/  FFMA.FTZ R54, R43, R14.reuse, -R99.reuse ;  /* 0x0000000e2b367223 */ /* 0x180fe20000010863 */
[----:B------:R-:W-:Y:S01]  /*dd50*/  FFMA.FTZ R24, R55, R14, -R99 ;  /* 0x0000000e37187223 */ /* 0x000fe20000010863 */
[----:B--2---:R-:W-:-:S05]  /*dd60*/  FADD.FTZ R43, R23, R94 ;  /* 0x0000005e172b7221 */ /* 0x004fca0000010000 */
[----:B------:R-:W2:Y:S01]  /*dd70*/  MUFU.EX2 R81, R81 ;  /* 0x0000005100517308 */ /* 0x000ea20000000800 */
[----:B---3--:R-:W-:Y:S01]  /*dd80*/  FADD.FTZ R55, R29, R100 ;  /* 0x000000641d377221 */ /* 0x008fe20000010000 */
[----:B------:R-:W-:-:S06]  /*dd90*/  FFMA.FTZ R74, R74, R14, -R99 ;  /* 0x0000000e4a4a7223 */ /* 0x000fcc0000010863 */
[----:B------:R-:W3:Y:S01]  /*dda0*/  MUFU.EX2 R83, R83 ;  /* 0x0000005300537308 */ /* 0x000ee20000000800 */
[----:B------:R-:W-:Y:S02]  /*ddb0*/  @!P1 VIADD R0, R0, 0x31c40 ;  /* 0x00031c4000009836 */ /* 0x000fe40000000000 */
[----:B----4-:R-:W-:Y:S01]  /*ddc0*/  FADD.FTZ R43, R88, R43 ;  /* 0x0000002b582b7221 */ /* 0x010fe20000010000 */
[----:B------:R-:W-:-:S04]  /*ddd0*/  FFMA.FTZ R91, R47, R14, -R99 ;  /* 0x0000000e2f5b7223 */ /* 0x000fc80000010863 */
[----:B------:R-:W-:Y:S01]  /*dde0*/  MUFU.EX2 R84, R84 ;  /* 0x0000005400547308 */ /* 0x000fe20000000800 */
[----:B------:R-:W-:Y:S01]  /*ddf0*/  FADD.FTZ R47, R90, R55 ;  /* 0x000000375a2f7221 */ /* 0x000fe20000010000 */
[----:B------:R-:W-:-:S06]  /*de00*/  FFMA.FTZ R75, R75, R14, -R99 ;  /* 0x0000000e4b4b7223 */ /* 0x000fcc0000010863 */
[----:B------:R-:W4:Y:S01]  /*de10*/  MUFU.EX2 R86, R86 ;  /* 0x0000005600567308 */ /* 0x000f220000000800 */
[----:B------:R-:W-:Y:S01]  /*de20*/  FFMA.FTZ R94, R46, R14, -R99 ;  /* 0x0000000e2e5e7223 */ /* 0x000fe20000010863 */
[----:B------:R-:W-:Y:S01]  /*de30*/  @!P1 PRMT R0, RZ, 0x654, R0 ;  /* 0x00000654ff009816 */ /* 0x000fe20000000000 */
[----:B0-----:R-:W-:-:S05]  /*de40*/  FADD.FTZ R46, R80, R43 ;  /* 0x0000002b502e7221 */ /* 0x001fca0000010000 */
[----:B------:R-:W-:Y:S01]  /*de50*/  MUFU.EX2 R85, R85 ;  /* 0x0000005500557308 */ /* 0x000fe20000000800 */
[----:B-1----:R-:W-:Y:S01]  /*de60*/  FADD.FTZ R100, R82, R47 ;  /* 0x0000002f52647221 */ /* 0x002fe20000010000 */
[----:B------:R-:W-:-:S06]  /*de70*/  FFMA.FTZ R78, R78, R14, -R99 ;  /* 0x0000000e4e4e7223 */ /* 0x000fcc0000010863 */
[----:B------:R-:W0:Y:S01]  /*de80*/  MUFU.EX2 R87, R87 ;  /* 0x0000005700577308 */ /* 0x000e220000000800 */
[-CC-:B------:R-:W-:Y:S01]  /*de90*/  FFMA.FTZ R50, R50, R14.reuse, -R99.reuse ;  /* 0x0000000e32327223 */ /* 0x180fe20000010863 */
[-CC-:B------:R-:W-:Y:S01]  /*dea0*/  FFMA.FTZ R55, R35, R14.reuse, -R99.reuse ;  /* 0x0000000e23377223 */ /* 0x180fe20000010863 */
[----:B--2---:R-:W-:Y:S01]  /*deb0*/  FADD.FTZ R35, R81, R46 ;  /* 0x0000002e51237221 */ /* 0x004fe20000010000 */
[----:B------:R1:W-:Y:S04]  /*dec0*/  @!P1 SYNCS.ARRIVE.TRANS64.RED.A1T0 RZ, [R0+URZ], RZ ;  /* 0x000000ff00ff99a7 */ /* 0x0003e8000810043f */
[----:B------:R-:W-:Y:S01]  /*ded0*/  MUFU.EX2 R89, R89 ;  /* 0x0000005900597308 */ /* 0x000fe20000000800 */
[----:B---3--:R-:W-:Y:S01]  /*dee0*/  FADD.FTZ R43, R83, R100 ;  /* 0x00000064532b7221 */ /* 0x008fe20000010000 */
[----:B------:R-:W-:-:S06]  /*def0*/  FFMA.FTZ R79, R79, R14, -R99 ;  /* 0x0000000e4f4f7223 */ /* 0x000fcc0000010863 */
[----:B------:R-:W2:Y:S01]  /*df00*/  MUFU.EX2 R74, R74 ;  /* 0x0000004a004a7308 */ /* 0x000ea20000000800 */
[-CC-:B------:R-:W-:Y:S01]  /*df10*/  FFMA.FTZ R98, R51, R14.reuse, -R99.reuse ;  /* 0x0000000e33627223 */ /* 0x180fe20000010863 */
[----:B------:R-:W-:-:S06]  /*df20*/  FFMA.FTZ R47, R26, R14, -R99 ;  /* 0x0000000e1a2f7223 */ /* 0x000fcc0000010863 */
[----:B------:R-:W3:Y:S01]  /*df30*/  MUFU.EX2 R73, R73 ;  /* 0x0000004900497308 */ /* 0x000ee20000000800 */
[----:B----4-:R-:W-:Y:S01]  /*df40*/  FADD.FTZ R26, R86, R43 ;  /* 0x0000002b561a7221 */ /* 0x010fe20000010000 */
[----:B------:R-:W-:-:S06]  /*df50*/  FFMA.FTZ R66, R66, R14, -R99 ;  /* 0x0000000e42427223 */ /* 0x000fcc0000010863 */
[----:B------:R-:W4:Y:S01]  /*df60*/  MUFU.EX2 R75, R75 ;  /* 0x0000004b004b7308 */ /* 0x000f220000000800 */
[-CC-:B------:R-:W-:Y:S01]  /*df70*/  FFMA.FTZ R28, R42, R14.reuse, -R99.reuse ;  /* 0x0000000e2a1c7223 */ /* 0x180fe20000010863 */
[----:B------:R-:W-:-:S06]  /*df80*/  FFMA.FTZ R46, R27, R14, -R99 ;  /* 0x0000000e1b2e7223 */ /* 0x000fcc0000010863 */
[----:B-1----:R1:W-:Y:S01]  /*df90*/  MUFU.EX2 R0, R50 ;  /* 0x0000003200007308 */ /* 0x0023e20000000800 */
[----:B0-----:R-:W-:-:S07]  /*dfa0*/  FADD.FTZ R27, R87, R26 ;  /* 0x0000001a571b7221 */ /* 0x001fce0000010000 */
[----:B------:R-:W0:Y:S01]  /*dfb0*/  MUFU.EX2 R76, R76 ;  /* 0x0000004c004c7308 */ /* 0x000e220000000800 */
[----:B-1----:R-:W-:Y:S01]  /*dfc0*/  FFMA.FTZ R50, R38, R14, -R99 ;  /* 0x0000000e26327223 */ /* 0x002fe20000010863 */
[----:B------:R-:W-:-:S06]  /*dfd0*/  FADD.FTZ R38, R84, R35 ;  /* 0x0000002354267221 */ /* 0x000fcc0000010000 */
[----:B------:R-:W1:Y:S01]  /*dfe0*/  MUFU.EX2 R78, R78 ;  /* 0x0000004e004e7308 */ /* 0x000e620000000800 */
[----:B------:R-:W-:Y:S01]  /*dff0*/  FFMA.FTZ R67, R67, R14, -R99 ;  /* 0x0000000e43437223 */ /* 0x000fe20000010863 */
[----:B--2---:R-:W-:-:S06]  /*e000*/  FADD.FTZ R26, R74, R27 ;  /* 0x0000001b4a1a7221 */ /* 0x004fcc0000010000 */
[----:B------:R-:W2:Y:S01]  /*e010*/  MUFU.EX2 R77, R77 ;  /* 0x0000004d004d7308 */ /* 0x000ea20000000800 */
[----:B------:R-:W-:-:S07]  /*e020*/  FFMA.FTZ R70, R70, R14, -R99 ;  /* 0x0000000e46467223 */ /* 0x000fce0000010863 */
[----:B------:R3:W-:Y:S01]  /*e030*/  MUFU.EX2 R42, R98 ;  /* 0x00000062002a7308 */ /* 0x0007e20000000800 */
[----:B------:R-:W-:-:S07]  /*e040*/  F2FP.F16.F32.PACK_AB R20, R22, R20 ;  /* 0x000000141614723e */ /* 0x000fce00000000ff */
[----:B------:R-:W2:Y:S01]  /*e050*/  MUFU.EX2 R79, R79 ;  /* 0x0000004f004f7308 */ /* 0x000ea20000000800 */
[----:B---3--:R-:W-:-:S04]  /*e060*/  FADD.FTZ R98, R85, R38 ;  /* 0x0000002655627221 */ /* 0x008fc80000010000 */
[----:B------:R-:W-:-:S03]  /*e070*/  FADD.FTZ R98, R89, R98 ;  /* 0x0000006259627221 */ /* 0x000fc60000010000 */
[----:B------:R-:W-:Y:S01]  /*e080*/  MUFU.EX2 R64, R64 ;  /* 0x0000004000407308 */ /* 0x000fe20000000800 */
[----:B------:R-:W-:Y:S01]  /*e090*/  FADD.FTZ R27, R73, R98 ;  /* 0x00000062491b7221 */ /* 0x000fe20000010000 */
[----:B------:R-:W-:Y:S01]  /*e0a0*/  F2FP.F16.F32.PACK_AB R22, R88, R23 ;  /* 0x000000175816723e */ /* 0x000fe200000000ff */
[----:B----4-:R-:W-:-:S05]  /*e0b0*/  FADD.FTZ R23, R75, R26 ;  /* 0x0000001a4b177221 */ /* 0x010fca0000010000 */
[----:B------:R-:W3:Y:S01]  /*e0c0*/  MUFU.EX2 R66, R66 ;  /* 0x0000004200427308 */ /* 0x000ee20000000800 */
[-CC-:B------:R-:W-:Y:S01]  /*e0d0*/  FFMA.FTZ R71, R71, R14.reuse, -R99.reuse ;  /* 0x0000000e47477223 */ /* 0x180fe20000010863 */
[----:B------:R-:W-:Y:S01]  /*e0e0*/  FFMA.FTZ R38, R30, R14, -R99 ;  /* 0x0000000e1e267223 */ /* 0x000fe20000010863 */
[----:B0-----:R-:W-:-:S05]  /*e0f0*/  FADD.FTZ R26, R76, R27 ;  /* 0x0000001b4c1a7221 */ /* 0x001fca0000010000 */
[----:B------:R-:W0:Y:S01]  /*e100*/  MUFU.EX2 R65, R65 ;  /* 0x0000004100417308 */ /* 0x000e220000000800 */
[----:B-1----:R-:W-:Y:S01]  /*e110*/  FADD.FTZ R30, R78, R23 ;  /* 0x000000174e1e7221 */ /* 0x002fe20000010000 */
[----:B------:R-:W-:-:S06]  /*e120*/  FFMA.FTZ R58, R58, R14, -R99 ;  /* 0x0000000e3a3a7223 */ /* 0x000fcc0000010863 */
[----:B------:R-:W1:Y:S01]  /*e130*/  MUFU.EX2 R67, R67 ;  /* 0x0000004300437308 */ /* 0x000e620000000800 */
[----:B--2---:R-:W-:Y:S01]  /*e140*/  FADD.FTZ R23, R77, R26 ;  /* 0x0000001a4d177221 */ /* 0x004fe20000010000 */
[----:B------:R-:W-:-:S06]  /*e150*/  FADD.FTZ R27, R79, R30 ;  /* 0x0000001e4f1b7221 */ /* 0x000fcc0000010000 */
[----:B------:R-:W2:Y:S01]  /*e160*/  MUFU.EX2 R68, R68 ;  /* 0x0000004400447308 */ /* 0x000ea20000000800 */
[----:B------:R-:W-:-:S07]  /*e170*/  FFMA.FTZ R59, R59, R14, -R99 ;  /* 0x0000000e3b3b7223 */ /* 0x000fce0000010863 */
[----:B------:R-:W4:Y:S01]  /*e180*/  MUFU.EX2 R70, R70 ;  /* 0x0000004600467308 */ /* 0x000f220000000800 */
[----:B------:R-:W-:Y:S01]  /*e190*/  F2FP.F16.F32.PACK_AB R30, R77, R76 ;  /* 0x0000004c4d1e723e */ /* 0x000fe200000000ff */
[----:B---3--:R-:W-:-:S06]  /*e1a0*/  FADD.FTZ R76, R66, R27 ;  /* 0x0000001b424c7221 */ /* 0x008fcc0000010000 */
[----:B------:R-:W3:Y:S01]  /*e1b0*/  MUFU.EX2 R69, R69 ;  /* 0x0000004500457308 */ /* 0x000ee20000000800 */
[----:B------:R-:W-:-:S07]  /*e1c0*/  FFMA.FTZ R62, R62, R14, -R99 ;  /* 0x0000000e3e3e7223 */ /* 0x000fce0000010863 */
[----:B------:R-:W-:Y:S08]  /*e1d0*/  MUFU.EX2 R71, R71 ;  /* 0x0000004700477308 */ /* 0x000ff00000000800 */
[----:B------:R0:W-:Y:S01]  /*e1e0*/  MUFU.EX2 R35, R24 ;  /* 0x0000001800237308 */ /* 0x0001e20000000800 */
[----:B------:R-:W-:-:S07]  /*e1f0*/  FFMA.FTZ R63, R63, R14, -R99 ;  /* 0x0000000e3f3f7223 */ /* 0x000fce0000010863 */
[----:B------:R-:W3:Y:S01]  /*e200*/  MUFU.EX2 R56, R56 ;  /* 0x0000003800387308 */ /* 0x000ee20000000800 */
[----:B0-----:R-:W-:Y:S01]  /*e210*/  F2FP.F16.F32.PACK_AB R24, R81, R80 ;  /* 0x000000505118723e */ /* 0x001fe200000000ff */
[----:B------:R-:W-:Y:S01]  /*e220*/  FADD.FTZ R80, R64, R23 ;  /* 0x0000001740507221 */ /* 0x000fe20000010000 */
[----:B------:R-:W-:-:S05]  /*e230*/  F2FP.F16.F32.PACK_AB R23, R90, R29 ;  /* 0x0000001d5a17723e */ /* 0x000fca00000000ff */
[----:B------:R-:W0:Y:S01]  /*e240*/  MUFU.EX2 R58, R58 ;  /* 0x0000003a003a7308 */ /* 0x000e220000000800 */
[----:B------:R-:W-:Y:S01]  /*e250*/  FADD.FTZ R27, R65, R80 ;  /* 0x00000050411b7221 */ /* 0x000fe20000010000 */
[----:B-1----:R-:W-:-:S06]  /*e260*/  FADD.FTZ R29, R67, R76 ;  /* 0x0000004c431d7221 */ /* 0x002fcc0000010000 */
[----:B------:R-:W1:Y:S01]  /*e270*/  MUFU.EX2 R57, R57 ;  /* 0x0000003900397308 */ /* 0x000e620000000800 */
[----:B--2---:R-:W-:Y:S01]  /*e280*/  FADD.FTZ R76, R68, R27 ;  /* 0x0000001b444c7221 */ /* 0x004fe20000010000 */
[----:B----4-:R-:W-:-:S06]  /*e290*/  FADD.FTZ R80, R70, R29 ;  /* 0x0000001d46507221 */ /* 0x010fcc0000010000 */
[----:B------:R-:W2:Y:S01]  /*e2a0*/  MUFU.EX2 R59, R59 ;  /* 0x0000003b003b7308 */ /* 0x000ea20000000800 */
[-CC-:B------:R-:W-:Y:S01]  /*e2b0*/  FFMA.FTZ R51, R34, R14.reuse, -R99.reuse ;  /* 0x0000000e22337223 */ /* 0x180fe20000010863 */
[-CC-:B------:R-:W-:Y:S01]  /*e2c0*/  FFMA.FTZ R97, R97, R14.reuse, -R99.reuse ;  /* 0x0000000e61617223 */ /* 0x180fe20000010863 */
[----:B------:R-:W-:-:S05]  /*e2d0*/  FFMA.FTZ R99, R31, R14, -R99 ;  /* 0x0000000e1f637223 */ /* 0x000fca0000010863 */
[----:B------:R-:W4:Y:S01]  /*e2e0*/  MUFU.EX2 R60, R60 ;  /* 0x0000003c003c7308 */ /* 0x000f220000000800 */
[----:B---3--:R-:W-:-:S07]  /*e2f0*/  FADD.FTZ R31, R69, R76 ;  /* 0x0000004c451f7221 */ /* 0x008fce0000010000 */
[----:B------:R-:W3:Y:S01]  /*e300*/  MUFU.EX2 R62, R62 ;  /* 0x0000003e003e7308 */ /* 0x000ee20000000800 */
[----:B------:R-:W-:Y:S01]  /*e310*/  F2FP.F16.F32.PACK_AB R29, R75, R74 ;  /* 0x0000004a4b1d723e */ /* 0x000fe200000000ff */
[----:B------:R-:W-:-:S06]  /*e320*/  FADD.FTZ R74, R56, R31 ;  /* 0x0000001f384a7221 */ /* 0x000fcc0000010000 */
[----:B------:R-:W3:Y:S08]  /*e330*/  MUFU.EX2 R61, R61 ;  /* 0x0000003d003d7308 */ /* 0x000ef00000000800 */
[----:B------:R0:W-:Y:S08]  /*e340*/  MUFU.EX2 R43, R28 ;  /* 0x0000001c002b7308 */ /* 0x0001f00000000800 */
[----:B------:R-:W3:Y:S01]  /*e350*/  MUFU.EX2 R63, R63 ;  /* 0x0000003f003f7308 */ /* 0x000ee20000000800 */
[----:B0-----:R-:W-:Y:S01]  /*e360*/  F2FP.F16.F32.PACK_AB R28, R73, R89 ;  /* 0x00000059491c723e */ /* 0x001fe200000000ff */
[----:B------:R-:W-:-:S04]  /*e370*/  FADD.FTZ R73, R71, R80 ;  /* 0x0000005047497221 */ /* 0x000fc80000010000 */
[----:B------:R-:W-:Y:S02]  /*e380*/  FADD.FTZ R76, R58, R73 ;  /* 0x000000493a4c7221 */ /* 0x000fe40000010000 */
[----:B------:R-:W0:Y:S01]  /*e390*/  MUFU.EX2 R39, R39 ;  /* 0x0000002700277308 */ /* 0x000e220000000800 */
[----:B-1----:R-:W-:Y:S01]  /*e3a0*/  FADD.FTZ R73, R57, R74 ;  /* 0x0000004a39497221 */ /* 0x002fe20000010000 */
[----:B--2---:R-:W-:Y:S01]  /*e3b0*/  FADD.FTZ R75, R59, R76 ;  /* 0x0000004c3b4b7221 */ /* 0x004fe20000010000 */
[----:B------:R-:W-:-:S05]  /*e3c0*/  F2FP.F16.F32.PACK_AB R21, R25, R21 ;  /* 0x000000151915723e */ /* 0x000fca00000000ff */
[----:B------:R-:W1:Y:S01]  /*e3d0*/  MUFU.EX2 R49, R49 ;  /* 0x0000003100317308 */ /* 0x000e620000000800 */
[----:B------:R-:W-:Y:S01]  /*e3e0*/  F2FP.F16.F32.PACK_AB R31, R79, R78 ;  /* 0x0000004e4f1f723e */ /* 0x000fe200000000ff */
[----:B----4-:R-:W-:Y:S01]  /*e3f0*/  FADD.FTZ R76, R60, R73 ;  /* 0x000000493c4c7221 */ /* 0x010fe20000010000 */
[----:B---3--:R-:W-:Y:S01]  /*e400*/  FADD.FTZ R78, R62, R75 ;  /* 0x0000004b3e4e7221 */ /* 0x008fe20000010000 */
[----:B------:R2:W-:Y:S04]  /*e410*/  STSM.16.M88.4 [R18+0x24300], R20 ;  /* 0x0243001412007844 */ /* 0x0005e80000000200 */
[----:B------:R-:W3:Y:S01]  /*e420*/  MUFU.EX2 R34, R95 ;  /* 0x0000005f00227308 */ /* 0x000ee20000000800 */
[----:B------:R-:W-:-:S07]  /*e430*/  FADD.FTZ R76, R61, R76 ;  /* 0x0000004c3d4c7221 */ /* 0x000fce0000010000 */
[----:B------:R-:W4:Y:S01]  /*e440*/  MUFU.EX2 R52, R52 ;  /* 0x0000003400347308 */ /* 0x000f220000000800 */
[----:B--2---:R-:W-:Y:S01]  /*e450*/  F2FP.F16.F32.PACK_AB R20, R65, R64 ;  /* 0x000000404114723e */ /* 0x004fe200000000ff */
[----:B------:R-:W-:Y:S01]  /*e460*/  FADD.FTZ R65, R63, R78 ;  /* 0x0000004e3f417221 */ /* 0x000fe20000010000 */
[----:B0-----:R-:W-:-:S05]  /*e470*/  FADD.FTZ R76, R39, R76 ;  /* 0x0000004c274c7221 */ /* 0x001fca0000010000 */
[----:B------:R-:W0:Y:S01]  /*e480*/  MUFU.EX2 R53, R53 ;  /* 0x0000003500357308 */ /* 0x000e220000000800 */
[----:B------:R-:W-:Y:S01]  /*e490*/  FADD.FTZ R65, R0, R65 ;  /* 0x0000004100417221 */ /* 0x000fe20000010000 */
[----:B------:R-:W-:Y:S02]  /*e4a0*/  F2FP.F16.F32.PACK_AB R26, R85, R84 ;  /* 0x00000054551a723e */ /* 0x000fe400000000ff */
[----:B------:R-:W-:Y:S02]  /*e4b0*/  F2FP.F16.F32.PACK_AB R25, R83, R82 ;  /* 0x000000525319723e */ /* 0x000fe400000000ff */
[----:B------:R-:W-:Y:S01]  /*e4c0*/  F2FP.F16.F32.PACK_AB R27, R87, R86 ;  /* 0x00000056571b723e */ /* 0x000fe200000000ff */
[----:B-1----:R-:W-:Y:S01]  /*e4d0*/  FADD.FTZ R23, R49, R76 ;  /* 0x0000004c31177221 */ /* 0x002fe20000010000 */
[----:B------:R-:W1:Y:S01]  /*e4e0*/  MUFU.EX2 R92, R92 ;  /* 0x0000005c005c7308 */ /* 0x000e620000000800 */
[----:B------:R-:W-:Y:S02]  /*e4f0*/  FADD.FTZ R65, R42, R65 ;  /* 0x000000412a417221 */ /* 0x000fe40000010000 */
[----:B------:R2:W-:Y:S05]  /*e500*/  STSM.16.M88.4 [R18+0x25b00], R24 ;  /* 0x025b001812007844 */ /* 0x0005ea0000000200 */
[----:B------:R-:W1:Y:S01]  /*e510*/  MUFU.EX2 R54, R54 ;  /* 0x0000003600367308 */ /* 0x000e620000000800 */
[----:B------:R3:W-:Y:S07]  /*e520*/  STSM.16.M88.4 [R18+0x27300], R28 ;  /* 0x0273001c12007844 */ /* 0x0007ee0000000200 */
[----:B------:R-:W1:Y:S01]  /*e530*/  MUFU.EX2 R93, R93 ;  /* 0x0000005d005d7308 */ /* 0x000e620000000800 */
[----:B--2---:R-:W-:-:S07]  /*e540*/  FADD.FTZ R25, R48, R23 ;  /* 0x0000001730197221 */ /* 0x004fce0000010000 */
[----:B------:R-:W2:Y:S01]  /*e550*/  MUFU.EX2 R94, R94 ;  /* 0x0000005e005e7308 */ /* 0x000ea20000000800 */
[----:B---3--:R-:W-:Y:S01]  /*e560*/  FADD.FTZ R28, R34, R65 ;  /* 0x00000041221c7221 */ /* 0x008fe20000010000 */
[----:B----4-:R-:W-:-:S03]  /*e570*/  FADD.FTZ R30, R52, R25 ;  /* 0x00000019341e7221 */ /* 0x010fc60000010000 */
[----:B------:R-:W-:-:S03]  /*e580*/  FADD.FTZ R28, R35, R28 ;  /* 0x0000001c231c7221 */ /* 0x000fc60000010000 */
[----:B------:R-:W3:Y:S01]  /*e590*/  MUFU.EX2 R91, R91 ;  /* 0x0000005b005b7308 */ /* 0x000ee20000000800 */
[----:B0-----:R-:W-:-:S07]  /*e5a0*/  FADD.FTZ R29, R53, R30 ;  /* 0x0000001e351d7221 */ /* 0x001fce0000010000 */
[----:B------:R-:W0:Y:S08]  /*e5b0*/  MUFU.EX2 R40, R40 ;  /* 0x0000002800287308 */ /* 0x000e300000000800 */
[----:B------:R-:W-:Y:S08]  /*e5c0*/  MUFU.EX2 R51, R51 ;  /* 0x0000003300337308 */ /* 0x000ff00000000800 */
[----:B------:R4:W-:Y:S02]  /*e5d0*/  MUFU.EX2 R74, R55 ;  /* 0x00000037004a7308 */ /* 0x0009e40000000800 */
[----:B----4-:R-:W-:-:S06]  /*e5e0*/  FADD.FTZ R55, R43, R28 ;  /* 0x0000001c2b377221 */ /* 0x010fcc0000010000 */
[----:B------:R-:W4:Y:S01]  /*e5f0*/  MUFU.EX2 R41, R41 ;  /* 0x0000002900297308 */ /* 0x000f220000000800 */
[----:B-1----:R-:W-:Y:S01]  /*e600*/  FADD.FTZ R28, R92, R29 ;  /* 0x0000001d5c1c7221 */ /* 0x002fe20000010000 */
[----:B------:R-:W-:-:S03]  /*e610*/  FADD.FTZ R55, R54, R55 ;  /* 0x0000003736377221 */ /* 0x000fc60000010000 */
[----:B------:R-:W-:-:S03]  /*e620*/  FADD.FTZ R29, R93, R28 ;  /* 0x0000001c5d1d7221 */ /* 0x000fc60000010000 */
[----:B------:R-:W1:Y:S01]  /*e630*/  MUFU.EX2 R36, R36 ;  /* 0x0000002400247308 */ /* 0x000e620000000800 */
[----:B--2---:R-:W-:Y:S01]  /*e640*/  FADD.FTZ R28, R94, R55 ;  /* 0x000000375e1c7221 */ /* 0x004fe20000010000 */
[----:B------:R-:W-:Y:S02]  /*e650*/  F2FP.F16.F32.PACK_AB R22, R69, R68 ;  /* 0x000000444516723e */ /* 0x000fe400000000ff */
[----:B------:R-:W-:Y:S02]  /*e660*/  F2FP.F16.F32.PACK_AB R21, R67, R66 ;  /* 0x000000424315723e */ /* 0x000fe400000000ff */
[----:B------:R-:W-:Y:S02]  /*e670*/  F2FP.F16.F32.PACK_AB R23, R71, R70 ;  /* 0x000000464717723e */ /* 0x000fe400000000ff */
[----:B------:R-:W2:Y:S01]  /*e680*/  MUFU.EX2 R50, R50 ;  /* 0x0000003200327308 */ /* 0x000ea20000000800 */
[----:B------:R-:W-:Y:S01]  /*e690*/  F2FP.F16.F32.PACK_AB R24, R57, R56 ;  /* 0x000000383918723e */ /* 0x000fe200000000ff */
[----:B------:R-:W-:Y:S01]  /*e6a0*/  FADD.FTZ R29, R96, R29 ;  /* 0x0000001d601d7221 */ /* 0x000fe20000010000 */
[----:B------:R-:W-:-:S02]  /*e6b0*/  F2FP.F16.F32.PACK_AB R26, R61, R60 ;  /* 0x0000003c3d1a723e */ /* 0x000fc400000000ff */
[----:B------:R-:W-:Y:S02]  /*e6c0*/  F2FP.F16.F32.PACK_AB R25, R59, R58 ;  /* 0x0000003a3b19723e */ /* 0x000fe400000000ff */
[----:B------:R-:W-:Y:S01]  /*e6d0*/  F2FP.F16.F32.PACK_AB R27, R63, R62 ;  /* 0x0000003e3f1b723e */ /* 0x000fe200000000ff */
[----:B------:R-:W2:Y:S01]  /*e6e0*/  MUFU.EX2 R37, R37 ;  /* 0x0000002500257308 */ /* 0x000ea20000000800 */
[----:B---3--:R-:W-:Y:S01]  /*e6f0*/  FADD.FTZ R28, R91, R28 ;  /* 0x0000001c5b1c7221 */ /* 0x008fe20000010000 */
[----:B------:R3:W-:Y:S01]  /*e700*/  STSM.16.M88.4 [R18+0x28b00], R20 ;  /* 0x028b001412007844 */ /* 0x0007e20000000200 */
[----:B0-----:R-:W-:-:S05]  /*e710*/  FADD.FTZ R30, R40, R29 ;  /* 0x0000001d281e7221 */ /* 0x001fca0000010000 */
[----:B------:R-:W0:Y:S01]  /*e720*/  MUFU.EX2 R31, R97 ;  /* 0x00000061001f7308 */ /* 0x000e220000000800 */
[----:B------:R1:W-:Y:S01]  /*e730*/  STSM.16.M88.4 [R18+0x2a300], R24 ;  /* 0x02a3001812007844 */ /* 0x0003e20000000200 */
[----:B----4-:R-:W-:-:S06]  /*e740*/  FADD.FTZ R29, R41, R30 ;  /* 0x0000001e291d7221 */ /* 0x010fcc0000010000 */
[----:B------:R-:W4:Y:S01]  /*e750*/  MUFU.EX2 R44, R44 ;  /* 0x0000002c002c7308 */ /* 0x000f220000000800 */
[----:B---3--:R-:W-:-:S07]  /*e760*/  F2FP.F16.F32.PACK_AB R23, R35, R34 ;  /* 0x000000222317723e */ /* 0x008fce00000000ff */
[----:B------:R-:W3:Y:S01]  /*e770*/  MUFU.EX2 R47, R47 ;  /* 0x0000002f002f7308 */ /* 0x000ee20000000800 */
[----:B-1----:R-:W-:Y:S01]  /*e780*/  FADD.FTZ R27, R51, R28 ;  /* 0x0000001c331b7221 */ /* 0x002fe20000010000 */
[----:B------:R-:W-:-:S03]  /*e790*/  F2FP.F16.F32.PACK_AB R21, R42, R0 ;  /* 0x000000002a15723e */ /* 0x000fc600000000ff */
[----:B------:R-:W-:-:S03]  /*e7a0*/  FADD.FTZ R35, R74, R27 ;  /* 0x0000001b4a237221 */ /* 0x000fc60000010000 */
[----:B------:R-:W1:Y:S01]  /*e7b0*/  MUFU.EX2 R45, R45 ;  /* 0x0000002d002d7308 */ /* 0x000e620000000800 */
[----:B------:R-:W-:Y:S01]  /*e7c0*/  FADD.FTZ R0, R36, R29 ;  /* 0x0000001d24007221 */ /* 0x000fe20000010000 */
[----:B--2---:R-:W-:-:S06]  /*e7d0*/  FADD.FTZ R28, R50, R35 ;  /* 0x00000023321c7221 */ /* 0x004fcc0000010000 */
[----:B------:R-:W-:Y:S08]  /*e7e0*/  MUFU.EX2 R32, R32 ;  /* 0x0000002000207308 */ /* 0x000ff00000000800 */
[----:B------:R-:W-:Y:S08]  /*e7f0*/  MUFU.EX2 R33, R33 ;  /* 0x0000002100217308 */ /* 0x000ff00000000800 */
[----:B------:R-:W2:Y:S08]  /*e800*/  MUFU.EX2 R46, R46 ;  /* 0x0000002e002e7308 */ /* 0x000eb00000000800 */
[----:B------:R-:W-:Y:S08]  /*e810*/  MUFU.EX2 R38, R38 ;  /* 0x0000002600267308 */ /* 0x000ff00000000800 */
[----:B------:R-:W2:Y:S01]  /*e820*/  MUFU.EX2 R99, R99 ;  /* 0x0000006300637308 */ /* 0x000ea20000000800 */
[----:B------:R-:W-:Y:S01]  /*e830*/  FADD.FTZ R29, R37, R0 ;  /* 0x00000000251d7221 */ /* 0x000fe20000010000 */
[----:B0-----:R-:W-:Y:S01]  /*e840*/  FADD.FTZ R0, R31, R28 ;  /* 0x0000001c1f007221 */ /* 0x001fe20000010000 */
[----:B------:R-:W-:-:S02]  /*e850*/  F2FP.F16.F32.PACK_AB R20, R49, R39 ;  /* 0x000000273114723e */ /* 0x000fc400000000ff */
[----:B------:R-:W-:Y:S01]  /*e860*/  F2FP.F16.F32.PACK_AB R22, R52, R48 ;  /* 0x000000303416723e */ /* 0x000fe200000000ff */
[----:B----4-:R-:W-:Y:S01]  /*e870*/  FADD.FTZ R34, R44, R29 ;  /* 0x0000001d2c227221 */ /* 0x010fe20000010000 */
[----:B---3--:R-:W-:Y:S01]  /*e880*/  FADD.FTZ R35, R47, R0 ;  /* 0x000000002f237221 */ /* 0x008fe20000010000 */
[----:B------:R-:W-:Y:S02]  /*e890*/  F2FP.F16.F32.PACK_AB R24, R92, R53 ;  /* 0x000000355c18723e */ /* 0x000fe400000000ff */
[----:B------:R-:W-:Y:S01]  /*e8a0*/  F2FP.F16.F32.PACK_AB R26, R96, R93 ;  /* 0x0000005d601a723e */ /* 0x000fe200000000ff */
[----:B------:R0:W-:Y:S01]  /*e8b0*/  STSM.16.M88.4 [R18+0x2bb00], R20 ;  /* 0x02bb001412007844 */ /* 0x0001e20000000200 */
[----:B------:R-:W-:Y:S02]  /*e8c0*/  F2FP.F16.F32.PACK_AB R25, R54, R43 ;  /* 0x0000002b3619723e */ /* 0x000fe400000000ff */
[----:B------:R-:W-:Y:S02]  /*e8d0*/  F2FP.F16.F32.PACK_AB R27, R91, R94 ;  /* 0x0000005e5b1b723e */ /* 0x000fe400000000ff */
[----:B------:R-:W-:Y:S01]  /*e8e0*/  F2FP.F16.F32.PACK_AB R30, R37, R36 ;  /* 0x00000024251e723e */ /* 0x000fe200000000ff */
[----:B-1----:R-:W-:Y:S01]  /*e8f0*/  FADD.FTZ R37, R45, R34 ;  /* 0x000000222d257221 */ /* 0x002fe20000010000 */
[----:B------:R-:W-:Y:S01]  /*e900*/  F2FP.F16.F32.PACK_AB R28, R41, R40 ;  /* 0x00000028291c723e */ /* 0x000fe200000000ff */
[----:B--2---:R-:W-:Y:S01]  /*e910*/  FADD.FTZ R35, R46, R35 ;  /* 0x000000232e237221 */ /* 0x004fe20000010000 */
[----:B------:R-:W-:-:S02]  /*e920*/  F2FP.F16.F32.PACK_AB R29, R74, R51 ;  /* 0x000000334a1d723e */ /* 0x000fc400000000ff */
[----:B------:R-:W-:Y:S01]  /*e930*/  F2FP.F16.F32.PACK_AB R31, R31, R50 ;  /* 0x000000321f1f723e */ /* 0x000fe200000000ff */
[----:B------:R-:W-:Y:S01]  /*e940*/  STSM.16.M88.4 [R18+0x2d300], R24 ;  /* 0x02d3001812007844 */ /* 0x000fe20000000200 */
[----:B0-----:R-:W-:Y:S02]  /*e950*/  F2FP.F16.F32.PACK_AB R20, R45, R44 ;  /* 0x0000002c2d14723e */ /* 0x001fe400000000ff */
[----:B------:R-:W-:Y:S02]  /*e960*/  F2FP.F16.F32.PACK_AB R21, R46, R47 ;  /* 0x0000002f2e15723e */ /* 0x000fe400000000ff */
[----:B------:R-:W-:Y:S02]  /*e970*/  F2FP.F16.F32.PACK_AB R22, R33, R32 ;  /* 0x000000202116723e */ /* 0x000fe400000000ff */
[----:B------:R-:W-:Y:S01]  /*e980*/  F2FP.F16.F32.PACK_AB R23, R99, R38 ;  /* 0x000000266317723e */ /* 0x000fe200000000ff */
[----:B------:R-:W-:Y:S01]  /*e990*/  FADD.FTZ R32, R32, R37 ;  /* 0x0000002520207221 */ /* 0x000fe20000010000 */
[----:B------:R-:W-:Y:S01]  /*e9a0*/  STSM.16.M88.4 [R18+0x2eb00], R28 ;  /* 0x02eb001c12007844 */ /* 0x000fe20000000200 */
[----:B------:R-:W-:-:S03]  /*e9b0*/  FADD.FTZ R38, R38, R35 ;  /* 0x0000002326267221 */ /* 0x000fc60000010000 */
[----:B------:R0:W-:Y:S01]  /*e9c0*/  STSM.16.M88.4 [R18+0x30300], R20 ;  /* 0x0303001412007844 */ /* 0x0001e20000000200 */
[----:B------:R-:W-:Y:S01]  /*e9d0*/  FADD.FTZ R0, R99, R38 ;  /* 0x0000002663007221 */ /* 0x000fe20000010000 */
[----:B------:R1:W-:Y:S06]  /*e9e0*/  MEMBAR.ALL.CTA ;  /* 0x0000000000007992 */ /* 0x0003ec0000008000 */
[----:B-1----:R-:W1:Y:S01]  /*e9f0*/  FENCE.VIEW.ASYNC.S ;  /* 0x00000000000073c6 */ /* 0x002e620000000000 */
[----:B------:R-:W-:Y:S01]  /*ea00*/  ISETP.GE.AND P2, PT, R109, 0x91, PT ;  /* 0x000000916d00780c */ /* 0x000fe20003f46270 */
[----:B0-----:R-:W-:-:S05]  /*ea10*/  FADD.FTZ R20, R33, R32 ;  /* 0x0000002021147221 */ /* 0x001fca0000010000 */
[----:B------:R0:W-:Y:S04]  /*ea20*/  STL [R1+0x38], R20 ;  /* 0x0000381401007387 */ /* 0x0001e80000100800 */
[----:B------:R0:W-:Y:S01]  /*ea30*/  STL [R1+0x40], R0 ;  /* 0x0000400001007387 */ /* 0x0001e20000100800 */
[----:B------:R-:W-:-:S04]  /*ea40*/  IMAD.MOV.U32 R71, RZ, RZ, RZ ;  /* 0x000000ffff477224 */ /* 0x000fc800078e00ff */
        /* <DEDUP_REMOVED lines=46> */
[----:B------:R-:W-:Y:S01]  /*ed30*/  IMAD.MOV.U32 R24, RZ, RZ, R71 ;  /* 0x000000ffff187224 */ /* 0x000fe200078e0047 */
[----:B-1----:R-:W-:Y:S01]  /*ed40*/  NOP ;  /* 0x0000000000007918 */ /* 0x002fe20000000000 */
[----:B0-----:R-:W-:Y:S05]  /*ed50*/  @!P2 BRA `(.L_x_10431) ;  /* 0x0000004800bca947 */ /* 0x001fea0003800000 */
[----:B------:R-:W-:Y:S02]  /*ed60*/  VIADD R0, R113, 0xfffffffe ;  /* 0xfffffffe71007836 */ /* 0x000fe40000000000 */
[----:B------:R-:W-:Y:S02]  /*ed70*/  IMAD.MOV.U32 R157, RZ, RZ, R72 ;  /* 0x000000ffff9d7224 */ /* 0x000fe400078e0048 */
[----:B------:R-:W-:Y:S01]  /*ed80*/  IMAD.MOV.U32 R156, RZ, RZ, R15 ;  /* 0x000000ffff9c7224 */ /* 0x000fe200078e000f */
[----:B------:R0:W-:Y:S04]  /*ed90*/  STL [R1+0x3c], R0 ;  /* 0x00003c0001007387 */ /* 0x0001e80000100800 */
[----:B------:R-:W2:Y:S01]  /*eda0*/  LDL.LU R14, [R1+0x5c] ;  /* 0x00005c00010e7983 */ /* 0x000ea20000300800 */
[----:B------:R-:W-:-:S02]  /*edb0*/  CS2R R70, SRZ ;  /* 0x0000000000467805 */ /* 0x000fc4000001ff00 */
[----:B------:R-:W-:Y:S02]  /*edc0*/  CS2R R68, SRZ ;  /* 0x0000000000447805 */ /* 0x000fe4000001ff00 */
[----:B------:R-:W-:Y:S02]  /*edd0*/  CS2R R66, SRZ ;  /* 0x0000000000427805 */ /* 0x000fe4000001ff00 */
[----:B------:R-:W-:Y:S02]  /*ede0*/  CS2R R64, SRZ ;  /* 0x0000000000407805 */ /* 0x000fe4000001ff00 */
[----:B------:R-:W-:Y:S01]  /*edf0*/  CS2R R62, SRZ ;  /* 0x00000000003e7805 */ /* 0x000fe2000001ff00 */
[----:B0-----:R-:W-:Y:S01]  /*ee00*/  IMAD.MOV.U32 R0, RZ, RZ, R154 ;  /* 0x000000ffff007224 */ /* 0x001fe200078e009a */
        /* <DEDUP_REMOVED lines=19> */
[----:B--2---:R0:W-:Y:S06]  /*ef40*/  STL [R1+0x4], R14 ;  /* 0x0000040e01007387 */ /* 0x0041ec0000100800 */
.L_x_10442:
[----:B------:R-:W2:Y:S04]  /*ef50*/  LDL R15, [R1+0x4] ;  /* 0x00000400010f7983 */ /* 0x000ea80000100800 */
[----:B-1----:R-:W3:Y:S01]  /*ef60*/  LDL R20, [R1+0x74] ;  /* 0x0000740001147983 */ /* 0x002ee20000100800 */
[----:B------:R-:W-:-:S05]  /*ef70*/  VIADD R154, R0, 0x1 ;  /* 0x00000001009a7836 */ /* 0x000fca0000000000 */
[----:B------:R-:W-:-:S04]  /*ef80*/  ISETP.NE.AND P3, PT, R154, 0x2, PT ;  /* 0x000000029a00780c */ /* 0x000fc80003f65270 */
[----:B0-----:R-:W-:Y:S01]  /*ef90*/  SEL R14, RZ, 0x1, P3 ;  /* 0x00000001ff0e7807 */ /* 0x001fe20001800000 */
[----:B------:R-:W-:Y:S05]  /*efa0*/  YIELD ;  /* 0x0000000000007946 */ /* 0x000fea0003800000 */
[----:B------:R-:W-:Y:S02]  /*efb0*/  SEL R154, R154, RZ, P3 ;  /* 0x000000ff9a9a7207 */ /* 0x000fe40001800000 */
[----:B--2---:R-:W-:-:S05]  /*efc0*/  LOP3.LUT R15, R15, R14, RZ, 0x3c, !PT ;  /* 0x0000000e0f0f7212 */ /* 0x004fca00078e3cff */
[----:B------:R0:W-:Y:S01]  /*efd0*/  STL [R1+0x5c], R15 ;  /* 0x00005c0f01007387 */ /* 0x0001e20000100800 */
[----:B---3--:R-:W-:-:S13]  /*efe0*/  ISETP.NE.AND P2, PT, R20, RZ, PT ;  /* 0x000000ff1400720c */ /* 0x008fda0003f45270 */
[----:B0-----:R-:W-:Y:S05]  /*eff0*/  @P2 BRA `(.L_x_10432) ;  /* 0x0000000000302947 */ /* 0x001fea0003800000 */
[----:B------:R-:W-:Y:S05]  /*f000*/  @!P0 BRA `(.L_x_10433) ;  /* 0x0000000000048947 */ /* 0x000fea0003800000 */
[----:B------:R-:W-:Y:S01]  /*f010*/  BPT.TRAP 0x1 ;  /* 0x000000040000795c */ /* 0x000fe20000300000 */
.L_x_10433:
[----:B------:R-:W-:Y:S01]  /*f020*/  IMAD R14, R154, 0x8, R16 ;  /* 0x000000089a0e7824 */ /* 0x000fe200078e0210 */
[----:B------:R-:W-:-:S04]  /*f030*/  SHF.L.U32 R15, R15, 0x1f, RZ ;  /* 0x0000001f0f0f7819 */ /* 0x000fc800000006ff */
[----:B------:R0:W1:Y:S01]  /*f040*/  SYNCS.PHASECHK.TRANS64.TRYWAIT P3, [R14+URZ+0x31c30], R15 ;  /* 0x031c300f0e0075a7 */ /* 0x000062000806017f */
[----:B------:R-:W-:Y:S05]  /*f050*/  @!P0 BRA `(.L_x_10434) ;  /* 0x0000000000048947 */ /* 0x000fea0003800000 */
[----:B------:R-:W-:Y:S01]  /*f060*/  BPT.TRAP 0x1 ;  /* 0x000000040000795c */ /* 0x000fe20000300000 */
.L_x_10434:
[----:B------:R-:W-:Y:S04]  /*f070*/  BSSY B0, `(.L_x_10432) ;  /* 0x0000004000007945 */ /* 0x000fe80003800000 */
[----:B-1----:R-:W-:Y:S05]  /*f080*/  @P3 BRA `(.L_x_10435) ;  /* 0x0000000000083947 */ /* 0x002fea0003800000 */
[----:B------:R-:W1:Y:S02]  /*f090*/  SYNCS.PHASECHK.TRANS64.TRYWAIT P3, [R14+URZ+0x31c30], R15 ;  /* 0x031c300f0e0075a7 */ /* 0x000e64000806017f */
[----:B-1----:R-:W-:Y:S05]  /*f0a0*/  @!P3 BRA `(.L_x_10436) ;  /* 0x000000ec00ccb947 */ /* 0x002fea0003800000 */
.L_x_10435:
[----:B------:R-:W-:Y:S05]  /*f0b0*/  BSYNC B0 ;  /* 0x0000000000007941 */ /* 0x000fea0003800000 */
.L_x_10432:
[----:B01----:R-:W2:Y:S01]  /*f0c0*/  LDL R14, [R1+0x78] ;  /* 0x00007800010e7983 */ /* 0x003ea20000100800 */
[----:B------:R-:W-:Y:S05]  /*f0d0*/  WARPSYNC.ALL ;  /* 0x0000000000007948 */ /* 0x000fea0003800000 */
[----:B------:R-:W0:Y:S01]  /*f0e0*/  S2R R20, SR_TID.X ;  /* 0x0000000000147919 */ /* 0x000e220000002100 */
[----:B------:R-:W-:Y:S01]  /*f0f0*/  IMAD.MOV.U32 R15, RZ, RZ, -0x7fffffe0 ;  /* 0x80000020ff0f7424 */ /* 0x000fe200078e00ff */
[C---:B------:R-:W-:Y:S01]  /*f100*/  R2UR UR52, R2.reuse ;  /* 0x00000000023472ca */ /* 0x040fe200000e0000 */
[----:B------:R-:W-:Y:S01]  /*f110*/  IMAD.MOV.U32 R23, RZ, RZ, -0x7fffffe0 ;  /* 0x80000020ff177424 */ /* 0x000fe200078e00ff */
[----:B------:R-:W-:Y:S01]  /*f120*/  R2UR UR53, R3 ;  /* 0x00000000033572ca */ /* 0x000fe200000e0000 */
[----:B------:R-:W-:Y:S01]  /*f130*/  IMAD.MOV.U32 R147, RZ, RZ, -0x7fffffe0 ;  /* 0x80000020ff937424 */ /* 0x000fe200078e00ff */
[C---:B------:R-:W-:Y:S01]  /*f140*/  R2UR UR7, R15.reuse ;  /* 0x000000000f0772ca */ /* 0x040fe200000e0000 */
[----:B------:R-:W-:Y:S01]  /*f150*/  IMAD.MOV.U32 R21, RZ, RZ, -0x7fffffe0 ;  /* 0x80000020ff157424 */ /* 0x000fe200078e00ff */
[----:B------:R-:W-:Y:S01]  /*f160*/  R2UR UR11, R15 ;  /* 0x000000000f0b72ca */ /* 0x000fe200000e0000 */
[----:B------:R-:W-:Y:S01]  /*f170*/  IMAD.MOV.U32 R81, RZ, RZ, -0x7fffffe0 ;  /* 0x80000020ff517424 */ /* 0x000fe200078e00ff */
[----:B------:R-:W-:Y:S01]  /*f180*/  R2UR UR55, R23 ;  /* 0x00000000173772ca */ /* 0x000fe200000e0000 */
[----:B------:R-:W-:Y:S01]  /*f190*/  IMAD.MOV.U32 R79, RZ, RZ, -0x7fffffe0 ;  /* 0x80000020ff4f7424 */ /* 0x000fe200078e00ff */
[----:B------:R-:W-:Y:S01]  /*f1a0*/  R2UR UR5, R15 ;  /* 0x000000000f0572ca */ /* 0x000fe200000e0000 */
[----:B------:R1:W-:Y:S01]  /*f1b0*/  STL [R1+0xfc], R30 ;  /* 0x0000fc1e01007387 */ /* 0x0003e20000100800 */
[C---:B------:R-:W-:Y:S01]  /*f1c0*/  R2UR UR59, R21.reuse ;  /* 0x00000000153b72ca */ /* 0x040fe200000e0000 */
[----:B------:R-:W-:Y:S01]  /*f1d0*/  IMAD.MOV.U32 R149, RZ, RZ, -0x7fffffe0 ;  /* 0x80000020ff957424 */ /* 0x000fe200078e00ff */
[----:B------:R-:W-:Y:S01]  /*f1e0*/  R2UR UR9, R21 ;  /* 0x00000000150972ca */ /* 0x000fe200000e0000 */
[----:B------:R3:W-:Y:S01]  /*f1f0*/  STL [R1+0xf8], R29 ;  /* 0x0000f81d01007387 */ /* 0x0007e20000100800 */
[----:B------:R-:W-:-:S02]  /*f200*/  R2UR UR56, R2 ;  /* 0x00000000023872ca */ /* 0x000fc400000e0000 */
[----:B------:R-:W-:Y:S01]  /*f210*/  MOV R23, UR7 ;  /* 0x0000000700177c02 */ /* 0x000fe20008000f00 */
[----:B------:R-:W-:Y:S01]  /*f220*/  UMOV UR7, UR11 ;  /* 0x0000000b00077c82 */ /* 0x000fe20008000000 */
[----:B------:R-:W-:Y:S01]  /*f230*/  R2UR UR57, R3 ;  /* 0x00000000033972ca */ /* 0x000fe200000e0000 */
[----:B------:R4:W-:Y:S01]  /*f240*/  STL [R1+0xf4], R28 ;  /* 0x0000f41c01007387 */ /* 0x0009e20000100800 */
[----:B------:R-:W-:Y:S01]  /*f250*/  MOV R74, UR55 ;  /* 0x00000037004a7c02 */ /* 0x000fe20008000f00 */
[----:B------:R-:W-:Y:S01]  /*f260*/  UMOV UR55, UR5 ;  /* 0x0000000500377c82 */ /* 0x000fe20008000000 */
[----:B------:R-:W-:Y:S01]  /*f270*/  MOV R15, UR7 ;  /* 0x00000007000f7c02 */ /* 0x000fe20008000f00 */
[----:B------:R4:W-:Y:S01]  /*f280*/  STL [R1+0xf0], R27 ;  /* 0x0000f01b01007387 */ /* 0x0009e20000100800 */
[----:B------:R-:W-:Y:S02]  /*f290*/  R2UR UR7, R147 ;  /* 0x00000000930772ca */ /* 0x000fe400000e0000 */
[----:B------:R-:W-:Y:S01]  /*f2a0*/  R2UR UR5, R3 ;  /* 0x00000000030572ca */ /* 0x000fe200000e0000 */
[----:B------:R-:W-:Y:S01]  /*f2b0*/  STL [R1+0xec], R26 ;  /* 0x0000ec1a01007387 */ /* 0x000fe20000100800 */
[----:B0-----:R-:W-:-:S02]  /*f2c0*/  SHF.R.U32.HI R20, RZ, 0x7, R20 ;  /* 0x00000007ff147819 */ /* 0x001fc40000011614 */
[----:B------:R-:W-:Y:S01]  /*f2d0*/  R2UR UR11, R21 ;  /* 0x00000000150b72ca */ /* 0x000fe200000e0000 */
[----:B------:R-:W-:Y:S01]  /*f2e0*/  STL [R1+0xe8], R25 ;  /* 0x0000e81901007387 */ /* 0x000fe20000100800 */
[C---:B------:R-:W-:Y:S01]  /*f2f0*/  R2UR UR15, R81.reuse ;  /* 0x00000000510f72ca */ /* 0x040fe200000e0000 */
[----:B------:R-:W-:Y:S01]  /*f300*/  VIADD R72, R20, 0x8 ;  /* 0x0000000814487836 */ /* 0x000fe20000000000 */
[C---:B------:R-:W-:Y:S01]  /*f310*/  R2UR UR31, R81.reuse ;  /* 0x00000000511f72ca */ /* 0x040fe200000e0000 */
[----:B------:R-:W-:Y:S01]  /*f320*/  STL [R1+0xe4], R24 ;  /* 0x0000e41801007387 */ /* 0x000fe20000100800 */
[C---:B------:R-:W-:Y:S02]  /*f330*/  R2UR UR39, R81.reuse ;  /* 0x00000000512772ca */ /* 0x040fe400000e0000 */
[C---:B------:R-:W-:Y:S01]  /*f340*/  R2UR UR51, R81.reuse ;  /* 0x00000000513372ca */ /* 0x040fe200000e0000 */
[----:B------:R0:W-:Y:S01]  /*f350*/  BAR.SYNC.DEFER_BLOCKING R72, 0x100 ;  /* 0x000400480000751d */ /* 0x0001e20000010000 */
[----:B------:R-:W-:-:S02]  /*f360*/  R2UR UR25, R81 ;  /* 0x00000000511972ca */ /* 0x000fc400000e0000 */
[C---:B------:R-:W-:Y:S02]  /*f370*/  R2UR UR23, R21.reuse ;  /* 0x00000000151772ca */ /* 0x040fe400000e0000 */
[C---:B------:R-:W-:Y:S02]  /*f380*/  R2UR UR35, R21.reuse ;  /* 0x00000000152372ca */ /* 0x040fe400000e0000 */
[----:B------:R-:W-:Y:S01]  /*f390*/  R2UR UR47, R21 ;  /* 0x00000000152f72ca */ /* 0x000fe200000e0000 */
[----:B------:R4:W-:Y:S01]  /*f3a0*/  STL [R1+0xe0], R19 ;  /* 0x0000e01301007387 */ /* 0x0009e20000100800 */
[----:B0-----:R-:W-:Y:S01]  /*f3b0*/  MOV R72, UR59 ;  /* 0x0000003b00487c02 */ /* 0x001fe20008000f00 */
[----:B------:R-:W-:Y:S01]  /*f3c0*/  UMOV UR59, UR9 ;  /* 0x00000009003b7c82 */ /* 0x000fe20008000000 */
[----:B------:R-:W-:Y:S01]  /*f3d0*/  R2UR UR9, R81 ;  /* 0x00000000510972ca */ /* 0x000fe200000e0000 */
[----:B------:R-:W-:Y:S01]  /*f3e0*/  STL [R1+0xdc], R18 ;  /* 0x0000dc1201007387 */ /* 0x000fe20000100800 */
[----:B------:R-:W-:-:S02]  /*f3f0*/  R2UR UR33, R21 ;  /* 0x00000000152172ca */ /* 0x000fc400000e0000 */
[C---:B------:R-:W-:Y:S01]  /*f400*/  R2UR UR29, R21.reuse ;  /* 0x00000000151d72ca */ /* 0x040fe200000e0000 */
[----:B------:R-:W-:Y:S01]  /*f410*/  STL [R1+0xd8], R17 ;  /* 0x0000d81101007387 */ /* 0x000fe20000100800 */
[----:B------:R-:W-:Y:S01]  /*f420*/  R2UR UR17, R21 ;  /* 0x00000000151172ca */ /* 0x000fe200000e0000 */
[----:B------:R-:W-:Y:S01]  /*f430*/  IMAD.MOV.U32 R21, RZ, RZ, -0x7fffffe0 ;  /* 0x80000020ff157424 */ /* 0x000fe200078e00ff */
[----:B-1----:R-:W-:Y:S01]  /*f440*/  MOV R30, UR61 ;  /* 0x0000003d001e7c02 */ /* 0x002fe20008000f00 */
[----:B------:R-:W-:Y:S01]  /*f450*/  STL [R1+0xd4], R16 ;  /* 0x0000d41001007387 */ /* 0x000fe20000100800 */
[----:B---3--:R-:W-:Y:S02]  /*f460*/  MOV R29, UR60 ;  /* 0x0000003c001d7c02 */ /* 0x008fe40008000f00 */
[----:B------:R-:W-:Y:S01]  /*f470*/  R2UR UR13, R21 ;  /* 0x00000000150d72ca */ /* 0x000fe200000e0000 */
[----:B------:R-:W-:Y:S01]  /*f480*/  WARPGROUP.ARRIVE ;  /* 0x00000000000079c5 */ /* 0x000fe20000000000 */
[----:B------:R-:W-:Y:S01]  /*f490*/  IMAD.U32 R153, RZ, RZ, UR9 ;  /* 0x00000009ff997e24 */ /* 0x000fe2000f8e00ff */
[C---:B------:R-:W-:Y:S01]  /*f4a0*/  R2UR UR9, R79.reuse ;  /* 0x000000004f0972ca */ /* 0x040fe200000e0000 */
[----:B------:R0:W-:Y:S01]  /*f4b0*/  STL [R1+0xd0], R0 ;  /* 0x0000d00001007387 */ /* 0x0001e20000100800 */
[----:B------:R-:W-:-:S02]  /*f4c0*/  R2UR UR19, R79 ;  /* 0x000000004f1372ca */ /* 0x000fc400000e0000 */
[C---:B------:R-:W-:Y:S02]  /*f4d0*/  R2UR UR27, R79.reuse ;  /* 0x000000004f1b72ca */ /* 0x040fe400000e0000 */
[C---:B------:R-:W-:Y:S02]  /*f4e0*/  R2UR UR43, R79.reuse ;  /* 0x000000004f2b72ca */ /* 0x040fe400000e0000 */
[----:B------:R-:W-:Y:S02]  /*f4f0*/  R2UR UR21, R79 ;  /* 0x000000004f1572ca */ /* 0x000fe400000e0000 */
[C---:B------:R-:W-:Y:S02]  /*f500*/  R2UR UR40, R8.reuse ;  /* 0x00000000082872ca */ /* 0x040fe400000e0000 */
[----:B------:R-:W-:Y:S01]  /*f510*/  R2UR UR41, R9 ;  /* 0x00000000092972ca */ /* 0x000fe200000e0000 */
[----:B------:R-:W-:Y:S01]  /*f520*/  IMAD.U32 R151, RZ, RZ, UR9 ;  /* 0x00000009ff977e24 */ /* 0x000fe2000f8e00ff */
[----:B------:R-:W-:-:S02]  /*f530*/  R2UR UR44, R8 ;  /* 0x00000000082c72ca */ /* 0x000fc400000e0000 */
[C---:B------:R-:W-:Y:S02]  /*f540*/  R2UR UR45, R9.reuse ;  /* 0x00000000092d72ca */ /* 0x040fe400000e0000 */
[----:B------:R-:W-:Y:S02]  /*f550*/  R2UR UR48, R8 ;  /* 0x00000000083072ca */ /* 0x000fe400000e0000 */
[----:B------:R-:W-:Y:S01]  /*f560*/  R2UR UR49, R9 ;  /* 0x00000000093172ca */ /* 0x000fe200000e0000 */
[----:B--2---:R-:W-:-:S04]  /*f570*/  IMAD R146, R154, 0x6c0, R14 ;  /* 0x000006c09a927824 */ /* 0x004fc800078e020e */
[C---:B------:R-:W-:Y:S02]  /*f580*/  VIADD R14, R146.reuse, 0x40 ;  /* 0x00000040920e7836 */ /* 0x040fe40000000000 */
[C---:B------:R-:W-:Y:S02]  /*f590*/  VIADD R22, R146.reuse, 0x100 ;  /* 0x0000010092167836 */ /* 0x040fe40000000000 */
        /* <DEDUP_REMOVED lines=29> */
[----:B------:R-:W-:Y:S01]  /*f770*/  R2UR UR50, R80 ;  /* 0x00000000503272ca */ /* 0x000fe200000e0000 */
[C---:B------:R-:W-:Y:S01]  /*f780*/  VIADD R80, R146.reuse, 0x280 ;  /* 0x0000028092507836 */ /* 0x040fe20000000000 */
[----:B------:R-:W-:Y:S01]  /*f790*/  MOV R76, UR6 ;  /* 0x00000006004c7c02 */ /* 0x000fe20008000f00 */
[C---:B------:R-:W-:Y:S01]  /*f7a0*/  VIADD R148, R146.reuse, 0x402 ;  /* 0x0000040292947836 */ /* 0x040fe20000000000 */
[----:B------:R-:W-:-:S02]  /*f7b0*/  R2UR UR6, R146 ;  /* 0x00000000920672ca */ /* 0x000fc400000e0000 */
[----:B------:R-:W-:Y:S01]  /*f7c0*/  R2UR UR24, R80 ;  /* 0x00000000501872ca */ /* 0x000fe200000e0000 */
[----:B------:R-:W-:Y:S01]  /*f7d0*/  VIADD R80, R146, 0x340 ;  /* 0x0000034092507836 */ /* 0x000fe20000000000 */
[----:B------:R-:W-:Y:S01]  /*f7e0*/  R2UR UR26, R78 ;  /* 0x000000004e1a72ca */ /* 0x000fe200000e0000 */
[----:B------:R-:W-:Y:S01]  /*f7f0*/  VIADD R78, R146, 0x182 ;  /* 0x00000182924e7836 */ /* 0x000fe20000000000 */
[----:B------:R-:W-:Y:S01]  /*f800*/  R2UR UR10, R20 ;  /* 0x00000000140a72ca */ /* 0x000fe200000e0000 */
[----:B------:R-:W-:Y:S01]  /*f810*/  VIADD R20, R146, 0x42 ;  /* 0x0000004292147836 */ /* 0x000fe20000000000 */
[----:B------:R-:W-:Y:S02]  /*f820*/  R2UR UR8, R80 ;  /* 0x00000000500872ca */ /* 0x000fe400000e0000 */
[----:B------:R-:W-:Y:S01]  /*f830*/  R2UR UR42, R78 ;  /* 0x000000004e2a72ca */ /* 0x000fe200000e0000 */
[----:B------:R-:W-:Y:S01]  /*f840*/  VIADD R78, R146, 0x2c0 ;  /* 0x000002c0924e7836 */ /* 0x000fe20000000000 */
[----:B------:R-:W-:Y:S01]  /*f850*/  R2UR UR22, R20 ;  /* 0x00000000141672ca */ /* 0x000fe200000e0000 */
[----:B------:R-:W-:Y:S01]  /*f860*/  HGMMA.64x16x16.F32 R136, gdesc[UR4], RZ, !UPT, gsb0 ;  /* 0x00200000048879f0 */ /* 0x000fe2000c0008ff */
[----:B------:R-:W-:Y:S01]  /*f870*/  R2UR UR7, R15 ;  /* 0x000000000f0772ca */ /* 0x000fe200000e0000 */
[----:B------:R-:W-:Y:S01]  /*f880*/  IMAD.MOV.U32 R15, RZ, RZ, -0x7fffffe0 ;  /* 0x80000020ff0f7424 */ /* 0x000fe200078e00ff */
[----:B------:R-:W-:Y:S01]  /*f890*/  R2UR UR6, R76 ;  /* 0x000000004c0672ca */ /* 0x000fe200000e0000 */
[----:B------:R-:W-:Y:S01]  /*f8a0*/  VIADD R20, R146, 0x102 ;  /* 0x0000010292147836 */ /* 0x000fe20000000000 */
[----:B------:R-:W-:-:S02]  /*f8b0*/  R2UR UR4, R2 ;  /* 0x00000000020472ca */ /* 0x000fc400000e0000 */
[----:B------:R-:W-:Y:S01]  /*f8c0*/  R2UR UR5, R3 ;  /* 0x00000000030572ca */ /* 0x000fe200000e0000 */
[----:B------:R-:W-:Y:S01]  /*f8d0*/  IMAD.U32 R152, RZ, RZ, UR8 ;  /* 0x00000008ff987e24 */ /* 0x000fe2000f8e00ff */
[----:B------:R-:W-:Y:S01]  /*f8e0*/  R2UR UR20, R78 ;  /* 0x000000004e1472ca */ /* 0x000fe200000e0000 */
[----:B------:R-:W-:Y:S01]  /*f8f0*/  VIADD R78, R146, 0x380 ;  /* 0x00000380924e7836 */ /* 0x000fe20000000000 */
[----:B------:R-:W-:Y:S01]  /*f900*/  R2UR UR9, R15 ;  /* 0x000000000f0972ca */ /* 0x000fe200000e0000 */
[----:B------:R-:W-:Y:S01]  /*f910*/  IMAD.MOV.U32 R15, RZ, RZ, -0x7fffffe0 ;  /* 0x80000020ff0f7424 */ /* 0x000fe200078e00ff */
[----:B------:R-:W-:Y:S01]  /*f920*/  R2UR UR34, R20 ;  /* 0x00000000142272ca */ /* 0x000fe200000e0000 */
[----:B------:R-:W-:Y:S01]  /*f930*/  VIADD R20, R146, 0x1c2 ;  /* 0x000001c292147836 */ /* 0x000fe20000000000 */
[----:B------:R-:W-:Y:S02]  /*f940*/  R2UR UR8, R78 ;  /* 0x000000004e0872ca */ /* 0x000fe400000e0000 */
[----:B------:R-:W-:Y:S01]  /*f950*/  R2UR UR37, R15 ;  /* 0x000000000f2572ca */ /* 0x000fe200000e0000 */
[----:B------:R-:W-:Y:S01]  /*f960*/  IMAD.MOV.U32 R15, RZ, RZ, -0x7fffffe0 ;  /* 0x80000020ff0f7424 */ /* 0x000fe200078e00ff */
[----:B------:R-:W-:Y:S01]  /*f970*/  R2UR UR46, R20 ;  /* 0x00000000142e72ca */ /* 0x000fe200000e0000 */
[----:B------:R-:W-:-:S05]  /*f980*/  VIADD R20, R146, 0x240 ;  /* 0x0000024092147836 */ /* 0x000fca0000000000 */
[----:B------:R-:W-:Y:S01]  /*f990*/  R2UR UR32, R20 ;  /* 0x00000000142072ca */ /* 0x000fe200000e0000 */
[----:B------:R-:W-:Y:S02]  /*f9a0*/  VIADD R20, R146, 0x300 ;  /* 0x0000030092147836 */ /* 0x000fe40000000000 */
[----:B------:R-:W-:Y:S01]  /*f9b0*/  IMAD.U32 R150, RZ, RZ, UR8 ;  /* 0x00000008ff967e24 */ /* 0x000fe2000f8e00ff */
[----:B------:R-:W-:Y:S01]  /*f9c0*/  R2UR UR8, R14 ;  /* 0x000000000e0872ca */ /* 0x000fe200000e0000 */
[----:B------:R-:W-:Y:S01]  /*f9d0*/  VIADD R14, R146, 0x242 ;  /* 0x00000242920e7836 */ /* 0x000fe20000000000 */
[----:B------:R-:W-:Y:S01]  /*f9e0*/  R2UR UR28, R20 ;  /* 0x00000000141c72ca */ /* 0x000fe200000e0000 */
[----:B------:R-:W-:Y:S02]  /*f9f0*/  VIADD R20, R146, 0x3c0 ;  /* 0x000003c092147836 */ /* 0x000fe40000000000 */
[----:B------:R-:W-:Y:S01]  /*fa00*/  IMAD.U32 R21, RZ, RZ, UR37 ;  /* 0x00000025ff157e24 */ /* 0x000fe2000f8e00ff */
[----:B------:R-:W-:Y:S01]  /*fa10*/  R2UR UR36, R14 ;  /* 0x000000000e2472ca */ /* 0x000fe200000e0000 */
[----:B------:R-:W-:Y:S01]  /*fa20*/  VIADD R14, R146, 0x282 ;  /* 0x00000282920e7836 */ /* 0x000fe20000000000 */
[----:B------:R-:W-:Y:S01]  /*fa30*/  R2UR UR16, R20 ;  /* 0x00000000141072ca */ /* 0x000fe200000e0000 */
[----:B------:R-:W-:Y:S01]  /*fa40*/  VIADD R20, R146, 0x440 ;  /* 0x0000044092147836 */ /* 0x000fe20000000000 */
[----:B------:R-:W-:Y:S01]  /*fa50*/  R2UR UR37, R15 ;  /* 0x000000000f2572ca */ /* 0x000fe200000e0000 */
[----:B------:R-:W-:-:S03]  /*fa60*/  IMAD.MOV.U32 R15, RZ, RZ, -0x7fffffe0 ;  /* 0x80000020ff0f7424 */ /* 0x000fc600078e00ff */
[----:B------:R-:W-:-:S05]  /*fa70*/  R2UR UR12, R20 ;  /* 0x00000000140c72ca */ /* 0x000fca00000e0000 */
[----:B------:R-:W-:Y:S01]  /*fa80*/  IMAD.U32 R20, RZ, RZ, UR36 ;  /* 0x00000024ff147e24 */ /* 0x000fe2000f8e00ff */
[----:B------:R-:W-:Y:S01]  /*fa90*/  R2UR UR36, R14 ;  /* 0x000000000e2472ca */ /* 0x000fe200000e0000 */
[----:B------:R-:W-:Y:S01]  /*faa0*/  VIADD R14, R146, 0x302 ;  /* 0x00000302920e7836 */ /* 0x000fe20000000000 */
[----:B------:R-:W-:Y:S02]  /*fab0*/  WARPGROUP.DEPBAR.LE gsb0, 0x0 ;  /* 0x00008000000079c5 */ /* 0x000fe40000010000 */
[----:B------:R-:W-:-:S06]  /*fac0*/  WARPGROUP.ARRIVE ;  /* 0x00000000000079c5 */ /* 0x000fcc0000000000 */
[----:B------:R-:W-:Y:S01]  /*fad0*/  HGMMA.64x16x16.F32 R128, gdesc[UR52], RZ, !UPT, gsb0 ;  /* 0x00200000348079f0 */ /* 0x000fe2000c0008ff */
[----:B------:R-:W-:Y:S01]  /*fae0*/  R2UR UR55, R74 ;  /* 0x000000004a3772ca */ /* 0x000fe200000e0000 */
[----:B------:R-:W-:Y:S01]  /*faf0*/  VIADD R74, R146, 0x382 ;  /* 0x00000382924a7836 */ /* 0x000fe20000000000 */
[----:B------:R-:W-:Y:S01]  /*fb00*/  R2UR UR54, R75 ;  /* 0x000000004b3672ca */ /* 0x000fe200000e0000 */
[----:B------:R-:W-:Y:S01]  /*fb10*/  IMAD.MOV.U32 R75, RZ, RZ, -0x7fffffe0 ;  /* 0x80000020ff4b7424 */ /* 0x000fe200078e00ff */
[----:B------:R-:W-:Y:S02]  /*fb20*/  R2UR UR52, R2 ;  /* 0x00000000023472ca */ /* 0x000fe400000e0000 */
[----:B------:R-:W-:Y:S01]  /*fb30*/  R2UR UR53, R3 ;  /* 0x00000000033572ca */ /* 0x000fe200000e0000 */
        /* <DEDUP_REMOVED lines=8> */
[----:B------:R-:W-:Y:S02]  /*fbc0*/  R2UR UR57, R3 ;  /* 0x00000000033972ca */ /* 0x000fe400000e0000 */
[----:B------:R-:W-:Y:S01]  /*fbd0*/  R2UR UR60, R72 ;  /* 0x00000000483c72ca */ /* 0x000fe200000e0000 */
[----:B------:R-:W-:Y:S01]  /*fbe0*/  VIADD R72, R146, 0x342 ;  /* 0x0000034292487836 */ /* 0x000fe20000000000 */
[----:B------:R-:W-:Y:S01]  /*fbf0*/  R2UR UR61, R73 ;  /* 0x00000000493d72ca */ /* 0x000fe200000e0000 */
[----:B------:R-:W-:Y:S01]  /*fc00*/  IMAD.MOV.U32 R73, RZ, RZ, -0x7fffffe0 ;  /* 0x80000020ff497424 */ /* 0x000fe200078e00ff */
[----:B------:R-:W-:-:S02]  /*fc10*/  WARPGROUP.DEPBAR.LE gsb0, 0x0 ;  /* 0x00008000000079c5 */ /* 0x000fc40000010000 */
[----:B------:R-:W-:-:S06]  /*fc20*/  WARPGROUP.ARRIVE ;  /* 0x00000000000079c5 */ /* 0x000fcc0000000000 */
[----:B------:R-:W-:Y:S01]  /*fc30*/  HGMMA.64x16x16.F32 R112, gdesc[UR4], RZ, !UPT, gsb0 ;  /* 0x00200000047079f0 */ /* 0x000fe2000c0008ff */
[----:B------:R-:W-:Y:S01]  /*fc40*/  R2UR UR7, R23 ;  /* 0x00000000170772ca */ /* 0x000fe200000e0000 */
[----:B------:R-:W-:Y:S01]  /*fc50*/  IMAD.U32 R23, RZ, RZ, UR37 ;  /* 0x00000025ff177e24 */ /* 0x000fe2000f8e00ff */
[----:B------:R-:W-:Y:S01]  /*fc60*/  R2UR UR6, R22 ;  /* 0x00000000160672ca */ /* 0x000fe200000e0000 */
[----:B------:R-:W-:Y:S01]  /*fc70*/  IMAD.U32 R22, RZ, RZ, UR36 ;  /* 0x00000024ff167e24 */ /* 0x000fe2000f8e00ff */
[----:B------:R-:W-:Y:S02]  /*fc80*/  R2UR UR4, R2 ;  /* 0x00000000020472ca */ /* 0x000fe400000e0000 */
[----:B------:R-:W-:Y:S02]  /*fc90*/  R2UR UR5, R3 ;  /* 0x00000000030572ca */ /* 0x000fe400000e0000 */
[----:B------:R-:W-:Y:S02]  /*fca0*/  R2UR UR36, R8 ;  /* 0x00000000082472ca */ /* 0x000fe400000e0000 */
[----:B------:R-:W-:Y:S01]  /*fcb0*/  R2UR UR37, R9 ;  /* 0x00000000092572ca */ /* 0x000fe200000e0000 */
[----:B------:R-:W-:-:S02]  /*fcc0*/  WARPGROUP.DEPBAR.LE gsb0, 0x0 ;  /* 0x00008000000079c5 */ /* 0x000fc40000010000 */
[----:B------:R-:W-:-:S06]  /*fcd0*/  WARPGROUP.ARRIVE ;  /* 0x00000000000079c5 */ /* 0x000fcc0000000000 */
[----:B------:R-:W-:Y:S01]  /*fce0*/  HGMMA.64x16x16.F32 R104, gdesc[UR52], RZ, !UPT, gsb0 ;  /* 0x00200000346879f0 */ /* 0x000fe2000c0008ff */
[----:B------:R-:W-:Y:S01]  /*fcf0*/  UMOV UR54, UR12 ;  /* 0x0000000c00367c82 */ /* 0x000fe20008000000 */
[----:B------:R-:W-:Y:S01]  /*fd00*/  UMOV UR55, UR13 ;  /* 0x0000000d00377c82 */ /* 0x000fe20008000000 */
[----:B------:R-:W-:Y:S01]  /*fd10*/  R2UR UR12, R14 ;  /* 0x000000000e0c72ca */ /* 0x000fe200000e0000 */
[----:B------:R-:W-:Y:S01]  /*fd20*/  UMOV UR52, UR16 ;  /* 0x0000001000347c82 */ /* 0x000fe20008000000 */
[----:B------:R-:W-:Y:S01]  /*fd30*/  R2UR UR13, R15 ;  /* 0x000000000f0d72ca */ /* 0x000fe200000e0000 */
[----:B------:R-:W-:Y:S01]  /*fd40*/  UMOV UR53, UR17 ;  /* 0x0000001100357c82 */ /* 0x000fe20008000000 */
[C---:B------:R-:W-:Y:S02]  /*fd50*/  R2UR UR16, R8.reuse ;  /* 0x00000000081072ca */ /* 0x040fe400000e0000 */
[----:B------:R-:W-:Y:S02]  /*fd60*/  R2UR UR17, R9 ;  /* 0x00000000091172ca */ /* 0x000fe400000e0000 */
[----:B----4-:R-:W-:Y:S01]  /*fd70*/  MOV R28, UR55 ;  /* 0x00000037001c7c02 */ /* 0x010fe20008000f00 */
[----:B------:R-:W-:Y:S01]  /*fd80*/  UMOV UR55, UR25 ;  /* 0x0000001900377c82 */ /* 0x000fe20008000000 */
[----:B------:R-:W-:Y:S01]  /*fd90*/  MOV R27, UR54 ;  /* 0x00000036001b7c02 */ /* 0x000fe20008000f00 */
[----:B------:R-:W-:Y:S01]  /*fda0*/  UMOV UR54, UR24 ;  /* 0x0000001800367c82 */ /* 0x000fe20008000000 */
[----:B------:R-:W-:Y:S01]  /*fdb0*/  R2UR UR24, R8 ;  /* 0x00000000081872ca */ /* 0x000fe200000e0000 */
[----:B------:R-:W-:Y:S01]  /*fdc0*/  IMAD.U32 R14, RZ, RZ, UR12 ;  /* 0x0000000cff0e7e24 */ /* 0x000fe2000f8e00ff */
[----:B------:R-:W-:Y:S01]  /*fdd0*/  R2UR UR12, R2 ;  /* 0x00000000020c72ca */ /* 0x000fe200000e0000 */
[----:B------:R-:W-:Y:S01]  /*fde0*/  IMAD.U32 R15, RZ, RZ, UR13 ;  /* 0x0000000dff0f7e24 */ /* 0x000fe2000f8e00ff */
[----:B------:R-:W-:-:S02]  /*fdf0*/  R2UR UR13, R3 ;  /* 0x00000000030d72ca */ /* 0x000fc400000e0000 */
[----:B------:R-:W-:Y:S01]  /*fe00*/  R2UR UR25, R9 ;  /* 0x00000000091972ca */ /* 0x000fe200000e0000 */
[----:B------:R-:W-:Y:S02]  /*fe10*/  WARPGROUP.DEPBAR.LE gsb0, 0x0 ;  /* 0x00008000000079c5 */ /* 0x000fe40000010000 */
[----:B------:R-:W-:-:S06]  /*fe20*/  WARPGROUP.ARRIVE ;  /* 0x00000000000079c5 */ /* 0x000fcc0000000000 */
[----:B------:R-:W-:Y:S01]  /*fe30*/  HGMMA.64x16x16.F32 R96, gdesc[UR56], RZ, !UPT, gsb0 ;  /* 0x00200000386079f0 */ /* 0x000fe2000c0008ff */
[----:B------:R-:W-:Y:S01]  /*fe40*/  UMOV UR58, UR8 ;  /* 0x00000008003a7c82 */ /* 0x000fe20008000000 */
[----:B------:R-:W-:Y:S01]  /*fe50*/  UMOV UR59, UR9 ;  /* 0x00000009003b7c82 */ /* 0x000fe20008000000 */
        /* <DEDUP_REMOVED lines=10> */
[----:B------:R-:W-:Y:S01]  /*ff00*/  UMOV UR4, UR20 ;  /* 0x0000001400047c82 */ /* 0x000fe20008000000 */
[----:B------:R-:W-:Y:S01]  /*ff10*/  R2UR UR7, R75 ;  /* 0x000000004b0772ca */ /* 0x000fe200000e0000 */
[----:B------:R-:W-:Y:S01]  /*ff20*/  UMOV UR5, UR21 ;  /* 0x0000001500057c82 */ /* 0x000fe20008000000 */
[----:B------:R-:W-:Y:S02]  /*ff30*/  R2UR UR20, R8 ;  /* 0x00000000081472ca */ /* 0x000fe400000e0000 */
[----:B------:R-:W-:-:S07]  /*ff40*/  R2UR UR21, R9 ;  /* 0x00000000091572ca */ /* 0x000fce00000e0000 */
[----:B------:R-:W-:Y:S01]  /*ff50*/  MOV R19, UR6 ;  /* 0x0000000600137c02 */ /* 0x000fe20008000f00 */
[----:B------:R-:W-:Y:S01]  /*ff60*/  UMOV UR6, UR32 ;  /* 0x0000002000067c82 */ /* 0x000fe20008000000 */
[----:B------:R-:W-:Y:S01]  /*ff70*/  MOV R24, UR7 ;  /* 0x0000000700187c02 */ /* 0x000fe20008000f00 */
[----:B------:R-:W-:Y:S01]  /*ff80*/  UMOV UR7, UR33 ;  /* 0x0000002100077c82 */ /* 0x000fe20008000000 */
[----:B------:R-:W-:Y:S02]  /*ff90*/  R2UR UR32, R8 ;  /* 0x00000000082072ca */ /* 0x000fe400000e0000 */
[----:B------:R-:W-:Y:S01]  /*ffa0*/  R2UR UR33, R9 ;  /* 0x00000000092172ca */ /* 0x000fe200000e0000 */
[----:B------:R-:W-:Y:S02]  /*ffb0*/  WARPGROUP.DEPBAR.LE gsb0, 0x0 ;  /* 0x00008000000079c5 */ /* 0x000fe40000010000 */
[----:B------:R-:W-:-:S06]  /*ffc0*/  WARPGROUP.ARRIVE ;  /* 0x00000000000079c5 */ /* 0x000fcc0000000000 */
[----:B------:R-:W-:Y:S01]  /*ffd0*/  HGMMA.64x16x16.F32 R80, gdesc[UR8], RZ, !UPT, gsb0 ;  /* 0x00200000085079f0 */ /* 0x000fe2000c0008ff */
[----:B------:R-:W-:Y:S02]  /*ffe0*/  R2UR UR10, R72 ;  /* 0x00000000480a72ca */ /* 0x000fe400000e0000 */
[----:B------:R-:W-:Y:S02]  /*fff0*/  R2UR UR11, R73 ;  /* 0x00000000490b72ca */ /* 0x000fe400000e0000 */
        /* <DEDUP_REMOVED lines=15> */
[----:B------:R-:W-:Y:S02]  /*100f0*/  WARPGROUP.DEPBAR.LE gsb0, 0x0 ;  /* 0x00008000000079c5 */ /* 0x000fe40000010000 */
[----:B------:R-:W-:-:S06]  /*10100*/  WARPGROUP.ARRIVE ;  /* 0x00000000000079c5 */ /* 0x000fcc0000000000 */
[----:B------:R-:W-:Y:S01]  /*10110*/  HGMMA.64x16x16.F32 R136, gdesc[UR16], R136, gsb0 ;  /* 0x00200000108879f0 */ /* 0x000fe20008000888 */
        /* <DEDUP_REMOVED lines=11> */
[----:B------:R-:W-:Y:S02]  /*101d0*/  R2UR UR20, R12 ;  /* 0x000000000c1472ca */ /* 0x000fe400000e0000 */
[----:B------:R-:W-:-:S07]  /*101e0*/  R2UR UR21, R13 ;  /* 0x000000000d1572ca */ /* 0x000fce00000e0000 */
[----:B0-----:R-:W-:Y:S01]  /*101f0*/  MOV R0, UR22 ;  /* 0x0000001600007c02 */ /* 0x001fe20008000f00 */
[----:B------:R-:W-:Y:S01]  /*10200*/  UMOV UR22, UR6 ;  /* 0x0000000600167c82 */ /* 0x000fe20008000000 */
[----:B------:R-:W-:Y:S01]  /*10210*/  MOV R16, UR23 ;  /* 0x0000001700107c02 */ /* 0x000fe20008000f00 */
[----:B------:R-:W-:Y:S01]  /*10220*/  UMOV UR23, UR7 ;  /* 0x0000000700177c82 */ /* 0x000fe20008000000 */
[----:B------:R-:W-:Y:S02]  /*10230*/  R2UR UR6, R152 ;  /* 0x00000000980672ca */ /* 0x000fe400000e0000 */
[----:B------:R-:W-:Y:S01]  /*10240*/  R2UR UR7, R153 ;  /* 0x00000000990772ca */ /* 0x000fe200000e0000 */
        /* <DEDUP_REMOVED lines=9> */
[----:B------:R-:W-:Y:S02]  /*102e0*/  MOV R17, UR26 ;  /* 0x0000001a00117c02 */ /* 0x000fe40008000f00 */
[----:B------:R-:W-:Y:S02]  /*102f0*/  MOV R18, UR27 ;  /* 0x0000001b00127c02 */ /* 0x000fe40008000f00 */
        /* <DEDUP_REMOVED lines=11> */
[----:B------:R-:W-:Y:S01]  /*103b0*/  MOV R152, UR30 ;  /* 0x0000001e00987c02 */ /* 0x000fe20008000f00 */
[----:B------:R-:W-:Y:S01]  /*103c0*/  UMOV UR30, UR60 ;  /* 0x0000003c001e7c82 */ /* 0x000fe20008000000 */
[----:B------:R-:W-:Y:S01]  /*103d0*/  MOV R153, UR31 ;  /* 0x0000001f00997c02 */ /* 0x000fe20008000f00 */
[----:B------:R-:W-:Y:S01]  /*103e0*/  UMOV UR31, UR61 ;  /* 0x0000003d001f7c82 */ /* 0x000fe20008000000 */
[C---:B------:R-:W-:Y:S02]  /*103f0*/  R2UR UR12, R10.reuse ;  /* 0x000000000a0c72ca */ /* 0x040fe400000e0000 */
[C---:B------:R-:W-:Y:S02]  /*10400*/  R2UR UR13, R11.reuse ;  /* 0x000000000b0d72ca */ /* 0x040fe400000e0000 */
[----:B------:R-:W-:Y:S02]  /*10410*/  R2UR UR16, R10 ;  /* 0x000000000a1072ca */ /* 0x000fe400000e0000 */
[----:B------:R-:W-:Y:S01]  /*10420*/  R2UR UR17, R11 ;  /* 0x000000000b1172ca */ /* 0x000fe200000e0000 */
[----:B------:R-:W-:Y:S01]  /*10430*/  VIADD R14, R146, 0x5c0 ;  /* 0x000005c0920e7836 */ /* 0x000fe20000000000 */
[----:B------:R-:W-:Y:S01]  /*10440*/  R2UR UR61, R30 ;  /* 0x000000001e3d72ca */ /* 0x000fe200000e0000 */
[----:B------:R-:W-:Y:S01]  /*10450*/  IMAD.MOV.U32 R15, RZ, RZ, -0x7fffffe0 ;  /* 0x80000020ff0f7424 */ /* 0x000fe200078e00ff */
[----:B------:R0:W5:Y:S01]  /*10460*/  LDL.LU R30, [R1+0xfc] ;  /* 0x0000fc00011e7983 */ /* 0x0001620000300800 */
[----:B------:R-:W-:-:S02]  /*10470*/  WARPGROUP.DEPBAR.LE gsb0, 0x0 ;  /* 0x00008000000079c5 */ /* 0x000fc40000010000 */
        /* <DEDUP_REMOVED lines=9> */
[----:B------:R-:W-:Y:S02]  /*10510*/  R2UR UR38, R148 ;  /* 0x00000000942672ca */ /* 0x000fe400000e0000 */
[----:B------:R-:W-:Y:S02]  /*10520*/  R2UR UR39, R149 ;  /* 0x00000000952772ca */ /* 0x000fe400000e0000 */
        /* <DEDUP_REMOVED lines=31> */
[----:B------:R-:W-:Y:S02]  /*10720*/  MOV R151, UR35 ;  /* 0x0000002300977c02 */ /* 0x000fe40008000f00 */
[----:B------:R-:W-:Y:S02]  /*10730*/  MOV R150, UR34 ;  /* 0x0000002200967c02 */ /* 0x000fe40008000f00 */
[----:B------:R-:W-:Y:S02]  /*10740*/  R2UR UR34, R22 ;  /* 0x00000000162272ca */ /* 0x000fe400000e0000 */
[----:B------:R-:W-:Y:S01]  /*10750*/  R2UR UR35, R23 ;  /* 0x00000000172372ca */ /* 0x000fe200000e0000 */
[----:B------:R-:W-:-:S02]  /*10760*/  WARPGROUP.DEPBAR.LE gsb0, 0x0 ;  /* 0x00008000000079c5 */ /* 0x000fc40000010000 */
        /* <DEDUP_REMOVED lines=24> */
[----:B------:R-:W-:Y:S02]  /*108f0*/  WARPGROUP.DEPBAR.LE gsb0, 0x0 ;  /* 0x00008000000079c5 */ /* 0x000fe40000010000 */
[----:B------:R-:W-:-:S10]  /*10900*/  WARPGROUP.ARRIVE ;  /* 0x00000000000079c5 */ /* 0x000fd40000000000 */
[----:B------:R-:W-:Y:S01]  /*10910*/  HGMMA.64x16x16.F32 R80, gdesc[UR56], R80, gsb0 ;  /* 0x00200000385079f0 */ /* 0x000fe20008000850 */
[----:B------:R-:W-:Y:S02]  /*10920*/  R2UR UR55, R28 ;  /* 0x000000001c3772ca */ /* 0x000fe400000e0000 */
[----:B------:R-:W-:Y:S02]  /*10930*/  R2UR UR54, R27 ;  /* 0x000000001b3672ca */ /* 0x000fe400000e0000 */
[----:B------:R-:W-:Y:S02]  /*10940*/  R2UR UR52, R12 ;  /* 0x000000000c3472ca */ /* 0x000fe400000e0000 */
[----:B------:R-:W-:Y:S01]  /*10950*/  R2UR UR53, R13 ;  /* 0x000000000d3572ca */ /* 0x000fe200000e0000 */
[----:B------:R-:W-:Y:S02]  /*10960*/  WARPGROUP.DEPBAR.LE gsb0, 0x0 ;  /* 0x00008000000079c5 */ /* 0x000fe40000010000 */
[----:B------:R-:W-:-:S10]  /*10970*/  WARPGROUP.ARRIVE ;  /* 0x00000000000079c5 */ /* 0x000fd40000000000 */
        /* <DEDUP_REMOVED lines=148> */
[----:B------:R0:W5:Y:S01]  /*112c0*/  LDL.LU R29, [R1+0xf8] ;  /* 0x0000f800011d7983 */ /* 0x0001620000300800 */
[----:B------:R-:W-:Y:S02]  /*112d0*/  R2UR UR18, R14 ;  /* 0x000000000e1272ca */ /* 0x000fe400000e0000 */
[----:B------:R-:W-:Y:S01]  /*112e0*/  R2UR UR19, R15 ;  /* 0x000000000f1372ca */ /* 0x000fe200000e0000 */
[----:B------:R0:W5:Y:S01]  /*112f0*/  LDL.LU R28, [R1+0xf4] ;  /* 0x0000f400011c7983 */ /* 0x0001620000300800 */
[----:B------:R-:W-:-:S02]  /*11300*/  R2UR UR16, R4 ;  /* 0x00000000041072ca */ /* 0x000fc400000e0000 */
[----:B------:R-:W-:Y:S01]  /*11310*/  R2UR UR17, R5 ;  /* 0x00000000051172ca */ /* 0x000fe200000e0000 */
[----:B------:R0:W5:Y:S04]  /*11320*/  LDL.LU R27, [R1+0xf0] ;  /* 0x0000f000011b7983 */ /* 0x0001680000300800 */
[----:B------:R0:W5:Y:S04]  /*11330*/  LDL.LU R26, [R1+0xec] ;  /* 0x0000ec00011a7983 */ /* 0x0001680000300800 */
[----:B------:R0:W5:Y:S04]  /*11340*/  LDL.LU R25, [R1+0xe8] ;  /* 0x0000e80001197983 */ /* 0x0001680000300800 */
[----:B------:R0:W5:Y:S04]  /*11350*/  LDL.LU R24, [R1+0xe4] ;  /* 0x0000e40001187983 */ /* 0x0001680000300800 */
[----:B------:R0:W5:Y:S04]  /*11360*/  LDL.LU R19, [R1+0xe0] ;  /* 0x0000e00001137983 */ /* 0x0001680000300800 */
[----:B------:R0:W5:Y:S04]  /*11370*/  LDL.LU R18, [R1+0xdc] ;  /* 0x0000dc0001127983 */ /* 0x0001680000300800 */
[----:B------:R0:W5:Y:S04]  /*11380*/  LDL.LU R17, [R1+0xd8] ;  /* 0x0000d80001117983 */ /* 0x0001680000300800 */
[----:B------:R0:W5:Y:S04]  /*11390*/  LDL.LU R16, [R1+0xd4] ;  /* 0x0000d40001107983 */ /* 0x0001680000300800 */
[----:B------:R0:W5:Y:S01]  /*113a0*/  LDL.LU R0, [R1+0xd0] ;  /* 0x0000d00001007983 */ /* 0x0001620000300800 */
[----:B------:R-:W-:-:S02]  /*113b0*/  WARPGROUP.DEPBAR.LE gsb0, 0x0 ;  /* 0x00008000000079c5 */ /* 0x000fc40000010000 */
[----:B------:R-:W-:-:S06]  /*113c0*/  WARPGROUP.ARRIVE ;  /* 0x00000000000079c5 */ /* 0x000fcc0000000000 */
        /* <DEDUP_REMOVED lines=36> */
[----:B------:R-:W-:Y:S03]  /*11610*/  HGMMA.64x16x16.F32 R72, gdesc[UR32], R72, gsb0 ;  /* 0x00200000204879f0 */ /* 0x000fe60008000848 */
[----:B------:R-:W-:Y:S02]  /*11620*/  WARPGROUP.DEPBAR.LE gsb0, 0x0 ;  /* 0x00008000000079c5 */ /* 0x000fe40000010000 */
[----:B0-----:R-:W-:Y:S05]  /*11630*/  @P2 BRA `(.L_x_10437) ;  /* 0x0000000000342947 */ /* 0x001fea0003800000 */
[----:B------:R-:W-:Y:S05]  /*11640*/  @!P0 BRA `(.L_x_10438) ;  /* 0x0000000000048947 */ /* 0x000fea0003800000 */
[----:B------:R-:W-:Y:S01]  /*11650*/  BPT.TRAP 0x1 ;  /* 0x000000040000795c */ /* 0x000fe20000300000 */
.L_x_10438:
[----:B------:R-:W2:Y:S01]  /*11660*/  LDL.LU R14, [R1+0x4] ;  /* 0x00000400010e7983 */ /* 0x000ea20000300800 */
[----:B-----5:R-:W-:Y:S01]  /*11670*/  IMAD R15, R0, 0x8, R16 ;  /* 0x00000008000f7824 */ /* 0x020fe200078e0210 */
[----:B--2---:R-:W-:-:S04]  /*11680*/  SHF.L.U32 R14, R14, 0x1f, RZ ;  /* 0x0000001f0e0e7819 */ /* 0x004fc800000006ff */
[----:B------:R0:W1:Y:S01]  /*11690*/  SYNCS.PHASECHK.TRANS64.TRYWAIT P2, [R15+URZ+0x31c50], R14 ;  /* 0x031c500e0f0075a7 */ /* 0x000062000804017f */
[----:B------:R-:W-:Y:S05]  /*116a0*/  @!P0 BRA `(.L_x_10439) ;  /* 0x0000000000048947 */ /* 0x000fea0003800000 */
[----:B------:R-:W-:Y:S01]  /*116b0*/  BPT.TRAP 0x1 ;  /* 0x000000040000795c */ /* 0x000fe20000300000 */
.L_x_10439:
[----:B------:R-:W-:Y:S04]  /*116c0*/  BSSY B0, `(.L_x_10437) ;  /* 0x0000004000007945 */ /* 0x000fe80003800000 */
[----:B-1----:R-:W-:Y:S05]  /*116d0*/  @P2 BRA `(.L_x_10440) ;  /* 0x0000000000082947 */ /* 0x002fea0003800000 */
[----:B------:R-:W1:Y:S02]  /*116e0*/  SYNCS.PHASECHK.TRANS64.TRYWAIT P2, [R15+URZ+0x31c50], R14 ;  /* 0x031c500e0f0075a7 */ /* 0x000e64000804017f */
[----:B-1----:R-:W-:Y:S05]  /*116f0*/  @!P2 BRA `(.L_x_10441) ;  /* 0x000000c8004ca947 */ /* 0x002fea0003800000 */
.L_x_10440:
[----:B------:R-:W-:Y:S05]  /*11700*/  BSYNC B0 ;  /* 0x0000000000007941 */ /* 0x000fea0003800000 */
.L_x_10437:
[----:B------:R-:W2:Y:S01]  /*11710*/  LDL.LU R22, [R1+0x38] ;  /* 0x0000380001167983 */ /* 0x000ea20000300800 */
[----:B01----:R-:W-:Y:S01]  /*11720*/  FMNMX.FTZ R14, R136, R156, !PT ;  /* 0x0000009c880e7209 */ /* 0x003fe20007810000 */
[----:B------:R-:W-:Y:S05]  /*11730*/  WARPSYNC.ALL ;  /* 0x0000000000007948 */ /* 0x000fea0003800000 */
[----:B------:R-:W-:Y:S01]  /*11740*/  FMNMX.FTZ R14, R137, R14, !PT ;  /* 0x0000000e890e7209 */ /* 0x000fe20007810000 */
[----:B------:R-:W-:-:S03]  /*11750*/  ULDC UR4, c[0x0][0x988] ;  /* 0x0002620000047ab9 */ /* 0x000fc60000000800 */
        /* <DEDUP_REMOVED lines=65> */
[----:B0-----:R-:W3:Y:S01]  /*11b70*/  LDL R136, [R1+0x7c] ;  /* 0x00007c0001887983 */ /* 0x001ee20000100800 */
        /* <DEDUP_REMOVED lines=17> */
[----:B--2---:R-:W-:-:S07]  /*11c90*/  FFMA.FTZ R21, R80, R22, R20 ;  /* 0x0000001650157223 */ /* 0x004fce0000010014 */
[----:B------:R-:W1:Y:S01]  /*11ca0*/  MUFU.EX2 R22, R140 ;  /* 0x0000008c00167308 */ /* 0x000e620000000800 */
[C---:B0-----:R-:W-:Y:S01]  /*11cb0*/  FADD.FTZ R21, R137.reuse, R21 ;  /* 0x0000001589157221 */ /* 0x041fe20000010000 */
[----:B------:R-:W-:-:S03]  /*11cc0*/  F2FP.F16.F32.PACK_AB R20, R137, R20 ;  /* 0x000000148914723e */ /* 0x000fc600000000ff */
[----:B-1----:R-:W-:-:S04]  /*11cd0*/  FADD.FTZ R21, R22, R21 ;  /* 0x0000001516157221 */ /* 0x002fc80000010000 */
[----:B------:R-:W-:Y:S01]  /*11ce0*/  FADD.FTZ R137, R141, R21 ;  /* 0x000000158d897221 */ /* 0x000fe20000010000 */
        /* <DEDUP_REMOVED lines=38> */
[----:B------:R-:W0:Y:S01]  /*11f50*/  SHFL.BFLY PT, R72, R23, 0x1, 0x1f ;  /* 0x0c201f0017487f89 */ /* 0x000e2200000e0000 */
[----:B-----5:R-:W-:-:S05]  /*11f60*/  VIADD R21, R16, 0x200 ;  /* 0x0000020010157836 */ /* 0x020fca0000000000 */
[----:B------:R-:W-:-:S04]  /*11f70*/  SHF.R.U32.HI R21, RZ, 0x4, R21 ;  /* 0x00000004ff157819 */ /* 0x000fc80000011615 */
[----:B------:R-:W-:-:S04]  /*11f80*/  LOP3.LUT R21, R21, 0x3fff, RZ, 0xc0, !PT ;  /* 0x00003fff15157812 */ /* 0x000fc800078ec0ff */
[----:B------:R-:W-:Y:S02]  /*11f90*/  LOP3.LUT R21, R21, 0x2400000, RZ, 0xfc, !PT ;  /* 0x0240000015157812 */ /* 0x000fe400078efcff */
[----:B0-----:R-:W-:-:S05]  /*11fa0*/  FMNMX.FTZ R72, R23, R72, !PT ;  /* 0x0000004817487209 */ /* 0x001fca0007810000 */
[----:B------:R-:W-:-:S04]  /*11fb0*/  FMUL.FTZ R85, R72, R14 ;  /* 0x0000000e48557220 */ /* 0x000fc80000410000 */
[----:B------:R-:W-:Y:S01]  /*11fc0*/  FFMA.FTZ R73, R74, R14, -R85 ;  /* 0x0000000e4a497223 */ /* 0x000fe20000010855 */
[----:B------:R-:W-:-:S04]  /*11fd0*/  IMAD R74, R0, 0x6c0, R21 ;  /* 0x000006c0004a7824 */ /* 0x000fc800078e0215 */
[----:B------:R-:W-:-:S05]  /*11fe0*/  VIADD R76, R74, 0x40 ;  /* 0x000000404a4c7836 */ /* 0x000fca0000000000 */
[----:B------:R-:W-:Y:S01]  /*11ff0*/  R2UR UR10, R76 ;  /* 0x000000004c0a72ca */ /* 0x000fe200000e0000 */
        /* <DEDUP_REMOVED lines=8> */
[C---:B------:R-:W-:Y:S02]  /*12080*/  VIADD R76, R74.reuse, 0x180 ;  /* 0x000001804a4c7836 */ /* 0x040fe40000000000 */
[----:B------:R-:W-:Y:S01]  /*12090*/  FFMA.FTZ R81, R75, R14, -R85 ;  /* 0x0000000e4b517223 */ /* 0x000fe20000010855 */
[----:B------:R-:W-:Y:S01]  /*120a0*/  IMAD.MOV.U32 R75, RZ, RZ, -0x7fffffe0 ;  /* 0x80000020ff4b7424 */ /* 0x000fe200078e00ff */
[----:B------:R-:W-:Y:S02]  /*120b0*/  R2UR UR6, R74 ;  /* 0x000000004a0672ca */ /* 0x000fe400000e0000 */
[----:B------:R-:W-:Y:S01]  /*120c0*/  R2UR UR30, R76 ;  /* 0x000000004c1e72ca */ /* 0x000fe200000e0000 */
[C---:B------:R-:W-:Y:S02]  /*120d0*/  VIADD R76, R74.reuse, 0x1c0 ;  /* 0x000001c04a4c7836 */ /* 0x040fe40000000000 */
[----:B------:R-:W-:Y:S01]  /*120e0*/  VIADD R74, R74, 0x200 ;  /* 0x000002004a4a7836 */ /* 0x000fe20000000000 */
[----:B------:R-:W-:-:S02]  /*120f0*/  R2UR UR7, R75 ;  /* 0x000000004b0772ca */ /* 0x000fc400000e0000 */
[----:B------:R-:W-:Y:S01]  /*12100*/  R2UR UR39, R75 ;  /* 0x000000004b2772ca */ /* 0x000fe200000e0000 */
[----:B------:R-:W-:Y:S01]  /*12110*/  IMAD.MOV.U32 R75, RZ, RZ, -0x3ffffff0 ;  /* 0xc0000010ff4b7424 */ /* 0x000fe200078e00ff */
[----:B------:R-:W-:Y:S02]  /*12120*/  R2UR UR38, R74 ;  /* 0x000000004a2672ca */ /* 0x000fe400000e0000 */
[----:B---3--:R-:W-:Y:S02]  /*12130*/  LOP3.LUT R74, R136, 0x10000, RZ, 0xfc, !PT ;  /* 0x00010000884a7812 */ /* 0x008fe400078efcff */
[----:B------:R-:W-:Y:S02]  /*12140*/  R2UR UR5, R75 ;  /* 0x000000004b0572ca */ /* 0x000fe400000e0000 */
[----:B------:R-:W-:Y:S01]  /*12150*/  R2UR UR4, R74 ;  /* 0x000000004a0472ca */ /* 0x000fe200000e0000 */
[----:B------:R-:W-:-:S12]  /*12160*/  WARPGROUP.ARRIVE ;  /* 0x00000000000079c5 */ /* 0x000fd80000000000 */
[----:B------:R-:W-:Y:S01]  /*12170*/  HGMMA.64x96x16.F32 R24, gdesc[UR4].tnspB, R24, gsb0 ;  /* 0x41600000041879f0 */ /* 0x000fe20008000818 */
[----:B------:R-:W-:Y:S01]  /*12180*/  IMAD.MOV.U32 R77, RZ, RZ, -0x7fffffe0 ;  /* 0x80000020ff4d7424 */ /* 0x000fe200078e00ff */
[----:B------:R-:W-:Y:S01]  /*12190*/  R2UR UR34, R76 ;  /* 0x000000004c2272ca */ /* 0x000fe200000e0000 */
[----:B------:R-:W-:-:S03]  /*121a0*/  VIADD R76, R74, 0x180 ;  /* 0x000001804a4c7836 */ /* 0x000fc60000000000 */
[C---:B------:R-:W-:Y:S02]  /*121b0*/  R2UR UR11, R77.reuse ;  /* 0x000000004d0b72ca */ /* 0x040fe400000e0000 */
[C---:B------:R-:W-:Y:S02]  /*121c0*/  R2UR UR15, R77.reuse ;  /* 0x000000004d0f72ca */ /* 0x040fe400000e0000 */
[C---:B------:R-:W-:Y:S02]  /*121d0*/  R2UR UR19, R77.reuse ;  /* 0x000000004d1372ca */ /* 0x040fe400000e0000 */
[C---:B------:R-:W-:Y:S02]  /*121e0*/  R2UR UR23, R77.reuse ;  /* 0x000000004d1772ca */ /* 0x040fe400000e0000 */
[C---:B------:R-:W-:Y:S02]  /*121f0*/  R2UR UR27, R77.reuse ;  /* 0x000000004d1b72ca */ /* 0x040fe400000e0000 */
[----:B------:R-:W-:-:S02]  /*12200*/  R2UR UR31, R77 ;  /* 0x000000004d1f72ca */ /* 0x000fc400000e0000 */
[----:B------:R-:W-:Y:S01]  /*12210*/  R2UR UR35, R77 ;  /* 0x000000004d2372ca */ /* 0x000fe200000e0000 */
[----:B------:R-:W-:Y:S01]  /*12220*/  IMAD.MOV.U32 R77, RZ, RZ, -0x3ffffff0 ;  /* 0xc0000010ff4d7424 */ /* 0x000fe200078e00ff */
[----:B------:R-:W-:-:S04]  /*12230*/  R2UR UR8, R76 ;  /* 0x000000004c0872ca */ /* 0x000fc800000e0000 */
[----:B------:R-:W-:Y:S01]  /*12240*/  R2UR UR9, R77 ;  /* 0x000000004d0972ca */ /* 0x000fe200000e0000 */
[----:B------:R-:W-:Y:S02]  /*12250*/  WARPGROUP.DEPBAR.LE gsb0, 0x0 ;  /* 0x00008000000079c5 */ /* 0x000fe40000010000 */
[----:B------:R-:W-:-:S10]  /*12260*/  WARPGROUP.ARRIVE ;  /* 0x00000000000079c5 */ /* 0x000fd40000000000 */
[----:B------:R-:W-:Y:S01]  /*12270*/  HGMMA.64x96x16.F32 R24, gdesc[UR8].tnspB, R24, gsb0 ;  /* 0x41600000081879f0 */ /* 0x000fe20008000818 */
[----:B------:R-:W-:Y:S02]  /*12280*/  VIADD R76, R74, 0x300 ;  /* 0x000003004a4c7836 */ /* 0x000fe40000000000 */
[----:B------:R-:W-:-:S03]  /*12290*/  IMAD.MOV.U32 R77, RZ, RZ, -0x3ffffff0 ;  /* 0xc0000010ff4d7424 */ /* 0x000fc600078e00ff */
[----:B------:R-:W-:Y:S02]  /*122a0*/  R2UR UR12, R76 ;  /* 0x000000004c0c72ca */ /* 0x000fe400000e0000 */
[----:B------:R-:W-:Y:S01]  /*122b0*/  R2UR UR13, R77 ;  /* 0x000000004d0d72ca */ /* 0x000fe200000e0000 */
[----:B------:R-:W-:Y:S02]  /*122c0*/  VIADD R76, R74, 0x480 ;  /* 0x000004804a4c7836 */ /* 0x000fe40000000000 */
[----:B------:R-:W-:Y:S01]  /*122d0*/  IMAD.MOV.U32 R77, RZ, RZ, -0x3ffffff0 ;  /* 0xc0000010ff4d7424 */ /* 0x000fe200078e00ff */
[----:B------:R-:W-:Y:S02]  /*122e0*/  WARPGROUP.DEPBAR.LE gsb0, 0x0 ;  /* 0x00008000000079c5 */ /* 0x000fe40000010000 */
[----:B------:R-:W-:-:S07]  /*122f0*/  WARPGROUP.ARRIVE ;  /* 0x00000000000079c5 */ /* 0x000fce0000000000 */
[----:B------:R-:W-:Y:S01]  /*12300*/  HGMMA.64x96x16.F32 R24, gdesc[UR12].tnspB, R24, gsb0 ;  /* 0x416000000c1879f0 */ /* 0x000fe20008000818 */
[----:B------:R-:W-:Y:S02]  /*12310*/  R2UR UR16, R76 ;  /* 0x000000004c1072ca */ /* 0x000fe400000e0000 */
[----:B------:R-:W-:Y:S01]  /*12320*/  R2UR UR17, R77 ;  /* 0x000000004d1172ca */ /* 0x000fe200000e0000 */
[----:B------:R-:W-:Y:S02]  /*12330*/  VIADD R76, R74, 0x600 ;  /* 0x000006004a4c7836 */ /* 0x000fe40000000000 */
[----:B------:R-:W-:-:S03]  /*12340*/  IMAD.MOV.U32 R77, RZ, RZ, -0x3ffffff0 ;  /* 0xc0000010ff4d7424 */ /* 0x000fc600078e00ff */
[----:B------:R-:W-:Y:S01]  /*12350*/  R2UR UR20, R76 ;  /* 0x000000004c1472ca */ /* 0x000fe200000e0000 */
[----:B------:R-:W-:Y:S02]  /*12360*/  WARPGROUP.DEPBAR.LE gsb0, 0x0 ;  /* 0x00008000000079c5 */ /* 0x000fe40000010000 */
[----:B------:R-:W-:-:S06]  /*12370*/  WARPGROUP.ARRIVE ;  /* 0x00000000000079c5 */ /* 0x000fcc0000000000 */
[----:B------:R-:W-:Y:S01]  /*12380*/  HGMMA.64x96x16.F32 R24, gdesc[UR16].tnspB, R24, gsb0 ;  /* 0x41600000101879f0 */ /* 0x000fe20008000818 */
[----:B------:R-:W-:Y:S01]  /*12390*/  R2UR UR21, R77 ;  /* 0x000000004d1572ca */ /* 0x000fe200000e0000 */
[----:B------:R-:W-:Y:S02]  /*123a0*/  VIADD R76, R74, 0x780 ;  /* 0x000007804a4c7836 */ /* 0x000fe40000000000 */
[----:B------:R-:W-:-:S03]  /*123b0*/  IMAD.MOV.U32 R77, RZ, RZ, -0x3ffffff0 ;  /* 0xc0000010ff4d7424 */ /* 0x000fc600078e00ff */
[----:B------:R-:W-:Y:S02]  /*123c0*/  R2UR UR24, R76 ;  /* 0x000000004c1872ca */ /* 0x000fe400000e0000 */
[----:B------:R-:W-:Y:S01]  /*123d0*/  R2UR UR25, R77 ;  /* 0x000000004d1972ca */ /* 0x000fe200000e0000 */
[----:B------:R-:W-:Y:S02]  /*123e0*/  WARPGROUP.DEPBAR.LE gsb0, 0x0 ;  /* 0x00008000000079c5 */ /* 0x000fe40000010000 */
[----:B------:R-:W-:-:S06]  /*123f0*/  WARPGROUP.ARRIVE ;  /* 0x00000000000079c5 */ /* 0x000fcc0000000000 */
[----:B------:R-:W-:Y:S01]  /*12400*/  HGMMA.64x96x16.F32 R24, gdesc[UR20].tnspB, R24, gsb0 ;  /* 0x41600000141879f0 */ /* 0x000fe20008000818 */
[----:B------:R-:W-:Y:S02]  /*12410*/  VIADD R76, R74, 0x900 ;  /* 0x000009004a4c7836 */ /* 0x000fe40000000000 */
[----:B------:R-:W-:Y:S02]  /*12420*/  IMAD.MOV.U32 R77, RZ, RZ, -0x3ffffff0 ;  /* 0xc0000010ff4d7424 */ /* 0x000fe400078e00ff */
[----:B------:R-:W-:Y:S01]  /*12430*/  FFMA.FTZ R84, R78, R14, -R85 ;  /* 0x0000000e4e547223 */ /* 0x000fe20000010855 */
[----:B------:R-:W-:Y:S01]  /*12440*/  R2UR UR28, R76 ;  /* 0x000000004c1c72ca */ /* 0x000fe200000e0000 */
[----:B------:R-:W2:Y:S01]  /*12450*/  LDL.LU R78, [R1+0x40] ;  /* 0x00004000014e7983 */ /* 0x000ea20000300800 */
[----:B------:R-:W-:Y:S01]  /*12460*/  R2UR UR29, R77 ;  /* 0x000000004d1d72ca */ /* 0x000fe200000e0000 */
[----:B------:R-:W-:Y:S02]  /*12470*/  WARPGROUP.DEPBAR.LE gsb0, 0x0 ;  /* 0x00008000000079c5 */ /* 0x000fe40000010000 */
[----:B------:R-:W-:-:S06]  /*12480*/  WARPGROUP.ARRIVE ;  /* 0x00000000000079c5 */ /* 0x000fcc0000000000 */
[----:B------:R-:W-:Y:S01]  /*12490*/  HGMMA.64x96x16.F32 R24, gdesc[UR24].tnspB, R24, gsb0 ;  /* 0x41600000181879f0 */ /* 0x000fe20008000818 */
        /* <DEDUP_REMOVED lines=13> */
[----:B------:R-:W-:Y:S03]  /*12570*/  HGMMA.64x96x16.F32 R24, gdesc[UR32].tnspB, R24, gsb0 ;  /* 0x41600000201879f0 */ /* 0x000fe60008000818 */
[----:B------:R-:W0:Y:S01]  /*12580*/  S2R R140, SR_TID.X ;  /* 0x00000000008c7919 */ /* 0x000e220000002100 */
[----:B------:R-:W-:Y:S01]  /*12590*/  FADD.FTZ R21, -R72, R157 ;  /* 0x0000009d48157221 */ /* 0x000fe20000010100 */
[----:B------:R-:W-:-:S03]  /*125a0*/  FFMA.FTZ R138, R138, R14, -R85 ;  /* 0x0000000e8a8a7223 */ /* 0x000fc60000010855 */
[-C--:B------:R-:W-:Y:S01]  /*125b0*/  FMUL.FTZ R21, R21, R14.reuse ;  /* 0x0000000e15157220 */ /* 0x080fe20000410000 */
[----:B------:R-:W-:-:S03]  /*125c0*/  FFMA.FTZ R139, R139, R14, -R85 ;  /* 0x0000000e8b8b7223 */ /* 0x000fc60000010855 */
[----:B------:R-:W-:Y:S01]  /*125d0*/  MUFU.EX2 R136, R21 ;  /* 0x0000001500887308 */ /* 0x000fe20000000800 */
[-CC-:B------:R-:W-:Y:S01]  /*125e0*/  FFMA.FTZ R142, R142, R14.reuse, -R85.reuse ;  /* 0x0000000e8e8e7223 */ /* 0x180fe20000010855 */
[-CC-:B------:R-:W-:Y:S01]  /*125f0*/  FFMA.FTZ R143, R143, R14.reuse, -R85.reuse ;  /* 0x0000000e8f8f7223 */ /* 0x180fe20000010855 */
[-CC-:B------:R-:W-:Y:S01]  /*12600*/  FFMA.FTZ R130, R130, R14.reuse, -R85.reuse ;  /* 0x0000000e82827223 */ /* 0x180fe20000010855 */
[-CC-:B------:R-:W-:Y:S01]  /*12610*/  FFMA.FTZ R131, R131, R14.reuse, -R85.reuse ;  /* 0x0000000e83837223 */ /* 0x180fe20000010855 */
[----:B------:R-:W-:-:S03]  /*12620*/  FFMA.FTZ R134, R134, R14, -R85 ;  /* 0x0000000e86867223 */ /* 0x000fc60000010855 */
[----:B------:R-:W2:Y:S01]  /*12630*/  MUFU.EX2 R21, R138 ;  /* 0x0000008a00157308 */ /* 0x000ea20000000800 */
[----:B------:R-:W-:Y:S01]  /*12640*/  FFMA.FTZ R135, R135, R14, -R85 ;  /* 0x0000000e87877223 */ /* 0x000fe20000010855 */
[----:B------:R-:W-:Y:S02]  /*12650*/  WARPGROUP.DEPBAR.LE gsb0, 0x0 ;  /* 0x00008000000079c5 */ /* 0x000fe40000010000 */
[----:B------:R-:W-:-:S06]  /*12660*/  WARPGROUP.ARRIVE ;  /* 0x00000000000079c5 */ /* 0x000fcc0000000000 */
[----:B------:R-:W-:Y:S01]  /*12670*/  HGMMA.64x96x16.F32 R24, gdesc[UR36].tnspB, R24, gsb0 ;  /* 0x41600000241879f0 */ /* 0x000fe20008000818 */
        /* <DEDUP_REMOVED lines=26> */
[----:B0-----:R-:W-:-:S02]  /*12820*/  SHF.R.U32.HI R79, RZ, 0x7, R140 ;  /* 0x00000007ff4f7819 */ /* 0x001fc4000001168c */
[----:B------:R-:W-:-:S03]  /*12830*/  ISETP.GE.U32.AND P2, PT, R140, 0x180, PT ;  /* 0x000001808c00780c */ /* 0x000fc60003f46070 */
[----:B------:R-:W-:Y:S02]  /*12840*/  VIADD R74, R79, 0x9 ;  /* 0x000000094f4a7836 */ /* 0x000fe40000000000 */
[----:B------:R-:W-:Y:S01]  /*12850*/  MUFU.EX2 R23, R142 ;  /* 0x0000008e00177308 */ /* 0x000fe20000000800 */
[----:B--2---:R-:W-:Y:S02]  /*12860*/  FFMA.FTZ R75, R136, R78, R21 ;  /* 0x0000004e884b7223 */ /* 0x004fe40000010015 */
[----:B------:R-:W-:-:S05]  /*12870*/  SEL R74, R74, 0x9, !P2 ;  /* 0x000000094a4a7807 */ /* 0x000fca0005000000 */
[----:B------:R-:W-:Y:S01]  /*12880*/  MUFU.EX2 R143, R143 ;  /* 0x0000008f008f7308 */ /* 0x000fe20000000800 */
[----:B------:R-:W-:-:S04]  /*12890*/  @!P1 IMAD R76, R154, 0x8, R16 ;  /* 0x000000089a4c9824 */ /* 0x000fc800078e0210 */
[----:B------:R-:W-:Y:S01]  /*128a0*/  @!P1 VIADD R76, R76, 0x31c40 ;  /* 0x00031c404c4c9836 */ /* 0x000fe20000000000 */
[----:B------:R-:W-:Y:S02]  /*128b0*/  F2FP.F16.F32.PACK_AB R22, R141, R22 ;  /* 0x000000168d16723e */ /* 0x000fe400000000ff */
[----:B-1----:R-:W-:Y:S02]  /*128c0*/  F2FP.F16.F32.PACK_AB R21, R139, R21 ;  /* 0x000000158b15723e */ /* 0x002fe400000000ff */
[----:B------:R-:W-:Y:S01]  /*128d0*/  @!P1 PRMT R76, RZ, 0x654, R76 ;  /* 0x00000654ff4c9816 */ /* 0x000fe2000000004c */
[----:B------:R-:W0:Y:S08]  /*128e0*/  MUFU.EX2 R153, R153 ;  /* 0x0000009900997308 */ /* 0x000e300000000800 */
[----:B------:R-:W-:Y:S08]  /*128f0*/  MUFU.EX2 R151, R151 ;  /* 0x0000009700977308 */ /* 0x000ff00000000800 */
[----:B------:R-:W-:Y:S01]  /*12900*/  MUFU.EX2 R131, R131 ;  /* 0x0000008300837308 */ /* 0x000fe20000000800 */
[----:B0-----:R-:W-:Y:S01]  /*12910*/  FADD.FTZ R137, R153, R137 ;  /* 0x0000008999897221 */ /* 0x001fe20000010000 */
[----:B------:R-:W-:-:S02]  /*12920*/  WARPGROUP.DEPBAR.LE gsb0, 0x0 ;  /* 0x00008000000079c5 */ /* 0x000fc40000010000 */
[----:B------:R0:W-:Y:S06]  /*12930*/  BAR.ARV R74, 0x100 ;  /* 0x0004004a0000751d */ /* 0x0001ec0000002000 */
[----:B------:R1:W-:Y:S01]  /*12940*/  @!P1 SYNCS.ARRIVE.TRANS64.RED.A1T0 RZ, [R76+URZ], RZ ;  /* 0x000000ff4cff99a7 */ /* 0x0003e2000810043f */
[----:B0-----:R-:W-:Y:S01]  /*12950*/  FADD.FTZ R74, R139, R75 ;  /* 0x0000004b8b4a7221 */ /* 0x001fe20000010000 */
[----:B------:R-:W-:-:S04]  /*12960*/  @!P1 IMAD R75, R0, 0x8, R16 ;  /* 0x00000008004b9824 */ /* 0x000fc800078e0210 */
[----:B------:R-:W-:Y:S02]  /*12970*/  @!P1 VIADD R75, R75, 0x31c60 ;  /* 0x00031c604b4b9836 */ /* 0x000fe40000000000 */
[----:B------:R-:W-:Y:S01]  /*12980*/  FADD.FTZ R0, R23, R74 ;  /* 0x0000004a17007221 */ /* 0x000fe20000010000 */
[----:B------:R-:W-:Y:S02]  /*12990*/  F2FP.F16.F32.PACK_AB R23, R143, R23 ;  /* 0x000000178f17723e */ /* 0x000fe400000000ff */
[----:B------:R-:W-:-:S04]  /*129a0*/  @!P1 PRMT R75, RZ, 0x654, R75 ;  /* 0x00000654ff4b9816 */ /* 0x000fc8000000004b */
[----:B------:R0:W-:Y:S01]  /*129b0*/  @!P1 SYNCS.ARRIVE.TRANS64.RED.A1T0 RZ, [R75+URZ], RZ ;  /* 0x000000ff4bff99a7 */ /* 0x0001e2000810043f */
[----:B------:R2:W-:Y:S01]  /*129c0*/  STSM.16.M88.4 [R18+0x24300], R20 ;  /* 0x0243001412007844 */ /* 0x0005e20000000200 */
[----:B------:R-:W-:Y:S01]  /*129d0*/  MUFU.EX2 R149, R149 ;  /* 0x0000009500957308 */ /* 0x000fe20000000800 */
[----:B------:R-:W-:-:S07]  /*129e0*/  FADD.FTZ R0, R143, R0 ;  /* 0x000000008f007221 */ /* 0x000fce0000010000 */
[----:B--2---:R-:W2:Y:S08]  /*129f0*/  MUFU.EX2 R20, R152 ;  /* 0x0000009800147308 */ /* 0x004eb00000000800 */
[----:B------:R-:W3:Y:S08]  /*12a00*/  MUFU.EX2 R21, R130 ;  /* 0x0000008200157308 */ /* 0x000ef00000000800 */
[----:B------:R-:W4:Y:S08]  /*12a10*/  MUFU.EX2 R22, R150 ;  /* 0x0000009600167308 */ /* 0x000f300000000800 */
[----:B------:R-:W0:Y:S01]  /*12a20*/  MUFU.EX2 R23, R134 ;  /* 0x0000008600177308 */ /* 0x000e220000000800 */
[----:B--2---:R-:W-:Y:S01]  /*12a30*/  FADD.FTZ R137, R20, R137 ;  /* 0x0000008914897221 */ /* 0x004fe20000010000 */
[----:B---3--:R-:W-:-:S06]  /*12a40*/  FADD.FTZ R0, R21, R0 ;  /* 0x0000000015007221 */ /* 0x008fcc0000010000 */
[----:B------:R-:W-:Y:S01]  /*12a50*/  MUFU.EX2 R135, R135 ;  /* 0x0000008700877308 */ /* 0x000fe20000000800 */
[----:B------:R-:W-:Y:S01]  /*12a60*/  FADD.FTZ R137, R151, R137 ;  /* 0x0000008997897221 */ /* 0x000fe20000010000 */
[----:B------:R-:W-:-:S06]  /*12a70*/  FADD.FTZ R0, R131, R0 ;  /* 0x0000000083007221 */ /* 0x000fcc0000010000 */
[----:B-1----:R-:W1:Y:S08]  /*12a80*/  MUFU.EX2 R76, R148 ;  /* 0x00000094004c7308 */ /* 0x002e700000000800 */
[----:B------:R-:W-:Y:S01]  /*12a90*/  MUFU.EX2 R77, R122 ;  /* 0x0000007a004d7308 */ /* 0x000fe20000000800 */
[----:B----4-:R-:W-:Y:S01]  /*12aa0*/  FADD.FTZ R137, R22, R137 ;  /* 0x0000008916897221 */ /* 0x010fe20000010000 */
[----:B0-----:R-:W-:-:S06]  /*12ab0*/  FADD.FTZ R0, R23, R0 ;  /* 0x0000000017007221 */ /* 0x001fcc0000010000 */
[----:B------:R-:W0:Y:S08]  /*12ac0*/  MUFU.EX2 R147, R147 ;  /* 0x0000009300937308 */ /* 0x000e300000000800 */
[----:B------:R-:W2:Y:S01]  /*12ad0*/  MUFU.EX2 R123, R123 ;  /* 0x0000007b007b7308 */ /* 0x000ea20000000800 */
[----:B------:R-:W-:-:S07]  /*12ae0*/  FADD.FTZ R137, R149, R137 ;  /* 0x0000008995897221 */ /* 0x000fce0000010000 */
[----:B------:R-:W3:Y:S08]  /*12af0*/  MUFU.EX2 R78, R146 ;  /* 0x00000092004e7308 */ /* 0x000ef00000000800 */
[----:B------:R-:W4:Y:S01]  /*12b00*/  MUFU.EX2 R79, R126 ;  /* 0x0000007e004f7308 */ /* 0x000f220000000800 */
[----:B-1----:R-:W-:-:S07]  /*12b10*/  FADD.FTZ R137, R76, R137 ;  /* 0x000000894c897221 */ /* 0x002fce0000010000 */
[----:B------:R-:W-:Y:S08]  /*12b20*/  MUFU.EX2 R133, R133 ;  /* 0x0000008500857308 */ /* 0x000ff00000000800 */
[----:B------:R1:W-:Y:S08]  /*12b30*/  MUFU.EX2 R74, R88 ;  /* 0x00000058004a7308 */ /* 0x0003f00000000800 */
[----:B------:R-:W4:Y:S01]  /*12b40*/  MUFU.EX2 R127, R127 ;  /* 0x0000007f007f7308 */ /* 0x000f220000000800 */
[----:B-1----:R-:W-:Y:S01]  /*12b50*/  FADD.FTZ R88, R135, R0 ;  /* 0x0000000087587221 */ /* 0x002fe20000010000 */
[----:B0-----:R-:W-:-:S03]  /*12b60*/  FADD.FTZ R137, R147, R137 ;  /* 0x0000008993897221 */ /* 0x001fc60000010000 */
[----:B------:R-:W-:-:S03]  /*12b70*/  FADD.FTZ R88, R77, R88 ;  /* 0x000000584d587221 */ /* 0x000fc60000010000 */
[----:B------:R-:W-:Y:S01]  /*12b80*/  MUFU.EX2 R132, R132 ;  /* 0x0000008400847308 */ /* 0x000fe20000000800 */
[----:B--2---:R-:W-:-:S07]  /*12b90*/  FADD.FTZ R88, R123, R88 ;  /* 0x000000587b587221 */ /* 0x004fce0000010000 */
[----:B------:R-:W-:Y:S08]  /*12ba0*/  MUFU.EX2 R75, R89 ;  /* 0x00000059004b7308 */ /* 0x000ff00000000800 */
[----:B------:R-:W0:Y:S01]  /*12bb0*/  MUFU.EX2 R89, R114 ;  /* 0x0000007200597308 */ /* 0x000e220000000800 */
[----:B---3--:R-:W-:Y:S01]  /*12bc0*/  FADD.FTZ R137, R78, R137 ;  /* 0x000000894e897221 */ /* 0x008fe20000010000 */
[----:B----4-:R-:W-:-:S06]  /*12bd0*/  FADD.FTZ R88, R79, R88 ;  /* 0x000000584f587221 */ /* 0x010fcc0000010000 */
[----:B------:R-:W1:Y:S08]  /*12be0*/  MUFU.EX2 R129, R129 ;  /* 0x0000008100817308 */ /* 0x000e700000000800 */
[----:B------:R-:W2:Y:S01]  /*12bf0*/  MUFU.EX2 R115, R115 ;  /* 0x0000007300737308 */ /* 0x000ea20000000800 */
[----:B------:R-:W-:-:S07]  /*12c00*/  FADD.FTZ R88, R127, R88 ;  /* 0x000000587f587221 */ /* 0x000fce0000010000 */
[----:B------:R-:W3:Y:S08]  /*12c10*/  MUFU.EX2 R128, R128 ;  /* 0x0000008000807308 */ /* 0x000ef00000000800 */
[----:B------:R-:W4:Y:S01]  /*12c20*/  MUFU.EX2 R118, R118 ;  /* 0x0000007600767308 */ /* 0x000f220000000800 */
[----:B0-----:R-:W-:-:S07]  /*12c30*/  FADD.FTZ R88, R89, R88 ;  /* 0x0000005859587221 */ /* 0x001fce0000010000 */
[----:B------:R-:W0:Y:S08]  /*12c40*/  MUFU.EX2 R125, R125 ;  /* 0x0000007d007d7308 */ /* 0x000e300000000800 */
[----:B------:R1:W-:Y:S08]  /*12c50*/  MUFU.EX2 R0, R90 ;  /* 0x0000005a00007308 */ /* 0x0003f00000000800 */
[----:B------:R-:W0:Y:S01]  /*12c60*/  MUFU.EX2 R119, R119 ;  /* 0x0000007700777308 */ /* 0x000e220000000800 */
[----:B-1----:R-:W-:-:S04]  /*12c70*/  FADD.FTZ R90, R133, R137 ;  /* 0x00000089855a7221 */ /* 0x002fc80000010000 */
[----:B------:R-:W-:-:S03]  /*12c80*/  FADD.FTZ R90, R132, R90 ;  /* 0x0000005a845a7221 */ /* 0x000fc60000010000 */
[----:B------:R-:W1:Y:S01]  /*12c90*/  MUFU.EX2 R106, R106 ;  /* 0x0000006a006a7308 */ /* 0x000e620000000800 */
[----:B------:R-:W-:Y:S01]  /*12ca0*/  FADD.FTZ R90, R129, R90 ;  /* 0x0000005a815a7221 */ /* 0x000fe20000010000 */
[----:B--2---:R-:W-:-:S06]  /*12cb0*/  FADD.FTZ R88, R115, R88 ;  /* 0x0000005873587221 */ /* 0x004fcc0000010000 */
[----:B------:R-:W2:Y:S01]  /*12cc0*/  MUFU.EX2 R124, R124 ;  /* 0x0000007c007c7308 */ /* 0x000ea20000000800 */
[----:B---3--:R-:W-:Y:S01]  /*12cd0*/  FADD.FTZ R90, R128, R90 ;  /* 0x0000005a805a7221 */ /* 0x008fe20000010000 */
[----:B----4-:R-:W-:-:S06]  /*12ce0*/  FADD.FTZ R88, R118, R88 ;  /* 0x0000005876587221 */ /* 0x010fcc0000010000 */
[----:B------:R-:W3:Y:S08]  /*12cf0*/  MUFU.EX2 R107, R107 ;  /* 0x0000006b006b7308 */ /* 0x000ef00000000800 */
[----:B------:R-:W4:Y:S08]  /*12d00*/  MUFU.EX2 R121, R121 ;  /* 0x0000007900797308 */ /* 0x000f300000000800 */
[----:B------:R-:W4:Y:S08]  /*12d10*/  MUFU.EX2 R110, R110 ;  /* 0x0000006e006e7308 */ /* 0x000f300000000800 */
[----:B------:R-:W4:Y:S08]  /*12d20*/  MUFU.EX2 R120, R120 ;  /* 0x0000007800787308 */ /* 0x000f300000000800 */
[----:B------:R0:W-:Y:S08]  /*12d30*/  MUFU.EX2 R114, R91 ;  /* 0x0000005b00727308 */ /* 0x0001f00000000800 */
[----:B------:R-:W4:Y:S01]  /*12d40*/  MUFU.EX2 R111, R111 ;  /* 0x0000006f006f7308 */ /* 0x000f220000000800 */
[----:B0-----:R-:W-:Y:S01]  /*12d50*/  FADD.FTZ R91, R125, R90 ;  /* 0x0000005a7d5b7221 */ /* 0x001fe20000010000 */
[----:B------:R-:W-:-:S04]  /*12d60*/  FADD.FTZ R90, R119, R88 ;  /* 0x00000058775a7221 */ /* 0x000fc80000010000 */
[----:B-1----:R-:W-:Y:S02]  /*12d70*/  FADD.FTZ R90, R106, R90 ;  /* 0x0000005a6a5a7221 */ /* 0x002fe40000010000 */
[----:B------:R-:W0:Y:S01]  /*12d80*/  MUFU.EX2 R117, R117 ;  /* 0x0000007500757308 */ /* 0x000e220000000800 */
[----:B--2---:R-:W-:Y:S01]  /*12d90*/  FADD.FTZ R88, R124, R91 ;  /* 0x0000005b7c587221 */ /* 0x004fe20000010000 */
[----:B---3--:R-:W-:-:S06]  /*12da0*/  FADD.FTZ R90, R107, R90 ;  /* 0x0000005a6b5a7221 */ /* 0x008fcc0000010000 */
[----:B------:R-:W1:Y:S01]  /*12db0*/  MUFU.EX2 R98, R98 ;  /* 0x0000006200627308 */ /* 0x000e620000000800 */
[----:B----4-:R-:W-:Y:S01]  /*12dc0*/  FADD.FTZ R88, R121, R88 ;  /* 0x0000005879587221 */ /* 0x010fe20000010000 */
[----:B------:R-:W-:-:S06]  /*12dd0*/  FADD.FTZ R90, R110, R90 ;  /* 0x0000005a6e5a7221 */ /* 0x000fcc0000010000 */
[----:B------:R-:W2:Y:S01]  /*12de0*/  MUFU.EX2 R116, R116 ;  /* 0x0000007400747308 */ /* 0x000ea20000000800 */
[----:B------:R-:W-:-:S07]  /*12df0*/  F2FP.F16.F32.PACK_AB R20, R20, R153 ;  /* 0x000000991414723e */ /* 0x000fce00000000ff */
[----:B------:R-:W3:Y:S01]  /*12e00*/  MUFU.EX2 R99, R99 ;  /* 0x0000006300637308 */ /* 0x000ee20000000800 */
[----:B------:R-:W-:Y:S02]  /*12e10*/  F2FP.F16.F32.PACK_AB R21, R131, R21 ;  /* 0x000000158315723e */ /* 0x000fe400000000ff */
[----:B------:R-:W-:Y:S02]  /*12e20*/  F2FP.F16.F32.PACK_AB R22, R22, R151 ;  /* 0x000000971616723e */ /* 0x000fe400000000ff */
[----:B------:R-:W-:-:S03]  /*12e30*/  F2FP.F16.F32.PACK_AB R23, R135, R23 ;  /* 0x000000178717723e */ /* 0x000fc600000000ff */
[----:B------:R-:W4:Y:S01]  /*12e40*/  MUFU.EX2 R113, R113 ;  /* 0x0000007100717308 */ /* 0x000f220000000800 */
[----:B------:R-:W-:Y:S01]  /*12e50*/  FADD.FTZ R88, R120, R88 ;  /* 0x0000005878587221 */ /* 0x000fe20000010000 */
[----:B------:R-:W-:-:S06]  /*12e60*/  FADD.FTZ R90, R111, R90 ;  /* 0x0000005a6f5a7221 */ /* 0x000fcc0000010000 */
[----:B------:R-:W4:Y:S01]  /*12e70*/  MUFU.EX2 R102, R102 ;  /* 0x0000006600667308 */ /* 0x000f220000000800 */
[----:B------:R0:W-:Y:S07]  /*12e80*/  STSM.16.M88.4 [R18+0x25b00], R20 ;  /* 0x025b001412007844 */ /* 0x0001ee0000000200 */
[----:B------:R-:W4:Y:S08]  /*12e90*/  MUFU.EX2 R112, R112 ;  /* 0x0000007000707308 */ /* 0x000f300000000800 */
[----:B------:R-:W4:Y:S01]  /*12ea0*/  MUFU.EX2 R103, R103 ;  /* 0x0000006700677308 */ /* 0x000f220000000800 */
[----:B0-----:R-:W-:Y:S01]  /*12eb0*/  FADD.FTZ R20, R117, R88 ;  /* 0x0000005875147221 */ /* 0x001fe20000010000 */
[----:B-1----:R-:W-:-:S06]  /*12ec0*/  FADD.FTZ R21, R98, R90 ;  /* 0x0000005a62157221 */ /* 0x002fcc0000010000 */
[----:B------:R-:W0:Y:S01]  /*12ed0*/  MUFU.EX2 R109, R109 ;  /* 0x0000006d006d7308 */ /* 0x000e220000000800 */
[----:B--2---:R-:W-:Y:S01]  /*12ee0*/  FADD.FTZ R20, R116, R20 ;  /* 0x0000001474147221 */ /* 0x004fe20000010000 */
[----:B---3--:R-:W-:-:S06]  /*12ef0*/  FADD.FTZ R21, R99, R21 ;  /* 0x0000001563157221 */ /* 0x008fcc0000010000 */
[----:B------:R-:W1:Y:S01]  /*12f00*/  MUFU.EX2 R108, R108 ;  /* 0x0000006c006c7308 */ /* 0x000e620000000800 */
[----:B----4-:R-:W-:Y:S01]  /*12f10*/  FADD.FTZ R20, R113, R20 ;  /* 0x0000001471147221 */ /* 0x010fe20000010000 */
[----:B------:R-:W-:-:S06]  /*12f20*/  FADD.FTZ R21, R102, R21 ;  /* 0x0000001566157221 */ /* 0x000fcc0000010000 */
[----:B------:R-:W2:Y:S01]  /*12f30*/  MUFU.EX2 R105, R105 ;  /* 0x0000006900697308 */ /* 0x000ea20000000800 */
[----:B------:R-:W-:Y:S01]  /*12f40*/  FADD.FTZ R20, R112, R20 ;  /* 0x0000001470147221 */ /* 0x000fe20000010000 */
[----:B------:R-:W-:-:S06]  /*12f50*/  FADD.FTZ R21, R103, R21 ;  /* 0x0000001567157221 */ /* 0x000fcc0000010000 */
[----:B------:R-:W3:Y:S01]  /*12f60*/  MUFU.EX2 R94, R94 ;  /* 0x0000005e005e7308 */ /* 0x000ee20000000800 */
[----:B0-----:R-:W-:Y:S01]  /*12f70*/  FADD.FTZ R20, R109, R20 ;  /* 0x000000146d147221 */ /* 0x001fe20000010000 */
[----:B------:R-:W-:-:S06]  /*12f80*/  FADD.FTZ R21, R0, R21 ;  /* 0x0000001500157221 */ /* 0x000fcc0000010000 */
[----:B------:R-:W0:Y:S01]  /*12f90*/  MUFU.EX2 R104, R104 ;  /* 0x0000006800687308 */ /* 0x000e220000000800 */
[----:B------:R-:W-:-:S07]  /*12fa0*/  F2FP.F16.F32.PACK_AB R76, R76, R149 ;  /* 0x000000954c4c723e */ /* 0x000fce00000000ff */
[----:B------:R-:W4:Y:S01]  /*12fb0*/  MUFU.EX2 R95, R95 ;  /* 0x0000005f005f7308 */ /* 0x000f220000000800 */
[----:B------:R-:W-:Y:S01]  /*12fc0*/  F2FP.F16.F32.PACK_AB R77, R123, R77 ;  /* 0x0000004d7b4d723e */ /* 0x000fe200000000ff */
[----:B-1----:R-:W-:Y:S01]  /*12fd0*/  FADD.FTZ R20, R108, R20 ;  /* 0x000000146c147221 */ /* 0x002fe20000010000 */
[----:B------:R-:W-:-:S05]  /*12fe0*/  F2FP.F16.F32.PACK_AB R78, R78, R147 ;  /* 0x000000934e4e723e */ /* 0x000fca00000000ff */
[----:B------:R-:W1:Y:S01]  /*12ff0*/  MUFU.EX2 R101, R101 ;  /* 0x0000006500657308 */ /* 0x000e620000000800 */
[----:B------:R-:W-:Y:S01]  /*13000*/  F2FP.F16.F32.PACK_AB R79, R127, R79 ;  /* 0x0000004f7f4f723e */ /* 0x000fe200000000ff */
[----:B------:R-:W-:-:S06]  /*13010*/  FADD.FTZ R21, R114, R21 ;  /* 0x0000001572157221 */ /* 0x000fcc0000010000 */
[----:B------:R-:W1:Y:S01]  /*13020*/  MUFU.EX2 R82, R82 ;  /* 0x0000005200527308 */ /* 0x000e620000000800 */
[----:B------:R3:W-:Y:S01]  /*13030*/  STSM.16.M88.4 [R18+0x27300], R76 ;  /* 0x0273004c12007844 */ /* 0x0007e20000000200 */
[----:B--2---:R-:W-:-:S06]  /*13040*/  FADD.FTZ R22, R105, R20 ;  /* 0x0000001469167221 */ /* 0x004fcc0000010000 */
[----:B------:R-:W2:Y:S08]  /*13050*/  MUFU.EX2 R100, R100 ;  /* 0x0000006400647308 */ /* 0x000eb00000000800 */
[----:B------:R-:W2:Y:S01]  /*13060*/  MUFU.EX2 R83, R83 ;  /* 0x0000005300537308 */ /* 0x000ea20000000800 */
[----:B---3--:R-:W-:Y:S01]  /*13070*/  FADD.FTZ R76, R94, R21 ;  /* 0x000000155e4c7221 */ /* 0x008fe20000010000 */
[----:B0-----:R-:W-:-:S06]  /*13080*/  FADD.FTZ R22, R104, R22 ;  /* 0x0000001668167221 */ /* 0x001fcc0000010000 */
[----:B------:R-:W0:Y:S01]  /*13090*/  MUFU.EX2 R97, R97 ;  /* 0x0000006100617308 */ /* 0x000e220000000800 */
[----:B----4-:R-:W-:Y:S01]  /*130a0*/  FADD.FTZ R77, R95, R76 ;  /* 0x0000004c5f4d7221 */ /* 0x010fe20000010000 */
[----:B------:R-:W-:-:S06]  /*130b0*/  F2FP.F16.F32.PACK_AB R88, R132, R133 ;  /* 0x000000858458723e */ /* 0x000fcc00000000ff */
[----:B------:R-:W3:Y:S01]  /*130c0*/  MUFU.EX2 R86, R86 ;  /* 0x0000005600567308 */ /* 0x000ee20000000800 */
[----:B------:R-:W-:Y:S02]  /*130d0*/  F2FP.F16.F32.PACK_AB R89, R115, R89 ;  /* 0x000000597359723e */ /* 0x000fe400000000ff */
[----:B------:R-:W-:Y:S02]  /*130e0*/  F2FP.F16.F32.PACK_AB R90, R128, R129 ;  /* 0x00000081805a723e */ /* 0x000fe400000000ff */
[----:B------:R-:W-:-:S03]  /*130f0*/  F2FP.F16.F32.PACK_AB R91, R119, R118 ;  /* 0x00000076775b723e */ /* 0x000fc600000000ff */
[----:B------:R-:W4:Y:S01]  /*13100*/  MUFU.EX2 R96, R96 ;  /* 0x0000006000607308 */ /* 0x000f220000000800 */
[----:B-1----:R-:W-:Y:S01]  /*13110*/  FADD.FTZ R79, R101, R22 ;  /* 0x00000016654f7221 */ /* 0x002fe20000010000 */
[----:B------:R-:W-:-:S06]  /*13120*/  FADD.FTZ R78, R82, R77 ;  /* 0x0000004d524e7221 */ /* 0x000fcc0000010000 */
[----:B------:R-:W1:Y:S01]  /*13130*/  MUFU.EX2 R87, R87 ;  /* 0x0000005700577308 */ /* 0x000e620000000800 */
[----:B------:R2:W-:Y:S07]  /*13140*/  STSM.16.M88.4 [R18+0x28b00], R88 ;  /* 0x028b005812007844 */ /* 0x0005ee0000000200 */
[----:B------:R-:W1:Y:S08]  /*13150*/  MUFU.EX2 R93, R93 ;  /* 0x0000005d005d7308 */ /* 0x000e700000000800 */
[----:B------:R-:W1:Y:S01]  /*13160*/  MUFU.EX2 R73, R73 ;  /* 0x0000004900497308 */ /* 0x000e620000000800 */
[----:B--2---:R-:W-:Y:S01]  /*13170*/  FADD.FTZ R88, R100, R79 ;  /* 0x0000004f64587221 */ /* 0x004fe20000010000 */
[----:B------:R-:W-:Y:S01]  /*13180*/  FADD.FTZ R79, R83, R78 ;  /* 0x0000004e534f7221 */ /* 0x000fe20000010000 */
[----:B------:R-:W-:-:S05]  /*13190*/  F2FP.F16.F32.PACK_AB R77, R114, R0 ;  /* 0x00000000724d723e */ /* 0x000fca00000000ff */
[----:B------:R-:W2:Y:S01]  /*131a0*/  MUFU.EX2 R92, R92 ;  /* 0x0000005c005c7308 */ /* 0x000ea20000000800 */
[----:B0-----:R-:W-:Y:S01]  /*131b0*/  FADD.FTZ R89, R97, R88 ;  /* 0x0000005861597221 */ /* 0x001fe20000010000 */
[----:B---3--:R-:W-:-:S06]  /*131c0*/  FADD.FTZ R0, R86, R79 ;  /* 0x0000004f56007221 */ /* 0x008fcc0000010000 */
[----:B------:R-:W0:Y:S01]  /*131d0*/  MUFU.EX2 R81, R81 ;  /* 0x0000005100517308 */ /* 0x000e220000000800 */
[----:B----4-:R-:W-:Y:S01]  /*131e0*/  FADD.FTZ R88, R96, R89 ;  /* 0x0000005960587221 */ /* 0x010fe20000010000 */
[----:B-1----:R-:W-:-:S06]  /*131f0*/  FADD.FTZ R0, R87, R0 ;  /* 0x0000000057007221 */ /* 0x002fcc0000010000 */
[----:B------:R-:W-:Y:S08]  /*13200*/  MUFU.EX2 R84, R84 ;  /* 0x0000005400547308 */ /* 0x000ff00000000800 */
[----:B------:R-:W1:Y:S01]  /*13210*/  MUFU.EX2 R85, R85 ;  /* 0x0000005500557308 */ /* 0x000e620000000800 */
[----:B------:R-:W-:Y:S01]  /*13220*/  FADD.FTZ R89, R93, R88 ;  /* 0x000000585d597221 */ /* 0x000fe20000010000 */
[----:B------:R-:W-:Y:S01]  /*13230*/  FADD.FTZ R0, R73, R0 ;  /* 0x0000000049007221 */ /* 0x000fe20000010000 */
[----:B------:R-:W-:-:S02]  /*13240*/  F2FP.F16.F32.PACK_AB R100, R100, R101 ;  /* 0x000000656464723e */ /* 0x000fc400000000ff */
[----:B------:R-:W-:Y:S01]  /*13250*/  F2FP.F16.F32.PACK_AB R101, R83, R82 ;  /* 0x000000525365723e */ /* 0x000fe200000000ff */
[----:B--2---:R-:W-:Y:S01]  /*13260*/  FADD.FTZ R82, R92, R89 ;  /* 0x000000595c527221 */ /* 0x004fe20000010000 */
[----:B------:R-:W-:Y:S01]  /*13270*/  F2FP.F16.F32.PACK_AB R124, R124, R125 ;  /* 0x0000007d7c7c723e */ /* 0x000fe200000000ff */
[----:B0-----:R-:W-:Y:S01]  /*13280*/  FADD.FTZ R83, R81, R0 ;  /* 0x0000000051537221 */ /* 0x001fe20000010000 */
[----:B------:R-:W-:Y:S01]  /*13290*/  F2FP.F16.F32.PACK_AB R125, R107, R106 ;  /* 0x0000006a6b7d723e */ /* 0x000fe200000000ff */
[----:B------:R-:W2:Y:S01]  /*132a0*/  LDL.LU R0, [R1+0x3c] ;  /* 0x00003c0001007983 */ /* 0x000ea20000300800 */
        /* <DEDUP_REMOVED lines=8> */
[----:B------:R-:W-:Y:S01]  /*13330*/  FADD.FTZ R87, R75, R82 ;  /* 0x000000524b577221 */ /* 0x000fe20000010000 */
[----:B-1----:R-:W-:Y:S01]  /*13340*/  F2FP.F16.F32.PACK_AB R95, R85, R84 ;  /* 0x00000054555f723e */ /* 0x002fe200000000ff */
[----:B------:R-:W-:Y:S01]  /*13350*/  FADD.FTZ R84, R84, R83 ;  /* 0x0000005354547221 */ /* 0x000fe20000010000 */
[----:B------:R-:W-:Y:S01]  /*13360*/  F2FP.F16.F32.PACK_AB R92, R92, R93 ;  /* 0x0000005d5c5c723e */ /* 0x000fe200000000ff */
[----:B------:R-:W-:Y:S01]  /*13370*/  STSM.16.M88.4 [R18+0x2a300], R124 ;  /* 0x02a3007c12007844 */ /* 0x000fe20000000200 */
[----:B------:R-:W-:Y:S01]  /*13380*/  F2FP.F16.F32.PACK_AB R93, R81, R73 ;  /* 0x00000049515d723e */ /* 0x000fe200000000ff */
[----:B------:R-:W-:-:S02]  /*13390*/  FADD.FTZ R73, R74, R87 ;  /* 0x000000574a497221 */ /* 0x000fc40000010000 */
[----:B------:R0:W-:Y:S04]  /*133a0*/  STSM.16.M88.4 [R18+0x2bb00], R20 ;  /* 0x02bb001412007844 */ /* 0x0001e80000000200 */
[----:B------:R-:W-:Y:S01]  /*133b0*/  STL [R1+0x38], R73 ;  /* 0x0000384901007387 */ /* 0x000fe20000100800 */
[----:B0-----:R-:W-:-:S05]  /*133c0*/  FADD.FTZ R20, R85, R84 ;  /* 0x0000005455147221 */ /* 0x001fca0000010000 */
[----:B------:R0:W-:Y:S04]  /*133d0*/  STL [R1+0x40], R20 ;  /* 0x0000401401007387 */ /* 0x0001e80000100800 */
[----:B0-----:R-:W3:Y:S01]  /*133e0*/  LDL R20, [R1+0x5c] ;  /* 0x00005c0001147983 */ /* 0x001ee20000100800 */
[----:B------:R-:W-:Y:S02]  /*133f0*/  F2FP.F16.F32.PACK_AB R76, R108, R109 ;  /* 0x0000006d6c4c723e */ /* 0x000fe400000000ff */
[----:B------:R-:W-:Y:S02]  /*13400*/  F2FP.F16.F32.PACK_AB R78, R104, R105 ;  /* 0x00000069684e723e */ /* 0x000fe400000000ff */
[----:B------:R-:W-:Y:S02]  /*13410*/  F2FP.F16.F32.PACK_AB R102, R96, R97 ;  /* 0x000000616066723e */ /* 0x000fe400000000ff */
[----:B------:R-:W-:Y:S01]  /*13420*/  F2FP.F16.F32.PACK_AB R94, R74, R75 ;  /* 0x0000004b4a5e723e */ /* 0x000fe200000000ff */
[----:B------:R-:W-:Y:S04]  /*13430*/  STSM.16.M88.4 [R18+0x2d300], R76 ;  /* 0x02d3004c12007844 */ /* 0x000fe80000000200 */
[----:B------:R-:W-:Y:S04]  /*13440*/  STSM.16.M88.4 [R18+0x2eb00], R100 ;  /* 0x02eb006412007844 */ /* 0x000fe80000000200 */
[----:B------:R-:W-:Y:S01]  /*13450*/  STSM.16.M88.4 [R18+0x30300], R92 ;  /* 0x0303005c12007844 */ /* 0x000fe20000000200 */
[----:B------:R-:W-:Y:S01]  /*13460*/  @!PT LDS RZ, [RZ] ;  /* 0x00000000fffff984 */ /* 0x000fe20000000800 */
[----:B------:R-:W-:Y:S01]  /*13470*/  @!PT LDS RZ, [RZ] ;  /* 0x00000000fffff984 */ /* 0x000fe20000000800 */
[----:B------:R-:W-:Y:S01]  /*13480*/  @!PT LDS RZ, [RZ] ;  /* 0x00000000fffff984 */ /* 0x000fe20000000800 */
[----:B------:R-:W-:Y:S01]  /*13490*/  @!PT LDS RZ, [RZ] ;  /* 0x00000000fffff984 */ /* 0x000fe20000000800 */
[----:B------:R0:W-:Y:S06]  /*134a0*/  MEMBAR.ALL.CTA ;  /* 0x0000000000007992 */ /* 0x0001ec0000008000 */
[----:B0-----:R-:W0:Y:S01]  /*134b0*/  FENCE.VIEW.ASYNC.S ;  /* 0x00000000000073c6 */ /* 0x001e220000000000 */
        /* <DEDUP_REMOVED lines=50> */
[C---:B--2---:R-:W-:Y:S01]  /*137e0*/  ISETP.GT.AND P2, PT, R0.reuse, RZ, PT ;  /* 0x000000ff0000720c */ /* 0x044fe20003f44270 */
[----:B------:R-:W-:-:S05]  /*137f0*/  VIADD R0, R0, 0xffffffff ;  /* 0xffffffff00007836 */ /* 0x000fca0000000000 */
[----:B------:R1:W-:Y:S02]  /*13800*/  STL [R1+0x3c], R0 ;  /* 0x00003c0001007387 */ /* 0x0003e40000100800 */
[----:B-1----:R-:W-:Y:S02]  /*13810*/  IMAD.MOV.U32 R0, RZ, RZ, R154 ;  /* 0x000000ffff007224 */ /* 0x002fe400078e009a */
[----:B---3--:R1:W-:Y:S01]  /*13820*/  STL [R1+0x4], R20 ;  /* 0x0000041401007387 */ /* 0x0083e20000100800 */
[----:B0-----:R-:W-:Y:S02]  /*13830*/  NOP ;  /* 0x0000000000007918 */ /* 0x001fe40000000000 */
[----:B------:R-:W-:Y:S05]  /*13840*/  @P2 BRA `(.L_x_10442) ;  /* 0xffffffb400c02947 */ /* 0x000fea000383ffff */
.L_x_10431:
[----:B------:R-:W-:Y:S05]  /*13850*/  WARPSYNC.ALL ;  /* 0x0000000000007948 */ /* 0x000fea0003800000 */
[----:B------:R-:W-:Y:S06]  /*13860*/  BAR.ARV 0x8, 0x200 ;  /* 0x0208000000007b1d */ /* 0x000fec0000002000 */
[----:B------:R-:W-:Y:S05]  /*13870*/  @!P0 BRA `(.L_x_10443) ;  /* 0x0000000000048947 */ /* 0x000fea0003800000 */
[----:B------:R-:W-:Y:S01]  /*13880*/  BPT.TRAP 0x1 ;  /* 0x000000040000795c */ /* 0x000fe20000300000 */
.L_x_10443:
[----:B------:R-:W2:Y:S01]  /*13890*/  LDL R2, [R1+0x5c] ;  /* 0x00005c0001027983 */ /* 0x000ea20000100800 */
[----:B------:R-:W-:Y:S01]  /*138a0*/  IMAD R0, R154, 0x8, R16 ;  /* 0x000000089a007824 */ /* 0x000fe200078e0210 */
[----:B--2---:R-:W-:-:S04]  /*138b0*/  SHF.L.U32 R3, R2, 0x1f, RZ ;  /* 0x0000001f02037819 */ /* 0x004fc800000006ff */
[----:B------:R0:W2:Y:S01]  /*138c0*/  SYNCS.PHASECHK.TRANS64.TRYWAIT P2, [R0+URZ+0x31c50], R3 ;  /* 0x031c5003000075a7 */ /* 0x0000a2000804017f */
[----:B------:R-:W-:Y:S05]  /*138d0*/  @!P0 BRA `(.L_x_10444) ;  /* 0x0000000000048947 */ /* 0x000fea0003800000 */
[----:B------:R-:W-:Y:S01]  /*138e0*/  BPT.TRAP 0x1 ;  /* 0x000000040000795c */ /* 0x000fe20000300000 */
.L_x_10444:
[----:B------:R-:W3:Y:S01]  /*138f0*/  LDL.LU R2, [R1+0x7c] ;  /* 0x00007c0001027983 */ /* 0x000ee20000300800 */
[----:B------:R-:W-:Y:S02]  /*13900*/  VIADD R16, R16, 0x200 ;  /* 0x0000020010107836 */ /* 0x000fe40000000000 */
[----:B------:R-:W-:-:S03]  /*13910*/  IMAD.MOV.U32 R5, RZ, RZ, -0x3ffffff0 ;  /* 0xc0000010ff057424 */ /* 0x000fc600078e00ff */
[----:B------:R-:W-:-:S04]  /*13920*/  SHF.R.U32.HI R16, RZ, 0x4, R16 ;  /* 0x00000004ff107819 */ /* 0x000fc80000011610 */
[----:B------:R-:W-:-:S04]  /*13930*/  LOP3.LUT R16, R16, 0x3fff, RZ, 0xc0, !PT ;  /* 0x00003fff10107812 */ /* 0x000fc800078ec0ff */
[----:B------:R-:W-:Y:S02]  /*13940*/  LOP3.LUT R7, R16, 0x2400000, RZ, 0xfc, !PT ;  /* 0x0240000010077812 */ /* 0x000fe400078efcff */
[----:B---3--:R-:W-:Y:S01]  /*13950*/  LOP3.LUT R4, R2, 0x10000, RZ, 0xfc, !PT ;  /* 0x0001000002047812 */ /* 0x008fe200078efcff */
[----:B--2---:R-:W-:Y:S06]  /*13960*/  @P2 BRA `(.L_x_10445) ;  /* 0x0000000000082947 */ /* 0x004fec0003800000 */
[----:B------:R-:W2:Y:S02]  /*13970*/  SYNCS.PHASECHK.TRANS64.TRYWAIT P0, [R0+URZ+0x31c50], R3 ;  /* 0x031c5003000075a7 */ /* 0x000ea4000800017f */
[----:B--2---:R-:W-:Y:S05]  /*13980*/  @!P0 BRA `(.L_x_10446) ;  /* 0x000000a400bc8947 */ /* 0x004fea0003800000 */
.L_x_10445:
[----:B------:R-:W-:Y:S01]  /*13990*/  IMAD R2, R154, 0x6c0, R7 ;  /* 0x000006c09a027824 */ /* 0x000fe200078e0207 */
[----:B------:R-:W3:Y:S01]  /*139a0*/  LDL.LU R12, [R1+0x38] ;  /* 0x00003800010c7983 */ /* 0x000ee20000300800 */
[----:B0-2---:R-:W-:Y:S01]  /*139b0*/  IMAD.MOV.U32 R3, RZ, RZ, -0x7fffffe0 ;  /* 0x80000020ff037424 */ /* 0x005fe200078e00ff */
[----:B------:R-:W-:Y:S05]  /*139c0*/  WARPSYNC.ALL ;  /* 0x0000000000007948 */ /* 0x000fea0003800000 */
[C---:B------:R-:W-:Y:S01]  /*139d0*/  R2UR UR4, R4.reuse ;  /* 0x00000000040472ca */ /* 0x040fe200000e0000 */
[----:B------:R-:W-:Y:S01]  /*139e0*/  VIADD R6, R4, 0x180 ;  /* 0x0000018004067836 */ /* 0x000fe20000000000 */
[----:B------:R-:W-:Y:S01]  /*139f0*/  R2UR UR5, R5 ;  /* 0x00000000050572ca */ /* 0x000fe200000e0000 */
[C---:B------:R-:W-:Y:S01]  /*13a00*/  VIADD R8, R2.reuse, 0x40 ;  /* 0x0000004002087836 */ /* 0x040fe20000000000 */
[----:B------:R-:W-:Y:S01]  /*13a10*/  R2UR UR6, R2 ;  /* 0x00000000020672ca */ /* 0x000fe200000e0000 */
[----:B------:R-:W-:Y:S01]  /*13a20*/  IMAD.MOV.U32 R7, RZ, RZ, -0x3ffffff0 ;  /* 0xc0000010ff077424 */ /* 0x000fe200078e00ff */
[----:B------:R-:W-:Y:S01]  /*13a30*/  R2UR UR7, R3 ;  /* 0x00000000030772ca */ /* 0x000fe200000e0000 */
[----:B------:R-:W-:Y:S01]  /*13a40*/  WARPGROUP.ARRIVE ;  /* 0x00000000000079c5 */ /* 0x000fe20000000000 */
[----:B------:R-:W-:Y:S01]  /*13a50*/  IMAD.MOV.U32 R9, RZ, RZ, -0x7fffffe0 ;  /* 0x80000020ff097424 */ /* 0x000fe200078e00ff */
[----:B------:R-:W2:Y:S01]  /*13a60*/  LDL.LU R10, [R1+0x40] ;  /* 0x00004000010a7983 */ /* 0x000ea20000300800 */
[----:B------:R-:W-:-:S02]  /*13a70*/  IMAD.MOV.U32 R3, RZ, RZ, -0x7fffffe0 ;  /* 0x80000020ff037424 */ /* 0x000fc400078e00ff */
[----:B------:R-:W-:Y:S01]  /*13a80*/  IMAD.MOV.U32 R5, RZ, RZ, -0x3ffffff0 ;  /* 0xc0000010ff057424 */ /* 0x000fe200078e00ff */
[----:B------:R-:W4:Y:S01]  /*13a90*/  LDL.LU R11, [R1+0x5c] ;  /* 0x00005c00010b7983 */ /* 0x000f220000300800 */
[----:B------:R-:W-:-:S05]  /*13aa0*/  VIADD R154, R154, 0x1 ;  /* 0x000000019a9a7836 */ /* 0x000fca0000000000 */
[----:B------:R-:W-:Y:S01]  /*13ab0*/  HGMMA.64x96x16.F32 R24, gdesc[UR4].tnspB, R24, gsb0 ;  /* 0x41600000041879f0 */ /* 0x000fe20008000818 */
[----:B------:R-:W-:Y:S01]  /*13ac0*/  R2UR UR4, R6 ;  /* 0x00000000060472ca */ /* 0x000fe200000e0000 */
[----:B------:R-:W-:Y:S01]  /*13ad0*/  VIADD R6, R4, 0x300 ;  /* 0x0000030004067836 */ /* 0x000fe20000000000 */
[----:B------:R-:W-:Y:S01]  /*13ae0*/  R2UR UR5, R7 ;  /* 0x00000000070572ca */ /* 0x000fe200000e0000 */
[----:B------:R-:W-:Y:S01]  /*13af0*/  IMAD.MOV.U32 R7, RZ, RZ, -0x3ffffff0 ;  /* 0xc0000010ff077424 */ /* 0x000fe200078e00ff */
[----:B------:R-:W-:Y:S01]  /*13b00*/  R2UR UR6, R8 ;  /* 0x00000000080672ca */ /* 0x000fe200000e0000 */
[----:B------:R-:W-:Y:S01]  /*13b10*/  VIADD R8, R2, 0x80 ;  /* 0x0000008002087836 */ /* 0x000fe20000000000 */
[----:B------:R-:W-:Y:S01]  /*13b20*/  R2UR UR7, R9 ;  /* 0x00000000090772ca */ /* 0x000fe200000e0000 */
[----:B------:R-:W-:Y:S01]  /*13b30*/  IMAD.MOV.U32 R9, RZ, RZ, -0x7fffffe0 ;  /* 0x80000020ff097424 */ /* 0x000fe200078e00ff */
[----:B------:R-:W-:Y:S01]  /*13b40*/  ISETP.NE.AND P0, PT, R154, 0x2, PT ;  /* 0x000000029a00780c */ /* 0x000fe20003f05270 */
[----:B------:R-:W-:-:S02]  /*13b50*/  WARPGROUP.DEPBAR.LE gsb0, 0x0 ;  /* 0x00008000000079c5 */ /* 0x000fc40000010000 */
[----:B------:R-:W-:-:S08]  /*13b60*/  WARPGROUP.ARRIVE ;  /* 0x00000000000079c5 */ /* 0x000fd00000000000 */
        /* <DEDUP_REMOVED lines=9> */
[----:B------:R-:W-:Y:S02]  /*13c00*/  WARPGROUP.DEPBAR.LE gsb0, 0x0 ;  /* 0x00008000000079c5 */ /* 0x000fe40000010000 */
[----:B------:R-:W-:-:S09]  /*13c10*/  WARPGROUP.ARRIVE ;  /* 0x00000000000079c5 */ /* 0x000fd20000000000 */
        /* <DEDUP_REMOVED lines=39> */
[C---:B------:R-:W-:Y:S01]  /*13e90*/  VIADD R8, R2.reuse, 0x1c0 ;  /* 0x000001c002087836 */ /* 0x040fe20000000000 */
[----:B------:R-:W-:Y:S01]  /*13ea0*/  R2UR UR7, R9 ;  /* 0x00000000090772ca */ /* 0x000fe200000e0000 */
[----:B------:R-:W-:Y:S02]  /*13eb0*/  IMAD.MOV.U32 R9, RZ, RZ, -0x7fffffe0 ;  /* 0x80000020ff097424 */ /* 0x000fe400078e00ff */
[----:B------:R-:W-:-:S02]  /*13ec0*/  VIADD R2, R2, 0x200 ;  /* 0x0000020002027836 */ /* 0x000fc40000000000 */
[----:B------:R-:W-:Y:S01]  /*13ed0*/  VIADD R4, R4, 0xc00 ;  /* 0x00000c0004047836 */ /* 0x000fe20000000000 */
[----:B------:R-:W-:Y:S02]  /*13ee0*/  WARPGROUP.DEPBAR.LE gsb0, 0x0 ;  /* 0x00008000000079c5 */ /* 0x000fe40000010000 */
[----:B------:R-:W-:-:S06]  /*13ef0*/  WARPGROUP.ARRIVE ;  /* 0x00000000000079c5 */ /* 0x000fcc0000000000 */
[----:B------:R-:W-:Y:S01]  /*13f00*/  HGMMA.64x96x16.F32 R24, gdesc[UR4].tnspB, R24, gsb0 ;  /* 0x41600000041879f0 */ /* 0x000fe20008000818 */
[----:B------:R-:W-:Y:S02]  /*13f10*/  R2UR UR4, R6 ;  /* 0x00000000060472ca */ /* 0x000fe400000e0000 */
[----:B------:R-:W-:Y:S02]  /*13f20*/  R2UR UR5, R7 ;  /* 0x00000000070572ca */ /* 0x000fe400000e0000 */
[----:B------:R-:W-:Y:S02]  /*13f30*/  R2UR UR6, R8 ;  /* 0x00000000080672ca */ /* 0x000fe400000e0000 */
[----:B------:R-:W-:Y:S01]  /*13f40*/  R2UR UR7, R9 ;  /* 0x00000000090772ca */ /* 0x000fe200000e0000 */
[----:B------:R-:W-:Y:S02]  /*13f50*/  WARPGROUP.DEPBAR.LE gsb0, 0x0 ;  /* 0x00008000000079c5 */ /* 0x000fe40000010000 */
[----:B------:R-:W-:-:S10]  /*13f60*/  WARPGROUP.ARRIVE ;  /* 0x00000000000079c5 */ /* 0x000fd40000000000 */
[----:B------:R-:W-:Y:S01]  /*13f70*/  HGMMA.64x96x16.F32 R24, gdesc[UR4].tnspB, R24, gsb0 ;  /* 0x41600000041879f0 */ /* 0x000fe20008000818 */
[----:B------:R-:W-:Y:S02]  /*13f80*/  R2UR UR6, R2 ;  /* 0x00000000020672ca */ /* 0x000fe400000e0000 */
[----:B---3--:R-:W0:Y:S01]  /*13f90*/  SHFL.BFLY PT, R2, R12, 0x2, 0x1f ;  /* 0x0c401f000c027f89 */ /* 0x008e2200000e0000 */
[----:B------:R-:W-:Y:S02]  /*13fa0*/  R2UR UR7, R3 ;  /* 0x00000000030772ca */ /* 0x000fe400000e0000 */
[----:B------:R-:W-:Y:S01]  /*13fb0*/  R2UR UR4, R4 ;  /* 0x00000000040472ca */ /* 0x000fe200000e0000 */
[----:B--2---:R-:W2:Y:S01]  /*13fc0*/  SHFL.BFLY PT, R3, R10, 0x2, 0x1f ;  /* 0x0c401f000a037f89 */ /* 0x004ea200000e0000 */
[----:B------:R-:W-:Y:S01]  /*13fd0*/  R2UR UR5, R5 ;  /* 0x00000000050572ca */ /* 0x000fe200000e0000 */
[----:B0-----:R-:W-:Y:S01]  /*13fe0*/  FADD.FTZ R2, R2, R12 ;  /* 0x0000000c02027221 */ /* 0x001fe20000010000 */
[----:B--2---:R-:W-:-:S04]  /*13ff0*/  FADD.FTZ R4, R3, R10 ;  /* 0x0000000a03047221 */ /* 0x004fc80000010000 */
[----:B------:R-:W0:Y:S04]  /*14000*/  SHFL.BFLY PT, R3, R2, 0x1, 0x1f ;  /* 0x0c201f0002037f89 */ /* 0x000e2800000e0000 */
[----:B------:R-:W2:Y:S01]  /*14010*/  SHFL.BFLY PT, R5, R4, 0x1, 0x1f ;  /* 0x0c201f0004057f89 */ /* 0x000ea200000e0000 */
[----:B0-----:R-:W-:Y:S01]  /*14020*/  FADD.FTZ R9, R2, R3 ;  /* 0x0000000302097221 */ /* 0x001fe20000010000 */
[----:B------:R-:W-:Y:S01]  /*14030*/  SEL R2, RZ, 0x1, P0 ;  /* 0x00000001ff027807 */ /* 0x000fe20000000000 */
[----:B--2---:R-:W-:-:S03]  /*14040*/  FADD.FTZ R10, R4, R5 ;  /* 0x00000005040a7221 */ /* 0x004fc60000010000 */
[----:B------:R-:W-:Y:S02]  /*14050*/  FSETP.NE.FTZ.AND P2, PT, R9, RZ, PT ;  /* 0x000000ff0900720b */ /* 0x000fe40003f55000 */
[----:B------:R-:W-:Y:S02]  /*14060*/  CS2R R4, SRZ ;  /* 0x0000000000047805 */ /* 0x000fe4000001ff00 */
[----:B----4-:R-:W-:Y:S02]  /*14070*/  LOP3.LUT R11, R11, R2, RZ, 0x3c, !PT ;  /* 0x000000020b0b7212 */ /* 0x010fe400078e3cff */
[----:B------:R-:W-:-:S07]  /*14080*/  FSETP.NE.FTZ.AND P3, PT, R10, RZ, PT ;  /* 0x000000ff0a00720b */ /* 0x000fce0003f75000 */
[----:B------:R-:W0:Y:S08]  /*14090*/  @P2 MUFU.LG2 R3, R9 ;  /* 0x0000000900032308 */ /* 0x000e300000000c00 */
[----:B------:R2:W-:Y:S08]  /*140a0*/  @P2 MUFU.RCP R5, R9 ;  /* 0x0000000900052308 */ /* 0x0005f00000001000 */
[----:B------:R-:W3:Y:S01]  /*140b0*/  @P3 MUFU.LG2 R7, R10 ;  /* 0x0000000a00073308 */ /* 0x000ee20000000c00 */
[----:B--2---:R-:W2:Y:S01]  /*140c0*/  LDL.LU R9, [R1+0x94] ;  /* 0x0000940001097983 */ /* 0x004ea20000300800 */
[----:B------:R-:W-:-:S02]  /*140d0*/  WARPGROUP.DEPBAR.LE gsb0, 0x0 ;  /* 0x00008000000079c5 */ /* 0x000fc40000010000 */
[----:B------:R-:W-:-:S06]  /*140e0*/  WARPGROUP.ARRIVE ;  /* 0x00000000000079c5 */ /* 0x000fcc0000000000 */
[----:B------:R-:W-:Y:S01]  /*140f0*/  HGMMA.64x96x16.F32 R24, gdesc[UR4].tnspB, R24, gsb0 ;  /* 0x41600000041879f0 */ /* 0x000fe20008000818 */
[----:B------:R4:W-:Y:S01]  /*14100*/  STL [R1+0x5c], R11 ;  /* 0x00005c0b01007387 */ /* 0x0009e20000100800 */
[----:B------:R-:W5:Y:S01]  /*14110*/  @P3 MUFU.RCP R4, R10 ;  /* 0x0000000a00043308 */ /* 0x000f620000001000 */
[----:B------:R-:W-:Y:S02]  /*14120*/  @!P1 VIADD R8, R0, 0x31c60 ;  /* 0x00031c6000089836 */ /* 0x000fe40000000000 */
[C---:B------:R-:W-:Y:S01]  /*14130*/  @P2 FMUL.FTZ R6, R14.reuse, 0.69314718246459960938 ;  /* 0x3f3172180e062820 */ /* 0x040fe20000410000 */
[----:B0-----:R-:W-:Y:S01]  /*14140*/  @P2 FMUL.FTZ R3, R3, 0.69314718246459960938 ;  /* 0x3f31721803032820 */ /* 0x001fe20000410000 */
[----:B------:R-:W-:Y:S02]  /*14150*/  IMAD.MOV.U32 R0, RZ, RZ, -0x800000 ;  /* 0xff800000ff007424 */ /* 0x000fe400078e00ff */
[----:B------:R-:W-:Y:S01]  /*14160*/  @P3 FMUL.FTZ R14, R14, 0.69314718246459960938 ;  /* 0x3f3172180e0e3820 */ /* 0x000fe20000410000 */
[----:B---3--:R-:W-:Y:S01]  /*14170*/  @P3 FMUL.FTZ R7, R7, 0.69314718246459960938 ;  /* 0x3f31721807073820 */ /* 0x008fe20000410000 */
[----:B------:R-:W-:Y:S01]  /*14180*/  @!P1 PRMT R8, RZ, 0x654, R8 ;  /* 0x00000654ff089816 */ /* 0x000fe20000000008 */
[----:B------:R-:W-:Y:S01]  /*14190*/  @P2 FFMA.FTZ R0, R6, R15, R3 ;  /* 0x0000000f06002223 */ /* 0x000fe20000010003 */
[----:B------:R-:W-:-:S02]  /*141a0*/  IMAD.MOV.U32 R2, RZ, RZ, -0x800000 ;  /* 0xff800000ff027424 */ /* 0x000fc400078e00ff */
[----:B------:R-:W-:Y:S01]  /*141b0*/  @P3 FFMA.FTZ R2, R14, R72, R7 ;  /* 0x000000480e023223 */ /* 0x000fe20000010007 */
[----:B------:R-:W-:Y:S01]  /*141c0*/  SEL R154, R154, RZ, P0 ;  /* 0x000000ff9a9a7207 */ /* 0x000fe20000000000 */
[----:B------:R-:W-:Y:S02]  /*141d0*/  WARPGROUP.DEPBAR.LE gsb0, 0x0 ;  /* 0x00008000000079c5 */ /* 0x000fe40000010000 */
        /* <DEDUP_REMOVED lines=17> */
[-C--:B-----5:R-:W-:Y:S01]  /*142f0*/  FMUL.FTZ R69, R39, R4.reuse ;  /* 0x0000000427457220 */ /* 0x0a0fe20000410000 */
        /* <DEDUP_REMOVED lines=32> */
[----:B--2---:R-:W-:-:S05]  /*14500*/  VIADD R9, R9, 0x1 ;  /* 0x0000000109097836 */ /* 0x004fca0000000000 */
[----:B------:R4:W-:Y:S02]  /*14510*/  STL [R1+0x94], R9 ;  /* 0x0000940901007387 */ /* 0x0009e40000100800 */
.L_x_10390:
[----:B------:R-:W2:Y:S01]  /*14520*/  LDL R70, [R1+0x88] ;  /* 0x0000880001467983 */ /* 0x000ea20000100800 */
[----:B------:R-:W0:Y:S01]  /*14530*/  S2R R4, SR_TID.X ;  /* 0x0000000000047919 */ /* 0x000e220000002100 */
[----:B------:R-:W-:Y:S05]  /*14540*/  WARPSYNC.ALL ;  /* 0x0000000000007948 */ /* 0x000fea0003800000 */
[----:B------:R-:W3:Y:S01]  /*14550*/  S2UR UR5, SR_CgaCtaId ;  /* 0x00000000000579c3 */ /* 0x000ee20000008800 */
[----:B------:R-:W-:Y:S01]  /*14560*/  UMOV UR4, 0x400 ;  /* 0x0000040000047882 */ /* 0x000fe20000000000 */
[----:B0-----:R-:W-:-:S05]  /*14570*/  VIADD R85, R4, 0xffffff80 ;  /* 0xffffff8004557836 */ /* 0x001fca0000000000 */
[----:B------:R-:W-:-:S04]  /*14580*/  SHF.R.S32.HI R66, RZ, 0x1f, R85 ;  /* 0x0000001fff427819 */ /* 0x000fc80000011455 */
[----:B------:R-:W-:Y:S01]  /*14590*/  LEA.HI R66, R66, R85, RZ, 0x2 ;  /* 0x0000005542427211 */ /* 0x000fe200078f10ff */
[----:B---3--:R-:W-:-:S03]  /*145a0*/  ULEA UR4, UR5, UR4, 0x18 ;  /* 0x0000000405047291 */ /* 0x008fc6000f8ec03f */
[----:B------:R-:W-:-:S05]  /*145b0*/  LOP3.LUT R66, R66, 0xfffffffc, RZ, 0xc0, !PT ;  /* 0xfffffffc42427812 */ /* 0x000fca00078ec0ff */
[----:B------:R-:W-:Y:S02]  /*145c0*/  IMAD.IADD R66, R85, 0x1, -R66 ;  /* 0x0000000155427824 */ /* 0x000fe400078e0a42 */
[----:B------:R-:W-:Y:S01]  /*145d0*/  IMAD.U32 R16, RZ, RZ, UR4 ;  /* 0x00000004ff107e24 */ /* 0x000fe2000f8e00ff */
[----:B------:R-:W-:Y:S01]  /*145e0*/  BAR.SYNC.DEFER_BLOCKING 0x5, 0x200 ;  /* 0x0148000000007b1d */ /* 0x000fe20000010000 */
[----:B-1----:R-:W-:-:S04]  /*145f0*/  IMAD.SHL.U32 R32, R66, 0x8, RZ ;  /* 0x0000000842207824 */ /* 0x002fc800078e00ff */
[C---:B------:R-:W-:Y:S02]  /*14600*/  VIADD R33, R32.reuse, 0x40 ;  /* 0x0000004020217836 */ /* 0x040fe40000000000 */
[----:B------:R-:W-:Y:S01]  /*14610*/  VIADD R34, R32, 0x20 ;  /* 0x0000002020227836 */ /* 0x000fe20000000000 */
[----:B------:R-:W-:Y:S02]  /*14620*/  BSSY B0, `(.L_x_10447) ;  /* 0x00001b7000007945 */ /* 0x000fe40003800000 */
[----:B------:R-:W-:Y:S02]  /*14630*/  SHF.R.S32.HI R36, RZ, 0x1f, R33 ;  /* 0x0000001fff247819 */ /* 0x000fe40000011421 */
[----:B------:R-:W-:Y:S01]  /*14640*/  SHF.R.S32.HI R35, RZ, 0x1f, R34 ;  /* 0x0000001fff237819 */ /* 0x000fe20000011422 */
[----:B-----5:R0:W1:Y:S01]  /*14650*/  LDS.128 R104, [R16+0x31cd0] ;  /* 0x031cd00010687984 */ /* 0x0200620000000c00 */
[----:B------:R-:W-:Y:S06]  /*14660*/  BAR.ARV 0x4, 0x200 ;  /* 0x0108000000007b1d */ /* 0x000fec0000002000 */
[----:B--2---:R-:W-:Y:S01]  /*14670*/  SHF.R.S32.HI R51, RZ, 0x1f, R70 ;  /* 0x0000001fff337819 */ /* 0x004fe20000011446 */
[----:B------:R-:W-:-:S03]  /*14680*/  IMAD.SHL.U32 R55, R70, 0x4, RZ ;  /* 0x0000000446377824 */ /* 0x000fc600078e00ff */
[----:B------:R-:W-:Y:S01]  /*14690*/  SHF.L.U64.HI R54, R70, 0x2, R51 ;  /* 0x0000000246367819 */ /* 0x000fe20000010233 */
[----:B01----:R-:W-:Y:S06]  /*146a0*/  @P1 BRA `(.L_x_10448) ;  /* 0x0000001000401947 */ /* 0x003fec0003800000 */
[----:B------:R-:W2:Y:S01]  /*146b0*/  LDL R4, [R1+0xcc] ;  /* 0x0000cc0001047983 */ /* 0x000ea20000100800 */
[----:B------:R-:W-:Y:S05]  /*146c0*/  WARPSYNC.ALL ;  /* 0x0000000000007948 */ /* 0x000fea0003800000 */
[----:B------:R-:W0:Y:S01]  /*146d0*/  S2R R5, SR_SWINHI ;  /* 0x0000000000057919 */ /* 0x000e220000002f00 */
[----:B------:R-:W-:Y:S01]  /*146e0*/  F2FP.F16.F32.PACK_AB R6, R79, R6 ;  /* 0x000000064f06723e */ /* 0x000fe200000000ff */
[----:B------:R-:W-:Y:S01]  /*146f0*/  ULDC.64 UR4, c[0x0][0xc00] ;  /* 0x0003000000047ab9 */ /* 0x000fe20000000a00 */
[----:B------:R-:W-:Y:S02]  /*14700*/  F2FP.F16.F32.PACK_AB R22, R75, R22 ;  /* 0x000000164b16723e */ /* 0x000fe400000000ff */
[----:B------:R-:W-:-:S02]  /*14710*/  MOV R24, R16 ;  /* 0x0000001000187202 */ /* 0x000fc40000000f00 */
[----:B0-----:R-:W-:Y:S01]  /*14720*/  MOV R25, R5 ;  /* 0x0000000500197202 */ /* 0x001fe20000000f00 */
[----:B------:R-:W-:Y:S02]  /*14730*/  BAR.SYNC.DEFER_BLOCKING 0x1, 0x180 ;  /* 0x0046000000007b1d */ /* 0x000fe40000010000 */
[----:B--2---:R-:W-:-:S03]  /*14740*/  IMAD.WIDE R4, R4, 0x2, R24 ;  /* 0x0000000204047825 */ /* 0x004fc600078e0218 */
[C---:B------:R-:W-:Y:S02]  /*14750*/  IADD3 R59, P4, R4.reuse, 0x20, RZ ;  /* 0x00000020043b7810 */ /* 0x040fe40007f9e0ff */
[C---:B------:R-:W-:Y:S02]  /*14760*/  IADD3 R67, P2, R4.reuse, 0x3020, RZ ;  /* 0x0000302004437810 */ /* 0x040fe40007f5e0ff */
[----:B----4-:R-:W-:Y:S01]  /*14770*/  LOP3.LUT R8, R59, 0x180, RZ, 0xc0, !PT ;  /* 0x000001803b087812 */ /* 0x010fe200078ec0ff */
[--C-:B------:R-:W-:Y:S01]  /*14780*/  IMAD.X R13, RZ, RZ, R5.reuse, P4 ;  /* 0x000000ffff0d7224 */ /* 0x100fe200020e0605 */
[----:B------:R-:W-:Y:S01]  /*14790*/  IADD3 R63, P3, R4, 0x3000, RZ ;  /* 0x00003000043f7810 */ /* 0x000fe20007f7e0ff */
[--C-:B------:R-:W-:Y:S01]  /*147a0*/  IMAD.X R21, RZ, RZ, R5.reuse, P2 ;  /* 0x000000ffff157224 */ /* 0x100fe200010e0605 */
[----:B------:R-:W-:Y:S02]  /*147b0*/  SHF.R.U64 R8, R8, 0x3, RZ ;  /* 0x0000000308087819 */ /* 0x000fe400000012ff */
[C---:B------:R-:W-:Y:S01]  /*147c0*/  IADD3 R62, P0, R4.reuse, 0x6020, RZ ;  /* 0x00006020043e7810 */ /* 0x040fe20007f1e0ff */
[----:B------:R-:W-:Y:S01]  /*147d0*/  IMAD.X R15, RZ, RZ, R5, P3 ;  /* 0x000000ffff0f7224 */ /* 0x000fe200018e0605 */
[----:B------:R-:W-:-:S02]  /*147e0*/  LOP3.LUT R9, R4, 0x180, RZ, 0xc0, !PT ;  /* 0x0000018004097812 */ /* 0x000fc400078ec0ff */
[----:B------:R-:W-:Y:S01]  /*147f0*/  IADD3 R83, P1, R4, 0x6000, RZ ;  /* 0x0000600004537810 */ /* 0x000fe20007f3e0ff */
[----:B------:R-:W-:Y:S01]  /*14800*/  IMAD.X R11, RZ, RZ, R5, P0 ;  /* 0x000000ffff0b7224 */ /* 0x000fe200000e0605 */
[----:B------:R-:W-:Y:S02]  /*14810*/  LOP3.LUT R12, R8, R59, RZ, 0x3c, !PT ;  /* 0x0000003b080c7212 */ /* 0x000fe400078e3cff */
        /* <DEDUP_REMOVED lines=8> */
[----:B------:R-:W-:Y:S01]  /*148a0*/  LOP3.LUT R4, R9, R4, RZ, 0x3c, !PT ;  /* 0x0000000409047212 */ /* 0x000fe200078e3cff */
[----:B------:R-:W-:Y:S01]  /*148b0*/  IMAD.X R9, RZ, RZ, R5, P1 ;  /* 0x000000ffff097224 */ /* 0x000fe200008e0605 */
[----:B------:R-:W-:-:S02]  /*148c0*/  SHF.R.U64 R58, R58, 0x3, RZ ;  /* 0x000000033a3a7819 */ /* 0x000fc400000012ff */
[----:B------:R-:W-:Y:S02]  /*148d0*/  LOP3.LUT R20, R10, R67, RZ, 0x3c, !PT ;  /* 0x000000430a147212 */ /* 0x000fe400078e3cff */
[----:B------:R-:W-:Y:S02]  /*148e0*/  LOP3.LUT R14, R8, R63, RZ, 0x3c, !PT ;  /* 0x0000003f080e7212 */ /* 0x000fe400078e3cff */
[----:B------:R-:W-:Y:S02]  /*148f0*/  LOP3.LUT R10, R59, R62, RZ, 0x3c, !PT ;  /* 0x0000003e3b0a7212 */ /* 0x000fe400078e3cff */
[----:B------:R-:W-:Y:S02]  /*14900*/  MOV R62, R4 ;  /* 0x00000004003e7202 */ /* 0x000fe40000000f00 */
[----:B------:R-:W-:Y:S02]  /*14910*/  F2FP.F16.F32.PACK_AB R4, R80, R7 ;  /* 0x000000075004723e */ /* 0x000fe400000000ff */
[----:B------:R-:W-:-:S02]  /*14920*/  LOP3.LUT R8, R58, R83, RZ, 0x3c, !PT ;  /* 0x000000533a087212 */ /* 0x000fc400078e3cff */
[----:B------:R-:W-:Y:S02]  /*14930*/  F2FP.F16.F32.PACK_AB R7, R81, R60 ;  /* 0x0000003c5107723e */ /* 0x000fe400000000ff */
[----:B------:R-:W-:Y:S02]  /*14940*/  F2FP.F16.F32.PACK_AB R5, R84, R61 ;  /* 0x0000003d5405723e */ /* 0x000fe400000000ff */
[----:B------:R-:W-:Y:S02]  /*14950*/  MOV R60, R12 ;  /* 0x0000000c003c7202 */ /* 0x000fe40000000f00 */
[----:B------:R-:W-:Y:S01]  /*14960*/  MOV R59, R14 ;  /* 0x0000000e003b7202 */ /* 0x000fe20000000f00 */
[----:B------:R0:W-:Y:S01]  /*14970*/  STSM.16.M88.4 [R62], R4 ;  /* 0x000000043e007844 */ /* 0x0001e20000000200 */
[----:B------:R-:W-:Y:S02]  /*14980*/  MOV R58, R20 ;  /* 0x00000014003a7202 */ /* 0x000fe40000000f00 */
        /* <DEDUP_REMOVED lines=8> */
[----:B------:R-:W-:Y:S02]  /*14a10*/  ISETP.NE.U32.AND P0, PT, RZ, UR4, PT ;  /* 0x00000004ff007c0c */ /* 0x000fe4000bf05070 */
[----:B------:R-:W-:Y:S01]  /*14a20*/  MOV R53, R8 ;  /* 0x0000000800357202 */ /* 0x000fe20000000f00 */
[----:B------:R1:W-:Y:S01]  /*14a30*/  STSM.16.M88.4 [R59], R20 ;  /* 0x000000143b007844 */ /* 0x0003e20000000200 */
[----:B------:R-:W-:Y:S02]  /*14a40*/  MOV R42, R10 ;  /* 0x0000000a002a7202 */ /* 0x000fe40000000f00 */
[----:B0-----:R-:W-:Y:S02]  /*14a50*/  F2FP.F16.F32.PACK_AB R4, R74, R41 ;  /* 0x000000294a04723e */ /* 0x001fe400000000ff */
[----:B------:R-:W-:Y:S02]  /*14a60*/  F2FP.F16.F32.PACK_AB R5, R64, R39 ;  /* 0x000000274005723e */ /* 0x000fe400000000ff */
[----:B------:R-:W-:-:S02]  /*14a70*/  F2FP.F16.F32.PACK_AB R6, R45, R40 ;  /* 0x000000282d06723e */ /* 0x000fc400000000ff */
[----:B------:R-:W-:Y:S01]  /*14a80*/  F2FP.F16.F32.PACK_AB R7, R47, R38 ;  /* 0x000000262f07723e */ /* 0x000fe200000000ff */
[----:B------:R-:W-:Y:S01]  /*14a90*/  IMAD.MOV.U32 R38, RZ, RZ, RZ ;  /* 0x000000ffff267224 */ /* 0x000fe200078e00ff */
[----:B------:R-:W-:Y:S02]  /*14aa0*/  F2FP.F16.F32.PACK_AB R8, R44, R3 ;  /* 0x000000032c08723e */ /* 0x000fe400000000ff */
[----:B------:R-:W-:Y:S01]  /*14ab0*/  F2FP.F16.F32.PACK_AB R9, R50, R31 ;  /* 0x0000001f3209723e */ /* 0x000fe200000000ff */
[----:B------:R0:W-:Y:S01]  /*14ac0*/  STSM.16.M88.4 [R58], R4 ;  /* 0x000000043a007844 */ /* 0x0001e20000000200 */
[----:B------:R-:W-:Y:S01]  /*14ad0*/  F2FP.F16.F32.PACK_AB R10, R49, R28 ;  /* 0x0000001c310a723e */ /* 0x000fe200000000ff */
[----:B------:R-:W2:Y:S01]  /*14ae0*/  LDC R3, c[0x0][0xbe8] ;  /* 0x0002fa00ff037b82 */ /* 0x000ea20000000800 */
[----:B-1----:R-:W-:Y:S02]  /*14af0*/  IADD3 R20, P1, R55, UR4, RZ ;  /* 0x0000000437147c10 */ /* 0x002fe4000ff3e0ff */
[----:B------:R-:W-:-:S02]  /*14b00*/  F2FP.F16.F32.PACK_AB R11, R43, R30 ;  /* 0x0000001e2b0b723e */ /* 0x000fc400000000ff */
[----:B------:R-:W-:Y:S02]  /*14b10*/  F2FP.F16.F32.PACK_AB R12, R48, R29 ;  /* 0x0000001d300c723e */ /* 0x000fe400000000ff */
[----:B------:R-:W-:Y:S01]  /*14b20*/  F2FP.F16.F32.PACK_AB R13, R46, R27 ;  /* 0x0000001b2e0d723e */ /* 0x000fe200000000ff */
[----:B------:R1:W-:Y:S01]  /*14b30*/  STSM.16.M88.4 [R53], R8 ;  /* 0x0000000835007844 */ /* 0x0003e20000000200 */
[----:B------:R-:W-:Y:S02]  /*14b40*/  F2FP.F16.F32.PACK_AB R14, R52, R37 ;  /* 0x00000025340e723e */ /* 0x000fe400000000ff */
[----:B------:R-:W-:Y:S02]  /*14b50*/  F2FP.F16.F32.PACK_AB R15, R71, R26 ;  /* 0x0000001a470f723e */ /* 0x000fe400000000ff */
[----:B------:R-:W-:Y:S02]  /*14b60*/  ISETP.NE.AND.EX P0, PT, RZ, UR5, PT, P0 ;  /* 0x00000005ff007c0c */ /* 0x000fe4000bf05300 */
[----:B------:R-:W-:Y:S01]  /*14b70*/  IADD3.X R21, R54, UR5, RZ, P1, !PT ;  /* 0x0000000536157c10 */ /* 0x000fe20008ffe4ff */
[----:B------:R-:W-:Y:S01]  /*14b80*/  ULDC.64 UR4, c[0x0][0xc08] ;  /* 0x0003020000047ab9 */ /* 0x000fe20000000a00 */
[----:B------:R3:W-:Y:S01]  /*14b90*/  STSM.16.M88.4 [R42], R12 ;  /* 0x0000000c2a007844 */ /* 0x0007e20000000200 */
[----:B------:R-:W-:Y:S01]  /*14ba0*/  BAR.SYNC.DEFER_BLOCKING 0x1, 0x180 ;  /* 0x0046000000007b1d */ /* 0x000fe20000010000 */
[----:B------:R-:W-:-:S04]  /*14bb0*/  ISETP.NE.U32.AND P2, PT, RZ, UR4, PT ;  /* 0x00000004ff007c0c */ /* 0x000fc8000bf45070 */
[----:B------:R-:W-:-:S13]  /*14bc0*/  ISETP.NE.AND.EX P2, PT, RZ, UR5, PT, P2 ;  /* 0x00000005ff007c0c */ /* 0x000fda000bf45320 */
[----:B0-----:R-:W-:Y:S01]  /*14bd0*/  @P2 IADD3 R4, P3, R55, UR4, RZ ;  /* 0x0000000437042c10 */ /* 0x001fe2000ff7e0ff */
[----:B------:R-:W-:Y:S02]  /*14be0*/  ULDC UR4, c[0x0][0xa88] ;  /* 0x0002a20000047ab9 */ /* 0x000fe40000000800 */
[----:B-1----:R-:W-:Y:S01]  /*14bf0*/  IMAD.U32 R10, RZ, RZ, UR4 ;  /* 0x00000004ff0a7e24 */ /* 0x002fe2000f8e00ff */
[----:B------:R-:W-:Y:S01]  /*14c00*/  @P2 IADD3.X R5, R54, UR5, RZ, P3, !PT ;  /* 0x0000000536052c10 */ /* 0x000fe20009ffe4ff */
[----:B------:R3:W5:Y:S01]  /*14c10*/  @P0 LDG.E R38, desc[UR60][R20.64] ;  /* 0x0000003c14260981 */ /* 0x000762000c1e1900 */
[----:B--2---:R-:W-:-:S03]  /*14c20*/  ISETP.NE.AND P1, PT, R3, 0x1, PT ;  /* 0x000000010300780c */ /* 0x004fc60003f25270 */
[----:B------:R3:W5:Y:S10]  /*14c30*/  @P2 LDG.E R10, desc[UR60][R4.64] ;  /* 0x0000003c040a2981 */ /* 0x000774000c1e1900 */
[----:B------:R-:W0:Y:S08]  /*14c40*/  @P1 LDC R6, c[0x0][0xbec] ;  /* 0x0002fb00ff061b82 */ /* 0x000e300000000800 */
[----:B------:R-:W1:Y:S01]  /*14c50*/  @P1 LDC R23, c[0x0][0xbf0] ;  /* 0x0002fc00ff171b82 */ /* 0x000e620000000800 */
[----:B---3--:R-:W-:Y:S05]  /*14c60*/  @P2 BRA `(.L_x_10449) ;  /* 0x0000000000102947 */ /* 0x008fea0003800000 */
[----:B------:R-:W-:Y:S05]  /*14c70*/  @!P0 BRA `(.L_x_10449) ;  /* 0x00000000000c8947 */ /* 0x000fea0003800000 */
[----:B------:R-:W2:Y:S04]  /*14c80*/  LDG.E R5, desc[UR60][R20.64] ;  /* 0x0000003c14057981 */ /* 0x000ea8000c1e1900 */
[----:B-----5:R-:W2:Y:S02]  /*14c90*/  LDG.E R10, desc[UR60][R20.64+0x4] ;  /* 0x0000043c140a7981 */ /* 0x020ea4000c1e1900 */
[----:B--2---:R-:W-:-:S07]  /*14ca0*/  IMAD.IADD R10, R10, 0x1, -R5 ;  /* 0x000000010a0a7824 */ /* 0x004fce00078e0a05 */
.L_x_10449:
[----:B------:R-:W2:Y:S01]  /*14cb0*/  LDL R4, [R1+0xc4] ;  /* 0x0000c40001047983 */ /* 0x000ea20000100800 */
[--C-:B------:R-:W-:Y:S01]  /*14cc0*/  SHF.R.S32.HI R48, RZ, 0x1f, R85.reuse ;  /* 0x0000001fff307819 */ /* 0x100fe20000011455 */
[----:B------:R-:W-:Y:S01]  /*14cd0*/  ULDC.64 UR4, c[0x0][0xb90] ;  /* 0x0002e40000047ab9 */ /* 0x000fe20000000a00 */
[----:B-----5:R-:W-:Y:S01]  /*14ce0*/  SHF.R.S32.HI R39, RZ, 0x1f, R38 ;  /* 0x0000001fff277819 */ /* 0x020fe20000011426 */
[----:B------:R-:W3:Y:S01]  /*14cf0*/  LDL.LU R50, [R1+0x8c] ;  /* 0x00008c0001327983 */ /* 0x000ee20000300800 */
[----:B------:R-:W-:Y:S02]  /*14d00*/  SEL R44, R70, RZ, !P0 ;  /* 0x000000ff462c7207 */ /* 0x000fe40004000000 */
[----:B------:R-:W-:Y:S01]  /*14d10*/  SEL R51, R51, RZ, !P0 ;  /* 0x000000ff33337207 */ /* 0x000fe20004000000 */
[----:B------:R-:W2:Y:S01]  /*14d20*/  LDL.LU R46, [R1+0x90] ;  /* 0x00009000012e7983 */ /* 0x000ea20000300800 */
[----:B------:R-:W-:Y:S02]  /*14d30*/  LEA.HI R48, R48, R85, RZ, 0x2 ;  /* 0x0000005530307211 */ /* 0x000fe400078f10ff */
[----:B------:R-:W-:Y:S01]  /*14d40*/  SHF.R.S32.HI R26, RZ, 0x1f, R85 ;  /* 0x0000001fff1a7819 */ /* 0x000fe20000011455 */
[----:B------:R-:W4:Y:S01]  /*14d50*/  LDL R22, [R1+0xc0] ;  /* 0x0000c00001167983 */ /* 0x000f220000100800 */
[----:B------:R-:W-:Y:S01]  /*14d60*/  SHF.R.S32.HI R48, RZ, 0x2, R48 ;  /* 0x00000002ff307819 */ /* 0x000fe20000011430 */
[----:B------:R-:W-:Y:S01]  /*14d70*/  IMAD R37, R10, R3, RZ ;  /* 0x000000030a257224 */ /* 0x000fe200078e02ff */
[----:B------:R-:W4:Y:S03]  /*14d80*/  @P1 LDC R47, c[0x0][0xbec] ;  /* 0x0002fb00ff2f1b82 */ /* 0x000f260000000800 */
[----:B------:R-:W-:Y:S01]  /*14d90*/  IMAD R11, R48, 0x20, R32 ;  /* 0x00000020300b7824 */ /* 0x000fe200078e0220 */
[----:B------:R-:W-:-:S04]  /*14da0*/  LEA.HI R26, R26, R85, RZ, 0x7 ;  /* 0x000000551a1a7211 */ /* 0x000fc800078f38ff */
[----:B------:R-:W-:Y:S01]  /*14db0*/  LOP3.LUT R26, R26, 0xffffff80, RZ, 0xc0, !PT ;  /* 0xffffff801a1a7812 */ /* 0x000fe200078ec0ff */
[----:B------:R-:W4:Y:S04]  /*14dc0*/  @P1 LDC R49, c[0x0][0xbf0] ;  /* 0x0002fc00ff311b82 */ /* 0x000f280000000800 */
[----:B------:R-:W-:Y:S01]  /*14dd0*/  IMAD.IADD R26, R85, 0x1, -R26 ;  /* 0x00000001551a7824 */ /* 0x000fe200078e0a1a */
[----:B------:R-:W-:Y:S01]  /*14de0*/  BSSY B1, `(.L_x_10450) ;  /* 0x0000089000017945 */ /* 0x000fe20003800000 */
[----:B---3--:R-:W-:Y:S01]  /*14df0*/  SHF.R.S32.HI R45, RZ, 0x1f, R50 ;  /* 0x0000001fff2d7819 */ /* 0x008fe20000011432 */
[----:B--2---:R-:W-:-:S04]  /*14e00*/  IMAD R15, R46, 0xc0, R4 ;  /* 0x000000c02e0f7824 */ /* 0x004fc800078e0204 */
[----:B------:R-:W-:Y:S02]  /*14e10*/  IMAD R4, R45, UR4, RZ ;  /* 0x000000042d047c24 */ /* 0x000fe4000f8e02ff */
[----:B0-----:R-:W-:-:S04]  /*14e20*/  @P1 IMAD.HI.U32 R6, R15, R6, RZ ;  /* 0x000000060f061227 */ /* 0x001fc800078e00ff */
[C---:B------:R-:W-:Y:S02]  /*14e30*/  IMAD R7, R50.reuse, UR5, R4 ;  /* 0x0000000532077c24 */ /* 0x040fe4000f8e0204 */
[----:B------:R-:W-:Y:S01]  /*14e40*/  IMAD.MOV.U32 R9, RZ, RZ, R15 ;  /* 0x000000ffff097224 */ /* 0x000fe200078e000f */
[----:B-1----:R-:W-:Y:S01]  /*14e50*/  @P1 SHF.R.U32.HI R9, RZ, R23, R6 ;  /* 0x00000017ff091219 */ /* 0x002fe20000011606 */
[----:B------:R-:W-:Y:S01]  /*14e60*/  IMAD.WIDE.U32 R4, R50, UR4, R38 ;  /* 0x0000000432047c25 */ /* 0x000fe2000f8e0026 */
[----:B------:R-:W-:-:S03]  /*14e70*/  ULDC.64 UR4, c[0x0][0xb98] ;  /* 0x0002e60000047ab9 */ /* 0x000fc60000000a00 */
[----:B------:R-:W-:Y:S02]  /*14e80*/  IMAD.IADD R5, R5, 0x1, R7 ;  /* 0x0000000105057824 */ /* 0x000fe400078e0207 */
[----:B------:R-:W-:Y:S02]  /*14e90*/  IMAD.MOV R8, RZ, RZ, -R9 ;  /* 0x000000ffff087224 */ /* 0x000fe400078e0a09 */
[----:B------:R-:W-:-:S04]  /*14ea0*/  IMAD.WIDE.U32 R6, R44, UR4, R4 ;  /* 0x000000042c067c25 */ /* 0x000fc8000f8e0004 */
[----:B------:R-:W-:-:S04]  /*14eb0*/  IMAD.WIDE R4, R11, 0x2, R24 ;  /* 0x000000020b047825 */ /* 0x000fc800078e0218 */
[----:B------:R-:W-:Y:S02]  /*14ec0*/  IMAD R13, R51, UR4, RZ ;  /* 0x00000004330d7c24 */ /* 0x000fe4000f8e02ff */
        /* <DEDUP_REMOVED lines=12> */
[----:B------:R-:W-:Y:S01]  /*14f90*/  IMAD.IADD R7, R7, 0x1, R15 ;  /* 0x0000000107077824 */ /* 0x000fe200078e020f */
[----:B------:R-:W-:-:S04]  /*14fa0*/  IADD3 R9, P2, R4, 0x1800, RZ ;  /* 0x0000180004097810 */ /* 0x000fc80007f5e0ff */
[----:B------:R-:W-:Y:S01]  /*14fb0*/  LEA.HI.X R15, R6, UR5, R7, 0x2, P0 ;  /* 0x00000005060f7c11 */ /* 0x000fe200080f1407 */
[----:B------:R-:W-:Y:S01]  /*14fc0*/  SHFL.IDX PT, R42, R14, RZ, 0x1c1f ;  /* 0x001c1fff0e2a7589 */ /* 0x000fe200000e0000 */
[----:B------:R-:W-:Y:S01]  /*14fd0*/  LOP3.LUT R8, R9, 0x180, RZ, 0xc0, !PT ;  /* 0x0000018009087812 */ /* 0x000fe200078ec0ff */
[----:B----4-:R-:W-:Y:S01]  /*14fe0*/  IMAD R6, R46, 0xc0, R22 ;  /* 0x000000c02e067824 */ /* 0x010fe200078e0216 */
[----:B------:R-:W-:Y:S01]  /*14ff0*/  IADD3 R13, P3, R4, 0x3000, RZ ;  /* 0x00003000040d7810 */ /* 0x000fe20007f7e0ff */
[----:B------:R-:W0:Y:S01]  /*15000*/  SHFL.IDX PT, R43, R15, RZ, 0x1c1f ;  /* 0x001c1fff0f2b7589 */ /* 0x000e2200000e0000 */
[----:B------:R-:W-:Y:S01]  /*15010*/  SHF.R.U64 R8, R8, 0x3, RZ ;  /* 0x0000000308087819 */ /* 0x000fe200000012ff */
[----:B------:R-:W-:Y:S01]  /*15020*/  ULDC.64 UR4, c[0x0][0xaa0] ;  /* 0x0002a80000047ab9 */ /* 0x000fe20000000a00 */
[----:B------:R-:W-:Y:S01]  /*15030*/  LOP3.LUT P0, RZ, R26, 0x3, RZ, 0xc0, !PT ;  /* 0x000000031aff7812 */ /* 0x000fe2000780c0ff */
[----:B------:R-:W-:Y:S01]  /*15040*/  SHFL.IDX PT, R40, R14, 0x1, 0x1c1f ;  /* 0x003c1f000e287f89 */ /* 0x000fe200000e0000 */
[----:B------:R-:W-:-:S03]  /*15050*/  LOP3.LUT R8, R8, R9, RZ, 0x3c, !PT ;  /* 0x0000000908087212 */ /* 0x000fc600078e3cff */
[----:B------:R-:W1:Y:S01]  /*15060*/  SHFL.IDX PT, R41, R15, 0x1, 0x1c1f ;  /* 0x003c1f000f297f89 */ /* 0x000e6200000e0000 */
[----:B------:R-:W-:Y:S01]  /*15070*/  IMAD.X R9, RZ, RZ, R5, P2 ;  /* 0x000000ffff097224 */ /* 0x000fe200010e0605 */
[C---:B------:R-:W-:Y:S01]  /*15080*/  ISETP.GE.OR P2, PT, R6.reuse, R37, P0 ;  /* 0x000000250600720c */ /* 0x040fe20000746670 */
[----:B------:R-:W-:-:S05]  /*15090*/  VIADD R6, R6, 0x8 ;  /* 0x0000000806067836 */ /* 0x000fca0000000000 */
[----:B------:R-:W-:Y:S01]  /*150a0*/  ISETP.GE.OR P0, PT, R6, R37, P0 ;  /* 0x000000250600720c */ /* 0x000fe20000706670 */
[----:B------:R-:W-:Y:S01]  /*150b0*/  IMAD R39, R39, UR4, RZ ;  /* 0x0000000427277c24 */ /* 0x000fe2000f8e02ff */
[----:B------:R-:W-:-:S04]  /*150c0*/  LOP3.LUT R12, R13, 0x180, RZ, 0xc0, !PT ;  /* 0x000001800d0c7812 */ /* 0x000fc800078ec0ff */
[----:B------:R-:W-:Y:S01]  /*150d0*/  SHF.R.U64 R12, R12, 0x3, RZ ;  /* 0x000000030c0c7819 */ /* 0x000fe200000012ff */
[----:B0-----:R0:W-:Y:S01]  /*150e0*/  @!P2 ST.E desc[UR60][R42.64], R0 ;  /* 0x000000002a00a985 */ /* 0x0011e2000c10193c */
[----:B------:R-:W-:Y:S02]  /*150f0*/  IADD3 R21, P5, R4, 0x4800, RZ ;  /* 0x0000480004157810 */ /* 0x000fe40007fbe0ff */
[----:B------:R-:W-:Y:S01]  /*15100*/  LOP3.LUT R12, R12, R13, RZ, 0x3c, !PT ;  /* 0x0000000d0c0c7212 */ /* 0x000fe200078e3cff */
[----:B------:R-:W-:Y:S01]  /*15110*/  IMAD.X R13, RZ, RZ, R5, P3 ;  /* 0x000000ffff0d7224 */ /* 0x000fe200018e0605 */
[----:B------:R-:W-:Y:S01]  /*15120*/  IADD3 R25, P4, R4, 0x6000, RZ ;  /* 0x0000600004197810 */ /* 0x000fe20007f9e0ff */
[----:B-1----:R1:W-:Y:S01]  /*15130*/  @!P0 ST.E desc[UR60][R40.64], R2 ;  /* 0x0000000228008985 */ /* 0x0023e2000c10193c */
[----:B0-----:R-:W-:Y:S02]  /*15140*/  IMAD R0, R66, 0x60, R48 ;  /* 0x0000006042007824 */ /* 0x001fe400078e0230 */
[----:B------:R-:W-:Y:S01]  /*15150*/  IMAD R43, R38, UR5, R39 ;  /* 0x00000005262b7c24 */ /* 0x000fe2000f8e0227 */
[----:B------:R-:W-:Y:S01]  /*15160*/  IADD3 R7, P3, R4, 0x7800, RZ ;  /* 0x0000780004077810 */ /* 0x000fe20007f7e0ff */
[----:B------:R-:W-:Y:S01]  /*15170*/  IMAD.WIDE.U32 R38, R38, UR4, RZ ;  /* 0x0000000426267c25 */ /* 0x000fe2000f8e00ff */
[----:B------:R-:W-:Y:S01]  /*15180*/  ULDC.64 UR4, c[0x0][0xae8] ;  /* 0x0002ba0000047ab9 */ /* 0x000fe20000000a00 */
[----:B------:R-:W-:Y:S01]  /*15190*/  LOP3.LUT R20, R21, 0x180, RZ, 0xc0, !PT ;  /* 0x0000018015147812 */ /* 0x000fe200078ec0ff */
[----:B------:R-:W5:Y:S01]  /*151a0*/  LD.E.128 R12, desc[UR60][R12.64] ;  /* 0x0000003c0c0c7980 */ /* 0x000f62000c101d00 */
[----:B-1----:R-:W-:-:S02]  /*151b0*/  IMAD R40, R46, 0xc0, R0 ;  /* 0x000000c02e287824 */ /* 0x002fc400078e0200 */
[----:B------:R-:W-:Y:S02]  /*151c0*/  IMAD.IADD R39, R39, 0x1, R43 ;  /* 0x0000000127277824 */ /* 0x000fe400078e022b */
[----:B------:R-:W-:Y:S02]  /*151d0*/  IMAD R45, R45, UR4, RZ ;  /* 0x000000042d2d7c24 */ /* 0x000fe4000f8e02ff */
[----:B------:R-:W-:Y:S01]  /*151e0*/  @P1 IMAD.HI.U32 R0, R40, R47, RZ ;  /* 0x0000002f28001227 */ /* 0x000fe200078e00ff */
[----:B------:R-:W-:Y:S02]  /*151f0*/  LOP3.LUT R24, R25, 0x180, RZ, 0xc0, !PT ;  /* 0x0000018019187812 */ /* 0x000fe400078ec0ff */
[----:B------:R-:W-:Y:S01]  /*15200*/  LOP3.LUT R11, R4, 0x180, RZ, 0xc0, !PT ;  /* 0x00000180040b7812 */ /* 0x000fe200078ec0ff */
[C---:B------:R-:W-:Y:S01]  /*15210*/  IMAD R45, R50.reuse, UR5, R45 ;  /* 0x00000005322d7c24 */ /* 0x040fe2000f8e022d */
[----:B------:R-:W-:Y:S01]  /*15220*/  LOP3.LUT R6, R7, 0x180, RZ, 0xc0, !PT ;  /* 0x0000018007067812 */ /* 0x000fe200078ec0ff */
[----:B------:R-:W-:Y:S01]  /*15230*/  IMAD.WIDE.U32 R38, R50, UR4, R38 ;  /* 0x0000000432267c25 */ /* 0x000fe2000f8e0026 */
[----:B------:R-:W-:Y:S01]  /*15240*/  ULDC.64 UR4, c[0x0][0xaf0] ;  /* 0x0002bc0000047ab9 */ /* 0x000fe20000000a00 */
[----:B------:R-:W-:-:S02]  /*15250*/  SHF.R.U64 R20, R20, 0x3, RZ ;  /* 0x0000000314147819 */ /* 0x000fc400000012ff */
[----:B------:R-:W-:Y:S01]  /*15260*/  IMAD.MOV.U32 R41, RZ, RZ, R40 ;  /* 0x000000ffff297224 */ /* 0x000fe200078e0028 */
[----:B------:R-:W-:Y:S01]  /*15270*/  @P1 SHF.R.U32.HI R41, RZ, R49, R0 ;  /* 0x00000031ff291219 */ /* 0x000fe20000011600 */
[----:B------:R-:W-:Y:S01]  /*15280*/  IMAD R51, R51, UR4, RZ ;  /* 0x0000000433337c24 */ /* 0x000fe2000f8e02ff */
[----:B------:R-:W-:Y:S01]  /*15290*/  SHF.R.U64 R24, R24, 0x3, RZ ;  /* 0x0000000318187819 */ /* 0x000fe200000012ff */
[----:B------:R-:W-:Y:S01]  /*152a0*/  IMAD.IADD R39, R39, 0x1, R45 ;  /* 0x0000000127277824 */ /* 0x000fe200078e022d */
[----:B------:R-:W-:Y:S02]  /*152b0*/  SHF.R.U64 R11, R11, 0x3, RZ ;  /* 0x000000030b0b7819 */ /* 0x000fe400000012ff */
[----:B------:R-:W-:Y:S01]  /*152c0*/  SHF.R.U64 R6, R6, 0x3, RZ ;  /* 0x0000000306067819 */ /* 0x000fe200000012ff */
[----:B------:R-:W-:Y:S01]  /*152d0*/  IMAD R51, R44, UR5, R51 ;  /* 0x000000052c337c24 */ /* 0x000fe2000f8e0233 */
        /* <DEDUP_REMOVED lines=9> */
[----:B------:R-:W-:Y:S01]  /*15370*/  IMAD.WIDE.U32 R44, R44, UR4, R38 ;  /* 0x000000042c2c7c25 */ /* 0x000fe2000f8e0026 */
[----:B------:R-:W-:Y:S01]  /*15380*/  ULDC.64 UR4, c[0x0][0xae0] ;  /* 0x0002b80000047ab9 */ /* 0x000fe20000000a00 */
[----:B------:R-:W5:Y:S02]  /*15390*/  LD.E.128 R8, desc[UR60][R8.64] ;  /* 0x0000003c08087980 */ /* 0x000f64000c101d00 */
[----:B------:R-:W-:-:S02]  /*153a0*/  IMAD R0, R0, UR4, RZ ;  /* 0x0000000400007c24 */ /* 0x000fc4000f8e02ff */
[----:B------:R-:W-:Y:S01]  /*153b0*/  IMAD R39, R3, R2, R40 ;  /* 0x0000000203277224 */ /* 0x000fe200078e0228 */
[----:B------:R-:W5:Y:S01]  /*153c0*/  LD.E.128 R4, desc[UR60][R4.64] ;  /* 0x0000003c04047980 */ /* 0x000f62000c101d00 */
[----:B------:R-:W-:Y:S02]  /*153d0*/  IMAD.IADD R45, R45, 0x1, R51 ;  /* 0x000000012d2d7824 */ /* 0x000fe400078e0233 */
[----:B------:R-:W-:Y:S01]  /*153e0*/  IMAD R43, R41, UR5, R0 ;  /* 0x00000005292b7c24 */ /* 0x000fe2000f8e0200 */
[----:B------:R-:W5:Y:S01]  /*153f0*/  LD.E.128 R20, desc[UR60][R20.64] ;  /* 0x0000003c14147980 */ /* 0x000f62000c101d00 */
[----:B------:R-:W-:-:S03]  /*15400*/  SHF.R.S32.HI R0, RZ, 0x1f, R39 ;  /* 0x0000001fff007819 */ /* 0x000fc60000011427 */
[----:B------:R-:W5:Y:S01]  /*15410*/  LD.E.128 R24, desc[UR60][R24.64] ;  /* 0x0000003c18187980 */ /* 0x000f62000c101d00 */
[----:B------:R-:W-:Y:S01]  /*15420*/  IMAD.WIDE.U32 R2, R41, UR4, R44 ;  /* 0x0000000429027c25 */ /* 0x000fe2000f8e002c */
[----:B------:R-:W-:Y:S02]  /*15430*/  ULDC.64 UR4, c[0x0][0xad8] ;  /* 0x0002b60000047ab9 */ /* 0x000fe40000000a00 */
        /* <DEDUP_REMOVED lines=9> */
[----:B------:R-:W-:Y:S02]  /*154d0*/  IMAD R46, R46, 0xc0, R48 ;  /* 0x000000c02e2e7824 */ /* 0x000fe400078e0230 */
[C---:B------:R-:W-:Y:S02]  /*154e0*/  IMAD R41, R39.reuse, UR5, R0 ;  /* 0x0000000527297c24 */ /* 0x040fe4000f8e0200 */
[----:B------:R-:W-:Y:S01]  /*154f0*/  IMAD.WIDE.U32 R2, R39, UR4, R2 ;  /* 0x0000000427027c25 */ /* 0x000fe2000f8e0002 */
[----:B------:R-:W-:Y:S01]  /*15500*/  ISETP.GE.AND P0, PT, R46, R37, PT ;  /* 0x000000252e00720c */ /* 0x000fe20003f06270 */
[----:B------:R-:W-:Y:S02]  /*15510*/  ULDC.64 UR4, c[0x0][0xa80] ;  /* 0x0002a00000047ab9 */ /* 0x000fe40000000a00 */
[----:B------:R-:W-:Y:S01]  /*15520*/  IMAD.IADD R3, R3, 0x1, R41 ;  /* 0x0000000103037824 */ /* 0x000fe200078e0229 */
[----:B------:R-:W-:Y:S01]  /*15530*/  LEA R44, P1, R2, UR4, 0x1 ;  /* 0x00000004022c7c11 */ /* 0x000fe2000f8208ff */
[----:B------:R-:W-:-:S03]  /*15540*/  VIADD R0, R16, 0x31c20 ;  /* 0x00031c2010007836 */ /* 0x000fc60000000000 */
[----:B------:R-:W-:Y:S02]  /*15550*/  LEA.HI.X R45, R2, UR5, R3, 0x1, P1 ;  /* 0x00000005022d7c11 */ /* 0x000fe400088f0c03 */
[----:B------:R-:W-:Y:S01]  /*15560*/  PRMT R0, RZ, 0x654, R0 ;  /* 0x00000654ff007816 */ /* 0x000fe20000000000 */
[----:B0-----:R0:W1:Y:S03]  /*15570*/  SHFL.IDX PT, R38, R44, RZ, 0x1c1f ;  /* 0x001c1fff2c267589 */ /* 0x00106600000e0000 */
[----:B------:R0:W-:Y:S01]  /*15580*/  SYNCS.ARRIVE.TRANS64.RED.A1T0 RZ, [R0+URZ], RZ ;  /* 0x000000ff00ff79a7 */ /* 0x0001e2000810043f */
[----:B------:R0:W2:Y:S01]  /*15590*/  SHFL.IDX PT, R39, R45, RZ, 0x1c1f ;  /* 0x001c1fff2d277589 */ /* 0x0000a200000e0000 */
[----:B------:R-:W-:Y:S05]  /*155a0*/  @P0 BRA `(.L_x_10451) ;  /* 0x0000000000300947 */ /* 0x000fea0003800000 */
[----:B------:R-:W-:Y:S02]  /*155b0*/  ULDC UR4, c[0x0][0xac8] ;  /* 0x0002b20000047ab9 */ /* 0x000fe40000000800 */
        /* <DEDUP_REMOVED lines=11> */
.L_x_10451:
[----:B------:R-:W-:Y:S05]  /*15670*/  BSYNC B1 ;  /* 0x0000000000017941 */ /* 0x000fea0003800000 */
.L_x_10450:
[----:B0-----:R-:W-:Y:S01]  /*15680*/  VIADD R0, R46, 0x60 ;  /* 0x000000602e007836 */ /* 0x001fe20000000000 */
[----:B---3-5:R0:W3:Y:S04]  /*15690*/  SHFL.IDX PT, R5, R45, 0x1, 0x1c1f ;  /* 0x003c1f002d057f89 */ /* 0x0280e800000e0000 */
[----:B------:R-:W-:Y:S01]  /*156a0*/  ISETP.GE.AND P0, PT, R0, R37, PT ;  /* 0x000000250000720c */ /* 0x000fe20003f06270 */
[----:B------:R0:W4:-:S12]  /*156b0*/  SHFL.IDX PT, R4, R44, 0x1, 0x1c1f ;  /* 0x003c1f002c047f89 */ /* 0x00011800000e0000 */
[----:B0-----:R-:W-:Y:S05]  /*156c0*/  @P0 BRA `(.L_x_10452) ;  /* 0x0000000800b00947 */ /* 0x001fea0003800000 */
[----:B------:R-:W-:Y:S02]  /*156d0*/  ULDC UR4, c[0x0][0xac8] ;  /* 0x0002b20000047ab9 */ /* 0x000fe40000000800 */
[----:B------:R-:W-:Y:S02]  /*156e0*/  ISETP.GE.AND P2, PT, R34, UR4, PT ;  /* 0x0000000422007c0c */ /* 0x000fe4000bf46270 */
[----:B------:R-:W-:-:S11]  /*156f0*/  ISETP.GE.AND P1, PT, R32, UR4, PT ;  /* 0x0000000420007c0c */ /* 0x000fd6000bf26270 */
[----:B----4-:R-:W-:Y:S02]  /*15700*/  @!P2 LEA R6, P0, R34, R4, 0x1 ;  /* 0x000000042206a211 */ /* 0x010fe400078008ff */
[----:B---3--:R-:W-:Y:S02]  /*15710*/  @!P1 IMAD.WIDE R2, R32, 0x2, R4 ;  /* 0x0000000220029825 */ /* 0x008fe400078e0204 */
        /* <DEDUP_REMOVED lines=9> */
.L_x_10448:
[----:B------:R-:W-:Y:S01]  /*157b0*/  ULDC.64 UR4, c[0x0][0xc00] ;  /* 0x0003000000047ab9 */ /* 0x000fe20000000a00 */
[----:B------:R-:W-:Y:S01]  /*157c0*/  IMAD.MOV.U32 R0, RZ, RZ, RZ ;  /* 0x000000ffff007224 */ /* 0x000fe200078e00ff */
[----:B------:R-:W-:Y:S01]  /*157d0*/  ISETP.NE.U32.AND P0, PT, RZ, UR4, PT ;  /* 0x00000004ff007c0c */ /* 0x000fe2000bf05070 */
[----:B------:R-:W0:Y:S01]  /*157e0*/  LDC R23, c[0x0][0xbe8] ;  /* 0x0002fa00ff177b82 */ /* 0x000e220000000800 */
[----:B------:R-:W-:Y:S02]  /*157f0*/  IADD3 R2, P1, R55, UR4, RZ ;  /* 0x0000000437027c10 */ /* 0x000fe4000ff3e0ff */
[----:B------:R-:W-:Y:S02]  /*15800*/  ISETP.NE.AND.EX P0, PT, RZ, UR5, PT, P0 ;  /* 0x00000005ff007c0c */ /* 0x000fe4000bf05300 */
[----:B------:R-:W-:Y:S01]  /*15810*/  IADD3.X R3, R54, UR5, RZ, P1, !PT ;  /* 0x0000000536037c10 */ /* 0x000fe20008ffe4ff */
[----:B------:R-:W-:Y:S02]  /*15820*/  ULDC.64 UR4, c[0x0][0xc08] ;  /* 0x0003020000047ab9 */ /* 0x000fe40000000a00 */
[----:B------:R-:W-:-:S04]  /*15830*/  ISETP.NE.U32.AND P1, PT, RZ, UR4, PT ;  /* 0x00000004ff007c0c */ /* 0x000fc8000bf25070 */
[----:B------:R-:W-:-:S04]  /*15840*/  ISETP.NE.AND.EX P1, PT, RZ, UR5, PT, P1 ;  /* 0x00000005ff007c0c */ /* 0x000fc8000bf25310 */
[----:B------:R1:W5:Y:S01]  /*15850*/  @P0 LDG.E R0, desc[UR60][R2.64] ;  /* 0x0000003c02000981 */ /* 0x000362000c1e1900 */
[----:B------:R-:W2:Y:S08]  /*15860*/  S2R R7, SR_TID.X ;  /* 0x0000000000077919 */ /* 0x000eb00000002100 */
[----:B------:R-:W-:Y:S01]  /*15870*/  @P1 IADD3 R4, P2, R55, UR4, RZ ;  /* 0x0000000437041c10 */ /* 0x000fe2000ff5e0ff */
[----:B------:R-:W-:-:S02]  /*15880*/  ULDC UR4, c[0x0][0xa88] ;  /* 0x0002a20000047ab9 */ /* 0x000fc40000000800 */
[----:B------:R-:W-:Y:S01]  /*15890*/  IMAD.U32 R6, RZ, RZ, UR4 ;  /* 0x00000004ff067e24 */ /* 0x000fe2000f8e00ff */
[----:B------:R-:W-:-:S05]  /*158a0*/  @P1 IADD3.X R5, R54, UR5, RZ, P2, !PT ;  /* 0x0000000536051c10 */ /* 0x000fca00097fe4ff */
[----:B------:R1:W5:Y:S01]  /*158b0*/  @P1 LDG.E R6, desc[UR60][R4.64] ;  /* 0x0000003c04061981 */ /* 0x000362000c1e1900 */
[----:B0-----:R-:W-:-:S13]  /*158c0*/  ISETP.NE.AND P2, PT, R23, 0x1, PT ;  /* 0x000000011700780c */ /* 0x001fda0003f45270 */
[----:B------:R-:W0:Y:S01]  /*158d0*/  @P2 LDC R12, c[0x0][0xbec] ;  /* 0x0002fb00ff0c2b82 */ /* 0x000e220000000800 */
[----:B--2---:R-:W-:-:S07]  /*158e0*/  VIADD R22, R7, 0xffffff80 ;  /* 0xffffff8007167836 */ /* 0x004fce0000000000 */
[----:B------:R-:W2:Y:S01]  /*158f0*/  @P2 LDC R25, c[0x0][0xbf0] ;  /* 0x0002fc00ff192b82 */ /* 0x000ea20000000800 */
[----:B------:R-:W-:Y:S01]  /*15900*/  ISETP.GE.AND P3, PT, R22, 0xc0, PT ;  /* 0x000000c01600780c */ /* 0x000fe20003f66270 */
[----:B-1----:R-:W-:-:S12]  /*15910*/  @P1 BRA `(.L_x_10453) ;  /* 0x0000000000101947 */ /* 0x002fd80003800000 */
[----:B------:R-:W-:Y:S05]  /*15920*/  @!P0 BRA `(.L_x_10453) ;  /* 0x00000000000c8947 */ /* 0x000fea0003800000 */
[----:B------:R-:W3:Y:S04]  /*15930*/  LDG.E R5, desc[UR60][R2.64] ;  /* 0x0000003c02057981 */ /* 0x000ee8000c1e1900 */
[----:B-----5:R-:W3:Y:S02]  /*15940*/  LDG.E R6, desc[UR60][R2.64+0x4] ;  /* 0x0000043c02067981 */ /* 0x020ee4000c1e1900 */
[----:B---3--:R-:W-:-:S07]  /*15950*/  IMAD.IADD R6, R6, 0x1, -R5 ;  /* 0x0000000106067824 */ /* 0x008fce00078e0a05 */
.L_x_10453:
[----:B------:R-:W3:Y:S04]  /*15960*/  LDL R14, [R1+0x8c] ;  /* 0x00008c00010e7983 */ /* 0x000ee80000100800 */
[----:B------:R1:W5:Y:S01]  /*15970*/  LDL R20, [R1+0x90] ;  /* 0x0000900001147983 */ /* 0x0003620000100800 */
[----:B------:R-:W-:Y:S01]  /*15980*/  BSSY B1, `(.L_x_10454) ;  /* 0x000002d000017945 */ /* 0x000fe20003800000 */
[----:B------:R-:W-:Y:S02]  /*15990*/  SEL R13, R70, RZ, !P0 ;  /* 0x000000ff460d7207 */ /* 0x000fe40004000000 */
[----:B------:R-:W-:Y:S02]  /*159a0*/  SEL R51, R51, RZ, !P0 ;  /* 0x000000ff33337207 */ /* 0x000fe40004000000 */
[----:B----45:R-:W-:-:S02]  /*159b0*/  SHF.R.S32.HI R11, RZ, 0x1f, R0 ;  /* 0x0000001fff0b7819 */ /* 0x030fc40000011400 */
[----:B---3--:R-:W-:Y:S01]  /*159c0*/  SHF.R.S32.HI R10, RZ, 0x1f, R14 ;  /* 0x0000001fff0a7819 */ /* 0x008fe2000001140e */
[----:B-1----:R-:W-:Y:S06]  /*159d0*/  @P3 BRA `(.L_x_10455) ;  /* 0x00000000009c3947 */ /* 0x002fec0003800000 */
[----:B------:R-:W1:Y:S01]  /*159e0*/  LDC R9, c[0x0][0xbe8] ;  /* 0x0002fa00ff097b82 */ /* 0x000e620000000800 */
[----:B------:R-:W-:-:S04]  /*159f0*/  IMAD R2, R20, 0xc0, R7 ;  /* 0x000000c014027824 */ /* 0x000fc800078e0207 */
[----:B------:R-:W-:Y:S02]  /*15a00*/  VIADD R8, R2, 0xffffff80 ;  /* 0xffffff8002087836 */ /* 0x000fe40000000000 */
[----:B-1----:R-:W-:-:S05]  /*15a10*/  IMAD R3, R6, R9, RZ ;  /* 0x0000000906037224 */ /* 0x002fca00078e02ff */
        /* <DEDUP_REMOVED lines=9> */
[----:B------:R-:W1:Y:S01]  /*15ab0*/  @P0 LDC R15, c[0x0][0xbec] ;  /* 0x0002fb00ff0f0b82 */ /* 0x000e620000000800 */
[----:B------:R-:W-:Y:S01]  /*15ac0*/  IMAD R7, R14, UR5, R7 ;  /* 0x000000050e077c24 */ /* 0x000fe2000f8e0207 */
[----:B------:R-:W-:-:S03]  /*15ad0*/  ULDC.64 UR4, c[0x0][0xb98] ;  /* 0x0002e60000047ab9 */ /* 0x000fc60000000a00 */
[----:B------:R-:W-:-:S03]  /*15ae0*/  IMAD.IADD R3, R3, 0x1, R7 ;  /* 0x0000000103037824 */ /* 0x000fc600078e0207 */
[----:B------:R-:W3:Y:S01]  /*15af0*/  @P0 LDC R21, c[0x0][0xbf0] ;  /* 0x0002fc00ff150b82 */ /* 0x000ee20000000800 */
[----:B------:R-:W-:-:S04]  /*15b00*/  IMAD.WIDE.U32 R2, R13, UR4, R2 ;  /* 0x000000040d027c25 */ /* 0x000fc8000f8e0002 */
[----:B-1----:R-:W-:-:S05]  /*15b10*/  @P0 IMAD.HI.U32 R4, R8, R15, RZ ;  /* 0x0000000f08040227 */ /* 0x002fca00078e00ff */
        /* <DEDUP_REMOVED lines=19> */
.L_x_10455:
[----:B------:R-:W-:Y:S05]  /*15c50*/  BSYNC B1 ;  /* 0x0000000000017941 */ /* 0x000fea0003800000 */
.L_x_10454:
[----:B------:R-:W-:Y:S01]  /*15c60*/  SHF.R.S32.HI R8, RZ, 0x1f, R22 ;  /* 0x0000001fff087819 */ /* 0x000fe20000011416 */
[----:B------:R-:W-:Y:S02]  /*15c70*/  ULDC.64 UR4, c[0x0][0xaa0] ;  /* 0x0002a80000047ab9 */ /* 0x000fe40000000a00 */
[----:B-1----:R-:W-:Y:S01]  /*15c80*/  IMAD R3, R11, UR4, RZ ;  /* 0x000000040b037c24 */ /* 0x002fe2000f8e02ff */
[----:B------:R-:W-:-:S03]  /*15c90*/  LEA.HI R8, R8, R22, RZ, 0x2 ;  /* 0x0000001608087211 */ /* 0x000fc600078f10ff */
[C---:B------:R-:W-:Y:S01]  /*15ca0*/  IMAD R5, R0.reuse, UR5, R3 ;  /* 0x0000000500057c24 */ /* 0x040fe2000f8e0203 */
[----:B------:R-:W-:Y:S01]  /*15cb0*/  SHF.R.S32.HI R8, RZ, 0x2, R8 ;  /* 0x00000002ff087819 */ /* 0x000fe20000011408 */
[----:B------:R-:W-:Y:S01]  /*15cc0*/  IMAD.WIDE.U32 R2, R0, UR4, RZ ;  /* 0x0000000400027c25 */ /* 0x000fe2000f8e00ff */
[----:B------:R-:W-:-:S03]  /*15cd0*/  ULDC.64 UR4, c[0x0][0xae8] ;  /* 0x0002ba0000047ab9 */ /* 0x000fc60000000a00 */
[----:B------:R-:W-:Y:S02]  /*15ce0*/  IMAD R0, R66, 0x60, R8 ;  /* 0x0000006042007824 */ /* 0x000fe400078e0208 */
[----:B------:R-:W-:Y:S02]  /*15cf0*/  IMAD.IADD R3, R3, 0x1, R5 ;  /* 0x0000000103037824 */ /* 0x000fe400078e0205 */
[----:B------:R-:W-:Y:S02]  /*15d00*/  IMAD R9, R20, 0xc0, R0 ;  /* 0x000000c014097824 */ /* 0x000fe400078e0200 */
[----:B------:R-:W-:Y:S02]  /*15d10*/  IMAD R4, R10, UR4, RZ ;  /* 0x000000040a047c24 */ /* 0x000fe4000f8e02ff */
[----:B0-----:R-:W-:-:S04]  /*15d20*/  @P2 IMAD.HI.U32 R0, R9, R12, RZ ;  /* 0x0000000c09002227 */ /* 0x001fc800078e00ff */
[C---:B------:R-:W-:Y:S02]  /*15d30*/  IMAD R7, R14.reuse, UR5, R4 ;  /* 0x000000050e077c24 */ /* 0x040fe4000f8e0204 */
[----:B------:R-:W-:Y:S01]  /*15d40*/  IMAD.WIDE.U32 R2, R14, UR4, R2 ;  /* 0x000000040e027c25 */ /* 0x000fe2000f8e0002 */
[----:B------:R-:W-:-:S03]  /*15d50*/  ULDC.64 UR4, c[0x0][0xaf0] ;  /* 0x0002bc0000047ab9 */ /* 0x000fc60000000a00 */
[----:B------:R-:W-:Y:S01]  /*15d60*/  IMAD.MOV.U32 R5, RZ, RZ, R9 ;  /* 0x000000ffff057224 */ /* 0x000fe200078e0009 */
[----:B--2---:R-:W-:Y:S01]  /*15d70*/  @P2 SHF.R.U32.HI R5, RZ, R25, R0 ;  /* 0x00000019ff052219 */ /* 0x004fe20000011600 */
        /* <DEDUP_REMOVED lines=16> */
[----:B------:R-:W-:-:S04]  /*15e80*/  IMAD.WIDE.U32 R2, R7, UR4, R2 ;  /* 0x0000000407027c25 */ /* 0x000fc8000f8e0002 */
[----:B------:R-:W-:Y:S01]  /*15e90*/  IMAD R7, R7, UR5, R0 ;  /* 0x0000000507077c24 */ /* 0x000fe2000f8e0200 */
[----:B------:R-:W-:Y:S02]  /*15ea0*/  ULDC.64 UR4, c[0x0][0xa80] ;  /* 0x0002a00000047ab9 */ /* 0x000fe40000000a00 */
[----:B------:R-:W-:Y:S01]  /*15eb0*/  LEA R0, P0, R2, UR4, 0x1 ;  /* 0x0000000402007c11 */ /* 0x000fe2000f8008ff */
[----:B------:R-:W-:Y:S01]  /*15ec0*/  IMAD.IADD R3, R3, 0x1, R7 ;  /* 0x0000000103037824 */ /* 0x000fe200078e0207 */
[----:B------:R-:W-:-:S04]  /*15ed0*/  UMOV UR4, 0xffffffff ;  /* 0xffffffff00047882 */ /* 0x000fc80000000000 */
[----:B------:R-:W-:Y:S01]  /*15ee0*/  LEA.HI.X R2, R2, UR5, R3, 0x1, P0 ;  /* 0x0000000502027c11 */ /* 0x000fe200080f0c03 */
[----:B------:R-:W-:Y:S06]  /*15ef0*/  BRA.DIV UR4, `(.L_x_10456) ;  /* 0x0000008204747947 */ /* 0x000fec000b800000 */
[----:B------:R0:W1:Y:S04]  /*15f00*/  SHFL.IDX PT, R3, R2, RZ, 0x1c1f ;  /* 0x001c1fff02037589 */ /* 0x00006800000e0000 */
[----:B------:R0:W2:Y:S02]  /*15f10*/  SHFL.IDX PT, R14, R0, RZ, 0x1c1f ;  /* 0x001c1fff000e7589 */ /* 0x0000a400000e0000 */
.L_x_10652:
[----:B------:R-:W-:Y:S01]  /*15f20*/  IMAD R23, R6, R23, RZ ;  /* 0x0000001706177224 */ /* 0x000fe200078e02ff */
[----:B------:R-:W-:Y:S01]  /*15f30*/  BSSY B1, `(.L_x_10457) ;  /* 0x0000011000017945 */ /* 0x000fe20003800000 */
[----:B------:R-:W-:-:S05]  /*15f40*/  IMAD R4, R20, 0xc0, R8 ;  /* 0x000000c014047824 */ /* 0x000fca00078e0208 */
[----:B------:R-:W-:-:S13]  /*15f50*/  ISETP.GE.AND P0, PT, R4, R23, PT ;  /* 0x000000170400720c */ /* 0x000fda0003f06270 */
[----:B------:R-:W-:Y:S05]  /*15f60*/  @P0 BRA `(.L_x_10458) ;  /* 0x0000000000340947 */ /* 0x000fea0003800000 */
[----:B------:R-:W-:Y:S02]  /*15f70*/  ULDC UR4, c[0x0][0xac8] ;  /* 0x0002b20000047ab9 */ /* 0x000fe40000000800 */
[----:B------:R-:W-:Y:S02]  /*15f80*/  ISETP.GE.AND P2, PT, R32, UR4, PT ;  /* 0x0000000420007c0c */ /* 0x000fe4000bf46270 */
[----:B------:R-:W-:Y:S02]  /*15f90*/  ISETP.GE.AND P3, PT, R34, UR4, PT ;  /* 0x0000000422007c0c */ /* 0x000fe4000bf66270 */
[----:B------:R-:W-:-:S09]  /*15fa0*/  ISETP.GE.AND P4, PT, R33, UR4, PT ;  /* 0x0000000421007c0c */ /* 0x000fd2000bf86270 */
[----:B-1----:R-:W-:Y:S02]  /*15fb0*/  @!P2 IMAD.MOV.U32 R15, RZ, RZ, R3 ;  /* 0x000000ffff0fa224 */ /* 0x002fe400078e0003 */
[-C--:B--2---:R-:W-:Y:S02]  /*15fc0*/  @!P3 LEA R8, P0, R34, R14.reuse, 0x1 ;  /* 0x0000000e2208b211 */ /* 0x084fe400078008ff */
[C---:B------:R-:W-:Y:S01]  /*15fd0*/  @!P4 LEA R10, P1, R33.reuse, R14, 0x1 ;  /* 0x0000000e210ac211 */ /* 0x040fe200078208ff */
[----:B------:R-:W-:Y:S01]  /*15fe0*/  @!P2 IMAD.WIDE R6, R32, 0x2, R14 ;  /* 0x000000022006a825 */ /* 0x000fe200078e020e */
[-C--:B------:R-:W-:Y:S02]  /*15ff0*/  @!P3 LEA.HI.X R9, R34, R3.reuse, R35, 0x1, P0 ;  /* 0x000000032209b211 */ /* 0x080fe400000f0c23 */
[----:B------:R-:W-:Y:S02]  /*16000*/  @!P4 LEA.HI.X R11, R33, R3, R36, 0x1, P1 ;  /* 0x00000003210bc211 */ /* 0x000fe400008f0c24 */
[----:B------:R3:W-:Y:S04]  /*16010*/  @!P2 ST.E.128 desc[UR60][R6.64], RZ ;  /* 0x000000ff0600a985 */ /* 0x0007e8000c101d3c */
[----:B------:R3:W-:Y:S04]  /*16020*/  @!P3 ST.E.128 desc[UR60][R8.64], RZ ;  /* 0x000000ff0800b985 */ /* 0x0007e8000c101d3c */
[----:B------:R3:W-:Y:S02]  /*16030*/  @!P4 ST.E.128 desc[UR60][R10.64], RZ ;  /* 0x000000ff0a00c985 */ /* 0x0007e4000c101d3c */
.L_x_10458:
[----:B------:R-:W-:Y:S05]  /*16040*/  BSYNC B1 ;  /* 0x0000000000017941 */ /* 0x000fea0003800000 */
.L_x_10457:
[----:B------:R-:W-:-:S03]  /*16050*/  UMOV UR4, 0xffffffff ;  /* 0xffffffff00047882 */ /* 0x000fc60000000000 */
[----:B------:R-:W-:Y:S05]  /*16060*/  BRA.DIV UR4, `(.L_x_10459) ;  /* 0x00000082044c7947 */ /* 0x000fea000b800000 */
[----:B-1----:R1:W4:Y:S04]  /*16070*/  SHFL.IDX PT, R3, R2, 0x1, 0x1c1f ;  /* 0x003c1f0002037f89 */ /* 0x00232800000e0000 */
[----:B--2---:R1:W2:Y:S02]  /*16080*/  SHFL.IDX PT, R14, R0, 0x1, 0x1c1f ;  /* 0x003c1f00000e7f89 */ /* 0x0042a400000e0000 */
.L_x_10656:
[----:B01----:R-:W-:-:S05]  /*16090*/  VIADD R0, R4, 0x60 ;  /* 0x0000006004007836 */ /* 0x003fca0000000000 */
[----:B------:R-:W-:-:S13]  /*160a0*/  ISETP.GE.AND P0, PT, R0, R23, PT ;  /* 0x000000170000720c */ /* 0x000fda0003f06270 */
[----:B------:R-:W-:Y:S05]  /*160b0*/  @P0 BRA `(.L_x_10452) ;  /* 0x0000000000340947 */ /* 0x000fea0003800000 */
[----:B------:R-:W-:Y:S02]  /*160c0*/  ULDC UR4, c[0x0][0xac8] ;  /* 0x0002b20000047ab9 */ /* 0x000fe40000000800 */
[----:B------:R-:W-:Y:S02]  /*160d0*/  ISETP.GE.AND P2, PT, R32, UR4, PT ;  /* 0x0000000420007c0c */ /* 0x000fe4000bf46270 */
[----:B------:R-:W-:Y:S02]  /*160e0*/  ISETP.GE.AND P3, PT, R34, UR4, PT ;  /* 0x0000000422007c0c */ /* 0x000fe4000bf66270 */
[----:B------:R-:W-:-:S09]  /*160f0*/  ISETP.GE.AND P4, PT, R33, UR4, PT ;  /* 0x0000000421007c0c */ /* 0x000fd2000bf86270 */
[----:B----4-:R-:W-:Y:S02]  /*16100*/  @!P2 IMAD.MOV.U32 R15, RZ, RZ, R3 ;  /* 0x000000ffff0fa224 */ /* 0x010fe400078e0003 */
[-C--:B--23--:R-:W-:Y:S02]  /*16110*/  @!P3 LEA R6, P0, R34, R14.reuse, 0x1 ;  /* 0x0000000e2206b211 */ /* 0x08cfe400078008ff */
[C---:B------:R-:W-:Y:S01]  /*16120*/  @!P4 LEA R2, P1, R33.reuse, R14, 0x1 ;  /* 0x0000000e2102c211 */ /* 0x040fe200078208ff */
[----:B------:R-:W-:Y:S01]  /*16130*/  @!P2 IMAD.WIDE R4, R32, 0x2, R14 ;  /* 0x000000022004a825 */ /* 0x000fe200078e020e */
[-C--:B------:R-:W-:Y:S02]  /*16140*/  @!P3 LEA.HI.X R7, R34, R3.reuse, R35, 0x1, P0 ;  /* 0x000000032207b211 */ /* 0x080fe400000f0c23 */
[----:B------:R-:W-:Y:S02]  /*16150*/  @!P4 LEA.HI.X R3, R33, R3, R36, 0x1, P1 ;  /* 0x000000032103c211 */ /* 0x000fe400008f0c24 */
[----:B------:R0:W-:Y:S04]  /*16160*/  @!P2 ST.E.128 desc[UR60][R4.64], RZ ;  /* 0x000000ff0400a985 */ /* 0x0001e8000c101d3c */
[----:B------:R0:W-:Y:S04]  /*16170*/  @!P3 ST.E.128 desc[UR60][R6.64], RZ ;  /* 0x000000ff0600b985 */ /* 0x0001e8000c101d3c */
[----:B------:R0:W-:Y:S02]  /*16180*/  @!P4 ST.E.128 desc[UR60][R2.64], RZ ;  /* 0x000000ff0200c985 */ /* 0x0001e4000c101d3c */
.L_x_10452:
[----:B------:R-:W-:Y:S05]  /*16190*/  BSYNC B0 ;  /* 0x0000000000007941 */ /* 0x000fea0003800000 */
.L_x_10447:
[----:B------:R-:W-:Y:S02]  /*161a0*/  ULDC UR4, c[0x0][0xc3c] ;  /* 0x00030f0000047ab9 */ /* 0x000fe40000000800 */
[----:B------:R-:W-:-:S13]  /*161b0*/  ISETP.GE.AND P0, PT, R107, UR4, PT ;  /* 0x000000046b007c0c */ /* 0x000fda000bf06270 */
[----:B------:R-:W-:Y:S05]  /*161c0*/  @!P0 BRA `(.L_x_10460) ;  /* 0xfffffeb000cc8947 */ /* 0x000fea000383ffff */
[----:B------:R-:W-:Y:S05]  /*161d0*/  BRA `(.L_x_10324) ;  /* 0x0000007400c07947 */ /* 0x000fea0003800000 */
.L_x_10322:
[----:B------:R-:W-:-:S08]  /*161e0*/  NOP ;  /* 0x0000000000007918 */ /* 0x000fd00000000000 */
[----:B--2---:R-:W0:-:S00]  /*161f0*/  USETMAXREG.DEALLOC.CTAPOOL 0x20 ;  /* 0x00000020000079c8 */ /* 0x004e0000080e0500 */
[----:B0-----:R-:W2:Y:S01]  /*16200*/  LDL.LU R2, [R1] ;  /* 0x0000000001027983 */ /* 0x001ea20000300800 */
[----:B------:R-:W-:-:S06]  /*16210*/  LOP3.LUT R0, R0, 0x3, RZ, 0xc0, !PT ;  /* 0x0000000300007812 */ /* 0x000fcc00078ec0ff */
[----:B------:R-:W0:Y:S02]  /*16220*/  SHFL.IDX PT, R0, R0, RZ, 0x1f ;  /* 0x00001fff00007589 */ /* 0x000e2400000e0000 */
[----:B0-----:R-:W-:Y:S01]  /*16230*/  ISETP.NE.AND P0, PT, R0, RZ, PT ;  /* 0x000000ff0000720c */ /* 0x001fe20003f05270 */
[----:B------:R-:W-:Y:S01]  /*16240*/  IMAD.MOV.U32 R0, RZ, RZ, RZ ;  /* 0x000000ffff007224 */ /* 0x000fe200078e00ff */
        /* <DEDUP_REMOVED lines=11> */
.L_x_10461:
        /* <DEDUP_REMOVED lines=42> */
.L_x_10467:
        /* <DEDUP_REMOVED lines=12> */
.L_x_10466:
[----:B------:R-:W-:Y:S05]  /*16660*/  BSYNC B0 ;  /* 0x0000000000007941 */ /* 0x000fea0003800000 */
.L_x_10465:
        /* <DEDUP_REMOVED lines=21> */
.L_x_10463:
        /* <DEDUP_REMOVED lines=15> */
.L_x_10468:
        /* <DEDUP_REMOVED lines=28> */
.L_x_10464:
[----:B------:R-:W-:Y:S02]  /*16a70*/  IMAD.MOV.U32 R17, RZ, RZ, RZ ;  /* 0x000000ffff117224 */ /* 0x000fe400078e00ff */
[----:B------:R-:W-:Y:S02]  /*16a80*/  IMAD.U32 R16, RZ, RZ, UR6 ;  /* 0x00000006ff107e24 */ /* 0x000fe4000f8e00ff */
[----:B------:R-:W-:-:S07]  /*16a90*/  IMAD.MOV.U32 R18, RZ, RZ, RZ ;  /* 0x000000ffff127224 */ /* 0x000fce00078e00ff */
.L_x_10469:
[----:B------:R-:W-:-:S13]  /*16aa0*/  ISETP.NE.AND P0, PT, R5, RZ, PT ;  /* 0x000000ff0500720c */ /* 0x000fda0003f05270 */
[----:B------:R-:W0:Y:S01]  /*16ab0*/  @!P0 S2R R3, SR_CgaCtaId ;  /* 0x0000000000038919 */ /* 0x000e220000008800 */
[----:B------:R-:W-:-:S04]  /*16ac0*/  @!P0 MOV R0, 0x400 ;  /* 0x0000040000008802 */ /* 0x000fc80000000f00 */
[----:B0-----:R-:W-:-:S05]  /*16ad0*/  @!P0 LEA R0, R3, R0, 0x18 ;  /* 0x0000000003008211 */ /* 0x001fca00078ec0ff */
[----:B------:R2:W-:Y:S01]  /*16ae0*/  @!P0 STS.128 [R0+0x31cd0], R16 ;  /* 0x031cd01000008388 */ /* 0x0005e20000000c00 */
[----:B------:R-:W-:Y:S06]  /*16af0*/  BAR.ARV 0x5, 0x200 ;  /* 0x0148000000007b1d */ /* 0x000fec0000002000 */
.L_x_10462:
[----:B------:R3:W-:Y:S01]  /*16b00*/  STL [R1+0x38], RZ ;  /* 0x000038ff01007387 */ /* 0x0007e20000100800 */
[----:B------:R-:W-:Y:S01]  /*16b10*/  ULDC UR4, c[0x0][0xc3c] ;  /* 0x00030f0000047ab9 */ /* 0x000fe20000000800 */
[----:B------:R-:W-:Y:S01]  /*16b20*/  IMAD.MOV.U32 R26, RZ, RZ, 0x1 ;  /* 0x00000001ff1a7424 */ /* 0x000fe200078e00ff */
[----:B-1----:R-:W-:Y:S01]  /*16b30*/  ISETP.GE.AND P0, PT, R19, UR4, PT ;  /* 0x0000000413007c0c */ /* 0x002fe2000bf06270 */
[----:B------:R-:W-:-:S12]  /*16b40*/  IMAD.MOV.U32 R23, RZ, RZ, RZ ;  /* 0x000000ffff177224 */ /* 0x000fd800078e00ff */
[----:B---3--:R-:W-:Y:S05]  /*16b50*/  @P0 BRA `(.L_x_10470) ;  /* 0x0000006800840947 */ /* 0x008fea0003800000 */
[----:B------:R-:W3:Y:S04]  /*16b60*/  LDL R7, [R1+0x28] ;  /* 0x0000280001077983 */ /* 0x000ee80000100800 */
[----:B------:R-:W4:Y:S01]  /*16b70*/  LDL.LU R5, [R1] ;  /* 0x0000000001057983 */ /* 0x000f220000300800 */
[----:B------:R-:W1:Y:S01]  /*16b80*/  S2R R8, SR_TID.X ;  /* 0x0000000000087919 */ /* 0x000e620000002100 */
[----:B------:R-:W5:Y:S01]  /*16b90*/  S2UR UR5, SR_CgaCtaId ;  /* 0x00000000000579c3 */ /* 0x000f620000008800 */
[----:B------:R-:W-:Y:S01]  /*16ba0*/  UMOV UR4, 0x400 ;  /* 0x0000040000047882 */ /* 0x000fe20000000000 */
[C---:B-1----:R-:W-:Y:S01]  /*16bb0*/  LOP3.LUT R6, R8.reuse, 0x7f, RZ, 0xc0, !PT ;  /* 0x0000007f08067812 */ /* 0x042fe200078ec0ff */
[----:B--2---:R-:W-:-:S04]  /*16bc0*/  IMAD.SHL.U32 R0, R8, 0x8, RZ ;  /* 0x0000000808007824 */ /* 0x004fc800078e00ff */
[----:B------:R-:W-:Y:S01]  /*16bd0*/  IMAD.SHL.U32 R4, R6, 0x8, RZ ;  /* 0x0000000806047824 */ /* 0x000fe200078e00ff */
[C---:B------:R-:W-:Y:S02]  /*16be0*/  LOP3.LUT R3, R0.reuse, 0x20, RZ, 0xc0, !PT ;  /* 0x0000002000037812 */ /* 0x040fe400078ec0ff */
[----:B0-----:R-:W-:Y:S02]  /*16bf0*/  LOP3.LUT R2, R0, 0xd8, RZ, 0xc0, !PT ;  /* 0x000000d800027812 */ /* 0x001fe400078ec0ff */
[----:B------:R-:W-:Y:S02]  /*16c00*/  ISETP.NE.AND P1, PT, R6, RZ, PT ;  /* 0x000000ff0600720c */ /* 0x000fe40003f25270 */
[----:B------:R-:W-:Y:S02]  /*16c10*/  LOP3.LUT R3, R3, 0x300, R4, 0xf8, !PT ;  /* 0x0000030003037812 */ /* 0x000fe400078ef804 */
[----:B------:R-:W-:-:S04]  /*16c20*/  LOP3.LUT R2, R2, 0x18, R8, 0x78, !PT ;  /* 0x0000001802027812 */ /* 0x000fc800078e7808 */
[----:B------:R-:W-:Y:S02]  /*16c30*/  LOP3.LUT R3, R3, R2, RZ, 0xfc, !PT ;  /* 0x0000000203037212 */ /* 0x000fe400078efcff */
[----:B------:R-:W-:Y:S01]  /*16c40*/  LOP3.LUT P0, R2, R8, 0x1f, RZ, 0xc0, !PT ;  /* 0x0000001f08027812 */ /* 0x000fe2000780c0ff */
[----:B-----5:R-:W-:Y:S01]  /*16c50*/  ULEA UR4, UR5, UR4, 0x18 ;  /* 0x0000000405047291 */ /* 0x020fe2000f8ec03f */
[----:B------:R-:W-:-:S03]  /*16c60*/  SHF.R.U32.HI R4, RZ, 0x2, R6 ;  /* 0x00000002ff047819 */ /* 0x000fc60000011606 */
[----:B------:R0:W-:Y:S02]  /*16c70*/  STL [R1+0xc], R2 ;  /* 0x00000c0201007387 */ /* 0x0001e40000100800 */
[----:B------:R-:W-:Y:S02]  /*16c80*/  IMAD.U32 R22, RZ, RZ, UR4 ;  /* 0x00000004ff167e24 */ /* 0x000fe4000f8e00ff */
[----:B0-----:R-:W-:-:S05]  /*16c90*/  IMAD.SHL.U32 R2, R8, 0x20, RZ ;  /* 0x0000002008027824 */ /* 0x001fca00078e00ff */
[----:B------:R-:W-:Y:S01]  /*16ca0*/  LOP3.LUT R4, R4, 0x60, R2, 0xf8, !PT ;  /* 0x0000006004047812 */ /* 0x000fe200078ef802 */
[----:B------:R-:W-:Y:S01]  /*16cb0*/  IMAD R2, R3, 0x2, R22 ;  /* 0x0000000203027824 */ /* 0x000fe200078e0216 */
[----:B------:R-:W-:Y:S01]  /*16cc0*/  LOP3.LUT R0, R0, 0x18, RZ, 0xc0, !PT ;  /* 0x0000001800007812 */ /* 0x000fe200078ec0ff */
[----:B------:R-:W-:Y:S01]  /*16cd0*/  BSSY B8, `(.L_x_10470) ;  /* 0x0000689000087945 */ /* 0x000fe20003800000 */
[----:B------:R-:W-:Y:S02]  /*16ce0*/  IMAD.MOV.U32 R29, RZ, RZ, RZ ;  /* 0x000000ffff1d7224 */ /* 0x000fe400078e00ff */
[----:B------:R-:W-:Y:S02]  /*16cf0*/  IMAD.MOV.U32 R26, RZ, RZ, 0x1 ;  /* 0x00000001ff1a7424 */ /* 0x000fe400078e00ff */
[----:B------:R-:W-:Y:S01]  /*16d00*/  IMAD.MOV.U32 R23, RZ, RZ, RZ ;  /* 0x000000ffff177224 */ /* 0x000fe200078e00ff */
[----:B------:R-:W-:Y:S01]  /*16d10*/  ULDC.64 UR36, c[0x0][0x198] ;  /* 0x0000660000247ab9 */ /* 0x000fe20000000a00 */
[----:B------:R-:W-:Y:S01]  /*16d20*/  ULDC UR38, c[0x0][0xc] ;  /* 0x0000030000267ab9 */ /* 0x000fe20000000800 */
[----:B----4-:R-:W-:-:S04]  /*16d30*/  LOP3.LUT R5, R5, 0xfffffffd, RZ, 0xc0, !PT ;  /* 0xfffffffd05057812 */ /* 0x010fc800078ec0ff */
[----:B------:R-:W-:-:S04]  /*16d40*/  @P1 LOP3.LUT R5, R5, 0x2, RZ, 0xfc, !PT ;  /* 0x0000000205051812 */ /* 0x000fc800078efcff */
[----:B------:R-:W-:-:S04]  /*16d50*/  LOP3.LUT R5, R5, 0xfffffffe, RZ, 0xc0, !PT ;  /* 0xfffffffe05057812 */ /* 0x000fc800078ec0ff */
[----:B------:R-:W-:Y:S02]  /*16d60*/  @P0 LOP3.LUT R5, R5, 0x1, RZ, 0xfc, !PT ;  /* 0x0000000105050812 */ /* 0x000fe400078efcff */
[----:B------:R-:W-:Y:S02]  /*16d70*/  ISETP.NE.OR P0, PT, R6, RZ, !P0 ;  /* 0x000000ff0600720c */ /* 0x000fe40004705670 */
[----:B---3--:R-:W-:Y:S01]  /*16d80*/  LOP3.LUT R8, R7, 0x2, RZ, 0xfc, !PT ;  /* 0x0000000207087812 */ /* 0x008fe200078efcff */
[----:B------:R-:W-:Y:S01]  /*16d90*/  IMAD.MOV.U32 R7, RZ, RZ, 0x1 ;  /* 0x00000001ff077424 */ /* 0x000fe200078e00ff */
[----:B------:R-:W-:-:S03]  /*16da0*/  LOP3.LUT R5, R5, 0xfffffff7, RZ, 0xc0, !PT ;  /* 0xfffffff705057812 */ /* 0x000fc600078ec0ff */
[----:B------:R-:W-:Y:S04]  /*16db0*/  STL [R1+0x18], R8 ;  /* 0x0000180801007387 */ /* 0x000fe80000100800 */
[----:B------:R-:W-:Y:S02]  /*16dc0*/  STL [R1+0x4], R7 ;  /* 0x0000040701007387 */ /* 0x000fe40000100800 */
[----:B------:R-:W-:Y:S02]  /*16dd0*/  @P0 LOP3.LUT R5, R5, 0x8, RZ, 0xfc, !PT ;  /* 0x0000000805050812 */ /* 0x000fe400078efcff */
[----:B------:R0:W-:Y:S04]  /*16de0*/  STL [R1+0x10], R2 ;  /* 0x0000100201007387 */ /* 0x0001e80000100800 */
[----:B------:R1:W-:Y:S04]  /*16df0*/  STL [R1+0x38], RZ ;  /* 0x000038ff01007387 */ /* 0x0003e80000100800 */
[----:B------:R1:W-:Y:S01]  /*16e00*/  STL [R1], R5 ;  /* 0x0000000501007387 */ /* 0x0003e20000100800 */
[----:B0-----:R-:W-:-:S02]  /*16e10*/  LOP3.LUT R2, R0, 0x20, RZ, 0xfc, !PT ;  /* 0x0000002000027812 */ /* 0x001fc400078efcff */
[----:B------:R-:W-:-:S07]  /*16e20*/  LOP3.LUT R0, R0, 0x40, RZ, 0xfc, !PT ;  /* 0x0000004000007812 */ /* 0x000fce00078efcff */
.L_x_10618:
[----:B0-----:R-:W0:Y:S02]  /*16e30*/  LDC.64 R2, c[0x0][0xc88] ;  /* 0x00032200ff027b82 */ /* 0x001e240000000a00 */
[----:B0-----:R-:W-:-:S05]  /*16e40*/  IMAD.WIDE R2, R19, 0x4, R2 ;  /* 0x0000000413027825 */ /* 0x001fca00078e0202 */
[----:B--2---:R0:W2:Y:S01]  /*16e50*/  LDG.E R13, desc[UR60][R2.64] ;  /* 0x0000003c020d7981 */ /* 0x0040a2000c1e1900 */
[----:B------:R-:W-:Y:S05]  /*16e60*/  YIELD ;  /* 0x0000000000007946 */ /* 0x000fea0003800000 */
[----:B------:R-:W-:Y:S01]  /*16e70*/  ULDC.64 UR4, c[0x0][0xa28] ;  /* 0x00028a0000047ab9 */ /* 0x000fe20000000a00 */
[----:B------:R-:W-:Y:S01]  /*16e80*/  ULDC.64 UR6, c[0x0][0xa18] ;  /* 0x0002860000067ab9 */ /* 0x000fe20000000a00 */
[----:B------:R-:W-:Y:S01]  /*16e90*/  ISETP.NE.U32.AND P0, PT, RZ, UR4, PT ;  /* 0x00000004ff007c0c */ /* 0x000fe2000bf05070 */
[----:B------:R-:W-:Y:S01]  /*16ea0*/  ULDC.64 UR8, c[0x0][0xa10] ;  /* 0x0002840000087ab9 */ /* 0x000fe20000000a00 */
[----:B------:R-:W-:-:S02]  /*16eb0*/  ISETP.NE.U32.AND P3, PT, RZ, UR6, PT ;  /* 0x00000006ff007c0c */ /* 0x000fc4000bf65070 */
[----:B0-----:R-:W-:Y:S02]  /*16ec0*/  CS2R R2, SRZ ;  /* 0x0000000000027805 */ /* 0x001fe4000001ff00 */
[----:B------:R-:W-:Y:S02]  /*16ed0*/  ISETP.NE.AND.EX P0, PT, RZ, UR5, PT, P0 ;  /* 0x00000005ff007c0c */ /* 0x000fe4000bf05300 */
[----:B------:R-:W-:Y:S02]  /*16ee0*/  ISETP.NE.AND.EX P3, PT, RZ, UR7, PT, P3 ;  /* 0x00000007ff007c0c */ /* 0x000fe4000bf65330 */
[----:B--2---:R-:W-:Y:S01]  /*16ef0*/  SHF.R.S32.HI R0, RZ, 0x1f, R13 ;  /* 0x0000001fff007819 */ /* 0x004fe2000001140d */
[----:B------:R-:W-:-:S08]  /*16f00*/  IMAD.SHL.U32 R24, R13, 0x4, RZ ;  /* 0x000000040d187824 */ /* 0x000fd000078e00ff */
[C---:B------:R-:W-:Y:S01]  /*16f10*/  @P0 LEA R4, P1, R13.reuse, UR4, 0x2 ;  /* 0x000000040d040c11 */ /* 0x040fe2000f8210ff */
[----:B------:R-:W-:Y:S01]  /*16f20*/  STL [R1+0x14], R13 ;  /* 0x0000140d01007387 */ /* 0x000fe20000100800 */
[C-C-:B------:R-:W-:Y:S02]  /*16f30*/  SHF.L.U64.HI R12, R13.reuse, 0x2, R0.reuse ;  /* 0x000000020d0c7819 */ /* 0x140fe40000010200 */
[----:B-1----:R-:W-:Y:S01]  /*16f40*/  @P0 LEA.HI.X R5, R13, UR5, R0, 0x2, P1 ;  /* 0x000000050d050c11 */ /* 0x002fe200088f1400 */
[----:B------:R-:W-:Y:S01]  /*16f50*/  ULDC.64 UR4, c[0x0][0xa00] ;  /* 0x0002800000047ab9 */ /* 0x000fe20000000a00 */
[----:B------:R-:W-:Y:S01]  /*16f60*/  @P3 IADD3 R10, P1, R24, UR6, RZ ;  /* 0x00000006180a3c10 */ /* 0x000fe2000ff3e0ff */
[----:B------:R0:W-:Y:S03]  /*16f70*/  STL [R1+0x2c], R0 ;  /* 0x00002c0001007387 */ /* 0x0001e60000100800 */
[----:B------:R-:W-:Y:S01]  /*16f80*/  @P3 IADD3.X R11, R12, UR7, RZ, P1, !PT ;  /* 0x000000070c0b3c10 */ /* 0x000fe20008ffe4ff */
[----:B------:R-:W-:Y:S01]  /*16f90*/  ULDC.64 UR6, c[0x0][0xa08] ;  /* 0x0002820000067ab9 */ /* 0x000fe20000000a00 */
[----:B------:R1:W5:Y:S01]  /*16fa0*/  @P0 LDG.E R2, desc[UR60][R4.64] ;  /* 0x0000003c04020981 */ /* 0x000362000c1e1900 */
[----:B------:R-:W-:Y:S01]  /*16fb0*/  IADD3 R8, P1, R24, UR6, RZ ;  /* 0x0000000618087c10 */ /* 0x000fe2000ff3e0ff */
[----:B------:R-:W-:Y:S01]  /*16fc0*/  IMAD.MOV.U32 R28, RZ, RZ, RZ ;  /* 0x000000ffff1c7224 */ /* 0x000fe200078e00ff */
[----:B------:R-:W-:Y:S01]  /*16fd0*/  ISETP.NE.U32.AND P2, PT, RZ, UR6, PT ;  /* 0x00000006ff007c0c */ /* 0x000fe2000bf45070 */
[----:B------:R-:W-:Y:S01]  /*16fe0*/  STL [R1+0x8], R12 ;  /* 0x0000080c01007387 */ /* 0x000fe20000100800 */
[----:B------:R-:W-:Y:S01]  /*16ff0*/  IADD3.X R9, R12, UR7, RZ, P1, !PT ;  /* 0x000000070c097c10 */ /* 0x000fe20008ffe4ff */
[----:B0-----:R-:W-:Y:S01]  /*17000*/  IMAD.MOV.U32 R0, RZ, RZ, RZ ;  /* 0x000000ffff007224 */ /* 0x001fe200078e00ff */
[----:B------:R-:W-:-:S02]  /*17010*/  ISETP.NE.U32.AND P1, PT, RZ, UR4, PT ;  /* 0x00000004ff007c0c */ /* 0x000fc4000bf25070 */
[----:B------:R-:W-:Y:S02]  /*17020*/  ISETP.NE.AND.EX P2, PT, RZ, UR7, PT, P2 ;  /* 0x00000007ff007c0c */ /* 0x000fe4000bf45320 */
[----:B------:R-:W-:Y:S02]  /*17030*/  ISETP.NE.AND.EX P1, PT, RZ, UR5, PT, P1 ;  /* 0x00000005ff007c0c */ /* 0x000fe4000bf25310 */
[----:B-1----:R-:W-:-:S04]  /*17040*/  IADD3 R4, P0, R24, UR4, RZ ;  /* 0x0000000418047c10 */ /* 0x002fc8000ff1e0ff */
[----:B------:R-:W-:Y:S02]  /*17050*/  IADD3.X R5, R12, UR5, RZ, P0, !PT ;  /* 0x000000050c057c10 */ /* 0x000fe400087fe4ff */
[----:B------:R-:W-:Y:S01]  /*17060*/  IADD3 R6, P0, R24, UR8, RZ ;  /* 0x0000000818067c10 */ /* 0x000fe2000ff1e0ff */
[----:B------:R-:W-:Y:S02]  /*17070*/  ULDC UR4, c[0x0][0x288] ;  /* 0x0000a20000047ab9 */ /* 0x000fe40000000800 */
        /* <DEDUP_REMOVED lines=16> */
[----:B------:R-:W-:-:S03]  /*17180*/  ULDC UR5, c[0x0][0x348] ;  /* 0x0000d20000057ab9 */ /* 0x000fc60000000800 */
[----:B0-----:R-:W-:Y:S01]  /*17190*/  IMAD.U32 R10, RZ, RZ, UR4 ;  /* 0x00000004ff0a7e24 */ /* 0x001fe2000f8e00ff */
[----:B--2---:R0:W-:Y:S02]  /*171a0*/  STL [R1+0x40], R0 ;  /* 0x0000400001007387 */ /* 0x0041e40000100800 */
[----:B0-----:R-:W-:Y:S01]  /*171b0*/  IMAD.U32 R0, RZ, RZ, UR5 ;  /* 0x00000005ff007e24 */ /* 0x001fe2000f8e00ff */
[----:B---3--:R-:W-:Y:S06]  /*171c0*/  @P3 BRA `(.L_x_10471) ;  /* 0x0000000000143947 */ /* 0x008fec0003800000 */
[----:B------:R-:W-:Y:S05]  /*171d0*/  @!P1 BRA `(.L_x_10471) ;  /* 0x0000000000109947 */ /* 0x000fea0003800000 */
[----:B------:R-:W2:Y:S04]  /*171e0*/  LDG.E R11, desc[UR60][R4.64] ;  /* 0x0000003c040b7981 */ /* 0x000ea8000c1e1900 */
[----:B------:R-:W2:Y:S02]  /*171f0*/  LDG.E R4, desc[UR60][R4.64+0x4] ;  /* 0x0000043c04047981 */ /* 0x000ea4000c1e1900 */
[----:B--2---:R-:W-:-:S05]  /*17200*/  IMAD.IADD R4, R4, 0x1, -R11 ;  /* 0x0000000104047824 */ /* 0x004fca00078e0a0b */
[----:B------:R0:W-:Y:S02]  /*17210*/  STL [R1+0x40], R4 ;  /* 0x0000400401007387 */ /* 0x0001e40000100800 */
.L_x_10471:
[----:B------:R-:W-:Y:S01]  /*17220*/  ULDC.64 UR4, c[0x0][0xa20] ;  /* 0x0002880000047ab9 */ /* 0x000fe20000000a00 */
[----:B-----5:R-:W-:Y:S01]  /*17230*/  IMAD.IADD R28, R28, 0x1, R2 ;  /* 0x000000011c1c7824 */ /* 0x020fe200078e0202 */
[----:B------:R-:W-:Y:S01]  /*17240*/  ISETP.NE.U32.AND P1, PT, RZ, UR4, PT ;  /* 0x00000004ff007c0c */ /* 0x000fe2000bf25070 */
[----:B------:R-:W-:-:S03]  /*17250*/  IMAD.MOV.U32 R25, RZ, RZ, R13 ;  /* 0x000000ffff197224 */ /* 0x000fc600078e000d */
[----:B------:R-:W-:-:S13]  /*17260*/  ISETP.NE.AND.EX P1, PT, RZ, UR5, PT, P1 ;  /* 0x00000005ff007c0c */ /* 0x000fda000bf25310 */
[----:B------:R-:W-:Y:S05]  /*17270*/  @!P1 BRA `(.L_x_10472) ;  /* 0x0000000000109947 */ /* 0x000fea0003800000 */
[----:B------:R-:W-:-:S04]  /*17280*/  IADD3 R10, P1, R24, UR4, RZ ;  /* 0x00000004180a7c10 */ /* 0x000fc8000ff3e0ff */
[----:B------:R-:W-:-:S05]  /*17290*/  IADD3.X R11, R12, UR5, RZ, P1, !PT ;  /* 0x000000050c0b7c10 */ /* 0x000fca0008ffe4ff */
[----:B------:R1:W5:Y:S01]  /*172a0*/  LDG.E R10, desc[UR60][R10.64] ;  /* 0x0000003c0a0a7981 */ /* 0x000362000c1e1900 */
[----:B------:R-:W-:Y:S05]  /*172b0*/  BRA `(.L_x_10473) ;  /* 0x0000000000107947 */ /* 0x000fea0003800000 */
.L_x_10472:
[----:B------:R-:W-:Y:S05]  /*172c0*/  @!P2 BRA `(.L_x_10473) ;  /* 0x00000000000ca947 */ /* 0x000fea0003800000 */
[----:B------:R-:W2:Y:S04]  /*172d0*/  LDG.E R10, desc[UR60][R8.64] ;  /* 0x0000003c080a7981 */ /* 0x000ea8000c1e1900 */
[----:B------:R-:W2:Y:S02]  /*172e0*/  LDG.E R8, desc[UR60][R8.64+0x4] ;  /* 0x0000043c08087981 */ /* 0x000ea4000c1e1900 */
[----:B--2---:R-:W-:-:S07]  /*172f0*/  IMAD.IADD R10, R8, 0x1, -R10 ;  /* 0x00000001080a7824 */ /* 0x004fce00078e0a0a */
.L_x_10473:
[----:B-----5:R-:W-:Y:S02]  /*17300*/  IMAD.IADD R10, R10, 0x1, -R2 ;  /* 0x000000010a0a7824 */ /* 0x020fe400078e0a02 */
[----:B------:R-:W2:Y:S04]  /*17310*/  @P0 LDG.E R2, desc[UR60][R6.64] ;  /* 0x0000003c06020981 */ /* 0x000ea8000c1e1900 */
[----:B------:R-:W2:Y:S01]  /*17320*/  @P0 LDG.E R6, desc[UR60][R6.64+0x4] ;  /* 0x0000043c06060981 */ /* 0x000ea2000c1e1900 */
[----:B------:R-:W-:Y:S01]  /*17330*/  BSSY B0, `(.L_x_10474) ;  /* 0x000015a000007945 */ /* 0x000fe20003800000 */
[----:B------:R-:W-:Y:S01]  /*17340*/  PLOP3.LUT P5, PT, PT, PT, PT, 0x80, 0x0 ;  /* 0x000000000000781c */ /* 0x000fe20003faf070 */
[----:B--2---:R-:W-:-:S04]  /*17350*/  @P0 IMAD.IADD R0, R6, 0x1, -R2 ;  /* 0x0000000106000824 */ /* 0x004fc800078e0a02 */
[----:B0-----:R-:W-:-:S04]  /*17360*/  IMAD.IADD R4, R10, 0x1, R0 ;  /* 0x000000010a047824 */ /* 0x001fc800078e0200 */
[----:B------:R-:W-:Y:S01]  /*17370*/  VIADD R2, R4, 0x8f ;  /* 0x0000008f04027836 */ /* 0x000fe20000000000 */
[----:B------:R0:W-:Y:S03]  /*17380*/  STL [R1+0x3c], R4 ;  /* 0x00003c0401007387 */ /* 0x0001e60000100800 */
[----:B------:R-:W-:-:S05]  /*17390*/  IMAD.HI R2, R2, 0x38e38e39, RZ ;  /* 0x38e38e3902027827 */ /* 0x000fca00078e02ff */
[----:B0-----:R-:W-:-:S04]  /*173a0*/  SHF.R.U32.HI R4, RZ, 0x1f, R2 ;  /* 0x0000001fff047819 */ /* 0x001fc80000011602 */
[----:B------:R-:W-:Y:S01]  /*173b0*/  LEA.HI.SX32 R5, R2, R4, 0x1b ;  /* 0x0000000402057211 */ /* 0x000fe200078fdaff */
[----:B------:R-:W-:-:S04]  /*173c0*/  IMAD.MOV R4, RZ, RZ, -R10 ;  /* 0x000000ffff047224 */ /* 0x000fc800078e0a0a */
[----:B------:R-:W-:Y:S01]  /*173d0*/  IMAD R2, R5, 0x90, -R10 ;  /* 0x0000009005027824 */ /* 0x000fe200078e0a0a */
[----:B------:R-:W-:Y:S01]  /*173e0*/  VIMNMX R4, RZ, R4, !PT ;  /* 0x00000004ff047248 */ /* 0x000fe20007fe0100 */
[----:B------:R0:W-:Y:S03]  /*173f0*/  STL [R1+0x1c], R5 ;  /* 0x00001c0501007387 */ /* 0x0001e60000100800 */
[----:B------:R-:W-:-:S04]  /*17400*/  VIMNMX R0, R2, R0, PT ;  /* 0x0000000002007248 */ /* 0x000fc80003fe0100 */
[----:B------:R-:W-:Y:S01]  /*17410*/  ISETP.GT.AND P1, PT, R0, R4, PT ;  /* 0x000000040000720c */ /* 0x000fe20003f24270 */
[----:B0-----:R-:W-:-:S05]  /*17420*/  IMAD.WIDE.U32 R4, R4, 0x38e38e39, RZ ;  /* 0x38e38e3904047825 */ /* 0x001fca00078e00ff */
[----:B------:R-:W-:-:S07]  /*17430*/  SHF.R.U32.HI R2, RZ, 0x5, R5 ;  /* 0x00000005ff027819 */ /* 0x000fce0000011605 */
[----:B------:R-:W-:Y:S02]  /*17440*/  @P1 VIADD R0, R0, 0x8f ;  /* 0x0000008f00001836 */ /* 0x000fe40000000000 */
[----:B------:R-:W-:Y:S02]  /*17450*/  IMAD.MOV.U32 R4, RZ, RZ, R2 ;  /* 0x000000ffff047224 */ /* 0x000fe400078e0002 */
        /* <DEDUP_REMOVED lines=11> */
[----:B------:R0:W2:Y:S02]  /*17510*/  SHFL.IDX PT, R14, R5, RZ, 0x1f ;  /* 0x00001fff050e7589 */ /* 0x0000a400000e0000 */
.L_x_10659:
[----:B--2---:R-:W-:Y:S02]  /*17520*/  ISETP.NE.AND P0, PT, R14, RZ, PT ;  /* 0x000000ff0e00720c */ /* 0x004fe40003f05270 */
[----:B------:R-:W-:-:S11]  /*17530*/  PLOP3.LUT P2, PT, PT, PT, PT, 0x8, 0x0 ;  /* 0x000000000000781c */ /* 0x000fd60003f4e170 */
[----:B------:R-:W-:Y:S05]  /*17540*/  @P0 BRA `(.L_x_10477) ;  /* 0x00000000000c0947 */ /* 0x000fea0003800000 */
[----:B------:R-:W-:-:S03]  /*17550*/  UMOV UR4, 0xffffffff ;  /* 0xffffffff00047882 */ /* 0x000fc60000000000 */
[----:B------:R-:W-:Y:S05]  /*17560*/  BRA.DIV UR4, `(.L_x_10478) ;  /* 0x0000006e04887947 */ /* 0x000fea000b800000 */
[----:B------:R-:W-:-:S13]  /*17570*/  ELECT P2, URZ, PT ;  /* 0x00000000003f782f */ /* 0x000fda0003840000 */
.L_x_10477:
[----:B0-----:R-:W2:Y:S01]  /*17580*/  LDL R5, [R1+0x38] ;  /* 0x0000380001057983 */ /* 0x001ea20000100800 */
[----:B------:R-:W-:Y:S01]  /*17590*/  BSSY B1, `(.L_x_10479) ;  /* 0x0000008000017945 */ /* 0x000fe20003800000 */
[----:B--2---:R-:W-:-:S05]  /*175a0*/  VIADD R5, R5, 0x1 ;  /* 0x0000000105057836 */ /* 0x004fca0000000000 */
[----:B------:R-:W-:-:S04]  /*175b0*/  LEA.HI R6, R5, R5, RZ, 0x1 ;  /* 0x0000000505067211 */ /* 0x000fc800078f08ff */
[----:B------:R-:W-:-:S05]  /*175c0*/  LOP3.LUT R6, R6, 0xfffffffe, RZ, 0xc0, !PT ;  /* 0xfffffffe06067812 */ /* 0x000fca00078ec0ff */
[----:B------:R-:W-:-:S05]  /*175d0*/  IMAD.IADD R5, R5, 0x1, -R6 ;  /* 0x0000000105057824 */ /* 0x000fca00078e0a06 */
[----:B------:R-:W-:-:S04]  /*175e0*/  SHF.L.U32 R5, R5, 0x1f, RZ ;  /* 0x0000001f05057819 */ /* 0x000fc800000006ff */
[----:B------:R-:W0:Y:S02]  /*175f0*/  SYNCS.PHASECHK.TRANS64.TRYWAIT P0, [R22+URZ+0x31c20], R5 ;  /* 0x031c2005160075a7 */ /* 0x000e24000800017f */
[----:B0-----:R-:W-:Y:S05]  /*17600*/  @!P0 BRA `(.L_x_10480) ;  /* 0x0000006c00848947 */ /* 0x001fea0003800000 */
.L_x_10662:
[----:B------:R-:W-:Y:S05]  /*17610*/  BSYNC B1 ;  /* 0x0000000000017941 */ /* 0x000fea0003800000 */
.L_x_10479:
[----:B------:R-:W-:Y:S04]  /*17620*/  BSSY B1, `(.L_x_10481) ;  /* 0x000008a000017945 */ /* 0x000fe80003800000 */
[----:B------:R-:W-:Y:S05]  /*17630*/  @!P2 BRA `(.L_x_10482) ;  /* 0x000000080020a947 */ /* 0x000fea0003800000 */
[----:B------:R-:W2:Y:S01]  /*17640*/  LDL R7, [R1+0x4] ;  /* 0x0000040001077983 */ /* 0x000ea20000100800 */
[----:B------:R-:W-:Y:S01]  /*17650*/  IMAD R8, R29, 0x8, R22 ;  /* 0x000000081d087824 */ /* 0x000fe200078e0216 */
[----:B------:R-:W3:Y:S01]  /*17660*/  S2R R6, SR_TID.X ;  /* 0x0000000000067919 */ /* 0x000ee20000002100 */
[----:B------:R-:W-:Y:S01]  /*17670*/  BSSY B2, `(.L_x_10483) ;  /* 0x0000006000027945 */ /* 0x000fe20003800000 */
[----:B---3--:R-:W-:-:S04]  /*17680*/  LOP3.LUT R6, R6, 0x7f, RZ, 0xc0, !PT ;  /* 0x0000007f06067812 */ /* 0x008fc800078ec0ff */
[----:B------:R-:W-:Y:S02]  /*17690*/  ISETP.NE.AND P4, PT, R6, RZ, PT ;  /* 0x000000ff0600720c */ /* 0x000fe40003f85270 */
[----:B--2---:R-:W-:-:S04]  /*176a0*/  SHF.L.U32 R10, R7, 0x1f, RZ ;  /* 0x0000001f070a7819 */ /* 0x004fc800000006ff */
[----:B------:R-:W2:Y:S02]  /*176b0*/  SYNCS.PHASECHK.TRANS64.TRYWAIT P0, [R8+URZ+0x31ca0], R10 ;  /* 0x031ca00a080075a7 */ /* 0x000ea4000800017f */
[----:B--2---:R-:W-:Y:S05]  /*176c0*/  @!P0 BRA `(.L_x_10484) ;  /* 0x0000006c00688947 */ /* 0x004fea0003800000 */
.L_x_10663:
[----:B------:R-:W-:Y:S05]  /*176d0*/  BSYNC B2 ;  /* 0x0000000000027941 */ /* 0x000fea0003800000 */
.L_x_10483:
[----:B------:R-:W-:Y:S04]  /*176e0*/  BSSY B2, `(.L_x_10485) ;  /* 0x0000008000027945 */ /* 0x000fe80003800000 */
[----:B------:R-:W-:Y:S05]  /*176f0*/  @P4 BRA `(.L_x_10486) ;  /* 0x0000000000184947 */ /* 0x000fea0003800000 */
[----:B0-----:R-:W3:Y:S02]  /*17700*/  LDL R5, [R1] ;  /* 0x0000000001057983 */ /* 0x001ee40000100800 */
[----:B---3--:R-:W-:Y:S01]  /*17710*/  LOP3.LUT P0, RZ, R5, 0x1, RZ, 0xc0, !PT ;  /* 0x0000000105ff7812 */ /* 0x008fe2000780c0ff */
[----:B------:R-:W-:-:S04]  /*17720*/  IMAD.MOV.U32 R5, RZ, RZ, 0x6c00 ;  /* 0x00006c00ff057424 */ /* 0x000fc800078e00ff */
[----:B------:R3:W-:Y:S08]  /*17730*/  SYNCS.ARRIVE.TRANS64 RZ, [R8+URZ+0x31c90], R5 ;  /* 0x031c900508ff79a7 */ /* 0x0007f0000800003f */
[----:B------:R-:W-:Y:S05]  /*17740*/  @!P0 BRA `(.L_x_10486) ;  /* 0x0000000000048947 */ /* 0x000fea0003800000 */
[----:B------:R-:W-:Y:S01]  /*17750*/  BPT.TRAP 0x1 ;  /* 0x000000040000795c */ /* 0x000fe20000300000 */
.L_x_10486:
[----:B------:R-:W-:Y:S05]  /*17760*/  BSYNC B2 ;  /* 0x0000000000027941 */ /* 0x000fea0003800000 */
.L_x_10485:
[----:B------:R-:W-:Y:S01]  /*17770*/  IMAD.MOV.U32 R14, RZ, RZ, RZ ;  /* 0x000000ffff0e7224 */ /* 0x000fe200078e00ff */
[----:B------:R-:W-:Y:S01]  /*17780*/  UIADD3 UR4, UP0, UR36, 0x570, URZ ;  /* 0x0000057024047890 */ /* 0x000fe2000ff1e03f */
[----:B------:R-:W-:Y:S01]  /*17790*/  IMAD R6, R4, 0x90, R3 ;  /* 0x0000009004067824 */ /* 0x000fe200078e0203 */
[----:B------:R-:W-:Y:S01]  /*177a0*/  PLOP3.LUT P0, PT, PT, PT, PT, 0x80, 0x0 ;  /* 0x000000000000781c */ /* 0x000fe20003f0f070 */
[----:B------:R-:W-:Y:S01]  /*177b0*/  IMAD R7, R29, 0x6c00, R22 ;  /* 0x00006c001d077824 */ /* 0x000fe200078e0216 */
[----:B------:R-:W-:Y:S01]  /*177c0*/  R2UR UR10, R14 ;  /* 0x000000000e0a72ca */ /* 0x000fe200000e0000 */
[----:B------:R-:W-:Y:S01]  /*177d0*/  VIADD R6, R6, 0xffffff70 ;  /* 0xffffff7006067836 */ /* 0x000fe20000000000 */
[----:B------:R-:W-:Y:S01]  /*177e0*/  UIADD3.X UR5, URZ, UR37, URZ, UP0, !UPT ;  /* 0x000000253f057290 */ /* 0x000fe200087fe43f */
[----:B0--3--:R-:W-:Y:S01]  /*177f0*/  VIADD R5, R8, 0x31c90 ;  /* 0x00031c9008057836 */ /* 0x009fe20000000000 */
[----:B------:R-:W-:Y:S01]  /*17800*/  UMOV UR6, 0x0 ;  /* 0x0000000000067882 */ /* 0x000fe20000000000 */
[----:B------:R-:W-:Y:S01]  /*17810*/  VIADD R9, R7, 0x16a00 ;  /* 0x00016a0007097836 */ /* 0x000fe20000000000 */
[----:B------:R-:W-:-:S09]  /*17820*/  UMOV UR7, 0x12f00000 ;  /* 0x12f0000000077882 */ /* 0x000fd20000000000 */
.L_x_10487:
        /* <DEDUP_REMOVED lines=16> */
.L_x_10488:
        /* <DEDUP_REMOVED lines=16> */
.L_x_10489:
        /* <DEDUP_REMOVED lines=13> */
.L_x_10664:
[----:B------:R-:W-:Y:S05]  /*17b00*/  BSYNC B2 ;  /* 0x0000000000027941 */ /* 0x000fea0003800000 */
.L_x_10490:
[----:B------:R-:W-:Y:S01]  /*17b10*/  BSSY B2, `(.L_x_10492) ;  /* 0x000000a000027945 */ /* 0x000fe20003800000 */
[----:B0-2---:R-:W-:Y:S02]  /*17b20*/  IMAD.MOV.U32 R10, RZ, RZ, 0x0 ;  /* 0x00000000ff0a7424 */ /* 0x005fe400078e00ff */
[----:B-1----:R-:W-:Y:S01]  /*17b30*/  IMAD.MOV.U32 R11, RZ, RZ, 0x12f00000 ;  /* 0x12f00000ff0b7424 */ /* 0x002fe200078e00ff */
[----:B------:R-:W-:Y:S06]  /*17b40*/  @P4 BRA `(.L_x_10493) ;  /* 0x0000000000184947 */ /* 0x000fec0003800000 */
[----:B------:R-:W2:Y:S02]  /*17b50*/  LDL R5, [R1] ;  /* 0x0000000001057983 */ /* 0x000ea40000100800 */
[----:B--2---:R-:W-:Y:S01]  /*17b60*/  LOP3.LUT P0, RZ, R5, 0x1, RZ, 0xc0, !PT ;  /* 0x0000000105ff7812 */ /* 0x004fe2000780c0ff */
[----:B------:R-:W-:-:S04]  /*17b70*/  IMAD.MOV.U32 R5, RZ, RZ, 0x6c00 ;  /* 0x00006c00ff057424 */ /* 0x000fc800078e00ff */
[----:B------:R0:W-:Y:S08]  /*17b80*/  SYNCS.ARRIVE.TRANS64 RZ, [R8+URZ+0x31cb0], R5 ;  /* 0x031cb00508ff79a7 */ /* 0x0001f0000800003f */
[----:B------:R-:W-:Y:S05]  /*17b90*/  @!P0 BRA `(.L_x_10493) ;  /* 0x0000000000048947 */ /* 0x000fea0003800000 */
[----:B------:R-:W-:Y:S01]  /*17ba0*/  BPT.TRAP 0x1 ;  /* 0x000000040000795c */ /* 0x000fe20000300000 */
.L_x_10493:
[----:B------:R-:W-:Y:S05]  /*17bb0*/  BSYNC B2 ;  /* 0x0000000000027941 */ /* 0x000fea0003800000 */
.L_x_10492:
        /* <DEDUP_REMOVED lines=8> */
.L_x_10494:
        /* <DEDUP_REMOVED lines=15> */
.L_x_10495:
        /* <DEDUP_REMOVED lines=15> */
.L_x_10496:
        /* <DEDUP_REMOVED lines=10> */
.L_x_10482:
[----:B------:R-:W-:Y:S05]  /*17ec0*/  BSYNC B1 ;  /* 0x0000000000017941 */ /* 0x000fea0003800000 */
.L_x_10481:
[----:B0-----:R-:W2:Y:S01]  /*17ed0*/  LDL.LU R5, [R1+0x4] ;  /* 0x0000040001057983 */ /* 0x001ea20000300800 */
[----:B------:R-:W-:Y:S01]  /*17ee0*/  VIADD R29, R29, 0x1 ;  /* 0x000000011d1d7836 */ /* 0x000fe20000000000 */
[----:B------:R-:W-:Y:S01]  /*17ef0*/  PLOP3.LUT P5, PT, PT, PT, PT, 0x8, 0x0 ;  /* 0x000000000000781c */ /* 0x000fe20003fae170 */
[----:B------:R-:W-:-:S03]  /*17f00*/  VIADD R9, R4, 0xfffffffe ;  /* 0xfffffffe04097836 */ /* 0x000fc60000000000 */
[----:B------:R-:W-:-:S04]  /*17f10*/  ISETP.NE.AND P0, PT, R29, 0x2, PT ;  /* 0x000000021d00780c */ /* 0x000fc80003f05270 */
[----:B------:R-:W-:Y:S02]  /*17f20*/  SEL R4, RZ, 0x1, P0 ;  /* 0x00000001ff047807 */ /* 0x000fe40000000000 */
[----:B------:R-:W-:Y:S02]  /*17f30*/  SEL R29, R29, RZ, P0 ;  /* 0x000000ff1d1d7207 */ /* 0x000fe40000000000 */
[----:B------:R-:W-:Y:S02]  /*17f40*/  ISETP.GE.AND P0, PT, R9, R2, PT ;  /* 0x000000020900720c */ /* 0x000fe40003f06270 */
[----:B--2---:R-:W-:-:S05]  /*17f50*/  LOP3.LUT R5, R5, R4, RZ, 0x3c, !PT ;  /* 0x0000000405057212 */ /* 0x004fca00078e3cff */
[----:B------:R0:W-:Y:S06]  /*17f60*/  STL [R1+0x4], R5 ;  /* 0x0000040501007387 */ /* 0x0001ec0000100800 */
[----:B------:R-:W-:Y:S05]  /*17f70*/  @!P0 BRA `(.L_x_10475) ;  /* 0x0000000800548947 */ /* 0x000fea0003800000 */
.L_x_10513:
[----:B------:R-:W-:Y:S05]  /*17f80*/  YIELD ;  /* 0x0000000000007946 */ /* 0x000fea0003800000 */
[----:B------:R-:W-:Y:S04]  /*17f90*/  BSSY B1, `(.L_x_10497) ;  /* 0x0000089000017945 */ /* 0x000fe80003800000 */
[----:B--2---:R-:W-:Y:S05]  /*17fa0*/  @!P2 BRA `(.L_x_10498) ;  /* 0x00000008001ca947 */ /* 0x004fea0003800000 */
[----:B0-----:R-:W2:Y:S01]  /*17fb0*/  LDL R5, [R1+0x4] ;  /* 0x0000040001057983 */ /* 0x001ea20000100800 */
[----:B------:R-:W-:Y:S01]  /*17fc0*/  IMAD R8, R29, 0x8, R22 ;  /* 0x000000081d087824 */ /* 0x000fe200078e0216 */
[----:B------:R-:W0:Y:S01]  /*17fd0*/  S2R R4, SR_TID.X ;  /* 0x0000000000047919 */ /* 0x000e220000002100 */
[----:B------:R-:W-:Y:S01]  /*17fe0*/  BSSY B2, `(.L_x_10499) ;  /* 0x0000006000027945 */ /* 0x000fe20003800000 */
[----:B0-----:R-:W-:-:S04]  /*17ff0*/  LOP3.LUT R4, R4, 0x7f, RZ, 0xc0, !PT ;  /* 0x0000007f04047812 */ /* 0x001fc800078ec0ff */
[----:B------:R-:W-:Y:S02]  /*18000*/  ISETP.NE.AND P1, PT, R4, RZ, PT ;  /* 0x000000ff0400720c */ /* 0x000fe40003f25270 */
[----:B--2---:R-:W-:-:S04]  /*18010*/  SHF.L.U32 R7, R5, 0x1f, RZ ;  /* 0x0000001f05077819 */ /* 0x004fc800000006ff */
[----:B------:R-:W0:Y:S02]  /*18020*/  SYNCS.PHASECHK.TRANS64.TRYWAIT P0, [R8+URZ+0x31ca0], R7 ;  /* 0x031ca007080075a7 */ /* 0x000e24000800017f */
[----:B0-----:R-:W-:Y:S05]  /*18030*/  @!P0 BRA `(.L_x_10500) ;  /* 0x0000006400348947 */ /* 0x001fea0003800000 */
.L_x_10665:
[----:B------:R-:W-:Y:S05]  /*18040*/  BSYNC B2 ;  /* 0x0000000000027941 */ /* 0x000fea0003800000 */
.L_x_10499:
        /* <DEDUP_REMOVED lines=8> */
.L_x_10502:
[----:B------:R-:W-:Y:S05]  /*180d0*/  BSYNC B2 ;  /* 0x0000000000027941 */ /* 0x000fea0003800000 */
.L_x_10501:
[----:B------:R-:W-:Y:S01]  /*180e0*/  IMAD.MOV.U32 R12, RZ, RZ, RZ ;  /* 0x000000ffff0c7224 */ /* 0x000fe200078e00ff */
[----:B------:R-:W-:Y:S01]  /*180f0*/  UIADD3 UR4, UP0, UR36, 0x570, URZ ;  /* 0x0000057024047890 */ /* 0x000fe2000ff1e03f */
[----:B------:R-:W-:Y:S01]  /*18100*/  IMAD R6, R29, 0x6c00, R22 ;  /* 0x00006c001d067824 */ /* 0x000fe200078e0216 */
[----:B------:R-:W-:Y:S01]  /*18110*/  PLOP3.LUT P0, PT, PT, PT, PT, 0x80, 0x0 ;  /* 0x000000000000781c */ /* 0x000fe20003f0f070 */
[----:B------:R-:W-:Y:S01]  /*18120*/  IMAD R5, R9, 0x90, R3 ;  /* 0x0000009009057824 */ /* 0x000fe200078e0203 */
[----:B------:R-:W-:Y:S01]  /*18130*/  R2UR UR10, R12 ;  /* 0x000000000c0a72ca */ /* 0x000fe200000e0000 */
[----:B--2---:R-:W-:Y:S01]  /*18140*/  VIADD R4, R8, 0x31c90 ;  /* 0x00031c9008047836 */ /* 0x004fe20000000000 */
[----:B------:R-:W-:Y:S01]  /*18150*/  UIADD3.X UR5, URZ, UR37, URZ, UP0, !UPT ;  /* 0x000000253f057290 */ /* 0x000fe200087fe43f */
[----:B------:R-:W-:Y:S01]  /*18160*/  VIADD R10, R6, 0x16a00 ;  /* 0x00016a00060a7836 */ /* 0x000fe20000000000 */
[----:B------:R-:W-:Y:S01]  /*18170*/  UMOV UR6, 0x0 ;  /* 0x0000000000067882 */ /* 0x000fe20000000000 */
[----:B------:R-:W-:-:S10]  /*18180*/  UMOV UR7, 0x12f00000 ;  /* 0x12f0000000077882 */ /* 0x000fd40000000000 */
.L_x_10503:
        /* <DEDUP_REMOVED lines=16> */
.L_x_10504:
        /* <DEDUP_REMOVED lines=16> */
.L_x_10505:
        /* <DEDUP_REMOVED lines=13> */
.L_x_10666:
[----:B------:R-:W-:Y:S05]  /*18460*/  BSYNC B2 ;  /* 0x0000000000027941 */ /* 0x000fea0003800000 */
.L_x_10506:
[----:B------:R-:W-:Y:S01]  /*18470*/  BSSY B2, `(.L_x_10508) ;  /* 0x000000a000027945 */ /* 0x000fe20003800000 */
[----:B------:R-:W-:Y:S02]  /*18480*/  IMAD.MOV.U32 R10, RZ, RZ, 0x0 ;  /* 0x00000000ff0a7424 */ /* 0x000fe400078e00ff */
[----:B-1----:R-:W-:Y:S01]  /*18490*/  IMAD.MOV.U32 R11, RZ, RZ, 0x12f00000 ;  /* 0x12f00000ff0b7424 */ /* 0x002fe200078e00ff */
[----:B------:R-:W-:Y:S06]  /*184a0*/  @P1 BRA `(.L_x_10509) ;  /* 0x0000000000181947 */ /* 0x000fec0003800000 */
[----:B------:R-:W3:Y:S02]  /*184b0*/  LDL R4, [R1] ;  /* 0x0000000001047983 */ /* 0x000ee40000100800 */
[----:B---3--:R-:W-:Y:S01]  /*184c0*/  LOP3.LUT P0, RZ, R4, 0x1, RZ, 0xc0, !PT ;  /* 0x0000000104ff7812 */ /* 0x008fe2000780c0ff */
[----:B------:R-:W-:-:S04]  /*184d0*/  IMAD.MOV.U32 R4, RZ, RZ, 0x6c00 ;  /* 0x00006c00ff047424 */ /* 0x000fc800078e00ff */
[----:B------:R1:W-:Y:S08]  /*184e0*/  SYNCS.ARRIVE.TRANS64 RZ, [R8+URZ+0x31cb0], R4 ;  /* 0x031cb00408ff79a7 */ /* 0x0003f0000800003f */
[----:B------:R-:W-:Y:S05]  /*184f0*/  @!P0 BRA `(.L_x_10509) ;  /* 0x0000000000048947 */ /* 0x000fea0003800000 */
[----:B------:R-:W-:Y:S01]  /*18500*/  BPT.TRAP 0x1 ;  /* 0x000000040000795c */ /* 0x000fe20000300000 */
.L_x_10509:
[----:B------:R-:W-:Y:S05]  /*18510*/  BSYNC B2 ;  /* 0x0000000000027941 */ /* 0x000fea0003800000 */
.L_x_10508:
        /* <DEDUP_REMOVED lines=8> */
.L_x_10510:
        /* <DEDUP_REMOVED lines=15> */
.L_x_10511:
        /* <DEDUP_REMOVED lines=15> */
.L_x_10512:
        /* <DEDUP_REMOVED lines=10> */
.L_x_10498:
[----:B------:R-:W-:Y:S05]  /*18820*/  BSYNC B1 ;  /* 0x0000000000017941 */ /* 0x000fea0003800000 */
.L_x_10497:
[----:B------:R-:W2:Y:S01]  /*18830*/  LDL.LU R7, [R1+0x4] ;  /* 0x0000040001077983 */ /* 0x000ea20000300800 */
[----:B------:R-:W-:-:S05]  /*18840*/  VIADD R29, R29, 0x1 ;  /* 0x000000011d1d7836 */ /* 0x000fca0000000000 */
[----:B------:R-:W-:-:S04]  /*18850*/  ISETP.NE.AND P0, PT, R29, 0x2, PT ;  /* 0x000000021d00780c */ /* 0x000fc80003f05270 */
[----:B------:R-:W-:Y:S02]  /*18860*/  SEL R4, RZ, 0x1, P0 ;  /* 0x00000001ff047807 */ /* 0x000fe40000000000 */
[----:B------:R-:W-:Y:S02]  /*18870*/  SEL R29, R29, RZ, P0 ;  /* 0x000000ff1d1d7207 */ /* 0x000fe40000000000 */
[C---:B------:R-:W-:Y:S01]  /*18880*/  ISETP.GT.AND P0, PT, R9.reuse, R2, PT ;  /* 0x000000020900720c */ /* 0x040fe20003f04270 */
[----:B------:R-:W-:Y:S01]  /*18890*/  VIADD R9, R9, 0xffffffff ;  /* 0xffffffff09097836 */ /* 0x000fe20000000000 */
[----:B--2---:R-:W-:-:S05]  /*188a0*/  LOP3.LUT R7, R7, R4, RZ, 0x3c, !PT ;  /* 0x0000000407077212 */ /* 0x004fca00078e3cff */
[----:B------:R2:W-:Y:S06]  /*188b0*/  STL [R1+0x4], R7 ;  /* 0x0000040701007387 */ /* 0x0005ec0000100800 */
[----:B------:R-:W-:Y:S05]  /*188c0*/  @P0 BRA `(.L_x_10513) ;  /* 0xfffffff400ac0947 */ /* 0x000fea000383ffff */
.L_x_10475:
[----:B------:R-:W-:Y:S05]  /*188d0*/  BSYNC B0 ;  /* 0x0000000000007941 */ /* 0x000fea0003800000 */
.L_x_10474:
[----:B------:R-:W3:Y:S01]  /*188e0*/  LDL R4, [R1+0x3c] ;  /* 0x00003c0001047983 */ /* 0x000ee20000100800 */
[----:B------:R-:W-:Y:S05]  /*188f0*/  @!P5 WARPSYNC.ALL ;  /* 0x000000000000d948 */ /* 0x000fea0003800000 */
[----:B------:R-:W-:Y:S01]  /*18900*/  BSSY B7, `(.L_x_10514) ;  /* 0x0000427000077945 */ /* 0x000fe20003800000 */
[----:B------:R-:W-:Y:S01]  /*18910*/  @!P5 BAR.SYNC.DEFER_BLOCKING 0xc, 0x200 ;  /* 0x030800000000db1d */ /* 0x000fe20000010000 */
[----:B---3--:R-:W-:-:S13]  /*18920*/  ISETP.GT.AND P0, PT, R4, RZ, PT ;  /* 0x000000ff0400720c */ /* 0x008fda0003f04270 */
[----:B------:R-:W-:Y:S05]  /*18930*/  @P0 BRA `(.L_x_10515) ;  /* 0x0000000000440947 */ /* 0x000fea0003800000 */
[----:B------:R-:W3:Y:S02]  /*18940*/  S2R R4, SR_TID.X ;  /* 0x0000000000047919 */ /* 0x000ee40000002100 */
[----:B---3--:R-:W-:-:S04]  /*18950*/  LOP3.LUT R4, R4, 0x7f, RZ, 0xc0, !PT ;  /* 0x0000007f04047812 */ /* 0x008fc800078ec0ff */
[----:B------:R-:W-:-:S13]  /*18960*/  ISETP.NE.AND P1, PT, R4, RZ, PT ;  /* 0x000000ff0400720c */ /* 0x000fda0003f25270 */
[----:B------:R-:W-:Y:S05]  /*18970*/  @P1 BRA `(.L_x_10516) ;  /* 0x00000040007c1947 */ /* 0x000fea0003800000 */
[----:B0-----:R-:W0:Y:S01]  /*18980*/  S2R R5, SR_LANEID ;  /* 0x0000000000057919 */ /* 0x001e220000000000 */
        /* <DEDUP_REMOVED lines=8> */
[----:B--2---:R-:W0:Y:S01]  /*18a10*/  POPC R7, R4 ;  /* 0x0000000400077309 */ /* 0x004e220000000000 */
[----:B---3--:R-:W0:Y:S02]  /*18a20*/  SHFL.IDX PT, R0, R3, R0, 0x1f ;  /* 0x00001f0003007589 */ /* 0x008e2400000e0000 */
[----:B0-----:R-:W-:Y:S01]  /*18a30*/  IADD3 R16, R0, UR38, R7 ;  /* 0x0000002600107c10 */ /* 0x001fe2000fffe007 */
[----:B------:R-:W-:Y:S06]  /*18a40*/  BRA `(.L_x_10516) ;  /* 0x0000004000487947 */ /* 0x000fec0003800000 */
.L_x_10515:
        /* <DEDUP_REMOVED lines=10> */
[----:B0-----:R-:W-:Y:S02]  /*18af0*/  IMAD.U32 R5, RZ, RZ, UR7 ;  /* 0x00000007ff057e24 */ /* 0x001fe4000f8e00ff */
[----:B------:R-:W-:Y:S02]  /*18b00*/  IMAD.U32 R6, RZ, RZ, UR8 ;  /* 0x00000008ff067e24 */ /* 0x000fe4000f8e00ff */
[----:B--2---:R-:W-:-:S02]  /*18b10*/  IMAD.U32 R7, RZ, RZ, UR9 ;  /* 0x00000009ff077e24 */ /* 0x004fc4000f8e00ff */
[----:B------:R-:W-:Y:S02]  /*18b20*/  IMAD.U32 R10, RZ, RZ, UR4 ;  /* 0x00000004ff0a7e24 */ /* 0x000fe4000f8e00ff */
[----:B-1----:R-:W-:Y:S02]  /*18b30*/  IMAD.U32 R11, RZ, RZ, UR5 ;  /* 0x00000005ff0b7e24 */ /* 0x002fe4000f8e00ff */
[----:B------:R-:W-:Y:S02]  /*18b40*/  IMAD.MOV.U32 R8, RZ, RZ, 0x70 ;  /* 0x00000070ff087424 */ /* 0x000fe400078e00ff */
[----:B------:R-:W-:Y:S02]  /*18b50*/  IMAD.MOV.U32 R12, RZ, RZ, 0x1 ;  /* 0x00000001ff0c7424 */ /* 0x000fe400078e00ff */
[----:B------:R-:W-:-:S07]  /*18b60*/  IMAD.MOV.U32 R13, RZ, RZ, RZ ;  /* 0x000000ffff0d7224 */ /* 0x000fce00078e00ff */
[----:B------:R-:W-:-:S07]  /*18b70*/  LEPC R20, `(.L_x_10518) ;  /* 0x000000001014794e */ /* 0x000fce0000000000 */
[----:B---3--:R-:W-:Y:S05]  /*18b80*/  CALL.ABS.NOINC R2 ;  /* 0x0000000002007343 */ /* 0x008fea0003c00000 */
.L_x_10518:
[----:B------:R-:W-:Y:S05]  /*18b90*/  BSYNC B6 ;  /* 0x0000000000067941 */ /* 0x000fea0003800000 */
.L_x_10517:
        /* <DEDUP_REMOVED lines=10> */
[----:B0-----:R-:W-:Y:S02]  /*18c40*/  IMAD.U32 R5, RZ, RZ, UR7 ;  /* 0x00000007ff057e24 */ /* 0x001fe4000f8e00ff */
[----:B------:R-:W-:Y:S02]  /*18c50*/  IMAD.U32 R6, RZ, RZ, UR8 ;  /* 0x00000008ff067e24 */ /* 0x000fe4000f8e00ff */
[----:B--2---:R-:W-:-:S02]  /*18c60*/  IMAD.U32 R7, RZ, RZ, UR9 ;  /* 0x00000009ff077e24 */ /* 0x004fc4000f8e00ff */
[----:B------:R-:W-:Y:S02]  /*18c70*/  IMAD.U32 R10, RZ, RZ, UR4 ;  /* 0x00000004ff0a7e24 */ /* 0x000fe4000f8e00ff */
[----:B-1----:R-:W-:Y:S02]  /*18c80*/  IMAD.U32 R11, RZ, RZ, UR5 ;  /* 0x00000005ff0b7e24 */ /* 0x002fe4000f8e00ff */
[----:B------:R-:W-:Y:S02]  /*18c90*/  IMAD.MOV.U32 R8, RZ, RZ, 0x70 ;  /* 0x00000070ff087424 */ /* 0x000fe400078e00ff */
[----:B------:R-:W-:Y:S02]  /*18ca0*/  IMAD.MOV.U32 R12, RZ, RZ, 0x1 ;  /* 0x00000001ff0c7424 */ /* 0x000fe400078e00ff */
[----:B---3--:R-:W-:-:S07]  /*18cb0*/  IMAD.MOV.U32 R13, RZ, RZ, RZ ;  /* 0x000000ffff0d7224 */ /* 0x008fce00078e00ff */
[----:B------:R-:W-:-:S07]  /*18cc0*/  LEPC R20, `(.L_x_10521) ;  /* 0x000000001014794e */ /* 0x000fce0000000000 */
[----:B----4-:R-:W-:Y:S05]  /*18cd0*/  CALL.ABS.NOINC R2 ;  /* 0x0000000002007343 */ /* 0x010fea0003c00000 */
.L_x_10521:
        /* <DEDUP_REMOVED lines=16> */
.L_x_10520:
[----:B------:R-:W-:Y:S05]  /*18de0*/  BSYNC B6 ;  /* 0x0000000000067941 */ /* 0x000fea0003800000 */
.L_x_10519:
[----:B------:R-:W3:Y:S01]  /*18df0*/  LDL.LU R21, [R1+0x8] ;  /* 0x0000080001157983 */ /* 0x000ee20000300800 */
[----:B------:R-:W-:Y:S02]  /*18e00*/  ULDC.64 UR4, c[0x0][0x9f8] ;  /* 0x00027e0000047ab9 */ /* 0x000fe40000000a00 */
[----:B------:R-:W-:Y:S01]  /*18e10*/  ISETP.NE.U32.AND P0, PT, RZ, UR4, PT ;  /* 0x00000004ff007c0c */ /* 0x000fe2000bf05070 */
[----:B------:R-:W4:Y:S03]  /*18e20*/  LDL R20, [R1+0x1c] ;  /* 0x00001c0001147983 */ /* 0x000f260000100800 */
[----:B------:R-:W-:-:S13]  /*18e30*/  ISETP.NE.AND.EX P0, PT, RZ, UR5, PT, P0 ;  /* 0x00000005ff007c0c */ /* 0x000fda000bf05300 */
[----:B------:R-:W-:-:S04]  /*18e40*/  @P0 IADD3 R2, P1, R24, UR4, RZ ;  /* 0x0000000418020c10 */ /* 0x000fc8000ff3e0ff */
[----:B---3--:R-:W-:Y:S01]  /*18e50*/  @P0 IADD3.X R3, R21, UR5, RZ, P1, !PT ;  /* 0x0000000515030c10 */ /* 0x008fe20008ffe4ff */
[----:B------:R-:W-:-:S04]  /*18e60*/  ULDC.64 UR4, c[0x0][0xa08] ;  /* 0x0002820000047ab9 */ /* 0x000fc80000000a00 */
[----:B------:R3:W2:Y:S01]  /*18e70*/  @P0 LDG.E R25, desc[UR60][R2.64] ;  /* 0x0000003c02190981 */ /* 0x0006a2000c1e1900 */
[----:B----4-:R-:W-:-:S05]  /*18e80*/  VIADD R8, R20, 0xffffffff ;  /* 0xffffffff14087836 */ /* 0x010fca0000000000 */
[----:B------:R4:W-:Y:S01]  /*18e90*/  STL [R1+0x20], R8 ;  /* 0x0000200801007387 */ /* 0x0009e20000100800 */
[----:B---3--:R-:W3:Y:S02]  /*18ea0*/  LDC.64 R2, c[0x0][0x418] ;  /* 0x00010600ff027b82 */ /* 0x008ee40000000a00 */
[----:B---3--:R-:W-:Y:S01]  /*18eb0*/  LOP3.LUT P0, RZ, R2, UR4, RZ, 0xfc, !PT ;  /* 0x0000000402ff7c12 */ /* 0x008fe2000f80fcff */
[----:B------:R-:W-:-:S03]  /*18ec0*/  UMOV UR4, 0xffffffff ;  /* 0xffffffff00047882 */ /* 0x000fc60000000000 */
[----:B------:R-:W-:Y:S02]  /*18ed0*/  LOP3.LUT P0, RZ, R3, UR5, RZ, 0xfc, P0 ;  /* 0x0000000503ff7c12 */ /* 0x000fe4000800fcff */
[----:B--2---:R-:W-:Y:S02]  /*18ee0*/  SHF.R.S32.HI R7, RZ, 0x1f, R25 ;  /* 0x0000001fff077819 */ /* 0x004fe40000011419 */
[----:B------:R-:W-:-:S03]  /*18ef0*/  SEL R24, R25, RZ, !P0 ;  /* 0x000000ff19187207 */ /* 0x000fc60004000000 */
[----:B------:R4:W-:Y:S01]  /*18f00*/  STL [R1+0x8], R7 ;  /* 0x0000080701007387 */ /* 0x0009e20000100800 */
[----:B------:R-:W-:Y:S05]  /*18f10*/  BRA.DIV UR4, `(.L_x_10522) ;  /* 0x0000005604a47947 */ /* 0x000fea000b800000 */
[----:B------:R-:W2:Y:S02]  /*18f20*/  S2R R0, SR_TID.X ;  /* 0x0000000000007919 */ /* 0x000ea40000002100 */
[----:B--2---:R-:W-:-:S04]  /*18f30*/  SHF.R.U32.HI R0, RZ, 0x5, R0 ;  /* 0x00000005ff007819 */ /* 0x004fc80000011600 */
[----:B------:R-:W-:-:S05]  /*18f40*/  LOP3.LUT R0, R0, 0x3, RZ, 0xc0, !PT ;  /* 0x0000000300007812 */ /* 0x000fca00078ec0ff */
[----:B------:R2:W3:Y:S02]  /*18f50*/  SHFL.IDX PT, R14, R0, RZ, 0x1f ;  /* 0x00001fff000e7589 */ /* 0x0004e400000e0000 */
.L_x_10669:
[----:B--2---:R-:W2:Y:S01]  /*18f60*/  LDL.LU R0, [R1] ;  /* 0x0000000001007983 */ /* 0x004ea20000300800 */
[----:B------:R-:W-:Y:S02]  /*18f70*/  PLOP3.LUT P1, PT, PT, PT, PT, 0x8, 0x0 ;  /* 0x000000000000781c */ /* 0x000fe40003f2e170 */
[----:B---3--:R-:W-:Y:S02]  /*18f80*/  ISETP.NE.AND P0, PT, R14, RZ, PT ;  /* 0x000000ff0e00720c */ /* 0x008fe40003f05270 */
[----:B--2---:R-:W-:-:S09]  /*18f90*/  LOP3.LUT R0, R0, 0xfffffffb, RZ, 0xc0, !PT ;  /* 0xfffffffb00007812 */ /* 0x004fd200078ec0ff */
[----:B------:R-:W-:-:S05]  /*18fa0*/  @P1 LOP3.LUT R0, R0, 0x4, RZ, 0xfc, !PT ;  /* 0x0000000400001812 */ /* 0x000fca00078efcff */
[----:B------:R2:W-:Y:S01]  /*18fb0*/  STL [R1], R0 ;  /* 0x0000000001007387 */ /* 0x0005e20000100800 */
[----:B------:R-:W-:Y:S05]  /*18fc0*/  @P0 BRA `(.L_x_10523) ;  /* 0x0000000400200947 */ /* 0x000fea0003800000 */
[----:B------:R-:W-:-:S03]  /*18fd0*/  UMOV UR4, 0xffffffff ;  /* 0xffffffff00047882 */ /* 0x000fc60000000000 */
[----:B------:R-:W-:Y:S05]  /*18fe0*/  BRA.DIV UR4, `(.L_x_10524) ;  /* 0x0000005604a47947 */ /* 0x000fea000b800000 */
[----:B------:R-:W-:-:S13]  /*18ff0*/  ELECT P6, URZ, PT ;  /* 0x00000000003f782f */ /* 0x000fda00038c0000 */
.L_x_10672:
[----:B------:R-:W-:Y:S05]  /*19000*/  @!P6 BRA `(.L_x_10523) ;  /* 0x000000040010e947 */ /* 0x000fea0003800000 */
[----:B------:R-:W-:Y:S01]  /*19010*/  ISETP.NE.U32.AND P0, PT, R2, RZ, PT ;  /* 0x000000ff0200720c */ /* 0x000fe20003f05070 */
[----:B------:R-:W-:-:S03]  /*19020*/  IMAD.MOV.U32 R27, RZ, RZ, R8 ;  /* 0x000000ffff1b7224 */ /* 0x000fc600078e0008 */
[----:B------:R-:W-:-:S13]  /*19030*/  ISETP.NE.AND.EX P0, PT, R3, RZ, PT, P0 ;  /* 0x000000ff0300720c */ /* 0x000fda0003f05300 */
[----:B------:R-:W-:Y:S05]  /*19040*/  @!P0 BRA `(.L_x_10525) ;  /* 0x0000000000488947 */ /* 0x000fea0003800000 */
[----:B------:R-:W3:Y:S01]  /*19050*/  LDC R6, c[0x0][0x43c] ;  /* 0x00010f00ff067b82 */ /* 0x000ee20000000800 */
[----:B--2---:R-:W-:Y:S01]  /*19060*/  IMAD.MOV.U32 R0, RZ, RZ, R8 ;  /* 0x000000ffff007224 */ /* 0x004fe200078e0008 */
[----:B------:R-:W-:Y:S01]  /*19070*/  ULDC.64 UR4, c[0x0][0x428] ;  /* 0x00010a0000047ab9 */ /* 0x000fe20000000a00 */
[----:B---3--:R-:W-:-:S13]  /*19080*/  ISETP.NE.AND P0, PT, R6, 0x1, PT ;  /* 0x000000010600780c */ /* 0x008fda0003f05270 */
[----:B0-----:R-:W0:Y:S02]  /*19090*/  @P0 LDC.64 R4, c[0x0][0x440] ;  /* 0x00011000ff040b82 */ /* 0x001e240000000a00 */
[----:B0-----:R-:W-:-:S05]  /*190a0*/  @P0 IMAD.HI.U32 R4, R8, R4, RZ ;  /* 0x0000000408040227 */ /* 0x001fca00078e00ff */
[----:B------:R-:W-:-:S04]  /*190b0*/  @P0 SHF.R.U32.HI R0, RZ, R5, R4 ;  /* 0x00000005ff000219 */ /* 0x000fc80000011604 */
[--C-:B------:R-:W-:Y:S01]  /*190c0*/  SHF.R.S32.HI R5, RZ, 0x1f, R0.reuse ;  /* 0x0000001fff057819 */ /* 0x100fe20000011400 */
[--C-:B------:R-:W-:Y:S02]  /*190d0*/  IMAD.MOV R27, RZ, RZ, -R0.reuse ;  /* 0x000000ffff1b7224 */ /* 0x100fe400078e0a00 */
[----:B------:R-:W-:Y:S02]  /*190e0*/  IMAD.MOV.U32 R4, RZ, RZ, R0 ;  /* 0x000000ffff047224 */ /* 0x000fe400078e0000 */
        /* <DEDUP_REMOVED lines=8> */
.L_x_10525:
[----:B--2---:R-:W-:Y:S01]  /*19170*/  IMAD R0, R23, 0x8, R22 ;  /* 0x0000000817007824 */ /* 0x004fe200078e0216 */
[----:B---3--:R-:W-:-:S04]  /*19180*/  SHF.L.U32 R2, R26, 0x1f, RZ ;  /* 0x0000001f1a027819 */ /* 0x008fc800000006ff */
[----:B------:R-:W2:Y:S02]  /*19190*/  SYNCS.PHASECHK.TRANS64.TRYWAIT P0, [R0+URZ+0x31c40], R2 ;  /* 0x031c4002000075a7 */ /* 0x000ea4000800017f */
[----:B--2---:R-:W-:Y:S05]  /*191a0*/  @!P0 BRA `(.L_x_10526) ;  /* 0x0000005400548947 */ /* 0x004fea0003800000 */
.L_x_10673:
[----:B------:R-:W3:Y:S02]  /*191b0*/  S2R R3, SR_TID.X ;  /* 0x0000000000037919 */ /* 0x000ee40000002100 */
[----:B---3--:R-:W-:Y:S02]  /*191c0*/  LOP3.LUT R4, R3, 0x7f, RZ, 0xc0, !PT ;  /* 0x0000007f03047812 */ /* 0x008fe400078ec0ff */
[----:B------:R3:W5:Y:S02]  /*191d0*/  LDL R3, [R1] ;  /* 0x0000000001037983 */ /* 0x0007640000100800 */
[----:B------:R-:W-:-:S13]  /*191e0*/  ISETP.NE.AND P0, PT, R4, RZ, PT ;  /* 0x000000ff0400720c */ /* 0x000fda0003f05270 */
[----:B---3--:R-:W-:Y:S05]  /*191f0*/  @P0 BRA `(.L_x_10527) ;  /* 0x0000000000140947 */ /* 0x008fea0003800000 */
[----:B-----5:R-:W-:Y:S01]  /*19200*/  LOP3.LUT P1, RZ, R3, 0x1, RZ, 0xc0, !PT ;  /* 0x0000000103ff7812 */ /* 0x020fe2000782c0ff */
[----:B--2---:R-:W-:-:S04]  /*19210*/  IMAD.MOV.U32 R2, RZ, RZ, 0x6c00 ;  /* 0x00006c00ff027424 */ /* 0x004fc800078e00ff */
[----:B------:R3:W-:Y:S08]  /*19220*/  SYNCS.ARRIVE.TRANS64 RZ, [R0+URZ+0x31c30], R2 ;  /* 0x031c300200ff79a7 */ /* 0x0007f0000800003f */
[----:B------:R-:W-:Y:S05]  /*19230*/  @!P1 BRA `(.L_x_10527) ;  /* 0x0000000000049947 */ /* 0x000fea0003800000 */
[----:B------:R-:W-:Y:S01]  /*19240*/  BPT.TRAP 0x1 ;  /* 0x000000040000795c */ /* 0x000fe20000300000 */
.L_x_10527:
[----:B------:R-:W-:Y:S01]  /*19250*/  R2UR UR9, R0 ;  /* 0x00000000000972ca */ /* 0x000fe200000e0000 */
[----:B--23--:R-:W-:Y:S01]  /*19260*/  IMAD R0, R23, 0x6c00, R22 ;  /* 0x00006c0017007824 */ /* 0x00cfe200078e0216 */
        /* <DEDUP_REMOVED lines=21> */
[----:B------:R2:W-:Y:S01]  /*193c0*/  UTMALDG.4D [UR8], [UR4], desc[UR6] ;  /* 0x00000608040075b4 */ /* 0x0005e20008019000 */
[----:B------:R3:W-:Y:S01]  /*193d0*/  STL [R1], R3 ;  /* 0x0000000301007387 */ /* 0x0007e20000100800 */
[----:B--2---:R-:W-:Y:S01]  /*193e0*/  UMOV UR8, UR15 ;  /* 0x0000000f00087c82 */ /* 0x004fe20008000000 */
[----:B------:R-:W-:-:S02]  /*193f0*/  UMOV UR10, UR17 ;  /* 0x00000011000a7c82 */ /* 0x000fc40008000000 */
[----:B------:R2:W-:Y:S02]  /*19400*/  UTMALDG.4D [UR8], [UR4], desc[UR6] ;  /* 0x00000608040075b4 */ /* 0x0005e40008019000 */
[----:B--2---:R-:W-:Y:S01]  /*19410*/  UMOV UR8, UR16 ;  /* 0x0000001000087c82 */ /* 0x004fe20008000000 */
[----:B------:R-:W-:Y:S02]  /*19420*/  UMOV UR10, UR14 ;  /* 0x0000000e000a7c82 */ /* 0x000fe40008000000 */
[----:B------:R3:W-:Y:S02]  /*19430*/  UTMALDG.4D [UR8], [UR4], desc[UR6] ;  /* 0x00000608040075b4 */ /* 0x0007e40008019000 */
[----:B---3--:R-:W-:Y:S01]  /*19440*/  NOP ;  /* 0x0000000000007918 */ /* 0x008fe20000000000 */
.L_x_10523:
[----:B------:R-:W3:Y:S04]  /*19450*/  LDL.LU R4, [R1+0x24] ;  /* 0x0000240001047983 */ /* 0x000ee80000300800 */
[----:B------:R-:W5:Y:S04]  /*19460*/  LDL.LU R6, [R1+0x14] ;  /* 0x0000140001067983 */ /* 0x000f680000300800 */
[----:B------:R-:W4:Y:S01]  /*19470*/  LDL.LU R3, [R1+0x2c] ;  /* 0x00002c0001037983 */ /* 0x000f220000300800 */
[----:B------:R-:W-:Y:S05]  /*19480*/  WARPSYNC.ALL ;  /* 0x0000000000007948 */ /* 0x000fea0003800000 */
[----:B------:R-:W-:Y:S01]  /*19490*/  ULDC.64 UR6, c[0x0][0xa00] ;  /* 0x0002800000067ab9 */ /* 0x000fe20000000a00 */
[----:B------:R-:W-:Y:S01]  /*194a0*/  ULDC.64 UR4, c[0x0][0x298] ;  /* 0x0000a60000047ab9 */ /* 0x000fe20000000a00 */
[----:B------:R-:W-:Y:S01]  /*194b0*/  BAR.SYNC.DEFER_BLOCKING 0x8, 0x200 ;  /* 0x0208000000007b1d */ /* 0x000fe20000010000 */
[----:B------:R-:W-:Y:S01]  /*194c0*/  ISETP.NE.U32.AND P0, PT, RZ, UR6, PT ;  /* 0x00000006ff007c0c */ /* 0x000fe2000bf05070 */
[----:B--2---:R-:W-:-:S03]  /*194d0*/  VIADD R0, R22, 0xda00 ;  /* 0x0000da0016007836 */ /* 0x004fc60000000000 */
[----:B------:R-:W-:Y:S01]  /*194e0*/  ISETP.NE.AND.EX P0, PT, RZ, UR7, PT, P0 ;  /* 0x00000007ff007c0c */ /* 0x000fe2000bf05300 */
[----:B------:R-:W-:Y:S01]  /*194f0*/  BSSY B6, `(.L_x_10528) ;  /* 0x0000020000067945 */ /* 0x000fe20003800000 */
[----:B------:R-:W-:Y:S02]  /*19500*/  LOP3.LUT P1, RZ, R0, 0x1bf, RZ, 0xc0, !PT ;  /* 0x000001bf00ff7812 */ /* 0x000fe4000782c0ff */
[----:B---3--:R-:W-:-:S05]  /*19510*/  SHF.R.S32.HI R2, RZ, 0x1f, R4 ;  /* 0x0000001fff027819 */ /* 0x008fca0000011404 */
[----:B------:R-:W-:Y:S01]  /*19520*/  IMAD R2, R2, UR4, RZ ;  /* 0x0000000402027c24 */ /* 0x000fe2000f8e02ff */
[----:B----4-:R-:W-:-:S03]  /*19530*/  SEL R3, R3, RZ, !P0 ;  /* 0x000000ff03037207 */ /* 0x010fc60004000000 */
[----:B------:R-:W-:Y:S01]  /*19540*/  IMAD R0, R4, UR5, R2 ;  /* 0x0000000504007c24 */ /* 0x000fe2000f8e0202 */
[----:B-----5:R-:W-:Y:S01]  /*19550*/  SEL R2, R6, RZ, !P0 ;  /* 0x000000ff06027207 */ /* 0x020fe20004000000 */
[----:B0-----:R-:W-:-:S05]  /*19560*/  IMAD.WIDE.U32 R4, R4, UR4, RZ ;  /* 0x0000000404047c25 */ /* 0x001fca000f8e00ff */
[----:B------:R-:W-:Y:S04]  /*19570*/  STL.64 [R1+0x30], R4 ;  /* 0x0000300401007387 */ /* 0x000fe80000100a00 */
        /* <DEDUP_REMOVED lines=17> */
[----:B-1----:R-:W-:Y:S02]  /*19690*/  IMAD.U32 R11, RZ, RZ, UR9 ;  /* 0x00000009ff0b7e24 */ /* 0x002fe4000f8e00ff */
[----:B------:R-:W-:Y:S02]  /*196a0*/  IMAD.MOV.U32 R8, RZ, RZ, 0x70 ;  /* 0x00000070ff087424 */ /* 0x000fe400078e00ff */
[----:B------:R-:W-:Y:S02]  /*196b0*/  IMAD.MOV.U32 R12, RZ, RZ, 0x1 ;  /* 0x00000001ff0c7424 */ /* 0x000fe400078e00ff */
[----:B------:R-:W-:-:S07]  /*196c0*/  IMAD.MOV.U32 R13, RZ, RZ, RZ ;  /* 0x000000ffff0d7224 */ /* 0x000fce00078e00ff */
[----:B------:R-:W-:-:S07]  /*196d0*/  LEPC R20, `(.L_x_10529) ;  /* 0x000000001014794e */ /* 0x000fce0000000000 */
[----:B0-----:R-:W-:Y:S05]  /*196e0*/  CALL.ABS.NOINC R2 ;  /* 0x0000000002007343 */ /* 0x001fea0003c00000 */
.L_x_10529:
[----:B------:R-:W-:Y:S05]  /*196f0*/  BSYNC B6 ;  /* 0x0000000000067941 */ /* 0x000fea0003800000 */
.L_x_10528:
[----:B--2---:R-:W2:Y:S01]  /*19700*/  LDL.LU R0, [R1+0x24] ;  /* 0x0000240001007983 */ /* 0x004ea20000300800 */
[----:B------:R-:W0:Y:S01]  /*19710*/  LDC R10, c[0x0][0x448] ;  /* 0x00011200ff0a7b82 */ /* 0x000e220000000800 */
[----:B------:R-:W-:Y:S01]  /*19720*/  ULDC.64 UR4, c[0x0][0x2d8] ;  /* 0x0000b60000047ab9 */ /* 0x000fe20000000a00 */
[----:B------:R-:W-:Y:S01]  /*19730*/  ULDC.64 UR6, c[0x0][0x2c8] ;  /* 0x0000b20000067ab9 */ /* 0x000fe20000000a00 */
[----:B------:R-:W2:Y:S01]  /*19740*/  LDL.LU.64 R2, [R1+0x30] ;  /* 0x0000300001027983 */ /* 0x000ea20000300a00 */
[----:B------:R-:W-:-:S03]  /*19750*/  ULDC.64 UR8, c[0x0][0x280] ;  /* 0x0000a00000087ab9 */ /* 0x000fc60000000a00 */
[----:B------:R-:W3:Y:S04]  /*19760*/  LDL.LU R20, [R1+0x2c] ;  /* 0x00002c0001147983 */ /* 0x000ee80000300800 */
[----:B------:R-:W4:Y:S04]  /*19770*/  LDL.LU R21, [R1+0x44] ;  /* 0x0000440001157983 */ /* 0x000f280000300800 */
[----:B------:R-:W5:Y:S01]  /*19780*/  LDL.LU R4, [R1+0x14] ;  /* 0x0000140001047983 */ /* 0x000f620000300800 */
[----:B------:R-:W1:Y:S01]  /*19790*/  S2R R13, SR_TID.X ;  /* 0x00000000000d7919 */ /* 0x000e620000002100 */
[----:B0-----:R-:W-:-:S13]  /*197a0*/  ISETP.NE.AND P0, PT, R10, 0x1, PT ;  /* 0x000000010a00780c */ /* 0x001fda0003f05270 */
[----:B------:R-:W0:Y:S01]  /*197b0*/  @P0 LDC R5, c[0x0][0x450] ;  /* 0x00011400ff050b82 */ /* 0x000e220000000800 */
[----:B-1----:R-:W-:-:S05]  /*197c0*/  IMAD.SHL.U32 R11, R13, 0x8, RZ ;  /* 0x000000080d0b7824 */ /* 0x002fca00078e00ff */
[----:B------:R-:W-:-:S04]  /*197d0*/  LOP3.LUT R11, R11, 0x18, RZ, 0xc0, !PT ;  /* 0x000000180b0b7812 */ /* 0x000fc800078ec0ff */
[C---:B------:R-:W-:Y:S02]  /*197e0*/  LOP3.LUT R12, R11.reuse, 0x20, RZ, 0xfc, !PT ;  /* 0x000000200b0c7812 */ /* 0x040fe400078efcff */
[----:B------:R-:W-:Y:S01]  /*197f0*/  LOP3.LUT R11, R11, 0x40, RZ, 0xfc, !PT ;  /* 0x000000400b0b7812 */ /* 0x000fe200078efcff */
[----:B--2---:R-:W-:Y:S02]  /*19800*/  IMAD.MOV.U32 R3, RZ, RZ, R0 ;  /* 0x000000ffff037224 */ /* 0x004fe400078e0000 */
[----:B---3--:R-:W-:Y:S02]  /*19810*/  IMAD R0, R20, UR4, RZ ;  /* 0x0000000414007c24 */ /* 0x008fe4000f8e02ff */
[C---:B------:R-:W-:Y:S01]  /*19820*/  IMAD.WIDE.U32 R2, R18.reuse, UR4, R2 ;  /* 0x0000000412027c25 */ /* 0x040fe2000f8e0002 */
[----:B------:R-:W1:Y:S03]  /*19830*/  S2R R20, SR_TID.X ;  /* 0x0000000000147919 */ /* 0x000e660000002100 */
[----:B------:R-:W-:Y:S01]  /*19840*/  IMAD R0, R18, UR5, R0 ;  /* 0x0000000512007c24 */ /* 0x000fe2000f8e0200 */
[----:B------:R-:W-:-:S03]  /*19850*/  ULDC.64 UR4, c[0x0][0x2e0] ;  /* 0x0000b80000047ab9 */ /* 0x000fc60000000a00 */
[----:B------:R-:W-:Y:S02]  /*19860*/  IMAD.IADD R3, R3, 0x1, R0 ;  /* 0x0000000103037824 */ /* 0x000fe400078e0200 */
[----:B----4-:R-:W-:Y:S02]  /*19870*/  IMAD R0, R21, UR4, RZ ;  /* 0x0000000415007c24 */ /* 0x010fe4000f8e02ff */
[----:B------:R-:W2:Y:S01]  /*19880*/  S2R R21, SR_TID.X ;  /* 0x0000000000157919 */ /* 0x000ea20000002100 */
[----:B-----5:R-:W-:-:S04]  /*19890*/  IMAD.WIDE.U32 R2, R4, UR4, R2 ;  /* 0x0000000404027c25 */ /* 0x020fc8000f8e0002 */
[----:B------:R-:W-:Y:S01]  /*198a0*/  IMAD R0, R4, UR5, R0 ;  /* 0x0000000504007c24 */ /* 0x000fe2000f8e0200 */
[----:B------:R-:W-:Y:S01]  /*198b0*/  ULDC.64 UR4, c[0x0][0x2d0] ;  /* 0x0000b40000047ab9 */ /* 0x000fe20000000a00 */
[----:B------:R-:W3:Y:S02]  /*198c0*/  @P0 LDC R4, c[0x0][0x44c] ;  /* 0x00011300ff040b82 */ /* 0x000ee40000000800 */
[----:B------:R-:W-:Y:S01]  /*198d0*/  IMAD.IADD R3, R3, 0x1, R0 ;  /* 0x0000000103037824 */ /* 0x000fe200078e0200 */
[----:B-1----:R-:W-:-:S04]  /*198e0*/  LOP3.LUT R20, R20, 0x7f, RZ, 0xc0, !PT ;  /* 0x0000007f14147812 */ /* 0x002fc800078ec0ff */
[----:B------:R-:W-:Y:S01]  /*198f0*/  SHF.R.U32.HI R20, RZ, 0x2, R20 ;  /* 0x00000002ff147819 */ /* 0x000fe20000011614 */
[----:B--2---:R-:W-:Y:S01]  /*19900*/  IMAD.SHL.U32 R6, R21, 0x20, RZ ;  /* 0x0000002015067824 */ /* 0x004fe200078e00ff */
[----:B------:R-:W-:-:S04]  /*19910*/  LOP3.LUT R21, R13, 0x7f, RZ, 0xc0, !PT ;  /* 0x0000007f0d157812 */ /* 0x000fc800078ec0ff */
[----:B------:R-:W-:Y:S01]  /*19920*/  LOP3.LUT R6, R20, 0x60, R6, 0xf8, !PT ;  /* 0x0000006014067812 */ /* 0x000fe200078ef806 */
[----:B------:R-:W-:Y:S01]  /*19930*/  IMAD.SHL.U32 R20, R13, 0x8, RZ ;  /* 0x000000080d147824 */ /* 0x000fe200078e00ff */
[----:B------:R-:W-:-:S03]  /*19940*/  SHF.R.U32.HI R21, RZ, 0x2, R21 ;  /* 0x00000002ff157819 */ /* 0x000fc60000011615 */
[----:B------:R-:W-:Y:S01]  /*19950*/  IMAD R8, R17, 0xc0, R6 ;  /* 0x000000c011087824 */ /* 0x000fe200078e0206 */
[----:B------:R-:W-:-:S03]  /*19960*/  LOP3.LUT R20, R20, 0x18, RZ, 0xc0, !PT ;  /* 0x0000001814147812 */ /* 0x000fc600078ec0ff */
[----:B---3--:R-:W-:-:S04]  /*19970*/  @P0 IMAD.HI.U32 R0, R8, R4, RZ ;  /* 0x0000000408000227 */ /* 0x008fc800078e00ff */
[----:B------:R-:W-:Y:S01]  /*19980*/  IMAD.MOV.U32 R4, RZ, RZ, R8 ;  /* 0x000000ffff047224 */ /* 0x000fe200078e0008 */
[----:B0-----:R-:W-:-:S04]  /*19990*/  @P0 SHF.R.U32.HI R4, RZ, R5, R0 ;  /* 0x00000005ff040219 */ /* 0x001fc80000011600 */
[--C-:B------:R-:W-:Y:S01]  /*199a0*/  SHF.R.S32.HI R0, RZ, 0x1f, R4.reuse ;  /* 0x0000001fff007819 */ /* 0x100fe20000011404 */
[----:B------:R-:W-:-:S04]  /*199b0*/  IMAD.MOV R6, RZ, RZ, -R4 ;  /* 0x000000ffff067224 */ /* 0x000fc800078e0a04 */
[----:B------:R-:W-:-:S04]  /*199c0*/  IMAD R0, R0, UR4, RZ ;  /* 0x0000000400007c24 */ /* 0x000fc8000f8e02ff */
[C---:B------:R-:W-:Y:S02]  /*199d0*/  IMAD R0, R4.reuse, UR5, R0 ;  /* 0x0000000504007c24 */ /* 0x040fe4000f8e0200 */
[----:B------:R-:W-:-:S04]  /*199e0*/  IMAD.WIDE.U32 R4, R4, UR4, R2 ;  /* 0x0000000404047c25 */ /* 0x000fc8000f8e0002 */
[----:B------:R-:W-:Y:S02]  /*199f0*/  IMAD.IADD R5, R5, 0x1, R0 ;  /* 0x0000000105057824 */ /* 0x000fe400078e0200 */
[----:B------:R-:W-:Y:S02]  /*19a00*/  IMAD R0, R10, R6, R8 ;  /* 0x000000060a007224 */ /* 0x000fe400078e0208 */
[----:B------:R-:W-:-:S03]  /*19a10*/  VIADD R8, R8, 0x80 ;  /* 0x0000008008087836 */ /* 0x000fc60000000000 */
[----:B------:R-:W-:-:S05]  /*19a20*/  SHF.R.S32.HI R6, RZ, 0x1f, R0 ;  /* 0x0000001fff067819 */ /* 0x000fca0000011400 */
[----:B------:R-:W-:Y:S02]  /*19a30*/  IMAD R9, R6, UR6, RZ ;  /* 0x0000000606097c24 */ /* 0x000fe4000f8e02ff */
[C---:B------:R-:W-:Y:S02]  /*19a40*/  IMAD.WIDE.U32 R6, R0.reuse, UR6, R4 ;  /* 0x0000000600067c25 */ /* 0x040fe4000f8e0004 */
[----:B------:R-:W0:Y:S02]  /*19a50*/  @P0 LDC R5, c[0x0][0x44c] ;  /* 0x00011300ff050b82 */ /* 0x000e240000000800 */
[----:B------:R-:W-:Y:S01]  /*19a60*/  IMAD R0, R0, UR7, R9 ;  /* 0x0000000700007c24 */ /* 0x000fe2000f8e0209 */
[----:B------:R-:W-:-:S03]  /*19a70*/  LEA R4, P1, R6, UR8, 0x1 ;  /* 0x0000000806047c11 */ /* 0x000fc6000f8208ff */
[----:B------:R-:W-:Y:S02]  /*19a80*/  IMAD.IADD R0, R7, 0x1, R0 ;  /* 0x0000000107007824 */ /* 0x000fe400078e0200 */
[----:B------:R-:W1:Y:S03]  /*19a90*/  @P0 LDC R7, c[0x0][0x450] ;  /* 0x00011400ff070b82 */ /* 0x000e660000000800 */
[----:B------:R-:W-:Y:S01]  /*19aa0*/  LEA.HI.X R0, R6, UR9, R0, 0x1, P1 ;  /* 0x0000000906007c11 */ /* 0x000fe200088f0c00 */
[----:B------:R-:W-:Y:S02]  /*19ab0*/  IMAD.MOV.U32 R6, RZ, RZ, R8 ;  /* 0x000000ffff067224 */ /* 0x000fe400078e0008 */
[----:B0-----:R-:W-:-:S05]  /*19ac0*/  @P0 IMAD.HI.U32 R5, R8, R5, RZ ;  /* 0x0000000508050227 */ /* 0x001fca00078e00ff */
[----:B-1----:R-:W-:-:S04]  /*19ad0*/  @P0 SHF.R.U32.HI R6, RZ, R7, R5 ;  /* 0x00000007ff060219 */ /* 0x002fc80000011605 */
[--C-:B------:R-:W-:Y:S01]  /*19ae0*/  SHF.R.S32.HI R7, RZ, 0x1f, R6.reuse ;  /* 0x0000001fff077819 */ /* 0x100fe20000011406 */
[----:B------:R-:W-:Y:S02]  /*19af0*/  IMAD.MOV R5, RZ, RZ, -R6 ;  /* 0x000000ffff057224 */ /* 0x000fe400078e0a06 */
[----:B------:R-:W-:-:S04]  /*19b00*/  IMAD.WIDE.U32 R2, R6, UR4, R2 ;  /* 0x0000000406027c25 */ /* 0x000fc8000f8e0002 */
[----:B------:R-:W-:Y:S01]  /*19b10*/  IMAD R7, R7, UR4, RZ ;  /* 0x0000000407077c24 */ /* 0x000fe2000f8e02ff */
[----:B------:R-:W-:Y:S01]  /*19b20*/  ULDC UR4, c[0x0][0x2b8] ;  /* 0x0000ae0000047ab9 */ /* 0x000fe20000000800 */
[----:B------:R-:W-:Y:S01]  /*19b30*/  IMAD R5, R10, R5, R8 ;  /* 0x000000050a057224 */ /* 0x000fe200078e0208 */
[----:B------:R-:W-:Y:S01]  /*19b40*/  ISETP.GE.AND P3, PT, R20, UR4, PT ;  /* 0x0000000414007c0c */ /* 0x000fe2000bf66270 */
[----:B------:R-:W-:Y:S01]  /*19b50*/  IMAD R6, R6, UR5, R7 ;  /* 0x0000000506067c24 */ /* 0x000fe2000f8e0207 */
[----:B------:R-:W-:Y:S01]  /*19b60*/  UMOV UR5, 0xffffffff ;  /* 0xffffffff00057882 */ /* 0x000fe20000000000 */
[----:B------:R-:W-:Y:S02]  /*19b70*/  ISETP.GE.AND P1, PT, R11, UR4, PT ;  /* 0x000000040b007c0c */ /* 0x000fe4000bf26270 */
[----:B------:R-:W-:Y:S01]  /*19b80*/  IMAD.IADD R3, R3, 0x1, R6 ;  /* 0x0000000103037824 */ /* 0x000fe200078e0206 */
[----:B------:R-:W-:Y:S01]  /*19b90*/  SHF.R.S32.HI R6, RZ, 0x1f, R5 ;  /* 0x0000001fff067819 */ /* 0x000fe20000011405 */
[----:B------:R-:W-:-:S04]  /*19ba0*/  IMAD.WIDE.U32 R2, R5, UR6, R2 ;  /* 0x0000000605027c25 */ /* 0x000fc8000f8e0002 */
[----:B------:R-:W-:Y:S01]  /*19bb0*/  IMAD R6, R6, UR6, RZ ;  /* 0x0000000606067c24 */ /* 0x000fe2000f8e02ff */
[----:B------:R-:W-:-:S03]  /*19bc0*/  LEA R8, P0, R2, UR8, 0x1 ;  /* 0x0000000802087c11 */ /* 0x000fc6000f8008ff */
[----:B------:R-:W-:-:S04]  /*19bd0*/  IMAD R6, R5, UR7, R6 ;  /* 0x0000000705067c24 */ /* 0x000fc8000f8e0206 */
[----:B------:R-:W-:-:S05]  /*19be0*/  IMAD.IADD R3, R3, 0x1, R6 ;  /* 0x0000000103037824 */ /* 0x000fca00078e0206 */
[----:B------:R-:W-:Y:S02]  /*19bf0*/  LEA.HI.X R3, R2, UR9, R3, 0x1, P0 ;  /* 0x0000000902037c11 */ /* 0x000fe400080f0c03 */
[----:B------:R-:W-:Y:S01]  /*19c00*/  ISETP.GE.AND P0, PT, R12, UR4, PT ;  /* 0x000000040c007c0c */ /* 0x000fe2000bf06270 */
[----:B------:R-:W-:-:S12]  /*19c10*/  BRA.DIV UR5, `(.L_x_10530) ;  /* 0x0000004a05cc7947 */ /* 0x000fd8000b800000 */
[----:B------:R-:W2:Y:S04]  /*19c20*/  LDL.LU R5, [R1+0x40] ;  /* 0x0000400001057983 */ /* 0x000ea80000300800 */
[----:B------:R-:W3:Y:S01]  /*19c30*/  LDL R9, [R1+0x10] ;  /* 0x0000100001097983 */ /* 0x000ee20000100800 */
[----:B------:R-:W-:-:S03]  /*19c40*/  IMAD R17, R17, 0xc0, R21 ;  /* 0x000000c011117824 */ /* 0x000fc600078e0215 */
[----:B------:R-:W0:Y:S04]  /*19c50*/  SHFL.IDX PT, R7, R4, RZ, 0x1c1f ;  /* 0x001c1fff04077589 */ /* 0x000e2800000e0000 */
[----:B------:R-:W1:Y:S01]  /*19c60*/  SHFL.IDX PT, R6, R0, RZ, 0x1c1f ;  /* 0x001c1fff00067589 */ /* 0x000e6200000e0000 */
[----:B--2---:R-:W-:Y:S02]  /*19c70*/  IMAD R2, R5, R10, RZ ;  /* 0x0000000a05027224 */ /* 0x004fe400078e02ff */
[----:B------:R-:W-:-:S03]  /*19c80*/  VIADD R5, R17, 0x20 ;  /* 0x0000002011057836 */ /* 0x000fc60000000000 */
[----:B------:R-:W-:-:S13]  /*19c90*/  ISETP.GE.AND P2, PT, R17, R2, PT ;  /* 0x000000021100720c */ /* 0x000fda0003f46270 */
        /* <DEDUP_REMOVED lines=20> */
[----:B------:R0:W-:Y:S01]  /*19de0*/  @!P2 LDGSTS.E.BYPASS.LTC128B.128 [R9+0x14200], desc[UR60][R6.64+0x80], !P1 ;  /* 0x142000800609afae */ /* 0x0001e2000c901d7c */
[----:B------:R-:W-:Y:S01]  /*19df0*/  ISETP.GE.AND P2, PT, R5, R2, PT ;  /* 0x000000020500720c */ /* 0x000fe20003f46270 */
[----:B------:R-:W-:-:S02]  /*19e00*/  VIADD R5, R17, 0x60 ;  /* 0x0000006011057836 */ /* 0x000fc40000000000 */
[----:B0-----:R-:W0:Y:S04]  /*19e10*/  SHFL.IDX PT, R7, R4, 0x2, 0x1c1f ;  /* 0x005c1f0004077f89 */ /* 0x001e2800000e0000 */
[----:B------:R-:W1:Y:S04]  /*19e20*/  SHFL.IDX PT, R6, R0, 0x2, 0x1c1f ;  /* 0x005c1f0000067f89 */ /* 0x000e6800000e0000 */
[----:B------:R-:W2:Y:S04]  /*19e30*/  SHFL.IDX PT, R4, R4, 0x3, 0x1c1f ;  /* 0x007c1f0004047f89 */ /* 0x000ea800000e0000 */
[----:B------:R-:W3:Y:S01]  /*19e40*/  SHFL.IDX PT, R0, R0, 0x3, 0x1c1f ;  /* 0x007c1f0000007f89 */ /* 0x000ee200000e0000 */
[----:B0-----:R-:W-:-:S05]  /*19e50*/  @!P2 LEA R7, P4, R20, R7, 0x1 ;  /* 0x000000071407a211 */ /* 0x001fca00078808ff */
[----:B-1----:R-:W-:-:S05]  /*19e60*/  @!P2 IMAD.X R6, RZ, RZ, R6, P4 ;  /* 0x000000ffff06a224 */ /* 0x002fca00020e0606 */
[----:B------:R-:W-:-:S04]  /*19e70*/  @!P2 LOP3.LUT R7, R7, R6, RZ, 0x3c, !PT ;  /* 0x000000060707a212 */ /* 0x000fc800078e3cff */
[----:B------:R-:W-:-:S04]  /*19e80*/  @!P2 LOP3.LUT R6, R7, R6, RZ, 0x3c, !PT ;  /* 0x000000060706a212 */ /* 0x000fc800078e3cff */
[----:B------:R-:W-:-:S05]  /*19e90*/  @!P2 LOP3.LUT R7, R7, R6, RZ, 0x3c, !PT ;  /* 0x000000060707a212 */ /* 0x000fca00078e3cff */
[----:B------:R-:W-:Y:S04]  /*19ea0*/  @!P2 LDGSTS.E.BYPASS.LTC128B.128 [R9+0xea00], desc[UR60][R6.64], !P3 ;  /* 0x0ea000000609afae */ /* 0x000fe8000d901d7c */
[----:B------:R-:W-:Y:S04]  /*19eb0*/  @!P2 LDGSTS.E.BYPASS.LTC128B.128 [R9+0x11a00], desc[UR60][R6.64+0x40], !P0 ;  /* 0x11a000400609afae */ /* 0x000fe8000c101d7c */
[----:B------:R-:W-:Y:S01]  /*19ec0*/  @!P2 LDGSTS.E.BYPASS.LTC128B.128 [R9+0x14a00], desc[UR60][R6.64+0x80], !P1 ;  /* 0x14a000800609afae */ /* 0x000fe2000c901d7c */
[----:B------:R-:W-:-:S13]  /*19ed0*/  ISETP.GE.AND P2, PT, R5, R2, PT ;  /* 0x000000020500720c */ /* 0x000fda0003f46270 */
[----:B--2---:R-:W-:-:S05]  /*19ee0*/  @!P2 LEA R4, P4, R20, R4, 0x1 ;  /* 0x000000041404a211 */ /* 0x004fca00078808ff */
[----:B---3--:R-:W-:-:S04]  /*19ef0*/  @!P2 IMAD.X R0, RZ, RZ, R0, P4 ;  /* 0x000000ffff00a224 */ /* 0x008fc800020e0600 */
[----:B------:R-:W-:Y:S02]  /*19f00*/  @!P2 IMAD.MOV.U32 R5, RZ, RZ, R0 ;  /* 0x000000ffff05a224 */ /* 0x000fe400078e0000 */
[----:B------:R-:W-:Y:S04]  /*19f10*/  SHFL.IDX PT, R0, R3, RZ, 0x1c1f ;  /* 0x001c1fff03007589 */ /* 0x000fe800000e0000 */
[----:B------:R-:W-:Y:S04]  /*19f20*/  @!P2 LDGSTS.E.BYPASS.LTC128B.128 [R9+0xf200], desc[UR60][R4.64], !P3 ;  /* 0x0f2000000409afae */ /* 0x000fe8000d901d7c */
[----:B------:R-:W-:Y:S04]  /*19f30*/  @!P2 LDGSTS.E.BYPASS.LTC128B.128 [R9+0x12200], desc[UR60][R4.64+0x40], !P0 ;  /* 0x122000400409afae */ /* 0x000fe8000c101d7c */
[----:B------:R0:W-:Y:S04]  /*19f40*/  @!P2 LDGSTS.E.BYPASS.LTC128B.128 [R9+0x15200], desc[UR60][R4.64+0x80], !P1 ;  /* 0x152000800409afae */ /* 0x0001e8000c901d7c */
[----:B------:R-:W-:Y:S04]  /*19f50*/  SHFL.IDX PT, R3, R3, 0x1, 0x1c1f ;  /* 0x003c1f0003037f89 */ /* 0x000fe800000e0000 */
[----:B0-----:R-:W0:Y:S01]  /*19f60*/  SHFL.IDX PT, R4, R8, RZ, 0x1c1f ;  /* 0x001c1fff08047589 */ /* 0x001e2200000e0000 */
[----:B------:R-:W-:-:S03]  /*19f70*/  VIADD R5, R17, 0x80 ;  /* 0x0000008011057836 */ /* 0x000fc60000000000 */
[----:B------:R-:W1:Y:S02]  /*19f80*/  SHFL.IDX PT, R8, R8, 0x1, 0x1c1f ;  /* 0x003c1f0008087f89 */ /* 0x000e6400000e0000 */
[----:B------:R-:W-:-:S13]  /*19f90*/  ISETP.GE.AND P2, PT, R5, R2, PT ;  /* 0x000000020500720c */ /* 0x000fda0003f46270 */
[----:B0-----:R-:W-:-:S05]  /*19fa0*/  @!P2 LEA R4, P4, R20, R4, 0x1 ;  /* 0x000000041404a211 */ /* 0x001fca00078808ff */
[----:B------:R-:W-:-:S04]  /*19fb0*/  @!P2 IMAD.X R0, RZ, RZ, R0, P4 ;  /* 0x000000ffff00a224 */ /* 0x000fc800020e0600 */
[----:B------:R-:W-:-:S05]  /*19fc0*/  @!P2 IMAD.MOV.U32 R5, RZ, RZ, R0 ;  /* 0x000000ffff05a224 */ /* 0x000fca00078e0000 */
[----:B------:R0:W-:Y:S04]  /*19fd0*/  @!P2 LDGSTS.E.BYPASS.LTC128B.128 [R9+0xfa00], desc[UR60][R4.64], !P3 ;  /* 0x0fa000000409afae */ /* 0x0001e8000d901d7c */
[----:B------:R0:W-:Y:S04]  /*19fe0*/  @!P2 LDGSTS.E.BYPASS.LTC128B.128 [R9+0x12a00], desc[UR60][R4.64+0x40], !P0 ;  /* 0x12a000400409afae */ /* 0x0001e8000c101d7c */
[----:B-1----:R0:W-:Y:S02]  /*19ff0*/  @!P2 LDGSTS.E.BYPASS.LTC128B.128 [R9+0x15a00], desc[UR60][R4.64+0x80], !P1 ;  /* 0x15a000800409afae */ /* 0x0021e4000c901d7c */
.L_x_10686:
[----:B------:R-:W2:Y:S01]  /*1a000*/  LDL R0, [R1+0x10] ;  /* 0x0000100001007983 */ /* 0x000ea20000100800 */
[----:B------:R-:W-:-:S05]  /*1a010*/  VIADD R17, R17, 0xa0 ;  /* 0x000000a011117836 */ /* 0x000fca0000000000 */
[----:B------:R-:W-:-:S13]  /*1a020*/  ISETP.GE.AND P2, PT, R17, R2, PT ;  /* 0x000000021100720c */ /* 0x000fda0003f46270 */
[----:B------:R-:W-:-:S05]  /*1a030*/  @!P2 LEA R2, P4, R20, R8, 0x1 ;  /* 0x000000081402a211 */ /* 0x000fca00078808ff */
[----:B------:R-:W-:-:S05]  /*1a040*/  @!P2 IMAD.X R3, RZ, RZ, R3, P4 ;  /* 0x000000ffff03a224 */ /* 0x000fca00020e0603 */
[----:B------:R-:W-:Y:S01]  /*1a050*/  @!PT LDS RZ, [RZ] ;  /* 0x00000000fffff984 */ /* 0x000fe20000000800 */
[----:B------:R-:W-:Y:S01]  /*1a060*/  @!PT LDS RZ, [RZ] ;  /* 0x00000000fffff984 */ /* 0x000fe20000000800 */
[----:B------:R-:W-:Y:S01]  /*1a070*/  @!PT LDS RZ, [RZ] ;  /* 0x00000000fffff984 */ /* 0x000fe20000000800 */
[----:B--2---:R1:W-:Y:S04]  /*1a080*/  @!P2 LDGSTS.E.BYPASS.LTC128B.128 [R0+0x10200], desc[UR60][R2.64], !P3 ;  /* 0x102000000200afae */ /* 0x0043e8000d901d7c */
[----:B------:R1:W-:Y:S01]  /*1a090*/  @!P2 LDGSTS.E.BYPASS.LTC128B.128 [R0+0x13200], desc[UR60][R2.64+0x40], !P0 ;  /* 0x132000400200afae */ /* 0x0003e2000c101d7c */
[----:B------:R-:W-:-:S03]  /*1a0a0*/  PLOP3.LUT P0, PT, PT, PT, PT, 0x80, 0x0 ;  /* 0x000000000000781c */ /* 0x000fc60003f0f070 */
[----:B------:R1:W-:Y:S01]  /*1a0b0*/  @!P2 LDGSTS.E.BYPASS.LTC128B.128 [R0+0x16200], desc[UR60][R2.64+0x80], !P1 ;  /* 0x162000800200afae */ /* 0x0003e2000c901d7c */
[----:B------:R-:W-:-:S09]  /*1a0c0*/  NOP ;  /* 0x0000000000007918 */ /* 0x000fd20000000000 */
.L_x_10531:
        /* <DEDUP_REMOVED lines=17> */
[----:B-12---:R-:W-:Y:S05]  /*1a1e0*/  @!P0 BRA `(.L_x_10533) ;  /* 0x0000004c006c8947 */ /* 0x006fea0003800000 */
.L_x_10687:
[----:B------:R-:W-:Y:S05]  /*1a1f0*/  BSYNC B0 ;  /* 0x0000000000007941 */ /* 0x000fea0003800000 */
.L_x_10532:
[----:B------:R-:W2:Y:S01]  /*1a200*/  LDL.LU R2, [R1+0x3c] ;  /* 0x00003c0001027983 */ /* 0x000ea20000300800 */
[----:B------:R-:W-:Y:S01]  /*1a210*/  BSSY B0, `(.L_x_10534) ;  /* 0x0000231000007945 */ /* 0x000fe20003800000 */
[----:B--2---:R-:W-:-:S13]  /*1a220*/  ISETP.GE.AND P0, PT, R2, 0x91, PT ;  /* 0x000000910200780c */ /* 0x004fda0003f06270 */
[----:B------:R-:W-:Y:S05]  /*1a230*/  @!P0 BRA `(.L_x_10535) ;  /* 0x0000002000b88947 */ /* 0x000fea0003800000 */
[----:B------:R-:W2:Y:S01]  /*1a240*/  LDL R2, [R1+0x1c] ;  /* 0x00001c0001027983 */ /* 0x000ea20000100800 */
[----:B-1----:R-:W-:Y:S01]  /*1a250*/  IMAD.MOV.U32 R0, RZ, RZ, 0x1 ;  /* 0x00000001ff007424 */ /* 0x002fe200078e00ff */
        /* <DEDUP_REMOVED lines=9> */
[----:B------:R-:W-:Y:S01]  /*1a2f0*/  VIADD R6, R23, 0x1 ;  /* 0x0000000117067836 */ /* 0x000fe20000000000 */
[----:B------:R-:W-:Y:S04]  /*1a300*/  BSSY B1, `(.L_x_10538) ;  /* 0x00000af000017945 */ /* 0x000fe80003800000 */
[----:B------:R-:W-:-:S04]  /*1a310*/  ISETP.NE.AND P0, PT, R6, 0x2, PT ;  /* 0x000000020600780c */ /* 0x000fc80003f05270 */
[----:B------:R-:W-:Y:S02]  /*1a320*/  SEL R8, RZ, 0x1, P0 ;  /* 0x00000001ff087807 */ /* 0x000fe40000000000 */
[----:B------:R-:W-:Y:S02]  /*1a330*/  SEL R6, R6, RZ, P0 ;  /* 0x000000ff06067207 */ /* 0x000fe40000000000 */
[----:B------:R-:W-:Y:S02]  /*1a340*/  LOP3.LUT R8, R26, R8, RZ, 0x3c, !PT ;  /* 0x000000081a087212 */ /* 0x000fe400078e3cff */
[----:B--2---:R-:W-:-:S13]  /*1a350*/  LOP3.LUT P1, RZ, R2, 0x4, RZ, 0xc0, !PT ;  /* 0x0000000402ff7812 */ /* 0x004fda000782c0ff */
[----:B------:R-:W-:Y:S05]  /*1a360*/  @!P1 BRA `(.L_x_10539) ;  /* 0x0000000800a09947 */ /* 0x000fea0003800000 */
[----:B------:R-:W-:Y:S01]  /*1a370*/  ULDC.64 UR4, c[0x0][0x418] ;  /* 0x0001060000047ab9 */ /* 0x000fe20000000a00 */
[----:B0-----:R-:W-:Y:S01]  /*1a380*/  IMAD.MOV.U32 R5, RZ, RZ, R24 ;  /* 0x000000ffff057224 */ /* 0x001fe200078e0018 */
[----:B------:R-:W-:-:S04]  /*1a390*/  ISETP.NE.U32.AND P0, PT, RZ, UR4, PT ;  /* 0x00000004ff007c0c */ /* 0x000fc8000bf05070 */
[----:B------:R-:W-:-:S13]  /*1a3a0*/  ISETP.NE.AND.EX P0, PT, RZ, UR5, PT, P0 ;  /* 0x00000005ff007c0c */ /* 0x000fda000bf05300 */
[----:B------:R-:W-:Y:S05]  /*1a3b0*/  @!P0 BRA `(.L_x_10540) ;  /* 0x0000000000488947 */ /* 0x000fea0003800000 */
[----:B------:R-:W2:Y:S01]  /*1a3c0*/  LDL R9, [R1+0x8] ;  /* 0x0000080001097983 */ /* 0x000ea20000100800 */
        /* <DEDUP_REMOVED lines=17> */
.L_x_10540:
[----:B------:R-:W-:Y:S01]  /*1a4e0*/  IMAD R3, R6, 0x8, R22 ;  /* 0x0000000806037824 */ /* 0x000fe200078e0216 */
[----:B------:R-:W-:Y:S01]  /*1a4f0*/  SHF.L.U32 R2, R8, 0x1f, RZ ;  /* 0x0000001f08027819 */ /* 0x000fe200000006ff */
[----:B------:R-:W-:Y:S03]  /*1a500*/  BSSY B3, `(.L_x_10541) ;  /* 0x0000003000037945 */ /* 0x000fe60003800000 */
[----:B------:R-:W1:Y:S02]  /*1a510*/  SYNCS.PHASECHK.TRANS64.TRYWAIT P0, [R3+URZ+0x31c40], R2 ;  /* 0x031c4002030075a7 */ /* 0x000e64000800017f */
[----:B-1----:R-:W-:Y:S05]  /*1a520*/  @!P0 BRA `(.L_x_10542) ;  /* 0x0000004800b08947 */ /* 0x002fea0003800000 */
.L_x_10688:
[----:B------:R-:W-:Y:S05]  /*1a530*/  BSYNC B3 ;  /* 0x0000000000037941 */ /* 0x000fea0003800000 */
.L_x_10541:
        /* <DEDUP_REMOVED lines=11> */
.L_x_10544:
[----:B------:R-:W-:Y:S05]  /*1a5f0*/  BSYNC B3 ;  /* 0x0000000000037941 */ /* 0x000fea0003800000 */
.L_x_10543:
        /* <DEDUP_REMOVED lines=11> */
.L_x_10545:
        /* <DEDUP_REMOVED lines=16> */
.L_x_10546:
        /* <DEDUP_REMOVED lines=16> */
.L_x_10547:
        /* <DEDUP_REMOVED lines=15> */
.L_x_10689:
[----:B------:R-:W-:Y:S05]  /*1a9a0*/  BSYNC B3 ;  /* 0x0000000000037941 */ /* 0x000fea0003800000 */
.L_x_10548:
[----:B------:R-:W1:Y:S02]  /*1a9b0*/  S2R R4, SR_TID.X ;  /* 0x0000000000047919 */ /* 0x000e640000002100 */
[----:B-1----:R-:W-:Y:S02]  /*1a9c0*/  LOP3.LUT R9, R4, 0x7f, RZ, 0xc0, !PT ;  /* 0x0000007f04097812 */ /* 0x002fe400078ec0ff */
[----:B------:R-:W2:Y:S02]  /*1a9d0*/  LDL R4, [R1+0x18] ;  /* 0x0000180001047983 */ /* 0x000ea40000100800 */
[----:B------:R-:W-:-:S13]  /*1a9e0*/  ISETP.NE.AND P0, PT, R9, RZ, PT ;  /* 0x000000ff0900720c */ /* 0x000fda0003f05270 */
[----:B0-----:R-:W-:-:S04]  /*1a9f0*/  @!P0 IMAD.MOV.U32 R3, RZ, RZ, 0x6c00 ;  /* 0x00006c00ff038424 */ /* 0x001fc800078e00ff */
[----:B------:R2:W-:Y:S02]  /*1aa00*/  @!P0 SYNCS.ARRIVE.TRANS64 RZ, [R2+URZ+0x31c50], R3 ;  /* 0x031c500302ff89a7 */ /* 0x0005e4000800003f */
[----:B--2---:R-:W-:-:S04]  /*1aa10*/  PRMT R3, R4, 0x9910, RZ ;  /* 0x0000991004037816 */ /* 0x004fc800000000ff */
[----:B------:R-:W-:-:S13]  /*1aa20*/  ISETP.NE.AND P0, PT, R3, 0x2, PT ;  /* 0x000000020300780c */ /* 0x000fda0003f05270 */
[----:B------:R-:W-:Y:S05]  /*1aa30*/  @P0 BRA `(.L_x_10550) ;  /* 0x0000000000040947 */ /* 0x000fea0003800000 */
[----:B------:R-:W-:Y:S01]  /*1aa40*/  BPT.TRAP 0x1 ;  /* 0x000000040000795c */ /* 0x000fe20000300000 */
.L_x_10550:
[----:B------:R-:W2:Y:S01]  /*1aa50*/  LDL R3, [R1] ;  /* 0x0000000001037983 */ /* 0x000ea20000100800 */
[----:B------:R-:W-:Y:S01]  /*1aa60*/  BSSY B3, `(.L_x_10551) ;  /* 0x0000004000037945 */ /* 0x000fe20003800000 */
[----:B--2---:R-:W-:-:S13]  /*1aa70*/  LOP3.LUT P0, RZ, R3, 0x8, RZ, 0xc0, !PT ;  /* 0x0000000803ff7812 */ /* 0x004fda000780c0ff */
[----:B------:R-:W-:Y:S05]  /*1aa80*/  @P0 BRA `(.L_x_10552) ;  /* 0x0000000000040947 */ /* 0x000fea0003800000 */
[----:B------:R-:W-:Y:S01]  /*1aa90*/  BPT.TRAP 0x1 ;  /* 0x000000040000795c */ /* 0x000fe20000300000 */
.L_x_10552:
[----:B------:R-:W-:Y:S05]  /*1aaa0*/  BSYNC B3 ;  /* 0x0000000000037941 */ /* 0x000fea0003800000 */
.L_x_10551:
[----:B------:R-:W-:Y:S01]  /*1aab0*/  R2UR UR10, R10 ;  /* 0x000000000a0a72ca */ /* 0x000fe200000e0000 */
[----:B------:R-:W-:Y:S01]  /*1aac0*/  IMAD R3, R23, 0x6c00, R22 ;  /* 0x00006c0017037824 */ /* 0x000fe200078e0216 */
[----:B------:R-:W-:Y:S01]  /*1aad0*/  UIADD3 UR4, UP0, UR36, 0x470, URZ ;  /* 0x0000047024047890 */ /* 0x000fe2000ff1e03f */
[----:B------:R-:W-:Y:S01]  /*1aae0*/  PLOP3.LUT P0, PT, PT, PT, PT, 0x80, 0x0 ;  /* 0x000000000000781c */ /* 0x000fe20003f0f070 */
[----:B------:R-:W-:Y:S01]  /*1aaf0*/  IMAD R4, R27, 0x90, R28 ;  /* 0x000000901b047824 */ /* 0x000fe200078e021c */
[----:B------:R-:W-:Y:S01]  /*1ab00*/  UMOV UR6, 0x0 ;  /* 0x0000000000067882 */ /* 0x000fe20000000000 */
[----:B------:R-:W-:Y:S01]  /*1ab10*/  VIADD R2, R2, 0x31c50 ;  /* 0x00031c5002027836 */ /* 0x000fe20000000000 */
[----:B------:R-:W-:Y:S01]  /*1ab20*/  UIADD3.X UR5, URZ, UR37, URZ, UP0, !UPT ;  /* 0x000000253f057290 */ /* 0x000fe200087fe43f */
[----:B------:R-:W-:Y:S01]  /*1ab30*/  VIADD R9, R3, 0x200 ;  /* 0x0000020003097836 */ /* 0x000fe20000000000 */
[----:B------:R-:W-:-:S10]  /*1ab40*/  UMOV UR7, 0x14f00000 ;  /* 0x14f0000000077882 */ /* 0x000fd40000000000 */
.L_x_10553:
        /* <DEDUP_REMOVED lines=15> */
.L_x_10554:
        /* <DEDUP_REMOVED lines=15> */
.L_x_10555:
        /* <DEDUP_REMOVED lines=12> */
.L_x_10539:
[----:B------:R-:W-:Y:S05]  /*1adf0*/  BSYNC B1 ;  /* 0x0000000000017941 */ /* 0x000fea0003800000 */
.L_x_10538:
[----:B------:R-:W2:Y:S01]  /*1ae00*/  LDL.LU R0, [R1+0x1c] ;  /* 0x00001c0001007983 */ /* 0x000ea20000300800 */
[----:B------:R-:W-:Y:S02]  /*1ae10*/  IMAD.MOV.U32 R23, RZ, RZ, R6 ;  /* 0x000000ffff177224 */ /* 0x000fe400078e0006 */
[----:B------:R-:W-:Y:S02]  /*1ae20*/  IMAD.MOV.U32 R26, RZ, RZ, R8 ;  /* 0x000000ffff1a7224 */ /* 0x000fe400078e0008 */
[----:B--2---:R-:W-:-:S07]  /*1ae30*/  VIADD R0, R0, 0xfffffffd ;  /* 0xfffffffd00007836 */ /* 0x004fce0000000000 */
.L_x_10537:
[----:B------:R-:W-:Y:S05]  /*1ae40*/  BSYNC B2 ;  /* 0x0000000000027941 */ /* 0x000fea0003800000 */
.L_x_10536:
[----:B------:R-:W2:Y:S01]  /*1ae50*/  LDL.LU R2, [R1+0x20] ;  /* 0x0000200001027983 */ /* 0x000ea20000300800 */
[----:B------:R-:W-:-:S05]  /*1ae60*/  IMAD.MOV R7, RZ, RZ, -R7 ;  /* 0x000000ffff077224 */ /* 0x000fca00078e0a07 */
[----:B--2---:R-:W-:-:S13]  /*1ae70*/  ISETP.NE.AND P0, PT, R2, R7, PT ;  /* 0x000000070200720c */ /* 0x004fda0003f05270 */
[----:B------:R-:W-:Y:S05]  /*1ae80*/  @!P0 BRA `(.L_x_10535) ;  /* 0x0000001400a48947 */ /* 0x000fea0003800000 */
[----:B0-----:R-:W-:-:S07]  /*1ae90*/  IMAD.MOV.U32 R4, RZ, RZ, R24 ;  /* 0x000000ffff047224 */ /* 0x001fce00078e0018 */
.L_x_10592:
[----:B------:R-:W2:Y:S01]  /*1aea0*/  LDL R2, [R1] ;  /* 0x0000000001027983 */ /* 0x000ea20000100800 */
[----:B------:R-:W-:Y:S01]  /*1aeb0*/  VIADD R6, R23, 0x1 ;  /* 0x0000000117067836 */ /* 0x000fe20000000000 */
[----:B------:R-:W-:Y:S05]  /*1aec0*/  YIELD ;  /* 0x0000000000007946 */ /* 0x000fea0003800000 */
[----:B------:R-:W-:Y:S01]  /*1aed0*/  ISETP.NE.AND P0, PT, R6, 0x2, PT ;  /* 0x000000020600780c */ /* 0x000fe20003f05270 */
[----:B------:R-:W-:Y:S03]  /*1aee0*/  BSSY B1, `(.L_x_10556) ;  /* 0x00000ae000017945 */ /* 0x000fe60003800000 */
[----:B------:R-:W-:-:S02]  /*1aef0*/  SEL R7, RZ, 0x1, P0 ;  /* 0x00000001ff077807 */ /* 0x000fc40000000000 */
[----:B------:R-:W-:Y:S02]  /*1af00*/  SEL R6, R6, RZ, P0 ;  /* 0x000000ff06067207 */ /* 0x000fe40000000000 */
[----:B------:R-:W-:Y:S02]  /*1af10*/  LOP3.LUT R7, R26, R7, RZ, 0x3c, !PT ;  /* 0x000000071a077212 */ /* 0x000fe400078e3cff */
[----:B--2---:R-:W-:-:S13]  /*1af20*/  LOP3.LUT P1, RZ, R2, 0x4, RZ, 0xc0, !PT ;  /* 0x0000000402ff7812 */ /* 0x004fda000782c0ff */
[----:B------:R-:W-:Y:S05]  /*1af30*/  @!P1 BRA `(.L_x_10557) ;  /* 0x0000000800a09947 */ /* 0x000fea0003800000 */
[----:B------:R-:W-:Y:S01]  /*1af40*/  ULDC.64 UR4, c[0x0][0x418] ;  /* 0x0001060000047ab9 */ /* 0x000fe20000000a00 */
[----:B------:R-:W-:Y:S01]  /*1af50*/  IMAD.MOV.U32 R8, RZ, RZ, R0 ;  /* 0x000000ffff087224 */ /* 0x000fe200078e0000 */
        /* <DEDUP_REMOVED lines=21> */
.L_x_10558:
[----:B0-----:R-:W-:Y:S01]  /*1b0b0*/  IMAD R5, R6, 0x8, R22 ;  /* 0x0000000806057824 */ /* 0x001fe200078e0216 */
[----:B------:R-:W-:Y:S01]  /*1b0c0*/  SHF.L.U32 R2, R7, 0x1f, RZ ;  /* 0x0000001f07027819 */ /* 0x000fe200000006ff */
[----:B------:R-:W-:Y:S03]  /*1b0d0*/  BSSY B2, `(.L_x_10559) ;  /* 0x0000003000027945 */ /* 0x000fe60003800000 */
[----:B------:R-:W0:Y:S02]  /*1b0e0*/  SYNCS.PHASECHK.TRANS64.TRYWAIT P0, [R5+URZ+0x31c40], R2 ;  /* 0x031c4002050075a7 */ /* 0x000e24000800017f */
[----:B0-----:R-:W-:Y:S05]  /*1b0f0*/  @!P0 BRA `(.L_x_10560) ;  /* 0x0000003c00e48947 */ /* 0x001fea0003800000 */
.L_x_10690:
[----:B------:R-:W-:Y:S05]  /*1b100*/  BSYNC B2 ;  /* 0x0000000000027941 */ /* 0x000fea0003800000 */
.L_x_10559:
[----:B------:R-:W1:Y:S01]  /*1b110*/  S2R R3, SR_TID.X ;  /* 0x0000000000037919 */ /* 0x000e620000002100 */
[----:B------:R-:W-:Y:S01]  /*1b120*/  BSSY B2, `(.L_x_10561) ;  /* 0x000000a000027945 */ /* 0x000fe20003800000 */
[----:B-1----:R-:W-:-:S04]  /*1b130*/  LOP3.LUT R3, R3, 0x7f, RZ, 0xc0, !PT ;  /* 0x0000007f03037812 */ /* 0x002fc800078ec0ff */
[----:B------:R-:W-:-:S13]  /*1b140*/  ISETP.NE.AND P0, PT, R3, RZ, PT ;  /* 0x000000ff0300720c */ /* 0x000fda0003f05270 */
[----:B------:R-:W-:Y:S05]  /*1b150*/  @P0 BRA `(.L_x_10562) ;  /* 0x0000000000180947 */ /* 0x000fea0003800000 */
[----:B------:R-:W2:Y:S01]  /*1b160*/  LDL R3, [R1] ;  /* 0x0000000001037983 */ /* 0x000ea20000100800 */
[----:B0-----:R-:W-:-:S04]  /*1b170*/  IMAD.MOV.U32 R2, RZ, RZ, 0x6c00 ;  /* 0x00006c00ff027424 */ /* 0x001fc800078e00ff */
[----:B------:R1:W-:Y:S01]  /*1b180*/  SYNCS.ARRIVE.TRANS64 RZ, [R5+URZ+0x31c30], R2 ;  /* 0x031c300205ff79a7 */ /* 0x0003e2000800003f */
[----:B--2---:R-:W-:-:S13]  /*1b190*/  LOP3.LUT P1, RZ, R3, 0x1, RZ, 0xc0, !PT ;  /* 0x0000000103ff7812 */ /* 0x004fda000782c0ff */
[----:B-1----:R-:W-:Y:S05]  /*1b1a0*/  @!P1 BRA `(.L_x_10562) ;  /* 0x0000000000049947 */ /* 0x002fea0003800000 */
[----:B------:R-:W-:Y:S01]  /*1b1b0*/  BPT.TRAP 0x1 ;  /* 0x000000040000795c */ /* 0x000fe20000300000 */
.L_x_10562:
[----:B------:R-:W-:Y:S05]  /*1b1c0*/  BSYNC B2 ;  /* 0x0000000000027941 */ /* 0x000fea0003800000 */
.L_x_10561:
[----:B------:R-:W-:Y:S01]  /*1b1d0*/  IMAD.MOV.U32 R11, RZ, RZ, RZ ;  /* 0x000000ffff0b7224 */ /* 0x000fe200078e00ff */
[----:B------:R-:W-:Y:S01]  /*1b1e0*/  UIADD3 UR4, UP0, UR36, 0x370, URZ ;  /* 0x0000037024047890 */ /* 0x000fe2000ff1e03f */
[----:B------:R-:W-:Y:S01]  /*1b1f0*/  IMAD R9, R6, 0x6c00, R22 ;  /* 0x00006c0006097824 */ /* 0x000fe200078e0216 */
[----:B------:R-:W-:Y:S01]  /*1b200*/  PLOP3.LUT P0, PT, PT, PT, PT, 0x80, 0x0 ;  /* 0x000000000000781c */ /* 0x000fe20003f0f070 */
[----:B0-----:R-:W-:Y:S01]  /*1b210*/  VIADD R5, R5, 0x31c30 ;  /* 0x00031c3005057836 */ /* 0x001fe20000000000 */
[----:B------:R-:W-:Y:S01]  /*1b220*/  R2UR UR10, R11 ;  /* 0x000000000b0a72ca */ /* 0x000fe200000e0000 */
[----:B------:R-:W-:Y:S01]  /*1b230*/  IMAD R3, R8, 0x90, R28 ;  /* 0x0000009008037824 */ /* 0x000fe200078e021c */
[----:B------:R-:W-:Y:S01]  /*1b240*/  UIADD3.X UR5, URZ, UR37, URZ, UP0, !UPT ;  /* 0x000000253f057290 */ /* 0x000fe200087fe43f */
[----:B------:R-:W-:Y:S01]  /*1b250*/  VIADD R2, R9, 0x16a00 ;  /* 0x00016a0009027836 */ /* 0x000fe20000000000 */
[----:B------:R-:W-:Y:S01]  /*1b260*/  UMOV UR6, 0x0 ;  /* 0x0000000000067882 */ /* 0x000fe20000000000 */
[----:B------:R-:W-:-:S10]  /*1b270*/  UMOV UR7, 0x14f00000 ;  /* 0x14f0000000077882 */ /* 0x000fd40000000000 */
.L_x_10563:
        /* <DEDUP_REMOVED lines=16> */
.L_x_10564:
        /* <DEDUP_REMOVED lines=16> */
.L_x_10565:
        /* <DEDUP_REMOVED lines=15> */
.L_x_10691:
[----:B------:R-:W-:Y:S05]  /*1b570*/  BSYNC B2 ;  /* 0x0000000000027941 */ /* 0x000fea0003800000 */
.L_x_10566:
        /* <DEDUP_REMOVED lines=10> */
.L_x_10568:
[----:B------:R-:W2:Y:S01]  /*1b620*/  LDL R5, [R1] ;  /* 0x0000000001057983 */ /* 0x000ea20000100800 */
[----:B------:R-:W-:Y:S01]  /*1b630*/  BSSY B2, `(.L_x_10569) ;  /* 0x0000004000027945 */ /* 0x000fe20003800000 */
[----:B--2---:R-:W-:-:S13]  /*1b640*/  LOP3.LUT P0, RZ, R5, 0x8, RZ, 0xc0, !PT ;  /* 0x0000000805ff7812 */ /* 0x004fda000780c0ff */
[----:B------:R-:W-:Y:S05]  /*1b650*/  @P0 BRA `(.L_x_10570) ;  /* 0x0000000000040947 */ /* 0x000fea0003800000 */
[----:B------:R-:W-:Y:S01]  /*1b660*/  BPT.TRAP 0x1 ;  /* 0x000000040000795c */ /* 0x000fe20000300000 */
.L_x_10570:
[----:B------:R-:W-:Y:S05]  /*1b670*/  BSYNC B2 ;  /* 0x0000000000027941 */ /* 0x000fea0003800000 */
.L_x_10569:
[----:B------:R-:W-:Y:S01]  /*1b680*/  R2UR UR10, R11 ;  /* 0x000000000b0a72ca */ /* 0x000fe200000e0000 */
[----:B------:R-:W-:Y:S01]  /*1b690*/  IMAD R23, R23, 0x6c00, R22 ;  /* 0x00006c0017177824 */ /* 0x000fe200078e0216 */
[----:B------:R-:W-:Y:S01]  /*1b6a0*/  UIADD3 UR4, UP0, UR36, 0x470, URZ ;  /* 0x0000047024047890 */ /* 0x000fe2000ff1e03f */
[----:B------:R-:W-:Y:S01]  /*1b6b0*/  PLOP3.LUT P0, PT, PT, PT, PT, 0x80, 0x0 ;  /* 0x000000000000781c */ /* 0x000fe20003f0f070 */
[----:B------:R-:W-:Y:S01]  /*1b6c0*/  IMAD R5, R27, 0x90, R28 ;  /* 0x000000901b057824 */ /* 0x000fe200078e021c */
[----:B------:R-:W-:Y:S01]  /*1b6d0*/  UMOV UR6, 0x0 ;  /* 0x0000000000067882 */ /* 0x000fe20000000000 */
[----:B0-----:R-:W-:Y:S01]  /*1b6e0*/  VIADD R3, R3, 0x31c50 ;  /* 0x00031c5003037836 */ /* 0x001fe20000000000 */
[----:B------:R-:W-:Y:S01]  /*1b6f0*/  UIADD3.X UR5, URZ, UR37, URZ, UP0, !UPT ;  /* 0x000000253f057290 */ /* 0x000fe200087fe43f */
[----:B------:R-:W-:Y:S01]  /*1b700*/  VIADD R9, R23, 0x200 ;  /* 0x0000020017097836 */ /* 0x000fe20000000000 */
[----:B------:R-:W-:-:S10]  /*1b710*/  UMOV UR7, 0x14f00000 ;  /* 0x14f0000000077882 */ /* 0x000fd40000000000 */
.L_x_10571:
        /* <DEDUP_REMOVED lines=15> */
.L_x_10572:
        /* <DEDUP_REMOVED lines=15> */
.L_x_10573:
        /* <DEDUP_REMOVED lines=12> */
.L_x_10557:
[----:B------:R-:W-:Y:S05]  /*1b9c0*/  BSYNC B1 ;  /* 0x0000000000017941 */ /* 0x000fea0003800000 */
.L_x_10556:
        /* <DEDUP_REMOVED lines=10> */
[----:B------:R-:W-:Y:S01]  /*1ba70*/  VIADD R8, R0, 0xffffffff ;  /* 0xffffffff00087836 */ /* 0x000fe20000000000 */
        /* <DEDUP_REMOVED lines=21> */
.L_x_10576:
[----:B0-----:R-:W-:Y:S01]  /*1bbd0*/  IMAD R5, R23, 0x8, R22 ;  /* 0x0000000817057824 */ /* 0x001fe200078e0216 */
[----:B------:R-:W-:Y:S01]  /*1bbe0*/  SHF.L.U32 R2, R26, 0x1f, RZ ;  /* 0x0000001f1a027819 */ /* 0x000fe200000006ff */
[----:B------:R-:W-:Y:S03]  /*1bbf0*/  BSSY B2, `(.L_x_10577) ;  /* 0x0000003000027945 */ /* 0x000fe60003800000 */
[----:B------:R-:W0:Y:S02]  /*1bc00*/  SYNCS.PHASECHK.TRANS64.TRYWAIT P0, [R5+URZ+0x31c40], R2 ;  /* 0x031c4002050075a7 */ /* 0x000e24000800017f */
[----:B0-----:R-:W-:Y:S05]  /*1bc10*/  @!P0 BRA `(.L_x_10578) ;  /* 0x0000003400448947 */ /* 0x001fea0003800000 */
.L_x_10692:
[----:B------:R-:W-:Y:S05]  /*1bc20*/  BSYNC B2 ;  /* 0x0000000000027941 */ /* 0x000fea0003800000 */
.L_x_10577:
        /* <DEDUP_REMOVED lines=11> */
.L_x_10580:
[----:B------:R-:W-:Y:S05]  /*1bce0*/  BSYNC B2 ;  /* 0x0000000000027941 */ /* 0x000fea0003800000 */
.L_x_10579:
        /* <DEDUP_REMOVED lines=11> */
.L_x_10581:
        /* <DEDUP_REMOVED lines=16> */
.L_x_10582:
        /* <DEDUP_REMOVED lines=16> */
.L_x_10583:
        /* <DEDUP_REMOVED lines=15> */
.L_x_10693:
[----:B------:R-:W-:Y:S05]  /*1c090*/  BSYNC B2 ;  /* 0x0000000000027941 */ /* 0x000fea0003800000 */
.L_x_10584:
        /* <DEDUP_REMOVED lines=10> */
.L_x_10586:
[----:B------:R-:W2:Y:S01]  /*1c140*/  LDL R5, [R1] ;  /* 0x0000000001057983 */ /* 0x000ea20000100800 */
[----:B------:R-:W-:Y:S01]  /*1c150*/  BSSY B2, `(.L_x_10587) ;  /* 0x0000004000027945 */ /* 0x000fe20003800000 */
[----:B--2---:R-:W-:-:S13]  /*1c160*/  LOP3.LUT P0, RZ, R5, 0x8, RZ, 0xc0, !PT ;  /* 0x0000000805ff7812 */ /* 0x004fda000780c0ff */
[----:B------:R-:W-:Y:S05]  /*1c170*/  @P0 BRA `(.L_x_10588) ;  /* 0x0000000000040947 */ /* 0x000fea0003800000 */
[----:B------:R-:W-:Y:S01]  /*1c180*/  BPT.TRAP 0x1 ;  /* 0x000000040000795c */ /* 0x000fe20000300000 */
.L_x_10588:
[----:B------:R-:W-:Y:S05]  /*1c190*/  BSYNC B2 ;  /* 0x0000000000027941 */ /* 0x000fea0003800000 */
.L_x_10587:
        /* <DEDUP_REMOVED lines=10> */
.L_x_10589:
        /* <DEDUP_REMOVED lines=15> */
.L_x_10590:
        /* <DEDUP_REMOVED lines=15> */
.L_x_10591:
        /* <DEDUP_REMOVED lines=12> */
.L_x_10575:
[----:B------:R-:W-:Y:S05]  /*1c4e0*/  BSYNC B1 ;  /* 0x0000000000017941 */ /* 0x000fea0003800000 */
.L_x_10574:
[C---:B------:R-:W-:Y:S01]  /*1c4f0*/  ISETP.GT.AND P0, PT, R0.reuse, 0x1, PT ;  /* 0x000000010000780c */ /* 0x040fe20003f04270 */
[----:B------:R-:W-:-:S12]  /*1c500*/  VIADD R0, R0, 0xfffffffe ;  /* 0xfffffffe00007836 */ /* 0x000fd80000000000 */
[----:B------:R-:W-:Y:S05]  /*1c510*/  @P0 BRA `(.L_x_10592) ;  /* 0xffffffe800600947 */ /* 0x000fea000383ffff */
.L_x_10535:
[----:B------:R-:W-:Y:S05]  /*1c520*/  BSYNC B0 ;  /* 0x0000000000007941 */ /* 0x000fea0003800000 */
.L_x_10534:
[----:B------:R-:W2:Y:S01]  /*1c530*/  S2R R2, SR_TID.X ;  /* 0x0000000000027919 */ /* 0x000ea20000002100 */
[----:B------:R-:W-:Y:S01]  /*1c540*/  BSSY B0, `(.L_x_10593) ;  /* 0x0000010000007945 */ /* 0x000fe20003800000 */
[----:B--2---:R-:W-:-:S04]  /*1c550*/  LOP3.LUT R2, R2, 0x7f, RZ, 0xc0, !PT ;  /* 0x0000007f02027812 */ /* 0x004fc800078ec0ff */
[----:B------:R-:W-:-:S13]  /*1c560*/  ISETP.NE.AND P0, PT, R2, RZ, PT ;  /* 0x000000ff0200720c */ /* 0x000fda0003f05270 */
[----:B------:R-:W-:Y:S05]  /*1c570*/  @P0 BRA `(.L_x_10594) ;  /* 0x0000000000300947 */ /* 0x000fea0003800000 */
[----:B0-----:R-:W0:Y:S01]  /*1c580*/  S2R R5, SR_LANEID ;  /* 0x0000000000057919 */ /* 0x001e220000000000 */
[----:B------:R-:W-:Y:S01]  /*1c590*/  VOTEU.ANY UR4, UPT, PT ;  /* 0x0000000000047886 */ /* 0x000fe200038e0100 */
[----:B------:R-:W2:Y:S01]  /*1c5a0*/  LDC.64 R2, c[0x0][0xc60] ;  /* 0x00031800ff027b82 */ /* 0x000ea20000000a00 */
[----:B-1----:R-:W0:Y:S02]  /*1c5b0*/  FLO.U32 R0, UR4 ;  /* 0x0000000400007d00 */ /* 0x002e2400080e0000 */
[----:B0-----:R-:W-:-:S06]  /*1c5c0*/  ISETP.EQ.U32.AND P0, PT, R0, R5, PT ;  /* 0x000000050000720c */ /* 0x001fcc0003f02070 */
[----:B------:R-:W2:Y:S07]  /*1c5d0*/  POPC R5, UR4 ;  /* 0x0000000400057d09 */ /* 0x000eae0008000000 */
[----:B--2---:R-:W2:Y:S01]  /*1c5e0*/  @P0 ATOMG.E.ADD.STRONG.GPU PT, R3, desc[UR60][R2.64], R5 ;  /* 0x00000005020309a8 */ /* 0x004ea200081ee1fc */
[----:B------:R-:W0:Y:S02]  /*1c5f0*/  S2R R4, SR_LTMASK ;  /* 0x0000000000047919 */ /* 0x000e240000003900 */
[----:B0-----:R-:W-:-:S04]  /*1c600*/  LOP3.LUT R4, R4, UR4, RZ, 0xc0, !PT ;  /* 0x0000000404047c12 */ /* 0x001fc8000f8ec0ff */
[----:B------:R-:W0:Y:S01]  /*1c610*/  POPC R7, R4 ;  /* 0x0000000400077309 */ /* 0x000e220000000000 */
[----:B--2---:R-:W0:Y:S02]  /*1c620*/  SHFL.IDX PT, R0, R3, R0, 0x1f ;  /* 0x00001f0003007589 */ /* 0x004e2400000e0000 */
[----:B0-----:R-:W-:-:S07]  /*1c630*/  IADD3 R16, R0, UR38, R7 ;  /* 0x0000002600107c10 */ /* 0x001fce000fffe007 */
.L_x_10594:
[----:B------:R-:W-:Y:S05]  /*1c640*/  BSYNC B0 ;  /* 0x0000000000007941 */ /* 0x000fea0003800000 */
.L_x_10593:
[----:B-1----:R-:W2:Y:S01]  /*1c650*/  LDL R0, [R1] ;  /* 0x0000000001007983 */ /* 0x002ea20000100800 */
[----:B------:R-:W-:Y:S01]  /*1c660*/  BSSY B0, `(.L_x_10595) ;  /* 0x000004b000007945 */ /* 0x000fe20003800000 */
[----:B--2---:R-:W-:-:S13]  /*1c670*/  LOP3.LUT P0, RZ, R0, 0x4, RZ, 0xc0, !PT ;  /* 0x0000000400ff7812 */ /* 0x004fda000780c0ff */
[----:B------:R-:W-:Y:S05]  /*1c680*/  @!P0 BRA `(.L_x_10596) ;  /* 0x0000000400208947 */ /* 0x000fea0003800000 */
[----:B------:R-:W-:Y:S01]  /*1c690*/  IMAD R0, R23, 0x8, R22 ;  /* 0x0000000817007824 */ /* 0x000fe200078e0216 */
[----:B------:R-:W-:Y:S01]  /*1c6a0*/  SHF.L.U32 R3, R26, 0x1f, RZ ;  /* 0x0000001f1a037819 */ /* 0x000fe200000006ff */
[----:B------:R-:W-:Y:S03]  /*1c6b0*/  BSSY B1, `(.L_x_10597) ;  /* 0x0000003000017945 */ /* 0x000fe60003800000 */
[----:B------:R-:W1:Y:S02]  /*1c6c0*/  SYNCS.PHASECHK.TRANS64.TRYWAIT P0, [R0+URZ+0x31c60], R3 ;  /* 0x031c6003000075a7 */ /* 0x000e64000800017f */
[----:B-1----:R-:W-:Y:S05]  /*1c6d0*/  @!P0 BRA `(.L_x_10598) ;  /* 0x0000002800bc8947 */ /* 0x002fea0003800000 */
.L_x_10694:
[----:B------:R-:W-:Y:S05]  /*1c6e0*/  BSYNC B1 ;  /* 0x0000000000017941 */ /* 0x000fea0003800000 */
.L_x_10597:
[----:B------:R-:W0:Y:S02]  /*1c6f0*/  S2R R2, SR_TID.X ;  /* 0x0000000000027919 */ /* 0x000e240000002100 */
[----:B0-----:R-:W-:Y:S02]  /*1c700*/  LOP3.LUT R4, R2, 0x7f, RZ, 0xc0, !PT ;  /* 0x0000007f02047812 */ /* 0x001fe400078ec0ff */
[----:B------:R-:W2:Y:S02]  /*1c710*/  LDL R2, [R1+0x18] ;  /* 0x0000180001027983 */ /* 0x000ea40000100800 */
[----:B------:R-:W-:-:S13]  /*1c720*/  ISETP.NE.AND P0, PT, R4, RZ, PT ;  /* 0x000000ff0400720c */ /* 0x000fda0003f05270 */
[----:B-1----:R-:W-:-:S04]  /*1c730*/  @!P0 IMAD.MOV.U32 R3, RZ, RZ, 0x6c00 ;  /* 0x00006c00ff038424 */ /* 0x002fc800078e00ff */
[----:B------:R0:W-:Y:S01]  /*1c740*/  @!P0 SYNCS.ARRIVE.TRANS64 RZ, [R0+URZ+0x31c50], R3 ;  /* 0x031c500300ff89a7 */ /* 0x0001e2000800003f */
[----:B--2---:R-:W-:-:S04]  /*1c750*/  PRMT R2, R2, 0x9910, RZ ;  /* 0x0000991002027816 */ /* 0x004fc800000000ff */
[----:B------:R-:W-:-:S13]  /*1c760*/  ISETP.NE.AND P0, PT, R2, 0x2, PT ;  /* 0x000000020200780c */ /* 0x000fda0003f05270 */
[----:B0-----:R-:W-:Y:S05]  /*1c770*/  @P0 BRA `(.L_x_10599) ;  /* 0x0000000000040947 */ /* 0x001fea0003800000 */
[----:B------:R-:W-:Y:S01]  /*1c780*/  BPT.TRAP 0x1 ;  /* 0x000000040000795c */ /* 0x000fe20000300000 */
.L_x_10599:
[----:B------:R-:W2:Y:S01]  /*1c790*/  LDL R2, [R1] ;  /* 0x0000000001027983 */ /* 0x000ea20000100800 */
[----:B------:R-:W-:Y:S01]  /*1c7a0*/  BSSY B1, `(.L_x_10600) ;  /* 0x0000004000017945 */ /* 0x000fe20003800000 */
[----:B--2---:R-:W-:-:S13]  /*1c7b0*/  LOP3.LUT P0, RZ, R2, 0x8, RZ, 0xc0, !PT ;  /* 0x0000000802ff7812 */ /* 0x004fda000780c0ff */
[----:B------:R-:W-:Y:S05]  /*1c7c0*/  @P0 BRA `(.L_x_10601) ;  /* 0x0000000000040947 */ /* 0x000fea0003800000 */
[----:B------:R-:W-:Y:S01]  /*1c7d0*/  BPT.TRAP 0x1 ;  /* 0x000000040000795c */ /* 0x000fe20000300000 */
.L_x_10601:
[----:B------:R-:W-:Y:S05]  /*1c7e0*/  BSYNC B1 ;  /* 0x0000000000017941 */ /* 0x000fea0003800000 */
.L_x_10600:
        /* <DEDUP_REMOVED lines=8> */
[----:B------:R-:W-:Y:S01]  /*1c870*/  UMOV UR7, 0x14f00000 ;  /* 0x14f0000000077882 */ /* 0x000fe20000000000 */
[----:B------:R-:W-:-:S09]  /*1c880*/  UMOV UR10, URZ ;  /* 0x0000003f000a7c82 */ /* 0x000fd20008000000 */
.L_x_10602:
        /* <DEDUP_REMOVED lines=15> */
.L_x_10603:
        /* <DEDUP_REMOVED lines=15> */
.L_x_10604:
        /* <DEDUP_REMOVED lines=10> */
.L_x_10596:
[----:B------:R-:W-:Y:S05]  /*1cb10*/  BSYNC B0 ;  /* 0x0000000000007941 */ /* 0x000fea0003800000 */
.L_x_10595:
[----:B------:R-:W-:-:S05]  /*1cb20*/  VIADD R23, R23, 0x1 ;  /* 0x0000000117177836 */ /* 0x000fca0000000000 */
[----:B------:R-:W-:-:S04]  /*1cb30*/  ISETP.NE.AND P0, PT, R23, 0x2, PT ;  /* 0x000000021700780c */ /* 0x000fc80003f05270 */
[----:B------:R-:W-:Y:S02]  /*1cb40*/  SEL R3, RZ, 0x1, P0 ;  /* 0x00000001ff037807 */ /* 0x000fe40000000000 */
[----:B------:R-:W-:Y:S02]  /*1cb50*/  SEL R23, R23, RZ, P0 ;  /* 0x000000ff17177207 */ /* 0x000fe40000000000 */
[----:B------:R-:W-:-:S07]  /*1cb60*/  LOP3.LUT R26, R26, R3, RZ, 0x3c, !PT ;  /* 0x000000031a1a7212 */ /* 0x000fce00078e3cff */
.L_x_10516:
[----:B------:R-:W-:Y:S05]  /*1cb70*/  BSYNC B7 ;  /* 0x0000000000077941 */ /* 0x000fea0003800000 */
.L_x_10514:
[----:B0-----:R-:W3:Y:S02]  /*1cb80*/  LDL R9, [R1] ;  /* 0x0000000001097983 */ /* 0x001ee40000100800 */
[----:B---3--:R-:W-:-:S13]  /*1cb90*/  LOP3.LUT P0, RZ, R9, 0x10, RZ, 0xc0, !PT ;  /* 0x0000001009ff7812 */ /* 0x008fda000780c0ff */
[----:B------:R-:W-:Y:S05]  /*1cba0*/  @!P0 BRA `(.L_x_10605) ;  /* 0x0000000000248947 */ /* 0x000fea0003800000 */
[----:B------:R-:W-:Y:S05]  /*1cbb0*/  WARPSYNC.ALL ;  /* 0x0000000000007948 */ /* 0x000fea0003800000 */
[----:B------:R-:W0:Y:S08]  /*1cbc0*/  S2UR UR5, SR_CgaCtaId ;  /* 0x00000000000579c3 */ /* 0x000e300000008800 */
[----:B------:R-:W-:Y:S06]  /*1cbd0*/  BAR.SYNC.DEFER_BLOCKING 0x5, 0x200 ;  /* 0x0148000000007b1d */ /* 0x000fec0000010000 */
[----:B------:R-:W-:-:S02]  /*1cbe0*/  UMOV UR4, 0x400 ;  /* 0x0000040000047882 */ /* 0x000fc40000000000 */
[----:B0-----:R-:W-:-:S06]  /*1cbf0*/  ULEA UR4, UR5, UR4, 0x18 ;  /* 0x0000000405047291 */ /* 0x001fcc000f8ec03f */
[----:B------:R-:W-:-:S05]  /*1cc00*/  IMAD.U32 R22, RZ, RZ, UR4 ;  /* 0x00000004ff167e24 */ /* 0x000fca000f8e00ff */
[----:B------:R3:W4:Y:S01]  /*1cc10*/  LDS.128 R16, [R22+0x31cd0] ;  /* 0x031cd00016107984 */ /* 0x0007220000000c00 */
[----:B------:R-:W-:Y:S06]  /*1cc20*/  BAR.ARV 0x4, 0x200 ;  /* 0x0108000000007b1d */ /* 0x000fec0000002000 */
[----:B------:R-:W-:Y:S05]  /*1cc30*/  BRA `(.L_x_10606) ;  /* 0x00000008003c7947 */ /* 0x000fea0003800000 */
.L_x_10605:
[----:B------:R-:W3:Y:S01]  /*1cc40*/  LDL R8, [R1+0xc] ;  /* 0x00000c0001087983 */ /* 0x000ee20000100800 */
[----:B------:R-:W-:Y:S01]  /*1cc50*/  UMOV UR4, 0xffffffff ;  /* 0xffffffff00047882 */ /* 0x000fe20000000000 */
[----:B---3--:R-:W-:Y:S02]  /*1cc60*/  ISETP.NE.AND P5, PT, R8, 0x1f, PT ;  /* 0x0000001f0800780c */ /* 0x008fe40003fa5270 */
[----:B------:R-:W-:Y:S11]  /*1cc70*/  BRA.DIV UR4, `(.L_x_10607) ;  /* 0x0000002604687947 */ /* 0x000ff6000b800000 */
[----:B------:R-:W-:Y:S01]  /*1cc80*/  IMAD.IADD R5, R19, 0x1, R8 ;  /* 0x0000000113057824 */ /* 0x000fe200078e0208 */
[----:B------:R-:W-:Y:S01]  /*1cc90*/  ULDC UR4, c[0x0][0xc3c] ;  /* 0x00030f0000047ab9 */ /* 0x000fe20000000800 */
[----:B------:R-:W-:-:S03]  /*1cca0*/  LOP3.LUT P4, RZ, R9, 0x1, RZ, 0xc0, !PT ;  /* 0x0000000109ff7812 */ /* 0x000fc6000788c0ff */
[----:B------:R-:W-:-:S13]  /*1ccb0*/  ISETP.GE.OR P0, PT, R5, UR4, !P5 ;  /* 0x0000000405007c0c */ /* 0x000fda000ef06670 */
[----:B------:R-:W0:Y:S02]  /*1ccc0*/  @!P0 LDC.64 R2, c[0x0][0xc80] ;  /* 0x00032000ff028b82 */ /* 0x000e240000000a00 */
[----:B0-----:R-:W-:-:S06]  /*1ccd0*/  @!P0 IMAD.WIDE R2, R5, 0x4, R2 ;  /* 0x0000000405028825 */ /* 0x001fcc00078e0202 */
[----:B------:R0:W3:Y:S01]  /*1cce0*/  @!P0 LDG.E R3, desc[UR60][R2.64] ;  /* 0x0000003c02038981 */ /* 0x0000e2000c1e1900 */
[C---:B------:R-:W-:Y:S02]  /*1ccf0*/  ISETP.GE.U32.AND P1, PT, R8.reuse, 0x4, PT ;  /* 0x000000040800780c */ /* 0x040fe40003f26070 */
[C---:B------:R-:W-:Y:S01]  /*1cd00*/  ISETP.GE.U32.AND P2, PT, R8.reuse, 0x8, PT ;  /* 0x000000080800780c */ /* 0x040fe20003f46070 */
[----:B------:R-:W-:Y:S01]  /*1cd10*/  SHFL.IDX PT, R0, R16, RZ, 0x1f ;  /* 0x00001fff10007589 */ /* 0x000fe200000e0000 */
[----:B------:R-:W-:-:S03]  /*1cd20*/  ISETP.GE.U32.AND P3, PT, R8, 0x10, PT ;  /* 0x000000100800780c */ /* 0x000fc60003f66070 */
[----:B------:R-:W-:Y:S01]  /*1cd30*/  SHFL.IDX PT, R4, R16, 0x1, 0x1f ;  /* 0x00201f0010047f89 */ /* 0x000fe200000e0000 */
[----:B0-----:R-:W-:Y:S02]  /*1cd40*/  IMAD.MOV.U32 R2, RZ, RZ, RZ ;  /* 0x000000ffff027224 */ /* 0x001fe400078e00ff */
[----:B---3--:R-:W-:Y:S01]  /*1cd50*/  @!P0 IMAD.MOV.U32 R2, RZ, RZ, R3 ;  /* 0x000000ffff028224 */ /* 0x008fe200078e0003 */
[----:B------:R-:W-:-:S04]  /*1cd60*/  ISETP.GE.U32.AND P0, PT, R8, 0x2, PT ;  /* 0x000000020800780c */ /* 0x000fc80003f06070 */
[----:B------:R-:W0:Y:S02]  /*1cd70*/  SHFL.UP PT, R14, R2, 0x1, RZ ;  /* 0x04200000020e7989 */ /* 0x000e2400000e00ff */
[----:B0-----:R-:W-:-:S05]  /*1cd80*/  SEL R5, R14, RZ, P4 ;  /* 0x000000ff0e057207 */ /* 0x001fca0002000000 */
[----:B------:R-:W-:-:S05]  /*1cd90*/  IMAD.IADD R5, R2, 0x1, R5 ;  /* 0x0000000102057824 */ /* 0x000fca00078e0205 */
[----:B------:R-:W0:Y:S02]  /*1cda0*/  SHFL.UP PT, R14, R5, 0x2, RZ ;  /* 0x04400000050e7989 */ /* 0x000e2400000e00ff */
[----:B0-----:R-:W-:-:S05]  /*1cdb0*/  SEL R6, R14, RZ, P0 ;  /* 0x000000ff0e067207 */ /* 0x001fca0000000000 */
[----:B------:R-:W-:-:S05]  /*1cdc0*/  IMAD.IADD R6, R5, 0x1, R6 ;  /* 0x0000000105067824 */ /* 0x000fca00078e0206 */
[----:B------:R-:W2:Y:S02]  /*1cdd0*/  SHFL.UP PT, R14, R6, 0x4, RZ ;  /* 0x04800000060e7989 */ /* 0x000ea400000e00ff */
[----:B--2---:R-:W-:-:S05]  /*1cde0*/  SEL R7, R14, RZ, P1 ;  /* 0x000000ff0e077207 */ /* 0x004fca0000800000 */
        /* <DEDUP_REMOVED lines=8> */
.L_x_10704:
[----:B------:R-:W-:Y:S02]  /*1ce70*/  ULDC UR4, c[0x0][0xc38] ;  /* 0x00030e0000047ab9 */ /* 0x000fe40000000800 */
[----:B------:R-:W-:-:S04]  /*1ce80*/  IMAD.U32 R16, RZ, RZ, UR4 ;  /* 0x00000004ff107e24 */ /* 0x000fc8000f8e00ff */
[----:B--2---:R-:W-:-:S04]  /*1ce90*/  IMAD R5, R14, R16, RZ ;  /* 0x000000100e057224 */ /* 0x004fc800078e02ff */
[----:B------:R-:W-:-:S05]  /*1cea0*/  IMAD.IADD R4, R4, 0x1, R5 ;  /* 0x0000000104047824 */ /* 0x000fca00078e0205 */
[----:B------:R-:W-:-:S13]  /*1ceb0*/  ISETP.GT.AND P4, PT, R4, R0, PT ;  /* 0x000000000400720c */ /* 0x000fda0003f84270 */
[----:B------:R-:W-:Y:S05]  /*1cec0*/  @P4 BRA `(.L_x_10608) ;  /* 0x0000000000a04947 */ /* 0x000fea0003800000 */
.L_x_10613:
[----:B------:R-:W2:Y:S01]  /*1ced0*/  LDC R6, c[0x0][0xc3c] ;  /* 0x00030f00ff067b82 */ /* 0x000ea20000000800 */
[----:B------:R-:W-:-:S05]  /*1cee0*/  VIADD R19, R19, 0x1f ;  /* 0x0000001f13137836 */ /* 0x000fca0000000000 */
[----:B--2---:R-:W-:-:S13]  /*1cef0*/  ISETP.GE.AND P4, PT, R19, R6, PT ;  /* 0x000000061300720c */ /* 0x004fda0003f86270 */
[----:B------:R-:W-:Y:S05]  /*1cf00*/  @P4 BRA `(.L_x_10609) ;  /* 0x0000000400484947 */ /* 0x000fea0003800000 */
[----:B------:R-:W2:Y:S01]  /*1cf10*/  LDL R2, [R1+0xc] ;  /* 0x00000c0001027983 */ /* 0x000ea20000100800 */
[----:B------:R-:W-:Y:S01]  /*1cf20*/  BSSY B0, `(.L_x_10610) ;  /* 0x0000008000007945 */ /* 0x000fe20003800000 */
[----:B--2---:R-:W-:Y:S02]  /*1cf30*/  IMAD.IADD R5, R19, 0x1, R2 ;  /* 0x0000000113057824 */ /* 0x004fe400078e0202 */
[----:B------:R-:W-:-:S03]  /*1cf40*/  IMAD.MOV.U32 R2, RZ, RZ, RZ ;  /* 0x000000ffff027224 */ /* 0x000fc600078e00ff */
[----:B------:R-:W-:-:S13]  /*1cf50*/  ISETP.GE.OR P4, PT, R5, R6, !P5 ;  /* 0x000000060500720c */ /* 0x000fda0006f86670 */
[----:B------:R-:W-:Y:S05]  /*1cf60*/  @P4 BRA `(.L_x_10611) ;  /* 0x00000000000c4947 */ /* 0x000fea0003800000 */
[----:B0-----:R-:W0:Y:S02]  /*1cf70*/  LDC.64 R2, c[0x0][0xc80] ;  /* 0x00032000ff027b82 */ /* 0x001e240000000a00 */
[----:B0-----:R-:W-:-:S06]  /*1cf80*/  IMAD.WIDE R2, R5, 0x4, R2 ;  /* 0x0000000405027825 */ /* 0x001fcc00078e0202 */
[----:B------:R2:W5:Y:S02]  /*1cf90*/  LDG.E R2, desc[UR60][R2.64] ;  /* 0x0000003c02027981 */ /* 0x000564000c1e1900 */
.L_x_10611:
[----:B------:R-:W-:Y:S05]  /*1cfa0*/  BSYNC B0 ;  /* 0x0000000000007941 */ /* 0x000fea0003800000 */
.L_x_10610:
[----:B------:R-:W-:-:S03]  /*1cfb0*/  UMOV UR4, 0xffffffff ;  /* 0xffffffff00047882 */ /* 0x000fc60000000000 */
[----:B------:R-:W-:Y:S05]  /*1cfc0*/  BRA.DIV UR4, `(.L_x_10612) ;  /* 0x0000002604b87947 */ /* 0x000fea000b800000 */
[----:B------:R-:W3:Y:S04]  /*1cfd0*/  LDL R5, [R1] ;  /* 0x0000000001057983 */ /* 0x000ee80000100800 */
[----:B-----5:R-:W4:Y:S01]  /*1cfe0*/  SHFL.UP PT, R14, R2, 0x1, RZ ;  /* 0x04200000020e7989 */ /* 0x020f2200000e00ff */
[----:B---3--:R-:W-:-:S04]  /*1cff0*/  LOP3.LUT P4, RZ, R5, 0x1, RZ, 0xc0, !PT ;  /* 0x0000000105ff7812 */ /* 0x008fc8000788c0ff */
[----:B----4-:R-:W-:-:S05]  /*1d000*/  SEL R13, R14, RZ, P4 ;  /* 0x000000ff0e0d7207 */ /* 0x010fca0002000000 */
        /* <DEDUP_REMOVED lines=12> */
[----:B0-2---:R-:W-:-:S05]  /*1d0d0*/  IMAD.IADD R3, R7, 0x1, R14 ;  /* 0x0000000107037824 */ /* 0x005fca00078e020e */
[----:B------:R0:W2:Y:S02]  /*1d0e0*/  SHFL.IDX PT, R14, R3, 0x1f, 0x1f ;  /* 0x03e01f00030e7f89 */ /* 0x0000a400000e0000 */
.L_x_10712:
[----:B------:R-:W-:Y:S02]  /*1d0f0*/  ULDC UR4, c[0x0][0xc38] ;  /* 0x00030e0000047ab9 */ /* 0x000fe40000000800 */
[----:B------:R-:W-:-:S04]  /*1d100*/  IMAD.U32 R16, RZ, RZ, UR4 ;  /* 0x00000004ff107e24 */ /* 0x000fc8000f8e00ff */
[----:B--2---:R-:W-:-:S04]  /*1d110*/  IMAD R5, R14, R16, RZ ;  /* 0x000000100e057224 */ /* 0x004fc800078e02ff */
[----:B------:R-:W-:-:S05]  /*1d120*/  IMAD.IADD R4, R5, 0x1, R4 ;  /* 0x0000000105047824 */ /* 0x000fca00078e0204 */
[----:B------:R-:W-:-:S13]  /*1d130*/  ISETP.GT.AND P4, PT, R4, R0, PT ;  /* 0x000000000400720c */ /* 0x000fda0003f84270 */
[----:B------:R-:W-:Y:S05]  /*1d140*/  @!P4 BRA `(.L_x_10613) ;  /* 0xfffffffc0060c947 */ /* 0x000fea000383ffff */
.L_x_10608:
        /* <DEDUP_REMOVED lines=8> */
.L_x_10716:
[----:B------:R-:W-:Y:S01]  /*1d1d0*/  ISETP.NE.AND P0, PT, R5, RZ, PT ;  /* 0x000000ff0500720c */ /* 0x000fe20003f05270 */
[----:B------:R-:W-:-:S12]  /*1d1e0*/  IMAD.MOV.U32 R14, RZ, RZ, RZ ;  /* 0x000000ffff0e7224 */ /* 0x000fd800078e00ff */
[----:B------:R-:W-:Y:S05]  /*1d1f0*/  @!P0 BRA `(.L_x_10615) ;  /* 0x0000000000108947 */ /* 0x000fea0003800000 */
[----:B------:R-:W-:Y:S01]  /*1d200*/  UMOV UR4, 0xffffffff ;  /* 0xffffffff00047882 */ /* 0x000fe20000000000 */
[----:B------:R-:W-:Y:S02]  /*1d210*/  VIADD R12, R4, 0xffffffff ;  /* 0xffffffff040c7836 */ /* 0x000fe40000000000 */
[----:B------:R-:W-:Y:S05]  /*1d220*/  BRA.DIV UR4, `(.L_x_10616) ;  /* 0x0000002a042c7947 */ /* 0x000fea000b800000 */
[----:B------:R4:W0:Y:S02]  /*1d230*/  SHFL.IDX PT, R14, R3, R12, 0x1f ;  /* 0x00001f0c030e7589 */ /* 0x00082400000e0000 */
.L_x_10615:
[-C--:B---3--:R-:W-:Y:S01]  /*1d240*/  IABS R5, R17.reuse ;  /* 0x0000001100057213 */ /* 0x088fe20000000000 */
[----:B0-----:R-:W-:Y:S01]  /*1d250*/  IMAD R16, R14, R16, R6 ;  /* 0x000000100e107224 */ /* 0x001fe200078e0206 */
[----:B------:R-:W-:Y:S01]  /*1d260*/  IABS R8, R17 ;  /* 0x0000001100087213 */ /* 0x000fe20000000000 */
[----:B------:R-:W-:Y:S01]  /*1d270*/  IMAD.IADD R19, R4, 0x1, R19 ;  /* 0x0000000104137824 */ /* 0x000fe200078e0213 */
[----:B------:R-:W0:Y:S01]  /*1d280*/  I2F.RP R6, R5 ;  /* 0x0000000500067306 */ /* 0x000e220000209400 */
[----:B------:R-:W-:-:S07]  /*1d290*/  IMAD.IADD R0, R0, 0x1, -R16 ;  /* 0x0000000100007824 */ /* 0x000fce00078e0a10 */
[----:B0-----:R-:W0:Y:S02]  /*1d2a0*/  MUFU.RCP R6, R6 ;  /* 0x0000000600067308 */ /* 0x001e240000001000 */
[----:B0-----:R-:W-:Y:S02]  /*1d2b0*/  VIADD R7, R6, 0xffffffe ;  /* 0x0ffffffe06077836 */ /* 0x001fe40000000000 */
[----:B------:R-:W-:-:S04]  /*1d2c0*/  IMAD.MOV R6, RZ, RZ, -R8 ;  /* 0x000000ffff067224 */ /* 0x000fc800078e0a08 */
[----:B----4-:R-:W2:Y:S02]  /*1d2d0*/  F2I.FTZ.U32.TRUNC.NTZ R3, R7 ;  /* 0x0000000700037305 */ /* 0x010ea4000021f000 */
[----:B--2---:R-:W-:-:S04]  /*1d2e0*/  IMAD.MOV R2, RZ, RZ, -R3 ;  /* 0x000000ffff027224 */ /* 0x004fc800078e0a03 */
[----:B------:R-:W-:Y:S02]  /*1d2f0*/  IMAD R9, R2, R5, RZ ;  /* 0x0000000502097224 */ /* 0x000fe400078e02ff */
[----:B------:R-:W-:-:S04]  /*1d300*/  IMAD.MOV.U32 R2, RZ, RZ, RZ ;  /* 0x000000ffff027224 */ /* 0x000fc800078e00ff */
[----:B------:R-:W-:Y:S01]  /*1d310*/  IMAD.HI.U32 R2, R3, R9, R2 ;  /* 0x0000000903027227 */ /* 0x000fe200078e0002 */
        /* <DEDUP_REMOVED lines=17> */
.L_x_10609:
[----:B------:R-:W-:Y:S01]  /*1d430*/  UMOV UR4, URZ ;  /* 0x0000003f00047c82 */ /* 0x000fe20008000000 */
[----:B------:R-:W-:Y:S01]  /*1d440*/  UMOV UR5, URZ ;  /* 0x0000003f00057c82 */ /* 0x000fe20008000000 */
[----:B------:R-:W-:Y:S01]  /*1d450*/  ULDC UR6, c[0x0][0xc3c] ;  /* 0x00030f0000067ab9 */ /* 0x000fe20000000800 */
[----:B------:R-:W-:Y:S02]  /*1d460*/  IMAD.MOV.U32 R16, RZ, RZ, R0 ;  /* 0x000000ffff107224 */ /* 0x000fe400078e0000 */
[----:B------:R-:W-:Y:S02]  /*1d470*/  IMAD.U32 R17, RZ, RZ, UR4 ;  /* 0x00000004ff117e24 */ /* 0x000fe4000f8e00ff */
[----:B------:R-:W-:Y:S02]  /*1d480*/  IMAD.U32 R18, RZ, RZ, UR5 ;  /* 0x00000005ff127e24 */ /* 0x000fe4000f8e00ff */
[----:B------:R-:W-:-:S07]  /*1d490*/  IMAD.U32 R19, RZ, RZ, UR6 ;  /* 0x00000006ff137e24 */ /* 0x000fce000f8e00ff */
.L_x_10617:
[----:B------:R-:W2:Y:S01]  /*1d4a0*/  LDL R0, [R1+0xc] ;  /* 0x00000c0001007983 */ /* 0x000ea20000100800 */
[----:B------:R-:W-:Y:S05]  /*1d4b0*/  WARPSYNC.ALL ;  /* 0x0000000000007948 */ /* 0x000fea0003800000 */
[----:B------:R-:W-:Y:S01]  /*1d4c0*/  BAR.SYNC.DEFER_BLOCKING 0x4, 0x200 ;  /* 0x0108000000007b1d */ /* 0x000fe20000010000 */
[----:B--2---:R-:W-:-:S13]  /*1d4d0*/  ISETP.NE.AND P0, PT, R0, RZ, PT ;  /* 0x000000ff0000720c */ /* 0x004fda0003f05270 */
[----:B0-----:R-:W0:Y:S01]  /*1d4e0*/  @!P0 S2R R3, SR_CgaCtaId ;  /* 0x0000000000038919 */ /* 0x001e220000008800 */
[----:B------:R-:W-:-:S04]  /*1d4f0*/  @!P0 MOV R0, 0x400 ;  /* 0x0000040000008802 */ /* 0x000fc80000000f00 */
[----:B0-----:R-:W-:-:S05]  /*1d500*/  @!P0 LEA R22, R3, R0, 0x18 ;  /* 0x0000000003168211 */ /* 0x001fca00078ec0ff */
[----:B------:R0:W-:Y:S01]  /*1d510*/  @!P0 STS.128 [R22+0x31cd0], R16 ;  /* 0x031cd01016008388 */ /* 0x0001e20000000c00 */
[----:B------:R-:W-:Y:S06]  /*1d520*/  BAR.ARV 0x5, 0x200 ;  /* 0x0148000000007b1d */ /* 0x000fec0000002000 */
.L_x_10606:
[----:B------:R-:W-:Y:S02]  /*1d530*/  ULDC UR4, c[0x0][0xc3c] ;  /* 0x00030f0000047ab9 */ /* 0x000fe40000000800 */
[----:B----4-:R-:W-:-:S13]  /*1d540*/  ISETP.GE.AND P0, PT, R19, UR4, PT ;  /* 0x0000000413007c0c */ /* 0x010fda000bf06270 */
[----:B------:R-:W-:Y:S05]  /*1d550*/  @!P0 BRA `(.L_x_10618) ;  /* 0xffffff9800348947 */ /* 0x000fea000383ffff */
[----:B------:R-:W-:Y:S05]  /*1d560*/  BSYNC B8 ;  /* 0x0000000000087941 */ /* 0x000fea0003800000 */
.L_x_10470:
[----:B--2---:R-:W2:Y:S01]  /*1d570*/  LDL.LU R0, [R1+0x38] ;  /* 0x0000380001007983 */ /* 0x004ea20000300800 */
[----:B------:R-:W-:Y:S01]  /*1d580*/  BSSY B0, `(.L_x_10619) ;  /* 0x000000b000007945 */ /* 0x000fe20003800000 */
[----:B------:R-:W4:Y:S01]  /*1d590*/  S2R R5, SR_CgaCtaId ;  /* 0x0000000000057919 */ /* 0x000f220000008800 */
[----:B--2---:R-:W-:-:S05]  /*1d5a0*/  VIADD R0, R0, 0x1 ;  /* 0x0000000100007836 */ /* 0x004fca0000000000 */
[----:B0-----:R-:W-:-:S04]  /*1d5b0*/  LEA.HI R2, R0, R0, RZ, 0x1 ;  /* 0x0000000000027211 */ /* 0x001fc800078f08ff */
[----:B------:R-:W-:Y:S02]  /*1d5c0*/  LOP3.LUT R3, R2, 0xfffffffe, RZ, 0xc0, !PT ;  /* 0xfffffffe02037812 */ /* 0x000fe400078ec0ff */
[----:B------:R-:W-:-:S03]  /*1d5d0*/  MOV R2, 0x400 ;  /* 0x0000040000027802 */ /* 0x000fc60000000f00 */
[----:B------:R-:W-:Y:S01]  /*1d5e0*/  IMAD.IADD R0, R0, 0x1, -R3 ;  /* 0x0000000100007824 */ /* 0x000fe200078e0a03 */
[----:B----4-:R-:W-:-:S04]  /*1d5f0*/  LEA R9, R5, R2, 0x18 ;  /* 0x0000000205097211 */ /* 0x010fc800078ec0ff */
[----:B------:R-:W-:-:S04]  /*1d600*/  SHF.L.U32 R0, R0, 0x1f, RZ ;  /* 0x0000001f00007819 */ /* 0x000fc800000006ff */
[----:B------:R-:W0:Y:S02]  /*1d610*/  SYNCS.PHASECHK.TRANS64.TRYWAIT P0, [R9+URZ+0x31c20], R0 ;  /* 0x031c2000090075a7 */ /* 0x000e24000800017f */
[----:B0-----:R-:W-:Y:S05]  /*1d620*/  @!P0 BRA `(.L_x_10620) ;  /* 0x0000002400508947 */ /* 0x001fea0003800000 */
.L_x_10719:
[----:B------:R-:W-:Y:S05]  /*1d630*/  BSYNC B0 ;  /* 0x0000000000007941 */ /* 0x000fea0003800000 */
.L_x_10619:
[----:B------:R-:W-:-:S03]  /*1d640*/  UMOV UR4, 0xffffffff ;  /* 0xffffffff00047882 */ /* 0x000fc60000000000 */
[----:B------:R-:W-:Y:S05]  /*1d650*/  BRA.DIV UR4, `(.L_x_10621) ;  /* 0x0000002604587947 */ /* 0x000fea000b800000 */
[----:B0-----:R-:W0:Y:S02]  /*1d660*/  S2R R0, SR_TID.X ;  /* 0x0000000000007919 */ /* 0x001e240000002100 */
[----:B0-----:R-:W-:-:S04]  /*1d670*/  SHF.R.U32.HI R0, RZ, 0x5, R0 ;  /* 0x00000005ff007819 */ /* 0x001fc80000011600 */
[----:B------:R-:W-:-:S05]  /*1d680*/  LOP3.LUT R0, R0, 0x3, RZ, 0xc0, !PT ;  /* 0x0000000300007812 */ /* 0x000fca00078ec0ff */
[----:B------:R0:W2:Y:S02]  /*1d690*/  SHFL.IDX PT, R14, R0, RZ, 0x1f ;  /* 0x00001fff000e7589 */ /* 0x0000a400000e0000 */
.L_x_10722:
[----:B--2---:R-:W-:-:S13]  /*1d6a0*/  ISETP.NE.AND P0, PT, R14, RZ, PT ;  /* 0x000000ff0e00720c */ /* 0x004fda0003f05270 */
[----:B------:R-:W-:Y:S05]  /*1d6b0*/  @P0 BRA `(.L_x_10324) ;  /* 0x0000000000880947 */ /* 0x000fea0003800000 */
[----:B------:R-:W-:-:S03]  /*1d6c0*/  UMOV UR4, 0xffffffff ;  /* 0xffffffff00047882 */ /* 0x000fc60000000000 */
[----:B------:R-:W-:Y:S05]  /*1d6d0*/  BRA.DIV UR4, `(.L_x_10622) ;  /* 0x00000026046c7947 */ /* 0x000fea000b800000 */
[----:B------:R-:W-:-:S13]  /*1d6e0*/  ELECT P6, URZ, PT ;  /* 0x00000000003f782f */ /* 0x000fda00038c0000 */
.L_x_10725:
[----:B------:R-:W-:Y:S05]  /*1d6f0*/  @!P6 BRA `(.L_x_10324) ;  /* 0x000000000078e947 */ /* 0x000fea0003800000 */
[----:B0-----:R-:W2:Y:S02]  /*1d700*/  LDL.LU R0, [R1+0x28] ;  /* 0x0000280001007983 */ /* 0x001ea40000300800 */
[----:B--2---:R-:W-:-:S04]  /*1d710*/  LOP3.LUT R0, R0, 0x2, RZ, 0xfc, !PT ;  /* 0x0000000200007812 */ /* 0x004fc800078efcff */
[----:B------:R-:W-:-:S13]  /*1d720*/  ISETP.NE.AND P2, PT, R0, 0x3, PT ;  /* 0x000000030000780c */ /* 0x000fda0003f45270 */
[----:B------:R-:W-:Y:S05]  /*1d730*/  @!P2 BRA `(.L_x_10623) ;  /* 0x000000000004a947 */ /* 0x000fea0003800000 */
[----:B------:R-:W-:Y:S01]  /*1d740*/  BPT.TRAP 0x1 ;  /* 0x000000040000795c */ /* 0x000fe20000300000 */
.L_x_10623:
        /* <DEDUP_REMOVED lines=12> */
.L_x_10726:
[----:B------:R-:W2:Y:S02]  /*1d810*/  SYNCS.PHASECHK.TRANS64.TRYWAIT P0, [R3+URZ], R2 ;  /* 0x00000002030075a7 */ /* 0x000ea4000800017f */
[----:B--2---:R-:W-:Y:S05]  /*1d820*/  @!P0 BRA `(.L_x_10625) ;  /* 0x00000024004c8947 */ /* 0x004fea0003800000 */
.L_x_10727:
[----:B------:R-:W-:Y:S05]  /*1d830*/  @!P2 BRA `(.L_x_10626) ;  /* 0x000000000004a947 */ /* 0x000fea0003800000 */
[----:B------:R-:W-:Y:S01]  /*1d840*/  BPT.TRAP 0x1 ;  /* 0x000000040000795c */ /* 0x000fe20000300000 */
.L_x_10626:
[----:B------:R-:W-:-:S04]  /*1d850*/  VIADD R0, R9, 0x31c60 ;  /* 0x00031c6009007836 */ /* 0x000fc80000000000 */
[----:B------:R-:W-:-:S04]  /*1d860*/  IMAD R23, R23, 0x8, R0 ;  /* 0x0000000817177824 */ /* 0x000fc800078e0200 */
[----:B------:R-:W4:Y:S02]  /*1d870*/  SYNCS.PHASECHK.TRANS64.TRYWAIT P0, [R23+URZ], R4 ;  /* 0x00000004170075a7 */ /* 0x000f24000800017f */
[----:B----4-:R-:W-:Y:S05]  /*1d880*/  @!P0 BRA `(.L_x_10627) ;  /* 0x0000002400488947 */ /* 0x010fea0003800000 */
.L_x_10728:
[----:B------:R-:W-:-:S07]  /*1d890*/  IMAD R7, R7, 0x8, R0 ;  /* 0x0000000807077824 */ /* 0x000fce00078e0200 */
.L_x_10628:
[----:B------:R0:W0:Y:S02]  /*1d8a0*/  SYNCS.PHASECHK.TRANS64.TRYWAIT P0, [R7+URZ], R2 ;  /* 0x00000002070075a7 */ /* 0x000024000800017f */
[----:B0-----:R-:W-:Y:S05]  /*1d8b0*/  @!P0 NANOSLEEP.SYNCS 0x989680 ;  /* 0x009896800000895d */ /* 0x001fea0003900000 */
[----:B------:R-:W0:Y:S02]  /*1d8c0*/  @!P0 SYNCS.PHASECHK.TRANS64 P0, [R7+URZ], R2 ;  /* 0x00000002070085a7 */ /* 0x000e24000800007f */
[----:B0-----:R-:W-:Y:S05]  /*1d8d0*/  @!P0 BRA `(.L_x_10628) ;  /* 0xfffffffc00f08947 */ /* 0x001fea000383ffff */
.L_x_10324:
[----:B------:R-:W-:Y:S05]  /*1d8e0*/  BSYNC B9 ;  /* 0x0000000000097941 */ /* 0x000fea0003800000 */
.L_x_10321:
[----:B------:R-:W-:Y:S05]  /*1d8f0*/  EXIT ;  /* 0x000000000000794d */ /* 0x000fea0003800000 */
.L_x_10340:
[----:B0-----:R0:W1:Y:S02]  /*1d900*/  SYNCS.PHASECHK.TRANS64.TRYWAIT P5, [R20+URZ+0x31c90], R86 ;  /* 0x031c9056140075a7 */ /* 0x00106400080a017f */
[----:B-1----:R-:W-:Y:S05]  /*1d910*/  @!P5 NANOSLEEP.SYNCS 0x989680 ;  /* 0x009896800000d95d */ /* 0x002fea0003900000 */
[----:B------:R-:W1:Y:S02]  /*1d920*/  @!P5 SYNCS.PHASECHK.TRANS64 P5, [R20+URZ+0x31c90], R86 ;  /* 0x031c90561400d5a7 */ /* 0x000e6400080a007f */
[----:B-1----:R-:W-:Y:S05]  /*1d930*/  @!P5 BRA `(.L_x_10340) ;  /* 0xfffffffc00f0d947 */ /* 0x002fea000383ffff */
[----:B------:R-:W-:Y:S05]  /*1d940*/  BRA `(.L_x_10629) ;  /* 0xfffffe58003c7947 */ /* 0x000fea000383ffff */
.L_x_10368:
[----:B0-----:R0:W1:Y:S02]  /*1d950*/  SYNCS.PHASECHK.TRANS64.TRYWAIT P5, [R20+URZ+0x31c90], R86 ;  /* 0x031c9056140075a7 */ /* 0x00106400080a017f */
[----:B-1----:R-:W-:Y:S05]  /*1d960*/  @!P5 NANOSLEEP.SYNCS 0x989680 ;  /* 0x009896800000d95d */ /* 0x002fea0003900000 */
[----:B------:R-:W1:Y:S02]  /*1d970*/  @!P5 SYNCS.PHASECHK.TRANS64 P5, [R20+URZ+0x31c90], R86 ;  /* 0x031c90561400d5a7 */ /* 0x000e6400080a007f */
[----:B-1----:R-:W-:Y:S05]  /*1d980*/  @!P5 BRA `(.L_x_10368) ;  /* 0xfffffffc00f0d947 */ /* 0x002fea000383ffff */
[----:B------:R-:W-:Y:S05]  /*1d990*/  BRA `(.L_x_10630) ;  /* 0xfffffe7000b07947 */ /* 0x000fea000383ffff */
.L_x_10381:
[----:B0-----:R0:W1:Y:S02]  /*1d9a0*/  SYNCS.PHASECHK.TRANS64.TRYWAIT P4, [R20+URZ+0x31c90], R86 ;  /* 0x031c9056140075a7 */ /* 0x001064000808017f */
[----:B-1----:R-:W-:Y:S05]  /*1d9b0*/  @!P4 NANOSLEEP.SYNCS 0x989680 ;  /* 0x009896800000c95d */ /* 0x002fea0003900000 */
[----:B------:R-:W1:Y:S02]  /*1d9c0*/  @!P4 SYNCS.PHASECHK.TRANS64 P4, [R20+URZ+0x31c90], R86 ;  /* 0x031c90561400c5a7 */ /* 0x000e64000808007f */
[----:B-1----:R-:W-:Y:S05]  /*1d9d0*/  @!P4 BRA `(.L_x_10381) ;  /* 0xfffffffc00f0c947 */ /* 0x002fea000383ffff */
[----:B------:R-:W-:Y:S05]  /*1d9e0*/  BRA `(.L_x_10631) ;  /* 0xfffffe8c002c7947 */ /* 0x000fea000383ffff */
.L_x_10385:
[----:B--2---:R2:W3:Y:S02]  /*1d9f0*/  SYNCS.PHASECHK.TRANS64.TRYWAIT P3, [R20+URZ+0x31cb0], R86 ;  /* 0x031cb056140075a7 */ /* 0x0044e4000806017f */
[----:B---3--:R-:W-:Y:S05]  /*1da00*/  @!P3 NANOSLEEP.SYNCS 0x989680 ;  /* 0x009896800000b95d */ /* 0x008fea0003900000 */
[----:B------:R-:W3:Y:S02]  /*1da10*/  @!P3 SYNCS.PHASECHK.TRANS64 P3, [R20+URZ+0x31cb0], R86 ;  /* 0x031cb0561400b5a7 */ /* 0x000ee4000806007f */
[----:B---3--:R-:W-:Y:S05]  /*1da20*/  @!P3 BRA `(.L_x_10385) ;  /* 0xfffffffc00f0b947 */ /* 0x008fea000383ffff */
[----:B------:R-:W-:Y:S05]  /*1da30*/  BRA `(.L_x_10632) ;  /* 0xfffffe8c00c47947 */ /* 0x000fea000383ffff */
.L_x_10391:
[----:B------:R-:W0:Y:S01]  /*1da40*/  S2R R4, SR_TID.X ;  /* 0x0000000000047919 */ /* 0x000e220000002100 */
[----:B------:R-:W-:Y:S01]  /*1da50*/  BSSY B0, `(.L_x_10633) ;  /* 0x000000c000007945 */ /* 0x000fe20003800000 */
[----:B------:R-:W-:Y:S02]  /*1da60*/  IMAD.MOV.U32 R12, RZ, RZ, RZ ;  /* 0x000000ffff0c7224 */ /* 0x000fe400078e00ff */
[----:B------:R-:W-:Y:S02]  /*1da70*/  IMAD.MOV.U32 R11, RZ, RZ, 0x1f ;  /* 0x0000001fff0b7424 */ /* 0x000fe400078e00ff */
[----:B------:R-:W-:Y:S02]  /*1da80*/  IMAD.MOV.U32 R15, RZ, RZ, -0x1 ;  /* 0xffffffffff0f7424 */ /* 0x000fe400078e00ff */
[----:B0-----:R-:W-:-:S05]  /*1da90*/  VIADD R5, R4, 0xffffff80 ;  /* 0xffffff8004057836 */ /* 0x001fca0000000000 */
[----:B------:R-:W-:-:S04]  /*1daa0*/  SHF.R.S32.HI R4, RZ, 0x1f, R5 ;  /* 0x0000001fff047819 */ /* 0x000fc80000011405 */
[----:B------:R-:W-:-:S04]  /*1dab0*/  LEA.HI R4, R4, R5, RZ, 0x7 ;  /* 0x0000000504047211 */ /* 0x000fc800078f38ff */
[----:B------:R-:W-:-:S05]  /*1dac0*/  SHF.R.S32.HI R4, RZ, 0x7, R4 ;  /* 0x00000007ff047819 */ /* 0x000fca0000011404 */
[----:B------:R-:W-:-:S07]  /*1dad0*/  IMAD.MOV.U32 R13, RZ, RZ, R4 ;  /* 0x000000ffff0d7224 */ /* 0x000fce00078e0004 */
[----:B-1---5:R-:W-:Y:S05]  /*1dae0*/  WARPSYNC.COLLECTIVE R15, `(.L_x_10634) ;  /* 0x000000000f087348 */ /* 0x022fea0003c00000 */
[----:B------:R0:W2:Y:S02]  /*1daf0*/  SHFL.IDX P6, R14, R13, R12, R11 ;  /* 0x0000000c0d0e7389 */ /* 0x0000a400000c000b */
[----:B012--5:R-:W-:Y:S01]  /*1db00*/  ENDCOLLECTIVE ;  /* 0x000000000000791b */ /* 0x027fe20003800000 */
.L_x_10634:
[----:B------:R-:W-:Y:S05]  /*1db10*/  BSYNC B0 ;  /* 0x0000000000007941 */ /* 0x000fea0003800000 */
.L_x_10633:
[----:B------:R0:W-:Y:S01]  /*1db20*/  STL [R1+0x74], R14 ;  /* 0x0000740e01007387 */ /* 0x0001e20000100800 */
[----:B------:R-:W-:Y:S05]  /*1db30*/  BRA `(.L_x_10635) ;  /* 0xfffffe94001c7947 */ /* 0x000fea000383ffff */
.L_x_10402:
[----:B------:R-:W-:Y:S01]  /*1db40*/  BSSY B1, `(.L_x_10636) ;  /* 0x0000008000017945 */ /* 0x000fe20003800000 */
[----:B------:R-:W-:Y:S02]  /*1db50*/  IMAD.MOV.U32 R13, RZ, RZ, R23 ;  /* 0x000000ffff0d7224 */ /* 0x000fe400078e0017 */
[----:B------:R-:W-:Y:S02]  /*1db60*/  IMAD.MOV.U32 R12, RZ, RZ, RZ ;  /* 0x000000ffff0c7224 */ /* 0x000fe400078e00ff */
[----:B------:R-:W-:Y:S02]  /*1db70*/  IMAD.MOV.U32 R11, RZ, RZ, 0x1e1f ;  /* 0x00001e1fff0b7424 */ /* 0x000fe400078e00ff */
[----:B------:R-:W-:-:S07]  /*1db80*/  IMAD.MOV.U32 R15, RZ, RZ, -0x1 ;  /* 0xffffffffff0f7424 */ /* 0x000fce00078e00ff */
[----:B01----:R-:W-:Y:S05]  /*1db90*/  WARPSYNC.COLLECTIVE R15, `(.L_x_10637) ;  /* 0x000000000f087348 */ /* 0x003fea0003c00000 */
[----:B0-----:R0:W2:Y:S02]  /*1dba0*/  SHFL.IDX P6, R14, R13, R12, R11 ;  /* 0x0000000c0d0e7389 */ /* 0x0010a400000c000b */
[----:B012---:R-:W-:Y:S01]  /*1dbb0*/  ENDCOLLECTIVE ;  /* 0x000000000000791b */ /* 0x007fe20003800000 */
.L_x_10637:
[----:B------:R-:W-:Y:S05]  /*1dbc0*/  BSYNC B1 ;  /* 0x0000000000017941 */ /* 0x000fea0003800000 */
.L_x_10636:
        /* <DEDUP_REMOVED lines=8> */
.L_x_10638:
[----:B------:R-:W-:Y:S02]  /*1dc50*/  IMAD.MOV.U32 R13, RZ, RZ, R25 ;  /* 0x000000ffff0d7224 */ /* 0x000fe400078e0019 */
[----:B------:R-:W-:-:S07]  /*1dc60*/  IMAD.MOV.U32 R0, RZ, RZ, R14 ;  /* 0x000000ffff007224 */ /* 0x000fce00078e000e */
[----:B------:R-:W-:Y:S05]  /*1dc70*/  WARPSYNC.COLLECTIVE R15, `(.L_x_10639) ;  /* 0x000000000f087348 */ /* 0x000fea0003c00000 */
[----:B------:R0:W1:Y:S02]  /*1dc80*/  SHFL.IDX P6, R14, R13, R12, R11 ;  /* 0x0000000c0d0e7389 */ /* 0x00006400000c000b */
[----:B01----:R-:W-:Y:S01]  /*1dc90*/  ENDCOLLECTIVE ;  /* 0x000000000000791b */ /* 0x003fe20003800000 */
.L_x_10639:
[----:B------:R-:W-:Y:S02]  /*1dca0*/  IMAD.MOV.U32 R13, RZ, RZ, R24 ;  /* 0x000000ffff0d7224 */ /* 0x000fe400078e0018 */
[----:B------:R-:W-:-:S07]  /*1dcb0*/  IMAD.MOV.U32 R5, RZ, RZ, R14 ;  /* 0x000000ffff057224 */ /* 0x000fce00078e000e */
[----:B------:R-:W-:Y:S05]  /*1dcc0*/  WARPSYNC.COLLECTIVE R15, `(.L_x_10640) ;  /* 0x000000000f087348 */ /* 0x000fea0003c00000 */
[----:B------:R0:W1:Y:S02]  /*1dcd0*/  SHFL.IDX P6, R14, R13, R12, R11 ;  /* 0x0000000c0d0e7389 */ /* 0x00006400000c000b */
[----:B01----:R-:W-:Y:S01]  /*1dce0*/  ENDCOLLECTIVE ;  /* 0x000000000000791b */ /* 0x003fe20003800000 */
.L_x_10640:
[----:B------:R-:W-:Y:S01]  /*1dcf0*/  IMAD.MOV.U32 R4, RZ, RZ, R14 ;  /* 0x000000ffff047224 */ /* 0x000fe200078e000e */
[----:B------:R-:W-:Y:S06]  /*1dd00*/  BRA `(.L_x_10641) ;  /* 0xfffffe9800247947 */ /* 0x000fec000383ffff */
.L_x_10406:
[----:B0-----:R0:W1:Y:S02]  /*1dd10*/  SYNCS.PHASECHK.TRANS64.TRYWAIT P1, [R16+URZ+0x31c00], R3 ;  /* 0x031c0003100075a7 */ /* 0x001064000802017f */
[----:B-1----:R-:W-:Y:S05]  /*1dd20*/  @!P1 NANOSLEEP.SYNCS 0x989680 ;  /* 0x009896800000995d */ /* 0x002fea0003900000 */
[----:B------:R-:W1:Y:S02]  /*1dd30*/  @!P1 SYNCS.PHASECHK.TRANS64 P1, [R16+URZ+0x31c00], R3 ;  /* 0x031c0003100095a7 */ /* 0x000e64000802007f */
[----:B-1----:R-:W-:Y:S05]  /*1dd40*/  @!P1 BRA `(.L_x_10406) ;  /* 0xfffffffc00f09947 */ /* 0x002fea000383ffff */
[----:B------:R-:W-:Y:S05]  /*1dd50*/  BRA `(.L_x_10642) ;  /* 0xfffffea000447947 */ /* 0x000fea000383ffff */
.L_x_10418:
        /* <DEDUP_REMOVED lines=8> */
.L_x_10644:
[----:B------:R-:W-:Y:S05]  /*1dde0*/  BSYNC B1 ;  /* 0x0000000000017941 */ /* 0x000fea0003800000 */
.L_x_10643:
        /* <DEDUP_REMOVED lines=8> */
.L_x_10645:
[----:B------:R-:W-:Y:S02]  /*1de70*/  IMAD.MOV.U32 R33, RZ, RZ, R3 ;  /* 0x000000ffff217224 */ /* 0x000fe400078e0003 */
[----:B------:R-:W-:Y:S02]  /*1de80*/  IMAD.MOV.U32 R13, RZ, RZ, R25 ;  /* 0x000000ffff0d7224 */ /* 0x000fe400078e0019 */
[----:B------:R-:W-:-:S07]  /*1de90*/  IMAD.MOV.U32 R0, RZ, RZ, R14 ;  /* 0x000000ffff007224 */ /* 0x000fce00078e000e */
[----:B------:R-:W-:Y:S05]  /*1dea0*/  WARPSYNC.COLLECTIVE R15, `(.L_x_10646) ;  /* 0x000000000f087348 */ /* 0x000fea0003c00000 */
[----:B------:R0:W1:Y:S02]  /*1deb0*/  SHFL.IDX P6, R14, R13, R12, R11 ;  /* 0x0000000c0d0e7389 */ /* 0x00006400000c000b */
[----:B01----:R-:W-:Y:S01]  /*1dec0*/  ENDCOLLECTIVE ;  /* 0x000000000000791b */ /* 0x003fe20003800000 */
.L_x_10646:
[----:B------:R-:W-:Y:S02]  /*1ded0*/  IMAD.MOV.U32 R32, RZ, RZ, R0 ;  /* 0x000000ffff207224 */ /* 0x000fe400078e0000 */
[----:B------:R-:W-:Y:S02]  /*1dee0*/  IMAD.MOV.U32 R13, RZ, RZ, R24 ;  /* 0x000000ffff0d7224 */ /* 0x000fe400078e0018 */
[----:B------:R-:W-:-:S07]  /*1def0*/  IMAD.MOV.U32 R5, RZ, RZ, R14 ;  /* 0x000000ffff057224 */ /* 0x000fce00078e000e */
[----:B------:R-:W-:Y:S05]  /*1df00*/  WARPSYNC.COLLECTIVE R15, `(.L_x_10647) ;  /* 0x000000000f087348 */ /* 0x000fea0003c00000 */
[----:B------:R0:W1:Y:S02]  /*1df10*/  SHFL.IDX P6, R14, R13, R12, R11 ;  /* 0x0000000c0d0e7389 */ /* 0x00006400000c000b */
[----:B01----:R-:W-:Y:S01]  /*1df20*/  ENDCOLLECTIVE ;  /* 0x000000000000791b */ /* 0x003fe20003800000 */
.L_x_10647:
[----:B------:R-:W-:Y:S05]  /*1df30*/  BRA `(.L_x_10648) ;  /* 0xfffffeb000787947 */ /* 0x000fea000383ffff */
.L_x_10422:
[----:B0-----:R0:W1:Y:S02]  /*1df40*/  SYNCS.PHASECHK.TRANS64.TRYWAIT P1, [R16+URZ+0x31c00], R3 ;  /* 0x031c0003100075a7 */ /* 0x001064000802017f */
[----:B-1----:R-:W-:Y:S05]  /*1df50*/  @!P1 NANOSLEEP.SYNCS 0x989680 ;  /* 0x009896800000995d */ /* 0x002fea0003900000 */
[----:B------:R-:W1:Y:S02]  /*1df60*/  @!P1 SYNCS.PHASECHK.TRANS64 P1, [R16+URZ+0x31c00], R3 ;  /* 0x031c0003100095a7 */ /* 0x000e64000802007f */
[----:B-1----:R-:W-:Y:S05]  /*1df70*/  @!P1 BRA `(.L_x_10422) ;  /* 0xfffffffc00f09947 */ /* 0x002fea000383ffff */
[----:B------:R-:W-:Y:S05]  /*1df80*/  BRA `(.L_x_10649) ;  /* 0xfffffeb800107947 */ /* 0x000fea000383ffff */
.L_x_10430:
[----:B--2---:R2:W4:Y:S02]  /*1df90*/  SYNCS.PHASECHK.TRANS64.TRYWAIT P1, [R0+URZ+0x31c30], R5 ;  /* 0x031c3005000075a7 */ /* 0x004524000802017f */
[----:B----4-:R-:W-:Y:S05]  /*1dfa0*/  @!P1 NANOSLEEP.SYNCS 0x989680 ;  /* 0x009896800000995d */ /* 0x010fea0003900000 */
[----:B------:R-:W4:Y:S02]  /*1dfb0*/  @!P1 SYNCS.PHASECHK.TRANS64 P1, [R0+URZ+0x31c30], R5 ;  /* 0x031c3005000095a7 */ /* 0x000f24000802007f */
[----:B----4-:R-:W-:Y:S05]  /*1dfc0*/  @!P1 BRA `(.L_x_10430) ;  /* 0xfffffffc00f09947 */ /* 0x010fea000383ffff */
[----:B------:R-:W-:Y:S05]  /*1dfd0*/  BRA `(.L_x_10429) ;  /* 0xfffffecc00547947 */ /* 0x000fea000383ffff */
.L_x_10436:
[----:B-1----:R1:W2:Y:S02]  /*1dfe0*/  SYNCS.PHASECHK.TRANS64.TRYWAIT P3, [R14+URZ+0x31c30], R15 ;  /* 0x031c300f0e0075a7 */ /* 0x0022a4000806017f */
[----:B--2---:R-:W-:Y:S05]  /*1dff0*/  @!P3 NANOSLEEP.SYNCS 0x989680 ;  /* 0x009896800000b95d */ /* 0x004fea0003900000 */
[----:B------:R-:W2:Y:S02]  /*1e000*/  @!P3 SYNCS.PHASECHK.TRANS64 P3, [R14+URZ+0x31c30], R15 ;  /* 0x031c300f0e00b5a7 */ /* 0x000ea4000806007f */
[----:B--2---:R-:W-:Y:S05]  /*1e010*/  @!P3 BRA `(.L_x_10436) ;  /* 0xfffffffc00f0b947 */ /* 0x004fea000383ffff */
[----:B------:R-:W-:Y:S05]  /*1e020*/  BRA `(.L_x_10435) ;  /* 0xffffff1000207947 */ /* 0x000fea000383ffff */
.L_x_10441:
[----:B-1----:R1:W2:Y:S02]  /*1e030*/  SYNCS.PHASECHK.TRANS64.TRYWAIT P2, [R15+URZ+0x31c50], R14 ;  /* 0x031c500e0f0075a7 */ /* 0x0022a4000804017f */
[----:B--2---:R-:W-:Y:S05]  /*1e040*/  @!P2 NANOSLEEP.SYNCS 0x989680 ;  /* 0x009896800000a95d */ /* 0x004fea0003900000 */
[----:B------:R-:W2:Y:S02]  /*1e050*/  @!P2 SYNCS.PHASECHK.TRANS64 P2, [R15+URZ+0x31c50], R14 ;  /* 0x031c500e0f00a5a7 */ /* 0x000ea4000804007f */
[----:B--2---:R-:W-:Y:S05]  /*1e060*/  @!P2 BRA `(.L_x_10441) ;  /* 0xfffffffc00f0a947 */ /* 0x004fea000383ffff */
[----:B------:R-:W-:Y:S05]  /*1e070*/  BRA `(.L_x_10440) ;  /* 0xffffff3400a07947 */ /* 0x000fea000383ffff */
.L_x_10446:
[----:B--2---:R2:W3:Y:S02]  /*1e080*/  SYNCS.PHASECHK.TRANS64.TRYWAIT P0, [R0+URZ+0x31c50], R3 ;  /* 0x031c5003000075a7 */ /* 0x0044e4000800017f */
[----:B---3--:R-:W-:Y:S05]  /*1e090*/  @!P0 NANOSLEEP.SYNCS 0x989680 ;  /* 0x009896800000895d */ /* 0x008fea0003900000 */
[----:B------:R-:W3:Y:S02]  /*1e0a0*/  @!P0 SYNCS.PHASECHK.TRANS64 P0, [R0+URZ+0x31c50], R3 ;  /* 0x031c5003000085a7 */ /* 0x000ee4000800007f */
[----:B---3--:R-:W-:Y:S05]  /*1e0b0*/  @!P0 BRA `(.L_x_10446) ;  /* 0xfffffffc00f08947 */ /* 0x008fea000383ffff */
[----:B------:R-:W-:Y:S05]  /*1e0c0*/  BRA `(.L_x_10445) ;  /* 0xffffff5800307947 */ /* 0x000fea000383ffff */
.L_x_10456:
[----:B------:R-:W-:Y:S02]  /*1e0d0*/  IMAD.MOV.U32 R13, RZ, RZ, R2 ;  /* 0x000000ffff0d7224 */ /* 0x000fe400078e0002 */
[----:B------:R-:W-:Y:S02]  /*1e0e0*/  IMAD.MOV.U32 R12, RZ, RZ, RZ ;  /* 0x000000ffff0c7224 */ /* 0x000fe400078e00ff */
[----:B------:R-:W-:Y:S02]  /*1e0f0*/  IMAD.MOV.U32 R11, RZ, RZ, 0x1c1f ;  /* 0x00001c1fff0b7424 */ /* 0x000fe400078e00ff */
[----:B------:R-:W-:-:S07]  /*1e100*/  IMAD.MOV.U32 R15, RZ, RZ, -0x1 ;  /* 0xffffffffff0f7424 */ /* 0x000fce00078e00ff */
[----:B------:R-:W-:Y:S05]  /*1e110*/  WARPSYNC.COLLECTIVE R15, `(.L_x_10650) ;  /* 0x000000000f087348 */ /* 0x000fea0003c00000 */
[----:B------:R0:W1:Y:S02]  /*1e120*/  SHFL.IDX P6, R14, R13, R12, R11 ;  /* 0x0000000c0d0e7389 */ /* 0x00006400000c000b */
[----:B01----:R-:W-:Y:S01]  /*1e130*/  ENDCOLLECTIVE ;  /* 0x000000000000791b */ /* 0x003fe20003800000 */
.L_x_10650:
[----:B------:R-:W-:Y:S02]  /*1e140*/  IMAD.MOV.U32 R13, RZ, RZ, R0 ;  /* 0x000000ffff0d7224 */ /* 0x000fe400078e0000 */
[----:B------:R-:W-:-:S07]  /*1e150*/  IMAD.MOV.U32 R3, RZ, RZ, R14 ;  /* 0x000000ffff037224 */ /* 0x000fce00078e000e */
[----:B------:R-:W-:Y:S05]  /*1e160*/  WARPSYNC.COLLECTIVE R15, `(.L_x_10651) ;  /* 0x000000000f087348 */ /* 0x000fea0003c00000 */
[----:B------:R0:W1:Y:S02]  /*1e170*/  SHFL.IDX P6, R14, R13, R12, R11 ;  /* 0x0000000c0d0e7389 */ /* 0x00006400000c000b */
[----:B01----:R-:W-:Y:S01]  /*1e180*/  ENDCOLLECTIVE ;  /* 0x000000000000791b */ /* 0x003fe20003800000 */
.L_x_10651:
[----:B------:R-:W-:Y:S05]  /*1e190*/  BRA `(.L_x_10652) ;  /* 0xffffff7c00607947 */ /* 0x000fea000383ffff */
.L_x_10459:
[----:B------:R-:W-:Y:S01]  /*1e1a0*/  BSSY B1, `(.L_x_10653) ;  /* 0x0000008000017945 */ /* 0x000fe20003800000 */
[----:B------:R-:W-:Y:S02]  /*1e1b0*/  IMAD.MOV.U32 R13, RZ, RZ, R2 ;  /* 0x000000ffff0d7224 */ /* 0x000fe400078e0002 */
[----:B------:R-:W-:Y:S02]  /*1e1c0*/  IMAD.MOV.U32 R12, RZ, RZ, 0x1 ;  /* 0x00000001ff0c7424 */ /* 0x000fe400078e00ff */
[----:B---3--:R-:W-:Y:S02]  /*1e1d0*/  IMAD.MOV.U32 R11, RZ, RZ, 0x1c1f ;  /* 0x00001c1fff0b7424 */ /* 0x008fe400078e00ff */
[----:B------:R-:W-:-:S07]  /*1e1e0*/  IMAD.MOV.U32 R15, RZ, RZ, -0x1 ;  /* 0xffffffffff0f7424 */ /* 0x000fce00078e00ff */
[----:B012---:R-:W-:Y:S05]  /*1e1f0*/  WARPSYNC.COLLECTIVE R15, `(.L_x_10654) ;  /* 0x000000000f087348 */ /* 0x007fea0003c00000 */
[----:B--2---:R2:W3:Y:S02]  /*1e200*/  SHFL.IDX P6, R14, R13, R12, R11 ;  /* 0x0000000c0d0e7389 */ /* 0x0044e400000c000b */
[----:B0123--:R-:W-:Y:S01]  /*1e210*/  ENDCOLLECTIVE ;  /* 0x000000000000791b */ /* 0x00ffe20003800000 */
.L_x_10654:
[----:B------:R-:W-:Y:S05]  /*1e220*/  BSYNC B1 ;  /* 0x0000000000017941 */ /* 0x000fea0003800000 */
.L_x_10653:
        /* <DEDUP_REMOVED lines=8> */
.L_x_10655:
[----:B------:R-:W-:Y:S05]  /*1e2b0*/  BRA `(.L_x_10656) ;  /* 0xffffff7c00747947 */ /* 0x000fea000383ffff */
.L_x_10476:
[----:B------:R-:W0:Y:S01]  /*1e2c0*/  S2R R8, SR_TID.X ;  /* 0x0000000000087919 */ /* 0x000e220000002100 */
[----:B------:R-:W-:Y:S01]  /*1e2d0*/  BSSY B1, `(.L_x_10657) ;  /* 0x000000a000017945 */ /* 0x000fe20003800000 */
[----:B------:R-:W-:Y:S02]  /*1e2e0*/  IMAD.MOV.U32 R12, RZ, RZ, RZ ;  /* 0x000000ffff0c7224 */ /* 0x000fe400078e00ff */
[----:B-1----:R-:W-:Y:S02]  /*1e2f0*/  IMAD.MOV.U32 R11, RZ, RZ, 0x1f ;  /* 0x0000001fff0b7424 */ /* 0x002fe400078e00ff */
[----:B------:R-:W-:Y:S01]  /*1e300*/  IMAD.MOV.U32 R15, RZ, RZ, -0x1 ;  /* 0xffffffffff0f7424 */ /* 0x000fe200078e00ff */
[----:B0-----:R-:W-:-:S04]  /*1e310*/  SHF.R.U32.HI R8, RZ, 0x5, R8 ;  /* 0x00000005ff087819 */ /* 0x001fc80000011608 */
[----:B------:R-:W-:-:S05]  /*1e320*/  LOP3.LUT R8, R8, 0x3, RZ, 0xc0, !PT ;  /* 0x0000000308087812 */ /* 0x000fca00078ec0ff */
[----:B------:R-:W-:-:S07]  /*1e330*/  IMAD.MOV.U32 R13, RZ, RZ, R8 ;  /* 0x000000ffff0d7224 */ /* 0x000fce00078e0008 */
[----:B------:R-:W-:Y:S05]  /*1e340*/  WARPSYNC.COLLECTIVE R15, `(.L_x_10658) ;  /* 0x000000000f087348 */ /* 0x000fea0003c00000 */
[----:B------:R0:W1:Y:S02]  /*1e350*/  SHFL.IDX P6, R14, R13, R12, R11 ;  /* 0x0000000c0d0e7389 */ /* 0x00006400000c000b */
[----:B01----:R-:W-:Y:S01]  /*1e360*/  ENDCOLLECTIVE ;  /* 0x000000000000791b */ /* 0x003fe20003800000 */
.L_x_10658:
[----:B------:R-:W-:Y:S05]  /*1e370*/  BSYNC B1 ;  /* 0x0000000000017941 */ /* 0x000fea0003800000 */
.L_x_10657:
[----:B------:R-:W-:Y:S05]  /*1e380*/  BRA `(.L_x_10659) ;  /* 0xffffff9000647947 */ /* 0x000fea000383ffff */
.L_x_10478:
[----:B------:R-:W-:Y:S01]  /*1e390*/  BSSY B1, `(.L_x_10660) ;  /* 0x0000006000017945 */ /* 0x000fe20003800000 */
[----:B------:R-:W-:-:S07]  /*1e3a0*/  IMAD.MOV.U32 R15, RZ, RZ, -0x1 ;  /* 0xffffffffff0f7424 */ /* 0x000fce00078e00ff */
[----:B01----:R-:W-:Y:S05]  /*1e3b0*/  WARPSYNC.COLLECTIVE R15, `(.L_x_10661) ;  /* 0x000000000f0c7348 */ /* 0x003fea0003c00000 */
[----:B------:R-:W-:Y:S02]  /*1e3c0*/  ELECT P6, UR62, PT ;  /* 0x00000000003e782f */ /* 0x000fe400038c0000 */
[----:B------:R-:W-:Y:S01]  /*1e3d0*/  MOV R14, UR62 ;  /* 0x0000003e000e7c02 */ /* 0x000fe20008000f00 */
[----:B01----:R-:W-:Y:S10]  /*1e3e0*/  ENDCOLLECTIVE ;  /* 0x000000000000791b */ /* 0x003ff40003800000 */
.L_x_10661:
[----:B------:R-:W-:Y:S05]  /*1e3f0*/  BSYNC B1 ;  /* 0x0000000000017941 */ /* 0x000fea0003800000 */
.L_x_10660:
[----:B------:R-:W-:Y:S01]  /*1e400*/  PLOP3.LUT P2, PT, P6, PT, PT, 0x80, 0x0 ;  /* 0x000000000000781c */ /* 0x000fe2000374f070 */
[----:B------:R-:W-:-:S12]  /*1e410*/  BRA `(.L_x_10477) ;  /* 0xffffff9000587947 */ /* 0x000fd8000383ffff */
.L_x_10480:
[----:B0-----:R0:W2:Y:S02]  /*1e420*/  SYNCS.PHASECHK.TRANS64.TRYWAIT P0, [R22+URZ+0x31c20], R5 ;  /* 0x031c2005160075a7 */ /* 0x0010a4000800017f */
[----:B--2---:R-:W-:Y:S05]  /*1e430*/  @!P0 NANOSLEEP.SYNCS 0x989680 ;  /* 0x009896800000895d */ /* 0x004fea0003900000 */
[----:B------:R-:W2:Y:S02]  /*1e440*/  @!P0 SYNCS.PHASECHK.TRANS64 P0, [R22+URZ+0x31c20], R5 ;  /* 0x031c2005160085a7 */ /* 0x000ea4000800007f */
[----:B--2---:R-:W-:Y:S05]  /*1e450*/  @!P0 BRA `(.L_x_10480) ;  /* 0xfffffffc00f08947 */ /* 0x004fea000383ffff */
[----:B------:R-:W-:Y:S05]  /*1e460*/  BRA `(.L_x_10662) ;  /* 0xffffff9000687947 */ /* 0x000fea000383ffff */
.L_x_10484:
[----:B--2---:R2:W3:Y:S02]  /*1e470*/  SYNCS.PHASECHK.TRANS64.TRYWAIT P0, [R8+URZ+0x31ca0], R10 ;  /* 0x031ca00a080075a7 */ /* 0x0044e4000800017f */
[----:B---3--:R-:W-:Y:S05]  /*1e480*/  @!P0 NANOSLEEP.SYNCS 0x989680 ;  /* 0x009896800000895d */ /* 0x008fea0003900000 */
[----:B------:R-:W3:Y:S02]  /*1e490*/  @!P0 SYNCS.PHASECHK.TRANS64 P0, [R8+URZ+0x31ca0], R10 ;  /* 0x031ca00a080085a7 */ /* 0x000ee4000800007f */
[----:B---3--:R-:W-:Y:S05]  /*1e4a0*/  @!P0 BRA `(.L_x_10484) ;  /* 0xfffffffc00f08947 */ /* 0x008fea000383ffff */
[----:B------:R-:W-:Y:S05]  /*1e4b0*/  BRA `(.L_x_10663) ;  /* 0xffffff9000847947 */ /* 0x000fea000383ffff */
.L_x_10491:
[----:B0-----:R0:W3:Y:S02]  /*1e4c0*/  SYNCS.PHASECHK.TRANS64.TRYWAIT P0, [R8+URZ+0x31cc0], R10 ;  /* 0x031cc00a080075a7 */ /* 0x0010e4000800017f */
[----:B---3--:R-:W-:Y:S05]  /*1e4d0*/  @!P0 NANOSLEEP.SYNCS 0x989680 ;  /* 0x009896800000895d */ /* 0x008fea0003900000 */
[----:B------:R-:W3:Y:S02]  /*1e4e0*/  @!P0 SYNCS.PHASECHK.TRANS64 P0, [R8+URZ+0x31cc0], R10 ;  /* 0x031cc00a080085a7 */ /* 0x000ee4000800007f */
[----:B---3--:R-:W-:Y:S05]  /*1e4f0*/  @!P0 BRA `(.L_x_10491) ;  /* 0xfffffffc00f08947 */ /* 0x008fea000383ffff */
[----:B------:R-:W-:Y:S05]  /*1e500*/  BRA `(.L_x_10664) ;  /* 0xffffff94007c7947 */ /* 0x000fea000383ffff */
.L_x_10500:
[----:B0-----:R0:W2:Y:S02]  /*1e510*/  SYNCS.PHASECHK.TRANS64.TRYWAIT P0, [R8+URZ+0x31ca0], R7 ;  /* 0x031ca007080075a7 */ /* 0x0010a4000800017f */
[----:B--2---:R-:W-:Y:S05]  /*1e520*/  @!P0 NANOSLEEP.SYNCS 0x989680 ;  /* 0x009896800000895d */ /* 0x004fea0003900000 */
[----:B------:R-:W2:Y:S02]  /*1e530*/  @!P0 SYNCS.PHASECHK.TRANS64 P0, [R8+URZ+0x31ca0], R7 ;  /* 0x031ca007080085a7 */ /* 0x000ea4000800007f */
[----:B--2---:R-:W-:Y:S05]  /*1e540*/  @!P0 BRA `(.L_x_10500) ;  /* 0xfffffffc00f08947 */ /* 0x004fea000383ffff */
[----:B------:R-:W-:Y:S05]  /*1e550*/  BRA `(.L_x_10665) ;  /* 0xffffff9800b87947 */ /* 0x000fea000383ffff */
.L_x_10507:
[----:B--2---:R2:W3:Y:S02]  /*1e560*/  SYNCS.PHASECHK.TRANS64.TRYWAIT P0, [R8+URZ+0x31cc0], R7 ;  /* 0x031cc007080075a7 */ /* 0x0044e4000800017f */
[----:B---3--:R-:W-:Y:S05]  /*1e570*/  @!P0 NANOSLEEP.SYNCS 0x989680 ;  /* 0x009896800000895d */ /* 0x008fea0003900000 */
[----:B------:R-:W3:Y:S02]  /*1e580*/  @!P0 SYNCS.PHASECHK.TRANS64 P0, [R8+URZ+0x31cc0], R7 ;  /* 0x031cc007080085a7 */ /* 0x000ee4000800007f */
[----:B---3--:R-:W-:Y:S05]  /*1e590*/  @!P0 BRA `(.L_x_10507) ;  /* 0xfffffffc00f08947 */ /* 0x008fea000383ffff */
[----:B------:R-:W-:Y:S05]  /*1e5a0*/  BRA `(.L_x_10666) ;  /* 0xffffff9c00ac7947 */ /* 0x000fea000383ffff */
.L_x_10522:
[----:B------:R-:W2:Y:S01]  /*1e5b0*/  S2R R20, SR_TID.X ;  /* 0x0000000000147919 */ /* 0x000ea20000002100 */
[----:B------:R-:W-:Y:S01]  /*1e5c0*/  BSSY B0, `(.L_x_10667) ;  /* 0x000000a000007945 */ /* 0x000fe20003800000 */
[----:B------:R-:W-:Y:S02]  /*1e5d0*/  IMAD.MOV.U32 R12, RZ, RZ, RZ ;  /* 0x000000ffff0c7224 */ /* 0x000fe400078e00ff */
[----:B-1----:R-:W-:Y:S02]  /*1e5e0*/  IMAD.MOV.U32 R11, RZ, RZ, 0x1f ;  /* 0x0000001fff0b7424 */ /* 0x002fe400078e00ff */
[----:B------:R-:W-:Y:S01]  /*1e5f0*/  IMAD.MOV.U32 R15, RZ, RZ, -0x1 ;  /* 0xffffffffff0f7424 */ /* 0x000fe200078e00ff */
[----:B--2---:R-:W-:-:S04]  /*1e600*/  SHF.R.U32.HI R20, RZ, 0x5, R20 ;  /* 0x00000005ff147819 */ /* 0x004fc80000011614 */
[----:B------:R-:W-:-:S05]  /*1e610*/  LOP3.LUT R20, R20, 0x3, RZ, 0xc0, !PT ;  /* 0x0000000314147812 */ /* 0x000fca00078ec0ff */
[----:B------:R-:W-:-:S07]  /*1e620*/  IMAD.MOV.U32 R13, RZ, RZ, R20 ;  /* 0x000000ffff0d7224 */ /* 0x000fce00078e0014 */
[----:B0---4-:R-:W-:Y:S05]  /*1e630*/  WARPSYNC.COLLECTIVE R15, `(.L_x_10668) ;  /* 0x000000000f087348 */ /* 0x011fea0003c00000 */
[----:B------:R1:W2:Y:S02]  /*1e640*/  SHFL.IDX P6, R14, R13, R12, R11 ;  /* 0x0000000c0d0e7389 */ /* 0x0002a400000c000b */
[----:B012-4-:R-:W-:Y:S01]  /*1e650*/  ENDCOLLECTIVE ;  /* 0x000000000000791b */ /* 0x017fe20003800000 */
.L_x_10668:
[----:B------:R-:W-:Y:S05]  /*1e660*/  BSYNC B0 ;  /* 0x0000000000007941 */ /* 0x000fea0003800000 */
.L_x_10667:
[----:B------:R-:W-:Y:S05]  /*1e670*/  BRA `(.L_x_10669) ;  /* 0xffffffa800387947 */ /* 0x000fea000383ffff */
.L_x_10524:
[----:B------:R-:W-:Y:S01]  /*1e680*/  BSSY B0, `(.L_x_10670) ;  /* 0x0000006000007945 */ /* 0x000fe20003800000 */
[----:B------:R-:W-:-:S07]  /*1e690*/  IMAD.MOV.U32 R15, RZ, RZ, -0x1 ;  /* 0xffffffffff0f7424 */ /* 0x000fce00078e00ff */
[----:B012-4-:R-:W-:Y:S05]  /*1e6a0*/  WARPSYNC.COLLECTIVE R15, `(.L_x_10671) ;  /* 0x000000000f0c7348 */ /* 0x017fea0003c00000 */
[----:B------:R-:W-:Y:S02]  /*1e6b0*/  ELECT P6, UR62, PT ;  /* 0x00000000003e782f */ /* 0x000fe400038c0000 */
[----:B------:R-:W-:Y:S01]  /*1e6c0*/  MOV R14, UR62 ;  /* 0x0000003e000e7c02 */ /* 0x000fe20008000f00 */
[----:B012-4-:R-:W-:Y:S10]  /*1e6d0*/  ENDCOLLECTIVE ;  /* 0x000000000000791b */ /* 0x017ff40003800000 */
.L_x_10671:
[----:B------:R-:W-:Y:S05]  /*1e6e0*/  BSYNC B0 ;  /* 0x0000000000007941 */ /* 0x000fea0003800000 */
.L_x_10670:
[----:B------:R-:W-:Y:S05]  /*1e6f0*/  BRA `(.L_x_10672) ;  /* 0xffffffa800407947 */ /* 0x000fea000383ffff */
.L_x_10526:
[----:B--2---:R2:W3:Y:S02]  /*1e700*/  SYNCS.PHASECHK.TRANS64.TRYWAIT P0, [R0+URZ+0x31c40], R2 ;  /* 0x031c4002000075a7 */ /* 0x0044e4000800017f */
[----:B---3--:R-:W-:Y:S05]  /*1e710*/  @!P0 NANOSLEEP.SYNCS 0x989680 ;  /* 0x009896800000895d */ /* 0x008fea0003900000 */
[----:B------:R-:W3:Y:S02]  /*1e720*/  @!P0 SYNCS.PHASECHK.TRANS64 P0, [R0+URZ+0x31c40], R2 ;  /* 0x031c4002000085a7 */ /* 0x000ee4000800007f */
[----:B---3--:R-:W-:Y:S05]  /*1e730*/  @!P0 BRA `(.L_x_10526) ;  /* 0xfffffffc00f08947 */ /* 0x008fea000383ffff */
[----:B------:R-:W-:Y:S05]  /*1e740*/  BRA `(.L_x_10673) ;  /* 0xffffffa800987947 */ /* 0x000fea000383ffff */
.L_x_10530:
[----:B------:R-:W2:Y:S04]  /*1e750*/  LDL.LU R11, [R1+0x40] ;  /* 0x00004000010b7983 */ /* 0x000ea80000300800 */
[----:B------:R0:W5:Y:S01]  /*1e760*/  LDL R9, [R1+0x10] ;  /* 0x0000100001097983 */ /* 0x0001620000100800 */
[----:B------:R-:W-:Y:S02]  /*1e770*/  IMAD.MOV.U32 R13, RZ, RZ, R0 ;  /* 0x000000ffff0d7224 */ /* 0x000fe400078e0000 */
[----:B------:R-:W-:Y:S02]  /*1e780*/  IMAD.MOV.U32 R12, RZ, RZ, RZ ;  /* 0x000000ffff0c7224 */ /* 0x000fe400078e00ff */
[----:B------:R-:W-:Y:S02]  /*1e790*/  IMAD.MOV.U32 R15, RZ, RZ, -0x1 ;  /* 0xffffffffff0f7424 */ /* 0x000fe400078e00ff */
[----:B------:R-:W-:-:S04]  /*1e7a0*/  IMAD R17, R17, 0xc0, R21 ;  /* 0x000000c011117824 */ /* 0x000fc800078e0215 */
[----:B------:R-:W-:Y:S02]  /*1e7b0*/  VIADD R5, R17, 0x20 ;  /* 0x0000002011057836 */ /* 0x000fe40000000000 */
[----:B--2---:R-:W-:Y:S02]  /*1e7c0*/  IMAD R2, R11, R10, RZ ;  /* 0x0000000a0b027224 */ /* 0x004fe400078e02ff */
[----:B0-----:R-:W-:-:S07]  /*1e7d0*/  IMAD.MOV.U32 R11, RZ, RZ, 0x1c1f ;  /* 0x00001c1fff0b7424 */ /* 0x001fce00078e00ff */
[----:B-----5:R-:W-:Y:S05]  /*1e7e0*/  WARPSYNC.COLLECTIVE R15, `(.L_x_10674) ;  /* 0x000000000f087348 */ /* 0x020fea0003c00000 */
[----:B------:R0:W1:Y:S02]  /*1e7f0*/  SHFL.IDX P6, R14, R13, R12, R11 ;  /* 0x0000000c0d0e7389 */ /* 0x00006400000c000b */
[----:B01---5:R-:W-:Y:S01]  /*1e800*/  ENDCOLLECTIVE ;  /* 0x000000000000791b */ /* 0x023fe20003800000 */
.L_x_10674:
[----:B------:R-:W-:Y:S02]  /*1e810*/  IMAD.MOV.U32 R13, RZ, RZ, R4 ;  /* 0x000000ffff0d7224 */ /* 0x000fe400078e0004 */
[----:B------:R-:W-:-:S07]  /*1e820*/  IMAD.MOV.U32 R6, RZ, RZ, R14 ;  /* 0x000000ffff067224 */ /* 0x000fce00078e000e */
[----:B------:R-:W-:Y:S05]  /*1e830*/  WARPSYNC.COLLECTIVE R15, `(.L_x_10675) ;  /* 0x000000000f087348 */ /* 0x000fea0003c00000 */
[----:B------:R0:W1:Y:S02]  /*1e840*/  SHFL.IDX P6, R14, R13, R12, R11 ;  /* 0x0000000c0d0e7389 */ /* 0x00006400000c000b */
[----:B01----:R-:W-:Y:S01]  /*1e850*/  ENDCOLLECTIVE ;  /* 0x000000000000791b */ /* 0x003fe20003800000 */
.L_x_10675:
[----:B------:R-:W-:Y:S01]  /*1e860*/  ISETP.GE.AND P2, PT, R17, R2, PT ;  /* 0x000000021100720c */ /* 0x000fe20003f46270 */
[----:B------:R-:W-:Y:S02]  /*1e870*/  IMAD.MOV.U32 R13, RZ, RZ, R0 ;  /* 0x000000ffff0d7224 */ /* 0x000fe400078e0000 */
[----:B------:R-:W-:Y:S02]  /*1e880*/  IMAD.MOV.U32 R12, RZ, RZ, 0x1 ;  /* 0x00000001ff0c7424 */ /* 0x000fe400078e00ff */
[----:B------:R-:W-:-:S08]  /*1e890*/  IMAD.MOV.U32 R7, RZ, RZ, R14 ;  /* 0x000000ffff077224 */ /* 0x000fd000078e000e */
[----:B------:R-:W-:Y:S05]  /*1e8a0*/  WARPSYNC.COLLECTIVE R15, `(.L_x_10676) ;  /* 0x000000000f087348 */ /* 0x000fea0003c00000 */
[----:B------:R0:W1:Y:S02]  /*1e8b0*/  SHFL.IDX P6, R14, R13, R12, R11 ;  /* 0x0000000c0d0e7389 */ /* 0x00006400000c000b */
[----:B01----:R-:W-:Y:S01]  /*1e8c0*/  ENDCOLLECTIVE ;  /* 0x000000000000791b */ /* 0x003fe20003800000 */
.L_x_10676:
[----:B------:R-:W-:-:S05]  /*1e8d0*/  @!P2 LEA R7, P4, R20, R7, 0x1 ;  /* 0x000000071407a211 */ /* 0x000fca00078808ff */
[----:B------:R-:W-:-:S05]  /*1e8e0*/  @!P2 IMAD.X R6, RZ, RZ, R6, P4 ;  /* 0x000000ffff06a224 */ /* 0x000fca00020e0606 */
[----:B------:R-:W-:-:S04]  /*1e8f0*/  @!P2 LOP3.LUT R7, R7, R6, RZ, 0x3c, !PT ;  /* 0x000000060707a212 */ /* 0x000fc800078e3cff */
[----:B------:R-:W-:-:S04]  /*1e900*/  @!P2 LOP3.LUT R6, R7, R6, RZ, 0x3c, !PT ;  /* 0x000000060706a212 */ /* 0x000fc800078e3cff */
[----:B------:R-:W-:Y:S01]  /*1e910*/  @!P2 LOP3.LUT R7, R7, R6, RZ, 0x3c, !PT ;  /* 0x000000060707a212 */ /* 0x000fe200078e3cff */
[----:B------:R-:W-:-:S04]  /*1e920*/  IMAD.MOV.U32 R13, RZ, RZ, R4 ;  /* 0x000000ffff0d7224 */ /* 0x000fc800078e0004 */
        /* <DEDUP_REMOVED lines=10> */
.L_x_10677:
[----:B------:R-:W-:Y:S01]  /*1e9d0*/  ISETP.GE.AND P2, PT, R5, R2, PT ;  /* 0x000000020500720c */ /* 0x000fe20003f46270 */
[----:B------:R-:W-:Y:S02]  /*1e9e0*/  IMAD.MOV.U32 R13, RZ, RZ, R0 ;  /* 0x000000ffff0d7224 */ /* 0x000fe400078e0000 */
[----:B------:R-:W-:Y:S02]  /*1e9f0*/  IMAD.MOV.U32 R12, RZ, RZ, 0x2 ;  /* 0x00000002ff0c7424 */ /* 0x000fe400078e00ff */
[----:B------:R-:W-:-:S08]  /*1ea00*/  IMAD.MOV.U32 R7, RZ, RZ, R14 ;  /* 0x000000ffff077224 */ /* 0x000fd000078e000e */
[----:B------:R-:W-:Y:S05]  /*1ea10*/  WARPSYNC.COLLECTIVE R15, `(.L_x_10678) ;  /* 0x000000000f087348 */ /* 0x000fea0003c00000 */
[----:B------:R0:W1:Y:S02]  /*1ea20*/  SHFL.IDX P6, R14, R13, R12, R11 ;  /* 0x0000000c0d0e7389 */ /* 0x00006400000c000b */
[----:B01----:R-:W-:Y:S01]  /*1ea30*/  ENDCOLLECTIVE ;  /* 0x000000000000791b */ /* 0x003fe20003800000 */
.L_x_10678:
        /* <DEDUP_REMOVED lines=16> */
.L_x_10679:
[----:B------:R-:W-:Y:S02]  /*1eb40*/  VIADD R5, R17, 0x40 ;  /* 0x0000004011057836 */ /* 0x000fe40000000000 */
[----:B------:R-:W-:Y:S02]  /*1eb50*/  IMAD.MOV.U32 R13, RZ, RZ, R0 ;  /* 0x000000ffff0d7224 */ /* 0x000fe400078e0000 */
[----:B------:R-:W-:Y:S01]  /*1eb60*/  IMAD.MOV.U32 R12, RZ, RZ, 0x3 ;  /* 0x00000003ff0c7424 */ /* 0x000fe200078e00ff */
[----:B------:R-:W-:Y:S01]  /*1eb70*/  ISETP.GE.AND P2, PT, R5, R2, PT ;  /* 0x000000020500720c */ /* 0x000fe20003f46270 */
[----:B------:R-:W-:-:S12]  /*1eb80*/  IMAD.MOV.U32 R7, RZ, RZ, R14 ;  /* 0x000000ffff077224 */ /* 0x000fd800078e000e */
[----:B------:R-:W-:Y:S05]  /*1eb90*/  WARPSYNC.COLLECTIVE R15, `(.L_x_10680) ;  /* 0x000000000f087348 */ /* 0x000fea0003c00000 */
[----:B------:R0:W1:Y:S02]  /*1eba0*/  SHFL.IDX P6, R14, R13, R12, R11 ;  /* 0x0000000c0d0e7389 */ /* 0x00006400000c000b */
[----:B01----:R-:W-:Y:S01]  /*1ebb0*/  ENDCOLLECTIVE ;  /* 0x000000000000791b */ /* 0x003fe20003800000 */
.L_x_10680:
[----:B------:R-:W-:-:S05]  /*1ebc0*/  @!P2 LEA R7, P4, R20, R7, 0x1 ;  /* 0x000000071407a211 */ /* 0x000fca00078808ff */
[----:B------:R-:W-:Y:S02]  /*1ebd0*/  @!P2 IMAD.X R6, RZ, RZ, R6, P4 ;  /* 0x000000ffff06a224 */ /* 0x000fe400020e0606 */
[----:B------:R-:W-:-:S03]  /*1ebe0*/  IMAD.MOV.U32 R13, RZ, RZ, R4 ;  /* 0x000000ffff0d7224 */ /* 0x000fc600078e0004 */
[----:B------:R-:W-:Y:S01]  /*1ebf0*/  @!P2 LOP3.LUT R7, R7, R6, RZ, 0x3c, !PT ;  /* 0x000000060707a212 */ /* 0x000fe200078e3cff */
[----:B------:R-:W-:-:S07]  /*1ec00*/  IMAD.MOV.U32 R0, RZ, RZ, R14 ;  /* 0x000000ffff007224 */ /* 0x000fce00078e000e */
[----:B------:R-:W-:Y:S05]  /*1ec10*/  WARPSYNC.COLLECTIVE R15, `(.L_x_10681) ;  /* 0x000000000f087348 */ /* 0x000fea0003c00000 */
[----:B------:R0:W1:Y:S02]  /*1ec20*/  SHFL.IDX P6, R14, R13, R12, R11 ;  /* 0x0000000c0d0e7389 */ /* 0x00006400000c000b */
[----:B01----:R-:W-:Y:S01]  /*1ec30*/  ENDCOLLECTIVE ;  /* 0x000000000000791b */ /* 0x003fe20003800000 */
.L_x_10681:
[----:B------:R-:W-:Y:S01]  /*1ec40*/  @!P2 LOP3.LUT R6, R7, R6, RZ, 0x3c, !PT ;  /* 0x000000060706a212 */ /* 0x000fe200078e3cff */
[----:B------:R-:W-:-:S03]  /*1ec50*/  VIADD R5, R17, 0x60 ;  /* 0x0000006011057836 */ /* 0x000fc60000000000 */
[----:B------:R-:W-:-:S05]  /*1ec60*/  @!P2 LOP3.LUT R7, R7, R6, RZ, 0x3c, !PT ;  /* 0x000000060707a212 */ /* 0x000fca00078e3cff */
[----:B------:R-:W-:Y:S01]  /*1ec70*/  @!PT LDS RZ, [RZ] ;  /* 0x00000000fffff984 */ /* 0x000fe20000000800 */
[----:B------:R-:W-:Y:S01]  /*1ec80*/  @!PT LDS RZ, [RZ] ;  /* 0x00000000fffff984 */ /* 0x000fe20000000800 */
[----:B------:R-:W-:Y:S01]  /*1ec90*/  @!PT LDS RZ, [RZ] ;  /* 0x00000000fffff984 */ /* 0x000fe20000000800 */
[----:B------:R0:W-:Y:S04]  /*1eca0*/  @!P2 LDGSTS.E.BYPASS.LTC128B.128 [R9+0xea00], desc[UR60][R6.64], !P3 ;  /* 0x0ea000000609afae */ /* 0x0001e8000d901d7c */
[----:B------:R0:W-:Y:S01]  /*1ecb0*/  @!P2 LDGSTS.E.BYPASS.LTC128B.128 [R9+0x11a00], desc[UR60][R6.64+0x40], !P0 ;  /* 0x11a000400609afae */ /* 0x0001e2000c101d7c */
[----:B------:R-:W-:-:S03]  /*1ecc0*/  IMAD.MOV.U32 R13, RZ, RZ, R3 ;  /* 0x000000ffff0d7224 */ /* 0x000fc600078e0003 */
[----:B------:R0:W-:Y:S01]  /*1ecd0*/  @!P2 LDGSTS.E.BYPASS.LTC128B.128 [R9+0x14a00], desc[UR60][R6.64+0x80], !P1 ;  /* 0x14a000800609afae */ /* 0x0001e2000c901d7c */
[----:B------:R-:W-:Y:S01]  /*1ece0*/  ISETP.GE.AND P2, PT, R5, R2, PT ;  /* 0x000000020500720c */ /* 0x000fe20003f46270 */
[----:B------:R-:W-:Y:S02]  /*1ecf0*/  IMAD.MOV.U32 R12, RZ, RZ, RZ ;  /* 0x000000ffff0c7224 */ /* 0x000fe400078e00ff */
[----:B------:R-:W-:-:S10]  /*1ed00*/  IMAD.MOV.U32 R4, RZ, RZ, R14 ;  /* 0x000000ffff047224 */ /* 0x000fd400078e000e */
[----:B0-----:R-:W-:Y:S05]  /*1ed10*/  WARPSYNC.COLLECTIVE R15, `(.L_x_10682) ;  /* 0x000000000f087348 */ /* 0x001fea0003c00000 */
[----:B------:R1:W2:Y:S02]  /*1ed20*/  SHFL.IDX P6, R14, R13, R12, R11 ;  /* 0x0000000c0d0e7389 */ /* 0x0002a400000c000b */
[----:B012---:R-:W-:Y:S01]  /*1ed30*/  ENDCOLLECTIVE ;  /* 0x000000000000791b */ /* 0x007fe20003800000 */
.L_x_10682:
        /* <DEDUP_REMOVED lines=16> */
.L_x_10683:
[----:B------:R-:W-:Y:S02]  /*1ee40*/  IMAD.MOV.U32 R13, RZ, RZ, R3 ;  /* 0x000000ffff0d7224 */ /* 0x000fe400078e0003 */
[----:B------:R-:W-:Y:S02]  /*1ee50*/  IMAD.MOV.U32 R12, RZ, RZ, 0x1 ;  /* 0x00000001ff0c7424 */ /* 0x000fe400078e00ff */
[----:B------:R-:W-:-:S07]  /*1ee60*/  IMAD.MOV.U32 R4, RZ, RZ, R14 ;  /* 0x000000ffff047224 */ /* 0x000fce00078e000e */
[----:B------:R-:W-:Y:S05]  /*1ee70*/  WARPSYNC.COLLECTIVE R15, `(.L_x_10684) ;  /* 0x000000000f087348 */ /* 0x000fea0003c00000 */
[----:B------:R0:W1:Y:S02]  /*1ee80*/  SHFL.IDX P6, R14, R13, R12, R11 ;  /* 0x0000000c0d0e7389 */ /* 0x00006400000c000b */
[----:B01----:R-:W-:Y:S01]  /*1ee90*/  ENDCOLLECTIVE ;  /* 0x000000000000791b */ /* 0x003fe20003800000 */
.L_x_10684:
        /* <DEDUP_REMOVED lines=14> */
.L_x_10685:
[----:B------:R-:W-:Y:S01]  /*1ef80*/  IMAD.MOV.U32 R8, RZ, RZ, R14 ;  /* 0x000000ffff087224 */ /* 0x000fe200078e000e */
[----:B------:R-:W-:Y:S06]  /*1ef90*/  BRA `(.L_x_10686) ;  /* 0xffffffb000187947 */ /* 0x000fec000383ffff */
.L_x_10533:
[----:B-1----:R1:W2:Y:S02]  /*1efa0*/  SYNCS.PHASECHK.TRANS64.TRYWAIT P0, [R22+URZ+0x31c20], R0 ;  /* 0x031c2000160075a7 */ /* 0x0022a4000800017f */
[----:B--2---:R-:W-:Y:S05]  /*1efb0*/  @!P0 NANOSLEEP.SYNCS 0x989680 ;  /* 0x009896800000895d */ /* 0x004fea0003900000 */
[----:B------:R-:W2:Y:S02]  /*1efc0*/  @!P0 SYNCS.PHASECHK.TRANS64 P0, [R22+URZ+0x31c20], R0 ;  /* 0x031c2000160085a7 */ /* 0x000ea4000800007f */
[----:B--2---:R-:W-:Y:S05]  /*1efd0*/  @!P0 BRA `(.L_x_10533) ;  /* 0xfffffffc00f08947 */ /* 0x004fea000383ffff */
[----:B------:R-:W-:Y:S05]  /*1efe0*/  BRA `(.L_x_10687) ;  /* 0xffffffb000807947 */ /* 0x000fea000383ffff */
.L_x_10542:
[----:B-1----:R1:W2:Y:S02]  /*1eff0*/  SYNCS.PHASECHK.TRANS64.TRYWAIT P0, [R3+URZ+0x31c40], R2 ;  /* 0x031c4002030075a7 */ /* 0x0022a4000800017f */
[----:B--2---:R-:W-:Y:S05]  /*1f000*/  @!P0 NANOSLEEP.SYNCS 0x989680 ;  /* 0x009896800000895d */ /* 0x004fea0003900000 */
[----:B------:R-:W2:Y:S02]  /*1f010*/  @!P0 SYNCS.PHASECHK.TRANS64 P0, [R3+URZ+0x31c40], R2 ;  /* 0x031c4002030085a7 */ /* 0x000ea4000800007f */
[----:B--2---:R-:W-:Y:S05]  /*1f020*/  @!P0 BRA `(.L_x_10542) ;  /* 0xfffffffc00f08947 */ /* 0x004fea000383ffff */
[----:B------:R-:W-:Y:S05]  /*1f030*/  BRA `(.L_x_10688) ;  /* 0xffffffb4003c7947 */ /* 0x000fea000383ffff */
.L_x_10549:
[----:B0-----:R0:W1:Y:S02]  /*1f040*/  SYNCS.PHASECHK.TRANS64.TRYWAIT P0, [R2+URZ+0x31c60], R3 ;  /* 0x031c6003020075a7 */ /* 0x001064000800017f */
[----:B-1----:R-:W-:Y:S05]  /*1f050*/  @!P0 NANOSLEEP.SYNCS 0x989680 ;  /* 0x009896800000895d */ /* 0x002fea0003900000 */
[----:B------:R-:W1:Y:S02]  /*1f060*/  @!P0 SYNCS.PHASECHK.TRANS64 P0, [R2+URZ+0x31c60], R3 ;  /* 0x031c6003020085a7 */ /* 0x000e64000800007f */
[----:B-1----:R-:W-:Y:S05]  /*1f070*/  @!P0 BRA `(.L_x_10549) ;  /* 0xfffffffc00f08947 */ /* 0x002fea000383ffff */
[----:B------:R-:W-:Y:S05]  /*1f080*/  BRA `(.L_x_10689) ;  /* 0xffffffb800447947 */ /* 0x000fea000383ffff */
.L_x_10560:
[----:B0-----:R0:W1:Y:S02]  /*1f090*/  SYNCS.PHASECHK.TRANS64.TRYWAIT P0, [R5+URZ+0x31c40], R2 ;  /* 0x031c4002050075a7 */ /* 0x001064000800017f */
[----:B-1----:R-:W-:Y:S05]  /*1f0a0*/  @!P0 NANOSLEEP.SYNCS 0x989680 ;  /* 0x009896800000895d */ /* 0x002fea0003900000 */
[----:B------:R-:W1:Y:S02]  /*1f0b0*/  @!P0 SYNCS.PHASECHK.TRANS64 P0, [R5+URZ+0x31c40], R2 ;  /* 0x031c4002050085a7 */ /* 0x000e64000800007f */
[----:B-1----:R-:W-:Y:S05]  /*1f0c0*/  @!P0 BRA `(.L_x_10560) ;  /* 0xfffffffc00f08947 */ /* 0x002fea000383ffff */
[----:B------:R-:W-:Y:S05]  /*1f0d0*/  BRA `(.L_x_10690) ;  /* 0xffffffc000087947 */ /* 0x000fea000383ffff */
.L_x_10567:
[----:B0-----:R0:W1:Y:S02]  /*1f0e0*/  SYNCS.PHASECHK.TRANS64.TRYWAIT P0, [R3+URZ+0x31c60], R26 ;  /* 0x031c601a030075a7 */ /* 0x001064000800017f */
[----:B-1----:R-:W-:Y:S05]  /*1f0f0*/  @!P0 NANOSLEEP.SYNCS 0x989680 ;  /* 0x009896800000895d */ /* 0x002fea0003900000 */
[----:B------:R-:W1:Y:S02]  /*1f100*/  @!P0 SYNCS.PHASECHK.TRANS64 P0, [R3+URZ+0x31c60], R26 ;  /* 0x031c601a030085a7 */ /* 0x000e64000800007f */
[----:B-1----:R-:W-:Y:S05]  /*1f110*/  @!P0 BRA `(.L_x_10567) ;  /* 0xfffffffc00f08947 */ /* 0x002fea000383ffff */
[----:B------:R-:W-:Y:S05]  /*1f120*/  BRA `(.L_x_10691) ;  /* 0xffffffc400107947 */ /* 0x000fea000383ffff */
.L_x_10578:
[----:B0-----:R0:W1:Y:S02]  /*1f130*/  SYNCS.PHASECHK.TRANS64.TRYWAIT P0, [R5+URZ+0x31c40], R2 ;  /* 0x031c4002050075a7 */ /* 0x001064000800017f */
[----:B-1----:R-:W-:Y:S05]  /*1f140*/  @!P0 NANOSLEEP.SYNCS 0x989680 ;  /* 0x009896800000895d */ /* 0x002fea0003900000 */
[----:B------:R-:W1:Y:S02]  /*1f150*/  @!P0 SYNCS.PHASECHK.TRANS64 P0, [R5+URZ+0x31c40], R2 ;  /* 0x031c4002050085a7 */ /* 0x000e64000800007f */
[----:B-1----:R-:W-:Y:S05]  /*1f160*/  @!P0 BRA `(.L_x_10578) ;  /* 0xfffffffc00f08947 */ /* 0x002fea000383ffff */
[----:B------:R-:W-:Y:S05]  /*1f170*/  BRA `(.L_x_10692) ;  /* 0xffffffc800a87947 */ /* 0x000fea000383ffff */
.L_x_10585:
[----:B0-----:R0:W1:Y:S02]  /*1f180*/  SYNCS.PHASECHK.TRANS64.TRYWAIT P0, [R3+URZ+0x31c60], R7 ;  /* 0x031c6007030075a7 */ /* 0x001064000800017f */
[----:B-1----:R-:W-:Y:S05]  /*1f190*/  @!P0 NANOSLEEP.SYNCS 0x989680 ;  /* 0x009896800000895d */ /* 0x002fea0003900000 */
[----:B------:R-:W1:Y:S02]  /*1f1a0*/  @!P0 SYNCS.PHASECHK.TRANS64 P0, [R3+URZ+0x31c60], R7 ;  /* 0x031c6007030085a7 */ /* 0x000e64000800007f */
[----:B-1----:R-:W-:Y:S05]  /*1f1b0*/  @!P0 BRA `(.L_x_10585) ;  /* 0xfffffffc00f08947 */ /* 0x002fea000383ffff */
[----:B------:R-:W-:Y:S05]  /*1f1c0*/  BRA `(.L_x_10693) ;  /* 0xffffffcc00b07947 */ /* 0x000fea000383ffff */
.L_x_10598:
[----:B-1----:R1:W2:Y:S02]  /*1f1d0*/  SYNCS.PHASECHK.TRANS64.TRYWAIT P0, [R0+URZ+0x31c60], R3 ;  /* 0x031c6003000075a7 */ /* 0x0022a4000800017f */
[----:B--2---:R-:W-:Y:S05]  /*1f1e0*/  @!P0 NANOSLEEP.SYNCS 0x989680 ;  /* 0x009896800000895d */ /* 0x004fea0003900000 */
[----:B------:R-:W2:Y:S02]  /*1f1f0*/  @!P0 SYNCS.PHASECHK.TRANS64 P0, [R0+URZ+0x31c60], R3 ;  /* 0x031c6003000085a7 */ /* 0x000ea4000800007f */
[----:B--2---:R-:W-:Y:S05]  /*1f200*/  @!P0 BRA `(.L_x_10598) ;  /* 0xfffffffc00f08947 */ /* 0x004fea000383ffff */
[----:B------:R-:W-:Y:S05]  /*1f210*/  BRA `(.L_x_10694) ;  /* 0xffffffd400307947 */ /* 0x000fea000383ffff */
.L_x_10607:
[----:B------:R-:W-:Y:S01]  /*1f220*/  BSSY B0, `(.L_x_10695) ;  /* 0x0000008000007945 */ /* 0x000fe20003800000 */
[----:B------:R-:W-:Y:S02]  /*1f230*/  IMAD.MOV.U32 R13, RZ, RZ, R16 ;  /* 0x000000ffff0d7224 */ /* 0x000fe400078e0010 */
[----:B------:R-:W-:Y:S02]  /*1f240*/  IMAD.MOV.U32 R12, RZ, RZ, RZ ;  /* 0x000000ffff0c7224 */ /* 0x000fe400078e00ff */
[----:B-1----:R-:W-:Y:S02]  /*1f250*/  IMAD.MOV.U32 R11, RZ, RZ, 0x1f ;  /* 0x0000001fff0b7424 */ /* 0x002fe400078e00ff */
[----:B------:R-:W-:-:S07]  /*1f260*/  IMAD.MOV.U32 R15, RZ, RZ, -0x1 ;  /* 0xffffffffff0f7424 */ /* 0x000fce00078e00ff */
[----:B--2---:R-:W-:Y:S05]  /*1f270*/  WARPSYNC.COLLECTIVE R15, `(.L_x_10696) ;  /* 0x000000000f087348 */ /* 0x004fea0003c00000 */
[----:B------:R0:W1:Y:S02]  /*1f280*/  SHFL.IDX P6, R14, R13, R12, R11 ;  /* 0x0000000c0d0e7389 */ /* 0x00006400000c000b */
[----:B012---:R-:W-:Y:S01]  /*1f290*/  ENDCOLLECTIVE ;  /* 0x000000000000791b */ /* 0x007fe20003800000 */
.L_x_10696:
[----:B------:R-:W-:Y:S05]  /*1f2a0*/  BSYNC B0 ;  /* 0x0000000000007941 */ /* 0x000fea0003800000 */
.L_x_10695:
        /* <DEDUP_REMOVED lines=10> */
.L_x_10697:
        /* <DEDUP_REMOVED lines=16> */
.L_x_10698:
[----:B------:R-:W-:Y:S01]  /*1f450*/  IMAD.MOV.U32 R12, RZ, RZ, 0x2 ;  /* 0x00000002ff0c7424 */ /* 0x000fe200078e00ff */
[----:B------:R-:W-:Y:S02]  /*1f460*/  SEL R5, R14, RZ, P1 ;  /* 0x000000ff0e057207 */ /* 0x000fe40000800000 */
[----:B------:R-:W-:-:S03]  /*1f470*/  ISETP.GE.U32.AND P1, PT, R8, 0x4, PT ;  /* 0x000000040800780c */ /* 0x000fc60003f26070 */
[----:B------:R-:W-:-:S04]  /*1f480*/  IMAD.IADD R5, R2, 0x1, R5 ;  /* 0x0000000102057824 */ /* 0x000fc800078e0205 */
[----:B------:R-:W-:-:S07]  /*1f490*/  IMAD.MOV.U32 R13, RZ, RZ, R5 ;  /* 0x000000ffff0d7224 */ /* 0x000fce00078e0005 */
[----:B------:R-:W-:Y:S05]  /*1f4a0*/  WARPSYNC.COLLECTIVE R15, `(.L_x_10699) ;  /* 0x000000000f087348 */ /* 0x000fea0003c00000 */
[----:B------:R0:W1:Y:S02]  /*1f4b0*/  SHFL.UP P6, R14, R13, R12, R11 ;  /* 0x0400000c0d0e7389 */ /* 0x00006400000c000b */
[----:B01----:R-:W-:Y:S01]  /*1f4c0*/  ENDCOLLECTIVE ;  /* 0x000000000000791b */ /* 0x003fe20003800000 */
.L_x_10699:
[----:B------:R-:W-:Y:S01]  /*1f4d0*/  IMAD.MOV.U32 R12, RZ, RZ, 0x4 ;  /* 0x00000004ff0c7424 */ /* 0x000fe200078e00ff */
[----:B------:R-:W-:-:S05]  /*1f4e0*/  SEL R6, R14, RZ, P0 ;  /* 0x000000ff0e067207 */ /* 0x000fca0000000000 */
[----:B------:R-:W-:-:S04]  /*1f4f0*/  IMAD.IADD R6, R5, 0x1, R6 ;  /* 0x0000000105067824 */ /* 0x000fc800078e0206 */
[----:B------:R-:W-:-:S07]  /*1f500*/  IMAD.MOV.U32 R13, RZ, RZ, R6 ;  /* 0x000000ffff0d7224 */ /* 0x000fce00078e0006 */
[----:B------:R-:W-:Y:S05]  /*1f510*/  WARPSYNC.COLLECTIVE R15, `(.L_x_10700) ;  /* 0x000000000f087348 */ /* 0x000fea0003c00000 */
[----:B------:R0:W1:Y:S02]  /*1f520*/  SHFL.UP P6, R14, R13, R12, R11 ;  /* 0x0400000c0d0e7389 */ /* 0x00006400000c000b */
[----:B01----:R-:W-:Y:S01]  /*1f530*/  ENDCOLLECTIVE ;  /* 0x000000000000791b */ /* 0x003fe20003800000 */
.L_x_10700:
[----:B------:R-:W-:Y:S01]  /*1f540*/  IMAD.MOV.U32 R12, RZ, RZ, 0x8 ;  /* 0x00000008ff0c7424 */ /* 0x000fe200078e00ff */
[----:B------:R-:W-:-:S05]  /*1f550*/  SEL R7, R14, RZ, P1 ;  /* 0x000000ff0e077207 */ /* 0x000fca0000800000 */
[----:B------:R-:W-:-:S04]  /*1f560*/  IMAD.IADD R7, R6, 0x1, R7 ;  /* 0x0000000106077824 */ /* 0x000fc800078e0207 */
[----:B------:R-:W-:-:S07]  /*1f570*/  IMAD.MOV.U32 R13, RZ, RZ, R7 ;  /* 0x000000ffff0d7224 */ /* 0x000fce00078e0007 */
[----:B------:R-:W-:Y:S05]  /*1f580*/  WARPSYNC.COLLECTIVE R15, `(.L_x_10701) ;  /* 0x000000000f087348 */ /* 0x000fea0003c00000 */
[----:B------:R0:W1:Y:S02]  /*1f590*/  SHFL.UP P6, R14, R13, R12, R11 ;  /* 0x0400000c0d0e7389 */ /* 0x00006400000c000b */
[----:B01----:R-:W-:Y:S01]  /*1f5a0*/  ENDCOLLECTIVE ;  /* 0x000000000000791b */ /* 0x003fe20003800000 */
.L_x_10701:
[----:B------:R-:W-:Y:S01]  /*1f5b0*/  IMAD.MOV.U32 R12, RZ, RZ, 0x10 ;  /* 0x00000010ff0c7424 */ /* 0x000fe200078e00ff */
[----:B------:R-:W-:-:S05]  /*1f5c0*/  SEL R14, R14, RZ, P2 ;  /* 0x000000ff0e0e7207 */ /* 0x000fca0001000000 */
[----:B------:R-:W-:-:S04]  /*1f5d0*/  IMAD.IADD R5, R7, 0x1, R14 ;  /* 0x0000000107057824 */ /* 0x000fc800078e020e */
[----:B------:R-:W-:-:S07]  /*1f5e0*/  IMAD.MOV.U32 R13, RZ, RZ, R5 ;  /* 0x000000ffff0d7224 */ /* 0x000fce00078e0005 */
[----:B------:R-:W-:Y:S05]  /*1f5f0*/  WARPSYNC.COLLECTIVE R15, `(.L_x_10702) ;  /* 0x000000000f087348 */ /* 0x000fea0003c00000 */
[----:B------:R0:W1:Y:S02]  /*1f600*/  SHFL.UP P6, R14, R13, R12, R11 ;  /* 0x0400000c0d0e7389 */ /* 0x00006400000c000b */
[----:B01----:R-:W-:Y:S01]  /*1f610*/  ENDCOLLECTIVE ;  /* 0x000000000000791b */ /* 0x003fe20003800000 */
.L_x_10702:
        /* <DEDUP_REMOVED lines=8> */
.L_x_10703:
[----:B------:R-:W-:Y:S05]  /*1f6a0*/  BRA `(.L_x_10704) ;  /* 0xffffffd400f07947 */ /* 0x000fea000383ffff */
.L_x_10612:
[----:B------:R-:W-:Y:S01]  /*1f6b0*/  BSSY B0, `(.L_x_10705) ;  /* 0x0000008000007945 */ /* 0x000fe20003800000 */
[----:B-----5:R-:W-:Y:S02]  /*1f6c0*/  IMAD.MOV.U32 R13, RZ, RZ, R2 ;  /* 0x000000ffff0d7224 */ /* 0x020fe400078e0002 */
[----:B------:R-:W-:Y:S02]  /*1f6d0*/  IMAD.MOV.U32 R12, RZ, RZ, 0x1 ;  /* 0x00000001ff0c7424 */ /* 0x000fe400078e00ff */
[----:B-1----:R-:W-:Y:S02]  /*1f6e0*/  IMAD.MOV.U32 R11, RZ, RZ, RZ ;  /* 0x000000ffff0b7224 */ /* 0x002fe400078e00ff */
[----:B------:R-:W-:-:S07]  /*1f6f0*/  IMAD.MOV.U32 R15, RZ, RZ, -0x1 ;  /* 0xffffffffff0f7424 */ /* 0x000fce00078e00ff */
[----:B0-2---:R-:W-:Y:S05]  /*1f700*/  WARPSYNC.COLLECTIVE R15, `(.L_x_10706) ;  /* 0x000000000f087348 */ /* 0x005fea0003c00000 */
[----:B------:R1:W3:Y:S02]  /*1f710*/  SHFL.UP P6, R14, R13, R12, R11 ;  /* 0x0400000c0d0e7389 */ /* 0x0002e400000c000b */
[----:B0123--:R-:W-:Y:S01]  /*1f720*/  ENDCOLLECTIVE ;  /* 0x000000000000791b */ /* 0x00ffe20003800000 */
.L_x_10706:
[----:B------:R-:W-:Y:S05]  /*1f730*/  BSYNC B0 ;  /* 0x0000000000007941 */ /* 0x000fea0003800000 */
.L_x_10705:
[----:B------:R-:W2:Y:S01]  /*1f740*/  LDL R3, [R1] ;  /* 0x0000000001037983 */ /* 0x000ea20000100800 */
[----:B------:R-:W-:Y:S02]  /*1f750*/  IMAD.MOV.U32 R12, RZ, RZ, 0x2 ;  /* 0x00000002ff0c7424 */ /* 0x000fe400078e00ff */
[----:B------:R-:W-:Y:S02]  /*1f760*/  IMAD.MOV.U32 R11, RZ, RZ, RZ ;  /* 0x000000ffff0b7224 */ /* 0x000fe400078e00ff */
[----:B------:R-:W-:Y:S01]  /*1f770*/  IMAD.MOV.U32 R15, RZ, RZ, -0x1 ;  /* 0xffffffffff0f7424 */ /* 0x000fe200078e00ff */
[----:B--2---:R-:W-:-:S04]  /*1f780*/  LOP3.LUT P4, RZ, R3, 0x1, RZ, 0xc0, !PT ;  /* 0x0000000103ff7812 */ /* 0x004fc8000788c0ff */
[----:B------:R-:W-:-:S05]  /*1f790*/  SEL R13, R14, RZ, P4 ;  /* 0x000000ff0e0d7207 */ /* 0x000fca0002000000 */
[----:B------:R-:W-:-:S07]  /*1f7a0*/  IMAD.IADD R13, R2, 0x1, R13 ;  /* 0x00000001020d7824 */ /* 0x000fce00078e020d */
[----:B------:R-:W-:Y:S05]  /*1f7b0*/  WARPSYNC.COLLECTIVE R15, `(.L_x_10707) ;  /* 0x000000000f087348 */ /* 0x000fea0003c00000 */
[----:B------:R0:W1:Y:S02]  /*1f7c0*/  SHFL.UP P6, R14, R13, R12, R11 ;  /* 0x0400000c0d0e7389 */ /* 0x00006400000c000b */
[----:B01----:R-:W-:Y:S01]  /*1f7d0*/  ENDCOLLECTIVE ;  /* 0x000000000000791b */ /* 0x003fe20003800000 */
.L_x_10707:
[----:B------:R-:W-:Y:S01]  /*1f7e0*/  IMAD.MOV.U32 R12, RZ, RZ, 0x4 ;  /* 0x00000004ff0c7424 */ /* 0x000fe200078e00ff */
[----:B------:R-:W-:-:S05]  /*1f7f0*/  SEL R14, R14, RZ, P0 ;  /* 0x000000ff0e0e7207 */ /* 0x000fca0000000000 */
[----:B------:R-:W-:-:S04]  /*1f800*/  IMAD.IADD R5, R13, 0x1, R14 ;  /* 0x000000010d057824 */ /* 0x000fc800078e020e */
[----:B------:R-:W-:-:S07]  /*1f810*/  IMAD.MOV.U32 R13, RZ, RZ, R5 ;  /* 0x000000ffff0d7224 */ /* 0x000fce00078e0005 */
[----:B------:R-:W-:Y:S05]  /*1f820*/  WARPSYNC.COLLECTIVE R15, `(.L_x_10708) ;  /* 0x000000000f087348 */ /* 0x000fea0003c00000 */
[----:B------:R0:W1:Y:S02]  /*1f830*/  SHFL.UP P6, R14, R13, R12, R11 ;  /* 0x0400000c0d0e7389 */ /* 0x00006400000c000b */
[----:B01----:R-:W-:Y:S01]  /*1f840*/  ENDCOLLECTIVE ;  /* 0x000000000000791b */ /* 0x003fe20003800000 */
.L_x_10708:
[----:B------:R-:W-:Y:S01]  /*1f850*/  IMAD.MOV.U32 R12, RZ, RZ, 0x8 ;  /* 0x00000008ff0c7424 */ /* 0x000fe200078e00ff */
[----:B------:R-:W-:-:S05]  /*1f860*/  SEL R6, R14, RZ, P1 ;  /* 0x000000ff0e067207 */ /* 0x000fca0000800000 */
[----:B------:R-:W-:-:S04]  /*1f870*/  IMAD.IADD R6, R5, 0x1, R6 ;  /* 0x0000000105067824 */ /* 0x000fc800078e0206 */
[----:B------:R-:W-:-:S07]  /*1f880*/  IMAD.MOV.U32 R13, RZ, RZ, R6 ;  /* 0x000000ffff0d7224 */ /* 0x000fce00078e0006 */
[----:B------:R-:W-:Y:S05]  /*1f890*/  WARPSYNC.COLLECTIVE R15, `(.L_x_10709) ;  /* 0x000000000f087348 */ /* 0x000fea0003c00000 */
[----:B------:R0:W1:Y:S02]  /*1f8a0*/  SHFL.UP P6, R14, R13, R12, R11 ;  /* 0x0400000c0d0e7389 */ /* 0x00006400000c000b */
[----:B01----:R-:W-:Y:S01]  /*1f8b0*/  ENDCOLLECTIVE ;  /* 0x000000000000791b */ /* 0x003fe20003800000 */
.L_x_10709:
[----:B------:R-:W-:Y:S01]  /*1f8c0*/  IMAD.MOV.U32 R12, RZ, RZ, 0x10 ;  /* 0x00000010ff0c7424 */ /* 0x000fe200078e00ff */
[----:B------:R-:W-:-:S05]  /*1f8d0*/  SEL R7, R14, RZ, P2 ;  /* 0x000000ff0e077207 */ /* 0x000fca0001000000 */
[----:B------:R-:W-:-:S04]  /*1f8e0*/  IMAD.IADD R7, R6, 0x1, R7 ;  /* 0x0000000106077824 */ /* 0x000fc800078e0207 */
[----:B------:R-:W-:-:S07]  /*1f8f0*/  IMAD.MOV.U32 R13, RZ, RZ, R7 ;  /* 0x000000ffff0d7224 */ /* 0x000fce00078e0007 */
[----:B------:R-:W-:Y:S05]  /*1f900*/  WARPSYNC.COLLECTIVE R15, `(.L_x_10710) ;  /* 0x000000000f087348 */ /* 0x000fea0003c00000 */
[----:B------:R0:W1:Y:S02]  /*1f910*/  SHFL.UP P6, R14, R13, R12, R11 ;  /* 0x0400000c0d0e7389 */ /* 0x00006400000c000b */
[----:B01----:R-:W-:Y:S01]  /*1f920*/  ENDCOLLECTIVE ;  /* 0x000000000000791b */ /* 0x003fe20003800000 */
.L_x_10710:
        /* <DEDUP_REMOVED lines=8> */
.L_x_10711:
[----:B------:R-:W-:Y:S05]  /*1f9b0*/  BRA `(.L_x_10712) ;  /* 0xffffffd400cc7947 */ /* 0x000fea000383ffff */
.L_x_10614:
[----:B------:R-:W-:Y:S01]  /*1f9c0*/  BSSY B0, `(.L_x_10713) ;  /* 0x0000006000007945 */ /* 0x000fe20003800000 */
[----:B------:R-:W-:Y:S01]  /*1f9d0*/  PLOP3.LUT P6, PT, P6, PT, PT, 0x8, 0x0 ;  /* 0x000000000000781c */ /* 0x000fe200037ce170 */
[----:B------:R-:W-:-:S12]  /*1f9e0*/  IMAD.MOV.U32 R15, RZ, RZ, -0x1 ;  /* 0xffffffffff0f7424 */ /* 0x000fd800078e00ff */
[----:B01----:R-:W-:Y:S05]  /*1f9f0*/  WARPSYNC.COLLECTIVE R15, `(.L_x_10714) ;  /* 0x000000000f087348 */ /* 0x003fea0003c00000 */
[----:B------:R-:W-:Y:S01]  /*1fa00*/  VOTE.ANY R14, PT, P6 ;  /* 0x00000000000e7806 */ /* 0x000fe200030e0100 */
[----:B01----:R-:W-:Y:S06]  /*1fa10*/  ENDCOLLECTIVE ;  /* 0x000000000000791b */ /* 0x003fec0003800000 */
.L_x_10714:
[----:B------:R-:W-:Y:S05]  /*1fa20*/  BSYNC B0 ;  /* 0x0000000000007941 */ /* 0x000fea0003800000 */
.L_x_10713:
        /* <DEDUP_REMOVED lines=9> */
.L_x_10715:
[----:B------:R-:W-:Y:S01]  /*1fac0*/  IMAD.MOV.U32 R17, RZ, RZ, R14 ;  /* 0x000000ffff117224 */ /* 0x000fe200078e000e */
[----:B------:R-:W-:Y:S06]  /*1fad0*/  BRA `(.L_x_10716) ;  /* 0xffffffd400bc7947 */ /* 0x000fec000383ffff */
.L_x_10616:
[----:B------:R-:W-:Y:S01]  /*1fae0*/  BSSY B0, `(.L_x_10717) ;  /* 0x0000007000007945 */ /* 0x000fe20003800000 */
[----:B------:R-:W-:Y:S02]  /*1faf0*/  IMAD.MOV.U32 R13, RZ, RZ, R3 ;  /* 0x000000ffff0d7224 */ /* 0x000fe400078e0003 */
[----:B-1----:R-:W-:Y:S02]  /*1fb00*/  IMAD.MOV.U32 R11, RZ, RZ, 0x1f ;  /* 0x0000001fff0b7424 */ /* 0x002fe400078e00ff */
[----:B------:R-:W-:-:S07]  /*1fb10*/  IMAD.MOV.U32 R15, RZ, RZ, -0x1 ;  /* 0xffffffffff0f7424 */ /* 0x000fce00078e00ff */
[----:B0-23--:R-:W-:Y:S05]  /*1fb20*/  WARPSYNC.COLLECTIVE R15, `(.L_x_10718) ;  /* 0x000000000f087348 */ /* 0x00dfea0003c00000 */
[----:B------:R1:W4:Y:S02]  /*1fb30*/  SHFL.IDX P6, R14, R13, R12, R11 ;  /* 0x0000000c0d0e7389 */ /* 0x00032400000c000b */
[----:B01234-:R-:W-:Y:S01]  /*1fb40*/  ENDCOLLECTIVE ;  /* 0x000000000000791b */ /* 0x01ffe20003800000 */
.L_x_10718:
[----:B------:R-:W-:Y:S05]  /*1fb50*/  BSYNC B0 ;  /* 0x0000000000007941 */ /* 0x000fea0003800000 */
.L_x_10717:
[----:B------:R-:W-:Y:S05]  /*1fb60*/  BRA `(.L_x_10615) ;  /* 0xffffffd400b47947 */ /* 0x000fea000383ffff */
.L_x_10620:
[----:B0-----:R0:W2:Y:S02]  /*1fb70*/  SYNCS.PHASECHK.TRANS64.TRYWAIT P0, [R9+URZ+0x31c20], R0 ;  /* 0x031c2000090075a7 */ /* 0x0010a4000800017f */
[----:B--2---:R-:W-:Y:S05]  /*1fb80*/  @!P0 NANOSLEEP.SYNCS 0x989680 ;  /* 0x009896800000895d */ /* 0x004fea0003900000 */
[----:B------:R-:W2:Y:S02]  /*1fb90*/  @!P0 SYNCS.PHASECHK.TRANS64 P0, [R9+URZ+0x31c20], R0 ;  /* 0x031c2000090085a7 */ /* 0x000ea4000800007f */
[----:B--2---:R-:W-:Y:S05]  /*1fba0*/  @!P0 BRA `(.L_x_10620) ;  /* 0xfffffffc00f08947 */ /* 0x004fea000383ffff */
[----:B------:R-:W-:Y:S05]  /*1fbb0*/  BRA `(.L_x_10719) ;  /* 0xffffffd8009c7947 */ /* 0x000fea000383ffff */
.L_x_10621:
        /* <DEDUP_REMOVED lines=8> */
[----:B0--3--:R-:W-:Y:S05]  /*1fc40*/  WARPSYNC.COLLECTIVE R15, `(.L_x_10721) ;  /* 0x000000000f087348 */ /* 0x009fea0003c00000 */
[----:B------:R1:W2:Y:S02]  /*1fc50*/  SHFL.IDX P6, R14, R13, R12, R11 ;  /* 0x0000000c0d0e7389 */ /* 0x0002a400000c000b */
[----:B0123--:R-:W-:Y:S01]  /*1fc60*/  ENDCOLLECTIVE ;  /* 0x000000000000791b */ /* 0x00ffe20003800000 */
.L_x_10721:
[----:B------:R-:W-:Y:S05]  /*1fc70*/  BSYNC B0 ;  /* 0x0000000000007941 */ /* 0x000fea0003800000 */
.L_x_10720:
[----:B------:R-:W-:Y:S05]  /*1fc80*/  BRA `(.L_x_10722) ;  /* 0xffffffd800847947 */ /* 0x000fea000383ffff */
.L_x_10622:
[----:B------:R-:W-:Y:S01]  /*1fc90*/  BSSY B0, `(.L_x_10723) ;  /* 0x0000006000007945 */ /* 0x000fe20003800000 */
[----:B------:R-:W-:-:S07]  /*1fca0*/  IMAD.MOV.U32 R15, RZ, RZ, -0x1 ;  /* 0xffffffffff0f7424 */ /* 0x000fce00078e00ff */
[----:B01-3--:R-:W-:Y:S05]  /*1fcb0*/  WARPSYNC.COLLECTIVE R15, `(.L_x_10724) ;  /* 0x000000000f0c7348 */ /* 0x00bfea0003c00000 */
[----:B------:R-:W-:Y:S02]  /*1fcc0*/  ELECT P6, UR62, PT ;  /* 0x00000000003e782f */ /* 0x000fe400038c0000 */
[----:B------:R-:W-:Y:S01]  /*1fcd0*/  MOV R14, UR62 ;  /* 0x0000003e000e7c02 */ /* 0x000fe20008000f00 */
[----:B01-3--:R-:W-:Y:S10]  /*1fce0*/  ENDCOLLECTIVE ;  /* 0x000000000000791b */ /* 0x00bff40003800000 */
.L_x_10724:
[----:B------:R-:W-:Y:S05]  /*1fcf0*/  BSYNC B0 ;  /* 0x0000000000007941 */ /* 0x000fea0003800000 */
.L_x_10723:
[----:B------:R-:W-:Y:S05]  /*1fd00*/  BRA `(.L_x_10725) ;  /* 0xffffffd800787947 */ /* 0x000fea000383ffff */
.L_x_10624:
[----:B0-----:R0:W2:Y:S02]  /*1fd10*/  SYNCS.PHASECHK.TRANS64.TRYWAIT P0, [R5+URZ], R4 ;  /* 0x00000004050075a7 */ /* 0x0010a4000800017f */
[----:B--2---:R-:W-:Y:S05]  /*1fd20*/  @!P0 NANOSLEEP.SYNCS 0x989680 ;  /* 0x009896800000895d */ /* 0x004fea0003900000 */
[----:B------:R-:W2:Y:S02]  /*1fd30*/  @!P0 SYNCS.PHASECHK.TRANS64 P0, [R5+URZ], R4 ;  /* 0x00000004050085a7 */ /* 0x000ea4000800007f */
[----:B--2---:R-:W-:Y:S05]  /*1fd40*/  @!P0 BRA `(.L_x_10624) ;  /* 0xfffffffc00f08947 */ /* 0x004fea000383ffff */
[----:B------:R-:W-:Y:S05]  /*1fd50*/  BRA `(.L_x_10726) ;  /* 0xffffffd800ac7947 */ /* 0x000fea000383ffff */
.L_x_10625:
[----:B--2---:R2:W4:Y:S02]  /*1fd60*/  SYNCS.PHASECHK.TRANS64.TRYWAIT P0, [R3+URZ], R2 ;  /* 0x00000002030075a7 */ /* 0x004524000800017f */
[----:B----4-:R-:W-:Y:S05]  /*1fd70*/  @!P0 NANOSLEEP.SYNCS 0x989680 ;  /* 0x009896800000895d */ /* 0x010fea0003900000 */
[----:B------:R-:W4:Y:S02]  /*1fd80*/  @!P0 SYNCS.PHASECHK.TRANS64 P0, [R3+URZ], R2 ;  /* 0x00000002030085a7 */ /* 0x000f24000800007f */
[----:B----4-:R-:W-:Y:S05]  /*1fd90*/  @!P0 BRA `(.L_x_10625) ;  /* 0xfffffffc00f08947 */ /* 0x010fea000383ffff */
[----:B------:R-:W-:Y:S05]  /*1fda0*/  BRA `(.L_x_10727) ;  /* 0xffffffd800a07947 */ /* 0x000fea000383ffff */
.L_x_10627:
[----:B----4-:R4:W0:Y:S02]  /*1fdb0*/  SYNCS.PHASECHK.TRANS64.TRYWAIT P0, [R23+URZ], R4 ;  /* 0x00000004170075a7 */ /* 0x010824000800017f */
[----:B0-----:R-:W-:Y:S05]  /*1fdc0*/  @!P0 NANOSLEEP.SYNCS 0x989680 ;  /* 0x009896800000895d */ /* 0x001fea0003900000 */
[----:B------:R-:W0:Y:S02]  /*1fdd0*/  @!P0 SYNCS.PHASECHK.TRANS64 P0, [R23+URZ], R4 ;  /* 0x00000004170085a7 */ /* 0x000e24000800007f */
[----:B0-----:R-:W-:Y:S05]  /*1fde0*/  @!P0 BRA `(.L_x_10627) ;  /* 0xfffffffc00f08947 */ /* 0x001fea000383ffff */
[----:B------:R-:W-:Y:S05]  /*1fdf0*/  BRA `(.L_x_10728) ;  /* 0xffffffd800a47947 */ /* 0x000fea000383ffff */
.L_x_10729:
        /* <DEDUP_REMOVED lines=16> */
.L_x_15325:


//--------------------- .text._ZN7cutlass13device_kernelIN5flash11enable_sm90INS1_16FlashAttnFwdSm90INS1_25CollectiveMainloopFwdSm90ILi2EN4cute5tupleIJNS5_1CILi1EEES8_S8_EEENS6_IJNS7_ILi192EEENS7_ILi128EEENS7_ILi96EEEEEELi96ENS_6half_tEfNS_4arch4Sm90ELb0ELb1ELb0ELb0ELb0ELb0ELb0ELb0ELb1ELb1ELb0ELb0EEENS1_21CollectiveEpilogueFwdINS6_IJSA_SC_SB_EEES9_SE_SG_Li384ELb0ELb1ELb0ELb0EEENS1_30DynamicPersistentTileSchedulerILi384ELi128ELb0ELb1ELb1EEEEEEEEEvNT_6ParamsE --------------------------
	.section	.text._ZN7cutlass13device_kernelIN5flash11enable_sm90INS1_16FlashAttnFwdSm90INS1_25CollectiveMainloopFwdSm90ILi2EN4cute5tupleIJNS5_1CILi1EEES8_S8_EEENS6_IJNS7_ILi192EEENS7_ILi128EEENS7_ILi96EEEEEELi96ENS_6half_tEfNS_4arch4Sm90ELb0ELb1ELb0ELb0ELb0ELb0ELb0ELb0ELb1ELb1ELb0ELb0EEENS1_21CollectiveEpilogueFwdINS6_IJSA_SC_SB_EEES9_SE_SG_Li384ELb0ELb1ELb0ELb0EEENS1_30DynamicPersistentTileSchedulerILi384ELi128ELb0ELb1ELb1EEEEEEEEEvNT_6ParamsE,"ax",@progbits
	.align	128
.text._ZN7cutlass13device_kernelIN5flash11enable_sm90INS1_16FlashAttnFwdSm90INS1_25CollectiveMainloopFwdSm90ILi2EN4cute5tupleIJNS5_1CILi1EEES8_S8_EEENS6_IJNS7_ILi192EEENS7_ILi128EEENS7_ILi96EEEEEELi96ENS_6half_tEfNS_4arch4Sm90ELb0ELb1ELb0ELb0ELb0ELb0ELb0ELb0ELb1ELb1ELb0ELb0EEENS1_21CollectiveEpilogueFwdINS6_IJSA_SC_SB_EEES9_SE_SG_Li384ELb0ELb1ELb0ELb0EEENS1_30DynamicPersistentTileSchedulerILi384ELi128ELb0ELb1ELb1EEEEEEEEEvNT_6ParamsE:
        .type           _ZN7cutlass13device_kernelIN5flash11enable_sm90INS1_16FlashAttnFwdSm90INS1_25CollectiveMainloopFwdSm90ILi2EN4cute5tupleIJNS5_1CILi1EEES8_S8_EEENS6_IJNS7_ILi192EEENS7_ILi128EEENS7_ILi96EEEEEELi96ENS_6half_tEfNS_4arch4Sm90ELb0ELb1ELb0ELb0ELb0ELb0ELb0ELb0ELb1ELb1ELb0ELb0EEENS1_21CollectiveEpilogueFwdINS6_IJSA_SC_SB_EEES9_SE_SG_Li384ELb0ELb1ELb0ELb0EEENS1_30DynamicPersistentTileSchedulerILi384ELi128ELb0ELb1ELb1EEEEEEEEEvNT_6ParamsE,@function
        .size           _ZN7cutlass13device_kernelIN5flash11enable_sm90INS1_16FlashAttnFwdSm90INS1_25CollectiveMainloopFwdSm90ILi2EN4cute5tupleIJNS5_1CILi1EEES8_S8_EEENS6_IJNS7_ILi192EEENS7_ILi128EEENS7_ILi96EEEEEELi96ENS_6half_tEfNS_4arch4Sm90ELb0ELb1ELb0ELb0ELb0ELb0ELb0ELb0ELb1ELb1ELb0ELb0EEENS1_21CollectiveEpilogueFwdINS6_IJSA_SC_SB_EEES9_SE_SG_Li384ELb0ELb1ELb0ELb0EEENS1_30DynamicPersistentTileSchedulerILi384ELi128ELb0ELb1ELb1EEEEEEEEEvNT_6ParamsE,(.L_x_15326 - _ZN7cutlass13device_kernelIN5flash11enable_sm90INS1_16FlashAttnFwdSm90INS1_25CollectiveMainloopFwdSm90ILi2EN4cute5tupleIJNS5_1CILi1EEES8_S8_EEENS6_IJNS7_ILi192EEENS7_ILi128EEENS7_ILi96EEEEEELi96ENS_6half_tEfNS_4arch4Sm90ELb0ELb1ELb0ELb0ELb0ELb0ELb0ELb0ELb1ELb1ELb0ELb0EEENS1_21CollectiveEpilogueFwdINS6_IJSA_SC_SB_EEES9_SE_SG_Li384ELb0ELb1ELb0ELb0EEENS1_30DynamicPersistentTileSchedulerILi384ELi128ELb0ELb1ELb1EEEEEEEEEvNT_6ParamsE)
        .other          _ZN7cutlass13device_kernelIN5flash11enable_sm90INS1_16FlashAttnFwdSm90INS1_25CollectiveMainloopFwdSm90ILi2EN4cute5tupleIJNS5_1CILi1EEES8_S8_EEENS6_IJNS7_ILi192EEENS7_ILi128EEENS7_ILi96EEEEEELi96ENS_6half_tEfNS_4arch4Sm90ELb0ELb1ELb0ELb0ELb0ELb0ELb0ELb0ELb1ELb1ELb0ELb0EEENS1_21CollectiveEpilogueFwdINS6_IJSA_SC_SB_EEES9_SE_SG_Li384ELb0ELb1ELb0ELb0EEENS1_30DynamicPersistentTileSchedulerILi384ELi128ELb0ELb1ELb1EEEEEEEEEvNT_6ParamsE,@"STO_CUDA_ENTRY STV_DEFAULT"
_ZN7cutlass13device_kernelIN5flash11enable_sm90INS1_16FlashAttnFwdSm90INS1_25CollectiveMainloopFwdSm90ILi2EN4cute5tupleIJNS5_1CILi1EEES8_S8_EEENS6_IJNS7_ILi192EEENS7_ILi128EEENS7_ILi96EEEEEELi96ENS_6half_tEfNS_4arch4Sm90ELb0ELb1ELb0ELb0ELb0ELb0ELb0ELb0ELb1ELb1ELb0ELb0EEENS1_21CollectiveEpilogueFwdINS6_IJSA_SC_SB_EEES9_SE_SG_Li384ELb0ELb1ELb0ELb0EEENS1_30DynamicPersistentTileSchedulerILi384ELi128ELb0ELb1ELb1EEEEEEEEEvNT_6ParamsE:
[----:B------:R-:W0:Y:S01]  /*0000*/  LDC R1, c[0x0][0x28] ;  /* 0x00000a00ff017b82 */ /* 0x000e220000000800 */
[----:B------:R-:W1:Y:S01]  /*0010*/  S2R R3, SR_TID.X ;  /* 0x0000000000037919 */ /* 0x000e620000002100 */
[----:B------:R-:W-:Y:S01]  /*0020*/  ELECT P0, URZ, PT ;  /* 0x00000000003f782f */ /* 0x000fe20003800000 */
[----:B------:R-:W-:Y:S01]  /*0030*/  BSSY B0, `(.L_x_10730) ;  /* 0x000000e000007945 */ /* 0x000fe20003800000 */
[--C-:B-1----:R-:W-:Y:S02]  /*0040*/  SHF.R.U32.HI R0, RZ, 0x5, R3.reuse ;  /* 0x00000005ff007819 */ /* 0x102fe40000011603 */
[----:B------:R-:W-:-:S03]  /*0050*/  SHF.R.U32.HI R3, RZ, 0x7, R3 ;  /* 0x00000007ff037819 */ /* 0x000fc60000011603 */
[----:B------:R-:W1:Y:S02]  /*0060*/  SHFL.IDX PT, R2, R0, RZ, 0x1f ;  /* 0x00001fff00027589 */ /* 0x000e6400000e0000 */
[----:B-1----:R-:W-:-:S13]  /*0070*/  ISETP.EQ.AND P0, PT, R2, RZ, P0 ;  /* 0x000000ff0200720c */ /* 0x002fda0000702270 */
[----:B0-----:R-:W-:Y:S05]  /*0080*/  @!P0 BRA `(.L_x_10731) ;  /* 0x0000000000208947 */ /* 0x001fea0003800000 */
        /* <DEDUP_REMOVED lines=8> */
.L_x_10731:
[----:B------:R-:W-:Y:S05]  /*0110*/  BSYNC B0 ;  /* 0x0000000000007941 */ /* 0x000fea0003800000 */
.L_x_10730:
        /* <DEDUP_REMOVED lines=41> */
.L_x_10732:
        /* <DEDUP_REMOVED lines=22> */
.L_x_10733:
        /* <DEDUP_REMOVED lines=18> */
.L_x_10734:
        /* <DEDUP_REMOVED lines=22> */
.L_x_10735:
        /* <DEDUP_REMOVED lines=22> */
.L_x_10736:
[----:B------:R-:W-:Y:S01]  /*08f0*/  PLOP3.LUT P0, PT, PT, PT, UP0, 0x80, 0x0 ;  /* 0x000000000000781c */ /* 0x000fe20003f0f008 */
[----:B------:R-:W-:Y:S01]  /*0900*/  UMOV UR38, 0x1 ;  /* 0x0000000100267882 */ /* 0x000fe20000000000 */
[----:B------:R-:W-:Y:S01]  /*0910*/  NOP ;  /* 0x0000000000007918 */ /* 0x000fe20000000000 */
[----:B------:R-:W-:Y:S01]  /*0920*/  USEL UR38, UR38, 0x2, !UP0 ;  /* 0x0000000226267887 */ /* 0x000fe2000c000000 */
[----:B------:R-:W-:Y:S01]  /*0930*/  ULDC.64 UR48, c[0x0][0x208] ;  /* 0x0000820000307ab9 */ /* 0x000fe20000000a00 */
[----:B012-4-:R-:W-:Y:S08]  /*0940*/  BAR.SYNC.DEFER_BLOCKING 0x0 ;  /* 0x0000000000007b1d */ /* 0x017ff00000010000 */
[----:B------:R-:W-:Y:S05]  /*0950*/  @!P0 BRA `(.L_x_10737) ;  /* 0x000000ec00488947 */ /* 0x000fea0003800000 */
.L_x_10738:
        /* <DEDUP_REMOVED lines=15> */
[----:B------:R-:W0:Y:S01]  /*0a50*/  S2UR UR5, SR_CgaCtaId ;  /* 0x00000000000579c3 */ /* 0x000e220000008800 */
[----:B------:R-:W-:Y:S01]  /*0a60*/  UMOV UR42, 0x400 ;  /* 0x00000400002a7882 */ /* 0x000fe20000000000 */
[----:B------:R-:W-:Y:S01]  /*0a70*/  IMAD.MOV.U32 R18, RZ, RZ, 0x40 ;  /* 0x00000040ff127424 */ /* 0x000fe200078e00ff */
[----:B------:R-:W-:Y:S01]  /*0a80*/  ULOP3.LUT UR47, UR38, 0x1, URZ, 0xfc, !UPT ;  /* 0x00000001262f7892 */ /* 0x000fe2000f8efc3f */
[----:B------:R-:W-:Y:S01]  /*0a90*/  SHF.R.S32.HI R3, RZ, 0x1f, R150 ;  /* 0x0000001fff037819 */ /* 0x000fe20000011496 */
[----:B------:R-:W-:Y:S01]  /*0aa0*/  UMOV UR46, URZ ;  /* 0x0000003f002e7c82 */ /* 0x000fe20008000000 */
[----:B------:R-:W-:Y:S01]  /*0ab0*/  UMOV UR50, URZ ;  /* 0x0000003f00327c82 */ /* 0x000fe20008000000 */
[----:B------:R-:W-:Y:S01]  /*0ac0*/  UMOV UR45, URZ ;  /* 0x0000003f002d7c82 */ /* 0x000fe20008000000 */
[CC--:B------:R-:W-:Y:S02]  /*0ad0*/  LEA.HI R0, R3.reuse, R150.reuse, RZ, 0x4 ;  /* 0x0000009603007211 */ /* 0x0c0fe400078f20ff */
[----:B------:R-:W-:-:S02]  /*0ae0*/  LEA.HI R145, R3, R150, RZ, 0x7 ;  /* 0x0000009603917211 */ /* 0x000fc400078f38ff */
[----:B------:R-:W-:Y:S02]  /*0af0*/  LOP3.LUT R5, R0, 0xfffffff0, RZ, 0xc0, !PT ;  /* 0xfffffff000057812 */ /* 0x000fe400078ec0ff */
[----:B------:R-:W-:Y:S02]  /*0b00*/  SHF.R.S32.HI R7, RZ, 0x4, R0 ;  /* 0x00000004ff077819 */ /* 0x000fe40000011400 */
[----:B------:R-:W-:Y:S01]  /*0b10*/  LOP3.LUT R9, R145, 0xffffff80, RZ, 0xc0, !PT ;  /* 0xffffff8091097812 */ /* 0x000fe200078ec0ff */
[----:B------:R-:W-:Y:S01]  /*0b20*/  IMAD.IADD R5, R150, 0x1, -R5 ;  /* 0x0000000196057824 */ /* 0x000fe200078e0a05 */
[----:B------:R-:W-:Y:S02]  /*0b30*/  LEA.HI R2, R0, R7, RZ, 0x1 ;  /* 0x0000000700027211 */ /* 0x000fe400078f08ff */
[----:B------:R-:W-:Y:S01]  /*0b40*/  LEA.HI R4, R3, R150, RZ, 0x5 ;  /* 0x0000009603047211 */ /* 0x000fe200078f28ff */
[----:B------:R-:W-:Y:S01]  /*0b50*/  IMAD.IADD R144, R150, 0x1, -R9 ;  /* 0x0000000196907824 */ /* 0x000fe200078e0a09 */
[----:B------:R-:W-:-:S02]  /*0b60*/  SHF.R.S32.HI R0, RZ, 0x1f, R5 ;  /* 0x0000001fff007819 */ /* 0x000fc40000011405 */
[----:B------:R-:W-:Y:S01]  /*0b70*/  LOP3.LUT R2, R2, 0x1ffffffe, RZ, 0xc0, !PT ;  /* 0x1ffffffe02027812 */ /* 0x000fe200078ec0ff */
[----:B0-----:R-:W-:Y:S01]  /*0b80*/  ULEA UR42, UR5, UR42, 0x18 ;  /* 0x0000002a052a7291 */ /* 0x001fe2000f8ec03f */
[----:B------:R-:W-:Y:S02]  /*0b90*/  LEA.HI R0, R0, R5, RZ, 0x3 ;  /* 0x0000000500007211 */ /* 0x000fe400078f18ff */
[----:B------:R-:W-:Y:S01]  /*0ba0*/  SHF.R.S32.HI R4, RZ, 0x5, R4 ;  /* 0x00000005ff047819 */ /* 0x000fe20000011404 */
[----:B------:R-:W-:Y:S01]  /*0bb0*/  IMAD.IADD R7, R7, 0x1, -R2 ;  /* 0x0000000107077824 */ /* 0x000fe200078e0a02 */
[C---:B------:R-:W-:Y:S01]  /*0bc0*/  LOP3.LUT R2, R0.reuse, 0xfffffff8, RZ, 0xc0, !PT ;  /* 0xfffffff800027812 */ /* 0x040fe200078ec0ff */
[----:B------:R-:W-:Y:S01]  /*0bd0*/  IMAD.SHL.U32 R0, R0, 0x40, RZ ;  /* 0x0000004000007824 */ /* 0x000fe200078e00ff */
[----:B------:R-:W-:Y:S01]  /*0be0*/  SHF.R.S32.HI R9, RZ, 0x1f, R144 ;  /* 0x0000001fff097819 */ /* 0x000fe20000011490 */
[----:B------:R-:W-:Y:S01]  /*0bf0*/  IMAD R10, R4, 0x10, R5 ;  /* 0x00000010040a7824 */ /* 0x000fe200078e0205 */
[----:B------:R-:W-:Y:S01]  /*0c00*/  LEA.HI R3, R3, R150, RZ, 0x2 ;  /* 0x0000009603037211 */ /* 0x000fe200078f10ff */
[----:B------:R-:W-:Y:S01]  /*0c10*/  IMAD.IADD R2, R5, 0x1, -R2 ;  /* 0x0000000105027824 */ /* 0x000fe200078e0a02 */
[----:B------:R-:W-:Y:S01]  /*0c20*/  LEA.HI R6, R9, R144, RZ, 0x2 ;  /* 0x0000009009067211 */ /* 0x000fe200078f10ff */
[----:B------:R-:W-:Y:S01]  /*0c30*/  IMAD.SHL.U32 R7, R7, 0x8, RZ ;  /* 0x0000000807077824 */ /* 0x000fe200078e00ff */
[----:B------:R-:W-:-:S02]  /*0c40*/  LOP3.LUT R0, R0, 0x7ffffe00, RZ, 0xc0, !PT ;  /* 0x7ffffe0000007812 */ /* 0x000fc400078ec0ff */
[C---:B------:R-:W-:Y:S01]  /*0c50*/  R2P PR, R2.reuse, 0x6 ;  /* 0x0000000602007804 */ /* 0x040fe20000000000 */
[----:B------:R-:W-:Y:S01]  /*0c60*/  IMAD.SHL.U32 R2, R2, 0x40, RZ ;  /* 0x0000004002027824 */ /* 0x000fe200078e00ff */
[--C-:B------:R-:W-:Y:S01]  /*0c70*/  SHF.R.S32.HI R8, RZ, 0x2, R6.reuse ;  /* 0x00000002ff087819 */ /* 0x100fe20000011406 */
[----:B------:R-:W-:Y:S01]  /*0c80*/  IMAD.U32 R147, R10, 0x20, R7 ;  /* 0x000000200a937824 */ /* 0x000fe200078e0007 */
[----:B------:R-:W-:Y:S01]  /*0c90*/  SHF.R.S32.HI R11, RZ, 0x1f, R6 ;  /* 0x0000001fff0b7819 */ /* 0x000fe20000011406 */
[----:B------:R-:W-:Y:S01]  /*0ca0*/  IMAD R0, R4, 0x400, R0 ;  /* 0x0000040004007824 */ /* 0x000fe200078e0200 */
[----:B------:R-:W-:Y:S02]  /*0cb0*/  LOP3.LUT R2, R2, 0x1c0, RZ, 0xc0, !PT ;  /* 0x000001c002027812 */ /* 0x000fe400078ec0ff */
[----:B------:R-:W-:Y:S02]  /*0cc0*/  SHF.R.S32.HI R145, RZ, 0x7, R145 ;  /* 0x00000007ff917819 */ /* 0x000fe40000011491 */
[----:B------:R-:W-:-:S02]  /*0cd0*/  LOP3.LUT R7, R2, 0x8, R7, 0xf8, !PT ;  /* 0x0000000802077812 */ /* 0x000fc400078ef807 */
[----:B------:R-:W-:Y:S01]  /*0ce0*/  SHF.R.U32.HI R2, RZ, 0x3, R2 ;  /* 0x00000003ff027819 */ /* 0x000fe20000011602 */
[----:B------:R-:W-:Y:S01]  /*0cf0*/  IMAD.HI R4, R145, 0x55555556, RZ ;  /* 0x5555555691047827 */ /* 0x000fe200078e02ff */
[----:B------:R-:W-:Y:S02]  /*0d00*/  LOP3.LUT R141, R3, 0xfffffffc, RZ, 0xc0, !PT ;  /* 0xfffffffc038d7812 */ /* 0x000fe400078ec0ff */
[----:B------:R-:W-:Y:S02]  /*0d10*/  LOP3.LUT R7, R7, R2, RZ, 0x3c, !PT ;  /* 0x0000000207077212 */ /* 0x000fe400078e3cff */
[----:B------:R-:W-:Y:S01]  /*0d20*/  LEA.HI R11, R11, R8, RZ, 0x3 ;  /* 0x000000080b0b7211 */ /* 0x000fe200078f18ff */
[----:B------:R-:W-:Y:S01]  /*0d30*/  IMAD.IADD R141, R150, 0x1, -R141 ;  /* 0x00000001968d7824 */ /* 0x000fe200078e0a8d */
[----:B------:R-:W-:Y:S01]  /*0d40*/  LEA.HI R9, R9, R144, RZ, 0x5 ;  /* 0x0000009009097211 */ /* 0x000fe200078f28ff */
[----:B------:R-:W-:Y:S01]  /*0d50*/  IMAD.IADD R0, R0, 0x1, R7 ;  /* 0x0000000100007824 */ /* 0x000fe200078e0207 */
[----:B------:R-:W-:Y:S01]  /*0d60*/  LOP3.LUT R11, R11, 0xfffffff8, RZ, 0xc0, !PT ;  /* 0xfffffff80b0b7812 */ /* 0x000fe200078ec0ff */
[----:B------:R-:W-:Y:S01]  /*0d70*/  IMAD.SHL.U32 R138, R141, 0x8, RZ ;  /* 0x000000088d8a7824 */ /* 0x000fe200078e00ff */
[----:B------:R-:W-:-:S02]  /*0d80*/  LEA.HI R4, R4, R4, RZ, 0x1 ;  /* 0x0000000404047211 */ /* 0x000fc400078f08ff */
[----:B------:R-:W-:Y:S01]  /*0d90*/  SHF.R.S32.HI R9, RZ, 0x5, R9 ;  /* 0x00000005ff097819 */ /* 0x000fe20000011409 */
[----:B------:R-:W-:Y:S01]  /*0da0*/  IMAD.IADD R8, R8, 0x1, -R11 ;  /* 0x0000000108087824 */ /* 0x000fe200078e0a0b */
[----:B------:R-:W-:Y:S01]  /*0db0*/  LEA.HI R2, R141, R141, RZ, 0x1 ;  /* 0x0000008d8d027211 */ /* 0x000fe200078f08ff */
[----:B------:R-:W-:Y:S01]  /*0dc0*/  IMAD R4, R4, -0x3, R145 ;  /* 0xfffffffd04047824 */ /* 0x000fe200078e0291 */
[----:B------:R-:W-:Y:S01]  /*0dd0*/  LEA R17, R0, UR42, 0x1 ;  /* 0x0000002a00117c11 */ /* 0x000fe2000f8e08ff */
[----:B------:R-:W-:Y:S01]  /*0de0*/  IMAD R9, R9, 0x10, R8 ;  /* 0x0000001009097824 */ /* 0x000fe200078e0208 */
[----:B------:R-:W-:Y:S01]  /*0df0*/  LOP3.LUT R2, R2, 0x1ffffffe, RZ, 0xc0, !PT ;  /* 0x1ffffffe02027812 */ /* 0x000fe200078ec0ff */
[----:B------:R-:W-:Y:S01]  /*0e00*/  VIADD R139, R138, 0x20 ;  /* 0x000000208a8b7836 */ /* 0x000fe20000000000 */
[----:B------:R-:W-:Y:S01]  /*0e10*/  SHF.R.S32.HI R142, RZ, 0x2, R3 ;  /* 0x00000002ff8e7819 */ /* 0x000fe20000011403 */
[C---:B------:R-:W-:Y:S01]  /*0e20*/  VIADD R22, R17.reuse, 0x21800 ;  /* 0x0002180011167836 */ /* 0x040fe20000000000 */
[----:B------:R-:W-:Y:S01]  /*0e30*/  SEL R18, R18, 0xffffffc0, !P2 ;  /* 0xffffffc012127807 */ /* 0x000fe20005000000 */
[----:B------:R-:W-:Y:S01]  /*0e40*/  VIADD R140, R138, 0x40 ;  /* 0x000000408a8c7836 */ /* 0x000fe20000000000 */
[----:B------:R-:W-:Y:S01]  /*0e50*/  LOP3.LUT R3, R6, 0x7ffffffc, RZ, 0xc0, !PT ;  /* 0x7ffffffc06037812 */ /* 0x000fe200078ec0ff */
[----:B------:R-:W-:Y:S01]  /*0e60*/  VIADD R23, R17, 0x21820 ;  /* 0x0002182011177836 */ /* 0x000fe20000000000 */
[----:B------:R-:W-:Y:S01]  /*0e70*/  SHF.R.S32.HI R149, RZ, 0x1f, R139 ;  /* 0x0000001fff957819 */ /* 0x000fe2000001148b */
[----:B------:R-:W-:Y:S01]  /*0e80*/  IMAD R146, R4, 0x40, R9 ;  /* 0x0000004004927824 */ /* 0x000fe200078e0209 */
[----:B------:R-:W-:Y:S01]  /*0e90*/  SHF.R.S32.HI R148, RZ, 0x1f, R140 ;  /* 0x0000001fff947819 */ /* 0x000fe2000001148c */
[----:B------:R-:W-:-:S02]  /*0ea0*/  IMAD.IADD R137, R141, 0x1, -R2 ;  /* 0x000000018d897824 */ /* 0x000fc400078e0a02 */
[C---:B------:R-:W-:Y:S02]  /*0eb0*/  @P1 VIADD R23, R22.reuse, 0xffffffe0 ;  /* 0xffffffe016171836 */ /* 0x040fe40000000000 */
[----:B------:R-:W-:Y:S02]  /*0ec0*/  IMAD.IADD R22, R22, 0x1, R18 ;  /* 0x0000000116167824 */ /* 0x000fe400078e0212 */
[----:B------:R-:W-:Y:S02]  /*0ed0*/  IMAD.IADD R16, R144, 0x1, -R3 ;  /* 0x0000000190107824 */ /* 0x000fe400078e0a03 */
[----:B------:R-:W-:Y:S02]  /*0ee0*/  IMAD R137, R137, 0x8, R146 ;  /* 0x0000000889897824 */ /* 0x000fe400078e0292 */
[----:B------:R-:W-:Y:S02]  /*0ef0*/  IMAD.IADD R18, R18, 0x1, R23 ;  /* 0x0000000112127824 */ /* 0x000fe400078e0217 */
[----:B------:R-:W-:-:S07]  /*0f00*/  VIADD R136, R23, 0x6000 ;  /* 0x0000600017887836 */ /* 0x000fce0000000000 */
.L_x_10827:
        /* <DEDUP_REMOVED lines=21> */
.L_x_10739:
[----:B------:R-:W-:Y:S01]  /*1060*/  ULDC UR7, c[0x0][0xc54] ;  /* 0x0003150000077ab9 */ /* 0x000fe20000000800 */
[----:B------:R-:W-:Y:S01]  /*1070*/  UMOV UR6, UR9 ;  /* 0x0000000900067c82 */ /* 0x000fe20008000000 */
[----:B------:R-:W-:-:S11]  /*1080*/  UISETP.NE.AND UP0, UPT, UR7, 0x1, UPT ;  /* 0x000000010700788c */ /* 0x000fd6000bf05270 */
[----:B------:R-:W-:Y:S02]  /*1090*/  @UP0 ULDC.64 UR10, c[0x0][0xc58] ;  /* 0x00031600000a0ab9 */ /* 0x000fe40000000a00 */
[----:B------:R-:W-:-:S04]  /*10a0*/  UIMAD.WIDE.U32 UR4, UR9, UR10, URZ ;  /* 0x0000000a090472a5 */ /* 0x000fc8000f8e003f */
[----:B------:R-:W-:-:S04]  /*10b0*/  @UP0 USHF.R.U32.HI UR6, URZ, UR11, UR5 ;  /* 0x0000000b3f060299 */ /* 0x000fc80008011605 */
[----:B------:R-:W-:-:S12]  /*10c0*/  UIMAD UR4, UR6, UR7, URZ ;  /* 0x00000007060472a4 */ /* 0x000fd8000f8e023f */
.L_x_10740:
        /* <DEDUP_REMOVED lines=9> */
[----:B------:R-:W-:-:S02]  /*1160*/  UIMAD UR41, UR6, 0xc0, URZ ;  /* 0x000000c0062978a4 */ /* 0x000fc4000f8e023f */
        /* <DEDUP_REMOVED lines=39> */
.L_x_10742:
[----:B------:R-:W-:-:S11]  /*13e0*/  UISETP.NE.AND UP0, UPT, UR5, 0x1, UPT ;  /* 0x000000010500788c */ /* 0x000fd6000bf05270 */
[----:B------:R-:W-:Y:S02]  /*13f0*/  @UP0 ULDC.64 UR8, c[0x0][0x9e8] ;  /* 0x00027a0000080ab9 */ /* 0x000fe40000000a00 */
[----:B------:R-:W-:-:S04]  /*1400*/  UIMAD.WIDE.U32 UR6, UR4, UR8, URZ ;  /* 0x00000008040672a5 */ /* 0x000fc8000f8e003f */
[----:B------:R-:W-:-:S12]  /*1410*/  @UP0 USHF.R.U32.HI UR4, URZ, UR9, UR7 ;  /* 0x000000093f040299 */ /* 0x000fd80008011607 */
.L_x_10743:
[----:B------:R-:W-:-:S06]  /*1420*/  UIMAD UR4, UR4, UR5, UR5 ;  /* 0x00000005040472a4 */ /* 0x000fcc000f8e0205 */
[----:B------:R-:W-:-:S07]  /*1430*/  VIMNMX R0, R0, UR4, PT ;  /* 0x0000000400007c48 */ /* 0x000fce000bfe0100 */
.L_x_10741:
        /* <DEDUP_REMOVED lines=29> */
.L_x_10745:
[----:B------:R-:W-:-:S11]  /*1610*/  UISETP.NE.AND UP0, UPT, UR5, 0x1, UPT ;  /* 0x000000010500788c */ /* 0x000fd6000bf05270 */
[----:B------:R-:W-:Y:S02]  /*1620*/  @UP0 ULDC.64 UR10, c[0x0][0x9e8] ;  /* 0x00027a00000a0ab9 */ /* 0x000fe40000000a00 */
[----:B------:R-:W-:-:S04]  /*1630*/  UIMAD.WIDE.U32 UR6, UR4, UR10, URZ ;  /* 0x0000000a040672a5 */ /* 0x000fc8000f8e003f */
[----:B------:R-:W-:-:S12]  /*1640*/  @UP0 USHF.R.U32.HI UR4, URZ, UR11, UR7 ;  /* 0x0000000b3f040299 */ /* 0x000fd80008011607 */
.L_x_10746:
[----:B------:R-:W-:-:S04]  /*1650*/  UIMAD UR4, UR4, UR5, URZ ;  /* 0x00000005040472a4 */ /* 0x000fc8000f8e023f */
[----:B------:R-:W-:-:S04]  /*1660*/  UISETP.LT.AND UP0, UPT, UR9, UR4, UPT ;  /* 0x000000040900728c */ /* 0x000fc8000bf01270 */
[----:B------:R-:W-:-:S12]  /*1670*/  USEL UR9, UR9, UR4, !UP0 ;  /* 0x0000000409097287 */ /* 0x000fd8000c000000 */
.L_x_10744:
[----:B------:R-:W-:Y:S01]  /*1680*/  USHF.R.S32.HI UR4, URZ, 0x1f, UR9 ;  /* 0x0000001f3f047899 */ /* 0x000fe20008011409 */
[----:B------:R-:W-:Y:S02]  /*1690*/  PLOP3.LUT P0, PT, PT, PT, PT, 0x80, 0x0 ;  /* 0x000000000000781c */ /* 0x000fe40003f0f070 */
[----:B------:R-:W-:Y:S01]  /*16a0*/  CS2R R36, SRZ ;  /* 0x0000000000247805 */ /* 0x000fe2000001ff00 */
[----:B------:R-:W-:Y:S01]  /*16b0*/  IMAD.MOV.U32 R48, RZ, RZ, RZ ;  /* 0x000000ffff307224 */ /* 0x000fe200078e00ff */
[----:B------:R-:W-:Y:S01]  /*16c0*/  ULEA.HI UR4, UR4, UR9, URZ, 0x7 ;  /* 0x0000000904047291 */ /* 0x000fe2000f8f383f */
[----:B------:R-:W-:Y:S01]  /*16d0*/  CS2R R30, SRZ ;  /* 0x00000000001e7805 */ /* 0x000fe2000001ff00 */
[----:B------:R-:W-:Y:S01]  /*16e0*/  IMAD.MOV.U32 R133, RZ, RZ, RZ ;  /* 0x000000ffff857224 */ /* 0x000fe200078e00ff */
[----:B------:R-:W-:Y:S01]  /*16f0*/  CS2R R28, SRZ ;  /* 0x00000000001c7805 */ /* 0x000fe2000001ff00 */
[----:B------:R-:W-:Y:S01]  /*1700*/  USHF.R.S32.HI UR4, URZ, 0x7, UR4 ;  /* 0x000000073f047899 */ /* 0x000fe20008011404 */
[----:B------:R-:W-:Y:S01]  /*1710*/  IMAD.MOV.U32 R44, RZ, RZ, RZ ;  /* 0x000000ffff2c7224 */ /* 0x000fe200078e00ff */
[----:B------:R-:W-:Y:S01]  /*1720*/  CS2R R26, SRZ ;  /* 0x00000000001a7805 */ /* 0x000fe2000001ff00 */
[----:B------:R-:W-:Y:S01]  /*1730*/  IMAD.MOV.U32 R129, RZ, RZ, RZ ;  /* 0x000000ffff817224 */ /* 0x000fe200078e00ff */
[----:B------:R-:W-:Y:S01]  /*1740*/  UISETP.LT.AND UP0, UPT, URZ, UR4, UPT ;  /* 0x000000043f00728c */ /* 0x000fe2000bf01270 */
[----:B------:R-:W-:Y:S01]  /*1750*/  IMAD.MOV.U32 R46, RZ, RZ, RZ ;  /* 0x000000ffff2e7224 */ /* 0x000fe200078e00ff */
[----:B------:R-:W-:Y:S01]  /*1760*/  CS2R R122, SRZ ;  /* 0x00000000007a7805 */ /* 0x000fe2000001ff00 */
[----:B------:R-:W-:Y:S01]  /*1770*/  IMAD.MOV.U32 R125, RZ, RZ, RZ ;  /* 0x000000ffff7d7224 */ /* 0x000fe200078e00ff */
        /* <DEDUP_REMOVED lines=20> */
[----:B------:R-:W-:Y:S06]  /*18c0*/  @!P1 BRA `(.L_x_10747) ;  /* 0x000000c400889947 */ /* 0x000fec0003800000 */
[----:B------:R-:W0:Y:S02]  /*18d0*/  SHFL.IDX PT, R0, R145, RZ, 0x1f ;  /* 0x00001fff91007589 */ /* 0x000e2400000e0000 */
[----:B0-----:R-:W-:-:S13]  /*18e0*/  R2UR UR37, R0 ;  /* 0x00000000002572ca */ /* 0x001fda00000e0000 */
[----:B------:R-:W-:-:S04]  /*18f0*/  UIMAD.WIDE UR4, UR37, 0x55555556, URZ ;  /* 0x55555556250478a5 */ /* 0x000fc8000f8e023f */
[----:B------:R-:W-:Y:S02]  /*1900*/  ULEA.HI UR51, UR5, UR5, URZ, 0x1 ;  /* 0x0000000505337291 */ /* 0x000fe4000f8f083f */
[----:B------:R-:W-:Y:S02]  /*1910*/  UIADD3 UR5, UR42, 0x21800, URZ ;  /* 0x000218002a057890 */ /* 0x000fe4000fffe03f */
[----:B------:R-:W-:Y:S02]  /*1920*/  UIMAD UR51, UR51, -0x3, UR37 ;  /* 0xfffffffd333378a4 */ /* 0x000fe4000f8e0225 */
[----:B------:R-:W-:Y:S02]  /*1930*/  ULOP3.LUT UP0, URZ, UR5, 0x3ff, URZ, 0xc0, !UPT ;  /* 0x000003ff053f7892 */ /* 0x000fe4000f80c03f */
[----:B------:R-:W-:Y:S02]  /*1940*/  ULEA UR4, UR51, UR42, 0xc ;  /* 0x0000002a33047291 */ /* 0x000fe4000f8e603f */
[----:B------:R-:W-:-:S02]  /*1950*/  ULEA UR5, UR51, UR5, 0xd ;  /* 0x0000000533057291 */ /* 0x000fc4000f8e683f */
[----:B------:R-:W-:Y:S01]  /*1960*/  PLOP3.LUT P0, PT, PT, PT, UP0, 0x80, 0x0 ;  /* 0x000000000000781c */ /* 0x000fe20003f0f008 */
[----:B------:R-:W-:Y:S02]  /*1970*/  UIADD3 UR4, UR4, 0xc400, URZ ;  /* 0x0000c40004047890 */ /* 0x000fe4000fffe03f */
[----:B------:R-:W-:Y:S02]  /*1980*/  USHF.R.U32.HI UR5, URZ, 0x4, UR5 ;  /* 0x000000043f057899 */ /* 0x000fe40008011605 */
[----:B------:R-:W-:Y:S02]  /*1990*/  USHF.R.U32.HI UR4, URZ, 0x4, UR4 ;  /* 0x000000043f047899 */ /* 0x000fe40008011604 */
[----:B------:R-:W-:Y:S02]  /*19a0*/  ULOP3.LUT UR36, UR5, 0x3fff, URZ, 0xc0, !UPT ;  /* 0x00003fff05247892 */ /* 0x000fe4000f8ec03f */
[----:B------:R-:W-:-:S04]  /*19b0*/  ULOP3.LUT UR53, UR4, 0x3fff, URZ, 0xc0, !UPT ;  /* 0x00003fff04357892 */ /* 0x000fc8000f8ec03f */
[----:B------:R-:W-:Y:S08]  /*19c0*/  @!P0 BRA `(.L_x_10748) ;  /* 0x0000000000408947 */ /* 0x000ff00003800000 */
        /* <DEDUP_REMOVED lines=16> */
.L_x_10748:
        /* <DEDUP_REMOVED lines=9> */
.L_x_10939:
[----:B------:R-:W-:Y:S05]  /*1b60*/  @!P0 BRA `(.L_x_10750) ;  /* 0x0000000000048947 */ /* 0x000fea0003800000 */
[----:B------:R-:W-:Y:S01]  /*1b70*/  BPT.TRAP 0x1 ;  /* 0x000000040000795c */ /* 0x000fe20000300000 */
.L_x_10750:
[----:B------:R-:W-:Y:S02]  /*1b80*/  IMAD.U32 R5, RZ, RZ, UR45 ;  /* 0x0000002dff057e24 */ /* 0x000fe4000f8e00ff */
[----:B0-----:R-:W-:-:S03]  /*1b90*/  IMAD.U32 R0, RZ, RZ, UR50 ;  /* 0x00000032ff007e24 */ /* 0x001fc6000f8e00ff */
[----:B------:R-:W-:Y:S02]  /*1ba0*/  LEA R5, R5, UR42, 0x3 ;  /* 0x0000002a05057c11 */ /* 0x000fe4000f8e18ff */
[----:B------:R-:W-:-:S04]  /*1bb0*/  SHF.L.U32 R0, R0, 0x1f, RZ ;  /* 0x0000001f00007819 */ /* 0x000fc800000006ff */
[----:B------:R0:W1:Y:S01]  /*1bc0*/  SYNCS.PHASECHK.TRANS64.TRYWAIT P2, [R5+URZ+0x2d830], R0 ;  /* 0x02d83000050075a7 */ /* 0x000062000804017f */
[----:B------:R-:W-:Y:S05]  /*1bd0*/  @!P0 BRA `(.L_x_10751) ;  /* 0x0000000000048947 */ /* 0x000fea0003800000 */
[----:B------:R-:W-:Y:S01]  /*1be0*/  BPT.TRAP 0x1 ;  /* 0x000000040000795c */ /* 0x000fe20000300000 */
.L_x_10751:
[----:B------:R-:W2:Y:S02]  /*1bf0*/  S2R R2, SR_TID.X ;  /* 0x0000000000027919 */ /* 0x000ea40000002100 */
[----:B--2---:R-:W-:Y:S01]  /*1c00*/  LOP3.LUT P1, RZ, R2, 0x7f, RZ, 0xc0, !PT ;  /* 0x0000007f02ff7812 */ /* 0x004fe2000782c0ff */
[----:B-1----:R-:W-:-:S12]  /*1c10*/  @P2 BRA `(.L_x_10752) ;  /* 0x0000000000082947 */ /* 0x002fd80003800000 */
[----:B------:R-:W1:Y:S02]  /*1c20*/  SYNCS.PHASECHK.TRANS64.TRYWAIT P2, [R5+URZ+0x2d830], R0 ;  /* 0x02d83000050075a7 */ /* 0x000e64000804017f */
[----:B-1----:R-:W-:Y:S05]  /*1c30*/  @!P2 BRA `(.L_x_10753) ;  /* 0x00000128002ca947 */ /* 0x002fea0003800000 */
.L_x_10752:
[----:B------:R-:W-:Y:S05]  /*1c40*/  WARPSYNC.ALL ;  /* 0x0000000000007948 */ /* 0x000fea0003800000 */
[----:B------:R-:W-:Y:S01]  /*1c50*/  UIADD3 UR4, UR42, 0x15400, URZ ;  /* 0x000154002a047890 */ /* 0x000fe2000fffe03f */
[----:B------:R-:W-:Y:S01]  /*1c60*/  WARPGROUP.ARRIVE ;  /* 0x00000000000079c5 */ /* 0x000fe20000000000 */
[----:B------:R-:W-:Y:S01]  /*1c70*/  UMOV UR5, 0x80000020 ;  /* 0x8000002000057882 */ /* 0x000fe20000000000 */
[----:B------:R-:W-:Y:S01]  /*1c80*/  UMOV UR7, 0x80000020 ;  /* 0x8000002000077882 */ /* 0x000fe20000000000 */
[----:B------:R-:W-:Y:S01]  /*1c90*/  USHF.R.U32.HI UR4, URZ, 0x4, UR4 ;  /* 0x000000043f047899 */ /* 0x000fe20008011604 */
[----:B01----:R-:W-:Y:S01]  /*1ca0*/  VIADD R0, R137, UR41 ;  /* 0x0000002989007c36 */ /* 0x003fe20008000000 */
[----:B------:R-:W-:Y:S01]  /*1cb0*/  UMOV UR9, 0x80000020 ;  /* 0x8000002000097882 */ /* 0x000fe20000000000 */
[----:B------:R-:W-:Y:S01]  /*1cc0*/  UMOV UR11, 0x80000020 ;  /* 0x80000020000b7882 */ /* 0x000fe20000000000 */
[----:B------:R-:W-:Y:S01]  /*1cd0*/  ULOP3.LUT UR4, UR4, 0x3fff, URZ, 0xc0, !UPT ;  /* 0x00003fff04047892 */ /* 0x000fe2000f8ec03f */
[----:B------:R-:W0:Y:S01]  /*1ce0*/  LDC R6, c[0x0][0x2f0] ;  /* 0x0000bc00ff067b82 */ /* 0x000e220000000800 */
[----:B------:R-:W-:Y:S01]  /*1cf0*/  UMOV UR13, 0x80000020 ;  /* 0x80000020000d7882 */ /* 0x000fe20000000000 */
[----:B------:R-:W-:Y:S01]  /*1d00*/  UMOV UR15, 0x80000020 ;  /* 0x80000020000f7882 */ /* 0x000fe20000000000 */
[----:B------:R-:W-:Y:S01]  /*1d10*/  ULOP3.LUT UR32, UR4, 0x10000, URZ, 0xfc, !UPT ;  /* 0x0001000004207892 */ /* 0x000fe2000f8efc3f */
[----:B------:R-:W-:Y:S01]  /*1d20*/  IMAD.MOV.U32 R4, RZ, RZ, R0 ;  /* 0x000000ffff047224 */ /* 0x000fe200078e0000 */
[----:B------:R-:W-:Y:S01]  /*1d30*/  ULOP3.LUT UR4, UR53, 0x10000, URZ, 0xfc, !UPT ;  /* 0x0001000035047892 */ /* 0x000fe2000f8efc3f */
[----:B------:R-:W-:Y:S01]  /*1d40*/  IMAD.MOV.U32 R3, RZ, RZ, -0x80 ;  /* 0xffffff80ff037424 */ /* 0x000fe200078e00ff */
[----:B------:R-:W-:Y:S01]  /*1d50*/  UIMAD UR6, UR45, 0x600, UR32 ;  /* 0x000006002d0678a4 */ /* 0x000fe2000f8e0220 */
[----:B------:R-:W1:Y:S01]  /*1d60*/  LDC R143, c[0x0][0x288] ;  /* 0x0000a200ff8f7b82 */ /* 0x000e620000000800 */
[----:B------:R-:W-:Y:S01]  /*1d70*/  UIADD3 UR8, UR4, 0x2, URZ ;  /* 0x0000000204087890 */ /* 0x000fe2000fffe03f */
[C---:B------:R-:W-:Y:S01]  /*1d80*/  IMAD R9, R88.reuse, R3, 0x80 ;  /* 0x0000008058097424 */ /* 0x040fe200078e0203 */
[----:B------:R-:W-:Y:S01]  /*1d90*/  UIADD3 UR10, UR6, 0x2, URZ ;  /* 0x00000002060a7890 */ /* 0x000fe2000fffe03f */
[----:B------:R-:W-:Y:S01]  /*1da0*/  LEA R7, R88, 0xffffff80, 0x7 ;  /* 0xffffff8058077811 */ /* 0x000fe200078e38ff */
[----:B------:R-:W-:Y:S01]  /*1db0*/  UIADD3 UR12, UR4, 0x300, URZ ;  /* 0x00000300040c7890 */ /* 0x000fe2000fffe03f */
[----:B------:R-:W-:Y:S01]  /*1dc0*/  VIADD R3, R9, 0x1 ;  /* 0x0000000109037836 */ /* 0x000fe20000000000 */
[----:B------:R-:W-:-:S02]  /*1dd0*/  UIADD3 UR14, UR6, 0x200, URZ ;  /* 0x00000200060e7890 */ /* 0x000fc4000fffe03f */
[----:B------:R-:W-:Y:S01]  /*1de0*/  HGMMA.64x128x16.F32 R24, gdesc[UR4], RZ, !UPT, gsb0 ;  /* 0x01e00000041879f0 */ /* 0x000fe2000c0008ff */
[----:B------:R-:W-:Y:S01]  /*1df0*/  UIADD3 UR16, UR4, 0x302, URZ ;  /* 0x0000030204107890 */ /* 0x000fe2000fffe03f */
[----:B------:R-:W-:Y:S01]  /*1e00*/  IMAD R3, R16, -0x2, R3 ;  /* 0xfffffffe10037824 */ /* 0x000fe200078e0203 */
        /* <DEDUP_REMOVED lines=12> */
[----:B------:R-:W-:Y:S01]  /*1ed0*/  ULDC UR35, c[0x0][0x9dc] ;  /* 0x0002770000237ab9 */ /* 0x000fe20000000800 */
        /* <DEDUP_REMOVED lines=53> */
.L_x_10756:
[----:B------:R-:W-:-:S06]  /*2230*/  UISETP.NE.AND UP2, UPT, UR7, 0x1, UPT ;  /* 0x000000010700788c */ /* 0x000fcc000bf45270 */
[----:B------:R-:W-:-:S05]  /*2240*/  PLOP3.LUT P2, PT, PT, PT, UP2, 0x80, 0x0 ;  /* 0x000000000000781c */ /* 0x000fca0003f4f028 */
[----:B------:R-:W-:-:S08]  /*2250*/  @UP2 ULDC.64 UR10, c[0x0][0x9e8] ;  /* 0x00027a00000a2ab9 */ /* 0x000fd00000000a00 */
[----:B------:R-:W-:-:S05]  /*2260*/  @P2 IMAD.HI.U32 R3, R8, UR10, RZ ;  /* 0x0000000a08032c27 */ /* 0x000fca000f8e00ff */
[----:B------:R-:W-:-:S07]  /*2270*/  @P2 SHF.R.U32.HI R8, RZ, UR11, R3 ;  /* 0x0000000bff082c19 */ /* 0x000fce0008011603 */
.L_x_10757:
[----:B------:R-:W-:Y:S05]  /*2280*/  BSYNC B0 ;  /* 0x0000000000007941 */ /* 0x000fea0003800000 */
.L_x_10755:
[----:B------:R-:W-:-:S04]  /*2290*/  IMAD R3, R8, UR7, -R7 ;  /* 0x0000000708037c24 */ /* 0x000fc8000f8e0a07 */
[----:B------:R-:W-:-:S05]  /*22a0*/  IMAD R3, R16, -0x2, R3 ;  /* 0xfffffffe10037824 */ /* 0x000fca00078e0203 */
[----:B------:R-:W-:Y:S02]  /*22b0*/  VIMNMX R2, R2, R3, !PT ;  /* 0x0000000302027248 */ /* 0x000fe40007fe0100 */
[----:B------:R-:W-:-:S07]  /*22c0*/  VIADDMNMX R0, R3, UR7, R0, PT ;  /* 0x0000000703007c46 */ /* 0x000fce000b800100 */
.L_x_10754:
[C---:B------:R-:W-:Y:S02]  /*22d0*/  ISETP.GE.AND P4, PT, R9.reuse, 0x9, PT ;  /* 0x000000090900780c */ /* 0x040fe40003f86270 */
[C---:B------:R-:W-:Y:S02]  /*22e0*/  ISETP.GE.AND P2, PT, R9.reuse, 0x2, PT ;  /* 0x000000020900780c */ /* 0x040fe40003f46270 */
[----:B------:R-:W-:Y:S02]  /*22f0*/  ISETP.GE.AND P5, PT, R9, 0xa, PT ;  /* 0x0000000a0900780c */ /* 0x000fe40003fa6270 */
[----:B------:R-:W-:Y:S02]  /*2300*/  LOP3.LUT R19, R19, 0xfffffffd, RZ, 0xc0, !PT ;  /* 0xfffffffd13137812 */ /* 0x000fe400078ec0ff */
[----:B------:R-:W-:-:S04]  /*2310*/  ISETP.GT.AND P3, PT, R2, 0x1, !P2 ;  /* 0x000000010200780c */ /* 0x000fc80005764270 */
[----:B------:R-:W-:Y:S02]  /*2320*/  ISETP.LT.OR P3, PT, R0, 0x2, P3 ;  /* 0x000000020000780c */ /* 0x000fe40001f61670 */
[----:B------:R-:W-:Y:S02]  /*2330*/  @P4 LOP3.LUT R19, R19, 0x2, RZ, 0xfc, !PT ;  /* 0x0000000213134812 */ /* 0x000fe400078efcff */
[----:B------:R-:W-:Y:S02]  /*2340*/  FSEL R25, R25, -INF , !P3 ;  /* 0xff80000019197808 */ /* 0x000fe40005800000 */
[----:B------:R-:W-:Y:S02]  /*2350*/  LOP3.LUT R19, R19, 0xfffffffb, RZ, 0xc0, !PT ;  /* 0xfffffffb13137812 */ /* 0x000fe400078ec0ff */
[----:B------:R-:W-:Y:S02]  /*2360*/  ISETP.GT.AND P4, PT, R2, 0x8, !P4 ;  /* 0x000000080200780c */ /* 0x000fe40006784270 */
[----:B------:R-:W-:-:S02]  /*2370*/  @P5 LOP3.LUT R19, R19, 0x4, RZ, 0xfc, !PT ;  /* 0x0000000413135812 */ /* 0x000fc400078efcff */
[----:B------:R-:W-:Y:S02]  /*2380*/  ISETP.GT.AND P3, PT, R2, 0x9, !P5 ;  /* 0x000000090200780c */ /* 0x000fe40006f64270 */
[C---:B------:R-:W-:Y:S02]  /*2390*/  ISETP.GE.AND P5, PT, R9.reuse, 0x11, PT ;  /* 0x000000110900780c */ /* 0x040fe40003fa6270 */
[C---:B------:R-:W-:Y:S02]  /*23a0*/  ISETP.LT.OR P4, PT, R0.reuse, 0x9, P4 ;  /* 0x000000090000780c */ /* 0x040fe40002781670 */
[----:B------:R-:W-:Y:S02]  /*23b0*/  ISETP.LT.OR P3, PT, R0, 0xa, P3 ;  /* 0x0000000a0000780c */ /* 0x000fe40001f61670 */
[----:B------:R-:W-:Y:S02]  /*23c0*/  FSEL R28, R28, -INF , !P4 ;  /* 0xff8000001c1c7808 */ /* 0x000fe40006000000 */
[----:B------:R-:W-:-:S02]  /*23d0*/  ISETP.GE.AND P4, PT, R9, 0x12, PT ;  /* 0x000000120900780c */ /* 0x000fc40003f86270 */
[----:B------:R-:W-:Y:S02]  /*23e0*/  LOP3.LUT R19, R19, 0xfffffff7, RZ, 0xc0, !PT ;  /* 0xfffffff713137812 */ /* 0x000fe400078ec0ff */
[----:B------:R-:W-:Y:S02]  /*23f0*/  FSEL R29, R29, -INF , !P3 ;  /* 0xff8000001d1d7808 */ /* 0x000fe40005800000 */
[----:B------:R-:W-:Y:S02]  /*2400*/  ISETP.GT.AND P3, PT, R2, 0x10, !P5 ;  /* 0x000000100200780c */ /* 0x000fe40006f64270 */
[----:B------:R-:W-:Y:S02]  /*2410*/  @P5 LOP3.LUT R19, R19, 0x8, RZ, 0xfc, !PT ;  /* 0x0000000813135812 */ /* 0x000fe400078efcff */
[----:B------:R-:W-:Y:S02]  /*2420*/  ISETP.LT.OR P3, PT, R0, 0x11, P3 ;  /* 0x000000110000780c */ /* 0x000fe40001f61670 */
[----:B------:R-:W-:-:S02]  /*2430*/  LOP3.LUT R19, R19, 0xfdffffff, RZ, 0xc0, !PT ;  /* 0xfdffffff13137812 */ /* 0x000fc400078ec0ff */
[----:B------:R-:W-:Y:S02]  /*2440*/  FSEL R32, R32, -INF , !P3 ;  /* 0xff80000020207808 */ /* 0x000fe40005800000 */
[----:B------:R-:W-:Y:S02]  /*2450*/  @P4 LOP3.LUT R19, R19, 0x2000000, RZ, 0xfc, !PT ;  /* 0x0200000013134812 */ /* 0x000fe400078efcff */
[----:B------:R-:W-:Y:S02]  /*2460*/  ISETP.GT.AND P3, PT, R2, 0x11, !P4 ;  /* 0x000000110200780c */ /* 0x000fe40006764270 */
[----:B------:R-:W-:Y:S02]  /*2470*/  ISETP.GE.AND P4, PT, R9, 0x19, PT ;  /* 0x000000190900780c */ /* 0x000fe40003f86270 */
[----:B------:R-:W-:Y:S02]  /*2480*/  ISETP.LT.OR P3, PT, R0, 0x12, P3 ;  /* 0x000000120000780c */ /* 0x000fe40001f61670 */
[----:B------:R-:W-:-:S02]  /*2490*/  LOP3.LUT R19, R19, 0xfeffffff, RZ, 0xc0, !PT ;  /* 0xfeffffff13137812 */ /* 0x000fc400078ec0ff */
[----:B------:R-:W-:Y:S02]  /*24a0*/  FSEL R33, R33, -INF , !P3 ;  /* 0xff80000021217808 */ /* 0x000fe40005800000 */
[----:B------:R-:W-:-:S04]  /*24b0*/  ISETP.GT.AND P3, PT, R2, 0x18, !P4 ;  /* 0x000000180200780c */ /* 0x000fc80006764270 */
[----:B------:R-:W-:Y:S02]  /*24c0*/  ISETP.LT.OR P3, PT, R0, 0x19, P3 ;  /* 0x000000190000780c */ /* 0x000fe40001f61670 */
[----:B------:R-:W-:Y:S02]  /*24d0*/  @P4 LOP3.LUT R19, R19, 0x1000000, RZ, 0xfc, !PT ;  /* 0x0100000013134812 */ /* 0x000fe400078efcff */
[----:B------:R-:W-:Y:S02]  /*24e0*/  ISETP.GE.AND P4, PT, R9, 0x1a, PT ;  /* 0x0000001a0900780c */ /* 0x000fe40003f86270 */
[----:B------:R-:W-:Y:S02]  /*24f0*/  LOP3.LUT R19, R19, 0xff7fffff, RZ, 0xc0, !PT ;  /* 0xff7fffff13137812 */ /* 0x000fe400078ec0ff */
[----:B------:R-:W-:Y:S02]  /*2500*/  FSEL R36, R36, -INF , !P3 ;  /* 0xff80000024247808 */ /* 0x000fe40005800000 */
[----:B------:R-:W-:-:S04]  /*2510*/  ISETP.GT.AND P3, PT, R2, 0x19, !P4 ;  /* 0x000000190200780c */ /* 0x000fc80006764270 */
[----:B------:R-:W-:-:S03]  /*2520*/  ISETP.LT.OR P3, PT, R0, 0x1a, P3 ;  /* 0x0000001a0000780c */ /* 0x000fc60001f61670 */
        /* <DEDUP_REMOVED lines=110> */
[----:B------:R-:W-:Y:S02]  /*2c10*/  FSEL R73, R73, -INF , !P3 ;  /* 0xff80000049497808 */ /* 0x000fe40005800000 */
[----:B------:R-:W-:Y:S02]  /*2c20*/  LOP3.LUT R19, R19, 0xffffffef, RZ, 0xc0, !PT ;  /* 0xffffffef13137812 */ /* 0x000fe400078ec0ff */
[----:B------:R-:W-:-:S04]  /*2c30*/  ISETP.GT.AND P3, PT, R2, 0x68, !P4 ;  /* 0x000000680200780c */ /* 0x000fc80006764270 */
[----:B------:R-:W-:-:S03]  /*2c40*/  ISETP.LT.OR P3, PT, R0, 0x69, P3 ;  /* 0x000000690000780c */ /* 0x000fc60001f61670 */
[----:B------:R-:W-:Y:S02]  /*2c50*/  @P4 LOP3.LUT R19, R19, 0x10, RZ, 0xfc, !PT ;  /* 0x0000001013134812 */ /* 0x000fe400078efcff */
[----:B------:R-:W-:Y:S02]  /*2c60*/  ISETP.GE.AND P4, PT, R9, 0x6a, PT ;  /* 0x0000006a0900780c */ /* 0x000fe40003f86270 */
[----:B------:R-:W-:Y:S02]  /*2c70*/  FSEL R76, R76, -INF , !P3 ;  /* 0xff8000004c4c7808 */ /* 0x000fe40005800000 */
[----:B------:R-:W-:Y:S02]  /*2c80*/  ISETP.GT.AND P3, PT, R2, 0x69, !P4 ;  /* 0x000000690200780c */ /* 0x000fe40006764270 */
[----:B------:R-:W-:Y:S02]  /*2c90*/  LOP3.LUT R19, R19, 0xfbffffff, RZ, 0xc0, !PT ;  /* 0xfbffffff13137812 */ /* 0x000fe400078ec0ff */
        /* <DEDUP_REMOVED lines=22> */
[----:B------:R-:W-:Y:S02]  /*2e00*/  ISETP.GE.AND P6, PT, R9, 0x7a, PT ;  /* 0x0000007a0900780c */ /* 0x000fe40003fc6270 */
[----:B------:R-:W0:Y:S11]  /*2e10*/  SHFL.IDX PT, R9, R4, 0x1, 0x1c1f ;  /* 0x003c1f0004097f89 */ /* 0x000e3600000e0000 */
[----:B------:R-:W-:-:S02]  /*2e20*/  @P6 LOP3.LUT R19, R19, 0x8000000, RZ, 0xfc, !PT ;  /* 0x0800000013136812 */ /* 0x000fc400078efcff */
[----:B------:R-:W-:-:S04]  /*2e30*/  ISETP.GT.AND P6, PT, R2, 0x79, !P6 ;  /* 0x000000790200780c */ /* 0x000fc800077c4270 */
[----:B------:R-:W-:-:S04]  /*2e40*/  ISETP.LT.OR P6, PT, R0, 0x7a, P6 ;  /* 0x0000007a0000780c */ /* 0x000fc800037c1670 */
[----:B------:R-:W-:Y:S02]  /*2e50*/  FSEL R85, R85, -INF , !P6 ;  /* 0xff80000055557808 */ /* 0x000fe40007000000 */
[----:B------:R-:W-:Y:S01]  /*2e60*/  PLOP3.LUT P6, PT, PT, PT, UP1, 0x40, 0x0 ;  /* 0x000000000000781c */ /* 0x000fe20003fce818 */
[----:B0-----:R-:W-:Y:S01]  /*2e70*/  IMAD.IADD R3, R12, 0x1, R9 ;  /* 0x000000010c037824 */ /* 0x001fe200078e0209 */
[----:B------:R-:W-:-:S11]  /*2e80*/  VIADDMNMX R2, R9, R11, R10, PT ;  /* 0x0000000b09027246 */ /* 0x000fd6000380010a */
        /* <DEDUP_REMOVED lines=15> */
.L_x_10760:
[----:B------:R-:W-:-:S06]  /*2f80*/  UISETP.NE.AND UP2, UPT, UR7, 0x1, UPT ;  /* 0x000000010700788c */ /* 0x000fcc000bf45270 */
[----:B------:R-:W-:-:S05]  /*2f90*/  PLOP3.LUT P6, PT, PT, PT, UP2, 0x80, 0x0 ;  /* 0x000000000000781c */ /* 0x000fca0003fcf028 */
[----:B------:R-:W-:-:S08]  /*2fa0*/  @UP2 ULDC.64 UR10, c[0x0][0x9e8] ;  /* 0x00027a00000a2ab9 */ /* 0x000fd00000000a00 */
[----:B------:R-:W-:Y:S01]  /*2fb0*/  @P6 IMAD.HI.U32 R4, R0, UR10, RZ ;  /* 0x0000000a00046c27 */ /* 0x000fe2000f8e00ff */
[----:B------:R-:W-:-:S13]  /*2fc0*/  PLOP3.LUT P6, PT, PT, PT, UP2, 0x80, 0x0 ;  /* 0x000000000000781c */ /* 0x000fda0003fcf028 */
[----:B------:R-:W-:-:S07]  /*2fd0*/  @P6 SHF.R.U32.HI R0, RZ, UR11, R4 ;  /* 0x0000000bff006c19 */ /* 0x000fce0008011604 */
.L_x_10761:
[----:B------:R-:W-:Y:S05]  /*2fe0*/  BSYNC B0 ;  /* 0x0000000000007941 */ /* 0x000fea0003800000 */
.L_x_10759:
[----:B------:R-:W-:-:S04]  /*2ff0*/  IMAD R7, R0, UR7, -R7 ;  /* 0x0000000700077c24 */ /* 0x000fc8000f8e0a07 */
[----:B------:R-:W-:-:S05]  /*3000*/  IMAD R7, R16, -0x2, R7 ;  /* 0xfffffffe10077824 */ /* 0x000fca00078e0207 */
[----:B------:R-:W-:Y:S02]  /*3010*/  VIMNMX R3, R3, R7, !PT ;  /* 0x0000000703037248 */ /* 0x000fe40007fe0100 */
[----:B------:R-:W-:-:S07]  /*3020*/  VIADDMNMX R2, R7, UR7, R2, PT ;  /* 0x0000000707027c46 */ /* 0x000fce000b800102 */
.L_x_10758:
[----:B------:R-:W-:Y:S01]  /*3030*/  ISETP.GT.AND P2, PT, R3, 0x1, !P2 ;  /* 0x000000010300780c */ /* 0x000fe20005744270 */
[----:B------:R-:W-:Y:S01]  /*3040*/  ULDC UR33, c[0x0][0x988] ;  /* 0x0002620000217ab9 */ /* 0x000fe20000000800 */
[----:B------:R-:W-:Y:S01]  /*3050*/  LOP3.LUT P6, RZ, R19, 0x8, RZ, 0xc0, !PT ;  /* 0x0000000813ff7812 */ /* 0x000fe200078cc0ff */
[----:B------:R-:W-:Y:S01]  /*3060*/  @UP0 ULDC UR10, c[0x0][0x44c] ;  /* 0x00011300000a0ab9 */ /* 0x000fe20000000800 */
[----:B------:R-:W-:Y:S01]  /*3070*/  ISETP.LT.OR P2, PT, R2, 0x2, P2 ;  /* 0x000000020200780c */ /* 0x000fe20001741670 */
[----:B------:R-:W-:Y:S01]  /*3080*/  UIMAD.WIDE.U32 UR10, UR41, UR10, URZ ;  /* 0x0000000a290a72a5 */ /* 0x000fe2000f8e003f */
[----:B------:R-:W-:Y:S01]  /*3090*/  FMNMX.FTZ R7, R5, R25, !PT ;  /* 0x0000001905077209 */ /* 0x000fe20007810000 */
[----:B------:R-:W-:Y:S01]  /*30a0*/  @UP0 ULDC UR15, c[0x0][0x450] ;  /* 0x00011400000f0ab9 */ /* 0x000fe20000000800 */
[----:B------:R-:W-:Y:S01]  /*30b0*/  FSEL R27, R27, -INF , !P2 ;  /* 0xff8000001b1b7808 */ /* 0x000fe20005000000 */
[----:B------:R-:W-:Y:S01]  /*30c0*/  UMOV UR14, UR41 ;  /* 0x00000029000e7c82 */ /* 0x000fe20008000000 */
[----:B------:R-:W-:Y:S01]  /*30d0*/  LOP3.LUT P2, RZ, R19, 0x2, RZ, 0xc0, !PT ;  /* 0x0000000213ff7812 */ /* 0x000fe2000784c0ff */
        /* <DEDUP_REMOVED lines=9> */
[----:B------:R-:W-:-:S02]  /*3170*/  LOP3.LUT P2, RZ, R19, 0x4, RZ, 0xc0, !PT ;  /* 0x0000000413ff7812 */ /* 0x000fc4000784c0ff */
[----:B------:R-:W-:Y:S02]  /*3180*/  FMNMX.FTZ R7, R33, R0, !PT ;  /* 0x0000000021077209 */ /* 0x000fe40007810000 */
[----:B------:R-:W-:Y:S02]  /*3190*/  ISETP.GT.AND P2, PT, R3, 0x9, !P2 ;  /* 0x000000090300780c */ /* 0x000fe40005744270 */
[----:B------:R-:W-:Y:S02]  /*31a0*/  FMNMX.FTZ R0, R36, R7, !PT ;  /* 0x0000000724007209 */ /* 0x000fe40007810000 */
[----:B------:R-:W-:Y:S02]  /*31b0*/  ISETP.LT.OR P2, PT, R2, 0xa, P2 ;  /* 0x0000000a0200780c */ /* 0x000fe40001741670 */
[----:B------:R-:W-:Y:S02]  /*31c0*/  FMNMX.FTZ R7, R37, R0, !PT ;  /* 0x0000000025077209 */ /* 0x000fe40007810000 */
[----:B------:R-:W-:-:S02]  /*31d0*/  FSEL R31, R31, -INF , !P2 ;  /* 0xff8000001f1f7808 */ /* 0x000fc40005000000 */
[----:B------:R-:W-:Y:S02]  /*31e0*/  ISETP.GT.AND P2, PT, R3, 0x10, !P6 ;  /* 0x000000100300780c */ /* 0x000fe40007744270 */
[----:B------:R-:W-:Y:S02]  /*31f0*/  FMNMX.FTZ R0, R40, R7, !PT ;  /* 0x0000000728007209 */ /* 0x000fe40007810000 */
[----:B------:R-:W-:Y:S02]  /*3200*/  ISETP.LT.OR P2, PT, R2, 0x11, P2 ;  /* 0x000000110200780c */ /* 0x000fe40001741670 */
[C---:B------:R-:W-:Y:S02]  /*3210*/  LOP3.LUT P6, RZ, R19.reuse, 0x8000, RZ, 0xc0, !PT ;  /* 0x0000800013ff7812 */ /* 0x040fe400078cc0ff */
        /* <DEDUP_REMOVED lines=36> */
[----:B------:R-:W-:Y:S02]  /*3460*/  LOP3.LUT P2, RZ, R19, 0x100000, RZ, 0xc0, !PT ;  /* 0x0010000013ff7812 */ /* 0x000fe4000784c0ff */
[----:B------:R-:W-:-:S02]  /*3470*/  FMNMX.FTZ R0, R72, R7, !PT ;  /* 0x0000000748007209 */ /* 0x000fc40007810000 */
[----:B------:R-:W-:Y:S02]  /*3480*/  ISETP.GT.AND P2, PT, R3, 0x28, !P2 ;  /* 0x000000280300780c */ /* 0x000fe40005744270 */
[----:B------:R-:W-:Y:S02]  /*3490*/  FMNMX.FTZ R7, R73, R0, !PT ;  /* 0x0000000049077209 */ /* 0x000fe40007810000 */
[----:B------:R-:W-:Y:S02]  /*34a0*/  ISETP.LT.OR P2, PT, R2, 0x29, P2 ;  /* 0x000000290200780c */ /* 0x000fe40001741670 */
        /* <DEDUP_REMOVED lines=14> */
[----:B------:R-:W-:Y:S01]  /*3590*/  ISETP.GT.AND P3, PT, R3, 0x70, !P3 ;  /* 0x000000700300780c */ /* 0x000fe20005f64270 */
[----:B------:R-:W0:Y:S01]  /*35a0*/  SHFL.BFLY PT, R0, R7, 0x2, 0x1f ;  /* 0x0c401f0007007f89 */ /* 0x000e2200000e0000 */
[----:B------:R-:W-:-:S02]  /*35b0*/  FSEL R50, R50, -INF , !P2 ;  /* 0xff80000032327808 */ /* 0x000fc40005000000 */
[----:B------:R-:W-:Y:S02]  /*35c0*/  LOP3.LUT P2, RZ, R19, 0x20000, RZ, 0xc0, !PT ;  /* 0x0002000013ff7812 */ /* 0x000fe4000784c0ff */
[C---:B------:R-:W-:Y:S02]  /*35d0*/  ISETP.GT.AND P4, PT, R3.reuse, 0x71, !P4 ;  /* 0x000000710300780c */ /* 0x040fe40006784270 */
[C---:B------:R-:W-:Y:S02]  /*35e0*/  ISETP.GT.AND P2, PT, R3.reuse, 0x31, !P2 ;  /* 0x000000310300780c */ /* 0x040fe40005744270 */
[C---:B------:R-:W-:Y:S02]  /*35f0*/  ISETP.LT.OR P3, PT, R2.reuse, 0x71, P3 ;  /* 0x000000710200780c */ /* 0x040fe40001f61670 */
[----:B------:R-:W-:Y:S02]  /*3600*/  ISETP.LT.OR P2, PT, R2, 0x32, P2 ;  /* 0x000000320200780c */ /* 0x000fe40001741670 */
[----:B------:R-:W-:-:S02]  /*3610*/  ISETP.GT.AND P5, PT, R3, 0x78, !P5 ;  /* 0x000000780300780c */ /* 0x000fc40006fa4270 */
[----:B------:R-:W-:Y:S02]  /*3620*/  FSEL R51, R51, -INF , !P2 ;  /* 0xff80000033337808 */ /* 0x000fe40005000000 */
[----:B------:R-:W-:Y:S02]  /*3630*/  LOP3.LUT P2, RZ, R19, 0x10000, RZ, 0xc0, !PT ;  /* 0x0001000013ff7812 */ /* 0x000fe4000784c0ff */
[----:B------:R-:W-:Y:S02]  /*3640*/  ISETP.LT.OR P4, PT, R2, 0x72, P4 ;  /* 0x000000720200780c */ /* 0x000fe40002781670 */
[----:B------:R-:W-:Y:S02]  /*3650*/  ISETP.GT.AND P2, PT, R3, 0x38, !P2 ;  /* 0x000000380300780c */ /* 0x000fe40005744270 */
[----:B------:R-:W-:Y:S02]  /*3660*/  FSEL R82, R82, -INF , !P3 ;  /* 0xff80000052527808 */ /* 0x000fe40005800000 */
[----:B------:R-:W-:-:S02]  /*3670*/  ISETP.LT.OR P2, PT, R2, 0x39, P2 ;  /* 0x000000390200780c */ /* 0x000fc40001741670 */
[----:B0-----:R-:W-:Y:S02]  /*3680*/  FMNMX.FTZ R9, R7, R0, !PT ;  /* 0x0000000007097209 */ /* 0x001fe40007810000 */
[----:B------:R-:W-:Y:S02]  /*3690*/  FSEL R54, R54, -INF , !P2 ;  /* 0xff80000036367808 */ /* 0x000fe40005000000 */
[----:B------:R-:W-:Y:S01]  /*36a0*/  ISETP.GT.AND P2, PT, R3, 0x39, !P6 ;  /* 0x000000390300780c */ /* 0x000fe20007744270 */
[----:B------:R-:W0:Y:S01]  /*36b0*/  SHFL.BFLY PT, R0, R9, 0x1, 0x1f ;  /* 0x0c201f0009007f89 */ /* 0x000e2200000e0000 */
[----:B------:R-:W-:Y:S02]  /*36c0*/  LOP3.LUT P6, RZ, R19, 0x10, RZ, 0xc0, !PT ;  /* 0x0000001013ff7812 */ /* 0x000fe400078cc0ff */
[C---:B------:R-:W-:Y:S02]  /*36d0*/  ISETP.LT.OR P2, PT, R2.reuse, 0x3a, P2 ;  /* 0x0000003a0200780c */ /* 0x040fe40001741670 */
[----:B------:R-:W-:-:S02]  /*36e0*/  ISETP.LT.OR P5, PT, R2, 0x79, P5 ;  /* 0x000000790200780c */ /* 0x000fc40002fa1670 */
[----:B------:R-:W-:Y:S02]  /*36f0*/  FSEL R55, R55, -INF , !P2 ;  /* 0xff80000037377808 */ /* 0x000fe40005000000 */
[----:B------:R-:W-:Y:S02]  /*3700*/  LOP3.LUT P2, RZ, R19, 0x4000, RZ, 0xc0, !PT ;  /* 0x0000400013ff7812 */ /* 0x000fe4000784c0ff */
[----:B------:R-:W-:Y:S02]  /*3710*/  FSEL R83, R83, -INF , !P4 ;  /* 0xff80000053537808 */ /* 0x000fe40006000000 */
[----:B------:R-:W-:Y:S02]  /*3720*/  ISETP.GT.AND P2, PT, R3, 0x40, !P2 ;  /* 0x000000400300780c */ /* 0x000fe40005744270 */
[----:B------:R-:W-:Y:S02]  /*3730*/  FSEL R86, R86, -INF , !P5 ;  /* 0xff80000056567808 */ /* 0x000fe40006800000 */
[----:B------:R-:W-:-:S04]  /*3740*/  ISETP.LT.OR P2, PT, R2, 0x41, P2 ;  /* 0x000000410200780c */ /* 0x000fc80001741670 */
[----:B------:R-:W-:Y:S02]  /*3750*/  FSEL R58, R58, -INF , !P2 ;  /* 0xff8000003a3a7808 */ /* 0x000fe40005000000 */
[----:B------:R-:W-:Y:S02]  /*3760*/  LOP3.LUT P2, RZ, R19, 0x2000, RZ, 0xc0, !PT ;  /* 0x0000200013ff7812 */ /* 0x000fe4000784c0ff */
[----:B0-----:R-:W-:Y:S02]  /*3770*/  FMNMX.FTZ R0, R9, R0, !PT ;  /* 0x0000000009007209 */ /* 0x001fe40007810000 */
[----:B------:R-:W-:-:S03]  /*3780*/  ISETP.GT.AND P2, PT, R3, 0x41, !P2 ;  /* 0x000000410300780c */ /* 0x000fc60005744270 */
[----:B------:R-:W-:Y:S01]  /*3790*/  FMUL.FTZ R90, R0, UR33 ;  /* 0x00000021005a7c20 */ /* 0x000fe20008410000 */
[----:B------:R-:W-:-:S04]  /*37a0*/  ISETP.LT.OR P2, PT, R2, 0x42, P2 ;  /* 0x000000420200780c */ /* 0x000fc80001741670 */
[----:B------:R-:W-:Y:S02]  /*37b0*/  FSEL R59, R59, -INF , !P2 ;  /* 0xff8000003b3b7808 */ /* 0x000fe40005000000 */
[----:B------:R-:W-:-:S04]  /*37c0*/  LOP3.LUT P2, RZ, R19, 0x1000, RZ, 0xc0, !PT ;  /* 0x0000100013ff7812 */ /* 0x000fc8000784c0ff */
[----:B------:R-:W-:-:S04]  /*37d0*/  ISETP.GT.AND P2, PT, R3, 0x48, !P2 ;  /* 0x000000480300780c */ /* 0x000fc80005744270 */
        /* <DEDUP_REMOVED lines=30> */
[----:B------:R-:W-:Y:S02]  /*39c0*/  ISETP.GT.AND P2, PT, R3, 0x68, !P6 ;  /* 0x000000680300780c */ /* 0x000fe40007744270 */
[----:B------:R-:W-:Y:S02]  /*39d0*/  LOP3.LUT P6, RZ, R19, 0x1, RZ, 0xc0, !PT ;  /* 0x0000000113ff7812 */ /* 0x000fe400078cc0ff */
[----:B------:R-:W-:-:S04]  /*39e0*/  ISETP.LT.OR P2, PT, R2, 0x69, P2 ;  /* 0x000000690200780c */ /* 0x000fc80001741670 */
[----:B------:R-:W-:Y:S02]  /*39f0*/  FSEL R78, R78, -INF , !P2 ;  /* 0xff8000004e4e7808 */ /* 0x000fe40005000000 */
[----:B------:R-:W-:-:S04]  /*3a00*/  FSETP.NEU.FTZ.AND P2, PT, R0, -INF , PT ;  /* 0xff8000000000780b */ /* 0x000fc80003f5d000 */
[----:B------:R-:W-:Y:S02]  /*3a10*/  FSEL R90, R90, RZ, P2 ;  /* 0x000000ff5a5a7208 */ /* 0x000fe40001000000 */
[----:B------:R-:W-:Y:S02]  /*3a20*/  ISETP.GT.AND P2, PT, R3, RZ, !P6 ;  /* 0x000000ff0300720c */ /* 0x000fe40007744270 */
[----:B------:R-:W-:Y:S01]  /*3a30*/  LOP3.LUT P6, RZ, R19, 0x8000000, RZ, 0xc0, !PT ;  /* 0x0800000013ff7812 */ /* 0x000fe200078cc0ff */
[--C-:B------:R-:W-:Y:S01]  /*3a40*/  FFMA.FTZ R8, R5, UR33, -R90.reuse ;  /* 0x0000002105087c23 */ /* 0x100fe2000801085a */
[----:B------:R-:W-:Y:S01]  /*3a50*/  ISETP.LT.OR P2, PT, R2, 0x1, P2 ;  /* 0x000000010200780c */ /* 0x000fe20001741670 */
[--C-:B------:R-:W-:Y:S01]  /*3a60*/  FFMA.FTZ R10, R28, UR33, -R90.reuse ;  /* 0x000000211c0a7c23 */ /* 0x100fe2000801085a */
[--C-:B------:R-:W-:Y:S01]  /*3a70*/  FFMA.FTZ R12, R32, UR33, -R90.reuse ;  /* 0x00000021200c7c23 */ /* 0x100fe2000801085a */
[----:B------:R-:W-:Y:S01]  /*3a80*/  ISETP.GT.AND P6, PT, R3, 0x79, !P6 ;  /* 0x000000790300780c */ /* 0x000fe200077c4270 */
[--C-:B------:R-:W-:Y:S01]  /*3a90*/  FFMA.FTZ R24, R40, UR33, -R90.reuse ;  /* 0x0000002128187c23 */ /* 0x100fe2000801085a */
[----:B------:R-:W-:Y:S01]  /*3aa0*/  FSEL R4, R26, -INF , !P2 ;  /* 0xff8000001a047808 */ /* 0x000fe20005000000 */
[--C-:B------:R-:W-:Y:S01]  /*3ab0*/  FFMA.FTZ R7, R25, UR33, -R90.reuse ;  /* 0x0000002119077c23 */ /* 0x100fe2000801085a */
[----:B------:R-:W-:Y:S01]  /*3ac0*/  LOP3.LUT P2, RZ, R19, 0x4000000, RZ, 0xc0, !PT ;  /* 0x0400000013ff7812 */ /* 0x000fe2000784c0ff */
[----:B------:R-:W-:Y:S01]  /*3ad0*/  MUFU.EX2 R8, R8 ;  /* 0x0000000800087308 */ /* 0x000fe20000000800 */
[----:B------:R-:W-:Y:S01]  /*3ae0*/  FMNMX.FTZ R5, R4, R27, !PT ;  /* 0x0000001b04057209 */ /* 0x000fe20007810000 */
[--C-:B------:R-:W-:Y:S01]  /*3af0*/  FFMA.FTZ R9, R29, UR33, -R90.reuse ;  /* 0x000000211d097c23 */ /* 0x100fe2000801085a */
[----:B------:R-:W-:Y:S01]  /*3b00*/  ISETP.GT.AND P2, PT, R3, 0x69, !P2 ;  /* 0x000000690300780c */ /* 0x000fe20005744270 */
[--C-:B------:R-:W-:Y:S01]  /*3b10*/  FFMA.FTZ R26, R44, UR33, -R90.reuse ;  /* 0x000000212c1a7c23 */ /* 0x100fe2000801085a */
[----:B------:R-:W-:Y:S01]  /*3b20*/  FMNMX.FTZ R14, R30, R5, !PT ;  /* 0x000000051e0e7209 */ /* 0x000fe20007810000 */
[--C-:B------:R-:W-:Y:S01]  /*3b30*/  FFMA.FTZ R25, R45, UR33, -R90.reuse ;  /* 0x000000212d197c23 */ /* 0x100fe2000801085a */
[----:B------:R-:W-:Y:S01]  /*3b40*/  ISETP.LT.OR P2, PT, R2, 0x6a, P2 ;  /* 0x0000006a0200780c */ /* 0x000fe20001741670 */
[----:B------:R-:W0:Y:S01]  /*3b50*/  MUFU.EX2 R7, R7 ;  /* 0x0000000700077308 */ /* 0x000e220000000800 */
        /* <DEDUP_REMOVED lines=11> */
[----:B------:R-:W1:Y:S01]  /*3c10*/  MUFU.EX2 R10, R10 ;  /* 0x0000000a000a7308 */ /* 0x000e620000000800 */
[----:B------:R-:W-:Y:S01]  /*3c20*/  FMNMX.FTZ R20, R38, R5, !PT ;  /* 0x0000000526147209 */ /* 0x000fe20007810000 */
[--C-:B------:R-:W-:Y:S01]  /*3c30*/  FFMA.FTZ R13, R33, UR33, -R90.reuse ;  /* 0x00000021210d7c23 */ /* 0x100fe2000801085a */
[--C-:B------:R-:W-:Y:S01]  /*3c40*/  FFMA.FTZ R21, R41, UR33, -R90.reuse ;  /* 0x0000002129157c23 */ /* 0x100fe2000801085a */
[--C-:B------:R-:W-:Y:S01]  /*3c50*/  FFMA.FTZ R41, R72, UR33, -R90.reuse ;  /* 0x0000002148297c23 */ /* 0x100fe2000801085a */
[----:B------:R-:W-:Y:S01]  /*3c60*/  FMNMX.FTZ R5, R39, R20, !PT ;  /* 0x0000001427057209 */ /* 0x000fe20007810000 */
[--C-:B------:R-:W-:Y:S01]  /*3c70*/  FFMA.FTZ R15, R37, UR33, -R90.reuse ;  /* 0x00000021250f7c23 */ /* 0x100fe2000801085a */
[--C-:B------:R-:W-:Y:S01]  /*3c80*/  FFMA.FTZ R29, R49, UR33, -R90.reuse ;  /* 0x00000021311d7c23 */ /* 0x100fe2000801085a */
[----:B------:R-:W2:Y:S01]  /*3c90*/  MUFU.EX2 R9, R9 ;  /* 0x0000000900097308 */ /* 0x000ea20000000800 */
[----:B------:R-:W-:Y:S01]  /*3ca0*/  FMNMX.FTZ R20, R42, R5, !PT ;  /* 0x000000052a147209 */ /* 0x000fe20007810000 */
[--C-:B------:R-:W-:Y:S01]  /*3cb0*/  FFMA.FTZ R33, R57, UR33, -R90.reuse ;  /* 0x0000002139217c23 */ /* 0x100fe2000801085a */
[--C-:B------:R-:W-:Y:S01]  /*3cc0*/  FFMA.FTZ R37, R61, UR33, -R90.reuse ;  /* 0x000000213d257c23 */ /* 0x100fe2000801085a */
[--C-:B------:R-:W-:Y:S01]  /*3cd0*/  FFMA.FTZ R57, R77, UR33, -R90.reuse ;  /* 0x000000214d397c23 */ /* 0x100fe2000801085a */
[----:B------:R-:W-:Y:S01]  /*3ce0*/  FMNMX.FTZ R5, R43, R20, !PT ;  /* 0x000000142b057209 */ /* 0x000fe20007810000 */
[--C-:B------:R-:W-:Y:S01]  /*3cf0*/  FFMA.FTZ R49, R81, UR33, -R90.reuse ;  /* 0x0000002151317c23 */ /* 0x100fe2000801085a */
[----:B------:R-:W-:Y:S01]  /*3d00*/  FFMA.FTZ R61, R85, UR33, -R90 ;  /* 0x00000021553d7c23 */ /* 0x000fe2000801085a */
[----:B------:R3:W-:Y:S01]  /*3d10*/  MUFU.EX2 R3, R53 ;  /* 0x0000003500037308 */ /* 0x0007e20000000800 */
[----:B------:R-:W-:-:S04]  /*3d20*/  FMNMX.FTZ R20, R46, R5, !PT ;  /* 0x000000052e147209 */ /* 0x000fc80007810000 */
[----:B------:R-:W-:-:S03]  /*3d30*/  FMNMX.FTZ R5, R47, R20, !PT ;  /* 0x000000142f057209 */ /* 0x000fc60007810000 */
[----:B------:R-:W4:Y:S01]  /*3d40*/  MUFU.EX2 R12, R12 ;  /* 0x0000000c000c7308 */ /* 0x000f220000000800 */
[----:B------:R-:W-:Y:S01]  /*3d50*/  FMNMX.FTZ R20, R50, R5, !PT ;  /* 0x0000000532147209 */ /* 0x000fe20007810000 */
[----:B---3--:R-:W-:-:S03]  /*3d60*/  FFMA.FTZ R53, R69, UR33, -R90 ;  /* 0x0000002145357c23 */ /* 0x008fc6000801085a */
[----:B------:R-:W-:-:S03]  /*3d70*/  FMNMX.FTZ R5, R51, R20, !PT ;  /* 0x0000001433057209 */ /* 0x000fc60007810000 */
[----:B------:R-:W3:Y:S01]  /*3d80*/  MUFU.EX2 R13, R13 ;  /* 0x0000000d000d7308 */ /* 0x000ee20000000800 */
[----:B------:R-:W-:-:S04]  /*3d90*/  FMNMX.FTZ R20, R54, R5, !PT ;  /* 0x0000000536147209 */ /* 0x000fc80007810000 */
[----:B------:R-:W-:-:S03]  /*3da0*/  FMNMX.FTZ R5, R55, R20, !PT ;  /* 0x0000001437057209 */ /* 0x000fc60007810000 */
[----:B------:R-:W-:Y:S01]  /*3db0*/  MUFU.EX2 R14, R14 ;  /* 0x0000000e000e7308 */ /* 0x000fe20000000800 */
[----:B------:R-:W-:-:S04]  /*3dc0*/  FMNMX.FTZ R20, R58, R5, !PT ;  /* 0x000000053a147209 */ /* 0x000fc80007810000 */
[----:B------:R-:W-:Y:S01]  /*3dd0*/  FMNMX.FTZ R5, R59, R20, !PT ;  /* 0x000000143b057209 */ /* 0x000fe20007810000 */
[--C-:B------:R-:W-:Y:S01]  /*3de0*/  FFMA.FTZ R20, R48, UR33, -R90.reuse ;  /* 0x0000002130147c23 */ /* 0x100fe2000801085a */
[----:B------:R-:W-:Y:S01]  /*3df0*/  FFMA.FTZ R48, R73, UR33, -R90 ;  /* 0x0000002149307c23 */ /* 0x000fe2000801085a */
[----:B------:R-:W-:Y:S01]  /*3e00*/  MUFU.EX2 R15, R15 ;  /* 0x0000000f000f7308 */ /* 0x000fe20000000800 */
        /* <DEDUP_REMOVED lines=13> */
[----:B------:R-:W-:Y:S02]  /*3ee0*/  FFMA.FTZ R32, R56, UR33, -R90 ;  /* 0x0000002138207c23 */ /* 0x000fe4000801085a */
        /* <DEDUP_REMOVED lines=8> */
[----:B------:R-:W-:Y:S01]  /*3f70*/  FMNMX.FTZ R5, R87, R36, !PT ;  /* 0x0000002457057209 */ /* 0x000fe20007810000 */
[--C-:B------:R-:W-:Y:S02]  /*3f80*/  FFMA.FTZ R36, R64, UR33, -R90.reuse ;  /* 0x0000002140247c23 */ /* 0x100fe4000801085a */
[----:B------:R-:W-:Y:S02]  /*3f90*/  MUFU.EX2 R28, R28 ;  /* 0x0000001c001c7308 */ /* 0x000fe40000000800 */
[----:B------:R-:W5:Y:S06]  /*3fa0*/  SHFL.BFLY PT, R40, R5, 0x2, 0x1f ;  /* 0x0c401f0005287f89 */ /* 0x000f6c00000e0000 */
[----:B------:R-:W-:Y:S08]  /*3fb0*/  MUFU.EX2 R32, R32 ;  /* 0x0000002000207308 */ /* 0x000ff00000000800 */
[----:B------:R-:W-:Y:S08]  /*3fc0*/  MUFU.EX2 R33, R33 ;  /* 0x0000002100217308 */ /* 0x000ff00000000800 */
[----:B------:R-:W-:Y:S01]  /*3fd0*/  MUFU.EX2 R2, R2 ;  /* 0x0000000200027308 */ /* 0x000fe20000000800 */
[----:B-----5:R-:W-:Y:S01]  /*3fe0*/  FMNMX.FTZ R11, R5, R40, !PT ;  /* 0x00000028050b7209 */ /* 0x020fe20007810000 */
[----:B------:R-:W-:-:S04]  /*3ff0*/  FFMA.FTZ R40, R80, UR33, -R90 ;  /* 0x0000002150287c23 */ /* 0x000fc8000801085a */
[----:B------:R-:W5:Y:S02]  /*4000*/  SHFL.BFLY PT, R56, R11, 0x1, 0x1f ;  /* 0x0c201f000b387f89 */ /* 0x000f6400000e0000 */
[----:B------:R-:W-:Y:S08]  /*4010*/  MUFU.EX2 R37, R37 ;  /* 0x0000002500257308 */ /* 0x000ff00000000800 */
[----:B------:R-:W-:Y:S08]  /*4020*/  MUFU.EX2 R36, R36 ;  /* 0x0000002400247308 */ /* 0x000ff00000000800 */
[----:B------:R-:W-:Y:S01]  /*4030*/  MUFU.EX2 R45, R45 ;  /* 0x0000002d002d7308 */ /* 0x000fe20000000800 */
[----:B-----5:R-:W-:-:S07]  /*4040*/  FMNMX.FTZ R5, R11, R56, !PT ;  /* 0x000000380b057209 */ /* 0x020fce0007810000 */
[----:B------:R-:W-:Y:S01]  /*4050*/  MUFU.EX2 R44, R44 ;  /* 0x0000002c002c7308 */ /* 0x000fe20000000800 */
[----:B------:R-:W-:Y:S01]  /*4060*/  FFMA.FTZ R56, R84, UR33, -R90 ;  /* 0x0000002154387c23 */ /* 0x000fe2000801085a */
[C---:B------:R-:W-:Y:S01]  /*4070*/  FSETP.NEU.FTZ.AND P2, PT, R5.reuse, -INF , PT ;  /* 0xff8000000500780b */ /* 0x040fe20003f5d000 */
[----:B------:R-:W-:-:S05]  /*4080*/  FMUL.FTZ R60, R5, UR33 ;  /* 0x00000021053c7c20 */ /* 0x000fca0008410000 */
[----:B------:R-:W-:Y:S01]  /*4090*/  MUFU.EX2 R53, R53 ;  /* 0x0000003500357308 */ /* 0x000fe20000000800 */
[----:B------:R-:W-:Y:S02]  /*40a0*/  FSEL R60, R60, RZ, P2 ;  /* 0x000000ff3c3c7208 */ /* 0x000fe40001000000 */
[----:B------:R-:W-:-:S03]  /*40b0*/  PLOP3.LUT P2, PT, PT, PT, UP1, 0x40, 0x0 ;  /* 0x000000000000781c */ /* 0x000fc60003f4e818 */
[--C-:B------:R-:W-:Y:S01]  /*40c0*/  FFMA.FTZ R11, R4, UR33, -R60.reuse ;  /* 0x00000021040b7c23 */ /* 0x100fe2000801083c */
        /* <DEDUP_REMOVED lines=10> */
[----:B0-----:R-:W-:Y:S01]  /*4170*/  FADD.FTZ R55, R8, R7 ;  /* 0x0000000708377221 */ /* 0x001fe20000010000 */
[--C-:B------:R-:W-:Y:S01]  /*4180*/  FFMA.FTZ R30, R38, UR33, -R60.reuse ;  /* 0x00000021261e7c23 */ /* 0x100fe2000801083c */
[----:B------:R-:W0:Y:S01]  /*4190*/  MUFU.EX2 R11, R11 ;  /* 0x0000000b000b7308 */ /* 0x000e220000000800 */
[--C-:B------:R-:W-:Y:S01]  /*41a0*/  FFMA.FTZ R38, R54, UR33, -R60.reuse ;  /* 0x0000002136267c23 */ /* 0x100fe2000801083c */
[----:B-1----:R-:W-:Y:S01]  /*41b0*/  FADD.FTZ R54, R10, R55 ;  /* 0x000000370a367221 */ /* 0x002fe20000010000 */
[--C-:B-----5:R-:W-:Y:S01]  /*41c0*/  FFMA.FTZ R64, R46, UR33, -R60.reuse ;  /* 0x000000212e407c23 */ /* 0x120fe2000801083c */
[--C-:B------:R-:W-:Y:S01]  /*41d0*/  FFMA.FTZ R46, R58, UR33, -R60.reuse ;  /* 0x000000213a2e7c23 */ /* 0x100fe2000801083c */
[----:B------:R-:W-:Y:S01]  /*41e0*/  FFMA.FTZ R34, R51, UR33, -R60 ;  /* 0x0000002133227c23 */ /* 0x000fe2000801083c */
[C---:B--2---:R-:W-:Y:S01]  /*41f0*/  FADD.FTZ R55, R9.reuse, R54 ;  /* 0x0000003609377221 */ /* 0x044fe20000010000 */
[----:B------:R-:W-:Y:S01]  /*4200*/  F2FP.F16.F32.PACK_AB R10, R9, R10 ;  /* 0x0000000a090a723e */ /* 0x000fe200000000ff */
[----:B------:R1:W2:Y:S01]  /*4210*/  MUFU.EX2 R69, R65 ;  /* 0x0000004100457308 */ /* 0x0002a20000000800 */
[----:B------:R-:W-:Y:S01]  /*4220*/  F2FP.F16.F32.PACK_AB R8, R7, R8 ;  /* 0x000000080708723e */ /* 0x000fe200000000ff */
[----:B----4-:R-:W-:Y:S01]  /*4230*/  FADD.FTZ R58, R12, R55 ;  /* 0x000000370c3a7221 */ /* 0x010fe20000010000 */
[----:B---3--:R-:W-:Y:S01]  /*4240*/  F2FP.F16.F32.PACK_AB R12, R13, R12 ;  /* 0x0000000c0d0c723e */ /* 0x008fe200000000ff */
[--C-:B------:R-:W-:Y:S01]  /*4250*/  FFMA.FTZ R51, R63, UR33, -R60.reuse ;  /* 0x000000213f337c23 */ /* 0x100fe2000801083c */
[--C-:B------:R-:W-:Y:S01]  /*4260*/  FFMA.FTZ R7, R66, UR33, -R60.reuse ;  /* 0x0000002142077c23 */ /* 0x100fe2000801083c */
[--C-:B------:R-:W-:Y:S01]  /*4270*/  FFMA.FTZ R70, R70, UR33, -R60.reuse ;  /* 0x0000002146467c23 */ /* 0x100fe2000801083c */
[----:B------:R-:W-:Y:S01]  /*4280*/  FFMA.FTZ R71, R71, UR33, -R60 ;  /* 0x0000002147477c23 */ /* 0x000fe2000801083c */
[----:B------:R3:W4:Y:S01]  /*4290*/  MUFU.EX2 R72, R31 ;  /* 0x0000001f00487308 */ /* 0x0007220000000800 */
[----:B0-----:R-:W-:Y:S01]  /*42a0*/  FADD.FTZ R54, R11, R68 ;  /* 0x000000440b367221 */ /* 0x001fe20000010000 */
[--C-:B-1----:R-:W-:Y:S01]  /*42b0*/  FFMA.FTZ R65, R47, UR33, -R60.reuse ;  /* 0x000000212f417c23 */ /* 0x102fe2000801083c */
[----:B------:R-:W-:Y:S01]  /*42c0*/  FFMA.FTZ R47, R59, UR33, -R60 ;  /* 0x000000213b2f7c23 */ /* 0x000fe2000801083c */
[----:B------:R-:W-:Y:S01]  /*42d0*/  FADD.FTZ R59, R13, R58 ;  /* 0x0000003a0d3b7221 */ /* 0x000fe20000010000 */
[----:B------:R-:W-:Y:S01]  /*42e0*/  F2FP.F16.F32.PACK_AB R9, R68, R11 ;  /* 0x0000000b4409723e */ /* 0x000fe200000000ff */
[--C-:B------:R-:W-:Y:S01]  /*42f0*/  FFMA.FTZ R74, R74, UR33, -R60.reuse ;  /* 0x000000214a4a7c23 */ /* 0x100fe2000801083c */
[----:B------:R-:W-:Y:S01]  /*4300*/  FFMA.FTZ R75, R75, UR33, -R60 ;  /* 0x000000214b4b7c23 */ /* 0x000fe2000801083c */
[----:B------:R-:W0:Y:S01]  /*4310*/  MUFU.EX2 R4, R4 ;  /* 0x0000000400047308 */ /* 0x000e220000000800 */
[----:B--2---:R-:W-:Y:S01]  /*4320*/  FADD.FTZ R55, R69, R54 ;  /* 0x0000003645377221 */ /* 0x004fe20000010000 */
[--C-:B---3--:R-:W-:Y:S01]  /*4330*/  FFMA.FTZ R31, R50, UR33, -R60.reuse ;  /* 0x00000021321f7c23 */ /* 0x108fe2000801083c */
[--C-:B------:R-:W-:Y:S01]  /*4340*/  FFMA.FTZ R50, R62, UR33, -R60.reuse ;  /* 0x000000213e327c23 */ /* 0x100fe2000801083c */
[----:B------:R-:W-:Y:S01]  /*4350*/  FADD.FTZ R62, R14, R59 ;  /* 0x0000003b0e3e7221 */ /* 0x000fe20000010000 */
[----:B------:R-:W-:Y:S01]  /*4360*/  F2FP.F16.F32.PACK_AB R14, R15, R14 ;  /* 0x0000000e0f0e723e */ /* 0x000fe200000000ff */
[--C-:B------:R-:W-:Y:S01]  /*4370*/  FFMA.FTZ R54, R67, UR33, -R60.reuse ;  /* 0x0000002143367c23 */ /* 0x100fe2000801083c */
[----:B------:R-:W-:Y:S01]  /*4380*/  FFMA.FTZ R78, R78, UR33, -R60 ;  /* 0x000000214e4e7c23 */ /* 0x000fe2000801083c */
[----:B------:R-:W1:Y:S01]  /*4390*/  MUFU.EX2 R27, R27 ;  /* 0x0000001b001b7308 */ /* 0x000e620000000800 */
[C---:B----4-:R-:W-:Y:S01]  /*43a0*/  FADD.FTZ R55, R72.reuse, R55 ;  /* 0x0000003748377221 */ /* 0x050fe20000010000 */
[----:B------:R-:W-:Y:S01]  /*43b0*/  FADD.FTZ R59, R15, R62 ;  /* 0x0000003e0f3b7221 */ /* 0x000fe20000010000 */
[----:B------:R-:W-:Y:S01]  /*43c0*/  F2FP.F16.F32.PACK_AB R11, R72, R69 ;  /* 0x00000045480b723e */ /* 0x000fe200000000ff */
[--C-:B------:R-:W-:Y:S01]  /*43d0*/  FFMA.FTZ R79, R79, UR33, -R60.reuse ;  /* 0x000000214f4f7c23 */ /* 0x100fe2000801083c */
[--C-:B------:R-:W-:Y:S01]  /*43e0*/  FFMA.FTZ R82, R82, UR33, -R60.reuse ;  /* 0x0000002152527c23 */ /* 0x100fe2000801083c */
[----:B------:R-:W-:Y:S01]  /*43f0*/  FADD.FTZ R62, R24, R59 ;  /* 0x0000003b183e7221 */ /* 0x000fe20000010000 */
[--C-:B------:R-:W-:Y:S01]  /*4400*/  FFMA.FTZ R83, R83, UR33, -R60.reuse ;  /* 0x0000002153537c23 */ /* 0x100fe2000801083c */
[----:B------:R-:W2:Y:S01]  /*4410*/  MUFU.EX2 R30, R30 ;  /* 0x0000001e001e7308 */ /* 0x000ea20000000800 */
[----:B0-----:R-:W-:Y:S01]  /*4420*/  FADD.FTZ R58, R4, R55 ;  /* 0x00000037043a7221 */ /* 0x001fe20000010000 */
[----:B------:R0:W-:Y:S01]  /*4430*/  STSM.16.M88.4 [R17+0x21800], R8 ;  /* 0x0218000811007844 */ /* 0x0001e20000000200 */
[--C-:B------:R-:W-:Y:S01]  /*4440*/  FFMA.FTZ R86, R86, UR33, -R60.reuse ;  /* 0x0000002156567c23 */ /* 0x100fe2000801083c */
[----:B------:R-:W-:Y:S01]  /*4450*/  FFMA.FTZ R60, R87, UR33, -R60 ;  /* 0x00000021573c7c23 */ /* 0x000fe2000801083c */
[----:B------:R-:W-:-:S03]  /*4460*/  F2FP.F16.F32.PACK_AB R24, R21, R24 ;  /* 0x000000181518723e */ /* 0x000fc600000000ff */
[----:B------:R-:W3:Y:S01]  /*4470*/  MUFU.EX2 R35, R35 ;  /* 0x0000002300237308 */ /* 0x000ee20000000800 */
[----:B-1----:R-:W-:-:S07]  /*4480*/  FADD.FTZ R55, R27, R58 ;  /* 0x0000003a1b377221 */ /* 0x002fce0000010000 */
[----:B------:R-:W1:Y:S01]  /*4490*/  MUFU.EX2 R39, R39 ;  /* 0x0000002700277308 */ /* 0x000e620000000800 */
[----:B--2---:R-:W-:Y:S01]  /*44a0*/  FADD.FTZ R58, R30, R55 ;  /* 0x000000371e3a7221 */ /* 0x004fe20000010000 */
[----:B------:R-:W-:Y:S01]  /*44b0*/  FADD.FTZ R55, R21, R62 ;  /* 0x0000003e15377221 */ /* 0x000fe20000010000 */
[----:B0-----:R-:W-:-:S03]  /*44c0*/  F2FP.F16.F32.PACK_AB R10, R3, R28 ;  /* 0x0000001c030a723e */ /* 0x001fc600000000ff */
[----:B------:R-:W-:Y:S01]  /*44d0*/  FADD.FTZ R62, R26, R55 ;  /* 0x000000371a3e7221 */ /* 0x000fe20000010000 */
[----:B------:R-:W-:Y:S01]  /*44e0*/  F2FP.F16.F32.PACK_AB R26, R25, R26 ;  /* 0x0000001a191a723e */ /* 0x000fe200000000ff */
[----:B------:R-:W0:Y:S01]  /*44f0*/  MUFU.EX2 R42, R42 ;  /* 0x0000002a002a7308 */ /* 0x000e220000000800 */
[----:B---3--:R-:W-:Y:S01]  /*4500*/  FADD.FTZ R58, R35, R58 ;  /* 0x0000003a233a7221 */ /* 0x008fe20000010000 */
[----:B------:R-:W-:-:S04]  /*4510*/  FADD.FTZ R59, R25, R62 ;  /* 0x0000003e193b7221 */ /* 0x000fc80000010000 */
[----:B------:R-:W-:Y:S02]  /*4520*/  FADD.FTZ R62, R20, R59 ;  /* 0x0000003b143e7221 */ /* 0x000fe40000010000 */
[----:B------:R-:W2:Y:S01]  /*4530*/  MUFU.EX2 R64, R64 ;  /* 0x0000004000407308 */ /* 0x000ea20000000800 */
[----:B-1----:R-:W-:-:S07]  /*4540*/  FADD.FTZ R55, R39, R58 ;  /* 0x0000003a27377221 */ /* 0x002fce0000010000 */
[----:B------:R-:W1:Y:S01]  /*4550*/  MUFU.EX2 R65, R65 ;  /* 0x0000004100417308 */ /* 0x000e620000000800 */
[C---:B0-----:R-:W-:Y:S01]  /*4560*/  FADD.FTZ R55, R42.reuse, R55 ;  /* 0x000000372a377221 */ /* 0x041fe20000010000 */
[----:B------:R-:W-:-:S06]  /*4570*/  F2FP.F16.F32.PACK_AB R25, R42, R39 ;  /* 0x000000272a19723e */ /* 0x000fcc00000000ff */
[----:B------:R-:W0:Y:S01]  /*4580*/  MUFU.EX2 R31, R31 ;  /* 0x0000001f001f7308 */ /* 0x000e220000000800 */
[----:B--2---:R-:W-:Y:S01]  /*4590*/  FADD.FTZ R58, R64, R55 ;  /* 0x00000037403a7221 */ /* 0x004fe20000010000 */
[----:B------:R-:W-:-:S04]  /*45a0*/  FADD.FTZ R55, R29, R62 ;  /* 0x0000003e1d377221 */ /* 0x000fc80000010000 */
[----:B------:R-:W-:Y:S01]  /*45b0*/  FADD.FTZ R62, R28, R55 ;  /* 0x000000371c3e7221 */ /* 0x000fe20000010000 */
[----:B------:R-:W-:Y:S01]  /*45c0*/  F2FP.F16.F32.PACK_AB R28, R33, R32 ;  /* 0x00000020211c723e */ /* 0x000fe200000000ff */
[----:B------:R-:W2:Y:S01]  /*45d0*/  MUFU.EX2 R34, R34 ;  /* 0x0000002200227308 */ /* 0x000ea20000000800 */
[----:B-1----:R-:W-:Y:S01]  /*45e0*/  FADD.FTZ R58, R65, R58 ;  /* 0x0000003a413a7221 */ /* 0x002fe20000010000 */
[----:B------:R-:W-:-:S04]  /*45f0*/  FADD.FTZ R15, R3, R62 ;  /* 0x0000003e030f7221 */ /* 0x000fc80000010000 */
[----:B------:R-:W-:Y:S01]  /*4600*/  FADD.FTZ R8, R32, R15 ;  /* 0x0000000f20087221 */ /* 0x000fe20000010000 */
[----:B------:R-:W-:Y:S01]  /*4610*/  F2FP.F16.F32.PACK_AB R15, R35, R30 ;  /* 0x0000001e230f723e */ /* 0x000fe200000000ff */
[----:B------:R-:W1:Y:S01]  /*4620*/  MUFU.EX2 R38, R38 ;  /* 0x0000002600267308 */ /* 0x000e620000000800 */
[----:B0-----:R-:W-:Y:S01]  /*4630*/  FADD.FTZ R13, R31, R58 ;  /* 0x0000003a1f0d7221 */ /* 0x001fe20000010000 */
[----:B------:R-:W-:Y:S01]  /*4640*/  FADD.FTZ R11, R33, R8 ;  /* 0x00000008210b7221 */ /* 0x000fe20000010000 */
[----:B------:R-:W-:-:S03]  /*4650*/  F2FP.F16.F32.PACK_AB R30, R37, R2 ;  /* 0x00000002251e723e */ /* 0x000fc600000000ff */
[----:B------:R-:W-:Y:S02]  /*4660*/  FADD.FTZ R8, R2, R11 ;  /* 0x0000000b02087221 */ /* 0x000fe40000010000 */
[----:B------:R-:W0:Y:S01]  /*4670*/  MUFU.EX2 R43, R43 ;  /* 0x0000002b002b7308 */ /* 0x000e220000000800 */
[----:B--2---:R-:W-:Y:S01]  /*4680*/  FADD.FTZ R9, R34, R13 ;  /* 0x0000000d22097221 */ /* 0x004fe20000010000 */
[----:B------:R-:W-:Y:S01]  /*4690*/  F2FP.F16.F32.PACK_AB R13, R27, R4 ;  /* 0x000000041b0d723e */ /* 0x000fe200000000ff */
[----:B------:R-:W-:Y:S01]  /*46a0*/  FADD.FTZ R11, R37, R8 ;  /* 0x00000008250b7221 */ /* 0x000fe20000010000 */
[----:B------:R-:W-:Y:S02]  /*46b0*/  F2FP.F16.F32.PACK_AB R8, R29, R20 ;  /* 0x000000141d08723e */ /* 0x000fe400000000ff */
[----:B------:R-:W-:Y:S01]  /*46c0*/  F2FP.F16.F32.PACK_AB R27, R65, R64 ;  /* 0x00000040411b723e */ /* 0x000fe200000000ff */
[----:B------:R-:W-:Y:S01]  /*46d0*/  FADD.FTZ R20, R36, R11 ;  /* 0x0000000b24147221 */ /* 0x000fe20000010000 */
[----:B------:R-:W2:Y:S01]  /*46e0*/  MUFU.EX2 R46, R46 ;  /* 0x0000002e002e7308 */ /* 0x000ea20000000800 */
[----:B-1----:R-:W-:Y:S01]  /*46f0*/  FADD.FTZ R4, R38, R9 ;  /* 0x0000000926047221 */ /* 0x002fe20000010000 */
[----:B------:R1:W-:Y:S01]  /*4700*/  STSM.16.M88.4 [R23], R12 ;  /* 0x0000000c17007844 */ /* 0x0003e20000000200 */
[----:B------:R-:W-:-:S03]  /*4710*/  FADD.FTZ R3, R45, R20 ;  /* 0x000000142d037221 */ /* 0x000fc60000010000 */
[----:B------:R3:W-:Y:S01]  /*4720*/  STSM.16.M88.4 [R22], R24 ;  /* 0x0000001816007844 */ /* 0x0007e20000000200 */
[----:B------:R-:W-:Y:S01]  /*4730*/  FADD.FTZ R2, R44, R3 ;  /* 0x000000032c027221 */ /* 0x000fe20000010000 */
[----:B------:R-:W4:Y:S01]  /*4740*/  MUFU.EX2 R47, R47 ;  /* 0x0000002f002f7308 */ /* 0x000f220000000800 */
[C---:B0-----:R-:W-:Y:S01]  /*4750*/  FADD.FTZ R9, R43.reuse, R4 ;  /* 0x000000042b097221 */ /* 0x041fe20000010000 */
[----:B------:R-:W-:-:S06]  /*4760*/  F2FP.F16.F32.PACK_AB R11, R43, R38 ;  /* 0x000000262b0b723e */ /* 0x000fcc00000000ff */
[----:B------:R-:W0:Y:S01]  /*4770*/  MUFU.EX2 R50, R50 ;  /* 0x0000003200327308 */ /* 0x000e220000000800 */
[----:B--2---:R-:W-:Y:S01]  /*4780*/  FADD.FTZ R4, R46, R9 ;  /* 0x000000092e047221 */ /* 0x004fe20000010000 */
[----:B-1----:R-:W-:Y:S02]  /*4790*/  F2FP.F16.F32.PACK_AB R12, R45, R36 ;  /* 0x000000242d0c723e */ /* 0x002fe400000000ff */
[----:B------:R-:W-:-:S04]  /*47a0*/  F2FP.F16.F32.PACK_AB R14, R53, R44 ;  /* 0x0000002c350e723e */ /* 0x000fc800000000ff */
[----:B------:R-:W1:Y:S01]  /*47b0*/  MUFU.EX2 R51, R51 ;  /* 0x0000003300337308 */ /* 0x000e620000000800 */
[C---:B----4-:R-:W-:Y:S01]  /*47c0*/  FADD.FTZ R9, R47.reuse, R4 ;  /* 0x000000042f097221 */ /* 0x050fe20000010000 */
[----:B------:R-:W-:-:S06]  /*47d0*/  F2FP.F16.F32.PACK_AB R29, R47, R46 ;  /* 0x0000002e2f1d723e */ /* 0x000fcc00000000ff */
[----:B------:R-:W2:Y:S01]  /*47e0*/  MUFU.EX2 R7, R7 ;  /* 0x0000000700077308 */ /* 0x000ea20000000800 */
[----:B0-----:R-:W-:Y:S01]  /*47f0*/  FADD.FTZ R4, R50, R9 ;  /* 0x0000000932047221 */ /* 0x001fe20000010000 */
[----:B------:R-:W-:-:S05]  /*4800*/  F2FP.F16.F32.PACK_AB R9, R34, R31 ;  /* 0x0000001f2209723e */ /* 0x000fca00000000ff */
[----:B------:R0:W-:Y:S01]  /*4810*/  STSM.16.M88.4 [R18], R8 ;  /* 0x0000000812007844 */ /* 0x0001e20000000200 */
[----:B------:R-:W4:Y:S01]  /*4820*/  MUFU.EX2 R54, R54 ;  /* 0x0000003600367308 */ /* 0x000f220000000800 */
[C---:B-1----:R-:W-:Y:S01]  /*4830*/  FADD.FTZ R4, R51.reuse, R4 ;  /* 0x0000000433047221 */ /* 0x042fe20000010000 */
[----:B------:R-:W-:-:S05]  /*4840*/  F2FP.F16.F32.PACK_AB R31, R51, R50 ;  /* 0x00000032331f723e */ /* 0x000fca00000000ff */
[----:B------:R1:W-:Y:S01]  /*4850*/  STSM.16.M88.4 [R17+0x27800], R28 ;  /* 0x0278001c11007844 */ /* 0x0003e20000000200 */
[----:B------:R-:W5:Y:S01]  /*4860*/  MUFU.EX2 R70, R70 ;  /* 0x0000004600467308 */ /* 0x000f620000000800 */
[----:B--2---:R-:W-:Y:S01]  /*4870*/  FADD.FTZ R3, R7, R4 ;  /* 0x0000000407037221 */ /* 0x004fe20000010000 */
[----:B------:R-:W-:-:S06]  /*4880*/  FADD.FTZ R4, R53, R2 ;  /* 0x0000000235047221 */ /* 0x000fcc0000010000 */
[----:B------:R-:W2:Y:S01]  /*4890*/  MUFU.EX2 R71, R71 ;  /* 0x0000004700477308 */ /* 0x000ea20000000800 */
[C---:B----4-:R-:W-:Y:S01]  /*48a0*/  FADD.FTZ R3, R54.reuse, R3 ;  /* 0x0000000336037221 */ /* 0x050fe20000010000 */
[----:B------:R-:W-:-:S06]  /*48b0*/  F2FP.F16.F32.PACK_AB R13, R54, R7 ;  /* 0x00000007360d723e */ /* 0x000fcc00000000ff */
[----:B------:R-:W4:Y:S01]  /*48c0*/  MUFU.EX2 R41, R41 ;  /* 0x0000002900297308 */ /* 0x000f220000000800 */
[----:B-----5:R-:W-:-:S07]  /*48d0*/  FADD.FTZ R2, R70, R3 ;  /* 0x0000000346027221 */ /* 0x020fce0000010000 */
[----:B------:R-:W3:Y:S01]  /*48e0*/  MUFU.EX2 R48, R48 ;  /* 0x0000003000307308 */ /* 0x000ee20000000800 */
[C---:B--2---:R-:W-:Y:S01]  /*48f0*/  F2FP.F16.F32.PACK_AB R15, R71.reuse, R70 ;  /* 0x00000046470f723e */ /* 0x044fe200000000ff */
[----:B------:R-:W-:-:S04]  /*4900*/  FADD.FTZ R7, R71, R2 ;  /* 0x0000000247077221 */ /* 0x000fc80000010000 */
[----:B------:R1:W-:Y:S02]  /*4910*/  STSM.16.M88.4 [R136], R12 ;  /* 0x0000000c88007844 */ /* 0x0003e40000000200 */
[----:B------:R-:W-:Y:S01]  /*4920*/  MUFU.EX2 R52, R52 ;  /* 0x0000003400347308 */ /* 0x000fe20000000800 */
[----:B----4-:R-:W-:-:S07]  /*4930*/  FADD.FTZ R21, R41, R4 ;  /* 0x0000000429157221 */ /* 0x010fce0000010000 */
[----:B------:R-:W2:Y:S01]  /*4940*/  MUFU.EX2 R57, R57 ;  /* 0x0000003900397308 */ /* 0x000ea20000000800 */
[C---:B---3--:R-:W-:Y:S01]  /*4950*/  F2FP.F16.F32.PACK_AB R24, R48.reuse, R41 ;  /* 0x000000293018723e */ /* 0x048fe200000000ff */
[----:B------:R-:W-:-:S06]  /*4960*/  FADD.FTZ R21, R48, R21 ;  /* 0x0000001530157221 */ /* 0x000fcc0000010000 */
[----:B------:R-:W3:Y:S08]  /*4970*/  MUFU.EX2 R74, R74 ;  /* 0x0000004a004a7308 */ /* 0x000ef00000000800 */
[----:B------:R-:W4:Y:S01]  /*4980*/  MUFU.EX2 R75, R75 ;  /* 0x0000004b004b7308 */ /* 0x000f220000000800 */
[----:B--2---:R-:W-:-:S07]  /*4990*/  F2FP.F16.F32.PACK_AB R26, R57, R52 ;  /* 0x00000034391a723e */ /* 0x004fce00000000ff */
[----:B------:R-:W2:Y:S01]  /*49a0*/  MUFU.EX2 R78, R78 ;  /* 0x0000004e004e7308 */ /* 0x000ea20000000800 */
[----:B---3--:R-:W-:-:S07]  /*49b0*/  FADD.FTZ R2, R74, R7 ;  /* 0x000000074a027221 */ /* 0x008fce0000010000 */
[----:B------:R-:W3:Y:S01]  /*49c0*/  MUFU.EX2 R79, R79 ;  /* 0x0000004f004f7308 */ /* 0x000ee20000000800 */
[C---:B----4-:R-:W-:Y:S01]  /*49d0*/  F2FP.F16.F32.PACK_AB R25, R75.reuse, R74 ;  /* 0x0000004a4b19723e */ /* 0x050fe200000000ff */
[----:B------:R-:W-:Y:S01]  /*49e0*/  FADD.FTZ R7, R75, R2 ;  /* 0x000000024b077221 */ /* 0x000fe20000010000 */
[----:B------:R-:W-:-:S05]  /*49f0*/  FADD.FTZ R2, R52, R21 ;  /* 0x0000001534027221 */ /* 0x000fca0000010000 */
[----:B------:R-:W-:Y:S01]  /*4a00*/  MUFU.EX2 R40, R40 ;  /* 0x0000002800287308 */ /* 0x000fe20000000800 */
[----:B--2---:R-:W-:Y:S01]  /*4a10*/  FADD.FTZ R4, R78, R7 ;  /* 0x000000074e047221 */ /* 0x004fe20000010000 */
[----:B------:R-:W-:Y:S01]  /*4a20*/  FADD.FTZ R7, R57, R2 ;  /* 0x0000000239077221 */ /* 0x000fe20000010000 */
[----:B------:R-:W-:-:S05]  /*4a30*/  VIADD R2, R88, 0xfffffffe ;  /* 0xfffffffe58027836 */ /* 0x000fca0000000000 */
[----:B------:R-:W0:Y:S01]  /*4a40*/  MUFU.EX2 R49, R49 ;  /* 0x0000003100317308 */ /* 0x000e220000000800 */
[C---:B---3--:R-:W-:Y:S01]  /*4a50*/  F2FP.F16.F32.PACK_AB R27, R79.reuse, R78 ;  /* 0x0000004e4f1b723e */ /* 0x048fe200000000ff */
[----:B------:R-:W-:-:S04]  /*4a60*/  FADD.FTZ R21, R79, R4 ;  /* 0x000000044f157221 */ /* 0x000fc80000010000 */
[----:B------:R1:W-:Y:S02]  /*4a70*/  STSM.16.M88.4 [R22+0x6000], R24 ;  /* 0x0060001816007844 */ /* 0x0003e40000000200 */
[----:B------:R-:W2:Y:S08]  /*4a80*/  MUFU.EX2 R56, R56 ;  /* 0x0000003800387308 */ /* 0x000eb00000000800 */
[----:B------:R-:W3:Y:S01]  /*4a90*/  MUFU.EX2 R61, R61 ;  /* 0x0000003d003d7308 */ /* 0x000ee20000000800 */
[----:B0-----:R-:W-:Y:S01]  /*4aa0*/  F2FP.F16.F32.PACK_AB R8, R49, R40 ;  /* 0x000000283108723e */ /* 0x001fe200000000ff */
[----:B------:R-:W-:-:S04]  /*4ab0*/  FADD.FTZ R40, R40, R7 ;  /* 0x0000000728287221 */ /* 0x000fc80000010000 */
[----:B------:R-:W-:Y:S02]  /*4ac0*/  FADD.FTZ R49, R49, R40 ;  /* 0x0000002831317221 */ /* 0x000fe40000010000 */
[----:B------:R-:W-:Y:S02]  /*4ad0*/  MUFU.EX2 R82, R82 ;  /* 0x0000005200527308 */ /* 0x000fe40000000800 */
[----:B--2---:R-:W-:-:S06]  /*4ae0*/  FADD.FTZ R4, R56, R49 ;  /* 0x0000003138047221 */ /* 0x004fcc0000010000 */
[----:B------:R-:W0:Y:S01]  /*4af0*/  MUFU.EX2 R83, R83 ;  /* 0x0000005300537308 */ /* 0x000e220000000800 */
[C---:B---3--:R-:W-:Y:S01]  /*4b00*/  F2FP.F16.F32.PACK_AB R10, R61.reuse, R56 ;  /* 0x000000383d0a723e */ /* 0x048fe200000000ff */
[----:B------:R-:W-:-:S06]  /*4b10*/  FADD.FTZ R4, R61, R4 ;  /* 0x000000043d047221 */ /* 0x000fcc0000010000 */
[----:B------:R-:W-:Y:S08]  /*4b20*/  MUFU.EX2 R86, R86 ;  /* 0x0000005600567308 */ /* 0x000ff00000000800 */
[----:B------:R-:W2:Y:S01]  /*4b30*/  MUFU.EX2 R3, R60 ;  /* 0x0000003c00037308 */ /* 0x000ea20000000800 */
[----:B0-----:R-:W-:Y:S01]  /*4b40*/  F2FP.F16.F32.PACK_AB R9, R83, R82 ;  /* 0x000000525309723e */ /* 0x001fe200000000ff */
[----:B------:R-:W-:-:S04]  /*4b50*/  FADD.FTZ R82, R82, R21 ;  /* 0x0000001552527221 */ /* 0x000fc80000010000 */
[----:B------:R-:W-:Y:S01]  /*4b60*/  FADD.FTZ R83, R83, R82 ;  /* 0x0000005253537221 */ /* 0x000fe20000010000 */
[----:B--2---:R-:W-:-:S03]  /*4b70*/  F2FP.F16.F32.PACK_AB R11, R3, R86 ;  /* 0x00000056030b723e */ /* 0x004fc600000000ff */
[----:B------:R-:W-:Y:S02]  /*4b80*/  FADD.FTZ R86, R86, R83 ;  /* 0x0000005356567221 */ /* 0x000fe40000010000 */
[----:B------:R1:W-:Y:S02]  /*4b90*/  STSM.16.M88.4 [R18+0x6000], R8 ;  /* 0x0060000812007844 */ /* 0x0003e40000000200 */
[----:B------:R-:W-:Y:S01]  /*4ba0*/  FADD.FTZ R3, R3, R86 ;  /* 0x0000005603037221 */ /* 0x000fe20000010000 */
[----:B------:R0:W-:Y:S06]  /*4bb0*/  MEMBAR.ALL.CTA ;  /* 0x0000000000007992 */ /* 0x0001ec0000008000 */
[----:B0-----:R-:W0:Y:S02]  /*4bc0*/  FENCE.VIEW.ASYNC.S ;  /* 0x00000000000073c6 */ /* 0x001e240000000000 */
[----:B0-----:R-:W-:Y:S01]  /*4bd0*/  NOP ;  /* 0x0000000000007918 */ /* 0x001fe20000000000 */
[----:B------:R-:W-:Y:S05]  /*4be0*/  @P2 BRA `(.L_x_10762) ;  /* 0x0000000000442947 */ /* 0x000fea0003800000 */
        /* <DEDUP_REMOVED lines=10> */
.L_x_10763:
[----:B------:R-:W-:-:S11]  /*4c90*/  UISETP.NE.AND UP2, UPT, UR7, 0x1, UPT ;  /* 0x000000010700788c */ /* 0x000fd6000bf45270 */
[----:B------:R-:W-:Y:S02]  /*4ca0*/  @UP2 ULDC.64 UR10, c[0x0][0x9e8] ;  /* 0x00027a00000a2ab9 */ /* 0x000fe40000000a00 */
[----:B------:R-:W-:-:S04]  /*4cb0*/  UIMAD.WIDE.U32 UR14, UR18, UR10, URZ ;  /* 0x0000000a120e72a5 */ /* 0x000fc8000f8e003f */
[----:B------:R-:W-:-:S12]  /*4cc0*/  @UP2 USHF.R.U32.HI UR18, URZ, UR11, UR15 ;  /* 0x0000000b3f122299 */ /* 0x000fd8000801160f */
.L_x_10764:
[----:B------:R-:W-:-:S04]  /*4cd0*/  UIMAD UR7, UR18, UR7, UR7 ;  /* 0x00000007120772a4 */ /* 0x000fc8000f8e0207 */
[----:B------:R-:W-:-:S04]  /*4ce0*/  UISETP.LT.AND UP2, UPT, UR6, UR7, UPT ;  /* 0x000000070600728c */ /* 0x000fc8000bf41270 */
[----:B------:R-:W-:-:S12]  /*4cf0*/  USEL UR6, UR6, UR7, UP2 ;  /* 0x0000000706067287 */ /* 0x000fd80009000000 */
.L_x_10762:
        /* <DEDUP_REMOVED lines=31> */
[----:B------:R-:W-:Y:S01]  /*4ef0*/  IMAD.MOV.U32 R135, RZ, RZ, RZ ;  /* 0x000000ffff877224 */ /* 0x000fe200078e00ff */
[----:B------:R-:W-:Y:S01]  /*4f00*/  ULDC UR34, c[0x0][0x9e4] ;  /* 0x0002790000227ab9 */ /* 0x000fe20000000800 */
[----:B------:R-:W-:Y:S01]  /*4f10*/  ULDC UR35, c[0x0][0x9dc] ;  /* 0x0002770000237ab9 */ /* 0x000fe20000000800 */
[----:B------:R-:W-:Y:S01]  /*4f20*/  ULDC UR33, c[0x0][0x988] ;  /* 0x0002620000217ab9 */ /* 0x000fe20000000800 */
[----:B------:R-:W-:-:S05]  /*4f30*/  ULDC UR52, c[0x0][0x9e0] ;  /* 0x0002780000347ab9 */ /* 0x000fca0000000800 */
.L_x_10782:
[----:B------:R-:W-:Y:S01]  /*4f40*/  UIADD3 UR54, UR45, 0x1, URZ ;  /* 0x000000012d367890 */ /* 0x000fe2000fffe03f */
[----:B------:R-:W-:-:S03]  /*4f50*/  ISETP.NE.AND P3, PT, RZ, UR37, PT ;  /* 0x00000025ff007c0c */ /* 0x000fc6000bf65270 */
[----:B------:R-:W-:-:S04]  /*4f60*/  UISETP.NE.AND UP2, UPT, UR54, 0x2, UPT ;  /* 0x000000023600788c */ /* 0x000fc8000bf45270 */
[----:B------:R-:W-:Y:S02]  /*4f70*/  USEL UR53, URZ, 0x1, UP2 ;  /* 0x000000013f357887 */ /* 0x000fe40009000000 */
[----:B------:R-:W-:Y:S02]  /*4f80*/  USEL UR54, UR54, URZ, UP2 ;  /* 0x0000003f36367287 */ /* 0x000fe40009000000 */
[----:B------:R-:W-:Y:S02]  /*4f90*/  ULOP3.LUT UR53, UR50, UR53, URZ, 0x3c, !UPT ;  /* 0x0000003532357292 */ /* 0x000fe4000f8e3c3f */
[----:B0-----:R-:W-:Y:S10]  /*4fa0*/  @P3 BRA `(.L_x_10766) ;  /* 0x00000000002c3947 */ /* 0x001ff40003800000 */
[----:B------:R-:W-:Y:S05]  /*4fb0*/  @!P0 BRA `(.L_x_10767) ;  /* 0x0000000000048947 */ /* 0x000fea0003800000 */
[----:B------:R-:W-:Y:S01]  /*4fc0*/  BPT.TRAP 0x1 ;  /* 0x000000040000795c */ /* 0x000fe20000300000 */
.L_x_10767:
[----:B------:R-:W-:Y:S01]  /*4fd0*/  ULEA UR6, UR54, UR42, 0x3 ;  /* 0x0000002a36067291 */ /* 0x000fe2000f8e183f */
[----:B------:R-:W-:-:S05]  /*4fe0*/  IMAD.U32 R6, RZ, RZ, UR53 ;  /* 0x00000035ff067e24 */ /* 0x000fca000f8e00ff */
[----:B------:R-:W-:-:S04]  /*4ff0*/  SHF.L.U32 R6, R6, 0x1f, RZ ;  /* 0x0000001f06067819 */ /* 0x000fc800000006ff */
[----:B------:R0:W2:Y:S01]  /*5000*/  SYNCS.PHASECHK.TRANS64.TRYWAIT P2, [UR6+0x2d830], R6 ;  /* 0x02d83006ff0075a7 */ /* 0x0000a20008040146 */
[----:B------:R-:W-:Y:S05]  /*5010*/  @!P0 BRA `(.L_x_10768) ;  /* 0x0000000000048947 */ /* 0x000fea0003800000 */
[----:B------:R-:W-:Y:S01]  /*5020*/  BPT.TRAP 0x1 ;  /* 0x000000040000795c */ /* 0x000fe20000300000 */
.L_x_10768:
[----:B--2---:R-:W-:Y:S05]  /*5030*/  @P2 BRA `(.L_x_10766) ;  /* 0x0000000000082947 */ /* 0x004fea0003800000 */
[----:B------:R-:W2:Y:S02]  /*5040*/  SYNCS.PHASECHK.TRANS64.TRYWAIT P2, [UR6+0x2d830], R6 ;  /* 0x02d83006ff0075a7 */ /* 0x000ea40008040146 */
[----:B--2---:R-:W-:Y:S05]  /*5050*/  @!P2 BRA `(.L_x_10769) ;  /* 0x000000f40038a947 */ /* 0x004fea0003800000 */
.L_x_10766:
[----:B--2---:R-:W2:Y:S01]  /*5060*/  S2R R7, SR_TID.X ;  /* 0x0000000000077919 */ /* 0x004ea20000002100 */
[----:B------:R-:W-:Y:S01]  /*5070*/  UIMAD UR6, UR54, 0x600, UR32 ;  /* 0x00000600360678a4 */ /* 0x000fe2000f8e0220 */
        /* <DEDUP_REMOVED lines=11> */
[----:B--2---:R-:W-:-:S05]  /*5130*/  SHF.R.U32.HI R7, RZ, 0x7, R7 ;  /* 0x00000007ff077819 */ /* 0x004fca0000011607 */
[----:B0-----:R-:W-:-:S05]  /*5140*/  VIADD R6, R7, 0x8 ;  /* 0x0000000807067836 */ /* 0x001fca0000000000 */
[----:B------:R0:W-:Y:S06]  /*5150*/  BAR.SYNC.DEFER_BLOCKING R6, 0x100 ;  /* 0x000400060000751d */ /* 0x0001ec0000010000 */
[----:B-1----:R-:W-:-:S06]  /*5160*/  WARPGROUP.ARRIVE ;  /* 0x00000000000079c5 */ /* 0x002fcc0000000000 */
        /* <DEDUP_REMOVED lines=20> */
.L_x_10771:
[----:B------:R-:W-:Y:S01]  /*52b0*/  ULEA UR6, UR45, UR42, 0x3 ;  /* 0x0000002a2d067291 */ /* 0x000fe2000f8e183f */
[----:B------:R-:W-:-:S05]  /*52c0*/  IMAD.U32 R6, RZ, RZ, UR50 ;  /* 0x00000032ff067e24 */ /* 0x000fca000f8e00ff */
[----:B------:R-:W-:-:S04]  /*52d0*/  SHF.L.U32 R6, R6, 0x1f, RZ ;  /* 0x0000001f06067819 */ /* 0x000fc800000006ff */
[----:B------:R0:W1:Y:S01]  /*52e0*/  SYNCS.PHASECHK.TRANS64.TRYWAIT P2, [UR6+0x2d850], R6 ;  /* 0x02d85006ff0075a7 */ /* 0x0000620008040146 */
[----:B------:R-:W-:Y:S05]  /*52f0*/  @!P0 BRA `(.L_x_10772) ;  /* 0x0000000000048947 */ /* 0x000fea0003800000 */
[----:B------:R-:W-:Y:S01]  /*5300*/  BPT.TRAP 0x1 ;  /* 0x000000040000795c */ /* 0x000fe20000300000 */
.L_x_10772:
[----:B-1----:R-:W-:Y:S05]  /*5310*/  @P2 BRA `(.L_x_10770) ;  /* 0x0000000000082947 */ /* 0x002fea0003800000 */
[----:B------:R-:W1:Y:S02]  /*5320*/  SYNCS.PHASECHK.TRANS64.TRYWAIT P2, [UR6+0x2d850], R6 ;  /* 0x02d85006ff0075a7 */ /* 0x000e640008040146 */
[----:B-1----:R-:W-:Y:S05]  /*5330*/  @!P2 BRA `(.L_x_10773) ;  /* 0x000000f00098a947 */ /* 0x002fea0003800000 */
.L_x_10770:
[----:B------:R-:W-:Y:S01]  /*5340*/  UIADD3 UR6, UR42, 0x400, URZ ;  /* 0x000004002a067890 */ /* 0x000fe2000fffe03f */
[----:B------:R-:W-:Y:S01]  /*5350*/  WARPGROUP.ARRIVE ;  /* 0x00000000000079c5 */ /* 0x000fe20000000000 */
[----:B------:R-:W-:-:S05]  /*5360*/  ULEA UR7, UR51, UR42, 0xd ;  /* 0x0000002a33077291 */ /* 0x000fca000f8e683f */
[----:B------:R-:W1:Y:S01]  /*5370*/  S2R R9, SR_TID.X ;  /* 0x0000000000097919 */ /* 0x000e620000002100 */
[----:B------:R-:W-:Y:S01]  /*5380*/  USHF.R.U32.HI UR6, URZ, 0x4, UR6 ;  /* 0x000000043f067899 */ /* 0x000fe20008011606 */
[----:B------:R-:W-:Y:S01]  /*5390*/  PLOP3.LUT P2, PT, PT, PT, UP0, 0x80, 0x0 ;  /* 0x000000000000781c */ /* 0x000fe20003f4f008 */
[----:B------:R-:W-:Y:S01]  /*53a0*/  UIADD3 UR7, UR7, 0x21800, URZ ;  /* 0x0002180007077890 */ /* 0x000fe2000fffe03f */
[----:B------:R-:W-:Y:S01]  /*53b0*/  PLOP3.LUT P3, PT, PT, PT, UP0, 0x80, 0x0 ;  /* 0x000000000000781c */ /* 0x000fe20003f6f008 */
[----:B------:R-:W-:Y:S01]  /*53c0*/  ULOP3.LUT UR6, UR6, 0x3fff, URZ, 0xc0, !UPT ;  /* 0x00003fff06067892 */ /* 0x000fe2000f8ec03f */
[----:B------:R-:W-:Y:S01]  /*53d0*/  VIADD R14, R137, UR41 ;  /* 0x00000029890e7c36 */ /* 0x000fe20008000000 */
[----:B------:R-:W-:Y:S01]  /*53e0*/  USHF.R.U32.HI UR7, URZ, 0x4, UR7 ;  /* 0x000000043f077899 */ /* 0x000fe20008011607 */
[----:B------:R-:W-:Y:S01]  /*53f0*/  IMAD.U32 R8, RZ, RZ, UR54 ;  /* 0x00000036ff087e24 */ /* 0x000fe2000f8e00ff */
[----:B------:R-:W-:Y:S01]  /*5400*/  ULOP3.LUT UR10, UR6, 0x2000000, URZ, 0xfc, !UPT ;  /* 0x02000000060a7892 */ /* 0x000fe2000f8efc3f */
[----:B------:R-:W2:Y:S01]  /*5410*/  LDC R143, c[0x0][0x288] ;  /* 0x0000a200ff8f7b82 */ /* 0x000ea20000000800 */
[----:B------:R-:W-:Y:S01]  /*5420*/  ULOP3.LUT UR6, UR7, 0x3fff, URZ, 0xc0, !UPT ;  /* 0x00003fff07067892 */ /* 0x000fe2000f8ec03f */
[----:B------:R-:W-:Y:S01]  /*5430*/  IMAD.SHL.U32 R13, R2, 0x80, RZ ;  /* 0x00000080020d7824 */ /* 0x000fe200078e00ff */
[----:B------:R-:W-:Y:S01]  /*5440*/  UIMAD UR7, UR45, 0x600, UR10 ;  /* 0x000006002d0778a4 */ /* 0x000fe2000f8e020a */
[----:B------:R-:W-:Y:S01]  /*5450*/  @!P1 LEA R8, R8, UR42, 0x3 ;  /* 0x0000002a08089c11 */ /* 0x000fe2000f8e18ff */
[----:B------:R-:W-:Y:S01]  /*5460*/  ULOP3.LUT UR6, UR6, 0x10000, URZ, 0xfc, !UPT ;  /* 0x0001000006067892 */ /* 0x000fe2000f8efc3f */
[----:B------:R-:W-:Y:S01]  /*5470*/  UMOV UR31, 0x80000020 ;  /* 0x80000020001f7882 */ /* 0x000fe20000000000 */
[----:B------:R-:W-:-:S02]  /*5480*/  UMOV UR29, 0x40000040 ;  /* 0x40000040001d7882 */ /* 0x000fc40000000000 */
[----:B------:R-:W-:Y:S01]  /*5490*/  @!P1 VIADD R8, R8, 0x2d840 ;  /* 0x0002d84008089836 */ /* 0x000fe20000000000 */
[----:B------:R-:W-:Y:S02]  /*54a0*/  UMOV UR30, UR7 ;  /* 0x00000007001e7c82 */ /* 0x000fe40008000000 */
[----:B------:R-:W-:Y:S02]  /*54b0*/  UMOV UR28, UR6 ;  /* 0x00000006001c7c82 */ /* 0x000fe40008000000 */
[----:B------:R-:W-:Y:S01]  /*54c0*/  HGMMA.64x96x16.F32 R88, gdesc[UR28].tnspB, R88, gsb0 ;  /* 0x416000001c5879f0 */ /* 0x000fe20008000858 */
[----:B------:R-:W-:Y:S01]  /*54d0*/  UIADD3 UR30, UR7, 0x40, URZ ;  /* 0x00000040071e7890 */ /* 0x000fe2000fffe03f */
[----:B------:R-:W-:Y:S01]  /*54e0*/  @!P1 PRMT R8, RZ, 0x654, R8 ;  /* 0x00000654ff089816 */ /* 0x000fe20000000008 */
[----:B------:R-:W-:Y:S01]  /*54f0*/  UIADD3 UR28, UR6, 0x2, URZ ;  /* 0x00000002061c7890 */ /* 0x000fe2000fffe03f */
[----:B------:R-:W-:Y:S01]  /*5500*/  UMOV UR31, 0x80000020 ;  /* 0x80000020001f7882 */ /* 0x000fe20000000000 */
[----:B------:R-:W-:Y:S01]  /*5510*/  UMOV UR29, 0x40000040 ;  /* 0x40000040001d7882 */ /* 0x000fe20000000000 */
[----:B-1----:R-:W-:-:S05]  /*5520*/  SHF.R.U32.HI R7, RZ, 0x7, R9 ;  /* 0x00000007ff077819 */ /* 0x002fca0000011609 */
[----:B------:R-:W-:Y:S01]  /*5530*/  VIADD R7, R7, 0x9 ;  /* 0x0000000907077836 */ /* 0x000fe20000000000 */
        /* <DEDUP_REMOVED lines=42> */
[----:B------:R-:W-:Y:S02]  /*57e0*/  @UP0 ULDC UR6, c[0x0][0x44c] ;  /* 0x0001130000060ab9 */ /* 0x000fe40000000800 */
[----:B0-----:R-:W-:Y:S01]  /*57f0*/  @P2 IMAD.HI.U32 R6, R14, UR6, RZ ;  /* 0x000000060e062c27 */ /* 0x001fe2000f8e00ff */
[----:B------:R-:W-:Y:S01]  /*5800*/  @UP0 ULDC UR6, c[0x0][0x450] ;  /* 0x0001140000060ab9 */ /* 0x000fe20000000800 */
[----:B------:R-:W-:-:S02]  /*5810*/  ISETP.GE.U32.AND P2, PT, R9, 0x180, PT ;  /* 0x000001800900780c */ /* 0x000fc40003f46070 */
[----:B------:R-:W-:Y:S02]  /*5820*/  IADD3 R9, -R13, 0x1, RZ ;  /* 0x000000010d097810 */ /* 0x000fe40007ffe1ff */
[----:B------:R-:W-:Y:S01]  /*5830*/  @P3 SHF.R.U32.HI R14, RZ, UR6, R6 ;  /* 0x00000006ff0e3c19 */ /* 0x000fe20008011606 */
[----:B------:R-:W-:Y:S01]  /*5840*/  ULOP3.LUT UR6, URZ, UR35, URZ, 0x33, !UPT ;  /* 0x000000233f067292 */ /* 0x000fe2000f8e333f */
[----:B------:R-:W0:Y:S01]  /*5850*/  LDC R6, c[0x0][0x2f0] ;  /* 0x0000bc00ff067b82 */ /* 0x000e220000000800 */
[----:B------:R-:W-:Y:S01]  /*5860*/  SEL R7, R7, 0x9, !P2 ;  /* 0x0000000907077807 */ /* 0x000fe20005000000 */
[----:B------:R-:W-:Y:S01]  /*5870*/  IMAD R9, R16, -0x2, R9 ;  /* 0xfffffffe10097824 */ /* 0x000fe200078e0209 */
[----:B------:R-:W1:Y:S01]  /*5880*/  SHFL.IDX PT, R15, R14, RZ, 0x1c1f ;  /* 0x001c1fff0e0f7589 */ /* 0x000e6200000e0000 */
[----:B------:R-:W-:Y:S01]  /*5890*/  PLOP3.LUT P2, PT, PT, PT, UP1, 0x40, 0x0 ;  /* 0x000000000000781c */ /* 0x000fe20003f4e818 */
[----:B------:R-:W-:Y:S02]  /*58a0*/  WARPGROUP.DEPBAR.LE gsb0, 0x0 ;  /* 0x00008000000079c5 */ /* 0x000fe40000010000 */
[----:B------:R-:W-:-:S06]  /*58b0*/  WARPGROUP.ARRIVE ;  /* 0x00000000000079c5 */ /* 0x000fcc0000000000 */
[----:B------:R-:W-:Y:S03]  /*58c0*/  HGMMA.64x96x16.F32 R88, gdesc[UR28].tnspB, R88, gsb0 ;  /* 0x416000001c5879f0 */ /* 0x000fe60008000858 */
[----:B------:R-:W-:Y:S02]  /*58d0*/  WARPGROUP.DEPBAR.LE gsb0, 0x0 ;  /* 0x00008000000079c5 */ /* 0x000fe40000010000 */
[----:B------:R3:W-:Y:S06]  /*58e0*/  BAR.ARV R7, 0x100 ;  /* 0x000400070000751d */ /* 0x0007ec0000002000 */
[----:B------:R0:W-:Y:S02]  /*58f0*/  @!P1 SYNCS.ARRIVE.TRANS64.RED.A1T0 RZ, [R8+URZ], RZ ;  /* 0x000000ff08ff99a7 */ /* 0x0001e4000810043f */
[----:B0-----:R-:W-:-:S04]  /*5900*/  IMAD R8, R6, UR43, R9 ;  /* 0x0000002b06087c24 */ /* 0x001fc8000f8e0209 */
[----:B--2---:R-:W-:-:S04]  /*5910*/  IMAD.IADD R8, R8, 0x1, -R143 ;  /* 0x0000000108087824 */ /* 0x004fc800078e0a8f */
[C---:B------:R-:W-:Y:S02]  /*5920*/  VIADD R12, R8.reuse, UR52 ;  /* 0x00000034080c7c36 */ /* 0x040fe40008000000 */
[----:B------:R-:W-:Y:S02]  /*5930*/  VIADD R11, R8, UR6 ;  /* 0x00000006080b7c36 */ /* 0x000fe40008000000 */
[C---:B-1----:R-:W-:Y:S02]  /*5940*/  IMAD.IADD R10, R15.reuse, 0x1, R12 ;  /* 0x000000010f0a7824 */ /* 0x042fe400078e020c */
[----:B---3--:R-:W-:Y:S01]  /*5950*/  IMAD.IADD R7, R15, 0x1, R11 ;  /* 0x000000010f077824 */ /* 0x008fe200078e020b */
        /* <DEDUP_REMOVED lines=14> */
.L_x_10776:
[----:B------:R-:W-:-:S05]  /*5a40*/  IMAD.U32 R15, RZ, RZ, UR34 ;  /* 0x00000022ff0f7e24 */ /* 0x000fca000f8e00ff */
[----:B------:R-:W-:-:S13]  /*5a50*/  ISETP.NE.AND P2, PT, R15, 0x1, PT ;  /* 0x000000010f00780c */ /* 0x000fda0003f45270 */
[----:B------:R-:W0:Y:S02]  /*5a60*/  @P2 LDC.64 R8, c[0x0][0x9e8] ;  /* 0x00027a00ff082b82 */ /* 0x000e240000000a00 */
[----:B0-----:R-:W-:-:S05]  /*5a70*/  @P2 IMAD.HI.U32 R8, R20, R8, RZ ;  /* 0x0000000814082227 */ /* 0x001fca00078e00ff */
[----:B------:R-:W-:-:S07]  /*5a80*/  @P2 SHF.R.U32.HI R20, RZ, R9, R8 ;  /* 0x00000009ff142219 */ /* 0x000fce0000011608 */
.L_x_10777:
[----:B------:R-:W-:Y:S05]  /*5a90*/  BSYNC B0 ;  /* 0x0000000000007941 */ /* 0x000fea0003800000 */
.L_x_10775:
[----:B------:R-:W-:-:S04]  /*5aa0*/  IMAD R9, R20, R15, -R13 ;  /* 0x0000000f14097224 */ /* 0x000fc800078e0a0d */
[----:B------:R-:W-:-:S05]  /*5ab0*/  IMAD R8, R16, -0x2, R9 ;  /* 0xfffffffe10087824 */ /* 0x000fca00078e0209 */
[----:B------:R-:W-:Y:S02]  /*5ac0*/  VIADDMNMX R10, R8, R15, R10, PT ;  /* 0x0000000f080a7246 */ /* 0x000fe4000380010a */
[----:B------:R-:W-:-:S07]  /*5ad0*/  VIMNMX R7, R7, R8, !PT ;  /* 0x0000000807077248 */ /* 0x000fce0007fe0100 */
.L_x_10774:
        /* <DEDUP_REMOVED lines=14> */
[C---:B------:R-:W-:Y:S01]  /*5bc0*/  ISETP.LT.OR P6, PT, R10.reuse, 0x9, P6 ;  /* 0x000000090a00780c */ /* 0x040fe200037c1670 */
        /* <DEDUP_REMOVED lines=100> */
.L_x_10780:
[----:B------:R-:W-:-:S05]  /*6210*/  IMAD.U32 R10, RZ, RZ, UR34 ;  /* 0x00000022ff0a7e24 */ /* 0x000fca000f8e00ff */
[----:B------:R-:W-:-:S13]  /*6220*/  ISETP.NE.AND P3, PT, R10, 0x1, PT ;  /* 0x000000010a00780c */ /* 0x000fda0003f65270 */
[----:B------:R-:W0:Y:S02]  /*6230*/  @P3 LDC.64 R8, c[0x0][0x9e8] ;  /* 0x00027a00ff083b82 */ /* 0x000e240000000a00 */
[----:B0-----:R-:W-:-:S05]  /*6240*/  @P3 IMAD.HI.U32 R8, R7, R8, RZ ;  /* 0x0000000807083227 */ /* 0x001fca00078e00ff */
[----:B------:R-:W-:-:S07]  /*6250*/  @P3 SHF.R.U32.HI R7, RZ, R9, R8 ;  /* 0x00000009ff073219 */ /* 0x000fce0000011608 */
.L_x_10781:
[----:B------:R-:W-:Y:S05]  /*6260*/  BSYNC B0 ;  /* 0x0000000000007941 */ /* 0x000fea0003800000 */
.L_x_10779:
[----:B------:R-:W-:-:S04]  /*6270*/  IMAD R7, R7, R10, -R13 ;  /* 0x0000000a07077224 */ /* 0x000fc800078e0a0d */
[----:B------:R-:W-:-:S05]  /*6280*/  IMAD R7, R16, -0x2, R7 ;  /* 0xfffffffe10077824 */ /* 0x000fca00078e0207 */
[----:B------:R-:W-:Y:S02]  /*6290*/  VIADDMNMX R12, R7, R10, R12, PT ;  /* 0x0000000a070c7246 */ /* 0x000fe4000380010c */
[----:B------:R-:W-:-:S07]  /*62a0*/  VIMNMX R11, R11, R7, !PT ;  /* 0x000000070b0b7248 */ /* 0x000fce0007fe0100 */
.L_x_10778:
[----:B------:R-:W-:Y:S01]  /*62b0*/  FMNMX.FTZ R8, R24, R0, !PT ;  /* 0x0000000018087209 */ /* 0x000fe20007810000 */
[----:B------:R-:W-:Y:S01]  /*62c0*/  UMOV UR50, UR53 ;  /* 0x0000003500327c82 */ /* 0x000fe20008000000 */
        /* <DEDUP_REMOVED lines=18> */
[C---:B------:R-:W-:Y:S02]  /*63f0*/  ISETP.GT.AND P5, PT, R11.reuse, RZ, P2 ;  /* 0x000000ff0b00720c */ /* 0x040fe400017a4270 */
[----:B------:R-:W-:Y:S02]  /*6400*/  FMNMX.FTZ R8, R44, R7, !PT ;  /* 0x000000072c087209 */ /* 0x000fe40007810000 */
        /* <DEDUP_REMOVED lines=10> */
[----:B------:R-:W-:Y:S02]  /*64b0*/  ISETP.LT.OR P3, PT, R12, 0x9, P3 ;  /* 0x000000090c00780c */ /* 0x000fe40001f61670 */
[----:B------:R-:W-:Y:S02]  /*64c0*/  FMNMX.FTZ R8, R56, R7, !PT ;  /* 0x0000000738087209 */ /* 0x000fe40007810000 */
[----:B------:R-:W-:Y:S02]  /*64d0*/  FSEL R27, R27, -INF , !P4 ;  /* 0xff8000001b1b7808 */ /* 0x000fe40006000000 */
[----:B------:R-:W-:Y:S02]  /*64e0*/  FMNMX.FTZ R7, R57, R8, !PT ;  /* 0x0000000839077209 */ /* 0x000fe40007810000 */
[----:B------:R-:W-:-:S02]  /*64f0*/  FMNMX.FTZ R20, R26, R5, !PT ;  /* 0x000000051a147209 */ /* 0x000fc40007810000 */
[----:B------:R-:W-:Y:S02]  /*6500*/  FMNMX.FTZ R8, R60, R7, !PT ;  /* 0x000000073c087209 */ /* 0x000fe40007810000 */
[----:B------:R-:W-:Y:S02]  /*6510*/  ISETP.GT.AND P4, PT, R11, 0x10, P2 ;  /* 0x000000100b00780c */ /* 0x000fe40001784270 */
[----:B------:R-:W-:Y:S02]  /*6520*/  FMNMX.FTZ R7, R61, R8, !PT ;  /* 0x000000083d077209 */ /* 0x000fe40007810000 */
[----:B------:R-:W-:Y:S02]  /*6530*/  FSEL R30, R30, -INF , !P3 ;  /* 0xff8000001e1e7808 */ /* 0x000fe40005800000 */
[----:B------:R-:W-:Y:S02]  /*6540*/  FMNMX.FTZ R8, R64, R7, !PT ;  /* 0x0000000740087209 */ /* 0x000fe40007810000 */
[----:B------:R-:W-:-:S02]  /*6550*/  FMNMX.FTZ R21, R27, R20, !PT ;  /* 0x000000141b157209 */ /* 0x000fc40007810000 */
        /* <DEDUP_REMOVED lines=21> */
[C---:B------:R-:W-:Y:S02]  /*66b0*/  ISETP.GT.AND P4, PT, R11.reuse, 0x28, P2 ;  /* 0x000000280b00780c */ /* 0x040fe40001784270 */
[----:B------:R-:W-:Y:S01]  /*66c0*/  FSEL R42, R42, -INF , !P3 ;  /* 0xff8000002a2a7808 */ /* 0x000fe20005800000 */
[----:B------:R-:W0:Y:S01]  /*66d0*/  SHFL.BFLY PT, R7, R8, 0x2, 0x1f ;  /* 0x0c401f0008077f89 */ /* 0x000e2200000e0000 */
[----:B------:R-:W-:-:S02]  /*66e0*/  ISETP.GT.AND P3, PT, R11, 0x29, P2 ;  /* 0x000000290b00780c */ /* 0x000fc40001764270 */
[C---:B------:R-:W-:Y:S02]  /*66f0*/  ISETP.LT.OR P4, PT, R12.reuse, 0x29, P4 ;  /* 0x000000290c00780c */ /* 0x040fe40002781670 */
[----:B------:R-:W-:Y:S02]  /*6700*/  ISETP.LT.OR P3, PT, R12, 0x2a, P3 ;  /* 0x0000002a0c00780c */ /* 0x000fe40001f61670 */
[----:B------:R-:W-:Y:S02]  /*6710*/  FSEL R46, R46, -INF , !P4 ;  /* 0xff8000002e2e7808 */ /* 0x000fe40006000000 */
[----:B------:R-:W-:Y:S02]  /*6720*/  ISETP.GT.AND P4, PT, R11, 0x30, P2 ;  /* 0x000000300b00780c */ /* 0x000fe40001784270 */
[----:B------:R-:W-:Y:S02]  /*6730*/  FSEL R47, R47, -INF , !P3 ;  /* 0xff8000002f2f7808 */ /* 0x000fe40005800000 */
[----:B------:R-:W-:-:S02]  /*6740*/  ISETP.GT.AND P3, PT, R11, 0x31, P2 ;  /* 0x000000310b00780c */ /* 0x000fc40001764270 */
[C---:B------:R-:W-:Y:S02]  /*6750*/  ISETP.LT.OR P4, PT, R12.reuse, 0x31, P4 ;  /* 0x000000310c00780c */ /* 0x040fe40002781670 */
[C---:B------:R-:W-:Y:S02]  /*6760*/  ISETP.GT.AND P5, PT, R11.reuse, 0x38, P2 ;  /* 0x000000380b00780c */ /* 0x040fe400017a4270 */
[----:B------:R-:W-:Y:S02]  /*6770*/  ISETP.LT.OR P3, PT, R12, 0x32, P3 ;  /* 0x000000320c00780c */ /* 0x000fe40001f61670 */
[----:B------:R-:W-:Y:S02]  /*6780*/  FSEL R50, R50, -INF , !P4 ;  /* 0xff80000032327808 */ /* 0x000fe40006000000 */
[----:B------:R-:W-:Y:S02]  /*6790*/  ISETP.GT.AND P4, PT, R11, 0x39, P2 ;  /* 0x000000390b00780c */ /* 0x000fe40001784270 */
[----:B0-----:R-:W-:-:S02]  /*67a0*/  FMNMX.FTZ R9, R8, R7, !PT ;  /* 0x0000000708097209 */ /* 0x001fc40007810000 */
[----:B------:R-:W-:Y:S02]  /*67b0*/  FSEL R51, R51, -INF , !P3 ;  /* 0xff80000033337808 */ /* 0x000fe40005800000 */
[C---:B------:R-:W-:Y:S01]  /*67c0*/  ISETP.LT.OR P5, PT, R12.reuse, 0x39, P5 ;  /* 0x000000390c00780c */ /* 0x040fe20002fa1670 */
[----:B------:R-:W0:Y:S01]  /*67d0*/  SHFL.BFLY PT, R10, R9, 0x1, 0x1f ;  /* 0x0c201f00090a7f89 */ /* 0x000e2200000e0000 */
[C---:B------:R-:W-:Y:S02]  /*67e0*/  ISETP.GT.AND P3, PT, R11.reuse, 0x40, P2 ;  /* 0x000000400b00780c */ /* 0x040fe40001764270 */
[----:B------:R-:W-:Y:S02]  /*67f0*/  ISETP.LT.OR P4, PT, R12, 0x3a, P4 ;  /* 0x0000003a0c00780c */ /* 0x000fe40002781670 */
[----:B------:R-:W-:Y:S02]  /*6800*/  FSEL R54, R54, -INF , !P5 ;  /* 0xff80000036367808 */ /* 0x000fe40006800000 */
[----:B------:R-:W-:-:S02]  /*6810*/  ISETP.GT.AND P5, PT, R11, 0x41, P2 ;  /* 0x000000410b00780c */ /* 0x000fc400017a4270 */
[----:B------:R-:W-:Y:S02]  /*6820*/  FSEL R55, R55, -INF , !P4 ;  /* 0xff80000037377808 */ /* 0x000fe40006000000 */
[C---:B------:R-:W-:Y:S02]  /*6830*/  ISETP.LT.OR P3, PT, R12.reuse, 0x41, P3 ;  /* 0x000000410c00780c */ /* 0x040fe40001f61670 */
[C---:B------:R-:W-:Y:S02]  /*6840*/  ISETP.GT.AND P4, PT, R11.reuse, 0x48, P2 ;  /* 0x000000480b00780c */ /* 0x040fe40001784270 */
[----:B------:R-:W-:Y:S02]  /*6850*/  ISETP.LT.OR P5, PT, R12, 0x42, P5 ;  /* 0x000000420c00780c */ /* 0x000fe40002fa1670 */
[----:B------:R-:W-:Y:S02]  /*6860*/  FSEL R58, R58, -INF , !P3 ;  /* 0xff8000003a3a7808 */ /* 0x000fe40005800000 */
[----:B------:R-:W-:-:S02]  /*6870*/  ISETP.GT.AND P3, PT, R11, 0x49, P2 ;  /* 0x000000490b00780c */ /* 0x000fc40001764270 */
[----:B------:R-:W-:Y:S02]  /*6880*/  FSEL R59, R59, -INF , !P5 ;  /* 0xff8000003b3b7808 */ /* 0x000fe40006800000 */
[C---:B------:R-:W-:Y:S02]  /*6890*/  ISETP.LT.OR P4, PT, R12.reuse, 0x49, P4 ;  /* 0x000000490c00780c */ /* 0x040fe40002781670 */
[----:B0-----:R-:W-:Y:S02]  /*68a0*/  FMNMX.FTZ R7, R9, R10, !PT ;  /* 0x0000000a09077209 */ /* 0x001fe40007810000 */
[----:B------:R-:W-:Y:S02]  /*68b0*/  ISETP.GT.AND P5, PT, R11, 0x50, P2 ;  /* 0x000000500b00780c */ /* 0x000fe400017a4270 */
[C---:B------:R-:W-:Y:S01]  /*68c0*/  FSETP.NEU.FTZ.AND P6, PT, R7.reuse, -INF , PT ;  /* 0xff8000000700780b */ /* 0x040fe20003fdd000 */
[----:B------:R-:W-:Y:S01]  /*68d0*/  FMUL.FTZ R10, R7, UR33 ;  /* 0x00000021070a7c20 */ /* 0x000fe20008410000 */
[----:B------:R-:W-:-:S02]  /*68e0*/  ISETP.LT.OR P3, PT, R12, 0x4a, P3 ;  /* 0x0000004a0c00780c */ /* 0x000fc40001f61670 */
[----:B------:R-:W-:Y:S02]  /*68f0*/  FSEL R62, R62, -INF , !P4 ;  /* 0xff8000003e3e7808 */ /* 0x000fe40006000000 */
[----:B------:R-:W-:Y:S02]  /*6900*/  FSEL R8, R10, RZ, P6 ;  /* 0x000000ff0a087208 */ /* 0x000fe40003000000 */
[----:B------:R-:W-:Y:S02]  /*6910*/  ISETP.GT.AND P4, PT, R11, 0x51, P2 ;  /* 0x000000510b00780c */ /* 0x000fe40001784270 */
        /* <DEDUP_REMOVED lines=12> */
[----:B------:R0:W-:Y:S01]  /*69e0*/  MUFU.EX2 R20, R33 ;  /* 0x0000002100147308 */ /* 0x0001e20000000800 */
[--C-:B------:R-:W-:Y:S01]  /*69f0*/  FFMA.FTZ R41, R41, UR33, -R8.reuse ;  /* 0x0000002129297c23 */ /* 0x100fe20008010808 */
[----:B------:R-:W-:Y:S01]  /*6a00*/  FMNMX.FTZ R25, R35, R24, !PT ;  /* 0x0000001823197209 */ /* 0x000fe20007810000 */
[--C-:B------:R-:W-:Y:S01]  /*6a10*/  FFMA.FTZ R45, R45, UR33, -R8.reuse ;  /* 0x000000212d2d7c23 */ /* 0x100fe20008010808 */
[----:B------:R-:W-:Y:S01]  /*6a20*/  ISETP.LT.OR P5, PT, R12, 0x51, P5 ;  /* 0x000000510c00780c */ /* 0x000fe20002fa1670 */
[--C-:B------:R-:W-:Y:S01]  /*6a30*/  FFMA.FTZ R53, R53, UR33, -R8.reuse ;  /* 0x0000002135357c23 */ /* 0x100fe20008010808 */
[----:B------:R-:W-:Y:S01]  /*6a40*/  FMNMX.FTZ R28, R38, R25, !PT ;  /* 0x00000019261c7209 */ /* 0x000fe20007810000 */
[--C-:B------:R-:W-:Y:S01]  /*6a50*/  FFMA.FTZ R25, R40, UR33, -R8.reuse ;  /* 0x0000002128197c23 */ /* 0x100fe20008010808 */
[----:B------:R1:W-:Y:S01]  /*6a60*/  MUFU.EX2 R24, R37 ;  /* 0x0000002500187308 */ /* 0x0003e20000000800 */
[----:B------:R-:W-:Y:S01]  /*6a70*/  ISETP.LT.OR P4, PT, R12, 0x52, P4 ;  /* 0x000000520c00780c */ /* 0x000fe20002781670 */
[--C-:B------:R-:W-:Y:S01]  /*6a80*/  FFMA.FTZ R49, R49, UR33, -R8.reuse ;  /* 0x0000002131317c23 */ /* 0x100fe20008010808 */
[----:B------:R-:W-:Y:S01]  /*6a90*/  FMNMX.FTZ R29, R39, R28, !PT ;  /* 0x0000001c271d7209 */ /* 0x000fe20007810000 */
[--C-:B------:R-:W-:Y:S01]  /*6aa0*/  FFMA.FTZ R57, R57, UR33, -R8.reuse ;  /* 0x0000002139397c23 */ /* 0x100fe20008010808 */
[----:B------:R-:W-:Y:S01]  /*6ab0*/  ISETP.GT.AND P3, PT, R11, 0x58, P2 ;  /* 0x000000580b00780c */ /* 0x000fe20001764270 */
[----:B------:R-:W-:Y:S01]  /*6ac0*/  FFMA.FTZ R64, R64, UR33, -R8 ;  /* 0x0000002140407c23 */ /* 0x000fe20008010808 */
[----:B------:R-:W-:Y:S01]  /*6ad0*/  FMNMX.FTZ R28, R42, R29, !PT ;  /* 0x0000001d2a1c7209 */ /* 0x000fe20007810000 */
[----:B------:R-:W-:Y:S01]  /*6ae0*/  MUFU.EX2 R9, R9 ;  /* 0x0000000900097308 */ /* 0x000fe20000000800 */
[----:B------:R-:W-:-:S02]  /*6af0*/  FSEL R66, R66, -INF , !P5 ;  /* 0xff80000042427808 */ /* 0x000fc40006800000 */
[----:B------:R-:W-:Y:S02]  /*6b00*/  FMNMX.FTZ R29, R43, R28, !PT ;  /* 0x0000001c2b1d7209 */ /* 0x000fe40007810000 */
[----:B------:R-:W-:Y:S02]  /*6b10*/  FSEL R67, R67, -INF , !P4 ;  /* 0xff80000043437808 */ /* 0x000fe40006000000 */
[----:B------:R-:W-:Y:S01]  /*6b20*/  FMNMX.FTZ R32, R46, R29, !PT ;  /* 0x0000001d2e207209 */ /* 0x000fe20007810000 */
[----:B------:R2:W-:Y:S01]  /*6b30*/  MUFU.EX2 R28, R41 ;  /* 0x00000029001c7308 */ /* 0x0005e20000000800 */
[----:B------:R-:W-:Y:S01]  /*6b40*/  ISETP.GT.AND P5, PT, R11, 0x59, P2 ;  /* 0x000000590b00780c */ /* 0x000fe200017a4270 */
[----:B------:R-:W-:Y:S01]  /*6b50*/  FFMA.FTZ R29, R44, UR33, -R8 ;  /* 0x000000212c1d7c23 */ /* 0x000fe20008010808 */
[----:B0-----:R-:W-:Y:S02]  /*6b60*/  FMNMX.FTZ R33, R47, R32, !PT ;  /* 0x000000202f217209 */ /* 0x001fe40007810000 */
[----:B------:R-:W-:-:S02]  /*6b70*/  ISETP.GT.AND P4, PT, R11, 0x60, P2 ;  /* 0x000000600b00780c */ /* 0x000fc40001784270 */
[----:B------:R-:W-:Y:S01]  /*6b80*/  FMNMX.FTZ R32, R50, R33, !PT ;  /* 0x0000002132207209 */ /* 0x000fe20007810000 */
[----:B------:R-:W-:Y:S01]  /*6b90*/  MUFU.EX2 R10, R10 ;  /* 0x0000000a000a7308 */ /* 0x000fe20000000800 */
[C---:B------:R-:W-:Y:S02]  /*6ba0*/  ISETP.LT.OR P3, PT, R12.reuse, 0x59, P3 ;  /* 0x000000590c00780c */ /* 0x040fe40001f61670 */
[----:B------:R-:W-:Y:S02]  /*6bb0*/  FMNMX.FTZ R33, R51, R32, !PT ;  /* 0x0000002033217209 */ /* 0x000fe40007810000 */
[----:B------:R-:W-:Y:S02]  /*6bc0*/  ISETP.LT.OR P5, PT, R12, 0x5a, P5 ;  /* 0x0000005a0c00780c */ /* 0x000fe40002fa1670 */
[----:B------:R-:W-:Y:S01]  /*6bd0*/  FMNMX.FTZ R36, R54, R33, !PT ;  /* 0x0000002136247209 */ /* 0x000fe20007810000 */
[----:B------:R-:W-:Y:S01]  /*6be0*/  MUFU.EX2 R32, R45 ;  /* 0x0000002d00207308 */ /* 0x000fe20000000800 */
[----:B------:R-:W-:Y:S01]  /*6bf0*/  FSEL R70, R70, -INF , !P3 ;  /* 0xff80000046467808 */ /* 0x000fe20005800000 */
[----:B------:R-:W-:Y:S01]  /*6c00*/  FFMA.FTZ R33, R48, UR33, -R8 ;  /* 0x0000002130217c23 */ /* 0x000fe20008010808 */
[----:B-1----:R-:W-:-:S02]  /*6c10*/  FMNMX.FTZ R37, R55, R36, !PT ;  /* 0x0000002437257209 */ /* 0x002fc40007810000 */
[----:B------:R-:W-:Y:S02]  /*6c20*/  ISETP.LT.OR P4, PT, R12, 0x61, P4 ;  /* 0x000000610c00780c */ /* 0x000fe40002781670 */
[----:B------:R-:W-:Y:S01]  /*6c30*/  FMNMX.FTZ R36, R58, R37, !PT ;  /* 0x000000253a247209 */ /* 0x000fe20007810000 */
[----:B------:R-:W-:Y:S01]  /*6c40*/  MUFU.EX2 R13, R13 ;  /* 0x0000000d000d7308 */ /* 0x000fe20000000800 */
[----:B------:R-:W-:Y:S02]  /*6c50*/  ISETP.GT.AND P3, PT, R11, 0x61, P2 ;  /* 0x000000610b00780c */ /* 0x000fe40001764270 */
[----:B------:R-:W-:Y:S02]  /*6c60*/  FMNMX.FTZ R37, R59, R36, !PT ;  /* 0x000000243b257209 */ /* 0x000fe40007810000 */
[----:B------:R-:W-:Y:S02]  /*6c70*/  FSEL R71, R71, -INF , !P5 ;  /* 0xff80000047477808 */ /* 0x000fe40006800000 */
[----:B------:R-:W-:Y:S01]  /*6c80*/  FMNMX.FTZ R40, R62, R37, !PT ;  /* 0x000000253e287209 */ /* 0x000fe20007810000 */
[----:B------:R0:W-:Y:S01]  /*6c90*/  MUFU.EX2 R36, R49 ;  /* 0x0000003100247308 */ /* 0x0001e20000000800 */
[----:B------:R-:W-:Y:S01]  /*6ca0*/  FSEL R74, R74, -INF , !P4 ;  /* 0xff8000004a4a7808 */ /* 0x000fe20006000000 */
[--C-:B------:R-:W-:Y:S01]  /*6cb0*/  FFMA.FTZ R37, R52, UR33, -R8.reuse ;  /* 0x0000002134257c23 */ /* 0x100fe20008010808 */
[----:B--2---:R-:W-:Y:S01]  /*6cc0*/  FMNMX.FTZ R41, R63, R40, !PT ;  /* 0x000000283f297209 */ /* 0x004fe20007810000 */
[--C-:B------:R-:W-:Y:S01]  /*6cd0*/  FFMA.FTZ R52, R68, UR33, -R8.reuse ;  /* 0x0000002144347c23 */ /* 0x100fe20008010808 */
[----:B------:R-:W-:Y:S01]  /*6ce0*/  ISETP.GT.AND P5, PT, R11, 0x68, P2 ;  /* 0x000000680b00780c */ /* 0x000fe200017a4270 */
[--C-:B------:R-:W-:Y:S01]  /*6cf0*/  FFMA.FTZ R68, R81, UR33, -R8.reuse ;  /* 0x0000002151447c23 */ /* 0x100fe20008010808 */
[----:B------:R-:W-:Y:S01]  /*6d00*/  FMNMX.FTZ R40, R66, R41, !PT ;  /* 0x0000002942287209 */ /* 0x000fe20007810000 */
[----:B------:R-:W-:Y:S01]  /*6d10*/  MUFU.EX2 R14, R14 ;  /* 0x0000000e000e7308 */ /* 0x000fe20000000800 */
[----:B------:R-:W-:Y:S01]  /*6d20*/  ISETP.GT.AND P4, PT, R11, 0x69, P2 ;  /* 0x000000690b00780c */ /* 0x000fe20001784270 */
[--C-:B0-----:R-:W-:Y:S01]  /*6d30*/  FFMA.FTZ R49, R65, UR33, -R8.reuse ;  /* 0x0000002141317c23 */ /* 0x101fe20008010808 */
[----:B------:R-:W-:Y:S01]  /*6d40*/  FMNMX.FTZ R41, R67, R40, !PT ;  /* 0x0000002843297209 */ /* 0x000fe20007810000 */
[----:B------:R-:W-:Y:S01]  /*6d50*/  FFMA.FTZ R65, R84, UR33, -R8 ;  /* 0x0000002154417c23 */ /* 0x000fe20008010808 */
[----:B------:R-:W-:-:S02]  /*6d60*/  ISETP.LT.OR P3, PT, R12, 0x62, P3 ;  /* 0x000000620c00780c */ /* 0x000fc40001f61670 */
[----:B------:R-:W-:Y:S01]  /*6d70*/  FMNMX.FTZ R44, R70, R41, !PT ;  /* 0x00000029462c7209 */ /* 0x000fe20007810000 */
[----:B------:R0:W-:Y:S01]  /*6d80*/  MUFU.EX2 R40, R53 ;  /* 0x0000003500287308 */ /* 0x0001e20000000800 */
[----:B------:R-:W-:Y:S01]  /*6d90*/  ISETP.LT.OR P5, PT, R12, 0x69, P5 ;  /* 0x000000690c00780c */ /* 0x000fe20002fa1670 */
[--C-:B------:R-:W-:Y:S01]  /*6da0*/  FFMA.FTZ R41, R56, UR33, -R8.reuse ;  /* 0x0000002138297c23 */ /* 0x100fe20008010808 */
[----:B------:R-:W-:Y:S01]  /*6db0*/  FMNMX.FTZ R45, R71, R44, !PT ;  /* 0x0000002c472d7209 */ /* 0x000fe20007810000 */
[--C-:B------:R-:W-:Y:S01]  /*6dc0*/  FFMA.FTZ R56, R72, UR33, -R8.reuse ;  /* 0x0000002148387c23 */ /* 0x100fe20008010808 */
[----:B------:R-:W-:Y:S02]  /*6dd0*/  ISETP.LT.OR P4, PT, R12, 0x6a, P4 ;  /* 0x0000006a0c00780c */ /* 0x000fe40002781670 */
[----:B------:R-:W-:Y:S01]  /*6de0*/  FSEL R75, R75, -INF , !P3 ;  /* 0xff8000004b4b7808 */ /* 0x000fe20005800000 */
[----:B------:R-:W-:Y:S01]  /*6df0*/  MUFU.EX2 R15, R15 ;  /* 0x0000000f000f7308 */ /* 0x000fe20000000800 */
[----:B------:R-:W-:Y:S01]  /*6e00*/  FMNMX.FTZ R44, R74, R45, !PT ;  /* 0x0000002d4a2c7209 */ /* 0x000fe20007810000 */
[--C-:B------:R-:W-:Y:S01]  /*6e10*/  FFMA.FTZ R45, R60, UR33, -R8.reuse ;  /* 0x000000213c2d7c23 */ /* 0x100fe20008010808 */
[----:B------:R-:W-:Y:S01]  /*6e20*/  FSEL R78, R78, -INF , !P5 ;  /* 0xff8000004e4e7808 */ /* 0x000fe20006800000 */
[----:B0-----:R-:W-:Y:S01]  /*6e30*/  FFMA.FTZ R53, R69, UR33, -R8 ;  /* 0x0000002145357c23 */ /* 0x001fe20008010808 */
[----:B------:R-:W-:-:S02]  /*6e40*/  FSEL R79, R79, -INF , !P4 ;  /* 0xff8000004f4f7808 */ /* 0x000fc40006000000 */
[C---:B------:R-:W-:Y:S01]  /*6e50*/  ISETP.GT.AND P3, PT, R11.reuse, 0x70, P2 ;  /* 0x000000700b00780c */ /* 0x040fe20001764270 */
[----:B------:R-:W-:Y:S01]  /*6e60*/  MUFU.EX2 R21, R21 ;  /* 0x0000001500157308 */ /* 0x000fe20000000800 */
[C---:B------:R-:W-:Y:S02]  /*6e70*/  ISETP.GT.AND P5, PT, R11.reuse, 0x71, P2 ;  /* 0x000000710b00780c */ /* 0x040fe400017a4270 */
[C---:B------:R-:W-:Y:S02]  /*6e80*/  ISETP.GT.AND P4, PT, R11.reuse, 0x78, P2 ;  /* 0x000000780b00780c */ /* 0x040fe40001784270 */
[----:B------:R-:W-:Y:S02]  /*6e90*/  ISETP.GT.AND P2, PT, R11, 0x79, P2 ;  /* 0x000000790b00780c */ /* 0x000fe40001744270 */
[----:B------:R-:W-:Y:S01]  /*6ea0*/  FMNMX.FTZ R11, R75, R44, !PT ;  /* 0x0000002c4b0b7209 */ /* 0x000fe20007810000 */
[----:B------:R-:W-:Y:S01]  /*6eb0*/  MUFU.EX2 R25, R25 ;  /* 0x0000001900197308 */ /* 0x000fe20000000800 */
[----:B------:R-:W-:-:S02]  /*6ec0*/  ISETP.LT.OR P3, PT, R12, 0x71, P3 ;  /* 0x000000710c00780c */ /* 0x000fc40001f61670 */
[----:B------:R-:W-:Y:S02]  /*6ed0*/  FMNMX.FTZ R48, R78, R11, !PT ;  /* 0x0000000b4e307209 */ /* 0x000fe40007810000 */
[----:B------:R-:W-:Y:S02]  /*6ee0*/  ISETP.LT.OR P5, PT, R12, 0x72, P5 ;  /* 0x000000720c00780c */ /* 0x000fe40002fa1670 */
[----:B------:R-:W-:Y:S01]  /*6ef0*/  FSEL R82, R82, -INF , !P3 ;  /* 0xff80000052527808 */ /* 0x000fe20005800000 */
[----:B------:R0:W-:Y:S01]  /*6f00*/  MUFU.EX2 R44, R57 ;  /* 0x00000039002c7308 */ /* 0x0001e20000000800 */
[----:B------:R-:W-:Y:S02]  /*6f10*/  FMNMX.FTZ R11, R79, R48, !PT ;  /* 0x000000304f0b7209 */ /* 0x000fe40007810000 */
[----:B------:R-:W-:Y:S02]  /*6f20*/  ISETP.LT.OR P4, PT, R12, 0x79, P4 ;  /* 0x000000790c00780c */ /* 0x000fe40002781670 */
[----:B------:R-:W-:-:S02]  /*6f30*/  FSEL R83, R83, -INF , !P5 ;  /* 0xff80000053537808 */ /* 0x000fc40006800000 */
[----:B------:R-:W-:Y:S01]  /*6f40*/  FMNMX.FTZ R48, R82, R11, !PT ;  /* 0x0000000b52307209 */ /* 0x000fe20007810000 */
[----:B------:R-:W-:Y:S01]  /*6f50*/  MUFU.EX2 R29, R29 ;  /* 0x0000001d001d7308 */ /* 0x000fe20000000800 */
[----:B------:R-:W-:Y:S01]  /*6f60*/  ISETP.LT.OR P2, PT, R12, 0x7a, P2 ;  /* 0x0000007a0c00780c */ /* 0x000fe20001741670 */
[--C-:B------:R-:W-:Y:S01]  /*6f70*/  FFMA.FTZ R12, R61, UR33, -R8.reuse ;  /* 0x000000213d0c7c23 */ /* 0x100fe20008010808 */
[----:B------:R-:W-:Y:S01]  /*6f80*/  FSEL R86, R86, -INF , !P4 ;  /* 0xff80000056567808 */ /* 0x000fe20006000000 */
[--C-:B0-----:R-:W-:Y:S01]  /*6f90*/  FFMA.FTZ R57, R73, UR33, -R8.reuse ;  /* 0x0000002149397c23 */ /* 0x101fe20008010808 */
[----:B------:R-:W-:Y:S01]  /*6fa0*/  FMNMX.FTZ R11, R83, R48, !PT ;  /* 0x00000030530b7209 */ /* 0x000fe20007810000 */
[----:B------:R-:W-:Y:S01]  /*6fb0*/  FFMA.FTZ R61, R77, UR33, -R8 ;  /* 0x000000214d3d7c23 */ /* 0x000fe20008010808 */
[----:B------:R-:W-:Y:S01]  /*6fc0*/  FSEL R87, R87, -INF , !P2 ;  /* 0xff80000057577808 */ /* 0x000fe20005000000 */
[----:B------:R-:W-:Y:S01]  /*6fd0*/  MUFU.EX2 R33, R33 ;  /* 0x0000002100217308 */ /* 0x000fe20000000800 */
[----:B------:R-:W-:-:S04]  /*6fe0*/  FMNMX.FTZ R48, R86, R11, !PT ;  /* 0x0000000b56307209 */ /* 0x000fc80007810000 */
[----:B------:R-:W-:-:S03]  /*6ff0*/  FMNMX.FTZ R11, R87, R48, !PT ;  /* 0x00000030570b7209 */ /* 0x000fc60007810000 */
[----:B------:R0:W-:Y:S02]  /*7000*/  MUFU.EX2 R48, R64 ;  /* 0x0000004000307308 */ /* 0x0001e40000000800 */
[----:B------:R-:W1:Y:S06]  /*7010*/  SHFL.BFLY PT, R60, R11, 0x2, 0x1f ;  /* 0x0c401f000b3c7f89 */ /* 0x000e6c00000e0000 */
[----:B------:R-:W-:Y:S01]  /*7020*/  MUFU.EX2 R37, R37 ;  /* 0x0000002500257308 */ /* 0x000fe20000000800 */
[----:B0-----:R-:W-:-:S07]  /*7030*/  FFMA.FTZ R64, R80, UR33, -R8 ;  /* 0x0000002150407c23 */ /* 0x001fce0008010808 */
[----:B------:R-:W-:Y:S08]  /*7040*/  MUFU.EX2 R41, R41 ;  /* 0x0000002900297308 */ /* 0x000ff00000000800 */
[----:B------:R-:W-:Y:S01]  /*7050*/  MUFU.EX2 R45, R45 ;  /* 0x0000002d002d7308 */ /* 0x000fe20000000800 */
[----:B-1----:R-:W-:Y:S01]  /*7060*/  FMNMX.FTZ R69, R11, R60, !PT ;  /* 0x0000003c0b457209 */ /* 0x002fe20007810000 */
[--C-:B------:R-:W-:Y:S01]  /*7070*/  FFMA.FTZ R60, R76, UR33, -R8.reuse ;  /* 0x000000214c3c7c23 */ /* 0x100fe20008010808 */
[----:B------:R-:W-:Y:S01]  /*7080*/  FSEL R11, R7, RZ, P6 ;  /* 0x000000ff070b7208 */ /* 0x000fe20003000000 */
[----:B------:R-:W-:-:S02]  /*7090*/  FFMA.FTZ R8, R85, UR33, -R8 ;  /* 0x0000002155087c23 */ /* 0x000fc40008010808 */
[----:B------:R-:W0:Y:S02]  /*70a0*/  SHFL.BFLY PT, R72, R69, 0x1, 0x1f ;  /* 0x0c201f0045487f89 */ /* 0x000e2400000e0000 */
[----:B------:R-:W-:Y:S01]  /*70b0*/  MUFU.EX2 R12, R12 ;  /* 0x0000000c000c7308 */ /* 0x000fe20000000800 */
[----:B------:R-:W-:-:S07]  /*70c0*/  FADD.FTZ R11, -R11, R0 ;  /* 0x000000000b0b7221 */ /* 0x000fce0000010100 */
[----:B------:R1:W-:Y:S08]  /*70d0*/  MUFU.EX2 R0, R8 ;  /* 0x0000000800007308 */ /* 0x0003f00000000800 */
[----:B------:R-:W-:Y:S01]  /*70e0*/  MUFU.EX2 R49, R49 ;  /* 0x0000003100317308 */ /* 0x000fe20000000800 */
[----:B0-----:R-:W-:Y:S01]  /*70f0*/  FMNMX.FTZ R69, R69, R72, !PT ;  /* 0x0000004845457209 */ /* 0x001fe20007810000 */
[----:B------:R-:W-:-:S06]  /*7100*/  FMUL.FTZ R72, R11, UR33 ;  /* 0x000000210b487c20 */ /* 0x000fcc0008410000 */
[----:B------:R-:W-:Y:S01]  /*7110*/  MUFU.EX2 R52, R52 ;  /* 0x0000003400347308 */ /* 0x000fe20000000800 */
[C---:B------:R-:W-:Y:S01]  /*7120*/  FSETP.NEU.FTZ.AND P2, PT, R69.reuse, -INF , PT ;  /* 0xff8000004500780b */ /* 0x040fe20003f5d000 */
[----:B------:R-:W-:-:S03]  /*7130*/  FMUL.FTZ R73, R69, UR33 ;  /* 0x0000002145497c20 */ /* 0x000fc60008410000 */
[----:B-1----:R-:W-:Y:S02]  /*7140*/  FSEL R8, R69, RZ, P2 ;  /* 0x000000ff45087208 */ /* 0x002fe40001000000 */
[----:B------:R-:W-:Y:S01]  /*7150*/  FSEL R73, R73, RZ, P2 ;  /* 0x000000ff49497208 */ /* 0x000fe20001000000 */
[----:B------:R-:W0:Y:S01]  /*7160*/  MUFU.EX2 R72, R72 ;  /* 0x0000004800487308 */ /* 0x000e220000000800 */
[----:B------:R-:W-:Y:S01]  /*7170*/  ISETP.GT.AND P2, PT, R2, UR55, PT ;  /* 0x0000003702007c0c */ /* 0x000fe2000bf44270 */
[----:B------:R-:W-:Y:S01]  /*7180*/  FADD.FTZ R8, -R8, R5 ;  /* 0x0000000508087221 */ /* 0x000fe20000010100 */
[----:B------:R-:W-:Y:S02]  /*7190*/  VIADD R2, R2, 0xffffffff ;  /* 0xffffffff02027836 */ /* 0x000fe40000000000 */
[--C-:B------:R-:W-:Y:S01]  /*71a0*/  FFMA.FTZ R11, R26, UR33, -R73.reuse ;  /* 0x000000211a0b7c23 */ /* 0x100fe20008010849 */
[----:B------:R-:W-:Y:S01]  /*71b0*/  FFMA.FTZ R76, R27, UR33, -R73 ;  /* 0x000000211b4c7c23 */ /* 0x000fe20008010849 */
[----:B------:R-:W-:Y:S01]  /*71c0*/  FMUL.FTZ R5, R8, UR33 ;  /* 0x0000002108057c20 */ /* 0x000fe20008410000 */
[----:B------:R-:W-:-:S02]  /*71d0*/  IMAD.U32 R8, RZ, RZ, UR45 ;  /* 0x0000002dff087e24 */ /* 0x000fc4000f8e00ff */
[--C-:B------:R-:W-:Y:S01]  /*71e0*/  FFMA.FTZ R30, R30, UR33, -R73.reuse ;  /* 0x000000211e1e7c23 */ /* 0x100fe20008010849 */
[--C-:B------:R-:W-:Y:S01]  /*71f0*/  FFMA.FTZ R80, R31, UR33, -R73.reuse ;  /* 0x000000211f507c23 */ /* 0x100fe20008010849 */
[----:B------:R-:W-:Y:S01]  /*7200*/  MUFU.EX2 R11, R11 ;  /* 0x0000000b000b7308 */ /* 0x000fe20000000800 */
[--C-:B------:R-:W-:Y:S01]  /*7210*/  FFMA.FTZ R77, R47, UR33, -R73.reuse ;  /* 0x000000212f4d7c23 */ /* 0x100fe20008010849 */
[----:B------:R-:W-:Y:S01]  /*7220*/  @!P1 LEA R8, R8, UR42, 0x3 ;  /* 0x0000002a08089c11 */ /* 0x000fe2000f8e18ff */
[--C-:B------:R-:W-:Y:S01]  /*7230*/  FFMA.FTZ R31, R35, UR33, -R73.reuse ;  /* 0x00000021231f7c23 */ /* 0x100fe20008010849 */
[--C-:B------:R-:W-:Y:S01]  /*7240*/  FFMA.FTZ R47, R55, UR33, -R73.reuse ;  /* 0x00000021372f7c23 */ /* 0x100fe20008010849 */
[--C-:B------:R-:W-:Y:S01]  /*7250*/  FFMA.FTZ R27, R34, UR33, -R73.reuse ;  /* 0x00000021221b7c23 */ /* 0x100fe20008010849 */
[----:B------:R-:W-:Y:S01]  /*7260*/  FFMA.FTZ R35, R38, UR33, -R73 ;  /* 0x0000002126237c23 */ /* 0x000fe20008010849 */
[----:B------:R-:W-:Y:S01]  /*7270*/  @!P1 VIADD R8, R8, 0x2d860 ;  /* 0x0002d86008089836 */ /* 0x000fe20000000000 */
[----:B------:R-:W1:Y:S01]  /*7280*/  MUFU.EX2 R5, R5 ;  /* 0x0000000500057308 */ /* 0x000e620000000800 */
[----:B0-----:R-:W-:Y:S01]  /*7290*/  FFMA.FTZ R55, R72, R4, R9 ;  /* 0x0000000448377223 */ /* 0x001fe20000010009 */
[--C-:B------:R-:W-:Y:S01]  /*72a0*/  FFMA.FTZ R38, R39, UR33, -R73.reuse ;  /* 0x0000002127267c23 */ /* 0x100fe20008010849 */
[----:B------:R-:W-:Y:S01]  /*72b0*/  FFMA.FTZ R39, R54, UR33, -R73 ;  /* 0x0000002136277c23 */ /* 0x000fe20008010849 */
[----:B------:R-:W-:Y:S01]  /*72c0*/  @!P1 PRMT R54, RZ, 0x654, R8 ;  /* 0x00000654ff369816 */ /* 0x000fe20000000008 */
[----:B------:R-:W-:Y:S01]  /*72d0*/  FADD.FTZ R8, R10, R55 ;  /* 0x000000370a087221 */ /* 0x000fe20000010000 */
[--C-:B------:R-:W-:Y:S01]  /*72e0*/  FFMA.FTZ R34, R51, UR33, -R73.reuse ;  /* 0x0000002133227c23 */ /* 0x100fe20008010849 */
[--C-:B------:R-:W-:Y:S01]  /*72f0*/  FFMA.FTZ R51, R59, UR33, -R73.reuse ;  /* 0x000000213b337c23 */ /* 0x100fe20008010849 */
[----:B------:R-:W0:Y:S01]  /*7300*/  MUFU.EX2 R76, R76 ;  /* 0x0000004c004c7308 */ /* 0x000e220000000800 */
[----:B------:R-:W-:Y:S01]  /*7310*/  FADD.FTZ R55, R13, R8 ;  /* 0x000000080d377221 */ /* 0x000fe20000010000 */
[----:B------:R2:W-:Y:S01]  /*7320*/  @!P1 SYNCS.ARRIVE.TRANS64.RED.A1T0 RZ, [R54+URZ], RZ ;  /* 0x000000ff36ff99a7 */ /* 0x0005e2000810043f */
[--C-:B------:R-:W-:Y:S01]  /*7330*/  FFMA.FTZ R42, R42, UR33, -R73.reuse ;  /* 0x000000212a2a7c23 */ /* 0x100fe20008010849 */
[--C-:B------:R-:W-:Y:S01]  /*7340*/  FFMA.FTZ R26, R50, UR33, -R73.reuse ;  /* 0x00000021321a7c23 */ /* 0x100fe20008010849 */
[--C-:B------:R-:W-:Y:S01]  /*7350*/  FFMA.FTZ R50, R58, UR33, -R73.reuse ;  /* 0x000000213a327c23 */ /* 0x100fe20008010849 */
[----:B------:R-:W-:Y:S01]  /*7360*/  FFMA.FTZ R43, R43, UR33, -R73 ;  /* 0x000000212b2b7c23 */ /* 0x000fe20008010849 */
[----:B------:R-:W-:Y:S01]  /*7370*/  F2FP.F16.F32.PACK_AB R8, R10, R9 ;  /* 0x000000090a08723e */ /* 0x000fe200000000ff */
[----:B------:R-:W3:Y:S01]  /*7380*/  MUFU.EX2 R30, R30 ;  /* 0x0000001e001e7308 */ /* 0x000ee20000000800 */
[----:B-1----:R-:W-:Y:S01]  /*7390*/  FFMA.FTZ R3, R5, R3, R11 ;  /* 0x0000000305037223 */ /* 0x002fe2000001000b */
[----:B--2---:R-:W-:Y:S01]  /*73a0*/  FADD.FTZ R54, R14, R55 ;  /* 0x000000370e367221 */ /* 0x004fe20000010000 */
[--C-:B------:R-:W-:Y:S01]  /*73b0*/  FFMA.FTZ R46, R46, UR33, -R73.reuse ;  /* 0x000000212e2e7c23 */ /* 0x100fe20008010849 */
[--C-:B------:R-:W-:Y:S01]  /*73c0*/  FFMA.FTZ R63, R63, UR33, -R73.reuse ;  /* 0x000000213f3f7c23 */ /* 0x100fe20008010849 */
[----:B------:R-:W-:Y:S01]  /*73d0*/  F2FP.F16.F32.PACK_AB R10, R14, R13 ;  /* 0x0000000d0e0a723e */ /* 0x000fe200000000ff */
[----:B------:R-:W-:Y:S01]  /*73e0*/  FADD.FTZ R59, R15, R54 ;  /* 0x000000360f3b7221 */ /* 0x000fe20000010000 */
[----:B------:R-:W-:Y:S01]  /*73f0*/  FFMA.FTZ R14, R67, UR33, -R73 ;  /* 0x00000021430e7c23 */ /* 0x000fe20008010849 */
[----:B------:R-:W1:Y:S01]  /*7400*/  MUFU.EX2 R80, R80 ;  /* 0x0000005000507308 */ /* 0x000e620000000800 */
[----:B0-----:R-:W-:Y:S01]  /*7410*/  FADD.FTZ R3, R76, R3 ;  /* 0x000000034c037221 */ /* 0x001fe20000010000 */
[----:B------:R-:W-:Y:S01]  /*7420*/  FADD.FTZ R58, R20, R59 ;  /* 0x0000003b143a7221 */ /* 0x000fe20000010000 */
[----:B------:R-:W-:Y:S01]  /*7430*/  F2FP.F16.F32.PACK_AB R9, R76, R11 ;  /* 0x0000000b4c09723e */ /* 0x000fe200000000ff */
[--C-:B------:R-:W-:Y:S01]  /*7440*/  FFMA.FTZ R4, R62, UR33, -R73.reuse ;  /* 0x000000213e047c23 */ /* 0x100fe20008010849 */
[--C-:B------:R-:W-:Y:S01]  /*7450*/  FFMA.FTZ R75, R75, UR33, -R73.reuse ;  /* 0x000000214b4b7c23 */ /* 0x100fe20008010849 */
[----:B------:R-:W-:Y:S01]  /*7460*/  FADD.FTZ R59, R21, R58 ;  /* 0x0000003a153b7221 */ /* 0x000fe20000010000 */
[----:B------:R-:W-:Y:S01]  /*7470*/  FFMA.FTZ R78, R78, UR33, -R73 ;  /* 0x000000214e4e7c23 */ /* 0x000fe20008010849 */
[----:B------:R-:W0:Y:S01]  /*7480*/  MUFU.EX2 R27, R27 ;  /* 0x0000001b001b7308 */ /* 0x000e220000000800 */
[----:B---3--:R-:W-:Y:S01]  /*7490*/  FADD.FTZ R55, R30, R3 ;  /* 0x000000031e377221 */ /* 0x008fe20000010000 */
[----:B------:R-:W-:Y:S01]  /*74a0*/  FADD.FTZ R58, R24, R59 ;  /* 0x0000003b183a7221 */ /* 0x000fe20000010000 */
[--C-:B------:R-:W-:Y:S01]  /*74b0*/  FFMA.FTZ R3, R66, UR33, -R73.reuse ;  /* 0x0000002142037c23 */ /* 0x100fe20008010849 */
[--C-:B------:R-:W-:Y:S01]  /*74c0*/  FFMA.FTZ R59, R74, UR33, -R73.reuse ;  /* 0x000000214a3b7c23 */ /* 0x100fe20008010849 */
[--C-:B------:R-:W-:Y:S01]  /*74d0*/  FFMA.FTZ R79, R79, UR33, -R73.reuse ;  /* 0x000000214f4f7c23 */ /* 0x100fe20008010849 */
[----:B------:R-:W-:Y:S01]  /*74e0*/  FADD.FTZ R67, R25, R58 ;  /* 0x0000003a19437221 */ /* 0x000fe20000010000 */
[----:B------:R-:W-:Y:S01]  /*74f0*/  FFMA.FTZ R83, R83, UR33, -R73 ;  /* 0x0000002153537c23 */ /* 0x000fe20008010849 */
[----:B------:R-:W2:Y:S01]  /*7500*/  MUFU.EX2 R31, R31 ;  /* 0x0000001f001f7308 */ /* 0x000ea20000000800 */
[C---:B-1----:R-:W-:Y:S01]  /*7510*/  FADD.FTZ R54, R80.reuse, R55 ;  /* 0x0000003750367221 */ /* 0x042fe20000010000 */
[----:B------:R-:W-:Y:S01]  /*7520*/  F2FP.F16.F32.PACK_AB R11, R80, R30 ;  /* 0x0000001e500b723e */ /* 0x000fe200000000ff */
[----:B------:R-:W-:Y:S01]  /*7530*/  FADD.FTZ R58, R28, R67 ;  /* 0x000000431c3a7221 */ /* 0x000fe20000010000 */
[--C-:B------:R-:W-:Y:S01]  /*7540*/  FFMA.FTZ R55, R71, UR33, -R73.reuse ;  /* 0x0000002147377c23 */ /* 0x100fe20008010849 */
[--C-:B------:R-:W-:Y:S01]  /*7550*/  FFMA.FTZ R82, R82, UR33, -R73.reuse ;  /* 0x0000002152527c23 */ /* 0x100fe20008010849 */
[----:B------:R-:W-:Y:S01]  /*7560*/  FFMA.FTZ R86, R86, UR33, -R73 ;  /* 0x0000002156567c23 */ /* 0x000fe20008010849 */
[----:B------:R-:W-:Y:S01]  /*7570*/  FADD.FTZ R67, R29, R58 ;  /* 0x0000003a1d437221 */ /* 0x000fe20000010000 */
[----:B------:R-:W-:Y:S01]  /*7580*/  MUFU.EX2 R35, R35 ;  /* 0x0000002300237308 */ /* 0x000fe20000000800 */
[----:B0-----:R-:W-:Y:S01]  /*7590*/  FADD.FTZ R30, R27, R54 ;  /* 0x000000361b1e7221 */ /* 0x001fe20000010000 */
[----:B------:R0:W-:Y:S01]  /*75a0*/  STSM.16.M88.4 [R17+0x21800], R8 ;  /* 0x0218000811007844 */ /* 0x0001e20000000200 */
[----:B------:R-:W-:Y:S01]  /*75b0*/  FADD.FTZ R58, R32, R67 ;  /* 0x00000043203a7221 */ /* 0x000fe20000010000 */
[--C-:B------:R-:W-:Y:S01]  /*75c0*/  FFMA.FTZ R54, R70, UR33, -R73.reuse ;  /* 0x0000002146367c23 */ /* 0x100fe20008010849 */
[----:B------:R-:W-:Y:S01]  /*75d0*/  FFMA.FTZ R73, R87, UR33, -R73 ;  /* 0x0000002157497c23 */ /* 0x000fe20008010849 */
[----:B------:R-:W-:Y:S01]  /*75e0*/  F2FP.F16.F32.PACK_AB R28, R28, R25 ;  /* 0x000000191c1c723e */ /* 0x000fe200000000ff */
[----:B------:R-:W-:Y:S01]  /*75f0*/  FADD.FTZ R67, R33, R58 ;  /* 0x0000003a21437221 */ /* 0x000fe20000010000 */
[----:B------:R-:W1:Y:S01]  /*7600*/  MUFU.EX2 R38, R38 ;  /* 0x0000002600267308 */ /* 0x000e620000000800 */
[----:B--2---:R-:W-:Y:S01]  /*7610*/  FADD.FTZ R30, R31, R30 ;  /* 0x0000001e1f1e7221 */ /* 0x004fe20000010000 */
[----:B------:R-:W-:Y:S01]  /*7620*/  UMOV UR45, UR54 ;  /* 0x00000036002d7c82 */ /* 0x000fe20008000000 */
[-C--:B------:R-:W-:Y:S01]  /*7630*/  FMUL.FTZ R90, R90, R5.reuse ;  /* 0x000000055a5a7220 */ /* 0x080fe20000410000 */
[-C--:B------:R-:W-:Y:S01]  /*7640*/  FMUL.FTZ R91, R91, R5.reuse ;  /* 0x000000055b5b7220 */ /* 0x080fe20000410000 */
[-C--:B------:R-:W-:Y:S01]  /*7650*/  FMUL.FTZ R94, R94, R5.reuse ;  /* 0x000000055e5e7220 */ /* 0x080fe20000410000 */
[-C--:B------:R-:W-:Y:S01]  /*7660*/  FMUL.FTZ R95, R95, R5.reuse ;  /* 0x000000055f5f7220 */ /* 0x080fe20000410000 */
[-C--:B------:R-:W-:Y:S01]  /*7670*/  FMUL.FTZ R98, R98, R5.reuse ;  /* 0x0000000562627220 */ /* 0x080fe20000410000 */
[----:B------:R-:W2:Y:S01]  /*7680*/  MUFU.EX2 R42, R42 ;  /* 0x0000002a002a7308 */ /* 0x000ea20000000800 */
[----:B------:R-:W-:Y:S01]  /*7690*/  FMUL.FTZ R99, R99, R5 ;  /* 0x0000000563637220 */ /* 0x000fe20000410000 */
[----:B0-----:R-:W-:Y:S01]  /*76a0*/  F2FP.F16.F32.PACK_AB R8, R20, R15 ;  /* 0x0000000f1408723e */ /* 0x001fe200000000ff */
[----:B------:R-:W-:Y:S01]  /*76b0*/  FMUL.FTZ R102, R102, R5 ;  /* 0x0000000566667220 */ /* 0x000fe20000410000 */
[----:B------:R-:W-:Y:S01]  /*76c0*/  F2FP.F16.F32.PACK_AB R10, R24, R21 ;  /* 0x00000015180a723e */ /* 0x000fe200000000ff */
[----:B------:R-:W-:Y:S01]  /*76d0*/  FMUL.FTZ R103, R103, R5 ;  /* 0x0000000567677220 */ /* 0x000fe20000410000 */
[----:B------:R-:W-:Y:S01]  /*76e0*/  F2FP.F16.F32.PACK_AB R9, R31, R27 ;  /* 0x0000001b1f09723e */ /* 0x000fe200000000ff */
[----:B------:R-:W-:Y:S01]  /*76f0*/  FMUL.FTZ R106, R106, R5 ;  /* 0x000000056a6a7220 */ /* 0x000fe20000410000 */
[----:B------:R-:W0:Y:S01]  /*7700*/  MUFU.EX2 R43, R43 ;  /* 0x0000002b002b7308 */ /* 0x000e220000000800 */
[----:B-1----:R-:W-:Y:S01]  /*7710*/  F2FP.F16.F32.PACK_AB R11, R38, R35 ;  /* 0x00000023260b723e */ /* 0x002fe200000000ff */
[-C--:B------:R-:W-:Y:S01]  /*7720*/  FMUL.FTZ R107, R107, R5.reuse ;  /* 0x000000056b6b7220 */ /* 0x080fe20000410000 */
[-C--:B------:R-:W-:Y:S01]  /*7730*/  FMUL.FTZ R110, R110, R5.reuse ;  /* 0x000000056e6e7220 */ /* 0x080fe20000410000 */
[-C--:B------:R-:W-:Y:S01]  /*7740*/  FMUL.FTZ R111, R111, R5.reuse ;  /* 0x000000056f6f7220 */ /* 0x080fe20000410000 */
[-C--:B------:R-:W-:Y:S01]  /*7750*/  FMUL.FTZ R114, R114, R5.reuse ;  /* 0x0000000572727220 */ /* 0x080fe20000410000 */
[----:B------:R1:W-:Y:S01]  /*7760*/  STSM.16.M88.4 [R23], R8 ;  /* 0x0000000817007844 */ /* 0x0003e20000000200 */
[-C--:B------:R-:W-:Y:S01]  /*7770*/  FMUL.FTZ R115, R115, R5.reuse ;  /* 0x0000000573737220 */ /* 0x080fe20000410000 */
[----:B------:R-:W3:Y:S01]  /*7780*/  MUFU.EX2 R46, R46 ;  /* 0x0000002e002e7308 */ /* 0x000ee20000000800 */
[-C--:B------:R-:W-:Y:S01]  /*7790*/  FMUL.FTZ R118, R118, R5.reuse ;  /* 0x0000000576767220 */ /* 0x080fe20000410000 */
        /* <DEDUP_REMOVED lines=9> */
[----:B------:R-:W-:Y:S01]  /*7830*/  FMUL.FTZ R135, R135, R5 ;  /* 0x0000000587877220 */ /* 0x000fe20000410000 */
[-C--:B------:R-:W-:Y:S01]  /*7840*/  FMUL.FTZ R88, R88, R72.reuse ;  /* 0x0000004858587220 */ /* 0x080fe20000410000 */
[-C--:B------:R-:W-:Y:S01]  /*7850*/  FMUL.FTZ R89, R89, R72.reuse ;  /* 0x0000004859597220 */ /* 0x080fe20000410000 */
[-C--:B------:R-:W-:Y:S01]  /*7860*/  FMUL.FTZ R92, R92, R72.reuse ;  /* 0x000000485c5c7220 */ /* 0x080fe20000410000 */
[-C--:B------:R-:W-:Y:S01]  /*7870*/  FMUL.FTZ R93, R93, R72.reuse ;  /* 0x000000485d5d7220 */ /* 0x080fe20000410000 */
[----:B------:R-:W5:Y:S01]  /*7880*/  MUFU.EX2 R77, R77 ;  /* 0x0000004d004d7308 */ /* 0x000f620000000800 */
[----:B----4-:R-:W-:Y:S01]  /*7890*/  FADD.FTZ R63, R35, R30 ;  /* 0x0000001e233f7221 */ /* 0x010fe20000010000 */
[-C--:B------:R-:W-:Y:S01]  /*78a0*/  FMUL.FTZ R96, R96, R72.reuse ;  /* 0x0000004860607220 */ /* 0x080fe20000410000 */
[-C--:B------:R-:W-:Y:S01]  /*78b0*/  FMUL.FTZ R97, R97, R72.reuse ;  /* 0x0000004861617220 */ /* 0x080fe20000410000 */
[-C--:B------:R-:W-:Y:S01]  /*78c0*/  FMUL.FTZ R100, R100, R72.reuse ;  /* 0x0000004864647220 */ /* 0x080fe20000410000 */
[----:B------:R-:W-:Y:S01]  /*78d0*/  FADD.FTZ R63, R38, R63 ;  /* 0x0000003f263f7221 */ /* 0x000fe20000010000 */
[----:B------:R-:W-:Y:S01]  /*78e0*/  F2FP.F16.F32.PACK_AB R38, R40, R37 ;  /* 0x000000252826723e */ /* 0x000fe200000000ff */
[-C--:B------:R-:W-:Y:S01]  /*78f0*/  FMUL.FTZ R101, R101, R72.reuse ;  /* 0x0000004865657220 */ /* 0x080fe20000410000 */
[----:B------:R-:W4:Y:S01]  /*7900*/  MUFU.EX2 R26, R26 ;  /* 0x0000001a001a7308 */ /* 0x000f220000000800 */
[----:B--2---:R-:W-:Y:S01]  /*7910*/  FADD.FTZ R30, R42, R63 ;  /* 0x0000003f2a1e7221 */ /* 0x004fe20000010000 */
[-C--:B------:R-:W-:Y:S01]  /*7920*/  FMUL.FTZ R104, R104, R72.reuse ;  /* 0x0000004868687220 */ /* 0x080fe20000410000 */
[-C--:B------:R-:W-:Y:S01]  /*7930*/  FMUL.FTZ R105, R105, R72.reuse ;  /* 0x0000004869697220 */ /* 0x080fe20000410000 */
[-C--:B------:R-:W-:Y:S01]  /*7940*/  FMUL.FTZ R108, R108, R72.reuse ;  /* 0x000000486c6c7220 */ /* 0x080fe20000410000 */
[----:B0-----:R-:W-:Y:S01]  /*7950*/  FADD.FTZ R63, R43, R30 ;  /* 0x0000001e2b3f7221 */ /* 0x001fe20000010000 */
[-C--:B------:R-:W-:Y:S01]  /*7960*/  FMUL.FTZ R109, R109, R72.reuse ;  /* 0x000000486d6d7220 */ /* 0x080fe20000410000 */
[----:B------:R-:W-:Y:S01]  /*7970*/  FMUL.FTZ R112, R112, R72 ;  /* 0x0000004870707220 */ /* 0x000fe20000410000 */
[----:B------:R-:W0:Y:S01]  /*7980*/  MUFU.EX2 R34, R34 ;  /* 0x0000002200227308 */ /* 0x000e220000000800 */
[----:B---3--:R-:W-:Y:S01]  /*7990*/  FADD.FTZ R30, R46, R63 ;  /* 0x0000003f2e1e7221 */ /* 0x008fe20000010000 */
[----:B-----5:R-:W-:Y:S01]  /*79a0*/  F2FP.F16.F32.PACK_AB R31, R77, R46 ;  /* 0x0000002e4d1f723e */ /* 0x020fe200000000ff */
[-C--:B------:R-:W-:Y:S01]  /*79b0*/  FMUL.FTZ R113, R113, R72.reuse ;  /* 0x0000004871717220 */ /* 0x080fe20000410000 */
[----:B------:R-:W-:Y:S01]  /*79c0*/  F2FP.F16.F32.PACK_AB R46, R12, R45 ;  /* 0x0000002d0c2e723e */ /* 0x000fe200000000ff */
[----:B------:R-:W-:Y:S01]  /*79d0*/  FADD.FTZ R63, R77, R30 ;  /* 0x0000001e4d3f7221 */ /* 0x000fe20000010000 */
[C---:B------:R-:W-:Y:S01]  /*79e0*/  FADD.FTZ R30, R36.reuse, R67 ;  /* 0x00000043241e7221 */ /* 0x040fe20000010000 */
[----:B------:R-:W-:Y:S01]  /*79f0*/  F2FP.F16.F32.PACK_AB R36, R36, R33 ;  /* 0x000000212424723e */ /* 0x000fe200000000ff */
[----:B------:R-:W2:Y:S01]  /*7a00*/  MUFU.EX2 R39, R39 ;  /* 0x0000002700277308 */ /* 0x000ea20000000800 */
[----:B----4-:R-:W-:Y:S01]  /*7a10*/  FADD.FTZ R63, R26, R63 ;  /* 0x0000003f1a3f7221 */ /* 0x010fe20000010000 */
[----:B------:R-:W-:Y:S01]  /*7a20*/  FADD.FTZ R15, R37, R30 ;  /* 0x0000001e250f7221 */ /* 0x000fe20000010000 */
[----:B------:R-:W-:Y:S01]  /*7a30*/  F2FP.F16.F32.PACK_AB R30, R32, R29 ;  /* 0x0000001d201e723e */ /* 0x000fe200000000ff */
[----:B------:R-:W-:Y:S01]  /*7a40*/  FMUL.FTZ R116, R116, R72 ;  /* 0x0000004874747220 */ /* 0x000fe20000410000 */
[----:B------:R-:W-:Y:S01]  /*7a50*/  F2FP.F16.F32.PACK_AB R29, R43, R42 ;  /* 0x0000002a2b1d723e */ /* 0x000fe200000000ff */
[----:B------:R-:W-:Y:S01]  /*7a60*/  FADD.FTZ R58, R40, R15 ;  /* 0x0000000f283a7221 */ /* 0x000fe20000010000 */
[----:B------:R-:W-:Y:S01]  /*7a70*/  FMUL.FTZ R117, R117, R72 ;  /* 0x0000004875757220 */ /* 0x000fe20000410000 */
[----:B------:R-:W3:Y:S01]  /*7a80*/  MUFU.EX2 R47, R47 ;  /* 0x0000002f002f7308 */ /* 0x000ee20000000800 */
[C---:B0-----:R-:W-:Y:S01]  /*7a90*/  FADD.FTZ R24, R34.reuse, R63 ;  /* 0x0000003f22187221 */ /* 0x041fe20000010000 */
[----:B------:R-:W-:Y:S01]  /*7aa0*/  FADD.FTZ R21, R41, R58 ;  /* 0x0000003a29157221 */ /* 0x000fe20000010000 */
[----:B------:R-:W-:Y:S01]  /*7ab0*/  F2FP.F16.F32.PACK_AB R37, R34, R26 ;  /* 0x0000001a2225723e */ /* 0x000fe200000000ff */
[----:B------:R0:W-:Y:S01]  /*7ac0*/  STSM.16.M88.4 [R22], R28 ;  /* 0x0000001c16007844 */ /* 0x0001e20000000200 */
[-C--:B------:R-:W-:Y:S01]  /*7ad0*/  FMUL.FTZ R120, R120, R72.reuse ;  /* 0x0000004878787220 */ /* 0x080fe20000410000 */
[C---:B------:R-:W-:Y:S01]  /*7ae0*/  FADD.FTZ R32, R44.reuse, R21 ;  /* 0x000000152c207221 */ /* 0x040fe20000010000 */
[----:B------:R-:W-:Y:S01]  /*7af0*/  F2FP.F16.F32.PACK_AB R44, R44, R41 ;  /* 0x000000292c2c723e */ /* 0x000fe200000000ff */
[----:B------:R-:W4:Y:S01]  /*7b00*/  MUFU.EX2 R50, R50 ;  /* 0x0000003200327308 */ /* 0x000f220000000800 */
[----:B--2---:R-:W-:Y:S01]  /*7b10*/  FADD.FTZ R24, R39, R24 ;  /* 0x0000001827187221 */ /* 0x004fe20000010000 */
[----:B------:R-:W-:Y:S01]  /*7b20*/  FADD.FTZ R21, R45, R32 ;  /* 0x000000202d157221 */ /* 0x000fe20000010000 */
[-C--:B------:R-:W-:Y:S01]  /*7b30*/  FMUL.FTZ R121, R121, R72.reuse ;  /* 0x0000004879797220 */ /* 0x080fe20000410000 */
[-C--:B------:R-:W-:Y:S01]  /*7b40*/  FMUL.FTZ R124, R124, R72.reuse ;  /* 0x000000487c7c7220 */ /* 0x080fe20000410000 */
[-C--:B------:R-:W-:Y:S01]  /*7b50*/  FMUL.FTZ R125, R125, R72.reuse ;  /* 0x000000487d7d7220 */ /* 0x080fe20000410000 */
[----:B------:R-:W-:Y:S01]  /*7b60*/  FADD.FTZ R21, R12, R21 ;  /* 0x000000150c157221 */ /* 0x000fe20000010000 */
[-C--:B------:R-:W-:Y:S01]  /*7b70*/  FMUL.FTZ R128, R128, R72.reuse ;  /* 0x0000004880807220 */ /* 0x080fe20000410000 */
[----:B------:R-:W2:Y:S01]  /*7b80*/  MUFU.EX2 R51, R51 ;  /* 0x0000003300337308 */ /* 0x000ea20000000800 */
[C---:B---3--:R-:W-:Y:S01]  /*7b90*/  FADD.FTZ R15, R47.reuse, R24 ;  /* 0x000000182f0f7221 */ /* 0x048fe20000010000 */
[----:B------:R-:W-:Y:S01]  /*7ba0*/  FADD.FTZ R32, R48, R21 ;  /* 0x0000001530207221 */ /* 0x000fe20000010000 */
[----:B------:R-:W-:Y:S01]  /*7bb0*/  F2FP.F16.F32.PACK_AB R39, R47, R39 ;  /* 0x000000272f27723e */ /* 0x000fe200000000ff */
[----:B------:R-:W-:Y:S01]  /*7bc0*/  FMUL.FTZ R129, R129, R72 ;  /* 0x0000004881817220 */ /* 0x000fe20000410000 */
[----:B------:R-:W-:Y:S01]  /*7bd0*/  F2FP.F16.F32.PACK_AB R48, R49, R48 ;  /* 0x000000303130723e */ /* 0x000fe200000000ff */
[-C--:B------:R-:W-:Y:S01]  /*7be0*/  FMUL.FTZ R132, R132, R72.reuse ;  /* 0x0000004884847220 */ /* 0x080fe20000410000 */
[----:B------:R-:W-:Y:S01]  /*7bf0*/  FMUL.FTZ R133, R133, R72 ;  /* 0x0000004885857220 */ /* 0x000fe20000410000 */
[----:B------:R-:W3:Y:S01]  /*7c00*/  MUFU.EX2 R4, R4 ;  /* 0x0000000400047308 */ /* 0x000ee20000000800 */
[----:B----4-:R-:W-:Y:S01]  /*7c10*/  FADD.FTZ R24, R50, R15 ;  /* 0x0000000f32187221 */ /* 0x010fe20000010000 */
[----:B------:R0:W-:Y:S01]  /*7c20*/  STSM.16.M88.4 [R18], R36 ;  /* 0x0000002412007844 */ /* 0x0001e20000000200 */
[----:B------:R-:W-:-:S05]  /*7c30*/  IMAD.MOV.U32 R5, RZ, RZ, R69 ;  /* 0x000000ffff057224 */ /* 0x000fca00078e0045 */
[----:B------:R-:W4:Y:S01]  /*7c40*/  MUFU.EX2 R53, R53 ;  /* 0x0000003500357308 */ /* 0x000f220000000800 */
[C---:B--2---:R-:W-:Y:S01]  /*7c50*/  FADD.FTZ R15, R51.reuse, R24 ;  /* 0x00000018330f7221 */ /* 0x044fe20000010000 */
[----:B------:R-:W-:-:S06]  /*7c60*/  F2FP.F16.F32.PACK_AB R45, R51, R50 ;  /* 0x00000032332d723e */ /* 0x000fcc00000000ff */
[----:B------:R-:W2:Y:S01]  /*7c70*/  MUFU.EX2 R3, R3 ;  /* 0x0000000300037308 */ /* 0x000ea20000000800 */
[----:B---3--:R-:W-:Y:S01]  /*7c80*/  FADD.FTZ R24, R4, R15 ;  /* 0x0000000f04187221 */ /* 0x008fe20000010000 */
[----:B------:R-:W-:Y:S01]  /*7c90*/  FADD.FTZ R15, R49, R32 ;  /* 0x00000020310f7221 */ /* 0x000fe20000010000 */
[C---:B------:R-:W-:Y:S02]  /*7ca0*/  F2FP.F16.F32.PACK_AB R47, R13.reuse, R4 ;  /* 0x000000040d2f723e */ /* 0x040fe400000000ff */
[----:B------:R-:W-:Y:S01]  /*7cb0*/  FADD.FTZ R24, R13, R24 ;  /* 0x000000180d187221 */ /* 0x000fe20000010000 */
[----:B-1----:R-:W-:Y:S02]  /*7cc0*/  FADD.FTZ R8, R52, R15 ;  /* 0x0000000f34087221 */ /* 0x002fe40000010000 */
[----:B------:R-:W1:Y:S01]  /*7cd0*/  MUFU.EX2 R56, R56 ;  /* 0x0000003800387308 */ /* 0x000e620000000800 */
[C---:B----4-:R-:W-:Y:S01]  /*7ce0*/  F2FP.F16.F32.PACK_AB R50, R53.reuse, R52 ;  /* 0x000000343532723e */ /* 0x050fe200000000ff */
[----:B------:R-:W-:Y:S01]  /*7cf0*/  FADD.FTZ R11, R53, R8 ;  /* 0x00000008350b7221 */ /* 0x000fe20000010000 */
[----:B------:R0:W-:Y:S05]  /*7d00*/  STSM.16.M88.4 [R17+0x27800], R44 ;  /* 0x0278002c11007844 */ /* 0x0001ea0000000200 */
[----:B------:R-:W3:Y:S01]  /*7d10*/  MUFU.EX2 R14, R14 ;  /* 0x0000000e000e7308 */ /* 0x000ee20000000800 */
[----:B--2---:R-:W-:-:S07]  /*7d20*/  FADD.FTZ R9, R3, R24 ;  /* 0x0000001803097221 */ /* 0x004fce0000010000 */
[----:B------:R-:W2:Y:S01]  /*7d30*/  MUFU.EX2 R57, R57 ;  /* 0x0000003900397308 */ /* 0x000ea20000000800 */
[----:B-1----:R-:W-:-:S07]  /*7d40*/  FADD.FTZ R10, R56, R11 ;  /* 0x0000000b380a7221 */ /* 0x002fce0000010000 */
[----:B------:R-:W1:Y:S01]  /*7d50*/  MUFU.EX2 R54, R54 ;  /* 0x0000003600367308 */ /* 0x000e620000000800 */
[C---:B---3--:R-:W-:Y:S01]  /*7d60*/  FADD.FTZ R9, R14.reuse, R9 ;  /* 0x000000090e097221 */ /* 0x048fe20000010000 */
[----:B------:R-:W-:-:S06]  /*7d70*/  F2FP.F16.F32.PACK_AB R49, R14, R3 ;  /* 0x000000030e31723e */ /* 0x000fcc00000000ff */
        /* <DEDUP_REMOVED lines=9> */
[----:B------:R-:W-:-:S05]  /*7e10*/  F2FP.F16.F32.PACK_AB R51, R55, R54 ;  /* 0x000000363733723e */ /* 0x000fca00000000ff */
[----:B------:R0:W-:Y:S01]  /*7e20*/  STSM.16.M88.4 [R136], R48 ;  /* 0x0000003088007844 */ /* 0x0001e20000000200 */
        /* <DEDUP_REMOVED lines=16> */
[C---:B-1----:R-:W-:Y:S01]  /*7f30*/  F2FP.F16.F32.PACK_AB R59, R79.reuse, R78 ;  /* 0x0000004e4f3b723e */ /* 0x042fe200000000ff */
[----:B------:R-:W-:-:S04]  /*7f40*/  FADD.FTZ R4, R79, R4 ;  /* 0x000000044f047221 */ /* 0x000fc80000010000 */
[----:B------:R0:W-:Y:S02]  /*7f50*/  STSM.16.M88.4 [R22+0x6000], R56 ;  /* 0x0060003816007844 */ /* 0x0001e40000000200 */
[----:B------:R-:W1:Y:S01]  /*7f60*/  MUFU.EX2 R83, R83 ;  /* 0x0000005300537308 */ /* 0x000e620000000800 */
[----:B---3--:R-:W-:Y:S01]  /*7f70*/  F2FP.F16.F32.PACK_AB R10, R0, R65 ;  /* 0x00000041000a723e */ /* 0x008fe200000000ff */
[----:B------:R-:W-:-:S06]  /*7f80*/  FADD.FTZ R65, R65, R12 ;  /* 0x0000000c41417221 */ /* 0x000fcc0000010000 */
[----:B------:R-:W3:Y:S01]  /*7f90*/  MUFU.EX2 R13, R86 ;  /* 0x00000056000d7308 */ /* 0x000ee20000000800 */
[----:B--2---:R-:W-:-:S07]  /*7fa0*/  FADD.FTZ R4, R21, R4 ;  /* 0x0000000415047221 */ /* 0x004fce0000010000 */
[----:B------:R-:W2:Y:S01]  /*7fb0*/  MUFU.EX2 R24, R73 ;  /* 0x0000004900187308 */ /* 0x000ea20000000800 */
[C---:B-1----:R-:W-:Y:S01]  /*7fc0*/  F2FP.F16.F32.PACK_AB R9, R83.reuse, R21 ;  /* 0x000000155309723e */ /* 0x042fe200000000ff */
[----:B------:R-:W-:-:S04]  /*7fd0*/  FADD.FTZ R4, R83, R4 ;  /* 0x0000000453047221 */ /* 0x000fc80000010000 */
[----:B---3--:R-:W-:Y:S01]  /*7fe0*/  FADD.FTZ R3, R13, R4 ;  /* 0x000000040d037221 */ /* 0x008fe20000010000 */
[----:B------:R-:W-:Y:S01]  /*7ff0*/  FADD.FTZ R4, R0, R65 ;  /* 0x0000004100047221 */ /* 0x000fe20000010000 */
[----:B------:R-:W-:Y:S01]  /*8000*/  IMAD.MOV.U32 R0, RZ, RZ, R7 ;  /* 0x000000ffff007224 */ /* 0x000fe200078e0007 */
[C---:B--2---:R-:W-:Y:S01]  /*8010*/  F2FP.F16.F32.PACK_AB R11, R24.reuse, R13 ;  /* 0x0000000d180b723e */ /* 0x044fe200000000ff */
[----:B------:R-:W-:-:S04]  /*8020*/  FADD.FTZ R3, R24, R3 ;  /* 0x0000000318037221 */ /* 0x000fc80000010000 */
[----:B------:R0:W-:Y:S01]  /*8030*/  STSM.16.M88.4 [R18+0x6000], R8 ;  /* 0x0060000812007844 */ /* 0x0001e20000000200 */
[----:B------:R1:W-:Y:S06]  /*8040*/  MEMBAR.ALL.CTA ;  /* 0x0000000000007992 */ /* 0x0003ec0000008000 */
[----:B-1----:R-:W1:Y:S02]  /*8050*/  FENCE.VIEW.ASYNC.S ;  /* 0x00000000000073c6 */ /* 0x002e640000000000 */
[----:B-1----:R-:W-:Y:S01]  /*8060*/  NOP ;  /* 0x0000000000007918 */ /* 0x002fe20000000000 */
[----:B------:R-:W-:Y:S05]  /*8070*/  @P2 BRA `(.L_x_10782) ;  /* 0xffffffcc00b02947 */ /* 0x000fea000383ffff */
[----:B------:R-:W-:Y:S01]  /*8080*/  IMAD.MOV.U32 R5, RZ, RZ, R69 ;  /* 0x000000ffff057224 */ /* 0x000fe200078e0045 */
[----:B------:R-:W-:Y:S01]  /*8090*/  UMOV UR45, UR54 ;  /* 0x00000036002d7c82 */ /* 0x000fe20008000000 */
[----:B------:R-:W-:Y:S01]  /*80a0*/  IMAD.MOV.U32 R0, RZ, RZ, R7 ;  /* 0x000000ffff007224 */ /* 0x000fe200078e0007 */
[----:B------:R-:W-:-:S06]  /*80b0*/  UMOV UR50, UR53 ;  /* 0x0000003500327c82 */ /* 0x000fcc0008000000 */
.L_x_10765:
[----:B------:R-:W2:Y:S01]  /*80c0*/  LDC R7, c[0x0][0x448] ;  /* 0x00011200ff077b82 */ /* 0x000ea20000000800 */
[----:B------:R-:W-:Y:S01]  /*80d0*/  UIADD3 UR6, UR41, 0xbf, URZ ;  /* 0x000000bf29067890 */ /* 0x000fe2000fffe03f */
[----:B------:R-:W-:-:S05]  /*80e0*/  IADD3 R143, -R143, 0x1, RZ ;  /* 0x000000018f8f7810 */ /* 0x000fca0007ffe1ff */
[----:B------:R-:W-:Y:S01]  /*80f0*/  IMAD R6, R6, UR43, R143 ;  /* 0x0000002b06067c24 */ /* 0x000fe2000f8e028f */
[----:B01----:R-:W0:Y:S01]  /*8100*/  LDC R10, c[0x0][0x9e4] ;  /* 0x00027900ff0a7b82 */ /* 0x003e220000000800 */
[----:B--2---:R-:W-:Y:S02]  /*8110*/  ISETP.NE.AND P5, PT, R7, 0x1, PT ;  /* 0x000000010700780c */ /* 0x004fe40003fa5270 */
[----:B0-----:R-:W-:-:S11]  /*8120*/  ISETP.GE.AND P6, PT, R10, 0x1, PT ;  /* 0x000000010a00780c */ /* 0x001fd60003fc6270 */
[----:B------:R-:W0:Y:S08]  /*8130*/  @P5 LDC R7, c[0x0][0x44c] ;  /* 0x00011300ff075b82 */ /* 0x000e300000000800 */
[----:B------:R-:W1:Y:S01]  /*8140*/  @P5 LDC R9, c[0x0][0x450] ;  /* 0x00011400ff095b82 */ /* 0x000e620000000800 */
[----:B0-----:R-:W-:-:S04]  /*8150*/  @P5 IMAD.HI.U32 R8, R7, UR6, RZ ;  /* 0x0000000607085c27 */ /* 0x001fc8000f8e00ff */
[----:B------:R-:W-:Y:S01]  /*8160*/  IMAD.U32 R7, RZ, RZ, UR6 ;  /* 0x00000006ff077e24 */ /* 0x000fe2000f8e00ff */
        /* <DEDUP_REMOVED lines=13> */
.L_x_10784:
[----:B------:R-:W-:-:S13]  /*8240*/  ISETP.NE.AND P2, PT, R10, 0x1, PT ;  /* 0x000000010a00780c */ /* 0x000fda0003f45270 */
[----:B------:R-:W0:Y:S02]  /*8250*/  @P2 LDC.64 R8, c[0x0][0x9e8] ;  /* 0x00027a00ff082b82 */ /* 0x000e240000000a00 */
[----:B0-----:R-:W-:-:S05]  /*8260*/  @P2 IMAD.HI.U32 R8, R7, R8, RZ ;  /* 0x0000000807082227 */ /* 0x001fca00078e00ff */
[----:B------:R-:W-:-:S07]  /*8270*/  @P2 SHF.R.U32.HI R7, RZ, R9, R8 ;  /* 0x00000009ff072219 */ /* 0x000fce0000011608 */
.L_x_10785:
[----:B------:R-:W-:-:S05]  /*8280*/  IMAD R7, R7, R10, RZ ;  /* 0x0000000a07077224 */ /* 0x000fca00078e02ff */
[----:B------:R-:W-:-:S07]  /*8290*/  VIMNMX R6, R6, R7, !PT ;  /* 0x0000000706067248 */ /* 0x000fce0007fe0100 */
.L_x_10783:
        /* <DEDUP_REMOVED lines=12> */
.L_x_10795:
        /* <DEDUP_REMOVED lines=9> */
.L_x_10788:
[----:B------:R-:W-:Y:S01]  /*83f0*/  ULEA UR6, UR45, UR42, 0x3 ;  /* 0x0000002a2d067291 */ /* 0x000fe2000f8e183f */
[----:B------:R-:W-:-:S05]  /*8400*/  IMAD.U32 R0, RZ, RZ, UR50 ;  /* 0x00000032ff007e24 */ /* 0x000fca000f8e00ff */
[----:B------:R-:W-:-:S04]  /*8410*/  SHF.L.U32 R0, R0, 0x1f, RZ ;  /* 0x0000001f00007819 */ /* 0x000fc800000006ff */
[----:B------:R0:W1:Y:S01]  /*8420*/  SYNCS.PHASECHK.TRANS64.TRYWAIT P3, [UR6+0x2d830], R0 ;  /* 0x02d83000ff0075a7 */ /* 0x0000620008060146 */
[----:B------:R-:W-:Y:S05]  /*8430*/  @!P0 BRA `(.L_x_10789) ;  /* 0x0000000000048947 */ /* 0x000fea0003800000 */
[----:B------:R-:W-:Y:S01]  /*8440*/  BPT.TRAP 0x1 ;  /* 0x000000040000795c */ /* 0x000fe20000300000 */
.L_x_10789:
[----:B-1----:R-:W-:Y:S05]  /*8450*/  @P3 BRA `(.L_x_10787) ;  /* 0x0000000000083947 */ /* 0x002fea0003800000 */
[----:B------:R-:W1:Y:S02]  /*8460*/  SYNCS.PHASECHK.TRANS64.TRYWAIT P3, [UR6+0x2d830], R0 ;  /* 0x02d83000ff0075a7 */ /* 0x000e640008060146 */
[----:B-1----:R-:W-:Y:S05]  /*8470*/  @!P3 BRA `(.L_x_10790) ;  /* 0x000000c00060b947 */ /* 0x002fea0003800000 */
.L_x_10787:
[----:B-1----:R-:W1:Y:S01]  /*8480*/  S2R R5, SR_TID.X ;  /* 0x0000000000057919 */ /* 0x002e620000002100 */
        /* <DEDUP_REMOVED lines=36> */
.L_x_10792:
[----:B------:R-:W-:Y:S01]  /*86d0*/  ULEA UR6, UR34, UR42, 0x3 ;  /* 0x0000002a22067291 */ /* 0x000fe2000f8e183f */
[----:B------:R-:W-:-:S05]  /*86e0*/  IMAD.U32 R0, RZ, RZ, UR28 ;  /* 0x0000001cff007e24 */ /* 0x000fca000f8e00ff */
[----:B------:R-:W-:-:S04]  /*86f0*/  SHF.L.U32 R0, R0, 0x1f, RZ ;  /* 0x0000001f00007819 */ /* 0x000fc800000006ff */
[----:B------:R0:W1:Y:S01]  /*8700*/  SYNCS.PHASECHK.TRANS64.TRYWAIT P2, [UR6+0x2d850], R0 ;  /* 0x02d85000ff0075a7 */ /* 0x0000620008040146 */
[----:B------:R-:W-:Y:S05]  /*8710*/  @!P0 BRA `(.L_x_10793) ;  /* 0x0000000000048947 */ /* 0x000fea0003800000 */
[----:B------:R-:W-:Y:S01]  /*8720*/  BPT.TRAP 0x1 ;  /* 0x000000040000795c */ /* 0x000fe20000300000 */
.L_x_10793:
[----:B-1----:R-:W-:Y:S05]  /*8730*/  @P2 BRA `(.L_x_10791) ;  /* 0x0000000000082947 */ /* 0x002fea0003800000 */
[----:B------:R-:W1:Y:S02]  /*8740*/  SYNCS.PHASECHK.TRANS64.TRYWAIT P2, [UR6+0x2d850], R0 ;  /* 0x02d85000ff0075a7 */ /* 0x000e640008040146 */
[----:B-1----:R-:W-:Y:S05]  /*8750*/  @!P2 BRA `(.L_x_10794) ;  /* 0x000000bc00c0a947 */ /* 0x002fea0003800000 */
.L_x_10791:
[----:B------:R-:W-:Y:S01]  /*8760*/  UIADD3 UR6, UR42, 0x400, URZ ;  /* 0x000004002a067890 */ /* 0x000fe2000fffe03f */
[----:B------:R-:W-:Y:S01]  /*8770*/  WARPGROUP.ARRIVE ;  /* 0x00000000000079c5 */ /* 0x000fe20000000000 */
[----:B------:R-:W-:Y:S01]  /*8780*/  UMOV UR29, 0x40000040 ;  /* 0x40000040001d7882 */ /* 0x000fe20000000000 */
[----:B------:R-:W-:Y:S01]  /*8790*/  UMOV UR31, 0x80000020 ;  /* 0x80000020001f7882 */ /* 0x000fe20000000000 */
[----:B------:R-:W-:Y:S01]  /*87a0*/  USHF.R.U32.HI UR6, URZ, 0x4, UR6 ;  /* 0x000000043f067899 */ /* 0x000fe20008011606 */
[----:B01----:R-:W-:Y:S02]  /*87b0*/  FMNMX.FTZ R0, R24, R9, !PT ;  /* 0x0000000918007209 */ /* 0x003fe40007810000 */
[----:B------:R-:W0:Y:S01]  /*87c0*/  S2R R151, SR_TID.X ;  /* 0x0000000000977919 */ /* 0x000e220000002100 */
[----:B------:R-:W-:Y:S01]  /*87d0*/  FMNMX.FTZ R20, R26, R7, !PT ;  /* 0x000000071a147209 */ /* 0x000fe20007810000 */
[----:B------:R-:W-:Y:S01]  /*87e0*/  ULOP3.LUT UR6, UR6, 0x3fff, URZ, 0xc0, !UPT ;  /* 0x00003fff06067892 */ /* 0x000fe2000f8ec03f */
[----:B------:R-:W-:-:S03]  /*87f0*/  FMNMX.FTZ R5, R25, R0, !PT ;  /* 0x0000000019057209 */ /* 0x000fc60007810000 */
[----:B------:R-:W-:Y:S01]  /*8800*/  ULOP3.LUT UR7, UR6, 0x2000000, URZ, 0xfc, !UPT ;  /* 0x0200000006077892 */ /* 0x000fe2000f8efc3f */
[----:B------:R-:W-:Y:S01]  /*8810*/  FMNMX.FTZ R0, R28, R5, !PT ;  /* 0x000000051c007209 */ /* 0x000fe20007810000 */
[----:B------:R-:W-:Y:S02]  /*8820*/  ULOP3.LUT UR6, UR36, 0x10000, URZ, 0xfc, !UPT ;  /* 0x0001000024067892 */ /* 0x000fe4000f8efc3f */
[----:B------:R-:W-:Y:S01]  /*8830*/  UIMAD UR7, UR34, 0x600, UR7 ;  /* 0x00000600220778a4 */ /* 0x000fe2000f8e0207 */
[----:B------:R-:W-:-:S04]  /*8840*/  FMNMX.FTZ R5, R29, R0, !PT ;  /* 0x000000001d057209 */ /* 0x000fc80007810000 */
[----:B------:R-:W-:Y:S01]  /*8850*/  UMOV UR28, UR6 ;  /* 0x00000006001c7c82 */ /* 0x000fe20008000000 */
[----:B------:R-:W-:Y:S01]  /*8860*/  FMNMX.FTZ R0, R32, R5, !PT ;  /* 0x0000000520007209 */ /* 0x000fe20007810000 */
        /* <DEDUP_REMOVED lines=8> */
[----:B------:R-:W-:Y:S02]  /*88f0*/  FMNMX.FTZ R5, R37, R0, !PT ;  /* 0x0000000025057209 */ /* 0x000fe40007810000 */
[----:B0-----:R-:W-:Y:S02]  /*8900*/  SHF.R.U32.HI R143, RZ, 0x7, R151 ;  /* 0x00000007ff8f7819 */ /* 0x001fe40000011697 */
[----:B------:R-:W-:Y:S02]  /*8910*/  FMNMX.FTZ R0, R40, R5, !PT ;  /* 0x0000000528007209 */ /* 0x000fe40007810000 */
[----:B------:R-:W-:Y:S02]  /*8920*/  ISETP.GE.U32.AND P2, PT, R151, 0x180, PT ;  /* 0x000001809700780c */ /* 0x000fe40003f46070 */
        /* <DEDUP_REMOVED lines=28> */
[----:B------:R-:W0:Y:S01]  /*8af0*/  SHFL.BFLY PT, R0, R5, 0x2, 0x1f ;  /* 0x0c401f0005007f89 */ /* 0x000e2200000e0000 */
[----:B------:R-:W-:Y:S01]  /*8b00*/  UMOV UR29, 0x40000040 ;  /* 0x40000040001d7882 */ /* 0x000fe20000000000 */
[----:B------:R-:W-:Y:S01]  /*8b10*/  UMOV UR31, 0x80000020 ;  /* 0x80000020001f7882 */ /* 0x000fe20000000000 */
[----:B0-----:R-:W-:Y:S02]  /*8b20*/  FMNMX.FTZ R12, R5, R0, !PT ;  /* 0x00000000050c7209 */ /* 0x001fe40007810000 */
[----:B------:R-:W-:-:S03]  /*8b30*/  FMNMX.FTZ R5, R27, R20, !PT ;  /* 0x000000141b057209 */ /* 0x000fc60007810000 */
[----:B------:R-:W0:Y:S01]  /*8b40*/  SHFL.BFLY PT, R11, R12, 0x1, 0x1f ;  /* 0x0c201f000c0b7f89 */ /* 0x000e2200000e0000 */
[----:B------:R-:W-:-:S04]  /*8b50*/  FMNMX.FTZ R20, R30, R5, !PT ;  /* 0x000000051e147209 */ /* 0x000fc80007810000 */
[----:B------:R-:W-:Y:S02]  /*8b60*/  FMNMX.FTZ R5, R31, R20, !PT ;  /* 0x000000141f057209 */ /* 0x000fe40007810000 */
[----:B0-----:R-:W-:-:S05]  /*8b70*/  FMNMX.FTZ R0, R12, R11, !PT ;  /* 0x0000000b0c007209 */ /* 0x001fca0007810000 */
[C---:B------:R-:W-:Y:S01]  /*8b80*/  FADD.FTZ R8, -R0.reuse, R9 ;  /* 0x0000000900087221 */ /* 0x040fe20000010100 */
[----:B------:R-:W-:-:S03]  /*8b90*/  FMUL.FTZ R9, R0, UR33 ;  /* 0x0000002100097c20 */ /* 0x000fc60008410000 */
        /* <DEDUP_REMOVED lines=25> */
[----:B------:R-:W0:Y:S01]  /*8d30*/  MUFU.EX2 R10, R10 ;  /* 0x0000000a000a7308 */ /* 0x000e220000000800 */
[----:B------:R-:W-:Y:S01]  /*8d40*/  FMNMX.FTZ R28, R46, R5, !PT ;  /* 0x000000052e1c7209 */ /* 0x000fe20007810000 */
[--C-:B------:R-:W-:Y:S01]  /*8d50*/  FFMA.FTZ R64, R76, UR33, -R9.reuse ;  /* 0x000000214c407c23 */ /* 0x100fe20008010809 */
[--C-:B------:R-:W-:Y:S01]  /*8d60*/  FFMA.FTZ R32, R44, UR33, -R9.reuse ;  /* 0x000000212c207c23 */ /* 0x100fe20008010809 */
[--C-:B------:R-:W-:Y:S01]  /*8d70*/  FFMA.FTZ R44, R56, UR33, -R9.reuse ;  /* 0x00000021382c7c23 */ /* 0x100fe20008010809 */
[----:B------:R-:W-:Y:S01]  /*8d80*/  FMNMX.FTZ R5, R47, R28, !PT ;  /* 0x0000001c2f057209 */ /* 0x000fe20007810000 */
[--C-:B------:R-:W-:Y:S01]  /*8d90*/  FFMA.FTZ R56, R68, UR33, -R9.reuse ;  /* 0x0000002144387c23 */ /* 0x100fe20008010809 */
[--C-:B------:R-:W-:Y:S01]  /*8da0*/  FFMA.FTZ R68, R80, UR33, -R9.reuse ;  /* 0x0000002150447c23 */ /* 0x100fe20008010809 */
[----:B------:R-:W1:Y:S01]  /*8db0*/  MUFU.EX2 R11, R11 ;  /* 0x0000000b000b7308 */ /* 0x000e620000000800 */
[----:B------:R-:W-:Y:S01]  /*8dc0*/  FMNMX.FTZ R28, R50, R5, !PT ;  /* 0x00000005321c7209 */ /* 0x000fe20007810000 */
[----:B------:R-:W-:Y:S01]  /*8dd0*/  FFMA.FTZ R21, R37, UR33, -R9 ;  /* 0x0000002125157c23 */ /* 0x000fe20008010809 */
[----:B------:R-:W-:-:S02]  /*8de0*/  WARPGROUP.DEPBAR.LE gsb0, 0x0 ;  /* 0x00008000000079c5 */ /* 0x000fc40000010000 */
[----:B------:R-:W-:Y:S01]  /*8df0*/  WARPGROUP.ARRIVE ;  /* 0x00000000000079c5 */ /* 0x000fe20000000000 */
[----:B------:R-:W-:Y:S01]  /*8e00*/  FMNMX.FTZ R5, R51, R28, !PT ;  /* 0x0000001c33057209 */ /* 0x000fe20007810000 */
[--C-:B------:R-:W-:Y:S01]  /*8e10*/  FFMA.FTZ R20, R36, UR33, -R9.reuse ;  /* 0x0000002124147c23 */ /* 0x100fe20008010809 */
[----:B------:R-:W2:Y:S01]  /*8e20*/  MUFU.EX2 R12, R12 ;  /* 0x0000000c000c7308 */ /* 0x000ea20000000800 */
[----:B0-----:R-:W-:Y:S01]  /*8e30*/  FFMA.FTZ R4, R8, R4, R10 ;  /* 0x0000000408047223 */ /* 0x001fe2000001000a */
[----:B------:R-:W-:Y:S01]  /*8e40*/  FMNMX.FTZ R28, R54, R5, !PT ;  /* 0x00000005361c7209 */ /* 0x000fe20007810000 */
[----:B------:R-:W-:Y:S01]  /*8e50*/  HGMMA.64x96x16.F32 R88, gdesc[UR28].tnspB, R88, gsb0 ;  /* 0x416000001c5879f0 */ /* 0x000fe20008000858 */
[----:B------:R-:W-:Y:S01]  /*8e60*/  UIADD3 UR28, UR6, 0x6, URZ ;  /* 0x00000006061c7890 */ /* 0x000fe2000fffe03f */
[--C-:B------:R-:W-:Y:S01]  /*8e70*/  FFMA.FTZ R37, R49, UR33, -R9.reuse ;  /* 0x0000002131257c23 */ /* 0x100fe20008010809 */
[----:B------:R-:W-:Y:S01]  /*8e80*/  UIADD3 UR30, UR7, 0xc0, URZ ;  /* 0x000000c0071e7890 */ /* 0x000fe2000fffe03f */
[----:B------:R-:W-:Y:S01]  /*8e90*/  FMNMX.FTZ R5, R55, R28, !PT ;  /* 0x0000001c37057209 */ /* 0x000fe20007810000 */
[----:B------:R-:W-:Y:S01]  /*8ea0*/  UMOV UR29, 0x40000040 ;  /* 0x40000040001d7882 */ /* 0x000fe20000000000 */
[----:B------:R-:W-:Y:S01]  /*8eb0*/  UMOV UR31, 0x80000020 ;  /* 0x80000020001f7882 */ /* 0x000fe20000000000 */
        /* <DEDUP_REMOVED lines=11> */
[----:B------:R-:W-:-:S02]  /*8f70*/  FFMA.FTZ R9, R85, UR33, -R9 ;  /* 0x0000002155097c23 */ /* 0x000fc40008010809 */
        /* <DEDUP_REMOVED lines=24> */
[----:B0-----:R-:W-:Y:S01]  /*9100*/  FMNMX.FTZ R5, R28, R5, !PT ;  /* 0x000000051c057209 */ /* 0x001fe20007810000 */
[----:B------:R-:W-:-:S02]  /*9110*/  WARPGROUP.DEPBAR.LE gsb0, 0x0 ;  /* 0x00008000000079c5 */ /* 0x000fc40000010000 */
[----:B------:R-:W-:Y:S02]  /*9120*/  WARPGROUP.ARRIVE ;  /* 0x00000000000079c5 */ /* 0x000fe40000000000 */
[----:B------:R-:W0:Y:S02]  /*9130*/  SHFL.BFLY PT, R28, R5, 0x1, 0x1f ;  /* 0x0c201f00051c7f89 */ /* 0x000e2400000e0000 */
[----:B------:R-:W-:Y:S02]  /*9140*/  MUFU.EX2 R41, R41 ;  /* 0x0000002900297308 */ /* 0x000fe40000000800 */
[----:B------:R-:W-:Y:S01]  /*9150*/  HGMMA.64x96x16.F32 R88, gdesc[UR28].tnspB, R88, gsb0 ;  /* 0x416000001c5879f0 */ /* 0x000fe20008000858 */
[----:B------:R-:W-:Y:S02]  /*9160*/  UIADD3 UR28, UR6, 0x600, URZ ;  /* 0x00000600061c7890 */ /* 0x000fe4000fffe03f */
[----:B------:R-:W-:-:S03]  /*9170*/  UIADD3 UR30, UR7, 0x100, URZ ;  /* 0x00000100071e7890 */ /* 0x000fc6000fffe03f */
[----:B------:R-:W-:Y:S01]  /*9180*/  MUFU.EX2 R44, R44 ;  /* 0x0000002c002c7308 */ /* 0x000fe20000000800 */
[----:B------:R-:W-:Y:S01]  /*9190*/  UMOV UR29, 0x40000040 ;  /* 0x40000040001d7882 */ /* 0x000fe20000000000 */
[----:B------:R-:W-:-:S06]  /*91a0*/  UMOV UR31, 0x80000020 ;  /* 0x80000020001f7882 */ /* 0x000fcc0000000000 */
[----:B------:R-:W-:Y:S01]  /*91b0*/  MUFU.EX2 R45, R45 ;  /* 0x0000002d002d7308 */ /* 0x000fe20000000800 */
[----:B0-----:R-:W-:-:S07]  /*91c0*/  FMNMX.FTZ R5, R5, R28, !PT ;  /* 0x0000001c05057209 */ /* 0x001fce0007810000 */
[----:B------:R-:W-:Y:S01]  /*91d0*/  MUFU.EX2 R48, R48 ;  /* 0x0000003000307308 */ /* 0x000fe20000000800 */
[C---:B------:R-:W-:Y:S01]  /*91e0*/  FADD.FTZ R7, -R5.reuse, R7 ;  /* 0x0000000705077221 */ /* 0x040fe20000010100 */
[----:B------:R-:W-:-:S03]  /*91f0*/  FMUL.FTZ R28, R5, UR33 ;  /* 0x00000021051c7c20 */ /* 0x000fc60008410000 */
[----:B------:R-:W-:Y:S01]  /*9200*/  FMUL.FTZ R7, R7, UR33 ;  /* 0x0000002107077c20 */ /* 0x000fe20008410000 */
[--C-:B------:R-:W-:Y:S01]  /*9210*/  FFMA.FTZ R29, R26, UR33, -R28.reuse ;  /* 0x000000211a1d7c23 */ /* 0x100fe2000801081c */
[--C-:B------:R-:W-:Y:S01]  /*9220*/  FFMA.FTZ R77, R30, UR33, -R28.reuse ;  /* 0x000000211e4d7c23 */ /* 0x100fe2000801081c */
[----:B------:R-:W-:Y:S02]  /*9230*/  VIADD R30, R143, 0x9 ;  /* 0x000000098f1e7836 */ /* 0x000fe40000000000 */
[--C-:B------:R-:W-:Y:S01]  /*9240*/  FFMA.FTZ R26, R27, UR33, -R28.reuse ;  /* 0x000000211b1a7c23 */ /* 0x100fe2000801081c */
[--C-:B------:R-:W-:Y:S01]  /*9250*/  FFMA.FTZ R81, R39, UR33, -R28.reuse ;  /* 0x0000002127517c23 */ /* 0x100fe2000801081c */
[----:B------:R-:W-:Y:S01]  /*9260*/  FFMA.FTZ R39, R54, UR33, -R28 ;  /* 0x0000002136277c23 */ /* 0x000fe2000801081c */
[----:B------:R-:W-:Y:S01]  /*9270*/  MUFU.EX2 R7, R7 ;  /* 0x0000000700077308 */ /* 0x000fe20000000800 */
[----:B------:R-:W-:Y:S01]  /*9280*/  SEL R54, R30, 0x9, !P2 ;  /* 0x000000091e367807 */ /* 0x000fe20005000000 */
[----:B------:R-:W-:-:S02]  /*9290*/  IMAD.U32 R30, RZ, RZ, UR45 ;  /* 0x0000002dff1e7e24 */ /* 0x000fc4000f8e00ff */
[--C-:B------:R-:W-:Y:S01]  /*92a0*/  FFMA.FTZ R31, R31, UR33, -R28.reuse ;  /* 0x000000211f1f7c23 */ /* 0x100fe2000801081c */
[--C-:B------:R-:W-:Y:S01]  /*92b0*/  FFMA.FTZ R27, R46, UR33, -R28.reuse ;  /* 0x000000212e1b7c23 */ /* 0x100fe2000801081c */
[--C-:B------:R-:W-:Y:S01]  /*92c0*/  FFMA.FTZ R46, R51, UR33, -R28.reuse ;  /* 0x00000021332e7c23 */ /* 0x100fe2000801081c */
[----:B------:R-:W-:Y:S01]  /*92d0*/  IMAD.U32 R51, RZ, RZ, UR34 ;  /* 0x00000022ff337e24 */ /* 0x000fe2000f8e00ff */
[----:B------:R-:W-:Y:S01]  /*92e0*/  @!P1 LEA R30, R30, UR42, 0x3 ;  /* 0x0000002a1e1e9c11 */ /* 0x000fe2000f8e18ff */
[----:B------:R-:W0:Y:S01]  /*92f0*/  MUFU.EX2 R29, R29 ;  /* 0x0000001d001d7308 */ /* 0x000e220000000800 */
[--C-:B------:R-:W-:Y:S01]  /*9300*/  FFMA.FTZ R76, R34, UR33, -R28.reuse ;  /* 0x00000021224c7c23 */ /* 0x100fe2000801081c */
[--C-:B------:R-:W-:Y:S01]  /*9310*/  FFMA.FTZ R80, R35, UR33, -R28.reuse ;  /* 0x0000002123507c23 */ /* 0x100fe2000801081c */
[----:B------:R-:W-:Y:S01]  /*9320*/  @!P1 LEA R51, R51, UR42, 0x3 ;  /* 0x0000002a33339c11 */ /* 0x000fe2000f8e18ff */
[----:B------:R-:W-:Y:S02]  /*9330*/  @!P1 VIADD R30, R30, 0x2d840 ;  /* 0x0002d8401e1e9836 */ /* 0x000fe40000000000 */
[--C-:B------:R-:W-:Y:S01]  /*9340*/  FFMA.FTZ R35, R50, UR33, -R28.reuse ;  /* 0x0000002132237c23 */ /* 0x100fe2000801081c */
[--C-:B------:R-:W-:Y:S01]  /*9350*/  FFMA.FTZ R50, R59, UR33, -R28.reuse ;  /* 0x000000213b327c23 */ /* 0x100fe2000801081c */
[----:B------:R-:W-:Y:S01]  /*9360*/  FFMA.FTZ R73, R38, UR33, -R28 ;  /* 0x0000002126497c23 */ /* 0x000fe2000801081c */
[----:B------:R-:W3:Y:S01]  /*9370*/  MUFU.EX2 R26, R26 ;  /* 0x0000001a001a7308 */ /* 0x000ee20000000800 */
[----:B------:R-:W-:Y:S01]  /*9380*/  @!P1 PRMT R30, RZ, 0x654, R30 ;  /* 0x00000654ff1e9816 */ /* 0x000fe2000000001e */
[----:B------:R-:W-:-:S02]  /*9390*/  @!P1 VIADD R51, R51, 0x2d860 ;  /* 0x0002d86033339836 */ /* 0x000fc40000000000 */
[----:B-1----:R-:W-:Y:S01]  /*93a0*/  FADD.FTZ R59, R11, R4 ;  /* 0x000000040b3b7221 */ /* 0x002fe20000010000 */
[--C-:B------:R-:W-:Y:S01]  /*93b0*/  FFMA.FTZ R34, R58, UR33, -R28.reuse ;  /* 0x000000213a227c23 */ /* 0x100fe2000801081c */
[--C-:B------:R-:W-:Y:S01]  /*93c0*/  FFMA.FTZ R38, R42, UR33, -R28.reuse ;  /* 0x000000212a267c23 */ /* 0x100fe2000801081c */
[--C-:B------:R-:W-:Y:S01]  /*93d0*/  FFMA.FTZ R42, R43, UR33, -R28.reuse ;  /* 0x000000212b2a7c23 */ /* 0x100fe2000801081c */
[----:B--2---:R-:W-:Y:S01]  /*93e0*/  FADD.FTZ R58, R12, R59 ;  /* 0x0000003b0c3a7221 */ /* 0x004fe20000010000 */
[----:B------:R-:W-:Y:S01]  /*93f0*/  MUFU.EX2 R77, R77 ;  /* 0x0000004d004d7308 */ /* 0x000fe20000000800 */
[----:B0-----:R-:W-:Y:S01]  /*9400*/  FFMA.FTZ R3, R7, R3, R29 ;  /* 0x0000000307037223 */ /* 0x001fe2000001001d */
[----:B------:R-:W-:Y:S01]  /*9410*/  FFMA.FTZ R43, R47, UR33, -R28 ;  /* 0x000000212f2b7c23 */ /* 0x000fe2000801081c */
[----:B------:R-:W-:Y:S01]  /*9420*/  FADD.FTZ R59, R13, R58 ;  /* 0x0000003a0d3b7221 */ /* 0x000fe20000010000 */
        /* <DEDUP_REMOVED lines=15> */
[----:B---3--:R-:W-:Y:S01]  /*9520*/  F2FP.F16.F32.PACK_AB R29, R26, R29 ;  /* 0x0000001d1a1d723e */ /* 0x008fe200000000ff */
[----:B------:R-:W-:Y:S01]  /*9530*/  UMOV UR34, UR45 ;  /* 0x0000002d00227c82 */ /* 0x000fe20008000000 */
[C---:B------:R-:W-:Y:S01]  /*9540*/  ISETP.GT.AND P2, PT, R2.reuse, R6, PT ;  /* 0x000000060200720c */ /* 0x040fe20003f44270 */
[----:B------:R-:W-:-:S02]  /*9550*/  VIADD R2, R2, 0xffffffff ;  /* 0xffffffff02027836 */ /* 0x000fc40000000000 */
        /* <DEDUP_REMOVED lines=52> */
[----:B------:R-:W-:Y:S01]  /*98a0*/  MUFU.EX2 R83, R83 ;  /* 0x0000005300537308 */ /* 0x000fe20000000800 */
[----:B0-----:R-:W-:-:S07]  /*98b0*/  F2FP.F16.F32.PACK_AB R70, R9, R72 ;  /* 0x000000480946723e */ /* 0x001fce00000000ff */
[----:B------:R-:W-:Y:S08]  /*98c0*/  MUFU.EX2 R86, R86 ;  /* 0x0000005600567308 */ /* 0x000ff00000000800 */
[----:B------:R-:W-:Y:S01]  /*98d0*/  MUFU.EX2 R87, R87 ;  /* 0x0000005700577308 */ /* 0x000fe20000000800 */
[----:B------:R-:W-:Y:S02]  /*98e0*/  WARPGROUP.DEPBAR.LE gsb0, 0x0 ;  /* 0x00008000000079c5 */ /* 0x000fe40000010000 */
[----:B------:R-:W-:-:S06]  /*98f0*/  WARPGROUP.ARRIVE ;  /* 0x00000000000079c5 */ /* 0x000fcc0000000000 */
[----:B------:R-:W-:Y:S01]  /*9900*/  HGMMA.64x96x16.F32 R88, gdesc[UR28].tnspB, R88, gsb0 ;  /* 0x416000001c5879f0 */ /* 0x000fe20008000858 */
[----:B------:R-:W-:Y:S02]  /*9910*/  UMOV UR28, UR50 ;  /* 0x00000032001c7c82 */ /* 0x000fe40008000000 */
[----:B------:R-:W-:Y:S02]  /*9920*/  WARPGROUP.DEPBAR.LE gsb0, 0x0 ;  /* 0x00008000000079c5 */ /* 0x000fe40000010000 */
[----:B------:R0:W-:Y:S06]  /*9930*/  BAR.ARV R54, 0x100 ;  /* 0x000400360000751d */ /* 0x0001ec0000002000 */
[----:B------:R1:W-:Y:S01]  /*9940*/  @!P1 SYNCS.ARRIVE.TRANS64.RED.A1T0 RZ, [R30+URZ], RZ ;  /* 0x000000ff1eff99a7 */ /* 0x0003e2000810043f */
[-C--:B------:R-:W-:Y:S01]  /*9950*/  FMUL.FTZ R90, R90, R7.reuse ;  /* 0x000000075a5a7220 */ /* 0x080fe20000410000 */
[----:B0-----:R-:W-:Y:S01]  /*9960*/  @!P1 PRMT R54, RZ, 0x654, R51 ;  /* 0x00000654ff369816 */ /* 0x001fe20000000033 */
[----:B------:R-:W-:Y:S01]  /*9970*/  FFMA.FTZ R51, R62, UR33, -R28 ;  /* 0x000000213e337c23 */ /* 0x000fe2000801081c */
[----:B------:R-:W-:Y:S01]  /*9980*/  F2FP.F16.F32.PACK_AB R62, R65, R64 ;  /* 0x00000040413e723e */ /* 0x000fe200000000ff */
[-C--:B------:R-:W-:Y:S01]  /*9990*/  FMUL.FTZ R91, R91, R7.reuse ;  /* 0x000000075b5b7220 */ /* 0x080fe20000410000 */
[-C--:B------:R-:W-:Y:S01]  /*99a0*/  FMUL.FTZ R94, R94, R7.reuse ;  /* 0x000000075e5e7220 */ /* 0x080fe20000410000 */
[-C--:B------:R-:W-:Y:S01]  /*99b0*/  FMUL.FTZ R95, R95, R7.reuse ;  /* 0x000000075f5f7220 */ /* 0x080fe20000410000 */
[----:B-1----:R-:W-:Y:S01]  /*99c0*/  FADD.FTZ R30, R26, R3 ;  /* 0x000000031a1e7221 */ /* 0x002fe20000010000 */
[----:B------:R0:W-:Y:S01]  /*99d0*/  @!P1 SYNCS.ARRIVE.TRANS64.RED.A1T0 RZ, [R54+URZ], RZ ;  /* 0x000000ff36ff99a7 */ /* 0x0001e2000810043f */
[----:B------:R-:W1:Y:S01]  /*99e0*/  MUFU.EX2 R51, R51 ;  /* 0x0000003300337308 */ /* 0x000e620000000800 */
[-C--:B------:R-:W-:Y:S01]  /*99f0*/  FMUL.FTZ R98, R98, R7.reuse ;  /* 0x0000000762627220 */ /* 0x080fe20000410000 */
[----:B------:R-:W-:Y:S01]  /*9a00*/  FADD.FTZ R30, R77, R30 ;  /* 0x0000001e4d1e7221 */ /* 0x000fe20000010000 */
[-C--:B------:R-:W-:Y:S01]  /*9a10*/  FMUL.FTZ R99, R99, R7.reuse ;  /* 0x0000000763637220 */ /* 0x080fe20000410000 */
[-C--:B------:R-:W-:Y:S01]  /*9a20*/  FMUL.FTZ R102, R102, R7.reuse ;  /* 0x0000000766667220 */ /* 0x080fe20000410000 */
[-C--:B------:R-:W-:Y:S01]  /*9a30*/  FMUL.FTZ R103, R103, R7.reuse ;  /* 0x0000000767677220 */ /* 0x080fe20000410000 */
[----:B------:R-:W-:Y:S01]  /*9a40*/  FMUL.FTZ R106, R106, R7 ;  /* 0x000000076a6a7220 */ /* 0x000fe20000410000 */
[----:B0-----:R-:W-:Y:S01]  /*9a50*/  FFMA.FTZ R54, R67, UR33, -R28 ;  /* 0x0000002143367c23 */ /* 0x001fe2000801081c */
[----:B------:R-:W-:Y:S01]  /*9a60*/  FADD.FTZ R67, R31, R30 ;  /* 0x0000001e1f437221 */ /* 0x000fe20000010000 */
[----:B------:R-:W-:Y:S01]  /*9a70*/  FADD.FTZ R30, R14, R59 ;  /* 0x0000003b0e1e7221 */ /* 0x000fe20000010000 */
[----:B------:R-:W-:Y:S01]  /*9a80*/  F2FP.F16.F32.PACK_AB R28, R11, R10 ;  /* 0x0000000a0b1c723e */ /* 0x000fe200000000ff */
[----:B------:R-:W0:Y:S01]  /*9a90*/  MUFU.EX2 R3, R66 ;  /* 0x0000004200037308 */ /* 0x000e220000000800 */
[----:B------:R-:W-:Y:S01]  /*9aa0*/  FADD.FTZ R67, R76, R67 ;  /* 0x000000434c437221 */ /* 0x000fe20000010000 */
[----:B------:R-:W-:Y:S01]  /*9ab0*/  FADD.FTZ R59, R15, R30 ;  /* 0x0000001e0f3b7221 */ /* 0x000fe20000010000 */
[----:B------:R-:W-:Y:S01]  /*9ac0*/  F2FP.F16.F32.PACK_AB R31, R31, R77 ;  /* 0x0000004d1f1f723e */ /* 0x000fe200000000ff */
[-C--:B------:R-:W-:Y:S01]  /*9ad0*/  FMUL.FTZ R107, R107, R7.reuse ;  /* 0x000000076b6b7220 */ /* 0x080fe20000410000 */
[----:B------:R-:W-:Y:S01]  /*9ae0*/  FADD.FTZ R30, R80, R67 ;  /* 0x00000043501e7221 */ /* 0x000fe20000010000 */
[----:B------:R-:W-:Y:S01]  /*9af0*/  FADD.FTZ R58, R20, R59 ;  /* 0x0000003b143a7221 */ /* 0x000fe20000010000 */
[-C--:B------:R-:W-:Y:S01]  /*9b00*/  FMUL.FTZ R110, R110, R7.reuse ;  /* 0x000000076e6e7220 */ /* 0x080fe20000410000 */
[----:B------:R-:W2:Y:S01]  /*9b10*/  MUFU.EX2 R54, R54 ;  /* 0x0000003600367308 */ /* 0x000ea20000000800 */
[----:B------:R-:W-:Y:S01]  /*9b20*/  FADD.FTZ R30, R73, R30 ;  /* 0x0000001e491e7221 */ /* 0x000fe20000010000 */
[----:B------:R-:W-:Y:S01]  /*9b30*/  FADD.FTZ R59, R21, R58 ;  /* 0x0000003a153b7221 */ /* 0x000fe20000010000 */
[-C--:B------:R-:W-:Y:S01]  /*9b40*/  FMUL.FTZ R111, R111, R7.reuse ;  /* 0x000000076f6f7220 */ /* 0x080fe20000410000 */
[-C--:B------:R-:W-:Y:S01]  /*9b50*/  FMUL.FTZ R114, R114, R7.reuse ;  /* 0x0000000772727220 */ /* 0x080fe20000410000 */
[----:B------:R-:W-:Y:S01]  /*9b60*/  FADD.FTZ R63, R81, R30 ;  /* 0x0000001e513f7221 */ /* 0x000fe20000010000 */
[----:B------:R-:W-:Y:S01]  /*9b70*/  FADD.FTZ R58, R24, R59 ;  /* 0x0000003b183a7221 */ /* 0x000fe20000010000 */
[----:B------:R-:W-:Y:S01]  /*9b80*/  F2FP.F16.F32.PACK_AB R30, R13, R12 ;  /* 0x0000000c0d1e723e */ /* 0x000fe200000000ff */
[----:B------:R-:W3:Y:S01]  /*9b90*/  MUFU.EX2 R10, R71 ;  /* 0x00000047000a7308 */ /* 0x000ee20000000800 */
[----:B------:R-:W-:Y:S01]  /*9ba0*/  FADD.FTZ R63, R38, R63 ;  /* 0x0000003f263f7221 */ /* 0x000fe20000010000 */
[C---:B------:R-:W-:Y:S01]  /*9bb0*/  FADD.FTZ R11, R25.reuse, R58 ;  /* 0x0000003a190b7221 */ /* 0x040fe20000010000 */
[----:B------:R-:W-:Y:S01]  /*9bc0*/  F2FP.F16.F32.PACK_AB R24, R25, R24 ;  /* 0x000000181918723e */ /* 0x000fe200000000ff */
[----:B------:R-:W-:Y:S01]  /*9bd0*/  STSM.16.M88.4 [R17+0x21800], R28 ;  /* 0x0218001c11007844 */ /* 0x000fe20000000200 */
[----:B------:R-:W-:Y:S01]  /*9be0*/  FADD.FTZ R12, R42, R63 ;  /* 0x0000003f2a0c7221 */ /* 0x000fe20000010000 */
[----:B------:R-:W-:Y:S01]  /*9bf0*/  FADD.FTZ R26, R32, R11 ;  /* 0x0000000b201a7221 */ /* 0x000fe20000010000 */
[----:B------:R-:W-:Y:S01]  /*9c00*/  F2FP.F16.F32.PACK_AB R25, R42, R38 ;  /* 0x000000262a19723e */ /* 0x000fe200000000ff */
[----:B------:R-:W4:Y:S01]  /*9c10*/  MUFU.EX2 R63, R78 ;  /* 0x0000004e003f7308 */ /* 0x000f220000000800 */
        /* <DEDUP_REMOVED lines=20> */
[C---:B------:R-:W-:Y:S01]  /*9d60*/  FADD.FTZ R21, R47.reuse, R20 ;  /* 0x000000142f157221 */ /* 0x040fe20000010000 */
[----:B------:R-:W-:Y:S01]  /*9d70*/  FADD.FTZ R20, R44, R11 ;  /* 0x0000000b2c147221 */ /* 0x000fe20000010000 */
[----:B------:R-:W-:Y:S01]  /*9d80*/  F2FP.F16.F32.PACK_AB R39, R47, R39 ;  /* 0x000000272f27723e */ /* 0x000fe200000000ff */
[----:B------:R5:W-:Y:S01]  /*9d90*/  STSM.16.M88.4 [R23], R12 ;  /* 0x0000000c17007844 */ /* 0x000be20000000200 */
[----:B------:R-:W-:Y:S01]  /*9da0*/  FADD.FTZ R21, R34, R21 ;  /* 0x0000001522157221 */ /* 0x000fe20000010000 */
[----:B------:R-:W-:Y:S01]  /*9db0*/  FADD.FTZ R11, R45, R20 ;  /* 0x000000142d0b7221 */ /* 0x000fe20000010000 */
[----:B-1----:R-:W-:Y:S01]  /*9dc0*/  F2FP.F16.F32.PACK_AB R47, R4, R51 ;  /* 0x00000033042f723e */ /* 0x002fe200000000ff */
[----:B------:R-:W1:Y:S01]  /*9dd0*/  MUFU.EX2 R20, R79 ;  /* 0x0000004f00147308 */ /* 0x000e620000000800 */
[----:B------:R-:W-:Y:S01]  /*9de0*/  FADD.FTZ R32, R50, R21 ;  /* 0x0000001532207221 */ /* 0x000fe20000010000 */
[----:B------:R-:W-:Y:S01]  /*9df0*/  FADD.FTZ R38, R48, R11 ;  /* 0x0000000b30267221 */ /* 0x000fe20000010000 */
[----:B------:R-:W-:Y:S01]  /*9e00*/  F2FP.F16.F32.PACK_AB R27, R43, R27 ;  /* 0x0000001b2b1b723e */ /* 0x000fe200000000ff */
[----:B------:R-:W-:Y:S01]  /*9e10*/  FMUL.FTZ R126, R126, R7 ;  /* 0x000000077e7e7220 */ /* 0x000fe20000410000 */
[----:B------:R-:W-:Y:S01]  /*9e20*/  FADD.FTZ R11, R51, R32 ;  /* 0x00000020330b7221 */ /* 0x000fe20000010000 */
[----:B------:R-:W-:Y:S01]  /*9e30*/  FADD.FTZ R21, R49, R38 ;  /* 0x0000002631157221 */ /* 0x000fe20000010000 */
[----:B------:R-:W-:Y:S01]  /*9e40*/  F2FP.F16.F32.PACK_AB R36, R37, R36 ;  /* 0x000000242524723e */ /* 0x000fe200000000ff */
[----:B------:R1:W-:Y:S01]  /*9e50*/  STSM.16.M88.4 [R22], R24 ;  /* 0x0000001816007844 */ /* 0x0003e20000000200 */
[----:B------:R-:W-:Y:S01]  /*9e60*/  F2FP.F16.F32.PACK_AB R37, R46, R35 ;  /* 0x000000232e25723e */ /* 0x000fe200000000ff */
[-C--:B------:R-:W-:Y:S01]  /*9e70*/  FMUL.FTZ R127, R127, R7.reuse ;  /* 0x000000077f7f7220 */ /* 0x080fe20000410000 */
[----:B------:R-:W-:Y:S01]  /*9e80*/  F2FP.F16.F32.PACK_AB R38, R41, R40 ;  /* 0x000000282926723e */ /* 0x000fe200000000ff */
[----:B-----5:R-:W-:Y:S01]  /*9e90*/  FADD.FTZ R12, R4, R11 ;  /* 0x0000000b040c7221 */ /* 0x020fe20000010000 */
[----:B------:R-:W-:Y:S01]  /*9ea0*/  FADD.FTZ R14, R52, R21 ;  /* 0x00000015340e7221 */ /* 0x000fe20000010000 */
[----:B------:R-:W-:Y:S01]  /*9eb0*/  F2FP.F16.F32.PACK_AB R44, R45, R44 ;  /* 0x0000002c2d2c723e */ /* 0x000fe200000000ff */
[-C--:B------:R-:W-:Y:S01]  /*9ec0*/  FMUL.FTZ R130, R130, R7.reuse ;  /* 0x0000000782827220 */ /* 0x080fe20000410000 */
[----:B0-----:R-:W-:Y:S01]  /*9ed0*/  FADD.FTZ R11, R3, R12 ;  /* 0x0000000c030b7221 */ /* 0x001fe20000010000 */
[C---:B------:R-:W-:Y:S01]  /*9ee0*/  FADD.FTZ R13, R53.reuse, R14 ;  /* 0x0000000e350d7221 */ /* 0x040fe20000010000 */
[----:B------:R-:W-:Y:S01]  /*9ef0*/  F2FP.F16.F32.PACK_AB R52, R53, R52 ;  /* 0x000000343534723e */ /* 0x000fe200000000ff */
[----:B------:R0:W-:Y:S01]  /*9f00*/  STSM.16.M88.4 [R18], R36 ;  /* 0x0000002412007844 */ /* 0x0001e20000000200 */
[----:B--2---:R-:W-:Y:S01]  /*9f10*/  FADD.FTZ R12, R54, R11 ;  /* 0x0000000b360c7221 */ /* 0x004fe20000010000 */
[----:B------:R-:W-:Y:S01]  /*9f20*/  FADD.FTZ R14, R56, R13 ;  /* 0x0000000d380e7221 */ /* 0x000fe20000010000 */
[----:B------:R-:W-:Y:S01]  /*9f30*/  F2FP.F16.F32.PACK_AB R45, R50, R34 ;  /* 0x00000022322d723e */ /* 0x000fe200000000ff */
[-C--:B------:R-:W-:Y:S01]  /*9f40*/  FMUL.FTZ R131, R131, R7.reuse ;  /* 0x0000000783837220 */ /* 0x080fe20000410000 */
[----:B------:R-:W-:Y:S01]  /*9f50*/  FADD.FTZ R11, R55, R12 ;  /* 0x0000000c370b7221 */ /* 0x000fe20000010000 */
[----:B------:R-:W-:Y:S01]  /*9f60*/  FADD.FTZ R13, R57, R14 ;  /* 0x0000000e390d7221 */ /* 0x000fe20000010000 */
[----:B------:R-:W-:Y:S01]  /*9f70*/  F2FP.F16.F32.PACK_AB R46, R49, R48 ;  /* 0x00000030312e723e */ /* 0x000fe200000000ff */
[----:B------:R-:W-:Y:S01]  /*9f80*/  FMUL.FTZ R134, R134, R7 ;  /* 0x0000000786867220 */ /* 0x000fe20000410000 */
[----:B---3--:R-:W-:Y:S01]  /*9f90*/  FADD.FTZ R11, R10, R11 ;  /* 0x0000000b0a0b7221 */ /* 0x008fe20000010000 */
[----:B------:R-:W-:Y:S01]  /*9fa0*/  FADD.FTZ R4, R60, R13 ;  /* 0x0000000d3c047221 */ /* 0x000fe20000010000 */
[----:B------:R-:W-:Y:S01]  /*9fb0*/  F2FP.F16.F32.PACK_AB R53, R54, R3 ;  /* 0x000000033635723e */ /* 0x000fe200000000ff */
[----:B------:R0:W-:Y:S01]  /*9fc0*/  STSM.16.M88.4 [R17+0x27800], R44 ;  /* 0x0278002c11007844 */ /* 0x0001e20000000200 */
        /* <DEDUP_REMOVED lines=8> */
[----:B----4-:R-:W-:Y:S01]  /*a050*/  FADD.FTZ R3, R63, R12 ;  /* 0x0000000c3f037221 */ /* 0x010fe20000010000 */
[----:B------:R-:W-:Y:S01]  /*a060*/  FADD.FTZ R11, R65, R4 ;  /* 0x00000004410b7221 */ /* 0x000fe20000010000 */
[----:B------:R-:W-:Y:S01]  /*a070*/  F2FP.F16.F32.PACK_AB R60, R61, R60 ;  /* 0x0000003c3d3c723e */ /* 0x000fe200000000ff */
[----:B------:R0:W-:Y:S01]  /*a080*/  STSM.16.M88.4 [R136], R52 ;  /* 0x0000003488007844 */ /* 0x0001e20000000200 */
[----:B------:R-:W-:Y:S01]  /*a090*/  F2FP.F16.F32.PACK_AB R61, R75, R74 ;  /* 0x0000004a4b3d723e */ /* 0x000fe200000000ff */
[----:B------:R-:W-:Y:S01]  /*a0a0*/  FADD.FTZ R4, R68, R11 ;  /* 0x0000000b44047221 */ /* 0x000fe20000010000 */
[C---:B-1----:R-:W-:Y:S01]  /*a0b0*/  F2FP.F16.F32.PACK_AB R63, R20.reuse, R63 ;  /* 0x0000003f143f723e */ /* 0x042fe200000000ff */
[----:B------:R-:W-:Y:S01]  /*a0c0*/  FADD.FTZ R3, R20, R3 ;  /* 0x0000000314037221 */ /* 0x000fe20000010000 */
[C---:B------:R-:W-:Y:S01]  /*a0d0*/  F2FP.F16.F32.PACK_AB R68, R69.reuse, R68 ;  /* 0x000000444544723e */ /* 0x040fe200000000ff */
[----:B------:R-:W-:Y:S01]  /*a0e0*/  FADD.FTZ R11, R69, R4 ;  /* 0x00000004450b7221 */ /* 0x000fe20000010000 */
[----:B------:R-:W-:Y:S01]  /*a0f0*/  F2FP.F16.F32.PACK_AB R69, R83, R82 ;  /* 0x000000525345723e */ /* 0x000fe200000000ff */
[----:B------:R0:W-:Y:S01]  /*a100*/  STSM.16.M88.4 [R22+0x6000], R60 ;  /* 0x0060003c16007844 */ /* 0x0001e20000000200 */
[----:B------:R-:W-:Y:S01]  /*a110*/  F2FP.F16.F32.PACK_AB R71, R87, R86 ;  /* 0x000000565747723e */ /* 0x000fe200000000ff */
[----:B------:R-:W-:Y:S01]  /*a120*/  FADD.FTZ R3, R82, R3 ;  /* 0x0000000352037221 */ /* 0x000fe20000010000 */
[----:B------:R-:W-:Y:S01]  /*a130*/  FADD.FTZ R4, R72, R11 ;  /* 0x0000000b48047221 */ /* 0x000fe20000010000 */
[-C--:B------:R-:W-:Y:S01]  /*a140*/  FMUL.FTZ R89, R89, R8.reuse ;  /* 0x0000000859597220 */ /* 0x080fe20000410000 */
[-C--:B------:R-:W-:Y:S01]  /*a150*/  FMUL.FTZ R92, R92, R8.reuse ;  /* 0x000000085c5c7220 */ /* 0x080fe20000410000 */
[----:B------:R0:W-:Y:S01]  /*a160*/  STSM.16.M88.4 [R18+0x6000], R68 ;  /* 0x0060004412007844 */ /* 0x0001e20000000200 */
[----:B------:R-:W-:Y:S01]  /*a170*/  FADD.FTZ R3, R83, R3 ;  /* 0x0000000353037221 */ /* 0x000fe20000010000 */
[----:B------:R-:W-:Y:S01]  /*a180*/  FADD.FTZ R4, R9, R4 ;  /* 0x0000000409047221 */ /* 0x000fe20000010000 */
[-C--:B------:R-:W-:Y:S01]  /*a190*/  FMUL.FTZ R93, R93, R8.reuse ;  /* 0x000000085d5d7220 */ /* 0x080fe20000410000 */
[----:B------:R-:W-:Y:S01]  /*a1a0*/  @!PT LDS RZ, [RZ] ;  /* 0x00000000fffff984 */ /* 0x000fe20000000800 */
[----:B------:R-:W-:Y:S01]  /*a1b0*/  @!PT LDS RZ, [RZ] ;  /* 0x00000000fffff984 */ /* 0x000fe20000000800 */
[----:B------:R-:W-:Y:S01]  /*a1c0*/  @!PT LDS RZ, [RZ] ;  /* 0x00000000fffff984 */ /* 0x000fe20000000800 */
[----:B------:R-:W-:Y:S01]  /*a1d0*/  @!PT LDS RZ, [RZ] ;  /* 0x00000000fffff984 */ /* 0x000fe20000000800 */
[----:B------:R1:W-:Y:S06]  /*a1e0*/  MEMBAR.ALL.CTA ;  /* 0x0000000000007992 */ /* 0x0003ec0000008000 */
[----:B-1----:R-:W1:Y:S01]  /*a1f0*/  FENCE.VIEW.ASYNC.S ;  /* 0x00000000000073c6 */ /* 0x002e620000000000 */
        /* <DEDUP_REMOVED lines=24> */
[----:B-1----:R-:W-:Y:S01]  /*a380*/  NOP ;  /* 0x0000000000007918 */ /* 0x002fe20000000000 */
[----:B0-----:R-:W-:Y:S05]  /*a390*/  @P2 BRA `(.L_x_10795) ;  /* 0xffffffdc00f02947 */ /* 0x001fea000383ffff */
.L_x_10786:
        /* <DEDUP_REMOVED lines=9> */
[----:B------:R-:W-:Y:S01]  /*a430*/  ULDC UR33, c[0x0][0x988] ;  /* 0x0002620000217ab9 */ /* 0x000fe20000000800 */
[----:B------:R-:W-:-:S05]  /*a440*/  ULDC UR35, c[0x0][0x9e0] ;  /* 0x0002780000237ab9 */ /* 0x000fca0000000800 */
.L_x_10813:
[----:B------:R-:W-:Y:S01]  /*a450*/  UIADD3 UR45, UR53, 0x1, URZ ;  /* 0x00000001352d7890 */ /* 0x000fe2000fffe03f */
[----:B------:R-:W-:-:S03]  /*a460*/  ISETP.NE.AND P2, PT, RZ, UR37, PT ;  /* 0x00000025ff007c0c */ /* 0x000fc6000bf45270 */
[----:B------:R-:W-:-:S04]  /*a470*/  UISETP.NE.AND UP0, UPT, UR45, 0x2, UPT ;  /* 0x000000022d00788c */ /* 0x000fc8000bf05270 */
[----:B------:R-:W-:Y:S02]  /*a480*/  USEL UR50, URZ, 0x1, UP0 ;  /* 0x000000013f327887 */ /* 0x000fe40008000000 */
[----:B------:R-:W-:Y:S02]  /*a490*/  USEL UR45, UR45, URZ, UP0 ;  /* 0x0000003f2d2d7287 */ /* 0x000fe40008000000 */
[----:B------:R-:W-:Y:S02]  /*a4a0*/  ULOP3.LUT UR50, UR28, UR50, URZ, 0x3c, !UPT ;  /* 0x000000321c327292 */ /* 0x000fe4000f8e3c3f */
[----:B--2---:R-:W-:Y:S10]  /*a4b0*/  @P2 BRA `(.L_x_10797) ;  /* 0x00000000002c2947 */ /* 0x004ff40003800000 */
[----:B------:R-:W-:Y:S05]  /*a4c0*/  @!P0 BRA `(.L_x_10798) ;  /* 0x0000000000048947 */ /* 0x000fea0003800000 */
[----:B------:R-:W-:Y:S01]  /*a4d0*/  BPT.TRAP 0x1 ;  /* 0x000000040000795c */ /* 0x000fe20000300000 */
.L_x_10798:
[----:B------:R-:W-:Y:S01]  /*a4e0*/  ULEA UR6, UR45, UR42, 0x3 ;  /* 0x0000002a2d067291 */ /* 0x000fe2000f8e183f */
[----:B------:R-:W-:-:S05]  /*a4f0*/  IMAD.U32 R0, RZ, RZ, UR50 ;  /* 0x00000032ff007e24 */ /* 0x000fca000f8e00ff */
[----:B------:R-:W-:-:S04]  /*a500*/  SHF.L.U32 R0, R0, 0x1f, RZ ;  /* 0x0000001f00007819 */ /* 0x000fc800000006ff */
[----:B------:R0:W1:Y:S01]  /*a510*/  SYNCS.PHASECHK.TRANS64.TRYWAIT P3, [UR6+0x2d830], R0 ;  /* 0x02d83000ff0075a7 */ /* 0x0000620008060146 */
[----:B------:R-:W-:Y:S05]  /*a520*/  @!P0 BRA `(.L_x_10799) ;  /* 0x0000000000048947 */ /* 0x000fea0003800000 */
[----:B------:R-:W-:Y:S01]  /*a530*/  BPT.TRAP 0x1 ;  /* 0x000000040000795c */ /* 0x000fe20000300000 */
.L_x_10799:
[----:B-1----:R-:W-:Y:S05]  /*a540*/  @P3 BRA `(.L_x_10797) ;  /* 0x0000000000083947 */ /* 0x002fea0003800000 */
[----:B------:R-:W1:Y:S02]  /*a550*/  SYNCS.PHASECHK.TRANS64.TRYWAIT P3, [UR6+0x2d830], R0 ;  /* 0x02d83000ff0075a7 */ /* 0x000e640008060146 */
[----:B-1----:R-:W-:Y:S05]  /*a560*/  @!P3 BRA `(.L_x_10800) ;  /* 0x000000a00054b947 */ /* 0x002fea0003800000 */
.L_x_10797:
        /* <DEDUP_REMOVED lines=37> */
.L_x_10802:
[----:B------:R-:W-:Y:S01]  /*a7c0*/  ULEA UR6, UR53, UR42, 0x3 ;  /* 0x0000002a35067291 */ /* 0x000fe2000f8e183f */
[----:B------:R-:W-:-:S05]  /*a7d0*/  IMAD.U32 R0, RZ, RZ, UR28 ;  /* 0x0000001cff007e24 */ /* 0x000fca000f8e00ff */
[----:B------:R-:W-:-:S04]  /*a7e0*/  SHF.L.U32 R0, R0, 0x1f, RZ ;  /* 0x0000001f00007819 */ /* 0x000fc800000006ff */
[----:B------:R0:W1:Y:S01]  /*a7f0*/  SYNCS.PHASECHK.TRANS64.TRYWAIT P2, [UR6+0x2d850], R0 ;  /* 0x02d85000ff0075a7 */ /* 0x0000620008040146 */
[----:B------:R-:W-:Y:S05]  /*a800*/  @!P0 BRA `(.L_x_10803) ;  /* 0x0000000000048947 */ /* 0x000fea0003800000 */
[----:B------:R-:W-:Y:S01]  /*a810*/  BPT.TRAP 0x1 ;  /* 0x000000040000795c */ /* 0x000fe20000300000 */
.L_x_10803:
[----:B-1----:R-:W-:Y:S05]  /*a820*/  @P2 BRA `(.L_x_10801) ;  /* 0x0000000000082947 */ /* 0x002fea0003800000 */
[----:B------:R-:W1:Y:S02]  /*a830*/  SYNCS.PHASECHK.TRANS64.TRYWAIT P2, [UR6+0x2d850], R0 ;  /* 0x02d85000ff0075a7 */ /* 0x000e640008040146 */
[----:B-1----:R-:W-:Y:S05]  /*a840*/  @!P2 BRA `(.L_x_10804) ;  /* 0x0000009c00b4a947 */ /* 0x002fea0003800000 */
.L_x_10801:
[----:B------:R-:W-:Y:S01]  /*a850*/  UIADD3 UR6, UR42, 0x400, URZ ;  /* 0x000004002a067890 */ /* 0x000fe2000fffe03f */
[----:B------:R-:W-:Y:S01]  /*a860*/  WARPGROUP.ARRIVE ;  /* 0x00000000000079c5 */ /* 0x000fe20000000000 */
[----:B------:R-:W-:Y:S01]  /*a870*/  UMOV UR29, 0x40000040 ;  /* 0x40000040001d7882 */ /* 0x000fe20000000000 */
[----:B------:R-:W-:Y:S01]  /*a880*/  UMOV UR31, 0x80000020 ;  /* 0x80000020001f7882 */ /* 0x000fe20000000000 */
[----:B------:R-:W-:Y:S01]  /*a890*/  USHF.R.U32.HI UR6, URZ, 0x4, UR6 ;  /* 0x000000043f067899 */ /* 0x000fe20008011606 */
[----:B-1----:R-:W1:Y:S02]  /*a8a0*/  @P5 LDC R5, c[0x0][0x44c] ;  /* 0x00011300ff055b82 */ /* 0x002e640000000800 */
[----:B------:R-:W2:Y:S01]  /*a8b0*/  S2R R10, SR_TID.X ;  /* 0x00000000000a7919 */ /* 0x000ea20000002100 */
[----:B------:R-:W-:Y:S01]  /*a8c0*/  VIADD R14, R137, UR41 ;  /* 0x00000029890e7c36 */ /* 0x000fe20008000000 */
[----:B------:R-:W-:Y:S01]  /*a8d0*/  ULOP3.LUT UR6, UR6, 0x3fff, URZ, 0xc0, !UPT ;  /* 0x00003fff06067892 */ /* 0x000fe2000f8ec03f */
[----:B------:R-:W-:-:S02]  /*a8e0*/  IMAD.U32 R8, RZ, RZ, UR45 ;  /* 0x0000002dff087e24 */ /* 0x000fc4000f8e00ff */
[----:B------:R-:W-:Y:S01]  /*a8f0*/  IMAD.SHL.U32 R12, R2, 0x80, RZ ;  /* 0x00000080020c7824 */ /* 0x000fe200078e00ff */
[----:B------:R-:W-:Y:S01]  /*a900*/  ULOP3.LUT UR7, UR6, 0x2000000, URZ, 0xfc, !UPT ;  /* 0x0200000006077892 */ /* 0x000fe2000f8efc3f */
[----:B0-----:R-:W0:Y:S01]  /*a910*/  @P5 LDC R0, c[0x0][0x450] ;  /* 0x00011400ff005b82 */ /* 0x001e220000000800 */
[----:B------:R-:W-:Y:S02]  /*a920*/  ULOP3.LUT UR6, UR36, 0x10000, URZ, 0xfc, !UPT ;  /* 0x0001000024067892 */ /* 0x000fe4000f8efc3f */
[----:B------:R-:W-:-:S05]  /*a930*/  UIMAD UR7, UR53, 0x600, UR7 ;  /* 0x00000600350778a4 */ /* 0x000fca000f8e0207 */
[----:B------:R-:W-:Y:S01]  /*a940*/  UMOV UR28, UR6 ;  /* 0x00000006001c7c82 */ /* 0x000fe20008000000 */
[----:B------:R-:W3:Y:S01]  /*a950*/  LDC R13, c[0x0][0x2f0] ;  /* 0x0000bc00ff0d7b82 */ /* 0x000ee20000000800 */
[----:B------:R-:W-:Y:S02]  /*a960*/  UMOV UR30, UR7 ;  /* 0x00000007001e7c82 */ /* 0x000fe40008000000 */
[----:B------:R-:W-:Y:S01]  /*a970*/  HGMMA.64x96x16.F32 R88, gdesc[UR28].tnspB, R88, gsb0 ;  /* 0x416000001c5879f0 */ /* 0x000fe20008000858 */
[----:B------:R-:W-:Y:S02]  /*a980*/  UIADD3 UR28, UR6, 0x2, URZ ;  /* 0x00000002061c7890 */ /* 0x000fe4000fffe03f */
[----:B------:R-:W-:Y:S01]  /*a990*/  UIADD3 UR30, UR7, 0x40, URZ ;  /* 0x00000040071e7890 */ /* 0x000fe2000fffe03f */
[----:B-1----:R-:W-:Y:S01]  /*a9a0*/  @P5 IMAD.HI.U32 R5, R14, R5, RZ ;  /* 0x000000050e055227 */ /* 0x002fe200078e00ff */
[----:B------:R-:W-:Y:S01]  /*a9b0*/  UMOV UR29, 0x40000040 ;  /* 0x40000040001d7882 */ /* 0x000fe20000000000 */
[----:B------:R-:W-:-:S03]  /*a9c0*/  UMOV UR31, 0x80000020 ;  /* 0x80000020001f7882 */ /* 0x000fc60000000000 */
[----:B0-----:R-:W-:Y:S02]  /*a9d0*/  @P5 SHF.R.U32.HI R14, RZ, R0, R5 ;  /* 0x00000000ff0e5219 */ /* 0x001fe40000011605 */
[----:B------:R-:W-:Y:S02]  /*a9e0*/  @!P1 LEA R5, R8, UR42, 0x3 ;  /* 0x0000002a08059c11 */ /* 0x000fe4000f8e18ff */
[----:B--2---:R-:W-:Y:S02]  /*a9f0*/  SHF.R.U32.HI R9, RZ, 0x7, R10 ;  /* 0x00000007ff097819 */ /* 0x004fe4000001160a */
[----:B------:R-:W-:Y:S01]  /*aa00*/  ISETP.GE.U32.AND P2, PT, R10, 0x180, PT ;  /* 0x000001800a00780c */ /* 0x000fe20003f46070 */
[----:B------:R-:W-:Y:S01]  /*aa10*/  @!P1 VIADD R8, R5, 0x2d840 ;  /* 0x0002d84005089836 */ /* 0x000fe20000000000 */
[----:B------:R-:W-:Y:S01]  /*aa20*/  IADD3 R5, -R12, 0x1, RZ ;  /* 0x000000010c057810 */ /* 0x000fe20007ffe1ff */
[----:B------:R-:W-:-:S03]  /*aa30*/  VIADD R0, R9, 0x9 ;  /* 0x0000000909007836 */ /* 0x000fc60000000000 */
[----:B------:R-:W-:Y:S02]  /*aa40*/  @!P1 PRMT R10, RZ, 0x654, R8 ;  /* 0x00000654ff0a9816 */ /* 0x000fe40000000008 */
[----:B------:R-:W0:Y:S01]  /*aa50*/  SHFL.IDX PT, R8, R14, RZ, 0x1c1f ;  /* 0x001c1fff0e087589 */ /* 0x000e2200000e0000 */
[----:B------:R-:W-:Y:S01]  /*aa60*/  SEL R9, R0, 0x9, !P2 ;  /* 0x0000000900097807 */ /* 0x000fe20005000000 */
[----:B------:R-:W-:-:S04]  /*aa70*/  IMAD R0, R16, -0x2, R5 ;  /* 0xfffffffe10007824 */ /* 0x000fc800078e0205 */
[----:B---3--:R-:W-:-:S04]  /*aa80*/  IMAD R0, R13, UR43, R0 ;  /* 0x0000002b0d007c24 */ /* 0x008fc8000f8e0200 */
[----:B------:R-:W-:-:S04]  /*aa90*/  VIADD R0, R0, -UR51 ;  /* 0x8000003300007c36 */ /* 0x000fc80008000000 */
[----:B------:R-:W-:-:S04]  /*aaa0*/  VIADD R11, R0, UR35 ;  /* 0x00000023000b7c36 */ /* 0x000fc80008000000 */
[----:B0-----:R-:W-:Y:S01]  /*aab0*/  IMAD.IADD R5, R8, 0x1, R11 ;  /* 0x0000000108057824 */ /* 0x001fe200078e020b */
        /* <DEDUP_REMOVED lines=42> */
[----:B------:R-:W-:Y:S01]  /*ad60*/  ULOP3.LUT UR6, URZ, UR52, URZ, 0x33, !UPT ;  /* 0x000000343f067292 */ /* 0x000fe2000f8e333f */
[----:B------:R-:W-:Y:S02]  /*ad70*/  WARPGROUP.DEPBAR.LE gsb0, 0x0 ;  /* 0x00008000000079c5 */ /* 0x000fe40000010000 */
[----:B------:R-:W-:-:S06]  /*ad80*/  WARPGROUP.ARRIVE ;  /* 0x00000000000079c5 */ /* 0x000fcc0000000000 */
[----:B------:R-:W-:Y:S03]  /*ad90*/  HGMMA.64x96x16.F32 R88, gdesc[UR28].tnspB, R88, gsb0 ;  /* 0x416000001c5879f0 */ /* 0x000fe60008000858 */
[----:B------:R-:W-:Y:S02]  /*ada0*/  WARPGROUP.DEPBAR.LE gsb0, 0x0 ;  /* 0x00008000000079c5 */ /* 0x000fe40000010000 */
[----:B------:R0:W-:Y:S06]  /*adb0*/  BAR.ARV R9, 0x100 ;  /* 0x000400090000751d */ /* 0x0001ec0000002000 */
[----:B------:R1:W-:Y:S02]  /*adc0*/  @!P1 SYNCS.ARRIVE.TRANS64.RED.A1T0 RZ, [R10+URZ], RZ ;  /* 0x000000ff0aff99a7 */ /* 0x0003e4000810043f */
[----:B-1----:R-:W-:-:S04]  /*add0*/  VIADD R10, R0, UR6 ;  /* 0x00000006000a7c36 */ /* 0x002fc80008000000 */
[----:B------:R-:W-:Y:S01]  /*ade0*/  IMAD.IADD R0, R8, 0x1, R10 ;  /* 0x0000000108007824 */ /* 0x000fe200078e020a */
[----:B0-----:R-:W-:Y:S06]  /*adf0*/  @!P6 BRA `(.L_x_10805) ;  /* 0x00000000005ce947 */ /* 0x001fec0003800000 */
        /* <DEDUP_REMOVED lines=13> */
.L_x_10807:
[----:B------:R-:W-:-:S05]  /*aed0*/  IMAD.U32 R20, RZ, RZ, UR34 ;  /* 0x00000022ff147e24 */ /* 0x000fca000f8e00ff */
[----:B------:R-:W-:-:S13]  /*aee0*/  ISETP.NE.AND P2, PT, R20, 0x1, PT ;  /* 0x000000011400780c */ /* 0x000fda0003f45270 */
[----:B------:R-:W0:Y:S02]  /*aef0*/  @P2 LDC.64 R8, c[0x0][0x9e8] ;  /* 0x00027a00ff082b82 */ /* 0x000e240000000a00 */
[----:B0-----:R-:W-:-:S05]  /*af00*/  @P2 IMAD.HI.U32 R8, R15, R8, RZ ;  /* 0x000000080f082227 */ /* 0x001fca00078e00ff */
[----:B------:R-:W-:-:S07]  /*af10*/  @P2 SHF.R.U32.HI R15, RZ, R9, R8 ;  /* 0x00000009ff0f2219 */ /* 0x000fce0000011608 */
.L_x_10808:
[----:B------:R-:W-:Y:S05]  /*af20*/  BSYNC B0 ;  /* 0x0000000000007941 */ /* 0x000fea0003800000 */
.L_x_10806:
[----:B------:R-:W-:-:S04]  /*af30*/  IMAD R15, R15, R20, -R12 ;  /* 0x000000140f0f7224 */ /* 0x000fc800078e0a0c */
[----:B------:R-:W-:-:S05]  /*af40*/  IMAD R15, R16, -0x2, R15 ;  /* 0xfffffffe100f7824 */ /* 0x000fca00078e020f */
[----:B------:R-:W-:Y:S02]  /*af50*/  VIADDMNMX R5, R15, R20, R5, PT ;  /* 0x000000140f057246 */ /* 0x000fe40003800105 */
[----:B------:R-:W-:-:S07]  /*af60*/  VIMNMX R0, R0, R15, !PT ;  /* 0x0000000f00007248 */ /* 0x000fce0007fe0100 */
.L_x_10805:
        /* <DEDUP_REMOVED lines=114> */
.L_x_10811:
[----:B------:R-:W-:-:S05]  /*b690*/  IMAD.U32 R0, RZ, RZ, UR34 ;  /* 0x00000022ff007e24 */ /* 0x000fca000f8e00ff */
[----:B------:R-:W-:-:S13]  /*b6a0*/  ISETP.NE.AND P3, PT, R0, 0x1, PT ;  /* 0x000000010000780c */ /* 0x000fda0003f65270 */
[----:B------:R-:W0:Y:S02]  /*b6b0*/  @P3 LDC.64 R8, c[0x0][0x9e8] ;  /* 0x00027a00ff083b82 */ /* 0x000e240000000a00 */
[----:B0-----:R-:W-:-:S05]  /*b6c0*/  @P3 IMAD.HI.U32 R8, R13, R8, RZ ;  /* 0x000000080d083227 */ /* 0x001fca00078e00ff */
[----:B------:R-:W-:-:S07]  /*b6d0*/  @P3 SHF.R.U32.HI R13, RZ, R9, R8 ;  /* 0x00000009ff0d3219 */ /* 0x000fce0000011608 */
.L_x_10812:
[----:B------:R-:W-:Y:S05]  /*b6e0*/  BSYNC B0 ;  /* 0x0000000000007941 */ /* 0x000fea0003800000 */
.L_x_10810:
[----:B------:R-:W-:-:S04]  /*b6f0*/  IMAD R13, R13, R0, -R12 ;  /* 0x000000000d0d7224 */ /* 0x000fc800078e0a0c */
[----:B------:R-:W-:-:S05]  /*b700*/  IMAD R13, R16, -0x2, R13 ;  /* 0xfffffffe100d7824 */ /* 0x000fca00078e020d */
[----:B------:R-:W-:Y:S02]  /*b710*/  VIADDMNMX R11, R13, R0, R11, PT ;  /* 0x000000000d0b7246 */ /* 0x000fe4000380010b */
[----:B------:R-:W-:-:S07]  /*b720*/  VIMNMX R10, R10, R13, !PT ;  /* 0x0000000d0a0a7248 */ /* 0x000fce0007fe0100 */
.L_x_10809:
        /* <DEDUP_REMOVED lines=26> */
[C---:B------:R-:W-:Y:S02]  /*b8d0*/  ISETP.GT.AND P3, PT, R10.reuse, 0x1, P2 ;  /* 0x000000010a00780c */ /* 0x040fe40001764270 */
        /* <DEDUP_REMOVED lines=38> */
[C---:B------:R-:W-:Y:S01]  /*bb40*/  ISETP.LT.OR P3, PT, R11.reuse, 0x1a, P3 ;  /* 0x0000001a0b00780c */ /* 0x040fe20001f61670 */
[----:B------:R-:W0:Y:S01]  /*bb50*/  SHFL.BFLY PT, R5, R0, 0x2, 0x1f ;  /* 0x0c401f0000057f89 */ /* 0x000e2200000e0000 */
        /* <DEDUP_REMOVED lines=11> */
[----:B------:R-:W-:Y:S02]  /*bc10*/  ISETP.LT.OR P3, PT, R11, 0x2a, P3 ;  /* 0x0000002a0b00780c */ /* 0x000fe40001f61670 */
[----:B0-----:R-:W-:-:S02]  /*bc20*/  FMNMX.FTZ R0, R0, R5, !PT ;  /* 0x0000000500007209 */ /* 0x001fc40007810000 */
[----:B------:R-:W-:Y:S02]  /*bc30*/  ISETP.LT.OR P4, PT, R11, 0x49, P4 ;  /* 0x000000490b00780c */ /* 0x000fe40002781670 */
[----:B------:R-:W-:Y:S01]  /*bc40*/  FSEL R47, R47, -INF , !P3 ;  /* 0xff8000002f2f7808 */ /* 0x000fe20005800000 */
[----:B------:R-:W0:Y:S01]  /*bc50*/  SHFL.BFLY PT, R5, R0, 0x1, 0x1f ;  /* 0x0c201f0000057f89 */ /* 0x000e2200000e0000 */
[----:B------:R-:W-:Y:S02]  /*bc60*/  FSEL R62, R62, -INF , !P4 ;  /* 0xff8000003e3e7808 */ /* 0x000fe40006000000 */
[C---:B------:R-:W-:Y:S02]  /*bc70*/  ISETP.GT.AND P3, PT, R10.reuse, 0x31, P2 ;  /* 0x000000310a00780c */ /* 0x040fe40001764270 */
[----:B------:R-:W-:Y:S02]  /*bc80*/  ISETP.GT.AND P4, PT, R10, RZ, P2 ;  /* 0x000000ff0a00720c */ /* 0x000fe40001784270 */
[----:B------:R-:W-:-:S02]  /*bc90*/  ISETP.LT.OR P3, PT, R11, 0x32, P3 ;  /* 0x000000320b00780c */ /* 0x000fc40001f61670 */
[----:B------:R-:W-:Y:S02]  /*bca0*/  ISETP.LT.OR P4, PT, R11, 0x1, P4 ;  /* 0x000000010b00780c */ /* 0x000fe40002781670 */
[----:B------:R-:W-:Y:S02]  /*bcb0*/  FSEL R51, R51, -INF , !P3 ;  /* 0xff80000033337808 */ /* 0x000fe40005800000 */
[----:B------:R-:W-:Y:S02]  /*bcc0*/  FSEL R26, R26, -INF , !P4 ;  /* 0xff8000001a1a7808 */ /* 0x000fe40006000000 */
[----:B------:R-:W-:Y:S02]  /*bcd0*/  ISETP.GT.AND P3, PT, R10, 0x39, P2 ;  /* 0x000000390a00780c */ /* 0x000fe40001764270 */
[----:B------:R-:W-:Y:S02]  /*bce0*/  FMNMX.FTZ R20, R26, R7, !PT ;  /* 0x000000071a147209 */ /* 0x000fe40007810000 */
[----:B------:R-:W-:-:S02]  /*bcf0*/  ISETP.LT.OR P3, PT, R11, 0x3a, P3 ;  /* 0x0000003a0b00780c */ /* 0x000fc40001f61670 */
[----:B------:R-:W-:Y:S02]  /*bd00*/  FMNMX.FTZ R21, R27, R20, !PT ;  /* 0x000000141b157209 */ /* 0x000fe40007810000 */
[----:B------:R-:W-:Y:S02]  /*bd10*/  FSEL R55, R55, -INF , !P3 ;  /* 0xff80000037377808 */ /* 0x000fe40005800000 */
[----:B0-----:R-:W-:Y:S02]  /*bd20*/  FMNMX.FTZ R0, R0, R5, !PT ;  /* 0x0000000500007209 */ /* 0x001fe40007810000 */
[----:B------:R-:W-:Y:S02]  /*bd30*/  FMNMX.FTZ R20, R30, R21, !PT ;  /* 0x000000151e147209 */ /* 0x000fe40007810000 */
[C---:B------:R-:W-:Y:S01]  /*bd40*/  FSETP.NEU.FTZ.AND P3, PT, R0.reuse, -INF , PT ;  /* 0xff8000000000780b */ /* 0x040fe20003f7d000 */
[----:B------:R-:W-:Y:S01]  /*bd50*/  FMUL.FTZ R5, R0, UR33 ;  /* 0x0000002100057c20 */ /* 0x000fe20008410000 */
[----:B------:R-:W-:-:S02]  /*bd60*/  ISETP.GT.AND P4, PT, R10, 0x49, P2 ;  /* 0x000000490a00780c */ /* 0x000fc40001784270 */
[----:B------:R-:W-:Y:S02]  /*bd70*/  FMNMX.FTZ R21, R31, R20, !PT ;  /* 0x000000141f157209 */ /* 0x000fe40007810000 */
[----:B------:R-:W-:Y:S02]  /*bd80*/  FSEL R5, R5, RZ, P3 ;  /* 0x000000ff05057208 */ /* 0x000fe40001800000 */
[----:B------:R-:W-:-:S03]  /*bd90*/  ISETP.LT.OR P4, PT, R11, 0x4a, P4 ;  /* 0x0000004a0b00780c */ /* 0x000fc60002781670 */
[--C-:B------:R-:W-:Y:S01]  /*bda0*/  FFMA.FTZ R8, R24, UR33, -R5.reuse ;  /* 0x0000002118087c23 */ /* 0x100fe20008010805 */
[----:B------:R-:W-:Y:S01]  /*bdb0*/  FMNMX.FTZ R24, R34, R21, !PT ;  /* 0x0000001522187209 */ /* 0x000fe20007810000 */
[--C-:B------:R-:W-:Y:S01]  /*bdc0*/  FFMA.FTZ R9, R25, UR33, -R5.reuse ;  /* 0x0000002119097c23 */ /* 0x100fe20008010805 */
[----:B------:R-:W-:Y:S01]  /*bdd0*/  FSEL R63, R63, -INF , !P4 ;  /* 0xff8000003f3f7808 */ /* 0x000fe20006000000 */
        /* <DEDUP_REMOVED lines=11> */
[----:B------:R-:W-:Y:S01]  /*be90*/  ISETP.GT.AND P4, PT, R10, 0x51, P2 ;  /* 0x000000510a00780c */ /* 0x000fe20001784270 */
[----:B------:R0:W-:Y:S01]  /*bea0*/  MUFU.EX2 R20, R36 ;  /* 0x0000002400147308 */ /* 0x0001e20000000800 */
        /* <DEDUP_REMOVED lines=17> */
[----:B------:R-:W-:Y:S01]  /*bfc0*/  FFMA.FTZ R85, R85, UR33, -R5 ;  /* 0x0000002155557c23 */ /* 0x000fe20008010805 */
[----:B------:R-:W-:Y:S01]  /*bfd0*/  FMNMX.FTZ R29, R47, R28, !PT ;  /* 0x0000001c2f1d7209 */ /* 0x000fe20007810000 */
[----:B------:R-:W-:Y:S01]  /*bfe0*/  MUFU.EX2 R8, R8 ;  /* 0x0000000800087308 */ /* 0x000fe20000000800 */
[----:B------:R-:W-:-:S02]  /*bff0*/  ISETP.GT.AND P4, PT, R10, 0x59, P2 ;  /* 0x000000590a00780c */ /* 0x000fc40001784270 */
[----:B------:R-:W-:Y:S01]  /*c000*/  FMNMX.FTZ R32, R50, R29, !PT ;  /* 0x0000001d32207209 */ /* 0x000fe20007810000 */
[----:B------:R-:W-:Y:S01]  /*c010*/  FFMA.FTZ R29, R45, UR33, -R5 ;  /* 0x000000212d1d7c23 */ /* 0x000fe20008010805 */
[----:B------:R-:W-:Y:S02]  /*c020*/  ISETP.LT.OR P4, PT, R11, 0x5a, P4 ;  /* 0x0000005a0b00780c */ /* 0x000fe40002781670 */
[----:B------:R-:W-:Y:S01]  /*c030*/  FMNMX.FTZ R33, R51, R32, !PT ;  /* 0x0000002033217209 */ /* 0x000fe20007810000 */
[----:B------:R-:W-:Y:S01]  /*c040*/  MUFU.EX2 R28, R44 ;  /* 0x0000002c001c7308 */ /* 0x000fe20000000800 */
[----:B------:R-:W-:Y:S02]  /*c050*/  FSEL R71, R71, -INF , !P4 ;  /* 0xff80000047477808 */ /* 0x000fe40006000000 */
[----:B------:R-:W-:Y:S02]  /*c060*/  ISETP.GT.AND P4, PT, R10, 0x60, P2 ;  /* 0x000000600a00780c */ /* 0x000fe40001784270 */
[----:B------:R-:W-:-:S02]  /*c070*/  FMNMX.FTZ R32, R54, R33, !PT ;  /* 0x0000002136207209 */ /* 0x000fc40007810000 */
[----:B------:R-:W-:Y:S01]  /*c080*/  ISETP.LT.OR P4, PT, R11, 0x61, P4 ;  /* 0x000000610b00780c */ /* 0x000fe20002781670 */
[----:B------:R-:W-:Y:S01]  /*c090*/  MUFU.EX2 R9, R9 ;  /* 0x0000000900097308 */ /* 0x000fe20000000800 */
[----:B------:R-:W-:Y:S02]  /*c0a0*/  FMNMX.FTZ R33, R55, R32, !PT ;  /* 0x0000002037217209 */ /* 0x000fe40007810000 */
[----:B------:R-:W-:Y:S02]  /*c0b0*/  FSEL R74, R74, -INF , !P4 ;  /* 0xff8000004a4a7808 */ /* 0x000fe40006000000 */
[----:B------:R-:W-:Y:S02]  /*c0c0*/  ISETP.GT.AND P4, PT, R10, 0x61, P2 ;  /* 0x000000610a00780c */ /* 0x000fe40001784270 */
[----:B0-----:R-:W-:Y:S01]  /*c0d0*/  FMNMX.FTZ R36, R58, R33, !PT ;  /* 0x000000213a247209 */ /* 0x001fe20007810000 */
[----:B------:R0:W-:Y:S01]  /*c0e0*/  MUFU.EX2 R32, R48 ;  /* 0x0000003000207308 */ /* 0x0001e20000000800 */
[----:B------:R-:W-:Y:S01]  /*c0f0*/  ISETP.LT.OR P4, PT, R11, 0x62, P4 ;  /* 0x000000620b00780c */ /* 0x000fe20002781670 */
[--C-:B------:R-:W-:Y:S01]  /*c100*/  FFMA.FTZ R33, R49, UR33, -R5.reuse ;  /* 0x0000002131217c23 */ /* 0x100fe20008010805 */
[----:B------:R-:W-:Y:S01]  /*c110*/  FMNMX.FTZ R37, R59, R36, !PT ;  /* 0x000000243b257209 */ /* 0x000fe20007810000 */
[--C-:B------:R-:W-:Y:S01]  /*c120*/  FFMA.FTZ R49, R65, UR33, -R5.reuse ;  /* 0x0000002141317c23 */ /* 0x100fe20008010805 */
[----:B------:R-:W-:Y:S01]  /*c130*/  FSEL R75, R75, -INF , !P4 ;  /* 0xff8000004b4b7808 */ /* 0x000fe20006000000 */
[--C-:B------:R-:W-:Y:S01]  /*c140*/  FFMA.FTZ R65, R84, UR33, -R5.reuse ;  /* 0x0000002154417c23 */ /* 0x100fe20008010805 */
[----:B------:R-:W-:Y:S01]  /*c150*/  ISETP.GT.AND P4, PT, R10, 0x68, P2 ;  /* 0x000000680a00780c */ /* 0x000fe20001784270 */
[----:B------:R-:W-:Y:S01]  /*c160*/  MUFU.EX2 R12, R12 ;  /* 0x0000000c000c7308 */ /* 0x000fe20000000800 */
[----:B------:R-:W-:Y:S01]  /*c170*/  FMNMX.FTZ R36, R62, R37, !PT ;  /* 0x000000253e247209 */ /* 0x000fe20007810000 */
[--C-:B0-----:R-:W-:Y:S01]  /*c180*/  FFMA.FTZ R48, R64, UR33, -R5.reuse ;  /* 0x0000002140307c23 */ /* 0x101fe20008010805 */
[----:B------:R-:W-:Y:S01]  /*c190*/  ISETP.LT.OR P4, PT, R11, 0x69, P4 ;  /* 0x000000690b00780c */ /* 0x000fe20002781670 */
[----:B------:R-:W-:Y:S01]  /*c1a0*/  FFMA.FTZ R64, R80, UR33, -R5 ;  /* 0x0000002150407c23 */ /* 0x000fe20008010805 */
[----:B------:R-:W-:-:S02]  /*c1b0*/  FMNMX.FTZ R37, R63, R36, !PT ;  /* 0x000000243f257209 */ /* 0x000fc40007810000 */
[----:B------:R-:W-:Y:S01]  /*c1c0*/  FSEL R78, R78, -INF , !P4 ;  /* 0xff8000004e4e7808 */ /* 0x000fe20006000000 */
[----:B------:R0:W-:Y:S01]  /*c1d0*/  MUFU.EX2 R36, R52 ;  /* 0x0000003400247308 */ /* 0x0001e20000000800 */
[----:B------:R-:W-:Y:S01]  /*c1e0*/  FMNMX.FTZ R40, R66, R37, !PT ;  /* 0x0000002542287209 */ /* 0x000fe20007810000 */
[--C-:B------:R-:W-:Y:S01]  /*c1f0*/  FFMA.FTZ R37, R53, UR33, -R5.reuse ;  /* 0x0000002135257c23 */ /* 0x100fe20008010805 */
[----:B------:R-:W-:Y:S01]  /*c200*/  ISETP.GT.AND P4, PT, R10, 0x69, P2 ;  /* 0x000000690a00780c */ /* 0x000fe20001784270 */
[--C-:B------:R-:W-:Y:S01]  /*c210*/  FFMA.FTZ R53, R69, UR33, -R5.reuse ;  /* 0x0000002145357c23 */ /* 0x100fe20008010805 */
[----:B------:R-:W-:Y:S02]  /*c220*/  FMNMX.FTZ R41, R67, R40, !PT ;  /* 0x0000002843297209 */ /* 0x000fe40007810000 */
[----:B------:R-:W-:Y:S01]  /*c230*/  ISETP.LT.OR P4, PT, R11, 0x6a, P4 ;  /* 0x0000006a0b00780c */ /* 0x000fe20002781670 */
[----:B------:R-:W-:Y:S01]  /*c240*/  MUFU.EX2 R13, R13 ;  /* 0x0000000d000d7308 */ /* 0x000fe20000000800 */
[----:B------:R-:W-:Y:S01]  /*c250*/  FMNMX.FTZ R40, R70, R41, !PT ;  /* 0x0000002946287209 */ /* 0x000fe20007810000 */
[--C-:B0-----:R-:W-:Y:S01]  /*c260*/  FFMA.FTZ R52, R68, UR33, -R5.reuse ;  /* 0x0000002144347c23 */ /* 0x101fe20008010805 */
[----:B------:R-:W-:Y:S01]  /*c270*/  FSEL R79, R79, -INF , !P4 ;  /* 0xff8000004f4f7808 */ /* 0x000fe20006000000 */
[----:B------:R-:W-:Y:S01]  /*c280*/  FFMA.FTZ R68, R81, UR33, -R5 ;  /* 0x0000002151447c23 */ /* 0x000fe20008010805 */
[----:B------:R-:W-:-:S02]  /*c290*/  ISETP.GT.AND P4, PT, R10, 0x70, P2 ;  /* 0x000000700a00780c */ /* 0x000fc40001784270 */
[----:B------:R-:W-:Y:S01]  /*c2a0*/  FMNMX.FTZ R41, R71, R40, !PT ;  /* 0x0000002847297209 */ /* 0x000fe20007810000 */
[----:B------:R-:W-:Y:S01]  /*c2b0*/  MUFU.EX2 R14, R14 ;  /* 0x0000000e000e7308 */ /* 0x000fe20000000800 */
[----:B------:R-:W-:Y:S02]  /*c2c0*/  ISETP.LT.OR P4, PT, R11, 0x71, P4 ;  /* 0x000000710b00780c */ /* 0x000fe40002781670 */
[----:B------:R-:W-:Y:S01]  /*c2d0*/  FMNMX.FTZ R44, R74, R41, !PT ;  /* 0x000000294a2c7209 */ /* 0x000fe20007810000 */
[--C-:B------:R-:W-:Y:S01]  /*c2e0*/  FFMA.FTZ R41, R57, UR33, -R5.reuse ;  /* 0x0000002139297c23 */ /* 0x100fe20008010805 */
[----:B------:R-:W-:Y:S01]  /*c2f0*/  FSEL R82, R82, -INF , !P4 ;  /* 0xff80000052527808 */ /* 0x000fe20006000000 */
[----:B------:R-:W-:Y:S01]  /*c300*/  FFMA.FTZ R57, R73, UR33, -R5 ;  /* 0x0000002149397c23 */ /* 0x000fe20008010805 */
[----:B------:R-:W-:Y:S01]  /*c310*/  ISETP.GT.AND P4, PT, R10, 0x71, P2 ;  /* 0x000000710a00780c */ /* 0x000fe20001784270 */
[----:B------:R0:W-:Y:S01]  /*c320*/  MUFU.EX2 R40, R56 ;  /* 0x0000003800287308 */ /* 0x0001e20000000800 */
[----:B------:R-:W-:-:S02]  /*c330*/  FMNMX.FTZ R45, R75, R44, !PT ;  /* 0x0000002c4b2d7209 */ /* 0x000fc40007810000 */
[----:B------:R-:W-:Y:S02]  /*c340*/  ISETP.LT.OR P4, PT, R11, 0x72, P4 ;  /* 0x000000720b00780c */ /* 0x000fe40002781670 */
[----:B------:R-:W-:Y:S02]  /*c350*/  FMNMX.FTZ R44, R78, R45, !PT ;  /* 0x0000002d4e2c7209 */ /* 0x000fe40007810000 */
[----:B------:R-:W-:Y:S01]  /*c360*/  FSEL R83, R83, -INF , !P4 ;  /* 0xff80000053537808 */ /* 0x000fe20006000000 */
[----:B------:R-:W-:Y:S01]  /*c370*/  MUFU.EX2 R15, R15 ;  /* 0x0000000f000f7308 */ /* 0x000fe20000000800 */
[----:B------:R-:W-:Y:S01]  /*c380*/  ISETP.GT.AND P4, PT, R10, 0x78, P2 ;  /* 0x000000780a00780c */ /* 0x000fe20001784270 */
[----:B0-----:R-:W-:Y:S01]  /*c390*/  FFMA.FTZ R56, R72, UR33, -R5 ;  /* 0x0000002148387c23 */ /* 0x001fe20008010805 */
[----:B------:R-:W-:Y:S02]  /*c3a0*/  FMNMX.FTZ R45, R79, R44, !PT ;  /* 0x0000002c4f2d7209 */ /* 0x000fe40007810000 */
[----:B------:R-:W-:-:S02]  /*c3b0*/  ISETP.GT.AND P2, PT, R10, 0x79, P2 ;  /* 0x000000790a00780c */ /* 0x000fc40001744270 */
[----:B------:R-:W-:Y:S01]  /*c3c0*/  ISETP.LT.OR P4, PT, R11, 0x79, P4 ;  /* 0x000000790b00780c */ /* 0x000fe20002781670 */
[----:B------:R0:W-:Y:S01]  /*c3d0*/  MUFU.EX2 R44, R60 ;  /* 0x0000003c002c7308 */ /* 0x0001e20000000800 */
[----:B------:R-:W-:Y:S01]  /*c3e0*/  FMNMX.FTZ R10, R82, R45, !PT ;  /* 0x0000002d520a7209 */ /* 0x000fe20007810000 */
[--C-:B------:R-:W-:Y:S01]  /*c3f0*/  FFMA.FTZ R45, R61, UR33, -R5.reuse ;  /* 0x000000213d2d7c23 */ /* 0x100fe20008010805 */
[----:B------:R-:W-:Y:S01]  /*c400*/  ISETP.LT.OR P2, PT, R11, 0x7a, P2 ;  /* 0x0000007a0b00780c */ /* 0x000fe20001741670 */
[--C-:B------:R-:W-:Y:S01]  /*c410*/  FFMA.FTZ R61, R77, UR33, -R5.reuse ;  /* 0x000000214d3d7c23 */ /* 0x100fe20008010805 */
[----:B------:R-:W-:Y:S02]  /*c420*/  FSEL R86, R86, -INF , !P4 ;  /* 0xff80000056567808 */ /* 0x000fe40006000000 */
[----:B------:R-:W-:Y:S01]  /*c430*/  FMNMX.FTZ R11, R83, R10, !PT ;  /* 0x0000000a530b7209 */ /* 0x000fe20007810000 */
[----:B------:R-:W-:Y:S01]  /*c440*/  MUFU.EX2 R21, R21 ;  /* 0x0000001500157308 */ /* 0x000fe20000000800 */
[----:B------:R-:W-:Y:S01]  /*c450*/  FSEL R87, R87, -INF , !P2 ;  /* 0xff80000057577808 */ /* 0x000fe20005000000 */
[----:B0-----:R-:W-:Y:S01]  /*c460*/  FFMA.FTZ R60, R76, UR33, -R5 ;  /* 0x000000214c3c7c23 */ /* 0x001fe20008010805 */
[----:B------:R-:W-:-:S02]  /*c470*/  FMNMX.FTZ R10, R86, R11, !PT ;  /* 0x0000000b560a7209 */ /* 0x000fc40007810000 */
[----:B------:R-:W-:Y:S02]  /*c480*/  FSEL R69, R0, RZ, P3 ;  /* 0x000000ff00457208 */ /* 0x000fe40001800000 */
[----:B------:R-:W-:Y:S01]  /*c490*/  FMNMX.FTZ R10, R87, R10, !PT ;  /* 0x0000000a570a7209 */ /* 0x000fe20007810000 */
[----:B------:R-:W-:Y:S02]  /*c4a0*/  MUFU.EX2 R25, R25 ;  /* 0x0000001900197308 */ /* 0x000fe40000000800 */
[----:B------:R-:W-:Y:S02]  /*c4b0*/  FADD.FTZ R69, -R69, R6 ;  /* 0x0000000645457221 */ /* 0x000fe40000010100 */
[----:B------:R-:W0:Y:S02]  /*c4c0*/  SHFL.BFLY PT, R11, R10, 0x2, 0x1f ;  /* 0x0c401f000a0b7f89 */ /* 0x000e2400000e0000 */
[----:B------:R-:W-:Y:S02]  /*c4d0*/  FMUL.FTZ R69, R69, UR33 ;  /* 0x0000002145457c20 */ /* 0x000fe40008410000 */
[----:B------:R-:W-:Y:S08]  /*c4e0*/  MUFU.EX2 R29, R29 ;  /* 0x0000001d001d7308 */ /* 0x000ff00000000800 */
[----:B------:R-:W1:Y:S08]  /*c4f0*/  MUFU.EX2 R69, R69 ;  /* 0x0000004500457308 */ /* 0x000e700000000800 */
[----:B------:R-:W-:Y:S01]  /*c500*/  MUFU.EX2 R33, R33 ;  /* 0x0000002100217308 */ /* 0x000fe20000000800 */
[----:B0-----:R-:W-:-:S07]  /*c510*/  FMNMX.FTZ R11, R10, R11, !PT ;  /* 0x0000000b0a0b7209 */ /* 0x001fce0007810000 */
[----:B------:R-:W-:Y:S01]  /*c520*/  MUFU.EX2 R37, R37 ;  /* 0x0000002500257308 */ /* 0x000fe20000000800 */
[----:B------:R-:W0:Y:S01]  /*c530*/  SHFL.BFLY PT, R10, R11, 0x1, 0x1f ;  /* 0x0c201f000b0a7f89 */ /* 0x000e2200000e0000 */
[-C--:B-1----:R-:W-:Y:S01]  /*c540*/  FMUL.FTZ R88, R88, R69.reuse ;  /* 0x0000004558587220 */ /* 0x082fe20000410000 */
[-C--:B------:R-:W-:Y:S01]  /*c550*/  FMUL.FTZ R89, R89, R69.reuse ;  /* 0x0000004559597220 */ /* 0x080fe20000410000 */
[-C--:B------:R-:W-:Y:S01]  /*c560*/  FMUL.FTZ R92, R92, R69.reuse ;  /* 0x000000455c5c7220 */ /* 0x080fe20000410000 */
[-C--:B------:R-:W-:Y:S01]  /*c570*/  FMUL.FTZ R93, R93, R69.reuse ;  /* 0x000000455d5d7220 */ /* 0x080fe20000410000 */
[-C--:B------:R-:W-:Y:S01]  /*c580*/  FMUL.FTZ R96, R96, R69.reuse ;  /* 0x0000004560607220 */ /* 0x080fe20000410000 */
[-C--:B------:R-:W-:Y:S01]  /*c590*/  FMUL.FTZ R97, R97, R69.reuse ;  /* 0x0000004561617220 */ /* 0x080fe20000410000 */
[----:B------:R-:W-:Y:S01]  /*c5a0*/  MUFU.EX2 R41, R41 ;  /* 0x0000002900297308 */ /* 0x000fe20000000800 */
[-C--:B------:R-:W-:Y:S01]  /*c5b0*/  FMUL.FTZ R100, R100, R69.reuse ;  /* 0x0000004564647220 */ /* 0x080fe20000410000 */
[-C--:B------:R-:W-:Y:S01]  /*c5c0*/  FMUL.FTZ R101, R101, R69.reuse ;  /* 0x0000004565657220 */ /* 0x080fe20000410000 */
        /* <DEDUP_REMOVED lines=14> */
[----:B0-----:R-:W-:Y:S01]  /*c6b0*/  FMNMX.FTZ R5, R11, R10, !PT ;  /* 0x0000000a0b057209 */ /* 0x001fe20007810000 */
[-C--:B------:R-:W-:Y:S01]  /*c6c0*/  FMUL.FTZ R128, R128, R69.reuse ;  /* 0x0000004580807220 */ /* 0x080fe20000410000 */
[-C--:B------:R-:W-:Y:S01]  /*c6d0*/  FMUL.FTZ R129, R129, R69.reuse ;  /* 0x0000004581817220 */ /* 0x080fe20000410000 */
[-C--:B------:R-:W-:Y:S01]  /*c6e0*/  FMUL.FTZ R132, R132, R69.reuse ;  /* 0x0000004584847220 */ /* 0x080fe20000410000 */
[C---:B------:R-:W-:Y:S01]  /*c6f0*/  FSETP.NEU.FTZ.AND P2, PT, R5.reuse, -INF , PT ;  /* 0xff8000000500780b */ /* 0x040fe20003f5d000 */
[----:B------:R-:W-:Y:S01]  /*c700*/  FMUL.FTZ R72, R5, UR33 ;  /* 0x0000002105487c20 */ /* 0x000fe20008410000 */
[----:B------:R-:W-:Y:S01]  /*c710*/  FMUL.FTZ R133, R133, R69 ;  /* 0x0000004585857220 */ /* 0x000fe20000410000 */
[----:B------:R-:W-:Y:S01]  /*c720*/  MUFU.EX2 R49, R49 ;  /* 0x0000003100317308 */ /* 0x000fe20000000800 */
[----:B------:R-:W-:-:S02]  /*c730*/  FSEL R10, R5, RZ, P2 ;  /* 0x000000ff050a7208 */ /* 0x000fc40001000000 */
[----:B------:R-:W-:Y:S02]  /*c740*/  FSEL R72, R72, RZ, P2 ;  /* 0x000000ff48487208 */ /* 0x000fe40001000000 */
[----:B------:R-:W-:Y:S01]  /*c750*/  ISETP.GT.AND P2, PT, R2, UR39, PT ;  /* 0x0000002702007c0c */ /* 0x000fe2000bf44270 */
[----:B------:R-:W-:Y:S01]  /*c760*/  FADD.FTZ R10, -R10, R7 ;  /* 0x000000070a0a7221 */ /* 0x000fe20000010100 */
[----:B------:R-:W-:Y:S02]  /*c770*/  VIADD R2, R2, 0xffffffff ;  /* 0xffffffff02027836 */ /* 0x000fe40000000000 */
[--C-:B------:R-:W-:Y:S01]  /*c780*/  FFMA.FTZ R11, R26, UR33, -R72.reuse ;  /* 0x000000211a0b7c23 */ /* 0x100fe20008010848 */
[--C-:B------:R-:W-:Y:S01]  /*c790*/  FFMA.FTZ R26, R27, UR33, -R72.reuse ;  /* 0x000000211b1a7c23 */ /* 0x100fe20008010848 */
[----:B------:R-:W-:Y:S01]  /*c7a0*/  FMUL.FTZ R7, R10, UR33 ;  /* 0x000000210a077c20 */ /* 0x000fe20008410000 */
[--C-:B------:R-:W-:Y:S01]  /*c7b0*/  FFMA.FTZ R27, R34, UR33, -R72.reuse ;  /* 0x00000021221b7c23 */ /* 0x100fe20008010848 */
[--C-:B------:R-:W-:Y:S01]  /*c7c0*/  FFMA.FTZ R34, R35, UR33, -R72.reuse ;  /* 0x0000002123227c23 */ /* 0x100fe20008010848 */
[----:B------:R-:W-:Y:S01]  /*c7d0*/  FFMA.FTZ R35, R54, UR33, -R72 ;  /* 0x0000002136237c23 */ /* 0x000fe20008010848 */
[----:B------:R-:W-:Y:S01]  /*c7e0*/  MUFU.EX2 R11, R11 ;  /* 0x0000000b000b7308 */ /* 0x000fe20000000800 */
[----:B------:R-:W-:-:S02]  /*c7f0*/  IMAD.U32 R54, RZ, RZ, UR53 ;  /* 0x00000035ff367e24 */ /* 0x000fc4000f8e00ff */
[--C-:B------:R-:W-:Y:S01]  /*c800*/  FFMA.FTZ R73, R30, UR33, -R72.reuse ;  /* 0x000000211e497c23 */ /* 0x100fe20008010848 */
[----:B------:R-:W-:Y:S01]  /*c810*/  FFMA.FTZ R77, R31, UR33, -R72 ;  /* 0x000000211f4d7c23 */ /* 0x000fe20008010848 */
[----:B------:R-:W-:Y:S01]  /*c820*/  FFMA.FTZ R10, R69, R4, R8 ;  /* 0x00000004450a7223 */ /* 0x000fe20000010008 */
[--C-:B------:R-:W-:Y:S01]  /*c830*/  FFMA.FTZ R76, R47, UR33, -R72.reuse ;  /* 0x000000212f4c7c23 */ /* 0x100fe20008010848 */
[----:B------:R-:W-:Y:S01]  /*c840*/  @!P1 LEA R54, R54, UR42, 0x3 ;  /* 0x0000002a36369c11 */ /* 0x000fe2000f8e18ff */
[----:B------:R-:W-:Y:S01]  /*c850*/  FFMA.FTZ R47, R55, UR33, -R72 ;  /* 0x00000021372f7c23 */ /* 0x000fe20008010848 */
[----:B------:R-:W0:Y:S01]  /*c860*/  MUFU.EX2 R7, R7 ;  /* 0x0000000700077308 */ /* 0x000e220000000800 */
[----:B------:R-:W-:Y:S01]  /*c870*/  FADD.FTZ R55, R9, R10 ;  /* 0x0000000a09377221 */ /* 0x000fe20000010000 */
[--C-:B------:R-:W-:Y:S01]  /*c880*/  FFMA.FTZ R38, R38, UR33, -R72.reuse ;  /* 0x0000002126267c23 */ /* 0x100fe20008010848 */
[----:B------:R-:W-:Y:S02]  /*c890*/  @!P1 VIADD R54, R54, 0x2d860 ;  /* 0x0002d86036369836 */ /* 0x000fe40000000000 */
[--C-:B------:R-:W-:Y:S01]  /*c8a0*/  FFMA.FTZ R39, R39, UR33, -R72.reuse ;  /* 0x0000002127277c23 */ /* 0x100fe20008010848 */
[----:B------:R-:W-:Y:S01]  /*c8b0*/  FADD.FTZ R10, R12, R55 ;  /* 0x000000370c0a7221 */ /* 0x000fe20000010000 */
[----:B------:R-:W-:Y:S01]  /*c8c0*/  FFMA.FTZ R42, R42, UR33, -R72 ;  /* 0x000000212a2a7c23 */ /* 0x000fe20008010848 */
[----:B------:R-:W-:Y:S01]  /*c8d0*/  F2FP.F16.F32.PACK_AB R8, R9, R8 ;  /* 0x000000080908723e */ /* 0x000fe200000000ff */
[----:B------:R-:W1:Y:S01]  /*c8e0*/  MUFU.EX2 R26, R26 ;  /* 0x0000001a001a7308 */ /* 0x000e620000000800 */
[----:B------:R-:W-:Y:S01]  /*c8f0*/  @!P1 PRMT R54, RZ, 0x654, R54 ;  /* 0x00000654ff369816 */ /* 0x000fe20000000036 */
[--C-:B------:R-:W-:Y:S01]  /*c900*/  FFMA.FTZ R43, R43, UR33, -R72.reuse ;  /* 0x000000212b2b7c23 */ /* 0x100fe20008010848 */
[--C-:B------:R-:W-:Y:S01]  /*c910*/  FFMA.FTZ R31, R51, UR33, -R72.reuse ;  /* 0x00000021331f7c23 */ /* 0x100fe20008010848 */
[--C-:B------:R-:W-:Y:S01]  /*c920*/  FFMA.FTZ R51, R59, UR33, -R72.reuse ;  /* 0x000000213b337c23 */ /* 0x100fe20008010848 */
[----:B------:R1:W-:Y:S01]  /*c930*/  @!P1 SYNCS.ARRIVE.TRANS64.RED.A1T0 RZ, [R54+URZ], RZ ;  /* 0x000000ff36ff99a7 */ /* 0x0003e2000810043f */
[--C-:B------:R-:W-:Y:S01]  /*c940*/  FFMA.FTZ R63, R63, UR33, -R72.reuse ;  /* 0x000000213f3f7c23 */ /* 0x100fe20008010848 */
[--C-:B------:R-:W-:Y:S01]  /*c950*/  FFMA.FTZ R46, R46, UR33, -R72.reuse ;  /* 0x000000212e2e7c23 */ /* 0x100fe20008010848 */
[----:B------:R-:W2:Y:S01]  /*c960*/  MUFU.EX2 R73, R73 ;  /* 0x0000004900497308 */ /* 0x000ea20000000800 */
[----:B0-----:R-:W-:Y:S01]  /*c970*/  FFMA.FTZ R3, R7, R3, R11 ;  /* 0x0000000307037223 */ /* 0x001fe2000001000b */
[--C-:B------:R-:W-:Y:S01]  /*c980*/  FFMA.FTZ R30, R50, UR33, -R72.reuse ;  /* 0x00000021321e7c23 */ /* 0x100fe20008010848 */
[--C-:B------:R-:W-:Y:S01]  /*c990*/  FFMA.FTZ R50, R58, UR33, -R72.reuse ;  /* 0x000000213a327c23 */ /* 0x100fe20008010848 */
[--C-:B------:R-:W-:Y:S01]  /*c9a0*/  FFMA.FTZ R4, R62, UR33, -R72.reuse ;  /* 0x000000213e047c23 */ /* 0x100fe20008010848 */
[--C-:B------:R-:W-:Y:S01]  /*c9b0*/  FFMA.FTZ R75, R75, UR33, -R72.reuse ;  /* 0x000000214b4b7c23 */ /* 0x100fe20008010848 */
[--C-:B------:R-:W-:Y:S01]  /*c9c0*/  FFMA.FTZ R78, R78, UR33, -R72.reuse ;  /* 0x000000214e4e7c23 */ /* 0x100fe20008010848 */
[----:B------:R-:W-:Y:S01]  /*c9d0*/  FFMA.FTZ R79, R79, UR33, -R72 ;  /* 0x000000214f4f7c23 */ /* 0x000fe20008010848 */
[----:B------:R-:W0:Y:S01]  /*c9e0*/  MUFU.EX2 R77, R77 ;  /* 0x0000004d004d7308 */ /* 0x000e220000000800 */
[----:B-1----:R-:W-:Y:S01]  /*c9f0*/  FADD.FTZ R54, R26, R3 ;  /* 0x000000031a367221 */ /* 0x002fe20000010000 */
[C---:B------:R-:W-:Y:S01]  /*ca00*/  FADD.FTZ R3, R13.reuse, R10 ;  /* 0x0000000a0d037221 */ /* 0x040fe20000010000 */
[----:B------:R-:W-:Y:S01]  /*ca10*/  F2FP.F16.F32.PACK_AB R10, R13, R12 ;  /* 0x0000000c0d0a723e */ /* 0x000fe200000000ff */
[--C-:B------:R-:W-:Y:S01]  /*ca20*/  FFMA.FTZ R82, R82, UR33, -R72.reuse ;  /* 0x0000002152527c23 */ /* 0x100fe20008010848 */
[----:B------:R-:W-:Y:S01]  /*ca30*/  F2FP.F16.F32.PACK_AB R9, R26, R11 ;  /* 0x0000000b1a09723e */ /* 0x000fe200000000ff */
[----:B------:R-:W-:Y:S01]  /*ca40*/  FADD.FTZ R12, R14, R3 ;  /* 0x000000030e0c7221 */ /* 0x000fe20000010000 */
[----:B------:R-:W-:Y:S01]  /*ca50*/  FFMA.FTZ R3, R66, UR33, -R72 ;  /* 0x0000002142037c23 */ /* 0x000fe20008010848 */
[----:B------:R-:W1:Y:S01]  /*ca60*/  MUFU.EX2 R27, R27 ;  /* 0x0000001b001b7308 */ /* 0x000e620000000800 */
[----:B--2---:R-:W-:Y:S01]  /*ca70*/  FADD.FTZ R54, R73, R54 ;  /* 0x0000003649367221 */ /* 0x004fe20000010000 */
[----:B------:R-:W-:Y:S01]  /*ca80*/  FADD.FTZ R55, R15, R12 ;  /* 0x0000000c0f377221 */ /* 0x000fe20000010000 */
[--C-:B------:R-:W-:Y:S01]  /*ca90*/  FFMA.FTZ R12, R67, UR33, -R72.reuse ;  /* 0x00000021430c7c23 */ /* 0x100fe20008010848 */
[--C-:B------:R-:W-:Y:S01]  /*caa0*/  FFMA.FTZ R83, R83, UR33, -R72.reuse ;  /* 0x0000002153537c23 */ /* 0x100fe20008010848 */
[--C-:B------:R-:W-:Y:S01]  /*cab0*/  FFMA.FTZ R86, R86, UR33, -R72.reuse ;  /* 0x0000002156567c23 */ /* 0x100fe20008010848 */
[----:B------:R-:W-:Y:S01]  /*cac0*/  FADD.FTZ R26, R20, R55 ;  /* 0x00000037141a7221 */ /* 0x000fe20000010000 */
[----:B------:R-:W-:Y:S01]  /*cad0*/  FFMA.FTZ R55, R71, UR33, -R72 ;  /* 0x0000002147377c23 */ /* 0x000fe20008010848 */
[----:B------:R-:W2:Y:S01]  /*cae0*/  MUFU.EX2 R34, R34 ;  /* 0x0000002200227308 */ /* 0x000ea20000000800 */
[----:B0-----:R-:W-:Y:S01]  /*caf0*/  FADD.FTZ R54, R77, R54 ;  /* 0x000000364d367221 */ /* 0x001fe20000010000 */
[----:B------:R-:W-:Y:S01]  /*cb00*/  FADD.FTZ R67, R21, R26 ;  /* 0x0000001a15437221 */ /* 0x000fe20000010000 */
[----:B------:R-:W-:Y:S01]  /*cb10*/  F2FP.F16.F32.PACK_AB R11, R77, R73 ;  /* 0x000000494d0b723e */ /* 0x000fe200000000ff */
[----:B------:R-:W-:Y:S01]  /*cb20*/  UMOV UR53, UR45 ;  /* 0x0000002d00357c82 */ /* 0x000fe20008000000 */
[-C--:B------:R-:W-:Y:S01]  /*cb30*/  FMUL.FTZ R90, R90, R7.reuse ;  /* 0x000000075a5a7220 */ /* 0x080fe20000410000 */
[----:B------:R-:W-:Y:S01]  /*cb40*/  FADD.FTZ R58, R24, R67 ;  /* 0x00000043183a7221 */ /* 0x000fe20000010000 */
[----:B------:R-:W-:Y:S01]  /*cb50*/  F2FP.F16.F32.PACK_AB R24, R25, R24 ;  /* 0x000000181918723e */ /* 0x000fe200000000ff */
[----:B------:R-:W-:Y:S01]  /*cb60*/  MUFU.EX2 R38, R38 ;  /* 0x0000002600267308 */ /* 0x000fe20000000800 */
[----:B-1----:R-:W-:Y:S01]  /*cb70*/  FADD.FTZ R59, R27, R54 ;  /* 0x000000361b3b7221 */ /* 0x002fe20000010000 */
[----:B------:R-:W-:Y:S01]  /*cb80*/  FADD.FTZ R67, R25, R58 ;  /* 0x0000003a19437221 */ /* 0x000fe20000010000 */
[----:B------:R0:W-:Y:S01]  /*cb90*/  STSM.16.M88.4 [R17+0x21800], R8 ;  /* 0x0218000811007844 */ /* 0x0001e20000000200 */
[----:B------:R-:W-:Y:S01]  /*cba0*/  FFMA.FTZ R54, R70, UR33, -R72 ;  /* 0x0000002146367c23 */ /* 0x000fe20008010848 */
[-C--:B------:R-:W-:Y:S01]  /*cbb0*/  FMUL.FTZ R91, R91, R7.reuse ;  /* 0x000000075b5b7220 */ /* 0x080fe20000410000 */
[----:B------:R-:W-:Y:S01]  /*cbc0*/  FADD.FTZ R58, R28, R67 ;  /* 0x000000431c3a7221 */ /* 0x000fe20000010000 */
[-C--:B------:R-:W-:Y:S01]  /*cbd0*/  FMUL.FTZ R94, R94, R7.reuse ;  /* 0x000000075e5e7220 */ /* 0x080fe20000410000 */
[----:B------:R-:W1:Y:S01]  /*cbe0*/  MUFU.EX2 R39, R39 ;  /* 0x0000002700277308 */ /* 0x000e620000000800 */
[-C--:B------:R-:W-:Y:S01]  /*cbf0*/  FMUL.FTZ R95, R95, R7.reuse ;  /* 0x000000075f5f7220 */ /* 0x080fe20000410000 */
[----:B------:R-:W-:Y:S01]  /*cc00*/  FADD.FTZ R67, R29, R58 ;  /* 0x0000003a1d437221 */ /* 0x000fe20000010000 */
        /* <DEDUP_REMOVED lines=8> */
[----:B0-----:R-:W-:Y:S01]  /*cc90*/  F2FP.F16.F32.PACK_AB R8, R15, R14 ;  /* 0x0000000e0f08723e */ /* 0x001fe200000000ff */
[-C--:B------:R-:W-:Y:S01]  /*cca0*/  FMUL.FTZ R111, R111, R7.reuse ;  /* 0x000000076f6f7220 */ /* 0x080fe20000410000 */
[----:B------:R-:W-:Y:S01]  /*ccb0*/  F2FP.F16.F32.PACK_AB R10, R21, R20 ;  /* 0x00000014150a723e */ /* 0x000fe200000000ff */
[----:B------:R-:W-:Y:S01]  /*ccc0*/  FMUL.FTZ R114, R114, R7 ;  /* 0x0000000772727220 */ /* 0x000fe20000410000 */
[----:B--2---:R-:W-:Y:S01]  /*ccd0*/  F2FP.F16.F32.PACK_AB R9, R34, R27 ;  /* 0x0000001b2209723e */ /* 0x004fe200000000ff */
        /* <DEDUP_REMOVED lines=8> */
[----:B------:R2:W-:Y:S01]  /*cd60*/  MUFU.EX2 R13, R63 ;  /* 0x0000003f000d7308 */ /* 0x0005e20000000800 */
[-C--:B------:R-:W-:Y:S01]  /*cd70*/  FMUL.FTZ R126, R126, R7.reuse ;  /* 0x000000077e7e7220 */ /* 0x080fe20000410000 */
[-C--:B------:R-:W-:Y:S01]  /*cd80*/  FMUL.FTZ R127, R127, R7.reuse ;  /* 0x000000077f7f7220 */ /* 0x080fe20000410000 */
[-C--:B------:R-:W-:Y:S01]  /*cd90*/  FMUL.FTZ R130, R130, R7.reuse ;  /* 0x0000000782827220 */ /* 0x080fe20000410000 */
[-C--:B------:R-:W-:Y:S01]  /*cda0*/  FMUL.FTZ R131, R131, R7.reuse ;  /* 0x0000000783837220 */ /* 0x080fe20000410000 */
[-C--:B------:R-:W-:Y:S01]  /*cdb0*/  FMUL.FTZ R134, R134, R7.reuse ;  /* 0x0000000786867220 */ /* 0x080fe20000410000 */
[----:B------:R-:W-:Y:S01]  /*cdc0*/  FMUL.FTZ R135, R135, R7 ;  /* 0x0000000787877220 */ /* 0x000fe20000410000 */
[----:B------:R-:W-:Y:S01]  /*cdd0*/  IMAD.MOV.U32 R7, RZ, RZ, R5 ;  /* 0x000000ffff077224 */ /* 0x000fe200078e0005 */
[----:B------:R-:W3:Y:S01]  /*cde0*/  MUFU.EX2 R46, R46 ;  /* 0x0000002e002e7308 */ /* 0x000ee20000000800 */
[----:B--2---:R-:W-:Y:S01]  /*cdf0*/  FADD.FTZ R63, R34, R59 ;  /* 0x0000003b223f7221 */ /* 0x004fe20000010000 */
[--C-:B------:R-:W-:Y:S01]  /*ce00*/  FFMA.FTZ R59, R74, UR33, -R72.reuse ;  /* 0x000000214a3b7c23 */ /* 0x100fe20008010848 */
[----:B------:R-:W-:Y:S01]  /*ce10*/  FFMA.FTZ R72, R87, UR33, -R72 ;  /* 0x0000002157487c23 */ /* 0x000fe20008010848 */
[----:B0-----:R-:W-:Y:S01]  /*ce20*/  F2FP.F16.F32.PACK_AB R25, R43, R42 ;  /* 0x0000002a2b19723e */ /* 0x001fe200000000ff */
[----:B------:R-:W-:Y:S01]  /*ce30*/  FADD.FTZ R26, R38, R63 ;  /* 0x0000003f261a7221 */ /* 0x000fe20000010000 */
[----:B------:R-:W-:-:S02]  /*ce40*/  F2FP.F16.F32.PACK_AB R34, R37, R36 ;  /* 0x000000242522723e */ /* 0x000fc400000000ff */
[----:B------:R-:W0:Y:S01]  /*ce50*/  MUFU.EX2 R76, R76 ;  /* 0x0000004c004c7308 */ /* 0x000e220000000800 */
[----:B------:R-:W-:-:S04]  /*ce60*/  FADD.FTZ R63, R39, R26 ;  /* 0x0000001a273f7221 */ /* 0x000fc80000010000 */
[----:B------:R-:W-:Y:S01]  /*ce70*/  FADD.FTZ R26, R42, R63 ;  /* 0x0000003f2a1a7221 */ /* 0x000fe20000010000 */
[----:B------:R-:W-:Y:S02]  /*ce80*/  F2FP.F16.F32.PACK_AB R42, R45, R44 ;  /* 0x0000002c2d2a723e */ /* 0x000fe400000000ff */
[----:B------:R-:W2:Y:S01]  /*ce90*/  MUFU.EX2 R30, R30 ;  /* 0x0000001e001e7308 */ /* 0x000ea20000000800 */
[----:B------:R-:W-:Y:S01]  /*cea0*/  FADD.FTZ R63, R43, R26 ;  /* 0x0000001a2b3f7221 */ /* 0x000fe20000010000 */
[----:B------:R-:W-:Y:S01]  /*ceb0*/  FADD.FTZ R26, R32, R67 ;  /* 0x00000043201a7221 */ /* 0x000fe20000010000 */
[C---:B------:R-:W-:Y:S02]  /*cec0*/  F2FP.F16.F32.PACK_AB R32, R33.reuse, R32 ;  /* 0x000000202120723e */ /* 0x040fe400000000ff */
[----:B---3--:R-:W-:Y:S01]  /*ced0*/  FADD.FTZ R63, R46, R63 ;  /* 0x0000003f2e3f7221 */ /* 0x008fe20000010000 */
[----:B------:R-:W-:Y:S02]  /*cee0*/  FADD.FTZ R67, R33, R26 ;  /* 0x0000001a21437221 */ /* 0x000fe40000010000 */
[----:B------:R-:W3:Y:S01]  /*cef0*/  MUFU.EX2 R31, R31 ;  /* 0x0000001f001f7308 */ /* 0x000ee20000000800 */
[----:B0-----:R-:W-:Y:S01]  /*cf00*/  FADD.FTZ R63, R76, R63 ;  /* 0x0000003f4c3f7221 */ /* 0x001fe20000010000 */
[----:B------:R-:W-:Y:S01]  /*cf10*/  FADD.FTZ R26, R36, R67 ;  /* 0x00000043241a7221 */ /* 0x000fe20000010000 */
[----:B------:R-:W-:-:S03]  /*cf20*/  F2FP.F16.F32.PACK_AB R27, R76, R46 ;  /* 0x0000002e4c1b723e */ /* 0x000fc600000000ff */
[----:B------:R-:W-:Y:S01]  /*cf30*/  FADD.FTZ R15, R37, R26 ;  /* 0x0000001a250f7221 */ /* 0x000fe20000010000 */
[----:B------:R-:W-:Y:S01]  /*cf40*/  F2FP.F16.F32.PACK_AB R26, R29, R28 ;  /* 0x0000001c1d1a723e */ /* 0x000fe200000000ff */
[----:B------:R-:W0:Y:S01]  /*cf50*/  MUFU.EX2 R35, R35 ;  /* 0x0000002300237308 */ /* 0x000e220000000800 */
[----:B--2---:R-:W-:Y:S01]  /*cf60*/  FADD.FTZ R14, R30, R63 ;  /* 0x0000003f1e0e7221 */ /* 0x004fe20000010000 */
[----:B------:R-:W-:Y:S01]  /*cf70*/  FADD.FTZ R28, R40, R15 ;  /* 0x0000000f281c7221 */ /* 0x000fe20000010000 */
[C---:B------:R-:W-:Y:S01]  /*cf80*/  F2FP.F16.F32.PACK_AB R40, R41.reuse, R40 ;  /* 0x000000282928723e */ /* 0x040fe200000000ff */
[----:B------:R2:W-:Y:S02]  /*cf90*/  STSM.16.M88.4 [R22], R24 ;  /* 0x0000001816007844 */ /* 0x0005e40000000200 */
[----:B------:R-:W-:Y:S02]  /*cfa0*/  FADD.FTZ R21, R41, R28 ;  /* 0x0000001c29157221 */ /* 0x000fe40000010000 */
[----:B------:R-:W4:Y:S01]  /*cfb0*/  MUFU.EX2 R47, R47 ;  /* 0x0000002f002f7308 */ /* 0x000f220000000800 */
[C---:B---3--:R-:W-:Y:S01]  /*cfc0*/  FADD.FTZ R20, R31.reuse, R14 ;  /* 0x0000000e1f147221 */ /* 0x048fe20000010000 */
[----:B------:R-:W-:Y:S01]  /*cfd0*/  FADD.FTZ R28, R44, R21 ;  /* 0x000000152c1c7221 */ /* 0x000fe20000010000 */
[----:B------:R-:W-:-:S03]  /*cfe0*/  F2FP.F16.F32.PACK_AB R33, R31, R30 ;  /* 0x0000001e1f21723e */ /* 0x000fc600000000ff */
[----:B------:R-:W-:Y:S02]  /*cff0*/  FADD.FTZ R21, R45, R28 ;  /* 0x0000001c2d157221 */ /* 0x000fe40000010000 */
[----:B------:R-:W3:Y:S01]  /*d000*/  MUFU.EX2 R50, R50 ;  /* 0x0000003200327308 */ /* 0x000ee20000000800 */
[----:B0-----:R-:W-:Y:S01]  /*d010*/  FADD.FTZ R20, R35, R20 ;  /* 0x0000001423147221 */ /* 0x001fe20000010000 */
[----:B------:R-:W-:Y:S01]  /*d020*/  FADD.FTZ R28, R48, R21 ;  /* 0x00000015301c7221 */ /* 0x000fe20000010000 */
[----:B------:R-:W-:-:S05]  /*d030*/  F2FP.F16.F32.PACK_AB R48, R49, R48 ;  /* 0x000000303130723e */ /* 0x000fca00000000ff */
[----:B------:R-:W0:Y:S01]  /*d040*/  MUFU.EX2 R51, R51 ;  /* 0x0000003300337308 */ /* 0x000e220000000800 */
[C---:B----4-:R-:W-:Y:S01]  /*d050*/  FADD.FTZ R15, R47.reuse, R20 ;  /* 0x000000142f0f7221 */ /* 0x050fe20000010000 */
[----:B------:R-:W-:-:S05]  /*d060*/  F2FP.F16.F32.PACK_AB R35, R47, R35 ;  /* 0x000000232f23723e */ /* 0x000fca00000000ff */
[----:B------:R2:W-:Y:S01]  /*d070*/  STSM.16.M88.4 [R18], R32 ;  /* 0x0000002012007844 */ /* 0x0005e20000000200 */
[----:B------:R-:W4:Y:S01]  /*d080*/  MUFU.EX2 R4, R4 ;  /* 0x0000000400047308 */ /* 0x000f220000000800 */
[----:B---3--:R-:W-:-:S07]  /*d090*/  FADD.FTZ R20, R50, R15 ;  /* 0x0000000f32147221 */ /* 0x008fce0000010000 */
[----:B------:R-:W1:Y:S01]  /*d0a0*/  MUFU.EX2 R52, R52 ;  /* 0x0000003400347308 */ /* 0x000e620000000800 */
[C---:B0-----:R-:W-:Y:S01]  /*d0b0*/  FADD.FTZ R15, R51.reuse, R20 ;  /* 0x00000014330f7221 */ /* 0x041fe20000010000 */
[----:B------:R-:W-:-:S06]  /*d0c0*/  F2FP.F16.F32.PACK_AB R41, R51, R50 ;  /* 0x000000323329723e */ /* 0x000fcc00000000ff */
[----:B------:R-:W0:Y:S01]  /*d0d0*/  MUFU.EX2 R53, R53 ;  /* 0x0000003500357308 */ /* 0x000e220000000800 */
[----:B----4-:R-:W-:Y:S01]  /*d0e0*/  FADD.FTZ R20, R4, R15 ;  /* 0x0000000f04147221 */ /* 0x010fe20000010000 */
[----:B------:R-:W-:Y:S01]  /*d0f0*/  FADD.FTZ R15, R49, R28 ;  /* 0x0000001c310f7221 */ /* 0x000fe20000010000 */
[C---:B------:R-:W-:Y:S02]  /*d100*/  F2FP.F16.F32.PACK_AB R43, R13.reuse, R4 ;  /* 0x000000040d2b723e */ /* 0x040fe400000000ff */
[----:B------:R-:W-:-:S03]  /*d110*/  FADD.FTZ R20, R13, R20 ;  /* 0x000000140d147221 */ /* 0x000fc60000010000 */
[----:B------:R-:W3:Y:S01]  /*d120*/  MUFU.EX2 R3, R3 ;  /* 0x0000000300037308 */ /* 0x000ee20000000800 */
[----:B-1----:R-:W-:Y:S01]  /*d130*/  FADD.FTZ R8, R52, R15 ;  /* 0x0000000f34087221 */ /* 0x002fe20000010000 */
[----:B------:R2:W-:Y:S06]  /*d140*/  STSM.16.M88.4 [R17+0x27800], R40 ;  /* 0x0278002811007844 */ /* 0x0005ec0000000200 */
[----:B------:R-:W1:Y:S01]  /*d150*/  MUFU.EX2 R56, R56 ;  /* 0x0000003800387308 */ /* 0x000e620000000800 */
[C---:B0-----:R-:W-:Y:S01]  /*d160*/  FADD.FTZ R11, R53.reuse, R8 ;  /* 0x00000008350b7221 */ /* 0x041fe20000010000 */
[----:B------:R-:W-:-:S06]  /*d170*/  F2FP.F16.F32.PACK_AB R50, R53, R52 ;  /* 0x000000343532723e */ /* 0x000fcc00000000ff */
        /* <DEDUP_REMOVED lines=16> */
[----:B------:R-:W-:-:S05]  /*d280*/  F2FP.F16.F32.PACK_AB R51, R55, R54 ;  /* 0x000000363733723e */ /* 0x000fca00000000ff */
[----:B------:R2:W-:Y:S01]  /*d290*/  STSM.16.M88.4 [R136], R48 ;  /* 0x0000003088007844 */ /* 0x0005e20000000200 */
        /* <DEDUP_REMOVED lines=13> */
[----:B------:R-:W-:Y:S01]  /*d370*/  MUFU.EX2 R65, R65 ;  /* 0x0000004100417308 */ /* 0x000fe20000000800 */
[----:B---3--:R-:W-:-:S07]  /*d380*/  FADD.FTZ R4, R78, R9 ;  /* 0x000000094e047221 */ /* 0x008fce0000010000 */
[----:B------:R-:W0:Y:S01]  /*d390*/  MUFU.EX2 R6, R85 ;  /* 0x0000005500067308 */ /* 0x000e220000000800 */
[C---:B-1----:R-:W-:Y:S01]  /*d3a0*/  F2FP.F16.F32.PACK_AB R59, R79.reuse, R78 ;  /* 0x0000004e4f3b723e */ /* 0x042fe200000000ff */
[----:B------:R-:W-:-:S04]  /*d3b0*/  FADD.FTZ R4, R79, R4 ;  /* 0x000000044f047221 */ /* 0x000fc80000010000 */
[----:B------:R2:W-:Y:S02]  /*d3c0*/  STSM.16.M88.4 [R22+0x6000], R56 ;  /* 0x0060003816007844 */ /* 0x0005e40000000200 */
[----:B------:R-:W1:Y:S08]  /*d3d0*/  MUFU.EX2 R21, R82 ;  /* 0x0000005200157308 */ /* 0x000e700000000800 */
[----:B------:R-:W3:Y:S01]  /*d3e0*/  MUFU.EX2 R83, R83 ;  /* 0x0000005300537308 */ /* 0x000ee20000000800 */
[----:B0-----:R-:W-:Y:S01]  /*d3f0*/  F2FP.F16.F32.PACK_AB R10, R6, R65 ;  /* 0x00000041060a723e */ /* 0x001fe200000000ff */
[----:B------:R-:W-:-:S06]  /*d400*/  FADD.FTZ R65, R65, R20 ;  /* 0x0000001441417221 */ /* 0x000fcc0000010000 */
[----:B------:R-:W0:Y:S01]  /*d410*/  MUFU.EX2 R13, R86 ;  /* 0x00000056000d7308 */ /* 0x000e220000000800 */
[----:B-1----:R-:W-:-:S07]  /*d420*/  FADD.FTZ R4, R21, R4 ;  /* 0x0000000415047221 */ /* 0x002fce0000010000 */
[----:B------:R-:W1:Y:S01]  /*d430*/  MUFU.EX2 R72, R72 ;  /* 0x0000004800487308 */ /* 0x000e620000000800 */
[C---:B---3--:R-:W-:Y:S01]  /*d440*/  F2FP.F16.F32.PACK_AB R9, R83.reuse, R21 ;  /* 0x000000155309723e */ /* 0x048fe200000000ff */
[----:B------:R-:W-:-:S04]  /*d450*/  FADD.FTZ R4, R83, R4 ;  /* 0x0000000453047221 */ /* 0x000fc80000010000 */
[----:B0-----:R-:W-:Y:S01]  /*d460*/  FADD.FTZ R3, R13, R4 ;  /* 0x000000040d037221 */ /* 0x001fe20000010000 */
[----:B------:R-:W-:Y:S01]  /*d470*/  FADD.FTZ R4, R6, R65 ;  /* 0x0000004106047221 */ /* 0x000fe20000010000 */
[----:B------:R-:W-:Y:S01]  /*d480*/  IMAD.MOV.U32 R6, RZ, RZ, R0 ;  /* 0x000000ffff067224 */ /* 0x000fe200078e0000 */
[C---:B-1----:R-:W-:Y:S01]  /*d490*/  F2FP.F16.F32.PACK_AB R11, R72.reuse, R13 ;  /* 0x0000000d480b723e */ /* 0x042fe200000000ff */
[----:B------:R-:W-:-:S04]  /*d4a0*/  FADD.FTZ R3, R72, R3 ;  /* 0x0000000348037221 */ /* 0x000fc80000010000 */
[----:B------:R2:W-:Y:S01]  /*d4b0*/  STSM.16.M88.4 [R18+0x6000], R8 ;  /* 0x0060000812007844 */ /* 0x0005e20000000200 */
[----:B------:R0:W-:Y:S06]  /*d4c0*/  MEMBAR.ALL.CTA ;  /* 0x0000000000007992 */ /* 0x0001ec0000008000 */
[----:B0-----:R-:W0:Y:S02]  /*d4d0*/  FENCE.VIEW.ASYNC.S ;  /* 0x00000000000073c6 */ /* 0x001e240000000000 */
[----:B0-----:R-:W-:Y:S01]  /*d4e0*/  NOP ;  /* 0x0000000000007918 */ /* 0x001fe20000000000 */
[----:B------:R-:W-:Y:S05]  /*d4f0*/  @P2 BRA `(.L_x_10813) ;  /* 0xffffffcc00d42947 */ /* 0x000fea000383ffff */
.L_x_10796:
[----:B------:R-:W-:Y:S06]  /*d500*/  BAR.ARV 0x8, 0x200 ;  /* 0x0208000000007b1d */ /* 0x000fec0000002000 */
[----:B------:R-:W-:Y:S05]  /*d510*/  @!P0 BRA `(.L_x_10814) ;  /* 0x0000000000048947 */ /* 0x000fea0003800000 */
[----:B------:R-:W-:Y:S01]  /*d520*/  BPT.TRAP 0x1 ;  /* 0x000000040000795c */ /* 0x000fe20000300000 */
.L_x_10814:
[----:B------:R-:W-:Y:S01]  /*d530*/  ULEA UR9, UR45, UR42, 0x3 ;  /* 0x0000002a2d097291 */ /* 0x000fe2000f8e183f */
[----:B------:R-:W-:-:S05]  /*d540*/  IMAD.U32 R2, RZ, RZ, UR50 ;  /* 0x00000032ff027e24 */ /* 0x000fca000f8e00ff */
[----:B------:R-:W-:-:S04]  /*d550*/  SHF.L.U32 R2, R2, 0x1f, RZ ;  /* 0x0000001f02027819 */ /* 0x000fc800000006ff */
[----:B------:R0:W1:Y:S01]  /*d560*/  SYNCS.PHASECHK.TRANS64.TRYWAIT P2, [UR9+0x2d850], R2 ;  /* 0x02d85002ff0075a7 */ /* 0x0000620008040149 */
[----:B------:R-:W-:Y:S05]  /*d570*/  @!P0 BRA `(.L_x_10815) ;  /* 0x0000000000048947 */ /* 0x000fea0003800000 */
[----:B------:R-:W-:Y:S01]  /*d580*/  BPT.TRAP 0x1 ;  /* 0x000000040000795c */ /* 0x000fe20000300000 */
.L_x_10815:
[----:B-1----:R-:W-:Y:S05]  /*d590*/  @P2 BRA `(.L_x_10816) ;  /* 0x0000000000082947 */ /* 0x002fea0003800000 */
[----:B------:R-:W1:Y:S02]  /*d5a0*/  SYNCS.PHASECHK.TRANS64.TRYWAIT P0, [UR9+0x2d850], R2 ;  /* 0x02d85002ff0075a7 */ /* 0x000e640008000149 */
[----:B-1----:R-:W-:Y:S05]  /*d5b0*/  @!P0 BRA `(.L_x_10817) ;  /* 0x0000007000708947 */ /* 0x002fea0003800000 */
.L_x_10816:
[----:B------:R-:W-:Y:S01]  /*d5c0*/  UIADD3 UR42, UR42, 0x400, URZ ;  /* 0x000004002a2a7890 */ /* 0x000fe2000fffe03f */
[----:B------:R-:W-:Y:S01]  /*d5d0*/  WARPGROUP.ARRIVE ;  /* 0x00000000000079c5 */ /* 0x000fe20000000000 */
[----:B------:R-:W-:Y:S01]  /*d5e0*/  ULOP3.LUT UR36, UR36, 0x10000, URZ, 0xfc, !UPT ;  /* 0x0001000024247892 */ /* 0x000fe2000f8efc3f */
[----:B-1----:R-:W1:Y:S01]  /*d5f0*/  SHFL.BFLY PT, R7, R4, 0x2, 0x1f ;  /* 0x0c401f0004077f89 */ /* 0x002e6200000e0000 */
[----:B------:R-:W-:Y:S01]  /*d600*/  USHF.R.U32.HI UR42, URZ, 0x4, UR42 ;  /* 0x000000043f2a7899 */ /* 0x000fe2000801162a */
[----:B------:R-:W-:Y:S01]  /*d610*/  IMAD.MOV.U32 R36, RZ, RZ, -0x800000 ;  /* 0xff800000ff247424 */ /* 0x000fe200078e00ff */
[----:B------:R-:W-:Y:S01]  /*d620*/  UMOV UR5, 0x40000040 ;  /* 0x4000004000057882 */ /* 0x000fe20000000000 */
[----:B------:R-:W-:Y:S01]  /*d630*/  UMOV UR7, 0x80000020 ;  /* 0x8000002000077882 */ /* 0x000fe20000000000 */
[----:B------:R-:W-:Y:S01]  /*d640*/  ULOP3.LUT UR42, UR42, 0x3fff, URZ, 0xc0, !UPT ;  /* 0x00003fff2a2a7892 */ /* 0x000fe2000f8ec03f */
[----:B0-----:R-:W0:Y:S01]  /*d650*/  SHFL.BFLY PT, R2, R3, 0x2, 0x1f ;  /* 0x0c401f0003027f89 */ /* 0x001e2200000e0000 */
[----:B------:R-:W-:Y:S01]  /*d660*/  UMOV UR4, UR36 ;  /* 0x0000002400047c82 */ /* 0x000fe20008000000 */
[----:B--2---:R-:W-:Y:S01]  /*d670*/  IMAD.MOV.U32 R48, RZ, RZ, RZ ;  /* 0x000000ffff307224 */ /* 0x004fe200078e00ff */
[----:B------:R-:W-:Y:S01]  /*d680*/  ULOP3.LUT UR8, UR42, 0x2000000, URZ, 0xfc, !UPT ;  /* 0x020000002a087892 */ /* 0x000fe2000f8efc3f */
[----:B------:R-:W-:Y:S01]  /*d690*/  IMAD.MOV.U32 R37, RZ, RZ, -0x800000 ;  /* 0xff800000ff257424 */ /* 0x000fe200078e00ff */
[----:B------:R-:W-:-:S02]  /*d6a0*/  UIADD3 UR46, UR46, 0x1, URZ ;  /* 0x000000012e2e7890 */ /* 0x000fc4000fffe03f */
[----:B------:R-:W-:Y:S02]  /*d6b0*/  UIMAD UR8, UR45, 0x600, UR8 ;  /* 0x000006002d0878a4 */ /* 0x000fe4000f8e0208 */
[----:B------:R-:W-:-:S04]  /*d6c0*/  UIADD3 UR45, UR45, 0x1, URZ ;  /* 0x000000012d2d7890 */ /* 0x000fc8000fffe03f */
[----:B------:R-:W-:Y:S01]  /*d6d0*/  UISETP.NE.AND UP0, UPT, UR45, 0x2, UPT ;  /* 0x000000022d00788c */ /* 0x000fe2000bf05270 */
[----:B------:R-:W-:Y:S02]  /*d6e0*/  UMOV UR6, UR8 ;  /* 0x0000000800067c82 */ /* 0x000fe40008000000 */
[----:B------:R-:W-:Y:S01]  /*d6f0*/  HGMMA.64x96x16.F32 R88, gdesc[UR4].tnspB, R88, gsb0 ;  /* 0x41600000045879f0 */ /* 0x000fe20008000858 */
[----:B------:R-:W-:Y:S01]  /*d700*/  UIADD3 UR4, UR36, 0x2, URZ ;  /* 0x0000000224047890 */ /* 0x000fe2000fffe03f */
[----:B-1----:R-:W-:Y:S01]  /*d710*/  FADD.FTZ R7, R7, R4 ;  /* 0x0000000407077221 */ /* 0x002fe20000010000 */
[----:B------:R-:W-:Y:S01]  /*d720*/  UIADD3 UR6, UR8, 0x40, URZ ;  /* 0x0000004008067890 */ /* 0x000fe2000fffe03f */
[----:B------:R-:W-:Y:S01]  /*d730*/  UMOV UR5, 0x40000040 ;  /* 0x4000004000057882 */ /* 0x000fe20000000000 */
[----:B------:R-:W-:Y:S01]  /*d740*/  UMOV UR7, 0x80000020 ;  /* 0x8000002000077882 */ /* 0x000fe20000000000 */
[----:B0-----:R-:W-:Y:S01]  /*d750*/  FADD.FTZ R6, R2, R3 ;  /* 0x0000000302067221 */ /* 0x001fe20000010000 */
[----:B------:R-:W-:Y:S01]  /*d760*/  IMAD.U32 R3, RZ, RZ, UR33 ;  /* 0x00000021ff037e24 */ /* 0x000fe2000f8e00ff */
[----:B------:R-:W0:Y:S01]  /*d770*/  SHFL.BFLY PT, R2, R7, 0x1, 0x1f ;  /* 0x0c201f0007027f89 */ /* 0x000e2200000e0000 */
[----:B------:R-:W-:-:S03]  /*d780*/  USEL UR45, UR45, URZ, UP0 ;  /* 0x0000003f2d2d7287 */ /* 0x000fc60008000000 */
[----:B------:R-:W1:Y:S01]  /*d790*/  SHFL.BFLY PT, R9, R6, 0x1, 0x1f ;  /* 0x0c201f0006097f89 */ /* 0x000e6200000e0000 */
[----:B0-----:R-:W-:Y:S01]  /*d7a0*/  FADD.FTZ R10, R7, R2 ;  /* 0x00000002070a7221 */ /* 0x001fe20000010000 */
[----:B------:R-:W-:Y:S02]  /*d7b0*/  IMAD.MOV.U32 R2, RZ, RZ, RZ ;  /* 0x000000ffff027224 */ /* 0x000fe400078e00ff */
[----:B------:R-:W-:Y:S02]  /*d7c0*/  IMAD.U32 R7, RZ, RZ, UR33 ;  /* 0x00000021ff077e24 */ /* 0x000fe4000f8e00ff */
[----:B-1----:R-:W-:Y:S01]  /*d7d0*/  FADD.FTZ R9, R6, R9 ;  /* 0x0000000906097221 */ /* 0x002fe20000010000 */
[----:B------:R-:W-:Y:S01]  /*d7e0*/  FSETP.NE.FTZ.AND P0, PT, R10, RZ, PT ;  /* 0x000000ff0a00720b */ /* 0x000fe20003f15000 */
[----:B------:R-:W-:-:S03]  /*d7f0*/  IMAD.U32 R6, RZ, RZ, UR9 ;  /* 0x00000009ff067e24 */ /* 0x000fc6000f8e00ff */
        /* <DEDUP_REMOVED lines=59> */
[----:B------:R-:W-:-:S04]  /*dbb0*/  USEL UR4, URZ, 0x1, UP0 ;  /* 0x000000013f047887 */ /* 0x000fc80008000000 */
[----:B------:R-:W-:Y:S01]  /*dbc0*/  ULOP3.LUT UR50, UR50, UR4, URZ, 0x3c, !UPT ;  /* 0x0000000432327292 */ /* 0x000fe2000f8e3c3f */
        /* <DEDUP_REMOVED lines=49> */
[----:B-1----:R-:W-:-:S07]  /*dee0*/  FMUL.FTZ R48, R135, R48 ;  /* 0x0000003087307220 */ /* 0x002fce0000410000 */
.L_x_10747:
[----:B------:R-:W0:Y:S08]  /*def0*/  S2UR UR4, SR_CgaCtaId ;  /* 0x00000000000479c3 */ /* 0x000e300000008800 */
[----:B------:R-:W-:Y:S06]  /*df00*/  BAR.SYNC.DEFER_BLOCKING 0x5, 0x200 ;  /* 0x0148000000007b1d */ /* 0x000fec0000010000 */
[----:B------:R-:W-:Y:S01]  /*df10*/  UMOV UR42, 0x400 ;  /* 0x00000400002a7882 */ /* 0x000fe20000000000 */
[----:B------:R-:W-:Y:S01]  /*df20*/  BSSY B0, `(.L_x_10818) ;  /* 0x0000170000007945 */ /* 0x000fe20003800000 */
[----:B0-----:R-:W-:-:S09]  /*df30*/  ULEA UR42, UR4, UR42, 0x18 ;  /* 0x0000002a042a7291 */ /* 0x001fd2000f8ec03f */
[----:B------:R-:W0:Y:S02]  /*df40*/  LDS R0, [UR42+0x2d8d0] ;  /* 0x02d8d02aff007984 */ /* 0x000e240008000800 */
[----:B0-----:R-:W-:Y:S01]  /*df50*/  R2UR UR4, R0 ;  /* 0x00000000000472ca */ /* 0x001fe200000e0000 */
[----:B------:R-:W-:Y:S06]  /*df60*/  BAR.ARV 0x4, 0x200 ;  /* 0x0108000000007b1d */ /* 0x000fec0000002000 */
[----:B------:R-:W-:Y:S08]  /*df70*/  @P0 BRA `(.L_x_10819) ;  /* 0x0000000c00bc0947 */ /* 0x000ff00003800000 */
[----:B------:R-:W0:Y:S01]  /*df80*/  S2UR UR5, SR_SWINHI ;  /* 0x00000000000579c3 */ /* 0x000e220000002f00 */
[----:B------:R-:W-:-:S07]  /*df90*/  IMAD R3, R142, 0x20, R138 ;  /* 0x000000208e037824 */ /* 0x000fce00078e028a */
[----:B------:R-:W-:Y:S01]  /*dfa0*/  BAR.SYNC.DEFER_BLOCKING 0x1, 0x180 ;  /* 0x0046000000007b1d */ /* 0x000fe20000010000 */
[----:B------:R-:W-:Y:S01]  /*dfb0*/  USHF.R.S32.HI UR10, URZ, 0x1f, UR40 ;  /* 0x0000001f3f0a7899 */ /* 0x000fe20008011428 */
[----:B------:R-:W-:Y:S01]  /*dfc0*/  VIADD R52, R137, UR41 ;  /* 0x0000002989347c36 */ /* 0x000fe20008000000 */
[----:B------:R-:W-:Y:S01]  /*dfd0*/  USHF.R.S32.HI UR12, URZ, 0x1f, UR44 ;  /* 0x0000001f3f0c7899 */ /* 0x000fe2000801142c */
[----:B------:R-:W-:-:S04]  /*dfe0*/  F2FP.F16.F32.PACK_AB R6, R93, R6 ;  /* 0x000000065d06723e */ /* 0x000fc800000000ff */
[----:B------:R-:W1:Y:S01]  /*dff0*/  LDC R0, c[0x0][0xbe8] ;  /* 0x0002fa00ff007b82 */ /* 0x000e620000000800 */
[----:B------:R-:W-:Y:S01]  /*e000*/  ULDC.64 UR8, c[0x0][0xb90] ;  /* 0x0002e40000087ab9 */ /* 0x000fe20000000a00 */
[----:B------:R-:W-:Y:S02]  /*e010*/  F2FP.F16.F32.PACK_AB R26, R125, R26 ;  /* 0x0000001a7d1a723e */ /* 0x000fe400000000ff */
[----:B------:R-:W-:Y:S02]  /*e020*/  F2FP.F16.F32.PACK_AB R27, R46, R27 ;  /* 0x0000001b2e1b723e */ /* 0x000fe400000000ff */
[----:B------:R-:W-:Y:S02]  /*e030*/  F2FP.F16.F32.PACK_AB R28, R129, R28 ;  /* 0x0000001c811c723e */ /* 0x000fe400000000ff */
[----:B------:R-:W-:Y:S02]  /*e040*/  F2FP.F16.F32.PACK_AB R29, R44, R29 ;  /* 0x0000001d2c1d723e */ /* 0x000fe400000000ff */
[----:B------:R-:W-:-:S02]  /*e050*/  F2FP.F16.F32.PACK_AB R30, R133, R30 ;  /* 0x0000001e851e723e */ /* 0x000fc400000000ff */
[----:B------:R-:W-:Y:S01]  /*e060*/  F2FP.F16.F32.PACK_AB R31, R48, R31 ;  /* 0x0000001f301f723e */ /* 0x000fe200000000ff */
[----:B------:R-:W-:Y:S01]  /*e070*/  UMOV UR6, UR42 ;  /* 0x0000002a00067c82 */ /* 0x000fe20008000000 */
[----:B0-----:R-:W-:Y:S01]  /*e080*/  UMOV UR7, UR5 ;  /* 0x0000000500077c82 */ /* 0x001fe20008000000 */
[----:B------:R-:W-:Y:S01]  /*e090*/  UIMAD UR5, UR10, UR8, URZ ;  /* 0x000000080a0572a4 */ /* 0x000fe2000f8e023f */
[----:B------:R-:W-:Y:S02]  /*e0a0*/  IMAD.U32 R40, RZ, RZ, UR6 ;  /* 0x00000006ff287e24 */ /* 0x000fe4000f8e00ff */
[----:B------:R-:W-:Y:S01]  /*e0b0*/  IMAD.U32 R41, RZ, RZ, UR7 ;  /* 0x00000007ff297e24 */ /* 0x000fe2000f8e00ff */
[----:B------:R-:W-:Y:S02]  /*e0c0*/  UIMAD.WIDE.U32 UR6, UR40, UR8, URZ ;  /* 0x00000008280672a5 */ /* 0x000fe4000f8e003f */
[----:B------:R-:W-:Y:S01]  /*e0d0*/  UIMAD UR5, UR40, UR9, UR5 ;  /* 0x00000009280572a4 */ /* 0x000fe2000f8e0205 */
[----:B------:R-:W-:-:S02]  /*e0e0*/  IMAD.WIDE R4, R147, 0x2, R40 ;  /* 0x0000000293047825 */ /* 0x000fc400078e0228 */
[----:B------:R-:W-:Y:S01]  /*e0f0*/  ULDC.64 UR8, c[0x0][0xb98] ;  /* 0x0002e60000087ab9 */ /* 0x000fe20000000a00 */
[----:B------:R-:W-:Y:S01]  /*e100*/  UIADD3 UR7, UR7, UR5, URZ ;  /* 0x0000000507077290 */ /* 0x000fe2000fffe03f */
[----:B------:R-:W-:Y:S01]  /*e110*/  IMAD.WIDE R40, R3, 0x2, R40 ;  /* 0x0000000203287825 */ /* 0x000fe200078e0228 */
[C---:B------:R-:W-:Y:S01]  /*e120*/  IADD3 R35, P1, R4.reuse, 0x6000, RZ ;  /* 0x0000600004237810 */ /* 0x040fe20007f3e0ff */
[----:B------:R-:W-:Y:S01]  /*e130*/  UIMAD UR5, UR12, UR8, URZ ;  /* 0x000000080c0572a4 */ /* 0x000fe2000f8e023f */
[C---:B------:R-:W-:Y:S01]  /*e140*/  LOP3.LUT R3, R4.reuse, 0x180, RZ, 0xc0, !PT ;  /* 0x0000018004037812 */ /* 0x040fe200078ec0ff */
[----:B------:R-:W-:Y:S01]  /*e150*/  UIMAD.WIDE.U32 UR6, UR44, UR8, UR6 ;  /* 0x000000082c0672a5 */ /* 0x000fe2000f8e0006 */
[----:B------:R-:W-:Y:S01]  /*e160*/  IADD3 R8, P3, R4, 0x3000, RZ ;  /* 0x0000300004087810 */ /* 0x000fe20007f7e0ff */
[--C-:B------:R-:W-:Y:S01]  /*e170*/  IMAD.X R25, RZ, RZ, R5.reuse, P1 ;  /* 0x000000ffff197224 */ /* 0x100fe200008e0605 */
[----:B-1----:R-:W-:Y:S01]  /*e180*/  ISETP.NE.AND P1, PT, R0, 0x1, PT ;  /* 0x000000010000780c */ /* 0x002fe20003f25270 */
[----:B------:R-:W-:Y:S01]  /*e190*/  UIMAD UR5, UR44, UR9, UR5 ;  /* 0x000000092c0572a4 */ /* 0x000fe2000f8e0205 */
[----:B------:R-:W-:Y:S01]  /*e1a0*/  SHF.R.U64 R3, R3, 0x3, RZ ;  /* 0x0000000303037819 */ /* 0x000fe200000012ff */
[----:B------:R-:W-:Y:S01]  /*e1b0*/  IMAD.X R13, RZ, RZ, R5, P3 ;  /* 0x000000ffff0d7224 */ /* 0x000fe200018e0605 */
[C---:B------:R-:W-:Y:S01]  /*e1c0*/  IADD3 R21, P4, R4.reuse, 0x20, RZ ;  /* 0x0000002004157810 */ /* 0x040fe20007f9e0ff */
[----:B------:R-:W-:Y:S01]  /*e1d0*/  ULDC.64 UR8, c[0x0][0xae8] ;  /* 0x0002ba0000087ab9 */ /* 0x000fe20000000a00 */
[----:B------:R-:W-:-:S02]  /*e1e0*/  IADD3 R15, P0, R4, 0x6020, RZ ;  /* 0x00006020040f7810 */ /* 0x000fc40007f1e0ff */
[----:B------:R-:W-:Y:S01]  /*e1f0*/  IADD3 R33, P2, R4, 0x3020, RZ ;  /* 0x0000302004217810 */ /* 0x000fe20007f5e0ff */
[--C-:B------:R-:W-:Y:S01]  /*e200*/  IMAD.X R9, RZ, RZ, R5.reuse, P4 ;  /* 0x000000ffff097224 */ /* 0x100fe200020e0605 */
[----:B------:R-:W-:Y:S02]  /*e210*/  LOP3.LUT R4, R3, R4, RZ, 0x3c, !PT ;  /* 0x0000000403047212 */ /* 0x000fe400078e3cff */
[----:B------:R-:W-:Y:S01]  /*e220*/  LOP3.LUT R12, R35, 0x180, RZ, 0xc0, !PT ;  /* 0x00000180230c7812 */ /* 0x000fe200078ec0ff */
[----:B------:R-:W0:Y:S01]  /*e230*/  @P1 LDC R45, c[0x0][0xbec] ;  /* 0x0002fb00ff2d1b82 */ /* 0x000e220000000800 */
[----:B------:R-:W-:Y:S01]  /*e240*/  LOP3.LUT R3, R8, 0x180, RZ, 0xc0, !PT ;  /* 0x0000018008037812 */ /* 0x000fe200078ec0ff */
[----:B------:R-:W-:Y:S01]  /*e250*/  IMAD.X R11, RZ, RZ, R5, P2 ;  /* 0x000000ffff0b7224 */ /* 0x000fe200010e0605 */
[----:B------:R-:W-:Y:S02]  /*e260*/  LOP3.LUT R2, R21, 0x180, RZ, 0xc0, !PT ;  /* 0x0000018015027812 */ /* 0x000fe400078ec0ff */
[----:B------:R-:W-:-:S02]  /*e270*/  SHF.R.U64 R12, R12, 0x3, RZ ;  /* 0x000000030c0c7819 */ /* 0x000fc400000012ff */
[----:B------:R-:W-:Y:S01]  /*e280*/  SHF.R.U64 R3, R3, 0x3, RZ ;  /* 0x0000000303037819 */ /* 0x000fe200000012ff */
[----:B------:R-:W1:Y:S01]  /*e290*/  @P1 LDC R50, c[0x0][0xbf0] ;  /* 0x0002fc00ff321b82 */ /* 0x000e620000000800 */
[----:B------:R-:W-:Y:S02]  /*e2a0*/  SHF.R.U64 R2, R2, 0x3, RZ ;  /* 0x0000000302027819 */ /* 0x000fe400000012ff */
[----:B------:R-:W-:Y:S02]  /*e2b0*/  IADD3 R43, P5, R40, 0x7800, RZ ;  /* 0x00007800282b7810 */ /* 0x000fe40007fbe0ff */
[----:B------:R-:W-:Y:S02]  /*e2c0*/  LOP3.LUT R24, R12, R35, RZ, 0x3c, !PT ;  /* 0x000000230c187212 */ /* 0x000fe400078e3cff */
[----:B------:R-:W-:Y:S02]  /*e2d0*/  LOP3.LUT R14, R15, 0x180, RZ, 0xc0, !PT ;  /* 0x000001800f0e7812 */ /* 0x000fe400078ec0ff */
[----:B------:R-:W-:-:S02]  /*e2e0*/  LOP3.LUT R12, R3, R8, RZ, 0x3c, !PT ;  /* 0x00000008030c7212 */ /* 0x000fc400078e3cff */
[----:B------:R-:W-:Y:S02]  /*e2f0*/  LOP3.LUT R8, R2, R21, RZ, 0x3c, !PT ;  /* 0x0000001502087212 */ /* 0x000fe400078e3cff */
[----:B------:R-:W-:Y:S02]  /*e300*/  LOP3.LUT R2, R43, 0x180, RZ, 0xc0, !PT ;  /* 0x000001802b027812 */ /* 0x000fe400078ec0ff */
[----:B------:R-:W-:Y:S01]  /*e310*/  SHF.R.U64 R14, R14, 0x3, RZ ;  /* 0x000000030e0e7819 */ /* 0x000fe200000012ff */
[----:B0-----:R-:W-:Y:S01]  /*e320*/  @P1 IMAD.HI.U32 R45, R52, R45, RZ ;  /* 0x0000002d342d1227 */ /* 0x001fe200078e00ff */
[----:B------:R-:W-:Y:S02]  /*e330*/  SHF.R.U64 R2, R2, 0x3, RZ ;  /* 0x0000000302027819 */ /* 0x000fe400000012ff */
[----:B------:R-:W-:Y:S01]  /*e340*/  LOP3.LUT R14, R14, R15, RZ, 0x3c, !PT ;  /* 0x0000000f0e0e7212 */ /* 0x000fe200078e3cff */
[----:B------:R-:W-:Y:S01]  /*e350*/  IMAD.X R15, RZ, RZ, R5, P0 ;  /* 0x000000ffff0f7224 */ /* 0x000fe200000e0605 */
[----:B------:R-:W-:-:S02]  /*e360*/  IADD3 R39, P0, R40, 0x1800, RZ ;  /* 0x0000180028277810 */ /* 0x000fc40007f1e0ff */
[----:B------:R-:W-:Y:S01]  /*e370*/  LOP3.LUT R2, R2, R43, RZ, 0x3c, !PT ;  /* 0x0000002b02027212 */ /* 0x000fe200078e3cff */
[----:B------:R-:W-:Y:S01]  /*e380*/  IMAD.MOV.U32 R43, RZ, RZ, R52 ;  /* 0x000000ffff2b7224 */ /* 0x000fe200078e0034 */
[----:B-1----:R-:W-:Y:S02]  /*e390*/  @P1 SHF.R.U32.HI R43, RZ, R50, R45 ;  /* 0x00000032ff2b1219 */ /* 0x002fe4000001162d */
[----:B------:R-:W-:Y:S02]  /*e3a0*/  LOP3.LUT R38, R39, 0x180, RZ, 0xc0, !PT ;  /* 0x0000018027267812 */ /* 0x000fe400078ec0ff */
[----:B------:R-:W-:Y:S01]  /*e3b0*/  MOV R47, R4 ;  /* 0x00000004002f7202 */ /* 0x000fe20000000f00 */
[----:B------:R-:W-:Y:S01]  /*e3c0*/  IMAD.MOV R45, RZ, RZ, -R43 ;  /* 0x000000ffff2d7224 */ /* 0x000fe200078e0a2b */
[----:B------:R-:W-:Y:S02]  /*e3d0*/  LOP3.LUT R10, R33, 0x180, RZ, 0xc0, !PT ;  /* 0x00000180210a7812 */ /* 0x000fe400078ec0ff */
[----:B------:R-:W-:-:S02]  /*e3e0*/  F2FP.F16.F32.PACK_AB R4, R42, R7 ;  /* 0x000000072a04723e */ /* 0x000fc400000000ff */
[----:B------:R-:W-:Y:S02]  /*e3f0*/  SHF.R.U64 R38, R38, 0x3, RZ ;  /* 0x0000000326267819 */ /* 0x000fe400000012ff */
[----:B------:R-:W-:Y:S02]  /*e400*/  F2FP.F16.F32.PACK_AB R5, R91, R90 ;  /* 0x0000005a5b05723e */ /* 0x000fe400000000ff */
[----:B------:R-:W-:Y:S02]  /*e410*/  F2FP.F16.F32.PACK_AB R7, R95, R94 ;  /* 0x0000005e5f07723e */ /* 0x000fe400000000ff */
[----:B------:R-:W-:Y:S01]  /*e420*/  MOV R57, R14 ;  /* 0x0000000e00397202 */ /* 0x000fe20000000f00 */
[----:B------:R-:W-:Y:S01]  /*e430*/  IMAD R15, R0, R45, R52 ;  /* 0x0000002d000f7224 */ /* 0x000fe200078e0234 */
[----:B------:R-:W-:Y:S01]  /*e440*/  SHF.R.U64 R10, R10, 0x3, RZ ;  /* 0x000000030a0a7819 */ /* 0x000fe200000012ff */
[----:B------:R0:W-:Y:S01]  /*e450*/  STSM.16.M88.4 [R47], R4 ;  /* 0x000000042f007844 */ /* 0x0001e20000000200 */
[----:B------:R-:W-:Y:S01]  /*e460*/  LOP3.LUT R38, R38, R39, RZ, 0x3c, !PT ;  /* 0x0000002726267212 */ /* 0x000fe200078e3cff */
[----:B------:R-:W-:Y:S01]  /*e470*/  IMAD.X R39, RZ, RZ, R41, P0 ;  /* 0x000000ffff277224 */ /* 0x000fe200000e0629 */
[----:B------:R-:W-:Y:S01]  /*e480*/  MOV R62, R24 ;  /* 0x00000018003e7202 */ /* 0x000fe20000000f00 */
[----:B------:R-:W-:Y:S01]  /*e490*/  IMAD.U32 R25, RZ, RZ, UR5 ;  /* 0x00000005ff197e24 */ /* 0x000fe2000f8e00ff */
[----:B------:R-:W-:Y:S01]  /*e4a0*/  SHF.R.S32.HI R14, RZ, 0x1f, R43 ;  /* 0x0000001fff0e7819 */ /* 0x000fe2000001142b */
[----:B------:R-:W-:Y:S01]  /*e4b0*/  ULDC UR5, c[0x0][0xa88] ;  /* 0x0002a20000057ab9 */ /* 0x000fe20000000800 */
[----:B------:R-:W-:Y:S01]  /*e4c0*/  LOP3.LUT R10, R10, R33, RZ, 0x3c, !PT ;  /* 0x000000210a0a7212 */ /* 0x000fe200078e3cff */
[----:B------:R-:W-:Y:S01]  /*e4d0*/  IMAD R56, R0, UR5, RZ ;  /* 0x0000000500387c24 */ /* 0x000fe2000f8e02ff */
[----:B------:R-:W-:-:S02]  /*e4e0*/  IADD3 R33, P3, R40, 0x4800, RZ ;  /* 0x0000480028217810 */ /* 0x000fc40007f7e0ff */
[----:B------:R-:W-:Y:S02]  /*e4f0*/  IADD3 R35, P2, R40, 0x3000, RZ ;  /* 0x0000300028237810 */ /* 0x000fe40007f5e0ff */
[----:B------:R-:W-:Y:S02]  /*e500*/  LOP3.LUT R32, R33, 0x180, RZ, 0xc0, !PT ;  /* 0x0000018021207812 */ /* 0x000fe400078ec0ff */
[----:B------:R-:W-:Y:S02]  /*e510*/  LOP3.LUT R34, R35, 0x180, RZ, 0xc0, !PT ;  /* 0x0000018023227812 */ /* 0x000fe400078ec0ff */
[----:B0-----:R-:W-:Y:S02]  /*e520*/  IADD3 R4, P0, R43, UR6, RZ ;  /* 0x000000062b047c10 */ /* 0x001fe4000ff1e0ff */
[----:B------:R-:W-:Y:S02]  /*e530*/  SHF.R.S32.HI R6, RZ, 0x1f, R15 ;  /* 0x0000001fff067819 */ /* 0x000fe4000001140f */
[----:B------:R-:W-:Y:S01]  /*e540*/  IADD3.X R5, R14, UR7, R25, P0, !PT ;  /* 0x000000070e057c10 */ /* 0x000fe200087fe419 */
[----:B------:R-:W-:Y:S01]  /*e550*/  ULDC.64 UR6, c[0x0][0xb88] ;  /* 0x0002e20000067ab9 */ /* 0x000fe20000000a00 */
[----:B------:R-:W-:Y:S01]  /*e560*/  SHF.R.U64 R32, R32, 0x3, RZ ;  /* 0x0000000320207819 */ /* 0x000fe200000012ff */
[----:B------:R-:W-:Y:S01]  /*e570*/  IMAD R6, R6, UR6, RZ ;  /* 0x0000000606067c24 */ /* 0x000fe2000f8e02ff */
[----:B------:R-:W-:Y:S01]  /*e580*/  MOV R63, R10 ;  /* 0x0000000a003f7202 */ /* 0x000fe20000000f00 */
[----:B------:R-:W-:Y:S01]  /*e590*/  IMAD.WIDE.U32 R4, R15, UR6, R4 ;  /* 0x000000060f047c25 */ /* 0x000fe2000f8e0004 */
[----:B------:R-:W-:-:S02]  /*e5a0*/  SHF.R.U64 R34, R34, 0x3, RZ ;  /* 0x0000000322227819 */ /* 0x000fc400000012ff */
[----:B------:R-:W-:Y:S01]  /*e5b0*/  LOP3.LUT R32, R32, R33, RZ, 0x3c, !PT ;  /* 0x0000002120207212 */ /* 0x000fe200078e3cff */
[----:B------:R-:W-:Y:S01]  /*e5c0*/  IMAD R15, R15, UR7, R6 ;  /* 0x000000070f0f7c24 */ /* 0x000fe2000f8e0206 */
[----:B------:R-:W-:Y:S01]  /*e5d0*/  ULDC.64 UR6, c[0x0][0xb50] ;  /* 0x0002d40000067ab9 */ /* 0x000fe20000000a00 */
[----:B------:R-:W-:Y:S01]  /*e5e0*/  VIADD R11, R146, UR41 ;  /* 0x00000029920b7c36 */ /* 0x000fe20008000000 */
[----:B------:R-:W-:Y:S01]  /*e5f0*/  LOP3.LUT P0, RZ, R144, 0x3, RZ, 0xc0, !PT ;  /* 0x0000000390ff7812 */ /* 0x000fe2000780c0ff */
[----:B------:R-:W-:Y:S01]  /*e600*/  IMAD.X R33, RZ, RZ, R41, P3 ;  /* 0x000000ffff217224 */ /* 0x000fe200018e0629 */
[----:B------:R-:W-:Y:S01]  /*e610*/  LEA R42, P3, R4, UR6, 0x2 ;  /* 0x00000006042a7c11 */ /* 0x000fe2000f8610ff */
[----:B------:R-:W-:Y:S01]  /*e620*/  VIADD R7, R11, 0x8 ;  /* 0x000000080b077836 */ /* 0x000fe20000000000 */
[----:B------:R-:W-:Y:S01]  /*e630*/  LOP3.LUT R34, R34, R35, RZ, 0x3c, !PT ;  /* 0x0000002322227212 */ /* 0x000fe200078e3cff */
[----:B------:R-:W-:Y:S01]  /*e640*/  IMAD.IADD R5, R5, 0x1, R15 ;  /* 0x0000000105057824 */ /* 0x000fe200078e020f */
[----:B------:R-:W-:Y:S01]  /*e650*/  MOV R53, R8 ;  /* 0x0000000800357202 */ /* 0x000fe20000000f00 */
        /* <DEDUP_REMOVED lines=8> */
[----:B------:R-:W0:Y:S01]  /*e6e0*/  SHFL.IDX PT, R59, R43, RZ, 0x1c1f ;  /* 0x001c1fff2b3b7589 */ /* 0x000e2200000e0000 */
[----:B------:R-:W-:Y:S02]  /*e6f0*/  F2FP.F16.F32.PACK_AB R6, R101, R100 ;  /* 0x000000646506723e */ /* 0x000fe400000000ff */
[----:B------:R-:W-:Y:S01]  /*e700*/  F2FP.F16.F32.PACK_AB R7, R103, R102 ;  /* 0x000000666707723e */ /* 0x000fe200000000ff */
[----:B------:R-:W1:Y:S01]  /*e710*/  SHFL.IDX PT, R61, R43, 0x1, 0x1c1f ;  /* 0x003c1f002b3d7f89 */ /* 0x000e6200000e0000 */
        /* <DEDUP_REMOVED lines=13> */
[----:B------:R2:W-:Y:S01]  /*e7f0*/  STSM.16.M88.4 [R63], R12 ;  /* 0x0000000c3f007844 */ /* 0x0005e20000000200 */
[C---:B------:R-:W-:Y:S02]  /*e800*/  LOP3.LUT R3, R40.reuse, 0x180, RZ, 0xc0, !PT ;  /* 0x0000018028037812 */ /* 0x040fe400078ec0ff */
[----:B------:R-:W-:Y:S01]  /*e810*/  IADD3 R21, P4, R40, 0x6000, RZ ;  /* 0x0000600028157810 */ /* 0x000fe20007f9e0ff */
[----:B------:R3:W-:Y:S01]  /*e820*/  STSM.16.M88.4 [R62], R24 ;  /* 0x000000183e007844 */ /* 0x0007e20000000200 */
[----:B------:R-:W-:Y:S01]  /*e830*/  SHF.R.U64 R3, R3, 0x3, RZ ;  /* 0x0000000303037819 */ /* 0x000fe200000012ff */
[----:B------:R-:W-:Y:S01]  /*e840*/  UIMAD UR5, UR10, UR8, URZ ;  /* 0x000000080a0572a4 */ /* 0x000fe2000f8e023f */
[----:B------:R-:W-:Y:S01]  /*e850*/  LOP3.LUT R20, R21, 0x180, RZ, 0xc0, !PT ;  /* 0x0000018015147812 */ /* 0x000fe200078ec0ff */
[----:B------:R4:W-:Y:S01]  /*e860*/  STSM.16.M88.4 [R57], R28 ;  /* 0x0000001c39007844 */ /* 0x0009e20000000200 */
[----:B------:R-:W-:Y:S01]  /*e870*/  LOP3.LUT R40, R3, R40, RZ, 0x3c, !PT ;  /* 0x0000002803287212 */ /* 0x000fe200078e3cff */
[--C-:B------:R-:W-:Y:S01]  /*e880*/  IMAD.X R3, RZ, RZ, R41.reuse, P5 ;  /* 0x000000ffff037224 */ /* 0x100fe200028e0629 */
[----:B--2---:R-:W2:Y:S08]  /*e890*/  @P1 LDC R15, c[0x0][0xbec] ;  /* 0x0002fb00ff0f1b82 */ /* 0x004eb00000000800 */
[----:B------:R-:W-:Y:S08]  /*e8a0*/  BAR.SYNC.DEFER_BLOCKING 0x1, 0x180 ;  /* 0x0046000000007b1d */ /* 0x000ff00000010000 */
[----:B---3--:R-:W3:Y:S01]  /*e8b0*/  @P1 LDC R25, c[0x0][0xbf0] ;  /* 0x0002fc00ff191b82 */ /* 0x008ee20000000800 */
[----:B------:R-:W-:Y:S01]  /*e8c0*/  IMAD R12, R141, 0x60, R142 ;  /* 0x000000608d0c7824 */ /* 0x000fe200078e028e */
[----:B------:R-:W-:Y:S01]  /*e8d0*/  UIMAD.WIDE.U32 UR6, UR40, UR8, URZ ;  /* 0x00000008280672a5 */ /* 0x000fe2000f8e003f */
[----:B------:R-:W-:Y:S01]  /*e8e0*/  SHF.R.U64 R20, R20, 0x3, RZ ;  /* 0x0000000314147819 */ /* 0x000fe200000012ff */
[----:B------:R-:W-:Y:S01]  /*e8f0*/  ULDC.64 UR10, c[0x0][0xaf0] ;  /* 0x0002bc00000a7ab9 */ /* 0x000fe20000000a00 */
[----:B------:R-:W-:Y:S01]  /*e900*/  VIADD R14, R12, UR41 ;  /* 0x000000290c0e7c36 */ /* 0x000fe20008000000 */
[----:B------:R-:W-:Y:S01]  /*e910*/  UIMAD UR5, UR40, UR9, UR5 ;  /* 0x00000009280572a4 */ /* 0x000fe2000f8e0205 */
[----:B------:R-:W-:Y:S01]  /*e920*/  LOP3.LUT R20, R20, R21, RZ, 0x3c, !PT ;  /* 0x0000001514147212 */ /* 0x000fe200078e3cff */
[----:B------:R-:W-:Y:S01]  /*e930*/  UIMAD UR8, UR12, UR10, URZ ;  /* 0x0000000a0c0872a4 */ /* 0x000fe2000f8e023f */
[----:B------:R-:W-:Y:S01]  /*e940*/  IMAD.MOV.U32 R13, RZ, RZ, R14 ;  /* 0x000000ffff0d7224 */ /* 0x000fe200078e000e */
[----:B------:R-:W-:Y:S01]  /*e950*/  UIADD3 UR7, UR7, UR5, URZ ;  /* 0x0000000507077290 */ /* 0x000fe2000fffe03f */
[----:B------:R-:W-:Y:S01]  /*e960*/  IMAD.X R21, RZ, RZ, R41, P4 ;  /* 0x000000ffff157224 */ /* 0x000fe200020e0629 */
[----:B0-----:R4:W-:Y:S04]  /*e970*/  @!P2 ST.E desc[UR48][R58.64], R36 ;  /* 0x000000243a00a985 */ /* 0x0019e8000c101930 */
[----:B-1----:R4:W-:Y:S04]  /*e980*/  @!P0 ST.E desc[UR48][R60.64], R37 ;  /* 0x000000253c008985 */ /* 0x0029e8000c101930 */
[----:B------:R2:W5:Y:S01]  /*e990*/  LD.E.128 R8, desc[UR48][R2.64] ;  /* 0x0000003002087980 */ /* 0x000562000c101d00 */
[----:B------:R-:W-:-:S02]  /*e9a0*/  UIMAD UR5, UR44, UR11, UR8 ;  /* 0x0000000b2c0572a4 */ /* 0x000fc4000f8e0208 */
[----:B------:R-:W-:Y:S01]  /*e9b0*/  UIMAD.WIDE.U32 UR6, UR44, UR10, UR6 ;  /* 0x0000000a2c0672a5 */ /* 0x000fe2000f8e0006 */
[----:B------:R-:W5:Y:S01]  /*e9c0*/  LD.E.128 R40, desc[UR48][R40.64] ;  /* 0x0000003028287980 */ /* 0x000f62000c101d00 */
[----:B------:R-:W-:-:S03]  /*e9d0*/  ULDC.64 UR8, c[0x0][0xae0] ;  /* 0x0002b80000087ab9 */ /* 0x000fc60000000a00 */
[----:B------:R-:W5:Y:S01]  /*e9e0*/  LD.E.128 R44, desc[UR48][R38.64] ;  /* 0x00000030262c7980 */ /* 0x000f62000c101d00 */
[----:B--2---:R-:W-:-:S03]  /*e9f0*/  @P1 IMAD.HI.U32 R2, R14, R15, RZ ;  /* 0x0000000f0e021227 */ /* 0x004fc600078e00ff */
[----:B------:R-:W5:Y:S02]  /*ea00*/  LD.E.128 R48, desc[UR48][R34.64] ;  /* 0x0000003022307980 */ /* 0x000f64000c101d00 */
[----:B---3--:R-:W-:Y:S01]  /*ea10*/  @P1 SHF.R.U32.HI R13, RZ, R25, R2 ;  /* 0x00000019ff0d1219 */ /* 0x008fe20000011602 */
[----:B------:R-:W-:Y:S01]  /*ea20*/  UIADD3 UR5, UR7, UR5, URZ ;  /* 0x0000000507057290 */ /* 0x000fe2000fffe03f */
[----:B------:R-:W5:Y:S02]  /*ea30*/  LD.E.128 R4, desc[UR48][R32.64] ;  /* 0x0000003020047980 */ /* 0x000f64000c101d00 */
[--C-:B------:R-:W-:Y:S01]  /*ea40*/  SHF.R.S32.HI R12, RZ, 0x1f, R13.reuse ;  /* 0x0000001fff0c7819 */ /* 0x100fe2000001140d */
[----:B------:R-:W-:Y:S01]  /*ea50*/  IMAD.MOV R15, RZ, RZ, -R13 ;  /* 0x000000ffff0f7224 */ /* 0x000fe200078e0a0d */
[----:B------:R0:W5:Y:S01]  /*ea60*/  LD.E.128 R52, desc[UR48][R20.64] ;  /* 0x0000003014347980 */ /* 0x000162000c101d00 */
[----:B------:R-:W-:Y:S02]  /*ea70*/  IMAD.U32 R3, RZ, RZ, UR7 ;  /* 0x00000007ff037e24 */ /* 0x000fe4000f8e00ff */
[----:B------:R-:W-:Y:S01]  /*ea80*/  IMAD R15, R0, R15, R14 ;  /* 0x0000000f000f7224 */ /* 0x000fe200078e020e */
[----:B------:R-:W-:Y:S01]  /*ea90*/  @!PT LDS RZ, [RZ] ;  /* 0x00000000fffff984 */ /* 0x000fe20000000800 */
[----:B------:R-:W-:Y:S01]  /*eaa0*/  @!PT LDS RZ, [RZ] ;  /* 0x00000000fffff984 */ /* 0x000fe20000000800 */
[----:B------:R-:W-:Y:S01]  /*eab0*/  @!PT LDS RZ, [RZ] ;  /* 0x00000000fffff984 */ /* 0x000fe20000000800 */
[----:B------:R-:W-:Y:S01]  /*eac0*/  @!PT LDS RZ, [RZ] ;  /* 0x00000000fffff984 */ /* 0x000fe20000000800 */
[----:B------:R1:W-:Y:S06]  /*ead0*/  MEMBAR.ALL.CTA ;  /* 0x0000000000007992 */ /* 0x0003ec0000008000 */
[----:B-1----:R-:W1:Y:S01]  /*eae0*/  FENCE.VIEW.ASYNC.S ;  /* 0x00000000000073c6 */ /* 0x002e620000000000 */
[----:B------:R-:W-:Y:S01]  /*eaf0*/  IMAD.U32 R2, RZ, RZ, UR6 ;  /* 0x00000006ff027e24 */ /* 0x000fe2000f8e00ff */
[----:B------:R-:W-:Y:S01]  /*eb00*/  ULDC.64 UR6, c[0x0][0xad8] ;  /* 0x0002b60000067ab9 */ /* 0x000fe20000000a00 */
[----:B------:R-:W-:-:S02]  /*eb10*/  IMAD.U32 R3, RZ, RZ, UR5 ;  /* 0x00000005ff037e24 */ /* 0x000fc4000f8e00ff */
[----:B------:R-:W-:Y:S01]  /*eb20*/  IMAD R12, R12, UR8, RZ ;  /* 0x000000080c0c7c24 */ /* 0x000fe2000f8e02ff */
[----:B------:R-:W-:Y:S01]  /*eb30*/  SHF.R.S32.HI R0, RZ, 0x1f, R15 ;  /* 0x0000001fff007819 */ /* 0x000fe2000001140f */
[----:B------:R-:W-:-:S04]  /*eb40*/  IMAD.WIDE.U32 R2, R13, UR8, R2 ;  /* 0x000000080d027c25 */ /* 0x000fc8000f8e0002 */
[----:B0-----:R-:W-:Y:S02]  /*eb50*/  IMAD R21, R13, UR9, R12 ;  /* 0x000000090d157c24 */ /* 0x001fe4000f8e020c */
[----:B------:R-:W-:Y:S02]  /*eb60*/  IMAD R0, R0, UR6, RZ ;  /* 0x0000000600007c24 */ /* 0x000fe4000f8e02ff */
[----:B------:R-:W-:Y:S02]  /*eb70*/  IMAD.IADD R3, R3, 0x1, R21 ;  /* 0x0000000103037824 */ /* 0x000fe400078e0215 */
[----:B------:R-:W-:Y:S01]  /*eb80*/  VIADD R25, R142, UR41 ;  /* 0x000000298e197c36 */ /* 0x000fe20008000000 */
[----:B------:R-:W-:Y:S01]  /*eb90*/  UIADD3 UR5, UR42, 0x2d820, URZ ;  /* 0x0002d8202a057890 */ /* 0x000fe2000fffe03f */
[C---:B------:R-:W-:Y:S02]  /*eba0*/  IMAD R13, R15.reuse, UR7, R0 ;  /* 0x000000070f0d7c24 */ /* 0x040fe4000f8e0200 */
[----:B------:R-:W-:Y:S01]  /*ebb0*/  IMAD.WIDE.U32 R2, R15, UR6, R2 ;  /* 0x000000060f027c25 */ /* 0x000fe2000f8e0002 */
[----:B------:R-:W-:Y:S01]  /*ebc0*/  ISETP.GE.AND P0, PT, R25, R56, PT ;  /* 0x000000381900720c */ /* 0x000fe20003f06270 */
[----:B------:R-:W-:Y:S01]  /*ebd0*/  ULDC.64 UR6, c[0x0][0xa80] ;  /* 0x0002a00000067ab9 */ /* 0x000fe20000000a00 */
[----:B------:R-:W-:Y:S01]  /*ebe0*/  UPRMT UR5, URZ, 0x654, UR5 ;  /* 0x000006543f057896 */ /* 0x000fe20008000005 */
[----:B------:R-:W-:Y:S01]  /*ebf0*/  IMAD.IADD R3, R3, 0x1, R13 ;  /* 0x0000000103037824 */ /* 0x000fe200078e020d */
[----:B------:R-:W-:-:S04]  /*ec00*/  LEA R0, P1, R2, UR6, 0x1 ;  /* 0x0000000602007c11 */ /* 0x000fc8000f8208ff */
[----:B------:R-:W-:Y:S01]  /*ec10*/  LEA.HI.X R24, R2, UR7, R3, 0x1, P1 ;  /* 0x0000000702187c11 */ /* 0x000fe200088f0c03 */
[----:B-1----:R4:W0:Y:S01]  /*ec20*/  SHFL.IDX PT, R12, R0, RZ, 0x1c1f ;  /* 0x001c1fff000c7589 */ /* 0x00282200000e0000 */
[----:B------:R-:W-:Y:S01]  /*ec30*/  BSSY B1, `(.L_x_10820) ;  /* 0x0000010000017945 */ /* 0x000fe20003800000 */
[----:B------:R-:W-:Y:S02]  /*ec40*/  SYNCS.ARRIVE.TRANS64.RED.A1T0 RZ, [UR5], RZ ;  /* 0x000000ffffff79a7 */ /* 0x000fe40008100405 */
[----:B------:R4:W1:Y:S01]  /*ec50*/  SHFL.IDX PT, R13, R24, RZ, 0x1c1f ;  /* 0x001c1fff180d7589 */ /* 0x00086200000e0000 */
[----:B------:R-:W-:Y:S05]  /*ec60*/  @P0 BRA `(.L_x_10821) ;  /* 0x0000000000300947 */ /* 0x000fea0003800000 */
        /* <DEDUP_REMOVED lines=12> */
.L_x_10821:
[----:B------:R-:W-:Y:S05]  /*ed30*/  BSYNC B1 ;  /* 0x0000000000017941 */ /* 0x000fea0003800000 */
.L_x_10820:
[----:B--2---:R-:W-:Y:S01]  /*ed40*/  VIADD R3, R25, 0x60 ;  /* 0x0000006019037836 */ /* 0x004fe20000000000 */
[----:B-1----:R1:W2:Y:S04]  /*ed50*/  SHFL.IDX PT, R13, R24, 0x1, 0x1c1f ;  /* 0x003c1f00180d7f89 */ /* 0x0022a800000e0000 */
[----:B------:R-:W-:Y:S01]  /*ed60*/  ISETP.GE.AND P0, PT, R3, R56, PT ;  /* 0x000000380300720c */ /* 0x000fe20003f06270 */
[----:B0-----:R1:W0:-:S12]  /*ed70*/  SHFL.IDX PT, R12, R0, 0x1, 0x1c1f ;  /* 0x003c1f00000c7f89 */ /* 0x00121800000e0000 */
[----:B-1----:R-:W-:Y:S05]  /*ed80*/  @P0 BRA `(.L_x_10822) ;  /* 0x0000000800240947 */ /* 0x002fea0003800000 */
[----:B------:R-:W-:Y:S02]  /*ed90*/  ULDC UR5, c[0x0][0xac8] ;  /* 0x0002b20000057ab9 */ /* 0x000fe40000000800 */
[----:B------:R-:W-:Y:S02]  /*eda0*/  ISETP.GE.AND P2, PT, R139, UR5, PT ;  /* 0x000000058b007c0c */ /* 0x000fe4000bf46270 */
[----:B------:R-:W-:-:S11]  /*edb0*/  ISETP.GE.AND P1, PT, R138, UR5, PT ;  /* 0x000000058a007c0c */ /* 0x000fd6000bf26270 */
[C---:B0-----:R-:W-:Y:S02]  /*edc0*/  @!P2 LEA R14, P0, R139.reuse, R12, 0x1 ;  /* 0x0000000c8b0ea211 */ /* 0x041fe400078008ff */
[----:B--2---:R-:W-:Y:S02]  /*edd0*/  @!P1 IMAD.WIDE R2, R138, 0x2, R12 ;  /* 0x000000028a029825 */ /* 0x004fe400078e020c */
[----:B------:R-:W-:Y:S02]  /*ede0*/  @!P2 LEA.HI.X R15, R139, R13, R149, 0x1, P0 ;  /* 0x0000000d8b0fa211 */ /* 0x000fe400000f0c95 */
[----:B------:R-:W-:Y:S01]  /*edf0*/  ISETP.GE.AND P0, PT, R140, UR5, PT ;  /* 0x000000058c007c0c */ /* 0x000fe2000bf06270 */
[----:B-----5:R0:W-:Y:S04]  /*ee00*/  @!P1 ST.E.128 desc[UR48][R2.64], R44 ;  /* 0x0000002c02009985 */ /* 0x0201e8000c101d30 */
[----:B------:R0:W-:Y:S08]  /*ee10*/  @!P2 ST.E.128 desc[UR48][R14.64], R4 ;  /* 0x000000040e00a985 */ /* 0x0001f0000c101d30 */
[----:B------:R-:W-:Y:S05]  /*ee20*/  @P0 BRA `(.L_x_10822) ;  /* 0x0000000400fc0947 */ /* 0x000fea0003800000 */
[----:B0-----:R-:W-:-:S04]  /*ee30*/  LEA R2, P0, R140, R12, 0x1 ;  /* 0x0000000c8c027211 */ /* 0x001fc800078008ff */
[----:B------:R-:W-:-:S05]  /*ee40*/  LEA.HI.X R3, R140, R13, R148, 0x1, P0 ;  /* 0x0000000d8c037211 */ /* 0x000fca00000f0c94 */
[----:B------:R0:W-:Y:S01]  /*ee50*/  ST.E.128 desc[UR48][R2.64], R8 ;  /* 0x0000000802007985 */ /* 0x0001e2000c101d30 */
[----:B------:R-:W-:Y:S05]  /*ee60*/  BRA `(.L_x_10822) ;  /* 0x0000000400ec7947 */ /* 0x000fea0003800000 */
.L_x_10819:
        /* <DEDUP_REMOVED lines=50> */
.L_x_10824:
[----:B------:R-:W-:Y:S05]  /*f190*/  BSYNC B1 ;  /* 0x0000000000017941 */ /* 0x000fea0003800000 */
.L_x_10823:
        /* <DEDUP_REMOVED lines=19> */
[----:B------:R-:W-:Y:S02]  /*f2d0*/  IMAD R7, R8, R7, R6 ;  /* 0x0000000708077224 */ /* 0x000fe400078e0206 */
[----:B------:R-:W-:Y:S02]  /*f2e0*/  IMAD R0, R0, UR8, RZ ;  /* 0x0000000800007c24 */ /* 0x000fe4000f8e02ff */
[----:B------:R-:W-:Y:S01]  /*f2f0*/  IMAD.U32 R2, RZ, RZ, UR6 ;  /* 0x00000006ff027e24 */ /* 0x000fe2000f8e00ff */
[----:B------:R-:W-:Y:S01]  /*f300*/  ULDC.64 UR6, c[0x0][0xad8] ;  /* 0x0002b60000067ab9 */ /* 0x000fe20000000a00 */
[----:B------:R-:W-:Y:S01]  /*f310*/  IMAD.U32 R3, RZ, RZ, UR5 ;  /* 0x00000005ff037e24 */ /* 0x000fe2000f8e00ff */
[----:B------:R-:W-:Y:S01]  /*f320*/  ULDC UR5, c[0x0][0xa88] ;  /* 0x0002a20000057ab9 */ /* 0x000fe20000000800 */
[C---:B------:R-:W-:Y:S01]  /*f330*/  IMAD R9, R5.reuse, UR9, R0 ;  /* 0x0000000905097c24 */ /* 0x040fe2000f8e0200 */
[----:B------:R-:W-:Y:S01]  /*f340*/  SHF.R.S32.HI R0, RZ, 0x1f, R7 ;  /* 0x0000001fff007819 */ /* 0x000fe20000011407 */
[----:B------:R-:W-:-:S04]  /*f350*/  IMAD.WIDE.U32 R2, R5, UR8, R2 ;  /* 0x0000000805027c25 */ /* 0x000fc8000f8e0002 */
[----:B------:R-:W-:Y:S02]  /*f360*/  IMAD R0, R0, UR6, RZ ;  /* 0x0000000600007c24 */ /* 0x000fe4000f8e02ff */
[----:B------:R-:W-:Y:S02]  /*f370*/  IMAD.IADD R3, R3, 0x1, R9 ;  /* 0x0000000103037824 */ /* 0x000fe400078e0209 */
[C---:B------:R-:W-:Y:S02]  /*f380*/  IMAD R5, R7.reuse, UR7, R0 ;  /* 0x0000000707057c24 */ /* 0x040fe4000f8e0200 */
[----:B------:R-:W-:Y:S01]  /*f390*/  IMAD.WIDE.U32 R2, R7, UR6, R2 ;  /* 0x0000000607027c25 */ /* 0x000fe2000f8e0002 */
[----:B------:R-:W-:-:S03]  /*f3a0*/  ULDC.64 UR6, c[0x0][0xa80] ;  /* 0x0002a00000067ab9 */ /* 0x000fc60000000a00 */
[----:B------:R-:W-:Y:S01]  /*f3b0*/  IMAD R7, R8, UR5, RZ ;  /* 0x0000000508077c24 */ /* 0x000fe2000f8e02ff */
[----:B------:R-:W-:Y:S01]  /*f3c0*/  LEA R4, P1, R2, UR6, 0x1 ;  /* 0x0000000602047c11 */ /* 0x000fe2000f8208ff */
[----:B------:R-:W-:Y:S02]  /*f3d0*/  VIADD R0, R142, UR41 ;  /* 0x000000298e007c36 */ /* 0x000fe40008000000 */
[----:B------:R-:W-:-:S03]  /*f3e0*/  IMAD.IADD R3, R3, 0x1, R5 ;  /* 0x0000000103037824 */ /* 0x000fc600078e0205 */
[----:B------:R-:W-:Y:S02]  /*f3f0*/  ISETP.GE.AND P0, PT, R0, R7, PT ;  /* 0x000000070000720c */ /* 0x000fe40003f06270 */
[----:B------:R-:W-:Y:S02]  /*f400*/  LEA.HI.X R5, R2, UR7, R3, 0x1, P1 ;  /* 0x0000000702057c11 */ /* 0x000fe400088f0c03 */
[----:B------:R0:W1:Y:S04]  /*f410*/  SHFL.IDX PT, R2, R4, RZ, 0x1c1f ;  /* 0x001c1fff04027589 */ /* 0x00006800000e0000 */
[----:B------:R0:W2:Y:S05]  /*f420*/  SHFL.IDX PT, R3, R5, RZ, 0x1c1f ;  /* 0x001c1fff05037589 */ /* 0x0000aa00000e0000 */
[----:B------:R-:W-:Y:S05]  /*f430*/  @P0 BRA `(.L_x_10826) ;  /* 0x0000000000300947 */ /* 0x000fea0003800000 */
[----:B------:R-:W-:Y:S02]  /*f440*/  ULDC UR5, c[0x0][0xac8] ;  /* 0x0002b20000057ab9 */ /* 0x000fe40000000800 */
[----:B------:R-:W-:Y:S02]  /*f450*/  ISETP.GE.AND P3, PT, R139, UR5, PT ;  /* 0x000000058b007c0c */ /* 0x000fe4000bf66270 */
[----:B------:R-:W-:Y:S02]  /*f460*/  ISETP.GE.AND P4, PT, R140, UR5, PT ;  /* 0x000000058c007c0c */ /* 0x000fe4000bf86270 */
[----:B------:R-:W-:-:S09]  /*f470*/  ISETP.GE.AND P2, PT, R138, UR5, PT ;  /* 0x000000058a007c0c */ /* 0x000fd2000bf46270 */
[CC--:B-1----:R-:W-:Y:S02]  /*f480*/  @!P3 LEA R10, P0, R139.reuse, R2.reuse, 0x1 ;  /* 0x000000028b0ab211 */ /* 0x0c2fe400078008ff */
[----:B------:R-:W-:Y:S02]  /*f490*/  @!P4 LEA R12, P1, R140, R2, 0x1 ;  /* 0x000000028c0cc211 */ /* 0x000fe400078208ff */
[----:B--2---:R-:W-:Y:S01]  /*f4a0*/  @!P2 IMAD.WIDE R8, R138, 0x2, R2 ;  /* 0x000000028a08a825 */ /* 0x004fe200078e0202 */
[-C--:B------:R-:W-:Y:S02]  /*f4b0*/  @!P3 LEA.HI.X R11, R139, R3.reuse, R149, 0x1, P0 ;  /* 0x000000038b0bb211 */ /* 0x080fe400000f0c95 */
[----:B------:R-:W-:Y:S02]  /*f4c0*/  @!P4 LEA.HI.X R13, R140, R3, R148, 0x1, P1 ;  /* 0x000000038c0dc211 */ /* 0x000fe400008f0c94 */
[----:B------:R3:W-:Y:S04]  /*f4d0*/  @!P2 ST.E.128 desc[UR48][R8.64], RZ ;  /* 0x000000ff0800a985 */ /* 0x0007e8000c101d30 */
[----:B------:R3:W-:Y:S04]  /*f4e0*/  @!P3 ST.E.128 desc[UR48][R10.64], RZ ;  /* 0x000000ff0a00b985 */ /* 0x0007e8000c101d30 */
[----:B------:R3:W-:Y:S02]  /*f4f0*/  @!P4 ST.E.128 desc[UR48][R12.64], RZ ;  /* 0x000000ff0c00c985 */ /* 0x0007e4000c101d30 */
.L_x_10826:
[----:B------:R-:W-:Y:S05]  /*f500*/  BSYNC B1 ;  /* 0x0000000000017941 */ /* 0x000fea0003800000 */
.L_x_10825:
[----:B------:R-:W-:Y:S01]  /*f510*/  VIADD R0, R0, 0x60 ;  /* 0x0000006000007836 */ /* 0x000fe20000000000 */
[----:B--2---:R2:W4:Y:S04]  /*f520*/  SHFL.IDX PT, R3, R5, 0x1, 0x1c1f ;  /* 0x003c1f0005037f89 */ /* 0x00452800000e0000 */
[----:B------:R-:W-:Y:S01]  /*f530*/  ISETP.GE.AND P0, PT, R0, R7, PT ;  /* 0x000000070000720c */ /* 0x000fe20003f06270 */
[----:B-1----:R2:W1:-:S12]  /*f540*/  SHFL.IDX PT, R2, R4, 0x1, 0x1c1f ;  /* 0x003c1f0004027f89 */ /* 0x00245800000e0000 */
[----:B--2---:R-:W-:Y:S05]  /*f550*/  @P0 BRA `(.L_x_10822) ;  /* 0x0000000000300947 */ /* 0x004fea0003800000 */
[----:B------:R-:W-:Y:S02]  /*f560*/  ULDC UR5, c[0x0][0xac8] ;  /* 0x0002b20000057ab9 */ /* 0x000fe40000000800 */
[----:B------:R-:W-:Y:S02]  /*f570*/  ISETP.GE.AND P3, PT, R139, UR5, PT ;  /* 0x000000058b007c0c */ /* 0x000fe4000bf66270 */
[----:B------:R-:W-:Y:S02]  /*f580*/  ISETP.GE.AND P4, PT, R140, UR5, PT ;  /* 0x000000058c007c0c */ /* 0x000fe4000bf86270 */
[----:B------:R-:W-:-:S09]  /*f590*/  ISETP.GE.AND P2, PT, R138, UR5, PT ;  /* 0x000000058a007c0c */ /* 0x000fd2000bf46270 */
[CC--:B-1----:R-:W-:Y:S02]  /*f5a0*/  @!P3 LEA R6, P0, R139.reuse, R2.reuse, 0x1 ;  /* 0x000000028b06b211 */ /* 0x0c2fe400078008ff */
[----:B---3--:R-:W-:Y:S02]  /*f5b0*/  @!P4 LEA R8, P1, R140, R2, 0x1 ;  /* 0x000000028c08c211 */ /* 0x008fe400078208ff */
[----:B0---4-:R-:W-:Y:S01]  /*f5c0*/  @!P2 IMAD.WIDE R4, R138, 0x2, R2 ;  /* 0x000000028a04a825 */ /* 0x011fe200078e0202 */
[-C--:B------:R-:W-:Y:S02]  /*f5d0*/  @!P3 LEA.HI.X R7, R139, R3.reuse, R149, 0x1, P0 ;  /* 0x000000038b07b211 */ /* 0x080fe400000f0c95 */
[----:B------:R-:W-:Y:S02]  /*f5e0*/  @!P4 LEA.HI.X R9, R140, R3, R148, 0x1, P1 ;  /* 0x000000038c09c211 */ /* 0x000fe400008f0c94 */
[----:B------:R2:W-:Y:S04]  /*f5f0*/  @!P2 ST.E.128 desc[UR48][R4.64], RZ ;  /* 0x000000ff0400a985 */ /* 0x0005e8000c101d30 */
[----:B------:R2:W-:Y:S04]  /*f600*/  @!P3 ST.E.128 desc[UR48][R6.64], RZ ;  /* 0x000000ff0600b985 */ /* 0x0005e8000c101d30 */
[----:B------:R2:W-:Y:S02]  /*f610*/  @!P4 ST.E.128 desc[UR48][R8.64], RZ ;  /* 0x000000ff0800c985 */ /* 0x0005e4000c101d30 */
.L_x_10822:
[----:B------:R-:W-:Y:S05]  /*f620*/  BSYNC B0 ;  /* 0x0000000000007941 */ /* 0x000fea0003800000 */
.L_x_10818:
[----:B------:R-:W-:Y:S02]  /*f630*/  ULDC UR5, c[0x0][0xc38] ;  /* 0x00030e0000057ab9 */ /* 0x000fe40000000800 */
[----:B------:R-:W-:-:S06]  /*f640*/  UISETP.GE.AND UP0, UPT, UR4, UR5, UPT ;  /* 0x000000050400728c */ /* 0x000fcc000bf06270 */
[----:B------:R-:W-:-:S13]  /*f650*/  PLOP3.LUT P0, PT, PT, PT, UP0, 0x80, 0x0 ;  /* 0x000000000000781c */ /* 0x000fda0003f0f008 */
[----:B------:R-:W-:Y:S05]  /*f660*/  @!P0 BRA `(.L_x_10827) ;  /* 0xffffff1800288947 */ /* 0x000fea000383ffff */
[----:B------:R-:W-:Y:S05]  /*f670*/  EXIT ;  /* 0x000000000000794d */ /* 0x000fea0003800000 */
.L_x_10737:
[----:B------:R-:W-:-:S08]  /*f680*/  NOP ;  /* 0x0000000000007918 */ /* 0x000fd00000000000 */
[----:B------:R-:W0:-:S00]  /*f690*/  USETMAXREG.DEALLOC.CTAPOOL 0x20 ;  /* 0x00000020000079c8 */ /* 0x000e0000080e0500 */
[----:B0-----:R-:W-:-:S06]  /*f6a0*/  LOP3.LUT R0, R0, 0x3, RZ, 0xc0, !PT ;  /* 0x0000000300007812 */ /* 0x001fcc00078ec0ff */
[----:B------:R-:W0:Y:S01]  /*f6b0*/  S2UR UR6, SR_CTAID.X ;  /* 0x00000000000679c3 */ /* 0x000e220000002500 */
[----:B------:R-:W-:Y:S01]  /*f6c0*/  LOP3.LUT R19, R19, 0xfffffffb, RZ, 0xc0, !PT ;  /* 0xfffffffb13137812 */ /* 0x000fe200078ec0ff */
[----:B------:R-:W-:Y:S01]  /*f6d0*/  IMAD.MOV.U32 R16, RZ, RZ, RZ ;  /* 0x000000ffff107224 */ /* 0x000fe200078e00ff */
[----:B------:R1:W2:Y:S01]  /*f6e0*/  SHFL.IDX PT, R2, R0, RZ, 0x1f ;  /* 0x00001fff00027589 */ /* 0x0002a200000e0000 */
[----:B------:R-:W-:Y:S02]  /*f6f0*/  IMAD.MOV.U32 R24, RZ, RZ, 0x1 ;  /* 0x00000001ff187424 */ /* 0x000fe400078e00ff */
[----:B------:R-:W-:Y:S02]  /*f700*/  IMAD.MOV.U32 R29, RZ, RZ, RZ ;  /* 0x000000ffff1d7224 */ /* 0x000fe400078e00ff */
[----:B-1----:R-:W0:Y:S01]  /*f710*/  LDC R0, c[0x0][0xc38] ;  /* 0x00030e00ff007b82 */ /* 0x002e220000000800 */
[----:B--2---:R-:W-:-:S13]  /*f720*/  ISETP.NE.AND P0, PT, R2, RZ, PT ;  /* 0x000000ff0200720c */ /* 0x004fda0003f05270 */
[----:B------:R-:W-:Y:S01]  /*f730*/  @P0 LOP3.LUT R19, R19, 0x4, RZ, 0xfc, !PT ;  /* 0x0000000413130812 */ /* 0x000fe200078efcff */
[----:B------:R-:W-:Y:S06]  /*f740*/  @P0 BAR.ARV 0x4, 0x200 ;  /* 0x0108000000000b1d */ /* 0x000fec0000002000 */
[----:B0-----:R-:W-:-:S13]  /*f750*/  ISETP.LE.AND P0, PT, R0, UR6, PT ;  /* 0x0000000600007c0c */ /* 0x001fda000bf03270 */
[----:B------:R-:W-:Y:S05]  /*f760*/  @P0 BRA `(.L_x_10828) ;  /* 0x0000004800640947 */ /* 0x000fea0003800000 */
[----:B------:R-:W0:Y:S01]  /*f770*/  S2R R6, SR_TID.X ;  /* 0x0000000000067919 */ /* 0x000e220000002100 */
[----:B------:R-:W1:Y:S01]  /*f780*/  S2UR UR5, SR_CgaCtaId ;  /* 0x00000000000579c3 */ /* 0x000e620000008800 */
[----:B------:R-:W-:Y:S01]  /*f790*/  UMOV UR4, 0x400 ;  /* 0x0000040000047882 */ /* 0x000fe20000000000 */
[----:B------:R-:W-:Y:S01]  /*f7a0*/  IMAD.U32 R27, RZ, RZ, UR6 ;  /* 0x00000006ff1b7e24 */ /* 0x000fe2000f8e00ff */
[----:B------:R-:W-:Y:S01]  /*f7b0*/  ULDC UR42, c[0x0][0xc] ;  /* 0x00000300002a7ab9 */ /* 0x000fe20000000800 */
[----:B------:R-:W-:Y:S01]  /*f7c0*/  IMAD.MOV.U32 R24, RZ, RZ, 0x1 ;  /* 0x00000001ff187424 */ /* 0x000fe200078e00ff */
[----:B------:R-:W-:Y:S01]  /*f7d0*/  ULDC.64 UR46, c[0x0][0x198] ;  /* 0x00006600002e7ab9 */ /* 0x000fe20000000a00 */
[----:B------:R-:W-:Y:S02]  /*f7e0*/  IMAD.MOV.U32 R29, RZ, RZ, RZ ;  /* 0x000000ffff1d7224 */ /* 0x000fe400078e00ff */
[----:B------:R-:W-:Y:S01]  /*f7f0*/  IMAD.MOV.U32 R16, RZ, RZ, RZ ;  /* 0x000000ffff107224 */ /* 0x000fe200078e00ff */
[----:B-1----:R-:W-:-:S06]  /*f800*/  ULEA UR4, UR5, UR4, 0x18 ;  /* 0x0000000405047291 */ /* 0x002fcc000f8ec03f */
[----:B------:R-:W-:Y:S01]  /*f810*/  IMAD.U32 R17, RZ, RZ, UR4 ;  /* 0x00000004ff117e24 */ /* 0x000fe2000f8e00ff */
[C---:B0-----:R-:W-:Y:S01]  /*f820*/  LOP3.LUT R5, R6.reuse, 0x7f, RZ, 0xc0, !PT ;  /* 0x0000007f06057812 */ /* 0x041fe200078ec0ff */
[C---:B------:R-:W-:Y:S01]  /*f830*/  IMAD.SHL.U32 R0, R6.reuse, 0x8, RZ ;  /* 0x0000000806007824 */ /* 0x040fe200078e00ff */
[----:B------:R-:W-:-:S03]  /*f840*/  LOP3.LUT R28, R6, 0x1f, RZ, 0xc0, !PT ;  /* 0x0000001f061c7812 */ /* 0x000fc600078ec0ff */
[----:B------:R-:W-:Y:S01]  /*f850*/  IMAD.SHL.U32 R4, R5, 0x8, RZ ;  /* 0x0000000805047824 */ /* 0x000fe200078e00ff */
[C---:B------:R-:W-:Y:S02]  /*f860*/  LOP3.LUT R3, R0.reuse, 0x20, RZ, 0xc0, !PT ;  /* 0x0000002000037812 */ /* 0x040fe400078ec0ff */
[----:B------:R-:W-:Y:S02]  /*f870*/  LOP3.LUT R2, R0, 0xd8, RZ, 0xc0, !PT ;  /* 0x000000d800027812 */ /* 0x000fe400078ec0ff */
[----:B------:R-:W-:Y:S02]  /*f880*/  LOP3.LUT R3, R3, 0x300, R4, 0xf8, !PT ;  /* 0x0000030003037812 */ /* 0x000fe400078ef804 */
[----:B------:R-:W-:Y:S02]  /*f890*/  LOP3.LUT R2, R2, 0x18, R6, 0x78, !PT ;  /* 0x0000001802027812 */ /* 0x000fe400078e7806 */
[----:B------:R-:W-:Y:S02]  /*f8a0*/  LOP3.LUT R0, R0, 0x18, RZ, 0xc0, !PT ;  /* 0x0000001800007812 */ /* 0x000fe400078ec0ff */
[----:B------:R-:W-:Y:S01]  /*f8b0*/  LOP3.LUT R26, R3, R2, RZ, 0xfc, !PT ;  /* 0x00000002031a7212 */ /* 0x000fe200078efcff */
[----:B------:R-:W-:Y:S01]  /*f8c0*/  IMAD.SHL.U32 R2, R6, 0x20, RZ ;  /* 0x0000002006027824 */ /* 0x000fe200078e00ff */
[----:B------:R-:W-:-:S03]  /*f8d0*/  SHF.R.U32.HI R3, RZ, 0x2, R5 ;  /* 0x00000002ff037819 */ /* 0x000fc60000011605 */
[----:B------:R-:W-:Y:S01]  /*f8e0*/  IMAD R26, R26, 0x2, R17 ;  /* 0x000000021a1a7824 */ /* 0x000fe200078e0211 */
[----:B------:R-:W-:Y:S02]  /*f8f0*/  LOP3.LUT R3, R3, 0x60, R2, 0xf8, !PT ;  /* 0x0000006003037812 */ /* 0x000fe400078ef802 */
[C---:B------:R-:W-:Y:S02]  /*f900*/  LOP3.LUT R2, R0.reuse, 0x20, RZ, 0xfc, !PT ;  /* 0x0000002000027812 */ /* 0x040fe400078efcff */
[----:B------:R-:W-:-:S07]  /*f910*/  LOP3.LUT R0, R0, 0x40, RZ, 0xfc, !PT ;  /* 0x0000004000007812 */ /* 0x000fce00078efcff */
.L_x_10926:
[----:B------:R-:W-:Y:S01]  /*f920*/  ULDC UR8, c[0x0][0xc60] ;  /* 0x0003180000087ab9 */ /* 0x000fe20000000800 */
[C---:B------:R-:W-:Y:S01]  /*f930*/  R2UR UR7, R27.reuse ;  /* 0x000000001b0772ca */ /* 0x040fe200000e0000 */
[----:B------:R-:W-:Y:S01]  /*f940*/  UISETP.NE.AND UP0, UPT, UR8, 0x1, UPT ;  /* 0x000000010800788c */ /* 0x000fe2000bf05270 */
[----:B------:R-:W-:-:S10]  /*f950*/  R2UR UR6, R27 ;  /* 0x000000001b0672ca */ /* 0x000fd400000e0000 */
        /* <DEDUP_REMOVED lines=9> */
[----:B0-----:R-:W-:Y:S05]  /*f9f0*/  @!P0 BRA `(.L_x_10829) ;  /* 0x0000000000208947 */ /* 0x001fea0003800000 */
        /* <DEDUP_REMOVED lines=8> */
.L_x_10829:
[----:B------:R-:W-:Y:S01]  /*fa80*/  ULDC UR9, c[0x0][0xc54] ;  /* 0x0003150000097ab9 */ /* 0x000fe20000000800 */
[----:B------:R-:W-:Y:S01]  /*fa90*/  UMOV UR6, UR8 ;  /* 0x0000000800067c82 */ /* 0x000fe20008000000 */
[----:B------:R-:W-:-:S11]  /*faa0*/  UISETP.NE.AND UP0, UPT, UR9, 0x1, UPT ;  /* 0x000000010900788c */ /* 0x000fd6000bf05270 */
[----:B------:R-:W-:Y:S02]  /*fab0*/  @UP0 ULDC.64 UR10, c[0x0][0xc58] ;  /* 0x00031600000a0ab9 */ /* 0x000fe40000000a00 */
[----:B------:R-:W-:-:S04]  /*fac0*/  UIMAD.WIDE.U32 UR4, UR8, UR10, URZ ;  /* 0x0000000a080472a5 */ /* 0x000fc8000f8e003f */
[----:B------:R-:W-:-:S04]  /*fad0*/  @UP0 USHF.R.U32.HI UR6, URZ, UR11, UR5 ;  /* 0x0000000b3f060299 */ /* 0x000fc80008011605 */
[----:B------:R-:W-:-:S12]  /*fae0*/  UIMAD UR4, UR6, UR9, URZ ;  /* 0x00000009060472a4 */ /* 0x000fd8000f8e023f */
.L_x_10830:
[----:B------:R-:W-:Y:S02]  /*faf0*/  ULOP3.LUT UR5, URZ, UR6, URZ, 0x33, !UPT ;  /* 0x000000063f057292 */ /* 0x000fe4000f8e333f */
[----:B------:R-:W-:Y:S01]  /*fb00*/  UIADD3 UR4, UR8, -UR4, URZ ;  /* 0x8000000408047290 */ /* 0x000fe2000fffe03f */
[----:B------:R-:W-:Y:S01]  /*fb10*/  ULDC UR15, c[0x0][0xc48] ;  /* 0x00031200000f7ab9 */ /* 0x000fe20000000800 */
[----:B------:R-:W-:Y:S01]  /*fb20*/  ULDC UR9, c[0x0][0x448] ;  /* 0x0001120000097ab9 */ /* 0x000fe20000000800 */
[----:B------:R-:W-:Y:S01]  /*fb30*/  ULDC UR41, c[0x0][0xc3c] ;  /* 0x00030f0000297ab9 */ /* 0x000fe20000000800 */
[----:B------:R-:W-:Y:S02]  /*fb40*/  UISETP.NE.AND UP2, UPT, UR15, 0x1, UPT ;  /* 0x000000010f00788c */ /* 0x000fe4000bf45270 */
[----:B------:R-:W-:Y:S02]  /*fb50*/  UISETP.NE.AND UP1, UPT, UR9, 0x1, UPT ;  /* 0x000000010900788c */ /* 0x000fe4000bf25270 */
[----:B------:R-:W-:Y:S01]  /*fb60*/  UIADD3 UR41, UR5, UR41, URZ ;  /* 0x0000002905297290 */ /* 0x000fe2000fffe03f */
[----:B------:R-:W-:Y:S01]  /*fb70*/  ULDC UR14, c[0x0][0xc54] ;  /* 0x00031500000e7ab9 */ /* 0x000fe20000000800 */
[----:B------:R-:W-:Y:S01]  /*fb80*/  ULDC.64 UR10, c[0x0][0x418] ;  /* 0x00010600000a7ab9 */ /* 0x000fe20000000a00 */
[----:B------:R-:W-:-:S02]  /*fb90*/  UIMAD UR14, UR7, UR14, UR4 ;  /* 0x0000000e070e72a4 */ /* 0x000fc4000f8e0204 */
[----:B------:R-:W-:Y:S01]  /*fba0*/  UISETP.NE.U32.AND UP0, UPT, UR10, URZ, UPT ;  /* 0x0000003f0a00728c */ /* 0x000fe2000bf05070 */
[----:B------:R-:W-:Y:S01]  /*fbb0*/  ULDC.64 UR4, c[0x0][0x9e0] ;  /* 0x0002780000047ab9 */ /* 0x000fe20000000a00 */
[----:B------:R-:W-:Y:S02]  /*fbc0*/  UIMAD UR41, UR41, 0xc0, URZ ;  /* 0x000000c0292978a4 */ /* 0x000fe4000f8e023f */
[----:B------:R-:W-:Y:S02]  /*fbd0*/  UISETP.GE.AND UP3, UPT, UR5, 0x1, UPT ;  /* 0x000000010500788c */ /* 0x000fe4000bf66270 */
[----:B------:R-:W-:Y:S02]  /*fbe0*/  UISETP.NE.AND.EX UP0, UPT, UR11, URZ, UPT, UP0 ;  /* 0x0000003f0b00728c */ /* 0x000fe4000bf05300 */
[----:B------:R-:W-:Y:S01]  /*fbf0*/  UIADD3 UR9, UR41, 0xbf, URZ ;  /* 0x000000bf29097890 */ /* 0x000fe2000fffe03f */
[----:B------:R-:W-:Y:S01]  /*fc00*/  ULDC UR8, c[0x0][0x424] ;  /* 0x0001090000087ab9 */ /* 0x000fe20000000800 */
[----:B------:R-:W-:Y:S01]  /*fc10*/  ULDC UR6, c[0x0][0x288] ;  /* 0x0000a20000067ab9 */ /* 0x000fe20000000800 */
[----:B------:R-:W-:Y:S01]  /*fc20*/  @UP2 ULDC UR10, c[0x0][0xc4c] ;  /* 0x00031300000a2ab9 */ /* 0x000fe20000000800 */
[----:B------:R-:W-:Y:S01]  /*fc30*/  @UP1 ULDC UR12, c[0x0][0x44c] ;  /* 0x00011300000c1ab9 */ /* 0x000fe20000000800 */
[----:B------:R-:W-:Y:S01]  /*fc40*/  UIADD3 UR16, -UR6, 0x1, URZ ;  /* 0x0000000106107890 */ /* 0x000fe2000fffe13f */
[----:B------:R-:W-:Y:S01]  /*fc50*/  PLOP3.LUT P1, PT, PT, PT, UP3, 0x80, 0x0 ;  /* 0x000000000000781c */ /* 0x000fe20003f2f038 */
[----:B------:R-:W-:-:S02]  /*fc60*/  UIMAD.WIDE.U32 UR10, UR14, UR10, URZ ;  /* 0x0000000a0e0a72a5 */ /* 0x000fc4000f8e003f */
[----:B------:R-:W-:Y:S02]  /*fc70*/  USEL UR8, UR8, 0x1, UP0 ;  /* 0x0000000108087887 */ /* 0x000fe40008000000 */
        /* <DEDUP_REMOVED lines=23> */
.L_x_10832:
[----:B------:R-:W-:-:S11]  /*fdf0*/  UISETP.NE.AND UP0, UPT, UR5, 0x1, UPT ;  /* 0x000000010500788c */ /* 0x000fd6000bf05270 */
[----:B------:R-:W-:Y:S02]  /*fe00*/  @UP0 ULDC.64 UR12, c[0x0][0x9e8] ;  /* 0x00027a00000c0ab9 */ /* 0x000fe40000000a00 */
[----:B------:R-:W-:-:S04]  /*fe10*/  UIMAD.WIDE.U32 UR10, UR9, UR12, URZ ;  /* 0x0000000c090a72a5 */ /* 0x000fc8000f8e003f */
[----:B------:R-:W-:-:S12]  /*fe20*/  @UP0 USHF.R.U32.HI UR9, URZ, UR13, UR11 ;  /* 0x0000000d3f090299 */ /* 0x000fd8000801160b */
.L_x_10833:
[----:B------:R-:W-:-:S04]  /*fe30*/  UIMAD UR9, UR9, UR5, UR5 ;  /* 0x00000005090972a4 */ /* 0x000fc8000f8e0205 */
[----:B------:R-:W-:-:S04]  /*fe40*/  UISETP.LT.AND UP0, UPT, UR4, UR9, UPT ;  /* 0x000000090400728c */ /* 0x000fc8000bf01270 */
[----:B------:R-:W-:-:S12]  /*fe50*/  USEL UR4, UR4, UR9, UP0 ;  /* 0x0000000904047287 */ /* 0x000fd80008000000 */
.L_x_10831:
        /* <DEDUP_REMOVED lines=30> */
.L_x_10835:
[----:B------:R-:W-:-:S11]  /*10040*/  UISETP.NE.AND UP0, UPT, UR5, 0x1, UPT ;  /* 0x000000010500788c */ /* 0x000fd6000bf05270 */
[----:B------:R-:W-:Y:S02]  /*10050*/  @UP0 ULDC.64 UR10, c[0x0][0x9e8] ;  /* 0x00027a00000a0ab9 */ /* 0x000fe40000000a00 */
[----:B------:R-:W-:-:S04]  /*10060*/  UIMAD.WIDE.U32 UR6, UR4, UR10, URZ ;  /* 0x0000000a040672a5 */ /* 0x000fc8000f8e003f */
[----:B------:R-:W-:-:S12]  /*10070*/  @UP0 USHF.R.U32.HI UR4, URZ, UR11, UR7 ;  /* 0x0000000b3f040299 */ /* 0x000fd80008011607 */
.L_x_10836:
[----:B------:R-:W-:-:S04]  /*10080*/  UIMAD UR4, UR4, UR5, URZ ;  /* 0x00000005040472a4 */ /* 0x000fc8000f8e023f */
[----:B------:R-:W-:-:S04]  /*10090*/  UISETP.LT.AND UP0, UPT, UR8, UR4, UPT ;  /* 0x000000040800728c */ /* 0x000fc8000bf01270 */
[----:B------:R-:W-:-:S12]  /*100a0*/  USEL UR8, UR8, UR4, !UP0 ;  /* 0x0000000408087287 */ /* 0x000fd8000c000000 */
.L_x_10834:
        /* <DEDUP_REMOVED lines=19> */
[----:B-1----:R-:W2:Y:S01]  /*101e0*/  @P0 ATOMG.E.ADD.STRONG.GPU PT, R3, desc[UR48][R2.64], R5 ;  /* 0x00000005020309a8 */ /* 0x002ea200081ee1f0 */
[----:B------:R-:W0:Y:S02]  /*101f0*/  S2R R4, SR_LTMASK ;  /* 0x0000000000047919 */ /* 0x000e240000003900 */
[----:B0-----:R-:W-:-:S04]  /*10200*/  LOP3.LUT R4, R4, UR4, RZ, 0xc0, !PT ;  /* 0x0000000404047c12 */ /* 0x001fc8000f8ec0ff */
[----:B------:R-:W0:Y:S01]  /*10210*/  POPC R27, R4 ;  /* 0x00000004001b7309 */ /* 0x000e220000000000 */
[----:B--2---:R-:W0:Y:S02]  /*10220*/  SHFL.IDX PT, R0, R3, R0, 0x1f ;  /* 0x00001f0003007589 */ /* 0x004e2400000e0000 */
[----:B0-----:R-:W-:Y:S01]  /*10230*/  IADD3 R27, R0, UR42, R27 ;  /* 0x0000002a001b7c10 */ /* 0x001fe2000fffe01b */
[----:B------:R-:W-:Y:S06]  /*10240*/  BRA `(.L_x_10839) ;  /* 0x0000003c00447947 */ /* 0x000fec0003800000 */
.L_x_10838:
        /* <DEDUP_REMOVED lines=20> */
.L_x_10841:
[----:B------:R-:W-:Y:S05]  /*10390*/  BSYNC B6 ;  /* 0x0000000000067941 */ /* 0x000fea0003800000 */
.L_x_10840:
        /* <DEDUP_REMOVED lines=20> */
.L_x_10844:
        /* <DEDUP_REMOVED lines=15> */
.L_x_10843:
[----:B------:R-:W-:Y:S05]  /*105d0*/  BSYNC B6 ;  /* 0x0000000000067941 */ /* 0x000fea0003800000 */
.L_x_10842:
[----:B------:R-:W-:Y:S01]  /*105e0*/  ULDC.64 UR4, c[0x0][0x9f8] ;  /* 0x00027e0000047ab9 */ /* 0x000fe20000000a00 */
[----:B------:R-:W-:Y:S01]  /*105f0*/  IMAD.U32 R23, RZ, RZ, UR43 ;  /* 0x0000002bff177e24 */ /* 0x000fe2000f8e00ff */
[----:B------:R-:W-:-:S04]  /*10600*/  UISETP.NE.U32.AND UP0, UPT, UR4, URZ, UPT ;  /* 0x0000003f0400728c */ /* 0x000fc8000bf05070 */
        /* <DEDUP_REMOVED lines=18> */
[----:B--2---:R-:W-:Y:S02]  /*10730*/  SHF.R.S32.HI R25, RZ, 0x1f, R23 ;  /* 0x0000001fff197819 */ /* 0x004fe40000011417 */
[----:B------:R-:W-:Y:S01]  /*10740*/  SEL R18, R23, RZ, !P1 ;  /* 0x000000ff17127207 */ /* 0x000fe20004800000 */
[----:B------:R-:W-:Y:S06]  /*10750*/  BRA.DIV UR4, `(.L_x_10845) ;  /* 0x0000004204207947 */ /* 0x000fec000b800000 */
[----:B------:R0:W1:Y:S02]  /*10760*/  SHFL.IDX PT, R14, R20, RZ, 0x1f ;  /* 0x00001fff140e7589 */ /* 0x00006400000e0000 */
.L_x_10941:
        /* <DEDUP_REMOVED lines=8> */
.L_x_10944:
[----:B------:R-:W-:Y:S05]  /*107f0*/  @!P6 BRA `(.L_x_10846) ;  /* 0x000000040004e947 */ /* 0x000fea0003800000 */
[----:B------:R-:W-:Y:S01]  /*10800*/  IMAD.MOV.U32 R18, RZ, RZ, R23 ;  /* 0x000000ffff127224 */ /* 0x000fe200078e0017 */
[----:B------:R-:W-:Y:S06]  /*10810*/  @!P1 BRA `(.L_x_10848) ;  /* 0x0000000000489947 */ /* 0x000fec0003800000 */
[----:B------:R-:W1:Y:S01]  /*10820*/  LDC R0, c[0x0][0x43c] ;  /* 0x00010f00ff007b82 */ /* 0x000e620000000800 */
[----:B------:R-:W-:Y:S01]  /*10830*/  IMAD.MOV.U32 R6, RZ, RZ, R22 ;  /* 0x000000ffff067224 */ /* 0x000fe200078e0016 */
[----:B------:R-:W-:Y:S02]  /*10840*/  ULDC.64 UR4, c[0x0][0x428] ;  /* 0x00010a0000047ab9 */ /* 0x000fe40000000a00 */
[----:B------:R-:W-:-:S04]  /*10850*/  IMAD R8, R25, UR4, RZ ;  /* 0x0000000419087c24 */ /* 0x000fc8000f8e02ff */
[----:B------:R-:W-:Y:S01]  /*10860*/  IMAD R7, R23, UR5, R8 ;  /* 0x0000000517077c24 */ /* 0x000fe2000f8e0208 */
[----:B-1----:R-:W-:-:S13]  /*10870*/  ISETP.NE.AND P0, PT, R0, 0x1, PT ;  /* 0x000000010000780c */ /* 0x002fda0003f05270 */
[----:B------:R-:W1:Y:S02]  /*10880*/  @P0 LDC.64 R4, c[0x0][0x440] ;  /* 0x00011000ff040b82 */ /* 0x000e640000000a00 */
[----:B-1----:R-:W-:-:S05]  /*10890*/  @P0 IMAD.HI.U32 R4, R22, R4, RZ ;  /* 0x0000000416040227 */ /* 0x002fca00078e00ff */
[----:B------:R-:W-:-:S04]  /*108a0*/  @P0 SHF.R.U32.HI R6, RZ, R5, R4 ;  /* 0x00000005ff060219 */ /* 0x000fc80000011604 */
[--C-:B------:R-:W-:Y:S01]  /*108b0*/  SHF.R.S32.HI R5, RZ, 0x1f, R6.reuse ;  /* 0x0000001fff057819 */ /* 0x100fe20000011406 */
[----:B------:R-:W-:-:S04]  /*108c0*/  IMAD.MOV.U32 R4, RZ, RZ, R6 ;  /* 0x000000ffff047224 */ /* 0x000fc800078e0006 */
[----:B------:R-:W-:-:S04]  /*108d0*/  IMAD.WIDE.U32 R4, R23, UR4, R4 ;  /* 0x0000000417047c25 */ /* 0x000fc8000f8e0004 */
[----:B------:R-:W-:Y:S01]  /*108e0*/  IMAD.IADD R5, R5, 0x1, R7 ;  /* 0x0000000105057824 */ /* 0x000fe200078e0207 */
[----:B------:R-:W-:-:S04]  /*108f0*/  LEA R2, P0, R4, R2, 0x2 ;  /* 0x0000000204027211 */ /* 0x000fc800078010ff */
[----:B------:R-:W-:-:S05]  /*10900*/  LEA.HI.X R3, R4, R3, R5, 0x2, P0 ;  /* 0x0000000304037211 */ /* 0x000fca00000f1405 */
[----:B------:R1:W5:Y:S01]  /*10910*/  LDG.E R18, desc[UR48][R2.64] ;  /* 0x0000003002127981 */ /* 0x000362000c1e1900 */
[----:B------:R-:W-:-:S04]  /*10920*/  IMAD.MOV R5, RZ, RZ, -R6 ;  /* 0x000000ffff057224 */ /* 0x000fc800078e0a06 */
[----:B------:R-:W-:-:S07]  /*10930*/  IMAD R22, R0, R5, R22 ;  /* 0x0000000500167224 */ /* 0x000fce00078e0216 */
.L_x_10848:
[----:B------:R-:W2:Y:S01]  /*10940*/  S2R R0, SR_TID.X ;  /* 0x0000000000007919 */ /* 0x000ea20000002100 */
[----:B-1----:R-:W-:Y:S01]  /*10950*/  IMAD R3, R16, 0x8, R17 ;  /* 0x0000000810037824 */ /* 0x002fe200078e0211 */
[----:B--2---:R-:W-:Y:S02]  /*10960*/  LOP3.LUT R2, R0, 0x7f, RZ, 0xc0, !PT ;  /* 0x0000007f00027812 */ /* 0x004fe400078ec0ff */
[----:B------:R-:W-:Y:S02]  /*10970*/  SHF.L.U32 R0, R24, 0x1f, RZ ;  /* 0x0000001f18007819 */ /* 0x000fe400000006ff */
[----:B------:R-:W-:Y:S02]  /*10980*/  ISETP.NE.AND P1, PT, R2, RZ, PT ;  /* 0x000000ff0200720c */ /* 0x000fe40003f25270 */
[----:B------:R-:W1:Y:S02]  /*10990*/  SYNCS.PHASECHK.TRANS64.TRYWAIT P0, [R3+URZ+0x2d840], R0 ;  /* 0x02d84000030075a7 */ /* 0x000e64000800017f */
[----:B-1----:R-:W-:Y:S09]  /*109a0*/  @!P0 BRA `(.L_x_10849) ;  /* 0x0000003c00cc8947 */ /* 0x002ff20003800000 */
.L_x_10945:
[----:B------:R-:W-:Y:S05]  /*109b0*/  @P1 BRA `(.L_x_10850) ;  /* 0x0000000000141947 */ /* 0x000fea0003800000 */
[----:B------:R-:W-:Y:S01]  /*109c0*/  ISETP.NE.AND P0, PT, R28, RZ, PT ;  /* 0x000000ff1c00720c */ /* 0x000fe20003f05270 */
[----:B-1----:R-:W-:-:S04]  /*109d0*/  IMAD.MOV.U32 R0, RZ, RZ, 0x6000 ;  /* 0x00006000ff007424 */ /* 0x002fc800078e00ff */
[----:B------:R2:W-:Y:S08]  /*109e0*/  SYNCS.ARRIVE.TRANS64 RZ, [R3+URZ+0x2d830], R0 ;  /* 0x02d8300003ff79a7 */ /* 0x0005f0000800003f */
[----:B------:R-:W-:Y:S05]  /*109f0*/  @!P0 BRA `(.L_x_10850) ;  /* 0x0000000000048947 */ /* 0x000fea0003800000 */
[----:B------:R-:W-:Y:S01]  /*10a00*/  BPT.TRAP 0x1 ;  /* 0x000000040000795c */ /* 0x000fe20000300000 */
.L_x_10850:
[----:B-12---:R-:W-:Y:S01]  /*10a10*/  IMAD R0, R16, 0x6000, R17 ;  /* 0x0000600010007824 */ /* 0x006fe200078e0211 */
        /* <DEDUP_REMOVED lines=11> */
[----:B------:R-:W-:Y:S01]  /*10ad0*/  UMOV UR10, 0x40 ;  /* 0x00000040000a7882 */ /* 0x000fe20000000000 */
[----:B------:R-:W-:Y:S01]  /*10ae0*/  UMOV UR12, UR36 ;  /* 0x00000024000c7c82 */ /* 0x000fe20008000000 */
[----:B------:R-:W-:Y:S01]  /*10af0*/  UIADD3 UR33, UR33, 0x2d830, URZ ;  /* 0x0002d83021217890 */ /* 0x000fe2000fffe03f */
[----:B------:R-:W-:Y:S01]  /*10b00*/  PLOP3.LUT P0, PT, PT, PT, PT, 0x80, 0x0 ;  /* 0x000000000000781c */ /* 0x000fe20003f0f070 */
[----:B------:R-:W-:Y:S01]  /*10b10*/  USHF.L.U32 UR35, UR35, 0x7, URZ ;  /* 0x0000000723237899 */ /* 0x000fe2000800063f */
[----:B------:R-:W-:Y:S01]  /*10b20*/  LOP3.LUT R19, R19, 0xfffffffd, RZ, 0xc0, !PT ;  /* 0xfffffffd13137812 */ /* 0x000fe200078ec0ff */
[----:B------:R-:W-:-:S02]  /*10b30*/  UIADD3 UR32, UR8, 0x15400, URZ ;  /* 0x0001540008207890 */ /* 0x000fc4000fffe03f */
        /* <DEDUP_REMOVED lines=9> */
[----:B------:R-:W-:Y:S01]  /*10bd0*/  @P0 LOP3.LUT R19, R19, 0x2, RZ, 0xfc, !PT ;  /* 0x0000000213130812 */ /* 0x000fe200078efcff */
[----:B------:R1:W-:Y:S01]  /*10be0*/  UTMALDG.4D [UR16], [UR4], desc[UR6] ;  /* 0x00000610040075b4 */ /* 0x0003e20008019000 */
[----:B------:R1:W-:Y:S02]  /*10bf0*/  UTMALDG.4D [UR8], [UR4], desc[UR6] ;  /* 0x00000608040075b4 */ /* 0x0003e40008019000 */
[----:B-1----:R-:W-:-:S03]  /*10c00*/  NOP ;  /* 0x0000000000007918 */ /* 0x002fc60000000000 */
.L_x_10846:
[----:B------:R-:W-:Y:S05]  /*10c10*/  WARPSYNC.ALL ;  /* 0x0000000000007948 */ /* 0x000fea0003800000 */
[----:B------:R-:W-:Y:S01]  /*10c20*/  VIADD R0, R17, 0xc400 ;  /* 0x0000c40011007836 */ /* 0x000fe20000000000 */
[----:B------:R-:W-:Y:S01]  /*10c30*/  USHF.R.S32.HI UR4, URZ, 0x1f, UR36 ;  /* 0x0000001f3f047899 */ /* 0x000fe20008011424 */
[----:B------:R-:W-:Y:S01]  /*10c40*/  BAR.SYNC.DEFER_BLOCKING 0x8, 0x200 ;  /* 0x0208000000007b1d */ /* 0x000fe20000010000 */
[----:B------:R-:W-:Y:S02]  /*10c50*/  USHF.R.S32.HI UR37, URZ, 0x1f, UR43 ;  /* 0x0000001f3f257899 */ /* 0x000fe4000801142b */
[----:B------:R-:W-:-:S03]  /*10c60*/  LOP3.LUT P0, RZ, R0, 0x1bf, RZ, 0xc0, !PT ;  /* 0x000001bf00ff7812 */ /* 0x000fc6000780c0ff */
[----:B------:R-:W-:Y:S01]  /*10c70*/  ULDC.64 UR6, c[0x0][0x2d8] ;  /* 0x0000b60000067ab9 */ /* 0x000fe20000000a00 */
[----:B------:R-:W-:Y:S01]  /*10c80*/  BSSY B6, `(.L_x_10851) ;  /* 0x0000016000067945 */ /* 0x000fe20003800000 */
[----:B------:R-:W-:Y:S02]  /*10c90*/  UIMAD UR4, UR4, UR6, URZ ;  /* 0x00000006040472a4 */ /* 0x000fe4000f8e023f */
[----:B------:R-:W-:Y:S02]  /*10ca0*/  UIMAD.WIDE.U32 UR50, UR36, UR6, URZ ;  /* 0x00000006243272a5 */ /* 0x000fe4000f8e003f */
[----:B------:R-:W-:-:S04]  /*10cb0*/  UIMAD UR4, UR36, UR7, UR4 ;  /* 0x00000007240472a4 */ /* 0x000fc8000f8e0204 */
[----:B------:R-:W-:Y:S01]  /*10cc0*/  UIADD3 UR45, UR51, UR4, URZ ;  /* 0x00000004332d7290 */ /* 0x000fe2000fffe03f */
[----:B------:R-:W-:Y:S11]  /*10cd0*/  @!P0 BRA `(.L_x_10852) ;  /* 0x0000000000408947 */ /* 0x000ff60003800000 */
        /* <DEDUP_REMOVED lines=14> */
[----:B0-----:R-:W-:-:S07]  /*10dc0*/  LEPC R20, `(.L_x_10852) ;  /* 0x000000001014794e */ /* 0x001fce0000000000 */
[----:B-1----:R-:W-:Y:S05]  /*10dd0*/  CALL.ABS.NOINC R2 ;  /* 0x0000000002007343 */ /* 0x002fea0003c00000 */
.L_x_10852:
[----:B------:R-:W-:Y:S05]  /*10de0*/  BSYNC B6 ;  /* 0x0000000000067941 */ /* 0x000fea0003800000 */
.L_x_10851:
[----:B------:R-:W1:Y:S01]  /*10df0*/  LDC R9, c[0x0][0x448] ;  /* 0x00011200ff097b82 */ /* 0x000e620000000800 */
[----:B0-----:R-:W0:Y:S01]  /*10e00*/  S2R R20, SR_TID.X ;  /* 0x0000000000147919 */ /* 0x001e220000002100 */
[----:B------:R-:W-:Y:S01]  /*10e10*/  ULDC.64 UR8, c[0x0][0x2e0] ;  /* 0x0000b80000087ab9 */ /* 0x000fe20000000a00 */
[----:B------:R-:W-:Y:S01]  /*10e20*/  UMOV UR44, UR50 ;  /* 0x00000032002c7c82 */ /* 0x000fe20008000000 */
[----:B------:R-:W-:Y:S01]  /*10e30*/  UIMAD UR6, UR37, UR8, URZ ;  /* 0x00000008250672a4 */ /* 0x000fe2000f8e023f */
[----:B------:R-:W2:Y:S01]  /*10e40*/  S2R R10, SR_TID.X ;  /* 0x00000000000a7919 */ /* 0x000ea20000002100 */
[----:B------:R-:W-:Y:S02]  /*10e50*/  UIMAD.WIDE.U32 UR4, UR43, UR8, UR44 ;  /* 0x000000082b0472a5 */ /* 0x000fe4000f8e002c */
[----:B------:R-:W-:-:S03]  /*10e60*/  UIMAD UR6, UR43, UR9, UR6 ;  /* 0x000000092b0672a4 */ /* 0x000fc6000f8e0206 */
[----:B------:R-:W-:Y:S01]  /*10e70*/  ULDC.64 UR8, c[0x0][0x2d0] ;  /* 0x0000b40000087ab9 */ /* 0x000fe20000000a00 */
[----:B------:R-:W-:Y:S01]  /*10e80*/  UIADD3 UR6, UR5, UR6, URZ ;  /* 0x0000000605067290 */ /* 0x000fe2000fffe03f */
[----:B------:R-:W-:-:S04]  /*10e90*/  IMAD.U32 R4, RZ, RZ, UR4 ;  /* 0x00000004ff047e24 */ /* 0x000fc8000f8e00ff */
[----:B------:R-:W-:Y:S01]  /*10ea0*/  IMAD.MOV.U32 R2, RZ, RZ, R4 ;  /* 0x000000ffff027224 */ /* 0x000fe200078e0004 */
[----:B-1----:R-:W-:Y:S02]  /*10eb0*/  ISETP.NE.AND P1, PT, R9, 0x1, PT ;  /* 0x000000010900780c */ /* 0x002fe40003f25270 */
[C---:B0-----:R-:W-:Y:S01]  /*10ec0*/  LOP3.LUT R21, R20.reuse, 0x7f, RZ, 0xc0, !PT ;  /* 0x0000007f14157812 */ /* 0x041fe200078ec0ff */
[----:B------:R-:W-:-:S10]  /*10ed0*/  IMAD.SHL.U32 R20, R20, 0x20, RZ ;  /* 0x0000002014147824 */ /* 0x000fd400078e00ff */
[----:B------:R-:W0:Y:S01]  /*10ee0*/  @P1 LDC R3, c[0x0][0x44c] ;  /* 0x00011300ff031b82 */ /* 0x000e220000000800 */
[----:B------:R-:W-:Y:S01]  /*10ef0*/  SHF.R.U32.HI R21, RZ, 0x2, R21 ;  /* 0x00000002ff157819 */ /* 0x000fe20000011615 */
[----:B--2---:R-:W-:-:S03]  /*10f00*/  IMAD.SHL.U32 R10, R10, 0x8, RZ ;  /* 0x000000080a0a7824 */ /* 0x004fc600078e00ff */
[----:B------:R-:W-:Y:S02]  /*10f10*/  LOP3.LUT R20, R21, 0x60, R20, 0xf8, !PT ;  /* 0x0000006015147812 */ /* 0x000fe400078ef814 */
[----:B------:R-:W1:Y:S01]  /*10f20*/  S2R R21, SR_TID.X ;  /* 0x0000000000157919 */ /* 0x000e620000002100 */
[----:B------:R-:W2:Y:S01]  /*10f30*/  @P1 LDC R5, c[0x0][0x450] ;  /* 0x00011400ff051b82 */ /* 0x000ea20000000800 */
[----:B------:R-:W-:Y:S01]  /*10f40*/  LOP3.LUT R10, R10, 0x18, RZ, 0xc0, !PT ;  /* 0x000000180a0a7812 */ /* 0x000fe200078ec0ff */
[----:B------:R-:W-:-:S03]  /*10f50*/  VIADD R6, R20, UR41 ;  /* 0x0000002914067c36 */ /* 0x000fc60008000000 */
[C---:B------:R-:W-:Y:S01]  /*10f60*/  LOP3.LUT R12, R10.reuse, 0x20, RZ, 0xfc, !PT ;  /* 0x000000200a0c7812 */ /* 0x040fe200078efcff */
[----:B------:R-:W-:Y:S01]  /*10f70*/  IMAD.MOV.U32 R7, RZ, RZ, R6 ;  /* 0x000000ffff077224 */ /* 0x000fe200078e0006 */
[----:B------:R-:W-:Y:S01]  /*10f80*/  LOP3.LUT R10, R10, 0x40, RZ, 0xfc, !PT ;  /* 0x000000400a0a7812 */ /* 0x000fe200078efcff */
[----:B0-----:R-:W-:-:S04]  /*10f90*/  @P1 IMAD.HI.U32 R0, R6, R3, RZ ;  /* 0x0000000306001227 */ /* 0x001fc800078e00ff */
[----:B------:R-:W-:Y:S01]  /*10fa0*/  IMAD.U32 R3, RZ, RZ, UR6 ;  /* 0x00000006ff037e24 */ /* 0x000fe2000f8e00ff */
[----:B------:R-:W-:Y:S01]  /*10fb0*/  ULDC.64 UR6, c[0x0][0x280] ;  /* 0x0000a00000067ab9 */ /* 0x000fe20000000a00 */
[----:B--2---:R-:W-:Y:S01]  /*10fc0*/  @P1 SHF.R.U32.HI R7, RZ, R5, R0 ;  /* 0x00000005ff071219 */ /* 0x004fe20000011600 */
[----:B------:R-:W-:Y:S01]  /*10fd0*/  IMAD.U32 R5, RZ, RZ, UR5 ;  /* 0x00000005ff057e24 */ /* 0x000fe2000f8e00ff */
[----:B------:R-:W-:Y:S02]  /*10fe0*/  ULDC.64 UR4, c[0x0][0x2c8] ;  /* 0x0000b20000047ab9 */ /* 0x000fe40000000a00 */
[----:B------:R-:W-:Y:S01]  /*10ff0*/  SHF.R.S32.HI R0, RZ, 0x1f, R7 ;  /* 0x0000001fff007819 */ /* 0x000fe20000011407 */
[----:B------:R-:W-:-:S04]  /*11000*/  IMAD.WIDE.U32 R4, R7, UR8, R2 ;  /* 0x0000000807047c25 */ /* 0x000fc8000f8e0002 */
[----:B------:R-:W-:Y:S02]  /*11010*/  IMAD R0, R0, UR8, RZ ;  /* 0x0000000800007c24 */ /* 0x000fe4000f8e02ff */
[C---:B-1----:R-:W-:Y:S01]  /*11020*/  IMAD.SHL.U32 R20, R21.reuse, 0x8, RZ ;  /* 0x0000000815147824 */ /* 0x042fe200078e00ff */
[----:B------:R-:W-:Y:S01]  /*11030*/  LOP3.LUT R21, R21, 0x7f, RZ, 0xc0, !PT ;  /* 0x0000007f15157812 */ /* 0x000fe200078ec0ff */
[----:B------:R-:W-:Y:S02]  /*11040*/  IMAD R11, R7, UR9, R0 ;  /* 0x00000009070b7c24 */ /* 0x000fe4000f8e0200 */
[----:B------:R-:W-:Y:S01]  /*11050*/  IMAD.MOV R0, RZ, RZ, -R7 ;  /* 0x000000ffff007224 */ /* 0x000fe200078e0a07 */
[----:B------:R-:W-:Y:S01]  /*11060*/  LOP3.LUT R20, R20, 0x18, RZ, 0xc0, !PT ;  /* 0x0000001814147812 */ /* 0x000fe200078ec0ff */
[----:B------:R-:W-:Y:S01]  /*11070*/  IMAD.IADD R5, R5, 0x1, R11 ;  /* 0x0000000105057824 */ /* 0x000fe200078e020b */
[----:B------:R-:W-:Y:S01]  /*11080*/  SHF.R.U32.HI R21, RZ, 0x2, R21 ;  /* 0x00000002ff157819 */ /* 0x000fe20000011615 */
[----:B------:R-:W-:-:S02]  /*11090*/  IMAD R7, R9, R0, R6 ;  /* 0x0000000009077224 */ /* 0x000fc400078e0206 */
[----:B------:R-:W-:Y:S02]  /*110a0*/  VIADD R6, R6, 0x80 ;  /* 0x0000008006067836 */ /* 0x000fe40000000000 */
[----:B------:R-:W-:Y:S01]  /*110b0*/  IMAD.WIDE.U32 R4, R7, UR4, R4 ;  /* 0x0000000407047c25 */ /* 0x000fe2000f8e0004 */
[----:B------:R-:W-:-:S05]  /*110c0*/  SHF.R.S32.HI R0, RZ, 0x1f, R7 ;  /* 0x0000001fff007819 */ /* 0x000fca0000011407 */
[----:B------:R-:W-:-:S04]  /*110d0*/  IMAD R0, R0, UR4, RZ ;  /* 0x0000000400007c24 */ /* 0x000fc8000f8e02ff */
[----:B------:R-:W-:Y:S01]  /*110e0*/  IMAD R11, R7, UR5, R0 ;  /* 0x00000005070b7c24 */ /* 0x000fe2000f8e0200 */
[----:B------:R-:W-:Y:S01]  /*110f0*/  LEA R0, P0, R4, UR6, 0x1 ;  /* 0x0000000604007c11 */ /* 0x000fe2000f8008ff */
[----:B------:R-:W0:Y:S02]  /*11100*/  @P1 LDC R7, c[0x0][0x44c] ;  /* 0x00011300ff071b82 */ /* 0x000e240000000800 */
[----:B------:R-:W-:-:S05]  /*11110*/  IMAD.IADD R5, R5, 0x1, R11 ;  /* 0x0000000105057824 */ /* 0x000fca00078e020b */
[----:B------:R-:W-:Y:S02]  /*11120*/  LEA.HI.X R4, R4, UR7, R5, 0x1, P0 ;  /* 0x0000000704047c11 */ /* 0x000fe400080f0c05 */
[----:B------:R-:W1:Y:S01]  /*11130*/  @P1 LDC R5, c[0x0][0x450] ;  /* 0x00011400ff051b82 */ /* 0x000e620000000800 */
[----:B0-----:R-:W-:-:S04]  /*11140*/  @P1 IMAD.HI.U32 R8, R6, R7, RZ ;  /* 0x0000000706081227 */ /* 0x001fc800078e00ff */
[----:B------:R-:W-:Y:S01]  /*11150*/  IMAD.MOV.U32 R7, RZ, RZ, R6 ;  /* 0x000000ffff077224 */ /* 0x000fe200078e0006 */
[----:B-1----:R-:W-:-:S05]  /*11160*/  @P1 SHF.R.U32.HI R7, RZ, R5, R8 ;  /* 0x00000005ff071219 */ /* 0x002fca0000011608 */
[----:B------:R-:W-:Y:S02]  /*11170*/  IMAD.MOV R5, RZ, RZ, -R7 ;  /* 0x000000ffff057224 */ /* 0x000fe400078e0a07 */
[----:B------:R-:W-:-:S04]  /*11180*/  IMAD.WIDE.U32 R2, R7, UR8, R2 ;  /* 0x0000000807027c25 */ /* 0x000fc8000f8e0002 */
[----:B------:R-:W-:Y:S01]  /*11190*/  IMAD R5, R9, R5, R6 ;  /* 0x0000000509057224 */ /* 0x000fe200078e0206 */
[----:B------:R-:W-:-:S05]  /*111a0*/  SHF.R.S32.HI R6, RZ, 0x1f, R7 ;  /* 0x0000001fff067819 */ /* 0x000fca0000011407 */
[----:B------:R-:W-:-:S04]  /*111b0*/  IMAD R6, R6, UR8, RZ ;  /* 0x0000000806067c24 */ /* 0x000fc8000f8e02ff */
[----:B------:R-:W-:Y:S01]  /*111c0*/  IMAD R7, R7, UR9, R6 ;  /* 0x0000000907077c24 */ /* 0x000fe2000f8e0206 */
[----:B------:R-:W-:-:S03]  /*111d0*/  SHF.R.S32.HI R6, RZ, 0x1f, R5 ;  /* 0x0000001fff067819 */ /* 0x000fc60000011405 */
[----:B------:R-:W-:Y:S02]  /*111e0*/  IMAD.IADD R3, R3, 0x1, R7 ;  /* 0x0000000103037824 */ /* 0x000fe400078e0207 */
[----:B------:R-:W-:Y:S02]  /*111f0*/  IMAD R6, R6, UR4, RZ ;  /* 0x0000000406067c24 */ /* 0x000fe4000f8e02ff */
[C---:B------:R-:W-:Y:S01]  /*11200*/  IMAD.WIDE.U32 R2, R5.reuse, UR4, R2 ;  /* 0x0000000405027c25 */ /* 0x040fe2000f8e0002 */
[----:B------:R-:W-:Y:S02]  /*11210*/  ULDC UR4, c[0x0][0x2b8] ;  /* 0x0000ae0000047ab9 */ /* 0x000fe40000000800 */
[----:B------:R-:W-:Y:S01]  /*11220*/  ISETP.GE.AND P1, PT, R12, UR4, PT ;  /* 0x000000040c007c0c */ /* 0x000fe2000bf26270 */
[----:B------:R-:W-:Y:S01]  /*11230*/  IMAD R7, R5, UR5, R6 ;  /* 0x0000000505077c24 */ /* 0x000fe2000f8e0206 */
[----:B------:R-:W-:Y:S02]  /*11240*/  LEA R8, P0, R2, UR6, 0x1 ;  /* 0x0000000602087c11 */ /* 0x000fe4000f8008ff */
[----:B------:R-:W-:Y:S01]  /*11250*/  ISETP.GE.AND P2, PT, R10, UR4, PT ;  /* 0x000000040a007c0c */ /* 0x000fe2000bf46270 */
[----:B------:R-:W-:-:S05]  /*11260*/  IMAD.IADD R7, R3, 0x1, R7 ;  /* 0x0000000103077824 */ /* 0x000fca00078e0207 */
[----:B------:R-:W-:Y:S02]  /*11270*/  LEA.HI.X R7, R2, UR7, R7, 0x1, P0 ;  /* 0x0000000702077c11 */ /* 0x000fe400080f0c07 */
[----:B------:R-:W-:Y:S01]  /*11280*/  ISETP.GE.AND P0, PT, R20, UR4, PT ;  /* 0x0000000414007c0c */ /* 0x000fe2000bf06270 */
[----:B------:R-:W-:-:S03]  /*11290*/  UMOV UR4, 0xffffffff ;  /* 0xffffffff00047882 */ /* 0x000fc60000000000 */
[----:B------:R-:W-:Y:S09]  /*112a0*/  BRA.DIV UR4, `(.L_x_10853) ;  /* 0x0000003604a07947 */ /* 0x000ff2000b800000 */
[----:B------:R-:W0:Y:S01]  /*112b0*/  SHFL.IDX PT, R14, R0, RZ, 0x1c1f ;  /* 0x001c1fff000e7589 */ /* 0x000e2200000e0000 */
[----:B------:R-:W-:Y:S01]  /*112c0*/  ULDC UR4, c[0x0][0x288] ;  /* 0x0000a20000047ab9 */ /* 0x000fe20000000800 */
[----:B------:R-:W-:Y:S02]  /*112d0*/  VIADD R6, R21, UR41 ;  /* 0x0000002915067c36 */ /* 0x000fe40008000000 */
[----:B------:R-:W1:Y:S01]  /*112e0*/  SHFL.IDX PT, R2, R4, RZ, 0x1c1f ;  /* 0x001c1fff04027589 */ /* 0x000e6200000e0000 */
[----:B------:R-:W-:Y:S02]  /*112f0*/  IMAD R5, R9, UR4, RZ ;  /* 0x0000000409057c24 */ /* 0x000fe4000f8e02ff */
[----:B------:R-:W-:-:S03]  /*11300*/  VIADD R10, R6, 0x20 ;  /* 0x00000020060a7836 */ /* 0x000fc60000000000 */
[----:B------:R-:W-:-:S13]  /*11310*/  ISETP.GE.AND P4, PT, R6, R5, PT ;  /* 0x000000050600720c */ /* 0x000fda0003f86270 */
[----:B0-----:R-:W-:-:S05]  /*11320*/  @!P4 LEA R14, P3, R20, R14, 0x1 ;  /* 0x0000000e140ec211 */ /* 0x001fca00078608ff */
[----:B-1----:R-:W-:Y:S02]  /*11330*/  @!P4 IMAD.X R3, RZ, RZ, R2, P3 ;  /* 0x000000ffff03c224 */ /* 0x002fe400018e0602 */
[----:B------:R-:W-:Y:S02]  /*11340*/  @!P4 IMAD.MOV.U32 R2, RZ, RZ, R14 ;  /* 0x000000ffff02c224 */ /* 0x000fe400078e000e */
[----:B------:R-:W0:Y:S04]  /*11350*/  SHFL.IDX PT, R14, R0, 0x1, 0x1c1f ;  /* 0x003c1f00000e7f89 */ /* 0x000e2800000e0000 */
[----:B------:R-:W-:Y:S04]  /*11360*/  @!P4 LDGSTS.E.BYPASS.LTC128B.128 [R26+0xc400], desc[UR48][R2.64], !P0 ;  /* 0x0c400000021acfae */ /* 0x000fe8000c101d70 */
[----:B------:R-:W-:Y:S04]  /*11370*/  @!P4 LDGSTS.E.BYPASS.LTC128B.128 [R26+0xf400], desc[UR48][R2.64+0x40], !P1 ;  /* 0x0f400040021acfae */ /* 0x000fe8000c901d70 */
[----:B------:R1:W-:Y:S01]  /*11380*/  @!P4 LDGSTS.E.BYPASS.LTC128B.128 [R26+0x12400], desc[UR48][R2.64+0x80], !P2 ;  /* 0x12400080021acfae */ /* 0x0003e2000d101d70 */
[----:B------:R-:W-:Y:S01]  /*11390*/  ISETP.GE.AND P4, PT, R10, R5, PT ;  /* 0x000000050a00720c */ /* 0x000fe20003f86270 */
[----:B------:R-:W-:-:S02]  /*113a0*/  VIADD R10, R6, 0x40 ;  /* 0x00000040060a7836 */ /* 0x000fc40000000000 */
[----:B-1----:R-:W1:Y:S10]  /*113b0*/  SHFL.IDX PT, R2, R4, 0x1, 0x1c1f ;  /* 0x003c1f0004027f89 */ /* 0x002e7400000e0000 */
[----:B0-----:R-:W-:-:S05]  /*113c0*/  @!P4 LEA R14, P3, R20, R14, 0x1 ;  /* 0x0000000e140ec211 */ /* 0x001fca00078608ff */
[----:B-1----:R-:W-:Y:S02]  /*113d0*/  @!P4 IMAD.X R9, RZ, RZ, R2, P3 ;  /* 0x000000ffff09c224 */ /* 0x002fe400018e0602 */
[----:B------:R-:W-:Y:S02]  /*113e0*/  @!P4 IMAD.MOV.U32 R2, RZ, RZ, R14 ;  /* 0x000000ffff02c224 */ /* 0x000fe400078e000e */
[----:B------:R-:W-:Y:S01]  /*113f0*/  @!P4 IMAD.MOV.U32 R3, RZ, RZ, R9 ;  /* 0x000000ffff03c224 */ /* 0x000fe200078e0009 */
[----:B------:R-:W0:Y:S04]  /*11400*/  SHFL.IDX PT, R14, R0, 0x2, 0x1c1f ;  /* 0x005c1f00000e7f89 */ /* 0x000e2800000e0000 */
[----:B------:R-:W-:Y:S04]  /*11410*/  @!P4 LDGSTS.E.BYPASS.LTC128B.128 [R26+0xcc00], desc[UR48][R2.64], !P0 ;  /* 0x0cc00000021acfae */ /* 0x000fe8000c101d70 */
[----:B------:R-:W-:Y:S04]  /*11420*/  @!P4 LDGSTS.E.BYPASS.LTC128B.128 [R26+0xfc00], desc[UR48][R2.64+0x40], !P1 ;  /* 0x0fc00040021acfae */ /* 0x000fe8000c901d70 */
[----:B------:R1:W-:Y:S01]  /*11430*/  @!P4 LDGSTS.E.BYPASS.LTC128B.128 [R26+0x12c00], desc[UR48][R2.64+0x80], !P2 ;  /* 0x12c00080021acfae */ /* 0x0003e2000d101d70 */
[----:B------:R-:W-:Y:S01]  /*11440*/  ISETP.GE.AND P4, PT, R10, R5, PT ;  /* 0x000000050a00720c */ /* 0x000fe20003f86270 */
[----:B------:R-:W-:-:S02]  /*11450*/  VIADD R10, R6, 0x60 ;  /* 0x00000060060a7836 */ /* 0x000fc40000000000 */
[----:B-1----:R-:W1:Y:S10]  /*11460*/  SHFL.IDX PT, R2, R4, 0x2, 0x1c1f ;  /* 0x005c1f0004027f89 */ /* 0x002e7400000e0000 */
[----:B0-----:R-:W-:Y:S01]  /*11470*/  @!P4 LEA R14, P3, R20, R14, 0x1 ;  /* 0x0000000e140ec211 */ /* 0x001fe200078608ff */
[----:B------:R-:W-:Y:S04]  /*11480*/  SHFL.IDX PT, R4, R4, 0x3, 0x1c1f ;  /* 0x007c1f0004047f89 */ /* 0x000fe800000e0000 */
[----:B-1----:R-:W-:-:S02]  /*11490*/  @!P4 IMAD.X R9, RZ, RZ, R2, P3 ;  /* 0x000000ffff09c224 */ /* 0x002fc400018e0602 */
[----:B------:R-:W-:Y:S02]  /*114a0*/  @!P4 IMAD.MOV.U32 R2, RZ, RZ, R14 ;  /* 0x000000ffff02c224 */ /* 0x000fe400078e000e */
[----:B------:R-:W0:Y:S01]  /*114b0*/  SHFL.IDX PT, R14, R0, 0x3, 0x1c1f ;  /* 0x007c1f00000e7f89 */ /* 0x000e2200000e0000 */
[----:B------:R-:W-:-:S03]  /*114c0*/  @!P4 IMAD.MOV.U32 R3, RZ, RZ, R9 ;  /* 0x000000ffff03c224 */ /* 0x000fc600078e0009 */
[----:B------:R-:W-:Y:S04]  /*114d0*/  SHFL.IDX PT, R0, R7, RZ, 0x1c1f ;  /* 0x001c1fff07007589 */ /* 0x000fe800000e0000 */
[----:B------:R-:W-:Y:S04]  /*114e0*/  @!P4 LDGSTS.E.BYPASS.LTC128B.128 [R26+0xd400], desc[UR48][R2.64], !P0 ;  /* 0x0d400000021acfae */ /* 0x000fe8000c101d70 */
[----:B------:R-:W-:Y:S04]  /*114f0*/  @!P4 LDGSTS.E.BYPASS.LTC128B.128 [R26+0x10400], desc[UR48][R2.64+0x40], !P1 ;  /* 0x10400040021acfae */ /* 0x000fe8000c901d70 */
[----:B------:R1:W-:Y:S01]  /*11500*/  @!P4 LDGSTS.E.BYPASS.LTC128B.128 [R26+0x13400], desc[UR48][R2.64+0x80], !P2 ;  /* 0x13400080021acfae */ /* 0x0003e2000d101d70 */
[----:B------:R-:W-:Y:S01]  /*11510*/  ISETP.GE.AND P4, PT, R10, R5, PT ;  /* 0x000000050a00720c */ /* 0x000fe20003f86270 */
[----:B------:R-:W-:-:S02]  /*11520*/  VIADD R10, R6, 0x80 ;  /* 0x00000080060a7836 */ /* 0x000fc40000000000 */
[----:B------:R-:W-:Y:S10]  /*11530*/  SHFL.IDX PT, R7, R7, 0x1, 0x1c1f ;  /* 0x003c1f0007077f89 */ /* 0x000ff400000e0000 */
[----:B0-----:R-:W-:-:S05]  /*11540*/  @!P4 LEA R14, P3, R20, R14, 0x1 ;  /* 0x0000000e140ec211 */ /* 0x001fca00078608ff */
[----:B------:R-:W-:Y:S02]  /*11550*/  @!P4 IMAD.X R9, RZ, RZ, R4, P3 ;  /* 0x000000ffff09c224 */ /* 0x000fe400018e0604 */
[----:B-1----:R-:W-:Y:S02]  /*11560*/  @!P4 IMAD.MOV.U32 R2, RZ, RZ, R14 ;  /* 0x000000ffff02c224 */ /* 0x002fe400078e000e */
[----:B------:R-:W0:Y:S01]  /*11570*/  SHFL.IDX PT, R14, R8, RZ, 0x1c1f ;  /* 0x001c1fff080e7589 */ /* 0x000e2200000e0000 */
[----:B------:R-:W-:-:S05]  /*11580*/  @!P4 IMAD.MOV.U32 R3, RZ, RZ, R9 ;  /* 0x000000ffff03c224 */ /* 0x000fca00078e0009 */
[----:B------:R-:W-:Y:S04]  /*11590*/  @!P4 LDGSTS.E.BYPASS.LTC128B.128 [R26+0xdc00], desc[UR48][R2.64], !P0 ;  /* 0x0dc00000021acfae */ /* 0x000fe8000c101d70 */
[----:B------:R-:W-:Y:S04]  /*115a0*/  @!P4 LDGSTS.E.BYPASS.LTC128B.128 [R26+0x10c00], desc[UR48][R2.64+0x40], !P1 ;  /* 0x10c00040021acfae */ /* 0x000fe8000c901d70 */
[----:B------:R1:W-:Y:S01]  /*115b0*/  @!P4 LDGSTS.E.BYPASS.LTC128B.128 [R26+0x13c00], desc[UR48][R2.64+0x80], !P2 ;  /* 0x13c00080021acfae */ /* 0x0003e2000d101d70 */
[----:B------:R-:W-:-:S13]  /*115c0*/  ISETP.GE.AND P4, PT, R10, R5, PT ;  /* 0x000000050a00720c */ /* 0x000fda0003f86270 */
[----:B0-----:R-:W-:-:S05]  /*115d0*/  @!P4 LEA R14, P3, R20, R14, 0x1 ;  /* 0x0000000e140ec211 */ /* 0x001fca00078608ff */
[----:B------:R-:W-:Y:S02]  /*115e0*/  @!P4 IMAD.X R9, RZ, RZ, R0, P3 ;  /* 0x000000ffff09c224 */ /* 0x000fe400018e0600 */
[----:B-1----:R-:W-:Y:S02]  /*115f0*/  @!P4 IMAD.MOV.U32 R2, RZ, RZ, R14 ;  /* 0x000000ffff02c224 */ /* 0x002fe400078e000e */
[----:B------:R-:W-:Y:S01]  /*11600*/  @!P4 IMAD.MOV.U32 R3, RZ, RZ, R9 ;  /* 0x000000ffff03c224 */ /* 0x000fe200078e0009 */
[----:B------:R0:W1:Y:S04]  /*11610*/  SHFL.IDX PT, R14, R8, 0x1, 0x1c1f ;  /* 0x003c1f00080e7f89 */ /* 0x00006800000e0000 */
[----:B------:R0:W-:Y:S04]  /*11620*/  @!P4 LDGSTS.E.BYPASS.LTC128B.128 [R26+0xe400], desc[UR48][R2.64], !P0 ;  /* 0x0e400000021acfae */ /* 0x0001e8000c101d70 */
[----:B------:R0:W-:Y:S04]  /*11630*/  @!P4 LDGSTS.E.BYPASS.LTC128B.128 [R26+0x11400], desc[UR48][R2.64+0x40], !P1 ;  /* 0x11400040021acfae */ /* 0x0001e8000c901d70 */
[----:B------:R0:W-:Y:S02]  /*11640*/  @!P4 LDGSTS.E.BYPASS.LTC128B.128 [R26+0x14400], desc[UR48][R2.64+0x80], !P2 ;  /* 0x14400080021acfae */ /* 0x0001e4000d101d70 */
.L_x_10958:
[----:B------:R-:W-:Y:S02]  /*11650*/  VIADD R6, R6, 0xa0 ;  /* 0x000000a006067836 */ /* 0x000fe40000000000 */
[----:B------:R-:W-:-:S03]  /*11660*/  VIADD R0, R17, 0x2d800 ;  /* 0x0002d80011007836 */ /* 0x000fc60000000000 */
[----:B------:R-:W-:-:S13]  /*11670*/  ISETP.GE.AND P3, PT, R6, R5, PT ;  /* 0x000000050600720c */ /* 0x000fda0003f66270 */
[----:B01----:R-:W-:-:S05]  /*11680*/  @!P3 LEA R2, P4, R20, R14, 0x1 ;  /* 0x0000000e1402b211 */ /* 0x003fca00078808ff */
[----:B------:R-:W-:-:S05]  /*11690*/  @!P3 IMAD.X R3, RZ, RZ, R7, P4 ;  /* 0x000000ffff03b224 */ /* 0x000fca00020e0607 */
[----:B------:R-:W-:Y:S01]  /*116a0*/  @!PT LDS RZ, [RZ] ;  /* 0x00000000fffff984 */ /* 0x000fe20000000800 */
[----:B------:R-:W-:Y:S01]  /*116b0*/  @!PT LDS RZ, [RZ] ;  /* 0x00000000fffff984 */ /* 0x000fe20000000800 */
[----:B------:R-:W-:Y:S01]  /*116c0*/  @!PT LDS RZ, [RZ] ;  /* 0x00000000fffff984 */ /* 0x000fe20000000800 */
[----:B------:R0:W-:Y:S01]  /*116d0*/  @!P3 LDGSTS.E.BYPASS.LTC128B.128 [R26+0xec00], desc[UR48][R2.64], !P0 ;  /* 0x0ec00000021abfae */ /* 0x0001e2000c101d70 */
[----:B------:R-:W-:-:S03]  /*116e0*/  PLOP3.LUT P0, PT, PT, PT, PT, 0x80, 0x0 ;  /* 0x000000000000781c */ /* 0x000fc60003f0f070 */
[----:B------:R0:W-:Y:S04]  /*116f0*/  @!P3 LDGSTS.E.BYPASS.LTC128B.128 [R26+0x11c00], desc[UR48][R2.64+0x40], !P1 ;  /* 0x11c00040021abfae */ /* 0x0001e8000c901d70 */
[----:B------:R0:W-:Y:S01]  /*11700*/  @!P3 LDGSTS.E.BYPASS.LTC128B.128 [R26+0x14c00], desc[UR48][R2.64+0x80], !P2 ;  /* 0x14c00080021abfae */ /* 0x0001e2000d101d70 */
[----:B------:R-:W-:-:S05]  /*11710*/  NOP ;  /* 0x0000000000007918 */ /* 0x000fca0000000000 */
.L_x_10854:
[----:B------:R-:W-:Y:S02]  /*11720*/  PLOP3.LUT P1, PT, P1, P0, PT, 0xa2, 0x0 ;  /* 0x000000000000781c */ /* 0x000fe40000f21472 */
[----:B------:R-:W-:-:S08]  /*11730*/  @P0 R2UR P1, UR4, R17 ;  /* 0x00000000110402ca */ /* 0x000fd00000020000 */
[----:B------:R-:W-:-:S05]  /*11740*/  @P0 PLOP3.LUT P0, PT, P1, PT, PT, 0x80, 0x0 ;  /* 0x000000000000081c */ /* 0x000fca0000f0f070 */
[----:B------:R-:W-:Y:S01]  /*11750*/  @!P1 SYNCS.ARRIVE.TRANS64.RED.A0T1 RZ, [UR4+0x2d800], RZ ;  /* 0x02d800ffffff99a7 */ /* 0x000fe20008200404 */
[----:B------:R-:W-:Y:S07]  /*11760*/  @!P1 ARRIVES.LDGSTSBAR.64.TRANSCNT [UR4+0x2d800] ;  /* 0x02d80000ff0099b0 */ /* 0x000fee0008000a84 */
[----:B------:R-:W-:Y:S05]  /*11770*/  @P0 BRA.U.ANY `(.L_x_10854) ;  /* 0xfffffffd00e80947 */ /* 0x000fea000393ffff */
[----:B------:R-:W-:-:S05]  /*11780*/  VIADD R29, R29, 0x1 ;  /* 0x000000011d1d7836 */ /* 0x000fca0000000000 */
[----:B0-----:R-:W-:-:S04]  /*11790*/  LEA.HI R2, R29, R29, RZ, 0x1 ;  /* 0x0000001d1d027211 */ /* 0x001fc800078f08ff */
        /* <DEDUP_REMOVED lines=8> */
.L_x_10959:
[----:B------:R-:W-:Y:S05]  /*11820*/  BSYNC B0 ;  /* 0x0000000000007941 */ /* 0x000fea0003800000 */
.L_x_10855:
        /* <DEDUP_REMOVED lines=24> */
[----:B------:R-:W-:Y:S02]  /*119b0*/  ULDC.64 UR4, c[0x0][0x428] ;  /* 0x00010a0000047ab9 */ /* 0x000fe40000000a00 */
[----:B------:R-:W-:-:S04]  /*119c0*/  IMAD R10, R25, UR4, RZ ;  /* 0x00000004190a7c24 */ /* 0x000fc8000f8e02ff */
[----:B------:R-:W-:Y:S01]  /*119d0*/  IMAD R10, R23, UR5, R10 ;  /* 0x00000005170a7c24 */ /* 0x000fe2000f8e020a */
[----:B0-----:R-:W-:-:S13]  /*119e0*/  ISETP.NE.AND P0, PT, R5, 0x1, PT ;  /* 0x000000010500780c */ /* 0x001fda0003f05270 */
[----:B------:R-:W0:Y:S02]  /*119f0*/  @P0 LDC.64 R2, c[0x0][0x440] ;  /* 0x00011000ff020b82 */ /* 0x000e240000000a00 */
[----:B0-----:R-:W-:-:S04]  /*11a00*/  @P0 IMAD.HI.U32 R4, R6, R2, RZ ;  /* 0x0000000206040227 */ /* 0x001fc800078e00ff */
[----:B------:R-:W-:Y:S01]  /*11a10*/  IMAD.MOV.U32 R2, RZ, RZ, R6 ;  /* 0x000000ffff027224 */ /* 0x000fe200078e0006 */
[----:B------:R-:W-:-:S05]  /*11a20*/  @P0 SHF.R.U32.HI R2, RZ, R3, R4 ;  /* 0x00000003ff020219 */ /* 0x000fca0000011604 */
[----:B------:R-:W-:-:S04]  /*11a30*/  IMAD.MOV R3, RZ, RZ, -R2 ;  /* 0x000000ffff037224 */ /* 0x000fc800078e0a02 */
[----:B------:R-:W-:Y:S01]  /*11a40*/  IMAD R6, R5, R3, R6 ;  /* 0x0000000305067224 */ /* 0x000fe200078e0206 */
[--C-:B------:R-:W-:Y:S01]  /*11a50*/  SHF.R.S32.HI R3, RZ, 0x1f, R2.reuse ;  /* 0x0000001fff037819 */ /* 0x100fe20000011402 */
[----:B------:R-:W0:Y:S02]  /*11a60*/  LDC.64 R4, c[0x0][0x418] ;  /* 0x00010600ff047b82 */ /* 0x000e240000000a00 */
[----:B------:R-:W-:-:S04]  /*11a70*/  IMAD.WIDE.U32 R2, R23, UR4, R2 ;  /* 0x0000000417027c25 */ /* 0x000fc8000f8e0002 */
[----:B------:R-:W-:Y:S01]  /*11a80*/  IMAD.IADD R10, R10, 0x1, R3 ;  /* 0x000000010a0a7824 */ /* 0x000fe200078e0203 */
[----:B0-----:R-:W-:-:S04]  /*11a90*/  LEA R4, P0, R2, R4, 0x2 ;  /* 0x0000000402047211 */ /* 0x001fc800078010ff */
[----:B------:R-:W-:-:S05]  /*11aa0*/  LEA.HI.X R5, R2, R5, R10, 0x2, P0 ;  /* 0x0000000502057211 */ /* 0x000fca00000f140a */
[----:B------:R0:W5:Y:S04]  /*11ab0*/  LDG.E R4, desc[UR48][R4.64] ;  /* 0x0000003004047981 */ /* 0x000168000c1e1900 */
.L_x_10861:
[----:B------:R-:W0:Y:S01]  /*11ac0*/  S2R R2, SR_TID.X ;  /* 0x0000000000027919 */ /* 0x000e220000002100 */
[----:B------:R-:W-:Y:S01]  /*11ad0*/  IMAD R3, R8, 0x8, R17 ;  /* 0x0000000808037824 */ /* 0x000fe200078e0211 */
[----:B------:R-:W-:Y:S01]  /*11ae0*/  BSSY B1, `(.L_x_10862) ;  /* 0x0000006000017945 */ /* 0x000fe20003800000 */
[----:B0-----:R-:W-:Y:S02]  /*11af0*/  LOP3.LUT R5, R2, 0x7f, RZ, 0xc0, !PT ;  /* 0x0000007f02057812 */ /* 0x001fe400078ec0ff */
[----:B------:R-:W-:Y:S02]  /*11b00*/  SHF.L.U32 R2, R9, 0x1f, RZ ;  /* 0x0000001f09027819 */ /* 0x000fe400000006ff */
[----:B------:R-:W-:Y:S02]  /*11b10*/  ISETP.NE.AND P1, PT, R5, RZ, PT ;  /* 0x000000ff0500720c */ /* 0x000fe40003f25270 */
[----:B------:R-:W0:Y:S02]  /*11b20*/  SYNCS.PHASECHK.TRANS64.TRYWAIT P0, [R3+URZ+0x2d840], R2 ;  /* 0x02d84002030075a7 */ /* 0x000e24000800017f */
[----:B0-----:R-:W-:Y:S09]  /*11b30*/  @!P0 BRA `(.L_x_10863) ;  /* 0x0000003400808947 */ /* 0x001ff20003800000 */
.L_x_10960:
[----:B------:R-:W-:Y:S05]  /*11b40*/  BSYNC B1 ;  /* 0x0000000000017941 */ /* 0x000fea0003800000 */
.L_x_10862:
[----:B------:R-:W-:Y:S04]  /*11b50*/  BSSY B1, `(.L_x_10864) ;  /* 0x0000007000017945 */ /* 0x000fe80003800000 */
[----:B------:R-:W-:Y:S05]  /*11b60*/  @P1 BRA `(.L_x_10865) ;  /* 0x0000000000141947 */ /* 0x000fea0003800000 */
[----:B------:R-:W-:Y:S01]  /*11b70*/  ISETP.NE.AND P0, PT, R28, RZ, PT ;  /* 0x000000ff1c00720c */ /* 0x000fe20003f05270 */
[----:B0-----:R-:W-:-:S04]  /*11b80*/  IMAD.MOV.U32 R2, RZ, RZ, 0x6000 ;  /* 0x00006000ff027424 */ /* 0x001fc800078e00ff */
[----:B------:R1:W-:Y:S08]  /*11b90*/  SYNCS.ARRIVE.TRANS64 RZ, [R3+URZ+0x2d830], R2 ;  /* 0x02d8300203ff79a7 */ /* 0x0003f0000800003f */
[----:B------:R-:W-:Y:S05]  /*11ba0*/  @!P0 BRA `(.L_x_10865) ;  /* 0x0000000000048947 */ /* 0x000fea0003800000 */
[----:B------:R-:W-:Y:S01]  /*11bb0*/  BPT.TRAP 0x1 ;  /* 0x000000040000795c */ /* 0x000fe20000300000 */
.L_x_10865:
[----:B------:R-:W-:Y:S05]  /*11bc0*/  BSYNC B1 ;  /* 0x0000000000017941 */ /* 0x000fea0003800000 */
.L_x_10864:
[----:B------:R-:W-:Y:S01]  /*11bd0*/  IMAD.MOV.U32 R12, RZ, RZ, RZ ;  /* 0x000000ffff0c7224 */ /* 0x000fe200078e00ff */
[----:B------:R-:W-:Y:S01]  /*11be0*/  UIADD3 UR4, UP0, UR46, 0x370, URZ ;  /* 0x000003702e047890 */ /* 0x000fe2000ff1e03f */
[----:B------:R-:W-:Y:S01]  /*11bf0*/  IMAD R11, R8, 0x6000, R17 ;  /* 0x00006000080b7824 */ /* 0x000fe200078e0211 */
[----:B------:R-:W-:Y:S01]  /*11c00*/  PLOP3.LUT P0, PT, PT, PT, PT, 0x80, 0x0 ;  /* 0x000000000000781c */ /* 0x000fe20003f0f070 */
[----:B01----:R-:W-:Y:S01]  /*11c10*/  VIADD R3, R3, 0x2d830 ;  /* 0x0002d83003037836 */ /* 0x003fe20000000000 */
[----:B------:R-:W-:Y:S01]  /*11c20*/  R2UR UR10, R12 ;  /* 0x000000000c0a72ca */ /* 0x000fe200000e0000 */
[----:B------:R-:W-:Y:S01]  /*11c30*/  IMAD.SHL.U32 R2, R6, 0x80, RZ ;  /* 0x0000008006027824 */ /* 0x000fe200078e00ff */
[----:B------:R-:W-:Y:S01]  /*11c40*/  UIADD3.X UR5, URZ, UR47, URZ, UP0, !UPT ;  /* 0x0000002f3f057290 */ /* 0x000fe200087fe43f */
[----:B------:R-:W-:Y:S01]  /*11c50*/  VIADD R5, R11, 0x15400 ;  /* 0x000154000b057836 */ /* 0x000fe20000000000 */
[----:B------:R-:W-:Y:S01]  /*11c60*/  UMOV UR6, 0x0 ;  /* 0x0000000000067882 */ /* 0x000fe20000000000 */
[----:B------:R-:W-:-:S10]  /*11c70*/  UMOV UR7, 0x14f00000 ;  /* 0x14f0000000077882 */ /* 0x000fd40000000000 */
.L_x_10866:
        /* <DEDUP_REMOVED lines=16> */
.L_x_10867:
        /* <DEDUP_REMOVED lines=16> */
.L_x_10868:
        /* <DEDUP_REMOVED lines=15> */
.L_x_10961:
[----:B------:R-:W-:Y:S05]  /*11f70*/  BSYNC B1 ;  /* 0x0000000000017941 */ /* 0x000fea0003800000 */
.L_x_10869:
[----:B------:R-:W-:Y:S01]  /*11f80*/  BSSY B1, `(.L_x_10871) ;  /* 0x000000a000017945 */ /* 0x000fe20003800000 */
[----:B0-----:R-:W-:Y:S02]  /*11f90*/  IMAD.MOV.U32 R2, RZ, RZ, 0x0 ;  /* 0x00000000ff027424 */ /* 0x001fe400078e00ff */
[----:B------:R-:W-:Y:S01]  /*11fa0*/  IMAD.MOV.U32 R3, RZ, RZ, 0x14f00000 ;  /* 0x14f00000ff037424 */ /* 0x000fe200078e00ff */
[----:B------:R-:W-:Y:S06]  /*11fb0*/  @P1 BRA `(.L_x_10872) ;  /* 0x0000000000181947 */ /* 0x000fec0003800000 */
[----:B------:R-:W-:Y:S01]  /*11fc0*/  ISETP.NE.AND P0, PT, R28, RZ, PT ;  /* 0x000000ff1c00720c */ /* 0x000fe20003f05270 */
[----:B------:R-:W-:Y:S02]  /*11fd0*/  IMAD R11, R16, 0x8, R17 ;  /* 0x00000008100b7824 */ /* 0x000fe400078e0211 */
[----:B------:R-:W-:-:S04]  /*11fe0*/  IMAD.MOV.U32 R14, RZ, RZ, 0x6000 ;  /* 0x00006000ff0e7424 */ /* 0x000fc800078e00ff */
[----:B------:R0:W-:Y:S06]  /*11ff0*/  SYNCS.ARRIVE.TRANS64 RZ, [R11+URZ+0x2d850], R14 ;  /* 0x02d8500e0bff79a7 */ /* 0x0001ec000800003f */
[----:B------:R-:W-:Y:S05]  /*12000*/  @!P0 BRA `(.L_x_10872) ;  /* 0x0000000000048947 */ /* 0x000fea0003800000 */
[----:B------:R-:W-:Y:S01]  /*12010*/  BPT.TRAP 0x1 ;  /* 0x000000040000795c */ /* 0x000fe20000300000 */
.L_x_10872:
[----:B------:R-:W-:Y:S05]  /*12020*/  BSYNC B1 ;  /* 0x0000000000017941 */ /* 0x000fea0003800000 */
.L_x_10871:
[----:B------:R-:W-:Y:S01]  /*12030*/  R2UR UR6, R2 ;  /* 0x00000000020672ca */ /* 0x000fe200000e0000 */
[--C-:B0-----:R-:W-:Y:S01]  /*12040*/  IMAD R11, R16, 0x8, R17.reuse ;  /* 0x00000008100b7824 */ /* 0x101fe200078e0211 */
[----:B------:R-:W-:Y:S01]  /*12050*/  R2UR UR7, R3 ;  /* 0x00000000030772ca */ /* 0x000fe200000e0000 */
[----:B------:R-:W-:Y:S01]  /*12060*/  UIADD3 UR4, UP0, UR46, 0x470, URZ ;  /* 0x000004702e047890 */ /* 0x000fe2000ff1e03f */
[----:B------:R-:W-:Y:S01]  /*12070*/  R2UR UR10, R12 ;  /* 0x000000000c0a72ca */ /* 0x000fe200000e0000 */
[----:B------:R-:W-:Y:S01]  /*12080*/  IMAD R12, R16, 0x6000, R17 ;  /* 0x00006000100c7824 */ /* 0x000fe200078e0211 */
[----:B------:R-:W-:Y:S01]  /*12090*/  PLOP3.LUT P0, PT, PT, PT, PT, 0x80, 0x0 ;  /* 0x000000000000781c */ /* 0x000fe20003f0f070 */
[----:B------:R-:W-:Y:S01]  /*120a0*/  IMAD.SHL.U32 R13, R22, 0x80, RZ ;  /* 0x00000080160d7824 */ /* 0x000fe200078e00ff */
[----:B------:R-:W-:Y:S01]  /*120b0*/  UIADD3.X UR5, URZ, UR47, URZ, UP0, !UPT ;  /* 0x0000002f3f057290 */ /* 0x000fe200087fe43f */
[----:B------:R-:W-:Y:S02]  /*120c0*/  VIADD R11, R11, 0x2d850 ;  /* 0x0002d8500b0b7836 */ /* 0x000fe40000000000 */
[----:B------:R-:W-:-:S09]  /*120d0*/  VIADD R14, R12, 0x400 ;  /* 0x000004000c0e7836 */ /* 0x000fd20000000000 */
.L_x_10873:
        /* <DEDUP_REMOVED lines=15> */
.L_x_10874:
        /* <DEDUP_REMOVED lines=15> */
.L_x_10875:
        /* <DEDUP_REMOVED lines=12> */
.L_x_10860:
[----:B------:R-:W-:Y:S05]  /*12380*/  BSYNC B0 ;  /* 0x0000000000007941 */ /* 0x000fea0003800000 */
.L_x_10859:
[----:B------:R-:W-:Y:S01]  /*12390*/  UIADD3 UR4, UR40, -0x3, URZ ;  /* 0xfffffffd28047890 */ /* 0x000fe2000fffe03f */
[----:B------:R-:W-:Y:S02]  /*123a0*/  IMAD.MOV.U32 R16, RZ, RZ, R8 ;  /* 0x000000ffff107224 */ /* 0x000fe400078e0008 */
[----:B------:R-:W-:-:S03]  /*123b0*/  IMAD.MOV.U32 R24, RZ, RZ, R9 ;  /* 0x000000ffff187224 */ /* 0x000fc600078e0009 */
[----:B------:R-:W-:-:S07]  /*123c0*/  IMAD.U32 R6, RZ, RZ, UR4 ;  /* 0x00000004ff067e24 */ /* 0x000fce000f8e00ff */
.L_x_10858:
[----:B------:R-:W-:Y:S01]  /*123d0*/  ULOP3.LUT UR4, URZ, UR40, URZ, 0x33, !UPT ;  /* 0x000000283f047292 */ /* 0x000fe2000f8e333f */
[----:B------:R-:W-:Y:S01]  /*123e0*/  VIADD R7, R7, 0xfffffffe ;  /* 0xfffffffe07077836 */ /* 0x000fe20000000000 */
[----:B------:R-:W-:Y:S04]  /*123f0*/  BSSY B0, `(.L_x_10857) ;  /* 0x000015a000007945 */ /* 0x000fe80003800000 */
[----:B------:R-:W-:-:S13]  /*12400*/  ISETP.NE.AND P0, PT, R7, UR4, PT ;  /* 0x0000000407007c0c */ /* 0x000fda000bf05270 */
[----:B------:R-:W-:Y:S05]  /*12410*/  @!P0 BRA `(.L_x_10876) ;  /* 0x00000014005c8947 */ /* 0x000fea0003800000 */
[----:B------:R-:W-:-:S07]  /*12420*/  IMAD.MOV.U32 R4, RZ, RZ, R18 ;  /* 0x000000ffff047224 */ /* 0x000fce00078e0012 */
.L_x_10911:
[----:B------:R-:W-:Y:S01]  /*12430*/  LOP3.LUT P1, RZ, R19, 0x2, RZ, 0xc0, !PT ;  /* 0x0000000213ff7812 */ /* 0x000fe2000782c0ff */
[----:B------:R-:W-:Y:S01]  /*12440*/  VIADD R7, R16, 0x1 ;  /* 0x0000000110077836 */ /* 0x000fe20000000000 */
[----:B------:R-:W-:Y:S05]  /*12450*/  YIELD ;  /* 0x0000000000007946 */ /* 0x000fea0003800000 */
[----:B------:R-:W-:Y:S01]  /*12460*/  ISETP.NE.AND P0, PT, R7, 0x2, PT ;  /* 0x000000020700780c */ /* 0x000fe20003f05270 */
[----:B------:R-:W-:Y:S03]  /*12470*/  BSSY B1, `(.L_x_10877) ;  /* 0x00000a4000017945 */ /* 0x000fe60003800000 */
[----:B------:R-:W-:-:S02]  /*12480*/  SEL R3, RZ, 0x1, P0 ;  /* 0x00000001ff037807 */ /* 0x000fc40000000000 */
        /* <DEDUP_REMOVED lines=15> */
[----:B------:R-:W-:-:S04]  /*12580*/  IMAD.MOV R9, RZ, RZ, -R2 ;  /* 0x000000ffff097224 */ /* 0x000fc800078e0a02 */
[----:B------:R-:W-:Y:S02]  /*12590*/  IMAD R9, R5, R9, R6 ;  /* 0x0000000905097224 */ /* 0x000fe400078e0206 */
[C---:B------:R-:W-:Y:S02]  /*125a0*/  IMAD R5, R23.reuse, UR5, R4 ;  /* 0x0000000517057c24 */ /* 0x040fe4000f8e0204 */
[----:B------:R-:W-:Y:S01]  /*125b0*/  IMAD.WIDE.U32 R2, R23, UR4, R2 ;  /* 0x0000000417027c25 */ /* 0x000fe2000f8e0002 */
[----:B------:R-:W-:-:S03]  /*125c0*/  ULDC.64 UR4, c[0x0][0x418] ;  /* 0x0001060000047ab9 */ /* 0x000fc60000000a00 */
[----:B------:R-:W-:Y:S01]  /*125d0*/  IMAD.IADD R5, R5, 0x1, R3 ;  /* 0x0000000105057824 */ /* 0x000fe200078e0203 */
[----:B------:R-:W-:-:S04]  /*125e0*/  LEA R4, P0, R2, UR4, 0x2 ;  /* 0x0000000402047c11 */ /* 0x000fc8000f8010ff */
[----:B------:R-:W-:-:S05]  /*125f0*/  LEA.HI.X R5, R2, UR5, R5, 0x2, P0 ;  /* 0x0000000502057c11 */ /* 0x000fca00080f1405 */
[----:B------:R0:W5:Y:S04]  /*12600*/  LDG.E R4, desc[UR48][R4.64] ;  /* 0x0000003004047981 */ /* 0x000168000c1e1900 */
.L_x_10879:
        /* <DEDUP_REMOVED lines=8> */
.L_x_10962:
[----:B------:R-:W-:Y:S05]  /*12690*/  BSYNC B2 ;  /* 0x0000000000027941 */ /* 0x000fea0003800000 */
.L_x_10880:
[----:B------:R-:W-:Y:S04]  /*126a0*/  BSSY B2, `(.L_x_10882) ;  /* 0x0000007000027945 */ /* 0x000fe80003800000 */
[----:B------:R-:W-:Y:S05]  /*126b0*/  @P1 BRA `(.L_x_10883) ;  /* 0x0000000000141947 */ /* 0x000fea0003800000 */
[----:B------:R-:W-:Y:S01]  /*126c0*/  ISETP.NE.AND P0, PT, R28, RZ, PT ;  /* 0x000000ff1c00720c */ /* 0x000fe20003f05270 */
[----:B0-----:R-:W-:-:S04]  /*126d0*/  IMAD.MOV.U32 R2, RZ, RZ, 0x6000 ;  /* 0x00006000ff027424 */ /* 0x001fc800078e00ff */
[----:B------:R1:W-:Y:S08]  /*126e0*/  SYNCS.ARRIVE.TRANS64 RZ, [R3+URZ+0x2d830], R2 ;  /* 0x02d8300203ff79a7 */ /* 0x0003f0000800003f */
[----:B------:R-:W-:Y:S05]  /*126f0*/  @!P0 BRA `(.L_x_10883) ;  /* 0x0000000000048947 */ /* 0x000fea0003800000 */
[----:B------:R-:W-:Y:S01]  /*12700*/  BPT.TRAP 0x1 ;  /* 0x000000040000795c */ /* 0x000fe20000300000 */
.L_x_10883:
[----:B------:R-:W-:Y:S05]  /*12710*/  BSYNC B2 ;  /* 0x0000000000027941 */ /* 0x000fea0003800000 */
.L_x_10882:
        /* <DEDUP_REMOVED lines=11> */
.L_x_10884:
        /* <DEDUP_REMOVED lines=16> */
.L_x_10885:
        /* <DEDUP_REMOVED lines=16> */
.L_x_10886:
        /* <DEDUP_REMOVED lines=15> */
.L_x_10963:
[----:B------:R-:W-:Y:S05]  /*12ac0*/  BSYNC B2 ;  /* 0x0000000000027941 */ /* 0x000fea0003800000 */
.L_x_10887:
[----:B------:R-:W-:Y:S01]  /*12ad0*/  BSSY B2, `(.L_x_10889) ;  /* 0x0000009000027945 */ /* 0x000fe20003800000 */
[----:B------:R-:W-:Y:S02]  /*12ae0*/  IMAD.MOV.U32 R2, RZ, RZ, 0x0 ;  /* 0x00000000ff027424 */ /* 0x000fe400078e00ff */
[----:B0-----:R-:W-:Y:S01]  /*12af0*/  IMAD.MOV.U32 R3, RZ, RZ, 0x14f00000 ;  /* 0x14f00000ff037424 */ /* 0x001fe200078e00ff */
[----:B------:R-:W-:Y:S06]  /*12b00*/  @P1 BRA `(.L_x_10890) ;  /* 0x0000000000141947 */ /* 0x000fec0003800000 */
[----:B------:R-:W-:Y:S01]  /*12b10*/  ISETP.NE.AND P0, PT, R28, RZ, PT ;  /* 0x000000ff1c00720c */ /* 0x000fe20003f05270 */
[----:B------:R-:W-:-:S04]  /*12b20*/  IMAD.MOV.U32 R13, RZ, RZ, 0x6000 ;  /* 0x00006000ff0d7424 */ /* 0x000fc800078e00ff */
[----:B------:R0:W-:Y:S08]  /*12b30*/  SYNCS.ARRIVE.TRANS64 RZ, [R12+URZ+0x50], R13 ;  /* 0x0000500d0cff79a7 */ /* 0x0001f0000800003f */
[----:B------:R-:W-:Y:S05]  /*12b40*/  @!P0 BRA `(.L_x_10890) ;  /* 0x0000000000048947 */ /* 0x000fea0003800000 */
[----:B------:R-:W-:Y:S01]  /*12b50*/  BPT.TRAP 0x1 ;  /* 0x000000040000795c */ /* 0x000fe20000300000 */
.L_x_10890:
[----:B------:R-:W-:Y:S05]  /*12b60*/  BSYNC B2 ;  /* 0x0000000000027941 */ /* 0x000fea0003800000 */
.L_x_10889:
        /* <DEDUP_REMOVED lines=10> */
.L_x_10891:
        /* <DEDUP_REMOVED lines=15> */
.L_x_10892:
        /* <DEDUP_REMOVED lines=15> */
.L_x_10893:
        /* <DEDUP_REMOVED lines=12> */
.L_x_10878:
[----:B------:R-:W-:Y:S05]  /*12eb0*/  BSYNC B1 ;  /* 0x0000000000017941 */ /* 0x000fea0003800000 */
.L_x_10877:
[----:B------:R-:W-:Y:S01]  /*12ec0*/  LOP3.LUT P1, RZ, R19, 0x2, RZ, 0xc0, !PT ;  /* 0x0000000213ff7812 */ /* 0x000fe2000782c0ff */
[----:B------:R-:W-:Y:S01]  /*12ed0*/  VIADD R16, R7, 0x1 ;  /* 0x0000000107107836 */ /* 0x000fe20000000000 */
[----:B------:R-:W-:Y:S01]  /*12ee0*/  BSSY B1, `(.L_x_10894) ;  /* 0x00000a7000017945 */ /* 0x000fe20003800000 */
[----:B------:R-:W-:-:S03]  /*12ef0*/  VIADD R9, R6, 0xffffffff ;  /* 0xffffffff06097836 */ /* 0x000fc60000000000 */
        /* <DEDUP_REMOVED lines=24> */
[----:B------:R-:W-:-:S05]  /*13080*/  LEA.HI.X R5, R2, UR5, R3, 0x2, P0 ;  /* 0x0000000502057c11 */ /* 0x000fca00080f1403 */
[----:B------:R0:W5:Y:S04]  /*13090*/  LDG.E R4, desc[UR48][R4.64] ;  /* 0x0000003004047981 */ /* 0x000168000c1e1900 */
.L_x_10896:
[----:B------:R-:W-:Y:S01]  /*130a0*/  IMAD R2, R16, 0x8, R17 ;  /* 0x0000000810027824 */ /* 0x000fe200078e0211 */
[----:B------:R-:W-:Y:S01]  /*130b0*/  SHF.L.U32 R3, R24, 0x1f, RZ ;  /* 0x0000001f18037819 */ /* 0x000fe200000006ff */
[----:B------:R-:W-:Y:S03]  /*130c0*/  BSSY B2, `(.L_x_10897) ;  /* 0x0000003000027945 */ /* 0x000fe60003800000 */
[----:B------:R-:W1:Y:S02]  /*130d0*/  SYNCS.PHASECHK.TRANS64.TRYWAIT P0, [R2+URZ+0x2d840], R3 ;  /* 0x02d84003020075a7 */ /* 0x000e64000800017f */
[----:B-1----:R-:W-:Y:S05]  /*130e0*/  @!P0 BRA `(.L_x_10898) ;  /* 0x0000002000648947 */ /* 0x002fea0003800000 */
.L_x_10964:
[----:B------:R-:W-:Y:S05]  /*130f0*/  BSYNC B2 ;  /* 0x0000000000027941 */ /* 0x000fea0003800000 */
.L_x_10897:
[----:B0-----:R-:W0:Y:S01]  /*13100*/  S2R R5, SR_TID.X ;  /* 0x0000000000057919 */ /* 0x001e220000002100 */
[----:B------:R-:W-:Y:S01]  /*13110*/  BSSY B2, `(.L_x_10899) ;  /* 0x0000009000027945 */ /* 0x000fe20003800000 */
[----:B0-----:R-:W-:-:S04]  /*13120*/  LOP3.LUT R5, R5, 0x7f, RZ, 0xc0, !PT ;  /* 0x0000007f05057812 */ /* 0x001fc800078ec0ff */
[----:B------:R-:W-:-:S13]  /*13130*/  ISETP.NE.AND P1, PT, R5, RZ, PT ;  /* 0x000000ff0500720c */ /* 0x000fda0003f25270 */
[----:B------:R-:W-:Y:S05]  /*13140*/  @P1 BRA `(.L_x_10900) ;  /* 0x0000000000141947 */ /* 0x000fea0003800000 */
[----:B------:R-:W-:Y:S01]  /*13150*/  ISETP.NE.AND P0, PT, R28, RZ, PT ;  /* 0x000000ff1c00720c */ /* 0x000fe20003f05270 */
[----:B-1----:R-:W-:-:S04]  /*13160*/  IMAD.MOV.U32 R3, RZ, RZ, 0x6000 ;  /* 0x00006000ff037424 */ /* 0x002fc800078e00ff */
[----:B------:R0:W-:Y:S08]  /*13170*/  SYNCS.ARRIVE.TRANS64 RZ, [R2+URZ+0x2d830], R3 ;  /* 0x02d8300302ff79a7 */ /* 0x0001f0000800003f */
[----:B------:R-:W-:Y:S05]  /*13180*/  @!P0 BRA `(.L_x_10900) ;  /* 0x0000000000048947 */ /* 0x000fea0003800000 */
[----:B------:R-:W-:Y:S01]  /*13190*/  BPT.TRAP 0x1 ;  /* 0x000000040000795c */ /* 0x000fe20000300000 */
.L_x_10900:
[----:B------:R-:W-:Y:S05]  /*131a0*/  BSYNC B2 ;  /* 0x0000000000027941 */ /* 0x000fea0003800000 */
.L_x_10899:
[----:B------:R-:W-:Y:S01]  /*131b0*/  IMAD.MOV.U32 R5, RZ, RZ, RZ ;  /* 0x000000ffff057224 */ /* 0x000fe200078e00ff */
[----:B------:R-:W-:Y:S01]  /*131c0*/  UIADD3 UR4, UP0, UR46, 0x370, URZ ;  /* 0x000003702e047890 */ /* 0x000fe2000ff1e03f */
[C---:B01----:R-:W-:Y:S01]  /*131d0*/  IMAD R3, R16.reuse, 0x8, R0 ;  /* 0x0000000810037824 */ /* 0x043fe200078e0200 */
[----:B------:R-:W-:Y:S01]  /*131e0*/  PLOP3.LUT P0, PT, PT, PT, PT, 0x80, 0x0 ;  /* 0x000000000000781c */ /* 0x000fe20003f0f070 */
[----:B------:R-:W-:Y:S01]  /*131f0*/  IMAD R13, R16, 0x6000, R17 ;  /* 0x00006000100d7824 */ /* 0x000fe200078e0211 */
[----:B------:R-:W-:Y:S01]  /*13200*/  R2UR UR10, R5 ;  /* 0x00000000050a72ca */ /* 0x000fe200000e0000 */
[----:B------:R-:W-:Y:S01]  /*13210*/  VIADD R3, R3, 0x30 ;  /* 0x0000003003037836 */ /* 0x000fe20000000000 */
[----:B------:R-:W-:Y:S01]  /*13220*/  UIADD3.X UR5, URZ, UR47, URZ, UP0, !UPT ;  /* 0x0000002f3f057290 */ /* 0x000fe200087fe43f */
[----:B------:R-:W-:Y:S01]  /*13230*/  IMAD.SHL.U32 R2, R10, 0x80, RZ ;  /* 0x000000800a027824 */ /* 0x000fe200078e00ff */
[----:B------:R-:W-:Y:S01]  /*13240*/  UMOV UR6, 0x0 ;  /* 0x0000000000067882 */ /* 0x000fe20000000000 */
[----:B------:R-:W-:Y:S01]  /*13250*/  VIADD R11, R13, 0x15400 ;  /* 0x000154000d0b7836 */ /* 0x000fe20000000000 */
[----:B------:R-:W-:-:S09]  /*13260*/  UMOV UR7, 0x14f00000 ;  /* 0x14f0000000077882 */ /* 0x000fd20000000000 */
.L_x_10901:
        /* <DEDUP_REMOVED lines=16> */
.L_x_10902:
        /* <DEDUP_REMOVED lines=16> */
.L_x_10903:
        /* <DEDUP_REMOVED lines=15> */
.L_x_10965:
[----:B------:R-:W-:Y:S05]  /*13560*/  BSYNC B2 ;  /* 0x0000000000027941 */ /* 0x000fea0003800000 */
.L_x_10904:
[----:B------:R-:W-:Y:S01]  /*13570*/  BSSY B2, `(.L_x_10906) ;  /* 0x0000009000027945 */ /* 0x000fe20003800000 */
[----:B0-----:R-:W-:Y:S02]  /*13580*/  IMAD.MOV.U32 R2, RZ, RZ, 0x0 ;  /* 0x00000000ff027424 */ /* 0x001fe400078e00ff */
[----:B------:R-:W-:Y:S01]  /*13590*/  IMAD.MOV.U32 R3, RZ, RZ, 0x14f00000 ;  /* 0x14f00000ff037424 */ /* 0x000fe200078e00ff */
[----:B------:R-:W-:Y:S06]  /*135a0*/  @P1 BRA `(.L_x_10907) ;  /* 0x0000000000141947 */ /* 0x000fec0003800000 */
[----:B------:R-:W-:Y:S01]  /*135b0*/  ISETP.NE.AND P0, PT, R28, RZ, PT ;  /* 0x000000ff1c00720c */ /* 0x000fe20003f05270 */
[----:B------:R-:W-:-:S04]  /*135c0*/  IMAD.MOV.U32 R13, RZ, RZ, 0x6000 ;  /* 0x00006000ff0d7424 */ /* 0x000fc800078e00ff */
[----:B------:R0:W-:Y:S08]  /*135d0*/  SYNCS.ARRIVE.TRANS64 RZ, [R8+URZ+0x50], R13 ;  /* 0x0000500d08ff79a7 */ /* 0x0001f0000800003f */
[----:B------:R-:W-:Y:S05]  /*135e0*/  @!P0 BRA `(.L_x_10907) ;  /* 0x0000000000048947 */ /* 0x000fea0003800000 */
[----:B------:R-:W-:Y:S01]  /*135f0*/  BPT.TRAP 0x1 ;  /* 0x000000040000795c */ /* 0x000fe20000300000 */
.L_x_10907:
[----:B------:R-:W-:Y:S05]  /*13600*/  BSYNC B2 ;  /* 0x0000000000027941 */ /* 0x000fea0003800000 */
.L_x_10906:
        /* <DEDUP_REMOVED lines=10> */
.L_x_10908:
        /* <DEDUP_REMOVED lines=15> */
.L_x_10909:
        /* <DEDUP_REMOVED lines=15> */
.L_x_10910:
        /* <DEDUP_REMOVED lines=12> */
.L_x_10895:
[----:B------:R-:W-:Y:S05]  /*13950*/  BSYNC B1 ;  /* 0x0000000000017941 */ /* 0x000fea0003800000 */
.L_x_10894:
[----:B------:R-:W-:Y:S01]  /*13960*/  ISETP.GT.AND P0, PT, R9, UR39, PT ;  /* 0x0000002709007c0c */ /* 0x000fe2000bf04270 */
[----:B------:R-:W-:-:S12]  /*13970*/  VIADD R6, R6, 0xfffffffe ;  /* 0xfffffffe06067836 */ /* 0x000fd80000000000 */
[----:B------:R-:W-:Y:S05]  /*13980*/  @P0 BRA `(.L_x_10911) ;  /* 0xffffffe800a80947 */ /* 0x000fea000383ffff */
.L_x_10876:
[----:B------:R-:W-:Y:S05]  /*13990*/  BSYNC B0 ;  /* 0x0000000000007941 */ /* 0x000fea0003800000 */
.L_x_10857:
[----:B------:R-:W1:Y:S01]  /*139a0*/  S2R R0, SR_TID.X ;  /* 0x0000000000007919 */ /* 0x000e620000002100 */
[----:B------:R-:W-:Y:S01]  /*139b0*/  BSSY B0, `(.L_x_10912) ;  /* 0x0000010000007945 */ /* 0x000fe20003800000 */
        /* <DEDUP_REMOVED lines=14> */
[----:B0-----:R-:W-:-:S07]  /*13aa0*/  IADD3 R27, R0, UR42, R27 ;  /* 0x0000002a001b7c10 */ /* 0x001fce000fffe01b */
.L_x_10913:
[----:B------:R-:W-:Y:S05]  /*13ab0*/  BSYNC B0 ;  /* 0x0000000000007941 */ /* 0x000fea0003800000 */
.L_x_10912:
[----:B------:R-:W-:Y:S01]  /*13ac0*/  LOP3.LUT P0, RZ, R19, 0x2, RZ, 0xc0, !PT ;  /* 0x0000000213ff7812 */ /* 0x000fe2000780c0ff */
[----:B------:R-:W-:-:S12]  /*13ad0*/  BSSY B0, `(.L_x_10914) ;  /* 0x0000043000007945 */ /* 0x000fd80003800000 */
[----:B------:R-:W-:Y:S05]  /*13ae0*/  @!P0 BRA `(.L_x_10915) ;  /* 0x0000000400048947 */ /* 0x000fea0003800000 */
[----:B------:R-:W-:Y:S01]  /*13af0*/  IMAD R3, R16, 0x8, R17 ;  /* 0x0000000810037824 */ /* 0x000fe200078e0211 */
[----:B------:R-:W-:Y:S01]  /*13b00*/  SHF.L.U32 R0, R24, 0x1f, RZ ;  /* 0x0000001f18007819 */ /* 0x000fe200000006ff */
[----:B------:R-:W-:Y:S01]  /*13b10*/  BSSY B1, `(.L_x_10916) ;  /* 0x0000004000017945 */ /* 0x000fe20003800000 */
[----:B------:R-:W-:Y:S02]  /*13b20*/  ISETP.NE.AND P2, PT, R6, RZ, PT ;  /* 0x000000ff0600720c */ /* 0x000fe40003f45270 */
[----:B------:R-:W1:Y:S02]  /*13b30*/  SYNCS.PHASECHK.TRANS64.TRYWAIT P0, [R3+URZ+0x2d860], R0 ;  /* 0x02d86000030075a7 */ /* 0x000e64000800017f */
[----:B-1----:R-:W-:Y:S09]  /*13b40*/  @!P0 BRA `(.L_x_10917) ;  /* 0x0000001400f48947 */ /* 0x002ff20003800000 */
.L_x_10966:
[----:B------:R-:W-:Y:S05]  /*13b50*/  BSYNC B1 ;  /* 0x0000000000017941 */ /* 0x000fea0003800000 */
.L_x_10916:
[----:B------:R-:W-:Y:S04]  /*13b60*/  BSSY B1, `(.L_x_10918) ;  /* 0x0000007000017945 */ /* 0x000fe80003800000 */
[----:B------:R-:W-:Y:S05]  /*13b70*/  @P2 BRA `(.L_x_10919) ;  /* 0x0000000000142947 */ /* 0x000fea0003800000 */
[----:B------:R-:W-:Y:S01]  /*13b80*/  ISETP.NE.AND P0, PT, R28, RZ, PT ;  /* 0x000000ff1c00720c */ /* 0x000fe20003f05270 */
[----:B-1----:R-:W-:-:S04]  /*13b90*/  IMAD.MOV.U32 R0, RZ, RZ, 0x6000 ;  /* 0x00006000ff007424 */ /* 0x002fc800078e00ff */
[----:B------:R2:W-:Y:S08]  /*13ba0*/  SYNCS.ARRIVE.TRANS64 RZ, [R3+URZ+0x2d850], R0 ;  /* 0x02d8500003ff79a7 */ /* 0x0005f0000800003f */
[----:B------:R-:W-:Y:S05]  /*13bb0*/  @!P0 BRA `(.L_x_10919) ;  /* 0x0000000000048947 */ /* 0x000fea0003800000 */
[----:B------:R-:W-:Y:S01]  /*13bc0*/  BPT.TRAP 0x1 ;  /* 0x000000040000795c */ /* 0x000fe20000300000 */
.L_x_10919:
[----:B------:R-:W-:Y:S05]  /*13bd0*/  BSYNC B1 ;  /* 0x0000000000017941 */ /* 0x000fea0003800000 */
.L_x_10918:
[----:B-12---:R-:W-:Y:S01]  /*13be0*/  IMAD R0, R16, 0x6000, R17 ;  /* 0x0000600010007824 */ /* 0x006fe200078e0211 */
[----:B------:R-:W-:Y:S01]  /*13bf0*/  UIADD3 UR4, UP0, UR46, 0x470, URZ ;  /* 0x000004702e047890 */ /* 0x000fe2000ff1e03f */
[----:B0-----:R-:W-:Y:S01]  /*13c00*/  VIADD R2, R3, 0x2d850 ;  /* 0x0002d85003027836 */ /* 0x001fe20000000000 */
[----:B------:R-:W-:Y:S01]  /*13c10*/  PLOP3.LUT P0, PT, PT, PT, PT, 0x80, 0x0 ;  /* 0x000000000000781c */ /* 0x000fe20003f0f070 */
[----:B------:R-:W-:Y:S01]  /*13c20*/  IMAD.SHL.U32 R22, R22, 0x80, RZ ;  /* 0x0000008016167824 */ /* 0x000fe200078e00ff */
[----:B------:R-:W-:Y:S01]  /*13c30*/  UIADD3.X UR5, URZ, UR47, URZ, UP0, !UPT ;  /* 0x0000002f3f057290 */ /* 0x000fe200087fe43f */
[----:B------:R-:W-:Y:S01]  /*13c40*/  VIADD R3, R0, 0x400 ;  /* 0x0000040000037836 */ /* 0x000fe20000000000 */
[----:B------:R-:W-:Y:S01]  /*13c50*/  UMOV UR6, 0x0 ;  /* 0x0000000000067882 */ /* 0x000fe20000000000 */
[----:B------:R-:W-:Y:S01]  /*13c60*/  UMOV UR7, 0x14f00000 ;  /* 0x14f0000000077882 */ /* 0x000fe20000000000 */
[----:B------:R-:W-:-:S08]  /*13c70*/  UMOV UR10, URZ ;  /* 0x0000003f000a7c82 */ /* 0x000fd00008000000 */
.L_x_10920:
        /* <DEDUP_REMOVED lines=15> */
.L_x_10921:
        /* <DEDUP_REMOVED lines=15> */
.L_x_10922:
        /* <DEDUP_REMOVED lines=9> */
[----:B-1----:R-:W-:Y:S05]  /*13ef0*/  @P0 BRA.U.ANY `(.L_x_10922) ;  /* 0xfffffffd00d80947 */ /* 0x002fea000393ffff */
.L_x_10915:
[----:B------:R-:W-:Y:S05]  /*13f00*/  BSYNC B0 ;  /* 0x0000000000007941 */ /* 0x000fea0003800000 */
.L_x_10914:
[----:B------:R-:W-:-:S05]  /*13f10*/  VIADD R16, R16, 0x1 ;  /* 0x0000000110107836 */ /* 0x000fca0000000000 */
[----:B------:R-:W-:-:S04]  /*13f20*/  ISETP.NE.AND P0, PT, R16, 0x2, PT ;  /* 0x000000021000780c */ /* 0x000fc80003f05270 */
[----:B------:R-:W-:Y:S02]  /*13f30*/  SEL R3, RZ, 0x1, P0 ;  /* 0x00000001ff037807 */ /* 0x000fe40000000000 */
[----:B------:R-:W-:Y:S02]  /*13f40*/  SEL R16, R16, RZ, P0 ;  /* 0x000000ff10107207 */ /* 0x000fe40000000000 */
[----:B------:R-:W-:-:S07]  /*13f50*/  LOP3.LUT R24, R24, R3, RZ, 0x3c, !PT ;  /* 0x0000000318187212 */ /* 0x000fce00078e3cff */
.L_x_10839:
[----:B------:R-:W-:Y:S05]  /*13f60*/  BSYNC B7 ;  /* 0x0000000000077941 */ /* 0x000fea0003800000 */
.L_x_10837:
[----:B------:R-:W-:-:S13]  /*13f70*/  LOP3.LUT P0, RZ, R19, 0x4, RZ, 0xc0, !PT ;  /* 0x0000000413ff7812 */ /* 0x000fda000780c0ff */
[----:B------:R-:W-:Y:S05]  /*13f80*/  @!P0 BRA `(.L_x_10923) ;  /* 0x0000000000248947 */ /* 0x000fea0003800000 */
[----:B------:R-:W-:Y:S05]  /*13f90*/  WARPSYNC.ALL ;  /* 0x0000000000007948 */ /* 0x000fea0003800000 */
[----:B------:R-:W1:Y:S08]  /*13fa0*/  S2UR UR5, SR_CgaCtaId ;  /* 0x00000000000579c3 */ /* 0x000e700000008800 */
[----:B------:R-:W-:Y:S06]  /*13fb0*/  BAR.SYNC.DEFER_BLOCKING 0x5, 0x200 ;  /* 0x0148000000007b1d */ /* 0x000fec0000010000 */
[----:B------:R-:W-:-:S02]  /*13fc0*/  UMOV UR4, 0x400 ;  /* 0x0000040000047882 */ /* 0x000fc40000000000 */
[----:B-1----:R-:W-:-:S06]  /*13fd0*/  ULEA UR4, UR5, UR4, 0x18 ;  /* 0x0000000405047291 */ /* 0x002fcc000f8ec03f */
[----:B0-----:R-:W-:-:S05]  /*13fe0*/  IMAD.U32 R17, RZ, RZ, UR4 ;  /* 0x00000004ff117e24 */ /* 0x001fca000f8e00ff */
[----:B------:R0:W1:Y:S01]  /*13ff0*/  LDS R27, [R17+0x2d8d0] ;  /* 0x02d8d000111b7984 */ /* 0x0000620000000800 */
[----:B------:R-:W-:Y:S06]  /*14000*/  BAR.ARV 0x4, 0x200 ;  /* 0x0108000000007b1d */ /* 0x000fec0000002000 */
[----:B------:R-:W-:Y:S05]  /*14010*/  BRA `(.L_x_10924) ;  /* 0x00000000002c7947 */ /* 0x000fea0003800000 */
.L_x_10923:
[----:B------:R-:W-:-:S03]  /*14020*/  UMOV UR4, 0xffffffff ;  /* 0xffffffff00047882 */ /* 0x000fc60000000000 */
[----:B------:R-:W-:Y:S05]  /*14030*/  BRA.DIV UR4, `(.L_x_10925) ;  /* 0x0000001204cc7947 */ /* 0x000fea000b800000 */
[----:B------:R1:W2:Y:S02]  /*14040*/  SHFL.IDX PT, R14, R27, RZ, 0x1f ;  /* 0x00001fff1b0e7589 */ /* 0x0002a400000e0000 */
.L_x_10969:
[----:B------:R-:W0:Y:S01]  /*14050*/  @!P1 S2R R3, SR_CgaCtaId ;  /* 0x0000000000039919 */ /* 0x000e220000008800 */
[----:B------:R-:W-:Y:S05]  /*14060*/  WARPSYNC.ALL ;  /* 0x0000000000007948 */ /* 0x000fea0003800000 */
[----:B------:R-:W-:Y:S01]  /*14070*/  BAR.SYNC.DEFER_BLOCKING 0x4, 0x200 ;  /* 0x0108000000007b1d */ /* 0x000fe20000010000 */
[----:B------:R-:W-:-:S04]  /*14080*/  @!P1 MOV R0, 0x400 ;  /* 0x0000040000009802 */ /* 0x000fc80000000f00 */
[----:B0-----:R-:W-:-:S05]  /*14090*/  @!P1 LEA R17, R3, R0, 0x18 ;  /* 0x0000000003119211 */ /* 0x001fca00078ec0ff */
[----:B------:R1:W-:Y:S02]  /*140a0*/  @!P1 STS [R17+0x2d8d0], R27 ;  /* 0x02d8d01b11009388 */ /* 0x0003e40000000800 */
[----:B-12---:R-:W-:Y:S01]  /*140b0*/  IMAD.MOV.U32 R27, RZ, RZ, R14 ;  /* 0x000000ffff1b7224 */ /* 0x006fe200078e000e */
[----:B------:R-:W-:Y:S06]  /*140c0*/  BAR.ARV 0x5, 0x200 ;  /* 0x0148000000007b1d */ /* 0x000fec0000002000 */
.L_x_10924:
[----:B------:R-:W-:Y:S02]  /*140d0*/  ULDC UR4, c[0x0][0xc38] ;  /* 0x00030e0000047ab9 */ /* 0x000fe40000000800 */
[----:B-1----:R-:W-:-:S13]  /*140e0*/  ISETP.GE.AND P0, PT, R27, UR4, PT ;  /* 0x000000041b007c0c */ /* 0x002fda000bf06270 */
[----:B------:R-:W-:Y:S05]  /*140f0*/  @!P0 BRA `(.L_x_10926) ;  /* 0xffffffb800088947 */ /* 0x000fea000383ffff */
.L_x_10828:
[----:B------:R-:W1:Y:S01]  /*14100*/  S2R R3, SR_CgaCtaId ;  /* 0x0000000000037919 */ /* 0x000e620000008800 */
[----:B------:R-:W-:Y:S01]  /*14110*/  VIADD R29, R29, 0x1 ;  /* 0x000000011d1d7836 */ /* 0x000fe20000000000 */
[----:B------:R-:W-:Y:S01]  /*14120*/  MOV R2, 0x400 ;  /* 0x0000040000027802 */ /* 0x000fe20000000f00 */
[----:B------:R-:W-:Y:S03]  /*14130*/  BSSY B0, `(.L_x_10927) ;  /* 0x0000008000007945 */ /* 0x000fe60003800000 */
[----:B------:R-:W-:-:S04]  /*14140*/  LEA.HI R0, R29, R29, RZ, 0x1 ;  /* 0x0000001d1d007211 */ /* 0x000fc800078f08ff */
[----:B------:R-:W-:-:S05]  /*14150*/  LOP3.LUT R0, R0, 0xfffffffe, RZ, 0xc0, !PT ;  /* 0xfffffffe00007812 */ /* 0x000fca00078ec0ff */
[----:B------:R-:W-:-:S05]  /*14160*/  IMAD.IADD R0, R29, 0x1, -R0 ;  /* 0x000000011d007824 */ /* 0x000fca00078e0a00 */
[----:B------:R-:W-:Y:S02]  /*14170*/  SHF.L.U32 R0, R0, 0x1f, RZ ;  /* 0x0000001f00007819 */ /* 0x000fe400000006ff */
[----:B-1----:R-:W-:-:S04]  /*14180*/  LEA R9, R3, R2, 0x18 ;  /* 0x0000000203097211 */ /* 0x002fc800078ec0ff */
[----:B------:R-:W1:Y:S02]  /*14190*/  SYNCS.PHASECHK.TRANS64.TRYWAIT P0, [R9+URZ+0x2d820], R0 ;  /* 0x02d82000090075a7 */ /* 0x000e64000800017f */
[----:B-1----:R-:W-:Y:S05]  /*141a0*/  @!P0 BRA `(.L_x_10928) ;  /* 0x0000001000988947 */ /* 0x002fea0003800000 */
.L_x_10970:
[----:B------:R-:W-:Y:S05]  /*141b0*/  BSYNC B0 ;  /* 0x0000000000007941 */ /* 0x000fea0003800000 */
.L_x_10927:
[----:B------:R-:W-:-:S03]  /*141c0*/  UMOV UR4, 0xffffffff ;  /* 0xffffffff00047882 */ /* 0x000fc60000000000 */
[----:B------:R-:W-:Y:S05]  /*141d0*/  BRA.DIV UR4, `(.L_x_10929) ;  /* 0x0000001204a07947 */ /* 0x000fea000b800000 */
[----:B-1----:R-:W1:Y:S02]  /*141e0*/  S2R R0, SR_TID.X ;  /* 0x0000000000007919 */ /* 0x002e640000002100 */
[----:B-1----:R-:W-:-:S04]  /*141f0*/  SHF.R.U32.HI R0, RZ, 0x5, R0 ;  /* 0x00000005ff007819 */ /* 0x002fc80000011600 */
[----:B------:R-:W-:-:S05]  /*14200*/  LOP3.LUT R0, R0, 0x3, RZ, 0xc0, !PT ;  /* 0x0000000300007812 */ /* 0x000fca00078ec0ff */
[----:B------:R1:W2:Y:S02]  /*14210*/  SHFL.IDX PT, R14, R0, RZ, 0x1f ;  /* 0x00001fff000e7589 */ /* 0x0002a400000e0000 */
.L_x_10973:
[----:B--2---:R-:W-:Y:S01]  /*14220*/  ISETP.NE.AND P0, PT, R14, RZ, PT ;  /* 0x000000ff0e00720c */ /* 0x004fe20003f05270 */
[----:B------:R-:W-:-:S12]  /*14230*/  BSSY B0, `(.L_x_10930) ;  /* 0x0000024000007945 */ /* 0x000fd80003800000 */
[----:B------:R-:W-:Y:S05]  /*14240*/  @P0 BRA `(.L_x_10931) ;  /* 0x0000000000880947 */ /* 0x000fea0003800000 */
[----:B------:R-:W-:-:S03]  /*14250*/  UMOV UR4, 0xffffffff ;  /* 0xffffffff00047882 */ /* 0x000fc60000000000 */
[----:B------:R-:W-:Y:S05]  /*14260*/  BRA.DIV UR4, `(.L_x_10932) ;  /* 0x0000001204b07947 */ /* 0x000fea000b800000 */
[----:B------:R-:W-:-:S13]  /*14270*/  ELECT P6, URZ, PT ;  /* 0x00000000003f782f */ /* 0x000fda00038c0000 */
.L_x_10976:
[----:B------:R-:W-:Y:S05]  /*14280*/  @!P6 BRA `(.L_x_10931) ;  /* 0x000000000078e947 */ /* 0x000fea0003800000 */
[----:B------:R-:W-:-:S06]  /*14290*/  ULOP3.LUT UR4, UR38, 0x2, URZ, 0xfc, !UPT ;  /* 0x0000000226047892 */ /* 0x000fcc000f8efc3f */
[----:B-1----:R-:W-:-:S05]  /*142a0*/  IMAD.U32 R0, RZ, RZ, UR4 ;  /* 0x00000004ff007e24 */ /* 0x002fca000f8e00ff */
[----:B------:R-:W-:-:S13]  /*142b0*/  ISETP.NE.AND P2, PT, R0, 0x3, PT ;  /* 0x000000030000780c */ /* 0x000fda0003f45270 */
[----:B------:R-:W-:Y:S05]  /*142c0*/  @!P2 BRA `(.L_x_10933) ;  /* 0x000000000004a947 */ /* 0x000fea0003800000 */
[----:B------:R-:W-:Y:S01]  /*142d0*/  BPT.TRAP 0x1 ;  /* 0x000000040000795c */ /* 0x000fe20000300000 */
.L_x_10933:
[----:B------:R-:W-:Y:S01]  /*142e0*/  VIADD R3, R9, 0x2d840 ;  /* 0x0002d84009037836 */ /* 0x000fe20000000000 */
[----:B------:R-:W-:Y:S01]  /*142f0*/  SHF.L.U32 R2, R24, 0x1f, RZ ;  /* 0x0000001f18027819 */ /* 0x000fe200000006ff */
[C---:B------:R-:W-:Y:S02]  /*14300*/  VIADD R0, R16.reuse, 0x1 ;  /* 0x0000000110007836 */ /* 0x040fe40000000000 */
[----:B------:R-:W-:-:S03]  /*14310*/  IMAD R7, R16, 0x8, R3 ;  /* 0x0000000810077824 */ /* 0x000fc600078e0203 */
        /* <DEDUP_REMOVED lines=8> */
.L_x_10977:
[----:B------:R-:W2:Y:S02]  /*143a0*/  SYNCS.PHASECHK.TRANS64.TRYWAIT P0, [R3+URZ], R0 ;  /* 0x00000000030075a7 */ /* 0x000ea4000800017f */
[----:B--2---:R-:W-:Y:S05]  /*143b0*/  @!P0 BRA `(.L_x_10935) ;  /* 0x0000001000908947 */ /* 0x004fea0003800000 */
.L_x_10978:
[----:B------:R-:W-:Y:S05]  /*143c0*/  @!P2 BRA `(.L_x_10936) ;  /* 0x000000000004a947 */ /* 0x000fea0003800000 */
[----:B------:R-:W-:Y:S01]  /*143d0*/  BPT.TRAP 0x1 ;  /* 0x000000040000795c */ /* 0x000fe20000300000 */
.L_x_10936:
[----:B--2---:R-:W-:-:S04]  /*143e0*/  VIADD R3, R9, 0x2d860 ;  /* 0x0002d86009037836 */ /* 0x004fc80000000000 */
[----:B------:R-:W-:-:S04]  /*143f0*/  IMAD R5, R16, 0x8, R3 ;  /* 0x0000000810057824 */ /* 0x000fc800078e0203 */
[----:B------:R-:W2:Y:S02]  /*14400*/  SYNCS.PHASECHK.TRANS64.TRYWAIT P0, [R5+URZ], R2 ;  /* 0x00000002050075a7 */ /* 0x000ea4000800017f */
[----:B--2---:R-:W-:Y:S05]  /*14410*/  @!P0 BRA `(.L_x_10937) ;  /* 0x00000010008c8947 */ /* 0x004fea0003800000 */
.L_x_10979:
[----:B------:R-:W-:-:S07]  /*14420*/  IMAD R3, R4, 0x8, R3 ;  /* 0x0000000804037824 */ /* 0x000fce00078e0203 */
.L_x_10938:
[----:B---3--:R3:W4:Y:S02]  /*14430*/  SYNCS.PHASECHK.TRANS64.TRYWAIT P0, [R3+URZ], R0 ;  /* 0x00000000030075a7 */ /* 0x008724000800017f */
[----:B----4-:R-:W-:Y:S05]  /*14440*/  @!P0 NANOSLEEP.SYNCS 0x989680 ;  /* 0x009896800000895d */ /* 0x010fea0003900000 */
[----:B------:R-:W4:Y:S02]  /*14450*/  @!P0 SYNCS.PHASECHK.TRANS64 P0, [R3+URZ], R0 ;  /* 0x00000000030085a7 */ /* 0x000f24000800007f */
[----:B----4-:R-:W-:Y:S05]  /*14460*/  @!P0 BRA `(.L_x_10938) ;  /* 0xfffffffc00f08947 */ /* 0x010fea000383ffff */
.L_x_10931:
[----:B------:R-:W-:Y:S05]  /*14470*/  BSYNC B0 ;  /* 0x0000000000007941 */ /* 0x000fea0003800000 */
.L_x_10930:
[----:B------:R-:W-:Y:S05]  /*14480*/  EXIT ;  /* 0x000000000000794d */ /* 0x000fea0003800000 */
.L_x_10749:
[----:B0-----:R-:W-:-:S04]  /*14490*/  IMAD.U32 R3, RZ, RZ, UR42 ;  /* 0x0000002aff037e24 */ /* 0x001fc8000f8e00ff */
[----:B------:R0:W1:Y:S03]  /*144a0*/  SYNCS.PHASECHK.TRANS64.TRYWAIT P1, [R3+URZ+0x2d800], R0 ;  /* 0x02d80000030075a7 */ /* 0x000066000802017f */
[----:B-1----:R-:W-:Y:S05]  /*144b0*/  @!P1 NANOSLEEP.SYNCS 0x989680 ;  /* 0x009896800000995d */ /* 0x002fea0003900000 */
[----:B------:R-:W1:Y:S02]  /*144c0*/  @!P1 SYNCS.PHASECHK.TRANS64 P1, [R3+URZ+0x2d800], R0 ;  /* 0x02d80000030095a7 */ /* 0x000e64000802007f */
[----:B-1----:R-:W-:Y:S05]  /*144d0*/  @!P1 BRA `(.L_x_10749) ;  /* 0xfffffffc00ec9947 */ /* 0x002fea000383ffff */
[----:B------:R-:W-:Y:S05]  /*144e0*/  BRA `(.L_x_10939) ;  /* 0xfffffed4009c7947 */ /* 0x000fea000383ffff */
.L_x_10753:
[----:B-1----:R1:W2:Y:S02]  /*144f0*/  SYNCS.PHASECHK.TRANS64.TRYWAIT P2, [R5+URZ+0x2d830], R0 ;  /* 0x02d83000050075a7 */ /* 0x0022a4000804017f */
[----:B--2---:R-:W-:Y:S05]  /*14500*/  @!P2 NANOSLEEP.SYNCS 0x989680 ;  /* 0x009896800000a95d */ /* 0x004fea0003900000 */
[----:B------:R-:W2:Y:S02]  /*14510*/  @!P2 SYNCS.PHASECHK.TRANS64 P2, [R5+URZ+0x2d830], R0 ;  /* 0x02d830000500a5a7 */ /* 0x000ea4000804007f */
[----:B--2---:R-:W-:Y:S05]  /*14520*/  @!P2 BRA `(.L_x_10753) ;  /* 0xfffffffc00f0a947 */ /* 0x004fea000383ffff */
[----:B------:R-:W-:Y:S05]  /*14530*/  BRA `(.L_x_10752) ;  /* 0xfffffed400c07947 */ /* 0x000fea000383ffff */
.L_x_10769:
[----:B--2---:R-:W-:-:S04]  /*14540*/  IMAD.U32 R7, RZ, RZ, UR6 ;  /* 0x00000006ff077e24 */ /* 0x004fc8000f8e00ff */
[----:B------:R2:W3:Y:S03]  /*14550*/  SYNCS.PHASECHK.TRANS64.TRYWAIT P2, [R7+URZ+0x2d830], R6 ;  /* 0x02d83006070075a7 */ /* 0x0004e6000804017f */
[----:B---3--:R-:W-:Y:S05]  /*14560*/  @!P2 NANOSLEEP.SYNCS 0x989680 ;  /* 0x009896800000a95d */ /* 0x008fea0003900000 */
[----:B------:R-:W3:Y:S02]  /*14570*/  @!P2 SYNCS.PHASECHK.TRANS64 P2, [R7+URZ+0x2d830], R6 ;  /* 0x02d830060700a5a7 */ /* 0x000ee4000804007f */
[----:B---3--:R-:W-:Y:S05]  /*14580*/  @!P2 BRA `(.L_x_10769) ;  /* 0xfffffffc00eca947 */ /* 0x008fea000383ffff */
[----:B------:R-:W-:Y:S05]  /*14590*/  BRA `(.L_x_10766) ;  /* 0xffffff0800b07947 */ /* 0x000fea000383ffff */
.L_x_10773:
[----:B-1----:R-:W-:-:S04]  /*145a0*/  IMAD.U32 R7, RZ, RZ, UR6 ;  /* 0x00000006ff077e24 */ /* 0x002fc8000f8e00ff */
[----:B------:R1:W2:Y:S03]  /*145b0*/  SYNCS.PHASECHK.TRANS64.TRYWAIT P2, [R7+URZ+0x2d850], R6 ;  /* 0x02d85006070075a7 */ /* 0x0002a6000804017f */
[----:B--2---:R-:W-:Y:S05]  /*145c0*/  @!P2 NANOSLEEP.SYNCS 0x989680 ;  /* 0x009896800000a95d */ /* 0x004fea0003900000 */
[----:B------:R-:W2:Y:S02]  /*145d0*/  @!P2 SYNCS.PHASECHK.TRANS64 P2, [R7+URZ+0x2d850], R6 ;  /* 0x02d850060700a5a7 */ /* 0x000ea4000804007f */
[----:B--2---:R-:W-:Y:S05]  /*145e0*/  @!P2 BRA `(.L_x_10773) ;  /* 0xfffffffc00eca947 */ /* 0x004fea000383ffff */
[----:B------:R-:W-:Y:S05]  /*145f0*/  BRA `(.L_x_10770) ;  /* 0xffffff0c00507947 */ /* 0x000fea000383ffff */
.L_x_10790:
[----:B-1----:R-:W-:-:S04]  /*14600*/  IMAD.U32 R5, RZ, RZ, UR6 ;  /* 0x00000006ff057e24 */ /* 0x002fc8000f8e00ff */
[----:B------:R1:W2:Y:S03]  /*14610*/  SYNCS.PHASECHK.TRANS64.TRYWAIT P3, [R5+URZ+0x2d830], R0 ;  /* 0x02d83000050075a7 */ /* 0x0002a6000806017f */
[----:B--2---:R-:W-:Y:S05]  /*14620*/  @!P3 NANOSLEEP.SYNCS 0x989680 ;  /* 0x009896800000b95d */ /* 0x004fea0003900000 */
[----:B------:R-:W2:Y:S02]  /*14630*/  @!P3 SYNCS.PHASECHK.TRANS64 P3, [R5+URZ+0x2d830], R0 ;  /* 0x02d830000500b5a7 */ /* 0x000ea4000806007f */
[----:B--2---:R-:W-:Y:S05]  /*14640*/  @!P3 BRA `(.L_x_10790) ;  /* 0xfffffffc00ecb947 */ /* 0x004fea000383ffff */
[----:B------:R-:W-:Y:S05]  /*14650*/  BRA `(.L_x_10787) ;  /* 0xffffff3c00887947 */ /* 0x000fea000383ffff */
.L_x_10794:
[----:B-1----:R-:W-:-:S04]  /*14660*/  IMAD.U32 R5, RZ, RZ, UR6 ;  /* 0x00000006ff057e24 */ /* 0x002fc8000f8e00ff */
[----:B------:R1:W2:Y:S03]  /*14670*/  SYNCS.PHASECHK.TRANS64.TRYWAIT P2, [R5+URZ+0x2d850], R0 ;  /* 0x02d85000050075a7 */ /* 0x0002a6000804017f */
[----:B--2---:R-:W-:Y:S05]  /*14680*/  @!P2 NANOSLEEP.SYNCS 0x989680 ;  /* 0x009896800000a95d */ /* 0x004fea0003900000 */
[----:B------:R-:W2:Y:S02]  /*14690*/  @!P2 SYNCS.PHASECHK.TRANS64 P2, [R5+URZ+0x2d850], R0 ;  /* 0x02d850000500a5a7 */ /* 0x000ea4000804007f */
[----:B--2---:R-:W-:Y:S05]  /*146a0*/  @!P2 BRA `(.L_x_10794) ;  /* 0xfffffffc00eca947 */ /* 0x004fea000383ffff */
[----:B------:R-:W-:Y:S05]  /*146b0*/  BRA `(.L_x_10791) ;  /* 0xffffff4000287947 */ /* 0x000fea000383ffff */
.L_x_10800:
[----:B-1----:R-:W-:-:S04]  /*146c0*/  IMAD.U32 R5, RZ, RZ, UR6 ;  /* 0x00000006ff057e24 */ /* 0x002fc8000f8e00ff */
[----:B------:R1:W2:Y:S03]  /*146d0*/  SYNCS.PHASECHK.TRANS64.TRYWAIT P3, [R5+URZ+0x2d830], R0 ;  /* 0x02d83000050075a7 */ /* 0x0002a6000806017f */
[----:B--2---:R-:W-:Y:S05]  /*146e0*/  @!P3 NANOSLEEP.SYNCS 0x989680 ;  /* 0x009896800000b95d */ /* 0x004fea0003900000 */
[----:B------:R-:W2:Y:S02]  /*146f0*/  @!P3 SYNCS.PHASECHK.TRANS64 P3, [R5+URZ+0x2d830], R0 ;  /* 0x02d830000500b5a7 */ /* 0x000ea4000806007f */
[----:B--2---:R-:W-:Y:S05]  /*14700*/  @!P3 BRA `(.L_x_10800) ;  /* 0xfffffffc00ecb947 */ /* 0x004fea000383ffff */
[----:B------:R-:W-:Y:S05]  /*14710*/  BRA `(.L_x_10797) ;  /* 0xffffff5c00947947 */ /* 0x000fea000383ffff */
.L_x_10804:
[----:B-1----:R-:W-:-:S04]  /*14720*/  IMAD.U32 R5, RZ, RZ, UR6 ;  /* 0x00000006ff057e24 */ /* 0x002fc8000f8e00ff */
[----:B------:R1:W2:Y:S03]  /*14730*/  SYNCS.PHASECHK.TRANS64.TRYWAIT P2, [R5+URZ+0x2d850], R0 ;  /* 0x02d85000050075a7 */ /* 0x0002a6000804017f */
[----:B--2---:R-:W-:Y:S05]  /*14740*/  @!P2 NANOSLEEP.SYNCS 0x989680 ;  /* 0x009896800000a95d */ /* 0x004fea0003900000 */
[----:B------:R-:W2:Y:S02]  /*14750*/  @!P2 SYNCS.PHASECHK.TRANS64 P2, [R5+URZ+0x2d850], R0 ;  /* 0x02d850000500a5a7 */ /* 0x000ea4000804007f */
[----:B--2---:R-:W-:Y:S05]  /*14760*/  @!P2 BRA `(.L_x_10804) ;  /* 0xfffffffc00eca947 */ /* 0x004fea000383ffff */
[----:B------:R-:W-:Y:S05]  /*14770*/  BRA `(.L_x_10801) ;  /* 0xffffff6000347947 */ /* 0x000fea000383ffff */
.L_x_10817:
[----:B-1----:R-:W-:-:S04]  /*14780*/  IMAD.U32 R7, RZ, RZ, UR9 ;  /* 0x00000009ff077e24 */ /* 0x002fc8000f8e00ff */
[----:B------:R1:W3:Y:S03]  /*14790*/  SYNCS.PHASECHK.TRANS64.TRYWAIT P0, [R7+URZ+0x2d850], R2 ;  /* 0x02d85002070075a7 */ /* 0x0002e6000800017f */
[----:B---3--:R-:W-:Y:S05]  /*147a0*/  @!P0 NANOSLEEP.SYNCS 0x989680 ;  /* 0x009896800000895d */ /* 0x008fea0003900000 */
[----:B------:R-:W3:Y:S02]  /*147b0*/  @!P0 SYNCS.PHASECHK.TRANS64 P0, [R7+URZ+0x2d850], R2 ;  /* 0x02d85002070085a7 */ /* 0x000ee4000800007f */
[----:B---3--:R-:W-:Y:S05]  /*147c0*/  @!P0 BRA `(.L_x_10817) ;  /* 0xfffffffc00ec8947 */ /* 0x008fea000383ffff */
[----:B------:R-:W-:Y:S05]  /*147d0*/  BRA `(.L_x_10816) ;  /* 0xffffff8c00787947 */ /* 0x000fea000383ffff */
.L_x_10845:
[----:B------:R-:W-:Y:S02]  /*147e0*/  IMAD.MOV.U32 R13, RZ, RZ, R20 ;  /* 0x000000ffff0d7224 */ /* 0x000fe400078e0014 */
[----:B------:R-:W-:Y:S02]  /*147f0*/  IMAD.MOV.U32 R12, RZ, RZ, RZ ;  /* 0x000000ffff0c7224 */ /* 0x000fe400078e00ff */
[----:B------:R-:W-:Y:S02]  /*14800*/  IMAD.MOV.U32 R11, RZ, RZ, 0x1f ;  /* 0x0000001fff0b7424 */ /* 0x000fe400078e00ff */
[----:B------:R-:W-:-:S07]  /*14810*/  IMAD.MOV.U32 R15, RZ, RZ, -0x1 ;  /* 0xffffffffff0f7424 */ /* 0x000fce00078e00ff */
[----:B------:R-:W-:Y:S05]  /*14820*/  WARPSYNC.COLLECTIVE R15, `(.L_x_10940) ;  /* 0x000000000f087348 */ /* 0x000fea0003c00000 */
[----:B------:R0:W1:Y:S02]  /*14830*/  SHFL.IDX P6, R14, R13, R12, R11 ;  /* 0x0000000c0d0e7389 */ /* 0x00006400000c000b */
[----:B01----:R-:W-:Y:S01]  /*14840*/  ENDCOLLECTIVE ;  /* 0x000000000000791b */ /* 0x003fe20003800000 */
.L_x_10940:
[----:B------:R-:W-:Y:S05]  /*14850*/  BRA `(.L_x_10941) ;  /* 0xffffffbc00c47947 */ /* 0x000fea000383ffff */
.L_x_10847:
[----:B------:R-:W-:Y:S01]  /*14860*/  BSSY B0, `(.L_x_10942) ;  /* 0x0000006000007945 */ /* 0x000fe20003800000 */
[----:B------:R-:W-:-:S07]  /*14870*/  IMAD.MOV.U32 R15, RZ, RZ, -0x1 ;  /* 0xffffffffff0f7424 */ /* 0x000fce00078e00ff */
[----:B0-----:R-:W-:Y:S05]  /*14880*/  WARPSYNC.COLLECTIVE R15, `(.L_x_10943) ;  /* 0x000000000f0c7348 */ /* 0x001fea0003c00000 */
[----:B------:R-:W-:Y:S02]  /*14890*/  ELECT P6, UR62, PT ;  /* 0x00000000003e782f */ /* 0x000fe400038c0000 */
[----:B------:R-:W-:Y:S01]  /*148a0*/  MOV R14, UR62 ;  /* 0x0000003e000e7c02 */ /* 0x000fe20008000f00 */
[----:B0-----:R-:W-:Y:S10]  /*148b0*/  ENDCOLLECTIVE ;  /* 0x000000000000791b */ /* 0x001ff40003800000 */
.L_x_10943:
[----:B------:R-:W-:Y:S05]  /*148c0*/  BSYNC B0 ;  /* 0x0000000000007941 */ /* 0x000fea0003800000 */
.L_x_10942:
[----:B------:R-:W-:Y:S05]  /*148d0*/  BRA `(.L_x_10944) ;  /* 0xffffffbc00c47947 */ /* 0x000fea000383ffff */
.L_x_10849:
[----:B-1----:R1:W2:Y:S02]  /*148e0*/  SYNCS.PHASECHK.TRANS64.TRYWAIT P0, [R3+URZ+0x2d840], R0 ;  /* 0x02d84000030075a7 */ /* 0x0022a4000800017f */
[----:B--2---:R-:W-:Y:S05]  /*148f0*/  @!P0 NANOSLEEP.SYNCS 0x989680 ;  /* 0x009896800000895d */ /* 0x004fea0003900000 */
[----:B------:R-:W2:Y:S02]  /*14900*/  @!P0 SYNCS.PHASECHK.TRANS64 P0, [R3+URZ+0x2d840], R0 ;  /* 0x02d84000030085a7 */ /* 0x000ea4000800007f */
[----:B--2---:R-:W-:Y:S05]  /*14910*/  @!P0 BRA `(.L_x_10849) ;  /* 0xfffffffc00f08947 */ /* 0x004fea000383ffff */
[----:B------:R-:W-:Y:S05]  /*14920*/  BRA `(.L_x_10945) ;  /* 0xffffffc000207947 */ /* 0x000fea000383ffff */
.L_x_10853:
[----:B------:R-:W-:Y:S02]  /*14930*/  IMAD.MOV.U32 R13, RZ, RZ, R4 ;  /* 0x000000ffff0d7224 */ /* 0x000fe400078e0004 */
[----:B------:R-:W-:Y:S02]  /*14940*/  IMAD.MOV.U32 R12, RZ, RZ, RZ ;  /* 0x000000ffff0c7224 */ /* 0x000fe400078e00ff */
[----:B------:R-:W-:Y:S02]  /*14950*/  IMAD.MOV.U32 R11, RZ, RZ, 0x1c1f ;  /* 0x00001c1fff0b7424 */ /* 0x000fe400078e00ff */
[----:B------:R-:W-:Y:S02]  /*14960*/  IMAD.MOV.U32 R15, RZ, RZ, -0x1 ;  /* 0xffffffffff0f7424 */ /* 0x000fe400078e00ff */
[----:B------:R-:W-:-:S07]  /*14970*/  VIADD R6, R21, UR41 ;  /* 0x0000002915067c36 */ /* 0x000fce0008000000 */
[----:B------:R-:W-:Y:S05]  /*14980*/  WARPSYNC.COLLECTIVE R15, `(.L_x_10946) ;  /* 0x000000000f087348 */ /* 0x000fea0003c00000 */
[----:B------:R0:W1:Y:S02]  /*14990*/  SHFL.IDX P6, R14, R13, R12, R11 ;  /* 0x0000000c0d0e7389 */ /* 0x00006400000c000b */
[----:B01----:R-:W-:Y:S01]  /*149a0*/  ENDCOLLECTIVE ;  /* 0x000000000000791b */ /* 0x003fe20003800000 */
.L_x_10946:
[----:B------:R-:W-:Y:S02]  /*149b0*/  VIADD R10, R6, 0x20 ;  /* 0x00000020060a7836 */ /* 0x000fe40000000000 */
[----:B------:R-:W-:Y:S02]  /*149c0*/  IMAD.MOV.U32 R13, RZ, RZ, R0 ;  /* 0x000000ffff0d7224 */ /* 0x000fe400078e0000 */
[----:B------:R-:W-:-:S07]  /*149d0*/  IMAD.MOV.U32 R2, RZ, RZ, R14 ;  /* 0x000000ffff027224 */ /* 0x000fce00078e000e */
[----:B------:R-:W-:Y:S05]  /*149e0*/  WARPSYNC.COLLECTIVE R15, `(.L_x_10947) ;  /* 0x000000000f087348 */ /* 0x000fea0003c00000 */
[----:B------:R0:W1:Y:S02]  /*149f0*/  SHFL.IDX P6, R14, R13, R12, R11 ;  /* 0x0000000c0d0e7389 */ /* 0x00006400000c000b */
[----:B01----:R-:W-:Y:S01]  /*14a00*/  ENDCOLLECTIVE ;  /* 0x000000000000791b */ /* 0x003fe20003800000 */
.L_x_10947:
[----:B------:R-:W-:Y:S02]  /*14a10*/  ULDC UR4, c[0x0][0x288] ;  /* 0x0000a20000047ab9 */ /* 0x000fe40000000800 */
[----:B------:R-:W-:-:S05]  /*14a20*/  IMAD R5, R9, UR4, RZ ;  /* 0x0000000409057c24 */ /* 0x000fca000f8e02ff */
[----:B------:R-:W-:Y:S01]  /*14a30*/  ISETP.GE.AND P4, PT, R6, R5, PT ;  /* 0x000000050600720c */ /* 0x000fe20003f86270 */
[----:B------:R-:W-:Y:S02]  /*14a40*/  IMAD.MOV.U32 R13, RZ, RZ, R4 ;  /* 0x000000ffff0d7224 */ /* 0x000fe400078e0004 */
[----:B------:R-:W-:-:S10]  /*14a50*/  IMAD.MOV.U32 R12, RZ, RZ, 0x1 ;  /* 0x00000001ff0c7424 */ /* 0x000fd400078e00ff */
[----:B------:R-:W-:-:S05]  /*14a60*/  @!P4 LEA R14, P3, R20, R14, 0x1 ;  /* 0x0000000e140ec211 */ /* 0x000fca00078608ff */
[----:B------:R-:W-:Y:S02]  /*14a70*/  @!P4 IMAD.X R3, RZ, RZ, R2, P3 ;  /* 0x000000ffff03c224 */ /* 0x000fe400018e0602 */
[----:B------:R-:W-:-:S07]  /*14a80*/  @!P4 IMAD.MOV.U32 R2, RZ, RZ, R14 ;  /* 0x000000ffff02c224 */ /* 0x000fce00078e000e */
[----:B------:R-:W-:Y:S05]  /*14a90*/  WARPSYNC.COLLECTIVE R15, `(.L_x_10948) ;  /* 0x000000000f087348 */ /* 0x000fea0003c00000 */
[----:B------:R0:W1:Y:S02]  /*14aa0*/  SHFL.IDX P6, R14, R13, R12, R11 ;  /* 0x0000000c0d0e7389 */ /* 0x00006400000c000b */
[----:B01----:R-:W-:Y:S01]  /*14ab0*/  ENDCOLLECTIVE ;  /* 0x000000000000791b */ /* 0x003fe20003800000 */
.L_x_10948:
        /* <DEDUP_REMOVED lines=8> */
[----:B------:R-:W-:Y:S02]  /*14b40*/  VIADD R10, R6, 0x40 ;  /* 0x00000040060a7836 */ /* 0x000fe40000000000 */
[----:B0-----:R-:W-:-:S08]  /*14b50*/  IMAD.MOV.U32 R2, RZ, RZ, R14 ;  /* 0x000000ffff027224 */ /* 0x001fd000078e000e */
[----:B------:R-:W-:Y:S05]  /*14b60*/  WARPSYNC.COLLECTIVE R15, `(.L_x_10949) ;  /* 0x000000000f087348 */ /* 0x000fea0003c00000 */
[----:B------:R0:W1:Y:S02]  /*14b70*/  SHFL.IDX P6, R14, R13, R12, R11 ;  /* 0x0000000c0d0e7389 */ /* 0x00006400000c000b */
[----:B01----:R-:W-:Y:S01]  /*14b80*/  ENDCOLLECTIVE ;  /* 0x000000000000791b */ /* 0x003fe20003800000 */
.L_x_10949:
[----:B------:R-:W-:Y:S02]  /*14b90*/  IMAD.MOV.U32 R13, RZ, RZ, R4 ;  /* 0x000000ffff0d7224 */ /* 0x000fe400078e0004 */
[----:B------:R-:W-:Y:S01]  /*14ba0*/  IMAD.MOV.U32 R12, RZ, RZ, 0x2 ;  /* 0x00000002ff0c7424 */ /* 0x000fe200078e00ff */
[----:B------:R-:W-:-:S05]  /*14bb0*/  @!P4 LEA R14, P3, R20, R14, 0x1 ;  /* 0x0000000e140ec211 */ /* 0x000fca00078608ff */
[----:B------:R-:W-:Y:S02]  /*14bc0*/  @!P4 IMAD.X R9, RZ, RZ, R2, P3 ;  /* 0x000000ffff09c224 */ /* 0x000fe400018e0602 */
[----:B------:R-:W-:-:S07]  /*14bd0*/  @!P4 IMAD.MOV.U32 R2, RZ, RZ, R14 ;  /* 0x000000ffff02c224 */ /* 0x000fce00078e000e */
[----:B------:R-:W-:Y:S05]  /*14be0*/  WARPSYNC.COLLECTIVE R15, `(.L_x_10950) ;  /* 0x000000000f087348 */ /* 0x000fea0003c00000 */
[----:B------:R0:W1:Y:S02]  /*14bf0*/  SHFL.IDX P6, R14, R13, R12, R11 ;  /* 0x0000000c0d0e7389 */ /* 0x00006400000c000b */
[----:B01----:R-:W-:Y:S01]  /*14c00*/  ENDCOLLECTIVE ;  /* 0x000000000000791b */ /* 0x003fe20003800000 */
.L_x_10950:
[----:B------:R-:W-:-:S05]  /*14c10*/  @!P4 IMAD.MOV.U32 R3, RZ, RZ, R9 ;  /* 0x000000ffff03c224 */ /* 0x000fca00078e0009 */
[----:B------:R-:W-:Y:S01]  /*14c20*/  @!PT LDS RZ, [RZ] ;  /* 0x00000000fffff984 */ /* 0x000fe20000000800 */
[----:B------:R-:W-:Y:S01]  /*14c30*/  @!PT LDS RZ, [RZ] ;  /* 0x00000000fffff984 */ /* 0x000fe20000000800 */
[----:B------:R-:W-:Y:S01]  /*14c40*/  @!PT LDS RZ, [RZ] ;  /* 0x00000000fffff984 */ /* 0x000fe20000000800 */
[----:B------:R-:W-:Y:S04]  /*14c50*/  @!P4 LDGSTS.E.BYPASS.LTC128B.128 [R26+0xcc00], desc[UR48][R2.64], !P0 ;  /* 0x0cc00000021acfae */ /* 0x000fe8000c101d70 */
[----:B------:R-:W-:Y:S01]  /*14c60*/  @!P4 LDGSTS.E.BYPASS.LTC128B.128 [R26+0xfc00], desc[UR48][R2.64+0x40], !P1 ;  /* 0x0fc00040021acfae */ /* 0x000fe2000c901d70 */
[----:B------:R-:W-:-:S03]  /*14c70*/  IMAD.MOV.U32 R13, RZ, RZ, R0 ;  /* 0x000000ffff0d7224 */ /* 0x000fc600078e0000 */
[----:B------:R0:W-:Y:S01]  /*14c80*/  @!P4 LDGSTS.E.BYPASS.LTC128B.128 [R26+0x12c00], desc[UR48][R2.64+0x80], !P2 ;  /* 0x12c00080021acfae */ /* 0x0001e2000d101d70 */
[----:B------:R-:W-:Y:S01]  /*14c90*/  ISETP.GE.AND P4, PT, R10, R5, PT ;  /* 0x000000050a00720c */ /* 0x000fe20003f86270 */
[----:B0-----:R-:W-:-:S12]  /*14ca0*/  IMAD.MOV.U32 R2, RZ, RZ, R14 ;  /* 0x000000ffff027224 */ /* 0x001fd800078e000e */
[----:B------:R-:W-:Y:S05]  /*14cb0*/  WARPSYNC.COLLECTIVE R15, `(.L_x_10951) ;  /* 0x000000000f087348 */ /* 0x000fea0003c00000 */
[----:B------:R0:W1:Y:S02]  /*14cc0*/  SHFL.IDX P6, R14, R13, R12, R11 ;  /* 0x0000000c0d0e7389 */ /* 0x00006400000c000b */
[----:B01----:R-:W-:Y:S01]  /*14cd0*/  ENDCOLLECTIVE ;  /* 0x000000000000791b */ /* 0x003fe20003800000 */
.L_x_10951:
        /* <DEDUP_REMOVED lines=8> */
.L_x_10952:
[----:B------:R-:W-:-:S05]  /*14d60*/  @!P4 IMAD.MOV.U32 R3, RZ, RZ, R9 ;  /* 0x000000ffff03c224 */ /* 0x000fca00078e0009 */
[----:B------:R-:W-:Y:S01]  /*14d70*/  @!PT LDS RZ, [RZ] ;  /* 0x00000000fffff984 */ /* 0x000fe20000000800 */
[----:B------:R-:W-:Y:S01]  /*14d80*/  @!PT LDS RZ, [RZ] ;  /* 0x00000000fffff984 */ /* 0x000fe20000000800 */
[----:B------:R-:W-:Y:S01]  /*14d90*/  @!PT LDS RZ, [RZ] ;  /* 0x00000000fffff984 */ /* 0x000fe20000000800 */
[----:B------:R0:W-:Y:S04]  /*14da0*/  @!P4 LDGSTS.E.BYPASS.LTC128B.128 [R26+0xd400], desc[UR48][R2.64], !P0 ;  /* 0x0d400000021acfae */ /* 0x0001e8000c101d70 */
[----:B------:R0:W-:Y:S01]  /*14db0*/  @!P4 LDGSTS.E.BYPASS.LTC128B.128 [R26+0x10400], desc[UR48][R2.64+0x40], !P1 ;  /* 0x10400040021acfae */ /* 0x0001e2000c901d70 */
[----:B------:R-:W-:-:S03]  /*14dc0*/  IMAD.MOV.U32 R13, RZ, RZ, R0 ;  /* 0x000000ffff0d7224 */ /* 0x000fc600078e0000 */
[----:B------:R0:W-:Y:S01]  /*14dd0*/  @!P4 LDGSTS.E.BYPASS.LTC128B.128 [R26+0x13400], desc[UR48][R2.64+0x80], !P2 ;  /* 0x13400080021acfae */ /* 0x0001e2000d101d70 */
[----:B------:R-:W-:-:S05]  /*14de0*/  VIADD R0, R6, 0x60 ;  /* 0x0000006006007836 */ /* 0x000fca0000000000 */
[----:B------:R-:W-:Y:S01]  /*14df0*/  ISETP.GE.AND P4, PT, R0, R5, PT ;  /* 0x000000050000720c */ /* 0x000fe20003f86270 */
[----:B------:R-:W-:Y:S02]  /*14e00*/  VIADD R0, R6, 0x80 ;  /* 0x0000008006007836 */ /* 0x000fe40000000000 */
[----:B------:R-:W-:-:S10]  /*14e10*/  IMAD.MOV.U32 R4, RZ, RZ, R14 ;  /* 0x000000ffff047224 */ /* 0x000fd400078e000e */
[----:B0-----:R-:W-:Y:S05]  /*14e20*/  WARPSYNC.COLLECTIVE R15, `(.L_x_10953) ;  /* 0x000000000f087348 */ /* 0x001fea0003c00000 */
[----:B------:R1:W2:Y:S02]  /*14e30*/  SHFL.IDX P6, R14, R13, R12, R11 ;  /* 0x0000000c0d0e7389 */ /* 0x0002a400000c000b */
[----:B012---:R-:W-:Y:S01]  /*14e40*/  ENDCOLLECTIVE ;  /* 0x000000000000791b */ /* 0x007fe20003800000 */
.L_x_10953:
[----:B------:R-:W-:Y:S02]  /*14e50*/  IMAD.MOV.U32 R13, RZ, RZ, R7 ;  /* 0x000000ffff0d7224 */ /* 0x000fe400078e0007 */
[----:B------:R-:W-:Y:S01]  /*14e60*/  IMAD.MOV.U32 R12, RZ, RZ, RZ ;  /* 0x000000ffff0c7224 */ /* 0x000fe200078e00ff */
[----:B------:R-:W-:-:S05]  /*14e70*/  @!P4 LEA R14, P3, R20, R14, 0x1 ;  /* 0x0000000e140ec211 */ /* 0x000fca00078608ff */
[----:B------:R-:W-:-:S08]  /*14e80*/  @!P4 IMAD.MOV.U32 R2, RZ, RZ, R14 ;  /* 0x000000ffff02c224 */ /* 0x000fd000078e000e */
[----:B------:R-:W-:Y:S05]  /*14e90*/  WARPSYNC.COLLECTIVE R15, `(.L_x_10954) ;  /* 0x000000000f087348 */ /* 0x000fea0003c00000 */
[----:B------:R0:W1:Y:S02]  /*14ea0*/  SHFL.IDX P6, R14, R13, R12, R11 ;  /* 0x0000000c0d0e7389 */ /* 0x00006400000c000b */
[----:B01----:R-:W-:Y:S01]  /*14eb0*/  ENDCOLLECTIVE ;  /* 0x000000000000791b */ /* 0x003fe20003800000 */
.L_x_10954:
[----:B------:R-:W-:-:S04]  /*14ec0*/  @!P4 IMAD.X R9, RZ, RZ, R4, P3 ;  /* 0x000000ffff09c224 */ /* 0x000fc800018e0604 */
[----:B------:R-:W-:-:S05]  /*14ed0*/  @!P4 IMAD.MOV.U32 R3, RZ, RZ, R9 ;  /* 0x000000ffff03c224 */ /* 0x000fca00078e0009 */
[----:B------:R-:W-:Y:S01]  /*14ee0*/  @!PT LDS RZ, [RZ] ;  /* 0x00000000fffff984 */ /* 0x000fe20000000800 */
[----:B------:R-:W-:Y:S01]  /*14ef0*/  @!PT LDS RZ, [RZ] ;  /* 0x00000000fffff984 */ /* 0x000fe20000000800 */
[----:B------:R-:W-:Y:S01]  /*14f00*/  @!PT LDS RZ, [RZ] ;  /* 0x00000000fffff984 */ /* 0x000fe20000000800 */
[----:B------:R0:W-:Y:S01]  /*14f10*/  @!P4 LDGSTS.E.BYPASS.LTC128B.128 [R26+0xdc00], desc[UR48][R2.64], !P0 ;  /* 0x0dc00000021acfae */ /* 0x0001e2000c101d70 */
[----:B------:R-:W-:-:S03]  /*14f20*/  IMAD.MOV.U32 R13, RZ, RZ, R8 ;  /* 0x000000ffff0d7224 */ /* 0x000fc600078e0008 */
[----:B------:R0:W-:Y:S04]  /*14f30*/  @!P4 LDGSTS.E.BYPASS.LTC128B.128 [R26+0x10c00], desc[UR48][R2.64+0x40], !P1 ;  /* 0x10c00040021acfae */ /* 0x0001e8000c901d70 */
[----:B------:R0:W-:Y:S01]  /*14f40*/  @!P4 LDGSTS.E.BYPASS.LTC128B.128 [R26+0x13c00], desc[UR48][R2.64+0x80], !P2 ;  /* 0x13c00080021acfae */ /* 0x0001e2000d101d70 */
[----:B------:R-:W-:Y:S01]  /*14f50*/  ISETP.GE.AND P4, PT, R0, R5, PT ;  /* 0x000000050000720c */ /* 0x000fe20003f86270 */
[----:B------:R-:W-:-:S12]  /*14f60*/  IMAD.MOV.U32 R0, RZ, RZ, R14 ;  /* 0x000000ffff007224 */ /* 0x000fd800078e000e */
[----:B0-----:R-:W-:Y:S05]  /*14f70*/  WARPSYNC.COLLECTIVE R15, `(.L_x_10955) ;  /* 0x000000000f087348 */ /* 0x001fea0003c00000 */
[----:B------:R1:W2:Y:S02]  /*14f80*/  SHFL.IDX P6, R14, R13, R12, R11 ;  /* 0x0000000c0d0e7389 */ /* 0x0002a400000c000b */
[----:B012---:R-:W-:Y:S01]  /*14f90*/  ENDCOLLECTIVE ;  /* 0x000000000000791b */ /* 0x007fe20003800000 */
.L_x_10955:
[----:B------:R-:W-:Y:S02]  /*14fa0*/  IMAD.MOV.U32 R13, RZ, RZ, R7 ;  /* 0x000000ffff0d7224 */ /* 0x000fe400078e0007 */
[----:B------:R-:W-:Y:S01]  /*14fb0*/  IMAD.MOV.U32 R12, RZ, RZ, 0x1 ;  /* 0x00000001ff0c7424 */ /* 0x000fe200078e00ff */
[----:B------:R-:W-:-:S05]  /*14fc0*/  @!P4 LEA R14, P3, R20, R14, 0x1 ;  /* 0x0000000e140ec211 */ /* 0x000fca00078608ff */
[----:B------:R-:W-:-:S08]  /*14fd0*/  @!P4 IMAD.MOV.U32 R2, RZ, RZ, R14 ;  /* 0x000000ffff02c224 */ /* 0x000fd000078e000e */
[----:B------:R-:W-:Y:S05]  /*14fe0*/  WARPSYNC.COLLECTIVE R15, `(.L_x_10956) ;  /* 0x000000000f087348 */ /* 0x000fea0003c00000 */
[----:B------:R0:W1:Y:S02]  /*14ff0*/  SHFL.IDX P6, R14, R13, R12, R11 ;  /* 0x0000000c0d0e7389 */ /* 0x00006400000c000b */
[----:B01----:R-:W-:Y:S01]  /*15000*/  ENDCOLLECTIVE ;  /* 0x000000000000791b */ /* 0x003fe20003800000 */
.L_x_10956:
        /* <DEDUP_REMOVED lines=13> */
.L_x_10957:
[----:B------:R-:W-:Y:S05]  /*150e0*/  BRA `(.L_x_10958) ;  /* 0xffffffc400587947 */ /* 0x000fea000383ffff */
.L_x_10856:
[----:B0-----:R0:W1:Y:S02]  /*150f0*/  SYNCS.PHASECHK.TRANS64.TRYWAIT P0, [R17+URZ+0x2d820], R2 ;  /* 0x02d82002110075a7 */ /* 0x001064000800017f */
[----:B-1----:R-:W-:Y:S05]  /*15100*/  @!P0 NANOSLEEP.SYNCS 0x989680 ;  /* 0x009896800000895d */ /* 0x002fea0003900000 */
[----:B------:R-:W1:Y:S02]  /*15110*/  @!P0 SYNCS.PHASECHK.TRANS64 P0, [R17+URZ+0x2d820], R2 ;  /* 0x02d82002110085a7 */ /* 0x000e64000800007f */
[----:B-1----:R-:W-:Y:S05]  /*15120*/  @!P0 BRA `(.L_x_10856) ;  /* 0xfffffffc00f08947 */ /* 0x002fea000383ffff */
[----:B------:R-:W-:Y:S05]  /*15130*/  BRA `(.L_x_10959) ;  /* 0xffffffc400b87947 */ /* 0x000fea000383ffff */
.L_x_10863:
[----:B0-----:R0:W1:Y:S02]  /*15140*/  SYNCS.PHASECHK.TRANS64.TRYWAIT P0, [R3+URZ+0x2d840], R2 ;  /* 0x02d84002030075a7 */ /* 0x001064000800017f */
[----:B-1----:R-:W-:Y:S05]  /*15150*/  @!P0 NANOSLEEP.SYNCS 0x989680 ;  /* 0x009896800000895d */ /* 0x002fea0003900000 */
[----:B------:R-:W1:Y:S02]  /*15160*/  @!P0 SYNCS.PHASECHK.TRANS64 P0, [R3+URZ+0x2d840], R2 ;  /* 0x02d84002030085a7 */ /* 0x000e64000800007f */
[----:B-1----:R-:W-:Y:S05]  /*15170*/  @!P0 BRA `(.L_x_10863) ;  /* 0xfffffffc00f08947 */ /* 0x002fea000383ffff */
[----:B------:R-:W-:Y:S05]  /*15180*/  BRA `(.L_x_10960) ;  /* 0xffffffc8006c7947 */ /* 0x000fea000383ffff */
.L_x_10870:
[----:B0-----:R0:W1:Y:S02]  /*15190*/  SYNCS.PHASECHK.TRANS64.TRYWAIT P0, [R2+URZ+0x60], R3 ;  /* 0x00006003020075a7 */ /* 0x001064000800017f */
[----:B-1----:R-:W-:Y:S05]  /*151a0*/  @!P0 NANOSLEEP.SYNCS 0x989680 ;  /* 0x009896800000895d */ /* 0x002fea0003900000 */
[----:B------:R-:W1:Y:S02]  /*151b0*/  @!P0 SYNCS.PHASECHK.TRANS64 P0, [R2+URZ+0x60], R3 ;  /* 0x00006003020085a7 */ /* 0x000e64000800007f */
[----:B-1----:R-:W-:Y:S05]  /*151c0*/  @!P0 BRA `(.L_x_10870) ;  /* 0xfffffffc00f08947 */ /* 0x002fea000383ffff */
[----:B------:R-:W-:Y:S05]  /*151d0*/  BRA `(.L_x_10961) ;  /* 0xffffffcc00647947 */ /* 0x000fea000383ffff */
.L_x_10881:
[----:B0-----:R0:W1:Y:S02]  /*151e0*/  SYNCS.PHASECHK.TRANS64.TRYWAIT P0, [R3+URZ+0x2d840], R2 ;  /* 0x02d84002030075a7 */ /* 0x001064000800017f */
[----:B-1----:R-:W-:Y:S05]  /*151f0*/  @!P0 NANOSLEEP.SYNCS 0x989680 ;  /* 0x009896800000895d */ /* 0x002fea0003900000 */
[----:B------:R-:W1:Y:S02]  /*15200*/  @!P0 SYNCS.PHASECHK.TRANS64 P0, [R3+URZ+0x2d840], R2 ;  /* 0x02d84002030085a7 */ /* 0x000e64000800007f */
[----:B-1----:R-:W-:Y:S05]  /*15210*/  @!P0 BRA `(.L_x_10881) ;  /* 0xfffffffc00f08947 */ /* 0x002fea000383ffff */
[----:B------:R-:W-:Y:S05]  /*15220*/  BRA `(.L_x_10962) ;  /* 0xffffffd400187947 */ /* 0x000fea000383ffff */
.L_x_10888:
[----:B0-----:R0:W1:Y:S02]  /*15230*/  SYNCS.PHASECHK.TRANS64.TRYWAIT P0, [R12+URZ+0x60], R3 ;  /* 0x000060030c0075a7 */ /* 0x001064000800017f */
[----:B-1----:R-:W-:Y:S05]  /*15240*/  @!P0 NANOSLEEP.SYNCS 0x989680 ;  /* 0x009896800000895d */ /* 0x002fea0003900000 */
[----:B------:R-:W1:Y:S02]  /*15250*/  @!P0 SYNCS.PHASECHK.TRANS64 P0, [R12+URZ+0x60], R3 ;  /* 0x000060030c0085a7 */ /* 0x000e64000800007f */
[----:B-1----:R-:W-:Y:S05]  /*15260*/  @!P0 BRA `(.L_x_10888) ;  /* 0xfffffffc00f08947 */ /* 0x002fea000383ffff */
[----:B------:R-:W-:Y:S05]  /*15270*/  BRA `(.L_x_10963) ;  /* 0xffffffd800107947 */ /* 0x000fea000383ffff */
.L_x_10898:
[----:B-1----:R1:W2:Y:S02]  /*15280*/  SYNCS.PHASECHK.TRANS64.TRYWAIT P0, [R2+URZ+0x2d840], R3 ;  /* 0x02d84003020075a7 */ /* 0x0022a4000800017f */
[----:B--2---:R-:W-:Y:S05]  /*15290*/  @!P0 NANOSLEEP.SYNCS 0x989680 ;  /* 0x009896800000895d */ /* 0x004fea0003900000 */
[----:B------:R-:W2:Y:S02]  /*152a0*/  @!P0 SYNCS.PHASECHK.TRANS64 P0, [R2+URZ+0x2d840], R3 ;  /* 0x02d84003020085a7 */ /* 0x000ea4000800007f */
[----:B--2---:R-:W-:Y:S05]  /*152b0*/  @!P0 BRA `(.L_x_10898) ;  /* 0xfffffffc00f08947 */ /* 0x004fea000383ffff */
[----:B------:R-:W-:Y:S05]  /*152c0*/  BRA `(.L_x_10964) ;  /* 0xffffffdc00887947 */ /* 0x000fea000383ffff */
.L_x_10905:
[----:B0-----:R0:W1:Y:S02]  /*152d0*/  SYNCS.PHASECHK.TRANS64.TRYWAIT P0, [R8+URZ+0x60], R2 ;  /* 0x00006002080075a7 */ /* 0x001064000800017f */
[----:B-1----:R-:W-:Y:S05]  /*152e0*/  @!P0 NANOSLEEP.SYNCS 0x989680 ;  /* 0x009896800000895d */ /* 0x002fea0003900000 */
[----:B------:R-:W1:Y:S02]  /*152f0*/  @!P0 SYNCS.PHASECHK.TRANS64 P0, [R8+URZ+0x60], R2 ;  /* 0x00006002080085a7 */ /* 0x000e64000800007f */
[----:B-1----:R-:W-:Y:S05]  /*15300*/  @!P0 BRA `(.L_x_10905) ;  /* 0xfffffffc00f08947 */ /* 0x002fea000383ffff */
[----:B------:R-:W-:Y:S05]  /*15310*/  BRA `(.L_x_10965) ;  /* 0xffffffe000907947 */ /* 0x000fea000383ffff */
.L_x_10917:
[----:B-1----:R1:W2:Y:S02]  /*15320*/  SYNCS.PHASECHK.TRANS64.TRYWAIT P0, [R3+URZ+0x2d860], R0 ;  /* 0x02d86000030075a7 */ /* 0x0022a4000800017f */
[----:B--2---:R-:W-:Y:S05]  /*15330*/  @!P0 NANOSLEEP.SYNCS 0x989680 ;  /* 0x009896800000895d */ /* 0x004fea0003900000 */
[----:B------:R-:W2:Y:S02]  /*15340*/  @!P0 SYNCS.PHASECHK.TRANS64 P0, [R3+URZ+0x2d860], R0 ;  /* 0x02d86000030085a7 */ /* 0x000ea4000800007f */
[----:B--2---:R-:W-:Y:S05]  /*15350*/  @!P0 BRA `(.L_x_10917) ;  /* 0xfffffffc00f08947 */ /* 0x004fea000383ffff */
[----:B------:R-:W-:Y:S05]  /*15360*/  BRA `(.L_x_10966) ;  /* 0xffffffe400f87947 */ /* 0x000fea000383ffff */
.L_x_10925:
        /* <DEDUP_REMOVED lines=8> */
.L_x_10968:
[----:B------:R-:W-:Y:S05]  /*153f0*/  BSYNC B0 ;  /* 0x0000000000007941 */ /* 0x000fea0003800000 */
.L_x_10967:
[----:B------:R-:W-:Y:S05]  /*15400*/  BRA `(.L_x_10969) ;  /* 0xffffffec00107947 */ /* 0x000fea000383ffff */
.L_x_10928:
[----:B-1----:R1:W2:Y:S02]  /*15410*/  SYNCS.PHASECHK.TRANS64.TRYWAIT P0, [R9+URZ+0x2d820], R0 ;  /* 0x02d82000090075a7 */ /* 0x0022a4000800017f */
[----:B--2---:R-:W-:Y:S05]  /*15420*/  @!P0 NANOSLEEP.SYNCS 0x989680 ;  /* 0x009896800000895d */ /* 0x004fea0003900000 */
[----:B------:R-:W2:Y:S02]  /*15430*/  @!P0 SYNCS.PHASECHK.TRANS64 P0, [R9+URZ+0x2d820], R0 ;  /* 0x02d82000090085a7 */ /* 0x000ea4000800007f */
[----:B--2---:R-:W-:Y:S05]  /*15440*/  @!P0 BRA `(.L_x_10928) ;  /* 0xfffffffc00f08947 */ /* 0x004fea000383ffff */
[----:B------:R-:W-:Y:S05]  /*15450*/  BRA `(.L_x_10970) ;  /* 0xffffffec00547947 */ /* 0x000fea000383ffff */
.L_x_10929:
        /* <DEDUP_REMOVED lines=11> */
.L_x_10972:
[----:B------:R-:W-:Y:S05]  /*15510*/  BSYNC B0 ;  /* 0x0000000000007941 */ /* 0x000fea0003800000 */
.L_x_10971:
[----:B------:R-:W-:Y:S05]  /*15520*/  BRA `(.L_x_10973) ;  /* 0xffffffec003c7947 */ /* 0x000fea000383ffff */
.L_x_10932:
[----:B------:R-:W-:Y:S01]  /*15530*/  BSSY B1, `(.L_x_10974) ;  /* 0x0000006000017945 */ /* 0x000fe20003800000 */
[----:B------:R-:W-:-:S07]  /*15540*/  IMAD.MOV.U32 R15, RZ, RZ, -0x1 ;  /* 0xffffffffff0f7424 */ /* 0x000fce00078e00ff */
[----:B01----:R-:W-:Y:S05]  /*15550*/  WARPSYNC.COLLECTIVE R15, `(.L_x_10975) ;  /* 0x000000000f0c7348 */ /* 0x003fea0003c00000 */
[----:B------:R-:W-:Y:S02]  /*15560*/  ELECT P6, UR62, PT ;  /* 0x00000000003e782f */ /* 0x000fe400038c0000 */
[----:B------:R-:W-:Y:S01]  /*15570*/  MOV R14, UR62 ;  /* 0x0000003e000e7c02 */ /* 0x000fe20008000f00 */
[----:B01----:R-:W-:Y:S10]  /*15580*/  ENDCOLLECTIVE ;  /* 0x000000000000791b */ /* 0x003ff40003800000 */
.L_x_10975:
[----:B------:R-:W-:Y:S05]  /*15590*/  BSYNC B1 ;  /* 0x0000000000017941 */ /* 0x000fea0003800000 */
.L_x_10974:
[----:B------:R-:W-:Y:S05]  /*155a0*/  BRA `(.L_x_10976) ;  /* 0xffffffec00347947 */ /* 0x000fea000383ffff */
.L_x_10934:
[----:B-1----:R1:W2:Y:S02]  /*155b0*/  SYNCS.PHASECHK.TRANS64.TRYWAIT P0, [R7+URZ], R2 ;  /* 0x00000002070075a7 */ /* 0x0022a4000800017f */
[----:B--2---:R-:W-:Y:S05]  /*155c0*/  @!P0 NANOSLEEP.SYNCS 0x989680 ;  /* 0x009896800000895d */ /* 0x004fea0003900000 */
[----:B------:R-:W2:Y:S02]  /*155d0*/  @!P0 SYNCS.PHASECHK.TRANS64 P0, [R7+URZ], R2 ;  /* 0x00000002070085a7 */ /* 0x000ea4000800007f */
[----:B--2---:R-:W-:Y:S05]  /*155e0*/  @!P0 BRA `(.L_x_10934) ;  /* 0xfffffffc00f08947 */ /* 0x004fea000383ffff */
[----:B------:R-:W-:Y:S05]  /*155f0*/  BRA `(.L_x_10977) ;  /* 0xffffffec00687947 */ /* 0x000fea000383ffff */
.L_x_10935:
[----:B--2---:R2:W3:Y:S02]  /*15600*/  SYNCS.PHASECHK.TRANS64.TRYWAIT P0, [R3+URZ], R0 ;  /* 0x00000000030075a7 */ /* 0x0044e4000800017f */
[----:B---3--:R-:W-:Y:S05]  /*15610*/  @!P0 NANOSLEEP.SYNCS 0x989680 ;  /* 0x009896800000895d */ /* 0x008fea0003900000 */
[----:B------:R-:W3:Y:S02]  /*15620*/  @!P0 SYNCS.PHASECHK.TRANS64 P0, [R3+URZ], R0 ;  /* 0x00000000030085a7 */ /* 0x000ee4000800007f */
[----:B---3--:R-:W-:Y:S05]  /*15630*/  @!P0 BRA `(.L_x_10935) ;  /* 0xfffffffc00f08947 */ /* 0x008fea000383ffff */
[----:B------:R-:W-:Y:S05]  /*15640*/  BRA `(.L_x_10978) ;  /* 0xffffffec005c7947 */ /* 0x000fea000383ffff */
.L_x_10937:
[----:B--2---:R2:W3:Y:S02]  /*15650*/  SYNCS.PHASECHK.TRANS64.TRYWAIT P0, [R5+URZ], R2 ;  /* 0x00000002050075a7 */ /* 0x0044e4000800017f */
[----:B---3--:R-:W-:Y:S05]  /*15660*/  @!P0 NANOSLEEP.SYNCS 0x989680 ;  /* 0x009896800000895d */ /* 0x008fea0003900000 */
[----:B------:R-:W3:Y:S02]  /*15670*/  @!P0 SYNCS.PHASECHK.TRANS64 P0, [R5+URZ], R2 ;  /* 0x00000002050085a7 */ /* 0x000ee4000800007f */
[----:B---3--:R-:W-:Y:S05]  /*15680*/  @!P0 BRA `(.L_x_10937) ;  /* 0xfffffffc00f08947 */ /* 0x008fea000383ffff */
[----:B------:R-:W-:Y:S05]  /*15690*/  BRA `(.L_x_10979) ;  /* 0xffffffec00607947 */ /* 0x000fea000383ffff */
.L_x_10980:
        /* <DEDUP_REMOVED lines=14> */
.L_x_15326:


//--------------------- .text._ZN7cutlass13device_kernelIN5flash11enable_sm90INS1_16FlashAttnFwdSm90INS1_25CollectiveMainloopFwdSm90ILi2EN4cute5tupleIJNS5_1CILi1EEES8_S8_EEENS6_IJNS7_ILi192EEENS7_ILi128EEENS7_ILi96EEEEEELi96ENS_6half_tEfNS_4arch4Sm90ELb0ELb1ELb0ELb1ELb0ELb0ELb0ELb0ELb1ELb1ELb0ELb0EEENS1_21CollectiveEpilogueFwdINS6_IJSA_SC_SB_EEES9_SE_SG_Li384ELb1ELb1ELb0ELb0EEENS1_36VarlenDynamicPersistentTileSchedulerILi192ELi128ELi384ELi128ELb0ELb1ELb1ELb1ELb0ELb1EEEEEEEEEvNT_6ParamsE --------------------------
	.section	.text._ZN7cutlass13device_kernelIN5flash11enable_sm90INS1_16FlashAttnFwdSm90INS1_25CollectiveMainloopFwdSm90ILi2EN4cute5tupleIJNS5_1CILi1EEES8_S8_EEENS6_IJNS7_ILi192EEENS7_ILi128EEENS7_ILi96EEEEEELi96ENS_6half_tEfNS_4arch4Sm90ELb0ELb1ELb0ELb1ELb0ELb0ELb0ELb0ELb1ELb1ELb0ELb0EEENS1_21CollectiveEpilogueFwdINS6_IJSA_SC_SB_EEES9_SE_SG_Li384ELb1ELb1ELb0ELb0EEENS1_36VarlenDynamicPersistentTileSchedulerILi192ELi128ELi384ELi128ELb0ELb1ELb1ELb1ELb0ELb1EEEEEEEEEvNT_6ParamsE,"ax",@progbits
	.align	128
.text._ZN7cutlass13device_kernelIN5flash11enable_sm90INS1_16FlashAttnFwdSm90INS1_25CollectiveMainloopFwdSm90ILi2EN4cute5tupleIJNS5_1CILi1EEES8_S8_EEENS6_IJNS7_ILi192EEENS7_ILi128EEENS7_ILi96EEEEEELi96ENS_6half_tEfNS_4arch4Sm90ELb0ELb1ELb0ELb1ELb0ELb0ELb0ELb0ELb1ELb1ELb0ELb0EEENS1_21CollectiveEpilogueFwdINS6_IJSA_SC_SB_EEES9_SE_SG_Li384ELb1ELb1ELb0ELb0EEENS1_36VarlenDynamicPersistentTileSchedulerILi192ELi128ELi384ELi128ELb0ELb1ELb1ELb1ELb0ELb1EEEEEEEEEvNT_6ParamsE:
        .type           _ZN7cutlass13device_kernelIN5flash11enable_sm90INS1_16FlashAttnFwdSm90INS1_25CollectiveMainloopFwdSm90ILi2EN4cute5tupleIJNS5_1CILi1EEES8_S8_EEENS6_IJNS7_ILi192EEENS7_ILi128EEENS7_ILi96EEEEEELi96ENS_6half_tEfNS_4arch4Sm90ELb0ELb1ELb0ELb1ELb0ELb0ELb0ELb0ELb1ELb1ELb0ELb0EEENS1_21CollectiveEpilogueFwdINS6_IJSA_SC_SB_EEES9_SE_SG_Li384ELb1ELb1ELb0ELb0EEENS1_36VarlenDynamicPersistentTileSchedulerILi192ELi128ELi384ELi128ELb0ELb1ELb1ELb1ELb0ELb1EEEEEEEEEvNT_6ParamsE,@function
        .size           _ZN7cutlass13device_kernelIN5flash11enable_sm90INS1_16FlashAttnFwdSm90INS1_25CollectiveMainloopFwdSm90ILi2EN4cute5tupleIJNS5_1CILi1EEES8_S8_EEENS6_IJNS7_ILi192EEENS7_ILi128EEENS7_ILi96EEEEEELi96ENS_6half_tEfNS_4arch4Sm90ELb0ELb1ELb0ELb1ELb0ELb0ELb0ELb0ELb1ELb1ELb0ELb0EEENS1_21CollectiveEpilogueFwdINS6_IJSA_SC_SB_EEES9_SE_SG_Li384ELb1ELb1ELb0ELb0EEENS1_36VarlenDynamicPersistentTileSchedulerILi192ELi128ELi384ELi128ELb0ELb1ELb1ELb1ELb0ELb1EEEEEEEEEvNT_6ParamsE,(.L_x_15327 - _ZN7cutlass13device_kernelIN5flash11enable_sm90INS1_16FlashAttnFwdSm90INS1_25CollectiveMainloopFwdSm90ILi2EN4cute5tupleIJNS5_1CILi1EEES8_S8_EEENS6_IJNS7_ILi192EEENS7_ILi128EEENS7_ILi96EEEEEELi96ENS_6half_tEfNS_4arch4Sm90ELb0ELb1ELb0ELb1ELb0ELb0ELb0ELb0ELb1ELb1ELb0ELb0EEENS1_21CollectiveEpilogueFwdINS6_IJSA_SC_SB_EEES9_SE_SG_Li384ELb1ELb1ELb0ELb0EEENS1_36VarlenDynamicPersistentTileSchedulerILi192ELi128ELi384ELi128ELb0ELb1ELb1ELb1ELb0ELb1EEEEEEEEEvNT_6ParamsE)
        .other          _ZN7cutlass13device_kernelIN5flash11enable_sm90INS1_16FlashAttnFwdSm90INS1_25CollectiveMainloopFwdSm90ILi2EN4cute5tupleIJNS5_1CILi1EEES8_S8_EEENS6_IJNS7_ILi192EEENS7_ILi128EEENS7_ILi96EEEEEELi96ENS_6half_tEfNS_4arch4Sm90ELb0ELb1ELb0ELb1ELb0ELb0ELb0ELb0ELb1ELb1ELb0ELb0EEENS1_21CollectiveEpilogueFwdINS6_IJSA_SC_SB_EEES9_SE_SG_Li384ELb1ELb1ELb0ELb0EEENS1_36VarlenDynamicPersistentTileSchedulerILi192ELi128ELi384ELi128ELb0ELb1ELb1ELb1ELb0ELb1EEEEEEEEEvNT_6ParamsE,@"STO_CUDA_ENTRY STV_DEFAULT"
_ZN7cutlass13device_kernelIN5flash11enable_sm90INS1_16FlashAttnFwdSm90INS1_25CollectiveMainloopFwdSm90ILi2EN4cute5tupleIJNS5_1CILi1EEES8_S8_EEENS6_IJNS7_ILi192EEENS7_ILi128EEENS7_ILi96EEEEEELi96ENS_6half_tEfNS_4arch4Sm90ELb0ELb1ELb0ELb1ELb0ELb0ELb0ELb0ELb1ELb1ELb0ELb0EEENS1_21CollectiveEpilogueFwdINS6_IJSA_SC_SB_EEES9_SE_SG_Li384ELb1ELb1ELb0ELb0EEENS1_36VarlenDynamicPersistentTileSchedulerILi192ELi128ELi384ELi128ELb0ELb1ELb1ELb1ELb0ELb1EEEEEEEEEvNT_6ParamsE:
        /* <DEDUP_REMOVED lines=18> */
.L_x_10982:
[----:B------:R-:W-:Y:S05]  /*0120*/  BSYNC B0 ;  /* 0x0000000000007941 */ /* 0x000fea0003800000 */
.L_x_10981:
        /* <DEDUP_REMOVED lines=41> */
.L_x_10983:
        /* <DEDUP_REMOVED lines=22> */
.L_x_10984:
        /* <DEDUP_REMOVED lines=18> */
.L_x_10985:
        /* <DEDUP_REMOVED lines=22> */
.L_x_10986:
        /* <DEDUP_REMOVED lines=22> */
.L_x_10987:
[----:B------:R-:W-:Y:S01]  /*0900*/  PLOP3.LUT P0, PT, PT, PT, UP0, 0x80, 0x0 ;  /* 0x000000000000781c */ /* 0x000fe20003f0f008 */
[----:B------:R-:W-:Y:S01]  /*0910*/  UMOV UR36, 0x1 ;  /* 0x0000000100247882 */ /* 0x000fe20000000000 */
[----:B------:R-:W-:Y:S01]  /*0920*/  NOP ;  /* 0x0000000000007918 */ /* 0x000fe20000000000 */
[----:B------:R-:W-:Y:S01]  /*0930*/  USEL UR36, UR36, 0x2, !UP0 ;  /* 0x0000000224247887 */ /* 0x000fe2000c000000 */
[----:B------:R-:W-:Y:S01]  /*0940*/  ULDC.64 UR50, c[0x0][0x208] ;  /* 0x0000820000327ab9 */ /* 0x000fe20000000a00 */
[----:B012-4-:R-:W-:Y:S08]  /*0950*/  BAR.SYNC.DEFER_BLOCKING 0x0 ;  /* 0x0000000000007b1d */ /* 0x017ff00000010000 */
[----:B------:R-:W-:Y:S05]  /*0960*/  @!P0 BRA `(.L_x_10988) ;  /* 0x000000f000b88947 */ /* 0x000fea0003800000 */
.L_x_10989:
        /* <DEDUP_REMOVED lines=18> */
[----:B------:R-:W-:Y:S01]  /*0a90*/  VIADD R148, R2, 0xffffff80 ;  /* 0xffffff8002947836 */ /* 0x000fe20000000000 */
[----:B------:R-:W-:Y:S01]  /*0aa0*/  R2UR UR5, R9 ;  /* 0x00000000090572ca */ /* 0x000fe200000e0000 */
[----:B------:R-:W-:Y:S01]  /*0ab0*/  IMAD.MOV.U32 R18, RZ, RZ, 0x40 ;  /* 0x00000040ff127424 */ /* 0x000fe200078e00ff */
[----:B------:R-:W-:Y:S01]  /*0ac0*/  R2UR UR7, R10 ;  /* 0x000000000a0772ca */ /* 0x000fe200000e0000 */
[----:B------:R-:W-:Y:S01]  /*0ad0*/  ULOP3.LUT UR48, UR36, 0x1, URZ, 0xfc, !UPT ;  /* 0x0000000124307892 */ /* 0x000fe2000f8efc3f */
[----:B------:R-:W-:Y:S01]  /*0ae0*/  SHF.R.S32.HI R3, RZ, 0x1f, R148 ;  /* 0x0000001fff037819 */ /* 0x000fe20000011494 */
[----:B------:R-:W-:Y:S01]  /*0af0*/  UMOV UR47, URZ ;  /* 0x0000003f002f7c82 */ /* 0x000fe20008000000 */
[----:B------:R-:W-:Y:S01]  /*0b00*/  R2UR UR6, R11 ;  /* 0x000000000b0672ca */ /* 0x000fe200000e0000 */
[----:B------:R-:W-:Y:S01]  /*0b10*/  UMOV UR49, URZ ;  /* 0x0000003f00317c82 */ /* 0x000fe20008000000 */
[CC--:B------:R-:W-:Y:S01]  /*0b20*/  LEA.HI R143, R3.reuse, R148.reuse, RZ, 0x7 ;  /* 0x00000094038f7211 */ /* 0x0c0fe200078f38ff */
[----:B------:R-:W-:Y:S01]  /*0b30*/  UMOV UR46, URZ ;  /* 0x0000003f002e7c82 */ /* 0x000fe20008000000 */
[----:B------:R-:W-:-:S02]  /*0b40*/  LEA.HI R0, R3, R148, RZ, 0x4 ;  /* 0x0000009403007211 */ /* 0x000fc400078f20ff */
[----:B------:R-:W-:Y:S02]  /*0b50*/  LOP3.LUT R7, R143, 0xffffff80, RZ, 0xc0, !PT ;  /* 0xffffff808f077812 */ /* 0x000fe400078ec0ff */
[----:B------:R-:W-:Y:S02]  /*0b60*/  LOP3.LUT R5, R0, 0xfffffff0, RZ, 0xc0, !PT ;  /* 0xfffffff000057812 */ /* 0x000fe400078ec0ff */
[----:B------:R-:W-:Y:S01]  /*0b70*/  LEA.HI R4, R3, R148, RZ, 0x5 ;  /* 0x0000009403047211 */ /* 0x000fe200078f28ff */
[C---:B------:R-:W-:Y:S01]  /*0b80*/  IMAD.IADD R142, R148.reuse, 0x1, -R7 ;  /* 0x00000001948e7824 */ /* 0x040fe200078e0a07 */
[----:B------:R-:W-:Y:S01]  /*0b90*/  SHF.R.S32.HI R7, RZ, 0x4, R0 ;  /* 0x00000004ff077819 */ /* 0x000fe20000011400 */
[----:B------:R-:W-:Y:S01]  /*0ba0*/  IMAD.IADD R5, R148, 0x1, -R5 ;  /* 0x0000000194057824 */ /* 0x000fe200078e0a05 */
[----:B------:R-:W-:Y:S02]  /*0bb0*/  SHF.R.S32.HI R6, RZ, 0x5, R4 ;  /* 0x00000005ff067819 */ /* 0x000fe40000011404 */
[----:B------:R-:W-:-:S02]  /*0bc0*/  LEA.HI R2, R0, R7, RZ, 0x1 ;  /* 0x0000000700027211 */ /* 0x000fc400078f08ff */
[--C-:B------:R-:W-:Y:S01]  /*0bd0*/  SHF.R.S32.HI R0, RZ, 0x1f, R5.reuse ;  /* 0x0000001fff007819 */ /* 0x100fe20000011405 */
[----:B------:R-:W-:Y:S01]  /*0be0*/  IMAD R12, R6, 0x10, R5 ;  /* 0x00000010060c7824 */ /* 0x000fe200078e0205 */
[----:B------:R-:W-:Y:S02]  /*0bf0*/  LOP3.LUT R2, R2, 0x1ffffffe, RZ, 0xc0, !PT ;  /* 0x1ffffffe02027812 */ /* 0x000fe400078ec0ff */
[----:B------:R-:W-:Y:S02]  /*0c00*/  LEA.HI R0, R0, R5, RZ, 0x3 ;  /* 0x0000000500007211 */ /* 0x000fe400078f18ff */
[----:B------:R-:W-:Y:S01]  /*0c10*/  SHF.R.S32.HI R143, RZ, 0x7, R143 ;  /* 0x00000007ff8f7819 */ /* 0x000fe2000001148f */
[----:B------:R-:W-:Y:S01]  /*0c20*/  IMAD.IADD R2, R7, 0x1, -R2 ;  /* 0x0000000107027824 */ /* 0x000fe200078e0a02 */
[----:B------:R-:W-:Y:S01]  /*0c30*/  LEA.HI R141, R3, R148, RZ, 0x2 ;  /* 0x00000094038d7211 */ /* 0x000fe200078f10ff */
[C---:B------:R-:W-:Y:S01]  /*0c40*/  IMAD.SHL.U32 R4, R0.reuse, 0x40, RZ ;  /* 0x0000004000047824 */ /* 0x040fe200078e00ff */
[----:B------:R-:W-:Y:S01]  /*0c50*/  LOP3.LUT R0, R0, 0xfffffff8, RZ, 0xc0, !PT ;  /* 0xfffffff800007812 */ /* 0x000fe200078ec0ff */
[----:B------:R-:W-:Y:S01]  /*0c60*/  IMAD.SHL.U32 R3, R2, 0x8, RZ ;  /* 0x0000000802037824 */ /* 0x000fe200078e00ff */
[----:B------:R-:W-:-:S02]  /*0c70*/  SHF.R.S32.HI R9, RZ, 0x1f, R142 ;  /* 0x0000001fff097819 */ /* 0x000fc4000001148e */
[----:B------:R-:W-:Y:S01]  /*0c80*/  LOP3.LUT R4, R4, 0x7ffffe00, RZ, 0xc0, !PT ;  /* 0x7ffffe0004047812 */ /* 0x000fe200078ec0ff */
[----:B------:R-:W-:Y:S01]  /*0c90*/  IMAD.IADD R0, R5, 0x1, -R0 ;  /* 0x0000000105007824 */ /* 0x000fe200078e0a00 */
[-C--:B------:R-:W-:Y:S01]  /*0ca0*/  LEA.HI R8, R9, R142.reuse, RZ, 0x2 ;  /* 0x0000008e09087211 */ /* 0x080fe200078f10ff */
[----:B------:R-:W-:Y:S01]  /*0cb0*/  IMAD.HI R5, R143, 0x55555556, RZ ;  /* 0x555555568f057827 */ /* 0x000fe200078e02ff */
[----:B------:R-:W-:Y:S02]  /*0cc0*/  LEA.HI R9, R9, R142, RZ, 0x5 ;  /* 0x0000008e09097211 */ /* 0x000fe400078f28ff */
[----:B------:R-:W-:Y:S01]  /*0cd0*/  SHF.R.S32.HI R10, RZ, 0x2, R8 ;  /* 0x00000002ff0a7819 */ /* 0x000fe20000011408 */
[----:B------:R-:W-:Y:S01]  /*0ce0*/  IMAD R6, R6, 0x400, R4 ;  /* 0x0000040006067824 */ /* 0x000fe200078e0204 */
[----:B------:R-:W-:Y:S01]  /*0cf0*/  SHF.R.S32.HI R11, RZ, 0x1f, R8 ;  /* 0x0000001fff0b7819 */ /* 0x000fe20000011408 */
[----:B------:R-:W-:Y:S01]  /*0d00*/  IMAD.SHL.U32 R4, R0, 0x40, RZ ;  /* 0x0000004000047824 */ /* 0x000fe200078e00ff */
[----:B------:R-:W-:Y:S01]  /*0d10*/  LEA.HI R2, R5, R5, RZ, 0x1 ;  /* 0x0000000505027211 */ /* 0x000fe200078f08ff */
[----:B------:R-:W-:Y:S01]  /*0d20*/  IMAD.U32 R145, R12, 0x20, R3 ;  /* 0x000000200c917824 */ /* 0x000fe200078e0003 */
[----:B------:R-:W-:-:S02]  /*0d30*/  LOP3.LUT R5, R141, 0xfffffffc, RZ, 0xc0, !PT ;  /* 0xfffffffc8d057812 */ /* 0x000fc400078ec0ff */
[----:B------:R-:W-:Y:S01]  /*0d40*/  LOP3.LUT R4, R4, 0x1c0, RZ, 0xc0, !PT ;  /* 0x000001c004047812 */ /* 0x000fe200078ec0ff */
[----:B------:R-:W-:Y:S01]  /*0d50*/  IMAD R2, R2, -0x3, R143 ;  /* 0xfffffffd02027824 */ /* 0x000fe200078e028f */
[----:B------:R-:W-:Y:S01]  /*0d60*/  LEA.HI R11, R11, R10, RZ, 0x3 ;  /* 0x0000000a0b0b7211 */ /* 0x000fe200078f18ff */
[----:B------:R-:W-:Y:S01]  /*0d70*/  IMAD.IADD R140, R148, 0x1, -R5 ;  /* 0x00000001948c7824 */ /* 0x000fe200078e0a05 */
[----:B------:R-:W-:Y:S02]  /*0d80*/  LOP3.LUT R3, R4, 0x8, R3, 0xf8, !PT ;  /* 0x0000000804037812 */ /* 0x000fe400078ef803 */
[----:B------:R-:W-:Y:S01]  /*0d90*/  SHF.R.U32.HI R4, RZ, 0x3, R4 ;  /* 0x00000003ff047819 */ /* 0x000fe20000011604 */
[----:B------:R-:W-:Y:S01]  /*0da0*/  IMAD.SHL.U32 R137, R140, 0x8, RZ ;  /* 0x000000088c897824 */ /* 0x000fe200078e00ff */
[----:B------:R-:W-:Y:S02]  /*0db0*/  LOP3.LUT R11, R11, 0xfffffff8, RZ, 0xc0, !PT ;  /* 0xfffffff80b0b7812 */ /* 0x000fe400078ec0ff */
[----:B------:R-:W-:Y:S01]  /*0dc0*/  LOP3.LUT R3, R3, R4, RZ, 0x3c, !PT ;  /* 0x0000000403037212 */ /* 0x000fe200078e3cff */
[C---:B------:R-:W-:Y:S01]  /*0dd0*/  VIADD R138, R137.reuse, 0x20 ;  /* 0x00000020898a7836 */ /* 0x040fe20000000000 */
[----:B------:R-:W-:Y:S01]  /*0de0*/  R2P PR, R0, 0x6 ;  /* 0x0000000600007804 */ /* 0x000fe20000000000 */
[----:B------:R-:W-:Y:S01]  /*0df0*/  IMAD.IADD R10, R10, 0x1, -R11 ;  /* 0x000000010a0a7824 */ /* 0x000fe200078e0a0b */
[----:B------:R-:W-:Y:S01]  /*0e00*/  SHF.R.S32.HI R9, RZ, 0x5, R9 ;  /* 0x00000005ff097819 */ /* 0x000fe20000011409 */
[----:B------:R-:W-:Y:S01]  /*0e10*/  IMAD.IADD R3, R6, 0x1, R3 ;  /* 0x0000000106037824 */ /* 0x000fe200078e0203 */
[----:B------:R-:W-:Y:S01]  /*0e20*/  LEA.HI R0, R140, R140, RZ, 0x1 ;  /* 0x0000008c8c007211 */ /* 0x000fe200078f08ff */
[----:B------:R-:W-:Y:S01]  /*0e30*/  VIADD R139, R137, 0x40 ;  /* 0x00000040898b7836 */ /* 0x000fe20000000000 */
[----:B------:R-:W-:Y:S01]  /*0e40*/  SEL R18, R18, 0xffffffc0, !P2 ;  /* 0xffffffc012127807 */ /* 0x000fe20005000000 */
[----:B------:R-:W-:Y:S01]  /*0e50*/  IMAD R9, R9, 0x10, R10 ;  /* 0x0000001009097824 */ /* 0x000fe200078e020a */
[----:B------:R-:W-:-:S02]  /*0e60*/  LEA R17, R3, UR42, 0x1 ;  /* 0x0000002a03117c11 */ /* 0x000fc4000f8e08ff */
[----:B------:R-:W-:Y:S01]  /*0e70*/  LOP3.LUT R5, R0, 0x1ffffffe, RZ, 0xc0, !PT ;  /* 0x1ffffffe00057812 */ /* 0x000fe200078ec0ff */
[----:B------:R-:W-:Y:S01]  /*0e80*/  IMAD R144, R2, 0x40, R9 ;  /* 0x0000004002907824 */ /* 0x000fe200078e0209 */
[----:B------:R-:W-:Y:S01]  /*0e90*/  LOP3.LUT R3, R8, 0x7ffffffc, RZ, 0xc0, !PT ;  /* 0x7ffffffc08037812 */ /* 0x000fe200078ec0ff */
[C---:B------:R-:W-:Y:S01]  /*0ea0*/  VIADD R19, R17.reuse, 0x21800 ;  /* 0x0002180011137836 */ /* 0x040fe20000000000 */
[----:B------:R-:W-:Y:S01]  /*0eb0*/  SHF.R.S32.HI R141, RZ, 0x2, R141 ;  /* 0x00000002ff8d7819 */ /* 0x000fe2000001148d */
[----:B------:R-:W-:Y:S01]  /*0ec0*/  VIADD R22, R17, 0x21820 ;  /* 0x0002182011167836 */ /* 0x000fe20000000000 */
[----:B------:R-:W-:Y:S01]  /*0ed0*/  SHF.R.S32.HI R147, RZ, 0x1f, R138 ;  /* 0x0000001fff937819 */ /* 0x000fe2000001148a */
[----:B------:R-:W-:Y:S01]  /*0ee0*/  IMAD.IADD R5, R140, 0x1, -R5 ;  /* 0x000000018c057824 */ /* 0x000fe200078e0a05 */
[----:B------:R-:W-:Y:S01]  /*0ef0*/  SHF.R.S32.HI R146, RZ, 0x1f, R139 ;  /* 0x0000001fff927819 */ /* 0x000fe2000001148b */
[C---:B------:R-:W-:Y:S02]  /*0f00*/  @P1 VIADD R22, R19.reuse, 0xffffffe0 ;  /* 0xffffffe013161836 */ /* 0x040fe40000000000 */
[----:B------:R-:W-:-:S02]  /*0f10*/  IMAD.IADD R19, R19, 0x1, R18 ;  /* 0x0000000113137824 */ /* 0x000fc400078e0212 */
[----:B------:R-:W-:Y:S02]  /*0f20*/  IMAD.IADD R16, R142, 0x1, -R3 ;  /* 0x000000018e107824 */ /* 0x000fe400078e0a03 */
[----:B------:R-:W-:Y:S02]  /*0f30*/  IMAD R136, R5, 0x8, R144 ;  /* 0x0000000805887824 */ /* 0x000fe400078e0290 */
[----:B------:R-:W-:Y:S02]  /*0f40*/  IMAD.IADD R18, R18, 0x1, R22 ;  /* 0x0000000112127824 */ /* 0x000fe400078e0216 */
[----:B------:R-:W-:-:S07]  /*0f50*/  VIADD R23, R22, 0x6000 ;  /* 0x0000600016177836 */ /* 0x000fce0000000000 */
.L_x_11081:
        /* <DEDUP_REMOVED lines=12> */
[----:B01-3--:R-:W-:Y:S02]  /*1020*/  IMAD.U32 R2, RZ, RZ, UR8 ;  /* 0x00000008ff027e24 */ /* 0x00bfe4000f8e00ff */
[----:B----4-:R-:W-:Y:S01]  /*1030*/  IMAD.U32 R3, RZ, RZ, UR9 ;  /* 0x00000009ff037e24 */ /* 0x010fe2000f8e00ff */
[----:B------:R-:W-:-:S04]  /*1040*/  @UP1 UIMAD.WIDE UR8, UR6, 0x4, UR10 ;  /* 0x00000004060818a5 */ /* 0x000fc8000f8e020a */
[----:B--2---:R-:W2:Y:S02]  /*1050*/  @P0 LDG.E R2, desc[UR50][R2.64] ;  /* 0x0000003202020981 */ /* 0x004ea4000c1e1900 */
[----:B------:R-:W-:Y:S02]  /*1060*/  IMAD.U32 R4, RZ, RZ, UR8 ;  /* 0x00000008ff047e24 */ /* 0x000fe4000f8e00ff */
[----:B------:R-:W-:Y:S01]  /*1070*/  IMAD.U32 R5, RZ, RZ, UR9 ;  /* 0x00000009ff057e24 */ /* 0x000fe2000f8e00ff */
[----:B------:R-:W-:-:S04]  /*1080*/  ULDC.64 UR8, c[0x0][0x418] ;  /* 0x0001060000087ab9 */ /* 0x000fc80000000a00 */
[----:B------:R-:W3:Y:S01]  /*1090*/  @P2 LDG.E R4, desc[UR50][R4.64] ;  /* 0x0000003204042981 */ /* 0x000ee2000c1e1900 */
        /* <DEDUP_REMOVED lines=13> */
[----:B------:R-:W-:-:S14]  /*1170*/  @P2 BRA `(.L_x_10990) ;  /* 0x0000000000342947 */ /* 0x000fdc0003800000 */
        /* <DEDUP_REMOVED lines=13> */
.L_x_10990:
        /* <DEDUP_REMOVED lines=9> */
.L_x_10991:
        /* <DEDUP_REMOVED lines=13> */
.L_x_10992:
[----:B------:R-:W-:Y:S01]  /*13b0*/  ULDC UR6, c[0x0][0x448] ;  /* 0x0001120000067ab9 */ /* 0x000fe20000000800 */
[----:B------:R-:W-:Y:S02]  /*13c0*/  UIMAD UR39, UR5, 0xc0, URZ ;  /* 0x000000c0052778a4 */ /* 0x000fe4000f8e023f */
        /* <DEDUP_REMOVED lines=25> */
.L_x_10994:
[----:B------:R-:W-:-:S11]  /*1560*/  UISETP.NE.AND UP1, UPT, UR5, 0x1, UPT ;  /* 0x000000010500788c */ /* 0x000fd6000bf25270 */
[----:B------:R-:W-:Y:S02]  /*1570*/  @UP1 ULDC.64 UR8, c[0x0][0x9e8] ;  /* 0x00027a0000081ab9 */ /* 0x000fe40000000a00 */
[----:B------:R-:W-:-:S04]  /*1580*/  UIMAD.WIDE.U32 UR6, UR4, UR8, URZ ;  /* 0x00000008040672a5 */ /* 0x000fc8000f8e003f */
[----:B------:R-:W-:-:S12]  /*1590*/  @UP1 USHF.R.U32.HI UR4, URZ, UR9, UR7 ;  /* 0x000000093f041299 */ /* 0x000fd80008011607 */
.L_x_10995:
[----:B------:R-:W-:-:S06]  /*15a0*/  UIMAD UR4, UR4, UR5, UR5 ;  /* 0x00000005040472a4 */ /* 0x000fcc000f8e0205 */
[----:B------:R-:W-:-:S07]  /*15b0*/  VIMNMX R0, R0, UR4, PT ;  /* 0x0000000400007c48 */ /* 0x000fce000bfe0100 */
.L_x_10993:
        /* <DEDUP_REMOVED lines=29> */
.L_x_10997:
[----:B------:R-:W-:-:S11]  /*1790*/  UISETP.NE.AND UP0, UPT, UR5, 0x1, UPT ;  /* 0x000000010500788c */ /* 0x000fd6000bf05270 */
[----:B------:R-:W-:Y:S02]  /*17a0*/  @UP0 ULDC.64 UR10, c[0x0][0x9e8] ;  /* 0x00027a00000a0ab9 */ /* 0x000fe40000000a00 */
[----:B------:R-:W-:-:S04]  /*17b0*/  UIMAD.WIDE.U32 UR6, UR4, UR10, URZ ;  /* 0x0000000a040672a5 */ /* 0x000fc8000f8e003f */
[----:B------:R-:W-:-:S12]  /*17c0*/  @UP0 USHF.R.U32.HI UR4, URZ, UR11, UR7 ;  /* 0x0000000b3f040299 */ /* 0x000fd80008011607 */
.L_x_10998:
[----:B------:R-:W-:-:S04]  /*17d0*/  UIMAD UR4, UR4, UR5, URZ ;  /* 0x00000005040472a4 */ /* 0x000fc8000f8e023f */
[----:B------:R-:W-:-:S04]  /*17e0*/  UISETP.LT.AND UP0, UPT, UR9, UR4, UPT ;  /* 0x000000040900728c */ /* 0x000fc8000bf01270 */
[----:B------:R-:W-:-:S12]  /*17f0*/  USEL UR9, UR9, UR4, !UP0 ;  /* 0x0000000409097287 */ /* 0x000fd8000c000000 */
.L_x_10996:
        /* <DEDUP_REMOVED lines=9> */
[----:B------:R-:W-:Y:S01]  /*1890*/  CS2R R26, SRZ ;  /* 0x00000000001a7805 */ /* 0x000fe2000001ff00 */
[----:B------:R-:W-:Y:S01]  /*18a0*/  IMAD.MOV.U32 R126, RZ, RZ, RZ ;  /* 0x000000ffff7e7224 */ /* 0x000fe200078e00ff */
[----:B------:R-:W-:Y:S01]  /*18b0*/  CS2R R122, SRZ ;  /* 0x00000000007a7805 */ /* 0x000fe2000001ff00 */
[----:B------:R-:W-:Y:S01]  /*18c0*/  UISETP.LT.AND UP0, UPT, URZ, UR4, UPT ;  /* 0x000000043f00728c */ /* 0x000fe2000bf01270 */
[----:B------:R-:W-:Y:S01]  /*18d0*/  IMAD.MOV.U32 R125, RZ, RZ, RZ ;  /* 0x000000ffff7d7224 */ /* 0x000fe200078e00ff */
[----:B------:R-:W-:-:S02]  /*18e0*/  CS2R R120, SRZ ;  /* 0x0000000000787805 */ /* 0x000fc4000001ff00 */
[----:B------:R-:W-:Y:S01]  /*18f0*/  CS2R R118, SRZ ;  /* 0x0000000000767805 */ /* 0x000fe2000001ff00 */
[----:B------:R-:W-:Y:S01]  /*1900*/  USEL UR37, URZ, UR4, !UP0 ;  /* 0x000000043f257287 */ /* 0x000fe2000c000000 */
[----:B------:R-:W-:Y:S02]  /*1910*/  CS2R R116, SRZ ;  /* 0x0000000000747805 */ /* 0x000fe4000001ff00 */
[----:B------:R-:W-:Y:S02]  /*1920*/  CS2R R114, SRZ ;  /* 0x0000000000727805 */ /* 0x000fe4000001ff00 */
[----:B------:R-:W-:Y:S02]  /*1930*/  CS2R R112, SRZ ;  /* 0x0000000000707805 */ /* 0x000fe4000001ff00 */
[----:B------:R-:W-:Y:S02]  /*1940*/  CS2R R110, SRZ ;  /* 0x00000000006e7805 */ /* 0x000fe4000001ff00 */
[----:B------:R-:W-:-:S02]  /*1950*/  CS2R R108, SRZ ;  /* 0x00000000006c7805 */ /* 0x000fc4000001ff00 */
[----:B------:R-:W-:Y:S02]  /*1960*/  ISETP.GT.AND P1, PT, R88, UR37, PT ;  /* 0x0000002558007c0c */ /* 0x000fe4000bf24270 */
        /* <DEDUP_REMOVED lines=44> */
.L_x_11000:
        /* <DEDUP_REMOVED lines=9> */
.L_x_11216:
[----:B------:R-:W-:Y:S05]  /*1cc0*/  @!P0 BRA `(.L_x_11002) ;  /* 0x0000000000048947 */ /* 0x000fea0003800000 */
[----:B------:R-:W-:Y:S01]  /*1cd0*/  BPT.TRAP 0x1 ;  /* 0x000000040000795c */ /* 0x000fe20000300000 */
.L_x_11002:
[----:B------:R-:W-:Y:S02]  /*1ce0*/  IMAD.U32 R5, RZ, RZ, UR46 ;  /* 0x0000002eff057e24 */ /* 0x000fe4000f8e00ff */
[----:B0-----:R-:W-:-:S03]  /*1cf0*/  IMAD.U32 R0, RZ, RZ, UR49 ;  /* 0x00000031ff007e24 */ /* 0x001fc6000f8e00ff */
[----:B------:R-:W-:Y:S02]  /*1d00*/  LEA R5, R5, UR42, 0x3 ;  /* 0x0000002a05057c11 */ /* 0x000fe4000f8e18ff */
[----:B------:R-:W-:-:S04]  /*1d10*/  SHF.L.U32 R0, R0, 0x1f, RZ ;  /* 0x0000001f00007819 */ /* 0x000fc800000006ff */
[----:B------:R0:W1:Y:S01]  /*1d20*/  SYNCS.PHASECHK.TRANS64.TRYWAIT P2, [R5+URZ+0x2d830], R0 ;  /* 0x02d83000050075a7 */ /* 0x000062000804017f */
[----:B------:R-:W-:Y:S05]  /*1d30*/  @!P0 BRA `(.L_x_11003) ;  /* 0x0000000000048947 */ /* 0x000fea0003800000 */
[----:B------:R-:W-:Y:S01]  /*1d40*/  BPT.TRAP 0x1 ;  /* 0x000000040000795c */ /* 0x000fe20000300000 */
.L_x_11003:
[----:B------:R-:W2:Y:S02]  /*1d50*/  S2R R2, SR_TID.X ;  /* 0x0000000000027919 */ /* 0x000ea40000002100 */
[----:B--2---:R-:W-:Y:S01]  /*1d60*/  LOP3.LUT P1, RZ, R2, 0x7f, RZ, 0xc0, !PT ;  /* 0x0000007f02ff7812 */ /* 0x004fe2000782c0ff */
[----:B-1----:R-:W-:-:S12]  /*1d70*/  @P2 BRA `(.L_x_11004) ;  /* 0x0000000000082947 */ /* 0x002fd80003800000 */
[----:B------:R-:W1:Y:S02]  /*1d80*/  SYNCS.PHASECHK.TRANS64.TRYWAIT P2, [R5+URZ+0x2d830], R0 ;  /* 0x02d83000050075a7 */ /* 0x000e64000804017f */
[----:B-1----:R-:W-:Y:S05]  /*1d90*/  @!P2 BRA `(.L_x_11005) ;  /* 0x000001440098a947 */ /* 0x002fea0003800000 */
.L_x_11004:
        /* <DEDUP_REMOVED lines=10> */
[----:B------:R-:W-:Y:S01]  /*1e40*/  IMAD.MOV.U32 R4, RZ, RZ, R0 ;  /* 0x000000ffff047224 */ /* 0x000fe200078e0000 */
[----:B------:R-:W-:Y:S01]  /*1e50*/  UMOV UR13, 0x80000020 ;  /* 0x80000020000d7882 */ /* 0x000fe20000000000 */
[----:B------:R-:W-:Y:S01]  /*1e60*/  UMOV UR15, 0x80000020 ;  /* 0x80000020000f7882 */ /* 0x000fe20000000000 */
[----:B------:R-:W-:Y:S01]  /*1e70*/  ULOP3.LUT UR32, UR4, 0x10000, URZ, 0xfc, !UPT ;  /* 0x0001000004207892 */ /* 0x000fe2000f8efc3f */
[----:B------:R-:W-:Y:S01]  /*1e80*/  IMAD.MOV.U32 R3, RZ, RZ, -0x80 ;  /* 0xffffff80ff037424 */ /* 0x000fe200078e00ff */
[----:B------:R-:W-:Y:S01]  /*1e90*/  ULOP3.LUT UR4, UR54, 0x10000, URZ, 0xfc, !UPT ;  /* 0x0001000036047892 */ /* 0x000fe2000f8efc3f */
[----:B------:R-:W-:Y:S01]  /*1ea0*/  IMAD.U32 R7, RZ, RZ, UR45 ;  /* 0x0000002dff077e24 */ /* 0x000fe2000f8e00ff */
[----:B------:R-:W-:Y:S01]  /*1eb0*/  UIMAD UR6, UR46, 0x600, UR32 ;  /* 0x000006002e0678a4 */ /* 0x000fe2000f8e0220 */
[----:B------:R-:W-:Y:S01]  /*1ec0*/  IMAD R6, R88, R3, 0x80 ;  /* 0x0000008058067424 */ /* 0x000fe200078e0203 */
[----:B------:R-:W-:-:S02]  /*1ed0*/  UIADD3 UR8, UR4, 0x2, URZ ;  /* 0x0000000204087890 */ /* 0x000fc4000fffe03f */
[----:B------:R-:W-:Y:S01]  /*1ee0*/  UIADD3 UR10, UR6, 0x2, URZ ;  /* 0x00000002060a7890 */ /* 0x000fe2000fffe03f */
[----:B------:R-:W-:Y:S01]  /*1ef0*/  VIADD R3, R6, 0x1 ;  /* 0x0000000106037836 */ /* 0x000fe20000000000 */
[----:B------:R-:W-:Y:S02]  /*1f00*/  UIADD3 UR12, UR4, 0x300, URZ ;  /* 0x00000300040c7890 */ /* 0x000fe4000fffe03f */
[----:B------:R-:W-:Y:S02]  /*1f10*/  UIADD3 UR14, UR6, 0x200, URZ ;  /* 0x00000200060e7890 */ /* 0x000fe4000fffe03f */
[----:B------:R-:W-:Y:S01]  /*1f20*/  HGMMA.64x128x16.F32 R24, gdesc[UR4], RZ, !UPT, gsb0 ;  /* 0x01e00000041879f0 */ /* 0x000fe2000c0008ff */
        /* <DEDUP_REMOVED lines=48> */
[----:B------:R-:W-:Y:S01]  /*2230*/  IMAD R8, R16, -0x2, R3 ;  /* 0xfffffffe10087824 */ /* 0x000fe200078e0203 */
[----:B------:R-:W-:-:S03]  /*2240*/  LEA R7, R88, 0xffffff80, 0x7 ;  /* 0xffffff8058077811 */ /* 0x000fc600078e38ff */
        /* <DEDUP_REMOVED lines=18> */
.L_x_11008:
[----:B------:R-:W-:-:S06]  /*2370*/  UISETP.NE.AND UP2, UPT, UR7, 0x1, UPT ;  /* 0x000000010700788c */ /* 0x000fcc000bf45270 */
[----:B------:R-:W-:-:S05]  /*2380*/  PLOP3.LUT P2, PT, PT, PT, UP2, 0x80, 0x0 ;  /* 0x000000000000781c */ /* 0x000fca0003f4f028 */
[----:B------:R-:W-:-:S08]  /*2390*/  @UP2 ULDC.64 UR10, c[0x0][0x9e8] ;  /* 0x00027a00000a2ab9 */ /* 0x000fd00000000a00 */
[----:B------:R-:W-:-:S05]  /*23a0*/  @P2 IMAD.HI.U32 R5, R3, UR10, RZ ;  /* 0x0000000a03052c27 */ /* 0x000fca000f8e00ff */
[----:B------:R-:W-:-:S07]  /*23b0*/  @P2 SHF.R.U32.HI R3, RZ, UR11, R5 ;  /* 0x0000000bff032c19 */ /* 0x000fce0008011605 */
.L_x_11009:
[----:B------:R-:W-:Y:S05]  /*23c0*/  BSYNC B0 ;  /* 0x0000000000007941 */ /* 0x000fea0003800000 */
.L_x_11007:
[----:B------:R-:W-:-:S04]  /*23d0*/  IMAD R3, R3, UR7, -R7 ;  /* 0x0000000703037c24 */ /* 0x000fc8000f8e0a07 */
[----:B------:R-:W-:-:S05]  /*23e0*/  IMAD R3, R16, -0x2, R3 ;  /* 0xfffffffe10037824 */ /* 0x000fca00078e0203 */
[----:B------:R-:W-:Y:S02]  /*23f0*/  VIMNMX R2, R2, R3, !PT ;  /* 0x0000000302027248 */ /* 0x000fe40007fe0100 */
[----:B------:R-:W-:-:S07]  /*2400*/  VIADDMNMX R0, R3, UR7, R0, PT ;  /* 0x0000000703007c46 */ /* 0x000fce000b800100 */
.L_x_11006:
[----:B------:R-:W2:Y:S01]  /*2410*/  LDL.LU R12, [R1] ;  /* 0x00000000010c7983 */ /* 0x000ea20000300800 */
[C---:B------:R-:W-:Y:S02]  /*2420*/  ISETP.GE.AND P4, PT, R6.reuse, 0x9, PT ;  /* 0x000000090600780c */ /* 0x040fe40003f86270 */
[C---:B------:R-:W-:Y:S01]  /*2430*/  ISETP.GE.AND P2, PT, R6.reuse, 0x2, PT ;  /* 0x000000020600780c */ /* 0x040fe20003f46270 */
[----:B------:R-:W0:Y:S01]  /*2440*/  SHFL.IDX PT, R11, R4, 0x1, 0x1c1f ;  /* 0x003c1f00040b7f89 */ /* 0x000e2200000e0000 */
[----:B------:R-:W-:Y:S02]  /*2450*/  ISETP.GE.AND P5, PT, R6, 0xa, PT ;  /* 0x0000000a0600780c */ /* 0x000fe40003fa6270 */
[----:B------:R-:W-:-:S04]  /*2460*/  ISETP.GT.AND P3, PT, R2, 0x1, !P2 ;  /* 0x000000010200780c */ /* 0x000fc80005764270 */
[----:B------:R-:W-:-:S04]  /*2470*/  ISETP.LT.OR P3, PT, R0, 0x2, P3 ;  /* 0x000000020000780c */ /* 0x000fc80001f61670 */
[----:B------:R-:W-:Y:S02]  /*2480*/  FSEL R25, R25, -INF , !P3 ;  /* 0xff80000019197808 */ /* 0x000fe40005800000 */
[----:B------:R-:W-:-:S04]  /*2490*/  ISETP.GT.AND P3, PT, R2, 0x9, !P5 ;  /* 0x000000090200780c */ /* 0x000fc80006f64270 */
[----:B------:R-:W-:-:S04]  /*24a0*/  ISETP.LT.OR P3, PT, R0, 0xa, P3 ;  /* 0x0000000a0000780c */ /* 0x000fc80001f61670 */
[----:B------:R-:W-:Y:S01]  /*24b0*/  FSEL R29, R29, -INF , !P3 ;  /* 0xff8000001d1d7808 */ /* 0x000fe20005800000 */
[----:B0-----:R-:W-:Y:S01]  /*24c0*/  IMAD.IADD R3, R10, 0x1, R11 ;  /* 0x000000010a037824 */ /* 0x001fe200078e020b */
[----:B--2---:R-:W-:-:S04]  /*24d0*/  LOP3.LUT R12, R12, 0xfffffffd, RZ, 0xc0, !PT ;  /* 0xfffffffd0c0c7812 */ /* 0x004fc800078ec0ff */
[----:B------:R-:W-:Y:S02]  /*24e0*/  @P4 LOP3.LUT R12, R12, 0x2, RZ, 0xfc, !PT ;  /* 0x000000020c0c4812 */ /* 0x000fe400078efcff */
[----:B------:R-:W-:Y:S02]  /*24f0*/  ISETP.GT.AND P4, PT, R2, 0x8, !P4 ;  /* 0x000000080200780c */ /* 0x000fe40006784270 */
[----:B------:R-:W-:Y:S02]  /*2500*/  LOP3.LUT R12, R12, 0xfffffffb, RZ, 0xc0, !PT ;  /* 0xfffffffb0c0c7812 */ /* 0x000fe400078ec0ff */
[----:B------:R-:W-:Y:S02]  /*2510*/  ISETP.LT.OR P4, PT, R0, 0x9, P4 ;  /* 0x000000090000780c */ /* 0x000fe40002781670 */
[----:B------:R-:W-:Y:S02]  /*2520*/  @P5 LOP3.LUT R12, R12, 0x4, RZ, 0xfc, !PT ;  /* 0x000000040c0c5812 */ /* 0x000fe400078efcff */
[----:B------:R-:W-:-:S02]  /*2530*/  ISETP.GE.AND P5, PT, R6, 0x11, PT ;  /* 0x000000110600780c */ /* 0x000fc40003fa6270 */
[----:B------:R-:W-:Y:S02]  /*2540*/  FSEL R28, R28, -INF , !P4 ;  /* 0xff8000001c1c7808 */ /* 0x000fe40006000000 */
        /* <DEDUP_REMOVED lines=9> */
[----:B------:R-:W-:Y:S02]  /*25e0*/  ISETP.GE.AND P4, PT, R6, 0x19, PT ;  /* 0x000000190600780c */ /* 0x000fe40003f86270 */
[----:B------:R-:W-:Y:S02]  /*25f0*/  ISETP.LT.OR P3, PT, R0, 0x12, P3 ;  /* 0x000000120000780c */ /* 0x000fe40001f61670 */
[----:B------:R-:W-:Y:S02]  /*2600*/  LOP3.LUT R12, R12, 0xfeffffff, RZ, 0xc0, !PT ;  /* 0xfeffffff0c0c7812 */ /* 0x000fe400078ec0ff */
        /* <DEDUP_REMOVED lines=152> */
[----:B------:R-:W-:Y:S02]  /*2f90*/  ISETP.GT.AND P6, PT, R2, 0x79, !P6 ;  /* 0x000000790200780c */ /* 0x000fe400077c4270 */
[----:B------:R-:W-:Y:S01]  /*2fa0*/  VIADDMNMX R2, R11, R9, R8, PT ;  /* 0x000000090b027246 */ /* 0x000fe20003800108 */
[----:B------:R0:W-:Y:S01]  /*2fb0*/  STL [R1], R12 ;  /* 0x0000000c01007387 */ /* 0x0001e20000100800 */
[----:B------:R-:W-:-:S04]  /*2fc0*/  ISETP.LT.OR P6, PT, R0, 0x7a, P6 ;  /* 0x0000007a0000780c */ /* 0x000fc800037c1670 */
[----:B------:R-:W-:Y:S02]  /*2fd0*/  FSEL R85, R85, -INF , !P6 ;  /* 0xff80000055557808 */ /* 0x000fe40007000000 */
[----:B------:R-:W-:-:S13]  /*2fe0*/  PLOP3.LUT P6, PT, PT, PT, UP1, 0x40, 0x0 ;  /* 0x000000000000781c */ /* 0x000fda0003fce818 */
[----:B0-----:R-:W-:Y:S05]  /*2ff0*/  @P6 BRA `(.L_x_11010) ;  /* 0x0000000000646947 */ /* 0x001fea0003800000 */
        /* <DEDUP_REMOVED lines=14> */
.L_x_11012:
[----:B------:R-:W-:-:S06]  /*30e0*/  UISETP.NE.AND UP2, UPT, UR7, 0x1, UPT ;  /* 0x000000010700788c */ /* 0x000fcc000bf45270 */
[----:B------:R-:W-:-:S05]  /*30f0*/  PLOP3.LUT P6, PT, PT, PT, UP2, 0x80, 0x0 ;  /* 0x000000000000781c */ /* 0x000fca0003fcf028 */
[----:B------:R-:W-:-:S08]  /*3100*/  @UP2 ULDC.64 UR10, c[0x0][0x9e8] ;  /* 0x00027a00000a2ab9 */ /* 0x000fd00000000a00 */
[----:B------:R-:W-:Y:S01]  /*3110*/  @P6 IMAD.HI.U32 R4, R0, UR10, RZ ;  /* 0x0000000a00046c27 */ /* 0x000fe2000f8e00ff */
[----:B------:R-:W-:-:S13]  /*3120*/  PLOP3.LUT P6, PT, PT, PT, UP2, 0x80, 0x0 ;  /* 0x000000000000781c */ /* 0x000fda0003fcf028 */
[----:B------:R-:W-:-:S07]  /*3130*/  @P6 SHF.R.U32.HI R0, RZ, UR11, R4 ;  /* 0x0000000bff006c19 */ /* 0x000fce0008011604 */
.L_x_11013:
[----:B------:R-:W-:Y:S05]  /*3140*/  BSYNC B0 ;  /* 0x0000000000007941 */ /* 0x000fea0003800000 */
.L_x_11011:
[----:B------:R-:W-:-:S04]  /*3150*/  IMAD R7, R0, UR7, -R7 ;  /* 0x0000000700077c24 */ /* 0x000fc8000f8e0a07 */
[----:B------:R-:W-:-:S05]  /*3160*/  IMAD R7, R16, -0x2, R7 ;  /* 0xfffffffe10077824 */ /* 0x000fca00078e0207 */
[----:B------:R-:W-:Y:S02]  /*3170*/  VIMNMX R3, R3, R7, !PT ;  /* 0x0000000703037248 */ /* 0x000fe40007fe0100 */
[----:B------:R-:W-:-:S07]  /*3180*/  VIADDMNMX R2, R7, UR7, R2, PT ;  /* 0x0000000707027c46 */ /* 0x000fce000b800102 */
.L_x_11010:
        /* <DEDUP_REMOVED lines=30> */
[----:B------:R-:W-:Y:S02]  /*3370*/  LOP3.LUT P6, RZ, R12, 0x8000, RZ, 0xc0, !PT ;  /* 0x000080000cff7812 */ /* 0x000fe400078cc0ff */
        /* <DEDUP_REMOVED lines=139> */
[--C-:B------:R-:W-:Y:S01]  /*3c30*/  FFMA.FTZ R12, R32, UR33, -R20.reuse ;  /* 0x00000021200c7c23 */ /* 0x100fe20008010814 */
[----:B------:R-:W-:Y:S01]  /*3c40*/  FMNMX.FTZ R5, R4, R27, !PT ;  /* 0x0000001b04057209 */ /* 0x000fe20007810000 */
[--C-:B------:R-:W-:Y:S01]  /*3c50*/  FFMA.FTZ R7, R25, UR33, -R20.reuse ;  /* 0x0000002119077c23 */ /* 0x100fe20008010814 */
[----:B------:R-:W-:Y:S01]  /*3c60*/  ISETP.GT.AND P2, PT, R3, 0x69, !P2 ;  /* 0x000000690300780c */ /* 0x000fe20005744270 */
        /* <DEDUP_REMOVED lines=14> */
[----:B------:R0:W-:Y:S01]  /*3d50*/  MUFU.EX2 R3, R53 ;  /* 0x0000003500037308 */ /* 0x0001e20000000800 */
        /* <DEDUP_REMOVED lines=8> */
[--C-:B0-----:R-:W-:Y:S01]  /*3de0*/  FFMA.FTZ R53, R69, UR33, -R20.reuse ;  /* 0x0000002145357c23 */ /* 0x101fe20008010814 */
[--C-:B------:R-:W-:Y:S01]  /*3df0*/  FFMA.FTZ R41, R72, UR33, -R20.reuse ;  /* 0x0000002148297c23 */ /* 0x100fe20008010814 */
[----:B------:R-:W-:Y:S01]  /*3e00*/  FMNMX.FTZ R6, R42, R5, !PT ;  /* 0x000000052a067209 */ /* 0x000fe20007810000 */
[--C-:B------:R-:W-:Y:S01]  /*3e10*/  FFMA.FTZ R57, R77, UR33, -R20.reuse ;  /* 0x000000214d397c23 */ /* 0x100fe20008010814 */
[--C-:B------:R-:W-:Y:S01]  /*3e20*/  FFMA.FTZ R49, R81, UR33, -R20.reuse ;  /* 0x0000002151317c23 */ /* 0x100fe20008010814 */
[----:B------:R-:W-:Y:S01]  /*3e30*/  FFMA.FTZ R61, R85, UR33, -R20 ;  /* 0x00000021553d7c23 */ /* 0x000fe20008010814 */
[----:B------:R-:W-:Y:S01]  /*3e40*/  FMNMX.FTZ R5, R43, R6, !PT ;  /* 0x000000062b057209 */ /* 0x000fe20007810000 */
[----:B------:R-:W-:Y:S03]  /*3e50*/  MUFU.EX2 R8, R8 ;  /* 0x0000000800087308 */ /* 0x000fe60000000800 */
[----:B------:R-:W-:-:S04]  /*3e60*/  FMNMX.FTZ R6, R46, R5, !PT ;  /* 0x000000052e067209 */ /* 0x000fc80007810000 */
[----:B------:R-:W-:Y:S01]  /*3e70*/  FMNMX.FTZ R5, R47, R6, !PT ;  /* 0x000000062f057209 */ /* 0x000fe20007810000 */
[----:B------:R-:W0:Y:S03]  /*3e80*/  MUFU.EX2 R7, R7 ;  /* 0x0000000700077308 */ /* 0x000e260000000800 */
[----:B------:R-:W-:-:S04]  /*3e90*/  FMNMX.FTZ R6, R50, R5, !PT ;  /* 0x0000000532067209 */ /* 0x000fc80007810000 */
[----:B------:R-:W-:Y:S01]  /*3ea0*/  FMNMX.FTZ R5, R51, R6, !PT ;  /* 0x0000000633057209 */ /* 0x000fe20007810000 */
[----:B------:R-:W1:Y:S03]  /*3eb0*/  MUFU.EX2 R10, R10 ;  /* 0x0000000a000a7308 */ /* 0x000e660000000800 */
[----:B------:R-:W-:-:S04]  /*3ec0*/  FMNMX.FTZ R6, R54, R5, !PT ;  /* 0x0000000536067209 */ /* 0x000fc80007810000 */
[----:B------:R-:W-:Y:S01]  /*3ed0*/  FMNMX.FTZ R5, R55, R6, !PT ;  /* 0x0000000637057209 */ /* 0x000fe20007810000 */
[----:B------:R-:W2:Y:S03]  /*3ee0*/  MUFU.EX2 R9, R9 ;  /* 0x0000000900097308 */ /* 0x000ea60000000800 */
        /* <DEDUP_REMOVED lines=30> */
[----:B------:R-:W3:Y:S06]  /*40d0*/  SHFL.BFLY PT, R40, R5, 0x2, 0x1f ;  /* 0x0c401f0005287f89 */ /* 0x000eec00000e0000 */
[----:B------:R-:W-:Y:S08]  /*40e0*/  MUFU.EX2 R6, R6 ;  /* 0x0000000600067308 */ /* 0x000ff00000000800 */
[----:B------:R-:W-:Y:S08]  /*40f0*/  MUFU.EX2 R29, R29 ;  /* 0x0000001d001d7308 */ /* 0x000ff00000000800 */
[----:B------:R-:W-:Y:S01]  /*4100*/  MUFU.EX2 R28, R28 ;  /* 0x0000001c001c7308 */ /* 0x000fe20000000800 */
[----:B---3--:R-:W-:Y:S01]  /*4110*/  FMNMX.FTZ R11, R5, R40, !PT ;  /* 0x00000028050b7209 */ /* 0x008fe20007810000 */
[----:B------:R-:W-:-:S04]  /*4120*/  FFMA.FTZ R40, R80, UR33, -R20 ;  /* 0x0000002150287c23 */ /* 0x000fc80008010814 */
[----:B------:R-:W3:Y:S02]  /*4130*/  SHFL.BFLY PT, R56, R11, 0x1, 0x1f ;  /* 0x0c201f000b387f89 */ /* 0x000ee400000e0000 */
[----:B------:R-:W-:Y:S08]  /*4140*/  MUFU.EX2 R32, R32 ;  /* 0x0000002000207308 */ /* 0x000ff00000000800 */
[----:B------:R-:W-:Y:S08]  /*4150*/  MUFU.EX2 R33, R33 ;  /* 0x0000002100217308 */ /* 0x000ff00000000800 */
[----:B------:R-:W-:Y:S01]  /*4160*/  MUFU.EX2 R2, R2 ;  /* 0x0000000200027308 */ /* 0x000fe20000000800 */
[----:B---3--:R-:W-:Y:S01]  /*4170*/  FMNMX.FTZ R5, R11, R56, !PT ;  /* 0x000000380b057209 */ /* 0x008fe20007810000 */
[----:B------:R-:W-:-:S06]  /*4180*/  FFMA.FTZ R56, R84, UR33, -R20 ;  /* 0x0000002154387c23 */ /* 0x000fcc0008010814 */
[----:B------:R-:W-:Y:S01]  /*4190*/  MUFU.EX2 R37, R37 ;  /* 0x0000002500257308 */ /* 0x000fe20000000800 */
[C---:B------:R-:W-:Y:S01]  /*41a0*/  FSETP.NEU.FTZ.AND P2, PT, R5.reuse, -INF , PT ;  /* 0xff8000000500780b */ /* 0x040fe20003f5d000 */
[----:B------:R-:W-:-:S05]  /*41b0*/  FMUL.FTZ R11, R5, UR33 ;  /* 0x00000021050b7c20 */ /* 0x000fca0008410000 */
[----:B------:R-:W-:Y:S01]  /*41c0*/  FSEL R20, R11, RZ, P2 ;  /* 0x000000ff0b147208 */ /* 0x000fe20001000000 */
[----:B------:R-:W-:Y:S01]  /*41d0*/  MUFU.EX2 R36, R36 ;  /* 0x0000002400247308 */ /* 0x000fe20000000800 */
        /* <DEDUP_REMOVED lines=17> */
[--C-:B---3--:R-:W-:Y:S01]  /*42f0*/  FFMA.FTZ R60, R46, UR33, -R20.reuse ;  /* 0x000000212e3c7c23 */ /* 0x108fe20008010814 */
[--C-:B------:R-:W-:Y:S01]  /*4300*/  FFMA.FTZ R46, R58, UR33, -R20.reuse ;  /* 0x000000213a2e7c23 */ /* 0x100fe20008010814 */
[--C-:B------:R-:W-:Y:S01]  /*4310*/  FFMA.FTZ R34, R51, UR33, -R20.reuse ;  /* 0x0000002133227c23 */ /* 0x100fe20008010814 */
[----:B--2---:R-:W-:Y:S01]  /*4320*/  F2FP.F16.F32.PACK_AB R10, R9, R10 ;  /* 0x0000000a090a723e */ /* 0x004fe200000000ff */
[--C-:B------:R-:W-:Y:S01]  /*4330*/  FFMA.FTZ R51, R63, UR33, -R20.reuse ;  /* 0x000000213f337c23 */ /* 0x100fe20008010814 */
[----:B------:R1:W2:Y:S01]  /*4340*/  MUFU.EX2 R68, R65 ;  /* 0x0000004100447308 */ /* 0x0002a20000000800 */
[----:B------:R-:W-:Y:S01]  /*4350*/  F2FP.F16.F32.PACK_AB R8, R7, R8 ;  /* 0x000000080708723e */ /* 0x000fe200000000ff */
[--C-:B------:R-:W-:Y:S01]  /*4360*/  FFMA.FTZ R7, R66, UR33, -R20.reuse ;  /* 0x0000002142077c23 */ /* 0x100fe20008010814 */
[--C-:B------:R-:W-:Y:S01]  /*4370*/  FFMA.FTZ R70, R70, UR33, -R20.reuse ;  /* 0x0000002146467c23 */ /* 0x100fe20008010814 */
[--C-:B------:R-:W-:Y:S01]  /*4380*/  FFMA.FTZ R71, R71, UR33, -R20.reuse ;  /* 0x0000002147477c23 */ /* 0x100fe20008010814 */
[--C-:B------:R-:W-:Y:S01]  /*4390*/  FFMA.FTZ R74, R74, UR33, -R20.reuse ;  /* 0x000000214a4a7c23 */ /* 0x100fe20008010814 */
[--C-:B------:R-:W-:Y:S01]  /*43a0*/  FFMA.FTZ R75, R75, UR33, -R20.reuse ;  /* 0x000000214b4b7c23 */ /* 0x100fe20008010814 */
[--C-:B------:R-:W-:Y:S01]  /*43b0*/  FFMA.FTZ R78, R78, UR33, -R20.reuse ;  /* 0x000000214e4e7c23 */ /* 0x100fe20008010814 */
[----:B------:R3:W4:Y:S01]  /*43c0*/  MUFU.EX2 R69, R31 ;  /* 0x0000001f00457308 */ /* 0x0007220000000800 */
[--C-:B-1----:R-:W-:Y:S01]  /*43d0*/  FFMA.FTZ R65, R47, UR33, -R20.reuse ;  /* 0x000000212f417c23 */ /* 0x102fe20008010814 */
[----:B------:R-:W-:Y:S01]  /*43e0*/  FFMA.FTZ R47, R59, UR33, -R20 ;  /* 0x000000213b2f7c23 */ /* 0x000fe20008010814 */
[----:B------:R-:W-:Y:S01]  /*43f0*/  FADD.FTZ R59, R9, R54 ;  /* 0x00000036093b7221 */ /* 0x000fe20000010000 */
[----:B0-----:R-:W-:Y:S01]  /*4400*/  FADD.FTZ R55, R11, R64 ;  /* 0x000000400b377221 */ /* 0x001fe20000010000 */
[----:B------:R-:W-:Y:S01]  /*4410*/  F2FP.F16.F32.PACK_AB R9, R64, R11 ;  /* 0x0000000b4009723e */ /* 0x000fe200000000ff */
[--C-:B------:R-:W-:Y:S01]  /*4420*/  FFMA.FTZ R54, R67, UR33, -R20.reuse ;  /* 0x0000002143367c23 */ /* 0x100fe20008010814 */
[--C-:B------:R-:W-:Y:S01]  /*4430*/  FFMA.FTZ R79, R79, UR33, -R20.reuse ;  /* 0x000000214f4f7c23 */ /* 0x100fe20008010814 */
[----:B------:R-:W0:Y:S01]  /*4440*/  MUFU.EX2 R4, R4 ;  /* 0x0000000400047308 */ /* 0x000e220000000800 */
[--C-:B---3--:R-:W-:Y:S01]  /*4450*/  FFMA.FTZ R31, R50, UR33, -R20.reuse ;  /* 0x00000021321f7c23 */ /* 0x108fe20008010814 */
[--C-:B------:R-:W-:Y:S01]  /*4460*/  FFMA.FTZ R50, R62, UR33, -R20.reuse ;  /* 0x000000213e327c23 */ /* 0x100fe20008010814 */
[----:B------:R-:W-:Y:S01]  /*4470*/  FADD.FTZ R62, R12, R59 ;  /* 0x0000003b0c3e7221 */ /* 0x000fe20000010000 */
[----:B--2---:R-:W-:Y:S01]  /*4480*/  FADD.FTZ R58, R68, R55 ;  /* 0x00000037443a7221 */ /* 0x004fe20000010000 */
[C---:B------:R-:W-:Y:S01]  /*4490*/  F2FP.F16.F32.PACK_AB R12, R13.reuse, R12 ;  /* 0x0000000c0d0c723e */ /* 0x040fe200000000ff */
[----:B------:R-:W-:Y:S01]  /*44a0*/  FFMA.FTZ R82, R82, UR33, -R20 ;  /* 0x0000002152527c23 */ /* 0x000fe20008010814 */
[----:B------:R-:W-:Y:S01]  /*44b0*/  FADD.FTZ R59, R13, R62 ;  /* 0x0000003e0d3b7221 */ /* 0x000fe20000010000 */
[----:B------:R-:W1:Y:S01]  /*44c0*/  MUFU.EX2 R27, R27 ;  /* 0x0000001b001b7308 */ /* 0x000e620000000800 */
[C---:B----4-:R-:W-:Y:S01]  /*44d0*/  FADD.FTZ R55, R69.reuse, R58 ;  /* 0x0000003a45377221 */ /* 0x050fe20000010000 */
[----:B------:R-:W-:Y:S01]  /*44e0*/  F2FP.F16.F32.PACK_AB R11, R69, R68 ;  /* 0x00000044450b723e */ /* 0x000fe200000000ff */
[----:B------:R-:W-:Y:S01]  /*44f0*/  FADD.FTZ R62, R14, R59 ;  /* 0x0000003b0e3e7221 */ /* 0x000fe20000010000 */
[----:B------:R-:W-:Y:S01]  /*4500*/  F2FP.F16.F32.PACK_AB R14, R15, R14 ;  /* 0x0000000e0f0e723e */ /* 0x000fe200000000ff */
[--C-:B------:R-:W-:Y:S01]  /*4510*/  FFMA.FTZ R83, R83, UR33, -R20.reuse ;  /* 0x0000002153537c23 */ /* 0x100fe20008010814 */
[----:B------:R-:W-:Y:S01]  /*4520*/  FFMA.FTZ R86, R86, UR33, -R20 ;  /* 0x0000002156567c23 */ /* 0x000fe20008010814 */
[----:B------:R-:W-:Y:S01]  /*4530*/  FADD.FTZ R59, R15, R62 ;  /* 0x0000003e0f3b7221 */ /* 0x000fe20000010000 */
[----:B------:R-:W2:Y:S01]  /*4540*/  MUFU.EX2 R30, R30 ;  /* 0x0000001e001e7308 */ /* 0x000ea20000000800 */
[----:B0-----:R-:W-:Y:S01]  /*4550*/  FADD.FTZ R58, R4, R55 ;  /* 0x00000037043a7221 */ /* 0x001fe20000010000 */
[----:B------:R0:W-:Y:S01]  /*4560*/  STSM.16.M88.4 [R17+0x21800], R8 ;  /* 0x0218000811007844 */ /* 0x0001e20000000200 */
[----:B------:R-:W-:Y:S01]  /*4570*/  FADD.FTZ R62, R24, R59 ;  /* 0x0000003b183e7221 */ /* 0x000fe20000010000 */
        /* <DEDUP_REMOVED lines=43> */
[----:B------:R1:W-:Y:S04]  /*4830*/  STSM.16.M88.4 [R22], R12 ;  /* 0x0000000c16007844 */ /* 0x0003e80000000200 */
[----:B------:R3:W-:Y:S02]  /*4840*/  STSM.16.M88.4 [R19], R24 ;  /* 0x0000001813007844 */ /* 0x0007e40000000200 */
[----:B------:R-:W4:Y:S01]  /*4850*/  MUFU.EX2 R47, R47 ;  /* 0x0000002f002f7308 */ /* 0x000f220000000800 */
[C---:B0-----:R-:W-:Y:S01]  /*4860*/  FADD.FTZ R9, R43.reuse, R4 ;  /* 0x000000042b097221 */ /* 0x041fe20000010000 */
[----:B------:R-:W-:-:S06]  /*4870*/  F2FP.F16.F32.PACK_AB R11, R43, R38 ;  /* 0x000000262b0b723e */ /* 0x000fcc00000000ff */
[----:B------:R-:W0:Y:S01]  /*4880*/  MUFU.EX2 R50, R50 ;  /* 0x0000003200327308 */ /* 0x000e220000000800 */
[----:B--2---:R-:W-:-:S07]  /*4890*/  FADD.FTZ R4, R46, R9 ;  /* 0x000000092e047221 */ /* 0x004fce0000010000 */
[----:B------:R-:W2:Y:S01]  /*48a0*/  MUFU.EX2 R45, R45 ;  /* 0x0000002d002d7308 */ /* 0x000ea20000000800 */
[C---:B----4-:R-:W-:Y:S01]  /*48b0*/  FADD.FTZ R9, R47.reuse, R4 ;  /* 0x000000042f097221 */ /* 0x050fe20000010000 */
[----:B------:R-:W-:-:S06]  /*48c0*/  F2FP.F16.F32.PACK_AB R29, R47, R46 ;  /* 0x0000002e2f1d723e */ /* 0x000fcc00000000ff */
[----:B------:R-:W4:Y:S01]  /*48d0*/  MUFU.EX2 R51, R51 ;  /* 0x0000003300337308 */ /* 0x000f220000000800 */
[----:B0-----:R-:W-:Y:S01]  /*48e0*/  FADD.FTZ R4, R50, R9 ;  /* 0x0000000932047221 */ /* 0x001fe20000010000 */
[----:B------:R-:W-:-:S05]  /*48f0*/  F2FP.F16.F32.PACK_AB R9, R34, R31 ;  /* 0x0000001f2209723e */ /* 0x000fca00000000ff */
[----:B------:R0:W-:Y:S01]  /*4900*/  STSM.16.M88.4 [R18], R8 ;  /* 0x0000000812007844 */ /* 0x0001e20000000200 */
[----:B------:R-:W5:Y:S01]  /*4910*/  MUFU.EX2 R44, R44 ;  /* 0x0000002c002c7308 */ /* 0x000f620000000800 */
[C---:B--2---:R-:W-:Y:S01]  /*4920*/  FADD.FTZ R3, R45.reuse, R6 ;  /* 0x000000062d037221 */ /* 0x044fe20000010000 */
[----:B-1----:R-:W-:-:S06]  /*4930*/  F2FP.F16.F32.PACK_AB R12, R45, R36 ;  /* 0x000000242d0c723e */ /* 0x002fcc00000000ff */
[----:B------:R-:W1:Y:S01]  /*4940*/  MUFU.EX2 R7, R7 ;  /* 0x0000000700077308 */ /* 0x000e620000000800 */
[C---:B----4-:R-:W-:Y:S01]  /*4950*/  FADD.FTZ R4, R51.reuse, R4 ;  /* 0x0000000433047221 */ /* 0x050fe20000010000 */
[----:B------:R-:W-:-:S05]  /*4960*/  F2FP.F16.F32.PACK_AB R31, R51, R50 ;  /* 0x00000032331f723e */ /* 0x000fca00000000ff */
[----:B------:R2:W-:Y:S01]  /*4970*/  STSM.16.M88.4 [R17+0x27800], R28 ;  /* 0x0278001c11007844 */ /* 0x0005e20000000200 */
[----:B------:R-:W4:Y:S01]  /*4980*/  MUFU.EX2 R54, R54 ;  /* 0x0000003600367308 */ /* 0x000f220000000800 */
[----:B-----5:R-:W-:-:S07]  /*4990*/  FADD.FTZ R2, R44, R3 ;  /* 0x000000032c027221 */ /* 0x020fce0000010000 */
[----:B------:R-:W5:Y:S01]  /*49a0*/  MUFU.EX2 R53, R53 ;  /* 0x0000003500357308 */ /* 0x000f620000000800 */
[----:B-1----:R-:W-:-:S07]  /*49b0*/  FADD.FTZ R3, R7, R4 ;  /* 0x0000000407037221 */ /* 0x002fce0000010000 */
[----:B------:R-:W1:Y:S01]  /*49c0*/  MUFU.EX2 R70, R70 ;  /* 0x0000004600467308 */ /* 0x000e620000000800 */
[C---:B----4-:R-:W-:Y:S01]  /*49d0*/  FADD.FTZ R3, R54.reuse, R3 ;  /* 0x0000000336037221 */ /* 0x050fe20000010000 */
[----:B------:R-:W-:-:S06]  /*49e0*/  F2FP.F16.F32.PACK_AB R13, R54, R7 ;  /* 0x00000007360d723e */ /* 0x000fcc00000000ff */
[----:B------:R-:W4:Y:S01]  /*49f0*/  MUFU.EX2 R71, R71 ;  /* 0x0000004700477308 */ /* 0x000f220000000800 */
[C---:B-----5:R-:W-:Y:S01]  /*4a00*/  FADD.FTZ R4, R53.reuse, R2 ;  /* 0x0000000235047221 */ /* 0x060fe20000010000 */
[----:B------:R-:W-:-:S06]  /*4a10*/  F2FP.F16.F32.PACK_AB R14, R53, R44 ;  /* 0x0000002c350e723e */ /* 0x000fcc00000000ff */
[----:B------:R-:W5:Y:S01]  /*4a20*/  MUFU.EX2 R41, R41 ;  /* 0x0000002900297308 */ /* 0x000f620000000800 */
[----:B-1----:R-:W-:-:S07]  /*4a30*/  FADD.FTZ R2, R70, R3 ;  /* 0x0000000346027221 */ /* 0x002fce0000010000 */
[----:B------:R-:W3:Y:S01]  /*4a40*/  MUFU.EX2 R48, R48 ;  /* 0x0000003000307308 */ /* 0x000ee20000000800 */
[C---:B----4-:R-:W-:Y:S01]  /*4a50*/  F2FP.F16.F32.PACK_AB R15, R71.reuse, R70 ;  /* 0x00000046470f723e */ /* 0x050fe200000000ff */
[----:B------:R-:W-:-:S04]  /*4a60*/  FADD.FTZ R7, R71, R2 ;  /* 0x0000000247077221 */ /* 0x000fc80000010000 */
[----:B------:R2:W-:Y:S02]  /*4a70*/  STSM.16.M88.4 [R23], R12 ;  /* 0x0000000c17007844 */ /* 0x0005e40000000200 */
[----:B------:R-:W-:Y:S01]  /*4a80*/  MUFU.EX2 R52, R52 ;  /* 0x0000003400347308 */ /* 0x000fe20000000800 */
[----:B-----5:R-:W-:-:S07]  /*4a90*/  FADD.FTZ R21, R41, R4 ;  /* 0x0000000429157221 */ /* 0x020fce0000010000 */
[----:B------:R-:W1:Y:S01]  /*4aa0*/  MUFU.EX2 R57, R57 ;  /* 0x0000003900397308 */ /* 0x000e620000000800 */
[C---:B---3--:R-:W-:Y:S01]  /*4ab0*/  F2FP.F16.F32.PACK_AB R24, R48.reuse, R41 ;  /* 0x000000293018723e */ /* 0x048fe200000000ff */
[----:B------:R-:W-:-:S06]  /*4ac0*/  FADD.FTZ R21, R48, R21 ;  /* 0x0000001530157221 */ /* 0x000fcc0000010000 */
[----:B------:R-:W3:Y:S08]  /*4ad0*/  MUFU.EX2 R74, R74 ;  /* 0x0000004a004a7308 */ /* 0x000ef00000000800 */
[----:B------:R-:W4:Y:S01]  /*4ae0*/  MUFU.EX2 R75, R75 ;  /* 0x0000004b004b7308 */ /* 0x000f220000000800 */
[----:B-1----:R-:W-:-:S07]  /*4af0*/  F2FP.F16.F32.PACK_AB R26, R57, R52 ;  /* 0x00000034391a723e */ /* 0x002fce00000000ff */
[----:B------:R-:W1:Y:S01]  /*4b00*/  MUFU.EX2 R78, R78 ;  /* 0x0000004e004e7308 */ /* 0x000e620000000800 */
[----:B---3--:R-:W-:-:S07]  /*4b10*/  FADD.FTZ R2, R74, R7 ;  /* 0x000000074a027221 */ /* 0x008fce0000010000 */
[----:B------:R-:W3:Y:S01]  /*4b20*/  MUFU.EX2 R79, R79 ;  /* 0x0000004f004f7308 */ /* 0x000ee20000000800 */
[C---:B----4-:R-:W-:Y:S01]  /*4b30*/  F2FP.F16.F32.PACK_AB R25, R75.reuse, R74 ;  /* 0x0000004a4b19723e */ /* 0x050fe200000000ff */
[----:B------:R-:W-:Y:S01]  /*4b40*/  FADD.FTZ R7, R75, R2 ;  /* 0x000000024b077221 */ /* 0x000fe20000010000 */
[----:B------:R-:W-:-:S05]  /*4b50*/  FADD.FTZ R2, R52, R21 ;  /* 0x0000001534027221 */ /* 0x000fca0000010000 */
[----:B------:R-:W-:Y:S01]  /*4b60*/  MUFU.EX2 R40, R40 ;  /* 0x0000002800287308 */ /* 0x000fe20000000800 */
[----:B-1----:R-:W-:Y:S01]  /*4b70*/  FADD.FTZ R4, R78, R7 ;  /* 0x000000074e047221 */ /* 0x002fe20000010000 */
[----:B------:R-:W-:Y:S01]  /*4b80*/  FADD.FTZ R7, R57, R2 ;  /* 0x0000000239077221 */ /* 0x000fe20000010000 */
[----:B------:R-:W-:-:S05]  /*4b90*/  VIADD R2, R88, 0xfffffffe ;  /* 0xfffffffe58027836 */ /* 0x000fca0000000000 */
[----:B------:R-:W0:Y:S01]  /*4ba0*/  MUFU.EX2 R49, R49 ;  /* 0x0000003100317308 */ /* 0x000e220000000800 */
[C---:B---3--:R-:W-:Y:S01]  /*4bb0*/  F2FP.F16.F32.PACK_AB R27, R79.reuse, R78 ;  /* 0x0000004e4f1b723e */ /* 0x048fe200000000ff */
[----:B------:R-:W-:-:S04]  /*4bc0*/  FADD.FTZ R21, R79, R4 ;  /* 0x000000044f157221 */ /* 0x000fc80000010000 */
[----:B------:R2:W-:Y:S02]  /*4bd0*/  STSM.16.M88.4 [R19+0x6000], R24 ;  /* 0x0060001813007844 */ /* 0x0005e40000000200 */
[----:B------:R-:W1:Y:S08]  /*4be0*/  MUFU.EX2 R56, R56 ;  /* 0x0000003800387308 */ /* 0x000e700000000800 */
[----:B------:R-:W3:Y:S01]  /*4bf0*/  MUFU.EX2 R61, R61 ;  /* 0x0000003d003d7308 */ /* 0x000ee20000000800 */
[----:B0-----:R-:W-:Y:S01]  /*4c00*/  F2FP.F16.F32.PACK_AB R8, R49, R40 ;  /* 0x000000283108723e */ /* 0x001fe200000000ff */
[----:B------:R-:W-:-:S04]  /*4c10*/  FADD.FTZ R40, R40, R7 ;  /* 0x0000000728287221 */ /* 0x000fc80000010000 */
[----:B------:R-:W-:Y:S02]  /*4c20*/  FADD.FTZ R49, R49, R40 ;  /* 0x0000002831317221 */ /* 0x000fe40000010000 */
[----:B------:R-:W-:Y:S02]  /*4c30*/  MUFU.EX2 R82, R82 ;  /* 0x0000005200527308 */ /* 0x000fe40000000800 */
[----:B-1----:R-:W-:-:S06]  /*4c40*/  FADD.FTZ R4, R56, R49 ;  /* 0x0000003138047221 */ /* 0x002fcc0000010000 */
[----:B------:R-:W0:Y:S01]  /*4c50*/  MUFU.EX2 R83, R83 ;  /* 0x0000005300537308 */ /* 0x000e220000000800 */
[C---:B---3--:R-:W-:Y:S01]  /*4c60*/  F2FP.F16.F32.PACK_AB R10, R61.reuse, R56 ;  /* 0x000000383d0a723e */ /* 0x048fe200000000ff */
[----:B------:R-:W-:-:S06]  /*4c70*/  FADD.FTZ R4, R61, R4 ;  /* 0x000000043d047221 */ /* 0x000fcc0000010000 */
[----:B------:R-:W-:Y:S08]  /*4c80*/  MUFU.EX2 R86, R86 ;  /* 0x0000005600567308 */ /* 0x000ff00000000800 */
[----:B------:R-:W1:Y:S01]  /*4c90*/  MUFU.EX2 R3, R20 ;  /* 0x0000001400037308 */ /* 0x000e620000000800 */
[----:B0-----:R-:W-:Y:S01]  /*4ca0*/  F2FP.F16.F32.PACK_AB R9, R83, R82 ;  /* 0x000000525309723e */ /* 0x001fe200000000ff */
[----:B------:R-:W-:-:S04]  /*4cb0*/  FADD.FTZ R82, R82, R21 ;  /* 0x0000001552527221 */ /* 0x000fc80000010000 */
[----:B------:R-:W-:Y:S01]  /*4cc0*/  FADD.FTZ R83, R83, R82 ;  /* 0x0000005253537221 */ /* 0x000fe20000010000 */
[----:B-1----:R-:W-:-:S03]  /*4cd0*/  F2FP.F16.F32.PACK_AB R11, R3, R86 ;  /* 0x00000056030b723e */ /* 0x002fc600000000ff */
        /* <DEDUP_REMOVED lines=17> */
.L_x_11015:
[----:B------:R-:W-:-:S11]  /*4df0*/  UISETP.NE.AND UP2, UPT, UR7, 0x1, UPT ;  /* 0x000000010700788c */ /* 0x000fd6000bf45270 */
[----:B------:R-:W-:Y:S02]  /*4e00*/  @UP2 ULDC.64 UR10, c[0x0][0x9e8] ;  /* 0x00027a00000a2ab9 */ /* 0x000fe40000000a00 */
[----:B------:R-:W-:-:S04]  /*4e10*/  UIMAD.WIDE.U32 UR14, UR18, UR10, URZ ;  /* 0x0000000a120e72a5 */ /* 0x000fc8000f8e003f */
[----:B------:R-:W-:-:S12]  /*4e20*/  @UP2 USHF.R.U32.HI UR18, URZ, UR11, UR15 ;  /* 0x0000000b3f122299 */ /* 0x000fd8000801160f */
.L_x_11016:
[----:B------:R-:W-:-:S04]  /*4e30*/  UIMAD UR7, UR18, UR7, UR7 ;  /* 0x00000007120772a4 */ /* 0x000fc8000f8e0207 */
[----:B------:R-:W-:-:S04]  /*4e40*/  UISETP.LT.AND UP2, UPT, UR6, UR7, UPT ;  /* 0x000000070600728c */ /* 0x000fc8000bf41270 */
[----:B------:R-:W-:-:S12]  /*4e50*/  USEL UR6, UR6, UR7, UP2 ;  /* 0x0000000706067287 */ /* 0x000fd80009000000 */
.L_x_11014:
        /* <DEDUP_REMOVED lines=36> */
.L_x_11034:
[----:B------:R-:W-:Y:S01]  /*50a0*/  UIADD3 UR55, UR46, 0x1, URZ ;  /* 0x000000012e377890 */ /* 0x000fe2000fffe03f */
[----:B------:R-:W-:-:S03]  /*50b0*/  ISETP.NE.AND P3, PT, RZ, UR44, PT ;  /* 0x0000002cff007c0c */ /* 0x000fc6000bf65270 */
[----:B------:R-:W-:-:S04]  /*50c0*/  UISETP.NE.AND UP2, UPT, UR55, 0x2, UPT ;  /* 0x000000023700788c */ /* 0x000fc8000bf45270 */
[----:B------:R-:W-:Y:S02]  /*50d0*/  USEL UR54, URZ, 0x1, UP2 ;  /* 0x000000013f367887 */ /* 0x000fe40009000000 */
[----:B------:R-:W-:Y:S02]  /*50e0*/  USEL UR55, UR55, URZ, UP2 ;  /* 0x0000003f37377287 */ /* 0x000fe40009000000 */
[----:B------:R-:W-:Y:S02]  /*50f0*/  ULOP3.LUT UR54, UR49, UR54, URZ, 0x3c, !UPT ;  /* 0x0000003631367292 */ /* 0x000fe4000f8e3c3f */
[----:B----4-:R-:W-:Y:S10]  /*5100*/  @P3 BRA `(.L_x_11018) ;  /* 0x00000000002c3947 */ /* 0x010ff40003800000 */
[----:B------:R-:W-:Y:S05]  /*5110*/  @!P0 BRA `(.L_x_11019) ;  /* 0x0000000000048947 */ /* 0x000fea0003800000 */
[----:B------:R-:W-:Y:S01]  /*5120*/  BPT.TRAP 0x1 ;  /* 0x000000040000795c */ /* 0x000fe20000300000 */
.L_x_11019:
[----:B------:R-:W-:Y:S01]  /*5130*/  ULEA UR6, UR55, UR42, 0x3 ;  /* 0x0000002a37067291 */ /* 0x000fe2000f8e183f */
[----:B------:R-:W-:-:S05]  /*5140*/  IMAD.U32 R6, RZ, RZ, UR54 ;  /* 0x00000036ff067e24 */ /* 0x000fca000f8e00ff */
[----:B------:R-:W-:-:S04]  /*5150*/  SHF.L.U32 R6, R6, 0x1f, RZ ;  /* 0x0000001f06067819 */ /* 0x000fc800000006ff */
[----:B------:R0:W1:Y:S01]  /*5160*/  SYNCS.PHASECHK.TRANS64.TRYWAIT P2, [UR6+0x2d830], R6 ;  /* 0x02d83006ff0075a7 */ /* 0x0000620008040146 */
[----:B------:R-:W-:Y:S05]  /*5170*/  @!P0 BRA `(.L_x_11020) ;  /* 0x0000000000048947 */ /* 0x000fea0003800000 */
[----:B------:R-:W-:Y:S01]  /*5180*/  BPT.TRAP 0x1 ;  /* 0x000000040000795c */ /* 0x000fe20000300000 */
.L_x_11020:
[----:B-1----:R-:W-:Y:S05]  /*5190*/  @P2 BRA `(.L_x_11018) ;  /* 0x0000000000082947 */ /* 0x002fea0003800000 */
[----:B------:R-:W1:Y:S02]  /*51a0*/  SYNCS.PHASECHK.TRANS64.TRYWAIT P2, [UR6+0x2d830], R6 ;  /* 0x02d83006ff0075a7 */ /* 0x000e640008040146 */
[----:B-1----:R-:W-:Y:S05]  /*51b0*/  @!P2 BRA `(.L_x_11021) ;  /* 0x0000011000a4a947 */ /* 0x002fea0003800000 */
.L_x_11018:
        /* <DEDUP_REMOVED lines=16> */
[----:B--2---:R-:W-:-:S06]  /*52c0*/  WARPGROUP.ARRIVE ;  /* 0x00000000000079c5 */ /* 0x004fcc0000000000 */
        /* <DEDUP_REMOVED lines=20> */
.L_x_11023:
[----:B------:R-:W-:Y:S01]  /*5410*/  ULEA UR6, UR46, UR42, 0x3 ;  /* 0x0000002a2e067291 */ /* 0x000fe2000f8e183f */
[----:B------:R-:W-:-:S05]  /*5420*/  IMAD.U32 R6, RZ, RZ, UR49 ;  /* 0x00000031ff067e24 */ /* 0x000fca000f8e00ff */
[----:B------:R-:W-:-:S04]  /*5430*/  SHF.L.U32 R6, R6, 0x1f, RZ ;  /* 0x0000001f06067819 */ /* 0x000fc800000006ff */
[----:B------:R0:W1:Y:S01]  /*5440*/  SYNCS.PHASECHK.TRANS64.TRYWAIT P2, [UR6+0x2d850], R6 ;  /* 0x02d85006ff0075a7 */ /* 0x0000620008040146 */
[----:B------:R-:W-:Y:S05]  /*5450*/  @!P0 BRA `(.L_x_11024) ;  /* 0x0000000000048947 */ /* 0x000fea0003800000 */
[----:B------:R-:W-:Y:S01]  /*5460*/  BPT.TRAP 0x1 ;  /* 0x000000040000795c */ /* 0x000fe20000300000 */
.L_x_11024:
[----:B-1----:R-:W-:Y:S05]  /*5470*/  @P2 BRA `(.L_x_11022) ;  /* 0x0000000000082947 */ /* 0x002fea0003800000 */
[----:B------:R-:W1:Y:S02]  /*5480*/  SYNCS.PHASECHK.TRANS64.TRYWAIT P2, [UR6+0x2d850], R6 ;  /* 0x02d85006ff0075a7 */ /* 0x000e640008040146 */
[----:B-1----:R-:W-:Y:S05]  /*5490*/  @!P2 BRA `(.L_x_11025) ;  /* 0x000001100004a947 */ /* 0x002fea0003800000 */
.L_x_11022:
[----:B------:R-:W-:Y:S01]  /*54a0*/  UIADD3 UR6, UR42, 0x400, URZ ;  /* 0x000004002a067890 */ /* 0x000fe2000fffe03f */
[----:B------:R-:W-:Y:S01]  /*54b0*/  WARPGROUP.ARRIVE ;  /* 0x00000000000079c5 */ /* 0x000fe20000000000 */
[----:B------:R-:W-:-:S05]  /*54c0*/  ULEA UR7, UR52, UR42, 0xd ;  /* 0x0000002a34077291 */ /* 0x000fca000f8e683f */
[----:B------:R-:W2:Y:S01]  /*54d0*/  S2R R9, SR_TID.X ;  /* 0x0000000000097919 */ /* 0x000ea20000002100 */
[----:B------:R-:W-:Y:S01]  /*54e0*/  USHF.R.U32.HI UR6, URZ, 0x4, UR6 ;  /* 0x000000043f067899 */ /* 0x000fe20008011606 */
[----:B------:R-:W-:Y:S01]  /*54f0*/  PLOP3.LUT P2, PT, PT, PT, UP0, 0x80, 0x0 ;  /* 0x000000000000781c */ /* 0x000fe20003f4f008 */
[----:B------:R-:W-:Y:S01]  /*5500*/  UIADD3 UR7, UR7, 0x21800, URZ ;  /* 0x0002180007077890 */ /* 0x000fe2000fffe03f */
[----:B------:R-:W-:Y:S01]  /*5510*/  PLOP3.LUT P3, PT, PT, PT, UP0, 0x80, 0x0 ;  /* 0x000000000000781c */ /* 0x000fe20003f6f008 */
[----:B------:R-:W-:Y:S01]  /*5520*/  ULOP3.LUT UR6, UR6, 0x3fff, URZ, 0xc0, !UPT ;  /* 0x00003fff06067892 */ /* 0x000fe2000f8ec03f */
[----:B------:R-:W-:Y:S01]  /*5530*/  VIADD R13, R136, UR39 ;  /* 0x00000027880d7c36 */ /* 0x000fe20008000000 */
[----:B------:R-:W-:Y:S01]  /*5540*/  USHF.R.U32.HI UR7, URZ, 0x4, UR7 ;  /* 0x000000043f077899 */ /* 0x000fe20008011607 */
[----:B------:R-:W-:Y:S01]  /*5550*/  IMAD.SHL.U32 R12, R2, 0x80, RZ ;  /* 0x00000080020c7824 */ /* 0x000fe200078e00ff */
[----:B------:R-:W-:Y:S01]  /*5560*/  ULOP3.LUT UR10, UR6, 0x2000000, URZ, 0xfc, !UPT ;  /* 0x02000000060a7892 */ /* 0x000fe2000f8efc3f */
[----:B-1----:R-:W-:Y:S01]  /*5570*/  IMAD.U32 R7, RZ, RZ, UR55 ;  /* 0x00000037ff077e24 */ /* 0x002fe2000f8e00ff */
[----:B------:R-:W-:-:S02]  /*5580*/  ULOP3.LUT UR6, UR7, 0x3fff, URZ, 0xc0, !UPT ;  /* 0x00003fff07067892 */ /* 0x000fc4000f8ec03f */
[----:B------:R-:W-:Y:S02]  /*5590*/  UIMAD UR7, UR46, 0x600, UR10 ;  /* 0x000006002e0778a4 */ /* 0x000fe4000f8e020a */
[----:B------:R-:W-:Y:S01]  /*55a0*/  ULOP3.LUT UR6, UR6, 0x10000, URZ, 0xfc, !UPT ;  /* 0x0001000006067892 */ /* 0x000fe2000f8efc3f */
[----:B------:R-:W-:Y:S01]  /*55b0*/  @!P1 LEA R7, R7, UR42, 0x3 ;  /* 0x0000002a07079c11 */ /* 0x000fe2000f8e18ff */
[----:B------:R-:W-:Y:S01]  /*55c0*/  UMOV UR31, 0x80000020 ;  /* 0x80000020001f7882 */ /* 0x000fe20000000000 */
[----:B------:R-:W-:Y:S02]  /*55d0*/  UMOV UR29, 0x40000040 ;  /* 0x40000040001d7882 */ /* 0x000fe40000000000 */
[----:B------:R-:W-:Y:S01]  /*55e0*/  UMOV UR30, UR7 ;  /* 0x00000007001e7c82 */ /* 0x000fe20008000000 */
[----:B------:R-:W-:Y:S01]  /*55f0*/  @!P1 VIADD R7, R7, 0x2d840 ;  /* 0x0002d84007079836 */ /* 0x000fe20000000000 */
[----:B------:R-:W-:Y:S02]  /*5600*/  UMOV UR28, UR6 ;  /* 0x00000006001c7c82 */ /* 0x000fe40008000000 */
[----:B------:R-:W-:Y:S01]  /*5610*/  HGMMA.64x96x16.F32 R88, gdesc[UR28].tnspB, R88, gsb0 ;  /* 0x416000001c5879f0 */ /* 0x000fe20008000858 */
[----:B------:R-:W-:Y:S01]  /*5620*/  UIADD3 UR30, UR7, 0x40, URZ ;  /* 0x00000040071e7890 */ /* 0x000fe2000fffe03f */
[----:B------:R-:W-:Y:S01]  /*5630*/  @!P1 PRMT R7, RZ, 0x654, R7 ;  /* 0x00000654ff079816 */ /* 0x000fe20000000007 */
[----:B------:R-:W-:Y:S01]  /*5640*/  UIADD3 UR28, UR6, 0x2, URZ ;  /* 0x00000002061c7890 */ /* 0x000fe2000fffe03f */
[----:B------:R-:W-:Y:S01]  /*5650*/  UMOV UR31, 0x80000020 ;  /* 0x80000020001f7882 */ /* 0x000fe20000000000 */
[----:B------:R-:W-:Y:S01]  /*5660*/  UMOV UR29, 0x40000040 ;  /* 0x40000040001d7882 */ /* 0x000fe20000000000 */
[----:B--2---:R-:W-:Y:S01]  /*5670*/  SHF.R.U32.HI R8, RZ, 0x7, R9 ;  /* 0x00000007ff087819 */ /* 0x004fe20000011609 */
        /* <DEDUP_REMOVED lines=48> */
[----:B------:R-:W-:Y:S01]  /*5980*/  VIADD R6, R8, 0x9 ;  /* 0x0000000908067836 */ /* 0x000fe20000000000 */
[----:B------:R-:W-:Y:S01]  /*5990*/  ULOP3.LUT UR6, URZ, UR35, URZ, 0x33, !UPT ;  /* 0x000000233f067292 */ /* 0x000fe2000f8e333f */
[----:B------:R-:W-:Y:S02]  /*59a0*/  IMAD R9, R16, -0x2, R9 ;  /* 0xfffffffe10097824 */ /* 0x000fe400078e0209 */
[----:B------:R-:W0:Y:S01]  /*59b0*/  SHFL.IDX PT, R15, R13, RZ, 0x1c1f ;  /* 0x001c1fff0d0f7589 */ /* 0x000e2200000e0000 */
[----:B------:R-:W-:Y:S01]  /*59c0*/  SEL R6, R6, 0x9, !P2 ;  /* 0x0000000906067807 */ /* 0x000fe20005000000 */
[----:B------:R-:W-:Y:S01]  /*59d0*/  IMAD.U32 R8, RZ, RZ, UR45 ;  /* 0x0000002dff087e24 */ /* 0x000fe2000f8e00ff */
[----:B------:R-:W-:-:S04]  /*59e0*/  PLOP3.LUT P2, PT, PT, PT, UP1, 0x40, 0x0 ;  /* 0x000000000000781c */ /* 0x000fc80003f4e818 */
[----:B------:R-:W-:-:S05]  /*59f0*/  IADD3 R9, -R8, UR38, R9 ;  /* 0x0000002608097c10 */ /* 0x000fca000fffe109 */
[C---:B------:R-:W-:Y:S02]  /*5a00*/  VIADD R11, R9.reuse, UR53 ;  /* 0x00000035090b7c36 */ /* 0x040fe40008000000 */
[----:B------:R-:W-:Y:S01]  /*5a10*/  VIADD R10, R9, UR6 ;  /* 0x00000006090a7c36 */ /* 0x000fe20008000000 */
[----:B------:R-:W-:Y:S02]  /*5a20*/  WARPGROUP.DEPBAR.LE gsb0, 0x0 ;  /* 0x00008000000079c5 */ /* 0x000fe40000010000 */
[----:B------:R-:W-:-:S06]  /*5a30*/  WARPGROUP.ARRIVE ;  /* 0x00000000000079c5 */ /* 0x000fcc0000000000 */
[----:B------:R-:W-:Y:S03]  /*5a40*/  HGMMA.64x96x16.F32 R88, gdesc[UR28].tnspB, R88, gsb0 ;  /* 0x416000001c5879f0 */ /* 0x000fe60008000858 */
[----:B------:R-:W-:Y:S02]  /*5a50*/  WARPGROUP.DEPBAR.LE gsb0, 0x0 ;  /* 0x00008000000079c5 */ /* 0x000fe40000010000 */
[----:B------:R0:W-:Y:S06]  /*5a60*/  BAR.ARV R6, 0x100 ;  /* 0x000400060000751d */ /* 0x0001ec0000002000 */
[----:B------:R1:W-:Y:S01]  /*5a70*/  @!P1 SYNCS.ARRIVE.TRANS64.RED.A1T0 RZ, [R7+URZ], RZ ;  /* 0x000000ff07ff99a7 */ /* 0x0003e2000810043f */
[----:B0-----:R-:W-:-:S02]  /*5a80*/  IMAD.IADD R6, R15, 0x1, R10 ;  /* 0x000000010f067824 */ /* 0x001fc400078e020a */
        /* <DEDUP_REMOVED lines=15> */
.L_x_11028:
[----:B------:R-:W-:-:S05]  /*5b80*/  IMAD.U32 R14, RZ, RZ, UR34 ;  /* 0x00000022ff0e7e24 */ /* 0x000fca000f8e00ff */
[----:B------:R-:W-:-:S13]  /*5b90*/  ISETP.NE.AND P2, PT, R14, 0x1, PT ;  /* 0x000000010e00780c */ /* 0x000fda0003f45270 */
[----:B------:R-:W0:Y:S02]  /*5ba0*/  @P2 LDC.64 R8, c[0x0][0x9e8] ;  /* 0x00027a00ff082b82 */ /* 0x000e240000000a00 */
[----:B0-----:R-:W-:-:S05]  /*5bb0*/  @P2 IMAD.HI.U32 R8, R15, R8, RZ ;  /* 0x000000080f082227 */ /* 0x001fca00078e00ff */
[----:B------:R-:W-:-:S07]  /*5bc0*/  @P2 SHF.R.U32.HI R15, RZ, R9, R8 ;  /* 0x00000009ff0f2219 */ /* 0x000fce0000011608 */
.L_x_11029:
[----:B------:R-:W-:Y:S05]  /*5bd0*/  BSYNC B0 ;  /* 0x0000000000007941 */ /* 0x000fea0003800000 */
.L_x_11027:
[----:B------:R-:W-:-:S04]  /*5be0*/  IMAD R15, R15, R14, -R12 ;  /* 0x0000000e0f0f7224 */ /* 0x000fc800078e0a0c */
[----:B------:R-:W-:-:S05]  /*5bf0*/  IMAD R15, R16, -0x2, R15 ;  /* 0xfffffffe100f7824 */ /* 0x000fca00078e020f */
[----:B------:R-:W-:Y:S02]  /*5c00*/  VIADDMNMX R7, R15, R14, R7, PT ;  /* 0x0000000e0f077246 */ /* 0x000fe40003800107 */
[----:B------:R-:W-:-:S07]  /*5c10*/  VIMNMX R6, R6, R15, !PT ;  /* 0x0000000f06067248 */ /* 0x000fce0007fe0100 */
.L_x_11026:
        /* <DEDUP_REMOVED lines=115> */
.L_x_11032:
[----:B------:R-:W-:-:S05]  /*6350*/  IMAD.U32 R8, RZ, RZ, UR34 ;  /* 0x00000022ff087e24 */ /* 0x000fca000f8e00ff */
[----:B------:R-:W-:-:S13]  /*6360*/  ISETP.NE.AND P3, PT, R8, 0x1, PT ;  /* 0x000000010800780c */ /* 0x000fda0003f65270 */
[----:B------:R-:W0:Y:S02]  /*6370*/  @P3 LDC.64 R6, c[0x0][0x9e8] ;  /* 0x00027a00ff063b82 */ /* 0x000e240000000a00 */
[----:B0-----:R-:W-:-:S05]  /*6380*/  @P3 IMAD.HI.U32 R6, R9, R6, RZ ;  /* 0x0000000609063227 */ /* 0x001fca00078e00ff */
[----:B------:R-:W-:-:S07]  /*6390*/  @P3 SHF.R.U32.HI R9, RZ, R7, R6 ;  /* 0x00000007ff093219 */ /* 0x000fce0000011606 */
.L_x_11033:
[----:B------:R-:W-:Y:S05]  /*63a0*/  BSYNC B0 ;  /* 0x0000000000007941 */ /* 0x000fea0003800000 */
.L_x_11031:
[----:B------:R-:W-:-:S04]  /*63b0*/  IMAD R9, R9, R8, -R12 ;  /* 0x0000000809097224 */ /* 0x000fc800078e0a0c */
[----:B------:R-:W-:-:S05]  /*63c0*/  IMAD R9, R16, -0x2, R9 ;  /* 0xfffffffe10097824 */ /* 0x000fca00078e0209 */
[----:B------:R-:W-:Y:S02]  /*63d0*/  VIADDMNMX R11, R9, R8, R11, PT ;  /* 0x00000008090b7246 */ /* 0x000fe4000380010b */
[----:B------:R-:W-:-:S07]  /*63e0*/  VIMNMX R10, R10, R9, !PT ;  /* 0x000000090a0a7248 */ /* 0x000fce0007fe0100 */
.L_x_11030:
        /* <DEDUP_REMOVED lines=20> */
[----:B------:R-:W-:Y:S02]  /*6530*/  ISETP.GT.AND P5, PT, R10, RZ, P2 ;  /* 0x000000ff0a00720c */ /* 0x000fe400017a4270 */
        /* <DEDUP_REMOVED lines=13> */
[----:B------:R-:W-:Y:S02]  /*6610*/  FMNMX.FTZ R20, R26, R5, !PT ;  /* 0x000000051a147209 */ /* 0x000fe40007810000 */
[----:B------:R-:W-:Y:S02]  /*6620*/  FMNMX.FTZ R7, R57, R6, !PT ;  /* 0x0000000639077209 */ /* 0x000fe40007810000 */
[----:B------:R-:W-:-:S02]  /*6630*/  ISETP.GT.AND P4, PT, R10, 0x10, P2 ;  /* 0x000000100a00780c */ /* 0x000fc40001784270 */
[----:B------:R-:W-:Y:S02]  /*6640*/  FMNMX.FTZ R6, R60, R7, !PT ;  /* 0x000000073c067209 */ /* 0x000fe40007810000 */
[----:B------:R-:W-:Y:S02]  /*6650*/  ISETP.LT.OR P3, PT, R11, 0xa, P3 ;  /* 0x0000000a0b00780c */ /* 0x000fe40001f61670 */
[----:B------:R-:W-:Y:S02]  /*6660*/  FMNMX.FTZ R7, R61, R6, !PT ;  /* 0x000000063d077209 */ /* 0x000fe40007810000 */
[----:B------:R-:W-:Y:S02]  /*6670*/  FMNMX.FTZ R21, R27, R20, !PT ;  /* 0x000000141b157209 */ /* 0x000fe40007810000 */
[----:B------:R-:W-:Y:S02]  /*6680*/  FMNMX.FTZ R6, R64, R7, !PT ;  /* 0x0000000740067209 */ /* 0x000fe40007810000 */
[----:B------:R-:W-:-:S02]  /*6690*/  ISETP.LT.OR P4, PT, R11, 0x11, P4 ;  /* 0x000000110b00780c */ /* 0x000fc40002781670 */
[----:B------:R-:W-:Y:S02]  /*66a0*/  FMNMX.FTZ R7, R65, R6, !PT ;  /* 0x0000000641077209 */ /* 0x000fe40007810000 */
[----:B------:R-:W-:Y:S02]  /*66b0*/  FSEL R31, R31, -INF , !P3 ;  /* 0xff8000001f1f7808 */ /* 0x000fe40005800000 */
[----:B------:R-:W-:Y:S02]  /*66c0*/  FMNMX.FTZ R6, R68, R7, !PT ;  /* 0x0000000744067209 */ /* 0x000fe40007810000 */
[----:B------:R-:W-:Y:S02]  /*66d0*/  FMNMX.FTZ R20, R30, R21, !PT ;  /* 0x000000151e147209 */ /* 0x000fe40007810000 */
        /* <DEDUP_REMOVED lines=9> */
[C---:B------:R-:W-:Y:S02]  /*6770*/  ISETP.LT.OR P3, PT, R11.reuse, 0x19, P3 ;  /* 0x000000190b00780c */ /* 0x040fe40001f61670 */
[----:B------:R-:W-:Y:S02]  /*6780*/  FMNMX.FTZ R6, R80, R7, !PT ;  /* 0x0000000750067209 */ /* 0x000fe40007810000 */
[----:B------:R-:W-:Y:S02]  /*6790*/  ISETP.LT.OR P4, PT, R11, 0x1a, P4 ;  /* 0x0000001a0b00780c */ /* 0x000fe40002781670 */
[----:B------:R-:W-:Y:S02]  /*67a0*/  FMNMX.FTZ R7, R81, R6, !PT ;  /* 0x0000000651077209 */ /* 0x000fe40007810000 */
[----:B------:R-:W-:-:S02]  /*67b0*/  FSEL R38, R38, -INF , !P3 ;  /* 0xff80000026267808 */ /* 0x000fc40005800000 */
[----:B------:R-:W-:Y:S02]  /*67c0*/  FMNMX.FTZ R6, R84, R7, !PT ;  /* 0x0000000754067209 */ /* 0x000fe40007810000 */
[C---:B------:R-:W-:Y:S02]  /*67d0*/  ISETP.GT.AND P3, PT, R10.reuse, 0x21, P2 ;  /* 0x000000210a00780c */ /* 0x040fe40001764270 */
[----:B------:R-:W-:Y:S02]  /*67e0*/  FMNMX.FTZ R7, R85, R6, !PT ;  /* 0x0000000655077209 */ /* 0x000fe40007810000 */
[----:B------:R-:W-:Y:S02]  /*67f0*/  FSEL R39, R39, -INF , !P4 ;  /* 0xff80000027277808 */ /* 0x000fe40006000000 */
[----:B------:R-:W-:Y:S01]  /*6800*/  ISETP.GT.AND P4, PT, R10, 0x28, P2 ;  /* 0x000000280a00780c */ /* 0x000fe20001784270 */
[----:B------:R-:W0:Y:S01]  /*6810*/  SHFL.BFLY PT, R6, R7, 0x2, 0x1f ;  /* 0x0c401f0007067f89 */ /* 0x000e2200000e0000 */
[----:B------:R-:W-:-:S02]  /*6820*/  ISETP.LT.OR P3, PT, R11, 0x22, P3 ;  /* 0x000000220b00780c */ /* 0x000fc40001f61670 */
[----:B------:R-:W-:Y:S02]  /*6830*/  ISETP.LT.OR P4, PT, R11, 0x29, P4 ;  /* 0x000000290b00780c */ /* 0x000fe40002781670 */
[----:B------:R-:W-:Y:S02]  /*6840*/  FSEL R43, R43, -INF , !P3 ;  /* 0xff8000002b2b7808 */ /* 0x000fe40005800000 */
[----:B------:R-:W-:Y:S02]  /*6850*/  ISETP.GT.AND P3, PT, R10, 0x29, P2 ;  /* 0x000000290a00780c */ /* 0x000fe40001764270 */
[----:B------:R-:W-:Y:S02]  /*6860*/  FSEL R46, R46, -INF , !P4 ;  /* 0xff8000002e2e7808 */ /* 0x000fe40006000000 */
[----:B------:R-:W-:Y:S02]  /*6870*/  ISETP.GT.AND P4, PT, R10, 0x30, P2 ;  /* 0x000000300a00780c */ /* 0x000fe40001784270 */
[----:B------:R-:W-:-:S02]  /*6880*/  ISETP.LT.OR P5, PT, R11, 0x2a, P3 ;  /* 0x0000002a0b00780c */ /* 0x000fc40001fa1670 */
[C---:B------:R-:W-:Y:S02]  /*6890*/  ISETP.GT.AND P3, PT, R10.reuse, 0x31, P2 ;  /* 0x000000310a00780c */ /* 0x040fe40001764270 */
[----:B------:R-:W-:Y:S02]  /*68a0*/  FSEL R47, R47, -INF , !P5 ;  /* 0xff8000002f2f7808 */ /* 0x000fe40006800000 */
[C---:B------:R-:W-:Y:S02]  /*68b0*/  ISETP.LT.OR P4, PT, R11.reuse, 0x31, P4 ;  /* 0x000000310b00780c */ /* 0x040fe40002781670 */
[----:B------:R-:W-:Y:S02]  /*68c0*/  ISETP.GT.AND P5, PT, R10, 0x38, P2 ;  /* 0x000000380a00780c */ /* 0x000fe400017a4270 */
[----:B------:R-:W-:Y:S02]  /*68d0*/  ISETP.LT.OR P3, PT, R11, 0x32, P3 ;  /* 0x000000320b00780c */ /* 0x000fe40001f61670 */
[----:B0-----:R-:W-:-:S02]  /*68e0*/  FMNMX.FTZ R8, R7, R6, !PT ;  /* 0x0000000607087209 */ /* 0x001fc40007810000 */
[----:B------:R-:W-:Y:S02]  /*68f0*/  FSEL R50, R50, -INF , !P4 ;  /* 0xff80000032327808 */ /* 0x000fe40006000000 */
[C---:B------:R-:W-:Y:S01]  /*6900*/  ISETP.GT.AND P4, PT, R10.reuse, 0x39, P2 ;  /* 0x000000390a00780c */ /* 0x040fe20001784270 */
[----:B------:R-:W0:Y:S01]  /*6910*/  SHFL.BFLY PT, R9, R8, 0x1, 0x1f ;  /* 0x0c201f0008097f89 */ /* 0x000e2200000e0000 */
[----:B------:R-:W-:Y:S02]  /*6920*/  FSEL R51, R51, -INF , !P3 ;  /* 0xff80000033337808 */ /* 0x000fe40005800000 */
[C---:B------:R-:W-:Y:S02]  /*6930*/  ISETP.LT.OR P5, PT, R11.reuse, 0x39, P5 ;  /* 0x000000390b00780c */ /* 0x040fe40002fa1670 */
[----:B------:R-:W-:Y:S02]  /*6940*/  ISETP.GT.AND P3, PT, R10, 0x40, P2 ;  /* 0x000000400a00780c */ /* 0x000fe40001764270 */
[----:B------:R-:W-:-:S02]  /*6950*/  ISETP.LT.OR P4, PT, R11, 0x3a, P4 ;  /* 0x0000003a0b00780c */ /* 0x000fc40002781670 */
[----:B------:R-:W-:Y:S02]  /*6960*/  FSEL R54, R54, -INF , !P5 ;  /* 0xff80000036367808 */ /* 0x000fe40006800000 */
[C---:B------:R-:W-:Y:S02]  /*6970*/  ISETP.GT.AND P5, PT, R10.reuse, 0x41, P2 ;  /* 0x000000410a00780c */ /* 0x040fe400017a4270 */
[----:B------:R-:W-:Y:S02]  /*6980*/  FSEL R55, R55, -INF , !P4 ;  /* 0xff80000037377808 */ /* 0x000fe40006000000 */
[C---:B------:R-:W-:Y:S02]  /*6990*/  ISETP.LT.OR P3, PT, R11.reuse, 0x41, P3 ;  /* 0x000000410b00780c */ /* 0x040fe40001f61670 */
[----:B------:R-:W-:Y:S02]  /*69a0*/  ISETP.GT.AND P4, PT, R10, 0x48, P2 ;  /* 0x000000480a00780c */ /* 0x000fe40001784270 */
[----:B------:R-:W-:-:S02]  /*69b0*/  ISETP.LT.OR P5, PT, R11, 0x42, P5 ;  /* 0x000000420b00780c */ /* 0x000fc40002fa1670 */
[----:B------:R-:W-:Y:S02]  /*69c0*/  FSEL R58, R58, -INF , !P3 ;  /* 0xff8000003a3a7808 */ /* 0x000fe40005800000 */
[----:B------:R-:W-:Y:S02]  /*69d0*/  ISETP.GT.AND P3, PT, R10, 0x49, P2 ;  /* 0x000000490a00780c */ /* 0x000fe40001764270 */
[----:B0-----:R-:W-:Y:S02]  /*69e0*/  FMNMX.FTZ R6, R8, R9, !PT ;  /* 0x0000000908067209 */ /* 0x001fe40007810000 */
[----:B------:R-:W-:Y:S02]  /*69f0*/  FSEL R59, R59, -INF , !P5 ;  /* 0xff8000003b3b7808 */ /* 0x000fe40006800000 */
[C---:B------:R-:W-:Y:S01]  /*6a00*/  FSETP.NEU.FTZ.AND P6, PT, R6.reuse, -INF , PT ;  /* 0xff8000000600780b */ /* 0x040fe20003fdd000 */
[----:B------:R-:W-:Y:S01]  /*6a10*/  FMUL.FTZ R9, R6, UR33 ;  /* 0x0000002106097c20 */ /* 0x000fe20008410000 */
[----:B------:R-:W-:-:S02]  /*6a20*/  ISETP.LT.OR P4, PT, R11, 0x49, P4 ;  /* 0x000000490b00780c */ /* 0x000fc40002781670 */
[----:B------:R-:W-:Y:S02]  /*6a30*/  ISETP.GT.AND P5, PT, R10, 0x50, P2 ;  /* 0x000000500a00780c */ /* 0x000fe400017a4270 */
[----:B------:R-:W-:Y:S02]  /*6a40*/  FSEL R7, R9, RZ, P6 ;  /* 0x000000ff09077208 */ /* 0x000fe40003000000 */
[----:B------:R-:W-:Y:S02]  /*6a50*/  ISETP.LT.OR P3, PT, R11, 0x4a, P3 ;  /* 0x0000004a0b00780c */ /* 0x000fe40001f61670 */
        /* <DEDUP_REMOVED lines=12> */
[----:B------:R-:W-:Y:S01]  /*6b20*/  ISETP.GT.AND P4, PT, R10, 0x51, P2 ;  /* 0x000000510a00780c */ /* 0x000fe20001784270 */
[----:B------:R0:W-:Y:S01]  /*6b30*/  MUFU.EX2 R20, R36 ;  /* 0x0000002400147308 */ /* 0x0001e20000000800 */
[----:B------:R-:W-:Y:S01]  /*6b40*/  FMNMX.FTZ R25, R39, R24, !PT ;  /* 0x0000001827197209 */ /* 0x000fe20007810000 */
[--C-:B------:R-:W-:Y:S01]  /*6b50*/  FFMA.FTZ R40, R40, UR33, -R7.reuse ;  /* 0x0000002128287c23 */ /* 0x100fe20008010807 */
[----:B------:R-:W-:Y:S01]  /*6b60*/  FSEL R63, R63, -INF , !P3 ;  /* 0xff8000003f3f7808 */ /* 0x000fe20005800000 */
[--C-:B------:R-:W-:Y:S01]  /*6b70*/  FFMA.FTZ R44, R44, UR33, -R7.reuse ;  /* 0x000000212c2c7c23 */ /* 0x100fe20008010807 */
[----:B------:R-:W-:Y:S01]  /*6b80*/  FMNMX.FTZ R28, R42, R25, !PT ;  /* 0x000000192a1c7209 */ /* 0x000fe20007810000 */
[--C-:B------:R-:W-:Y:S01]  /*6b90*/  FFMA.FTZ R25, R41, UR33, -R7.reuse ;  /* 0x0000002129197c23 */ /* 0x100fe20008010807 */
[----:B------:R-:W-:Y:S01]  /*6ba0*/  ISETP.LT.OR P5, PT, R11, 0x51, P5 ;  /* 0x000000510b00780c */ /* 0x000fe20002fa1670 */
[----:B------:R-:W-:Y:S01]  /*6bb0*/  MUFU.EX2 R24, R40 ;  /* 0x0000002800187308 */ /* 0x000fe20000000800 */
[----:B------:R-:W-:Y:S01]  /*6bc0*/  FMNMX.FTZ R29, R43, R28, !PT ;  /* 0x0000001c2b1d7209 */ /* 0x000fe20007810000 */
[--C-:B------:R-:W-:Y:S01]  /*6bd0*/  FFMA.FTZ R48, R48, UR33, -R7.reuse ;  /* 0x0000002130307c23 */ /* 0x100fe20008010807 */
[----:B------:R-:W-:Y:S01]  /*6be0*/  ISETP.GT.AND P3, PT, R10, 0x58, P2 ;  /* 0x000000580a00780c */ /* 0x000fe20001764270 */
[--C-:B------:R-:W-:Y:S01]  /*6bf0*/  FFMA.FTZ R52, R52, UR33, -R7.reuse ;  /* 0x0000002134347c23 */ /* 0x100fe20008010807 */
[----:B------:R-:W-:Y:S01]  /*6c00*/  FMNMX.FTZ R28, R46, R29, !PT ;  /* 0x0000001d2e1c7209 */ /* 0x000fe20007810000 */
[--C-:B------:R-:W-:Y:S01]  /*6c10*/  FFMA.FTZ R56, R56, UR33, -R7.reuse ;  /* 0x0000002138387c23 */ /* 0x100fe20008010807 */
[----:B------:R-:W-:Y:S01]  /*6c20*/  ISETP.LT.OR P4, PT, R11, 0x52, P4 ;  /* 0x000000520b00780c */ /* 0x000fe20002781670 */
[----:B------:R-:W-:Y:S01]  /*6c30*/  FFMA.FTZ R85, R85, UR33, -R7 ;  /* 0x0000002155557c23 */ /* 0x000fe20008010807 */
[----:B------:R-:W-:Y:S01]  /*6c40*/  FMNMX.FTZ R29, R47, R28, !PT ;  /* 0x0000001c2f1d7209 */ /* 0x000fe20007810000 */
[----:B------:R-:W-:Y:S01]  /*6c50*/  MUFU.EX2 R8, R8 ;  /* 0x0000000800087308 */ /* 0x000fe20000000800 */
[----:B------:R-:W-:-:S02]  /*6c60*/  FSEL R66, R66, -INF , !P5 ;  /* 0xff80000042427808 */ /* 0x000fc40006800000 */
[----:B------:R-:W-:Y:S01]  /*6c70*/  FMNMX.FTZ R32, R50, R29, !PT ;  /* 0x0000001d32207209 */ /* 0x000fe20007810000 */
[----:B------:R-:W-:Y:S01]  /*6c80*/  FFMA.FTZ R29, R45, UR33, -R7 ;  /* 0x000000212d1d7c23 */ /* 0x000fe20008010807 */
[----:B------:R-:W-:Y:S02]  /*6c90*/  ISETP.GT.AND P5, PT, R10, 0x59, P2 ;  /* 0x000000590a00780c */ /* 0x000fe400017a4270 */
[----:B------:R-:W-:Y:S01]  /*6ca0*/  FMNMX.FTZ R33, R51, R32, !PT ;  /* 0x0000002033217209 */ /* 0x000fe20007810000 */
[----:B------:R-:W-:Y:S01]  /*6cb0*/  MUFU.EX2 R28, R44 ;  /* 0x0000002c001c7308 */ /* 0x000fe20000000800 */
[----:B------:R-:W-:Y:S02]  /*6cc0*/  FSEL R67, R67, -INF , !P4 ;  /* 0xff80000043437808 */ /* 0x000fe40006000000 */
[----:B------:R-:W-:Y:S02]  /*6cd0*/  FMNMX.FTZ R32, R54, R33, !PT ;  /* 0x0000002136207209 */ /* 0x000fe40007810000 */
[----:B------:R-:W-:-:S02]  /*6ce0*/  ISETP.LT.OR P3, PT, R11, 0x59, P3 ;  /* 0x000000590b00780c */ /* 0x000fc40001f61670 */
[----:B------:R-:W-:Y:S01]  /*6cf0*/  FMNMX.FTZ R33, R55, R32, !PT ;  /* 0x0000002037217209 */ /* 0x000fe20007810000 */
[----:B------:R-:W-:Y:S01]  /*6d00*/  MUFU.EX2 R9, R9 ;  /* 0x0000000900097308 */ /* 0x000fe20000000800 */
[----:B------:R-:W-:Y:S02]  /*6d10*/  ISETP.GT.AND P4, PT, R10, 0x60, P2 ;  /* 0x000000600a00780c */ /* 0x000fe40001784270 */
[----:B0-----:R-:W-:Y:S01]  /*6d20*/  FMNMX.FTZ R36, R58, R33, !PT ;  /* 0x000000213a247209 */ /* 0x001fe20007810000 */
[--C-:B------:R-:W-:Y:S01]  /*6d30*/  FFMA.FTZ R33, R49, UR33, -R7.reuse ;  /* 0x0000002131217c23 */ /* 0x100fe20008010807 */
[----:B------:R-:W-:Y:S01]  /*6d40*/  ISETP.LT.OR P5, PT, R11, 0x5a, P5 ;  /* 0x0000005a0b00780c */ /* 0x000fe20002fa1670 */
[--C-:B------:R-:W-:Y:S01]  /*6d50*/  FFMA.FTZ R49, R65, UR33, -R7.reuse ;  /* 0x0000002141317c23 */ /* 0x100fe20008010807 */
[----:B------:R-:W-:Y:S01]  /*6d60*/  FMNMX.FTZ R37, R59, R36, !PT ;  /* 0x000000243b257209 */ /* 0x000fe20007810000 */
[----:B------:R0:W-:Y:S01]  /*6d70*/  MUFU.EX2 R32, R48 ;  /* 0x0000003000207308 */ /* 0x0001e20000000800 */
[----:B------:R-:W-:Y:S01]  /*6d80*/  FSEL R70, R70, -INF , !P3 ;  /* 0xff80000046467808 */ /* 0x000fe20005800000 */
[----:B------:R-:W-:Y:S01]  /*6d90*/  FFMA.FTZ R65, R84, UR33, -R7 ;  /* 0x0000002154417c23 */ /* 0x000fe20008010807 */
[----:B------:R-:W-:-:S02]  /*6da0*/  FMNMX.FTZ R36, R62, R37, !PT ;  /* 0x000000253e247209 */ /* 0x000fc40007810000 */
[----:B------:R-:W-:Y:S02]  /*6db0*/  ISETP.GT.AND P3, PT, R10, 0x61, P2 ;  /* 0x000000610a00780c */ /* 0x000fe40001764270 */
[----:B------:R-:W-:Y:S01]  /*6dc0*/  FMNMX.FTZ R37, R63, R36, !PT ;  /* 0x000000243f257209 */ /* 0x000fe20007810000 */
[----:B------:R-:W-:Y:S01]  /*6dd0*/  MUFU.EX2 R12, R12 ;  /* 0x0000000c000c7308 */ /* 0x000fe20000000800 */
[----:B------:R-:W-:Y:S01]  /*6de0*/  FSEL R71, R71, -INF , !P5 ;  /* 0xff80000047477808 */ /* 0x000fe20006800000 */
[--C-:B0-----:R-:W-:Y:S01]  /*6df0*/  FFMA.FTZ R48, R64, UR33, -R7.reuse ;  /* 0x0000002140307c23 */ /* 0x101fe20008010807 */
[----:B------:R-:W-:Y:S01]  /*6e00*/  FMNMX.FTZ R40, R66, R37, !PT ;  /* 0x0000002542287209 */ /* 0x000fe20007810000 */
[--C-:B------:R-:W-:Y:S01]  /*6e10*/  FFMA.FTZ R37, R53, UR33, -R7.reuse ;  /* 0x0000002135257c23 */ /* 0x100fe20008010807 */
[----:B------:R-:W-:Y:S01]  /*6e20*/  ISETP.LT.OR P4, PT, R11, 0x61, P4 ;  /* 0x000000610b00780c */ /* 0x000fe20002781670 */
[--C-:B------:R-:W-:Y:S01]  /*6e30*/  FFMA.FTZ R53, R69, UR33, -R7.reuse ;  /* 0x0000002145357c23 */ /* 0x100fe20008010807 */
[----:B------:R-:W-:Y:S01]  /*6e40*/  FMNMX.FTZ R41, R67, R40, !PT ;  /* 0x0000002843297209 */ /* 0x000fe20007810000 */
[----:B------:R0:W-:Y:S01]  /*6e50*/  MUFU.EX2 R36, R52 ;  /* 0x0000003400247308 */ /* 0x0001e20000000800 */
[----:B------:R-:W-:Y:S01]  /*6e60*/  ISETP.GT.AND P5, PT, R10, 0x68, P2 ;  /* 0x000000680a00780c */ /* 0x000fe200017a4270 */
[----:B------:R-:W-:Y:S01]  /*6e70*/  FFMA.FTZ R64, R80, UR33, -R7 ;  /* 0x0000002150407c23 */ /* 0x000fe20008010807 */
[----:B------:R-:W-:-:S02]  /*6e80*/  FMNMX.FTZ R40, R70, R41, !PT ;  /* 0x0000002946287209 */ /* 0x000fc40007810000 */
[----:B------:R-:W-:Y:S02]  /*6e90*/  ISETP.LT.OR P3, PT, R11, 0x62, P3 ;  /* 0x000000620b00780c */ /* 0x000fe40001f61670 */
[----:B------:R-:W-:Y:S01]  /*6ea0*/  FSEL R74, R74, -INF , !P4 ;  /* 0xff8000004a4a7808 */ /* 0x000fe20006000000 */
[----:B------:R-:W-:Y:S01]  /*6eb0*/  MUFU.EX2 R13, R13 ;  /* 0x0000000d000d7308 */ /* 0x000fe20000000800 */
[----:B------:R-:W-:Y:S01]  /*6ec0*/  FMNMX.FTZ R41, R71, R40, !PT ;  /* 0x0000002847297209 */ /* 0x000fe20007810000 */
[--C-:B0-----:R-:W-:Y:S01]  /*6ed0*/  FFMA.FTZ R52, R68, UR33, -R7.reuse ;  /* 0x0000002144347c23 */ /* 0x101fe20008010807 */
[----:B------:R-:W-:Y:S01]  /*6ee0*/  ISETP.GT.AND P4, PT, R10, 0x69, P2 ;  /* 0x000000690a00780c */ /* 0x000fe20001784270 */
[--C-:B------:R-:W-:Y:S01]  /*6ef0*/  FFMA.FTZ R68, R81, UR33, -R7.reuse ;  /* 0x0000002151447c23 */ /* 0x100fe20008010807 */
[----:B------:R-:W-:Y:S02]  /*6f00*/  FSEL R75, R75, -INF , !P3 ;  /* 0xff8000004b4b7808 */ /* 0x000fe40005800000 */
[----:B------:R-:W-:Y:S01]  /*6f10*/  ISETP.LT.OR P5, PT, R11, 0x69, P5 ;  /* 0x000000690b00780c */ /* 0x000fe20002fa1670 */
[----:B------:R0:W-:Y:S01]  /*6f20*/  MUFU.EX2 R40, R56 ;  /* 0x0000003800287308 */ /* 0x0001e20000000800 */
[----:B------:R-:W-:Y:S01]  /*6f30*/  FMNMX.FTZ R44, R74, R41, !PT ;  /* 0x000000294a2c7209 */ /* 0x000fe20007810000 */
[--C-:B------:R-:W-:Y:S01]  /*6f40*/  FFMA.FTZ R41, R57, UR33, -R7.reuse ;  /* 0x0000002139297c23 */ /* 0x100fe20008010807 */
[----:B------:R-:W-:Y:S01]  /*6f50*/  ISETP.LT.OR P4, PT, R11, 0x6a, P4 ;  /* 0x0000006a0b00780c */ /* 0x000fe20002781670 */
[----:B------:R-:W-:Y:S01]  /*6f60*/  FFMA.FTZ R57, R73, UR33, -R7 ;  /* 0x0000002149397c23 */ /* 0x000fe20008010807 */
[----:B------:R-:W-:-:S02]  /*6f70*/  ISETP.GT.AND P3, PT, R10, 0x70, P2 ;  /* 0x000000700a00780c */ /* 0x000fc40001764270 */
[----:B------:R-:W-:Y:S01]  /*6f80*/  FSEL R78, R78, -INF , !P5 ;  /* 0xff8000004e4e7808 */ /* 0x000fe20006800000 */
[----:B------:R-:W-:Y:S01]  /*6f90*/  MUFU.EX2 R14, R14 ;  /* 0x0000000e000e7308 */ /* 0x000fe20000000800 */
[----:B------:R-:W-:Y:S01]  /*6fa0*/  FMNMX.FTZ R45, R75, R44, !PT ;  /* 0x0000002c4b2d7209 */ /* 0x000fe20007810000 */
[--C-:B------:R-:W-:Y:S01]  /*6fb0*/  FFMA.FTZ R44, R60, UR33, -R7.reuse ;  /* 0x000000213c2c7c23 */ /* 0x100fe20008010807 */
[----:B------:R-:W-:Y:S01]  /*6fc0*/  FSEL R79, R79, -INF , !P4 ;  /* 0xff8000004f4f7808 */ /* 0x000fe20006000000 */
[--C-:B0-----:R-:W-:Y:S01]  /*6fd0*/  FFMA.FTZ R56, R72, UR33, -R7.reuse ;  /* 0x0000002148387c23 */ /* 0x101fe20008010807 */
[----:B------:R-:W-:Y:S01]  /*6fe0*/  ISETP.GT.AND P5, PT, R10, 0x71, P2 ;  /* 0x000000710a00780c */ /* 0x000fe200017a4270 */
[----:B------:R-:W-:Y:S01]  /*6ff0*/  FFMA.FTZ R60, R76, UR33, -R7 ;  /* 0x000000214c3c7c23 */ /* 0x000fe20008010807 */
[C---:B------:R-:W-:Y:S01]  /*7000*/  ISETP.GT.AND P4, PT, R10.reuse, 0x78, P2 ;  /* 0x000000780a00780c */ /* 0x040fe20001784270 */
[----:B------:R-:W-:Y:S01]  /*7010*/  MUFU.EX2 R15, R15 ;  /* 0x0000000f000f7308 */ /* 0x000fe20000000800 */
[----:B------:R-:W-:-:S02]  /*7020*/  ISETP.GT.AND P2, PT, R10, 0x79, P2 ;  /* 0x000000790a00780c */ /* 0x000fc40001744270 */
[C---:B------:R-:W-:Y:S02]  /*7030*/  ISETP.LT.OR P3, PT, R11.reuse, 0x71, P3 ;  /* 0x000000710b00780c */ /* 0x040fe40001f61670 */
[----:B------:R-:W-:Y:S02]  /*7040*/  FMNMX.FTZ R10, R78, R45, !PT ;  /* 0x0000002d4e0a7209 */ /* 0x000fe40007810000 */
[----:B------:R-:W-:Y:S01]  /*7050*/  ISETP.LT.OR P5, PT, R11, 0x72, P5 ;  /* 0x000000720b00780c */ /* 0x000fe20002fa1670 */
[----:B------:R-:W-:Y:S01]  /*7060*/  MUFU.EX2 R21, R21 ;  /* 0x0000001500157308 */ /* 0x000fe20000000800 */
[----:B------:R-:W-:Y:S02]  /*7070*/  FSEL R82, R82, -INF , !P3 ;  /* 0xff80000052527808 */ /* 0x000fe40005800000 */
[----:B------:R-:W-:Y:S02]  /*7080*/  FMNMX.FTZ R45, R79, R10, !PT ;  /* 0x0000000a4f2d7209 */ /* 0x000fe40007810000 */
[----:B------:R-:W-:-:S02]  /*7090*/  ISETP.LT.OR P4, PT, R11, 0x79, P4 ;  /* 0x000000790b00780c */ /* 0x000fc40002781670 */
[----:B------:R-:W-:Y:S01]  /*70a0*/  FSEL R83, R83, -INF , !P5 ;  /* 0xff80000053537808 */ /* 0x000fe20006800000 */
[----:B------:R-:W-:Y:S01]  /*70b0*/  MUFU.EX2 R25, R25 ;  /* 0x0000001900197308 */ /* 0x000fe20000000800 */
[----:B------:R-:W-:Y:S01]  /*70c0*/  FMNMX.FTZ R10, R82, R45, !PT ;  /* 0x0000002d520a7209 */ /* 0x000fe20007810000 */
[--C-:B------:R-:W-:Y:S01]  /*70d0*/  FFMA.FTZ R45, R61, UR33, -R7.reuse ;  /* 0x000000213d2d7c23 */ /* 0x100fe20008010807 */
[----:B------:R-:W-:Y:S01]  /*70e0*/  ISETP.LT.OR P2, PT, R11, 0x7a, P2 ;  /* 0x0000007a0b00780c */ /* 0x000fe20001741670 */
[----:B------:R-:W-:Y:S01]  /*70f0*/  FFMA.FTZ R61, R77, UR33, -R7 ;  /* 0x000000214d3d7c23 */ /* 0x000fe20008010807 */
        /* <DEDUP_REMOVED lines=9> */
[----:B------:R-:W0:Y:S02]  /*7190*/  SHFL.BFLY PT, R11, R10, 0x2, 0x1f ;  /* 0x0c401f000a0b7f89 */ /* 0x000e2400000e0000 */
[----:B------:R-:W-:-:S02]  /*71a0*/  FMUL.FTZ R69, R69, UR33 ;  /* 0x0000002145457c20 */ /* 0x000fc40008410000 */
        /* <DEDUP_REMOVED lines=173> */
[----:B------:R-:W2:Y:S01]  /*7c80*/  MUFU.EX2 R47, R47 ;  /* 0x0000002f002f7308 */ /* 0x000ea20000000800 */
        /* <DEDUP_REMOVED lines=9> */
[C---:B--2---:R-:W-:Y:S01]  /*7d20*/  FADD.FTZ R15, R47.reuse, R20 ;  /* 0x000000142f0f7221 */ /* 0x044fe20000010000 */
[----:B------:R-:W-:-:S05]  /*7d30*/  F2FP.F16.F32.PACK_AB R35, R47, R35 ;  /* 0x000000232f23723e */ /* 0x000fca00000000ff */
[----:B------:R4:W-:Y:S01]  /*7d40*/  STSM.16.M88.4 [R18], R32 ;  /* 0x0000002012007844 */ /* 0x0009e20000000200 */
[----:B------:R-:W2:Y:S01]  /*7d50*/  MUFU.EX2 R4, R4 ;  /* 0x0000000400047308 */ /* 0x000ea20000000800 */
[----:B---3--:R-:W-:-:S07]  /*7d60*/  FADD.FTZ R20, R50, R15 ;  /* 0x0000000f32147221 */ /* 0x008fce0000010000 */
[----:B------:R-:W3:Y:S01]  /*7d70*/  MUFU.EX2 R53, R53 ;  /* 0x0000003500357308 */ /* 0x000ee20000000800 */
[C---:B0-----:R-:W-:Y:S01]  /*7d80*/  FADD.FTZ R15, R51.reuse, R20 ;  /* 0x00000014330f7221 */ /* 0x041fe20000010000 */
[----:B------:R-:W-:-:S06]  /*7d90*/  F2FP.F16.F32.PACK_AB R41, R51, R50 ;  /* 0x000000323329723e */ /* 0x000fcc00000000ff */
[----:B------:R-:W0:Y:S01]  /*7da0*/  MUFU.EX2 R3, R3 ;  /* 0x0000000300037308 */ /* 0x000e220000000800 */
[----:B--2---:R-:W-:Y:S01]  /*7db0*/  FADD.FTZ R20, R4, R15 ;  /* 0x0000000f04147221 */ /* 0x004fe20000010000 */
[----:B------:R-:W-:Y:S01]  /*7dc0*/  FADD.FTZ R15, R49, R28 ;  /* 0x0000001c310f7221 */ /* 0x000fe20000010000 */
[C---:B------:R-:W-:Y:S02]  /*7dd0*/  F2FP.F16.F32.PACK_AB R43, R13.reuse, R4 ;  /* 0x000000040d2b723e */ /* 0x040fe400000000ff */
[----:B------:R-:W-:Y:S01]  /*7de0*/  FADD.FTZ R20, R13, R20 ;  /* 0x000000140d147221 */ /* 0x000fe20000010000 */
[----:B-1----:R-:W-:Y:S02]  /*7df0*/  FADD.FTZ R8, R52, R15 ;  /* 0x0000000f34087221 */ /* 0x002fe40000010000 */
[----:B------:R-:W1:Y:S01]  /*7e00*/  MUFU.EX2 R56, R56 ;  /* 0x0000003800387308 */ /* 0x000e620000000800 */
[C---:B---3--:R-:W-:Y:S01]  /*7e10*/  F2FP.F16.F32.PACK_AB R50, R53.reuse, R52 ;  /* 0x000000343532723e */ /* 0x048fe200000000ff */
[----:B------:R-:W-:Y:S01]  /*7e20*/  FADD.FTZ R11, R53, R8 ;  /* 0x00000008350b7221 */ /* 0x000fe20000010000 */
[----:B------:R4:W-:Y:S05]  /*7e30*/  STSM.16.M88.4 [R17+0x27800], R40 ;  /* 0x0278002811007844 */ /* 0x0009ea0000000200 */
        /* <DEDUP_REMOVED lines=16> */
[----:B------:R-:W-:-:S05]  /*7f40*/  F2FP.F16.F32.PACK_AB R51, R55, R54 ;  /* 0x000000363733723e */ /* 0x000fca00000000ff */
[----:B------:R4:W-:Y:S01]  /*7f50*/  STSM.16.M88.4 [R23], R48 ;  /* 0x0000003017007844 */ /* 0x0009e20000000200 */
        /* <DEDUP_REMOVED lines=13> */
[----:B------:R-:W-:Y:S01]  /*8030*/  MUFU.EX2 R65, R65 ;  /* 0x0000004100417308 */ /* 0x000fe20000000800 */
[----:B0-----:R-:W-:-:S07]  /*8040*/  FADD.FTZ R4, R78, R9 ;  /* 0x000000094e047221 */ /* 0x001fce0000010000 */
[----:B------:R-:W0:Y:S01]  /*8050*/  MUFU.EX2 R0, R85 ;  /* 0x0000005500007308 */ /* 0x000e220000000800 */
[C---:B-1----:R-:W-:Y:S01]  /*8060*/  F2FP.F16.F32.PACK_AB R59, R79.reuse, R78 ;  /* 0x0000004e4f3b723e */ /* 0x042fe200000000ff */
[----:B------:R-:W-:-:S04]  /*8070*/  FADD.FTZ R4, R79, R4 ;  /* 0x000000044f047221 */ /* 0x000fc80000010000 */
[----:B------:R4:W-:Y:S02]  /*8080*/  STSM.16.M88.4 [R19+0x6000], R56 ;  /* 0x0060003813007844 */ /* 0x0009e40000000200 */
[----:B------:R-:W1:Y:S08]  /*8090*/  MUFU.EX2 R21, R82 ;  /* 0x0000005200157308 */ /* 0x000e700000000800 */
[----:B------:R-:W2:Y:S01]  /*80a0*/  MUFU.EX2 R83, R83 ;  /* 0x0000005300537308 */ /* 0x000ea20000000800 */
[----:B0-----:R-:W-:Y:S01]  /*80b0*/  F2FP.F16.F32.PACK_AB R10, R0, R65 ;  /* 0x00000041000a723e */ /* 0x001fe200000000ff */
[----:B------:R-:W-:-:S06]  /*80c0*/  FADD.FTZ R65, R65, R20 ;  /* 0x0000001441417221 */ /* 0x000fcc0000010000 */
[----:B------:R-:W0:Y:S01]  /*80d0*/  MUFU.EX2 R13, R86 ;  /* 0x00000056000d7308 */ /* 0x000e220000000800 */
[----:B-1----:R-:W-:-:S07]  /*80e0*/  FADD.FTZ R4, R21, R4 ;  /* 0x0000000415047221 */ /* 0x002fce0000010000 */
[----:B------:R-:W1:Y:S01]  /*80f0*/  MUFU.EX2 R72, R72 ;  /* 0x0000004800487308 */ /* 0x000e620000000800 */
[C---:B--2---:R-:W-:Y:S01]  /*8100*/  F2FP.F16.F32.PACK_AB R9, R83.reuse, R21 ;  /* 0x000000155309723e */ /* 0x044fe200000000ff */
        /* <DEDUP_REMOVED lines=11> */
[----:B------:R-:W-:Y:S01]  /*81c0*/  IMAD.MOV.U32 R5, RZ, RZ, R7 ;  /* 0x000000ffff057224 */ /* 0x000fe200078e0007 */
[----:B------:R-:W-:Y:S01]  /*81d0*/  UMOV UR46, UR55 ;  /* 0x00000037002e7c82 */ /* 0x000fe20008000000 */
[----:B------:R-:W-:Y:S01]  /*81e0*/  IMAD.MOV.U32 R0, RZ, RZ, R6 ;  /* 0x000000ffff007224 */ /* 0x000fe200078e0006 */
[----:B------:R-:W-:-:S06]  /*81f0*/  UMOV UR49, UR54 ;  /* 0x0000003600317c82 */ /* 0x000fcc0008000000 */
.L_x_11017:
        /* <DEDUP_REMOVED lines=24> */
.L_x_11036:
[----:B------:R-:W-:-:S11]  /*8380*/  UISETP.NE.AND UP1, UPT, UR14, 0x1, UPT ;  /* 0x000000010e00788c */ /* 0x000fd6000bf25270 */
[----:B------:R-:W-:Y:S02]  /*8390*/  @UP1 ULDC.64 UR18, c[0x0][0x9e8] ;  /* 0x00027a0000121ab9 */ /* 0x000fe40000000a00 */
[----:B------:R-:W-:-:S04]  /*83a0*/  UIMAD.WIDE.U32 UR6, UR10, UR18, URZ ;  /* 0x000000120a0672a5 */ /* 0x000fc8000f8e003f */
[----:B------:R-:W-:-:S12]  /*83b0*/  @UP1 USHF.R.U32.HI UR10, URZ, UR19, UR7 ;  /* 0x000000133f0a1299 */ /* 0x000fd80008011607 */
.L_x_11037:
[----:B------:R-:W-:-:S04]  /*83c0*/  UIMAD UR10, UR10, UR14, URZ ;  /* 0x0000000e0a0a72a4 */ /* 0x000fc8000f8e023f */
[----:B------:R-:W-:-:S04]  /*83d0*/  UISETP.LT.AND UP1, UPT, UR35, UR10, UPT ;  /* 0x0000000a2300728c */ /* 0x000fc8000bf21270 */
[----:B------:R-:W-:-:S12]  /*83e0*/  USEL UR35, UR35, UR10, !UP1 ;  /* 0x0000000a23237287 */ /* 0x000fd8000c800000 */
.L_x_11035:
        /* <DEDUP_REMOVED lines=13> */
.L_x_11047:
        /* <DEDUP_REMOVED lines=9> */
.L_x_11040:
[----:B------:R-:W-:Y:S01]  /*8550*/  ULEA UR6, UR46, UR42, 0x3 ;  /* 0x0000002a2e067291 */ /* 0x000fe2000f8e183f */
[----:B------:R-:W-:-:S05]  /*8560*/  IMAD.U32 R0, RZ, RZ, UR49 ;  /* 0x00000031ff007e24 */ /* 0x000fca000f8e00ff */
[----:B------:R-:W-:-:S04]  /*8570*/  SHF.L.U32 R0, R0, 0x1f, RZ ;  /* 0x0000001f00007819 */ /* 0x000fc800000006ff */
[----:B------:R0:W1:Y:S01]  /*8580*/  SYNCS.PHASECHK.TRANS64.TRYWAIT P2, [UR6+0x2d830], R0 ;  /* 0x02d83000ff0075a7 */ /* 0x0000620008040146 */
[----:B------:R-:W-:Y:S05]  /*8590*/  @!P0 BRA `(.L_x_11041) ;  /* 0x0000000000048947 */ /* 0x000fea0003800000 */
[----:B------:R-:W-:Y:S01]  /*85a0*/  BPT.TRAP 0x1 ;  /* 0x000000040000795c */ /* 0x000fe20000300000 */
.L_x_11041:
[----:B-1----:R-:W-:Y:S05]  /*85b0*/  @P2 BRA `(.L_x_11039) ;  /* 0x0000000000082947 */ /* 0x002fea0003800000 */
[----:B------:R-:W1:Y:S02]  /*85c0*/  SYNCS.PHASECHK.TRANS64.TRYWAIT P2, [UR6+0x2d830], R0 ;  /* 0x02d83000ff0075a7 */ /* 0x000e640008040146 */
[----:B-1----:R-:W-:Y:S05]  /*85d0*/  @!P2 BRA `(.L_x_11042) ;  /* 0x000000dc00cca947 */ /* 0x002fea0003800000 */
.L_x_11039:
        /* <DEDUP_REMOVED lines=16> */
[----:B--2-4-:R-:W-:-:S06]  /*86e0*/  WARPGROUP.ARRIVE ;  /* 0x00000000000079c5 */ /* 0x014fcc0000000000 */
        /* <DEDUP_REMOVED lines=20> */
.L_x_11044:
[----:B------:R-:W-:Y:S01]  /*8830*/  ULEA UR6, UR35, UR42, 0x3 ;  /* 0x0000002a23067291 */ /* 0x000fe2000f8e183f */
[----:B------:R-:W-:-:S05]  /*8840*/  IMAD.U32 R0, RZ, RZ, UR28 ;  /* 0x0000001cff007e24 */ /* 0x000fca000f8e00ff */
[----:B------:R-:W-:-:S04]  /*8850*/  SHF.L.U32 R0, R0, 0x1f, RZ ;  /* 0x0000001f00007819 */ /* 0x000fc800000006ff */
[----:B------:R0:W1:Y:S01]  /*8860*/  SYNCS.PHASECHK.TRANS64.TRYWAIT P2, [UR6+0x2d850], R0 ;  /* 0x02d85000ff0075a7 */ /* 0x0000620008040146 */
[----:B------:R-:W-:Y:S05]  /*8870*/  @!P0 BRA `(.L_x_11045) ;  /* 0x0000000000048947 */ /* 0x000fea0003800000 */
[----:B------:R-:W-:Y:S01]  /*8880*/  BPT.TRAP 0x1 ;  /* 0x000000040000795c */ /* 0x000fe20000300000 */
.L_x_11045:
[----:B-1----:R-:W-:Y:S05]  /*8890*/  @P2 BRA `(.L_x_11043) ;  /* 0x0000000000082947 */ /* 0x002fea0003800000 */
[----:B------:R-:W1:Y:S02]  /*88a0*/  SYNCS.PHASECHK.TRANS64.TRYWAIT P2, [UR6+0x2d850], R0 ;  /* 0x02d85000ff0075a7 */ /* 0x000e640008040146 */
[----:B-1----:R-:W-:Y:S05]  /*88b0*/  @!P2 BRA `(.L_x_11046) ;  /* 0x000000dc002ca947 */ /* 0x002fea0003800000 */
.L_x_11043:
        /* <DEDUP_REMOVED lines=69> */
[----:B0-----:R-:W-:-:S05]  /*8d10*/  FMNMX.FTZ R0, R11, R0, !PT ;  /* 0x000000000b007209 */ /* 0x001fca0007810000 */
[C---:B------:R-:W-:Y:S01]  /*8d20*/  FMUL.FTZ R8, R0.reuse, UR33 ;  /* 0x0000002100087c20 */ /* 0x040fe20008410000 */
[----:B------:R-:W-:-:S03]  /*8d30*/  FADD.FTZ R7, -R0, R7 ;  /* 0x0000000700077221 */ /* 0x000fc60000010100 */
        /* <DEDUP_REMOVED lines=27> */
[--C-:B------:R-:W-:Y:S01]  /*8ef0*/  FFMA.FTZ R61, R76, UR33, -R8.reuse ;  /* 0x000000214c3d7c23 */ /* 0x100fe20008010808 */
[--C-:B------:R-:W-:Y:S01]  /*8f00*/  FFMA.FTZ R72, R85, UR33, -R8.reuse ;  /* 0x0000002155487c23 */ /* 0x100fe20008010808 */
[----:B------:R-:W-:Y:S01]  /*8f10*/  FMNMX.FTZ R5, R55, R28, !PT ;  /* 0x0000001c37057209 */ /* 0x000fe20007810000 */
[----:B------:R-:W-:Y:S01]  /*8f20*/  FMUL.FTZ R7, R7, UR33 ;  /* 0x0000002107077c20 */ /* 0x000fe20008410000 */
[----:B------:R1:W-:Y:S01]  /*8f30*/  MUFU.EX2 R20, R37 ;  /* 0x0000002500147308 */ /* 0x0003e20000000800 */
[--C-:B0-----:R-:W-:Y:S01]  /*8f40*/  FFMA.FTZ R33, R52, UR33, -R8.reuse ;  /* 0x0000002134217c23 */ /* 0x101fe20008010808 */
[----:B------:R-:W-:Y:S01]  /*8f50*/  FMNMX.FTZ R32, R58, R5, !PT ;  /* 0x000000053a207209 */ /* 0x000fe20007810000 */
[--C-:B------:R-:W-:Y:S01]  /*8f60*/  FFMA.FTZ R52, R65, UR33, -R8.reuse ;  /* 0x0000002141347c23 */ /* 0x100fe20008010808 */
[----:B------:R-:W-:Y:S01]  /*8f70*/  FFMA.FTZ R65, R80, UR33, -R8 ;  /* 0x0000002150417c23 */ /* 0x000fe20008010808 */
[----:B------:R-:W-:-:S02]  /*8f80*/  WARPGROUP.DEPBAR.LE gsb0, 0x0 ;  /* 0x00008000000079c5 */ /* 0x000fc40000010000 */
[----:B------:R-:W-:Y:S01]  /*8f90*/  WARPGROUP.ARRIVE ;  /* 0x00000000000079c5 */ /* 0x000fe20000000000 */
[----:B------:R-:W-:Y:S01]  /*8fa0*/  FMNMX.FTZ R5, R59, R32, !PT ;  /* 0x000000203b057209 */ /* 0x000fe20007810000 */
[----:B------:R0:W-:Y:S01]  /*8fb0*/  MUFU.EX2 R28, R45 ;  /* 0x0000002d001c7308 */ /* 0x0001e20000000800 */
[--C-:B-1----:R-:W-:Y:S01]  /*8fc0*/  FFMA.FTZ R37, R56, UR33, -R8.reuse ;  /* 0x0000002138257c23 */ /* 0x102fe20008010808 */
[--C-:B------:R-:W-:Y:S01]  /*8fd0*/  FFMA.FTZ R56, R69, UR33, -R8.reuse ;  /* 0x0000002145387c23 */ /* 0x100fe20008010808 */
        /* <DEDUP_REMOVED lines=8> */
[----:B------:R1:W-:Y:S01]  /*9060*/  MUFU.EX2 R32, R49 ;  /* 0x0000003100207308 */ /* 0x0003e20000000800 */
[----:B------:R-:W-:Y:S01]  /*9070*/  FMNMX.FTZ R36, R66, R5, !PT ;  /* 0x0000000542247209 */ /* 0x000fe20007810000 */
[--C-:B0-----:R-:W-:Y:S01]  /*9080*/  FFMA.FTZ R45, R60, UR33, -R8.reuse ;  /* 0x000000213c2d7c23 */ /* 0x101fe20008010808 */
[----:B------:R-:W-:-:S02]  /*9090*/  FFMA.FTZ R60, R73, UR33, -R8 ;  /* 0x00000021493c7c23 */ /* 0x000fc40008010808 */
[----:B------:R-:W-:-:S03]  /*90a0*/  FMNMX.FTZ R5, R67, R36, !PT ;  /* 0x0000002443057209 */ /* 0x000fc60007810000 */
[----:B------:R-:W-:Y:S01]  /*90b0*/  MUFU.EX2 R7, R7 ;  /* 0x0000000700077308 */ /* 0x000fe20000000800 */
[----:B------:R-:W-:Y:S01]  /*90c0*/  FMNMX.FTZ R36, R70, R5, !PT ;  /* 0x0000000546247209 */ /* 0x000fe20007810000 */
[--C-:B-1----:R-:W-:Y:S01]  /*90d0*/  FFMA.FTZ R49, R64, UR33, -R8.reuse ;  /* 0x0000002140317c23 */ /* 0x102fe20008010808 */
[----:B------:R-:W-:Y:S02]  /*90e0*/  FFMA.FTZ R64, R77, UR33, -R8 ;  /* 0x000000214d407c23 */ /* 0x000fe40008010808 */
[----:B------:R-:W-:-:S03]  /*90f0*/  FMNMX.FTZ R5, R71, R36, !PT ;  /* 0x0000002447057209 */ /* 0x000fc60007810000 */
[----:B------:R0:W-:Y:S01]  /*9100*/  MUFU.EX2 R36, R53 ;  /* 0x0000003500247308 */ /* 0x0001e20000000800 */
[----:B------:R-:W-:-:S04]  /*9110*/  FMNMX.FTZ R40, R74, R5, !PT ;  /* 0x000000054a287209 */ /* 0x000fc80007810000 */
[----:B------:R-:W-:-:S03]  /*9120*/  FMNMX.FTZ R5, R75, R40, !PT ;  /* 0x000000284b057209 */ /* 0x000fc60007810000 */
[----:B------:R-:W1:Y:S01]  /*9130*/  MUFU.EX2 R9, R9 ;  /* 0x0000000900097308 */ /* 0x000e620000000800 */
[----:B------:R-:W-:Y:S01]  /*9140*/  FMNMX.FTZ R40, R78, R5, !PT ;  /* 0x000000054e287209 */ /* 0x000fe20007810000 */
[--C-:B0-----:R-:W-:Y:S01]  /*9150*/  FFMA.FTZ R53, R68, UR33, -R8.reuse ;  /* 0x0000002144357c23 */ /* 0x101fe20008010808 */
[----:B------:R-:W-:Y:S02]  /*9160*/  FFMA.FTZ R68, R81, UR33, -R8 ;  /* 0x0000002151447c23 */ /* 0x000fe40008010808 */
[----:B------:R-:W-:-:S03]  /*9170*/  FMNMX.FTZ R5, R79, R40, !PT ;  /* 0x000000284f057209 */ /* 0x000fc60007810000 */
[----:B------:R-:W0:Y:S01]  /*9180*/  MUFU.EX2 R10, R10 ;  /* 0x0000000a000a7308 */ /* 0x000e220000000800 */
[----:B------:R-:W-:-:S04]  /*9190*/  FMNMX.FTZ R40, R82, R5, !PT ;  /* 0x0000000552287209 */ /* 0x000fc80007810000 */
[----:B------:R-:W-:-:S03]  /*91a0*/  FMNMX.FTZ R5, R83, R40, !PT ;  /* 0x0000002853057209 */ /* 0x000fc60007810000 */
[----:B------:R-:W2:Y:S01]  /*91b0*/  MUFU.EX2 R11, R11 ;  /* 0x0000000b000b7308 */ /* 0x000ea20000000800 */
[----:B------:R-:W-:-:S04]  /*91c0*/  FMNMX.FTZ R40, R86, R5, !PT ;  /* 0x0000000556287209 */ /* 0x000fc80007810000 */
[----:B------:R-:W-:-:S03]  /*91d0*/  FMNMX.FTZ R40, R87, R40, !PT ;  /* 0x0000002857287209 */ /* 0x000fc60007810000 */
[----:B------:R-:W-:Y:S02]  /*91e0*/  MUFU.EX2 R12, R12 ;  /* 0x0000000c000c7308 */ /* 0x000fe40000000800 */
[----:B------:R-:W3:Y:S06]  /*91f0*/  SHFL.BFLY PT, R5, R40, 0x2, 0x1f ;  /* 0x0c401f0028057f89 */ /* 0x000eec00000e0000 */
[----:B------:R-:W-:Y:S08]  /*9200*/  MUFU.EX2 R13, R13 ;  /* 0x0000000d000d7308 */ /* 0x000ff00000000800 */
[----:B------:R-:W-:Y:S08]  /*9210*/  MUFU.EX2 R15, R15 ;  /* 0x0000000f000f7308 */ /* 0x000ff00000000800 */
[----:B------:R-:W-:Y:S01]  /*9220*/  MUFU.EX2 R21, R21 ;  /* 0x0000001500157308 */ /* 0x000fe20000000800 */
[----:B---3--:R-:W-:-:S05]  /*9230*/  FMNMX.FTZ R41, R40, R5, !PT ;  /* 0x0000000528297209 */ /* 0x008fca0007810000 */
[----:B------:R-:W3:Y:S02]  /*9240*/  SHFL.BFLY PT, R40, R41, 0x1, 0x1f ;  /* 0x0c201f0029287f89 */ /* 0x000ee400000e0000 */
[----:B------:R-:W-:Y:S08]  /*9250*/  MUFU.EX2 R25, R25 ;  /* 0x0000001900197308 */ /* 0x000ff00000000800 */
[----:B------:R-:W-:Y:S01]  /*9260*/  MUFU.EX2 R29, R29 ;  /* 0x0000001d001d7308 */ /* 0x000fe20000000800 */
[----:B------:R-:W-:-:S02]  /*9270*/  WARPGROUP.DEPBAR.LE gsb0, 0x0 ;  /* 0x00008000000079c5 */ /* 0x000fc40000010000 */
[----:B------:R-:W-:-:S05]  /*9280*/  WARPGROUP.ARRIVE ;  /* 0x00000000000079c5 */ /* 0x000fca0000000000 */
[----:B------:R-:W-:Y:S01]  /*9290*/  MUFU.EX2 R33, R33 ;  /* 0x0000002100217308 */ /* 0x000fe20000000800 */
[----:B------:R-:W-:Y:S01]  /*92a0*/  HGMMA.64x96x16.F32 R88, gdesc[UR28].tnspB, R88, gsb0 ;  /* 0x416000001c5879f0 */ /* 0x000fe20008000858 */
[----:B------:R-:W-:Y:S01]  /*92b0*/  UIADD3 UR28, UR6, 0x600, URZ ;  /* 0x00000600061c7890 */ /* 0x000fe2000fffe03f */
[----:B---3--:R-:W-:Y:S01]  /*92c0*/  FMNMX.FTZ R5, R41, R40, !PT ;  /* 0x0000002829057209 */ /* 0x008fe20007810000 */
[----:B------:R-:W-:-:S04]  /*92d0*/  UIADD3 UR30, UR7, 0x100, URZ ;  /* 0x00000100071e7890 */ /* 0x000fc8000fffe03f */
[----:B------:R-:W-:Y:S01]  /*92e0*/  MUFU.EX2 R37, R37 ;  /* 0x0000002500257308 */ /* 0x000fe20000000800 */
[----:B------:R-:W-:Y:S01]  /*92f0*/  UMOV UR29, 0x40000040 ;  /* 0x40000040001d7882 */ /* 0x000fe20000000000 */
[----:B------:R-:W-:Y:S01]  /*9300*/  UMOV UR31, 0x80000020 ;  /* 0x80000020001f7882 */ /* 0x000fe20000000000 */
[C---:B------:R-:W-:Y:S01]  /*9310*/  FADD.FTZ R6, -R5.reuse, R6 ;  /* 0x0000000605067221 */ /* 0x040fe20000010100 */
[----:B------:R-:W-:-:S03]  /*9320*/  FMUL.FTZ R8, R5, UR33 ;  /* 0x0000002105087c20 */ /* 0x000fc60008410000 */
[----:B------:R-:W-:Y:S01]  /*9330*/  FMUL.FTZ R6, R6, UR33 ;  /* 0x0000002106067c20 */ /* 0x000fe20008410000 */
[--C-:B------:R-:W-:Y:S01]  /*9340*/  FFMA.FTZ R26, R26, UR33, -R8.reuse ;  /* 0x000000211a1a7c23 */ /* 0x100fe20008010808 */
[--C-:B------:R-:W-:Y:S01]  /*9350*/  FFMA.FTZ R41, R42, UR33, -R8.reuse ;  /* 0x000000212a297c23 */ /* 0x100fe20008010808 */
[----:B------:R-:W-:Y:S02]  /*9360*/  IMAD.U32 R42, RZ, RZ, UR46 ;  /* 0x0000002eff2a7e24 */ /* 0x000fe4000f8e00ff */
[--C-:B------:R-:W-:Y:S01]  /*9370*/  FFMA.FTZ R27, R27, UR33, -R8.reuse ;  /* 0x000000211b1b7c23 */ /* 0x100fe20008010808 */
[--C-:B------:R-:W-:Y:S01]  /*9380*/  FFMA.FTZ R76, R31, UR33, -R8.reuse ;  /* 0x000000211f4c7c23 */ /* 0x100fe20008010808 */
[----:B------:R-:W-:Y:S01]  /*9390*/  MUFU.EX2 R6, R6 ;  /* 0x0000000600067308 */ /* 0x000fe20000000800 */
[--C-:B------:R-:W-:Y:S01]  /*93a0*/  FFMA.FTZ R31, R54, UR33, -R8.reuse ;  /* 0x00000021361f7c23 */ /* 0x100fe20008010808 */
[----:B------:R-:W-:Y:S02]  /*93b0*/  IMAD.U32 R54, RZ, RZ, UR35 ;  /* 0x00000023ff367e24 */ /* 0x000fe4000f8e00ff */
[----:B------:R-:W-:Y:S01]  /*93c0*/  FFMA.FTZ R73, R30, UR33, -R8 ;  /* 0x000000211e497c23 */ /* 0x000fe20008010808 */
[----:B------:R-:W-:Y:S01]  /*93d0*/  @!P1 LEA R42, R42, UR42, 0x3 ;  /* 0x0000002a2a2a9c11 */ /* 0x000fe2000f8e18ff */
[----:B------:R-:W-:-:S02]  /*93e0*/  VIADD R30, R149, 0x9 ;  /* 0x00000009951e7836 */ /* 0x000fc40000000000 */
[--C-:B------:R-:W-:Y:S01]  /*93f0*/  FFMA.FTZ R77, R35, UR33, -R8.reuse ;  /* 0x00000021234d7c23 */ /* 0x100fe20008010808 */
[----:B------:R-:W-:Y:S01]  /*9400*/  @!P1 LEA R54, R54, UR42, 0x3 ;  /* 0x0000002a36369c11 */ /* 0x000fe2000f8e18ff */
[----:B------:R-:W3:Y:S01]  /*9410*/  MUFU.EX2 R26, R26 ;  /* 0x0000001a001a7308 */ /* 0x000ee20000000800 */
[--C-:B------:R-:W-:Y:S01]  /*9420*/  FFMA.FTZ R35, R38, UR33, -R8.reuse ;  /* 0x0000002126237c23 */ /* 0x100fe20008010808 */
[----:B------:R-:W-:Y:S02]  /*9430*/  @!P1 VIADD R42, R42, 0x2d840 ;  /* 0x0002d8402a2a9836 */ /* 0x000fe40000000000 */
[--C-:B------:R-:W-:Y:S01]  /*9440*/  FFMA.FTZ R38, R39, UR33, -R8.reuse ;  /* 0x0000002127267c23 */ /* 0x100fe20008010808 */
[--C-:B------:R-:W-:Y:S01]  /*9450*/  FFMA.FTZ R39, R43, UR33, -R8.reuse ;  /* 0x000000212b277c23 */ /* 0x100fe20008010808 */
[--C-:B------:R-:W-:Y:S01]  /*9460*/  FFMA.FTZ R40, R34, UR33, -R8.reuse ;  /* 0x0000002122287c23 */ /* 0x100fe20008010808 */
[--C-:B------:R-:W-:Y:S01]  /*9470*/  FFMA.FTZ R43, R46, UR33, -R8.reuse ;  /* 0x000000212e2b7c23 */ /* 0x100fe20008010808 */
[----:B------:R-:W-:Y:S01]  /*9480*/  SEL R80, R30, 0x9, !P2 ;  /* 0x000000091e507807 */ /* 0x000fe20005000000 */
[----:B------:R-:W4:Y:S01]  /*9490*/  MUFU.EX2 R27, R27 ;  /* 0x0000001b001b7308 */ /* 0x000f220000000800 */
[----:B------:R-:W-:Y:S01]  /*94a0*/  FFMA.FTZ R46, R47, UR33, -R8 ;  /* 0x000000212f2e7c23 */ /* 0x000fe20008010808 */
[----:B------:R-:W-:-:S02]  /*94b0*/  @!P1 VIADD R54, R54, 0x2d860 ;  /* 0x0002d86036369836 */ /* 0x000fc40000000000 */
[----:B------:R-:W-:Y:S01]  /*94c0*/  FFMA.FTZ R47, R51, UR33, -R8 ;  /* 0x00000021332f7c23 */ /* 0x000fe20008010808 */
[----:B------:R-:W-:Y:S01]  /*94d0*/  @!P1 PRMT R42, RZ, 0x654, R42 ;  /* 0x00000654ff2a9816 */ /* 0x000fe2000000002a */
[--C-:B------:R-:W-:Y:S01]  /*94e0*/  FFMA.FTZ R51, R59, UR33, -R8.reuse ;  /* 0x000000213b337c23 */ /* 0x100fe20008010808 */
[--C-:B------:R-:W-:Y:S01]  /*94f0*/  FFMA.FTZ R34, R50, UR33, -R8.reuse ;  /* 0x0000002132227c23 */ /* 0x100fe20008010808 */
[----:B-1----:R-:W-:Y:S01]  /*9500*/  FFMA.FTZ R59, R7, R4, R9 ;  /* 0x00000004073b7223 */ /* 0x002fe20000010009 */
[----:B------:R-:W1:Y:S01]  /*9510*/  MUFU.EX2 R73, R73 ;  /* 0x0000004900497308 */ /* 0x000e620000000800 */
[----:B------:R-:W-:Y:S01]  /*9520*/  FFMA.FTZ R50, R55, UR33, -R8 ;  /* 0x0000002137327c23 */ /* 0x000fe20008010808 */
[----:B------:R-:W-:Y:S01]  /*9530*/  @!P1 PRMT R55, RZ, 0x654, R54 ;  /* 0x00000654ff379816 */ /* 0x000fe20000000036 */
[--C-:B------:R-:W-:Y:S01]  /*9540*/  FFMA.FTZ R54, R62, UR33, -R8.reuse ;  /* 0x000000213e367c23 */ /* 0x100fe20008010808 */
[----:B0-----:R-:W-:Y:S01]  /*9550*/  FADD.FTZ R62, R10, R59 ;  /* 0x0000003b0a3e7221 */ /* 0x001fe20000010000 */
[--C-:B------:R-:W-:Y:S01]  /*9560*/  FFMA.FTZ R63, R63, UR33, -R8.reuse ;  /* 0x000000213f3f7c23 */ /* 0x100fe20008010808 */
[--C-:B------:R-:W-:Y:S01]  /*9570*/  FFMA.FTZ R30, R58, UR33, -R8.reuse ;  /* 0x000000213a1e7c23 */ /* 0x100fe20008010808 */
[----:B------:R-:W-:Y:S01]  /*9580*/  FFMA.FTZ R4, R66, UR33, -R8 ;  /* 0x0000002142047c23 */ /* 0x000fe20008010808 */
[----:B------:R-:W0:Y:S01]  /*9590*/  MUFU.EX2 R76, R76 ;  /* 0x0000004c004c7308 */ /* 0x000e220000000800 */
[----:B--2---:R-:W-:Y:S01]  /*95a0*/  FADD.FTZ R59, R11, R62 ;  /* 0x0000003e0b3b7221 */ /* 0x004fe20000010000 */
        /* <DEDUP_REMOVED lines=8> */
[--C-:B------:R-:W-:Y:S01]  /*9630*/  FFMA.FTZ R83, R83, UR33, -R8.reuse ;  /* 0x0000002153537c23 */ /* 0x100fe20008010808 */
[--C-:B------:R-:W-:Y:S01]  /*9640*/  FFMA.FTZ R86, R86, UR33, -R8.reuse ;  /* 0x0000002156567c23 */ /* 0x100fe20008010808 */
[----:B------:R-:W-:Y:S01]  /*9650*/  FFMA.FTZ R87, R87, UR33, -R8 ;  /* 0x0000002157577c23 */ /* 0x000fe20008010808 */
[C---:B------:R-:W-:Y:S01]  /*9660*/  ISETP.GT.AND P2, PT, R2.reuse, UR34, PT ;  /* 0x0000002202007c0c */ /* 0x040fe2000bf44270 */
[----:B------:R-:W-:Y:S01]  /*9670*/  UMOV UR35, UR46 ;  /* 0x0000002e00237c82 */ /* 0x000fe20008000000 */
[----:B------:R-:W-:Y:S01]  /*9680*/  VIADD R2, R2, 0xffffffff ;  /* 0xffffffff02027836 */ /* 0x000fe20000000000 */
        /* <DEDUP_REMOVED lines=10> */
[----:B------:R-:W-:-:S04]  /*9730*/  UIADD3 UR30, UR7, 0x140, URZ ;  /* 0x00000140071e7890 */ /* 0x000fc8000fffe03f */
[----:B------:R-:W5:Y:S01]  /*9740*/  MUFU.EX2 R46, R46 ;  /* 0x0000002e002e7308 */ /* 0x000f620000000800 */
[----:B------:R-:W-:Y:S01]  /*9750*/  UMOV UR29, 0x40000040 ;  /* 0x40000040001d7882 */ /* 0x000fe20000000000 */
[----:B------:R-:W-:-:S06]  /*9760*/  UMOV UR31, 0x80000020 ;  /* 0x80000020001f7882 */ /* 0x000fcc0000000000 */
[----:B------:R-:W5:Y:S08]  /*9770*/  MUFU.EX2 R34, R34 ;  /* 0x0000002200227308 */ /* 0x000f700000000800 */
[----:B------:R-:W5:Y:S08]  /*9780*/  MUFU.EX2 R47, R47 ;  /* 0x0000002f002f7308 */ /* 0x000f700000000800 */
[----:B------:R-:W5:Y:S08]  /*9790*/  MUFU.EX2 R31, R31 ;  /* 0x0000001f001f7308 */ /* 0x000f700000000800 */
[----:B------:R-:W5:Y:S08]  /*97a0*/  MUFU.EX2 R50, R50 ;  /* 0x0000003200327308 */ /* 0x000f700000000800 */
[----:B------:R-:W-:Y:S08]  /*97b0*/  MUFU.EX2 R44, R44 ;  /* 0x0000002c002c7308 */ /* 0x000ff00000000800 */
[----:B------:R-:W5:Y:S08]  /*97c0*/  MUFU.EX2 R30, R30 ;  /* 0x0000001e001e7308 */ /* 0x000f700000000800 */
[----:B------:R-:W-:Y:S08]  /*97d0*/  MUFU.EX2 R45, R45 ;  /* 0x0000002d002d7308 */ /* 0x000ff00000000800 */
[----:B------:R-:W5:Y:S08]  /*97e0*/  MUFU.EX2 R51, R51 ;  /* 0x0000003300337308 */ /* 0x000f700000000800 */
[----:B------:R-:W-:Y:S08]  /*97f0*/  MUFU.EX2 R48, R48 ;  /* 0x0000003000307308 */ /* 0x000ff00000000800 */
[----:B------:R-:W5:Y:S08]  /*9800*/  MUFU.EX2 R54, R54 ;  /* 0x0000003600367308 */ /* 0x000f700000000800 */
        /* <DEDUP_REMOVED lines=47> */
[----:B---3--:R-:W-:Y:S01]  /*9b00*/  FFMA.FTZ R42, R6, R3, R26 ;  /* 0x00000003062a7223 */ /* 0x008fe2000001001a */
[----:B------:R3:W-:Y:S01]  /*9b10*/  @!P1 SYNCS.ARRIVE.TRANS64.RED.A1T0 RZ, [R55+URZ], RZ ;  /* 0x000000ff37ff99a7 */ /* 0x0007e2000810043f */
[----:B------:R5:W5:Y:S01]  /*9b20*/  MUFU.EX2 R3, R63 ;  /* 0x0000003f00037308 */ /* 0x000b620000000800 */
[-C--:B------:R-:W-:Y:S01]  /*9b30*/  FMUL.FTZ R101, R101, R7.reuse ;  /* 0x0000000765657220 */ /* 0x080fe20000410000 */
[----:B----4-:R-:W-:Y:S01]  /*9b40*/  FADD.FTZ R42, R27, R42 ;  /* 0x0000002a1b2a7221 */ /* 0x010fe20000010000 */
[-C--:B------:R-:W-:Y:S01]  /*9b50*/  FMUL.FTZ R104, R104, R7.reuse ;  /* 0x0000000768687220 */ /* 0x080fe20000410000 */
[-C--:B------:R-:W-:Y:S01]  /*9b60*/  FMUL.FTZ R105, R105, R7.reuse ;  /* 0x0000000769697220 */ /* 0x080fe20000410000 */
[-C--:B------:R-:W-:Y:S01]  /*9b70*/  FMUL.FTZ R108, R108, R7.reuse ;  /* 0x000000076c6c7220 */ /* 0x080fe20000410000 */
[----:B------:R-:W-:Y:S01]  /*9b80*/  FMUL.FTZ R109, R109, R7 ;  /* 0x000000076d6d7220 */ /* 0x000fe20000410000 */
[----:B---3--:R-:W-:Y:S01]  /*9b90*/  FFMA.FTZ R55, R67, UR33, -R8 ;  /* 0x0000002143377c23 */ /* 0x008fe20008010808 */
[----:B-1----:R-:W-:Y:S01]  /*9ba0*/  FADD.FTZ R67, R73, R42 ;  /* 0x0000002a49437221 */ /* 0x002fe20000010000 */
[----:B------:R-:W-:Y:S01]  /*9bb0*/  FADD.FTZ R42, R12, R59 ;  /* 0x0000003b0c2a7221 */ /* 0x000fe20000010000 */
[----:B------:R-:W-:Y:S01]  /*9bc0*/  F2FP.F16.F32.PACK_AB R8, R10, R9 ;  /* 0x000000090a08723e */ /* 0x000fe200000000ff */
[----:B------:R-:W-:Y:S01]  /*9bd0*/  FMUL.FTZ R112, R112, R7 ;  /* 0x0000000770707220 */ /* 0x000fe20000410000 */
[----:B0-----:R-:W-:Y:S01]  /*9be0*/  FADD.FTZ R67, R76, R67 ;  /* 0x000000434c437221 */ /* 0x001fe20000010000 */
[----:B------:R-:W-:Y:S01]  /*9bf0*/  FADD.FTZ R59, R13, R42 ;  /* 0x0000002a0d3b7221 */ /* 0x000fe20000010000 */
[----:B------:R-:W-:Y:S01]  /*9c00*/  F2FP.F16.F32.PACK_AB R10, R12, R11 ;  /* 0x0000000b0c0a723e */ /* 0x000fe200000000ff */
[----:B------:R-:W0:Y:S01]  /*9c10*/  MUFU.EX2 R55, R55 ;  /* 0x0000003700377308 */ /* 0x000e220000000800 */
[----:B--2---:R-:W-:Y:S01]  /*9c20*/  FADD.FTZ R42, R40, R67 ;  /* 0x00000043282a7221 */ /* 0x004fe20000010000 */
[----:B------:R-:W-:Y:S01]  /*9c30*/  FADD.FTZ R62, R14, R59 ;  /* 0x0000003b0e3e7221 */ /* 0x000fe20000010000 */
[----:B------:R-:W-:Y:S01]  /*9c40*/  F2FP.F16.F32.PACK_AB R9, R27, R26 ;  /* 0x0000001a1b09723e */ /* 0x000fe200000000ff */
[----:B------:R-:W-:Y:S01]  /*9c50*/  FMUL.FTZ R113, R113, R7 ;  /* 0x0000000771717220 */ /* 0x000fe20000410000 */
[----:B-----5:R-:W-:Y:S01]  /*9c60*/  FADD.FTZ R42, R77, R42 ;  /* 0x0000002a4d2a7221 */ /* 0x020fe20000010000 */
[----:B------:R-:W-:Y:S01]  /*9c70*/  FADD.FTZ R59, R15, R62 ;  /* 0x0000003e0f3b7221 */ /* 0x000fe20000010000 */
[----:B------:R-:W-:Y:S01]  /*9c80*/  F2FP.F16.F32.PACK_AB R11, R76, R73 ;  /* 0x000000494c0b723e */ /* 0x000fe200000000ff */
[----:B------:R-:W1:Y:S01]  /*9c90*/  MUFU.EX2 R27, R71 ;  /* 0x00000047001b7308 */ /* 0x000e620000000800 */
[----:B------:R-:W-:Y:S01]  /*9ca0*/  FADD.FTZ R63, R35, R42 ;  /* 0x0000002a233f7221 */ /* 0x000fe20000010000 */
[----:B------:R-:W-:Y:S01]  /*9cb0*/  FADD.FTZ R42, R20, R59 ;  /* 0x0000003b142a7221 */ /* 0x000fe20000010000 */
[----:B------:R-:W-:Y:S01]  /*9cc0*/  FMUL.FTZ R116, R116, R7 ;  /* 0x0000000774747220 */ /* 0x000fe20000410000 */
[----:B------:R2:W-:Y:S01]  /*9cd0*/  STSM.16.M88.4 [R17+0x21800], R8 ;  /* 0x0218000811007844 */ /* 0x0005e20000000200 */
[----:B------:R-:W-:Y:S01]  /*9ce0*/  FADD.FTZ R62, R38, R63 ;  /* 0x0000003f263e7221 */ /* 0x000fe20000010000 */
[----:B------:R-:W-:Y:S01]  /*9cf0*/  FADD.FTZ R59, R21, R42 ;  /* 0x0000002a153b7221 */ /* 0x000fe20000010000 */
[----:B------:R-:W-:Y:S01]  /*9d00*/  F2FP.F16.F32.PACK_AB R42, R28, R25 ;  /* 0x000000191c2a723e */ /* 0x000fe200000000ff */
        /* <DEDUP_REMOVED lines=12> */
[----:B------:R-:W-:Y:S01]  /*9dd0*/  MUFU.EX2 R28, R87 ;  /* 0x00000057001c7308 */ /* 0x000fe20000000800 */
        /* <DEDUP_REMOVED lines=14> */
[----:B--2---:R-:W-:Y:S01]  /*9ec0*/  F2FP.F16.F32.PACK_AB R8, R32, R29 ;  /* 0x0000001d2008723e */ /* 0x004fe200000000ff */
[----:B------:R2:W-:Y:S01]  /*9ed0*/  STSM.16.M88.4 [R22], R12 ;  /* 0x0000000c16007844 */ /* 0x0005e20000000200 */
[C---:B------:R-:W-:Y:S01]  /*9ee0*/  FADD.FTZ R35, R50.reuse, R35 ;  /* 0x0000002332237221 */ /* 0x040fe20000010000 */
[----:B------:R-:W-:Y:S01]  /*9ef0*/  FADD.FTZ R21, R37, R20 ;  /* 0x0000001425157221 */ /* 0x000fe20000010000 */
[----:B------:R-:W-:Y:S01]  /*9f00*/  F2FP.F16.F32.PACK_AB R11, R50, R31 ;  /* 0x0000001f320b723e */ /* 0x000fe200000000ff */
[----:B------:R-:W3:Y:S01]  /*9f10*/  MUFU.EX2 R29, R82 ;  /* 0x00000052001d7308 */ /* 0x000ee20000000800 */
[----:B------:R-:W-:Y:S01]  /*9f20*/  FADD.FTZ R20, R30, R35 ;  /* 0x000000231e147221 */ /* 0x000fe20000010000 */
[----:B------:R-:W-:Y:S01]  /*9f30*/  FADD.FTZ R24, R44, R21 ;  /* 0x000000152c187221 */ /* 0x000fe20000010000 */
[----:B------:R-:W-:Y:S01]  /*9f40*/  F2FP.F16.F32.PACK_AB R43, R46, R43 ;  /* 0x0000002b2e2b723e */ /* 0x000fe200000000ff */
[----:B------:R-:W-:Y:S01]  /*9f50*/  FMUL.FTZ R129, R129, R7 ;  /* 0x0000000781817220 */ /* 0x000fe20000410000 */
[----:B------:R-:W-:Y:S01]  /*9f60*/  FADD.FTZ R21, R51, R20 ;  /* 0x0000001433157221 */ /* 0x000fe20000010000 */
[----:B------:R-:W-:Y:S01]  /*9f70*/  FADD.FTZ R25, R45, R24 ;  /* 0x000000182d197221 */ /* 0x000fe20000010000 */
[----:B------:R-:W-:Y:S01]  /*9f80*/  F2FP.F16.F32.PACK_AB R9, R47, R34 ;  /* 0x000000222f09723e */ /* 0x000fe200000000ff */
[----:B------:R-:W4:Y:S01]  /*9f90*/  MUFU.EX2 R31, R86 ;  /* 0x00000056001f7308 */ /* 0x000f220000000800 */
[----:B------:R-:W-:Y:S01]  /*9fa0*/  FADD.FTZ R20, R54, R21 ;  /* 0x0000001536147221 */ /* 0x000fe20000010000 */
[----:B------:R-:W-:Y:S01]  /*9fb0*/  FADD.FTZ R24, R48, R25 ;  /* 0x0000001930187221 */ /* 0x000fe20000010000 */
[----:B------:R-:W-:Y:S01]  /*9fc0*/  F2FP.F16.F32.PACK_AB R10, R36, R33 ;  /* 0x00000021240a723e */ /* 0x000fe200000000ff */
[----:B------:R-:W-:Y:S01]  /*9fd0*/  STSM.16.M88.4 [R19], R40 ;  /* 0x0000002813007844 */ /* 0x000fe20000000200 */
[----:B--2---:R-:W-:Y:S01]  /*9fe0*/  FADD.FTZ R13, R3, R20 ;  /* 0x00000014030d7221 */ /* 0x004fe20000010000 */
[----:B------:R-:W-:Y:S01]  /*9ff0*/  FADD.FTZ R15, R49, R24 ;  /* 0x00000018310f7221 */ /* 0x000fe20000010000 */
[----:B------:R-:W-:Y:S01]  /*a000*/  F2FP.F16.F32.PACK_AB R12, R44, R37 ;  /* 0x000000252c0c723e */ /* 0x000fe200000000ff */
[----:B------:R2:W-:Y:S01]  /*a010*/  STSM.16.M88.4 [R18], R8 ;  /* 0x0000000812007844 */ /* 0x0005e20000000200 */
[----:B------:R-:W-:Y:S01]  /*a020*/  FADD.FTZ R14, R4, R13 ;  /* 0x0000000d040e7221 */ /* 0x000fe20000010000 */
[----:B------:R-:W-:Y:S01]  /*a030*/  FADD.FTZ R20, R52, R15 ;  /* 0x0000000f34147221 */ /* 0x000fe20000010000 */
[----:B------:R-:W-:Y:S01]  /*a040*/  F2FP.F16.F32.PACK_AB R13, R51, R30 ;  /* 0x0000001e330d723e */ /* 0x000fe200000000ff */
[----:B------:R-:W-:Y:S01]  /*a050*/  FMUL.FTZ R132, R132, R7 ;  /* 0x0000000784847220 */ /* 0x000fe20000410000 */
[----:B0-----:R-:W-:Y:S01]  /*a060*/  FADD.FTZ R15, R55, R14 ;  /* 0x0000000e370f7221 */ /* 0x001fe20000010000 */
[----:B------:R-:W-:Y:S01]  /*a070*/  FADD.FTZ R21, R53, R20 ;  /* 0x0000001435157221 */ /* 0x000fe20000010000 */
[----:B------:R-:W-:Y:S01]  /*a080*/  F2FP.F16.F32.PACK_AB R14, R48, R45 ;  /* 0x0000002d300e723e */ /* 0x000fe200000000ff */
[----:B------:R-:W-:Y:S01]  /*a090*/  FMUL.FTZ R133, R133, R7 ;  /* 0x0000000785857220 */ /* 0x000fe20000410000 */
[----:B------:R-:W-:Y:S01]  /*a0a0*/  FADD.FTZ R20, R58, R15 ;  /* 0x0000000f3a147221 */ /* 0x000fe20000010000 */
[----:B------:R-:W-:Y:S01]  /*a0b0*/  FADD.FTZ R24, R56, R21 ;  /* 0x0000001538187221 */ /* 0x000fe20000010000 */
[----:B------:R-:W-:Y:S01]  /*a0c0*/  F2FP.F16.F32.PACK_AB R15, R3, R54 ;  /* 0x00000036030f723e */ /* 0x000fe200000000ff */
[----:B------:R-:W-:Y:S01]  /*a0d0*/  FMUL.FTZ R90, R90, R6 ;  /* 0x000000065a5a7220 */ /* 0x000fe20000410000 */
[----:B-1----:R-:W-:Y:S01]  /*a0e0*/  FADD.FTZ R3, R27, R20 ;  /* 0x000000141b037221 */ /* 0x002fe20000010000 */
[----:B------:R-:W-:Y:S01]  /*a0f0*/  FADD.FTZ R21, R57, R24 ;  /* 0x0000001839157221 */ /* 0x000fe20000010000 */
[----:B------:R-:W-:Y:S01]  /*a100*/  F2FP.F16.F32.PACK_AB R25, R55, R4 ;  /* 0x000000043719723e */ /* 0x000fe200000000ff */
[----:B------:R0:W-:Y:S01]  /*a110*/  STSM.16.M88.4 [R17+0x27800], R12 ;  /* 0x0278000c11007844 */ /* 0x0001e20000000200 */
[----:B------:R-:W-:Y:S01]  /*a120*/  FADD.FTZ R20, R74, R3 ;  /* 0x000000034a147221 */ /* 0x000fe20000010000 */
[----:B------:R-:W-:Y:S01]  /*a130*/  FADD.FTZ R26, R60, R21 ;  /* 0x000000153c1a7221 */ /* 0x000fe20000010000 */
[----:B------:R-:W-:Y:S01]  /*a140*/  F2FP.F16.F32.PACK_AB R24, R52, R49 ;  /* 0x000000313418723e */ /* 0x000fe200000000ff */
[-C--:B------:R-:W-:Y:S01]  /*a150*/  FMUL.FTZ R91, R91, R6.reuse ;  /* 0x000000065b5b7220 */ /* 0x080fe20000410000 */
[----:B------:R-:W-:Y:S01]  /*a160*/  FADD.FTZ R3, R75, R20 ;  /* 0x000000144b037221 */ /* 0x000fe20000010000 */
[----:B--2---:R-:W-:Y:S01]  /*a170*/  FADD.FTZ R9, R61, R26 ;  /* 0x0000001a3d097221 */ /* 0x004fe20000010000 */
[----:B------:R-:W-:Y:S01]  /*a180*/  F2FP.F16.F32.PACK_AB R26, R56, R53 ;  /* 0x00000035381a723e */ /* 0x000fe200000000ff */
[----:B------:R-:W-:Y:S01]  /*a190*/  FMUL.FTZ R94, R94, R6 ;  /* 0x000000065e5e7220 */ /* 0x000fe20000410000 */
[----:B------:R-:W-:Y:S01]  /*a1a0*/  FADD.FTZ R4, R78, R3 ;  /* 0x000000034e047221 */ /* 0x000fe20000010000 */
[----:B------:R-:W-:Y:S01]  /*a1b0*/  FADD.FTZ R10, R64, R9 ;  /* 0x00000009400a7221 */ /* 0x000fe20000010000 */
[----:B------:R-:W-:Y:S01]  /*a1c0*/  F2FP.F16.F32.PACK_AB R27, R27, R58 ;  /* 0x0000003a1b1b723e */ /* 0x000fe200000000ff */
[----:B------:R-:W-:Y:S01]  /*a1d0*/  FMUL.FTZ R95, R95, R6 ;  /* 0x000000065f5f7220 */ /* 0x000fe20000410000 */
[----:B------:R-:W-:Y:S01]  /*a1e0*/  F2FP.F16.F32.PACK_AB R8, R60, R57 ;  /* 0x000000393c08723e */ /* 0x000fe200000000ff */
[----:B------:R-:W-:Y:S01]  /*a1f0*/  FADD.FTZ R3, R65, R10 ;  /* 0x0000000a41037221 */ /* 0x000fe20000010000 */
[----:B------:R-:W-:Y:S01]  /*a200*/  F2FP.F16.F32.PACK_AB R9, R75, R74 ;  /* 0x0000004a4b09723e */ /* 0x000fe200000000ff */
[----:B------:R1:W-:Y:S01]  /*a210*/  STSM.16.M88.4 [R23], R24 ;  /* 0x0000001817007844 */ /* 0x0003e20000000200 */
[----:B------:R-:W-:Y:S01]  /*a220*/  F2FP.F16.F32.PACK_AB R10, R64, R61 ;  /* 0x0000003d400a723e */ /* 0x000fe200000000ff */
[C---:B------:R-:W-:Y:S01]  /*a230*/  FADD.FTZ R4, R79.reuse, R4 ;  /* 0x000000044f047221 */ /* 0x040fe20000010000 */
[----:B------:R-:W-:Y:S01]  /*a240*/  F2FP.F16.F32.PACK_AB R11, R79, R78 ;  /* 0x0000004e4f0b723e */ /* 0x000fe200000000ff */
[C---:B------:R-:W-:Y:S01]  /*a250*/  FADD.FTZ R20, R68.reuse, R3 ;  /* 0x0000000344147221 */ /* 0x040fe20000010000 */
[----:B0-----:R-:W-:Y:S01]  /*a260*/  F2FP.F16.F32.PACK_AB R12, R68, R65 ;  /* 0x00000041440c723e */ /* 0x001fe200000000ff */
[----:B---3--:R-:W-:Y:S01]  /*a270*/  FADD.FTZ R4, R29, R4 ;  /* 0x000000041d047221 */ /* 0x008fe20000010000 */
[C---:B------:R-:W-:Y:S01]  /*a280*/  F2FP.F16.F32.PACK_AB R13, R83.reuse, R29 ;  /* 0x0000001d530d723e */ /* 0x040fe200000000ff */
[----:B------:R1:W-:Y:S01]  /*a290*/  STSM.16.M88.4 [R19+0x6000], R8 ;  /* 0x0060000813007844 */ /* 0x0003e20000000200 */
[----:B------:R-:W-:Y:S01]  /*a2a0*/  F2FP.F16.F32.PACK_AB R14, R72, R69 ;  /* 0x00000045480e723e */ /* 0x000fe200000000ff */
[----:B------:R-:W-:Y:S01]  /*a2b0*/  FADD.FTZ R4, R83, R4 ;  /* 0x0000000453047221 */ /* 0x000fe20000010000 */
[----:B----4-:R-:W-:Y:S01]  /*a2c0*/  F2FP.F16.F32.PACK_AB R15, R28, R31 ;  /* 0x0000001f1c0f723e */ /* 0x010fe200000000ff */
[----:B------:R-:W-:Y:S01]  /*a2d0*/  FADD.FTZ R69, R69, R20 ;  /* 0x0000001445457221 */ /* 0x000fe20000010000 */
[-C--:B------:R-:W-:Y:S01]  /*a2e0*/  FMUL.FTZ R98, R98, R6.reuse ;  /* 0x0000000662627220 */ /* 0x080fe20000410000 */
[----:B------:R-:W-:Y:S01]  /*a2f0*/  FADD.FTZ R3, R31, R4 ;  /* 0x000000041f037221 */ /* 0x000fe20000010000 */
[-C--:B------:R-:W-:Y:S01]  /*a300*/  FMUL.FTZ R99, R99, R6.reuse ;  /* 0x0000000663637220 */ /* 0x080fe20000410000 */
[----:B------:R1:W-:Y:S01]  /*a310*/  STSM.16.M88.4 [R18+0x6000], R12 ;  /* 0x0060000c12007844 */ /* 0x0003e20000000200 */
[-C--:B------:R-:W-:Y:S01]  /*a320*/  FMUL.FTZ R102, R102, R6.reuse ;  /* 0x0000000666667220 */ /* 0x080fe20000410000 */
[-C--:B------:R-:W-:Y:S01]  /*a330*/  FMUL.FTZ R103, R103, R6.reuse ;  /* 0x0000000667677220 */ /* 0x080fe20000410000 */
[-C--:B------:R-:W-:Y:S01]  /*a340*/  FMUL.FTZ R106, R106, R6.reuse ;  /* 0x000000066a6a7220 */ /* 0x080fe20000410000 */
        /* <DEDUP_REMOVED lines=21> */
[----:B------:R-:W-:Y:S01]  /*a4a0*/  FADD.FTZ R4, R72, R69 ;  /* 0x0000004548047221 */ /* 0x000fe20000010000 */
[----:B------:R-:W-:Y:S01]  /*a4b0*/  FADD.FTZ R3, R28, R3 ;  /* 0x000000031c037221 */ /* 0x000fe20000010000 */
[----:B------:R-:W-:-:S02]  /*a4c0*/  IMAD.MOV.U32 R6, RZ, RZ, R5 ;  /* 0x000000ffff067224 */ /* 0x000fc400078e0005 */
[----:B------:R-:W-:Y:S01]  /*a4d0*/  IMAD.MOV.U32 R7, RZ, RZ, R0 ;  /* 0x000000ffff077224 */ /* 0x000fe200078e0000 */
[----:B0-----:R-:W-:Y:S01]  /*a4e0*/  NOP ;  /* 0x0000000000007918 */ /* 0x001fe20000000000 */
[----:B-1----:R-:W-:Y:S05]  /*a4f0*/  @P2 BRA `(.L_x_11047) ;  /* 0xffffffdc00f02947 */ /* 0x002fea000383ffff */
.L_x_11038:
        /* <DEDUP_REMOVED lines=10> */
.L_x_11065:
        /* <DEDUP_REMOVED lines=9> */
.L_x_11050:
[----:B------:R-:W-:Y:S01]  /*a630*/  ULEA UR6, UR46, UR42, 0x3 ;  /* 0x0000002a2e067291 */ /* 0x000fe2000f8e183f */
[----:B------:R-:W-:-:S05]  /*a640*/  IMAD.U32 R0, RZ, RZ, UR49 ;  /* 0x00000031ff007e24 */ /* 0x000fca000f8e00ff */
[----:B------:R-:W-:-:S04]  /*a650*/  SHF.L.U32 R0, R0, 0x1f, RZ ;  /* 0x0000001f00007819 */ /* 0x000fc800000006ff */
[----:B------:R0:W1:Y:S01]  /*a660*/  SYNCS.PHASECHK.TRANS64.TRYWAIT P2, [UR6+0x2d830], R0 ;  /* 0x02d83000ff0075a7 */ /* 0x0000620008040146 */
[----:B------:R-:W-:Y:S05]  /*a670*/  @!P0 BRA `(.L_x_11051) ;  /* 0x0000000000048947 */ /* 0x000fea0003800000 */
[----:B------:R-:W-:Y:S01]  /*a680*/  BPT.TRAP 0x1 ;  /* 0x000000040000795c */ /* 0x000fe20000300000 */
.L_x_11051:
[----:B-1----:R-:W-:Y:S05]  /*a690*/  @P2 BRA `(.L_x_11049) ;  /* 0x0000000000082947 */ /* 0x002fea0003800000 */
[----:B------:R-:W1:Y:S02]  /*a6a0*/  SYNCS.PHASECHK.TRANS64.TRYWAIT P2, [UR6+0x2d830], R0 ;  /* 0x02d83000ff0075a7 */ /* 0x000e640008040146 */
[----:B-1----:R-:W-:Y:S05]  /*a6b0*/  @!P2 BRA `(.L_x_11052) ;  /* 0x000000bc00c4a947 */ /* 0x002fea0003800000 */
.L_x_11049:
        /* <DEDUP_REMOVED lines=37> */
.L_x_11054:
[----:B------:R-:W-:Y:S01]  /*a910*/  ULEA UR6, UR53, UR42, 0x3 ;  /* 0x0000002a35067291 */ /* 0x000fe2000f8e183f */
[----:B------:R-:W-:-:S05]  /*a920*/  IMAD.U32 R0, RZ, RZ, UR28 ;  /* 0x0000001cff007e24 */ /* 0x000fca000f8e00ff */
[----:B------:R-:W-:-:S04]  /*a930*/  SHF.L.U32 R0, R0, 0x1f, RZ ;  /* 0x0000001f00007819 */ /* 0x000fc800000006ff */
[----:B------:R0:W1:Y:S01]  /*a940*/  SYNCS.PHASECHK.TRANS64.TRYWAIT P2, [UR6+0x2d850], R0 ;  /* 0x02d85000ff0075a7 */ /* 0x0000620008040146 */
[----:B------:R-:W-:Y:S05]  /*a950*/  @!P0 BRA `(.L_x_11055) ;  /* 0x0000000000048947 */ /* 0x000fea0003800000 */
[----:B------:R-:W-:Y:S01]  /*a960*/  BPT.TRAP 0x1 ;  /* 0x000000040000795c */ /* 0x000fe20000300000 */
.L_x_11055:
[----:B-1----:R-:W-:Y:S05]  /*a970*/  @P2 BRA `(.L_x_11053) ;  /* 0x0000000000082947 */ /* 0x002fea0003800000 */
[----:B------:R-:W1:Y:S02]  /*a980*/  SYNCS.PHASECHK.TRANS64.TRYWAIT P2, [UR6+0x2d850], R0 ;  /* 0x02d85000ff0075a7 */ /* 0x000e640008040146 */
[----:B-1----:R-:W-:Y:S05]  /*a990*/  @!P2 BRA `(.L_x_11056) ;  /* 0x000000bc0024a947 */ /* 0x002fea0003800000 */
.L_x_11053:
[----:B------:R-:W-:Y:S01]  /*a9a0*/  UIADD3 UR6, UR42, 0x400, URZ ;  /* 0x000004002a067890 */ /* 0x000fe2000fffe03f */
[----:B------:R-:W-:Y:S01]  /*a9b0*/  WARPGROUP.ARRIVE ;  /* 0x00000000000079c5 */ /* 0x000fe20000000000 */
[----:B------:R-:W-:Y:S01]  /*a9c0*/  UMOV UR29, 0x40000040 ;  /* 0x40000040001d7882 */ /* 0x000fe20000000000 */
[----:B------:R-:W-:Y:S01]  /*a9d0*/  UMOV UR31, 0x80000020 ;  /* 0x80000020001f7882 */ /* 0x000fe20000000000 */
[----:B------:R-:W-:-:S03]  /*a9e0*/  USHF.R.U32.HI UR6, URZ, 0x4, UR6 ;  /* 0x000000043f067899 */ /* 0x000fc60008011606 */
[----:B------:R-:W2:Y:S01]  /*a9f0*/  S2R R9, SR_TID.X ;  /* 0x0000000000097919 */ /* 0x000ea20000002100 */
[----:B------:R-:W-:Y:S01]  /*aa00*/  PLOP3.LUT P2, PT, PT, PT, UP0, 0x80, 0x0 ;  /* 0x000000000000781c */ /* 0x000fe20003f4f008 */
[----:B------:R-:W-:Y:S01]  /*aa10*/  VIADD R13, R136, UR39 ;  /* 0x00000027880d7c36 */ /* 0x000fe20008000000 */
[----:B------:R-:W-:Y:S01]  /*aa20*/  ULOP3.LUT UR6, UR6, 0x3fff, URZ, 0xc0, !UPT ;  /* 0x00003fff06067892 */ /* 0x000fe2000f8ec03f */
[----:B-1----:R-:W-:Y:S02]  /*aa30*/  IMAD.U32 R5, RZ, RZ, UR46 ;  /* 0x0000002eff057e24 */ /* 0x002fe4000f8e00ff */
[----:B------:R-:W-:Y:S01]  /*aa40*/  IMAD.SHL.U32 R12, R2, 0x80, RZ ;  /* 0x00000080020c7824 */ /* 0x000fe200078e00ff */
[----:B------:R-:W-:Y:S02]  /*aa50*/  ULOP3.LUT UR7, UR6, 0x2000000, URZ, 0xfc, !UPT ;  /* 0x0200000006077892 */ /* 0x000fe4000f8efc3f */
[----:B------:R-:W-:Y:S01]  /*aa60*/  ULOP3.LUT UR6, UR43, 0x10000, URZ, 0xfc, !UPT ;  /* 0x000100002b067892 */ /* 0x000fe2000f8efc3f */
[----:B------:R-:W-:Y:S01]  /*aa70*/  @!P1 LEA R5, R5, UR42, 0x3 ;  /* 0x0000002a05059c11 */ /* 0x000fe2000f8e18ff */
[----:B------:R-:W-:-:S05]  /*aa80*/  UIMAD UR7, UR53, 0x600, UR7 ;  /* 0x00000600350778a4 */ /* 0x000fca000f8e0207 */
[----:B------:R-:W-:Y:S02]  /*aa90*/  UMOV UR28, UR6 ;  /* 0x00000006001c7c82 */ /* 0x000fe40008000000 */
[----:B------:R-:W-:Y:S02]  /*aaa0*/  UMOV UR30, UR7 ;  /* 0x00000007001e7c82 */ /* 0x000fe40008000000 */
[----:B------:R-:W-:Y:S01]  /*aab0*/  HGMMA.64x96x16.F32 R88, gdesc[UR28].tnspB, R88, gsb0 ;  /* 0x416000001c5879f0 */ /* 0x000fe20008000858 */
[----:B------:R-:W-:Y:S02]  /*aac0*/  UIADD3 UR28, UR6, 0x2, URZ ;  /* 0x00000002061c7890 */ /* 0x000fe4000fffe03f */
        /* <DEDUP_REMOVED lines=48> */
[----:B------:R-:W-:-:S04]  /*add0*/  @UP0 ULDC UR6, c[0x0][0x450] ;  /* 0x0001140000060ab9 */ /* 0x000fc80000000800 */
[----:B------:R-:W-:Y:S01]  /*ade0*/  @P2 SHF.R.U32.HI R13, RZ, UR6, R0 ;  /* 0x00000006ff0d2c19 */ /* 0x000fe20008011600 */
[----:B------:R-:W-:Y:S01]  /*adf0*/  VIADD R0, R8, 0x9 ;  /* 0x0000000908007836 */ /* 0x000fe20000000000 */
[----:B------:R-:W-:Y:S01]  /*ae00*/  ISETP.GE.U32.AND P2, PT, R9, 0x180, PT ;  /* 0x000001800900780c */ /* 0x000fe20003f46070 */
[----:B------:R-:W-:Y:S01]  /*ae10*/  @!P1 VIADD R9, R5, 0x2d840 ;  /* 0x0002d84005099836 */ /* 0x000fe20000000000 */
[----:B------:R-:W-:Y:S01]  /*ae20*/  IADD3 R5, -R12, 0x1, RZ ;  /* 0x000000010c057810 */ /* 0x000fe20007ffe1ff */
[----:B------:R-:W0:Y:S01]  /*ae30*/  SHFL.IDX PT, R15, R13, RZ, 0x1c1f ;  /* 0x001c1fff0d0f7589 */ /* 0x000e2200000e0000 */
[----:B------:R-:W-:Y:S01]  /*ae40*/  SEL R8, R0, 0x9, !P2 ;  /* 0x0000000900087807 */ /* 0x000fe20005000000 */
[----:B------:R-:W-:Y:S01]  /*ae50*/  IMAD.U32 R0, RZ, RZ, UR45 ;  /* 0x0000002dff007e24 */ /* 0x000fe2000f8e00ff */
[----:B------:R-:W-:Y:S01]  /*ae60*/  ULOP3.LUT UR6, URZ, UR52, URZ, 0x33, !UPT ;  /* 0x000000343f067292 */ /* 0x000fe2000f8e333f */
[----:B------:R-:W-:Y:S01]  /*ae70*/  IMAD R5, R16, -0x2, R5 ;  /* 0xfffffffe10057824 */ /* 0x000fe200078e0205 */
[----:B------:R-:W-:-:S04]  /*ae80*/  @!P1 PRMT R9, RZ, 0x654, R9 ;  /* 0x00000654ff099816 */ /* 0x000fc80000000009 */
[----:B------:R-:W-:-:S05]  /*ae90*/  IADD3 R5, -R0, UR38, R5 ;  /* 0x0000002600057c10 */ /* 0x000fca000fffe105 */
[C---:B------:R-:W-:Y:S02]  /*aea0*/  VIADD R11, R5.reuse, UR35 ;  /* 0x00000023050b7c36 */ /* 0x040fe40008000000 */
[----:B------:R-:W-:Y:S02]  /*aeb0*/  VIADD R10, R5, UR6 ;  /* 0x00000006050a7c36 */ /* 0x000fe40008000000 */
[C---:B0-----:R-:W-:Y:S02]  /*aec0*/  IMAD.IADD R5, R15.reuse, 0x1, R11 ;  /* 0x000000010f057824 */ /* 0x041fe400078e020b */
[----:B------:R-:W-:Y:S01]  /*aed0*/  IMAD.IADD R0, R15, 0x1, R10 ;  /* 0x000000010f007824 */ /* 0x000fe200078e020a */
[----:B------:R-:W-:Y:S02]  /*aee0*/  WARPGROUP.DEPBAR.LE gsb0, 0x0 ;  /* 0x00008000000079c5 */ /* 0x000fe40000010000 */
[----:B------:R-:W-:-:S06]  /*aef0*/  WARPGROUP.ARRIVE ;  /* 0x00000000000079c5 */ /* 0x000fcc0000000000 */
[----:B------:R-:W-:Y:S03]  /*af00*/  HGMMA.64x96x16.F32 R88, gdesc[UR28].tnspB, R88, gsb0 ;  /* 0x416000001c5879f0 */ /* 0x000fe60008000858 */
[----:B------:R-:W-:Y:S02]  /*af10*/  WARPGROUP.DEPBAR.LE gsb0, 0x0 ;  /* 0x00008000000079c5 */ /* 0x000fe40000010000 */
[----:B------:R0:W-:Y:S06]  /*af20*/  BAR.ARV R8, 0x100 ;  /* 0x000400080000751d */ /* 0x0001ec0000002000 */
[----:B------:R0:W-:Y:S01]  /*af30*/  @!P1 SYNCS.ARRIVE.TRANS64.RED.A1T0 RZ, [R9+URZ], RZ ;  /* 0x000000ff09ff99a7 */ /* 0x0001e2000810043f */
[----:B------:R-:W-:Y:S05]  /*af40*/  @!P5 BRA `(.L_x_11057) ;  /* 0x00000000005cd947 */ /* 0x000fea0003800000 */
[----:B0-----:R-:W-:Y:S01]  /*af50*/  IMAD.U32 R8, RZ, RZ, UR45 ;  /* 0x0000002dff087e24 */ /* 0x001fe2000f8e00ff */
        /* <DEDUP_REMOVED lines=12> */
.L_x_11059:
[----:B------:R-:W-:-:S05]  /*b020*/  IMAD.U32 R14, RZ, RZ, UR34 ;  /* 0x00000022ff0e7e24 */ /* 0x000fca000f8e00ff */
[----:B------:R-:W-:-:S13]  /*b030*/  ISETP.NE.AND P2, PT, R14, 0x1, PT ;  /* 0x000000010e00780c */ /* 0x000fda0003f45270 */
[----:B------:R-:W0:Y:S02]  /*b040*/  @P2 LDC.64 R8, c[0x0][0x9e8] ;  /* 0x00027a00ff082b82 */ /* 0x000e240000000a00 */
[----:B0-----:R-:W-:-:S05]  /*b050*/  @P2 IMAD.HI.U32 R8, R15, R8, RZ ;  /* 0x000000080f082227 */ /* 0x001fca00078e00ff */
[----:B------:R-:W-:-:S07]  /*b060*/  @P2 SHF.R.U32.HI R15, RZ, R9, R8 ;  /* 0x00000009ff0f2219 */ /* 0x000fce0000011608 */
.L_x_11060:
[----:B------:R-:W-:Y:S05]  /*b070*/  BSYNC B0 ;  /* 0x0000000000007941 */ /* 0x000fea0003800000 */
.L_x_11058:
[----:B------:R-:W-:-:S04]  /*b080*/  IMAD R15, R15, R14, -R12 ;  /* 0x0000000e0f0f7224 */ /* 0x000fc800078e0a0c */
[----:B------:R-:W-:-:S05]  /*b090*/  IMAD R15, R16, -0x2, R15 ;  /* 0xfffffffe100f7824 */ /* 0x000fca00078e020f */
[----:B------:R-:W-:Y:S02]  /*b0a0*/  VIADDMNMX R5, R15, R14, R5, PT ;  /* 0x0000000e0f057246 */ /* 0x000fe40003800105 */
[----:B------:R-:W-:-:S07]  /*b0b0*/  VIMNMX R0, R0, R15, !PT ;  /* 0x0000000f00007248 */ /* 0x000fce0007fe0100 */
.L_x_11057:
[----:B------:R-:W-:Y:S01]  /*b0c0*/  ISETP.GT.AND P2, PT, R2, -0x1, PT ;  /* 0xffffffff0200780c */ /* 0x000fe20003f44270 */
[----:B------:R-:W1:Y:S03]  /*b0d0*/  SHFL.IDX PT, R13, R13, 0x1, 0x1c1f ;  /* 0x003c1f000d0d7f89 */ /* 0x000e6600000e0000 */
[C---:B------:R-:W-:Y:S02]  /*b0e0*/  ISETP.GT.AND P4, PT, R0.reuse, RZ, P2 ;  /* 0x000000ff0000720c */ /* 0x040fe40001784270 */
[----:B------:R-:W-:Y:S02]  /*b0f0*/  ISETP.GT.AND P6, PT, R0, 0x1, P2 ;  /* 0x000000010000780c */ /* 0x000fe400017c4270 */
[C---:B------:R-:W-:Y:S02]  /*b100*/  ISETP.LT.OR P4, PT, R5.reuse, 0x1, P4 ;  /* 0x000000010500780c */ /* 0x040fe40002781670 */
[----:B------:R-:W-:-:S02]  /*b110*/  ISETP.LT.OR P6, PT, R5, 0x2, P6 ;  /* 0x000000020500780c */ /* 0x000fc400037c1670 */
[----:B------:R-:W-:Y:S02]  /*b120*/  FSEL R24, R24, -INF , !P4 ;  /* 0xff80000018187808 */ /* 0x000fe40006000000 */
[----:B------:R-:W-:Y:S02]  /*b130*/  FSEL R25, R25, -INF , !P6 ;  /* 0xff80000019197808 */ /* 0x000fe40007000000 */
[C---:B------:R-:W-:Y:S02]  /*b140*/  ISETP.GT.AND P3, PT, R0.reuse, 0x8, P2 ;  /* 0x000000080000780c */ /* 0x040fe40001764270 */
[C---:B------:R-:W-:Y:S02]  /*b150*/  ISETP.GT.AND P4, PT, R0.reuse, 0x9, P2 ;  /* 0x000000090000780c */ /* 0x040fe40001784270 */
[----:B------:R-:W-:Y:S02]  /*b160*/  ISETP.GT.AND P6, PT, R0, 0x10, P2 ;  /* 0x000000100000780c */ /* 0x000fe400017c4270 */
[----:B------:R-:W-:-:S02]  /*b170*/  ISETP.LT.OR P3, PT, R5, 0x9, P3 ;  /* 0x000000090500780c */ /* 0x000fc40001f61670 */
[----:B------:R-:W-:Y:S01]  /*b180*/  ISETP.LT.OR P4, PT, R5, 0xa, P4 ;  /* 0x0000000a0500780c */ /* 0x000fe20002781670 */
[--C-:B-1----:R-:W-:Y:S01]  /*b190*/  IMAD.IADD R11, R11, 0x1, R13.reuse ;  /* 0x000000010b0b7824 */ /* 0x102fe200078e020d */
[----:B------:R-:W-:Y:S01]  /*b1a0*/  ISETP.LT.OR P6, PT, R5, 0x11, P6 ;  /* 0x000000110500780c */ /* 0x000fe200037c1670 */
[----:B------:R-:W-:Y:S01]  /*b1b0*/  IMAD.IADD R10, R10, 0x1, R13 ;  /* 0x000000010a0a7824 */ /* 0x000fe200078e020d */
        /* <DEDUP_REMOVED lines=93> */
[----:B0-----:R-:W0:Y:S02]  /*b790*/  @P3 LDC.64 R8, c[0x0][0x9e8] ;  /* 0x00027a00ff083b82 */ /* 0x001e240000000a00 */
[----:B0-----:R-:W-:-:S05]  /*b7a0*/  @P3 IMAD.HI.U32 R8, R5, R8, RZ ;  /* 0x0000000805083227 */ /* 0x001fca00078e00ff */
[----:B------:R-:W-:-:S04]  /*b7b0*/  @P3 SHF.R.U32.HI R5, RZ, R9, R8 ;  /* 0x00000009ff053219 */ /* 0x000fc80000011608 */
[----:B------:R-:W-:Y:S01]  /*b7c0*/  LOP3.LUT R5, RZ, R5, RZ, 0x33, !PT ;  /* 0x00000005ff057212 */ /* 0x000fe200078e33ff */
[----:B------:R-:W-:Y:S06]  /*b7d0*/  BRA `(.L_x_11064) ;  /* 0x0000000000147947 */ /* 0x000fec0003800000 */
.L_x_11063:
[----:B------:R-:W-:-:S05]  /*b7e0*/  IMAD.U32 R0, RZ, RZ, UR34 ;  /* 0x00000022ff007e24 */ /* 0x000fca000f8e00ff */
[----:B------:R-:W-:-:S13]  /*b7f0*/  ISETP.NE.AND P3, PT, R0, 0x1, PT ;  /* 0x000000010000780c */ /* 0x000fda0003f65270 */
[----:B0-----:R-:W0:Y:S02]  /*b800*/  @P3 LDC.64 R8, c[0x0][0x9e8] ;  /* 0x00027a00ff083b82 */ /* 0x001e240000000a00 */
[----:B0-----:R-:W-:-:S05]  /*b810*/  @P3 IMAD.HI.U32 R8, R5, R8, RZ ;  /* 0x0000000805083227 */ /* 0x001fca00078e00ff */
[----:B------:R-:W-:-:S07]  /*b820*/  @P3 SHF.R.U32.HI R5, RZ, R9, R8 ;  /* 0x00000009ff053219 */ /* 0x000fce0000011608 */
.L_x_11064:
[----:B------:R-:W-:Y:S05]  /*b830*/  BSYNC B0 ;  /* 0x0000000000007941 */ /* 0x000fea0003800000 */
.L_x_11062:
[----:B------:R-:W-:-:S04]  /*b840*/  IMAD R5, R5, R0, -R12 ;  /* 0x0000000005057224 */ /* 0x000fc800078e0a0c */
[----:B------:R-:W-:-:S05]  /*b850*/  IMAD R5, R16, -0x2, R5 ;  /* 0xfffffffe10057824 */ /* 0x000fca00078e0205 */
[----:B------:R-:W-:Y:S02]  /*b860*/  VIADDMNMX R11, R5, R0, R11, PT ;  /* 0x00000000050b7246 */ /* 0x000fe4000380010b */
[----:B------:R-:W-:-:S07]  /*b870*/  VIMNMX R10, R10, R5, !PT ;  /* 0x000000050a0a7248 */ /* 0x000fce0007fe0100 */
.L_x_11061:
        /* <DEDUP_REMOVED lines=34> */
[----:B------:R-:W-:Y:S02]  /*baa0*/  ISETP.GT.AND P3, PT, R10, RZ, P2 ;  /* 0x000000ff0a00720c */ /* 0x000fe40001764270 */
        /* <DEDUP_REMOVED lines=9> */
[----:B------:R-:W-:Y:S02]  /*bb40*/  ISETP.GT.AND P4, PT, R10, 0x18, P2 ;  /* 0x000000180a00780c */ /* 0x000fe40001784270 */
[----:B------:R-:W-:Y:S02]  /*bb50*/  FMNMX.FTZ R0, R68, R5, !PT ;  /* 0x0000000544007209 */ /* 0x000fe40007810000 */
[----:B------:R-:W-:Y:S02]  /*bb60*/  FSEL R26, R26, -INF , !P3 ;  /* 0xff8000001a1a7808 */ /* 0x000fe40005800000 */
[----:B------:R-:W-:Y:S02]  /*bb70*/  FMNMX.FTZ R5, R69, R0, !PT ;  /* 0x0000000045057209 */ /* 0x000fe40007810000 */
[----:B------:R-:W-:-:S02]  /*bb80*/  ISETP.LT.OR P6, PT, R11, 0x9, P6 ;  /* 0x000000090b00780c */ /* 0x000fc400037c1670 */
[----:B------:R-:W-:Y:S02]  /*bb90*/  FMNMX.FTZ R0, R72, R5, !PT ;  /* 0x0000000548007209 */ /* 0x000fe40007810000 */
[----:B------:R-:W-:Y:S02]  /*bba0*/  ISETP.LT.OR P4, PT, R11, 0x19, P4 ;  /* 0x000000190b00780c */ /* 0x000fe40002781670 */
[----:B------:R-:W-:Y:S02]  /*bbb0*/  FMNMX.FTZ R5, R73, R0, !PT ;  /* 0x0000000049057209 */ /* 0x000fe40007810000 */
[----:B------:R-:W-:Y:S02]  /*bbc0*/  FMNMX.FTZ R20, R26, R7, !PT ;  /* 0x000000071a147209 */ /* 0x000fe40007810000 */
[----:B------:R-:W-:Y:S02]  /*bbd0*/  FMNMX.FTZ R0, R76, R5, !PT ;  /* 0x000000054c007209 */ /* 0x000fe40007810000 */
[----:B------:R-:W-:-:S02]  /*bbe0*/  FSEL R30, R30, -INF , !P6 ;  /* 0xff8000001e1e7808 */ /* 0x000fc40007000000 */
[----:B------:R-:W-:Y:S02]  /*bbf0*/  FMNMX.FTZ R5, R77, R0, !PT ;  /* 0x000000004d057209 */ /* 0x000fe40007810000 */
[----:B------:R-:W-:Y:S02]  /*bc00*/  FSEL R38, R38, -INF , !P4 ;  /* 0xff80000026267808 */ /* 0x000fe40006000000 */
[----:B------:R-:W-:Y:S02]  /*bc10*/  FMNMX.FTZ R0, R80, R5, !PT ;  /* 0x0000000550007209 */ /* 0x000fe40007810000 */
[----:B------:R-:W-:Y:S02]  /*bc20*/  FMNMX.FTZ R21, R27, R20, !PT ;  /* 0x000000141b157209 */ /* 0x000fe40007810000 */
[----:B------:R-:W-:Y:S02]  /*bc30*/  FMNMX.FTZ R5, R81, R0, !PT ;  /* 0x0000000051057209 */ /* 0x000fe40007810000 */
[----:B------:R-:W-:-:S02]  /*bc40*/  ISETP.GT.AND P4, PT, R10, 0x20, P2 ;  /* 0x000000200a00780c */ /* 0x000fc40001784270 */
[----:B------:R-:W-:Y:S02]  /*bc50*/  FMNMX.FTZ R0, R84, R5, !PT ;  /* 0x0000000554007209 */ /* 0x000fe40007810000 */
[----:B------:R-:W-:Y:S02]  /*bc60*/  FMNMX.FTZ R20, R30, R21, !PT ;  /* 0x000000151e147209 */ /* 0x000fe40007810000 */
[----:B------:R-:W-:Y:S02]  /*bc70*/  FMNMX.FTZ R5, R85, R0, !PT ;  /* 0x0000000055057209 */ /* 0x000fe40007810000 */
[----:B------:R-:W-:Y:S02]  /*bc80*/  ISETP.LT.OR P4, PT, R11, 0x21, P4 ;  /* 0x000000210b00780c */ /* 0x000fe40002781670 */
[----:B------:R-:W-:Y:S01]  /*bc90*/  FMNMX.FTZ R21, R31, R20, !PT ;  /* 0x000000141f157209 */ /* 0x000fe20007810000 */
[----:B------:R-:W0:Y:S01]  /*bca0*/  SHFL.BFLY PT, R0, R5, 0x2, 0x1f ;  /* 0x0c401f0005007f89 */ /* 0x000e2200000e0000 */
[----:B------:R-:W-:-:S02]  /*bcb0*/  FSEL R42, R42, -INF , !P4 ;  /* 0xff8000002a2a7808 */ /* 0x000fc40006000000 */
[C---:B------:R-:W-:Y:S02]  /*bcc0*/  ISETP.GT.AND P4, PT, R10.reuse, 0x28, P2 ;  /* 0x000000280a00780c */ /* 0x040fe40001784270 */
[----:B------:R-:W-:Y:S02]  /*bcd0*/  ISETP.GT.AND P3, PT, R10, 0x30, P2 ;  /* 0x000000300a00780c */ /* 0x000fe40001764270 */
[C---:B------:R-:W-:Y:S02]  /*bce0*/  ISETP.LT.OR P4, PT, R11.reuse, 0x29, P4 ;  /* 0x000000290b00780c */ /* 0x040fe40002781670 */
[----:B------:R-:W-:Y:S02]  /*bcf0*/  ISETP.LT.OR P3, PT, R11, 0x31, P3 ;  /* 0x000000310b00780c */ /* 0x000fe40001f61670 */
[----:B------:R-:W-:Y:S02]  /*bd00*/  FSEL R46, R46, -INF , !P4 ;  /* 0xff8000002e2e7808 */ /* 0x000fe40006000000 */
[----:B------:R-:W-:-:S02]  /*bd10*/  ISETP.GT.AND P4, PT, R10, 0x29, P2 ;  /* 0x000000290a00780c */ /* 0x000fc40001784270 */
[----:B------:R-:W-:Y:S02]  /*bd20*/  FSEL R50, R50, -INF , !P3 ;  /* 0xff80000032327808 */ /* 0x000fe40005800000 */
[----:B------:R-:W-:Y:S02]  /*bd30*/  ISETP.LT.OR P4, PT, R11, 0x2a, P4 ;  /* 0x0000002a0b00780c */ /* 0x000fe40002781670 */
[C---:B------:R-:W-:Y:S02]  /*bd40*/  ISETP.GT.AND P3, PT, R10.reuse, 0x38, P2 ;  /* 0x000000380a00780c */ /* 0x040fe40001764270 */
[----:B------:R-:W-:Y:S02]  /*bd50*/  FSEL R47, R47, -INF , !P4 ;  /* 0xff8000002f2f7808 */ /* 0x000fe40006000000 */
[----:B------:R-:W-:Y:S02]  /*bd60*/  ISETP.GT.AND P4, PT, R10, 0x31, P2 ;  /* 0x000000310a00780c */ /* 0x000fe40001784270 */
[----:B0-----:R-:W-:-:S02]  /*bd70*/  FMNMX.FTZ R8, R5, R0, !PT ;  /* 0x0000000005087209 */ /* 0x001fc40007810000 */
[C---:B------:R-:W-:Y:S02]  /*bd80*/  ISETP.LT.OR P4, PT, R11.reuse, 0x32, P4 ;  /* 0x000000320b00780c */ /* 0x040fe40002781670 */
[----:B------:R-:W-:Y:S01]  /*bd90*/  ISETP.LT.OR P3, PT, R11, 0x39, P3 ;  /* 0x000000390b00780c */ /* 0x000fe20001f61670 */
[----:B------:R-:W0:Y:S01]  /*bda0*/  SHFL.BFLY PT, R9, R8, 0x1, 0x1f ;  /* 0x0c201f0008097f89 */ /* 0x000e2200000e0000 */
[----:B------:R-:W-:Y:S02]  /*bdb0*/  FSEL R51, R51, -INF , !P4 ;  /* 0xff80000033337808 */ /* 0x000fe40006000000 */
[----:B------:R-:W-:Y:S02]  /*bdc0*/  ISETP.GT.AND P4, PT, R10, 0x39, P2 ;  /* 0x000000390a00780c */ /* 0x000fe40001784270 */
[----:B------:R-:W-:Y:S02]  /*bdd0*/  FSEL R54, R54, -INF , !P3 ;  /* 0xff80000036367808 */ /* 0x000fe40005800000 */
        /* <DEDUP_REMOVED lines=8> */
[----:B------:R-:W-:Y:S02]  /*be60*/  ISETP.LT.OR P3, PT, R11, 0x49, P3 ;  /* 0x000000490b00780c */ /* 0x000fe40001f61670 */
[----:B0-----:R-:W-:Y:S02]  /*be70*/  FMNMX.FTZ R0, R8, R9, !PT ;  /* 0x0000000908007209 */ /* 0x001fe40007810000 */
[----:B------:R-:W-:Y:S02]  /*be80*/  FSEL R59, R59, -INF , !P4 ;  /* 0xff8000003b3b7808 */ /* 0x000fe40006000000 */
[C---:B------:R-:W-:Y:S01]  /*be90*/  FSETP.NEU.FTZ.AND P6, PT, R0.reuse, -INF , PT ;  /* 0xff8000000000780b */ /* 0x040fe20003fdd000 */
[----:B------:R-:W-:Y:S01]  /*bea0*/  FMUL.FTZ R5, R0, UR33 ;  /* 0x0000002100057c20 */ /* 0x000fe20008410000 */
[----:B------:R-:W-:-:S02]  /*beb0*/  ISETP.GT.AND P4, PT, R10, 0x49, P2 ;  /* 0x000000490a00780c */ /* 0x000fc40001784270 */
[----:B------:R-:W-:Y:S02]  /*bec0*/  FSEL R62, R62, -INF , !P3 ;  /* 0xff8000003e3e7808 */ /* 0x000fe40005800000 */
[----:B------:R-:W-:Y:S02]  /*bed0*/  FSEL R5, R5, RZ, P6 ;  /* 0x000000ff05057208 */ /* 0x000fe40003000000 */
[----:B------:R-:W-:Y:S02]  /*bee0*/  ISETP.GT.AND P3, PT, R10, 0x50, P2 ;  /* 0x000000500a00780c */ /* 0x000fe40001764270 */
[----:B------:R-:W-:Y:S01]  /*bef0*/  ISETP.LT.OR P4, PT, R11, 0x4a, P4 ;  /* 0x0000004a0b00780c */ /* 0x000fe20002781670 */
        /* <DEDUP_REMOVED lines=11> */
[----:B------:R-:W-:Y:S01]  /*bfb0*/  ISETP.LT.OR P3, PT, R11, 0x51, P3 ;  /* 0x000000510b00780c */ /* 0x000fe20001f61670 */
[----:B------:R0:W-:Y:S01]  /*bfc0*/  MUFU.EX2 R20, R36 ;  /* 0x0000002400147308 */ /* 0x0001e20000000800 */
[----:B------:R-:W-:Y:S01]  /*bfd0*/  FMNMX.FTZ R25, R39, R24, !PT ;  /* 0x0000001827197209 */ /* 0x000fe20007810000 */
[--C-:B------:R-:W-:Y:S01]  /*bfe0*/  FFMA.FTZ R40, R40, UR33, -R5.reuse ;  /* 0x0000002128287c23 */ /* 0x100fe20008010805 */
[----:B------:R-:W-:Y:S01]  /*bff0*/  FSEL R63, R63, -INF , !P4 ;  /* 0xff8000003f3f7808 */ /* 0x000fe20006000000 */
[--C-:B------:R-:W-:Y:S01]  /*c000*/  FFMA.FTZ R44, R44, UR33, -R5.reuse ;  /* 0x000000212c2c7c23 */ /* 0x100fe20008010805 */
[----:B------:R-:W-:Y:S01]  /*c010*/  FMNMX.FTZ R28, R42, R25, !PT ;  /* 0x000000192a1c7209 */ /* 0x000fe20007810000 */
[--C-:B------:R-:W-:Y:S01]  /*c020*/  FFMA.FTZ R25, R41, UR33, -R5.reuse ;  /* 0x0000002129197c23 */ /* 0x100fe20008010805 */
[----:B------:R-:W-:Y:S01]  /*c030*/  ISETP.GT.AND P4, PT, R10, 0x51, P2 ;  /* 0x000000510a00780c */ /* 0x000fe20001784270 */
[----:B------:R-:W-:Y:S01]  /*c040*/  MUFU.EX2 R24, R40 ;  /* 0x0000002800187308 */ /* 0x000fe20000000800 */
        /* <DEDUP_REMOVED lines=11> */
[----:B------:R-:W-:Y:S01]  /*c100*/  MUFU.EX2 R28, R44 ;  /* 0x0000002c001c7308 */ /* 0x000fe20000000800 */
[----:B------:R-:W-:Y:S01]  /*c110*/  FMNMX.FTZ R32, R50, R29, !PT ;  /* 0x0000001d32207209 */ /* 0x000fe20007810000 */
[----:B------:R-:W-:Y:S01]  /*c120*/  FFMA.FTZ R29, R45, UR33, -R5 ;  /* 0x000000212d1d7c23 */ /* 0x000fe20008010805 */
[----:B------:R-:W-:-:S02]  /*c130*/  ISETP.LT.OR P3, PT, R11, 0x59, P3 ;  /* 0x000000590b00780c */ /* 0x000fc40001f61670 */
[----:B------:R-:W-:Y:S02]  /*c140*/  FMNMX.FTZ R33, R51, R32, !PT ;  /* 0x0000002033217209 */ /* 0x000fe40007810000 */
[----:B------:R-:W-:Y:S01]  /*c150*/  FSEL R67, R67, -INF , !P4 ;  /* 0xff80000043437808 */ /* 0x000fe20006000000 */
[----:B------:R-:W-:Y:S01]  /*c160*/  MUFU.EX2 R8, R8 ;  /* 0x0000000800087308 */ /* 0x000fe20000000800 */
[----:B------:R-:W-:Y:S02]  /*c170*/  FMNMX.FTZ R32, R54, R33, !PT ;  /* 0x0000002136207209 */ /* 0x000fe40007810000 */
[----:B------:R-:W-:Y:S02]  /*c180*/  ISETP.GT.AND P4, PT, R10, 0x59, P2 ;  /* 0x000000590a00780c */ /* 0x000fe40001784270 */
[----:B------:R-:W-:Y:S02]  /*c190*/  FMNMX.FTZ R33, R55, R32, !PT ;  /* 0x0000002037217209 */ /* 0x000fe40007810000 */
[----:B------:R-:W-:Y:S01]  /*c1a0*/  FSEL R70, R70, -INF , !P3 ;  /* 0xff80000046467808 */ /* 0x000fe20005800000 */
[----:B------:R1:W-:Y:S01]  /*c1b0*/  MUFU.EX2 R32, R48 ;  /* 0x0000003000207308 */ /* 0x0003e20000000800 */
[----:B0-----:R-:W-:Y:S01]  /*c1c0*/  FMNMX.FTZ R36, R58, R33, !PT ;  /* 0x000000213a247209 */ /* 0x001fe20007810000 */
        /* <DEDUP_REMOVED lines=8> */
[--C-:B-1----:R-:W-:Y:S01]  /*c250*/  FFMA.FTZ R48, R65, UR33, -R5.reuse ;  /* 0x0000002141307c23 */ /* 0x102fe20008010805 */
        /* <DEDUP_REMOVED lines=10> */
[----:B------:R-:W-:Y:S01]  /*c300*/  FSEL R74, R74, -INF , !P3 ;  /* 0xff8000004a4a7808 */ /* 0x000fe20005800000 */
[----:B------:R-:W-:Y:S01]  /*c310*/  MUFU.EX2 R12, R12 ;  /* 0x0000000c000c7308 */ /* 0x000fe20000000800 */
[----:B------:R-:W-:Y:S01]  /*c320*/  FMNMX.FTZ R40, R70, R41, !PT ;  /* 0x0000002946287209 */ /* 0x000fe20007810000 */
[----:B0-----:R-:W-:Y:S01]  /*c330*/  FFMA.FTZ R52, R69, UR33, -R5 ;  /* 0x0000002145347c23 */ /* 0x001fe20008010805 */
[----:B------:R-:W-:-:S02]  /*c340*/  ISETP.GT.AND P3, PT, R10, 0x68, P2 ;  /* 0x000000680a00780c */ /* 0x000fc40001764270 */
[----:B------:R-:W-:Y:S02]  /*c350*/  ISETP.LT.OR P4, PT, R11, 0x62, P4 ;  /* 0x000000620b00780c */ /* 0x000fe40002781670 */
[----:B------:R-:W-:Y:S01]  /*c360*/  FMNMX.FTZ R41, R71, R40, !PT ;  /* 0x0000002847297209 */ /* 0x000fe20007810000 */
[----:B------:R-:W-:Y:S01]  /*c370*/  MUFU.EX2 R13, R13 ;  /* 0x0000000d000d7308 */ /* 0x000fe20000000800 */
[----:B------:R-:W-:Y:S02]  /*c380*/  ISETP.LT.OR P3, PT, R11, 0x69, P3 ;  /* 0x000000690b00780c */ /* 0x000fe40001f61670 */
[----:B------:R-:W-:Y:S02]  /*c390*/  FSEL R75, R75, -INF , !P4 ;  /* 0xff8000004b4b7808 */ /* 0x000fe40006000000 */
[----:B------:R-:W-:Y:S02]  /*c3a0*/  ISETP.GT.AND P4, PT, R10, 0x69, P2 ;  /* 0x000000690a00780c */ /* 0x000fe40001784270 */
[----:B------:R-:W-:Y:S01]  /*c3b0*/  FMNMX.FTZ R44, R74, R41, !PT ;  /* 0x000000294a2c7209 */ /* 0x000fe20007810000 */
[----:B------:R0:W-:Y:S01]  /*c3c0*/  MUFU.EX2 R40, R56 ;  /* 0x0000003800287308 */ /* 0x0001e20000000800 */
[----:B------:R-:W-:Y:S01]  /*c3d0*/  FSEL R78, R78, -INF , !P3 ;  /* 0xff8000004e4e7808 */ /* 0x000fe20005800000 */
[--C-:B------:R-:W-:Y:S01]  /*c3e0*/  FFMA.FTZ R41, R57, UR33, -R5.reuse ;  /* 0x0000002139297c23 */ /* 0x100fe20008010805 */
[----:B------:R-:W-:Y:S01]  /*c3f0*/  ISETP.GT.AND P3, PT, R10, 0x70, P2 ;  /* 0x000000700a00780c */ /* 0x000fe20001764270 */
[----:B------:R-:W-:Y:S01]  /*c400*/  FFMA.FTZ R57, R73, UR33, -R5 ;  /* 0x0000002149397c23 */ /* 0x000fe20008010805 */
[----:B------:R-:W-:-:S02]  /*c410*/  ISETP.LT.OR P4, PT, R11, 0x6a, P4 ;  /* 0x0000006a0b00780c */ /* 0x000fc40002781670 */
[----:B------:R-:W-:Y:S01]  /*c420*/  FMNMX.FTZ R45, R75, R44, !PT ;  /* 0x0000002c4b2d7209 */ /* 0x000fe20007810000 */
[----:B------:R-:W-:Y:S01]  /*c430*/  MUFU.EX2 R14, R14 ;  /* 0x0000000e000e7308 */ /* 0x000fe20000000800 */
[----:B------:R-:W-:Y:S01]  /*c440*/  ISETP.LT.OR P3, PT, R11, 0x71, P3 ;  /* 0x000000710b00780c */ /* 0x000fe20001f61670 */
[--C-:B0-----:R-:W-:Y:S01]  /*c450*/  FFMA.FTZ R56, R61, UR33, -R5.reuse ;  /* 0x000000213d387c23 */ /* 0x101fe20008010805 */
[----:B------:R-:W-:Y:S01]  /*c460*/  FSEL R79, R79, -INF , !P4 ;  /* 0xff8000004f4f7808 */ /* 0x000fe20006000000 */
[----:B------:R-:W-:Y:S01]  /*c470*/  FFMA.FTZ R61, R77, UR33, -R5 ;  /* 0x000000214d3d7c23 */ /* 0x000fe20008010805 */
[----:B------:R-:W-:Y:S02]  /*c480*/  ISETP.GT.AND P4, PT, R10, 0x71, P2 ;  /* 0x000000710a00780c */ /* 0x000fe40001784270 */
[----:B------:R-:W-:Y:S01]  /*c490*/  FMNMX.FTZ R44, R78, R45, !PT ;  /* 0x0000002d4e2c7209 */ /* 0x000fe20007810000 */
[----:B------:R-:W-:Y:S01]  /*c4a0*/  MUFU.EX2 R15, R15 ;  /* 0x0000000f000f7308 */ /* 0x000fe20000000800 */
[----:B------:R-:W-:-:S02]  /*c4b0*/  FSEL R82, R82, -INF , !P3 ;  /* 0xff80000052527808 */ /* 0x000fc40005800000 */
[C---:B------:R-:W-:Y:S02]  /*c4c0*/  ISETP.GT.AND P3, PT, R10.reuse, 0x78, P2 ;  /* 0x000000780a00780c */ /* 0x040fe40001764270 */
[----:B------:R-:W-:Y:S02]  /*c4d0*/  ISETP.LT.OR P4, PT, R11, 0x72, P4 ;  /* 0x000000720b00780c */ /* 0x000fe40002781670 */
[----:B------:R-:W-:Y:S01]  /*c4e0*/  FMNMX.FTZ R45, R79, R44, !PT ;  /* 0x0000002c4f2d7209 */ /* 0x000fe20007810000 */
[----:B------:R-:W-:Y:S01]  /*c4f0*/  MUFU.EX2 R21, R21 ;  /* 0x0000001500157308 */ /* 0x000fe20000000800 */
[----:B------:R-:W-:Y:S02]  /*c500*/  ISETP.GT.AND P2, PT, R10, 0x79, P2 ;  /* 0x000000790a00780c */ /* 0x000fe40001744270 */
[----:B------:R-:W-:Y:S02]  /*c510*/  ISETP.LT.OR P3, PT, R11, 0x79, P3 ;  /* 0x000000790b00780c */ /* 0x000fe40001f61670 */
[----:B------:R-:W-:-:S02]  /*c520*/  FSEL R83, R83, -INF , !P4 ;  /* 0xff80000053537808 */ /* 0x000fc40006000000 */
[----:B------:R-:W-:Y:S01]  /*c530*/  FMNMX.FTZ R10, R82, R45, !PT ;  /* 0x0000002d520a7209 */ /* 0x000fe20007810000 */
[----:B------:R0:W-:Y:S01]  /*c540*/  MUFU.EX2 R44, R60 ;  /* 0x0000003c002c7308 */ /* 0x0001e20000000800 */
[----:B------:R-:W-:Y:S01]  /*c550*/  ISETP.LT.OR P2, PT, R11, 0x7a, P2 ;  /* 0x0000007a0b00780c */ /* 0x000fe20001741670 */
[--C-:B------:R-:W-:Y:S01]  /*c560*/  FFMA.FTZ R45, R64, UR33, -R5.reuse ;  /* 0x00000021402d7c23 */ /* 0x100fe20008010805 */
[----:B------:R-:W-:Y:S01]  /*c570*/  FSEL R86, R86, -INF , !P3 ;  /* 0xff80000056567808 */ /* 0x000fe20005800000 */
[--C-:B------:R-:W-:Y:S01]  /*c580*/  FFMA.FTZ R64, R84, UR33, -R5.reuse ;  /* 0x0000002154407c23 */ /* 0x100fe20008010805 */
[----:B------:R-:W-:Y:S02]  /*c590*/  FMNMX.FTZ R11, R83, R10, !PT ;  /* 0x0000000a530b7209 */ /* 0x000fe40007810000 */
[----:B------:R-:W-:Y:S01]  /*c5a0*/  FSEL R87, R87, -INF , !P2 ;  /* 0xff80000057577808 */ /* 0x000fe20005000000 */
[----:B------:R-:W-:Y:S01]  /*c5b0*/  MUFU.EX2 R25, R25 ;  /* 0x0000001900197308 */ /* 0x000fe20000000800 */
[----:B------:R-:W-:Y:S01]  /*c5c0*/  FMNMX.FTZ R10, R86, R11, !PT ;  /* 0x0000000b560a7209 */ /* 0x000fe20007810000 */
[----:B0-----:R-:W-:Y:S01]  /*c5d0*/  FFMA.FTZ R60, R76, UR33, -R5 ;  /* 0x000000214c3c7c23 */ /* 0x001fe20008010805 */
[----:B------:R-:W-:-:S02]  /*c5e0*/  FSEL R69, R0, RZ, P6 ;  /* 0x000000ff00457208 */ /* 0x000fc40003000000 */
[----:B------:R-:W-:-:S03]  /*c5f0*/  FMNMX.FTZ R10, R87, R10, !PT ;  /* 0x0000000a570a7209 */ /* 0x000fc60007810000 */
[----:B------:R-:W-:Y:S01]  /*c600*/  FADD.FTZ R69, -R69, R6 ;  /* 0x0000000645457221 */ /* 0x000fe20000010100 */
[----:B------:R-:W-:Y:S01]  /*c610*/  MUFU.EX2 R29, R29 ;  /* 0x0000001d001d7308 */ /* 0x000fe20000000800 */
[----:B------:R-:W0:Y:S02]  /*c620*/  SHFL.BFLY PT, R11, R10, 0x2, 0x1f ;  /* 0x0c401f000a0b7f89 */ /* 0x000e2400000e0000 */
[----:B------:R-:W-:-:S05]  /*c630*/  FMUL.FTZ R69, R69, UR33 ;  /* 0x0000002145457c20 */ /* 0x000fca0008410000 */
[----:B------:R-:W-:Y:S08]  /*c640*/  MUFU.EX2 R33, R33 ;  /* 0x0000002100217308 */ /* 0x000ff00000000800 */
[----:B------:R-:W1:Y:S08]  /*c650*/  MUFU.EX2 R69, R69 ;  /* 0x0000004500457308 */ /* 0x000e700000000800 */
[----:B------:R-:W-:Y:S01]  /*c660*/  MUFU.EX2 R37, R37 ;  /* 0x0000002500257308 */ /* 0x000fe20000000800 */
[----:B0-----:R-:W-:-:S05]  /*c670*/  FMNMX.FTZ R11, R10, R11, !PT ;  /* 0x0000000b0a0b7209 */ /* 0x001fca0007810000 */
[----:B------:R-:W0:Y:S02]  /*c680*/  SHFL.BFLY PT, R10, R11, 0x1, 0x1f ;  /* 0x0c201f000b0a7f89 */ /* 0x000e2400000e0000 */
[----:B------:R-:W-:Y:S01]  /*c690*/  MUFU.EX2 R41, R41 ;  /* 0x0000002900297308 */ /* 0x000fe20000000800 */
[-C--:B-1----:R-:W-:Y:S01]  /*c6a0*/  FMUL.FTZ R88, R88, R69.reuse ;  /* 0x0000004558587220 */ /* 0x082fe20000410000 */
        /* <DEDUP_REMOVED lines=20> */
[----:B0-----:R-:W-:Y:S01]  /*c7f0*/  FMNMX.FTZ R5, R11, R10, !PT ;  /* 0x0000000a0b057209 */ /* 0x001fe20007810000 */
[-C--:B------:R-:W-:Y:S01]  /*c800*/  FMUL.FTZ R125, R125, R69.reuse ;  /* 0x000000457d7d7220 */ /* 0x080fe20000410000 */
[----:B------:R-:W-:Y:S01]  /*c810*/  MUFU.EX2 R48, R48 ;  /* 0x0000003000307308 */ /* 0x000fe20000000800 */
[-C--:B------:R-:W-:Y:S01]  /*c820*/  FMUL.FTZ R128, R128, R69.reuse ;  /* 0x0000004580807220 */ /* 0x080fe20000410000 */
[C---:B------:R-:W-:Y:S01]  /*c830*/  FSETP.NEU.FTZ.AND P2, PT, R5.reuse, -INF , PT ;  /* 0xff8000000500780b */ /* 0x040fe20003f5d000 */
[----:B------:R-:W-:Y:S01]  /*c840*/  FMUL.FTZ R72, R5, UR33 ;  /* 0x0000002105487c20 */ /* 0x000fe20008410000 */
[-C--:B------:R-:W-:Y:S01]  /*c850*/  FMUL.FTZ R129, R129, R69.reuse ;  /* 0x0000004581817220 */ /* 0x080fe20000410000 */
[-C--:B------:R-:W-:Y:S01]  /*c860*/  FMUL.FTZ R132, R132, R69.reuse ;  /* 0x0000004584847220 */ /* 0x080fe20000410000 */
[----:B------:R-:W-:Y:S01]  /*c870*/  FSEL R10, R5, RZ, P2 ;  /* 0x000000ff050a7208 */ /* 0x000fe20001000000 */
[----:B------:R-:W-:Y:S01]  /*c880*/  FMUL.FTZ R133, R133, R69 ;  /* 0x0000004585857220 */ /* 0x000fe20000410000 */
[----:B------:R-:W-:Y:S01]  /*c890*/  FSEL R72, R72, RZ, P2 ;  /* 0x000000ff48487208 */ /* 0x000fe20001000000 */
[----:B------:R-:W-:Y:S01]  /*c8a0*/  MUFU.EX2 R49, R49 ;  /* 0x0000003100317308 */ /* 0x000fe20000000800 */
[----:B------:R-:W-:Y:S01]  /*c8b0*/  ISETP.GT.AND P2, PT, R2, UR37, PT ;  /* 0x0000002502007c0c */ /* 0x000fe2000bf44270 */
[----:B------:R-:W-:Y:S01]  /*c8c0*/  FADD.FTZ R10, -R10, R7 ;  /* 0x000000070a0a7221 */ /* 0x000fe20000010100 */
[----:B------:R-:W-:-:S02]  /*c8d0*/  VIADD R2, R2, 0xffffffff ;  /* 0xffffffff02027836 */ /* 0x000fc40000000000 */
[--C-:B------:R-:W-:Y:S01]  /*c8e0*/  FFMA.FTZ R11, R26, UR33, -R72.reuse ;  /* 0x000000211a0b7c23 */ /* 0x100fe20008010848 */
[--C-:B------:R-:W-:Y:S01]  /*c8f0*/  FFMA.FTZ R26, R27, UR33, -R72.reuse ;  /* 0x000000211b1a7c23 */ /* 0x100fe20008010848 */
[----:B------:R-:W-:Y:S01]  /*c900*/  FMUL.FTZ R7, R10, UR33 ;  /* 0x000000210a077c20 */ /* 0x000fe20008410000 */
[--C-:B------:R-:W-:Y:S01]  /*c910*/  FFMA.FTZ R27, R34, UR33, -R72.reuse ;  /* 0x00000021221b7c23 */ /* 0x100fe20008010848 */
[--C-:B------:R-:W-:Y:S01]  /*c920*/  FFMA.FTZ R34, R35, UR33, -R72.reuse ;  /* 0x0000002123227c23 */ /* 0x100fe20008010848 */
[--C-:B------:R-:W-:Y:S01]  /*c930*/  FFMA.FTZ R35, R54, UR33, -R72.reuse ;  /* 0x0000002136237c23 */ /* 0x100fe20008010848 */
[----:B------:R-:W-:Y:S01]  /*c940*/  MUFU.EX2 R11, R11 ;  /* 0x0000000b000b7308 */ /* 0x000fe20000000800 */
[----:B------:R-:W-:Y:S02]  /*c950*/  IMAD.U32 R54, RZ, RZ, UR53 ;  /* 0x00000035ff367e24 */ /* 0x000fe4000f8e00ff */
        /* <DEDUP_REMOVED lines=8> */
[----:B------:R-:W-:Y:S01]  /*c9e0*/  FFMA.FTZ R38, R38, UR33, -R72 ;  /* 0x0000002126267c23 */ /* 0x000fe20008010848 */
[----:B------:R-:W-:-:S02]  /*c9f0*/  @!P1 VIADD R54, R54, 0x2d860 ;  /* 0x0002d86036369836 */ /* 0x000fc40000000000 */
        /* <DEDUP_REMOVED lines=21> */
[C---:B-1----:R-:W-:Y:S01]  /*cb50*/  FADD.FTZ R54, R26.reuse, R3 ;  /* 0x000000031a367221 */ /* 0x042fe20000010000 */
[----:B------:R-:W-:Y:S01]  /*cb60*/  FADD.FTZ R3, R13, R10 ;  /* 0x0000000a0d037221 */ /* 0x000fe20000010000 */
        /* <DEDUP_REMOVED lines=10> */
[----:B------:R-:W-:Y:S01]  /*cc10*/  FFMA.FTZ R86, R86, UR33, -R72 ;  /* 0x0000002156567c23 */ /* 0x000fe20008010848 */
[----:B------:R-:W-:Y:S01]  /*cc20*/  UMOV UR53, UR46 ;  /* 0x0000002e00357c82 */ /* 0x000fe20008000000 */
[----:B------:R-:W-:Y:S01]  /*cc30*/  FMUL.FTZ R90, R90, R7 ;  /* 0x000000075a5a7220 */ /* 0x000fe20000410000 */
[----:B------:R-:W2:Y:S01]  /*cc40*/  MUFU.EX2 R34, R34 ;  /* 0x0000002200227308 */ /* 0x000ea20000000800 */
[----:B0-----:R-:W-:Y:S01]  /*cc50*/  FADD.FTZ R12, R77, R54 ;  /* 0x000000364d0c7221 */ /* 0x001fe20000010000 */
[----:B------:R-:W-:Y:S01]  /*cc60*/  FFMA.FTZ R54, R67, UR33, -R72 ;  /* 0x0000002143367c23 */ /* 0x000fe20008010848 */
[----:B------:R-:W-:Y:S01]  /*cc70*/  F2FP.F16.F32.PACK_AB R11, R77, R73 ;  /* 0x000000494d0b723e */ /* 0x000fe200000000ff */
[-C--:B------:R-:W-:Y:S01]  /*cc80*/  FMUL.FTZ R91, R91, R7.reuse ;  /* 0x000000075b5b7220 */ /* 0x080fe20000410000 */
[-C--:B------:R-:W-:Y:S01]  /*cc90*/  FMUL.FTZ R94, R94, R7.reuse ;  /* 0x000000075e5e7220 */ /* 0x080fe20000410000 */
[-C--:B------:R-:W-:Y:S01]  /*cca0*/  FMUL.FTZ R95, R95, R7.reuse ;  /* 0x000000075f5f7220 */ /* 0x080fe20000410000 */
[-C--:B------:R-:W-:Y:S01]  /*ccb0*/  FMUL.FTZ R98, R98, R7.reuse ;  /* 0x0000000762627220 */ /* 0x080fe20000410000 */
        /* <DEDUP_REMOVED lines=11> */
[----:B------:R-:W-:Y:S01]  /*cd70*/  F2FP.F16.F32.PACK_AB R24, R25, R24 ;  /* 0x000000181918723e */ /* 0x000fe200000000ff */
[-C--:B------:R-:W-:Y:S01]  /*cd80*/  FMUL.FTZ R106, R106, R7.reuse ;  /* 0x000000076a6a7220 */ /* 0x080fe20000410000 */
[-C--:B------:R-:W-:Y:S01]  /*cd90*/  FMUL.FTZ R107, R107, R7.reuse ;  /* 0x000000076b6b7220 */ /* 0x080fe20000410000 */
[----:B------:R-:W-:Y:S01]  /*cda0*/  FADD.FTZ R67, R25, R26 ;  /* 0x0000001a19437221 */ /* 0x000fe20000010000 */
[-C--:B------:R-:W-:Y:S01]  /*cdb0*/  FMUL.FTZ R110, R110, R7.reuse ;  /* 0x000000076e6e7220 */ /* 0x080fe20000410000 */
[----:B------:R-:W-:Y:S01]  /*cdc0*/  MUFU.EX2 R42, R42 ;  /* 0x0000002a002a7308 */ /* 0x000fe20000000800 */
[-C--:B------:R-:W-:Y:S01]  /*cdd0*/  FMUL.FTZ R111, R111, R7.reuse ;  /* 0x000000076f6f7220 */ /* 0x080fe20000410000 */
[----:B------:R-:W-:Y:S01]  /*cde0*/  FADD.FTZ R26, R28, R67 ;  /* 0x000000431c1a7221 */ /* 0x000fe20000010000 */
[----:B0-----:R-:W-:Y:S01]  /*cdf0*/  F2FP.F16.F32.PACK_AB R8, R15, R14 ;  /* 0x0000000e0f08723e */ /* 0x001fe200000000ff */
[----:B------:R-:W-:Y:S01]  /*ce00*/  FMUL.FTZ R114, R114, R7 ;  /* 0x0000000772727220 */ /* 0x000fe20000410000 */
[----:B------:R-:W-:Y:S01]  /*ce10*/  F2FP.F16.F32.PACK_AB R10, R21, R20 ;  /* 0x00000014150a723e */ /* 0x000fe200000000ff */
[----:B------:R-:W-:Y:S01]  /*ce20*/  FADD.FTZ R67, R29, R26 ;  /* 0x0000001a1d437221 */ /* 0x000fe20000010000 */
[----:B--2---:R-:W-:Y:S01]  /*ce30*/  F2FP.F16.F32.PACK_AB R9, R34, R27 ;  /* 0x0000001b2209723e */ /* 0x004fe200000000ff */
[----:B------:R-:W0:Y:S01]  /*ce40*/  MUFU.EX2 R43, R43 ;  /* 0x0000002b002b7308 */ /* 0x000e220000000800 */
[----:B-1----:R-:W-:Y:S01]  /*ce50*/  F2FP.F16.F32.PACK_AB R11, R39, R38 ;  /* 0x00000026270b723e */ /* 0x002fe200000000ff */
[-C--:B------:R-:W-:Y:S01]  /*ce60*/  FMUL.FTZ R115, R115, R7.reuse ;  /* 0x0000000773737220 */ /* 0x080fe20000410000 */
[----:B------:R-:W-:Y:S01]  /*ce70*/  F2FP.F16.F32.PACK_AB R26, R29, R28 ;  /* 0x0000001c1d1a723e */ /* 0x000fe200000000ff */
        /* <DEDUP_REMOVED lines=11> */
[----:B------:R-:W-:Y:S01]  /*cf30*/  FMUL.FTZ R135, R135, R7 ;  /* 0x0000000787877220 */ /* 0x000fe20000410000 */
[----:B------:R-:W3:Y:S01]  /*cf40*/  MUFU.EX2 R46, R46 ;  /* 0x0000002e002e7308 */ /* 0x000ee20000000800 */
[----:B--2---:R-:W-:Y:S01]  /*cf50*/  FADD.FTZ R63, R34, R59 ;  /* 0x0000003b223f7221 */ /* 0x004fe20000010000 */
[--C-:B------:R-:W-:Y:S01]  /*cf60*/  FFMA.FTZ R59, R74, UR33, -R72.reuse ;  /* 0x000000214a3b7c23 */ /* 0x100fe20008010848 */
[----:B------:R-:W-:Y:S01]  /*cf70*/  FFMA.FTZ R72, R87, UR33, -R72 ;  /* 0x0000002157487c23 */ /* 0x000fe20008010848 */
[----:B0-----:R-:W-:Y:S01]  /*cf80*/  F2FP.F16.F32.PACK_AB R25, R43, R42 ;  /* 0x0000002a2b19723e */ /* 0x001fe200000000ff */
[----:B------:R-:W-:Y:S01]  /*cf90*/  FADD.FTZ R12, R38, R63 ;  /* 0x0000003f260c7221 */ /* 0x000fe20000010000 */
[----:B------:R-:W-:Y:S01]  /*cfa0*/  F2FP.F16.F32.PACK_AB R34, R37, R36 ;  /* 0x000000242522723e */ /* 0x000fe200000000ff */
[----:B------:R-:W-:Y:S01]  /*cfb0*/  IMAD.MOV.U32 R7, RZ, RZ, R5 ;  /* 0x000000ffff077224 */ /* 0x000fe200078e0005 */
        /* <DEDUP_REMOVED lines=14> */
[----:B------:R-:W-:Y:S02]  /*d0a0*/  FADD.FTZ R15, R37, R14 ;  /* 0x0000000e250f7221 */ /* 0x000fe40000010000 */
[----:B------:R-:W0:Y:S01]  /*d0b0*/  MUFU.EX2 R35, R35 ;  /* 0x0000002300237308 */ /* 0x000e220000000800 */
[----:B--2---:R-:W-:Y:S01]  /*d0c0*/  FADD.FTZ R12, R30, R63 ;  /* 0x0000003f1e0c7221 */ /* 0x004fe20000010000 */
[----:B------:R-:W-:Y:S01]  /*d0d0*/  FADD.FTZ R20, R40, R15 ;  /* 0x0000000f28147221 */ /* 0x000fe20000010000 */
[----:B------:R2:W-:Y:S01]  /*d0e0*/  STSM.16.M88.4 [R19], R24 ;  /* 0x0000001813007844 */ /* 0x0005e20000000200 */
[C---:B------:R-:W-:Y:S02]  /*d0f0*/  F2FP.F16.F32.PACK_AB R40, R41.reuse, R40 ;  /* 0x000000282928723e */ /* 0x040fe400000000ff */
[----:B------:R-:W-:Y:S02]  /*d100*/  FADD.FTZ R21, R41, R20 ;  /* 0x0000001429157221 */ /* 0x000fe40000010000 */
[----:B------:R-:W4:Y:S01]  /*d110*/  MUFU.EX2 R47, R47 ;  /* 0x0000002f002f7308 */ /* 0x000f220000000800 */
[C---:B---3--:R-:W-:Y:S01]  /*d120*/  FADD.FTZ R12, R31.reuse, R12 ;  /* 0x0000000c1f0c7221 */ /* 0x048fe20000010000 */
[----:B------:R-:W-:Y:S01]  /*d130*/  FADD.FTZ R21, R44, R21 ;  /* 0x000000152c157221 */ /* 0x000fe20000010000 */
[----:B------:R-:W-:-:S03]  /*d140*/  F2FP.F16.F32.PACK_AB R33, R31, R30 ;  /* 0x0000001e1f21723e */ /* 0x000fc600000000ff */
[----:B------:R-:W-:Y:S02]  /*d150*/  FADD.FTZ R20, R56, R21 ;  /* 0x0000001538147221 */ /* 0x000fe40000010000 */
[----:B------:R-:W3:Y:S01]  /*d160*/  MUFU.EX2 R50, R50 ;  /* 0x0000003200327308 */ /* 0x000ee20000000800 */
[----:B0-----:R-:W-:-:S07]  /*d170*/  FADD.FTZ R12, R35, R12 ;  /* 0x0000000c230c7221 */ /* 0x001fce0000010000 */
[----:B------:R-:W0:Y:S01]  /*d180*/  MUFU.EX2 R51, R51 ;  /* 0x0000003300337308 */ /* 0x000e220000000800 */
[C---:B----4-:R-:W-:Y:S01]  /*d190*/  FADD.FTZ R15, R47.reuse, R12 ;  /* 0x0000000c2f0f7221 */ /* 0x050fe20000010000 */
[----:B------:R-:W-:-:S05]  /*d1a0*/  F2FP.F16.F32.PACK_AB R35, R47, R35 ;  /* 0x000000232f23723e */ /* 0x000fca00000000ff */
[----:B------:R4:W-:Y:S01]  /*d1b0*/  STSM.16.M88.4 [R18], R32 ;  /* 0x0000002012007844 */ /* 0x0009e20000000200 */
[----:B------:R-:W5:Y:S01]  /*d1c0*/  MUFU.EX2 R4, R4 ;  /* 0x0000000400047308 */ /* 0x000f620000000800 */
[----:B---3--:R-:W-:-:S07]  /*d1d0*/  FADD.FTZ R12, R50, R15 ;  /* 0x0000000f320c7221 */ /* 0x008fce0000010000 */
[----:B------:R-:W1:Y:S01]  /*d1e0*/  MUFU.EX2 R3, R3 ;  /* 0x0000000300037308 */ /* 0x000e620000000800 */
[C---:B0-----:R-:W-:Y:S01]  /*d1f0*/  FADD.FTZ R15, R51.reuse, R12 ;  /* 0x0000000c330f7221 */ /* 0x041fe20000010000 */
[----:B------:R-:W-:-:S06]  /*d200*/  F2FP.F16.F32.PACK_AB R41, R51, R50 ;  /* 0x000000323329723e */ /* 0x000fcc00000000ff */
[----:B------:R-:W0:Y:S01]  /*d210*/  MUFU.EX2 R54, R54 ;  /* 0x0000003600367308 */ /* 0x000e220000000800 */
[----:B-----5:R-:W-:Y:S01]  /*d220*/  FADD.FTZ R12, R4, R15 ;  /* 0x0000000f040c7221 */ /* 0x020fe20000010000 */
[----:B------:R-:W-:Y:S01]  /*d230*/  FADD.FTZ R15, R45, R20 ;  /* 0x000000142d0f7221 */ /* 0x000fe20000010000 */
[C---:B------:R-:W-:Y:S02]  /*d240*/  F2FP.F16.F32.PACK_AB R43, R13.reuse, R4 ;  /* 0x000000040d2b723e */ /* 0x040fe400000000ff */
[----:B------:R-:W-:Y:S01]  /*d250*/  FADD.FTZ R12, R13, R12 ;  /* 0x0000000c0d0c7221 */ /* 0x000fe20000010000 */
[C---:B------:R-:W-:Y:S01]  /*d260*/  FADD.FTZ R20, R48.reuse, R15 ;  /* 0x0000000f30147221 */ /* 0x040fe20000010000 */
[----:B------:R-:W-:Y:S01]  /*d270*/  F2FP.F16.F32.PACK_AB R48, R48, R45 ;  /* 0x0000002d3030723e */ /* 0x000fe200000000ff */
[----:B------:R-:W3:Y:S01]  /*d280*/  MUFU.EX2 R52, R52 ;  /* 0x0000003400347308 */ /* 0x000ee20000000800 */
[----:B-1----:R-:W-:Y:S01]  /*d290*/  FADD.FTZ R9, R3, R12 ;  /* 0x0000000c03097221 */ /* 0x002fe20000010000 */
[----:B------:R-:W-:Y:S01]  /*d2a0*/  FADD.FTZ R11, R49, R20 ;  /* 0x00000014310b7221 */ /* 0x000fe20000010000 */
[----:B------:R4:W-:Y:S05]  /*d2b0*/  STSM.16.M88.4 [R17+0x27800], R40 ;  /* 0x0278002811007844 */ /* 0x0009ea0000000200 */
[----:B------:R-:W1:Y:S01]  /*d2c0*/  MUFU.EX2 R55, R55 ;  /* 0x0000003700377308 */ /* 0x000e620000000800 */
[----:B0-----:R-:W-:-:S07]  /*d2d0*/  FADD.FTZ R8, R54, R9 ;  /* 0x0000000936087221 */ /* 0x001fce0000010000 */
[----:B------:R-:W0:Y:S01]  /*d2e0*/  MUFU.EX2 R53, R53 ;  /* 0x0000003500357308 */ /* 0x000e220000000800 */
[C---:B---3--:R-:W-:Y:S01]  /*d2f0*/  FADD.FTZ R10, R52.reuse, R11 ;  /* 0x0000000b340a7221 */ /* 0x048fe20000010000 */
[----:B------:R-:W-:Y:S02]  /*d300*/  F2FP.F16.F32.PACK_AB R50, R52, R49 ;  /* 0x000000313432723e */ /* 0x000fe400000000ff */
[----:B------:R-:W-:-:S04]  /*d310*/  F2FP.F16.F32.PACK_AB R49, R54, R3 ;  /* 0x000000033631723e */ /* 0x000fc800000000ff */
        /* <DEDUP_REMOVED lines=9> */
[----:B-1----:R-:W-:-:S07]  /*d3b0*/  FADD.FTZ R11, R57, R10 ;  /* 0x0000000a390b7221 */ /* 0x002fce0000010000 */
[----:B------:R-:W1:Y:S01]  /*d3c0*/  MUFU.EX2 R14, R75 ;  /* 0x0000004b000e7308 */ /* 0x000e620000000800 */
[----:B0-----:R-:W-:-:S07]  /*d3d0*/  FADD.FTZ R9, R59, R4 ;  /* 0x000000043b097221 */ /* 0x001fce0000010000 */
        /* <DEDUP_REMOVED lines=10> */
[----:B-1----:R-:W-:Y:S01]  /*d480*/  FADD.FTZ R9, R65, R8 ;  /* 0x0000000841097221 */ /* 0x002fe20000010000 */
[----:B------:R-:W-:-:S06]  /*d490*/  F2FP.F16.F32.PACK_AB R8, R57, R53 ;  /* 0x000000353908723e */ /* 0x000fcc00000000ff */
[----:B------:R-:W1:Y:S01]  /*d4a0*/  MUFU.EX2 R15, R82 ;  /* 0x00000052000f7308 */ /* 0x000e620000000800 */
[C---:B0-----:R-:W-:Y:S01]  /*d4b0*/  FADD.FTZ R4, R79.reuse, R4 ;  /* 0x000000044f047221 */ /* 0x041fe20000010000 */
[----:B------:R-:W-:-:S06]  /*d4c0*/  F2FP.F16.F32.PACK_AB R11, R79, R78 ;  /* 0x0000004e4f0b723e */ /* 0x000fcc00000000ff */
[----:B------:R-:W0:Y:S01]  /*d4d0*/  MUFU.EX2 R83, R83 ;  /* 0x0000005300537308 */ /* 0x000e220000000800 */
[----:B---3--:R-:W-:Y:S01]  /*d4e0*/  FADD.FTZ R21, R68, R9 ;  /* 0x0000000944157221 */ /* 0x008fe20000010000 */
[----:B------:R-:W-:Y:S02]  /*d4f0*/  F2FP.F16.F32.PACK_AB R9, R14, R59 ;  /* 0x0000003b0e09723e */ /* 0x000fe400000000ff */
[----:B------:R-:W-:-:S03]  /*d500*/  F2FP.F16.F32.PACK_AB R12, R68, R65 ;  /* 0x00000041440c723e */ /* 0x000fc600000000ff */
[----:B------:R4:W-:Y:S01]  /*d510*/  STSM.16.M88.4 [R19+0x6000], R8 ;  /* 0x0060000813007844 */ /* 0x0009e20000000200 */
[----:B------:R-:W3:Y:S01]  /*d520*/  MUFU.EX2 R64, R64 ;  /* 0x0000004000407308 */ /* 0x000ee20000000800 */
[----:B-1----:R-:W-:-:S07]  /*d530*/  FADD.FTZ R4, R15, R4 ;  /* 0x000000040f047221 */ /* 0x002fce0000010000 */
[----:B------:R-:W1:Y:S01]  /*d540*/  MUFU.EX2 R6, R85 ;  /* 0x0000005500067308 */ /* 0x000e620000000800 */
[C---:B0-----:R-:W-:Y:S01]  /*d550*/  F2FP.F16.F32.PACK_AB R13, R83.reuse, R15 ;  /* 0x0000000f530d723e */ /* 0x041fe200000000ff */
[----:B------:R-:W-:-:S06]  /*d560*/  FADD.FTZ R4, R83, R4 ;  /* 0x0000000453047221 */ /* 0x000fcc0000010000 */
[----:B--2---:R-:W0:Y:S01]  /*d570*/  MUFU.EX2 R25, R86 ;  /* 0x0000005600197308 */ /* 0x004e220000000800 */
[----:B---3--:R-:W-:-:S07]  /*d580*/  FADD.FTZ R21, R64, R21 ;  /* 0x0000001540157221 */ /* 0x008fce0000010000 */
[----:B------:R-:W2:Y:S01]  /*d590*/  MUFU.EX2 R72, R72 ;  /* 0x0000004800487308 */ /* 0x000ea20000000800 */
[C---:B-1----:R-:W-:Y:S01]  /*d5a0*/  F2FP.F16.F32.PACK_AB R14, R6.reuse, R64 ;  /* 0x00000040060e723e */ /* 0x042fe200000000ff */
[----:B0-----:R-:W-:Y:S01]  /*d5b0*/  FADD.FTZ R3, R25, R4 ;  /* 0x0000000419037221 */ /* 0x001fe20000010000 */
[----:B------:R-:W-:Y:S01]  /*d5c0*/  FADD.FTZ R4, R6, R21 ;  /* 0x0000001506047221 */ /* 0x000fe20000010000 */
[----:B------:R-:W-:Y:S01]  /*d5d0*/  IMAD.MOV.U32 R6, RZ, RZ, R0 ;  /* 0x000000ffff067224 */ /* 0x000fe200078e0000 */
[C---:B--2---:R-:W-:Y:S01]  /*d5e0*/  F2FP.F16.F32.PACK_AB R15, R72.reuse, R25 ;  /* 0x00000019480f723e */ /* 0x044fe200000000ff */
[----:B------:R-:W-:-:S04]  /*d5f0*/  FADD.FTZ R3, R72, R3 ;  /* 0x0000000348037221 */ /* 0x000fc80000010000 */
[----:B------:R4:W-:Y:S01]  /*d600*/  STSM.16.M88.4 [R18+0x6000], R12 ;  /* 0x0060000c12007844 */ /* 0x0009e20000000200 */
[----:B------:R0:W-:Y:S06]  /*d610*/  MEMBAR.ALL.CTA ;  /* 0x0000000000007992 */ /* 0x0001ec0000008000 */
[----:B0-----:R-:W0:Y:S02]  /*d620*/  FENCE.VIEW.ASYNC.S ;  /* 0x00000000000073c6 */ /* 0x001e240000000000 */
[----:B0-----:R-:W-:Y:S01]  /*d630*/  NOP ;  /* 0x0000000000007918 */ /* 0x001fe20000000000 */
[----:B------:R-:W-:Y:S05]  /*d640*/  @P2 BRA `(.L_x_11065) ;  /* 0xffffffcc00d42947 */ /* 0x000fea000383ffff */
.L_x_11048:
[----:B------:R-:W-:Y:S06]  /*d650*/  BAR.ARV 0x8, 0x200 ;  /* 0x0208000000007b1d */ /* 0x000fec0000002000 */
[----:B------:R-:W-:Y:S05]  /*d660*/  @!P0 BRA `(.L_x_11066) ;  /* 0x0000000000048947 */ /* 0x000fea0003800000 */
[----:B------:R-:W-:Y:S01]  /*d670*/  BPT.TRAP 0x1 ;  /* 0x000000040000795c */ /* 0x000fe20000300000 */
.L_x_11066:
[----:B------:R-:W-:Y:S01]  /*d680*/  ULEA UR9, UR46, UR42, 0x3 ;  /* 0x0000002a2e097291 */ /* 0x000fe2000f8e183f */
[----:B------:R-:W-:-:S05]  /*d690*/  IMAD.U32 R2, RZ, RZ, UR49 ;  /* 0x00000031ff027e24 */ /* 0x000fca000f8e00ff */
[----:B------:R-:W-:-:S04]  /*d6a0*/  SHF.L.U32 R2, R2, 0x1f, RZ ;  /* 0x0000001f02027819 */ /* 0x000fc800000006ff */
[----:B------:R0:W1:Y:S01]  /*d6b0*/  SYNCS.PHASECHK.TRANS64.TRYWAIT P2, [UR9+0x2d850], R2 ;  /* 0x02d85002ff0075a7 */ /* 0x0000620008040149 */
[----:B------:R-:W-:Y:S05]  /*d6c0*/  @!P0 BRA `(.L_x_11067) ;  /* 0x0000000000048947 */ /* 0x000fea0003800000 */
[----:B------:R-:W-:Y:S01]  /*d6d0*/  BPT.TRAP 0x1 ;  /* 0x000000040000795c */ /* 0x000fe20000300000 */
.L_x_11067:
[----:B-1----:R-:W-:Y:S05]  /*d6e0*/  @P2 BRA `(.L_x_11068) ;  /* 0x0000000000082947 */ /* 0x002fea0003800000 */
[----:B------:R-:W1:Y:S02]  /*d6f0*/  SYNCS.PHASECHK.TRANS64.TRYWAIT P0, [UR9+0x2d850], R2 ;  /* 0x02d85002ff0075a7 */ /* 0x000e640008000149 */
[----:B-1----:R-:W-:Y:S05]  /*d700*/  @!P0 BRA `(.L_x_11069) ;  /* 0x0000008c00e08947 */ /* 0x002fea0003800000 */
.L_x_11068:
[----:B------:R-:W-:Y:S01]  /*d710*/  UIADD3 UR42, UR42, 0x400, URZ ;  /* 0x000004002a2a7890 */ /* 0x000fe2000fffe03f */
[----:B------:R-:W-:Y:S01]  /*d720*/  WARPGROUP.ARRIVE ;  /* 0x00000000000079c5 */ /* 0x000fe20000000000 */
[----:B------:R-:W-:Y:S01]  /*d730*/  ULOP3.LUT UR43, UR43, 0x10000, URZ, 0xfc, !UPT ;  /* 0x000100002b2b7892 */ /* 0x000fe2000f8efc3f */
[----:B-1----:R-:W1:Y:S01]  /*d740*/  SHFL.BFLY PT, R7, R4, 0x2, 0x1f ;  /* 0x0c401f0004077f89 */ /* 0x002e6200000e0000 */
[----:B------:R-:W-:Y:S01]  /*d750*/  USHF.R.U32.HI UR42, URZ, 0x4, UR42 ;  /* 0x000000043f2a7899 */ /* 0x000fe2000801162a */
[----:B--2-4-:R-:W-:Y:S01]  /*d760*/  IMAD.U32 R13, RZ, RZ, UR33 ;  /* 0x00000021ff0d7e24 */ /* 0x014fe2000f8e00ff */
[----:B------:R-:W-:Y:S01]  /*d770*/  UMOV UR5, 0x40000040 ;  /* 0x4000004000057882 */ /* 0x000fe20000000000 */
[----:B------:R-:W-:Y:S01]  /*d780*/  UMOV UR7, 0x80000020 ;  /* 0x8000002000077882 */ /* 0x000fe20000000000 */
[----:B------:R-:W-:Y:S01]  /*d790*/  ULOP3.LUT UR42, UR42, 0x3fff, URZ, 0xc0, !UPT ;  /* 0x00003fff2a2a7892 */ /* 0x000fe2000f8ec03f */
[----:B0-----:R-:W0:Y:S01]  /*d7a0*/  SHFL.BFLY PT, R2, R3, 0x2, 0x1f ;  /* 0x0c401f0003027f89 */ /* 0x001e2200000e0000 */
[----:B------:R-:W-:Y:S01]  /*d7b0*/  UMOV UR4, UR43 ;  /* 0x0000002b00047c82 */ /* 0x000fe20008000000 */
[----:B------:R-:W-:-:S02]  /*d7c0*/  UIADD3 UR47, UR47, 0x1, URZ ;  /* 0x000000012f2f7890 */ /* 0x000fc4000fffe03f */
[----:B------:R-:W-:-:S04]  /*d7d0*/  ULOP3.LUT UR8, UR42, 0x2000000, URZ, 0xfc, !UPT ;  /* 0x020000002a087892 */ /* 0x000fc8000f8efc3f */
        /* <DEDUP_REMOVED lines=8> */
[----:B------:R-:W-:Y:S01]  /*d860*/  IMAD.MOV.U32 R4, RZ, RZ, RZ ;  /* 0x000000ffff047224 */ /* 0x000fe200078e00ff */
[----:B------:R-:W-:Y:S01]  /*d870*/  UMOV UR5, 0x40000040 ;  /* 0x4000004000057882 */ /* 0x000fe20000000000 */
[----:B------:R-:W-:Y:S01]  /*d880*/  UMOV UR7, 0x80000020 ;  /* 0x8000002000077882 */ /* 0x000fe20000000000 */
[----:B0-----:R-:W-:Y:S01]  /*d890*/  FADD.FTZ R6, R2, R3 ;  /* 0x0000000302067221 */ /* 0x001fe20000010000 */
[----:B------:R-:W-:Y:S01]  /*d8a0*/  IMAD.MOV.U32 R3, RZ, RZ, -0x800000 ;  /* 0xff800000ff037424 */ /* 0x000fe200078e00ff */
[----:B------:R-:W0:Y:S01]  /*d8b0*/  SHFL.BFLY PT, R2, R7, 0x1, 0x1f ;  /* 0x0c201f0007027f89 */ /* 0x000e2200000e0000 */
[----:B------:R-:W-:-:S03]  /*d8c0*/  USEL UR46, UR46, URZ, UP0 ;  /* 0x0000003f2e2e7287 */ /* 0x000fc60008000000 */
[----:B------:R-:W1:Y:S01]  /*d8d0*/  SHFL.BFLY PT, R9, R6, 0x1, 0x1f ;  /* 0x0c201f0006097f89 */ /* 0x000e6200000e0000 */
[----:B0-----:R-:W-:Y:S01]  /*d8e0*/  FADD.FTZ R11, R7, R2 ;  /* 0x00000002070b7221 */ /* 0x001fe20000010000 */
[----:B------:R-:W-:Y:S02]  /*d8f0*/  IMAD.U32 R7, RZ, RZ, UR33 ;  /* 0x00000021ff077e24 */ /* 0x000fe4000f8e00ff */
[----:B------:R-:W-:Y:S02]  /*d900*/  IMAD.MOV.U32 R2, RZ, RZ, -0x800000 ;  /* 0xff800000ff027424 */ /* 0x000fe400078e00ff */
[----:B-1----:R-:W-:Y:S01]  /*d910*/  FADD.FTZ R12, R6, R9 ;  /* 0x00000009060c7221 */ /* 0x002fe20000010000 */
[----:B------:R-:W-:Y:S01]  /*d920*/  FSETP.NE.FTZ.AND P0, PT, R11, RZ, PT ;  /* 0x000000ff0b00720b */ /* 0x000fe20003f15000 */
[----:B------:R-:W-:Y:S02]  /*d930*/  IMAD.U32 R6, RZ, RZ, UR9 ;  /* 0x00000009ff067e24 */ /* 0x000fe4000f8e00ff */
[----:B------:R-:W-:Y:S01]  /*d940*/  IMAD.MOV.U32 R9, RZ, RZ, RZ ;  /* 0x000000ffff097224 */ /* 0x000fe200078e00ff */
[----:B------:R-:W-:Y:S01]  /*d950*/  FSETP.NE.FTZ.AND P2, PT, R12, RZ, PT ;  /* 0x000000ff0c00720b */ /* 0x000fe20003f55000 */
[----:B------:R-:W-:-:S05]  /*d960*/  @!P1 VIADD R6, R6, 0x2d860 ;  /* 0x0002d86006069836 */ /* 0x000fca0000000000 */
[----:B------:R-:W-:-:S03]  /*d970*/  @!P1 PRMT R6, RZ, 0x654, R6 ;  /* 0x00000654ff069816 */ /* 0x000fc60000000006 */
[----:B------:R-:W0:Y:S01]  /*d980*/  @P0 MUFU.LG2 R8, R11 ;  /* 0x0000000b00080308 */ /* 0x000e220000000c00 */
[----:B------:R-:W-:-:S07]  /*d990*/  @P0 FMUL.FTZ R7, R7, 0.69314718246459960938 ;  /* 0x3f31721807070820 */ /* 0x000fce0000410000 */
[----:B------:R-:W1:Y:S08]  /*d9a0*/  @P2 MUFU.LG2 R10, R12 ;  /* 0x0000000c000a2308 */ /* 0x000e700000000c00 */
[----:B------:R2:W3:Y:S01]  /*d9b0*/  @P0 MUFU.RCP R4, R11 ;  /* 0x0000000b00040308 */ /* 0x0004e20000001000 */
[----:B0-----:R-:W-:-:S04]  /*d9c0*/  @P0 FMUL.FTZ R8, R8, 0.69314718246459960938 ;  /* 0x3f31721808080820 */ /* 0x001fc80000410000 */
[----:B------:R-:W-:Y:S01]  /*d9d0*/  @P0 FFMA.FTZ R3, R7, R0, R8 ;  /* 0x0000000007030223 */ /* 0x000fe20000010008 */
[----:B------:R-:W-:Y:S02]  /*d9e0*/  PLOP3.LUT P0, PT, PT, PT, PT, 0x8, 0x0 ;  /* 0x000000000000781c */ /* 0x000fe40003f0e170 */
[----:B------:R-:W0:Y:S01]  /*d9f0*/  @P2 MUFU.RCP R9, R12 ;  /* 0x0000000c00092308 */ /* 0x000e220000001000 */
[----:B--2---:R-:W-:Y:S01]  /*da00*/  @P2 FMUL.FTZ R11, R13, 0.69314718246459960938 ;  /* 0x3f3172180d0b2820 */ /* 0x004fe20000410000 */
        /* <DEDUP_REMOVED lines=99> */
.L_x_10999:
[----:B------:R-:W0:Y:S08]  /*e040*/  S2UR UR4, SR_CgaCtaId ;  /* 0x00000000000479c3 */ /* 0x000e300000008800 */
[----:B------:R-:W-:Y:S06]  /*e050*/  BAR.SYNC.DEFER_BLOCKING 0x5, 0x200 ;  /* 0x0148000000007b1d */ /* 0x000fec0000010000 */
[----:B------:R-:W-:Y:S01]  /*e060*/  UMOV UR42, 0x400 ;  /* 0x00000400002a7882 */ /* 0x000fe20000000000 */
[----:B------:R-:W-:Y:S01]  /*e070*/  BSSY B0, `(.L_x_11070) ;  /* 0x00001b8000007945 */ /* 0x000fe20003800000 */
[----:B0-----:R-:W-:-:S09]  /*e080*/  ULEA UR42, UR4, UR42, 0x18 ;  /* 0x0000002a042a7291 */ /* 0x001fd2000f8ec03f */
[----:B------:R-:W0:Y:S02]  /*e090*/  LDS.128 R4, [UR42+0x2d8d0] ;  /* 0x02d8d02aff047984 */ /* 0x000e240008000c00 */
[----:B0-----:R-:W-:Y:S02]  /*e0a0*/  R2UR UR5, R5 ;  /* 0x00000000050572ca */ /* 0x001fe400000e0000 */
[----:B------:R-:W-:Y:S02]  /*e0b0*/  R2UR UR7, R6 ;  /* 0x00000000060772ca */ /* 0x000fe400000e0000 */
[----:B------:R-:W-:Y:S01]  /*e0c0*/  R2UR UR6, R7 ;  /* 0x00000000070672ca */ /* 0x000fe200000e0000 */
[----:B------:R-:W-:Y:S06]  /*e0d0*/  BAR.ARV 0x4, 0x200 ;  /* 0x0108000000007b1d */ /* 0x000fec0000002000 */
[----:B------:R-:W-:Y:S08]  /*e0e0*/  @P0 BRA `(.L_x_11071) ;  /* 0x0000001000480947 */ /* 0x000ff00003800000 */
[----:B------:R-:W0:Y:S08]  /*e0f0*/  S2UR UR4, SR_SWINHI ;  /* 0x00000000000479c3 */ /* 0x000e300000002f00 */
[----:B------:R-:W-:Y:S01]  /*e100*/  BAR.SYNC.DEFER_BLOCKING 0x1, 0x180 ;  /* 0x0046000000007b1d */ /* 0x000fe20000010000 */
[----:B------:R-:W-:Y:S02]  /*e110*/  F2FP.F16.F32.PACK_AB R6, R93, R92 ;  /* 0x0000005c5d06723e */ /* 0x000fe400000000ff */
[----:B------:R-:W-:-:S02]  /*e120*/  F2FP.F16.F32.PACK_AB R26, R125, R26 ;  /* 0x0000001a7d1a723e */ /* 0x000fc400000000ff */
[----:B------:R-:W-:-:S03]  /*e130*/  F2FP.F16.F32.PACK_AB R27, R27, R126 ;  /* 0x0000007e1b1b723e */ /* 0x000fc600000000ff */
[----:B------:R-:W1:Y:S01]  /*e140*/  LDC R41, c[0x0][0xbe8] ;  /* 0x0002fa00ff297b82 */ /* 0x000e620000000800 */
[----:B------:R-:W-:Y:S01]  /*e150*/  UMOV UR8, UR42 ;  /* 0x0000002a00087c82 */ /* 0x000fe20008000000 */
[----:B0-----:R-:W-:Y:S01]  /*e160*/  UMOV UR9, UR4 ;  /* 0x0000000400097c82 */ /* 0x001fe20008000000 */
[----:B------:R-:W-:Y:S02]  /*e170*/  IMAD.U32 R20, RZ, RZ, UR8 ;  /* 0x00000008ff147e24 */ /* 0x000fe4000f8e00ff */
[----:B------:R-:W-:Y:S01]  /*e180*/  IMAD.U32 R21, RZ, RZ, UR9 ;  /* 0x00000009ff157e24 */ /* 0x000fe2000f8e00ff */
[----:B------:R-:W-:Y:S02]  /*e190*/  ULDC.64 UR8, c[0x0][0xc00] ;  /* 0x0003000000087ab9 */ /* 0x000fe40000000a00 */
[----:B------:R-:W-:Y:S01]  /*e1a0*/  UISETP.NE.U32.AND UP0, UPT, UR8, URZ, UPT ;  /* 0x0000003f0800728c */ /* 0x000fe2000bf05070 */
[----:B------:R-:W-:-:S03]  /*e1b0*/  IMAD.WIDE R4, R145, 0x2, R20 ;  /* 0x0000000291047825 */ /* 0x000fc600078e0214 */
[----:B------:R-:W-:Y:S01]  /*e1c0*/  UISETP.NE.AND.EX UP0, UPT, UR9, URZ, UPT, UP0 ;  /* 0x0000003f0900728c */ /* 0x000fe2000bf05300 */
[C---:B------:R-:W-:Y:S02]  /*e1d0*/  LOP3.LUT R7, R4.reuse, 0x180, RZ, 0xc0, !PT ;  /* 0x0000018004077812 */ /* 0x040fe400078ec0ff */
[----:B------:R-:W-:Y:S01]  /*e1e0*/  ULDC.64 UR8, c[0x0][0xc00] ;  /* 0x0003000000087ab9 */ /* 0x000fe20000000a00 */
[C---:B------:R-:W-:Y:S01]  /*e1f0*/  IADD3 R9, P0, R4.reuse, 0x6020, RZ ;  /* 0x0000602004097810 */ /* 0x040fe20007f1e0ff */
[----:B------:R-:W-:Y:S01]  /*e200*/  UIMAD.WIDE UR8, UR40, 0x4, UR8 ;  /* 0x00000004280878a5 */ /* 0x000fe2000f8e0208 */
[----:B------:R-:W-:Y:S02]  /*e210*/  SHF.R.U64 R7, R7, 0x3, RZ ;  /* 0x0000000307077819 */ /* 0x000fe400000012ff */
[C---:B------:R-:W-:Y:S02]  /*e220*/  IADD3 R11, P1, R4.reuse, 0x6000, RZ ;  /* 0x00006000040b7810 */ /* 0x040fe40007f3e0ff */
[----:B------:R-:W-:-:S02]  /*e230*/  IADD3 R33, P2, R4, 0x3020, RZ ;  /* 0x0000302004217810 */ /* 0x000fc40007f5e0ff */
[C---:B------:R-:W-:Y:S02]  /*e240*/  IADD3 R31, P3, R4.reuse, 0x3000, RZ ;  /* 0x00003000041f7810 */ /* 0x040fe40007f7e0ff */
[----:B------:R-:W-:Y:S01]  /*e250*/  IADD3 R29, P4, R4, 0x20, RZ ;  /* 0x00000020041d7810 */ /* 0x000fe20007f9e0ff */
[--C-:B------:R-:W-:Y:S01]  /*e260*/  IMAD.X R13, RZ, RZ, R5.reuse, P2 ;  /* 0x000000ffff0d7224 */ /* 0x100fe200010e0605 */
[----:B------:R-:W-:Y:S01]  /*e270*/  LOP3.LUT R4, R7, R4, RZ, 0x3c, !PT ;  /* 0x0000000407047212 */ /* 0x000fe200078e3cff */
[--C-:B------:R-:W-:Y:S01]  /*e280*/  IMAD.X R15, RZ, RZ, R5.reuse, P3 ;  /* 0x000000ffff0f7224 */ /* 0x100fe200018e0605 */
[----:B------:R-:W-:Y:S01]  /*e290*/  LOP3.LUT R8, R9, 0x180, RZ, 0xc0, !PT ;  /* 0x0000018009087812 */ /* 0x000fe200078ec0ff */
[----:B------:R-:W-:Y:S01]  /*e2a0*/  IMAD.X R25, RZ, RZ, R5, P4 ;  /* 0x000000ffff197224 */ /* 0x000fe200020e0605 */
[----:B------:R-:W-:Y:S02]  /*e2b0*/  LOP3.LUT R10, R11, 0x180, RZ, 0xc0, !PT ;  /* 0x000001800b0a7812 */ /* 0x000fe400078ec0ff */
[----:B------:R-:W-:-:S02]  /*e2c0*/  MOV R28, R4 ;  /* 0x00000004001c7202 */ /* 0x000fc40000000f00 */
[----:B------:R-:W-:Y:S02]  /*e2d0*/  F2FP.F16.F32.PACK_AB R4, R89, R0 ;  /* 0x000000005904723e */ /* 0x000fe400000000ff */
[----:B------:R-:W-:Y:S02]  /*e2e0*/  LOP3.LUT R0, R29, 0x180, RZ, 0xc0, !PT ;  /* 0x000001801d007812 */ /* 0x000fe400078ec0ff */
[----:B------:R-:W-:Y:S02]  /*e2f0*/  SHF.R.U64 R8, R8, 0x3, RZ ;  /* 0x0000000308087819 */ /* 0x000fe400000012ff */
[----:B------:R-:W-:Y:S02]  /*e300*/  SHF.R.U64 R10, R10, 0x3, RZ ;  /* 0x000000030a0a7819 */ /* 0x000fe400000012ff */
[----:B------:R-:W-:Y:S02]  /*e310*/  LOP3.LUT R14, R31, 0x180, RZ, 0xc0, !PT ;  /* 0x000001801f0e7812 */ /* 0x000fe400078ec0ff */
[----:B------:R-:W-:-:S02]  /*e320*/  LOP3.LUT R12, R33, 0x180, RZ, 0xc0, !PT ;  /* 0x00000180210c7812 */ /* 0x000fc400078ec0ff */
[----:B------:R-:W-:Y:S02]  /*e330*/  SHF.R.U64 R0, R0, 0x3, RZ ;  /* 0x0000000300007819 */ /* 0x000fe400000012ff */
[----:B------:R-:W-:Y:S01]  /*e340*/  LOP3.LUT R8, R8, R9, RZ, 0x3c, !PT ;  /* 0x0000000908087212 */ /* 0x000fe200078e3cff */
[--C-:B------:R-:W-:Y:S01]  /*e350*/  IMAD.X R9, RZ, RZ, R5.reuse, P0 ;  /* 0x000000ffff097224 */ /* 0x100fe200000e0605 */
[----:B------:R-:W-:Y:S01]  /*e360*/  LOP3.LUT R10, R10, R11, RZ, 0x3c, !PT ;  /* 0x0000000b0a0a7212 */ /* 0x000fe200078e3cff */
[----:B------:R-:W-:Y:S01]  /*e370*/  IMAD.X R11, RZ, RZ, R5, P1 ;  /* 0x000000ffff0b7224 */ /* 0x000fe200008e0605 */
[----:B------:R-:W-:Y:S02]  /*e380*/  SHF.R.U64 R14, R14, 0x3, RZ ;  /* 0x000000030e0e7819 */ /* 0x000fe400000012ff */
[----:B------:R-:W-:Y:S02]  /*e390*/  SHF.R.U64 R12, R12, 0x3, RZ ;  /* 0x000000030c0c7819 */ /* 0x000fe400000012ff */
[----:B------:R-:W-:Y:S01]  /*e3a0*/  LOP3.LUT R24, R0, R29, RZ, 0x3c, !PT ;  /* 0x0000001d00187212 */ /* 0x000fe200078e3cff */
[----:B------:R-:W-:Y:S01]  /*e3b0*/  IMAD.U32 R29, RZ, RZ, UR9 ;  /* 0x00000009ff1d7e24 */ /* 0x000fe2000f8e00ff */
[----:B------:R-:W-:-:S02]  /*e3c0*/  F2FP.F16.F32.PACK_AB R5, R91, R90 ;  /* 0x0000005a5b05723e */ /* 0x000fc400000000ff */
[----:B------:R-:W-:Y:S02]  /*e3d0*/  F2FP.F16.F32.PACK_AB R7, R95, R94 ;  /* 0x0000005e5f07723e */ /* 0x000fe400000000ff */
[----:B------:R-:W-:Y:S02]  /*e3e0*/  LOP3.LUT R14, R14, R31, RZ, 0x3c, !PT ;  /* 0x0000001f0e0e7212 */ /* 0x000fe400078e3cff */
[----:B------:R-:W-:Y:S01]  /*e3f0*/  MOV R30, R8 ;  /* 0x00000008001e7202 */ /* 0x000fe20000000f00 */
[----:B------:R0:W-:Y:S01]  /*e400*/  STSM.16.M88.4 [R28], R4 ;  /* 0x000000041c007844 */ /* 0x0001e20000000200 */
[----:B------:R-:W-:Y:S02]  /*e410*/  MOV R31, R10 ;  /* 0x0000000a001f7202 */ /* 0x000fe40000000f00 */
[----:B------:R-:W-:Y:S02]  /*e420*/  LOP3.LUT R12, R12, R33, RZ, 0x3c, !PT ;  /* 0x000000210c0c7212 */ /* 0x000fe400078e3cff */
[----:B------:R-:W-:-:S02]  /*e430*/  MOV R25, R24 ;  /* 0x0000001800197202 */ /* 0x000fc40000000f00 */
[----:B------:R-:W-:Y:S02]  /*e440*/  F2FP.F16.F32.PACK_AB R8, R97, R96 ;  /* 0x000000606108723e */ /* 0x000fe400000000ff */
[----:B------:R-:W-:Y:S02]  /*e450*/  F2FP.F16.F32.PACK_AB R9, R99, R98 ;  /* 0x000000626309723e */ /* 0x000fe400000000ff */
[----:B------:R-:W-:Y:S02]  /*e460*/  F2FP.F16.F32.PACK_AB R10, R101, R100 ;  /* 0x00000064650a723e */ /* 0x000fe400000000ff */
[----:B------:R-:W-:Y:S02]  /*e470*/  F2FP.F16.F32.PACK_AB R11, R103, R102 ;  /* 0x00000066670b723e */ /* 0x000fe400000000ff */
[----:B------:R-:W-:Y:S01]  /*e480*/  MOV R32, R12 ;  /* 0x0000000c00207202 */ /* 0x000fe20000000f00 */
[----:B0-----:R-:W-:Y:S01]  /*e490*/  IMAD.U32 R28, RZ, RZ, UR8 ;  /* 0x00000008ff1c7e24 */ /* 0x001fe2000f8e00ff */
[----:B------:R-:W-:Y:S01]  /*e4a0*/  MOV R33, R14 ;  /* 0x0000000e00217202 */ /* 0x000fe20000000f00 */
[----:B------:R0:W-:Y:S01]  /*e4b0*/  STSM.16.M88.4 [R25], R8 ;  /* 0x0000000819007844 */ /* 0x0001e20000000200 */
[----:B------:R-:W-:Y:S01]  /*e4c0*/  F2FP.F16.F32.PACK_AB R4, R105, R104 ;  /* 0x000000686904723e */ /* 0x000fe200000000ff */
[----:B------:R-:W-:Y:S01]  /*e4d0*/  ULDC.64 UR8, c[0x0][0xc08] ;  /* 0x0003020000087ab9 */ /* 0x000fe20000000a00 */
[----:B------:R-:W-:-:S02]  /*e4e0*/  F2FP.F16.F32.PACK_AB R5, R107, R106 ;  /* 0x0000006a6b05723e */ /* 0x000fc400000000ff */
        /* <DEDUP_REMOVED lines=8> */
[----:B0-----:R-:W-:Y:S01]  /*e570*/  F2FP.F16.F32.PACK_AB R25, R123, R122 ;  /* 0x0000007a7b19723e */ /* 0x001fe200000000ff */
[----:B------:R-:W-:Y:S01]  /*e580*/  STSM.16.M88.4 [R32], R12 ;  /* 0x0000000c20007844 */ /* 0x000fe20000000200 */
[----:B------:R-:W-:Y:S02]  /*e590*/  F2FP.F16.F32.PACK_AB R8, R129, R128 ;  /* 0x000000808108723e */ /* 0x000fe400000000ff */
[----:B------:R-:W-:Y:S01]  /*e5a0*/  F2FP.F16.F32.PACK_AB R9, R131, R130 ;  /* 0x000000828309723e */ /* 0x000fe200000000ff */
[----:B------:R-:W-:Y:S01]  /*e5b0*/  STSM.16.M88.4 [R31], R24 ;  /* 0x000000181f007844 */ /* 0x000fe20000000200 */
[----:B------:R-:W-:Y:S02]  /*e5c0*/  F2FP.F16.F32.PACK_AB R10, R133, R132 ;  /* 0x00000084850a723e */ /* 0x000fe400000000ff */
[----:B------:R-:W-:-:S02]  /*e5d0*/  F2FP.F16.F32.PACK_AB R11, R135, R134 ;  /* 0x00000086870b723e */ /* 0x000fc400000000ff */
[----:B------:R-:W-:-:S03]  /*e5e0*/  PLOP3.LUT P0, PT, PT, PT, UP0, 0x80, 0x0 ;  /* 0x000000000000781c */ /* 0x000fc60003f0f008 */
[----:B------:R0:W-:Y:S01]  /*e5f0*/  STSM.16.M88.4 [R30], R8 ;  /* 0x000000081e007844 */ /* 0x0001e20000000200 */
[----:B------:R-:W-:Y:S09]  /*e600*/  BAR.SYNC.DEFER_BLOCKING 0x1, 0x180 ;  /* 0x0046000000007b1d */ /* 0x000ff20000010000 */
[----:B------:R-:W3:Y:S01]  /*e610*/  @P0 LDG.E R0, desc[UR50][R28.64] ;  /* 0x000000321c000981 */ /* 0x000ee2000c1e1900 */
[----:B------:R-:W-:Y:S01]  /*e620*/  UISETP.NE.U32.AND UP1, UPT, UR8, URZ, UPT ;  /* 0x0000003f0800728c */ /* 0x000fe2000bf25070 */
[----:B-1----:R-:W-:Y:S01]  /*e630*/  ISETP.NE.AND P1, PT, R41, 0x1, PT ;  /* 0x000000012900780c */ /* 0x002fe20003f25270 */
[----:B------:R-:W-:Y:S01]  /*e640*/  ULDC UR10, c[0x0][0xa88] ;  /* 0x0002a200000a7ab9 */ /* 0x000fe20000000800 */
[----:B------:R-:W-:Y:S01]  /*e650*/  UMOV UR4, URZ ;  /* 0x0000003f00047c82 */ /* 0x000fe20008000000 */
[----:B------:R-:W-:-:S06]  /*e660*/  UISETP.NE.AND.EX UP1, UPT, UR9, URZ, UPT, UP1 ;  /* 0x0000003f0900728c */ /* 0x000fcc000bf25310 */
[----:B------:R-:W-:-:S04]  /*e670*/  PLOP3.LUT P2, PT, PT, PT, UP1, 0x80, 0x0 ;  /* 0x000000000000781c */ /* 0x000fc80003f4f018 */
[----:B--2---:R-:W1:Y:S01]  /*e680*/  @P1 LDC R5, c[0x0][0xbec] ;  /* 0x0002fb00ff051b82 */ /* 0x004e620000000800 */
[----:B------:R-:W-:Y:S02]  /*e690*/  @UP1 ULDC.64 UR8, c[0x0][0xc08] ;  /* 0x0003020000081ab9 */ /* 0x000fe40000000a00 */
[----:B------:R-:W-:-:S05]  /*e6a0*/  @UP1 UIMAD.WIDE UR8, UR40, 0x4, UR8 ;  /* 0x00000004280818a5 */ /* 0x000fca000f8e0208 */
[----:B------:R-:W2:Y:S01]  /*e6b0*/  @P1 LDC R6, c[0x0][0xbf0] ;  /* 0x0002fc00ff061b82 */ /* 0x000ea20000000800 */
[----:B0-----:R-:W-:Y:S02]  /*e6c0*/  IMAD.U32 R8, RZ, RZ, UR8 ;  /* 0x00000008ff087e24 */ /* 0x001fe4000f8e00ff */
[----:B------:R-:W-:Y:S01]  /*e6d0*/  IMAD.U32 R9, RZ, RZ, UR9 ;  /* 0x00000009ff097e24 */ /* 0x000fe2000f8e00ff */
[----:B---3--:R-:W-:Y:S01]  /*e6e0*/  @P0 R2UR UR4, R0 ;  /* 0x00000000000402ca */ /* 0x008fe200000e0000 */
[----:B------:R-:W-:-:S06]  /*e6f0*/  IMAD.U32 R0, RZ, RZ, UR10 ;  /* 0x0000000aff007e24 */ /* 0x000fcc000f8e00ff */
[----:B------:R0:W5:Y:S01]  /*e700*/  @P2 LDG.E R0, desc[UR50][R8.64] ;  /* 0x0000003208002981 */ /* 0x000162000c1e1900 */
[----:B-12---:R-:W-:Y:S07]  /*e710*/  @P2 BRA `(.L_x_11072) ;  /* 0x0000000000102947 */ /* 0x006fee0003800000 */
[----:B------:R-:W-:Y:S05]  /*e720*/  @!P0 BRA `(.L_x_11072) ;  /* 0x00000000000c8947 */ /* 0x000fea0003800000 */
[----:B------:R-:W2:Y:S04]  /*e730*/  LDG.E R7, desc[UR50][R28.64] ;  /* 0x000000321c077981 */ /* 0x000ea8000c1e1900 */
[----:B-----5:R-:W2:Y:S02]  /*e740*/  LDG.E R0, desc[UR50][R28.64+0x4] ;  /* 0x000004321c007981 */ /* 0x020ea4000c1e1900 */
[----:B--2---:R-:W-:-:S07]  /*e750*/  IMAD.IADD R0, R0, 0x1, -R7 ;  /* 0x0000000100007824 */ /* 0x004fce00078e0a07 */
.L_x_11072:
[----:B0-----:R-:W-:Y:S01]  /*e760*/  VIADD R8, R136, UR39 ;  /* 0x0000002788087c36 */ /* 0x001fe20008000000 */
[----:B------:R-:W-:Y:S01]  /*e770*/  USHF.R.S32.HI UR9, URZ, 0x1f, UR4 ;  /* 0x0000001f3f097899 */ /* 0x000fe20008011404 */
[----:B-----5:R-:W-:Y:S01]  /*e780*/  IMAD R43, R0, R41, RZ ;  /* 0x00000029002b7224 */ /* 0x020fe200078e02ff */
[----:B------:R-:W-:Y:S01]  /*e790*/  USHF.R.S32.HI UR16, URZ, 0x1f, UR41 ;  /* 0x0000001f3f107899 */ /* 0x000fe20008011429 */
[----:B------:R-:W-:Y:S01]  /*e7a0*/  @P1 IMAD.HI.U32 R5, R8, R5, RZ ;  /* 0x0000000508051227 */ /* 0x000fe200078e00ff */
[----:B------:R-:W-:Y:S01]  /*e7b0*/  ULDC.64 UR14, c[0x0][0xb90] ;  /* 0x0002e400000e7ab9 */ /* 0x000fe20000000a00 */
[----:B------:R-:W-:Y:S01]  /*e7c0*/  UMOV UR8, UR4 ;  /* 0x0000000400087c82 */ /* 0x000fe20008000000 */
[----:B------:R-:W-:Y:S01]  /*e7d0*/  UIMAD UR12, UR16, UR14, URZ ;  /* 0x0000000e100c72a4 */ /* 0x000fe2000f8e023f */
[----:B------:R-:W-:Y:S01]  /*e7e0*/  IMAD.MOV.U32 R4, RZ, RZ, R8 ;  /* 0x000000ffff047224 */ /* 0x000fe200078e0008 */
[----:B------:R-:W-:Y:S01]  /*e7f0*/  UIMAD.WIDE.U32 UR10, UR41, UR14, UR8 ;  /* 0x0000000e290a72a5 */ /* 0x000fe2000f8e0008 */
[----:B------:R-:W-:Y:S01]  /*e800*/  @P1 SHF.R.U32.HI R4, RZ, R6, R5 ;  /* 0x00000006ff041219 */ /* 0x000fe20000011605 */
[----:B------:R-:W-:Y:S01]  /*e810*/  USHF.R.S32.HI UR8, URZ, 0x1f, UR40 ;  /* 0x0000001f3f087899 */ /* 0x000fe20008011428 */
[----:B------:R-:W-:Y:S01]  /*e820*/  IMAD R5, R141, 0x20, R137 ;  /* 0x000000208d057824 */ /* 0x000fe200078e0289 */
[----:B------:R-:W-:Y:S01]  /*e830*/  UIMAD UR12, UR41, UR15, UR12 ;  /* 0x0000000f290c72a4 */ /* 0x000fe2000f8e020c */
[----:B------:R-:W0:Y:S01]  /*e840*/  @P1 LDC R45, c[0x0][0xbec] ;  /* 0x0002fb00ff2d1b82 */ /* 0x000e220000000800 */
[----:B------:R-:W-:Y:S01]  /*e850*/  USEL UR18, UR8, URZ, !UP0 ;  /* 0x0000003f08127287 */ /* 0x000fe2000c000000 */
[----:B------:R-:W-:Y:S01]  /*e860*/  IMAD.MOV R6, RZ, RZ, -R4 ;  /* 0x000000ffff067224 */ /* 0x000fe200078e0a04 */
[----:B------:R-:W-:Y:S01]  /*e870*/  ULDC.64 UR14, c[0x0][0xb98] ;  /* 0x0002e600000e7ab9 */ /* 0x000fe20000000a00 */
[----:B------:R-:W-:Y:S01]  /*e880*/  USEL UR17, UR40, URZ, !UP0 ;  /* 0x0000003f28117287 */ /* 0x000fe2000c000000 */
[----:B------:R-:W-:Y:S01]  /*e890*/  IMAD.WIDE R20, R5, 0x2, R20 ;  /* 0x0000000205147825 */ /* 0x000fe200078e0214 */
[----:B------:R-:W-:-:S02]  /*e8a0*/  UIMAD UR8, UR18, UR14, URZ ;  /* 0x0000000e120872a4 */ /* 0x000fc4000f8e023f */
[----:B------:R-:W-:Y:S01]  /*e8b0*/  UIADD3 UR11, UR11, UR12, URZ ;  /* 0x0000000c0b0b7290 */ /* 0x000fe2000fffe03f */
[----:B------:R-:W-:Y:S01]  /*e8c0*/  IMAD R7, R41, R6, R8 ;  /* 0x0000000629077224 */ /* 0x000fe200078e0208 */
[----:B------:R-:W-:Y:S01]  /*e8d0*/  UIMAD UR8, UR17, UR15, UR8 ;  /* 0x0000000f110872a4 */ /* 0x000fe2000f8e0208 */
[----:B------:R-:W-:Y:S01]  /*e8e0*/  IADD3 R9, P2, R20, 0x1800, RZ ;  /* 0x0000180014097810 */ /* 0x000fe20007f5e0ff */
[----:B------:R-:W-:Y:S01]  /*e8f0*/  UIMAD.WIDE.U32 UR10, UR17, UR14, UR10 ;  /* 0x0000000e110a72a5 */ /* 0x000fe2000f8e000a */
[----:B------:R-:W-:Y:S01]  /*e900*/  SHF.R.S32.HI R6, RZ, 0x1f, R4 ;  /* 0x0000001fff067819 */ /* 0x000fe20000011404 */
[----:B------:R-:W-:Y:S01]  /*e910*/  ULDC.64 UR12, c[0x0][0xb88] ;  /* 0x0002e200000c7ab9 */ /* 0x000fe20000000a00 */
[----:B------:R-:W-:Y:S01]  /*e920*/  SHF.R.S32.HI R5, RZ, 0x1f, R7 ;  /* 0x0000001fff057819 */ /* 0x000fe20000011407 */
[----:B------:R-:W-:Y:S01]  /*e930*/  IMAD.U32 R11, RZ, RZ, UR8 ;  /* 0x00000008ff0b7e24 */ /* 0x000fe2000f8e00ff */
[----:B------:R-:W-:Y:S02]  /*e940*/  LOP3.LUT R8, R9, 0x180, RZ, 0xc0, !PT ;  /* 0x0000018009087812 */ /* 0x000fe400078ec0ff */
[----:B------:R-:W-:Y:S01]  /*e950*/  IADD3 R4, P0, R4, UR10, RZ ;  /* 0x0000000a04047c10 */ /* 0x000fe2000ff1e0ff */
[----:B------:R-:W-:Y:S01]  /*e960*/  IMAD R10, R5, UR12, RZ ;  /* 0x0000000c050a7c24 */ /* 0x000fe2000f8e02ff */
[----:B------:R-:W-:-:S02]  /*e970*/  SHF.R.U64 R8, R8, 0x3, RZ ;  /* 0x0000000308087819 */ /* 0x000fc400000012ff */
[----:B------:R-:W-:Y:S01]  /*e980*/  IADD3.X R5, R6, UR11, R11, P0, !PT ;  /* 0x0000000b06057c10 */ /* 0x000fe200087fe40b */
[----:B------:R-:W-:Y:S01]  /*e990*/  ULDC.64 UR10, c[0x0][0xb50] ;  /* 0x0002d400000a7ab9 */ /* 0x000fe20000000a00 */
[----:B------:R-:W-:Y:S01]  /*e9a0*/  LOP3.LUT R6, R8, R9, RZ, 0x3c, !PT ;  /* 0x0000000908067212 */ /* 0x000fe200078e3cff */
[C---:B------:R-:W-:Y:S01]  /*e9b0*/  IMAD R9, R7.reuse, UR13, R10 ;  /* 0x0000000d07097c24 */ /* 0x040fe2000f8e020a */
[C---:B------:R-:W-:Y:S01]  /*e9c0*/  IADD3 R25, P6, R20.reuse, 0x3000, RZ ;  /* 0x0000300014197810 */ /* 0x040fe20007fde0ff */
[----:B------:R-:W-:Y:S01]  /*e9d0*/  IMAD.WIDE.U32 R4, R7, UR12, R4 ;  /* 0x0000000c07047c25 */ /* 0x000fe2000f8e0004 */
[----:B------:R-:W-:Y:S01]  /*e9e0*/  ULDC.64 UR12, c[0x0][0xaa0] ;  /* 0x0002a800000c7ab9 */ /* 0x000fe20000000a00 */
[----:B------:R-:W-:Y:S02]  /*e9f0*/  IADD3 R13, P5, R20, 0x4800, RZ ;  /* 0x00004800140d7810 */ /* 0x000fe40007fbe0ff */
[----:B------:R-:W-:Y:S01]  /*ea00*/  IMAD.IADD R5, R5, 0x1, R9 ;  /* 0x0000000105057824 */ /* 0x000fe200078e0209 */
[----:B------:R-:W-:Y:S01]  /*ea10*/  LEA R8, P0, R4, UR10, 0x2 ;  /* 0x0000000a04087c11 */ /* 0x000fe2000f8010ff */
[----:B------:R-:W-:Y:S01]  /*ea20*/  VIADD R10, R144, UR39 ;  /* 0x00000027900a7c36 */ /* 0x000fe20008000000 */
[----:B------:R-:W-:Y:S01]  /*ea30*/  IADD3 R33, P4, R20, 0x6000, RZ ;  /* 0x0000600014217810 */ /* 0x000fe20007f9e0ff */
[----:B------:R-:W-:Y:S01]  /*ea40*/  IMAD.X R7, RZ, RZ, R21, P2 ;  /* 0x000000ffff077224 */ /* 0x000fe200010e0615 */
[----:B------:R-:W-:Y:S01]  /*ea50*/  LEA.HI.X R4, R4, UR11, R5, 0x2, P0 ;  /* 0x0000000b04047c11 */ /* 0x000fe200080f1405 */
[----:B------:R-:W-:Y:S01]  /*ea60*/  SHFL.IDX PT, R36, R8, RZ, 0x1c1f ;  /* 0x001c1fff08247589 */ /* 0x000fe200000e0000 */
[----:B------:R-:W-:Y:S01]  /*ea70*/  LOP3.LUT P0, RZ, R142, 0x3, RZ, 0xc0, !PT ;  /* 0x000000038eff7812 */ /* 0x000fe2000780c0ff */
[----:B------:R-:W-:Y:S01]  /*ea80*/  VIADD R0, R10, 0x8 ;  /* 0x000000080a007836 */ /* 0x000fe20000000000 */
[----:B------:R-:W-:Y:S01]  /*ea90*/  IADD3 R5, P3, R20, 0x7800, RZ ;  /* 0x0000780014057810 */ /* 0x000fe20007f7e0ff */
[----:B------:R-:W1:Y:S01]  /*eaa0*/  SHFL.IDX PT, R37, R4, RZ, 0x1c1f ;  /* 0x001c1fff04257589 */ /* 0x000e6200000e0000 */
[----:B------:R-:W-:-:S02]  /*eab0*/  ISETP.GE.OR P2, PT, R10, R43, P0 ;  /* 0x0000002b0a00720c */ /* 0x000fc40000746670 */
[----:B------:R-:W-:Y:S01]  /*eac0*/  ISETP.GE.OR P0, PT, R0, R43, P0 ;  /* 0x0000002b0000720c */ /* 0x000fe20000706670 */
[----:B------:R-:W-:Y:S01]  /*ead0*/  SHFL.IDX PT, R38, R8, 0x1, 0x1c1f ;  /* 0x003c1f0008267f89 */ /* 0x000fe200000e0000 */
[----:B------:R-:W-:Y:S01]  /*eae0*/  LOP3.LUT R0, R5, 0x180, RZ, 0xc0, !PT ;  /* 0x0000018005007812 */ /* 0x000fe200078ec0ff */
[----:B------:R-:W-:Y:S01]  /*eaf0*/  UIMAD UR10, UR9, UR12, URZ ;  /* 0x0000000c090a72a4 */ /* 0x000fe2000f8e023f */
[----:B------:R-:W-:Y:S01]  /*eb00*/  LOP3.LUT R9, R20, 0x180, RZ, 0xc0, !PT ;  /* 0x0000018014097812 */ /* 0x000fe200078ec0ff */
[----:B------:R-:W2:Y:S01]  /*eb10*/  SHFL.IDX PT, R39, R4, 0x1, 0x1c1f ;  /* 0x003c1f0004277f89 */ /* 0x000ea200000e0000 */
[----:B------:R-:W-:Y:S01]  /*eb20*/  SHF.R.U64 R0, R0, 0x3, RZ ;  /* 0x0000000300007819 */ /* 0x000fe200000012ff */
[----:B------:R-:W-:Y:S01]  /*eb30*/  UIMAD.WIDE.U32 UR8, UR4, UR12, URZ ;  /* 0x0000000c040872a5 */ /* 0x000fe2000f8e003f */
[----:B------:R-:W-:Y:S01]  /*eb40*/  LOP3.LUT R24, R25, 0x180, RZ, 0xc0, !PT ;  /* 0x0000018019187812 */ /* 0x000fe200078ec0ff */
[----:B------:R-:W-:Y:S01]  /*eb50*/  IMAD.X R29, RZ, RZ, R21, P3 ;  /* 0x000000ffff1d7224 */ /* 0x000fe200018e0615 */
[----:B------:R-:W-:-:S02]  /*eb60*/  LOP3.LUT R28, R0, R5, RZ, 0x3c, !PT ;  /* 0x00000005001c7212 */ /* 0x000fc400078e3cff */
[----:B------:R-:W-:Y:S02]  /*eb70*/  LOP3.LUT R12, R13, 0x180, RZ, 0xc0, !PT ;  /* 0x000001800d0c7812 */ /* 0x000fe400078ec0ff */
[----:B------:R-:W-:Y:S01]  /*eb80*/  LOP3.LUT R32, R33, 0x180, RZ, 0xc0, !PT ;  /* 0x0000018021207812 */ /* 0x000fe200078ec0ff */
[----:B-1----:R1:W-:Y:S01]  /*eb90*/  @!P2 ST.E desc[UR50][R36.64], R3 ;  /* 0x000000032400a985 */ /* 0x0023e2000c101932 */
[----:B------:R-:W-:Y:S01]  /*eba0*/  IMAD R0, R140, 0x60, R141 ;  /* 0x000000608c007824 */ /* 0x000fe200078e028d */
[----:B------:R-:W-:Y:S01]  /*ebb0*/  UIMAD UR10, UR4, UR13, UR10 ;  /* 0x0000000d040a72a4 */ /* 0x000fe2000f8e020a */
[----:B------:R-:W-:Y:S02]  /*ebc0*/  SHF.R.U64 R9, R9, 0x3, RZ ;  /* 0x0000000309097819 */ /* 0x000fe400000012ff */
[----:B------:R-:W-:Y:S01]  /*ebd0*/  ULDC.64 UR12, c[0x0][0xae8] ;  /* 0x0002ba00000c7ab9 */ /* 0x000fe20000000a00 */
[----:B------:R-:W-:Y:S02]  /*ebe0*/  SHF.R.U64 R24, R24, 0x3, RZ ;  /* 0x0000000318187819 */ /* 0x000fe400000012ff */
[----:B------:R-:W-:-:S02]  /*ebf0*/  SHF.R.U64 R12, R12, 0x3, RZ ;  /* 0x000000030c0c7819 */ /* 0x000fc400000012ff */
[----:B------:R-:W-:Y:S01]  /*ec00*/  SHF.R.U64 R32, R32, 0x3, RZ ;  /* 0x0000000320207819 */ /* 0x000fe200000012ff */
[----:B-1----:R-:W1:Y:S01]  /*ec10*/  @P1 LDC R3, c[0x0][0xbf0] ;  /* 0x0002fc00ff031b82 */ /* 0x002e620000000800 */
[----:B------:R-:W-:Y:S01]  /*ec20*/  VIADD R36, R0, UR39 ;  /* 0x0000002700247c36 */ /* 0x000fe20008000000 */
[----:B------:R-:W-:Y:S01]  /*ec30*/  UIADD3 UR9, UR9, UR10, URZ ;  /* 0x0000000a09097290 */ /* 0x000fe2000fffe03f */
[----:B------:R-:W-:Y:S01]  /*ec40*/  LOP3.LUT R20, R9, R20, RZ, 0x3c, !PT ;  /* 0x0000001409147212 */ /* 0x000fe200078e3cff */
[----:B------:R-:W-:Y:S01]  /*ec50*/  UIMAD UR4, UR16, UR12, URZ ;  /* 0x0000000c100472a4 */ /* 0x000fe2000f8e023f */
[----:B0-----:R-:W-:Y:S01]  /*ec60*/  @P1 IMAD.HI.U32 R0, R36, R45, RZ ;  /* 0x0000002d24001227 */ /* 0x001fe200078e00ff */
[----:B------:R-:W-:Y:S01]  /*ec70*/  UIMAD.WIDE.U32 UR8, UR41, UR12, UR8 ;  /* 0x0000000c290872a5 */ /* 0x000fe2000f8e0008 */
[----:B------:R-:W-:Y:S01]  /*ec80*/  LOP3.LUT R24, R24, R25, RZ, 0x3c, !PT ;  /* 0x0000001918187212 */ /* 0x000fe200078e3cff */
[----:B------:R-:W-:Y:S01]  /*ec90*/  UIMAD UR4, UR41, UR13, UR4 ;  /* 0x0000000d290472a4 */ /* 0x000fe2000f8e0204 */
[----:B------:R-:W-:Y:S01]  /*eca0*/  LOP3.LUT R12, R12, R13, RZ, 0x3c, !PT ;  /* 0x0000000d0c0c7212 */ /* 0x000fe200078e3cff */
[----:B--2---:R0:W-:Y:S01]  /*ecb0*/  @!P0 ST.E desc[UR50][R38.64], R2 ;  /* 0x0000000226008985 */ /* 0x0041e2000c101932 */
[----:B------:R-:W-:Y:S01]  /*ecc0*/  LOP3.LUT R32, R32, R33, RZ, 0x3c, !PT ;  /* 0x0000002120207212 */ /* 0x000fe200078e3cff */
[--C-:B------:R-:W-:Y:S01]  /*ecd0*/  IMAD.X R25, RZ, RZ, R21.reuse, P6 ;  /* 0x000000ffff197224 */ /* 0x100fe200030e0615 */
[----:B------:R-:W-:Y:S01]  /*ece0*/  ULDC.64 UR10, c[0x0][0xaf0] ;  /* 0x0002bc00000a7ab9 */ /* 0x000fe20000000a00 */
[--C-:B------:R-:W-:Y:S01]  /*ecf0*/  IMAD.X R13, RZ, RZ, R21.reuse, P5 ;  /* 0x000000ffff0d7224 */ /* 0x100fe200028e0615 */
[----:B------:R2:W5:Y:S01]  /*ed00*/  LD.E.128 R8, desc[UR50][R20.64] ;  /* 0x0000003214087980 */ /* 0x000562000c101d00 */
[----:B------:R-:W-:Y:S01]  /*ed10*/  IMAD.X R33, RZ, RZ, R21, P4 ;  /* 0x000000ffff217224 */ /* 0x000fe200020e0615 */
[----:B------:R-:W-:-:S02]  /*ed20*/  UIADD3 UR9, UR9, UR4, URZ ;  /* 0x0000000409097290 */ /* 0x000fc4000fffe03f */
[----:B------:R-:W-:Y:S01]  /*ed30*/  UIMAD UR4, UR18, UR10, URZ ;  /* 0x0000000a120472a4 */ /* 0x000fe2000f8e023f */
[----:B------:R-:W5:Y:S04]  /*ed40*/  LD.E.128 R4, desc[UR50][R6.64] ;  /* 0x0000003206047980 */ /* 0x000f68000c101d00 */
[----:B------:R-:W5:Y:S01]  /*ed50*/  LD.E.128 R24, desc[UR50][R24.64] ;  /* 0x0000003218187980 */ /* 0x000f62000c101d00 */
[----:B--2---:R-:W-:Y:S01]  /*ed60*/  IMAD.MOV.U32 R21, RZ, RZ, R36 ;  /* 0x000000ffff157224 */ /* 0x004fe200078e0024 */
[----:B-1----:R-:W-:Y:S01]  /*ed70*/  @P1 SHF.R.U32.HI R21, RZ, R3, R0 ;  /* 0x00000003ff151219 */ /* 0x002fe20000011600 */
        /* <DEDUP_REMOVED lines=11> */
[----:B0-----:R-:W-:Y:S02]  /*ee30*/  IMAD R39, R21, UR11, R0 ;  /* 0x0000000b15277c24 */ /* 0x001fe4000f8e0200 */
[----:B------:R-:W-:Y:S01]  /*ee40*/  IMAD.U32 R3, RZ, RZ, UR9 ;  /* 0x00000009ff037e24 */ /* 0x000fe2000f8e00ff */
[----:B------:R-:W-:Y:S01]  /*ee50*/  SHF.R.S32.HI R0, RZ, 0x1f, R37 ;  /* 0x0000001fff007819 */ /* 0x000fe20000011425 */
[----:B------:R-:W-:Y:S01]  /*ee60*/  IMAD.U32 R2, RZ, RZ, UR8 ;  /* 0x00000008ff027e24 */ /* 0x000fe2000f8e00ff */
[----:B------:R-:W-:Y:S01]  /*ee70*/  ULDC.64 UR8, c[0x0][0xad8] ;  /* 0x0002b60000087ab9 */ /* 0x000fe20000000a00 */
[----:B------:R-:W-:Y:S01]  /*ee80*/  IMAD.U32 R3, RZ, RZ, UR4 ;  /* 0x00000004ff037e24 */ /* 0x000fe2000f8e00ff */
[----:B------:R-:W-:Y:S01]  /*ee90*/  @!PT LDS RZ, [RZ] ;  /* 0x00000000fffff984 */ /* 0x000fe20000000800 */
[----:B------:R-:W-:Y:S01]  /*eea0*/  @!PT LDS RZ, [RZ] ;  /* 0x00000000fffff984 */ /* 0x000fe20000000800 */
[----:B------:R-:W-:Y:S01]  /*eeb0*/  @!PT LDS RZ, [RZ] ;  /* 0x00000000fffff984 */ /* 0x000fe20000000800 */
[----:B------:R-:W-:Y:S01]  /*eec0*/  @!PT LDS RZ, [RZ] ;  /* 0x00000000fffff984 */ /* 0x000fe20000000800 */
[----:B------:R0:W-:Y:S06]  /*eed0*/  MEMBAR.ALL.CTA ;  /* 0x0000000000007992 */ /* 0x0001ec0000008000 */
[----:B0-----:R-:W0:Y:S01]  /*eee0*/  FENCE.VIEW.ASYNC.S ;  /* 0x00000000000073c6 */ /* 0x001e220000000000 */
[----:B------:R-:W-:-:S02]  /*eef0*/  IMAD R0, R0, UR8, RZ ;  /* 0x0000000800007c24 */ /* 0x000fc4000f8e02ff */
[----:B------:R-:W-:-:S04]  /*ef00*/  IMAD.WIDE.U32 R2, R21, UR10, R2 ;  /* 0x0000000a15027c25 */ /* 0x000fc8000f8e0002 */
[----:B------:R-:W-:Y:S02]  /*ef10*/  IMAD.IADD R3, R3, 0x1, R39 ;  /* 0x0000000103037824 */ /* 0x000fe400078e0227 */
[----:B------:R-:W-:Y:S02]  /*ef20*/  IMAD R21, R37, UR9, R0 ;  /* 0x0000000925157c24 */ /* 0x000fe4000f8e0200 */
[----:B------:R-:W-:Y:S01]  /*ef30*/  VIADD R0, R141, UR39 ;  /* 0x000000278d007c36 */ /* 0x000fe20008000000 */
[----:B------:R-:W-:Y:S01]  /*ef40*/  UIADD3 UR4, UR42, 0x2d820, URZ ;  /* 0x0002d8202a047890 */ /* 0x000fe2000fffe03f */
[----:B------:R-:W-:Y:S01]  /*ef50*/  IMAD.WIDE.U32 R2, R37, UR8, R2 ;  /* 0x0000000825027c25 */ /* 0x000fe2000f8e0002 */
[----:B------:R-:W-:Y:S02]  /*ef60*/  ULDC.64 UR8, c[0x0][0xa80] ;  /* 0x0002a00000087ab9 */ /* 0x000fe40000000a00 */
[----:B------:R-:W-:Y:S01]  /*ef70*/  ISETP.GE.AND P0, PT, R0, R43, PT ;  /* 0x0000002b0000720c */ /* 0x000fe20003f06270 */
[----:B------:R-:W-:Y:S01]  /*ef80*/  IMAD.IADD R3, R3, 0x1, R21 ;  /* 0x0000000103037824 */ /* 0x000fe200078e0215 */
[----:B------:R-:W-:Y:S01]  /*ef90*/  LEA R40, P1, R2, UR8, 0x1 ;  /* 0x0000000802287c11 */ /* 0x000fe2000f8208ff */
[----:B------:R-:W-:-:S03]  /*efa0*/  UPRMT UR4, URZ, 0x654, UR4 ;  /* 0x000006543f047896 */ /* 0x000fc60008000004 */
[----:B------:R-:W-:Y:S01]  /*efb0*/  LEA.HI.X R41, R2, UR9, R3, 0x1, P1 ;  /* 0x0000000902297c11 */ /* 0x000fe200088f0c03 */
[----:B0-----:R0:W1:Y:S01]  /*efc0*/  SHFL.IDX PT, R20, R40, RZ, 0x1c1f ;  /* 0x001c1fff28147589 */ /* 0x00106200000e0000 */
[----:B------:R-:W-:Y:S03]  /*efd0*/  BSSY B1, `(.L_x_11073) ;  /* 0x0000010000017945 */ /* 0x000fe60003800000 */
[----:B------:R0:W2:Y:S01]  /*efe0*/  SHFL.IDX PT, R21, R41, RZ, 0x1c1f ;  /* 0x001c1fff29157589 */ /* 0x0000a200000e0000 */
[----:B------:R-:W-:Y:S01]  /*eff0*/  SYNCS.ARRIVE.TRANS64.RED.A1T0 RZ, [UR4], RZ ;  /* 0x000000ffffff79a7 */ /* 0x000fe20008100404 */
        /* <DEDUP_REMOVED lines=10> */
[----:B-----5:R3:W-:Y:S04]  /*f0a0*/  @!P0 ST.E.128 desc[UR50][R2.64], R8 ;  /* 0x0000000802008985 */ /* 0x0207e8000c101d32 */
[----:B------:R3:W-:Y:S04]  /*f0b0*/  @!P1 ST.E.128 desc[UR50][R36.64], R24 ;  /* 0x0000001824009985 */ /* 0x0007e8000c101d32 */
[----:B------:R3:W-:Y:S02]  /*f0c0*/  @!P2 ST.E.128 desc[UR50][R38.64], R32 ;  /* 0x000000202600a985 */ /* 0x0007e4000c101d32 */
.L_x_11074:
[----:B------:R-:W-:Y:S05]  /*f0d0*/  BSYNC B1 ;  /* 0x0000000000017941 */ /* 0x000fea0003800000 */
.L_x_11073:
        /* <DEDUP_REMOVED lines=15> */
[----:B---3--:R-:W-:-:S04]  /*f1d0*/  LEA R2, P0, R139, R8, 0x1 ;  /* 0x000000088b027211 */ /* 0x008fc800078008ff */
[----:B------:R-:W-:-:S05]  /*f1e0*/  LEA.HI.X R3, R139, R9, R146, 0x1, P0 ;  /* 0x000000098b037211 */ /* 0x000fca00000f0c92 */
[----:B------:R0:W-:Y:S01]  /*f1f0*/  ST.E.128 desc[UR50][R2.64], R28 ;  /* 0x0000001c02007985 */ /* 0x0001e2000c101d32 */
[----:B------:R-:W-:Y:S05]  /*f200*/  BRA `(.L_x_11075) ;  /* 0x0000000800787947 */ /* 0x000fea0003800000 */
.L_x_11071:
        /* <DEDUP_REMOVED lines=32> */
.L_x_11076:
        /* <DEDUP_REMOVED lines=47> */
.L_x_11078:
[----:B------:R-:W-:Y:S05]  /*f700*/  BSYNC B1 ;  /* 0x0000000000017941 */ /* 0x000fea0003800000 */
.L_x_11077:
        /* <DEDUP_REMOVED lines=18> */
[----:B0-----:R-:W-:-:S03]  /*f830*/  @P0 SHF.R.U32.HI R5, RZ, R3, R2 ;  /* 0x00000003ff050219 */ /* 0x001fc60000011602 */
[----:B------:R-:W-:Y:S01]  /*f840*/  UIMAD UR4, UR8, UR13, UR4 ;  /* 0x0000000d080472a4 */ /* 0x000fe2000f8e0204 */
[--C-:B------:R-:W-:Y:S01]  /*f850*/  SHF.R.S32.HI R2, RZ, 0x1f, R5.reuse ;  /* 0x0000001fff027819 */ /* 0x100fe20000011405 */
[----:B------:R-:W-:Y:S01]  /*f860*/  UIMAD.WIDE.U32 UR8, UR8, UR12, UR10 ;  /* 0x0000000c080872a5 */ /* 0x000fe2000f8e000a */
[----:B------:R-:W-:Y:S02]  /*f870*/  IMAD.MOV R7, RZ, RZ, -R5 ;  /* 0x000000ffff077224 */ /* 0x000fe400078e0a05 */
[----:B------:R-:W-:Y:S01]  /*f880*/  ULDC.64 UR10, c[0x0][0xae0] ;  /* 0x0002b800000a7ab9 */ /* 0x000fe20000000a00 */
[----:B------:R-:W-:Y:S01]  /*f890*/  UIADD3 UR4, UR9, UR4, URZ ;  /* 0x0000000409047290 */ /* 0x000fe2000fffe03f */
[----:B------:R-:W-:Y:S02]  /*f8a0*/  IMAD R7, R11, R7, R4 ;  /* 0x000000070b077224 */ /* 0x000fe400078e0204 */
[----:B------:R-:W-:Y:S02]  /*f8b0*/  IMAD R6, R2, UR10, RZ ;  /* 0x0000000a02067c24 */ /* 0x000fe4000f8e02ff */
[----:B------:R-:W-:Y:S01]  /*f8c0*/  IMAD.U32 R3, RZ, RZ, UR9 ;  /* 0x00000009ff037e24 */ /* 0x000fe2000f8e00ff */
[----:B------:R-:W-:Y:S01]  /*f8d0*/  SHF.R.S32.HI R4, RZ, 0x1f, R7 ;  /* 0x0000001fff047819 */ /* 0x000fe20000011407 */
[----:B------:R-:W-:Y:S01]  /*f8e0*/  IMAD.U32 R2, RZ, RZ, UR8 ;  /* 0x00000008ff027e24 */ /* 0x000fe2000f8e00ff */
[----:B------:R-:W-:Y:S01]  /*f8f0*/  ULDC.64 UR8, c[0x0][0xad8] ;  /* 0x0002b60000087ab9 */ /* 0x000fe20000000a00 */
[----:B------:R-:W-:-:S02]  /*f900*/  IMAD.U32 R3, RZ, RZ, UR4 ;  /* 0x00000004ff037e24 */ /* 0x000fc4000f8e00ff */
[C---:B------:R-:W-:Y:S02]  /*f910*/  IMAD R9, R5.reuse, UR11, R6 ;  /* 0x0000000b05097c24 */ /* 0x040fe4000f8e0206 */
[----:B------:R-:W-:-:S04]  /*f920*/  IMAD.WIDE.U32 R2, R5, UR10, R2 ;  /* 0x0000000a05027c25 */ /* 0x000fc8000f8e0002 */
[----:B------:R-:W-:Y:S02]  /*f930*/  IMAD R4, R4, UR8, RZ ;  /* 0x0000000804047c24 */ /* 0x000fe4000f8e02ff */
[----:B------:R-:W-:Y:S02]  /*f940*/  IMAD.IADD R3, R3, 0x1, R9 ;  /* 0x0000000103037824 */ /* 0x000fe400078e0209 */
[----:B-----5:R-:W-:Y:S02]  /*f950*/  IMAD R11, R0, R11, RZ ;  /* 0x0000000b000b7224 */ /* 0x020fe400078e02ff */
[----:B------:R-:W-:Y:S02]  /*f960*/  VIADD R0, R141, UR39 ;  /* 0x000000278d007c36 */ /* 0x000fe40008000000 */
[C---:B------:R-:W-:Y:S02]  /*f970*/  IMAD R5, R7.reuse, UR9, R4 ;  /* 0x0000000907057c24 */ /* 0x040fe4000f8e0204 */
[----:B------:R-:W-:Y:S01]  /*f980*/  IMAD.WIDE.U32 R2, R7, UR8, R2 ;  /* 0x0000000807027c25 */ /* 0x000fe2000f8e0002 */
[----:B------:R-:W-:Y:S01]  /*f990*/  ISETP.GE.AND P0, PT, R0, R11, PT ;  /* 0x0000000b0000720c */ /* 0x000fe20003f06270 */
[----:B------:R-:W-:-:S02]  /*f9a0*/  ULDC.64 UR8, c[0x0][0xa80] ;  /* 0x0002a00000087ab9 */ /* 0x000fc40000000a00 */
[----:B------:R-:W-:Y:S01]  /*f9b0*/  IMAD.IADD R3, R3, 0x1, R5 ;  /* 0x0000000103037824 */ /* 0x000fe200078e0205 */
[----:B------:R-:W-:-:S04]  /*f9c0*/  LEA R4, P1, R2, UR8, 0x1 ;  /* 0x0000000802047c11 */ /* 0x000fc8000f8208ff */
[----:B------:R-:W-:Y:S02]  /*f9d0*/  LEA.HI.X R5, R2, UR9, R3, 0x1, P1 ;  /* 0x0000000902057c11 */ /* 0x000fe400088f0c03 */
[----:B------:R0:W1:Y:S04]  /*f9e0*/  SHFL.IDX PT, R2, R4, RZ, 0x1c1f ;  /* 0x001c1fff04027589 */ /* 0x00006800000e0000 */
[----:B------:R0:W2:Y:S01]  /*f9f0*/  SHFL.IDX PT, R3, R5, RZ, 0x1c1f ;  /* 0x001c1fff05037589 */ /* 0x0000a200000e0000 */
        /* <DEDUP_REMOVED lines=13> */
.L_x_11080:
[----:B------:R-:W-:Y:S05]  /*fad0*/  BSYNC B1 ;  /* 0x0000000000017941 */ /* 0x000fea0003800000 */
.L_x_11079:
        /* <DEDUP_REMOVED lines=9> */
[CC--:B-1-3--:R-:W-:Y:S02]  /*fb70*/  @!P3 LEA R6, P0, R138.reuse, R2.reuse, 0x1 ;  /* 0x000000028a06b211 */ /* 0x0cafe400078008ff */
[----:B------:R-:W-:Y:S02]  /*fb80*/  @!P4 LEA R8, P1, R139, R2, 0x1 ;  /* 0x000000028b08c211 */ /* 0x000fe400078208ff */
[----:B0---4-:R-:W-:Y:S01]  /*fb90*/  @!P2 IMAD.WIDE R4, R137, 0x2, R2 ;  /* 0x000000028904a825 */ /* 0x011fe200078e0202 */
[-C--:B------:R-:W-:Y:S02]  /*fba0*/  @!P3 LEA.HI.X R7, R138, R3.reuse, R147, 0x1, P0 ;  /* 0x000000038a07b211 */ /* 0x080fe400000f0c93 */
[----:B------:R-:W-:Y:S02]  /*fbb0*/  @!P4 LEA.HI.X R9, R139, R3, R146, 0x1, P1 ;  /* 0x000000038b09c211 */ /* 0x000fe400008f0c92 */
[----:B------:R0:W-:Y:S04]  /*fbc0*/  @!P2 ST.E.128 desc[UR50][R4.64], RZ ;  /* 0x000000ff0400a985 */ /* 0x0001e8000c101d32 */
[----:B------:R0:W-:Y:S04]  /*fbd0*/  @!P3 ST.E.128 desc[UR50][R6.64], RZ ;  /* 0x000000ff0600b985 */ /* 0x0001e8000c101d32 */
[----:B------:R0:W-:Y:S02]  /*fbe0*/  @!P4 ST.E.128 desc[UR50][R8.64], RZ ;  /* 0x000000ff0800c985 */ /* 0x0001e4000c101d32 */
.L_x_11075:
[----:B------:R-:W-:Y:S05]  /*fbf0*/  BSYNC B0 ;  /* 0x0000000000007941 */ /* 0x000fea0003800000 */
.L_x_11070:
[----:B------:R-:W-:Y:S02]  /*fc00*/  ULDC UR4, c[0x0][0xc3c] ;  /* 0x00030f0000047ab9 */ /* 0x000fe40000000800 */
[----:B------:R-:W-:-:S06]  /*fc10*/  UISETP.GE.AND UP0, UPT, UR6, UR4, UPT ;  /* 0x000000040600728c */ /* 0x000fcc000bf06270 */
[----:B------:R-:W-:-:S13]  /*fc20*/  PLOP3.LUT P0, PT, PT, PT, UP0, 0x80, 0x0 ;  /* 0x000000000000781c */ /* 0x000fda0003f0f008 */
[----:B------:R-:W-:Y:S05]  /*fc30*/  @!P0 BRA `(.L_x_11081) ;  /* 0xffffff1000c88947 */ /* 0x000fea000383ffff */
[----:B------:R-:W-:Y:S05]  /*fc40*/  EXIT ;  /* 0x000000000000794d */ /* 0x000fea0003800000 */
.L_x_10988:
[----:B------:R-:W-:-:S08]  /*fc50*/  NOP ;  /* 0x0000000000007918 */ /* 0x000fd00000000000 */
[----:B------:R-:W0:-:S00]  /*fc60*/  USETMAXREG.DEALLOC.CTAPOOL 0x20 ;  /* 0x00000020000079c8 */ /* 0x000e0000080e0500 */
        /* <DEDUP_REMOVED lines=16> */
.L_x_11082:
        /* <DEDUP_REMOVED lines=42> */
.L_x_11088:
        /* <DEDUP_REMOVED lines=12> */
.L_x_11087:
[----:B------:R-:W-:Y:S05]  /*100d0*/  BSYNC B0 ;  /* 0x0000000000007941 */ /* 0x000fea0003800000 */
.L_x_11086:
        /* <DEDUP_REMOVED lines=21> */
.L_x_11084:
        /* <DEDUP_REMOVED lines=21> */
.L_x_11089:
[----:B-1----:R-:W-:Y:S01]  /*10380*/  IMAD R16, R16, UR5, R13 ;  /* 0x0000000510107c24 */ /* 0x002fe2000f8e020d */
[----:B------:R-:W-:Y:S01]  /*10390*/  IABS R10, R4 ;  /* 0x00000004000a7213 */ /* 0x000fe20000000000 */
[----:B------:R-:W-:Y:S02]  /*103a0*/  IMAD R11, R11, R8, RZ ;  /* 0x000000080b0b7224 */ /* 0x000fe400078e02ff */
[----:B------:R-:W-:Y:S01]  /*103b0*/  IMAD.MOV.U32 R2, RZ, RZ, RZ ;  /* 0x000000ffff027224 */ /* 0x000fe200078e00ff */
[----:B0-----:R-:W-:Y:S01]  /*103c0*/  IADD3 R9, -R16, UR6, RZ ;  /* 0x0000000610097c10 */ /* 0x001fe2000fffe1ff */
[----:B------:R-:W-:Y:S02]  /*103d0*/  IMAD.MOV R10, RZ, RZ, -R10 ;  /* 0x000000ffff0a7224 */ /* 0x000fe400078e0a0a */
[----:B------:R-:W-:Y:S01]  /*103e0*/  IMAD.HI.U32 R2, R3, R11, R2 ;  /* 0x0000000b03027227 */ /* 0x000fe200078e0002 */
[----:B------:R-:W-:-:S05]  /*103f0*/  IABS R6, R9 ;  /* 0x0000000900067213 */ /* 0x000fca0000000000 */
        /* <DEDUP_REMOVED lines=17> */
[----:B------:R-:W-:Y:S02]  /*10510*/  IMAD R4, R4, R2, R9 ;  /* 0x0000000204047224 */ /* 0x000fe400078e0209 */
[----:B------:R-:W-:Y:S01]  /*10520*/  IMAD.MOV.U32 R2, RZ, RZ, RZ ;  /* 0x000000ffff027224 */ /* 0x000fe200078e00ff */
[----:B------:R-:W-:-:S04]  /*10530*/  VIADDMNMX R7, R8, UR5, R7, PT ;  /* 0x0000000508077c46 */ /* 0x000fc8000b800107 */
[-C--:B------:R-:W-:Y:S02]  /*10540*/  IABS R8, R7.reuse ;  /* 0x0000000700087213 */ /* 0x080fe40000000000 */
[----:B------:R-:W-:Y:S02]  /*10550*/  IABS R12, R7 ;  /* 0x00000007000c7213 */ /* 0x000fe40000000000 */
[----:B------:R-:W0:Y:S08]  /*10560*/  I2F.RP R10, R8 ;  /* 0x00000008000a7306 */ /* 0x000e300000209400 */
[----:B0-----:R-:W0:Y:S02]  /*10570*/  MUFU.RCP R10, R10 ;  /* 0x0000000a000a7308 */ /* 0x001e240000001000 */
[----:B0-----:R-:W-:-:S06]  /*10580*/  VIADD R3, R10, 0xffffffe ;  /* 0x0ffffffe0a037836 */ /* 0x001fcc0000000000 */
[----:B------:R-:W0:Y:S02]  /*10590*/  F2I.FTZ.U32.TRUNC.NTZ R3, R3 ;  /* 0x0000000300037305 */ /* 0x000e24000021f000 */
[----:B0-----:R-:W-:-:S04]  /*105a0*/  IMAD.MOV R11, RZ, RZ, -R3 ;  /* 0x000000ffff0b7224 */ /* 0x001fc800078e0a03 */
[----:B------:R-:W-:Y:S01]  /*105b0*/  IMAD R9, R11, R8, RZ ;  /* 0x000000080b097224 */ /* 0x000fe200078e02ff */
[----:B------:R-:W-:-:S03]  /*105c0*/  IABS R11, R4 ;  /* 0x00000004000b7213 */ /* 0x000fc60000000000 */
[----:B------:R-:W-:-:S04]  /*105d0*/  IMAD.HI.U32 R2, R3, R9, R2 ;  /* 0x0000000903027227 */ /* 0x000fc800078e0002 */
[----:B------:R-:W-:Y:S02]  /*105e0*/  IMAD.MOV.U32 R9, RZ, RZ, R11 ;  /* 0x000000ffff097224 */ /* 0x000fe400078e000b */
        /* <DEDUP_REMOVED lines=9> */
[----:B------:R-:W-:Y:S01]  /*10680*/  ISETP.GE.AND P2, PT, R3, RZ, PT ;  /* 0x000000ff0300720c */ /* 0x000fe20003f46270 */
[----:B------:R-:W-:-:S06]  /*10690*/  IMAD.IADD R3, R4, 0x1, R6 ;  /* 0x0000000104037824 */ /* 0x000fcc00078e0206 */
[----:B------:R-:W-:-:S06]  /*106a0*/  @P0 VIADD R2, R2, 0x1 ;  /* 0x0000000102020836 */ /* 0x000fcc0000000000 */
[----:B------:R-:W-:Y:S01]  /*106b0*/  @!P2 IMAD.MOV R2, RZ, RZ, -R2 ;  /* 0x000000ffff02a224 */ /* 0x000fe200078e0a02 */
[----:B------:R-:W-:Y:S01]  /*106c0*/  @!P1 LOP3.LUT R2, RZ, R7, RZ, 0x33, !PT ;  /* 0x00000007ff029212 */ /* 0x000fe200078e33ff */
[----:B------:R-:W-:-:S03]  /*106d0*/  IMAD.MOV R7, RZ, RZ, -R7 ;  /* 0x000000ffff077224 */ /* 0x000fc600078e0a07 */
[----:B------:R-:W-:Y:S01]  /*106e0*/  LOP3.LUT R17, RZ, R2, RZ, 0x33, !PT ;  /* 0x00000002ff117212 */ /* 0x000fe200078e33ff */
[----:B------:R-:W-:-:S04]  /*106f0*/  IMAD R18, R2, R7, R3 ;  /* 0x0000000702127224 */ /* 0x000fc800078e0203 */
[----:B------:R-:W-:Y:S01]  /*10700*/  IMAD.IADD R17, R0, 0x1, R17 ;  /* 0x0000000100117824 */ /* 0x000fe200078e0211 */
[----:B------:R-:W-:Y:S06]  /*10710*/  BRA `(.L_x_11090) ;  /* 0x00000000000c7947 */ /* 0x000fec0003800000 */
.L_x_11085:
[----:B------:R-:W-:Y:S02]  /*10720*/  IMAD.MOV.U32 R17, RZ, RZ, RZ ;  /* 0x000000ffff117224 */ /* 0x000fe400078e00ff */
[----:B------:R-:W-:Y:S02]  /*10730*/  IMAD.U32 R16, RZ, RZ, UR6 ;  /* 0x00000006ff107e24 */ /* 0x000fe4000f8e00ff */
[----:B------:R-:W-:-:S07]  /*10740*/  IMAD.MOV.U32 R18, RZ, RZ, RZ ;  /* 0x000000ffff127224 */ /* 0x000fce00078e00ff */
.L_x_11090:
[----:B------:R-:W-:-:S13]  /*10750*/  ISETP.NE.AND P0, PT, R5, RZ, PT ;  /* 0x000000ff0500720c */ /* 0x000fda0003f05270 */
[----:B------:R-:W0:Y:S01]  /*10760*/  @!P0 S2R R3, SR_CgaCtaId ;  /* 0x0000000000038919 */ /* 0x000e220000008800 */
[----:B------:R-:W-:-:S04]  /*10770*/  @!P0 MOV R0, 0x400 ;  /* 0x0000040000008802 */ /* 0x000fc80000000f00 */
[----:B0-----:R-:W-:-:S05]  /*10780*/  @!P0 LEA R0, R3, R0, 0x18 ;  /* 0x0000000003008211 */ /* 0x001fca00078ec0ff */
[----:B------:R0:W-:Y:S01]  /*10790*/  @!P0 STS.128 [R0+0x2d8d0], R16 ;  /* 0x02d8d01000008388 */ /* 0x0001e20000000c00 */
[----:B------:R-:W-:Y:S06]  /*107a0*/  BAR.ARV 0x5, 0x200 ;  /* 0x0148000000007b1d */ /* 0x000fec0000002000 */
.L_x_11083:
[----:B------:R2:W-:Y:S01]  /*107b0*/  STL [R1+0x1c], RZ ;  /* 0x00001cff01007387 */ /* 0x0005e20000100800 */
[----:B------:R-:W-:Y:S01]  /*107c0*/  ULDC UR4, c[0x0][0xc3c] ;  /* 0x00030f0000047ab9 */ /* 0x000fe20000000800 */
[----:B------:R-:W-:Y:S01]  /*107d0*/  IMAD.MOV.U32 R26, RZ, RZ, 0x1 ;  /* 0x00000001ff1a7424 */ /* 0x000fe200078e00ff */
[----:B-1----:R-:W-:Y:S01]  /*107e0*/  ISETP.GE.AND P0, PT, R19, UR4, PT ;  /* 0x0000000413007c0c */ /* 0x002fe2000bf06270 */
[----:B------:R-:W-:-:S12]  /*107f0*/  IMAD.MOV.U32 R23, RZ, RZ, RZ ;  /* 0x000000ffff177224 */ /* 0x000fd800078e00ff */
[----:B--2---:R-:W-:Y:S05]  /*10800*/  @P0 BRA `(.L_x_11091) ;  /* 0x0000005400fc0947 */ /* 0x004fea0003800000 */
[----:B------:R-:W1:Y:S01]  /*10810*/  S2R R6, SR_TID.X ;  /* 0x0000000000067919 */ /* 0x000e620000002100 */
        /* <DEDUP_REMOVED lines=10> */
[C---:B-1----:R-:W-:Y:S01]  /*108c0*/  LOP3.LUT R5, R6.reuse, 0x7f, RZ, 0xc0, !PT ;  /* 0x0000007f06057812 */ /* 0x042fe200078ec0ff */
[----:B0-----:R-:W-:-:S04]  /*108d0*/  IMAD.SHL.U32 R0, R6, 0x8, RZ ;  /* 0x0000000806007824 */ /* 0x001fc800078e00ff */
        /* <DEDUP_REMOVED lines=8> */
[----:B------:R-:W-:-:S04]  /*10960*/  LOP3.LUT R0, R0, 0x18, RZ, 0xc0, !PT ;  /* 0x0000001800007812 */ /* 0x000fc800078ec0ff */
[----:B------:R-:W-:Y:S01]  /*10970*/  LOP3.LUT R5, R4, 0x60, R2, 0xf8, !PT ;  /* 0x0000006004057812 */ /* 0x000fe200078ef802 */
[----:B------:R-:W-:Y:S01]  /*10980*/  IMAD R2, R3, 0x2, R22 ;  /* 0x0000000203027824 */ /* 0x000fe200078e0216 */
[C---:B------:R-:W-:Y:S02]  /*10990*/  LOP3.LUT R4, R0.reuse, 0x20, RZ, 0xfc, !PT ;  /* 0x0000002000047812 */ /* 0x040fe400078efcff */
[----:B------:R-:W-:Y:S02]  /*109a0*/  LOP3.LUT R0, R0, 0x40, RZ, 0xfc, !PT ;  /* 0x0000004000007812 */ /* 0x000fe400078efcff */
[----:B------:R3:W-:Y:S05]  /*109b0*/  STL [R1+0x4], R2 ;  /* 0x0000040201007387 */ /* 0x0007ea0000100800 */
.L_x_11203:
[----:B------:R-:W-:Y:S05]  /*109c0*/  YIELD ;  /* 0x0000000000007946 */ /* 0x000fea0003800000 */
[----:B------:R-:W-:Y:S01]  /*109d0*/  ULDC.64 UR4, c[0x0][0xa28] ;  /* 0x00028a0000047ab9 */ /* 0x000fe20000000a00 */
[----:B------:R-:W-:Y:S01]  /*109e0*/  IMAD.MOV.U32 R0, RZ, RZ, RZ ;  /* 0x000000ffff007224 */ /* 0x000fe200078e00ff */
[----:B------:R-:W-:Y:S01]  /*109f0*/  ISETP.NE.U32.AND P0, PT, RZ, UR4, PT ;  /* 0x00000004ff007c0c */ /* 0x000fe2000bf05070 */
[----:B0-----:R-:W0:Y:S01]  /*10a00*/  LDC.64 R4, c[0x0][0xa00] ;  /* 0x00028000ff047b82 */ /* 0x001e220000000a00 */
[----:B------:R-:W-:Y:S01]  /*10a10*/  IMAD.MOV.U32 R8, RZ, RZ, RZ ;  /* 0x000000ffff087224 */ /* 0x000fe200078e00ff */
[----:B------:R-:W-:Y:S01]  /*10a20*/  ULDC.64 UR6, c[0x0][0xa08] ;  /* 0x0002820000067ab9 */ /* 0x000fe20000000a00 */
[----:B------:R-:W-:Y:S01]  /*10a30*/  ISETP.NE.AND.EX P0, PT, RZ, UR5, PT, P0 ;  /* 0x00000005ff007c0c */ /* 0x000fe2000bf05300 */
[----:B------:R-:W-:-:S12]  /*10a40*/  ULDC.64 UR4, c[0x0][0xa18] ;  /* 0x0002860000047ab9 */ /* 0x000fd80000000a00 */
[----:B-1-3--:R-:W1:Y:S02]  /*10a50*/  @P0 LDC.64 R2, c[0x0][0xa28] ;  /* 0x00028a00ff020b82 */ /* 0x00ae640000000a00 */
[----:B-1----:R-:W-:-:S05]  /*10a60*/  @P0 IMAD.WIDE R2, R19, 0x4, R2 ;  /* 0x0000000413020825 */ /* 0x002fca00078e0202 */
[----:B------:R1:W5:Y:S01]  /*10a70*/  @P0 LDG.E R0, desc[UR50][R2.64] ;  /* 0x0000003202000981 */ /* 0x000362000c1e1900 */
[----:B------:R-:W-:Y:S01]  /*10a80*/  ISETP.NE.U32.AND P0, PT, RZ, UR4, PT ;  /* 0x00000004ff007c0c */ /* 0x000fe2000bf05070 */
[----:B0-----:R-:W-:Y:S01]  /*10a90*/  IMAD.WIDE R4, R19, 0x4, R4 ;  /* 0x0000000413047825 */ /* 0x001fe200078e0204 */
[----:B------:R-:W-:Y:S02]  /*10aa0*/  ISETP.NE.U32.AND P1, PT, RZ, UR6, PT ;  /* 0x00000006ff007c0c */ /* 0x000fe4000bf25070 */
[----:B------:R-:W-:Y:S01]  /*10ab0*/  ISETP.NE.AND.EX P2, PT, RZ, UR5, PT, P0 ;  /* 0x00000005ff007c0c */ /* 0x000fe2000bf45300 */
[----:B------:R-:W-:Y:S01]  /*10ac0*/  ULDC.64 UR4, c[0x0][0xa00] ;  /* 0x0002800000047ab9 */ /* 0x000fe20000000a00 */
[----:B------:R-:W-:Y:S01]  /*10ad0*/  ISETP.NE.AND.EX P1, PT, RZ, UR7, PT, P1 ;  /* 0x00000007ff007c0c */ /* 0x000fe2000bf25310 */
[----:B------:R-:W-:Y:S01]  /*10ae0*/  IMAD.MOV.U32 R27, RZ, RZ, RZ ;  /* 0x000000ffff1b7224 */ /* 0x000fe200078e00ff */
[----:B------:R-:W-:Y:S01]  /*10af0*/  ISETP.NE.U32.AND P0, PT, RZ, UR4, PT ;  /* 0x00000004ff007c0c */ /* 0x000fe2000bf05070 */
[----:B-1----:R-:W0:Y:S03]  /*10b00*/  LDC.64 R2, c[0x0][0xa08] ;  /* 0x00028200ff027b82 */ /* 0x002e260000000a00 */
[----:B------:R-:W-:-:S05]  /*10b10*/  ISETP.NE.AND.EX P0, PT, RZ, UR5, PT, P0 ;  /* 0x00000005ff007c0c */ /* 0x000fca000bf05300 */
[----:B------:R-:W1:Y:S08]  /*10b20*/  @P2 LDC.64 R6, c[0x0][0xa18] ;  /* 0x00028600ff062b82 */ /* 0x000e700000000a00 */
[----:B--2---:R-:W2:Y:S01]  /*10b30*/  @P0 LDG.E R8, desc[UR50][R4.64] ;  /* 0x0000003204080981 */ /* 0x004ea2000c1e1900 */
        /* <DEDUP_REMOVED lines=16> */
[----:B------:R-:W-:Y:S01]  /*10c40*/  IMAD.MOV.U32 R9, RZ, RZ, R8 ;  /* 0x000000ffff097224 */ /* 0x000fe200078e0008 */
[----:B----4-:R-:W-:Y:S06]  /*10c50*/  @P2 BRA `(.L_x_11092) ;  /* 0x0000000000142947 */ /* 0x010fec0003800000 */
[----:B------:R-:W-:Y:S05]  /*10c60*/  @!P0 BRA `(.L_x_11092) ;  /* 0x0000000000108947 */ /* 0x000fea0003800000 */
[----:B0-----:R-:W2:Y:S04]  /*10c70*/  LDG.E R8, desc[UR50][R4.64] ;  /* 0x0000003204087981 */ /* 0x001ea8000c1e1900 */
[----:B------:R-:W2:Y:S02]  /*10c80*/  LDG.E R7, desc[UR50][R4.64+0x4] ;  /* 0x0000043204077981 */ /* 0x000ea4000c1e1900 */
[----:B--2---:R-:W-:-:S05]  /*10c90*/  IMAD.IADD R9, R7, 0x1, -R8 ;  /* 0x0000000107097824 */ /* 0x004fca00078e0a08 */
[----:B------:R1:W-:Y:S02]  /*10ca0*/  STL [R1+0x10], R9 ;  /* 0x0000100901007387 */ /* 0x0003e40000100800 */
.L_x_11092:
[----:B------:R-:W-:Y:S01]  /*10cb0*/  ULDC.64 UR4, c[0x0][0xa20] ;  /* 0x0002880000047ab9 */ /* 0x000fe20000000a00 */
[----:B-----5:R-:W-:Y:S01]  /*10cc0*/  IMAD.IADD R27, R27, 0x1, R0 ;  /* 0x000000011b1b7824 */ /* 0x020fe200078e0200 */
[----:B------:R-:W-:-:S04]  /*10cd0*/  ISETP.NE.U32.AND P0, PT, RZ, UR4, PT ;  /* 0x00000004ff007c0c */ /* 0x000fc8000bf05070 */
[----:B------:R-:W-:-:S13]  /*10ce0*/  ISETP.NE.AND.EX P0, PT, RZ, UR5, PT, P0 ;  /* 0x00000005ff007c0c */ /* 0x000fda000bf05300 */
[----:B------:R-:W-:Y:S05]  /*10cf0*/  @!P0 BRA `(.L_x_11093) ;  /* 0x0000000000108947 */ /* 0x000fea0003800000 */
[----:B------:R-:W2:Y:S02]  /*10d00*/  LDC.64 R2, c[0x0][0xa20] ;  /* 0x00028800ff027b82 */ /* 0x000ea40000000a00 */
[----:B--2---:R-:W-:-:S05]  /*10d10*/  IMAD.WIDE R2, R19, 0x4, R2 ;  /* 0x0000000413027825 */ /* 0x004fca00078e0202 */
[----:B------:R2:W5:Y:S01]  /*10d20*/  LDG.E R6, desc[UR50][R2.64] ;  /* 0x0000003202067981 */ /* 0x000562000c1e1900 */
[----:B------:R-:W-:Y:S05]  /*10d30*/  BRA `(.L_x_11094) ;  /* 0x0000000000107947 */ /* 0x000fea0003800000 */
.L_x_11093:
[----:B------:R-:W-:Y:S05]  /*10d40*/  @!P1 BRA `(.L_x_11094) ;  /* 0x00000000000c9947 */ /* 0x000fea0003800000 */
[----:B------:R-:W2:Y:S04]  /*10d50*/  LDG.E R5, desc[UR50][R2.64] ;  /* 0x0000003202057981 */ /* 0x000ea8000c1e1900 */
[----:B------:R-:W2:Y:S02]  /*10d60*/  LDG.E R6, desc[UR50][R2.64+0x4] ;  /* 0x0000043202067981 */ /* 0x000ea4000c1e1900 */
[----:B--2---:R-:W-:-:S07]  /*10d70*/  IMAD.IADD R6, R6, 0x1, -R5 ;  /* 0x0000000106067824 */ /* 0x004fce00078e0a05 */
.L_x_11094:
[----:B--2---:R-:W2:Y:S01]  /*10d80*/  LDC R2, c[0x0][0x448] ;  /* 0x00011200ff027b82 */ /* 0x004ea20000000800 */
[----:B0-----:R-:W-:Y:S02]  /*10d90*/  IMAD R8, R17, 0xc0, RZ ;  /* 0x000000c011087824 */ /* 0x001fe400078e02ff */
[----:B-----5:R-:W-:Y:S02]  /*10da0*/  IMAD.IADD R6, R6, 0x1, -R0 ;  /* 0x0000000106067824 */ /* 0x020fe400078e0a00 */
[----:B------:R-:W-:Y:S01]  /*10db0*/  VIADD R0, R8, 0xbf ;  /* 0x000000bf08007836 */ /* 0x000fe20000000000 */
[----:B------:R0:W-:Y:S01]  /*10dc0*/  STL [R1+0xc], R8 ;  /* 0x00000c0801007387 */ /* 0x0001e20000100800 */
[----:B--2---:R-:W-:Y:S02]  /*10dd0*/  ISETP.NE.AND P1, PT, R2, 0x1, PT ;  /* 0x000000010200780c */ /* 0x004fe40003f25270 */
[----:B------:R-:W2:Y:S11]  /*10de0*/  LDC.64 R2, c[0x0][0x9e0] ;  /* 0x00027800ff027b82 */ /* 0x000eb60000000a00 */
[----:B------:R-:W3:Y:S08]  /*10df0*/  @P1 LDC R5, c[0x0][0x44c] ;  /* 0x00011300ff051b82 */ /* 0x000ef00000000800 */
[----:B------:R-:W4:Y:S01]  /*10e00*/  @P1 LDC R4, c[0x0][0x450] ;  /* 0x00011400ff041b82 */ /* 0x000f220000000800 */
[----:B--2---:R-:W-:Y:S01]  /*10e10*/  ISETP.GE.AND P2, PT, R3, 0x1, PT ;  /* 0x000000010300780c */ /* 0x004fe20003f46270 */
[----:B---3--:R-:W-:-:S05]  /*10e20*/  @P1 IMAD.HI.U32 R5, R0, R5, RZ ;  /* 0x0000000500051227 */ /* 0x008fca00078e00ff */
[----:B----4-:R-:W-:Y:S02]  /*10e30*/  @P1 SHF.R.U32.HI R0, RZ, R4, R5 ;  /* 0x00000004ff001219 */ /* 0x010fe40000011605 */
[----:B------:R-:W-:-:S05]  /*10e40*/  IADD3 R5, R6, 0x1, -R9 ;  /* 0x0000000106057810 */ /* 0x000fca0007ffe809 */
[----:B------:R-:W-:-:S04]  /*10e50*/  IMAD.IADD R7, R5, 0x1, R0 ;  /* 0x0000000105077824 */ /* 0x000fc800078e0200 */
[----:B------:R-:W-:Y:S01]  /*10e60*/  IMAD.IADD R2, R7, 0x1, R2 ;  /* 0x0000000107027824 */ /* 0x000fe200078e0202 */
[----:B0-----:R-:W-:Y:S06]  /*10e70*/  @!P2 BRA `(.L_x_11095) ;  /* 0x000000000048a947 */ /* 0x001fec0003800000 */
        /* <DEDUP_REMOVED lines=11> */
.L_x_11097:
[----:B------:R-:W-:-:S13]  /*10f30*/  ISETP.NE.AND P0, PT, R3, 0x1, PT ;  /* 0x000000010300780c */ /* 0x000fda0003f05270 */
[----:B------:R-:W0:Y:S02]  /*10f40*/  @P0 LDC.64 R4, c[0x0][0x9e8] ;  /* 0x00027a00ff040b82 */ /* 0x000e240000000a00 */
[----:B0-----:R-:W-:-:S05]  /*10f50*/  @P0 IMAD.HI.U32 R4, R0, R4, RZ ;  /* 0x0000000400040227 */ /* 0x001fca00078e00ff */
[----:B------:R-:W-:-:S07]  /*10f60*/  @P0 SHF.R.U32.HI R0, RZ, R5, R4 ;  /* 0x00000005ff000219 */ /* 0x000fce0000011604 */
.L_x_11098:
[----:B------:R-:W-:Y:S05]  /*10f70*/  BSYNC B0 ;  /* 0x0000000000007941 */ /* 0x000fea0003800000 */
.L_x_11096:
[----:B------:R-:W-:-:S05]  /*10f80*/  IMAD R5, R0, R3, R3 ;  /* 0x0000000300057224 */ /* 0x000fca00078e0203 */
[----:B------:R-:W-:-:S07]  /*10f90*/  VIMNMX R2, R2, R5, PT ;  /* 0x0000000502027248 */ /* 0x000fce0003fe0100 */
.L_x_11095:
[----:B------:R-:W0:Y:S01]  /*10fa0*/  @P1 LDC R0, c[0x0][0x44c] ;  /* 0x00011300ff001b82 */ /* 0x000e220000000800 */
[----:B------:R-:W-:Y:S01]  /*10fb0*/  VIADD R2, R2, 0x7f ;  /* 0x0000007f02027836 */ /* 0x000fe20000000000 */
[----:B------:R-:W-:Y:S01]  /*10fc0*/  ULDC UR4, c[0x0][0x9dc] ;  /* 0x0002770000047ab9 */ /* 0x000fe20000000800 */
[----:B------:R-:W-:-:S05]  /*10fd0*/  IMAD.MOV.U32 R5, RZ, RZ, R8 ;  /* 0x000000ffff057224 */ /* 0x000fca00078e0008 */
[----:B------:R-:W2:Y:S01]  /*10fe0*/  @P1 LDC R7, c[0x0][0x450] ;  /* 0x00011400ff071b82 */ /* 0x000ea20000000800 */
[----:B0-----:R-:W-:-:S05]  /*10ff0*/  @P1 IMAD.HI.U32 R0, R8, R0, RZ ;  /* 0x0000000008001227 */ /* 0x001fca00078e00ff */
[----:B--2---:R-:W-:Y:S01]  /*11000*/  @P1 SHF.R.U32.HI R5, RZ, R7, R0 ;  /* 0x00000007ff051219 */ /* 0x004fe20000011600 */
[----:B------:R-:W-:Y:S01]  /*11010*/  VIADD R0, R6, 0x7f ;  /* 0x0000007f06007836 */ /* 0x000fe20000000000 */
[----:B------:R-:W-:Y:S02]  /*11020*/  SHF.R.S32.HI R7, RZ, 0x1f, R2 ;  /* 0x0000001fff077819 */ /* 0x000fe40000011402 */
[----:B------:R-:W-:Y:S02]  /*11030*/  IADD3 R6, R5, R6, -R9 ;  /* 0x0000000605067210 */ /* 0x000fe40007ffe809 */
[----:B------:R-:W-:Y:S02]  /*11040*/  LEA.HI R2, R7, R2, RZ, 0x7 ;  /* 0x0000000207027211 */ /* 0x000fe400078f38ff */
[----:B------:R-:W-:Y:S02]  /*11050*/  SHF.R.S32.HI R7, RZ, 0x1f, R0 ;  /* 0x0000001fff077819 */ /* 0x000fe40000011400 */
[----:B------:R-:W-:-:S02]  /*11060*/  SHF.R.S32.HI R2, RZ, 0x7, R2 ;  /* 0x00000007ff027819 */ /* 0x000fc40000011402 */
[----:B------:R-:W-:Y:S01]  /*11070*/  LEA.HI R7, R7, R0, RZ, 0x7 ;  /* 0x0000000007077211 */ /* 0x000fe200078f38ff */
[----:B------:R-:W-:-:S03]  /*11080*/  VIADD R0, R6, -UR4 ;  /* 0x8000000406007c36 */ /* 0x000fc60008000000 */
[----:B------:R-:W-:-:S04]  /*11090*/  SHF.R.S32.HI R7, RZ, 0x7, R7 ;  /* 0x00000007ff077819 */ /* 0x000fc80000011407 */
[----:B------:R-:W-:-:S05]  /*110a0*/  VIMNMX R24, R7, R2, PT ;  /* 0x0000000207187248 */ /* 0x000fca0003fe0100 */
[----:B------:R0:W-:Y:S01]  /*110b0*/  STL [R1+0x8], R24 ;  /* 0x0000081801007387 */ /* 0x0001e20000100800 */
[----:B------:R-:W-:Y:S05]  /*110c0*/  @!P2 BRA `(.L_x_11099) ;  /* 0x000000000048a947 */ /* 0x000fea0003800000 */
[----:B------:R-:W-:Y:S01]  /*110d0*/  IMAD.MOV.U32 R2, RZ, RZ, R6 ;  /* 0x000000ffff027224 */ /* 0x000fe200078e0006 */
[----:B------:R-:W-:Y:S04]  /*110e0*/  BSSY B0, `(.L_x_11100) ;  /* 0x000000e000007945 */ /* 0x000fe80003800000 */
[----:B------:R-:W-:-:S13]  /*110f0*/  ISETP.GT.AND P0, PT, R2, -0x1, PT ;  /* 0xffffffff0200780c */ /* 0x000fda0003f04270 */
[----:B------:R-:W-:Y:S05]  /*11100*/  @P0 BRA `(.L_x_11101) ;  /* 0x00000000001c0947 */ /* 0x000fea0003800000 */
[----:B------:R-:W-:Y:S02]  /*11110*/  ISETP.NE.AND P0, PT, R3, 0x1, PT ;  /* 0x000000010300780c */ /* 0x000fe40003f05270 */
[----:B------:R-:W-:-:S11]  /*11120*/  LOP3.LUT R7, RZ, R2, RZ, 0x33, !PT ;  /* 0x00000002ff077212 */ /* 0x000fd600078e33ff */
[----:B------:R-:W2:Y:S02]  /*11130*/  @P0 LDC.64 R4, c[0x0][0x9e8] ;  /* 0x00027a00ff040b82 */ /* 0x000ea40000000a00 */
[----:B--2---:R-:W-:-:S05]  /*11140*/  @P0 IMAD.HI.U32 R4, R7, R4, RZ ;  /* 0x0000000407040227 */ /* 0x004fca00078e00ff */
[----:B------:R-:W-:-:S04]  /*11150*/  @P0 SHF.R.U32.HI R7, RZ, R5, R4 ;  /* 0x00000005ff070219 */ /* 0x000fc80000011604 */
[----:B------:R-:W-:Y:S01]  /*11160*/  LOP3.LUT R2, RZ, R7, RZ, 0x33, !PT ;  /* 0x00000007ff027212 */ /* 0x000fe200078e33ff */
[----:B------:R-:W-:Y:S06]  /*11170*/  BRA `(.L_x_11102) ;  /* 0x0000000000107947 */ /* 0x000fec0003800000 */
.L_x_11101:
[----:B------:R-:W-:-:S13]  /*11180*/  ISETP.NE.AND P0, PT, R3, 0x1, PT ;  /* 0x000000010300780c */ /* 0x000fda0003f05270 */
[----:B------:R-:W2:Y:S02]  /*11190*/  @P0 LDC.64 R4, c[0x0][0x9e8] ;  /* 0x00027a00ff040b82 */ /* 0x000ea40000000a00 */
[----:B--2---:R-:W-:-:S05]  /*111a0*/  @P0 IMAD.HI.U32 R4, R2, R4, RZ ;  /* 0x0000000402040227 */ /* 0x004fca00078e00ff */
[----:B------:R-:W-:-:S07]  /*111b0*/  @P0 SHF.R.U32.HI R2, RZ, R5, R4 ;  /* 0x00000005ff020219 */ /* 0x000fce0000011604 */
.L_x_11102:
[----:B------:R-:W-:Y:S05]  /*111c0*/  BSYNC B0 ;  /* 0x0000000000007941 */ /* 0x000fea0003800000 */
.L_x_11100:
[----:B------:R-:W-:-:S05]  /*111d0*/  IMAD R3, R2, R3, RZ ;  /* 0x0000000302037224 */ /* 0x000fca00078e02ff */
[----:B------:R-:W-:-:S07]  /*111e0*/  VIMNMX R0, R0, R3, !PT ;  /* 0x0000000300007248 */ /* 0x000fce0007fe0100 */
.L_x_11099:
[----:B------:R-:W-:Y:S01]  /*111f0*/  SHF.R.S32.HI R3, RZ, 0x1f, R0 ;  /* 0x0000001fff037819 */ /* 0x000fe20000011400 */
[----:B------:R-:W-:Y:S03]  /*11200*/  BSSY B7, `(.L_x_11103) ;  /* 0x000041c000077945 */ /* 0x000fe60003800000 */
[----:B------:R-:W-:-:S04]  /*11210*/  LEA.HI R3, R3, R0, RZ, 0x7 ;  /* 0x0000000003037211 */ /* 0x000fc800078f38ff */
[----:B------:R-:W-:-:S04]  /*11220*/  SHF.R.S32.HI R3, RZ, 0x7, R3 ;  /* 0x00000007ff037819 */ /* 0x000fc80000011403 */
[----:B------:R-:W-:-:S04]  /*11230*/  VIMNMX R29, RZ, R3, !PT ;  /* 0x00000003ff1d7248 */ /* 0x000fc80007fe0100 */
[----:B------:R-:W-:-:S13]  /*11240*/  ISETP.GT.AND P0, PT, R24, R29, PT ;  /* 0x0000001d1800720c */ /* 0x000fda0003f04270 */
        /* <DEDUP_REMOVED lines=8> */
[----:B------:R-:W2:Y:S02]  /*112d0*/  FLO.U32 R0, UR4 ;  /* 0x0000000400007d00 */ /* 0x000ea400080e0000 */
        /* <DEDUP_REMOVED lines=9> */
.L_x_11104:
        /* <DEDUP_REMOVED lines=20> */
.L_x_11107:
[----:B------:R-:W-:Y:S05]  /*114b0*/  BSYNC B6 ;  /* 0x0000000000067941 */ /* 0x000fea0003800000 */
.L_x_11106:
        /* <DEDUP_REMOVED lines=20> */
.L_x_11110:
        /* <DEDUP_REMOVED lines=15> */
.L_x_11109:
[----:B------:R-:W-:Y:S05]  /*116f0*/  BSYNC B6 ;  /* 0x0000000000067941 */ /* 0x000fea0003800000 */
.L_x_11108:
[----:B------:R-:W-:Y:S01]  /*11700*/  ULDC.64 UR4, c[0x0][0x9f8] ;  /* 0x00027e0000047ab9 */ /* 0x000fe20000000a00 */
[----:B------:R-:W-:Y:S01]  /*11710*/  IMAD.MOV.U32 R25, RZ, RZ, R19 ;  /* 0x000000ffff197224 */ /* 0x000fe200078e0013 */
[----:B------:R-:W-:-:S04]  /*11720*/  ISETP.NE.U32.AND P0, PT, RZ, UR4, PT ;  /* 0x00000004ff007c0c */ /* 0x000fc8000bf05070 */
[----:B------:R-:W-:Y:S01]  /*11730*/  ISETP.NE.AND.EX P0, PT, RZ, UR5, PT, P0 ;  /* 0x00000005ff007c0c */ /* 0x000fe2000bf05300 */
[----:B------:R-:W-:-:S12]  /*11740*/  ULDC.64 UR4, c[0x0][0xa08] ;  /* 0x0002820000047ab9 */ /* 0x000fd80000000a00 */
[----:B------:R-:W2:Y:S02]  /*11750*/  @P0 LDC.64 R2, c[0x0][0x9f8] ;  /* 0x00027e00ff020b82 */ /* 0x000ea40000000a00 */
[----:B--2---:R-:W-:-:S05]  /*11760*/  @P0 IMAD.WIDE R2, R19, 0x4, R2 ;  /* 0x0000000413020825 */ /* 0x004fca00078e0202 */
[----:B------:R2:W3:Y:S01]  /*11770*/  @P0 LDG.E R25, desc[UR50][R2.64] ;  /* 0x0000003202190981 */ /* 0x0004e2000c1e1900 */
[----:B0-----:R-:W-:Y:S01]  /*11780*/  VIADD R24, R24, 0xffffffff ;  /* 0xffffffff18187836 */ /* 0x001fe20000000000 */
[----:B--2---:R-:W0:Y:S02]  /*11790*/  LDC.64 R2, c[0x0][0x418] ;  /* 0x00010600ff027b82 */ /* 0x004e240000000a00 */
[----:B0-----:R-:W-:Y:S01]  /*117a0*/  LOP3.LUT P0, RZ, R2, UR4, RZ, 0xfc, !PT ;  /* 0x0000000402ff7c12 */ /* 0x001fe2000f80fcff */
[----:B------:R-:W-:-:S03]  /*117b0*/  UMOV UR4, 0xffffffff ;  /* 0xffffffff00047882 */ /* 0x000fc60000000000 */
[----:B------:R-:W-:Y:S02]  /*117c0*/  LOP3.LUT P0, RZ, R3, UR5, RZ, 0xfc, P0 ;  /* 0x0000000503ff7c12 */ /* 0x000fe4000800fcff */
[----:B---3--:R-:W-:Y:S02]  /*117d0*/  SHF.R.S32.HI R28, RZ, 0x1f, R25 ;  /* 0x0000001fff1c7819 */ /* 0x008fe40000011419 */
[----:B------:R-:W-:Y:S01]  /*117e0*/  SEL R17, R25, RZ, !P0 ;  /* 0x000000ff19117207 */ /* 0x000fe20004000000 */
[----:B------:R-:W-:Y:S08]  /*117f0*/  BRA.DIV UR4, `(.L_x_11111) ;  /* 0x0000004e04bc7947 */ /* 0x000ff0000b800000 */
[----:B------:R-:W0:Y:S02]  /*11800*/  S2R R0, SR_TID.X ;  /* 0x0000000000007919 */ /* 0x000e240000002100 */
[----:B0-----:R-:W-:-:S04]  /*11810*/  SHF.R.U32.HI R0, RZ, 0x5, R0 ;  /* 0x00000005ff007819 */ /* 0x001fc80000011600 */
[----:B------:R-:W-:-:S05]  /*11820*/  LOP3.LUT R0, R0, 0x3, RZ, 0xc0, !PT ;  /* 0x0000000300007812 */ /* 0x000fca00078ec0ff */
[----:B------:R0:W2:Y:S02]  /*11830*/  SHFL.IDX PT, R14, R0, RZ, 0x1f ;  /* 0x00001fff000e7589 */ /* 0x0000a400000e0000 */
.L_x_11219:
[----:B0-----:R-:W3:Y:S01]  /*11840*/  LDL.LU R0, [R1] ;  /* 0x0000000001007983 */ /* 0x001ee20000300800 */
[----:B------:R-:W-:Y:S02]  /*11850*/  PLOP3.LUT P1, PT, PT, PT, PT, 0x8, 0x0 ;  /* 0x000000000000781c */ /* 0x000fe40003f2e170 */
[----:B--2---:R-:W-:Y:S02]  /*11860*/  ISETP.NE.AND P0, PT, R14, RZ, PT ;  /* 0x000000ff0e00720c */ /* 0x004fe40003f05270 */
[----:B---3--:R-:W-:-:S09]  /*11870*/  LOP3.LUT R0, R0, 0xfffffffe, RZ, 0xc0, !PT ;  /* 0xfffffffe00007812 */ /* 0x008fd200078ec0ff */
[----:B------:R-:W-:-:S05]  /*11880*/  @P1 LOP3.LUT R0, R0, 0x1, RZ, 0xfc, !PT ;  /* 0x0000000100001812 */ /* 0x000fca00078efcff */
[----:B------:R0:W-:Y:S01]  /*11890*/  STL [R1], R0 ;  /* 0x0000000001007387 */ /* 0x0001e20000100800 */
[----:B------:R-:W-:Y:S05]  /*118a0*/  @P0 BRA `(.L_x_11112) ;  /* 0x0000000400200947 */ /* 0x000fea0003800000 */
[----:B------:R-:W-:-:S03]  /*118b0*/  UMOV UR4, 0xffffffff ;  /* 0xffffffff00047882 */ /* 0x000fc60000000000 */
[----:B------:R-:W-:Y:S05]  /*118c0*/  BRA.DIV UR4, `(.L_x_11113) ;  /* 0x0000004e04bc7947 */ /* 0x000fea000b800000 */
[----:B------:R-:W-:-:S13]  /*118d0*/  ELECT P6, URZ, PT ;  /* 0x00000000003f782f */ /* 0x000fda00038c0000 */
.L_x_11222:
[----:B------:R-:W-:Y:S05]  /*118e0*/  @!P6 BRA `(.L_x_11112) ;  /* 0x000000040010e947 */ /* 0x000fea0003800000 */
[----:B------:R-:W-:-:S04]  /*118f0*/  ISETP.NE.U32.AND P0, PT, R2, RZ, PT ;  /* 0x000000ff0200720c */ /* 0x000fc80003f05070 */
[----:B------:R-:W-:-:S13]  /*11900*/  ISETP.NE.AND.EX P0, PT, R3, RZ, PT, P0 ;  /* 0x000000ff0300720c */ /* 0x000fda0003f05300 */
[----:B------:R-:W-:Y:S05]  /*11910*/  @!P0 BRA `(.L_x_11114) ;  /* 0x0000000000448947 */ /* 0x000fea0003800000 */
[----:B------:R-:W2:Y:S01]  /*11920*/  LDC R6, c[0x0][0x43c] ;  /* 0x00010f00ff067b82 */ /* 0x000ea20000000800 */
[----:B------:R-:W-:Y:S01]  /*11930*/  ULDC.64 UR4, c[0x0][0x428] ;  /* 0x00010a0000047ab9 */ /* 0x000fe20000000a00 */
[----:B--2---:R-:W-:-:S13]  /*11940*/  ISETP.NE.AND P0, PT, R6, 0x1, PT ;  /* 0x000000010600780c */ /* 0x004fda0003f05270 */
[----:B------:R-:W0:Y:S02]  /*11950*/  @P0 LDC.64 R4, c[0x0][0x440] ;  /* 0x00011000ff040b82 */ /* 0x000e240000000a00 */
        /* <DEDUP_REMOVED lines=13> */
.L_x_11114:
[----:B0-----:R-:W-:Y:S01]  /*11a30*/  IMAD R0, R23, 0x8, R22 ;  /* 0x0000000817007824 */ /* 0x001fe200078e0216 */
[----:B--2---:R-:W-:-:S04]  /*11a40*/  SHF.L.U32 R3, R26, 0x1f, RZ ;  /* 0x0000001f1a037819 */ /* 0x004fc800000006ff */
[----:B------:R-:W0:Y:S02]  /*11a50*/  SYNCS.PHASECHK.TRANS64.TRYWAIT P0, [R0+URZ+0x2d840], R3 ;  /* 0x02d84003000075a7 */ /* 0x000e24000800017f */
[----:B0-----:R-:W-:Y:S05]  /*11a60*/  @!P0 BRA `(.L_x_11115) ;  /* 0x0000004c00748947 */ /* 0x001fea0003800000 */
.L_x_11223:
        /* <DEDUP_REMOVED lines=11> */
.L_x_11116:
[----:B------:R-:W2:Y:S01]  /*11b20*/  LDL.LU R2, [R1] ;  /* 0x0000000001027983 */ /* 0x000ea20000300800 */
[----:B------:R-:W-:Y:S01]  /*11b30*/  R2UR UR9, R0 ;  /* 0x00000000000972ca */ /* 0x000fe200000e0000 */
[----:B0-----:R-:W-:Y:S01]  /*11b40*/  IMAD R0, R23, 0x6000, R22 ;  /* 0x0000600017007824 */ /* 0x001fe200078e0216 */
        /* <DEDUP_REMOVED lines=11> */
[----:B------:R-:W-:-:S04]  /*11c00*/  UIADD3 UR9, UR9, 0x2d830, URZ ;  /* 0x0002d83009097890 */ /* 0x000fc8000fffe03f */
[----:B------:R-:W-:Y:S02]  /*11c10*/  ULEA UR11, UR11, UR5, 0x7 ;  /* 0x000000050b0b7291 */ /* 0x000fe4000f8e383f */
[----:B------:R-:W-:Y:S02]  /*11c20*/  UIADD3 UR14, UR8, 0x15400, URZ ;  /* 0x00015400080e7890 */ /* 0x000fe4000fffe03f */
        /* <DEDUP_REMOVED lines=11> */
[----:B------:R3:W-:Y:S01]  /*11ce0*/  UTMALDG.4D [UR8], [UR4], desc[UR6] ;  /* 0x00000608040075b4 */ /* 0x0007e20008019000 */
[----:B--2---:R-:W-:-:S04]  /*11cf0*/  LOP3.LUT R2, R2, 0xfffffffe, RZ, 0xc0, !PT ;  /* 0xfffffffe02027812 */ /* 0x004fc800078ec0ff */
[----:B------:R-:W-:-:S05]  /*11d00*/  @P0 LOP3.LUT R2, R2, 0x1, RZ, 0xfc, !PT ;  /* 0x0000000102020812 */ /* 0x000fca00078efcff */
[----:B------:R3:W-:Y:S01]  /*11d10*/  STL [R1], R2 ;  /* 0x0000000201007387 */ /* 0x0007e20000100800 */
[----:B------:R-:W-:Y:S01]  /*11d20*/  NOP ;  /* 0x0000000000007918 */ /* 0x000fe20000000000 */
.L_x_11112:
[----:B------:R-:W0:Y:S01]  /*11d30*/  LDL.LU R3, [R1+0x14] ;  /* 0x0000140001037983 */ /* 0x000e220000300800 */
[----:B------:R-:W-:Y:S05]  /*11d40*/  WARPSYNC.ALL ;  /* 0x0000000000007948 */ /* 0x000fea0003800000 */
[----:B---3--:R-:W-:Y:S01]  /*11d50*/  ULDC.64 UR4, c[0x0][0x298] ;  /* 0x0000a60000047ab9 */ /* 0x008fe20000000a00 */
[----:B------:R-:W-:Y:S01]  /*11d60*/  ULDC.64 UR6, c[0x0][0xa00] ;  /* 0x0002800000067ab9 */ /* 0x000fe20000000a00 */
[----:B------:R-:W-:Y:S01]  /*11d70*/  VIADD R2, R22, 0xc400 ;  /* 0x0000c40016027836 */ /* 0x000fe20000000000 */
[----:B------:R-:W-:Y:S01]  /*11d80*/  BAR.SYNC.DEFER_BLOCKING 0x8, 0x200 ;  /* 0x0208000000007b1d */ /* 0x000fe20000010000 */
[----:B------:R-:W-:-:S03]  /*11d90*/  ISETP.NE.U32.AND P0, PT, RZ, UR6, PT ;  /* 0x00000006ff007c0c */ /* 0x000fc6000bf05070 */
[----:B------:R-:W-:Y:S02]  /*11da0*/  LOP3.LUT P1, RZ, R2, 0x1bf, RZ, 0xc0, !PT ;  /* 0x000001bf02ff7812 */ /* 0x000fe4000782c0ff */
[----:B------:R-:W-:Y:S01]  /*11db0*/  ISETP.NE.AND.EX P0, PT, RZ, UR7, PT, P0 ;  /* 0x00000007ff007c0c */ /* 0x000fe2000bf05300 */
[----:B------:R-:W-:Y:S01]  /*11dc0*/  BSSY B6, `(.L_x_11117) ;  /* 0x0000020000067945 */ /* 0x000fe20003800000 */
[----:B------:R-:W-:Y:S02]  /*11dd0*/  SHF.R.S32.HI R2, RZ, 0x1f, R19 ;  /* 0x0000001fff027819 */ /* 0x000fe40000011413 */
[----:B0-----:R-:W-:Y:S01]  /*11de0*/  SHF.R.S32.HI R0, RZ, 0x1f, R3 ;  /* 0x0000001fff007819 */ /* 0x001fe20000011403 */
[----:B------:R-:W-:-:S04]  /*11df0*/  IMAD.WIDE.U32 R4, R3, UR4, RZ ;  /* 0x0000000403047c25 */ /* 0x000fc8000f8e00ff */
[----:B------:R-:W-:Y:S01]  /*11e00*/  IMAD R0, R0, UR4, RZ ;  /* 0x0000000400007c24 */ /* 0x000fe2000f8e02ff */
[----:B------:R-:W-:Y:S03]  /*11e10*/  STL.64 [R1+0x20], R4 ;  /* 0x0000200401007387 */ /* 0x000fe60000100a00 */
[----:B------:R-:W-:Y:S01]  /*11e20*/  IMAD R0, R3, UR5, R0 ;  /* 0x0000000503007c24 */ /* 0x000fe2000f8e0200 */
[----:B------:R-:W-:Y:S02]  /*11e30*/  SEL R3, R2, RZ, !P0 ;  /* 0x000000ff02037207 */ /* 0x000fe40004000000 */
[----:B------:R-:W-:Y:S01]  /*11e40*/  SHF.R.S32.HI R2, RZ, 0x1f, R18 ;  /* 0x0000001fff027819 */ /* 0x000fe20000011412 */
[----:B------:R-:W-:-:S05]  /*11e50*/  IMAD.IADD R0, R5, 0x1, R0 ;  /* 0x0000000105007824 */ /* 0x000fca00078e0200 */
[----:B------:R0:W-:Y:S04]  /*11e60*/  STL [R1+0x28], R0 ;  /* 0x0000280001007387 */ /* 0x0001e80000100800 */
[----:B------:R2:W-:Y:S01]  /*11e70*/  STL [R1+0x30], R3 ;  /* 0x0000300301007387 */ /* 0x0005e20000100800 */
[----:B0-----:R-:W-:-:S05]  /*11e80*/  SEL R0, R19, RZ, !P0 ;  /* 0x000000ff13007207 */ /* 0x001fca0004000000 */
        /* <DEDUP_REMOVED lines=19> */
.L_x_11118:
[----:B------:R-:W-:Y:S05]  /*11fc0*/  BSYNC B6 ;  /* 0x0000000000067941 */ /* 0x000fea0003800000 */
.L_x_11117:
[----:B--2---:R-:W2:Y:S01]  /*11fd0*/  LDL.LU R0, [R1+0x28] ;  /* 0x0000280001007983 */ /* 0x004ea20000300800 */
[----:B-1----:R-:W0:Y:S01]  /*11fe0*/  LDC R9, c[0x0][0x448] ;  /* 0x00011200ff097b82 */ /* 0x002e220000000800 */
[----:B------:R-:W-:Y:S01]  /*11ff0*/  ULDC.64 UR4, c[0x0][0x2d8] ;  /* 0x0000b60000047ab9 */ /* 0x000fe20000000a00 */
[----:B------:R-:W-:Y:S01]  /*12000*/  ULDC.64 UR6, c[0x0][0x2c8] ;  /* 0x0000b20000067ab9 */ /* 0x000fe20000000a00 */
[----:B------:R-:W2:Y:S01]  /*12010*/  LDL.LU.64 R2, [R1+0x20] ;  /* 0x0000200001027983 */ /* 0x000ea20000300a00 */
[----:B------:R-:W-:-:S03]  /*12020*/  ULDC.64 UR8, c[0x0][0x280] ;  /* 0x0000a00000087ab9 */ /* 0x000fc60000000a00 */
[----:B------:R-:W3:Y:S04]  /*12030*/  LDL.LU R20, [R1+0x2c] ;  /* 0x00002c0001147983 */ /* 0x000ee80000300800 */
[----:B------:R-:W4:Y:S04]  /*12040*/  LDL.LU R21, [R1+0x30] ;  /* 0x0000300001157983 */ /* 0x000f280000300800 */
[----:B------:R-:W4:Y:S04]  /*12050*/  LDL.LU R4, [R1+0x14] ;  /* 0x0000140001047983 */ /* 0x000f280000300800 */
[----:B------:R-:W4:Y:S01]  /*12060*/  LDL R12, [R1+0xc] ;  /* 0x00000c00010c7983 */ /* 0x000f220000100800 */
[----:B0-----:R-:W-:-:S13]  /*12070*/  ISETP.NE.AND P1, PT, R9, 0x1, PT ;  /* 0x000000010900780c */ /* 0x001fda0003f25270 */
[----:B------:R-:W0:Y:S01]  /*12080*/  @P1 LDC R5, c[0x0][0x450] ;  /* 0x00011400ff051b82 */ /* 0x000e220000000800 */
[----:B------:R-:W1:Y:S01]  /*12090*/  S2R R10, SR_TID.X ;  /* 0x00000000000a7919 */ /* 0x000e620000002100 */
[----:B--2---:R-:W-:Y:S02]  /*120a0*/  IMAD.MOV.U32 R3, RZ, RZ, R0 ;  /* 0x000000ffff037224 */ /* 0x004fe400078e0000 */
[----:B---3--:R-:W-:Y:S02]  /*120b0*/  IMAD R0, R20, UR4, RZ ;  /* 0x0000000414007c24 */ /* 0x008fe4000f8e02ff */
[C---:B------:R-:W-:Y:S01]  /*120c0*/  IMAD.WIDE.U32 R2, R18.reuse, UR4, R2 ;  /* 0x0000000412027c25 */ /* 0x040fe2000f8e0002 */
[----:B------:R-:W2:Y:S03]  /*120d0*/  S2R R20, SR_TID.X ;  /* 0x0000000000147919 */ /* 0x000ea60000002100 */
[----:B------:R-:W-:Y:S01]  /*120e0*/  IMAD R0, R18, UR5, R0 ;  /* 0x0000000512007c24 */ /* 0x000fe2000f8e0200 */
[----:B------:R-:W-:-:S03]  /*120f0*/  ULDC.64 UR4, c[0x0][0x2e0] ;  /* 0x0000b80000047ab9 */ /* 0x000fc60000000a00 */
[----:B------:R-:W-:Y:S02]  /*12100*/  IMAD.IADD R3, R3, 0x1, R0 ;  /* 0x0000000103037824 */ /* 0x000fe400078e0200 */
[----:B----4-:R-:W-:Y:S02]  /*12110*/  IMAD R0, R21, UR4, RZ ;  /* 0x0000000415007c24 */ /* 0x010fe4000f8e02ff */
[----:B------:R-:W3:Y:S01]  /*12120*/  S2R R21, SR_TID.X ;  /* 0x0000000000157919 */ /* 0x000ee20000002100 */
[----:B------:R-:W-:-:S04]  /*12130*/  IMAD.WIDE.U32 R2, R4, UR4, R2 ;  /* 0x0000000404027c25 */ /* 0x000fc8000f8e0002 */
[----:B------:R-:W-:Y:S01]  /*12140*/  IMAD R0, R4, UR5, R0 ;  /* 0x0000000504007c24 */ /* 0x000fe2000f8e0200 */
[----:B------:R-:W-:Y:S01]  /*12150*/  ULDC.64 UR4, c[0x0][0x2d0] ;  /* 0x0000b40000047ab9 */ /* 0x000fe20000000a00 */
[----:B------:R-:W4:Y:S02]  /*12160*/  @P1 LDC R4, c[0x0][0x44c] ;  /* 0x00011300ff041b82 */ /* 0x000f240000000800 */
[----:B------:R-:W-:Y:S01]  /*12170*/  IMAD.IADD R3, R3, 0x1, R0 ;  /* 0x0000000103037824 */ /* 0x000fe200078e0200 */
[----:B--2---:R-:W-:-:S04]  /*12180*/  LOP3.LUT R20, R20, 0x7f, RZ, 0xc0, !PT ;  /* 0x0000007f14147812 */ /* 0x004fc800078ec0ff */
[----:B------:R-:W-:Y:S01]  /*12190*/  SHF.R.U32.HI R20, RZ, 0x2, R20 ;  /* 0x00000002ff147819 */ /* 0x000fe20000011614 */
[----:B---3--:R-:W-:-:S05]  /*121a0*/  IMAD.SHL.U32 R6, R21, 0x20, RZ ;  /* 0x0000002015067824 */ /* 0x008fca00078e00ff */
[----:B------:R-:W-:-:S05]  /*121b0*/  LOP3.LUT R6, R20, 0x60, R6, 0xf8, !PT ;  /* 0x0000006014067812 */ /* 0x000fca00078ef806 */
[----:B------:R-:W-:-:S04]  /*121c0*/  IMAD.IADD R0, R6, 0x1, R12 ;  /* 0x0000000106007824 */ /* 0x000fc800078e020c */
[----:B----4-:R-:W-:-:S04]  /*121d0*/  @P1 IMAD.HI.U32 R6, R0, R4, RZ ;  /* 0x0000000400061227 */ /* 0x010fc800078e00ff */
[----:B------:R-:W-:Y:S01]  /*121e0*/  IMAD.MOV.U32 R4, RZ, RZ, R0 ;  /* 0x000000ffff047224 */ /* 0x000fe200078e0000 */
[----:B0-----:R-:W-:-:S04]  /*121f0*/  @P1 SHF.R.U32.HI R4, RZ, R5, R6 ;  /* 0x00000005ff041219 */ /* 0x001fc80000011606 */
[--C-:B------:R-:W-:Y:S01]  /*12200*/  SHF.R.S32.HI R5, RZ, 0x1f, R4.reuse ;  /* 0x0000001fff057819 */ /* 0x100fe20000011404 */
[----:B------:R-:W-:-:S04]  /*12210*/  IMAD.MOV R6, RZ, RZ, -R4 ;  /* 0x000000ffff067224 */ /* 0x000fc800078e0a04 */
[----:B------:R-:W-:Y:S02]  /*12220*/  IMAD R5, R5, UR4, RZ ;  /* 0x0000000405057c24 */ /* 0x000fe4000f8e02ff */
[----:B------:R-:W-:Y:S02]  /*12230*/  IMAD R6, R9, R6, R0 ;  /* 0x0000000609067224 */ /* 0x000fe400078e0200 */
[C---:B------:R-:W-:Y:S02]  /*12240*/  IMAD R7, R4.reuse, UR5, R5 ;  /* 0x0000000504077c24 */ /* 0x040fe4000f8e0205 */
[----:B------:R-:W-:-:S04]  /*12250*/  IMAD.WIDE.U32 R4, R4, UR4, R2 ;  /* 0x0000000404047c25 */ /* 0x000fc8000f8e0002 */
[----:B------:R-:W-:Y:S01]  /*12260*/  IMAD.IADD R5, R5, 0x1, R7 ;  /* 0x0000000105057824 */ /* 0x000fe200078e0207 */
[----:B------:R-:W-:-:S05]  /*12270*/  SHF.R.S32.HI R7, RZ, 0x1f, R6 ;  /* 0x0000001fff077819 */ /* 0x000fca0000011406 */
[----:B------:R-:W-:Y:S02]  /*12280*/  IMAD R7, R7, UR6, RZ ;  /* 0x0000000607077c24 */ /* 0x000fe4000f8e02ff */
[----:B------:R-:W-:-:S04]  /*12290*/  IMAD.WIDE.U32 R4, R6, UR6, R4 ;  /* 0x0000000606047c25 */ /* 0x000fc8000f8e0004 */
[----:B------:R-:W-:Y:S02]  /*122a0*/  IMAD R6, R6, UR7, R7 ;  /* 0x0000000706067c24 */ /* 0x000fe4000f8e0207 */
[----:B------:R-:W0:Y:S02]  /*122b0*/  @P1 LDC R7, c[0x0][0x450] ;  /* 0x00011400ff071b82 */ /* 0x000e240000000800 */
[----:B------:R-:W-:Y:S01]  /*122c0*/  IMAD.IADD R6, R5, 0x1, R6 ;  /* 0x0000000105067824 */ /* 0x000fe200078e0206 */
[----:B------:R-:W-:-:S04]  /*122d0*/  LEA R5, P0, R4, UR8, 0x1 ;  /* 0x0000000804057c11 */ /* 0x000fc8000f8008ff */
[----:B------:R-:W-:Y:S02]  /*122e0*/  LEA.HI.X R4, R4, UR9, R6, 0x1, P0 ;  /* 0x0000000904047c11 */ /* 0x000fe400080f0c06 */
[----:B------:R-:W2:Y:S01]  /*122f0*/  @P1 LDC R6, c[0x0][0x44c] ;  /* 0x00011300ff061b82 */ /* 0x000ea20000000800 */
[----:B------:R-:W-:Y:S02]  /*12300*/  VIADD R0, R0, 0x80 ;  /* 0x0000008000007836 */ /* 0x000fe40000000000 */
[----:B-1----:R-:W-:-:S05]  /*12310*/  IMAD.SHL.U32 R21, R10, 0x8, RZ ;  /* 0x000000080a157824 */ /* 0x002fca00078e00ff */
[----:B------:R-:W-:Y:S01]  /*12320*/  LOP3.LUT R21, R21, 0x18, RZ, 0xc0, !PT ;  /* 0x0000001815157812 */ /* 0x000fe200078ec0ff */
[----:B--2---:R-:W-:-:S04]  /*12330*/  @P1 IMAD.HI.U32 R8, R0, R6, RZ ;  /* 0x0000000600081227 */ /* 0x004fc800078e00ff */
[----:B------:R-:W-:Y:S01]  /*12340*/  IMAD.MOV.U32 R6, RZ, RZ, R0 ;  /* 0x000000ffff067224 */ /* 0x000fe200078e0000 */
[----:B0-----:R-:W-:-:S05]  /*12350*/  @P1 SHF.R.U32.HI R6, RZ, R7, R8 ;  /* 0x00000007ff061219 */ /* 0x001fca0000011608 */
[----:B------:R-:W-:-:S04]  /*12360*/  IMAD.MOV R7, RZ, RZ, -R6 ;  /* 0x000000ffff077224 */ /* 0x000fc800078e0a06 */
[----:B------:R-:W-:Y:S01]  /*12370*/  IMAD R0, R9, R7, R0 ;  /* 0x0000000709007224 */ /* 0x000fe200078e0200 */
        /* <DEDUP_REMOVED lines=9> */
[----:B------:R-:W-:-:S03]  /*12410*/  SHF.R.S32.HI R6, RZ, 0x1f, R0 ;  /* 0x0000001fff067819 */ /* 0x000fc60000011400 */
[----:B------:R-:W-:Y:S02]  /*12420*/  IMAD.IADD R3, R3, 0x1, R7 ;  /* 0x0000000103037824 */ /* 0x000fe400078e0207 */
[----:B------:R-:W-:Y:S02]  /*12430*/  IMAD R6, R6, UR6, RZ ;  /* 0x0000000606067c24 */ /* 0x000fe4000f8e02ff */
[----:B------:R-:W-:Y:S01]  /*12440*/  IMAD.WIDE.U32 R2, R0, UR6, R2 ;  /* 0x0000000600027c25 */ /* 0x000fe2000f8e0002 */
[----:B------:R-:W-:-:S03]  /*12450*/  LOP3.LUT R13, R21, 0x20, RZ, 0xfc, !PT ;  /* 0x00000020150d7812 */ /* 0x000fc600078efcff */
[----:B------:R-:W-:Y:S01]  /*12460*/  IMAD R6, R0, UR7, R6 ;  /* 0x0000000700067c24 */ /* 0x000fe2000f8e0206 */
[----:B------:R-:W-:-:S03]  /*12470*/  LEA R8, P3, R2, UR8, 0x1 ;  /* 0x0000000802087c11 */ /* 0x000fc6000f8608ff */
[----:B------:R-:W-:Y:S01]  /*12480*/  IMAD.IADD R6, R3, 0x1, R6 ;  /* 0x0000000103067824 */ /* 0x000fe200078e0206 */
[----:B------:R-:W-:Y:S01]  /*12490*/  ISETP.GE.AND P1, PT, R13, UR4, PT ;  /* 0x000000040d007c0c */ /* 0x000fe2000bf26270 */
[----:B-1----:R-:W-:-:S05]  /*124a0*/  IMAD.SHL.U32 R20, R11, 0x8, RZ ;  /* 0x000000080b147824 */ /* 0x002fca00078e00ff */
[----:B------:R-:W-:Y:S02]  /*124b0*/  LOP3.LUT R20, R20, 0x18, RZ, 0xc0, !PT ;  /* 0x0000001814147812 */ /* 0x000fe400078ec0ff */
[----:B------:R-:W-:Y:S02]  /*124c0*/  LOP3.LUT R21, R11, 0x7f, RZ, 0xc0, !PT ;  /* 0x0000007f0b157812 */ /* 0x000fe400078ec0ff */
[----:B------:R-:W-:Y:S01]  /*124d0*/  ISETP.GE.AND P2, PT, R20, UR4, PT ;  /* 0x0000000414007c0c */ /* 0x000fe2000bf46270 */
[----:B------:R-:W-:Y:S01]  /*124e0*/  UMOV UR4, 0xffffffff ;  /* 0xffffffff00047882 */ /* 0x000fe20000000000 */
[----:B------:R-:W-:Y:S02]  /*124f0*/  LEA.HI.X R7, R2, UR9, R6, 0x1, P3 ;  /* 0x0000000902077c11 */ /* 0x000fe400098f0c06 */
[----:B------:R-:W-:Y:S01]  /*12500*/  SHF.R.U32.HI R21, RZ, 0x2, R21 ;  /* 0x00000002ff157819 */ /* 0x000fe20000011615 */
[----:B0-----:R-:W-:Y:S08]  /*12510*/  BRA.DIV UR4, `(.L_x_11119) ;  /* 0x0000004204dc7947 */ /* 0x001ff0000b800000 */
[----:B------:R-:W2:Y:S04]  /*12520*/  LDL.LU R2, [R1+0x10] ;  /* 0x0000100001027983 */ /* 0x000ea80000300800 */
[----:B------:R-:W3:Y:S04]  /*12530*/  LDL.LU R11, [R1+0xc] ;  /* 0x00000c00010b7983 */ /* 0x000ee80000300800 */
[----:B------:R-:W0:Y:S04]  /*12540*/  SHFL.IDX PT, R3, R5, RZ, 0x1c1f ;  /* 0x001c1fff05037589 */ /* 0x000e2800000e0000 */
[----:B------:R-:W-:Y:S01]  /*12550*/  SHFL.IDX PT, R14, R8, 0x1, 0x1c1f ;  /* 0x003c1f00080e7f89 */ /* 0x000fe200000e0000 */
[----:B--2---:R-:W-:-:S03]  /*12560*/  IMAD R6, R2, R9, RZ ;  /* 0x0000000902067224 */ /* 0x004fc600078e02ff */
[----:B------:R-:W1:Y:S01]  /*12570*/  SHFL.IDX PT, R2, R4, RZ, 0x1c1f ;  /* 0x001c1fff04027589 */ /* 0x000e6200000e0000 */
[----:B---3--:R-:W-:-:S05]  /*12580*/  IMAD.IADD R0, R21, 0x1, R11 ;  /* 0x0000000115007824 */ /* 0x008fca00078e020b */
        /* <DEDUP_REMOVED lines=34> */
[----:B0-----:R-:W0:Y:S01]  /*127b0*/  SHFL.IDX PT, R3, R5, 0x3, 0x1c1f ;  /* 0x007c1f0005037f89 */ /* 0x001e2200000e0000 */
[----:B------:R-:W-:-:S05]  /*127c0*/  VIADD R2, R0, 0x80 ;  /* 0x0000008000027836 */ /* 0x000fca0000000000 */
[----:B------:R-:W-:Y:S01]  /*127d0*/  ISETP.GE.AND P3, PT, R2, R6, PT ;  /* 0x000000060200720c */ /* 0x000fe20003f66270 */
[----:B------:R-:W-:-:S05]  /*127e0*/  VIADD R2, R0, 0x60 ;  /* 0x0000006000027836 */ /* 0x000fca0000000000 */
[----:B------:R-:W-:Y:S02]  /*127f0*/  ISETP.GE.AND P4, PT, R2, R6, PT ;  /* 0x000000060200720c */ /* 0x000fe40003f86270 */
[----:B------:R-:W-:Y:S04]  /*12800*/  SHFL.IDX PT, R2, R7, RZ, 0x1c1f ;  /* 0x001c1fff07027589 */ /* 0x000fe800000e0000 */
[----:B------:R-:W-:Y:S07]  /*12810*/  SHFL.IDX PT, R7, R7, 0x1, 0x1c1f ;  /* 0x003c1f0007077f89 */ /* 0x000fee00000e0000 */
[----:B0-----:R-:W-:-:S05]  /*12820*/  @!P4 LEA R3, P5, R20, R3, 0x1 ;  /* 0x000000031403c211 */ /* 0x001fca00078a08ff */
[----:B------:R-:W-:Y:S02]  /*12830*/  @!P4 IMAD.X R9, RZ, RZ, R4, P5 ;  /* 0x000000ffff09c224 */ /* 0x000fe400028e0604 */
[----:B------:R-:W0:Y:S02]  /*12840*/  SHFL.IDX PT, R4, R8, RZ, 0x1c1f ;  /* 0x001c1fff08047589 */ /* 0x000e2400000e0000 */
[----:B0-----:R-:W-:-:S05]  /*12850*/  @!P3 LEA R4, P5, R20, R4, 0x1 ;  /* 0x000000041404b211 */ /* 0x001fca00078a08ff */
[----:B------:R-:W-:Y:S02]  /*12860*/  @!P3 IMAD.X R5, RZ, RZ, R2, P5 ;  /* 0x000000ffff05b224 */ /* 0x000fe400028e0602 */
[----:B------:R-:W-:Y:S02]  /*12870*/  @!P4 IMAD.MOV.U32 R2, RZ, RZ, R3 ;  /* 0x000000ffff02c224 */ /* 0x000fe400078e0003 */
[----:B------:R-:W-:-:S05]  /*12880*/  @!P4 IMAD.MOV.U32 R3, RZ, RZ, R9 ;  /* 0x000000ffff03c224 */ /* 0x000fca00078e0009 */
[----:B------:R-:W-:Y:S04]  /*12890*/  @!P4 LDGSTS.E.BYPASS.LTC128B.128 [R10+0xdc00], desc[UR50][R2.64], !P2 ;  /* 0x0dc00000020acfae */ /* 0x000fe8000d101d72 */
[----:B------:R-:W-:Y:S04]  /*128a0*/  @!P4 LDGSTS.E.BYPASS.LTC128B.128 [R10+0x10c00], desc[UR50][R2.64+0x40], !P1 ;  /* 0x10c00040020acfae */ /* 0x000fe8000c901d72 */
[----:B------:R0:W-:Y:S02]  /*128b0*/  @!P4 LDGSTS.E.BYPASS.LTC128B.128 [R10+0x13c00], desc[UR50][R2.64+0x80], !P0 ;  /* 0x13c00080020acfae */ /* 0x0001e4000c101d72 */
[----:B0-----:R-:W-:-:S02]  /*128c0*/  @!P3 IMAD.MOV.U32 R2, RZ, RZ, R4 ;  /* 0x000000ffff02b224 */ /* 0x001fc400078e0004 */
[----:B------:R-:W-:-:S05]  /*128d0*/  @!P3 IMAD.MOV.U32 R3, RZ, RZ, R5 ;  /* 0x000000ffff03b224 */ /* 0x000fca00078e0005 */
[----:B------:R0:W-:Y:S04]  /*128e0*/  @!P3 LDGSTS.E.BYPASS.LTC128B.128 [R10+0xe400], desc[UR50][R2.64], !P2 ;  /* 0x0e400000020abfae */ /* 0x0001e8000d101d72 */
[----:B------:R0:W-:Y:S04]  /*128f0*/  @!P3 LDGSTS.E.BYPASS.LTC128B.128 [R10+0x11400], desc[UR50][R2.64+0x40], !P1 ;  /* 0x11400040020abfae */ /* 0x0001e8000c901d72 */
[----:B------:R0:W-:Y:S02]  /*12900*/  @!P3 LDGSTS.E.BYPASS.LTC128B.128 [R10+0x14400], desc[UR50][R2.64+0x80], !P0 ;  /* 0x14400080020abfae */ /* 0x0001e4000c101d72 */
.L_x_11236:
[----:B0-----:R-:W-:Y:S02]  /*12910*/  VIADD R3, R0, 0xa0 ;  /* 0x000000a000037836 */ /* 0x001fe40000000000 */
[----:B------:R-:W-:-:S03]  /*12920*/  VIADD R8, R22, 0x2d800 ;  /* 0x0002d80016087836 */ /* 0x000fc60000000000 */
[----:B------:R-:W-:-:S13]  /*12930*/  ISETP.GE.AND P3, PT, R3, R6, PT ;  /* 0x000000060300720c */ /* 0x000fda0003f66270 */
[----:B------:R-:W-:-:S05]  /*12940*/  @!P3 LEA R2, P4, R20, R14, 0x1 ;  /* 0x0000000e1402b211 */ /* 0x000fca00078808ff */
        /* <DEDUP_REMOVED lines=9> */
.L_x_11120:
[----:B------:R-:W-:Y:S02]  /*129e0*/  PLOP3.LUT P1, PT, P1, P0, PT, 0xa2, 0x0 ;  /* 0x000000000000781c */ /* 0x000fe40000f21472 */
[----:B------:R-:W-:-:S08]  /*129f0*/  @P0 R2UR P1, UR4, R22 ;  /* 0x00000000160402ca */ /* 0x000fd00000020000 */
[----:B------:R-:W-:-:S05]  /*12a00*/  @P0 PLOP3.LUT P0, PT, P1, PT, PT, 0x80, 0x0 ;  /* 0x000000000000081c */ /* 0x000fca0000f0f070 */
[----:B------:R-:W-:Y:S01]  /*12a10*/  @!P1 SYNCS.ARRIVE.TRANS64.RED.A0T1 RZ, [UR4+0x2d800], RZ ;  /* 0x02d800ffffff99a7 */ /* 0x000fe20008200404 */
[----:B------:R-:W-:Y:S07]  /*12a20*/  @!P1 ARRIVES.LDGSTSBAR.64.TRANSCNT [UR4+0x2d800] ;  /* 0x02d80000ff0099b0 */ /* 0x000fee0008000a84 */
[----:B------:R-:W-:Y:S05]  /*12a30*/  @P0 BRA.U.ANY `(.L_x_11120) ;  /* 0xfffffffd00e80947 */ /* 0x000fea000393ffff */
[----:B0-----:R-:W2:Y:S02]  /*12a40*/  LDL.LU R2, [R1+0x1c] ;  /* 0x00001c0001027983 */ /* 0x001ea40000300800 */
[----:B--2---:R-:W-:-:S05]  /*12a50*/  VIADD R2, R2, 0x1 ;  /* 0x0000000102027836 */ /* 0x004fca0000000000 */
[----:B------:R0:W-:Y:S01]  /*12a60*/  STL [R1+0x1c], R2 ;  /* 0x00001c0201007387 */ /* 0x0001e20000100800 */
[----:B------:R-:W-:-:S04]  /*12a70*/  LEA.HI R0, R2, R2, RZ, 0x1 ;  /* 0x0000000202007211 */ /* 0x000fc800078f08ff */
[----:B------:R-:W-:-:S05]  /*12a80*/  LOP3.LUT R0, R0, 0xfffffffe, RZ, 0xc0, !PT ;  /* 0xfffffffe00007812 */ /* 0x000fca00078ec0ff */
[----:B------:R-:W-:-:S05]  /*12a90*/  IMAD.IADD R0, R2, 0x1, -R0 ;  /* 0x0000000102007824 */ /* 0x000fca00078e0a00 */
[----:B------:R-:W-:Y:S01]  /*12aa0*/  SHF.L.U32 R3, R0, 0x1f, RZ ;  /* 0x0000001f00037819 */ /* 0x000fe200000006ff */
[----:B------:R-:W-:Y:S01]  /*12ab0*/  NOP ;  /* 0x0000000000007918 */ /* 0x000fe20000000000 */
[----:B0-----:R-:W2:Y:S01]  /*12ac0*/  LDL R2, [R1+0x8] ;  /* 0x0000080001027983 */ /* 0x001ea20000100800 */
[----:B------:R0:W-:Y:S01]  /*12ad0*/  SYNCS.ARRIVE.TRANS64.A1T0 RZ, [R22+URZ+0x2d800], RZ ;  /* 0x02d800ff16ff79a7 */ /* 0x0001e2000810003f */
[----:B------:R-:W-:Y:S01]  /*12ae0*/  BSSY B0, `(.L_x_11121) ;  /* 0x0000005000007945 */ /* 0x000fe20003800000 */
[----:B------:R-:W1:Y:S01]  /*12af0*/  SYNCS.PHASECHK.TRANS64.TRYWAIT P0, [R22+URZ+0x2d820], R3 ;  /* 0x02d82003160075a7 */ /* 0x000e62000800017f */
[----:B--2---:R-:W-:-:S05]  /*12b00*/  VIADD R0, R2, 0xfffffffe ;  /* 0xfffffffe02007836 */ /* 0x004fca0000000000 */
[----:B------:R-:W-:Y:S01]  /*12b10*/  ISETP.GE.AND P1, PT, R0, R29, PT ;  /* 0x0000001d0000720c */ /* 0x000fe20003f26270 */
[----:B01----:R-:W-:-:S12]  /*12b20*/  @!P0 BRA `(.L_x_11122) ;  /* 0x0000004400708947 */ /* 0x003fd80003800000 */
.L_x_11237:
[----:B------:R-:W-:Y:S05]  /*12b30*/  BSYNC B0 ;  /* 0x0000000000007941 */ /* 0x000fea0003800000 */
.L_x_11121:
[----:B------:R-:W-:Y:S04]  /*12b40*/  BSSY B0, `(.L_x_11123) ;  /* 0x0000228000007945 */ /* 0x000fe80003800000 */
[----:B------:R-:W-:Y:S05]  /*12b50*/  @!P1 BRA `(.L_x_11124) ;  /* 0x0000002000989947 */ /* 0x000fea0003800000 */
[----:B------:R-:W0:Y:S01]  /*12b60*/  LDL R2, [R1+0x8] ;  /* 0x0000080001027983 */ /* 0x000e220000100800 */
[----:B------:R-:W-:Y:S01]  /*12b70*/  LOP3.LUT R6, RZ, R29, RZ, 0x33, !PT ;  /* 0x0000001dff067212 */ /* 0x000fe200078e33ff */
[----:B------:R-:W-:Y:S01]  /*12b80*/  BSSY B2, `(.L_x_11125) ;  /* 0x00000bb000027945 */ /* 0x000fe20003800000 */
[----:B0-----:R-:W-:-:S05]  /*12b90*/  IMAD.MOV R3, RZ, RZ, -R2 ;  /* 0x000000ffff037224 */ /* 0x001fca00078e0a02 */
[----:B------:R-:W-:-:S05]  /*12ba0*/  VIADDMNMX R6, R3, 0x1, R6, !PT ;  /* 0x0000000103067846 */ /* 0x000fca0007800106 */
[----:B------:R-:W-:-:S05]  /*12bb0*/  IMAD.IADD R2, R2, 0x1, R6 ;  /* 0x0000000102027824 */ /* 0x000fca00078e0206 */
[----:B------:R-:W-:-:S04]  /*12bc0*/  LOP3.LUT R2, R2, 0x1, RZ, 0xc0, !PT ;  /* 0x0000000102027812 */ /* 0x000fc800078ec0ff */
[----:B------:R-:W-:-:S13]  /*12bd0*/  ISETP.NE.U32.AND P0, PT, R2, 0x1, PT ;  /* 0x000000010200780c */ /* 0x000fda0003f05070 */
        /* <DEDUP_REMOVED lines=27> */
[----:B------:R-:W-:-:S04]  /*12d90*/  IMAD.WIDE.U32 R2, R25, UR6, R2 ;  /* 0x0000000619027c25 */ /* 0x000fc8000f8e0002 */
[----:B------:R-:W-:Y:S01]  /*12da0*/  IMAD.IADD R3, R4, 0x1, R3 ;  /* 0x0000000104037824 */ /* 0x000fe200078e0203 */
[----:B------:R-:W-:-:S04]  /*12db0*/  LEA R4, P0, R2, UR4, 0x2 ;  /* 0x0000000402047c11 */ /* 0x000fc8000f8010ff */
[----:B------:R-:W-:-:S06]  /*12dc0*/  LEA.HI.X R5, R2, UR5, R3, 0x2, P0 ;  /* 0x0000000502057c11 */ /* 0x000fcc00080f1403 */
[----:B------:R0:W5:Y:S03]  /*12dd0*/  LDG.E R5, desc[UR50][R4.64] ;  /* 0x0000003204057981 */ /* 0x000166000c1e1900 */
.L_x_11129:
[----:B------:R-:W-:Y:S01]  /*12de0*/  IMAD R3, R7, 0x8, R22 ;  /* 0x0000000807037824 */ /* 0x000fe200078e0216 */
[----:B------:R-:W-:Y:S01]  /*12df0*/  SHF.L.U32 R2, R9, 0x1f, RZ ;  /* 0x0000001f09027819 */ /* 0x000fe200000006ff */
[----:B------:R-:W-:Y:S03]  /*12e00*/  BSSY B3, `(.L_x_11130) ;  /* 0x0000003000037945 */ /* 0x000fe60003800000 */
[----:B------:R-:W1:Y:S02]  /*12e10*/  SYNCS.PHASECHK.TRANS64.TRYWAIT P0, [R3+URZ+0x2d840], R2 ;  /* 0x02d84002030075a7 */ /* 0x000e64000800017f */
[----:B-1----:R-:W-:Y:S05]  /*12e20*/  @!P0 BRA `(.L_x_11131) ;  /* 0x0000004000c48947 */ /* 0x002fea0003800000 */
.L_x_11238:
[----:B------:R-:W-:Y:S05]  /*12e30*/  BSYNC B3 ;  /* 0x0000000000037941 */ /* 0x000fea0003800000 */
.L_x_11130:
        /* <DEDUP_REMOVED lines=12> */
.L_x_11133:
[----:B------:R-:W-:Y:S05]  /*12f00*/  BSYNC B3 ;  /* 0x0000000000037941 */ /* 0x000fea0003800000 */
.L_x_11132:
        /* <DEDUP_REMOVED lines=11> */
.L_x_11134:
        /* <DEDUP_REMOVED lines=16> */
.L_x_11135:
        /* <DEDUP_REMOVED lines=16> */
.L_x_11136:
        /* <DEDUP_REMOVED lines=15> */
.L_x_11239:
[----:B------:R-:W-:Y:S05]  /*132b0*/  BSYNC B3 ;  /* 0x0000000000037941 */ /* 0x000fea0003800000 */
.L_x_11137:
        /* <DEDUP_REMOVED lines=12> */
.L_x_11140:
[----:B------:R-:W-:Y:S05]  /*13380*/  BSYNC B3 ;  /* 0x0000000000037941 */ /* 0x000fea0003800000 */
.L_x_11139:
        /* <DEDUP_REMOVED lines=11> */
.L_x_11141:
        /* <DEDUP_REMOVED lines=15> */
.L_x_11142:
        /* <DEDUP_REMOVED lines=15> */
.L_x_11143:
        /* <DEDUP_REMOVED lines=12> */
.L_x_11128:
[----:B------:R-:W-:Y:S05]  /*136e0*/  BSYNC B1 ;  /* 0x0000000000017941 */ /* 0x000fea0003800000 */
.L_x_11127:
[----:B------:R-:W2:Y:S01]  /*136f0*/  LDL R0, [R1+0x8] ;  /* 0x0000080001007983 */ /* 0x000ea20000100800 */
[----:B------:R-:W-:Y:S02]  /*13700*/  IMAD.MOV.U32 R23, RZ, RZ, R7 ;  /* 0x000000ffff177224 */ /* 0x000fe400078e0007 */
[----:B------:R-:W-:Y:S02]  /*13710*/  IMAD.MOV.U32 R26, RZ, RZ, R9 ;  /* 0x000000ffff1a7224 */ /* 0x000fe400078e0009 */
[----:B--2---:R-:W-:-:S07]  /*13720*/  VIADD R0, R0, 0xfffffffd ;  /* 0xfffffffd00007836 */ /* 0x004fce0000000000 */
.L_x_11126:
[----:B------:R-:W-:Y:S05]  /*13730*/  BSYNC B2 ;  /* 0x0000000000027941 */ /* 0x000fea0003800000 */
.L_x_11125:
[----:B------:R-:W2:Y:S01]  /*13740*/  LDL.LU R2, [R1+0x8] ;  /* 0x0000080001027983 */ /* 0x000ea20000300800 */
[----:B------:R-:W-:Y:S01]  /*13750*/  VIADD R6, R6, 0xfffffffe ;  /* 0xfffffffe06067836 */ /* 0x000fe20000000000 */
[----:B--2---:R-:W-:-:S04]  /*13760*/  LOP3.LUT R3, RZ, R2, RZ, 0x33, !PT ;  /* 0x00000002ff037212 */ /* 0x004fc800078e33ff */
[----:B------:R-:W-:-:S13]  /*13770*/  ISETP.NE.AND P0, PT, R6, R3, PT ;  /* 0x000000030600720c */ /* 0x000fda0003f05270 */
[----:B------:R-:W-:Y:S05]  /*13780*/  @!P0 BRA `(.L_x_11124) ;  /* 0x00000014008c8947 */ /* 0x000fea0003800000 */
[----:B------:R-:W-:-:S07]  /*13790*/  IMAD.MOV.U32 R4, RZ, RZ, R17 ;  /* 0x000000ffff047224 */ /* 0x000fce00078e0011 */
.L_x_11178:
        /* <DEDUP_REMOVED lines=30> */
[----:B------:R-:W-:-:S05]  /*13980*/  LEA.HI.X R5, R2, UR5, R3, 0x2, P0 ;  /* 0x0000000502057c11 */ /* 0x000fca00080f1403 */
[----:B------:R0:W5:Y:S04]  /*13990*/  LDG.E R4, desc[UR50][R4.64] ;  /* 0x0000003204047981 */ /* 0x000168000c1e1900 */
.L_x_11146:
[----:B------:R-:W-:Y:S01]  /*139a0*/  IMAD R3, R6, 0x8, R22 ;  /* 0x0000000806037824 */ /* 0x000fe200078e0216 */
[----:B------:R-:W-:Y:S01]  /*139b0*/  SHF.L.U32 R2, R7, 0x1f, RZ ;  /* 0x0000001f07027819 */ /* 0x000fe200000006ff */
[----:B------:R-:W-:Y:S03]  /*139c0*/  BSSY B2, `(.L_x_11147) ;  /* 0x0000003000027945 */ /* 0x000fe60003800000 */
[----:B------:R-:W1:Y:S02]  /*139d0*/  SYNCS.PHASECHK.TRANS64.TRYWAIT P0, [R3+URZ+0x2d840], R2 ;  /* 0x02d84002030075a7 */ /* 0x000e64000800017f */
[----:B-1----:R-:W-:Y:S05]  /*139e0*/  @!P0 BRA `(.L_x_11148) ;  /* 0x0000003400fc8947 */ /* 0x002fea0003800000 */
.L_x_11240:
[----:B------:R-:W-:Y:S05]  /*139f0*/  BSYNC B2 ;  /* 0x0000000000027941 */ /* 0x000fea0003800000 */
.L_x_11147:
        /* <DEDUP_REMOVED lines=12> */
.L_x_11150:
[----:B------:R-:W-:Y:S05]  /*13ac0*/  BSYNC B2 ;  /* 0x0000000000027941 */ /* 0x000fea0003800000 */
.L_x_11149:
        /* <DEDUP_REMOVED lines=11> */
.L_x_11151:
        /* <DEDUP_REMOVED lines=16> */
.L_x_11152:
        /* <DEDUP_REMOVED lines=16> */
.L_x_11153:
        /* <DEDUP_REMOVED lines=15> */
.L_x_11241:
[----:B------:R-:W-:Y:S05]  /*13e70*/  BSYNC B2 ;  /* 0x0000000000027941 */ /* 0x000fea0003800000 */
.L_x_11154:
        /* <DEDUP_REMOVED lines=11> */
.L_x_11157:
[----:B------:R-:W-:Y:S05]  /*13f30*/  BSYNC B2 ;  /* 0x0000000000027941 */ /* 0x000fea0003800000 */
.L_x_11156:
        /* <DEDUP_REMOVED lines=10> */
.L_x_11158:
        /* <DEDUP_REMOVED lines=15> */
.L_x_11159:
        /* <DEDUP_REMOVED lines=15> */
.L_x_11160:
        /* <DEDUP_REMOVED lines=12> */
.L_x_11145:
[----:B------:R-:W-:Y:S05]  /*14280*/  BSYNC B1 ;  /* 0x0000000000017941 */ /* 0x000fea0003800000 */
.L_x_11144:
[----:B------:R-:W2:Y:S01]  /*14290*/  LDL R2, [R1] ;  /* 0x0000000001027983 */ /* 0x000ea20000100800 */
[----:B------:R-:W-:Y:S01]  /*142a0*/  VIADD R23, R6, 0x1 ;  /* 0x0000000106177836 */ /* 0x000fe20000000000 */
[----:B------:R-:W-:Y:S01]  /*142b0*/  BSSY B1, `(.L_x_11161) ;  /* 0x00000ad000017945 */ /* 0x000fe20003800000 */
[----:B------:R-:W-:-:S03]  /*142c0*/  VIADD R9, R0, 0xffffffff ;  /* 0xffffffff00097836 */ /* 0x000fc60000000000 */
        /* <DEDUP_REMOVED lines=28> */
.L_x_11163:
[----:B------:R-:W-:Y:S01]  /*14490*/  IMAD R2, R23, 0x8, R22 ;  /* 0x0000000817027824 */ /* 0x000fe200078e0216 */
[----:B------:R-:W-:Y:S01]  /*144a0*/  SHF.L.U32 R3, R26, 0x1f, RZ ;  /* 0x0000001f1a037819 */ /* 0x000fe200000006ff */
[----:B------:R-:W-:Y:S03]  /*144b0*/  BSSY B2, `(.L_x_11164) ;  /* 0x0000003000027945 */ /* 0x000fe60003800000 */
[----:B------:R-:W1:Y:S02]  /*144c0*/  SYNCS.PHASECHK.TRANS64.TRYWAIT P0, [R2+URZ+0x2d840], R3 ;  /* 0x02d84003020075a7 */ /* 0x000e64000800017f */
[----:B-1----:R-:W-:Y:S05]  /*144d0*/  @!P0 BRA `(.L_x_11165) ;  /* 0x0000002c00688947 */ /* 0x002fea0003800000 */
.L_x_11242:
[----:B------:R-:W-:Y:S05]  /*144e0*/  BSYNC B2 ;  /* 0x0000000000027941 */ /* 0x000fea0003800000 */
.L_x_11164:
        /* <DEDUP_REMOVED lines=12> */
.L_x_11167:
[----:B------:R-:W-:Y:S05]  /*145b0*/  BSYNC B2 ;  /* 0x0000000000027941 */ /* 0x000fea0003800000 */
.L_x_11166:
        /* <DEDUP_REMOVED lines=12> */
.L_x_11168:
        /* <DEDUP_REMOVED lines=16> */
.L_x_11169:
        /* <DEDUP_REMOVED lines=16> */
.L_x_11170:
        /* <DEDUP_REMOVED lines=15> */
.L_x_11243:
[----:B------:R-:W-:Y:S05]  /*14970*/  BSYNC B2 ;  /* 0x0000000000027941 */ /* 0x000fea0003800000 */
.L_x_11171:
        /* <DEDUP_REMOVED lines=11> */
.L_x_11174:
[----:B------:R-:W-:Y:S05]  /*14a30*/  BSYNC B2 ;  /* 0x0000000000027941 */ /* 0x000fea0003800000 */
.L_x_11173:
        /* <DEDUP_REMOVED lines=10> */
.L_x_11175:
        /* <DEDUP_REMOVED lines=15> */
.L_x_11176:
        /* <DEDUP_REMOVED lines=15> */
.L_x_11177:
        /* <DEDUP_REMOVED lines=12> */
.L_x_11162:
[----:B------:R-:W-:Y:S05]  /*14d80*/  BSYNC B1 ;  /* 0x0000000000017941 */ /* 0x000fea0003800000 */
.L_x_11161:
[----:B------:R-:W-:Y:S01]  /*14d90*/  ISETP.GT.AND P0, PT, R9, R29, PT ;  /* 0x0000001d0900720c */ /* 0x000fe20003f04270 */
[----:B------:R-:W-:-:S12]  /*14da0*/  VIADD R0, R0, 0xfffffffe ;  /* 0xfffffffe00007836 */ /* 0x000fd80000000000 */
[----:B------:R-:W-:Y:S05]  /*14db0*/  @P0 BRA `(.L_x_11178) ;  /* 0xffffffe800780947 */ /* 0x000fea000383ffff */
.L_x_11124:
[----:B------:R-:W-:Y:S05]  /*14dc0*/  BSYNC B0 ;  /* 0x0000000000007941 */ /* 0x000fea0003800000 */
.L_x_11123:
        /* <DEDUP_REMOVED lines=17> */
.L_x_11180:
[----:B------:R-:W-:Y:S05]  /*14ee0*/  BSYNC B0 ;  /* 0x0000000000007941 */ /* 0x000fea0003800000 */
.L_x_11179:
[----:B------:R-:W2:Y:S01]  /*14ef0*/  LDL R0, [R1] ;  /* 0x0000000001007983 */ /* 0x000ea20000100800 */
[----:B------:R-:W-:Y:S01]  /*14f00*/  BSSY B0, `(.L_x_11181) ;  /* 0x0000046000007945 */ /* 0x000fe20003800000 */
[----:B--2---:R-:W-:-:S13]  /*14f10*/  LOP3.LUT P0, RZ, R0, 0x1, RZ, 0xc0, !PT ;  /* 0x0000000100ff7812 */ /* 0x004fda000780c0ff */
[----:B------:R-:W-:Y:S05]  /*14f20*/  @!P0 BRA `(.L_x_11182) ;  /* 0x00000004000c8947 */ /* 0x000fea0003800000 */
[----:B0-----:R-:W-:Y:S01]  /*14f30*/  IMAD R3, R23, 0x8, R22 ;  /* 0x0000000817037824 */ /* 0x001fe200078e0216 */
[----:B------:R-:W-:Y:S01]  /*14f40*/  SHF.L.U32 R0, R26, 0x1f, RZ ;  /* 0x0000001f1a007819 */ /* 0x000fe200000006ff */
[----:B------:R-:W-:Y:S01]  /*14f50*/  BSSY B1, `(.L_x_11183) ;  /* 0x0000004000017945 */ /* 0x000fe20003800000 */
[----:B------:R-:W-:Y:S02]  /*14f60*/  ISETP.NE.AND P1, PT, R6, RZ, PT ;  /* 0x000000ff0600720c */ /* 0x000fe40003f25270 */
[----:B------:R-:W0:Y:S02]  /*14f70*/  SYNCS.PHASECHK.TRANS64.TRYWAIT P0, [R3+URZ+0x2d860], R0 ;  /* 0x02d86000030075a7 */ /* 0x000e24000800017f */
[----:B0-----:R-:W-:Y:S09]  /*14f80*/  @!P0 BRA `(.L_x_11184) ;  /* 0x0000002000e48947 */ /* 0x001ff20003800000 */
.L_x_11244:
[----:B------:R-:W-:Y:S05]  /*14f90*/  BSYNC B1 ;  /* 0x0000000000017941 */ /* 0x000fea0003800000 */
.L_x_11183:
        /* <DEDUP_REMOVED lines=9> */
.L_x_11186:
[----:B------:R-:W-:Y:S05]  /*15030*/  BSYNC B1 ;  /* 0x0000000000017941 */ /* 0x000fea0003800000 */
.L_x_11185:
[----:B0-----:R-:W-:Y:S01]  /*15040*/  IMAD R0, R23, 0x6000, R22 ;  /* 0x0000600017007824 */ /* 0x001fe200078e0216 */
        /* <DEDUP_REMOVED lines=9> */
.L_x_11187:
        /* <DEDUP_REMOVED lines=15> */
.L_x_11188:
        /* <DEDUP_REMOVED lines=15> */
.L_x_11189:
        /* <DEDUP_REMOVED lines=10> */
.L_x_11182:
[----:B------:R-:W-:Y:S05]  /*15360*/  BSYNC B0 ;  /* 0x0000000000007941 */ /* 0x000fea0003800000 */
.L_x_11181:
[----:B------:R-:W-:-:S05]  /*15370*/  VIADD R23, R23, 0x1 ;  /* 0x0000000117177836 */ /* 0x000fca0000000000 */
[----:B------:R-:W-:-:S04]  /*15380*/  ISETP.NE.AND P0, PT, R23, 0x2, PT ;  /* 0x000000021700780c */ /* 0x000fc80003f05270 */
[----:B0-----:R-:W-:Y:S02]  /*15390*/  SEL R3, RZ, 0x1, P0 ;  /* 0x00000001ff037807 */ /* 0x001fe40000000000 */
[----:B------:R-:W-:Y:S02]  /*153a0*/  SEL R23, R23, RZ, P0 ;  /* 0x000000ff17177207 */ /* 0x000fe40000000000 */
[----:B------:R-:W-:-:S07]  /*153b0*/  LOP3.LUT R26, R26, R3, RZ, 0x3c, !PT ;  /* 0x000000031a1a7212 */ /* 0x000fce00078e3cff */
.L_x_11105:
[----:B------:R-:W-:Y:S05]  /*153c0*/  BSYNC B7 ;  /* 0x0000000000077941 */ /* 0x000fea0003800000 */
.L_x_11103:
[----:B------:R-:W2:Y:S02]  /*153d0*/  LDL R0, [R1] ;  /* 0x0000000001007983 */ /* 0x000ea40000100800 */
        /* <DEDUP_REMOVED lines=11> */
.L_x_11190:
        /* <DEDUP_REMOVED lines=10> */
[----:B------:R-:W2:Y:S01]  /*15530*/  @!P1 LDG.E R2, desc[UR50][R2.64] ;  /* 0x0000003202029981 */ /* 0x000ea2000c1e1900 */
[----:B------:R-:W-:Y:S01]  /*15540*/  IMAD.MOV.U32 R17, RZ, RZ, RZ ;  /* 0x000000ffff117224 */ /* 0x000fe200078e00ff */
[C---:B------:R-:W-:Y:S02]  /*15550*/  ISETP.GE.U32.AND P2, PT, R8.reuse, 0x2, PT ;  /* 0x000000020800780c */ /* 0x040fe40003f46070 */
[C---:B------:R-:W-:Y:S01]  /*15560*/  ISETP.GE.U32.AND P3, PT, R8.reuse, 0x4, PT ;  /* 0x000000040800780c */ /* 0x040fe20003f66070 */
[----:B------:R-:W-:Y:S01]  /*15570*/  SHFL.IDX PT, R0, R16, RZ, 0x1f ;  /* 0x00001fff10007589 */ /* 0x000fe200000e0000 */
[C---:B------:R-:W-:Y:S02]  /*15580*/  ISETP.GE.U32.AND P4, PT, R8.reuse, 0x8, PT ;  /* 0x000000080800780c */ /* 0x040fe40003f86070 */
[C---:B------:R-:W-:Y:S01]  /*15590*/  ISETP.GE.U32.AND P5, PT, R8.reuse, 0x10, PT ;  /* 0x000000100800780c */ /* 0x040fe20003fa6070 */
[----:B--2---:R-:W-:Y:S01]  /*155a0*/  @!P1 IMAD.MOV.U32 R17, RZ, RZ, R2 ;  /* 0x000000ffff119224 */ /* 0x004fe200078e0002 */
[----:B------:R-:W-:-:S04]  /*155b0*/  ISETP.NE.AND P1, PT, R8, RZ, PT ;  /* 0x000000ff0800720c */ /* 0x000fc80003f25270 */
[----:B------:R-:W2:Y:S02]  /*155c0*/  SHFL.UP PT, R14, R17, 0x1, RZ ;  /* 0x04200000110e7989 */ /* 0x000ea400000e00ff */
[----:B--2---:R-:W-:-:S05]  /*155d0*/  SEL R4, R14, RZ, P1 ;  /* 0x000000ff0e047207 */ /* 0x004fca0000800000 */
[----:B------:R-:W-:-:S05]  /*155e0*/  IMAD.IADD R4, R17, 0x1, R4 ;  /* 0x0000000111047824 */ /* 0x000fca00078e0204 */
        /* <DEDUP_REMOVED lines=14> */
.L_x_11254:
[----:B------:R-:W-:Y:S02]  /*156d0*/  ULDC UR4, c[0x0][0xc38] ;  /* 0x00030e0000047ab9 */ /* 0x000fe40000000800 */
[----:B------:R-:W-:-:S04]  /*156e0*/  IMAD.U32 R4, RZ, RZ, UR4 ;  /* 0x00000004ff047e24 */ /* 0x000fc8000f8e00ff */
[----:B---3--:R-:W-:-:S04]  /*156f0*/  IMAD R14, R14, R4, RZ ;  /* 0x000000040e0e7224 */ /* 0x008fc800078e02ff */
[----:B------:R-:W-:-:S05]  /*15700*/  IMAD.IADD R5, R5, 0x1, R14 ;  /* 0x0000000105057824 */ /* 0x000fca00078e020e */
[----:B------:R-:W-:-:S13]  /*15710*/  ISETP.GT.AND P6, PT, R5, R0, PT ;  /* 0x000000000500720c */ /* 0x000fda0003fc4270 */
[----:B------:R-:W-:Y:S05]  /*15720*/  @P6 BRA `(.L_x_11193) ;  /* 0x00000000009c6947 */ /* 0x000fea0003800000 */
.L_x_11198:
[----:B------:R-:W3:Y:S01]  /*15730*/  LDC R2, c[0x0][0xc3c] ;  /* 0x00030f00ff027b82 */ /* 0x000ee20000000800 */
[----:B------:R-:W-:-:S05]  /*15740*/  VIADD R19, R19, 0x1f ;  /* 0x0000001f13137836 */ /* 0x000fca0000000000 */
[----:B---3--:R-:W-:-:S13]  /*15750*/  ISETP.GE.AND P6, PT, R19, R2, PT ;  /* 0x000000021300720c */ /* 0x008fda0003fc6270 */
[----:B------:R-:W-:Y:S05]  /*15760*/  @P6 BRA `(.L_x_11194) ;  /* 0x0000000400d06947 */ /* 0x000fea0003800000 */
[----:B--2---:R-:W2:Y:S01]  /*15770*/  S2R R3, SR_TID.X ;  /* 0x0000000000037919 */ /* 0x004ea20000002100 */
[----:B------:R-:W-:Y:S01]  /*15780*/  BSSY B0, `(.L_x_11195) ;  /* 0x0000009000007945 */ /* 0x000fe20003800000 */
[----:B------:R-:W-:Y:S01]  /*15790*/  IMAD.MOV.U32 R17, RZ, RZ, RZ ;  /* 0x000000ffff117224 */ /* 0x000fe200078e00ff */
[----:B--2---:R-:W-:-:S05]  /*157a0*/  LOP3.LUT R3, R3, 0x1f, RZ, 0xc0, !PT ;  /* 0x0000001f03037812 */ /* 0x004fca00078ec0ff */
[----:B------:R-:W-:-:S05]  /*157b0*/  IMAD.IADD R7, R19, 0x1, R3 ;  /* 0x0000000113077824 */ /* 0x000fca00078e0203 */
[----:B------:R-:W-:-:S13]  /*157c0*/  ISETP.GE.OR P6, PT, R7, R2, !P0 ;  /* 0x000000020700720c */ /* 0x000fda00047c6670 */
[----:B------:R-:W-:Y:S05]  /*157d0*/  @P6 BRA `(.L_x_11196) ;  /* 0x00000000000c6947 */ /* 0x000fea0003800000 */
[----:B------:R-:W2:Y:S02]  /*157e0*/  LDC.64 R2, c[0x0][0xc80] ;  /* 0x00032000ff027b82 */ /* 0x000ea40000000a00 */
[----:B--2---:R-:W-:-:S05]  /*157f0*/  IMAD.WIDE R2, R7, 0x4, R2 ;  /* 0x0000000407027825 */ /* 0x004fca00078e0202 */
[----:B------:R2:W5:Y:S02]  /*15800*/  LDG.E R17, desc[UR50][R2.64] ;  /* 0x0000003202117981 */ /* 0x000564000c1e1900 */
.L_x_11196:
[----:B------:R-:W-:Y:S05]  /*15810*/  BSYNC B0 ;  /* 0x0000000000007941 */ /* 0x000fea0003800000 */
.L_x_11195:
[----:B------:R-:W-:-:S03]  /*15820*/  UMOV UR4, 0xffffffff ;  /* 0xffffffff00047882 */ /* 0x000fc60000000000 */
[----:B------:R-:W-:Y:S05]  /*15830*/  BRA.DIV UR4, `(.L_x_11197) ;  /* 0x0000001e04f07947 */ /* 0x000fea000b800000 */
[----:B-----5:R-:W3:Y:S02]  /*15840*/  SHFL.UP PT, R14, R17, 0x1, RZ ;  /* 0x04200000110e7989 */ /* 0x020ee400000e00ff */
[----:B---3--:R-:W-:-:S05]  /*15850*/  SEL R14, R14, RZ, P1 ;  /* 0x000000ff0e0e7207 */ /* 0x008fca0000800000 */
        /* <DEDUP_REMOVED lines=14> */
.L_x_11262:
[----:B------:R-:W-:Y:S02]  /*15940*/  ULDC UR4, c[0x0][0xc38] ;  /* 0x00030e0000047ab9 */ /* 0x000fe40000000800 */
[----:B------:R-:W-:-:S04]  /*15950*/  IMAD.U32 R4, RZ, RZ, UR4 ;  /* 0x00000004ff047e24 */ /* 0x000fc8000f8e00ff */
[----:B---3--:R-:W-:-:S04]  /*15960*/  IMAD R14, R14, R4, RZ ;  /* 0x000000040e0e7224 */ /* 0x008fc800078e02ff */
[----:B------:R-:W-:-:S05]  /*15970*/  IMAD.IADD R5, R14, 0x1, R5 ;  /* 0x000000010e057824 */ /* 0x000fca00078e0205 */
[----:B------:R-:W-:-:S13]  /*15980*/  ISETP.GT.AND P6, PT, R5, R0, PT ;  /* 0x000000000500720c */ /* 0x000fda0003fc4270 */
[----:B------:R-:W-:Y:S05]  /*15990*/  @!P6 BRA `(.L_x_11198) ;  /* 0xfffffffc0064e947 */ /* 0x000fea000383ffff */
.L_x_11193:
        /* <DEDUP_REMOVED lines=8> */
.L_x_11266:
[----:B------:R-:W-:Y:S01]  /*15a20*/  ISETP.NE.AND P0, PT, R2, RZ, PT ;  /* 0x000000ff0200720c */ /* 0x000fe20003f05270 */
[----:B------:R-:W-:-:S12]  /*15a30*/  IMAD.MOV.U32 R14, RZ, RZ, RZ ;  /* 0x000000ffff0e7224 */ /* 0x000fd800078e00ff */
[----:B------:R-:W-:Y:S05]  /*15a40*/  @!P0 BRA `(.L_x_11200) ;  /* 0x0000000000108947 */ /* 0x000fea0003800000 */
[----:B------:R-:W-:Y:S01]  /*15a50*/  UMOV UR4, 0xffffffff ;  /* 0xffffffff00047882 */ /* 0x000fe20000000000 */
[----:B------:R-:W-:Y:S02]  /*15a60*/  VIADD R12, R6, 0xffffffff ;  /* 0xffffffff060c7836 */ /* 0x000fe40000000000 */
[----:B------:R-:W-:Y:S05]  /*15a70*/  BRA.DIV UR4, `(.L_x_11201) ;  /* 0x0000002204647947 */ /* 0x000fea000b800000 */
[----:B------:R0:W0:Y:S02]  /*15a80*/  SHFL.IDX PT, R14, R3, R12, 0x1f ;  /* 0x00001f0c030e7589 */ /* 0x00002400000e0000 */
.L_x_11200:
[----:B0-2---:R-:W0:Y:S01]  /*15a90*/  LDC.64 R2, c[0x0][0xc90] ;  /* 0x00032400ff027b82 */ /* 0x005e220000000a00 */
[----:B------:R-:W-:-:S04]  /*15aa0*/  IMAD.IADD R19, R6, 0x1, R19 ;  /* 0x0000000106137824 */ /* 0x000fc800078e0213 */
[----:B0-----:R-:W-:-:S05]  /*15ab0*/  IMAD.WIDE R2, R19, 0x4, R2 ;  /* 0x0000000413027825 */ /* 0x001fca00078e0202 */
[----:B---3--:R0:W4:Y:S01]  /*15ac0*/  LDG.E R6, desc[UR50][R2.64] ;  /* 0x0000003202067981 */ /* 0x008122000c1e1900 */
[----:B------:R-:W-:-:S04]  /*15ad0*/  IMAD R16, R14, R4, R16 ;  /* 0x000000040e107224 */ /* 0x000fc800078e0210 */
[----:B------:R-:W-:Y:S02]  /*15ae0*/  IMAD.IADD R0, R0, 0x1, -R16 ;  /* 0x0000000100007824 */ /* 0x000fe400078e0a10 */
[----:B0-----:R-:W-:Y:S02]  /*15af0*/  IMAD.MOV.U32 R2, RZ, RZ, RZ ;  /* 0x000000ffff027224 */ /* 0x001fe400078e00ff */
[----:B----4-:R-:W-:-:S05]  /*15b00*/  IMAD R5, R17, R6, RZ ;  /* 0x0000000611057224 */ /* 0x010fca00078e02ff */
[----:B------:R-:W-:-:S04]  /*15b10*/  IABS R7, R5 ;  /* 0x0000000500077213 */ /* 0x000fc80000000000 */
[----:B------:R-:W0:Y:S08]  /*15b20*/  I2F.RP R8, R7 ;  /* 0x0000000700087306 */ /* 0x000e300000209400 */
[----:B0-----:R-:W1:Y:S02]  /*15b30*/  MUFU.RCP R8, R8 ;  /* 0x0000000800087308 */ /* 0x001e640000001000 */
[----:B-1----:R-:W-:Y:S01]  /*15b40*/  VIADD R9, R8, 0xffffffe ;  /* 0x0ffffffe08097836 */ /* 0x002fe20000000000 */
[----:B------:R-:W-:-:S05]  /*15b50*/  IABS R8, R5 ;  /* 0x0000000500087213 */ /* 0x000fca0000000000 */
[----:B------:R-:W0:Y:S01]  /*15b60*/  F2I.FTZ.U32.TRUNC.NTZ R3, R9 ;  /* 0x0000000900037305 */ /* 0x000e22000021f000 */
[----:B------:R-:W-:Y:S02]  /*15b70*/  IMAD.MOV R8, RZ, RZ, -R8 ;  /* 0x000000ffff087224 */ /* 0x000fe400078e0a08 */
[----:B0-----:R-:W-:-:S04]  /*15b80*/  IMAD.MOV R10, RZ, RZ, -R3 ;  /* 0x000000ffff0a7224 */ /* 0x001fc800078e0a03 */
[----:B------:R-:W-:-:S04]  /*15b90*/  IMAD R11, R10, R7, RZ ;  /* 0x000000070a0b7224 */ /* 0x000fc800078e02ff */
[----:B------:R-:W-:Y:S01]  /*15ba0*/  IMAD.HI.U32 R2, R3, R11, R2 ;  /* 0x0000000b03027227 */ /* 0x000fe200078e0002 */
        /* <DEDUP_REMOVED lines=21> */
[----:B0-----:R-:W-:Y:S01]  /*15d00*/  VIADD R2, R8, 0xffffffe ;  /* 0x0ffffffe08027836 */ /* 0x001fe20000000000 */
[----:B------:R-:W-:-:S05]  /*15d10*/  IABS R8, R0 ;  /* 0x0000000000087213 */ /* 0x000fca0000000000 */
[----:B------:R0:W1:Y:S02]  /*15d20*/  F2I.FTZ.U32.TRUNC.NTZ R3, R2 ;  /* 0x0000000200037305 */ /* 0x000064000021f000 */
[----:B0-----:R-:W-:Y:S02]  /*15d30*/  IMAD.MOV.U32 R2, RZ, RZ, RZ ;  /* 0x000000ffff027224 */ /* 0x001fe400078e00ff */
[----:B-1----:R-:W-:-:S04]  /*15d40*/  IMAD.MOV R5, RZ, RZ, -R3 ;  /* 0x000000ffff057224 */ /* 0x002fc800078e0a03 */
[----:B------:R-:W-:-:S04]  /*15d50*/  IMAD R5, R5, R6, RZ ;  /* 0x0000000605057224 */ /* 0x000fc800078e02ff */
[----:B------:R-:W-:Y:S01]  /*15d60*/  IMAD.HI.U32 R3, R3, R5, R2 ;  /* 0x0000000503037227 */ /* 0x000fe200078e0002 */
[-C--:B------:R-:W-:Y:S02]  /*15d70*/  IABS R5, R4.reuse ;  /* 0x0000000400057213 */ /* 0x080fe40000000000 */
[C---:B------:R-:W-:Y:S01]  /*15d80*/  LOP3.LUT R2, R0.reuse, R4, RZ, 0x3c, !PT ;  /* 0x0000000400027212 */ /* 0x040fe200078e3cff */
[----:B------:R-:W-:Y:S02]  /*15d90*/  IMAD.IADD R0, R0, 0x1, R7 ;  /* 0x0000000100007824 */ /* 0x000fe400078e0207 */
        /* <DEDUP_REMOVED lines=12> */
[----:B------:R-:W-:-:S04]  /*15e60*/  IMAD.MOV R4, RZ, RZ, -R4 ;  /* 0x000000ffff047224 */ /* 0x000fc800078e0a04 */
[----:B------:R-:W-:Y:S01]  /*15e70*/  IMAD R18, R3, R4, R0 ;  /* 0x0000000403127224 */ /* 0x000fe200078e0200 */
[----:B------:R-:W-:-:S05]  /*15e80*/  LOP3.LUT R0, RZ, R3, RZ, 0x33, !PT ;  /* 0x00000003ff007212 */ /* 0x000fca00078e33ff */
[----:B------:R-:W-:Y:S01]  /*15e90*/  IMAD.IADD R17, R17, 0x1, R0 ;  /* 0x0000000111117824 */ /* 0x000fe200078e0200 */
[----:B------:R-:W-:Y:S06]  /*15ea0*/  BRA `(.L_x_11202) ;  /* 0x00000000001c7947 */ /* 0x000fec0003800000 */
.L_x_11194:
[----:B------:R-:W-:Y:S01]  /*15eb0*/  UMOV UR4, URZ ;  /* 0x0000003f00047c82 */ /* 0x000fe20008000000 */
[----:B------:R-:W-:Y:S01]  /*15ec0*/  UMOV UR5, URZ ;  /* 0x0000003f00057c82 */ /* 0x000fe20008000000 */
[----:B------:R-:W-:Y:S01]  /*15ed0*/  ULDC UR6, c[0x0][0xc3c] ;  /* 0x00030f0000067ab9 */ /* 0x000fe20000000800 */
[----:B------:R-:W-:Y:S02]  /*15ee0*/  IMAD.MOV.U32 R16, RZ, RZ, R0 ;  /* 0x000000ffff107224 */ /* 0x000fe400078e0000 */
[----:B------:R-:W-:Y:S02]  /*15ef0*/  IMAD.U32 R17, RZ, RZ, UR4 ;  /* 0x00000004ff117e24 */ /* 0x000fe4000f8e00ff */
[----:B------:R-:W-:Y:S02]  /*15f00*/  IMAD.U32 R18, RZ, RZ, UR5 ;  /* 0x00000005ff127e24 */ /* 0x000fe4000f8e00ff */
[----:B------:R-:W-:-:S07]  /*15f10*/  IMAD.U32 R19, RZ, RZ, UR6 ;  /* 0x00000006ff137e24 */ /* 0x000fce000f8e00ff */
.L_x_11202:
[----:B------:R-:W3:Y:S01]  /*15f20*/  S2R R0, SR_TID.X ;  /* 0x0000000000007919 */ /* 0x000ee20000002100 */
[----:B------:R-:W-:Y:S05]  /*15f30*/  WARPSYNC.ALL ;  /* 0x0000000000007948 */ /* 0x000fea0003800000 */
[----:B------:R-:W-:Y:S01]  /*15f40*/  BAR.SYNC.DEFER_BLOCKING 0x4, 0x200 ;  /* 0x0108000000007b1d */ /* 0x000fe20000010000 */
[----:B---3--:R-:W-:-:S04]  /*15f50*/  LOP3.LUT R0, R0, 0x1f, RZ, 0xc0, !PT ;  /* 0x0000001f00007812 */ /* 0x008fc800078ec0ff */
[----:B------:R-:W-:-:S13]  /*15f60*/  ISETP.NE.AND P0, PT, R0, RZ, PT ;  /* 0x000000ff0000720c */ /* 0x000fda0003f05270 */
[----:B--2---:R-:W2:Y:S01]  /*15f70*/  @!P0 S2R R3, SR_CgaCtaId ;  /* 0x0000000000038919 */ /* 0x004ea20000008800 */
[----:B------:R-:W-:-:S04]  /*15f80*/  @!P0 MOV R0, 0x400 ;  /* 0x0000040000008802 */ /* 0x000fc80000000f00 */
[----:B--2---:R-:W-:-:S05]  /*15f90*/  @!P0 LEA R22, R3, R0, 0x18 ;  /* 0x0000000003168211 */ /* 0x004fca00078ec0ff */
[----:B------:R4:W-:Y:S01]  /*15fa0*/  @!P0 STS.128 [R22+0x2d8d0], R16 ;  /* 0x02d8d01016008388 */ /* 0x0009e20000000c00 */
[----:B------:R-:W-:Y:S06]  /*15fb0*/  BAR.ARV 0x5, 0x200 ;  /* 0x0148000000007b1d */ /* 0x000fec0000002000 */
.L_x_11191:
[----:B------:R-:W-:Y:S02]  /*15fc0*/  ULDC UR4, c[0x0][0xc3c] ;  /* 0x00030f0000047ab9 */ /* 0x000fe40000000800 */
[----:B---3--:R-:W-:-:S13]  /*15fd0*/  ISETP.GE.AND P0, PT, R19, UR4, PT ;  /* 0x0000000413007c0c */ /* 0x008fda000bf06270 */
[----:B------:R-:W-:Y:S05]  /*15fe0*/  @!P0 BRA `(.L_x_11203) ;  /* 0xffffffa800748947 */ /* 0x000fea000383ffff */
[----:B------:R-:W-:Y:S05]  /*15ff0*/  BSYNC B8 ;  /* 0x0000000000087941 */ /* 0x000fea0003800000 */
.L_x_11091:
[----:B0-----:R-:W3:Y:S01]  /*16000*/  LDL.LU R0, [R1+0x1c] ;  /* 0x00001c0001007983 */ /* 0x001ee20000300800 */
        /* <DEDUP_REMOVED lines=9> */
[----:B------:R-:W0:Y:S02]  /*160a0*/  SYNCS.PHASECHK.TRANS64.TRYWAIT P0, [R9+URZ+0x2d820], R0 ;  /* 0x02d82000090075a7 */ /* 0x000e24000800017f */
[----:B0-----:R-:W-:Y:S05]  /*160b0*/  @!P0 BRA `(.L_x_11205) ;  /* 0x0000001800f88947 */ /* 0x001fea0003800000 */
.L_x_11269:
[----:B------:R-:W-:Y:S05]  /*160c0*/  BSYNC B0 ;  /* 0x0000000000007941 */ /* 0x000fea0003800000 */
.L_x_11204:
[----:B------:R-:W-:-:S03]  /*160d0*/  UMOV UR4, 0xffffffff ;  /* 0xffffffff00047882 */ /* 0x000fc60000000000 */
[----:B------:R-:W-:Y:S05]  /*160e0*/  BRA.DIV UR4, `(.L_x_11206) ;  /* 0x0000001e04007947 */ /* 0x000fea000b800000 */
[----:B0-----:R-:W0:Y:S02]  /*160f0*/  S2R R0, SR_TID.X ;  /* 0x0000000000007919 */ /* 0x001e240000002100 */
[----:B0-----:R-:W-:-:S04]  /*16100*/  SHF.R.U32.HI R0, RZ, 0x5, R0 ;  /* 0x00000005ff007819 */ /* 0x001fc80000011600 */
[----:B------:R-:W-:-:S05]  /*16110*/  LOP3.LUT R0, R0, 0x3, RZ, 0xc0, !PT ;  /* 0x0000000300007812 */ /* 0x000fca00078ec0ff */
[----:B------:R0:W1:Y:S02]  /*16120*/  SHFL.IDX PT, R14, R0, RZ, 0x1f ;  /* 0x00001fff000e7589 */ /* 0x00006400000e0000 */
.L_x_11272:
[----:B-1----:R-:W-:Y:S01]  /*16130*/  ISETP.NE.AND P0, PT, R14, RZ, PT ;  /* 0x000000ff0e00720c */ /* 0x002fe20003f05270 */
[----:B------:R-:W-:-:S12]  /*16140*/  BSSY B0, `(.L_x_11207) ;  /* 0x0000024000007945 */ /* 0x000fd80003800000 */
[----:B------:R-:W-:Y:S05]  /*16150*/  @P0 BRA `(.L_x_11208) ;  /* 0x0000000000880947 */ /* 0x000fea0003800000 */
[----:B------:R-:W-:-:S03]  /*16160*/  UMOV UR4, 0xffffffff ;  /* 0xffffffff00047882 */ /* 0x000fc60000000000 */
[----:B------:R-:W-:Y:S05]  /*16170*/  BRA.DIV UR4, `(.L_x_11209) ;  /* 0x0000001e04107947 */ /* 0x000fea000b800000 */
[----:B------:R-:W-:-:S13]  /*16180*/  ELECT P6, URZ, PT ;  /* 0x00000000003f782f */ /* 0x000fda00038c0000 */
.L_x_11275:
[----:B------:R-:W-:Y:S05]  /*16190*/  @!P6 BRA `(.L_x_11208) ;  /* 0x000000000078e947 */ /* 0x000fea0003800000 */
[----:B------:R-:W-:-:S06]  /*161a0*/  ULOP3.LUT UR4, UR36, 0x2, URZ, 0xfc, !UPT ;  /* 0x0000000224047892 */ /* 0x000fcc000f8efc3f */
[----:B0-----:R-:W-:-:S05]  /*161b0*/  IMAD.U32 R0, RZ, RZ, UR4 ;  /* 0x00000004ff007e24 */ /* 0x001fca000f8e00ff */
[----:B------:R-:W-:-:S13]  /*161c0*/  ISETP.NE.AND P2, PT, R0, 0x3, PT ;  /* 0x000000030000780c */ /* 0x000fda0003f45270 */
[----:B------:R-:W-:Y:S05]  /*161d0*/  @!P2 BRA `(.L_x_11210) ;  /* 0x000000000004a947 */ /* 0x000fea0003800000 */
[----:B------:R-:W-:Y:S01]  /*161e0*/  BPT.TRAP 0x1 ;  /* 0x000000040000795c */ /* 0x000fe20000300000 */
.L_x_11210:
        /* <DEDUP_REMOVED lines=12> */
.L_x_11276:
[----:B------:R-:W1:Y:S02]  /*162b0*/  SYNCS.PHASECHK.TRANS64.TRYWAIT P0, [R3+URZ], R2 ;  /* 0x00000002030075a7 */ /* 0x000e64000800017f */
[----:B-1----:R-:W-:Y:S05]  /*162c0*/  @!P0 BRA `(.L_x_11212) ;  /* 0x0000001800f08947 */ /* 0x002fea0003800000 */
.L_x_11277:
[----:B------:R-:W-:Y:S05]  /*162d0*/  @!P2 BRA `(.L_x_11213) ;  /* 0x000000000004a947 */ /* 0x000fea0003800000 */
[----:B------:R-:W-:Y:S01]  /*162e0*/  BPT.TRAP 0x1 ;  /* 0x000000040000795c */ /* 0x000fe20000300000 */
.L_x_11213:
[----:B------:R-:W-:-:S04]  /*162f0*/  VIADD R0, R9, 0x2d860 ;  /* 0x0002d86009007836 */ /* 0x000fc80000000000 */
[----:B------:R-:W-:-:S04]  /*16300*/  IMAD R23, R23, 0x8, R0 ;  /* 0x0000000817177824 */ /* 0x000fc800078e0200 */
[----:B------:R-:W3:Y:S02]  /*16310*/  SYNCS.PHASECHK.TRANS64.TRYWAIT P0, [R23+URZ], R4 ;  /* 0x00000004170075a7 */ /* 0x000ee4000800017f */
[----:B---3--:R-:W-:Y:S05]  /*16320*/  @!P0 BRA `(.L_x_11214) ;  /* 0x0000001800ec8947 */ /* 0x008fea0003800000 */
.L_x_11278:
[----:B------:R-:W-:-:S07]  /*16330*/  IMAD R7, R7, 0x8, R0 ;  /* 0x0000000807077824 */ /* 0x000fce00078e0200 */
.L_x_11215:
[----:B------:R0:W0:Y:S02]  /*16340*/  SYNCS.PHASECHK.TRANS64.TRYWAIT P0, [R7+URZ], R2 ;  /* 0x00000002070075a7 */ /* 0x000024000800017f */
[----:B0-----:R-:W-:Y:S05]  /*16350*/  @!P0 NANOSLEEP.SYNCS 0x989680 ;  /* 0x009896800000895d */ /* 0x001fea0003900000 */
[----:B------:R-:W0:Y:S02]  /*16360*/  @!P0 SYNCS.PHASECHK.TRANS64 P0, [R7+URZ], R2 ;  /* 0x00000002070085a7 */ /* 0x000e24000800007f */
[----:B0-----:R-:W-:Y:S05]  /*16370*/  @!P0 BRA `(.L_x_11215) ;  /* 0xfffffffc00f08947 */ /* 0x001fea000383ffff */
.L_x_11208:
[----:B------:R-:W-:Y:S05]  /*16380*/  BSYNC B0 ;  /* 0x0000000000007941 */ /* 0x000fea0003800000 */
.L_x_11207:
[----:B------:R-:W-:Y:S05]  /*16390*/  EXIT ;  /* 0x000000000000794d */ /* 0x000fea0003800000 */
.L_x_11001:
[----:B0-----:R-:W-:-:S04]  /*163a0*/  IMAD.U32 R3, RZ, RZ, UR42 ;  /* 0x0000002aff037e24 */ /* 0x001fc8000f8e00ff */
[----:B------:R0:W1:Y:S03]  /*163b0*/  SYNCS.PHASECHK.TRANS64.TRYWAIT P1, [R3+URZ+0x2d800], R0 ;  /* 0x02d80000030075a7 */ /* 0x000066000802017f */
[----:B-1----:R-:W-:Y:S05]  /*163c0*/  @!P1 NANOSLEEP.SYNCS 0x989680 ;  /* 0x009896800000995d */ /* 0x002fea0003900000 */
[----:B------:R-:W1:Y:S02]  /*163d0*/  @!P1 SYNCS.PHASECHK.TRANS64 P1, [R3+URZ+0x2d800], R0 ;  /* 0x02d80000030095a7 */ /* 0x000e64000802007f */
[----:B-1----:R-:W-:Y:S05]  /*163e0*/  @!P1 BRA `(.L_x_11001) ;  /* 0xfffffffc00ec9947 */ /* 0x002fea000383ffff */
[----:B------:R-:W-:Y:S05]  /*163f0*/  BRA `(.L_x_11216) ;  /* 0xfffffeb800307947 */ /* 0x000fea000383ffff */
.L_x_11005:
[----:B-1----:R1:W2:Y:S02]  /*16400*/  SYNCS.PHASECHK.TRANS64.TRYWAIT P2, [R5+URZ+0x2d830], R0 ;  /* 0x02d83000050075a7 */ /* 0x0022a4000804017f */
[----:B--2---:R-:W-:Y:S05]  /*16410*/  @!P2 NANOSLEEP.SYNCS 0x989680 ;  /* 0x009896800000a95d */ /* 0x004fea0003900000 */
[----:B------:R-:W2:Y:S02]  /*16420*/  @!P2 SYNCS.PHASECHK.TRANS64 P2, [R5+URZ+0x2d830], R0 ;  /* 0x02d830000500a5a7 */ /* 0x000ea4000804007f */
[----:B--2---:R-:W-:Y:S05]  /*16430*/  @!P2 BRA `(.L_x_11005) ;  /* 0xfffffffc00f0a947 */ /* 0x004fea000383ffff */
[----:B------:R-:W-:Y:S05]  /*16440*/  BRA `(.L_x_11004) ;  /* 0xfffffeb800547947 */ /* 0x000fea000383ffff */
.L_x_11021:
[----:B-1----:R-:W-:-:S04]  /*16450*/  IMAD.U32 R7, RZ, RZ, UR6 ;  /* 0x00000006ff077e24 */ /* 0x002fc8000f8e00ff */
[----:B------:R1:W3:Y:S03]  /*16460*/  SYNCS.PHASECHK.TRANS64.TRYWAIT P2, [R7+URZ+0x2d830], R6 ;  /* 0x02d83006070075a7 */ /* 0x0002e6000804017f */
[----:B---3--:R-:W-:Y:S05]  /*16470*/  @!P2 NANOSLEEP.SYNCS 0x989680 ;  /* 0x009896800000a95d */ /* 0x008fea0003900000 */
[----:B------:R-:W3:Y:S02]  /*16480*/  @!P2 SYNCS.PHASECHK.TRANS64 P2, [R7+URZ+0x2d830], R6 ;  /* 0x02d830060700a5a7 */ /* 0x000ee4000804007f */
[----:B---3--:R-:W-:Y:S05]  /*16490*/  @!P2 BRA `(.L_x_11021) ;  /* 0xfffffffc00eca947 */ /* 0x008fea000383ffff */
[----:B------:R-:W-:Y:S05]  /*164a0*/  BRA `(.L_x_11018) ;  /* 0xfffffeec00447947 */ /* 0x000fea000383ffff */
.L_x_11025:
[----:B-1----:R-:W-:-:S04]  /*164b0*/  IMAD.U32 R7, RZ, RZ, UR6 ;  /* 0x00000006ff077e24 */ /* 0x002fc8000f8e00ff */
[----:B------:R1:W2:Y:S03]  /*164c0*/  SYNCS.PHASECHK.TRANS64.TRYWAIT P2, [R7+URZ+0x2d850], R6 ;  /* 0x02d85006070075a7 */ /* 0x0002a6000804017f */
[----:B--2---:R-:W-:Y:S05]  /*164d0*/  @!P2 NANOSLEEP.SYNCS 0x989680 ;  /* 0x009896800000a95d */ /* 0x004fea0003900000 */
[----:B------:R-:W2:Y:S02]  /*164e0*/  @!P2 SYNCS.PHASECHK.TRANS64 P2, [R7+URZ+0x2d850], R6 ;  /* 0x02d850060700a5a7 */ /* 0x000ea4000804007f */
[----:B--2---:R-:W-:Y:S05]  /*164f0*/  @!P2 BRA `(.L_x_11025) ;  /* 0xfffffffc00eca947 */ /* 0x004fea000383ffff */
[----:B------:R-:W-:Y:S05]  /*16500*/  BRA `(.L_x_11022) ;  /* 0xfffffeec00e47947 */ /* 0x000fea000383ffff */
.L_x_11042:
[----:B-1----:R-:W-:-:S04]  /*16510*/  IMAD.U32 R5, RZ, RZ, UR6 ;  /* 0x00000006ff057e24 */ /* 0x002fc8000f8e00ff */
[----:B------:R1:W3:Y:S03]  /*16520*/  SYNCS.PHASECHK.TRANS64.TRYWAIT P2, [R5+URZ+0x2d830], R0 ;  /* 0x02d83000050075a7 */ /* 0x0002e6000804017f */
[----:B---3--:R-:W-:Y:S05]  /*16530*/  @!P2 NANOSLEEP.SYNCS 0x989680 ;  /* 0x009896800000a95d */ /* 0x008fea0003900000 */
[----:B------:R-:W3:Y:S02]  /*16540*/  @!P2 SYNCS.PHASECHK.TRANS64 P2, [R5+URZ+0x2d830], R0 ;  /* 0x02d830000500a5a7 */ /* 0x000ee4000804007f */
[----:B---3--:R-:W-:Y:S05]  /*16550*/  @!P2 BRA `(.L_x_11042) ;  /* 0xfffffffc00eca947 */ /* 0x008fea000383ffff */
[----:B------:R-:W-:Y:S05]  /*16560*/  BRA `(.L_x_11039) ;  /* 0xffffff20001c7947 */ /* 0x000fea000383ffff */
.L_x_11046:
[----:B-1----:R-:W-:-:S04]  /*16570*/  IMAD.U32 R5, RZ, RZ, UR6 ;  /* 0x00000006ff057e24 */ /* 0x002fc8000f8e00ff */
[----:B------:R1:W2:Y:S03]  /*16580*/  SYNCS.PHASECHK.TRANS64.TRYWAIT P2, [R5+URZ+0x2d850], R0 ;  /* 0x02d85000050075a7 */ /* 0x0002a6000804017f */
[----:B--2---:R-:W-:Y:S05]  /*16590*/  @!P2 NANOSLEEP.SYNCS 0x989680 ;  /* 0x009896800000a95d */ /* 0x004fea0003900000 */
[----:B------:R-:W2:Y:S02]  /*165a0*/  @!P2 SYNCS.PHASECHK.TRANS64 P2, [R5+URZ+0x2d850], R0 ;  /* 0x02d850000500a5a7 */ /* 0x000ea4000804007f */
[----:B--2---:R-:W-:Y:S05]  /*165b0*/  @!P2 BRA `(.L_x_11046) ;  /* 0xfffffffc00eca947 */ /* 0x004fea000383ffff */
[----:B------:R-:W-:Y:S05]  /*165c0*/  BRA `(.L_x_11043) ;  /* 0xffffff2000bc7947 */ /* 0x000fea000383ffff */
.L_x_11052:
[----:B-1----:R-:W-:-:S04]  /*165d0*/  IMAD.U32 R5, RZ, RZ, UR6 ;  /* 0x00000006ff057e24 */ /* 0x002fc8000f8e00ff */
[----:B------:R1:W3:Y:S03]  /*165e0*/  SYNCS.PHASECHK.TRANS64.TRYWAIT P2, [R5+URZ+0x2d830], R0 ;  /* 0x02d83000050075a7 */ /* 0x0002e6000804017f */
[----:B---3--:R-:W-:Y:S05]  /*165f0*/  @!P2 NANOSLEEP.SYNCS 0x989680 ;  /* 0x009896800000a95d */ /* 0x008fea0003900000 */
[----:B------:R-:W3:Y:S02]  /*16600*/  @!P2 SYNCS.PHASECHK.TRANS64 P2, [R5+URZ+0x2d830], R0 ;  /* 0x02d830000500a5a7 */ /* 0x000ee4000804007f */
[----:B---3--:R-:W-:Y:S05]  /*16610*/  @!P2 BRA `(.L_x_11052) ;  /* 0xfffffffc00eca947 */ /* 0x008fea000383ffff */
[----:B------:R-:W-:Y:S05]  /*16620*/  BRA `(.L_x_11049) ;  /* 0xffffff4000247947 */ /* 0x000fea000383ffff */
.L_x_11056:
[----:B-1----:R-:W-:-:S04]  /*16630*/  IMAD.U32 R5, RZ, RZ, UR6 ;  /* 0x00000006ff057e24 */ /* 0x002fc8000f8e00ff */
[----:B------:R1:W2:Y:S03]  /*16640*/  SYNCS.PHASECHK.TRANS64.TRYWAIT P2, [R5+URZ+0x2d850], R0 ;  /* 0x02d85000050075a7 */ /* 0x0002a6000804017f */
[----:B--2---:R-:W-:Y:S05]  /*16650*/  @!P2 NANOSLEEP.SYNCS 0x989680 ;  /* 0x009896800000a95d */ /* 0x004fea0003900000 */
[----:B------:R-:W2:Y:S02]  /*16660*/  @!P2 SYNCS.PHASECHK.TRANS64 P2, [R5+URZ+0x2d850], R0 ;  /* 0x02d850000500a5a7 */ /* 0x000ea4000804007f */
[----:B--2---:R-:W-:Y:S05]  /*16670*/  @!P2 BRA `(.L_x_11056) ;  /* 0xfffffffc00eca947 */ /* 0x004fea000383ffff */
[----:B------:R-:W-:Y:S05]  /*16680*/  BRA `(.L_x_11053) ;  /* 0xffffff4000c47947 */ /* 0x000fea000383ffff */
.L_x_11069:
[----:B-1----:R-:W-:-:S04]  /*16690*/  IMAD.U32 R7, RZ, RZ, UR9 ;  /* 0x00000009ff077e24 */ /* 0x002fc8000f8e00ff */
[----:B------:R1:W3:Y:S03]  /*166a0*/  SYNCS.PHASECHK.TRANS64.TRYWAIT P0, [R7+URZ+0x2d850], R2 ;  /* 0x02d85002070075a7 */ /* 0x0002e6000800017f */
[----:B---3--:R-:W-:Y:S05]  /*166b0*/  @!P0 NANOSLEEP.SYNCS 0x989680 ;  /* 0x009896800000895d */ /* 0x008fea0003900000 */
[----:B------:R-:W3:Y:S02]  /*166c0*/  @!P0 SYNCS.PHASECHK.TRANS64 P0, [R7+URZ+0x2d850], R2 ;  /* 0x02d85002070085a7 */ /* 0x000ee4000800007f */
[----:B---3--:R-:W-:Y:S05]  /*166d0*/  @!P0 BRA `(.L_x_11069) ;  /* 0xfffffffc00ec8947 */ /* 0x008fea000383ffff */
[----:B------:R-:W-:Y:S05]  /*166e0*/  BRA `(.L_x_11068) ;  /* 0xffffff7000087947 */ /* 0x000fea000383ffff */
.L_x_11111:
        /* <DEDUP_REMOVED lines=11> */
.L_x_11218:
[----:B------:R-:W-:Y:S05]  /*167a0*/  BSYNC B0 ;  /* 0x0000000000007941 */ /* 0x000fea0003800000 */
.L_x_11217:
[----:B------:R-:W-:Y:S05]  /*167b0*/  BRA `(.L_x_11219) ;  /* 0xffffffb000207947 */ /* 0x000fea000383ffff */
.L_x_11113:
[----:B------:R-:W-:Y:S01]  /*167c0*/  BSSY B0, `(.L_x_11220) ;  /* 0x0000006000007945 */ /* 0x000fe20003800000 */
[----:B------:R-:W-:-:S07]  /*167d0*/  IMAD.MOV.U32 R15, RZ, RZ, -0x1 ;  /* 0xffffffffff0f7424 */ /* 0x000fce00078e00ff */
[----:B01----:R-:W-:Y:S05]  /*167e0*/  WARPSYNC.COLLECTIVE R15, `(.L_x_11221) ;  /* 0x000000000f0c7348 */ /* 0x003fea0003c00000 */
[----:B------:R-:W-:Y:S02]  /*167f0*/  ELECT P6, UR62, PT ;  /* 0x00000000003e782f */ /* 0x000fe400038c0000 */
[----:B------:R-:W-:Y:S01]  /*16800*/  MOV R14, UR62 ;  /* 0x0000003e000e7c02 */ /* 0x000fe20008000f00 */
[----:B01----:R-:W-:Y:S10]  /*16810*/  ENDCOLLECTIVE ;  /* 0x000000000000791b */ /* 0x003ff40003800000 */
.L_x_11221:
[----:B------:R-:W-:Y:S05]  /*16820*/  BSYNC B0 ;  /* 0x0000000000007941 */ /* 0x000fea0003800000 */
.L_x_11220:
[----:B------:R-:W-:Y:S05]  /*16830*/  BRA `(.L_x_11222) ;  /* 0xffffffb000287947 */ /* 0x000fea000383ffff */
.L_x_11115:
[----:B0-----:R0:W2:Y:S02]  /*16840*/  SYNCS.PHASECHK.TRANS64.TRYWAIT P0, [R0+URZ+0x2d840], R3 ;  /* 0x02d84003000075a7 */ /* 0x0010a4000800017f */
[----:B--2---:R-:W-:Y:S05]  /*16850*/  @!P0 NANOSLEEP.SYNCS 0x989680 ;  /* 0x009896800000895d */ /* 0x004fea0003900000 */
[----:B------:R-:W2:Y:S02]  /*16860*/  @!P0 SYNCS.PHASECHK.TRANS64 P0, [R0+URZ+0x2d840], R3 ;  /* 0x02d84003000085a7 */ /* 0x000ea4000800007f */
[----:B--2---:R-:W-:Y:S05]  /*16870*/  @!P0 BRA `(.L_x_11115) ;  /* 0xfffffffc00f08947 */ /* 0x004fea000383ffff */
[----:B------:R-:W-:Y:S05]  /*16880*/  BRA `(.L_x_11223) ;  /* 0xffffffb000787947 */ /* 0x000fea000383ffff */
.L_x_11119:
[----:B------:R-:W2:Y:S01]  /*16890*/  LDL.LU R11, [R1+0x10] ;  /* 0x00001000010b7983 */ /* 0x000ea20000300800 */
[----:B------:R-:W-:Y:S02]  /*168a0*/  IMAD.MOV.U32 R0, RZ, RZ, R12 ;  /* 0x000000ffff007224 */ /* 0x000fe400078e000c */
[----:B------:R-:W-:Y:S02]  /*168b0*/  IMAD.MOV.U32 R13, RZ, RZ, R4 ;  /* 0x000000ffff0d7224 */ /* 0x000fe400078e0004 */
[----:B------:R-:W-:Y:S02]  /*168c0*/  IMAD.MOV.U32 R12, RZ, RZ, RZ ;  /* 0x000000ffff0c7224 */ /* 0x000fe400078e00ff */
[----:B------:R-:W-:Y:S02]  /*168d0*/  IMAD.MOV.U32 R15, RZ, RZ, -0x1 ;  /* 0xffffffffff0f7424 */ /* 0x000fe400078e00ff */
[----:B------:R-:W-:Y:S02]  /*168e0*/  IMAD.IADD R0, R21, 0x1, R0 ;  /* 0x0000000115007824 */ /* 0x000fe400078e0200 */
[----:B--2---:R-:W-:-:S02]  /*168f0*/  IMAD R6, R11, R9, RZ ;  /* 0x000000090b067224 */ /* 0x004fc400078e02ff */
[----:B------:R-:W-:Y:S02]  /*16900*/  IMAD.MOV.U32 R11, RZ, RZ, 0x1c1f ;  /* 0x00001c1fff0b7424 */ /* 0x000fe400078e00ff */
[C---:B------:R-:W-:Y:S01]  /*16910*/  VIADD R9, R0.reuse, 0x20 ;  /* 0x0000002000097836 */ /* 0x040fe20000000000 */
[----:B------:R-:W-:-:S13]  /*16920*/  ISETP.GE.AND P4, PT, R0, R6, PT ;  /* 0x000000060000720c */ /* 0x000fda0003f86270 */
[----:B-----5:R-:W-:Y:S05]  /*16930*/  WARPSYNC.COLLECTIVE R15, `(.L_x_11224) ;  /* 0x000000000f087348 */ /* 0x020fea0003c00000 */
[----:B------:R0:W1:Y:S02]  /*16940*/  SHFL.IDX P6, R14, R13, R12, R11 ;  /* 0x0000000c0d0e7389 */ /* 0x00006400000c000b */
[----:B01---5:R-:W-:Y:S01]  /*16950*/  ENDCOLLECTIVE ;  /* 0x000000000000791b */ /* 0x023fe20003800000 */
.L_x_11224:
[----:B------:R-:W-:Y:S02]  /*16960*/  IMAD.MOV.U32 R13, RZ, RZ, R5 ;  /* 0x000000ffff0d7224 */ /* 0x000fe400078e0005 */
[----:B------:R-:W-:-:S07]  /*16970*/  IMAD.MOV.U32 R2, RZ, RZ, R14 ;  /* 0x000000ffff027224 */ /* 0x000fce00078e000e */
[----:B------:R-:W-:Y:S05]  /*16980*/  WARPSYNC.COLLECTIVE R15, `(.L_x_11225) ;  /* 0x000000000f087348 */ /* 0x000fea0003c00000 */
[----:B------:R0:W1:Y:S02]  /*16990*/  SHFL.IDX P6, R14, R13, R12, R11 ;  /* 0x0000000c0d0e7389 */ /* 0x00006400000c000b */
[----:B01----:R-:W-:Y:S01]  /*169a0*/  ENDCOLLECTIVE ;  /* 0x000000000000791b */ /* 0x003fe20003800000 */
.L_x_11225:
[----:B------:R-:W-:Y:S02]  /*169b0*/  IMAD.MOV.U32 R13, RZ, RZ, R4 ;  /* 0x000000ffff0d7224 */ /* 0x000fe400078e0004 */
[----:B------:R-:W-:Y:S02]  /*169c0*/  IMAD.MOV.U32 R12, RZ, RZ, 0x1 ;  /* 0x00000001ff0c7424 */ /* 0x000fe400078e00ff */
[----:B------:R-:W-:-:S07]  /*169d0*/  IMAD.MOV.U32 R3, RZ, RZ, R14 ;  /* 0x000000ffff037224 */ /* 0x000fce00078e000e */
[----:B------:R-:W-:Y:S05]  /*169e0*/  WARPSYNC.COLLECTIVE R15, `(.L_x_11226) ;  /* 0x000000000f087348 */ /* 0x000fea0003c00000 */
[----:B------:R0:W1:Y:S02]  /*169f0*/  SHFL.IDX P6, R14, R13, R12, R11 ;  /* 0x0000000c0d0e7389 */ /* 0x00006400000c000b */
[----:B01----:R-:W-:Y:S01]  /*16a00*/  ENDCOLLECTIVE ;  /* 0x000000000000791b */ /* 0x003fe20003800000 */
.L_x_11226:
        /* <DEDUP_REMOVED lines=17> */
.L_x_11227:
[----:B------:R-:W-:Y:S02]  /*16b20*/  IMAD.MOV.U32 R13, RZ, RZ, R4 ;  /* 0x000000ffff0d7224 */ /* 0x000fe400078e0004 */
[----:B------:R-:W-:Y:S02]  /*16b30*/  IMAD.MOV.U32 R12, RZ, RZ, 0x2 ;  /* 0x00000002ff0c7424 */ /* 0x000fe400078e00ff */
[----:B------:R-:W-:-:S07]  /*16b40*/  IMAD.MOV.U32 R3, RZ, RZ, R14 ;  /* 0x000000ffff037224 */ /* 0x000fce00078e000e */
[----:B------:R-:W-:Y:S05]  /*16b50*/  WARPSYNC.COLLECTIVE R15, `(.L_x_11228) ;  /* 0x000000000f087348 */ /* 0x000fea0003c00000 */
[----:B------:R0:W1:Y:S02]  /*16b60*/  SHFL.IDX P6, R14, R13, R12, R11 ;  /* 0x0000000c0d0e7389 */ /* 0x00006400000c000b */
[----:B01----:R-:W-:Y:S01]  /*16b70*/  ENDCOLLECTIVE ;  /* 0x000000000000791b */ /* 0x003fe20003800000 */
.L_x_11228:
        /* <DEDUP_REMOVED lines=18> */
.L_x_11229:
[----:B------:R-:W-:Y:S02]  /*16ca0*/  IMAD.MOV.U32 R13, RZ, RZ, R4 ;  /* 0x000000ffff0d7224 */ /* 0x000fe400078e0004 */
[----:B------:R-:W-:Y:S02]  /*16cb0*/  IMAD.MOV.U32 R12, RZ, RZ, 0x3 ;  /* 0x00000003ff0c7424 */ /* 0x000fe400078e00ff */
[----:B------:R-:W-:-:S07]  /*16cc0*/  IMAD.MOV.U32 R3, RZ, RZ, R14 ;  /* 0x000000ffff037224 */ /* 0x000fce00078e000e */
[----:B------:R-:W-:Y:S05]  /*16cd0*/  WARPSYNC.COLLECTIVE R15, `(.L_x_11230) ;  /* 0x000000000f087348 */ /* 0x000fea0003c00000 */
[----:B------:R0:W1:Y:S02]  /*16ce0*/  SHFL.IDX P6, R14, R13, R12, R11 ;  /* 0x0000000c0d0e7389 */ /* 0x00006400000c000b */
[----:B01----:R-:W-:Y:S01]  /*16cf0*/  ENDCOLLECTIVE ;  /* 0x000000000000791b */ /* 0x003fe20003800000 */
.L_x_11230:
        /* <DEDUP_REMOVED lines=10> */
.L_x_11231:
[----:B------:R-:W-:Y:S01]  /*16da0*/  @!PT LDS RZ, [RZ] ;  /* 0x00000000fffff984 */ /* 0x000fe20000000800 */
[----:B------:R-:W-:Y:S01]  /*16db0*/  @!PT LDS RZ, [RZ] ;  /* 0x00000000fffff984 */ /* 0x000fe20000000800 */
[----:B------:R-:W-:Y:S01]  /*16dc0*/  @!PT LDS RZ, [RZ] ;  /* 0x00000000fffff984 */ /* 0x000fe20000000800 */
[----:B------:R-:W-:Y:S04]  /*16dd0*/  @!P3 LDGSTS.E.BYPASS.LTC128B.128 [R10+0xd400], desc[UR50][R2.64], !P2 ;  /* 0x0d400000020abfae */ /* 0x000fe8000d101d72 */
[----:B------:R-:W-:Y:S04]  /*16de0*/  @!P3 LDGSTS.E.BYPASS.LTC128B.128 [R10+0x10400], desc[UR50][R2.64+0x40], !P1 ;  /* 0x10400040020abfae */ /* 0x000fe8000c901d72 */
[----:B------:R0:W-:Y:S01]  /*16df0*/  @!P3 LDGSTS.E.BYPASS.LTC128B.128 [R10+0x13400], desc[UR50][R2.64+0x80], !P0 ;  /* 0x13400080020abfae */ /* 0x0001e2000c101d72 */
[----:B------:R-:W-:Y:S02]  /*16e00*/  IMAD.MOV.U32 R13, RZ, RZ, R7 ;  /* 0x000000ffff0d7224 */ /* 0x000fe400078e0007 */
[----:B------:R-:W-:-:S02]  /*16e10*/  IMAD.MOV.U32 R12, RZ, RZ, RZ ;  /* 0x000000ffff0c7224 */ /* 0x000fc400078e00ff */
[----:B0-----:R-:W-:Y:S02]  /*16e20*/  VIADD R2, R0, 0x60 ;  /* 0x0000006000027836 */ /* 0x001fe40000000000 */
[----:B------:R-:W-:-:S07]  /*16e30*/  IMAD.MOV.U32 R3, RZ, RZ, R14 ;  /* 0x000000ffff037224 */ /* 0x000fce00078e000e */
[----:B------:R-:W-:Y:S05]  /*16e40*/  WARPSYNC.COLLECTIVE R15, `(.L_x_11232) ;  /* 0x000000000f087348 */ /* 0x000fea0003c00000 */
[----:B------:R0:W1:Y:S02]  /*16e50*/  SHFL.IDX P6, R14, R13, R12, R11 ;  /* 0x0000000c0d0e7389 */ /* 0x00006400000c000b */
[----:B01----:R-:W-:Y:S01]  /*16e60*/  ENDCOLLECTIVE ;  /* 0x000000000000791b */ /* 0x003fe20003800000 */
.L_x_11232:
[----:B------:R-:W-:-:S13]  /*16e70*/  ISETP.GE.AND P3, PT, R2, R6, PT ;  /* 0x000000060200720c */ /* 0x000fda0003f66270 */
[----:B------:R-:W-:Y:S01]  /*16e80*/  @!P3 LEA R3, P5, R20, R3, 0x1 ;  /* 0x000000031403b211 */ /* 0x000fe200078a08ff */
[----:B------:R-:W-:-:S04]  /*16e90*/  IMAD.MOV.U32 R13, RZ, RZ, R8 ;  /* 0x000000ffff0d7224 */ /* 0x000fc800078e0008 */
[----:B------:R-:W-:Y:S02]  /*16ea0*/  @!P3 IMAD.X R9, RZ, RZ, R4, P5 ;  /* 0x000000ffff09b224 */ /* 0x000fe400028e0604 */
[----:B------:R-:W-:Y:S02]  /*16eb0*/  @!P3 IMAD.MOV.U32 R2, RZ, RZ, R3 ;  /* 0x000000ffff02b224 */ /* 0x000fe400078e0003 */
[----:B------:R-:W-:-:S05]  /*16ec0*/  @!P3 IMAD.MOV.U32 R3, RZ, RZ, R9 ;  /* 0x000000ffff03b224 */ /* 0x000fca00078e0009 */
        /* <DEDUP_REMOVED lines=10> */
.L_x_11233:
        /* <DEDUP_REMOVED lines=8> */
.L_x_11234:
        /* <DEDUP_REMOVED lines=15> */
.L_x_11235:
[----:B------:R-:W-:Y:S05]  /*170e0*/  BRA `(.L_x_11236) ;  /* 0xffffffb800087947 */ /* 0x000fea000383ffff */
.L_x_11122:
[----:B0-----:R0:W1:Y:S02]  /*170f0*/  SYNCS.PHASECHK.TRANS64.TRYWAIT P0, [R22+URZ+0x2d820], R3 ;  /* 0x02d82003160075a7 */ /* 0x001064000800017f */
[----:B-1----:R-:W-:Y:S05]  /*17100*/  @!P0 NANOSLEEP.SYNCS 0x989680 ;  /* 0x009896800000895d */ /* 0x002fea0003900000 */
[----:B------:R-:W1:Y:S02]  /*17110*/  @!P0 SYNCS.PHASECHK.TRANS64 P0, [R22+URZ+0x2d820], R3 ;  /* 0x02d82003160085a7 */ /* 0x000e64000800007f */
[----:B-1----:R-:W-:Y:S05]  /*17120*/  @!P0 BRA `(.L_x_11122) ;  /* 0xfffffffc00f08947 */ /* 0x002fea000383ffff */
[----:B------:R-:W-:Y:S05]  /*17130*/  BRA `(.L_x_11237) ;  /* 0xffffffb8007c7947 */ /* 0x000fea000383ffff */
.L_x_11131:
[----:B-1----:R1:W2:Y:S02]  /*17140*/  SYNCS.PHASECHK.TRANS64.TRYWAIT P0, [R3+URZ+0x2d840], R2 ;  /* 0x02d84002030075a7 */ /* 0x0022a4000800017f */
[----:B--2---:R-:W-:Y:S05]  /*17150*/  @!P0 NANOSLEEP.SYNCS 0x989680 ;  /* 0x009896800000895d */ /* 0x004fea0003900000 */
[----:B------:R-:W2:Y:S02]  /*17160*/  @!P0 SYNCS.PHASECHK.TRANS64 P0, [R3+URZ+0x2d840], R2 ;  /* 0x02d84002030085a7 */ /* 0x000ea4000800007f */
[----:B--2---:R-:W-:Y:S05]  /*17170*/  @!P0 BRA `(.L_x_11131) ;  /* 0xfffffffc00f08947 */ /* 0x004fea000383ffff */
[----:B------:R-:W-:Y:S05]  /*17180*/  BRA `(.L_x_11238) ;  /* 0xffffffbc00287947 */ /* 0x000fea000383ffff */
.L_x_11138:
[----:B0-----:R0:W1:Y:S02]  /*17190*/  SYNCS.PHASECHK.TRANS64.TRYWAIT P0, [R3+URZ+0x60], R2 ;  /* 0x00006002030075a7 */ /* 0x001064000800017f */
[----:B-1----:R-:W-:Y:S05]  /*171a0*/  @!P0 NANOSLEEP.SYNCS 0x989680 ;  /* 0x009896800000895d */ /* 0x002fea0003900000 */
[----:B------:R-:W1:Y:S02]  /*171b0*/  @!P0 SYNCS.PHASECHK.TRANS64 P0, [R3+URZ+0x60], R2 ;  /* 0x00006002030085a7 */ /* 0x000e64000800007f */
[----:B-1----:R-:W-:Y:S05]  /*171c0*/  @!P0 BRA `(.L_x_11138) ;  /* 0xfffffffc00f08947 */ /* 0x002fea000383ffff */
[----:B------:R-:W-:Y:S05]  /*171d0*/  BRA `(.L_x_11239) ;  /* 0xffffffc000347947 */ /* 0x000fea000383ffff */
.L_x_11148:
[----:B-1----:R1:W2:Y:S02]  /*171e0*/  SYNCS.PHASECHK.TRANS64.TRYWAIT P0, [R3+URZ+0x2d840], R2 ;  /* 0x02d84002030075a7 */ /* 0x0022a4000800017f */
[----:B--2---:R-:W-:Y:S05]  /*171f0*/  @!P0 NANOSLEEP.SYNCS 0x989680 ;  /* 0x009896800000895d */ /* 0x004fea0003900000 */
[----:B------:R-:W2:Y:S02]  /*17200*/  @!P0 SYNCS.PHASECHK.TRANS64 P0, [R3+URZ+0x2d840], R2 ;  /* 0x02d84002030085a7 */ /* 0x000ea4000800007f */
[----:B--2---:R-:W-:Y:S05]  /*17210*/  @!P0 BRA `(.L_x_11148) ;  /* 0xfffffffc00f08947 */ /* 0x004fea000383ffff */
[----:B------:R-:W-:Y:S05]  /*17220*/  BRA `(.L_x_11240) ;  /* 0xffffffc400f07947 */ /* 0x000fea000383ffff */
.L_x_11155:
[----:B0-----:R0:W1:Y:S02]  /*17230*/  SYNCS.PHASECHK.TRANS64.TRYWAIT P0, [R12+URZ+0x60], R26 ;  /* 0x0000601a0c0075a7 */ /* 0x001064000800017f */
[----:B-1----:R-:W-:Y:S05]  /*17240*/  @!P0 NANOSLEEP.SYNCS 0x989680 ;  /* 0x009896800000895d */ /* 0x002fea0003900000 */
[----:B------:R-:W1:Y:S02]  /*17250*/  @!P0 SYNCS.PHASECHK.TRANS64 P0, [R12+URZ+0x60], R26 ;  /* 0x0000601a0c0085a7 */ /* 0x000e64000800007f */
[----:B-1----:R-:W-:Y:S05]  /*17260*/  @!P0 BRA `(.L_x_11155) ;  /* 0xfffffffc00f08947 */ /* 0x002fea000383ffff */
[----:B------:R-:W-:Y:S05]  /*17270*/  BRA `(.L_x_11241) ;  /* 0xffffffc800fc7947 */ /* 0x000fea000383ffff */
.L_x_11165:
[----:B-1----:R1:W2:Y:S02]  /*17280*/  SYNCS.PHASECHK.TRANS64.TRYWAIT P0, [R2+URZ+0x2d840], R3 ;  /* 0x02d84003020075a7 */ /* 0x0022a4000800017f */
[----:B--2---:R-:W-:Y:S05]  /*17290*/  @!P0 NANOSLEEP.SYNCS 0x989680 ;  /* 0x009896800000895d */ /* 0x004fea0003900000 */
[----:B------:R-:W2:Y:S02]  /*172a0*/  @!P0 SYNCS.PHASECHK.TRANS64 P0, [R2+URZ+0x2d840], R3 ;  /* 0x02d84003020085a7 */ /* 0x000ea4000800007f */
[----:B--2---:R-:W-:Y:S05]  /*172b0*/  @!P0 BRA `(.L_x_11165) ;  /* 0xfffffffc00f08947 */ /* 0x004fea000383ffff */
[----:B------:R-:W-:Y:S05]  /*172c0*/  BRA `(.L_x_11242) ;  /* 0xffffffd000847947 */ /* 0x000fea000383ffff */
.L_x_11172:
[----:B0-----:R0:W1:Y:S02]  /*172d0*/  SYNCS.PHASECHK.TRANS64.TRYWAIT P0, [R7+URZ+0x60], R2 ;  /* 0x00006002070075a7 */ /* 0x001064000800017f */
[----:B-1----:R-:W-:Y:S05]  /*172e0*/  @!P0 NANOSLEEP.SYNCS 0x989680 ;  /* 0x009896800000895d */ /* 0x002fea0003900000 */
[----:B------:R-:W1:Y:S02]  /*172f0*/  @!P0 SYNCS.PHASECHK.TRANS64 P0, [R7+URZ+0x60], R2 ;  /* 0x00006002070085a7 */ /* 0x000e64000800007f */
[----:B-1----:R-:W-:Y:S05]  /*17300*/  @!P0 BRA `(.L_x_11172) ;  /* 0xfffffffc00f08947 */ /* 0x002fea000383ffff */
[----:B------:R-:W-:Y:S05]  /*17310*/  BRA `(.L_x_11243) ;  /* 0xffffffd400947947 */ /* 0x000fea000383ffff */
.L_x_11184:
[----:B0-----:R0:W1:Y:S02]  /*17320*/  SYNCS.PHASECHK.TRANS64.TRYWAIT P0, [R3+URZ+0x2d860], R0 ;  /* 0x02d86000030075a7 */ /* 0x001064000800017f */
[----:B-1----:R-:W-:Y:S05]  /*17330*/  @!P0 NANOSLEEP.SYNCS 0x989680 ;  /* 0x009896800000895d */ /* 0x002fea0003900000 */
[----:B------:R-:W1:Y:S02]  /*17340*/  @!P0 SYNCS.PHASECHK.TRANS64 P0, [R3+URZ+0x2d860], R0 ;  /* 0x02d86000030085a7 */ /* 0x000e64000800007f */
[----:B-1----:R-:W-:Y:S05]  /*17350*/  @!P0 BRA `(.L_x_11184) ;  /* 0xfffffffc00f08947 */ /* 0x002fea000383ffff */
[----:B------:R-:W-:Y:S05]  /*17360*/  BRA `(.L_x_11244) ;  /* 0xffffffdc00087947 */ /* 0x000fea000383ffff */
.L_x_11192:
        /* <DEDUP_REMOVED lines=8> */
.L_x_11246:
[----:B------:R-:W-:Y:S05]  /*173f0*/  BSYNC B0 ;  /* 0x0000000000007941 */ /* 0x000fea0003800000 */
.L_x_11245:
        /* <DEDUP_REMOVED lines=9> */
.L_x_11247:
[----:B------:R-:W-:Y:S02]  /*17490*/  ULDC UR4, c[0x0][0xc3c] ;  /* 0x00030f0000047ab9 */ /* 0x000fe40000000800 */
[----:B------:R-:W-:-:S13]  /*174a0*/  ISETP.GE.OR P1, PT, R7, UR4, !P0 ;  /* 0x0000000407007c0c */ /* 0x000fda000c726670 */
[----:B------:R-:W0:Y:S01]  /*174b0*/  @!P1 LDC.64 R2, c[0x0][0xc80] ;  /* 0x00032000ff029b82 */ /* 0x000e220000000a00 */
[----:B------:R-:W-:Y:S02]  /*174c0*/  IMAD.MOV.U32 R17, RZ, RZ, RZ ;  /* 0x000000ffff117224 */ /* 0x000fe400078e00ff */
[----:B------:R-:W-:Y:S02]  /*174d0*/  IMAD.MOV.U32 R11, RZ, RZ, RZ ;  /* 0x000000ffff0b7224 */ /* 0x000fe400078e00ff */
[----:B------:R-:W-:Y:S02]  /*174e0*/  IMAD.MOV.U32 R5, RZ, RZ, R14 ;  /* 0x000000ffff057224 */ /* 0x000fe400078e000e */
[----:B0-----:R-:W-:-:S06]  /*174f0*/  @!P1 IMAD.WIDE R2, R7, 0x4, R2 ;  /* 0x0000000407029825 */ /* 0x001fcc00078e0202 */
[----:B------:R-:W2:Y:S01]  /*17500*/  @!P1 LDG.E R2, desc[UR50][R2.64] ;  /* 0x0000003202029981 */ /* 0x000ea2000c1e1900 */
[C---:B------:R-:W-:Y:S02]  /*17510*/  ISETP.GE.U32.AND P2, PT, R8.reuse, 0x2, PT ;  /* 0x000000020800780c */ /* 0x040fe40003f46070 */
[C---:B------:R-:W-:Y:S02]  /*17520*/  ISETP.GE.U32.AND P3, PT, R8.reuse, 0x4, PT ;  /* 0x000000040800780c */ /* 0x040fe40003f66070 */
[C---:B------:R-:W-:Y:S02]  /*17530*/  ISETP.GE.U32.AND P4, PT, R8.reuse, 0x8, PT ;  /* 0x000000080800780c */ /* 0x040fe40003f86070 */
[C---:B------:R-:W-:Y:S01]  /*17540*/  ISETP.GE.U32.AND P5, PT, R8.reuse, 0x10, PT ;  /* 0x000000100800780c */ /* 0x040fe20003fa6070 */
[----:B--2---:R-:W-:Y:S01]  /*17550*/  @!P1 IMAD.MOV.U32 R17, RZ, RZ, R2 ;  /* 0x000000ffff119224 */ /* 0x004fe200078e0002 */
[----:B------:R-:W-:-:S03]  /*17560*/  ISETP.NE.AND P1, PT, R8, RZ, PT ;  /* 0x000000ff0800720c */ /* 0x000fc60003f25270 */
[----:B------:R-:W-:-:S10]  /*17570*/  IMAD.MOV.U32 R13, RZ, RZ, R17 ;  /* 0x000000ffff0d7224 */ /* 0x000fd400078e0011 */
[----:B------:R-:W-:Y:S05]  /*17580*/  WARPSYNC.COLLECTIVE R15, `(.L_x_11248) ;  /* 0x000000000f087348 */ /* 0x000fea0003c00000 */
[----:B------:R0:W1:Y:S02]  /*17590*/  SHFL.UP P6, R14, R13, R12, R11 ;  /* 0x0400000c0d0e7389 */ /* 0x00006400000c000b */
[----:B01----:R-:W-:Y:S01]  /*175a0*/  ENDCOLLECTIVE ;  /* 0x000000000000791b */ /* 0x003fe20003800000 */
.L_x_11248:
[----:B------:R-:W-:Y:S01]  /*175b0*/  IMAD.MOV.U32 R12, RZ, RZ, 0x2 ;  /* 0x00000002ff0c7424 */ /* 0x000fe200078e00ff */
[----:B------:R-:W-:-:S05]  /*175c0*/  SEL R4, R14, RZ, P1 ;  /* 0x000000ff0e047207 */ /* 0x000fca0000800000 */
[----:B------:R-:W-:-:S04]  /*175d0*/  IMAD.IADD R4, R17, 0x1, R4 ;  /* 0x0000000111047824 */ /* 0x000fc800078e0204 */
[----:B------:R-:W-:-:S07]  /*175e0*/  IMAD.MOV.U32 R13, RZ, RZ, R4 ;  /* 0x000000ffff0d7224 */ /* 0x000fce00078e0004 */
[----:B------:R-:W-:Y:S05]  /*175f0*/  WARPSYNC.COLLECTIVE R15, `(.L_x_11249) ;  /* 0x000000000f087348 */ /* 0x000fea0003c00000 */
[----:B------:R0:W1:Y:S02]  /*17600*/  SHFL.UP P6, R14, R13, R12, R11 ;  /* 0x0400000c0d0e7389 */ /* 0x00006400000c000b */
[----:B01----:R-:W-:Y:S01]  /*17610*/  ENDCOLLECTIVE ;  /* 0x000000000000791b */ /* 0x003fe20003800000 */
.L_x_11249:
[----:B------:R-:W-:Y:S01]  /*17620*/  IMAD.MOV.U32 R12, RZ, RZ, 0x4 ;  /* 0x00000004ff0c7424 */ /* 0x000fe200078e00ff */
[----:B------:R-:W-:-:S05]  /*17630*/  SEL R3, R14, RZ, P2 ;  /* 0x000000ff0e037207 */ /* 0x000fca0001000000 */
[----:B------:R-:W-:-:S04]  /*17640*/  IMAD.IADD R6, R4, 0x1, R3 ;  /* 0x0000000104067824 */ /* 0x000fc800078e0203 */
[----:B------:R-:W-:-:S07]  /*17650*/  IMAD.MOV.U32 R13, RZ, RZ, R6 ;  /* 0x000000ffff0d7224 */ /* 0x000fce00078e0006 */
[----:B------:R-:W-:Y:S05]  /*17660*/  WARPSYNC.COLLECTIVE R15, `(.L_x_11250) ;  /* 0x000000000f087348 */ /* 0x000fea0003c00000 */
[----:B------:R0:W1:Y:S02]  /*17670*/  SHFL.UP P6, R14, R13, R12, R11 ;  /* 0x0400000c0d0e7389 */ /* 0x00006400000c000b */
[----:B01----:R-:W-:Y:S01]  /*17680*/  ENDCOLLECTIVE ;  /* 0x000000000000791b */ /* 0x003fe20003800000 */
.L_x_11250:
[----:B------:R-:W-:Y:S01]  /*17690*/  IMAD.MOV.U32 R12, RZ, RZ, 0x8 ;  /* 0x00000008ff0c7424 */ /* 0x000fe200078e00ff */
[----:B------:R-:W-:-:S05]  /*176a0*/  SEL R3, R14, RZ, P3 ;  /* 0x000000ff0e037207 */ /* 0x000fca0001800000 */
[----:B------:R-:W-:-:S04]  /*176b0*/  IMAD.IADD R2, R6, 0x1, R3 ;  /* 0x0000000106027824 */ /* 0x000fc800078e0203 */
[----:B------:R-:W-:-:S07]  /*176c0*/  IMAD.MOV.U32 R13, RZ, RZ, R2 ;  /* 0x000000ffff0d7224 */ /* 0x000fce00078e0002 */
[----:B------:R-:W-:Y:S05]  /*176d0*/  WARPSYNC.COLLECTIVE R15, `(.L_x_11251) ;  /* 0x000000000f087348 */ /* 0x000fea0003c00000 */
[----:B------:R0:W1:Y:S02]  /*176e0*/  SHFL.UP P6, R14, R13, R12, R11 ;  /* 0x0400000c0d0e7389 */ /* 0x00006400000c000b */
[----:B01----:R-:W-:Y:S01]  /*176f0*/  ENDCOLLECTIVE ;  /* 0x000000000000791b */ /* 0x003fe20003800000 */
.L_x_11251:
[----:B------:R-:W-:Y:S01]  /*17700*/  IMAD.MOV.U32 R12, RZ, RZ, 0x10 ;  /* 0x00000010ff0c7424 */ /* 0x000fe200078e00ff */
[----:B------:R-:W-:-:S05]  /*17710*/  SEL R3, R14, RZ, P4 ;  /* 0x000000ff0e037207 */ /* 0x000fca0002000000 */
[----:B------:R-:W-:-:S04]  /*17720*/  IMAD.IADD R3, R2, 0x1, R3 ;  /* 0x0000000102037824 */ /* 0x000fc800078e0203 */
[----:B------:R-:W-:-:S07]  /*17730*/  IMAD.MOV.U32 R13, RZ, RZ, R3 ;  /* 0x000000ffff0d7224 */ /* 0x000fce00078e0003 */
[----:B------:R-:W-:Y:S05]  /*17740*/  WARPSYNC.COLLECTIVE R15, `(.L_x_11252) ;  /* 0x000000000f087348 */ /* 0x000fea0003c00000 */
[----:B------:R0:W1:Y:S02]  /*17750*/  SHFL.UP P6, R14, R13, R12, R11 ;  /* 0x0400000c0d0e7389 */ /* 0x00006400000c000b */
[----:B01----:R-:W-:Y:S01]  /*17760*/  ENDCOLLECTIVE ;  /* 0x000000000000791b */ /* 0x003fe20003800000 */
.L_x_11252:
        /* <DEDUP_REMOVED lines=8> */
.L_x_11253:
[----:B------:R-:W-:Y:S05]  /*177f0*/  BRA `(.L_x_11254) ;  /* 0xffffffdc00b47947 */ /* 0x000fea000383ffff */
.L_x_11197:
        /* <DEDUP_REMOVED lines=8> */
.L_x_11256:
[----:B------:R-:W-:Y:S05]  /*17880*/  BSYNC B0 ;  /* 0x0000000000007941 */ /* 0x000fea0003800000 */
.L_x_11255:
        /* <DEDUP_REMOVED lines=8> */
.L_x_11257:
[----:B------:R-:W-:Y:S01]  /*17910*/  IMAD.MOV.U32 R12, RZ, RZ, 0x4 ;  /* 0x00000004ff0c7424 */ /* 0x000fe200078e00ff */
[----:B------:R-:W-:-:S05]  /*17920*/  SEL R2, R14, RZ, P2 ;  /* 0x000000ff0e027207 */ /* 0x000fca0001000000 */
[----:B------:R-:W-:-:S04]  /*17930*/  IMAD.IADD R2, R13, 0x1, R2 ;  /* 0x000000010d027824 */ /* 0x000fc800078e0202 */
[----:B------:R-:W-:-:S07]  /*17940*/  IMAD.MOV.U32 R13, RZ, RZ, R2 ;  /* 0x000000ffff0d7224 */ /* 0x000fce00078e0002 */
[----:B------:R-:W-:Y:S05]  /*17950*/  WARPSYNC.COLLECTIVE R15, `(.L_x_11258) ;  /* 0x000000000f087348 */ /* 0x000fea0003c00000 */
[----:B------:R0:W1:Y:S02]  /*17960*/  SHFL.UP P6, R14, R13, R12, R11 ;  /* 0x0400000c0d0e7389 */ /* 0x00006400000c000b */
[----:B01----:R-:W-:Y:S01]  /*17970*/  ENDCOLLECTIVE ;  /* 0x000000000000791b */ /* 0x003fe20003800000 */
.L_x_11258:
[----:B------:R-:W-:Y:S01]  /*17980*/  IMAD.MOV.U32 R12, RZ, RZ, 0x8 ;  /* 0x00000008ff0c7424 */ /* 0x000fe200078e00ff */
[----:B------:R-:W-:-:S05]  /*17990*/  SEL R3, R14, RZ, P3 ;  /* 0x000000ff0e037207 */ /* 0x000fca0001800000 */
[----:B------:R-:W-:-:S04]  /*179a0*/  IMAD.IADD R3, R2, 0x1, R3 ;  /* 0x0000000102037824 */ /* 0x000fc800078e0203 */
[----:B------:R-:W-:-:S07]  /*179b0*/  IMAD.MOV.U32 R13, RZ, RZ, R3 ;  /* 0x000000ffff0d7224 */ /* 0x000fce00078e0003 */
[----:B------:R-:W-:Y:S05]  /*179c0*/  WARPSYNC.COLLECTIVE R15, `(.L_x_11259) ;  /* 0x000000000f087348 */ /* 0x000fea0003c00000 */
[----:B------:R0:W1:Y:S02]  /*179d0*/  SHFL.UP P6, R14, R13, R12, R11 ;  /* 0x0400000c0d0e7389 */ /* 0x00006400000c000b */
[----:B01----:R-:W-:Y:S01]  /*179e0*/  ENDCOLLECTIVE ;  /* 0x000000000000791b */ /* 0x003fe20003800000 */
.L_x_11259:
[----:B------:R-:W-:Y:S01]  /*179f0*/  IMAD.MOV.U32 R12, RZ, RZ, 0x10 ;  /* 0x00000010ff0c7424 */ /* 0x000fe200078e00ff */
[----:B------:R-:W-:-:S05]  /*17a00*/  SEL R4, R14, RZ, P4 ;  /* 0x000000ff0e047207 */ /* 0x000fca0002000000 */
[----:B------:R-:W-:-:S04]  /*17a10*/  IMAD.IADD R4, R3, 0x1, R4 ;  /* 0x0000000103047824 */ /* 0x000fc800078e0204 */
[----:B------:R-:W-:-:S07]  /*17a20*/  IMAD.MOV.U32 R13, RZ, RZ, R4 ;  /* 0x000000ffff0d7224 */ /* 0x000fce00078e0004 */
[----:B------:R-:W-:Y:S05]  /*17a30*/  WARPSYNC.COLLECTIVE R15, `(.L_x_11260) ;  /* 0x000000000f087348 */ /* 0x000fea0003c00000 */
[----:B------:R0:W1:Y:S02]  /*17a40*/  SHFL.UP P6, R14, R13, R12, R11 ;  /* 0x0400000c0d0e7389 */ /* 0x00006400000c000b */
[----:B01----:R-:W-:Y:S01]  /*17a50*/  ENDCOLLECTIVE ;  /* 0x000000000000791b */ /* 0x003fe20003800000 */
.L_x_11260:
        /* <DEDUP_REMOVED lines=8> */
.L_x_11261:
[----:B------:R-:W-:Y:S05]  /*17ae0*/  BRA `(.L_x_11262) ;  /* 0xffffffdc00947947 */ /* 0x000fea000383ffff */
.L_x_11199:
[----:B------:R-:W-:Y:S01]  /*17af0*/  BSSY B0, `(.L_x_11263) ;  /* 0x0000006000007945 */ /* 0x000fe20003800000 */
[----:B------:R-:W-:Y:S01]  /*17b00*/  PLOP3.LUT P6, PT, P6, PT, PT, 0x8, 0x0 ;  /* 0x000000000000781c */ /* 0x000fe200037ce170 */
[----:B------:R-:W-:-:S12]  /*17b10*/  IMAD.MOV.U32 R15, RZ, RZ, -0x1 ;  /* 0xffffffffff0f7424 */ /* 0x000fd800078e00ff */
[----:B012---:R-:W-:Y:S05]  /*17b20*/  WARPSYNC.COLLECTIVE R15, `(.L_x_11264) ;  /* 0x000000000f087348 */ /* 0x007fea0003c00000 */
[----:B------:R-:W-:Y:S01]  /*17b30*/  VOTE.ANY R14, PT, P6 ;  /* 0x00000000000e7806 */ /* 0x000fe200030e0100 */
[----:B012---:R-:W-:Y:S06]  /*17b40*/  ENDCOLLECTIVE ;  /* 0x000000000000791b */ /* 0x007fec0003800000 */
.L_x_11264:
[----:B------:R-:W-:Y:S05]  /*17b50*/  BSYNC B0 ;  /* 0x0000000000007941 */ /* 0x000fea0003800000 */
.L_x_11263:
        /* <DEDUP_REMOVED lines=9> */
.L_x_11265:
[----:B------:R-:W-:Y:S01]  /*17bf0*/  IMAD.MOV.U32 R17, RZ, RZ, R14 ;  /* 0x000000ffff117224 */ /* 0x000fe200078e000e */
[----:B------:R-:W-:Y:S06]  /*17c00*/  BRA `(.L_x_11266) ;  /* 0xffffffdc00847947 */ /* 0x000fec000383ffff */
.L_x_11201:
[----:B------:R-:W-:Y:S01]  /*17c10*/  BSSY B0, `(.L_x_11267) ;  /* 0x0000007000007945 */ /* 0x000fe20003800000 */
[----:B------:R-:W-:Y:S02]  /*17c20*/  IMAD.MOV.U32 R13, RZ, RZ, R3 ;  /* 0x000000ffff0d7224 */ /* 0x000fe400078e0003 */
[----:B------:R-:W-:Y:S02]  /*17c30*/  IMAD.MOV.U32 R11, RZ, RZ, 0x1f ;  /* 0x0000001fff0b7424 */ /* 0x000fe400078e00ff */
[----:B------:R-:W-:-:S07]  /*17c40*/  IMAD.MOV.U32 R15, RZ, RZ, -0x1 ;  /* 0xffffffffff0f7424 */ /* 0x000fce00078e00ff */
[----:B01234-:R-:W-:Y:S05]  /*17c50*/  WARPSYNC.COLLECTIVE R15, `(.L_x_11268) ;  /* 0x000000000f087348 */ /* 0x01ffea0003c00000 */
[----:B------:R0:W0:Y:S02]  /*17c60*/  SHFL.IDX P6, R14, R13, R12, R11 ;  /* 0x0000000c0d0e7389 */ /* 0x00002400000c000b */
[----:B01234-:R-:W-:Y:S01]  /*17c70*/  ENDCOLLECTIVE ;  /* 0x000000000000791b */ /* 0x01ffe20003800000 */
.L_x_11268:
[----:B------:R-:W-:Y:S05]  /*17c80*/  BSYNC B0 ;  /* 0x0000000000007941 */ /* 0x000fea0003800000 */
.L_x_11267:
[----:B------:R-:W-:Y:S05]  /*17c90*/  BRA `(.L_x_11200) ;  /* 0xffffffdc007c7947 */ /* 0x000fea000383ffff */
.L_x_11205:
[----:B0-----:R0:W1:Y:S02]  /*17ca0*/  SYNCS.PHASECHK.TRANS64.TRYWAIT P0, [R9+URZ+0x2d820], R0 ;  /* 0x02d82000090075a7 */ /* 0x001064000800017f */
[----:B-1----:R-:W-:Y:S05]  /*17cb0*/  @!P0 NANOSLEEP.SYNCS 0x989680 ;  /* 0x009896800000895d */ /* 0x002fea0003900000 */
[----:B------:R-:W1:Y:S02]  /*17cc0*/  @!P0 SYNCS.PHASECHK.TRANS64 P0, [R9+URZ+0x2d820], R0 ;  /* 0x02d82000090085a7 */ /* 0x000e64000800007f */
[----:B-1----:R-:W-:Y:S05]  /*17cd0*/  @!P0 BRA `(.L_x_11205) ;  /* 0xfffffffc00f08947 */ /* 0x002fea000383ffff */
[----:B------:R-:W-:Y:S05]  /*17ce0*/  BRA `(.L_x_11269) ;  /* 0xffffffe000f47947 */ /* 0x000fea000383ffff */
.L_x_11206:
        /* <DEDUP_REMOVED lines=8> */
[----:B0-2-4-:R-:W-:Y:S05]  /*17d70*/  WARPSYNC.COLLECTIVE R15, `(.L_x_11271) ;  /* 0x000000000f087348 */ /* 0x015fea0003c00000 */
[----:B------:R1:W3:Y:S02]  /*17d80*/  SHFL.IDX P6, R14, R13, R12, R11 ;  /* 0x0000000c0d0e7389 */ /* 0x0002e400000c000b */
[----:B01234-:R-:W-:Y:S01]  /*17d90*/  ENDCOLLECTIVE ;  /* 0x000000000000791b */ /* 0x01ffe20003800000 */
.L_x_11271:
[----:B------:R-:W-:Y:S05]  /*17da0*/  BSYNC B0 ;  /* 0x0000000000007941 */ /* 0x000fea0003800000 */
.L_x_11270:
[----:B------:R-:W-:Y:S05]  /*17db0*/  BRA `(.L_x_11272) ;  /* 0xffffffe000dc7947 */ /* 0x000fea000383ffff */
.L_x_11209:
[----:B------:R-:W-:Y:S01]  /*17dc0*/  BSSY B1, `(.L_x_11273) ;  /* 0x0000006000017945 */ /* 0x000fe20003800000 */
[----:B------:R-:W-:-:S07]  /*17dd0*/  IMAD.MOV.U32 R15, RZ, RZ, -0x1 ;  /* 0xffffffffff0f7424 */ /* 0x000fce00078e00ff */
[----:B0-2-4-:R-:W-:Y:S05]  /*17de0*/  WARPSYNC.COLLECTIVE R15, `(.L_x_11274) ;  /* 0x000000000f0c7348 */ /* 0x015fea0003c00000 */
[----:B------:R-:W-:Y:S02]  /*17df0*/  ELECT P6, UR62, PT ;  /* 0x00000000003e782f */ /* 0x000fe400038c0000 */
[----:B------:R-:W-:Y:S01]  /*17e00*/  MOV R14, UR62 ;  /* 0x0000003e000e7c02 */ /* 0x000fe20008000f00 */
[----:B0-2-4-:R-:W-:Y:S10]  /*17e10*/  ENDCOLLECTIVE ;  /* 0x000000000000791b */ /* 0x015ff40003800000 */
.L_x_11274:
[----:B------:R-:W-:Y:S05]  /*17e20*/  BSYNC B1 ;  /* 0x0000000000017941 */ /* 0x000fea0003800000 */
.L_x_11273:
[----:B------:R-:W-:Y:S05]  /*17e30*/  BRA `(.L_x_11275) ;  /* 0xffffffe000d47947 */ /* 0x000fea000383ffff */
.L_x_11211:
[----:B0-----:R0:W1:Y:S02]  /*17e40*/  SYNCS.PHASECHK.TRANS64.TRYWAIT P0, [R5+URZ], R4 ;  /* 0x00000004050075a7 */ /* 0x001064000800017f */
[----:B-1----:R-:W-:Y:S05]  /*17e50*/  @!P0 NANOSLEEP.SYNCS 0x989680 ;  /* 0x009896800000895d */ /* 0x002fea0003900000 */
[----:B------:R-:W1:Y:S02]  /*17e60*/  @!P0 SYNCS.PHASECHK.TRANS64 P0, [R5+URZ], R4 ;  /* 0x00000004050085a7 */ /* 0x000e64000800007f */
[----:B-1----:R-:W-:Y:S05]  /*17e70*/  @!P0 BRA `(.L_x_11211) ;  /* 0xfffffffc00f08947 */ /* 0x002fea000383ffff */
[----:B------:R-:W-:Y:S05]  /*17e80*/  BRA `(.L_x_11276) ;  /* 0xffffffe400087947 */ /* 0x000fea000383ffff */
.L_x_11212:
[----:B-1----:R1:W3:Y:S02]  /*17e90*/  SYNCS.PHASECHK.TRANS64.TRYWAIT P0, [R3+URZ], R2 ;  /* 0x00000002030075a7 */ /* 0x0022e4000800017f */
[----:B---3--:R-:W-:Y:S05]  /*17ea0*/  @!P0 NANOSLEEP.SYNCS 0x989680 ;  /* 0x009896800000895d */ /* 0x008fea0003900000 */
[----:B------:R-:W3:Y:S02]  /*17eb0*/  @!P0 SYNCS.PHASECHK.TRANS64 P0, [R3+URZ], R2 ;  /* 0x00000002030085a7 */ /* 0x000ee4000800007f */
[----:B---3--:R-:W-:Y:S05]  /*17ec0*/  @!P0 BRA `(.L_x_11212) ;  /* 0xfffffffc00f08947 */ /* 0x008fea000383ffff */
[----:B------:R-:W-:Y:S05]  /*17ed0*/  BRA `(.L_x_11277) ;  /* 0xffffffe000fc7947 */ /* 0x000fea000383ffff */
.L_x_11214:
[----:B---3--:R3:W0:Y:S02]  /*17ee0*/  SYNCS.PHASECHK.TRANS64.TRYWAIT P0, [R23+URZ], R4 ;  /* 0x00000004170075a7 */ /* 0x008624000800017f */
[----:B0-----:R-:W-:Y:S05]  /*17ef0*/  @!P0 NANOSLEEP.SYNCS 0x989680 ;  /* 0x009896800000895d */ /* 0x001fea0003900000 */
[----:B------:R-:W0:Y:S02]  /*17f00*/  @!P0 SYNCS.PHASECHK.TRANS64 P0, [R23+URZ], R4 ;  /* 0x00000004170085a7 */ /* 0x000e24000800007f */
[----:B0-----:R-:W-:Y:S05]  /*17f10*/  @!P0 BRA `(.L_x_11214) ;  /* 0xfffffffc00f08947 */ /* 0x001fea000383ffff */
[----:B------:R-:W-:Y:S05]  /*17f20*/  BRA `(.L_x_11278) ;  /* 0xffffffe400007947 */ /* 0x000fea000383ffff */
.L_x_11279:
        /* <DEDUP_REMOVED lines=13> */
.L_x_15327:


//--------------------- .text._ZN7cutlass13device_kernelIN5flash11enable_sm90INS1_16FlashAttnFwdSm90INS1_25CollectiveMainloopFwdSm90ILi2EN4cute5tupleIJNS5_1CILi1EEES8_S8_EEENS6_IJNS7_ILi192EEENS7_ILi128EEENS7_ILi96EEEEEELi96ENS_6half_tEfNS_4arch4Sm90ELb0ELb1ELb0ELb1ELb0ELb1ELb0ELb0ELb1ELb1ELb0ELb0EEENS1_21CollectiveEpilogueFwdINS6_IJSA_SC_SB_EEES9_SE_SG_Li384ELb1ELb1ELb0ELb0EEENS1_36VarlenDynamicPersistentTileSchedulerILi192ELi128ELi384ELi128ELb0ELb1ELb1ELb1ELb0ELb1EEEEEEEEEvNT_6ParamsE --------------------------
	.section	.text._ZN7cutlass13device_kernelIN5flash11enable_sm90INS1_16FlashAttnFwdSm90INS1_25CollectiveMainloopFwdSm90ILi2EN4cute5tupleIJNS5_1CILi1EEES8_S8_EEENS6_IJNS7_ILi192EEENS7_ILi128EEENS7_ILi96EEEEEELi96ENS_6half_tEfNS_4arch4Sm90ELb0ELb1ELb0ELb1ELb0ELb1ELb0ELb0ELb1ELb1ELb0ELb0EEENS1_21CollectiveEpilogueFwdINS6_IJSA_SC_SB_EEES9_SE_SG_Li384ELb1ELb1ELb0ELb0EEENS1_36VarlenDynamicPersistentTileSchedulerILi192ELi128ELi384ELi128ELb0ELb1ELb1ELb1ELb0ELb1EEEEEEEEEvNT_6ParamsE,"ax",@progbits
	.align	128
.text._ZN7cutlass13device_kernelIN5flash11enable_sm90INS1_16FlashAttnFwdSm90INS1_25CollectiveMainloopFwdSm90ILi2EN4cute5tupleIJNS5_1CILi1EEES8_S8_EEENS6_IJNS7_ILi192EEENS7_ILi128EEENS7_ILi96EEEEEELi96ENS_6half_tEfNS_4arch4Sm90ELb0ELb1ELb0ELb1ELb0ELb1ELb0ELb0ELb1ELb1ELb0ELb0EEENS1_21CollectiveEpilogueFwdINS6_IJSA_SC_SB_EEES9_SE_SG_Li384ELb1ELb1ELb0ELb0EEENS1_36VarlenDynamicPersistentTileSchedulerILi192ELi128ELi384ELi128ELb0ELb1ELb1ELb1ELb0ELb1EEEEEEEEEvNT_6ParamsE:
        .type           _ZN7cutlass13device_kernelIN5flash11enable_sm90INS1_16FlashAttnFwdSm90INS1_25CollectiveMainloopFwdSm90ILi2EN4cute5tupleIJNS5_1CILi1EEES8_S8_EEENS6_IJNS7_ILi192EEENS7_ILi128EEENS7_ILi96EEEEEELi96ENS_6half_tEfNS_4arch4Sm90ELb0ELb1ELb0ELb1ELb0ELb1ELb0ELb0ELb1ELb1ELb0ELb0EEENS1_21CollectiveEpilogueFwdINS6_IJSA_SC_SB_EEES9_SE_SG_Li384ELb1ELb1ELb0ELb0EEENS1_36VarlenDynamicPersistentTileSchedulerILi192ELi128ELi384ELi128ELb0ELb1ELb1ELb1ELb0ELb1EEEEEEEEEvNT_6ParamsE,@function
        .size           _ZN7cutlass13device_kernelIN5flash11enable_sm90INS1_16FlashAttnFwdSm90INS1_25CollectiveMainloopFwdSm90ILi2EN4cute5tupleIJNS5_1CILi1EEES8_S8_EEENS6_IJNS7_ILi192EEENS7_ILi128EEENS7_ILi96EEEEEELi96ENS_6half_tEfNS_4arch4Sm90ELb0ELb1ELb0ELb1ELb0ELb1ELb0ELb0ELb1ELb1ELb0ELb0EEENS1_21CollectiveEpilogueFwdINS6_IJSA_SC_SB_EEES9_SE_SG_Li384ELb1ELb1ELb0ELb0EEENS1_36VarlenDynamicPersistentTileSchedulerILi192ELi128ELi384ELi128ELb0ELb1ELb1ELb1ELb0ELb1EEEEEEEEEvNT_6ParamsE,(.L_x_15328 - _ZN7cutlass13device_kernelIN5flash11enable_sm90INS1_16FlashAttnFwdSm90INS1_25CollectiveMainloopFwdSm90ILi2EN4cute5tupleIJNS5_1CILi1EEES8_S8_EEENS6_IJNS7_ILi192EEENS7_ILi128EEENS7_ILi96EEEEEELi96ENS_6half_tEfNS_4arch4Sm90ELb0ELb1ELb0ELb1ELb0ELb1ELb0ELb0ELb1ELb1ELb0ELb0EEENS1_21CollectiveEpilogueFwdINS6_IJSA_SC_SB_EEES9_SE_SG_Li384ELb1ELb1ELb0ELb0EEENS1_36VarlenDynamicPersistentTileSchedulerILi192ELi128ELi384ELi128ELb0ELb1ELb1ELb1ELb0ELb1EEEEEEEEEvNT_6ParamsE)
        .other          _ZN7cutlass13device_kernelIN5flash11enable_sm90INS1_16FlashAttnFwdSm90INS1_25CollectiveMainloopFwdSm90ILi2EN4cute5tupleIJNS5_1CILi1EEES8_S8_EEENS6_IJNS7_ILi192EEENS7_ILi128EEENS7_ILi96EEEEEELi96ENS_6half_tEfNS_4arch4Sm90ELb0ELb1ELb0ELb1ELb0ELb1ELb0ELb0ELb1ELb1ELb0ELb0EEENS1_21CollectiveEpilogueFwdINS6_IJSA_SC_SB_EEES9_SE_SG_Li384ELb1ELb1ELb0ELb0EEENS1_36VarlenDynamicPersistentTileSchedulerILi192ELi128ELi384ELi128ELb0ELb1ELb1ELb1ELb0ELb1EEEEEEEEEvNT_6ParamsE,@"STO_CUDA_ENTRY STV_DEFAULT"
_ZN7cutlass13device_kernelIN5flash11enable_sm90INS1_16FlashAttnFwdSm90INS1_25CollectiveMainloopFwdSm90ILi2EN4cute5tupleIJNS5_1CILi1EEES8_S8_EEENS6_IJNS7_ILi192EEENS7_ILi128EEENS7_ILi96EEEEEELi96ENS_6half_tEfNS_4arch4Sm90ELb0ELb1ELb0ELb1ELb0ELb1ELb0ELb0ELb1ELb1ELb0ELb0EEENS1_21CollectiveEpilogueFwdINS6_IJSA_SC_SB_EEES9_SE_SG_Li384ELb1ELb1ELb0ELb0EEENS1_36VarlenDynamicPersistentTileSchedulerILi192ELi128ELi384ELi128ELb0ELb1ELb1ELb1ELb0ELb1EEEEEEEEEvNT_6ParamsE:
        /* <DEDUP_REMOVED lines=24> */
.L_x_11281:
[----:B------:R-:W-:Y:S05]  /*0180*/  BSYNC B0 ;  /* 0x0000000000007941 */ /* 0x000fea0003800000 */
.L_x_11280:
        /* <DEDUP_REMOVED lines=41> */
.L_x_11282:
        /* <DEDUP_REMOVED lines=22> */
.L_x_11283:
        /* <DEDUP_REMOVED lines=18> */
.L_x_11284:
        /* <DEDUP_REMOVED lines=22> */
.L_x_11285:
        /* <DEDUP_REMOVED lines=22> */
.L_x_11286:
[----:B------:R-:W-:Y:S01]  /*0960*/  PLOP3.LUT P0, PT, PT, PT, UP0, 0x80, 0x0 ;  /* 0x000000000000781c */ /* 0x000fe20003f0f008 */
[----:B------:R-:W-:Y:S01]  /*0970*/  UMOV UR36, 0x1 ;  /* 0x0000000100247882 */ /* 0x000fe20000000000 */
[----:B------:R-:W-:Y:S01]  /*0980*/  NOP ;  /* 0x0000000000007918 */ /* 0x000fe20000000000 */
[----:B------:R-:W-:Y:S01]  /*0990*/  USEL UR36, UR36, 0x2, !UP0 ;  /* 0x0000000224247887 */ /* 0x000fe2000c000000 */
[----:B------:R-:W-:Y:S01]  /*09a0*/  BSSY B9, `(.L_x_11287) ;  /* 0x00021ac000097945 */ /* 0x000fe20003800000 */
[----:B------:R-:W-:Y:S01]  /*09b0*/  ULDC.64 UR40, c[0x0][0x208] ;  /* 0x0000820000287ab9 */ /* 0x000fe20000000a00 */
[----:B012-4-:R-:W-:Y:S07]  /*09c0*/  BAR.SYNC.DEFER_BLOCKING 0x0 ;  /* 0x0000000000007b1d */ /* 0x017fee0000010000 */
[----:B------:R-:W-:Y:S05]  /*09d0*/  @!P0 BRA `(.L_x_11288) ;  /* 0x0000019800448947 */ /* 0x000fea0003800000 */
.L_x_11289:
[----:B------:R-:W-:-:S08]  /*09e0*/  NOP ;  /* 0x0000000000007918 */ /* 0x000fd00000000000 */
[----:B------:R-:W0:Y:S02]  /*09f0*/  USETMAXREG.TRY_ALLOC.CTAPOOL UP0, 0xa0 ;  /* 0x000000a0000079c8 */ /* 0x000e240008000600 */
[----:B0-----:R-:W-:-:S13]  /*0a00*/  PLOP3.LUT P0, PT, PT, PT, UP0, 0x80, 0x0 ;  /* 0x000000000000781c */ /* 0x001fda0003f0f008 */
[----:B------:R-:W-:Y:S05]  /*0a10*/  @!P0 BRA `(.L_x_11289) ;  /* 0xfffffffc00f08947 */ /* 0x000fea000383ffff */
[----:B------:R-:W0:Y:S01]  /*0a20*/  S2R R0, SR_TID.X ;  /* 0x0000000000007919 */ /* 0x000e220000002100 */
[----:B------:R-:W1:Y:S01]  /*0a30*/  S2UR UR5, SR_CgaCtaId ;  /* 0x00000000000579c3 */ /* 0x000e620000008800 */
[----:B------:R-:W-:Y:S01]  /*0a40*/  UMOV UR4, 0x400 ;  /* 0x0000040000047882 */ /* 0x000fe20000000000 */
[----:B------:R-:W-:-:S06]  /*0a50*/  LOP3.LUT R23, R23, 0xdfffffff, RZ, 0xc0, !PT ;  /* 0xdfffffff17177812 */ /* 0x000fcc00078ec0ff */
[----:B------:R-:W-:Y:S06]  /*0a60*/  BAR.ARV 0x8, 0x200 ;  /* 0x0208000000007b1d */ /* 0x000fec0000002000 */
[----:B-1----:R-:W-:-:S06]  /*0a70*/  ULEA UR4, UR5, UR4, 0x18 ;  /* 0x0000000405047291 */ /* 0x002fcc000f8ec03f */
[----:B------:R-:W-:Y:S01]  /*0a80*/  IMAD.U32 R2, RZ, RZ, UR4 ;  /* 0x00000004ff027e24 */ /* 0x000fe2000f8e00ff */
[----:B0-----:R-:W-:Y:S01]  /*0a90*/  SHF.R.U32.HI R0, RZ, 0x7, R0 ;  /* 0x00000007ff007819 */ /* 0x001fe20000011600 */
[----:B------:R-:W-:-:S03]  /*0aa0*/  ULDC UR4, c[0x0][0xc3c] ;  /* 0x00030f0000047ab9 */ /* 0x000fc60000000800 */
[----:B------:R-:W-:-:S13]  /*0ab0*/  ISETP.NE.AND P0, PT, R0, 0x1, PT ;  /* 0x000000010000780c */ /* 0x000fda0003f05270 */
[----:B------:R-:W-:Y:S01]  /*0ac0*/  @P0 LOP3.LUT R23, R23, 0x20000000, RZ, 0xfc, !PT ;  /* 0x2000000017170812 */ /* 0x000fe200078efcff */
[----:B------:R-:W-:Y:S08]  /*0ad0*/  @!P0 BAR.ARV 0x9, 0x100 ;  /* 0x0244000000008b1d */ /* 0x000ff00000002000 */
[----:B------:R-:W-:Y:S06]  /*0ae0*/  BAR.SYNC.DEFER_BLOCKING 0x5, 0x200 ;  /* 0x0148000000007b1d */ /* 0x000fec0000010000 */
[----:B------:R-:W0:Y:S02]  /*0af0*/  LDS.128 R72, [R2+0x2d8d0] ;  /* 0x02d8d00002487984 */ /* 0x000e240000000c00 */
[----:B------:R-:W-:Y:S06]  /*0b00*/  BAR.ARV 0x4, 0x200 ;  /* 0x0108000000007b1d */ /* 0x000fec0000002000 */
[----:B0-----:R-:W-:-:S13]  /*0b10*/  ISETP.GE.AND P0, PT, R75, UR4, PT ;  /* 0x000000044b007c0c */ /* 0x001fda000bf06270 */
[----:B------:R-:W-:Y:S05]  /*0b20*/  @P0 BRA `(.L_x_11290) ;  /* 0x00000218004c0947 */ /* 0x000fea0003800000 */
[----:B------:R-:W0:Y:S01]  /*0b30*/  S2R R0, SR_TID.X ;  /* 0x0000000000007919 */ /* 0x000e220000002100 */
[----:B------:R-:W-:Y:S01]  /*0b40*/  R2UR UR38, R2 ;  /* 0x00000000022672ca */ /* 0x000fe200000e0000 */
[----:B------:R-:W-:Y:S01]  /*0b50*/  IMAD.MOV.U32 R141, RZ, RZ, 0x40 ;  /* 0x00000040ff8d7424 */ /* 0x000fe200078e00ff */
[----:B------:R-:W-:Y:S01]  /*0b60*/  ULOP3.LUT UR37, UR36, 0x1, URZ, 0xfc, !UPT ;  /* 0x0000000124257892 */ /* 0x000fe2000f8efc3f */
[----:B------:R-:W-:-:S10]  /*0b70*/  IMAD.MOV.U32 R156, RZ, RZ, RZ ;  /* 0x000000ffff9c7224 */ /* 0x000fd400078e00ff */
[----:B------:R-:W-:Y:S01]  /*0b80*/  UIADD3 UR38, UR38, 0xc400, URZ ;  /* 0x0000c40026267890 */ /* 0x000fe2000fffe03f */
[----:B0-----:R-:W-:-:S05]  /*0b90*/  VIADD R13, R0, 0xffffff80 ;  /* 0xffffff80000d7836 */ /* 0x001fca0000000000 */
[----:B------:R-:W-:Y:S02]  /*0ba0*/  SHF.R.S32.HI R0, RZ, 0x1f, R13 ;  /* 0x0000001fff007819 */ /* 0x000fe4000001140d */
[-C--:B------:R-:W-:Y:S02]  /*0bb0*/  LEA.HI R6, R13, R13.reuse, RZ, 0x1 ;  /* 0x0000000d0d067211 */ /* 0x080fe400078f08ff */
[CC--:B------:R-:W-:Y:S02]  /*0bc0*/  LEA.HI R8, R0.reuse, R13.reuse, RZ, 0x2 ;  /* 0x0000000d00087211 */ /* 0x0c0fe400078f10ff */
[----:B------:R-:W-:Y:S02]  /*0bd0*/  LEA.HI R4, R0, R13, RZ, 0x4 ;  /* 0x0000000d00047211 */ /* 0x000fe400078f20ff */
[----:B------:R-:W-:Y:S02]  /*0be0*/  SHF.R.S32.HI R19, RZ, 0x1, R6 ;  /* 0x00000001ff137819 */ /* 0x000fe40000011406 */
[----:B------:R-:W-:-:S02]  /*0bf0*/  LOP3.LUT R7, R6, 0xfffffffe, RZ, 0xc0, !PT ;  /* 0xfffffffe06077812 */ /* 0x000fc400078ec0ff */
[----:B------:R-:W-:Y:S02]  /*0c00*/  LOP3.LUT R10, R8, 0xfffffffc, RZ, 0xc0, !PT ;  /* 0xfffffffc080a7812 */ /* 0x000fe400078ec0ff */
[----:B------:R-:W-:Y:S01]  /*0c10*/  SHF.R.S32.HI R5, RZ, 0x4, R4 ;  /* 0x00000004ff057819 */ /* 0x000fe20000011404 */
[C---:B------:R-:W-:Y:S01]  /*0c20*/  IMAD.IADD R7, R13.reuse, 0x1, -R7 ;  /* 0x000000010d077824 */ /* 0x040fe200078e0a07 */
[----:B------:R-:W-:Y:S01]  /*0c30*/  LEA.HI R9, R6, R19, RZ, 0x1 ;  /* 0x0000001306097211 */ /* 0x000fe200078f08ff */
[----:B------:R-:W-:Y:S01]  /*0c40*/  IMAD.IADD R11, R13, 0x1, -R10 ;  /* 0x000000010d0b7824 */ /* 0x000fe200078e0a0a */
[----:B------:R-:W-:Y:S01]  /*0c50*/  LEA.HI R6, R4, R5, RZ, 0x1 ;  /* 0x0000000504067211 */ /* 0x000fe200078f08ff */
[----:B------:R-:W-:Y:S01]  /*0c60*/  IMAD.SHL.U32 R24, R7, 0x4, RZ ;  /* 0x0000000407187824 */ /* 0x000fe200078e00ff */
[----:B------:R-:W-:Y:S01]  /*0c70*/  LOP3.LUT R10, R9, 0x7fffffe, RZ, 0xc0, !PT ;  /* 0x07fffffe090a7812 */ /* 0x000fe200078ec0ff */
[----:B------:R-:W-:Y:S01]  /*0c80*/  IMAD.SHL.U32 R136, R7, 0x8, RZ ;  /* 0x0000000807887824 */ /* 0x000fe200078e00ff */
[----:B------:R-:W-:Y:S01]  /*0c90*/  LOP3.LUT R6, R6, 0x1ffffffe, RZ, 0xc0, !PT ;  /* 0x1ffffffe06067812 */ /* 0x000fe200078ec0ff */
[----:B------:R-:W-:Y:S01]  /*0ca0*/  VIADD R14, R24, 0x20 ;  /* 0x00000020180e7836 */ /* 0x000fe20000000000 */
[----:B------:R-:W-:Y:S01]  /*0cb0*/  LEA.HI R9, R11, R11, RZ, 0x1 ;  /* 0x0000000b0b097211 */ /* 0x000fe200078f08ff */
[----:B------:R-:W-:Y:S01]  /*0cc0*/  IMAD.IADD R10, R19, 0x1, -R10 ;  /* 0x00000001130a7824 */ /* 0x000fe200078e0a0a */
[----:B------:R-:W-:Y:S01]  /*0cd0*/  LEA.HI R3, R0, R13, RZ, 0x7 ;  /* 0x0000000d00037211 */ /* 0x000fe200078f38ff */
[----:B------:R-:W-:Y:S01]  /*0ce0*/  IMAD.IADD R6, R5, 0x1, -R6 ;  /* 0x0000000105067824 */ /* 0x000fe200078e0a06 */
[----:B------:R-:W-:Y:S01]  /*0cf0*/  LOP3.LUT R12, R9, 0x1ffffffe, RZ, 0xc0, !PT ;  /* 0x1ffffffe090c7812 */ /* 0x000fe200078ec0ff */
[----:B------:R-:W-:Y:S01]  /*0d00*/  IMAD R18, R5, 0x8, R10 ;  /* 0x0000000805127824 */ /* 0x000fe200078e020a */
[----:B------:R-:W-:Y:S01]  /*0d10*/  LOP3.LUT R4, R4, 0xfffffff0, RZ, 0xc0, !PT ;  /* 0xfffffff004047812 */ /* 0x000fe200078ec0ff */
[----:B------:R-:W-:Y:S01]  /*0d20*/  IMAD.IADD R9, R24, 0x1, R14 ;  /* 0x0000000118097824 */ /* 0x000fe200078e020e */
[----:B------:R-:W-:Y:S01]  /*0d30*/  LOP3.LUT R5, R3, 0xffffff80, RZ, 0xc0, !PT ;  /* 0xffffff8003057812 */ /* 0x000fe200078ec0ff */
[----:B------:R-:W-:Y:S01]  /*0d40*/  STL [R1], R24 ;  /* 0x0000001801007387 */ /* 0x000fe20000100800 */
[----:B------:R-:W-:Y:S01]  /*0d50*/  SHF.R.S32.HI R22, RZ, 0x7, R3 ;  /* 0x00000007ff167819 */ /* 0x000fe20000011403 */
[C---:B------:R-:W-:Y:S01]  /*0d60*/  IMAD.IADD R4, R13.reuse, 0x1, -R4 ;  /* 0x000000010d047824 */ /* 0x040fe200078e0a04 */
[----:B------:R-:W-:Y:S01]  /*0d70*/  SHF.R.S32.HI R10, RZ, 0x1f, R9 ;  /* 0x0000001fff0a7819 */ /* 0x000fe20000011409 */
[----:B------:R-:W-:Y:S01]  /*0d80*/  IMAD.IADD R20, R13, 0x1, -R5 ;  /* 0x000000010d147824 */ /* 0x000fe200078e0a05 */
[----:B------:R-:W-:Y:S01]  /*0d90*/  SHF.R.S32.HI R21, RZ, 0x2, R8 ;  /* 0x00000002ff157819 */ /* 0x000fe20000011408 */
[----:B------:R0:W-:Y:S01]  /*0da0*/  STL [R1+0x2c], R14 ;  /* 0x00002c0e01007387 */ /* 0x0001e20000100800 */
[-C--:B------:R-:W-:Y:S01]  /*0db0*/  LEA.HI R15, R10, R9.reuse, RZ, 0x3 ;  /* 0x000000090a0f7211 */ /* 0x080fe200078f18ff */
[----:B------:R-:W-:Y:S01]  /*0dc0*/  IMAD.SHL.U32 R6, R6, 0x8, RZ ;  /* 0x0000000806067824 */ /* 0x000fe200078e00ff */
[----:B------:R-:W-:-:S02]  /*0dd0*/  LEA.HI R16, R10, R9, RZ, 0x5 ;  /* 0x000000090a107211 */ /* 0x000fc400078f28ff */
[----:B------:R-:W-:Y:S02]  /*0de0*/  SHF.R.S32.HI R3, RZ, 0x1f, R4 ;  /* 0x0000001fff037819 */ /* 0x000fe40000011404 */
[----:B------:R-:W-:Y:S02]  /*0df0*/  SHF.R.S32.HI R10, RZ, 0x1f, R20 ;  /* 0x0000001fff0a7819 */ /* 0x000fe40000011414 */
[----:B------:R-:W-:Y:S01]  /*0e00*/  SHF.R.S32.HI R8, RZ, 0x1f, R8 ;  /* 0x0000001fff087819 */ /* 0x000fe20000011408 */
[----:B0-----:R-:W-:Y:S01]  /*0e10*/  IMAD.IADD R14, R11, 0x1, -R12 ;  /* 0x000000010b0e7824 */ /* 0x001fe200078e0a0c */
[----:B------:R-:W-:Y:S02]  /*0e20*/  LEA.HI R3, R3, R4, RZ, 0x3 ;  /* 0x0000000403037211 */ /* 0x000fe400078f18ff */
[----:B------:R-:W-:Y:S02]  /*0e30*/  LEA.HI R11, R10, R20, RZ, 0x2 ;  /* 0x000000140a0b7211 */ /* 0x000fe400078f10ff */
[----:B------:R-:W-:-:S02]  /*0e40*/  LEA.HI R8, R8, R21, RZ, 0x2 ;  /* 0x0000001508087211 */ /* 0x000fc400078f10ff */
[C---:B------:R-:W-:Y:S01]  /*0e50*/  LOP3.LUT R5, R3.reuse, 0xfffffff8, RZ, 0xc0, !PT ;  /* 0xfffffff803057812 */ /* 0x040fe200078ec0ff */
[----:B------:R-:W-:Y:S01]  /*0e60*/  IMAD.SHL.U32 R3, R3, 0x40, RZ ;  /* 0x0000004003037824 */ /* 0x000fe200078e00ff */
[--C-:B------:R-:W-:Y:S02]  /*0e70*/  SHF.R.S32.HI R12, RZ, 0x2, R11.reuse ;  /* 0x00000002ff0c7819 */ /* 0x100fe4000001140b */
[----:B------:R-:W-:Y:S01]  /*0e80*/  SHF.R.S32.HI R9, RZ, 0x1f, R11 ;  /* 0x0000001fff097819 */ /* 0x000fe2000001140b */
[----:B------:R-:W-:Y:S01]  /*0e90*/  IMAD.IADD R5, R4, 0x1, -R5 ;  /* 0x0000000104057824 */ /* 0x000fe200078e0a05 */
[----:B------:R-:W-:Y:S02]  /*0ea0*/  LEA.HI R0, R0, R13, RZ, 0x5 ;  /* 0x0000000d00007211 */ /* 0x000fe400078f28ff */
[----:B------:R-:W-:Y:S02]  /*0eb0*/  LOP3.LUT R8, R8, 0xfffffffc, RZ, 0xc0, !PT ;  /* 0xfffffffc08087812 */ /* 0x000fe400078ec0ff */
[----:B------:R-:W-:Y:S01]  /*0ec0*/  LEA.HI R13, R9, R12, RZ, 0x3 ;  /* 0x0000000c090d7211 */ /* 0x000fe200078f18ff */
[----:B------:R-:W-:Y:S01]  /*0ed0*/  IMAD.HI R9, R22, 0x55555556, RZ ;  /* 0x5555555616097827 */ /* 0x000fe200078e02ff */
[----:B------:R-:W-:-:S02]  /*0ee0*/  SHF.R.S32.HI R0, RZ, 0x5, R0 ;  /* 0x00000005ff007819 */ /* 0x000fc40000011400 */
[----:B------:R-:W-:Y:S01]  /*0ef0*/  LOP3.LUT R3, R3, 0x7ffffe00, RZ, 0xc0, !PT ;  /* 0x7ffffe0003037812 */ /* 0x000fe200078ec0ff */
[----:B------:R-:W-:Y:S01]  /*0f00*/  IMAD.IADD R21, R21, 0x1, -R8 ;  /* 0x0000000115157824 */ /* 0x000fe200078e0a08 */
[----:B------:R-:W-:Y:S01]  /*0f10*/  LOP3.LUT R13, R13, 0xfffffff8, RZ, 0xc0, !PT ;  /* 0xfffffff80d0d7812 */ /* 0x000fe200078ec0ff */
[----:B------:R-:W-:Y:S01]  /*0f20*/  IMAD R17, R0, 0x10, R4 ;  /* 0x0000001000117824 */ /* 0x000fe200078e0204 */
[----:B------:R-:W-:Y:S01]  /*0f30*/  LEA.HI R10, R10, R20, RZ, 0x5 ;  /* 0x000000140a0a7211 */ /* 0x000fe200078f28ff */
[----:B------:R-:W-:Y:S01]  /*0f40*/  IMAD R3, R0, 0x400, R3 ;  /* 0x0000040000037824 */ /* 0x000fe200078e0203 */
[----:B------:R-:W-:Y:S01]  /*0f50*/  R2P PR, R5, 0x6 ;  /* 0x0000000605007804 */ /* 0x000fe20000000000 */
[----:B------:R-:W-:Y:S01]  /*0f60*/  IMAD.SHL.U32 R0, R21, 0x40, RZ ;  /* 0x0000004015007824 */ /* 0x000fe200078e00ff */
[----:B------:R-:W-:Y:S01]  /*0f70*/  LEA.HI R9, R9, R9, RZ, 0x1 ;  /* 0x0000000909097211 */ /* 0x000fe200078f08ff */
[----:B------:R-:W-:Y:S01]  /*0f80*/  IMAD.SHL.U32 R5, R5, 0x40, RZ ;  /* 0x0000004005057824 */ /* 0x000fe200078e00ff */
[----:B------:R-:W-:Y:S01]  /*0f90*/  SHF.R.S32.HI R10, RZ, 0x5, R10 ;  /* 0x00000005ff0a7819 */ /* 0x000fe2000001140a */
[----:B------:R-:W-:Y:S01]  /*0fa0*/  IMAD.IADD R13, R12, 0x1, -R13 ;  /* 0x000000010c0d7824 */ /* 0x000fe200078e0a0d */
[----:B------:R0:W-:Y:S01]  /*0fb0*/  STL [R1+0x50], R21 ;  /* 0x0000501501007387 */ /* 0x0001e20000100800 */
[----:B------:R-:W-:Y:S01]  /*0fc0*/  IMAD.SHL.U32 R8, R18, 0x20, RZ ;  /* 0x0000002012087824 */ /* 0x000fe200078e00ff */
[----:B------:R-:W-:Y:S01]  /*0fd0*/  LOP3.LUT R5, R5, 0x1c0, RZ, 0xc0, !PT ;  /* 0x000001c005057812 */ /* 0x000fe200078ec0ff */
[----:B------:R-:W-:Y:S01]  /*0fe0*/  IMAD R9, R9, -0x3, R22 ;  /* 0xfffffffd09097824 */ /* 0x000fe200078e0216 */
[----:B------:R-:W-:Y:S01]  /*0ff0*/  SHF.R.S32.HI R16, RZ, 0x5, R16 ;  /* 0x00000005ff107819 */ /* 0x000fe20000011410 */
[----:B------:R-:W-:Y:S01]  /*1000*/  IMAD R10, R10, 0x10, R13 ;  /* 0x000000100a0a7824 */ /* 0x000fe200078e020d */
[----:B------:R-:W-:Y:S01]  /*1010*/  STL [R1+0x18], R8 ;  /* 0x0000180801007387 */ /* 0x000fe20000100800 */
[----:B------:R-:W-:Y:S01]  /*1020*/  SEL R141, R141, 0xffffffc0, !P2 ;  /* 0xffffffc08d8d7807 */ /* 0x000fe20005000000 */
[----:B------:R-:W-:Y:S01]  /*1030*/  IMAD.MOV.U32 R18, RZ, RZ, RZ ;  /* 0x000000ffff127224 */ /* 0x000fe200078e00ff */
[----:B------:R-:W-:Y:S01]  /*1040*/  LOP3.LUT R139, R11, 0x7ffffffc, RZ, 0xc0, !PT ;  /* 0x7ffffffc0b8b7812 */ /* 0x000fe200078ec0ff */
[----:B------:R-:W-:Y:S01]  /*1050*/  IMAD R4, R9, 0x40, R10 ;  /* 0x0000004009047824 */ /* 0x000fe200078e020a */
[----:B0-----:R-:W-:Y:S01]  /*1060*/  LOP3.LUT R21, R0, 0xc0, RZ, 0xc0, !PT ;  /* 0x000000c000157812 */ /* 0x001fe200078ec0ff */
[--C-:B------:R-:W-:Y:S01]  /*1070*/  IMAD.U32 R0, R17, 0x20, R6.reuse ;  /* 0x0000002011007824 */ /* 0x100fe200078e0006 */
[----:B------:R-:W-:Y:S01]  /*1080*/  LOP3.LUT R6, R5, 0x8, R6, 0xf8, !PT ;  /* 0x0000000805067812 */ /* 0x000fe200078ef806 */
[----:B------:R-:W-:Y:S01]  /*1090*/  IMAD R16, R16, 0x1800, R8 ;  /* 0x0000180010107824 */ /* 0x000fe200078e0208 */
[----:B------:R-:W-:Y:S01]  /*10a0*/  SHF.R.U32.HI R12, RZ, 0x3, R21 ;  /* 0x00000003ff0c7819 */ /* 0x000fe20000011615 */
[----:B------:R-:W-:Y:S01]  /*10b0*/  STL [R1+0x10], R21 ;  /* 0x0000101501007387 */ /* 0x000fe20000100800 */
[----:B------:R-:W-:Y:S01]  /*10c0*/  SHF.R.U32.HI R5, RZ, 0x3, R5 ;  /* 0x00000003ff057819 */ /* 0x000fe20000011605 */
[----:B------:R-:W-:Y:S01]  /*10d0*/  IMAD.IADD R139, R20, 0x1, -R139 ;  /* 0x00000001148b7824 */ /* 0x000fe200078e0a8b */
[----:B------:R-:W-:Y:S01]  /*10e0*/  LOP3.LUT R15, R21, 0x18, R15, 0xf8, !PT ;  /* 0x00000018150f7812 */ /* 0x000fe200078ef80f */
[----:B------:R0:W-:Y:S01]  /*10f0*/  STL [R1+0x68], R0 ;  /* 0x0000680001007387 */ /* 0x0001e20000100800 */
[----:B------:R-:W-:-:S02]  /*1100*/  LOP3.LUT R6, R6, R5, RZ, 0x3c, !PT ;  /* 0x0000000506067212 */ /* 0x000fc400078e3cff */
[----:B------:R-:W-:Y:S01]  /*1110*/  LOP3.LUT R15, R15, R12, RZ, 0x3c, !PT ;  /* 0x0000000c0f0f7212 */ /* 0x000fe200078e3cff */
[----:B------:R-:W-:Y:S01]  /*1120*/  STL [R1+0x14], R12 ;  /* 0x0000140c01007387 */ /* 0x000fe20000100800 */
[----:B------:R-:W-:Y:S01]  /*1130*/  SHF.R.S32.HI R5, RZ, 0x1f, R19 ;  /* 0x0000001fff057819 */ /* 0x000fe20000011413 */
[----:B------:R-:W-:Y:S02]  /*1140*/  IMAD.IADD R3, R3, 0x1, R6 ;  /* 0x0000000103037824 */ /* 0x000fe400078e0206 */
[----:B------:R-:W-:Y:S01]  /*1150*/  STL [R1+0x64], R4 ;  /* 0x0000640401007387 */ /* 0x000fe20000100800 */
[C---:B------:R-:W-:Y:S02]  /*1160*/  VIADD R6, R24.reuse, 0x8 ;  /* 0x0000000818067836 */ /* 0x040fe40000000000 */
[C---:B0-----:R-:W-:Y:S01]  /*1170*/  VIADD R0, R24.reuse, 0x10 ;  /* 0x0000001018007836 */ /* 0x041fe20000000000 */
[----:B------:R-:W-:Y:S01]  /*1180*/  STL [R1+0x5c], RZ ;  /* 0x00005cff01007387 */ /* 0x000fe20000100800 */
[----:B------:R-:W-:-:S02]  /*1190*/  VIADD R5, R24, 0x18 ;  /* 0x0000001818057836 */ /* 0x000fc40000000000 */
[----:B------:R-:W-:Y:S01]  /*11a0*/  IMAD R140, R3, 0x2, R2 ;  /* 0x00000002038c7824 */ /* 0x000fe200078e0202 */
[----:B------:R0:W-:Y:S01]  /*11b0*/  STL [R1+0x30], R0 ;  /* 0x0000300001007387 */ /* 0x0001e20000100800 */
[----:B------:R-:W-:Y:S02]  /*11c0*/  VIADD R3, R24, 0x28 ;  /* 0x0000002818037836 */ /* 0x000fe40000000000 */
[----:B------:R-:W-:Y:S01]  /*11d0*/  IMAD.IADD R15, R16, 0x1, R15 ;  /* 0x00000001100f7824 */ /* 0x000fe200078e020f */
[----:B------:R-:W-:Y:S01]  /*11e0*/  STL [R1+0x34], R6 ;  /* 0x0000340601007387 */ /* 0x000fe20000100800 */
[----:B------:R-:W-:Y:S01]  /*11f0*/  VIADD R142, R140, 0x21800 ;  /* 0x000218008c8e7836 */ /* 0x000fe20000000000 */
[----:B------:R-:W-:Y:S02]  /*1200*/  CS2R R16, SRZ ;  /* 0x0000000000107805 */ /* 0x000fe4000001ff00 */
[----:B------:R1:W-:Y:S01]  /*1210*/  STL [R1+0x38], R5 ;  /* 0x0000380501007387 */ /* 0x0003e20000100800 */
[----:B0-----:R-:W-:-:S03]  /*1220*/  LOP3.LUT R0, R21, 0x8, R136, 0xf8, !PT ;  /* 0x0000000815007812 */ /* 0x001fc600078ef888 */
[----:B------:R0:W-:Y:S01]  /*1230*/  STL [R1+0x40], R3 ;  /* 0x0000400301007387 */ /* 0x0001e20000100800 */
[----:B------:R-:W-:Y:S02]  /*1240*/  LOP3.LUT R0, R0, R12, RZ, 0x3c, !PT ;  /* 0x0000000c00007212 */ /* 0x000fe400078e3cff */
[----:B-1----:R-:W-:-:S03]  /*1250*/  LEA R5, R15, UR38, 0x1 ;  /* 0x000000260f057c11 */ /* 0x002fc6000f8e08ff */
[----:B------:R-:W-:Y:S02]  /*1260*/  IMAD.IADD R0, R8, 0x1, R0 ;  /* 0x0000000108007824 */ /* 0x000fe400078e0200 */
[----:B0-----:R-:W-:Y:S02]  /*1270*/  VIADD R3, R140, 0x21820 ;  /* 0x000218208c037836 */ /* 0x001fe40000000000 */
[C---:B------:R-:W-:Y:S01]  /*1280*/  @P1 VIADD R3, R142.reuse, 0xffffffe0 ;  /* 0xffffffe08e031836 */ /* 0x040fe20000000000 */
[----:B------:R0:W-:Y:S01]  /*1290*/  STL [R1+0x4c], R0 ;  /* 0x00004c0001007387 */ /* 0x0001e20000100800 */
[----:B------:R-:W-:Y:S02]  /*12a0*/  IMAD.IADD R142, R142, 0x1, R141 ;  /* 0x000000018e8e7824 */ /* 0x000fe400078e028d */
[----:B------:R-:W-:Y:S01]  /*12b0*/  IMAD.IADD R141, R141, 0x1, R3 ;  /* 0x000000018d8d7824 */ /* 0x000fe200078e0203 */
[----:B------:R-:W-:Y:S04]  /*12c0*/  STL [R1+0x60], R5 ;  /* 0x0000600501007387 */ /* 0x000fe80000100800 */
[----:B------:R-:W-:Y:S01]  /*12d0*/  STL [R1+0x20], R3 ;  /* 0x0000200301007387 */ /* 0x000fe20000100800 */
[----:B0-----:R-:W-:-:S05]  /*12e0*/  IMAD R0, R14, 0x8, R4 ;  /* 0x000000080e007824 */ /* 0x001fca00078e0204 */
[----:B------:R0:W-:Y:S02]  /*12f0*/  STL [R1+0x44], R0 ;  /* 0x0000440001007387 */ /* 0x0001e40000100800 */
[----:B0-----:R-:W-:-:S05]  /*1300*/  VIADD R0, R3, 0x6000 ;  /* 0x0000600003007836 */ /* 0x001fca0000000000 */
[----:B------:R0:W-:Y:S02]  /*1310*/  STL [R1+0x24], R0 ;  /* 0x0000240001007387 */ /* 0x0001e40000100800 */
.L_x_11495:
[----:B------:R-:W-:Y:S05]  /*1320*/  YIELD ;  /* 0x0000000000007946 */ /* 0x000fea0003800000 */
[----:B------:R-:W-:Y:S01]  /*1330*/  ULDC.64 UR4, c[0x0][0xa28] ;  /* 0x00028a0000047ab9 */ /* 0x000fe20000000a00 */
[----:B0---4-:R-:W1:Y:S01]  /*1340*/  LDC.64 R6, c[0x0][0xa08] ;  /* 0x00028200ff067b82 */ /* 0x011e620000000a00 */
[----:B------:R-:W-:Y:S01]  /*1350*/  ISETP.NE.U32.AND P1, PT, RZ, UR4, PT ;  /* 0x00000004ff007c0c */ /* 0x000fe2000bf25070 */
[----:B------:R-:W-:Y:S02]  /*1360*/  IMAD.MOV.U32 R3, RZ, RZ, RZ ;  /* 0x000000ffff037224 */ /* 0x000fe400078e00ff */
[----:B---3--:R-:W-:Y:S01]  /*1370*/  IMAD.MOV.U32 R27, RZ, RZ, RZ ;  /* 0x000000ffff1b7224 */ /* 0x008fe200078e00ff */
[----:B------:R-:W-:Y:S01]  /*1380*/  ISETP.NE.AND.EX P1, PT, RZ, UR5, PT, P1 ;  /* 0x00000005ff007c0c */ /* 0x000fe2000bf25310 */
[----:B------:R-:W-:-:S02]  /*1390*/  ULDC.64 UR4, c[0x0][0xa18] ;  /* 0x0002860000047ab9 */ /* 0x000fc40000000a00 */
[----:B------:R-:W-:-:S04]  /*13a0*/  ISETP.NE.U32.AND P2, PT, RZ, UR4, PT ;  /* 0x00000004ff007c0c */ /* 0x000fc8000bf45070 */
[----:B------:R-:W-:Y:S01]  /*13b0*/  ISETP.NE.AND.EX P2, PT, RZ, UR5, PT, P2 ;  /* 0x00000005ff007c0c */ /* 0x000fe2000bf45320 */
[----:B------:R-:W-:Y:S02]  /*13c0*/  ULDC.64 UR4, c[0x0][0xa08] ;  /* 0x0002820000047ab9 */ /* 0x000fe40000000a00 */
[----:B------:R-:W-:-:S03]  /*13d0*/  ISETP.NE.U32.AND P0, PT, RZ, UR4, PT ;  /* 0x00000004ff007c0c */ /* 0x000fc6000bf05070 */
[----:B--2---:R-:W2:Y:S01]  /*13e0*/  @P1 LDC.64 R4, c[0x0][0xa28] ;  /* 0x00028a00ff041b82 */ /* 0x004ea20000000a00 */
[----:B------:R-:W-:Y:S01]  /*13f0*/  ISETP.NE.AND.EX P0, PT, RZ, UR5, PT, P0 ;  /* 0x00000005ff007c0c */ /* 0x000fe2000bf05300 */
[----:B-1----:R-:W-:-:S06]  /*1400*/  IMAD.WIDE R10, R75, 0x4, R6 ;  /* 0x000000044b0a7825 */ /* 0x002fcc00078e0206 */
[----:B------:R-:W1:Y:S01]  /*1410*/  @P2 LDC.64 R8, c[0x0][0xa18] ;  /* 0x00028600ff082b82 */ /* 0x000e620000000a00 */
[----:B------:R-:W-:Y:S02]  /*1420*/  ULDC UR4, c[0x0][0x288] ;  /* 0x0000a20000047ab9 */ /* 0x000fe40000000800 */
[----:B------:R-:W-:Y:S01]  /*1430*/  IMAD.U32 R22, RZ, RZ, UR4 ;  /* 0x00000004ff167e24 */ /* 0x000fe2000f8e00ff */
[----:B------:R-:W-:Y:S02]  /*1440*/  ULDC.64 UR4, c[0x0][0x418] ;  /* 0x0001060000047ab9 */ /* 0x000fe40000000a00 */
[----:B------:R3:W5:Y:S01]  /*1450*/  @P0 LDG.E R27, desc[UR40][R10.64] ;  /* 0x000000280a1b0981 */ /* 0x000762000c1e1900 */
[----:B--2---:R-:W-:-:S05]  /*1460*/  @P1 IMAD.WIDE R4, R75, 0x4, R4 ;  /* 0x000000044b041825 */ /* 0x004fca00078e0204 */
[----:B------:R3:W5:Y:S01]  /*1470*/  @P1 LDG.E R3, desc[UR40][R4.64] ;  /* 0x0000002804031981 */ /* 0x000762000c1e1900 */
[----:B-1----:R-:W-:-:S05]  /*1480*/  @P2 IMAD.WIDE R6, R75, 0x4, R8 ;  /* 0x000000044b062825 */ /* 0x002fca00078e0208 */
        /* <DEDUP_REMOVED lines=10> */
[----:B---3--:R-:W-:Y:S06]  /*1530*/  @P2 BRA `(.L_x_11291) ;  /* 0x0000000000242947 */ /* 0x008fec0003800000 */
[----:B------:R-:W-:Y:S02]  /*1540*/  ULDC.64 UR4, c[0x0][0xa00] ;  /* 0x0002800000047ab9 */ /* 0x000fe40000000a00 */
[----:B------:R-:W-:-:S04]  /*1550*/  ISETP.NE.U32.AND P1, PT, RZ, UR4, PT ;  /* 0x00000004ff007c0c */ /* 0x000fc8000bf25070 */
[----:B------:R-:W-:-:S13]  /*1560*/  ISETP.NE.AND.EX P1, PT, RZ, UR5, PT, P1 ;  /* 0x00000005ff007c0c */ /* 0x000fda000bf25310 */
[----:B------:R-:W-:Y:S05]  /*1570*/  @!P1 BRA `(.L_x_11291) ;  /* 0x0000000000149947 */ /* 0x000fea0003800000 */
[----:B------:R-:W1:Y:S02]  /*1580*/  LDC.64 R4, c[0x0][0xa00] ;  /* 0x00028000ff047b82 */ /* 0x000e640000000a00 */
[----:B-1----:R-:W-:-:S05]  /*1590*/  IMAD.WIDE R4, R75, 0x4, R4 ;  /* 0x000000044b047825 */ /* 0x002fca00078e0204 */
[----:B-----5:R-:W2:Y:S04]  /*15a0*/  LDG.E R22, desc[UR40][R4.64] ;  /* 0x0000002804167981 */ /* 0x020ea8000c1e1900 */
[----:B------:R-:W2:Y:S02]  /*15b0*/  LDG.E R7, desc[UR40][R4.64+0x4] ;  /* 0x0000042804077981 */ /* 0x000ea4000c1e1900 */
[----:B--2---:R-:W-:-:S07]  /*15c0*/  IMAD.IADD R22, R7, 0x1, -R22 ;  /* 0x0000000107167824 */ /* 0x004fce00078e0a16 */
.L_x_11291:
[----:B------:R-:W-:Y:S01]  /*15d0*/  ULDC.64 UR4, c[0x0][0xa20] ;  /* 0x0002880000047ab9 */ /* 0x000fe20000000a00 */
[----:B------:R1:W-:Y:S01]  /*15e0*/  STL [R1+0x54], R74 ;  /* 0x0000544a01007387 */ /* 0x0003e20000100800 */
[----:B------:R-:W-:-:S03]  /*15f0*/  ISETP.NE.U32.AND P1, PT, RZ, UR4, PT ;  /* 0x00000004ff007c0c */ /* 0x000fc6000bf25070 */
[----:B------:R1:W-:Y:S01]  /*1600*/  STL [R1+0x58], R75 ;  /* 0x0000584b01007387 */ /* 0x0003e20000100800 */
[----:B------:R-:W-:-:S13]  /*1610*/  ISETP.NE.AND.EX P1, PT, RZ, UR5, PT, P1 ;  /* 0x00000005ff007c0c */ /* 0x000fda000bf25310 */
[----:B-1----:R-:W-:Y:S05]  /*1620*/  @!P1 BRA `(.L_x_11292) ;  /* 0x0000000000109947 */ /* 0x002fea0003800000 */
[----:B------:R-:W1:Y:S02]  /*1630*/  LDC.64 R28, c[0x0][0xa20] ;  /* 0x00028800ff1c7b82 */ /* 0x000e640000000a00 */
[----:B-1----:R-:W-:-:S06]  /*1640*/  IMAD.WIDE R28, R75, 0x4, R28 ;  /* 0x000000044b1c7825 */ /* 0x002fcc00078e021c */
[----:B------:R1:W5:Y:S01]  /*1650*/  LDG.E R28, desc[UR40][R28.64] ;  /* 0x000000281c1c7981 */ /* 0x000362000c1e1900 */
[----:B------:R-:W-:Y:S05]  /*1660*/  BRA `(.L_x_11293) ;  /* 0x0000000000107947 */ /* 0x000fea0003800000 */
.L_x_11292:
[----:B------:R-:W-:Y:S05]  /*1670*/  @!P0 BRA `(.L_x_11293) ;  /* 0x00000000000c8947 */ /* 0x000fea0003800000 */
[----:B------:R-:W2:Y:S04]  /*1680*/  LDG.E R5, desc[UR40][R10.64] ;  /* 0x000000280a057981 */ /* 0x000ea8000c1e1900 */
[----:B------:R-:W2:Y:S02]  /*1690*/  LDG.E R28, desc[UR40][R10.64+0x4] ;  /* 0x000004280a1c7981 */ /* 0x000ea4000c1e1900 */
[----:B--2---:R-:W-:-:S07]  /*16a0*/  IMAD.IADD R28, R28, 0x1, -R5 ;  /* 0x000000011c1c7824 */ /* 0x004fce00078e0a05 */
.L_x_11293:
[----:B------:R-:W-:Y:S01]  /*16b0*/  ULDC.64 UR4, c[0x0][0xa10] ;  /* 0x0002840000047ab9 */ /* 0x000fe20000000a00 */
[----:B------:R-:W2:Y:S01]  /*16c0*/  LDC R4, c[0x0][0x448] ;  /* 0x00011200ff047b82 */ /* 0x000ea20000000800 */
[----:B------:R-:W-:-:S04]  /*16d0*/  ISETP.NE.U32.AND P0, PT, RZ, UR4, PT ;  /* 0x00000004ff007c0c */ /* 0x000fc8000bf05070 */
[----:B------:R-:W-:Y:S01]  /*16e0*/  ISETP.NE.AND.EX P0, PT, RZ, UR5, PT, P0 ;  /* 0x00000005ff007c0c */ /* 0x000fe2000bf05300 */
[----:B------:R-:W-:Y:S02]  /*16f0*/  ULDC.64 UR4, c[0x0][0xa30] ;  /* 0x00028c0000047ab9 */ /* 0x000fe40000000a00 */
[----:B------:R-:W-:-:S04]  /*1700*/  ISETP.NE.U32.AND P1, PT, RZ, UR4, PT ;  /* 0x00000004ff007c0c */ /* 0x000fc8000bf25070 */
[----:B------:R-:W-:-:S06]  /*1710*/  ISETP.NE.AND.EX P1, PT, RZ, UR5, PT, P1 ;  /* 0x00000005ff007c0c */ /* 0x000fcc000bf25310 */
[----:B------:R-:W3:Y:S08]  /*1720*/  @P0 LDC.64 R6, c[0x0][0xa10] ;  /* 0x00028400ff060b82 */ /* 0x000ef00000000a00 */
[----:B------:R-:W4:Y:S01]  /*1730*/  @P1 LDC.64 R8, c[0x0][0xa30] ;  /* 0x00028c00ff081b82 */ /* 0x000f220000000a00 */
[----:B---3--:R-:W-:-:S05]  /*1740*/  @P0 IMAD.WIDE R6, R75, 0x4, R6 ;  /* 0x000000044b060825 */ /* 0x008fca00078e0206 */
[----:B0-----:R-:W3:Y:S04]  /*1750*/  @P0 LDG.E R0, desc[UR40][R6.64] ;  /* 0x0000002806000981 */ /* 0x001ee8000c1e1900 */
[----:B------:R-:W3:Y:S01]  /*1760*/  @P0 LDG.E R11, desc[UR40][R6.64+0x4] ;  /* 0x00000428060b0981 */ /* 0x000ee2000c1e1900 */
[----:B-----5:R-:W-:Y:S02]  /*1770*/  IMAD.MOV.U32 R105, RZ, RZ, R28 ;  /* 0x000000ffff697224 */ /* 0x020fe400078e001c */
[----:B----4-:R-:W-:-:S05]  /*1780*/  @P1 IMAD.WIDE R8, R75, 0x4, R8 ;  /* 0x000000044b081825 */ /* 0x010fca00078e0208 */
[----:B------:R0:W5:Y:S01]  /*1790*/  @P1 LDG.E R105, desc[UR40][R8.64] ;  /* 0x0000002808691981 */ /* 0x000162000c1e1900 */
[----:B--2---:R-:W-:Y:S01]  /*17a0*/  ISETP.NE.AND P1, PT, R4, 0x1, PT ;  /* 0x000000010400780c */ /* 0x004fe20003f25270 */
[----:B------:R-:W-:Y:S01]  /*17b0*/  IMAD R12, R73, 0xc0, RZ ;  /* 0x000000c0490c7824 */ /* 0x000fe200078e02ff */
[----:B------:R-:W2:Y:S04]  /*17c0*/  LDC.64 R4, c[0x0][0x9e0] ;  /* 0x00027800ff047b82 */ /* 0x000ea80000000a00 */
[----:B------:R4:W-:Y:S07]  /*17d0*/  STL [R1+0x1c], R12 ;  /* 0x00001c0c01007387 */ /* 0x0009ee0000100800 */
[----:B------:R-:W1:Y:S08]  /*17e0*/  @P1 LDC R13, c[0x0][0x44c] ;  /* 0x00011300ff0d1b82 */ /* 0x000e700000000800 */
[----:B------:R-:W0:Y:S01]  /*17f0*/  @P1 LDC R10, c[0x0][0x450] ;  /* 0x00011400ff0a1b82 */ /* 0x000e220000000800 */
[----:B--2---:R-:W-:Y:S01]  /*1800*/  ISETP.GE.AND P2, PT, R5, 0x1, PT ;  /* 0x000000010500780c */ /* 0x004fe20003f46270 */
[----:B---3--:R-:W-:-:S02]  /*1810*/  @P0 IMAD.IADD R24, R11, 0x1, -R0 ;  /* 0x000000010b180824 */ /* 0x008fc400078e0a00 */
[----:B------:R-:W-:Y:S02]  /*1820*/  IMAD.IADD R11, R28, 0x1, -R3 ;  /* 0x000000011c0b7824 */ /* 0x000fe400078e0a03 */
[----:B------:R-:W-:Y:S02]  /*1830*/  VIADD R0, R12, 0xbf ;  /* 0x000000bf0c007836 */ /* 0x000fe40000000000 */
[----:B------:R-:W-:Y:S02]  /*1840*/  IMAD.IADD R138, R11, 0x1, R24 ;  /* 0x000000010b8a7824 */ /* 0x000fe400078e0218 */
[----:B-1----:R-:W-:-:S03]  /*1850*/  @P1 IMAD.HI.U32 R3, R0, R13, RZ ;  /* 0x0000000d00031227 */ /* 0x002fc600078e00ff */
[C---:B------:R-:W-:Y:S01]  /*1860*/  IADD3 R111, R138.reuse, 0x1, -R22 ;  /* 0x000000018a6f7810 */ /* 0x040fe20007ffe816 */
[----:B------:R-:W-:Y:S01]  /*1870*/  IMAD.MOV.U32 R6, RZ, RZ, R0 ;  /* 0x000000ffff067224 */ /* 0x000fe200078e0000 */
[----:B0-----:R-:W-:Y:S01]  /*1880*/  @P1 SHF.R.U32.HI R6, RZ, R10, R3 ;  /* 0x0000000aff061219 */ /* 0x001fe20000011603 */
[----:B------:R-:W-:-:S04]  /*1890*/  VIADD R0, R138, 0x7f ;  /* 0x0000007f8a007836 */ /* 0x000fc80000000000 */
[----:B------:R-:W-:Y:S01]  /*18a0*/  IMAD.IADD R9, R111, 0x1, R6 ;  /* 0x000000016f097824 */ /* 0x000fe200078e0206 */
[----:B------:R-:W-:-:S03]  /*18b0*/  SHF.R.S32.HI R3, RZ, 0x1f, R0 ;  /* 0x0000001fff037819 */ /* 0x000fc60000011400 */
[----:B------:R-:W-:Y:S01]  /*18c0*/  IMAD.IADD R4, R9, 0x1, R4 ;  /* 0x0000000109047824 */ /* 0x000fe200078e0204 */
[----:B------:R-:W-:-:S04]  /*18d0*/  LEA.HI R3, R3, R0, RZ, 0x7 ;  /* 0x0000000003037211 */ /* 0x000fc800078f38ff */
[----:B------:R-:W-:Y:S01]  /*18e0*/  SHF.R.S32.HI R112, RZ, 0x7, R3 ;  /* 0x00000007ff707819 */ /* 0x000fe20000011403 */
[----:B----4-:R-:W-:Y:S06]  /*18f0*/  @!P2 BRA `(.L_x_11294) ;  /* 0x000000000048a947 */ /* 0x010fec0003800000 */
        /* <DEDUP_REMOVED lines=11> */
.L_x_11296:
[----:B------:R-:W-:-:S13]  /*19b0*/  ISETP.NE.AND P0, PT, R5, 0x1, PT ;  /* 0x000000010500780c */ /* 0x000fda0003f05270 */
[----:B------:R-:W0:Y:S02]  /*19c0*/  @P0 LDC.64 R6, c[0x0][0x9e8] ;  /* 0x00027a00ff060b82 */ /* 0x000e240000000a00 */
[----:B0-----:R-:W-:-:S05]  /*19d0*/  @P0 IMAD.HI.U32 R6, R0, R6, RZ ;  /* 0x0000000600060227 */ /* 0x001fca00078e00ff */
[----:B------:R-:W-:-:S07]  /*19e0*/  @P0 SHF.R.U32.HI R0, RZ, R7, R6 ;  /* 0x00000007ff000219 */ /* 0x000fce0000011606 */
.L_x_11297:
[----:B------:R-:W-:Y:S05]  /*19f0*/  BSYNC B0 ;  /* 0x0000000000007941 */ /* 0x000fea0003800000 */
.L_x_11295:
[----:B------:R-:W-:-:S05]  /*1a00*/  IMAD R3, R0, R5, R5 ;  /* 0x0000000500037224 */ /* 0x000fca00078e0205 */
[----:B------:R-:W-:-:S07]  /*1a10*/  VIMNMX R4, R4, R3, PT ;  /* 0x0000000304047248 */ /* 0x000fce0003fe0100 */
.L_x_11294:
[----:B------:R-:W0:Y:S01]  /*1a20*/  @P1 LDC R3, c[0x0][0x44c] ;  /* 0x00011300ff031b82 */ /* 0x000e220000000800 */
[----:B------:R-:W-:Y:S01]  /*1a30*/  IMAD.MOV.U32 R0, RZ, RZ, R12 ;  /* 0x000000ffff007224 */ /* 0x000fe200078e000c */
[----:B------:R-:W-:Y:S01]  /*1a40*/  ULDC UR4, c[0x0][0x9dc] ;  /* 0x0002770000047ab9 */ /* 0x000fe20000000800 */
[----:B------:R-:W-:-:S05]  /*1a50*/  IMAD.IADD R113, R138, 0x1, -R22 ;  /* 0x000000018a717824 */ /* 0x000fca00078e0a16 */
        /* <DEDUP_REMOVED lines=16> */
.L_x_11300:
[----:B------:R-:W-:-:S13]  /*1b60*/  ISETP.NE.AND P0, PT, R5, 0x1, PT ;  /* 0x000000010500780c */ /* 0x000fda0003f05270 */
[----:B------:R-:W0:Y:S02]  /*1b70*/  @P0 LDC.64 R6, c[0x0][0x9e8] ;  /* 0x00027a00ff060b82 */ /* 0x000e240000000a00 */
[----:B0-----:R-:W-:-:S05]  /*1b80*/  @P0 IMAD.HI.U32 R6, R0, R6, RZ ;  /* 0x0000000600060227 */ /* 0x001fca00078e00ff */
[----:B------:R-:W-:-:S07]  /*1b90*/  @P0 SHF.R.U32.HI R0, RZ, R7, R6 ;  /* 0x00000007ff000219 */ /* 0x000fce0000011606 */
.L_x_11301:
[----:B------:R-:W-:Y:S05]  /*1ba0*/  BSYNC B0 ;  /* 0x0000000000007941 */ /* 0x000fea0003800000 */
.L_x_11299:
[----:B------:R-:W-:-:S05]  /*1bb0*/  IMAD R0, R0, R5, RZ ;  /* 0x0000000500007224 */ /* 0x000fca00078e02ff */
[----:B------:R-:W-:-:S07]  /*1bc0*/  VIMNMX R3, R3, R0, !PT ;  /* 0x0000000003037248 */ /* 0x000fce0007fe0100 */
.L_x_11298:
        /* <DEDUP_REMOVED lines=43> */
.L_x_11304:
[----:B------:R-:W-:Y:S05]  /*1e80*/  BSYNC B6 ;  /* 0x0000000000067941 */ /* 0x000fea0003800000 */
.L_x_11303:
        /* <DEDUP_REMOVED lines=20> */
.L_x_11306:
[----:B------:R-:W-:Y:S05]  /*1fd0*/  BSYNC B6 ;  /* 0x0000000000067941 */ /* 0x000fea0003800000 */
.L_x_11305:
[----:B------:R-:W-:Y:S01]  /*1fe0*/  IMAD.IADD R70, R27, 0x1, R28 ;  /* 0x000000011b467824 */ /* 0x000fe200078e021c */
[----:B------:R-:W2:Y:S01]  /*1ff0*/  LDL.64 R14, [R1] ;  /* 0x00000000010e7983 */ /* 0x000ea20000100a00 */
[----:B------:R-:W-:Y:S01]  /*2000*/  ULDC.64 UR4, c[0x0][0x9f8] ;  /* 0x00027e0000047ab9 */ /* 0x000fe20000000a00 */
[----:B------:R-:W0:Y:S01]  /*2010*/  LDC.64 R10, c[0x0][0x300] ;  /* 0x0000c000ff0a7b82 */ /* 0x000e220000000a00 */
[----:B------:R-:W-:Y:S01]  /*2020*/  ISETP.NE.U32.AND P0, PT, RZ, UR4, PT ;  /* 0x00000004ff007c0c */ /* 0x000fe2000bf05070 */
[----:B------:R-:W2:Y:S01]  /*2030*/  LDL.64 R28, [R1] ;  /* 0x00000000011c7983 */ /* 0x000ea20000100a00 */
[----:B------:R-:W-:Y:S02]  /*2040*/  ULDC.64 UR6, c[0x0][0xa08] ;  /* 0x0002820000067ab9 */ /* 0x000fe40000000a00 */
[----:B------:R-:W-:Y:S01]  /*2050*/  ISETP.NE.AND.EX P0, PT, RZ, UR5, PT, P0 ;  /* 0x00000005ff007c0c */ /* 0x000fe2000bf05300 */
[----:B------:R-:W3:Y:S01]  /*2060*/  LDL R37, [R1+0x10] ;  /* 0x0000100001257983 */ /* 0x000ee20000100800 */
[----:B------:R-:W1:Y:S01]  /*2070*/  S2R R20, SR_TID.X ;  /* 0x0000000000147919 */ /* 0x000e620000002100 */
[----:B------:R-:W-:Y:S01]  /*2080*/  SHF.R.S32.HI R13, RZ, 0x1f, R70 ;  /* 0x0000001fff0d7819 */ /* 0x000fe20000011446 */
[----:B------:R-:W-:Y:S01]  /*2090*/  ULDC.64 UR4, c[0x0][0x308] ;  /* 0x0000c20000047ab9 */ /* 0x000fe20000000a00 */
[----:B------:R-:W-:Y:S01]  /*20a0*/  SHF.R.S32.HI R8, RZ, 0x1f, R74 ;  /* 0x0000001fff087819 */ /* 0x000fe2000001144a */
[----:B------:R-:W4:Y:S08]  /*20b0*/  LDC R107, c[0x0][0x3f4] ;  /* 0x0000fd00ff6b7b82 */ /* 0x000f300000000800 */
[----:B------:R-:W1:Y:S02]  /*20c0*/  @P0 LDC.64 R4, c[0x0][0x9f8] ;  /* 0x00027e00ff040b82 */ /* 0x000e640000000a00 */
[----:B-1----:R-:W-:-:S05]  /*20d0*/  @P0 IMAD.WIDE R4, R75, 0x4, R4 ;  /* 0x000000044b040825 */ /* 0x002fca00078e0204 */
[----:B------:R1:W4:Y:S01]  /*20e0*/  @P0 LDG.E R75, desc[UR40][R4.64] ;  /* 0x00000028044b0981 */ /* 0x000322000c1e1900 */
[-C--:B0-----:R-:W-:Y:S01]  /*20f0*/  IMAD R0, R13, R10.reuse, RZ ;  /* 0x0000000a0d007224 */ /* 0x081fe200078e02ff */
[----:B------:R-:W-:Y:S01]  /*2100*/  ISETP.NE.U32.AND P0, PT, RZ, UR6, PT ;  /* 0x00000006ff007c0c */ /* 0x000fe2000bf05070 */
[C---:B------:R-:W-:Y:S01]  /*2110*/  IMAD.WIDE.U32 R6, R70.reuse, R10, RZ ;  /* 0x0000000a46067225 */ /* 0x040fe200078e00ff */
[----:B------:R-:W-:Y:S02]  /*2120*/  SHF.R.U32.HI R33, RZ, 0x7, R20 ;  /* 0x00000007ff217819 */ /* 0x000fe40000011614 */
[----:B------:R-:W-:Y:S01]  /*2130*/  ISETP.NE.AND.EX P0, PT, RZ, UR7, PT, P0 ;  /* 0x00000007ff007c0c */ /* 0x000fe2000bf05300 */
[----:B------:R-:W-:Y:S01]  /*2140*/  IMAD R3, R70, R11, R0 ;  /* 0x0000000b46037224 */ /* 0x000fe200078e0200 */
[----:B------:R-:W-:-:S03]  /*2150*/  ISETP.NE.AND P6, PT, R33, 0x1, PT ;  /* 0x000000012100780c */ /* 0x000fc60003fc5270 */
[----:B------:R-:W-:Y:S02]  /*2160*/  IMAD.IADD R7, R7, 0x1, R3 ;  /* 0x0000000107077824 */ /* 0x000fe400078e0203 */
[----:B------:R-:W-:Y:S02]  /*2170*/  IMAD R3, R8, UR4, RZ ;  /* 0x0000000408037c24 */ /* 0x000fe4000f8e02ff */
[C---:B-1----:R-:W-:Y:S01]  /*2180*/  IMAD.WIDE.U32 R4, R74.reuse, UR4, R6 ;  /* 0x000000044a047c25 */ /* 0x042fe2000f8e0006 */
[----:B------:R-:W-:Y:S01]  /*2190*/  SHF.R.S32.HI R137, RZ, 0x1f, R136 ;  /* 0x0000001fff897819 */ /* 0x000fe20000011488 */
[----:B------:R-:W0:Y:S02]  /*21a0*/  LDC.64 R6, c[0x0][0x408] ;  /* 0x00010200ff067b82 */ /* 0x000e240000000a00 */
[----:B------:R-:W-:Y:S01]  /*21b0*/  IMAD R3, R74, UR5, R3 ;  /* 0x000000054a037c24 */ /* 0x000fe2000f8e0203 */
[----:B------:R-:W-:-:S03]  /*21c0*/  ULDC.64 UR4, c[0x0][0x310] ;  /* 0x0000c40000047ab9 */ /* 0x000fc60000000a00 */
[----:B------:R-:W-:Y:S02]  /*21d0*/  IMAD.IADD R5, R5, 0x1, R3 ;  /* 0x0000000105057824 */ /* 0x000fe400078e0203 */
[----:B--2---:R-:W-:-:S05]  /*21e0*/  IMAD.MOV.U32 R28, RZ, RZ, R14 ;  /* 0x000000ffff1c7224 */ /* 0x004fca00078e000e */
[----:B------:R-:W-:-:S05]  /*21f0*/  SHF.R.S32.HI R29, RZ, 0x1f, R28 ;  /* 0x0000001fff1d7819 */ /* 0x000fca000001141c */
[----:B------:R1:W-:Y:S04]  /*2200*/  STL [R1+0x4], R29 ;  /* 0x0000041d01007387 */ /* 0x0003e80000100800 */
[----:B------:R-:W2:Y:S04]  /*2210*/  LDL R36, [R1+0x14] ;  /* 0x0000140001247983 */ /* 0x000ea80000100800 */
[----:B------:R-:W2:Y:S04]  /*2220*/  LDL R35, [R1+0x18] ;  /* 0x0000180001237983 */ /* 0x000ea80000100800 */
[----:B------:R-:W2:Y:S01]  /*2230*/  LDL R34, [R1+0x50] ;  /* 0x0000500001227983 */ /* 0x000ea20000100800 */
[----:B------:R-:W-:-:S02]  /*2240*/  SHF.R.S32.HI R32, RZ, 0x1f, R19 ;  /* 0x0000001fff207819 */ /* 0x000fc40000011413 */
[----:B----4-:R-:W-:-:S04]  /*2250*/  SHF.R.S32.HI R0, RZ, 0x1f, R75 ;  /* 0x0000001fff007819 */ /* 0x010fc8000001144b */
[----:B------:R-:W-:Y:S02]  /*2260*/  SEL R93, R0, RZ, !P0 ;  /* 0x000000ff005d7207 */ /* 0x000fe40004000000 */
[----:B------:R-:W-:-:S03]  /*2270*/  SEL R75, R75, RZ, !P0 ;  /* 0x000000ff4b4b7207 */ /* 0x000fc60004000000 */
[----:B------:R-:W-:Y:S02]  /*2280*/  IMAD R0, R93, UR4, RZ ;  /* 0x000000045d007c24 */ /* 0x000fe4000f8e02ff */
[----:B------:R-:W-:-:S04]  /*2290*/  IMAD.WIDE.U32 R20, R75, UR4, R4 ;  /* 0x000000044b147c25 */ /* 0x000fc8000f8e0004 */
[----:B------:R-:W-:Y:S01]  /*22a0*/  IMAD R3, R75, UR5, R0 ;  /* 0x000000054b037c24 */ /* 0x000fe2000f8e0200 */
[----:B------:R-:W-:Y:S05]  /*22b0*/  @!P6 WARPSYNC.ALL ;  /* 0x000000000000e948 */ /* 0x000fea0003800000 */
[----:B------:R-:W-:Y:S01]  /*22c0*/  ULDC.64 UR4, c[0x0][0x330] ;  /* 0x0000cc0000047ab9 */ /* 0x000fe20000000a00 */
[C---:B------:R-:W-:Y:S02]  /*22d0*/  VIADD R0, R136.reuse, 0x10 ;  /* 0x0000001088007836 */ /* 0x040fe40000000000 */
[----:B------:R-:W-:Y:S01]  /*22e0*/  VIADD R72, R136, 0x30 ;  /* 0x0000003088487836 */ /* 0x000fe20000000000 */
[----:B------:R-:W-:Y:S01]  /*22f0*/  LOP3.LUT R23, R23, 0xfffffffe, RZ, 0xc0, !PT ;  /* 0xfffffffe17177812 */ /* 0x000fe200078ec0ff */
[----:B------:R-:W-:Y:S01]  /*2300*/  IMAD R5, R8, UR4, RZ ;  /* 0x0000000408057c24 */ /* 0x000fe2000f8e02ff */
[----:B------:R-:W-:Y:S01]  /*2310*/  ULDC.64 UR6, c[0x0][0x338] ;  /* 0x0000ce0000067ab9 */ /* 0x000fe20000000a00 */
[----:B------:R-:W-:Y:S01]  /*2320*/  IMAD.WIDE.U32 R60, R74, UR4, R136 ;  /* 0x000000044a3c7c25 */ /* 0x000fe2000f8e0088 */
[----:B------:R-:W-:-:S02]  /*2330*/  ULDC UR4, c[0x0][0x2f4] ;  /* 0x0000bd0000047ab9 */ /* 0x000fc40000000800 */
[----:B------:R-:W-:Y:S01]  /*2340*/  ISETP.GE.AND P1, PT, R0, UR4, PT ;  /* 0x0000000400007c0c */ /* 0x000fe2000bf26270 */
[-C--:B------:R-:W-:Y:S02]  /*2350*/  IMAD R8, R32, R10.reuse, RZ ;  /* 0x0000000a20087224 */ /* 0x080fe400078e02ff */
[----:B------:R-:W-:Y:S02]  /*2360*/  IMAD R9, R74, UR5, R5 ;  /* 0x000000054a097c24 */ /* 0x000fe4000f8e0205 */
[C---:B------:R-:W-:Y:S01]  /*2370*/  IMAD R94, R19.reuse, R11, R8 ;  /* 0x0000000b135e7224 */ /* 0x040fe200078e0208 */
[----:B------:R-:W-:Y:S01]  /*2380*/  SEL R8, RZ, 0xffffffff, P1 ;  /* 0xffffffffff087807 */ /* 0x000fe20000800000 */
[----:B------:R-:W-:Y:S01]  /*2390*/  IMAD.WIDE.U32 R4, R19, R10, R136 ;  /* 0x0000000a13047225 */ /* 0x000fe200078e0088 */
[----:B------:R-:W-:-:S03]  /*23a0*/  ISETP.GE.AND P0, PT, R136, UR4, PT ;  /* 0x0000000488007c0c */ /* 0x000fc6000bf06270 */
[----:B------:R-:W-:Y:S01]  /*23b0*/  IMAD.IADD R3, R21, 0x1, R3 ;  /* 0x0000000115037824 */ /* 0x000fe200078e0203 */
[----:B------:R-:W-:Y:S01]  /*23c0*/  IADD3 R95, P1, R20, R4, RZ ;  /* 0x00000004145f7210 */ /* 0x000fe20007f3e0ff */
[----:B------:R-:W-:Y:S01]  /*23d0*/  IMAD.IADD R61, R61, 0x1, R9 ;  /* 0x000000013d3d7824 */ /* 0x000fe200078e0209 */
[----:B------:R-:W-:Y:S01]  /*23e0*/  SEL R4, RZ, 0x1, P0 ;  /* 0x00000001ff047807 */ /* 0x000fe20000000000 */
[----:B------:R-:W-:Y:S01]  /*23f0*/  IMAD.SHL.U32 R9, R8, 0x2, RZ ;  /* 0x0000000208097824 */ /* 0x000fe200078e00ff */
[----:B------:R-:W-:-:S04]  /*2400*/  IADD3.X R94, R3, R5, R94, P1, !PT ;  /* 0x00000005035e7210 */ /* 0x000fc80000ffe45e */
[----:B------:R-:W-:Y:S01]  /*2410*/  LOP3.LUT R5, R9, 0x2, R4, 0xe2, !PT ;  /* 0x0000000209057812 */ /* 0x000fe200078ee204 */
[----:B------:R-:W-:Y:S01]  /*2420*/  VIADD R4, R136, 0x20 ;  /* 0x0000002088047836 */ /* 0x000fe20000000000 */
[----:B------:R-:W4:Y:S01]  /*2430*/  LDC.64 R8, c[0x0][0x3f8] ;  /* 0x0000fe00ff087b82 */ /* 0x000f220000000a00 */
[----:B0-----:R-:W-:Y:S01]  /*2440*/  IMAD R12, R32, R6, RZ ;  /* 0x00000006200c7224 */ /* 0x001fe200078e02ff */
[----:B------:R-:W-:Y:S01]  /*2450*/  ISETP.GE.AND P1, PT, R72, UR4, PT ;  /* 0x0000000448007c0c */ /* 0x000fe2000bf26270 */
[----:B------:R-:W-:Y:S01]  /*2460*/  VIADD R27, R136, 0x40 ;  /* 0x00000040881b7836 */ /* 0x000fe20000000000 */
[----:B------:R-:W-:Y:S01]  /*2470*/  ISETP.GE.AND P0, PT, R4, UR4, PT ;  /* 0x0000000404007c0c */ /* 0x000fe2000bf06270 */
[----:B------:R-:W-:Y:S01]  /*2480*/  IMAD R15, R19, R7, R12 ;  /* 0x00000007130f7224 */ /* 0x000fe200078e020c */
[----:B------:R-:W-:Y:S02]  /*2490*/  SEL R14, RZ, 0x8, P1 ;  /* 0x00000008ff0e7807 */ /* 0x000fe40000800000 */
[----:B------:R-:W-:-:S02]  /*24a0*/  SEL R12, RZ, 0x4, P0 ;  /* 0x00000004ff0c7807 */ /* 0x000fc40000000000 */
[----:B------:R-:W-:Y:S02]  /*24b0*/  ISETP.GE.AND P0, PT, R27, UR4, PT ;  /* 0x000000041b007c0c */ /* 0x000fe4000bf06270 */
[----:B------:R-:W-:Y:S02]  /*24c0*/  LOP3.LUT R12, R14, R5, R12, 0xfe, !PT ;  /* 0x000000050e0c7212 */ /* 0x000fe400078efe0c */
[----:B------:R-:W-:Y:S02]  /*24d0*/  SEL R5, RZ, 0x10, P0 ;  /* 0x00000010ff057807 */ /* 0x000fe40000000000 */
[----:B------:R-:W-:Y:S02]  /*24e0*/  ISETP.GE.AND P0, PT, R136, R107, PT ;  /* 0x0000006b8800720c */ /* 0x000fe40003f06270 */
[----:B------:R-:W-:Y:S02]  /*24f0*/  LOP3.LUT R12, R12, R5, RZ, 0xfc, !PT ;  /* 0x000000050c0c7212 */ /* 0x000fe400078efcff */
[----:B------:R-:W-:Y:S01]  /*2500*/  SEL R5, R107, RZ, P0 ;  /* 0x000000ff6b057207 */ /* 0x000fe20000000000 */
[----:B----4-:R-:W-:-:S04]  /*2510*/  IMAD R14, R32, R8, RZ ;  /* 0x00000008200e7224 */ /* 0x010fc800078e02ff */
[----:B------:R-:W-:Y:S02]  /*2520*/  IMAD.IADD R5, R136, 0x1, R5 ;  /* 0x0000000188057824 */ /* 0x000fe400078e0205 */
[C---:B------:R-:W-:Y:S01]  /*2530*/  IMAD R31, R19.reuse, R9, R14 ;  /* 0x00000009131f7224 */ /* 0x040fe200078e020e */
[-C--:B------:R-:W-:Y:S01]  /*2540*/  ISETP.GE.AND P1, PT, R0, R107.reuse, PT ;  /* 0x0000006b0000720c */ /* 0x080fe20003f26270 */
[CC--:B------:R-:W-:Y:S01]  /*2550*/  IMAD.WIDE.U32 R62, R19.reuse, R6.reuse, R136 ;  /* 0x00000006133e7225 */ /* 0x0c0fe200078e0088 */
[----:B------:R-:W-:Y:S02]  /*2560*/  SHF.R.S32.HI R14, RZ, 0x1f, R5 ;  /* 0x0000001fff0e7819 */ /* 0x000fe40000011405 */
[----:B------:R-:W-:Y:S01]  /*2570*/  ISETP.GE.AND P2, PT, R4, R107, PT ;  /* 0x0000006b0400720c */ /* 0x000fe20003f46270 */
[----:B------:R-:W-:Y:S01]  /*2580*/  IMAD.WIDE.U32 R64, R19, R6, R28 ;  /* 0x0000000613407225 */ /* 0x000fe200078e001c */
[CC--:B------:R-:W-:Y:S02]  /*2590*/  LEA.HI R76, R14.reuse, R5.reuse, RZ, 0x3 ;  /* 0x000000050e4c7211 */ /* 0x0c0fe400078f18ff */
[----:B------:R-:W-:Y:S01]  /*25a0*/  LEA.HI R5, R14, R5, RZ, 0x5 ;  /* 0x000000050e057211 */ /* 0x000fe200078f28ff */
[----:B------:R-:W-:-:S02]  /*25b0*/  IMAD.IADD R63, R63, 0x1, R15 ;  /* 0x000000013f3f7824 */ /* 0x000fc400078e020f */
[----:B------:R-:W-:Y:S01]  /*25c0*/  IMAD.IADD R65, R15, 0x1, R65 ;  /* 0x000000010f417824 */ /* 0x000fe200078e0241 */
[----:B------:R-:W-:Y:S01]  /*25d0*/  SEL R15, R107, RZ, P1 ;  /* 0x000000ff6b0f7207 */ /* 0x000fe20000800000 */
[----:B------:R-:W-:Y:S01]  /*25e0*/  IMAD.WIDE.U32 R68, R19, R8, R28 ;  /* 0x0000000813447225 */ /* 0x000fe200078e001c */
[----:B-1----:R-:W-:-:S03]  /*25f0*/  SEL R29, R107, RZ, P2 ;  /* 0x000000ff6b1d7207 */ /* 0x002fc60001000000 */
[----:B------:R-:W-:Y:S01]  /*2600*/  IMAD.SHL.U32 R14, R5, 0x80, RZ ;  /* 0x00000080050e7824 */ /* 0x000fe200078e00ff */
[----:B---3--:R-:W-:Y:S01]  /*2610*/  LOP3.LUT R5, R37, 0x18, R76, 0xf8, !PT ;  /* 0x0000001825057812 */ /* 0x008fe200078ef84c */
[----:B------:R-:W-:-:S04]  /*2620*/  IMAD.WIDE.U32 R66, R19, R8, R136 ;  /* 0x0000000813427225 */ /* 0x000fc800078e0088 */
[----:B------:R-:W-:Y:S02]  /*2630*/  IMAD.IADD R15, R0, 0x1, R15 ;  /* 0x00000001000f7824 */ /* 0x000fe400078e020f */
[----:B------:R-:W-:Y:S01]  /*2640*/  IMAD.IADD R29, R4, 0x1, R29 ;  /* 0x00000001041d7824 */ /* 0x000fe200078e021d */
[----:B------:R-:W-:Y:S01]  /*2650*/  @P2 LOP3.LUT R23, R23, 0x1, RZ, 0xfc, !PT ;  /* 0x0000000117172812 */ /* 0x000fe200078efcff */
[----:B------:R-:W-:Y:S01]  /*2660*/  IMAD R93, R93, UR6, RZ ;  /* 0x000000065d5d7c24 */ /* 0x000fe2000f8e02ff */
[----:B------:R-:W-:Y:S01]  /*2670*/  LOP3.LUT R14, R14, 0xfffff000, RZ, 0xc0, !PT ;  /* 0xfffff0000e0e7812 */ /* 0x000fe200078ec0ff */
[----:B------:R-:W-:Y:S01]  /*2680*/  IMAD.IADD R67, R67, 0x1, R31 ;  /* 0x0000000143437824 */ /* 0x000fe200078e021f */
[----:B------:R-:W-:Y:S01]  /*2690*/  SHF.R.S32.HI R28, RZ, 0x1f, R15 ;  /* 0x0000001fff1c7819 */ /* 0x000fe2000001140f */
[----:B------:R-:W-:Y:S01]  /*26a0*/  IMAD.IADD R69, R31, 0x1, R69 ;  /* 0x000000011f457824 */ /* 0x000fe200078e0245 */
[----:B------:R-:W-:Y:S01]  /*26b0*/  SHF.R.S32.HI R30, RZ, 0x1f, R29 ;  /* 0x0000001fff1e7819 */ /* 0x000fe2000001141d */
[----:B------:R-:W-:Y:S01]  /*26c0*/  VIADD R81, R136, 0x50 ;  /* 0x0000005088517836 */ /* 0x000fe20000000000 */
[----:B-----5:R-:W-:-:S02]  /*26d0*/  SHF.R.S32.HI R31, RZ, 0x1f, R105 ;  /* 0x0000001fff1f7819 */ /* 0x020fc40000011469 */
[----:B------:R-:W-:Y:S01]  /*26e0*/  IADD3 R70, P2, R19, R70, RZ ;  /* 0x0000004613467210 */ /* 0x000fe20007f5e0ff */
[C---:B------:R-:W-:Y:S01]  /*26f0*/  IMAD R93, R75.reuse, UR7, R93 ;  /* 0x000000074b5d7c24 */ /* 0x040fe2000f8e025d */
[----:B------:R-:W-:Y:S01]  /*2700*/  LEA.HI R74, R30, R29, RZ, 0x3 ;  /* 0x0000001d1e4a7211 */ /* 0x000fe200078f18ff */
[----:B------:R-:W-:Y:S01]  /*2710*/  IMAD.WIDE.U32 R60, R75, UR6, R60 ;  /* 0x000000064b3c7c25 */ /* 0x000fe2000f8e003c */
[-C--:B------:R-:W-:Y:S02]  /*2720*/  LEA.HI R75, R28, R15.reuse, RZ, 0x3 ;  /* 0x0000000f1c4b7211 */ /* 0x080fe400078f18ff */
[----:B------:R-:W-:Y:S01]  /*2730*/  SHF.L.U64.HI R96, R10, 0x7, R11 ;  /* 0x000000070a607819 */ /* 0x000fe2000001020b */
[----:B------:R-:W-:Y:S01]  /*2740*/  IMAD.X R71, R32, 0x1, R13, P2 ;  /* 0x0000000120477824 */ /* 0x000fe200010e060d */
[----:B------:R-:W-:Y:S02]  /*2750*/  LEA.HI R15, R28, R15, RZ, 0x5 ;  /* 0x0000000f1c0f7211 */ /* 0x000fe400078f28ff */
[----:B------:R-:W-:-:S02]  /*2760*/  LEA.HI R29, R30, R29, RZ, 0x5 ;  /* 0x0000001d1e1d7211 */ /* 0x000fc400078f28ff */
[----:B------:R-:W-:Y:S01]  /*2770*/  ISETP.GE.AND P2, PT, R81, UR4, PT ;  /* 0x0000000451007c0c */ /* 0x000fe2000bf46270 */
[----:B------:R-:W-:Y:S01]  /*2780*/  IMAD.SHL.U32 R28, R15, 0x80, RZ ;  /* 0x000000800f1c7824 */ /* 0x000fe200078e00ff */
[----:B------:R-:W-:Y:S01]  /*2790*/  SHF.L.U64.HI R98, R8, 0x7, R9 ;  /* 0x0000000708627819 */ /* 0x000fe20000010209 */
[----:B------:R-:W-:Y:S01]  /*27a0*/  IMAD.SHL.U32 R30, R29, 0x80, RZ ;  /* 0x000000801d1e7824 */ /* 0x000fe200078e00ff */
[C---:B------:R-:W-:Y:S02]  /*27b0*/  LOP3.LUT R15, R37.reuse, 0x18, R75, 0xf8, !PT ;  /* 0x00000018250f7812 */ /* 0x040fe400078ef84b */
[----:B------:R-:W-:Y:S01]  /*27c0*/  LOP3.LUT R29, R37, 0x18, R74, 0xf8, !PT ;  /* 0x00000018251d7812 */ /* 0x000fe200078ef84a */
[----:B------:R-:W-:Y:S01]  /*27d0*/  IMAD.WIDE.U32 R62, R105, R6, R62 ;  /* 0x00000006693e7225 */ /* 0x000fe200078e003e */
[----:B------:R-:W-:-:S03]  /*27e0*/  LOP3.LUT R28, R28, 0xfffff000, RZ, 0xc0, !PT ;  /* 0xfffff0001c1c7812 */ /* 0x000fc600078ec0ff */
[C---:B------:R-:W-:Y:S01]  /*27f0*/  IMAD.WIDE.U32 R64, R105.reuse, R6, R64 ;  /* 0x0000000669407225 */ /* 0x040fe200078e0040 */
[----:B------:R-:W-:Y:S02]  /*2800*/  LOP3.LUT R30, R30, 0xfffff000, RZ, 0xc0, !PT ;  /* 0xfffff0001e1e7812 */ /* 0x000fe400078ec0ff */
[----:B------:R-:W-:Y:S01]  /*2810*/  SHF.L.U64.HI R97, R6, 0x7, R7 ;  /* 0x0000000706617819 */ /* 0x000fe20000010207 */
[-C--:B------:R-:W-:Y:S01]  /*2820*/  IMAD.WIDE.U32 R66, R105, R8.reuse, R66 ;  /* 0x0000000869427225 */ /* 0x080fe200078e0042 */
[----:B------:R-:W-:Y:S02]  /*2830*/  LOP3.LUT R23, R23, 0xfffffffd, RZ, 0xc0, !PT ;  /* 0xfffffffd17177812 */ /* 0x000fe400078ec0ff */
[----:B------:R-:W-:Y:S01]  /*2840*/  LOP3.LUT R80, R76, 0xfffffff8, RZ, 0xc0, !PT ;  /* 0xfffffff84c507812 */ /* 0x000fe200078ec0ff */
[----:B------:R-:W-:Y:S01]  /*2850*/  IMAD.WIDE.U32 R68, R105, R8, R68 ;  /* 0x0000000869447225 */ /* 0x000fe200078e0044 */
[----:B------:R-:W-:Y:S02]  /*2860*/  LOP3.LUT R79, R75, 0xfffffff8, RZ, 0xc0, !PT ;  /* 0xfffffff84b4f7812 */ /* 0x000fe400078ec0ff */
[----:B------:R-:W-:Y:S01]  /*2870*/  LOP3.LUT R77, R74, 0xfffffff8, RZ, 0xc0, !PT ;  /* 0xfffffff84a4d7812 */ /* 0x000fe200078ec0ff */
[----:B------:R-:W-:Y:S01]  /*2880*/  VIADD R110, R33, 0x8 ;  /* 0x00000008216e7836 */ /* 0x000fe20000000000 */
[----:B------:R-:W-:Y:S01]  /*2890*/  SHF.R.S32.HI R101, RZ, 0x1f, R80 ;  /* 0x0000001fff657819 */ /* 0x000fe20000011450 */
[----:B------:R-:W-:Y:S01]  /*28a0*/  IMAD.SHL.U32 R107, R107, 0x2, RZ ;  /* 0x000000026b6b7824 */ /* 0x000fe200078e00ff */
[----:B------:R-:W-:Y:S01]  /*28b0*/  SHF.R.S32.HI R100, RZ, 0x1f, R79 ;  /* 0x0000001fff647819 */ /* 0x000fe2000001144f */
[----:B------:R-:W-:Y:S01]  /*28c0*/  IMAD.IADD R93, R61, 0x1, R93 ;  /* 0x000000013d5d7824 */ /* 0x000fe200078e025d */
[----:B------:R-:W-:-:S02]  /*28d0*/  SHF.R.S32.HI R99, RZ, 0x1f, R77 ;  /* 0x0000001fff637819 */ /* 0x000fc4000001144d */
[----:B--2---:R-:W-:-:S04]  /*28e0*/  LOP3.LUT R5, R5, R36, RZ, 0x3c, !PT ;  /* 0x0000002405057212 */ /* 0x004fc800078e3cff */
[----:B------:R-:W-:Y:S01]  /*28f0*/  IADD3 R104, R5, R14, R35 ;  /* 0x0000000e05687210 */ /* 0x000fe20007ffe023 */
[----:B------:R-:W-:Y:S02]  /*2900*/  IMAD.SHL.U32 R5, R10, 0x80, RZ ;  /* 0x000000800a057824 */ /* 0x000fe400078e00ff */
[C---:B------:R-:W-:Y:S01]  /*2910*/  IMAD R10, R31.reuse, R8, RZ ;  /* 0x000000081f0a7224 */ /* 0x040fe200078e02ff */
[----:B------:R-:W-:Y:S01]  /*2920*/  @!P6 BAR.SYNC.DEFER_BLOCKING 0x9, 0x100 ;  /* 0x024400000000eb1d */ /* 0x000fe20000010000 */
[----:B------:R-:W-:Y:S01]  /*2930*/  LOP3.LUT P3, RZ, R34, 0x2, RZ, 0xc0, !PT ;  /* 0x0000000222ff7812 */ /* 0x000fe2000786c0ff */
[----:B------:R-:W-:Y:S02]  /*2940*/  IMAD R14, R31, R6, RZ ;  /* 0x000000061f0e7224 */ /* 0x000fe400078e02ff */
[C---:B------:R-:W-:Y:S01]  /*2950*/  IMAD R83, R105.reuse, R9, R10 ;  /* 0x0000000969537224 */ /* 0x040fe200078e020a */
[----:B------:R-:W-:Y:S01]  /*2960*/  SEL R9, RZ, 0x20, P2 ;  /* 0x00000020ff097807 */ /* 0x000fe20001000000 */
[----:B------:R-:W-:Y:S01]  /*2970*/  IMAD R11, R105, R7, R14 ;  /* 0x00000007690b7224 */ /* 0x000fe200078e020e */
[----:B------:R-:W-:-:S02]  /*2980*/  LOP3.LUT R15, R15, R36, RZ, 0x3c, !PT ;  /* 0x000000240f0f7212 */ /* 0x000fc400078e3cff */
[----:B------:R-:W-:Y:S01]  /*2990*/  LOP3.LUT R13, R12, R9, RZ, 0xfc, !PT ;  /* 0x000000090c0d7212 */ /* 0x000fe200078efcff */
[----:B------:R-:W-:Y:S01]  /*29a0*/  IMAD.SHL.U32 R7, R8, 0x80, RZ ;  /* 0x0000008008077824 */ /* 0x000fe200078e00ff */
[----:B------:R-:W-:Y:S01]  /*29b0*/  LOP3.LUT R29, R29, R36, RZ, 0x3c, !PT ;  /* 0x000000241d1d7212 */ /* 0x000fe200078e3cff */
[----:B------:R-:W-:Y:S01]  /*29c0*/  IMAD.IADD R92, R63, 0x1, R11 ;  /* 0x000000013f5c7824 */ /* 0x000fe200078e020b */
[----:B------:R-:W-:Y:S01]  /*29d0*/  LOP3.LUT R8, R12, 0x1, RZ, 0xc0, !PT ;  /* 0x000000010c087812 */ /* 0x000fe200078ec0ff */
[----:B------:R-:W-:Y:S01]  /*29e0*/  IMAD.IADD R90, R11, 0x1, R65 ;  /* 0x000000010b5a7824 */ /* 0x000fe200078e0241 */
[----:B------:R-:W-:Y:S01]  /*29f0*/  LOP3.LUT R9, R13, 0x2, RZ, 0xc0, !PT ;  /* 0x000000020d097812 */ /* 0x000fe200078ec0ff */
[----:B------:R-:W-:Y:S01]  /*2a00*/  IMAD.IADD R91, R67, 0x1, R83 ;  /* 0x00000001435b7824 */ /* 0x000fe200078e0253 */
[C---:B------:R-:W-:Y:S01]  /*2a10*/  LOP3.LUT R10, R13.reuse, 0x4, RZ, 0xc0, !PT ;  /* 0x000000040d0a7812 */ /* 0x040fe200078ec0ff */
[----:B------:R-:W-:Y:S01]  /*2a20*/  IMAD.SHL.U32 R6, R6, 0x80, RZ ;  /* 0x0000008006067824 */ /* 0x000fe200078e00ff */
[----:B------:R-:W-:Y:S01]  /*2a30*/  LOP3.LUT R11, R13, 0x8, RZ, 0xc0, !PT ;  /* 0x000000080d0b7812 */ /* 0x000fe200078ec0ff */
[----:B------:R-:W-:Y:S01]  /*2a40*/  IMAD.IADD R83, R83, 0x1, R69 ;  /* 0x0000000153537824 */ /* 0x000fe200078e0245 */
[----:B------:R-:W-:-:S02]  /*2a50*/  LOP3.LUT R12, R13, 0x10, RZ, 0xc0, !PT ;  /* 0x000000100d0c7812 */ /* 0x000fc400078ec0ff */
[--C-:B------:R-:W-:Y:S02]  /*2a60*/  IADD3 R103, R15, R28, R35.reuse ;  /* 0x0000001c0f677210 */ /* 0x100fe40007ffe023 */
[----:B------:R-:W-:Y:S02]  /*2a70*/  IADD3 R102, R29, R30, R35 ;  /* 0x0000001e1d667210 */ /* 0x000fe40007ffe023 */
[----:B------:R-:W-:Y:S02]  /*2a80*/  @P3 LOP3.LUT R23, R23, 0x2, RZ, 0xfc, !PT ;  /* 0x0000000217173812 */ /* 0x000fe400078efcff */
[----:B------:R-:W-:-:S07]  /*2a90*/  LOP3.LUT R13, R13, 0x20, RZ, 0xc0, !PT ;  /* 0x000000200d0d7812 */ /* 0x000fce00078ec0ff */
.L_x_11362:
[----:B---3--:R-:W2:Y:S01]  /*2aa0*/  LDL R29, [R1+0x50] ;  /* 0x00005000011d7983 */ /* 0x008ea20000100800 */
[----:B0-----:R-:W0:Y:S03]  /*2ab0*/  LDC.64 R86, c[0x0][0x2e8] ;  /* 0x0000ba00ff567b82 */ /* 0x001e260000000a00 */
[----:B------:R-:W3:Y:S01]  /*2ac0*/  LDL R30, [R1+0x4c] ;  /* 0x00004c00011e7983 */ /* 0x000ee20000100800 */
        /* <DEDUP_REMOVED lines=18> */
[C---:B------:R-:W-:Y:S02]  /*2bf0*/  VIADD R29, R15.reuse, 0x10 ;  /* 0x000000100f1d7836 */ /* 0x040fe40000000000 */
[----:B------:R-:W-:-:S06]  /*2c00*/  IMAD R78, R15, 0x2, R26 ;  /* 0x000000020f4e7824 */ /* 0x000fcc00078e021a */
[----:B------:R-:W-:-:S04]  /*2c10*/  @P4 VIADD R29, R15, 0xfffffff0 ;  /* 0xfffffff00f1d4836 */ /* 0x000fc80000000000 */
[----:B------:R-:W-:Y:S01]  /*2c20*/  IMAD R15, R29, 0x2, R26 ;  /* 0x000000021d0f7824 */ /* 0x000fe200078e021a */
[----:B------:R-:W-:Y:S06]  /*2c30*/  @!P3 BRA `(.L_x_11308) ;  /* 0x0000003800acb947 */ /* 0x000fec0003800000 */
[----:B------:R-:W-:Y:S01]  /*2c40*/  ULDC.U8 UR4, c[0x0][0x410] ;  /* 0x0001040000047ab9 */ /* 0x000fe20000000000 */
[-C--:B------:R-:W-:Y:S01]  /*2c50*/  IMAD R14, R98, R35.reuse, RZ ;  /* 0x00000023620e7224 */ /* 0x080fe200078e02ff */
[----:B------:R-:W-:Y:S01]  /*2c60*/  ISETP.NE.AND P3, PT, RZ, UR4, PT ;  /* 0x00000004ff007c0c */ /* 0x000fe2000bf65270 */
[----:B------:R-:W-:Y:S02]  /*2c70*/  IMAD R31, R97, R35, RZ ;  /* 0x00000023611f7224 */ /* 0x000fe400078e02ff */
        /* <DEDUP_REMOVED lines=24> */
[----:B------:R-:W2:Y:S04]  /*2e00*/  LDL.64 R116, [R1] ;  /* 0x0000000001747983 */ /* 0x000ea80000100a00 */
        /* <DEDUP_REMOVED lines=45> */
.L_x_11311:
[----:B------:R-:W-:Y:S05]  /*30e0*/  BSYNC B1 ;  /* 0x0000000000017941 */ /* 0x000fea0003800000 */
.L_x_11310:
[----:B-----5:R-:W-:Y:S01]  /*30f0*/  IMAD.MOV.U32 R14, RZ, RZ, R34 ;  /* 0x000000ffff0e7224 */ /* 0x020fe200078e0022 */
[----:B------:R-:W-:Y:S01]  /*3100*/  UISETP.NE.AND UP0, UPT, UR37, 0x3, UPT ;  /* 0x000000032500788c */ /* 0x000fe2000bf05270 */
[----:B0-----:R-:W-:Y:S02]  /*3110*/  IMAD.MOV.U32 R28, RZ, RZ, R35 ;  /* 0x000000ffff1c7224 */ /* 0x001fe400078e0023 */
[----:B------:R-:W-:Y:S02]  /*3120*/  IMAD.MOV.U32 R29, RZ, RZ, R38 ;  /* 0x000000ffff1d7224 */ /* 0x000fe400078e0026 */
[----:B------:R-:W-:Y:S01]  /*3130*/  IMAD.MOV.U32 R30, RZ, RZ, R43 ;  /* 0x000000ffff1e7224 */ /* 0x000fe200078e002b */
[----:B------:R-:W-:Y:S01]  /*3140*/  PRMT R88, R14, 0x5410, R28 ;  /* 0x000054100e587816 */ /* 0x000fe2000000001c */
[----:B------:R-:W-:Y:S01]  /*3150*/  IMAD.MOV.U32 R14, RZ, RZ, R39 ;  /* 0x000000ffff0e7224 */ /* 0x000fe200078e0027 */
[----:B------:R-:W-:Y:S01]  /*3160*/  PLOP3.LUT P3, PT, PT, PT, UP0, 0x80, 0x0 ;  /* 0x000000000000781c */ /* 0x000fe20003f6f008 */
        /* <DEDUP_REMOVED lines=32> */
[----:B------:R-:W-:Y:S06]  /*3370*/  @!P3 BRA `(.L_x_11312) ;  /* 0x000000000004b947 */ /* 0x000fec0003800000 */
[----:B------:R-:W-:Y:S01]  /*3380*/  BPT.TRAP 0x1 ;  /* 0x000000040000795c */ /* 0x000fe20000300000 */
.L_x_11312:
[----:B------:R-:W-:Y:S01]  /*3390*/  IMAD R14, R17, 0x8, R2 ;  /* 0x00000008110e7824 */ /* 0x000fe200078e0202 */
[----:B------:R-:W-:Y:S01]  /*33a0*/  SHF.L.U32 R85, R156, 0x1f, RZ ;  /* 0x0000001f9c557819 */ /* 0x000fe200000006ff */
[----:B------:R-:W-:Y:S03]  /*33b0*/  BSSY B1, `(.L_x_11313) ;  /* 0x0000003000017945 */ /* 0x000fe60003800000 */
[----:B------:R-:W0:Y:S02]  /*33c0*/  SYNCS.PHASECHK.TRANS64.TRYWAIT P5, [R14+URZ+0x2d890], R85 ;  /* 0x02d890550e0075a7 */ /* 0x000e2400080a017f */
[----:B0-----:R-:W-:Y:S05]  /*33d0*/  @!P5 BRA `(.L_x_11314) ;  /* 0x000001f00028d947 */ /* 0x001fea0003800000 */
.L_x_11680:
[----:B------:R-:W-:Y:S05]  /*33e0*/  BSYNC B1 ;  /* 0x0000000000017941 */ /* 0x000fea0003800000 */
.L_x_11313:
[----:B------:R-:W-:Y:S05]  /*33f0*/  @P4 BRA `(.L_x_11315) ;  /* 0x00000034003c4947 */ /* 0x000fea0003800000 */
[----:B------:R-:W-:Y:S01]  /*3400*/  ISETP.NE.AND P4, PT, R8, RZ, PT ;  /* 0x000000ff0800720c */ /* 0x000fe20003f85270 */
[----:B------:R-:W-:-:S12]  /*3410*/  BSSY B1, `(.L_x_11316) ;  /* 0x0000033000017945 */ /* 0x000fd80003800000 */
[----:B------:R-:W-:Y:S05]  /*3420*/  @!P4 BRA `(.L_x_11317) ;  /* 0x0000000000c4c947 */ /* 0x000fea0003800000 */
[----:B------:R-:W2:Y:S01]  /*3430*/  LDL.64 R52, [R1] ;  /* 0x0000000001347983 */ /* 0x000ea20000100a00 */
        /* <DEDUP_REMOVED lines=16> */
[--C-:B------:R-:W-:Y:S02]  /*3540*/  HADD2.F32 R59, -RZ, R121.reuse.H0_H0 ;  /* 0x20000079ff3b7230 */ /* 0x100fe40000004100 */
[-C--:B------:R-:W-:Y:S01]  /*3550*/  FFMA.FTZ R29, R52, R55.reuse, -R29 ;  /* 0x00000037341d7223 */ /* 0x080fe2000001081d */
[----:B------:R-:W-:Y:S02]  /*3560*/  HADD2.F32 R87, -RZ, R121.H1_H1 ;  /* 0x30000079ff577230 */ /* 0x000fe40000004100 */
        /* <DEDUP_REMOVED lines=8> */
[--C-:B------:R-:W-:Y:S02]  /*35f0*/  HADD2.F32 R54, -RZ, R28.reuse.H0_H0 ;  /* 0x2000001cff367230 */ /* 0x100fe40000004100 */
[----:B------:R-:W-:Y:S01]  /*3600*/  FFMA.FTZ R58, R31, R58, R86 ;  /* 0x0000003a1f3a7223 */ /* 0x000fe20000010056 */
[----:B------:R-:W-:Y:S02]  /*3610*/  HADD2.F32 R28, -RZ, R28.H1_H1 ;  /* 0x3000001cff1c7230 */ /* 0x000fe40000004100 */
[----:B------:R-:W-:-:S02]  /*3620*/  HADD2.F32 R55, -RZ, R119.H0_H0 ;  /* 0x20000077ff377230 */ /* 0x000fc40000004100 */
[----:B------:R-:W-:Y:S01]  /*3630*/  F2FP.F16.F32.PACK_AB R53, R58, R53 ;  /* 0x000000353a35723e */ /* 0x000fe200000000ff */
        /* <DEDUP_REMOVED lines=9> */
[----:B------:R-:W-:Y:S01]  /*36d0*/  FMUL.FTZ R87, R54, R87 ;  /* 0x0000005736577220 */ /* 0x000fe20000410000 */
[----:B------:R-:W-:-:S02]  /*36e0*/  IMAD.MOV.U32 R31, RZ, RZ, R53 ;  /* 0x000000ffff1f7224 */ /* 0x000fc400078e0035 */
[-C--:B------:R-:W-:Y:S01]  /*36f0*/  FFMA.FTZ R59, R54, R55.reuse, -R59 ;  /* 0x00000037363b7223 */ /* 0x080fe2000001083b */
[----:B------:R-:W-:-:S05]  /*3700*/  FFMA.FTZ R30, R30, R55, R87 ;  /* 0x000000371e1e7223 */ /* 0x000fca0000010057 */
[----:B------:R-:W-:-:S07]  /*3710*/  F2FP.F16.F32.PACK_AB R30, R30, R59 ;  /* 0x0000003b1e1e723e */ /* 0x000fce00000000ff */
.L_x_11319:
[----:B------:R-:W-:Y:S05]  /*3720*/  BSYNC B2 ;  /* 0x0000000000027941 */ /* 0x000fea0003800000 */
.L_x_11318:
[----:B------:R1:W-:Y:S02]  /*3730*/  STG.E.128 desc[UR40][R32.64], R28 ;  /* 0x0000001c20007986 */ /* 0x0003e4000c101d28 */
.L_x_11317:
[----:B------:R-:W-:Y:S05]  /*3740*/  BSYNC B1 ;  /* 0x0000000000017941 */ /* 0x000fea0003800000 */
.L_x_11316:
        /* <DEDUP_REMOVED lines=10> */
[----:B------:R-:W-:-:S03]  /*37f0*/  SHF.R.U64 R50, R50, 0x10, R51 ;  /* 0x0000001032327819 */ /* 0x000fc60000001233 */
[----:B------:R-:W-:Y:S02]  /*3800*/  HADD2.F32 R54, -RZ, R54.H0_H0 ;  /* 0x20000036ff367230 */ /* 0x000fe40000004100 */
[--C-:B------:R-:W-:Y:S02]  /*3810*/  HADD2.F32 R29, -RZ, R52.reuse.H1_H1 ;  /* 0x30000034ff1d7230 */ /* 0x100fe40000004100 */
[----:B------:R-:W-:Y:S02]  /*3820*/  HADD2.F32 R53, -RZ, R52.H0_H0 ;  /* 0x20000034ff357230 */ /* 0x000fe40000004100 */
[----:B------:R-:W-:Y:S02]  /*3830*/  HADD2.F32 R50, -RZ, R50.H0_H0 ;  /* 0x20000032ff327230 */ /* 0x000fe40000004100 */
[-C--:B------:R-:W-:Y:S01]  /*3840*/  FMUL.FTZ R52, R29, R54.reuse ;  /* 0x000000361d347220 */ /* 0x080fe20000410000 */
[----:B------:R-:W-:-:S03]  /*3850*/  FMUL.FTZ R54, R53, R54 ;  /* 0x0000003635367220 */ /* 0x000fc60000410000 */
[-C--:B------:R-:W-:Y:S01]  /*3860*/  FFMA.FTZ R52, R53, R50.reuse, -R52 ;  /* 0x0000003235347223 */ /* 0x080fe20000010834 */
[--C-:B------:R-:W-:Y:S02]  /*3870*/  HADD2.F32 R53, -RZ, R117.reuse.H0_H0 ;  /* 0x20000075ff357230 */ /* 0x100fe40000004100 */
[----:B------:R-:W-:Y:S01]  /*3880*/  FFMA.FTZ R29, R29, R50, R54 ;  /* 0x000000321d1d7223 */ /* 0x000fe20000010036 */
[----:B------:R-:W-:Y:S01]  /*3890*/  SHF.R.U32.HI R50, RZ, 0x10, R51 ;  /* 0x00000010ff327819 */ /* 0x000fe20000011633 */
[----:B------:R-:W-:Y:S01]  /*38a0*/  IMAD.MOV.U32 R51, RZ, RZ, R31 ;  /* 0x000000ffff337224 */ /* 0x000fe200078e001f */
[----:B------:R-:W-:Y:S01]  /*38b0*/  SHF.R.U32.HI R54, RZ, 0x10, R57 ;  /* 0x00000010ff367819 */ /* 0x000fe20000011639 */
[----:B------:R-:W-:Y:S01]  /*38c0*/  HADD2.F32 R117, -RZ, R117.H1_H1 ;  /* 0x30000075ff757230 */ /* 0x000fe20000004100 */
[----:B------:R-:W-:Y:S01]  /*38d0*/  F2FP.F16.F32.PACK_AB R29, R29, R52 ;  /* 0x000000341d1d723e */ /* 0x000fe200000000ff */
[----:B------:R-:W-:Y:S02]  /*38e0*/  HADD2.F32 R50, -RZ, R50.H0_H0 ;  /* 0x20000032ff327230 */ /* 0x000fe40000004100 */
[----:B------:R-:W-:-:S02]  /*38f0*/  HADD2.F32 R54, -RZ, R54.H0_H0 ;  /* 0x20000036ff367230 */ /* 0x000fc40000004100 */
[--C-:B------:R-:W-:Y:S02]  /*3900*/  HADD2.F32 R31, -RZ, R51.reuse.H1_H1 ;  /* 0x30000033ff1f7230 */ /* 0x100fe40000004100 */
[----:B------:R-:W-:-:S03]  /*3910*/  HADD2.F32 R51, -RZ, R51.H0_H0 ;  /* 0x20000033ff337230 */ /* 0x000fc60000004100 */
[-C--:B------:R-:W-:Y:S02]  /*3920*/  FMUL.FTZ R56, R31, R54.reuse ;  /* 0x000000361f387220 */ /* 0x080fe40000410000 */
[C---:B------:R-:W-:Y:S02]  /*3930*/  FMUL.FTZ R54, R51.reuse, R54 ;  /* 0x0000003633367220 */ /* 0x040fe40000410000 */
[-C--:B------:R-:W-:Y:S01]  /*3940*/  FFMA.FTZ R56, R51, R50.reuse, -R56 ;  /* 0x0000003233387223 */ /* 0x080fe20000010838 */
[----:B------:R-:W-:Y:S02]  /*3950*/  HADD2.F32 R51, -RZ, R120.H0_H0 ;  /* 0x20000078ff337230 */ /* 0x000fe40000004100 */
[----:B------:R-:W-:Y:S01]  /*3960*/  FFMA.FTZ R31, R31, R50, R54 ;  /* 0x000000321f1f7223 */ /* 0x000fe20000010036 */
[--C-:B------:R-:W-:Y:S02]  /*3970*/  HADD2.F32 R50, -RZ, R28.reuse.H0_H0 ;  /* 0x2000001cff327230 */ /* 0x100fe40000004100 */
[----:B------:R-:W-:-:S02]  /*3980*/  HADD2.F32 R28, -RZ, R28.H1_H1 ;  /* 0x3000001cff1c7230 */ /* 0x000fc40000004100 */
[----:B------:R-:W-:-:S03]  /*3990*/  F2FP.F16.F32.PACK_AB R31, R31, R56 ;  /* 0x000000381f1f723e */ /* 0x000fc600000000ff */
[-C--:B------:R-:W-:Y:S01]  /*39a0*/  FMUL.FTZ R55, R28, R51.reuse ;  /* 0x000000331c377220 */ /* 0x080fe20000410000 */
[----:B------:R-:W-:-:S03]  /*39b0*/  FMUL.FTZ R51, R50, R51 ;  /* 0x0000003332337220 */ /* 0x000fc60000410000 */
[-C--:B------:R-:W-:Y:S01]  /*39c0*/  FFMA.FTZ R55, R50, R53.reuse, -R55 ;  /* 0x0000003532377223 */ /* 0x080fe20000010837 */
[----:B------:R-:W-:Y:S01]  /*39d0*/  FFMA.FTZ R28, R28, R53, R51 ;  /* 0x000000351c1c7223 */ /* 0x000fe20000010033 */
[--C-:B------:R-:W-:Y:S02]  /*39e0*/  HADD2.F32 R50, -RZ, R30.reuse.H0_H0 ;  /* 0x2000001eff327230 */ /* 0x100fe40000004100 */
[----:B------:R-:W-:Y:S02]  /*39f0*/  HADD2.F32 R30, -RZ, R30.H1_H1 ;  /* 0x3000001eff1e7230 */ /* 0x000fe40000004100 */
[----:B------:R-:W-:Y:S01]  /*3a00*/  HADD2.F32 R51, -RZ, R120.H1_H1 ;  /* 0x30000078ff337230 */ /* 0x000fe20000004100 */
[----:B------:R-:W-:-:S04]  /*3a10*/  F2FP.F16.F32.PACK_AB R28, R28, R55 ;  /* 0x000000371c1c723e */ /* 0x000fc800000000ff */
[-C--:B------:R-:W-:Y:S01]  /*3a20*/  FMUL.FTZ R53, R30, R51.reuse ;  /* 0x000000331e357220 */ /* 0x080fe20000410000 */
[----:B------:R-:W-:-:S03]  /*3a30*/  FMUL.FTZ R51, R50, R51 ;  /* 0x0000003332337220 */ /* 0x000fc60000410000 */
[-C--:B------:R-:W-:Y:S01]  /*3a40*/  FFMA.FTZ R53, R50, R117.reuse, -R53 ;  /* 0x0000007532357223 */ /* 0x080fe20000010835 */
[----:B------:R-:W-:-:S05]  /*3a50*/  FFMA.FTZ R30, R30, R117, R51 ;  /* 0x000000751e1e7223 */ /* 0x000fca0000010033 */
[----:B------:R-:W-:-:S07]  /*3a60*/  F2FP.F16.F32.PACK_AB R30, R30, R53 ;  /* 0x000000351e1e723e */ /* 0x000fce00000000ff */
.L_x_11323:
[----:B------:R-:W-:Y:S05]  /*3a70*/  BSYNC B2 ;  /* 0x0000000000027941 */ /* 0x000fea0003800000 */
.L_x_11322:
[----:B------:R2:W-:Y:S02]  /*3a80*/  STG.E.128 desc[UR40][R32.64+0x20], R28 ;  /* 0x0000201c20007986 */ /* 0x0005e4000c101d28 */
.L_x_11321:
[----:B------:R-:W-:Y:S05]  /*3a90*/  BSYNC B1 ;  /* 0x0000000000017941 */ /* 0x000fea0003800000 */
.L_x_11320:
        /* <DEDUP_REMOVED lines=8> */
[--C-:B------:R-:W-:Y:S01]  /*3b20*/  SHF.R.U64 R50, R46, 0x10, R47.reuse ;  /* 0x000000102e327819 */ /* 0x100fe2000000122f */
[----:B------:R-:W-:Y:S01]  /*3b30*/  HADD2.F32 R119, -RZ, R119.H1_H1 ;  /* 0x30000077ff777230 */ /* 0x000fe20000004100 */
        /* <DEDUP_REMOVED lines=11> */
[----:B------:R-:W-:Y:S02]  /*3bf0*/  HADD2.F32 R48, -RZ, R50.H0_H0 ;  /* 0x20000032ff307230 */ /* 0x000fe40000004100 */
[----:B------:R-:W-:Y:S02]  /*3c00*/  HADD2.F32 R50, -RZ, R46.H0_H0 ;  /* 0x2000002eff327230 */ /* 0x000fe40000004100 */
[----:B------:R-:W-:Y:S01]  /*3c10*/  FMUL.FTZ R46, R31, R54 ;  /* 0x000000361f2e7220 */ /* 0x000fe20000410000 */
[-C--:B------:R-:W-:Y:S01]  /*3c20*/  FMUL.FTZ R54, R29, R52.reuse ;  /* 0x000000341d367220 */ /* 0x080fe20000410000 */
[----:B------:R-:W-:Y:S01]  /*3c30*/  FMUL.FTZ R52, R47, R52 ;  /* 0x000000342f347220 */ /* 0x000fe20000410000 */
[-C--:B------:R-:W-:Y:S01]  /*3c40*/  FFMA.FTZ R31, R31, R48.reuse, R56 ;  /* 0x000000301f1f7223 */ /* 0x080fe20000010038 */
[----:B------:R-:W-:Y:S01]  /*3c50*/  FFMA.FTZ R46, R49, R48, -R46 ;  /* 0x00000030312e7223 */ /* 0x000fe2000001082e */
[-C--:B------:R-:W-:Y:S01]  /*3c60*/  FFMA.FTZ R47, R47, R50.reuse, -R54 ;  /* 0x000000322f2f7223 */ /* 0x080fe20000010836 */
[----:B------:R-:W-:Y:S01]  /*3c70*/  FFMA.FTZ R50, R29, R50, R52 ;  /* 0x000000321d327223 */ /* 0x000fe20000010034 */
[----:B------:R-:W-:-:S02]  /*3c80*/  HADD2.F32 R51, -RZ, R118.H1_H1 ;  /* 0x30000076ff337230 */ /* 0x000fc40000004100 */
[--C-:B------:R-:W-:Y:S02]  /*3c90*/  HADD2.F32 R48, -RZ, R28.reuse.H1_H1 ;  /* 0x3000001cff307230 */ /* 0x100fe40000004100 */
        /* <DEDUP_REMOVED lines=10> */
[C---:B------:R-:W-:Y:S01]  /*3d40*/  FMUL.FTZ R119, R30.reuse, R119 ;  /* 0x000000771e777220 */ /* 0x040fe20000410000 */
[----:B------:R-:W-:Y:S01]  /*3d50*/  F2FP.F16.F32.PACK_AB R29, R31, R46 ;  /* 0x0000002e1f1d723e */ /* 0x000fe200000000ff */
[----:B------:R-:W-:Y:S01]  /*3d60*/  FFMA.FTZ R55, R30, R49, -R55 ;  /* 0x000000311e377223 */ /* 0x000fe20000010837 */
[----:B------:R-:W-:Y:S01]  /*3d70*/  F2FP.F16.F32.PACK_AB R31, R50, R47 ;  /* 0x0000002f321f723e */ /* 0x000fe200000000ff */
[----:B------:R-:W-:Y:S01]  /*3d80*/  FFMA.FTZ R28, R28, R49, R119 ;  /* 0x000000311c1c7223 */ /* 0x000fe20000010077 */
[----:B------:R-:W-:-:S04]  /*3d90*/  F2FP.F16.F32.PACK_AB R48, R48, R53 ;  /* 0x000000353030723e */ /* 0x000fc800000000ff */
[----:B------:R-:W-:Y:S01]  /*3da0*/  F2FP.F16.F32.PACK_AB R30, R28, R55 ;  /* 0x000000371c1e723e */ /* 0x000fe200000000ff */
[----:B------:R-:W-:-:S07]  /*3db0*/  IMAD.MOV.U32 R28, RZ, RZ, R48 ;  /* 0x000000ffff1c7224 */ /* 0x000fce00078e0030 */
.L_x_11327:
[----:B------:R-:W-:Y:S05]  /*3dc0*/  BSYNC B2 ;  /* 0x0000000000027941 */ /* 0x000fea0003800000 */
.L_x_11326:
[----:B------:R3:W-:Y:S02]  /*3dd0*/  STG.E.128 desc[UR40][R32.64+0x40], R28 ;  /* 0x0000401c20007986 */ /* 0x0007e4000c101d28 */
.L_x_11325:
[----:B------:R-:W-:Y:S05]  /*3de0*/  BSYNC B1 ;  /* 0x0000000000017941 */ /* 0x000fea0003800000 */
.L_x_11324:
        /* <DEDUP_REMOVED lines=8> */
[----:B------:R-:W-:Y:S02]  /*3e70*/  SHF.R.U64 R47, R44, 0x10, R45 ;  /* 0x000000102c2f7819 */ /* 0x000fe4000000122d */
[--C-:B------:R-:W-:Y:S01]  /*3e80*/  SHF.R.U64 R49, R42, 0x10, R43.reuse ;  /* 0x000000102a317819 */ /* 0x100fe2000000122b */
[----:B------:R-:W-:Y:S01]  /*3e90*/  IMAD.MOV.U32 R42, RZ, RZ, R28 ;  /* 0x000000ffff2a7224 */ /* 0x000fe200078e001c */
[----:B------:R-:W-:Y:S01]  /*3ea0*/  SHF.R.U32.HI R46, RZ, 0x10, R43 ;  /* 0x00000010ff2e7819 */ /* 0x000fe2000001162b */
[----:B------:R-:W-:Y:S01]  /*3eb0*/  IMAD.MOV.U32 R43, RZ, RZ, R31 ;  /* 0x000000ffff2b7224 */ /* 0x000fe200078e001f */
[----:B------:R-:W-:Y:S01]  /*3ec0*/  SHF.R.U32.HI R48, RZ, 0x10, R45 ;  /* 0x00000010ff307819 */ /* 0x000fe2000001162d */
[----:B------:R-:W-:Y:S02]  /*3ed0*/  HADD2.F32 R47, -RZ, R47.H0_H0 ;  /* 0x2000002fff2f7230 */ /* 0x000fe40000004100 */
[--C-:B------:R-:W-:Y:S02]  /*3ee0*/  HADD2.F32 R31, -RZ, R29.reuse.H1_H1 ;  /* 0x3000001dff1f7230 */ /* 0x100fe40000004100 */
[----:B------:R-:W-:-:S02]  /*3ef0*/  HADD2.F32 R28, -RZ, R29.H0_H0 ;  /* 0x2000001dff1c7230 */ /* 0x000fc40000004100 */
[----:B------:R-:W-:Y:S02]  /*3f00*/  HADD2.F32 R48, -RZ, R48.H0_H0 ;  /* 0x20000030ff307230 */ /* 0x000fe40000004100 */
[-C--:B------:R-:W-:Y:S01]  /*3f10*/  FMUL.FTZ R29, R31, R47.reuse ;  /* 0x0000002f1f1d7220 */ /* 0x080fe20000410000 */
[--C-:B------:R-:W-:Y:S02]  /*3f20*/  HADD2.F32 R44, -RZ, R43.reuse.H1_H1 ;  /* 0x3000002bff2c7230 */ /* 0x100fe40000004100 */
[----:B------:R-:W-:Y:S01]  /*3f30*/  FMUL.FTZ R50, R28, R47 ;  /* 0x0000002f1c327220 */ /* 0x000fe20000410000 */
[----:B------:R-:W-:Y:S02]  /*3f40*/  HADD2.F32 R43, -RZ, R43.H0_H0 ;  /* 0x2000002bff2b7230 */ /* 0x000fe40000004100 */
[----:B------:R-:W-:Y:S02]  /*3f50*/  HADD2.F32 R45, -RZ, R49.H0_H0 ;  /* 0x20000031ff2d7230 */ /* 0x000fe40000004100 */
[----:B------:R-:W-:Y:S01]  /*3f60*/  FMUL.FTZ R52, R44, R48 ;  /* 0x000000302c347220 */ /* 0x000fe20000410000 */
[----:B------:R-:W-:-:S02]  /*3f70*/  HADD2.F32 R46, -RZ, R46.H0_H0 ;  /* 0x2000002eff2e7230 */ /* 0x000fc40000004100 */
[----:B------:R-:W-:Y:S01]  /*3f80*/  FMUL.FTZ R47, R43, R48 ;  /* 0x000000302b2f7220 */ /* 0x000fe20000410000 */
[-C--:B------:R-:W-:Y:S01]  /*3f90*/  FFMA.FTZ R28, R28, R45.reuse, -R29 ;  /* 0x0000002d1c1c7223 */ /* 0x080fe2000001081d */
[----:B------:R-:W-:Y:S01]  /*3fa0*/  FFMA.FTZ R29, R31, R45, R50 ;  /* 0x0000002d1f1d7223 */ /* 0x000fe20000010032 */
[-C--:B------:R-:W-:Y:S01]  /*3fb0*/  FFMA.FTZ R31, R43, R46.reuse, -R52 ;  /* 0x0000002e2b1f7223 */ /* 0x080fe20000010834 */
[----:B------:R-:W-:Y:S01]  /*3fc0*/  FFMA.FTZ R44, R44, R46, R47 ;  /* 0x0000002e2c2c7223 */ /* 0x000fe2000001002f */
[--C-:B------:R-:W-:Y:S02]  /*3fd0*/  HADD2.F32 R43, -RZ, R42.reuse.H1_H1 ;  /* 0x3000002aff2b7230 */ /* 0x100fe40000004100 */
[----:B------:R-:W-:Y:S01]  /*3fe0*/  HADD2.F32 R47, -RZ, R115.H0_H0 ;  /* 0x20000073ff2f7230 */ /* 0x000fe20000004100 */
[----:B------:R-:W-:Y:S01]  /*3ff0*/  F2FP.F16.F32.PACK_AB R29, R29, R28 ;  /* 0x0000001c1d1d723e */ /* 0x000fe200000000ff */
[----:B------:R-:W-:Y:S01]  /*4000*/  HADD2.F32 R42, -RZ, R42.H0_H0 ;  /* 0x2000002aff2a7230 */ /* 0x000fe20000004100 */
[----:B------:R-:W-:Y:S01]  /*4010*/  F2FP.F16.F32.PACK_AB R31, R44, R31 ;  /* 0x0000001f2c1f723e */ /* 0x000fe200000000ff */
[----:B------:R-:W-:-:S02]  /*4020*/  HADD2.F32 R45, -RZ, R30.H1_H1 ;  /* 0x3000001eff2d7230 */ /* 0x000fc40000004100 */
[-C--:B------:R-:W-:Y:S01]  /*4030*/  FMUL.FTZ R49, R43, R47.reuse ;  /* 0x0000002f2b317220 */ /* 0x080fe20000410000 */
[----:B------:R-:W-:Y:S02]  /*4040*/  HADD2.F32 R115, -RZ, R115.H1_H1 ;  /* 0x30000073ff737230 */ /* 0x000fe40000004100 */
        /* <DEDUP_REMOVED lines=12> */
.L_x_11331:
[----:B------:R-:W-:Y:S05]  /*4110*/  BSYNC B2 ;  /* 0x0000000000027941 */ /* 0x000fea0003800000 */
.L_x_11330:
[----:B------:R4:W-:Y:S02]  /*4120*/  STG.E.128 desc[UR40][R32.64+0x60], R28 ;  /* 0x0000601c20007986 */ /* 0x0009e4000c101d28 */
.L_x_11329:
[----:B------:R-:W-:Y:S05]  /*4130*/  BSYNC B1 ;  /* 0x0000000000017941 */ /* 0x000fea0003800000 */
.L_x_11328:
        /* <DEDUP_REMOVED lines=49> */
.L_x_11335:
[----:B------:R-:W-:Y:S05]  /*4450*/  BSYNC B2 ;  /* 0x0000000000027941 */ /* 0x000fea0003800000 */
.L_x_11334:
[----:B------:R1:W-:Y:S02]  /*4460*/  STG.E.128 desc[UR40][R32.64+0x80], R28 ;  /* 0x0000801c20007986 */ /* 0x0003e4000c101d28 */
.L_x_11333:
[----:B------:R-:W-:Y:S05]  /*4470*/  BSYNC B1 ;  /* 0x0000000000017941 */ /* 0x000fea0003800000 */
.L_x_11332:
        /* <DEDUP_REMOVED lines=48> */
.L_x_11337:
[----:B------:R-:W-:Y:S05]  /*4780*/  BSYNC B1 ;  /* 0x0000000000017941 */ /* 0x000fea0003800000 */
.L_x_11336:
[----:B------:R1:W-:Y:S01]  /*4790*/  STG.E.128 desc[UR40][R32.64+0xa0], R28 ;  /* 0x0000a01c20007986 */ /* 0x0003e2000c101d28 */
[----:B------:R-:W-:Y:S05]  /*47a0*/  BRA `(.L_x_11315) ;  /* 0x0000002000507947 */ /* 0x000fea0003800000 */
.L_x_11309:
        /* <DEDUP_REMOVED lines=46> */
.L_x_11339:
[----:B------:R-:W-:Y:S05]  /*4a90*/  BSYNC B1 ;  /* 0x0000000000017941 */ /* 0x000fea0003800000 */
.L_x_11338:
        /* <DEDUP_REMOVED lines=43> */
[----:B------:R-:W-:Y:S02]  /*4d50*/  PRMT R116, R52, 0x7610, R116 ;  /* 0x0000761034747816 */ /* 0x000fe40000000074 */
[----:B------:R-:W-:Y:S01]  /*4d60*/  PRMT R131, R131, 0x5410, R14 ;  /* 0x0000541083837816 */ /* 0x000fe2000000000e */
[----:B------:R-:W-:Y:S06]  /*4d70*/  @!P3 BRA `(.L_x_11340) ;  /* 0x000000000004b947 */ /* 0x000fec0003800000 */
[----:B------:R-:W-:Y:S01]  /*4d80*/  BPT.TRAP 0x1 ;  /* 0x000000040000795c */ /* 0x000fe20000300000 */
.L_x_11340:
[----:B------:R-:W-:Y:S01]  /*4d90*/  IMAD R14, R17, 0x8, R2 ;  /* 0x00000008110e7824 */ /* 0x000fe200078e0202 */
[----:B------:R-:W-:Y:S01]  /*4da0*/  SHF.L.U32 R85, R156, 0x1f, RZ ;  /* 0x0000001f9c557819 */ /* 0x000fe200000006ff */
[----:B------:R-:W-:Y:S03]  /*4db0*/  BSSY B1, `(.L_x_11341) ;  /* 0x0000003000017945 */ /* 0x000fe60003800000 */
[----:B------:R-:W0:Y:S02]  /*4dc0*/  SYNCS.PHASECHK.TRANS64.TRYWAIT P5, [R14+URZ+0x2d890], R85 ;  /* 0x02d890550e0075a7 */ /* 0x000e2400080a017f */
[----:B0-----:R-:W-:Y:S05]  /*4dd0*/  @!P5 BRA `(.L_x_11342) ;  /* 0x000001d400bcd947 */ /* 0x001fea0003800000 */
.L_x_11681:
[----:B------:R-:W-:Y:S05]  /*4de0*/  BSYNC B1 ;  /* 0x0000000000017941 */ /* 0x000fea0003800000 */
.L_x_11341:
        /* <DEDUP_REMOVED lines=17> */
[----:B------:R-:W-:Y:S01]  /*4f00*/  SEL R52, R107, R114, !P0 ;  /* 0x000000726b347207 */ /* 0x000fe20004000000 */
[----:B------:R-:W-:Y:S01]  /*4f10*/  BSSY B2, `(.L_x_11345) ;  /* 0x000006f000027945 */ /* 0x000fe20003800000 */
[----:B------:R-:W-:-:S02]  /*4f20*/  ISETP.GE.AND P4, PT, R136, R106, PT ;  /* 0x0000006a8800720c */ /* 0x000fc40003f86270 */
[----:B------:R-:W-:-:S04]  /*4f30*/  SHF.R.S32.HI R53, RZ, 0x1f, R52 ;  /* 0x0000001fff357819 */ /* 0x000fc80000011434 */
[----:B------:R-:W-:-:S04]  /*4f40*/  LEA.HI R53, R53, R52, RZ, 0x4 ;  /* 0x0000003435357211 */ /* 0x000fc800078f20ff */
[----:B------:R-:W-:-:S04]  /*4f50*/  SHF.R.S32.HI R53, RZ, 0x4, R53 ;  /* 0x00000004ff357819 */ /* 0x000fc80000011435 */
[----:B------:R-:W-:-:S04]  /*4f60*/  LEA.HI.SX32 R115, R76, R53, 0x1d ;  /* 0x000000354c737211 */ /* 0x000fc800078feaff */
[----:B------:R-:W-:-:S04]  /*4f70*/  SHF.R.S32.HI R52, RZ, 0x1f, R115 ;  /* 0x0000001fff347819 */ /* 0x000fc80000011473 */
[----:B------:R-:W-:Y:S01]  /*4f80*/  LEA.HI R52, R52, R115, RZ, 0x2 ;  /* 0x0000007334347211 */ /* 0x000fe200078f10ff */
[----:B------:R-:W-:-:S04]  /*4f90*/  IMAD.SHL.U32 R115, R115, 0x8, RZ ;  /* 0x0000000873737824 */ /* 0x000fc800078e00ff */
[----:B------:R-:W-:-:S05]  /*4fa0*/  IMAD.SHL.U32 R52, R52, 0x400, RZ ;  /* 0x0000040034347824 */ /* 0x000fca00078e00ff */
[----:B------:R-:W-:Y:S02]  /*4fb0*/  LOP3.LUT R52, R52, 0x7ffff000, RZ, 0xc0, !PT ;  /* 0x7ffff00034347812 */ /* 0x000fe400078ec0ff */
[----:B--2---:R-:W-:-:S04]  /*4fc0*/  LOP3.LUT R53, R58, 0x18, R115, 0xf8, !PT ;  /* 0x000000183a357812 */ /* 0x004fc800078ef873 */
[----:B---3--:R-:W-:-:S04]  /*4fd0*/  LOP3.LUT R53, R53, R55, RZ, 0x3c, !PT ;  /* 0x0000003735357212 */ /* 0x008fc800078e3cff */
[----:B----4-:R-:W-:-:S05]  /*4fe0*/  IADD3 R52, R53, R52, R54 ;  /* 0x0000003435347210 */ /* 0x010fca0007ffe036 */
        /* <DEDUP_REMOVED lines=40> */
[----:B------:R-:W-:Y:S01]  /*5270*/  FMUL.FTZ R120, R55, R119 ;  /* 0x0000007737787220 */ /* 0x000fe20000410000 */
[----:B------:R-:W-:Y:S02]  /*5280*/  IMAD.MOV.U32 R53, RZ, RZ, R49 ;  /* 0x000000ffff357224 */ /* 0x000fe400078e0031 */
[----:B------:R-:W-:Y:S02]  /*5290*/  IMAD.MOV.U32 R57, RZ, RZ, R37 ;  /* 0x000000ffff397224 */ /* 0x000fe400078e0025 */
        /* <DEDUP_REMOVED lines=34> */
[--C-:B------:R-:W-:Y:S01]  /*54c0*/  HADD2.F32 R51, -RZ, R58.reuse.H0_H0 ;  /* 0x2000003aff337230 */ /* 0x100fe20000004100 */
        /* <DEDUP_REMOVED lines=19> */
.L_x_11346:
[----:B------:R-:W-:Y:S05]  /*5600*/  BSYNC B2 ;  /* 0x0000000000027941 */ /* 0x000fea0003800000 */
.L_x_11345:
        /* <DEDUP_REMOVED lines=12> */
.L_x_11344:
[----:B------:R-:W-:Y:S05]  /*56d0*/  BSYNC B1 ;  /* 0x0000000000017941 */ /* 0x000fea0003800000 */
.L_x_11343:
[----:B------:R-:W-:Y:S01]  /*56e0*/  ISETP.NE.AND P4, PT, R9, RZ, PT ;  /* 0x000000ff0900720c */ /* 0x000fe20003f85270 */
[----:B------:R-:W-:-:S12]  /*56f0*/  BSSY B1, `(.L_x_11347) ;  /* 0x000007e000017945 */ /* 0x000fd80003800000 */
[----:B------:R-:W-:Y:S05]  /*5700*/  @!P4 BRA `(.L_x_11348) ;  /* 0x0000000400f0c947 */ /* 0x000fea0003800000 */
[----:B------:R-:W3:Y:S04]  /*5710*/  LDL R48, [R1+0x10] ;  /* 0x0000100001307983 */ /* 0x000ee80000100800 */
[----:B--2---:R-:W2:Y:S04]  /*5720*/  LDL R39, [R1+0x14] ;  /* 0x0000140001277983 */ /* 0x004ea80000100800 */
        /* <DEDUP_REMOVED lines=8> */
[----:B------:R-:W-:Y:S01]  /*57b0*/  SHF.R.S32.HI R37, RZ, 0x1f, R36 ;  /* 0x0000001fff257819 */ /* 0x000fe20000011424 */
[----:B------:R-:W-:-:S03]  /*57c0*/  IMAD.SHL.U32 R52, R36, 0x8, RZ ;  /* 0x0000000824347824 */ /* 0x000fc600078e00ff */
[----:B------:R-:W-:-:S05]  /*57d0*/  LEA.HI R37, R37, R36, RZ, 0x2 ;  /* 0x0000002425257211 */ /* 0x000fca00078f10ff */
[----:B------:R-:W-:-:S05]  /*57e0*/  IMAD.SHL.U32 R37, R37, 0x400, RZ ;  /* 0x0000040025257824 */ /* 0x000fca00078e00ff */
[----:B------:R-:W-:Y:S02]  /*57f0*/  LOP3.LUT R37, R37, 0x7ffff000, RZ, 0xc0, !PT ;  /* 0x7ffff00025257812 */ /* 0x000fe400078ec0ff */
[----:B---3--:R-:W-:-:S04]  /*5800*/  LOP3.LUT R36, R48, 0x18, R52, 0xf8, !PT ;  /* 0x0000001830247812 */ /* 0x008fc800078ef834 */
[----:B--2---:R-:W-:-:S04]  /*5810*/  LOP3.LUT R36, R36, R39, RZ, 0x3c, !PT ;  /* 0x0000002724247212 */ /* 0x004fc800078e3cff */
[----:B----4-:R-:W-:Y:S01]  /*5820*/  IADD3 R36, R36, R37, R38 ;  /* 0x0000002524247210 */ /* 0x010fe20007ffe026 */
[----:B------:R-:W-:-:S04]  /*5830*/  IMAD R37, R17, 0x3000, R103 ;  /* 0x0000300011257824 */ /* 0x000fc800078e0267 */
[----:B------:R-:W-:Y:S02]  /*5840*/  IMAD R39, R17, 0x3000, R36 ;  /* 0x0000300011277824 */ /* 0x000fe400078e0224 */
[--C-:B------:R-:W-:Y:S02]  /*5850*/  IMAD R37, R37, 0x2, R2.reuse ;  /* 0x0000000225257824 */ /* 0x100fe400078e0202 */
[----:B------:R-:W-:-:S04]  /*5860*/  IMAD R48, R39, 0x2, R2 ;  /* 0x0000000227307824 */ /* 0x000fc800078e0202 */
[----:B------:R-:W1:Y:S04]  /*5870*/  LDS.128 R36, [R37+0x15400] ;  /* 0x0154000025247984 */ /* 0x000e680000000c00 */
[----:B------:R-:W2:Y:S01]  /*5880*/  LDS.128 R48, [R48+0x15400] ;  /* 0x0154000030307984 */ /* 0x000ea20000000c00 */
[----:B------:R-:W-:Y:S05]  /*5890*/  @P4 BRA `(.L_x_11350) ;  /* 0x0000000400584947 */ /* 0x000fea0003800000 */
[----:B--2---:R-:W-:Y:S01]  /*58a0*/  IMAD.MOV.U32 R54, RZ, RZ, R49 ;  /* 0x000000ffff367224 */ /* 0x004fe200078e0031 */
[----:B------:R-:W-:Y:S01]  /*58b0*/  SHF.R.U64 R32, R32, 0x10, R33 ;  /* 0x0000001020207819 */ /* 0x000fe20000001221 */
[----:B-1----:R-:W-:Y:S01]  /*58c0*/  IMAD.MOV.U32 R53, RZ, RZ, R37 ;  /* 0x000000ffff357224 */ /* 0x002fe200078e0025 */
        /* <DEDUP_REMOVED lines=35> */
[----:B------:R-:W-:Y:S02]  /*5b00*/  SHF.R.U32.HI R53, RZ, 0x10, R35 ;  /* 0x00000010ff357819 */ /* 0x000fe40000011623 */
        /* <DEDUP_REMOVED lines=29> */
[----:B------:R-:W-:Y:S02]  /*5ce0*/  HADD2.F32 R36, -RZ, R38.H0_H0 ;  /* 0x20000026ff247230 */ /* 0x000fe40000004100 */
[----:B------:R-:W-:Y:S02]  /*5cf0*/  HADD2.F32 R50, -RZ, R50.H1_H1 ;  /* 0x30000032ff327230 */ /* 0x000fe40000004100 */
[-C--:B------:R-:W-:Y:S01]  /*5d00*/  FMUL.FTZ R48, R32, R47.reuse ;  /* 0x0000002f20307220 */ /* 0x080fe20000410000 */
[----:B------:R-:W-:Y:S02]  /*5d10*/  HADD2.F32 R38, -RZ, R38.H1_H1 ;  /* 0x30000026ff267230 */ /* 0x000fe40000004100 */
[----:B------:R-:W-:Y:S01]  /*5d20*/  FMUL.FTZ R47, R36, R47 ;  /* 0x0000002f242f7220 */ /* 0x000fe20000410000 */
[----:B------:R-:W-:-:S02]  /*5d30*/  IMAD.MOV.U32 R39, RZ, RZ, R51 ;  /* 0x000000ffff277224 */ /* 0x000fc400078e0033 */
        /* <DEDUP_REMOVED lines=11> */
[----:B------:R-:W-:-:S07]  /*5df0*/  F2FP.F16.F32.PACK_AB R50, R50, R47 ;  /* 0x0000002f3232723e */ /* 0x000fce00000000ff */
.L_x_11350:
[----:B------:R-:W-:Y:S05]  /*5e00*/  BSYNC B2 ;  /* 0x0000000000027941 */ /* 0x000fea0003800000 */
.L_x_11349:
        /* <DEDUP_REMOVED lines=9> */
[----:B-1----:R1:W-:Y:S01]  /*5ea0*/  STG.E.128 desc[UR40][R32.64], R36 ;  /* 0x0000002420007986 */ /* 0x0023e2000c101d28 */
[----:B------:R-:W-:-:S05]  /*5eb0*/  @!P4 LEA.HI.X R35, R52, R87, R35, 0x1, P5 ;  /* 0x000000573423c211 */ /* 0x000fca00028f0c23 */
[----:B--2---:R1:W-:Y:S04]  /*5ec0*/  @!P4 STG.E.128 desc[UR40][R34.64], R48 ;  /* 0x000000302200c986 */ /* 0x0043e8000c101d28 */
.L_x_11348:
[----:B------:R-:W-:Y:S05]  /*5ed0*/  BSYNC B1 ;  /* 0x0000000000017941 */ /* 0x000fea0003800000 */
.L_x_11347:
[----:B------:R-:W-:-:S13]  /*5ee0*/  ISETP.NE.AND P4, PT, R10, RZ, PT ;  /* 0x000000ff0a00720c */ /* 0x000fda0003f85270 */
[----:B------:R-:W-:Y:S05]  /*5ef0*/  @!P4 BRA `(.L_x_11315) ;  /* 0x00000008007cc947 */ /* 0x000fea0003800000 */
[----:B-12---:R-:W2:Y:S04]  /*5f00*/  LDL R36, [R1+0x10] ;  /* 0x0000100001247983 */ /* 0x006ea80000100800 */
[----:B------:R-:W3:Y:S04]  /*5f10*/  LDL R35, [R1+0x14] ;  /* 0x0000140001237983 */ /* 0x000ee80000100800 */
[----:B------:R-:W4:Y:S01]  /*5f20*/  LDL R34, [R1+0x18] ;  /* 0x0000180001227983 */ /* 0x000f220000100800 */
[----:B------:R-:W-:Y:S01]  /*5f30*/  IADD3 R32, P4, P5, R20, R88, R77 ;  /* 0x0000005814207210 */ /* 0x000fe20007d9e04d */
[----:B------:R-:W-:Y:S01]  /*5f40*/  BSSY B1, `(.L_x_11351) ;  /* 0x0000070000017945 */ /* 0x000fe20003800000 */
[----:B------:R-:W-:-:S02]  /*5f50*/  LOP3.LUT P6, RZ, R23, 0x1, RZ, 0xc0, !PT ;  /* 0x0000000117ff7812 */ /* 0x000fc400078cc0ff */
[----:B------:R-:W-:Y:S02]  /*5f60*/  IADD3.X R33, R3, R109, R99, P4, P5 ;  /* 0x0000006d03217210 */ /* 0x000fe400027ea463 */
[C---:B------:R-:W-:Y:S02]  /*5f70*/  LEA R44, P4, R32.reuse, R86, 0x1 ;  /* 0x00000056202c7211 */ /* 0x040fe400078808ff */
[----:B------:R-:W-:Y:S02]  /*5f80*/  SEL R114, R107, R114, !P6 ;  /* 0x000000726b727207 */ /* 0x000fe40007000000 */
[----:B------:R-:W-:Y:S02]  /*5f90*/  LEA.HI.X R45, R32, R87, R33, 0x1, P4 ;  /* 0x00000057202d7211 */ /* 0x000fe400020f0c21 */
[----:B------:R-:W-:Y:S02]  /*5fa0*/  SHF.R.S32.HI R33, RZ, 0x1f, R114 ;  /* 0x0000001fff217819 */ /* 0x000fe40000011472 */
[----:B------:R-:W-:-:S02]  /*5fb0*/  ISETP.GE.AND P4, PT, R4, R106, PT ;  /* 0x0000006a0400720c */ /* 0x000fc40003f86270 */
        /* <DEDUP_REMOVED lines=8> */
[----:B--2---:R-:W-:-:S04]  /*6040*/  LOP3.LUT R32, R36, 0x18, R47, 0xf8, !PT ;  /* 0x0000001824207812 */ /* 0x004fc800078ef82f */
[----:B---3--:R-:W-:-:S04]  /*6050*/  LOP3.LUT R32, R32, R35, RZ, 0x3c, !PT ;  /* 0x0000002320207212 */ /* 0x008fc800078e3cff */
        /* <DEDUP_REMOVED lines=9> */
[----:B------:R-:W-:Y:S01]  /*60f0*/  HADD2.F32 R52, -RZ, R124.H1_H1 ;  /* 0x3000007cff347230 */ /* 0x000fe20000004100 */
[----:B------:R-:W-:Y:S01]  /*6100*/  SHF.R.U32.HI R46, RZ, 0x10, R29 ;  /* 0x00000010ff2e7819 */ /* 0x000fe2000001161d */
[----:B-1----:R-:W-:Y:S01]  /*6110*/  HADD2.F32 R48, -RZ, R33.H1_H1 ;  /* 0x30000021ff307230 */ /* 0x002fe20000004100 */
[----:B------:R-:W-:Y:S01]  /*6120*/  SHF.R.U64 R29, R40, 0x10, R41 ;  /* 0x00000010281d7819 */ /* 0x000fe20000001229 */
[----:B------:R-:W-:Y:S01]  /*6130*/  HADD2.F32 R50, -RZ, R122.H1_H1 ;  /* 0x3000007aff327230 */ /* 0x000fe20000004100 */
[--C-:B------:R-:W-:Y:S01]  /*6140*/  SHF.R.U64 R30, R30, 0x10, R31.reuse ;  /* 0x000000101e1e7819 */ /* 0x100fe2000000121f */
[----:B------:R-:W-:Y:S01]  /*6150*/  HADD2.F32 R46, -RZ, R46.H0_H0 ;  /* 0x2000002eff2e7230 */ /* 0x000fe20000004100 */
[----:B------:R-:W-:Y:S01]  /*6160*/  SHF.R.U32.HI R40, RZ, 0x10, R31 ;  /* 0x00000010ff287819 */ /* 0x000fe2000001161f */
[----:B------:R-:W-:Y:S01]  /*6170*/  HADD2.F32 R124, -RZ, R124.H0_H0 ;  /* 0x2000007cff7c7230 */ /* 0x000fe20000004100 */
[--C-:B------:R-:W-:Y:S01]  /*6180*/  SHF.R.U64 R31, R42, 0x10, R43.reuse ;  /* 0x000000102a1f7819 */ /* 0x100fe2000000122b */
[----:B------:R-:W-:Y:S01]  /*6190*/  HADD2.F32 R122, -RZ, R122.H0_H0 ;  /* 0x2000007aff7a7230 */ /* 0x000fe20000004100 */
[----:B------:R-:W-:Y:S01]  /*61a0*/  SHF.R.U32.HI R42, RZ, 0x10, R43 ;  /* 0x00000010ff2a7819 */ /* 0x000fe2000001162b */
[----:B--2---:R-:W-:Y:S01]  /*61b0*/  IMAD.MOV.U32 R43, RZ, RZ, R37 ;  /* 0x000000ffff2b7224 */ /* 0x004fe200078e0025 */
[----:B------:R-:W-:Y:S01]  /*61c0*/  SHF.R.U32.HI R41, RZ, 0x10, R41 ;  /* 0x00000010ff297819 */ /* 0x000fe20000011629 */
[----:B------:R-:W-:-:S02]  /*61d0*/  IMAD.MOV.U32 R37, RZ, RZ, R35 ;  /* 0x000000ffff257224 */ /* 0x000fc400078e0023 */
[----:B------:R-:W-:Y:S02]  /*61e0*/  HADD2.F32 R35, -RZ, R33.H0_H0 ;  /* 0x20000021ff237230 */ /* 0x000fe40000004100 */
[--C-:B------:R-:W-:Y:S02]  /*61f0*/  HADD2.F32 R49, -RZ, R43.reuse.H0_H0 ;  /* 0x2000002bff317230 */ /* 0x100fe40000004100 */
[----:B------:R-:W-:Y:S02]  /*6200*/  HADD2.F32 R43, -RZ, R43.H1_H1 ;  /* 0x3000002bff2b7230 */ /* 0x000fe40000004100 */
[----:B------:R-:W-:Y:S02]  /*6210*/  HADD2.F32 R41, -RZ, R41.H0_H0 ;  /* 0x20000029ff297230 */ /* 0x000fe40000004100 */
[-C--:B------:R-:W-:Y:S01]  /*6220*/  FMUL.FTZ R54, R49, R52.reuse ;  /* 0x0000003431367220 */ /* 0x080fe20000410000 */
[----:B------:R-:W-:Y:S02]  /*6230*/  FMUL.FTZ R52, R35, R52 ;  /* 0x0000003423347220 */ /* 0x000fe40000410000 */
[-C--:B------:R-:W-:Y:S01]  /*6240*/  FMUL.FTZ R51, R43, R41.reuse ;  /* 0x000000292b337220 */ /* 0x080fe20000410000 */
[C---:B------:R-:W-:Y:S01]  /*6250*/  FMUL.FTZ R56, R48.reuse, R41 ;  /* 0x0000002930387220 */ /* 0x040fe20000410000 */
[-C--:B------:R-:W-:Y:S01]  /*6260*/  FFMA.FTZ R33, R49, R50.reuse, R52 ;  /* 0x0000003231217223 */ /* 0x080fe20000010034 */
[----:B------:R-:W-:Y:S01]  /*6270*/  FFMA.FTZ R35, R35, R50, -R54 ;  /* 0x0000003223237223 */ /* 0x000fe20000010836 */
[-C--:B------:R-:W-:Y:S01]  /*6280*/  FFMA.FTZ R48, R48, R46.reuse, -R51 ;  /* 0x0000002e30307223 */ /* 0x080fe20000010833 */
[----:B------:R-:W-:Y:S01]  /*6290*/  FFMA.FTZ R46, R43, R46, R56 ;  /* 0x0000002e2b2e7223 */ /* 0x000fe20000010038 */
[----:B------:R-:W-:-:S02]  /*62a0*/  HADD2.F32 R52, -RZ, R123.H1_H1 ;  /* 0x3000007bff347230 */ /* 0x000fc40000004100 */
[--C-:B------:R-:W-:Y:S01]  /*62b0*/  HADD2.F32 R43, -RZ, R39.reuse.H0_H0 ;  /* 0x20000027ff2b7230 */ /* 0x100fe20000004100 */
[----:B------:R-:W-:Y:S01]  /*62c0*/  F2FP.F16.F32.PACK_AB R35, R48, R35 ;  /* 0x000000233023723e */ /* 0x000fe200000000ff */
[----:B------:R-:W-:Y:S02]  /*62d0*/  HADD2.F32 R49, -RZ, R39.H1_H1 ;  /* 0x30000027ff317230 */ /* 0x000fe40000004100 */
[----:B------:R-:W-:Y:S02]  /*62e0*/  HADD2.F32 R54, -RZ, R42.H0_H0 ;  /* 0x2000002aff367230 */ /* 0x000fe40000004100 */
[----:B------:R-:W-:Y:S02]  /*62f0*/  HADD2.F32 R41, -RZ, R37.H1_H1 ;  /* 0x30000025ff297230 */ /* 0x000fe40000004100 */
[----:B------:R-:W-:Y:S02]  /*6300*/  HADD2.F32 R50, -RZ, R121.H1_H1 ;  /* 0x30000079ff327230 */ /* 0x000fe40000004100 */
[----:B------:R-:W-:Y:S01]  /*6310*/  FMUL.FTZ R56, R49, R54 ;  /* 0x0000003631387220 */ /* 0x000fe20000410000 */
[----:B------:R-:W-:-:S02]  /*6320*/  HADD2.F32 R39, -RZ, R37.H0_H0 ;  /* 0x20000025ff277230 */ /* 0x000fc40000004100 */
[----:B------:R-:W-:Y:S01]  /*6330*/  FMUL.FTZ R54, R41, R54 ;  /* 0x0000003629367220 */ /* 0x000fe20000410000 */
[----:B------:R-:W-:Y:S02]  /*6340*/  HADD2.F32 R42, -RZ, R40.H0_H0 ;  /* 0x20000028ff2a7230 */ /* 0x000fe40000004100 */
[-C--:B------:R-:W-:Y:S01]  /*6350*/  FMUL.FTZ R40, R43, R52.reuse ;  /* 0x000000342b287220 */ /* 0x080fe20000410000 */
[----:B------:R-:W-:Y:S02]  /*6360*/  HADD2.F32 R123, -RZ, R123.H0_H0 ;  /* 0x2000007bff7b7230 */ /* 0x000fe40000004100 */
[C---:B------:R-:W-:Y:S01]  /*6370*/  FMUL.FTZ R52, R39.reuse, R52 ;  /* 0x0000003427347220 */ /* 0x040fe20000410000 */
[----:B------:R-:W-:Y:S02]  /*6380*/  HADD2.F32 R121, -RZ, R121.H0_H0 ;  /* 0x20000079ff797230 */ /* 0x000fe40000004100 */
[----:B------:R-:W-:Y:S01]  /*6390*/  FFMA.FTZ R37, R39, R50, -R40 ;  /* 0x0000003227257223 */ /* 0x000fe20000010828 */
        /* <DEDUP_REMOVED lines=8> */
[----:B------:R-:W-:Y:S01]  /*6420*/  HADD2.F32 R36, -RZ, R36.H1_H1 ;  /* 0x30000024ff247230 */ /* 0x000fe20000004100 */
[----:B------:R-:W-:Y:S01]  /*6430*/  F2FP.F16.F32.PACK_AB R39, R42, R39 ;  /* 0x000000272a27723e */ /* 0x000fe200000000ff */
[----:B------:R-:W-:Y:S02]  /*6440*/  HADD2.F32 R32, -RZ, R32.H1_H1 ;  /* 0x30000020ff207230 */ /* 0x000fe40000004100 */
        /* <DEDUP_REMOVED lines=11> */
[----:B------:R-:W-:Y:S02]  /*6500*/  HADD2.F32 R38, -RZ, R38.H1_H1 ;  /* 0x30000026ff267230 */ /* 0x000fe40000004100 */
[--C-:B------:R-:W-:Y:S02]  /*6510*/  HADD2.F32 R31, -RZ, R34.reuse.H0_H0 ;  /* 0x20000022ff1f7230 */ /* 0x100fe40000004100 */
[----:B------:R-:W-:Y:S02]  /*6520*/  HADD2.F32 R34, -RZ, R34.H1_H1 ;  /* 0x30000022ff227230 */ /* 0x000fe40000004100 */
[----:B------:R-:W-:Y:S01]  /*6530*/  FMUL.FTZ R51, R38, R49 ;  /* 0x0000003126337220 */ /* 0x000fe20000410000 */
[----:B------:R-:W-:Y:S02]  /*6540*/  HADD2.F32 R43, -RZ, R30.H0_H0 ;  /* 0x2000001eff2b7230 */ /* 0x000fe40000004100 */
[-C--:B------:R-:W-:Y:S01]  /*6550*/  FMUL.FTZ R30, R36, R123.reuse ;  /* 0x0000007b241e7220 */ /* 0x080fe20000410000 */
[----:B------:R-:W-:Y:S01]  /*6560*/  FMUL.FTZ R123, R31, R123 ;  /* 0x0000007b1f7b7220 */ /* 0x000fe20000410000 */
[----:B------:R-:W-:Y:S01]  /*6570*/  FMUL.FTZ R49, R34, R49 ;  /* 0x0000003122317220 */ /* 0x000fe20000410000 */
[----:B------:R-:W-:-:S02]  /*6580*/  IMAD.MOV.U32 R33, RZ, RZ, R35 ;  /* 0x000000ffff217224 */ /* 0x000fc400078e0023 */
[----:B------:R-:W-:Y:S01]  /*6590*/  FFMA.FTZ R30, R31, R121, -R30 ;  /* 0x000000791f1e7223 */ /* 0x000fe2000001081e */
[----:B------:R-:W-:Y:S01]  /*65a0*/  FFMA.FTZ R51, R34, R43, -R51 ;  /* 0x0000002b22337223 */ /* 0x000fe20000010833 */
[----:B------:R-:W-:Y:S01]  /*65b0*/  F2FP.F16.F32.PACK_AB R34, R41, R28 ;  /* 0x0000001c2922723e */ /* 0x000fe200000000ff */
[----:B------:R-:W-:Y:S01]  /*65c0*/  FFMA.FTZ R123, R36, R121, R123 ;  /* 0x00000079247b7223 */ /* 0x000fe2000001007b */
[----:B------:R-:W-:Y:S01]  /*65d0*/  FFMA.FTZ R38, R38, R43, R49 ;  /* 0x0000002b26267223 */ /* 0x000fe20000010031 */
[----:B------:R-:W-:Y:S01]  /*65e0*/  F2FP.F16.F32.PACK_AB R36, R32, R29 ;  /* 0x0000001d2024723e */ /* 0x000fe200000000ff */
[----:B------:R-:W-:Y:S01]  /*65f0*/  IMAD.MOV.U32 R35, RZ, RZ, R40 ;  /* 0x000000ffff237224 */ /* 0x000fe200078e0028 */
[----:B------:R-:W-:Y:S01]  /*6600*/  F2FP.F16.F32.PACK_AB R51, R51, R30 ;  /* 0x0000001e3333723e */ /* 0x000fe200000000ff */
[----:B------:R-:W-:Y:S01]  /*6610*/  IMAD.MOV.U32 R32, RZ, RZ, R34 ;  /* 0x000000ffff207224 */ /* 0x000fe200078e0022 */
[----:B------:R-:W-:-:S03]  /*6620*/  F2FP.F16.F32.PACK_AB R38, R38, R123 ;  /* 0x0000007b2626723e */ /* 0x000fc600000000ff */
[----:B------:R-:W-:-:S07]  /*6630*/  IMAD.MOV.U32 R34, RZ, RZ, R51 ;  /* 0x000000ffff227224 */ /* 0x000fce00078e0033 */
.L_x_11352:
[----:B------:R-:W-:Y:S05]  /*6640*/  BSYNC B1 ;  /* 0x0000000000017941 */ /* 0x000fea0003800000 */
.L_x_11351:
        /* <DEDUP_REMOVED lines=10> */
.L_x_11308:
[----:B------:R-:W-:-:S06]  /*66f0*/  UISETP.NE.AND UP0, UPT, UR37, 0x3, UPT ;  /* 0x000000032500788c */ /* 0x000fcc000bf05270 */
[----:B------:R-:W-:-:S13]  /*6700*/  PLOP3.LUT P3, PT, PT, PT, UP0, 0x80, 0x0 ;  /* 0x000000000000781c */ /* 0x000fda0003f6f008 */
[----:B------:R-:W-:Y:S05]  /*6710*/  @!P3 BRA `(.L_x_11353) ;  /* 0x000000000004b947 */ /* 0x000fea0003800000 */
[----:B------:R-:W-:Y:S01]  /*6720*/  BPT.TRAP 0x1 ;  /* 0x000000040000795c */ /* 0x000fe20000300000 */
.L_x_11353:
[----:B------:R-:W-:Y:S01]  /*6730*/  IMAD R14, R17, 0x8, R2 ;  /* 0x00000008110e7824 */ /* 0x000fe200078e0202 */
[----:B------:R-:W-:Y:S01]  /*6740*/  SHF.L.U32 R85, R156, 0x1f, RZ ;  /* 0x0000001f9c557819 */ /* 0x000fe200000006ff */
[----:B------:R-:W-:Y:S01]  /*6750*/  IMAD R84, R25, -0x80, R24 ;  /* 0xffffff8019547824 */ /* 0x000fe200078e0218 */
[----:B------:R-:W-:Y:S02]  /*6760*/  BSSY B1, `(.L_x_11354) ;  /* 0x0000004000017945 */ /* 0x000fe40003800000 */
[----:B------:R-:W0:Y:S02]  /*6770*/  SYNCS.PHASECHK.TRANS64.TRYWAIT P4, [R14+URZ+0x2d890], R85 ;  /* 0x02d890550e0075a7 */ /* 0x000e24000808017f */
[----:B------:R-:W-:Y:S01]  /*6780*/  VIMNMX R84, R84, 0x80, PT ;  /* 0x0000008054547848 */ /* 0x000fe20003fe0100 */
[----:B0-----:R-:W-:Y:S06]  /*6790*/  @!P4 BRA `(.L_x_11355) ;  /* 0x000001bc0060c947 */ /* 0x001fec0003800000 */
.L_x_11682:
[----:B------:R-:W-:Y:S05]  /*67a0*/  BSYNC B1 ;  /* 0x0000000000017941 */ /* 0x000fea0003800000 */
.L_x_11354:
        /* <DEDUP_REMOVED lines=20> */
.L_x_11315:
[----:B------:R-:W-:Y:S05]  /*68f0*/  BSYNC B0 ;  /* 0x0000000000007941 */ /* 0x000fea0003800000 */
.L_x_11307:
        /* <DEDUP_REMOVED lines=17> */
.L_x_11357:
[----:B------:R-:W-:Y:S05]  /*6a10*/  BSYNC B0 ;  /* 0x0000000000007941 */ /* 0x000fea0003800000 */
.L_x_11356:
[----:B------:R-:W2:Y:S01]  /*6a20*/  SYNCS.PHASECHK.TRANS64.TRYWAIT P3, [R14+URZ+0x2d8b0], R85 ;  /* 0x02d8b0550e0075a7 */ /* 0x000ea2000806017f */
[----:B------:R-:W-:Y:S04]  /*6a30*/  BSSY B0, `(.L_x_11358) ;  /* 0x0000002000007945 */ /* 0x000fe80003800000 */
[----:B--2---:R-:W-:Y:S05]  /*6a40*/  @!P3 BRA `(.L_x_11359) ;  /* 0x000001b800c8b947 */ /* 0x004fea0003800000 */
.L_x_11683:
[----:B------:R-:W-:Y:S05]  /*6a50*/  BSYNC B0 ;  /* 0x0000000000007941 */ /* 0x000fea0003800000 */
.L_x_11358:
        /* <DEDUP_REMOVED lines=33> */
.L_x_11361:
[----:B------:R-:W-:Y:S05]  /*6c70*/  BSYNC B0 ;  /* 0x0000000000007941 */ /* 0x000fea0003800000 */
.L_x_11360:
[----:B------:R-:W-:Y:S01]  /*6c80*/  @!PT LDS RZ, [RZ] ;  /* 0x00000000fffff984 */ /* 0x000fe20000000800 */
[----:B------:R-:W-:Y:S01]  /*6c90*/  @!PT LDS RZ, [RZ] ;  /* 0x00000000fffff984 */ /* 0x000fe20000000800 */
[----:B------:R-:W-:Y:S01]  /*6ca0*/  @!PT LDS RZ, [RZ] ;  /* 0x00000000fffff984 */ /* 0x000fe20000000800 */
[----:B------:R-:W-:Y:S01]  /*6cb0*/  @!PT LDS RZ, [RZ] ;  /* 0x00000000fffff984 */ /* 0x000fe20000000800 */
[----:B------:R4:W-:Y:S06]  /*6cc0*/  MEMBAR.ALL.CTA ;  /* 0x0000000000007992 */ /* 0x0009ec0000008000 */
[----:B----4-:R-:W4:Y:S01]  /*6cd0*/  FENCE.VIEW.ASYNC.S ;  /* 0x00000000000073c6 */ /* 0x010f220000000000 */
[----:B------:R-:W-:Y:S02]  /*6ce0*/  VIADD R17, R17, 0x1 ;  /* 0x0000000111117836 */ /* 0x000fe40000000000 */
[----:B0-2---:R-:W-:Y:S01]  /*6cf0*/  @!P4 VIADD R14, R14, 0x2d8c0 ;  /* 0x0002d8c00e0ec836 */ /* 0x005fe20000000000 */
[----:B----4-:R0:W-:Y:S02]  /*6d00*/  BAR.SYNC.DEFER_BLOCKING R110, 0x80 ;  /* 0x0002006e0000751d */ /* 0x0101e40000010000 */
[----:B------:R-:W-:-:S02]  /*6d10*/  ISETP.NE.AND P3, PT, R17, 0x2, PT ;  /* 0x000000021100780c */ /* 0x000fc40003f65270 */
[----:B------:R-:W-:Y:S02]  /*6d20*/  @!P4 PRMT R14, RZ, 0x654, R14 ;  /* 0x00000654ff0ec816 */ /* 0x000fe4000000000e */
[----:B------:R-:W-:Y:S02]  /*6d30*/  SEL R15, RZ, 0x1, P3 ;  /* 0x00000001ff0f7807 */ /* 0x000fe40001800000 */
[----:B------:R-:W-:Y:S02]  /*6d40*/  SEL R17, R17, RZ, P3 ;  /* 0x000000ff11117207 */ /* 0x000fe40001800000 */
[----:B------:R-:W-:Y:S01]  /*6d50*/  LOP3.LUT R156, R156, R15, RZ, 0x3c, !PT ;  /* 0x0000000f9c9c7212 */ /* 0x000fe200078e3cff */
[----:B------:R0:W-:Y:S01]  /*6d60*/  @!P4 SYNCS.ARRIVE.TRANS64.RED.A1T0 RZ, [R14+URZ], RZ ;  /* 0x000000ff0effc9a7 */ /* 0x0001e2000810043f */
[----:B------:R-:W-:Y:S05]  /*6d70*/  @P2 BRA `(.L_x_11362) ;  /* 0xffffffbc00482947 */ /* 0x000fea000383ffff */
[----:B-1-3--:R-:W1:Y:S01]  /*6d80*/  S2R R28, SR_TID.X ;  /* 0x00000000001c7919 */ /* 0x00ae620000002100 */
[----:B------:R-:W-:Y:S02]  /*6d90*/  PLOP3.LUT P0, PT, PT, PT, PT, 0x8, 0x0 ;  /* 0x000000000000781c */ /* 0x000fe40003f0e170 */
[----:B-1----:R-:W-:-:S04]  /*6da0*/  SHF.R.U32.HI R28, RZ, 0x7, R28 ;  /* 0x00000007ff1c7819 */ /* 0x002fc8000001161c */
[----:B------:R-:W-:-:S13]  /*6db0*/  ISETP.NE.AND P5, PT, R28, 0x1, PT ;  /* 0x000000011c00780c */ /* 0x000fda0003fa5270 */
[----:B------:R-:W-:Y:S06]  /*6dc0*/  @!P5 BAR.ARV 0x9, 0x100 ;  /* 0x024400000000db1d */ /* 0x000fec0000002000 */
.L_x_11302:
[----:B------:R-:W2:Y:S01]  /*6dd0*/  LDL R8, [R1+0x1c] ;  /* 0x00001c0001087983 */ /* 0x000ea20000100800 */
[----:B------:R-:W1:Y:S08]  /*6de0*/  LDC R0, c[0x0][0x448] ;  /* 0x00011200ff007b82 */ /* 0x000e700000000800 */
[----:B------:R-:W3:Y:S01]  /*6df0*/  LDC.64 R4, c[0x0][0x9e0] ;  /* 0x00027800ff047b82 */ /* 0x000ee20000000a00 */
[----:B-1----:R-:W-:-:S02]  /*6e00*/  ISETP.NE.AND P1, PT, R0, 0x1, PT ;  /* 0x000000010000780c */ /* 0x002fc40003f25270 */
[----:B---3--:R-:W-:-:S11]  /*6e10*/  ISETP.GE.AND P2, PT, R5, 0x1, PT ;  /* 0x000000010500780c */ /* 0x008fd60003f46270 */
[----:B------:R-:W1:Y:S08]  /*6e20*/  @P1 LDC R3, c[0x0][0x44c] ;  /* 0x00011300ff031b82 */ /* 0x000e700000000800 */
[----:B------:R-:W3:Y:S01]  /*6e30*/  @P1 LDC R6, c[0x0][0x450] ;  /* 0x00011400ff061b82 */ /* 0x000ee20000000800 */
[----:B--2---:R-:W-:-:S04]  /*6e40*/  VIADD R0, R8, 0xbf ;  /* 0x000000bf08007836 */ /* 0x004fc80000000000 */
[----:B-1----:R-:W-:-:S05]  /*6e50*/  @P1 IMAD.HI.U32 R3, R0, R3, RZ ;  /* 0x0000000300031227 */ /* 0x002fca00078e00ff */
[----:B---3--:R-:W-:-:S05]  /*6e60*/  @P1 SHF.R.U32.HI R0, RZ, R6, R3 ;  /* 0x00000006ff001219 */ /* 0x008fca0000011603 */
[----:B------:R-:W-:Y:S01]  /*6e70*/  IMAD.IADD R3, R111, 0x1, R0 ;  /* 0x000000016f037824 */ /* 0x000fe200078e0200 */
[----:B------:R-:W-:Y:S06]  /*6e80*/  @P0 BRA `(.L_x_11363) ;  /* 0x00000000000c0947 */ /* 0x000fec0003800000 */
[----:B------:R-:W1:Y:S01]  /*6e90*/  FENCE.VIEW.ASYNC.G ;  /* 0x00000000000073c6 */ /* 0x000e620000000100 */
[----:B------:R-:W-:Y:S05]  /*6ea0*/  WARPSYNC.ALL ;  /* 0x0000000000007948 */ /* 0x000fea0003800000 */
[----:B-1----:R-:W-:Y:S06]  /*6eb0*/  BAR.ARV 0xc, 0x200 ;  /* 0x0308000000007b1d */ /* 0x002fec0000002000 */
.L_x_11363:
[----:B------:R-:W-:Y:S01]  /*6ec0*/  IMAD.IADD R4, R3, 0x1, R4 ;  /* 0x0000000103047824 */ /* 0x000fe200078e0204 */
        /* <DEDUP_REMOVED lines=12> */
.L_x_11366:
[----:B------:R-:W-:-:S13]  /*6f90*/  ISETP.NE.AND P0, PT, R5, 0x1, PT ;  /* 0x000000010500780c */ /* 0x000fda0003f05270 */
[----:B------:R-:W1:Y:S02]  /*6fa0*/  @P0 LDC.64 R6, c[0x0][0x9e8] ;  /* 0x00027a00ff060b82 */ /* 0x000e640000000a00 */
[----:B-1----:R-:W-:-:S05]  /*6fb0*/  @P0 IMAD.HI.U32 R6, R0, R6, RZ ;  /* 0x0000000600060227 */ /* 0x002fca00078e00ff */
[----:B------:R-:W-:-:S07]  /*6fc0*/  @P0 SHF.R.U32.HI R0, RZ, R7, R6 ;  /* 0x00000007ff000219 */ /* 0x000fce0000011606 */
.L_x_11367:
[----:B------:R-:W-:Y:S05]  /*6fd0*/  BSYNC B0 ;  /* 0x0000000000007941 */ /* 0x000fea0003800000 */
.L_x_11365:
[----:B------:R-:W-:-:S05]  /*6fe0*/  IMAD R3, R0, R5, R5 ;  /* 0x0000000500037224 */ /* 0x000fca00078e0205 */
[----:B------:R-:W-:-:S07]  /*6ff0*/  VIMNMX R4, R4, R3, PT ;  /* 0x0000000304047248 */ /* 0x000fce0003fe0100 */
.L_x_11364:
        /* <DEDUP_REMOVED lines=24> */
.L_x_11370:
[----:B------:R-:W-:-:S13]  /*7180*/  ISETP.NE.AND P0, PT, R5, 0x1, PT ;  /* 0x000000010500780c */ /* 0x000fda0003f05270 */
[----:B------:R-:W1:Y:S02]  /*7190*/  @P0 LDC.64 R6, c[0x0][0x9e8] ;  /* 0x00027a00ff060b82 */ /* 0x000e640000000a00 */
[----:B-1----:R-:W-:-:S05]  /*71a0*/  @P0 IMAD.HI.U32 R4, R0, R6, RZ ;  /* 0x0000000600040227 */ /* 0x002fca00078e00ff */
[----:B------:R-:W-:-:S07]  /*71b0*/  @P0 SHF.R.U32.HI R0, RZ, R7, R4 ;  /* 0x00000007ff000219 */ /* 0x000fce0000011604 */
.L_x_11371:
[----:B------:R-:W-:Y:S05]  /*71c0*/  BSYNC B0 ;  /* 0x0000000000007941 */ /* 0x000fea0003800000 */
.L_x_11369:
[----:B------:R-:W-:-:S05]  /*71d0*/  IMAD R0, R0, R5, RZ ;  /* 0x0000000500007224 */ /* 0x000fca00078e02ff */
[----:B------:R-:W-:-:S07]  /*71e0*/  VIMNMX R3, R3, R0, !PT ;  /* 0x0000000003037248 */ /* 0x000fce0007fe0100 */
.L_x_11368:
[----:B------:R-:W-:Y:S01]  /*71f0*/  SHF.R.S32.HI R0, RZ, 0x1f, R3 ;  /* 0x0000001fff007819 */ /* 0x000fe20000011403 */
[----:B------:R-:W-:Y:S01]  /*7200*/  IMAD.MOV.U32 R20, RZ, RZ, RZ ;  /* 0x000000ffff147224 */ /* 0x000fe200078e00ff */
[----:B------:R-:W-:Y:S02]  /*7210*/  PLOP3.LUT P0, PT, PT, PT, PT, 0x80, 0x0 ;  /* 0x000000000000781c */ /* 0x000fe40003f0f070 */
[----:B------:R-:W-:Y:S02]  /*7220*/  CS2R R134, SRZ ;  /* 0x0000000000867805 */ /* 0x000fe4000001ff00 */
[----:B------:R-:W-:Y:S01]  /*7230*/  LEA.HI R0, R0, R3, RZ, 0x7 ;  /* 0x0000000300007211 */ /* 0x000fe200078f38ff */
[----:B------:R-:W-:Y:S01]  /*7240*/  IMAD.MOV.U32 R3, RZ, RZ, RZ ;  /* 0x000000ffff037224 */ /* 0x000fe200078e00ff */
[----:B------:R-:W-:Y:S02]  /*7250*/  CS2R R132, SRZ ;  /* 0x0000000000847805 */ /* 0x000fe4000001ff00 */
[----:B------:R-:W-:-:S02]  /*7260*/  CS2R R130, SRZ ;  /* 0x0000000000827805 */ /* 0x000fc4000001ff00 */
[----:B------:R-:W-:Y:S02]  /*7270*/  SHF.R.S32.HI R0, RZ, 0x7, R0 ;  /* 0x00000007ff007819 */ /* 0x000fe40000011400 */
[----:B------:R-:W-:Y:S02]  /*7280*/  CS2R R128, SRZ ;  /* 0x0000000000807805 */ /* 0x000fe4000001ff00 */
[----:B------:R-:W-:Y:S02]  /*7290*/  CS2R R126, SRZ ;  /* 0x00000000007e7805 */ /* 0x000fe4000001ff00 */
[----:B------:R-:W-:Y:S02]  /*72a0*/  CS2R R124, SRZ ;  /* 0x00000000007c7805 */ /* 0x000fe4000001ff00 */
[----:B------:R-:W-:Y:S02]  /*72b0*/  VIMNMX R4, RZ, R0, !PT ;  /* 0x00000000ff047248 */ /* 0x000fe40007fe0100 */
[----:B------:R-:W-:-:S02]  /*72c0*/  CS2R R122, SRZ ;  /* 0x00000000007a7805 */ /* 0x000fc4000001ff00 */
[----:B------:R-:W-:Y:S02]  /*72d0*/  CS2R R120, SRZ ;  /* 0x0000000000787805 */ /* 0x000fe4000001ff00 */
[----:B------:R-:W-:Y:S02]  /*72e0*/  CS2R R118, SRZ ;  /* 0x0000000000767805 */ /* 0x000fe4000001ff00 */
[----:B------:R-:W-:Y:S01]  /*72f0*/  ISETP.GT.AND P1, PT, R88, R4, PT ;  /* 0x000000045800720c */ /* 0x000fe20003f24270 */
[----:B------:R1:W-:Y:S01]  /*7300*/  STL [R1+0x48], R4 ;  /* 0x0000480401007387 */ /* 0x0003e20000100800 */
[----:B------:R-:W-:Y:S02]  /*7310*/  CS2R R116, SRZ ;  /* 0x0000000000747805 */ /* 0x000fe4000001ff00 */
[----:B------:R-:W-:Y:S01]  /*7320*/  CS2R R114, SRZ ;  /* 0x0000000000727805 */ /* 0x000fe2000001ff00 */
[----:B------:R-:W-:Y:S01]  /*7330*/  IMAD.MOV.U32 R33, RZ, RZ, RZ ;  /* 0x000000ffff217224 */ /* 0x000fe200078e00ff */
[----:B0-----:R-:W-:Y:S01]  /*7340*/  CS2R R110, SRZ ;  /* 0x00000000006e7805 */ /* 0x001fe2000001ff00 */
        /* <DEDUP_REMOVED lines=15> */
[----:B-1----:R-:W-:Y:S06]  /*7440*/  @!P1 BRA `(.L_x_11372) ;  /* 0x00000110006c9947 */ /* 0x002fec0003800000 */
[----:B------:R-:W-:-:S03]  /*7450*/  UMOV UR4, 0xffffffff ;  /* 0xffffffff00047882 */ /* 0x000fc60000000000 */
[----:B------:R-:W-:Y:S05]  /*7460*/  BRA.DIV UR4, `(.L_x_11373) ;  /* 0x000001b204547947 */ /* 0x000fea000b800000 */
[----:B------:R-:W0:Y:S02]  /*7470*/  S2R R0, SR_TID.X ;  /* 0x0000000000007919 */ /* 0x000e240000002100 */
[----:B0-----:R-:W-:-:S05]  /*7480*/  VIADD R3, R0, 0xffffff80 ;  /* 0xffffff8000037836 */ /* 0x001fca0000000000 */
[----:B------:R-:W-:-:S04]  /*7490*/  SHF.R.S32.HI R0, RZ, 0x1f, R3 ;  /* 0x0000001fff007819 */ /* 0x000fc80000011403 */
[----:B------:R-:W-:-:S04]  /*74a0*/  LEA.HI R0, R0, R3, RZ, 0x7 ;  /* 0x0000000300007211 */ /* 0x000fc800078f38ff */
[----:B------:R-:W-:-:S05]  /*74b0*/  SHF.R.S32.HI R0, RZ, 0x7, R0 ;  /* 0x00000007ff007819 */ /* 0x000fca0000011400 */
[----:B------:R0:W1:Y:S02]  /*74c0*/  SHFL.IDX PT, R157, R0, RZ, 0x1f ;  /* 0x00001fff009d7589 */ /* 0x00006400000e0000 */
.L_x_11686:
[----:B01----:R-:W-:Y:S01]  /*74d0*/  IMAD.HI R0, R157, 0x55555556, RZ ;  /* 0x555555569d007827 */ /* 0x003fe200078e02ff */
[----:B------:R-:W-:Y:S03]  /*74e0*/  BSSY B6, `(.L_x_11374) ;  /* 0x000001f000067945 */ /* 0x000fe60003800000 */
[----:B------:R-:W-:Y:S01]  /*74f0*/  VIADD R3, R2, 0x21800 ;  /* 0x0002180002037836 */ /* 0x000fe20000000000 */
[----:B------:R-:W-:-:S04]  /*7500*/  LEA.HI R0, R0, R0, RZ, 0x1 ;  /* 0x0000000000007211 */ /* 0x000fc800078f08ff */
[----:B------:R-:W-:Y:S01]  /*7510*/  LOP3.LUT P0, RZ, R3, 0x3ff, RZ, 0xc0, !PT ;  /* 0x000003ff03ff7812 */ /* 0x000fe2000780c0ff */
[----:B------:R-:W-:-:S04]  /*7520*/  IMAD R4, R0, -0x3, R157 ;  /* 0xfffffffd00047824 */ /* 0x000fc800078e029d */
[----:B------:R-:W-:Y:S01]  /*7530*/  IMAD R0, R4, 0x1000, R2 ;  /* 0x0000100004007824 */ /* 0x000fe200078e0202 */
[----:B------:R0:W-:Y:S03]  /*7540*/  STL [R1+0x28], R4 ;  /* 0x0000280401007387 */ /* 0x0001e60000100800 */
[----:B------:R-:W-:-:S05]  /*7550*/  VIADD R0, R0, 0xc400 ;  /* 0x0000c40000007836 */ /* 0x000fca0000000000 */
[----:B------:R-:W-:Y:S01]  /*7560*/  SHF.R.U32.HI R0, RZ, 0x4, R0 ;  /* 0x00000004ff007819 */ /* 0x000fe20000011600 */
[----:B0-----:R-:W-:-:S03]  /*7570*/  IMAD R4, R4, 0x2000, R3 ;  /* 0x0000200004047824 */ /* 0x001fc600078e0203 */
[----:B------:R-:W-:Y:S02]  /*7580*/  LOP3.LUT R44, R0, 0x3fff, RZ, 0xc0, !PT ;  /* 0x00003fff002c7812 */ /* 0x000fe400078ec0ff */
[----:B------:R-:W-:-:S04]  /*7590*/  SHF.R.U32.HI R4, RZ, 0x4, R4 ;  /* 0x00000004ff047819 */ /* 0x000fc80000011604 */
[----:B------:R-:W-:-:S05]  /*75a0*/  LOP3.LUT R3, R4, 0x3fff, RZ, 0xc0, !PT ;  /* 0x00003fff04037812 */ /* 0x000fca00078ec0ff */
[----:B------:R0:W-:Y:S01]  /*75b0*/  STL [R1+0x3c], R3 ;  /* 0x00003c0301007387 */ /* 0x0001e20000100800 */
[----:B------:R-:W-:Y:S05]  /*75c0*/  @!P0 BRA `(.L_x_11375) ;  /* 0x0000000000408947 */ /* 0x000fea0003800000 */
        /* <DEDUP_REMOVED lines=16> */
.L_x_11375:
[----:B------:R-:W-:Y:S05]  /*76d0*/  BSYNC B6 ;  /* 0x0000000000067941 */ /* 0x000fea0003800000 */
.L_x_11374:
[----:B------:R-:W-:Y:S02]  /*76e0*/  ULDC UR4, c[0x0][0x3f4] ;  /* 0x0000fd0000047ab9 */ /* 0x000fe40000000800 */
[----:B------:R-:W-:-:S13]  /*76f0*/  ISETP.LT.AND P0, PT, RZ, UR4, PT ;  /* 0x00000004ff007c0c */ /* 0x000fda000bf01270 */
[----:B------:R-:W-:Y:S05]  /*7700*/  @P0 BRA `(.L_x_11376) ;  /* 0x0000000000400947 */ /* 0x000fea0003800000 */
[----:B------:R-:W2:Y:S02]  /*7710*/  LDL R20, [R1+0x5c] ;  /* 0x00005c0001147983 */ /* 0x000ea40000100800 */
[----:B--2---:R-:W-:-:S04]  /*7720*/  LEA.HI R0, R20, R20, RZ, 0x1 ;  /* 0x0000001414007211 */ /* 0x004fc800078f08ff */
[----:B------:R-:W-:-:S05]  /*7730*/  LOP3.LUT R0, R0, 0xfffffffe, RZ, 0xc0, !PT ;  /* 0xfffffffe00007812 */ /* 0x000fca00078ec0ff */
[----:B------:R-:W-:-:S05]  /*7740*/  IMAD.IADD R0, R20, 0x1, -R0 ;  /* 0x0000000114007824 */ /* 0x000fca00078e0a00 */
[----:B0-----:R-:W-:-:S04]  /*7750*/  SHF.L.U32 R3, R0, 0x1f, RZ ;  /* 0x0000001f00037819 */ /* 0x001fc800000006ff */
[----:B------:R0:W1:Y:S03]  /*7760*/  SYNCS.PHASECHK.TRANS64.TRYWAIT P0, [R2+URZ+0x2d800], R3 ;  /* 0x02d80003020075a7 */ /* 0x000066000800017f */
[----:B-1----:R-:W-:Y:S05]  /*7770*/  @!P0 NANOSLEEP.SYNCS 0x989680 ;  /* 0x009896800000895d */ /* 0x002fea0003900000 */
[----:B------:R-:W1:Y:S01]  /*7780*/  @!P0 SYNCS.PHASECHK.TRANS64 P0, [R2+URZ+0x2d800], R3 ;  /* 0x02d80003020085a7 */ /* 0x000e62000800007f */
[----:B------:R-:W-:Y:S04]  /*7790*/  BSSY B0, `(.L_x_11377) ;  /* 0x0000006000007945 */ /* 0x000fe80003800000 */
[----:B-1----:R-:W-:Y:S05]  /*77a0*/  @P0 BRA `(.L_x_11378) ;  /* 0x0000000000100947 */ /* 0x002fea0003800000 */
.L_x_11379:
[----:B-1----:R1:W2:Y:S02]  /*77b0*/  SYNCS.PHASECHK.TRANS64.TRYWAIT P0, [R2+URZ+0x2d800], R3 ;  /* 0x02d80003020075a7 */ /* 0x0022a4000800017f */
[----:B--2---:R-:W-:Y:S05]  /*77c0*/  @!P0 NANOSLEEP.SYNCS 0x989680 ;  /* 0x009896800000895d */ /* 0x004fea0003900000 */
[----:B------:R-:W2:Y:S02]  /*77d0*/  @!P0 SYNCS.PHASECHK.TRANS64 P0, [R2+URZ+0x2d800], R3 ;  /* 0x02d80003020085a7 */ /* 0x000ea4000800007f */
[----:B--2---:R-:W-:Y:S05]  /*77e0*/  @!P0 BRA `(.L_x_11379) ;  /* 0xfffffffc00f08947 */ /* 0x004fea000383ffff */
.L_x_11378:
[----:B------:R-:W-:Y:S05]  /*77f0*/  BSYNC B0 ;  /* 0x0000000000007941 */ /* 0x000fea0003800000 */
.L_x_11377:
[----:B------:R-:W-:Y:S05]  /*7800*/  BRA `(.L_x_11380) ;  /* 0x0000003c00507947 */ /* 0x000fea0003800000 */
.L_x_11376:
[----:B------:R-:W-:Y:S01]  /*7810*/  ULOP3.LUT UP0, URZ, UR38, 0x1bf, URZ, 0xc0, !UPT ;  /* 0x000001bf263f7892 */ /* 0x000fe2000f80c03f */
[----:B-----5:R-:W-:Y:S01]  /*7820*/  SHF.R.S32.HI R0, RZ, 0x1f, R105 ;  /* 0x0000001fff007819 */ /* 0x020fe20000011469 */
[----:B------:R-:W-:Y:S01]  /*7830*/  ULDC.64 UR4, c[0x0][0x3f8] ;  /* 0x0000fe0000047ab9 */ /* 0x000fe20000000a00 */
[----:B------:R-:W-:Y:S01]  /*7840*/  ULDC.64 UR6, c[0x0][0x408] ;  /* 0x0001020000067ab9 */ /* 0x000fe20000000a00 */
[----:B------:R-:W-:Y:S02]  /*7850*/  IMAD.WIDE.U32 R26, R105, UR4, RZ ;  /* 0x00000004691a7c25 */ /* 0x000fe4000f8e00ff */
[----:B------:R-:W-:Y:S02]  /*7860*/  PLOP3.LUT P0, PT, PT, PT, UP0, 0x80, 0x0 ;  /* 0x000000000000781c */ /* 0x000fe40003f0f008 */
[C---:B------:R-:W-:Y:S02]  /*7870*/  IMAD R4, R0.reuse, UR4, RZ ;  /* 0x0000000400047c24 */ /* 0x040fe4000f8e02ff */
[----:B------:R-:W-:-:S02]  /*7880*/  IMAD R0, R0, UR6, RZ ;  /* 0x0000000600007c24 */ /* 0x000fc4000f8e02ff */
        /* <DEDUP_REMOVED lines=22> */
.L_x_11381:
[----:B------:R-:W2:Y:S01]  /*79f0*/  LDL R20, [R1+0x1c] ;  /* 0x00001c0001147983 */ /* 0x000ea20000100800 */
[----:B------:R-:W-:Y:S01]  /*7a00*/  ULDC.U8 UR4, c[0x0][0x410] ;  /* 0x0001040000047ab9 */ /* 0x000fe20000000000 */
[----:B------:R-:W-:Y:S01]  /*7a10*/  BSSY B0, `(.L_x_11382) ;  /* 0x00003ab000007945 */ /* 0x000fe20003800000 */
[----:B------:R-:W-:Y:S01]  /*7a20*/  ISETP.NE.AND P0, PT, RZ, UR4, PT ;  /* 0x00000004ff007c0c */ /* 0x000fe2000bf05270 */
[----:B--2---:R-:W-:-:S12]  /*7a30*/  IMAD.IADD R10, R19, 0x1, R20 ;  /* 0x00000001130a7824 */ /* 0x004fd800078e0214 */
        /* <DEDUP_REMOVED lines=9> */
[----:B0-----:R-:W0:Y:S08]  /*7ad0*/  @P0 LDC R3, c[0x0][0x44c] ;  /* 0x00011300ff030b82 */ /* 0x001e300000000800 */
[----:B------:R-:W1:Y:S01]  /*7ae0*/  @P0 LDC R5, c[0x0][0x450] ;  /* 0x00011400ff050b82 */ /* 0x000e620000000800 */
[----:B0-----:R-:W-:-:S04]  /*7af0*/  @P0 IMAD.HI.U32 R0, R10, R3, RZ ;  /* 0x000000030a000227 */ /* 0x001fc800078e00ff */
[----:B------:R-:W-:Y:S01]  /*7b00*/  IMAD.MOV.U32 R3, RZ, RZ, R10 ;  /* 0x000000ffff037224 */ /* 0x000fe200078e000a */
        /* <DEDUP_REMOVED lines=19> */
[----:B------:R-:W2:Y:S04]  /*7c40*/  SHFL.IDX PT, R0, R0, RZ, 0x1e1f ;  /* 0x001e1fff00007589 */ /* 0x000ea800000e0000 */
[----:B------:R-:W3:Y:S04]  /*7c50*/  SHFL.IDX PT, R5, R5, RZ, 0x1e1f ;  /* 0x001e1fff05057589 */ /* 0x000ee800000e0000 */
[----:B------:R0:W4:Y:S02]  /*7c60*/  SHFL.IDX PT, R14, R4, RZ, 0x1e1f ;  /* 0x001e1fff040e7589 */ /* 0x00012400000e0000 */
.L_x_11692:
[----:B------:R-:W5:Y:S01]  /*7c70*/  LDL R54, [R1+0x5c] ;  /* 0x00005c0001367983 */ /* 0x000f620000100800 */
[----:B------:R-:W-:Y:S01]  /*7c80*/  IMAD R6, R22, R21, RZ ;  /* 0x0000001516067224 */ /* 0x000fe200078e02ff */
[----:B------:R-:W-:Y:S01]  /*7c90*/  BSSY B1, `(.L_x_11385) ;  /* 0x0000060000017945 */ /* 0x000fe20003800000 */
[----:B------:R-:W-:Y:S02]  /*7ca0*/  CS2R R38, SRZ ;  /* 0x0000000000267805 */ /* 0x000fe4000001ff00 */
[----:B------:R-:W-:Y:S01]  /*7cb0*/  CS2R R34, SRZ ;  /* 0x0000000000227805 */ /* 0x000fe2000001ff00 */
[----:B------:R-:W-:Y:S01]  /*7cc0*/  IMAD R73, R73, -0xc0, R6 ;  /* 0xffffff4049497824 */ /* 0x000fe200078e0206 */
[----:B------:R-:W-:Y:S02]  /*7cd0*/  ISETP.GE.AND P1, PT, R10, R6, PT ;  /* 0x000000060a00720c */ /* 0x000fe40003f26270 */
[----:B------:R-:W-:Y:S02]  /*7ce0*/  CS2R R30, SRZ ;  /* 0x00000000001e7805 */ /* 0x000fe4000001ff00 */
[----:B------:R-:W-:-:S02]  /*7cf0*/  CS2R R24, SRZ ;  /* 0x0000000000187805 */ /* 0x000fc4000001ff00 */
[----:B0-----:R-:W-:Y:S02]  /*7d00*/  CS2R R12, SRZ ;  /* 0x00000000000c7805 */ /* 0x001fe4000001ff00 */
        /* <DEDUP_REMOVED lines=16> */
[----:B------:R-:W4:Y:S04]  /*7e10*/  LDL.64 R52, [R1] ;  /* 0x0000000001347983 */ /* 0x000f280000100a00 */
        /* <DEDUP_REMOVED lines=10> */
[C---:B--2---:R-:W-:Y:S01]  /*7ec0*/  ISETP.GE.AND P4, PT, R7.reuse, UR4, PT ;  /* 0x0000000407007c0c */ /* 0x044fe2000bf86270 */
[----:B------:R-:W-:Y:S01]  /*7ed0*/  IMAD.SHL.U32 R9, R7, 0x2, RZ ;  /* 0x0000000207097824 */ /* 0x000fe200078e00ff */
[----:B------:R-:W-:Y:S02]  /*7ee0*/  SHF.R.S32.HI R4, RZ, 0x1f, R7 ;  /* 0x0000001fff047819 */ /* 0x000fe40000011407 */
[----:B---3--:R-:W-:Y:S02]  /*7ef0*/  ISETP.GE.AND P3, PT, R41, UR4, PT ;  /* 0x0000000429007c0c */ /* 0x008fe4000bf66270 */
[----:B------:R-:W-:-:S07]  /*7f00*/  SHF.L.U64.HI R4, R7, 0x1, R4 ;  /* 0x0000000107047819 */ /* 0x000fce0000010204 */
[-C--:B----4-:R-:W-:Y:S02]  /*7f10*/  @!P4 IADD3 R8, P2, R14, R9.reuse, RZ ;  /* 0x000000090e08c210 */ /* 0x090fe40007f5e0ff */
[----:B------:R-:W-:-:S03]  /*7f20*/  @!P4 IADD3 R6, P1, R0, R9, RZ ;  /* 0x000000090006c210 */ /* 0x000fc60007f3e0ff */
[--C-:B------:R-:W-:Y:S01]  /*7f30*/  @!P4 IMAD.X R9, R5, 0x1, R4.reuse, P2 ;  /* 0x000000010509c824 */ /* 0x100fe200010e0604 */
[C---:B------:R-:W-:Y:S01]  /*7f40*/  ISETP.GE.AND P2, PT, R40.reuse, UR4, PT ;  /* 0x0000000428007c0c */ /* 0x040fe2000bf46270 */
[----:B-1----:R-:W-:Y:S01]  /*7f50*/  @!P4 IMAD.X R7, R3, 0x1, R4, P1 ;  /* 0x000000010307c824 */ /* 0x002fe200008e0604 */
[----:B------:R-:W-:Y:S01]  /*7f60*/  SHF.R.S32.HI R4, RZ, 0x1f, R41 ;  /* 0x0000001fff047819 */ /* 0x000fe20000011429 */
[----:B------:R-:W-:Y:S01]  /*7f70*/  IMAD.SHL.U32 R49, R41, 0x2, RZ ;  /* 0x0000000229317824 */ /* 0x000fe200078e00ff */
[----:B------:R-:W5:Y:S01]  /*7f80*/  @!P4 LD.E.64 R34, desc[UR40][R8.64] ;  /* 0x000000280822c980 */ /* 0x000f62000c101b00 */
[----:B------:R-:W-:Y:S01]  /*7f90*/  ISETP.GE.AND P1, PT, R15, UR4, PT ;  /* 0x000000040f007c0c */ /* 0x000fe2000bf26270 */
[----:B------:R-:W-:Y:S01]  /*7fa0*/  IMAD.SHL.U32 R51, R40, 0x2, RZ ;  /* 0x0000000228337824 */ /* 0x000fe200078e00ff */
[----:B------:R-:W-:Y:S01]  /*7fb0*/  SHF.L.U64.HI R4, R41, 0x1, R4 ;  /* 0x0000000129047819 */ /* 0x000fe20000010204 */
[----:B------:R0:W5:Y:S01]  /*7fc0*/  @!P4 LD.E.64 R32, desc[UR40][R6.64] ;  /* 0x000000280620c980 */ /* 0x000162000c101b00 */
[----:B------:R-:W-:-:S02]  /*7fd0*/  @!P3 IADD3 R48, P4, R14, R49, RZ ;  /* 0x000000310e30b210 */ /* 0x000fc40007f9e0ff */
[----:B------:R-:W-:Y:S02]  /*7fe0*/  SHF.R.S32.HI R11, RZ, 0x1f, R40 ;  /* 0x0000001fff0b7819 */ /* 0x000fe40000011428 */
[----:B------:R-:W-:Y:S01]  /*7ff0*/  @!P3 IADD3 R46, P5, R0, R49, RZ ;  /* 0x00000031002eb210 */ /* 0x000fe20007fbe0ff */
[--C-:B------:R-:W-:Y:S01]  /*8000*/  @!P3 IMAD.X R49, R5, 0x1, R4.reuse, P4 ;  /* 0x000000010531b824 */ /* 0x100fe200020e0604 */
[-C--:B------:R-:W-:Y:S02]  /*8010*/  @!P2 IADD3 R50, P4, R14, R51.reuse, RZ ;  /* 0x000000330e32a210 */ /* 0x080fe40007f9e0ff */
[----:B0-----:R-:W-:Y:S01]  /*8020*/  SHF.L.U64.HI R6, R40, 0x1, R11 ;  /* 0x0000000128067819 */ /* 0x001fe2000001020b */
[----:B------:R-:W-:Y:S01]  /*8030*/  IMAD.SHL.U32 R7, R15, 0x2, RZ ;  /* 0x000000020f077824 */ /* 0x000fe200078e00ff */
[----:B------:R-:W-:Y:S01]  /*8040*/  SHF.R.S32.HI R10, RZ, 0x1f, R15 ;  /* 0x0000001fff0a7819 */ /* 0x000fe2000001140f */
[----:B------:R-:W-:Y:S01]  /*8050*/  @!P3 IMAD.X R47, R3, 0x1, R4, P5 ;  /* 0x00000001032fb824 */ /* 0x000fe200028e0604 */
[C---:B------:R-:W-:Y:S01]  /*8060*/  @!P2 IADD3 R42, P5, R0.reuse, R51, RZ ;  /* 0x00000033002aa210 */ /* 0x040fe20007fbe0ff */
[----:B------:R-:W-:Y:S01]  /*8070*/  @!P2 IMAD.X R51, R5, 0x1, R6, P4 ;  /* 0x000000010533a824 */ /* 0x000fe200020e0606 */
[----:B------:R-:W-:Y:S01]  /*8080*/  SHF.L.U64.HI R10, R15, 0x1, R10 ;  /* 0x000000010f0a7819 */ /* 0x000fe2000001020a */
[----:B------:R-:W5:Y:S01]  /*8090*/  @!P3 LD.E.64 R30, desc[UR40][R48.64] ;  /* 0x00000028301eb980 */ /* 0x000f62000c101b00 */
[-C--:B------:R-:W-:Y:S01]  /*80a0*/  @!P1 IADD3 R40, P4, R0, R7.reuse, RZ ;  /* 0x0000000700289210 */ /* 0x080fe20007f9e0ff */
[C---:B------:R-:W-:Y:S01]  /*80b0*/  @!P2 IMAD.X R43, R3.reuse, 0x1, R6, P5 ;  /* 0x00000001032ba824 */ /* 0x040fe200028e0606 */
[----:B------:R-:W-:Y:S01]  /*80c0*/  ISETP.GE.AND P5, PT, R52, UR4, PT ;  /* 0x0000000434007c0c */ /* 0x000fe2000bfa6270 */
[----:B------:R-:W5:Y:S02]  /*80d0*/  @!P3 LD.E.64 R28, desc[UR40][R46.64] ;  /* 0x000000282e1cb980 */ /* 0x000f64000c101b00 */
[--C-:B------:R-:W-:Y:S01]  /*80e0*/  @!P1 IMAD.X R41, R3, 0x1, R10.reuse, P4 ;  /* 0x0000000103299824 */ /* 0x100fe200020e060a */
[----:B------:R-:W-:Y:S01]  /*80f0*/  @!P1 IADD3 R6, P4, R14, R7, RZ ;  /* 0x000000070e069210 */ /* 0x000fe20007f9e0ff */
[C---:B------:R-:W-:Y:S01]  /*8100*/  IMAD.SHL.U32 R15, R12.reuse, 0x2, RZ ;  /* 0x000000020c0f7824 */ /* 0x040fe200078e00ff */
[----:B------:R-:W5:Y:S03]  /*8110*/  @!P2 LD.E.64 R26, desc[UR40][R42.64] ;  /* 0x000000282a1aa980 */ /* 0x000f66000c101b00 */
[----:B------:R-:W-:Y:S01]  /*8120*/  @!P1 IMAD.X R7, R5, 0x1, R10, P4 ;  /* 0x0000000105079824 */ /* 0x000fe200020e060a */
[----:B------:R-:W-:Y:S01]  /*8130*/  ISETP.GE.AND P4, PT, R12, UR4, PT ;  /* 0x000000040c007c0c */ /* 0x000fe2000bf86270 */
[----:B------:R-:W5:Y:S02]  /*8140*/  @!P2 LD.E.64 R24, desc[UR40][R50.64] ;  /* 0x000000283218a980 */ /* 0x000f64000c101b00 */
[----:B------:R-:W-:-:S02]  /*8150*/  @!P5 IMAD.MOV.U32 R8, RZ, RZ, R0 ;  /* 0x000000ffff08d224 */ /* 0x000fc400078e0000 */
[----:B------:R-:W-:Y:S01]  /*8160*/  @!P5 IMAD.MOV.U32 R9, RZ, RZ, R3 ;  /* 0x000000ffff09d224 */ /* 0x000fe200078e0003 */
[----:B------:R-:W5:Y:S01]  /*8170*/  @!P1 LD.E.64 R20, desc[UR40][R40.64] ;  /* 0x0000002828149980 */ /* 0x000f62000c101b00 */
[----:B------:R-:W-:Y:S02]  /*8180*/  @!P5 IMAD.MOV.U32 R4, RZ, RZ, R14 ;  /* 0x000000ffff04d224 */ /* 0x000fe400078e000e */
[----:B------:R-:W-:-:S04]  /*8190*/  @!P5 IMAD.WIDE R8, R52, 0x2, R8 ;  /* 0x000000023408d825 */ /* 0x000fc800078e0208 */
[----:B------:R-:W-:Y:S01]  /*81a0*/  @!P5 IMAD.WIDE R10, R52, 0x2, R4 ;  /* 0x00000002340ad825 */ /* 0x000fe200078e0204 */
[----:B------:R-:W-:Y:S01]  /*81b0*/  SHF.R.S32.HI R4, RZ, 0x1f, R12 ;  /* 0x0000001fff047819 */ /* 0x000fe2000001140c */
[----:B------:R0:W5:Y:S03]  /*81c0*/  @!P5 LD.E.64 R36, desc[UR40][R8.64] ;  /* 0x000000280824d980 */ /* 0x000166000c101b00 */
[----:B------:R-:W-:Y:S01]  /*81d0*/  SHF.L.U64.HI R4, R12, 0x1, R4 ;  /* 0x000000010c047819 */ /* 0x000fe20000010204 */
[----:B------:R1:W5:Y:S01]  /*81e0*/  @!P5 LD.E.64 R38, desc[UR40][R10.64] ;  /* 0x000000280a26d980 */ /* 0x000362000c101b00 */
[----:B------:R-:W-:-:S05]  /*81f0*/  @!P4 IADD3 R52, P5, R0, R15, RZ ;  /* 0x0000000f0034c210 */ /* 0x000fca0007fbe0ff */
[--C-:B------:R-:W-:Y:S01]  /*8200*/  @!P4 IMAD.X R53, R3, 0x1, R4.reuse, P5 ;  /* 0x000000010335c824 */ /* 0x100fe200028e0604 */
[----:B------:R-:W-:Y:S02]  /*8210*/  @!P4 IADD3 R14, P5, R14, R15, RZ ;  /* 0x0000000f0e0ec210 */ /* 0x000fe40007fbe0ff */
[----:B------:R-:W-:Y:S02]  /*8220*/  CS2R R12, SRZ ;  /* 0x00000000000c7805 */ /* 0x000fe4000001ff00 */
[----:B0-----:R-:W-:Y:S02]  /*8230*/  CS2R R8, SRZ ;  /* 0x0000000000087805 */ /* 0x001fe4000001ff00 */
[----:B-1----:R-:W-:Y:S01]  /*8240*/  CS2R R10, SRZ ;  /* 0x00000000000a7805 */ /* 0x002fe2000001ff00 */
[----:B------:R-:W-:Y:S01]  /*8250*/  @!P4 IMAD.X R15, R5, 0x1, R4, P5 ;  /* 0x00000001050fc824 */ /* 0x000fe200028e0604 */
[----:B------:R0:W5:Y:S04]  /*8260*/  @!P1 LD.E.64 R12, desc[UR40][R6.64] ;  /* 0x00000028060c9980 */ /* 0x000168000c101b00 */
[----:B------:R0:W5:Y:S04]  /*8270*/  @!P4 LD.E.64 R10, desc[UR40][R52.64] ;  /* 0x00000028340ac980 */ /* 0x000168000c101b00 */
[----:B------:R0:W5:Y:S02]  /*8280*/  @!P4 LD.E.64 R8, desc[UR40][R14.64] ;  /* 0x000000280e08c980 */ /* 0x000164000c101b00 */
.L_x_11386:
[----:B------:R-:W-:Y:S05]  /*8290*/  BSYNC B1 ;  /* 0x0000000000017941 */ /* 0x000fea0003800000 */
.L_x_11385:
[----:B-1---5:R-:W-:Y:S01]  /*82a0*/  IMAD.MOV.U32 R3, RZ, RZ, R39 ;  /* 0x000000ffff037224 */ /* 0x022fe200078e0027 */
[----:B------:R-:W-:Y:S01]  /*82b0*/  LOP3.LUT R45, R45, 0xfffffffe, RZ, 0xc0, !PT ;  /* 0xfffffffe2d2d7812 */ /* 0x000fe200078ec0ff */
[----:B--2---:R-:W-:Y:S01]  /*82c0*/  IMAD.MOV.U32 R0, RZ, RZ, R38 ;  /* 0x000000ffff007224 */ /* 0x004fe200078e0026 */
[----:B------:R-:W-:Y:S01]  /*82d0*/  BSSY B1, `(.L_x_11387) ;  /* 0x000002b000017945 */ /* 0x000fe20003800000 */
[----:B------:R-:W-:Y:S01]  /*82e0*/  IMAD.MOV.U32 R4, RZ, RZ, R34 ;  /* 0x000000ffff047224 */ /* 0x000fe200078e0022 */
[----:B------:R-:W-:Y:S01]  /*82f0*/  PRMT R47, R47, 0x5410, R3 ;  /* 0x000054102f2f7816 */ /* 0x000fe20000000003 */
[----:B------:R-:W-:Y:S01]  /*8300*/  IMAD.IADD R3, R54, 0x1, -R45 ;  /* 0x0000000136037824 */ /* 0x000fe200078e0a2d */
[----:B------:R-:W-:Y:S01]  /*8310*/  PRMT R50, R0, 0x7610, R50 ;  /* 0x0000761000327816 */ /* 0x000fe20000000032 */
[----:B------:R-:W-:Y:S01]  /*8320*/  IMAD.MOV.U32 R0, RZ, RZ, R35 ;  /* 0x000000ffff007224 */ /* 0x000fe200078e0023 */
[----:B------:R-:W-:Y:S01]  /*8330*/  PRMT R58, R4, 0x7610, R58 ;  /* 0x00007610043a7816 */ /* 0x000fe2000000003a */
[----:B------:R-:W-:Y:S01]  /*8340*/  IMAD.MOV.U32 R4, RZ, RZ, R30 ;  /* 0x000000ffff047224 */ /* 0x000fe200078e001e */
[----:B------:R-:W-:Y:S01]  /*8350*/  SHF.L.U32 R3, R3, 0x1f, RZ ;  /* 0x0000001f03037819 */ /* 0x000fe200000006ff */
[----:B---3--:R-:W-:Y:S01]  /*8360*/  IMAD.MOV.U32 R5, RZ, RZ, R31 ;  /* 0x000000ffff057224 */ /* 0x008fe200078e001f */
[----:B------:R-:W-:Y:S01]  /*8370*/  PRMT R47, R0, 0x7610, R47 ;  /* 0x00007610002f7816 */ /* 0x000fe2000000002f */
[----:B------:R-:W-:Y:S01]  /*8380*/  IMAD.MOV.U32 R0, RZ, RZ, R24 ;  /* 0x000000ffff007224 */ /* 0x000fe200078e0018 */
[----:B------:R-:W1:Y:S01]  /*8390*/  SYNCS.PHASECHK.TRANS64.TRYWAIT P1, [R2+URZ+0x2d800], R3 ;  /* 0x02d80003020075a7 */ /* 0x000e62000802017f */
[----:B------:R-:W-:Y:S01]  /*83a0*/  PRMT R46, R4, 0x7610, R46 ;  /* 0x00007610042e7816 */ /* 0x000fe2000000002e */
[----:B------:R-:W-:Y:S01]  /*83b0*/  IMAD.MOV.U32 R4, RZ, RZ, R25 ;  /* 0x000000ffff047224 */ /* 0x000fe200078e0019 */
[----:B------:R-:W-:Y:S01]  /*83c0*/  PRMT R45, R45, 0x5410, R5 ;  /* 0x000054102d2d7816 */ /* 0x000fe20000000005 */
[----:B------:R-:W-:-:S02]  /*83d0*/  IMAD.MOV.U32 R5, RZ, RZ, R12 ;  /* 0x000000ffff057224 */ /* 0x000fc400078e000c */
[----:B0-----:R-:W-:Y:S01]  /*83e0*/  IMAD.MOV.U32 R6, RZ, RZ, R13 ;  /* 0x000000ffff067224 */ /* 0x001fe200078e000d */
[----:B------:R-:W-:Y:S01]  /*83f0*/  PRMT R42, R0, 0x5410, R4 ;  /* 0x00005410002a7816 */ /* 0x000fe20000000004 */
[----:B------:R-:W-:Y:S02]  /*8400*/  IMAD.MOV.U32 R0, RZ, RZ, R8 ;  /* 0x000000ffff007224 */ /* 0x000fe400078e0008 */
[----:B------:R-:W-:Y:S01]  /*8410*/  IMAD.MOV.U32 R4, RZ, RZ, R9 ;  /* 0x000000ffff047224 */ /* 0x000fe200078e0009 */
[----:B------:R-:W-:Y:S01]  /*8420*/  PRMT R40, R5, 0x5410, R6 ;  /* 0x0000541005287816 */ /* 0x000fe20000000006 */
[----:B------:R-:W-:Y:S02]  /*8430*/  IMAD.MOV.U32 R5, RZ, RZ, R36 ;  /* 0x000000ffff057224 */ /* 0x000fe400078e0024 */
[----:B------:R-:W-:Y:S01]  /*8440*/  IMAD.MOV.U32 R6, RZ, RZ, R37 ;  /* 0x000000ffff067224 */ /* 0x000fe200078e0025 */
[----:B----4-:R-:W-:Y:S01]  /*8450*/  PRMT R14, R0, 0x5410, R4 ;  /* 0x00005410000e7816 */ /* 0x010fe20000000004 */
        /* <DEDUP_REMOVED lines=17> */
[----:B-1----:R-:W-:Y:S06]  /*8570*/  @!P1 BRA `(.L_x_11388) ;  /* 0x000001a000bc9947 */ /* 0x002fec0003800000 */
.L_x_11693:
[----:B------:R-:W-:Y:S05]  /*8580*/  BSYNC B1 ;  /* 0x0000000000017941 */ /* 0x000fea0003800000 */
.L_x_11387:
[----:B------:R-:W-:Y:S01]  /*8590*/  PRMT R15, R0, 0x5410, R4 ;  /* 0x00005410000f7816 */ /* 0x000fe20000000004 */
[----:B------:R-:W-:Y:S06]  /*85a0*/  @P0 BRA `(.L_x_11389) ;  /* 0x0000002c00c40947 */ /* 0x000fec0003800000 */
[----:B------:R-:W2:Y:S01]  /*85b0*/  LDL.64 R54, [R1] ;  /* 0x0000000001367983 */ /* 0x000ea20000100a00 */
        /* <DEDUP_REMOVED lines=61> */
.L_x_11391:
[----:B------:R-:W-:Y:S05]  /*8990*/  BSYNC B1 ;  /* 0x0000000000017941 */ /* 0x000fea0003800000 */
.L_x_11390:
[----:B------:R-:W-:Y:S01]  /*89a0*/  BSSY B1, `(.L_x_11392) ;  /* 0x000002d000017945 */ /* 0x000fe20003800000 */
[----:B------:R-:W-:-:S03]  /*89b0*/  @P5 VIADD R0, R3, 0xffffffe0 ;  /* 0xffffffe003005836 */ /* 0x000fc60000000000 */
        /* <DEDUP_REMOVED lines=10> */
[----:B------:R-:W-:-:S02]  /*8a60*/  HADD2.F32 R47, -RZ, R47.H0_H0 ;  /* 0x2000002fff2f7230 */ /* 0x000fc40000004100 */
        /* <DEDUP_REMOVED lines=32> */
.L_x_11393:
[----:B------:R-:W-:Y:S05]  /*8c70*/  BSYNC B1 ;  /* 0x0000000000017941 */ /* 0x000fea0003800000 */
.L_x_11392:
[----:B------:R-:W-:Y:S04]  /*8c80*/  BSSY B1, `(.L_x_11394) ;  /* 0x000002c000017945 */ /* 0x000fe80003800000 */
        /* <DEDUP_REMOVED lines=43> */
.L_x_11395:
[----:B------:R-:W-:Y:S05]  /*8f40*/  BSYNC B1 ;  /* 0x0000000000017941 */ /* 0x000fea0003800000 */
.L_x_11394:
        /* <DEDUP_REMOVED lines=44> */
.L_x_11397:
[----:B------:R-:W-:Y:S05]  /*9210*/  BSYNC B1 ;  /* 0x0000000000017941 */ /* 0x000fea0003800000 */
.L_x_11396:
        /* <DEDUP_REMOVED lines=44> */
.L_x_11399:
[----:B------:R-:W-:Y:S05]  /*94e0*/  BSYNC B1 ;  /* 0x0000000000017941 */ /* 0x000fea0003800000 */
.L_x_11398:
        /* <DEDUP_REMOVED lines=44> */
.L_x_11383:
[----:B------:R-:W2:Y:S01]  /*97b0*/  LDL R12, [R1+0x2c] ;  /* 0x00002c00010c7983 */ /* 0x000ea20000100800 */
[----:B------:R-:W1:Y:S01]  /*97c0*/  LDC R25, c[0x0][0x448] ;  /* 0x00011200ff197b82 */ /* 0x000e620000000800 */
[----:B------:R-:W-:Y:S01]  /*97d0*/  ULDC.64 UR4, c[0x0][0x3f8] ;  /* 0x0000fe0000047ab9 */ /* 0x000fe20000000a00 */
[----:B------:R-:W-:Y:S01]  /*97e0*/  ULDC.64 UR6, c[0x0][0x408] ;  /* 0x0001020000067ab9 */ /* 0x000fe20000000a00 */
[----:B------:R-:W3:Y:S04]  /*97f0*/  LDL R11, [R1+0x30] ;  /* 0x00003000010b7983 */ /* 0x000ee80000100800 */
[----:B------:R-:W2:Y:S01]  /*9800*/  LDL.64 R14, [R1] ;  /* 0x00000000010e7983 */ /* 0x000ea20000100a00 */
[----:B------:R-:W-:Y:S02]  /*9810*/  IMAD.MOV.U32 R6, RZ, RZ, R26 ;  /* 0x000000ffff067224 */ /* 0x000fe400078e001a */
[----:B------:R-:W-:-:S02]  /*9820*/  IMAD.MOV.U32 R7, RZ, RZ, R29 ;  /* 0x000000ffff077224 */ /* 0x000fc400078e001d */
        /* <DEDUP_REMOVED lines=24> */
[----:B--2---:R-:W-:-:S02]  /*99b0*/  IMAD.IADD R3, R14, 0x1, R12 ;  /* 0x000000010e037824 */ /* 0x004fc400078e020c */
[----:B---3--:R-:W-:-:S03]  /*99c0*/  IMAD.IADD R21, R14, 0x1, R11 ;  /* 0x000000010e157824 */ /* 0x008fc600078e020b */
[----:B------:R-:W-:Y:S02]  /*99d0*/  SHF.R.S32.HI R12, RZ, 0x1f, R3 ;  /* 0x0000001fff0c7819 */ /* 0x000fe40000011403 */
[----:B------:R-:W-:Y:S02]  /*99e0*/  SHF.R.S32.HI R46, RZ, 0x1f, R21 ;  /* 0x0000001fff2e7819 */ /* 0x000fe40000011415 */
[----:B------:R-:W-:Y:S02]  /*99f0*/  LEA.HI R12, R12, R3, RZ, 0x3 ;  /* 0x000000030c0c7211 */ /* 0x000fe400078f18ff */
[----:B------:R-:W-:Y:S02]  /*9a00*/  LEA.HI R45, R46, R21, RZ, 0x3 ;  /* 0x000000152e2d7211 */ /* 0x000fe400078f18ff */
[----:B------:R-:W-:Y:S02]  /*9a10*/  SHF.R.S32.HI R20, RZ, 0x3, R12 ;  /* 0x00000003ff147819 */ /* 0x000fe4000001140c */
[----:B------:R-:W-:Y:S01]  /*9a20*/  SHF.R.S32.HI R47, RZ, 0x3, R45 ;  /* 0x00000003ff2f7819 */ /* 0x000fe2000001142d */
[----:B------:R-:W-:Y:S06]  /*9a30*/  BRA.DIV UR4, `(.L_x_11400) ;  /* 0x0000018e04a07947 */ /* 0x000fec000b800000 */
[----:B------:R-:W0:Y:S04]  /*9a40*/  SHFL.IDX PT, R3, R13, RZ, 0x1e1f ;  /* 0x001e1fff0d037589 */ /* 0x000e2800000e0000 */
[----:B------:R-:W1:Y:S04]  /*9a50*/  SHFL.IDX PT, R0, R0, RZ, 0x1e1f ;  /* 0x001e1fff00007589 */ /* 0x000e6800000e0000 */
[----:B------:R-:W2:Y:S04]  /*9a60*/  SHFL.IDX PT, R5, R5, RZ, 0x1e1f ;  /* 0x001e1fff05057589 */ /* 0x000ea800000e0000 */
[----:B------:R3:W4:Y:S01]  /*9a70*/  SHFL.IDX PT, R14, R4, RZ, 0x1e1f ;  /* 0x001e1fff040e7589 */ /* 0x00072200000e0000 */
[----:B0-----:R-:W-:-:S02]  /*9a80*/  IMAD.MOV.U32 R37, RZ, RZ, R3 ;  /* 0x000000ffff257224 */ /* 0x001fc400078e0003 */
[----:B-1-3--:R-:W-:-:S07]  /*9a90*/  IMAD.MOV.U32 R36, RZ, RZ, R0 ;  /* 0x000000ffff247224 */ /* 0x00afce00078e0000 */
.L_x_11699:
[----:B------:R-:W3:Y:S01]  /*9aa0*/  LDL R52, [R1+0x5c] ;  /* 0x00005c0001347983 */ /* 0x000ee20000100800 */
[----:B------:R-:W-:Y:S01]  /*9ab0*/  IMAD R25, R22, R25, RZ ;  /* 0x0000001916197224 */ /* 0x000fe200078e02ff */
[----:B------:R-:W-:Y:S01]  /*9ac0*/  BSSY B1, `(.L_x_11401) ;  /* 0x0000035000017945 */ /* 0x000fe20003800000 */
[----:B----4-:R-:W-:Y:S01]  /*9ad0*/  IMAD.MOV.U32 R38, RZ, RZ, R14 ;  /* 0x000000ffff267224 */ /* 0x010fe200078e000e */
[----:B------:R-:W-:Y:S01]  /*9ae0*/  CS2R R6, SRZ ;  /* 0x0000000000067805 */ /* 0x000fe2000001ff00 */
[----:B------:R-:W-:Y:S01]  /*9af0*/  IMAD R73, R73, -0xc0, R25 ;  /* 0xffffff4049497824 */ /* 0x000fe200078e0219 */
[----:B------:R-:W-:Y:S01]  /*9b00*/  ISETP.GE.AND P1, PT, R10, R25, PT ;  /* 0x000000190a00720c */ /* 0x000fe20003f26270 */
[----:B--2---:R-:W-:Y:S01]  /*9b10*/  IMAD.MOV.U32 R39, RZ, RZ, R5 ;  /* 0x000000ffff277224 */ /* 0x004fe200078e0005 */
[----:B------:R-:W-:Y:S02]  /*9b20*/  CS2R R4, SRZ ;  /* 0x0000000000047805 */ /* 0x000fe4000001ff00 */
[----:B------:R-:W-:-:S02]  /*9b30*/  CS2R R8, SRZ ;  /* 0x0000000000087805 */ /* 0x000fc4000001ff00 */
[----:B------:R-:W-:Y:S02]  /*9b40*/  VIMNMX R0, R73, 0xc0, PT ;  /* 0x000000c049007848 */ /* 0x000fe40003fe0100 */
        /* <DEDUP_REMOVED lines=10> */
[----:B---3--:R-:W-:Y:S01]  /*9bf0*/  LEA.HI R0, R52, R52, RZ, 0x1 ;  /* 0x0000003434007211 */ /* 0x008fe200078f08ff */
        /* <DEDUP_REMOVED lines=33> */
.L_x_11402:
[----:B------:R-:W-:Y:S05]  /*9e10*/  BSYNC B1 ;  /* 0x0000000000017941 */ /* 0x000fea0003800000 */
.L_x_11401:
        /* <DEDUP_REMOVED lines=44> */
.L_x_11700:
[----:B------:R-:W-:Y:S05]  /*a0e0*/  BSYNC B1 ;  /* 0x0000000000017941 */ /* 0x000fea0003800000 */
.L_x_11403:
        /* <DEDUP_REMOVED lines=13> */
[----:B------:R-:W0:Y:S01]  /*a1c0*/  S2R R37, SR_TID.X ;  /* 0x0000000000257919 */ /* 0x000e220000002100 */
[----:B-----5:R-:W-:Y:S01]  /*a1d0*/  LOP3.LUT R36, R75, 0x18, R136, 0xf8, !PT ;  /* 0x000000184b247812 */ /* 0x020fe200078ef888 */
[----:B------:R-:W-:Y:S01]  /*a1e0*/  HADD2.F32 R67, -RZ, R67.H0_H0 ;  /* 0x20000043ff437230 */ /* 0x000fe20000004100 */
[--C-:B------:R-:W-:Y:S01]  /*a1f0*/  SHF.R.U64 R24, R24, 0x10, R25.reuse ;  /* 0x0000001018187819 */ /* 0x100fe20000001219 */
[----:B------:R-:W-:Y:S01]  /*a200*/  HADD2.F32 R63, -RZ, R63.H0_H0 ;  /* 0x2000003fff3f7230 */ /* 0x000fe20000004100 */
[----:B------:R-:W-:Y:S02]  /*a210*/  LOP3.LUT R36, R36, R73, RZ, 0x3c, !PT ;  /* 0x0000004924247212 */ /* 0x000fe400078e3cff */
[----:B------:R-:W-:Y:S02]  /*a220*/  SHF.R.U32.HI R64, RZ, 0x10, R25 ;  /* 0x00000010ff407819 */ /* 0x000fe40000011619 */
[--C-:B------:R-:W-:Y:S01]  /*a230*/  SHF.R.U64 R25, R4, 0x10, R5.reuse ;  /* 0x0000001004197819 */ /* 0x100fe20000001205 */
[----:B------:R-:W-:Y:S01]  /*a240*/  IMAD.IADD R38, R74, 0x1, R36 ;  /* 0x000000014a267824 */ /* 0x000fe200078e0224 */
[----:B------:R-:W-:Y:S01]  /*a250*/  SHF.R.U32.HI R66, RZ, 0x10, R5 ;  /* 0x00000010ff427819 */ /* 0x000fe20000011605 */
[----:B------:R-:W-:Y:S01]  /*a260*/  HADD2.F32 R64, -RZ, R64.H0_H0 ;  /* 0x20000040ff407230 */ /* 0x000fe20000004100 */
[----:B------:R-:W-:Y:S01]  /*a270*/  SHF.R.U64 R5, R6, 0x10, R7 ;  /* 0x0000001006057819 */ /* 0x000fe20000001207 */
[----:B------:R-:W-:Y:S01]  /*a280*/  HADD2.F32 R25, -RZ, R25.H0_H0 ;  /* 0x20000019ff197230 */ /* 0x000fe20000004100 */
[--C-:B------:R-:W-:Y:S01]  /*a290*/  SHF.R.U64 R4, R26, 0x10, R27.reuse ;  /* 0x000000101a047819 */ /* 0x100fe2000000121b */
[----:B------:R-:W-:Y:S01]  /*a2a0*/  HADD2.F32 R66, -RZ, R66.H0_H0 ;  /* 0x20000042ff427230 */ /* 0x000fe20000004100 */
[----:B------:R-:W-:-:S02]  /*a2b0*/  SHF.R.U32.HI R27, RZ, 0x10, R27 ;  /* 0x00000010ff1b7819 */ /* 0x000fc4000001161b */
[----:B------:R-:W-:Y:S01]  /*a2c0*/  SHF.R.U32.HI R71, RZ, 0x10, R7 ;  /* 0x00000010ff477819 */ /* 0x000fe20000011607 */
        /* <DEDUP_REMOVED lines=9> */
[----:B------:R-:W-:Y:S02]  /*a360*/  LOP3.LUT R36, R75, 0x18, R0, 0xf8, !PT ;  /* 0x000000184b247812 */ /* 0x000fe400078ef800 */
[----:B------:R-:W-:Y:S01]  /*a370*/  LEA R0, R38, UR38, 0x1 ;  /* 0x0000002626007c11 */ /* 0x000fe2000f8e08ff */
[----:B------:R-:W-:Y:S01]  /*a380*/  IMAD R40, R37, 0x1800, R74 ;  /* 0x0000180025287824 */ /* 0x000fe200078e024a */
[----:B------:R-:W-:-:S03]  /*a390*/  LOP3.LUT R41, R36, R73, RZ, 0x3c, !PT ;  /* 0x0000004924297212 */ /* 0x000fc600078e3cff */
[----:B------:R-:W0:Y:S02]  /*a3a0*/  LDS.128 R36, [R0] ;  /* 0x0000000000247984 */ /* 0x000e240000000c00 */
        /* <DEDUP_REMOVED lines=15> */
[----:B------:R-:W-:Y:S01]  /*a4a0*/  FFMA.FTZ R6, R26, R63, -R65 ;  /* 0x0000003f1a067223 */ /* 0x000fe20000010841 */
[----:B------:R-:W-:-:S02]  /*a4b0*/  HADD2.F32 R65, -RZ, R68.H0_H0 ;  /* 0x20000044ff417230 */ /* 0x000fc40000004100 */
[C---:B------:R-:W-:Y:S01]  /*a4c0*/  FMUL.FTZ R68, R41.reuse, R66 ;  /* 0x0000004229447220 */ /* 0x040fe20000410000 */
[----:B------:R-:W-:Y:S02]  /*a4d0*/  HADD2.F32 R63, -RZ, R70.H0_H0 ;  /* 0x20000046ff3f7230 */ /* 0x000fe40000004100 */
[-C--:B------:R-:W-:Y:S01]  /*a4e0*/  FMUL.FTZ R70, R41, R64.reuse ;  /* 0x0000004029467220 */ /* 0x080fe20000410000 */
[----:B------:R-:W-:Y:S01]  /*a4f0*/  FFMA.FTZ R26, R26, R67, R69 ;  /* 0x000000431a1a7223 */ /* 0x000fe20000010045 */
[C---:B------:R-:W-:Y:S01]  /*a500*/  FFMA.FTZ R41, R59.reuse, R64, -R68 ;  /* 0x000000403b297223 */ /* 0x040fe20000010844 */
[C---:B------:R-:W-:Y:S01]  /*a510*/  FMUL.FTZ R67, R60.reuse, R65 ;  /* 0x000000413c437220 */ /* 0x040fe20000410000 */
[----:B------:R-:W-:Y:S01]  /*a520*/  FMUL.FTZ R68, R60, R63 ;  /* 0x0000003f3c447220 */ /* 0x000fe20000410000 */
[----:B------:R-:W-:Y:S02]  /*a530*/  HADD2.F32 R64, -RZ, R57.H1_H1 ;  /* 0x30000039ff407230 */ /* 0x000fe40000004100 */
[----:B------:R-:W-:Y:S01]  /*a540*/  FFMA.FTZ R59, R59, R66, R70 ;  /* 0x000000423b3b7223 */ /* 0x000fe20000010046 */
[----:B------:R-:W-:-:S02]  /*a550*/  HADD2.F32 R62, -RZ, R43.H0_H0 ;  /* 0x2000002bff3e7230 */ /* 0x000fc40000004100 */
        /* <DEDUP_REMOVED lines=8> */
[CC--:B------:R-:W-:Y:S01]  /*a5e0*/  FMUL.FTZ R72, R62.reuse, R57.reuse ;  /* 0x000000393e487220 */ /* 0x0c0fe20000410000 */
[----:B------:R-:W-:Y:S01]  /*a5f0*/  FFMA.FTZ R61, R37, R60, -R66 ;  /* 0x0000003c253d7223 */ /* 0x000fe20000010842 */
[-C--:B------:R-:W-:Y:S01]  /*a600*/  FMUL.FTZ R62, R62, R58.reuse ;  /* 0x0000003a3e3e7220 */ /* 0x080fe20000410000 */
[----:B------:R-:W-:Y:S02]  /*a610*/  HADD2.F32 R66, -RZ, R71.H0_H0 ;  /* 0x20000047ff427230 */ /* 0x000fe40000004100 */
[C---:B------:R-:W-:Y:S01]  /*a620*/  FFMA.FTZ R72, R7.reuse, R58, -R72 ;  /* 0x0000003a07487223 */ /* 0x040fe20000010848 */
[----:B------:R-:W-:Y:S02]  /*a630*/  HADD2.F32 R60, -RZ, R27.H0_H0 ;  /* 0x2000001bff3c7230 */ /* 0x000fe40000004100 */
[----:B------:R-:W-:Y:S01]  /*a640*/  FFMA.FTZ R62, R7, R57, R62 ;  /* 0x00000039073e7223 */ /* 0x000fe2000001003e */
[----:B------:R-:W-:Y:S02]  /*a650*/  HADD2.F32 R40, -RZ, R40.H1_H1 ;  /* 0x30000028ff287230 */ /* 0x000fe40000004100 */
[----:B------:R-:W-:Y:S01]  /*a660*/  FFMA.FTZ R70, R37, R64, R70 ;  /* 0x0000004025467223 */ /* 0x000fe20000010046 */
[----:B------:R-:W-:-:S02]  /*a670*/  HADD2.F32 R7, -RZ, R24.H0_H0 ;  /* 0x20000018ff077230 */ /* 0x000fc40000004100 */
[C---:B------:R-:W-:Y:S01]  /*a680*/  FMUL.FTZ R64, R43.reuse, R66 ;  /* 0x000000422b407220 */ /* 0x040fe20000410000 */
[----:B------:R-:W-:Y:S02]  /*a690*/  HADD2.F32 R42, -RZ, R42.H1_H1 ;  /* 0x3000002aff2a7230 */ /* 0x000fe40000004100 */
[-C--:B------:R-:W-:Y:S01]  /*a6a0*/  FMUL.FTZ R58, R43, R60.reuse ;  /* 0x0000003c2b3a7220 */ /* 0x080fe20000410000 */
[----:B------:R-:W-:Y:S02]  /*a6b0*/  HADD2.F32 R27, -RZ, R5.H0_H0 ;  /* 0x20000005ff1b7230 */ /* 0x000fe40000004100 */
[----:B------:R-:W-:Y:S01]  /*a6c0*/  FMUL.FTZ R37, R40, R25 ;  /* 0x0000001928257220 */ /* 0x000fe20000410000 */
[----:B------:R-:W-:Y:S02]  /*a6d0*/  HADD2.F32 R5, -RZ, R4.H0_H0 ;  /* 0x20000004ff057230 */ /* 0x000fe40000004100 */
[----:B------:R-:W-:Y:S01]  /*a6e0*/  FFMA.FTZ R43, R39, R60, -R64 ;  /* 0x0000003c272b7223 */ /* 0x000fe20000010840 */
[----:B------:R-:W-:-:S02]  /*a6f0*/  HADD2.F32 R36, -RZ, R36.H1_H1 ;  /* 0x30000024ff247230 */ /* 0x000fc40000004100 */
[----:B------:R-:W-:Y:S01]  /*a700*/  FFMA.FTZ R57, R39, R66, R58 ;  /* 0x0000004227397223 */ /* 0x000fe2000001003a */
        /* <DEDUP_REMOVED lines=18> */
.L_x_11406:
[----:B------:R-:W-:Y:S05]  /*a830*/  BSYNC B1 ;  /* 0x0000000000017941 */ /* 0x000fea0003800000 */
.L_x_11405:
[----:B------:R-:W-:Y:S04]  /*a840*/  BSSY B1, `(.L_x_11407) ;  /* 0x0000067000017945 */ /* 0x000fe80003800000 */
[----:B------:R-:W-:Y:S05]  /*a850*/  @P1 BRA `(.L_x_11408) ;  /* 0x0000000400941947 */ /* 0x000fea0003800000 */
[----:B------:R-:W-:Y:S01]  /*a860*/  LEA.HI R21, R46, R21, RZ, 0x5 ;  /* 0x000000152e157211 */ /* 0x000fe200078f28ff */
[----:B------:R-:W-:Y:S01]  /*a870*/  HADD2.F32 R37, -RZ, R55.H1_H1 ;  /* 0x30000037ff257230 */ /* 0x000fe20000004100 */
[----:B------:R-:W-:Y:S01]  /*a880*/  LEA.HI R47, R3, R47, RZ, 0x1d ;  /* 0x0000002f032f7211 */ /* 0x000fe200078fe8ff */
[----:B------:R-:W-:Y:S01]  /*a890*/  HADD2.F32 R39, -RZ, R53.H1_H1 ;  /* 0x30000035ff277230 */ /* 0x000fe20000004100 */
[----:B------:R-:W-:Y:S02]  /*a8a0*/  SHF.R.S32.HI R21, RZ, 0x5, R21 ;  /* 0x00000005ff157819 */ /* 0x000fe40000011415 */
[----:B-----5:R-:W-:Y:S02]  /*a8b0*/  LOP3.LUT R45, R75, 0x18, R45, 0xf8, !PT ;  /* 0x000000184b2d7812 */ /* 0x020fe400078ef82d */
[----:B0-----:R-:W-:Y:S01]  /*a8c0*/  SHF.R.S32.HI R0, RZ, 0x1f, R47 ;  /* 0x0000001fff007819 */ /* 0x001fe2000001142f */
[----:B------:R-:W-:Y:S01]  /*a8d0*/  IMAD R21, R21, 0x1800, R74 ;  /* 0x0000180015157824 */ /* 0x000fe200078e024a */
[----:B------:R-:W-:-:S02]  /*a8e0*/  LOP3.LUT R4, R45, R73, RZ, 0x3c, !PT ;  /* 0x000000492d047212 */ /* 0x000fc400078e3cff */
[----:B------:R-:W-:Y:S01]  /*a8f0*/  LEA.HI R0, R0, R47, RZ, 0x2 ;  /* 0x0000002f00007211 */ /* 0x000fe200078f10ff */
[----:B------:R-:W-:Y:S01]  /*a900*/  IMAD.SHL.U32 R47, R47, 0x8, RZ ;  /* 0x000000082f2f7824 */ /* 0x000fe200078e00ff */
[----:B------:R-:W-:Y:S01]  /*a910*/  SHF.R.U64 R59, R28, 0x10, R29 ;  /* 0x000000101c3b7819 */ /* 0x000fe2000000121d */
[----:B------:R-:W-:Y:S01]  /*a920*/  IMAD.IADD R21, R21, 0x1, R4 ;  /* 0x0000000115157824 */ /* 0x000fe200078e0204 */
[----:B------:R-:W-:Y:S02]  /*a930*/  SHF.R.S32.HI R4, RZ, 0x2, R0 ;  /* 0x00000002ff047819 */ /* 0x000fe40000011400 */
[----:B------:R-:W-:Y:S02]  /*a940*/  LOP3.LUT R47, R75, 0x18, R47, 0xf8, !PT ;  /* 0x000000184b2f7812 */ /* 0x000fe400078ef82f */
[----:B------:R-:W-:Y:S01]  /*a950*/  LEA R0, R21, UR38, 0x1 ;  /* 0x0000002615007c11 */ /* 0x000fe2000f8e08ff */
[----:B------:R-:W-:Y:S01]  /*a960*/  IMAD R21, R4, 0x1800, R74 ;  /* 0x0000180004157824 */ /* 0x000fe200078e024a */
[----:B------:R-:W-:-:S02]  /*a970*/  LOP3.LUT R24, R47, R73, RZ, 0x3c, !PT ;  /* 0x000000492f187212 */ /* 0x000fc400078e3cff */
[----:B------:R-:W-:Y:S01]  /*a980*/  SHF.R.U32.HI R38, RZ, 0x10, R9 ;  /* 0x00000010ff267819 */ /* 0x000fe20000011609 */
[----:B------:R-:W0:Y:S01]  /*a990*/  LDS.128 R4, [R0] ;  /* 0x0000000000047984 */ /* 0x000e220000000c00 */
[----:B------:R-:W-:Y:S01]  /*a9a0*/  SHF.R.U32.HI R36, RZ, 0x10, R29 ;  /* 0x00000010ff247819 */ /* 0x000fe2000001161d */
[----:B------:R-:W-:Y:S01]  /*a9b0*/  IMAD.IADD R21, R21, 0x1, R24 ;  /* 0x0000000115157824 */ /* 0x000fe200078e0218 */
[----:B------:R-:W-:Y:S01]  /*a9c0*/  SHF.R.U64 R57, R8, 0x10, R9 ;  /* 0x0000001008397819 */ /* 0x000fe20000001209 */
[----:B------:R-:W-:Y:S01]  /*a9d0*/  HADD2.F32 R38, -RZ, R38.H0_H0 ;  /* 0x20000026ff267230 */ /* 0x000fe20000004100 */
[--C-:B------:R-:W-:Y:S01]  /*a9e0*/  SHF.R.U64 R58, R30, 0x10, R31.reuse ;  /* 0x000000101e3a7819 */ /* 0x100fe2000000121f */
[----:B------:R-:W-:Y:S01]  /*a9f0*/  IMAD R21, R21, 0x2, R2 ;  /* 0x0000000215157824 */ /* 0x000fe200078e0202 */
[----:B------:R-:W-:Y:S02]  /*aa00*/  SHF.R.U32.HI R46, RZ, 0x10, R31 ;  /* 0x00000010ff2e7819 */ /* 0x000fe4000001161f */
[----:B------:R-:W-:-:S02]  /*aa10*/  SHF.R.U32.HI R45, RZ, 0x10, R11 ;  /* 0x00000010ff2d7819 */ /* 0x000fc4000001160b */
[----:B------:R-:W1:Y:S01]  /*aa20*/  LDS.128 R24, [R21+0xc400] ;  /* 0x00c4000015187984 */ /* 0x000e620000000c00 */
[----:B------:R-:W-:Y:S01]  /*aa30*/  SHF.R.U64 R47, R10, 0x10, R11 ;  /* 0x000000100a2f7819 */ /* 0x000fe2000000120b */
[--C-:B0-----:R-:W-:Y:S02]  /*aa40*/  HADD2.F32 R8, -RZ, R5.reuse.H0_H0 ;  /* 0x20000005ff087230 */ /* 0x101fe40000004100 */
[----:B------:R-:W-:Y:S02]  /*aa50*/  HADD2.F32 R9, -RZ, R5.H1_H1 ;  /* 0x30000005ff097230 */ /* 0x000fe40000004100 */
[----:B------:R-:W-:Y:S02]  /*aa60*/  HADD2.F32 R5, -RZ, R4.H0_H0 ;  /* 0x20000004ff057230 */ /* 0x000fe40000004100 */
[----:B------:R-:W-:Y:S02]  /*aa70*/  HADD2.F32 R10, -RZ, R6.H0_H0 ;  /* 0x20000006ff0a7230 */ /* 0x000fe40000004100 */
[----:B------:R-:W-:-:S02]  /*aa80*/  HADD2.F32 R11, -RZ, R7.H0_H0 ;  /* 0x20000007ff0b7230 */ /* 0x000fc40000004100 */
[----:B------:R-:W-:Y:S02]  /*aa90*/  HADD2.F32 R7, -RZ, R7.H1_H1 ;  /* 0x30000007ff077230 */ /* 0x000fe40000004100 */
[--C-:B-1----:R-:W-:Y:S02]  /*aaa0*/  HADD2.F32 R28, -RZ, R25.reuse.H0_H0 ;  /* 0x20000019ff1c7230 */ /* 0x102fe40000004100 */
[----:B------:R-:W-:Y:S02]  /*aab0*/  HADD2.F32 R29, -RZ, R25.H1_H1 ;  /* 0x30000019ff1d7230 */ /* 0x000fe40000004100 */
[----:B------:R-:W-:Y:S02]  /*aac0*/  HADD2.F32 R25, -RZ, R24.H0_H0 ;  /* 0x20000018ff197230 */ /* 0x000fe40000004100 */
[C---:B------:R-:W-:Y:S01]  /*aad0*/  FMUL.FTZ R41, R28.reuse, R39 ;  /* 0x000000271c297220 */ /* 0x040fe20000410000 */
[----:B------:R-:W-:Y:S01]  /*aae0*/  FMUL.FTZ R43, R28, R37 ;  /* 0x000000251c2b7220 */ /* 0x000fe20000410000 */
[----:B------:R-:W-:-:S02]  /*aaf0*/  HADD2.F32 R28, -RZ, R36.H0_H0 ;  /* 0x20000024ff1c7230 */ /* 0x000fc40000004100 */
[C---:B------:R-:W-:Y:S01]  /*ab00*/  FMUL.FTZ R40, R29.reuse, R38 ;  /* 0x000000261d287220 */ /* 0x040fe20000410000 */
[C---:B------:R-:W-:Y:S01]  /*ab10*/  FFMA.FTZ R41, R8.reuse, R37, -R41 ;  /* 0x0000002508297223 */ /* 0x040fe20000010829 */
[----:B------:R-:W-:Y:S02]  /*ab20*/  HADD2.F32 R36, -RZ, R53.H0_H0 ;  /* 0x20000035ff247230 */ /* 0x000fe40000004100 */
[----:B------:R-:W-:Y:S01]  /*ab30*/  FFMA.FTZ R43, R8, R39, R43 ;  /* 0x00000027082b7223 */ /* 0x000fe2000001002b */
[----:B------:R-:W-:Y:S02]  /*ab40*/  HADD2.F32 R8, -RZ, R55.H0_H0 ;  /* 0x20000037ff087230 */ /* 0x000fe40000004100 */
[-C--:B------:R-:W-:Y:S01]  /*ab50*/  FMUL.FTZ R42, R29, R28.reuse ;  /* 0x0000001c1d2a7220 */ /* 0x080fe20000410000 */
[----:B------:R-:W-:Y:S01]  /*ab60*/  FFMA.FTZ R40, R9, R28, -R40 ;  /* 0x0000001c09287223 */ /* 0x000fe20000010828 */
[----:B------:R-:W-:Y:S01]  /*ab70*/  FMUL.FTZ R28, R25, R36 ;  /* 0x00000024191c7220 */ /* 0x000fe20000410000 */
[----:B------:R-:W-:-:S02]  /*ab80*/  HADD2.F32 R29, -RZ, R54.H0_H0 ;  /* 0x20000036ff1d7230 */ /* 0x000fc40000004100 */
[----:B------:R-:W-:Y:S01]  /*ab90*/  FFMA.FTZ R42, R9, R38, R42 ;  /* 0x00000026092a7223 */ /* 0x000fe2000001002a */
[----:B------:R-:W-:Y:S02]  /*aba0*/  HADD2.F32 R30, -RZ, R26.H0_H0 ;  /* 0x2000001aff1e7230 */ /* 0x000fe40000004100 */
[-C--:B------:R-:W-:Y:S01]  /*abb0*/  FMUL.FTZ R25, R25, R8.reuse ;  /* 0x0000000819197220 */ /* 0x080fe20000410000 */
[----:B------:R-:W-:Y:S02]  /*abc0*/  HADD2.F32 R31, -RZ, R27.H0_H0 ;  /* 0x2000001bff1f7230 */ /* 0x000fe40000004100 */
[C---:B------:R-:W-:Y:S01]  /*abd0*/  FFMA.FTZ R37, R5.reuse, R8, -R28 ;  /* 0x0000000805257223 */ /* 0x040fe2000001081c */
[----:B------:R-:W-:Y:S02]  /*abe0*/  HADD2.F32 R9, -RZ, R56.H0_H0 ;  /* 0x20000038ff097230 */ /* 0x000fe40000004100 */
[----:B------:R-:W-:Y:S01]  /*abf0*/  FFMA.FTZ R36, R5, R36, R25 ;  /* 0x0000002405247223 */ /* 0x000fe20000010019 */
[----:B------:R-:W-:-:S02]  /*ac00*/  HADD2.F32 R54, -RZ, R54.H1_H1 ;  /* 0x30000036ff367230 */ /* 0x000fc40000004100 */
[C---:B------:R-:W-:Y:S01]  /*ac10*/  FMUL.FTZ R5, R30.reuse, R29 ;  /* 0x0000001d1e057220 */ /* 0x040fe20000410000 */
[----:B------:R-:W-:Y:S02]  /*ac20*/  HADD2.F32 R56, -RZ, R56.H1_H1 ;  /* 0x30000038ff387230 */ /* 0x000fe40000004100 */
[----:B------:R-:W-:Y:S01]  /*ac30*/  FMUL.FTZ R25, R30, R9 ;  /* 0x000000091e197220 */ /* 0x000fe20000410000 */
[----:B------:R-:W-:Y:S02]  /*ac40*/  HADD2.F32 R27, -RZ, R27.H1_H1 ;  /* 0x3000001bff1b7230 */ /* 0x000fe40000004100 */
[C---:B------:R-:W-:Y:S01]  /*ac50*/  FMUL.FTZ R38, R31.reuse, R54 ;  /* 0x000000361f267220 */ /* 0x040fe20000410000 */
[----:B------:R-:W-:Y:S02]  /*ac60*/  HADD2.F32 R28, -RZ, R45.H0_H0 ;  /* 0x2000002dff1c7230 */ /* 0x000fe40000004100 */
[----:B------:R-:W-:Y:S01]  /*ac70*/  FMUL.FTZ R31, R31, R56 ;  /* 0x000000381f1f7220 */ /* 0x000fe20000410000 */
[----:B------:R-:W-:-:S02]  /*ac80*/  HADD2.F32 R8, -RZ, R46.H0_H0 ;  /* 0x2000002eff087230 */ /* 0x000fc40000004100 */
[C---:B------:R-:W-:Y:S01]  /*ac90*/  FFMA.FTZ R30, R10.reuse, R9, -R5 ;  /* 0x000000090a1e7223 */ /* 0x040fe20000010805 */
[----:B------:R-:W-:Y:S01]  /*aca0*/  FFMA.FTZ R10, R10, R29, R25 ;  /* 0x0000001d0a0a7223 */ /* 0x000fe20000010019 */
[C---:B------:R-:W-:Y:S01]  /*acb0*/  FFMA.FTZ R38, R11.reuse, R56, -R38 ;  /* 0x000000380b267223 */ /* 0x040fe20000010826 */
[----:B------:R-:W-:Y:S01]  /*acc0*/  FFMA.FTZ R31, R11, R54, R31 ;  /* 0x000000360b1f7223 */ /* 0x000fe2000001001f */
[----:B------:R-:W-:Y:S02]  /*acd0*/  HADD2.F32 R24, -RZ, R24.H1_H1 ;  /* 0x30000018ff187230 */ /* 0x000fe40000004100 */
[C---:B------:R-:W-:Y:S01]  /*ace0*/  FMUL.FTZ R46, R27.reuse, R28 ;  /* 0x0000001c1b2e7220 */ /* 0x040fe20000410000 */
[----:B------:R-:W-:Y:S02]  /*acf0*/  HADD2.F32 R26, -RZ, R26.H1_H1 ;  /* 0x3000001aff1a7230 */ /* 0x000fe40000004100 */
        /* <DEDUP_REMOVED lines=27> */
.L_x_11408:
[----:B------:R-:W-:Y:S05]  /*aeb0*/  BSYNC B1 ;  /* 0x0000000000017941 */ /* 0x000fea0003800000 */
.L_x_11407:
[----:B------:R-:W-:Y:S05]  /*aec0*/  @P2 BRA `(.L_x_11389) ;  /* 0x00000004007c2947 */ /* 0x000fea0003800000 */
[----:B------:R-:W2:Y:S01]  /*aed0*/  LDL R39, [R1+0x60] ;  /* 0x0000600001277983 */ /* 0x000ea20000100800 */
[----:B------:R-:W-:Y:S01]  /*aee0*/  LEA.HI R3, R3, R20, RZ, 0x1d ;  /* 0x0000001403037211 */ /* 0x000fe200078fe8ff */
[----:B0-----:R-:W-:Y:S01]  /*aef0*/  HADD2.F32 R25, -RZ, R51.H1_H1 ;  /* 0x30000033ff197230 */ /* 0x001fe20000004100 */
[----:B------:R-:W-:Y:S01]  /*af00*/  SHF.R.U64 R38, R32, 0x10, R33 ;  /* 0x0000001020267819 */ /* 0x000fe20000001221 */
[--C-:B------:R-:W-:Y:S01]  /*af10*/  HADD2.F32 R26, -RZ, R49.reuse.H1_H1 ;  /* 0x30000031ff1a7230 */ /* 0x100fe20000004100 */
[----:B-1----:R-:W-:Y:S01]  /*af20*/  SHF.R.S32.HI R0, RZ, 0x1f, R3 ;  /* 0x0000001fff007819 */ /* 0x002fe20000011403 */
[----:B------:R-:W-:Y:S01]  /*af30*/  HADD2.F32 R49, -RZ, R49.H0_H0 ;  /* 0x20000031ff317230 */ /* 0x000fe20000004100 */
[----:B------:R-:W-:Y:S01]  /*af40*/  SHF.R.U64 R37, R34, 0x10, R35 ;  /* 0x0000001022257819 */ /* 0x000fe20000001223 */
[----:B------:R-:W-:Y:S01]  /*af50*/  HADD2.F32 R51, -RZ, R51.H0_H0 ;  /* 0x20000033ff337230 */ /* 0x000fe20000004100 */
[----:B------:R-:W-:Y:S01]  /*af60*/  LEA.HI R0, R0, R3, RZ, 0x2 ;  /* 0x0000000300007211 */ /* 0x000fe200078f10ff */
[----:B------:R-:W-:Y:S01]  /*af70*/  IMAD.SHL.U32 R3, R3, 0x8, RZ ;  /* 0x0000000803037824 */ /* 0x000fe200078e00ff */
[----:B------:R-:W-:-:S02]  /*af80*/  SHF.R.U32.HI R32, RZ, 0x10, R33 ;  /* 0x00000010ff207819 */ /* 0x000fc40000011621 */
[----:B------:R-:W-:Y:S02]  /*af90*/  SHF.R.S32.HI R0, RZ, 0x2, R0 ;  /* 0x00000002ff007819 */ /* 0x000fe40000011400 */
[----:B-----5:R-:W-:Y:S02]  /*afa0*/  LOP3.LUT R3, R75, 0x18, R3, 0xf8, !PT ;  /* 0x000000184b037812 */ /* 0x020fe400078ef803 */
[----:B------:R-:W-:Y:S01]  /*afb0*/  SHF.R.U32.HI R27, RZ, 0x10, R13 ;  /* 0x00000010ff1b7819 */ /* 0x000fe2000001160d */
[----:B------:R-:W-:Y:S01]  /*afc0*/  IMAD R0, R0, 0x1800, R74 ;  /* 0x0000180000007824 */ /* 0x000fe200078e024a */
[----:B------:R-:W-:Y:S02]  /*afd0*/  LOP3.LUT R3, R3, R73, RZ, 0x3c, !PT ;  /* 0x0000004903037212 */ /* 0x000fe400078e3cff */
[----:B------:R-:W-:Y:S01]  /*afe0*/  SHF.R.U32.HI R34, RZ, 0x10, R35 ;  /* 0x00000010ff227819 */ /* 0x000fe20000011623 */
[----:B------:R-:W-:Y:S01]  /*aff0*/  HADD2.F32 R27, -RZ, R27.H0_H0 ;  /* 0x2000001bff1b7230 */ /* 0x000fe20000004100 */
[----:B------:R-:W-:Y:S01]  /*b000*/  SHF.R.U64 R35, R14, 0x10, R15 ;  /* 0x000000100e237819 */ /* 0x000fe2000000120f */
[----:B------:R-:W-:Y:S01]  /*b010*/  IMAD.IADD R3, R0, 0x1, R3 ;  /* 0x0000000100037824 */ /* 0x000fe200078e0203 */
[----:B------:R-:W-:-:S02]  /*b020*/  SHF.R.U32.HI R33, RZ, 0x10, R15 ;  /* 0x00000010ff217819 */ /* 0x000fc4000001160f */
[----:B------:R-:W-:Y:S01]  /*b030*/  SHF.R.U64 R36, R12, 0x10, R13 ;  /* 0x000000100c247819 */ /* 0x000fe2000000120d */
[----:B------:R-:W-:-:S05]  /*b040*/  IMAD R3, R3, 0x2, R2 ;  /* 0x0000000203037824 */ /* 0x000fca00078e0202 */
[----:B------:R-:W0:Y:S02]  /*b050*/  LDS.128 R8, [R3+0xc400] ;  /* 0x00c4000003087984 */ /* 0x000e240000000c00 */
        /* <DEDUP_REMOVED lines=32> */
[----:B------:R-:W-:-:S02]  /*b260*/  HADD2.F32 R14, -RZ, R7.H0_H0 ;  /* 0x20000007ff0e7230 */ /* 0x000fc40000004100 */
        /* <DEDUP_REMOVED lines=37> */
.L_x_11389:
[----:B------:R-:W-:Y:S05]  /*b4c0*/  BSYNC B0 ;  /* 0x0000000000007941 */ /* 0x000fea0003800000 */
.L_x_11382:
        /* <DEDUP_REMOVED lines=8> */
.L_x_11380:
[----:B0--3--:R-:W-:-:S05]  /*b550*/  IMAD.U32 R0, RZ, RZ, UR37 ;  /* 0x00000025ff007e24 */ /* 0x009fca000f8e00ff */
[----:B------:R-:W-:-:S13]  /*b560*/  ISETP.NE.AND P0, PT, R0, 0x3, PT ;  /* 0x000000030000780c */ /* 0x000fda0003f05270 */
[----:B------:R-:W-:Y:S05]  /*b570*/  @!P0 BRA `(.L_x_11409) ;  /* 0x0000000000048947 */ /* 0x000fea0003800000 */
[----:B------:R-:W-:Y:S01]  /*b580*/  BPT.TRAP 0x1 ;  /* 0x000000040000795c */ /* 0x000fe20000300000 */
.L_x_11409:
[----:B-12-4-:R-:W-:Y:S01]  /*b590*/  IMAD R3, R16, 0x8, R2 ;  /* 0x0000000810037824 */ /* 0x016fe200078e0202 */
[----:B------:R-:W-:-:S04]  /*b5a0*/  SHF.L.U32 R0, R18, 0x1f, RZ ;  /* 0x0000001f12007819 */ /* 0x000fc800000006ff */
[----:B------:R0:W1:Y:S01]  /*b5b0*/  SYNCS.PHASECHK.TRANS64.TRYWAIT P2, [R3+URZ+0x2d830], R0 ;  /* 0x02d83000030075a7 */ /* 0x000062000804017f */
[----:B------:R-:W-:Y:S05]  /*b5c0*/  @!P0 BRA `(.L_x_11410) ;  /* 0x0000000000048947 */ /* 0x000fea0003800000 */
[----:B------:R-:W-:Y:S01]  /*b5d0*/  BPT.TRAP 0x1 ;  /* 0x000000040000795c */ /* 0x000fe20000300000 */
.L_x_11410:
[----:B------:R-:W2:Y:S02]  /*b5e0*/  S2R R4, SR_TID.X ;  /* 0x0000000000047919 */ /* 0x000ea40000002100 */
[----:B--2---:R-:W-:-:S04]  /*b5f0*/  LOP3.LUT R4, R4, 0x7f, RZ, 0xc0, !PT ;  /* 0x0000007f04047812 */ /* 0x004fc800078ec0ff */
[----:B------:R-:W-:Y:S01]  /*b600*/  ISETP.NE.AND P1, PT, R4, RZ, PT ;  /* 0x000000ff0400720c */ /* 0x000fe20003f25270 */
[----:B-1----:R-:W-:-:S12]  /*b610*/  @P2 BRA `(.L_x_11411) ;  /* 0x0000000000082947 */ /* 0x002fd80003800000 */
[----:B------:R-:W1:Y:S02]  /*b620*/  SYNCS.PHASECHK.TRANS64.TRYWAIT P2, [R3+URZ+0x2d830], R0 ;  /* 0x02d83000030075a7 */ /* 0x000e64000804017f */
[----:B-1----:R-:W-:Y:S05]  /*b630*/  @!P2 BRA `(.L_x_11412) ;  /* 0x000001740028a947 */ /* 0x002fea0003800000 */
.L_x_11411:
[----:B------:R-:W-:Y:S05]  /*b640*/  WARPSYNC.ALL ;  /* 0x0000000000007948 */ /* 0x000fea0003800000 */
[----:B01----:R-:W-:Y:S01]  /*b650*/  VIADD R0, R2, 0x15400 ;  /* 0x0001540002007836 */ /* 0x003fe20000000000 */
[----:B------:R-:W-:-:S04]  /*b660*/  LOP3.LUT R12, R44, 0x10000, RZ, 0xfc, !PT ;  /* 0x000100002c0c7812 */ /* 0x000fc800078efcff */
[----:B------:R-:W-:-:S04]  /*b670*/  SHF.R.U32.HI R0, RZ, 0x4, R0 ;  /* 0x00000004ff007819 */ /* 0x000fc80000011600 */
[----:B------:R-:W-:-:S04]  /*b680*/  LOP3.LUT R0, R0, 0x3fff, RZ, 0xc0, !PT ;  /* 0x00003fff00007812 */ /* 0x000fc800078ec0ff */
[----:B------:R-:W-:Y:S01]  /*b690*/  LOP3.LUT R4, R0, 0x10000, RZ, 0xfc, !PT ;  /* 0x0001000000047812 */ /* 0x000fe200078efcff */
[----:B------:R-:W-:Y:S02]  /*b6a0*/  IMAD.MOV.U32 R13, RZ, RZ, -0x7fffffe0 ;  /* 0x80000020ff0d7424 */ /* 0x000fe400078e00ff */
[----:B------:R-:W-:Y:S01]  /*b6b0*/  IMAD.MOV.U32 R5, RZ, RZ, -0x7fffffe0 ;  /* 0x80000020ff057424 */ /* 0x000fe200078e00ff */
[C---:B------:R-:W-:Y:S01]  /*b6c0*/  R2UR UR4, R12.reuse ;  /* 0x000000000c0472ca */ /* 0x040fe200000e0000 */
[----:B------:R0:W-:Y:S01]  /*b6d0*/  STL [R1+0x8], R4 ;  /* 0x0000080401007387 */ /* 0x0001e20000100800 */
[----:B------:R-:W-:Y:S01]  /*b6e0*/  R2UR UR5, R13 ;  /* 0x000000000d0572ca */ /* 0x000fe200000e0000 */
[----:B-----5:R-:W-:Y:S01]  /*b6f0*/  WARPGROUP.ARRIVE ;  /* 0x00000000000079c5 */ /* 0x020fe20000000000 */
[----:B------:R-:W-:Y:S01]  /*b700*/  R2UR UR7, R5 ;  /* 0x00000000050772ca */ /* 0x000fe200000e0000 */
[----:B------:R-:W-:Y:S01]  /*b710*/  VIADD R152, R12, 0x2 ;  /* 0x000000020c987836 */ /* 0x000fe20000000000 */
[----:B------:R-:W2:Y:S01]  /*b720*/  LDL R8, [R1+0x44] ;  /* 0x0000440001087983 */ /* 0x000ea20000100800 */
[----:B------:R-:W-:Y:S01]  /*b730*/  IMAD.MOV.U32 R153, RZ, RZ, -0x7fffffe0 ;  /* 0x80000020ff997424 */ /* 0x000fe200078e00ff */
[----:B------:R-:W1:Y:S01]  /*b740*/  LDC R0, c[0x0][0x448] ;  /* 0x00011200ff007b82 */ /* 0x000e620000000800 */
[----:B------:R-:W-:Y:S01]  /*b750*/  IMAD.MOV.U32 R7, RZ, RZ, -0x7fffffe0 ;  /* 0x80000020ff077424 */ /* 0x000fe200078e00ff */
[----:B------:R-:W2:Y:S01]  /*b760*/  LDL R91, [R1+0x1c] ;  /* 0x00001c00015b7983 */ /* 0x000ea20000100800 */
[----:B0-----:R-:W-:-:S05]  /*b770*/  IMAD R4, R16, 0x600, R4 ;  /* 0x0000060010047824 */ /* 0x001fca00078e0204 */
[----:B------:R-:W-:-:S13]  /*b780*/  R2UR UR6, R4 ;  /* 0x00000000040672ca */ /* 0x000fda00000e0000 */
[----:B------:R-:W-:Y:S01]  /*b790*/  HGMMA.64x128x16.F32 R24, gdesc[UR4], RZ, !UPT, gsb0 ;  /* 0x01e00000041879f0 */ /* 0x000fe2000c0008ff */
[----:B------:R-:W-:Y:S01]  /*b7a0*/  VIADD R6, R4, 0x2 ;  /* 0x0000000204067836 */ /* 0x000fe20000000000 */
[----:B------:R-:W-:Y:S02]  /*b7b0*/  R2UR UR4, R152 ;  /* 0x00000000980472ca */ /* 0x000fe400000e0000 */
[----:B------:R-:W-:Y:S02]  /*b7c0*/  R2UR UR5, R153 ;  /* 0x00000000990572ca */ /* 0x000fe400000e0000 */
[----:B------:R-:W-:Y:S02]  /*b7d0*/  R2UR UR6, R6 ;  /* 0x00000000060672ca */ /* 0x000fe400000e0000 */
[----:B------:R-:W-:Y:S01]  /*b7e0*/  R2UR UR7, R7 ;  /* 0x00000000070772ca */ /* 0x000fe200000e0000 */
[----:B------:R-:W-:Y:S02]  /*b7f0*/  VIADD R150, R12, 0x300 ;  /* 0x000003000c967836 */ /* 0x000fe40000000000 */
[----:B------:R-:W-:-:S02]  /*b800*/  VIADD R6, R4, 0x200 ;  /* 0x0000020004067836 */ /* 0x000fc40000000000 */
[----:B------:R-:W-:Y:S02]  /*b810*/  IMAD.MOV.U32 R151, RZ, RZ, -0x7fffffe0 ;  /* 0x80000020ff977424 */ /* 0x000fe400078e00ff */
[----:B------:R-:W-:Y:S01]  /*b820*/  IMAD.MOV.U32 R7, RZ, RZ, -0x7fffffe0 ;  /* 0x80000020ff077424 */ /* 0x000fe200078e00ff */
[----:B------:R-:W-:Y:S02]  /*b830*/  WARPGROUP.DEPBAR.LE gsb0, 0x0 ;  /* 0x00008000000079c5 */ /* 0x000fe40000010000 */
[----:B------:R-:W-:-:S06]  /*b840*/  WARPGROUP.ARRIVE ;  /* 0x00000000000079c5 */ /* 0x000fcc0000000000 */
[----:B------:R-:W-:Y:S01]  /*b850*/  HGMMA.64x128x16.F32 R24, gdesc[UR4], R24, gsb0 ;  /* 0x01e00000041879f0 */ /* 0x000fe20008000818 */
        /* <DEDUP_REMOVED lines=36> */
[----:B------:R-:W-:Y:S02]  /*baa0*/  R2UR UR7, R5 ;  /* 0x00000000050772ca */ /* 0x000fe400000e0000 */
[----:B-1----:R-:W-:-:S13]  /*bab0*/  ISETP.NE.AND P2, PT, R0, 0x1, PT ;  /* 0x000000010000780c */ /* 0x002fda0003f45270 */
[----:B------:R-:W0:Y:S08]  /*bac0*/  @P2 LDC R5, c[0x0][0x44c] ;  /* 0x00011300ff052b82 */ /* 0x000e300000000800 */
[----:B------:R-:W1:Y:S01]  /*bad0*/  @P2 LDC R7, c[0x0][0x450] ;  /* 0x00011400ff072b82 */ /* 0x000e620000000800 */
[----:B--2---:R-:W-:Y:S02]  /*bae0*/  IMAD.IADD R8, R8, 0x1, R91 ;  /* 0x0000000108087824 */ /* 0x004fe400078e025b */
[----:B------:R-:W-:Y:S01]  /*baf0*/  IMAD.MOV.U32 R9, RZ, RZ, -0x80 ;  /* 0xffffff80ff097424 */ /* 0x000fe200078e00ff */
[----:B------:R-:W-:-:S02]  /*bb00*/  WARPGROUP.DEPBAR.LE gsb0, 0x0 ;  /* 0x00008000000079c5 */ /* 0x000fc40000010000 */
[----:B------:R-:W-:-:S06]  /*bb10*/  WARPGROUP.ARRIVE ;  /* 0x00000000000079c5 */ /* 0x000fcc0000000000 */
[----:B------:R-:W-:Y:S01]  /*bb20*/  HGMMA.64x128x16.F32 R24, gdesc[UR4], R24, gsb0 ;  /* 0x01e00000041879f0 */ /* 0x000fe20008000818 */
[----:B0-----:R-:W-:Y:S01]  /*bb30*/  @P2 IMAD.HI.U32 R0, R8, R5, RZ ;  /* 0x0000000508002227 */ /* 0x001fe200078e00ff */
[----:B------:R-:W-:Y:S01]  /*bb40*/  ULDC.64 UR4, c[0x0][0x9e0] ;  /* 0x0002780000047ab9 */ /* 0x000fe20000000a00 */
[----:B------:R-:W-:-:S03]  /*bb50*/  ULDC UR6, c[0x0][0x9dc] ;  /* 0x0002770000067ab9 */ /* 0x000fc60000000800 */
[----:B-1----:R-:W-:Y:S01]  /*bb60*/  @P2 SHF.R.U32.HI R8, RZ, R7, R0 ;  /* 0x00000007ff082219 */ /* 0x002fe20000011600 */
[----:B------:R-:W-:Y:S01]  /*bb70*/  IMAD R9, R88, R9, 0x80 ;  /* 0x0000008058097424 */ /* 0x000fe200078e0209 */
[----:B------:R-:W-:-:S03]  /*bb80*/  UISETP.GE.AND UP0, UPT, UR5, 0x1, UPT ;  /* 0x000000010500788c */ /* 0x000fc6000bf06270 */
[----:B------:R-:W0:Y:S01]  /*bb90*/  SHFL.IDX PT, R11, R8, RZ, 0x1c1f ;  /* 0x001c1fff080b7589 */ /* 0x000e2200000e0000 */
[----:B------:R-:W-:Y:S02]  /*bba0*/  @!P1 VIADD R0, R3, 0x2d840 ;  /* 0x0002d84003009836 */ /* 0x000fe40000000000 */
[----:B------:R-:W-:Y:S01]  /*bbb0*/  VIADD R4, R9, 0x1 ;  /* 0x0000000109047836 */ /* 0x000fe20000000000 */
[----:B------:R-:W-:Y:S01]  /*bbc0*/  PLOP3.LUT P3, PT, PT, PT, UP0, 0x40, 0x0 ;  /* 0x000000000000781c */ /* 0x000fe20003f6e808 */
[----:B------:R-:W-:Y:S01]  /*bbd0*/  IMAD.U32 R10, RZ, RZ, UR6 ;  /* 0x00000006ff0a7e24 */ /* 0x000fe2000f8e00ff */
[----:B------:R-:W-:Y:S01]  /*bbe0*/  @!P1 PRMT R0, RZ, 0x654, R0 ;  /* 0x00000654ff009816 */ /* 0x000fe20000000000 */
[----:B------:R-:W-:-:S03]  /*bbf0*/  IMAD R3, R139, -0x2, R4 ;  /* 0xfffffffe8b037824 */ /* 0x000fc600078e0204 */
[----:B------:R-:W-:Y:S02]  /*bc00*/  LOP3.LUT R4, RZ, R10, RZ, 0x33, !PT ;  /* 0x0000000aff047212 */ /* 0x000fe400078e33ff */
[----:B------:R-:W-:-:S05]  /*bc10*/  IADD3 R3, -R22, R3, R138 ;  /* 0x0000000316037210 */ /* 0x000fca0007ffe18a */
[C---:B------:R-:W-:Y:S02]  /*bc20*/  VIADD R6, R3.reuse, UR4 ;  /* 0x0000000403067c36 */ /* 0x040fe40008000000 */
[----:B------:R-:W-:Y:S01]  /*bc30*/  IMAD.IADD R5, R3, 0x1, R4 ;  /* 0x0000000103057824 */ /* 0x000fe200078e0204 */
[----:B------:R-:W-:Y:S01]  /*bc40*/  LEA R4, R88, 0xffffff80, 0x7 ;  /* 0xffffff8058047811 */ /* 0x000fe200078e38ff */
[----:B------:R-:W-:Y:S02]  /*bc50*/  WARPGROUP.DEPBAR.LE gsb0, 0x0 ;  /* 0x00008000000079c5 */ /* 0x000fe40000010000 */
[----:B------:R1:W-:Y:S02]  /*bc60*/  @!P1 SYNCS.ARRIVE.TRANS64.RED.A1T0 RZ, [R0+URZ], RZ ;  /* 0x000000ff00ff99a7 */ /* 0x0003e4000810043f */
[----:B-1----:R-:W-:-:S04]  /*bc70*/  IMAD.IADD R0, R138, 0x1, R9 ;  /* 0x000000018a007824 */ /* 0x002fc800078e0209 */
[----:B------:R-:W-:Y:S02]  /*bc80*/  IMAD R7, R139, -0x2, R0 ;  /* 0xfffffffe8b077824 */ /* 0x000fe400078e0200 */
[----:B0-----:R-:W-:-:S03]  /*bc90*/  IMAD.IADD R0, R5, 0x1, R11 ;  /* 0x0000000105007824 */ /* 0x001fc600078e020b */
[----:B------:R-:W-:Y:S01]  /*bca0*/  VIADDMNMX R3, R11, R6, R7, PT ;  /* 0x000000060b037246 */ /* 0x000fe20003800107 */
        /* <DEDUP_REMOVED lines=13> */
.L_x_11415:
[----:B------:R-:W-:-:S06]  /*bd80*/  UISETP.NE.AND UP1, UPT, UR5, 0x1, UPT ;  /* 0x000000010500788c */ /* 0x000fcc000bf25270 */
[----:B------:R-:W-:-:S05]  /*bd90*/  PLOP3.LUT P3, PT, PT, PT, UP1, 0x80, 0x0 ;  /* 0x000000000000781c */ /* 0x000fca0003f6f018 */
[----:B------:R-:W-:-:S08]  /*bda0*/  @UP1 ULDC.64 UR6, c[0x0][0x9e8] ;  /* 0x00027a0000061ab9 */ /* 0x000fd00000000a00 */
[----:B------:R-:W-:-:S05]  /*bdb0*/  @P3 IMAD.HI.U32 R20, R11, UR6, RZ ;  /* 0x000000060b143c27 */ /* 0x000fca000f8e00ff */
[----:B------:R-:W-:-:S07]  /*bdc0*/  @P3 SHF.R.U32.HI R11, RZ, UR7, R20 ;  /* 0x00000007ff0b3c19 */ /* 0x000fce0008011614 */
.L_x_11416:
[----:B------:R-:W-:Y:S05]  /*bdd0*/  BSYNC B0 ;  /* 0x0000000000007941 */ /* 0x000fea0003800000 */
.L_x_11414:
[----:B------:R-:W-:-:S04]  /*bde0*/  IMAD R20, R11, UR5, -R4 ;  /* 0x000000050b147c24 */ /* 0x000fc8000f8e0a04 */
[----:B------:R-:W-:-:S05]  /*bdf0*/  IMAD R20, R139, -0x2, R20 ;  /* 0xfffffffe8b147824 */ /* 0x000fca00078e0214 */
[----:B------:R-:W-:Y:S02]  /*be00*/  VIMNMX R0, R0, R20, !PT ;  /* 0x0000001400007248 */ /* 0x000fe40007fe0100 */
[----:B------:R-:W-:-:S07]  /*be10*/  VIADDMNMX R3, R20, UR5, R3, PT ;  /* 0x0000000514037c46 */ /* 0x000fce000b800103 */
.L_x_11413:
[C---:B------:R-:W-:Y:S02]  /*be20*/  ISETP.GE.AND P3, PT, R9.reuse, 0x2, PT ;  /* 0x000000020900780c */ /* 0x040fe40003f66270 */
[----:B------:R-:W-:Y:S02]  /*be30*/  ISETP.GE.AND P5, PT, R9, 0x9, PT ;  /* 0x000000090900780c */ /* 0x000fe40003fa6270 */
[----:B------:R-:W-:Y:S02]  /*be40*/  ISETP.GT.AND P4, PT, R0, 0x1, !P3 ;  /* 0x000000010000780c */ /* 0x000fe40005f84270 */
[----:B------:R-:W-:Y:S02]  /*be50*/  LOP3.LUT R23, R23, 0xfffffffd, RZ, 0xc0, !PT ;  /* 0xfffffffd17177812 */ /* 0x000fe400078ec0ff */
[----:B------:R-:W-:-:S04]  /*be60*/  ISETP.LT.OR P4, PT, R3, 0x2, P4 ;  /* 0x000000020300780c */ /* 0x000fc80002781670 */
[----:B------:R-:W-:Y:S02]  /*be70*/  FSEL R25, R25, -INF , !P4 ;  /* 0xff80000019197808 */ /* 0x000fe40006000000 */
[----:B------:R-:W-:Y:S02]  /*be80*/  ISETP.GT.AND P4, PT, R0, 0x8, !P5 ;  /* 0x000000080000780c */ /* 0x000fe40006f84270 */
[----:B------:R-:W-:Y:S02]  /*be90*/  @P5 LOP3.LUT R23, R23, 0x2, RZ, 0xfc, !PT ;  /* 0x0000000217175812 */ /* 0x000fe400078efcff */
        /* <DEDUP_REMOVED lines=196> */
.L_x_11419:
[----:B------:R-:W-:-:S06]  /*cae0*/  UISETP.NE.AND UP1, UPT, UR5, 0x1, UPT ;  /* 0x000000010500788c */ /* 0x000fcc000bf25270 */
[----:B------:R-:W-:-:S05]  /*caf0*/  PLOP3.LUT P6, PT, PT, PT, UP1, 0x80, 0x0 ;  /* 0x000000000000781c */ /* 0x000fca0003fcf018 */
[----:B------:R-:W-:-:S08]  /*cb00*/  @UP1 ULDC.64 UR6, c[0x0][0x9e8] ;  /* 0x00027a0000061ab9 */ /* 0x000fd00000000a00 */
[----:B------:R-:W-:Y:S01]  /*cb10*/  @P6 IMAD.HI.U32 R0, R3, UR6, RZ ;  /* 0x0000000603006c27 */ /* 0x000fe2000f8e00ff */
[----:B------:R-:W-:-:S13]  /*cb20*/  PLOP3.LUT P6, PT, PT, PT, UP1, 0x80, 0x0 ;  /* 0x000000000000781c */ /* 0x000fda0003fcf018 */
[----:B------:R-:W-:-:S07]  /*cb30*/  @P6 SHF.R.U32.HI R3, RZ, UR7, R0 ;  /* 0x00000007ff036c19 */ /* 0x000fce0008011600 */
.L_x_11420:
[----:B------:R-:W-:Y:S05]  /*cb40*/  BSYNC B0 ;  /* 0x0000000000007941 */ /* 0x000fea0003800000 */
.L_x_11418:
[----:B------:R-:W-:-:S04]  /*cb50*/  IMAD R4, R3, UR5, -R4 ;  /* 0x0000000503047c24 */ /* 0x000fc8000f8e0a04 */
[----:B------:R-:W-:-:S05]  /*cb60*/  IMAD R4, R139, -0x2, R4 ;  /* 0xfffffffe8b047824 */ /* 0x000fca00078e0204 */
[----:B------:R-:W-:Y:S02]  /*cb70*/  VIMNMX R5, R5, R4, !PT ;  /* 0x0000000405057248 */ /* 0x000fe40007fe0100 */
[----:B------:R-:W-:-:S07]  /*cb80*/  VIADDMNMX R6, R4, UR5, R6, PT ;  /* 0x0000000504067c46 */ /* 0x000fce000b800106 */
.L_x_11417:
[----:B------:R-:W-:Y:S01]  /*cb90*/  ISETP.GT.AND P3, PT, R5, 0x1, !P3 ;  /* 0x000000010500780c */ /* 0x000fe20005f64270 */
[----:B------:R-:W-:Y:S01]  /*cba0*/  ULDC UR39, c[0x0][0x988] ;  /* 0x0002620000277ab9 */ /* 0x000fe20000000800 */
[----:B------:R-:W2:Y:S01]  /*cbb0*/  LDL R93, [R1+0x20] ;  /* 0x00002000015d7983 */ /* 0x000ea20000100800 */
[----:B------:R-:W-:Y:S02]  /*cbc0*/  LOP3.LUT P6, RZ, R23, 0x2000000, RZ, 0xc0, !PT ;  /* 0x0200000017ff7812 */ /* 0x000fe400078cc0ff */
        /* <DEDUP_REMOVED lines=28> */
[C---:B------:R-:W-:Y:S02]  /*cd90*/  ISETP.LT.OR P3, PT, R6.reuse, 0x12, P3 ;  /* 0x000000120600780c */ /* 0x040fe40001f61670 */
[----:B------:R-:W-:Y:S02]  /*cda0*/  FMNMX.FTZ R3, R49, R0, !PT ;  /* 0x0000000031037209 */ /* 0x000fe40007810000 */
[----:B------:R-:W-:Y:S02]  /*cdb0*/  FSEL R35, R35, -INF , !P3 ;  /* 0xff80000023237808 */ /* 0x000fe40005800000 */
[----:B------:R-:W-:Y:S02]  /*cdc0*/  ISETP.GT.AND P3, PT, R5, 0x18, !P6 ;  /* 0x000000180500780c */ /* 0x000fe40007764270 */
[----:B------:R-:W-:Y:S02]  /*cdd0*/  LOP3.LUT P6, RZ, R23, 0x4000, RZ, 0xc0, !PT ;  /* 0x0000400017ff7812 */ /* 0x000fe400078cc0ff */
        /* <DEDUP_REMOVED lines=43> */
[----:B------:R-:W-:Y:S01]  /*d090*/  ISETP.GT.AND P4, PT, R5, 0x71, !P4 ;  /* 0x000000710500780c */ /* 0x000fe20006784270 */
[----:B------:R-:W0:Y:S01]  /*d0a0*/  SHFL.BFLY PT, R3, R4, 0x2, 0x1f ;  /* 0x0c401f0004037f89 */ /* 0x000e2200000e0000 */
[----:B------:R-:W-:Y:S02]  /*d0b0*/  FSEL R50, R50, -INF , !P3 ;  /* 0xff80000032327808 */ /* 0x000fe40005800000 */
[----:B------:R-:W-:Y:S02]  /*d0c0*/  LOP3.LUT P3, RZ, R23, 0x40000, RZ, 0xc0, !PT ;  /* 0x0004000017ff7812 */ /* 0x000fe4000786c0ff */
[C---:B------:R-:W-:Y:S02]  /*d0d0*/  ISETP.GT.AND P5, PT, R5.reuse, 0x78, !P5 ;  /* 0x000000780500780c */ /* 0x040fe40006fa4270 */
[----:B------:R-:W-:Y:S02]  /*d0e0*/  ISETP.GT.AND P3, PT, R5, 0x31, !P3 ;  /* 0x000000310500780c */ /* 0x000fe40005f64270 */
[----:B------:R-:W-:-:S02]  /*d0f0*/  ISETP.LT.OR P4, PT, R6, 0x72, P4 ;  /* 0x000000720600780c */ /* 0x000fc40002781670 */
[C---:B------:R-:W-:Y:S02]  /*d100*/  ISETP.LT.OR P3, PT, R6.reuse, 0x32, P3 ;  /* 0x000000320600780c */ /* 0x040fe40001f61670 */
[----:B------:R-:W-:Y:S02]  /*d110*/  ISETP.LT.OR P5, PT, R6, 0x79, P5 ;  /* 0x000000790600780c */ /* 0x000fe40002fa1670 */
[----:B------:R-:W-:Y:S02]  /*d120*/  FSEL R51, R51, -INF , !P3 ;  /* 0xff80000033337808 */ /* 0x000fe40005800000 */
[----:B------:R-:W-:Y:S02]  /*d130*/  LOP3.LUT P3, RZ, R23, 0x20000, RZ, 0xc0, !PT ;  /* 0x0002000017ff7812 */ /* 0x000fe4000786c0ff */
[----:B------:R-:W-:Y:S02]  /*d140*/  FSEL R83, R83, -INF , !P4 ;  /* 0xff80000053537808 */ /* 0x000fe40006000000 */
[----:B------:R-:W-:-:S02]  /*d150*/  ISETP.GT.AND P3, PT, R5, 0x38, !P3 ;  /* 0x000000380500780c */ /* 0x000fc40005f64270 */
[----:B------:R-:W-:Y:S02]  /*d160*/  FSEL R89, R86, -INF , !P5 ;  /* 0xff80000056597808 */ /* 0x000fe40006800000 */
[----:B------:R-:W-:Y:S02]  /*d170*/  ISETP.LT.OR P3, PT, R6, 0x39, P3 ;  /* 0x000000390600780c */ /* 0x000fe40001f61670 */
[----:B0-----:R-:W-:Y:S02]  /*d180*/  FMNMX.FTZ R7, R4, R3, !PT ;  /* 0x0000000304077209 */ /* 0x001fe40007810000 */
[----:B------:R-:W-:Y:S02]  /*d190*/  FSEL R54, R54, -INF , !P3 ;  /* 0xff80000036367808 */ /* 0x000fe40005800000 */
[----:B------:R-:W-:Y:S01]  /*d1a0*/  LOP3.LUT P3, RZ, R23, 0x10000, RZ, 0xc0, !PT ;  /* 0x0001000017ff7812 */ /* 0x000fe2000786c0ff */
[----:B------:R-:W0:Y:S03]  /*d1b0*/  SHFL.BFLY PT, R0, R7, 0x1, 0x1f ;  /* 0x0c201f0007007f89 */ /* 0x000e2600000e0000 */
[----:B------:R-:W-:-:S04]  /*d1c0*/  ISETP.GT.AND P3, PT, R5, 0x39, !P3 ;  /* 0x000000390500780c */ /* 0x000fc80005f64270 */
[----:B------:R-:W-:-:S04]  /*d1d0*/  ISETP.LT.OR P3, PT, R6, 0x3a, P3 ;  /* 0x0000003a0600780c */ /* 0x000fc80001f61670 */
[----:B------:R-:W-:Y:S02]  /*d1e0*/  FSEL R55, R55, -INF , !P3 ;  /* 0xff80000037377808 */ /* 0x000fe40005800000 */
[----:B------:R-:W-:-:S04]  /*d1f0*/  LOP3.LUT P3, RZ, R23, 0x8000, RZ, 0xc0, !PT ;  /* 0x0000800017ff7812 */ /* 0x000fc8000786c0ff */
[----:B------:R-:W-:-:S04]  /*d200*/  ISETP.GT.AND P3, PT, R5, 0x40, !P3 ;  /* 0x000000400500780c */ /* 0x000fc80005f64270 */
[----:B------:R-:W-:Y:S02]  /*d210*/  ISETP.LT.OR P3, PT, R6, 0x41, P3 ;  /* 0x000000410600780c */ /* 0x000fe40001f61670 */
[----:B0-----:R-:W-:Y:S02]  /*d220*/  FMNMX.FTZ R0, R7, R0, !PT ;  /* 0x0000000007007209 */ /* 0x001fe40007810000 */
[----:B------:R-:W-:Y:S02]  /*d230*/  FSEL R58, R58, -INF , !P3 ;  /* 0xff8000003a3a7808 */ /* 0x000fe40005800000 */
[----:B------:R-:W-:Y:S01]  /*d240*/  ISETP.GT.AND P3, PT, R5, 0x41, !P6 ;  /* 0x000000410500780c */ /* 0x000fe20007764270 */
[----:B------:R-:W-:Y:S01]  /*d250*/  FMUL.FTZ R3, R0, UR39 ;  /* 0x0000002700037c20 */ /* 0x000fe20008410000 */
[----:B------:R-:W-:Y:S02]  /*d260*/  LOP3.LUT P6, RZ, R23, 0x8, RZ, 0xc0, !PT ;  /* 0x0000000817ff7812 */ /* 0x000fe400078cc0ff */
        /* <DEDUP_REMOVED lines=54> */
[--C-:B------:R-:W-:Y:S01]  /*d5d0*/  FFMA.FTZ R9, R25, UR39, -R3.reuse ;  /* 0x0000002719097c23 */ /* 0x100fe20008010803 */
[----:B------:R-:W-:Y:S01]  /*d5e0*/  FSEL R26, R26, -INF , !P3 ;  /* 0xff8000001a1a7808 */ /* 0x000fe20005800000 */
        /* <DEDUP_REMOVED lines=32> */
[--C-:B------:R-:W-:Y:S01]  /*d7f0*/  FFMA.FTZ R41, R64, UR39, -R3.reuse ;  /* 0x0000002740297c23 */ /* 0x100fe20008010803 */
[----:B------:R-:W-:-:S02]  /*d800*/  FFMA.FTZ R64, R77, UR39, -R3 ;  /* 0x000000274d407c23 */ /* 0x000fc40008010803 */
[----:B------:R-:W-:-:S03]  /*d810*/  FMNMX.FTZ R7, R43, R4, !PT ;  /* 0x000000042b077209 */ /* 0x000fc60007810000 */
[----:B------:R-:W3:Y:S01]  /*d820*/  MUFU.EX2 R21, R21 ;  /* 0x0000001500157308 */ /* 0x000ee20000000800 */
[----:B------:R-:W-:-:S04]  /*d830*/  FMNMX.FTZ R4, R46, R7, !PT ;  /* 0x000000072e047209 */ /* 0x000fc80007810000 */
[----:B------:R-:W-:-:S03]  /*d840*/  FMNMX.FTZ R7, R47, R4, !PT ;  /* 0x000000042f077209 */ /* 0x000fc60007810000 */
[----:B------:R-:W4:Y:S01]  /*d850*/  MUFU.EX2 R28, R28 ;  /* 0x0000001c001c7308 */ /* 0x000f220000000800 */
[----:B------:R-:W-:-:S04]  /*d860*/  FMNMX.FTZ R4, R50, R7, !PT ;  /* 0x0000000732047209 */ /* 0x000fc80007810000 */
[----:B------:R-:W-:-:S03]  /*d870*/  FMNMX.FTZ R7, R51, R4, !PT ;  /* 0x0000000433077209 */ /* 0x000fc60007810000 */
[----:B------:R-:W5:Y:S01]  /*d880*/  MUFU.EX2 R25, R25 ;  /* 0x0000001900197308 */ /* 0x000f620000000800 */
[----:B------:R-:W-:-:S04]  /*d890*/  FMNMX.FTZ R4, R54, R7, !PT ;  /* 0x0000000736047209 */ /* 0x000fc80007810000 */
[----:B------:R-:W-:-:S03]  /*d8a0*/  FMNMX.FTZ R7, R55, R4, !PT ;  /* 0x0000000437077209 */ /* 0x000fc60007810000 */
[----:B------:R-:W2:Y:S01]  /*d8b0*/  MUFU.EX2 R29, R29 ;  /* 0x0000001d001d7308 */ /* 0x000ea20000000800 */
[----:B------:R-:W-:-:S04]  /*d8c0*/  FMNMX.FTZ R4, R58, R7, !PT ;  /* 0x000000073a047209 */ /* 0x000fc80007810000 */
[----:B------:R-:W-:-:S03]  /*d8d0*/  FMNMX.FTZ R7, R59, R4, !PT ;  /* 0x000000043b077209 */ /* 0x000fc60007810000 */
[----:B------:R-:W2:Y:S01]  /*d8e0*/  MUFU.EX2 R32, R32 ;  /* 0x0000002000207308 */ /* 0x000ea20000000800 */
[----:B------:R-:W-:-:S04]  /*d8f0*/  FMNMX.FTZ R4, R62, R7, !PT ;  /* 0x000000073e047209 */ /* 0x000fc80007810000 */
[----:B------:R-:W-:-:S03]  /*d900*/  FMNMX.FTZ R7, R63, R4, !PT ;  /* 0x000000043f077209 */ /* 0x000fc60007810000 */
[----:B------:R-:W2:Y:S01]  /*d910*/  MUFU.EX2 R33, R33 ;  /* 0x0000002100217308 */ /* 0x000ea20000000800 */
[----:B------:R-:W-:-:S04]  /*d920*/  FMNMX.FTZ R4, R66, R7, !PT ;  /* 0x0000000742047209 */ /* 0x000fc80007810000 */
[----:B------:R-:W-:Y:S01]  /*d930*/  FMNMX.FTZ R11, R67, R4, !PT ;  /* 0x00000004430b7209 */ /* 0x000fe20007810000 */
[--C-:B------:R-:W-:Y:S01]  /*d940*/  FFMA.FTZ R4, R52, UR39, -R3.reuse ;  /* 0x0000002734047c23 */ /* 0x100fe20008010803 */
[----:B------:R-:W-:Y:S01]  /*d950*/  FFMA.FTZ R52, R69, UR39, -R3 ;  /* 0x0000002745347c23 */ /* 0x000fe20008010803 */
[----:B------:R0:W-:Y:S01]  /*d960*/  MUFU.EX2 R7, R49 ;  /* 0x0000003100077308 */ /* 0x0001e20000000800 */
[----:B------:R-:W-:-:S04]  /*d970*/  FMNMX.FTZ R20, R70, R11, !PT ;  /* 0x0000000b46147209 */ /* 0x000fc80007810000 */
[----:B------:R-:W-:-:S03]  /*d980*/  FMNMX.FTZ R11, R71, R20, !PT ;  /* 0x00000014470b7209 */ /* 0x000fc60007810000 */
[----:B------:R-:W2:Y:S01]  /*d990*/  MUFU.EX2 R90, R90 ;  /* 0x0000005a005a7308 */ /* 0x000ea20000000800 */
[----:B------:R-:W-:Y:S01]  /*d9a0*/  FMNMX.FTZ R20, R74, R11, !PT ;  /* 0x0000000b4a147209 */ /* 0x000fe20007810000 */
[----:B0-----:R-:W-:-:S03]  /*d9b0*/  FFMA.FTZ R49, R68, UR39, -R3 ;  /* 0x0000002744317c23 */ /* 0x001fc60008010803 */
[----:B------:R-:W-:-:S03]  /*d9c0*/  FMNMX.FTZ R37, R75, R20, !PT ;  /* 0x000000144b257209 */ /* 0x000fc60007810000 */
[----:B------:R0:W-:Y:S01]  /*d9d0*/  MUFU.EX2 R11, R53 ;  /* 0x00000035000b7308 */ /* 0x0001e20000000800 */
[----:B------:R-:W-:-:S04]  /*d9e0*/  FMNMX.FTZ R20, R78, R37, !PT ;  /* 0x000000254e147209 */ /* 0x000fc80007810000 */
[----:B------:R-:W-:-:S03]  /*d9f0*/  FMNMX.FTZ R5, R79, R20, !PT ;  /* 0x000000144f057209 */ /* 0x000fc60007810000 */
[----:B------:R1:W-:Y:S01]  /*da00*/  MUFU.EX2 R37, R40 ;  /* 0x0000002800257308 */ /* 0x0003e20000000800 */
[----:B------:R-:W-:Y:S01]  /*da10*/  FMNMX.FTZ R20, R82, R5, !PT ;  /* 0x0000000552147209 */ /* 0x000fe20007810000 */
[----:B0-----:R-:W-:-:S03]  /*da20*/  FFMA.FTZ R53, R72, UR39, -R3 ;  /* 0x0000002748357c23 */ /* 0x001fc60008010803 */
[----:B------:R-:W-:-:S03]  /*da30*/  FMNMX.FTZ R20, R83, R20, !PT ;  /* 0x0000001453147209 */ /* 0x000fc60007810000 */
[----:B------:R-:W-:Y:S01]  /*da40*/  MUFU.EX2 R44, R44 ;  /* 0x0000002c002c7308 */ /* 0x000fe20000000800 */
[----:B------:R-:W-:-:S04]  /*da50*/  FMNMX.FTZ R20, R89, R20, !PT ;  /* 0x0000001459147209 */ /* 0x000fc80007810000 */
[----:B------:R-:W-:-:S03]  /*da60*/  FMNMX.FTZ R20, R87, R20, !PT ;  /* 0x0000001457147209 */ /* 0x000fc60007810000 */
[----:B------:R-:W-:Y:S02]  /*da70*/  MUFU.EX2 R45, R45 ;  /* 0x0000002d002d7308 */ /* 0x000fe40000000800 */
[----:B------:R-:W1:Y:S06]  /*da80*/  SHFL.BFLY PT, R5, R20, 0x2, 0x1f ;  /* 0x0c401f0014057f89 */ /* 0x000e6c00000e0000 */
[----:B------:R-:W-:Y:S08]  /*da90*/  MUFU.EX2 R36, R36 ;  /* 0x0000002400247308 */ /* 0x000ff00000000800 */
[----:B------:R-:W-:Y:S08]  /*daa0*/  MUFU.EX2 R4, R4 ;  /* 0x0000000400047308 */ /* 0x000ff00000000800 */
[----:B------:R-:W-:Y:S01]  /*dab0*/  MUFU.EX2 R56, R56 ;  /* 0x0000003800387308 */ /* 0x000fe20000000800 */
[----:B-1----:R-:W-:Y:S01]  /*dac0*/  FMNMX.FTZ R40, R20, R5, !PT ;  /* 0x0000000514287209 */ /* 0x002fe20007810000 */
[--C-:B------:R-:W-:Y:S01]  /*dad0*/  FFMA.FTZ R5, R80, UR39, -R3.reuse ;  /* 0x0000002750057c23 */ /* 0x100fe20008010803 */
[----:B------:R-:W-:-:S03]  /*dae0*/  FFMA.FTZ R20, R81, UR39, -R3 ;  /* 0x0000002751147c23 */ /* 0x000fc60008010803 */
[----:B------:R-:W0:Y:S02]  /*daf0*/  SHFL.BFLY PT, R65, R40, 0x1, 0x1f ;  /* 0x0c201f0028417f89 */ /* 0x000e2400000e0000 */
[----:B------:R-:W-:Y:S08]  /*db00*/  MUFU.EX2 R57, R57 ;  /* 0x0000003900397308 */ /* 0x000ff00000000800 */
[----:B------:R-:W-:Y:S08]  /*db10*/  MUFU.EX2 R86, R86 ;  /* 0x0000005600567308 */ /* 0x000ff00000000800 */
[----:B------:R-:W-:Y:S01]  /*db20*/  MUFU.EX2 R41, R41 ;  /* 0x0000002900297308 */ /* 0x000fe20000000800 */
[----:B0-----:R-:W-:Y:S01]  /*db30*/  FMNMX.FTZ R6, R40, R65, !PT ;  /* 0x0000004128067209 */ /* 0x001fe20007810000 */
[----:B------:R-:W-:-:S06]  /*db40*/  FFMA.FTZ R40, R84, UR39, -R3 ;  /* 0x0000002754287c23 */ /* 0x000fcc0008010803 */
[----:B------:R-:W-:Y:S01]  /*db50*/  MUFU.EX2 R48, R48 ;  /* 0x0000003000307308 */ /* 0x000fe20000000800 */
[----:B------:R-:W-:Y:S01]  /*db60*/  FFMA.FTZ R3, R85, UR39, -R3 ;  /* 0x0000002755037c23 */ /* 0x000fe20008010803 */
[C---:B------:R-:W-:Y:S01]  /*db70*/  FSETP.NEU.FTZ.AND P3, PT, R6.reuse, -INF , PT ;  /* 0xff8000000600780b */ /* 0x040fe20003f7d000 */
[----:B------:R-:W-:-:S05]  /*db80*/  FMUL.FTZ R92, R6, UR39 ;  /* 0x00000027065c7c20 */ /* 0x000fca0008410000 */
[----:B------:R-:W-:Y:S01]  /*db90*/  FSEL R92, R92, RZ, P3 ;  /* 0x000000ff5c5c7208 */ /* 0x000fe20001800000 */
[----:B------:R-:W-:Y:S04]  /*dba0*/  MUFU.EX2 R49, R49 ;  /* 0x0000003100317308 */ /* 0x000fe80000000800 */
[--C-:B------:R-:W-:Y:S01]  /*dbb0*/  FFMA.FTZ R73, R46, UR39, -R92.reuse ;  /* 0x000000272e497c23 */ /* 0x100fe2000801085c */
[--C-:B------:R-:W-:Y:S01]  /*dbc0*/  FFMA.FTZ R46, R55, UR39, -R92.reuse ;  /* 0x00000027372e7c23 */ /* 0x100fe2000801085c */
[----:B------:R-:W-:Y:S01]  /*dbd0*/  FADD.FTZ R55, R24, R9 ;  /* 0x0000000918377221 */ /* 0x000fe20000010000 */
[--C-:B------:R-:W-:Y:S01]  /*dbe0*/  FFMA.FTZ R65, R26, UR39, -R92.reuse ;  /* 0x000000271a417c23 */ /* 0x100fe2000801085c */
[--C-:B------:R-:W-:Y:S01]  /*dbf0*/  FFMA.FTZ R68, R27, UR39, -R92.reuse ;  /* 0x000000271b447c23 */ /* 0x100fe2000801085c */
[--C-:B------:R-:W-:Y:S01]  /*dc00*/  FFMA.FTZ R80, R43, UR39, -R92.reuse ;  /* 0x000000272b507c23 */ /* 0x100fe2000801085c */
[----:B------:R-:W-:Y:S01]  /*dc10*/  FADD.FTZ R26, R8, R55 ;  /* 0x00000037081a7221 */ /* 0x000fe20000010000 */
[--C-:B------:R-:W-:Y:S01]  /*dc20*/  FFMA.FTZ R43, R54, UR39, -R92.reuse ;  /* 0x00000027362b7c23 */ /* 0x100fe2000801085c */
[--C-:B------:R-:W-:Y:S01]  /*dc30*/  FFMA.FTZ R27, R30, UR39, -R92.reuse ;  /* 0x000000271e1b7c23 */ /* 0x100fe2000801085c */
[----:B------:R-:W-:Y:S01]  /*dc40*/  FFMA.FTZ R54, R63, UR39, -R92 ;  /* 0x000000273f367c23 */ /* 0x000fe2000801085c */
[----:B---3--:R-:W-:Y:S01]  /*dc50*/  FADD.FTZ R63, R21, R26 ;  /* 0x0000001a153f7221 */ /* 0x008fe20000010000 */
[----:B------:R-:W-:Y:S01]  /*dc60*/  MUFU.EX2 R65, R65 ;  /* 0x0000004100417308 */ /* 0x000fe20000000800 */
[--C-:B------:R-:W-:Y:S01]  /*dc70*/  FFMA.FTZ R72, R31, UR39, -R92.reuse ;  /* 0x000000271f487c23 */ /* 0x100fe2000801085c */
[--C-:B------:R-:W-:Y:S01]  /*dc80*/  FFMA.FTZ R31, R34, UR39, -R92.reuse ;  /* 0x00000027221f7c23 */ /* 0x100fe2000801085c */
[----:B----4-:R-:W-:Y:S01]  /*dc90*/  FADD.FTZ R30, R28, R63 ;  /* 0x0000003f1c1e7221 */ /* 0x010fe20000010000 */
[--C-:B------:R-:W-:Y:S01]  /*dca0*/  FFMA.FTZ R84, R47, UR39, -R92.reuse ;  /* 0x000000272f547c23 */ /* 0x100fe2000801085c */
[--C-:B------:R-:W-:Y:S01]  /*dcb0*/  FFMA.FTZ R47, R58, UR39, -R92.reuse ;  /* 0x000000273a2f7c23 */ /* 0x100fe2000801085c */
[----:B------:R-:W-:Y:S01]  /*dcc0*/  FFMA.FTZ R58, R67, UR39, -R92 ;  /* 0x00000027433a7c23 */ /* 0x000fe2000801085c */
[----:B-----5:R-:W-:Y:S01]  /*dcd0*/  FADD.FTZ R30, R25, R30 ;  /* 0x0000001e191e7221 */ /* 0x020fe20000010000 */
[----:B------:R-:W0:Y:S01]  /*dce0*/  MUFU.EX2 R68, R68 ;  /* 0x0000004400447308 */ /* 0x000e220000000800 */
[--C-:B------:R-:W-:Y:S01]  /*dcf0*/  FFMA.FTZ R76, R35, UR39, -R92.reuse ;  /* 0x00000027234c7c23 */ /* 0x100fe2000801085c */
[----:B------:R-:W-:Y:S01]  /*dd00*/  FFMA.FTZ R35, R38, UR39, -R92 ;  /* 0x0000002726237c23 */ /* 0x000fe2000801085c */
[----:B--2---:R-:W-:Y:S01]  /*dd10*/  FADD.FTZ R67, R29, R30 ;  /* 0x0000001e1d437221 */ /* 0x004fe20000010000 */
[--C-:B------:R-:W-:Y:S01]  /*dd20*/  FFMA.FTZ R38, R39, UR39, -R92.reuse ;  /* 0x0000002727267c23 */ /* 0x100fe2000801085c */
[--C-:B------:R-:W-:Y:S01]  /*dd30*/  FFMA.FTZ R69, R42, UR39, -R92.reuse ;  /* 0x000000272a457c23 */ /* 0x100fe2000801085c */
[----:B------:R-:W-:Y:S01]  /*dd40*/  F2FP.F16.F32.PACK_AB R24, R9, R24 ;  /* 0x000000180918723e */ /* 0x000fe200000000ff */
[----:B------:R-:W-:Y:S01]  /*dd50*/  FADD.FTZ R30, R32, R67 ;  /* 0x00000043201e7221 */ /* 0x000fe20000010000 */
[----:B------:R-:W1:Y:S01]  /*dd60*/  MUFU.EX2 R27, R27 ;  /* 0x0000001b001b7308 */ /* 0x000e620000000800 */
[--C-:B------:R-:W-:Y:S01]  /*dd70*/  FFMA.FTZ R39, R50, UR39, -R92.reuse ;  /* 0x0000002732277c23 */ /* 0x100fe2000801085c */
[----:B------:R-:W-:Y:S01]  /*dd80*/  FFMA.FTZ R42, R51, UR39, -R92 ;  /* 0x00000027332a7c23 */ /* 0x000fe2000801085c */
[----:B------:R-:W-:Y:S01]  /*dd90*/  FADD.FTZ R67, R33, R30 ;  /* 0x0000001e21437221 */ /* 0x000fe20000010000 */
[--C-:B------:R-:W-:Y:S01]  /*dda0*/  FFMA.FTZ R51, R62, UR39, -R92.reuse ;  /* 0x000000273e337c23 */ /* 0x100fe2000801085c */
[--C-:B------:R-:W-:Y:S01]  /*ddb0*/  FFMA.FTZ R50, R59, UR39, -R92.reuse ;  /* 0x000000273b327c23 */ /* 0x100fe2000801085c */
[----:B------:R-:W-:Y:S01]  /*ddc0*/  FFMA.FTZ R55, R66, UR39, -R92 ;  /* 0x0000002742377c23 */ /* 0x000fe2000801085c */
[----:B------:R-:W-:Y:S01]  /*ddd0*/  FADD.FTZ R67, R90, R67 ;  /* 0x000000435a437221 */ /* 0x000fe20000010000 */
[----:B------:R-:W2:Y:S01]  /*dde0*/  MUFU.EX2 R72, R72 ;  /* 0x0000004800487308 */ /* 0x000ea20000000800 */
[----:B0-----:R-:W-:Y:S01]  /*ddf0*/  FADD.FTZ R26, R65, R68 ;  /* 0x00000044411a7221 */ /* 0x001fe20000010000 */
[--C-:B------:R-:W-:Y:S01]  /*de00*/  FFMA.FTZ R59, R70, UR39, -R92.reuse ;  /* 0x00000027463b7c23 */ /* 0x100fe2000801085c */
[----:B------:R-:W-:Y:S01]  /*de10*/  FADD.FTZ R34, R44, R67 ;  /* 0x000000432c227221 */ /* 0x000fe20000010000 */
[--C-:B------:R-:W-:Y:S01]  /*de20*/  FFMA.FTZ R71, R71, UR39, -R92.reuse ;  /* 0x0000002747477c23 */ /* 0x100fe2000801085c */
[----:B------:R-:W-:Y:S01]  /*de30*/  F2FP.F16.F32.PACK_AB R28, R25, R28 ;  /* 0x0000001c191c723e */ /* 0x000fe200000000ff */
[----:B------:R-:W-:Y:S01]  /*de40*/  FFMA.FTZ R74, R74, UR39, -R92 ;  /* 0x000000274a4a7c23 */ /* 0x000fe2000801085c */
[----:B------:R-:W-:Y:S01]  /*de50*/  F2FP.F16.F32.PACK_AB R25, R68, R65 ;  /* 0x000000414419723e */ /* 0x000fe200000000ff */
[----:B------:R-:W0:Y:S01]  /*de60*/  MUFU.EX2 R31, R31 ;  /* 0x0000001f001f7308 */ /* 0x000e220000000800 */
[----:B-1----:R-:W-:Y:S01]  /*de70*/  FADD.FTZ R63, R27, R26 ;  /* 0x0000001a1b3f7221 */ /* 0x002fe20000010000 */
[--C-:B------:R-:W-:Y:S01]  /*de80*/  FFMA.FTZ R75, R75, UR39, -R92.reuse ;  /* 0x000000274b4b7c23 */ /* 0x100fe2000801085c */
[--C-:B------:R-:W-:Y:S01]  /*de90*/  FFMA.FTZ R78, R78, UR39, -R92.reuse ;  /* 0x000000274e4e7c23 */ /* 0x100fe2000801085c */
[--C-:B------:R-:W-:Y:S01]  /*dea0*/  FFMA.FTZ R79, R79, UR39, -R92.reuse ;  /* 0x000000274f4f7c23 */ /* 0x100fe2000801085c */
[--C-:B------:R-:W-:Y:S01]  /*deb0*/  FFMA.FTZ R82, R82, UR39, -R92.reuse ;  /* 0x0000002752527c23 */ /* 0x100fe2000801085c */
[--C-:B------:R-:W-:Y:S01]  /*dec0*/  FFMA.FTZ R83, R83, UR39, -R92.reuse ;  /* 0x0000002753537c23 */ /* 0x100fe2000801085c */
[--C-:B------:R-:W-:Y:S01]  /*ded0*/  FFMA.FTZ R89, R89, UR39, -R92.reuse ;  /* 0x0000002759597c23 */ /* 0x100fe2000801085c */
[----:B------:R-:W1:Y:S01]  /*dee0*/  MUFU.EX2 R76, R76 ;  /* 0x0000004c004c7308 */ /* 0x000e620000000800 */
[C---:B--2---:R-:W-:Y:S01]  /*def0*/  FADD.FTZ R26, R72.reuse, R63 ;  /* 0x0000003f481a7221 */ /* 0x044fe20000010000 */
[----:B------:R-:W-:Y:S01]  /*df00*/  F2FP.F16.F32.PACK_AB R27, R72, R27 ;  /* 0x0000001b481b723e */ /* 0x000fe200000000ff */
[----:B------:R-:W-:-:S05]  /*df10*/  FFMA.FTZ R87, R87, UR39, -R92 ;  /* 0x0000002757577c23 */ /* 0x000fca000801085c */
[----:B------:R-:W2:Y:S01]  /*df20*/  MUFU.EX2 R35, R35 ;  /* 0x0000002300237308 */ /* 0x000ea20000000800 */
[----:B0-----:R-:W-:Y:S01]  /*df30*/  FADD.FTZ R63, R31, R26 ;  /* 0x0000001a1f3f7221 */ /* 0x001fe20000010000 */
[----:B------:R-:W-:Y:S01]  /*df40*/  F2FP.F16.F32.PACK_AB R26, R21, R8 ;  /* 0x00000008151a723e */ /* 0x000fe200000000ff */
[C---:B------:R-:W-:Y:S01]  /*df50*/  FADD.FTZ R21, R45.reuse, R34 ;  /* 0x000000222d157221 */ /* 0x040fe20000010000 */
[----:B------:R-:W-:Y:S02]  /*df60*/  F2FP.F16.F32.PACK_AB R34, R45, R44 ;  /* 0x0000002c2d22723e */ /* 0x000fe400000000ff */
[----:B------:R-:W3:Y:S02]  /*df70*/  LDL R45, [R1+0x24] ;  /* 0x00002400012d7983 */ /* 0x000ee40000100800 */
[----:B------:R-:W0:Y:S01]  /*df80*/  MUFU.EX2 R38, R38 ;  /* 0x0000002600267308 */ /* 0x000e220000000800 */
[----:B-1----:R-:W-:Y:S01]  /*df90*/  FADD.FTZ R30, R76, R63 ;  /* 0x0000003f4c1e7221 */ /* 0x002fe20000010000 */
[----:B------:R-:W-:Y:S06]  /*dfa0*/  STSM.16.M88.4 [R140+0x21800], R24 ;  /* 0x021800188c007844 */ /* 0x000fec0000000200 */
[----:B------:R-:W1:Y:S01]  /*dfb0*/  MUFU.EX2 R69, R69 ;  /* 0x0000004500457308 */ /* 0x000e620000000800 */
[----:B--2---:R-:W-:Y:S01]  /*dfc0*/  FADD.FTZ R9, R35, R30 ;  /* 0x0000001e23097221 */ /* 0x004fe20000010000 */
[----:B------:R-:W-:-:S02]  /*dfd0*/  F2FP.F16.F32.PACK_AB R30, R32, R29 ;  /* 0x0000001d201e723e */ /* 0x000fc400000000ff */
[----:B------:R-:W-:Y:S02]  /*dfe0*/  F2FP.F16.F32.PACK_AB R29, R76, R31 ;  /* 0x0000001f4c1d723e */ /* 0x000fe400000000ff */
[----:B------:R-:W-:Y:S02]  /*dff0*/  F2FP.F16.F32.PACK_AB R32, R90, R33 ;  /* 0x000000215a20723e */ /* 0x000fe400000000ff */
[----:B------:R-:W2:Y:S01]  /*e000*/  MUFU.EX2 R80, R80 ;  /* 0x0000005000507308 */ /* 0x000ea20000000800 */
[C---:B0-----:R-:W-:Y:S01]  /*e010*/  FADD.FTZ R62, R38.reuse, R9 ;  /* 0x00000009263e7221 */ /* 0x041fe20000010000 */
[----:B------:R-:W-:-:S05]  /*e020*/  F2FP.F16.F32.PACK_AB R31, R38, R35 ;  /* 0x00000023261f723e */ /* 0x000fca00000000ff */
[----:B------:R0:W-:Y:S01]  /*e030*/  STSM.16.M88.4 [R93], R28 ;  /* 0x0000001c5d007844 */ /* 0x0001e20000000200 */
[----:B------:R-:W4:Y:S01]  /*e040*/  MUFU.EX2 R73, R73 ;  /* 0x0000004900497308 */ /* 0x000f220000000800 */
[----:B-1----:R-:W-:Y:S01]  /*e050*/  FADD.FTZ R9, R69, R62 ;  /* 0x0000003e45097221 */ /* 0x002fe20000010000 */
[----:B------:R-:W-:-:S04]  /*e060*/  FADD.FTZ R62, R36, R21 ;  /* 0x00000015243e7221 */ /* 0x000fc80000010000 */
[----:B------:R-:W-:Y:S02]  /*e070*/  FADD.FTZ R21, R7, R62 ;  /* 0x0000003e07157221 */ /* 0x000fe40000010000 */
[----:B------:R-:W1:Y:S01]  /*e080*/  MUFU.EX2 R84, R84 ;  /* 0x0000005400547308 */ /* 0x000e620000000800 */
[C---:B--2---:R-:W-:Y:S01]  /*e090*/  FADD.FTZ R44, R80.reuse, R9 ;  /* 0x00000009502c7221 */ /* 0x044fe20000010000 */
[----:B------:R-:W-:-:S06]  /*e0a0*/  F2FP.F16.F32.PACK_AB R33, R80, R69 ;  /* 0x000000455021723e */ /* 0x000fcc00000000ff */
[----:B------:R-:W2:Y:S01]  /*e0b0*/  MUFU.EX2 R39, R39 ;  /* 0x0000002700277308 */ /* 0x000ea20000000800 */
[----:B----4-:R-:W-:Y:S01]  /*e0c0*/  FADD.FTZ R9, R73, R44 ;  /* 0x0000002c49097221 */ /* 0x010fe20000010000 */
[----:B------:R-:W-:-:S04]  /*e0d0*/  FADD.FTZ R44, R4, R21 ;  /* 0x00000015042c7221 */ /* 0x000fc80000010000 */
[----:B------:R-:W-:Y:S02]  /*e0e0*/  FADD.FTZ R44, R11, R44 ;  /* 0x0000002c0b2c7221 */ /* 0x000fe40000010000 */
[----:B------:R-:W4:Y:S01]  /*e0f0*/  MUFU.EX2 R42, R42 ;  /* 0x0000002a002a7308 */ /* 0x000f220000000800 */
[----:B-1----:R-:W-:Y:S01]  /*e100*/  FADD.FTZ R38, R84, R9 ;  /* 0x0000000954267221 */ /* 0x002fe20000010000 */
[----:B------:R-:W-:-:S06]  /*e110*/  FADD.FTZ R21, R37, R44 ;  /* 0x0000002c25157221 */ /* 0x000fcc0000010000 */
[----:B------:R-:W1:Y:S01]  /*e120*/  MUFU.EX2 R43, R43 ;  /* 0x0000002b002b7308 */ /* 0x000e620000000800 */
[----:B--2---:R-:W-:-:S07]  /*e130*/  FADD.FTZ R9, R39, R38 ;  /* 0x0000002627097221 */ /* 0x004fce0000010000 */
[----:B------:R-:W2:Y:S01]  /*e140*/  MUFU.EX2 R46, R46 ;  /* 0x0000002e002e7308 */ /* 0x000ea20000000800 */
[----:B----4-:R-:W-:-:S07]  /*e150*/  FADD.FTZ R38, R42, R9 ;  /* 0x000000092a267221 */ /* 0x010fce0000010000 */
[----:B------:R-:W4:Y:S01]  /*e160*/  MUFU.EX2 R47, R47 ;  /* 0x0000002f002f7308 */ /* 0x000f220000000800 */
[----:B------:R-:W-:Y:S01]  /*e170*/  FADD.FTZ R44, R56, R21 ;  /* 0x00000015382c7221 */ /* 0x000fe20000010000 */
[----:B-1----:R-:W-:-:S06]  /*e180*/  FADD.FTZ R9, R43, R38 ;  /* 0x000000262b097221 */ /* 0x002fcc0000010000 */
[----:B------:R-:W1:Y:S01]  /*e190*/  MUFU.EX2 R50, R50 ;  /* 0x0000003200327308 */ /* 0x000e620000000800 */
[----:B------:R-:W-:Y:S01]  /*e1a0*/  FADD.FTZ R21, R57, R44 ;  /* 0x0000002c39157221 */ /* 0x000fe20000010000 */
[----:B--2---:R-:W-:-:S06]  /*e1b0*/  FADD.FTZ R44, R46, R9 ;  /* 0x000000092e2c7221 */ /* 0x004fcc0000010000 */
[----:B------:R-:W2:Y:S01]  /*e1c0*/  MUFU.EX2 R51, R51 ;  /* 0x0000003300337308 */ /* 0x000ea20000000800 */
[----:B------:R-:W-:Y:S01]  /*e1d0*/  F2FP.F16.F32.PACK_AB R38, R11, R4 ;  /* 0x000000040b26723e */ /* 0x000fe200000000ff */
[----:B------:R-:W-:Y:S01]  /*e1e0*/  FADD.FTZ R4, R86, R21 ;  /* 0x0000001556047221 */ /* 0x000fe20000010000 */
[----:B------:R-:W-:-:S05]  /*e1f0*/  F2FP.F16.F32.PACK_AB R36, R7, R36 ;  /* 0x000000240724723e */ /* 0x000fca00000000ff */
[----:B------:R-:W5:Y:S01]  /*e200*/  MUFU.EX2 R54, R54 ;  /* 0x0000003600367308 */ /* 0x000f620000000800 */
[----:B----4-:R-:W-:Y:S01]  /*e210*/  FADD.FTZ R7, R47, R44 ;  /* 0x0000002c2f077221 */ /* 0x010fe20000010000 */
[----:B------:R-:W-:Y:S01]  /*e220*/  FADD.FTZ R9, R41, R4 ;  /* 0x0000000429097221 */ /* 0x000fe20000010000 */
[----:B------:R-:W-:Y:S01]  /*e230*/  F2FP.F16.F32.PACK_AB R35, R84, R73 ;  /* 0x000000495423723e */ /* 0x000fe200000000ff */
[----:B------:R-:W4:Y:S04]  /*e240*/  @P2 LDC R11, c[0x0][0x44c] ;  /* 0x00011300ff0b2b82 */ /* 0x000f280000000800 */
[----:B------:R-:W0:Y:S01]  /*e250*/  MUFU.EX2 R55, R55 ;  /* 0x0000003700377308 */ /* 0x000e220000000800 */
[----:B-1----:R-:W-:-:S07]  /*e260*/  FADD.FTZ R4, R50, R7 ;  /* 0x0000000732047221 */ /* 0x002fce0000010000 */
[----:B------:R-:W1:Y:S01]  /*e270*/  MUFU.EX2 R58, R58 ;  /* 0x0000003a003a7308 */ /* 0x000e620000000800 */
[----:B--2---:R-:W-:-:S07]  /*e280*/  FADD.FTZ R7, R51, R4 ;  /* 0x0000000433077221 */ /* 0x004fce0000010000 */
[----:B------:R-:W2:Y:S01]  /*e290*/  MUFU.EX2 R59, R59 ;  /* 0x0000003b003b7308 */ /* 0x000ea20000000800 */
[----:B-----5:R-:W-:-:S07]  /*e2a0*/  FADD.FTZ R4, R54, R7 ;  /* 0x0000000736047221 */ /* 0x020fce0000010000 */
[----:B------:R-:W5:Y:S01]  /*e2b0*/  MUFU.EX2 R52, R52 ;  /* 0x0000003400347308 */ /* 0x000f620000000800 */
[----:B0-----:R-:W-:Y:S01]  /*e2c0*/  FADD.FTZ R7, R55, R4 ;  /* 0x0000000437077221 */ /* 0x001fe20000010000 */
[----:B------:R-:W-:-:S06]  /*e2d0*/  FADD.FTZ R28, R48, R9 ;  /* 0x00000009301c7221 */ /* 0x000fcc0000010000 */
[----:B------:R-:W0:Y:S01]  /*e2e0*/  MUFU.EX2 R53, R53 ;  /* 0x0000003500357308 */ /* 0x000e220000000800 */
[----:B-1----:R-:W-:-:S07]  /*e2f0*/  FADD.FTZ R4, R58, R7 ;  /* 0x000000073a047221 */ /* 0x002fce0000010000 */
[----:B------:R-:W1:Y:S01]  /*e300*/  MUFU.EX2 R8, R71 ;  /* 0x0000004700087308 */ /* 0x000e620000000800 */
[----:B------:R-:W-:Y:S01]  /*e310*/  FADD.FTZ R9, R49, R28 ;  /* 0x0000001c31097221 */ /* 0x000fe20000010000 */
[----:B--2---:R-:W-:-:S06]  /*e320*/  FADD.FTZ R7, R59, R4 ;  /* 0x000000043b077221 */ /* 0x004fcc0000010000 */
[----:B------:R-:W2:Y:S08]  /*e330*/  MUFU.EX2 R60, R60 ;  /* 0x0000003c003c7308 */ /* 0x000eb00000000800 */
[----:B------:R-:W-:Y:S01]  /*e340*/  MUFU.EX2 R74, R74 ;  /* 0x0000004a004a7308 */ /* 0x000fe20000000800 */
[----:B-----5:R-:W-:-:S07]  /*e350*/  FADD.FTZ R28, R52, R9 ;  /* 0x00000009341c7221 */ /* 0x020fce0000010000 */
[----:B------:R-:W5:Y:S01]  /*e360*/  MUFU.EX2 R61, R61 ;  /* 0x0000003d003d7308 */ /* 0x000f620000000800 */
[----:B------:R-:W-:-:S07]  /*e370*/  F2FP.F16.F32.PACK_AB R24, R56, R37 ;  /* 0x000000253818723e */ /* 0x000fce00000000ff */
[----:B------:R-:W4:Y:S08]  /*e380*/  MUFU.EX2 R64, R64 ;  /* 0x0000004000407308 */ /* 0x000f300000000800 */
[----:B------:R-:W4:Y:S08]  /*e390*/  MUFU.EX2 R75, R75 ;  /* 0x0000004b004b7308 */ /* 0x000f300000000800 */
[----:B------:R-:W-:Y:S08]  /*e3a0*/  MUFU.EX2 R78, R78 ;  /* 0x0000004e004e7308 */ /* 0x000ff00000000800 */
[----:B------:R-:W4:Y:S01]  /*e3b0*/  MUFU.EX2 R79, R79 ;  /* 0x0000004f004f7308 */ /* 0x000f220000000800 */
[----:B------:R-:W-:-:S07]  /*e3c0*/  F2FP.F16.F32.PACK_AB R37, R42, R39 ;  /* 0x000000272a25723e */ /* 0x000fce00000000ff */
[----:B------:R-:W-:Y:S01]  /*e3d0*/  MUFU.EX2 R5, R5 ;  /* 0x0000000500057308 */ /* 0x000fe20000000800 */
[----:B0-----:R-:W-:-:S07]  /*e3e0*/  FADD.FTZ R9, R53, R28 ;  /* 0x0000001c35097221 */ /* 0x001fce0000010000 */
[----:B------:R-:W-:Y:S08]  /*e3f0*/  MUFU.EX2 R20, R20 ;  /* 0x0000001400147308 */ /* 0x000ff00000000800 */
[----:B------:R-:W-:Y:S08]  /*e400*/  MUFU.EX2 R40, R40 ;  /* 0x0000002800287308 */ /* 0x000ff00000000800 */
[----:B------:R-:W0:Y:S08]  /*e410*/  MUFU.EX2 R3, R3 ;  /* 0x0000000300037308 */ /* 0x000e300000000800 */
[----:B------:R-:W-:Y:S08]  /*e420*/  MUFU.EX2 R82, R82 ;  /* 0x0000005200527308 */ /* 0x000ff00000000800 */
[----:B------:R-:W0:Y:S08]  /*e430*/  MUFU.EX2 R83, R83 ;  /* 0x0000005300537308 */ /* 0x000e300000000800 */
[----:B------:R-:W-:Y:S08]  /*e440*/  MUFU.EX2 R89, R89 ;  /* 0x0000005900597308 */ /* 0x000ff00000000800 */
[----:B------:R-:W0:Y:S01]  /*e450*/  MUFU.EX2 R4, R87 ;  /* 0x0000005700047308 */ /* 0x000e220000000800 */
[----:B------:R-:W-:Y:S01]  /*e460*/  F2FP.F16.F32.PACK_AB R39, R46, R43 ;  /* 0x0000002b2e27723e */ /* 0x000fe200000000ff */
[----:B-1----:R-:W-:Y:S01]  /*e470*/  FADD.FTZ R7, R8, R7 ;  /* 0x0000000708077221 */ /* 0x002fe20000010000 */
[----:B------:R-:W-:-:S02]  /*e480*/  F2FP.F16.F32.PACK_AB R26, R86, R57 ;  /* 0x00000039561a723e */ /* 0x000fc400000000ff */
[----:B------:R-:W-:Y:S02]  /*e490*/  F2FP.F16.F32.PACK_AB R25, R50, R47 ;  /* 0x0000002f3219723e */ /* 0x000fe400000000ff */
[----:B------:R-:W-:Y:S01]  /*e4a0*/  F2FP.F16.F32.PACK_AB R27, R54, R51 ;  /* 0x00000033361b723e */ /* 0x000fe200000000ff */
[----:B------:R1:W-:Y:S01]  /*e4b0*/  STSM.16.M88.4 [R142], R32 ;  /* 0x000000208e007844 */ /* 0x0003e20000000200 */
[----:B--2---:R-:W-:-:S03]  /*e4c0*/  FADD.FTZ R28, R60, R9 ;  /* 0x000000093c1c7221 */ /* 0x004fc60000010000 */
[----:B------:R2:W-:Y:S01]  /*e4d0*/  STSM.16.M88.4 [R141], R36 ;  /* 0x000000248d007844 */ /* 0x0005e20000000200 */
[----:B-----5:R-:W-:Y:S01]  /*e4e0*/  FADD.FTZ R9, R61, R28 ;  /* 0x0000001c3d097221 */ /* 0x020fe20000010000 */
[----:B------:R-:W-:Y:S02]  /*e4f0*/  F2FP.F16.F32.PACK_AB R28, R60, R53 ;  /* 0x000000353c1c723e */ /* 0x000fe400000000ff */
[----:B------:R5:W-:Y:S01]  /*e500*/  STSM.16.M88.4 [R140+0x27800], R24 ;  /* 0x027800188c007844 */ /* 0x000be20000000200 */
[----:B----4-:R-:W-:Y:S02]  /*e510*/  F2FP.F16.F32.PACK_AB R30, R64, R61 ;  /* 0x0000003d401e723e */ /* 0x010fe400000000ff */
[----:B------:R-:W-:Y:S01]  /*e520*/  F2FP.F16.F32.PACK_AB R29, R75, R74 ;  /* 0x0000004a4b1d723e */ /* 0x000fe200000000ff */
[----:B-1----:R-:W-:Y:S01]  /*e530*/  FADD.FTZ R32, R74, R7 ;  /* 0x000000074a207221 */ /* 0x002fe20000010000 */
[----:B------:R-:W-:Y:S02]  /*e540*/  F2FP.F16.F32.PACK_AB R31, R79, R78 ;  /* 0x0000004e4f1f723e */ /* 0x000fe400000000ff */
[----:B0-----:R-:W-:Y:S01]  /*e550*/  F2FP.F16.F32.PACK_AB R34, R3, R40 ;  /* 0x000000280322723e */ /* 0x001fe200000000ff */
[----:B------:R-:W-:Y:S01]  /*e560*/  FADD.FTZ R7, R75, R32 ;  /* 0x000000204b077221 */ /* 0x000fe20000010000 */
[----:B--2---:R-:W0:Y:S01]  /*e570*/  @P2 LDC R38, c[0x0][0x450] ;  /* 0x00011400ff262b82 */ /* 0x004e220000000800 */
[----:B------:R-:W-:-:S02]  /*e580*/  F2FP.F16.F32.PACK_AB R32, R20, R5 ;  /* 0x000000051420723e */ /* 0x000fc400000000ff */
[----:B-----5:R-:W-:Y:S02]  /*e590*/  F2FP.F16.F32.PACK_AB R24, R48, R41 ;  /* 0x000000293018723e */ /* 0x020fe400000000ff */
[----:B------:R-:W-:Y:S02]  /*e5a0*/  F2FP.F16.F32.PACK_AB R26, R52, R49 ;  /* 0x00000031341a723e */ /* 0x000fe400000000ff */
[----:B------:R-:W-:Y:S02]  /*e5b0*/  F2FP.F16.F32.PACK_AB R25, R58, R55 ;  /* 0x000000373a19723e */ /* 0x000fe400000000ff */
[----:B------:R-:W-:Y:S02]  /*e5c0*/  F2FP.F16.F32.PACK_AB R27, R8, R59 ;  /* 0x0000003b081b723e */ /* 0x000fe400000000ff */
[----:B------:R-:W-:Y:S02]  /*e5d0*/  F2FP.F16.F32.PACK_AB R33, R83, R82 ;  /* 0x000000525321723e */ /* 0x000fe400000000ff */
[----:B------:R-:W-:Y:S01]  /*e5e0*/  F2FP.F16.F32.PACK_AB R35, R4, R89 ;  /* 0x000000590423723e */ /* 0x000fe200000000ff */
[----:B---3--:R1:W-:Y:S04]  /*e5f0*/  STSM.16.M88.4 [R45], R24 ;  /* 0x000000182d007844 */ /* 0x0083e80000000200 */
[----:B------:R1:W-:Y:S04]  /*e600*/  STSM.16.M88.4 [R142+0x6000], R28 ;  /* 0x0060001c8e007844 */ /* 0x0003e80000000200 */
[----:B------:R1:W-:Y:S01]  /*e610*/  STSM.16.M88.4 [R141+0x6000], R32 ;  /* 0x006000208d007844 */ /* 0x0003e20000000200 */
[----:B------:R2:W-:Y:S06]  /*e620*/  MEMBAR.ALL.CTA ;  /* 0x0000000000007992 */ /* 0x0005ec0000008000 */
[----:B--2---:R-:W2:Y:S01]  /*e630*/  FENCE.VIEW.ASYNC.S ;  /* 0x00000000000073c6 */ /* 0x004ea20000000000 */
[----:B------:R-:W-:Y:S01]  /*e640*/  FADD.FTZ R8, R78, R7 ;  /* 0x000000074e087221 */ /* 0x000fe20000010000 */
[----:B------:R-:W-:Y:S01]  /*e650*/  FADD.FTZ R36, R64, R9 ;  /* 0x0000000940247221 */ /* 0x000fe20000010000 */
[----:B------:R-:W-:-:S02]  /*e660*/  PLOP3.LUT P3, PT, PT, PT, UP0, 0x40, 0x0 ;  /* 0x000000000000781c */ /* 0x000fc40003f6e808 */
[----:B------:R-:W-:Y:S01]  /*e670*/  FADD.FTZ R79, R79, R8 ;  /* 0x000000084f4f7221 */ /* 0x000fe20000010000 */
[----:B------:R-:W-:-:S04]  /*e680*/  @P2 IMAD.HI.U32 R11, R91, R11, RZ ;  /* 0x0000000b5b0b2227 */ /* 0x000fc800078e00ff */
[----:B------:R-:W-:Y:S01]  /*e690*/  FADD.FTZ R5, R5, R36 ;  /* 0x0000002405057221 */ /* 0x000fe20000010000 */
[----:B------:R-:W-:Y:S01]  /*e6a0*/  FADD.FTZ R82, R82, R79 ;  /* 0x0000004f52527221 */ /* 0x000fe20000010000 */
[----:B------:R-:W-:Y:S02]  /*e6b0*/  IMAD.MOV.U32 R8, RZ, RZ, R91 ;  /* 0x000000ffff087224 */ /* 0x000fe400078e005b */
[----:B------:R-:W-:Y:S01]  /*e6c0*/  FADD.FTZ R5, R20, R5 ;  /* 0x0000000514057221 */ /* 0x000fe20000010000 */
[----:B0-----:R-:W-:Y:S01]  /*e6d0*/  @P2 SHF.R.U32.HI R8, RZ, R38, R11 ;  /* 0x00000026ff082219 */ /* 0x001fe2000001160b */
[----:B------:R-:W-:Y:S02]  /*e6e0*/  FADD.FTZ R82, R83, R82 ;  /* 0x0000005253527221 */ /* 0x000fe40000010000 */
[----:B------:R-:W-:Y:S02]  /*e6f0*/  FADD.FTZ R40, R40, R5 ;  /* 0x0000000528287221 */ /* 0x000fe40000010000 */
[----:B------:R-:W-:Y:S01]  /*e700*/  FADD.FTZ R89, R89, R82 ;  /* 0x0000005259597221 */ /* 0x000fe20000010000 */
[----:B------:R-:W-:-:S02]  /*e710*/  IMAD.IADD R113, R113, 0x1, R8 ;  /* 0x0000000171717824 */ /* 0x000fc400078e0208 */
[----:B------:R-:W-:Y:S01]  /*e720*/  FADD.FTZ R5, R3, R40 ;  /* 0x0000002803057221 */ /* 0x000fe20000010000 */
[----:B------:R-:W-:Y:S02]  /*e730*/  VIADD R3, R88, 0xfffffffe ;  /* 0xfffffffe58037836 */ /* 0x000fe40000000000 */
[----:B------:R-:W-:Y:S01]  /*e740*/  FADD.FTZ R4, R4, R89 ;  /* 0x0000005904047221 */ /* 0x000fe20000010000 */
[----:B------:R-:W-:Y:S01]  /*e750*/  VIADD R7, R113, UR4 ;  /* 0x0000000471077c36 */ /* 0x000fe20008000000 */
[----:B--2---:R-:W-:Y:S01]  /*e760*/  NOP ;  /* 0x0000000000007918 */ /* 0x004fe20000000000 */
[----:B-1----:R-:W-:Y:S05]  /*e770*/  @P3 BRA `(.L_x_11421) ;  /* 0x0000000000543947 */ /* 0x002fea0003800000 */
[C---:B------:R-:W-:Y:S01]  /*e780*/  ISETP.GT.AND P3, PT, R113.reuse, RZ, PT ;  /* 0x000000ff7100720c */ /* 0x040fe20003f64270 */
[----:B------:R-:W-:Y:S01]  /*e790*/  BSSY B0, `(.L_x_11422) ;  /* 0x0000010000007945 */ /* 0x000fe20003800000 */
[----:B------:R-:W-:-:S11]  /*e7a0*/  VIADD R8, R113, 0xffffffff ;  /* 0xffffffff71087836 */ /* 0x000fd60000000000 */
[----:B------:R-:W-:Y:S05]  /*e7b0*/  @P3 BRA `(.L_x_11423) ;  /* 0x0000000000203947 */ /* 0x000fea0003800000 */
[----:B------:R-:W-:Y:S01]  /*e7c0*/  UISETP.NE.AND UP1, UPT, UR5, 0x1, UPT ;  /* 0x000000010500788c */ /* 0x000fe2000bf25270 */
[----:B------:R-:W-:-:S05]  /*e7d0*/  IMAD.MOV R8, RZ, RZ, -R113 ;  /* 0x000000ffff087224 */ /* 0x000fca00078e0a71 */
[----:B------:R-:W-:-:S05]  /*e7e0*/  PLOP3.LUT P3, PT, PT, PT, UP1, 0x80, 0x0 ;  /* 0x000000000000781c */ /* 0x000fca0003f6f018 */
[----:B------:R-:W-:-:S08]  /*e7f0*/  @UP1 ULDC.64 UR6, c[0x0][0x9e8] ;  /* 0x00027a0000061ab9 */ /* 0x000fd00000000a00 */
[----:B------:R-:W-:-:S05]  /*e800*/  @P3 IMAD.HI.U32 R9, R8, UR6, RZ ;  /* 0x0000000608093c27 */ /* 0x000fca000f8e00ff */
[----:B------:R-:W-:-:S04]  /*e810*/  @P3 SHF.R.U32.HI R8, RZ, UR7, R9 ;  /* 0x00000007ff083c19 */ /* 0x000fc80008011609 */
[----:B------:R-:W-:Y:S01]  /*e820*/  LOP3.LUT R8, RZ, R8, RZ, 0x33, !PT ;  /* 0x00000008ff087212 */ /* 0x000fe200078e33ff */
[----:B------:R-:W-:Y:S06]  /*e830*/  BRA `(.L_x_11424) ;  /* 0x0000000000147947 */ /* 0x000fec0003800000 */
.L_x_11423:
[----:B------:R-:W-:-:S06]  /*e840*/  UISETP.NE.AND UP1, UPT, UR5, 0x1, UPT ;  /* 0x000000010500788c */ /* 0x000fcc000bf25270 */
[----:B------:R-:W-:-:S05]  /*e850*/  PLOP3.LUT P3, PT, PT, PT, UP1, 0x80, 0x0 ;  /* 0x000000000000781c */ /* 0x000fca0003f6f018 */
[----:B------:R-:W-:-:S08]  /*e860*/  @UP1 ULDC.64 UR6, c[0x0][0x9e8] ;  /* 0x00027a0000061ab9 */ /* 0x000fd00000000a00 */
[----:B------:R-:W-:-:S05]  /*e870*/  @P3 IMAD.HI.U32 R9, R8, UR6, RZ ;  /* 0x0000000608093c27 */ /* 0x000fca000f8e00ff */
[----:B------:R-:W-:-:S07]  /*e880*/  @P3 SHF.R.U32.HI R8, RZ, UR7, R9 ;  /* 0x00000007ff083c19 */ /* 0x000fce0008011609 */
.L_x_11424:
[----:B------:R-:W-:Y:S05]  /*e890*/  BSYNC B0 ;  /* 0x0000000000007941 */ /* 0x000fea0003800000 */
.L_x_11422:
[----:B------:R-:W-:-:S04]  /*e8a0*/  IMAD.U32 R9, RZ, RZ, UR5 ;  /* 0x00000005ff097e24 */ /* 0x000fc8000f8e00ff */
[----:B------:R-:W-:-:S05]  /*e8b0*/  IMAD R8, R8, R9, UR5 ;  /* 0x0000000508087e24 */ /* 0x000fca000f8e0209 */
[----:B------:R-:W-:-:S07]  /*e8c0*/  VIMNMX R7, R7, R8, PT ;  /* 0x0000000807077248 */ /* 0x000fce0003fe0100 */
.L_x_11421:
[----:B------:R-:W2:Y:S01]  /*e8d0*/  LDL R9, [R1+0x48] ;  /* 0x0000480001097983 */ /* 0x000ea20000100800 */
        /* <DEDUP_REMOVED lines=8> */
[----:B------:R-:W-:Y:S01]  /*e960*/  SHF.R.S32.HI R8, RZ, 0x7, R8 ;  /* 0x00000007ff087819 */ /* 0x000fe20000011408 */
[----:B------:R-:W-:Y:S01]  /*e970*/  ULDC UR6, c[0x0][0x988] ;  /* 0x0002620000067ab9 */ /* 0x000fe20000000800 */
[----:B------:R-:W-:Y:S01]  /*e980*/  ULDC UR50, c[0x0][0x9e0] ;  /* 0x0002780000327ab9 */ /* 0x000fe20000000800 */
[----:B------:R-:W-:Y:S01]  /*e990*/  ULDC UR48, c[0x0][0x9e0] ;  /* 0x0002780000307ab9 */ /* 0x000fe20000000800 */
        /* <DEDUP_REMOVED lines=24> */
[----:B--2---:R-:W-:-:S04]  /*eb20*/  VIMNMX R9, R9, R8, !PT ;  /* 0x0000000809097248 */ /* 0x004fc80007fe0100 */
[----:B------:R-:W-:Y:S01]  /*eb30*/  ISETP.GE.AND P3, PT, R3, R9, PT ;  /* 0x000000090300720c */ /* 0x000fe20003f66270 */
[----:B------:R0:W-:-:S12]  /*eb40*/  STL [R1+0xc], R9 ;  /* 0x00000c0901007387 */ /* 0x0001d80000100800 */
[----:B0-----:R-:W-:Y:S05]  /*eb50*/  @!P3 BRA `(.L_x_11425) ;  /* 0x000000340008b947 */ /* 0x001fea0003800000 */
[----:B------:R-:W-:-:S07]  /*eb60*/  IMAD.MOV.U32 R135, RZ, RZ, RZ ;  /* 0x000000ffff877224 */ /* 0x000fce00078e00ff */
.L_x_11443:
        /* <DEDUP_REMOVED lines=10> */
.L_x_11427:
[----:B------:R-:W-:Y:S01]  /*ec10*/  IMAD R9, R20, 0x8, R2 ;  /* 0x0000000814097824 */ /* 0x000fe200078e0202 */
[----:B------:R-:W-:-:S04]  /*ec20*/  SHF.L.U32 R8, R7, 0x1f, RZ ;  /* 0x0000001f07087819 */ /* 0x000fc800000006ff */
[----:B------:R0:W1:Y:S01]  /*ec30*/  SYNCS.PHASECHK.TRANS64.TRYWAIT P4, [R9+URZ+0x2d830], R8 ;  /* 0x02d83008090075a7 */ /* 0x000062000808017f */
[----:B------:R-:W-:Y:S05]  /*ec40*/  @!P0 BRA `(.L_x_11428) ;  /* 0x0000000000048947 */ /* 0x000fea0003800000 */
[----:B------:R-:W-:Y:S01]  /*ec50*/  BPT.TRAP 0x1 ;  /* 0x000000040000795c */ /* 0x000fe20000300000 */
.L_x_11428:
[----:B------:R-:W-:Y:S04]  /*ec60*/  BSSY B0, `(.L_x_11426) ;  /* 0x0000004000007945 */ /* 0x000fe80003800000 */
[----:B-1----:R-:W-:Y:S05]  /*ec70*/  @P4 BRA `(.L_x_11429) ;  /* 0x0000000000084947 */ /* 0x002fea0003800000 */
[----:B------:R-:W1:Y:S02]  /*ec80*/  SYNCS.PHASECHK.TRANS64.TRYWAIT P4, [R9+URZ+0x2d830], R8 ;  /* 0x02d83008090075a7 */ /* 0x000e64000808017f */
[----:B-1----:R-:W-:Y:S05]  /*ec90*/  @!P4 BRA `(.L_x_11430) ;  /* 0x0000013c00a4c947 */ /* 0x002fea0003800000 */
.L_x_11429:
[----:B------:R-:W-:Y:S05]  /*eca0*/  BSYNC B0 ;  /* 0x0000000000007941 */ /* 0x000fea0003800000 */
.L_x_11426:
[----:B01----:R-:W2:Y:S01]  /*ecb0*/  LDL R8, [R1+0x8] ;  /* 0x0000080001087983 */ /* 0x003ea20000100800 */
[----:B------:R-:W0:Y:S01]  /*ecc0*/  S2R R10, SR_TID.X ;  /* 0x00000000000a7919 */ /* 0x000e220000002100 */
[----:B------:R-:W-:Y:S05]  /*ecd0*/  WARPSYNC.ALL ;  /* 0x0000000000007948 */ /* 0x000fea0003800000 */
[----:B------:R-:W-:Y:S01]  /*ece0*/  IMAD.MOV.U32 R9, RZ, RZ, -0x7fffffe0 ;  /* 0x80000020ff097424 */ /* 0x000fe200078e00ff */
[----:B0-----:R-:W-:-:S05]  /*ecf0*/  SHF.R.U32.HI R10, RZ, 0x7, R10 ;  /* 0x00000007ff0a7819 */ /* 0x001fca000001160a */
[----:B------:R-:W-:Y:S01]  /*ed00*/  VIADD R21, R10, 0x8 ;  /* 0x000000080a157836 */ /* 0x000fe20000000000 */
[----:B------:R-:W-:Y:S01]  /*ed10*/  R2UR UR11, R9 ;  /* 0x00000000090b72ca */ /* 0x000fe200000e0000 */
[----:B------:R-:W-:Y:S01]  /*ed20*/  IMAD.MOV.U32 R25, RZ, RZ, -0x7fffffe0 ;  /* 0x80000020ff197424 */ /* 0x000fe200078e00ff */
[----:B------:R-:W-:Y:S01]  /*ed30*/  R2UR UR8, R12 ;  /* 0x000000000c0872ca */ /* 0x000fe200000e0000 */
[----:B------:R-:W-:Y:S01]  /*ed40*/  IMAD.MOV.U32 R27, RZ, RZ, -0x7fffffe0 ;  /* 0x80000020ff1b7424 */ /* 0x000fe200078e00ff */
[----:B------:R-:W-:Y:S02]  /*ed50*/  R2UR UR9, R13 ;  /* 0x000000000d0972ca */ /* 0x000fe400000e0000 */
[C---:B------:R-:W-:Y:S02]  /*ed60*/  R2UR UR15, R25.reuse ;  /* 0x00000000190f72ca */ /* 0x040fe400000e0000 */
[----:B------:R-:W-:Y:S02]  /*ed70*/  R2UR UR23, R25 ;  /* 0x00000000191772ca */ /* 0x000fe400000e0000 */
[----:B------:R-:W-:-:S02]  /*ed80*/  R2UR UR27, R27 ;  /* 0x000000001b1b72ca */ /* 0x000fc400000e0000 */
[----:B------:R-:W-:Y:S02]  /*ed90*/  R2UR UR12, R152 ;  /* 0x00000000980c72ca */ /* 0x000fe400000e0000 */
[----:B------:R-:W-:Y:S01]  /*eda0*/  R2UR UR13, R153 ;  /* 0x00000000990d72ca */ /* 0x000fe200000e0000 */
[----:B------:R0:W-:Y:S01]  /*edb0*/  BAR.SYNC.DEFER_BLOCKING R21, 0x100 ;  /* 0x000400150000751d */ /* 0x0001e20000010000 */
[----:B------:R-:W-:Y:S01]  /*edc0*/  IMAD.MOV.U32 R11, RZ, RZ, -0x7fffffe0 ;  /* 0x80000020ff0b7424 */ /* 0x000fe200078e00ff */
[----:B------:R-:W-:Y:S02]  /*edd0*/  R2UR UR16, R150 ;  /* 0x00000000961072ca */ /* 0x000fe400000e0000 */
[----:B------:R-:W-:Y:S01]  /*ede0*/  R2UR UR17, R151 ;  /* 0x00000000971172ca */ /* 0x000fe200000e0000 */
[----:B--2---:R-:W-:-:S04]  /*edf0*/  IMAD R8, R20, 0x600, R8 ;  /* 0x0000060014087824 */ /* 0x004fc800078e0208 */
[C---:B------:R-:W-:Y:S01]  /*ee00*/  VIADD R24, R8.reuse, 0x2 ;  /* 0x0000000208187836 */ /* 0x040fe20000000000 */
[C---:B------:R-:W-:Y:S01]  /*ee10*/  R2UR UR10, R8.reuse ;  /* 0x00000000080a72ca */ /* 0x040fe200000e0000 */
[----:B------:R-:W-:-:S03]  /*ee20*/  VIADD R26, R8, 0x400 ;  /* 0x00000400081a7836 */ /* 0x000fc60000000000 */
[----:B------:R-:W-:Y:S01]  /*ee30*/  R2UR UR14, R24 ;  /* 0x00000000180e72ca */ /* 0x000fe200000e0000 */
[----:B------:R-:W-:Y:S01]  /*ee40*/  VIADD R24, R8, 0x202 ;  /* 0x0000020208187836 */ /* 0x000fe20000000000 */
[----:B------:R-:W-:-:S04]  /*ee50*/  R2UR UR26, R26 ;  /* 0x000000001a1a72ca */ /* 0x000fc800000e0000 */
[----:B------:R-:W-:Y:S02]  /*ee60*/  R2UR UR22, R24 ;  /* 0x00000000181672ca */ /* 0x000fe400000e0000 */
[----:B------:R-:W-:-:S06]  /*ee70*/  WARPGROUP.ARRIVE ;  /* 0x00000000000079c5 */ /* 0x000fcc0000000000 */
[----:B------:R-:W-:Y:S01]  /*ee80*/  HGMMA.64x128x16.F32 R24, gdesc[UR8], RZ, !UPT, gsb0 ;  /* 0x01e00000081879f0 */ /* 0x000fe2000c0008ff */
[----:B------:R-:W-:Y:S01]  /*ee90*/  VIADD R10, R8, 0x200 ;  /* 0x00000200080a7836 */ /* 0x000fe20000000000 */
[----:B------:R-:W-:-:S04]  /*eea0*/  R2UR UR19, R11 ;  /* 0x000000000b1372ca */ /* 0x000fc800000e0000 */
[----:B------:R-:W-:Y:S01]  /*eeb0*/  R2UR UR18, R10 ;  /* 0x000000000a1272ca */ /* 0x000fe200000e0000 */
[----:B------:R-:W-:Y:S02]  /*eec0*/  WARPGROUP.DEPBAR.LE gsb0, 0x0 ;  /* 0x00008000000079c5 */ /* 0x000fe40000010000 */
[----:B------:R-:W-:-:S06]  /*eed0*/  WARPGROUP.ARRIVE ;  /* 0x00000000000079c5 */ /* 0x000fcc0000000000 */
[----:B------:R-:W-:Y:S01]  /*eee0*/  HGMMA.64x128x16.F32 R24, gdesc[UR12], R24, gsb0 ;  /* 0x01e000000c1879f0 */ /* 0x000fe20008000818 */
[----:B------:R-:W-:Y:S02]  /*eef0*/  R2UR UR20, R148 ;  /* 0x00000000941472ca */ /* 0x000fe400000e0000 */
        /* <DEDUP_REMOVED lines=9> */
[----:B------:R-:W-:Y:S01]  /*ef90*/  VIADD R8, R8, 0x402 ;  /* 0x0000040208087836 */ /* 0x000fe20000000000 */
[----:B------:R-:W-:Y:S02]  /*efa0*/  R2UR UR31, R9 ;  /* 0x00000000091f72ca */ /* 0x000fe400000e0000 */
[----:B------:R-:W-:Y:S02]  /*efb0*/  R2UR UR28, R14 ;  /* 0x000000000e1c72ca */ /* 0x000fe400000e0000 */
[----:B------:R-:W-:Y:S02]  /*efc0*/  R2UR UR30, R8 ;  /* 0x00000000081e72ca */ /* 0x000fe400000e0000 */
[----:B------:R-:W-:Y:S01]  /*efd0*/  R2UR UR29, R15 ;  /* 0x000000000f1d72ca */ /* 0x000fe200000e0000 */
[----:B------:R-:W-:Y:S02]  /*efe0*/  WARPGROUP.DEPBAR.LE gsb0, 0x0 ;  /* 0x00008000000079c5 */ /* 0x000fe40000010000 */
[----:B------:R-:W-:-:S06]  /*eff0*/  WARPGROUP.ARRIVE ;  /* 0x00000000000079c5 */ /* 0x000fcc0000000000 */
        /* <DEDUP_REMOVED lines=8> */
.L_x_11432:
[----:B------:R-:W-:Y:S01]  /*f080*/  SHF.L.U32 R8, R18, 0x1f, RZ ;  /* 0x0000001f12087819 */ /* 0x000fe200000006ff */
[----:B------:R-:W-:-:S04]  /*f090*/  IMAD R9, R16, 0x8, R2 ;  /* 0x0000000810097824 */ /* 0x000fc800078e0202 */
[----:B------:R0:W1:Y:S01]  /*f0a0*/  SYNCS.PHASECHK.TRANS64.TRYWAIT P3, [R9+URZ+0x2d850], R8 ;  /* 0x02d85008090075a7 */ /* 0x000062000806017f */
[----:B------:R-:W-:Y:S05]  /*f0b0*/  @!P0 BRA `(.L_x_11433) ;  /* 0x0000000000048947 */ /* 0x000fea0003800000 */
[----:B------:R-:W-:Y:S01]  /*f0c0*/  BPT.TRAP 0x1 ;  /* 0x000000040000795c */ /* 0x000fe20000300000 */
.L_x_11433:
[----:B-1----:R-:W-:Y:S05]  /*f0d0*/  @P3 BRA `(.L_x_11431) ;  /* 0x0000000000083947 */ /* 0x002fea0003800000 */
[----:B------:R-:W1:Y:S02]  /*f0e0*/  SYNCS.PHASECHK.TRANS64.TRYWAIT P3, [R9+URZ+0x2d850], R8 ;  /* 0x02d85008090075a7 */ /* 0x000e64000806017f */
[----:B-1----:R-:W-:Y:S05]  /*f0f0*/  @!P3 BRA `(.L_x_11434) ;  /* 0x0000013800a0b947 */ /* 0x002fea0003800000 */
.L_x_11431:
[----:B------:R-:W2:Y:S01]  /*f100*/  LDL R21, [R1+0x1c] ;  /* 0x00001c0001157983 */ /* 0x000ea20000100800 */
[----:B01----:R-:W0:Y:S03]  /*f110*/  @P2 LDC R9, c[0x0][0x44c] ;  /* 0x00011300ff092b82 */ /* 0x003e260000000800 */
[----:B------:R-:W2:Y:S04]  /*f120*/  LDL R18, [R1+0x44] ;  /* 0x0000440001127983 */ /* 0x000ea80000100800 */
[----:B------:R-:W3:Y:S01]  /*f130*/  LDL R10, [R1+0x28] ;  /* 0x00002800010a7983 */ /* 0x000ee20000100800 */
[----:B------:R-:W1:Y:S01]  /*f140*/  @P2 LDC R8, c[0x0][0x450] ;  /* 0x00011400ff082b82 */ /* 0x000e620000000800 */
[----:B------:R-:W-:Y:S05]  /*f150*/  WARPSYNC.ALL ;  /* 0x0000000000007948 */ /* 0x000fea0003800000 */
[----:B------:R-:W-:Y:S01]  /*f160*/  WARPGROUP.ARRIVE ;  /* 0x00000000000079c5 */ /* 0x000fe20000000000 */
[----:B------:R-:W-:Y:S01]  /*f170*/  UMOV UR9, 0x40000040 ;  /* 0x4000004000097882 */ /* 0x000fe20000000000 */
[----:B------:R-:W-:-:S04]  /*f180*/  IMAD.MOV.U32 R11, RZ, RZ, -0x7fffffe0 ;  /* 0x80000020ff0b7424 */ /* 0x000fc800078e00ff */
[----:B------:R-:W4:Y:S01]  /*f190*/  S2R R143, SR_TID.X ;  /* 0x00000000008f7919 */ /* 0x000f220000002100 */
[----:B------:R-:W-:Y:S01]  /*f1a0*/  IMAD.SHL.U32 R145, R3, 0x80, RZ ;  /* 0x0000008003917824 */ /* 0x000fe200078e00ff */
[----:B----4-:R-:W-:Y:S01]  /*f1b0*/  ISETP.GE.U32.AND P3, PT, R143, 0x180, PT ;  /* 0x000001808f00780c */ /* 0x010fe20003f66070 */
[----:B--2---:R-:W-:Y:S01]  /*f1c0*/  IMAD.IADD R18, R18, 0x1, R21 ;  /* 0x0000000112127824 */ /* 0x004fe200078e0215 */
[----:B------:R-:W-:Y:S02]  /*f1d0*/  SHF.R.U32.HI R21, RZ, 0x7, R143 ;  /* 0x00000007ff157819 */ /* 0x000fe4000001168f */
[----:B------:R-:W-:Y:S01]  /*f1e0*/  IADD3 R143, -R145, 0x1, RZ ;  /* 0x00000001918f7810 */ /* 0x000fe20007ffe1ff */
[----:B0-----:R-:W-:-:S04]  /*f1f0*/  @P2 IMAD.HI.U32 R9, R18, R9, RZ ;  /* 0x0000000912092227 */ /* 0x001fc800078e00ff */
[----:B------:R-:W-:Y:S01]  /*f200*/  IMAD R143, R139, -0x2, R143 ;  /* 0xfffffffe8b8f7824 */ /* 0x000fe200078e028f */
[----:B-1----:R-:W-:Y:S01]  /*f210*/  @P2 SHF.R.U32.HI R18, RZ, R8, R9 ;  /* 0x00000008ff122219 */ /* 0x002fe20000011609 */
[----:B---3--:R-:W-:Y:S02]  /*f220*/  IMAD R9, R10, 0x2000, R2 ;  /* 0x000020000a097824 */ /* 0x008fe400078e0202 */
[----:B------:R-:W-:Y:S01]  /*f230*/  VIADD R8, R2, 0x400 ;  /* 0x0000040002087836 */ /* 0x000fe20000000000 */
[----:B------:R-:W-:Y:S01]  /*f240*/  IADD3 R143, -R22, R143, R138 ;  /* 0x0000008f168f7210 */ /* 0x000fe20007ffe18a */
[----:B------:R-:W0:Y:S01]  /*f250*/  SHFL.IDX PT, R154, R18, RZ, 0x1c1f ;  /* 0x001c1fff129a7589 */ /* 0x000e2200000e0000 */
[----:B------:R-:W-:Y:S01]  /*f260*/  R2UR UR8, R9 ;  /* 0x00000000090872ca */ /* 0x000fe200000e0000 */
[----:B------:R-:W-:Y:S01]  /*f270*/  IMAD.MOV.U32 R9, RZ, RZ, -0x7fffffe0 ;  /* 0x80000020ff097424 */ /* 0x000fe200078e00ff */
[----:B------:R-:W-:-:S04]  /*f280*/  SHF.R.U32.HI R8, RZ, 0x4, R8 ;  /* 0x00000004ff087819 */ /* 0x000fc80000011608 */
[----:B------:R-:W-:Y:S02]  /*f290*/  LOP3.LUT R8, R8, 0x3fff, RZ, 0xc0, !PT ;  /* 0x00003fff08087812 */ /* 0x000fe400078ec0ff */
[----:B------:R-:W-:Y:S01]  /*f2a0*/  R2UR UR11, R9 ;  /* 0x00000000090b72ca */ /* 0x000fe200000e0000 */
[----:B------:R-:W-:Y:S01]  /*f2b0*/  IMAD.MOV.U32 R9, RZ, RZ, -0x7fffffe0 ;  /* 0x80000020ff097424 */ /* 0x000fe200078e00ff */
[----:B------:R-:W-:-:S03]  /*f2c0*/  LOP3.LUT R8, R8, 0x2000000, RZ, 0xfc, !PT ;  /* 0x0200000008087812 */ /* 0x000fc600078efcff */
[----:B------:R-:W-:Y:S02]  /*f2d0*/  UIADD3 UR8, UR8, 0x21800, URZ ;  /* 0x0002180008087890 */ /* 0x000fe4000fffe03f */
[----:B------:R-:W-:Y:S02]  /*f2e0*/  IMAD R8, R16, 0x600, R8 ;  /* 0x0000060010087824 */ /* 0x000fe400078e0208 */
[----:B------:R-:W-:Y:S02]  /*f2f0*/  USHF.R.U32.HI UR8, URZ, 0x4, UR8 ;  /* 0x000000043f087899 */ /* 0x000fe40008011608 */
[C---:B------:R-:W-:Y:S01]  /*f300*/  VIADD R10, R8.reuse, 0x40 ;  /* 0x00000040080a7836 */ /* 0x040fe20000000000 */
[----:B------:R-:W-:Y:S01]  /*f310*/  R2UR UR10, R8 ;  /* 0x00000000080a72ca */ /* 0x000fe200000e0000 */
[----:B------:R-:W-:-:S04]  /*f320*/  ULOP3.LUT UR8, UR8, 0x3fff, URZ, 0xc0, !UPT ;  /* 0x00003fff08087892 */ /* 0x000fc8000f8ec03f */
[----:B------:R-:W-:-:S07]  /*f330*/  ULOP3.LUT UR12, UR8, 0x10000, URZ, 0xfc, !UPT ;  /* 0x00010000080c7892 */ /* 0x000fce000f8efc3f */
[----:B------:R-:W-:Y:S02]  /*f340*/  UMOV UR8, UR12 ;  /* 0x0000000c00087c82 */ /* 0x000fe40008000000 */
[----:B------:R-:W-:Y:S01]  /*f350*/  HGMMA.64x96x16.F32 R88, gdesc[UR8].tnspB, R88, gsb0 ;  /* 0x41600000085879f0 */ /* 0x000fe20008000858 */
[----:B------:R-:W-:Y:S01]  /*f360*/  R2UR UR10, R10 ;  /* 0x000000000a0a72ca */ /* 0x000fe200000e0000 */
[----:B------:R-:W-:Y:S01]  /*f370*/  UIADD3 UR8, UR12, 0x2, URZ ;  /* 0x000000020c087890 */ /* 0x000fe2000fffe03f */
[----:B------:R-:W-:Y:S01]  /*f380*/  R2UR UR11, R11 ;  /* 0x000000000b0b72ca */ /* 0x000fe200000e0000 */
[----:B------:R-:W-:Y:S01]  /*f390*/  UMOV UR9, 0x40000040 ;  /* 0x4000004000097882 */ /* 0x000fe20000000000 */
[----:B------:R-:W-:Y:S02]  /*f3a0*/  VIADD R10, R8, 0x80 ;  /* 0x00000080080a7836 */ /* 0x000fe40000000000 */
[----:B------:R-:W-:Y:S01]  /*f3b0*/  IMAD.MOV.U32 R11, RZ, RZ, -0x7fffffe0 ;  /* 0x80000020ff0b7424 */ /* 0x000fe200078e00ff */
[----:B------:R-:W-:-:S02]  /*f3c0*/  WARPGROUP.DEPBAR.LE gsb0, 0x0 ;  /* 0x00008000000079c5 */ /* 0x000fc40000010000 */
[----:B------:R-:W-:-:S06]  /*f3d0*/  WARPGROUP.ARRIVE ;  /* 0x00000000000079c5 */ /* 0x000fcc0000000000 */
[----:B------:R-:W-:Y:S01]  /*f3e0*/  HGMMA.64x96x16.F32 R88, gdesc[UR8].tnspB, R88, gsb0 ;  /* 0x41600000085879f0 */ /* 0x000fe20008000858 */
[----:B------:R-:W-:Y:S01]  /*f3f0*/  R2UR UR10, R10 ;  /* 0x000000000a0a72ca */ /* 0x000fe200000e0000 */
[----:B------:R-:W-:Y:S01]  /*f400*/  UIADD3 UR8, UR12, 0x4, URZ ;  /* 0x000000040c087890 */ /* 0x000fe2000fffe03f */
[----:B------:R-:W-:Y:S01]  /*f410*/  R2UR UR11, R11 ;  /* 0x000000000b0b72ca */ /* 0x000fe200000e0000 */
[----:B------:R-:W-:Y:S01]  /*f420*/  UMOV UR9, 0x40000040 ;  /* 0x4000004000097882 */ /* 0x000fe20000000000 */
[----:B------:R-:W-:Y:S02]  /*f430*/  VIADD R10, R8, 0xc0 ;  /* 0x000000c0080a7836 */ /* 0x000fe40000000000 */
[----:B------:R-:W-:Y:S01]  /*f440*/  IMAD.MOV.U32 R11, RZ, RZ, -0x7fffffe0 ;  /* 0x80000020ff0b7424 */ /* 0x000fe200078e00ff */
[----:B------:R-:W-:Y:S02]  /*f450*/  WARPGROUP.DEPBAR.LE gsb0, 0x0 ;  /* 0x00008000000079c5 */ /* 0x000fe40000010000 */
        /* <DEDUP_REMOVED lines=24> */
[C---:B------:R-:W-:Y:S02]  /*f5e0*/  VIADD R10, R8.reuse, 0x180 ;  /* 0x00000180080a7836 */ /* 0x040fe40000000000 */
[----:B------:R-:W-:Y:S02]  /*f5f0*/  IMAD.MOV.U32 R11, RZ, RZ, -0x7fffffe0 ;  /* 0x80000020ff0b7424 */ /* 0x000fe400078e00ff */
[----:B------:R-:W-:Y:S01]  /*f600*/  VIADD R8, R8, 0x1c0 ;  /* 0x000001c008087836 */ /* 0x000fe20000000000 */
[----:B------:R-:W-:-:S02]  /*f610*/  WARPGROUP.DEPBAR.LE gsb0, 0x0 ;  /* 0x00008000000079c5 */ /* 0x000fc40000010000 */
[----:B------:R-:W-:-:S06]  /*f620*/  WARPGROUP.ARRIVE ;  /* 0x00000000000079c5 */ /* 0x000fcc0000000000 */
[----:B------:R-:W-:Y:S01]  /*f630*/  HGMMA.64x96x16.F32 R88, gdesc[UR8].tnspB, R88, gsb0 ;  /* 0x41600000085879f0 */ /* 0x000fe20008000858 */
[----:B------:R-:W-:Y:S01]  /*f640*/  R2UR UR10, R10 ;  /* 0x000000000a0a72ca */ /* 0x000fe200000e0000 */
[----:B------:R-:W-:Y:S01]  /*f650*/  UIADD3 UR8, UR12, 0x604, URZ ;  /* 0x000006040c087890 */ /* 0x000fe2000fffe03f */
[----:B------:R-:W-:Y:S01]  /*f660*/  R2UR UR11, R11 ;  /* 0x000000000b0b72ca */ /* 0x000fe200000e0000 */
[----:B------:R-:W-:Y:S01]  /*f670*/  UMOV UR9, 0x40000040 ;  /* 0x4000004000097882 */ /* 0x000fe20000000000 */
[----:B------:R-:W-:-:S05]  /*f680*/  IMAD.U32 R10, RZ, RZ, UR43 ;  /* 0x0000002bff0a7e24 */ /* 0x000fca000f8e00ff */
[----:B------:R-:W-:-:S05]  /*f690*/  LOP3.LUT R144, RZ, R10, RZ, 0x33, !PT ;  /* 0x0000000aff907212 */ /* 0x000fca00078e33ff */
[----:B------:R-:W-:Y:S02]  /*f6a0*/  IMAD.IADD R144, R144, 0x1, R143 ;  /* 0x0000000190907824 */ /* 0x000fe400078e028f */
[----:B------:R-:W-:Y:S02]  /*f6b0*/  VIADD R143, R143, UR50 ;  /* 0x000000328f8f7c36 */ /* 0x000fe40008000000 */
[----:B0-----:R-:W-:Y:S01]  /*f6c0*/  IMAD.IADD R11, R154, 0x1, R144 ;  /* 0x000000019a0b7824 */ /* 0x001fe200078e0290 */
        /* <DEDUP_REMOVED lines=8> */
[----:B------:R-:W-:Y:S02]  /*f750*/  @!P1 IMAD R9, R20, 0x8, R2 ;  /* 0x0000000814099824 */ /* 0x000fe400078e0202 */
[----:B------:R-:W-:Y:S01]  /*f760*/  IMAD.IADD R21, R154, 0x1, R143 ;  /* 0x000000019a157824 */ /* 0x000fe200078e028f */
[----:B------:R-:W-:Y:S01]  /*f770*/  SEL R8, R8, 0x9, !P3 ;  /* 0x0000000908087807 */ /* 0x000fe20005800000 */
[----:B------:R-:W-:Y:S01]  /*f780*/  @!P1 VIADD R9, R9, 0x2d840 ;  /* 0x0002d84009099836 */ /* 0x000fe20000000000 */
[----:B------:R-:W-:-:S04]  /*f790*/  PLOP3.LUT P3, PT, PT, PT, UP0, 0x40, 0x0 ;  /* 0x000000000000781c */ /* 0x000fc80003f6e808 */
[----:B------:R-:W-:Y:S01]  /*f7a0*/  @!P1 PRMT R9, RZ, 0x654, R9 ;  /* 0x00000654ff099816 */ /* 0x000fe20000000009 */
[----:B------:R-:W-:Y:S02]  /*f7b0*/  WARPGROUP.DEPBAR.LE gsb0, 0x0 ;  /* 0x00008000000079c5 */ /* 0x000fe40000010000 */
[----:B------:R-:W-:-:S06]  /*f7c0*/  WARPGROUP.ARRIVE ;  /* 0x00000000000079c5 */ /* 0x000fcc0000000000 */
[----:B------:R-:W-:Y:S03]  /*f7d0*/  HGMMA.64x96x16.F32 R88, gdesc[UR8].tnspB, R88, gsb0 ;  /* 0x41600000085879f0 */ /* 0x000fe60008000858 */
[----:B------:R-:W-:Y:S02]  /*f7e0*/  WARPGROUP.DEPBAR.LE gsb0, 0x0 ;  /* 0x00008000000079c5 */ /* 0x000fe40000010000 */
[----:B------:R0:W-:Y:S06]  /*f7f0*/  BAR.ARV R8, 0x100 ;  /* 0x000400080000751d */ /* 0x0001ec0000002000 */
[----:B------:R0:W-:Y:S01]  /*f800*/  @!P1 SYNCS.ARRIVE.TRANS64.RED.A1T0 RZ, [R9+URZ], RZ ;  /* 0x000000ff09ff99a7 */ /* 0x0001e2000810043f */
        /* <DEDUP_REMOVED lines=13> */
.L_x_11437:
[----:B------:R-:W-:-:S05]  /*f8e0*/  IMAD.U32 R155, RZ, RZ, UR42 ;  /* 0x0000002aff9b7e24 */ /* 0x000fca000f8e00ff */
[----:B------:R-:W-:-:S13]  /*f8f0*/  ISETP.NE.AND P3, PT, R155, 0x1, PT ;  /* 0x000000019b00780c */ /* 0x000fda0003f65270 */
[----:B0-----:R-:W0:Y:S02]  /*f900*/  @P3 LDC.64 R8, c[0x0][0x9e8] ;  /* 0x00027a00ff083b82 */ /* 0x001e240000000a00 */
[----:B0-----:R-:W-:-:S05]  /*f910*/  @P3 IMAD.HI.U32 R8, R154, R8, RZ ;  /* 0x000000089a083227 */ /* 0x001fca00078e00ff */
[----:B------:R-:W-:-:S07]  /*f920*/  @P3 SHF.R.U32.HI R154, RZ, R9, R8 ;  /* 0x00000009ff9a3219 */ /* 0x000fce0000011608 */
.L_x_11438:
[----:B------:R-:W-:Y:S05]  /*f930*/  BSYNC B0 ;  /* 0x0000000000007941 */ /* 0x000fea0003800000 */
.L_x_11436:
[----:B------:R-:W-:-:S04]  /*f940*/  IMAD R154, R154, R155, -R145 ;  /* 0x0000009b9a9a7224 */ /* 0x000fc800078e0a91 */
[----:B------:R-:W-:-:S05]  /*f950*/  IMAD R154, R139, -0x2, R154 ;  /* 0xfffffffe8b9a7824 */ /* 0x000fca00078e029a */
[----:B------:R-:W-:Y:S02]  /*f960*/  VIMNMX R11, R11, R154, !PT ;  /* 0x0000009a0b0b7248 */ /* 0x000fe40007fe0100 */
[----:B------:R-:W-:-:S07]  /*f970*/  VIADDMNMX R21, R154, R155, R21, PT ;  /* 0x0000009b9a157246 */ /* 0x000fce0003800115 */
.L_x_11435:
[----:B------:R-:W-:Y:S01]  /*f980*/  ISETP.GT.AND P3, PT, R3, -0x1, PT ;  /* 0xffffffff0300780c */ /* 0x000fe20003f64270 */
[----:B------:R-:W1:Y:S03]  /*f990*/  SHFL.IDX PT, R18, R18, 0x1, 0x1c1f ;  /* 0x003c1f0012127f89 */ /* 0x000e6600000e0000 */
[C---:B------:R-:W-:Y:S02]  /*f9a0*/  ISETP.GT.AND P4, PT, R11.reuse, RZ, P3 ;  /* 0x000000ff0b00720c */ /* 0x040fe40001f84270 */
[----:B------:R-:W-:Y:S02]  /*f9b0*/  ISETP.GT.AND P5, PT, R11, 0x1, P3 ;  /* 0x000000010b00780c */ /* 0x000fe40001fa4270 */
[C---:B------:R-:W-:Y:S02]  /*f9c0*/  ISETP.LT.OR P4, PT, R21.reuse, 0x1, P4 ;  /* 0x000000011500780c */ /* 0x040fe40002781670 */
[----:B------:R-:W-:-:S02]  /*f9d0*/  ISETP.LT.OR P5, PT, R21, 0x2, P5 ;  /* 0x000000021500780c */ /* 0x000fc40002fa1670 */
[----:B------:R-:W-:Y:S02]  /*f9e0*/  FSEL R24, R24, -INF , !P4 ;  /* 0xff80000018187808 */ /* 0x000fe40006000000 */
[----:B------:R-:W-:Y:S02]  /*f9f0*/  ISETP.GT.AND P4, PT, R11, 0x8, P3 ;  /* 0x000000080b00780c */ /* 0x000fe40001f84270 */
[----:B------:R-:W-:Y:S02]  /*fa00*/  FSEL R25, R25, -INF , !P5 ;  /* 0xff80000019197808 */ /* 0x000fe40006800000 */
[----:B------:R-:W-:Y:S02]  /*fa10*/  ISETP.LT.OR P4, PT, R21, 0x9, P4 ;  /* 0x000000091500780c */ /* 0x000fe40002781670 */
[----:B------:R-:W-:Y:S02]  /*fa20*/  ISETP.GT.AND P5, PT, R11, 0x9, P3 ;  /* 0x000000090b00780c */ /* 0x000fe40001fa4270 */
[----:B------:R-:W-:-:S02]  /*fa30*/  FSEL R28, R28, -INF , !P4 ;  /* 0xff8000001c1c7808 */ /* 0x000fc40006000000 */
[----:B------:R-:W-:Y:S01]  /*fa40*/  ISETP.GT.AND P4, PT, R11, 0x10, P3 ;  /* 0x000000100b00780c */ /* 0x000fe20001f84270 */
[--C-:B-1----:R-:W-:Y:S01]  /*fa50*/  IMAD.IADD R143, R143, 0x1, R18.reuse ;  /* 0x000000018f8f7824 */ /* 0x102fe200078e0212 */
[C---:B------:R-:W-:Y:S01]  /*fa60*/  ISETP.LT.OR P5, PT, R21.reuse, 0xa, P5 ;  /* 0x0000000a1500780c */ /* 0x040fe20002fa1670 */
[----:B------:R-:W-:Y:S01]  /*fa70*/  IMAD.IADD R144, R144, 0x1, R18 ;  /* 0x0000000190907824 */ /* 0x000fe200078e0212 */
[----:B------:R-:W-:Y:S02]  /*fa80*/  ISETP.LT.OR P4, PT, R21, 0x11, P4 ;  /* 0x000000111500780c */ /* 0x000fe40002781670 */
[----:B------:R-:W-:Y:S02]  /*fa90*/  FSEL R29, R29, -INF , !P5 ;  /* 0xff8000001d1d7808 */ /* 0x000fe40006800000 */
[----:B------:R-:W-:Y:S02]  /*faa0*/  FSEL R32, R32, -INF , !P4 ;  /* 0xff80000020207808 */ /* 0x000fe40006000000 */
        /* <DEDUP_REMOVED lines=74> */
[----:B------:R-:W-:Y:S02]  /*ff50*/  ISETP.GT.AND P5, PT, R11, 0x71, P3 ;  /* 0x000000710b00780c */ /* 0x000fe40001fa4270 */
[----:B------:R-:W-:Y:S02]  /*ff60*/  FSEL R84, R84, -INF , !P4 ;  /* 0xff80000054547808 */ /* 0x000fe40006000000 */
[----:B------:R-:W-:Y:S02]  /*ff70*/  PLOP3.LUT P4, PT, PT, PT, UP0, 0x40, 0x0 ;  /* 0x000000000000781c */ /* 0x000fe40003f8e808 */
[----:B------:R-:W-:-:S04]  /*ff80*/  ISETP.LT.OR P5, PT, R21, 0x72, P5 ;  /* 0x000000721500780c */ /* 0x000fc80002fa1670 */
[----:B------:R-:W-:Y:S02]  /*ff90*/  FSEL R81, R81, -INF , !P5 ;  /* 0xff80000051517808 */ /* 0x000fe40006800000 */
[----:B------:R-:W-:-:S04]  /*ffa0*/  ISETP.GT.AND P5, PT, R11, 0x79, P3 ;  /* 0x000000790b00780c */ /* 0x000fc80001fa4270 */
[----:B------:R-:W-:-:S04]  /*ffb0*/  ISETP.LT.OR P5, PT, R21, 0x7a, P5 ;  /* 0x0000007a1500780c */ /* 0x000fc80002fa1670 */
[----:B------:R-:W-:Y:S01]  /*ffc0*/  FSEL R85, R85, -INF , !P5 ;  /* 0xff80000055557808 */ /* 0x000fe20006800000 */
[----:B------:R-:W-:Y:S08]  /*ffd0*/  @P4 BRA `(.L_x_11439) ;  /* 0x0000000000584947 */ /* 0x000ff00003800000 */
        /* <DEDUP_REMOVED lines=12> */
.L_x_11441:
[----:B------:R-:W-:-:S05]  /*100a0*/  IMAD.U32 R11, RZ, RZ, UR42 ;  /* 0x0000002aff0b7e24 */ /* 0x000fca000f8e00ff */
[----:B------:R-:W-:-:S13]  /*100b0*/  ISETP.NE.AND P4, PT, R11, 0x1, PT ;  /* 0x000000010b00780c */ /* 0x000fda0003f85270 */
[----:B0-----:R-:W0:Y:S02]  /*100c0*/  @P4 LDC.64 R8, c[0x0][0x9e8] ;  /* 0x00027a00ff084b82 */ /* 0x001e240000000a00 */
[----:B0-----:R-:W-:-:S05]  /*100d0*/  @P4 IMAD.HI.U32 R8, R18, R8, RZ ;  /* 0x0000000812084227 */ /* 0x001fca00078e00ff */
[----:B------:R-:W-:-:S07]  /*100e0*/  @P4 SHF.R.U32.HI R18, RZ, R9, R8 ;  /* 0x00000009ff124219 */ /* 0x000fce0000011608 */
.L_x_11442:
[----:B------:R-:W-:Y:S05]  /*100f0*/  BSYNC B0 ;  /* 0x0000000000007941 */ /* 0x000fea0003800000 */
.L_x_11440:
[----:B------:R-:W-:-:S04]  /*10100*/  IMAD R18, R18, R11, -R145 ;  /* 0x0000000b12127224 */ /* 0x000fc800078e0a91 */
[----:B------:R-:W-:-:S05]  /*10110*/  IMAD R18, R139, -0x2, R18 ;  /* 0xfffffffe8b127824 */ /* 0x000fca00078e0212 */
[----:B------:R-:W-:Y:S02]  /*10120*/  VIMNMX R144, R144, R18, !PT ;  /* 0x0000001290907248 */ /* 0x000fe40007fe0100 */
[----:B------:R-:W-:-:S07]  /*10130*/  VIADDMNMX R143, R18, R11, R143, PT ;  /* 0x0000000b128f7246 */ /* 0x000fce000380018f */
.L_x_11439:
[----:B0-----:R-:W-:Y:S01]  /*10140*/  @!P1 IMAD R8, R16, 0x8, R2 ;  /* 0x0000000810089824 */ /* 0x001fe200078e0202 */
[----:B------:R-:W2:Y:S01]  /*10150*/  LDL R145, [R1+0x20] ;  /* 0x0000200001917983 */ /* 0x000ea20000100800 */
[----:B------:R-:W-:Y:S02]  /*10160*/  UMOV UR39, UR7 ;  /* 0x0000000700277c82 */ /* 0x000fe40008000000 */
[----:B------:R-:W-:-:S05]  /*10170*/  @!P1 VIADD R8, R8, 0x2d860 ;  /* 0x0002d86008089836 */ /* 0x000fca0000000000 */
        /* <DEDUP_REMOVED lines=38> */
[----:B------:R-:W-:-:S04]  /*103e0*/  FSETP.NEU.FTZ.AND P4, PT, R8, -INF , PT ;  /* 0xff8000000800780b */ /* 0x000fc80003f9d000 */
[----:B------:R-:W-:-:S05]  /*103f0*/  FSEL R9, R8, RZ, P4 ;  /* 0x000000ff08097208 */ /* 0x000fca0002000000 */
[----:B------:R-:W-:Y:S01]  /*10400*/  FADD.FTZ R9, -R9, R0 ;  /* 0x0000000009097221 */ /* 0x000fe20000010100 */
[----:B------:R-:W-:-:S03]  /*10410*/  FMUL.FTZ R0, R8, UR39 ;  /* 0x0000002708007c20 */ /* 0x000fc60008410000 */
[----:B------:R-:W-:Y:S02]  /*10420*/  FMUL.FTZ R9, R9, UR39 ;  /* 0x0000002709097c20 */ /* 0x000fe40008410000 */
[----:B------:R-:W-:Y:S02]  /*10430*/  FSEL R0, R0, RZ, P4 ;  /* 0x000000ff00007208 */ /* 0x000fe40002000000 */
[----:B------:R-:W-:Y:S02]  /*10440*/  ISETP.GT.AND P4, PT, R144, 0x1, P3 ;  /* 0x000000019000780c */ /* 0x000fe40001f84270 */
[----:B------:R-:W-:Y:S01]  /*10450*/  MUFU.EX2 R9, R9 ;  /* 0x0000000900097308 */ /* 0x000fe20000000800 */
[--C-:B------:R-:W-:Y:S01]  /*10460*/  FFMA.FTZ R24, R24, UR39, -R0.reuse ;  /* 0x0000002718187c23 */ /* 0x100fe20008010800 */
[----:B------:R-:W-:Y:S01]  /*10470*/  ISETP.LT.OR P5, PT, R143, 0x2, P4 ;  /* 0x000000028f00780c */ /* 0x000fe200027a1670 */
[--C-:B------:R-:W-:Y:S01]  /*10480*/  FFMA.FTZ R25, R25, UR39, -R0.reuse ;  /* 0x0000002719197c23 */ /* 0x100fe20008010800 */
[----:B------:R-:W-:Y:S01]  /*10490*/  ISETP.GT.AND P4, PT, R144, 0x8, P3 ;  /* 0x000000089000780c */ /* 0x000fe20001f84270 */
[--C-:B------:R-:W-:Y:S01]  /*104a0*/  FFMA.FTZ R28, R28, UR39, -R0.reuse ;  /* 0x000000271c1c7c23 */ /* 0x100fe20008010800 */
[----:B------:R-:W-:Y:S01]  /*104b0*/  FSEL R27, R27, -INF , !P5 ;  /* 0xff8000001b1b7808 */ /* 0x000fe20006800000 */
[--C-:B------:R-:W-:Y:S01]  /*104c0*/  FFMA.FTZ R29, R29, UR39, -R0.reuse ;  /* 0x000000271d1d7c23 */ /* 0x100fe20008010800 */
[----:B------:R-:W-:Y:S01]  /*104d0*/  ISETP.GT.AND P5, PT, R144, 0x9, P3 ;  /* 0x000000099000780c */ /* 0x000fe20001fa4270 */
[----:B------:R-:W0:Y:S01]  /*104e0*/  MUFU.EX2 R24, R24 ;  /* 0x0000001800187308 */ /* 0x000e220000000800 */
[C---:B------:R-:W-:Y:S01]  /*104f0*/  ISETP.LT.OR P4, PT, R143.reuse, 0x9, P4 ;  /* 0x000000098f00780c */ /* 0x040fe20002781670 */
[--C-:B------:R-:W-:Y:S01]  /*10500*/  FFMA.FTZ R32, R32, UR39, -R0.reuse ;  /* 0x0000002720207c23 */ /* 0x100fe20008010800 */
[----:B------:R-:W-:Y:S01]  /*10510*/  ISETP.LT.OR P5, PT, R143, 0xa, P5 ;  /* 0x0000000a8f00780c */ /* 0x000fe20002fa1670 */
[--C-:B------:R-:W-:Y:S01]  /*10520*/  FFMA.FTZ R33, R33, UR39, -R0.reuse ;  /* 0x0000002721217c23 */ /* 0x100fe20008010800 */
[----:B------:R-:W-:Y:S01]  /*10530*/  FSEL R30, R30, -INF , !P4 ;  /* 0xff8000001e1e7808 */ /* 0x000fe20006000000 */
[--C-:B------:R-:W-:Y:S01]  /*10540*/  FFMA.FTZ R36, R36, UR39, -R0.reuse ;  /* 0x0000002724247c23 */ /* 0x100fe20008010800 */
[----:B------:R-:W-:Y:S01]  /*10550*/  FSEL R31, R31, -INF , !P5 ;  /* 0xff8000001f1f7808 */ /* 0x000fe20006800000 */
[----:B------:R-:W1:Y:S01]  /*10560*/  MUFU.EX2 R25, R25 ;  /* 0x0000001900197308 */ /* 0x000e620000000800 */
[C---:B------:R-:W-:Y:S01]  /*10570*/  ISETP.GT.AND P5, PT, R144.reuse, 0x11, P3 ;  /* 0x000000119000780c */ /* 0x040fe20001fa4270 */
[--C-:B------:R-:W-:Y:S01]  /*10580*/  FFMA.FTZ R37, R37, UR39, -R0.reuse ;  /* 0x0000002725257c23 */ /* 0x100fe20008010800 */
[----:B------:R-:W-:Y:S01]  /*10590*/  ISETP.GT.AND P4, PT, R144, 0x10, P3 ;  /* 0x000000109000780c */ /* 0x000fe20001f84270 */
[--C-:B------:R-:W-:Y:S01]  /*105a0*/  FFMA.FTZ R40, R40, UR39, -R0.reuse ;  /* 0x0000002728287c23 */ /* 0x100fe20008010800 */
[----:B------:R-:W-:Y:S01]  /*105b0*/  ISETP.LT.OR P5, PT, R143, 0x12, P5 ;  /* 0x000000128f00780c */ /* 0x000fe20002fa1670 */
[----:B------:R-:W-:Y:S01]  /*105c0*/  FFMA.FTZ R41, R41, UR39, -R0 ;  /* 0x0000002729297c23 */ /* 0x000fe20008010800 */
[----:B------:R-:W-:Y:S01]  /*105d0*/  ISETP.LT.OR P4, PT, R143, 0x11, P4 ;  /* 0x000000118f00780c */ /* 0x000fe20002781670 */
[----:B------:R-:W-:Y:S01]  /*105e0*/  MUFU.EX2 R29, R29 ;  /* 0x0000001d001d7308 */ /* 0x000fe20000000800 */
[----:B------:R-:W-:Y:S01]  /*105f0*/  FSEL R35, R35, -INF , !P5 ;  /* 0xff80000023237808 */ /* 0x000fe20006800000 */
[----:B0-----:R-:W-:Y:S01]  /*10600*/  FFMA.FTZ R5, R9, R5, R24 ;  /* 0x0000000509057223 */ /* 0x001fe20000010018 */
[----:B------:R-:W-:Y:S01]  /*10610*/  ISETP.GT.AND P5, PT, R144, 0x19, P3 ;  /* 0x000000199000780c */ /* 0x000fe20001fa4270 */
[--C-:B------:R-:W-:Y:S01]  /*10620*/  FFMA.FTZ R44, R44, UR39, -R0.reuse ;  /* 0x000000272c2c7c23 */ /* 0x100fe20008010800 */
[----:B------:R-:W-:Y:S01]  /*10630*/  FSEL R34, R34, -INF , !P4 ;  /* 0xff80000022227808 */ /* 0x000fe20006000000 */
[--C-:B------:R-:W-:Y:S01]  /*10640*/  FFMA.FTZ R45, R45, UR39, -R0.reuse ;  /* 0x000000272d2d7c23 */ /* 0x100fe20008010800 */
[----:B------:R-:W-:Y:S01]  /*10650*/  ISETP.LT.OR P5, PT, R143, 0x1a, P5 ;  /* 0x0000001a8f00780c */ /* 0x000fe20002fa1670 */
[----:B------:R-:W-:Y:S01]  /*10660*/  MUFU.EX2 R32, R32 ;  /* 0x0000002000207308 */ /* 0x000fe20000000800 */
[----:B------:R-:W-:Y:S01]  /*10670*/  ISETP.GT.AND P4, PT, R144, 0x18, P3 ;  /* 0x000000189000780c */ /* 0x000fe20001f84270 */
[----:B-1----:R-:W-:Y:S01]  /*10680*/  FADD.FTZ R5, R25, R5 ;  /* 0x0000000519057221 */ /* 0x002fe20000010000 */
[----:B------:R-:W-:Y:S01]  /*10690*/  FSEL R39, R39, -INF , !P5 ;  /* 0xff80000027277808 */ /* 0x000fe20006800000 */
[--C-:B------:R-:W-:Y:S01]  /*106a0*/  FFMA.FTZ R48, R48, UR39, -R0.reuse ;  /* 0x0000002730307c23 */ /* 0x100fe20008010800 */
[----:B------:R-:W-:Y:S01]  /*106b0*/  ISETP.GT.AND P5, PT, R144, 0x21, P3 ;  /* 0x000000219000780c */ /* 0x000fe20001fa4270 */
[--C-:B------:R-:W-:Y:S01]  /*106c0*/  FFMA.FTZ R49, R49, UR39, -R0.reuse ;  /* 0x0000002731317c23 */ /* 0x100fe20008010800 */
[C---:B------:R-:W-:Y:S01]  /*106d0*/  ISETP.LT.OR P4, PT, R143.reuse, 0x19, P4 ;  /* 0x000000198f00780c */ /* 0x040fe20002781670 */
[----:B------:R-:W-:Y:S01]  /*106e0*/  MUFU.EX2 R33, R33 ;  /* 0x0000002100217308 */ /* 0x000fe20000000800 */
[----:B------:R-:W-:Y:S01]  /*106f0*/  ISETP.LT.OR P5, PT, R143, 0x22, P5 ;  /* 0x000000228f00780c */ /* 0x000fe20002fa1670 */
[--C-:B------:R-:W-:Y:S01]  /*10700*/  FFMA.FTZ R52, R52, UR39, -R0.reuse ;  /* 0x0000002734347c23 */ /* 0x100fe20008010800 */
[----:B------:R-:W-:Y:S01]  /*10710*/  FSEL R38, R38, -INF , !P4 ;  /* 0xff80000026267808 */ /* 0x000fe20006000000 */
[--C-:B------:R-:W-:Y:S01]  /*10720*/  FFMA.FTZ R53, R53, UR39, -R0.reuse ;  /* 0x0000002735357c23 */ /* 0x100fe20008010800 */
[----:B------:R-:W-:Y:S01]  /*10730*/  FSEL R43, R43, -INF , !P5 ;  /* 0xff8000002b2b7808 */ /* 0x000fe20006800000 */
[--C-:B------:R-:W-:Y:S01]  /*10740*/  FFMA.FTZ R56, R56, UR39, -R0.reuse ;  /* 0x0000002738387c23 */ /* 0x100fe20008010800 */
[C---:B------:R-:W-:Y:S01]  /*10750*/  ISETP.GT.AND P5, PT, R144.reuse, 0x29, P3 ;  /* 0x000000299000780c */ /* 0x040fe20001fa4270 */
[----:B------:R-:W-:Y:S01]  /*10760*/  MUFU.EX2 R36, R36 ;  /* 0x0000002400247308 */ /* 0x000fe20000000800 */
[----:B------:R-:W-:Y:S01]  /*10770*/  ISETP.GT.AND P4, PT, R144, 0x20, P3 ;  /* 0x000000209000780c */ /* 0x000fe20001f84270 */
[--C-:B------:R-:W-:Y:S01]  /*10780*/  FFMA.FTZ R57, R57, UR39, -R0.reuse ;  /* 0x0000002739397c23 */ /* 0x100fe20008010800 */
[C---:B------:R-:W-:Y:S01]  /*10790*/  ISETP.LT.OR P5, PT, R143.reuse, 0x2a, P5 ;  /* 0x0000002a8f00780c */ /* 0x040fe20002fa1670 */
[--C-:B------:R-:W-:Y:S01]  /*107a0*/  FFMA.FTZ R60, R60, UR39, -R0.reuse ;  /* 0x000000273c3c7c23 */ /* 0x100fe20008010800 */
[----:B------:R-:W-:Y:S01]  /*107b0*/  ISETP.LT.OR P4, PT, R143, 0x21, P4 ;  /* 0x000000218f00780c */ /* 0x000fe20002781670 */
[--C-:B------:R-:W-:Y:S01]  /*107c0*/  FFMA.FTZ R61, R61, UR39, -R0.reuse ;  /* 0x000000273d3d7c23 */ /* 0x100fe20008010800 */
[----:B------:R-:W-:Y:S01]  /*107d0*/  FSEL R47, R47, -INF , !P5 ;  /* 0xff8000002f2f7808 */ /* 0x000fe20006800000 */
[----:B------:R-:W-:Y:S01]  /*107e0*/  MUFU.EX2 R37, R37 ;  /* 0x0000002500257308 */ /* 0x000fe20000000800 */
[----:B------:R-:W-:Y:S01]  /*107f0*/  ISETP.GT.AND P5, PT, R144, 0x31, P3 ;  /* 0x000000319000780c */ /* 0x000fe20001fa4270 */
[--C-:B------:R-:W-:Y:S01]  /*10800*/  FFMA.FTZ R64, R64, UR39, -R0.reuse ;  /* 0x0000002740407c23 */ /* 0x100fe20008010800 */
[----:B------:R-:W-:Y:S01]  /*10810*/  FSEL R42, R42, -INF , !P4 ;  /* 0xff8000002a2a7808 */ /* 0x000fe20006000000 */
[--C-:B------:R-:W-:Y:S01]  /*10820*/  FFMA.FTZ R65, R65, UR39, -R0.reuse ;  /* 0x0000002741417c23 */ /* 0x100fe20008010800 */
[----:B------:R-:W-:Y:S01]  /*10830*/  ISETP.LT.OR P5, PT, R143, 0x32, P5 ;  /* 0x000000328f00780c */ /* 0x000fe20002fa1670 */
[--C-:B------:R-:W-:Y:S01]  /*10840*/  FFMA.FTZ R68, R68, UR39, -R0.reuse ;  /* 0x0000002744447c23 */ /* 0x100fe20008010800 */
[C---:B------:R-:W-:Y:S01]  /*10850*/  ISETP.GT.AND P4, PT, R144.reuse, 0x28, P3 ;  /* 0x000000289000780c */ /* 0x040fe20001f84270 */
[----:B------:R-:W-:Y:S01]  /*10860*/  MUFU.EX2 R40, R40 ;  /* 0x0000002800287308 */ /* 0x000fe20000000800 */
[----:B------:R-:W-:Y:S01]  /*10870*/  FSEL R51, R51, -INF , !P5 ;  /* 0xff80000033337808 */ /* 0x000fe20006800000 */
[--C-:B------:R-:W-:Y:S01]  /*10880*/  FFMA.FTZ R69, R69, UR39, -R0.reuse ;  /* 0x0000002745457c23 */ /* 0x100fe20008010800 */
[----:B------:R-:W-:Y:S01]  /*10890*/  ISETP.GT.AND P5, PT, R144, 0x39, P3 ;  /* 0x000000399000780c */ /* 0x000fe20001fa4270 */
[--C-:B------:R-:W-:Y:S01]  /*108a0*/  FFMA.FTZ R72, R72, UR39, -R0.reuse ;  /* 0x0000002748487c23 */ /* 0x100fe20008010800 */
[----:B------:R-:W-:Y:S01]  /*108b0*/  ISETP.LT.OR P4, PT, R143, 0x29, P4 ;  /* 0x000000298f00780c */ /* 0x000fe20002781670 */
[--C-:B------:R-:W-:Y:S01]  /*108c0*/  FFMA.FTZ R73, R73, UR39, -R0.reuse ;  /* 0x0000002749497c23 */ /* 0x100fe20008010800 */
[----:B------:R-:W-:Y:S01]  /*108d0*/  ISETP.LT.OR P5, PT, R143, 0x3a, P5 ;  /* 0x0000003a8f00780c */ /* 0x000fe20002fa1670 */
[----:B------:R-:W-:Y:S01]  /*108e0*/  MUFU.EX2 R41, R41 ;  /* 0x0000002900297308 */ /* 0x000fe20000000800 */
[----:B------:R-:W-:Y:S01]  /*108f0*/  FSEL R46, R46, -INF , !P4 ;  /* 0xff8000002e2e7808 */ /* 0x000fe20006000000 */
[--C-:B------:R-:W-:Y:S01]  /*10900*/  FFMA.FTZ R76, R76, UR39, -R0.reuse ;  /* 0x000000274c4c7c23 */ /* 0x100fe20008010800 */
[----:B------:R-:W-:Y:S01]  /*10910*/  FSEL R55, R55, -INF , !P5 ;  /* 0xff80000037377808 */ /* 0x000fe20006800000 */
[--C-:B------:R-:W-:Y:S01]  /*10920*/  FFMA.FTZ R77, R77, UR39, -R0.reuse ;  /* 0x000000274d4d7c23 */ /* 0x100fe20008010800 */
[----:B------:R-:W-:Y:S01]  /*10930*/  ISETP.GT.AND P5, PT, R144, 0x41, P3 ;  /* 0x000000419000780c */ /* 0x000fe20001fa4270 */
[--C-:B------:R-:W-:Y:S01]  /*10940*/  FFMA.FTZ R80, R80, UR39, -R0.reuse ;  /* 0x0000002750507c23 */ /* 0x100fe20008010800 */
[----:B------:R-:W-:Y:S01]  /*10950*/  ISETP.GT.AND P4, PT, R144, 0x30, P3 ;  /* 0x000000309000780c */ /* 0x000fe20001f84270 */
[----:B------:R-:W-:Y:S01]  /*10960*/  MUFU.EX2 R44, R44 ;  /* 0x0000002c002c7308 */ /* 0x000fe20000000800 */
[----:B------:R-:W-:Y:S01]  /*10970*/  ISETP.LT.OR P5, PT, R143, 0x42, P5 ;  /* 0x000000428f00780c */ /* 0x000fe20002fa1670 */
[--C-:B------:R-:W-:Y:S01]  /*10980*/  FFMA.FTZ R81, R81, UR39, -R0.reuse ;  /* 0x0000002751517c23 */ /* 0x100fe20008010800 */
[----:B------:R-:W-:Y:S01]  /*10990*/  ISETP.LT.OR P4, PT, R143, 0x31, P4 ;  /* 0x000000318f00780c */ /* 0x000fe20002781670 */
[--C-:B------:R-:W-:Y:S01]  /*109a0*/  FFMA.FTZ R84, R84, UR39, -R0.reuse ;  /* 0x0000002754547c23 */ /* 0x100fe20008010800 */
[----:B------:R-:W-:Y:S01]  /*109b0*/  FSEL R59, R59, -INF , !P5 ;  /* 0xff8000003b3b7808 */ /* 0x000fe20006800000 */
[----:B------:R-:W-:Y:S01]  /*109c0*/  FFMA.FTZ R0, R85, UR39, -R0 ;  /* 0x0000002755007c23 */ /* 0x000fe20008010800 */
[----:B------:R-:W-:Y:S01]  /*109d0*/  ISETP.GT.AND P5, PT, R144, 0x49, P3 ;  /* 0x000000499000780c */ /* 0x000fe20001fa4270 */
[----:B------:R-:W-:Y:S01]  /*109e0*/  MUFU.EX2 R45, R45 ;  /* 0x0000002d002d7308 */ /* 0x000fe20000000800 */
[----:B------:R-:W-:-:S02]  /*109f0*/  FSEL R50, R50, -INF , !P4 ;  /* 0xff80000032327808 */ /* 0x000fc40006000000 */
[----:B------:R-:W-:Y:S02]  /*10a00*/  ISETP.LT.OR P5, PT, R143, 0x4a, P5 ;  /* 0x0000004a8f00780c */ /* 0x000fe40002fa1670 */
[C---:B------:R-:W-:Y:S02]  /*10a10*/  ISETP.GT.AND P4, PT, R144.reuse, 0x38, P3 ;  /* 0x000000389000780c */ /* 0x040fe40001f84270 */
[----:B------:R-:W-:Y:S01]  /*10a20*/  FSEL R63, R63, -INF , !P5 ;  /* 0xff8000003f3f7808 */ /* 0x000fe20006800000 */
[----:B------:R-:W-:Y:S01]  /*10a30*/  MUFU.EX2 R48, R48 ;  /* 0x0000003000307308 */ /* 0x000fe20000000800 */
[----:B------:R-:W-:Y:S02]  /*10a40*/  ISETP.GT.AND P5, PT, R144, 0x51, P3 ;  /* 0x000000519000780c */ /* 0x000fe40001fa4270 */
[C---:B------:R-:W-:Y:S02]  /*10a50*/  ISETP.LT.OR P4, PT, R143.reuse, 0x39, P4 ;  /* 0x000000398f00780c */ /* 0x040fe40002781670 */
[----:B------:R-:W-:-:S02]  /*10a60*/  ISETP.LT.OR P5, PT, R143, 0x52, P5 ;  /* 0x000000528f00780c */ /* 0x000fc40002fa1670 */
[----:B------:R-:W-:Y:S01]  /*10a70*/  FSEL R54, R54, -INF , !P4 ;  /* 0xff80000036367808 */ /* 0x000fe20006000000 */
[----:B------:R-:W-:Y:S01]  /*10a80*/  MUFU.EX2 R49, R49 ;  /* 0x0000003100317308 */ /* 0x000fe20000000800 */
[----:B------:R-:W-:Y:S02]  /*10a90*/  FSEL R67, R67, -INF , !P5 ;  /* 0xff80000043437808 */ /* 0x000fe40006800000 */
[C---:B------:R-:W-:Y:S02]  /*10aa0*/  ISETP.GT.AND P5, PT, R144.reuse, 0x59, P3 ;  /* 0x000000599000780c */ /* 0x040fe40001fa4270 */
[----:B------:R-:W-:Y:S02]  /*10ab0*/  ISETP.GT.AND P4, PT, R144, 0x40, P3 ;  /* 0x000000409000780c */ /* 0x000fe40001f84270 */
[C---:B------:R-:W-:Y:S01]  /*10ac0*/  ISETP.LT.OR P5, PT, R143.reuse, 0x5a, P5 ;  /* 0x0000005a8f00780c */ /* 0x040fe20002fa1670 */
[----:B------:R-:W-:Y:S01]  /*10ad0*/  MUFU.EX2 R52, R52 ;  /* 0x0000003400347308 */ /* 0x000fe20000000800 */
[----:B------:R-:W-:-:S02]  /*10ae0*/  ISETP.LT.OR P4, PT, R143, 0x41, P4 ;  /* 0x000000418f00780c */ /* 0x000fc40002781670 */
[----:B------:R-:W-:Y:S02]  /*10af0*/  FSEL R71, R71, -INF , !P5 ;  /* 0xff80000047477808 */ /* 0x000fe40006800000 */
[----:B------:R-:W-:Y:S02]  /*10b00*/  ISETP.GT.AND P5, PT, R144, 0x61, P3 ;  /* 0x000000619000780c */ /* 0x000fe40001fa4270 */
[----:B------:R-:W-:Y:S01]  /*10b10*/  FSEL R58, R58, -INF , !P4 ;  /* 0xff8000003a3a7808 */ /* 0x000fe20006000000 */
[----:B------:R-:W-:Y:S01]  /*10b20*/  MUFU.EX2 R53, R53 ;  /* 0x0000003500357308 */ /* 0x000fe20000000800 */
[----:B------:R-:W-:Y:S02]  /*10b30*/  ISETP.LT.OR P5, PT, R143, 0x62, P5 ;  /* 0x000000628f00780c */ /* 0x000fe40002fa1670 */
[----:B------:R-:W-:Y:S02]  /*10b40*/  ISETP.GT.AND P4, PT, R144, 0x48, P3 ;  /* 0x000000489000780c */ /* 0x000fe40001f84270 */
[----:B------:R-:W-:-:S02]  /*10b50*/  FSEL R75, R75, -INF , !P5 ;  /* 0xff8000004b4b7808 */ /* 0x000fc40006800000 */
[----:B------:R-:W-:Y:S01]  /*10b60*/  ISETP.GT.AND P5, PT, R144, 0x69, P3 ;  /* 0x000000699000780c */ /* 0x000fe20001fa4270 */
[----:B------:R-:W-:Y:S01]  /*10b70*/  MUFU.EX2 R56, R56 ;  /* 0x0000003800387308 */ /* 0x000fe20000000800 */
[C---:B------:R-:W-:Y:S02]  /*10b80*/  ISETP.LT.OR P4, PT, R143.reuse, 0x49, P4 ;  /* 0x000000498f00780c */ /* 0x040fe40002781670 */
[----:B------:R-:W-:Y:S02]  /*10b90*/  ISETP.LT.OR P5, PT, R143, 0x6a, P5 ;  /* 0x0000006a8f00780c */ /* 0x000fe40002fa1670 */
[----:B------:R-:W-:Y:S02]  /*10ba0*/  FSEL R62, R62, -INF , !P4 ;  /* 0xff8000003e3e7808 */ /* 0x000fe40006000000 */
[----:B------:R-:W-:Y:S01]  /*10bb0*/  FSEL R79, R79, -INF , !P5 ;  /* 0xff8000004f4f7808 */ /* 0x000fe20006800000 */
[----:B------:R-:W-:Y:S01]  /*10bc0*/  MUFU.EX2 R57, R57 ;  /* 0x0000003900397308 */ /* 0x000fe20000000800 */
[----:B------:R-:W-:-:S02]  /*10bd0*/  ISETP.GT.AND P5, PT, R144, RZ, P3 ;  /* 0x000000ff9000720c */ /* 0x000fc40001fa4270 */
[----:B------:R-:W-:Y:S02]  /*10be0*/  ISETP.GT.AND P4, PT, R144, 0x50, P3 ;  /* 0x000000509000780c */ /* 0x000fe40001f84270 */
[C---:B------:R-:W-:Y:S02]  /*10bf0*/  ISETP.LT.OR P5, PT, R143.reuse, 0x1, P5 ;  /* 0x000000018f00780c */ /* 0x040fe40002fa1670 */
[----:B------:R-:W-:Y:S01]  /*10c00*/  ISETP.LT.OR P4, PT, R143, 0x51, P4 ;  /* 0x000000518f00780c */ /* 0x000fe20002781670 */
[----:B------:R-:W-:Y:S01]  /*10c10*/  MUFU.EX2 R60, R60 ;  /* 0x0000003c003c7308 */ /* 0x000fe20000000800 */
[----:B------:R-:W-:Y:S02]  /*10c20*/  FSEL R18, R26, -INF , !P5 ;  /* 0xff8000001a127808 */ /* 0x000fe40006800000 */
[----:B------:R-:W-:Y:S02]  /*10c30*/  FSEL R66, R66, -INF , !P4 ;  /* 0xff80000042427808 */ /* 0x000fe40006000000 */
[----:B------:R-:W-:-:S02]  /*10c40*/  FMNMX.FTZ R11, R18, R6, !PT ;  /* 0x00000006120b7209 */ /* 0x000fc40007810000 */
[----:B------:R-:W-:Y:S01]  /*10c50*/  ISETP.GT.AND P4, PT, R144, 0x58, P3 ;  /* 0x000000589000780c */ /* 0x000fe20001f84270 */
[----:B------:R-:W0:Y:S01]  /*10c60*/  MUFU.EX2 R26, R28 ;  /* 0x0000001c001a7308 */ /* 0x000e220000000800 */
[----:B------:R-:W-:Y:S02]  /*10c70*/  FMNMX.FTZ R11, R27, R11, !PT ;  /* 0x0000000b1b0b7209 */ /* 0x000fe40007810000 */
[----:B------:R-:W-:Y:S02]  /*10c80*/  ISETP.LT.OR P4, PT, R143, 0x59, P4 ;  /* 0x000000598f00780c */ /* 0x000fe40002781670 */
[----:B------:R-:W-:Y:S02]  /*10c90*/  FMNMX.FTZ R11, R30, R11, !PT ;  /* 0x0000000b1e0b7209 */ /* 0x000fe40007810000 */
[----:B------:R-:W-:Y:S01]  /*10ca0*/  FSEL R70, R70, -INF , !P4 ;  /* 0xff80000046467808 */ /* 0x000fe20006000000 */
[----:B------:R-:W-:Y:S01]  /*10cb0*/  MUFU.EX2 R61, R61 ;  /* 0x0000003d003d7308 */ /* 0x000fe20000000800 */
[----:B------:R-:W-:-:S02]  /*10cc0*/  FMNMX.FTZ R11, R31, R11, !PT ;  /* 0x0000000b1f0b7209 */ /* 0x000fc40007810000 */
[----:B------:R-:W-:Y:S02]  /*10cd0*/  ISETP.GT.AND P4, PT, R144, 0x60, P3 ;  /* 0x000000609000780c */ /* 0x000fe40001f84270 */
[----:B------:R-:W-:Y:S02]  /*10ce0*/  FMNMX.FTZ R11, R34, R11, !PT ;  /* 0x0000000b220b7209 */ /* 0x000fe40007810000 */
[----:B------:R-:W-:Y:S01]  /*10cf0*/  ISETP.LT.OR P4, PT, R143, 0x61, P4 ;  /* 0x000000618f00780c */ /* 0x000fe20002781670 */
[----:B------:R-:W-:Y:S01]  /*10d00*/  MUFU.EX2 R64, R64 ;  /* 0x0000004000407308 */ /* 0x000fe20000000800 */
[----:B------:R-:W-:Y:S01]  /*10d10*/  FMNMX.FTZ R11, R35, R11, !PT ;  /* 0x0000000b230b7209 */ /* 0x000fe20007810000 */
[----:B0-----:R-:W-:Y:S01]  /*10d20*/  FADD.FTZ R5, R26, R5 ;  /* 0x000000051a057221 */ /* 0x001fe20000010000 */
[----:B------:R-:W-:Y:S02]  /*10d30*/  FSEL R74, R74, -INF , !P4 ;  /* 0xff8000004a4a7808 */ /* 0x000fe40006000000 */
[----:B------:R-:W-:Y:S01]  /*10d40*/  FMNMX.FTZ R11, R38, R11, !PT ;  /* 0x0000000b260b7209 */ /* 0x000fe20007810000 */
[----:B------:R-:W-:Y:S01]  /*10d50*/  FADD.FTZ R5, R29, R5 ;  /* 0x000000051d057221 */ /* 0x000fe20000010000 */
[----:B------:R-:W-:Y:S01]  /*10d60*/  ISETP.GT.AND P4, PT, R144, 0x68, P3 ;  /* 0x000000689000780c */ /* 0x000fe20001f84270 */
[----:B------:R-:W-:Y:S01]  /*10d70*/  MUFU.EX2 R65, R65 ;  /* 0x0000004100417308 */ /* 0x000fe20000000800 */
[----:B------:R-:W-:Y:S01]  /*10d80*/  FMNMX.FTZ R11, R39, R11, !PT ;  /* 0x0000000b270b7209 */ /* 0x000fe20007810000 */
[----:B------:R-:W-:Y:S01]  /*10d90*/  FADD.FTZ R5, R32, R5 ;  /* 0x0000000520057221 */ /* 0x000fe20000010000 */
[----:B------:R-:W-:-:S02]  /*10da0*/  ISETP.LT.OR P4, PT, R143, 0x69, P4 ;  /* 0x000000698f00780c */ /* 0x000fc40002781670 */
[----:B------:R-:W-:Y:S01]  /*10db0*/  FMNMX.FTZ R11, R42, R11, !PT ;  /* 0x0000000b2a0b7209 */ /* 0x000fe20007810000 */
[----:B------:R-:W-:Y:S01]  /*10dc0*/  FADD.FTZ R5, R33, R5 ;  /* 0x0000000521057221 */ /* 0x000fe20000010000 */
[----:B------:R-:W-:Y:S01]  /*10dd0*/  FSEL R78, R78, -INF , !P4 ;  /* 0xff8000004e4e7808 */ /* 0x000fe20006000000 */
[----:B------:R-:W-:Y:S01]  /*10de0*/  MUFU.EX2 R68, R68 ;  /* 0x0000004400447308 */ /* 0x000fe20000000800 */
[----:B------:R-:W-:Y:S02]  /*10df0*/  FMNMX.FTZ R11, R43, R11, !PT ;  /* 0x0000000b2b0b7209 */ /* 0x000fe40007810000 */
[----:B------:R-:W-:Y:S02]  /*10e00*/  ISETP.GT.AND P4, PT, R144, 0x70, P3 ;  /* 0x000000709000780c */ /* 0x000fe40001f84270 */
[----:B------:R-:W-:Y:S02]  /*10e10*/  FMNMX.FTZ R11, R46, R11, !PT ;  /* 0x0000000b2e0b7209 */ /* 0x000fe40007810000 */
[----:B------:R-:W-:Y:S01]  /*10e20*/  ISETP.LT.OR P4, PT, R143, 0x71, P4 ;  /* 0x000000718f00780c */ /* 0x000fe20002781670 */
[----:B------:R-:W-:Y:S01]  /*10e30*/  MUFU.EX2 R69, R69 ;  /* 0x0000004500457308 */ /* 0x000fe20000000800 */
[----:B------:R-:W-:-:S02]  /*10e40*/  FMNMX.FTZ R11, R47, R11, !PT ;  /* 0x0000000b2f0b7209 */ /* 0x000fc40007810000 */
[----:B------:R-:W-:Y:S02]  /*10e50*/  FSEL R82, R82, -INF , !P4 ;  /* 0xff80000052527808 */ /* 0x000fe40006000000 */
[----:B------:R-:W-:Y:S02]  /*10e60*/  FMNMX.FTZ R11, R50, R11, !PT ;  /* 0x0000000b320b7209 */ /* 0x000fe40007810000 */
[C---:B------:R-:W-:Y:S01]  /*10e70*/  ISETP.GT.AND P4, PT, R144.reuse, 0x71, P3 ;  /* 0x000000719000780c */ /* 0x040fe20001f84270 */
[----:B------:R-:W-:Y:S01]  /*10e80*/  MUFU.EX2 R72, R72 ;  /* 0x0000004800487308 */ /* 0x000fe20000000800 */
[----:B------:R-:W-:Y:S02]  /*10e90*/  FMNMX.FTZ R11, R51, R11, !PT ;  /* 0x0000000b330b7209 */ /* 0x000fe40007810000 */
[----:B------:R-:W-:Y:S02]  /*10ea0*/  ISETP.GT.AND P5, PT, R144, 0x78, P3 ;  /* 0x000000789000780c */ /* 0x000fe40001fa4270 */
[----:B------:R-:W-:-:S02]  /*10eb0*/  FMNMX.FTZ R11, R54, R11, !PT ;  /* 0x0000000b360b7209 */ /* 0x000fc40007810000 */
[----:B------:R-:W-:Y:S01]  /*10ec0*/  ISETP.LT.OR P4, PT, R143, 0x72, P4 ;  /* 0x000000728f00780c */ /* 0x000fe20002781670 */
        /* <DEDUP_REMOVED lines=9> */
[----:B------:R-:W-:Y:S01]  /*10f60*/  ISETP.LT.OR P3, PT, R143, 0x7a, P3 ;  /* 0x0000007a8f00780c */ /* 0x000fe20001f61670 */
[----:B------:R-:W-:Y:S01]  /*10f70*/  MUFU.EX2 R77, R77 ;  /* 0x0000004d004d7308 */ /* 0x000fe20000000800 */
[----:B------:R-:W-:Y:S02]  /*10f80*/  FMNMX.FTZ R11, R63, R11, !PT ;  /* 0x0000000b3f0b7209 */ /* 0x000fe40007810000 */
[----:B------:R-:W-:Y:S02]  /*10f90*/  FSEL R86, R86, -INF , !P5 ;  /* 0xff80000056567808 */ /* 0x000fe40006800000 */
[----:B------:R-:W-:-:S02]  /*10fa0*/  FMNMX.FTZ R11, R66, R11, !PT ;  /* 0x0000000b420b7209 */ /* 0x000fc40007810000 */
[----:B------:R-:W-:Y:S01]  /*10fb0*/  FSEL R87, R87, -INF , !P3 ;  /* 0xff80000057577808 */ /* 0x000fe20005800000 */
[----:B------:R-:W-:Y:S01]  /*10fc0*/  MUFU.EX2 R80, R80 ;  /* 0x0000005000507308 */ /* 0x000fe20000000800 */
[----:B------:R-:W-:Y:S02]  /*10fd0*/  FMNMX.FTZ R11, R67, R11, !PT ;  /* 0x0000000b430b7209 */ /* 0x000fe40007810000 */
[----:B------:R-:W-:Y:S02]  /*10fe0*/  F2FP.F16.F32.PACK_AB R26, R29, R26 ;  /* 0x0000001a1d1a723e */ /* 0x000fe400000000ff */
[----:B------:R-:W-:Y:S02]  /*10ff0*/  FMNMX.FTZ R11, R70, R11, !PT ;  /* 0x0000000b460b7209 */ /* 0x000fe40007810000 */
[----:B------:R-:W-:Y:S01]  /*11000*/  F2FP.F16.F32.PACK_AB R24, R25, R24 ;  /* 0x000000181918723e */ /* 0x000fe200000000ff */
[----:B------:R-:W-:Y:S01]  /*11010*/  MUFU.EX2 R81, R81 ;  /* 0x0000005100517308 */ /* 0x000fe20000000800 */
[----:B------:R-:W-:-:S02]  /*11020*/  FMNMX.FTZ R11, R71, R11, !PT ;  /* 0x0000000b470b7209 */ /* 0x000fc40007810000 */
[----:B------:R-:W-:Y:S01]  /*11030*/  F2FP.F16.F32.PACK_AB R32, R33, R32 ;  /* 0x000000202120723e */ /* 0x000fe200000000ff */
[----:B------:R-:W-:Y:S01]  /*11040*/  FADD.FTZ R33, R36, R5 ;  /* 0x0000000524217221 */ /* 0x000fe20000010000 */
[----:B------:R-:W-:-:S03]  /*11050*/  FMNMX.FTZ R11, R74, R11, !PT ;  /* 0x0000000b4a0b7209 */ /* 0x000fc60007810000 */
[----:B------:R-:W-:Y:S01]  /*11060*/  FADD.FTZ R33, R37, R33 ;  /* 0x0000002125217221 */ /* 0x000fe20000010000 */
[----:B------:R-:W-:Y:S01]  /*11070*/  FMNMX.FTZ R11, R75, R11, !PT ;  /* 0x0000000b4b0b7209 */ /* 0x000fe20007810000 */
[----:B------:R-:W-:Y:S02]  /*11080*/  MUFU.EX2 R84, R84 ;  /* 0x0000005400547308 */ /* 0x000fe40000000800 */
[----:B------:R-:W-:Y:S01]  /*11090*/  FADD.FTZ R33, R40, R33 ;  /* 0x0000002128217221 */ /* 0x000fe20000010000 */
[----:B------:R-:W-:Y:S02]  /*110a0*/  FMNMX.FTZ R11, R78, R11, !PT ;  /* 0x0000000b4e0b7209 */ /* 0x000fe40007810000 */
[C---:B------:R-:W-:Y:S01]  /*110b0*/  F2FP.F16.F32.PACK_AB R40, R41.reuse, R40 ;  /* 0x000000282928723e */ /* 0x040fe200000000ff */
[----:B------:R-:W-:Y:S01]  /*110c0*/  FADD.FTZ R33, R41, R33 ;  /* 0x0000002129217221 */ /* 0x000fe20000010000 */
[----:B------:R-:W-:Y:S01]  /*110d0*/  FMNMX.FTZ R11, R79, R11, !PT ;  /* 0x0000000b4f0b7209 */ /* 0x000fe20007810000 */
[----:B------:R-:W-:Y:S02]  /*110e0*/  MUFU.EX2 R0, R0 ;  /* 0x0000000000007308 */ /* 0x000fe40000000800 */
[----:B------:R-:W-:Y:S01]  /*110f0*/  FADD.FTZ R33, R44, R33 ;  /* 0x000000212c217221 */ /* 0x000fe20000010000 */
[----:B------:R-:W-:-:S03]  /*11100*/  FMNMX.FTZ R11, R82, R11, !PT ;  /* 0x0000000b520b7209 */ /* 0x000fc60007810000 */
[----:B------:R-:W-:Y:S01]  /*11110*/  FADD.FTZ R33, R45, R33 ;  /* 0x000000212d217221 */ /* 0x000fe20000010000 */
[----:B------:R-:W-:-:S03]  /*11120*/  FMNMX.FTZ R11, R83, R11, !PT ;  /* 0x0000000b530b7209 */ /* 0x000fc60007810000 */
[----:B------:R-:W-:Y:S01]  /*11130*/  FADD.FTZ R33, R48, R33 ;  /* 0x0000002130217221 */ /* 0x000fe20000010000 */
[----:B------:R-:W-:-:S03]  /*11140*/  FMNMX.FTZ R11, R86, R11, !PT ;  /* 0x0000000b560b7209 */ /* 0x000fc60007810000 */
[----:B------:R-:W-:Y:S01]  /*11150*/  FADD.FTZ R33, R49, R33 ;  /* 0x0000002131217221 */ /* 0x000fe20000010000 */
[----:B------:R-:W-:-:S03]  /*11160*/  FMNMX.FTZ R11, R87, R11, !PT ;  /* 0x0000000b570b7209 */ /* 0x000fc60007810000 */
[----:B------:R-:W-:Y:S02]  /*11170*/  FADD.FTZ R41, R52, R33 ;  /* 0x0000002134297221 */ /* 0x000fe40000010000 */
[----:B------:R-:W0:Y:S02]  /*11180*/  SHFL.BFLY PT, R16, R11, 0x2, 0x1f ;  /* 0x0c401f000b107f89 */ /* 0x000e2400000e0000 */
[----:B------:R-:W-:-:S04]  /*11190*/  FADD.FTZ R41, R53, R41 ;  /* 0x0000002935297221 */ /* 0x000fc80000010000 */
[----:B------:R-:W-:Y:S01]  /*111a0*/  FADD.FTZ R41, R56, R41 ;  /* 0x0000002938297221 */ /* 0x000fe20000010000 */
[----:B0-----:R-:W-:-:S05]  /*111b0*/  FMNMX.FTZ R11, R11, R16, !PT ;  /* 0x000000100b0b7209 */ /* 0x001fca0007810000 */
[----:B------:R-:W0:Y:S02]  /*111c0*/  SHFL.BFLY PT, R16, R11, 0x1, 0x1f ;  /* 0x0c201f000b107f89 */ /* 0x000e2400000e0000 */
[----:B0-----:R-:W-:-:S04]  /*111d0*/  FMNMX.FTZ R11, R11, R16, !PT ;  /* 0x000000100b0b7209 */ /* 0x001fc80007810000 */
[C---:B------:R-:W-:Y:S01]  /*111e0*/  FSETP.NEU.FTZ.AND P3, PT, R11.reuse, -INF , PT ;  /* 0xff8000000b00780b */ /* 0x040fe20003f7d000 */
[----:B------:R-:W-:-:S05]  /*111f0*/  FMUL.FTZ R16, R11, UR39 ;  /* 0x000000270b107c20 */ /* 0x000fca0008410000 */
        /* <DEDUP_REMOVED lines=17> */
[----:B------:R-:W-:Y:S01]  /*11310*/  F2FP.F16.F32.PACK_AB R48, R49, R48 ;  /* 0x000000303130723e */ /* 0x000fe200000000ff */
[--C-:B------:R-:W-:Y:S01]  /*11320*/  FFMA.FTZ R75, R75, UR39, -R16.reuse ;  /* 0x000000274b4b7c23 */ /* 0x100fe20008010810 */
[----:B------:R-:W-:Y:S01]  /*11330*/  F2FP.F16.F32.PACK_AB R56, R57, R56 ;  /* 0x000000383938723e */ /* 0x000fe200000000ff */
[--C-:B------:R-:W-:Y:S01]  /*11340*/  FFMA.FTZ R78, R78, UR39, -R16.reuse ;  /* 0x000000274e4e7c23 */ /* 0x100fe20008010810 */
[--C-:B------:R-:W-:Y:S01]  /*11350*/  FFMA.FTZ R79, R79, UR39, -R16.reuse ;  /* 0x000000274f4f7c23 */ /* 0x100fe20008010810 */
[--C-:B------:R-:W-:Y:S01]  /*11360*/  FFMA.FTZ R82, R82, UR39, -R16.reuse ;  /* 0x0000002752527c23 */ /* 0x100fe20008010810 */
[----:B------:R-:W-:Y:S01]  /*11370*/  MUFU.EX2 R28, R28 ;  /* 0x0000001c001c7308 */ /* 0x000fe20000000800 */
[--C-:B------:R-:W-:Y:S01]  /*11380*/  FFMA.FTZ R83, R83, UR39, -R16.reuse ;  /* 0x0000002753537c23 */ /* 0x100fe20008010810 */
[----:B------:R-:W-:Y:S01]  /*11390*/  FFMA.FTZ R86, R86, UR39, -R16 ;  /* 0x0000002756567c23 */ /* 0x000fe20008010810 */
[----:B------:R-:W-:-:S05]  /*113a0*/  F2FP.F16.F32.PACK_AB R42, R45, R44 ;  /* 0x0000002c2d2a723e */ /* 0x000fca00000000ff */
[----:B------:R-:W1:Y:S01]  /*113b0*/  MUFU.EX2 R29, R29 ;  /* 0x0000001d001d7308 */ /* 0x000e620000000800 */
[----:B0-----:R-:W-:-:S07]  /*113c0*/  F2FP.F16.F32.PACK_AB R25, R21, R18 ;  /* 0x000000121519723e */ /* 0x001fce00000000ff */
[----:B------:R-:W-:Y:S08]  /*113d0*/  MUFU.EX2 R30, R30 ;  /* 0x0000001e001e7308 */ /* 0x000ff00000000800 */
[----:B------:R-:W-:Y:S01]  /*113e0*/  MUFU.EX2 R31, R31 ;  /* 0x0000001f001f7308 */ /* 0x000fe20000000800 */
[----:B-1----:R-:W-:-:S05]  /*113f0*/  F2FP.F16.F32.PACK_AB R27, R29, R28 ;  /* 0x0000001c1d1b723e */ /* 0x002fca00000000ff */
[----:B------:R0:W-:Y:S02]  /*11400*/  STSM.16.M88.4 [R140+0x21800], R24 ;  /* 0x021800188c007844 */ /* 0x0001e40000000200 */
[----:B------:R-:W-:Y:S08]  /*11410*/  MUFU.EX2 R51, R51 ;  /* 0x0000003300337308 */ /* 0x000ff00000000800 */
[----:B------:R-:W-:Y:S01]  /*11420*/  MUFU.EX2 R5, R66 ;  /* 0x0000004200057308 */ /* 0x000fe20000000800 */
[----:B0-----:R-:W-:Y:S01]  /*11430*/  FSEL R26, R11, RZ, P3 ;  /* 0x000000ff0b1a7208 */ /* 0x001fe20001800000 */
[--C-:B------:R-:W-:Y:S01]  /*11440*/  FFMA.FTZ R24, R34, UR39, -R16.reuse ;  /* 0x0000002722187c23 */ /* 0x100fe20008010810 */
[--C-:B------:R-:W-:Y:S01]  /*11450*/  FFMA.FTZ R25, R35, UR39, -R16.reuse ;  /* 0x0000002723197c23 */ /* 0x100fe20008010810 */
[--C-:B------:R-:W-:Y:S01]  /*11460*/  FFMA.FTZ R35, R38, UR39, -R16.reuse ;  /* 0x0000002726237c23 */ /* 0x100fe20008010810 */
[----:B------:R-:W-:Y:S01]  /*11470*/  FFMA.FTZ R27, R39, UR39, -R16 ;  /* 0x00000027271b7c23 */ /* 0x000fe20008010810 */
[----:B------:R-:W-:Y:S01]  /*11480*/  FADD.FTZ R26, -R26, R6 ;  /* 0x000000061a1a7221 */ /* 0x000fe20000010100 */
[--C-:B------:R-:W-:Y:S01]  /*11490*/  FFMA.FTZ R38, R43, UR39, -R16.reuse ;  /* 0x000000272b267c23 */ /* 0x100fe20008010810 */
[----:B------:R-:W-:Y:S01]  /*114a0*/  MUFU.EX2 R24, R24 ;  /* 0x0000001800187308 */ /* 0x000fe20000000800 */
[--C-:B------:R-:W-:Y:S01]  /*114b0*/  FFMA.FTZ R43, R46, UR39, -R16.reuse ;  /* 0x000000272e2b7c23 */ /* 0x100fe20008010810 */
[----:B------:R-:W-:Y:S01]  /*114c0*/  FMUL.FTZ R6, R26, UR39 ;  /* 0x000000271a067c20 */ /* 0x000fe20008410000 */
[----:B------:R-:W-:Y:S01]  /*114d0*/  F2FP.F16.F32.PACK_AB R34, R37, R36 ;  /* 0x000000242522723e */ /* 0x000fe200000000ff */
[--C-:B------:R-:W-:Y:S01]  /*114e0*/  FFMA.FTZ R39, R47, UR39, -R16.reuse ;  /* 0x000000272f277c23 */ /* 0x100fe20008010810 */
[----:B------:R-:W-:-:S03]  /*114f0*/  FFMA.FTZ R26, R50, UR39, -R16 ;  /* 0x00000027321a7c23 */ /* 0x000fc60008010810 */
[----:B------:R-:W0:Y:S08]  /*11500*/  MUFU.EX2 R6, R6 ;  /* 0x0000000600067308 */ /* 0x000e300000000800 */
[----:B------:R-:W1:Y:S08]  /*11510*/  MUFU.EX2 R25, R25 ;  /* 0x0000001900197308 */ /* 0x000e700000000800 */
[----:B------:R-:W3:Y:S01]  /*11520*/  MUFU.EX2 R35, R35 ;  /* 0x0000002300237308 */ /* 0x000ee20000000800 */
[----:B0-----:R-:W-:Y:S01]  /*11530*/  FFMA.FTZ R18, R6, R4, R18 ;  /* 0x0000000406127223 */ /* 0x001fe20000010012 */
[----:B------:R-:W-:-:S03]  /*11540*/  FFMA.FTZ R4, R55, UR39, -R16 ;  /* 0x0000002737047c23 */ /* 0x000fc60008010810 */
[----:B------:R-:W-:Y:S01]  /*11550*/  FADD.FTZ R18, R21, R18 ;  /* 0x0000001215127221 */ /* 0x000fe20000010000 */
[--C-:B------:R-:W-:Y:S01]  /*11560*/  FFMA.FTZ R21, R59, UR39, -R16.reuse ;  /* 0x000000273b157c23 */ /* 0x100fe20008010810 */
[----:B------:R-:W-:Y:S01]  /*11570*/  FFMA.FTZ R59, R62, UR39, -R16 ;  /* 0x000000273e3b7c23 */ /* 0x000fe20008010810 */
[----:B------:R-:W0:Y:S01]  /*11580*/  MUFU.EX2 R27, R27 ;  /* 0x0000001b001b7308 */ /* 0x000e220000000800 */
[----:B------:R-:W-:Y:S01]  /*11590*/  FADD.FTZ R28, R28, R18 ;  /* 0x000000121c1c7221 */ /* 0x000fe20000010000 */
[----:B-1----:R-:W-:Y:S01]  /*115a0*/  F2FP.F16.F32.PACK_AB R33, R25, R24 ;  /* 0x000000181921723e */ /* 0x002fe200000000ff */
[----:B------:R-:W-:Y:S02]  /*115b0*/  FFMA.FTZ R16, R87, UR39, -R16 ;  /* 0x0000002757107c23 */ /* 0x000fe40008010810 */
[----:B------:R-:W-:-:S03]  /*115c0*/  FADD.FTZ R28, R29, R28 ;  /* 0x0000001c1d1c7221 */ /* 0x000fc60000010000 */
[----:B------:R-:W1:Y:S01]  /*115d0*/  MUFU.EX2 R38, R38 ;  /* 0x0000002600267308 */ /* 0x000e620000000800 */
[----:B------:R-:W-:Y:S01]  /*115e0*/  FADD.FTZ R28, R24, R28 ;  /* 0x0000001c181c7221 */ /* 0x000fe20000010000 */
[----:B------:R-:W-:-:S03]  /*115f0*/  FADD.FTZ R24, R57, R41 ;  /* 0x0000002939187221 */ /* 0x000fc60000010000 */
[----:B------:R-:W-:Y:S01]  /*11600*/  FADD.FTZ R36, R25, R28 ;  /* 0x0000001c19247221 */ /* 0x000fe20000010000 */
[----:B------:R-:W-:Y:S02]  /*11610*/  FADD.FTZ R24, R60, R24 ;  /* 0x000000183c187221 */ /* 0x000fe40000010000 */
[----:B------:R-:W4:Y:S01]  /*11620*/  MUFU.EX2 R43, R43 ;  /* 0x0000002b002b7308 */ /* 0x000f220000000800 */
[----:B---3--:R-:W-:-:S07]  /*11630*/  FADD.FTZ R36, R35, R36 ;  /* 0x0000002423247221 */ /* 0x008fce0000010000 */
[----:B------:R-:W3:Y:S01]  /*11640*/  MUFU.EX2 R39, R39 ;  /* 0x0000002700277308 */ /* 0x000ee20000000800 */
[----:B0-----:R-:W-:-:S07]  /*11650*/  FADD.FTZ R36, R27, R36 ;  /* 0x000000241b247221 */ /* 0x001fce0000010000 */
[----:B------:R-:W0:Y:S01]  /*11660*/  MUFU.EX2 R26, R26 ;  /* 0x0000001a001a7308 */ /* 0x000e220000000800 */
[----:B------:R-:W-:-:S07]  /*11670*/  FADD.FTZ R36, R30, R36 ;  /* 0x000000241e247221 */ /* 0x000fce0000010000 */
[----:B------:R-:W5:Y:S01]  /*11680*/  MUFU.EX2 R4, R4 ;  /* 0x0000000400047308 */ /* 0x000f620000000800 */
[----:B-1----:R-:W-:-:S07]  /*11690*/  FADD.FTZ R36, R38, R36 ;  /* 0x0000002426247221 */ /* 0x002fce0000010000 */
[----:B------:R-:W1:Y:S01]  /*116a0*/  MUFU.EX2 R18, R58 ;  /* 0x0000003a00127308 */ /* 0x000e620000000800 */
[----:B----4-:R-:W-:-:S07]  /*116b0*/  FADD.FTZ R36, R43, R36 ;  /* 0x000000242b247221 */ /* 0x010fce0000010000 */
[----:B------:R-:W4:Y:S01]  /*116c0*/  MUFU.EX2 R21, R21 ;  /* 0x0000001500157308 */ /* 0x000f220000000800 */
[----:B---3--:R-:W-:-:S07]  /*116d0*/  FADD.FTZ R37, R39, R36 ;  /* 0x0000002427257221 */ /* 0x008fce0000010000 */
[----:B------:R-:W3:Y:S01]  /*116e0*/  MUFU.EX2 R59, R59 ;  /* 0x0000003b003b7308 */ /* 0x000ee20000000800 */
[----:B0-----:R-:W-:-:S07]  /*116f0*/  FADD.FTZ R37, R26, R37 ;  /* 0x000000251a257221 */ /* 0x001fce0000010000 */
[----:B------:R-:W0:Y:S01]  /*11700*/  MUFU.EX2 R29, R63 ;  /* 0x0000003f001d7308 */ /* 0x000e220000000800 */
[----:B------:R-:W-:Y:S01]  /*11710*/  FADD.FTZ R37, R31, R37 ;  /* 0x000000251f257221 */ /* 0x000fe20000010000 */
[----:B------:R-:W-:Y:S01]  /*11720*/  FADD.FTZ R24, R61, R24 ;  /* 0x000000183d187221 */ /* 0x000fe20000010000 */
[----:B------:R-:W-:Y:S02]  /*11730*/  F2FP.F16.F32.PACK_AB R41, R38, R30 ;  /* 0x0000001e2629723e */ /* 0x000fe400000000ff */
[----:B------:R-:W-:-:S03]  /*11740*/  FADD.FTZ R37, R51, R37 ;  /* 0x0000002533257221 */ /* 0x000fc60000010000 */
[----:B------:R-:W2:Y:S01]  /*11750*/  MUFU.EX2 R28, R67 ;  /* 0x00000043001c7308 */ /* 0x000ea20000000800 */
[----:B-----5:R-:W-:Y:S01]  /*11760*/  FADD.FTZ R37, R4, R37 ;  /* 0x0000002504257221 */ /* 0x020fe20000010000 */
[----:B------:R-:W-:-:S06]  /*11770*/  FADD.FTZ R24, R64, R24 ;  /* 0x0000001840187221 */ /* 0x000fcc0000010000 */
[----:B------:R-:W-:Y:S01]  /*11780*/  MUFU.EX2 R71, R71 ;  /* 0x0000004700477308 */ /* 0x000fe20000000800 */
[----:B-1----:R-:W-:Y:S01]  /*11790*/  FADD.FTZ R37, R18, R37 ;  /* 0x0000002512257221 */ /* 0x002fe20000010000 */
[----:B------:R-:W-:Y:S01]  /*117a0*/  F2FP.F16.F32.PACK_AB R49, R31, R26 ;  /* 0x0000001a1f31723e */ /* 0x000fe200000000ff */
[----:B------:R-:W5:Y:S01]  /*117b0*/  LDL R30, [R1+0x24] ;  /* 0x00002400011e7983 */ /* 0x000f620000100800 */
[----:B------:R-:W-:Y:S01]  /*117c0*/  F2FP.F16.F32.PACK_AB R35, R27, R35 ;  /* 0x000000231b23723e */ /* 0x000fe200000000ff */
[----:B----4-:R-:W-:Y:S01]  /*117d0*/  FADD.FTZ R37, R21, R37 ;  /* 0x0000002515257221 */ /* 0x010fe20000010000 */
[----:B------:R-:W-:Y:S02]  /*117e0*/  F2FP.F16.F32.PACK_AB R43, R39, R43 ;  /* 0x0000002b272b723e */ /* 0x000fe400000000ff */
[----:B------:R-:W1:Y:S01]  /*117f0*/  MUFU.EX2 R67, R70 ;  /* 0x0000004600437308 */ /* 0x000e620000000800 */
[----:B---3--:R-:W-:Y:S01]  /*11800*/  FADD.FTZ R37, R59, R37 ;  /* 0x000000253b257221 */ /* 0x008fe20000010000 */
[----:B------:R-:W-:-:S06]  /*11810*/  FADD.FTZ R24, R65, R24 ;  /* 0x0000001841187221 */ /* 0x000fcc0000010000 */
[----:B------:R-:W3:Y:S01]  /*11820*/  MUFU.EX2 R36, R74 ;  /* 0x0000004a00247308 */ /* 0x000ee20000000800 */
[----:B0-----:R-:W-:Y:S01]  /*11830*/  FADD.FTZ R37, R29, R37 ;  /* 0x000000251d257221 */ /* 0x001fe20000010000 */
[----:B------:R-:W-:Y:S01]  /*11840*/  F2FP.F16.F32.PACK_AB R51, R4, R51 ;  /* 0x000000330433723e */ /* 0x000fe200000000ff */
[----:B--2---:R0:W-:Y:S02]  /*11850*/  STSM.16.M88.4 [R145], R32 ;  /* 0x0000002091007844 */ /* 0x0041e40000000200 */
[----:B------:R-:W-:Y:S01]  /*11860*/  FADD.FTZ R37, R5, R37 ;  /* 0x0000002505257221 */ /* 0x000fe20000010000 */
[----:B------:R-:W-:Y:S02]  /*11870*/  FADD.FTZ R24, R68, R24 ;  /* 0x0000001844187221 */ /* 0x000fe40000010000 */
[----:B------:R-:W2:Y:S01]  /*11880*/  MUFU.EX2 R75, R75 ;  /* 0x0000004b004b7308 */ /* 0x000ea20000000800 */
[----:B------:R-:W-:Y:S01]  /*11890*/  FADD.FTZ R26, R28, R37 ;  /* 0x000000251c1a7221 */ /* 0x000fe20000010000 */
[----:B------:R-:W-:-:S03]  /*118a0*/  FADD.FTZ R25, R69, R24 ;  /* 0x0000001845197221 */ /* 0x000fc60000010000 */
[----:B-1----:R-:W-:Y:S01]  /*118b0*/  FADD.FTZ R26, R67, R26 ;  /* 0x0000001a431a7221 */ /* 0x002fe20000010000 */
[----:B------:R-:W-:Y:S01]  /*118c0*/  F2FP.F16.F32.PACK_AB R57, R21, R18 ;  /* 0x000000121539723e */ /* 0x000fe200000000ff */
[----:B------:R-:W-:Y:S01]  /*118d0*/  FADD.FTZ R4, R72, R25 ;  /* 0x0000001948047221 */ /* 0x000fe20000010000 */
[----:B------:R-:W1:Y:S01]  /*118e0*/  MUFU.EX2 R78, R78 ;  /* 0x0000004e004e7308 */ /* 0x000e620000000800 */
[----:B------:R-:W-:Y:S02]  /*118f0*/  FADD.FTZ R21, R71, R26 ;  /* 0x0000001a47157221 */ /* 0x000fe40000010000 */
[----:B------:R-:W-:Y:S02]  /*11900*/  FADD.FTZ R25, R73, R4 ;  /* 0x0000000449197221 */ /* 0x000fe40000010000 */
[----:B---3--:R-:W-:-:S03]  /*11910*/  FADD.FTZ R4, R36, R21 ;  /* 0x0000001524047221 */ /* 0x008fc60000010000 */
[----:B------:R3:W-:Y:S02]  /*11920*/  MUFU.EX2 R21, R16 ;  /* 0x0000001000157308 */ /* 0x0007e40000000800 */
[----:B---3--:R-:W3:Y:S06]  /*11930*/  LDL R16, [R1+0xc] ;  /* 0x00000c0001107983 */ /* 0x008eec0000100800 */
[----:B------:R-:W4:Y:S01]  /*11940*/  MUFU.EX2 R79, R79 ;  /* 0x0000004f004f7308 */ /* 0x000f220000000800 */
[----:B------:R-:W-:Y:S01]  /*11950*/  FADD.FTZ R18, R76, R25 ;  /* 0x000000194c127221 */ /* 0x000fe20000010000 */
[----:B--2---:R-:W-:-:S06]  /*11960*/  FADD.FTZ R25, R75, R4 ;  /* 0x000000044b197221 */ /* 0x004fcc0000010000 */
[----:B------:R-:W2:Y:S01]  /*11970*/  MUFU.EX2 R82, R82 ;  /* 0x0000005200527308 */ /* 0x000ea20000000800 */
[----:B-1----:R-:W-:-:S07]  /*11980*/  FADD.FTZ R4, R78, R25 ;  /* 0x000000194e047221 */ /* 0x002fce0000010000 */
[----:B------:R-:W1:Y:S01]  /*11990*/  MUFU.EX2 R83, R83 ;  /* 0x0000005300537308 */ /* 0x000e620000000800 */
[----:B------:R-:W-:-:S07]  /*119a0*/  FADD.FTZ R27, R77, R18 ;  /* 0x000000124d1b7221 */ /* 0x000fce0000010000 */
[----:B------:R-:W0:Y:S01]  /*119b0*/  MUFU.EX2 R86, R86 ;  /* 0x0000005600567308 */ /* 0x000e220000000800 */
[----:B----4-:R-:W-:Y:S01]  /*119c0*/  FADD.FTZ R25, R79, R4 ;  /* 0x000000044f197221 */ /* 0x010fe20000010000 */
[----:B------:R-:W-:Y:S01]  /*119d0*/  FADD.FTZ R18, R80, R27 ;  /* 0x0000001b50127221 */ /* 0x000fe20000010000 */
[----:B------:R-:W-:Y:S02]  /*119e0*/  F2FP.F16.F32.PACK_AB R50, R53, R52 ;  /* 0x000000343532723e */ /* 0x000fe400000000ff */
[----:B--2---:R-:W-:Y:S01]  /*119f0*/  FADD.FTZ R4, R82, R25 ;  /* 0x0000001952047221 */ /* 0x004fe20000010000 */
[----:B------:R-:W-:Y:S01]  /*11a00*/  F2FP.F16.F32.PACK_AB R58, R61, R60 ;  /* 0x0000003c3d3a723e */ /* 0x000fe200000000ff */
[----:B------:R-:W-:Y:S01]  /*11a10*/  FADD.FTZ R27, R81, R18 ;  /* 0x00000012511b7221 */ /* 0x000fe20000010000 */
[----:B------:R-:W-:Y:S02]  /*11a20*/  F2FP.F16.F32.PACK_AB R59, R29, R59 ;  /* 0x0000003b1d3b723e */ /* 0x000fe400000000ff */
[----:B------:R-:W-:-:S02]  /*11a30*/  F2FP.F16.F32.PACK_AB R64, R65, R64 ;  /* 0x000000404140723e */ /* 0x000fc400000000ff */
[----:B------:R-:W-:Y:S02]  /*11a40*/  F2FP.F16.F32.PACK_AB R72, R73, R72 ;  /* 0x000000484948723e */ /* 0x000fe400000000ff */
[----:B------:R-:W-:Y:S02]  /*11a50*/  F2FP.F16.F32.PACK_AB R66, R69, R68 ;  /* 0x000000444542723e */ /* 0x000fe400000000ff */
[----:B------:R-:W-:Y:S02]  /*11a60*/  F2FP.F16.F32.PACK_AB R80, R81, R80 ;  /* 0x000000505150723e */ /* 0x000fe400000000ff */
[----:B------:R-:W-:Y:S01]  /*11a70*/  F2FP.F16.F32.PACK_AB R65, R28, R5 ;  /* 0x000000051c41723e */ /* 0x000fe200000000ff */
[----:B-1----:R-:W-:Y:S01]  /*11a80*/  FADD.FTZ R5, R83, R4 ;  /* 0x0000000453057221 */ /* 0x002fe20000010000 */
[----:B------:R-:W-:Y:S02]  /*11a90*/  F2FP.F16.F32.PACK_AB R67, R71, R67 ;  /* 0x000000434743723e */ /* 0x000fe400000000ff */
[----:B------:R-:W-:Y:S01]  /*11aa0*/  F2FP.F16.F32.PACK_AB R73, R75, R36 ;  /* 0x000000244b49723e */ /* 0x000fe200000000ff */
[----:B------:R1:W-:Y:S01]  /*11ab0*/  STSM.16.M88.4 [R142], R40 ;  /* 0x000000288e007844 */ /* 0x0003e20000000200 */
[----:B------:R-:W-:-:S02]  /*11ac0*/  F2FP.F16.F32.PACK_AB R74, R77, R76 ;  /* 0x0000004c4d4a723e */ /* 0x000fc400000000ff */
[----:B------:R-:W-:Y:S02]  /*11ad0*/  F2FP.F16.F32.PACK_AB R75, R79, R78 ;  /* 0x0000004e4f4b723e */ /* 0x000fe400000000ff */
[----:B------:R-:W-:Y:S01]  /*11ae0*/  F2FP.F16.F32.PACK_AB R81, R83, R82 ;  /* 0x000000525351723e */ /* 0x000fe200000000ff */
[----:B------:R1:W-:Y:S01]  /*11af0*/  STSM.16.M88.4 [R141], R48 ;  /* 0x000000308d007844 */ /* 0x0003e20000000200 */
[----:B------:R-:W-:Y:S02]  /*11b00*/  F2FP.F16.F32.PACK_AB R82, R0, R84 ;  /* 0x000000540052723e */ /* 0x000fe400000000ff */
[----:B0-----:R-:W-:Y:S01]  /*11b10*/  F2FP.F16.F32.PACK_AB R83, R21, R86 ;  /* 0x000000561553723e */ /* 0x001fe200000000ff */
[----:B------:R1:W-:Y:S01]  /*11b20*/  STSM.16.M88.4 [R140+0x27800], R56 ;  /* 0x027800388c007844 */ /* 0x0003e20000000200 */
        /* <DEDUP_REMOVED lines=55> */
[----:B-----5:R1:W-:Y:S04]  /*11ea0*/  STSM.16.M88.4 [R30], R64 ;  /* 0x000000401e007844 */ /* 0x0203e80000000200 */
[----:B------:R1:W-:Y:S04]  /*11eb0*/  STSM.16.M88.4 [R142+0x6000], R72 ;  /* 0x006000488e007844 */ /* 0x0003e80000000200 */
[----:B------:R1:W-:Y:S01]  /*11ec0*/  STSM.16.M88.4 [R141+0x6000], R80 ;  /* 0x006000508d007844 */ /* 0x0003e20000000200 */
[----:B------:R0:W-:Y:S06]  /*11ed0*/  MEMBAR.ALL.CTA ;  /* 0x0000000000007992 */ /* 0x0001ec0000008000 */
[----:B0-----:R-:W0:Y:S01]  /*11ee0*/  FENCE.VIEW.ASYNC.S ;  /* 0x00000000000073c6 */ /* 0x001e220000000000 */
[C---:B---3--:R-:W-:Y:S01]  /*11ef0*/  ISETP.GT.AND P3, PT, R3.reuse, R16, PT ;  /* 0x000000100300720c */ /* 0x048fe20003f64270 */
[----:B------:R-:W-:-:S02]  /*11f00*/  VIADD R3, R3, 0xffffffff ;  /* 0xffffffff03037836 */ /* 0x000fc40000000000 */
[----:B------:R-:W-:Y:S01]  /*11f10*/  IMAD.MOV.U32 R16, RZ, RZ, R20 ;  /* 0x000000ffff107224 */ /* 0x000fe200078e0014 */
[----:B0-----:R-:W-:-:S09]  /*11f20*/  NOP ;  /* 0x0000000000007918 */ /* 0x001fd20000000000 */
[----:B-1----:R-:W-:Y:S05]  /*11f30*/  @P3 BRA `(.L_x_11443) ;  /* 0xffffffcc000c3947 */ /* 0x002fea000383ffff */
[----:B------:R-:W-:Y:S02]  /*11f40*/  IMAD.MOV.U32 R6, RZ, RZ, R11 ;  /* 0x000000ffff067224 */ /* 0x000fe400078e000b */
[----:B------:R-:W-:Y:S02]  /*11f50*/  IMAD.MOV.U32 R0, RZ, RZ, R8 ;  /* 0x000000ffff007224 */ /* 0x000fe400078e0008 */
[----:B------:R-:W-:Y:S02]  /*11f60*/  IMAD.MOV.U32 R16, RZ, RZ, R20 ;  /* 0x000000ffff107224 */ /* 0x000fe400078e0014 */
[----:B------:R-:W-:-:S07]  /*11f70*/  IMAD.MOV.U32 R18, RZ, RZ, R7 ;  /* 0x000000ffff127224 */ /* 0x000fce00078e0007 */
.L_x_11425:
[----:B------:R-:W2:Y:S01]  /*11f80*/  LDL R11, [R1+0x1c] ;  /* 0x00001c00010b7983 */ /* 0x000ea20000100800 */
[----:B------:R-:W0:Y:S01]  /*11f90*/  LDC R7, c[0x0][0x448] ;  /* 0x00011200ff077b82 */ /* 0x000e220000000800 */
[----:B------:R-:W-:-:S07]  /*11fa0*/  IADD3 R20, R138, 0x1, -R22 ;  /* 0x000000018a147810 */ /* 0x000fce0007ffe816 */
[----:B------:R-:W1:Y:S01]  /*11fb0*/  LDC R24, c[0x0][0x9e4] ;  /* 0x00027900ff187b82 */ /* 0x000e620000000800 */
[----:B0-----:R-:W-:Y:S02]  /*11fc0*/  ISETP.NE.AND P5, PT, R7, 0x1, PT ;  /* 0x000000010700780c */ /* 0x001fe40003fa5270 */
[----:B-1----:R-:W-:-:S11]  /*11fd0*/  ISETP.GE.AND P4, PT, R24, 0x1, PT ;  /* 0x000000011800780c */ /* 0x002fd60003f86270 */
[----:B------:R-:W0:Y:S08]  /*11fe0*/  @P5 LDC R8, c[0x0][0x44c] ;  /* 0x00011300ff085b82 */ /* 0x000e300000000800 */
[----:B------:R-:W1:Y:S01]  /*11ff0*/  @P5 LDC R9, c[0x0][0x450] ;  /* 0x00011400ff095b82 */ /* 0x000e620000000800 */
[----:B--2---:R-:W-:-:S04]  /*12000*/  VIADD R7, R11, 0xbf ;  /* 0x000000bf0b077836 */ /* 0x004fc80000000000 */
        /* <DEDUP_REMOVED lines=15> */
.L_x_11446:
[----:B------:R-:W-:-:S13]  /*12100*/  ISETP.NE.AND P2, PT, R24, 0x1, PT ;  /* 0x000000011800780c */ /* 0x000fda0003f45270 */
[----:B------:R-:W0:Y:S02]  /*12110*/  @P2 LDC.64 R8, c[0x0][0x9e8] ;  /* 0x00027a00ff082b82 */ /* 0x000e240000000a00 */
[----:B0-----:R-:W-:-:S05]  /*12120*/  @P2 IMAD.HI.U32 R8, R7, R8, RZ ;  /* 0x0000000807082227 */ /* 0x001fca00078e00ff */
[----:B------:R-:W-:-:S07]  /*12130*/  @P2 SHF.R.U32.HI R7, RZ, R9, R8 ;  /* 0x00000009ff072219 */ /* 0x000fce0000011608 */
.L_x_11447:
[----:B------:R-:W-:Y:S05]  /*12140*/  BSYNC B0 ;  /* 0x0000000000007941 */ /* 0x000fea0003800000 */
.L_x_11445:
[----:B------:R-:W-:-:S05]  /*12150*/  IMAD R7, R7, R24, RZ ;  /* 0x0000001807077224 */ /* 0x000fca00078e02ff */
[----:B------:R-:W-:-:S07]  /*12160*/  VIMNMX R10, R10, R7, !PT ;  /* 0x000000070a0a7248 */ /* 0x000fce0007fe0100 */
.L_x_11444:
[----:B------:R-:W2:Y:S01]  /*12170*/  LDL R8, [R1+0x48] ;  /* 0x0000480001087983 */ /* 0x000ea20000100800 */
[----:B------:R-:W-:-:S05]  /*12180*/  VIADD R10, R10, 0x7f ;  /* 0x0000007f0a0a7836 */ /* 0x000fca0000000000 */
[----:B------:R-:W-:-:S04]  /*12190*/  SHF.R.S32.HI R7, RZ, 0x1f, R10 ;  /* 0x0000001fff077819 */ /* 0x000fc8000001140a */
[----:B------:R-:W-:-:S04]  /*121a0*/  LEA.HI R7, R7, R10, RZ, 0x7 ;  /* 0x0000000a07077211 */ /* 0x000fc800078f38ff */
[----:B------:R-:W-:-:S04]  /*121b0*/  SHF.R.S32.HI R7, RZ, 0x7, R7 ;  /* 0x00000007ff077819 */ /* 0x000fc80000011407 */
[----:B--2---:R-:W-:-:S04]  /*121c0*/  VIMNMX R143, R8, R7, !PT ;  /* 0x00000007088f7248 */ /* 0x004fc80007fe0100 */
[----:B------:R-:W-:-:S13]  /*121d0*/  ISETP.GE.AND P2, PT, R3, R143, PT ;  /* 0x0000008f0300720c */ /* 0x000fda0003f46270 */
[----:B------:R-:W-:Y:S05]  /*121e0*/  @!P2 BRA `(.L_x_11448) ;  /* 0x0000002000f0a947 */ /* 0x000fea0003800000 */
[----:B------:R-:W-:Y:S02]  /*121f0*/  IMAD.MOV.U32 R7, RZ, RZ, R6 ;  /* 0x000000ffff077224 */ /* 0x000fe400078e0006 */
[----:B------:R-:W-:Y:S02]  /*12200*/  IMAD.MOV.U32 R8, RZ, RZ, R0 ;  /* 0x000000ffff087224 */ /* 0x000fe400078e0000 */
[----:B------:R-:W-:Y:S02]  /*12210*/  IMAD.MOV.U32 R10, RZ, RZ, R18 ;  /* 0x000000ffff0a7224 */ /* 0x000fe400078e0012 */
[----:B------:R-:W-:-:S07]  /*12220*/  IMAD.MOV.U32 R9, RZ, RZ, R16 ;  /* 0x000000ffff097224 */ /* 0x000fce00078e0010 */
.L_x_11458:
        /* <DEDUP_REMOVED lines=10> */
.L_x_11450:
[----:B------:R-:W-:Y:S01]  /*122d0*/  IMAD R0, R16, 0x8, R2 ;  /* 0x0000000810007824 */ /* 0x000fe200078e0202 */
[----:B------:R-:W-:-:S04]  /*122e0*/  SHF.L.U32 R11, R18, 0x1f, RZ ;  /* 0x0000001f120b7819 */ /* 0x000fc800000006ff */
[----:B------:R0:W1:Y:S01]  /*122f0*/  SYNCS.PHASECHK.TRANS64.TRYWAIT P3, [R0+URZ+0x2d830], R11 ;  /* 0x02d8300b000075a7 */ /* 0x000062000806017f */
[----:B------:R-:W-:Y:S05]  /*12300*/  @!P0 BRA `(.L_x_11451) ;  /* 0x0000000000048947 */ /* 0x000fea0003800000 */
[----:B------:R-:W-:Y:S01]  /*12310*/  BPT.TRAP 0x1 ;  /* 0x000000040000795c */ /* 0x000fe20000300000 */
.L_x_11451:
[----:B------:R-:W-:Y:S04]  /*12320*/  BSSY B0, `(.L_x_11449) ;  /* 0x0000004000007945 */ /* 0x000fe80003800000 */
[----:B-1----:R-:W-:Y:S05]  /*12330*/  @P3 BRA `(.L_x_11452) ;  /* 0x0000000000083947 */ /* 0x002fea0003800000 */
[----:B------:R-:W1:Y:S02]  /*12340*/  SYNCS.PHASECHK.TRANS64.TRYWAIT P3, [R0+URZ+0x2d830], R11 ;  /* 0x02d8300b000075a7 */ /* 0x000e64000806017f */
[----:B-1----:R-:W-:Y:S05]  /*12350*/  @!P3 BRA `(.L_x_11453) ;  /* 0x00000108001cb947 */ /* 0x002fea0003800000 */
.L_x_11452:
[----:B------:R-:W-:Y:S05]  /*12360*/  BSYNC B0 ;  /* 0x0000000000007941 */ /* 0x000fea0003800000 */
.L_x_11449:
[----:B------:R-:W2:Y:S01]  /*12370*/  LDL R6, [R1+0x8] ;  /* 0x0000080001067983 */ /* 0x000ea20000100800 */
[----:B01----:R-:W0:Y:S01]  /*12380*/  S2R R0, SR_TID.X ;  /* 0x0000000000007919 */ /* 0x003e220000002100 */
        /* <DEDUP_REMOVED lines=8> */
[----:B------:R-:W-:Y:S01]  /*12410*/  R2UR UR9, R13 ;  /* 0x000000000d0972ca */ /* 0x000fe200000e0000 */
[----:B------:R-:W-:Y:S01]  /*12420*/  IMAD.MOV.U32 R29, RZ, RZ, -0x7fffffe0 ;  /* 0x80000020ff1d7424 */ /* 0x000fe200078e00ff */
[----:B------:R-:W-:Y:S02]  /*12430*/  R2UR UR15, R27 ;  /* 0x000000001b0f72ca */ /* 0x000fe400000e0000 */
[----:B------:R-:W-:Y:S02]  /*12440*/  R2UR UR19, R25 ;  /* 0x00000000191372ca */ /* 0x000fe400000e0000 */
[----:B------:R-:W-:-:S02]  /*12450*/  R2UR UR23, R27 ;  /* 0x000000001b1772ca */ /* 0x000fc400000e0000 */
[----:B------:R-:W-:Y:S02]  /*12460*/  R2UR UR27, R29 ;  /* 0x000000001d1b72ca */ /* 0x000fe400000e0000 */
[----:B------:R-:W-:Y:S02]  /*12470*/  R2UR UR12, R152 ;  /* 0x00000000980c72ca */ /* 0x000fe400000e0000 */
[----:B------:R-:W-:Y:S01]  /*12480*/  R2UR UR13, R153 ;  /* 0x00000000990d72ca */ /* 0x000fe200000e0000 */
[----:B------:R0:W-:Y:S01]  /*12490*/  BAR.SYNC.DEFER_BLOCKING R0, 0x100 ;  /* 0x000400000000751d */ /* 0x0001e20000010000 */
[----:B------:R-:W-:Y:S01]  /*124a0*/  R2UR UR16, R150 ;  /* 0x00000000961072ca */ /* 0x000fe200000e0000 */
[----:B--2---:R-:W-:-:S04]  /*124b0*/  IMAD R20, R16, 0x600, R6 ;  /* 0x0000060010147824 */ /* 0x004fc800078e0206 */
[C---:B------:R-:W-:Y:S01]  /*124c0*/  VIADD R26, R20.reuse, 0x2 ;  /* 0x00000002141a7836 */ /* 0x040fe20000000000 */
[C---:B------:R-:W-:Y:S01]  /*124d0*/  R2UR UR10, R20.reuse ;  /* 0x00000000140a72ca */ /* 0x040fe200000e0000 */
[C---:B------:R-:W-:Y:S02]  /*124e0*/  VIADD R24, R20.reuse, 0x200 ;  /* 0x0000020014187836 */ /* 0x040fe40000000000 */
[----:B------:R-:W-:Y:S01]  /*124f0*/  VIADD R28, R20, 0x400 ;  /* 0x00000400141c7836 */ /* 0x000fe20000000000 */
[----:B------:R-:W-:Y:S01]  /*12500*/  R2UR UR14, R26 ;  /* 0x000000001a0e72ca */ /* 0x000fe200000e0000 */
[----:B------:R-:W-:Y:S01]  /*12510*/  VIADD R26, R20, 0x202 ;  /* 0x00000202141a7836 */ /* 0x000fe20000000000 */
[----:B------:R-:W-:Y:S02]  /*12520*/  R2UR UR18, R24 ;  /* 0x00000000181272ca */ /* 0x000fe400000e0000 */
[----:B------:R-:W-:Y:S02]  /*12530*/  R2UR UR26, R28 ;  /* 0x000000001c1a72ca */ /* 0x000fe400000e0000 */
[----:B------:R-:W-:-:S02]  /*12540*/  R2UR UR22, R26 ;  /* 0x000000001a1672ca */ /* 0x000fc400000e0000 */
[----:B------:R-:W-:-:S06]  /*12550*/  WARPGROUP.ARRIVE ;  /* 0x00000000000079c5 */ /* 0x000fcc0000000000 */
[----:B------:R-:W-:Y:S01]  /*12560*/  HGMMA.64x128x16.F32 R24, gdesc[UR8], RZ, !UPT, gsb0 ;  /* 0x01e00000081879f0 */ /* 0x000fe2000c0008ff */
[----:B------:R-:W-:Y:S02]  /*12570*/  R2UR UR17, R151 ;  /* 0x00000000971172ca */ /* 0x000fe400000e0000 */
[----:B------:R-:W-:Y:S02]  /*12580*/  WARPGROUP.DEPBAR.LE gsb0, 0x0 ;  /* 0x00008000000079c5 */ /* 0x000fe40000010000 */
[----:B------:R-:W-:-:S07]  /*12590*/  WARPGROUP.ARRIVE ;  /* 0x00000000000079c5 */ /* 0x000fce0000000000 */
        /* <DEDUP_REMOVED lines=26> */
.L_x_11455:
[----:B------:R-:W-:Y:S01]  /*12740*/  SHF.L.U32 R0, R10, 0x1f, RZ ;  /* 0x0000001f0a007819 */ /* 0x000fe200000006ff */
[----:B------:R-:W-:-:S04]  /*12750*/  IMAD R6, R9, 0x8, R2 ;  /* 0x0000000809067824 */ /* 0x000fc800078e0202 */
[----:B------:R0:W1:Y:S01]  /*12760*/  SYNCS.PHASECHK.TRANS64.TRYWAIT P2, [R6+URZ+0x2d850], R0 ;  /* 0x02d85000060075a7 */ /* 0x000062000804017f */
[----:B------:R-:W-:Y:S05]  /*12770*/  @!P0 BRA `(.L_x_11456) ;  /* 0x0000000000048947 */ /* 0x000fea0003800000 */
[----:B------:R-:W-:Y:S01]  /*12780*/  BPT.TRAP 0x1 ;  /* 0x000000040000795c */ /* 0x000fe20000300000 */
.L_x_11456:
[----:B-1----:R-:W-:Y:S05]  /*12790*/  @P2 BRA `(.L_x_11454) ;  /* 0x0000000000082947 */ /* 0x002fea0003800000 */
[----:B------:R-:W1:Y:S02]  /*127a0*/  SYNCS.PHASECHK.TRANS64.TRYWAIT P2, [R6+URZ+0x2d850], R0 ;  /* 0x02d85000060075a7 */ /* 0x000e64000804017f */
[----:B-1----:R-:W-:Y:S05]  /*127b0*/  @!P2 BRA `(.L_x_11457) ;  /* 0x000001040018a947 */ /* 0x002fea0003800000 */
.L_x_11454:
[----:B01----:R-:W-:Y:S01]  /*127c0*/  VIADD R0, R2, 0x400 ;  /* 0x0000040002007836 */ /* 0x003fe20000000000 */
[----:B------:R-:W-:Y:S05]  /*127d0*/  WARPSYNC.ALL ;  /* 0x0000000000007948 */ /* 0x000fea0003800000 */
[----:B------:R-:W-:-:S04]  /*127e0*/  SHF.R.U32.HI R0, RZ, 0x4, R0 ;  /* 0x00000004ff007819 */ /* 0x000fc80000011600 */
[----:B------:R-:W-:-:S04]  /*127f0*/  LOP3.LUT R0, R0, 0x3fff, RZ, 0xc0, !PT ;  /* 0x00003fff00007812 */ /* 0x000fc800078ec0ff */
[----:B------:R-:W-:Y:S01]  /*12800*/  LOP3.LUT R10, R0, 0x2000000, RZ, 0xfc, !PT ;  /* 0x02000000000a7812 */ /* 0x000fe200078efcff */
[----:B------:R-:W2:Y:S01]  /*12810*/  LDL R144, [R1+0x3c] ;  /* 0x00003c0001907983 */ /* 0x000ea20000100800 */
[----:B------:R-:W-:-:S03]  /*12820*/  FMNMX.FTZ R0, R24, R8, !PT ;  /* 0x0000000818007209 */ /* 0x000fc60007810000 */
[----:B------:R-:W-:Y:S01]  /*12830*/  IMAD R10, R9, 0x600, R10 ;  /* 0x00000600090a7824 */ /* 0x000fe200078e020a */
[----:B------:R-:W-:Y:S01]  /*12840*/  UMOV UR39, UR6 ;  /* 0x0000000600277c82 */ /* 0x000fe20008000000 */
[----:B------:R-:W-:Y:S01]  /*12850*/  IMAD.MOV.U32 R11, RZ, RZ, -0x7fffffe0 ;  /* 0x80000020ff0b7424 */ /* 0x000fe200078e00ff */
[----:B------:R-:W-:Y:S01]  /*12860*/  FMNMX.FTZ R0, R25, R0, !PT ;  /* 0x0000000019007209 */ /* 0x000fe20007810000 */
[C---:B------:R-:W-:Y:S01]  /*12870*/  VIADD R20, R10.reuse, 0x40 ;  /* 0x000000400a147836 */ /* 0x040fe20000000000 */
[----:B------:R-:W-:Y:S01]  /*12880*/  R2UR UR10, R10 ;  /* 0x000000000a0a72ca */ /* 0x000fe200000e0000 */
[----:B------:R-:W-:Y:S01]  /*12890*/  WARPGROUP.ARRIVE ;  /* 0x00000000000079c5 */ /* 0x000fe20000000000 */
[----:B------:R-:W-:Y:S01]  /*128a0*/  FMNMX.FTZ R0, R28, R0, !PT ;  /* 0x000000001c007209 */ /* 0x000fe20007810000 */
[----:B------:R-:W-:Y:S01]  /*128b0*/  IMAD.MOV.U32 R21, RZ, RZ, -0x7fffffe0 ;  /* 0x80000020ff157424 */ /* 0x000fe200078e00ff */
[----:B------:R-:W-:Y:S01]  /*128c0*/  R2UR UR14, R20 ;  /* 0x00000000140e72ca */ /* 0x000fe200000e0000 */
[----:B------:R-:W-:Y:S01]  /*128d0*/  VIADD R20, R10, 0x80 ;  /* 0x000000800a147836 */ /* 0x000fe20000000000 */
[----:B------:R-:W-:-:S02]  /*128e0*/  FMNMX.FTZ R0, R29, R0, !PT ;  /* 0x000000001d007209 */ /* 0x000fc40007810000 */
[----:B------:R-:W-:Y:S02]  /*128f0*/  R2UR UR11, R11 ;  /* 0x000000000b0b72ca */ /* 0x000fe400000e0000 */
[----:B------:R-:W-:Y:S02]  /*12900*/  FMNMX.FTZ R0, R32, R0, !PT ;  /* 0x0000000020007209 */ /* 0x000fe40007810000 */
[----:B------:R-:W-:Y:S01]  /*12910*/  R2UR UR18, R20 ;  /* 0x00000000141272ca */ /* 0x000fe200000e0000 */
[----:B------:R-:W-:Y:S01]  /*12920*/  VIADD R20, R10, 0xc0 ;  /* 0x000000c00a147836 */ /* 0x000fe20000000000 */
[----:B------:R-:W-:Y:S02]  /*12930*/  FMNMX.FTZ R0, R33, R0, !PT ;  /* 0x0000000021007209 */ /* 0x000fe40007810000 */
[----:B------:R-:W-:Y:S02]  /*12940*/  R2UR UR15, R21 ;  /* 0x00000000150f72ca */ /* 0x000fe400000e0000 */
[----:B------:R-:W-:-:S02]  /*12950*/  FMNMX.FTZ R0, R36, R0, !PT ;  /* 0x0000000024007209 */ /* 0x000fc40007810000 */
[----:B------:R-:W-:Y:S01]  /*12960*/  R2UR UR22, R20 ;  /* 0x00000000141672ca */ /* 0x000fe200000e0000 */
[----:B------:R-:W-:Y:S01]  /*12970*/  VIADD R20, R10, 0x100 ;  /* 0x000001000a147836 */ /* 0x000fe20000000000 */
[----:B------:R-:W-:Y:S02]  /*12980*/  FMNMX.FTZ R0, R37, R0, !PT ;  /* 0x0000000025007209 */ /* 0x000fe40007810000 */
[----:B------:R-:W-:Y:S02]  /*12990*/  R2UR UR19, R21 ;  /* 0x00000000151372ca */ /* 0x000fe400000e0000 */
[----:B------:R-:W-:Y:S02]  /*129a0*/  FMNMX.FTZ R0, R40, R0, !PT ;  /* 0x0000000028007209 */ /* 0x000fe40007810000 */
[----:B------:R-:W-:Y:S01]  /*129b0*/  R2UR UR26, R20 ;  /* 0x00000000141a72ca */ /* 0x000fe200000e0000 */
[----:B------:R-:W-:Y:S01]  /*129c0*/  VIADD R20, R10, 0x140 ;  /* 0x000001400a147836 */ /* 0x000fe20000000000 */
[----:B------:R-:W-:-:S02]  /*129d0*/  FMNMX.FTZ R0, R41, R0, !PT ;  /* 0x0000000029007209 */ /* 0x000fc40007810000 */
[----:B------:R-:W-:Y:S02]  /*129e0*/  R2UR UR23, R21 ;  /* 0x00000000151772ca */ /* 0x000fe400000e0000 */
[----:B------:R-:W-:Y:S02]  /*129f0*/  FMNMX.FTZ R0, R44, R0, !PT ;  /* 0x000000002c007209 */ /* 0x000fe40007810000 */
[----:B------:R-:W-:Y:S01]  /*12a00*/  R2UR UR30, R20 ;  /* 0x00000000141e72ca */ /* 0x000fe200000e0000 */
[C---:B------:R-:W-:Y:S01]  /*12a10*/  VIADD R20, R10.reuse, 0x180 ;  /* 0x000001800a147836 */ /* 0x040fe20000000000 */
[----:B------:R-:W-:Y:S01]  /*12a20*/  FMNMX.FTZ R0, R45, R0, !PT ;  /* 0x000000002d007209 */ /* 0x000fe20007810000 */
[----:B------:R-:W-:Y:S01]  /*12a30*/  VIADD R10, R10, 0x1c0 ;  /* 0x000001c00a0a7836 */ /* 0x000fe20000000000 */
[----:B------:R-:W-:Y:S02]  /*12a40*/  R2UR UR27, R21 ;  /* 0x00000000151b72ca */ /* 0x000fe400000e0000 */
[----:B------:R-:W-:-:S02]  /*12a50*/  FMNMX.FTZ R0, R48, R0, !PT ;  /* 0x0000000030007209 */ /* 0x000fc40007810000 */
[----:B------:R-:W-:Y:S02]  /*12a60*/  R2UR UR34, R20 ;  /* 0x00000000142272ca */ /* 0x000fe400000e0000 */
[----:B------:R-:W-:Y:S02]  /*12a70*/  FMNMX.FTZ R0, R49, R0, !PT ;  /* 0x0000000031007209 */ /* 0x000fe40007810000 */
[----:B------:R-:W-:Y:S02]  /*12a80*/  R2UR UR46, R10 ;  /* 0x000000000a2e72ca */ /* 0x000fe400000e0000 */
[----:B------:R-:W-:Y:S02]  /*12a90*/  FMNMX.FTZ R0, R52, R0, !PT ;  /* 0x0000000034007209 */ /* 0x000fe40007810000 */
[----:B------:R-:W-:Y:S02]  /*12aa0*/  R2UR UR31, R21 ;  /* 0x00000000151f72ca */ /* 0x000fe400000e0000 */
[----:B------:R-:W-:-:S02]  /*12ab0*/  FMNMX.FTZ R0, R53, R0, !PT ;  /* 0x0000000035007209 */ /* 0x000fc40007810000 */
[----:B------:R-:W-:Y:S02]  /*12ac0*/  R2UR UR35, R21 ;  /* 0x00000000152372ca */ /* 0x000fe400000e0000 */
[----:B------:R-:W-:Y:S01]  /*12ad0*/  FMNMX.FTZ R0, R56, R0, !PT ;  /* 0x0000000038007209 */ /* 0x000fe20007810000 */
[----:B------:R-:W3:Y:S01]  /*12ae0*/  LDL R21, [R1+0x20] ;  /* 0x0000200001157983 */ /* 0x000ee20000100800 */
        /* <DEDUP_REMOVED lines=21> */
[----:B------:R-:W-:-:S03]  /*12c40*/  FMUL.FTZ R6, R0, UR39 ;  /* 0x0000002700067c20 */ /* 0x000fc60008410000 */
[----:B------:R-:W-:Y:S01]  /*12c50*/  FMUL.FTZ R8, R8, UR39 ;  /* 0x0000002708087c20 */ /* 0x000fe20008410000 */
        /* <DEDUP_REMOVED lines=19> */
[----:B------:R-:W1:Y:S01]  /*12d90*/  MUFU.EX2 R25, R25 ;  /* 0x0000001900197308 */ /* 0x000e620000000800 */
[--C-:B------:R-:W-:Y:S01]  /*12da0*/  FFMA.FTZ R57, R57, UR39, -R6.reuse ;  /* 0x0000002739397c23 */ /* 0x100fe20008010806 */
[--C-:B------:R-:W-:Y:S01]  /*12db0*/  FFMA.FTZ R60, R60, UR39, -R6.reuse ;  /* 0x000000273c3c7c23 */ /* 0x100fe20008010806 */
[--C-:B------:R-:W-:Y:S01]  /*12dc0*/  FFMA.FTZ R61, R61, UR39, -R6.reuse ;  /* 0x000000273d3d7c23 */ /* 0x100fe20008010806 */
[--C-:B------:R-:W-:Y:S01]  /*12dd0*/  FFMA.FTZ R64, R64, UR39, -R6.reuse ;  /* 0x0000002740407c23 */ /* 0x100fe20008010806 */
[--C-:B------:R-:W-:Y:S01]  /*12de0*/  FFMA.FTZ R65, R65, UR39, -R6.reuse ;  /* 0x0000002741417c23 */ /* 0x100fe20008010806 */
[--C-:B------:R-:W-:Y:S01]  /*12df0*/  FFMA.FTZ R68, R68, UR39, -R6.reuse ;  /* 0x0000002744447c23 */ /* 0x100fe20008010806 */
[----:B------:R-:W-:Y:S01]  /*12e00*/  FFMA.FTZ R69, R69, UR39, -R6 ;  /* 0x0000002745457c23 */ /* 0x000fe20008010806 */
[----:B------:R-:W4:Y:S01]  /*12e10*/  MUFU.EX2 R10, R28 ;  /* 0x0000001c000a7308 */ /* 0x000f220000000800 */
        /* <DEDUP_REMOVED lines=9> */
[----:B------:R-:W-:Y:S01]  /*12eb0*/  F2FP.F16.F32.PACK_AB R8, R25, R8 ;  /* 0x000000081908723e */ /* 0x000fe200000000ff */
[----:B------:R-:W-:-:S02]  /*12ec0*/  IMAD.MOV.U32 R25, RZ, RZ, 0x40000040 ;  /* 0x40000040ff197424 */ /* 0x000fc400078e00ff */
[--C-:B------:R-:W-:Y:S01]  /*12ed0*/  FFMA.FTZ R84, R84, UR39, -R6.reuse ;  /* 0x0000002754547c23 */ /* 0x100fe20008010806 */
[----:B------:R-:W-:Y:S01]  /*12ee0*/  FFMA.FTZ R85, R85, UR39, -R6 ;  /* 0x0000002755557c23 */ /* 0x000fe20008010806 */
[----:B------:R-:W-:Y:S02]  /*12ef0*/  FMNMX.FTZ R6, R26, R7, !PT ;  /* 0x000000071a067209 */ /* 0x000fe40007810000 */
[----:B------:R-:W-:Y:S01]  /*12f00*/  R2UR UR9, R25 ;  /* 0x00000000190972ca */ /* 0x000fe200000e0000 */
[----:B----4-:R-:W-:Y:S01]  /*12f10*/  FADD.FTZ R5, R10, R5 ;  /* 0x000000050a057221 */ /* 0x010fe20000010000 */
[----:B------:R-:W-:Y:S01]  /*12f20*/  FMNMX.FTZ R6, R27, R6, !PT ;  /* 0x000000061b067209 */ /* 0x000fe20007810000 */
[----:B------:R-:W-:-:S03]  /*12f30*/  IMAD.MOV.U32 R25, RZ, RZ, 0x40000040 ;  /* 0x40000040ff197424 */ /* 0x000fc600078e00ff */
[----:B------:R-:W-:Y:S02]  /*12f40*/  FMNMX.FTZ R6, R30, R6, !PT ;  /* 0x000000061e067209 */ /* 0x000fe40007810000 */
[----:B------:R-:W-:Y:S01]  /*12f50*/  R2UR UR45, R25 ;  /* 0x00000000192d72ca */ /* 0x000fe200000e0000 */
[C---:B0-----:R-:W-:Y:S01]  /*12f60*/  FADD.FTZ R5, R29.reuse, R5 ;  /* 0x000000051d057221 */ /* 0x041fe20000010000 */
[----:B------:R-:W-:Y:S01]  /*12f70*/  F2FP.F16.F32.PACK_AB R10, R29, R10 ;  /* 0x0000000a1d0a723e */ /* 0x000fe200000000ff */
[----:B------:R-:W-:Y:S01]  /*12f80*/  IMAD.MOV.U32 R29, RZ, RZ, 0x40000040 ;  /* 0x40000040ff1d7424 */ /* 0x000fe200078e00ff */
[----:B------:R-:W-:-:S04]  /*12f90*/  FMNMX.FTZ R6, R31, R6, !PT ;  /* 0x000000061f067209 */ /* 0x000fc80007810000 */
[----:B------:R-:W-:Y:S01]  /*12fa0*/  R2UR UR13, R29 ;  /* 0x000000001d0d72ca */ /* 0x000fe200000e0000 */
        /* <DEDUP_REMOVED lines=14> */
[----:B------:R-:W-:Y:S02]  /*13090*/  R2UR UR33, R29 ;  /* 0x000000001d2172ca */ /* 0x000fe400000e0000 */
[----:B------:R-:W-:-:S04]  /*130a0*/  FMNMX.FTZ R6, R43, R6, !PT ;  /* 0x000000062b067209 */ /* 0x000fc80007810000 */
[----:B------:R-:W-:-:S04]  /*130b0*/  FMNMX.FTZ R6, R46, R6, !PT ;  /* 0x000000062e067209 */ /* 0x000fc80007810000 */
[----:B------:R-:W-:-:S04]  /*130c0*/  FMNMX.FTZ R6, R47, R6, !PT ;  /* 0x000000062f067209 */ /* 0x000fc80007810000 */
[----:B------:R-:W-:Y:S02]  /*130d0*/  FMNMX.FTZ R6, R50, R6, !PT ;  /* 0x0000000632067209 */ /* 0x000fe40007810000 */
[----:B--2---:R-:W-:Y:S02]  /*130e0*/  LOP3.LUT R24, R144, 0x10000, RZ, 0xfc, !PT ;  /* 0x0001000090187812 */ /* 0x004fe400078efcff */
[----:B------:R-:W-:Y:S01]  /*130f0*/  FMNMX.FTZ R6, R51, R6, !PT ;  /* 0x0000000633067209 */ /* 0x000fe20007810000 */
[----:B------:R-:W0:Y:S01]  /*13100*/  S2R R144, SR_TID.X ;  /* 0x0000000000907919 */ /* 0x000e220000002100 */
[C---:B------:R-:W-:Y:S01]  /*13110*/  R2UR UR8, R24.reuse ;  /* 0x00000000180872ca */ /* 0x040fe200000e0000 */
[----:B------:R-:W-:Y:S01]  /*13120*/  VIADD R28, R24, 0x2 ;  /* 0x00000002181c7836 */ /* 0x000fe20000000000 */
[----:B------:R-:W-:-:S04]  /*13130*/  FMNMX.FTZ R6, R54, R6, !PT ;  /* 0x0000000636067209 */ /* 0x000fc80007810000 */
[----:B------:R-:W-:Y:S01]  /*13140*/  R2UR UR12, R28 ;  /* 0x000000001c0c72ca */ /* 0x000fe200000e0000 */
[----:B------:R-:W-:Y:S01]  /*13150*/  VIADD R28, R24, 0x4 ;  /* 0x00000004181c7836 */ /* 0x000fe20000000000 */
[----:B------:R-:W-:-:S04]  /*13160*/  FMNMX.FTZ R6, R55, R6, !PT ;  /* 0x0000000637067209 */ /* 0x000fc80007810000 */
[----:B------:R-:W-:Y:S01]  /*13170*/  R2UR UR16, R28 ;  /* 0x000000001c1072ca */ /* 0x000fe200000e0000 */
[----:B------:R-:W-:Y:S01]  /*13180*/  HGMMA.64x96x16.F32 R88, gdesc[UR8].tnspB, R88, gsb0 ;  /* 0x41600000085879f0 */ /* 0x000fe20008000858 */
[----:B------:R-:W-:Y:S01]  /*13190*/  VIADD R28, R24, 0x6 ;  /* 0x00000006181c7836 */ /* 0x000fe20000000000 */
[----:B------:R-:W-:-:S04]  /*131a0*/  FMNMX.FTZ R6, R58, R6, !PT ;  /* 0x000000063a067209 */ /* 0x000fc80007810000 */
[----:B------:R-:W-:Y:S01]  /*131b0*/  R2UR UR20, R28 ;  /* 0x000000001c1472ca */ /* 0x000fe200000e0000 */
[----:B------:R-:W-:Y:S01]  /*131c0*/  VIADD R28, R24, 0x600 ;  /* 0x00000600181c7836 */ /* 0x000fe20000000000 */
[----:B------:R-:W-:-:S04]  /*131d0*/  FMNMX.FTZ R6, R59, R6, !PT ;  /* 0x000000063b067209 */ /* 0x000fc80007810000 */
[----:B------:R-:W-:Y:S01]  /*131e0*/  R2UR UR24, R28 ;  /* 0x000000001c1872ca */ /* 0x000fe200000e0000 */
[----:B------:R-:W-:Y:S01]  /*131f0*/  VIADD R28, R24, 0x602 ;  /* 0x00000602181c7836 */ /* 0x000fe20000000000 */
[----:B------:R-:W-:-:S04]  /*13200*/  FMNMX.FTZ R6, R62, R6, !PT ;  /* 0x000000063e067209 */ /* 0x000fc80007810000 */
[----:B------:R-:W-:Y:S01]  /*13210*/  R2UR UR28, R28 ;  /* 0x000000001c1c72ca */ /* 0x000fe200000e0000 */
[C---:B------:R-:W-:Y:S01]  /*13220*/  VIADD R28, R24.reuse, 0x604 ;  /* 0x00000604181c7836 */ /* 0x040fe20000000000 */
[----:B------:R-:W-:Y:S01]  /*13230*/  FMNMX.FTZ R6, R63, R6, !PT ;  /* 0x000000063f067209 */ /* 0x000fe20007810000 */
[----:B------:R-:W-:Y:S01]  /*13240*/  VIADD R24, R24, 0x606 ;  /* 0x0000060618187836 */ /* 0x000fe20000000000 */
[----:B0-----:R-:W-:Y:S02]  /*13250*/  ISETP.GE.U32.AND P2, PT, R144, 0x180, PT ;  /* 0x000001809000780c */ /* 0x001fe40003f46070 */
[----:B------:R-:W-:Y:S02]  /*13260*/  R2UR UR32, R28 ;  /* 0x000000001c2072ca */ /* 0x000fe400000e0000 */
[----:B------:R-:W-:Y:S02]  /*13270*/  FMNMX.FTZ R6, R66, R6, !PT ;  /* 0x0000000642067209 */ /* 0x000fe40007810000 */
[----:B------:R-:W-:-:S02]  /*13280*/  R2UR UR44, R24 ;  /* 0x00000000182c72ca */ /* 0x000fc400000e0000 */
        /* <DEDUP_REMOVED lines=14> */
[----:B------:R-:W-:Y:S02]  /*13370*/  WARPGROUP.ARRIVE ;  /* 0x00000000000079c5 */ /* 0x000fe40000000000 */
[----:B------:R-:W0:Y:S04]  /*13380*/  SHFL.BFLY PT, R11, R6, 0x1, 0x1f ;  /* 0x0c201f00060b7f89 */ /* 0x000e2800000e0000 */
[----:B------:R-:W-:Y:S01]  /*13390*/  HGMMA.64x96x16.F32 R88, gdesc[UR12].tnspB, R88, gsb0 ;  /* 0x416000000c5879f0 */ /* 0x000fe20008000858 */
[----:B0-----:R-:W-:-:S05]  /*133a0*/  FMNMX.FTZ R6, R6, R11, !PT ;  /* 0x0000000b06067209 */ /* 0x001fca0007810000 */
[C---:B------:R-:W-:Y:S01]  /*133b0*/  FMUL.FTZ R11, R6.reuse, UR39 ;  /* 0x00000027060b7c20 */ /* 0x040fe20008410000 */
[----:B------:R-:W-:Y:S02]  /*133c0*/  @!P1 IMAD R9, R9, 0x8, R2 ;  /* 0x0000000809099824 */ /* 0x000fe400078e0202 */
[----:B------:R-:W-:Y:S01]  /*133d0*/  FADD.FTZ R7, -R6, R7 ;  /* 0x0000000706077221 */ /* 0x000fe20000010100 */
        /* <DEDUP_REMOVED lines=32> */
[----:B------:R-:W-:Y:S01]  /*135e0*/  SHF.R.U32.HI R11, RZ, 0x7, R144 ;  /* 0x00000007ff0b7819 */ /* 0x000fe20000011690 */
[----:B------:R-:W-:Y:S01]  /*135f0*/  MUFU.EX2 R26, R26 ;  /* 0x0000001a001a7308 */ /* 0x000fe20000000800 */
[----:B------:R-:W-:-:S02]  /*13600*/  WARPGROUP.DEPBAR.LE gsb0, 0x0 ;  /* 0x00008000000079c5 */ /* 0x000fc40000010000 */
[----:B------:R-:W-:Y:S01]  /*13610*/  WARPGROUP.ARRIVE ;  /* 0x00000000000079c5 */ /* 0x000fe20000000000 */
[----:B------:R-:W-:-:S04]  /*13620*/  VIADD R11, R11, 0x9 ;  /* 0x000000090b0b7836 */ /* 0x000fc80000000000 */
[----:B------:R-:W-:Y:S01]  /*13630*/  MUFU.EX2 R27, R27 ;  /* 0x0000001b001b7308 */ /* 0x000fe20000000800 */
[----:B------:R-:W-:Y:S02]  /*13640*/  @!P1 VIADD R9, R9, 0x2d860 ;  /* 0x0002d86009099836 */ /* 0x000fe40000000000 */
[----:B------:R-:W-:Y:S01]  /*13650*/  FMUL.FTZ R7, R7, UR39 ;  /* 0x0000002707077c20 */ /* 0x000fe20008410000 */
[----:B------:R-:W-:Y:S01]  /*13660*/  HGMMA.64x96x16.F32 R88, gdesc[UR16].tnspB, R88, gsb0 ;  /* 0x41600000105879f0 */ /* 0x000fe20008000858 */
[----:B------:R-:W-:-:S03]  /*13670*/  SEL R11, R11, 0x9, !P2 ;  /* 0x000000090b0b7807 */ /* 0x000fc60005000000 */
[----:B------:R-:W-:Y:S08]  /*13680*/  MUFU.EX2 R30, R30 ;  /* 0x0000001e001e7308 */ /* 0x000ff00000000800 */
[----:B------:R-:W0:Y:S01]  /*13690*/  MUFU.EX2 R31, R31 ;  /* 0x0000001f001f7308 */ /* 0x000e220000000800 */
[----:B------:R-:W-:-:S07]  /*136a0*/  @!P1 PRMT R9, RZ, 0x654, R9 ;  /* 0x00000654ff099816 */ /* 0x000fce0000000009 */
[----:B------:R-:W-:Y:S08]  /*136b0*/  MUFU.EX2 R33, R33 ;  /* 0x0000002100217308 */ /* 0x000ff00000000800 */
[----:B------:R-:W-:Y:S01]  /*136c0*/  MUFU.EX2 R7, R7 ;  /* 0x0000000700077308 */ /* 0x000fe20000000800 */
[----:B------:R-:W-:Y:S02]  /*136d0*/  WARPGROUP.DEPBAR.LE gsb0, 0x0 ;  /* 0x00008000000079c5 */ /* 0x000fe40000010000 */
[----:B------:R-:W-:-:S06]  /*136e0*/  WARPGROUP.ARRIVE ;  /* 0x00000000000079c5 */ /* 0x000fcc0000000000 */
[----:B------:R-:W-:Y:S03]  /*136f0*/  HGMMA.64x96x16.F32 R88, gdesc[UR20].tnspB, R88, gsb0 ;  /* 0x41600000145879f0 */ /* 0x000fe60008000858 */
        /* <DEDUP_REMOVED lines=13> */
[----:B------:R1:W-:Y:S06]  /*137d0*/  BAR.ARV R11, 0x100 ;  /* 0x0004000b0000751d */ /* 0x0003ec0000002000 */
[----:B-1----:R-:W-:-:S04]  /*137e0*/  @!P1 IMAD R11, R16, 0x8, R2 ;  /* 0x00000008100b9824 */ /* 0x002fc800078e0202 */
[----:B------:R-:W-:-:S05]  /*137f0*/  @!P1 VIADD R11, R11, 0x2d840 ;  /* 0x0002d8400b0b9836 */ /* 0x000fca0000000000 */
[----:B------:R-:W-:-:S04]  /*13800*/  @!P1 PRMT R11, RZ, 0x654, R11 ;  /* 0x00000654ff0b9816 */ /* 0x000fc8000000000b */
[----:B------:R0:W-:Y:S01]  /*13810*/  @!P1 SYNCS.ARRIVE.TRANS64.RED.A1T0 RZ, [R11+URZ], RZ ;  /* 0x000000ff0bff99a7 */ /* 0x0001e2000810043f */
[----:B------:R1:W-:Y:S01]  /*13820*/  @!P1 SYNCS.ARRIVE.TRANS64.RED.A1T0 RZ, [R9+URZ], RZ ;  /* 0x000000ff09ff99a7 */ /* 0x0003e2000810043f */
[----:B0-----:R-:W-:Y:S02]  /*13830*/  F2FP.F16.F32.PACK_AB R11, R31, R30 ;  /* 0x0000001e1f0b723e */ /* 0x001fe400000000ff */
[----:B-1----:R-:W-:-:S05]  /*13840*/  F2FP.F16.F32.PACK_AB R9, R27, R26 ;  /* 0x0000001a1b09723e */ /* 0x002fca00000000ff */
[----:B------:R0:W-:Y:S02]  /*13850*/  STSM.16.M88.4 [R140+0x21800], R8 ;  /* 0x021800088c007844 */ /* 0x0001e40000000200 */
[----:B0-----:R0:W-:Y:S02]  /*13860*/  MUFU.EX2 R10, R36 ;  /* 0x00000024000a7308 */ /* 0x0011e40000000800 */
[----:B0-----:R-:W2:Y:S06]  /*13870*/  LDL R36, [R1+0x24] ;  /* 0x0000240001247983 */ /* 0x001eac0000100800 */
[----:B------:R-:W0:Y:S08]  /*13880*/  MUFU.EX2 R8, R32 ;  /* 0x0000002000087308 */ /* 0x000e300000000800 */
[----:B------:R-:W-:Y:S08]  /*13890*/  MUFU.EX2 R37, R37 ;  /* 0x0000002500257308 */ /* 0x000ff00000000800 */
[----:B------:R-:W-:Y:S08]  /*138a0*/  MUFU.EX2 R34, R34 ;  /* 0x0000002200227308 */ /* 0x000ff00000000800 */
[----:B------:R-:W1:Y:S08]  /*138b0*/  MUFU.EX2 R35, R35 ;  /* 0x0000002300237308 */ /* 0x000e700000000800 */
[----:B------:R-:W-:Y:S08]  /*138c0*/  MUFU.EX2 R38, R38 ;  /* 0x0000002600267308 */ /* 0x000ff00000000800 */
[----:B------:R-:W4:Y:S01]  /*138d0*/  MUFU.EX2 R39, R39 ;  /* 0x0000002700277308 */ /* 0x000f220000000800 */
[----:B0-----:R-:W-:Y:S01]  /*138e0*/  FADD.FTZ R5, R8, R5 ;  /* 0x0000000508057221 */ /* 0x001fe20000010000 */
[----:B------:R-:W-:-:S03]  /*138f0*/  FFMA.FTZ R4, R7, R4, R26 ;  /* 0x0000000407047223 */ /* 0x000fc6000001001a */
[C---:B------:R-:W-:Y:S01]  /*13900*/  FADD.FTZ R5, R33.reuse, R5 ;  /* 0x0000000521057221 */ /* 0x040fe20000010000 */
[----:B------:R-:W-:Y:S02]  /*13910*/  F2FP.F16.F32.PACK_AB R8, R33, R8 ;  /* 0x000000082108723e */ /* 0x000fe400000000ff */
[----:B-1----:R-:W-:Y:S01]  /*13920*/  F2FP.F16.F32.PACK_AB R9, R35, R34 ;  /* 0x000000222309723e */ /* 0x002fe200000000ff */
[----:B------:R-:W-:Y:S01]  /*13930*/  FADD.FTZ R5, R10, R5 ;  /* 0x000000050a057221 */ /* 0x000fe20000010000 */
[----:B------:R-:W-:Y:S01]  /*13940*/  F2FP.F16.F32.PACK_AB R10, R37, R10 ;  /* 0x0000000a250a723e */ /* 0x000fe200000000ff */
[----:B------:R-:W-:Y:S01]  /*13950*/  FADD.FTZ R4, R27, R4 ;  /* 0x000000041b047221 */ /* 0x000fe20000010000 */
[----:B----4-:R-:W-:-:S03]  /*13960*/  F2FP.F16.F32.PACK_AB R11, R39, R38 ;  /* 0x00000026270b723e */ /* 0x010fc600000000ff */
[----:B------:R-:W-:Y:S02]  /*13970*/  FADD.FTZ R4, R30, R4 ;  /* 0x000000041e047221 */ /* 0x000fe40000010000 */
[----:B---3--:R0:W-:Y:S01]  /*13980*/  STSM.16.M88.4 [R21], R8 ;  /* 0x0000000815007844 */ /* 0x0081e20000000200 */
[----:B------:R-:W-:Y:S01]  /*13990*/  MUFU.EX2 R41, R41 ;  /* 0x0000002900297308 */ /* 0x000fe20000000800 */
[----:B------:R-:W-:-:S04]  /*139a0*/  FADD.FTZ R4, R31, R4 ;  /* 0x000000041f047221 */ /* 0x000fc80000010000 */
[----:B------:R-:W-:-:S03]  /*139b0*/  FADD.FTZ R4, R34, R4 ;  /* 0x0000000422047221 */ /* 0x000fc60000010000 */
[----:B0-----:R-:W0:Y:S01]  /*139c0*/  MUFU.EX2 R8, R40 ;  /* 0x0000002800087308 */ /* 0x001e220000000800 */
[----:B------:R-:W-:Y:S01]  /*139d0*/  FADD.FTZ R4, R35, R4 ;  /* 0x0000000423047221 */ /* 0x000fe20000010000 */
[----:B------:R-:W-:-:S06]  /*139e0*/  FADD.FTZ R5, R37, R5 ;  /* 0x0000000525057221 */ /* 0x000fcc0000010000 */
[----:B------:R-:W1:Y:S08]  /*139f0*/  MUFU.EX2 R9, R42 ;  /* 0x0000002a00097308 */ /* 0x000e700000000800 */
[----:B------:R-:W3:Y:S01]  /*13a00*/  MUFU.EX2 R10, R44 ;  /* 0x0000002c000a7308 */ /* 0x000ee20000000800 */
[----:B------:R-:W-:Y:S01]  /*13a10*/  FADD.FTZ R4, R38, R4 ;  /* 0x0000000426047221 */ /* 0x000fe20000010000 */
[----:B0-----:R-:W-:-:S06]  /*13a20*/  FADD.FTZ R5, R8, R5 ;  /* 0x0000000508057221 */ /* 0x001fcc0000010000 */
[----:B------:R-:W0:Y:S08]  /*13a30*/  MUFU.EX2 R43, R43 ;  /* 0x0000002b002b7308 */ /* 0x000e300000000800 */
[----:B------:R-:W4:Y:S01]  /*13a40*/  MUFU.EX2 R45, R45 ;  /* 0x0000002d002d7308 */ /* 0x000f220000000800 */
[----:B------:R-:W-:Y:S01]  /*13a50*/  FADD.FTZ R4, R39, R4 ;  /* 0x0000000427047221 */ /* 0x000fe20000010000 */
[----:B------:R-:W-:-:S06]  /*13a60*/  FADD.FTZ R5, R41, R5 ;  /* 0x0000000529057221 */ /* 0x000fcc0000010000 */
[----:B------:R-:W5:Y:S08]  /*13a70*/  MUFU.EX2 R11, R46 ;  /* 0x0000002e000b7308 */ /* 0x000f700000000800 */
[----:B------:R-:W5:Y:S01]  /*13a80*/  MUFU.EX2 R24, R48 ;  /* 0x0000003000187308 */ /* 0x000f620000000800 */
[----:B-1----:R-:W-:Y:S01]  /*13a90*/  FADD.FTZ R4, R9, R4 ;  /* 0x0000000409047221 */ /* 0x002fe20000010000 */
[----:B---3--:R-:W-:-:S06]  /*13aa0*/  FADD.FTZ R5, R10, R5 ;  /* 0x000000050a057221 */ /* 0x008fcc0000010000 */
[----:B------:R-:W1:Y:S08]  /*13ab0*/  MUFU.EX2 R47, R47 ;  /* 0x0000002f002f7308 */ /* 0x000e700000000800 */
[----:B------:R-:W3:Y:S01]  /*13ac0*/  MUFU.EX2 R49, R49 ;  /* 0x0000003100317308 */ /* 0x000ee20000000800 */
[----:B0-----:R-:W-:Y:S01]  /*13ad0*/  FADD.FTZ R4, R43, R4 ;  /* 0x000000042b047221 */ /* 0x001fe20000010000 */
[----:B----4-:R-:W-:-:S06]  /*13ae0*/  FADD.FTZ R5, R45, R5 ;  /* 0x000000052d057221 */ /* 0x010fcc0000010000 */
[----:B------:R-:W0:Y:S08]  /*13af0*/  MUFU.EX2 R25, R50 ;  /* 0x0000003200197308 */ /* 0x000e300000000800 */
[----:B------:R-:W4:Y:S01]  /*13b00*/  MUFU.EX2 R26, R52 ;  /* 0x00000034001a7308 */ /* 0x000f220000000800 */
[----:B-----5:R-:W-:Y:S01]  /*13b10*/  FADD.FTZ R4, R11, R4 ;  /* 0x000000040b047221 */ /* 0x020fe20000010000 */
[----:B------:R-:W-:-:S06]  /*13b20*/  FADD.FTZ R5, R24, R5 ;  /* 0x0000000518057221 */ /* 0x000fcc0000010000 */
[----:B------:R-:W5:Y:S08]  /*13b30*/  MUFU.EX2 R51, R51 ;  /* 0x0000003300337308 */ /* 0x000f700000000800 */
[----:B------:R-:W5:Y:S01]  /*13b40*/  MUFU.EX2 R53, R53 ;  /* 0x0000003500357308 */ /* 0x000f620000000800 */
[----:B-1----:R-:W-:Y:S01]  /*13b50*/  FADD.FTZ R4, R47, R4 ;  /* 0x000000042f047221 */ /* 0x002fe20000010000 */
[----:B---3--:R-:W-:-:S06]  /*13b60*/  FADD.FTZ R5, R49, R5 ;  /* 0x0000000531057221 */ /* 0x008fcc0000010000 */
[----:B------:R-:W1:Y:S01]  /*13b70*/  MUFU.EX2 R28, R56 ;  /* 0x00000038001c7308 */ /* 0x000e620000000800 */
[----:B0-----:R-:W-:Y:S01]  /*13b80*/  FADD.FTZ R4, R25, R4 ;  /* 0x0000000419047221 */ /* 0x001fe20000010000 */
[----:B----4-:R-:W-:-:S06]  /*13b90*/  FADD.FTZ R21, R26, R5 ;  /* 0x000000051a157221 */ /* 0x010fcc0000010000 */
[----:B------:R-:W0:Y:S08]  /*13ba0*/  MUFU.EX2 R27, R54 ;  /* 0x00000036001b7308 */ /* 0x000e300000000800 */
[----:B------:R-:W3:Y:S01]  /*13bb0*/  MUFU.EX2 R57, R57 ;  /* 0x0000003900397308 */ /* 0x000ee20000000800 */
[----:B-----5:R-:W-:Y:S01]  /*13bc0*/  FADD.FTZ R5, R51, R4 ;  /* 0x0000000433057221 */ /* 0x020fe20000010000 */
[----:B------:R-:W-:-:S06]  /*13bd0*/  FADD.FTZ R4, R53, R21 ;  /* 0x0000001535047221 */ /* 0x000fcc0000010000 */
[----:B------:R-:W4:Y:S08]  /*13be0*/  MUFU.EX2 R55, R55 ;  /* 0x0000003700377308 */ /* 0x000f300000000800 */
[----:B------:R-:W5:Y:S01]  /*13bf0*/  MUFU.EX2 R60, R60 ;  /* 0x0000003c003c7308 */ /* 0x000f620000000800 */
[----:B-1----:R-:W-:-:S07]  /*13c00*/  FADD.FTZ R4, R28, R4 ;  /* 0x000000041c047221 */ /* 0x002fce0000010000 */
[----:B------:R-:W1:Y:S08]  /*13c10*/  MUFU.EX2 R29, R58 ;  /* 0x0000003a001d7308 */ /* 0x000e700000000800 */
[----:B------:R-:W1:Y:S01]  /*13c20*/  MUFU.EX2 R61, R61 ;  /* 0x0000003d003d7308 */ /* 0x000e620000000800 */
[----:B0-----:R-:W-:Y:S01]  /*13c30*/  FADD.FTZ R5, R27, R5 ;  /* 0x000000051b057221 */ /* 0x001fe20000010000 */
[----:B---3--:R-:W-:-:S06]  /*13c40*/  FADD.FTZ R4, R57, R4 ;  /* 0x0000000439047221 */ /* 0x008fcc0000010000 */
[----:B------:R-:W0:Y:S08]  /*13c50*/  MUFU.EX2 R59, R59 ;  /* 0x0000003b003b7308 */ /* 0x000e300000000800 */
[----:B------:R-:W3:Y:S01]  /*13c60*/  MUFU.EX2 R64, R64 ;  /* 0x0000004000407308 */ /* 0x000ee20000000800 */
[----:B----4-:R-:W-:Y:S01]  /*13c70*/  FADD.FTZ R5, R55, R5 ;  /* 0x0000000537057221 */ /* 0x010fe20000010000 */
[----:B-----5:R-:W-:-:S06]  /*13c80*/  FADD.FTZ R4, R60, R4 ;  /* 0x000000043c047221 */ /* 0x020fcc0000010000 */
[----:B------:R-:W4:Y:S08]  /*13c90*/  MUFU.EX2 R62, R62 ;  /* 0x0000003e003e7308 */ /* 0x000f300000000800 */
[----:B------:R-:W5:Y:S01]  /*13ca0*/  MUFU.EX2 R65, R65 ;  /* 0x0000004100417308 */ /* 0x000f620000000800 */
[----:B-1----:R-:W-:Y:S01]  /*13cb0*/  FADD.FTZ R5, R29, R5 ;  /* 0x000000051d057221 */ /* 0x002fe20000010000 */
[----:B------:R-:W-:-:S06]  /*13cc0*/  FADD.FTZ R4, R61, R4 ;  /* 0x000000043d047221 */ /* 0x000fcc0000010000 */
[----:B------:R-:W1:Y:S08]  /*13cd0*/  MUFU.EX2 R31, R63 ;  /* 0x0000003f001f7308 */ /* 0x000e700000000800 */
[----:B------:R-:W2:Y:S01]  /*13ce0*/  MUFU.EX2 R68, R68 ;  /* 0x0000004400447308 */ /* 0x000ea20000000800 */
        /* <DEDUP_REMOVED lines=9> */
[----:B--2---:R-:W-:-:S06]  /*13d80*/  FADD.FTZ R4, R68, R4 ;  /* 0x0000000444047221 */ /* 0x004fcc0000010000 */
[----:B------:R-:W1:Y:S08]  /*13d90*/  MUFU.EX2 R70, R70 ;  /* 0x0000004600467308 */ /* 0x000e700000000800 */
[----:B------:R-:W2:Y:S01]  /*13da0*/  MUFU.EX2 R73, R73 ;  /* 0x0000004900497308 */ /* 0x000ea20000000800 */
[----:B0-----:R-:W-:Y:S01]  /*13db0*/  FADD.FTZ R30, R66, R5 ;  /* 0x00000005421e7221 */ /* 0x001fe20000010000 */
[----:B---3--:R-:W-:-:S06]  /*13dc0*/  FADD.FTZ R21, R69, R4 ;  /* 0x0000000445157221 */ /* 0x008fcc0000010000 */
[----:B------:R-:W0:Y:S01]  /*13dd0*/  MUFU.EX2 R71, R71 ;  /* 0x0000004700477308 */ /* 0x000e220000000800 */
[----:B------:R-:W-:-:S07]  /*13de0*/  F2FP.F16.F32.PACK_AB R8, R41, R8 ;  /* 0x000000082908723e */ /* 0x000fce00000000ff */
[----:B------:R-:W3:Y:S01]  /*13df0*/  MUFU.EX2 R76, R76 ;  /* 0x0000004c004c7308 */ /* 0x000ee20000000800 */
[----:B------:R-:W-:Y:S01]  /*13e00*/  F2FP.F16.F32.PACK_AB R9, R43, R9 ;  /* 0x000000092b09723e */ /* 0x000fe200000000ff */
[----:B----4-:R-:W-:Y:S01]  /*13e10*/  FADD.FTZ R5, R67, R30 ;  /* 0x0000001e43057221 */ /* 0x010fe20000010000 */
[----:B------:R-:W-:-:S05]  /*13e20*/  F2FP.F16.F32.PACK_AB R10, R45, R10 ;  /* 0x0000000a2d0a723e */ /* 0x000fca00000000ff */
[----:B------:R-:W4:Y:S01]  /*13e30*/  MUFU.EX2 R74, R74 ;  /* 0x0000004a004a7308 */ /* 0x000f220000000800 */
[----:B------:R-:W-:Y:S01]  /*13e40*/  F2FP.F16.F32.PACK_AB R11, R47, R11 ;  /* 0x0000000b2f0b723e */ /* 0x000fe200000000ff */
[----:B-----5:R-:W-:-:S06]  /*13e50*/  FADD.FTZ R34, R72, R21 ;  /* 0x0000001548227221 */ /* 0x020fcc0000010000 */
[----:B------:R-:W5:Y:S01]  /*13e60*/  MUFU.EX2 R77, R77 ;  /* 0x0000004d004d7308 */ /* 0x000f620000000800 */
[----:B------:R-:W-:Y:S01]  /*13e70*/  F2FP.F16.F32.PACK_AB R24, R49, R24 ;  /* 0x000000183118723e */ /* 0x000fe200000000ff */
[----:B------:R2:W-:Y:S01]  /*13e80*/  STSM.16.M88.4 [R142], R8 ;  /* 0x000000088e007844 */ /* 0x0005e20000000200 */
[----:B------:R-:W-:-:S05]  /*13e90*/  F2FP.F16.F32.PACK_AB R25, R51, R25 ;  /* 0x000000193319723e */ /* 0x000fca00000000ff */
[----:B------:R-:W5:Y:S01]  /*13ea0*/  MUFU.EX2 R75, R75 ;  /* 0x0000004b004b7308 */ /* 0x000f620000000800 */
[----:B------:R-:W-:Y:S01]  /*13eb0*/  F2FP.F16.F32.PACK_AB R26, R53, R26 ;  /* 0x0000001a351a723e */ /* 0x000fe200000000ff */
[----:B-1----:R-:W-:Y:S01]  /*13ec0*/  FADD.FTZ R4, R70, R5 ;  /* 0x0000000546047221 */ /* 0x002fe20000010000 */
[----:B------:R-:W-:-:S05]  /*13ed0*/  F2FP.F16.F32.PACK_AB R27, R55, R27 ;  /* 0x0000001b371b723e */ /* 0x000fca00000000ff */
[----:B------:R-:W1:Y:S01]  /*13ee0*/  MUFU.EX2 R32, R80 ;  /* 0x0000005000207308 */ /* 0x000e620000000800 */
[----:B--2---:R-:W-:Y:S01]  /*13ef0*/  FADD.FTZ R9, R73, R34 ;  /* 0x0000002249097221 */ /* 0x004fe20000010000 */
[----:B------:R3:W-:Y:S06]  /*13f00*/  STSM.16.M88.4 [R141], R24 ;  /* 0x000000188d007844 */ /* 0x0007ec0000000200 */
[----:B------:R-:W2:Y:S01]  /*13f10*/  MUFU.EX2 R78, R78 ;  /* 0x0000004e004e7308 */ /* 0x000ea20000000800 */
[----:B0-----:R-:W-:-:S07]  /*13f20*/  FADD.FTZ R5, R71, R4 ;  /* 0x0000000447057221 */ /* 0x001fce0000010000 */
[----:B------:R-:W0:Y:S01]  /*13f30*/  MUFU.EX2 R81, R81 ;  /* 0x0000005100517308 */ /* 0x000e220000000800 */
[----:B---3--:R-:W-:Y:S01]  /*13f40*/  FADD.FTZ R24, R76, R9 ;  /* 0x000000094c187221 */ /* 0x008fe20000010000 */
[----:B----4-:R-:W-:-:S06]  /*13f50*/  FADD.FTZ R4, R74, R5 ;  /* 0x000000054a047221 */ /* 0x010fcc0000010000 */
[----:B------:R-:W-:Y:S01]  /*13f60*/  MUFU.EX2 R84, R84 ;  /* 0x0000005400547308 */ /* 0x000fe20000000800 */
[----:B-----5:R-:W-:-:S07]  /*13f70*/  FADD.FTZ R21, R77, R24 ;  /* 0x000000184d157221 */ /* 0x020fce0000010000 */
[----:B------:R-:W3:Y:S01]  /*13f80*/  MUFU.EX2 R79, R79 ;  /* 0x0000004f004f7308 */ /* 0x000ee20000000800 */
[----:B------:R-:W-:Y:S01]  /*13f90*/  FADD.FTZ R5, R75, R4 ;  /* 0x000000044b057221 */ /* 0x000fe20000010000 */
[----:B-1----:R-:W-:-:S06]  /*13fa0*/  FADD.FTZ R26, R32, R21 ;  /* 0x00000015201a7221 */ /* 0x002fcc0000010000 */
[----:B------:R-:W-:Y:S08]  /*13fb0*/  MUFU.EX2 R85, R85 ;  /* 0x0000005500557308 */ /* 0x000ff00000000800 */
[----:B------:R-:W1:Y:S01]  /*13fc0*/  MUFU.EX2 R33, R82 ;  /* 0x0000005200217308 */ /* 0x000e620000000800 */
[----:B--2---:R-:W-:-:S07]  /*13fd0*/  FADD.FTZ R4, R78, R5 ;  /* 0x000000054e047221 */ /* 0x004fce0000010000 */
[----:B------:R-:W2:Y:S08]  /*13fe0*/  MUFU.EX2 R83, R83 ;  /* 0x0000005300537308 */ /* 0x000eb00000000800 */
[----:B------:R-:W-:Y:S08]  /*13ff0*/  MUFU.EX2 R86, R86 ;  /* 0x0000005600567308 */ /* 0x000ff00000000800 */
[----:B------:R-:W4:Y:S01]  /*14000*/  MUFU.EX2 R87, R87 ;  /* 0x0000005700577308 */ /* 0x000f220000000800 */
[----:B0-----:R-:W-:Y:S01]  /*14010*/  FADD.FTZ R5, R81, R26 ;  /* 0x0000001a51057221 */ /* 0x001fe20000010000 */
[----:B---3--:R-:W-:Y:S01]  /*14020*/  FADD.FTZ R4, R79, R4 ;  /* 0x000000044f047221 */ /* 0x008fe20000010000 */
[----:B------:R-:W-:-:S02]  /*14030*/  F2FP.F16.F32.PACK_AB R28, R57, R28 ;  /* 0x0000001c391c723e */ /* 0x000fc400000000ff */
[----:B------:R-:W-:Y:S01]  /*14040*/  FADD.FTZ R34, R84, R5 ;  /* 0x0000000554227221 */ /* 0x000fe20000010000 */
[----:B------:R-:W-:Y:S02]  /*14050*/  F2FP.F16.F32.PACK_AB R29, R59, R29 ;  /* 0x0000001d3b1d723e */ /* 0x000fe400000000ff */
[----:B------:R-:W-:Y:S02]  /*14060*/  F2FP.F16.F32.PACK_AB R30, R61, R60 ;  /* 0x0000003c3d1e723e */ /* 0x000fe400000000ff */
[----:B------:R-:W-:Y:S01]  /*14070*/  F2FP.F16.F32.PACK_AB R31, R31, R62 ;  /* 0x0000003e1f1f723e */ /* 0x000fe200000000ff */
[----:B-1----:R-:W-:Y:S01]  /*14080*/  FADD.FTZ R4, R33, R4 ;  /* 0x0000000421047221 */ /* 0x002fe20000010000 */
[----:B------:R-:W-:Y:S01]  /*14090*/  F2FP.F16.F32.PACK_AB R8, R65, R64 ;  /* 0x000000404108723e */ /* 0x000fe200000000ff */
[----:B------:R-:W-:Y:S01]  /*140a0*/  FADD.FTZ R5, R85, R34 ;  /* 0x0000002255057221 */ /* 0x000fe20000010000 */
        /* <DEDUP_REMOVED lines=8> */
[----:B--2---:R-:W-:Y:S02]  /*14130*/  F2FP.F16.F32.PACK_AB R33, R83, R33 ;  /* 0x000000215321723e */ /* 0x004fe400000000ff */
[----:B------:R-:W-:Y:S02]  /*14140*/  F2FP.F16.F32.PACK_AB R34, R85, R84 ;  /* 0x000000545522723e */ /* 0x000fe400000000ff */
[----:B----4-:R-:W-:Y:S01]  /*14150*/  F2FP.F16.F32.PACK_AB R35, R87, R86 ;  /* 0x000000565723723e */ /* 0x010fe200000000ff */
[----:B------:R-:W-:Y:S04]  /*14160*/  STSM.16.M88.4 [R140+0x27800], R28 ;  /* 0x0278001c8c007844 */ /* 0x000fe80000000200 */
[----:B------:R0:W-:Y:S04]  /*14170*/  STSM.16.M88.4 [R36], R8 ;  /* 0x0000000824007844 */ /* 0x0001e80000000200 */
[----:B------:R1:W-:Y:S04]  /*14180*/  STSM.16.M88.4 [R142+0x6000], R24 ;  /* 0x006000188e007844 */ /* 0x0003e80000000200 */
[----:B------:R1:W-:Y:S01]  /*14190*/  STSM.16.M88.4 [R141+0x6000], R32 ;  /* 0x006000208d007844 */ /* 0x0003e20000000200 */
[----:B------:R-:W-:Y:S01]  /*141a0*/  @!PT LDS RZ, [RZ] ;  /* 0x00000000fffff984 */ /* 0x000fe20000000800 */
[----:B------:R-:W-:Y:S01]  /*141b0*/  @!PT LDS RZ, [RZ] ;  /* 0x00000000fffff984 */ /* 0x000fe20000000800 */
[----:B------:R-:W-:Y:S01]  /*141c0*/  @!PT LDS RZ, [RZ] ;  /* 0x00000000fffff984 */ /* 0x000fe20000000800 */
[----:B------:R-:W-:Y:S01]  /*141d0*/  @!PT LDS RZ, [RZ] ;  /* 0x00000000fffff984 */ /* 0x000fe20000000800 */
[----:B------:R2:W-:Y:S06]  /*141e0*/  MEMBAR.ALL.CTA ;  /* 0x0000000000007992 */ /* 0x0005ec0000008000 */
[----:B--2---:R-:W2:Y:S01]  /*141f0*/  FENCE.VIEW.ASYNC.S ;  /* 0x00000000000073c6 */ /* 0x004ea20000000000 */
[----:B------:R-:W-:Y:S01]  /*14200*/  ISETP.GT.AND P2, PT, R3, R143, PT ;  /* 0x0000008f0300720c */ /* 0x000fe20003f44270 */
[----:B------:R-:W-:Y:S01]  /*14210*/  FADD.FTZ R21, R83, R4 ;  /* 0x0000000453157221 */ /* 0x000fe20000010000 */
[----:B------:R-:W-:-:S03]  /*14220*/  FMUL.FTZ R90, R90, R7 ;  /* 0x000000075a5a7220 */ /* 0x000fc60000410000 */
        /* <DEDUP_REMOVED lines=49> */
[----:B------:R-:W-:-:S02]  /*14540*/  VIADD R3, R3, 0xffffffff ;  /* 0xffffffff03037836 */ /* 0x000fc40000000000 */
[----:B0-----:R-:W-:Y:S02]  /*14550*/  IMAD.MOV.U32 R10, RZ, RZ, R18 ;  /* 0x000000ffff0a7224 */ /* 0x001fe400078e0012 */
[----:B------:R-:W-:Y:S02]  /*14560*/  IMAD.MOV.U32 R9, RZ, RZ, R16 ;  /* 0x000000ffff097224 */ /* 0x000fe400078e0010 */
[----:B------:R-:W-:Y:S02]  /*14570*/  IMAD.MOV.U32 R7, RZ, RZ, R6 ;  /* 0x000000ffff077224 */ /* 0x000fe400078e0006 */
[----:B------:R-:W-:Y:S01]  /*14580*/  IMAD.MOV.U32 R8, RZ, RZ, R0 ;  /* 0x000000ffff087224 */ /* 0x000fe200078e0000 */
[----:B--2---:R-:W-:Y:S01]  /*14590*/  NOP ;  /* 0x0000000000007918 */ /* 0x004fe20000000000 */
[----:B-1----:R-:W-:Y:S05]  /*145a0*/  @P2 BRA `(.L_x_11458) ;  /* 0xffffffdc00202947 */ /* 0x002fea000383ffff */
.L_x_11448:
[----:B------:R-:W2:Y:S02]  /*145b0*/  LDL R7, [R1+0x48] ;  /* 0x0000480001077983 */ /* 0x000ea40000100800 */
[----:B--2---:R-:W-:-:S13]  /*145c0*/  ISETP.GE.AND P2, PT, R3, R7, PT ;  /* 0x000000070300720c */ /* 0x004fda0003f46270 */
[----:B------:R-:W-:Y:S05]  /*145d0*/  @!P2 BRA `(.L_x_11459) ;  /* 0x000000340008a947 */ /* 0x000fea0003800000 */
[----:B------:R-:W-:Y:S02]  /*145e0*/  IMAD.MOV.U32 R7, RZ, RZ, R6 ;  /* 0x000000ffff077224 */ /* 0x000fe400078e0006 */
[----:B------:R-:W-:Y:S02]  /*145f0*/  IMAD.MOV.U32 R8, RZ, RZ, R0 ;  /* 0x000000ffff087224 */ /* 0x000fe400078e0000 */
[----:B------:R-:W-:Y:S02]  /*14600*/  IMAD.MOV.U32 R10, RZ, RZ, R18 ;  /* 0x000000ffff0a7224 */ /* 0x000fe400078e0012 */
[----:B------:R-:W-:-:S07]  /*14610*/  IMAD.MOV.U32 R9, RZ, RZ, R16 ;  /* 0x000000ffff097224 */ /* 0x000fce00078e0010 */
.L_x_11477:
        /* <DEDUP_REMOVED lines=10> */
.L_x_11461:
[----:B------:R-:W-:Y:S01]  /*146c0*/  IMAD R0, R16, 0x8, R2 ;  /* 0x0000000810007824 */ /* 0x000fe200078e0202 */
[----:B------:R-:W-:-:S04]  /*146d0*/  SHF.L.U32 R11, R18, 0x1f, RZ ;  /* 0x0000001f120b7819 */ /* 0x000fc800000006ff */
[----:B------:R0:W1:Y:S01]  /*146e0*/  SYNCS.PHASECHK.TRANS64.TRYWAIT P3, [R0+URZ+0x2d830], R11 ;  /* 0x02d8300b000075a7 */ /* 0x000062000806017f */
[----:B------:R-:W-:Y:S05]  /*146f0*/  @!P0 BRA `(.L_x_11462) ;  /* 0x0000000000048947 */ /* 0x000fea0003800000 */
[----:B------:R-:W-:Y:S01]  /*14700*/  BPT.TRAP 0x1 ;  /* 0x000000040000795c */ /* 0x000fe20000300000 */
.L_x_11462:
[----:B------:R-:W-:Y:S04]  /*14710*/  BSSY B0, `(.L_x_11460) ;  /* 0x0000004000007945 */ /* 0x000fe80003800000 */
[----:B-1----:R-:W-:Y:S05]  /*14720*/  @P3 BRA `(.L_x_11463) ;  /* 0x0000000000083947 */ /* 0x002fea0003800000 */
[----:B------:R-:W1:Y:S02]  /*14730*/  SYNCS.PHASECHK.TRANS64.TRYWAIT P3, [R0+URZ+0x2d830], R11 ;  /* 0x02d8300b000075a7 */ /* 0x000e64000806017f */
[----:B-1----:R-:W-:Y:S05]  /*14740*/  @!P3 BRA `(.L_x_11464) ;  /* 0x000000e40048b947 */ /* 0x002fea0003800000 */
.L_x_11463:
[----:B------:R-:W-:Y:S05]  /*14750*/  BSYNC B0 ;  /* 0x0000000000007941 */ /* 0x000fea0003800000 */
.L_x_11460:
        /* <DEDUP_REMOVED lines=61> */
.L_x_11466:
[----:B------:R-:W-:Y:S01]  /*14b30*/  SHF.L.U32 R0, R10, 0x1f, RZ ;  /* 0x0000001f0a007819 */ /* 0x000fe200000006ff */
[----:B------:R-:W-:-:S04]  /*14b40*/  IMAD R6, R9, 0x8, R2 ;  /* 0x0000000809067824 */ /* 0x000fc800078e0202 */
[----:B------:R0:W1:Y:S01]  /*14b50*/  SYNCS.PHASECHK.TRANS64.TRYWAIT P2, [R6+URZ+0x2d850], R0 ;  /* 0x02d85000060075a7 */ /* 0x000062000804017f */
[----:B------:R-:W-:Y:S05]  /*14b60*/  @!P0 BRA `(.L_x_11467) ;  /* 0x0000000000048947 */ /* 0x000fea0003800000 */
[----:B------:R-:W-:Y:S01]  /*14b70*/  BPT.TRAP 0x1 ;  /* 0x000000040000795c */ /* 0x000fe20000300000 */
.L_x_11467:
[----:B-1----:R-:W-:Y:S05]  /*14b80*/  @P2 BRA `(.L_x_11465) ;  /* 0x0000000000082947 */ /* 0x002fea0003800000 */
[----:B------:R-:W1:Y:S02]  /*14b90*/  SYNCS.PHASECHK.TRANS64.TRYWAIT P2, [R6+URZ+0x2d850], R0 ;  /* 0x02d85000060075a7 */ /* 0x000e64000804017f */
[----:B-1----:R-:W-:Y:S05]  /*14ba0*/  @!P2 BRA `(.L_x_11468) ;  /* 0x000000e00044a947 */ /* 0x002fea0003800000 */
.L_x_11465:
[----:B------:R-:W2:Y:S01]  /*14bb0*/  LDL R143, [R1+0x1c] ;  /* 0x00001c00018f7983 */ /* 0x000ea20000100800 */
[----:B------:R-:W3:Y:S03]  /*14bc0*/  @P5 LDC R10, c[0x0][0x44c] ;  /* 0x00011300ff0a5b82 */ /* 0x000ee60000000800 */
[----:B------:R-:W2:Y:S05]  /*14bd0*/  LDL R20, [R1+0x44] ;  /* 0x0000440001147983 */ /* 0x000eaa0000100800 */
[----:B01----:R-:W0:Y:S01]  /*14be0*/  @P5 LDC R6, c[0x0][0x450] ;  /* 0x00011400ff065b82 */ /* 0x003e220000000800 */
[----:B------:R-:W-:Y:S05]  /*14bf0*/  WARPSYNC.ALL ;  /* 0x0000000000007948 */ /* 0x000fea0003800000 */
[----:B--2---:R-:W-:-:S02]  /*14c00*/  IMAD.IADD R0, R20, 0x1, R143 ;  /* 0x0000000114007824 */ /* 0x004fc400078e028f */
[----:B------:R-:W2:Y:S01]  /*14c10*/  LDL R143, [R1+0x3c] ;  /* 0x00003c00018f7983 */ /* 0x000ea20000100800 */
[----:B------:R-:W-:Y:S01]  /*14c20*/  IMAD.MOV.U32 R11, RZ, RZ, -0x7fffffe0 ;  /* 0x80000020ff0b7424 */ /* 0x000fe200078e00ff */
[----:B------:R-:W-:Y:S01]  /*14c30*/  WARPGROUP.ARRIVE ;  /* 0x00000000000079c5 */ /* 0x000fe20000000000 */
[----:B---3--:R-:W-:-:S03]  /*14c40*/  @P5 IMAD.HI.U32 R10, R0, R10, RZ ;  /* 0x0000000a000a5227 */ /* 0x008fc600078e00ff */
[C---:B------:R-:W-:Y:S01]  /*14c50*/  R2UR UR11, R11.reuse ;  /* 0x000000000b0b72ca */ /* 0x040fe200000e0000 */
[----:B------:R-:W-:Y:S01]  /*14c60*/  IMAD.MOV.U32 R21, RZ, RZ, -0x7fffffe0 ;  /* 0x80000020ff157424 */ /* 0x000fe200078e00ff */
[----:B0-----:R-:W-:Y:S01]  /*14c70*/  @P5 SHF.R.U32.HI R0, RZ, R6, R10 ;  /* 0x00000006ff005219 */ /* 0x001fe2000001160a */
[----:B------:R-:W-:Y:S01]  /*14c80*/  VIADD R6, R2, 0x400 ;  /* 0x0000040002067836 */ /* 0x000fe20000000000 */
[----:B------:R-:W-:Y:S01]  /*14c90*/  R2UR UR47, R11 ;  /* 0x000000000b2f72ca */ /* 0x000fe200000e0000 */
[----:B------:R-:W-:Y:S01]  /*14ca0*/  IMAD.MOV.U32 R11, RZ, RZ, 0x40000040 ;  /* 0x40000040ff0b7424 */ /* 0x000fe200078e00ff */
[----:B------:R-:W-:Y:S01]  /*14cb0*/  R2UR UR15, R21 ;  /* 0x00000000150f72ca */ /* 0x000fe200000e0000 */
[----:B------:R-:W-:Y:S01]  /*14cc0*/  IMAD.SHL.U32 R144, R3, 0x80, RZ ;  /* 0x0000008003907824 */ /* 0x000fe200078e00ff */
[----:B------:R-:W-:Y:S01]  /*14cd0*/  SHF.R.U32.HI R6, RZ, 0x4, R6 ;  /* 0x00000004ff067819 */ /* 0x000fe20000011606 */
[----:B------:R-:W0:Y:S01]  /*14ce0*/  SHFL.IDX PT, R145, R0, RZ, 0x1c1f ;  /* 0x001c1fff00917589 */ /* 0x000e2200000e0000 */
[----:B------:R-:W-:Y:S01]  /*14cf0*/  R2UR UR9, R11 ;  /* 0x000000000b0972ca */ /* 0x000fe200000e0000 */
[----:B------:R-:W-:Y:S01]  /*14d00*/  IMAD.MOV.U32 R11, RZ, RZ, 0x40000040 ;  /* 0x40000040ff0b7424 */ /* 0x000fe200078e00ff */
[----:B------:R-:W-:-:S02]  /*14d10*/  LOP3.LUT R6, R6, 0x3fff, RZ, 0xc0, !PT ;  /* 0x00003fff06067812 */ /* 0x000fc400078ec0ff */
[C---:B------:R-:W-:Y:S02]  /*14d20*/  R2UR UR19, R21.reuse ;  /* 0x00000000151372ca */ /* 0x040fe400000e0000 */
[----:B------:R-:W-:Y:S02]  /*14d30*/  LOP3.LUT R6, R6, 0x2000000, RZ, 0xfc, !PT ;  /* 0x0200000006067812 */ /* 0x000fe400078efcff */
[C---:B------:R-:W-:Y:S02]  /*14d40*/  R2UR UR23, R21.reuse ;  /* 0x00000000151772ca */ /* 0x040fe400000e0000 */
[----:B------:R-:W-:Y:S01]  /*14d50*/  R2UR UR27, R21 ;  /* 0x00000000151b72ca */ /* 0x000fe200000e0000 */
[----:B------:R-:W-:Y:S01]  /*14d60*/  IMAD R10, R9, 0x600, R6 ;  /* 0x00000600090a7824 */ /* 0x000fe200078e0206 */
[C---:B------:R-:W-:Y:S02]  /*14d70*/  R2UR UR31, R21.reuse ;  /* 0x00000000151f72ca */ /* 0x040fe400000e0000 */
[----:B------:R-:W-:Y:S01]  /*14d80*/  R2UR UR35, R21 ;  /* 0x00000000152372ca */ /* 0x000fe200000e0000 */
[C---:B------:R-:W-:Y:S01]  /*14d90*/  VIADD R20, R10.reuse, 0x40 ;  /* 0x000000400a147836 */ /* 0x040fe20000000000 */
        /* <DEDUP_REMOVED lines=20> */
[C---:B------:R-:W-:Y:S01]  /*14ee0*/  VIADD R20, R10.reuse, 0x180 ;  /* 0x000001800a147836 */ /* 0x040fe20000000000 */
[----:B------:R-:W-:Y:S01]  /*14ef0*/  R2UR UR29, R21 ;  /* 0x00000000151d72ca */ /* 0x000fe200000e0000 */
[----:B------:R-:W-:Y:S02]  /*14f00*/  VIADD R10, R10, 0x1c0 ;  /* 0x000001c00a0a7836 */ /* 0x000fe40000000000 */
[----:B------:R-:W-:Y:S01]  /*14f10*/  IMAD.MOV.U32 R21, RZ, RZ, 0x40000040 ;  /* 0x40000040ff157424 */ /* 0x000fe200078e00ff */
[----:B------:R-:W-:Y:S02]  /*14f20*/  R2UR UR34, R20 ;  /* 0x00000000142272ca */ /* 0x000fe400000e0000 */
[----:B------:R-:W-:Y:S02]  /*14f30*/  R2UR UR46, R10 ;  /* 0x000000000a2e72ca */ /* 0x000fe400000e0000 */
[----:B------:R-:W-:-:S02]  /*14f40*/  R2UR UR33, R21 ;  /* 0x00000000152172ca */ /* 0x000fc400000e0000 */
[----:B--2---:R-:W-:Y:S02]  /*14f50*/  LOP3.LUT R10, R143, 0x10000, RZ, 0xfc, !PT ;  /* 0x000100008f0a7812 */ /* 0x004fe400078efcff */
[----:B------:R-:W1:Y:S02]  /*14f60*/  S2R R143, SR_TID.X ;  /* 0x00000000008f7919 */ /* 0x000e640000002100 */
[C---:B------:R-:W-:Y:S01]  /*14f70*/  R2UR UR8, R10.reuse ;  /* 0x000000000a0872ca */ /* 0x040fe200000e0000 */
[----:B------:R-:W-:-:S05]  /*14f80*/  VIADD R20, R10, 0x2 ;  /* 0x000000020a147836 */ /* 0x000fca0000000000 */
[----:B------:R-:W-:Y:S01]  /*14f90*/  R2UR UR12, R20 ;  /* 0x00000000140c72ca */ /* 0x000fe200000e0000 */
[----:B------:R-:W-:-:S05]  /*14fa0*/  VIADD R20, R10, 0x4 ;  /* 0x000000040a147836 */ /* 0x000fca0000000000 */
[----:B------:R-:W-:Y:S01]  /*14fb0*/  R2UR UR16, R20 ;  /* 0x00000000141072ca */ /* 0x000fe200000e0000 */
[----:B------:R-:W-:Y:S01]  /*14fc0*/  HGMMA.64x96x16.F32 R88, gdesc[UR8].tnspB, R88, gsb0 ;  /* 0x41600000085879f0 */ /* 0x000fe20008000858 */
[----:B------:R-:W-:Y:S01]  /*14fd0*/  VIADD R20, R10, 0x6 ;  /* 0x000000060a147836 */ /* 0x000fe20000000000 */
[----:B------:R-:W-:-:S04]  /*14fe0*/  ULOP3.LUT UR8, URZ, UR49, URZ, 0x33, !UPT ;  /* 0x000000313f087292 */ /* 0x000fc8000f8e333f */
[----:B------:R-:W-:Y:S01]  /*14ff0*/  R2UR UR20, R20 ;  /* 0x00000000141472ca */ /* 0x000fe200000e0000 */
[----:B------:R-:W-:-:S05]  /*15000*/  VIADD R20, R10, 0x600 ;  /* 0x000006000a147836 */ /* 0x000fca0000000000 */
[----:B------:R-:W-:Y:S01]  /*15010*/  R2UR UR24, R20 ;  /* 0x00000000141872ca */ /* 0x000fe200000e0000 */
[----:B------:R-:W-:Y:S01]  /*15020*/  VIADD R20, R10, 0x602 ;  /* 0x000006020a147836 */ /* 0x000fe20000000000 */
[----:B-1----:R-:W-:-:S04]  /*15030*/  SHF.R.U32.HI R6, RZ, 0x7, R143 ;  /* 0x00000007ff067819 */ /* 0x002fc8000001168f */
[----:B------:R-:W-:Y:S01]  /*15040*/  R2UR UR28, R20 ;  /* 0x00000000141c72ca */ /* 0x000fe200000e0000 */
[C---:B------:R-:W-:Y:S01]  /*15050*/  VIADD R20, R10.reuse, 0x604 ;  /* 0x000006040a147836 */ /* 0x040fe20000000000 */
[----:B------:R-:W-:Y:S01]  /*15060*/  ISETP.GE.U32.AND P2, PT, R143, 0x180, PT ;  /* 0x000001808f00780c */ /* 0x000fe20003f46070 */
[----:B------:R-:W-:Y:S02]  /*15070*/  VIADD R10, R10, 0x606 ;  /* 0x000006060a0a7836 */ /* 0x000fe40000000000 */
[----:B------:R-:W-:Y:S01]  /*15080*/  VIADD R6, R6, 0x9 ;  /* 0x0000000906067836 */ /* 0x000fe20000000000 */
[----:B------:R-:W-:Y:S02]  /*15090*/  R2UR UR32, R20 ;  /* 0x00000000142072ca */ /* 0x000fe400000e0000 */
[----:B------:R-:W-:Y:S01]  /*150a0*/  R2UR UR44, R10 ;  /* 0x000000000a2c72ca */ /* 0x000fe200000e0000 */
[----:B------:R-:W-:Y:S01]  /*150b0*/  @!P1 IMAD R10, R16, 0x8, R2 ;  /* 0x00000008100a9824 */ /* 0x000fe200078e0202 */
[----:B------:R-:W-:-:S03]  /*150c0*/  SEL R6, R6, 0x9, !P2 ;  /* 0x0000000906067807 */ /* 0x000fc60005000000 */
[----:B------:R-:W-:-:S05]  /*150d0*/  @!P1 VIADD R10, R10, 0x2d840 ;  /* 0x0002d8400a0a9836 */ /* 0x000fca0000000000 */
[----:B------:R-:W-:Y:S01]  /*150e0*/  @!P1 PRMT R10, RZ, 0x654, R10 ;  /* 0x00000654ff0a9816 */ /* 0x000fe2000000000a */
        /* <DEDUP_REMOVED lines=23> */
[----:B------:R2:W-:Y:S01]  /*15260*/  @!P1 SYNCS.ARRIVE.TRANS64.RED.A1T0 RZ, [R10+URZ], RZ ;  /* 0x000000ff0aff99a7 */ /* 0x0005e2000810043f */
[----:B-1----:R-:W-:-:S05]  /*15270*/  IADD3 R6, -R144, 0x1, RZ ;  /* 0x0000000190067810 */ /* 0x002fca0007ffe1ff */
[----:B------:R-:W-:-:S05]  /*15280*/  IMAD R6, R139, -0x2, R6 ;  /* 0xfffffffe8b067824 */ /* 0x000fca00078e0206 */
[----:B------:R-:W-:-:S05]  /*15290*/  IADD3 R21, -R22, R6, R138 ;  /* 0x0000000616157210 */ /* 0x000fca0007ffe18a */
[C---:B------:R-:W-:Y:S02]  /*152a0*/  VIADD R143, R21.reuse, UR48 ;  /* 0x00000030158f7c36 */ /* 0x040fe40008000000 */
[----:B------:R-:W-:Y:S02]  /*152b0*/  VIADD R21, R21, UR8 ;  /* 0x0000000815157c36 */ /* 0x000fe40008000000 */
[C---:B0-----:R-:W-:Y:S02]  /*152c0*/  IMAD.IADD R20, R145.reuse, 0x1, R143 ;  /* 0x0000000191147824 */ /* 0x041fe400078e028f */
[----:B------:R-:W-:Y:S01]  /*152d0*/  IMAD.IADD R6, R145, 0x1, R21 ;  /* 0x0000000191067824 */ /* 0x000fe200078e0215 */
[----:B--2---:R-:W-:Y:S06]  /*152e0*/  @!P4 BRA `(.L_x_11469) ;  /* 0x000000000058c947 */ /* 0x004fec0003800000 */
        /* <DEDUP_REMOVED lines=12> */
.L_x_11471:
[----:B------:R-:W-:-:S05]  /*153b0*/  IMAD.U32 R154, RZ, RZ, UR5 ;  /* 0x00000005ff9a7e24 */ /* 0x000fca000f8e00ff */
[----:B------:R-:W-:-:S13]  /*153c0*/  ISETP.NE.AND P2, PT, R154, 0x1, PT ;  /* 0x000000019a00780c */ /* 0x000fda0003f45270 */
[----:B------:R-:W0:Y:S02]  /*153d0*/  @P2 LDC.64 R10, c[0x0][0x9e8] ;  /* 0x00027a00ff0a2b82 */ /* 0x000e240000000a00 */
[----:B0-----:R-:W-:-:S05]  /*153e0*/  @P2 IMAD.HI.U32 R10, R145, R10, RZ ;  /* 0x0000000a910a2227 */ /* 0x001fca00078e00ff */
[----:B------:R-:W-:-:S07]  /*153f0*/  @P2 SHF.R.U32.HI R145, RZ, R11, R10 ;  /* 0x0000000bff912219 */ /* 0x000fce000001160a */
.L_x_11472:
[----:B------:R-:W-:Y:S05]  /*15400*/  BSYNC B0 ;  /* 0x0000000000007941 */ /* 0x000fea0003800000 */
.L_x_11470:
[----:B------:R-:W-:-:S04]  /*15410*/  IMAD R145, R145, R154, -R144 ;  /* 0x0000009a91917224 */ /* 0x000fc800078e0a90 */
[----:B------:R-:W-:-:S05]  /*15420*/  IMAD R145, R139, -0x2, R145 ;  /* 0xfffffffe8b917824 */ /* 0x000fca00078e0291 */
[----:B------:R-:W-:Y:S02]  /*15430*/  VIMNMX R6, R6, R145, !PT ;  /* 0x0000009106067248 */ /* 0x000fe40007fe0100 */
[----:B------:R-:W-:-:S07]  /*15440*/  VIADDMNMX R20, R145, R154, R20, PT ;  /* 0x0000009a91147246 */ /* 0x000fce0003800114 */
.L_x_11469:
        /* <DEDUP_REMOVED lines=113> */
.L_x_11475:
[----:B------:R-:W-:-:S05]  /*15b60*/  IMAD.U32 R6, RZ, RZ, UR5 ;  /* 0x00000005ff067e24 */ /* 0x000fca000f8e00ff */
[----:B------:R-:W-:-:S13]  /*15b70*/  ISETP.NE.AND P2, PT, R6, 0x1, PT ;  /* 0x000000010600780c */ /* 0x000fda0003f45270 */
[----:B------:R-:W0:Y:S02]  /*15b80*/  @P2 LDC.64 R10, c[0x0][0x9e8] ;  /* 0x00027a00ff0a2b82 */ /* 0x000e240000000a00 */
[----:B0-----:R-:W-:-:S05]  /*15b90*/  @P2 IMAD.HI.U32 R10, R0, R10, RZ ;  /* 0x0000000a000a2227 */ /* 0x001fca00078e00ff */
[----:B------:R-:W-:-:S07]  /*15ba0*/  @P2 SHF.R.U32.HI R0, RZ, R11, R10 ;  /* 0x0000000bff002219 */ /* 0x000fce000001160a */
.L_x_11476:
[----:B------:R-:W-:Y:S05]  /*15bb0*/  BSYNC B0 ;  /* 0x0000000000007941 */ /* 0x000fea0003800000 */
.L_x_11474:
[----:B------:R-:W-:-:S04]  /*15bc0*/  IMAD R0, R0, R6, -R144 ;  /* 0x0000000600007224 */ /* 0x000fc800078e0a90 */
[----:B------:R-:W-:-:S05]  /*15bd0*/  IMAD R0, R139, -0x2, R0 ;  /* 0xfffffffe8b007824 */ /* 0x000fca00078e0200 */
[----:B------:R-:W-:Y:S02]  /*15be0*/  VIMNMX R21, R21, R0, !PT ;  /* 0x0000000015157248 */ /* 0x000fe40007fe0100 */
[----:B------:R-:W-:-:S07]  /*15bf0*/  VIADDMNMX R143, R0, R6, R143, PT ;  /* 0x00000006008f7246 */ /* 0x000fce000380018f */
.L_x_11473:
[----:B------:R-:W-:Y:S01]  /*15c00*/  @!P1 IMAD R0, R9, 0x8, R2 ;  /* 0x0000000809009824 */ /* 0x000fe200078e0202 */
        /* <DEDUP_REMOVED lines=47> */
[----:B------:R-:W-:Y:S01]  /*15f00*/  ISETP.GT.AND P2, PT, R21, 0x1, P3 ;  /* 0x000000011500780c */ /* 0x000fe20001f44270 */
[----:B------:R-:W-:Y:S02]  /*15f10*/  MUFU.EX2 R20, R8 ;  /* 0x0000000800147308 */ /* 0x000fe40000000800 */
[--C-:B------:R-:W-:Y:S01]  /*15f20*/  FFMA.FTZ R24, R24, UR39, -R6.reuse ;  /* 0x0000002718187c23 */ /* 0x100fe20008010806 */
[----:B------:R-:W-:Y:S01]  /*15f30*/  ISETP.LT.OR P2, PT, R143, 0x2, P2 ;  /* 0x000000028f00780c */ /* 0x000fe20001741670 */
[--C-:B------:R-:W-:Y:S01]  /*15f40*/  FFMA.FTZ R25, R25, UR39, -R6.reuse ;  /* 0x0000002719197c23 */ /* 0x100fe20008010806 */
[--C-:B------:R-:W-:Y:S01]  /*15f50*/  FFMA.FTZ R28, R28, UR39, -R6.reuse ;  /* 0x000000271c1c7c23 */ /* 0x100fe20008010806 */
[--C-:B------:R-:W-:Y:S01]  /*15f60*/  FFMA.FTZ R29, R29, UR39, -R6.reuse ;  /* 0x000000271d1d7c23 */ /* 0x100fe20008010806 */
[----:B------:R-:W-:Y:S01]  /*15f70*/  FSEL R27, R27, -INF , !P2 ;  /* 0xff8000001b1b7808 */ /* 0x000fe20005000000 */
[--C-:B------:R-:W-:Y:S01]  /*15f80*/  FFMA.FTZ R32, R32, UR39, -R6.reuse ;  /* 0x0000002720207c23 */ /* 0x100fe20008010806 */
[----:B------:R-:W-:Y:S01]  /*15f90*/  ISETP.GT.AND P2, PT, R21, 0x8, P3 ;  /* 0x000000081500780c */ /* 0x000fe20001f44270 */
[--C-:B------:R-:W-:Y:S01]  /*15fa0*/  FFMA.FTZ R33, R33, UR39, -R6.reuse ;  /* 0x0000002721217c23 */ /* 0x100fe20008010806 */
[--C-:B------:R-:W-:Y:S01]  /*15fb0*/  FFMA.FTZ R36, R36, UR39, -R6.reuse ;  /* 0x0000002724247c23 */ /* 0x100fe20008010806 */
        /* <DEDUP_REMOVED lines=34> */
[----:B------:R-:W-:Y:S01]  /*161e0*/  FFMA.FTZ R85, R85, UR39, -R6 ;  /* 0x0000002755557c23 */ /* 0x000fe20008010806 */
[----:B------:R-:W-:Y:S01]  /*161f0*/  FSEL R35, R35, -INF , !P2 ;  /* 0xff80000023237808 */ /* 0x000fe20005000000 */
[----:B------:R-:W0:Y:S01]  /*16200*/  MUFU.EX2 R24, R24 ;  /* 0x0000001800187308 */ /* 0x000e220000000800 */
[----:B------:R-:W-:-:S04]  /*16210*/  ISETP.GT.AND P2, PT, R21, 0x18, P3 ;  /* 0x000000181500780c */ /* 0x000fc80001f44270 */
[----:B------:R-:W-:-:S03]  /*16220*/  ISETP.LT.OR P2, PT, R143, 0x19, P2 ;  /* 0x000000198f00780c */ /* 0x000fc60001741670 */
[----:B------:R-:W1:Y:S01]  /*16230*/  MUFU.EX2 R8, R25 ;  /* 0x0000001900087308 */ /* 0x000e620000000800 */
[----:B------:R-:W-:Y:S02]  /*16240*/  FSEL R38, R38, -INF , !P2 ;  /* 0xff80000026267808 */ /* 0x000fe40005000000 */
[----:B------:R-:W-:-:S04]  /*16250*/  ISETP.GT.AND P2, PT, R21, 0x19, P3 ;  /* 0x000000191500780c */ /* 0x000fc80001f44270 */
[----:B------:R-:W-:Y:S01]  /*16260*/  ISETP.LT.OR P2, PT, R143, 0x1a, P2 ;  /* 0x0000001a8f00780c */ /* 0x000fe20001741670 */
[----:B------:R-:W3:Y:S01]  /*16270*/  MUFU.EX2 R10, R28 ;  /* 0x0000001c000a7308 */ /* 0x000ee20000000800 */
[----:B0-----:R-:W-:Y:S02]  /*16280*/  FFMA.FTZ R5, R20, R5, R24 ;  /* 0x0000000514057223 */ /* 0x001fe40000010018 */
[----:B------:R-:W-:Y:S02]  /*16290*/  FSEL R39, R39, -INF , !P2 ;  /* 0xff80000027277808 */ /* 0x000fe40005000000 */
[----:B------:R-:W-:-:S03]  /*162a0*/  ISETP.GT.AND P2, PT, R21, 0x20, P3 ;  /* 0x000000201500780c */ /* 0x000fc60001f44270 */
[----:B------:R-:W0:Y:S01]  /*162b0*/  MUFU.EX2 R29, R29 ;  /* 0x0000001d001d7308 */ /* 0x000e220000000800 */
[----:B------:R-:W-:Y:S01]  /*162c0*/  ISETP.LT.OR P2, PT, R143, 0x21, P2 ;  /* 0x000000218f00780c */ /* 0x000fe20001741670 */
[C---:B-1----:R-:W-:Y:S01]  /*162d0*/  FADD.FTZ R5, R8.reuse, R5 ;  /* 0x0000000508057221 */ /* 0x042fe20000010000 */
[----:B------:R-:W-:Y:S02]  /*162e0*/  F2FP.F16.F32.PACK_AB R8, R8, R24 ;  /* 0x000000180808723e */ /* 0x000fe400000000ff */
[----:B------:R-:W-:Y:S02]  /*162f0*/  FSEL R42, R42, -INF , !P2 ;  /* 0xff8000002a2a7808 */ /* 0x000fe40005000000 */
[----:B------:R-:W-:Y:S01]  /*16300*/  ISETP.GT.AND P2, PT, R21, 0x21, P3 ;  /* 0x000000211500780c */ /* 0x000fe20001f44270 */
[----:B------:R-:W1:Y:S01]  /*16310*/  MUFU.EX2 R32, R32 ;  /* 0x0000002000207308 */ /* 0x000e620000000800 */
[----:B---3--:R-:W-:Y:S02]  /*16320*/  FADD.FTZ R5, R10, R5 ;  /* 0x000000050a057221 */ /* 0x008fe40000010000 */
[----:B------:R-:W-:-:S04]  /*16330*/  ISETP.LT.OR P2, PT, R143, 0x22, P2 ;  /* 0x000000228f00780c */ /* 0x000fc80001741670 */
[----:B------:R-:W-:Y:S01]  /*16340*/  FSEL R43, R43, -INF , !P2 ;  /* 0xff8000002b2b7808 */ /* 0x000fe20005000000 */
[----:B------:R-:W3:Y:S01]  /*16350*/  MUFU.EX2 R33, R33 ;  /* 0x0000002100217308 */ /* 0x000ee20000000800 */
[----:B------:R-:W-:Y:S01]  /*16360*/  ISETP.GT.AND P2, PT, R21, 0x28, P3 ;  /* 0x000000281500780c */ /* 0x000fe20001f44270 */
[C---:B0-----:R-:W-:Y:S01]  /*16370*/  FADD.FTZ R5, R29.reuse, R5 ;  /* 0x000000051d057221 */ /* 0x041fe20000010000 */
[----:B------:R-:W-:Y:S02]  /*16380*/  F2FP.F16.F32.PACK_AB R10, R29, R10 ;  /* 0x0000000a1d0a723e */ /* 0x000fe400000000ff */
[----:B------:R-:W-:-:S03]  /*16390*/  ISETP.LT.OR P2, PT, R143, 0x29, P2 ;  /* 0x000000298f00780c */ /* 0x000fc60001741670 */
[----:B------:R-:W0:Y:S01]  /*163a0*/  MUFU.EX2 R36, R36 ;  /* 0x0000002400247308 */ /* 0x000e220000000800 */
[----:B------:R-:W-:Y:S01]  /*163b0*/  FSEL R46, R46, -INF , !P2 ;  /* 0xff8000002e2e7808 */ /* 0x000fe20005000000 */
[----:B-1----:R-:W-:Y:S01]  /*163c0*/  FADD.FTZ R5, R32, R5 ;  /* 0x0000000520057221 */ /* 0x002fe20000010000 */
[----:B------:R-:W-:-:S04]  /*163d0*/  ISETP.GT.AND P2, PT, R21, 0x29, P3 ;  /* 0x000000291500780c */ /* 0x000fc80001f44270 */
[----:B------:R-:W-:Y:S01]  /*163e0*/  ISETP.LT.OR P2, PT, R143, 0x2a, P2 ;  /* 0x0000002a8f00780c */ /* 0x000fe20001741670 */
[----:B------:R-:W1:Y:S01]  /*163f0*/  MUFU.EX2 R37, R37 ;  /* 0x0000002500257308 */ /* 0x000e620000000800 */
[C---:B---3--:R-:W-:Y:S01]  /*16400*/  FADD.FTZ R5, R33.reuse, R5 ;  /* 0x0000000521057221 */ /* 0x048fe20000010000 */
[----:B------:R-:W-:Y:S02]  /*16410*/  F2FP.F16.F32.PACK_AB R32, R33, R32 ;  /* 0x000000202120723e */ /* 0x000fe400000000ff */
[----:B------:R-:W-:Y:S02]  /*16420*/  FSEL R47, R47, -INF , !P2 ;  /* 0xff8000002f2f7808 */ /* 0x000fe40005000000 */
[----:B------:R-:W-:Y:S02]  /*16430*/  ISETP.GT.AND P2, PT, R21, 0x30, P3 ;  /* 0x000000301500780c */ /* 0x000fe40001f44270 */
[----:B------:R-:W3:Y:S01]  /*16440*/  MUFU.EX2 R40, R40 ;  /* 0x0000002800287308 */ /* 0x000ee20000000800 */
[----:B0-----:R-:W-:Y:S01]  /*16450*/  FADD.FTZ R33, R36, R5 ;  /* 0x0000000524217221 */ /* 0x001fe20000010000 */
[----:B------:R-:W-:-:S04]  /*16460*/  ISETP.LT.OR P2, PT, R143, 0x31, P2 ;  /* 0x000000318f00780c */ /* 0x000fc80001741670 */
[----:B------:R-:W-:Y:S02]  /*16470*/  FSEL R50, R50, -INF , !P2 ;  /* 0xff80000032327808 */ /* 0x000fe40005000000 */
[----:B------:R-:W-:Y:S01]  /*16480*/  ISETP.GT.AND P2, PT, R21, 0x31, P3 ;  /* 0x000000311500780c */ /* 0x000fe20001f44270 */
[----:B------:R-:W0:Y:S01]  /*16490*/  MUFU.EX2 R41, R41 ;  /* 0x0000002900297308 */ /* 0x000e220000000800 */
[----:B-1----:R-:W-:Y:S02]  /*164a0*/  FADD.FTZ R33, R37, R33 ;  /* 0x0000002125217221 */ /* 0x002fe40000010000 */
[----:B------:R-:W-:-:S04]  /*164b0*/  ISETP.LT.OR P2, PT, R143, 0x32, P2 ;  /* 0x000000328f00780c */ /* 0x000fc80001741670 */
[----:B------:R-:W-:Y:S01]  /*164c0*/  FSEL R51, R51, -INF , !P2 ;  /* 0xff80000033337808 */ /* 0x000fe20005000000 */
[----:B------:R-:W1:Y:S01]  /*164d0*/  MUFU.EX2 R44, R44 ;  /* 0x0000002c002c7308 */ /* 0x000e620000000800 */
[----:B------:R-:W-:Y:S01]  /*164e0*/  ISETP.GT.AND P2, PT, R21, 0x38, P3 ;  /* 0x000000381500780c */ /* 0x000fe20001f44270 */
[----:B---3--:R-:W-:-:S03]  /*164f0*/  FADD.FTZ R33, R40, R33 ;  /* 0x0000002128217221 */ /* 0x008fc60000010000 */
[----:B------:R-:W-:-:S03]  /*16500*/  ISETP.LT.OR P2, PT, R143, 0x39, P2 ;  /* 0x000000398f00780c */ /* 0x000fc60001741670 */
[----:B------:R-:W3:Y:S01]  /*16510*/  MUFU.EX2 R45, R45 ;  /* 0x0000002d002d7308 */ /* 0x000ee20000000800 */
[----:B------:R-:W-:Y:S01]  /*16520*/  FSEL R54, R54, -INF , !P2 ;  /* 0xff80000036367808 */ /* 0x000fe20005000000 */
[----:B0-----:R-:W-:Y:S01]  /*16530*/  FADD.FTZ R33, R41, R33 ;  /* 0x0000002129217221 */ /* 0x001fe20000010000 */
[----:B------:R-:W-:Y:S02]  /*16540*/  ISETP.GT.AND P2, PT, R21, 0x39, P3 ;  /* 0x000000391500780c */ /* 0x000fe40001f44270 */
[----:B------:R-:W-:Y:S02]  /*16550*/  F2FP.F16.F32.PACK_AB R40, R41, R40 ;  /* 0x000000282928723e */ /* 0x000fe400000000ff */
[----:B------:R-:W-:Y:S01]  /*16560*/  ISETP.LT.OR P2, PT, R143, 0x3a, P2 ;  /* 0x0000003a8f00780c */ /* 0x000fe20001741670 */
[----:B------:R-:W0:Y:S01]  /*16570*/  MUFU.EX2 R48, R48 ;  /* 0x0000003000307308 */ /* 0x000e220000000800 */
[----:B-1----:R-:W-:Y:S02]  /*16580*/  FADD.FTZ R33, R44, R33 ;  /* 0x000000212c217221 */ /* 0x002fe40000010000 */
[----:B------:R-:W-:-:S02]  /*16590*/  FSEL R55, R55, -INF , !P2 ;  /* 0xff80000037377808 */ /* 0x000fc40005000000 */
[----:B------:R-:W-:-:S03]  /*165a0*/  ISETP.GT.AND P2, PT, R21, 0x40, P3 ;  /* 0x000000401500780c */ /* 0x000fc60001f44270 */
[----:B------:R-:W1:Y:S01]  /*165b0*/  MUFU.EX2 R49, R49 ;  /* 0x0000003100317308 */ /* 0x000e620000000800 */
[----:B------:R-:W-:Y:S01]  /*165c0*/  ISETP.LT.OR P2, PT, R143, 0x41, P2 ;  /* 0x000000418f00780c */ /* 0x000fe20001741670 */
[----:B---3--:R-:W-:-:S03]  /*165d0*/  FADD.FTZ R33, R45, R33 ;  /* 0x000000212d217221 */ /* 0x008fc60000010000 */
[----:B------:R-:W-:Y:S02]  /*165e0*/  FSEL R58, R58, -INF , !P2 ;  /* 0xff8000003a3a7808 */ /* 0x000fe40005000000 */
[----:B------:R-:W-:Y:S01]  /*165f0*/  ISETP.GT.AND P2, PT, R21, 0x41, P3 ;  /* 0x000000411500780c */ /* 0x000fe20001f44270 */
[----:B------:R-:W-:Y:S01]  /*16600*/  MUFU.EX2 R52, R52 ;  /* 0x0000003400347308 */ /* 0x000fe20000000800 */
[----:B0-----:R-:W-:Y:S02]  /*16610*/  FADD.FTZ R33, R48, R33 ;  /* 0x0000002130217221 */ /* 0x001fe40000010000 */
[----:B------:R-:W-:-:S04]  /*16620*/  ISETP.LT.OR P2, PT, R143, 0x42, P2 ;  /* 0x000000428f00780c */ /* 0x000fc80001741670 */
[----:B------:R-:W-:Y:S01]  /*16630*/  FSEL R59, R59, -INF , !P2 ;  /* 0xff8000003b3b7808 */ /* 0x000fe20005000000 */
[----:B------:R-:W-:Y:S01]  /*16640*/  MUFU.EX2 R53, R53 ;  /* 0x0000003500357308 */ /* 0x000fe20000000800 */
[----:B------:R-:W-:Y:S01]  /*16650*/  ISETP.GT.AND P2, PT, R21, 0x48, P3 ;  /* 0x000000481500780c */ /* 0x000fe20001f44270 */
[----:B-1----:R-:W-:-:S03]  /*16660*/  FADD.FTZ R33, R49, R33 ;  /* 0x0000002131217221 */ /* 0x002fc60000010000 */
[----:B------:R-:W-:-:S03]  /*16670*/  ISETP.LT.OR P2, PT, R143, 0x49, P2 ;  /* 0x000000498f00780c */ /* 0x000fc60001741670 */
[----:B------:R-:W-:Y:S01]  /*16680*/  MUFU.EX2 R56, R56 ;  /* 0x0000003800387308 */ /* 0x000fe20000000800 */
[----:B------:R-:W-:Y:S02]  /*16690*/  FSEL R62, R62, -INF , !P2 ;  /* 0xff8000003e3e7808 */ /* 0x000fe40005000000 */
[----:B------:R-:W-:-:S04]  /*166a0*/  ISETP.GT.AND P2, PT, R21, 0x49, P3 ;  /* 0x000000491500780c */ /* 0x000fc80001f44270 */
[----:B------:R-:W-:Y:S01]  /*166b0*/  ISETP.LT.OR P2, PT, R143, 0x4a, P2 ;  /* 0x0000004a8f00780c */ /* 0x000fe20001741670 */
[----:B------:R-:W-:Y:S03]  /*166c0*/  MUFU.EX2 R57, R57 ;  /* 0x0000003900397308 */ /* 0x000fe60000000800 */
[----:B------:R-:W-:Y:S02]  /*166d0*/  FSEL R63, R63, -INF , !P2 ;  /* 0xff8000003f3f7808 */ /* 0x000fe40005000000 */
[----:B------:R-:W-:-:S03]  /*166e0*/  ISETP.GT.AND P2, PT, R21, 0x50, P3 ;  /* 0x000000501500780c */ /* 0x000fc60001f44270 */
[----:B------:R-:W-:Y:S01]  /*166f0*/  MUFU.EX2 R60, R60 ;  /* 0x0000003c003c7308 */ /* 0x000fe20000000800 */
[----:B------:R-:W-:-:S04]  /*16700*/  ISETP.LT.OR P2, PT, R143, 0x51, P2 ;  /* 0x000000518f00780c */ /* 0x000fc80001741670 */
[----:B------:R-:W-:Y:S02]  /*16710*/  FSEL R66, R66, -INF , !P2 ;  /* 0xff80000042427808 */ /* 0x000fe40005000000 */
[----:B------:R-:W-:Y:S01]  /*16720*/  ISETP.GT.AND P2, PT, R21, 0x51, P3 ;  /* 0x000000511500780c */ /* 0x000fe20001f44270 */
[----:B------:R-:W-:Y:S03]  /*16730*/  MUFU.EX2 R61, R61 ;  /* 0x0000003d003d7308 */ /* 0x000fe60000000800 */
[----:B------:R-:W-:-:S04]  /*16740*/  ISETP.LT.OR P2, PT, R143, 0x52, P2 ;  /* 0x000000528f00780c */ /* 0x000fc80001741670 */
[----:B------:R-:W-:Y:S01]  /*16750*/  FSEL R67, R67, -INF , !P2 ;  /* 0xff80000043437808 */ /* 0x000fe20005000000 */
[----:B------:R-:W-:Y:S01]  /*16760*/  MUFU.EX2 R64, R64 ;  /* 0x0000004000407308 */ /* 0x000fe20000000800 */
[----:B------:R-:W-:-:S04]  /*16770*/  ISETP.GT.AND P2, PT, R21, 0x58, P3 ;  /* 0x000000581500780c */ /* 0x000fc80001f44270 */
        /* <DEDUP_REMOVED lines=33> */
[----:B------:R-:W-:-:S04]  /*16990*/  ISETP.GT.AND P2, PT, R21, RZ, P3 ;  /* 0x000000ff1500720c */ /* 0x000fc80001f44270 */
[----:B------:R-:W-:-:S03]  /*169a0*/  ISETP.LT.OR P2, PT, R143, 0x1, P2 ;  /* 0x000000018f00780c */ /* 0x000fc60001741670 */
[----:B------:R-:W-:Y:S01]  /*169b0*/  MUFU.EX2 R85, R85 ;  /* 0x0000005500557308 */ /* 0x000fe20000000800 */
[----:B------:R-:W-:Y:S02]  /*169c0*/  FSEL R26, R26, -INF , !P2 ;  /* 0xff8000001a1a7808 */ /* 0x000fe40005000000 */
        /* <DEDUP_REMOVED lines=71> */
[----:B------:R-:W-:-:S04]  /*16e40*/  F2FP.F16.F32.PACK_AB R42, R45, R44 ;  /* 0x0000002c2d2a723e */ /* 0x000fc800000000ff */
[----:B------:R-:W1:Y:S01]  /*16e50*/  MUFU.EX2 R27, R27 ;  /* 0x0000001b001b7308 */ /* 0x000e620000000800 */
[----:B0-----:R-:W-:-:S07]  /*16e60*/  F2FP.F16.F32.PACK_AB R9, R25, R21 ;  /* 0x000000151909723e */ /* 0x001fce00000000ff */
[----:B------:R-:W-:Y:S08]  /*16e70*/  MUFU.EX2 R28, R28 ;  /* 0x0000001c001c7308 */ /* 0x000ff00000000800 */
[----:B------:R-:W0:Y:S01]  /*16e80*/  MUFU.EX2 R30, R30 ;  /* 0x0000001e001e7308 */ /* 0x000e220000000800 */
[----:B-1----:R-:W-:-:S05]  /*16e90*/  F2FP.F16.F32.PACK_AB R11, R27, R26 ;  /* 0x0000001a1b0b723e */ /* 0x002fca00000000ff */
[----:B------:R1:W-:Y:S02]  /*16ea0*/  STSM.16.M88.4 [R140+0x21800], R8 ;  /* 0x021800088c007844 */ /* 0x0003e40000000200 */
[----:B------:R-:W-:Y:S08]  /*16eb0*/  MUFU.EX2 R43, R43 ;  /* 0x0000002b002b7308 */ /* 0x000ff00000000800 */
[----:B------:R-:W-:Y:S01]  /*16ec0*/  MUFU.EX2 R31, R31 ;  /* 0x0000001f001f7308 */ /* 0x000fe20000000800 */
[----:B0-----:R-:W-:-:S02]  /*16ed0*/  F2FP.F16.F32.PACK_AB R41, R30, R28 ;  /* 0x0000001c1e29723e */ /* 0x001fc400000000ff */
[----:B-1----:R-:W-:Y:S01]  /*16ee0*/  FSEL R10, R6, RZ, P2 ;  /* 0x000000ff060a7208 */ /* 0x002fe20001000000 */
[--C-:B------:R-:W-:Y:S01]  /*16ef0*/  FFMA.FTZ R8, R34, UR39, -R24.reuse ;  /* 0x0000002722087c23 */ /* 0x100fe20008010818 */
[--C-:B------:R-:W-:Y:S01]  /*16f00*/  FFMA.FTZ R9, R35, UR39, -R24.reuse ;  /* 0x0000002723097c23 */ /* 0x100fe20008010818 */
[--C-:B------:R-:W-:Y:S01]  /*16f10*/  FFMA.FTZ R35, R38, UR39, -R24.reuse ;  /* 0x0000002726237c23 */ /* 0x100fe20008010818 */
[--C-:B------:R-:W-:Y:S01]  /*16f20*/  FFMA.FTZ R11, R39, UR39, -R24.reuse ;  /* 0x00000027270b7c23 */ /* 0x100fe20008010818 */
[----:B------:R-:W-:Y:S01]  /*16f30*/  FADD.FTZ R10, -R10, R7 ;  /* 0x000000070a0a7221 */ /* 0x000fe20000010100 */
[----:B------:R-:W-:Y:S01]  /*16f40*/  F2FP.F16.F32.PACK_AB R34, R37, R36 ;  /* 0x000000242522723e */ /* 0x000fe200000000ff */
[----:B------:R-:W-:Y:S01]  /*16f50*/  MUFU.EX2 R8, R8 ;  /* 0x0000000800087308 */ /* 0x000fe20000000800 */
[----:B------:R-:W-:Y:S01]  /*16f60*/  FADD.FTZ R38, R52, R33 ;  /* 0x0000002134267221 */ /* 0x000fe20000010000 */
[----:B------:R-:W-:Y:S01]  /*16f70*/  FMUL.FTZ R7, R10, UR39 ;  /* 0x000000270a077c20 */ /* 0x000fe20008410000 */
[----:B------:R-:W-:-:S02]  /*16f80*/  FFMA.FTZ R10, R50, UR39, -R24 ;  /* 0x00000027320a7c23 */ /* 0x000fc40008010818 */
[----:B------:R-:W-:-:S03]  /*16f90*/  FADD.FTZ R38, R53, R38 ;  /* 0x0000002635267221 */ /* 0x000fc60000010000 */
[----:B------:R-:W0:Y:S01]  /*16fa0*/  MUFU.EX2 R7, R7 ;  /* 0x0000000700077308 */ /* 0x000e220000000800 */
[----:B------:R-:W-:-:S04]  /*16fb0*/  FADD.FTZ R38, R56, R38 ;  /* 0x0000002638267221 */ /* 0x000fc80000010000 */
[----:B------:R-:W-:-:S03]  /*16fc0*/  FADD.FTZ R38, R57, R38 ;  /* 0x0000002639267221 */ /* 0x000fc60000010000 */
[----:B------:R-:W1:Y:S01]  /*16fd0*/  MUFU.EX2 R9, R9 ;  /* 0x0000000900097308 */ /* 0x000e620000000800 */
[----:B------:R-:W-:-:S07]  /*16fe0*/  FADD.FTZ R38, R60, R38 ;  /* 0x000000263c267221 */ /* 0x000fce0000010000 */
[----:B------:R-:W3:Y:S01]  /*16ff0*/  MUFU.EX2 R35, R35 ;  /* 0x0000002300237308 */ /* 0x000ee20000000800 */
[----:B0-----:R-:W-:Y:S01]  /*17000*/  FFMA.FTZ R21, R7, R4, R21 ;  /* 0x0000000407157223 */ /* 0x001fe20000010015 */
[----:B------:R-:W-:-:S03]  /*17010*/  FFMA.FTZ R4, R55, UR39, -R24 ;  /* 0x0000002737047c23 */ /* 0x000fc60008010818 */
[----:B------:R-:W-:Y:S01]  /*17020*/  FADD.FTZ R21, R25, R21 ;  /* 0x0000001519157221 */ /* 0x000fe20000010000 */
[--C-:B------:R-:W-:Y:S01]  /*17030*/  FFMA.FTZ R25, R59, UR39, -R24.reuse ;  /* 0x000000273b197c23 */ /* 0x100fe20008010818 */
[----:B------:R-:W-:Y:S01]  /*17040*/  FFMA.FTZ R59, R62, UR39, -R24 ;  /* 0x000000273e3b7c23 */ /* 0x000fe20008010818 */
[----:B------:R-:W0:Y:S01]  /*17050*/  MUFU.EX2 R11, R11 ;  /* 0x0000000b000b7308 */ /* 0x000e220000000800 */
[----:B------:R-:W-:-:S07]  /*17060*/  FADD.FTZ R26, R26, R21 ;  /* 0x000000151a1a7221 */ /* 0x000fce0000010000 */
[----:B------:R-:W4:Y:S01]  /*17070*/  MUFU.EX2 R10, R10 ;  /* 0x0000000a000a7308 */ /* 0x000f220000000800 */
[----:B------:R-:W-:-:S07]  /*17080*/  FADD.FTZ R26, R27, R26 ;  /* 0x0000001a1b1a7221 */ /* 0x000fce0000010000 */
[----:B------:R-:W5:Y:S01]  /*17090*/  MUFU.EX2 R29, R29 ;  /* 0x0000001d001d7308 */ /* 0x000f620000000800 */
[----:B------:R-:W-:-:S07]  /*170a0*/  FADD.FTZ R26, R8, R26 ;  /* 0x0000001a081a7221 */ /* 0x000fce0000010000 */
[----:B------:R-:W2:Y:S01]  /*170b0*/  MUFU.EX2 R51, R51 ;  /* 0x0000003300337308 */ /* 0x000ea20000000800 */
[----:B-1----:R-:W-:Y:S01]  /*170c0*/  FADD.FTZ R36, R9, R26 ;  /* 0x0000001a09247221 */ /* 0x002fe20000010000 */
[----:B------:R-:W-:Y:S01]  /*170d0*/  FADD.FTZ R38, R61, R38 ;  /* 0x000000263d267221 */ /* 0x000fe20000010000 */
[----:B------:R-:W-:Y:S01]  /*170e0*/  F2FP.F16.F32.PACK_AB R33, R9, R8 ;  /* 0x000000080921723e */ /* 0x000fe200000000ff */
[----:B------:R-:W-:Y:S01]  /*170f0*/  FFMA.FTZ R24, R87, UR39, -R24 ;  /* 0x0000002757187c23 */ /* 0x000fe20008010818 */
[----:B---3--:R-:W-:-:S03]  /*17100*/  FADD.FTZ R36, R35, R36 ;  /* 0x0000002423247221 */ /* 0x008fc60000010000 */
[----:B------:R-:W1:Y:S01]  /*17110*/  MUFU.EX2 R4, R4 ;  /* 0x0000000400047308 */ /* 0x000e620000000800 */
[----:B0-----:R-:W-:-:S07]  /*17120*/  FADD.FTZ R36, R11, R36 ;  /* 0x000000240b247221 */ /* 0x001fce0000010000 */
[----:B------:R-:W0:Y:S01]  /*17130*/  MUFU.EX2 R21, R58 ;  /* 0x0000003a00157308 */ /* 0x000e220000000800 */
[----:B------:R-:W-:-:S07]  /*17140*/  FADD.FTZ R36, R28, R36 ;  /* 0x000000241c247221 */ /* 0x000fce0000010000 */
[----:B------:R-:W3:Y:S01]  /*17150*/  MUFU.EX2 R25, R25 ;  /* 0x0000001900197308 */ /* 0x000ee20000000800 */
[----:B------:R-:W-:-:S07]  /*17160*/  FADD.FTZ R36, R30, R36 ;  /* 0x000000241e247221 */ /* 0x000fce0000010000 */
[----:B------:R-:W3:Y:S01]  /*17170*/  MUFU.EX2 R59, R59 ;  /* 0x0000003b003b7308 */ /* 0x000ee20000000800 */
[----:B------:R-:W-:-:S07]  /*17180*/  FADD.FTZ R36, R43, R36 ;  /* 0x000000242b247221 */ /* 0x000fce0000010000 */
[----:B------:R-:W3:Y:S01]  /*17190*/  MUFU.EX2 R27, R63 ;  /* 0x0000003f001b7308 */ /* 0x000ee20000000800 */
[----:B------:R-:W-:-:S07]  /*171a0*/  FADD.FTZ R37, R31, R36 ;  /* 0x000000241f257221 */ /* 0x000fce0000010000 */
[----:B------:R-:W3:Y:S01]  /*171b0*/  MUFU.EX2 R5, R66 ;  /* 0x0000004200057308 */ /* 0x000ee20000000800 */
[----:B----4-:R-:W-:Y:S01]  /*171c0*/  FADD.FTZ R37, R10, R37 ;  /* 0x000000250a257221 */ /* 0x010fe20000010000 */
[----:B------:R-:W-:Y:S01]  /*171d0*/  FADD.FTZ R38, R64, R38 ;  /* 0x0000002640267221 */ /* 0x000fe20000010000 */
[----:B------:R-:W-:Y:S01]  /*171e0*/  F2FP.F16.F32.PACK_AB R35, R11, R35 ;  /* 0x000000230b23723e */ /* 0x000fe200000000ff */
[----:B------:R-:W4:Y:S01]  /*171f0*/  LDL R30, [R1+0x24] ;  /* 0x00002400011e7983 */ /* 0x000f220000100800 */
[----:B-----5:R-:W-:-:S03]  /*17200*/  FADD.FTZ R37, R29, R37 ;  /* 0x000000251d257221 */ /* 0x020fc60000010000 */
[----:B------:R-:W5:Y:S01]  /*17210*/  MUFU.EX2 R26, R67 ;  /* 0x00000043001a7308 */ /* 0x000f620000000800 */
[----:B--2---:R-:W-:Y:S01]  /*17220*/  FADD.FTZ R37, R51, R37 ;  /* 0x0000002533257221 */ /* 0x004fe20000010000 */
[----:B------:R-:W-:-:S06]  /*17230*/  FADD.FTZ R11, R65, R38 ;  /* 0x00000026410b7221 */ /* 0x000fcc0000010000 */
[----:B------:R-:W-:Y:S01]  /*17240*/  MUFU.EX2 R71, R71 ;  /* 0x0000004700477308 */ /* 0x000fe20000000800 */
[----:B-1----:R-:W-:Y:S01]  /*17250*/  FADD.FTZ R37, R4, R37 ;  /* 0x0000002504257221 */ /* 0x002fe20000010000 */
[----:B------:R-:W-:Y:S01]  /*17260*/  F2FP.F16.F32.PACK_AB R56, R57, R56 ;  /* 0x000000383938723e */ /* 0x000fe200000000ff */
[----:B------:R1:W-:Y:S01]  /*17270*/  STSM.16.M88.4 [R144], R32 ;  /* 0x0000002090007844 */ /* 0x0003e20000000200 */
[----:B------:R-:W-:Y:S01]  /*17280*/  F2FP.F16.F32.PACK_AB R43, R31, R43 ;  /* 0x0000002b1f2b723e */ /* 0x000fe200000000ff */
[----:B0-----:R-:W-:-:S03]  /*17290*/  FADD.FTZ R37, R21, R37 ;  /* 0x0000002515257221 */ /* 0x001fc60000010000 */
[----:B------:R-:W0:Y:S01]  /*172a0*/  MUFU.EX2 R67, R70 ;  /* 0x0000004600437308 */ /* 0x000e220000000800 */
[----:B---3--:R-:W-:-:S04]  /*172b0*/  FADD.FTZ R37, R25, R37 ;  /* 0x0000002519257221 */ /* 0x008fc80000010000 */
[----:B------:R-:W-:-:S03]  /*172c0*/  FADD.FTZ R37, R59, R37 ;  /* 0x000000253b257221 */ /* 0x000fc60000010000 */
[----:B------:R-:W2:Y:S01]  /*172d0*/  MUFU.EX2 R36, R74 ;  /* 0x0000004a00247308 */ /* 0x000ea20000000800 */
[----:B------:R-:W-:Y:S01]  /*172e0*/  FADD.FTZ R8, R27, R37 ;  /* 0x000000251b087221 */ /* 0x000fe20000010000 */
[----:B------:R-:W-:-:S03]  /*172f0*/  FADD.FTZ R28, R68, R11 ;  /* 0x0000000b441c7221 */ /* 0x000fc60000010000 */
[----:B------:R-:W-:-:S03]  /*17300*/  FADD.FTZ R9, R5, R8 ;  /* 0x0000000805097221 */ /* 0x000fc60000010000 */
[----:B------:R-:W3:Y:S01]  /*17310*/  MUFU.EX2 R75, R75 ;  /* 0x0000004b004b7308 */ /* 0x000ee20000000800 */
[----:B-----5:R-:W-:Y:S01]  /*17320*/  FADD.FTZ R8, R26, R9 ;  /* 0x000000091a087221 */ /* 0x020fe20000010000 */
[----:B------:R-:W-:Y:S01]  /*17330*/  FADD.FTZ R9, R69, R28 ;  /* 0x0000001c45097221 */ /* 0x000fe20000010000 */
[----:B------:R-:W-:-:S03]  /*17340*/  F2FP.F16.F32.PACK_AB R51, R4, R51 ;  /* 0x000000330433723e */ /* 0x000fc600000000ff */
[----:B------:R-:W-:Y:S01]  /*17350*/  FADD.FTZ R4, R72, R9 ;  /* 0x0000000948047221 */ /* 0x000fe20000010000 */
[----:B0-----:R-:W-:Y:S01]  /*17360*/  FADD.FTZ R8, R67, R8 ;  /* 0x0000000843087221 */ /* 0x001fe20000010000 */
[----:B------:R-:W0:Y:S02]  /*17370*/  MUFU.EX2 R78, R78 ;  /* 0x0000004e004e7308 */ /* 0x000e240000000800 */
[----:B------:R-:W-:Y:S01]  /*17380*/  FADD.FTZ R11, R73, R4 ;  /* 0x00000004490b7221 */ /* 0x000fe20000010000 */
[----:B------:R-:W-:-:S03]  /*17390*/  FADD.FTZ R9, R71, R8 ;  /* 0x0000000847097221 */ /* 0x000fc60000010000 */
[----:B------:R-:W-:Y:S01]  /*173a0*/  FADD.FTZ R8, R76, R11 ;  /* 0x0000000b4c087221 */ /* 0x000fe20000010000 */
[----:B------:R-:W-:-:S03]  /*173b0*/  F2FP.F16.F32.PACK_AB R57, R25, R21 ;  /* 0x000000151939723e */ /* 0x000fc600000000ff */
[----:B------:R-:W-:-:S04]  /*173c0*/  FADD.FTZ R21, R77, R8 ;  /* 0x000000084d157221 */ /* 0x000fc80000010000 */
[----:B------:R-:W-:-:S04]  /*173d0*/  FADD.FTZ R8, R80, R21 ;  /* 0x0000001550087221 */ /* 0x000fc80000010000 */
[----:B------:R-:W-:Y:S02]  /*173e0*/  FADD.FTZ R21, R81, R8 ;  /* 0x0000000851157221 */ /* 0x000fe40000010000 */
[----:B------:R-:W5:Y:S01]  /*173f0*/  LDL R8, [R1+0x48] ;  /* 0x0000480001087983 */ /* 0x000f620000100800 */
[----:B------:R-:W1:Y:S01]  /*17400*/  MUFU.EX2 R79, R79 ;  /* 0x0000004f004f7308 */ /* 0x000e620000000800 */
[----:B--2---:R-:W-:-:S07]  /*17410*/  FADD.FTZ R4, R36, R9 ;  /* 0x0000000924047221 */ /* 0x004fce0000010000 */
[----:B------:R-:W2:Y:S01]  /*17420*/  MUFU.EX2 R82, R82 ;  /* 0x0000005200527308 */ /* 0x000ea20000000800 */
[----:B---3--:R-:W-:-:S07]  /*17430*/  FADD.FTZ R11, R75, R4 ;  /* 0x000000044b0b7221 */ /* 0x008fce0000010000 */
[----:B------:R-:W3:Y:S01]  /*17440*/  MUFU.EX2 R83, R83 ;  /* 0x0000005300537308 */ /* 0x000ee20000000800 */
[----:B0-----:R-:W-:-:S07]  /*17450*/  FADD.FTZ R4, R78, R11 ;  /* 0x0000000b4e047221 */ /* 0x001fce0000010000 */
[----:B------:R-:W-:Y:S08]  /*17460*/  MUFU.EX2 R86, R86 ;  /* 0x0000005600567308 */ /* 0x000ff00000000800 */
[----:B------:R-:W0:Y:S01]  /*17470*/  MUFU.EX2 R9, R24 ;  /* 0x0000001800097308 */ /* 0x000e220000000800 */
[----:B-1----:R-:W-:Y:S01]  /*17480*/  FADD.FTZ R11, R79, R4 ;  /* 0x000000044f0b7221 */ /* 0x002fe20000010000 */
[----:B------:R-:W-:-:S02]  /*17490*/  F2FP.F16.F32.PACK_AB R48, R49, R48 ;  /* 0x000000303130723e */ /* 0x000fc400000000ff */
[----:B------:R-:W-:Y:S01]  /*174a0*/  F2FP.F16.F32.PACK_AB R50, R53, R52 ;  /* 0x000000343532723e */ /* 0x000fe200000000ff */
[----:B--2---:R-:W-:Y:S01]  /*174b0*/  FADD.FTZ R4, R82, R11 ;  /* 0x0000000b52047221 */ /* 0x004fe20000010000 */
        /* <DEDUP_REMOVED lines=8> */
[----:B---3--:R-:W-:Y:S01]  /*17540*/  FADD.FTZ R5, R83, R4 ;  /* 0x0000000453057221 */ /* 0x008fe20000010000 */
        /* <DEDUP_REMOVED lines=65> */
[----:B----4-:R1:W-:Y:S04]  /*17960*/  STSM.16.M88.4 [R30], R64 ;  /* 0x000000401e007844 */ /* 0x0103e80000000200 */
[----:B------:R1:W-:Y:S04]  /*17970*/  STSM.16.M88.4 [R142+0x6000], R72 ;  /* 0x006000488e007844 */ /* 0x0003e80000000200 */
[----:B------:R1:W-:Y:S01]  /*17980*/  STSM.16.M88.4 [R141+0x6000], R80 ;  /* 0x006000508d007844 */ /* 0x0003e20000000200 */
[----:B------:R0:W-:Y:S06]  /*17990*/  MEMBAR.ALL.CTA ;  /* 0x0000000000007992 */ /* 0x0001ec0000008000 */
[----:B0-----:R-:W0:Y:S01]  /*179a0*/  FENCE.VIEW.ASYNC.S ;  /* 0x00000000000073c6 */ /* 0x001e220000000000 */
[C---:B-----5:R-:W-:Y:S01]  /*179b0*/  ISETP.GT.AND P2, PT, R3.reuse, R8, PT ;  /* 0x000000080300720c */ /* 0x060fe20003f44270 */
[----:B------:R-:W-:-:S02]  /*179c0*/  VIADD R3, R3, 0xffffffff ;  /* 0xffffffff03037836 */ /* 0x000fc40000000000 */
[----:B------:R-:W-:Y:S01]  /*179d0*/  IMAD.MOV.U32 R8, RZ, RZ, R0 ;  /* 0x000000ffff087224 */ /* 0x000fe200078e0000 */
[----:B0-----:R-:W-:-:S09]  /*179e0*/  NOP ;  /* 0x0000000000007918 */ /* 0x001fd20000000000 */
[----:B-1----:R-:W-:Y:S05]  /*179f0*/  @P2 BRA `(.L_x_11477) ;  /* 0xffffffcc00082947 */ /* 0x002fea000383ffff */
.L_x_11459:
[----:B------:R-:W-:Y:S05]  /*17a00*/  WARPSYNC.ALL ;  /* 0x0000000000007948 */ /* 0x000fea0003800000 */
[----:B------:R-:W-:Y:S06]  /*17a10*/  BAR.ARV 0x8, 0x200 ;  /* 0x0208000000007b1d */ /* 0x000fec0000002000 */
[----:B------:R-:W-:Y:S05]  /*17a20*/  @!P0 BRA `(.L_x_11478) ;  /* 0x0000000000048947 */ /* 0x000fea0003800000 */
[----:B------:R-:W-:Y:S01]  /*17a30*/  BPT.TRAP 0x1 ;  /* 0x000000040000795c */ /* 0x000fe20000300000 */
.L_x_11478:
[----:B------:R-:W-:Y:S01]  /*17a40*/  IMAD R10, R16, 0x8, R2 ;  /* 0x00000008100a7824 */ /* 0x000fe200078e0202 */
[----:B------:R-:W-:-:S04]  /*17a50*/  SHF.L.U32 R7, R18, 0x1f, RZ ;  /* 0x0000001f12077819 */ /* 0x000fc800000006ff */
[----:B------:R0:W1:Y:S01]  /*17a60*/  SYNCS.PHASECHK.TRANS64.TRYWAIT P2, [R10+URZ+0x2d850], R7 ;  /* 0x02d850070a0075a7 */ /* 0x000062000804017f */
[----:B------:R-:W-:Y:S05]  /*17a70*/  @!P0 BRA `(.L_x_11479) ;  /* 0x0000000000048947 */ /* 0x000fea0003800000 */
[----:B------:R-:W-:Y:S01]  /*17a80*/  BPT.TRAP 0x1 ;  /* 0x000000040000795c */ /* 0x000fe20000300000 */
.L_x_11479:
[----:B------:R-:W2:Y:S01]  /*17a90*/  LDL.LU R8, [R1+0x3c] ;  /* 0x00003c0001087983 */ /* 0x000ea20000300800 */
[----:B------:R-:W-:-:S05]  /*17aa0*/  VIADD R2, R2, 0x400 ;  /* 0x0000040002027836 */ /* 0x000fca0000000000 */
[----:B------:R-:W-:-:S04]  /*17ab0*/  SHF.R.U32.HI R3, RZ, 0x4, R2 ;  /* 0x00000004ff037819 */ /* 0x000fc80000011602 */
[----:B------:R-:W-:-:S04]  /*17ac0*/  LOP3.LUT R3, R3, 0x3fff, RZ, 0xc0, !PT ;  /* 0x00003fff03037812 */ /* 0x000fc800078ec0ff */
[----:B------:R-:W-:Y:S01]  /*17ad0*/  LOP3.LUT R9, R3, 0x2000000, RZ, 0xfc, !PT ;  /* 0x0200000003097812 */ /* 0x000fe200078efcff */
[----:B------:R-:W-:Y:S01]  /*17ae0*/  IMAD.MOV.U32 R3, RZ, RZ, 0x40000040 ;  /* 0x40000040ff037424 */ /* 0x000fe200078e00ff */
[----:B--2---:R-:W-:Y:S01]  /*17af0*/  LOP3.LUT R2, R8, 0x10000, RZ, 0xfc, !PT ;  /* 0x0001000008027812 */ /* 0x004fe200078efcff */
[----:B-1----:R-:W-:Y:S06]  /*17b00*/  @P2 BRA `(.L_x_11480) ;  /* 0x0000000000082947 */ /* 0x002fec0003800000 */
[----:B------:R-:W1:Y:S02]  /*17b10*/  SYNCS.PHASECHK.TRANS64.TRYWAIT P0, [R10+URZ+0x2d850], R7 ;  /* 0x02d850070a0075a7 */ /* 0x000e64000800017f */
[----:B-1----:R-:W-:Y:S05]  /*17b20*/  @!P0 BRA `(.L_x_11481) ;  /* 0x000000b000788947 */ /* 0x002fea0003800000 */
.L_x_11480:
[----:B------:R-:W-:Y:S01]  /*17b30*/  IMAD R8, R16, 0x600, R9 ;  /* 0x0000060010087824 */ /* 0x000fe200078e0209 */
[----:B------:R-:W2:Y:S01]  /*17b40*/  LDL.LU R21, [R1+0x5c] ;  /* 0x00005c0001157983 */ /* 0x000ea20000300800 */
[----:B------:R-:W-:Y:S01]  /*17b50*/  IMAD.MOV.U32 R9, RZ, RZ, -0x7fffffe0 ;  /* 0x80000020ff097424 */ /* 0x000fe200078e00ff */
[----:B------:R-:W-:Y:S05]  /*17b60*/  WARPSYNC.ALL ;  /* 0x0000000000007948 */ /* 0x000fea0003800000 */
[C---:B------:R-:W-:Y:S01]  /*17b70*/  R2UR UR4, R2.reuse ;  /* 0x00000000020472ca */ /* 0x040fe200000e0000 */
[----:B------:R-:W-:Y:S01]  /*17b80*/  WARPGROUP.ARRIVE ;  /* 0x00000000000079c5 */ /* 0x000fe20000000000 */
[----:B------:R-:W-:Y:S01]  /*17b90*/  R2UR UR5, R3 ;  /* 0x00000000030572ca */ /* 0x000fe200000e0000 */
[----:B------:R-:W-:Y:S01]  /*17ba0*/  VIADD R14, R2, 0x2 ;  /* 0x00000002020e7836 */ /* 0x000fe20000000000 */
[C---:B------:R-:W-:Y:S01]  /*17bb0*/  R2UR UR6, R8.reuse ;  /* 0x00000000080672ca */ /* 0x040fe200000e0000 */
[----:B------:R-:W-:Y:S01]  /*17bc0*/  VIADD R12, R8, 0x40 ;  /* 0x00000040080c7836 */ /* 0x000fe20000000000 */
[----:B------:R-:W-:Y:S01]  /*17bd0*/  R2UR UR7, R9 ;  /* 0x00000000090772ca */ /* 0x000fe200000e0000 */
[----:B------:R-:W-:-:S02]  /*17be0*/  IMAD.MOV.U32 R15, RZ, RZ, 0x40000040 ;  /* 0x40000040ff0f7424 */ /* 0x000fc400078e00ff */
[----:B------:R-:W-:Y:S02]  /*17bf0*/  IMAD.MOV.U32 R13, RZ, RZ, -0x7fffffe0 ;  /* 0x80000020ff0d7424 */ /* 0x000fe400078e00ff */
[----:B------:R-:W-:Y:S02]  /*17c00*/  IMAD.MOV.U32 R3, RZ, RZ, 0x40000040 ;  /* 0x40000040ff037424 */ /* 0x000fe400078e00ff */
[----:B------:R-:W-:Y:S02]  /*17c10*/  IMAD.MOV.U32 R9, RZ, RZ, -0x7fffffe0 ;  /* 0x80000020ff097424 */ /* 0x000fe400078e00ff */
[----:B------:R-:W-:Y:S02]  /*17c20*/  VIADD R16, R16, 0x1 ;  /* 0x0000000110107836 */ /* 0x000fe40000000000 */
[----:B------:R-:W-:Y:S02]  /*17c30*/  IMAD.MOV.U32 R20, RZ, RZ, -0x800000 ;  /* 0xff800000ff147424 */ /* 0x000fe400078e00ff */
[----:B------:R-:W-:Y:S01]  /*17c40*/  HGMMA.64x96x16.F32 R88, gdesc[UR4].tnspB, R88, gsb0 ;  /* 0x41600000045879f0 */ /* 0x000fe20008000858 */
[----:B------:R-:W-:Y:S01]  /*17c50*/  R2UR UR4, R14 ;  /* 0x000000000e0472ca */ /* 0x000fe200000e0000 */
[----:B------:R-:W-:Y:S01]  /*17c60*/  VIADD R14, R2, 0x4 ;  /* 0x00000004020e7836 */ /* 0x000fe20000000000 */
[----:B------:R-:W-:Y:S01]  /*17c70*/  R2UR UR5, R15 ;  /* 0x000000000f0572ca */ /* 0x000fe200000e0000 */
[----:B------:R-:W-:Y:S01]  /*17c80*/  IMAD.MOV.U32 R15, RZ, RZ, 0x40000040 ;  /* 0x40000040ff0f7424 */ /* 0x000fe200078e00ff */
[----:B------:R-:W-:Y:S01]  /*17c90*/  R2UR UR6, R12 ;  /* 0x000000000c0672ca */ /* 0x000fe200000e0000 */
[----:B------:R-:W-:Y:S01]  /*17ca0*/  VIADD R12, R8, 0x80 ;  /* 0x00000080080c7836 */ /* 0x000fe20000000000 */
[----:B------:R-:W-:Y:S01]  /*17cb0*/  R2UR UR7, R13 ;  /* 0x000000000d0772ca */ /* 0x000fe200000e0000 */
[----:B------:R-:W-:Y:S01]  /*17cc0*/  IMAD.MOV.U32 R13, RZ, RZ, -0x7fffffe0 ;  /* 0x80000020ff0d7424 */ /* 0x000fe200078e00ff */
[----:B------:R-:W-:-:S04]  /*17cd0*/  ISETP.NE.AND P2, PT, R16, 0x2, PT ;  /* 0x000000021000780c */ /* 0x000fc80003f45270 */
[----:B------:R-:W-:Y:S01]  /*17ce0*/  SEL R16, R16, RZ, P2 ;  /* 0x000000ff10107207 */ /* 0x000fe20001000000 */
[----:B------:R-:W-:Y:S02]  /*17cf0*/  WARPGROUP.DEPBAR.LE gsb0, 0x0 ;  /* 0x00008000000079c5 */ /* 0x000fe40000010000 */
[----:B------:R-:W-:-:S06]  /*17d00*/  WARPGROUP.ARRIVE ;  /* 0x00000000000079c5 */ /* 0x000fcc0000000000 */
        /* <DEDUP_REMOVED lines=19> */
[----:B------:R-:W-:Y:S02]  /*17e40*/  IMAD.MOV.U32 R13, RZ, RZ, -0x7fffffe0 ;  /* 0x80000020ff0d7424 */ /* 0x000fe400078e00ff */
[----:B--2---:R-:W-:-:S05]  /*17e50*/  VIADD R21, R21, 0x1 ;  /* 0x0000000115157836 */ /* 0x004fca0000000000 */
[----:B------:R-:W-:Y:S01]  /*17e60*/  STL [R1+0x5c], R21 ;  /* 0x00005c1501007387 */ /* 0x000fe20000100800 */
        /* <DEDUP_REMOVED lines=35> */
[----:B------:R-:W-:Y:S01]  /*180a0*/  R2UR UR5, R3 ;  /* 0x00000000030572ca */ /* 0x000fe200000e0000 */
[----:B------:R-:W2:Y:S01]  /*180b0*/  SHFL.BFLY PT, R2, R5, 0x2, 0x1f ;  /* 0x0c401f0005027f89 */ /* 0x000ea200000e0000 */
[----:B------:R-:W-:Y:S02]  /*180c0*/  R2UR UR6, R8 ;  /* 0x00000000080672ca */ /* 0x000fe400000e0000 */
[----:B------:R-:W-:Y:S01]  /*180d0*/  R2UR UR7, R9 ;  /* 0x00000000090772ca */ /* 0x000fe200000e0000 */
[----:B------:R-:W0:Y:S01]  /*180e0*/  SHFL.BFLY PT, R3, R4, 0x2, 0x1f ;  /* 0x0c401f0004037f89 */ /* 0x000e2200000e0000 */
[----:B--2---:R-:W-:Y:S01]  /*180f0*/  FADD.FTZ R2, R2, R5 ;  /* 0x0000000502027221 */ /* 0x004fe20000010000 */
[----:B------:R-:W-:-:S02]  /*18100*/  IMAD.U32 R5, RZ, RZ, UR39 ;  /* 0x00000027ff057e24 */ /* 0x000fc4000f8e00ff */
[----:B01----:R-:W-:Y:S01]  /*18110*/  FADD.FTZ R7, R3, R4 ;  /* 0x0000000403077221 */ /* 0x003fe20000010000 */
[----:B------:R-:W-:Y:S01]  /*18120*/  IMAD.MOV.U32 R4, RZ, RZ, RZ ;  /* 0x000000ffff047224 */ /* 0x000fe200078e00ff */
[----:B------:R-:W0:Y:S04]  /*18130*/  SHFL.BFLY PT, R3, R2, 0x1, 0x1f ;  /* 0x0c201f0002037f89 */ /* 0x000e2800000e0000 */
[----:B------:R-:W1:Y:S01]  /*18140*/  SHFL.BFLY PT, R8, R7, 0x1, 0x1f ;  /* 0x0c201f0007087f89 */ /* 0x000e6200000e0000 */
[----:B0-----:R-:W-:Y:S01]  /*18150*/  FADD.FTZ R11, R2, R3 ;  /* 0x00000003020b7221 */ /* 0x001fe20000010000 */
[----:B------:R-:W-:Y:S01]  /*18160*/  IMAD.MOV.U32 R2, RZ, RZ, RZ ;  /* 0x000000ffff027224 */ /* 0x000fe200078e00ff */
[----:B------:R-:W-:Y:S01]  /*18170*/  SEL R3, RZ, 0x1, P2 ;  /* 0x00000001ff037807 */ /* 0x000fe20001000000 */
[----:B-1----:R-:W-:-:S02]  /*18180*/  FADD.FTZ R12, R7, R8 ;  /* 0x00000008070c7221 */ /* 0x002fc40000010000 */
[----:B------:R-:W-:Y:S01]  /*18190*/  FSETP.NE.FTZ.AND P0, PT, R11, RZ, PT ;  /* 0x000000ff0b00720b */ /* 0x000fe20003f15000 */
[----:B------:R-:W-:Y:S01]  /*181a0*/  @!P1 VIADD R7, R10, 0x2d860 ;  /* 0x0002d8600a079836 */ /* 0x000fe20000000000 */
[----:B------:R-:W-:Y:S01]  /*181b0*/  LOP3.LUT R18, R18, R3, RZ, 0x3c, !PT ;  /* 0x0000000312127212 */ /* 0x000fe200078e3cff */
[----:B------:R-:W-:Y:S01]  /*181c0*/  IMAD.U32 R10, RZ, RZ, UR39 ;  /* 0x00000027ff0a7e24 */ /* 0x000fe2000f8e00ff */
[----:B------:R-:W-:Y:S01]  /*181d0*/  FSETP.NE.FTZ.AND P3, PT, R12, RZ, PT ;  /* 0x000000ff0c00720b */ /* 0x000fe20003f75000 */
[----:B------:R-:W-:Y:S01]  /*181e0*/  IMAD.MOV.U32 R3, RZ, RZ, -0x800000 ;  /* 0xff800000ff037424 */ /* 0x000fe200078e00ff */
[----:B------:R-:W-:-:S07]  /*181f0*/  @!P1 PRMT R7, RZ, 0x654, R7 ;  /* 0x00000654ff079816 */ /* 0x000fce0000000007 */
        /* <DEDUP_REMOVED lines=9> */
[----:B-1----:R-:W-:Y:S01]  /*18290*/  @P3 FMUL.FTZ R9, R9, 0.69314718246459960938 ;  /* 0x3f31721809093820 */ /* 0x002fe20000410000 */
[----:B------:R-:W-:Y:S02]  /*182a0*/  WARPGROUP.DEPBAR.LE gsb0, 0x0 ;  /* 0x00008000000079c5 */ /* 0x000fe40000010000 */
[----:B------:R-:W-:Y:S01]  /*182b0*/  WARPGROUP.ARRIVE ;  /* 0x00000000000079c5 */ /* 0x000fe20000000000 */
[----:B------:R-:W-:-:S05]  /*182c0*/  @P3 FFMA.FTZ R20, R10, R6, R9 ;  /* 0x000000060a143223 */ /* 0x000fca0000010009 */
[----:B------:R-:W-:Y:S03]  /*182d0*/  HGMMA.64x96x16.F32 R88, gdesc[UR4].tnspB, R88, gsb0 ;  /* 0x41600000045879f0 */ /* 0x000fe60008000858 */
        /* <DEDUP_REMOVED lines=50> */
.L_x_11372:
[----:B------:R-:W0:Y:S01]  /*18600*/  S2R R2, SR_TID.X ;  /* 0x0000000000027919 */ /* 0x000e220000002100 */
[----:B------:R-:W-:Y:S05]  /*18610*/  WARPSYNC.ALL ;  /* 0x0000000000007948 */ /* 0x000fea0003800000 */
[----:B------:R-:W1:Y:S08]  /*18620*/  S2UR UR5, SR_CgaCtaId ;  /* 0x00000000000579c3 */ /* 0x000e700000008800 */
[----:B------:R-:W-:Y:S06]  /*18630*/  BAR.SYNC.DEFER_BLOCKING 0x5, 0x200 ;  /* 0x0148000000007b1d */ /* 0x000fec0000010000 */
[----:B------:R-:W-:Y:S01]  /*18640*/  UMOV UR4, 0x400 ;  /* 0x0000040000047882 */ /* 0x000fe20000000000 */
[----:B------:R-:W-:Y:S01]  /*18650*/  BSSY B0, `(.L_x_11482) ;  /* 0x00001c5000007945 */ /* 0x000fe20003800000 */
[----:B-1----:R-:W-:Y:S01]  /*18660*/  ULEA UR4, UR5, UR4, 0x18 ;  /* 0x0000000405047291 */ /* 0x002fe2000f8ec03f */
[----:B0-----:R-:W-:-:S05]  /*18670*/  VIADD R48, R2, 0xffffff80 ;  /* 0xffffff8002307836 */ /* 0x001fca0000000000 */
[----:B------:R-:W-:Y:S01]  /*18680*/  IMAD.U32 R2, RZ, RZ, UR4 ;  /* 0x00000004ff027e24 */ /* 0x000fe2000f8e00ff */
[----:B------:R-:W-:-:S04]  /*18690*/  SHF.R.S32.HI R4, RZ, 0x1f, R48 ;  /* 0x0000001fff047819 */ /* 0x000fc80000011430 */
[----:B------:R-:W-:Y:S01]  /*186a0*/  LEA.HI R4, R4, R48, RZ, 0x2 ;  /* 0x0000003004047211 */ /* 0x000fe200078f10ff */
[----:B------:R0:W1:Y:S03]  /*186b0*/  LDS.128 R72, [R2+0x2d8d0] ;  /* 0x02d8d00002487984 */ /* 0x0000660000000c00 */
[----:B------:R-:W-:-:S05]  /*186c0*/  LOP3.LUT R4, R4, 0xfffffffc, RZ, 0xc0, !PT ;  /* 0xfffffffc04047812 */ /* 0x000fca00078ec0ff */
[----:B------:R-:W-:-:S04]  /*186d0*/  IMAD.IADD R37, R48, 0x1, -R4 ;  /* 0x0000000130257824 */ /* 0x000fc800078e0a04 */
[----:B------:R-:W-:-:S04]  /*186e0*/  IMAD.SHL.U32 R21, R37, 0x8, RZ ;  /* 0x0000000825157824 */ /* 0x000fc800078e00ff */
[C---:B------:R-:W-:Y:S02]  /*186f0*/  VIADD R22, R21.reuse, 0x40 ;  /* 0x0000004015167836 */ /* 0x040fe40000000000 */
[----:B------:R-:W-:Y:S01]  /*18700*/  VIADD R36, R21, 0x20 ;  /* 0x0000002015247836 */ /* 0x000fe20000000000 */
[----:B------:R-:W-:Y:S06]  /*18710*/  BAR.ARV 0x4, 0x200 ;  /* 0x0108000000007b1d */ /* 0x000fec0000002000 */
[----:B0-----:R-:W-:Y:S05]  /*18720*/  @P0 BRA `(.L_x_11483) ;  /* 0x00000010005c0947 */ /* 0x001fea0003800000 */
[----:B------:R-:W2:Y:S04]  /*18730*/  LDL R8, [R1+0x68] ;  /* 0x0000680001087983 */ /* 0x000ea80000100800 */
[----:B------:R-:W3:Y:S01]  /*18740*/  LDL R42, [R1+0x58] ;  /* 0x00005800012a7983 */ /* 0x000ee20000100800 */
[----:B------:R-:W0:Y:S01]  /*18750*/  S2R R5, SR_SWINHI ;  /* 0x0000000000057919 */ /* 0x000e220000002f00 */
[----:B------:R-:W-:Y:S05]  /*18760*/  WARPSYNC.ALL ;  /* 0x0000000000007948 */ /* 0x000fea0003800000 */
[----:B------:R-:W-:Y:S01]  /*18770*/  ULDC.64 UR4, c[0x0][0xc00] ;  /* 0x0003000000047ab9 */ /* 0x000fe20000000a00 */
[----:B------:R-:W-:-:S02]  /*18780*/  MOV R28, R2 ;  /* 0x00000002001c7202 */ /* 0x000fc40000000f00 */
[----:B0-----:R-:W-:Y:S02]  /*18790*/  MOV R29, R5 ;  /* 0x00000005001d7202 */ /* 0x001fe40000000f00 */
        /* <DEDUP_REMOVED lines=8> */
[----:B------:R-:W-:Y:S02]  /*18820*/  SHF.R.U64 R9, R9, 0x3, RZ ;  /* 0x0000000309097819 */ /* 0x000fe400000012ff */
[----:B------:R-:W-:Y:S02]  /*18830*/  LOP3.LUT R8, R31, 0x180, RZ, 0xc0, !PT ;  /* 0x000001801f087812 */ /* 0x000fe400078ec0ff */
[----:B------:R-:W-:-:S02]  /*18840*/  IADD3 R35, P3, R4, 0x3000, RZ ;  /* 0x0000300004237810 */ /* 0x000fc40007f7e0ff */
[C---:B------:R-:W-:Y:S02]  /*18850*/  IADD3 R39, P2, R4.reuse, 0x3020, RZ ;  /* 0x0000302004277810 */ /* 0x040fe40007f5e0ff */
[----:B------:R-:W-:Y:S02]  /*18860*/  IADD3 R41, P1, R4, 0x6000, RZ ;  /* 0x0000600004297810 */ /* 0x000fe40007f3e0ff */
[----:B------:R-:W-:Y:S01]  /*18870*/  LOP3.LUT R4, R9, R4, RZ, 0x3c, !PT ;  /* 0x0000000409047212 */ /* 0x000fe200078e3cff */
[----:B------:R-:W-:Y:S01]  /*18880*/  IMAD.X R9, RZ, RZ, R5, P0 ;  /* 0x000000ffff097224 */ /* 0x000fe200000e0605 */
[----:B------:R-:W-:Y:S02]  /*18890*/  SHF.R.U64 R8, R8, 0x3, RZ ;  /* 0x0000000308087819 */ /* 0x000fe400000012ff */
[----:B------:R-:W-:Y:S02]  /*188a0*/  ISETP.NE.U32.AND P0, PT, RZ, UR4, PT ;  /* 0x00000004ff007c0c */ /* 0x000fe4000bf05070 */
[----:B------:R-:W-:-:S02]  /*188b0*/  LOP3.LUT R10, R8, R31, RZ, 0x3c, !PT ;  /* 0x0000001f080a7212 */ /* 0x000fc400078e3cff */
[----:B------:R-:W-:Y:S02]  /*188c0*/  LOP3.LUT R8, R35, 0x180, RZ, 0xc0, !PT ;  /* 0x0000018023087812 */ /* 0x000fe400078ec0ff */
[----:B------:R-:W-:Y:S02]  /*188d0*/  LOP3.LUT R14, R39, 0x180, RZ, 0xc0, !PT ;  /* 0x00000180270e7812 */ /* 0x000fe400078ec0ff */
[----:B------:R-:W-:Y:S02]  /*188e0*/  LOP3.LUT R24, R41, 0x180, RZ, 0xc0, !PT ;  /* 0x0000018029187812 */ /* 0x000fe400078ec0ff */
[----:B------:R-:W-:Y:S01]  /*188f0*/  ISETP.NE.AND.EX P0, PT, RZ, UR5, PT, P0 ;  /* 0x00000005ff007c0c */ /* 0x000fe2000bf05300 */
[----:B------:R-:W-:Y:S01]  /*18900*/  ULDC.64 UR4, c[0x0][0xc08] ;  /* 0x0003020000047ab9 */ /* 0x000fe20000000a00 */
[----:B------:R-:W-:Y:S01]  /*18910*/  LOP3.LUT R31, R32, 0x180, RZ, 0xc0, !PT ;  /* 0x00000180201f7812 */ /* 0x000fe200078ec0ff */
[----:B------:R-:W-:Y:S01]  /*18920*/  IMAD.X R15, RZ, RZ, R5, P2 ;  /* 0x000000ffff0f7224 */ /* 0x000fe200010e0605 */
[----:B------:R-:W-:-:S02]  /*18930*/  ISETP.NE.U32.AND P2, PT, RZ, UR4, PT ;  /* 0x00000004ff007c0c */ /* 0x000fc4000bf45070 */
[----:B------:R-:W-:Y:S02]  /*18940*/  SHF.R.U64 R8, R8, 0x3, RZ ;  /* 0x0000000308087819 */ /* 0x000fe400000012ff */
[----:B------:R-:W-:Y:S02]  /*18950*/  SHF.R.U64 R14, R14, 0x3, RZ ;  /* 0x000000030e0e7819 */ /* 0x000fe400000012ff */
[----:B------:R-:W-:Y:S02]  /*18960*/  SHF.R.U64 R24, R24, 0x3, RZ ;  /* 0x0000000318187819 */ /* 0x000fe400000012ff */
[----:B------:R-:W-:Y:S01]  /*18970*/  SHF.R.U64 R31, R31, 0x3, RZ ;  /* 0x000000031f1f7819 */ /* 0x000fe200000012ff */
[--C-:B------:R-:W-:Y:S01]  /*18980*/  IMAD.X R13, RZ, RZ, R5.reuse, P3 ;  /* 0x000000ffff0d7224 */ /* 0x100fe200018e0605 */
[----:B------:R-:W-:Y:S01]  /*18990*/  ISETP.NE.AND.EX P2, PT, RZ, UR5, PT, P2 ;  /* 0x00000005ff007c0c */ /* 0x000fe2000bf45320 */
[--C-:B------:R-:W-:Y:S01]  /*189a0*/  IMAD.X R25, RZ, RZ, R5.reuse, P1 ;  /* 0x000000ffff197224 */ /* 0x100fe200008e0605 */
[----:B------:R-:W-:Y:S01]  /*189b0*/  LOP3.LUT R12, R8, R35, RZ, 0x3c, !PT ;  /* 0x00000023080c7212 */ /* 0x000fe200078e3cff */
[----:B------:R-:W-:Y:S01]  /*189c0*/  IMAD.X R11, RZ, RZ, R5, P4 ;  /* 0x000000ffff0b7224 */ /* 0x000fe200020e0605 */
[----:B------:R-:W-:-:S02]  /*189d0*/  LOP3.LUT R14, R14, R39, RZ, 0x3c, !PT ;  /* 0x000000270e0e7212 */ /* 0x000fc400078e3cff */
[----:B------:R-:W-:Y:S02]  /*189e0*/  LOP3.LUT R24, R24, R41, RZ, 0x3c, !PT ;  /* 0x0000002918187212 */ /* 0x000fe400078e3cff */
[----:B------:R-:W-:Y:S02]  /*189f0*/  LOP3.LUT R8, R31, R32, RZ, 0x3c, !PT ;  /* 0x000000201f087212 */ /* 0x000fe400078e3cff */
[----:B------:R-:W-:Y:S01]  /*18a00*/  MOV R32, R4 ;  /* 0x0000000400207202 */ /* 0x000fe20000000f00 */
[----:B------:R-:W3:Y:S01]  /*18a10*/  LDC.64 R30, c[0x0][0xc00] ;  /* 0x00030000ff1e7b82 */ /* 0x000ee20000000a00 */
[----:B------:R-:W-:Y:S02]  /*18a20*/  F2FP.F16.F32.PACK_AB R4, R89, R0 ;  /* 0x000000005904723e */ /* 0x000fe400000000ff */
[----:B------:R-:W-:Y:S02]  /*18a30*/  F2FP.F16.F32.PACK_AB R5, R91, R90 ;  /* 0x0000005a5b05723e */ /* 0x000fe400000000ff */
[----:B------:R-:W-:-:S02]  /*18a40*/  MOV R0, R12 ;  /* 0x0000000c00007202 */ /* 0x000fc40000000f00 */
[----:B------:R-:W-:Y:S02]  /*18a50*/  MOV R35, R14 ;  /* 0x0000000e00237202 */ /* 0x000fe40000000f00 */
[----:B------:R-:W-:Y:S02]  /*18a60*/  MOV R34, R24 ;  /* 0x0000001800227202 */ /* 0x000fe40000000f00 */
[----:B------:R-:W-:Y:S02]  /*18a70*/  MOV R38, R10 ;  /* 0x0000000a00267202 */ /* 0x000fe40000000f00 */
[----:B------:R-:W-:Y:S02]  /*18a80*/  F2FP.F16.F32.PACK_AB R12, R97, R96 ;  /* 0x00000060610c723e */ /* 0x000fe400000000ff */
[----:B------:R-:W-:Y:S02]  /*18a90*/  F2FP.F16.F32.PACK_AB R13, R99, R98 ;  /* 0x00000062630d723e */ /* 0x000fe400000000ff */
[----:B------:R-:W-:-:S02]  /*18aa0*/  F2FP.F16.F32.PACK_AB R14, R101, R100 ;  /* 0x00000064650e723e */ /* 0x000fc400000000ff */
[----:B------:R-:W-:Y:S02]  /*18ab0*/  F2FP.F16.F32.PACK_AB R15, R103, R102 ;  /* 0x00000066670f723e */ /* 0x000fe400000000ff */
[----:B------:R-:W-:Y:S02]  /*18ac0*/  F2FP.F16.F32.PACK_AB R24, R27, R104 ;  /* 0x000000681b18723e */ /* 0x000fe400000000ff */
[----:B------:R-:W-:Y:S02]  /*18ad0*/  F2FP.F16.F32.PACK_AB R25, R107, R106 ;  /* 0x0000006a6b19723e */ /* 0x000fe400000000ff */
[----:B------:R-:W-:Y:S01]  /*18ae0*/  F2FP.F16.F32.PACK_AB R27, R111, R110 ;  /* 0x0000006e6f1b723e */ /* 0x000fe200000000ff */
[----:B------:R0:W-:Y:S01]  /*18af0*/  STSM.16.M88.4 [R32], R4 ;  /* 0x0000000420007844 */ /* 0x0001e20000000200 */
[----:B------:R-:W-:Y:S02]  /*18b00*/  F2FP.F16.F32.PACK_AB R10, R125, R124 ;  /* 0x0000007c7d0a723e */ /* 0x000fe400000000ff */
[----:B------:R-:W-:Y:S01]  /*18b10*/  F2FP.F16.F32.PACK_AB R11, R127, R126 ;  /* 0x0000007e7f0b723e */ /* 0x000fe200000000ff */
[----:B------:R-:W-:Y:S04]  /*18b20*/  STSM.16.M88.4 [R38], R12 ;  /* 0x0000000c26007844 */ /* 0x000fe80000000200 */
[----:B------:R2:W-:Y:S01]  /*18b30*/  STSM.16.M88.4 [R0], R24 ;  /* 0x0000001800007844 */ /* 0x0005e20000000200 */
[----:B0-----:R-:W-:-:S02]  /*18b40*/  MOV R32, R8 ;  /* 0x0000000800207202 */ /* 0x001fc40000000f00 */
[----:B------:R-:W-:Y:S02]  /*18b50*/  F2FP.F16.F32.PACK_AB R4, R33, R112 ;  /* 0x000000702104723e */ /* 0x000fe400000000ff */
[----:B------:R-:W-:Y:S02]  /*18b60*/  F2FP.F16.F32.PACK_AB R5, R115, R114 ;  /* 0x000000727305723e */ /* 0x000fe400000000ff */
[----:B------:R-:W-:Y:S02]  /*18b70*/  F2FP.F16.F32.PACK_AB R6, R117, R116 ;  /* 0x000000747506723e */ /* 0x000fe400000000ff */
[----:B------:R-:W-:Y:S01]  /*18b80*/  F2FP.F16.F32.PACK_AB R7, R119, R118 ;  /* 0x000000767707723e */ /* 0x000fe200000000ff */
[----:B--2---:R-:W0:Y:S01]  /*18b90*/  @P2 LDC.64 R24, c[0x0][0xc08] ;  /* 0x00030200ff182b82 */ /* 0x004e220000000a00 */
[----:B------:R-:W-:Y:S02]  /*18ba0*/  F2FP.F16.F32.PACK_AB R8, R121, R120 ;  /* 0x000000787908723e */ /* 0x000fe400000000ff */
[----:B------:R-:W-:-:S02]  /*18bb0*/  F2FP.F16.F32.PACK_AB R9, R123, R122 ;  /* 0x0000007a7b09723e */ /* 0x000fc400000000ff */
[----:B------:R-:W-:Y:S02]  /*18bc0*/  F2FP.F16.F32.PACK_AB R12, R129, R128 ;  /* 0x00000080810c723e */ /* 0x000fe400000000ff */
[----:B------:R-:W-:Y:S02]  /*18bd0*/  F2FP.F16.F32.PACK_AB R13, R131, R130 ;  /* 0x00000082830d723e */ /* 0x000fe400000000ff */
[----:B------:R-:W-:Y:S02]  /*18be0*/  F2FP.F16.F32.PACK_AB R14, R133, R132 ;  /* 0x00000084850e723e */ /* 0x000fe400000000ff */
[----:B------:R-:W-:Y:S01]  /*18bf0*/  F2FP.F16.F32.PACK_AB R15, R135, R134 ;  /* 0x00000086870f723e */ /* 0x000fe200000000ff */
[----:B------:R2:W-:Y:S01]  /*18c00*/  STSM.16.M88.4 [R35], R4 ;  /* 0x0000000423007844 */ /* 0x0005e20000000200 */
[----:B------:R-:W-:Y:S01]  /*18c10*/  ULDC UR4, c[0x0][0xa88] ;  /* 0x0002a20000047ab9 */ /* 0x000fe20000000800 */
[----:B------:R-:W-:Y:S01]  /*18c20*/  IMAD.MOV.U32 R38, RZ, RZ, RZ ;  /* 0x000000ffff267224 */ /* 0x000fe200078e00ff */
[----:B------:R-:W4:Y:S01]  /*18c30*/  LDC R0, c[0x0][0xbe8] ;  /* 0x0002fa00ff007b82 */ /* 0x000f220000000800 */
[----:B------:R1:W-:Y:S04]  /*18c40*/  STSM.16.M88.4 [R34], R8 ;  /* 0x0000000822007844 */ /* 0x0003e80000000200 */
[----:B------:R0:W-:Y:S01]  /*18c50*/  STSM.16.M88.4 [R32], R12 ;  /* 0x0000000c20007844 */ /* 0x0001e20000000200 */
[----:B---3--:R-:W-:-:S02]  /*18c60*/  IMAD.WIDE R30, R42, 0x4, R30 ;  /* 0x000000042a1e7825 */ /* 0x008fc400078e021e */
[----:B------:R-:W-:Y:S02]  /*18c70*/  BAR.SYNC.DEFER_BLOCKING 0x1, 0x180 ;  /* 0x0046000000007b1d */ /* 0x000fe40000010000 */
[----:B--2---:R-:W-:Y:S02]  /*18c80*/  IMAD.U32 R7, RZ, RZ, UR4 ;  /* 0x00000004ff077e24 */ /* 0x004fe4000f8e00ff */
[----:B0-----:R-:W-:Y:S02]  /*18c90*/  @P2 IMAD.WIDE R4, R42, 0x4, R24 ;  /* 0x000000042a042825 */ /* 0x001fe400078e0218 */
[----:B------:R0:W5:Y:S04]  /*18ca0*/  @P0 LDG.E R38, desc[UR40][R30.64] ;  /* 0x000000281e260981 */ /* 0x000168000c1e1900 */
[----:B------:R0:W5:Y:S01]  /*18cb0*/  @P2 LDG.E R7, desc[UR40][R4.64] ;  /* 0x0000002804072981 */ /* 0x000162000c1e1900 */
[----:B----4-:R-:W-:-:S13]  /*18cc0*/  ISETP.NE.AND P1, PT, R0, 0x1, PT ;  /* 0x000000010000780c */ /* 0x010fda0003f25270 */
[----:B------:R-:W2:Y:S08]  /*18cd0*/  @P1 LDC R6, c[0x0][0xbec] ;  /* 0x0002fb00ff061b82 */ /* 0x000eb00000000800 */
[----:B-1----:R-:W1:Y:S01]  /*18ce0*/  @P1 LDC R11, c[0x0][0xbf0] ;  /* 0x0002fc00ff0b1b82 */ /* 0x002e620000000800 */
[----:B0-----:R-:W-:Y:S05]  /*18cf0*/  @P2 BRA `(.L_x_11484) ;  /* 0x0000000000102947 */ /* 0x001fea0003800000 */
[----:B------:R-:W-:Y:S05]  /*18d00*/  @!P0 BRA `(.L_x_11484) ;  /* 0x00000000000c8947 */ /* 0x000fea0003800000 */
[----:B------:R-:W3:Y:S04]  /*18d10*/  LDG.E R4, desc[UR40][R30.64] ;  /* 0x000000281e047981 */ /* 0x000ee8000c1e1900 */
[----:B-----5:R-:W3:Y:S02]  /*18d20*/  LDG.E R7, desc[UR40][R30.64+0x4] ;  /* 0x000004281e077981 */ /* 0x020ee4000c1e1900 */
[----:B---3--:R-:W-:-:S07]  /*18d30*/  IMAD.IADD R7, R7, 0x1, -R4 ;  /* 0x0000000107077824 */ /* 0x008fce00078e0a04 */
.L_x_11484:
[----:B------:R-:W3:Y:S01]  /*18d40*/  LDL R4, [R1+0x44] ;  /* 0x0000440001047983 */ /* 0x000ee20000100800 */
[----:B------:R-:W-:Y:S01]  /*18d50*/  ULDC.64 UR4, c[0x0][0xb90] ;  /* 0x0002e40000047ab9 */ /* 0x000fe20000000a00 */
[----:B------:R-:W0:Y:S01]  /*18d60*/  S2R R5, SR_TID.X ;  /* 0x0000000000057919 */ /* 0x000e220000002100 */
[----:B-----5:R-:W-:Y:S01]  /*18d70*/  SHF.R.S32.HI R39, RZ, 0x1f, R38 ;  /* 0x0000001fff277819 */ /* 0x020fe20000011426 */
[----:B------:R-:W4:Y:S01]  /*18d80*/  @P1 LDC R49, c[0x0][0xbec] ;  /* 0x0002fb00ff311b82 */ /* 0x000f220000000800 */
[----:B------:R-:W2:Y:S04]  /*18d90*/  LDL.LU R51, [R1+0x54] ;  /* 0x0000540001337983 */ /* 0x000ea80000300800 */
[----:B------:R-:W3:Y:S01]  /*18da0*/  LDL.LU R50, [R1+0x1c] ;  /* 0x00001c0001327983 */ /* 0x000ee20000300800 */
[----:B------:R-:W-:-:S02]  /*18db0*/  SHF.R.S32.HI R40, RZ, 0x1f, R42 ;  /* 0x0000001fff287819 */ /* 0x000fc4000001142a */
[----:B------:R-:W-:Y:S01]  /*18dc0*/  SEL R41, R42, RZ, !P0 ;  /* 0x000000ff2a297207 */ /* 0x000fe20004000000 */
[----:B------:R-:W4:Y:S01]  /*18dd0*/  LDL R10, [R1+0x64] ;  /* 0x00006400010a7983 */ /* 0x000f220000100800 */
[----:B------:R-:W-:Y:S01]  /*18de0*/  SEL R40, R40, RZ, !P0 ;  /* 0x000000ff28287207 */ /* 0x000fe20004000000 */
[----:B0-----:R-:W-:-:S05]  /*18df0*/  VIADD R24, R5, 0xffffff80 ;  /* 0xffffff8005187836 */ /* 0x001fca0000000000 */
[----:B------:R-:W-:-:S04]  /*18e00*/  SHF.R.S32.HI R48, RZ, 0x1f, R24 ;  /* 0x0000001fff307819 */ /* 0x000fc80000011418 */
[----:B------:R-:W-:-:S04]  /*18e10*/  LEA.HI R48, R48, R24, RZ, 0x2 ;  /* 0x0000001830307211 */ /* 0x000fc800078f10ff */
[----:B------:R-:W-:Y:S02]  /*18e20*/  SHF.R.S32.HI R48, RZ, 0x2, R48 ;  /* 0x00000002ff307819 */ /* 0x000fe40000011430 */
[----:B------:R-:W-:-:S04]  /*18e30*/  SHF.R.S32.HI R14, RZ, 0x1f, R24 ;  /* 0x0000001fff0e7819 */ /* 0x000fc80000011418 */
[----:B------:R-:W-:-:S04]  /*18e40*/  LEA.HI R14, R14, R24, RZ, 0x7 ;  /* 0x000000180e0e7211 */ /* 0x000fc800078f38ff */
[----:B------:R-:W-:Y:S01]  /*18e50*/  LOP3.LUT R14, R14, 0xffffff80, RZ, 0xc0, !PT ;  /* 0xffffff800e0e7812 */ /* 0x000fe200078ec0ff */
[----:B------:R-:W-:-:S04]  /*18e60*/  IMAD R42, R7, R0, RZ ;  /* 0x00000000072a7224 */ /* 0x000fc800078e02ff */
[----:B------:R-:W-:Y:S02]  /*18e70*/  IMAD.IADD R14, R24, 0x1, -R14 ;  /* 0x00000001180e7824 */ /* 0x000fe400078e0a0e */
[----:B------:R-:W-:Y:S01]  /*18e80*/  IMAD R37, R37, 0x60, R48 ;  /* 0x0000006025257824 */ /* 0x000fe200078e0230 */
[----:B------:R-:W-:Y:S01]  /*18e90*/  BSSY B1, `(.L_x_11485) ;  /* 0x000008d000017945 */ /* 0x000fe20003800000 */
[----:B--2---:R-:W-:Y:S01]  /*18ea0*/  SHF.R.S32.HI R43, RZ, 0x1f, R51 ;  /* 0x0000001fff2b7819 */ /* 0x004fe20000011433 */
[----:B---3--:R-:W-:-:S04]  /*18eb0*/  IMAD.IADD R15, R4, 0x1, R50 ;  /* 0x00000001040f7824 */ /* 0x008fc800078e0232 */
[----:B------:R-:W-:Y:S02]  /*18ec0*/  IMAD R4, R43, UR4, RZ ;  /* 0x000000042b047c24 */ /* 0x000fe4000f8e02ff */
[----:B------:R-:W-:-:S04]  /*18ed0*/  @P1 IMAD.HI.U32 R6, R15, R6, RZ ;  /* 0x000000060f061227 */ /* 0x000fc800078e00ff */
[----:B------:R-:W-:Y:S01]  /*18ee0*/  IMAD.MOV.U32 R9, RZ, RZ, R15 ;  /* 0x000000ffff097224 */ /* 0x000fe200078e000f */
[----:B-1----:R-:W-:Y:S01]  /*18ef0*/  @P1 SHF.R.U32.HI R9, RZ, R11, R6 ;  /* 0x0000000bff091219 */ /* 0x002fe20000011606 */
[C---:B------:R-:W-:Y:S02]  /*18f00*/  IMAD R13, R51.reuse, UR5, R4 ;  /* 0x00000005330d7c24 */ /* 0x040fe4000f8e0204 */
[----:B------:R-:W-:Y:S01]  /*18f10*/  IMAD.WIDE.U32 R4, R51, UR4, R38 ;  /* 0x0000000433047c25 */ /* 0x000fe2000f8e0026 */
[----:B------:R-:W-:-:S03]  /*18f20*/  ULDC.64 UR4, c[0x0][0xb98] ;  /* 0x0002e60000047ab9 */ /* 0x000fc60000000a00 */
[----:B------:R-:W-:Y:S02]  /*18f30*/  IMAD R11, R48, 0x20, R21 ;  /* 0x00000020300b7824 */ /* 0x000fe400078e0215 */
[----:B------:R-:W-:Y:S02]  /*18f40*/  IMAD.IADD R5, R5, 0x1, R13 ;  /* 0x0000000105057824 */ /* 0x000fe400078e020d */
[----:B------:R-:W-:Y:S02]  /*18f50*/  IMAD.MOV R13, RZ, RZ, -R9 ;  /* 0x000000ffff0d7224 */ /* 0x000fe400078e0a09 */
[----:B------:R-:W-:-:S04]  /*18f60*/  IMAD.WIDE R28, R11, 0x2, R28 ;  /* 0x000000020b1c7825 */ /* 0x000fc800078e021c */
        /* <DEDUP_REMOVED lines=19> */
[----:B------:R-:W-:Y:S02]  /*190a0*/  ULDC.64 UR4, c[0x0][0xaa0] ;  /* 0x0002a80000047ab9 */ /* 0x000fe40000000a00 */
[----:B------:R-:W0:Y:S01]  /*190b0*/  SHFL.IDX PT, R45, R4, RZ, 0x1c1f ;  /* 0x001c1fff042d7589 */ /* 0x000e2200000e0000 */
[----:B------:R-:W-:Y:S01]  /*190c0*/  SHF.R.U64 R8, R8, 0x3, RZ ;  /* 0x0000000308087819 */ /* 0x000fe200000012ff */
[----:B----4-:R-:W-:Y:S01]  /*190d0*/  IMAD.IADD R5, R10, 0x1, R50 ;  /* 0x000000010a057824 */ /* 0x010fe200078e0232 */
[----:B------:R-:W-:Y:S02]  /*190e0*/  LOP3.LUT P0, RZ, R14, 0x3, RZ, 0xc0, !PT ;  /* 0x000000030eff7812 */ /* 0x000fe4000780c0ff */
[----:B------:R-:W-:Y:S01]  /*190f0*/  LOP3.LUT R8, R8, R9, RZ, 0x3c, !PT ;  /* 0x0000000908087212 */ /* 0x000fe200078e3cff */
[----:B------:R-:W-:Y:S01]  /*19100*/  IMAD.X R9, RZ, RZ, R29, P2 ;  /* 0x000000ffff097224 */ /* 0x000fe200010e061d */
[C---:B------:R-:W-:Y:S01]  /*19110*/  ISETP.GE.OR P2, PT, R5.reuse, R42, P0 ;  /* 0x0000002a0500720c */ /* 0x040fe20000746670 */
[----:B------:R-:W-:Y:S04]  /*19120*/  SHFL.IDX PT, R46, R6, 0x1, 0x1c1f ;  /* 0x003c1f00062e7f89 */ /* 0x000fe800000e0000 */
[----:B------:R-:W1:Y:S01]  /*19130*/  SHFL.IDX PT, R47, R4, 0x1, 0x1c1f ;  /* 0x003c1f00042f7f89 */ /* 0x000e6200000e0000 */
[----:B------:R-:W-:Y:S01]  /*19140*/  VIADD R5, R5, 0x8 ;  /* 0x0000000805057836 */ /* 0x000fe20000000000 */
[----:B------:R-:W-:Y:S01]  /*19150*/  IADD3 R13, P3, R28, 0x3000, RZ ;  /* 0x000030001c0d7810 */ /* 0x000fe20007f7e0ff */
[----:B------:R-:W-:-:S03]  /*19160*/  IMAD R39, R39, UR4, RZ ;  /* 0x0000000427277c24 */ /* 0x000fc6000f8e02ff */
[----:B------:R-:W-:Y:S02]  /*19170*/  ISETP.GE.OR P0, PT, R5, R42, P0 ;  /* 0x0000002a0500720c */ /* 0x000fe40000706670 */
[----:B0-----:R0:W-:Y:S01]  /*19180*/  @!P2 ST.E desc[UR40][R44.64], R3 ;  /* 0x000000032c00a985 */ /* 0x0011e2000c101928 */
[----:B------:R-:W-:Y:S01]  /*19190*/  LOP3.LUT R12, R13, 0x180, RZ, 0xc0, !PT ;  /* 0x000001800d0c7812 */ /* 0x000fe200078ec0ff */
[----:B0-----:R-:W0:Y:S01]  /*191a0*/  @P1 LDC R45, c[0x0][0xbf0] ;  /* 0x0002fc00ff2d1b82 */ /* 0x001e220000000800 */
[----:B------:R-:W-:Y:S02]  /*191b0*/  IMAD R3, R38, UR5, R39 ;  /* 0x0000000526037c24 */ /* 0x000fe4000f8e0227 */
[----:B------:R-:W-:Y:S01]  /*191c0*/  SHF.R.U64 R12, R12, 0x3, RZ ;  /* 0x000000030c0c7819 */ /* 0x000fe200000012ff */
[----:B------:R-:W-:Y:S01]  /*191d0*/  IMAD.WIDE.U32 R38, R38, UR4, RZ ;  /* 0x0000000426267c25 */ /* 0x000fe2000f8e00ff */
[----:B------:R-:W-:Y:S01]  /*191e0*/  ULDC.64 UR4, c[0x0][0xae8] ;  /* 0x0002ba0000047ab9 */ /* 0x000fe20000000a00 */
[----:B------:R-:W-:-:S02]  /*191f0*/  IADD3 R25, P5, R28, 0x4800, RZ ;  /* 0x000048001c197810 */ /* 0x000fc40007fbe0ff */
[----:B------:R-:W-:Y:S01]  /*19200*/  IMAD.IADD R44, R50, 0x1, R37 ;  /* 0x00000001322c7824 */ /* 0x000fe200078e0225 */
[----:B------:R-:W-:Y:S01]  /*19210*/  LOP3.LUT R12, R12, R13, RZ, 0x3c, !PT ;  /* 0x0000000d0c0c7212 */ /* 0x000fe200078e3cff */
[----:B------:R-:W-:Y:S01]  /*19220*/  IMAD.IADD R39, R39, 0x1, R3 ;  /* 0x0000000127277824 */ /* 0x000fe200078e0203 */
[C---:B------:R-:W-:Y:S01]  /*19230*/  IADD3 R31, P4, R28.reuse, 0x6000, RZ ;  /* 0x000060001c1f7810 */ /* 0x040fe20007f9e0ff */
[----:B------:R-:W-:Y:S01]  /*19240*/  IMAD R43, R43, UR4, RZ ;  /* 0x000000042b2b7c24 */ /* 0x000fe2000f8e02ff */
[----:B-1----:R1:W-:Y:S01]  /*19250*/  @!P0 ST.E desc[UR40][R46.64], R20 ;  /* 0x000000142e008985 */ /* 0x0023e2000c101928 */
[----:B------:R-:W-:Y:S01]  /*19260*/  IMAD.X R13, RZ, RZ, R29, P3 ;  /* 0x000000ffff0d7224 */ /* 0x000fe200018e061d */
[C---:B------:R-:W-:Y:S01]  /*19270*/  IADD3 R7, P3, R28.reuse, 0x7800, RZ ;  /* 0x000078001c077810 */ /* 0x040fe20007f7e0ff */
[----:B------:R-:W-:Y:S01]  /*19280*/  IMAD R43, R51, UR5, R43 ;  /* 0x00000005332b7c24 */ /* 0x000fe2000f8e022b */
[----:B------:R-:W-:Y:S01]  /*19290*/  LOP3.LUT R24, R25, 0x180, RZ, 0xc0, !PT ;  /* 0x0000018019187812 */ /* 0x000fe200078ec0ff */
[----:B------:R-:W-:Y:S01]  /*192a0*/  IMAD.WIDE.U32 R38, R51, UR4, R38 ;  /* 0x0000000433267c25 */ /* 0x000fe2000f8e0026 */
[----:B------:R-:W-:Y:S01]  /*192b0*/  LOP3.LUT R30, R31, 0x180, RZ, 0xc0, !PT ;  /* 0x000001801f1e7812 */ /* 0x000fe200078ec0ff */
[----:B------:R-:W-:Y:S01]  /*192c0*/  ULDC.64 UR4, c[0x0][0xaf0] ;  /* 0x0002bc0000047ab9 */ /* 0x000fe20000000a00 */
[----:B------:R-:W-:Y:S01]  /*192d0*/  LOP3.LUT R11, R28, 0x180, RZ, 0xc0, !PT ;  /* 0x000001801c0b7812 */ /* 0x000fe200078ec0ff */
[----:B------:R-:W-:-:S02]  /*192e0*/  IMAD.MOV.U32 R3, RZ, RZ, R44 ;  /* 0x000000ffff037224 */ /* 0x000fc400078e002c */
[----:B-1----:R-:W-:Y:S01]  /*192f0*/  @P1 IMAD.HI.U32 R20, R44, R49, RZ ;  /* 0x000000312c141227 */ /* 0x002fe200078e00ff */
[----:B------:R-:W-:Y:S01]  /*19300*/  LOP3.LUT R6, R7, 0x180, RZ, 0xc0, !PT ;  /* 0x0000018007067812 */ /* 0x000fe200078ec0ff */
[----:B------:R-:W5:Y:S01]  /*19310*/  LD.E.128 R12, desc[UR40][R12.64] ;  /* 0x000000280c0c7980 */ /* 0x000f62000c101d00 */
[----:B------:R-:W-:Y:S01]  /*19320*/  SHF.R.U64 R24, R24, 0x3, RZ ;  /* 0x0000000318187819 */ /* 0x000fe200000012ff */
[----:B------:R-:W-:Y:S01]  /*19330*/  IMAD.IADD R39, R39, 0x1, R43 ;  /* 0x0000000127277824 */ /* 0x000fe200078e022b */
[----:B0-----:R-:W-:Y:S01]  /*19340*/  @P1 SHF.R.U32.HI R3, RZ, R45, R20 ;  /* 0x0000002dff031219 */ /* 0x001fe20000011614 */
[----:B------:R-:W-:Y:S01]  /*19350*/  IMAD R40, R40, UR4, RZ ;  /* 0x0000000428287c24 */ /* 0x000fe2000f8e02ff */
[----:B------:R-:W-:Y:S02]  /*19360*/  SHF.R.U64 R30, R30, 0x3, RZ ;  /* 0x000000031e1e7819 */ /* 0x000fe400000012ff */
[----:B------:R-:W-:Y:S02]  /*19370*/  SHF.R.U64 R11, R11, 0x3, RZ ;  /* 0x000000030b0b7819 */ /* 0x000fe400000012ff */
[----:B------:R-:W-:Y:S01]  /*19380*/  SHF.R.U64 R6, R6, 0x3, RZ ;  /* 0x0000000306067819 */ /* 0x000fe200000012ff */
[C---:B------:R-:W-:Y:S01]  /*19390*/  IMAD R37, R41.reuse, UR5, R40 ;  /* 0x0000000529257c24 */ /* 0x040fe2000f8e0228 */
[----:B------:R-:W-:Y:S01]  /*193a0*/  LOP3.LUT R24, R24, R25, RZ, 0x3c, !PT ;  /* 0x0000001918187212 */ /* 0x000fe200078e3cff */
[----:B------:R-:W-:Y:S01]  /*193b0*/  IMAD.WIDE.U32 R38, R41, UR4, R38 ;  /* 0x0000000429267c25 */ /* 0x000fe2000f8e0026 */
[----:B------:R-:W-:Y:S01]  /*193c0*/  LOP3.LUT R30, R30, R31, RZ, 0x3c, !PT ;  /* 0x0000001f1e1e7212 */ /* 0x000fe200078e3cff */
[----:B------:R-:W-:Y:S01]  /*193d0*/  ULDC.64 UR4, c[0x0][0xae0] ;  /* 0x0002b80000047ab9 */ /* 0x000fe20000000a00 */
[----:B------:R-:W-:Y:S01]  /*193e0*/  LOP3.LUT R4, R11, R28, RZ, 0x3c, !PT ;  /* 0x0000001c0b047212 */ /* 0x000fe200078e3cff */
[----:B------:R-:W-:Y:S01]  /*193f0*/  IMAD.MOV R41, RZ, RZ, -R3 ;  /* 0x000000ffff297224 */ /* 0x000fe200078e0a03 */
[----:B------:R-:W-:Y:S01]  /*19400*/  LOP3.LUT R32, R6, R7, RZ, 0x3c, !PT ;  /* 0x0000000706207212 */ /* 0x000fe200078e3cff */
[----:B------:R-:W-:Y:S01]  /*19410*/  IMAD.X R25, RZ, RZ, R29, P5 ;  /* 0x000000ffff197224 */ /* 0x000fe200028e061d */
[----:B------:R-:W-:Y:S01]  /*19420*/  SHF.R.S32.HI R20, RZ, 0x1f, R3 ;  /* 0x0000001fff147819 */ /* 0x000fe20000011403 */
[--C-:B------:R-:W-:Y:S01]  /*19430*/  IMAD.X R31, RZ, RZ, R29.reuse, P4 ;  /* 0x000000ffff1f7224 */ /* 0x100fe200020e061d */
[----:B------:R-:W5:Y:S01]  /*19440*/  LD.E.128 R8, desc[UR40][R8.64] ;  /* 0x0000002808087980 */ /* 0x000f62000c101d00 */
[----:B------:R-:W-:-:S02]  /*19450*/  IMAD.X R33, RZ, RZ, R29, P3 ;  /* 0x000000ffff217224 */ /* 0x000fc400018e061d */
[----:B------:R-:W-:Y:S01]  /*19460*/  IMAD.MOV.U32 R5, RZ, RZ, R29 ;  /* 0x000000ffff057224 */ /* 0x000fe200078e001d */
[----:B------:R-:W5:Y:S01]  /*19470*/  LD.E.128 R24, desc[UR40][R24.64] ;  /* 0x0000002818187980 */ /* 0x000f62000c101d00 */
[----:B------:R-:W-:Y:S02]  /*19480*/  IMAD.IADD R39, R39, 0x1, R37 ;  /* 0x0000000127277824 */ /* 0x000fe400078e0225 */
[----:B------:R-:W-:Y:S01]  /*19490*/  IMAD R37, R0, R41, R44 ;  /* 0x0000002900257224 */ /* 0x000fe200078e022c */
[----:B------:R-:W5:Y:S01]  /*194a0*/  LD.E.128 R28, desc[UR40][R30.64] ;  /* 0x000000281e1c7980 */ /* 0x000f62000c101d00 */
[----:B------:R-:W-:-:S03]  /*194b0*/  IMAD R20, R20, UR4, RZ ;  /* 0x0000000414147c24 */ /* 0x000fc6000f8e02ff */
[----:B------:R-:W5:Y:S01]  /*194c0*/  LD.E.128 R4, desc[UR40][R4.64] ;  /* 0x0000002804047980 */ /* 0x000f62000c101d00 */
[----:B------:R-:W-:-:S03]  /*194d0*/  SHF.R.S32.HI R0, RZ, 0x1f, R37 ;  /* 0x0000001fff007819 */ /* 0x000fc60000011425 */
        /* <DEDUP_REMOVED lines=12> */
[----:B------:R-:W-:Y:S02]  /*195a0*/  IMAD.IADD R43, R48, 0x1, R50 ;  /* 0x00000001302b7824 */ /* 0x000fe400078e0232 */
        /* <DEDUP_REMOVED lines=12> */
[----:B------:R-:W-:Y:S02]  /*19670*/  SHF.R.S32.HI R49, RZ, 0x1f, R22 ;  /* 0x0000001fff317819 */ /* 0x000fe40000011416 */
[----:B------:R-:W-:Y:S01]  /*19680*/  SHF.R.S32.HI R51, RZ, 0x1f, R36 ;  /* 0x0000001fff337819 */ /* 0x000fe20000011424 */
[----:B------:R-:W-:Y:S06]  /*19690*/  @P0 BRA `(.L_x_11486) ;  /* 0x0000000000300947 */ /* 0x000fec0003800000 */
        /* <DEDUP_REMOVED lines=12> */
.L_x_11486:
[----:B------:R-:W-:Y:S05]  /*19760*/  BSYNC B1 ;  /* 0x0000000000017941 */ /* 0x000fea0003800000 */
.L_x_11485:
        /* <DEDUP_REMOVED lines=19> */
.L_x_11483:
[----:B------:R-:W2:Y:S01]  /*198a0*/  LDL R10, [R1+0x58] ;  /* 0x00005800010a7983 */ /* 0x000ea20000100800 */
[----:B------:R-:W-:Y:S01]  /*198b0*/  ULDC.64 UR4, c[0x0][0xc00] ;  /* 0x0003000000047ab9 */ /* 0x000fe20000000a00 */
[----:B------:R-:W2:Y:S01]  /*198c0*/  LDC.64 R4, c[0x0][0xc00] ;  /* 0x00030000ff047b82 */ /* 0x000ea20000000a00 */
[----:B------:R-:W-:Y:S01]  /*198d0*/  ISETP.NE.U32.AND P0, PT, RZ, UR4, PT ;  /* 0x00000004ff007c0c */ /* 0x000fe2000bf05070 */
[----:B------:R-:W-:-:S03]  /*198e0*/  IMAD.MOV.U32 R0, RZ, RZ, RZ ;  /* 0x000000ffff007224 */ /* 0x000fc600078e00ff */
[----:B------:R-:W-:Y:S01]  /*198f0*/  ISETP.NE.AND.EX P0, PT, RZ, UR5, PT, P0 ;  /* 0x00000005ff007c0c */ /* 0x000fe2000bf05300 */
[----:B------:R-:W-:Y:S02]  /*19900*/  ULDC.64 UR4, c[0x0][0xc08] ;  /* 0x0003020000047ab9 */ /* 0x000fe40000000a00 */
[----:B------:R-:W-:Y:S01]  /*19910*/  ISETP.NE.U32.AND P1, PT, RZ, UR4, PT ;  /* 0x00000004ff007c0c */ /* 0x000fe2000bf25070 */
[----:B------:R-:W0:Y:S03]  /*19920*/  LDC R27, c[0x0][0xbe8] ;  /* 0x0002fa00ff1b7b82 */ /* 0x000e260000000800 */
[----:B------:R-:W-:-:S13]  /*19930*/  ISETP.NE.AND.EX P1, PT, RZ, UR5, PT, P1 ;  /* 0x00000005ff007c0c */ /* 0x000fda000bf25310 */
[----:B------:R-:W3:Y:S01]  /*19940*/  @P1 LDC.64 R6, c[0x0][0xc08] ;  /* 0x00030200ff061b82 */ /* 0x000ee20000000a00 */
[----:B------:R-:W-:Y:S02]  /*19950*/  ULDC UR4, c[0x0][0xa88] ;  /* 0x0002a20000047ab9 */ /* 0x000fe40000000800 */
[----:B------:R-:W-:Y:S02]  /*19960*/  IMAD.U32 R8, RZ, RZ, UR4 ;  /* 0x00000004ff087e24 */ /* 0x000fe4000f8e00ff */
[----:B--2---:R-:W-:-:S04]  /*19970*/  IMAD.WIDE R4, R10, 0x4, R4 ;  /* 0x000000040a047825 */ /* 0x004fc800078e0204 */
[----:B---3--:R-:W-:Y:S01]  /*19980*/  @P1 IMAD.WIDE R6, R10, 0x4, R6 ;  /* 0x000000040a061825 */ /* 0x008fe200078e0206 */
[----:B------:R2:W5:Y:S04]  /*19990*/  @P0 LDG.E R0, desc[UR40][R4.64] ;  /* 0x0000002804000981 */ /* 0x000568000c1e1900 */
[----:B------:R2:W5:Y:S01]  /*199a0*/  @P1 LDG.E R8, desc[UR40][R6.64] ;  /* 0x0000002806081981 */ /* 0x000562000c1e1900 */
[----:B0-----:R-:W-:Y:S02]  /*199b0*/  ISETP.NE.AND P2, PT, R27, 0x1, PT ;  /* 0x000000011b00780c */ /* 0x001fe40003f45270 */
[----:B------:R-:W-:Y:S02]  /*199c0*/  ISETP.GE.AND P3, PT, R48, 0xc0, PT ;  /* 0x000000c03000780c */ /* 0x000fe40003f66270 */
[----:B------:R-:W-:-:S09]  /*199d0*/  SHF.R.S32.HI R9, RZ, 0x1f, R10 ;  /* 0x0000001fff097819 */ /* 0x000fd2000001140a */
[----:B------:R-:W0:Y:S08]  /*199e0*/  @P2 LDC R20, c[0x0][0xbec] ;  /* 0x0002fb00ff142b82 */ /* 0x000e300000000800 */
[----:B------:R-:W3:Y:S01]  /*199f0*/  @P2 LDC R29, c[0x0][0xbf0] ;  /* 0x0002fc00ff1d2b82 */ /* 0x000ee20000000800 */
[----:B--2---:R-:W-:Y:S05]  /*19a00*/  @P1 BRA `(.L_x_11488) ;  /* 0x0000000000101947 */ /* 0x004fea0003800000 */
[----:B------:R-:W-:Y:S05]  /*19a10*/  @!P0 BRA `(.L_x_11488) ;  /* 0x00000000000c8947 */ /* 0x000fea0003800000 */
[----:B------:R-:W2:Y:S04]  /*19a20*/  LDG.E R3, desc[UR40][R4.64] ;  /* 0x0000002804037981 */ /* 0x000ea8000c1e1900 */
[----:B-----5:R-:W2:Y:S02]  /*19a30*/  LDG.E R8, desc[UR40][R4.64+0x4] ;  /* 0x0000042804087981 */ /* 0x020ea4000c1e1900 */
[----:B--2---:R-:W-:-:S07]  /*19a40*/  IMAD.IADD R8, R8, 0x1, -R3 ;  /* 0x0000000108087824 */ /* 0x004fce00078e0a03 */
.L_x_11488:
        /* <DEDUP_REMOVED lines=47> */
.L_x_11490:
[----:B------:R-:W-:Y:S05]  /*19d40*/  BSYNC B1 ;  /* 0x0000000000017941 */ /* 0x000fea0003800000 */
.L_x_11489:
[----:B------:R-:W-:Y:S01]  /*19d50*/  SHF.R.S32.HI R10, RZ, 0x1f, R48 ;  /* 0x0000001fff0a7819 */ /* 0x000fe20000011430 */
[----:B------:R-:W-:Y:S02]  /*19d60*/  ULDC.64 UR4, c[0x0][0xaa0] ;  /* 0x0002a80000047ab9 */ /* 0x000fe40000000a00 */
[----:B--2---:R-:W-:Y:S01]  /*19d70*/  IMAD R3, R11, UR4, RZ ;  /* 0x000000040b037c24 */ /* 0x004fe2000f8e02ff */
[----:B------:R-:W-:Y:S01]  /*19d80*/  LEA.HI R10, R10, R48, RZ, 0x2 ;  /* 0x000000300a0a7211 */ /* 0x000fe200078f10ff */
[----:B------:R-:W-:-:S03]  /*19d90*/  IMAD.WIDE.U32 R4, R0, UR4, RZ ;  /* 0x0000000400047c25 */ /* 0x000fc6000f8e00ff */
[----:B------:R-:W-:Y:S01]  /*19da0*/  SHF.R.S32.HI R10, RZ, 0x2, R10 ;  /* 0x00000002ff0a7819 */ /* 0x000fe2000001140a */
[----:B------:R-:W-:Y:S01]  /*19db0*/  IMAD R3, R0, UR5, R3 ;  /* 0x0000000500037c24 */ /* 0x000fe2000f8e0203 */
[----:B------:R-:W-:Y:S02]  /*19dc0*/  ULDC.64 UR4, c[0x0][0xae8] ;  /* 0x0002ba0000047ab9 */ /* 0x000fe40000000a00 */
[----:B------:R-:W-:Y:S02]  /*19dd0*/  IMAD R6, R12, UR4, RZ ;  /* 0x000000040c067c24 */ /* 0x000fe4000f8e02ff */
[----:B------:R-:W-:Y:S02]  /*19de0*/  IMAD R37, R37, 0x60, R10 ;  /* 0x0000006025257824 */ /* 0x000fe400078e020a */
[----:B------:R-:W-:Y:S02]  /*19df0*/  IMAD.IADD R5, R5, 0x1, R3 ;  /* 0x0000000105057824 */ /* 0x000fe400078e0203 */
[----:B------:R-:W-:-:S02]  /*19e00*/  IMAD.IADD R37, R24, 0x1, R37 ;  /* 0x0000000118257824 */ /* 0x000fc400078e0225 */
[----:B------:R-:W-:Y:S02]  /*19e10*/  IMAD R7, R26, UR5, R6 ;  /* 0x000000051a077c24 */ /* 0x000fe4000f8e0206 */
[----:B0-----:R-:W-:-:S04]  /*19e20*/  @P2 IMAD.HI.U32 R0, R37, R20, RZ ;  /* 0x0000001425002227 */ /* 0x001fc800078e00ff */
        /* <DEDUP_REMOVED lines=18> */
[----:B------:R-:W-:Y:S01]  /*19f50*/  IMAD.IADD R5, R5, 0x1, R9 ;  /* 0x0000000105057824 */ /* 0x000fe200078e0209 */
[----:B------:R-:W-:Y:S01]  /*19f60*/  SHF.R.S32.HI R9, RZ, 0x1f, R22 ;  /* 0x0000001fff097819 */ /* 0x000fe20000011416 */
[----:B------:R-:W-:Y:S02]  /*19f70*/  IMAD R0, R0, UR4, RZ ;  /* 0x0000000400007c24 */ /* 0x000fe4000f8e02ff */
[----:B------:R-:W-:-:S04]  /*19f80*/  IMAD.WIDE.U32 R4, R7, UR4, R4 ;  /* 0x0000000407047c25 */ /* 0x000fc8000f8e0004 */
[----:B------:R-:W-:Y:S01]  /*19f90*/  IMAD R3, R7, UR5, R0 ;  /* 0x0000000507037c24 */ /* 0x000fe2000f8e0200 */
[----:B------:R-:W-:Y:S01]  /*19fa0*/  ULDC.64 UR4, c[0x0][0xa80] ;  /* 0x0002a00000047ab9 */ /* 0x000fe20000000a00 */
[----:B------:R-:W-:Y:S02]  /*19fb0*/  SHF.R.S32.HI R7, RZ, 0x1f, R36 ;  /* 0x0000001fff077819 */ /* 0x000fe40000011424 */
[----:B------:R-:W-:Y:S01]  /*19fc0*/  IMAD.IADD R3, R5, 0x1, R3 ;  /* 0x0000000105037824 */ /* 0x000fe200078e0203 */
[----:B------:R-:W-:Y:S01]  /*19fd0*/  LEA R0, P0, R4, UR4, 0x1 ;  /* 0x0000000404007c11 */ /* 0x000fe2000f8008ff */
[----:B------:R-:W-:-:S03]  /*19fe0*/  UMOV UR4, 0xffffffff ;  /* 0xffffffff00047882 */ /* 0x000fc60000000000 */
[----:B------:R-:W-:Y:S01]  /*19ff0*/  LEA.HI.X R4, R4, UR5, R3, 0x1, P0 ;  /* 0x0000000504047c11 */ /* 0x000fe200080f0c03 */
[----:B------:R-:W-:Y:S08]  /*1a000*/  BRA.DIV UR4, `(.L_x_11491) ;  /* 0x0000008e04547947 */ /* 0x000ff0000b800000 */
[----:B------:R0:W2:Y:S04]  /*1a010*/  SHFL.IDX PT, R3, R4, RZ, 0x1c1f ;  /* 0x001c1fff04037589 */ /* 0x0000a800000e0000 */
[----:B------:R0:W3:Y:S02]  /*1a020*/  SHFL.IDX PT, R14, R0, RZ, 0x1c1f ;  /* 0x001c1fff000e7589 */ /* 0x0000e400000e0000 */
.L_x_11703:
[----:B------:R-:W-:Y:S01]  /*1a030*/  IMAD R27, R8, R27, RZ ;  /* 0x0000001b081b7224 */ /* 0x000fe200078e02ff */
[----:B------:R-:W-:Y:S01]  /*1a040*/  BSSY B1, `(.L_x_11492) ;  /* 0x0000011000017945 */ /* 0x000fe20003800000 */
[----:B------:R-:W-:-:S05]  /*1a050*/  IMAD.IADD R6, R10, 0x1, R24 ;  /* 0x000000010a067824 */ /* 0x000fca00078e0218 */
[----:B------:R-:W-:-:S13]  /*1a060*/  ISETP.GE.AND P0, PT, R6, R27, PT ;  /* 0x0000001b0600720c */ /* 0x000fda0003f06270 */
[----:B------:R-:W-:Y:S05]  /*1a070*/  @P0 BRA `(.L_x_11493) ;  /* 0x0000000000340947 */ /* 0x000fea0003800000 */
[----:B------:R-:W-:Y:S02]  /*1a080*/  ULDC UR4, c[0x0][0xac8] ;  /* 0x0002b20000047ab9 */ /* 0x000fe40000000800 */
[----:B------:R-:W-:Y:S02]  /*1a090*/  ISETP.GE.AND P2, PT, R21, UR4, PT ;  /* 0x0000000415007c0c */ /* 0x000fe4000bf46270 */
[----:B------:R-:W-:Y:S02]  /*1a0a0*/  ISETP.GE.AND P3, PT, R36, UR4, PT ;  /* 0x0000000424007c0c */ /* 0x000fe4000bf66270 */
[----:B------:R-:W-:-:S09]  /*1a0b0*/  ISETP.GE.AND P4, PT, R22, UR4, PT ;  /* 0x0000000416007c0c */ /* 0x000fd2000bf86270 */
[----:B--2---:R-:W-:Y:S02]  /*1a0c0*/  @!P2 IMAD.MOV.U32 R15, RZ, RZ, R3 ;  /* 0x000000ffff0fa224 */ /* 0x004fe400078e0003 */
[-C--:B---3--:R-:W-:Y:S02]  /*1a0d0*/  @!P3 LEA R12, P0, R36, R14.reuse, 0x1 ;  /* 0x0000000e240cb211 */ /* 0x088fe400078008ff */
[----:B------:R-:W-:Y:S01]  /*1a0e0*/  @!P4 LEA R24, P1, R22, R14, 0x1 ;  /* 0x0000000e1618c211 */ /* 0x000fe200078208ff */
[----:B------:R-:W-:Y:S01]  /*1a0f0*/  @!P2 IMAD.WIDE R10, R21, 0x2, R14 ;  /* 0x00000002150aa825 */ /* 0x000fe200078e020e */
[-C--:B------:R-:W-:Y:S02]  /*1a100*/  @!P3 LEA.HI.X R13, R36, R3.reuse, R7, 0x1, P0 ;  /* 0x00000003240db211 */ /* 0x080fe400000f0c07 */
[----:B------:R-:W-:Y:S02]  /*1a110*/  @!P4 LEA.HI.X R25, R22, R3, R9, 0x1, P1 ;  /* 0x000000031619c211 */ /* 0x000fe400008f0c09 */
[----:B------:R4:W-:Y:S04]  /*1a120*/  @!P2 ST.E.128 desc[UR40][R10.64], RZ ;  /* 0x000000ff0a00a985 */ /* 0x0009e8000c101d28 */
[----:B------:R4:W-:Y:S04]  /*1a130*/  @!P3 ST.E.128 desc[UR40][R12.64], RZ ;  /* 0x000000ff0c00b985 */ /* 0x0009e8000c101d28 */
[----:B------:R4:W-:Y:S02]  /*1a140*/  @!P4 ST.E.128 desc[UR40][R24.64], RZ ;  /* 0x000000ff1800c985 */ /* 0x0009e4000c101d28 */
.L_x_11493:
[----:B------:R-:W-:Y:S05]  /*1a150*/  BSYNC B1 ;  /* 0x0000000000017941 */ /* 0x000fea0003800000 */
.L_x_11492:
[----:B------:R-:W-:-:S03]  /*1a160*/  UMOV UR4, 0xffffffff ;  /* 0xffffffff00047882 */ /* 0x000fc60000000000 */
[----:B------:R-:W-:Y:S05]  /*1a170*/  BRA.DIV UR4, `(.L_x_11494) ;  /* 0x0000008e042c7947 */ /* 0x000fea000b800000 */
[----:B--2---:R2:W0:Y:S04]  /*1a180*/  SHFL.IDX PT, R3, R4, 0x1, 0x1c1f ;  /* 0x003c1f0004037f89 */ /* 0x00442800000e0000 */
[----:B---3--:R2:W3:Y:S02]  /*1a190*/  SHFL.IDX PT, R14, R0, 0x1, 0x1c1f ;  /* 0x003c1f00000e7f89 */ /* 0x0084e400000e0000 */
.L_x_11707:
[----:B0-2---:R-:W-:-:S05]  /*1a1a0*/  VIADD R0, R6, 0x60 ;  /* 0x0000006006007836 */ /* 0x005fca0000000000 */
[----:B------:R-:W-:-:S13]  /*1a1b0*/  ISETP.GE.AND P0, PT, R0, R27, PT ;  /* 0x0000001b0000720c */ /* 0x000fda0003f06270 */
[----:B------:R-:W-:Y:S05]  /*1a1c0*/  @P0 BRA `(.L_x_11487) ;  /* 0x0000000000340947 */ /* 0x000fea0003800000 */
[----:B------:R-:W-:Y:S02]  /*1a1d0*/  ULDC UR4, c[0x0][0xac8] ;  /* 0x0002b20000047ab9 */ /* 0x000fe40000000800 */
[----:B------:R-:W-:Y:S02]  /*1a1e0*/  ISETP.GE.AND P2, PT, R21, UR4, PT ;  /* 0x0000000415007c0c */ /* 0x000fe4000bf46270 */
[----:B------:R-:W-:Y:S02]  /*1a1f0*/  ISETP.GE.AND P3, PT, R36, UR4, PT ;  /* 0x0000000424007c0c */ /* 0x000fe4000bf66270 */
[----:B------:R-:W-:-:S09]  /*1a200*/  ISETP.GE.AND P4, PT, R22, UR4, PT ;  /* 0x0000000416007c0c */ /* 0x000fd2000bf86270 */
[----:B------:R-:W-:Y:S02]  /*1a210*/  @!P2 IMAD.MOV.U32 R15, RZ, RZ, R3 ;  /* 0x000000ffff0fa224 */ /* 0x000fe400078e0003 */
        /* <DEDUP_REMOVED lines=8> */
.L_x_11487:
[----:B------:R-:W-:Y:S05]  /*1a2a0*/  BSYNC B0 ;  /* 0x0000000000007941 */ /* 0x000fea0003800000 */
.L_x_11482:
[----:B------:R-:W-:Y:S02]  /*1a2b0*/  ULDC UR4, c[0x0][0xc3c] ;  /* 0x00030f0000047ab9 */ /* 0x000fe40000000800 */
[----:B-1----:R-:W-:-:S13]  /*1a2c0*/  ISETP.GE.AND P0, PT, R75, UR4, PT ;  /* 0x000000044b007c0c */ /* 0x002fda000bf06270 */
[----:B------:R-:W-:Y:S05]  /*1a2d0*/  @!P0 BRA `(.L_x_11495) ;  /* 0xfffffe7000108947 */ /* 0x000fea000383ffff */
[----:B------:R-:W-:Y:S05]  /*1a2e0*/  BRA `(.L_x_11290) ;  /* 0x00000080005c7947 */ /* 0x000fea0003800000 */
.L_x_11288:
[----:B------:R-:W-:-:S08]  /*1a2f0*/  NOP ;  /* 0x0000000000007918 */ /* 0x000fd00000000000 */
[----:B------:R-:W0:-:S00]  /*1a300*/  USETMAXREG.DEALLOC.CTAPOOL 0x20 ;  /* 0x00000020000079c8 */ /* 0x000e0000080e0500 */
        /* <DEDUP_REMOVED lines=14> */
.L_x_11496:
        /* <DEDUP_REMOVED lines=42> */
.L_x_11502:
        /* <DEDUP_REMOVED lines=12> */
.L_x_11501:
[----:B------:R-:W-:Y:S05]  /*1a750*/  BSYNC B0 ;  /* 0x0000000000007941 */ /* 0x000fea0003800000 */
.L_x_11500:
        /* <DEDUP_REMOVED lines=21> */
.L_x_11498:
        /* <DEDUP_REMOVED lines=21> */
.L_x_11503:
        /* <DEDUP_REMOVED lines=58> */
.L_x_11499:
[----:B------:R-:W-:Y:S02]  /*1ada0*/  IMAD.MOV.U32 R17, RZ, RZ, RZ ;  /* 0x000000ffff117224 */ /* 0x000fe400078e00ff */
[----:B------:R-:W-:Y:S02]  /*1adb0*/  IMAD.U32 R16, RZ, RZ, UR6 ;  /* 0x00000006ff107e24 */ /* 0x000fe4000f8e00ff */
[----:B------:R-:W-:-:S07]  /*1adc0*/  IMAD.MOV.U32 R18, RZ, RZ, RZ ;  /* 0x000000ffff127224 */ /* 0x000fce00078e00ff */
.L_x_11504:
[----:B------:R-:W-:-:S13]  /*1add0*/  ISETP.NE.AND P0, PT, R5, RZ, PT ;  /* 0x000000ff0500720c */ /* 0x000fda0003f05270 */
[----:B------:R-:W0:Y:S01]  /*1ade0*/  @!P0 S2R R3, SR_CgaCtaId ;  /* 0x0000000000038919 */ /* 0x000e220000008800 */
[----:B------:R-:W-:-:S04]  /*1adf0*/  @!P0 MOV R0, 0x400 ;  /* 0x0000040000008802 */ /* 0x000fc80000000f00 */
[----:B0-----:R-:W-:-:S05]  /*1ae00*/  @!P0 LEA R0, R3, R0, 0x18 ;  /* 0x0000000003008211 */ /* 0x001fca00078ec0ff */
[----:B------:R1:W-:Y:S01]  /*1ae10*/  @!P0 STS.128 [R0+0x2d8d0], R16 ;  /* 0x02d8d01000008388 */ /* 0x0003e20000000c00 */
[----:B------:R-:W-:Y:S06]  /*1ae20*/  BAR.ARV 0x5, 0x200 ;  /* 0x0148000000007b1d */ /* 0x000fec0000002000 */
.L_x_11497:
        /* <DEDUP_REMOVED lines=9> */
[----:B------:R-:W-:Y:S01]  /*1aec0*/  LOP3.LUT R23, R23, 0xfffffffd, RZ, 0xc0, !PT ;  /* 0xfffffffd17177812 */ /* 0x000fe200078ec0ff */
[----:B------:R-:W-:Y:S01]  /*1aed0*/  BSSY B8, `(.L_x_11505) ;  /* 0x0000721000087945 */ /* 0x000fe20003800000 */
[----:B------:R-:W-:Y:S01]  /*1aee0*/  IMAD.MOV.U32 R29, RZ, RZ, RZ ;  /* 0x000000ffff1d7224 */ /* 0x000fe200078e00ff */
[----:B------:R-:W-:Y:S01]  /*1aef0*/  ULDC.64 UR42, c[0x0][0x198] ;  /* 0x00006600002a7ab9 */ /* 0x000fe20000000a00 */
[----:B------:R-:W-:Y:S01]  /*1af00*/  IMAD.MOV.U32 R24, RZ, RZ, RZ ;  /* 0x000000ffff187224 */ /* 0x000fe200078e00ff */
[----:B------:R-:W-:Y:S01]  /*1af10*/  ULOP3.LUT UR38, UR36, 0x2, URZ, 0xfc, !UPT ;  /* 0x0000000224267892 */ /* 0x000fe2000f8efc3f */
[----:B------:R-:W-:Y:S01]  /*1af20*/  IMAD.MOV.U32 R27, RZ, RZ, 0x1 ;  /* 0x00000001ff1b7424 */ /* 0x000fe200078e00ff */
[----:B------:R-:W-:Y:S01]  /*1af30*/  ULDC UR37, c[0x0][0xc] ;  /* 0x0000030000257ab9 */ /* 0x000fe20000000800 */
[----:B--2---:R-:W-:-:S06]  /*1af40*/  ULEA UR4, UR5, UR4, 0x18 ;  /* 0x0000000405047291 */ /* 0x004fcc000f8ec03f */
[----:B------:R-:W-:Y:S01]  /*1af50*/  IMAD.U32 R22, RZ, RZ, UR4 ;  /* 0x00000004ff167e24 */ /* 0x000fe2000f8e00ff */
[C---:B0-----:R-:W-:Y:S01]  /*1af60*/  LOP3.LUT R5, R6.reuse, 0x7f, RZ, 0xc0, !PT ;  /* 0x0000007f06057812 */ /* 0x041fe200078ec0ff */
[----:B-1----:R-:W-:-:S03]  /*1af70*/  IMAD.SHL.U32 R0, R6, 0x8, RZ ;  /* 0x0000000806007824 */ /* 0x002fc600078e00ff */
[C---:B------:R-:W-:Y:S01]  /*1af80*/  ISETP.NE.AND P1, PT, R5.reuse, RZ, PT ;  /* 0x000000ff0500720c */ /* 0x040fe20003f25270 */
[----:B------:R-:W-:Y:S01]  /*1af90*/  IMAD.SHL.U32 R4, R5, 0x8, RZ ;  /* 0x0000000805047824 */ /* 0x000fe200078e00ff */
[C---:B------:R-:W-:Y:S02]  /*1afa0*/  LOP3.LUT R3, R0.reuse, 0x20, RZ, 0xc0, !PT ;  /* 0x0000002000037812 */ /* 0x040fe400078ec0ff */
[----:B------:R-:W-:Y:S02]  /*1afb0*/  LOP3.LUT R2, R0, 0xd8, RZ, 0xc0, !PT ;  /* 0x000000d800027812 */ /* 0x000fe400078ec0ff */
[----:B------:R-:W-:Y:S02]  /*1afc0*/  LOP3.LUT R3, R3, 0x300, R4, 0xf8, !PT ;  /* 0x0000030003037812 */ /* 0x000fe400078ef804 */
[----:B------:R-:W-:Y:S02]  /*1afd0*/  LOP3.LUT R2, R2, 0x18, R6, 0x78, !PT ;  /* 0x0000001802027812 */ /* 0x000fe400078e7806 */
[----:B------:R-:W-:-:S02]  /*1afe0*/  SHF.R.U32.HI R4, RZ, 0x2, R5 ;  /* 0x00000002ff047819 */ /* 0x000fc40000011605 */
[----:B------:R-:W-:Y:S02]  /*1aff0*/  LOP3.LUT R3, R3, R2, RZ, 0xfc, !PT ;  /* 0x0000000203037212 */ /* 0x000fe400078efcff */
[----:B------:R-:W-:Y:S02]  /*1b000*/  LOP3.LUT P0, R2, R6, 0x1f, RZ, 0xc0, !PT ;  /* 0x0000001f06027812 */ /* 0x000fe4000780c0ff */
[----:B------:R-:W-:Y:S01]  /*1b010*/  @P1 LOP3.LUT R23, R23, 0x2, RZ, 0xfc, !PT ;  /* 0x0000000217171812 */ /* 0x000fe200078efcff */
[----:B------:R-:W-:Y:S01]  /*1b020*/  IMAD R3, R3, 0x2, R22 ;  /* 0x0000000203037824 */ /* 0x000fe200078e0216 */
[----:B------:R-:W-:Y:S01]  /*1b030*/  LOP3.LUT R0, R0, 0x18, RZ, 0xc0, !PT ;  /* 0x0000001800007812 */ /* 0x000fe200078ec0ff */
[----:B------:R0:W-:Y:S01]  /*1b040*/  STL [R1+0x8], R2 ;  /* 0x0000080201007387 */ /* 0x0001e20000100800 */
[----:B------:R-:W-:-:S03]  /*1b050*/  LOP3.LUT R23, R23, 0xfffffffe, RZ, 0xc0, !PT ;  /* 0xfffffffe17177812 */ /* 0x000fc600078ec0ff */
[----:B------:R1:W-:Y:S04]  /*1b060*/  STL [R1+0x24], RZ ;  /* 0x000024ff01007387 */ /* 0x0003e80000100800 */
[----:B------:R-:W-:Y:S01]  /*1b070*/  @P0 LOP3.LUT R23, R23, 0x1, RZ, 0xfc, !PT ;  /* 0x0000000117170812 */ /* 0x000fe200078efcff */
[----:B0-----:R-:W-:Y:S01]  /*1b080*/  IMAD.SHL.U32 R2, R6, 0x20, RZ ;  /* 0x0000002006027824 */ /* 0x001fe200078e00ff */
[----:B------:R-:W-:Y:S01]  /*1b090*/  ISETP.NE.OR P0, PT, R5, RZ, !P0 ;  /* 0x000000ff0500720c */ /* 0x000fe20004705670 */
[----:B------:R-:W-:Y:S01]  /*1b0a0*/  IMAD.MOV.U32 R6, RZ, RZ, 0x1 ;  /* 0x00000001ff067424 */ /* 0x000fe200078e00ff */
[----:B------:R-:W-:Y:S02]  /*1b0b0*/  LOP3.LUT R23, R23, 0xfffffff7, RZ, 0xc0, !PT ;  /* 0xfffffff717177812 */ /* 0x000fe400078ec0ff */
[----:B------:R-:W-:-:S02]  /*1b0c0*/  LOP3.LUT R2, R4, 0x60, R2, 0xf8, !PT ;  /* 0x0000006004027812 */ /* 0x000fc400078ef802 */
[----:B------:R1:W-:Y:S01]  /*1b0d0*/  STL [R1], R6 ;  /* 0x0000000601007387 */ /* 0x0003e20000100800 */
[C---:B------:R-:W-:Y:S02]  /*1b0e0*/  LOP3.LUT R2, R0.reuse, 0x20, RZ, 0xfc, !PT ;  /* 0x0000002000027812 */ /* 0x040fe400078efcff */
[----:B------:R-:W-:Y:S01]  /*1b0f0*/  LOP3.LUT R0, R0, 0x40, RZ, 0xfc, !PT ;  /* 0x0000004000007812 */ /* 0x000fe200078efcff */
[----:B------:R1:W-:Y:S03]  /*1b100*/  STL [R1+0x10], R3 ;  /* 0x0000100301007387 */ /* 0x0003e60000100800 */
[----:B------:R-:W-:-:S07]  /*1b110*/  @P0 LOP3.LUT R23, R23, 0x8, RZ, 0xfc, !PT ;  /* 0x0000000817170812 */ /* 0x000fce00078efcff */
.L_x_11669:
[----:B0-----:R-:W0:Y:S01]  /*1b120*/  LDC.64 R8, c[0x0][0xa00] ;  /* 0x00028000ff087b82 */ /* 0x001e220000000a00 */
[----:B------:R-:W-:Y:S05]  /*1b130*/  YIELD ;  /* 0x0000000000007946 */ /* 0x000fea0003800000 */
[----:B------:R-:W-:Y:S01]  /*1b140*/  ULDC.64 UR4, c[0x0][0xa28] ;  /* 0x00028a0000047ab9 */ /* 0x000fe20000000a00 */
[----:B-1----:R-:W-:Y:S02]  /*1b150*/  CS2R R6, SRZ ;  /* 0x0000000000067805 */ /* 0x002fe4000001ff00 */
[----:B------:R-:W-:Y:S01]  /*1b160*/  ISETP.NE.U32.AND P0, PT, RZ, UR4, PT ;  /* 0x00000004ff007c0c */ /* 0x000fe2000bf05070 */
[----:B------:R-:W-:Y:S01]  /*1b170*/  ULDC.64 UR8, c[0x0][0xa18] ;  /* 0x0002860000087ab9 */ /* 0x000fe20000000a00 */
[----:B------:R-:W1:Y:S01]  /*1b180*/  LDC.64 R4, c[0x0][0xa08] ;  /* 0x00028200ff047b82 */ /* 0x000e620000000a00 */
[----:B------:R-:W-:Y:S01]  /*1b190*/  ULDC.64 UR6, c[0x0][0xa08] ;  /* 0x0002820000067ab9 */ /* 0x000fe20000000a00 */
[----:B------:R-:W-:Y:S01]  /*1b1a0*/  ISETP.NE.AND.EX P0, PT, RZ, UR5, PT, P0 ;  /* 0x00000005ff007c0c */ /* 0x000fe2000bf05300 */
[----:B------:R-:W-:-:S02]  /*1b1b0*/  ULDC.64 UR4, c[0x0][0xa00] ;  /* 0x0002800000047ab9 */ /* 0x000fc40000000a00 */
[----:B------:R-:W-:-:S04]  /*1b1c0*/  ISETP.NE.U32.AND P1, PT, RZ, UR4, PT ;  /* 0x00000004ff007c0c */ /* 0x000fc8000bf25070 */
[----:B------:R-:W-:Y:S01]  /*1b1d0*/  ISETP.NE.AND.EX P1, PT, RZ, UR5, PT, P1 ;  /* 0x00000005ff007c0c */ /* 0x000fe2000bf25310 */
[----:B------:R-:W-:Y:S01]  /*1b1e0*/  ULDC.64 UR4, c[0x0][0xa10] ;  /* 0x0002840000047ab9 */ /* 0x000fe20000000a00 */
[----:B0-----:R-:W-:-:S04]  /*1b1f0*/  IMAD.WIDE R8, R19, 0x4, R8 ;  /* 0x0000000413087825 */ /* 0x001fc800078e0208 */
[----:B------:R-:W0:Y:S07]  /*1b200*/  @P0 LDC.64 R2, c[0x0][0xa28] ;  /* 0x00028a00ff020b82 */ /* 0x000e2e0000000a00 */
[----:B--2---:R-:W2:Y:S01]  /*1b210*/  @P1 LDG.E R6, desc[UR40][R8.64] ;  /* 0x0000002808061981 */ /* 0x004ea2000c1e1900 */
[----:B------:R-:W-:-:S04]  /*1b220*/  ISETP.NE.U32.AND P3, PT, RZ, UR8, PT ;  /* 0x00000008ff007c0c */ /* 0x000fc8000bf65070 */
[----:B------:R-:W-:Y:S01]  /*1b230*/  ISETP.NE.AND.EX P3, PT, RZ, UR9, PT, P3 ;  /* 0x00000009ff007c0c */ /* 0x000fe2000bf65330 */
[----:B0-----:R-:W-:-:S12]  /*1b240*/  @P0 IMAD.WIDE R2, R19, 0x4, R2 ;  /* 0x0000000413020825 */ /* 0x001fd800078e0202 */
[----:B------:R-:W0:Y:S01]  /*1b250*/  @P3 LDC.64 R10, c[0x0][0xa18] ;  /* 0x00028600ff0a3b82 */ /* 0x000e220000000a00 */
[----:B------:R3:W5:Y:S01]  /*1b260*/  @P0 LDG.E R7, desc[UR40][R2.64] ;  /* 0x0000002802070981 */ /* 0x000762000c1e1900 */
[----:B------:R-:W-:Y:S01]  /*1b270*/  ISETP.NE.U32.AND P2, PT, RZ, UR6, PT ;  /* 0x00000006ff007c0c */ /* 0x000fe2000bf45070 */
[----:B------:R-:W-:Y:S01]  /*1b280*/  IMAD.MOV.U32 R28, RZ, RZ, RZ ;  /* 0x000000ffff1c7224 */ /* 0x000fe200078e00ff */
[----:B------:R-:W-:Y:S01]  /*1b290*/  ISETP.NE.U32.AND P0, PT, RZ, UR4, PT ;  /* 0x00000004ff007c0c */ /* 0x000fe2000bf05070 */
[----:B------:R-:W-:Y:S02]  /*1b2a0*/  IMAD.MOV.U32 R0, RZ, RZ, RZ ;  /* 0x000000ffff007224 */ /* 0x000fe400078e00ff */
[----:B-1----:R-:W-:Y:S01]  /*1b2b0*/  IMAD.WIDE R4, R19, 0x4, R4 ;  /* 0x0000000413047825 */ /* 0x002fe200078e0204 */
        /* <DEDUP_REMOVED lines=29> */
.L_x_11506:
[----:B------:R-:W-:Y:S01]  /*1b490*/  ULDC.64 UR4, c[0x0][0xa20] ;  /* 0x0002880000047ab9 */ /* 0x000fe20000000a00 */
[----:B-----5:R-:W-:Y:S01]  /*1b4a0*/  IMAD.IADD R28, R28, 0x1, R7 ;  /* 0x000000011c1c7824 */ /* 0x020fe200078e0207 */
[----:B------:R-:W-:-:S04]  /*1b4b0*/  ISETP.NE.U32.AND P1, PT, RZ, UR4, PT ;  /* 0x00000004ff007c0c */ /* 0x000fc8000bf25070 */
[----:B------:R-:W-:-:S13]  /*1b4c0*/  ISETP.NE.AND.EX P1, PT, RZ, UR5, PT, P1 ;  /* 0x00000005ff007c0c */ /* 0x000fda000bf25310 */
[----:B------:R-:W-:Y:S05]  /*1b4d0*/  @!P1 BRA `(.L_x_11507) ;  /* 0x0000000000109947 */ /* 0x000fea0003800000 */
[----:B------:R-:W1:Y:S02]  /*1b4e0*/  LDC.64 R4, c[0x0][0xa20] ;  /* 0x00028800ff047b82 */ /* 0x000e640000000a00 */
[----:B-1----:R-:W-:-:S05]  /*1b4f0*/  IMAD.WIDE R4, R19, 0x4, R4 ;  /* 0x0000000413047825 */ /* 0x002fca00078e0204 */
[----:B------:R1:W5:Y:S01]  /*1b500*/  LDG.E R10, desc[UR40][R4.64] ;  /* 0x00000028040a7981 */ /* 0x000362000c1e1900 */
[----:B------:R-:W-:Y:S05]  /*1b510*/  BRA `(.L_x_11508) ;  /* 0x0000000000107947 */ /* 0x000fea0003800000 */
.L_x_11507:
[----:B------:R-:W-:Y:S05]  /*1b520*/  @!P2 BRA `(.L_x_11508) ;  /* 0x00000000000ca947 */ /* 0x000fea0003800000 */
[----:B------:R-:W2:Y:S04]  /*1b530*/  LDG.E R10, desc[UR40][R4.64] ;  /* 0x00000028040a7981 */ /* 0x000ea8000c1e1900 */
[----:B------:R-:W2:Y:S02]  /*1b540*/  LDG.E R4, desc[UR40][R4.64+0x4] ;  /* 0x0000042804047981 */ /* 0x000ea4000c1e1900 */
[----:B--2---:R-:W-:-:S07]  /*1b550*/  IMAD.IADD R10, R4, 0x1, -R10 ;  /* 0x00000001040a7824 */ /* 0x004fce00078e0a0a */
.L_x_11508:
[----:B-1----:R-:W2:Y:S04]  /*1b560*/  @P0 LDG.E R4, desc[UR40][R2.64] ;  /* 0x0000002802040981 */ /* 0x002ea8000c1e1900 */
[----:B------:R1:W2:Y:S01]  /*1b570*/  @P0 LDG.E R5, desc[UR40][R2.64+0x4] ;  /* 0x0000042802050981 */ /* 0x0002a2000c1e1900 */
[----:B------:R-:W-:Y:S02]  /*1b580*/  IMAD R13, R17, 0xc0, RZ ;  /* 0x000000c0110d7824 */ /* 0x000fe400078e02ff */
[----:B-----5:R-:W-:Y:S02]  /*1b590*/  IMAD.IADD R7, R10, 0x1, -R7 ;  /* 0x000000010a077824 */ /* 0x020fe400078e0a07 */
[----:B------:R-:W-:Y:S01]  /*1b5a0*/  VIADD R10, R13, 0xbf ;  /* 0x000000bf0d0a7836 */ /* 0x000fe20000000000 */
[----:B------:R3:W-:Y:S01]  /*1b5b0*/  STL [R1+0x14], R13 ;  /* 0x0000140d01007387 */ /* 0x0007e20000100800 */
[----:B-1----:R-:W1:Y:S02]  /*1b5c0*/  LDC R2, c[0x0][0x448] ;  /* 0x00011200ff027b82 */ /* 0x002e640000000800 */
[----:B-1----:R-:W-:-:S13]  /*1b5d0*/  ISETP.NE.AND P1, PT, R2, 0x1, PT ;  /* 0x000000010200780c */ /* 0x002fda0003f25270 */
[----:B------:R-:W1:Y:S08]  /*1b5e0*/  @P1 LDC R3, c[0x0][0x44c] ;  /* 0x00011300ff031b82 */ /* 0x000e700000000800 */
[----:B------:R-:W4:Y:S01]  /*1b5f0*/  @P1 LDC R2, c[0x0][0x450] ;  /* 0x00011400ff021b82 */ /* 0x000f220000000800 */
[----:B-1----:R-:W-:-:S05]  /*1b600*/  @P1 IMAD.HI.U32 R3, R10, R3, RZ ;  /* 0x000000030a031227 */ /* 0x002fca00078e00ff */
[----:B----4-:R-:W-:Y:S01]  /*1b610*/  @P1 SHF.R.U32.HI R10, RZ, R2, R3 ;  /* 0x00000002ff0a1219 */ /* 0x010fe20000011603 */
[----:B--2---:R-:W-:-:S04]  /*1b620*/  @P0 IMAD.IADD R6, R5, 0x1, -R4 ;  /* 0x0000000105060824 */ /* 0x004fc800078e0a04 */
[----:B------:R-:W-:-:S04]  /*1b630*/  IMAD.IADD R9, R7, 0x1, R6 ;  /* 0x0000000107097824 */ /* 0x000fc800078e0206 */
        /* <DEDUP_REMOVED lines=21> */
.L_x_11511:
[----:B------:R-:W-:-:S13]  /*1b790*/  ISETP.NE.AND P3, PT, R3, 0x1, PT ;  /* 0x000000010300780c */ /* 0x000fda0003f65270 */
[----:B------:R-:W1:Y:S02]  /*1b7a0*/  @P3 LDC.64 R4, c[0x0][0x9e8] ;  /* 0x00027a00ff043b82 */ /* 0x000e640000000a00 */
[----:B-1----:R-:W-:-:S05]  /*1b7b0*/  @P3 IMAD.HI.U32 R4, R11, R4, RZ ;  /* 0x000000040b043227 */ /* 0x002fca00078e00ff */
[----:B------:R-:W-:-:S07]  /*1b7c0*/  @P3 SHF.R.U32.HI R11, RZ, R5, R4 ;  /* 0x00000005ff0b3219 */ /* 0x000fce0000011604 */
.L_x_11512:
[----:B------:R-:W-:Y:S05]  /*1b7d0*/  BSYNC B0 ;  /* 0x0000000000007941 */ /* 0x000fea0003800000 */
.L_x_11510:
[----:B------:R-:W-:-:S05]  /*1b7e0*/  IMAD R11, R11, R3, R3 ;  /* 0x000000030b0b7224 */ /* 0x000fca00078e0203 */
[----:B------:R-:W-:-:S07]  /*1b7f0*/  VIMNMX R2, R2, R11, PT ;  /* 0x0000000b02027248 */ /* 0x000fce0003fe0100 */
.L_x_11509:
        /* <DEDUP_REMOVED lines=20> */
.L_x_11515:
[----:B------:R-:W-:-:S13]  /*1b940*/  ISETP.NE.AND P1, PT, R3, 0x1, PT ;  /* 0x000000010300780c */ /* 0x000fda0003f25270 */
[----:B------:R-:W1:Y:S02]  /*1b950*/  @P1 LDC.64 R4, c[0x0][0x9e8] ;  /* 0x00027a00ff041b82 */ /* 0x000e640000000a00 */
[----:B-1----:R-:W-:-:S05]  /*1b960*/  @P1 IMAD.HI.U32 R4, R11, R4, RZ ;  /* 0x000000040b041227 */ /* 0x002fca00078e00ff */
[----:B------:R-:W-:-:S07]  /*1b970*/  @P1 SHF.R.U32.HI R11, RZ, R5, R4 ;  /* 0x00000005ff0b1219 */ /* 0x000fce0000011604 */
.L_x_11516:
[----:B------:R-:W-:Y:S05]  /*1b980*/  BSYNC B0 ;  /* 0x0000000000007941 */ /* 0x000fea0003800000 */
.L_x_11514:
[----:B------:R-:W-:-:S05]  /*1b990*/  IMAD R3, R11, R3, RZ ;  /* 0x000000030b037224 */ /* 0x000fca00078e02ff */
[----:B------:R-:W-:-:S07]  /*1b9a0*/  VIMNMX R10, R10, R3, !PT ;  /* 0x000000030a0a7248 */ /* 0x000fce0007fe0100 */
.L_x_11513:
[----:B------:R-:W-:Y:S01]  /*1b9b0*/  VIADD R2, R2, 0x7f ;  /* 0x0000007f02027836 */ /* 0x000fe20000000000 */
[----:B------:R-:W-:Y:S01]  /*1b9c0*/  BSSY B0, `(.L_x_11517) ;  /* 0x0000155000007945 */ /* 0x000fe20003800000 */
[----:B------:R-:W-:-:S03]  /*1b9d0*/  PLOP3.LUT P5, PT, PT, PT, PT, 0x80, 0x0 ;  /* 0x000000000000781c */ /* 0x000fc60003faf070 */
[----:B------:R-:W-:-:S04]  /*1b9e0*/  SHF.R.S32.HI R3, RZ, 0x1f, R2 ;  /* 0x0000001fff037819 */ /* 0x000fc80000011402 */
[----:B------:R-:W-:Y:S02]  /*1b9f0*/  LEA.HI R3, R3, R2, RZ, 0x7 ;  /* 0x0000000203037211 */ /* 0x000fe400078f38ff */
[----:B------:R-:W-:Y:S02]  /*1ba00*/  SHF.R.S32.HI R2, RZ, 0x1f, R10 ;  /* 0x0000001fff027819 */ /* 0x000fe4000001140a */
[----:B------:R-:W-:Y:S02]  /*1ba10*/  SHF.R.S32.HI R3, RZ, 0x7, R3 ;  /* 0x00000007ff037819 */ /* 0x000fe40000011403 */
[----:B------:R-:W-:Y:S02]  /*1ba20*/  LEA.HI R2, R2, R10, RZ, 0x7 ;  /* 0x0000000a02027211 */ /* 0x000fe400078f38ff */
[----:B------:R-:W-:Y:S02]  /*1ba30*/  VIMNMX R3, R17, R3, PT ;  /* 0x0000000311037248 */ /* 0x000fe40003fe0100 */
[----:B------:R-:W-:-:S03]  /*1ba40*/  SHF.R.S32.HI R2, RZ, 0x7, R2 ;  /* 0x00000007ff027819 */ /* 0x000fc60000011402 */
[----:B------:R-:W-:Y:S01]  /*1ba50*/  IMAD R3, R3, 0x80, -R7 ;  /* 0x0000008003037824 */ /* 0x000fe200078e0a07 */
[----:B------:R-:W-:-:S04]  /*1ba60*/  VIMNMX R2, RZ, R2, !PT ;  /* 0x00000002ff027248 */ /* 0x000fc80007fe0100 */
[----:B------:R-:W-:Y:S01]  /*1ba70*/  VIMNMX R3, R3, R6, PT ;  /* 0x0000000603037248 */ /* 0x000fe20003fe0100 */
[----:B------:R-:W-:-:S05]  /*1ba80*/  IMAD R2, R2, 0x80, -R7 ;  /* 0x0000008002027824 */ /* 0x000fca00078e0a07 */
        /* <DEDUP_REMOVED lines=17> */
.L_x_11710:
[----:B--2---:R-:W-:Y:S02]  /*1bba0*/  ISETP.NE.AND P0, PT, R14, RZ, PT ;  /* 0x000000ff0e00720c */ /* 0x004fe40003f05270 */
[----:B------:R-:W-:-:S11]  /*1bbb0*/  PLOP3.LUT P2, PT, PT, PT, PT, 0x8, 0x0 ;  /* 0x000000000000781c */ /* 0x000fd60003f4e170 */
[----:B------:R-:W-:Y:S05]  /*1bbc0*/  @P0 BRA `(.L_x_11520) ;  /* 0x00000000000c0947 */ /* 0x000fea0003800000 */
[----:B------:R-:W-:-:S03]  /*1bbd0*/  UMOV UR4, 0xffffffff ;  /* 0xffffffff00047882 */ /* 0x000fc60000000000 */
[----:B------:R-:W-:Y:S05]  /*1bbe0*/  BRA.DIV UR4, `(.L_x_11521) ;  /* 0x00000076040c7947 */ /* 0x000fea000b800000 */
[----:B------:R-:W-:-:S13]  /*1bbf0*/  ELECT P2, URZ, PT ;  /* 0x00000000003f782f */ /* 0x000fda0003840000 */
.L_x_11520:
[----:B-1----:R-:W2:Y:S01]  /*1bc00*/  LDL R3, [R1+0x24] ;  /* 0x0000240001037983 */ /* 0x002ea20000100800 */
[----:B------:R-:W-:Y:S01]  /*1bc10*/  BSSY B1, `(.L_x_11522) ;  /* 0x0000008000017945 */ /* 0x000fe20003800000 */
[----:B--2---:R-:W-:-:S05]  /*1bc20*/  VIADD R3, R3, 0x1 ;  /* 0x0000000103037836 */ /* 0x004fca0000000000 */
[----:B------:R-:W-:-:S04]  /*1bc30*/  LEA.HI R6, R3, R3, RZ, 0x1 ;  /* 0x0000000303067211 */ /* 0x000fc800078f08ff */
[----:B------:R-:W-:-:S05]  /*1bc40*/  LOP3.LUT R6, R6, 0xfffffffe, RZ, 0xc0, !PT ;  /* 0xfffffffe06067812 */ /* 0x000fca00078ec0ff */
[----:B------:R-:W-:-:S05]  /*1bc50*/  IMAD.IADD R3, R3, 0x1, -R6 ;  /* 0x0000000103037824 */ /* 0x000fca00078e0a06 */
[----:B------:R-:W-:-:S04]  /*1bc60*/  SHF.L.U32 R3, R3, 0x1f, RZ ;  /* 0x0000001f03037819 */ /* 0x000fc800000006ff */
[----:B------:R-:W1:Y:S02]  /*1bc70*/  SYNCS.PHASECHK.TRANS64.TRYWAIT P0, [R22+URZ+0x2d820], R3 ;  /* 0x02d82003160075a7 */ /* 0x000e64000800017f */
[----:B-1----:R-:W-:Y:S05]  /*1bc80*/  @!P0 BRA `(.L_x_11523) ;  /* 0x0000007400088947 */ /* 0x002fea0003800000 */
.L_x_11713:
[----:B------:R-:W-:Y:S05]  /*1bc90*/  BSYNC B1 ;  /* 0x0000000000017941 */ /* 0x000fea0003800000 */
.L_x_11522:
[----:B------:R-:W-:Y:S04]  /*1bca0*/  BSSY B1, `(.L_x_11524) ;  /* 0x0000088000017945 */ /* 0x000fe80003800000 */
[----:B------:R-:W-:Y:S05]  /*1bcb0*/  @!P2 BRA `(.L_x_11525) ;  /* 0x000000080018a947 */ /* 0x000fea0003800000 */
[----:B------:R-:W2:Y:S01]  /*1bcc0*/  LDL R7, [R1] ;  /* 0x0000000001077983 */ /* 0x000ea20000100800 */
        /* <DEDUP_REMOVED lines=8> */
.L_x_11714:
[----:B------:R-:W-:Y:S05]  /*1bd50*/  BSYNC B2 ;  /* 0x0000000000027941 */ /* 0x000fea0003800000 */
.L_x_11526:
[----:B------:R-:W-:Y:S04]  /*1bd60*/  BSSY B2, `(.L_x_11528) ;  /* 0x0000007000027945 */ /* 0x000fe80003800000 */
[----:B------:R-:W-:Y:S05]  /*1bd70*/  @P4 BRA `(.L_x_11529) ;  /* 0x0000000000144947 */ /* 0x000fea0003800000 */
[----:B------:R-:W-:Y:S01]  /*1bd80*/  LOP3.LUT P0, RZ, R23, 0x1, RZ, 0xc0, !PT ;  /* 0x0000000117ff7812 */ /* 0x000fe2000780c0ff */
[----:B-1----:R-:W-:-:S04]  /*1bd90*/  IMAD.MOV.U32 R3, RZ, RZ, 0x6000 ;  /* 0x00006000ff037424 */ /* 0x002fc800078e00ff */
[----:B------:R3:W-:Y:S08]  /*1bda0*/  SYNCS.ARRIVE.TRANS64 RZ, [R11+URZ+0x2d890], R3 ;  /* 0x02d890030bff79a7 */ /* 0x0007f0000800003f */
[----:B------:R-:W-:Y:S05]  /*1bdb0*/  @!P0 BRA `(.L_x_11529) ;  /* 0x0000000000048947 */ /* 0x000fea0003800000 */
[----:B------:R-:W-:Y:S01]  /*1bdc0*/  BPT.TRAP 0x1 ;  /* 0x000000040000795c */ /* 0x000fe20000300000 */
.L_x_11529:
[----:B------:R-:W-:Y:S05]  /*1bdd0*/  BSYNC B2 ;  /* 0x0000000000027941 */ /* 0x000fea0003800000 */
.L_x_11528:
        /* <DEDUP_REMOVED lines=8> */
[----:B-1-3--:R-:W-:Y:S01]  /*1be60*/  VIADD R3, R11, 0x2d890 ;  /* 0x0002d8900b037836 */ /* 0x00afe20000000000 */
[----:B------:R-:W-:Y:S01]  /*1be70*/  UMOV UR6, 0x0 ;  /* 0x0000000000067882 */ /* 0x000fe20000000000 */
[----:B0-----:R-:W-:Y:S01]  /*1be80*/  VIADD R12, R7, 0x15400 ;  /* 0x00015400070c7836 */ /* 0x001fe20000000000 */
[----:B------:R-:W-:-:S09]  /*1be90*/  UMOV UR7, 0x12f00000 ;  /* 0x12f0000000077882 */ /* 0x000fd20000000000 */
.L_x_11530:
        /* <DEDUP_REMOVED lines=16> */
.L_x_11531:
        /* <DEDUP_REMOVED lines=16> */
.L_x_11532:
        /* <DEDUP_REMOVED lines=13> */
.L_x_11715:
[----:B------:R-:W-:Y:S05]  /*1c170*/  BSYNC B2 ;  /* 0x0000000000027941 */ /* 0x000fea0003800000 */
.L_x_11533:
[----:B------:R-:W-:Y:S01]  /*1c180*/  BSSY B2, `(.L_x_11535) ;  /* 0x0000009000027945 */ /* 0x000fe20003800000 */
[----:B------:R-:W-:Y:S02]  /*1c190*/  IMAD.MOV.U32 R12, RZ, RZ, 0x0 ;  /* 0x00000000ff0c7424 */ /* 0x000fe400078e00ff */
[----:B------:R-:W-:Y:S01]  /*1c1a0*/  IMAD.MOV.U32 R13, RZ, RZ, 0x12f00000 ;  /* 0x12f00000ff0d7424 */ /* 0x000fe200078e00ff */
[----:B------:R-:W-:Y:S06]  /*1c1b0*/  @P4 BRA `(.L_x_11536) ;  /* 0x0000000000144947 */ /* 0x000fec0003800000 */
[----:B------:R-:W-:Y:S01]  /*1c1c0*/  LOP3.LUT P0, RZ, R23, 0x1, RZ, 0xc0, !PT ;  /* 0x0000000117ff7812 */ /* 0x000fe2000780c0ff */
[----:B------:R-:W-:-:S04]  /*1c1d0*/  IMAD.MOV.U32 R3, RZ, RZ, 0x6000 ;  /* 0x00006000ff037424 */ /* 0x000fc800078e00ff */
[----:B------:R1:W-:Y:S08]  /*1c1e0*/  SYNCS.ARRIVE.TRANS64 RZ, [R11+URZ+0x2d8b0], R3 ;  /* 0x02d8b0030bff79a7 */ /* 0x0003f0000800003f */
[----:B------:R-:W-:Y:S05]  /*1c1f0*/  @!P0 BRA `(.L_x_11536) ;  /* 0x0000000000048947 */ /* 0x000fea0003800000 */
[----:B------:R-:W-:Y:S01]  /*1c200*/  BPT.TRAP 0x1 ;  /* 0x000000040000795c */ /* 0x000fe20000300000 */
.L_x_11536:
[----:B------:R-:W-:Y:S05]  /*1c210*/  BSYNC B2 ;  /* 0x0000000000027941 */ /* 0x000fea0003800000 */
.L_x_11535:
        /* <DEDUP_REMOVED lines=8> */
.L_x_11537:
        /* <DEDUP_REMOVED lines=15> */
.L_x_11538:
        /* <DEDUP_REMOVED lines=15> */
.L_x_11539:
        /* <DEDUP_REMOVED lines=10> */
.L_x_11525:
[----:B------:R-:W-:Y:S05]  /*1c520*/  BSYNC B1 ;  /* 0x0000000000017941 */ /* 0x000fea0003800000 */
.L_x_11524:
[----:B------:R-:W2:Y:S01]  /*1c530*/  LDL.LU R10, [R1] ;  /* 0x00000000010a7983 */ /* 0x000ea20000300800 */
[----:B------:R-:W-:Y:S01]  /*1c540*/  VIADD R29, R29, 0x1 ;  /* 0x000000011d1d7836 */ /* 0x000fe20000000000 */
[----:B------:R-:W-:Y:S01]  /*1c550*/  PLOP3.LUT P5, PT, PT, PT, PT, 0x8, 0x0 ;  /* 0x000000000000781c */ /* 0x000fe20003fae170 */
[----:B------:R-:W-:-:S03]  /*1c560*/  VIADD R7, R2, 0xfffffffe ;  /* 0xfffffffe02077836 */ /* 0x000fc60000000000 */
[----:B------:R-:W-:-:S04]  /*1c570*/  ISETP.NE.AND P0, PT, R29, 0x2, PT ;  /* 0x000000021d00780c */ /* 0x000fc80003f05270 */
[----:B-1----:R-:W-:Y:S02]  /*1c580*/  SEL R3, RZ, 0x1, P0 ;  /* 0x00000001ff037807 */ /* 0x002fe40000000000 */
[----:B------:R-:W-:Y:S02]  /*1c590*/  SEL R29, R29, RZ, P0 ;  /* 0x000000ff1d1d7207 */ /* 0x000fe40000000000 */
[----:B------:R-:W-:Y:S02]  /*1c5a0*/  ISETP.GE.AND P0, PT, R7, R5, PT ;  /* 0x000000050700720c */ /* 0x000fe40003f06270 */
[----:B--2---:R-:W-:-:S05]  /*1c5b0*/  LOP3.LUT R10, R10, R3, RZ, 0x3c, !PT ;  /* 0x000000030a0a7212 */ /* 0x004fca00078e3cff */
[----:B------:R1:W-:Y:S06]  /*1c5c0*/  STL [R1], R10 ;  /* 0x0000000a01007387 */ /* 0x0003ec0000100800 */
[----:B------:R-:W-:Y:S05]  /*1c5d0*/  @!P0 BRA `(.L_x_11518) ;  /* 0x00000008004c8947 */ /* 0x000fea0003800000 */
.L_x_11556:
[----:B------:R-:W-:Y:S05]  /*1c5e0*/  YIELD ;  /* 0x0000000000007946 */ /* 0x000fea0003800000 */
[----:B------:R-:W-:Y:S04]  /*1c5f0*/  BSSY B1, `(.L_x_11540) ;  /* 0x0000087000017945 */ /* 0x000fe80003800000 */
[----:B--2---:R-:W-:Y:S05]  /*1c600*/  @!P2 BRA `(.L_x_11541) ;  /* 0x000000080014a947 */ /* 0x004fea0003800000 */
        /* <DEDUP_REMOVED lines=9> */
.L_x_11716:
[----:B------:R-:W-:Y:S05]  /*1c6a0*/  BSYNC B2 ;  /* 0x0000000000027941 */ /* 0x000fea0003800000 */
.L_x_11542:
[----:B------:R-:W-:Y:S04]  /*1c6b0*/  BSSY B2, `(.L_x_11544) ;  /* 0x0000007000027945 */ /* 0x000fe80003800000 */
[----:B------:R-:W-:Y:S05]  /*1c6c0*/  @P1 BRA `(.L_x_11545) ;  /* 0x0000000000141947 */ /* 0x000fea0003800000 */
[----:B------:R-:W-:Y:S01]  /*1c6d0*/  LOP3.LUT P0, RZ, R23, 0x1, RZ, 0xc0, !PT ;  /* 0x0000000117ff7812 */ /* 0x000fe2000780c0ff */
[----:B------:R-:W-:-:S04]  /*1c6e0*/  IMAD.MOV.U32 R2, RZ, RZ, 0x6000 ;  /* 0x00006000ff027424 */ /* 0x000fc800078e00ff */
[----:B------:R3:W-:Y:S08]  /*1c6f0*/  SYNCS.ARRIVE.TRANS64 RZ, [R6+URZ+0x2d890], R2 ;  /* 0x02d8900206ff79a7 */ /* 0x0007f0000800003f */
[----:B------:R-:W-:Y:S05]  /*1c700*/  @!P0 BRA `(.L_x_11545) ;  /* 0x0000000000048947 */ /* 0x000fea0003800000 */
[----:B------:R-:W-:Y:S01]  /*1c710*/  BPT.TRAP 0x1 ;  /* 0x000000040000795c */ /* 0x000fe20000300000 */
.L_x_11545:
[----:B------:R-:W-:Y:S05]  /*1c720*/  BSYNC B2 ;  /* 0x0000000000027941 */ /* 0x000fea0003800000 */
.L_x_11544:
[----:B------:R-:W-:Y:S01]  /*1c730*/  IMAD.MOV.U32 R13, RZ, RZ, RZ ;  /* 0x000000ffff0d7224 */ /* 0x000fe200078e00ff */
[----:B------:R-:W-:Y:S01]  /*1c740*/  UIADD3 UR4, UP0, UR42, 0x570, URZ ;  /* 0x000005702a047890 */ /* 0x000fe2000ff1e03f */
[----:B-1----:R-:W-:Y:S01]  /*1c750*/  IMAD R10, R29, 0x6000, R22 ;  /* 0x000060001d0a7824 */ /* 0x002fe200078e0216 */
[----:B------:R-:W-:Y:S01]  /*1c760*/  PLOP3.LUT P0, PT, PT, PT, PT, 0x80, 0x0 ;  /* 0x000000000000781c */ /* 0x000fe20003f0f070 */
[----:B------:R-:W-:Y:S01]  /*1c770*/  IMAD R11, R7, 0x80, R0 ;  /* 0x00000080070b7824 */ /* 0x000fe200078e0200 */
[----:B------:R-:W-:Y:S01]  /*1c780*/  R2UR UR10, R13 ;  /* 0x000000000d0a72ca */ /* 0x000fe200000e0000 */
[----:B---3--:R-:W-:Y:S01]  /*1c790*/  VIADD R2, R6, 0x2d890 ;  /* 0x0002d89006027836 */ /* 0x008fe20000000000 */
[----:B------:R-:W-:Y:S01]  /*1c7a0*/  UIADD3.X UR5, URZ, UR43, URZ, UP0, !UPT ;  /* 0x0000002b3f057290 */ /* 0x000fe200087fe43f */
[----:B0-----:R-:W-:Y:S01]  /*1c7b0*/  VIADD R12, R10, 0x15400 ;  /* 0x000154000a0c7836 */ /* 0x001fe20000000000 */
[----:B------:R-:W-:Y:S01]  /*1c7c0*/  UMOV UR6, 0x0 ;  /* 0x0000000000067882 */ /* 0x000fe20000000000 */
[----:B------:R-:W-:-:S10]  /*1c7d0*/  UMOV UR7, 0x12f00000 ;  /* 0x12f0000000077882 */ /* 0x000fd40000000000 */
.L_x_11546:
        /* <DEDUP_REMOVED lines=16> */
.L_x_11547:
        /* <DEDUP_REMOVED lines=16> */
.L_x_11548:
        /* <DEDUP_REMOVED lines=13> */
.L_x_11717:
[----:B------:R-:W-:Y:S05]  /*1cab0*/  BSYNC B2 ;  /* 0x0000000000027941 */ /* 0x000fea0003800000 */
.L_x_11549:
[----:B------:R-:W-:Y:S01]  /*1cac0*/  BSSY B2, `(.L_x_11551) ;  /* 0x0000009000027945 */ /* 0x000fe20003800000 */
[----:B------:R-:W-:Y:S02]  /*1cad0*/  IMAD.MOV.U32 R2, RZ, RZ, 0x0 ;  /* 0x00000000ff027424 */ /* 0x000fe400078e00ff */
[----:B0-2---:R-:W-:Y:S01]  /*1cae0*/  IMAD.MOV.U32 R3, RZ, RZ, 0x12f00000 ;  /* 0x12f00000ff037424 */ /* 0x005fe200078e00ff */
[----:B------:R-:W-:Y:S06]  /*1caf0*/  @P1 BRA `(.L_x_11552) ;  /* 0x0000000000141947 */ /* 0x000fec0003800000 */
[----:B------:R-:W-:Y:S01]  /*1cb00*/  LOP3.LUT P0, RZ, R23, 0x1, RZ, 0xc0, !PT ;  /* 0x0000000117ff7812 */ /* 0x000fe2000780c0ff */
[----:B------:R-:W-:-:S04]  /*1cb10*/  IMAD.MOV.U32 R12, RZ, RZ, 0x6000 ;  /* 0x00006000ff0c7424 */ /* 0x000fc800078e00ff */
[----:B------:R0:W-:Y:S08]  /*1cb20*/  SYNCS.ARRIVE.TRANS64 RZ, [R6+URZ+0x2d8b0], R12 ;  /* 0x02d8b00c06ff79a7 */ /* 0x0001f0000800003f */
[----:B------:R-:W-:Y:S05]  /*1cb30*/  @!P0 BRA `(.L_x_11552) ;  /* 0x0000000000048947 */ /* 0x000fea0003800000 */
[----:B------:R-:W-:Y:S01]  /*1cb40*/  BPT.TRAP 0x1 ;  /* 0x000000040000795c */ /* 0x000fe20000300000 */
.L_x_11552:
[----:B------:R-:W-:Y:S05]  /*1cb50*/  BSYNC B2 ;  /* 0x0000000000027941 */ /* 0x000fea0003800000 */
.L_x_11551:
        /* <DEDUP_REMOVED lines=8> */
.L_x_11553:
        /* <DEDUP_REMOVED lines=15> */
.L_x_11554:
        /* <DEDUP_REMOVED lines=15> */
.L_x_11555:
        /* <DEDUP_REMOVED lines=10> */
.L_x_11541:
[----:B------:R-:W-:Y:S05]  /*1ce60*/  BSYNC B1 ;  /* 0x0000000000017941 */ /* 0x000fea0003800000 */
.L_x_11540:
[----:B------:R-:W2:Y:S01]  /*1ce70*/  LDL.LU R3, [R1] ;  /* 0x0000000001037983 */ /* 0x000ea20000300800 */
[----:B------:R-:W-:-:S05]  /*1ce80*/  VIADD R29, R29, 0x1 ;  /* 0x000000011d1d7836 */ /* 0x000fca0000000000 */
[----:B------:R-:W-:-:S04]  /*1ce90*/  ISETP.NE.AND P0, PT, R29, 0x2, PT ;  /* 0x000000021d00780c */ /* 0x000fc80003f05270 */
[----:B------:R-:W-:Y:S02]  /*1cea0*/  SEL R2, RZ, 0x1, P0 ;  /* 0x00000001ff027807 */ /* 0x000fe40000000000 */
[----:B------:R-:W-:Y:S02]  /*1ceb0*/  SEL R29, R29, RZ, P0 ;  /* 0x000000ff1d1d7207 */ /* 0x000fe40000000000 */
[C---:B------:R-:W-:Y:S01]  /*1cec0*/  ISETP.GT.AND P0, PT, R7.reuse, R5, PT ;  /* 0x000000050700720c */ /* 0x040fe20003f04270 */
[----:B------:R-:W-:Y:S01]  /*1ced0*/  VIADD R7, R7, 0xffffffff ;  /* 0xffffffff07077836 */ /* 0x000fe20000000000 */
[----:B--2---:R-:W-:-:S05]  /*1cee0*/  LOP3.LUT R3, R3, R2, RZ, 0x3c, !PT ;  /* 0x0000000203037212 */ /* 0x004fca00078e3cff */
[----:B------:R2:W-:Y:S06]  /*1cef0*/  STL [R1], R3 ;  /* 0x0000000301007387 */ /* 0x0005ec0000100800 */
[----:B------:R-:W-:Y:S05]  /*1cf00*/  @P0 BRA `(.L_x_11556) ;  /* 0xfffffff400b40947 */ /* 0x000fea000383ffff */
.L_x_11518:
[----:B------:R-:W-:Y:S05]  /*1cf10*/  BSYNC B0 ;  /* 0x0000000000007941 */ /* 0x000fea0003800000 */
.L_x_11517:
[----:B------:R-:W3:Y:S01]  /*1cf20*/  LDL R6, [R1+0x14] ;  /* 0x0000140001067983 */ /* 0x000ee20000100800 */
[----:B------:R-:W4:Y:S01]  /*1cf30*/  LDC R0, c[0x0][0x448] ;  /* 0x00011200ff007b82 */ /* 0x000f220000000800 */
[----:B------:R-:W-:Y:S07]  /*1cf40*/  @!P5 WARPSYNC.ALL ;  /* 0x000000000000d948 */ /* 0x000fee0003800000 */
[----:B------:R-:W-:Y:S01]  /*1cf50*/  @!P5 BAR.SYNC.DEFER_BLOCKING 0xc, 0x200 ;  /* 0x030800000000db1d */ /* 0x000fe20000010000 */
[----:B----4-:R-:W-:-:S13]  /*1cf60*/  ISETP.NE.AND P0, PT, R0, 0x1, PT ;  /* 0x000000010000780c */ /* 0x010fda0003f05270 */
[----:B------:R-:W4:Y:S08]  /*1cf70*/  @P0 LDC R5, c[0x0][0x44c] ;  /* 0x00011300ff050b82 */ /* 0x000f300000000800 */
[----:B--2---:R-:W2:Y:S01]  /*1cf80*/  @P0 LDC R3, c[0x0][0x450] ;  /* 0x00011400ff030b82 */ /* 0x004ea20000000800 */
[----:B---3--:R-:W-:-:S04]  /*1cf90*/  VIADD R2, R6, 0xbf ;  /* 0x000000bf06027836 */ /* 0x008fc80000000000 */
[----:B----4-:R-:W-:-:S05]  /*1cfa0*/  @P0 IMAD.HI.U32 R0, R2, R5, RZ ;  /* 0x0000000502000227 */ /* 0x010fca00078e00ff */
[----:B--2---:R-:W-:-:S05]  /*1cfb0*/  @P0 SHF.R.U32.HI R2, RZ, R3, R0 ;  /* 0x00000003ff020219 */ /* 0x004fca0000011600 */
[----:B------:R-:W-:Y:S02]  /*1cfc0*/  IMAD.IADD R8, R8, 0x1, R2 ;  /* 0x0000000108087824 */ /* 0x000fe400078e0202 */
[----:B------:R-:W2:Y:S02]  /*1cfd0*/  LDC.64 R2, c[0x0][0x9e0] ;  /* 0x00027800ff027b82 */ /* 0x000ea40000000a00 */
[----:B--2---:R-:W-:Y:S01]  /*1cfe0*/  ISETP.GE.AND P1, PT, R3, 0x1, PT ;  /* 0x000000010300780c */ /* 0x004fe20003f26270 */
[----:B------:R-:W-:-:S12]  /*1cff0*/  IMAD.IADD R2, R8, 0x1, R2 ;  /* 0x0000000108027824 */ /* 0x000fd800078e0202 */
[----:B------:R-:W-:Y:S05]  /*1d000*/  @!P1 BRA `(.L_x_11557) ;  /* 0x0000000000489947 */ /* 0x000fea0003800000 */
        /* <DEDUP_REMOVED lines=11> */
.L_x_11559:
[----:B------:R-:W-:-:S13]  /*1d0c0*/  ISETP.NE.AND P2, PT, R3, 0x1, PT ;  /* 0x000000010300780c */ /* 0x000fda0003f45270 */
[----:B------:R-:W2:Y:S02]  /*1d0d0*/  @P2 LDC.64 R4, c[0x0][0x9e8] ;  /* 0x00027a00ff042b82 */ /* 0x000ea40000000a00 */
[----:B--2---:R-:W-:-:S05]  /*1d0e0*/  @P2 IMAD.HI.U32 R4, R0, R4, RZ ;  /* 0x0000000400042227 */ /* 0x004fca00078e00ff */
[----:B------:R-:W-:-:S07]  /*1d0f0*/  @P2 SHF.R.U32.HI R0, RZ, R5, R4 ;  /* 0x00000005ff002219 */ /* 0x000fce0000011604 */
.L_x_11560:
[----:B------:R-:W-:Y:S05]  /*1d100*/  BSYNC B0 ;  /* 0x0000000000007941 */ /* 0x000fea0003800000 */
.L_x_11558:
[----:B------:R-:W-:-:S05]  /*1d110*/  IMAD R5, R0, R3, R3 ;  /* 0x0000000300057224 */ /* 0x000fca00078e0203 */
[----:B------:R-:W-:-:S07]  /*1d120*/  VIMNMX R2, R2, R5, PT ;  /* 0x0000000502027248 */ /* 0x000fce0003fe0100 */
.L_x_11557:
[----:B------:R-:W-:Y:S01]  /*1d130*/  VIADD R2, R2, 0x7f ;  /* 0x0000007f02027836 */ /* 0x000fe20000000000 */
[----:B------:R-:W-:-:S04]  /*1d140*/  ULDC UR4, c[0x0][0x9dc] ;  /* 0x0002770000047ab9 */ /* 0x000fc80000000800 */
[----:B------:R-:W-:-:S04]  /*1d150*/  SHF.R.S32.HI R5, RZ, 0x1f, R2 ;  /* 0x0000001fff057819 */ /* 0x000fc80000011402 */
[----:B------:R-:W-:Y:S02]  /*1d160*/  LEA.HI R5, R5, R2, RZ, 0x7 ;  /* 0x0000000205057211 */ /* 0x000fe400078f38ff */
[----:B------:R-:W2:Y:S02]  /*1d170*/  @P0 LDC R2, c[0x0][0x44c] ;  /* 0x00011300ff020b82 */ /* 0x000ea40000000800 */
[----:B------:R-:W-:-:S04]  /*1d180*/  SHF.R.S32.HI R0, RZ, 0x7, R5 ;  /* 0x00000007ff007819 */ /* 0x000fc80000011405 */
[----:B------:R-:W-:Y:S02]  /*1d190*/  VIMNMX R25, R17, R0, PT ;  /* 0x0000000011197248 */ /* 0x000fe40003fe0100 */
[----:B------:R-:W3:Y:S03]  /*1d1a0*/  @P0 LDC R0, c[0x0][0x450] ;  /* 0x00011400ff000b82 */ /* 0x000ee60000000800 */
[----:B------:R4:W-:Y:S01]  /*1d1b0*/  STL [R1+0x18], R25 ;  /* 0x0000181901007387 */ /* 0x0009e20000100800 */
[----:B--2---:R-:W-:-:S04]  /*1d1c0*/  @P0 IMAD.HI.U32 R5, R6, R2, RZ ;  /* 0x0000000206050227 */ /* 0x004fc800078e00ff */
[----:B------:R-:W-:Y:S01]  /*1d1d0*/  IMAD.MOV.U32 R2, RZ, RZ, R6 ;  /* 0x000000ffff027224 */ /* 0x000fe200078e0006 */
[----:B---3--:R-:W-:-:S05]  /*1d1e0*/  @P0 SHF.R.U32.HI R2, RZ, R0, R5 ;  /* 0x00000000ff020219 */ /* 0x008fca0000011605 */
[----:B------:R-:W-:-:S04]  /*1d1f0*/  IMAD.IADD R2, R9, 0x1, R2 ;  /* 0x0000000109027824 */ /* 0x000fc800078e0202 */
[----:B------:R-:W-:Y:S01]  /*1d200*/  VIADD R0, R2, -UR4 ;  /* 0x8000000402007c36 */ /* 0x000fe20008000000 */
[----:B----4-:R-:W-:Y:S06]  /*1d210*/  @!P1 BRA `(.L_x_11561) ;  /* 0x0000000000449947 */ /* 0x010fec0003800000 */
[----:B------:R-:W-:Y:S01]  /*1d220*/  ISETP.GT.AND P0, PT, R2, -0x1, PT ;  /* 0xffffffff0200780c */ /* 0x000fe20003f04270 */
[----:B------:R-:W-:-:S12]  /*1d230*/  BSSY B0, `(.L_x_11562) ;  /* 0x000000d000007945 */ /* 0x000fd80003800000 */
        /* <DEDUP_REMOVED lines=8> */
.L_x_11563:
[----:B------:R-:W-:-:S13]  /*1d2c0*/  ISETP.NE.AND P0, PT, R3, 0x1, PT ;  /* 0x000000010300780c */ /* 0x000fda0003f05270 */
[----:B------:R-:W2:Y:S02]  /*1d2d0*/  @P0 LDC.64 R4, c[0x0][0x9e8] ;  /* 0x00027a00ff040b82 */ /* 0x000ea40000000a00 */
[----:B--2---:R-:W-:-:S05]  /*1d2e0*/  @P0 IMAD.HI.U32 R4, R2, R4, RZ ;  /* 0x0000000402040227 */ /* 0x004fca00078e00ff */
[----:B------:R-:W-:-:S07]  /*1d2f0*/  @P0 SHF.R.U32.HI R2, RZ, R5, R4 ;  /* 0x00000005ff020219 */ /* 0x000fce0000011604 */
.L_x_11564:
[----:B------:R-:W-:Y:S05]  /*1d300*/  BSYNC B0 ;  /* 0x0000000000007941 */ /* 0x000fea0003800000 */
.L_x_11562:
[----:B------:R-:W-:-:S05]  /*1d310*/  IMAD R3, R2, R3, RZ ;  /* 0x0000000302037224 */ /* 0x000fca00078e02ff */
[----:B------:R-:W-:-:S07]  /*1d320*/  VIMNMX R0, R0, R3, !PT ;  /* 0x0000000300007248 */ /* 0x000fce0007fe0100 */
.L_x_11561:
[----:B------:R-:W-:Y:S01]  /*1d330*/  SHF.R.S32.HI R3, RZ, 0x1f, R0 ;  /* 0x0000001fff037819 */ /* 0x000fe20000011400 */
[----:B------:R-:W-:Y:S03]  /*1d340*/  BSSY B7, `(.L_x_11565) ;  /* 0x000041a000077945 */ /* 0x000fe60003800000 */
[----:B------:R-:W-:-:S04]  /*1d350*/  LEA.HI R3, R3, R0, RZ, 0x7 ;  /* 0x0000000003037211 */ /* 0x000fc800078f38ff */
[----:B------:R-:W-:-:S04]  /*1d360*/  SHF.R.S32.HI R3, RZ, 0x7, R3 ;  /* 0x00000007ff037819 */ /* 0x000fc80000011403 */
[----:B------:R-:W-:-:S04]  /*1d370*/  VIMNMX R2, RZ, R3, !PT ;  /* 0x00000003ff027248 */ /* 0x000fc80007fe0100 */
[----:B------:R-:W-:Y:S01]  /*1d380*/  ISETP.GT.AND P0, PT, R25, R2, PT ;  /* 0x000000021900720c */ /* 0x000fe20003f04270 */
        /* <DEDUP_REMOVED lines=19> */
.L_x_11566:
        /* <DEDUP_REMOVED lines=13> */
[----:B-1----:R-:W-:Y:S02]  /*1d590*/  IMAD.U32 R10, RZ, RZ, UR4 ;  /* 0x00000004ff0a7e24 */ /* 0x002fe4000f8e00ff */
[----:B------:R-:W-:Y:S02]  /*1d5a0*/  IMAD.U32 R11, RZ, RZ, UR5 ;  /* 0x00000005ff0b7e24 */ /* 0x000fe4000f8e00ff */
[----:B------:R-:W-:Y:S02]  /*1d5b0*/  IMAD.MOV.U32 R8, RZ, RZ, 0x70 ;  /* 0x00000070ff087424 */ /* 0x000fe400078e00ff */
[----:B0-----:R-:W-:Y:S02]  /*1d5c0*/  IMAD.MOV.U32 R12, RZ, RZ, 0x1 ;  /* 0x00000001ff0c7424 */ /* 0x001fe400078e00ff */
[----:B------:R-:W-:-:S07]  /*1d5d0*/  IMAD.MOV.U32 R13, RZ, RZ, RZ ;  /* 0x000000ffff0d7224 */ /* 0x000fce00078e00ff */
[----:B------:R-:W-:-:S07]  /*1d5e0*/  LEPC R20, `(.L_x_11569) ;  /* 0x000000001014794e */ /* 0x000fce0000000000 */
[----:B--2---:R-:W-:Y:S05]  /*1d5f0*/  CALL.ABS.NOINC R2 ;  /* 0x0000000002007343 */ /* 0x004fea0003c00000 */
.L_x_11569:
[----:B------:R-:W-:Y:S05]  /*1d600*/  BSYNC B6 ;  /* 0x0000000000067941 */ /* 0x000fea0003800000 */
.L_x_11568:
        /* <DEDUP_REMOVED lines=13> */
[----:B-1----:R-:W-:Y:S02]  /*1d6e0*/  IMAD.U32 R10, RZ, RZ, UR4 ;  /* 0x00000004ff0a7e24 */ /* 0x002fe4000f8e00ff */
[----:B------:R-:W-:Y:S02]  /*1d6f0*/  IMAD.U32 R11, RZ, RZ, UR5 ;  /* 0x00000005ff0b7e24 */ /* 0x000fe4000f8e00ff */
[----:B------:R-:W-:Y:S02]  /*1d700*/  IMAD.MOV.U32 R8, RZ, RZ, 0x70 ;  /* 0x00000070ff087424 */ /* 0x000fe400078e00ff */
[----:B0-----:R-:W-:Y:S02]  /*1d710*/  IMAD.MOV.U32 R12, RZ, RZ, 0x1 ;  /* 0x00000001ff0c7424 */ /* 0x001fe400078e00ff */
[----:B--2---:R-:W-:-:S07]  /*1d720*/  IMAD.MOV.U32 R13, RZ, RZ, RZ ;  /* 0x000000ffff0d7224 */ /* 0x004fce00078e00ff */
[----:B------:R-:W-:-:S07]  /*1d730*/  LEPC R20, `(.L_x_11572) ;  /* 0x000000001014794e */ /* 0x000fce0000000000 */
[----:B---3--:R-:W-:Y:S05]  /*1d740*/  CALL.ABS.NOINC R2 ;  /* 0x0000000002007343 */ /* 0x008fea0003c00000 */
.L_x_11572:
        /* <DEDUP_REMOVED lines=15> */
.L_x_11571:
[----:B------:R-:W-:Y:S05]  /*1d840*/  BSYNC B6 ;  /* 0x0000000000067941 */ /* 0x000fea0003800000 */
.L_x_11570:
        /* <DEDUP_REMOVED lines=8> */
[----:B------:R-:W-:Y:S01]  /*1d8d0*/  VIADD R25, R25, 0xffffffff ;  /* 0xffffffff19197836 */ /* 0x000fe20000000000 */
[----:B--2---:R-:W2:Y:S02]  /*1d8e0*/  LDC.64 R2, c[0x0][0x418] ;  /* 0x00010600ff027b82 */ /* 0x004ea40000000a00 */
[----:B--2---:R-:W-:Y:S01]  /*1d8f0*/  LOP3.LUT P0, RZ, R2, UR4, RZ, 0xfc, !PT ;  /* 0x0000000402ff7c12 */ /* 0x004fe2000f80fcff */
[----:B------:R-:W-:-:S03]  /*1d900*/  UMOV UR4, 0xffffffff ;  /* 0xffffffff00047882 */ /* 0x000fc60000000000 */
[----:B------:R-:W-:Y:S02]  /*1d910*/  LOP3.LUT P0, RZ, R3, UR5, RZ, 0xfc, P0 ;  /* 0x0000000503ff7c12 */ /* 0x000fe4000800fcff */
[----:B---3--:R-:W-:Y:S02]  /*1d920*/  SHF.R.S32.HI R7, RZ, 0x1f, R26 ;  /* 0x0000001fff077819 */ /* 0x008fe4000001141a */
[----:B------:R-:W-:-:S03]  /*1d930*/  SEL R17, R26, RZ, !P0 ;  /* 0x000000ff1a117207 */ /* 0x000fc60004000000 */
[----:B------:R2:W-:Y:S01]  /*1d940*/  STL [R1+0x4], R7 ;  /* 0x0000040701007387 */ /* 0x0005e20000100800 */
[----:B------:R-:W-:Y:S05]  /*1d950*/  BRA.DIV UR4, `(.L_x_11573) ;  /* 0x0000005a04387947 */ /* 0x000fea000b800000 */
[----:B------:R-:W3:Y:S02]  /*1d960*/  S2R R0, SR_TID.X ;  /* 0x0000000000007919 */ /* 0x000ee40000002100 */
[----:B---3--:R-:W-:-:S04]  /*1d970*/  SHF.R.U32.HI R0, RZ, 0x5, R0 ;  /* 0x00000005ff007819 */ /* 0x008fc80000011600 */
[----:B------:R-:W-:-:S05]  /*1d980*/  LOP3.LUT R0, R0, 0x3, RZ, 0xc0, !PT ;  /* 0x0000000300007812 */ /* 0x000fca00078ec0ff */
[----:B------:R3:W4:Y:S02]  /*1d990*/  SHFL.IDX PT, R14, R0, RZ, 0x1f ;  /* 0x00001fff000e7589 */ /* 0x00072400000e0000 */
.L_x_11720:
[----:B----4-:R-:W-:Y:S02]  /*1d9a0*/  ISETP.NE.AND P0, PT, R14, RZ, PT ;  /* 0x000000ff0e00720c */ /* 0x010fe40003f05270 */
[----:B------:R-:W-:Y:S02]  /*1d9b0*/  PLOP3.LUT P1, PT, PT, PT, PT, 0x8, 0x0 ;  /* 0x000000000000781c */ /* 0x000fe40003f2e170 */
[----:B------:R-:W-:-:S11]  /*1d9c0*/  LOP3.LUT R23, R23, 0xfffffffb, RZ, 0xc0, !PT ;  /* 0xfffffffb17177812 */ /* 0x000fd600078ec0ff */
[----:B------:R-:W-:Y:S01]  /*1d9d0*/  @P1 LOP3.LUT R23, R23, 0x4, RZ, 0xfc, !PT ;  /* 0x0000000417171812 */ /* 0x000fe200078efcff */
[----:B------:R-:W-:Y:S06]  /*1d9e0*/  @P0 BRA `(.L_x_11574) ;  /* 0x0000000400100947 */ /* 0x000fec0003800000 */
[----:B------:R-:W-:-:S03]  /*1d9f0*/  UMOV UR4, 0xffffffff ;  /* 0xffffffff00047882 */ /* 0x000fc60000000000 */
[----:B------:R-:W-:Y:S05]  /*1da00*/  BRA.DIV UR4, `(.L_x_11575) ;  /* 0x0000005a04407947 */ /* 0x000fea000b800000 */
[----:B------:R-:W-:-:S13]  /*1da10*/  ELECT P6, URZ, PT ;  /* 0x00000000003f782f */ /* 0x000fda00038c0000 */
.L_x_11723:
[----:B------:R-:W-:Y:S05]  /*1da20*/  @!P6 BRA `(.L_x_11574) ;  /* 0x000000040000e947 */ /* 0x000fea0003800000 */
[----:B------:R-:W-:-:S04]  /*1da30*/  ISETP.NE.U32.AND P0, PT, R2, RZ, PT ;  /* 0x000000ff0200720c */ /* 0x000fc80003f05070 */
[----:B------:R-:W-:-:S13]  /*1da40*/  ISETP.NE.AND.EX P0, PT, R3, RZ, PT, P0 ;  /* 0x000000ff0300720c */ /* 0x000fda0003f05300 */
[----:B------:R-:W-:Y:S05]  /*1da50*/  @!P0 BRA `(.L_x_11576) ;  /* 0x0000000000448947 */ /* 0x000fea0003800000 */
[----:B------:R-:W4:Y:S01]  /*1da60*/  LDC R6, c[0x0][0x43c] ;  /* 0x00010f00ff067b82 */ /* 0x000f220000000800 */
[----:B------:R-:W-:Y:S01]  /*1da70*/  ULDC.64 UR4, c[0x0][0x428] ;  /* 0x00010a0000047ab9 */ /* 0x000fe20000000a00 */
[----:B----4-:R-:W-:-:S13]  /*1da80*/  ISETP.NE.AND P0, PT, R6, 0x1, PT ;  /* 0x000000010600780c */ /* 0x010fda0003f05270 */
[----:B------:R-:W3:Y:S02]  /*1da90*/  @P0 LDC.64 R4, c[0x0][0x440] ;  /* 0x00011000ff040b82 */ /* 0x000ee40000000a00 */
[----:B---3--:R-:W-:-:S04]  /*1daa0*/  @P0 IMAD.HI.U32 R0, R25, R4, RZ ;  /* 0x0000000419000227 */ /* 0x008fc800078e00ff */
        /* <DEDUP_REMOVED lines=12> */
.L_x_11576:
[----:B---3--:R-:W-:Y:S01]  /*1db70*/  IMAD R0, R24, 0x8, R22 ;  /* 0x0000000818007824 */ /* 0x008fe200078e0216 */
[----:B----4-:R-:W-:-:S04]  /*1db80*/  SHF.L.U32 R2, R27, 0x1f, RZ ;  /* 0x0000001f1b027819 */ /* 0x010fc800000006ff */
[----:B------:R-:W3:Y:S02]  /*1db90*/  SYNCS.PHASECHK.TRANS64.TRYWAIT P0, [R0+URZ+0x2d840], R2 ;  /* 0x02d84002000075a7 */ /* 0x000ee4000800017f */
[----:B---3--:R-:W-:Y:S05]  /*1dba0*/  @!P0 BRA `(.L_x_11577) ;  /* 0x0000005400f88947 */ /* 0x008fea0003800000 */
.L_x_11724:
[----:B------:R-:W4:Y:S02]  /*1dbb0*/  S2R R3, SR_TID.X ;  /* 0x0000000000037919 */ /* 0x000f240000002100 */
[----:B----4-:R-:W-:-:S04]  /*1dbc0*/  LOP3.LUT R3, R3, 0x7f, RZ, 0xc0, !PT ;  /* 0x0000007f03037812 */ /* 0x010fc800078ec0ff */
[----:B------:R-:W-:-:S13]  /*1dbd0*/  ISETP.NE.AND P0, PT, R3, RZ, PT ;  /* 0x000000ff0300720c */ /* 0x000fda0003f05270 */
[----:B------:R-:W-:Y:S05]  /*1dbe0*/  @P0 BRA `(.L_x_11578) ;  /* 0x0000000000140947 */ /* 0x000fea0003800000 */
[----:B------:R-:W-:Y:S01]  /*1dbf0*/  LOP3.LUT P1, RZ, R23, 0x1, RZ, 0xc0, !PT ;  /* 0x0000000117ff7812 */ /* 0x000fe2000782c0ff */
[----:B---3--:R-:W-:-:S04]  /*1dc00*/  IMAD.MOV.U32 R2, RZ, RZ, 0x6000 ;  /* 0x00006000ff027424 */ /* 0x008fc800078e00ff */
[----:B------:R4:W-:Y:S08]  /*1dc10*/  SYNCS.ARRIVE.TRANS64 RZ, [R0+URZ+0x2d830], R2 ;  /* 0x02d8300200ff79a7 */ /* 0x0009f0000800003f */
[----:B------:R-:W-:Y:S05]  /*1dc20*/  @!P1 BRA `(.L_x_11578) ;  /* 0x0000000000049947 */ /* 0x000fea0003800000 */
[----:B------:R-:W-:Y:S01]  /*1dc30*/  BPT.TRAP 0x1 ;  /* 0x000000040000795c */ /* 0x000fe20000300000 */
.L_x_11578:
[----:B------:R-:W-:Y:S01]  /*1dc40*/  R2UR UR9, R0 ;  /* 0x00000000000972ca */ /* 0x000fe200000e0000 */
[----:B---34-:R-:W-:Y:S01]  /*1dc50*/  IMAD R0, R24, 0x6000, R22 ;  /* 0x0000600018007824 */ /* 0x018fe200078e0216 */
        /* <DEDUP_REMOVED lines=13> */
[----:B------:R-:W-:Y:S02]  /*1dd30*/  ULEA UR11, UR11, UR5, 0x7 ;  /* 0x000000050b0b7291 */ /* 0x000fe4000f8e383f */
        /* <DEDUP_REMOVED lines=8> */
[----:B---3--:R-:W-:Y:S01]  /*1ddc0*/  UMOV UR8, UR15 ;  /* 0x0000000f00087c82 */ /* 0x008fe20008000000 */
[----:B------:R-:W-:-:S02]  /*1ddd0*/  UMOV UR10, UR17 ;  /* 0x00000011000a7c82 */ /* 0x000fc40008000000 */
[----:B------:R3:W-:Y:S02]  /*1dde0*/  UTMALDG.4D [UR8], [UR4], desc[UR6] ;  /* 0x00000608040075b4 */ /* 0x0007e40008019000 */
[----:B---3--:R-:W-:Y:S01]  /*1ddf0*/  UMOV UR8, UR16 ;  /* 0x0000001000087c82 */ /* 0x008fe20008000000 */
[----:B------:R-:W-:Y:S02]  /*1de00*/  UMOV UR10, UR14 ;  /* 0x0000000e000a7c82 */ /* 0x000fe40008000000 */
[----:B------:R4:W-:Y:S02]  /*1de10*/  UTMALDG.4D [UR8], [UR4], desc[UR6] ;  /* 0x00000608040075b4 */ /* 0x0009e40008019000 */
[----:B----4-:R-:W-:Y:S01]  /*1de20*/  NOP ;  /* 0x0000000000007918 */ /* 0x010fe20000000000 */
.L_x_11574:
[----:B------:R-:W4:Y:S01]  /*1de30*/  LDL.LU R3, [R1+0x20] ;  /* 0x0000200001037983 */ /* 0x000f220000300800 */
[----:B------:R-:W-:Y:S05]  /*1de40*/  WARPSYNC.ALL ;  /* 0x0000000000007948 */ /* 0x000fea0003800000 */
[----:B------:R-:W-:Y:S01]  /*1de50*/  ULDC.64 UR4, c[0x0][0x298] ;  /* 0x0000a60000047ab9 */ /* 0x000fe20000000a00 */
[----:B---3--:R-:W-:Y:S01]  /*1de60*/  VIADD R0, R22, 0xc400 ;  /* 0x0000c40016007836 */ /* 0x008fe20000000000 */
[----:B------:R-:W-:Y:S01]  /*1de70*/  ULDC.64 UR6, c[0x0][0xa00] ;  /* 0x0002800000067ab9 */ /* 0x000fe20000000a00 */
[----:B------:R-:W-:Y:S01]  /*1de80*/  BSSY B6, `(.L_x_11579) ;  /* 0x0000024000067945 */ /* 0x000fe20003800000 */
[----:B------:R-:W-:Y:S01]  /*1de90*/  BAR.SYNC.DEFER_BLOCKING 0x8, 0x200 ;  /* 0x0208000000007b1d */ /* 0x000fe20000010000 */
[----:B------:R-:W-:-:S02]  /*1dea0*/  ISETP.NE.U32.AND P0, PT, RZ, UR6, PT ;  /* 0x00000006ff007c0c */ /* 0x000fc4000bf05070 */
[----:B------:R-:W-:Y:S02]  /*1deb0*/  LOP3.LUT P1, RZ, R0, 0x1bf, RZ, 0xc0, !PT ;  /* 0x000001bf00ff7812 */ /* 0x000fe4000782c0ff */
[----:B------:R-:W-:Y:S02]  /*1dec0*/  ISETP.NE.AND.EX P0, PT, RZ, UR7, PT, P0 ;  /* 0x00000007ff007c0c */ /* 0x000fe4000bf05300 */
[----:B----4-:R-:W-:Y:S01]  /*1ded0*/  SHF.R.S32.HI R2, RZ, 0x1f, R3 ;  /* 0x0000001fff027819 */ /* 0x010fe20000011403 */
[----:B------:R-:W-:-:S04]  /*1dee0*/  IMAD.WIDE.U32 R4, R3, UR4, RZ ;  /* 0x0000000403047c25 */ /* 0x000fc8000f8e00ff */
[----:B------:R-:W-:Y:S01]  /*1def0*/  IMAD R2, R2, UR4, RZ ;  /* 0x0000000402027c24 */ /* 0x000fe2000f8e02ff */
[----:B------:R-:W-:Y:S03]  /*1df00*/  STL.64 [R1+0x28], R4 ;  /* 0x0000280401007387 */ /* 0x000fe60000100a00 */
[----:B------:R-:W-:Y:S01]  /*1df10*/  IMAD R0, R3, UR5, R2 ;  /* 0x0000000503007c24 */ /* 0x000fe2000f8e0202 */
[----:B------:R-:W-:-:S03]  /*1df20*/  SHF.R.S32.HI R2, RZ, 0x1f, R19 ;  /* 0x0000001fff027819 */ /* 0x000fc60000011413 */
[----:B------:R-:W-:Y:S01]  /*1df30*/  IMAD.IADD R0, R5, 0x1, R0 ;  /* 0x0000000105007824 */ /* 0x000fe200078e0200 */
[----:B------:R-:W-:Y:S02]  /*1df40*/  SEL R3, R2, RZ, !P0 ;  /* 0x000000ff02037207 */ /* 0x000fe40004000000 */
[----:B------:R-:W-:Y:S02]  /*1df50*/  SHF.R.S32.HI R2, RZ, 0x1f, R18 ;  /* 0x0000001fff027819 */ /* 0x000fe40000011412 */
[----:B------:R3:W-:Y:S04]  /*1df60*/  STL [R1+0x30], R0 ;  /* 0x0000300001007387 */ /* 0x0007e80000100800 */
[----:B------:R4:W-:Y:S01]  /*1df70*/  STL [R1+0x38], R3 ;  /* 0x0000380301007387 */ /* 0x0009e20000100800 */
[----:B---3--:R-:W-:-:S05]  /*1df80*/  SEL R0, R19, RZ, !P0 ;  /* 0x000000ff13007207 */ /* 0x008fca0004000000 */
[----:B------:R4:W-:Y:S04]  /*1df90*/  STL [R1+0x20], R0 ;  /* 0x0000200001007387 */ /* 0x0009e80000100800 */
[----:B------:R4:W-:Y:S01]  /*1dfa0*/  STL [R1+0x34], R2 ;  /* 0x0000340201007387 */ /* 0x0009e20000100800 */
[----:B------:R-:W-:Y:S05]  /*1dfb0*/  @!P1 BRA `(.L_x_11580) ;  /* 0x0000000000409947 */ /* 0x000fea0003800000 */
[----:B----4-:R-:W-:Y:S01]  /*1dfc0*/  MOV R2, 0x0 ;  /* 0x0000000000027802 */ /* 0x010fe20000000f00 */
        /* <DEDUP_REMOVED lines=8> */
[----:B-1----:R-:W-:Y:S02]  /*1e050*/  IMAD.U32 R10, RZ, RZ, UR8 ;  /* 0x00000008ff0a7e24 */ /* 0x002fe4000f8e00ff */
[----:B------:R-:W-:Y:S02]  /*1e060*/  IMAD.U32 R11, RZ, RZ, UR9 ;  /* 0x00000009ff0b7e24 */ /* 0x000fe4000f8e00ff */
[----:B------:R-:W-:Y:S02]  /*1e070*/  IMAD.MOV.U32 R8, RZ, RZ, 0x70 ;  /* 0x00000070ff087424 */ /* 0x000fe400078e00ff */
[----:B0-----:R-:W-:Y:S02]  /*1e080*/  IMAD.MOV.U32 R12, RZ, RZ, 0x1 ;  /* 0x00000001ff0c7424 */ /* 0x001fe400078e00ff */
[----:B------:R-:W-:-:S07]  /*1e090*/  IMAD.MOV.U32 R13, RZ, RZ, RZ ;  /* 0x000000ffff0d7224 */ /* 0x000fce00078e00ff */
[----:B------:R-:W-:-:S07]  /*1e0a0*/  LEPC R20, `(.L_x_11580) ;  /* 0x000000001014794e */ /* 0x000fce0000000000 */
[----:B---3--:R-:W-:Y:S05]  /*1e0b0*/  CALL.ABS.NOINC R2 ;  /* 0x0000000002007343 */ /* 0x008fea0003c00000 */
.L_x_11580:
[----:B------:R-:W-:Y:S05]  /*1e0c0*/  BSYNC B6 ;  /* 0x0000000000067941 */ /* 0x000fea0003800000 */
.L_x_11579:
[----:B----4-:R-:W3:Y:S01]  /*1e0d0*/  LDL.LU R0, [R1+0x30] ;  /* 0x0000300001007983 */ /* 0x010ee20000300800 */
[----:B-1----:R-:W1:Y:S01]  /*1e0e0*/  LDC R10, c[0x0][0x448] ;  /* 0x00011200ff0a7b82 */ /* 0x002e620000000800 */
[----:B------:R-:W-:Y:S01]  /*1e0f0*/  ULDC.64 UR4, c[0x0][0x2d8] ;  /* 0x0000b60000047ab9 */ /* 0x000fe20000000a00 */
[----:B------:R-:W-:Y:S01]  /*1e100*/  ULDC.64 UR6, c[0x0][0x2c8] ;  /* 0x0000b20000067ab9 */ /* 0x000fe20000000a00 */
[----:B------:R-:W3:Y:S01]  /*1e110*/  LDL.LU.64 R2, [R1+0x28] ;  /* 0x0000280001027983 */ /* 0x000ee20000300a00 */
[----:B------:R-:W-:-:S03]  /*1e120*/  ULDC.64 UR8, c[0x0][0x280] ;  /* 0x0000a00000087ab9 */ /* 0x000fc60000000a00 */
[----:B------:R-:W4:Y:S04]  /*1e130*/  LDL.LU R20, [R1+0x34] ;  /* 0x0000340001147983 */ /* 0x000f280000300800 */
[----:B------:R-:W5:Y:S04]  /*1e140*/  LDL.LU R21, [R1+0x38] ;  /* 0x0000380001157983 */ /* 0x000f680000300800 */
[----:B------:R-:W2:Y:S04]  /*1e150*/  LDL.LU R4, [R1+0x20] ;  /* 0x0000200001047983 */ /* 0x000ea80000300800 */
[----:B0-----:R-:W2:Y:S01]  /*1e160*/  LDL R12, [R1+0x14] ;  /* 0x00001400010c7983 */ /* 0x001ea20000100800 */
[----:B-1----:R-:W-:-:S13]  /*1e170*/  ISETP.NE.AND P1, PT, R10, 0x1, PT ;  /* 0x000000010a00780c */ /* 0x002fda0003f25270 */
[----:B------:R-:W0:Y:S01]  /*1e180*/  @P1 LDC R5, c[0x0][0x450] ;  /* 0x00011400ff051b82 */ /* 0x000e220000000800 */
[----:B------:R-:W1:Y:S02]  /*1e190*/  S2R R14, SR_TID.X ;  /* 0x00000000000e7919 */ /* 0x000e640000002100 */
[----:B-1----:R-:W-:-:S05]  /*1e1a0*/  IMAD.SHL.U32 R11, R14, 0x8, RZ ;  /* 0x000000080e0b7824 */ /* 0x002fca00078e00ff */
[----:B------:R-:W-:-:S04]  /*1e1b0*/  LOP3.LUT R11, R11, 0x18, RZ, 0xc0, !PT ;  /* 0x000000180b0b7812 */ /* 0x000fc800078ec0ff */
[C---:B------:R-:W-:Y:S02]  /*1e1c0*/  LOP3.LUT R13, R11.reuse, 0x20, RZ, 0xfc, !PT ;  /* 0x000000200b0d7812 */ /* 0x040fe400078efcff */
[----:B------:R-:W-:Y:S01]  /*1e1d0*/  LOP3.LUT R11, R11, 0x40, RZ, 0xfc, !PT ;  /* 0x000000400b0b7812 */ /* 0x000fe200078efcff */
[----:B---3--:R-:W-:Y:S02]  /*1e1e0*/  IMAD.MOV.U32 R3, RZ, RZ, R0 ;  /* 0x000000ffff037224 */ /* 0x008fe400078e0000 */
[----:B----4-:R-:W-:Y:S02]  /*1e1f0*/  IMAD R0, R20, UR4, RZ ;  /* 0x0000000414007c24 */ /* 0x010fe4000f8e02ff */
[C---:B------:R-:W-:Y:S01]  /*1e200*/  IMAD.WIDE.U32 R2, R18.reuse, UR4, R2 ;  /* 0x0000000412027c25 */ /* 0x040fe2000f8e0002 */
[----:B------:R-:W1:Y:S03]  /*1e210*/  S2R R20, SR_TID.X ;  /* 0x0000000000147919 */ /* 0x000e660000002100 */
[----:B------:R-:W-:Y:S01]  /*1e220*/  IMAD R0, R18, UR5, R0 ;  /* 0x0000000512007c24 */ /* 0x000fe2000f8e0200 */
[----:B------:R-:W-:-:S03]  /*1e230*/  ULDC.64 UR4, c[0x0][0x2e0] ;  /* 0x0000b80000047ab9 */ /* 0x000fc60000000a00 */
[----:B------:R-:W-:Y:S02]  /*1e240*/  IMAD.IADD R3, R3, 0x1, R0 ;  /* 0x0000000103037824 */ /* 0x000fe400078e0200 */
[----:B-----5:R-:W-:Y:S02]  /*1e250*/  IMAD R0, R21, UR4, RZ ;  /* 0x0000000415007c24 */ /* 0x020fe4000f8e02ff */
[----:B------:R-:W3:Y:S01]  /*1e260*/  S2R R21, SR_TID.X ;  /* 0x0000000000157919 */ /* 0x000ee20000002100 */
[----:B--2---:R-:W-:-:S04]  /*1e270*/  IMAD.WIDE.U32 R2, R4, UR4, R2 ;  /* 0x0000000404027c25 */ /* 0x004fc8000f8e0002 */
[----:B------:R-:W-:Y:S01]  /*1e280*/  IMAD R0, R4, UR5, R0 ;  /* 0x0000000504007c24 */ /* 0x000fe2000f8e0200 */
[----:B------:R-:W-:Y:S01]  /*1e290*/  ULDC.64 UR4, c[0x0][0x2d0] ;  /* 0x0000b40000047ab9 */ /* 0x000fe20000000a00 */
[----:B------:R-:W2:Y:S01]  /*1e2a0*/  @P1 LDC R4, c[0x0][0x44c] ;  /* 0x00011300ff041b82 */ /* 0x000ea20000000800 */
[----:B-1----:R-:W-:-:S04]  /*1e2b0*/  LOP3.LUT R20, R20, 0x7f, RZ, 0xc0, !PT ;  /* 0x0000007f14147812 */ /* 0x002fc800078ec0ff */
[----:B------:R-:W-:Y:S01]  /*1e2c0*/  SHF.R.U32.HI R20, RZ, 0x2, R20 ;  /* 0x00000002ff147819 */ /* 0x000fe20000011614 */
[----:B---3--:R-:W-:-:S05]  /*1e2d0*/  IMAD.SHL.U32 R6, R21, 0x20, RZ ;  /* 0x0000002015067824 */ /* 0x008fca00078e00ff */
[----:B------:R-:W-:Y:S01]  /*1e2e0*/  LOP3.LUT R6, R20, 0x60, R6, 0xf8, !PT ;  /* 0x0000006014067812 */ /* 0x000fe200078ef806 */
[----:B------:R-:W-:-:S04]  /*1e2f0*/  IMAD.IADD R3, R3, 0x1, R0 ;  /* 0x0000000103037824 */ /* 0x000fc800078e0200 */
[----:B------:R-:W-:-:S04]  /*1e300*/  IMAD.IADD R8, R6, 0x1, R12 ;  /* 0x0000000106087824 */ /* 0x000fc800078e020c */
[----:B--2---:R-:W-:-:S04]  /*1e310*/  @P1 IMAD.HI.U32 R0, R8, R4, RZ ;  /* 0x0000000408001227 */ /* 0x004fc800078e00ff */
[----:B------:R-:W-:Y:S01]  /*1e320*/  IMAD.MOV.U32 R4, RZ, RZ, R8 ;  /* 0x000000ffff047224 */ /* 0x000fe200078e0008 */
[----:B0-----:R-:W-:-:S04]  /*1e330*/  @P1 SHF.R.U32.HI R4, RZ, R5, R0 ;  /* 0x00000005ff041219 */ /* 0x001fc80000011600 */
[----:B------:R-:W-:-:S05]  /*1e340*/  SHF.R.S32.HI R0, RZ, 0x1f, R4 ;  /* 0x0000001fff007819 */ /* 0x000fca0000011404 */
[----:B------:R-:W-:-:S04]  /*1e350*/  IMAD R0, R0, UR4, RZ ;  /* 0x0000000400007c24 */ /* 0x000fc8000f8e02ff */
[----:B------:R-:W-:Y:S02]  /*1e360*/  IMAD R6, R4, UR5, R0 ;  /* 0x0000000504067c24 */ /* 0x000fe4000f8e0200 */
[----:B------:R-:W-:-:S04]  /*1e370*/  IMAD.MOV R0, RZ, RZ, -R4 ;  /* 0x000000ffff007224 */ /* 0x000fc800078e0a04 */
[----:B------:R-:W-:Y:S02]  /*1e380*/  IMAD R0, R10, R0, R8 ;  /* 0x000000000a007224 */ /* 0x000fe400078e0208 */
[----:B------:R-:W-:-:S03]  /*1e390*/  IMAD.WIDE.U32 R4, R4, UR4, R2 ;  /* 0x0000000404047c25 */ /* 0x000fc6000f8e0002 */
[----:B------:R-:W-:Y:S01]  /*1e3a0*/  SHF.R.S32.HI R9, RZ, 0x1f, R0 ;  /* 0x0000001fff097819 */ /* 0x000fe20000011400 */
[----:B------:R-:W-:-:S04]  /*1e3b0*/  IMAD.IADD R5, R5, 0x1, R6 ;  /* 0x0000000105057824 */ /* 0x000fc800078e0206 */
[----:B------:R-:W-:Y:S02]  /*1e3c0*/  IMAD R9, R9, UR6, RZ ;  /* 0x0000000609097c24 */ /* 0x000fe4000f8e02ff */
[C---:B------:R-:W-:Y:S02]  /*1e3d0*/  IMAD.WIDE.U32 R6, R0.reuse, UR6, R4 ;  /* 0x0000000600067c25 */ /* 0x040fe4000f8e0004 */
[----:B------:R-:W0:Y:S02]  /*1e3e0*/  @P1 LDC R5, c[0x0][0x450] ;  /* 0x00011400ff051b82 */ /* 0x000e240000000800 */
[----:B------:R-:W-:Y:S01]  /*1e3f0*/  IMAD R0, R0, UR7, R9 ;  /* 0x0000000700007c24 */ /* 0x000fe2000f8e0209 */
[----:B------:R-:W-:-:S03]  /*1e400*/  LEA R4, P0, R6, UR8, 0x1 ;  /* 0x0000000806047c11 */ /* 0x000fc6000f8008ff */
[----:B------:R-:W-:-:S05]  /*1e410*/  IMAD.IADD R0, R7, 0x1, R0 ;  /* 0x0000000107007824 */ /* 0x000fca00078e0200 */
[----:B------:R-:W-:Y:S02]  /*1e420*/  LEA.HI.X R0, R6, UR9, R0, 0x1, P0 ;  /* 0x0000000906007c11 */ /* 0x000fe400080f0c00 */
[----:B------:R-:W1:Y:S01]  /*1e430*/  @P1 LDC R6, c[0x0][0x44c] ;  /* 0x00011300ff061b82 */ /* 0x000e620000000800 */
[----:B------:R-:W-:-:S04]  /*1e440*/  VIADD R8, R8, 0x80 ;  /* 0x0000008008087836 */ /* 0x000fc80000000000 */
[----:B-1----:R-:W-:-:S04]  /*1e450*/  @P1 IMAD.HI.U32 R7, R8, R6, RZ ;  /* 0x0000000608071227 */ /* 0x002fc800078e00ff */
[----:B------:R-:W-:Y:S01]  /*1e460*/  IMAD.MOV.U32 R6, RZ, RZ, R8 ;  /* 0x000000ffff067224 */ /* 0x000fe200078e0008 */
[----:B0-----:R-:W-:-:S04]  /*1e470*/  @P1 SHF.R.U32.HI R6, RZ, R5, R7 ;  /* 0x00000005ff061219 */ /* 0x001fc80000011607 */
[--C-:B------:R-:W-:Y:S01]  /*1e480*/  SHF.R.S32.HI R7, RZ, 0x1f, R6.reuse ;  /* 0x0000001fff077819 */ /* 0x100fe20000011406 */
[----:B------:R-:W-:-:S04]  /*1e490*/  IMAD.MOV R5, RZ, RZ, -R6 ;  /* 0x000000ffff057224 */ /* 0x000fc800078e0a06 */
[----:B------:R-:W-:Y:S02]  /*1e4a0*/  IMAD R5, R10, R5, R8 ;  /* 0x000000050a057224 */ /* 0x000fe400078e0208 */
[----:B------:R-:W-:Y:S02]  /*1e4b0*/  IMAD R7, R7, UR4, RZ ;  /* 0x0000000407077c24 */ /* 0x000fe4000f8e02ff */
[----:B------:R-:W-:Y:S01]  /*1e4c0*/  IMAD.WIDE.U32 R2, R6, UR4, R2 ;  /* 0x0000000406027c25 */ /* 0x000fe2000f8e0002 */
[----:B------:R-:W-:-:S03]  /*1e4d0*/  ULDC UR4, c[0x0][0x2b8] ;  /* 0x0000ae0000047ab9 */ /* 0x000fc60000000800 */
[----:B------:R-:W-:Y:S01]  /*1e4e0*/  IMAD R7, R6, UR5, R7 ;  /* 0x0000000506077c24 */ /* 0x000fe2000f8e0207 */
[----:B------:R-:W-:-:S03]  /*1e4f0*/  SHF.R.S32.HI R6, RZ, 0x1f, R5 ;  /* 0x0000001fff067819 */ /* 0x000fc60000011405 */
[----:B------:R-:W-:Y:S02]  /*1e500*/  IMAD.IADD R3, R3, 0x1, R7 ;  /* 0x0000000103037824 */ /* 0x000fe400078e0207 */
[----:B------:R-:W-:Y:S02]  /*1e510*/  IMAD R6, R6, UR6, RZ ;  /* 0x0000000606067c24 */ /* 0x000fe4000f8e02ff */
[----:B------:R-:W-:-:S04]  /*1e520*/  IMAD.WIDE.U32 R2, R5, UR6, R2 ;  /* 0x0000000605027c25 */ /* 0x000fc8000f8e0002 */
[----:B------:R-:W-:Y:S02]  /*1e530*/  IMAD R6, R5, UR7, R6 ;  /* 0x0000000705067c24 */ /* 0x000fe4000f8e0206 */
[----:B------:R-:W-:Y:S01]  /*1e540*/  IMAD.SHL.U32 R20, R14, 0x8, RZ ;  /* 0x000000080e147824 */ /* 0x000fe200078e00ff */
[----:B------:R-:W-:Y:S01]  /*1e550*/  LEA R8, P0, R2, UR8, 0x1 ;  /* 0x0000000802087c11 */ /* 0x000fe2000f8008ff */
[----:B------:R-:W-:Y:S01]  /*1e560*/  IMAD.IADD R7, R3, 0x1, R6 ;  /* 0x0000000103077824 */ /* 0x000fe200078e0206 */
[----:B------:R-:W-:Y:S02]  /*1e570*/  UMOV UR5, 0xffffffff ;  /* 0xffffffff00057882 */ /* 0x000fe40000000000 */
[----:B------:R-:W-:Y:S02]  /*1e580*/  LOP3.LUT R20, R20, 0x18, RZ, 0xc0, !PT ;  /* 0x0000001814147812 */ /* 0x000fe400078ec0ff */
[----:B------:R-:W-:Y:S02]  /*1e590*/  LEA.HI.X R7, R2, UR9, R7, 0x1, P0 ;  /* 0x0000000902077c11 */ /* 0x000fe400080f0c07 */
[----:B------:R-:W-:-:S02]  /*1e5a0*/  LOP3.LUT R21, R14, 0x7f, RZ, 0xc0, !PT ;  /* 0x0000007f0e157812 */ /* 0x000fc400078ec0ff */
[----:B------:R-:W-:Y:S02]  /*1e5b0*/  ISETP.GE.AND P3, PT, R20, UR4, PT ;  /* 0x0000000414007c0c */ /* 0x000fe4000bf66270 */
[----:B------:R-:W-:Y:S02]  /*1e5c0*/  ISETP.GE.AND P0, PT, R13, UR4, PT ;  /* 0x000000040d007c0c */ /* 0x000fe4000bf06270 */
[----:B------:R-:W-:Y:S02]  /*1e5d0*/  ISETP.GE.AND P1, PT, R11, UR4, PT ;  /* 0x000000040b007c0c */ /* 0x000fe4000bf26270 */
[----:B------:R-:W-:Y:S01]  /*1e5e0*/  SHF.R.U32.HI R21, RZ, 0x2, R21 ;  /* 0x00000002ff157819 */ /* 0x000fe20000011615 */
[----:B------:R-:W-:Y:S10]  /*1e5f0*/  BRA.DIV UR5, `(.L_x_11581) ;  /* 0x0000004e05787947 */ /* 0x000ff4000b800000 */
[----:B------:R-:W2:Y:S04]  /*1e600*/  LDL.LU R3, [R1+0x1c] ;  /* 0x00001c0001037983 */ /* 0x000ea80000300800 */
[----:B------:R-:W3:Y:S04]  /*1e610*/  LDL.LU R11, [R1+0x14] ;  /* 0x00001400010b7983 */ /* 0x000ee80000300800 */
[----:B------:R-:W4:Y:S04]  /*1e620*/  LDL R9, [R1+0x10] ;  /* 0x0000100001097983 */ /* 0x000f280000100800 */
[----:B------:R-:W-:Y:S01]  /*1e630*/  SHFL.IDX PT, R2, R0, RZ, 0x1c1f ;  /* 0x001c1fff00027589 */ /* 0x000fe200000e0000 */
[----:B--2---:R-:W-:-:S03]  /*1e640*/  IMAD R5, R3, R10, RZ ;  /* 0x0000000a03057224 */ /* 0x004fc600078e02ff */
[----:B------:R-:W0:Y:S01]  /*1e650*/  SHFL.IDX PT, R3, R4, RZ, 0x1c1f ;  /* 0x001c1fff04037589 */ /* 0x000e2200000e0000 */
[----:B---3--:R-:W-:-:S05]  /*1e660*/  IMAD.IADD R6, R21, 0x1, R11 ;  /* 0x0000000115067824 */ /* 0x008fca00078e020b */
[----:B------:R-:W-:-:S13]  /*1e670*/  ISETP.GE.AND P2, PT, R6, R5, PT ;  /* 0x000000050600720c */ /* 0x000fda0003f46270 */
[----:B0-----:R-:W-:-:S05]  /*1e680*/  @!P2 LEA R3, P4, R20, R3, 0x1 ;  /* 0x000000031403a211 */ /* 0x001fca00078808ff */
[----:B------:R-:W-:-:S05]  /*1e690*/  @!P2 IMAD.X R2, RZ, RZ, R2, P4 ;  /* 0x000000ffff02a224 */ /* 0x000fca00020e0602 */
[----:B------:R-:W-:-:S04]  /*1e6a0*/  @!P2 LOP3.LUT R3, R3, R2, RZ, 0x3c, !PT ;  /* 0x000000020303a212 */ /* 0x000fc800078e3cff */
[----:B------:R-:W-:-:S04]  /*1e6b0*/  @!P2 LOP3.LUT R2, R3, R2, RZ, 0x3c, !PT ;  /* 0x000000020302a212 */ /* 0x000fc800078e3cff */
[----:B------:R-:W-:-:S05]  /*1e6c0*/  @!P2 LOP3.LUT R3, R3, R2, RZ, 0x3c, !PT ;  /* 0x000000020303a212 */ /* 0x000fca00078e3cff */
[----:B------:R-:W-:Y:S01]  /*1e6d0*/  @!PT LDS RZ, [RZ] ;  /* 0x00000000fffff984 */ /* 0x000fe20000000800 */
[----:B----4-:R-:W-:Y:S04]  /*1e6e0*/  @!P2 LDGSTS.E.BYPASS.LTC128B.128 [R9+0xc400], desc[UR40][R2.64], !P3 ;  /* 0x0c4000000209afae */ /* 0x010fe8000d901d68 */
        /* <DEDUP_REMOVED lines=28> */
[----:B0-----:R-:W-:-:S05]  /*1e8b0*/  VIADD R2, R6, 0x60 ;  /* 0x0000006006027836 */ /* 0x001fca0000000000 */
[----:B------:R-:W-:-:S13]  /*1e8c0*/  ISETP.GE.AND P2, PT, R2, R5, PT ;  /* 0x000000050200720c */ /* 0x000fda0003f46270 */
[----:B------:R-:W-:-:S05]  /*1e8d0*/  @!P2 LEA R2, P4, R20, R4, 0x1 ;  /* 0x000000041402a211 */ /* 0x000fca00078808ff */
[----:B--2---:R-:W-:-:S04]  /*1e8e0*/  @!P2 IMAD.X R0, RZ, RZ, R0, P4 ;  /* 0x000000ffff00a224 */ /* 0x004fc800020e0600 */
[----:B------:R-:W-:Y:S02]  /*1e8f0*/  @!P2 IMAD.MOV.U32 R3, RZ, RZ, R0 ;  /* 0x000000ffff03a224 */ /* 0x000fe400078e0000 */
[----:B------:R-:W-:Y:S04]  /*1e900*/  SHFL.IDX PT, R0, R7, RZ, 0x1c1f ;  /* 0x001c1fff07007589 */ /* 0x000fe800000e0000 */
[----:B------:R-:W-:Y:S04]  /*1e910*/  @!P2 LDGSTS.E.BYPASS.LTC128B.128 [R9+0xdc00], desc[UR40][R2.64], !P3 ;  /* 0x0dc000000209afae */ /* 0x000fe8000d901d68 */
[----:B------:R-:W-:Y:S04]  /*1e920*/  @!P2 LDGSTS.E.BYPASS.LTC128B.128 [R9+0x10c00], desc[UR40][R2.64+0x40], !P0 ;  /* 0x10c000400209afae */ /* 0x000fe8000c101d68 */
[----:B------:R0:W-:Y:S04]  /*1e930*/  @!P2 LDGSTS.E.BYPASS.LTC128B.128 [R9+0x13c00], desc[UR40][R2.64+0x80], !P1 ;  /* 0x13c000800209afae */ /* 0x0001e8000c901d68 */
[----:B------:R-:W-:Y:S04]  /*1e940*/  SHFL.IDX PT, R7, R7, 0x1, 0x1c1f ;  /* 0x003c1f0007077f89 */ /* 0x000fe800000e0000 */
[----:B0-----:R-:W0:Y:S01]  /*1e950*/  SHFL.IDX PT, R2, R8, RZ, 0x1c1f ;  /* 0x001c1fff08027589 */ /* 0x001e2200000e0000 */
[----:B------:R-:W-:-:S05]  /*1e960*/  VIADD R3, R6, 0x80 ;  /* 0x0000008006037836 */ /* 0x000fca0000000000 */
[----:B------:R-:W-:-:S13]  /*1e970*/  ISETP.GE.AND P2, PT, R3, R5, PT ;  /* 0x000000050300720c */ /* 0x000fda0003f46270 */
[----:B0-----:R-:W-:-:S05]  /*1e980*/  @!P2 LEA R2, P4, R20, R2, 0x1 ;  /* 0x000000021402a211 */ /* 0x001fca00078808ff */
[----:B------:R-:W-:-:S04]  /*1e990*/  @!P2 IMAD.X R0, RZ, RZ, R0, P4 ;  /* 0x000000ffff00a224 */ /* 0x000fc800020e0600 */
[----:B------:R-:W-:-:S05]  /*1e9a0*/  @!P2 IMAD.MOV.U32 R3, RZ, RZ, R0 ;  /* 0x000000ffff03a224 */ /* 0x000fca00078e0000 */
[----:B------:R-:W-:Y:S04]  /*1e9b0*/  @!P2 LDGSTS.E.BYPASS.LTC128B.128 [R9+0xe400], desc[UR40][R2.64], !P3 ;  /* 0x0e4000000209afae */ /* 0x000fe8000d901d68 */
[----:B------:R-:W-:Y:S04]  /*1e9c0*/  @!P2 LDGSTS.E.BYPASS.LTC128B.128 [R9+0x11400], desc[UR40][R2.64+0x40], !P0 ;  /* 0x114000400209afae */ /* 0x000fe8000c101d68 */
[----:B------:R0:W-:Y:S04]  /*1e9d0*/  @!P2 LDGSTS.E.BYPASS.LTC128B.128 [R9+0x14400], desc[UR40][R2.64+0x80], !P1 ;  /* 0x144000800209afae */ /* 0x0001e8000c901d68 */
[----:B0-----:R0:W1:Y:S02]  /*1e9e0*/  SHFL.IDX PT, R2, R8, 0x1, 0x1c1f ;  /* 0x003c1f0008027f89 */ /* 0x00106400000e0000 */
.L_x_11737:
[----:B------:R-:W2:Y:S01]  /*1e9f0*/  LDL R0, [R1+0x10] ;  /* 0x0000100001007983 */ /* 0x000ea20000100800 */
[----:B------:R-:W-:-:S05]  /*1ea00*/  VIADD R6, R6, 0xa0 ;  /* 0x000000a006067836 */ /* 0x000fca0000000000 */
[----:B------:R-:W-:-:S13]  /*1ea10*/  ISETP.GE.AND P2, PT, R6, R5, PT ;  /* 0x000000050600720c */ /* 0x000fda0003f46270 */
[----:B-1----:R-:W-:-:S05]  /*1ea20*/  @!P2 LEA R2, P4, R20, R2, 0x1 ;  /* 0x000000021402a211 */ /* 0x002fca00078808ff */
        /* <DEDUP_REMOVED lines=9> */
.L_x_11582:
        /* <DEDUP_REMOVED lines=18> */
.L_x_11738:
[----:B------:R-:W-:Y:S05]  /*1ebe0*/  BSYNC B0 ;  /* 0x0000000000007941 */ /* 0x000fea0003800000 */
.L_x_11583:
[----:B------:R-:W2:Y:S04]  /*1ebf0*/  LDL R4, [R1+0x18] ;  /* 0x0000180001047983 */ /* 0x000ea80000100800 */
[----:B------:R-:W3:Y:S01]  /*1ec00*/  LDL R2, [R1+0xc] ;  /* 0x00000c0001027983 */ /* 0x000ee20000100800 */
        /* <DEDUP_REMOVED lines=16> */
[----:B0-----:R-:W-:Y:S02]  /*1ed10*/  SEL R8, RZ, 0x1, P0 ;  /* 0x00000001ff087807 */ /* 0x001fe40000000000 */
        /* <DEDUP_REMOVED lines=26> */
.L_x_11591:
[----:B-1----:R-:W-:Y:S01]  /*1eec0*/  IMAD R3, R6, 0x8, R22 ;  /* 0x0000000806037824 */ /* 0x002fe200078e0216 */
[----:B------:R-:W-:Y:S01]  /*1eed0*/  SHF.L.U32 R2, R8, 0x1f, RZ ;  /* 0x0000001f08027819 */ /* 0x000fe200000006ff */
[----:B------:R-:W-:Y:S03]  /*1eee0*/  BSSY B3, `(.L_x_11592) ;  /* 0x0000003000037945 */ /* 0x000fe60003800000 */
[----:B------:R-:W1:Y:S02]  /*1eef0*/  SYNCS.PHASECHK.TRANS64.TRYWAIT P0, [R3+URZ+0x2d840], R2 ;  /* 0x02d84002030075a7 */ /* 0x000e64000800017f */
[----:B-1----:R-:W-:Y:S05]  /*1ef00*/  @!P0 BRA `(.L_x_11593) ;  /* 0x0000004c00608947 */ /* 0x002fea0003800000 */
.L_x_11739:
[----:B------:R-:W-:Y:S05]  /*1ef10*/  BSYNC B3 ;  /* 0x0000000000037941 */ /* 0x000fea0003800000 */
.L_x_11592:
[----:B0-----:R-:W0:Y:S01]  /*1ef20*/  S2R R4, SR_TID.X ;  /* 0x0000000000047919 */ /* 0x001e220000002100 */
[----:B------:R-:W-:Y:S01]  /*1ef30*/  BSSY B3, `(.L_x_11594) ;  /* 0x0000009000037945 */ /* 0x000fe20003800000 */
[----:B0-----:R-:W-:-:S04]  /*1ef40*/  LOP3.LUT R4, R4, 0x7f, RZ, 0xc0, !PT ;  /* 0x0000007f04047812 */ /* 0x001fc800078ec0ff */
[----:B------:R-:W-:-:S13]  /*1ef50*/  ISETP.NE.AND P0, PT, R4, RZ, PT ;  /* 0x000000ff0400720c */ /* 0x000fda0003f05270 */
[----:B------:R-:W-:Y:S05]  /*1ef60*/  @P0 BRA `(.L_x_11595) ;  /* 0x0000000000140947 */ /* 0x000fea0003800000 */
[----:B------:R-:W-:Y:S01]  /*1ef70*/  LOP3.LUT P1, RZ, R23, 0x1, RZ, 0xc0, !PT ;  /* 0x0000000117ff7812 */ /* 0x000fe2000782c0ff */
[----:B-1----:R-:W-:-:S04]  /*1ef80*/  IMAD.MOV.U32 R2, RZ, RZ, 0x6000 ;  /* 0x00006000ff027424 */ /* 0x002fc800078e00ff */
[----:B------:R0:W-:Y:S08]  /*1ef90*/  SYNCS.ARRIVE.TRANS64 RZ, [R3+URZ+0x2d830], R2 ;  /* 0x02d8300203ff79a7 */ /* 0x0001f0000800003f */
[----:B------:R-:W-:Y:S05]  /*1efa0*/  @!P1 BRA `(.L_x_11595) ;  /* 0x0000000000049947 */ /* 0x000fea0003800000 */
[----:B------:R-:W-:Y:S01]  /*1efb0*/  BPT.TRAP 0x1 ;  /* 0x000000040000795c */ /* 0x000fe20000300000 */
.L_x_11595:
[----:B------:R-:W-:Y:S05]  /*1efc0*/  BSYNC B3 ;  /* 0x0000000000037941 */ /* 0x000fea0003800000 */
.L_x_11594:
[----:B------:R-:W-:Y:S01]  /*1efd0*/  IMAD.MOV.U32 R10, RZ, RZ, RZ ;  /* 0x000000ffff0a7224 */ /* 0x000fe200078e00ff */
[----:B------:R-:W-:Y:S01]  /*1efe0*/  UIADD3 UR4, UP0, UR42, 0x370, URZ ;  /* 0x000003702a047890 */ /* 0x000fe2000ff1e03f */
[----:B------:R-:W-:Y:S01]  /*1eff0*/  IMAD R4, R6, 0x6000, R22 ;  /* 0x0000600006047824 */ /* 0x000fe200078e0216 */
[----:B------:R-:W-:Y:S01]  /*1f000*/  PLOP3.LUT P0, PT, PT, PT, PT, 0x80, 0x0 ;  /* 0x000000000000781c */ /* 0x000fe20003f0f070 */
[----:B01----:R-:W-:Y:S01]  /*1f010*/  VIADD R3, R3, 0x2d830 ;  /* 0x0002d83003037836 */ /* 0x003fe20000000000 */
[----:B------:R-:W-:Y:S01]  /*1f020*/  R2UR UR10, R10 ;  /* 0x000000000a0a72ca */ /* 0x000fe200000e0000 */
[----:B------:R-:W-:Y:S01]  /*1f030*/  IMAD R2, R0, 0x80, R28 ;  /* 0x0000008000027824 */ /* 0x000fe200078e021c */
[----:B------:R-:W-:Y:S01]  /*1f040*/  UIADD3.X UR5, URZ, UR43, URZ, UP0, !UPT ;  /* 0x0000002b3f057290 */ /* 0x000fe200087fe43f */
[----:B------:R-:W-:Y:S01]  /*1f050*/  VIADD R9, R4, 0x15400 ;  /* 0x0001540004097836 */ /* 0x000fe20000000000 */
[----:B------:R-:W-:Y:S01]  /*1f060*/  UMOV UR6, 0x0 ;  /* 0x0000000000067882 */ /* 0x000fe20000000000 */
[----:B------:R-:W-:-:S10]  /*1f070*/  UMOV UR7, 0x14f00000 ;  /* 0x14f0000000077882 */ /* 0x000fd40000000000 */
.L_x_11596:
        /* <DEDUP_REMOVED lines=16> */
.L_x_11597:
        /* <DEDUP_REMOVED lines=16> */
.L_x_11598:
        /* <DEDUP_REMOVED lines=15> */
.L_x_11740:
[----:B------:R-:W-:Y:S05]  /*1f370*/  BSYNC B3 ;  /* 0x0000000000037941 */ /* 0x000fea0003800000 */
.L_x_11599:
        /* <DEDUP_REMOVED lines=10> */
.L_x_11601:
[----:B------:R-:W-:Y:S01]  /*1f420*/  LOP3.LUT P0, RZ, R23, 0x8, RZ, 0xc0, !PT ;  /* 0x0000000817ff7812 */ /* 0x000fe2000780c0ff */
[----:B------:R-:W-:-:S12]  /*1f430*/  BSSY B3, `(.L_x_11602) ;  /* 0x0000003000037945 */ /* 0x000fd80003800000 */
[----:B------:R-:W-:Y:S05]  /*1f440*/  @P0 BRA `(.L_x_11603) ;  /* 0x0000000000040947 */ /* 0x000fea0003800000 */
[----:B------:R-:W-:Y:S01]  /*1f450*/  BPT.TRAP 0x1 ;  /* 0x000000040000795c */ /* 0x000fe20000300000 */
.L_x_11603:
[----:B------:R-:W-:Y:S05]  /*1f460*/  BSYNC B3 ;  /* 0x0000000000037941 */ /* 0x000fea0003800000 */
.L_x_11602:
        /* <DEDUP_REMOVED lines=10> */
.L_x_11604:
        /* <DEDUP_REMOVED lines=15> */
.L_x_11605:
        /* <DEDUP_REMOVED lines=15> */
.L_x_11606:
        /* <DEDUP_REMOVED lines=12> */
.L_x_11590:
[----:B------:R-:W-:Y:S05]  /*1f7b0*/  BSYNC B1 ;  /* 0x0000000000017941 */ /* 0x000fea0003800000 */
.L_x_11589:
[----:B------:R-:W2:Y:S01]  /*1f7c0*/  LDL R0, [R1+0x18] ;  /* 0x0000180001007983 */ /* 0x000ea20000100800 */
[----:B------:R-:W-:Y:S02]  /*1f7d0*/  IMAD.MOV.U32 R24, RZ, RZ, R6 ;  /* 0x000000ffff187224 */ /* 0x000fe400078e0006 */
[----:B------:R-:W-:Y:S02]  /*1f7e0*/  IMAD.MOV.U32 R27, RZ, RZ, R8 ;  /* 0x000000ffff1b7224 */ /* 0x000fe400078e0008 */
[----:B--2---:R-:W-:-:S07]  /*1f7f0*/  VIADD R0, R0, 0xfffffffd ;  /* 0xfffffffd00007836 */ /* 0x004fce0000000000 */
.L_x_11588:
[----:B------:R-:W-:Y:S05]  /*1f800*/  BSYNC B2 ;  /* 0x0000000000027941 */ /* 0x000fea0003800000 */
.L_x_11587:
[----:B------:R-:W2:Y:S01]  /*1f810*/  LDL.LU R2, [R1+0x18] ;  /* 0x0000180001027983 */ /* 0x000ea20000300800 */
[----:B------:R-:W-:Y:S01]  /*1f820*/  VIADD R7, R7, 0xfffffffe ;  /* 0xfffffffe07077836 */ /* 0x000fe20000000000 */
[----:B--2---:R-:W-:-:S04]  /*1f830*/  LOP3.LUT R2, RZ, R2, RZ, 0x33, !PT ;  /* 0x00000002ff027212 */ /* 0x004fc800078e33ff */
[----:B------:R-:W-:-:S13]  /*1f840*/  ISETP.NE.AND P0, PT, R7, R2, PT ;  /* 0x000000020700720c */ /* 0x000fda0003f05270 */
[----:B------:R-:W-:Y:S05]  /*1f850*/  @!P0 BRA `(.L_x_11586) ;  /* 0x0000001400948947 */ /* 0x000fea0003800000 */
[----:B------:R-:W-:-:S07]  /*1f860*/  IMAD.MOV.U32 R10, RZ, RZ, R17 ;  /* 0x000000ffff0a7224 */ /* 0x000fce00078e0011 */
.L_x_11643:
        /* <DEDUP_REMOVED lines=32> */
.L_x_11609:
[----:B0-----:R-:W-:Y:S01]  /*1fa70*/  IMAD R4, R6, 0x8, R22 ;  /* 0x0000000806047824 */ /* 0x001fe200078e0216 */
[----:B------:R-:W-:Y:S01]  /*1fa80*/  SHF.L.U32 R2, R7, 0x1f, RZ ;  /* 0x0000001f07027819 */ /* 0x000fe200000006ff */
[----:B------:R-:W-:Y:S03]  /*1fa90*/  BSSY B2, `(.L_x_11610) ;  /* 0x0000003000027945 */ /* 0x000fe60003800000 */
[----:B------:R-:W0:Y:S02]  /*1faa0*/  SYNCS.PHASECHK.TRANS64.TRYWAIT P0, [R4+URZ+0x2d840], R2 ;  /* 0x02d84002040075a7 */ /* 0x000e24000800017f */
[----:B0-----:R-:W-:Y:S05]  /*1fab0*/  @!P0 BRA `(.L_x_11611) ;  /* 0x00000040009c8947 */ /* 0x001fea0003800000 */
.L_x_11741:
[----:B------:R-:W-:Y:S05]  /*1fac0*/  BSYNC B2 ;  /* 0x0000000000027941 */ /* 0x000fea0003800000 */
.L_x_11610:
[----:B-1----:R-:W1:Y:S01]  /*1fad0*/  S2R R3, SR_TID.X ;  /* 0x0000000000037919 */ /* 0x002e620000002100 */
[----:B------:R-:W-:Y:S01]  /*1fae0*/  BSSY B2, `(.L_x_11612) ;  /* 0x0000009000027945 */ /* 0x000fe20003800000 */
[----:B-1----:R-:W-:-:S04]  /*1faf0*/  LOP3.LUT R3, R3, 0x7f, RZ, 0xc0, !PT ;  /* 0x0000007f03037812 */ /* 0x002fc800078ec0ff */
[----:B------:R-:W-:-:S13]  /*1fb00*/  ISETP.NE.AND P0, PT, R3, RZ, PT ;  /* 0x000000ff0300720c */ /* 0x000fda0003f05270 */
[----:B------:R-:W-:Y:S05]  /*1fb10*/  @P0 BRA `(.L_x_11613) ;  /* 0x0000000000140947 */ /* 0x000fea0003800000 */
[----:B------:R-:W-:Y:S01]  /*1fb20*/  LOP3.LUT P1, RZ, R23, 0x1, RZ, 0xc0, !PT ;  /* 0x0000000117ff7812 */ /* 0x000fe2000782c0ff */
[----:B0-----:R-:W-:-:S04]  /*1fb30*/  IMAD.MOV.U32 R2, RZ, RZ, 0x6000 ;  /* 0x00006000ff027424 */ /* 0x001fc800078e00ff */
[----:B------:R1:W-:Y:S08]  /*1fb40*/  SYNCS.ARRIVE.TRANS64 RZ, [R4+URZ+0x2d830], R2 ;  /* 0x02d8300204ff79a7 */ /* 0x0003f0000800003f */
[----:B------:R-:W-:Y:S05]  /*1fb50*/  @!P1 BRA `(.L_x_11613) ;  /* 0x0000000000049947 */ /* 0x000fea0003800000 */
[----:B------:R-:W-:Y:S01]  /*1fb60*/  BPT.TRAP 0x1 ;  /* 0x000000040000795c */ /* 0x000fe20000300000 */
.L_x_11613:
[----:B------:R-:W-:Y:S05]  /*1fb70*/  BSYNC B2 ;  /* 0x0000000000027941 */ /* 0x000fea0003800000 */
.L_x_11612:
        /* <DEDUP_REMOVED lines=11> */
.L_x_11614:
        /* <DEDUP_REMOVED lines=16> */
.L_x_11615:
        /* <DEDUP_REMOVED lines=16> */
.L_x_11616:
        /* <DEDUP_REMOVED lines=15> */
.L_x_11742:
[----:B------:R-:W-:Y:S05]  /*1ff20*/  BSYNC B2 ;  /* 0x0000000000027941 */ /* 0x000fea0003800000 */
.L_x_11617:
        /* <DEDUP_REMOVED lines=10> */
.L_x_11619:
[----:B------:R-:W-:Y:S01]  /*1ffd0*/  LOP3.LUT P0, RZ, R23, 0x8, RZ, 0xc0, !PT ;  /* 0x0000000817ff7812 */ /* 0x000fe2000780c0ff */
[----:B------:R-:W-:-:S12]  /*1ffe0*/  BSSY B2, `(.L_x_11620) ;  /* 0x0000003000027945 */ /* 0x000fd80003800000 */
[----:B------:R-:W-:Y:S05]  /*1fff0*/  @P0 BRA `(.L_x_11621) ;  /* 0x0000000000040947 */ /* 0x000fea0003800000 */
[----:B------:R-:W-:Y:S01]  /*20000*/  BPT.TRAP 0x1 ;  /* 0x000000040000795c */ /* 0x000fe20000300000 */
.L_x_11621:
[----:B------:R-:W-:Y:S05]  /*20010*/  BSYNC B2 ;  /* 0x0000000000027941 */ /* 0x000fea0003800000 */
.L_x_11620:
        /* <DEDUP_REMOVED lines=10> */
.L_x_11622:
        /* <DEDUP_REMOVED lines=15> */
.L_x_11623:
        /* <DEDUP_REMOVED lines=15> */
.L_x_11624:
        /* <DEDUP_REMOVED lines=12> */
.L_x_11608:
[----:B------:R-:W-:Y:S05]  /*20360*/  BSYNC B1 ;  /* 0x0000000000017941 */ /* 0x000fea0003800000 */
.L_x_11607:
[----:B------:R-:W-:Y:S01]  /*20370*/  LOP3.LUT P1, RZ, R23, 0x4, RZ, 0xc0, !PT ;  /* 0x0000000417ff7812 */ /* 0x000fe2000782c0ff */
[----:B------:R-:W-:Y:S01]  /*20380*/  VIADD R24, R6, 0x1 ;  /* 0x0000000106187836 */ /* 0x000fe20000000000 */
[----:B------:R-:W-:Y:S01]  /*20390*/  BSSY B1, `(.L_x_11625) ;  /* 0x00000ad000017945 */ /* 0x000fe20003800000 */
[----:B0-----:R-:W-:-:S03]  /*203a0*/  VIADD R8, R0, 0xffffffff ;  /* 0xffffffff00087836 */ /* 0x001fc60000000000 */
        /* <DEDUP_REMOVED lines=28> */
.L_x_11627:
[----:B0-----:R-:W-:Y:S01]  /*20570*/  IMAD R4, R24, 0x8, R22 ;  /* 0x0000000818047824 */ /* 0x001fe200078e0216 */
[----:B------:R-:W-:Y:S01]  /*20580*/  SHF.L.U32 R2, R27, 0x1f, RZ ;  /* 0x0000001f1b027819 */ /* 0x000fe200000006ff */
[----:B------:R-:W-:Y:S03]  /*20590*/  BSSY B2, `(.L_x_11628) ;  /* 0x0000003000027945 */ /* 0x000fe60003800000 */
[----:B------:R-:W0:Y:S02]  /*205a0*/  SYNCS.PHASECHK.TRANS64.TRYWAIT P0, [R4+URZ+0x2d840], R2 ;  /* 0x02d84002040075a7 */ /* 0x000e24000800017f */
[----:B0-----:R-:W-:Y:S05]  /*205b0*/  @!P0 BRA `(.L_x_11629) ;  /* 0x0000003800048947 */ /* 0x001fea0003800000 */
.L_x_11743:
[----:B------:R-:W-:Y:S05]  /*205c0*/  BSYNC B2 ;  /* 0x0000000000027941 */ /* 0x000fea0003800000 */
.L_x_11628:
        /* <DEDUP_REMOVED lines=10> */
.L_x_11631:
[----:B------:R-:W-:Y:S05]  /*20670*/  BSYNC B2 ;  /* 0x0000000000027941 */ /* 0x000fea0003800000 */
.L_x_11630:
        /* <DEDUP_REMOVED lines=11> */
.L_x_11632:
        /* <DEDUP_REMOVED lines=16> */
.L_x_11633:
        /* <DEDUP_REMOVED lines=16> */
.L_x_11634:
        /* <DEDUP_REMOVED lines=15> */
.L_x_11744:
[----:B------:R-:W-:Y:S05]  /*20a20*/  BSYNC B2 ;  /* 0x0000000000027941 */ /* 0x000fea0003800000 */
.L_x_11635:
        /* <DEDUP_REMOVED lines=10> */
.L_x_11637:
[----:B------:R-:W-:Y:S01]  /*20ad0*/  LOP3.LUT P0, RZ, R23, 0x8, RZ, 0xc0, !PT ;  /* 0x0000000817ff7812 */ /* 0x000fe2000780c0ff */
[----:B------:R-:W-:-:S12]  /*20ae0*/  BSSY B2, `(.L_x_11638) ;  /* 0x0000003000027945 */ /* 0x000fd80003800000 */
[----:B------:R-:W-:Y:S05]  /*20af0*/  @P0 BRA `(.L_x_11639) ;  /* 0x0000000000040947 */ /* 0x000fea0003800000 */
[----:B------:R-:W-:Y:S01]  /*20b00*/  BPT.TRAP 0x1 ;  /* 0x000000040000795c */ /* 0x000fe20000300000 */
.L_x_11639:
[----:B------:R-:W-:Y:S05]  /*20b10*/  BSYNC B2 ;  /* 0x0000000000027941 */ /* 0x000fea0003800000 */
.L_x_11638:
        /* <DEDUP_REMOVED lines=10> */
.L_x_11640:
        /* <DEDUP_REMOVED lines=15> */
.L_x_11641:
        /* <DEDUP_REMOVED lines=15> */
.L_x_11642:
        /* <DEDUP_REMOVED lines=12> */
.L_x_11626:
[----:B------:R-:W-:Y:S05]  /*20e60*/  BSYNC B1 ;  /* 0x0000000000017941 */ /* 0x000fea0003800000 */
.L_x_11625:
[----:B------:R-:W2:Y:S01]  /*20e70*/  LDL R2, [R1+0xc] ;  /* 0x00000c0001027983 */ /* 0x000ea20000100800 */
[----:B------:R-:W-:Y:S01]  /*20e80*/  VIADD R0, R0, 0xfffffffe ;  /* 0xfffffffe00007836 */ /* 0x000fe20000000000 */
[----:B--2---:R-:W-:-:S13]  /*20e90*/  ISETP.GT.AND P0, PT, R8, R2, PT ;  /* 0x000000020800720c */ /* 0x004fda0003f04270 */
[----:B------:R-:W-:Y:S05]  /*20ea0*/  @P0 BRA `(.L_x_11643) ;  /* 0xffffffe800700947 */ /* 0x000fea000383ffff */
.L_x_11586:
[----:B------:R-:W-:Y:S05]  /*20eb0*/  BSYNC B0 ;  /* 0x0000000000007941 */ /* 0x000fea0003800000 */
.L_x_11585:
        /* <DEDUP_REMOVED lines=14> */
[----:B------:R-:W1:Y:S01]  /*20fa0*/  POPC R7, R4 ;  /* 0x0000000400077309 */ /* 0x000e620000000000 */
[----:B--2---:R-:W1:Y:S02]  /*20fb0*/  SHFL.IDX PT, R0, R3, R0, 0x1f ;  /* 0x00001f0003007589 */ /* 0x004e6400000e0000 */
[----:B-1----:R-:W-:-:S07]  /*20fc0*/  IADD3 R16, R0, UR37, R7 ;  /* 0x0000002500107c10 */ /* 0x002fce000fffe007 */
.L_x_11645:
[----:B------:R-:W-:Y:S05]  /*20fd0*/  BSYNC B0 ;  /* 0x0000000000007941 */ /* 0x000fea0003800000 */
.L_x_11644:
[----:B------:R-:W-:Y:S01]  /*20fe0*/  LOP3.LUT P0, RZ, R23, 0x4, RZ, 0xc0, !PT ;  /* 0x0000000417ff7812 */ /* 0x000fe2000780c0ff */
[----:B------:R-:W-:-:S12]  /*20ff0*/  BSSY B0, `(.L_x_11646) ;  /* 0x0000049000007945 */ /* 0x000fd80003800000 */
[----:B------:R-:W-:Y:S05]  /*21000*/  @!P0 BRA `(.L_x_11647) ;  /* 0x00000004001c8947 */ /* 0x000fea0003800000 */
[----:B-1----:R-:W-:Y:S01]  /*21010*/  IMAD R3, R24, 0x8, R22 ;  /* 0x0000000818037824 */ /* 0x002fe200078e0216 */
[----:B------:R-:W-:Y:S01]  /*21020*/  SHF.L.U32 R0, R27, 0x1f, RZ ;  /* 0x0000001f1b007819 */ /* 0x000fe200000006ff */
[----:B------:R-:W-:Y:S03]  /*21030*/  BSSY B1, `(.L_x_11648) ;  /* 0x0000003000017945 */ /* 0x000fe60003800000 */
[----:B------:R-:W1:Y:S02]  /*21040*/  SYNCS.PHASECHK.TRANS64.TRYWAIT P0, [R3+URZ+0x2d860], R0 ;  /* 0x02d86000030075a7 */ /* 0x000e64000800017f */
[----:B-1----:R-:W-:Y:S05]  /*21050*/  @!P0 BRA `(.L_x_11649) ;  /* 0x0000002c00848947 */ /* 0x002fea0003800000 */
.L_x_11745:
[----:B------:R-:W-:Y:S05]  /*21060*/  BSYNC B1 ;  /* 0x0000000000017941 */ /* 0x000fea0003800000 */
.L_x_11648:
        /* <DEDUP_REMOVED lines=10> */
.L_x_11650:
[----:B------:R-:W-:Y:S01]  /*21110*/  LOP3.LUT P0, RZ, R23, 0x8, RZ, 0xc0, !PT ;  /* 0x0000000817ff7812 */ /* 0x000fe2000780c0ff */
[----:B------:R-:W-:-:S12]  /*21120*/  BSSY B1, `(.L_x_11651) ;  /* 0x0000003000017945 */ /* 0x000fd80003800000 */
[----:B------:R-:W-:Y:S05]  /*21130*/  @P0 BRA `(.L_x_11652) ;  /* 0x0000000000040947 */ /* 0x000fea0003800000 */
[----:B------:R-:W-:Y:S01]  /*21140*/  BPT.TRAP 0x1 ;  /* 0x000000040000795c */ /* 0x000fe20000300000 */
.L_x_11652:
[----:B------:R-:W-:Y:S05]  /*21150*/  BSYNC B1 ;  /* 0x0000000000017941 */ /* 0x000fea0003800000 */
.L_x_11651:
[----:B------:R-:W-:Y:S01]  /*21160*/  IMAD R0, R24, 0x6000, R22 ;  /* 0x0000600018007824 */ /* 0x000fe200078e0216 */
        /* <DEDUP_REMOVED lines=9> */
.L_x_11653:
        /* <DEDUP_REMOVED lines=15> */
.L_x_11654:
        /* <DEDUP_REMOVED lines=15> */
.L_x_11655:
        /* <DEDUP_REMOVED lines=10> */
.L_x_11647:
[----:B------:R-:W-:Y:S05]  /*21480*/  BSYNC B0 ;  /* 0x0000000000007941 */ /* 0x000fea0003800000 */
.L_x_11646:
[----:B------:R-:W-:-:S05]  /*21490*/  VIADD R24, R24, 0x1 ;  /* 0x0000000118187836 */ /* 0x000fca0000000000 */
[----:B------:R-:W-:-:S04]  /*214a0*/  ISETP.NE.AND P0, PT, R24, 0x2, PT ;  /* 0x000000021800780c */ /* 0x000fc80003f05270 */
[----:B------:R-:W-:Y:S02]  /*214b0*/  SEL R0, RZ, 0x1, P0 ;  /* 0x00000001ff007807 */ /* 0x000fe40000000000 */
[----:B------:R-:W-:Y:S02]  /*214c0*/  SEL R24, R24, RZ, P0 ;  /* 0x000000ff18187207 */ /* 0x000fe40000000000 */
[----:B------:R-:W-:-:S07]  /*214d0*/  LOP3.LUT R27, R27, R0, RZ, 0x3c, !PT ;  /* 0x000000001b1b7212 */ /* 0x000fce00078e3cff */
.L_x_11567:
[----:B------:R-:W-:Y:S05]  /*214e0*/  BSYNC B7 ;  /* 0x0000000000077941 */ /* 0x000fea0003800000 */
.L_x_11565:
[----:B------:R-:W-:-:S13]  /*214f0*/  LOP3.LUT P0, RZ, R23, 0x10, RZ, 0xc0, !PT ;  /* 0x0000001017ff7812 */ /* 0x000fda000780c0ff */
[----:B------:R-:W-:Y:S05]  /*21500*/  @!P0 BRA `(.L_x_11656) ;  /* 0x0000000000248947 */ /* 0x000fea0003800000 */
[----:B------:R-:W-:Y:S05]  /*21510*/  WARPSYNC.ALL ;  /* 0x0000000000007948 */ /* 0x000fea0003800000 */
[----:B------:R-:W2:Y:S08]  /*21520*/  S2UR UR5, SR_CgaCtaId ;  /* 0x00000000000579c3 */ /* 0x000eb00000008800 */
[----:B------:R-:W-:Y:S06]  /*21530*/  BAR.SYNC.DEFER_BLOCKING 0x5, 0x200 ;  /* 0x0148000000007b1d */ /* 0x000fec0000010000 */
[----:B------:R-:W-:-:S02]  /*21540*/  UMOV UR4, 0x400 ;  /* 0x0000040000047882 */ /* 0x000fc40000000000 */
[----:B--2---:R-:W-:-:S06]  /*21550*/  ULEA UR4, UR5, UR4, 0x18 ;  /* 0x0000000405047291 */ /* 0x004fcc000f8ec03f */
[----:B-1----:R-:W-:-:S05]  /*21560*/  IMAD.U32 R22, RZ, RZ, UR4 ;  /* 0x00000004ff167e24 */ /* 0x002fca000f8e00ff */
[----:B------:R2:W3:Y:S01]  /*21570*/  LDS.128 R16, [R22+0x2d8d0] ;  /* 0x02d8d00016107984 */ /* 0x0004e20000000c00 */
[----:B------:R-:W-:Y:S06]  /*21580*/  BAR.ARV 0x4, 0x200 ;  /* 0x0108000000007b1d */ /* 0x000fec0000002000 */
[----:B------:R-:W-:Y:S05]  /*21590*/  BRA `(.L_x_11657) ;  /* 0x0000000800c47947 */ /* 0x000fea0003800000 */
.L_x_11656:
[----:B------:R-:W2:Y:S01]  /*215a0*/  LDL R7, [R1+0x8] ;  /* 0x0000080001077983 */ /* 0x000ea20000100800 */
[----:B------:R-:W-:Y:S01]  /*215b0*/  UMOV UR4, 0xffffffff ;  /* 0xffffffff00047882 */ /* 0x000fe20000000000 */
[----:B--2---:R-:W-:Y:S02]  /*215c0*/  ISETP.NE.AND P5, PT, R7, 0x1f, PT ;  /* 0x0000001f0700780c */ /* 0x004fe40003fa5270 */
[----:B------:R-:W-:Y:S11]  /*215d0*/  BRA.DIV UR4, `(.L_x_11658) ;  /* 0x0000002a04387947 */ /* 0x000ff6000b800000 */
[----:B------:R-:W-:Y:S01]  /*215e0*/  IMAD.IADD R5, R19, 0x1, R7 ;  /* 0x0000000113057824 */ /* 0x000fe200078e0207 */
[----:B------:R-:W-:Y:S01]  /*215f0*/  ULDC UR4, c[0x0][0xc3c] ;  /* 0x00030f0000047ab9 */ /* 0x000fe20000000800 */
[----:B------:R-:W-:-:S03]  /*21600*/  LOP3.LUT P4, RZ, R23, 0x1, RZ, 0xc0, !PT ;  /* 0x0000000117ff7812 */ /* 0x000fc6000788c0ff */
[----:B------:R-:W-:-:S13]  /*21610*/  ISETP.GE.OR P0, PT, R5, UR4, !P5 ;  /* 0x0000000405007c0c */ /* 0x000fda000ef06670 */
[----:B-1----:R-:W1:Y:S02]  /*21620*/  @!P0 LDC.64 R2, c[0x0][0xc80] ;  /* 0x00032000ff028b82 */ /* 0x002e640000000a00 */
[----:B-1----:R-:W-:-:S06]  /*21630*/  @!P0 IMAD.WIDE R2, R5, 0x4, R2 ;  /* 0x0000000405028825 */ /* 0x002fcc00078e0202 */
[----:B------:R1:W2:Y:S01]  /*21640*/  @!P0 LDG.E R3, desc[UR40][R2.64] ;  /* 0x0000002802038981 */ /* 0x0002a2000c1e1900 */
[C---:B------:R-:W-:Y:S02]  /*21650*/  ISETP.GE.U32.AND P1, PT, R7.reuse, 0x4, PT ;  /* 0x000000040700780c */ /* 0x040fe40003f26070 */
[C---:B------:R-:W-:Y:S01]  /*21660*/  ISETP.GE.U32.AND P2, PT, R7.reuse, 0x8, PT ;  /* 0x000000080700780c */ /* 0x040fe20003f46070 */
[----:B------:R-:W-:Y:S01]  /*21670*/  SHFL.IDX PT, R0, R16, RZ, 0x1f ;  /* 0x00001fff10007589 */ /* 0x000fe200000e0000 */
[----:B------:R-:W-:-:S03]  /*21680*/  ISETP.GE.U32.AND P3, PT, R7, 0x10, PT ;  /* 0x000000100700780c */ /* 0x000fc60003f66070 */
[----:B------:R-:W-:Y:S01]  /*21690*/  SHFL.IDX PT, R16, R16, 0x1, 0x1f ;  /* 0x00201f0010107f89 */ /* 0x000fe200000e0000 */
[----:B-1----:R-:W-:Y:S02]  /*216a0*/  IMAD.MOV.U32 R2, RZ, RZ, RZ ;  /* 0x000000ffff027224 */ /* 0x002fe400078e00ff */
[----:B--2---:R-:W-:Y:S01]  /*216b0*/  @!P0 IMAD.MOV.U32 R2, RZ, RZ, R3 ;  /* 0x000000ffff028224 */ /* 0x004fe200078e0003 */
[----:B------:R-:W-:-:S04]  /*216c0*/  ISETP.GE.U32.AND P0, PT, R7, 0x2, PT ;  /* 0x000000020700780c */ /* 0x000fc80003f06070 */
        /* <DEDUP_REMOVED lines=16> */
.L_x_11755:
[----:B------:R-:W-:Y:S02]  /*217d0*/  ULDC UR4, c[0x0][0xc38] ;  /* 0x00030e0000047ab9 */ /* 0x000fe40000000800 */
[----:B------:R-:W-:-:S04]  /*217e0*/  IMAD.U32 R4, RZ, RZ, UR4 ;  /* 0x00000004ff047e24 */ /* 0x000fc8000f8e00ff */
[----:B--2---:R-:W-:-:S04]  /*217f0*/  IMAD R5, R14, R4, RZ ;  /* 0x000000040e057224 */ /* 0x004fc800078e02ff */
[----:B------:R-:W-:-:S05]  /*21800*/  IMAD.IADD R16, R16, 0x1, R5 ;  /* 0x0000000110107824 */ /* 0x000fca00078e0205 */
[----:B------:R-:W-:-:S13]  /*21810*/  ISETP.GT.AND P4, PT, R16, R0, PT ;  /* 0x000000001000720c */ /* 0x000fda0003f84270 */
[----:B------:R-:W-:Y:S05]  /*21820*/  @P4 BRA `(.L_x_11659) ;  /* 0x00000000009c4947 */ /* 0x000fea0003800000 */
.L_x_11664:
        /* <DEDUP_REMOVED lines=10> */
[----:B-1----:R-:W1:Y:S02]  /*218d0*/  LDC.64 R2, c[0x0][0xc80] ;  /* 0x00032000ff027b82 */ /* 0x002e640000000a00 */
[----:B-1----:R-:W-:-:S06]  /*218e0*/  IMAD.WIDE R2, R5, 0x4, R2 ;  /* 0x0000000405027825 */ /* 0x002fcc00078e0202 */
[----:B------:R2:W5:Y:S02]  /*218f0*/  LDG.E R2, desc[UR40][R2.64] ;  /* 0x0000002802027981 */ /* 0x000564000c1e1900 */
.L_x_11662:
[----:B------:R-:W-:Y:S05]  /*21900*/  BSYNC B0 ;  /* 0x0000000000007941 */ /* 0x000fea0003800000 */
.L_x_11661:
[----:B------:R-:W-:-:S03]  /*21910*/  UMOV UR4, 0xffffffff ;  /* 0xffffffff00047882 */ /* 0x000fc60000000000 */
[----:B------:R-:W-:Y:S05]  /*21920*/  BRA.DIV UR4, `(.L_x_11663) ;  /* 0x0000002a04887947 */ /* 0x000fea000b800000 */
[----:B-----5:R-:W3:Y:S01]  /*21930*/  SHFL.UP PT, R14, R2, 0x1, RZ ;  /* 0x04200000020e7989 */ /* 0x020ee200000e00ff */
[----:B------:R-:W-:-:S04]  /*21940*/  LOP3.LUT P4, RZ, R23, 0x1, RZ, 0xc0, !PT ;  /* 0x0000000117ff7812 */ /* 0x000fc8000788c0ff */
[----:B---3--:R-:W-:-:S05]  /*21950*/  SEL R13, R14, RZ, P4 ;  /* 0x000000ff0e0d7207 */ /* 0x008fca0002000000 */
[----:B------:R-:W-:-:S05]  /*21960*/  IMAD.IADD R13, R2, 0x1, R13 ;  /* 0x00000001020d7824 */ /* 0x000fca00078e020d */
[----:B------:R-:W3:Y:S02]  /*21970*/  SHFL.UP PT, R14, R13, 0x2, RZ ;  /* 0x044000000d0e7989 */ /* 0x000ee400000e00ff */
[----:B---3--:R-:W-:-:S05]  /*21980*/  SEL R14, R14, RZ, P0 ;  /* 0x000000ff0e0e7207 */ /* 0x008fca0000000000 */
[----:B-12---:R-:W-:-:S05]  /*21990*/  IMAD.IADD R3, R13, 0x1, R14 ;  /* 0x000000010d037824 */ /* 0x006fca00078e020e */
        /* <DEDUP_REMOVED lines=10> */
.L_x_11763:
[----:B------:R-:W-:Y:S02]  /*21a40*/  ULDC UR4, c[0x0][0xc38] ;  /* 0x00030e0000047ab9 */ /* 0x000fe40000000800 */
[----:B------:R-:W-:-:S04]  /*21a50*/  IMAD.U32 R4, RZ, RZ, UR4 ;  /* 0x00000004ff047e24 */ /* 0x000fc8000f8e00ff */
[----:B--2---:R-:W-:-:S04]  /*21a60*/  IMAD R5, R14, R4, RZ ;  /* 0x000000040e057224 */ /* 0x004fc800078e02ff */
[----:B------:R-:W-:-:S05]  /*21a70*/  IMAD.IADD R16, R5, 0x1, R16 ;  /* 0x0000000105107824 */ /* 0x000fca00078e0210 */
[----:B------:R-:W-:-:S13]  /*21a80*/  ISETP.GT.AND P4, PT, R16, R0, PT ;  /* 0x000000001000720c */ /* 0x000fda0003f84270 */
[----:B------:R-:W-:Y:S05]  /*21a90*/  @!P4 BRA `(.L_x_11664) ;  /* 0xfffffffc0064c947 */ /* 0x000fea000383ffff */
.L_x_11659:
        /* <DEDUP_REMOVED lines=8> */
.L_x_11767:
[----:B------:R-:W-:Y:S01]  /*21b20*/  ISETP.NE.AND P0, PT, R5, RZ, PT ;  /* 0x000000ff0500720c */ /* 0x000fe20003f05270 */
[----:B------:R-:W-:-:S12]  /*21b30*/  IMAD.MOV.U32 R5, RZ, RZ, RZ ;  /* 0x000000ffff057224 */ /* 0x000fd800078e00ff */
[----:B------:R-:W-:Y:S05]  /*21b40*/  @!P0 BRA `(.L_x_11666) ;  /* 0x0000000000108947 */ /* 0x000fea0003800000 */
[----:B------:R-:W-:Y:S01]  /*21b50*/  UMOV UR4, 0xffffffff ;  /* 0xffffffff00047882 */ /* 0x000fe20000000000 */
[----:B0-----:R-:W-:Y:S02]  /*21b60*/  VIADD R12, R6, 0xffffffff ;  /* 0xffffffff060c7836 */ /* 0x001fe40000000000 */
[----:B------:R-:W-:Y:S05]  /*21b70*/  BRA.DIV UR4, `(.L_x_11667) ;  /* 0x0000002a04fc7947 */ /* 0x000fea000b800000 */
[----:B------:R4:W0:Y:S02]  /*21b80*/  SHFL.IDX PT, R5, R3, R12, 0x1f ;  /* 0x00001f0c03057589 */ /* 0x00082400000e0000 */
.L_x_11666:
[----:B-12-4-:R-:W1:Y:S01]  /*21b90*/  LDC.64 R2, c[0x0][0xc90] ;  /* 0x00032400ff027b82 */ /* 0x016e620000000a00 */
[----:B------:R-:W-:-:S04]  /*21ba0*/  IMAD.IADD R19, R6, 0x1, R19 ;  /* 0x0000000106137824 */ /* 0x000fc800078e0213 */
[----:B-1----:R-:W-:-:S05]  /*21bb0*/  IMAD.WIDE R2, R19, 0x4, R2 ;  /* 0x0000000413027825 */ /* 0x002fca00078e0202 */
[----:B------:R1:W3:Y:S01]  /*21bc0*/  LDG.E R7, desc[UR40][R2.64] ;  /* 0x0000002802077981 */ /* 0x0002e2000c1e1900 */
[----:B0-----:R-:W-:-:S04]  /*21bd0*/  IMAD R16, R5, R4, R16 ;  /* 0x0000000405107224 */ /* 0x001fc800078e0210 */
[----:B------:R-:W-:Y:S02]  /*21be0*/  IMAD.IADD R5, R0, 0x1, -R16 ;  /* 0x0000000100057824 */ /* 0x000fe400078e0a10 */
[----:B-1----:R-:W-:Y:S02]  /*21bf0*/  IMAD.MOV.U32 R2, RZ, RZ, RZ ;  /* 0x000000ffff027224 */ /* 0x002fe400078e00ff */
[----:B---3--:R-:W-:-:S05]  /*21c00*/  IMAD R6, R17, R7, RZ ;  /* 0x0000000711067224 */ /* 0x008fca00078e02ff */
[-C--:B------:R-:W-:Y:S02]  /*21c10*/  IABS R8, R6.reuse ;  /* 0x0000000600087213 */ /* 0x080fe40000000000 */
[----:B------:R-:W-:Y:S02]  /*21c20*/  IABS R0, R6 ;  /* 0x0000000600007213 */ /* 0x000fe40000000000 */
[----:B------:R-:W0:Y:S03]  /*21c30*/  I2F.RP R9, R8 ;  /* 0x0000000800097306 */ /* 0x000e260000209400 */
[----:B------:R-:W-:-:S05]  /*21c40*/  IMAD.MOV R0, RZ, RZ, -R0 ;  /* 0x000000ffff007224 */ /* 0x000fca00078e0a00 */
[----:B0-----:R-:W0:Y:S02]  /*21c50*/  MUFU.RCP R9, R9 ;  /* 0x0000000900097308 */ /* 0x001e240000001000 */
[----:B0-----:R-:W-:-:S06]  /*21c60*/  VIADD R10, R9, 0xffffffe ;  /* 0x0ffffffe090a7836 */ /* 0x001fcc0000000000 */
[----:B------:R-:W0:Y:S02]  /*21c70*/  F2I.FTZ.U32.TRUNC.NTZ R3, R10 ;  /* 0x0000000a00037305 */ /* 0x000e24000021f000 */
[----:B0-----:R-:W-:-:S04]  /*21c80*/  IMAD.MOV R11, RZ, RZ, -R3 ;  /* 0x000000ffff0b7224 */ /* 0x001fc800078e0a03 */
[----:B------:R-:W-:-:S04]  /*21c90*/  IMAD R11, R11, R8, RZ ;  /* 0x000000080b0b7224 */ /* 0x000fc800078e02ff */
        /* <DEDUP_REMOVED lines=14> */
[----:B------:R-:W-:Y:S02]  /*21d80*/  IMAD R0, R7, R2, RZ ;  /* 0x0000000207007224 */ /* 0x000fe400078e02ff */
[----:B------:R-:W-:Y:S02]  /*21d90*/  IMAD.MOV R2, RZ, RZ, -R2 ;  /* 0x000000ffff027224 */ /* 0x000fe400078e0a02 */
[----:B------:R-:W-:Y:S02]  /*21da0*/  IMAD.MOV R3, RZ, RZ, -R0 ;  /* 0x000000ffff037224 */ /* 0x000fe400078e0a00 */
[----:B------:R-:W-:-:S03]  /*21db0*/  IMAD R5, R6, R2, R5 ;  /* 0x0000000206057224 */ /* 0x000fc600078e0205 */
[----:B------:R-:W-:-:S04]  /*21dc0*/  VIADDMNMX R4, R3, R4, R7, PT ;  /* 0x0000000403047246 */ /* 0x000fc80003800107 */
        /* <DEDUP_REMOVED lines=30> */
.L_x_11660:
[----:B------:R-:W-:Y:S01]  /*21fb0*/  UMOV UR4, URZ ;  /* 0x0000003f00047c82 */ /* 0x000fe20008000000 */
[----:B------:R-:W-:Y:S01]  /*21fc0*/  UMOV UR5, URZ ;  /* 0x0000003f00057c82 */ /* 0x000fe20008000000 */
[----:B------:R-:W-:Y:S01]  /*21fd0*/  ULDC UR6, c[0x0][0xc3c] ;  /* 0x00030f0000067ab9 */ /* 0x000fe20000000800 */
[----:B------:R-:W-:Y:S02]  /*21fe0*/  IMAD.MOV.U32 R16, RZ, RZ, R0 ;  /* 0x000000ffff107224 */ /* 0x000fe400078e0000 */
[----:B------:R-:W-:Y:S02]  /*21ff0*/  IMAD.U32 R17, RZ, RZ, UR4 ;  /* 0x00000004ff117e24 */ /* 0x000fe4000f8e00ff */
[----:B------:R-:W-:Y:S02]  /*22000*/  IMAD.U32 R18, RZ, RZ, UR5 ;  /* 0x00000005ff127e24 */ /* 0x000fe4000f8e00ff */
[----:B------:R-:W-:-:S07]  /*22010*/  IMAD.U32 R19, RZ, RZ, UR6 ;  /* 0x00000006ff137e24 */ /* 0x000fce000f8e00ff */
.L_x_11668:
[----:B------:R-:W2:Y:S01]  /*22020*/  LDL R0, [R1+0x8] ;  /* 0x0000080001007983 */ /* 0x000ea20000100800 */
[----:B------:R-:W-:Y:S05]  /*22030*/  WARPSYNC.ALL ;  /* 0x0000000000007948 */ /* 0x000fea0003800000 */
[----:B------:R-:W-:Y:S01]  /*22040*/  BAR.SYNC.DEFER_BLOCKING 0x4, 0x200 ;  /* 0x0108000000007b1d */ /* 0x000fe20000010000 */
[----:B--2---:R-:W-:-:S13]  /*22050*/  ISETP.NE.AND P0, PT, R0, RZ, PT ;  /* 0x000000ff0000720c */ /* 0x004fda0003f05270 */
[----:B-1----:R-:W1:Y:S01]  /*22060*/  @!P0 S2R R3, SR_CgaCtaId ;  /* 0x0000000000038919 */ /* 0x002e620000008800 */
[----:B------:R-:W-:-:S04]  /*22070*/  @!P0 MOV R0, 0x400 ;  /* 0x0000040000008802 */ /* 0x000fc80000000f00 */
[----:B-1----:R-:W-:-:S05]  /*22080*/  @!P0 LEA R22, R3, R0, 0x18 ;  /* 0x0000000003168211 */ /* 0x002fca00078ec0ff */
[----:B------:R1:W-:Y:S01]  /*22090*/  @!P0 STS.128 [R22+0x2d8d0], R16 ;  /* 0x02d8d01016008388 */ /* 0x0003e20000000c00 */
[----:B------:R-:W-:Y:S06]  /*220a0*/  BAR.ARV 0x5, 0x200 ;  /* 0x0148000000007b1d */ /* 0x000fec0000002000 */
.L_x_11657:
[----:B------:R-:W-:Y:S02]  /*220b0*/  ULDC UR4, c[0x0][0xc3c] ;  /* 0x00030f0000047ab9 */ /* 0x000fe40000000800 */
[----:B---3--:R-:W-:-:S13]  /*220c0*/  ISETP.GE.AND P0, PT, R19, UR4, PT ;  /* 0x0000000413007c0c */ /* 0x008fda000bf06270 */
[----:B------:R-:W-:Y:S05]  /*220d0*/  @!P0 BRA `(.L_x_11669) ;  /* 0xffffff9000108947 */ /* 0x000fea000383ffff */
[----:B------:R-:W-:Y:S05]  /*220e0*/  BSYNC B8 ;  /* 0x0000000000087941 */ /* 0x000fea0003800000 */
.L_x_11505:
        /* <DEDUP_REMOVED lines=12> */
.L_x_11770:
[----:B------:R-:W-:Y:S05]  /*221b0*/  BSYNC B0 ;  /* 0x0000000000007941 */ /* 0x000fea0003800000 */
.L_x_11670:
[----:B------:R-:W-:-:S03]  /*221c0*/  UMOV UR4, 0xffffffff ;  /* 0xffffffff00047882 */ /* 0x000fc60000000000 */
[----:B------:R-:W-:Y:S05]  /*221d0*/  BRA.DIV UR4, `(.L_x_11672) ;  /* 0x0000002604a07947 */ /* 0x000fea000b800000 */
[----:B-1----:R-:W1:Y:S02]  /*221e0*/  S2R R0, SR_TID.X ;  /* 0x0000000000007919 */ /* 0x002e640000002100 */
[----:B-1----:R-:W-:-:S04]  /*221f0*/  SHF.R.U32.HI R0, RZ, 0x5, R0 ;  /* 0x00000005ff007819 */ /* 0x002fc80000011600 */
[----:B------:R-:W-:-:S05]  /*22200*/  LOP3.LUT R0, R0, 0x3, RZ, 0xc0, !PT ;  /* 0x0000000300007812 */ /* 0x000fca00078ec0ff */
[----:B------:R1:W3:Y:S02]  /*22210*/  SHFL.IDX PT, R14, R0, RZ, 0x1f ;  /* 0x00001fff000e7589 */ /* 0x0002e400000e0000 */
.L_x_11773:
[----:B---3--:R-:W-:-:S13]  /*22220*/  ISETP.NE.AND P0, PT, R14, RZ, PT ;  /* 0x000000ff0e00720c */ /* 0x008fda0003f05270 */
[----:B------:R-:W-:Y:S05]  /*22230*/  @P0 BRA `(.L_x_11290) ;  /* 0x0000000000880947 */ /* 0x000fea0003800000 */
[----:B------:R-:W-:-:S03]  /*22240*/  UMOV UR4, 0xffffffff ;  /* 0xffffffff00047882 */ /* 0x000fc60000000000 */
[----:B------:R-:W-:Y:S05]  /*22250*/  BRA.DIV UR4, `(.L_x_11673) ;  /* 0x0000002604b47947 */ /* 0x000fea000b800000 */
[----:B------:R-:W-:-:S13]  /*22260*/  ELECT P6, URZ, PT ;  /* 0x00000000003f782f */ /* 0x000fda00038c0000 */
.L_x_11776:
[----:B------:R-:W-:Y:S05]  /*22270*/  @!P6 BRA `(.L_x_11290) ;  /* 0x000000000078e947 */ /* 0x000fea0003800000 */
[----:B------:R-:W-:-:S06]  /*22280*/  ULOP3.LUT UR4, UR36, 0x2, URZ, 0xfc, !UPT ;  /* 0x0000000224047892 */ /* 0x000fcc000f8efc3f */
[----:B-1----:R-:W-:-:S05]  /*22290*/  IMAD.U32 R0, RZ, RZ, UR4 ;  /* 0x00000004ff007e24 */ /* 0x002fca000f8e00ff */
[----:B------:R-:W-:-:S13]  /*222a0*/  ISETP.NE.AND P2, PT, R0, 0x3, PT ;  /* 0x000000030000780c */ /* 0x000fda0003f45270 */
[----:B------:R-:W-:Y:S05]  /*222b0*/  @!P2 BRA `(.L_x_11674) ;  /* 0x000000000004a947 */ /* 0x000fea0003800000 */
[----:B------:R-:W-:Y:S01]  /*222c0*/  BPT.TRAP 0x1 ;  /* 0x000000040000795c */ /* 0x000fe20000300000 */
.L_x_11674:
        /* <DEDUP_REMOVED lines=12> */
.L_x_11777:
[----:B------:R-:W3:Y:S02]  /*22390*/  SYNCS.PHASECHK.TRANS64.TRYWAIT P0, [R3+URZ], R0 ;  /* 0x00000000030075a7 */ /* 0x000ee4000800017f */
[----:B---3--:R-:W-:Y:S05]  /*223a0*/  @!P0 BRA `(.L_x_11676) ;  /* 0x0000002400948947 */ /* 0x008fea0003800000 */
.L_x_11778:
[----:B------:R-:W-:Y:S05]  /*223b0*/  @!P2 BRA `(.L_x_11677) ;  /* 0x000000000004a947 */ /* 0x000fea0003800000 */
[----:B------:R-:W-:Y:S01]  /*223c0*/  BPT.TRAP 0x1 ;  /* 0x000000040000795c */ /* 0x000fe20000300000 */
.L_x_11677:
[----:B---3--:R-:W-:-:S04]  /*223d0*/  VIADD R3, R7, 0x2d860 ;  /* 0x0002d86007037836 */ /* 0x008fc80000000000 */
[----:B-1----:R-:W-:-:S04]  /*223e0*/  IMAD R5, R24, 0x8, R3 ;  /* 0x0000000818057824 */ /* 0x002fc800078e0203 */
[----:B------:R-:W1:Y:S02]  /*223f0*/  SYNCS.PHASECHK.TRANS64.TRYWAIT P0, [R5+URZ], R4 ;  /* 0x00000004050075a7 */ /* 0x000e64000800017f */
[----:B-1----:R-:W-:Y:S05]  /*22400*/  @!P0 BRA `(.L_x_11678) ;  /* 0x0000002400908947 */ /* 0x002fea0003800000 */
.L_x_11779:
[----:B------:R-:W-:-:S07]  /*22410*/  IMAD R3, R6, 0x8, R3 ;  /* 0x0000000806037824 */ /* 0x000fce00078e0203 */
.L_x_11679:
[----:B---3--:R3:W4:Y:S02]  /*22420*/  SYNCS.PHASECHK.TRANS64.TRYWAIT P0, [R3+URZ], R0 ;  /* 0x00000000030075a7 */ /* 0x008724000800017f */
[----:B----4-:R-:W-:Y:S05]  /*22430*/  @!P0 NANOSLEEP.SYNCS 0x989680 ;  /* 0x009896800000895d */ /* 0x010fea0003900000 */
[----:B------:R-:W4:Y:S02]  /*22440*/  @!P0 SYNCS.PHASECHK.TRANS64 P0, [R3+URZ], R0 ;  /* 0x00000000030085a7 */ /* 0x000f24000800007f */
[----:B----4-:R-:W-:Y:S05]  /*22450*/  @!P0 BRA `(.L_x_11679) ;  /* 0xfffffffc00f08947 */ /* 0x010fea000383ffff */
.L_x_11290:
[----:B------:R-:W-:Y:S05]  /*22460*/  BSYNC B9 ;  /* 0x0000000000097941 */ /* 0x000fea0003800000 */
.L_x_11287:
[----:B------:R-:W-:Y:S05]  /*22470*/  EXIT ;  /* 0x000000000000794d */ /* 0x000fea0003800000 */
.L_x_11314:
[----:B0-----:R0:W1:Y:S02]  /*22480*/  SYNCS.PHASECHK.TRANS64.TRYWAIT P5, [R14+URZ+0x2d890], R85 ;  /* 0x02d890550e0075a7 */ /* 0x00106400080a017f */
[----:B-1----:R-:W-:Y:S05]  /*22490*/  @!P5 NANOSLEEP.SYNCS 0x989680 ;  /* 0x009896800000d95d */ /* 0x002fea0003900000 */
[----:B------:R-:W1:Y:S02]  /*224a0*/  @!P5 SYNCS.PHASECHK.TRANS64 P5, [R14+URZ+0x2d890], R85 ;  /* 0x02d890550e00d5a7 */ /* 0x000e6400080a007f */
[----:B-1----:R-:W-:Y:S05]  /*224b0*/  @!P5 BRA `(.L_x_11314) ;  /* 0xfffffffc00f0d947 */ /* 0x002fea000383ffff */
[----:B------:R-:W-:Y:S05]  /*224c0*/  BRA `(.L_x_11680) ;  /* 0xfffffe0c00c47947 */ /* 0x000fea000383ffff */
.L_x_11342:
[----:B0-----:R0:W1:Y:S02]  /*224d0*/  SYNCS.PHASECHK.TRANS64.TRYWAIT P5, [R14+URZ+0x2d890], R85 ;  /* 0x02d890550e0075a7 */ /* 0x00106400080a017f */
[----:B-1----:R-:W-:Y:S05]  /*224e0*/  @!P5 NANOSLEEP.SYNCS 0x989680 ;  /* 0x009896800000d95d */ /* 0x002fea0003900000 */
[----:B------:R-:W1:Y:S02]  /*224f0*/  @!P5 SYNCS.PHASECHK.TRANS64 P5, [R14+URZ+0x2d890], R85 ;  /* 0x02d890550e00d5a7 */ /* 0x000e6400080a007f */
[----:B-1----:R-:W-:Y:S05]  /*22500*/  @!P5 BRA `(.L_x_11342) ;  /* 0xfffffffc00f0d947 */ /* 0x002fea000383ffff */
[----:B------:R-:W-:Y:S05]  /*22510*/  BRA `(.L_x_11681) ;  /* 0xfffffe2800307947 */ /* 0x000fea000383ffff */
.L_x_11355:
[----:B0-----:R0:W1:Y:S02]  /*22520*/  SYNCS.PHASECHK.TRANS64.TRYWAIT P4, [R14+URZ+0x2d890], R85 ;  /* 0x02d890550e0075a7 */ /* 0x001064000808017f */
[----:B-1----:R-:W-:Y:S05]  /*22530*/  @!P4 NANOSLEEP.SYNCS 0x989680 ;  /* 0x009896800000c95d */ /* 0x002fea0003900000 */
[----:B------:R-:W1:Y:S02]  /*22540*/  @!P4 SYNCS.PHASECHK.TRANS64 P4, [R14+URZ+0x2d890], R85 ;  /* 0x02d890550e00c5a7 */ /* 0x000e64000808007f */
[----:B-1----:R-:W-:Y:S05]  /*22550*/  @!P4 BRA `(.L_x_11355) ;  /* 0xfffffffc00f0c947 */ /* 0x002fea000383ffff */
[----:B------:R-:W-:Y:S05]  /*22560*/  BRA `(.L_x_11682) ;  /* 0xfffffe40008c7947 */ /* 0x000fea000383ffff */
.L_x_11359:
[----:B--2---:R2:W3:Y:S02]  /*22570*/  SYNCS.PHASECHK.TRANS64.TRYWAIT P3, [R14+URZ+0x2d8b0], R85 ;  /* 0x02d8b0550e0075a7 */ /* 0x0044e4000806017f */
[----:B---3--:R-:W-:Y:S05]  /*22580*/  @!P3 NANOSLEEP.SYNCS 0x989680 ;  /* 0x009896800000b95d */ /* 0x008fea0003900000 */
[----:B------:R-:W3:Y:S02]  /*22590*/  @!P3 SYNCS.PHASECHK.TRANS64 P3, [R14+URZ+0x2d8b0], R85 ;  /* 0x02d8b0550e00b5a7 */ /* 0x000ee4000806007f */
[----:B---3--:R-:W-:Y:S05]  /*225a0*/  @!P3 BRA `(.L_x_11359) ;  /* 0xfffffffc00f0b947 */ /* 0x008fea000383ffff */
[----:B------:R-:W-:Y:S05]  /*225b0*/  BRA `(.L_x_11683) ;  /* 0xfffffe4400247947 */ /* 0x000fea000383ffff */
.L_x_11373:
        /* <DEDUP_REMOVED lines=13> */
.L_x_11685:
[----:B------:R-:W-:Y:S05]  /*22690*/  BSYNC B0 ;  /* 0x0000000000007941 */ /* 0x000fea0003800000 */
.L_x_11684:
[----:B------:R-:W-:Y:S01]  /*226a0*/  IMAD.MOV.U32 R157, RZ, RZ, R14 ;  /* 0x000000ffff9d7224 */ /* 0x000fe200078e000e */
[----:B------:R-:W-:Y:S06]  /*226b0*/  BRA `(.L_x_11686) ;  /* 0xfffffe4c00847947 */ /* 0x000fec000383ffff */
.L_x_11384:
[----:B------:R-:W-:Y:S01]  /*226c0*/  BSSY B1, `(.L_x_11687) ;  /* 0x0000007000017945 */ /* 0x000fe20003800000 */
[----:B------:R-:W-:Y:S02]  /*226d0*/  IMAD.MOV.U32 R12, RZ, RZ, RZ ;  /* 0x000000ffff0c7224 */ /* 0x000fe400078e00ff */
[----:B------:R-:W-:Y:S02]  /*226e0*/  IMAD.MOV.U32 R11, RZ, RZ, 0x1e1f ;  /* 0x00001e1fff0b7424 */ /* 0x000fe400078e00ff */
[----:B------:R-:W-:-:S07]  /*226f0*/  IMAD.MOV.U32 R15, RZ, RZ, -0x1 ;  /* 0xffffffffff0f7424 */ /* 0x000fce00078e00ff */
[----:B------:R-:W-:Y:S05]  /*22700*/  WARPSYNC.COLLECTIVE R15, `(.L_x_11688) ;  /* 0x000000000f087348 */ /* 0x000fea0003c00000 */
[----:B------:R0:W1:Y:S02]  /*22710*/  SHFL.IDX P6, R14, R13, R12, R11 ;  /* 0x0000000c0d0e7389 */ /* 0x00006400000c000b */
[----:B01----:R-:W-:Y:S01]  /*22720*/  ENDCOLLECTIVE ;  /* 0x000000000000791b */ /* 0x003fe20003800000 */
.L_x_11688:
[----:B------:R-:W-:Y:S05]  /*22730*/  BSYNC B1 ;  /* 0x0000000000017941 */ /* 0x000fea0003800000 */
.L_x_11687:
        /* <DEDUP_REMOVED lines=8> */
.L_x_11689:
[----:B------:R-:W-:Y:S02]  /*227c0*/  IMAD.MOV.U32 R13, RZ, RZ, R5 ;  /* 0x000000ffff0d7224 */ /* 0x000fe400078e0005 */
[----:B------:R-:W-:-:S07]  /*227d0*/  IMAD.MOV.U32 R0, RZ, RZ, R14 ;  /* 0x000000ffff007224 */ /* 0x000fce00078e000e */
[----:B------:R-:W-:Y:S05]  /*227e0*/  WARPSYNC.COLLECTIVE R15, `(.L_x_11690) ;  /* 0x000000000f087348 */ /* 0x000fea0003c00000 */
[----:B------:R0:W1:Y:S02]  /*227f0*/  SHFL.IDX P6, R14, R13, R12, R11 ;  /* 0x0000000c0d0e7389 */ /* 0x00006400000c000b */
[----:B01----:R-:W-:Y:S01]  /*22800*/  ENDCOLLECTIVE ;  /* 0x000000000000791b */ /* 0x003fe20003800000 */
.L_x_11690:
[----:B------:R-:W-:Y:S02]  /*22810*/  IMAD.MOV.U32 R13, RZ, RZ, R4 ;  /* 0x000000ffff0d7224 */ /* 0x000fe400078e0004 */
[----:B------:R-:W-:-:S07]  /*22820*/  IMAD.MOV.U32 R5, RZ, RZ, R14 ;  /* 0x000000ffff057224 */ /* 0x000fce00078e000e */
[----:B------:R-:W-:Y:S05]  /*22830*/  WARPSYNC.COLLECTIVE R15, `(.L_x_11691) ;  /* 0x000000000f087348 */ /* 0x000fea0003c00000 */
[----:B------:R0:W1:Y:S02]  /*22840*/  SHFL.IDX P6, R14, R13, R12, R11 ;  /* 0x0000000c0d0e7389 */ /* 0x00006400000c000b */
[----:B01----:R-:W-:Y:S01]  /*22850*/  ENDCOLLECTIVE ;  /* 0x000000000000791b */ /* 0x003fe20003800000 */
.L_x_11691:
[----:B------:R-:W-:Y:S05]  /*22860*/  BRA `(.L_x_11692) ;  /* 0xfffffe5400007947 */ /* 0x000fea000383ffff */
.L_x_11388:
[----:B0-----:R0:W1:Y:S02]  /*22870*/  SYNCS.PHASECHK.TRANS64.TRYWAIT P1, [R2+URZ+0x2d800], R3 ;  /* 0x02d80003020075a7 */ /* 0x001064000802017f */
[----:B-1----:R-:W-:Y:S05]  /*22880*/  @!P1 NANOSLEEP.SYNCS 0x989680 ;  /* 0x009896800000995d */ /* 0x002fea0003900000 */
[----:B------:R-:W1:Y:S02]  /*22890*/  @!P1 SYNCS.PHASECHK.TRANS64 P1, [R2+URZ+0x2d800], R3 ;  /* 0x02d80003020095a7 */ /* 0x000e64000802007f */
[----:B-1----:R-:W-:Y:S05]  /*228a0*/  @!P1 BRA `(.L_x_11388) ;  /* 0xfffffffc00f09947 */ /* 0x002fea000383ffff */
[----:B------:R-:W-:Y:S05]  /*228b0*/  BRA `(.L_x_11693) ;  /* 0xfffffe5c00307947 */ /* 0x000fea000383ffff */
.L_x_11400:
[----:B------:R-:W-:Y:S01]  /*228c0*/  BSSY B1, `(.L_x_11694) ;  /* 0x0000007000017945 */ /* 0x000fe20003800000 */
[----:B------:R-:W-:Y:S02]  /*228d0*/  IMAD.MOV.U32 R12, RZ, RZ, RZ ;  /* 0x000000ffff0c7224 */ /* 0x000fe400078e00ff */
[----:B------:R-:W-:Y:S02]  /*228e0*/  IMAD.MOV.U32 R11, RZ, RZ, 0x1e1f ;  /* 0x00001e1fff0b7424 */ /* 0x000fe400078e00ff */
[----:B------:R-:W-:-:S07]  /*228f0*/  IMAD.MOV.U32 R15, RZ, RZ, -0x1 ;  /* 0xffffffffff0f7424 */ /* 0x000fce00078e00ff */
[----:B------:R-:W-:Y:S05]  /*22900*/  WARPSYNC.COLLECTIVE R15, `(.L_x_11695) ;  /* 0x000000000f087348 */ /* 0x000fea0003c00000 */
[----:B------:R0:W1:Y:S02]  /*22910*/  SHFL.IDX P6, R14, R13, R12, R11 ;  /* 0x0000000c0d0e7389 */ /* 0x00006400000c000b */
[----:B01----:R-:W-:Y:S01]  /*22920*/  ENDCOLLECTIVE ;  /* 0x000000000000791b */ /* 0x003fe20003800000 */
.L_x_11695:
[----:B------:R-:W-:Y:S05]  /*22930*/  BSYNC B1 ;  /* 0x0000000000017941 */ /* 0x000fea0003800000 */
.L_x_11694:
        /* <DEDUP_REMOVED lines=8> */
.L_x_11696:
[----:B------:R-:W-:Y:S02]  /*229c0*/  IMAD.MOV.U32 R37, RZ, RZ, R3 ;  /* 0x000000ffff257224 */ /* 0x000fe400078e0003 */
[----:B------:R-:W-:Y:S02]  /*229d0*/  IMAD.MOV.U32 R13, RZ, RZ, R5 ;  /* 0x000000ffff0d7224 */ /* 0x000fe400078e0005 */
[----:B------:R-:W-:-:S07]  /*229e0*/  IMAD.MOV.U32 R0, RZ, RZ, R14 ;  /* 0x000000ffff007224 */ /* 0x000fce00078e000e */
[----:B------:R-:W-:Y:S05]  /*229f0*/  WARPSYNC.COLLECTIVE R15, `(.L_x_11697) ;  /* 0x000000000f087348 */ /* 0x000fea0003c00000 */
[----:B------:R0:W1:Y:S02]  /*22a00*/  SHFL.IDX P6, R14, R13, R12, R11 ;  /* 0x0000000c0d0e7389 */ /* 0x00006400000c000b */
[----:B01----:R-:W-:Y:S01]  /*22a10*/  ENDCOLLECTIVE ;  /* 0x000000000000791b */ /* 0x003fe20003800000 */
.L_x_11697:
[----:B------:R-:W-:Y:S02]  /*22a20*/  IMAD.MOV.U32 R36, RZ, RZ, R0 ;  /* 0x000000ffff247224 */ /* 0x000fe400078e0000 */
[----:B------:R-:W-:Y:S02]  /*22a30*/  IMAD.MOV.U32 R13, RZ, RZ, R4 ;  /* 0x000000ffff0d7224 */ /* 0x000fe400078e0004 */
[----:B------:R-:W-:-:S07]  /*22a40*/  IMAD.MOV.U32 R5, RZ, RZ, R14 ;  /* 0x000000ffff057224 */ /* 0x000fce00078e000e */
[----:B------:R-:W-:Y:S05]  /*22a50*/  WARPSYNC.COLLECTIVE R15, `(.L_x_11698) ;  /* 0x000000000f087348 */ /* 0x000fea0003c00000 */
[----:B------:R0:W1:Y:S02]  /*22a60*/  SHFL.IDX P6, R14, R13, R12, R11 ;  /* 0x0000000c0d0e7389 */ /* 0x00006400000c000b */
[----:B01----:R-:W-:Y:S01]  /*22a70*/  ENDCOLLECTIVE ;  /* 0x000000000000791b */ /* 0x003fe20003800000 */
.L_x_11698:
[----:B------:R-:W-:Y:S05]  /*22a80*/  BRA `(.L_x_11699) ;  /* 0xfffffe7000047947 */ /* 0x000fea000383ffff */
.L_x_11404:
[----:B0-----:R0:W1:Y:S02]  /*22a90*/  SYNCS.PHASECHK.TRANS64.TRYWAIT P1, [R2+URZ+0x2d800], R3 ;  /* 0x02d80003020075a7 */ /* 0x001064000802017f */
[----:B-1----:R-:W-:Y:S05]  /*22aa0*/  @!P1 NANOSLEEP.SYNCS 0x989680 ;  /* 0x009896800000995d */ /* 0x002fea0003900000 */
[----:B------:R-:W1:Y:S02]  /*22ab0*/  @!P1 SYNCS.PHASECHK.TRANS64 P1, [R2+URZ+0x2d800], R3 ;  /* 0x02d80003020095a7 */ /* 0x000e64000802007f */
[----:B-1----:R-:W-:Y:S05]  /*22ac0*/  @!P1 BRA `(.L_x_11404) ;  /* 0xfffffffc00f09947 */ /* 0x002fea000383ffff */
[----:B------:R-:W-:Y:S05]  /*22ad0*/  BRA `(.L_x_11700) ;  /* 0xfffffe7400807947 */ /* 0x000fea000383ffff */
.L_x_11412:
[----:B-1----:R1:W2:Y:S02]  /*22ae0*/  SYNCS.PHASECHK.TRANS64.TRYWAIT P2, [R3+URZ+0x2d830], R0 ;  /* 0x02d83000030075a7 */ /* 0x0022a4000804017f */
[----:B--2---:R-:W-:Y:S05]  /*22af0*/  @!P2 NANOSLEEP.SYNCS 0x989680 ;  /* 0x009896800000a95d */ /* 0x004fea0003900000 */
[----:B------:R-:W2:Y:S02]  /*22b00*/  @!P2 SYNCS.PHASECHK.TRANS64 P2, [R3+URZ+0x2d830], R0 ;  /* 0x02d830000300a5a7 */ /* 0x000ea4000804007f */
[----:B--2---:R-:W-:Y:S05]  /*22b10*/  @!P2 BRA `(.L_x_11412) ;  /* 0xfffffffc00f0a947 */ /* 0x004fea000383ffff */
[----:B------:R-:W-:Y:S05]  /*22b20*/  BRA `(.L_x_11411) ;  /* 0xfffffe8800c47947 */ /* 0x000fea000383ffff */
.L_x_11430:
[----:B-1----:R1:W2:Y:S02]  /*22b30*/  SYNCS.PHASECHK.TRANS64.TRYWAIT P4, [R9+URZ+0x2d830], R8 ;  /* 0x02d83008090075a7 */ /* 0x0022a4000808017f */
[----:B--2---:R-:W-:Y:S05]  /*22b40*/  @!P4 NANOSLEEP.SYNCS 0x989680 ;  /* 0x009896800000c95d */ /* 0x004fea0003900000 */
[----:B------:R-:W2:Y:S02]  /*22b50*/  @!P4 SYNCS.PHASECHK.TRANS64 P4, [R9+URZ+0x2d830], R8 ;  /* 0x02d830080900c5a7 */ /* 0x000ea4000808007f */
[----:B--2---:R-:W-:Y:S05]  /*22b60*/  @!P4 BRA `(.L_x_11430) ;  /* 0xfffffffc00f0c947 */ /* 0x004fea000383ffff */
[----:B------:R-:W-:Y:S05]  /*22b70*/  BRA `(.L_x_11429) ;  /* 0xfffffec000487947 */ /* 0x000fea000383ffff */
.L_x_11434:
[----:B-1----:R1:W2:Y:S02]  /*22b80*/  SYNCS.PHASECHK.TRANS64.TRYWAIT P3, [R9+URZ+0x2d850], R8 ;  /* 0x02d85008090075a7 */ /* 0x0022a4000806017f */
[----:B--2---:R-:W-:Y:S05]  /*22b90*/  @!P3 NANOSLEEP.SYNCS 0x989680 ;  /* 0x009896800000b95d */ /* 0x004fea0003900000 */
[----:B------:R-:W2:Y:S02]  /*22ba0*/  @!P3 SYNCS.PHASECHK.TRANS64 P3, [R9+URZ+0x2d850], R8 ;  /* 0x02d850080900b5a7 */ /* 0x000ea4000806007f */
[----:B--2---:R-:W-:Y:S05]  /*22bb0*/  @!P3 BRA `(.L_x_11434) ;  /* 0xfffffffc00f0b947 */ /* 0x004fea000383ffff */
[----:B------:R-:W-:Y:S05]  /*22bc0*/  BRA `(.L_x_11431) ;  /* 0xfffffec4004c7947 */ /* 0x000fea000383ffff */
.L_x_11453:
[----:B-1----:R1:W2:Y:S02]  /*22bd0*/  SYNCS.PHASECHK.TRANS64.TRYWAIT P3, [R0+URZ+0x2d830], R11 ;  /* 0x02d8300b000075a7 */ /* 0x0022a4000806017f */
[----:B--2---:R-:W-:Y:S05]  /*22be0*/  @!P3 NANOSLEEP.SYNCS 0x989680 ;  /* 0x009896800000b95d */ /* 0x004fea0003900000 */
[----:B------:R-:W2:Y:S02]  /*22bf0*/  @!P3 SYNCS.PHASECHK.TRANS64 P3, [R0+URZ+0x2d830], R11 ;  /* 0x02d8300b0000b5a7 */ /* 0x000ea4000806007f */
[----:B--2---:R-:W-:Y:S05]  /*22c00*/  @!P3 BRA `(.L_x_11453) ;  /* 0xfffffffc00f0b947 */ /* 0x004fea000383ffff */
[----:B------:R-:W-:Y:S05]  /*22c10*/  BRA `(.L_x_11452) ;  /* 0xfffffef400d07947 */ /* 0x000fea000383ffff */
.L_x_11457:
[----:B-1----:R1:W2:Y:S02]  /*22c20*/  SYNCS.PHASECHK.TRANS64.TRYWAIT P2, [R6+URZ+0x2d850], R0 ;  /* 0x02d85000060075a7 */ /* 0x0022a4000804017f */
[----:B--2---:R-:W-:Y:S05]  /*22c30*/  @!P2 NANOSLEEP.SYNCS 0x989680 ;  /* 0x009896800000a95d */ /* 0x004fea0003900000 */
[----:B------:R-:W2:Y:S02]  /*22c40*/  @!P2 SYNCS.PHASECHK.TRANS64 P2, [R6+URZ+0x2d850], R0 ;  /* 0x02d850000600a5a7 */ /* 0x000ea4000804007f */
[----:B--2---:R-:W-:Y:S05]  /*22c50*/  @!P2 BRA `(.L_x_11457) ;  /* 0xfffffffc00f0a947 */ /* 0x004fea000383ffff */
[----:B------:R-:W-:Y:S05]  /*22c60*/  BRA `(.L_x_11454) ;  /* 0xfffffef800d47947 */ /* 0x000fea000383ffff */
.L_x_11464:
[----:B-1----:R1:W2:Y:S02]  /*22c70*/  SYNCS.PHASECHK.TRANS64.TRYWAIT P3, [R0+URZ+0x2d830], R11 ;  /* 0x02d8300b000075a7 */ /* 0x0022a4000806017f */
[----:B--2---:R-:W-:Y:S05]  /*22c80*/  @!P3 NANOSLEEP.SYNCS 0x989680 ;  /* 0x009896800000b95d */ /* 0x004fea0003900000 */
[----:B------:R-:W2:Y:S02]  /*22c90*/  @!P3 SYNCS.PHASECHK.TRANS64 P3, [R0+URZ+0x2d830], R11 ;  /* 0x02d8300b0000b5a7 */ /* 0x000ea4000806007f */
[----:B--2---:R-:W-:Y:S05]  /*22ca0*/  @!P3 BRA `(.L_x_11464) ;  /* 0xfffffffc00f0b947 */ /* 0x004fea000383ffff */
[----:B------:R-:W-:Y:S05]  /*22cb0*/  BRA `(.L_x_11463) ;  /* 0xffffff1800a47947 */ /* 0x000fea000383ffff */
.L_x_11468:
[----:B-1----:R1:W2:Y:S02]  /*22cc0*/  SYNCS.PHASECHK.TRANS64.TRYWAIT P2, [R6+URZ+0x2d850], R0 ;  /* 0x02d85000060075a7 */ /* 0x0022a4000804017f */
[----:B--2---:R-:W-:Y:S05]  /*22cd0*/  @!P2 NANOSLEEP.SYNCS 0x989680 ;  /* 0x009896800000a95d */ /* 0x004fea0003900000 */
[----:B------:R-:W2:Y:S02]  /*22ce0*/  @!P2 SYNCS.PHASECHK.TRANS64 P2, [R6+URZ+0x2d850], R0 ;  /* 0x02d850000600a5a7 */ /* 0x000ea4000804007f */
[----:B--2---:R-:W-:Y:S05]  /*22cf0*/  @!P2 BRA `(.L_x_11468) ;  /* 0xfffffffc00f0a947 */ /* 0x004fea000383ffff */
[----:B------:R-:W-:Y:S05]  /*22d00*/  BRA `(.L_x_11465) ;  /* 0xffffff1c00a87947 */ /* 0x000fea000383ffff */
.L_x_11481:
[----:B-1----:R1:W2:Y:S02]  /*22d10*/  SYNCS.PHASECHK.TRANS64.TRYWAIT P0, [R10+URZ+0x2d850], R7 ;  /* 0x02d850070a0075a7 */ /* 0x0022a4000800017f */
[----:B--2---:R-:W-:Y:S05]  /*22d20*/  @!P0 NANOSLEEP.SYNCS 0x989680 ;  /* 0x009896800000895d */ /* 0x004fea0003900000 */
[----:B------:R-:W2:Y:S02]  /*22d30*/  @!P0 SYNCS.PHASECHK.TRANS64 P0, [R10+URZ+0x2d850], R7 ;  /* 0x02d850070a0085a7 */ /* 0x000ea4000800007f */
[----:B--2---:R-:W-:Y:S05]  /*22d40*/  @!P0 BRA `(.L_x_11481) ;  /* 0xfffffffc00f08947 */ /* 0x004fea000383ffff */
[----:B------:R-:W-:Y:S05]  /*22d50*/  BRA `(.L_x_11480) ;  /* 0xffffff4c00747947 */ /* 0x000fea000383ffff */
.L_x_11491:
[----:B------:R-:W-:Y:S02]  /*22d60*/  IMAD.MOV.U32 R13, RZ, RZ, R4 ;  /* 0x000000ffff0d7224 */ /* 0x000fe400078e0004 */
[----:B------:R-:W-:Y:S02]  /*22d70*/  IMAD.MOV.U32 R12, RZ, RZ, RZ ;  /* 0x000000ffff0c7224 */ /* 0x000fe400078e00ff */
[----:B------:R-:W-:Y:S02]  /*22d80*/  IMAD.MOV.U32 R11, RZ, RZ, 0x1c1f ;  /* 0x00001c1fff0b7424 */ /* 0x000fe400078e00ff */
[----:B------:R-:W-:-:S07]  /*22d90*/  IMAD.MOV.U32 R15, RZ, RZ, -0x1 ;  /* 0xffffffffff0f7424 */ /* 0x000fce00078e00ff */
[----:B-1----:R-:W-:Y:S05]  /*22da0*/  WARPSYNC.COLLECTIVE R15, `(.L_x_11701) ;  /* 0x000000000f087348 */ /* 0x002fea0003c00000 */
[----:B------:R0:W2:Y:S02]  /*22db0*/  SHFL.IDX P6, R14, R13, R12, R11 ;  /* 0x0000000c0d0e7389 */ /* 0x0000a400000c000b */
[----:B012---:R-:W-:Y:S01]  /*22dc0*/  ENDCOLLECTIVE ;  /* 0x000000000000791b */ /* 0x007fe20003800000 */
.L_x_11701:
[----:B------:R-:W-:Y:S02]  /*22dd0*/  IMAD.MOV.U32 R13, RZ, RZ, R0 ;  /* 0x000000ffff0d7224 */ /* 0x000fe400078e0000 */
[----:B------:R-:W-:-:S07]  /*22de0*/  IMAD.MOV.U32 R3, RZ, RZ, R14 ;  /* 0x000000ffff037224 */ /* 0x000fce00078e000e */
[----:B------:R-:W-:Y:S05]  /*22df0*/  WARPSYNC.COLLECTIVE R15, `(.L_x_11702) ;  /* 0x000000000f087348 */ /* 0x000fea0003c00000 */
[----:B------:R0:W1:Y:S02]  /*22e00*/  SHFL.IDX P6, R14, R13, R12, R11 ;  /* 0x0000000c0d0e7389 */ /* 0x00006400000c000b */
[----:B01----:R-:W-:Y:S01]  /*22e10*/  ENDCOLLECTIVE ;  /* 0x000000000000791b */ /* 0x003fe20003800000 */
.L_x_11702:
[----:B------:R-:W-:Y:S05]  /*22e20*/  BRA `(.L_x_11703) ;  /* 0xffffff7000807947 */ /* 0x000fea000383ffff */
.L_x_11494:
[----:B------:R-:W-:Y:S01]  /*22e30*/  BSSY B1, `(.L_x_11704) ;  /* 0x0000008000017945 */ /* 0x000fe20003800000 */
[----:B----4-:R-:W-:Y:S02]  /*22e40*/  IMAD.MOV.U32 R13, RZ, RZ, R4 ;  /* 0x000000ffff0d7224 */ /* 0x010fe400078e0004 */
[----:B------:R-:W-:Y:S02]  /*22e50*/  IMAD.MOV.U32 R12, RZ, RZ, 0x1 ;  /* 0x00000001ff0c7424 */ /* 0x000fe400078e00ff */
[----:B------:R-:W-:Y:S02]  /*22e60*/  IMAD.MOV.U32 R11, RZ, RZ, 0x1c1f ;  /* 0x00001c1fff0b7424 */ /* 0x000fe400078e00ff */
[----:B------:R-:W-:-:S07]  /*22e70*/  IMAD.MOV.U32 R15, RZ, RZ, -0x1 ;  /* 0xffffffffff0f7424 */ /* 0x000fce00078e00ff */
[----:B0123--:R-:W-:Y:S05]  /*22e80*/  WARPSYNC.COLLECTIVE R15, `(.L_x_11705) ;  /* 0x000000000f087348 */ /* 0x00ffea0003c00000 */
[----:B---3--:R3:W4:Y:S02]  /*22e90*/  SHFL.IDX P6, R14, R13, R12, R11 ;  /* 0x0000000c0d0e7389 */ /* 0x00872400000c000b */
[----:B01234-:R-:W-:Y:S01]  /*22ea0*/  ENDCOLLECTIVE ;  /* 0x000000000000791b */ /* 0x01ffe20003800000 */
.L_x_11705:
[----:B------:R-:W-:Y:S05]  /*22eb0*/  BSYNC B1 ;  /* 0x0000000000017941 */ /* 0x000fea0003800000 */
.L_x_11704:
        /* <DEDUP_REMOVED lines=8> */
.L_x_11706:
[----:B------:R-:W-:Y:S05]  /*22f40*/  BRA `(.L_x_11707) ;  /* 0xffffff7000947947 */ /* 0x000fea000383ffff */
.L_x_11519:
[----:B------:R-:W1:Y:S01]  /*22f50*/  S2R R11, SR_TID.X ;  /* 0x00000000000b7919 */ /* 0x000e620000002100 */
[----:B------:R-:W-:Y:S01]  /*22f60*/  BSSY B1, `(.L_x_11708) ;  /* 0x000000a000017945 */ /* 0x000fe20003800000 */
[----:B0-----:R-:W-:Y:S02]  /*22f70*/  IMAD.MOV.U32 R12, RZ, RZ, RZ ;  /* 0x000000ffff0c7224 */ /* 0x001fe400078e00ff */
[----:B------:R-:W-:Y:S01]  /*22f80*/  IMAD.MOV.U32 R15, RZ, RZ, -0x1 ;  /* 0xffffffffff0f7424 */ /* 0x000fe200078e00ff */
[----:B-1----:R-:W-:-:S04]  /*22f90*/  SHF.R.U32.HI R11, RZ, 0x5, R11 ;  /* 0x00000005ff0b7819 */ /* 0x002fc8000001160b */
[----:B------:R-:W-:-:S05]  /*22fa0*/  LOP3.LUT R11, R11, 0x3, RZ, 0xc0, !PT ;  /* 0x000000030b0b7812 */ /* 0x000fca00078ec0ff */
[----:B------:R-:W-:Y:S02]  /*22fb0*/  IMAD.MOV.U32 R13, RZ, RZ, R11 ;  /* 0x000000ffff0d7224 */ /* 0x000fe400078e000b */
[----:B------:R-:W-:-:S07]  /*22fc0*/  IMAD.MOV.U32 R11, RZ, RZ, 0x1f ;  /* 0x0000001fff0b7424 */ /* 0x000fce00078e00ff */
[----:B------:R-:W-:Y:S05]  /*22fd0*/  WARPSYNC.COLLECTIVE R15, `(.L_x_11709) ;  /* 0x000000000f087348 */ /* 0x000fea0003c00000 */
[----:B------:R0:W1:Y:S02]  /*22fe0*/  SHFL.IDX P6, R14, R13, R12, R11 ;  /* 0x0000000c0d0e7389 */ /* 0x00006400000c000b */
[----:B01----:R-:W-:Y:S01]  /*22ff0*/  ENDCOLLECTIVE ;  /* 0x000000000000791b */ /* 0x003fe20003800000 */
.L_x_11709:
[----:B------:R-:W-:Y:S05]  /*23000*/  BSYNC B1 ;  /* 0x0000000000017941 */ /* 0x000fea0003800000 */
.L_x_11708:
[----:B------:R-:W-:Y:S05]  /*23010*/  BRA `(.L_x_11710) ;  /* 0xffffff8800e07947 */ /* 0x000fea000383ffff */
.L_x_11521:
[----:B------:R-:W-:Y:S01]  /*23020*/  BSSY B1, `(.L_x_11711) ;  /* 0x0000006000017945 */ /* 0x000fe20003800000 */
[----:B------:R-:W-:-:S07]  /*23030*/  IMAD.MOV.U32 R15, RZ, RZ, -0x1 ;  /* 0xffffffffff0f7424 */ /* 0x000fce00078e00ff */
[----:B01----:R-:W-:Y:S05]  /*23040*/  WARPSYNC.COLLECTIVE R15, `(.L_x_11712) ;  /* 0x000000000f0c7348 */ /* 0x003fea0003c00000 */
[----:B------:R-:W-:Y:S02]  /*23050*/  ELECT P6, UR62, PT ;  /* 0x00000000003e782f */ /* 0x000fe400038c0000 */
[----:B------:R-:W-:Y:S01]  /*23060*/  MOV R14, UR62 ;  /* 0x0000003e000e7c02 */ /* 0x000fe20008000f00 */
[----:B01----:R-:W-:Y:S10]  /*23070*/  ENDCOLLECTIVE ;  /* 0x000000000000791b */ /* 0x003ff40003800000 */
.L_x_11712:
[----:B------:R-:W-:Y:S05]  /*23080*/  BSYNC B1 ;  /* 0x0000000000017941 */ /* 0x000fea0003800000 */
.L_x_11711:
[----:B------:R-:W-:Y:S01]  /*23090*/  PLOP3.LUT P2, PT, P6, PT, PT, 0x80, 0x0 ;  /* 0x000000000000781c */ /* 0x000fe2000374f070 */
[----:B------:R-:W-:-:S12]  /*230a0*/  BRA `(.L_x_11520) ;  /* 0xffffff8800d47947 */ /* 0x000fd8000383ffff */
.L_x_11523:
[----:B-1----:R1:W2:Y:S02]  /*230b0*/  SYNCS.PHASECHK.TRANS64.TRYWAIT P0, [R22+URZ+0x2d820], R3 ;  /* 0x02d82003160075a7 */ /* 0x0022a4000800017f */
[----:B--2---:R-:W-:Y:S05]  /*230c0*/  @!P0 NANOSLEEP.SYNCS 0x989680 ;  /* 0x009896800000895d */ /* 0x004fea0003900000 */
[----:B------:R-:W2:Y:S02]  /*230d0*/  @!P0 SYNCS.PHASECHK.TRANS64 P0, [R22+URZ+0x2d820], R3 ;  /* 0x02d82003160085a7 */ /* 0x000ea4000800007f */
[----:B--2---:R-:W-:Y:S05]  /*230e0*/  @!P0 BRA `(.L_x_11523) ;  /* 0xfffffffc00f08947 */ /* 0x004fea000383ffff */
[----:B------:R-:W-:Y:S05]  /*230f0*/  BRA `(.L_x_11713) ;  /* 0xffffff8800e47947 */ /* 0x000fea000383ffff */
.L_x_11527:
[----:B--2---:R2:W3:Y:S02]  /*23100*/  SYNCS.PHASECHK.TRANS64.TRYWAIT P0, [R11+URZ+0x2d8a0], R10 ;  /* 0x02d8a00a0b0075a7 */ /* 0x0044e4000800017f */
[----:B---3--:R-:W-:Y:S05]  /*23110*/  @!P0 NANOSLEEP.SYNCS 0x989680 ;  /* 0x009896800000895d */ /* 0x008fea0003900000 */
[----:B------:R-:W3:Y:S02]  /*23120*/  @!P0 SYNCS.PHASECHK.TRANS64 P0, [R11+URZ+0x2d8a0], R10 ;  /* 0x02d8a00a0b0085a7 */ /* 0x000ee4000800007f */
[----:B---3--:R-:W-:Y:S05]  /*23130*/  @!P0 BRA `(.L_x_11527) ;  /* 0xfffffffc00f08947 */ /* 0x008fea000383ffff */
[----:B------:R-:W-:Y:S05]  /*23140*/  BRA `(.L_x_11714) ;  /* 0xffffff8c00007947 */ /* 0x000fea000383ffff */
.L_x_11534:
[----:B0-----:R0:W1:Y:S02]  /*23150*/  SYNCS.PHASECHK.TRANS64.TRYWAIT P0, [R11+URZ+0x2d8c0], R10 ;  /* 0x02d8c00a0b0075a7 */ /* 0x001064000800017f */
[----:B-1----:R-:W-:Y:S05]  /*23160*/  @!P0 NANOSLEEP.SYNCS 0x989680 ;  /* 0x009896800000895d */ /* 0x002fea0003900000 */
[----:B------:R-:W1:Y:S02]  /*23170*/  @!P0 SYNCS.PHASECHK.TRANS64 P0, [R11+URZ+0x2d8c0], R10 ;  /* 0x02d8c00a0b0085a7 */ /* 0x000e64000800007f */
[----:B-1----:R-:W-:Y:S05]  /*23180*/  @!P0 BRA `(.L_x_11534) ;  /* 0xfffffffc00f08947 */ /* 0x002fea000383ffff */
[----:B------:R-:W-:Y:S05]  /*23190*/  BRA `(.L_x_11715) ;  /* 0xffffff8c00f47947 */ /* 0x000fea000383ffff */
.L_x_11543:
[----:B--2---:R2:W3:Y:S02]  /*231a0*/  SYNCS.PHASECHK.TRANS64.TRYWAIT P0, [R6+URZ+0x2d8a0], R3 ;  /* 0x02d8a003060075a7 */ /* 0x0044e4000800017f */
[----:B---3--:R-:W-:Y:S05]  /*231b0*/  @!P0 NANOSLEEP.SYNCS 0x989680 ;  /* 0x009896800000895d */ /* 0x008fea0003900000 */
[----:B------:R-:W3:Y:S02]  /*231c0*/  @!P0 SYNCS.PHASECHK.TRANS64 P0, [R6+URZ+0x2d8a0], R3 ;  /* 0x02d8a003060085a7 */ /* 0x000ee4000800007f */
[----:B---3--:R-:W-:Y:S05]  /*231d0*/  @!P0 BRA `(.L_x_11543) ;  /* 0xfffffffc00f08947 */ /* 0x008fea000383ffff */
[----:B------:R-:W-:Y:S05]  /*231e0*/  BRA `(.L_x_11716) ;  /* 0xffffff94002c7947 */ /* 0x000fea000383ffff */
.L_x_11550:
[----:B0-----:R0:W1:Y:S02]  /*231f0*/  SYNCS.PHASECHK.TRANS64.TRYWAIT P0, [R6+URZ+0x2d8c0], R3 ;  /* 0x02d8c003060075a7 */ /* 0x001064000800017f */
[----:B-1----:R-:W-:Y:S05]  /*23200*/  @!P0 NANOSLEEP.SYNCS 0x989680 ;  /* 0x009896800000895d */ /* 0x002fea0003900000 */
[----:B------:R-:W1:Y:S02]  /*23210*/  @!P0 SYNCS.PHASECHK.TRANS64 P0, [R6+URZ+0x2d8c0], R3 ;  /* 0x02d8c003060085a7 */ /* 0x000e64000800007f */
[----:B-1----:R-:W-:Y:S05]  /*23220*/  @!P0 BRA `(.L_x_11550) ;  /* 0xfffffffc00f08947 */ /* 0x002fea000383ffff */
[----:B------:R-:W-:Y:S05]  /*23230*/  BRA `(.L_x_11717) ;  /* 0xffffff98001c7947 */ /* 0x000fea000383ffff */
.L_x_11573:
[----:B------:R-:W3:Y:S01]  /*23240*/  S2R R20, SR_TID.X ;  /* 0x0000000000147919 */ /* 0x000ee20000002100 */
[----:B------:R-:W-:Y:S01]  /*23250*/  BSSY B0, `(.L_x_11718) ;  /* 0x000000a000007945 */ /* 0x000fe20003800000 */
[----:B0-----:R-:W-:Y:S02]  /*23260*/  IMAD.MOV.U32 R12, RZ, RZ, RZ ;  /* 0x000000ffff0c7224 */ /* 0x001fe400078e00ff */
[----:B------:R-:W-:Y:S02]  /*23270*/  IMAD.MOV.U32 R11, RZ, RZ, 0x1f ;  /* 0x0000001fff0b7424 */ /* 0x000fe400078e00ff */
[----:B------:R-:W-:Y:S01]  /*23280*/  IMAD.MOV.U32 R15, RZ, RZ, -0x1 ;  /* 0xffffffffff0f7424 */ /* 0x000fe200078e00ff */
[----:B---3--:R-:W-:-:S04]  /*23290*/  SHF.R.U32.HI R20, RZ, 0x5, R20 ;  /* 0x00000005ff147819 */ /* 0x008fc80000011614 */
[----:B------:R-:W-:-:S05]  /*232a0*/  LOP3.LUT R20, R20, 0x3, RZ, 0xc0, !PT ;  /* 0x0000000314147812 */ /* 0x000fca00078ec0ff */
[----:B------:R-:W-:-:S07]  /*232b0*/  IMAD.MOV.U32 R13, RZ, RZ, R20 ;  /* 0x000000ffff0d7224 */ /* 0x000fce00078e0014 */
[----:B-12---:R-:W-:Y:S05]  /*232c0*/  WARPSYNC.COLLECTIVE R15, `(.L_x_11719) ;  /* 0x000000000f087348 */ /* 0x006fea0003c00000 */
[----:B------:R0:W3:Y:S02]  /*232d0*/  SHFL.IDX P6, R14, R13, R12, R11 ;  /* 0x0000000c0d0e7389 */ /* 0x0000e400000c000b */
[----:B0123--:R-:W-:Y:S01]  /*232e0*/  ENDCOLLECTIVE ;  /* 0x000000000000791b */ /* 0x00ffe20003800000 */
.L_x_11719:
[----:B------:R-:W-:Y:S05]  /*232f0*/  BSYNC B0 ;  /* 0x0000000000007941 */ /* 0x000fea0003800000 */
.L_x_11718:
[----:B------:R-:W-:Y:S05]  /*23300*/  BRA `(.L_x_11720) ;  /* 0xffffffa400a47947 */ /* 0x000fea000383ffff */
.L_x_11575:
[----:B------:R-:W-:Y:S01]  /*23310*/  BSSY B0, `(.L_x_11721) ;  /* 0x0000006000007945 */ /* 0x000fe20003800000 */
[----:B------:R-:W-:-:S07]  /*23320*/  IMAD.MOV.U32 R15, RZ, RZ, -0x1 ;  /* 0xffffffffff0f7424 */ /* 0x000fce00078e00ff */
[----:B0123--:R-:W-:Y:S05]  /*23330*/  WARPSYNC.COLLECTIVE R15, `(.L_x_11722) ;  /* 0x000000000f0c7348 */ /* 0x00ffea0003c00000 */
[----:B------:R-:W-:Y:S02]  /*23340*/  ELECT P6, UR62, PT ;  /* 0x00000000003e782f */ /* 0x000fe400038c0000 */
[----:B------:R-:W-:Y:S01]  /*23350*/  MOV R14, UR62 ;  /* 0x0000003e000e7c02 */ /* 0x000fe20008000f00 */
[----:B0123--:R-:W-:Y:S10]  /*23360*/  ENDCOLLECTIVE ;  /* 0x000000000000791b */ /* 0x00fff40003800000 */
.L_x_11722:
[----:B------:R-:W-:Y:S05]  /*23370*/  BSYNC B0 ;  /* 0x0000000000007941 */ /* 0x000fea0003800000 */
.L_x_11721:
[----:B------:R-:W-:Y:S05]  /*23380*/  BRA `(.L_x_11723) ;  /* 0xffffffa400a47947 */ /* 0x000fea000383ffff */
.L_x_11577:
[----:B---3--:R3:W4:Y:S02]  /*23390*/  SYNCS.PHASECHK.TRANS64.TRYWAIT P0, [R0+URZ+0x2d840], R2 ;  /* 0x02d84002000075a7 */ /* 0x008724000800017f */
[----:B----4-:R-:W-:Y:S05]  /*233a0*/  @!P0 NANOSLEEP.SYNCS 0x989680 ;  /* 0x009896800000895d */ /* 0x010fea0003900000 */
[----:B------:R-:W4:Y:S02]  /*233b0*/  @!P0 SYNCS.PHASECHK.TRANS64 P0, [R0+URZ+0x2d840], R2 ;  /* 0x02d84002000085a7 */ /* 0x000f24000800007f */
[----:B----4-:R-:W-:Y:S05]  /*233c0*/  @!P0 BRA `(.L_x_11577) ;  /* 0xfffffffc00f08947 */ /* 0x010fea000383ffff */
[----:B------:R-:W-:Y:S05]  /*233d0*/  BRA `(.L_x_11724) ;  /* 0xffffffa400f47947 */ /* 0x000fea000383ffff */
.L_x_11581:
[----:B------:R-:W2:Y:S01]  /*233e0*/  LDL.LU R11, [R1+0x1c] ;  /* 0x00001c00010b7983 */ /* 0x000ea20000300800 */
[----:B------:R-:W-:-:S03]  /*233f0*/  IMAD.MOV.U32 R6, RZ, RZ, R12 ;  /* 0x000000ffff067224 */ /* 0x000fc600078e000c */
[----:B------:R0:W5:Y:S01]  /*23400*/  LDL R9, [R1+0x10] ;  /* 0x0000100001097983 */ /* 0x0001620000100800 */
[----:B------:R-:W-:Y:S02]  /*23410*/  IMAD.MOV.U32 R13, RZ, RZ, R0 ;  /* 0x000000ffff0d7224 */ /* 0x000fe400078e0000 */
[----:B------:R-:W-:Y:S02]  /*23420*/  IMAD.MOV.U32 R12, RZ, RZ, RZ ;  /* 0x000000ffff0c7224 */ /* 0x000fe400078e00ff */
[----:B------:R-:W-:Y:S02]  /*23430*/  IMAD.MOV.U32 R15, RZ, RZ, -0x1 ;  /* 0xffffffffff0f7424 */ /* 0x000fe400078e00ff */
[----:B------:R-:W-:Y:S02]  /*23440*/  IMAD.IADD R6, R21, 0x1, R6 ;  /* 0x0000000115067824 */ /* 0x000fe400078e0206 */
[----:B--2---:R-:W-:Y:S02]  /*23450*/  IMAD R5, R11, R10, RZ ;  /* 0x0000000a0b057224 */ /* 0x004fe400078e02ff */
[----:B0-----:R-:W-:-:S07]  /*23460*/  IMAD.MOV.U32 R11, RZ, RZ, 0x1c1f ;  /* 0x00001c1fff0b7424 */ /* 0x001fce00078e00ff */
[----:B-----5:R-:W-:Y:S05]  /*23470*/  WARPSYNC.COLLECTIVE R15, `(.L_x_11725) ;  /* 0x000000000f087348 */ /* 0x020fea0003c00000 */
[----:B------:R0:W1:Y:S02]  /*23480*/  SHFL.IDX P6, R14, R13, R12, R11 ;  /* 0x0000000c0d0e7389 */ /* 0x00006400000c000b */
[----:B01---5:R-:W-:Y:S01]  /*23490*/  ENDCOLLECTIVE ;  /* 0x000000000000791b */ /* 0x023fe20003800000 */
.L_x_11725:
[----:B------:R-:W-:Y:S02]  /*234a0*/  IMAD.MOV.U32 R13, RZ, RZ, R4 ;  /* 0x000000ffff0d7224 */ /* 0x000fe400078e0004 */
[----:B------:R-:W-:-:S07]  /*234b0*/  IMAD.MOV.U32 R2, RZ, RZ, R14 ;  /* 0x000000ffff027224 */ /* 0x000fce00078e000e */
[----:B------:R-:W-:Y:S05]  /*234c0*/  WARPSYNC.COLLECTIVE R15, `(.L_x_11726) ;  /* 0x000000000f087348 */ /* 0x000fea0003c00000 */
[----:B------:R0:W1:Y:S02]  /*234d0*/  SHFL.IDX P6, R14, R13, R12, R11 ;  /* 0x0000000c0d0e7389 */ /* 0x00006400000c000b */
[----:B01----:R-:W-:Y:S01]  /*234e0*/  ENDCOLLECTIVE ;  /* 0x000000000000791b */ /* 0x003fe20003800000 */
.L_x_11726:
[----:B------:R-:W-:Y:S01]  /*234f0*/  ISETP.GE.AND P2, PT, R6, R5, PT ;  /* 0x000000050600720c */ /* 0x000fe20003f46270 */
[----:B------:R-:W-:Y:S02]  /*23500*/  IMAD.MOV.U32 R13, RZ, RZ, R0 ;  /* 0x000000ffff0d7224 */ /* 0x000fe400078e0000 */
[----:B------:R-:W-:Y:S02]  /*23510*/  IMAD.MOV.U32 R12, RZ, RZ, 0x1 ;  /* 0x00000001ff0c7424 */ /* 0x000fe400078e00ff */
[----:B------:R-:W-:-:S08]  /*23520*/  IMAD.MOV.U32 R3, RZ, RZ, R14 ;  /* 0x000000ffff037224 */ /* 0x000fd000078e000e */
[----:B------:R-:W-:Y:S05]  /*23530*/  WARPSYNC.COLLECTIVE R15, `(.L_x_11727) ;  /* 0x000000000f087348 */ /* 0x000fea0003c00000 */
[----:B------:R0:W1:Y:S02]  /*23540*/  SHFL.IDX P6, R14, R13, R12, R11 ;  /* 0x0000000c0d0e7389 */ /* 0x00006400000c000b */
[----:B01----:R-:W-:Y:S01]  /*23550*/  ENDCOLLECTIVE ;  /* 0x000000000000791b */ /* 0x003fe20003800000 */
.L_x_11727:
        /* <DEDUP_REMOVED lines=16> */
.L_x_11728:
[----:B------:R-:W-:-:S05]  /*23660*/  VIADD R10, R6, 0x20 ;  /* 0x00000020060a7836 */ /* 0x000fca0000000000 */
[----:B------:R-:W-:Y:S01]  /*23670*/  ISETP.GE.AND P2, PT, R10, R5, PT ;  /* 0x000000050a00720c */ /* 0x000fe20003f46270 */
[----:B------:R-:W-:Y:S02]  /*23680*/  IMAD.MOV.U32 R13, RZ, RZ, R0 ;  /* 0x000000ffff0d7224 */ /* 0x000fe400078e0000 */
[----:B------:R-:W-:Y:S02]  /*23690*/  IMAD.MOV.U32 R12, RZ, RZ, 0x2 ;  /* 0x00000002ff0c7424 */ /* 0x000fe400078e00ff */
[----:B------:R-:W-:-:S08]  /*236a0*/  IMAD.MOV.U32 R3, RZ, RZ, R14 ;  /* 0x000000ffff037224 */ /* 0x000fd000078e000e */
[----:B------:R-:W-:-:S13]  /*236b0*/  @!P2 LEA R3, P4, R20, R3, 0x1 ;  /* 0x000000031403a211 */ /* 0x000fda00078808ff */
[----:B------:R-:W-:Y:S05]  /*236c0*/  WARPSYNC.COLLECTIVE R15, `(.L_x_11729) ;  /* 0x000000000f087348 */ /* 0x000fea0003c00000 */
[----:B------:R0:W1:Y:S02]  /*236d0*/  SHFL.IDX P6, R14, R13, R12, R11 ;  /* 0x0000000c0d0e7389 */ /* 0x00006400000c000b */
[----:B01----:R-:W-:Y:S01]  /*236e0*/  ENDCOLLECTIVE ;  /* 0x000000000000791b */ /* 0x003fe20003800000 */
.L_x_11729:
        /* <DEDUP_REMOVED lines=8> */
[----:B------:R-:W-:Y:S01]  /*23770*/  @!P2 LDGSTS.E.BYPASS.LTC128B.128 [R9+0xfc00], desc[UR40][R2.64+0x40], !P0 ;  /* 0x0fc000400209afae */ /* 0x000fe2000c101d68 */
[----:B------:R-:W-:-:S03]  /*23780*/  IMAD.MOV.U32 R13, RZ, RZ, R4 ;  /* 0x000000ffff0d7224 */ /* 0x000fc600078e0004 */
[----:B------:R0:W-:Y:S02]  /*23790*/  @!P2 LDGSTS.E.BYPASS.LTC128B.128 [R9+0x12c00], desc[UR40][R2.64+0x80], !P1 ;  /* 0x12c000800209afae */ /* 0x0001e4000c901d68 */
[----:B0-----:R-:W-:-:S05]  /*237a0*/  VIADD R2, R6, 0x40 ;  /* 0x0000004006027836 */ /* 0x001fca0000000000 */
[----:B------:R-:W-:Y:S01]  /*237b0*/  ISETP.GE.AND P2, PT, R2, R5, PT ;  /* 0x000000050200720c */ /* 0x000fe20003f46270 */
[----:B------:R-:W-:-:S12]  /*237c0*/  IMAD.MOV.U32 R2, RZ, RZ, R14 ;  /* 0x000000ffff027224 */ /* 0x000fd800078e000e */
[----:B------:R-:W-:Y:S05]  /*237d0*/  WARPSYNC.COLLECTIVE R15, `(.L_x_11730) ;  /* 0x000000000f087348 */ /* 0x000fea0003c00000 */
[----:B------:R0:W1:Y:S02]  /*237e0*/  SHFL.IDX P6, R14, R13, R12, R11 ;  /* 0x0000000c0d0e7389 */ /* 0x00006400000c000b */
[----:B01----:R-:W-:Y:S01]  /*237f0*/  ENDCOLLECTIVE ;  /* 0x000000000000791b */ /* 0x003fe20003800000 */
.L_x_11730:
[----:B------:R-:W-:Y:S02]  /*23800*/  IMAD.MOV.U32 R13, RZ, RZ, R0 ;  /* 0x000000ffff0d7224 */ /* 0x000fe400078e0000 */
[----:B------:R-:W-:Y:S02]  /*23810*/  IMAD.MOV.U32 R12, RZ, RZ, 0x3 ;  /* 0x00000003ff0c7424 */ /* 0x000fe400078e00ff */
[----:B------:R-:W-:-:S07]  /*23820*/  IMAD.MOV.U32 R3, RZ, RZ, R14 ;  /* 0x000000ffff037224 */ /* 0x000fce00078e000e */
[----:B------:R-:W-:Y:S05]  /*23830*/  WARPSYNC.COLLECTIVE R15, `(.L_x_11731) ;  /* 0x000000000f087348 */ /* 0x000fea0003c00000 */
[----:B------:R0:W1:Y:S02]  /*23840*/  SHFL.IDX P6, R14, R13, R12, R11 ;  /* 0x0000000c0d0e7389 */ /* 0x00006400000c000b */
[----:B01----:R-:W-:Y:S01]  /*23850*/  ENDCOLLECTIVE ;  /* 0x000000000000791b */ /* 0x003fe20003800000 */
.L_x_11731:
[----:B------:R-:W-:-:S05]  /*23860*/  @!P2 LEA R3, P4, R20, R3, 0x1 ;  /* 0x000000031403a211 */ /* 0x000fca00078808ff */
[----:B------:R-:W-:Y:S02]  /*23870*/  @!P2 IMAD.X R2, RZ, RZ, R2, P4 ;  /* 0x000000ffff02a224 */ /* 0x000fe400020e0602 */
[----:B------:R-:W-:-:S03]  /*23880*/  IMAD.MOV.U32 R13, RZ, RZ, R4 ;  /* 0x000000ffff0d7224 */ /* 0x000fc600078e0004 */
[----:B------:R-:W-:-:S04]  /*23890*/  @!P2 LOP3.LUT R3, R3, R2, RZ, 0x3c, !PT ;  /* 0x000000020303a212 */ /* 0x000fc800078e3cff */
[----:B------:R-:W-:Y:S01]  /*238a0*/  @!P2 LOP3.LUT R2, R3, R2, RZ, 0x3c, !PT ;  /* 0x000000020302a212 */ /* 0x000fe200078e3cff */
[----:B------:R-:W-:-:S07]  /*238b0*/  IMAD.MOV.U32 R0, RZ, RZ, R14 ;  /* 0x000000ffff007224 */ /* 0x000fce00078e000e */
[----:B------:R-:W-:Y:S05]  /*238c0*/  WARPSYNC.COLLECTIVE R15, `(.L_x_11732) ;  /* 0x000000000f087348 */ /* 0x000fea0003c00000 */
[----:B------:R0:W1:Y:S02]  /*238d0*/  SHFL.IDX P6, R14, R13, R12, R11 ;  /* 0x0000000c0d0e7389 */ /* 0x00006400000c000b */
[----:B01----:R-:W-:Y:S01]  /*238e0*/  ENDCOLLECTIVE ;  /* 0x000000000000791b */ /* 0x003fe20003800000 */
.L_x_11732:
        /* <DEDUP_REMOVED lines=9> */
[----:B0-----:R-:W-:-:S05]  /*23980*/  VIADD R2, R6, 0x60 ;  /* 0x0000006006027836 */ /* 0x001fca0000000000 */
[----:B------:R-:W-:Y:S01]  /*23990*/  ISETP.GE.AND P2, PT, R2, R5, PT ;  /* 0x000000050200720c */ /* 0x000fe20003f46270 */
[----:B------:R-:W-:-:S12]  /*239a0*/  IMAD.MOV.U32 R4, RZ, RZ, R14 ;  /* 0x000000ffff047224 */ /* 0x000fd800078e000e */
[----:B------:R-:W-:Y:S05]  /*239b0*/  WARPSYNC.COLLECTIVE R15, `(.L_x_11733) ;  /* 0x000000000f087348 */ /* 0x000fea0003c00000 */
[----:B------:R0:W1:Y:S02]  /*239c0*/  SHFL.IDX P6, R14, R13, R12, R11 ;  /* 0x0000000c0d0e7389 */ /* 0x00006400000c000b */
[----:B01----:R-:W-:Y:S01]  /*239d0*/  ENDCOLLECTIVE ;  /* 0x000000000000791b */ /* 0x003fe20003800000 */
.L_x_11733:
        /* <DEDUP_REMOVED lines=16> */
.L_x_11734:
[----:B------:R-:W-:Y:S02]  /*23ae0*/  IMAD.MOV.U32 R13, RZ, RZ, R7 ;  /* 0x000000ffff0d7224 */ /* 0x000fe400078e0007 */
[----:B------:R-:W-:Y:S02]  /*23af0*/  IMAD.MOV.U32 R12, RZ, RZ, 0x1 ;  /* 0x00000001ff0c7424 */ /* 0x000fe400078e00ff */
[----:B------:R-:W-:-:S07]  /*23b00*/  IMAD.MOV.U32 R2, RZ, RZ, R14 ;  /* 0x000000ffff027224 */ /* 0x000fce00078e000e */
[----:B------:R-:W-:Y:S05]  /*23b10*/  WARPSYNC.COLLECTIVE R15, `(.L_x_11735) ;  /* 0x000000000f087348 */ /* 0x000fea0003c00000 */
[----:B------:R0:W1:Y:S02]  /*23b20*/  SHFL.IDX P6, R14, R13, R12, R11 ;  /* 0x0000000c0d0e7389 */ /* 0x00006400000c000b */
[----:B01----:R-:W-:Y:S01]  /*23b30*/  ENDCOLLECTIVE ;  /* 0x000000000000791b */ /* 0x003fe20003800000 */
.L_x_11735:
[----:B------:R-:W-:Y:S01]  /*23b40*/  IMAD.MOV.U32 R13, RZ, RZ, R8 ;  /* 0x000000ffff0d7224 */ /* 0x000fe200078e0008 */
[----:B------:R-:W-:Y:S01]  /*23b50*/  @!P2 LEA R2, P4, R20, R2, 0x1 ;  /* 0x000000021402a211 */ /* 0x000fe200078808ff */
[----:B------:R-:W-:-:S12]  /*23b60*/  IMAD.MOV.U32 R7, RZ, RZ, R14 ;  /* 0x000000ffff077224 */ /* 0x000fd800078e000e */
[----:B------:R-:W-:Y:S05]  /*23b70*/  WARPSYNC.COLLECTIVE R15, `(.L_x_11736) ;  /* 0x000000000f087348 */ /* 0x000fea0003c00000 */
[----:B------:R0:W1:Y:S02]  /*23b80*/  SHFL.IDX P6, R14, R13, R12, R11 ;  /* 0x0000000c0d0e7389 */ /* 0x00006400000c000b */
[----:B01----:R-:W-:Y:S01]  /*23b90*/  ENDCOLLECTIVE ;  /* 0x000000000000791b */ /* 0x003fe20003800000 */
.L_x_11736:
[----:B------:R-:W-:-:S04]  /*23ba0*/  @!P2 IMAD.X R0, RZ, RZ, R0, P4 ;  /* 0x000000ffff00a224 */ /* 0x000fc800020e0600 */
[----:B------:R-:W-:-:S05]  /*23bb0*/  @!P2 IMAD.MOV.U32 R3, RZ, RZ, R0 ;  /* 0x000000ffff03a224 */ /* 0x000fca00078e0000 */
[----:B------:R-:W-:Y:S01]  /*23bc0*/  @!PT LDS RZ, [RZ] ;  /* 0x00000000fffff984 */ /* 0x000fe20000000800 */
[----:B------:R-:W-:Y:S01]  /*23bd0*/  @!PT LDS RZ, [RZ] ;  /* 0x00000000fffff984 */ /* 0x000fe20000000800 */
[----:B------:R-:W-:Y:S01]  /*23be0*/  @!PT LDS RZ, [RZ] ;  /* 0x00000000fffff984 */ /* 0x000fe20000000800 */
[----:B------:R-:W-:Y:S04]  /*23bf0*/  @!P2 LDGSTS.E.BYPASS.LTC128B.128 [R9+0xe400], desc[UR40][R2.64], !P3 ;  /* 0x0e4000000209afae */ /* 0x000fe8000d901d68 */
[----:B------:R-:W-:Y:S04]  /*23c00*/  @!P2 LDGSTS.E.BYPASS.LTC128B.128 [R9+0x11400], desc[UR40][R2.64+0x40], !P0 ;  /* 0x114000400209afae */ /* 0x000fe8000c101d68 */
[----:B------:R0:W-:Y:S02]  /*23c10*/  @!P2 LDGSTS.E.BYPASS.LTC128B.128 [R9+0x14400], desc[UR40][R2.64+0x80], !P1 ;  /* 0x144000800209afae */ /* 0x0001e4000c901d68 */
[----:B0-----:R-:W-:Y:S01]  /*23c20*/  IMAD.MOV.U32 R2, RZ, RZ, R14 ;  /* 0x000000ffff027224 */ /* 0x001fe200078e000e */
[----:B------:R-:W-:Y:S06]  /*23c30*/  BRA `(.L_x_11737) ;  /* 0xffffffac006c7947 */ /* 0x000fec000383ffff */
.L_x_11584:
[----:B-1----:R1:W2:Y:S02]  /*23c40*/  SYNCS.PHASECHK.TRANS64.TRYWAIT P0, [R22+URZ+0x2d820], R3 ;  /* 0x02d82003160075a7 */ /* 0x0022a4000800017f */
[----:B--2---:R-:W-:Y:S05]  /*23c50*/  @!P0 NANOSLEEP.SYNCS 0x989680 ;  /* 0x009896800000895d */ /* 0x004fea0003900000 */
[----:B------:R-:W2:Y:S02]  /*23c60*/  @!P0 SYNCS.PHASECHK.TRANS64 P0, [R22+URZ+0x2d820], R3 ;  /* 0x02d82003160085a7 */ /* 0x000ea4000800007f */
[----:B--2---:R-:W-:Y:S05]  /*23c70*/  @!P0 BRA `(.L_x_11584) ;  /* 0xfffffffc00f08947 */ /* 0x004fea000383ffff */
[----:B------:R-:W-:Y:S05]  /*23c80*/  BRA `(.L_x_11738) ;  /* 0xffffffac00d47947 */ /* 0x000fea000383ffff */
.L_x_11593:
[----:B-1----:R1:W2:Y:S02]  /*23c90*/  SYNCS.PHASECHK.TRANS64.TRYWAIT P0, [R3+URZ+0x2d840], R2 ;  /* 0x02d84002030075a7 */ /* 0x0022a4000800017f */
[----:B--2---:R-:W-:Y:S05]  /*23ca0*/  @!P0 NANOSLEEP.SYNCS 0x989680 ;  /* 0x009896800000895d */ /* 0x004fea0003900000 */
[----:B------:R-:W2:Y:S02]  /*23cb0*/  @!P0 SYNCS.PHASECHK.TRANS64 P0, [R3+URZ+0x2d840], R2 ;  /* 0x02d84002030085a7 */ /* 0x000ea4000800007f */
[----:B--2---:R-:W-:Y:S05]  /*23cc0*/  @!P0 BRA `(.L_x_11593) ;  /* 0xfffffffc00f08947 */ /* 0x004fea000383ffff */
[----:B------:R-:W-:Y:S05]  /*23cd0*/  BRA `(.L_x_11739) ;  /* 0xffffffb0008c7947 */ /* 0x000fea000383ffff */
.L_x_11600:
[----:B0-----:R0:W1:Y:S02]  /*23ce0*/  SYNCS.PHASECHK.TRANS64.TRYWAIT P0, [R2+URZ+0x2d860], R3 ;  /* 0x02d86003020075a7 */ /* 0x001064000800017f */
[----:B-1----:R-:W-:Y:S05]  /*23cf0*/  @!P0 NANOSLEEP.SYNCS 0x989680 ;  /* 0x009896800000895d */ /* 0x002fea0003900000 */
[----:B------:R-:W1:Y:S02]  /*23d00*/  @!P0 SYNCS.PHASECHK.TRANS64 P0, [R2+URZ+0x2d860], R3 ;  /* 0x02d86003020085a7 */ /* 0x000e64000800007f */
[----:B-1----:R-:W-:Y:S05]  /*23d10*/  @!P0 BRA `(.L_x_11600) ;  /* 0xfffffffc00f08947 */ /* 0x002fea000383ffff */
[----:B------:R-:W-:Y:S05]  /*23d20*/  BRA `(.L_x_11740) ;  /* 0xffffffb400907947 */ /* 0x000fea000383ffff */
.L_x_11611:
[----:B0-----:R0:W2:Y:S02]  /*23d30*/  SYNCS.PHASECHK.TRANS64.TRYWAIT P0, [R4+URZ+0x2d840], R2 ;  /* 0x02d84002040075a7 */ /* 0x0010a4000800017f */
[----:B--2---:R-:W-:Y:S05]  /*23d40*/  @!P0 NANOSLEEP.SYNCS 0x989680 ;  /* 0x009896800000895d */ /* 0x004fea0003900000 */
[----:B------:R-:W2:Y:S02]  /*23d50*/  @!P0 SYNCS.PHASECHK.TRANS64 P0, [R4+URZ+0x2d840], R2 ;  /* 0x02d84002040085a7 */ /* 0x000ea4000800007f */
[----:B--2---:R-:W-:Y:S05]  /*23d60*/  @!P0 BRA `(.L_x_11611) ;  /* 0xfffffffc00f08947 */ /* 0x004fea000383ffff */
[----:B------:R-:W-:Y:S05]  /*23d70*/  BRA `(.L_x_11741) ;  /* 0xffffffbc00507947 */ /* 0x000fea000383ffff */
.L_x_11618:
[----:B0-----:R0:W1:Y:S02]  /*23d80*/  SYNCS.PHASECHK.TRANS64.TRYWAIT P0, [R3+URZ+0x2d860], R27 ;  /* 0x02d8601b030075a7 */ /* 0x001064000800017f */
[----:B-1----:R-:W-:Y:S05]  /*23d90*/  @!P0 NANOSLEEP.SYNCS 0x989680 ;  /* 0x009896800000895d */ /* 0x002fea0003900000 */
[----:B------:R-:W1:Y:S02]  /*23da0*/  @!P0 SYNCS.PHASECHK.TRANS64 P0, [R3+URZ+0x2d860], R27 ;  /* 0x02d8601b030085a7 */ /* 0x000e64000800007f */
[----:B-1----:R-:W-:Y:S05]  /*23db0*/  @!P0 BRA `(.L_x_11618) ;  /* 0xfffffffc00f08947 */ /* 0x002fea000383ffff */
[----:B------:R-:W-:Y:S05]  /*23dc0*/  BRA `(.L_x_11742) ;  /* 0xffffffc000547947 */ /* 0x000fea000383ffff */
.L_x_11629:
[----:B0-----:R0:W2:Y:S02]  /*23dd0*/  SYNCS.PHASECHK.TRANS64.TRYWAIT P0, [R4+URZ+0x2d840], R2 ;  /* 0x02d84002040075a7 */ /* 0x0010a4000800017f */
[----:B--2---:R-:W-:Y:S05]  /*23de0*/  @!P0 NANOSLEEP.SYNCS 0x989680 ;  /* 0x009896800000895d */ /* 0x004fea0003900000 */
[----:B------:R-:W2:Y:S02]  /*23df0*/  @!P0 SYNCS.PHASECHK.TRANS64 P0, [R4+URZ+0x2d840], R2 ;  /* 0x02d84002040085a7 */ /* 0x000ea4000800007f */
[----:B--2---:R-:W-:Y:S05]  /*23e00*/  @!P0 BRA `(.L_x_11629) ;  /* 0xfffffffc00f08947 */ /* 0x004fea000383ffff */
[----:B------:R-:W-:Y:S05]  /*23e10*/  BRA `(.L_x_11743) ;  /* 0xffffffc400e87947 */ /* 0x000fea000383ffff */
.L_x_11636:
[----:B0-----:R0:W1:Y:S02]  /*23e20*/  SYNCS.PHASECHK.TRANS64.TRYWAIT P0, [R3+URZ+0x2d860], R7 ;  /* 0x02d86007030075a7 */ /* 0x001064000800017f */
[----:B-1----:R-:W-:Y:S05]  /*23e30*/  @!P0 NANOSLEEP.SYNCS 0x989680 ;  /* 0x009896800000895d */ /* 0x002fea0003900000 */
[----:B------:R-:W1:Y:S02]  /*23e40*/  @!P0 SYNCS.PHASECHK.TRANS64 P0, [R3+URZ+0x2d860], R7 ;  /* 0x02d86007030085a7 */ /* 0x000e64000800007f */
[----:B-1----:R-:W-:Y:S05]  /*23e50*/  @!P0 BRA `(.L_x_11636) ;  /* 0xfffffffc00f08947 */ /* 0x002fea000383ffff */
[----:B------:R-:W-:Y:S05]  /*23e60*/  BRA `(.L_x_11744) ;  /* 0xffffffc800ec7947 */ /* 0x000fea000383ffff */
.L_x_11649:
[----:B-1----:R1:W2:Y:S02]  /*23e70*/  SYNCS.PHASECHK.TRANS64.TRYWAIT P0, [R3+URZ+0x2d860], R0 ;  /* 0x02d86000030075a7 */ /* 0x0022a4000800017f */
[----:B--2---:R-:W-:Y:S05]  /*23e80*/  @!P0 NANOSLEEP.SYNCS 0x989680 ;  /* 0x009896800000895d */ /* 0x004fea0003900000 */
[----:B------:R-:W2:Y:S02]  /*23e90*/  @!P0 SYNCS.PHASECHK.TRANS64 P0, [R3+URZ+0x2d860], R0 ;  /* 0x02d86000030085a7 */ /* 0x000ea4000800007f */
[----:B--2---:R-:W-:Y:S05]  /*23ea0*/  @!P0 BRA `(.L_x_11649) ;  /* 0xfffffffc00f08947 */ /* 0x004fea000383ffff */
[----:B------:R-:W-:Y:S05]  /*23eb0*/  BRA `(.L_x_11745) ;  /* 0xffffffd000687947 */ /* 0x000fea000383ffff */
.L_x_11658:
[----:B------:R-:W-:Y:S01]  /*23ec0*/  BSSY B0, `(.L_x_11746) ;  /* 0x0000008000007945 */ /* 0x000fe20003800000 */
[----:B------:R-:W-:Y:S02]  /*23ed0*/  IMAD.MOV.U32 R13, RZ, RZ, R16 ;  /* 0x000000ffff0d7224 */ /* 0x000fe400078e0010 */
[----:B0-----:R-:W-:Y:S02]  /*23ee0*/  IMAD.MOV.U32 R12, RZ, RZ, RZ ;  /* 0x000000ffff0c7224 */ /* 0x001fe400078e00ff */
[----:B------:R-:W-:Y:S02]  /*23ef0*/  IMAD.MOV.U32 R11, RZ, RZ, 0x1f ;  /* 0x0000001fff0b7424 */ /* 0x000fe400078e00ff */
[----:B------:R-:W-:-:S07]  /*23f00*/  IMAD.MOV.U32 R15, RZ, RZ, -0x1 ;  /* 0xffffffffff0f7424 */ /* 0x000fce00078e00ff */
[----:B-1----:R-:W-:Y:S05]  /*23f10*/  WARPSYNC.COLLECTIVE R15, `(.L_x_11747) ;  /* 0x000000000f087348 */ /* 0x002fea0003c00000 */
[----:B------:R0:W2:Y:S02]  /*23f20*/  SHFL.IDX P6, R14, R13, R12, R11 ;  /* 0x0000000c0d0e7389 */ /* 0x0000a400000c000b */
[----:B012---:R-:W-:Y:S01]  /*23f30*/  ENDCOLLECTIVE ;  /* 0x000000000000791b */ /* 0x007fe20003800000 */
.L_x_11747:
[----:B------:R-:W-:Y:S05]  /*23f40*/  BSYNC B0 ;  /* 0x0000000000007941 */ /* 0x000fea0003800000 */
.L_x_11746:
        /* <DEDUP_REMOVED lines=10> */
.L_x_11748:
        /* <DEDUP_REMOVED lines=16> */
.L_x_11749:
        /* <DEDUP_REMOVED lines=8> */
.L_x_11750:
[----:B------:R-:W-:Y:S01]  /*24170*/  IMAD.MOV.U32 R12, RZ, RZ, 0x4 ;  /* 0x00000004ff0c7424 */ /* 0x000fe200078e00ff */
[----:B------:R-:W-:-:S05]  /*24180*/  SEL R5, R14, RZ, P0 ;  /* 0x000000ff0e057207 */ /* 0x000fca0000000000 */
[----:B------:R-:W-:-:S04]  /*24190*/  IMAD.IADD R5, R4, 0x1, R5 ;  /* 0x0000000104057824 */ /* 0x000fc800078e0205 */
[----:B------:R-:W-:-:S07]  /*241a0*/  IMAD.MOV.U32 R13, RZ, RZ, R5 ;  /* 0x000000ffff0d7224 */ /* 0x000fce00078e0005 */
[----:B------:R-:W-:Y:S05]  /*241b0*/  WARPSYNC.COLLECTIVE R15, `(.L_x_11751) ;  /* 0x000000000f087348 */ /* 0x000fea0003c00000 */
[----:B------:R0:W1:Y:S02]  /*241c0*/  SHFL.UP P6, R14, R13, R12, R11 ;  /* 0x0400000c0d0e7389 */ /* 0x00006400000c000b */
[----:B01----:R-:W-:Y:S01]  /*241d0*/  ENDCOLLECTIVE ;  /* 0x000000000000791b */ /* 0x003fe20003800000 */
.L_x_11751:
[----:B------:R-:W-:Y:S01]  /*241e0*/  IMAD.MOV.U32 R12, RZ, RZ, 0x8 ;  /* 0x00000008ff0c7424 */ /* 0x000fe200078e00ff */
[----:B------:R-:W-:-:S05]  /*241f0*/  SEL R6, R14, RZ, P1 ;  /* 0x000000ff0e067207 */ /* 0x000fca0000800000 */
[----:B------:R-:W-:-:S04]  /*24200*/  IMAD.IADD R6, R5, 0x1, R6 ;  /* 0x0000000105067824 */ /* 0x000fc800078e0206 */
[----:B------:R-:W-:-:S07]  /*24210*/  IMAD.MOV.U32 R13, RZ, RZ, R6 ;  /* 0x000000ffff0d7224 */ /* 0x000fce00078e0006 */
[----:B------:R-:W-:Y:S05]  /*24220*/  WARPSYNC.COLLECTIVE R15, `(.L_x_11752) ;  /* 0x000000000f087348 */ /* 0x000fea0003c00000 */
[----:B------:R0:W1:Y:S02]  /*24230*/  SHFL.UP P6, R14, R13, R12, R11 ;  /* 0x0400000c0d0e7389 */ /* 0x00006400000c000b */
[----:B01----:R-:W-:Y:S01]  /*24240*/  ENDCOLLECTIVE ;  /* 0x000000000000791b */ /* 0x003fe20003800000 */
.L_x_11752:
[----:B------:R-:W-:Y:S01]  /*24250*/  IMAD.MOV.U32 R12, RZ, RZ, 0x10 ;  /* 0x00000010ff0c7424 */ /* 0x000fe200078e00ff */
[----:B------:R-:W-:-:S05]  /*24260*/  SEL R3, R14, RZ, P2 ;  /* 0x000000ff0e037207 */ /* 0x000fca0001000000 */
[----:B------:R-:W-:-:S04]  /*24270*/  IMAD.IADD R4, R6, 0x1, R3 ;  /* 0x0000000106047824 */ /* 0x000fc800078e0203 */
[----:B------:R-:W-:-:S07]  /*24280*/  IMAD.MOV.U32 R13, RZ, RZ, R4 ;  /* 0x000000ffff0d7224 */ /* 0x000fce00078e0004 */
[----:B------:R-:W-:Y:S05]  /*24290*/  WARPSYNC.COLLECTIVE R15, `(.L_x_11753) ;  /* 0x000000000f087348 */ /* 0x000fea0003c00000 */
[----:B------:R0:W1:Y:S02]  /*242a0*/  SHFL.UP P6, R14, R13, R12, R11 ;  /* 0x0400000c0d0e7389 */ /* 0x00006400000c000b */
[----:B01----:R-:W-:Y:S01]  /*242b0*/  ENDCOLLECTIVE ;  /* 0x000000000000791b */ /* 0x003fe20003800000 */
.L_x_11753:
        /* <DEDUP_REMOVED lines=8> */
.L_x_11754:
[----:B------:R-:W-:Y:S05]  /*24340*/  BRA `(.L_x_11755) ;  /* 0xffffffd400207947 */ /* 0x000fea000383ffff */
.L_x_11663:
[----:B------:R-:W-:Y:S01]  /*24350*/  BSSY B0, `(.L_x_11756) ;  /* 0x0000008000007945 */ /* 0x000fe20003800000 */
[----:B-----5:R-:W-:Y:S02]  /*24360*/  IMAD.MOV.U32 R13, RZ, RZ, R2 ;  /* 0x000000ffff0d7224 */ /* 0x020fe400078e0002 */
[----:B0-----:R-:W-:Y:S02]  /*24370*/  IMAD.MOV.U32 R12, RZ, RZ, 0x1 ;  /* 0x00000001ff0c7424 */ /* 0x001fe400078e00ff */
[----:B------:R-:W-:Y:S02]  /*24380*/  IMAD.MOV.U32 R11, RZ, RZ, RZ ;  /* 0x000000ffff0b7224 */ /* 0x000fe400078e00ff */
[----:B------:R-:W-:-:S07]  /*24390*/  IMAD.MOV.U32 R15, RZ, RZ, -0x1 ;  /* 0xffffffffff0f7424 */ /* 0x000fce00078e00ff */
[----:B-12---:R-:W-:Y:S05]  /*243a0*/  WARPSYNC.COLLECTIVE R15, `(.L_x_11757) ;  /* 0x000000000f087348 */ /* 0x006fea0003c00000 */
[----:B------:R0:W3:Y:S02]  /*243b0*/  SHFL.UP P6, R14, R13, R12, R11 ;  /* 0x0400000c0d0e7389 */ /* 0x0000e400000c000b */
[----:B0123--:R-:W-:Y:S01]  /*243c0*/  ENDCOLLECTIVE ;  /* 0x000000000000791b */ /* 0x00ffe20003800000 */
.L_x_11757:
[----:B------:R-:W-:Y:S05]  /*243d0*/  BSYNC B0 ;  /* 0x0000000000007941 */ /* 0x000fea0003800000 */
.L_x_11756:
[----:B------:R-:W-:Y:S01]  /*243e0*/  LOP3.LUT P4, RZ, R23, 0x1, RZ, 0xc0, !PT ;  /* 0x0000000117ff7812 */ /* 0x000fe2000788c0ff */
[----:B------:R-:W-:Y:S02]  /*243f0*/  IMAD.MOV.U32 R12, RZ, RZ, 0x2 ;  /* 0x00000002ff0c7424 */ /* 0x000fe400078e00ff */
[----:B------:R-:W-:Y:S01]  /*24400*/  IMAD.MOV.U32 R11, RZ, RZ, RZ ;  /* 0x000000ffff0b7224 */ /* 0x000fe200078e00ff */
[----:B------:R-:W-:Y:S01]  /*24410*/  SEL R13, R14, RZ, P4 ;  /* 0x000000ff0e0d7207 */ /* 0x000fe20002000000 */
[----:B------:R-:W-:-:S04]  /*24420*/  IMAD.MOV.U32 R15, RZ, RZ, -0x1 ;  /* 0xffffffffff0f7424 */ /* 0x000fc800078e00ff */
[----:B------:R-:W-:-:S07]  /*24430*/  IMAD.IADD R13, R2, 0x1, R13 ;  /* 0x00000001020d7824 */ /* 0x000fce00078e020d */
[----:B------:R-:W-:Y:S05]  /*24440*/  WARPSYNC.COLLECTIVE R15, `(.L_x_11758) ;  /* 0x000000000f087348 */ /* 0x000fea0003c00000 */
[----:B------:R0:W1:Y:S02]  /*24450*/  SHFL.UP P6, R14, R13, R12, R11 ;  /* 0x0400000c0d0e7389 */ /* 0x00006400000c000b */
[----:B01----:R-:W-:Y:S01]  /*24460*/  ENDCOLLECTIVE ;  /* 0x000000000000791b */ /* 0x003fe20003800000 */
.L_x_11758:
[----:B------:R-:W-:Y:S01]  /*24470*/  IMAD.MOV.U32 R12, RZ, RZ, 0x4 ;  /* 0x00000004ff0c7424 */ /* 0x000fe200078e00ff */
[----:B------:R-:W-:-:S05]  /*24480*/  SEL R14, R14, RZ, P0 ;  /* 0x000000ff0e0e7207 */ /* 0x000fca0000000000 */
[----:B------:R-:W-:-:S04]  /*24490*/  IMAD.IADD R3, R13, 0x1, R14 ;  /* 0x000000010d037824 */ /* 0x000fc800078e020e */
[----:B------:R-:W-:-:S07]  /*244a0*/  IMAD.MOV.U32 R13, RZ, RZ, R3 ;  /* 0x000000ffff0d7224 */ /* 0x000fce00078e0003 */
[----:B------:R-:W-:Y:S05]  /*244b0*/  WARPSYNC.COLLECTIVE R15, `(.L_x_11759) ;  /* 0x000000000f087348 */ /* 0x000fea0003c00000 */
[----:B------:R0:W1:Y:S02]  /*244c0*/  SHFL.UP P6, R14, R13, R12, R11 ;  /* 0x0400000c0d0e7389 */ /* 0x00006400000c000b */
[----:B01----:R-:W-:Y:S01]  /*244d0*/  ENDCOLLECTIVE ;  /* 0x000000000000791b */ /* 0x003fe20003800000 */
.L_x_11759:
[----:B------:R-:W-:Y:S01]  /*244e0*/  IMAD.MOV.U32 R12, RZ, RZ, 0x8 ;  /* 0x00000008ff0c7424 */ /* 0x000fe200078e00ff */
[----:B------:R-:W-:-:S05]  /*244f0*/  SEL R4, R14, RZ, P1 ;  /* 0x000000ff0e047207 */ /* 0x000fca0000800000 */
[----:B------:R-:W-:-:S04]  /*24500*/  IMAD.IADD R4, R3, 0x1, R4 ;  /* 0x0000000103047824 */ /* 0x000fc800078e0204 */
[----:B------:R-:W-:-:S07]  /*24510*/  IMAD.MOV.U32 R13, RZ, RZ, R4 ;  /* 0x000000ffff0d7224 */ /* 0x000fce00078e0004 */
[----:B------:R-:W-:Y:S05]  /*24520*/  WARPSYNC.COLLECTIVE R15, `(.L_x_11760) ;  /* 0x000000000f087348 */ /* 0x000fea0003c00000 */
[----:B------:R0:W1:Y:S02]  /*24530*/  SHFL.UP P6, R14, R13, R12, R11 ;  /* 0x0400000c0d0e7389 */ /* 0x00006400000c000b */
[----:B01----:R-:W-:Y:S01]  /*24540*/  ENDCOLLECTIVE ;  /* 0x000000000000791b */ /* 0x003fe20003800000 */
.L_x_11760:
[----:B------:R-:W-:Y:S01]  /*24550*/  IMAD.MOV.U32 R12, RZ, RZ, 0x10 ;  /* 0x00000010ff0c7424 */ /* 0x000fe200078e00ff */
[----:B------:R-:W-:-:S05]  /*24560*/  SEL R5, R14, RZ, P2 ;  /* 0x000000ff0e057207 */ /* 0x000fca0001000000 */
[----:B------:R-:W-:-:S04]  /*24570*/  IMAD.IADD R5, R4, 0x1, R5 ;  /* 0x0000000104057824 */ /* 0x000fc800078e0205 */
[----:B------:R-:W-:-:S07]  /*24580*/  IMAD.MOV.U32 R13, RZ, RZ, R5 ;  /* 0x000000ffff0d7224 */ /* 0x000fce00078e0005 */
[----:B------:R-:W-:Y:S05]  /*24590*/  WARPSYNC.COLLECTIVE R15, `(.L_x_11761) ;  /* 0x000000000f087348 */ /* 0x000fea0003c00000 */
[----:B------:R0:W1:Y:S02]  /*245a0*/  SHFL.UP P6, R14, R13, R12, R11 ;  /* 0x0400000c0d0e7389 */ /* 0x00006400000c000b */
[----:B01----:R-:W-:Y:S01]  /*245b0*/  ENDCOLLECTIVE ;  /* 0x000000000000791b */ /* 0x003fe20003800000 */
.L_x_11761:
        /* <DEDUP_REMOVED lines=8> */
.L_x_11762:
[----:B------:R-:W-:Y:S05]  /*24640*/  BRA `(.L_x_11763) ;  /* 0xffffffd000fc7947 */ /* 0x000fea000383ffff */
.L_x_11665:
[----:B------:R-:W-:Y:S01]  /*24650*/  BSSY B0, `(.L_x_11764) ;  /* 0x0000006000007945 */ /* 0x000fe20003800000 */
[----:B------:R-:W-:Y:S01]  /*24660*/  PLOP3.LUT P6, PT, P6, PT, PT, 0x8, 0x0 ;  /* 0x000000000000781c */ /* 0x000fe200037ce170 */
[----:B------:R-:W-:-:S12]  /*24670*/  IMAD.MOV.U32 R15, RZ, RZ, -0x1 ;  /* 0xffffffffff0f7424 */ /* 0x000fd800078e00ff */
[----:B01----:R-:W-:Y:S05]  /*24680*/  WARPSYNC.COLLECTIVE R15, `(.L_x_11765) ;  /* 0x000000000f087348 */ /* 0x003fea0003c00000 */
[----:B------:R-:W-:Y:S01]  /*24690*/  VOTE.ANY R14, PT, P6 ;  /* 0x00000000000e7806 */ /* 0x000fe200030e0100 */
[----:B01----:R-:W-:Y:S06]  /*246a0*/  ENDCOLLECTIVE ;  /* 0x000000000000791b */ /* 0x003fec0003800000 */
.L_x_11765:
[----:B------:R-:W-:Y:S05]  /*246b0*/  BSYNC B0 ;  /* 0x0000000000007941 */ /* 0x000fea0003800000 */
.L_x_11764:
        /* <DEDUP_REMOVED lines=9> */
.L_x_11766:
[----:B------:R-:W-:Y:S01]  /*24750*/  IMAD.MOV.U32 R17, RZ, RZ, R14 ;  /* 0x000000ffff117224 */ /* 0x000fe200078e000e */
[----:B------:R-:W-:Y:S06]  /*24760*/  BRA `(.L_x_11767) ;  /* 0xffffffd000ec7947 */ /* 0x000fec000383ffff */
.L_x_11667:
[----:B------:R-:W-:Y:S01]  /*24770*/  BSSY B0, `(.L_x_11768) ;  /* 0x0000007000007945 */ /* 0x000fe20003800000 */
[----:B------:R-:W-:Y:S02]  /*24780*/  IMAD.MOV.U32 R13, RZ, RZ, R3 ;  /* 0x000000ffff0d7224 */ /* 0x000fe400078e0003 */
[----:B------:R-:W-:Y:S02]  /*24790*/  IMAD.MOV.U32 R11, RZ, RZ, 0x1f ;  /* 0x0000001fff0b7424 */ /* 0x000fe400078e00ff */
[----:B------:R-:W-:-:S07]  /*247a0*/  IMAD.MOV.U32 R15, RZ, RZ, -0x1 ;  /* 0xffffffffff0f7424 */ /* 0x000fce00078e00ff */
[----:B-123--:R-:W-:Y:S05]  /*247b0*/  WARPSYNC.COLLECTIVE R15, `(.L_x_11769) ;  /* 0x000000000f087348 */ /* 0x00efea0003c00000 */
[----:B------:R0:W4:Y:S02]  /*247c0*/  SHFL.IDX P6, R14, R13, R12, R11 ;  /* 0x0000000c0d0e7389 */ /* 0x00012400000c000b */
[----:B01234-:R-:W-:Y:S01]  /*247d0*/  ENDCOLLECTIVE ;  /* 0x000000000000791b */ /* 0x01ffe20003800000 */
.L_x_11769:
[----:B------:R-:W-:Y:S05]  /*247e0*/  BSYNC B0 ;  /* 0x0000000000007941 */ /* 0x000fea0003800000 */
.L_x_11768:
[----:B------:R-:W-:Y:S01]  /*247f0*/  IMAD.MOV.U32 R5, RZ, RZ, R14 ;  /* 0x000000ffff057224 */ /* 0x000fe200078e000e */
[----:B------:R-:W-:Y:S06]  /*24800*/  BRA `(.L_x_11666) ;  /* 0xffffffd000e07947 */ /* 0x000fec000383ffff */
.L_x_11671:
[----:B-1----:R1:W3:Y:S02]  /*24810*/  SYNCS.PHASECHK.TRANS64.TRYWAIT P0, [R7+URZ+0x2d820], R0 ;  /* 0x02d82000070075a7 */ /* 0x0022e4000800017f */
[----:B---3--:R-:W-:Y:S05]  /*24820*/  @!P0 NANOSLEEP.SYNCS 0x989680 ;  /* 0x009896800000895d */ /* 0x008fea0003900000 */
[----:B------:R-:W3:Y:S02]  /*24830*/  @!P0 SYNCS.PHASECHK.TRANS64 P0, [R7+URZ+0x2d820], R0 ;  /* 0x02d82000070085a7 */ /* 0x000ee4000800007f */
[----:B---3--:R-:W-:Y:S05]  /*24840*/  @!P0 BRA `(.L_x_11671) ;  /* 0xfffffffc00f08947 */ /* 0x008fea000383ffff */
[----:B------:R-:W-:Y:S05]  /*24850*/  BRA `(.L_x_11770) ;  /* 0xffffffd800547947 */ /* 0x000fea000383ffff */
.L_x_11672:
        /* <DEDUP_REMOVED lines=11> */
.L_x_11772:
[----:B------:R-:W-:Y:S05]  /*24910*/  BSYNC B0 ;  /* 0x0000000000007941 */ /* 0x000fea0003800000 */
.L_x_11771:
[----:B------:R-:W-:Y:S05]  /*24920*/  BRA `(.L_x_11773) ;  /* 0xffffffd8003c7947 */ /* 0x000fea000383ffff */
.L_x_11673:
[----:B------:R-:W-:Y:S01]  /*24930*/  BSSY B0, `(.L_x_11774) ;  /* 0x0000006000007945 */ /* 0x000fe20003800000 */
[----:B------:R-:W-:-:S07]  /*24940*/  IMAD.MOV.U32 R15, RZ, RZ, -0x1 ;  /* 0xffffffffff0f7424 */ /* 0x000fce00078e00ff */
[----:B012---:R-:W-:Y:S05]  /*24950*/  WARPSYNC.COLLECTIVE R15, `(.L_x_11775) ;  /* 0x000000000f0c7348 */ /* 0x007fea0003c00000 */
[----:B------:R-:W-:Y:S02]  /*24960*/  ELECT P6, UR62, PT ;  /* 0x00000000003e782f */ /* 0x000fe400038c0000 */
[----:B------:R-:W-:Y:S01]  /*24970*/  MOV R14, UR62 ;  /* 0x0000003e000e7c02 */ /* 0x000fe20008000f00 */
[----:B012---:R-:W-:Y:S10]  /*24980*/  ENDCOLLECTIVE ;  /* 0x000000000000791b */ /* 0x007ff40003800000 */
.L_x_11775:
[----:B------:R-:W-:Y:S05]  /*24990*/  BSYNC B0 ;  /* 0x0000000000007941 */ /* 0x000fea0003800000 */
.L_x_11774:
[----:B------:R-:W-:Y:S05]  /*249a0*/  BRA `(.L_x_11776) ;  /* 0xffffffd800307947 */ /* 0x000fea000383ffff */
.L_x_11675:
[----:B-1----:R1:W3:Y:S02]  /*249b0*/  SYNCS.PHASECHK.TRANS64.TRYWAIT P0, [R5+URZ], R4 ;  /* 0x00000004050075a7 */ /* 0x0022e4000800017f */
[----:B---3--:R-:W-:Y:S05]  /*249c0*/  @!P0 NANOSLEEP.SYNCS 0x989680 ;  /* 0x009896800000895d */ /* 0x008fea0003900000 */
[----:B------:R-:W3:Y:S02]  /*249d0*/  @!P0 SYNCS.PHASECHK.TRANS64 P0, [R5+URZ], R4 ;  /* 0x00000004050085a7 */ /* 0x000ee4000800007f */
[----:B---3--:R-:W-:Y:S05]  /*249e0*/  @!P0 BRA `(.L_x_11675) ;  /* 0xfffffffc00f08947 */ /* 0x008fea000383ffff */
[----:B------:R-:W-:Y:S05]  /*249f0*/  BRA `(.L_x_11777) ;  /* 0xffffffd800647947 */ /* 0x000fea000383ffff */
.L_x_11676:
[----:B---3--:R3:W4:Y:S02]  /*24a00*/  SYNCS.PHASECHK.TRANS64.TRYWAIT P0, [R3+URZ], R0 ;  /* 0x00000000030075a7 */ /* 0x008724000800017f */
[----:B----4-:R-:W-:Y:S05]  /*24a10*/  @!P0 NANOSLEEP.SYNCS 0x989680 ;  /* 0x009896800000895d */ /* 0x010fea0003900000 */
[----:B------:R-:W4:Y:S02]  /*24a20*/  @!P0 SYNCS.PHASECHK.TRANS64 P0, [R3+URZ], R0 ;  /* 0x00000000030085a7 */ /* 0x000f24000800007f */
[----:B----4-:R-:W-:Y:S05]  /*24a30*/  @!P0 BRA `(.L_x_11676) ;  /* 0xfffffffc00f08947 */ /* 0x010fea000383ffff */
[----:B------:R-:W-:Y:S05]  /*24a40*/  BRA `(.L_x_11778) ;  /* 0xffffffd800587947 */ /* 0x000fea000383ffff */
.L_x_11678:
[----:B-1----:R1:W3:Y:S02]  /*24a50*/  SYNCS.PHASECHK.TRANS64.TRYWAIT P0, [R5+URZ], R4 ;  /* 0x00000004050075a7 */ /* 0x0022e4000800017f */
[----:B---3--:R-:W-:Y:S05]  /*24a60*/  @!P0 NANOSLEEP.SYNCS 0x989680 ;  /* 0x009896800000895d */ /* 0x008fea0003900000 */
[----:B------:R-:W3:Y:S02]  /*24a70*/  @!P0 SYNCS.PHASECHK.TRANS64 P0, [R5+URZ], R4 ;  /* 0x00000004050085a7 */ /* 0x000ee4000800007f */
[----:B---3--:R-:W-:Y:S05]  /*24a80*/  @!P0 BRA `(.L_x_11678) ;  /* 0xfffffffc00f08947 */ /* 0x008fea000383ffff */
[----:B------:R-:W-:Y:S05]  /*24a90*/  BRA `(.L_x_11779) ;  /* 0xffffffd8005c7947 */ /* 0x000fea000383ffff */
.L_x_11780:
        /* <DEDUP_REMOVED lines=14> */
.L_x_15328:


//--------------------- .text._ZN7cutlass13device_kernelIN5flash11enable_sm90INS1_16FlashAttnFwdSm90INS1_25CollectiveMainloopFwdSm90ILi2EN4cute5tupleIJNS5_1CILi1EEES8_S8_EEENS6_IJNS7_ILi192EEENS7_ILi144EEENS7_ILi96EEEEEELi96ENS_6half_tEfNS_4arch4Sm90ELb1ELb0ELb0ELb0ELb0ELb0ELb0ELb0ELb1ELb1ELb0ELb0EEENS1_21CollectiveEpilogueFwdINS6_IJSA_SC_SB_EEES9_SE_SG_Li384ELb0ELb1ELb0ELb0EEENS1_30DynamicPersistentTileSchedulerILi384ELi128ELb0ELb1ELb1EEEEEEEEEvNT_6ParamsE --------------------------
	.section	.text._ZN7cutlass13device_kernelIN5flash11enable_sm90INS1_16FlashAttnFwdSm90INS1_25CollectiveMainloopFwdSm90ILi2EN4cute5tupleIJNS5_1CILi1EEES8_S8_EEENS6_IJNS7_ILi192EEENS7_ILi144EEENS7_ILi96EEEEEELi96ENS_6half_tEfNS_4arch4Sm90ELb1ELb0ELb0ELb0ELb0ELb0ELb0ELb0ELb1ELb1ELb0ELb0EEENS1_21CollectiveEpilogueFwdINS6_IJSA_SC_SB_EEES9_SE_SG_Li384ELb0ELb1ELb0ELb0EEENS1_30DynamicPersistentTileSchedulerILi384ELi128ELb0ELb1ELb1EEEEEEEEEvNT_6ParamsE,"ax",@progbits
	.align	128
.text._ZN7cutlass13device_kernelIN5flash11enable_sm90INS1_16FlashAttnFwdSm90INS1_25CollectiveMainloopFwdSm90ILi2EN4cute5tupleIJNS5_1CILi1EEES8_S8_EEENS6_IJNS7_ILi192EEENS7_ILi144EEENS7_ILi96EEEEEELi96ENS_6half_tEfNS_4arch4Sm90ELb1ELb0ELb0ELb0ELb0ELb0ELb0ELb0ELb1ELb1ELb0ELb0EEENS1_21CollectiveEpilogueFwdINS6_IJSA_SC_SB_EEES9_SE_SG_Li384ELb0ELb1ELb0ELb0EEENS1_30DynamicPersistentTileSchedulerILi384ELi128ELb0ELb1ELb1EEEEEEEEEvNT_6ParamsE:
        .type           _ZN7cutlass13device_kernelIN5flash11enable_sm90INS1_16FlashAttnFwdSm90INS1_25CollectiveMainloopFwdSm90ILi2EN4cute5tupleIJNS5_1CILi1EEES8_S8_EEENS6_IJNS7_ILi192EEENS7_ILi144EEENS7_ILi96EEEEEELi96ENS_6half_tEfNS_4arch4Sm90ELb1ELb0ELb0ELb0ELb0ELb0ELb0ELb0ELb1ELb1ELb0ELb0EEENS1_21CollectiveEpilogueFwdINS6_IJSA_SC_SB_EEES9_SE_SG_Li384ELb0ELb1ELb0ELb0EEENS1_30DynamicPersistentTileSchedulerILi384ELi128ELb0ELb1ELb1EEEEEEEEEvNT_6ParamsE,@function
        .size           _ZN7cutlass13device_kernelIN5flash11enable_sm90INS1_16FlashAttnFwdSm90INS1_25CollectiveMainloopFwdSm90ILi2EN4cute5tupleIJNS5_1CILi1EEES8_S8_EEENS6_IJNS7_ILi192EEENS7_ILi144EEENS7_ILi96EEEEEELi96ENS_6half_tEfNS_4arch4Sm90ELb1ELb0ELb0ELb0ELb0ELb0ELb0ELb0ELb1ELb1ELb0ELb0EEENS1_21CollectiveEpilogueFwdINS6_IJSA_SC_SB_EEES9_SE_SG_Li384ELb0ELb1ELb0ELb0EEENS1_30DynamicPersistentTileSchedulerILi384ELi128ELb0ELb1ELb1EEEEEEEEEvNT_6ParamsE,(.L_x_15329 - _ZN7cutlass13device_kernelIN5flash11enable_sm90INS1_16FlashAttnFwdSm90INS1_25CollectiveMainloopFwdSm90ILi2EN4cute5tupleIJNS5_1CILi1EEES8_S8_EEENS6_IJNS7_ILi192EEENS7_ILi144EEENS7_ILi96EEEEEELi96ENS_6half_tEfNS_4arch4Sm90ELb1ELb0ELb0ELb0ELb0ELb0ELb0ELb0ELb1ELb1ELb0ELb0EEENS1_21CollectiveEpilogueFwdINS6_IJSA_SC_SB_EEES9_SE_SG_Li384ELb0ELb1ELb0ELb0EEENS1_30DynamicPersistentTileSchedulerILi384ELi128ELb0ELb1ELb1EEEEEEEEEvNT_6ParamsE)
        .other          _ZN7cutlass13device_kernelIN5flash11enable_sm90INS1_16FlashAttnFwdSm90INS1_25CollectiveMainloopFwdSm90ILi2EN4cute5tupleIJNS5_1CILi1EEES8_S8_EEENS6_IJNS7_ILi192EEENS7_ILi144EEENS7_ILi96EEEEEELi96ENS_6half_tEfNS_4arch4Sm90ELb1ELb0ELb0ELb0ELb0ELb0ELb0ELb0ELb1ELb1ELb0ELb0EEENS1_21CollectiveEpilogueFwdINS6_IJSA_SC_SB_EEES9_SE_SG_Li384ELb0ELb1ELb0ELb0EEENS1_30DynamicPersistentTileSchedulerILi384ELi128ELb0ELb1ELb1EEEEEEEEEvNT_6ParamsE,@"STO_CUDA_ENTRY STV_DEFAULT"
_ZN7cutlass13device_kernelIN5flash11enable_sm90INS1_16FlashAttnFwdSm90INS1_25CollectiveMainloopFwdSm90ILi2EN4cute5tupleIJNS5_1CILi1EEES8_S8_EEENS6_IJNS7_ILi192EEENS7_ILi144EEENS7_ILi96EEEEEELi96ENS_6half_tEfNS_4arch4Sm90ELb1ELb0ELb0ELb0ELb0ELb0ELb0ELb0ELb1ELb1ELb0ELb0EEENS1_21CollectiveEpilogueFwdINS6_IJSA_SC_SB_EEES9_SE_SG_Li384ELb0ELb1ELb0ELb0EEENS1_30DynamicPersistentTileSchedulerILi384ELi128ELb0ELb1ELb1EEEEEEEEEvNT_6ParamsE:
        /* <DEDUP_REMOVED lines=18> */
.L_x_11782:
[----:B------:R-:W-:Y:S05]  /*0120*/  BSYNC B0 ;  /* 0x0000000000007941 */ /* 0x000fea0003800000 */
.L_x_11781:
        /* <DEDUP_REMOVED lines=41> */
.L_x_11783:
        /* <DEDUP_REMOVED lines=22> */
.L_x_11784:
        /* <DEDUP_REMOVED lines=18> */
.L_x_11785:
        /* <DEDUP_REMOVED lines=22> */
.L_x_11786:
        /* <DEDUP_REMOVED lines=22> */
.L_x_11787:
        /* <DEDUP_REMOVED lines=8> */
.L_x_11789:
[----:B------:R-:W-:-:S08]  /*0980*/  NOP ;  /* 0x0000000000007918 */ /* 0x000fd00000000000 */
[----:B------:R-:W1:Y:S02]  /*0990*/  USETMAXREG.TRY_ALLOC.CTAPOOL UP0, 0xa0 ;  /* 0x000000a0000079c8 */ /* 0x000e640008000600 */
[----:B-1----:R-:W-:-:S13]  /*09a0*/  PLOP3.LUT P0, PT, PT, PT, UP0, 0x80, 0x0 ;  /* 0x000000000000781c */ /* 0x002fda0003f0f008 */
[----:B------:R-:W-:Y:S05]  /*09b0*/  @!P0 BRA `(.L_x_11789) ;  /* 0xfffffffc00f08947 */ /* 0x000fea000383ffff */
[----:B0-----:R-:W0:Y:S01]  /*09c0*/  S2R R2, SR_TID.X ;  /* 0x0000000000027919 */ /* 0x001e220000002100 */
        /* <DEDUP_REMOVED lines=9> */
[----:B------:R-:W2:Y:S01]  /*0a60*/  LDL R3, [R1+0x8] ;  /* 0x0000080001037983 */ /* 0x000ea20000100800 */
[----:B------:R-:W-:Y:S01]  /*0a70*/  VIADD R157, R2, 0xffffff80 ;  /* 0xffffff80029d7836 */ /* 0x000fe20000000000 */
[----:B------:R-:W0:Y:S01]  /*0a80*/  S2UR UR5, SR_CgaCtaId ;  /* 0x00000000000579c3 */ /* 0x000e220000008800 */
[----:B------:R-:W-:Y:S01]  /*0a90*/  UMOV UR37, 0x400 ;  /* 0x0000040000257882 */ /* 0x000fe20000000000 */
[----:B------:R-:W-:Y:S01]  /*0aa0*/  UMOV UR38, URZ ;  /* 0x0000003f00267c82 */ /* 0x000fe20008000000 */
[----:B------:R-:W-:Y:S01]  /*0ab0*/  UMOV UR36, URZ ;  /* 0x0000003f00247c82 */ /* 0x000fe20008000000 */
[----:B------:R-:W-:-:S04]  /*0ac0*/  SHF.R.S32.HI R0, RZ, 0x1f, R157 ;  /* 0x0000001fff007819 */ /* 0x000fc8000001149d */
[CC--:B------:R-:W-:Y:S02]  /*0ad0*/  LEA.HI R2, R0.reuse, R157.reuse, RZ, 0x4 ;  /* 0x0000009d00027211 */ /* 0x0c0fe400078f20ff */
[-C--:B------:R-:W-:Y:S02]  /*0ae0*/  LEA.HI R151, R0, R157.reuse, RZ, 0x7 ;  /* 0x0000009d00977211 */ /* 0x080fe400078f38ff */
[----:B------:R-:W-:Y:S02]  /*0af0*/  LOP3.LUT R4, R2, 0xfffffff0, RZ, 0xc0, !PT ;  /* 0xfffffff002047812 */ /* 0x000fe400078ec0ff */
[----:B------:R-:W-:Y:S02]  /*0b00*/  LEA.HI R5, R0, R157, RZ, 0x5 ;  /* 0x0000009d00057211 */ /* 0x000fe400078f28ff */
[----:B------:R-:W-:Y:S01]  /*0b10*/  LOP3.LUT R150, R151, 0xffffff80, RZ, 0xc0, !PT ;  /* 0xffffff8097967812 */ /* 0x000fe200078ec0ff */
[----:B------:R-:W-:Y:S01]  /*0b20*/  IMAD.IADD R4, R157, 0x1, -R4 ;  /* 0x000000019d047824 */ /* 0x000fe200078e0a04 */
[----:B------:R-:W-:-:S02]  /*0b30*/  SHF.R.S32.HI R9, RZ, 0x5, R5 ;  /* 0x00000005ff097819 */ /* 0x000fc40000011405 */
[----:B------:R-:W-:Y:S01]  /*0b40*/  SHF.R.S32.HI R5, RZ, 0x4, R2 ;  /* 0x00000004ff057819 */ /* 0x000fe20000011402 */
[----:B------:R-:W-:Y:S01]  /*0b50*/  IMAD.IADD R150, R157, 0x1, -R150 ;  /* 0x000000019d967824 */ /* 0x000fe200078e0a96 */
[----:B------:R-:W-:Y:S01]  /*0b60*/  LEA.HI R0, R0, R157, RZ, 0x2 ;  /* 0x0000009d00007211 */ /* 0x000fe200078f10ff */
[----:B------:R-:W-:Y:S01]  /*0b70*/  IMAD R153, R9, 0x10, R4 ;  /* 0x0000001009997824 */ /* 0x000fe200078e0204 */
[----:B------:R-:W-:Y:S01]  /*0b80*/  LEA.HI R2, R2, R5, RZ, 0x1 ;  /* 0x0000000502027211 */ /* 0x000fe200078f08ff */
[----:B0-----:R-:W-:Y:S01]  /*0b90*/  ULEA UR37, UR5, UR37, 0x18 ;  /* 0x0000002505257291 */ /* 0x001fe2000f8ec03f */
[----:B------:R-:W-:Y:S02]  /*0ba0*/  SHF.R.S32.HI R11, RZ, 0x1f, R150 ;  /* 0x0000001fff0b7819 */ /* 0x000fe40000011496 */
[----:B------:R-:W-:Y:S02]  /*0bb0*/  LOP3.LUT R2, R2, 0x1ffffffe, RZ, 0xc0, !PT ;  /* 0x1ffffffe02027812 */ /* 0x000fe400078ec0ff */
[----:B------:R-:W-:-:S02]  /*0bc0*/  SHF.R.S32.HI R151, RZ, 0x7, R151 ;  /* 0x00000007ff977819 */ /* 0x000fc40000011497 */
[----:B------:R-:W-:Y:S01]  /*0bd0*/  SHF.R.S32.HI R148, RZ, 0x2, R0 ;  /* 0x00000002ff947819 */ /* 0x000fe20000011400 */
[----:B------:R-:W-:Y:S02]  /*0be0*/  IMAD.IADD R2, R5, 0x1, -R2 ;  /* 0x0000000105027824 */ /* 0x000fe400078e0a02 */
[----:B------:R-:W-:-:S04]  /*0bf0*/  IMAD.HI R5, R151, 0x55555556, RZ ;  /* 0x5555555697057827 */ /* 0x000fc800078e02ff */
[----:B------:R-:W-:Y:S01]  /*0c00*/  IMAD.SHL.U32 R2, R2, 0x8, RZ ;  /* 0x0000000802027824 */ /* 0x000fe200078e00ff */
[----:B------:R-:W-:-:S03]  /*0c10*/  LEA.HI R8, R5, R5, RZ, 0x1 ;  /* 0x0000000505087211 */ /* 0x000fc600078f08ff */
[----:B------:R-:W-:Y:S02]  /*0c20*/  IMAD.U32 R153, R153, 0x20, R2 ;  /* 0x0000002099997824 */ /* 0x000fe400078e0002 */
[----:B------:R-:W-:Y:S01]  /*0c30*/  IMAD R8, R8, -0x3, R151 ;  /* 0xfffffffd08087824 */ /* 0x000fe200078e0297 */
[----:B--2---:R-:W-:Y:S02]  /*0c40*/  R2UR UR6, R3 ;  /* 0x00000000030672ca */ /* 0x004fe400000e0000 */
[----:B------:R-:W-:-:S04]  /*0c50*/  SHF.R.S32.HI R3, RZ, 0x1f, R4 ;  /* 0x0000001fff037819 */ /* 0x000fc80000011404 */
[CC--:B------:R-:W-:Y:S02]  /*0c60*/  LEA.HI R6, R3.reuse, R4.reuse, RZ, 0x3 ;  /* 0x0000000403067211 */ /* 0x0c0fe400078f18ff */
[----:B------:R-:W-:-:S03]  /*0c70*/  LEA.HI R3, R3, R4, RZ, 0x2 ;  /* 0x0000000403037211 */ /* 0x000fc600078f10ff */
[----:B------:R-:W-:Y:S01]  /*0c80*/  IMAD.SHL.U32 R6, R6, 0x10, RZ ;  /* 0x0000001006067824 */ /* 0x000fe200078e00ff */
[----:B------:R-:W-:Y:S01]  /*0c90*/  LOP3.LUT R7, R3, 0x7fffffc, RZ, 0xc0, !PT ;  /* 0x07fffffc03077812 */ /* 0x000fe200078ec0ff */
[----:B------:R-:W-:Y:S01]  /*0ca0*/  ULOP3.LUT UR7, UR6, 0x1, URZ, 0xfc, !UPT ;  /* 0x0000000106077892 */ /* 0x000fe2000f8efc3f */
[----:B------:R-:W-:Y:S02]  /*0cb0*/  SHF.R.S32.HI R3, RZ, 0x2, R3 ;  /* 0x00000002ff037819 */ /* 0x000fe40000011403 */
[----:B------:R-:W-:Y:S01]  /*0cc0*/  LOP3.LUT R6, R6, 0x7fffff80, RZ, 0xc0, !PT ;  /* 0x7fffff8006067812 */ /* 0x000fe200078ec0ff */
[----:B------:R-:W-:Y:S01]  /*0cd0*/  IMAD.IADD R7, R4, 0x1, -R7 ;  /* 0x0000000104077824 */ /* 0x000fe200078e0a07 */
[----:B------:R-:W-:Y:S01]  /*0ce0*/  UMOV UR6, URZ ;  /* 0x0000003f00067c82 */ /* 0x000fe20008000000 */
[----:B------:R-:W-:Y:S02]  /*0cf0*/  IMAD.SHL.U32 R3, R3, 0x40, RZ ;  /* 0x0000004003037824 */ /* 0x000fe400078e00ff */
[----:B------:R-:W-:Y:S01]  /*0d00*/  IMAD R6, R9, 0x100, R6 ;  /* 0x0000010009067824 */ /* 0x000fe200078e0206 */
[----:B------:R-:W-:Y:S01]  /*0d10*/  LEA.HI R9, R11, R150, RZ, 0x2 ;  /* 0x000000960b097211 */ /* 0x000fe200078f10ff */
[----:B------:R-:W-:Y:S01]  /*0d20*/  IMAD.U32 R154, RZ, RZ, UR7 ;  /* 0x00000007ff9a7e24 */ /* 0x000fe2000f8e00ff */
[----:B------:R-:W-:Y:S01]  /*0d30*/  LOP3.LUT R3, R3, 0x40, RZ, 0xc0, !PT ;  /* 0x0000004003037812 */ /* 0x000fe200078ec0ff */
[----:B------:R-:W-:Y:S01]  /*0d40*/  IMAD R6, R7, 0x10, R6 ;  /* 0x0000001007067824 */ /* 0x000fe200078e0206 */
[--C-:B------:R-:W-:Y:S01]  /*0d50*/  SHF.R.S32.HI R7, RZ, 0x2, R9.reuse ;  /* 0x00000002ff077819 */ /* 0x100fe20000011409 */
[----:B------:R-:W-:Y:S01]  /*0d60*/  IMAD.U32 R149, RZ, RZ, UR6 ;  /* 0x00000006ff957e24 */ /* 0x000fe2000f8e00ff */
[----:B------:R-:W-:-:S02]  /*0d70*/  SHF.R.S32.HI R4, RZ, 0x1f, R9 ;  /* 0x0000001fff047819 */ /* 0x000fc40000011409 */
[----:B------:R-:W-:Y:S02]  /*0d80*/  LEA.HI R11, R11, R150, RZ, 0x5 ;  /* 0x000000960b0b7211 */ /* 0x000fe400078f28ff */
[----:B------:R-:W-:Y:S02]  /*0d90*/  LEA.HI R4, R4, R7, RZ, 0x3 ;  /* 0x0000000704047211 */ /* 0x000fe400078f18ff */
[----:B------:R-:W-:Y:S02]  /*0da0*/  SHF.R.S32.HI R11, RZ, 0x5, R11 ;  /* 0x00000005ff0b7819 */ /* 0x000fe4000001140b */
[----:B------:R-:W-:Y:S02]  /*0db0*/  LOP3.LUT R10, R4, 0xfffffff8, RZ, 0xc0, !PT ;  /* 0xfffffff8040a7812 */ /* 0x000fe400078ec0ff */
[----:B------:R-:W-:Y:S02]  /*0dc0*/  LOP3.LUT R4, R3, 0x8, R2, 0xf8, !PT ;  /* 0x0000000803047812 */ /* 0x000fe400078ef802 */
[----:B------:R-:W-:Y:S01]  /*0dd0*/  SHF.R.U32.HI R3, RZ, 0x3, R3 ;  /* 0x00000003ff037819 */ /* 0x000fe20000011603 */
[----:B------:R-:W-:Y:S01]  /*0de0*/  IMAD.IADD R10, R7, 0x1, -R10 ;  /* 0x00000001070a7824 */ /* 0x000fe200078e0a0a */
[----:B------:R-:W-:-:S02]  /*0df0*/  LOP3.LUT R9, R9, 0x7ffffffc, RZ, 0xc0, !PT ;  /* 0x7ffffffc09097812 */ /* 0x000fc400078ec0ff */
[----:B------:R-:W-:Y:S01]  /*0e00*/  LOP3.LUT R3, R4, R3, RZ, 0x3c, !PT ;  /* 0x0000000304037212 */ /* 0x000fe200078e3cff */
[----:B------:R-:W-:Y:S01]  /*0e10*/  IMAD R11, R11, 0x10, R10 ;  /* 0x000000100b0b7824 */ /* 0x000fe200078e020a */
[----:B------:R-:W-:Y:S01]  /*0e20*/  LOP3.LUT R4, R0, 0xfffffffc, RZ, 0xc0, !PT ;  /* 0xfffffffc00047812 */ /* 0x000fe200078ec0ff */
[----:B------:R-:W-:Y:S02]  /*0e30*/  IMAD.IADD R18, R150, 0x1, -R9 ;  /* 0x0000000196127824 */ /* 0x000fe400078e0a09 */
[----:B------:R-:W-:Y:S02]  /*0e40*/  IMAD.IADD R2, R3, 0x1, R6 ;  /* 0x0000000103027824 */ /* 0x000fe400078e0206 */
[----:B------:R-:W-:Y:S02]  /*0e50*/  IMAD.IADD R147, R157, 0x1, -R4 ;  /* 0x000000019d937824 */ /* 0x000fe400078e0a04 */
[----:B------:R-:W-:Y:S01]  /*0e60*/  IMAD R152, R8, 0x40, R11 ;  /* 0x0000004008987824 */ /* 0x000fe200078e020b */
[----:B------:R-:W-:Y:S01]  /*0e70*/  LEA R2, R2, UR37, 0x1 ;  /* 0x0000002502027c11 */ /* 0x000fe2000f8e08ff */
[C---:B------:R-:W-:Y:S01]  /*0e80*/  IMAD.SHL.U32 R22, R147.reuse, 0x8, RZ ;  /* 0x0000000893167824 */ /* 0x040fe200078e00ff */
[----:B------:R-:W-:-:S03]  /*0e90*/  LEA.HI R3, R147, R147, RZ, 0x1 ;  /* 0x0000009393037211 */ /* 0x000fc600078f08ff */
[C---:B------:R-:W-:Y:S01]  /*0ea0*/  VIADD R23, R22.reuse, 0x20 ;  /* 0x0000002016177836 */ /* 0x040fe20000000000 */
[----:B------:R-:W-:Y:S01]  /*0eb0*/  LOP3.LUT R0, R3, 0x1ffffffe, RZ, 0xc0, !PT ;  /* 0x1ffffffe03007812 */ /* 0x000fe200078ec0ff */
[----:B------:R-:W-:-:S03]  /*0ec0*/  VIADD R146, R22, 0x40 ;  /* 0x0000004016927836 */ /* 0x000fc60000000000 */
[----:B------:R-:W-:Y:S01]  /*0ed0*/  SHF.R.S32.HI R156, RZ, 0x1f, R23 ;  /* 0x0000001fff9c7819 */ /* 0x000fe20000011417 */
[----:B------:R-:W-:Y:S01]  /*0ee0*/  IMAD.IADD R19, R147, 0x1, -R0 ;  /* 0x0000000193137824 */ /* 0x000fe200078e0a00 */
[----:B------:R-:W-:-:S03]  /*0ef0*/  SHF.R.S32.HI R155, RZ, 0x1f, R146 ;  /* 0x0000001fff9b7819 */ /* 0x000fc60000011492 */
[----:B------:R-:W-:-:S07]  /*0f00*/  IMAD R19, R19, 0x8, R152 ;  /* 0x0000000813137824 */ /* 0x000fce00078e0298 */
.L_x_11832:
        /* <DEDUP_REMOVED lines=21> */
.L_x_11790:
[----:B------:R-:W-:Y:S01]  /*1060*/  ULDC UR8, c[0x0][0xc54] ;  /* 0x0003150000087ab9 */ /* 0x000fe20000000800 */
[----:B------:R-:W-:Y:S01]  /*1070*/  UMOV UR4, UR9 ;  /* 0x0000000900047c82 */ /* 0x000fe20008000000 */
[----:B------:R-:W-:-:S11]  /*1080*/  UISETP.NE.AND UP0, UPT, UR8, 0x1, UPT ;  /* 0x000000010800788c */ /* 0x000fd6000bf05270 */
[----:B------:R-:W-:Y:S02]  /*1090*/  @UP0 ULDC.64 UR10, c[0x0][0xc58] ;  /* 0x00031600000a0ab9 */ /* 0x000fe40000000a00 */
[----:B------:R-:W-:-:S04]  /*10a0*/  UIMAD.WIDE.U32 UR6, UR9, UR10, URZ ;  /* 0x0000000a090672a5 */ /* 0x000fc8000f8e003f */
[----:B------:R-:W-:-:S04]  /*10b0*/  @UP0 USHF.R.U32.HI UR4, URZ, UR11, UR7 ;  /* 0x0000000b3f040299 */ /* 0x000fc80008011607 */
[----:B------:R-:W-:-:S12]  /*10c0*/  UIMAD UR6, UR4, UR8, URZ ;  /* 0x00000008040672a4 */ /* 0x000fd8000f8e023f */
.L_x_11791:
        /* <DEDUP_REMOVED lines=10> */
[----:B------:R-:W-:Y:S01]  /*1170*/  IMAD.MOV.U32 R66, RZ, RZ, RZ ;  /* 0x000000ffff427224 */ /* 0x000fe200078e00ff */
[----:B------:R-:W-:Y:S01]  /*1180*/  UIADD3 UR4, UR4, UR6, URZ ;  /* 0x0000000604047290 */ /* 0x000fe2000fffe03f */
[----:B------:R-:W-:Y:S01]  /*1190*/  CS2R R38, SRZ ;  /* 0x0000000000267805 */ /* 0x000fe2000001ff00 */
[----:B------:R-:W-:Y:S01]  /*11a0*/  UISETP.NE.AND.EX UP0, UPT, UR11, URZ, UPT, UP0 ;  /* 0x0000003f0b00728c */ /* 0x000fe2000bf05300 */
[----:B------:R-:W-:Y:S01]  /*11b0*/  CS2R R68, SRZ ;  /* 0x0000000000447805 */ /* 0x000fe2000001ff00 */
[----:B------:R-:W-:Y:S01]  /*11c0*/  UIMAD UR61, UR4, 0xc0, URZ ;  /* 0x000000c0043d78a4 */ /* 0x000fe2000f8e023f */
[----:B------:R-:W-:Y:S01]  /*11d0*/  CS2R R36, SRZ ;  /* 0x0000000000247805 */ /* 0x000fe2000001ff00 */
[----:B------:R-:W-:Y:S01]  /*11e0*/  ULDC UR9, c[0x0][0x424] ;  /* 0x0001090000097ab9 */ /* 0x000fe20000000800 */
[----:B------:R-:W-:Y:S01]  /*11f0*/  ULDC UR8, c[0x0][0x288] ;  /* 0x0000a20000087ab9 */ /* 0x000fe20000000800 */
[----:B------:R-:W-:Y:S01]  /*1200*/  UIADD3 UR4, UR61, 0xbf, URZ ;  /* 0x000000bf3d047890 */ /* 0x000fe2000fffe03f */
[----:B------:R-:W-:Y:S01]  /*1210*/  CS2R R64, SRZ ;  /* 0x0000000000407805 */ /* 0x000fe2000001ff00 */
[----:B------:R-:W-:Y:S01]  /*1220*/  @UP2 ULDC UR6, c[0x0][0x44c] ;  /* 0x0001130000062ab9 */ /* 0x000fe20000000800 */
[----:B------:R-:W-:Y:S01]  /*1230*/  UIADD3 UR8, -UR8, 0x90, URZ ;  /* 0x0000009008087890 */ /* 0x000fe2000fffe13f */
[----:B------:R-:W-:Y:S01]  /*1240*/  CS2R R26, SRZ ;  /* 0x00000000001a7805 */ /* 0x000fe2000001ff00 */
[----:B------:R-:W-:Y:S01]  /*1250*/  UIMAD.WIDE.U32 UR6, UR4, UR6, URZ ;  /* 0x00000006040672a5 */ /* 0x000fe2000f8e003f */
[----:B------:R-:W-:Y:S01]  /*1260*/  CS2R R60, SRZ ;  /* 0x00000000003c7805 */ /* 0x000fe2000001ff00 */
[----:B------:R-:W-:Y:S01]  /*1270*/  USEL UR14, UR9, 0x1, UP0 ;  /* 0x00000001090e7887 */ /* 0x000fe20008000000 */
[----:B------:R-:W-:Y:S01]  /*1280*/  IMAD.MOV.U32 R59, RZ, RZ, RZ ;  /* 0x000000ffff3b7224 */ /* 0x000fe200078e00ff */
        /* <DEDUP_REMOVED lines=31> */
[----:B------:R-:W-:-:S02]  /*1480*/  CS2R R80, SRZ ;  /* 0x0000000000507805 */ /* 0x000fc4000001ff00 */
[----:B------:R-:W-:Y:S02]  /*1490*/  CS2R R74, SRZ ;  /* 0x00000000004a7805 */ /* 0x000fe4000001ff00 */
[----:B------:R-:W-:Y:S01]  /*14a0*/  CS2R R84, SRZ ;  /* 0x0000000000547805 */ /* 0x000fe2000001ff00 */
[----:B------:R-:W-:Y:S01]  /*14b0*/  USEL UR39, UR7, UR9, UP0 ;  /* 0x0000000907277287 */ /* 0x000fe20008000000 */
[----:B------:R-:W-:Y:S01]  /*14c0*/  CS2R R6, SRZ ;  /* 0x0000000000067805 */ /* 0x000fe2000001ff00 */
[----:B------:R-:W-:Y:S01]  /*14d0*/  @UP1 ULDC UR10, c[0x0][0xc4c] ;  /* 0x00031300000a1ab9 */ /* 0x000fe20000000800 */
[----:B------:R-:W-:Y:S01]  /*14e0*/  @UP1 ULDC UR6, c[0x0][0xc50] ;  /* 0x0003140000061ab9 */ /* 0x000fe20000000800 */
[----:B------:R-:W-:Y:S01]  /*14f0*/  UIMAD.WIDE.U32 UR4, UR12, UR10, URZ ;  /* 0x0000000a0c0472a5 */ /* 0x000fe2000f8e003f */
[----:B------:R-:W-:Y:S01]  /*1500*/  IMAD.MOV.U32 R86, RZ, RZ, RZ ;  /* 0x000000ffff567224 */ /* 0x000fe200078e00ff */
[----:B------:R-:W-:Y:S02]  /*1510*/  UISETP.GE.AND UP0, UPT, UR39, 0x1, UPT ;  /* 0x000000012700788c */ /* 0x000fe4000bf06270 */
[----:B------:R-:W-:-:S04]  /*1520*/  @UP1 USHF.R.U32.HI UR14, URZ, UR6, UR5 ;  /* 0x000000063f0e1299 */ /* 0x000fc80008011605 */
[----:B------:R-:W-:Y:S01]  /*1530*/  PLOP3.LUT P1, PT, PT, PT, UP0, 0x80, 0x0 ;  /* 0x000000000000781c */ /* 0x000fe20003f2f008 */
[----:B------:R-:W-:Y:S02]  /*1540*/  UIADD3 UR4, -UR14, URZ, URZ ;  /* 0x0000003f0e047290 */ /* 0x000fe4000fffe13f */
[----:B------:R-:W-:Y:S02]  /*1550*/  IMAD.U32 R145, RZ, RZ, UR14 ;  /* 0x0000000eff917e24 */ /* 0x000fe4000f8e00ff */
[----:B------:R-:W-:-:S06]  /*1560*/  UIMAD UR4, UR11, UR4, UR12 ;  /* 0x000000040b0472a4 */ /* 0x000fcc000f8e020c */
[----:B------:R-:W-:Y:S02]  /*1570*/  IMAD.U32 R144, RZ, RZ, UR4 ;  /* 0x00000004ff907e24 */ /* 0x000fe4000f8e00ff */
[----:B------:R-:W-:Y:S05]  /*1580*/  @!P1 BRA `(.L_x_11792) ;  /* 0x000000bc00fc9947 */ /* 0x000fea0003800000 */
[----:B------:R-:W0:Y:S01]  /*1590*/  SHFL.IDX PT, R0, R151, RZ, 0x1f ;  /* 0x00001fff97007589 */ /* 0x000e2200000e0000 */
[----:B------:R-:W-:-:S04]  /*15a0*/  UIADD3 UR6, UR37, 0x24300, URZ ;  /* 0x0002430025067890 */ /* 0x000fc8000fffe03f */
[----:B------:R-:W-:-:S06]  /*15b0*/  ULOP3.LUT UP0, URZ, UR6, 0x9f, URZ, 0xc0, !UPT ;  /* 0x0000009f063f7892 */ /* 0x000fcc000f80c03f */
[----:B------:R-:W-:Y:S02]  /*15c0*/  PLOP3.LUT P0, PT, PT, PT, UP0, 0x80, 0x0 ;  /* 0x000000000000781c */ /* 0x000fe40003f0f008 */
[----:B0-----:R-:W-:-:S13]  /*15d0*/  R2UR UR7, R0 ;  /* 0x00000000000772ca */ /* 0x001fda00000e0000 */
[----:B------:R-:W-:Y:S02]  /*15e0*/  UIMAD.WIDE UR4, UR7, 0x55555556, URZ ;  /* 0x55555556070478a5 */ /* 0x000fe4000f8e023f */
[----:B------:R-:W-:Y:S02]  /*15f0*/  IMAD.U32 R16, RZ, RZ, UR7 ;  /* 0x00000007ff107e24 */ /* 0x000fe4000f8e00ff */
[----:B------:R-:W-:-:S04]  /*1600*/  ULEA.HI UR5, UR5, UR5, URZ, 0x1 ;  /* 0x0000000505057291 */ /* 0x000fc8000f8f083f */
[----:B------:R-:W-:-:S04]  /*1610*/  UIMAD UR5, UR5, -0x3, UR7 ;  /* 0xfffffffd050578a4 */ /* 0x000fc8000f8e0207 */
[----:B------:R-:W-:Y:S02]  /*1620*/  ULEA UR4, UR5, UR37, 0xc ;  /* 0x0000002505047291 */ /* 0x000fe4000f8e603f */
[----:B------:R-:W-:Y:S02]  /*1630*/  ULEA UR5, UR5, UR6, 0xb ;  /* 0x0000000605057291 */ /* 0x000fe4000f8e583f */
[----:B------:R-:W-:Y:S02]  /*1640*/  UIADD3 UR4, UR4, 0xda00, URZ ;  /* 0x0000da0004047890 */ /* 0x000fe4000fffe03f */
[----:B------:R-:W-:Y:S02]  /*1650*/  USHF.R.U32.HI UR5, URZ, 0x4, UR5 ;  /* 0x000000043f057899 */ /* 0x000fe40008011605 */
[----:B------:R-:W-:Y:S02]  /*1660*/  USHF.R.U32.HI UR4, URZ, 0x4, UR4 ;  /* 0x000000043f047899 */ /* 0x000fe40008011604 */
[----:B------:R-:W-:-:S02]  /*1670*/  ULOP3.LUT UR60, UR5, 0x3fff, URZ, 0xc0, !UPT ;  /* 0x00003fff053c7892 */ /* 0x000fc4000f8ec03f */
        /* <DEDUP_REMOVED lines=18> */
.L_x_11793:
        /* <DEDUP_REMOVED lines=11> */
.L_x_11938:
[----:B------:R-:W-:Y:S05]  /*1850*/  @!P0 BRA `(.L_x_11795) ;  /* 0x0000000000048947 */ /* 0x000fea0003800000 */
[----:B------:R-:W-:Y:S01]  /*1860*/  BPT.TRAP 0x1 ;  /* 0x000000040000795c */ /* 0x000fe20000300000 */
.L_x_11795:
[----:B0-----:R-:W-:Y:S02]  /*1870*/  IMAD.U32 R3, RZ, RZ, UR36 ;  /* 0x00000024ff037e24 */ /* 0x001fe4000f8e00ff */
[----:B------:R-:W-:-:S03]  /*1880*/  IMAD.U32 R0, RZ, RZ, UR38 ;  /* 0x00000026ff007e24 */ /* 0x000fc6000f8e00ff */
[----:B------:R-:W-:Y:S02]  /*1890*/  LEA R3, R3, UR37, 0x3 ;  /* 0x0000002503037c11 */ /* 0x000fe4000f8e18ff */
[----:B------:R-:W-:-:S04]  /*18a0*/  SHF.L.U32 R0, R0, 0x1f, RZ ;  /* 0x0000001f00007819 */ /* 0x000fc800000006ff */
[----:B------:R0:W1:Y:S01]  /*18b0*/  SYNCS.PHASECHK.TRANS64.TRYWAIT P2, [R3+URZ+0x31c30], R0 ;  /* 0x031c3000030075a7 */ /* 0x000062000804017f */
[----:B------:R-:W-:Y:S05]  /*18c0*/  @!P0 BRA `(.L_x_11796) ;  /* 0x0000000000048947 */ /* 0x000fea0003800000 */
[----:B------:R-:W-:Y:S01]  /*18d0*/  BPT.TRAP 0x1 ;  /* 0x000000040000795c */ /* 0x000fe20000300000 */
.L_x_11796:
[----:B------:R-:W2:Y:S02]  /*18e0*/  S2R R4, SR_TID.X ;  /* 0x0000000000047919 */ /* 0x000ea40000002100 */
[----:B--2---:R-:W-:Y:S01]  /*18f0*/  LOP3.LUT P1, RZ, R4, 0x7f, RZ, 0xc0, !PT ;  /* 0x0000007f04ff7812 */ /* 0x004fe2000782c0ff */
[----:B-1----:R-:W-:-:S12]  /*1900*/  @P2 BRA `(.L_x_11797) ;  /* 0x0000000000082947 */ /* 0x002fd80003800000 */
[----:B------:R-:W1:Y:S02]  /*1910*/  SYNCS.PHASECHK.TRANS64.TRYWAIT P2, [R3+URZ+0x31c30], R0 ;  /* 0x031c3000030075a7 */ /* 0x000e64000804017f */
[----:B-1----:R-:W-:Y:S05]  /*1920*/  @!P2 BRA `(.L_x_11798) ;  /* 0x000001200024a947 */ /* 0x002fea0003800000 */
.L_x_11797:
[----:B------:R-:W-:Y:S05]  /*1930*/  WARPSYNC.ALL ;  /* 0x0000000000007948 */ /* 0x000fea0003800000 */
[----:B------:R-:W-:Y:S01]  /*1940*/  UIADD3 UR4, UR37, 0x16a00, URZ ;  /* 0x00016a0025047890 */ /* 0x000fe2000fffe03f */
[----:B------:R-:W-:Y:S01]  /*1950*/  WARPGROUP.ARRIVE ;  /* 0x00000000000079c5 */ /* 0x000fe20000000000 */
[----:B------:R-:W-:Y:S01]  /*1960*/  ULOP3.LUT UR6, UR40, 0x10000, URZ, 0xfc, !UPT ;  /* 0x0001000028067892 */ /* 0x000fe2000f8efc3f */
[----:B------:R-:W-:Y:S01]  /*1970*/  VIADD R12, R19, UR61 ;  /* 0x0000003d130c7c36 */ /* 0x000fe20008000000 */
[----:B------:R-:W-:Y:S01]  /*1980*/  USHF.R.U32.HI UR4, URZ, 0x4, UR4 ;  /* 0x000000043f047899 */ /* 0x000fe20008011604 */
[----:B------:R-:W-:Y:S01]  /*1990*/  R2UR UR32, R17 ;  /* 0x00000000112072ca */ /* 0x000fe200000e0000 */
[----:B------:R-:W-:Y:S01]  /*19a0*/  UMOV UR29, 0x80000020 ;  /* 0x80000020001d7882 */ /* 0x000fe20000000000 */
[----:B------:R-:W-:Y:S01]  /*19b0*/  UMOV UR31, 0x80000020 ;  /* 0x80000020001f7882 */ /* 0x000fe20000000000 */
[----:B------:R-:W-:Y:S01]  /*19c0*/  ULOP3.LUT UR4, UR4, 0x3fff, URZ, 0xc0, !UPT ;  /* 0x00003fff04047892 */ /* 0x000fe2000f8ec03f */
[----:B01----:R-:W-:Y:S01]  /*19d0*/  @!P1 VIADD R3, R3, 0x31c40 ;  /* 0x00031c4003039836 */ /* 0x003fe20000000000 */
[----:B------:R-:W-:Y:S01]  /*19e0*/  UMOV UR28, UR6 ;  /* 0x00000006001c7c82 */ /* 0x000fe20008000000 */
[----:B------:R-:W-:Y:S01]  /*19f0*/  UMOV UR9, UR29 ;  /* 0x0000001d00097c82 */ /* 0x000fe20008000000 */
[----:B------:R-:W-:Y:S01]  /*1a00*/  ULOP3.LUT UR5, UR4, 0x10000, URZ, 0xfc, !UPT ;  /* 0x0001000004057892 */ /* 0x000fe2000f8efc3f */
[----:B------:R-:W-:Y:S01]  /*1a10*/  UMOV UR8, UR28 ;  /* 0x0000001c00087c82 */ /* 0x000fe20008000000 */
[----:B------:R-:W-:-:S02]  /*1a20*/  UMOV UR11, 0x80000020 ;  /* 0x80000020000b7882 */ /* 0x000fc40000000000 */
[----:B------:R-:W-:Y:S02]  /*1a30*/  UIMAD UR4, UR36, 0x6c0, UR5 ;  /* 0x000006c0240478a4 */ /* 0x000fe4000f8e0205 */
[----:B------:R-:W-:Y:S02]  /*1a40*/  UIADD3 UR13, UR6, 0x2, URZ ;  /* 0x00000002060d7890 */ /* 0x000fe4000fffe03f */
[----:B------:R-:W-:Y:S02]  /*1a50*/  UIADD3 UR10, UR4, 0x40, URZ ;  /* 0x00000040040a7890 */ /* 0x000fe4000fffe03f */
[----:B------:R-:W-:Y:S02]  /*1a60*/  UIADD3 UR7, UR4, 0xc0, URZ ;  /* 0x000000c004077890 */ /* 0x000fe4000fffe03f */
[----:B------:R-:W-:Y:S01]  /*1a70*/  UMOV UR30, UR4 ;  /* 0x00000004001e7c82 */ /* 0x000fe20008000000 */
[----:B------:R-:W-:Y:S01]  /*1a80*/  UIADD3 UR12, UR4, 0x100, URZ ;  /* 0x00000100040c7890 */ /* 0x000fe2000fffe03f */
[----:B------:R-:W-:Y:S01]  /*1a90*/  HGMMA.64x16x16.F32 R88, gdesc[UR28], RZ, !UPT, gsb0 ;  /* 0x002000001c5879f0 */ /* 0x000fe2000c0008ff */
[----:B------:R-:W-:Y:S01]  /*1aa0*/  UIADD3 UR14, UR4, 0x240, URZ ;  /* 0x00000240040e7890 */ /* 0x000fe2000fffe03f */
        /* <DEDUP_REMOVED lines=127> */
[----:B------:R-:W-:Y:S01]  /*22a0*/  UIADD3 UR10, UR4, 0x340, URZ ;  /* 0x00000340040a7890 */ /* 0x000fe2000fffe03f */
        /* <DEDUP_REMOVED lines=93> */
[----:B------:R-:W-:Y:S02]  /*2880*/  @UP0 ULDC UR14, c[0x0][0x44c] ;  /* 0x00011300000e0ab9 */ /* 0x000fe40000000800 */
[----:B------:R-:W-:Y:S01]  /*2890*/  UIMAD.WIDE.U32 UR14, UR61, UR14, URZ ;  /* 0x0000000e3d0e72a5 */ /* 0x000fe2000f8e003f */
        /* <DEDUP_REMOVED lines=51> */
[----:B------:R-:W-:Y:S02]  /*2bd0*/  ULDC UR6, c[0x0][0x2f0] ;  /* 0x0000bc0000067ab9 */ /* 0x000fe40000000800 */
[----:B------:R-:W-:Y:S02]  /*2be0*/  IMAD.U32 R4, RZ, RZ, UR6 ;  /* 0x00000006ff047e24 */ /* 0x000fe4000f8e00ff */
[----:B------:R-:W-:Y:S04]  /*2bf0*/  SHFL.IDX PT, R0, R12, RZ, 0x1c1f ;  /* 0x001c1fff0c007589 */ /* 0x000fe800000e0000 */
[----:B------:R-:W0:Y:S01]  /*2c00*/  SHFL.IDX PT, R12, R12, 0x1, 0x1c1f ;  /* 0x003c1f000c0c7f89 */ /* 0x000e2200000e0000 */
[----:B------:R-:W-:-:S02]  /*2c10*/  WARPGROUP.DEPBAR.LE gsb0, 0x0 ;  /* 0x00008000000079c5 */ /* 0x000fc40000010000 */
[----:B------:R-:W-:-:S06]  /*2c20*/  WARPGROUP.ARRIVE ;  /* 0x00000000000079c5 */ /* 0x000fcc0000000000 */
[----:B------:R-:W-:Y:S01]  /*2c30*/  HGMMA.64x16x16.F32 R32, gdesc[UR20], R32, gsb0 ;  /* 0x00200000142079f0 */ /* 0x000fe20008000820 */
[----:B------:R-:W-:Y:S01]  /*2c40*/  UMOV UR22, UR7 ;  /* 0x0000000700167c82 */ /* 0x000fe20008000000 */
[----:B------:R-:W-:Y:S01]  /*2c50*/  UMOV UR23, 0x80000020 ;  /* 0x8000002000177882 */ /* 0x000fe20000000000 */
[----:B------:R-:W-:-:S04]  /*2c60*/  UIMAD UR7, UR39, -0x90, URZ ;  /* 0xffffff70270778a4 */ /* 0x000fc8000f8e023f */
[----:B------:R-:W-:Y:S02]  /*2c70*/  UIADD3 UR10, UR7, 0x91, URZ ;  /* 0x00000091070a7890 */ /* 0x000fe4000fffe03f */
[----:B------:R-:W-:-:S04]  /*2c80*/  UIMAD UR7, UR32, UR6, UR7 ;  /* 0x00000006200772a4 */ /* 0x000fc8000f8e0207 */
[----:B------:R-:W-:Y:S01]  /*2c90*/  IMAD.U32 R9, RZ, RZ, UR10 ;  /* 0x0000000aff097e24 */ /* 0x000fe2000f8e00ff */
[----:B------:R-:W-:Y:S01]  /*2ca0*/  UIADD3 UR7, UR7, 0x90, URZ ;  /* 0x0000009007077890 */ /* 0x000fe2000fffe03f */
[----:B------:R-:W-:Y:S02]  /*2cb0*/  ULDC UR10, c[0x0][0x288] ;  /* 0x0000a200000a7ab9 */ /* 0x000fe40000000800 */
[----:B------:R-:W-:Y:S01]  /*2cc0*/  IMAD R9, R18, -0x2, R9 ;  /* 0xfffffffe12097824 */ /* 0x000fe200078e0209 */
[----:B------:R-:W-:Y:S02]  /*2cd0*/  UIMAD UR6, UR32, UR6, -UR10 ;  /* 0x00000006200672a4 */ /* 0x000fe4000f8e0a0a */
[----:B------:R-:W-:Y:S01]  /*2ce0*/  IMAD.U32 R5, RZ, RZ, UR7 ;  /* 0x00000007ff057e24 */ /* 0x000fe2000f8e00ff */
[----:B------:R-:W-:Y:S01]  /*2cf0*/  UIADD3 UR7, UR39, -0x2, URZ ;  /* 0xfffffffe27077890 */ /* 0x000fe2000fffe03f */
[----:B------:R-:W-:Y:S02]  /*2d00*/  IMAD R9, R4, UR32, R9 ;  /* 0x0000002004097c24 */ /* 0x000fe4000f8e0209 */
[----:B------:R-:W-:-:S02]  /*2d10*/  IMAD R6, R18, -0x2, R5 ;  /* 0xfffffffe12067824 */ /* 0x000fc400078e0205 */
[----:B------:R-:W-:Y:S01]  /*2d20*/  VIADD R5, R9, -UR10 ;  /* 0x8000000a09057c36 */ /* 0x000fe20008000000 */
[----:B0-----:R-:W-:Y:S01]  /*2d30*/  IADD3 R9, R12, -UR10, R9 ;  /* 0x8000000a0c097c10 */ /* 0x001fe2000fffe009 */
[----:B------:R-:W-:Y:S02]  /*2d40*/  @UP0 ULDC UR10, c[0x0][0x450] ;  /* 0x00011400000a0ab9 */ /* 0x000fe40000000800 */
[----:B------:R-:W-:Y:S01]  /*2d50*/  @UP0 USHF.R.U32.HI UR11, URZ, UR10, UR15 ;  /* 0x0000000a3f0b0299 */ /* 0x000fe2000801160f */
[----:B------:R-:W-:-:S03]  /*2d60*/  VIADDMNMX R0, R0, R5, R6, PT ;  /* 0x0000000500007246 */ /* 0x000fc60003800106 */
[----:B------:R-:W-:Y:S01]  /*2d70*/  UIADD3 UR6, UR6, UR11, URZ ;  /* 0x0000000b06067290 */ /* 0x000fe2000fffe03f */
[C---:B------:R-:W-:Y:S02]  /*2d80*/  ISETP.GT.AND P3, PT, R0.reuse, RZ, PT ;  /* 0x000000ff0000720c */ /* 0x040fe40003f64270 */
[C---:B------:R-:W-:Y:S01]  /*2d90*/  ISETP.GT.AND P4, PT, R0.reuse, 0x1, PT ;  /* 0x000000010000780c */ /* 0x040fe20003f84270 */
[----:B------:R-:W-:Y:S01]  /*2da0*/  UIMAD.WIDE UR10, UR6, 0x38e38e39, URZ ;  /* 0x38e38e39060a78a5 */ /* 0x000fe2000f8e023f */
[----:B------:R-:W-:-:S03]  /*2db0*/  ISETP.GT.AND P5, PT, R0, 0x8, PT ;  /* 0x000000080000780c */ /* 0x000fc60003fa4270 */
[----:B------:R-:W-:-:S04]  /*2dc0*/  USHF.R.U32.HI UR6, URZ, 0x1f, UR11 ;  /* 0x0000001f3f067899 */ /* 0x000fc8000801160b */
[----:B------:R-:W-:-:S04]  /*2dd0*/  ULEA.HI.SX32 UR6, UR11, UR6, 0x1b ;  /* 0x000000060b067291 */ /* 0x000fc8000f8fda3f */
[----:B------:R-:W-:Y:S01]  /*2de0*/  UISETP.LT.AND UP1, UPT, URZ, UR6, UPT ;  /* 0x000000063f00728c */ /* 0x000fe2000bf21270 */
[----:B------:R-:W-:Y:S02]  /*2df0*/  WARPGROUP.DEPBAR.LE gsb0, 0x0 ;  /* 0x00008000000079c5 */ /* 0x000fe40000010000 */
[----:B------:R-:W-:Y:S01]  /*2e00*/  WARPGROUP.ARRIVE ;  /* 0x00000000000079c5 */ /* 0x000fe20000000000 */
[----:B------:R-:W-:-:S04]  /*2e10*/  USEL UR18, URZ, UR6, !UP1 ;  /* 0x000000063f127287 */ /* 0x000fc8000c800000 */
[----:B------:R-:W-:Y:S01]  /*2e20*/  UISETP.GE.AND UP1, UPT, UR7, UR18, UPT ;  /* 0x000000120700728c */ /* 0x000fe2000bf26270 */
        /* <DEDUP_REMOVED lines=72> */
[----:B------:R-:W-:-:S04]  /*32b0*/  VIMNMX R64, R6, R9, PT ;  /* 0x0000000906407248 */ /* 0x000fc80003fe0100 */
[----:B------:R-:W-:-:S04]  /*32c0*/  ISETP.GT.AND P5, PT, R64, 0x8, PT ;  /* 0x000000084000780c */ /* 0x000fc80003fa4270 */
[----:B------:R-:W-:Y:S01]  /*32d0*/  FSEL R94, R94, -INF , P5 ;  /* 0xff8000005e5e7808 */ /* 0x000fe20002800000 */
        /* <DEDUP_REMOVED lines=8> */
[----:B------:R-:W-:Y:S01]  /*3360*/  UMOV UR27, 0x80000020 ;  /* 0x80000020001b7882 */ /* 0x000fe20000000000 */
[----:B------:R-:W-:-:S02]  /*3370*/  ISETP.GT.AND P3, PT, R0, 0x49, PT ;  /* 0x000000490000780c */ /* 0x000fc40003f64270 */
[----:B------:R-:W-:Y:S02]  /*3380*/  FSEL R60, R60, -INF , P4 ;  /* 0xff8000003c3c7808 */ /* 0x000fe40002000000 */
[----:B------:R-:W-:Y:S02]  /*3390*/  FMNMX.FTZ R101, R57, R4, !PT ;  /* 0x0000000439657209 */ /* 0x000fe40007810000 */
[----:B------:R-:W-:Y:S02]  /*33a0*/  ISETP.GT.AND P4, PT, R0, 0x50, PT ;  /* 0x000000500000780c */ /* 0x000fe40003f84270 */
[----:B------:R-:W-:Y:S02]  /*33b0*/  FSEL R61, R61, -INF , P3 ;  /* 0xff8000003d3d7808 */ /* 0x000fe40001800000 */
[----:B------:R-:W-:Y:S02]  /*33c0*/  FMNMX.FTZ R4, R60, R101, !PT ;  /* 0x000000653c047209 */ /* 0x000fe40007810000 */
[----:B------:R-:W-:-:S02]  /*33d0*/  ISETP.GT.AND P3, PT, R0, 0x51, PT ;  /* 0x000000510000780c */ /* 0x000fc40003f64270 */
[----:B------:R-:W-:Y:S01]  /*33e0*/  FMNMX.FTZ R101, R61, R4, !PT ;  /* 0x000000043d657209 */ /* 0x000fe20007810000 */
        /* <DEDUP_REMOVED lines=40> */
[----:B------:R-:W-:Y:S01]  /*3670*/  HGMMA.64x16x16.F32 R24, gdesc[UR24], R24, gsb0 ;  /* 0x00200000181879f0 */ /* 0x000fe20008000818 */
        /* <DEDUP_REMOVED lines=10> */
[----:B------:R-:W-:Y:S02]  /*3720*/  FSEL R24, R24, -INF , P4 ;  /* 0xff80000018187808 */ /* 0x000fe40002000000 */
        /* <DEDUP_REMOVED lines=9> */
[----:B------:R-:W-:Y:S02]  /*37c0*/  FMNMX.FTZ R10, R29, R0, !PT ;  /* 0x000000001d0a7209 */ /* 0x000fe40007810000 */
[----:B------:R-:W-:-:S02]  /*37d0*/  FSEL R91, R91, -INF , P4 ;  /* 0xff8000005b5b7808 */ /* 0x000fc40002000000 */
        /* <DEDUP_REMOVED lines=10> */
[----:B0-----:R-:W-:-:S05]  /*3880*/  FMNMX.FTZ R101, R10, R101, !PT ;  /* 0x000000650a657209 */ /* 0x001fca0007810000 */
[----:B------:R-:W0:Y:S02]  /*3890*/  SHFL.BFLY PT, R0, R101, 0x1, 0x1f ;  /* 0x0c201f0065007f89 */ /* 0x000e2400000e0000 */
[----:B0-----:R-:W-:-:S04]  /*38a0*/  FMNMX.FTZ R0, R101, R0, !PT ;  /* 0x0000000065007209 */ /* 0x001fc80007810000 */
[C---:B------:R-:W-:Y:S01]  /*38b0*/  FSETP.NEU.FTZ.AND P3, PT, R0.reuse, -INF , PT ;  /* 0xff8000000000780b */ /* 0x040fe20003f7d000 */
[----:B------:R-:W-:-:S05]  /*38c0*/  FMUL.FTZ R4, R0, UR4 ;  /* 0x0000000400047c20 */ /* 0x000fca0008410000 */
[----:B------:R-:W-:Y:S02]  /*38d0*/  FSEL R4, R4, RZ, P3 ;  /* 0x000000ff04047208 */ /* 0x000fe40001800000 */
[----:B------:R-:W-:-:S03]  /*38e0*/  ISETP.GT.AND P3, PT, R64, RZ, PT ;  /* 0x000000ff4000720c */ /* 0x000fc60003f64270 */
[--C-:B------:R-:W-:Y:S01]  /*38f0*/  FFMA.FTZ R12, R89, UR4, -R4.reuse ;  /* 0x00000004590c7c23 */ /* 0x100fe20008010804 */
[----:B------:R-:W-:Y:S01]  /*3900*/  FSEL R90, R90, -INF , P3 ;  /* 0xff8000005a5a7808 */ /* 0x000fe20001800000 */
[--C-:B------:R-:W-:Y:S01]  /*3910*/  FFMA.FTZ R14, R15, UR4, -R4.reuse ;  /* 0x000000040f0e7c23 */ /* 0x100fe20008010804 */
[----:B------:R-:W-:Y:S01]  /*3920*/  ISETP.GT.AND P3, PT, R64, 0x9, PT ;  /* 0x000000094000780c */ /* 0x000fe20003f64270 */
[--C-:B------:R-:W-:Y:S01]  /*3930*/  FFMA.FTZ R68, R81, UR4, -R4.reuse ;  /* 0x0000000451447c23 */ /* 0x100fe20008010804 */
[----:B------:R-:W-:Y:S01]  /*3940*/  FMNMX.FTZ R89, R90, R91, !PT ;  /* 0x0000005b5a597209 */ /* 0x000fe20007810000 */
        /* <DEDUP_REMOVED lines=9> */
[----:B------:R-:W-:Y:S01]  /*39e0*/  FMNMX.FTZ R15, R95, R6, !PT ;  /* 0x000000065f0f7209 */ /* 0x000fe20007810000 */
        /* <DEDUP_REMOVED lines=12> */
[----:B------:R-:W-:Y:S01]  /*3ab0*/  FFMA.FTZ R45, R45, UR4, -R4 ;  /* 0x000000042d2d7c23 */ /* 0x000fe20008010804 */
[----:B------:R-:W-:Y:S01]  /*3ac0*/  FSEL R74, R74, -INF , P3 ;  /* 0xff8000004a4a7808 */ /* 0x000fe20001800000 */
[----:B------:R-:W-:Y:S01]  /*3ad0*/  MUFU.EX2 R8, R8 ;  /* 0x0000000800087308 */ /* 0x000fe20000000800 */
[----:B------:R-:W-:-:S02]  /*3ae0*/  FMNMX.FTZ R81, R87, R6, !PT ;  /* 0x0000000657517209 */ /* 0x000fc40007810000 */
[----:B------:R-:W-:Y:S02]  /*3af0*/  ISETP.GT.AND P3, PT, R64, 0x28, PT ;  /* 0x000000284000780c */ /* 0x000fe40003f64270 */
[----:B------:R-:W-:Y:S02]  /*3b00*/  FMNMX.FTZ R20, R74, R81, !PT ;  /* 0x000000514a147209 */ /* 0x000fe40007810000 */
[----:B------:R-:W-:Y:S01]  /*3b10*/  FSEL R78, R78, -INF , P3 ;  /* 0xff8000004e4e7808 */ /* 0x000fe20001800000 */
[----:B------:R0:W-:Y:S01]  /*3b20*/  MUFU.EX2 R6, R68 ;  /* 0x0000004400067308 */ /* 0x0001e20000000800 */
[----:B------:R-:W-:Y:S02]  /*3b30*/  FMNMX.FTZ R81, R75, R20, !PT ;  /* 0x000000144b517209 */ /* 0x000fe40007810000 */
[----:B------:R-:W-:Y:S02]  /*3b40*/  ISETP.GT.AND P3, PT, R64, 0x30, PT ;  /* 0x000000304000780c */ /* 0x000fe40003f64270 */
[----:B------:R-:W-:-:S02]  /*3b50*/  FMNMX.FTZ R20, R78, R81, !PT ;  /* 0x000000514e147209 */ /* 0x000fc40007810000 */
[----:B------:R-:W-:Y:S01]  /*3b60*/  FSEL R66, R66, -INF , P3 ;  /* 0xff80000042427808 */ /* 0x000fe20001800000 */
[----:B------:R-:W1:Y:S01]  /*3b70*/  MUFU.EX2 R7, R7 ;  /* 0x0000000700077308 */ /* 0x000e620000000800 */
[----:B------:R-:W-:Y:S02]  /*3b80*/  FMNMX.FTZ R81, R79, R20, !PT ;  /* 0x000000144f517209 */ /* 0x000fe40007810000 */
[----:B------:R-:W-:Y:S02]  /*3b90*/  ISETP.GT.AND P3, PT, R64, 0x38, PT ;  /* 0x000000384000780c */ /* 0x000fe40003f64270 */
[----:B------:R-:W-:Y:S01]  /*3ba0*/  FSEL R11, R67, -INF , P4 ;  /* 0xff800000430b7808 */ /* 0x000fe20002000000 */
[----:B------:R-:W-:Y:S01]  /*3bb0*/  FFMA.FTZ R67, R77, UR4, -R4 ;  /* 0x000000044d437c23 */ /* 0x000fe20008010804 */
[----:B0-----:R-:W-:Y:S01]  /*3bc0*/  FMNMX.FTZ R68, R66, R81, !PT ;  /* 0x0000005142447209 */ /* 0x001fe20007810000 */
[----:B------:R0:W-:Y:S01]  /*3bd0*/  MUFU.EX2 R20, R76 ;  /* 0x0000004c00147308 */ /* 0x0001e20000000800 */
[----:B------:R-:W-:-:S02]  /*3be0*/  ISETP.GT.AND P4, PT, R64, 0x39, PT ;  /* 0x000000394000780c */ /* 0x000fc40003f84270 */
[----:B------:R-:W-:Y:S02]  /*3bf0*/  FSEL R70, R70, -INF , P3 ;  /* 0xff80000046467808 */ /* 0x000fe40001800000 */
[----:B------:R-:W-:Y:S02]  /*3c00*/  FMNMX.FTZ R77, R11, R68, !PT ;  /* 0x000000440b4d7209 */ /* 0x000fe40007810000 */
[----:B------:R-:W-:Y:S01]  /*3c10*/  ISETP.GT.AND P3, PT, R64, 0x40, PT ;  /* 0x000000404000780c */ /* 0x000fe20003f64270 */
[----:B------:R-:W2:Y:S01]  /*3c20*/  MUFU.EX2 R10, R10 ;  /* 0x0000000a000a7308 */ /* 0x000ea20000000800 */
[----:B------:R-:W-:Y:S01]  /*3c30*/  FSEL R71, R71, -INF , P4 ;  /* 0xff80000047477808 */ /* 0x000fe20002000000 */
[----:B-1----:R-:W-:Y:S01]  /*3c40*/  FADD.FTZ R85, R8, R7 ;  /* 0x0000000708557221 */ /* 0x002fe20000010000 */
[----:B------:R-:W-:Y:S02]  /*3c50*/  FMNMX.FTZ R72, R70, R77, !PT ;  /* 0x0000004d46487209 */ /* 0x000fe40007810000 */
[----:B------:R-:W-:Y:S01]  /*3c60*/  FSEL R68, R58, -INF , P3 ;  /* 0xff8000003a447808 */ /* 0x000fe20001800000 */
[----:B------:R-:W-:Y:S01]  /*3c70*/  FFMA.FTZ R58, R73, UR4, -R4 ;  /* 0x00000004493a7c23 */ /* 0x000fe20008010804 */
[----:B------:R-:W-:Y:S01]  /*3c80*/  ISETP.GT.AND P4, PT, R64, 0x41, PT ;  /* 0x000000414000780c */ /* 0x000fe20003f84270 */
[----:B------:R-:W1:Y:S01]  /*3c90*/  MUFU.EX2 R9, R93 ;  /* 0x0000005d00097308 */ /* 0x000e620000000800 */
[----:B------:R-:W-:-:S02]  /*3ca0*/  FMNMX.FTZ R73, R71, R72, !PT ;  /* 0x0000004847497209 */ /* 0x000fc40007810000 */
[----:B------:R-:W-:Y:S02]  /*3cb0*/  ISETP.GT.AND P3, PT, R64, 0x48, PT ;  /* 0x000000484000780c */ /* 0x000fe40003f64270 */
[----:B------:R-:W-:Y:S01]  /*3cc0*/  FSEL R72, R59, -INF , P4 ;  /* 0xff8000003b487808 */ /* 0x000fe20002000000 */
[----:B------:R-:W-:Y:S01]  /*3cd0*/  FFMA.FTZ R59, R65, UR4, -R4 ;  /* 0x00000004413b7c23 */ /* 0x000fe20008010804 */
[----:B------:R-:W-:Y:S01]  /*3ce0*/  FMNMX.FTZ R73, R68, R73, !PT ;  /* 0x0000004944497209 */ /* 0x000fe20007810000 */
[----:B------:R-:W3:Y:S01]  /*3cf0*/  MUFU.EX2 R12, R12 ;  /* 0x0000000c000c7308 */ /* 0x000ee20000000800 */
[----:B------:R-:W-:Y:S02]  /*3d00*/  ISETP.GT.AND P4, PT, R64, 0x49, PT ;  /* 0x000000494000780c */ /* 0x000fe40003f84270 */
[----:B------:R-:W-:Y:S02]  /*3d10*/  FSEL R62, R62, -INF , P3 ;  /* 0xff8000003e3e7808 */ /* 0x000fe40001800000 */
[----:B------:R-:W-:-:S02]  /*3d20*/  FMNMX.FTZ R73, R72, R73, !PT ;  /* 0x0000004948497209 */ /* 0x000fc40007810000 */
[----:B------:R-:W-:Y:S01]  /*3d30*/  FSEL R65, R63, -INF , P4 ;  /* 0xff8000003f417808 */ /* 0x000fe20002000000 */
[----:B------:R-:W4:Y:S01]  /*3d40*/  MUFU.EX2 R13, R13 ;  /* 0x0000000d000d7308 */ /* 0x000f220000000800 */
[----:B------:R-:W-:Y:S02]  /*3d50*/  ISETP.GT.AND P3, PT, R64, 0x50, PT ;  /* 0x000000504000780c */ /* 0x000fe40003f64270 */
[----:B0-----:R-:W-:Y:S02]  /*3d60*/  FMNMX.FTZ R76, R62, R73, !PT ;  /* 0x000000493e4c7209 */ /* 0x001fe40007810000 */
[----:B------:R-:W-:Y:S02]  /*3d70*/  ISETP.GT.AND P4, PT, R64, 0x51, PT ;  /* 0x000000514000780c */ /* 0x000fe40003f84270 */
[----:B------:R-:W-:Y:S01]  /*3d80*/  FSEL R63, R50, -INF , P3 ;  /* 0xff800000323f7808 */ /* 0x000fe20001800000 */
[----:B------:R-:W-:Y:S01]  /*3d90*/  FFMA.FTZ R50, R5, UR4, -R4 ;  /* 0x0000000405327c23 */ /* 0x000fe20008010804 */
[----:B------:R-:W-:Y:S01]  /*3da0*/  FMNMX.FTZ R76, R65, R76, !PT ;  /* 0x0000004c414c7209 */ /* 0x000fe20007810000 */
[----:B------:R-:W-:Y:S01]  /*3db0*/  MUFU.EX2 R14, R14 ;  /* 0x0000000e000e7308 */ /* 0x000fe20000000800 */
[----:B------:R-:W-:-:S02]  /*3dc0*/  ISETP.GT.AND P3, PT, R64, 0x58, PT ;  /* 0x000000584000780c */ /* 0x000fc40003f64270 */
[----:B------:R-:W-:Y:S01]  /*3dd0*/  FSEL R73, R51, -INF , P4 ;  /* 0xff80000033497808 */ /* 0x000fe20002000000 */
[----:B------:R-:W-:Y:S01]  /*3de0*/  FFMA.FTZ R51, R69, UR4, -R4 ;  /* 0x0000000445337c23 */ /* 0x000fe20008010804 */
[----:B------:R-:W-:Y:S02]  /*3df0*/  FMNMX.FTZ R76, R63, R76, !PT ;  /* 0x0000004c3f4c7209 */ /* 0x000fe40007810000 */
[----:B------:R-:W-:Y:S01]  /*3e00*/  ISETP.GT.AND P4, PT, R64, 0x59, PT ;  /* 0x000000594000780c */ /* 0x000fe20003f84270 */
[----:B------:R-:W-:Y:S01]  /*3e10*/  MUFU.EX2 R15, R15 ;  /* 0x0000000f000f7308 */ /* 0x000fe20000000800 */
[----:B------:R-:W-:Y:S02]  /*3e20*/  FSEL R54, R54, -INF , P3 ;  /* 0xff80000036367808 */ /* 0x000fe40001800000 */
[----:B------:R-:W-:Y:S02]  /*3e30*/  FMNMX.FTZ R5, R73, R76, !PT ;  /* 0x0000004c49057209 */ /* 0x000fe40007810000 */
[----:B------:R-:W-:-:S02]  /*3e40*/  FSEL R55, R55, -INF , P4 ;  /* 0xff80000037377808 */ /* 0x000fc40002000000 */
[----:B------:R-:W-:Y:S01]  /*3e50*/  ISETP.GT.AND P3, PT, R64, 0x60, PT ;  /* 0x000000604000780c */ /* 0x000fe20003f64270 */
[----:B------:R-:W-:Y:S01]  /*3e60*/  MUFU.EX2 R21, R21 ;  /* 0x0000001500157308 */ /* 0x000fe20000000800 */
[----:B------:R-:W-:Y:S02]  /*3e70*/  FMNMX.FTZ R76, R54, R5, !PT ;  /* 0x00000005364c7209 */ /* 0x000fe40007810000 */
[----:B------:R-:W-:Y:S02]  /*3e80*/  ISETP.GT.AND P4, PT, R64, 0x61, PT ;  /* 0x000000614000780c */ /* 0x000fe40003f84270 */
[----:B------:R-:W-:Y:S01]  /*3e90*/  FSEL R69, R42, -INF , P3 ;  /* 0xff8000002a457808 */ /* 0x000fe20001800000 */
[----:B------:R-:W-:Y:S01]  /*3ea0*/  FFMA.FTZ R42, R56, UR4, -R4 ;  /* 0x00000004382a7c23 */ /* 0x000fe20008010804 */
[----:B------:R-:W-:Y:S01]  /*3eb0*/  FMNMX.FTZ R76, R55, R76, !PT ;  /* 0x0000004c374c7209 */ /* 0x000fe20007810000 */
[----:B------:R-:W-:Y:S01]  /*3ec0*/  MUFU.EX2 R67, R67 ;  /* 0x0000004300437308 */ /* 0x000fe20000000800 */
[----:B------:R-:W-:-:S02]  /*3ed0*/  ISETP.GT.AND P3, PT, R64, 0x68, PT ;  /* 0x000000684000780c */ /* 0x000fc40003f64270 */
[----:B------:R-:W-:Y:S01]  /*3ee0*/  FSEL R56, R43, -INF , P4 ;  /* 0xff8000002b387808 */ /* 0x000fe20002000000 */
[--C-:B------:R-:W-:Y:S01]  /*3ef0*/  FFMA.FTZ R43, R57, UR4, -R4.reuse ;  /* 0x00000004392b7c23 */ /* 0x100fe20008010804 */
[----:B------:R-:W-:Y:S02]  /*3f00*/  FMNMX.FTZ R5, R69, R76, !PT ;  /* 0x0000004c45057209 */ /* 0x000fe40007810000 */
[----:B------:R-:W-:Y:S01]  /*3f10*/  ISETP.GT.AND P4, PT, R64, 0x69, PT ;  /* 0x000000694000780c */ /* 0x000fe20003f84270 */
[----:B------:R-:W-:Y:S01]  /*3f20*/  MUFU.EX2 R58, R58 ;  /* 0x0000003a003a7308 */ /* 0x000fe20000000800 */
[----:B------:R-:W-:Y:S02]  /*3f30*/  FSEL R76, R46, -INF , P3 ;  /* 0xff8000002e4c7808 */ /* 0x000fe40001800000 */
[----:B------:R-:W-:Y:S02]  /*3f40*/  FMNMX.FTZ R5, R56, R5, !PT ;  /* 0x0000000538057209 */ /* 0x000fe40007810000 */
[----:B------:R-:W-:Y:S01]  /*3f50*/  FSEL R57, R47, -INF , P4 ;  /* 0xff8000002f397808 */ /* 0x000fe20002000000 */
[----:B------:R-:W-:Y:S01]  /*3f60*/  FFMA.FTZ R47, R52, UR4, -R4 ;  /* 0x00000004342f7c23 */ /* 0x000fe20008010804 */
[----:B------:R-:W-:Y:S01]  /*3f70*/  ISETP.GT.AND P3, PT, R64, 0x70, PT ;  /* 0x000000704000780c */ /* 0x000fe20003f64270 */
[----:B------:R-:W-:Y:S01]  /*3f80*/  MUFU.EX2 R59, R59 ;  /* 0x0000003b003b7308 */ /* 0x000fe20000000800 */
[----:B------:R-:W-:-:S02]  /*3f90*/  FMNMX.FTZ R46, R76, R5, !PT ;  /* 0x000000054c2e7209 */ /* 0x000fc40007810000 */
[----:B------:R-:W-:Y:S02]  /*3fa0*/  ISETP.GT.AND P4, PT, R64, 0x71, PT ;  /* 0x000000714000780c */ /* 0x000fe40003f84270 */
[----:B------:R-:W-:Y:S01]  /*3fb0*/  FSEL R77, R34, -INF , P3 ;  /* 0xff800000224d7808 */ /* 0x000fe20001800000 */
[--C-:B------:R-:W-:Y:S01]  /*3fc0*/  FFMA.FTZ R34, R60, UR4, -R4.reuse ;  /* 0x000000043c227c23 */ /* 0x100fe20008010804 */
[----:B------:R-:W-:Y:S01]  /*3fd0*/  FMNMX.FTZ R46, R57, R46, !PT ;  /* 0x0000002e392e7209 */ /* 0x000fe20007810000 */
[----:B------:R-:W-:Y:S01]  /*3fe0*/  MUFU.EX2 R50, R50 ;  /* 0x0000003200327308 */ /* 0x000fe20000000800 */
[----:B------:R-:W-:Y:S02]  /*3ff0*/  ISETP.GT.AND P3, PT, R64, 0x78, PT ;  /* 0x000000784000780c */ /* 0x000fe40003f64270 */
[----:B------:R-:W-:Y:S01]  /*4000*/  FSEL R60, R35, -INF , P4 ;  /* 0xff800000233c7808 */ /* 0x000fe20002000000 */
[----:B------:R-:W-:Y:S01]  /*4010*/  FFMA.FTZ R35, R61, UR4, -R4 ;  /* 0x000000043d237c23 */ /* 0x000fe20008010804 */
[----:B------:R-:W-:-:S02]  /*4020*/  FMNMX.FTZ R5, R77, R46, !PT ;  /* 0x0000002e4d057209 */ /* 0x000fc40007810000 */
[----:B------:R-:W-:Y:S01]  /*4030*/  ISETP.GT.AND P4, PT, R64, 0x79, PT ;  /* 0x000000794000780c */ /* 0x000fe20003f84270 */
[----:B------:R-:W-:Y:S01]  /*4040*/  MUFU.EX2 R51, R51 ;  /* 0x0000003300337308 */ /* 0x000fe20000000800 */
[----:B------:R-:W-:Y:S02]  /*4050*/  FSEL R80, R38, -INF , P3 ;  /* 0xff80000026507808 */ /* 0x000fe40001800000 */
[----:B------:R-:W-:Y:S02]  /*4060*/  FMNMX.FTZ R5, R60, R5, !PT ;  /* 0x000000053c057209 */ /* 0x000fe40007810000 */
[----:B------:R-:W-:Y:S01]  /*4070*/  FSEL R61, R39, -INF , P4 ;  /* 0xff800000273d7808 */ /* 0x000fe20002000000 */
[--C-:B------:R-:W-:Y:S01]  /*4080*/  FFMA.FTZ R39, R32, UR4, -R4.reuse ;  /* 0x0000000420277c23 */ /* 0x100fe20008010804 */
[----:B------:R-:W-:Y:S01]  /*4090*/  ISETP.GT.AND P3, PT, R64, 0x80, PT ;  /* 0x000000804000780c */ /* 0x000fe20003f64270 */
[----:B------:R-:W-:Y:S01]  /*40a0*/  FFMA.FTZ R32, R24, UR4, -R4 ;  /* 0x0000000418207c23 */ /* 0x000fe20008010804 */
        /* <DEDUP_REMOVED lines=12> */
[----:B------:R-:W-:Y:S01]  /*4170*/  FMNMX.FTZ R5, R27, R46, !PT ;  /* 0x0000002e1b057209 */ /* 0x000fe20007810000 */
[--C-:B0-----:R-:W-:Y:S01]  /*4180*/  FFMA.FTZ R48, R53, UR4, -R4.reuse ;  /* 0x0000000435307c23 */ /* 0x101fe20008010804 */
[----:B------:R-:W-:Y:S01]  /*4190*/  FSEL R31, R31, -INF , P4 ;  /* 0xff8000001f1f7808 */ /* 0x000fe20002000000 */
[--C-:B------:R-:W-:Y:S01]  /*41a0*/  FFMA.FTZ R53, R29, UR4, -R4.reuse ;  /* 0x000000041d357c23 */ /* 0x100fe20008010804 */
[----:B------:R-:W-:Y:S02]  /*41b0*/  FMNMX.FTZ R46, R30, R5, !PT ;  /* 0x000000051e2e7209 */ /* 0x000fe40007810000 */
[----:B------:R-:W-:Y:S01]  /*41c0*/  F2FP.F16.F32.PACK_AB R8, R7, R8 ;  /* 0x000000080708723e */ /* 0x000fe200000000ff */
[----:B------:R-:W-:Y:S01]  /*41d0*/  MUFU.EX2 R34, R34 ;  /* 0x0000002200227308 */ /* 0x000fe20000000800 */
[----:B------:R-:W-:Y:S01]  /*41e0*/  FMNMX.FTZ R5, R31, R46, !PT ;  /* 0x0000002e1f057209 */ /* 0x000fe20007810000 */
[--C-:B------:R-:W-:Y:S01]  /*41f0*/  FFMA.FTZ R46, R40, UR4, -R4.reuse ;  /* 0x00000004282e7c23 */ /* 0x100fe20008010804 */
[--C-:B------:R-:W-:Y:S01]  /*4200*/  FFMA.FTZ R40, R44, UR4, -R4.reuse ;  /* 0x000000042c287c23 */ /* 0x100fe20008010804 */
[--C-:B------:R-:W-:Y:S01]  /*4210*/  FFMA.FTZ R44, R33, UR4, -R4.reuse ;  /* 0x00000004212c7c23 */ /* 0x100fe20008010804 */
[--C-:B------:R-:W-:Y:S01]  /*4220*/  FFMA.FTZ R33, R36, UR4, -R4.reuse ;  /* 0x0000000424217c23 */ /* 0x100fe20008010804 */
[----:B------:R-:W0:Y:S01]  /*4230*/  SHFL.BFLY PT, R52, R5, 0x2, 0x1f ;  /* 0x0c401f0005347f89 */ /* 0x000e2200000e0000 */
[--C-:B------:R-:W-:Y:S01]  /*4240*/  FFMA.FTZ R36, R37, UR4, -R4.reuse ;  /* 0x0000000425247c23 */ /* 0x100fe20008010804 */
[----:B------:R-:W-:Y:S01]  /*4250*/  FFMA.FTZ R37, R25, UR4, -R4 ;  /* 0x0000000419257c23 */ /* 0x000fe20008010804 */
        /* <DEDUP_REMOVED lines=10> */
[----:B------:R-:W-:-:S03]  /*4300*/  FFMA.FTZ R52, R28, UR4, -R4 ;  /* 0x000000041c347c23 */ /* 0x000fc60008010804 */
[C---:B------:R-:W-:Y:S01]  /*4310*/  FSETP.NEU.FTZ.AND P3, PT, R5.reuse, -INF , PT ;  /* 0xff8000000500780b */ /* 0x040fe20003f7d000 */
[----:B------:R-:W-:Y:S02]  /*4320*/  FMUL.FTZ R24, R5, UR4 ;  /* 0x0000000405187c20 */ /* 0x000fe40008410000 */
[----:B------:R-:W-:Y:S03]  /*4330*/  MUFU.EX2 R45, R45 ;  /* 0x0000002d002d7308 */ /* 0x000fe60000000800 */
[----:B------:R-:W-:Y:S02]  /*4340*/  FSEL R4, R24, RZ, P3 ;  /* 0x000000ff18047208 */ /* 0x000fe40001800000 */
[----:B------:R-:W-:-:S03]  /*4350*/  PLOP3.LUT P3, PT, PT, PT, UP1, 0x80, 0x0 ;  /* 0x000000000000781c */ /* 0x000fc60003f6f018 */
        /* <DEDUP_REMOVED lines=9> */
[----:B------:R-:W-:Y:S01]  /*43f0*/  @!P1 PRMT R11, RZ, 0x654, R3 ;  /* 0x00000654ff0b9816 */ /* 0x000fe20000000003 */
[--C-:B------:R-:W-:Y:S01]  /*4400*/  FFMA.FTZ R25, R86, UR4, -R4.reuse ;  /* 0x0000000456197c23 */ /* 0x100fe20008010804 */
[--C-:B------:R-:W-:Y:S01]  /*4410*/  FFMA.FTZ R64, R74, UR4, -R4.reuse ;  /* 0x000000044a407c23 */ /* 0x100fe20008010804 */
[--C-:B------:R-:W-:Y:S01]  /*4420*/  FFMA.FTZ R74, R78, UR4, -R4.reuse ;  /* 0x000000044e4a7c23 */ /* 0x100fe20008010804 */
[----:B------:R0:W-:Y:S01]  /*4430*/  @!P1 SYNCS.ARRIVE.TRANS64.RED.A1T0 RZ, [R11+URZ], RZ ;  /* 0x000000ff0bff99a7 */ /* 0x0001e2000810043f */
[--C-:B------:R-:W-:Y:S01]  /*4440*/  FFMA.FTZ R28, R87, UR4, -R4.reuse ;  /* 0x00000004571c7c23 */ /* 0x100fe20008010804 */
[----:B--2---:R-:W-:Y:S01]  /*4450*/  FADD.FTZ R78, R10, R85 ;  /* 0x000000550a4e7221 */ /* 0x004fe20000010000 */
[----:B------:R-:W0:Y:S01]  /*4460*/  MUFU.EX2 R91, R91 ;  /* 0x0000005b005b7308 */ /* 0x000e220000000800 */
[--C-:B------:R-:W-:Y:S01]  /*4470*/  FFMA.FTZ R83, R72, UR4, -R4.reuse ;  /* 0x0000000448537c23 */ /* 0x100fe20008010804 */
[--C-:B------:R-:W-:Y:S01]  /*4480*/  FFMA.FTZ R63, R63, UR4, -R4.reuse ;  /* 0x000000043f3f7c23 */ /* 0x100fe20008010804 */
[----:B------:R-:W-:Y:S01]  /*4490*/  FFMA.FTZ R72, R73, UR4, -R4 ;  /* 0x0000000449487c23 */ /* 0x000fe20008010804 */
[----:B-1----:R-:W-:Y:S01]  /*44a0*/  FADD.FTZ R73, R9, R78 ;  /* 0x0000004e09497221 */ /* 0x002fe20000010000 */
[--C-:B------:R-:W-:Y:S01]  /*44b0*/  FFMA.FTZ R75, R75, UR4, -R4.reuse ;  /* 0x000000044b4b7c23 */ /* 0x100fe20008010804 */
[--C-:B------:R-:W-:Y:S01]  /*44c0*/  FFMA.FTZ R7, R54, UR4, -R4.reuse ;  /* 0x0000000436077c23 */ /* 0x100fe20008010804 */
[--C-:B------:R-:W-:Y:S01]  /*44d0*/  FFMA.FTZ R54, R55, UR4, -R4.reuse ;  /* 0x0000000437367c23 */ /* 0x100fe20008010804 */
[----:B------:R-:W1:Y:S01]  /*44e0*/  MUFU.EX2 R94, R94 ;  /* 0x0000005e005e7308 */ /* 0x000e620000000800 */
[----:B---3--:R-:W-:Y:S01]  /*44f0*/  FADD.FTZ R78, R12, R73 ;  /* 0x000000490c4e7221 */ /* 0x008fe20000010000 */
[--C-:B------:R-:W-:Y:S01]  /*4500*/  FFMA.FTZ R55, R69, UR4, -R4.reuse ;  /* 0x0000000445377c23 */ /* 0x100fe20008010804 */
[--C-:B------:R-:W-:Y:S01]  /*4510*/  FFMA.FTZ R79, R79, UR4, -R4.reuse ;  /* 0x000000044f4f7c23 */ /* 0x100fe20008010804 */
[----:B------:R-:W-:Y:S01]  /*4520*/  FFMA.FTZ R66, R66, UR4, -R4 ;  /* 0x0000000442427c23 */ /* 0x000fe20008010804 */
[----:B----4-:R-:W-:Y:S01]  /*4530*/  FADD.FTZ R69, R13, R78 ;  /* 0x0000004e0d457221 */ /* 0x010fe20000010000 */
[--C-:B------:R-:W-:Y:S01]  /*4540*/  FFMA.FTZ R70, R70, UR4, -R4.reuse ;  /* 0x0000000446467c23 */ /* 0x100fe20008010804 */
[--C-:B------:R-:W-:Y:S01]  /*4550*/  FFMA.FTZ R71, R71, UR4, -R4.reuse ;  /* 0x0000000447477c23 */ /* 0x100fe20008010804 */
[----:B------:R-:W2:Y:S01]  /*4560*/  MUFU.EX2 R95, R95 ;  /* 0x0000005f005f7308 */ /* 0x000ea20000000800 */
[----:B0-----:R-:W-:Y:S01]  /*4570*/  FADD.FTZ R11, R90, R91 ;  /* 0x0000005b5a0b7221 */ /* 0x001fe20000010000 */
[----:B------:R-:W-:Y:S01]  /*4580*/  FADD.FTZ R78, R14, R69 ;  /* 0x000000450e4e7221 */ /* 0x000fe20000010000 */
[--C-:B------:R-:W-:Y:S01]  /*4590*/  FFMA.FTZ R69, R60, UR4, -R4.reuse ;  /* 0x000000043c457c23 */ /* 0x100fe20008010804 */
[--C-:B------:R-:W-:Y:S01]  /*45a0*/  FFMA.FTZ R68, R68, UR4, -R4.reuse ;  /* 0x0000000444447c23 */ /* 0x100fe20008010804 */
[----:B------:R-:W-:Y:S01]  /*45b0*/  FFMA.FTZ R62, R62, UR4, -R4 ;  /* 0x000000043e3e7c23 */ /* 0x000fe20008010804 */
[----:B------:R-:W-:Y:S01]  /*45c0*/  FADD.FTZ R73, R15, R78 ;  /* 0x0000004e0f497221 */ /* 0x000fe20000010000 */
[--C-:B------:R-:W-:Y:S01]  /*45d0*/  FFMA.FTZ R65, R65, UR4, -R4.reuse ;  /* 0x0000000441417c23 */ /* 0x100fe20008010804 */
[----:B------:R-:W-:Y:S01]  /*45e0*/  MUFU.EX2 R24, R24 ;  /* 0x0000001800187308 */ /* 0x000fe20000000800 */
[----:B-1----:R-:W-:Y:S01]  /*45f0*/  FADD.FTZ R82, R94, R11 ;  /* 0x0000000b5e527221 */ /* 0x002fe20000010000 */
[----:B------:R-:W-:Y:S01]  /*4600*/  FADD.FTZ R60, R6, R73 ;  /* 0x00000049063c7221 */ /* 0x000fe20000010000 */
[--C-:B------:R-:W-:Y:S01]  /*4610*/  FFMA.FTZ R73, R61, UR4, -R4.reuse ;  /* 0x000000043d497c23 */ /* 0x100fe20008010804 */
[--C-:B------:R-:W-:Y:S01]  /*4620*/  FFMA.FTZ R56, R56, UR4, -R4.reuse ;  /* 0x0000000438387c23 */ /* 0x100fe20008010804 */
[----:B------:R-:W-:Y:S01]  /*4630*/  FFMA.FTZ R76, R76, UR4, -R4 ;  /* 0x000000044c4c7c23 */ /* 0x000fe20008010804 */
[----:B------:R-:W-:Y:S01]  /*4640*/  FADD.FTZ R61, R21, R60 ;  /* 0x0000003c153d7221 */ /* 0x000fe20000010000 */
[--C-:B------:R-:W-:Y:S01]  /*4650*/  FFMA.FTZ R60, R30, UR4, -R4.reuse ;  /* 0x000000041e3c7c23 */ /* 0x100fe20008010804 */
[----:B------:R-:W0:Y:S01]  /*4660*/  MUFU.EX2 R29, R29 ;  /* 0x0000001d001d7308 */ /* 0x000e220000000800 */
[--C-:B------:R-:W-:Y:S01]  /*4670*/  FFMA.FTZ R77, R77, UR4, -R4.reuse ;  /* 0x000000044d4d7c23 */ /* 0x100fe20008010804 */
[----:B------:R-:W-:Y:S01]  /*4680*/  FFMA.FTZ R80, R80, UR4, -R4 ;  /* 0x0000000450507c23 */ /* 0x000fe20008010804 */
[----:B------:R-:W-:-:S02]  /*4690*/  F2FP.F16.F32.PACK_AB R10, R9, R10 ;  /* 0x0000000a090a723e */ /* 0x000fc400000000ff */
[----:B------:R-:W-:Y:S02]  /*46a0*/  F2FP.F16.F32.PACK_AB R9, R91, R90 ;  /* 0x0000005a5b09723e */ /* 0x000fe400000000ff */
[----:B--2---:R-:W-:Y:S01]  /*46b0*/  F2FP.F16.F32.PACK_AB R11, R95, R94 ;  /* 0x0000005e5f0b723e */ /* 0x004fe200000000ff */
[----:B------:R-:W-:Y:S01]  /*46c0*/  MUFU.EX2 R25, R25 ;  /* 0x0000001900197308 */ /* 0x000fe20000000800 */
[----:B------:R-:W-:Y:S02]  /*46d0*/  F2FP.F16.F32.PACK_AB R12, R13, R12 ;  /* 0x0000000c0d0c723e */ /* 0x000fe400000000ff */
[----:B------:R-:W-:Y:S01]  /*46e0*/  F2FP.F16.F32.PACK_AB R14, R15, R14 ;  /* 0x0000000e0f0e723e */ /* 0x000fe200000000ff */
[----:B------:R1:W-:Y:S04]  /*46f0*/  STSM.16.M88.4 [R2+0x24300], R8 ;  /* 0x0243000802007844 */ /* 0x0003e80000000200 */
[----:B------:R-:W2:Y:S01]  /*4700*/  MUFU.EX2 R28, R28 ;  /* 0x0000001c001c7308 */ /* 0x000ea20000000800 */
[----:B0-----:R-:W-:-:S07]  /*4710*/  F2FP.F16.F32.PACK_AB R13, R29, R24 ;  /* 0x000000181d0d723e */ /* 0x001fce00000000ff */
[----:B------:R0:W-:Y:S01]  /*4720*/  MUFU.EX2 R3, R63 ;  /* 0x0000003f00037308 */ /* 0x0001e20000000800 */
[----:B-1----:R-:W-:-:S07]  /*4730*/  F2FP.F16.F32.PACK_AB R8, R21, R6 ;  /* 0x000000061508723e */ /* 0x002fce00000000ff */
[----:B------:R-:W1:Y:S01]  /*4740*/  MUFU.EX2 R64, R64 ;  /* 0x0000004000407308 */ /* 0x000e620000000800 */
[----:B0-----:R-:W-:Y:S01]  /*4750*/  FADD.FTZ R63, R95, R82 ;  /* 0x000000525f3f7221 */ /* 0x001fe20000010000 */
[----:B--2---:R-:W-:-:S03]  /*4760*/  F2FP.F16.F32.PACK_AB R15, R28, R25 ;  /* 0x000000191c0f723e */ /* 0x004fc600000000ff */
[----:B------:R-:W-:Y:S01]  /*4770*/  FADD.FTZ R82, R24, R63 ;  /* 0x0000003f18527221 */ /* 0x000fe20000010000 */
[----:B------:R-:W-:Y:S01]  /*4780*/  FFMA.FTZ R63, R57, UR4, -R4 ;  /* 0x00000004393f7c23 */ /* 0x000fe20008010804 */
[----:B------:R-:W-:Y:S01]  /*4790*/  STSM.16.M88.4 [R2+0x25b00], R12 ;  /* 0x025b000c02007844 */ /* 0x000fe20000000200 */
[----:B------:R-:W0:Y:S01]  /*47a0*/  MUFU.EX2 R75, R75 ;  /* 0x0000004b004b7308 */ /* 0x000e220000000800 */
[----:B------:R-:W-:-:S04]  /*47b0*/  FADD.FTZ R82, R29, R82 ;  /* 0x000000521d527221 */ /* 0x000fc80000010000 */
[----:B------:R-:W-:Y:S01]  /*47c0*/  FADD.FTZ R57, R25, R82 ;  /* 0x0000005219397221 */ /* 0x000fe20000010000 */
[----:B------:R-:W-:Y:S01]  /*47d0*/  FFMA.FTZ R82, R26, UR4, -R4 ;  /* 0x000000041a527c23 */ /* 0x000fe20008010804 */
[----:B------:R-:W-:Y:S01]  /*47e0*/  FADD.FTZ R26, R20, R61 ;  /* 0x0000003d141a7221 */ /* 0x000fe20000010000 */
[----:B------:R-:W2:Y:S01]  /*47f0*/  MUFU.EX2 R74, R74 ;  /* 0x0000004a004a7308 */ /* 0x000ea20000000800 */
[----:B------:R-:W-:-:S04]  /*4800*/  FADD.FTZ R57, R28, R57 ;  /* 0x000000391c397221 */ /* 0x000fc80000010000 */
[----:B-1----:R-:W-:Y:S01]  /*4810*/  FADD.FTZ R78, R64, R57 ;  /* 0x00000039404e7221 */ /* 0x002fe20000010000 */
[--C-:B------:R-:W-:Y:S01]  /*4820*/  FFMA.FTZ R57, R27, UR4, -R4.reuse ;  /* 0x000000041b397c23 */ /* 0x100fe20008010804 */
[----:B------:R-:W-:Y:S01]  /*4830*/  FFMA.FTZ R4, R31, UR4, -R4 ;  /* 0x000000041f047c23 */ /* 0x000fe20008010804 */
[----:B------:R-:W1:Y:S01]  /*4840*/  MUFU.EX2 R79, R79 ;  /* 0x0000004f004f7308 */ /* 0x000e620000000800 */
[C---:B0-----:R-:W-:Y:S01]  /*4850*/  FADD.FTZ R27, R75.reuse, R78 ;  /* 0x0000004e4b1b7221 */ /* 0x041fe20000010000 */
[----:B------:R-:W-:-:S06]  /*4860*/  F2FP.F16.F32.PACK_AB R9, R75, R64 ;  /* 0x000000404b09723e */ /* 0x000fcc00000000ff */
[----:B------:R-:W0:Y:S01]  /*4870*/  MUFU.EX2 R66, R66 ;  /* 0x0000004200427308 */ /* 0x000e220000000800 */
[----:B--2---:R-:W-:Y:S01]  /*4880*/  FADD.FTZ R30, R74, R27 ;  /* 0x0000001b4a1e7221 */ /* 0x004fe20000010000 */
[----:B------:R-:W-:-:S04]  /*4890*/  FADD.FTZ R27, R67, R26 ;  /* 0x0000001a431b7221 */ /* 0x000fc80000010000 */
[----:B------:R-:W-:Y:S02]  /*48a0*/  FADD.FTZ R26, R58, R27 ;  /* 0x0000001b3a1a7221 */ /* 0x000fe40000010000 */
[----:B------:R-:W2:Y:S01]  /*48b0*/  MUFU.EX2 R81, R81 ;  /* 0x0000005100517308 */ /* 0x000ea20000000800 */
[----:B-1----:R-:W-:Y:S01]  /*48c0*/  FADD.FTZ R31, R79, R30 ;  /* 0x0000001e4f1f7221 */ /* 0x002fe20000010000 */
[----:B------:R-:W-:Y:S01]  /*48d0*/  FADD.FTZ R27, R59, R26 ;  /* 0x0000001a3b1b7221 */ /* 0x000fe20000010000 */
[----:B------:R-:W-:-:S03]  /*48e0*/  F2FP.F16.F32.PACK_AB R26, R51, R50 ;  /* 0x00000032331a723e */ /* 0x000fc600000000ff */
[----:B------:R-:W-:Y:S02]  /*48f0*/  FADD.FTZ R10, R50, R27 ;  /* 0x0000001b320a7221 */ /* 0x000fe40000010000 */
[----:B------:R-:W1:Y:S01]  /*4900*/  MUFU.EX2 R70, R70 ;  /* 0x0000004600467308 */ /* 0x000e620000000800 */
[----:B0-----:R-:W-:Y:S01]  /*4910*/  FADD.FTZ R30, R66, R31 ;  /* 0x0000001f421e7221 */ /* 0x001fe20000010000 */
[----:B------:R-:W-:Y:S01]  /*4920*/  FADD.FTZ R11, R51, R10 ;  /* 0x0000000a330b7221 */ /* 0x000fe20000010000 */
[----:B------:R-:W-:Y:S02]  /*4930*/  F2FP.F16.F32.PACK_AB R10, R67, R20 ;  /* 0x00000014430a723e */ /* 0x000fe400000000ff */
[----:B------:R-:W-:Y:S01]  /*4940*/  CS2R R50, SRZ ;  /* 0x0000000000327805 */ /* 0x000fe2000001ff00 */
[----:B------:R-:W-:Y:S01]  /*4950*/  FADD.FTZ R6, R42, R11 ;  /* 0x0000000b2a067221 */ /* 0x000fe20000010000 */
[----:B------:R-:W-:Y:S01]  /*4960*/  F2FP.F16.F32.PACK_AB R11, R79, R74 ;  /* 0x0000004a4f0b723e */ /* 0x000fe200000000ff */
[----:B------:R-:W0:Y:S01]  /*4970*/  MUFU.EX2 R71, R71 ;  /* 0x0000004700477308 */ /* 0x000e220000000800 */
[C---:B--2---:R-:W-:Y:S01]  /*4980*/  FADD.FTZ R29, R81.reuse, R30 ;  /* 0x0000001e511d7221 */ /* 0x044fe20000010000 */
[----:B------:R-:W-:-:S02]  /*4990*/  F2FP.F16.F32.PACK_AB R25, R81, R66 ;  /* 0x000000425119723e */ /* 0x000fc400000000ff */
[----:B------:R-:W-:Y:S01]  /*49a0*/  CS2R R66, SRZ ;  /* 0x0000000000427805 */ /* 0x000fe2000001ff00 */
[----:B------:R2:W-:Y:S03]  /*49b0*/  STSM.16.M88.4 [R2+0x27300], R8 ;  /* 0x0273000802007844 */ /* 0x0005e60000000200 */
[----:B------:R-:W3:Y:S01]  /*49c0*/  MUFU.EX2 R68, R68 ;  /* 0x0000004400447308 */ /* 0x000ee20000000800 */
[----:B-1----:R-:W-:-:S07]  /*49d0*/  FADD.FTZ R24, R70, R29 ;  /* 0x0000001d46187221 */ /* 0x002fce0000010000 */
[----:B------:R-:W1:Y:S01]  /*49e0*/  MUFU.EX2 R83, R83 ;  /* 0x0000005300537308 */ /* 0x000e620000000800 */
[----:B0-----:R-:W-:Y:S01]  /*49f0*/  FADD.FTZ R21, R71, R24 ;  /* 0x0000001847157221 */ /* 0x001fe20000010000 */
[----:B------:R-:W-:Y:S02]  /*4a00*/  F2FP.F16.F32.PACK_AB R24, R59, R58 ;  /* 0x0000003a3b18723e */ /* 0x000fe400000000ff */
[----:B------:R-:W-:-:S04]  /*4a10*/  CS2R R58, SRZ ;  /* 0x00000000003a7805 */ /* 0x000fc8000001ff00 */
[----:B------:R-:W0:Y:S01]  /*4a20*/  MUFU.EX2 R62, R62 ;  /* 0x0000003e003e7308 */ /* 0x000e220000000800 */
[----:B---3--:R-:W-:Y:S01]  /*4a30*/  FADD.FTZ R20, R68, R21 ;  /* 0x0000001544147221 */ /* 0x008fe20000010000 */
[----:B------:R-:W-:-:S06]  /*4a40*/  FADD.FTZ R21, R43, R6 ;  /* 0x000000062b157221 */ /* 0x000fcc0000010000 */
[----:B------:R-:W3:Y:S01]  /*4a50*/  MUFU.EX2 R65, R65 ;  /* 0x0000004100417308 */ /* 0x000ee20000000800 */
[C---:B-1----:R-:W-:Y:S01]  /*4a60*/  FADD.FTZ R27, R83.reuse, R20 ;  /* 0x00000014531b7221 */ /* 0x042fe20000010000 */
        /* <DEDUP_REMOVED lines=8> */
[----:B------:R-:W-:Y:S02]  /*4af0*/  FADD.FTZ R20, R49, R20 ;  /* 0x0000001431147221 */ /* 0x000fe40000010000 */
[----:B------:R-:W0:Y:S01]  /*4b00*/  MUFU.EX2 R7, R7 ;  /* 0x0000000700077308 */ /* 0x000e220000000800 */
[----:B---3--:R-:W-:Y:S01]  /*4b10*/  FADD.FTZ R28, R65, R28 ;  /* 0x0000001c411c7221 */ /* 0x008fe20000010000 */
[----:B------:R3:W-:Y:S03]  /*4b20*/  STSM.16.M88.4 [R2+0x28b00], R24 ;  /* 0x028b001802007844 */ /* 0x0007e60000000200 */
[----:B------:R-:W-:Y:S01]  /*4b30*/  FADD.FTZ R21, R3, R28 ;  /* 0x0000001c03157221 */ /* 0x000fe20000010000 */
[----:B------:R-:W-:-:S02]  /*4b40*/  F2FP.F16.F32.PACK_AB R28, R43, R42 ;  /* 0x0000002a2b1c723e */ /* 0x000fc400000000ff */
[----:B------:R-:W-:Y:S01]  /*4b50*/  CS2R R42, SRZ ;  /* 0x00000000002a7805 */ /* 0x000fe2000001ff00 */
[----:B------:R-:W4:Y:S01]  /*4b60*/  MUFU.EX2 R54, R54 ;  /* 0x0000003600367308 */ /* 0x000f220000000800 */
[C---:B-1----:R-:W-:Y:S01]  /*4b70*/  FADD.FTZ R30, R72.reuse, R21 ;  /* 0x00000015481e7221 */ /* 0x042fe20000010000 */
[----:B------:R-:W-:Y:S01]  /*4b80*/  FADD.FTZ R21, R47, R20 ;  /* 0x000000142f157221 */ /* 0x000fe20000010000 */
[----:B--2---:R-:W-:-:S03]  /*4b90*/  F2FP.F16.F32.PACK_AB R9, R72, R3 ;  /* 0x000000034809723e */ /* 0x004fc600000000ff */
[----:B------:R-:W-:Y:S02]  /*4ba0*/  FADD.FTZ R21, R48, R21 ;  /* 0x0000001530157221 */ /* 0x000fe40000010000 */
[----:B------:R-:W1:Y:S01]  /*4bb0*/  MUFU.EX2 R55, R55 ;  /* 0x0000003700377308 */ /* 0x000e620000000800 */
[----:B0-----:R-:W-:Y:S01]  /*4bc0*/  FADD.FTZ R31, R7, R30 ;  /* 0x0000001e071f7221 */ /* 0x001fe20000010000 */
[----:B------:R-:W-:Y:S01]  /*4bd0*/  FADD.FTZ R10, R46, R21 ;  /* 0x000000152e0a7221 */ /* 0x000fe20000010000 */
[----:B------:R-:W-:Y:S02]  /*4be0*/  F2FP.F16.F32.PACK_AB R30, R35, R34 ;  /* 0x00000022231e723e */ /* 0x000fe400000000ff */
[----:B---3--:R-:W-:Y:S02]  /*4bf0*/  CS2R R26, SRZ ;  /* 0x00000000001a7805 */ /* 0x008fe4000001ff00 */
[----:B------:R-:W-:Y:S01]  /*4c00*/  CS2R R24, SRZ ;  /* 0x0000000000187805 */ /* 0x000fe2000001ff00 */
[----:B------:R-:W-:Y:S01]  /*4c10*/  FADD.FTZ R13, R41, R10 ;  /* 0x0000000a290d7221 */ /* 0x000fe20000010000 */
[----:B------:R-:W-:Y:S01]  /*4c20*/  F2FP.F16.F32.PACK_AB R10, R48, R47 ;  /* 0x0000002f300a723e */ /* 0x000fe200000000ff */
[----:B------:R-:W0:Y:S01]  /*4c30*/  MUFU.EX2 R56, R56 ;  /* 0x0000003800387308 */ /* 0x000e220000000800 */
[----:B----4-:R-:W-:Y:S01]  /*4c40*/  FADD.FTZ R8, R54, R31 ;  /* 0x0000001f36087221 */ /* 0x010fe20000010000 */
[----:B------:R-:W-:Y:S01]  /*4c50*/  FADD.FTZ R14, R40, R13 ;  /* 0x0000000d280e7221 */ /* 0x000fe20000010000 */
[----:B------:R-:W-:-:S02]  /*4c60*/  F2FP.F16.F32.PACK_AB R31, R65, R62 ;  /* 0x0000003e411f723e */ /* 0x000fc400000000ff */
[----:B------:R-:W-:Y:S01]  /*4c70*/  CS2R R64, SRZ ;  /* 0x0000000000407805 */ /* 0x000fe2000001ff00 */
[----:B------:R-:W-:Y:S02]  /*4c80*/  FADD.FTZ R14, R45, R14 ;  /* 0x0000000e2d0e7221 */ /* 0x000fe40000010000 */
[----:B------:R-:W2:Y:S01]  /*4c90*/  MUFU.EX2 R61, R76 ;  /* 0x0000004c003d7308 */ /* 0x000ea20000000800 */
[----:B-1----:R-:W-:Y:S01]  /*4ca0*/  FADD.FTZ R11, R55, R8 ;  /* 0x00000008370b7221 */ /* 0x002fe20000010000 */
[----:B------:R-:W-:Y:S01]  /*4cb0*/  F2FP.F16.F32.PACK_AB R8, R49, R38 ;  /* 0x000000263108723e */ /* 0x000fe200000000ff */
[----:B------:R1:W-:Y:S01]  /*4cc0*/  STSM.16.M88.4 [R2+0x2a300], R28 ;  /* 0x02a3001c02007844 */ /* 0x0003e20000000200 */
[----:B------:R-:W-:-:S04]  /*4cd0*/  CS2R R48, SRZ ;  /* 0x0000000000307805 */ /* 0x000fc8000001ff00 */
[----:B------:R3:W4:Y:S01]  /*4ce0*/  MUFU.EX2 R78, R63 ;  /* 0x0000003f004e7308 */ /* 0x0007220000000800 */
[----:B0-----:R-:W-:Y:S01]  /*4cf0*/  FADD.FTZ R12, R56, R11 ;  /* 0x0000000b380c7221 */ /* 0x001fe20000010000 */
[----:B------:R-:W-:Y:S02]  /*4d00*/  F2FP.F16.F32.PACK_AB R11, R54, R7 ;  /* 0x00000007360b723e */ /* 0x000fe400000000ff */
[----:B------:R-:W-:Y:S02]  /*4d10*/  F2FP.F16.F32.PACK_AB R13, R56, R55 ;  /* 0x00000037380d723e */ /* 0x000fe400000000ff */
[----:B------:R-:W-:Y:S01]  /*4d20*/  CS2R R54, SRZ ;  /* 0x0000000000367805 */ /* 0x000fe2000001ff00 */
[----:B------:R0:W-:Y:S01]  /*4d30*/  STSM.16.M88.4 [R2+0x2bb00], R8 ;  /* 0x02bb000802007844 */ /* 0x0001e20000000200 */
[----:B------:R-:W5:Y:S01]  /*4d40*/  MUFU.EX2 R44, R44 ;  /* 0x0000002c002c7308 */ /* 0x000f620000000800 */
[----:B--2---:R-:W-:Y:S01]  /*4d50*/  FADD.FTZ R3, R61, R12 ;  /* 0x0000000c3d037221 */ /* 0x004fe20000010000 */
[----:B---3--:R-:W-:-:S02]  /*4d60*/  CS2R R62, SRZ ;  /* 0x00000000003e7805 */ /* 0x008fc4000001ff00 */
[----:B-1----:R-:W-:Y:S02]  /*4d70*/  CS2R R30, SRZ ;  /* 0x00000000001e7805 */ /* 0x002fe4000001ff00 */
[----:B------:R-:W-:Y:S02]  /*4d80*/  CS2R R28, SRZ ;  /* 0x00000000001c7805 */ /* 0x000fe4000001ff00 */
[----:B------:R-:W1:Y:S01]  /*4d90*/  MUFU.EX2 R33, R33 ;  /* 0x0000002100217308 */ /* 0x000e620000000800 */
[C---:B----4-:R-:W-:Y:S01]  /*4da0*/  FADD.FTZ R12, R78.reuse, R3 ;  /* 0x000000034e0c7221 */ /* 0x050fe20000010000 */
[----:B------:R-:W-:Y:S01]  /*4db0*/  FADD.FTZ R3, R39, R14 ;  /* 0x0000000e27037221 */ /* 0x000fe20000010000 */
[----:B------:R-:W-:Y:S01]  /*4dc0*/  F2FP.F16.F32.PACK_AB R15, R78, R61 ;  /* 0x0000003d4e0f723e */ /* 0x000fe200000000ff */
[----:B0-----:R-:W-:-:S04]  /*4dd0*/  IMAD.U32 R8, RZ, RZ, UR18 ;  /* 0x00000012ff087e24 */ /* 0x001fc8000f8e00ff */
[----:B------:R-:W0:Y:S01]  /*4de0*/  MUFU.EX2 R77, R77 ;  /* 0x0000004d004d7308 */ /* 0x000e220000000800 */
[C---:B-----5:R-:W-:Y:S01]  /*4df0*/  FADD.FTZ R14, R44.reuse, R3 ;  /* 0x000000032c0e7221 */ /* 0x060fe20000010000 */
[----:B------:R-:W-:Y:S02]  /*4e00*/  F2FP.F16.F32.PACK_AB R44, R44, R39 ;  /* 0x000000272c2c723e */ /* 0x000fe400000000ff */
[----:B------:R-:W-:-:S04]  /*4e10*/  CS2R R38, SRZ ;  /* 0x0000000000267805 */ /* 0x000fc8000001ff00 */
[----:B------:R-:W2:Y:S01]  /*4e20*/  MUFU.EX2 R36, R36 ;  /* 0x0000002400247308 */ /* 0x000ea20000000800 */
[----:B-1----:R-:W-:Y:S01]  /*4e30*/  FADD.FTZ R21, R33, R14 ;  /* 0x0000000e21157221 */ /* 0x002fe20000010000 */
[----:B------:R-:W-:-:S06]  /*4e40*/  F2FP.F16.F32.PACK_AB R14, R45, R40 ;  /* 0x000000282d0e723e */ /* 0x000fcc00000000ff */
[----:B------:R1:W3:Y:S01]  /*4e50*/  MUFU.EX2 R6, R69 ;  /* 0x0000004500067308 */ /* 0x0002e20000000800 */
[----:B0-----:R-:W-:Y:S01]  /*4e60*/  FADD.FTZ R7, R77, R12 ;  /* 0x0000000c4d077221 */ /* 0x001fe20000010000 */
[----:B------:R-:W-:Y:S02]  /*4e70*/  F2FP.F16.F32.PACK_AB R12, R41, R46 ;  /* 0x0000002e290c723e */ /* 0x000fe400000000ff */
[----:B------:R-:W-:-:S03]  /*4e80*/  CS2R R40, SRZ ;  /* 0x0000000000287805 */ /* 0x000fc6000001ff00 */
[----:B------:R-:W-:Y:S01]  /*4e90*/  STSM.16.M88.4 [R2+0x2d300], R12 ;  /* 0x02d3000c02007844 */ /* 0x000fe20000000200 */
[----:B------:R-:W0:Y:S01]  /*4ea0*/  MUFU.EX2 R32, R32 ;  /* 0x0000002000207308 */ /* 0x000e220000000800 */
[C---:B--2---:R-:W-:Y:S01]  /*4eb0*/  FADD.FTZ R21, R36.reuse, R21 ;  /* 0x0000001524157221 */ /* 0x044fe20000010000 */
[----:B------:R-:W-:Y:S02]  /*4ec0*/  F2FP.F16.F32.PACK_AB R46, R36, R33 ;  /* 0x00000021242e723e */ /* 0x000fe400000000ff */
[----:B-1----:R-:W-:-:S04]  /*4ed0*/  CS2R R68, SRZ ;  /* 0x0000000000447805 */ /* 0x002fc8000001ff00 */
[----:B------:R-:W1:Y:S01]  /*4ee0*/  MUFU.EX2 R80, R80 ;  /* 0x0000005000507308 */ /* 0x000e620000000800 */
[C---:B---3--:R-:W-:Y:S01]  /*4ef0*/  FADD.FTZ R7, R6.reuse, R7 ;  /* 0x0000000706077221 */ /* 0x048fe20000010000 */
[----:B------:R-:W-:-:S06]  /*4f00*/  F2FP.F16.F32.PACK_AB R45, R6, R77 ;  /* 0x0000004d062d723e */ /* 0x000fcc00000000ff */
[----:B------:R-:W2:Y:S01]  /*4f10*/  MUFU.EX2 R73, R73 ;  /* 0x0000004900497308 */ /* 0x000ea20000000800 */
[----:B0-----:R-:W-:-:S07]  /*4f20*/  FADD.FTZ R6, R32, R21 ;  /* 0x0000001520067221 */ /* 0x001fce0000010000 */
[----:B------:R-:W0:Y:S01]  /*4f30*/  MUFU.EX2 R37, R37 ;  /* 0x0000002500257308 */ /* 0x000e220000000800 */
[----:B-1----:R-:W-:-:S07]  /*4f40*/  FADD.FTZ R20, R80, R7 ;  /* 0x0000000750147221 */ /* 0x002fce0000010000 */
[----:B------:R-:W-:Y:S01]  /*4f50*/  MUFU.EX2 R52, R52 ;  /* 0x0000003400347308 */ /* 0x000fe20000000800 */
[C---:B--2---:R-:W-:Y:S01]  /*4f60*/  F2FP.F16.F32.PACK_AB R47, R73.reuse, R80 ;  /* 0x00000050492f723e */ /* 0x044fe200000000ff */
[----:B------:R-:W-:-:S04]  /*4f70*/  FADD.FTZ R7, R73, R20 ;  /* 0x0000001449077221 */ /* 0x000fc80000010000 */
[----:B------:R1:W-:Y:S02]  /*4f80*/  STSM.16.M88.4 [R2+0x2eb00], R44 ;  /* 0x02eb002c02007844 */ /* 0x0003e40000000200 */
[----:B------:R-:W2:Y:S01]  /*4f90*/  MUFU.EX2 R53, R53 ;  /* 0x0000003500357308 */ /* 0x000ea20000000800 */
[----:B0-----:R-:W-:-:S07]  /*4fa0*/  F2FP.F16.F32.PACK_AB R32, R37, R32 ;  /* 0x000000202520723e */ /* 0x001fce00000000ff */
[----:B------:R-:W-:Y:S01]  /*4fb0*/  MUFU.EX2 R82, R82 ;  /* 0x0000005200527308 */ /* 0x000fe20000000800 */
[----:B-1----:R-:W-:Y:S02]  /*4fc0*/  CS2R R46, SRZ ;  /* 0x00000000002e7805 */ /* 0x002fe4000001ff00 */
[----:B------:R-:W-:-:S05]  /*4fd0*/  CS2R R44, SRZ ;  /* 0x00000000002c7805 */ /* 0x000fca000001ff00 */
[----:B------:R-:W0:Y:S01]  /*4fe0*/  MUFU.EX2 R57, R57 ;  /* 0x0000003900397308 */ /* 0x000e220000000800 */
[----:B--2---:R-:W-:-:S07]  /*4ff0*/  F2FP.F16.F32.PACK_AB R34, R53, R52 ;  /* 0x000000343522723e */ /* 0x004fce00000000ff */
[----:B------:R-:W-:Y:S08]  /*5000*/  MUFU.EX2 R60, R60 ;  /* 0x0000003c003c7308 */ /* 0x000ff00000000800 */
[----:B------:R1:W2:Y:S01]  /*5010*/  MUFU.EX2 R3, R4 ;  /* 0x0000000400037308 */ /* 0x0002a20000000800 */
[----:B0-----:R-:W-:Y:S01]  /*5020*/  F2FP.F16.F32.PACK_AB R33, R57, R82 ;  /* 0x000000523921723e */ /* 0x001fe200000000ff */
[----:B-1----:R-:W-:Y:S01]  /*5030*/  FADD.FTZ R4, R82, R7 ;  /* 0x0000000752047221 */ /* 0x002fe20000010000 */
[----:B------:R-:W-:Y:S01]  /*5040*/  FADD.FTZ R7, R37, R6 ;  /* 0x0000000625077221 */ /* 0x000fe20000010000 */
[----:B------:R-:W-:-:S02]  /*5050*/  CS2R R36, SRZ ;  /* 0x0000000000247805 */ /* 0x000fc4000001ff00 */
[----:B------:R-:W-:Y:S01]  /*5060*/  FADD.FTZ R9, R57, R4 ;  /* 0x0000000439097221 */ /* 0x000fe20000010000 */
[----:B------:R-:W-:Y:S01]  /*5070*/  FADD.FTZ R4, R52, R7 ;  /* 0x0000000734047221 */ /* 0x000fe20000010000 */
[----:B------:R-:W-:Y:S02]  /*5080*/  CS2R R56, SRZ ;  /* 0x0000000000387805 */ /* 0x000fe4000001ff00 */
[----:B--2---:R-:W-:Y:S01]  /*5090*/  F2FP.F16.F32.PACK_AB R35, R3, R60 ;  /* 0x0000003c0323723e */ /* 0x004fe200000000ff */
[----:B------:R-:W-:Y:S01]  /*50a0*/  FADD.FTZ R60, R60, R9 ;  /* 0x000000093c3c7221 */ /* 0x000fe20000010000 */
[----:B------:R-:W-:Y:S01]  /*50b0*/  FADD.FTZ R4, R53, R4 ;  /* 0x0000000435047221 */ /* 0x000fe20000010000 */
[----:B------:R-:W-:Y:S02]  /*50c0*/  CS2R R52, SRZ ;  /* 0x0000000000347805 */ /* 0x000fe4000001ff00 */
[----:B------:R0:W-:Y:S01]  /*50d0*/  STSM.16.M88.4 [R2+0x30300], R32 ;  /* 0x0303002002007844 */ /* 0x0001e20000000200 */
[----:B------:R-:W-:Y:S01]  /*50e0*/  FADD.FTZ R3, R3, R60 ;  /* 0x0000003c03037221 */ /* 0x000fe20000010000 */
[----:B------:R-:W-:Y:S01]  /*50f0*/  CS2R R60, SRZ ;  /* 0x00000000003c7805 */ /* 0x000fe2000001ff00 */
[----:B------:R1:W-:Y:S06]  /*5100*/  MEMBAR.ALL.CTA ;  /* 0x0000000000007992 */ /* 0x0003ec0000008000 */
[----:B-1----:R-:W1:Y:S01]  /*5110*/  FENCE.VIEW.ASYNC.S ;  /* 0x00000000000073c6 */ /* 0x002e620000000000 */
[----:B0-----:R-:W-:-:S02]  /*5120*/  CS2R R34, SRZ ;  /* 0x0000000000227805 */ /* 0x001fc4000001ff00 */
[----:B------:R-:W-:Y:S01]  /*5130*/  CS2R R32, SRZ ;  /* 0x0000000000207805 */ /* 0x000fe2000001ff00 */
[----:B-1----:R-:W-:Y:S01]  /*5140*/  NOP ;  /* 0x0000000000007918 */ /* 0x002fe20000000000 */
[----:B------:R-:W-:Y:S05]  /*5150*/  @!P3 BRA `(.L_x_11799) ;  /* 0x000000400084b947 */ /* 0x000fea0003800000 */
[----:B------:R-:W-:Y:S01]  /*5160*/  IMAD.MOV.U32 R7, RZ, RZ, R5 ;  /* 0x000000ffff077224 */ /* 0x000fe200078e0005 */
[----:B------:R-:W-:Y:S01]  /*5170*/  UMOV UR39, UR38 ;  /* 0x0000002600277c82 */ /* 0x000fe20008000000 */
[----:B------:R-:W-:Y:S01]  /*5180*/  IMAD.MOV.U32 R6, RZ, RZ, R0 ;  /* 0x000000ffff067224 */ /* 0x000fe200078e0000 */
[----:B------:R-:W-:Y:S01]  /*5190*/  UMOV UR6, UR36 ;  /* 0x0000002400067c82 */ /* 0x000fe20008000000 */
[----:B------:R-:W-:-:S07]  /*51a0*/  IMAD.MOV.U32 R71, RZ, RZ, RZ ;  /* 0x000000ffff477224 */ /* 0x000fce00078e00ff */
.L_x_11808:
[----:B------:R-:W-:Y:S01]  /*51b0*/  R2UR UR4, R16 ;  /* 0x00000000100472ca */ /* 0x000fe200000e0000 */
[----:B------:R-:W-:-:S04]  /*51c0*/  UIADD3 UR36, UR6, 0x1, URZ ;  /* 0x0000000106247890 */ /* 0x000fc8000fffe03f */
[----:B------:R-:W-:-:S04]  /*51d0*/  UISETP.NE.AND UP1, UPT, UR36, 0x2, UPT ;  /* 0x000000022400788c */ /* 0x000fc8000bf25270 */
[----:B------:R-:W-:Y:S02]  /*51e0*/  USEL UR38, URZ, 0x1, UP1 ;  /* 0x000000013f267887 */ /* 0x000fe40008800000 */
[----:B------:R-:W-:Y:S02]  /*51f0*/  USEL UR36, UR36, URZ, UP1 ;  /* 0x0000003f24247287 */ /* 0x000fe40008800000 */
[----:B------:R-:W-:Y:S01]  /*5200*/  ISETP.NE.AND P4, PT, RZ, UR4, PT ;  /* 0x00000004ff007c0c */ /* 0x000fe2000bf85270 */
[----:B------:R-:W-:-:S12]  /*5210*/  ULOP3.LUT UR38, UR39, UR38, URZ, 0x3c, !UPT ;  /* 0x0000002627267292 */ /* 0x000fd8000f8e3c3f */
[----:B------:R-:W-:Y:S05]  /*5220*/  @P4 BRA `(.L_x_11800) ;  /* 0x00000000002c4947 */ /* 0x000fea0003800000 */
[----:B------:R-:W-:Y:S05]  /*5230*/  @!P0 BRA `(.L_x_11801) ;  /* 0x0000000000048947 */ /* 0x000fea0003800000 */
[----:B------:R-:W-:Y:S01]  /*5240*/  BPT.TRAP 0x1 ;  /* 0x000000040000795c */ /* 0x000fe20000300000 */
.L_x_11801:
[----:B------:R-:W-:Y:S01]  /*5250*/  ULEA UR4, UR36, UR37, 0x3 ;  /* 0x0000002524047291 */ /* 0x000fe2000f8e183f */
[----:B------:R-:W-:-:S05]  /*5260*/  IMAD.U32 R0, RZ, RZ, UR38 ;  /* 0x00000026ff007e24 */ /* 0x000fca000f8e00ff */
[----:B------:R-:W-:-:S04]  /*5270*/  SHF.L.U32 R0, R0, 0x1f, RZ ;  /* 0x0000001f00007819 */ /* 0x000fc800000006ff */
[----:B------:R0:W1:Y:S01]  /*5280*/  SYNCS.PHASECHK.TRANS64.TRYWAIT P3, [UR4+0x31c30], R0 ;  /* 0x031c3000ff0075a7 */ /* 0x0000620008060144 */
[----:B------:R-:W-:Y:S05]  /*5290*/  @!P0 BRA `(.L_x_11802) ;  /* 0x0000000000048947 */ /* 0x000fea0003800000 */
[----:B------:R-:W-:Y:S01]  /*52a0*/  BPT.TRAP 0x1 ;  /* 0x000000040000795c */ /* 0x000fe20000300000 */
.L_x_11802:
[----:B-1----:R-:W-:Y:S05]  /*52b0*/  @P3 BRA `(.L_x_11800) ;  /* 0x0000000000083947 */ /* 0x002fea0003800000 */
[----:B------:R-:W1:Y:S02]  /*52c0*/  SYNCS.PHASECHK.TRANS64.TRYWAIT P3, [UR4+0x31c30], R0 ;  /* 0x031c3000ff0075a7 */ /* 0x000e640008060144 */
[----:B-1----:R-:W-:Y:S05]  /*52d0*/  @!P3 BRA `(.L_x_11803) ;  /* 0x000000e400ccb947 */ /* 0x002fea0003800000 */
.L_x_11800:
        /* <DEDUP_REMOVED lines=31> */
[----:B------:R-:W-:Y:S01]  /*54d0*/  UMOV UR11, 0x80000020 ;  /* 0x80000020000b7882 */ /* 0x000fe20000000000 */
[----:B------:R-:W-:Y:S01]  /*54e0*/  UIADD3 UR14, UR4, 0x202, URZ ;  /* 0x00000202040e7890 */ /* 0x000fe2000fffe03f */
[----:B------:R-:W-:-:S02]  /*54f0*/  UMOV UR15, 0x80000020 ;  /* 0x80000020000f7882 */ /* 0x000fc40000000000 */
        /* <DEDUP_REMOVED lines=322> */
.L_x_11805:
[----:B------:R-:W-:Y:S01]  /*6920*/  ULEA UR4, UR6, UR37, 0x3 ;  /* 0x0000002506047291 */ /* 0x000fe2000f8e183f */
[----:B------:R-:W-:-:S05]  /*6930*/  IMAD.U32 R0, RZ, RZ, UR39 ;  /* 0x00000027ff007e24 */ /* 0x000fca000f8e00ff */
[----:B------:R-:W-:-:S04]  /*6940*/  SHF.L.U32 R0, R0, 0x1f, RZ ;  /* 0x0000001f00007819 */ /* 0x000fc800000006ff */
[----:B------:R0:W1:Y:S01]  /*6950*/  SYNCS.PHASECHK.TRANS64.TRYWAIT P3, [UR4+0x31c50], R0 ;  /* 0x031c5000ff0075a7 */ /* 0x0000620008060144 */
[----:B------:R-:W-:Y:S05]  /*6960*/  @!P0 BRA `(.L_x_11806) ;  /* 0x0000000000048947 */ /* 0x000fea0003800000 */
[----:B------:R-:W-:Y:S01]  /*6970*/  BPT.TRAP 0x1 ;  /* 0x000000040000795c */ /* 0x000fe20000300000 */
.L_x_11806:
[----:B-1----:R-:W-:Y:S05]  /*6980*/  @P3 BRA `(.L_x_11804) ;  /* 0x0000000000083947 */ /* 0x002fea0003800000 */
[----:B------:R-:W1:Y:S02]  /*6990*/  SYNCS.PHASECHK.TRANS64.TRYWAIT P3, [UR4+0x31c50], R0 ;  /* 0x031c5000ff0075a7 */ /* 0x000e640008060144 */
[----:B-1----:R-:W-:Y:S05]  /*69a0*/  @!P3 BRA `(.L_x_11807) ;  /* 0x000000d00030b947 */ /* 0x002fea0003800000 */
.L_x_11804:
        /* <DEDUP_REMOVED lines=9> */
[----:B------:R-:W-:Y:S01]  /*6a40*/  R2UR UR15, R17 ;  /* 0x00000000110f72ca */ /* 0x000fe200000e0000 */
[----:B------:R-:W-:Y:S01]  /*6a50*/  UMOV UR32, UR10 ;  /* 0x0000000a00207c82 */ /* 0x000fe20008000000 */
[----:B------:R-:W-:Y:S01]  /*6a60*/  IMAD.MOV.U32 R9, RZ, RZ, -0x2 ;  /* 0xfffffffeff097424 */ /* 0x000fe200078e00ff */
[----:B------:R-:W-:Y:S01]  /*6a70*/  ULOP3.LUT UR4, UR4, 0x2400000, URZ, 0xfc, !UPT ;  /* 0x0240000004047892 */ /* 0x000fe2000f8efc3f */
[----:B------:R-:W-:Y:S01]  /*6a80*/  ULDC UR14, c[0x0][0x288] ;  /* 0x0000a200000e7ab9 */ /* 0x000fe20000000800 */
[----:B------:R-:W-:-:S02]  /*6a90*/  UMOV UR39, UR38 ;  /* 0x0000002600277c82 */ /* 0x000fc40008000000 */
[----:B------:R-:W-:-:S03]  /*6aa0*/  UIMAD UR11, UR6, 0x6c0, UR4 ;  /* 0x000006c0060b78a4 */ /* 0x000fc6000f8e0204 */
[----:B------:R-:W-:Y:S02]  /*6ab0*/  @UP0 ULDC UR4, c[0x0][0x44c] ;  /* 0x0001130000040ab9 */ /* 0x000fe40000000800 */
[----:B------:R-:W-:Y:S01]  /*6ac0*/  @P2 IMAD.HI.U32 R5, R0, UR4, RZ ;  /* 0x0000000400052c27 */ /* 0x000fe2000f8e00ff */
[----:B------:R-:W-:Y:S01]  /*6ad0*/  @UP0 ULDC UR4, c[0x0][0x450] ;  /* 0x0001140000040ab9 */ /* 0x000fe20000000800 */
[----:B------:R-:W-:Y:S02]  /*6ae0*/  UMOV UR34, UR11 ;  /* 0x0000000b00227c82 */ /* 0x000fe40008000000 */
[----:B------:R-:W-:Y:S01]  /*6af0*/  HGMMA.64x96x16.F32 R24, gdesc[UR32].tnspB, R24, gsb0 ;  /* 0x41600000201879f0 */ /* 0x000fe20008000818 */
[----:B------:R-:W-:Y:S01]  /*6b00*/  UIADD3 UR32, UR10, 0x180, URZ ;  /* 0x000001800a207890 */ /* 0x000fe2000fffe03f */
[----:B------:R-:W-:Y:S01]  /*6b10*/  @P2 SHF.R.U32.HI R0, RZ, UR4, R5 ;  /* 0x00000004ff002c19 */ /* 0x000fe20008011605 */
[----:B------:R-:W-:Y:S01]  /*6b20*/  UIADD3 UR34, UR11, 0x40, URZ ;  /* 0x000000400b227890 */ /* 0x000fe2000fffe03f */
[----:B------:R-:W-:Y:S01]  /*6b30*/  UMOV UR33, 0xc0000010 ;  /* 0xc000001000217882 */ /* 0x000fe20000000000 */
[----:B------:R-:W-:-:S02]  /*6b40*/  UMOV UR35, 0x80000020 ;  /* 0x8000002000237882 */ /* 0x000fc40000000000 */
[----:B------:R-:W1:Y:S01]  /*6b50*/  SHFL.IDX PT, R10, R0, 0x1, 0x1c1f ;  /* 0x003c1f00000a7f89 */ /* 0x000e6200000e0000 */
[----:B------:R-:W-:Y:S02]  /*6b60*/  UMOV UR4, 0x1 ;  /* 0x0000000100047882 */ /* 0x000fe40000000000 */
[----:B------:R-:W-:Y:S01]  /*6b70*/  UIMAD UR4, UR7, -0x90, UR4 ;  /* 0xffffff70070478a4 */ /* 0x000fe2000f8e0204 */
[----:B------:R-:W2:Y:S05]  /*6b80*/  SHFL.IDX PT, R0, R0, RZ, 0x1c1f ;  /* 0x001c1fff00007589 */ /* 0x000eaa00000e0000 */
[----:B------:R-:W-:Y:S01]  /*6b90*/  IMAD R9, R18, R9, UR4 ;  /* 0x0000000412097e24 */ /* 0x000fe2000f8e0209 */
[----:B------:R-:W-:-:S03]  /*6ba0*/  ULDC UR4, c[0x0][0x988] ;  /* 0x0002620000047ab9 */ /* 0x000fc60000000800 */
[----:B0-----:R-:W-:-:S05]  /*6bb0*/  IMAD R9, R12, UR15, R9 ;  /* 0x0000000f0c097c24 */ /* 0x001fca000f8e0209 */
        /* <DEDUP_REMOVED lines=34> */
[----:B------:R-:W-:Y:S01]  /*6de0*/  ISETP.GT.AND P3, PT, R5, 0x30, PT ;  /* 0x000000300500780c */ /* 0x000fe20003f64270 */
[----:B------:R-:W-:Y:S02]  /*6df0*/  WARPGROUP.DEPBAR.LE gsb0, 0x0 ;  /* 0x00008000000079c5 */ /* 0x000fe40000010000 */
[----:B------:R-:W-:Y:S01]  /*6e00*/  WARPGROUP.ARRIVE ;  /* 0x00000000000079c5 */ /* 0x000fe20000000000 */
[----:B------:R-:W-:-:S02]  /*6e10*/  FSEL R127, R127, -INF , P4 ;  /* 0xff8000007f7f7808 */ /* 0x000fc40002000000 */
[----:B------:R-:W-:Y:S02]  /*6e20*/  FMNMX.FTZ R10, R126, R11, !PT ;  /* 0x0000000b7e0a7209 */ /* 0x000fe40007810000 */
[----:B------:R-:W-:Y:S01]  /*6e30*/  ISETP.GT.AND P4, PT, R5, 0x31, PT ;  /* 0x000000310500780c */ /* 0x000fe20003f84270 */
[----:B------:R-:W-:Y:S01]  /*6e40*/  HGMMA.64x96x16.F32 R24, gdesc[UR32].tnspB, R24, gsb0 ;  /* 0x41600000201879f0 */ /* 0x000fe20008000818 */
[----:B------:R-:W-:Y:S01]  /*6e50*/  UIADD3 UR32, UR10, 0x300, URZ ;  /* 0x000003000a207890 */ /* 0x000fe2000fffe03f */
[----:B------:R-:W-:Y:S01]  /*6e60*/  FSEL R114, R114, -INF , P3 ;  /* 0xff80000072727808 */ /* 0x000fe20001800000 */
[----:B------:R-:W-:Y:S01]  /*6e70*/  UIADD3 UR34, UR11, 0x80, URZ ;  /* 0x000000800b227890 */ /* 0x000fe2000fffe03f */
[----:B------:R-:W-:Y:S01]  /*6e80*/  FMNMX.FTZ R11, R127, R10, !PT ;  /* 0x0000000a7f0b7209 */ /* 0x000fe20007810000 */
[----:B------:R-:W-:Y:S01]  /*6e90*/  UMOV UR33, 0xc0000010 ;  /* 0xc000001000217882 */ /* 0x000fe20000000000 */
        /* <DEDUP_REMOVED lines=48> */
[----:B------:R-:W-:Y:S01]  /*71a0*/  FMNMX.FTZ R11, R95, R10, !PT ;  /* 0x0000000a5f0b7209 */ /* 0x000fe20007810000 */
[----:B------:R-:W-:Y:S02]  /*71b0*/  WARPGROUP.DEPBAR.LE gsb0, 0x0 ;  /* 0x00008000000079c5 */ /* 0x000fe40000010000 */
[----:B------:R-:W-:Y:S01]  /*71c0*/  WARPGROUP.ARRIVE ;  /* 0x00000000000079c5 */ /* 0x000fe20000000000 */
[----:B------:R-:W-:-:S02]  /*71d0*/  ISETP.GT.AND P3, PT, R5, 0x78, PT ;  /* 0x000000780500780c */ /* 0x000fc40003f64270 */
[----:B------:R-:W-:Y:S02]  /*71e0*/  FSEL R83, R83, -INF , P4 ;  /* 0xff80000053537808 */ /* 0x000fe40002000000 */
[----:B------:R-:W-:Y:S01]  /*71f0*/  FMNMX.FTZ R10, R82, R11, !PT ;  /* 0x0000000b520a7209 */ /* 0x000fe20007810000 */
[----:B------:R-:W-:Y:S01]  /*7200*/  HGMMA.64x96x16.F32 R24, gdesc[UR32].tnspB, R24, gsb0 ;  /* 0x41600000201879f0 */ /* 0x000fe20008000818 */
[----:B------:R-:W-:Y:S01]  /*7210*/  UIADD3 UR32, UR10, 0x480, URZ ;  /* 0x000004800a207890 */ /* 0x000fe2000fffe03f */
[----:B------:R-:W-:Y:S01]  /*7220*/  ISETP.GT.AND P4, PT, R5, 0x79, PT ;  /* 0x000000790500780c */ /* 0x000fe20003f84270 */
[----:B------:R-:W-:Y:S01]  /*7230*/  UIADD3 UR34, UR11, 0xc0, URZ ;  /* 0x000000c00b227890 */ /* 0x000fe2000fffe03f */
[----:B------:R-:W-:Y:S01]  /*7240*/  FSEL R86, R86, -INF , P3 ;  /* 0xff80000056567808 */ /* 0x000fe20001800000 */
[----:B------:R-:W-:Y:S01]  /*7250*/  UMOV UR33, 0xc0000010 ;  /* 0xc000001000217882 */ /* 0x000fe20000000000 */
[----:B------:R-:W-:Y:S01]  /*7260*/  UMOV UR35, 0x80000020 ;  /* 0x8000002000237882 */ /* 0x000fe20000000000 */
        /* <DEDUP_REMOVED lines=15> */
[----:B--2---:R-:W-:Y:S02]  /*7360*/  IADD3 R9, R0, -UR14, R9 ;  /* 0x8000000e00097c10 */ /* 0x004fe4000fffe009 */
[----:B------:R-:W-:Y:S02]  /*7370*/  FMNMX.FTZ R10, R79, R10, !PT ;  /* 0x0000000a4f0a7209 */ /* 0x000fe40007810000 */
[C---:B------:R-:W-:Y:S02]  /*7380*/  ISETP.GT.AND P6, PT, R9.reuse, RZ, PT ;  /* 0x000000ff0900720c */ /* 0x040fe40003fc4270 */
[----:B------:R-:W-:Y:S01]  /*7390*/  ISETP.GT.AND P5, PT, R9, 0x1, PT ;  /* 0x000000010900780c */ /* 0x000fe20003fa4270 */
[----:B------:R-:W0:Y:S01]  /*73a0*/  SHFL.BFLY PT, R5, R10, 0x2, 0x1f ;  /* 0x0c401f000a057f89 */ /* 0x000e2200000e0000 */
[----:B------:R-:W-:-:S02]  /*73b0*/  FSEL R136, R136, -INF , P6 ;  /* 0xff80000088887808 */ /* 0x000fc40003000000 */
[----:B------:R-:W-:Y:S02]  /*73c0*/  ISETP.GT.AND P4, PT, R9, 0x8, PT ;  /* 0x000000080900780c */ /* 0x000fe40003f84270 */
[----:B------:R-:W-:Y:S02]  /*73d0*/  FSEL R137, R137, -INF , P5 ;  /* 0xff80000089897808 */ /* 0x000fe40002800000 */
[----:B------:R-:W-:Y:S02]  /*73e0*/  FMNMX.FTZ R0, R136, R6, !PT ;  /* 0x0000000688007209 */ /* 0x000fe40007810000 */
[----:B------:R-:W-:Y:S02]  /*73f0*/  ISETP.GT.AND P6, PT, R9, 0x9, PT ;  /* 0x000000090900780c */ /* 0x000fe40003fc4270 */
[----:B------:R-:W-:Y:S02]  /*7400*/  FSEL R140, R140, -INF , P4 ;  /* 0xff8000008c8c7808 */ /* 0x000fe40002000000 */
[----:B------:R-:W-:-:S02]  /*7410*/  FSEL R141, R141, -INF , P6 ;  /* 0xff8000008d8d7808 */ /* 0x000fc40003000000 */
[C---:B------:R-:W-:Y:S02]  /*7420*/  ISETP.GT.AND P6, PT, R9.reuse, 0x10, PT ;  /* 0x000000100900780c */ /* 0x040fe40003fc4270 */
[C---:B------:R-:W-:Y:S02]  /*7430*/  ISETP.GT.AND P5, PT, R9.reuse, 0x11, PT ;  /* 0x000000110900780c */ /* 0x040fe40003fa4270 */
[----:B------:R-:W-:Y:S02]  /*7440*/  FSEL R128, R128, -INF , P6 ;  /* 0xff80000080807808 */ /* 0x000fe40003000000 */
[----:B------:R-:W-:Y:S02]  /*7450*/  ISETP.GT.AND P4, PT, R9, 0x18, PT ;  /* 0x000000180900780c */ /* 0x000fe40003f84270 */
[----:B------:R-:W-:Y:S02]  /*7460*/  FSEL R129, R129, -INF , P5 ;  /* 0xff80000081817808 */ /* 0x000fe40002800000 */
[----:B0-----:R-:W-:-:S02]  /*7470*/  FMNMX.FTZ R11, R10, R5, !PT ;  /* 0x000000050a0b7209 */ /* 0x001fc40007810000 */
[----:B------:R-:W-:Y:S02]  /*7480*/  ISETP.GT.AND P6, PT, R9, 0x19, PT ;  /* 0x000000190900780c */ /* 0x000fe40003fc4270 */
[----:B------:R-:W-:Y:S01]  /*7490*/  FSEL R132, R132, -INF , P4 ;  /* 0xff80000084847808 */ /* 0x000fe20002000000 */
[----:B------:R-:W0:Y:S01]  /*74a0*/  SHFL.BFLY PT, R12, R11, 0x1, 0x1f ;  /* 0x0c201f000b0c7f89 */ /* 0x000e2200000e0000 */
[----:B------:R-:W-:Y:S02]  /*74b0*/  FSEL R133, R133, -INF , P6 ;  /* 0xff80000085857808 */ /* 0x000fe40003000000 */
[C---:B------:R-:W-:Y:S02]  /*74c0*/  ISETP.GT.AND P6, PT, R9.reuse, 0x20, PT ;  /* 0x000000200900780c */ /* 0x040fe40003fc4270 */
[C---:B------:R-:W-:Y:S02]  /*74d0*/  ISETP.GT.AND P5, PT, R9.reuse, 0x21, PT ;  /* 0x000000210900780c */ /* 0x040fe40003fa4270 */
[----:B------:R-:W-:-:S02]  /*74e0*/  ISETP.GT.AND P4, PT, R9, 0x28, PT ;  /* 0x000000280900780c */ /* 0x000fc40003f84270 */
[----:B------:R-:W-:Y:S02]  /*74f0*/  FSEL R121, R121, -INF , P5 ;  /* 0xff80000079797808 */ /* 0x000fe40002800000 */
[----:B------:R-:W-:Y:S02]  /*7500*/  FSEL R124, R124, -INF , P4 ;  /* 0xff8000007c7c7808 */ /* 0x000fe40002000000 */
[C---:B------:R-:W-:Y:S02]  /*7510*/  ISETP.GT.AND P5, PT, R9.reuse, 0x31, PT ;  /* 0x000000310900780c */ /* 0x040fe40003fa4270 */
[----:B------:R-:W-:Y:S02]  /*7520*/  ISETP.GT.AND P4, PT, R9, 0x38, PT ;  /* 0x000000380900780c */ /* 0x000fe40003f84270 */
[----:B------:R-:W-:Y:S02]  /*7530*/  R2UR UR14, R8 ;  /* 0x00000000080e72ca */ /* 0x000fe400000e0000 */
[----:B------:R-:W-:-:S02]  /*7540*/  FSEL R116, R116, -INF , P4 ;  /* 0xff80000074747808 */ /* 0x000fc40002000000 */
[----:B------:R-:W-:Y:S02]  /*7550*/  ISETP.GT.AND P4, PT, R9, 0x48, PT ;  /* 0x000000480900780c */ /* 0x000fe40003f84270 */
[----:B0-----:R-:W-:Y:S02]  /*7560*/  FMNMX.FTZ R5, R11, R12, !PT ;  /* 0x0000000c0b057209 */ /* 0x001fe40007810000 */
[----:B------:R-:W-:Y:S01]  /*7570*/  FSEL R108, R108, -INF , P4 ;  /* 0xff8000006c6c7808 */ /* 0x000fe20002000000 */
[----:B------:R-:W-:Y:S02]  /*7580*/  WARPGROUP.DEPBAR.LE gsb0, 0x0 ;  /* 0x00008000000079c5 */ /* 0x000fe40000010000 */
[----:B------:R-:W-:Y:S01]  /*7590*/  WARPGROUP.ARRIVE ;  /* 0x00000000000079c5 */ /* 0x000fe20000000000 */
[C---:B------:R-:W-:Y:S01]  /*75a0*/  FMUL.FTZ R10, R5.reuse, UR4 ;  /* 0x00000004050a7c20 */ /* 0x040fe20008410000 */
[----:B------:R-:W-:Y:S01]  /*75b0*/  FSETP.NEU.FTZ.AND P3, PT, R5, -INF , PT ;  /* 0xff8000000500780b */ /* 0x000fe20003f7d000 */
[----:B------:R-:W-:Y:S01]  /*75c0*/  UISETP.GT.AND UP1, UPT, UR7, UR14, UPT ;  /* 0x0000000e0700728c */ /* 0x000fe2000bf24270 */
[----:B------:R-:W-:-:S02]  /*75d0*/  ISETP.GT.AND P4, PT, R9, 0x58, PT ;  /* 0x000000580900780c */ /* 0x000fc40003f84270 */
[----:B------:R-:W-:Y:S01]  /*75e0*/  HGMMA.64x96x16.F32 R24, gdesc[UR32].tnspB, R24, gsb0 ;  /* 0x41600000201879f0 */ /* 0x000fe20008000818 */
[----:B------:R-:W-:Y:S01]  /*75f0*/  UIADD3 UR32, UR10, 0x600, URZ ;  /* 0x000006000a207890 */ /* 0x000fe2000fffe03f */
[----:B------:R-:W-:Y:S01]  /*7600*/  FSEL R10, R10, RZ, P3 ;  /* 0x000000ff0a0a7208 */ /* 0x000fe20001800000 */
[----:B------:R-:W-:Y:S01]  /*7610*/  UIADD3 UR34, UR11, 0x100, URZ ;  /* 0x000001000b227890 */ /* 0x000fe2000fffe03f */
[----:B------:R-:W-:Y:S01]  /*7620*/  FSEL R100, R100, -INF , P4 ;  /* 0xff80000064647808 */ /* 0x000fe20002000000 */
[----:B------:R-:W-:Y:S01]  /*7630*/  UMOV UR33, 0xc0000010 ;  /* 0xc000001000217882 */ /* 0x000fe20000000000 */
[----:B------:R-:W-:Y:S01]  /*7640*/  UMOV UR35, 0x80000020 ;  /* 0x8000002000237882 */ /* 0x000fe20000000000 */
        /* <DEDUP_REMOVED lines=10> */
[----:B------:R-:W-:Y:S01]  /*76f0*/  MUFU.EX2 R120, R135 ;  /* 0x0000008700787308 */ /* 0x000fe20000000800 */
[----:B------:R-:W-:Y:S01]  /*7700*/  FSEL R125, R125, -INF , P6 ;  /* 0xff8000007d7d7808 */ /* 0x000fe20003000000 */
[--C-:B------:R-:W-:Y:S01]  /*7710*/  FFMA.FTZ R138, R138, UR4, -R10.reuse ;  /* 0x000000048a8a7c23 */ /* 0x100fe2000801080a */
[----:B------:R-:W-:Y:S01]  /*7720*/  FMNMX.FTZ R0, R128, R131, !PT ;  /* 0x0000008380007209 */ /* 0x000fe20007810000 */
[--C-:B------:R-:W-:Y:S01]  /*7730*/  FFMA.FTZ R14, R143, UR4, -R10.reuse ;  /* 0x000000048f0e7c23 */ /* 0x100fe2000801080a */
[----:B------:R-:W-:Y:S01]  /*7740*/  ISETP.GT.AND P6, PT, R9, 0x30, PT ;  /* 0x000000300900780c */ /* 0x000fe20003fc4270 */
[----:B------:R-:W0:Y:S01]  /*7750*/  S2R R143, SR_TID.X ;  /* 0x00000000008f7919 */ /* 0x000e220000002100 */
[----:B------:R-:W-:Y:S01]  /*7760*/  FMNMX.FTZ R131, R129, R0, !PT ;  /* 0x0000000081837209 */ /* 0x000fe20007810000 */
[----:B------:R1:W-:Y:S01]  /*7770*/  MUFU.EX2 R11, R138 ;  /* 0x0000008a000b7308 */ /* 0x0003e20000000800 */
[----:B------:R-:W-:Y:S01]  /*7780*/  FSEL R112, R112, -INF , P6 ;  /* 0xff80000070707808 */ /* 0x000fe20003000000 */
[--C-:B------:R-:W-:Y:S01]  /*7790*/  FFMA.FTZ R12, R139, UR4, -R10.reuse ;  /* 0x000000048b0c7c23 */ /* 0x100fe2000801080a */
[----:B------:R-:W-:Y:S01]  /*77a0*/  FMNMX.FTZ R0, R132, R131, !PT ;  /* 0x0000008384007209 */ /* 0x000fe20007810000 */
[--C-:B------:R-:W-:Y:S01]  /*77b0*/  FFMA.FTZ R13, R142, UR4, -R10.reuse ;  /* 0x000000048e0d7c23 */ /* 0x100fe2000801080a */
[----:B------:R-:W-:Y:S01]  /*77c0*/  FSEL R126, R113, -INF , P5 ;  /* 0xff800000717e7808 */ /* 0x000fe20002800000 */
[--C-:B------:R-:W-:Y:S01]  /*77d0*/  FFMA.FTZ R122, R122, UR4, -R10.reuse ;  /* 0x000000047a7a7c23 */ /* 0x100fe2000801080a */
[----:B------:R-:W-:Y:S01]  /*77e0*/  FMNMX.FTZ R131, R133, R0, !PT ;  /* 0x0000000085837209 */ /* 0x000fe20007810000 */
[----:B------:R2:W-:Y:S01]  /*77f0*/  MUFU.EX2 R113, R134 ;  /* 0x0000008600717308 */ /* 0x0005e20000000800 */
[----:B------:R-:W-:Y:S01]  /*7800*/  ISETP.GT.AND P6, PT, R9, 0x39, PT ;  /* 0x000000390900780c */ /* 0x000fe20003fc4270 */
[--C-:B-1----:R-:W-:Y:S01]  /*7810*/  FFMA.FTZ R138, R106, UR4, -R10.reuse ;  /* 0x000000046a8a7c23 */ /* 0x102fe2000801080a */
[----:B------:R-:W-:Y:S01]  /*7820*/  FMNMX.FTZ R0, R130, R131, !PT ;  /* 0x0000008382007209 */ /* 0x000fe20007810000 */
[--C-:B------:R-:W-:Y:S01]  /*7830*/  FFMA.FTZ R123, R123, UR4, -R10.reuse ;  /* 0x000000047b7b7c23 */ /* 0x100fe2000801080a */
[----:B------:R-:W-:Y:S01]  /*7840*/  FSEL R117, R117, -INF , P6 ;  /* 0xff80000075757808 */ /* 0x000fe20003000000 */
[--C-:B------:R-:W-:Y:S01]  /*7850*/  FFMA.FTZ R127, R127, UR4, -R10.reuse ;  /* 0x000000047f7f7c23 */ /* 0x100fe2000801080a */
[----:B------:R-:W-:Y:S01]  /*7860*/  FMNMX.FTZ R131, R121, R0, !PT ;  /* 0x0000000079837209 */ /* 0x000fe20007810000 */
[--C-:B------:R-:W-:Y:S01]  /*7870*/  FFMA.FTZ R82, R82, UR4, -R10.reuse ;  /* 0x0000000452527c23 */ /* 0x100fe2000801080a */
[----:B------:R-:W-:Y:S01]  /*7880*/  ISETP.GT.AND P6, PT, R9, 0x40, PT ;  /* 0x000000400900780c */ /* 0x000fe20003fc4270 */
[--C-:B--2---:R-:W-:Y:S01]  /*7890*/  FFMA.FTZ R134, R114, UR4, -R10.reuse ;  /* 0x0000000472867c23 */ /* 0x104fe2000801080a */
[----:B------:R-:W-:Y:S01]  /*78a0*/  FMNMX.FTZ R0, R124, R131, !PT ;  /* 0x000000837c007209 */ /* 0x000fe20007810000 */
[--C-:B------:R-:W-:Y:S01]  /*78b0*/  FFMA.FTZ R83, R83, UR4, -R10.reuse ;  /* 0x0000000453537c23 */ /* 0x100fe2000801080a */
[----:B------:R-:W-:Y:S01]  /*78c0*/  ISETP.GT.AND P5, PT, R9, 0x41, PT ;  /* 0x000000410900780c */ /* 0x000fe20003fa4270 */
[--C-:B------:R-:W-:Y:S01]  /*78d0*/  FFMA.FTZ R86, R86, UR4, -R10.reuse ;  /* 0x0000000456567c23 */ /* 0x100fe2000801080a */
[----:B------:R-:W-:Y:S01]  /*78e0*/  FMNMX.FTZ R131, R125, R0, !PT ;  /* 0x000000007d837209 */ /* 0x000fe20007810000 */
[--C-:B------:R-:W-:Y:S01]  /*78f0*/  FFMA.FTZ R87, R87, UR4, -R10.reuse ;  /* 0x0000000457577c23 */ /* 0x100fe2000801080a */
[----:B------:R-:W-:Y:S01]  /*7900*/  FSEL R104, R104, -INF , P6 ;  /* 0xff80000068687808 */ /* 0x000fe20003000000 */
[----:B------:R-:W-:Y:S01]  /*7910*/  FFMA.FTZ R78, R78, UR4, -R10 ;  /* 0x000000044e4e7c23 */ /* 0x000fe2000801080a */
        /* <DEDUP_REMOVED lines=8> */
[----:B------:R-:W-:Y:S01]  /*79a0*/  FFMA.FTZ R109, R115, UR4, -R10 ;  /* 0x00000004736d7c23 */ /* 0x000fe2000801080a */
[----:B------:R-:W-:Y:S02]  /*79b0*/  FMNMX.FTZ R135, R117, R0, !PT ;  /* 0x0000000075877209 */ /* 0x000fe40007810000 */
[----:B------:R-:W-:-:S02]  /*79c0*/  ISETP.GT.AND P6, PT, R9, 0x50, PT ;  /* 0x000000500900780c */ /* 0x000fc40003fc4270 */
[----:B------:R-:W-:Y:S01]  /*79d0*/  FMNMX.FTZ R135, R104, R135, !PT ;  /* 0x0000008768877209 */ /* 0x000fe20007810000 */
[----:B------:R-:W-:Y:S01]  /*79e0*/  MUFU.EX2 R13, R13 ;  /* 0x0000000d000d7308 */ /* 0x000fe20000000800 */
[----:B------:R-:W-:Y:S02]  /*79f0*/  ISETP.GT.AND P5, PT, R9, 0x51, PT ;  /* 0x000000510900780c */ /* 0x000fe40003fa4270 */
[----:B------:R-:W-:Y:S02]  /*7a00*/  FMNMX.FTZ R135, R114, R135, !PT ;  /* 0x0000008772877209 */ /* 0x000fe40007810000 */
[----:B------:R-:W-:Y:S01]  /*7a10*/  FSEL R115, R96, -INF , P6 ;  /* 0xff80000060737808 */ /* 0x000fe20003000000 */
[--C-:B------:R-:W-:Y:S01]  /*7a20*/  FFMA.FTZ R96, R118, UR4, -R10.reuse ;  /* 0x0000000476607c23 */ /* 0x100fe2000801080a */
[----:B------:R-:W-:Y:S01]  /*7a30*/  FMNMX.FTZ R0, R108, R135, !PT ;  /* 0x000000876c007209 */ /* 0x000fe20007810000 */
[----:B------:R-:W-:Y:S01]  /*7a40*/  MUFU.EX2 R14, R14 ;  /* 0x0000000e000e7308 */ /* 0x000fe20000000800 */
[----:B------:R-:W-:Y:S01]  /*7a50*/  FSEL R118, R97, -INF , P5 ;  /* 0xff80000061767808 */ /* 0x000fe20002800000 */
[----:B------:R-:W-:Y:S01]  /*7a60*/  FFMA.FTZ R97, R119, UR4, -R10 ;  /* 0x0000000477617c23 */ /* 0x000fe2000801080a */
[----:B------:R-:W-:-:S02]  /*7a70*/  FMNMX.FTZ R0, R131, R0, !PT ;  /* 0x0000000083007209 */ /* 0x000fc40007810000 */
[----:B------:R-:W-:Y:S02]  /*7a80*/  ISETP.GT.AND P6, PT, R9, 0x59, PT ;  /* 0x000000590900780c */ /* 0x000fe40003fc4270 */
[----:B------:R-:W-:Y:S01]  /*7a90*/  FMNMX.FTZ R119, R115, R0, !PT ;  /* 0x0000000073777209 */ /* 0x000fe20007810000 */
[----:B------:R-:W-:Y:S01]  /*7aa0*/  MUFU.EX2 R15, R15 ;  /* 0x0000000f000f7308 */ /* 0x000fe20000000800 */
[----:B------:R-:W-:Y:S02]  /*7ab0*/  ISETP.GT.AND P5, PT, R9, 0x61, PT ;  /* 0x000000610900780c */ /* 0x000fe40003fa4270 */
[----:B------:R-:W-:Y:S02]  /*7ac0*/  FMNMX.FTZ R135, R118, R119, !PT ;  /* 0x0000007776877209 */ /* 0x000fe40007810000 */
[----:B------:R-:W-:Y:S02]  /*7ad0*/  FSEL R101, R101, -INF , P6 ;  /* 0xff80000065657808 */ /* 0x000fe40003000000 */
[----:B------:R-:W-:Y:S01]  /*7ae0*/  ISETP.GT.AND P6, PT, R9, 0x60, PT ;  /* 0x000000600900780c */ /* 0x000fe20003fc4270 */
[----:B------:R-:W-:Y:S01]  /*7af0*/  MUFU.EX2 R20, R20 ;  /* 0x0000001400147308 */ /* 0x000fe20000000800 */
[----:B------:R-:W-:-:S02]  /*7b00*/  FMNMX.FTZ R0, R100, R135, !PT ;  /* 0x0000008764007209 */ /* 0x000fc40007810000 */
[----:B------:R-:W-:Y:S01]  /*7b10*/  FSEL R119, R89, -INF , P5 ;  /* 0xff80000059777808 */ /* 0x000fe20002800000 */
[----:B------:R-:W-:Y:S01]  /*7b20*/  FFMA.FTZ R89, R107, UR4, -R10 ;  /* 0x000000046b597c23 */ /* 0x000fe2000801080a */
[----:B------:R-:W-:Y:S02]  /*7b30*/  FSEL R106, R88, -INF , P6 ;  /* 0xff800000586a7808 */ /* 0x000fe40003000000 */
[----:B------:R-:W-:Y:S01]  /*7b40*/  FMNMX.FTZ R107, R101, R0, !PT ;  /* 0x00000000656b7209 */ /* 0x000fe20007810000 */
[----:B------:R2:W-:Y:S01]  /*7b50*/  MUFU.EX2 R88, R138 ;  /* 0x0000008a00587308 */ /* 0x0005e20000000800 */
[----:B------:R-:W-:Y:S02]  /*7b60*/  WARPGROUP.DEPBAR.LE gsb0, 0x0 ;  /* 0x00008000000079c5 */ /* 0x000fe40000010000 */
[----:B------:R-:W-:Y:S01]  /*7b70*/  WARPGROUP.ARRIVE ;  /* 0x00000000000079c5 */ /* 0x000fe20000000000 */
[----:B------:R-:W-:Y:S02]  /*7b80*/  ISETP.GT.AND P4, PT, R9, 0x68, PT ;  /* 0x000000680900780c */ /* 0x000fe40003f84270 */
[----:B------:R-:W-:-:S02]  /*7b90*/  FMNMX.FTZ R0, R106, R107, !PT ;  /* 0x0000006b6a007209 */ /* 0x000fc40007810000 */
[----:B------:R-:W-:Y:S01]  /*7ba0*/  ISETP.GT.AND P6, PT, R9, 0x69, PT ;  /* 0x000000690900780c */ /* 0x000fe20003fc4270 */
[----:B------:R-:W-:Y:S01]  /*7bb0*/  HGMMA.64x96x16.F32 R24, gdesc[UR32].tnspB, R24, gsb0 ;  /* 0x41600000201879f0 */ /* 0x000fe20008000818 */
[----:B------:R-:W-:Y:S01]  /*7bc0*/  UIADD3 UR32, UR10, 0x780, URZ ;  /* 0x000007800a207890 */ /* 0x000fe2000fffe03f */
[----:B-1----:R-:W-:Y:S01]  /*7bd0*/  FSEL R134, R92, -INF , P4 ;  /* 0xff8000005c867808 */ /* 0x002fe20002000000 */
[----:B------:R-:W-:Y:S01]  /*7be0*/  UIADD3 UR34, UR11, 0x140, URZ ;  /* 0x000001400b227890 */ /* 0x000fe2000fffe03f */
[----:B------:R-:W-:Y:S01]  /*7bf0*/  FMNMX.FTZ R135, R119, R0, !PT ;  /* 0x0000000077877209 */ /* 0x000fe20007810000 */
[----:B------:R-:W-:Y:S01]  /*7c00*/  UMOV UR33, 0xc0000010 ;  /* 0xc000001000217882 */ /* 0x000fe20000000000 */
[----:B------:R-:W-:Y:S01]  /*7c10*/  UMOV UR35, 0x80000020 ;  /* 0x8000002000237882 */ /* 0x000fe20000000000 */
        /* <DEDUP_REMOVED lines=16> */
[----:B------:R-:W-:Y:S01]  /*7d20*/  FSEL R111, R84, -INF , P4 ;  /* 0xff800000546f7808 */ /* 0x000fe20002000000 */
[----:B------:R-:W-:Y:S01]  /*7d30*/  FFMA.FTZ R84, R99, UR4, -R10 ;  /* 0x0000000463547c23 */ /* 0x000fe2000801080a */
[----:B------:R-:W-:Y:S02]  /*7d40*/  FMNMX.FTZ R0, R110, R135, !PT ;  /* 0x000000876e007209 */ /* 0x000fe40007810000 */
[----:B------:R-:W-:Y:S02]  /*7d50*/  FSEL R98, R85, -INF , P6 ;  /* 0xff80000055627808 */ /* 0x000fe40003000000 */
[----:B------:R-:W-:Y:S01]  /*7d60*/  ISETP.GT.AND P6, PT, R9, 0x80, PT ;  /* 0x000000800900780c */ /* 0x000fe20003fc4270 */
[----:B------:R-:W-:Y:S01]  /*7d70*/  MUFU.EX2 R127, R127 ;  /* 0x0000007f007f7308 */ /* 0x000fe20000000800 */
[----:B------:R-:W-:-:S02]  /*7d80*/  FMNMX.FTZ R85, R111, R0, !PT ;  /* 0x000000006f557209 */ /* 0x000fc40007810000 */
        /* <DEDUP_REMOVED lines=8> */
[----:B------:R-:W-:Y:S01]  /*7e10*/  FFMA.FTZ R95, R75, UR4, -R10 ;  /* 0x000000044b5f7c23 */ /* 0x000fe2000801080a */
[----:B------:R-:W-:Y:S01]  /*7e20*/  FMNMX.FTZ R0, R99, R0, !PT ;  /* 0x0000000063007209 */ /* 0x000fe20007810000 */
[----:B------:R-:W-:Y:S01]  /*7e30*/  MUFU.EX2 R109, R109 ;  /* 0x0000006d006d7308 */ /* 0x000fe20000000800 */
[----:B------:R-:W-:-:S02]  /*7e40*/  ISETP.GT.AND P6, PT, R9, 0x89, PT ;  /* 0x000000890900780c */ /* 0x000fc40003fc4270 */
[----:B------:R-:W-:Y:S02]  /*7e50*/  FSEL R102, R76, -INF , P4 ;  /* 0xff8000004c667808 */ /* 0x000fe40002000000 */
[----:B------:R-:W-:Y:S02]  /*7e60*/  FMNMX.FTZ R73, R135, R0, !PT ;  /* 0x0000000087497209 */ /* 0x000fe40007810000 */
[----:B--2---:R-:W-:Y:S01]  /*7e70*/  FSEL R138, R77, -INF , P6 ;  /* 0xff8000004d8a7808 */ /* 0x004fe20003000000 */
[----:B------:R-:W-:Y:S01]  /*7e80*/  MUFU.EX2 R76, R72 ;  /* 0x00000048004c7308 */ /* 0x000fe20000000800 */
[----:B------:R-:W-:Y:S01]  /*7e90*/  FMNMX.FTZ R73, R102, R73, !PT ;  /* 0x0000004966497209 */ /* 0x000fe20007810000 */
[----:B------:R-:W-:Y:S01]  /*7ea0*/  FFMA.FTZ R77, R103, UR4, -R10 ;  /* 0x00000004674d7c23 */ /* 0x000fe2000801080a */
[----:B0-----:R-:W-:Y:S02]  /*7eb0*/  SHF.R.U32.HI R142, RZ, 0x7, R143 ;  /* 0x00000007ff8e7819 */ /* 0x001fe4000001168f */
[----:B------:R-:W-:-:S02]  /*7ec0*/  FMNMX.FTZ R0, R138, R73, !PT ;  /* 0x000000498a007209 */ /* 0x000fc40007810000 */
[----:B------:R-:W-:Y:S01]  /*7ed0*/  ISETP.GE.U32.AND P4, PT, R143, 0x180, PT ;  /* 0x000001808f00780c */ /* 0x000fe20003f86070 */
[----:B------:R0:W-:Y:S02]  /*7ee0*/  MUFU.EX2 R9, R84 ;  /* 0x0000005400097308 */ /* 0x0001e40000000800 */
[----:B------:R-:W1:Y:S06]  /*7ef0*/  SHFL.BFLY PT, R73, R0, 0x2, 0x1f ;  /* 0x0c401f0000497f89 */ /* 0x000e6c00000e0000 */
[----:B------:R-:W-:Y:S01]  /*7f00*/  MUFU.EX2 R96, R96 ;  /* 0x0000006000607308 */ /* 0x000fe20000000800 */
[--C-:B0-----:R-:W-:Y:S01]  /*7f10*/  FFMA.FTZ R84, R90, UR4, -R10.reuse ;  /* 0x000000045a547c23 */ /* 0x101fe2000801080a */
[--C-:B------:R-:W-:Y:S01]  /*7f20*/  FFMA.FTZ R90, R94, UR4, -R10.reuse ;  /* 0x000000045e5a7c23 */ /* 0x100fe2000801080a */
[--C-:B------:R-:W-:Y:S01]  /*7f30*/  FFMA.FTZ R94, R74, UR4, -R10.reuse ;  /* 0x000000044a5e7c23 */ /* 0x100fe2000801080a */
[----:B------:R-:W-:-:S04]  /*7f40*/  FFMA.FTZ R10, R79, UR4, -R10 ;  /* 0x000000044f0a7c23 */ /* 0x000fc8000801080a */
[----:B------:R-:W-:Y:S08]  /*7f50*/  MUFU.EX2 R97, R97 ;  /* 0x0000006100617308 */ /* 0x000ff00000000800 */
[----:B------:R-:W-:Y:S01]  /*7f60*/  MUFU.EX2 R89, R89 ;  /* 0x0000005900597308 */ /* 0x000fe20000000800 */
[----:B-1----:R-:W-:-:S05]  /*7f70*/  FMNMX.FTZ R73, R0, R73, !PT ;  /* 0x0000004900497209 */ /* 0x002fca0007810000 */
[----:B------:R-:W0:Y:S02]  /*7f80*/  SHFL.BFLY PT, R0, R73, 0x1, 0x1f ;  /* 0x0c201f0049007f89 */ /* 0x000e2400000e0000 */
[----:B------:R-:W-:Y:S01]  /*7f90*/  MUFU.EX2 R92, R92 ;  /* 0x0000005c005c7308 */ /* 0x000fe20000000800 */
[----:B------:R-:W-:Y:S02]  /*7fa0*/  WARPGROUP.DEPBAR.LE gsb0, 0x0 ;  /* 0x00008000000079c5 */ /* 0x000fe40000010000 */
[----:B------:R-:W-:-:S05]  /*7fb0*/  WARPGROUP.ARRIVE ;  /* 0x00000000000079c5 */ /* 0x000fca0000000000 */
[----:B------:R-:W-:Y:S01]  /*7fc0*/  MUFU.EX2 R80, R80 ;  /* 0x0000005000507308 */ /* 0x000fe20000000800 */
[----:B------:R-:W-:Y:S01]  /*7fd0*/  HGMMA.64x96x16.F32 R24, gdesc[UR32].tnspB, R24, gsb0 ;  /* 0x41600000201879f0 */ /* 0x000fe20008000818 */
[----:B------:R-:W-:Y:S02]  /*7fe0*/  UIADD3 UR32, UR10, 0x900, URZ ;  /* 0x000009000a207890 */ /* 0x000fe4000fffe03f */
[----:B------:R-:W-:-:S04]  /*7ff0*/  UIADD3 UR34, UR11, 0x180, URZ ;  /* 0x000001800b227890 */ /* 0x000fc8000fffe03f */
[----:B------:R-:W-:Y:S01]  /*8000*/  MUFU.EX2 R81, R81 ;  /* 0x0000005100517308 */ /* 0x000fe20000000800 */
[----:B------:R-:W-:Y:S01]  /*8010*/  UMOV UR33, 0xc0000010 ;  /* 0xc000001000217882 */ /* 0x000fe20000000000 */
[----:B------:R-:W-:Y:S01]  /*8020*/  UMOV UR35, 0x80000020 ;  /* 0x8000002000237882 */ /* 0x000fe20000000000 */
[----:B0-----:R-:W-:Y:S01]  /*8030*/  FMNMX.FTZ R0, R73, R0, !PT ;  /* 0x0000000049007209 */ /* 0x001fe20007810000 */
[----:B------:R-:W-:-:S04]  /*8040*/  VIADD R73, R142, 0x9 ;  /* 0x000000098e497836 */ /* 0x000fc80000000000 */
[----:B------:R-:W-:Y:S01]  /*8050*/  MUFU.EX2 R77, R77 ;  /* 0x0000004d004d7308 */ /* 0x000fe20000000800 */
[C---:B------:R-:W-:Y:S01]  /*8060*/  FSETP.NEU.FTZ.AND P5, PT, R0.reuse, -INF , PT ;  /* 0xff8000000000780b */ /* 0x040fe20003fbd000 */
[C---:B------:R-:W-:Y:S01]  /*8070*/  FMUL.FTZ R72, R0.reuse, UR4 ;  /* 0x0000000400487c20 */ /* 0x040fe20008410000 */
[----:B------:R-:W-:Y:S02]  /*8080*/  SEL R73, R73, 0x9, !P4 ;  /* 0x0000000949497807 */ /* 0x000fe40006000000 */
[----:B------:R-:W-:Y:S02]  /*8090*/  FSEL R75, R0, RZ, P5 ;  /* 0x000000ff004b7208 */ /* 0x000fe40002800000 */
[----:B------:R-:W-:Y:S01]  /*80a0*/  FSEL R79, R72, RZ, P5 ;  /* 0x000000ff484f7208 */ /* 0x000fe20002800000 */
[----:B------:R-:W-:Y:S02]  /*80b0*/  MUFU.EX2 R84, R84 ;  /* 0x0000005400547308 */ /* 0x000fe40000000800 */
[----:B------:R-:W-:-:S02]  /*80c0*/  FADD.FTZ R75, -R75, R6 ;  /* 0x000000064b4b7221 */ /* 0x000fc40000010100 */
[--C-:B------:R-:W-:Y:S01]  /*80d0*/  FFMA.FTZ R103, R140, UR4, -R79.reuse ;  /* 0x000000048c677c23 */ /* 0x100fe2000801084f */
[--C-:B------:R-:W-:Y:S01]  /*80e0*/  FFMA.FTZ R140, R121, UR4, -R79.reuse ;  /* 0x00000004798c7c23 */ /* 0x100fe2000801084f */
[--C-:B------:R-:W-:Y:S01]  /*80f0*/  FFMA.FTZ R121, R112, UR4, -R79.reuse ;  /* 0x0000000470797c23 */ /* 0x100fe2000801084f */
[--C-:B------:R-:W-:Y:S01]  /*8100*/  FFMA.FTZ R112, R104, UR4, -R79.reuse ;  /* 0x0000000468707c23 */ /* 0x100fe2000801084f */
[----:B------:R-:W-:Y:S01]  /*8110*/  FSEL R104, R5, RZ, P3 ;  /* 0x000000ff05687208 */ /* 0x000fe20001800000 */
[--C-:B------:R-:W-:Y:S01]  /*8120*/  FFMA.FTZ R72, R136, UR4, -R79.reuse ;  /* 0x0000000488487c23 */ /* 0x100fe2000801084f */
[----:B------:R-:W-:Y:S01]  /*8130*/  FMUL.FTZ R75, R75, UR4 ;  /* 0x000000044b4b7c20 */ /* 0x000fe20008410000 */
[--C-:B------:R-:W-:Y:S01]  /*8140*/  FFMA.FTZ R74, R137, UR4, -R79.reuse ;  /* 0x00000004894a7c23 */ /* 0x100fe2000801084f */
[----:B------:R-:W-:Y:S01]  /*8150*/  FFMA.FTZ R136, R141, UR4, -R79 ;  /* 0x000000048d887c23 */ /* 0x000fe2000801084f */
[----:B------:R-:W-:Y:S01]  /*8160*/  FADD.FTZ R7, -R104, R7 ;  /* 0x0000000768077221 */ /* 0x000fe20000010100 */
[----:B------:R-:W-:Y:S01]  /*8170*/  IMAD.U32 R104, RZ, RZ, UR36 ;  /* 0x00000024ff687e24 */ /* 0x000fe2000f8e00ff */
[----:B------:R-:W-:Y:S01]  /*8180*/  MUFU.EX2 R72, R72 ;  /* 0x0000004800487308 */ /* 0x000fe20000000800 */
[--C-:B------:R-:W-:Y:S01]  /*8190*/  FFMA.FTZ R137, R128, UR4, -R79.reuse ;  /* 0x0000000480897c23 */ /* 0x100fe2000801084f */
[----:B------:R-:W-:Y:S01]  /*81a0*/  FMUL.FTZ R6, R7, UR4 ;  /* 0x0000000407067c20 */ /* 0x000fe20008410000 */
[--C-:B------:R-:W-:Y:S01]  /*81b0*/  FFMA.FTZ R141, R129, UR4, -R79.reuse ;  /* 0x00000004818d7c23 */ /* 0x100fe2000801084f */
[----:B------:R-:W-:Y:S01]  /*81c0*/  @!P1 LEA R104, R104, UR37, 0x3 ;  /* 0x0000002568689c11 */ /* 0x000fe2000f8e18ff */
[--C-:B------:R-:W-:Y:S01]  /*81d0*/  FFMA.FTZ R132, R132, UR4, -R79.reuse ;  /* 0x0000000484847c23 */ /* 0x100fe2000801084f */
[--C-:B------:R-:W-:Y:S01]  /*81e0*/  FFMA.FTZ R128, R124, UR4, -R79.reuse ;  /* 0x000000047c807c23 */ /* 0x100fe2000801084f */
[----:B------:R-:W-:Y:S01]  /*81f0*/  FFMA.FTZ R133, R133, UR4, -R79 ;  /* 0x0000000485857c23 */ /* 0x000fe2000801084f */
[----:B------:R-:W-:Y:S01]  /*8200*/  MUFU.EX2 R6, R6 ;  /* 0x0000000600067308 */ /* 0x000fe20000000800 */
[----:B------:R-:W-:-:S02]  /*8210*/  @!P1 VIADD R7, R104, 0x31c40 ;  /* 0x00031c4068079836 */ /* 0x000fc40000000000 */
[--C-:B------:R-:W-:Y:S01]  /*8220*/  FFMA.FTZ R139, R125, UR4, -R79.reuse ;  /* 0x000000047d8b7c23 */ /* 0x100fe2000801084f */
[--C-:B------:R-:W-:Y:S01]  /*8230*/  FFMA.FTZ R129, R130, UR4, -R79.reuse ;  /* 0x0000000482817c23 */ /* 0x100fe2000801084f */
[--C-:B------:R-:W-:Y:S01]  /*8240*/  FFMA.FTZ R115, R115, UR4, -R79.reuse ;  /* 0x0000000473737c23 */ /* 0x100fe2000801084f */
[----:B------:R-:W-:Y:S01]  /*8250*/  FFMA.FTZ R130, R126, UR4, -R79 ;  /* 0x000000047e827c23 */ /* 0x000fe2000801084f */
[----:B------:R-:W-:Y:S01]  /*8260*/  @!P1 PRMT R7, RZ, 0x654, R7 ;  /* 0x00000654ff079816 */ /* 0x000fe20000000007 */
        /* <DEDUP_REMOVED lines=14> */
[----:B------:R-:W-:-:S03]  /*8350*/  PLOP3.LUT P3, PT, PT, PT, UP1, 0x80, 0x0 ;  /* 0x000000000000781c */ /* 0x000fc60003f6f018 */
        /* <DEDUP_REMOVED lines=15> */
[----:B------:R-:W0:Y:S08]  /*8450*/  MUFU.EX2 R139, R139 ;  /* 0x0000008b008b7308 */ /* 0x000e300000000800 */
[----:B------:R-:W-:Y:S08]  /*8460*/  MUFU.EX2 R121, R121 ;  /* 0x0000007900797308 */ /* 0x000ff00000000800 */
[----:B------:R-:W-:Y:S01]  /*8470*/  MUFU.EX2 R130, R130 ;  /* 0x0000008200827308 */ /* 0x000fe20000000800 */
[----:B0-----:R-:W-:-:S07]  /*8480*/  F2FP.F16.F32.PACK_AB R126, R139, R128 ;  /* 0x000000808b7e723e */ /* 0x001fce00000000ff */
        /* <DEDUP_REMOVED lines=16> */
[----:B------:R-:W-:-:S05]  /*8590*/  UIADD3 UR10, UR7, -0x1, URZ ;  /* 0xffffffff070a7890 */ /* 0x000fca000fffe03f */
[----:B------:R-:W-:Y:S02]  /*85a0*/  MUFU.EX2 R82, R82 ;  /* 0x0000005200527308 */ /* 0x000fe40000000800 */
[----:B------:R-:W-:-:S06]  /*85b0*/  UMOV UR7, UR10 ;  /* 0x0000000a00077c82 */ /* 0x000fcc0008000000 */
        /* <DEDUP_REMOVED lines=13> */
[----:B------:R-:W-:Y:S03]  /*8690*/  HGMMA.64x96x16.F32 R24, gdesc[UR32].tnspB, R24, gsb0 ;  /* 0x41600000201879f0 */ /* 0x000fe60008000818 */
[----:B------:R-:W-:Y:S02]  /*86a0*/  WARPGROUP.DEPBAR.LE gsb0, 0x0 ;  /* 0x00008000000079c5 */ /* 0x000fe40000010000 */
[----:B------:R0:W-:Y:S06]  /*86b0*/  BAR.ARV R73, 0x100 ;  /* 0x000400490000751d */ /* 0x0001ec0000002000 */
[----:B------:R1:W-:Y:S01]  /*86c0*/  @!P1 SYNCS.ARRIVE.TRANS64.RED.A1T0 RZ, [R7+URZ], RZ ;  /* 0x000000ff07ff99a7 */ /* 0x0003e2000810043f */
[-C--:B------:R-:W-:Y:S01]  /*86d0*/  FMUL.FTZ R26, R26, R6.reuse ;  /* 0x000000061a1a7220 */ /* 0x080fe20000410000 */
[----:B0-----:R-:W-:Y:S01]  /*86e0*/  IMAD.U32 R73, RZ, RZ, UR6 ;  /* 0x00000006ff497e24 */ /* 0x001fe2000f8e00ff */
[----:B------:R-:W-:Y:S01]  /*86f0*/  UMOV UR6, UR36 ;  /* 0x0000002400067c82 */ /* 0x000fe20008000000 */
[-C--:B------:R-:W-:Y:S01]  /*8700*/  FMUL.FTZ R27, R27, R6.reuse ;  /* 0x000000061b1b7220 */ /* 0x080fe20000410000 */
[-C--:B------:R-:W-:Y:S01]  /*8710*/  FMUL.FTZ R30, R30, R6.reuse ;  /* 0x000000061e1e7220 */ /* 0x080fe20000410000 */
[-C--:B------:R-:W-:Y:S01]  /*8720*/  FMUL.FTZ R31, R31, R6.reuse ;  /* 0x000000061f1f7220 */ /* 0x080fe20000410000 */
[----:B------:R-:W-:Y:S01]  /*8730*/  @!P1 LEA R73, R73, UR37, 0x3 ;  /* 0x0000002549499c11 */ /* 0x000fe2000f8e18ff */
[----:B-1----:R0:W1:Y:S01]  /*8740*/  MUFU.EX2 R7, R75 ;  /* 0x0000004b00077308 */ /* 0x0020620000000800 */
        /* <DEDUP_REMOVED lines=9> */
[----:B0-----:R-:W-:Y:S01]  /*87e0*/  FFMA.FTZ R75, R6, R3, R11 ;  /* 0x00000003064b7223 */ /* 0x001fe2000001000b */
[-C--:B------:R-:W-:Y:S01]  /*87f0*/  FMUL.FTZ R47, R47, R6.reuse ;  /* 0x000000062f2f7220 */ /* 0x080fe20000410000 */
[----:B------:R0:W2:Y:S01]  /*8800*/  MUFU.EX2 R3, R115 ;  /* 0x0000007300037308 */ /* 0x0000a20000000800 */
[----:B------:R3:W-:Y:S01]  /*8810*/  @!P1 SYNCS.ARRIVE.TRANS64.RED.A1T0 RZ, [R73+URZ], RZ ;  /* 0x000000ff49ff99a7 */ /* 0x0007e2000810043f */
[----:B------:R-:W-:Y:S01]  /*8820*/  FADD.FTZ R124, R12, R75 ;  /* 0x0000004b0c7c7221 */ /* 0x000fe20000010000 */
[-C--:B------:R-:W-:Y:S01]  /*8830*/  FMUL.FTZ R50, R50, R6.reuse ;  /* 0x0000000632327220 */ /* 0x080fe20000410000 */
[----:B------:R-:W-:Y:S01]  /*8840*/  FMUL.FTZ R51, R51, R6 ;  /* 0x0000000633337220 */ /* 0x000fe20000410000 */
[----:B-1----:R-:W-:Y:S01]  /*8850*/  FMUL.FTZ R24, R24, R7 ;  /* 0x0000000718187220 */ /* 0x002fe20000410000 */
[----:B------:R-:W-:Y:S01]  /*8860*/  FADD.FTZ R75, R13, R124 ;  /* 0x0000007c0d4b7221 */ /* 0x000fe20000010000 */
[----:B------:R-:W-:Y:S01]  /*8870*/  F2FP.F16.F32.PACK_AB R124, R140, R129 ;  /* 0x000000818c7c723e */ /* 0x000fe200000000ff */
[-C--:B------:R-:W-:Y:S01]  /*8880*/  FMUL.FTZ R25, R25, R7.reuse ;  /* 0x0000000719197220 */ /* 0x080fe20000410000 */
[----:B---3--:R-:W-:Y:S01]  /*8890*/  FFMA.FTZ R73, R7, R4, R72 ;  /* 0x0000000407497223 */ /* 0x008fe20000010048 */
[----:B------:R-:W-:Y:S01]  /*88a0*/  F2FP.F16.F32.PACK_AB R72, R74, R72 ;  /* 0x000000484a48723e */ /* 0x000fe200000000ff */
[----:B------:R-:W-:Y:S01]  /*88b0*/  FFMA.FTZ R4, R118, UR4, -R79 ;  /* 0x0000000476047c23 */ /* 0x000fe2000801084f */
[----:B------:R-:W-:Y:S01]  /*88c0*/  FMUL.FTZ R28, R28, R7 ;  /* 0x000000071c1c7220 */ /* 0x000fe20000410000 */
[----:B------:R-:W-:Y:S01]  /*88d0*/  FADD.FTZ R104, R74, R73 ;  /* 0x000000494a687221 */ /* 0x000fe20000010000 */
[----:B------:R-:W-:Y:S01]  /*88e0*/  F2FP.F16.F32.PACK_AB R73, R12, R11 ;  /* 0x0000000b0c49723e */ /* 0x000fe200000000ff */
[C---:B------:R-:W-:Y:S01]  /*88f0*/  FADD.FTZ R12, R14.reuse, R75 ;  /* 0x0000004b0e0c7221 */ /* 0x040fe20000010000 */
[----:B------:R-:W-:Y:S01]  /*8900*/  F2FP.F16.F32.PACK_AB R75, R14, R13 ;  /* 0x0000000d0e4b723e */ /* 0x000fe200000000ff */
[----:B------:R-:W-:Y:S01]  /*8910*/  FADD.FTZ R125, R103, R104 ;  /* 0x00000068677d7221 */ /* 0x000fe20000010000 */
[----:B------:R-:W-:Y:S01]  /*8920*/  F2FP.F16.F32.PACK_AB R74, R136, R103 ;  /* 0x00000067884a723e */ /* 0x000fe200000000ff */
[----:B------:R-:W-:Y:S01]  /*8930*/  FADD.FTZ R103, R15, R12 ;  /* 0x0000000c0f677221 */ /* 0x000fe20000010000 */
[----:B------:R-:W-:Y:S01]  /*8940*/  FFMA.FTZ R11, R100, UR4, -R79 ;  /* 0x00000004640b7c23 */ /* 0x000fe2000801084f */
[----:B------:R-:W-:Y:S01]  /*8950*/  FADD.FTZ R14, R136, R125 ;  /* 0x0000007d880e7221 */ /* 0x000fe20000010000 */
[----:B------:R-:W-:Y:S01]  /*8960*/  FFMA.FTZ R100, R106, UR4, -R79 ;  /* 0x000000046a647c23 */ /* 0x000fe2000801084f */
[----:B------:R-:W-:Y:S01]  /*8970*/  FADD.FTZ R12, R20, R103 ;  /* 0x00000067140c7221 */ /* 0x000fe20000010000 */
[----:B------:R1:W-:Y:S01]  /*8980*/  STSM.16.M88.4 [R2+0x24300], R72 ;  /* 0x0243004802007844 */ /* 0x0003e20000000200 */
[----:B------:R-:W-:Y:S01]  /*8990*/  FADD.FTZ R14, R137, R14 ;  /* 0x0000000e890e7221 */ /* 0x000fe20000010000 */
[----:B------:R-:W3:Y:S01]  /*89a0*/  MUFU.EX2 R4, R4 ;  /* 0x0000000400047308 */ /* 0x000ee20000000800 */
[----:B------:R-:W-:Y:S01]  /*89b0*/  FADD.FTZ R103, R21, R12 ;  /* 0x0000000c15677221 */ /* 0x000fe20000010000 */
[--C-:B------:R-:W-:Y:S01]  /*89c0*/  FFMA.FTZ R13, R101, UR4, -R79.reuse ;  /* 0x00000004650d7c23 */ /* 0x100fe2000801084f */
[----:B0-----:R-:W-:Y:S01]  /*89d0*/  FADD.FTZ R115, R141, R14 ;  /* 0x0000000e8d737221 */ /* 0x001fe20000010000 */
[--C-:B------:R-:W-:Y:S01]  /*89e0*/  FFMA.FTZ R104, R93, UR4, -R79.reuse ;  /* 0x000000045d687c23 */ /* 0x100fe2000801084f */
[----:B------:R-:W-:Y:S01]  /*89f0*/  FFMA.FTZ R101, R134, UR4, -R79 ;  /* 0x0000000486657c23 */ /* 0x000fe2000801084f */
[-C--:B------:R-:W-:Y:S01]  /*8a00*/  FMUL.FTZ R29, R29, R7.reuse ;  /* 0x000000071d1d7220 */ /* 0x080fe20000410000 */
[----:B------:R-:W-:Y:S01]  /*8a10*/  FADD.FTZ R14, R132, R115 ;  /* 0x00000073840e7221 */ /* 0x000fe20000010000 */
[----:B------:R-:W-:Y:S01]  /*8a20*/  FADD.FTZ R115, R120, R103 ;  /* 0x0000006778737221 */ /* 0x000fe20000010000 */
[----:B------:R-:W-:Y:S01]  /*8a30*/  FFMA.FTZ R103, R98, UR4, -R79 ;  /* 0x0000000462677c23 */ /* 0x000fe2000801084f */
[----:B------:R-:W0:Y:S01]  /*8a40*/  MUFU.EX2 R11, R11 ;  /* 0x0000000b000b7308 */ /* 0x000e220000000800 */
[----:B------:R-:W-:Y:S01]  /*8a50*/  FADD.FTZ R14, R133, R14 ;  /* 0x0000000e850e7221 */ /* 0x000fe20000010000 */
[----:B------:R-:W-:Y:S01]  /*8a60*/  FADD.FTZ R12, R122, R115 ;  /* 0x000000737a0c7221 */ /* 0x000fe20000010000 */
[----:B------:R-:W-:Y:S01]  /*8a70*/  FFMA.FTZ R79, R138, UR4, -R79 ;  /* 0x000000048a4f7c23 */ /* 0x000fe2000801084f */
[-C--:B------:R-:W-:Y:S01]  /*8a80*/  FMUL.FTZ R32, R32, R7.reuse ;  /* 0x0000000720207220 */ /* 0x080fe20000410000 */
[----:B------:R-:W-:Y:S01]  /*8a90*/  FADD.FTZ R125, R129, R14 ;  /* 0x0000000e817d7221 */ /* 0x000fe20000010000 */
[----:B------:R-:W-:Y:S01]  /*8aa0*/  FADD.FTZ R12, R123, R12 ;  /* 0x0000000c7b0c7221 */ /* 0x000fe20000010000 */
[-C--:B------:R-:W-:Y:S01]  /*8ab0*/  FMUL.FTZ R33, R33, R7.reuse ;  /* 0x0000000721217220 */ /* 0x080fe20000410000 */
[----:B------:R4:W-:Y:S01]  /*8ac0*/  MUFU.EX2 R98, R119 ;  /* 0x0000007700627308 */ /* 0x0009e20000000800 */
[----:B------:R-:W-:Y:S01]  /*8ad0*/  FADD.FTZ R125, R140, R125 ;  /* 0x0000007d8c7d7221 */ /* 0x000fe20000010000 */
[----:B------:R-:W-:Y:S01]  /*8ae0*/  FADD.FTZ R12, R113, R12 ;  /* 0x0000000c710c7221 */ /* 0x000fe20000010000 */
[-C--:B------:R-:W-:Y:S01]  /*8af0*/  FMUL.FTZ R36, R36, R7.reuse ;  /* 0x0000000724247220 */ /* 0x080fe20000410000 */
[----:B------:R-:W-:Y:S01]  /*8b00*/  FMUL.FTZ R37, R37, R7 ;  /* 0x0000000725257220 */ /* 0x000fe20000410000 */
[----:B------:R-:W-:Y:S01]  /*8b10*/  FADD.FTZ R14, R128, R125 ;  /* 0x0000007d800e7221 */ /* 0x000fe20000010000 */
[----:B------:R-:W-:Y:S01]  /*8b20*/  FADD.FTZ R106, R127, R12 ;  /* 0x0000000c7f6a7221 */ /* 0x000fe20000010000 */
[----:B------:R-:W-:Y:S01]  /*8b30*/  F2FP.F16.F32.PACK_AB R12, R141, R137 ;  /* 0x000000898d0c723e */ /* 0x000fe200000000ff */
[----:B------:R5:W0:Y:S01]  /*8b40*/  MUFU.EX2 R93, R13 ;  /* 0x0000000d005d7308 */ /* 0x000a220000000800 */
[----:B------:R-:W-:Y:S01]  /*8b50*/  FADD.FTZ R14, R139, R14 ;  /* 0x0000000e8b0e7221 */ /* 0x000fe20000010000 */
[----:B------:R-:W-:Y:S01]  /*8b60*/  FADD.FTZ R106, R105, R106 ;  /* 0x0000006a696a7221 */ /* 0x000fe20000010000 */
[----:B------:R-:W-:Y:S01]  /*8b70*/  F2FP.F16.F32.PACK_AB R125, R123, R122 ;  /* 0x0000007a7b7d723e */ /* 0x000fe200000000ff */
[----:B------:R-:W-:Y:S01]  /*8b80*/  FMUL.FTZ R40, R40, R7 ;  /* 0x0000000728287220 */ /* 0x000fe20000410000 */
[----:B------:R-:W-:Y:S01]  /*8b90*/  FADD.FTZ R115, R121, R14 ;  /* 0x0000000e79737221 */ /* 0x000fe20000010000 */
[----:B----4-:R-:W-:Y:S01]  /*8ba0*/  FADD.FTZ R119, R109, R106 ;  /* 0x0000006a6d777221 */ /* 0x010fe20000010000 */
[----:B------:R-:W-:Y:S01]  /*8bb0*/  F2FP.F16.F32.PACK_AB R14, R133, R132 ;  /* 0x00000084850e723e */ /* 0x000fe200000000ff */
[----:B------:R-:W4:Y:S01]  /*8bc0*/  MUFU.EX2 R100, R100 ;  /* 0x0000006400647308 */ /* 0x000f220000000800 */
[----:B------:R-:W-:Y:S01]  /*8bd0*/  FADD.FTZ R115, R130, R115 ;  /* 0x0000007382737221 */ /* 0x000fe20000010000 */
[----:B-1----:R-:W-:Y:S01]  /*8be0*/  FADD.FTZ R74, R96, R119 ;  /* 0x00000077604a7221 */ /* 0x002fe20000010000 */
[----:B-----5:R-:W-:Y:S01]  /*8bf0*/  F2FP.F16.F32.PACK_AB R13, R20, R15 ;  /* 0x0000000f140d723e */ /* 0x020fe200000000ff */
[----:B------:R-:W-:Y:S01]  /*8c00*/  FMUL.FTZ R41, R41, R7 ;  /* 0x0000000729297220 */ /* 0x000fe20000410000 */
[----:B------:R-:W-:Y:S01]  /*8c10*/  FADD.FTZ R72, R116, R115 ;  /* 0x0000007374487221 */ /* 0x000fe20000010000 */
[----:B------:R-:W-:Y:S01]  /*8c20*/  FADD.FTZ R75, R97, R74 ;  /* 0x0000004a614b7221 */ /* 0x000fe20000010000 */
[----:B------:R-:W-:Y:S01]  /*8c30*/  F2FP.F16.F32.PACK_AB R15, R120, R21 ;  /* 0x00000015780f723e */ /* 0x000fe200000000ff */
[----:B------:R-:W1:Y:S01]  /*8c40*/  MUFU.EX2 R101, R101 ;  /* 0x0000006500657308 */ /* 0x000e620000000800 */
[C---:B------:R-:W-:Y:S01]  /*8c50*/  FADD.FTZ R73, R117.reuse, R72 ;  /* 0x0000004875497221 */ /* 0x040fe20000010000 */
[----:B------:R-:W-:Y:S01]  /*8c60*/  FADD.FTZ R72, R88, R75 ;  /* 0x0000004b58487221 */ /* 0x000fe20000010000 */
[----:B------:R-:W-:Y:S01]  /*8c70*/  F2FP.F16.F32.PACK_AB R106, R117, R116 ;  /* 0x00000074756a723e */ /* 0x000fe200000000ff */
[----:B------:R5:W-:Y:S01]  /*8c80*/  STSM.16.M88.4 [R2+0x25b00], R12 ;  /* 0x025b000c02007844 */ /* 0x000be20000000200 */
[----:B------:R-:W-:Y:S01]  /*8c90*/  FADD.FTZ R73, R112, R73 ;  /* 0x0000004970497221 */ /* 0x000fe20000010000 */
[----:B------:R-:W-:Y:S01]  /*8ca0*/  FADD.FTZ R75, R89, R72 ;  /* 0x00000048594b7221 */ /* 0x000fe20000010000 */
[----:B------:R-:W-:Y:S01]  /*8cb0*/  F2FP.F16.F32.PACK_AB R127, R127, R113 ;  /* 0x000000717f7f723e */ /* 0x000fe200000000ff */
[----:B------:R2:W1:Y:S01]  /*8cc0*/  MUFU.EX2 R20, R104 ;  /* 0x0000006800147308 */ /* 0x0004620000000800 */
[----:B------:R-:W-:Y:S01]  /*8cd0*/  FADD.FTZ R73, R114, R73 ;  /* 0x0000004972497221 */ /* 0x000fe20000010000 */
[----:B------:R-:W-:Y:S01]  /*8ce0*/  FADD.FTZ R75, R92, R75 ;  /* 0x0000004b5c4b7221 */ /* 0x000fe20000010000 */
[----:B------:R-:W-:Y:S01]  /*8cf0*/  F2FP.F16.F32.PACK_AB R105, R109, R105 ;  /* 0x000000696d69723e */ /* 0x000fe200000000ff */
[----:B------:R-:W-:Y:S01]  /*8d00*/  STSM.16.M88.4 [R2+0x27300], R124 ;  /* 0x0273007c02007844 */ /* 0x000fe20000000200 */
[----:B------:R-:W-:Y:S01]  /*8d10*/  FADD.FTZ R72, R108, R73 ;  /* 0x000000496c487221 */ /* 0x000fe20000010000 */
[----:B------:R-:W-:Y:S01]  /*8d20*/  FADD.FTZ R74, R80, R75 ;  /* 0x0000004b504a7221 */ /* 0x000fe20000010000 */
[----:B------:R-:W-:Y:S01]  /*8d30*/  FMUL.FTZ R44, R44, R7 ;  /* 0x000000072c2c7220 */ /* 0x000fe20000410000 */
[----:B------:R0:W1:Y:S01]  /*8d40*/  MUFU.EX2 R21, R107 ;  /* 0x0000006b00157308 */ /* 0x0000620000000800 */
[----:B------:R-:W-:Y:S01]  /*8d50*/  FADD.FTZ R72, R131, R72 ;  /* 0x0000004883487221 */ /* 0x000fe20000010000 */
[----:B------:R-:W-:Y:S01]  /*8d60*/  FADD.FTZ R74, R81, R74 ;  /* 0x0000004a514a7221 */ /* 0x000fe20000010000 */
[----:B--2---:R-:W-:Y:S01]  /*8d70*/  F2FP.F16.F32.PACK_AB R104, R130, R121 ;  /* 0x000000798268723e */ /* 0x004fe200000000ff */
[-C--:B------:R-:W-:Y:S01]  /*8d80*/  FMUL.FTZ R45, R45, R7.reuse ;  /* 0x000000072d2d7220 */ /* 0x080fe20000410000 */
[----:B------:R-:W-:Y:S01]  /*8d90*/  FADD.FTZ R73, R3, R72 ;  /* 0x0000004803497221 */ /* 0x000fe20000010000 */
[----:B-----5:R-:W-:Y:S01]  /*8da0*/  F2FP.F16.F32.PACK_AB R13, R89, R88 ;  /* 0x00000058590d723e */ /* 0x020fe200000000ff */
[-C--:B------:R-:W-:Y:S01]  /*8db0*/  FMUL.FTZ R48, R48, R7.reuse ;  /* 0x0000000730307220 */ /* 0x080fe20000410000 */
[----:B------:R-:W2:Y:S01]  /*8dc0*/  MUFU.EX2 R116, R103 ;  /* 0x0000006700747308 */ /* 0x000ea20000000800 */
[----:B---3--:R-:W-:Y:S01]  /*8dd0*/  FADD.FTZ R72, R4, R73 ;  /* 0x0000004904487221 */ /* 0x008fe20000010000 */
[----:B------:R-:W-:Y:S01]  /*8de0*/  FADD.FTZ R73, R9, R74 ;  /* 0x0000004a09497221 */ /* 0x000fe20000010000 */
[----:B0-----:R-:W-:Y:S01]  /*8df0*/  F2FP.F16.F32.PACK_AB R107, R97, R96 ;  /* 0x00000060616b723e */ /* 0x001fe200000000ff */
[----:B------:R-:W-:Y:S01]  /*8e00*/  FMUL.FTZ R49, R49, R7 ;  /* 0x0000000731317220 */ /* 0x000fe20000410000 */
[----:B------:R-:W-:Y:S01]  /*8e10*/  FADD.FTZ R72, R11, R72 ;  /* 0x000000480b487221 */ /* 0x000fe20000010000 */
[----:B------:R-:W-:Y:S01]  /*8e20*/  FADD.FTZ R74, R76, R73 ;  /* 0x000000494c4a7221 */ /* 0x000fe20000010000 */
[----:B------:R-:W-:Y:S01]  /*8e30*/  F2FP.F16.F32.PACK_AB R12, R114, R112 ;  /* 0x00000070720c723e */ /* 0x000fe200000000ff */
[----:B------:R0:W3:Y:S01]  /*8e40*/  MUFU.EX2 R88, R99 ;  /* 0x0000006300587308 */ /* 0x0000e20000000800 */
[----:B------:R-:W-:Y:S01]  /*8e50*/  FADD.FTZ R15, R93, R72 ;  /* 0x000000485d0f7221 */ /* 0x000fe20000010000 */
[----:B------:R-:W-:Y:S01]  /*8e60*/  FADD.FTZ R73, R77, R74 ;  /* 0x0000004a4d497221 */ /* 0x000fe20000010000 */
[----:B------:R-:W-:Y:S01]  /*8e70*/  F2FP.F16.F32.PACK_AB R72, R4, R3 ;  /* 0x000000030448723e */ /* 0x000fe200000000ff */
[----:B------:R-:W-:Y:S01]  /*8e80*/  STSM.16.M88.4 [R2+0x28b00], R104 ;  /* 0x028b006802007844 */ /* 0x000fe20000000200 */
[----:B----4-:R-:W-:Y:S01]  /*8e90*/  FADD.FTZ R75, R100, R15 ;  /* 0x0000000f644b7221 */ /* 0x010fe20000010000 */
[----:B------:R-:W-:Y:S01]  /*8ea0*/  FADD.FTZ R74, R84, R73 ;  /* 0x00000049544a7221 */ /* 0x000fe20000010000 */
[----:B------:R-:W-:Y:S01]  /*8eb0*/  F2FP.F16.F32.PACK_AB R14, R131, R108 ;  /* 0x0000006c830e723e */ /* 0x000fe200000000ff */
[----:B------:R-:W4:Y:S01]  /*8ec0*/  MUFU.EX2 R79, R79 ;  /* 0x0000004f004f7308 */ /* 0x000f220000000800 */
[----:B------:R-:W-:Y:S01]  /*8ed0*/  FADD.FTZ R4, R98, R75 ;  /* 0x0000004b62047221 */ /* 0x000fe20000010000 */
[----:B------:R-:W-:Y:S01]  /*8ee0*/  F2FP.F16.F32.PACK_AB R15, R80, R92 ;  /* 0x0000005c500f723e */ /* 0x000fe200000000ff */
[----:B------:R-:W-:Y:S01]  /*8ef0*/  FADD.FTZ R3, R85, R74 ;  /* 0x0000004a55037221 */ /* 0x000fe20000010000 */
[----:B------:R-:W-:Y:S01]  /*8f00*/  F2FP.F16.F32.PACK_AB R73, R9, R81 ;  /* 0x000000510949723e */ /* 0x000fe200000000ff */
[----:B-1----:R-:W-:Y:S01]  /*8f10*/  FADD.FTZ R9, R101, R4 ;  /* 0x0000000465097221 */ /* 0x002fe20000010000 */
[----:B------:R-:W-:Y:S01]  /*8f20*/  F2FP.F16.F32.PACK_AB R74, R93, R11 ;  /* 0x0000000b5d4a723e */ /* 0x000fe200000000ff */
[----:B------:R-:W-:Y:S01]  /*8f30*/  FADD.FTZ R4, R90, R3 ;  /* 0x000000035a047221 */ /* 0x000fe20000010000 */
[----:B------:R-:W-:Y:S01]  /*8f40*/  F2FP.F16.F32.PACK_AB R75, R77, R76 ;  /* 0x0000004c4d4b723e */ /* 0x000fe200000000ff */
[----:B------:R1:W-:Y:S01]  /*8f50*/  STSM.16.M88.4 [R2+0x2a300], R12 ;  /* 0x02a3000c02007844 */ /* 0x0003e20000000200 */
[----:B------:R-:W-:Y:S01]  /*8f60*/  F2FP.F16.F32.PACK_AB R96, R98, R100 ;  /* 0x000000646260723e */ /* 0x000fe200000000ff */
[C---:B------:R-:W-:Y:S01]  /*8f70*/  FADD.FTZ R76, R20.reuse, R9 ;  /* 0x00000009144c7221 */ /* 0x040fe20000010000 */
[----:B------:R-:W-:Y:S01]  /*8f80*/  F2FP.F16.F32.PACK_AB R97, R85, R84 ;  /* 0x000000545561723e */ /* 0x000fe200000000ff */
[----:B------:R3:W-:Y:S01]  /*8f90*/  STSM.16.M88.4 [R2+0x2bb00], R72 ;  /* 0x02bb004802007844 */ /* 0x0007e20000000200 */
[----:B------:R-:W-:Y:S01]  /*8fa0*/  F2FP.F16.F32.PACK_AB R98, R20, R101 ;  /* 0x000000651462723e */ /* 0x000fe200000000ff */
[C---:B------:R-:W-:Y:S01]  /*8fb0*/  FADD.FTZ R3, R91.reuse, R4 ;  /* 0x000000045b037221 */ /* 0x040fe20000010000 */
[----:B0-----:R-:W-:Y:S01]  /*8fc0*/  F2FP.F16.F32.PACK_AB R99, R91, R90 ;  /* 0x0000005a5b63723e */ /* 0x001fe200000000ff */
[----:B------:R-:W-:Y:S01]  /*8fd0*/  FADD.FTZ R9, R21, R76 ;  /* 0x0000004c15097221 */ /* 0x000fe20000010000 */
[-C--:B------:R-:W-:Y:S01]  /*8fe0*/  FMUL.FTZ R52, R52, R7.reuse ;  /* 0x0000000734347220 */ /* 0x080fe20000410000 */
[----:B------:R-:W-:Y:S01]  /*8ff0*/  FADD.FTZ R4, R82, R3 ;  /* 0x0000000352047221 */ /* 0x000fe20000010000 */
[-C--:B------:R-:W-:Y:S01]  /*9000*/  FMUL.FTZ R53, R53, R7.reuse ;  /* 0x0000000735357220 */ /* 0x080fe20000410000 */
[----:B------:R0:W-:Y:S01]  /*9010*/  STSM.16.M88.4 [R2+0x2d300], R96 ;  /* 0x02d3006002007844 */ /* 0x0001e20000000200 */
[----:B------:R-:W-:Y:S01]  /*9020*/  FADD.FTZ R76, R110, R9 ;  /* 0x000000096e4c7221 */ /* 0x000fe20000010000 */
[----:B------:R-:W-:Y:S01]  /*9030*/  FADD.FTZ R3, R83, R4 ;  /* 0x0000000453037221 */ /* 0x000fe20000010000 */
[----:B------:R-:W-:Y:S01]  /*9040*/  FMUL.FTZ R56, R56, R7 ;  /* 0x0000000738387220 */ /* 0x000fe20000410000 */
[----:B-1----:R-:W-:Y:S01]  /*9050*/  F2FP.F16.F32.PACK_AB R12, R110, R21 ;  /* 0x000000156e0c723e */ /* 0x002fe200000000ff */
[----:B------:R-:W-:Y:S01]  /*9060*/  FADD.FTZ R9, R111, R76 ;  /* 0x0000004c6f097221 */ /* 0x000fe20000010000 */
[----:B------:R-:W-:Y:S01]  /*9070*/  F2FP.F16.F32.PACK_AB R13, R83, R82 ;  /* 0x00000052530d723e */ /* 0x000fe200000000ff */
[----:B------:R-:W-:Y:S01]  /*9080*/  FADD.FTZ R4, R86, R3 ;  /* 0x0000000356047221 */ /* 0x000fe20000010000 */
[C---:B--2---:R-:W-:Y:S01]  /*9090*/  F2FP.F16.F32.PACK_AB R14, R116.reuse, R111 ;  /* 0x0000006f740e723e */ /* 0x044fe200000000ff */
[----:B------:R-:W-:Y:S01]  /*90a0*/  FADD.FTZ R9, R116, R9 ;  /* 0x0000000974097221 */ /* 0x000fe20000010000 */
[C---:B------:R-:W-:Y:S01]  /*90b0*/  F2FP.F16.F32.PACK_AB R15, R87.reuse, R86 ;  /* 0x00000056570f723e */ /* 0x040fe200000000ff */
[----:B------:R-:W-:Y:S01]  /*90c0*/  FADD.FTZ R3, R87, R4 ;  /* 0x0000000457037221 */ /* 0x000fe20000010000 */
[----:B---3--:R-:W-:Y:S01]  /*90d0*/  F2FP.F16.F32.PACK_AB R72, R135, R88 ;  /* 0x000000588748723e */ /* 0x008fe200000000ff */
[----:B------:R-:W-:Y:S01]  /*90e0*/  FADD.FTZ R9, R88, R9 ;  /* 0x0000000958097221 */ /* 0x000fe20000010000 */
[----:B------:R-:W-:Y:S01]  /*90f0*/  F2FP.F16.F32.PACK_AB R73, R95, R94 ;  /* 0x0000005e5f49723e */ /* 0x000fe200000000ff */
[----:B------:R0:W-:Y:S01]  /*9100*/  STSM.16.M88.4 [R2+0x2eb00], R12 ;  /* 0x02eb000c02007844 */ /* 0x0001e20000000200 */
[----:B----4-:R-:W-:Y:S01]  /*9110*/  F2FP.F16.F32.PACK_AB R74, R79, R102 ;  /* 0x000000664f4a723e */ /* 0x010fe200000000ff */
[----:B------:R-:W-:Y:S01]  /*9120*/  FADD.FTZ R4, R94, R3 ;  /* 0x000000035e047221 */ /* 0x000fe20000010000 */
[----:B------:R-:W-:Y:S01]  /*9130*/  F2FP.F16.F32.PACK_AB R75, R10, R78 ;  /* 0x0000004e0a4b723e */ /* 0x000fe200000000ff */
[----:B------:R-:W-:Y:S01]  /*9140*/  FADD.FTZ R9, R135, R9 ;  /* 0x0000000987097221 */ /* 0x000fe20000010000 */
[-C--:B------:R-:W-:Y:S01]  /*9150*/  FMUL.FTZ R57, R57, R7.reuse ;  /* 0x0000000739397220 */ /* 0x080fe20000410000 */
[----:B------:R-:W-:Y:S01]  /*9160*/  FADD.FTZ R3, R95, R4 ;  /* 0x000000045f037221 */ /* 0x000fe20000010000 */
        /* <DEDUP_REMOVED lines=29> */
[----:B-1----:R-:W-:Y:S01]  /*9340*/  NOP ;  /* 0x0000000000007918 */ /* 0x002fe20000000000 */
[----:B0-----:R-:W-:Y:S05]  /*9350*/  @P3 BRA `(.L_x_11808) ;  /* 0xffffffbc00943947 */ /* 0x001fea000383ffff */
[----:B------:R-:W-:-:S05]  /*9360*/  UMOV UR7, UR10 ;  /* 0x0000000a00077c82 */ /* 0x000fca0008000000 */
.L_x_11799:
[----:B------:R-:W-:-:S13]  /*9370*/  ISETP.LE.AND P2, PT, RZ, UR7, PT ;  /* 0x00000007ff007c0c */ /* 0x000fda000bf43270 */
[----:B------:R-:W-:Y:S05]  /*9380*/  @!P2 BRA `(.L_x_11809) ;  /* 0x0000003400dca947 */ /* 0x000fea0003800000 */
[----:B------:R-:W-:Y:S01]  /*9390*/  IMAD.MOV.U32 R7, RZ, RZ, R5 ;  /* 0x000000ffff077224 */ /* 0x000fe200078e0005 */
[----:B------:R-:W-:Y:S01]  /*93a0*/  UMOV UR39, UR38 ;  /* 0x0000002600277c82 */ /* 0x000fe20008000000 */
[----:B------:R-:W-:Y:S01]  /*93b0*/  IMAD.MOV.U32 R9, RZ, RZ, R0 ;  /* 0x000000ffff097224 */ /* 0x000fe200078e0000 */
[----:B------:R-:W-:-:S06]  /*93c0*/  UMOV UR6, UR36 ;  /* 0x0000002400067c82 */ /* 0x000fcc0008000000 */
.L_x_11818:
[----:B------:R-:W-:Y:S01]  /*93d0*/  R2UR UR4, R16 ;  /* 0x00000000100472ca */ /* 0x000fe200000e0000 */
[----:B------:R-:W-:-:S04]  /*93e0*/  UIADD3 UR36, UR6, 0x1, URZ ;  /* 0x0000000106247890 */ /* 0x000fc8000fffe03f */
[----:B------:R-:W-:-:S04]  /*93f0*/  UISETP.NE.AND UP0, UPT, UR36, 0x2, UPT ;  /* 0x000000022400788c */ /* 0x000fc8000bf05270 */
[----:B------:R-:W-:Y:S02]  /*9400*/  USEL UR38, URZ, 0x1, UP0 ;  /* 0x000000013f267887 */ /* 0x000fe40008000000 */
[----:B------:R-:W-:Y:S02]  /*9410*/  USEL UR36, UR36, URZ, UP0 ;  /* 0x0000003f24247287 */ /* 0x000fe40008000000 */
[----:B------:R-:W-:Y:S01]  /*9420*/  ISETP.NE.AND P3, PT, RZ, UR4, PT ;  /* 0x00000004ff007c0c */ /* 0x000fe2000bf65270 */
[----:B------:R-:W-:-:S12]  /*9430*/  ULOP3.LUT UR38, UR39, UR38, URZ, 0x3c, !UPT ;  /* 0x0000002627267292 */ /* 0x000fd8000f8e3c3f */
[----:B--2---:R-:W-:Y:S05]  /*9440*/  @P3 BRA `(.L_x_11810) ;  /* 0x00000000002c3947 */ /* 0x004fea0003800000 */
[----:B------:R-:W-:Y:S05]  /*9450*/  @!P0 BRA `(.L_x_11811) ;  /* 0x0000000000048947 */ /* 0x000fea0003800000 */
[----:B------:R-:W-:Y:S01]  /*9460*/  BPT.TRAP 0x1 ;  /* 0x000000040000795c */ /* 0x000fe20000300000 */
.L_x_11811:
[----:B------:R-:W-:Y:S01]  /*9470*/  ULEA UR4, UR36, UR37, 0x3 ;  /* 0x0000002524047291 */ /* 0x000fe2000f8e183f */
[----:B------:R-:W-:-:S05]  /*9480*/  IMAD.U32 R0, RZ, RZ, UR38 ;  /* 0x00000026ff007e24 */ /* 0x000fca000f8e00ff */
[----:B------:R-:W-:-:S04]  /*9490*/  SHF.L.U32 R0, R0, 0x1f, RZ ;  /* 0x0000001f00007819 */ /* 0x000fc800000006ff */
[----:B------:R0:W1:Y:S01]  /*94a0*/  SYNCS.PHASECHK.TRANS64.TRYWAIT P2, [UR4+0x31c30], R0 ;  /* 0x031c3000ff0075a7 */ /* 0x0000620008040144 */
[----:B------:R-:W-:Y:S05]  /*94b0*/  @!P0 BRA `(.L_x_11812) ;  /* 0x0000000000048947 */ /* 0x000fea0003800000 */
[----:B------:R-:W-:Y:S01]  /*94c0*/  BPT.TRAP 0x1 ;  /* 0x000000040000795c */ /* 0x000fe20000300000 */
.L_x_11812:
[----:B-1----:R-:W-:Y:S05]  /*94d0*/  @P2 BRA `(.L_x_11810) ;  /* 0x0000000000082947 */ /* 0x002fea0003800000 */
[----:B------:R-:W1:Y:S02]  /*94e0*/  SYNCS.PHASECHK.TRANS64.TRYWAIT P2, [UR4+0x31c30], R0 ;  /* 0x031c3000ff0075a7 */ /* 0x000e640008040144 */
[----:B-1----:R-:W-:Y:S05]  /*94f0*/  @!P2 BRA `(.L_x_11813) ;  /* 0x000000a40074a947 */ /* 0x002fea0003800000 */
.L_x_11810:
        /* <DEDUP_REMOVED lines=356> */
.L_x_11815:
[----:B------:R-:W-:Y:S01]  /*ab40*/  ULEA UR4, UR6, UR37, 0x3 ;  /* 0x0000002506047291 */ /* 0x000fe2000f8e183f */
[----:B------:R-:W-:-:S05]  /*ab50*/  IMAD.U32 R0, RZ, RZ, UR39 ;  /* 0x00000027ff007e24 */ /* 0x000fca000f8e00ff */
[----:B------:R-:W-:-:S04]  /*ab60*/  SHF.L.U32 R0, R0, 0x1f, RZ ;  /* 0x0000001f00007819 */ /* 0x000fc800000006ff */
[----:B------:R0:W1:Y:S01]  /*ab70*/  SYNCS.PHASECHK.TRANS64.TRYWAIT P2, [UR4+0x31c50], R0 ;  /* 0x031c5000ff0075a7 */ /* 0x0000620008040144 */
[----:B------:R-:W-:Y:S05]  /*ab80*/  @!P0 BRA `(.L_x_11816) ;  /* 0x0000000000048947 */ /* 0x000fea0003800000 */
[----:B------:R-:W-:Y:S01]  /*ab90*/  BPT.TRAP 0x1 ;  /* 0x000000040000795c */ /* 0x000fe20000300000 */
.L_x_11816:
[----:B-1----:R-:W-:Y:S05]  /*aba0*/  @P2 BRA `(.L_x_11814) ;  /* 0x0000000000082947 */ /* 0x002fea0003800000 */
[----:B------:R-:W1:Y:S02]  /*abb0*/  SYNCS.PHASECHK.TRANS64.TRYWAIT P2, [UR4+0x31c50], R0 ;  /* 0x031c5000ff0075a7 */ /* 0x000e640008040144 */
[----:B-1----:R-:W-:Y:S05]  /*abc0*/  @!P2 BRA `(.L_x_11817) ;  /* 0x0000008c00d8a947 */ /* 0x002fea0003800000 */
.L_x_11814:
        /* <DEDUP_REMOVED lines=11> */
[----:B------:R-:W-:Y:S01]  /*ac80*/  ULDC UR14, c[0x0][0x988] ;  /* 0x00026200000e7ab9 */ /* 0x000fe20000000800 */
[----:B------:R-:W-:Y:S01]  /*ac90*/  ULOP3.LUT UR4, UR4, 0x2400000, URZ, 0xfc, !UPT ;  /* 0x0240000004047892 */ /* 0x000fe2000f8efc3f */
[----:B------:R-:W-:Y:S01]  /*aca0*/  FMNMX.FTZ R0, R140, R5, !PT ;  /* 0x000000058c007209 */ /* 0x000fe20007810000 */
[----:B------:R-:W-:-:S02]  /*acb0*/  UMOV UR39, UR38 ;  /* 0x0000002600277c82 */ /* 0x000fc40008000000 */
[----:B------:R-:W-:Y:S01]  /*acc0*/  UIMAD UR11, UR6, 0x6c0, UR4 ;  /* 0x000006c0060b78a4 */ /* 0x000fe2000f8e0204 */
[----:B------:R-:W-:Y:S02]  /*acd0*/  FMNMX.FTZ R5, R141, R0, !PT ;  /* 0x000000008d057209 */ /* 0x000fe40007810000 */
[----:B------:R-:W-:Y:S02]  /*ace0*/  UMOV UR4, UR14 ;  /* 0x0000000e00047c82 */ /* 0x000fe40008000000 */
        /* <DEDUP_REMOVED lines=43> */
[----:B------:R-:W-:-:S04]  /*afa0*/  FMNMX.FTZ R0, R76, R5, !PT ;  /* 0x000000054c007209 */ /* 0x000fc80007810000 */
[----:B------:R-:W-:-:S05]  /*afb0*/  FMNMX.FTZ R5, R77, R0, !PT ;  /* 0x000000004d057209 */ /* 0x000fca0007810000 */
[----:B------:R-:W0:Y:S02]  /*afc0*/  SHFL.BFLY PT, R0, R5, 0x2, 0x1f ;  /* 0x0c401f0005007f89 */ /* 0x000e2400000e0000 */
[----:B0-----:R-:W-:Y:S02]  /*afd0*/  FMNMX.FTZ R11, R5, R0, !PT ;  /* 0x00000000050b7209 */ /* 0x001fe40007810000 */
[----:B------:R-:W-:-:S03]  /*afe0*/  FMNMX.FTZ R5, R139, R20, !PT ;  /* 0x000000148b057209 */ /* 0x000fc60007810000 */
[----:B------:R-:W0:Y:S02]  /*aff0*/  SHFL.BFLY PT, R0, R11, 0x1, 0x1f ;  /* 0x0c201f000b007f89 */ /* 0x000e2400000e0000 */
[----:B0-----:R-:W-:-:S05]  /*b000*/  FMNMX.FTZ R0, R11, R0, !PT ;  /* 0x000000000b007209 */ /* 0x001fca0007810000 */
[C---:B------:R-:W-:Y:S01]  /*b010*/  FMUL.FTZ R8, R0.reuse, UR4 ;  /* 0x0000000400087c20 */ /* 0x040fe20008410000 */
[----:B------:R-:W-:-:S03]  /*b020*/  FADD.FTZ R6, -R0, R9 ;  /* 0x0000000900067221 */ /* 0x000fc60000010100 */
[--C-:B------:R-:W-:Y:S01]  /*b030*/  FFMA.FTZ R20, R120, UR4, -R8.reuse ;  /* 0x0000000478147c23 */ /* 0x100fe20008010808 */
[----:B------:R-:W-:Y:S01]  /*b040*/  FMNMX.FTZ R120, R142, R5, !PT ;  /* 0x000000058e787209 */ /* 0x000fe20007810000 */
[--C-:B------:R-:W-:Y:S01]  /*b050*/  FFMA.FTZ R11, R140, UR4, -R8.reuse ;  /* 0x000000048c0b7c23 */ /* 0x100fe20008010808 */
[--C-:B------:R-:W-:Y:S01]  /*b060*/  FFMA.FTZ R13, R128, UR4, -R8.reuse ;  /* 0x00000004800d7c23 */ /* 0x100fe20008010808 */
[----:B------:R-:W0:Y:S01]  /*b070*/  S2R R140, SR_TID.X ;  /* 0x00000000008c7919 */ /* 0x000e220000002100 */
        /* <DEDUP_REMOVED lines=14> */
[----:B------:R-:W-:-:S02]  /*b160*/  WARPGROUP.DEPBAR.LE gsb0, 0x0 ;  /* 0x00008000000079c5 */ /* 0x000fc40000010000 */
[----:B------:R-:W-:Y:S01]  /*b170*/  WARPGROUP.ARRIVE ;  /* 0x00000000000079c5 */ /* 0x000fe20000000000 */
[----:B------:R-:W-:Y:S01]  /*b180*/  FMNMX.FTZ R5, R135, R124, !PT ;  /* 0x0000007c87057209 */ /* 0x000fe20007810000 */
[--C-:B------:R-:W-:Y:S01]  /*b190*/  FFMA.FTZ R113, R113, UR4, -R8.reuse ;  /* 0x0000000471717c23 */ /* 0x100fe20008010808 */
[--C-:B------:R-:W-:Y:S01]  /*b1a0*/  FFMA.FTZ R116, R116, UR4, -R8.reuse ;  /* 0x0000000474747c23 */ /* 0x100fe20008010808 */
        /* <DEDUP_REMOVED lines=33> */
[----:B------:R-:W-:Y:S01]  /*b3c0*/  FFMA.FTZ R128, R77, UR4, -R8 ;  /* 0x000000044d807c23 */ /* 0x000fe20008010808 */
[----:B------:R-:W-:Y:S01]  /*b3d0*/  FMNMX.FTZ R124, R106, R5, !PT ;  /* 0x000000056a7c7209 */ /* 0x000fe20007810000 */
[----:B------:R-:W-:Y:S01]  /*b3e0*/  FMUL.FTZ R6, R6, UR4 ;  /* 0x0000000406067c20 */ /* 0x000fe20008410000 */
[----:B0-----:R-:W-:Y:S01]  /*b3f0*/  SHF.R.U32.HI R137, RZ, 0x7, R140 ;  /* 0x00000007ff897819 */ /* 0x001fe2000001168c */
[----:B------:R-:W-:Y:S01]  /*b400*/  MUFU.EX2 R9, R9 ;  /* 0x0000000900097308 */ /* 0x000fe20000000800 */
[----:B------:R-:W-:-:S02]  /*b410*/  FMNMX.FTZ R5, R107, R124, !PT ;  /* 0x0000007c6b057209 */ /* 0x000fc40007810000 */
[----:B------:R-:W-:Y:S02]  /*b420*/  ISETP.GE.U32.AND P2, PT, R140, 0x180, PT ;  /* 0x000001808c00780c */ /* 0x000fe40003f46070 */
        /* <DEDUP_REMOVED lines=23> */
[----:B------:R-:W-:Y:S01]  /*b5a0*/  FMNMX.FTZ R5, R75, R124, !PT ;  /* 0x0000007c4b057209 */ /* 0x000fe20007810000 */
[----:B------:R-:W-:Y:S02]  /*b5b0*/  WARPGROUP.DEPBAR.LE gsb0, 0x0 ;  /* 0x00008000000079c5 */ /* 0x000fe40000010000 */
[----:B------:R-:W-:Y:S01]  /*b5c0*/  WARPGROUP.ARRIVE ;  /* 0x00000000000079c5 */ /* 0x000fe20000000000 */
[----:B------:R-:W-:-:S03]  /*b5d0*/  FMNMX.FTZ R124, R78, R5, !PT ;  /* 0x000000054e7c7209 */ /* 0x000fc60007810000 */
[----:B------:R-:W-:Y:S01]  /*b5e0*/  MUFU.EX2 R20, R20 ;  /* 0x0000001400147308 */ /* 0x000fe20000000800 */
[----:B------:R-:W-:Y:S01]  /*b5f0*/  FMNMX.FTZ R5, R79, R124, !PT ;  /* 0x0000007c4f057209 */ /* 0x000fe20007810000 */
[----:B------:R-:W-:Y:S01]  /*b600*/  HGMMA.64x96x16.F32 R24, gdesc[UR32].tnspB, R24, gsb0 ;  /* 0x41600000201879f0 */ /* 0x000fe20008000818 */
[----:B------:R-:W-:Y:S02]  /*b610*/  UIADD3 UR32, UR10, 0x600, URZ ;  /* 0x000006000a207890 */ /* 0x000fe4000fffe03f */
[----:B------:R-:W-:Y:S01]  /*b620*/  UIADD3 UR34, UR11, 0x100, URZ ;  /* 0x000001000b227890 */ /* 0x000fe2000fffe03f */
[----:B------:R-:W1:Y:S01]  /*b630*/  SHFL.BFLY PT, R124, R5, 0x2, 0x1f ;  /* 0x0c401f00057c7f89 */ /* 0x000e6200000e0000 */
[----:B------:R-:W-:Y:S01]  /*b640*/  UMOV UR33, 0xc0000010 ;  /* 0xc000001000217882 */ /* 0x000fe20000000000 */
[----:B------:R-:W-:Y:S01]  /*b650*/  UMOV UR35, 0x80000020 ;  /* 0x8000002000237882 */ /* 0x000fe20000000000 */
        /* <DEDUP_REMOVED lines=9> */
[----:B-1----:R-:W-:-:S05]  /*b6f0*/  FMNMX.FTZ R5, R124, R5, !PT ;  /* 0x000000057c057209 */ /* 0x002fca0007810000 */
[C---:B------:R-:W-:Y:S01]  /*b700*/  FADD.FTZ R8, -R5.reuse, R7 ;  /* 0x0000000705087221 */ /* 0x040fe20000010100 */
[----:B------:R-:W-:Y:S01]  /*b710*/  FMUL.FTZ R124, R5, UR4 ;  /* 0x00000004057c7c20 */ /* 0x000fe20008410000 */
[----:B------:R-:W-:Y:S02]  /*b720*/  MUFU.EX2 R7, R128 ;  /* 0x0000008000077308 */ /* 0x000fe40000000800 */
[----:B------:R-:W-:Y:S01]  /*b730*/  FMUL.FTZ R8, R8, UR4 ;  /* 0x0000000408087c20 */ /* 0x000fe20008410000 */
        /* <DEDUP_REMOVED lines=8> */
[----:B------:R-:W-:Y:S01]  /*b7c0*/  FFMA.FTZ R118, R119, UR4, -R124 ;  /* 0x0000000477767c23 */ /* 0x000fe2000801087c */
[----:B------:R-:W-:-:S02]  /*b7d0*/  IMAD.U32 R119, RZ, RZ, UR36 ;  /* 0x00000024ff777e24 */ /* 0x000fc4000f8e00ff */
[--C-:B------:R-:W-:Y:S01]  /*b7e0*/  FFMA.FTZ R132, R139, UR4, -R124.reuse ;  /* 0x000000048b847c23 */ /* 0x100fe2000801087c */
[--C-:B------:R-:W-:Y:S01]  /*b7f0*/  FFMA.FTZ R129, R142, UR4, -R124.reuse ;  /* 0x000000048e817c23 */ /* 0x100fe2000801087c */
[--C-:B------:R-:W-:Y:S01]  /*b800*/  FFMA.FTZ R133, R143, UR4, -R124.reuse ;  /* 0x000000048f857c23 */ /* 0x100fe2000801087c */
[----:B------:R-:W2:Y:S01]  /*b810*/  MUFU.EX2 R125, R125 ;  /* 0x0000007d007d7308 */ /* 0x000ea20000000800 */
[----:B-1----:R-:W-:Y:S01]  /*b820*/  VIADD R8, R137, 0x9 ;  /* 0x0000000989087836 */ /* 0x002fe20000000000 */
[----:B------:R-:W-:Y:S01]  /*b830*/  @!P1 LEA R119, R119, UR37, 0x3 ;  /* 0x0000002577779c11 */ /* 0x000fe2000f8e18ff */
[--C-:B------:R-:W-:Y:S01]  /*b840*/  FFMA.FTZ R128, R130, UR4, -R124.reuse ;  /* 0x0000000482807c23 */ /* 0x100fe2000801087c */
[--C-:B------:R-:W-:Y:S01]  /*b850*/  FFMA.FTZ R130, R134, UR4, -R124.reuse ;  /* 0x0000000486827c23 */ /* 0x100fe2000801087c */
[--C-:B------:R-:W-:Y:S01]  /*b860*/  FFMA.FTZ R134, R135, UR4, -R124.reuse ;  /* 0x0000000487867c23 */ /* 0x100fe2000801087c */
[----:B------:R-:W-:Y:S01]  /*b870*/  SEL R8, R8, 0x9, !P2 ;  /* 0x0000000908087807 */ /* 0x000fe20005000000 */
[----:B------:R-:W-:Y:S01]  /*b880*/  @!P1 VIADD R119, R119, 0x31c40 ;  /* 0x00031c4077779836 */ /* 0x000fe20000000000 */
[----:B------:R-:W1:Y:S01]  /*b890*/  MUFU.EX2 R132, R132 ;  /* 0x0000008400847308 */ /* 0x000e620000000800 */
[--C-:B------:R-:W-:Y:S01]  /*b8a0*/  FFMA.FTZ R122, R122, UR4, -R124.reuse ;  /* 0x000000047a7a7c23 */ /* 0x100fe2000801087c */
[--C-:B------:R-:W-:Y:S01]  /*b8b0*/  FFMA.FTZ R114, R114, UR4, -R124.reuse ;  /* 0x0000000472727c23 */ /* 0x100fe2000801087c */
[--C-:B------:R-:W-:Y:S01]  /*b8c0*/  FFMA.FTZ R106, R106, UR4, -R124.reuse ;  /* 0x000000046a6a7c23 */ /* 0x100fe2000801087c */
[----:B------:R-:W-:Y:S01]  /*b8d0*/  @!P1 PRMT R135, RZ, 0x654, R119 ;  /* 0x00000654ff879816 */ /* 0x000fe20000000077 */
[--C-:B------:R-:W-:Y:S01]  /*b8e0*/  FFMA.FTZ R119, R107, UR4, -R124.reuse ;  /* 0x000000046b777c23 */ /* 0x100fe2000801087c */
[--C-:B------:R-:W-:Y:S01]  /*b8f0*/  FFMA.FTZ R107, R110, UR4, -R124.reuse ;  /* 0x000000046e6b7c23 */ /* 0x100fe2000801087c */
[--C-:B------:R-:W-:Y:S01]  /*b900*/  FFMA.FTZ R110, R111, UR4, -R124.reuse ;  /* 0x000000046f6e7c23 */ /* 0x100fe2000801087c */
[----:B------:R-:W3:Y:S01]  /*b910*/  MUFU.EX2 R129, R129 ;  /* 0x0000008100817308 */ /* 0x000ee20000000800 */
[----:B0-----:R-:W-:Y:S01]  /*b920*/  FFMA.FTZ R111, R6, R4, R9 ;  /* 0x00000004066f7223 */ /* 0x001fe20000010009 */
[----:B--2---:R-:W-:Y:S01]  /*b930*/  FFMA.FTZ R3, R77, R3, R125 ;  /* 0x000000034d037223 */ /* 0x004fe2000001007d */
[--C-:B------:R-:W-:Y:S01]  /*b940*/  FFMA.FTZ R4, R103, UR4, -R124.reuse ;  /* 0x0000000467047c23 */ /* 0x100fe2000801087c */
[----:B------:R-:W-:Y:S01]  /*b950*/  FFMA.FTZ R103, R90, UR4, -R124 ;  /* 0x000000045a677c23 */ /* 0x000fe2000801087c */
[----:B------:R-:W-:Y:S01]  /*b960*/  FADD.FTZ R90, R10, R111 ;  /* 0x0000006f0a5a7221 */ /* 0x000fe20000010000 */
[----:B------:R-:W-:-:S02]  /*b970*/  WARPGROUP.DEPBAR.LE gsb0, 0x0 ;  /* 0x00008000000079c5 */ /* 0x000fc40000010000 */
[----:B------:R-:W-:Y:S01]  /*b980*/  WARPGROUP.ARRIVE ;  /* 0x00000000000079c5 */ /* 0x000fe20000000000 */
[----:B------:R-:W0:Y:S01]  /*b990*/  MUFU.EX2 R133, R133 ;  /* 0x0000008500857308 */ /* 0x000e220000000800 */
[----:B-1----:R-:W-:Y:S01]  /*b9a0*/  FADD.FTZ R138, R132, R3 ;  /* 0x00000003848a7221 */ /* 0x002fe20000010000 */
[--C-:B------:R-:W-:Y:S01]  /*b9b0*/  FFMA.FTZ R98, R98, UR4, -R124.reuse ;  /* 0x0000000462627c23 */ /* 0x100fe2000801087c */
[--C-:B------:R-:W-:Y:S01]  /*b9c0*/  FFMA.FTZ R94, R94, UR4, -R124.reuse ;  /* 0x000000045e5e7c23 */ /* 0x100fe2000801087c */
[--C-:B------:R-:W-:Y:S01]  /*b9d0*/  FFMA.FTZ R95, R95, UR4, -R124.reuse ;  /* 0x000000045f5f7c23 */ /* 0x100fe2000801087c */
[----:B------:R-:W-:Y:S01]  /*b9e0*/  HGMMA.64x96x16.F32 R24, gdesc[UR32].tnspB, R24, gsb0 ;  /* 0x41600000201879f0 */ /* 0x000fe20008000818 */
[----:B------:R-:W-:Y:S01]  /*b9f0*/  UIADD3 UR32, UR10, 0x780, URZ ;  /* 0x000007800a207890 */ /* 0x000fe2000fffe03f */
[----:B------:R-:W-:Y:S01]  /*ba00*/  FFMA.FTZ R83, R83, UR4, -R124 ;  /* 0x0000000453537c23 */ /* 0x000fe2000801087c */
[----:B------:R-:W-:Y:S01]  /*ba10*/  UIADD3 UR34, UR11, 0x140, URZ ;  /* 0x000001400b227890 */ /* 0x000fe2000fffe03f */
[----:B------:R-:W1:Y:S01]  /*ba20*/  MUFU.EX2 R128, R128 ;  /* 0x0000008000807308 */ /* 0x000e620000000800 */
[----:B------:R-:W-:Y:S01]  /*ba30*/  UMOV UR33, 0xc0000010 ;  /* 0xc000001000217882 */ /* 0x000fe20000000000 */
[----:B------:R-:W-:Y:S01]  /*ba40*/  UMOV UR35, 0x80000020 ;  /* 0x8000002000237882 */ /* 0x000fe20000000000 */
[----:B---3--:R-:W-:Y:S01]  /*ba50*/  FADD.FTZ R138, R129, R138 ;  /* 0x0000008a818a7221 */ /* 0x008fe20000010000 */
[--C-:B------:R-:W-:Y:S01]  /*ba60*/  FFMA.FTZ R86, R86, UR4, -R124.reuse ;  /* 0x0000000456567c23 */ /* 0x100fe2000801087c */
[--C-:B------:R-:W-:Y:S01]  /*ba70*/  FFMA.FTZ R87, R87, UR4, -R124.reuse ;  /* 0x0000000457577c23 */ /* 0x100fe2000801087c */
[--C-:B------:R-:W-:Y:S01]  /*ba80*/  FFMA.FTZ R75, R75, UR4, -R124.reuse ;  /* 0x000000044b4b7c23 */ /* 0x100fe2000801087c */
[--C-:B------:R-:W-:Y:S01]  /*ba90*/  FFMA.FTZ R79, R79, UR4, -R124.reuse ;  /* 0x000000044f4f7c23 */ /* 0x100fe2000801087c */
[----:B------:R-:W2:Y:S01]  /*baa0*/  MUFU.EX2 R136, R136 ;  /* 0x0000008800887308 */ /* 0x000ea20000000800 */
[----:B------:R-:W-:Y:S01]  /*bab0*/  FFMA.FTZ R78, R78, UR4, -R124 ;  /* 0x000000044e4e7c23 */ /* 0x000fe2000801087c */
[----:B------:R-:W-:-:S06]  /*bac0*/  ISETP.LT.AND P2, PT, RZ, UR7, PT ;  /* 0x00000007ff007c0c */ /* 0x000fcc000bf41270 */
        /* <DEDUP_REMOVED lines=21> */
[----:B------:R-:W5:Y:S08]  /*bc20*/  MUFU.EX2 R108, R108 ;  /* 0x0000006c006c7308 */ /* 0x000f700000000800 */
[----:B------:R-:W5:Y:S08]  /*bc30*/  MUFU.EX2 R107, R107 ;  /* 0x0000006b006b7308 */ /* 0x000f700000000800 */
[----:B------:R-:W5:Y:S08]  /*bc40*/  MUFU.EX2 R109, R109 ;  /* 0x0000006d006d7308 */ /* 0x000f700000000800 */
[----:B------:R-:W5:Y:S08]  /*bc50*/  MUFU.EX2 R110, R110 ;  /* 0x0000006e006e7308 */ /* 0x000f700000000800 */
[----:B------:R-:W5:Y:S08]  /*bc60*/  MUFU.EX2 R96, R96 ;  /* 0x0000006000607308 */ /* 0x000f700000000800 */
[----:B------:R-:W-:Y:S08]  /*bc70*/  MUFU.EX2 R98, R98 ;  /* 0x0000006200627308 */ /* 0x000ff00000000800 */
[----:B------:R-:W5:Y:S08]  /*bc80*/  MUFU.EX2 R97, R97 ;  /* 0x0000006100617308 */ /* 0x000f700000000800 */
        /* <DEDUP_REMOVED lines=33> */
[----:B------:R-:W-:Y:S02]  /*bea0*/  WARPGROUP.DEPBAR.LE gsb0, 0x0 ;  /* 0x00008000000079c5 */ /* 0x000fe40000010000 */
[----:B------:R-:W-:-:S06]  /*beb0*/  WARPGROUP.ARRIVE ;  /* 0x00000000000079c5 */ /* 0x000fcc0000000000 */
[----:B------:R-:W-:Y:S03]  /*bec0*/  HGMMA.64x96x16.F32 R24, gdesc[UR32].tnspB, R24, gsb0 ;  /* 0x41600000201879f0 */ /* 0x000fe60008000818 */
[----:B------:R-:W-:Y:S02]  /*bed0*/  WARPGROUP.DEPBAR.LE gsb0, 0x0 ;  /* 0x00008000000079c5 */ /* 0x000fe40000010000 */
[----:B------:R0:W-:Y:S06]  /*bee0*/  BAR.ARV R8, 0x100 ;  /* 0x000400080000751d */ /* 0x0001ec0000002000 */
[----:B------:R-:W-:Y:S01]  /*bef0*/  @!P1 SYNCS.ARRIVE.TRANS64.RED.A1T0 RZ, [R135+URZ], RZ ;  /* 0x000000ff87ff99a7 */ /* 0x000fe2000810043f */
[-C--:B------:R-:W-:Y:S01]  /*bf00*/  FMUL.FTZ R24, R24, R6.reuse ;  /* 0x0000000618187220 */ /* 0x080fe20000410000 */
[----:B0-----:R-:W-:Y:S01]  /*bf10*/  IMAD.U32 R8, RZ, RZ, UR6 ;  /* 0x00000006ff087e24 */ /* 0x001fe2000f8e00ff */
[----:B------:R-:W-:Y:S01]  /*bf20*/  UIADD3 UR6, UR7, -0x1, URZ ;  /* 0xffffffff07067890 */ /* 0x000fe2000fffe03f */
[-C--:B------:R-:W-:Y:S01]  /*bf30*/  FMUL.FTZ R25, R25, R6.reuse ;  /* 0x0000000619197220 */ /* 0x080fe20000410000 */
[-C--:B------:R-:W-:Y:S01]  /*bf40*/  FMUL.FTZ R28, R28, R6.reuse ;  /* 0x000000061c1c7220 */ /* 0x080fe20000410000 */
[-C--:B------:R-:W-:Y:S01]  /*bf50*/  FMUL.FTZ R29, R29, R6.reuse ;  /* 0x000000061d1d7220 */ /* 0x080fe20000410000 */
[----:B------:R-:W-:Y:S01]  /*bf60*/  @!P1 LEA R8, R8, UR37, 0x3 ;  /* 0x0000002508089c11 */ /* 0x000fe2000f8e18ff */
[-C--:B------:R-:W-:Y:S01]  /*bf70*/  FMUL.FTZ R32, R32, R6.reuse ;  /* 0x0000000620207220 */ /* 0x080fe20000410000 */
[----:B------:R-:W-:Y:S01]  /*bf80*/  FMUL.FTZ R33, R33, R6 ;  /* 0x0000000621217220 */ /* 0x000fe20000410000 */
[----:B------:R-:W-:Y:S01]  /*bf90*/  UMOV UR7, UR6 ;  /* 0x0000000600077c82 */ /* 0x000fe20008000000 */
[----:B------:R-:W-:Y:S01]  /*bfa0*/  UMOV UR6, UR36 ;  /* 0x0000002400067c82 */ /* 0x000fe20008000000 */
        /* <DEDUP_REMOVED lines=17> */
[--C-:B0-----:R-:W-:Y:S01]  /*c0c0*/  FFMA.FTZ R8, R99, UR4, -R124.reuse ;  /* 0x0000000463087c23 */ /* 0x101fe2000801087c */
[--C-:B------:R-:W-:Y:S01]  /*c0d0*/  FFMA.FTZ R99, R102, UR4, -R124.reuse ;  /* 0x0000000466637c23 */ /* 0x100fe2000801087c */
[----:B------:R-:W-:Y:S01]  /*c0e0*/  FFMA.FTZ R102, R91, UR4, -R124 ;  /* 0x000000045b667c23 */ /* 0x000fe2000801087c */
[----:B------:R-:W-:Y:S01]  /*c0f0*/  FADD.FTZ R91, R11, R90 ;  /* 0x0000005a0b5b7221 */ /* 0x000fe20000010000 */
[----:B------:R0:W5:Y:S01]  /*c100*/  MUFU.EX2 R3, R8 ;  /* 0x0000000800037308 */ /* 0x0001620000000800 */
[----:B------:R-:W-:Y:S01]  /*c110*/  FFMA.FTZ R90, R82, UR4, -R124 ;  /* 0x00000004525a7c23 */ /* 0x000fe2000801087c */
[-C--:B------:R-:W-:Y:S01]  /*c120*/  FMUL.FTZ R64, R64, R6.reuse ;  /* 0x0000000640407220 */ /* 0x080fe20000410000 */
[----:B------:R-:W-:Y:S01]  /*c130*/  FADD.FTZ R140, R12, R91 ;  /* 0x0000005b0c8c7221 */ /* 0x000fe20000010000 */
[----:B------:R-:W-:Y:S01]  /*c140*/  FADD.FTZ R91, R133, R138 ;  /* 0x0000008a855b7221 */ /* 0x000fe20000010000 */
[-C--:B------:R-:W-:Y:S01]  /*c150*/  FMUL.FTZ R65, R65, R6.reuse ;  /* 0x0000000641417220 */ /* 0x080fe20000410000 */
[-C--:B------:R-:W-:Y:S01]  /*c160*/  FMUL.FTZ R68, R68, R6.reuse ;  /* 0x0000000644447220 */ /* 0x080fe20000410000 */
[----:B------:R-:W-:Y:S01]  /*c170*/  FADD.FTZ R111, R13, R140 ;  /* 0x0000008c0d6f7221 */ /* 0x000fe20000010000 */
[----:B-1----:R-:W-:Y:S01]  /*c180*/  FADD.FTZ R91, R128, R91 ;  /* 0x0000005b805b7221 */ /* 0x002fe20000010000 */
[----:B------:R-:W1:Y:S01]  /*c190*/  MUFU.EX2 R99, R99 ;  /* 0x0000006300637308 */ /* 0x000e620000000800 */
[----:B------:R-:W-:Y:S01]  /*c1a0*/  FMUL.FTZ R69, R69, R6 ;  /* 0x0000000645457220 */ /* 0x000fe20000410000 */
[----:B0-----:R-:W-:Y:S01]  /*c1b0*/  FADD.FTZ R8, R14, R111 ;  /* 0x0000006f0e087221 */ /* 0x001fe20000010000 */
[----:B--2---:R-:W-:Y:S01]  /*c1c0*/  FADD.FTZ R91, R136, R91 ;  /* 0x0000005b885b7221 */ /* 0x004fe20000010000 */
[-C--:B------:R-:W-:Y:S01]  /*c1d0*/  FMUL.FTZ R26, R26, R77.reuse ;  /* 0x0000004d1a1a7220 */ /* 0x080fe20000410000 */
[----:B------:R-:W-:Y:S01]  /*c1e0*/  FMUL.FTZ R27, R27, R77 ;  /* 0x0000004d1b1b7220 */ /* 0x000fe20000410000 */
[----:B------:R-:W-:Y:S01]  /*c1f0*/  FADD.FTZ R82, R15, R8 ;  /* 0x000000080f527221 */ /* 0x000fe20000010000 */
[----:B---3--:R-:W-:Y:S01]  /*c200*/  FADD.FTZ R91, R130, R91 ;  /* 0x0000005b825b7221 */ /* 0x008fe20000010000 */
[----:B------:R-:W-:Y:S01]  /*c210*/  F2FP.F16.F32.PACK_AB R8, R10, R9 ;  /* 0x000000090a08723e */ /* 0x000fe200000000ff */
[----:B------:R-:W-:Y:S01]  /*c220*/  FMUL.FTZ R30, R30, R77 ;  /* 0x0000004d1e1e7220 */ /* 0x000fe20000410000 */
[----:B------:R-:W-:Y:S01]  /*c230*/  F2FP.F16.F32.PACK_AB R10, R12, R11 ;  /* 0x0000000b0c0a723e */ /* 0x000fe200000000ff */
[----:B------:R-:W-:Y:S01]  /*c240*/  FADD.FTZ R11, R17, R82 ;  /* 0x00000052110b7221 */ /* 0x000fe20000010000 */
[----:B----4-:R-:W-:Y:S01]  /*c250*/  FADD.FTZ R91, R134, R91 ;  /* 0x0000005b865b7221 */ /* 0x010fe20000010000 */
[----:B------:R-:W-:Y:S01]  /*c260*/  F2FP.F16.F32.PACK_AB R9, R132, R125 ;  /* 0x0000007d8409723e */ /* 0x000fe200000000ff */
[----:B------:R0:W2:Y:S01]  /*c270*/  MUFU.EX2 R82, R103 ;  /* 0x0000006700527308 */ /* 0x0000a20000000800 */
[----:B------:R-:W-:Y:S01]  /*c280*/  FADD.FTZ R12, R20, R11 ;  /* 0x0000000b140c7221 */ /* 0x000fe20000010000 */
[----:B-----5:R-:W-:Y:S01]  /*c290*/  FADD.FTZ R132, R122, R91 ;  /* 0x0000005b7a847221 */ /* 0x020fe20000010000 */
[----:B------:R-:W-:Y:S01]  /*c2a0*/  F2FP.F16.F32.PACK_AB R11, R133, R129 ;  /* 0x00000081850b723e */ /* 0x000fe200000000ff */
[----:B------:R-:W-:Y:S01]  /*c2b0*/  FFMA.FTZ R91, R74, UR4, -R124 ;  /* 0x000000044a5b7c23 */ /* 0x000fe2000801087c */
[----:B------:R-:W-:Y:S01]  /*c2c0*/  FADD.FTZ R111, R21, R12 ;  /* 0x0000000c156f7221 */ /* 0x000fe20000010000 */
[----:B------:R-:W-:Y:S01]  /*c2d0*/  FADD.FTZ R132, R131, R132 ;  /* 0x0000008483847221 */ /* 0x000fe20000010000 */
[-C--:B------:R-:W-:Y:S01]  /*c2e0*/  FMUL.FTZ R31, R31, R77.reuse ;  /* 0x0000004d1f1f7220 */ /* 0x080fe20000410000 */
[----:B------:R3:W-:Y:S01]  /*c2f0*/  STSM.16.M88.4 [R2+0x24300], R8 ;  /* 0x0243000802007844 */ /* 0x0007e20000000200 */
[----:B------:R-:W-:Y:S01]  /*c300*/  FADD.FTZ R12, R120, R111 ;  /* 0x0000006f780c7221 */ /* 0x000fe20000010000 */
[----:B0-----:R-:W-:Y:S01]  /*c310*/  FADD.FTZ R103, R123, R132 ;  /* 0x000000847b677221 */ /* 0x001fe20000010000 */
[----:B------:R0:W4:Y:S01]  /*c320*/  MUFU.EX2 R74, R102 ;  /* 0x00000066004a7308 */ /* 0x0001220000000800 */
[-C--:B------:R-:W-:Y:S01]  /*c330*/  FMUL.FTZ R34, R34, R77.reuse ;  /* 0x0000004d22227220 */ /* 0x080fe20000410000 */
[----:B------:R-:W-:Y:S01]  /*c340*/  FADD.FTZ R111, R121, R12 ;  /* 0x0000000c796f7221 */ /* 0x000fe20000010000 */
[----:B------:R-:W-:Y:S01]  /*c350*/  FADD.FTZ R103, R126, R103 ;  /* 0x000000677e677221 */ /* 0x000fe20000010000 */
[-C--:B------:R-:W-:Y:S01]  /*c360*/  FMUL.FTZ R35, R35, R77.reuse ;  /* 0x0000004d23237220 */ /* 0x080fe20000410000 */
[-C--:B------:R-:W-:Y:S01]  /*c370*/  FMUL.FTZ R38, R38, R77.reuse ;  /* 0x0000004d26267220 */ /* 0x080fe20000410000 */
[----:B------:R-:W-:Y:S01]  /*c380*/  FADD.FTZ R12, R112, R111 ;  /* 0x0000006f700c7221 */ /* 0x000fe20000010000 */
[----:B------:R-:W-:Y:S01]  /*c390*/  F2FP.F16.F32.PACK_AB R112, R113, R112 ;  /* 0x000000707170723e */ /* 0x000fe200000000ff */
[-C--:B------:R-:W-:Y:S01]  /*c3a0*/  FMUL.FTZ R39, R39, R77.reuse ;  /* 0x0000004d27277220 */ /* 0x080fe20000410000 */
[-C--:B------:R-:W-:Y:S01]  /*c3b0*/  FMUL.FTZ R42, R42, R77.reuse ;  /* 0x0000004d2a2a7220 */ /* 0x080fe20000410000 */
[-C--:B------:R-:W-:Y:S01]  /*c3c0*/  FMUL.FTZ R43, R43, R77.reuse ;  /* 0x0000004d2b2b7220 */ /* 0x080fe20000410000 */
[-C--:B------:R-:W-:Y:S01]  /*c3d0*/  FMUL.FTZ R46, R46, R77.reuse ;  /* 0x0000004d2e2e7220 */ /* 0x080fe20000410000 */
[----:B------:R-:W-:Y:S01]  /*c3e0*/  FMUL.FTZ R47, R47, R77 ;  /* 0x0000004d2f2f7220 */ /* 0x000fe20000410000 */
[----:B---3--:R-:W-:Y:S01]  /*c3f0*/  F2FP.F16.F32.PACK_AB R8, R14, R13 ;  /* 0x0000000d0e08723e */ /* 0x008fe200000000ff */
[----:B------:R-:W-:Y:S01]  /*c400*/  FADD.FTZ R14, R114, R103 ;  /* 0x00000067720e7221 */ /* 0x000fe20000010000 */
[----:B------:R-:W-:Y:S01]  /*c410*/  FADD.FTZ R13, R113, R12 ;  /* 0x0000000c710d7221 */ /* 0x000fe20000010000 */
[----:B------:R-:W-:Y:S01]  /*c420*/  F2FP.F16.F32.PACK_AB R10, R17, R15 ;  /* 0x0000000f110a723e */ /* 0x000fe200000000ff */
[-C--:B------:R-:W-:Y:S01]  /*c430*/  FMUL.FTZ R50, R50, R77.reuse ;  /* 0x0000004d32327220 */ /* 0x080fe20000410000 */
[----:B------:R-:W-:Y:S01]  /*c440*/  FADD.FTZ R14, R127, R14 ;  /* 0x0000000e7f0e7221 */ /* 0x000fe20000010000 */
[----:B0-----:R-:W-:Y:S01]  /*c450*/  FADD.FTZ R102, R116, R13 ;  /* 0x0000000d74667221 */ /* 0x001fe20000010000 */
[----:B------:R-:W-:Y:S01]  /*c460*/  F2FP.F16.F32.PACK_AB R12, R21, R20 ;  /* 0x00000014150c723e */ /* 0x000fe200000000ff */
[----:B------:R0:W3:Y:S01]  /*c470*/  MUFU.EX2 R17, R90 ;  /* 0x0000005a00117308 */ /* 0x0000e20000000800 */
        /* <DEDUP_REMOVED lines=11> */
[----:B------:R-:W5:Y:S01]  /*c530*/  MUFU.EX2 R20, R83 ;  /* 0x0000005300147308 */ /* 0x000f620000000800 */
[----:B------:R-:W-:Y:S01]  /*c540*/  FADD.FTZ R102, R119, R102 ;  /* 0x0000006677667221 */ /* 0x000fe20000010000 */
[----:B------:R-:W-:Y:S01]  /*c550*/  FADD.FTZ R120, R108, R21 ;  /* 0x000000156c787221 */ /* 0x000fe20000010000 */
[----:B------:R-:W-:Y:S01]  /*c560*/  F2FP.F16.F32.PACK_AB R13, R131, R122 ;  /* 0x0000007a830d723e */ /* 0x000fe200000000ff */
[----:B------:R1:W-:Y:S01]  /*c570*/  STSM.16.M88.4 [R2+0x25b00], R8 ;  /* 0x025b000802007844 */ /* 0x0003e20000000200 */
[----:B------:R-:W-:Y:S01]  /*c580*/  FADD.FTZ R21, R107, R102 ;  /* 0x000000666b157221 */ /* 0x000fe20000010000 */
[----:B------:R-:W-:Y:S01]  /*c590*/  FADD.FTZ R103, R109, R120 ;  /* 0x000000786d677221 */ /* 0x000fe20000010000 */
[----:B------:R-:W-:Y:S01]  /*c5a0*/  F2FP.F16.F32.PACK_AB R15, R126, R123 ;  /* 0x0000007b7e0f723e */ /* 0x000fe200000000ff */
[----:B------:R-:W5:Y:S01]  /*c5b0*/  MUFU.EX2 R83, R87 ;  /* 0x0000005700537308 */ /* 0x000f620000000800 */
[----:B------:R-:W-:Y:S01]  /*c5c0*/  FADD.FTZ R21, R110, R21 ;  /* 0x000000156e157221 */ /* 0x000fe20000010000 */
[----:B0-----:R-:W-:Y:S01]  /*c5d0*/  FADD.FTZ R90, R96, R103 ;  /* 0x00000067605a7221 */ /* 0x001fe20000010000 */
[C---:B------:R-:W-:Y:S01]  /*c5e0*/  F2FP.F16.F32.PACK_AB R96, R97.reuse, R96 ;  /* 0x000000606160723e */ /* 0x040fe200000000ff */
        /* <DEDUP_REMOVED lines=8> */
[----:B-1----:R-:W1:Y:S01]  /*c670*/  MUFU.EX2 R11, R91 ;  /* 0x0000005b000b7308 */ /* 0x002e620000000800 */
[----:B------:R-:W-:Y:S01]  /*c680*/  FADD.FTZ R21, R99, R102 ;  /* 0x0000006663157221 */ /* 0x000fe20000010000 */
[----:B------:R-:W-:Y:S01]  /*c690*/  FADD.FTZ R9, R101, R90 ;  /* 0x0000005a65097221 */ /* 0x000fe20000010000 */
[----:B------:R-:W-:Y:S01]  /*c6a0*/  F2FP.F16.F32.PACK_AB R99, R4, R99 ;  /* 0x000000630463723e */ /* 0x000fe200000000ff */
[-C--:B------:R-:W-:Y:S01]  /*c6b0*/  FMUL.FTZ R58, R58, R77.reuse ;  /* 0x0000004d3a3a7220 */ /* 0x080fe20000410000 */
[----:B------:R-:W-:Y:S01]  /*c6c0*/  FADD.FTZ R21, R4, R21 ;  /* 0x0000001504157221 */ /* 0x000fe20000010000 */
[----:B------:R-:W-:Y:S01]  /*c6d0*/  FADD.FTZ R8, R88, R9 ;  /* 0x0000000958087221 */ /* 0x000fe20000010000 */
[----:B------:R-:W-:Y:S01]  /*c6e0*/  F2FP.F16.F32.PACK_AB R104, R105, R104 ;  /* 0x000000686968723e */ /* 0x000fe200000000ff */
[----:B0-----:R-:W0:Y:S01]  /*c6f0*/  MUFU.EX2 R13, R78 ;  /* 0x0000004e000d7308 */ /* 0x001e220000000800 */
[----:B--2---:R-:W-:Y:S01]  /*c700*/  FADD.FTZ R21, R82, R21 ;  /* 0x0000001552157221 */ /* 0x004fe20000010000 */
[----:B------:R-:W-:Y:S01]  /*c710*/  FADD.FTZ R9, R89, R8 ;  /* 0x0000000859097221 */ /* 0x000fe20000010000 */
[----:B------:R-:W-:Y:S01]  /*c720*/  F2FP.F16.F32.PACK_AB R114, R117, R116 ;  /* 0x000000747572723e */ /* 0x000fe200000000ff */
[----:B------:R-:W-:Y:S01]  /*c730*/  FMUL.FTZ R59, R59, R77 ;  /* 0x0000004d3b3b7220 */ /* 0x000fe20000410000 */
[----:B----4-:R-:W-:Y:S01]  /*c740*/  FADD.FTZ R21, R74, R21 ;  /* 0x000000154a157221 */ /* 0x010fe20000010000 */
[----:B------:R-:W-:Y:S01]  /*c750*/  FADD.FTZ R8, R92, R9 ;  /* 0x000000095c087221 */ /* 0x000fe20000010000 */
[----:B------:R-:W-:Y:S01]  /*c760*/  F2FP.F16.F32.PACK_AB R115, R118, R115 ;  /* 0x000000737673723e */ /* 0x000fe200000000ff */
[-C--:B------:R-:W-:Y:S01]  /*c770*/  FMUL.FTZ R62, R62, R77.reuse ;  /* 0x0000004d3e3e7220 */ /* 0x080fe20000410000 */
[----:B------:R-:W-:Y:S01]  /*c780*/  FADD.FTZ R10, R94, R21 ;  /* 0x000000155e0a7221 */ /* 0x000fe20000010000 */
[----:B------:R-:W-:Y:S01]  /*c790*/  FADD.FTZ R3, R93, R8 ;  /* 0x000000085d037221 */ /* 0x000fe20000010000 */
[----:B------:R-:W-:Y:S01]  /*c7a0*/  F2FP.F16.F32.PACK_AB R105, R119, R106 ;  /* 0x0000006a7769723e */ /* 0x000fe200000000ff */
[----:B------:R2:W-:Y:S01]  /*c7b0*/  STSM.16.M88.4 [R2+0x28b00], R112 ;  /* 0x028b007002007844 */ /* 0x0005e20000000200 */
[----:B------:R-:W-:Y:S01]  /*c7c0*/  FADD.FTZ R10, R95, R10 ;  /* 0x0000000a5f0a7221 */ /* 0x000fe20000010000 */
[----:B------:R-:W-:Y:S01]  /*c7d0*/  FADD.FTZ R4, R80, R3 ;  /* 0x0000000350047221 */ /* 0x000fe20000010000 */
[----:B------:R-:W-:Y:S01]  /*c7e0*/  F2FP.F16.F32.PACK_AB R106, R109, R108 ;  /* 0x0000006c6d6a723e */ /* 0x000fe200000000ff */
[----:B------:R-:W-:Y:S01]  /*c7f0*/  FMUL.FTZ R63, R63, R77 ;  /* 0x0000004d3f3f7220 */ /* 0x000fe20000410000 */
[----:B---3--:R-:W-:Y:S01]  /*c800*/  FADD.FTZ R3, R17, R10 ;  /* 0x0000000a11037221 */ /* 0x008fe20000010000 */
[----:B------:R-:W-:Y:S01]  /*c810*/  FADD.FTZ R9, R81, R4 ;  /* 0x0000000451097221 */ /* 0x000fe20000010000 */
[----:B------:R-:W-:Y:S01]  /*c820*/  F2FP.F16.F32.PACK_AB R107, R110, R107 ;  /* 0x0000006b6e6b723e */ /* 0x000fe200000000ff */
[-C--:B------:R-:W-:Y:S01]  /*c830*/  FMUL.FTZ R66, R66, R77.reuse ;  /* 0x0000004d42427220 */ /* 0x080fe20000410000 */
[----:B-----5:R-:W-:Y:S01]  /*c840*/  FADD.FTZ R3, R20, R3 ;  /* 0x0000000314037221 */ /* 0x020fe20000010000 */
[----:B------:R-:W-:Y:S01]  /*c850*/  FADD.FTZ R4, R84, R9 ;  /* 0x0000000954047221 */ /* 0x000fe20000010000 */
[----:B------:R-:W-:Y:S01]  /*c860*/  F2FP.F16.F32.PACK_AB R98, R101, R100 ;  /* 0x000000646562723e */ /* 0x000fe200000000ff */
[----:B------:R2:W-:Y:S01]  /*c870*/  STSM.16.M88.4 [R2+0x2a300], R104 ;  /* 0x02a3006802007844 */ /* 0x0005e20000000200 */
        /* <DEDUP_REMOVED lines=8> */
[----:B-1----:R-:W-:Y:S01]  /*c900*/  FADD.FTZ R8, R11, R8 ;  /* 0x000000080b087221 */ /* 0x002fe20000010000 */
[----:B------:R-:W-:Y:S01]  /*c910*/  F2FP.F16.F32.PACK_AB R90, R93, R92 ;  /* 0x0000005c5d5a723e */ /* 0x000fe200000000ff */
[----:B------:R-:W-:Y:S01]  /*c920*/  FADD.FTZ R3, R73, R4 ;  /* 0x0000000449037221 */ /* 0x000fe20000010000 */
[----:B------:R-:W-:Y:S01]  /*c930*/  F2FP.F16.F32.PACK_AB R91, R95, R94 ;  /* 0x0000005e5f5b723e */ /* 0x000fe200000000ff */
[----:B------:R-:W-:Y:S01]  /*c940*/  FADD.FTZ R8, R75, R8 ;  /* 0x000000084b087221 */ /* 0x000fe20000010000 */
[----:B------:R-:W-:Y:S01]  /*c950*/  F2FP.F16.F32.PACK_AB R80, R81, R80 ;  /* 0x000000505150723e */ /* 0x000fe200000000ff */
[----:B------:R-:W-:Y:S01]  /*c960*/  FADD.FTZ R4, R76, R3 ;  /* 0x000000034c047221 */ /* 0x000fe20000010000 */
[----:B------:R-:W-:Y:S01]  /*c970*/  F2FP.F16.F32.PACK_AB R72, R73, R72 ;  /* 0x000000484948723e */ /* 0x000fe200000000ff */
[----:B------:R2:W-:Y:S01]  /*c980*/  STSM.16.M88.4 [R2+0x2d300], R88 ;  /* 0x02d3005802007844 */ /* 0x0005e20000000200 */
[----:B------:R-:W-:Y:S01]  /*c990*/  F2FP.F16.F32.PACK_AB R81, R20, R17 ;  /* 0x000000111451723e */ /* 0x000fe200000000ff */
[----:B0-----:R-:W-:Y:S01]  /*c9a0*/  FADD.FTZ R8, R13, R8 ;  /* 0x000000080d087221 */ /* 0x001fe20000010000 */
[----:B------:R-:W-:Y:S01]  /*c9b0*/  F2FP.F16.F32.PACK_AB R82, R85, R84 ;  /* 0x000000545552723e */ /* 0x000fe200000000ff */
[----:B------:R-:W-:Y:S01]  /*c9c0*/  FADD.FTZ R4, R7, R4 ;  /* 0x0000000407047221 */ /* 0x000fe20000010000 */
[----:B------:R-:W-:Y:S01]  /*c9d0*/  F2FP.F16.F32.PACK_AB R83, R83, R86 ;  /* 0x000000565353723e */ /* 0x000fe200000000ff */
[----:B------:R-:W-:Y:S01]  /*c9e0*/  FADD.FTZ R3, R79, R8 ;  /* 0x000000084f037221 */ /* 0x000fe20000010000 */
[----:B------:R-:W-:Y:S01]  /*c9f0*/  F2FP.F16.F32.PACK_AB R73, R75, R11 ;  /* 0x0000000b4b49723e */ /* 0x000fe200000000ff */
[----:B------:R-:W-:Y:S01]  /*ca00*/  FMUL.FTZ R70, R70, R77 ;  /* 0x0000004d46467220 */ /* 0x000fe20000410000 */
[----:B------:R-:W-:Y:S01]  /*ca10*/  F2FP.F16.F32.PACK_AB R74, R7, R76 ;  /* 0x0000004c074a723e */ /* 0x000fe200000000ff */
[----:B------:R2:W-:Y:S01]  /*ca20*/  STSM.16.M88.4 [R2+0x2eb00], R80 ;  /* 0x02eb005002007844 */ /* 0x0005e20000000200 */
[----:B------:R-:W-:Y:S01]  /*ca30*/  F2FP.F16.F32.PACK_AB R75, R79, R13 ;  /* 0x0000000d4f4b723e */ /* 0x000fe200000000ff */
[----:B------:R-:W-:Y:S01]  /*ca40*/  FMUL.FTZ R71, R71, R77 ;  /* 0x0000004d47477220 */ /* 0x000fe20000410000 */
[----:B------:R-:W-:-:S02]  /*ca50*/  IMAD.MOV.U32 R7, RZ, RZ, R5 ;  /* 0x000000ffff077224 */ /* 0x000fc400078e0005 */
[----:B------:R-:W-:Y:S01]  /*ca60*/  IMAD.MOV.U32 R9, RZ, RZ, R0 ;  /* 0x000000ffff097224 */ /* 0x000fe200078e0000 */
[----:B------:R2:W-:Y:S01]  /*ca70*/  STSM.16.M88.4 [R2+0x30300], R72 ;  /* 0x0303004802007844 */ /* 0x0005e20000000200 */
        /* <DEDUP_REMOVED lines=8> */
.L_x_11809:
[----:B------:R-:W-:Y:S06]  /*cb00*/  BAR.ARV 0x8, 0x200 ;  /* 0x0208000000007b1d */ /* 0x000fec0000002000 */
[----:B------:R-:W-:Y:S05]  /*cb10*/  @!P0 BRA `(.L_x_11819) ;  /* 0x0000000000048947 */ /* 0x000fea0003800000 */
[----:B------:R-:W-:Y:S01]  /*cb20*/  BPT.TRAP 0x1 ;  /* 0x000000040000795c */ /* 0x000fe20000300000 */
.L_x_11819:
[----:B------:R-:W-:Y:S01]  /*cb30*/  ULEA UR5, UR36, UR37, 0x3 ;  /* 0x0000002524057291 */ /* 0x000fe2000f8e183f */
[----:B------:R-:W-:-:S05]  /*cb40*/  IMAD.U32 R6, RZ, RZ, UR38 ;  /* 0x00000026ff067e24 */ /* 0x000fca000f8e00ff */
[----:B------:R-:W-:-:S04]  /*cb50*/  SHF.L.U32 R6, R6, 0x1f, RZ ;  /* 0x0000001f06067819 */ /* 0x000fc800000006ff */
[----:B------:R0:W1:Y:S01]  /*cb60*/  SYNCS.PHASECHK.TRANS64.TRYWAIT P2, [UR5+0x31c50], R6 ;  /* 0x031c5006ff0075a7 */ /* 0x0000620008040145 */
[----:B------:R-:W-:Y:S05]  /*cb70*/  @!P0 BRA `(.L_x_11820) ;  /* 0x0000000000048947 */ /* 0x000fea0003800000 */
[----:B------:R-:W-:Y:S01]  /*cb80*/  BPT.TRAP 0x1 ;  /* 0x000000040000795c */ /* 0x000fe20000300000 */
.L_x_11820:
[----:B-1----:R-:W-:Y:S05]  /*cb90*/  @P2 BRA `(.L_x_11821) ;  /* 0x0000000000082947 */ /* 0x002fea0003800000 */
[----:B------:R-:W1:Y:S02]  /*cba0*/  SYNCS.PHASECHK.TRANS64.TRYWAIT P0, [UR5+0x31c50], R6 ;  /* 0x031c5006ff0075a7 */ /* 0x000e640008000145 */
[----:B-1----:R-:W-:Y:S05]  /*cbb0*/  @!P0 BRA `(.L_x_11822) ;  /* 0x0000006c00f48947 */ /* 0x002fea0003800000 */
.L_x_11821:
[----:B------:R-:W-:Y:S01]  /*cbc0*/  UIADD3 UR37, UR37, 0x200, URZ ;  /* 0x0000020025257890 */ /* 0x000fe2000fffe03f */
[----:B------:R-:W-:Y:S01]  /*cbd0*/  WARPGROUP.ARRIVE ;  /* 0x00000000000079c5 */ /* 0x000fe20000000000 */
[----:B------:R-:W-:Y:S01]  /*cbe0*/  ULOP3.LUT UR60, UR60, 0x10000, URZ, 0xfc, !UPT ;  /* 0x000100003c3c7892 */ /* 0x000fe2000f8efc3f */
[----:B-1----:R-:W1:Y:S01]  /*cbf0*/  SHFL.BFLY PT, R7, R4, 0x2, 0x1f ;  /* 0x0c401f0004077f89 */ /* 0x002e6200000e0000 */
[----:B------:R-:W-:Y:S01]  /*cc00*/  USHF.R.U32.HI UR37, URZ, 0x4, UR37 ;  /* 0x000000043f257899 */ /* 0x000fe20008011625 */
[----:B------:R-:W-:Y:S01]  /*cc10*/  R2UR UR7, R149 ;  /* 0x00000000950772ca */ /* 0x000fe200000e0000 */
[----:B------:R-:W-:Y:S01]  /*cc20*/  UMOV UR9, 0xc0000010 ;  /* 0xc000001000097882 */ /* 0x000fe20000000000 */
[----:B------:R-:W-:Y:S01]  /*cc30*/  UMOV UR11, 0x80000020 ;  /* 0x80000020000b7882 */ /* 0x000fe20000000000 */
[----:B------:R-:W-:Y:S01]  /*cc40*/  ULOP3.LUT UR37, UR37, 0x3fff, URZ, 0xc0, !UPT ;  /* 0x00003fff25257892 */ /* 0x000fe2000f8ec03f */
[----:B0-----:R-:W0:Y:S01]  /*cc50*/  SHFL.BFLY PT, R6, R3, 0x2, 0x1f ;  /* 0x0c401f0003067f89 */ /* 0x001e2200000e0000 */
[----:B------:R-:W-:Y:S01]  /*cc60*/  UMOV UR8, UR60 ;  /* 0x0000003c00087c82 */ /* 0x000fe20008000000 */
[----:B------:R-:W-:Y:S01]  /*cc70*/  IMAD.U32 R13, RZ, RZ, UR4 ;  /* 0x00000004ff0d7e24 */ /* 0x000fe2000f8e00ff */
[----:B------:R-:W-:Y:S01]  /*cc80*/  ULOP3.LUT UR6, UR37, 0x2400000, URZ, 0xfc, !UPT ;  /* 0x0240000025067892 */ /* 0x000fe2000f8efc3f */
[----:B--2---:R-:W-:-:S03]  /*cc90*/  IMAD.MOV.U32 R72, RZ, RZ, -0x800000 ;  /* 0xff800000ff487424 */ /* 0x004fc600078e00ff */
[----:B------:R-:W-:Y:S02]  /*cca0*/  UIMAD UR6, UR36, 0x6c0, UR6 ;  /* 0x000006c0240678a4 */ /* 0x000fe4000f8e0206 */
[----:B------:R-:W-:Y:S02]  /*ccb0*/  UIADD3 UR36, UR36, 0x1, URZ ;  /* 0x0000000124247890 */ /* 0x000fe4000fffe03f */
[----:B------:R-:W-:Y:S02]  /*ccc0*/  UIADD3 UR7, UR7, 0x1, URZ ;  /* 0x0000000107077890 */ /* 0x000fe4000fffe03f */
        /* <DEDUP_REMOVED lines=12> */
[----:B------:R-:W-:Y:S01]  /*cd90*/  IMAD.U32 R149, RZ, RZ, UR7 ;  /* 0x00000007ff957e24 */ /* 0x000fe2000f8e00ff */
[----:B------:R-:W-:-:S02]  /*cda0*/  USEL UR36, UR36, URZ, UP0 ;  /* 0x0000003f24247287 */ /* 0x000fc40008000000 */
[----:B------:R-:W1:Y:S01]  /*cdb0*/  SHFL.BFLY PT, R9, R8, 0x1, 0x1f ;  /* 0x0c201f0008097f89 */ /* 0x000e6200000e0000 */
[----:B0-----:R-:W-:Y:S01]  /*cdc0*/  FADD.FTZ R11, R7, R6 ;  /* 0x00000006070b7221 */ /* 0x001fe20000010000 */
[----:B------:R-:W-:Y:S01]  /*cdd0*/  IMAD.U32 R7, RZ, RZ, UR4 ;  /* 0x00000004ff077e24 */ /* 0x000fe2000f8e00ff */
[----:B------:R-:W-:Y:S01]  /*cde0*/  USEL UR4, URZ, 0x1, UP0 ;  /* 0x000000013f047887 */ /* 0x000fe20008000000 */
[----:B-1----:R-:W-:Y:S02]  /*cdf0*/  FADD.FTZ R12, R8, R9 ;  /* 0x00000009080c7221 */ /* 0x002fe40000010000 */
[----:B------:R-:W-:Y:S01]  /*ce00*/  FSETP.NE.FTZ.AND P0, PT, R11, RZ, PT ;  /* 0x000000ff0b00720b */ /* 0x000fe20003f15000 */
[----:B------:R-:W-:Y:S01]  /*ce10*/  IMAD.U32 R8, RZ, RZ, UR5 ;  /* 0x00000005ff087e24 */ /* 0x000fe2000f8e00ff */
[----:B------:R-:W-:Y:S01]  /*ce20*/  ULOP3.LUT UR38, UR38, UR4, URZ, 0x3c, !UPT ;  /* 0x0000000426267292 */ /* 0x000fe2000f8e3c3f */
        /* <DEDUP_REMOVED lines=68> */
[----:B------:R1:W-:Y:S01]  /*d270*/  @!P1 SYNCS.ARRIVE.TRANS64.RED.A1T0 RZ, [R8+URZ], RZ ;  /* 0x000000ff08ff99a7 */ /* 0x0003e2000810043f */
[-C--:B---3--:R-:W-:Y:S01]  /*d280*/  FMUL.FTZ R73, R36, R4.reuse ;  /* 0x0000000424497220 */ /* 0x088fe20000410000 */
        /* <DEDUP_REMOVED lines=47> */
.L_x_11792:
        /* <DEDUP_REMOVED lines=10> */
[----:B------:R-:W-:Y:S01]  /*d620*/  R2UR UR11, R144 ;  /* 0x00000000900b72ca */ /* 0x000fe200000e0000 */
[----:B------:R-:W-:Y:S01]  /*d630*/  IMAD R9, R148, 0x20, R22 ;  /* 0x0000002094097824 */ /* 0x000fe200078e0216 */
[----:B------:R-:W-:-:S05]  /*d640*/  R2UR UR13, R145 ;  /* 0x00000000910d72ca */ /* 0x000fca00000e0000 */
[----:B------:R-:W-:Y:S01]  /*d650*/  BAR.SYNC.DEFER_BLOCKING 0x1, 0x180 ;  /* 0x0046000000007b1d */ /* 0x000fe20000010000 */
[----:B------:R-:W-:Y:S01]  /*d660*/  VIADD R87, R19, UR61 ;  /* 0x0000003d13577c36 */ /* 0x000fe20008000000 */
[----:B------:R-:W-:Y:S02]  /*d670*/  F2FP.F16.F32.PACK_AB R6, R77, R6 ;  /* 0x000000064d06723e */ /* 0x000fe400000000ff */
[----:B------:R-:W-:Y:S01]  /*d680*/  F2FP.F16.F32.PACK_AB R27, R64, R27 ;  /* 0x0000001b401b723e */ /* 0x000fe200000000ff */
[----:B------:R-:W-:-:S03]  /*d690*/  IMAD.MOV.U32 R58, RZ, RZ, R87 ;  /* 0x000000ffff3a7224 */ /* 0x000fc600078e0057 */
[----:B------:R-:W1:Y:S01]  /*d6a0*/  LDC R0, c[0x0][0xbe8] ;  /* 0x0002fa00ff007b82 */ /* 0x000e620000000800 */
[----:B------:R-:W-:Y:S01]  /*d6b0*/  ULDC.64 UR8, c[0x0][0xb90] ;  /* 0x0002e40000087ab9 */ /* 0x000fe20000000a00 */
[----:B------:R-:W-:Y:S01]  /*d6c0*/  F2FP.F16.F32.PACK_AB R37, R38, R37 ;  /* 0x000000252625723e */ /* 0x000fe200000000ff */
[----:B------:R-:W-:Y:S01]  /*d6d0*/  ULDC.64 UR14, c[0x0][0x208] ;  /* 0x00008200000e7ab9 */ /* 0x000fe20000000a00 */
[----:B------:R-:W-:Y:S01]  /*d6e0*/  USHF.R.S32.HI UR10, URZ, 0x1f, UR11 ;  /* 0x0000001f3f0a7899 */ /* 0x000fe2000801140b */
[----:B------:R-:W-:Y:S01]  /*d6f0*/  F2FP.F16.F32.PACK_AB R36, R65, R36 ;  /* 0x000000244124723e */ /* 0x000fe200000000ff */
[----:B------:R-:W-:Y:S01]  /*d700*/  USHF.R.S32.HI UR12, URZ, 0x1f, UR13 ;  /* 0x0000001f3f0c7899 */ /* 0x000fe2000801140d */
[----:B------:R-:W-:Y:S02]  /*d710*/  F2FP.F16.F32.PACK_AB R38, R69, R68 ;  /* 0x000000444526723e */ /* 0x000fe400000000ff */
[----:B------:R-:W-:Y:S01]  /*d720*/  F2FP.F16.F32.PACK_AB R39, R66, R39 ;  /* 0x000000274227723e */ /* 0x000fe200000000ff */
[----:B------:R-:W-:Y:S01]  /*d730*/  UMOV UR6, UR37 ;  /* 0x0000002500067c82 */ /* 0x000fe20008000000 */
[----:B0-----:R-:W-:Y:S01]  /*d740*/  UMOV UR7, UR5 ;  /* 0x0000000500077c82 */ /* 0x001fe20008000000 */
[----:B------:R-:W-:Y:S01]  /*d750*/  UIMAD UR5, UR10, UR8, URZ ;  /* 0x000000080a0572a4 */ /* 0x000fe2000f8e023f */
[----:B------:R-:W-:-:S02]  /*d760*/  IMAD.U32 R34, RZ, RZ, UR6 ;  /* 0x00000006ff227e24 */ /* 0x000fc4000f8e00ff */
[----:B------:R-:W-:Y:S01]  /*d770*/  IMAD.U32 R35, RZ, RZ, UR7 ;  /* 0x00000007ff237e24 */ /* 0x000fe2000f8e00ff */
[----:B------:R-:W-:Y:S02]  /*d780*/  UIMAD.WIDE.U32 UR6, UR11, UR8, URZ ;  /* 0x000000080b0672a5 */ /* 0x000fe4000f8e003f */
[----:B------:R-:W-:Y:S01]  /*d790*/  UIMAD UR5, UR11, UR9, UR5 ;  /* 0x000000090b0572a4 */ /* 0x000fe2000f8e0205 */
[--C-:B------:R-:W-:Y:S02]  /*d7a0*/  IMAD.WIDE R4, R153, 0x2, R34.reuse ;  /* 0x0000000299047825 */ /* 0x100fe400078e0222 */
[----:B------:R-:W-:Y:S01]  /*d7b0*/  ULDC.64 UR8, c[0x0][0xb98] ;  /* 0x0002e60000087ab9 */ /* 0x000fe20000000a00 */
[----:B------:R-:W-:Y:S01]  /*d7c0*/  UIADD3 UR7, UR7, UR5, URZ ;  /* 0x0000000507077290 */ /* 0x000fe2000fffe03f */
[----:B------:R-:W-:Y:S01]  /*d7d0*/  IMAD.WIDE R34, R9, 0x2, R34 ;  /* 0x0000000209227825 */ /* 0x000fe200078e0222 */
[C---:B------:R-:W-:Y:S01]  /*d7e0*/  IADD3 R31, P1, R4.reuse, 0x6000, RZ ;  /* 0x00006000041f7810 */ /* 0x040fe20007f3e0ff */
[----:B------:R-:W-:Y:S01]  /*d7f0*/  UIMAD UR5, UR12, UR8, URZ ;  /* 0x000000080c0572a4 */ /* 0x000fe2000f8e023f */
[----:B------:R-:W-:Y:S01]  /*d800*/  IADD3 R15, P0, R4, 0x6020, RZ ;  /* 0x00006020040f7810 */ /* 0x000fe20007f1e0ff */
[----:B------:R-:W-:Y:S01]  /*d810*/  UIMAD.WIDE.U32 UR6, UR13, UR8, UR6 ;  /* 0x000000080d0672a5 */ /* 0x000fe2000f8e0006 */
[----:B------:R-:W-:Y:S01]  /*d820*/  LOP3.LUT R16, R31, 0x180, RZ, 0xc0, !PT ;  /* 0x000001801f107812 */ /* 0x000fe200078ec0ff */
[----:B------:R-:W-:Y:S01]  /*d830*/  IMAD.X R25, RZ, RZ, R5, P1 ;  /* 0x000000ffff197224 */ /* 0x000fe200008e0605 */
[----:B-1----:R-:W-:Y:S01]  /*d840*/  ISETP.NE.AND P1, PT, R0, 0x1, PT ;  /* 0x000000010000780c */ /* 0x002fe20003f25270 */
[----:B------:R-:W-:Y:S01]  /*d850*/  UIMAD UR5, UR13, UR9, UR5 ;  /* 0x000000090d0572a4 */ /* 0x000fe2000f8e0205 */
[----:B------:R-:W-:-:S02]  /*d860*/  LOP3.LUT R14, R15, 0x180, RZ, 0xc0, !PT ;  /* 0x000001800f0e7812 */ /* 0x000fc400078ec0ff */
[----:B------:R-:W-:Y:S01]  /*d870*/  SHF.R.U64 R16, R16, 0x3, RZ ;  /* 0x0000000310107819 */ /* 0x000fe200000012ff */
[----:B------:R-:W-:Y:S01]  /*d880*/  ULDC.64 UR8, c[0x0][0xae8] ;  /* 0x0002ba0000087ab9 */ /* 0x000fe20000000a00 */
[----:B------:R-:W-:Y:S02]  /*d890*/  IADD3 R63, P5, R34, 0x7800, RZ ;  /* 0x00007800223f7810 */ /* 0x000fe40007fbe0ff */
[----:B------:R-:W-:Y:S02]  /*d8a0*/  SHF.R.U64 R14, R14, 0x3, RZ ;  /* 0x000000030e0e7819 */ /* 0x000fe400000012ff */
[----:B------:R-:W-:Y:S02]  /*d8b0*/  LOP3.LUT R9, R4, 0x180, RZ, 0xc0, !PT ;  /* 0x0000018004097812 */ /* 0x000fe400078ec0ff */
[----:B------:R-:W-:Y:S01]  /*d8c0*/  LOP3.LUT R24, R16, R31, RZ, 0x3c, !PT ;  /* 0x0000001f10187212 */ /* 0x000fe200078e3cff */
[----:B------:R-:W0:Y:S01]  /*d8d0*/  @P1 LDC R62, c[0x0][0xbec] ;  /* 0x0002fb00ff3e1b82 */ /* 0x000e220000000800 */
[----:B------:R-:W-:-:S02]  /*d8e0*/  LOP3.LUT R16, R63, 0x180, RZ, 0xc0, !PT ;  /* 0x000001803f107812 */ /* 0x000fc400078ec0ff */
[----:B------:R-:W-:Y:S01]  /*d8f0*/  LOP3.LUT R14, R14, R15, RZ, 0x3c, !PT ;  /* 0x0000000f0e0e7212 */ /* 0x000fe200078e3cff */
[--C-:B------:R-:W-:Y:S01]  /*d900*/  IMAD.X R15, RZ, RZ, R5.reuse, P0 ;  /* 0x000000ffff0f7224 */ /* 0x100fe200000e0605 */
[----:B------:R-:W-:Y:S02]  /*d910*/  SHF.R.U64 R9, R9, 0x3, RZ ;  /* 0x0000000309097819 */ /* 0x000fe400000012ff */
[----:B------:R-:W-:Y:S01]  /*d920*/  IADD3 R33, P0, R34, 0x1800, RZ ;  /* 0x0000180022217810 */ /* 0x000fe20007f1e0ff */
[----:B------:R-:W1:Y:S01]  /*d930*/  @P1 LDC R67, c[0x0][0xbf0] ;  /* 0x0002fc00ff431b82 */ /* 0x000e620000000800 */
        /* <DEDUP_REMOVED lines=8> */
[----:B------:R-:W-:-:S02]  /*d9c0*/  LOP3.LUT R32, R33, 0x180, RZ, 0xc0, !PT ;  /* 0x0000018021207812 */ /* 0x000fc400078ec0ff */
[----:B------:R-:W-:Y:S02]  /*d9d0*/  LOP3.LUT R16, R16, R63, RZ, 0x3c, !PT ;  /* 0x0000003f10107212 */ /* 0x000fe400078e3cff */
[----:B------:R-:W-:Y:S01]  /*d9e0*/  MOV R63, R4 ;  /* 0x00000004003f7202 */ /* 0x000fe20000000f00 */
[----:B0-----:R-:W-:Y:S01]  /*d9f0*/  @P1 IMAD.HI.U32 R62, R87, R62, RZ ;  /* 0x0000003e573e1227 */ /* 0x001fe200078e00ff */
[----:B------:R-:W-:Y:S02]  /*da00*/  LOP3.LUT R10, R29, 0x180, RZ, 0xc0, !PT ;  /* 0x000001801d0a7812 */ /* 0x000fe400078ec0ff */
[----:B------:R-:W-:Y:S02]  /*da10*/  F2FP.F16.F32.PACK_AB R4, R78, R7 ;  /* 0x000000074e04723e */ /* 0x000fe400000000ff */
[----:B------:R-:W-:Y:S02]  /*da20*/  SHF.R.U64 R32, R32, 0x3, RZ ;  /* 0x0000000320207819 */ /* 0x000fe400000012ff */
[----:B------:R-:W-:-:S02]  /*da30*/  F2FP.F16.F32.PACK_AB R5, R86, R83 ;  /* 0x000000535605723e */ /* 0x000fc400000000ff */
[----:B-1----:R-:W-:Y:S02]  /*da40*/  @P1 SHF.R.U32.HI R58, RZ, R67, R62 ;  /* 0x00000043ff3a1219 */ /* 0x002fe4000001163e */
[----:B------:R-:W-:Y:S02]  /*da50*/  F2FP.F16.F32.PACK_AB R7, R85, R84 ;  /* 0x000000545507723e */ /* 0x000fe400000000ff */
[----:B------:R-:W-:Y:S01]  /*da60*/  MOV R67, R14 ;  /* 0x0000000e00437202 */ /* 0x000fe20000000f00 */
[--C-:B------:R-:W-:Y:S01]  /*da70*/  IMAD.MOV R71, RZ, RZ, -R58.reuse ;  /* 0x000000ffff477224 */ /* 0x100fe200078e0a3a */
[----:B------:R-:W-:Y:S01]  /*da80*/  SHF.R.U64 R10, R10, 0x3, RZ ;  /* 0x000000030a0a7819 */ /* 0x000fe200000012ff */
[----:B------:R0:W-:Y:S01]  /*da90*/  STSM.16.M88.4 [R63], R4 ;  /* 0x000000043f007844 */ /* 0x0001e20000000200 */
[----:B------:R-:W-:Y:S01]  /*daa0*/  LOP3.LUT R32, R32, R33, RZ, 0x3c, !PT ;  /* 0x0000002120207212 */ /* 0x000fe200078e3cff */
[----:B------:R-:W-:Y:S01]  /*dab0*/  IMAD R15, R0, R71, R87 ;  /* 0x00000047000f7224 */ /* 0x000fe200078e0257 */
[----:B------:R-:W-:Y:S01]  /*dac0*/  MOV R77, R24 ;  /* 0x00000018004d7202 */ /* 0x000fe20000000f00 */
[----:B------:R-:W-:Y:S01]  /*dad0*/  IMAD.X R33, RZ, RZ, R35, P0 ;  /* 0x000000ffff217224 */ /* 0x000fe200000e0623 */
[----:B------:R-:W-:Y:S01]  /*dae0*/  SHF.R.S32.HI R14, RZ, 0x1f, R58 ;  /* 0x0000001fff0e7819 */ /* 0x000fe2000001143a */
[----:B------:R-:W-:Y:S01]  /*daf0*/  IMAD.U32 R25, RZ, RZ, UR5 ;  /* 0x00000005ff197e24 */ /* 0x000fe2000f8e00ff */
[----:B------:R-:W-:Y:S01]  /*db00*/  LOP3.LUT R10, R10, R29, RZ, 0x3c, !PT ;  /* 0x0000001d0a0a7212 */ /* 0x000fe200078e3cff */
[----:B------:R-:W-:Y:S01]  /*db10*/  ULDC UR5, c[0x0][0xa88] ;  /* 0x0002a20000057ab9 */ /* 0x000fe20000000800 */
[----:B------:R-:W-:-:S02]  /*db20*/  IADD3 R29, P3, R34, 0x4800, RZ ;  /* 0x00004800221d7810 */ /* 0x000fc40007f7e0ff */
[----:B------:R-:W-:Y:S02]  /*db30*/  IADD3 R31, P2, R34, 0x3000, RZ ;  /* 0x00003000221f7810 */ /* 0x000fe40007f5e0ff */
[----:B------:R-:W-:Y:S02]  /*db40*/  LOP3.LUT R28, R29, 0x180, RZ, 0xc0, !PT ;  /* 0x000001801d1c7812 */ /* 0x000fe400078ec0ff */
[----:B------:R-:W-:Y:S02]  /*db50*/  LOP3.LUT R8, R17, 0x180, RZ, 0xc0, !PT ;  /* 0x0000018011087812 */ /* 0x000fe400078ec0ff */
[----:B0-----:R-:W-:Y:S01]  /*db60*/  IADD3 R4, P0, R58, UR6, RZ ;  /* 0x000000063a047c10 */ /* 0x001fe2000ff1e0ff */
[----:B------:R-:W-:Y:S01]  /*db70*/  IMAD R58, R0, UR5, RZ ;  /* 0x00000005003a7c24 */ /* 0x000fe2000f8e02ff */
[----:B------:R-:W-:Y:S02]  /*db80*/  SHF.R.S32.HI R6, RZ, 0x1f, R15 ;  /* 0x0000001fff067819 */ /* 0x000fe4000001140f */
[----:B------:R-:W-:Y:S01]  /*db90*/  IADD3.X R5, R14, UR7, R25, P0, !PT ;  /* 0x000000070e057c10 */ /* 0x000fe200087fe419 */
[----:B------:R-:W-:Y:S01]  /*dba0*/  ULDC.64 UR6, c[0x0][0xb88] ;  /* 0x0002e20000067ab9 */ /* 0x000fe20000000a00 */
[----:B------:R-:W-:Y:S01]  /*dbb0*/  LOP3.LUT R30, R31, 0x180, RZ, 0xc0, !PT ;  /* 0x000001801f1e7812 */ /* 0x000fe200078ec0ff */
[----:B------:R-:W-:Y:S01]  /*dbc0*/  IMAD R6, R6, UR6, RZ ;  /* 0x0000000606067c24 */ /* 0x000fe2000f8e02ff */
[----:B------:R-:W-:Y:S01]  /*dbd0*/  LOP3.LUT R12, R21, 0x180, RZ, 0xc0, !PT ;  /* 0x00000180150c7812 */ /* 0x000fe200078ec0ff */
[----:B------:R-:W-:Y:S01]  /*dbe0*/  IMAD.WIDE.U32 R4, R15, UR6, R4 ;  /* 0x000000060f047c25 */ /* 0x000fe2000f8e0004 */
[----:B------:R-:W-:-:S02]  /*dbf0*/  SHF.R.U64 R28, R28, 0x3, RZ ;  /* 0x000000031c1c7819 */ /* 0x000fc400000012ff */
[----:B------:R-:W-:Y:S01]  /*dc00*/  MOV R78, R10 ;  /* 0x0000000a004e7202 */ /* 0x000fe20000000f00 */
[----:B------:R-:W-:Y:S01]  /*dc10*/  IMAD R15, R15, UR7, R6 ;  /* 0x000000070f0f7c24 */ /* 0x000fe2000f8e0206 */
[----:B------:R-:W-:Y:S01]  /*dc20*/  SHF.R.U64 R8, R8, 0x3, RZ ;  /* 0x0000000308087819 */ /* 0x000fe200000012ff */
[----:B------:R-:W-:Y:S01]  /*dc30*/  VIADD R11, R152, UR61 ;  /* 0x0000003d980b7c36 */ /* 0x000fe20008000000 */
[----:B------:R-:W-:Y:S01]  /*dc40*/  SHF.R.U64 R30, R30, 0x3, RZ ;  /* 0x000000031e1e7819 */ /* 0x000fe200000012ff */
[----:B------:R-:W-:Y:S01]  /*dc50*/  ULDC.64 UR6, c[0x0][0xb50] ;  /* 0x0002d40000067ab9 */ /* 0x000fe20000000a00 */
[----:B------:R-:W-:Y:S01]  /*dc60*/  SHF.R.U64 R12, R12, 0x3, RZ ;  /* 0x000000030c0c7819 */ /* 0x000fe200000012ff */
[----:B------:R-:W-:Y:S01]  /*dc70*/  VIADD R7, R11, 0x8 ;  /* 0x000000080b077836 */ /* 0x000fe20000000000 */
[----:B------:R-:W-:Y:S01]  /*dc80*/  LOP3.LUT R28, R28, R29, RZ, 0x3c, !PT ;  /* 0x0000001d1c1c7212 */ /* 0x000fe200078e3cff */
[----:B------:R-:W-:Y:S01]  /*dc90*/  IMAD.X R29, RZ, RZ, R35, P3 ;  /* 0x000000ffff1d7224 */ /* 0x000fe200018e0623 */
[----:B------:R-:W-:Y:S01]  /*dca0*/  LOP3.LUT P0, RZ, R150, 0x3, RZ, 0xc0, !PT ;  /* 0x0000000396ff7812 */ /* 0x000fe2000780c0ff */
[----:B------:R-:W-:Y:S01]  /*dcb0*/  IMAD.IADD R5, R5, 0x1, R15 ;  /* 0x0000000105057824 */ /* 0x000fe200078e020f */
[----:B------:R-:W-:-:S02]  /*dcc0*/  LEA R85, P3, R4, UR6, 0x2 ;  /* 0x0000000604557c11 */ /* 0x000fc4000f8610ff */
[----:B------:R-:W-:Y:S02]  /*dcd0*/  LOP3.LUT R8, R8, R17, RZ, 0x3c, !PT ;  /* 0x0000001108087212 */ /* 0x000fe400078e3cff */
[----:B------:R-:W-:Y:S01]  /*dce0*/  LOP3.LUT R30, R30, R31, RZ, 0x3c, !PT ;  /* 0x0000001f1e1e7212 */ /* 0x000fe200078e3cff */
[----:B------:R-:W-:Y:S01]  /*dcf0*/  IMAD.X R31, RZ, RZ, R35, P2 ;  /* 0x000000ffff1f7224 */ /* 0x000fe200010e0623 */
[----:B------:R-:W-:Y:S01]  /*dd00*/  LOP3.LUT R12, R12, R21, RZ, 0x3c, !PT ;  /* 0x000000150c0c7212 */ /* 0x000fe200078e3cff */
[----:B------:R-:W-:Y:S01]  /*dd10*/  SHFL.IDX PT, R62, R85, RZ, 0x1c1f ;  /* 0x001c1fff553e7589 */ /* 0x000fe200000e0000 */
[-C--:B------:R-:W-:Y:S02]  /*dd20*/  ISETP.GE.OR P2, PT, R11, R58.reuse, P0 ;  /* 0x0000003a0b00720c */ /* 0x080fe40000746670 */
[----:B------:R-:W-:Y:S01]  /*dd30*/  ISETP.GE.OR P0, PT, R7, R58, P0 ;  /* 0x0000003a0700720c */ /* 0x000fe20000706670 */
[----:B------:R-:W-:Y:S01]  /*dd40*/  SHFL.IDX PT, R70, R85, 0x1, 0x1c1f ;  /* 0x003c1f0055467f89 */ /* 0x000fe200000e0000 */
[----:B------:R-:W-:-:S02]  /*dd50*/  LEA.HI.X R86, R4, UR7, R5, 0x2, P3 ;  /* 0x0000000704567c11 */ /* 0x000fc400098f1405 */
[----:B------:R-:W-:Y:S02]  /*dd60*/  MOV R84, R8 ;  /* 0x0000000800547202 */ /* 0x000fe40000000f00 */
[----:B------:R-:W-:Y:S01]  /*dd70*/  F2FP.F16.F32.PACK_AB R4, R75, R74 ;  /* 0x0000004a4b04723e */ /* 0x000fe200000000ff */
[----:B------:R-:W0:Y:S01]  /*dd80*/  SHFL.IDX PT, R63, R86, RZ, 0x1c1f ;  /* 0x001c1fff563f7589 */ /* 0x000e2200000e0000 */
[----:B------:R-:W-:Y:S02]  /*dd90*/  F2FP.F16.F32.PACK_AB R5, R81, R80 ;  /* 0x000000505105723e */ /* 0x000fe400000000ff */
[----:B------:R-:W-:Y:S01]  /*dda0*/  F2FP.F16.F32.PACK_AB R6, R76, R73 ;  /* 0x000000494c06723e */ /* 0x000fe200000000ff */
[----:B------:R-:W1:Y:S01]  /*ddb0*/  SHFL.IDX PT, R71, R86, 0x1, 0x1c1f ;  /* 0x003c1f0056477f89 */ /* 0x000e6200000e0000 */
        /* <DEDUP_REMOVED lines=15> */
[----:B------:R-:W-:Y:S02]  /*deb0*/  F2FP.F16.F32.PACK_AB R26, R61, R60 ;  /* 0x0000003c3d1a723e */ /* 0x000fe400000000ff */
[C---:B------:R-:W-:Y:S01]  /*dec0*/  IADD3 R21, P4, R34.reuse, 0x6000, RZ ;  /* 0x0000600022157810 */ /* 0x040fe20007f9e0ff */
[----:B------:R-:W-:Y:S01]  /*ded0*/  UIMAD UR5, UR10, UR8, URZ ;  /* 0x000000080a0572a4 */ /* 0x000fe2000f8e023f */
[----:B------:R-:W-:Y:S01]  /*dee0*/  LOP3.LUT R17, R34, 0x180, RZ, 0xc0, !PT ;  /* 0x0000018022117812 */ /* 0x000fe200078ec0ff */
[----:B------:R-:W-:Y:S01]  /*def0*/  STSM.16.M88.4 [R77], R24 ;  /* 0x000000184d007844 */ /* 0x000fe20000000200 */
[----:B------:R-:W-:Y:S01]  /*df00*/  LOP3.LUT R20, R21, 0x180, RZ, 0xc0, !PT ;  /* 0x0000018015147812 */ /* 0x000fe200078ec0ff */
[----:B--2---:R-:W2:Y:S02]  /*df10*/  @P1 LDC R13, c[0x0][0xbec] ;  /* 0x0002fb00ff0d1b82 */ /* 0x004ea40000000800 */
[----:B------:R-:W-:Y:S01]  /*df20*/  STSM.16.M88.4 [R67], R36 ;  /* 0x0000002443007844 */ /* 0x000fe20000000200 */
[----:B------:R-:W-:-:S05]  /*df30*/  SHF.R.U64 R20, R20, 0x3, RZ ;  /* 0x0000000314147819 */ /* 0x000fca00000012ff */
[----:B------:R-:W3:Y:S08]  /*df40*/  @P1 LDC R15, c[0x0][0xbf0] ;  /* 0x0002fc00ff0f1b82 */ /* 0x000ef00000000800 */
[----:B------:R-:W-:Y:S01]  /*df50*/  BAR.SYNC.DEFER_BLOCKING 0x1, 0x180 ;  /* 0x0046000000007b1d */ /* 0x000fe20000010000 */
[----:B------:R-:W-:Y:S01]  /*df60*/  LOP3.LUT R20, R20, R21, RZ, 0x3c, !PT ;  /* 0x0000001514147212 */ /* 0x000fe200078e3cff */
[----:B------:R-:W-:Y:S01]  /*df70*/  IMAD.X R21, RZ, RZ, R35, P4 ;  /* 0x000000ffff157224 */ /* 0x000fe200020e0623 */
[----:B------:R-:W-:Y:S01]  /*df80*/  UIMAD.WIDE.U32 UR6, UR11, UR8, URZ ;  /* 0x000000080b0672a5 */ /* 0x000fe2000f8e003f */
[----:B------:R-:W-:Y:S01]  /*df90*/  SHF.R.U64 R17, R17, 0x3, RZ ;  /* 0x0000000311117819 */ /* 0x000fe200000012ff */
[----:B------:R-:W-:-:S03]  /*dfa0*/  UIMAD UR5, UR11, UR9, UR5 ;  /* 0x000000090b0572a4 */ /* 0x000fc6000f8e0205 */
[----:B------:R-:W-:Y:S01]  /*dfb0*/  ULDC.64 UR10, c[0x0][0xaf0] ;  /* 0x0002bc00000a7ab9 */ /* 0x000fe20000000a00 */
[----:B------:R-:W-:Y:S01]  /*dfc0*/  UIADD3 UR7, UR7, UR5, URZ ;  /* 0x0000000507077290 */ /* 0x000fe2000fffe03f */
[----:B------:R-:W-:Y:S01]  /*dfd0*/  LOP3.LUT R34, R17, R34, RZ, 0x3c, !PT ;  /* 0x0000002211227212 */ /* 0x000fe200078e3cff */
[----:B------:R-:W-:Y:S01]  /*dfe0*/  UIMAD UR8, UR12, UR10, URZ ;  /* 0x0000000a0c0872a4 */ /* 0x000fe2000f8e023f */
[----:B------:R-:W-:Y:S01]  /*dff0*/  IMAD.X R17, RZ, RZ, R35, P5 ;  /* 0x000000ffff117224 */ /* 0x000fe200028e0623 */
[----:B0-----:R0:W-:Y:S04]  /*e000*/  @!P2 ST.E desc[UR14][R62.64], R3 ;  /* 0x000000033e00a985 */ /* 0x0011e8000c10190e */
[----:B-1----:R1:W-:Y:S04]  /*e010*/  @!P0 ST.E desc[UR14][R70.64], R72 ;  /* 0x0000004846008985 */ /* 0x0023e8000c10190e */
[----:B------:R4:W5:Y:S01]  /*e020*/  LD.E.128 R52, desc[UR14][R20.64] ;  /* 0x0000000e14347980 */ /* 0x000962000c101d00 */
[----:B0-----:R-:W-:Y:S01]  /*e030*/  IMAD R3, R147, 0x60, R148 ;  /* 0x0000006093037824 */ /* 0x001fe200078e0294 */
[----:B------:R-:W-:-:S02]  /*e040*/  UIMAD UR5, UR13, UR11, UR8 ;  /* 0x0000000b0d0572a4 */ /* 0x000fc4000f8e0208 */
[----:B------:R-:W5:Y:S01]  /*e050*/  LD.E.128 R44, desc[UR14][R34.64] ;  /* 0x0000000e222c7980 */ /* 0x000f62000c101d00 */
[----:B------:R-:W-:Y:S01]  /*e060*/  UIMAD.WIDE.U32 UR6, UR13, UR10, UR6 ;  /* 0x0000000a0d0672a5 */ /* 0x000fe2000f8e0006 */
[----:B------:R-:W-:Y:S01]  /*e070*/  ULDC.64 UR8, c[0x0][0xae0] ;  /* 0x0002b80000087ab9 */ /* 0x000fe20000000a00 */
[----:B----4-:R-:W-:Y:S01]  /*e080*/  VIADD R20, R3, UR61 ;  /* 0x0000003d03147c36 */ /* 0x010fe20008000000 */
[----:B------:R-:W5:Y:S03]  /*e090*/  LD.E.128 R40, desc[UR14][R32.64] ;  /* 0x0000000e20287980 */ /* 0x000f66000c101d00 */
[----:B--2---:R-:W-:Y:S01]  /*e0a0*/  @P1 IMAD.HI.U32 R12, R20, R13, RZ ;  /* 0x0000000d140c1227 */ /* 0x004fe200078e00ff */
[----:B------:R-:W5:Y:S03]  /*e0b0*/  LD.E.128 R48, desc[UR14][R30.64] ;  /* 0x0000000e1e307980 */ /* 0x000f66000c101d00 */
[----:B------:R-:W-:Y:S01]  /*e0c0*/  IMAD.MOV.U32 R3, RZ, RZ, R20 ;  /* 0x000000ffff037224 */ /* 0x000fe200078e0014 */
[----:B---3--:R-:W-:Y:S01]  /*e0d0*/  @P1 SHF.R.U32.HI R3, RZ, R15, R12 ;  /* 0x0000000fff031219 */ /* 0x008fe2000001160c */
[----:B------:R-:W-:Y:S01]  /*e0e0*/  UIADD3 UR5, UR7, UR5, URZ ;  /* 0x0000000507057290 */ /* 0x000fe2000fffe03f */
[----:B------:R-:W5:Y:S02]  /*e0f0*/  LD.E.128 R4, desc[UR14][R28.64] ;  /* 0x0000000e1c047980 */ /* 0x000f64000c101d00 */
[--C-:B------:R-:W-:Y:S01]  /*e100*/  SHF.R.S32.HI R14, RZ, 0x1f, R3.reuse ;  /* 0x0000001fff0e7819 */ /* 0x100fe20000011403 */
[----:B------:R-:W-:Y:S01]  /*e110*/  IMAD.MOV R15, RZ, RZ, -R3 ;  /* 0x000000ffff0f7224 */ /* 0x000fe200078e0a03 */
[----:B------:R0:W5:Y:S01]  /*e120*/  LD.E.128 R8, desc[UR14][R16.64] ;  /* 0x0000000e10087980 */ /* 0x000162000c101d00 */
[----:B------:R-:W-:-:S02]  /*e130*/  IMAD.U32 R13, RZ, RZ, UR7 ;  /* 0x00000007ff0d7e24 */ /* 0x000fc4000f8e00ff */
[----:B------:R-:W-:Y:S01]  /*e140*/  IMAD R15, R0, R15, R20 ;  /* 0x0000000f000f7224 */ /* 0x000fe200078e0214 */
[----:B------:R-:W-:Y:S01]  /*e150*/  @!PT LDS RZ, [RZ] ;  /* 0x00000000fffff984 */ /* 0x000fe20000000800 */
[----:B------:R-:W-:Y:S01]  /*e160*/  @!PT LDS RZ, [RZ] ;  /* 0x00000000fffff984 */ /* 0x000fe20000000800 */
[----:B------:R-:W-:Y:S01]  /*e170*/  @!PT LDS RZ, [RZ] ;  /* 0x00000000fffff984 */ /* 0x000fe20000000800 */
[----:B------:R-:W-:Y:S01]  /*e180*/  @!PT LDS RZ, [RZ] ;  /* 0x00000000fffff984 */ /* 0x000fe20000000800 */
[----:B------:R2:W-:Y:S06]  /*e190*/  MEMBAR.ALL.CTA ;  /* 0x0000000000007992 */ /* 0x0005ec0000008000 */
[----:B--2---:R-:W2:Y:S01]  /*e1a0*/  FENCE.VIEW.ASYNC.S ;  /* 0x00000000000073c6 */ /* 0x004ea20000000000 */
        /* <DEDUP_REMOVED lines=19> */
[----:B--2---:R1:W0:Y:S01]  /*e2e0*/  SHFL.IDX PT, R14, R0, RZ, 0x1c1f ;  /* 0x001c1fff000e7589 */ /* 0x00422200000e0000 */
[----:B------:R-:W-:Y:S01]  /*e2f0*/  BSSY B1, `(.L_x_11825) ;  /* 0x0000011000017945 */ /* 0x000fe20003800000 */
[----:B------:R-:W-:Y:S02]  /*e300*/  SYNCS.ARRIVE.TRANS64.RED.A1T0 RZ, [UR5], RZ ;  /* 0x000000ffffff79a7 */ /* 0x000fe40008100405 */
[----:B------:R1:W2:Y:S01]  /*e310*/  SHFL.IDX PT, R15, R24, RZ, 0x1c1f ;  /* 0x001c1fff180f7589 */ /* 0x0002a200000e0000 */
[----:B------:R-:W-:Y:S05]  /*e320*/  @P0 BRA `(.L_x_11826) ;  /* 0x0000000000340947 */ /* 0x000fea0003800000 */
[----:B------:R-:W-:Y:S01]  /*e330*/  ULDC UR5, c[0x0][0xac8] ;  /* 0x0002b20000057ab9 */ /* 0x000fe20000000800 */
[----:B------:R-:W-:Y:S01]  /*e340*/  ULDC.64 UR6, c[0x0][0x208] ;  /* 0x0000820000067ab9 */ /* 0x000fe20000000a00 */
[----:B------:R-:W-:Y:S02]  /*e350*/  ISETP.GE.AND P1, PT, R23, UR5, PT ;  /* 0x0000000517007c0c */ /* 0x000fe4000bf26270 */
[----:B------:R-:W-:Y:S02]  /*e360*/  ISETP.GE.AND P2, PT, R146, UR5, PT ;  /* 0x0000000592007c0c */ /* 0x000fe4000bf46270 */
[----:B------:R-:W-:-:S09]  /*e370*/  ISETP.GE.AND P0, PT, R22, UR5, PT ;  /* 0x0000000516007c0c */ /* 0x000fd2000bf06270 */
[CC--:B0-----:R-:W-:Y:S02]  /*e380*/  @!P1 LEA R16, P3, R23.reuse, R14.reuse, 0x1 ;  /* 0x0000000e17109211 */ /* 0x0c1fe400078608ff */
[----:B------:R-:W-:Y:S02]  /*e390*/  @!P2 LEA R20, P4, R146, R14, 0x1 ;  /* 0x0000000e9214a211 */ /* 0x000fe400078808ff */
[----:B--2---:R-:W-:Y:S01]  /*e3a0*/  @!P0 IMAD.WIDE R12, R22, 0x2, R14 ;  /* 0x00000002160c8825 */ /* 0x004fe200078e020e */
[-C--:B------:R-:W-:Y:S02]  /*e3b0*/  @!P1 LEA.HI.X R17, R23, R15.reuse, R156, 0x1, P3 ;  /* 0x0000000f17119211 */ /* 0x080fe400018f0c9c */
[----:B------:R-:W-:Y:S02]  /*e3c0*/  @!P2 LEA.HI.X R21, R146, R15, R155, 0x1, P4 ;  /* 0x0000000f9215a211 */ /* 0x000fe400020f0c9b */
[----:B-----5:R3:W-:Y:S04]  /*e3d0*/  @!P0 ST.E.128 desc[UR6][R12.64], R44 ;  /* 0x0000002c0c008985 */ /* 0x0207e8000c101d06 */
[----:B------:R3:W-:Y:S04]  /*e3e0*/  @!P1 ST.E.128 desc[UR6][R16.64], R48 ;  /* 0x0000003010009985 */ /* 0x0007e8000c101d06 */
[----:B------:R3:W-:Y:S02]  /*e3f0*/  @!P2 ST.E.128 desc[UR6][R20.64], R52 ;  /* 0x000000341400a985 */ /* 0x0007e4000c101d06 */
.L_x_11826:
[----:B------:R-:W-:Y:S05]  /*e400*/  BSYNC B1 ;  /* 0x0000000000017941 */ /* 0x000fea0003800000 */
.L_x_11825:
[----:B------:R-:W-:Y:S01]  /*e410*/  VIADD R3, R25, 0x60 ;  /* 0x0000006019037836 */ /* 0x000fe20000000000 */
[----:B--2---:R2:W4:Y:S04]  /*e420*/  SHFL.IDX PT, R15, R24, 0x1, 0x1c1f ;  /* 0x003c1f00180f7f89 */ /* 0x00452800000e0000 */
[----:B------:R-:W-:Y:S01]  /*e430*/  ISETP.GE.AND P0, PT, R3, R58, PT ;  /* 0x0000003a0300720c */ /* 0x000fe20003f06270 */
[----:B0-----:R2:W0:-:S12]  /*e440*/  SHFL.IDX PT, R14, R0, 0x1, 0x1c1f ;  /* 0x003c1f00000e7f89 */ /* 0x00141800000e0000 */
[----:B--2---:R-:W-:Y:S05]  /*e450*/  @P0 BRA `(.L_x_11827) ;  /* 0x0000000800500947 */ /* 0x004fea0003800000 */
[----:B------:R-:W-:Y:S01]  /*e460*/  ULDC UR5, c[0x0][0xac8] ;  /* 0x0002b20000057ab9 */ /* 0x000fe20000000800 */
[----:B------:R-:W-:Y:S01]  /*e470*/  ULDC.64 UR6, c[0x0][0x208] ;  /* 0x0000820000067ab9 */ /* 0x000fe20000000a00 */
[----:B------:R-:W-:Y:S02]  /*e480*/  ISETP.GE.AND P2, PT, R23, UR5, PT ;  /* 0x0000000517007c0c */ /* 0x000fe4000bf46270 */
[----:B------:R-:W-:-:S11]  /*e490*/  ISETP.GE.AND P1, PT, R22, UR5, PT ;  /* 0x0000000516007c0c */ /* 0x000fd6000bf26270 */
[C---:B0--3--:R-:W-:Y:S02]  /*e4a0*/  @!P2 LEA R16, P0, R23.reuse, R14, 0x1 ;  /* 0x0000000e1710a211 */ /* 0x049fe400078008ff */
[----:B----4-:R-:W-:Y:S02]  /*e4b0*/  @!P1 IMAD.WIDE R12, R22, 0x2, R14 ;  /* 0x00000002160c9825 */ /* 0x010fe400078e020e */
[----:B------:R-:W-:Y:S02]  /*e4c0*/  @!P2 LEA.HI.X R17, R23, R15, R156, 0x1, P0 ;  /* 0x0000000f1711a211 */ /* 0x000fe400000f0c9c */
[----:B------:R-:W-:Y:S01]  /*e4d0*/  ISETP.GE.AND P0, PT, R146, UR5, PT ;  /* 0x0000000592007c0c */ /* 0x000fe2000bf06270 */
[----:B-----5:R2:W-:Y:S04]  /*e4e0*/  @!P1 ST.E.128 desc[UR6][R12.64], R40 ;  /* 0x000000280c009985 */ /* 0x0205e8000c101d06 */
[----:B------:R2:W-:Y:S08]  /*e4f0*/  @!P2 ST.E.128 desc[UR6][R16.64], R4 ;  /* 0x000000041000a985 */ /* 0x0005f0000c101d06 */
[----:B------:R-:W-:Y:S05]  /*e500*/  @P0 BRA `(.L_x_11827) ;  /* 0x0000000800240947 */ /* 0x000fea0003800000 */
[----:B--2---:R-:W-:Y:S01]  /*e510*/  LEA R4, P0, R146, R14, 0x1 ;  /* 0x0000000e92047211 */ /* 0x004fe200078008ff */
[----:B------:R-:W-:-:S03]  /*e520*/  ULDC.64 UR6, c[0x0][0x208] ;  /* 0x0000820000067ab9 */ /* 0x000fc60000000a00 */
[----:B------:R-:W-:-:S05]  /*e530*/  LEA.HI.X R5, R146, R15, R155, 0x1, P0 ;  /* 0x0000000f92057211 */ /* 0x000fca00000f0c9b */
[----:B------:R0:W-:Y:S01]  /*e540*/  ST.E.128 desc[UR6][R4.64], R8 ;  /* 0x0000000804007985 */ /* 0x0001e2000c101d06 */
[----:B------:R-:W-:Y:S05]  /*e550*/  BRA `(.L_x_11827) ;  /* 0x0000000800107947 */ /* 0x000fea0003800000 */
.L_x_11824:
        /* <DEDUP_REMOVED lines=55> */
.L_x_11829:
[----:B------:R-:W-:Y:S05]  /*e8d0*/  BSYNC B1 ;  /* 0x0000000000017941 */ /* 0x000fea0003800000 */
.L_x_11828:
        /* <DEDUP_REMOVED lines=19> */
[----:B------:R-:W-:Y:S02]  /*ea10*/  ULDC.64 UR8, c[0x0][0xae0] ;  /* 0x0002b80000087ab9 */ /* 0x000fe40000000a00 */
        /* <DEDUP_REMOVED lines=24> */
[----:B------:R-:W-:Y:S01]  /*eba0*/  ULDC UR5, c[0x0][0xac8] ;  /* 0x0002b20000057ab9 */ /* 0x000fe20000000800 */
[----:B------:R-:W-:Y:S01]  /*ebb0*/  ULDC.64 UR6, c[0x0][0x208] ;  /* 0x0000820000067ab9 */ /* 0x000fe20000000a00 */
        /* <DEDUP_REMOVED lines=11> */
.L_x_11831:
[----:B------:R-:W-:Y:S05]  /*ec70*/  BSYNC B1 ;  /* 0x0000000000017941 */ /* 0x000fea0003800000 */
.L_x_11830:
[----:B------:R-:W-:Y:S01]  /*ec80*/  VIADD R0, R0, 0x60 ;  /* 0x0000006000007836 */ /* 0x000fe20000000000 */
[----:B--2---:R2:W4:Y:S04]  /*ec90*/  SHFL.IDX PT, R5, R3, 0x1, 0x1c1f ;  /* 0x003c1f0003057f89 */ /* 0x00452800000e0000 */
[----:B------:R-:W-:Y:S01]  /*eca0*/  ISETP.GE.AND P0, PT, R0, R7, PT ;  /* 0x000000070000720c */ /* 0x000fe20003f06270 */
[----:B-1----:R2:W1:-:S12]  /*ecb0*/  SHFL.IDX PT, R4, R6, 0x1, 0x1c1f ;  /* 0x003c1f0006047f89 */ /* 0x00245800000e0000 */
[----:B--2---:R-:W-:Y:S05]  /*ecc0*/  @P0 BRA `(.L_x_11827) ;  /* 0x0000000000340947 */ /* 0x004fea0003800000 */
[----:B------:R-:W-:Y:S01]  /*ecd0*/  ULDC UR5, c[0x0][0xac8] ;  /* 0x0002b20000057ab9 */ /* 0x000fe20000000800 */
[----:B------:R-:W-:Y:S01]  /*ece0*/  ULDC.64 UR6, c[0x0][0x208] ;  /* 0x0000820000067ab9 */ /* 0x000fe20000000a00 */
        /* <DEDUP_REMOVED lines=11> */
.L_x_11827:
[----:B------:R-:W-:Y:S05]  /*eda0*/  BSYNC B0 ;  /* 0x0000000000007941 */ /* 0x000fea0003800000 */
.L_x_11823:
[----:B------:R-:W-:Y:S02]  /*edb0*/  ULDC UR5, c[0x0][0xc38] ;  /* 0x00030e0000057ab9 */ /* 0x000fe40000000800 */
[----:B------:R-:W-:-:S06]  /*edc0*/  UISETP.GE.AND UP0, UPT, UR4, UR5, UPT ;  /* 0x000000050400728c */ /* 0x000fcc000bf06270 */
[----:B------:R-:W-:-:S13]  /*edd0*/  PLOP3.LUT P0, PT, PT, PT, UP0, 0x80, 0x0 ;  /* 0x000000000000781c */ /* 0x000fda0003f0f008 */
[----:B------:R-:W-:Y:S05]  /*ede0*/  @!P0 BRA `(.L_x_11832) ;  /* 0xffffff2000488947 */ /* 0x000fea000383ffff */
[----:B------:R-:W-:Y:S05]  /*edf0*/  EXIT ;  /* 0x000000000000794d */ /* 0x000fea0003800000 */
.L_x_11788:
[----:B------:R-:W-:-:S08]  /*ee00*/  NOP ;  /* 0x0000000000007918 */ /* 0x000fd00000000000 */
[----:B0-----:R-:W0:-:S00]  /*ee10*/  USETMAXREG.DEALLOC.CTAPOOL 0x20 ;  /* 0x00000020000079c8 */ /* 0x001e0000080e0500 */
[----:B0-----:R-:W-:-:S06]  /*ee20*/  LOP3.LUT R0, R0, 0x3, RZ, 0xc0, !PT ;  /* 0x0000000300007812 */ /* 0x001fcc00078ec0ff */
[----:B------:R-:W0:Y:S01]  /*ee30*/  S2UR UR6, SR_CTAID.X ;  /* 0x00000000000679c3 */ /* 0x000e220000002500 */
[----:B------:R-:W-:Y:S02]  /*ee40*/  IMAD.MOV.U32 R23, RZ, RZ, 0x1 ;  /* 0x00000001ff177424 */ /* 0x000fe400078e00ff */
[----:B------:R-:W-:Y:S01]  /*ee50*/  IMAD.MOV.U32 R16, RZ, RZ, RZ ;  /* 0x000000ffff107224 */ /* 0x000fe200078e00ff */
[----:B------:R1:W2:Y:S04]  /*ee60*/  SHFL.IDX PT, R2, R0, RZ, 0x1f ;  /* 0x00001fff00027589 */ /* 0x0002a800000e0000 */
[----:B-1----:R-:W0:Y:S01]  /*ee70*/  LDC R0, c[0x0][0xc38] ;  /* 0x00030e00ff007b82 */ /* 0x002e220000000800 */
[----:B--2---:R-:W-:-:S04]  /*ee80*/  ISETP.NE.AND P0, PT, R2, RZ, PT ;  /* 0x000000ff0200720c */ /* 0x004fc80003f05270 */
[----:B------:R-:W-:-:S05]  /*ee90*/  P2R R2, PR, RZ, 0x1 ;  /* 0x00000001ff027803 */ /* 0x000fca0000000000 */
[----:B------:R1:W-:Y:S04]  /*eea0*/  STL [R1+0x4], R2 ;  /* 0x0000040201007387 */ /* 0x0003e80000100800 */
[----:B------:R1:W-:Y:S01]  /*eeb0*/  STL [R1], RZ ;  /* 0x000000ff01007387 */ /* 0x0003e20000100800 */
[----:B------:R-:W-:Y:S06]  /*eec0*/  @P0 BAR.ARV 0x4, 0x200 ;  /* 0x0108000000000b1d */ /* 0x000fec0000002000 */
[----:B0-----:R-:W-:-:S13]  /*eed0*/  ISETP.LE.AND P0, PT, R0, UR6, PT ;  /* 0x0000000600007c0c */ /* 0x001fda000bf03270 */
[----:B-1----:R-:W-:Y:S05]  /*eee0*/  @P0 BRA `(.L_x_11833) ;  /* 0x0000004400ac0947 */ /* 0x002fea0003800000 */
[----:B------:R-:W0:Y:S01]  /*eef0*/  S2R R6, SR_TID.X ;  /* 0x0000000000067919 */ /* 0x000e220000002100 */
[----:B------:R-:W1:Y:S01]  /*ef00*/  S2UR UR5, SR_CgaCtaId ;  /* 0x00000000000579c3 */ /* 0x000e620000008800 */
[----:B------:R-:W-:Y:S01]  /*ef10*/  UMOV UR4, 0x400 ;  /* 0x0000040000047882 */ /* 0x000fe20000000000 */
[----:B------:R-:W-:Y:S01]  /*ef20*/  IMAD.U32 R28, RZ, RZ, UR6 ;  /* 0x00000006ff1c7e24 */ /* 0x000fe2000f8e00ff */
[----:B------:R2:W-:Y:S01]  /*ef30*/  STL [R1], RZ ;  /* 0x000000ff01007387 */ /* 0x0005e20000100800 */
[----:B------:R-:W-:Y:S01]  /*ef40*/  IMAD.MOV.U32 R23, RZ, RZ, 0x1 ;  /* 0x00000001ff177424 */ /* 0x000fe200078e00ff */
[----:B------:R-:W-:Y:S01]  /*ef50*/  ULDC UR46, c[0x0][0xc] ;  /* 0x00000300002e7ab9 */ /* 0x000fe20000000800 */
[----:B------:R-:W-:Y:S01]  /*ef60*/  IMAD.MOV.U32 R16, RZ, RZ, RZ ;  /* 0x000000ffff107224 */ /* 0x000fe200078e00ff */
[----:B------:R-:W-:Y:S01]  /*ef70*/  ULDC.64 UR38, c[0x0][0x198] ;  /* 0x0000660000267ab9 */ /* 0x000fe20000000a00 */
        /* <DEDUP_REMOVED lines=17> */
[----:B--2---:R-:W-:-:S07]  /*f090*/  LOP3.LUT R0, R0, 0x40, RZ, 0xfc, !PT ;  /* 0x0000004000007812 */ /* 0x004fce00078efcff */
.L_x_11925:
        /* <DEDUP_REMOVED lines=22> */
.L_x_11834:
[----:B------:R-:W-:Y:S01]  /*f200*/  ULDC UR9, c[0x0][0xc54] ;  /* 0x0003150000097ab9 */ /* 0x000fe20000000800 */
[----:B------:R-:W-:Y:S01]  /*f210*/  UMOV UR5, UR8 ;  /* 0x0000000800057c82 */ /* 0x000fe20008000000 */
[----:B------:R-:W-:-:S11]  /*f220*/  UISETP.NE.AND UP0, UPT, UR9, 0x1, UPT ;  /* 0x000000010900788c */ /* 0x000fd6000bf05270 */
[----:B------:R-:W-:Y:S02]  /*f230*/  @UP0 ULDC.64 UR10, c[0x0][0xc58] ;  /* 0x00031600000a0ab9 */ /* 0x000fe40000000a00 */
[----:B------:R-:W-:-:S04]  /*f240*/  UIMAD.WIDE.U32 UR6, UR8, UR10, URZ ;  /* 0x0000000a080672a5 */ /* 0x000fc8000f8e003f */
[----:B------:R-:W-:-:S04]  /*f250*/  @UP0 USHF.R.U32.HI UR5, URZ, UR11, UR7 ;  /* 0x0000000b3f050299 */ /* 0x000fc80008011607 */
[----:B------:R-:W-:-:S12]  /*f260*/  UIMAD UR6, UR5, UR9, URZ ;  /* 0x00000009050672a4 */ /* 0x000fd8000f8e023f */
.L_x_11835:
        /* <DEDUP_REMOVED lines=9> */
[----:B------:R-:W-:Y:S02]  /*f300*/  UIMAD UR8, UR44, 0xc0, URZ ;  /* 0x000000c02c0878a4 */ /* 0x000fe4000f8e023f */
        /* <DEDUP_REMOVED lines=53> */
.L_x_11837:
        /* <DEDUP_REMOVED lines=20> */
.L_x_11840:
[----:B------:R-:W-:Y:S05]  /*f7a0*/  BSYNC B6 ;  /* 0x0000000000067941 */ /* 0x000fea0003800000 */
.L_x_11839:
        /* <DEDUP_REMOVED lines=20> */
.L_x_11843:
        /* <DEDUP_REMOVED lines=15> */
.L_x_11842:
[----:B------:R-:W-:Y:S05]  /*f9e0*/  BSYNC B6 ;  /* 0x0000000000067941 */ /* 0x000fea0003800000 */
.L_x_11841:
        /* <DEDUP_REMOVED lines=21> */
[----:B--2---:R-:W-:Y:S02]  /*fb40*/  SHF.R.S32.HI R24, RZ, 0x1f, R22 ;  /* 0x0000001fff187819 */ /* 0x004fe40000011416 */
[----:B------:R-:W-:Y:S01]  /*fb50*/  SEL R18, R22, RZ, !P1 ;  /* 0x000000ff16127207 */ /* 0x000fe20004800000 */
[----:B------:R-:W-:Y:S06]  /*fb60*/  BRA.DIV UR4, `(.L_x_11844) ;  /* 0x0000004204207947 */ /* 0x000fec000b800000 */
[----:B------:R0:W1:Y:S02]  /*fb70*/  SHFL.IDX PT, R14, R20, RZ, 0x1f ;  /* 0x00001fff140e7589 */ /* 0x00006400000e0000 */
.L_x_11940:
[----:B-1----:R-:W-:Y:S02]  /*fb80*/  ISETP.NE.AND P0, PT, R14, RZ, PT ;  /* 0x000000ff0e00720c */ /* 0x002fe40003f05270 */
[----:B------:R-:W-:-:S04]  /*fb90*/  PLOP3.LUT P2, PT, PT, PT, PT, 0x8, 0x0 ;  /* 0x000000000000781c */ /* 0x000fc80003f4e170 */
[----:B------:R-:W-:-:S07]  /*fba0*/  P2R R25, PR, RZ, 0x4 ;  /* 0x00000004ff197803 */ /* 0x000fce0000000000 */
[----:B------:R-:W-:Y:S05]  /*fbb0*/  @P0 BRA `(.L_x_11845) ;  /* 0x0000000400140947 */ /* 0x000fea0003800000 */
[----:B------:R-:W-:-:S03]  /*fbc0*/  UMOV UR4, 0xffffffff ;  /* 0xffffffff00047882 */ /* 0x000fc60000000000 */
[----:B------:R-:W-:Y:S05]  /*fbd0*/  BRA.DIV UR4, `(.L_x_11846) ;  /* 0x0000004204247947 */ /* 0x000fea000b800000 */
[----:B------:R-:W-:-:S13]  /*fbe0*/  ELECT P6, URZ, PT ;  /* 0x00000000003f782f */ /* 0x000fda00038c0000 */
.L_x_11943:
[----:B------:R-:W-:Y:S05]  /*fbf0*/  @!P6 BRA `(.L_x_11845) ;  /* 0x000000040004e947 */ /* 0x000fea0003800000 */
[----:B------:R-:W-:Y:S01]  /*fc00*/  IMAD.MOV.U32 R18, RZ, RZ, R22 ;  /* 0x000000ffff127224 */ /* 0x000fe200078e0016 */
[----:B------:R-:W-:Y:S06]  /*fc10*/  @!P1 BRA `(.L_x_11847) ;  /* 0x00000000004c9947 */ /* 0x000fec0003800000 */
[----:B------:R-:W1:Y:S01]  /*fc20*/  LDC R6, c[0x0][0x43c] ;  /* 0x00010f00ff067b82 */ /* 0x000e620000000800 */
[----:B------:R-:W-:Y:S01]  /*fc30*/  IMAD.MOV.U32 R0, RZ, RZ, R19 ;  /* 0x000000ffff007224 */ /* 0x000fe200078e0013 */
[----:B------:R-:W-:Y:S01]  /*fc40*/  ULDC.64 UR4, c[0x0][0x428] ;  /* 0x00010a0000047ab9 */ /* 0x000fe20000000a00 */
[----:B------:R-:W-:Y:S01]  /*fc50*/  ULDC.64 UR6, c[0x0][0x208] ;  /* 0x0000820000067ab9 */ /* 0x000fe20000000a00 */
        /* <DEDUP_REMOVED lines=15> */
.L_x_11847:
[----:B------:R-:W2:Y:S01]  /*fd50*/  S2R R0, SR_TID.X ;  /* 0x0000000000007919 */ /* 0x000ea20000002100 */
[----:B-1----:R-:W-:Y:S01]  /*fd60*/  IMAD R3, R16, 0x8, R17 ;  /* 0x0000000810037824 */ /* 0x002fe200078e0211 */
[----:B--2---:R-:W-:Y:S02]  /*fd70*/  LOP3.LUT R2, R0, 0x7f, RZ, 0xc0, !PT ;  /* 0x0000007f00027812 */ /* 0x004fe400078ec0ff */
[----:B------:R-:W-:Y:S02]  /*fd80*/  SHF.L.U32 R0, R23, 0x1f, RZ ;  /* 0x0000001f17007819 */ /* 0x000fe400000006ff */
[----:B------:R-:W-:Y:S02]  /*fd90*/  ISETP.NE.AND P1, PT, R2, RZ, PT ;  /* 0x000000ff0200720c */ /* 0x000fe40003f25270 */
[----:B------:R-:W1:Y:S02]  /*fda0*/  SYNCS.PHASECHK.TRANS64.TRYWAIT P0, [R3+URZ+0x31c40], R0 ;  /* 0x031c4000030075a7 */ /* 0x000e64000800017f */
[----:B-1----:R-:W-:Y:S09]  /*fdb0*/  @!P0 BRA `(.L_x_11848) ;  /* 0x0000003c00cc8947 */ /* 0x002ff20003800000 */
.L_x_11944:
[----:B------:R-:W-:Y:S05]  /*fdc0*/  @P1 BRA `(.L_x_11849) ;  /* 0x0000000000141947 */ /* 0x000fea0003800000 */
[----:B------:R-:W-:Y:S01]  /*fdd0*/  ISETP.NE.AND P0, PT, R29, RZ, PT ;  /* 0x000000ff1d00720c */ /* 0x000fe20003f05270 */
[----:B-1----:R-:W-:-:S04]  /*fde0*/  IMAD.MOV.U32 R0, RZ, RZ, 0x6c00 ;  /* 0x00006c00ff007424 */ /* 0x002fc800078e00ff */
[----:B------:R2:W-:Y:S08]  /*fdf0*/  SYNCS.ARRIVE.TRANS64 RZ, [R3+URZ+0x31c30], R0 ;  /* 0x031c300003ff79a7 */ /* 0x0005f0000800003f */
[----:B------:R-:W-:Y:S05]  /*fe00*/  @!P0 BRA `(.L_x_11849) ;  /* 0x0000000000048947 */ /* 0x000fea0003800000 */
[----:B------:R-:W-:Y:S01]  /*fe10*/  BPT.TRAP 0x1 ;  /* 0x000000040000795c */ /* 0x000fe20000300000 */
.L_x_11849:
        /* <DEDUP_REMOVED lines=16> */
[----:B------:R-:W-:-:S02]  /*ff20*/  UIMAD UR35, UR35, 0x90, URZ ;  /* 0x00000090232378a4 */ /* 0x000fc4000f8e023f */
[----:B------:R-:W-:Y:S01]  /*ff30*/  UIADD3 UR32, UR8, 0x16a00, URZ ;  /* 0x00016a0008207890 */ /* 0x000fe2000fffe03f */
[----:B------:R-:W-:Y:S01]  /*ff40*/  P2R R25, PR, RZ, 0x1 ;  /* 0x00000001ff197803 */ /* 0x000fe20000000000 */
        /* <DEDUP_REMOVED lines=10> */
[----:B------:R1:W-:Y:S02]  /*fff0*/  UTMALDG.4D [UR8], [UR4], desc[UR6] ;  /* 0x00000608040075b4 */ /* 0x0003e40008019000 */
[----:B-1----:R-:W-:Y:S01]  /*10000*/  NOP ;  /* 0x0000000000007918 */ /* 0x002fe20000000000 */
.L_x_11845:
        /* <DEDUP_REMOVED lines=29> */
.L_x_11851:
[----:B------:R-:W-:Y:S05]  /*101e0*/  BSYNC B6 ;  /* 0x0000000000067941 */ /* 0x000fea0003800000 */
.L_x_11850:
[----:B------:R-:W1:Y:S01]  /*101f0*/  LDC R9, c[0x0][0x448] ;  /* 0x00011200ff097b82 */ /* 0x000e620000000800 */
[----:B0-----:R-:W0:Y:S01]  /*10200*/  S2R R20, SR_TID.X ;  /* 0x0000000000147919 */ /* 0x001e220000002100 */
[----:B------:R-:W-:Y:S01]  /*10210*/  IMAD.U32 R6, RZ, RZ, UR44 ;  /* 0x0000002cff067e24 */ /* 0x000fe2000f8e00ff */
[----:B------:R-:W-:Y:S01]  /*10220*/  ULDC.64 UR8, c[0x0][0x2e0] ;  /* 0x0000b80000087ab9 */ /* 0x000fe20000000a00 */
[----:B------:R-:W-:Y:S01]  /*10230*/  UMOV UR4, UR40 ;  /* 0x0000002800047c82 */ /* 0x000fe20008000000 */
[----:B------:R-:W-:Y:S01]  /*10240*/  UIMAD UR6, UR45, UR8, URZ ;  /* 0x000000082d0672a4 */ /* 0x000fe2000f8e023f */
[----:B------:R-:W2:Y:S01]  /*10250*/  S2R R10, SR_TID.X ;  /* 0x00000000000a7919 */ /* 0x000ea20000002100 */
[----:B------:R-:W-:Y:S02]  /*10260*/  UMOV UR5, UR37 ;  /* 0x0000002500057c82 */ /* 0x000fe40008000000 */
        /* <DEDUP_REMOVED lines=16> */
[----:B------:R-:W-:-:S03]  /*10370*/  IMAD R6, R6, 0xc0, R20 ;  /* 0x000000c006067824 */ /* 0x000fc600078e0214 */
        /* <DEDUP_REMOVED lines=9> */
[--C-:B------:R-:W-:Y:S01]  /*10410*/  SHF.R.S32.HI R8, RZ, 0x1f, R7.reuse ;  /* 0x0000001fff087819 */ /* 0x100fe20000011407 */
[----:B------:R-:W-:Y:S02]  /*10420*/  IMAD.MOV R0, RZ, RZ, -R7 ;  /* 0x000000ffff007224 */ /* 0x000fe400078e0a07 */
[----:B------:R-:W-:-:S04]  /*10430*/  IMAD.WIDE.U32 R4, R7, UR8, R2 ;  /* 0x0000000807047c25 */ /* 0x000fc8000f8e0002 */
[----:B------:R-:W-:Y:S02]  /*10440*/  IMAD R8, R8, UR8, RZ ;  /* 0x0000000808087c24 */ /* 0x000fe4000f8e02ff */
[----:B------:R-:W-:Y:S02]  /*10450*/  IMAD R0, R9, R0, R6 ;  /* 0x0000000009007224 */ /* 0x000fe400078e0206 */
[----:B------:R-:W-:Y:S02]  /*10460*/  IMAD R8, R7, UR9, R8 ;  /* 0x0000000907087c24 */ /* 0x000fe4000f8e0208 */
[----:B-1----:R-:W-:Y:S01]  /*10470*/  IMAD.SHL.U32 R20, R21, 0x8, RZ ;  /* 0x0000000815147824 */ /* 0x002fe200078e00ff */
[----:B------:R-:W-:Y:S01]  /*10480*/  SHF.R.S32.HI R7, RZ, 0x1f, R0 ;  /* 0x0000001fff077819 */ /* 0x000fe20000011400 */
[----:B------:R-:W-:Y:S01]  /*10490*/  IMAD.IADD R5, R5, 0x1, R8 ;  /* 0x0000000105057824 */ /* 0x000fe200078e0208 */
[----:B------:R-:W-:Y:S01]  /*104a0*/  LOP3.LUT R21, R21, 0x7f, RZ, 0xc0, !PT ;  /* 0x0000007f15157812 */ /* 0x000fe200078ec0ff */
[----:B------:R-:W0:Y:S01]  /*104b0*/  @P1 LDC R8, c[0x0][0x44c] ;  /* 0x00011300ff081b82 */ /* 0x000e220000000800 */
[----:B------:R-:W-:Y:S01]  /*104c0*/  LOP3.LUT R20, R20, 0x18, RZ, 0xc0, !PT ;  /* 0x0000001814147812 */ /* 0x000fe200078ec0ff */
[----:B------:R-:W-:Y:S01]  /*104d0*/  IMAD R7, R7, UR4, RZ ;  /* 0x0000000407077c24 */ /* 0x000fe2000f8e02ff */
[----:B------:R-:W-:Y:S01]  /*104e0*/  SHF.R.U32.HI R21, RZ, 0x2, R21 ;  /* 0x00000002ff157819 */ /* 0x000fe20000011615 */
[----:B------:R-:W-:-:S04]  /*104f0*/  IMAD.WIDE.U32 R4, R0, UR4, R4 ;  /* 0x0000000400047c25 */ /* 0x000fc8000f8e0004 */
[----:B------:R-:W-:Y:S01]  /*10500*/  IMAD R7, R0, UR5, R7 ;  /* 0x0000000500077c24 */ /* 0x000fe2000f8e0207 */
[----:B------:R-:W-:-:S03]  /*10510*/  LEA R0, P0, R4, UR6, 0x1 ;  /* 0x0000000604007c11 */ /* 0x000fc6000f8008ff */
[----:B------:R-:W-:Y:S02]  /*10520*/  IMAD.IADD R7, R5, 0x1, R7 ;  /* 0x0000000105077824 */ /* 0x000fe400078e0207 */
[----:B------:R-:W1:Y:S03]  /*10530*/  @P1 LDC R5, c[0x0][0x450] ;  /* 0x00011400ff051b82 */ /* 0x000e660000000800 */
[----:B------:R-:W-:Y:S01]  /*10540*/  LEA.HI.X R4, R4, UR7, R7, 0x1, P0 ;  /* 0x0000000704047c11 */ /* 0x000fe200080f0c07 */
[----:B------:R-:W-:-:S04]  /*10550*/  VIADD R7, R6, 0x80 ;  /* 0x0000008006077836 */ /* 0x000fc80000000000 */
        /* <DEDUP_REMOVED lines=12> */
[----:B------:R-:W-:Y:S01]  /*10620*/  IMAD.WIDE.U32 R2, R5, UR4, R2 ;  /* 0x0000000405027c25 */ /* 0x000fe2000f8e0002 */
        /* <DEDUP_REMOVED lines=11> */
[----:B------:R-:W-:Y:S01]  /*106e0*/  IMAD.U32 R6, RZ, RZ, UR44 ;  /* 0x0000002cff067e24 */ /* 0x000fe2000f8e00ff */
[----:B------:R-:W-:Y:S01]  /*106f0*/  ULDC UR4, c[0x0][0x288] ;  /* 0x0000a20000047ab9 */ /* 0x000fe20000000800 */
[----:B------:R-:W-:Y:S01]  /*10700*/  ULDC.64 UR6, c[0x0][0x208] ;  /* 0x0000820000067ab9 */ /* 0x000fe20000000a00 */
[----:B------:R-:W1:Y:S01]  /*10710*/  SHFL.IDX PT, R2, R4, RZ, 0x1c1f ;  /* 0x001c1fff04027589 */ /* 0x000e6200000e0000 */
[----:B------:R-:W-:Y:S02]  /*10720*/  IMAD R5, R9, UR4, RZ ;  /* 0x0000000409057c24 */ /* 0x000fe4000f8e02ff */
[----:B------:R-:W-:Y:S01]  /*10730*/  IMAD R6, R6, 0xc0, R21 ;  /* 0x000000c006067824 */ /* 0x000fe200078e0215 */
[----:B------:R-:W-:Y:S03]  /*10740*/  SHFL.IDX PT, R14, R0, 0x3, 0x1c1f ;  /* 0x007c1f00000e7f89 */ /* 0x000fe600000e0000 */
[C---:B------:R-:W-:Y:S01]  /*10750*/  VIADD R10, R6.reuse, 0x20 ;  /* 0x00000020060a7836 */ /* 0x040fe20000000000 */
        /* <DEDUP_REMOVED lines=26> */
[----:B------:R-:W-:Y:S04]  /*10900*/  SHFL.IDX PT, R0, R7, RZ, 0x1c1f ;  /* 0x001c1fff07007589 */ /* 0x000fe800000e0000 */
[----:B------:R-:W-:Y:S01]  /*10910*/  SHFL.IDX PT, R7, R7, 0x1, 0x1c1f ;  /* 0x003c1f0007077f89 */ /* 0x000fe200000e0000 */
        /* <DEDUP_REMOVED lines=9> */
[----:B------:R-:W-:-:S12]  /*109b0*/  VIADD R10, R6, 0x80 ;  /* 0x00000080060a7836 */ /* 0x000fd80000000000 */
[----:B------:R-:W-:-:S05]  /*109c0*/  @!P4 LEA R14, P3, R20, R14, 0x1 ;  /* 0x0000000e140ec211 */ /* 0x000fca00078608ff */
[----:B--2---:R-:W-:Y:S02]  /*109d0*/  @!P4 IMAD.X R9, RZ, RZ, R4, P3 ;  /* 0x000000ffff09c224 */ /* 0x004fe400018e0604 */
[----:B0-----:R-:W-:Y:S02]  /*109e0*/  @!P4 IMAD.MOV.U32 R2, RZ, RZ, R14 ;  /* 0x000000ffff02c224 */ /* 0x001fe400078e000e */
        /* <DEDUP_REMOVED lines=14> */
.L_x_11957:
[----:B------:R-:W-:Y:S01]  /*10ad0*/  VIADD R6, R6, 0xa0 ;  /* 0x000000a006067836 */ /* 0x000fe20000000000 */
[----:B------:R-:W-:Y:S01]  /*10ae0*/  ULDC.64 UR4, c[0x0][0x208] ;  /* 0x0000820000047ab9 */ /* 0x000fe20000000a00 */
        /* <DEDUP_REMOVED lines=12> */
.L_x_11853:
[----:B------:R-:W-:Y:S02]  /*10bb0*/  PLOP3.LUT P1, PT, P1, P0, PT, 0xa2, 0x0 ;  /* 0x000000000000781c */ /* 0x000fe40000f21472 */
[----:B------:R-:W-:-:S08]  /*10bc0*/  @P0 R2UR P1, UR4, R17 ;  /* 0x00000000110402ca */ /* 0x000fd00000020000 */
[----:B------:R-:W-:-:S05]  /*10bd0*/  @P0 PLOP3.LUT P0, PT, P1, PT, PT, 0x80, 0x0 ;  /* 0x000000000000081c */ /* 0x000fca0000f0f070 */
[----:B------:R-:W-:Y:S01]  /*10be0*/  @!P1 SYNCS.ARRIVE.TRANS64.RED.A0T1 RZ, [UR4+0x31c00], RZ ;  /* 0x031c00ffffff99a7 */ /* 0x000fe20008200404 */
[----:B------:R-:W-:Y:S07]  /*10bf0*/  @!P1 ARRIVES.LDGSTSBAR.64.TRANSCNT [UR4+0x31c00] ;  /* 0x031c0000ff0099b0 */ /* 0x000fee0008000a84 */
[----:B------:R-:W-:Y:S05]  /*10c00*/  @P0 BRA.U.ANY `(.L_x_11853) ;  /* 0xfffffffd00e80947 */ /* 0x000fea000393ffff */
[----:B0-----:R-:W2:Y:S02]  /*10c10*/  LDL.LU R3, [R1] ;  /* 0x0000000001037983 */ /* 0x001ea40000300800 */
[----:B--2---:R-:W-:-:S05]  /*10c20*/  VIADD R3, R3, 0x1 ;  /* 0x0000000103037836 */ /* 0x004fca0000000000 */
[----:B------:R0:W-:Y:S01]  /*10c30*/  STL [R1], R3 ;  /* 0x0000000301007387 */ /* 0x0001e20000100800 */
        /* <DEDUP_REMOVED lines=9> */
.L_x_11958:
[----:B------:R-:W-:Y:S05]  /*10cd0*/  BSYNC B0 ;  /* 0x0000000000007941 */ /* 0x000fea0003800000 */
.L_x_11854:
[----:B------:R-:W-:-:S06]  /*10ce0*/  UISETP.GE.AND UP0, UPT, UR43, 0x2, UPT ;  /* 0x000000022b00788c */ /* 0x000fcc000bf06270 */
[----:B------:R-:W-:-:S13]  /*10cf0*/  PLOP3.LUT P0, PT, PT, PT, UP0, 0x80, 0x0 ;  /* 0x000000000000781c */ /* 0x000fda0003f0f008 */
[----:B------:R-:W-:Y:S05]  /*10d00*/  @!P0 BRA `(.L_x_11856) ;  /* 0x0000002000448947 */ /* 0x000fea0003800000 */
[----:B------:R-:W-:Y:S02]  /*10d10*/  ULOP3.LUT UR4, UR43, 0x1, URZ, 0xc0, !UPT ;  /* 0x000000012b047892 */ /* 0x000fe4000f8ec03f */
[----:B------:R-:W-:Y:S02]  /*10d20*/  IMAD.U32 R7, RZ, RZ, UR43 ;  /* 0x0000002bff077e24 */ /* 0x000fe4000f8e00ff */
[----:B------:R-:W-:Y:S02]  /*10d30*/  UISETP.NE.U32.AND UP0, UPT, UR4, 0x1, UPT ;  /* 0x000000010400788c */ /* 0x000fe4000bf05070 */
[----:B------:R-:W-:-:S04]  /*10d40*/  VIADD R7, R7, 0xfffffffe ;  /* 0xfffffffe07077836 */ /* 0x000fc80000000000 */
[----:B------:R-:W-:Y:S01]  /*10d50*/  IMAD.MOV.U32 R6, RZ, RZ, R7 ;  /* 0x000000ffff067224 */ /* 0x000fe200078e0007 */
[----:B------:R-:W-:-:S13]  /*10d60*/  PLOP3.LUT P0, PT, PT, PT, UP0, 0x80, 0x0 ;  /* 0x000000000000781c */ /* 0x000fda0003f0f008 */
[----:B------:R-:W-:Y:S05]  /*10d70*/  @!P0 BRA `(.L_x_11857) ;  /* 0x0000000800b88947 */ /* 0x000fea0003800000 */
[----:B------:R-:W-:Y:S01]  /*10d80*/  ISETP.NE.AND P1, PT, R25, RZ, PT ;  /* 0x000000ff1900720c */ /* 0x000fe20003f25270 */
[----:B------:R-:W-:Y:S01]  /*10d90*/  VIADD R6, R16, 0x1 ;  /* 0x0000000110067836 */ /* 0x000fe20000000000 */
[----:B------:R-:W-:Y:S04]  /*10da0*/  BSSY B0, `(.L_x_11858) ;  /* 0x00000a7000007945 */ /* 0x000fe80003800000 */
[----:B------:R-:W-:-:S04]  /*10db0*/  ISETP.NE.AND P0, PT, R6, 0x2, PT ;  /* 0x000000020600780c */ /* 0x000fc80003f05270 */
[----:B------:R-:W-:Y:S02]  /*10dc0*/  SEL R8, RZ, 0x1, P0 ;  /* 0x00000001ff087807 */ /* 0x000fe40000000000 */
[----:B------:R-:W-:Y:S02]  /*10dd0*/  SEL R6, R6, RZ, P0 ;  /* 0x000000ff06067207 */ /* 0x000fe40000000000 */
[----:B------:R-:W-:Y:S01]  /*10de0*/  LOP3.LUT R8, R23, R8, RZ, 0x3c, !PT ;  /* 0x0000000817087212 */ /* 0x000fe200078e3cff */
[----:B------:R-:W-:Y:S06]  /*10df0*/  @!P1 BRA `(.L_x_11859) ;  /* 0x0000000800849947 */ /* 0x000fec0003800000 */
[----:B------:R-:W-:Y:S01]  /*10e00*/  ISETP.NE.AND P1, PT, R26, RZ, PT ;  /* 0x000000ff1a00720c */ /* 0x000fe20003f25270 */
[----:B------:R-:W-:Y:S02]  /*10e10*/  IMAD.MOV.U32 R4, RZ, RZ, R18 ;  /* 0x000000ffff047224 */ /* 0x000fe400078e0012 */
[----:B------:R-:W-:-:S10]  /*10e20*/  IMAD.MOV.U32 R9, RZ, RZ, R7 ;  /* 0x000000ffff097224 */ /* 0x000fd400078e0007 */
[----:B------:R-:W-:Y:S05]  /*10e30*/  @!P1 BRA `(.L_x_11860) ;  /* 0x00000000004c9947 */ /* 0x000fea0003800000 */
[----:B------:R-:W1:Y:S01]  /*10e40*/  LDC R9, c[0x0][0x43c] ;  /* 0x00010f00ff097b82 */ /* 0x000e620000000800 */
[----:B------:R-:W-:Y:S01]  /*10e50*/  ULDC.64 UR4, c[0x0][0x428] ;  /* 0x00010a0000047ab9 */ /* 0x000fe20000000a00 */
[----:B------:R-:W-:Y:S01]  /*10e60*/  ULDC.64 UR6, c[0x0][0x208] ;  /* 0x0000820000067ab9 */ /* 0x000fe20000000a00 */
[----:B------:R-:W-:-:S04]  /*10e70*/  IMAD R10, R24, UR4, RZ ;  /* 0x00000004180a7c24 */ /* 0x000fc8000f8e02ff */
[----:B------:R-:W-:Y:S01]  /*10e80*/  IMAD R10, R22, UR5, R10 ;  /* 0x00000005160a7c24 */ /* 0x000fe2000f8e020a */
[----:B-1----:R-:W-:-:S13]  /*10e90*/  ISETP.NE.AND P0, PT, R9, 0x1, PT ;  /* 0x000000010900780c */ /* 0x002fda0003f05270 */
[----:B0-----:R-:W0:Y:S02]  /*10ea0*/  @P0 LDC.64 R2, c[0x0][0x440] ;  /* 0x00011000ff020b82 */ /* 0x001e240000000a00 */
[----:B0-----:R-:W-:-:S04]  /*10eb0*/  @P0 IMAD.HI.U32 R4, R7, R2, RZ ;  /* 0x0000000207040227 */ /* 0x001fc800078e00ff */
[----:B------:R-:W-:Y:S01]  /*10ec0*/  IMAD.MOV.U32 R2, RZ, RZ, R7 ;  /* 0x000000ffff027224 */ /* 0x000fe200078e0007 */
[----:B------:R-:W-:-:S04]  /*10ed0*/  @P0 SHF.R.U32.HI R2, RZ, R3, R4 ;  /* 0x00000003ff020219 */ /* 0x000fc80000011604 */
[--C-:B------:R-:W-:Y:S01]  /*10ee0*/  SHF.R.S32.HI R3, RZ, 0x1f, R2.reuse ;  /* 0x0000001fff037819 */ /* 0x100fe20000011402 */
[----:B------:R-:W-:-:S04]  /*10ef0*/  IMAD.MOV R4, RZ, RZ, -R2 ;  /* 0x000000ffff047224 */ /* 0x000fc800078e0a02 */
[----:B------:R-:W-:Y:S02]  /*10f00*/  IMAD R9, R9, R4, R7 ;  /* 0x0000000409097224 */ /* 0x000fe400078e0207 */
[----:B------:R-:W0:Y:S01]  /*10f10*/  LDC.64 R4, c[0x0][0x418] ;  /* 0x00010600ff047b82 */ /* 0x000e220000000a00 */
[----:B------:R-:W-:-:S04]  /*10f20*/  IMAD.WIDE.U32 R2, R22, UR4, R2 ;  /* 0x0000000416027c25 */ /* 0x000fc8000f8e0002 */
[----:B------:R-:W-:Y:S01]  /*10f30*/  IMAD.IADD R10, R10, 0x1, R3 ;  /* 0x000000010a0a7824 */ /* 0x000fe200078e0203 */
[----:B0-----:R-:W-:-:S04]  /*10f40*/  LEA R4, P0, R2, R4, 0x2 ;  /* 0x0000000402047211 */ /* 0x001fc800078010ff */
[----:B------:R-:W-:-:S05]  /*10f50*/  LEA.HI.X R5, R2, R5, R10, 0x2, P0 ;  /* 0x0000000502057211 */ /* 0x000fca00000f140a */
[----:B------:R1:W5:Y:S04]  /*10f60*/  LDG.E R4, desc[UR6][R4.64] ;  /* 0x0000000604047981 */ /* 0x000368000c1e1900 */
.L_x_11860:
[----:B0-----:R-:W1:Y:S01]  /*10f70*/  S2R R2, SR_TID.X ;  /* 0x0000000000027919 */ /* 0x001e620000002100 */
[----:B------:R-:W-:Y:S01]  /*10f80*/  SHF.L.U32 R3, R8, 0x1f, RZ ;  /* 0x0000001f08037819 */ /* 0x000fe200000006ff */
[----:B------:R-:W-:Y:S01]  /*10f90*/  BSSY B1, `(.L_x_11861) ;  /* 0x0000006000017945 */ /* 0x000fe20003800000 */
[----:B-1----:R-:W-:Y:S01]  /*10fa0*/  LOP3.LUT R5, R2, 0x7f, RZ, 0xc0, !PT ;  /* 0x0000007f02057812 */ /* 0x002fe200078ec0ff */
[----:B------:R-:W-:-:S03]  /*10fb0*/  IMAD R2, R6, 0x8, R17 ;  /* 0x0000000806027824 */ /* 0x000fc600078e0211 */
[----:B------:R-:W-:Y:S01]  /*10fc0*/  ISETP.NE.AND P1, PT, R5, RZ, PT ;  /* 0x000000ff0500720c */ /* 0x000fe20003f25270 */
[----:B------:R-:W0:Y:S02]  /*10fd0*/  SYNCS.PHASECHK.TRANS64.TRYWAIT P0, [R2+URZ+0x31c40], R3 ;  /* 0x031c4003020075a7 */ /* 0x000e24000800017f */
[----:B0-----:R-:W-:Y:S10]  /*10fe0*/  @!P0 BRA `(.L_x_11862) ;  /* 0x00000034008c8947 */ /* 0x001ff40003800000 */
.L_x_11959:
[----:B------:R-:W-:Y:S05]  /*10ff0*/  BSYNC B1 ;  /* 0x0000000000017941 */ /* 0x000fea0003800000 */
.L_x_11861:
[----:B------:R-:W-:Y:S04]  /*11000*/  BSSY B1, `(.L_x_11863) ;  /* 0x0000007000017945 */ /* 0x000fe80003800000 */
[----:B------:R-:W-:Y:S05]  /*11010*/  @P1 BRA `(.L_x_11864) ;  /* 0x0000000000141947 */ /* 0x000fea0003800000 */
[----:B------:R-:W-:Y:S01]  /*11020*/  ISETP.NE.AND P0, PT, R29, RZ, PT ;  /* 0x000000ff1d00720c */ /* 0x000fe20003f05270 */
[----:B0-----:R-:W-:-:S04]  /*11030*/  IMAD.MOV.U32 R3, RZ, RZ, 0x6c00 ;  /* 0x00006c00ff037424 */ /* 0x001fc800078e00ff */
[----:B------:R1:W-:Y:S08]  /*11040*/  SYNCS.ARRIVE.TRANS64 RZ, [R2+URZ+0x31c30], R3 ;  /* 0x031c300302ff79a7 */ /* 0x0003f0000800003f */
[----:B------:R-:W-:Y:S05]  /*11050*/  @!P0 BRA `(.L_x_11864) ;  /* 0x0000000000048947 */ /* 0x000fea0003800000 */
[----:B------:R-:W-:Y:S01]  /*11060*/  BPT.TRAP 0x1 ;  /* 0x000000040000795c */ /* 0x000fe20000300000 */
.L_x_11864:
[----:B------:R-:W-:Y:S05]  /*11070*/  BSYNC B1 ;  /* 0x0000000000017941 */ /* 0x000fea0003800000 */
.L_x_11863:
[----:B------:R-:W-:Y:S01]  /*11080*/  IMAD.MOV.U32 R10, RZ, RZ, RZ ;  /* 0x000000ffff0a7224 */ /* 0x000fe200078e00ff */
[----:B------:R-:W-:Y:S01]  /*11090*/  R2UR UR11, R9 ;  /* 0x00000000090b72ca */ /* 0x000fe200000e0000 */
[----:B01----:R-:W-:Y:S01]  /*110a0*/  IMAD R3, R6, 0x6c00, R17 ;  /* 0x00006c0006037824 */ /* 0x003fe200078e0211 */
        /* <DEDUP_REMOVED lines=9> */
.L_x_11865:
        /* <DEDUP_REMOVED lines=15> */
.L_x_11866:
        /* <DEDUP_REMOVED lines=15> */
.L_x_11867:
        /* <DEDUP_REMOVED lines=14> */
.L_x_11960:
[----:B------:R-:W-:Y:S05]  /*11400*/  BSYNC B1 ;  /* 0x0000000000017941 */ /* 0x000fea0003800000 */
.L_x_11868:
        /* <DEDUP_REMOVED lines=10> */
.L_x_11871:
[----:B------:R-:W-:Y:S05]  /*114b0*/  BSYNC B1 ;  /* 0x0000000000017941 */ /* 0x000fea0003800000 */
.L_x_11870:
[----:B------:R-:W-:Y:S01]  /*114c0*/  R2UR UR6, R2 ;  /* 0x00000000020672ca */ /* 0x000fe200000e0000 */
[--C-:B0-----:R-:W-:Y:S01]  /*114d0*/  IMAD R5, R16, 0x8, R17.reuse ;  /* 0x0000000810057824 */ /* 0x101fe200078e0211 */
[----:B------:R-:W-:Y:S01]  /*114e0*/  R2UR UR7, R3 ;  /* 0x00000000030772ca */ /* 0x000fe200000e0000 */
[----:B------:R-:W-:Y:S01]  /*114f0*/  UIADD3 UR4, UP0, UR38, 0x470, URZ ;  /* 0x0000047026047890 */ /* 0x000fe2000ff1e03f */
[----:B------:R-:W-:Y:S01]  /*11500*/  R2UR UR10, R10 ;  /* 0x000000000a0a72ca */ /* 0x000fe200000e0000 */
[----:B------:R-:W-:Y:S01]  /*11510*/  IMAD R10, R16, 0x6c00, R17 ;  /* 0x00006c00100a7824 */ /* 0x000fe200078e0211 */
[----:B------:R-:W-:Y:S01]  /*11520*/  PLOP3.LUT P0, PT, PT, PT, PT, 0x80, 0x0 ;  /* 0x000000000000781c */ /* 0x000fe20003f0f070 */
[----:B------:R-:W-:Y:S01]  /*11530*/  IMAD R11, R19, 0x90, RZ ;  /* 0x00000090130b7824 */ /* 0x000fe200078e02ff */
[----:B------:R-:W-:Y:S01]  /*11540*/  UIADD3.X UR5, URZ, UR39, URZ, UP0, !UPT ;  /* 0x000000273f057290 */ /* 0x000fe200087fe43f */
[----:B------:R-:W-:Y:S02]  /*11550*/  VIADD R5, R5, 0x31c50 ;  /* 0x00031c5005057836 */ /* 0x000fe40000000000 */
[----:B------:R-:W-:-:S09]  /*11560*/  VIADD R12, R10, 0x200 ;  /* 0x000002000a0c7836 */ /* 0x000fd20000000000 */
.L_x_11872:
        /* <DEDUP_REMOVED lines=15> */
.L_x_11873:
        /* <DEDUP_REMOVED lines=15> */
.L_x_11874:
        /* <DEDUP_REMOVED lines=12> */
.L_x_11859:
[----:B------:R-:W-:Y:S05]  /*11810*/  BSYNC B0 ;  /* 0x0000000000007941 */ /* 0x000fea0003800000 */
.L_x_11858:
[----:B------:R-:W-:Y:S01]  /*11820*/  UIADD3 UR4, UR43, -0x3, URZ ;  /* 0xfffffffd2b047890 */ /* 0x000fe2000fffe03f */
[----:B------:R-:W-:Y:S02]  /*11830*/  IMAD.MOV.U32 R16, RZ, RZ, R6 ;  /* 0x000000ffff107224 */ /* 0x000fe400078e0006 */
[----:B------:R-:W-:-:S03]  /*11840*/  IMAD.MOV.U32 R23, RZ, RZ, R8 ;  /* 0x000000ffff177224 */ /* 0x000fc600078e0008 */
[----:B------:R-:W-:-:S07]  /*11850*/  IMAD.U32 R6, RZ, RZ, UR4 ;  /* 0x00000004ff067e24 */ /* 0x000fce000f8e00ff */
.L_x_11857:
[----:B------:R-:W-:Y:S01]  /*11860*/  ISETP.NE.AND P0, PT, R7, RZ, PT ;  /* 0x000000ff0700720c */ /* 0x000fe20003f05270 */
[----:B------:R-:W-:-:S12]  /*11870*/  BSSY B0, `(.L_x_11856) ;  /* 0x000015a000007945 */ /* 0x000fd80003800000 */
[----:B------:R-:W-:Y:S05]  /*11880*/  @!P0 BRA `(.L_x_11875) ;  /* 0x0000001400608947 */ /* 0x000fea0003800000 */
[----:B------:R-:W-:-:S07]  /*11890*/  IMAD.MOV.U32 R4, RZ, RZ, R18 ;  /* 0x000000ffff047224 */ /* 0x000fce00078e0012 */
.L_x_11910:
[----:B------:R-:W-:Y:S01]  /*118a0*/  ISETP.NE.AND P1, PT, R25, RZ, PT ;  /* 0x000000ff1900720c */ /* 0x000fe20003f25270 */
        /* <DEDUP_REMOVED lines=8> */
[----:B------:R-:W-:Y:S01]  /*11930*/  ISETP.NE.AND P1, PT, R26, RZ, PT ;  /* 0x000000ff1a00720c */ /* 0x000fe20003f25270 */
[----:B------:R-:W-:-:S12]  /*11940*/  IMAD.MOV.U32 R9, RZ, RZ, R6 ;  /* 0x000000ffff097224 */ /* 0x000fd800078e0006 */
[----:B------:R-:W-:Y:S05]  /*11950*/  @!P1 BRA `(.L_x_11878) ;  /* 0x00000000004c9947 */ /* 0x000fea0003800000 */
[----:B------:R-:W1:Y:S01]  /*11960*/  LDC R9, c[0x0][0x43c] ;  /* 0x00010f00ff097b82 */ /* 0x000e620000000800 */
[----:B------:R-:W-:Y:S01]  /*11970*/  ULDC.64 UR4, c[0x0][0x428] ;  /* 0x00010a0000047ab9 */ /* 0x000fe20000000a00 */
[----:B------:R-:W-:Y:S01]  /*11980*/  ULDC.64 UR6, c[0x0][0x208] ;  /* 0x0000820000067ab9 */ /* 0x000fe20000000a00 */
[----:B-1----:R-:W-:-:S13]  /*11990*/  ISETP.NE.AND P0, PT, R9, 0x1, PT ;  /* 0x000000010900780c */ /* 0x002fda0003f05270 */
[----:B0-----:R-:W0:Y:S02]  /*119a0*/  @P0 LDC.64 R2, c[0x0][0x440] ;  /* 0x00011000ff020b82 */ /* 0x001e240000000a00 */
        /* <DEDUP_REMOVED lines=14> */
.L_x_11878:
[----:B0-----:R-:W1:Y:S01]  /*11a90*/  S2R R2, SR_TID.X ;  /* 0x0000000000027919 */ /* 0x001e620000002100 */
[----:B------:R-:W-:Y:S01]  /*11aa0*/  IMAD R3, R7, 0x8, R17 ;  /* 0x0000000807037824 */ /* 0x000fe200078e0211 */
[----:B------:R-:W-:Y:S01]  /*11ab0*/  BSSY B2, `(.L_x_11879) ;  /* 0x0000006000027945 */ /* 0x000fe20003800000 */
[----:B-1----:R-:W-:Y:S02]  /*11ac0*/  LOP3.LUT R5, R2, 0x7f, RZ, 0xc0, !PT ;  /* 0x0000007f02057812 */ /* 0x002fe400078ec0ff */
[----:B------:R-:W-:Y:S02]  /*11ad0*/  SHF.L.U32 R2, R8, 0x1f, RZ ;  /* 0x0000001f08027819 */ /* 0x000fe400000006ff */
[----:B------:R-:W-:Y:S02]  /*11ae0*/  ISETP.NE.AND P1, PT, R5, RZ, PT ;  /* 0x000000ff0500720c */ /* 0x000fe40003f25270 */
[----:B------:R-:W0:Y:S02]  /*11af0*/  SYNCS.PHASECHK.TRANS64.TRYWAIT P0, [R3+URZ+0x31c40], R2 ;  /* 0x031c4002030075a7 */ /* 0x000e24000800017f */
[----:B0-----:R-:W-:Y:S09]  /*11b00*/  @!P0 BRA `(.L_x_11880) ;  /* 0x0000002800ec8947 */ /* 0x001ff20003800000 */
.L_x_11961:
[----:B------:R-:W-:Y:S05]  /*11b10*/  BSYNC B2 ;  /* 0x0000000000027941 */ /* 0x000fea0003800000 */
.L_x_11879:
[----:B------:R-:W-:Y:S04]  /*11b20*/  BSSY B2, `(.L_x_11881) ;  /* 0x0000007000027945 */ /* 0x000fe80003800000 */
[----:B------:R-:W-:Y:S05]  /*11b30*/  @P1 BRA `(.L_x_11882) ;  /* 0x0000000000141947 */ /* 0x000fea0003800000 */
[----:B------:R-:W-:Y:S01]  /*11b40*/  ISETP.NE.AND P0, PT, R29, RZ, PT ;  /* 0x000000ff1d00720c */ /* 0x000fe20003f05270 */
[----:B0-----:R-:W-:-:S04]  /*11b50*/  IMAD.MOV.U32 R2, RZ, RZ, 0x6c00 ;  /* 0x00006c00ff027424 */ /* 0x001fc800078e00ff */
[----:B------:R1:W-:Y:S08]  /*11b60*/  SYNCS.ARRIVE.TRANS64 RZ, [R3+URZ+0x31c30], R2 ;  /* 0x031c300203ff79a7 */ /* 0x0003f0000800003f */
[----:B------:R-:W-:Y:S05]  /*11b70*/  @!P0 BRA `(.L_x_11882) ;  /* 0x0000000000048947 */ /* 0x000fea0003800000 */
[----:B------:R-:W-:Y:S01]  /*11b80*/  BPT.TRAP 0x1 ;  /* 0x000000040000795c */ /* 0x000fe20000300000 */
.L_x_11882:
[----:B------:R-:W-:Y:S05]  /*11b90*/  BSYNC B2 ;  /* 0x0000000000027941 */ /* 0x000fea0003800000 */
.L_x_11881:
[----:B------:R-:W-:Y:S01]  /*11ba0*/  IMAD.MOV.U32 R5, RZ, RZ, RZ ;  /* 0x000000ffff057224 */ /* 0x000fe200078e00ff */
[----:B------:R-:W-:Y:S01]  /*11bb0*/  UIADD3 UR4, UP0, UR38, 0x370, URZ ;  /* 0x0000037026047890 */ /* 0x000fe2000ff1e03f */
[----:B------:R-:W-:Y:S01]  /*11bc0*/  IMAD R12, R7, 0x6c00, R17 ;  /* 0x00006c00070c7824 */ /* 0x000fe200078e0211 */
[----:B------:R-:W-:Y:S01]  /*11bd0*/  PLOP3.LUT P0, PT, PT, PT, PT, 0x80, 0x0 ;  /* 0x000000000000781c */ /* 0x000fe20003f0f070 */
[----:B01----:R-:W-:Y:S01]  /*11be0*/  VIADD R3, R3, 0x31c30 ;  /* 0x00031c3003037836 */ /* 0x003fe20000000000 */
[----:B------:R-:W-:Y:S01]  /*11bf0*/  R2UR UR10, R5 ;  /* 0x00000000050a72ca */ /* 0x000fe200000e0000 */
[----:B------:R-:W-:Y:S01]  /*11c00*/  IMAD R2, R9, 0x90, RZ ;  /* 0x0000009009027824 */ /* 0x000fe200078e02ff */
[----:B------:R-:W-:Y:S01]  /*11c10*/  UIADD3.X UR5, URZ, UR39, URZ, UP0, !UPT ;  /* 0x000000273f057290 */ /* 0x000fe200087fe43f */
[----:B------:R-:W-:Y:S01]  /*11c20*/  VIADD R10, R12, 0x16a00 ;  /* 0x00016a000c0a7836 */ /* 0x000fe20000000000 */
[----:B------:R-:W-:Y:S01]  /*11c30*/  UMOV UR6, 0x0 ;  /* 0x0000000000067882 */ /* 0x000fe20000000000 */
[----:B------:R-:W-:-:S10]  /*11c40*/  UMOV UR7, 0x14f00000 ;  /* 0x14f0000000077882 */ /* 0x000fd40000000000 */
.L_x_11883:
        /* <DEDUP_REMOVED lines=16> */
.L_x_11884:
        /* <DEDUP_REMOVED lines=16> */
.L_x_11885:
        /* <DEDUP_REMOVED lines=15> */
.L_x_11962:
[----:B------:R-:W-:Y:S05]  /*11f40*/  BSYNC B2 ;  /* 0x0000000000027941 */ /* 0x000fea0003800000 */
.L_x_11886:
[----:B------:R-:W-:Y:S01]  /*11f50*/  BSSY B2, `(.L_x_11888) ;  /* 0x0000009000027945 */ /* 0x000fe20003800000 */
[----:B------:R-:W-:Y:S02]  /*11f60*/  IMAD.MOV.U32 R2, RZ, RZ, 0x0 ;  /* 0x00000000ff027424 */ /* 0x000fe400078e00ff */
[----:B------:R-:W-:Y:S01]  /*11f70*/  IMAD.MOV.U32 R3, RZ, RZ, 0x14f00000 ;  /* 0x14f00000ff037424 */ /* 0x000fe200078e00ff */
[----:B------:R-:W-:Y:S06]  /*11f80*/  @P1 BRA `(.L_x_11889) ;  /* 0x0000000000141947 */ /* 0x000fec0003800000 */
[----:B------:R-:W-:Y:S01]  /*11f90*/  ISETP.NE.AND P0, PT, R29, RZ, PT ;  /* 0x000000ff1d00720c */ /* 0x000fe20003f05270 */
[----:B------:R-:W-:-:S04]  /*11fa0*/  IMAD.MOV.U32 R13, RZ, RZ, 0x6c00 ;  /* 0x00006c00ff0d7424 */ /* 0x000fc800078e00ff */
[----:B------:R1:W-:Y:S08]  /*11fb0*/  SYNCS.ARRIVE.TRANS64 RZ, [R12+URZ+0x50], R13 ;  /* 0x0000500d0cff79a7 */ /* 0x0003f0000800003f */
[----:B------:R-:W-:Y:S05]  /*11fc0*/  @!P0 BRA `(.L_x_11889) ;  /* 0x0000000000048947 */ /* 0x000fea0003800000 */
[----:B------:R-:W-:Y:S01]  /*11fd0*/  BPT.TRAP 0x1 ;  /* 0x000000040000795c */ /* 0x000fe20000300000 */
.L_x_11889:
[----:B------:R-:W-:Y:S05]  /*11fe0*/  BSYNC B2 ;  /* 0x0000000000027941 */ /* 0x000fea0003800000 */
.L_x_11888:
[----:B------:R-:W-:Y:S01]  /*11ff0*/  R2UR UR6, R2 ;  /* 0x00000000020672ca */ /* 0x000fe200000e0000 */
[----:B------:R-:W-:Y:S01]  /*12000*/  IMAD R16, R16, 0x6c00, R17 ;  /* 0x00006c0010107824 */ /* 0x000fe200078e0211 */
[----:B------:R-:W-:Y:S01]  /*12010*/  R2UR UR7, R3 ;  /* 0x00000000030772ca */ /* 0x000fe200000e0000 */
[----:B------:R-:W-:Y:S01]  /*12020*/  UIADD3 UR4, UP0, UR38, 0x470, URZ ;  /* 0x0000047026047890 */ /* 0x000fe2000ff1e03f */
[----:B------:R-:W-:Y:S01]  /*12030*/  R2UR UR10, R5 ;  /* 0x00000000050a72ca */ /* 0x000fe200000e0000 */
[----:B------:R-:W-:Y:S01]  /*12040*/  IMAD R5, R19, 0x90, RZ ;  /* 0x0000009013057824 */ /* 0x000fe200078e02ff */
[----:B------:R-:W-:Y:S01]  /*12050*/  PLOP3.LUT P0, PT, PT, PT, PT, 0x80, 0x0 ;  /* 0x000000000000781c */ /* 0x000fe20003f0f070 */
[----:B01----:R-:W-:Y:S01]  /*12060*/  VIADD R12, R12, 0x50 ;  /* 0x000000500c0c7836 */ /* 0x003fe20000000000 */
[----:B------:R-:W-:Y:S01]  /*12070*/  UIADD3.X UR5, URZ, UR39, URZ, UP0, !UPT ;  /* 0x000000273f057290 */ /* 0x000fe200087fe43f */
[----:B------:R-:W-:-:S11]  /*12080*/  VIADD R13, R16, 0x200 ;  /* 0x00000200100d7836 */ /* 0x000fd60000000000 */
.L_x_11890:
        /* <DEDUP_REMOVED lines=15> */
.L_x_11891:
        /* <DEDUP_REMOVED lines=15> */
.L_x_11892:
        /* <DEDUP_REMOVED lines=12> */
.L_x_11877:
[----:B------:R-:W-:Y:S05]  /*12330*/  BSYNC B1 ;  /* 0x0000000000017941 */ /* 0x000fea0003800000 */
.L_x_11876:
        /* <DEDUP_REMOVED lines=9> */
[----:B------:R-:W-:-:S12]  /*123d0*/  VIADD R9, R6, 0xffffffff ;  /* 0xffffffff06097836 */ /* 0x000fd80000000000 */
        /* <DEDUP_REMOVED lines=20> */
.L_x_11895:
        /* <DEDUP_REMOVED lines=8> */
.L_x_11963:
[----:B------:R-:W-:Y:S05]  /*125a0*/  BSYNC B2 ;  /* 0x0000000000027941 */ /* 0x000fea0003800000 */
.L_x_11896:
[----:B------:R-:W-:Y:S04]  /*125b0*/  BSSY B2, `(.L_x_11898) ;  /* 0x0000007000027945 */ /* 0x000fe80003800000 */
[----:B------:R-:W-:Y:S05]  /*125c0*/  @P1 BRA `(.L_x_11899) ;  /* 0x0000000000141947 */ /* 0x000fea0003800000 */
[----:B------:R-:W-:Y:S01]  /*125d0*/  ISETP.NE.AND P0, PT, R29, RZ, PT ;  /* 0x000000ff1d00720c */ /* 0x000fe20003f05270 */
[----:B0-----:R-:W-:-:S04]  /*125e0*/  IMAD.MOV.U32 R3, RZ, RZ, 0x6c00 ;  /* 0x00006c00ff037424 */ /* 0x001fc800078e00ff */
[----:B------:R1:W-:Y:S08]  /*125f0*/  SYNCS.ARRIVE.TRANS64 RZ, [R2+URZ+0x31c30], R3 ;  /* 0x031c300302ff79a7 */ /* 0x0003f0000800003f */
[----:B------:R-:W-:Y:S05]  /*12600*/  @!P0 BRA `(.L_x_11899) ;  /* 0x0000000000048947 */ /* 0x000fea0003800000 */
[----:B------:R-:W-:Y:S01]  /*12610*/  BPT.TRAP 0x1 ;  /* 0x000000040000795c */ /* 0x000fe20000300000 */
.L_x_11899:
[----:B------:R-:W-:Y:S05]  /*12620*/  BSYNC B2 ;  /* 0x0000000000027941 */ /* 0x000fea0003800000 */
.L_x_11898:
        /* <DEDUP_REMOVED lines=12> */
.L_x_11900:
        /* <DEDUP_REMOVED lines=16> */
.L_x_11901:
        /* <DEDUP_REMOVED lines=16> */
.L_x_11902:
        /* <DEDUP_REMOVED lines=15> */
.L_x_11964:
[----:B------:R-:W-:Y:S05]  /*129e0*/  BSYNC B2 ;  /* 0x0000000000027941 */ /* 0x000fea0003800000 */
.L_x_11903:
        /* <DEDUP_REMOVED lines=9> */
.L_x_11906:
[----:B------:R-:W-:Y:S05]  /*12a80*/  BSYNC B2 ;  /* 0x0000000000027941 */ /* 0x000fea0003800000 */
.L_x_11905:
        /* <DEDUP_REMOVED lines=10> */
.L_x_11907:
        /* <DEDUP_REMOVED lines=15> */
.L_x_11908:
        /* <DEDUP_REMOVED lines=15> */
.L_x_11909:
        /* <DEDUP_REMOVED lines=12> */
.L_x_11894:
[----:B------:R-:W-:Y:S05]  /*12dd0*/  BSYNC B1 ;  /* 0x0000000000017941 */ /* 0x000fea0003800000 */
.L_x_11893:
[C---:B------:R-:W-:Y:S01]  /*12de0*/  ISETP.GT.AND P0, PT, R6.reuse, 0x1, PT ;  /* 0x000000010600780c */ /* 0x040fe20003f04270 */
[----:B------:R-:W-:-:S12]  /*12df0*/  VIADD R6, R6, 0xfffffffe ;  /* 0xfffffffe06067836 */ /* 0x000fd80000000000 */
[----:B------:R-:W-:Y:S05]  /*12e00*/  @P0 BRA `(.L_x_11910) ;  /* 0xffffffe800a40947 */ /* 0x000fea000383ffff */
.L_x_11875:
[----:B------:R-:W-:Y:S05]  /*12e10*/  BSYNC B0 ;  /* 0x0000000000007941 */ /* 0x000fea0003800000 */
.L_x_11856:
        /* <DEDUP_REMOVED lines=8> */
[----:B------:R-:W1:Y:S01]  /*12ea0*/  FLO.U32 R0, UR4 ;  /* 0x0000000400007d00 */ /* 0x000e6200080e0000 */
[----:B------:R-:W-:Y:S01]  /*12eb0*/  ULDC.64 UR6, c[0x0][0x208] ;  /* 0x0000820000067ab9 */ /* 0x000fe20000000a00 */
        /* <DEDUP_REMOVED lines=8> */
.L_x_11912:
[----:B------:R-:W-:Y:S05]  /*12f40*/  BSYNC B0 ;  /* 0x0000000000007941 */ /* 0x000fea0003800000 */
.L_x_11911:
[----:B------:R-:W-:Y:S01]  /*12f50*/  ISETP.NE.AND P0, PT, R25, RZ, PT ;  /* 0x000000ff1900720c */ /* 0x000fe20003f05270 */
        /* <DEDUP_REMOVED lines=8> */
.L_x_11965:
[----:B------:R-:W-:Y:S05]  /*12fe0*/  BSYNC B1 ;  /* 0x0000000000017941 */ /* 0x000fea0003800000 */
.L_x_11915:
[----:B------:R-:W-:Y:S04]  /*12ff0*/  BSSY B1, `(.L_x_11917) ;  /* 0x0000007000017945 */ /* 0x000fe80003800000 */
[----:B------:R-:W-:Y:S05]  /*13000*/  @P2 BRA `(.L_x_11918) ;  /* 0x0000000000142947 */ /* 0x000fea0003800000 */
[----:B------:R-:W-:Y:S01]  /*13010*/  ISETP.NE.AND P0, PT, R29, RZ, PT ;  /* 0x000000ff1d00720c */ /* 0x000fe20003f05270 */
[----:B-1----:R-:W-:-:S04]  /*13020*/  IMAD.MOV.U32 R0, RZ, RZ, 0x6c00 ;  /* 0x00006c00ff007424 */ /* 0x002fc800078e00ff */
[----:B------:R2:W-:Y:S08]  /*13030*/  SYNCS.ARRIVE.TRANS64 RZ, [R3+URZ+0x31c50], R0 ;  /* 0x031c500003ff79a7 */ /* 0x0005f0000800003f */
[----:B------:R-:W-:Y:S05]  /*13040*/  @!P0 BRA `(.L_x_11918) ;  /* 0x0000000000048947 */ /* 0x000fea0003800000 */
[----:B------:R-:W-:Y:S01]  /*13050*/  BPT.TRAP 0x1 ;  /* 0x000000040000795c */ /* 0x000fe20000300000 */
.L_x_11918:
[----:B------:R-:W-:Y:S05]  /*13060*/  BSYNC B1 ;  /* 0x0000000000017941 */ /* 0x000fea0003800000 */
.L_x_11917:
[----:B-12---:R-:W-:Y:S01]  /*13070*/  IMAD R0, R16, 0x6c00, R17 ;  /* 0x00006c0010007824 */ /* 0x006fe200078e0211 */
        /* <DEDUP_REMOVED lines=9> */
.L_x_11919:
        /* <DEDUP_REMOVED lines=15> */
.L_x_11920:
        /* <DEDUP_REMOVED lines=15> */
.L_x_11921:
        /* <DEDUP_REMOVED lines=10> */
.L_x_11914:
[----:B------:R-:W-:Y:S05]  /*13390*/  BSYNC B0 ;  /* 0x0000000000007941 */ /* 0x000fea0003800000 */
.L_x_11913:
[----:B------:R-:W-:-:S05]  /*133a0*/  VIADD R16, R16, 0x1 ;  /* 0x0000000110107836 */ /* 0x000fca0000000000 */
[----:B------:R-:W-:-:S04]  /*133b0*/  ISETP.NE.AND P0, PT, R16, 0x2, PT ;  /* 0x000000021000780c */ /* 0x000fc80003f05270 */
[----:B------:R-:W-:Y:S02]  /*133c0*/  SEL R0, RZ, 0x1, P0 ;  /* 0x00000001ff007807 */ /* 0x000fe40000000000 */
[----:B------:R-:W-:Y:S02]  /*133d0*/  SEL R16, R16, RZ, P0 ;  /* 0x000000ff10107207 */ /* 0x000fe40000000000 */
[----:B------:R-:W-:-:S07]  /*133e0*/  LOP3.LUT R23, R23, R0, RZ, 0x3c, !PT ;  /* 0x0000000017177212 */ /* 0x000fce00078e3cff */
.L_x_11838:
[----:B------:R-:W-:Y:S05]  /*133f0*/  BSYNC B7 ;  /* 0x0000000000077941 */ /* 0x000fea0003800000 */
.L_x_11836:
[----:B------:R-:W2:Y:S02]  /*13400*/  LDL R0, [R1+0x4] ;  /* 0x0000040001007983 */ /* 0x000ea40000100800 */
[----:B--2---:R-:W-:-:S13]  /*13410*/  ISETP.NE.AND P0, PT, R0, RZ, PT ;  /* 0x000000ff0000720c */ /* 0x004fda0003f05270 */
        /* <DEDUP_REMOVED lines=10> */
.L_x_11922:
[----:B------:R-:W-:-:S03]  /*134c0*/  UMOV UR4, 0xffffffff ;  /* 0xffffffff00047882 */ /* 0x000fc60000000000 */
[----:B------:R-:W-:Y:S05]  /*134d0*/  BRA.DIV UR4, `(.L_x_11924) ;  /* 0x0000001204dc7947 */ /* 0x000fea000b800000 */
[----:B------:R1:W2:Y:S02]  /*134e0*/  SHFL.IDX PT, R14, R28, RZ, 0x1f ;  /* 0x00001fff1c0e7589 */ /* 0x0002a400000e0000 */
.L_x_11968:
        /* <DEDUP_REMOVED lines=8> */
.L_x_11923:
[----:B------:R-:W-:Y:S02]  /*13570*/  ULDC UR4, c[0x0][0xc38] ;  /* 0x00030e0000047ab9 */ /* 0x000fe40000000800 */
[----:B-1----:R-:W-:-:S13]  /*13580*/  ISETP.GE.AND P0, PT, R28, UR4, PT ;  /* 0x000000041c007c0c */ /* 0x002fda000bf06270 */
[----:B------:R-:W-:Y:S05]  /*13590*/  @!P0 BRA `(.L_x_11925) ;  /* 0xffffffb800c08947 */ /* 0x000fea000383ffff */
.L_x_11833:
[----:B------:R-:W2:Y:S01]  /*135a0*/  LDL.LU R0, [R1] ;  /* 0x0000000001007983 */ /* 0x000ea20000300800 */
[----:B------:R-:W-:Y:S01]  /*135b0*/  BSSY B0, `(.L_x_11926) ;  /* 0x000000b000007945 */ /* 0x000fe20003800000 */
[----:B------:R-:W1:Y:S01]  /*135c0*/  S2R R5, SR_CgaCtaId ;  /* 0x0000000000057919 */ /* 0x000e620000008800 */
[----:B--2---:R-:W-:-:S05]  /*135d0*/  VIADD R0, R0, 0x1 ;  /* 0x0000000100007836 */ /* 0x004fca0000000000 */
        /* <DEDUP_REMOVED lines=8> */
.L_x_11969:
[----:B------:R-:W-:Y:S05]  /*13660*/  BSYNC B0 ;  /* 0x0000000000007941 */ /* 0x000fea0003800000 */
.L_x_11926:
[----:B------:R-:W-:-:S03]  /*13670*/  UMOV UR4, 0xffffffff ;  /* 0xffffffff00047882 */ /* 0x000fc60000000000 */
[----:B------:R-:W-:Y:S05]  /*13680*/  BRA.DIV UR4, `(.L_x_11928) ;  /* 0x0000001204ac7947 */ /* 0x000fea000b800000 */
[----:B-1----:R-:W1:Y:S02]  /*13690*/  S2R R0, SR_TID.X ;  /* 0x0000000000007919 */ /* 0x002e640000002100 */
[----:B-1----:R-:W-:-:S04]  /*136a0*/  SHF.R.U32.HI R0, RZ, 0x5, R0 ;  /* 0x00000005ff007819 */ /* 0x002fc80000011600 */
[----:B------:R-:W-:-:S05]  /*136b0*/  LOP3.LUT R0, R0, 0x3, RZ, 0xc0, !PT ;  /* 0x0000000300007812 */ /* 0x000fca00078ec0ff */
[----:B------:R1:W2:Y:S02]  /*136c0*/  SHFL.IDX PT, R14, R0, RZ, 0x1f ;  /* 0x00001fff000e7589 */ /* 0x0002a400000e0000 */
.L_x_11972:
[----:B--2---:R-:W-:Y:S01]  /*136d0*/  ISETP.NE.AND P0, PT, R14, RZ, PT ;  /* 0x000000ff0e00720c */ /* 0x004fe20003f05270 */
[----:B------:R-:W-:-:S12]  /*136e0*/  BSSY B0, `(.L_x_11929) ;  /* 0x0000026000007945 */ /* 0x000fd80003800000 */
[----:B------:R-:W-:Y:S05]  /*136f0*/  @P0 BRA `(.L_x_11930) ;  /* 0x0000000000900947 */ /* 0x000fea0003800000 */
[----:B------:R-:W-:-:S03]  /*13700*/  UMOV UR4, 0xffffffff ;  /* 0xffffffff00047882 */ /* 0x000fc60000000000 */
[----:B------:R-:W-:Y:S05]  /*13710*/  BRA.DIV UR4, `(.L_x_11931) ;  /* 0x0000001204bc7947 */ /* 0x000fea000b800000 */
[----:B------:R-:W-:-:S13]  /*13720*/  ELECT P6, URZ, PT ;  /* 0x00000000003f782f */ /* 0x000fda00038c0000 */
.L_x_11975:
        /* <DEDUP_REMOVED lines=8> */
.L_x_11932:
        /* <DEDUP_REMOVED lines=12> */
.L_x_11976:
[----:B------:R-:W2:Y:S02]  /*13870*/  SYNCS.PHASECHK.TRANS64.TRYWAIT P0, [R3+URZ], R0 ;  /* 0x00000000030075a7 */ /* 0x000ea4000800017f */
[----:B--2---:R-:W-:Y:S05]  /*13880*/  @!P0 BRA `(.L_x_11934) ;  /* 0x0000001000948947 */ /* 0x004fea0003800000 */
.L_x_11977:
[----:B------:R-:W-:Y:S05]  /*13890*/  @!P2 BRA `(.L_x_11935) ;  /* 0x000000000004a947 */ /* 0x000fea0003800000 */
[----:B------:R-:W-:Y:S01]  /*138a0*/  BPT.TRAP 0x1 ;  /* 0x000000040000795c */ /* 0x000fe20000300000 */
.L_x_11935:
[----:B--2---:R-:W-:-:S04]  /*138b0*/  VIADD R3, R7, 0x31c60 ;  /* 0x00031c6007037836 */ /* 0x004fc80000000000 */
[----:B-1----:R-:W-:-:S04]  /*138c0*/  IMAD R5, R16, 0x8, R3 ;  /* 0x0000000810057824 */ /* 0x002fc800078e0203 */
[----:B------:R-:W1:Y:S02]  /*138d0*/  SYNCS.PHASECHK.TRANS64.TRYWAIT P0, [R5+URZ], R4 ;  /* 0x00000004050075a7 */ /* 0x000e64000800017f */
[----:B-1----:R-:W-:Y:S05]  /*138e0*/  @!P0 BRA `(.L_x_11936) ;  /* 0x0000001000908947 */ /* 0x002fea0003800000 */
.L_x_11978:
[----:B------:R-:W-:-:S07]  /*138f0*/  IMAD R3, R6, 0x8, R3 ;  /* 0x0000000806037824 */ /* 0x000fce00078e0203 */
.L_x_11937:
[----:B--2---:R2:W3:Y:S02]  /*13900*/  SYNCS.PHASECHK.TRANS64.TRYWAIT P0, [R3+URZ], R0 ;  /* 0x00000000030075a7 */ /* 0x0044e4000800017f */
[----:B---3--:R-:W-:Y:S05]  /*13910*/  @!P0 NANOSLEEP.SYNCS 0x989680 ;  /* 0x009896800000895d */ /* 0x008fea0003900000 */
[----:B------:R-:W3:Y:S02]  /*13920*/  @!P0 SYNCS.PHASECHK.TRANS64 P0, [R3+URZ], R0 ;  /* 0x00000000030085a7 */ /* 0x000ee4000800007f */
[----:B---3--:R-:W-:Y:S05]  /*13930*/  @!P0 BRA `(.L_x_11937) ;  /* 0xfffffffc00f08947 */ /* 0x008fea000383ffff */
.L_x_11930:
[----:B------:R-:W-:Y:S05]  /*13940*/  BSYNC B0 ;  /* 0x0000000000007941 */ /* 0x000fea0003800000 */
.L_x_11929:
[----:B------:R-:W-:Y:S05]  /*13950*/  EXIT ;  /* 0x000000000000794d */ /* 0x000fea0003800000 */
.L_x_11794:
[----:B0-----:R-:W-:-:S04]  /*13960*/  IMAD.U32 R3, RZ, RZ, UR37 ;  /* 0x00000025ff037e24 */ /* 0x001fc8000f8e00ff */
[----:B------:R0:W1:Y:S03]  /*13970*/  SYNCS.PHASECHK.TRANS64.TRYWAIT P1, [R3+URZ+0x31c00], R0 ;  /* 0x031c0000030075a7 */ /* 0x000066000802017f */
[----:B-1----:R-:W-:Y:S05]  /*13980*/  @!P1 NANOSLEEP.SYNCS 0x989680 ;  /* 0x009896800000995d */ /* 0x002fea0003900000 */
[----:B------:R-:W1:Y:S02]  /*13990*/  @!P1 SYNCS.PHASECHK.TRANS64 P1, [R3+URZ+0x31c00], R0 ;  /* 0x031c0000030095a7 */ /* 0x000e64000802007f */
[----:B-1----:R-:W-:Y:S05]  /*139a0*/  @!P1 BRA `(.L_x_11794) ;  /* 0xfffffffc00ec9947 */ /* 0x002fea000383ffff */
[----:B------:R-:W-:Y:S05]  /*139b0*/  BRA `(.L_x_11938) ;  /* 0xfffffedc00a47947 */ /* 0x000fea000383ffff */
.L_x_11798:
[----:B-1----:R1:W2:Y:S02]  /*139c0*/  SYNCS.PHASECHK.TRANS64.TRYWAIT P2, [R3+URZ+0x31c30], R0 ;  /* 0x031c3000030075a7 */ /* 0x0022a4000804017f */
[----:B--2---:R-:W-:Y:S05]  /*139d0*/  @!P2 NANOSLEEP.SYNCS 0x989680 ;  /* 0x009896800000a95d */ /* 0x004fea0003900000 */
[----:B------:R-:W2:Y:S02]  /*139e0*/  @!P2 SYNCS.PHASECHK.TRANS64 P2, [R3+URZ+0x31c30], R0 ;  /* 0x031c30000300a5a7 */ /* 0x000ea4000804007f */
[----:B--2---:R-:W-:Y:S05]  /*139f0*/  @!P2 BRA `(.L_x_11798) ;  /* 0xfffffffc00f0a947 */ /* 0x004fea000383ffff */
[----:B------:R-:W-:Y:S05]  /*13a00*/  BRA `(.L_x_11797) ;  /* 0xfffffedc00c87947 */ /* 0x000fea000383ffff */
.L_x_11803:
[----:B-1----:R-:W-:-:S04]  /*13a10*/  IMAD.U32 R5, RZ, RZ, UR4 ;  /* 0x00000004ff057e24 */ /* 0x002fc8000f8e00ff */
[----:B------:R1:W2:Y:S03]  /*13a20*/  SYNCS.PHASECHK.TRANS64.TRYWAIT P3, [R5+URZ+0x31c30], R0 ;  /* 0x031c3000050075a7 */ /* 0x0002a6000806017f */
[----:B--2---:R-:W-:Y:S05]  /*13a30*/  @!P3 NANOSLEEP.SYNCS 0x989680 ;  /* 0x009896800000b95d */ /* 0x004fea0003900000 */
[----:B------:R-:W2:Y:S02]  /*13a40*/  @!P3 SYNCS.PHASECHK.TRANS64 P3, [R5+URZ+0x31c30], R0 ;  /* 0x031c30000500b5a7 */ /* 0x000ea4000806007f */
[----:B--2---:R-:W-:Y:S05]  /*13a50*/  @!P3 BRA `(.L_x_11803) ;  /* 0xfffffffc00ecb947 */ /* 0x004fea000383ffff */
[----:B------:R-:W-:Y:S05]  /*13a60*/  BRA `(.L_x_11800) ;  /* 0xffffff18001c7947 */ /* 0x000fea000383ffff */
.L_x_11807:
[----:B-1----:R-:W-:-:S04]  /*13a70*/  IMAD.U32 R5, RZ, RZ, UR4 ;  /* 0x00000004ff057e24 */ /* 0x002fc8000f8e00ff */
[----:B------:R1:W2:Y:S03]  /*13a80*/  SYNCS.PHASECHK.TRANS64.TRYWAIT P3, [R5+URZ+0x31c50], R0 ;  /* 0x031c5000050075a7 */ /* 0x0002a6000806017f */
[----:B--2---:R-:W-:Y:S05]  /*13a90*/  @!P3 NANOSLEEP.SYNCS 0x989680 ;  /* 0x009896800000b95d */ /* 0x004fea0003900000 */
[----:B------:R-:W2:Y:S02]  /*13aa0*/  @!P3 SYNCS.PHASECHK.TRANS64 P3, [R5+URZ+0x31c50], R0 ;  /* 0x031c50000500b5a7 */ /* 0x000ea4000806007f */
[----:B--2---:R-:W-:Y:S05]  /*13ab0*/  @!P3 BRA `(.L_x_11807) ;  /* 0xfffffffc00ecb947 */ /* 0x004fea000383ffff */
[----:B------:R-:W-:Y:S05]  /*13ac0*/  BRA `(.L_x_11804) ;  /* 0xffffff2c00b87947 */ /* 0x000fea000383ffff */
.L_x_11813:
[----:B-1----:R-:W-:-:S04]  /*13ad0*/  IMAD.U32 R5, RZ, RZ, UR4 ;  /* 0x00000004ff057e24 */ /* 0x002fc8000f8e00ff */
[----:B------:R1:W2:Y:S03]  /*13ae0*/  SYNCS.PHASECHK.TRANS64.TRYWAIT P2, [R5+URZ+0x31c30], R0 ;  /* 0x031c3000050075a7 */ /* 0x0002a6000804017f */
[----:B--2---:R-:W-:Y:S05]  /*13af0*/  @!P2 NANOSLEEP.SYNCS 0x989680 ;  /* 0x009896800000a95d */ /* 0x004fea0003900000 */
[----:B------:R-:W2:Y:S02]  /*13b00*/  @!P2 SYNCS.PHASECHK.TRANS64 P2, [R5+URZ+0x31c30], R0 ;  /* 0x031c30000500a5a7 */ /* 0x000ea4000804007f */
[----:B--2---:R-:W-:Y:S05]  /*13b10*/  @!P2 BRA `(.L_x_11813) ;  /* 0xfffffffc00eca947 */ /* 0x004fea000383ffff */
[----:B------:R-:W-:Y:S05]  /*13b20*/  BRA `(.L_x_11810) ;  /* 0xffffff5800747947 */ /* 0x000fea000383ffff */
.L_x_11817:
[----:B-1----:R-:W-:-:S04]  /*13b30*/  IMAD.U32 R5, RZ, RZ, UR4 ;  /* 0x00000004ff057e24 */ /* 0x002fc8000f8e00ff */
[----:B------:R1:W2:Y:S03]  /*13b40*/  SYNCS.PHASECHK.TRANS64.TRYWAIT P2, [R5+URZ+0x31c50], R0 ;  /* 0x031c5000050075a7 */ /* 0x0002a6000804017f */
[----:B--2---:R-:W-:Y:S05]  /*13b50*/  @!P2 NANOSLEEP.SYNCS 0x989680 ;  /* 0x009896800000a95d */ /* 0x004fea0003900000 */
[----:B------:R-:W2:Y:S02]  /*13b60*/  @!P2 SYNCS.PHASECHK.TRANS64 P2, [R5+URZ+0x31c50], R0 ;  /* 0x031c50000500a5a7 */ /* 0x000ea4000804007f */
[----:B--2---:R-:W-:Y:S05]  /*13b70*/  @!P2 BRA `(.L_x_11817) ;  /* 0xfffffffc00eca947 */ /* 0x004fea000383ffff */
[----:B------:R-:W-:Y:S05]  /*13b80*/  BRA `(.L_x_11814) ;  /* 0xffffff7000107947 */ /* 0x000fea000383ffff */
.L_x_11822:
[----:B-1----:R-:W-:-:S04]  /*13b90*/  IMAD.U32 R7, RZ, RZ, UR5 ;  /* 0x00000005ff077e24 */ /* 0x002fc8000f8e00ff */
[----:B------:R1:W3:Y:S03]  /*13ba0*/  SYNCS.PHASECHK.TRANS64.TRYWAIT P0, [R7+URZ+0x31c50], R6 ;  /* 0x031c5006070075a7 */ /* 0x0002e6000800017f */
[----:B---3--:R-:W-:Y:S05]  /*13bb0*/  @!P0 NANOSLEEP.SYNCS 0x989680 ;  /* 0x009896800000895d */ /* 0x008fea0003900000 */
[----:B------:R-:W3:Y:S02]  /*13bc0*/  @!P0 SYNCS.PHASECHK.TRANS64 P0, [R7+URZ+0x31c50], R6 ;  /* 0x031c5006070085a7 */ /* 0x000ee4000800007f */
[----:B---3--:R-:W-:Y:S05]  /*13bd0*/  @!P0 BRA `(.L_x_11822) ;  /* 0xfffffffc00ec8947 */ /* 0x008fea000383ffff */
[----:B------:R-:W-:Y:S05]  /*13be0*/  BRA `(.L_x_11821) ;  /* 0xffffff8c00f47947 */ /* 0x000fea000383ffff */
.L_x_11844:
[----:B------:R-:W-:Y:S02]  /*13bf0*/  IMAD.MOV.U32 R13, RZ, RZ, R20 ;  /* 0x000000ffff0d7224 */ /* 0x000fe400078e0014 */
[----:B------:R-:W-:Y:S02]  /*13c00*/  IMAD.MOV.U32 R12, RZ, RZ, RZ ;  /* 0x000000ffff0c7224 */ /* 0x000fe400078e00ff */
[----:B------:R-:W-:Y:S02]  /*13c10*/  IMAD.MOV.U32 R11, RZ, RZ, 0x1f ;  /* 0x0000001fff0b7424 */ /* 0x000fe400078e00ff */
[----:B------:R-:W-:-:S07]  /*13c20*/  IMAD.MOV.U32 R15, RZ, RZ, -0x1 ;  /* 0xffffffffff0f7424 */ /* 0x000fce00078e00ff */
[----:B------:R-:W-:Y:S05]  /*13c30*/  WARPSYNC.COLLECTIVE R15, `(.L_x_11939) ;  /* 0x000000000f087348 */ /* 0x000fea0003c00000 */
[----:B------:R0:W1:Y:S02]  /*13c40*/  SHFL.IDX P6, R14, R13, R12, R11 ;  /* 0x0000000c0d0e7389 */ /* 0x00006400000c000b */
[----:B01----:R-:W-:Y:S01]  /*13c50*/  ENDCOLLECTIVE ;  /* 0x000000000000791b */ /* 0x003fe20003800000 */
.L_x_11939:
[----:B------:R-:W-:Y:S05]  /*13c60*/  BRA `(.L_x_11940) ;  /* 0xffffffbc00c47947 */ /* 0x000fea000383ffff */
.L_x_11846:
[----:B------:R-:W-:Y:S01]  /*13c70*/  BSSY B0, `(.L_x_11941) ;  /* 0x0000006000007945 */ /* 0x000fe20003800000 */
[----:B------:R-:W-:-:S07]  /*13c80*/  IMAD.MOV.U32 R15, RZ, RZ, -0x1 ;  /* 0xffffffffff0f7424 */ /* 0x000fce00078e00ff */
[----:B0-----:R-:W-:Y:S05]  /*13c90*/  WARPSYNC.COLLECTIVE R15, `(.L_x_11942) ;  /* 0x000000000f0c7348 */ /* 0x001fea0003c00000 */
[----:B------:R-:W-:Y:S02]  /*13ca0*/  ELECT P6, UR62, PT ;  /* 0x00000000003e782f */ /* 0x000fe400038c0000 */
[----:B------:R-:W-:Y:S01]  /*13cb0*/  MOV R14, UR62 ;  /* 0x0000003e000e7c02 */ /* 0x000fe20008000f00 */
[----:B0-----:R-:W-:Y:S10]  /*13cc0*/  ENDCOLLECTIVE ;  /* 0x000000000000791b */ /* 0x001ff40003800000 */
.L_x_11942:
[----:B------:R-:W-:Y:S05]  /*13cd0*/  BSYNC B0 ;  /* 0x0000000000007941 */ /* 0x000fea0003800000 */
.L_x_11941:
[----:B------:R-:W-:Y:S05]  /*13ce0*/  BRA `(.L_x_11943) ;  /* 0xffffffbc00c07947 */ /* 0x000fea000383ffff */
.L_x_11848:
[----:B-1----:R1:W2:Y:S02]  /*13cf0*/  SYNCS.PHASECHK.TRANS64.TRYWAIT P0, [R3+URZ+0x31c40], R0 ;  /* 0x031c4000030075a7 */ /* 0x0022a4000800017f */
[----:B--2---:R-:W-:Y:S05]  /*13d00*/  @!P0 NANOSLEEP.SYNCS 0x989680 ;  /* 0x009896800000895d */ /* 0x004fea0003900000 */
[----:B------:R-:W2:Y:S02]  /*13d10*/  @!P0 SYNCS.PHASECHK.TRANS64 P0, [R3+URZ+0x31c40], R0 ;  /* 0x031c4000030085a7 */ /* 0x000ea4000800007f */
[----:B--2---:R-:W-:Y:S05]  /*13d20*/  @!P0 BRA `(.L_x_11848) ;  /* 0xfffffffc00f08947 */ /* 0x004fea000383ffff */
[----:B------:R-:W-:Y:S05]  /*13d30*/  BRA `(.L_x_11944) ;  /* 0xffffffc000207947 */ /* 0x000fea000383ffff */
.L_x_11852:
[----:B------:R-:W-:Y:S02]  /*13d40*/  IMAD.MOV.U32 R13, RZ, RZ, R4 ;  /* 0x000000ffff0d7224 */ /* 0x000fe400078e0004 */
[----:B------:R-:W-:Y:S02]  /*13d50*/  IMAD.MOV.U32 R12, RZ, RZ, RZ ;  /* 0x000000ffff0c7224 */ /* 0x000fe400078e00ff */
[----:B------:R-:W-:Y:S02]  /*13d60*/  IMAD.MOV.U32 R11, RZ, RZ, 0x1c1f ;  /* 0x00001c1fff0b7424 */ /* 0x000fe400078e00ff */
[----:B------:R-:W-:Y:S02]  /*13d70*/  IMAD.MOV.U32 R15, RZ, RZ, -0x1 ;  /* 0xffffffffff0f7424 */ /* 0x000fe400078e00ff */
[----:B------:R-:W-:-:S07]  /*13d80*/  IMAD.U32 R6, RZ, RZ, UR44 ;  /* 0x0000002cff067e24 */ /* 0x000fce000f8e00ff */
[----:B------:R-:W-:Y:S05]  /*13d90*/  WARPSYNC.COLLECTIVE R15, `(.L_x_11945) ;  /* 0x000000000f087348 */ /* 0x000fea0003c00000 */
[----:B------:R0:W1:Y:S02]  /*13da0*/  SHFL.IDX P6, R14, R13, R12, R11 ;  /* 0x0000000c0d0e7389 */ /* 0x00006400000c000b */
[----:B01----:R-:W-:Y:S01]  /*13db0*/  ENDCOLLECTIVE ;  /* 0x000000000000791b */ /* 0x003fe20003800000 */
.L_x_11945:
[----:B------:R-:W-:-:S04]  /*13dc0*/  IMAD R6, R6, 0xc0, R21 ;  /* 0x000000c006067824 */ /* 0x000fc800078e0215 */
[----:B------:R-:W-:Y:S02]  /*13dd0*/  VIADD R10, R6, 0x20 ;  /* 0x00000020060a7836 */ /* 0x000fe40000000000 */
[----:B------:R-:W-:Y:S02]  /*13de0*/  IMAD.MOV.U32 R13, RZ, RZ, R0 ;  /* 0x000000ffff0d7224 */ /* 0x000fe400078e0000 */
[----:B------:R-:W-:-:S07]  /*13df0*/  IMAD.MOV.U32 R2, RZ, RZ, R14 ;  /* 0x000000ffff027224 */ /* 0x000fce00078e000e */
[----:B------:R-:W-:Y:S05]  /*13e00*/  WARPSYNC.COLLECTIVE R15, `(.L_x_11946) ;  /* 0x000000000f087348 */ /* 0x000fea0003c00000 */
[----:B------:R0:W1:Y:S02]  /*13e10*/  SHFL.IDX P6, R14, R13, R12, R11 ;  /* 0x0000000c0d0e7389 */ /* 0x00006400000c000b */
[----:B01----:R-:W-:Y:S01]  /*13e20*/  ENDCOLLECTIVE ;  /* 0x000000000000791b */ /* 0x003fe20003800000 */
.L_x_11946:
        /* <DEDUP_REMOVED lines=23> */
.L_x_11947:
[----:B------:R-:W-:Y:S02]  /*13fa0*/  IMAD.MOV.U32 R13, RZ, RZ, R0 ;  /* 0x000000ffff0d7224 */ /* 0x000fe400078e0000 */
[----:B------:R-:W-:-:S07]  /*13fb0*/  IMAD.MOV.U32 R2, RZ, RZ, R14 ;  /* 0x000000ffff027224 */ /* 0x000fce00078e000e */
[----:B------:R-:W-:Y:S05]  /*13fc0*/  WARPSYNC.COLLECTIVE R15, `(.L_x_11948) ;  /* 0x000000000f087348 */ /* 0x000fea0003c00000 */
[----:B------:R0:W1:Y:S02]  /*13fd0*/  SHFL.IDX P6, R14, R13, R12, R11 ;  /* 0x0000000c0d0e7389 */ /* 0x00006400000c000b */
[----:B01----:R-:W-:Y:S01]  /*13fe0*/  ENDCOLLECTIVE ;  /* 0x000000000000791b */ /* 0x003fe20003800000 */
.L_x_11948:
        /* <DEDUP_REMOVED lines=19> */
.L_x_11949:
[----:B------:R-:W-:Y:S02]  /*14120*/  IMAD.MOV.U32 R13, RZ, RZ, R0 ;  /* 0x000000ffff0d7224 */ /* 0x000fe400078e0000 */
[----:B------:R-:W-:-:S07]  /*14130*/  IMAD.MOV.U32 R2, RZ, RZ, R14 ;  /* 0x000000ffff027224 */ /* 0x000fce00078e000e */
[----:B------:R-:W-:Y:S05]  /*14140*/  WARPSYNC.COLLECTIVE R15, `(.L_x_11950) ;  /* 0x000000000f087348 */ /* 0x000fea0003c00000 */
[----:B------:R0:W1:Y:S02]  /*14150*/  SHFL.IDX P6, R14, R13, R12, R11 ;  /* 0x0000000c0d0e7389 */ /* 0x00006400000c000b */
[----:B01----:R-:W-:Y:S01]  /*14160*/  ENDCOLLECTIVE ;  /* 0x000000000000791b */ /* 0x003fe20003800000 */
.L_x_11950:
        /* <DEDUP_REMOVED lines=18> */
.L_x_11951:
[----:B------:R-:W-:Y:S02]  /*14290*/  IMAD.MOV.U32 R13, RZ, RZ, R0 ;  /* 0x000000ffff0d7224 */ /* 0x000fe400078e0000 */
[----:B------:R-:W-:-:S05]  /*142a0*/  VIADD R0, R6, 0x60 ;  /* 0x0000006006007836 */ /* 0x000fca0000000000 */
[----:B------:R-:W-:Y:S01]  /*142b0*/  ISETP.GE.AND P4, PT, R0, R5, PT ;  /* 0x000000050000720c */ /* 0x000fe20003f86270 */
[----:B------:R-:W-:Y:S02]  /*142c0*/  VIADD R0, R6, 0x80 ;  /* 0x0000008006007836 */ /* 0x000fe40000000000 */
[----:B------:R-:W-:-:S10]  /*142d0*/  IMAD.MOV.U32 R4, RZ, RZ, R14 ;  /* 0x000000ffff047224 */ /* 0x000fd400078e000e */
[----:B------:R-:W-:Y:S05]  /*142e0*/  WARPSYNC.COLLECTIVE R15, `(.L_x_11952) ;  /* 0x000000000f087348 */ /* 0x000fea0003c00000 */
[----:B------:R0:W1:Y:S02]  /*142f0*/  SHFL.IDX P6, R14, R13, R12, R11 ;  /* 0x0000000c0d0e7389 */ /* 0x00006400000c000b */
[----:B01----:R-:W-:Y:S01]  /*14300*/  ENDCOLLECTIVE ;  /* 0x000000000000791b */ /* 0x003fe20003800000 */
.L_x_11952:
[----:B------:R-:W-:Y:S01]  /*14310*/  ULDC.64 UR4, c[0x0][0x208] ;  /* 0x0000820000047ab9 */ /* 0x000fe20000000a00 */
[----:B------:R-:W-:Y:S02]  /*14320*/  IMAD.MOV.U32 R13, RZ, RZ, R7 ;  /* 0x000000ffff0d7224 */ /* 0x000fe400078e0007 */
[----:B------:R-:W-:Y:S01]  /*14330*/  IMAD.MOV.U32 R12, RZ, RZ, RZ ;  /* 0x000000ffff0c7224 */ /* 0x000fe200078e00ff */
        /* <DEDUP_REMOVED lines=14> */
.L_x_11953:
[----:B------:R-:W-:Y:S02]  /*14420*/  IMAD.MOV.U32 R13, RZ, RZ, R8 ;  /* 0x000000ffff0d7224 */ /* 0x000fe400078e0008 */
[----:B------:R-:W-:-:S07]  /*14430*/  IMAD.MOV.U32 R0, RZ, RZ, R14 ;  /* 0x000000ffff007224 */ /* 0x000fce00078e000e */
[----:B------:R-:W-:Y:S05]  /*14440*/  WARPSYNC.COLLECTIVE R15, `(.L_x_11954) ;  /* 0x000000000f087348 */ /* 0x000fea0003c00000 */
[----:B------:R0:W1:Y:S02]  /*14450*/  SHFL.IDX P6, R14, R13, R12, R11 ;  /* 0x0000000c0d0e7389 */ /* 0x00006400000c000b */
[----:B01----:R-:W-:Y:S01]  /*14460*/  ENDCOLLECTIVE ;  /* 0x000000000000791b */ /* 0x003fe20003800000 */
.L_x_11954:
[----:B------:R-:W-:Y:S01]  /*14470*/  ULDC.64 UR4, c[0x0][0x208] ;  /* 0x0000820000047ab9 */ /* 0x000fe20000000a00 */
[----:B------:R-:W-:Y:S02]  /*14480*/  IMAD.MOV.U32 R13, RZ, RZ, R7 ;  /* 0x000000ffff0d7224 */ /* 0x000fe400078e0007 */
[----:B------:R-:W-:Y:S01]  /*14490*/  IMAD.MOV.U32 R12, RZ, RZ, 0x1 ;  /* 0x00000001ff0c7424 */ /* 0x000fe200078e00ff */
        /* <DEDUP_REMOVED lines=13> */
.L_x_11955:
[----:B------:R-:W-:Y:S02]  /*14570*/  IMAD.MOV.U32 R13, RZ, RZ, R8 ;  /* 0x000000ffff0d7224 */ /* 0x000fe400078e0008 */
[----:B------:R-:W-:-:S07]  /*14580*/  IMAD.MOV.U32 R7, RZ, RZ, R14 ;  /* 0x000000ffff077224 */ /* 0x000fce00078e000e */
[----:B------:R-:W-:Y:S05]  /*14590*/  WARPSYNC.COLLECTIVE R15, `(.L_x_11956) ;  /* 0x000000000f087348 */ /* 0x000fea0003c00000 */
[----:B------:R0:W1:Y:S02]  /*145a0*/  SHFL.IDX P6, R14, R13, R12, R11 ;  /* 0x0000000c0d0e7389 */ /* 0x00006400000c000b */
[----:B01----:R-:W-:Y:S01]  /*145b0*/  ENDCOLLECTIVE ;  /* 0x000000000000791b */ /* 0x003fe20003800000 */
.L_x_11956:
[----:B------:R-:W-:Y:S05]  /*145c0*/  BRA `(.L_x_11957) ;  /* 0xffffffc400407947 */ /* 0x000fea000383ffff */
.L_x_11855:
[----:B0-----:R0:W1:Y:S02]  /*145d0*/  SYNCS.PHASECHK.TRANS64.TRYWAIT P0, [R17+URZ+0x31c20], R2 ;  /* 0x031c2002110075a7 */ /* 0x001064000800017f */
[----:B-1----:R-:W-:Y:S05]  /*145e0*/  @!P0 NANOSLEEP.SYNCS 0x989680 ;  /* 0x009896800000895d */ /* 0x002fea0003900000 */
[----:B------:R-:W1:Y:S02]  /*145f0*/  @!P0 SYNCS.PHASECHK.TRANS64 P0, [R17+URZ+0x31c20], R2 ;  /* 0x031c2002110085a7 */ /* 0x000e64000800007f */
[----:B-1----:R-:W-:Y:S05]  /*14600*/  @!P0 BRA `(.L_x_11855) ;  /* 0xfffffffc00f08947 */ /* 0x002fea000383ffff */
[----:B------:R-:W-:Y:S05]  /*14610*/  BRA `(.L_x_11958) ;  /* 0xffffffc400ac7947 */ /* 0x000fea000383ffff */
.L_x_11862:
[----:B0-----:R0:W1:Y:S02]  /*14620*/  SYNCS.PHASECHK.TRANS64.TRYWAIT P0, [R2+URZ+0x31c40], R3 ;  /* 0x031c4003020075a7 */ /* 0x001064000800017f */
[----:B-1----:R-:W-:Y:S05]  /*14630*/  @!P0 NANOSLEEP.SYNCS 0x989680 ;  /* 0x009896800000895d */ /* 0x002fea0003900000 */
[----:B------:R-:W1:Y:S02]  /*14640*/  @!P0 SYNCS.PHASECHK.TRANS64 P0, [R2+URZ+0x31c40], R3 ;  /* 0x031c4003020085a7 */ /* 0x000e64000800007f */
[----:B-1----:R-:W-:Y:S05]  /*14650*/  @!P0 BRA `(.L_x_11862) ;  /* 0xfffffffc00f08947 */ /* 0x002fea000383ffff */
[----:B------:R-:W-:Y:S05]  /*14660*/  BRA `(.L_x_11959) ;  /* 0xffffffc800607947 */ /* 0x000fea000383ffff */
.L_x_11869:
[----:B0-----:R0:W1:Y:S02]  /*14670*/  SYNCS.PHASECHK.TRANS64.TRYWAIT P0, [R3+URZ+0x60], R2 ;  /* 0x00006002030075a7 */ /* 0x001064000800017f */
[----:B-1----:R-:W-:Y:S05]  /*14680*/  @!P0 NANOSLEEP.SYNCS 0x989680 ;  /* 0x009896800000895d */ /* 0x002fea0003900000 */
[----:B------:R-:W1:Y:S02]  /*14690*/  @!P0 SYNCS.PHASECHK.TRANS64 P0, [R3+URZ+0x60], R2 ;  /* 0x00006002030085a7 */ /* 0x000e64000800007f */
[----:B-1----:R-:W-:Y:S05]  /*146a0*/  @!P0 BRA `(.L_x_11869) ;  /* 0xfffffffc00f08947 */ /* 0x002fea000383ffff */
[----:B------:R-:W-:Y:S05]  /*146b0*/  BRA `(.L_x_11960) ;  /* 0xffffffcc00507947 */ /* 0x000fea000383ffff */
.L_x_11880:
[----:B0-----:R0:W1:Y:S02]  /*146c0*/  SYNCS.PHASECHK.TRANS64.TRYWAIT P0, [R3+URZ+0x31c40], R2 ;  /* 0x031c4002030075a7 */ /* 0x001064000800017f */
[----:B-1----:R-:W-:Y:S05]  /*146d0*/  @!P0 NANOSLEEP.SYNCS 0x989680 ;  /* 0x009896800000895d */ /* 0x002fea0003900000 */
[----:B------:R-:W1:Y:S02]  /*146e0*/  @!P0 SYNCS.PHASECHK.TRANS64 P0, [R3+URZ+0x31c40], R2 ;  /* 0x031c4002030085a7 */ /* 0x000e64000800007f */
[----:B-1----:R-:W-:Y:S05]  /*146f0*/  @!P0 BRA `(.L_x_11880) ;  /* 0xfffffffc00f08947 */ /* 0x002fea000383ffff */
[----:B------:R-:W-:Y:S05]  /*14700*/  BRA `(.L_x_11961) ;  /* 0xffffffd400007947 */ /* 0x000fea000383ffff */
.L_x_11887:
[----:B0-----:R0:W1:Y:S02]  /*14710*/  SYNCS.PHASECHK.TRANS64.TRYWAIT P0, [R12+URZ+0x60], R23 ;  /* 0x000060170c0075a7 */ /* 0x001064000800017f */
[----:B-1----:R-:W-:Y:S05]  /*14720*/  @!P0 NANOSLEEP.SYNCS 0x989680 ;  /* 0x009896800000895d */ /* 0x002fea0003900000 */
[----:B------:R-:W1:Y:S02]  /*14730*/  @!P0 SYNCS.PHASECHK.TRANS64 P0, [R12+URZ+0x60], R23 ;  /* 0x000060170c0085a7 */ /* 0x000e64000800007f */
[----:B-1----:R-:W-:Y:S05]  /*14740*/  @!P0 BRA `(.L_x_11887) ;  /* 0xfffffffc00f08947 */ /* 0x002fea000383ffff */
[----:B------:R-:W-:Y:S05]  /*14750*/  BRA `(.L_x_11962) ;  /* 0xffffffd400f87947 */ /* 0x000fea000383ffff */
.L_x_11897:
[----:B0-----:R0:W1:Y:S02]  /*14760*/  SYNCS.PHASECHK.TRANS64.TRYWAIT P0, [R2+URZ+0x31c40], R3 ;  /* 0x031c4003020075a7 */ /* 0x001064000800017f */
[----:B-1----:R-:W-:Y:S05]  /*14770*/  @!P0 NANOSLEEP.SYNCS 0x989680 ;  /* 0x009896800000895d */ /* 0x002fea0003900000 */
[----:B------:R-:W1:Y:S02]  /*14780*/  @!P0 SYNCS.PHASECHK.TRANS64 P0, [R2+URZ+0x31c40], R3 ;  /* 0x031c4003020085a7 */ /* 0x000e64000800007f */
[----:B-1----:R-:W-:Y:S05]  /*14790*/  @!P0 BRA `(.L_x_11897) ;  /* 0xfffffffc00f08947 */ /* 0x002fea000383ffff */
[----:B------:R-:W-:Y:S05]  /*147a0*/  BRA `(.L_x_11963) ;  /* 0xffffffdc007c7947 */ /* 0x000fea000383ffff */
.L_x_11904:
[----:B0-----:R0:W1:Y:S02]  /*147b0*/  SYNCS.PHASECHK.TRANS64.TRYWAIT P0, [R8+URZ+0x60], R2 ;  /* 0x00006002080075a7 */ /* 0x001064000800017f */
[----:B-1----:R-:W-:Y:S05]  /*147c0*/  @!P0 NANOSLEEP.SYNCS 0x989680 ;  /* 0x009896800000895d */ /* 0x002fea0003900000 */
[----:B------:R-:W1:Y:S02]  /*147d0*/  @!P0 SYNCS.PHASECHK.TRANS64 P0, [R8+URZ+0x60], R2 ;  /* 0x00006002080085a7 */ /* 0x000e64000800007f */
[----:B-1----:R-:W-:Y:S05]  /*147e0*/  @!P0 BRA `(.L_x_11904) ;  /* 0xfffffffc00f08947 */ /* 0x002fea000383ffff */
[----:B------:R-:W-:Y:S05]  /*147f0*/  BRA `(.L_x_11964) ;  /* 0xffffffe000787947 */ /* 0x000fea000383ffff */
.L_x_11916:
[----:B-1----:R1:W2:Y:S02]  /*14800*/  SYNCS.PHASECHK.TRANS64.TRYWAIT P0, [R3+URZ+0x31c60], R0 ;  /* 0x031c6000030075a7 */ /* 0x0022a4000800017f */
[----:B--2---:R-:W-:Y:S05]  /*14810*/  @!P0 NANOSLEEP.SYNCS 0x989680 ;  /* 0x009896800000895d */ /* 0x004fea0003900000 */
[----:B------:R-:W2:Y:S02]  /*14820*/  @!P0 SYNCS.PHASECHK.TRANS64 P0, [R3+URZ+0x31c60], R0 ;  /* 0x031c6000030085a7 */ /* 0x000ea4000800007f */
[----:B--2---:R-:W-:Y:S05]  /*14830*/  @!P0 BRA `(.L_x_11916) ;  /* 0xfffffffc00f08947 */ /* 0x004fea000383ffff */
[----:B------:R-:W-:Y:S05]  /*14840*/  BRA `(.L_x_11965) ;  /* 0xffffffe400e47947 */ /* 0x000fea000383ffff */
.L_x_11924:
        /* <DEDUP_REMOVED lines=8> */
.L_x_11967:
[----:B------:R-:W-:Y:S05]  /*148d0*/  BSYNC B0 ;  /* 0x0000000000007941 */ /* 0x000fea0003800000 */
.L_x_11966:
[----:B------:R-:W-:Y:S05]  /*148e0*/  BRA `(.L_x_11968) ;  /* 0xffffffec00007947 */ /* 0x000fea000383ffff */
.L_x_11927:
[----:B-1----:R1:W2:Y:S02]  /*148f0*/  SYNCS.PHASECHK.TRANS64.TRYWAIT P0, [R7+URZ+0x31c20], R0 ;  /* 0x031c2000070075a7 */ /* 0x0022a4000800017f */
[----:B--2---:R-:W-:Y:S05]  /*14900*/  @!P0 NANOSLEEP.SYNCS 0x989680 ;  /* 0x009896800000895d */ /* 0x004fea0003900000 */
[----:B------:R-:W2:Y:S02]  /*14910*/  @!P0 SYNCS.PHASECHK.TRANS64 P0, [R7+URZ+0x31c20], R0 ;  /* 0x031c2000070085a7 */ /* 0x000ea4000800007f */
[----:B--2---:R-:W-:Y:S05]  /*14920*/  @!P0 BRA `(.L_x_11927) ;  /* 0xfffffffc00f08947 */ /* 0x004fea000383ffff */
[----:B------:R-:W-:Y:S05]  /*14930*/  BRA `(.L_x_11969) ;  /* 0xffffffec00487947 */ /* 0x000fea000383ffff */
.L_x_11928:
        /* <DEDUP_REMOVED lines=11> */
.L_x_11971:
[----:B------:R-:W-:Y:S05]  /*149f0*/  BSYNC B0 ;  /* 0x0000000000007941 */ /* 0x000fea0003800000 */
.L_x_11970:
[----:B------:R-:W-:Y:S05]  /*14a00*/  BRA `(.L_x_11972) ;  /* 0xffffffec00307947 */ /* 0x000fea000383ffff */
.L_x_11931:
[----:B------:R-:W-:Y:S01]  /*14a10*/  BSSY B1, `(.L_x_11973) ;  /* 0x0000006000017945 */ /* 0x000fe20003800000 */
[----:B------:R-:W-:-:S07]  /*14a20*/  IMAD.MOV.U32 R15, RZ, RZ, -0x1 ;  /* 0xffffffffff0f7424 */ /* 0x000fce00078e00ff */
[----:B01----:R-:W-:Y:S05]  /*14a30*/  WARPSYNC.COLLECTIVE R15, `(.L_x_11974) ;  /* 0x000000000f0c7348 */ /* 0x003fea0003c00000 */
[----:B------:R-:W-:Y:S02]  /*14a40*/  ELECT P6, UR62, PT ;  /* 0x00000000003e782f */ /* 0x000fe400038c0000 */
[----:B------:R-:W-:Y:S01]  /*14a50*/  MOV R14, UR62 ;  /* 0x0000003e000e7c02 */ /* 0x000fe20008000f00 */
[----:B01----:R-:W-:Y:S10]  /*14a60*/  ENDCOLLECTIVE ;  /* 0x000000000000791b */ /* 0x003ff40003800000 */
.L_x_11974:
[----:B------:R-:W-:Y:S05]  /*14a70*/  BSYNC B1 ;  /* 0x0000000000017941 */ /* 0x000fea0003800000 */
.L_x_11973:
[----:B------:R-:W-:Y:S05]  /*14a80*/  BRA `(.L_x_11975) ;  /* 0xffffffec00287947 */ /* 0x000fea000383ffff */
.L_x_11933:
[----:B-1----:R1:W2:Y:S02]  /*14a90*/  SYNCS.PHASECHK.TRANS64.TRYWAIT P0, [R5+URZ], R4 ;  /* 0x00000004050075a7 */ /* 0x0022a4000800017f */
[----:B--2---:R-:W-:Y:S05]  /*14aa0*/  @!P0 NANOSLEEP.SYNCS 0x989680 ;  /* 0x009896800000895d */ /* 0x004fea0003900000 */
[----:B------:R-:W2:Y:S02]  /*14ab0*/  @!P0 SYNCS.PHASECHK.TRANS64 P0, [R5+URZ], R4 ;  /* 0x00000004050085a7 */ /* 0x000ea4000800007f */
[----:B--2---:R-:W-:Y:S05]  /*14ac0*/  @!P0 BRA `(.L_x_11933) ;  /* 0xfffffffc00f08947 */ /* 0x004fea000383ffff */
[----:B------:R-:W-:Y:S05]  /*14ad0*/  BRA `(.L_x_11976) ;  /* 0xffffffec00647947 */ /* 0x000fea000383ffff */
.L_x_11934:
[----:B--2---:R2:W3:Y:S02]  /*14ae0*/  SYNCS.PHASECHK.TRANS64.TRYWAIT P0, [R3+URZ], R0 ;  /* 0x00000000030075a7 */ /* 0x0044e4000800017f */
[----:B---3--:R-:W-:Y:S05]  /*14af0*/  @!P0 NANOSLEEP.SYNCS 0x989680 ;  /* 0x009896800000895d */ /* 0x008fea0003900000 */
[----:B------:R-:W3:Y:S02]  /*14b00*/  @!P0 SYNCS.PHASECHK.TRANS64 P0, [R3+URZ], R0 ;  /* 0x00000000030085a7 */ /* 0x000ee4000800007f */
[----:B---3--:R-:W-:Y:S05]  /*14b10*/  @!P0 BRA `(.L_x_11934) ;  /* 0xfffffffc00f08947 */ /* 0x008fea000383ffff */
[----:B------:R-:W-:Y:S05]  /*14b20*/  BRA `(.L_x_11977) ;  /* 0xffffffec00587947 */ /* 0x000fea000383ffff */
.L_x_11936:
[----:B-1----:R1:W2:Y:S02]  /*14b30*/  SYNCS.PHASECHK.TRANS64.TRYWAIT P0, [R5+URZ], R4 ;  /* 0x00000004050075a7 */ /* 0x0022a4000800017f */
[----:B--2---:R-:W-:Y:S05]  /*14b40*/  @!P0 NANOSLEEP.SYNCS 0x989680 ;  /* 0x009896800000895d */ /* 0x004fea0003900000 */
[----:B------:R-:W2:Y:S02]  /*14b50*/  @!P0 SYNCS.PHASECHK.TRANS64 P0, [R5+URZ], R4 ;  /* 0x00000004050085a7 */ /* 0x000ea4000800007f */
[----:B--2---:R-:W-:Y:S05]  /*14b60*/  @!P0 BRA `(.L_x_11936) ;  /* 0xfffffffc00f08947 */ /* 0x004fea000383ffff */
[----:B------:R-:W-:Y:S05]  /*14b70*/  BRA `(.L_x_11978) ;  /* 0xffffffec005c7947 */ /* 0x000fea000383ffff */
.L_x_11979:
        /* <DEDUP_REMOVED lines=16> */
.L_x_15329:


//--------------------- .text._ZN7cutlass13device_kernelIN5flash11enable_sm90INS1_16FlashAttnFwdSm90INS1_25CollectiveMainloopFwdSm90ILi2EN4cute5tupleIJNS5_1CILi1EEES8_S8_EEENS6_IJNS7_ILi192EEENS7_ILi144EEENS7_ILi96EEEEEELi96ENS_6half_tEfNS_4arch4Sm90ELb1ELb0ELb0ELb1ELb0ELb0ELb0ELb0ELb1ELb1ELb0ELb0EEENS1_21CollectiveEpilogueFwdINS6_IJSA_SC_SB_EEES9_SE_SG_Li384ELb1ELb1ELb0ELb0EEENS1_36VarlenDynamicPersistentTileSchedulerILi192ELi144ELi384ELi128ELb0ELb1ELb1ELb1ELb1ELb1EEEEEEEEEvNT_6ParamsE --------------------------
	.section	.text._ZN7cutlass13device_kernelIN5flash11enable_sm90INS1_16FlashAttnFwdSm90INS1_25CollectiveMainloopFwdSm90ILi2EN4cute5tupleIJNS5_1CILi1EEES8_S8_EEENS6_IJNS7_ILi192EEENS7_ILi144EEENS7_ILi96EEEEEELi96ENS_6half_tEfNS_4arch4Sm90ELb1ELb0ELb0ELb1ELb0ELb0ELb0ELb0ELb1ELb1ELb0ELb0EEENS1_21CollectiveEpilogueFwdINS6_IJSA_SC_SB_EEES9_SE_SG_Li384ELb1ELb1ELb0ELb0EEENS1_36VarlenDynamicPersistentTileSchedulerILi192ELi144ELi384ELi128ELb0ELb1ELb1ELb1ELb1ELb1EEEEEEEEEvNT_6ParamsE,"ax",@progbits
	.align	128
.text._ZN7cutlass13device_kernelIN5flash11enable_sm90INS1_16FlashAttnFwdSm90INS1_25CollectiveMainloopFwdSm90ILi2EN4cute5tupleIJNS5_1CILi1EEES8_S8_EEENS6_IJNS7_ILi192EEENS7_ILi144EEENS7_ILi96EEEEEELi96ENS_6half_tEfNS_4arch4Sm90ELb1ELb0ELb0ELb1ELb0ELb0ELb0ELb0ELb1ELb1ELb0ELb0EEENS1_21CollectiveEpilogueFwdINS6_IJSA_SC_SB_EEES9_SE_SG_Li384ELb1ELb1ELb0ELb0EEENS1_36VarlenDynamicPersistentTileSchedulerILi192ELi144ELi384ELi128ELb0ELb1ELb1ELb1ELb1ELb1EEEEEEEEEvNT_6ParamsE:
        .type           _ZN7cutlass13device_kernelIN5flash11enable_sm90INS1_16FlashAttnFwdSm90INS1_25CollectiveMainloopFwdSm90ILi2EN4cute5tupleIJNS5_1CILi1EEES8_S8_EEENS6_IJNS7_ILi192EEENS7_ILi144EEENS7_ILi96EEEEEELi96ENS_6half_tEfNS_4arch4Sm90ELb1ELb0ELb0ELb1ELb0ELb0ELb0ELb0ELb1ELb1ELb0ELb0EEENS1_21CollectiveEpilogueFwdINS6_IJSA_SC_SB_EEES9_SE_SG_Li384ELb1ELb1ELb0ELb0EEENS1_36VarlenDynamicPersistentTileSchedulerILi192ELi144ELi384ELi128ELb0ELb1ELb1ELb1ELb1ELb1EEEEEEEEEvNT_6ParamsE,@function
        .size           _ZN7cutlass13device_kernelIN5flash11enable_sm90INS1_16FlashAttnFwdSm90INS1_25CollectiveMainloopFwdSm90ILi2EN4cute5tupleIJNS5_1CILi1EEES8_S8_EEENS6_IJNS7_ILi192EEENS7_ILi144EEENS7_ILi96EEEEEELi96ENS_6half_tEfNS_4arch4Sm90ELb1ELb0ELb0ELb1ELb0ELb0ELb0ELb0ELb1ELb1ELb0ELb0EEENS1_21CollectiveEpilogueFwdINS6_IJSA_SC_SB_EEES9_SE_SG_Li384ELb1ELb1ELb0ELb0EEENS1_36VarlenDynamicPersistentTileSchedulerILi192ELi144ELi384ELi128ELb0ELb1ELb1ELb1ELb1ELb1EEEEEEEEEvNT_6ParamsE,(.L_x_15330 - _ZN7cutlass13device_kernelIN5flash11enable_sm90INS1_16FlashAttnFwdSm90INS1_25CollectiveMainloopFwdSm90ILi2EN4cute5tupleIJNS5_1CILi1EEES8_S8_EEENS6_IJNS7_ILi192EEENS7_ILi144EEENS7_ILi96EEEEEELi96ENS_6half_tEfNS_4arch4Sm90ELb1ELb0ELb0ELb1ELb0ELb0ELb0ELb0ELb1ELb1ELb0ELb0EEENS1_21CollectiveEpilogueFwdINS6_IJSA_SC_SB_EEES9_SE_SG_Li384ELb1ELb1ELb0ELb0EEENS1_36VarlenDynamicPersistentTileSchedulerILi192ELi144ELi384ELi128ELb0ELb1ELb1ELb1ELb1ELb1EEEEEEEEEvNT_6ParamsE)
        .other          _ZN7cutlass13device_kernelIN5flash11enable_sm90INS1_16FlashAttnFwdSm90INS1_25CollectiveMainloopFwdSm90ILi2EN4cute5tupleIJNS5_1CILi1EEES8_S8_EEENS6_IJNS7_ILi192EEENS7_ILi144EEENS7_ILi96EEEEEELi96ENS_6half_tEfNS_4arch4Sm90ELb1ELb0ELb0ELb1ELb0ELb0ELb0ELb0ELb1ELb1ELb0ELb0EEENS1_21CollectiveEpilogueFwdINS6_IJSA_SC_SB_EEES9_SE_SG_Li384ELb1ELb1ELb0ELb0EEENS1_36VarlenDynamicPersistentTileSchedulerILi192ELi144ELi384ELi128ELb0ELb1ELb1ELb1ELb1ELb1EEEEEEEEEvNT_6ParamsE,@"STO_CUDA_ENTRY STV_DEFAULT"
_ZN7cutlass13device_kernelIN5flash11enable_sm90INS1_16FlashAttnFwdSm90INS1_25CollectiveMainloopFwdSm90ILi2EN4cute5tupleIJNS5_1CILi1EEES8_S8_EEENS6_IJNS7_ILi192EEENS7_ILi144EEENS7_ILi96EEEEEELi96ENS_6half_tEfNS_4arch4Sm90ELb1ELb0ELb0ELb1ELb0ELb0ELb0ELb0ELb1ELb1ELb0ELb0EEENS1_21CollectiveEpilogueFwdINS6_IJSA_SC_SB_EEES9_SE_SG_Li384ELb1ELb1ELb0ELb0EEENS1_36VarlenDynamicPersistentTileSchedulerILi192ELi144ELi384ELi128ELb0ELb1ELb1ELb1ELb1ELb1EEEEEEEEEvNT_6ParamsE:
        /* <DEDUP_REMOVED lines=18> */
.L_x_11981:
[----:B------:R-:W-:Y:S05]  /*0120*/  BSYNC B0 ;  /* 0x0000000000007941 */ /* 0x000fea0003800000 */
.L_x_11980:
        /* <DEDUP_REMOVED lines=41> */
.L_x_11982:
        /* <DEDUP_REMOVED lines=22> */
.L_x_11983:
        /* <DEDUP_REMOVED lines=18> */
.L_x_11984:
        /* <DEDUP_REMOVED lines=22> */
.L_x_11985:
        /* <DEDUP_REMOVED lines=22> */
.L_x_11986:
        /* <DEDUP_REMOVED lines=8> */
.L_x_11988:
[----:B------:R-:W-:-:S08]  /*0980*/  NOP ;  /* 0x0000000000007918 */ /* 0x000fd00000000000 */
[----:B------:R-:W1:Y:S02]  /*0990*/  USETMAXREG.TRY_ALLOC.CTAPOOL UP0, 0xa0 ;  /* 0x000000a0000079c8 */ /* 0x000e640008000600 */
[----:B-1----:R-:W-:-:S13]  /*09a0*/  PLOP3.LUT P0, PT, PT, PT, UP0, 0x80, 0x0 ;  /* 0x000000000000781c */ /* 0x002fda0003f0f008 */
[----:B------:R-:W-:Y:S05]  /*09b0*/  @!P0 BRA `(.L_x_11988) ;  /* 0xfffffffc00f08947 */ /* 0x000fea000383ffff */
[----:B0-----:R-:W0:Y:S01]  /*09c0*/  S2R R2, SR_TID.X ;  /* 0x0000000000027919 */ /* 0x001e220000002100 */
        /* <DEDUP_REMOVED lines=13> */
[----:B------:R-:W2:Y:S01]  /*0aa0*/  LDL R3, [R1+0x34] ;  /* 0x0000340001037983 */ /* 0x000ea20000100800 */
[----:B------:R-:W-:Y:S01]  /*0ab0*/  VIADD R10, R2, 0xffffff80 ;  /* 0xffffff80020a7836 */ /* 0x000fe20000000000 */
[----:B------:R-:W-:Y:S01]  /*0ac0*/  R2UR UR5, R33 ;  /* 0x00000000210572ca */ /* 0x000fe200000e0000 */
[----:B------:R-:W-:Y:S01]  /*0ad0*/  UMOV UR38, URZ ;  /* 0x0000003f00267c82 */ /* 0x000fe20008000000 */
[----:B------:R-:W-:Y:S01]  /*0ae0*/  R2UR UR6, R34 ;  /* 0x00000000220672ca */ /* 0x000fe200000e0000 */
[----:B------:R-:W-:Y:S01]  /*0af0*/  UMOV UR36, URZ ;  /* 0x0000003f00247c82 */ /* 0x000fe20008000000 */
[----:B------:R-:W-:-:S04]  /*0b00*/  SHF.R.S32.HI R0, RZ, 0x1f, R10 ;  /* 0x0000001fff007819 */ /* 0x000fc8000001140a */
[CC--:B------:R-:W-:Y:S02]  /*0b10*/  LEA.HI R2, R0.reuse, R10.reuse, RZ, 0x4 ;  /* 0x0000000a00027211 */ /* 0x0c0fe400078f20ff */
[CC--:B------:R-:W-:Y:S02]  /*0b20*/  LEA.HI R5, R0.reuse, R10.reuse, RZ, 0x5 ;  /* 0x0000000a00057211 */ /* 0x0c0fe400078f28ff */
[----:B------:R-:W-:Y:S02]  /*0b30*/  LEA.HI R153, R0, R10, RZ, 0x7 ;  /* 0x0000000a00997211 */ /* 0x000fe400078f38ff */
[----:B------:R-:W-:Y:S02]  /*0b40*/  SHF.R.S32.HI R8, RZ, 0x5, R5 ;  /* 0x00000005ff087819 */ /* 0x000fe40000011405 */
[----:B------:R-:W-:Y:S02]  /*0b50*/  SHF.R.S32.HI R5, RZ, 0x4, R2 ;  /* 0x00000004ff057819 */ /* 0x000fe40000011402 */
[----:B------:R-:W-:-:S02]  /*0b60*/  LOP3.LUT R152, R153, 0xffffff80, RZ, 0xc0, !PT ;  /* 0xffffff8099987812 */ /* 0x000fc400078ec0ff */
[----:B------:R-:W-:Y:S02]  /*0b70*/  SHF.R.S32.HI R153, RZ, 0x7, R153 ;  /* 0x00000007ff997819 */ /* 0x000fe40000011499 */
[----:B------:R-:W-:Y:S01]  /*0b80*/  LEA.HI R150, R0, R10, RZ, 0x2 ;  /* 0x0000000a00967211 */ /* 0x000fe200078f10ff */
[----:B------:R-:W-:-:S03]  /*0b90*/  IMAD.IADD R152, R10, 0x1, -R152 ;  /* 0x000000010a987824 */ /* 0x000fc600078e0a98 */
[----:B------:R-:W-:Y:S02]  /*0ba0*/  LOP3.LUT R149, R150, 0xfffffffc, RZ, 0xc0, !PT ;  /* 0xfffffffc96957812 */ /* 0x000fe400078ec0ff */
[----:B------:R-:W-:Y:S02]  /*0bb0*/  SHF.R.S32.HI R9, RZ, 0x1f, R152 ;  /* 0x0000001fff097819 */ /* 0x000fe40000011498 */
[----:B------:R-:W-:Y:S01]  /*0bc0*/  SHF.R.S32.HI R150, RZ, 0x2, R150 ;  /* 0x00000002ff967819 */ /* 0x000fe20000011496 */
[----:B------:R-:W-:-:S04]  /*0bd0*/  IMAD.IADD R149, R10, 0x1, -R149 ;  /* 0x000000010a957824 */ /* 0x000fc800078e0a95 */
[----:B------:R-:W-:-:S04]  /*0be0*/  IMAD.SHL.U32 R23, R149, 0x8, RZ ;  /* 0x0000000895177824 */ /* 0x000fc800078e00ff */
[C---:B------:R-:W-:Y:S02]  /*0bf0*/  VIADD R145, R23.reuse, 0x20 ;  /* 0x0000002017917836 */ /* 0x040fe40000000000 */
[----:B------:R-:W-:-:S05]  /*0c00*/  VIADD R147, R23, 0x40 ;  /* 0x0000004017937836 */ /* 0x000fca0000000000 */
[----:B------:R-:W-:Y:S02]  /*0c10*/  SHF.R.S32.HI R157, RZ, 0x1f, R147 ;  /* 0x0000001fff9d7819 */ /* 0x000fe40000011493 */
[----:B--2---:R-:W-:Y:S02]  /*0c20*/  R2UR UR4, R3 ;  /* 0x00000000030472ca */ /* 0x004fe400000e0000 */
[C---:B------:R-:W-:Y:S02]  /*0c30*/  LOP3.LUT R3, R2.reuse, 0xfffffff0, RZ, 0xc0, !PT ;  /* 0xfffffff002037812 */ /* 0x040fe400078ec0ff */
[----:B------:R-:W-:-:S03]  /*0c40*/  LEA.HI R2, R2, R5, RZ, 0x1 ;  /* 0x0000000502027211 */ /* 0x000fc600078f08ff */
[----:B------:R-:W-:Y:S01]  /*0c50*/  IMAD.IADD R3, R10, 0x1, -R3 ;  /* 0x000000010a037824 */ /* 0x000fe200078e0a03 */
[----:B------:R-:W-:-:S04]  /*0c60*/  LOP3.LUT R2, R2, 0x1ffffffe, RZ, 0xc0, !PT ;  /* 0x1ffffffe02027812 */ /* 0x000fc800078ec0ff */
[----:B------:R-:W-:Y:S01]  /*0c70*/  SHF.R.S32.HI R4, RZ, 0x1f, R3 ;  /* 0x0000001fff047819 */ /* 0x000fe20000011403 */
[----:B------:R-:W-:Y:S01]  /*0c80*/  IMAD.IADD R2, R5, 0x1, -R2 ;  /* 0x0000000105027824 */ /* 0x000fe200078e0a02 */
[-C--:B------:R-:W-:Y:S01]  /*0c90*/  LEA.HI R5, R9, R152.reuse, RZ, 0x2 ;  /* 0x0000009809057211 */ /* 0x080fe200078f10ff */
[----:B------:R-:W-:Y:S01]  /*0ca0*/  ULOP3.LUT UR4, UR4, 0x1, URZ, 0xfc, !UPT ;  /* 0x0000000104047892 */ /* 0x000fe2000f8efc3f */
[-C--:B------:R-:W-:Y:S01]  /*0cb0*/  LEA.HI R6, R4, R3.reuse, RZ, 0x3 ;  /* 0x0000000304067211 */ /* 0x080fe200078f18ff */
[----:B------:R-:W-:Y:S01]  /*0cc0*/  IMAD.SHL.U32 R155, R2, 0x8, RZ ;  /* 0x00000008029b7824 */ /* 0x000fe200078e00ff */
[----:B------:R-:W-:Y:S01]  /*0cd0*/  LEA.HI R4, R4, R3, RZ, 0x2 ;  /* 0x0000000304047211 */ /* 0x000fe200078f10ff */
[----:B------:R-:W-:Y:S01]  /*0ce0*/  IMAD.HI R2, R153, 0x55555556, RZ ;  /* 0x5555555699027827 */ /* 0x000fe200078e02ff */
[----:B------:R-:W-:Y:S02]  /*0cf0*/  LEA.HI R9, R9, R152, RZ, 0x5 ;  /* 0x0000009809097211 */ /* 0x000fe400078f28ff */
[----:B------:R-:W-:Y:S01]  /*0d00*/  LOP3.LUT R19, R5, 0x7ffffffc, RZ, 0xc0, !PT ;  /* 0x7ffffffc05137812 */ /* 0x000fe200078ec0ff */
[----:B------:R-:W-:Y:S01]  /*0d10*/  IMAD.SHL.U32 R7, R6, 0x10, RZ ;  /* 0x0000001006077824 */ /* 0x000fe200078e00ff */
[----:B------:R-:W-:Y:S01]  /*0d20*/  LOP3.LUT R6, R4, 0x7fffffc, RZ, 0xc0, !PT ;  /* 0x07fffffc04067812 */ /* 0x000fe200078ec0ff */
[----:B------:R-:W-:Y:S01]  /*0d30*/  IMAD.U32 R156, RZ, RZ, UR4 ;  /* 0x00000004ff9c7e24 */ /* 0x000fe2000f8e00ff */
[----:B------:R-:W-:Y:S01]  /*0d40*/  SHF.R.S32.HI R4, RZ, 0x2, R4 ;  /* 0x00000002ff047819 */ /* 0x000fe20000011404 */
[----:B------:R-:W-:Y:S01]  /*0d50*/  UMOV UR4, URZ ;  /* 0x0000003f00047c82 */ /* 0x000fe20008000000 */
[----:B------:R-:W-:Y:S01]  /*0d60*/  LOP3.LUT R7, R7, 0x7fffff80, RZ, 0xc0, !PT ;  /* 0x7fffff8007077812 */ /* 0x000fe200078ec0ff */
[----:B------:R-:W-:Y:S01]  /*0d70*/  IMAD.IADD R6, R3, 0x1, -R6 ;  /* 0x0000000103067824 */ /* 0x000fe200078e0a06 */
[----:B------:R-:W-:Y:S01]  /*0d80*/  LEA.HI R2, R2, R2, RZ, 0x1 ;  /* 0x0000000202027211 */ /* 0x000fe200078f08ff */
[----:B------:R-:W-:Y:S01]  /*0d90*/  IMAD.SHL.U32 R4, R4, 0x40, RZ ;  /* 0x0000004004047824 */ /* 0x000fe200078e00ff */
[----:B------:R-:W-:Y:S01]  /*0da0*/  SHF.R.S32.HI R9, RZ, 0x5, R9 ;  /* 0x00000005ff097819 */ /* 0x000fe20000011409 */
[----:B------:R-:W-:-:S02]  /*0db0*/  IMAD R7, R8, 0x100, R7 ;  /* 0x0000010008077824 */ /* 0x000fc400078e0207 */
[----:B------:R-:W-:Y:S01]  /*0dc0*/  IMAD R8, R8, 0x10, R3 ;  /* 0x0000001008087824 */ /* 0x000fe200078e0203 */
[----:B------:R-:W-:Y:S01]  /*0dd0*/  SHF.R.S32.HI R3, RZ, 0x1f, R5 ;  /* 0x0000001fff037819 */ /* 0x000fe20000011405 */
[----:B------:R-:W-:Y:S01]  /*0de0*/  IMAD R7, R6, 0x10, R7 ;  /* 0x0000001006077824 */ /* 0x000fe200078e0207 */
[----:B------:R-:W-:Y:S01]  /*0df0*/  SHF.R.S32.HI R6, RZ, 0x2, R5 ;  /* 0x00000002ff067819 */ /* 0x000fe20000011405 */
[----:B------:R-:W-:Y:S01]  /*0e00*/  IMAD R2, R2, -0x3, R153 ;  /* 0xfffffffd02027824 */ /* 0x000fe200078e0299 */
[----:B------:R-:W-:Y:S01]  /*0e10*/  LOP3.LUT R4, R4, 0x40, RZ, 0xc0, !PT ;  /* 0x0000004004047812 */ /* 0x000fe200078ec0ff */
[----:B------:R-:W-:Y:S01]  /*0e20*/  IMAD.U32 R151, RZ, RZ, UR4 ;  /* 0x00000004ff977e24 */ /* 0x000fe2000f8e00ff */
[----:B------:R-:W-:Y:S01]  /*0e30*/  LEA.HI R3, R3, R6, RZ, 0x3 ;  /* 0x0000000603037211 */ /* 0x000fe200078f18ff */
[----:B------:R-:W-:Y:S01]  /*0e40*/  IMAD.IADD R19, R152, 0x1, -R19 ;  /* 0x0000000198137824 */ /* 0x000fe200078e0a13 */
[--C-:B------:R-:W-:Y:S01]  /*0e50*/  LOP3.LUT R0, R4, 0x8, R155.reuse, 0xf8, !PT ;  /* 0x0000000804007812 */ /* 0x100fe200078ef89b */
[----:B------:R-:W-:Y:S01]  /*0e60*/  IMAD.U32 R155, R8, 0x20, R155 ;  /* 0x00000020089b7824 */ /* 0x000fe200078e009b */
[----:B------:R-:W-:-:S02]  /*0e70*/  LOP3.LUT R11, R3, 0xfffffff8, RZ, 0xc0, !PT ;  /* 0xfffffff8030b7812 */ /* 0x000fc400078ec0ff */
[----:B------:R-:W-:-:S03]  /*0e80*/  SHF.R.U32.HI R3, RZ, 0x3, R4 ;  /* 0x00000003ff037819 */ /* 0x000fc60000011604 */
[----:B------:R-:W-:Y:S01]  /*0e90*/  IMAD.IADD R6, R6, 0x1, -R11 ;  /* 0x0000000106067824 */ /* 0x000fe200078e0a0b */
[----:B------:R-:W-:-:S03]  /*0ea0*/  LOP3.LUT R0, R0, R3, RZ, 0x3c, !PT ;  /* 0x0000000300007212 */ /* 0x000fc600078e3cff */
[----:B------:R-:W-:Y:S02]  /*0eb0*/  IMAD R9, R9, 0x10, R6 ;  /* 0x0000001009097824 */ /* 0x000fe400078e0206 */
[----:B------:R-:W-:Y:S02]  /*0ec0*/  IMAD.IADD R0, R0, 0x1, R7 ;  /* 0x0000000100007824 */ /* 0x000fe400078e0207 */
[----:B------:R-:W-:Y:S01]  /*0ed0*/  IMAD R154, R2, 0x40, R9 ;  /* 0x00000040029a7824 */ /* 0x000fe200078e0209 */
[----:B------:R-:W-:-:S04]  /*0ee0*/  LEA.HI R2, R149, R149, RZ, 0x1 ;  /* 0x0000009595027211 */ /* 0x000fc800078f08ff */
[----:B------:R-:W-:-:S05]  /*0ef0*/  LOP3.LUT R2, R2, 0x1ffffffe, RZ, 0xc0, !PT ;  /* 0x1ffffffe02027812 */ /* 0x000fca00078ec0ff */
[----:B------:R-:W-:Y:S01]  /*0f00*/  IMAD.IADD R3, R149, 0x1, -R2 ;  /* 0x0000000195037824 */ /* 0x000fe200078e0a02 */
[----:B------:R-:W-:Y:S02]  /*0f10*/  SHF.R.S32.HI R2, RZ, 0x1f, R145 ;  /* 0x0000001fff027819 */ /* 0x000fe40000011491 */
[----:B------:R-:W-:Y:S01]  /*0f20*/  LEA R2, R0, UR37, 0x1 ;  /* 0x0000002500027c11 */ /* 0x000fe2000f8e08ff */
[----:B------:R-:W-:-:S07]  /*0f30*/  IMAD R22, R3, 0x8, R154 ;  /* 0x0000000803167824 */ /* 0x000fce00078e029a */
.L_x_12034:
[----:B01--4-:R-:W0:Y:S01]  /*0f40*/  LDC.64 R4, c[0x0][0xc88] ;  /* 0x00032200ff047b82 */ /* 0x013e220000000a00 */
[----:B------:R-:W-:Y:S01]  /*0f50*/  ULDC.64 UR12, c[0x0][0x208] ;  /* 0x00008200000c7ab9 */ /* 0x000fe20000000a00 */
[----:B------:R-:W-:Y:S01]  /*0f60*/  ULDC.64 UR8, c[0x0][0xa28] ;  /* 0x00028a0000087ab9 */ /* 0x000fe20000000a00 */
[----:B------:R-:W-:Y:S01]  /*0f70*/  ULDC.64 UR10, c[0x0][0xa18] ;  /* 0x00028600000a7ab9 */ /* 0x000fe20000000a00 */
[----:B0-----:R-:W-:-:S06]  /*0f80*/  IMAD.WIDE R4, R35, 0x4, R4 ;  /* 0x0000000423047825 */ /* 0x001fcc00078e0204 */
[----:B--2---:R-:W2:Y:S01]  /*0f90*/  LDG.E R4, desc[UR12][R4.64] ;  /* 0x0000000c04047981 */ /* 0x004ea2000c1e1900 */
        /* <DEDUP_REMOVED lines=24> */
[----:B------:R-:W-:Y:S01]  /*1120*/  UISETP.NE.AND.EX UP0, UPT, UR9, URZ, UPT, UP0 ;  /* 0x0000003f0900728c */ /* 0x000fe2000bf05300 */
[----:B------:R-:W-:Y:S01]  /*1130*/  ISETP.NE.U32.AND P1, PT, RZ, UR10, PT ;  /* 0x0000000aff007c0c */ /* 0x000fe2000bf25070 */
[----:B------:R-:W-:Y:S01]  /*1140*/  ULDC UR8, c[0x0][0x2f0] ;  /* 0x0000bc0000087ab9 */ /* 0x000fe20000000800 */
[----:B------:R-:W-:Y:S01]  /*1150*/  UMOV UR4, URZ ;  /* 0x0000003f00047c82 */ /* 0x000fe20008000000 */
[----:B------:R-:W-:Y:S01]  /*1160*/  USEL UR7, UR7, 0x1, UP0 ;  /* 0x0000000107077887 */ /* 0x000fe20008000000 */
[----:B------:R-:W-:Y:S01]  /*1170*/  ISETP.NE.AND.EX P1, PT, RZ, UR11, PT, P1 ;  /* 0x0000000bff007c0c */ /* 0x000fe2000bf25310 */
[----:B------:R-:W-:Y:S01]  /*1180*/  ULDC UR61, c[0x0][0x288] ;  /* 0x0000a200003d7ab9 */ /* 0x000fe20000000800 */
[----:B------:R-:W-:Y:S01]  /*1190*/  IMAD.U32 R146, RZ, RZ, UR6 ;  /* 0x00000006ff927e24 */ /* 0x000fe2000f8e00ff */
[----:B------:R-:W-:Y:S01]  /*11a0*/  UIMAD UR8, UR7, UR8, URZ ;  /* 0x00000008070872a4 */ /* 0x000fe2000f8e023f */
[----:B--2---:R-:W-:-:S02]  /*11b0*/  @P0 R2UR UR4, R4 ;  /* 0x00000000040402ca */ /* 0x004fc400000e0000 */
[----:B---3--:R-:W-:Y:S01]  /*11c0*/  @P2 R2UR UR61, R6 ;  /* 0x00000000063d22ca */ /* 0x008fe200000e0000 */
[----:B------:R-:W-:-:S14]  /*11d0*/  @P2 BRA `(.L_x_11989) ;  /* 0x00000000003c2947 */ /* 0x000fdc0003800000 */
        /* <DEDUP_REMOVED lines=15> */
.L_x_11989:
        /* <DEDUP_REMOVED lines=11> */
.L_x_11990:
        /* <DEDUP_REMOVED lines=15> */
.L_x_11991:
[----:B------:R-:W-:Y:S01]  /*1470*/  UIADD3 UR9, -UR4, UR8, URZ ;  /* 0x0000000804097290 */ /* 0x000fe2000fffe13f */
[----:B------:R-:W-:Y:S01]  /*1480*/  PLOP3.LUT P0, PT, PT, PT, PT, 0x80, 0x0 ;  /* 0x000000000000781c */ /* 0x000fe20003f0f070 */
[----:B------:R-:W-:Y:S01]  /*1490*/  UIMAD UR5, UR5, 0xc0, URZ ;  /* 0x000000c0050578a4 */ /* 0x000fe2000f8e023f */
[----:B------:R-:W-:Y:S01]  /*14a0*/  IMAD.MOV.U32 R3, RZ, RZ, RZ ;  /* 0x000000ffff037224 */ /* 0x000fe200078e00ff */
[----:B------:R-:W-:Y:S01]  /*14b0*/  ULDC UR4, c[0x0][0x448] ;  /* 0x0001120000047ab9 */ /* 0x000fe20000000800 */
[----:B------:R-:W-:Y:S02]  /*14c0*/  UIADD3 UR7, UR9, 0x90, -UR61 ;  /* 0x0000009009077890 */ /* 0x000fe4000fffe83d */
[----:B------:R-:W-:Y:S01]  /*14d0*/  IMAD.U32 R17, RZ, RZ, UR9 ;  /* 0x00000009ff117e24 */ /* 0x000fe2000f8e00ff */
[----:B------:R-:W-:Y:S01]  /*14e0*/  UISETP.NE.AND UP0, UPT, UR4, 0x1, UPT ;  /* 0x000000010400788c */ /* 0x000fe2000bf05270 */
[----:B------:R-:W-:Y:S01]  /*14f0*/  IMAD.U32 R18, RZ, RZ, UR5 ;  /* 0x00000005ff127e24 */ /* 0x000fe2000f8e00ff */
[----:B------:R-:W-:Y:S01]  /*1500*/  UIADD3 UR6, UR5, 0xbf, URZ ;  /* 0x000000bf05067890 */ /* 0x000fe2000fffe03f */
[----:B------:R-:W-:Y:S01]  /*1510*/  IMAD.MOV.U32 R16, RZ, RZ, RZ ;  /* 0x000000ffff107224 */ /* 0x000fe200078e00ff */
[----:B------:R-:W-:-:S02]  /*1520*/  CS2R R70, SRZ ;  /* 0x0000000000467805 */ /* 0x000fc4000001ff00 */
[----:B------:R-:W-:Y:S02]  /*1530*/  CS2R R68, SRZ ;  /* 0x0000000000447805 */ /* 0x000fe4000001ff00 */
[----:B------:R-:W-:Y:S02]  /*1540*/  CS2R R66, SRZ ;  /* 0x0000000000427805 */ /* 0x000fe4000001ff00 */
[----:B------:R-:W-:Y:S02]  /*1550*/  CS2R R64, SRZ ;  /* 0x0000000000407805 */ /* 0x000fe4000001ff00 */
[----:B------:R-:W-:Y:S01]  /*1560*/  CS2R R26, SRZ ;  /* 0x00000000001a7805 */ /* 0x000fe2000001ff00 */
[----:B------:R-:W-:Y:S01]  /*1570*/  IMAD.MOV.U32 R62, RZ, RZ, RZ ;  /* 0x000000ffff3e7224 */ /* 0x000fe200078e00ff */
        /* <DEDUP_REMOVED lines=24> */
[----:B------:R-:W-:Y:S01]  /*1700*/  CS2R R36, SRZ ;  /* 0x0000000000247805 */ /* 0x000fe2000001ff00 */
[----:B------:R-:W-:Y:S01]  /*1710*/  IMAD.MOV.U32 R31, RZ, RZ, RZ ;  /* 0x000000ffff1f7224 */ /* 0x000fe200078e00ff */
[----:B------:R-:W-:Y:S01]  /*1720*/  CS2R R6, SRZ ;  /* 0x0000000000067805 */ /* 0x000fe2000001ff00 */
[----:B------:R-:W-:Y:S01]  /*1730*/  UISETP.LT.AND UP0, UPT, UR4, UR6, UPT ;  /* 0x000000060400728c */ /* 0x000fe2000bf01270 */
[----:B------:R-:W-:Y:S02]  /*1740*/  IMAD.MOV.U32 R29, RZ, RZ, RZ ;  /* 0x000000ffff1d7224 */ /* 0x000fe400078e00ff */
[----:B------:R-:W-:Y:S01]  /*1750*/  IMAD.MOV.U32 R0, RZ, RZ, RZ ;  /* 0x000000ffff007224 */ /* 0x000fe200078e00ff */
[----:B------:R-:W-:Y:S01]  /*1760*/  USEL UR39, UR4, UR6, UP0 ;  /* 0x0000000604277287 */ /* 0x000fe20008000000 */
[----:B------:R-:W-:-:S02]  /*1770*/  IMAD.MOV.U32 R12, RZ, RZ, RZ ;  /* 0x000000ffff0c7224 */ /* 0x000fc400078e00ff */
[----:B------:R-:W-:Y:S01]  /*1780*/  IMAD.MOV.U32 R73, RZ, RZ, RZ ;  /* 0x000000ffff497224 */ /* 0x000fe200078e00ff */
[----:B------:R-:W-:Y:S01]  /*1790*/  UISETP.GE.AND UP0, UPT, UR39, 0x1, UPT ;  /* 0x000000012700788c */ /* 0x000fe2000bf06270 */
[----:B------:R-:W-:Y:S02]  /*17a0*/  IMAD.MOV.U32 R14, RZ, RZ, RZ ;  /* 0x000000ffff0e7224 */ /* 0x000fe400078e00ff */
[----:B------:R-:W-:Y:S02]  /*17b0*/  IMAD.MOV.U32 R75, RZ, RZ, RZ ;  /* 0x000000ffff4b7224 */ /* 0x000fe400078e00ff */
[----:B------:R-:W-:Y:S01]  /*17c0*/  IMAD.MOV.U32 R24, RZ, RZ, RZ ;  /* 0x000000ffff187224 */ /* 0x000fe200078e00ff */
[----:B------:R-:W-:Y:S01]  /*17d0*/  PLOP3.LUT P1, PT, PT, PT, UP0, 0x80, 0x0 ;  /* 0x000000000000781c */ /* 0x000fe20003f2f008 */
[----:B------:R-:W-:-:S12]  /*17e0*/  IMAD.MOV.U32 R77, RZ, RZ, RZ ;  /* 0x000000ffff4d7224 */ /* 0x000fd800078e00ff */
        /* <DEDUP_REMOVED lines=34> */
.L_x_11993:
        /* <DEDUP_REMOVED lines=11> */
.L_x_12161:
[----:B------:R-:W-:Y:S05]  /*1ac0*/  @!P0 BRA `(.L_x_11995) ;  /* 0x0000000000048947 */ /* 0x000fea0003800000 */
[----:B------:R-:W-:Y:S01]  /*1ad0*/  BPT.TRAP 0x1 ;  /* 0x000000040000795c */ /* 0x000fe20000300000 */
.L_x_11995:
[----:B0-----:R-:W-:Y:S02]  /*1ae0*/  IMAD.U32 R3, RZ, RZ, UR36 ;  /* 0x00000024ff037e24 */ /* 0x001fe4000f8e00ff */
[----:B------:R-:W-:-:S03]  /*1af0*/  IMAD.U32 R0, RZ, RZ, UR38 ;  /* 0x00000026ff007e24 */ /* 0x000fc6000f8e00ff */
[----:B------:R-:W-:Y:S02]  /*1b00*/  LEA R3, R3, UR37, 0x3 ;  /* 0x0000002503037c11 */ /* 0x000fe4000f8e18ff */
[----:B------:R-:W-:-:S04]  /*1b10*/  SHF.L.U32 R0, R0, 0x1f, RZ ;  /* 0x0000001f00007819 */ /* 0x000fc800000006ff */
[----:B------:R0:W1:Y:S01]  /*1b20*/  SYNCS.PHASECHK.TRANS64.TRYWAIT P2, [R3+URZ+0x31c30], R0 ;  /* 0x031c3000030075a7 */ /* 0x000062000804017f */
[----:B------:R-:W-:Y:S05]  /*1b30*/  @!P0 BRA `(.L_x_11996) ;  /* 0x0000000000048947 */ /* 0x000fea0003800000 */
[----:B------:R-:W-:Y:S01]  /*1b40*/  BPT.TRAP 0x1 ;  /* 0x000000040000795c */ /* 0x000fe20000300000 */
.L_x_11996:
[----:B------:R-:W2:Y:S02]  /*1b50*/  S2R R4, SR_TID.X ;  /* 0x0000000000047919 */ /* 0x000ea40000002100 */
[----:B--2---:R-:W-:Y:S01]  /*1b60*/  LOP3.LUT P1, RZ, R4, 0x7f, RZ, 0xc0, !PT ;  /* 0x0000007f04ff7812 */ /* 0x004fe2000782c0ff */
[----:B-1----:R-:W-:-:S12]  /*1b70*/  @P2 BRA `(.L_x_11997) ;  /* 0x0000000000082947 */ /* 0x002fd80003800000 */
[----:B------:R-:W1:Y:S02]  /*1b80*/  SYNCS.PHASECHK.TRANS64.TRYWAIT P2, [R3+URZ+0x31c30], R0 ;  /* 0x031c3000030075a7 */ /* 0x000e64000804017f */
[----:B-1----:R-:W-:Y:S05]  /*1b90*/  @!P2 BRA `(.L_x_11998) ;  /* 0x000001400000a947 */ /* 0x002fea0003800000 */
.L_x_11997:
[----:B------:R-:W-:Y:S05]  /*1ba0*/  WARPSYNC.ALL ;  /* 0x0000000000007948 */ /* 0x000fea0003800000 */
[----:B------:R-:W-:Y:S01]  /*1bb0*/  UIADD3 UR4, UR37, 0x16a00, URZ ;  /* 0x00016a0025047890 */ /* 0x000fe2000fffe03f */
[----:B------:R-:W-:Y:S01]  /*1bc0*/  WARPGROUP.ARRIVE ;  /* 0x00000000000079c5 */ /* 0x000fe20000000000 */
[----:B------:R-:W-:Y:S01]  /*1bd0*/  ULOP3.LUT UR6, UR40, 0x10000, URZ, 0xfc, !UPT ;  /* 0x0001000028067892 */ /* 0x000fe2000f8efc3f */
[----:B------:R-:W-:Y:S01]  /*1be0*/  R2UR UR53, R18 ;  /* 0x00000000123572ca */ /* 0x000fe200000e0000 */
        /* <DEDUP_REMOVED lines=11> */
[----:B------:R-:W-:Y:S01]  /*1ca0*/  UIMAD UR4, UR36, 0x6c0, UR5 ;  /* 0x000006c0240478a4 */ /* 0x000fe2000f8e0205 */
[----:B------:R-:W-:Y:S01]  /*1cb0*/  VIADD R12, R22, UR53 ;  /* 0x00000035160c7c36 */ /* 0x000fe20008000000 */
[----:B------:R-:W-:Y:S01]  /*1cc0*/  UMOV UR12, UR28 ;  /* 0x0000001c000c7c82 */ /* 0x000fe20008000000 */
[----:B------:R-:W-:Y:S01]  /*1cd0*/  UMOV UR13, UR29 ;  /* 0x0000001d000d7c82 */ /* 0x000fe20008000000 */
[----:B------:R-:W-:Y:S02]  /*1ce0*/  UIADD3 UR10, UR4, 0x40, URZ ;  /* 0x00000040040a7890 */ /* 0x000fe4000fffe03f */
[----:B------:R-:W-:Y:S02]  /*1cf0*/  UIADD3 UR14, UR4, 0xc0, URZ ;  /* 0x000000c0040e7890 */ /* 0x000fe4000fffe03f */
[----:B------:R-:W-:Y:S01]  /*1d00*/  UMOV UR30, UR4 ;  /* 0x00000004001e7c82 */ /* 0x000fe20008000000 */
[----:B------:R-:W-:Y:S01]  /*1d10*/  UMOV UR15, 0x80000020 ;  /* 0x80000020000f7882 */ /* 0x000fe20000000000 */
[----:B------:R-:W-:Y:S01]  /*1d20*/  HGMMA.64x16x16.F32 R88, gdesc[UR28], RZ, !UPT, gsb0 ;  /* 0x002000001c5879f0 */ /* 0x000fe2000c0008ff */
        /* <DEDUP_REMOVED lines=60> */
[----:B------:R-:W-:Y:S03]  /*20f0*/  HGMMA.64x16x16.F32 R32, gdesc[UR28], RZ, !UPT, gsb0 ;  /* 0x002000001c2079f0 */ /* 0x000fe6000c0008ff */
        /* <DEDUP_REMOVED lines=98> */
[----:B------:R-:W-:Y:S02]  /*2720*/  UIADD3 UR7, UR6, 0x600, URZ ;  /* 0x0000060006077890 */ /* 0x000fe4000fffe03f */
        /* <DEDUP_REMOVED lines=56> */
[----:B------:R-:W-:Y:S02]  /*2ab0*/  ULDC UR7, c[0x0][0x448] ;  /* 0x0001120000077ab9 */ /* 0x000fe40000000800 */
[----:B------:R-:W-:-:S03]  /*2ac0*/  UISETP.NE.AND UP0, UPT, UR7, 0x1, UPT ;  /* 0x000000010700788c */ /* 0x000fc6000bf05270 */
[----:B------:R-:W-:Y:S02]  /*2ad0*/  UMOV UR7, 0xffffff70 ;  /* 0xffffff7000077882 */ /* 0x000fe40000000000 */
[----:B------:R-:W-:Y:S01]  /*2ae0*/  UIMAD UR7, UR39, UR7, 0x91 ;  /* 0x00000091270774a4 */ /* 0x000fe2000f8e0207 */
[----:B------:R-:W-:-:S05]  /*2af0*/  PLOP3.LUT P2, PT, PT, PT, UP0, 0x80, 0x0 ;  /* 0x000000000000781c */ /* 0x000fca0003f4f008 */
[----:B------:R-:W-:Y:S01]  /*2b00*/  IMAD.U32 R4, RZ, RZ, UR7 ;  /* 0x00000007ff047e24 */ /* 0x000fe2000f8e00ff */
[----:B------:R-:W-:Y:S01]  /*2b10*/  @UP0 ULDC UR10, c[0x0][0x44c] ;  /* 0x00011300000a0ab9 */ /* 0x000fe20000000800 */
[----:B------:R-:W-:Y:S01]  /*2b20*/  @UP0 ULDC UR14, c[0x0][0x450] ;  /* 0x00011400000e0ab9 */ /* 0x000fe20000000800 */
[----:B------:R-:W-:Y:S01]  /*2b30*/  UIMAD.WIDE.U32 UR10, UR53, UR10, URZ ;  /* 0x0000000a350a72a5 */ /* 0x000fe2000f8e003f */
[----:B------:R-:W-:Y:S01]  /*2b40*/  IMAD R7, R19, -0x2, R4 ;  /* 0xfffffffe13077824 */ /* 0x000fe200078e0204 */
[----:B------:R-:W-:Y:S01]  /*2b50*/  UIADD3 UR7, UR39, -0x2, URZ ;  /* 0xfffffffe27077890 */ /* 0x000fe2000fffe03f */
[----:B------:R-:W-:-:S05]  /*2b60*/  IMAD.U32 R4, RZ, RZ, UR61 ;  /* 0x0000003dff047e24 */ /* 0x000fca000f8e00ff */
[----:B------:R-:W-:Y:S01]  /*2b70*/  IADD3 R7, -R4, UR52, R7 ;  /* 0x0000003404077c10 */ /* 0x000fe2000fffe107 */
        /* <DEDUP_REMOVED lines=57> */
[----:B------:R-:W-:-:S04]  /*2f10*/  UIMAD UR6, UR39, -0x90, UR52 ;  /* 0xffffff70270678a4 */ /* 0x000fc8000f8e0234 */
[----:B------:R-:W0:Y:S01]  /*2f20*/  SHFL.IDX PT, R0, R12, RZ, 0x1c1f ;  /* 0x001c1fff0c007589 */ /* 0x000e2200000e0000 */
[----:B------:R-:W-:-:S06]  /*2f30*/  UIADD3 UR6, UR6, 0x90, URZ ;  /* 0x0000009006067890 */ /* 0x000fcc000fffe03f */
[----:B------:R-:W-:Y:S01]  /*2f40*/  IMAD.U32 R6, RZ, RZ, UR6 ;  /* 0x00000006ff067e24 */ /* 0x000fe2000f8e00ff */
[----:B------:R-:W-:Y:S01]  /*2f50*/  UMOV UR6, UR53 ;  /* 0x0000003500067c82 */ /* 0x000fe20008000000 */
[----:B------:R-:W-:Y:S02]  /*2f60*/  @UP0 USHF.R.U32.HI UR6, URZ, UR14, UR11 ;  /* 0x0000000e3f060299 */ /* 0x000fe4000801160b */
[----:B------:R-:W-:Y:S02]  /*2f70*/  IMAD R6, R19, -0x2, R6 ;  /* 0xfffffffe13067824 */ /* 0x000fe400078e0206 */
[----:B------:R-:W-:-:S04]  /*2f80*/  UIADD3 UR10, UR6, UR52, -UR61 ;  /* 0x00000034060a7290 */ /* 0x000fc8000fffe83d */
[----:B------:R-:W-:-:S04]  /*2f90*/  UIMAD.WIDE UR10, UR10, 0x38e38e39, URZ ;  /* 0x38e38e390a0a78a5 */ /* 0x000fc8000f8e023f */
[----:B------:R-:W-:Y:S01]  /*2fa0*/  USHF.R.U32.HI UR6, URZ, 0x1f, UR11 ;  /* 0x0000001f3f067899 */ /* 0x000fe2000801160b */
[----:B0-----:R-:W-:-:S03]  /*2fb0*/  VIADDMNMX R0, R0, R7, R6, PT ;  /* 0x0000000700007246 */ /* 0x001fc60003800106 */
[----:B------:R-:W-:Y:S01]  /*2fc0*/  ULEA.HI.SX32 UR6, UR11, UR6, 0x1b ;  /* 0x000000060b067291 */ /* 0x000fe2000f8fda3f */
[----:B------:R-:W-:-:S03]  /*2fd0*/  ISETP.GT.AND P3, PT, R0, RZ, PT ;  /* 0x000000ff0000720c */ /* 0x000fc60003f64270 */
[----:B------:R-:W-:Y:S01]  /*2fe0*/  UISETP.LT.AND UP1, UPT, URZ, UR6, UPT ;  /* 0x000000063f00728c */ /* 0x000fe2000bf21270 */
[C---:B------:R-:W-:Y:S02]  /*2ff0*/  ISETP.GT.AND P4, PT, R0.reuse, 0x1, PT ;  /* 0x000000010000780c */ /* 0x040fe40003f84270 */
[----:B------:R-:W-:Y:S01]  /*3000*/  ISETP.GT.AND P5, PT, R0, 0x8, PT ;  /* 0x000000080000780c */ /* 0x000fe20003fa4270 */
[----:B------:R-:W-:Y:S01]  /*3010*/  USEL UR14, URZ, UR6, !UP1 ;  /* 0x000000063f0e7287 */ /* 0x000fe2000c800000 */
[----:B------:R-:W-:Y:S02]  /*3020*/  WARPGROUP.DEPBAR.LE gsb0, 0x0 ;  /* 0x00008000000079c5 */ /* 0x000fe40000010000 */
[----:B------:R-:W-:Y:S01]  /*3030*/  WARPGROUP.ARRIVE ;  /* 0x00000000000079c5 */ /* 0x000fe20000000000 */
[----:B------:R-:W-:-:S05]  /*3040*/  UISETP.GE.AND UP1, UPT, UR7, UR14, UPT ;  /* 0x0000000e0700728c */ /* 0x000fca000bf26270 */
        /* <DEDUP_REMOVED lines=112> */
[----:B------:R-:W-:Y:S01]  /*3750*/  FMNMX.FTZ R4, R49, R4, !PT ;  /* 0x0000000431047209 */ /* 0x000fe20007810000 */
[----:B------:R-:W0:Y:S01]  /*3760*/  SHFL.IDX PT, R52, R12, 0x1, 0x1c1f ;  /* 0x003c1f000c347f89 */ /* 0x000e2200000e0000 */
[----:B------:R-:W-:-:S02]  /*3770*/  ISETP.GT.AND P4, PT, R0, 0x60, PT ;  /* 0x000000600000780c */ /* 0x000fc40003f84270 */
[----:B------:R-:W-:Y:S02]  /*3780*/  FSEL R53, R53, -INF , P3 ;  /* 0xff80000035357808 */ /* 0x000fe40001800000 */
[----:B------:R-:W-:Y:S02]  /*3790*/  FMNMX.FTZ R4, R13, R4, !PT ;  /* 0x000000040d047209 */ /* 0x000fe40007810000 */
[----:B------:R-:W-:Y:S02]  /*37a0*/  ISETP.GT.AND P3, PT, R0, 0x61, PT ;  /* 0x000000610000780c */ /* 0x000fe40003f64270 */
[----:B------:R-:W-:Y:S02]  /*37b0*/  FMNMX.FTZ R4, R53, R4, !PT ;  /* 0x0000000435047209 */ /* 0x000fe40007810000 */
[----:B0-----:R-:W-:-:S04]  /*37c0*/  VIADDMNMX R52, R52, R7, R6, PT ;  /* 0x0000000734347246 */ /* 0x001fc80003800106 */
[----:B------:R-:W-:-:S04]  /*37d0*/  ISETP.GT.AND P5, PT, R52, 0x8, PT ;  /* 0x000000083400780c */ /* 0x000fc80003fa4270 */
[----:B------:R-:W-:Y:S01]  /*37e0*/  FSEL R94, R94, -INF , P5 ;  /* 0xff8000005e5e7808 */ /* 0x000fe20002800000 */
[----:B------:R-:W-:Y:S02]  /*37f0*/  WARPGROUP.DEPBAR.LE gsb0, 0x0 ;  /* 0x00008000000079c5 */ /* 0x000fe40000010000 */
[----:B------:R-:W-:Y:S01]  /*3800*/  WARPGROUP.ARRIVE ;  /* 0x00000000000079c5 */ /* 0x000fe20000000000 */
[----:B------:R-:W-:Y:S02]  /*3810*/  FSEL R15, R40, -INF , P4 ;  /* 0xff800000280f7808 */ /* 0x000fe40002000000 */
[C---:B------:R-:W-:Y:S02]  /*3820*/  ISETP.GT.AND P4, PT, R0.reuse, 0x68, PT ;  /* 0x000000680000780c */ /* 0x040fe40003f84270 */
        /* <DEDUP_REMOVED lines=67> */
[----:B------:R-:W-:Y:S01]  /*3c60*/  FMUL.FTZ R4, R0, UR4 ;  /* 0x0000000400047c20 */ /* 0x000fe20008410000 */
[----:B------:R-:W-:-:S04]  /*3c70*/  ISETP.GT.AND P4, PT, R52, 0x61, PT ;  /* 0x000000613400780c */ /* 0x000fc80003f84270 */
[----:B------:R-:W-:Y:S02]  /*3c80*/  FSEL R4, R4, RZ, P3 ;  /* 0x000000ff04047208 */ /* 0x000fe40001800000 */
[----:B------:R-:W-:Y:S02]  /*3c90*/  ISETP.GT.AND P3, PT, R52, RZ, PT ;  /* 0x000000ff3400720c */ /* 0x000fe40003f64270 */
[----:B------:R-:W-:Y:S01]  /*3ca0*/  FSEL R76, R43, -INF , P4 ;  /* 0xff8000002b4c7808 */ /* 0x000fe20002000000 */
        /* <DEDUP_REMOVED lines=18> */
[----:B------:R-:W-:Y:S01]  /*3dd0*/  MUFU.EX2 R8, R8 ;  /* 0x0000000800087308 */ /* 0x000fe20000000800 */
[----:B------:R-:W-:Y:S01]  /*3de0*/  FMNMX.FTZ R109, R82, R109, !PT ;  /* 0x0000006d526d7209 */ /* 0x000fe20007810000 */
[--C-:B------:R-:W-:Y:S01]  /*3df0*/  FFMA.FTZ R117, R117, UR4, -R4.reuse ;  /* 0x0000000475757c23 */ /* 0x100fe20008010804 */
[----:B------:R-:W-:Y:S01]  /*3e00*/  FSEL R86, R86, -INF , P3 ;  /* 0xff80000056567808 */ /* 0x000fe20001800000 */
[--C-:B------:R-:W-:Y:S01]  /*3e10*/  FFMA.FTZ R12, R115, UR4, -R4.reuse ;  /* 0x00000004730c7c23 */ /* 0x100fe20008010804 */
[----:B------:R-:W-:Y:S01]  /*3e20*/  FMNMX.FTZ R109, R20, R109, !PT ;  /* 0x0000006d146d7209 */ /* 0x000fe20007810000 */
[--C-:B------:R-:W-:Y:S01]  /*3e30*/  FFMA.FTZ R57, R57, UR4, -R4.reuse ;  /* 0x0000000439397c23 */ /* 0x100fe20008010804 */
[----:B------:R-:W-:Y:S01]  /*3e40*/  ISETP.GT.AND P3, PT, R52, 0x20, PT ;  /* 0x000000203400780c */ /* 0x000fe20003f64270 */
[----:B------:R-:W0:Y:S01]  /*3e50*/  MUFU.EX2 R9, R9 ;  /* 0x0000000900097308 */ /* 0x000e220000000800 */
[----:B------:R-:W-:Y:S01]  /*3e60*/  FMNMX.FTZ R6, R86, R109, !PT ;  /* 0x0000006d56067209 */ /* 0x000fe20007810000 */
[--C-:B------:R-:W-:Y:S01]  /*3e70*/  FFMA.FTZ R25, R25, UR4, -R4.reuse ;  /* 0x0000000419197c23 */ /* 0x100fe20008010804 */
[----:B------:R-:W-:Y:S01]  /*3e80*/  FSEL R74, R74, -INF , P3 ;  /* 0xff8000004a4a7808 */ /* 0x000fe20001800000 */
[--C-:B------:R-:W-:Y:S01]  /*3e90*/  FFMA.FTZ R56, R33, UR4, -R4.reuse ;  /* 0x0000000421387c23 */ /* 0x100fe20008010804 */
[----:B------:R-:W-:Y:S01]  /*3ea0*/  FMNMX.FTZ R105, R87, R6, !PT ;  /* 0x0000000657697209 */ /* 0x000fe20007810000 */
[--C-:B------:R-:W-:Y:S01]  /*3eb0*/  FFMA.FTZ R83, R107, UR4, -R4.reuse ;  /* 0x000000046b537c23 */ /* 0x100fe20008010804 */
[----:B------:R-:W-:Y:S01]  /*3ec0*/  ISETP.GT.AND P3, PT, R52, 0x28, PT ;  /* 0x000000283400780c */ /* 0x000fe20003f64270 */
[----:B------:R1:W-:Y:S01]  /*3ed0*/  MUFU.EX2 R6, R32 ;  /* 0x0000002000067308 */ /* 0x0003e20000000800 */
[----:B------:R-:W-:Y:S01]  /*3ee0*/  FMNMX.FTZ R105, R74, R105, !PT ;  /* 0x000000694a697209 */ /* 0x000fe20007810000 */
[--C-:B------:R-:W-:Y:S01]  /*3ef0*/  FFMA.FTZ R33, R69, UR4, -R4.reuse ;  /* 0x0000000445217c23 */ /* 0x100fe20008010804 */
[----:B------:R-:W-:Y:S01]  /*3f00*/  FSEL R78, R78, -INF , P3 ;  /* 0xff8000004e4e7808 */ /* 0x000fe20001800000 */
[--C-:B------:R-:W-:Y:S01]  /*3f10*/  FFMA.FTZ R75, R103, UR4, -R4.reuse ;  /* 0x00000004674b7c23 */ /* 0x100fe20008010804 */
[----:B------:R-:W-:Y:S01]  /*3f20*/  FMNMX.FTZ R105, R36, R105, !PT ;  /* 0x0000006924697209 */ /* 0x000fe20007810000 */
[--C-:B------:R-:W-:Y:S01]  /*3f30*/  FFMA.FTZ R67, R99, UR4, -R4.reuse ;  /* 0x0000000463437c23 */ /* 0x100fe20008010804 */
[----:B------:R-:W-:Y:S01]  /*3f40*/  ISETP.GT.AND P3, PT, R52, 0x30, PT ;  /* 0x000000303400780c */ /* 0x000fe20003f64270 */
[----:B------:R-:W2:Y:S01]  /*3f50*/  MUFU.EX2 R10, R10 ;  /* 0x0000000a000a7308 */ /* 0x000ea20000000800 */
[----:B------:R-:W-:Y:S01]  /*3f60*/  FMNMX.FTZ R24, R78, R105, !PT ;  /* 0x000000694e187209 */ /* 0x000fe20007810000 */
[--C-:B------:R-:W-:Y:S01]  /*3f70*/  FFMA.FTZ R59, R93, UR4, -R4.reuse ;  /* 0x000000045d3b7c23 */ /* 0x100fe20008010804 */
[----:B------:R-:W-:Y:S01]  /*3f80*/  FSEL R66, R66, -INF , P3 ;  /* 0xff80000042427808 */ /* 0x000fe20001800000 */
[----:B------:R-:W-:Y:S01]  /*3f90*/  FFMA.FTZ R64, R53, UR4, -R4 ;  /* 0x0000000435407c23 */ /* 0x000fe20008010804 */
[----:B------:R-:W-:-:S02]  /*3fa0*/  FMNMX.FTZ R101, R79, R24, !PT ;  /* 0x000000184f657209 */ /* 0x000fc40007810000 */
[----:B------:R-:W-:Y:S01]  /*3fb0*/  ISETP.GT.AND P3, PT, R52, 0x38, PT ;  /* 0x000000383400780c */ /* 0x000fe20003f64270 */
[----:B------:R3:W-:Y:S01]  /*3fc0*/  MUFU.EX2 R24, R40 ;  /* 0x0000002800187308 */ /* 0x0007e20000000800 */
[----:B------:R-:W-:Y:S02]  /*3fd0*/  FMNMX.FTZ R101, R66, R101, !PT ;  /* 0x0000006542657209 */ /* 0x000fe40007810000 */
[----:B------:R-:W-:Y:S02]  /*3fe0*/  FSEL R70, R70, -INF , P3 ;  /* 0xff80000046467808 */ /* 0x000fe40001800000 */
[----:B------:R-:W-:Y:S02]  /*3ff0*/  FMNMX.FTZ R101, R44, R101, !PT ;  /* 0x000000652c657209 */ /* 0x000fe40007810000 */
[----:B------:R-:W-:Y:S01]  /*4000*/  ISETP.GT.AND P3, PT, R52, 0x40, PT ;  /* 0x000000403400780c */ /* 0x000fe20003f64270 */
[----:B------:R-:W4:Y:S01]  /*4010*/  MUFU.EX2 R7, R117 ;  /* 0x0000007500077308 */ /* 0x000f220000000800 */
[----:B-1----:R-:W-:Y:S01]  /*4020*/  FMNMX.FTZ R32, R70, R101, !PT ;  /* 0x0000006546207209 */ /* 0x002fe20007810000 */
[----:B---3--:R-:W-:Y:S01]  /*4030*/  FFMA.FTZ R40, R97, UR4, -R4 ;  /* 0x0000000461287c23 */ /* 0x008fe20008010804 */
[----:B------:R-:W-:-:S02]  /*4040*/  FSEL R58, R58, -INF , P3 ;  /* 0xff8000003a3a7808 */ /* 0x000fc40001800000 */
[----:B------:R-:W-:Y:S02]  /*4050*/  FMNMX.FTZ R97, R71, R32, !PT ;  /* 0x0000002047617209 */ /* 0x000fe40007810000 */
[----:B------:R-:W-:Y:S01]  /*4060*/  ISETP.GT.AND P3, PT, R52, 0x48, PT ;  /* 0x000000483400780c */ /* 0x000fe20003f64270 */
[----:B------:R1:W-:Y:S01]  /*4070*/  MUFU.EX2 R32, R40 ;  /* 0x0000002800207308 */ /* 0x0003e20000000800 */
[----:B------:R-:W-:Y:S02]  /*4080*/  FMNMX.FTZ R97, R58, R97, !PT ;  /* 0x000000613a617209 */ /* 0x000fe40007810000 */
[----:B------:R-:W-:Y:S02]  /*4090*/  FSEL R62, R62, -INF , P3 ;  /* 0xff8000003e3e7808 */ /* 0x000fe40001800000 */
[----:B------:R-:W-:Y:S02]  /*40a0*/  FMNMX.FTZ R97, R48, R97, !PT ;  /* 0x0000006130617209 */ /* 0x000fe40007810000 */
[----:B------:R-:W-:Y:S01]  /*40b0*/  ISETP.GT.AND P3, PT, R52, 0x50, PT ;  /* 0x000000503400780c */ /* 0x000fe20003f64270 */
[----:B------:R-:W-:Y:S01]  /*40c0*/  MUFU.EX2 R12, R12 ;  /* 0x0000000c000c7308 */ /* 0x000fe20000000800 */
[----:B------:R-:W-:Y:S01]  /*40d0*/  FMNMX.FTZ R97, R62, R97, !PT ;  /* 0x000000613e617209 */ /* 0x000fe20007810000 */
[----:B-1----:R-:W-:Y:S01]  /*40e0*/  FFMA.FTZ R40, R89, UR4, -R4 ;  /* 0x0000000459287c23 */ /* 0x002fe20008010804 */
        /* <DEDUP_REMOVED lines=10> */
[----:B------:R-:W-:Y:S01]  /*4190*/  FSEL R63, R42, -INF , P3 ;  /* 0xff8000002a3f7808 */ /* 0x000fe20001800000 */
[----:B------:R-:W-:Y:S01]  /*41a0*/  FFMA.FTZ R42, R81, UR4, -R4 ;  /* 0x00000004512a7c23 */ /* 0x000fe20008010804 */
[----:B------:R-:W-:Y:S02]  /*41b0*/  FMNMX.FTZ R50, R55, R50, !PT ;  /* 0x0000003237327209 */ /* 0x000fe40007810000 */
[C---:B------:R-:W-:Y:S01]  /*41c0*/  ISETP.GT.AND P3, PT, R52.reuse, 0x68, PT ;  /* 0x000000683400780c */ /* 0x040fe20003f64270 */
[----:B------:R-:W-:Y:S01]  /*41d0*/  MUFU.EX2 R83, R83 ;  /* 0x0000005300537308 */ /* 0x000fe20000000800 */
[----:B------:R-:W-:Y:S02]  /*41e0*/  FMNMX.FTZ R43, R63, R50, !PT ;  /* 0x000000323f2b7209 */ /* 0x000fe40007810000 */
[----:B------:R-:W-:Y:S02]  /*41f0*/  ISETP.GT.AND P4, PT, R52, 0x69, PT ;  /* 0x000000693400780c */ /* 0x000fe40003f84270 */
[----:B------:R-:W-:-:S02]  /*4200*/  FSEL R81, R46, -INF , P3 ;  /* 0xff8000002e517808 */ /* 0x000fc40001800000 */
        /* <DEDUP_REMOVED lines=8> */
[--C-:B------:R-:W-:Y:S01]  /*4290*/  FFMA.FTZ R34, R5, UR4, -R4.reuse ;  /* 0x0000000405227c23 */ /* 0x100fe20008010804 */
[----:B------:R-:W-:Y:S01]  /*42a0*/  FMNMX.FTZ R46, R84, R47, !PT ;  /* 0x0000002f542e7209 */ /* 0x000fe20007810000 */
[----:B------:R-:W-:Y:S01]  /*42b0*/  FFMA.FTZ R47, R13, UR4, -R4 ;  /* 0x000000040d2f7c23 */ /* 0x000fe20008010804 */
[----:B------:R-:W-:-:S02]  /*42c0*/  ISETP.GT.AND P3, PT, R52, 0x78, PT ;  /* 0x000000783400780c */ /* 0x000fc40003f64270 */
[----:B------:R-:W-:Y:S01]  /*42d0*/  FSEL R88, R35, -INF , P4 ;  /* 0xff80000023587808 */ /* 0x000fe20002000000 */
[--C-:B------:R-:W-:Y:S01]  /*42e0*/  FFMA.FTZ R35, R61, UR4, -R4.reuse ;  /* 0x000000043d237c23 */ /* 0x100fe20008010804 */
[----:B------:R-:W-:Y:S01]  /*42f0*/  FMNMX.FTZ R5, R85, R46, !PT ;  /* 0x0000002e55057209 */ /* 0x000fe20007810000 */
[--C-:B-1----:R-:W-:Y:S01]  /*4300*/  FFMA.FTZ R57, R49, UR4, -R4.reuse ;  /* 0x0000000431397c23 */ /* 0x102fe20008010804 */
[----:B------:R-:W-:Y:S01]  /*4310*/  FSEL R89, R38, -INF , P3 ;  /* 0xff80000026597808 */ /* 0x000fe20001800000 */
[--C-:B------:R-:W-:Y:S01]  /*4320*/  FFMA.FTZ R49, R41, UR4, -R4.reuse ;  /* 0x0000000429317c23 */ /* 0x100fe20008010804 */
[----:B------:R-:W-:Y:S01]  /*4330*/  ISETP.GT.AND P4, PT, R52, 0x79, PT ;  /* 0x000000793400780c */ /* 0x000fe20003f84270 */
[--C-:B------:R-:W-:Y:S01]  /*4340*/  FFMA.FTZ R41, R21, UR4, -R4.reuse ;  /* 0x0000000415297c23 */ /* 0x100fe20008010804 */
[----:B------:R-:W-:Y:S01]  /*4350*/  FMNMX.FTZ R38, R88, R5, !PT ;  /* 0x0000000558267209 */ /* 0x000fe20007810000 */
[--C-:B------:R-:W-:Y:S01]  /*4360*/  FFMA.FTZ R21, R73, UR4, -R4.reuse ;  /* 0x0000000449157c23 */ /* 0x100fe20008010804 */
[----:B------:R-:W-:Y:S01]  /*4370*/  FSEL R61, R39, -INF , P4 ;  /* 0xff800000273d7808 */ /* 0x000fe20002000000 */
[----:B0-----:R-:W-:Y:S01]  /*4380*/  FADD.FTZ R73, R8, R9 ;  /* 0x0000000908497221 */ /* 0x001fe20000010000 */
[C---:B------:R-:W-:Y:S01]  /*4390*/  ISETP.GT.AND P3, PT, R52.reuse, 0x80, PT ;  /* 0x000000803400780c */ /* 0x040fe20003f64270 */
        /* <DEDUP_REMOVED lines=10> */
[----:B------:R-:W-:Y:S01]  /*4440*/  ISETP.GT.AND P4, PT, R52, 0x89, PT ;  /* 0x000000893400780c */ /* 0x000fe20003f84270 */
[----:B------:R-:W-:Y:S01]  /*4450*/  FFMA.FTZ R52, R45, UR4, -R4 ;  /* 0x000000042d347c23 */ /* 0x000fe20008010804 */
[----:B------:R-:W-:Y:S01]  /*4460*/  FSEL R30, R30, -INF , P3 ;  /* 0xff8000001e1e7808 */ /* 0x000fe20001800000 */
[----:B------:R-:W-:Y:S01]  /*4470*/  MUFU.EX2 R59, R59 ;  /* 0x0000003b003b7308 */ /* 0x000fe20000000800 */
[----:B------:R-:W-:-:S02]  /*4480*/  FMNMX.FTZ R5, R27, R46, !PT ;  /* 0x0000002e1b057209 */ /* 0x000fc40007810000 */
[----:B------:R-:W-:Y:S02]  /*4490*/  FSEL R31, R31, -INF , P4 ;  /* 0xff8000001f1f7808 */ /* 0x000fe40002000000 */
[----:B------:R-:W-:Y:S02]  /*44a0*/  FMNMX.FTZ R46, R30, R5, !PT ;  /* 0x000000051e2e7209 */ /* 0x000fe40007810000 */
[----:B------:R-:W-:Y:S01]  /*44b0*/  F2FP.F16.F32.PACK_AB R8, R9, R8 ;  /* 0x000000080908723e */ /* 0x000fe200000000ff */
[----:B------:R-:W-:Y:S01]  /*44c0*/  MUFU.EX2 R40, R40 ;  /* 0x0000002800287308 */ /* 0x000fe20000000800 */
[----:B------:R-:W-:Y:S01]  /*44d0*/  FMNMX.FTZ R5, R31, R46, !PT ;  /* 0x0000002e1f057209 */ /* 0x000fe20007810000 */
[----:B------:R-:W-:-:S04]  /*44e0*/  FFMA.FTZ R46, R15, UR4, -R4 ;  /* 0x000000040f2e7c23 */ /* 0x000fc80008010804 */
[----:B------:R-:W0:Y:S02]  /*44f0*/  SHFL.BFLY PT, R50, R5, 0x2, 0x1f ;  /* 0x0c401f0005327f89 */ /* 0x000e2400000e0000 */
[----:B------:R-:W-:Y:S08]  /*4500*/  MUFU.EX2 R51, R51 ;  /* 0x0000003300337308 */ /* 0x000ff00000000800 */
[----:B------:R-:W-:Y:S08]  /*4510*/  MUFU.EX2 R42, R42 ;  /* 0x0000002a002a7308 */ /* 0x000ff00000000800 */
[----:B------:R-:W-:Y:S01]  /*4520*/  MUFU.EX2 R34, R34 ;  /* 0x0000002200227308 */ /* 0x000fe20000000800 */
[----:B0-----:R-:W-:Y:S01]  /*4530*/  FMNMX.FTZ R11, R5, R50, !PT ;  /* 0x00000032050b7209 */ /* 0x001fe20007810000 */
[--C-:B------:R-:W-:Y:S01]  /*4540*/  FFMA.FTZ R50, R37, UR4, -R4.reuse ;  /* 0x0000000425327c23 */ /* 0x100fe20008010804 */
[--C-:B------:R-:W-:Y:S01]  /*4550*/  FFMA.FTZ R37, R28, UR4, -R4.reuse ;  /* 0x000000041c257c23 */ /* 0x100fe20008010804 */
[----:B------:R-:W-:-:S04]  /*4560*/  FFMA.FTZ R4, R29, UR4, -R4 ;  /* 0x000000041d047c23 */ /* 0x000fc80008010804 */
[----:B------:R-:W-:Y:S01]  /*4570*/  MUFU.EX2 R35, R35 ;  /* 0x0000002300237308 */ /* 0x000fe20000000800 */
[----:B------:R-:W0:Y:S07]  /*4580*/  SHFL.BFLY PT, R60, R11, 0x1, 0x1f ;  /* 0x0c201f000b3c7f89 */ /* 0x000e2e00000e0000 */
[----:B------:R-:W-:Y:S08]  /*4590*/  MUFU.EX2 R57, R57 ;  /* 0x0000003900397308 */ /* 0x000ff00000000800 */
[----:B------:R-:W-:Y:S08]  /*45a0*/  MUFU.EX2 R47, R47 ;  /* 0x0000002f002f7308 */ /* 0x000ff00000000800 */
[----:B------:R-:W-:Y:S01]  /*45b0*/  MUFU.EX2 R64, R64 ;  /* 0x0000004000407308 */ /* 0x000fe20000000800 */
[----:B0-----:R-:W-:-:S02]  /*45c0*/  FMNMX.FTZ R5, R11, R60, !PT ;  /* 0x0000003c0b057209 */ /* 0x001fc40007810000 */
[----:B------:R-:W-:Y:S02]  /*45d0*/  @!P1 PRMT R11, RZ, 0x654, R3 ;  /* 0x00000654ff0b9816 */ /* 0x000fe40000000003 */
[C---:B------:R-:W-:Y:S01]  /*45e0*/  FSETP.NEU.FTZ.AND P3, PT, R5.reuse, -INF , PT ;  /* 0xff8000000500780b */ /* 0x040fe20003f7d000 */
[----:B------:R-:W-:Y:S01]  /*45f0*/  FMUL.FTZ R13, R5, UR4 ;  /* 0x00000004050d7c20 */ /* 0x000fe20008410000 */
[----:B------:R0:W-:Y:S01]  /*4600*/  @!P1 SYNCS.ARRIVE.TRANS64.RED.A1T0 RZ, [R11+URZ], RZ ;  /* 0x000000ff0bff99a7 */ /* 0x0001e2000810043f */
[----:B------:R1:W-:Y:S03]  /*4610*/  MUFU.EX2 R60, R25 ;  /* 0x00000019003c7308 */ /* 0x0003e60000000800 */
[----:B------:R-:W-:Y:S02]  /*4620*/  FSEL R13, R13, RZ, P3 ;  /* 0x000000ff0d0d7208 */ /* 0x000fe40001800000 */
[----:B------:R-:W-:-:S03]  /*4630*/  PLOP3.LUT P3, PT, PT, PT, UP1, 0x80, 0x0 ;  /* 0x000000000000781c */ /* 0x000fc60003f6f018 */
        /* <DEDUP_REMOVED lines=10> */
[--C-:B-1----:R-:W-:Y:S01]  /*46e0*/  FFMA.FTZ R25, R87, UR4, -R13.reuse ;  /* 0x0000000457197c23 */ /* 0x102fe2000801080d */
        /* <DEDUP_REMOVED lines=8> */
[C---:B----4-:R-:W-:Y:S01]  /*4770*/  FADD.FTZ R73, R7.reuse, R62 ;  /* 0x0000003e07497221 */ /* 0x050fe20000010000 */
[----:B------:R-:W-:Y:S01]  /*4780*/  F2FP.F16.F32.PACK_AB R10, R7, R10 ;  /* 0x0000000a070a723e */ /* 0x000fe200000000ff */
        /* <DEDUP_REMOVED lines=9> */
[----:B------:R-:W2:Y:S01]  /*4820*/  MUFU.EX2 R95, R95 ;  /* 0x0000005f005f7308 */ /* 0x000ea20000000800 */
[----:B0-----:R-:W-:Y:S01]  /*4830*/  FADD.FTZ R11, R90, R91 ;  /* 0x0000005b5a0b7221 */ /* 0x001fe20000010000 */
        /* <DEDUP_REMOVED lines=8> */
[----:B------:R-:W-:Y:S01]  /*48c0*/  FFMA.FTZ R89, R89, UR4, -R13 ;  /* 0x0000000459597c23 */ /* 0x000fe2000801080d */
[----:B------:R-:W-:-:S05]  /*48d0*/  F2FP.F16.F32.PACK_AB R9, R91, R90 ;  /* 0x0000005a5b09723e */ /* 0x000fca00000000ff */
[----:B------:R-:W1:Y:S01]  /*48e0*/  MUFU.EX2 R28, R28 ;  /* 0x0000001c001c7308 */ /* 0x000e620000000800 */
[C---:B--2---:R-:W-:Y:S01]  /*48f0*/  FADD.FTZ R72, R95.reuse, R72 ;  /* 0x000000485f487221 */ /* 0x044fe20000010000 */
[----:B------:R-:W-:-:S05]  /*4900*/  F2FP.F16.F32.PACK_AB R11, R95, R94 ;  /* 0x0000005e5f0b723e */ /* 0x000fca00000000ff */
[----:B------:R2:W-:Y:S01]  /*4910*/  STSM.16.M88.4 [R2+0x24300], R8 ;  /* 0x0243000802007844 */ /* 0x0005e20000000200 */
[----:B------:R-:W3:Y:S01]  /*4920*/  MUFU.EX2 R20, R20 ;  /* 0x0000001400147308 */ /* 0x000ee20000000800 */
[----:B0-----:R-:W-:Y:S01]  /*4930*/  FADD.FTZ R63, R15, R72 ;  /* 0x000000480f3f7221 */ /* 0x001fe20000010000 */
[----:B------:R-:W-:-:S06]  /*4940*/  FFMA.FTZ R72, R81, UR4, -R13 ;  /* 0x0000000451487c23 */ /* 0x000fcc000801080d */
[----:B------:R-:W0:Y:S01]  /*4950*/  MUFU.EX2 R25, R25 ;  /* 0x0000001900197308 */ /* 0x000e220000000800 */
[----:B-1----:R-:W-:Y:S01]  /*4960*/  FADD.FTZ R63, R28, R63 ;  /* 0x0000003f1c3f7221 */ /* 0x002fe20000010000 */
[----:B--2---:R-:W-:-:S06]  /*4970*/  F2FP.F16.F32.PACK_AB R8, R75, R6 ;  /* 0x000000064b08723e */ /* 0x004fcc00000000ff */
[----:B------:R1:W-:Y:S01]  /*4980*/  MUFU.EX2 R3, R68 ;  /* 0x0000004400037308 */ /* 0x0003e20000000800 */
[----:B---3--:R-:W-:-:S07]  /*4990*/  FADD.FTZ R76, R20, R63 ;  /* 0x0000003f144c7221 */ /* 0x008fce0000010000 */
[----:B------:R-:W2:Y:S01]  /*49a0*/  MUFU.EX2 R29, R29 ;  /* 0x0000001d001d7308 */ /* 0x000ea20000000800 */
[----:B-1----:R-:W-:Y:S01]  /*49b0*/  FADD.FTZ R68, R12, R73 ;  /* 0x000000490c447221 */ /* 0x002fe20000010000 */
[----:B------:R-:W-:-:S03]  /*49c0*/  F2FP.F16.F32.PACK_AB R12, R77, R12 ;  /* 0x0000000c4d0c723e */ /* 0x000fc600000000ff */
[----:B------:R-:W-:-:S03]  /*49d0*/  FADD.FTZ R73, R77, R68 ;  /* 0x000000444d497221 */ /* 0x000fc60000010000 */
[----:B------:R-:W1:Y:S01]  /*49e0*/  MUFU.EX2 R74, R74 ;  /* 0x0000004a004a7308 */ /* 0x000e620000000800 */
[----:B------:R-:W-:Y:S01]  /*49f0*/  FADD.FTZ R68, R14, R73 ;  /* 0x000000490e447221 */ /* 0x000fe20000010000 */
[----:B------:R-:W-:-:S03]  /*4a00*/  F2FP.F16.F32.PACK_AB R14, R83, R14 ;  /* 0x0000000e530e723e */ /* 0x000fc600000000ff */
[----:B------:R-:W-:Y:S01]  /*4a10*/  FADD.FTZ R63, R83, R68 ;  /* 0x00000044533f7221 */ /* 0x000fe20000010000 */
[----:B0-----:R-:W-:Y:S01]  /*4a20*/  FADD.FTZ R68, R25, R76 ;  /* 0x0000004c19447221 */ /* 0x001fe20000010000 */
[----:B------:R-:W-:Y:S01]  /*4a30*/  FFMA.FTZ R76, R61, UR4, -R13 ;  /* 0x000000043d4c7c23 */ /* 0x000fe2000801080d */
[----:B------:R-:W0:Y:S01]  /*4a40*/  MUFU.EX2 R36, R36 ;  /* 0x0000002400247308 */ /* 0x000e220000000800 */
[----:B------:R-:W-:Y:S01]  /*4a50*/  FADD.FTZ R80, R6, R63 ;  /* 0x0000003f06507221 */ /* 0x000fe20000010000 */
[----:B--2---:R-:W-:Y:S01]  /*4a60*/  FADD.FTZ R63, R29, R68 ;  /* 0x000000441d3f7221 */ /* 0x004fe20000010000 */
[--C-:B------:R-:W-:Y:S01]  /*4a70*/  FFMA.FTZ R68, R30, UR4, -R13.reuse ;  /* 0x000000041e447c23 */ /* 0x100fe2000801080d */
[----:B------:R-:W-:Y:S01]  /*4a80*/  FFMA.FTZ R61, R27, UR4, -R13 ;  /* 0x000000041b3d7c23 */ /* 0x000fe2000801080d */
[----:B------:R-:W-:-:S03]  /*4a90*/  FADD.FTZ R73, R75, R80 ;  /* 0x000000504b497221 */ /* 0x000fc60000010000 */
[----:B------:R-:W2:Y:S01]  /*4aa0*/  MUFU.EX2 R53, R53 ;  /* 0x0000003500357308 */ /* 0x000ea20000000800 */
[----:B-1----:R-:W-:Y:S01]  /*4ab0*/  FADD.FTZ R63, R74, R63 ;  /* 0x0000003f4a3f7221 */ /* 0x002fe20000010000 */
[----:B------:R-:W-:Y:S01]  /*4ac0*/  FADD.FTZ R26, R24, R73 ;  /* 0x00000049181a7221 */ /* 0x000fe20000010000 */
[----:B------:R-:W-:-:S05]  /*4ad0*/  F2FP.F16.F32.PACK_AB R9, R74, R29 ;  /* 0x0000001d4a09723e */ /* 0x000fca00000000ff */
[----:B------:R-:W1:Y:S01]  /*4ae0*/  MUFU.EX2 R45, R45 ;  /* 0x0000002d002d7308 */ /* 0x000e620000000800 */
[----:B0-----:R-:W-:Y:S01]  /*4af0*/  FADD.FTZ R30, R36, R63 ;  /* 0x0000003f241e7221 */ /* 0x001fe20000010000 */
[----:B------:R-:W-:Y:S01]  /*4b00*/  FFMA.FTZ R63, R31, UR4, -R13 ;  /* 0x000000041f3f7c23 */ /* 0x000fe2000801080d */
[----:B------:R-:W-:-:S04]  /*4b10*/  FADD.FTZ R13, R67, R26 ;  /* 0x0000001a430d7221 */ /* 0x000fc80000010000 */
[----:B------:R-:W-:Y:S01]  /*4b20*/  FADD.FTZ R26, R32, R13 ;  /* 0x0000000d201a7221 */ /* 0x000fe20000010000 */
[----:B------:R-:W0:Y:S01]  /*4b30*/  MUFU.EX2 R66, R66 ;  /* 0x0000004200427308 */ /* 0x000e220000000800 */
[----:B--2---:R-:W-:Y:S01]  /*4b40*/  FADD.FTZ R30, R53, R30 ;  /* 0x0000001e351e7221 */ /* 0x004fe20000010000 */
[----:B------:R-:W-:Y:S01]  /*4b50*/  F2FP.F16.F32.PACK_AB R13, R28, R15 ;  /* 0x0000000f1c0d723e */ /* 0x000fe200000000ff */
[----:B------:R-:W-:Y:S01]  /*4b60*/  FADD.FTZ R15, R59, R26 ;  /* 0x0000001a3b0f7221 */ /* 0x000fe20000010000 */
[----:B------:R-:W-:-:S03]  /*4b70*/  F2FP.F16.F32.PACK_AB R28, R43, R42 ;  /* 0x0000002a2b1c723e */ /* 0x000fc600000000ff */
[----:B------:R-:W-:Y:S01]  /*4b80*/  FADD.FTZ R10, R40, R15 ;  /* 0x0000000f280a7221 */ /* 0x000fe20000010000 */
[----:B------:R-:W2:Y:S01]  /*4b90*/  MUFU.EX2 R65, R65 ;  /* 0x0000004100417308 */ /* 0x000ea20000000800 */
[----:B-1----:R-:W-:Y:S01]  /*4ba0*/  FADD.FTZ R27, R45, R30 ;  /* 0x0000001e2d1b7221 */ /* 0x002fe20000010000 */
[----:B------:R-:W-:Y:S01]  /*4bb0*/  F2FP.F16.F32.PACK_AB R15, R25, R20 ;  /* 0x00000014190f723e */ /* 0x000fe200000000ff */
[----:B------:R-:W-:Y:S01]  /*4bc0*/  FADD.FTZ R25, R51, R10 ;  /* 0x0000000a33197221 */ /* 0x000fe20000010000 */
[----:B------:R-:W-:Y:S02]  /*4bd0*/  F2FP.F16.F32.PACK_AB R10, R67, R24 ;  /* 0x00000018430a723e */ /* 0x000fe400000000ff */
[----:B------:R-:W-:Y:S01]  /*4be0*/  F2FP.F16.F32.PACK_AB R24, R59, R32 ;  /* 0x000000203b18723e */ /* 0x000fe200000000ff */
[----:B------:R-:W-:Y:S01]  /*4bf0*/  FADD.FTZ R6, R42, R25 ;  /* 0x000000192a067221 */ /* 0x000fe20000010000 */
[----:B------:R-:W1:Y:S01]  /*4c00*/  MUFU.EX2 R70, R70 ;  /* 0x0000004600467308 */ /* 0x000e620000000800 */
[----:B0-----:R-:W-:Y:S01]  /*4c10*/  FADD.FTZ R26, R66, R27 ;  /* 0x0000001b421a7221 */ /* 0x001fe20000010000 */
[----:B------:R-:W-:Y:S01]  /*4c20*/  STSM.16.M88.4 [R2+0x25b00], R12 ;  /* 0x025b000c02007844 */ /* 0x000fe20000000200 */
[----:B------:R-:W-:Y:S01]  /*4c30*/  FADD.FTZ R25, R43, R6 ;  /* 0x000000062b197221 */ /* 0x000fe20000010000 */
[----:B------:R-:W-:-:S03]  /*4c40*/  F2FP.F16.F32.PACK_AB R30, R35, R34 ;  /* 0x00000022231e723e */ /* 0x000fc600000000ff */
[----:B------:R-:W-:Y:S01]  /*4c50*/  FADD.FTZ R6, R34, R25 ;  /* 0x0000001922067221 */ /* 0x000fe20000010000 */
[----:B------:R-:W0:Y:S01]  /*4c60*/  MUFU.EX2 R44, R44 ;  /* 0x0000002c002c7308 */ /* 0x000e220000000800 */
[----:B--2---:R-:W-:Y:S01]  /*4c70*/  FADD.FTZ R11, R65, R26 ;  /* 0x0000001a410b7221 */ /* 0x004fe20000010000 */
[----:B------:R-:W-:Y:S01]  /*4c80*/  F2FP.F16.F32.PACK_AB R26, R51, R40 ;  /* 0x00000028331a723e */ /* 0x000fe200000000ff */
[----:B------:R-:W-:Y:S01]  /*4c90*/  FADD.FTZ R29, R35, R6 ;  /* 0x00000006231d7221 */ /* 0x000fe20000010000 */
[----:B------:R-:W-:Y:S02]  /*4ca0*/  F2FP.F16.F32.PACK_AB R25, R66, R45 ;  /* 0x0000002d4219723e */ /* 0x000fe400000000ff */
[----:B------:R-:W-:Y:S02]  /*4cb0*/  CS2R R66, SRZ ;  /* 0x0000000000427805 */ /* 0x000fe4000001ff00 */
[----:B------:R-:W-:Y:S01]  /*4cc0*/  CS2R R34, SRZ ;  /* 0x0000000000227805 */ /* 0x000fe2000001ff00 */
[----:B------:R-:W-:Y:S01]  /*4cd0*/  FADD.FTZ R6, R38, R29 ;  /* 0x0000001d26067221 */ /* 0x000fe20000010000 */
[----:B------:R-:W2:Y:S01]  /*4ce0*/  MUFU.EX2 R69, R69 ;  /* 0x0000004500457308 */ /* 0x000ea20000000800 */
[----:B-1----:R-:W-:-:S02]  /*4cf0*/  FADD.FTZ R11, R70, R11 ;  /* 0x0000000b460b7221 */ /* 0x002fc40000010000 */
[----:B------:R-:W-:-:S04]  /*4d00*/  FADD.FTZ R6, R57, R6 ;  /* 0x0000000639067221 */ /* 0x000fc80000010000 */
[----:B------:R-:W-:Y:S01]  /*4d10*/  FADD.FTZ R31, R47, R6 ;  /* 0x000000062f1f7221 */ /* 0x000fe20000010000 */
[----:B------:R-:W1:Y:S01]  /*4d20*/  MUFU.EX2 R48, R48 ;  /* 0x0000003000307308 */ /* 0x000e620000000800 */
[----:B0-----:R-:W-:Y:S01]  /*4d30*/  FADD.FTZ R20, R44, R11 ;  /* 0x0000000b2c147221 */ /* 0x001fe20000010000 */
[----:B------:R-:W-:Y:S01]  /*4d40*/  F2FP.F16.F32.PACK_AB R11, R53, R36 ;  /* 0x00000024350b723e */ /* 0x000fe200000000ff */
[----:B------:R-:W-:-:S04]  /*4d50*/  FADD.FTZ R31, R64, R31 ;  /* 0x0000001f401f7221 */ /* 0x000fc80000010000 */
[----:B------:R0:W-:Y:S01]  /*4d60*/  STSM.16.M88.4 [R2+0x27300], R8 ;  /* 0x0273000802007844 */ /* 0x0001e20000000200 */
[----:B------:R-:W3:Y:S01]  /*4d70*/  MUFU.EX2 R71, R71 ;  /* 0x0000004700477308 */ /* 0x000ee20000000800 */
[----:B--2---:R-:W-:-:S07]  /*4d80*/  FADD.FTZ R27, R69, R20 ;  /* 0x00000014451b7221 */ /* 0x004fce0000010000 */
[----:B------:R-:W2:Y:S01]  /*4d90*/  MUFU.EX2 R58, R58 ;  /* 0x0000003a003a7308 */ /* 0x000ea20000000800 */
[----:B-1----:R-:W-:Y:S01]  /*4da0*/  FADD.FTZ R20, R48, R27 ;  /* 0x0000001b30147221 */ /* 0x002fe20000010000 */
[----:B------:R-:W-:-:S05]  /*4db0*/  F2FP.F16.F32.PACK_AB R27, R70, R65 ;  /* 0x00000041461b723e */ /* 0x000fca00000000ff */
[----:B------:R1:W-:Y:S01]  /*4dc0*/  STSM.16.M88.4 [R2+0x28b00], R24 ;  /* 0x028b001802007844 */ /* 0x0003e20000000200 */
[----:B------:R-:W4:Y:S01]  /*4dd0*/  MUFU.EX2 R7, R7 ;  /* 0x0000000700077308 */ /* 0x000f220000000800 */
[----:B---3--:R-:W-:Y:S01]  /*4de0*/  FADD.FTZ R20, R71, R20 ;  /* 0x0000001447147221 */ /* 0x008fe20000010000 */
[----:B0-----:R-:W-:-:S03]  /*4df0*/  F2FP.F16.F32.PACK_AB R8, R57, R38 ;  /* 0x000000263908723e */ /* 0x001fc600000000ff */
[----:B------:R-:W-:-:S03]  /*4e00*/  FADD.FTZ R29, R3, R20 ;  /* 0x00000014031d7221 */ /* 0x000fc60000010000 */
[----:B------:R-:W0:Y:S01]  /*4e10*/  MUFU.EX2 R54, R54 ;  /* 0x0000003600367308 */ /* 0x000e220000000800 */
[C---:B--2---:R-:W-:Y:S01]  /*4e20*/  FADD.FTZ R20, R58.reuse, R29 ;  /* 0x0000001d3a147221 */ /* 0x044fe20000010000 */
[----:B------:R-:W-:Y:S02]  /*4e30*/  F2FP.F16.F32.PACK_AB R9, R58, R3 ;  /* 0x000000033a09723e */ /* 0x000fe400000000ff */
[----:B------:R-:W-:Y:S02]  /*4e40*/  CS2R R58, SRZ ;  /* 0x00000000003a7805 */ /* 0x000fe4000001ff00 */
[----:B------:R-:W-:Y:S02]  /*4e50*/  F2FP.F16.F32.PACK_AB R29, R69, R44 ;  /* 0x0000002c451d723e */ /* 0x000fe400000000ff */
[----:B------:R-:W-:Y:S02]  /*4e60*/  CS2R R44, SRZ ;  /* 0x00000000002c7805 */ /* 0x000fe4000001ff00 */
[----:B-1----:R-:W-:Y:S01]  /*4e70*/  CS2R R26, SRZ ;  /* 0x00000000001a7805 */ /* 0x002fe2000001ff00 */
[----:B------:R-:W1:Y:S01]  /*4e80*/  MUFU.EX2 R46, R46 ;  /* 0x0000002e002e7308 */ /* 0x000e620000000800 */
[----:B----4-:R-:W-:-:S07]  /*4e90*/  FADD.FTZ R43, R7, R20 ;  /* 0x00000014072b7221 */ /* 0x010fce0000010000 */
[----:B------:R-:W2:Y:S01]  /*4ea0*/  MUFU.EX2 R55, R55 ;  /* 0x0000003700377308 */ /* 0x000ea20000000800 */
[----:B0-----:R-:W-:Y:S01]  /*4eb0*/  FADD.FTZ R6, R54, R43 ;  /* 0x0000002b36067221 */ /* 0x001fe20000010000 */
[----:B------:R-:W-:-:S06]  /*4ec0*/  CS2R R42, SRZ ;  /* 0x00000000002a7805 */ /* 0x000fcc000001ff00 */
[----:B------:R-:W0:Y:S01]  /*4ed0*/  MUFU.EX2 R49, R49 ;  /* 0x0000003100317308 */ /* 0x000e220000000800 */
[----:B-1----:R-:W-:Y:S01]  /*4ee0*/  FADD.FTZ R10, R46, R31 ;  /* 0x0000001f2e0a7221 */ /* 0x002fe20000010000 */
[----:B------:R-:W-:Y:S02]  /*4ef0*/  F2FP.F16.F32.PACK_AB R31, R71, R48 ;  /* 0x00000030471f723e */ /* 0x000fe400000000ff */
[----:B------:R-:W-:-:S03]  /*4f00*/  CS2R R70, SRZ ;  /* 0x0000000000467805 */ /* 0x000fc6000001ff00 */
[----:B------:R1:W-:Y:S01]  /*4f10*/  STSM.16.M88.4 [R2+0x2a300], R28 ;  /* 0x02a3001c02007844 */ /* 0x0003e20000000200 */
[----:B------:R-:W3:Y:S01]  /*4f20*/  MUFU.EX2 R62, R62 ;  /* 0x0000003e003e7308 */ /* 0x000ee20000000800 */
[----:B--2---:R-:W-:-:S07]  /*4f30*/  FADD.FTZ R11, R55, R6 ;  /* 0x00000006370b7221 */ /* 0x004fce0000010000 */
[----:B------:R-:W2:Y:S01]  /*4f40*/  MUFU.EX2 R41, R41 ;  /* 0x0000002900297308 */ /* 0x000ea20000000800 */
[----:B0-----:R-:W-:Y:S01]  /*4f50*/  FADD.FTZ R10, R49, R10 ;  /* 0x0000000a310a7221 */ /* 0x001fe20000010000 */
[----:B-1----:R-:W-:-:S06]  /*4f60*/  CS2R R30, SRZ ;  /* 0x00000000001e7805 */ /* 0x002fcc000001ff00 */
[----:B------:R-:W0:Y:S01]  /*4f70*/  MUFU.EX2 R72, R72 ;  /* 0x0000004800487308 */ /* 0x000e220000000800 */
[C---:B---3--:R-:W-:Y:S01]  /*4f80*/  FADD.FTZ R11, R62.reuse, R11 ;  /* 0x0000000b3e0b7221 */ /* 0x048fe20000010000 */
[----:B------:R-:W-:Y:S02]  /*4f90*/  F2FP.F16.F32.PACK_AB R13, R62, R55 ;  /* 0x000000373e0d723e */ /* 0x000fe400000000ff */
[----:B------:R-:W-:-:S04]  /*4fa0*/  CS2R R28, SRZ ;  /* 0x00000000001c7805 */ /* 0x000fc8000001ff00 */
[----:B------:R-:W1:Y:S01]  /*4fb0*/  MUFU.EX2 R52, R52 ;  /* 0x0000003400347308 */ /* 0x000e620000000800 */
[----:B--2---:R-:W-:Y:S01]  /*4fc0*/  FADD.FTZ R3, R41, R10 ;  /* 0x0000000a29037221 */ /* 0x004fe20000010000 */
[----:B------:R-:W-:Y:S02]  /*4fd0*/  F2FP.F16.F32.PACK_AB R10, R64, R47 ;  /* 0x0000002f400a723e */ /* 0x000fe400000000ff */
[----:B------:R-:W-:-:S04]  /*4fe0*/  CS2R R64, SRZ ;  /* 0x0000000000407805 */ /* 0x000fc8000001ff00 */
[----:B------:R-:W2:Y:S01]  /*4ff0*/  MUFU.EX2 R73, R84 ;  /* 0x0000005400497308 */ /* 0x000ea20000000800 */
[----:B0-----:R-:W-:Y:S01]  /*5000*/  FADD.FTZ R6, R72, R11 ;  /* 0x0000000b48067221 */ /* 0x001fe20000010000 */
[----:B------:R-:W-:Y:S02]  /*5010*/  F2FP.F16.F32.PACK_AB R11, R54, R7 ;  /* 0x00000007360b723e */ /* 0x000fe400000000ff */
[----:B------:R-:W-:-:S03]  /*5020*/  CS2R R54, SRZ ;  /* 0x0000000000367805 */ /* 0x000fc6000001ff00 */
[----:B------:R0:W-:Y:S01]  /*5030*/  STSM.16.M88.4 [R2+0x2bb00], R8 ;  /* 0x02bb000802007844 */ /* 0x0001e20000000200 */
[----:B------:R-:W3:Y:S01]  /*5040*/  MUFU.EX2 R39, R39 ;  /* 0x0000002700277308 */ /* 0x000ee20000000800 */
[C---:B-1----:R-:W-:Y:S01]  /*5050*/  FADD.FTZ R12, R52.reuse, R3 ;  /* 0x00000003340c7221 */ /* 0x042fe20000010000 */
[----:B------:R-:W-:Y:S02]  /*5060*/  F2FP.F16.F32.PACK_AB R14, R52, R41 ;  /* 0x00000029340e723e */ /* 0x000fe400000000ff */
[----:B------:R-:W-:Y:S02]  /*5070*/  CS2R R52, SRZ ;  /* 0x0000000000347805 */ /* 0x000fe4000001ff00 */
[----:B------:R-:W-:Y:S02]  /*5080*/  CS2R R40, SRZ ;  /* 0x0000000000287805 */ /* 0x000fe4000001ff00 */
[----:B------:R-:W1:Y:S01]  /*5090*/  MUFU.EX2 R85, R85 ;  /* 0x0000005500557308 */ /* 0x000e620000000800 */
[C---:B--2---:R-:W-:Y:S01]  /*50a0*/  FADD.FTZ R6, R73.reuse, R6 ;  /* 0x0000000649067221 */ /* 0x044fe20000010000 */
[----:B------:R-:W-:-:S06]  /*50b0*/  F2FP.F16.F32.PACK_AB R15, R73, R72 ;  /* 0x00000048490f723e */ /* 0x000fcc00000000ff */
[----:B------:R-:W2:Y:S01]  /*50c0*/  MUFU.EX2 R56, R56 ;  /* 0x0000003800387308 */ /* 0x000ea20000000800 */
[----:B---3--:R-:W-:Y:S01]  /*50d0*/  FADD.FTZ R3, R39, R12 ;  /* 0x0000000c27037221 */ /* 0x008fe20000010000 */
[----:B------:R-:W-:Y:S02]  /*50e0*/  F2FP.F16.F32.PACK_AB R12, R49, R46 ;  /* 0x0000002e310c723e */ /* 0x000fe400000000ff */
[----:B------:R-:W-:-:S03]  /*50f0*/  CS2R R46, SRZ ;  /* 0x00000000002e7805 */ /* 0x000fc6000001ff00 */
[----:B------:R-:W-:Y:S01]  /*5100*/  STSM.16.M88.4 [R2+0x2d300], R12 ;  /* 0x02d3000c02007844 */ /* 0x000fe20000000200 */
[----:B------:R-:W3:Y:S01]  /*5110*/  MUFU.EX2 R88, R88 ;  /* 0x0000005800587308 */ /* 0x000ee20000000800 */
[----:B-1----:R-:W-:-:S07]  /*5120*/  FADD.FTZ R7, R85, R6 ;  /* 0x0000000655077221 */ /* 0x002fce0000010000 */
[----:B------:R-:W1:Y:S01]  /*5130*/  MUFU.EX2 R33, R33 ;  /* 0x0000002100217308 */ /* 0x000e620000000800 */
[C---:B--2---:R-:W-:Y:S01]  /*5140*/  FADD.FTZ R6, R56.reuse, R3 ;  /* 0x0000000338067221 */ /* 0x044fe20000010000 */
[----:B------:R-:W-:Y:S02]  /*5150*/  F2FP.F16.F32.PACK_AB R48, R56, R39 ;  /* 0x000000273830723e */ /* 0x000fe400000000ff */
[----:B------:R-:W-:Y:S02]  /*5160*/  CS2R R56, SRZ ;  /* 0x0000000000387805 */ /* 0x000fe4000001ff00 */
[----:B------:R-:W-:Y:S02]  /*5170*/  CS2R R38, SRZ ;  /* 0x0000000000267805 */ /* 0x000fe4000001ff00 */
        /* <DEDUP_REMOVED lines=9> */
[----:B------:R-:W-:Y:S02]  /*5210*/  F2FP.F16.F32.PACK_AB R50, R50, R33 ;  /* 0x000000213232723e */ /* 0x000fe400000000ff */
[----:B------:R-:W-:-:S04]  /*5220*/  CS2R R32, SRZ ;  /* 0x0000000000207805 */ /* 0x000fc8000001ff00 */
[----:B------:R-:W3:Y:S01]  /*5230*/  MUFU.EX2 R78, R78 ;  /* 0x0000004e004e7308 */ /* 0x000ee20000000800 */
[C---:B-1----:R-:W-:Y:S01]  /*5240*/  FADD.FTZ R25, R76.reuse, R25 ;  /* 0x000000194c197221 */ /* 0x042fe20000010000 */
[----:B------:R-:W-:-:S05]  /*5250*/  F2FP.F16.F32.PACK_AB R51, R76, R51 ;  /* 0x000000334c33723e */ /* 0x000fca00000000ff */
[----:B------:R1:W-:Y:S01]  /*5260*/  STSM.16.M88.4 [R2+0x2eb00], R48 ;  /* 0x02eb003002007844 */ /* 0x0003e20000000200 */
[----:B------:R-:W4:Y:S01]  /*5270*/  MUFU.EX2 R61, R61 ;  /* 0x0000003d003d7308 */ /* 0x000f220000000800 */
[----:B--2---:R-:W-:-:S04]  /*5280*/  FADD.FTZ R7, R21, R6 ;  /* 0x0000000615077221 */ /* 0x004fc80000010000 */
[C---:B0-----:R-:W-:Y:S01]  /*5290*/  FADD.FTZ R8, R60.reuse, R7 ;  /* 0x000000073c087221 */ /* 0x041fe20000010000 */
[----:B------:R-:W-:Y:S02]  /*52a0*/  F2FP.F16.F32.PACK_AB R60, R60, R21 ;  /* 0x000000153c3c723e */ /* 0x000fe400000000ff */
[----:B------:R-:W-:Y:S01]  /*52b0*/  MUFU.EX2 R37, R37 ;  /* 0x0000002500257308 */ /* 0x000fe20000000800 */
[----:B---3--:R-:W-:Y:S01]  /*52c0*/  FADD.FTZ R6, R78, R25 ;  /* 0x000000194e067221 */ /* 0x008fe20000010000 */
[----:B------:R-:W-:Y:S02]  /*52d0*/  CS2R R24, SRZ ;  /* 0x0000000000187805 */ /* 0x000fe4000001ff00 */
[----:B-1----:R-:W-:-:S04]  /*52e0*/  CS2R R50, SRZ ;  /* 0x0000000000327805 */ /* 0x002fc8000001ff00 */
[----:B------:R-:W0:Y:S01]  /*52f0*/  MUFU.EX2 R4, R4 ;  /* 0x0000000400047308 */ /* 0x000e220000000800 */
[C---:B----4-:R-:W-:Y:S01]  /*5300*/  FADD.FTZ R7, R61.reuse, R6 ;  /* 0x000000063d077221 */ /* 0x050fe20000010000 */
[----:B------:R-:W-:Y:S02]  /*5310*/  F2FP.F16.F32.PACK_AB R61, R61, R78 ;  /* 0x0000004e3d3d723e */ /* 0x000fe400000000ff */
[----:B------:R-:W-:-:S04]  /*5320*/  CS2R R48, SRZ ;  /* 0x0000000000307805 */ /* 0x000fc8000001ff00 */
[----:B------:R-:W-:Y:S08]  /*5330*/  MUFU.EX2 R68, R68 ;  /* 0x0000004400447308 */ /* 0x000ff00000000800 */
[----:B------:R-:W1:Y:S01]  /*5340*/  MUFU.EX2 R3, R63 ;  /* 0x0000003f00037308 */ /* 0x000e620000000800 */
[----:B0-----:R-:W-:Y:S01]  /*5350*/  F2FP.F16.F32.PACK_AB R62, R4, R37 ;  /* 0x00000025043e723e */ /* 0x001fe200000000ff */
[----:B------:R-:W-:Y:S01]  /*5360*/  FADD.FTZ R37, R37, R8 ;  /* 0x0000000825257221 */ /* 0x000fe20000010000 */
[----:B------:R-:W-:-:S03]  /*5370*/  IMAD.U32 R8, RZ, RZ, UR14 ;  /* 0x0000000eff087e24 */ /* 0x000fc6000f8e00ff */
[----:B------:R-:W-:Y:S01]  /*5380*/  FADD.FTZ R4, R4, R37 ;  /* 0x0000002504047221 */ /* 0x000fe20000010000 */
[----:B------:R-:W-:Y:S02]  /*5390*/  CS2R R36, SRZ ;  /* 0x0000000000247805 */ /* 0x000fe4000001ff00 */
[----:B-1----:R-:W-:Y:S01]  /*53a0*/  F2FP.F16.F32.PACK_AB R63, R3, R68 ;  /* 0x00000044033f723e */ /* 0x002fe200000000ff */
[----:B------:R-:W-:-:S04]  /*53b0*/  FADD.FTZ R68, R68, R7 ;  /* 0x0000000744447221 */ /* 0x000fc80000010000 */
        /* <DEDUP_REMOVED lines=14> */
.L_x_12008:
        /* <DEDUP_REMOVED lines=10> */
.L_x_12001:
[----:B------:R-:W-:Y:S01]  /*5540*/  ULEA UR4, UR36, UR37, 0x3 ;  /* 0x0000002524047291 */ /* 0x000fe2000f8e183f */
[----:B------:R-:W-:-:S05]  /*5550*/  IMAD.U32 R0, RZ, RZ, UR38 ;  /* 0x00000026ff007e24 */ /* 0x000fca000f8e00ff */
[----:B------:R-:W-:-:S04]  /*5560*/  SHF.L.U32 R0, R0, 0x1f, RZ ;  /* 0x0000001f00007819 */ /* 0x000fc800000006ff */
[----:B------:R0:W1:Y:S01]  /*5570*/  SYNCS.PHASECHK.TRANS64.TRYWAIT P3, [UR4+0x31c30], R0 ;  /* 0x031c3000ff0075a7 */ /* 0x0000620008060144 */
[----:B------:R-:W-:Y:S05]  /*5580*/  @!P0 BRA `(.L_x_12002) ;  /* 0x0000000000048947 */ /* 0x000fea0003800000 */
[----:B------:R-:W-:Y:S01]  /*5590*/  BPT.TRAP 0x1 ;  /* 0x000000040000795c */ /* 0x000fe20000300000 */
.L_x_12002:
[----:B-1----:R-:W-:Y:S05]  /*55a0*/  @P3 BRA `(.L_x_12000) ;  /* 0x0000000000083947 */ /* 0x002fea0003800000 */
[----:B------:R-:W1:Y:S02]  /*55b0*/  SYNCS.PHASECHK.TRANS64.TRYWAIT P3, [UR4+0x31c30], R0 ;  /* 0x031c3000ff0075a7 */ /* 0x000e640008060144 */
[----:B-1----:R-:W-:Y:S05]  /*55c0*/  @!P3 BRA `(.L_x_12003) ;  /* 0x000001040088b947 */ /* 0x002fea0003800000 */
.L_x_12000:
        /* <DEDUP_REMOVED lines=356> */
.L_x_12005:
[----:B------:R-:W-:Y:S01]  /*6c10*/  ULEA UR4, UR6, UR37, 0x3 ;  /* 0x0000002506047291 */ /* 0x000fe2000f8e183f */
[----:B------:R-:W-:-:S05]  /*6c20*/  IMAD.U32 R0, RZ, RZ, UR39 ;  /* 0x00000027ff007e24 */ /* 0x000fca000f8e00ff */
[----:B------:R-:W-:-:S04]  /*6c30*/  SHF.L.U32 R0, R0, 0x1f, RZ ;  /* 0x0000001f00007819 */ /* 0x000fc800000006ff */
[----:B------:R0:W1:Y:S01]  /*6c40*/  SYNCS.PHASECHK.TRANS64.TRYWAIT P3, [UR4+0x31c50], R0 ;  /* 0x031c5000ff0075a7 */ /* 0x0000620008060144 */
[----:B------:R-:W-:Y:S05]  /*6c50*/  @!P0 BRA `(.L_x_12006) ;  /* 0x0000000000048947 */ /* 0x000fea0003800000 */
[----:B------:R-:W-:Y:S01]  /*6c60*/  BPT.TRAP 0x1 ;  /* 0x000000040000795c */ /* 0x000fe20000300000 */
.L_x_12006:
[----:B-1----:R-:W-:Y:S05]  /*6c70*/  @P3 BRA `(.L_x_12004) ;  /* 0x0000000000083947 */ /* 0x002fea0003800000 */
[----:B------:R-:W1:Y:S02]  /*6c80*/  SYNCS.PHASECHK.TRANS64.TRYWAIT P3, [UR4+0x31c50], R0 ;  /* 0x031c5000ff0075a7 */ /* 0x000e640008060144 */
[----:B-1----:R-:W-:Y:S05]  /*6c90*/  @!P3 BRA `(.L_x_12007) ;  /* 0x000000ec00ecb947 */ /* 0x002fea0003800000 */
.L_x_12004:
        /* <DEDUP_REMOVED lines=9> */
[----:B------:R-:W-:Y:S01]  /*6d30*/  IMAD.MOV.U32 R12, RZ, RZ, -0x2 ;  /* 0xfffffffeff0c7424 */ /* 0x000fe200078e00ff */
[----:B------:R-:W-:Y:S01]  /*6d40*/  UMOV UR32, UR10 ;  /* 0x0000000a00207c82 */ /* 0x000fe20008000000 */
[----:B------:R-:W-:Y:S01]  /*6d50*/  UMOV UR39, UR38 ;  /* 0x0000002600277c82 */ /* 0x000fe20008000000 */
[----:B------:R-:W-:-:S04]  /*6d60*/  ULOP3.LUT UR4, UR4, 0x2400000, URZ, 0xfc, !UPT ;  /* 0x0240000004047892 */ /* 0x000fc8000f8efc3f */
[----:B------:R-:W-:Y:S01]  /*6d70*/  UIMAD UR11, UR6, 0x6c0, UR4 ;  /* 0x000006c0060b78a4 */ /* 0x000fe2000f8e0204 */
[----:B01----:R-:W-:Y:S02]  /*6d80*/  VIADD R0, R22, UR15 ;  /* 0x0000000f16007c36 */ /* 0x003fe40008000000 */
        /* <DEDUP_REMOVED lines=10> */
[----:B------:R-:W0:Y:S01]  /*6e30*/  SHFL.IDX PT, R10, R0, 0x1, 0x1c1f ;  /* 0x003c1f00000a7f89 */ /* 0x000e2200000e0000 */
[----:B------:R-:W-:Y:S02]  /*6e40*/  UMOV UR4, 0x1 ;  /* 0x0000000100047882 */ /* 0x000fe40000000000 */
[----:B------:R-:W-:Y:S01]  /*6e50*/  UIMAD UR4, UR7, -0x90, UR4 ;  /* 0xffffff70070478a4 */ /* 0x000fe2000f8e0204 */
[----:B------:R-:W1:Y:S05]  /*6e60*/  SHFL.IDX PT, R0, R0, RZ, 0x1c1f ;  /* 0x001c1fff00007589 */ /* 0x000e6a00000e0000 */
[----:B------:R-:W-:Y:S01]  /*6e70*/  IMAD R9, R19, R12, UR4 ;  /* 0x0000000413097e24 */ /* 0x000fe2000f8e020c */
[----:B------:R-:W-:Y:S01]  /*6e80*/  ULDC UR4, c[0x0][0x988] ;  /* 0x0002620000047ab9 */ /* 0x000fe20000000800 */
[----:B------:R-:W-:-:S05]  /*6e90*/  IMAD.U32 R12, RZ, RZ, UR61 ;  /* 0x0000003dff0c7e24 */ /* 0x000fca000f8e00ff */
[----:B------:R-:W-:Y:S02]  /*6ea0*/  IADD3 R9, -R12, UR14, R9 ;  /* 0x0000000e0c097c10 */ /* 0x000fe4000fffe109 */
[----:B------:R-:W-:-:S03]  /*6eb0*/  R2UR UR14, R8 ;  /* 0x00000000080e72ca */ /* 0x000fc600000e0000 */
[C---:B0-----:R-:W-:Y:S02]  /*6ec0*/  IMAD.IADD R5, R9.reuse, 0x1, R10 ;  /* 0x0000000109057824 */ /* 0x041fe400078e020a */
[----:B-1----:R-:W-:-:S03]  /*6ed0*/  IMAD.IADD R9, R9, 0x1, R0 ;  /* 0x0000000109097824 */ /* 0x002fc600078e0200 */
[C---:B------:R-:W-:Y:S02]  /*6ee0*/  ISETP.GT.AND P3, PT, R5.reuse, RZ, PT ;  /* 0x000000ff0500720c */ /* 0x040fe40003f64270 */
[----:B------:R-:W-:-:S03]  /*6ef0*/  ISETP.GT.AND P4, PT, R5, 0x1, PT ;  /* 0x000000010500780c */ /* 0x000fc60003f84270 */
[----:B------:R-:W-:Y:S01]  /*6f00*/  UISETP.GT.AND UP1, UPT, UR7, UR14, UPT ;  /* 0x0000000e0700728c */ /* 0x000fe2000bf24270 */
        /* <DEDUP_REMOVED lines=30> */
[----:B------:R-:W-:Y:S01]  /*70f0*/  FMNMX.FTZ R11, R123, R10, !PT ;  /* 0x0000000a7b0b7209 */ /* 0x000fe20007810000 */
[----:B------:R-:W-:Y:S02]  /*7100*/  WARPGROUP.DEPBAR.LE gsb0, 0x0 ;  /* 0x00008000000079c5 */ /* 0x000fe40000010000 */
[----:B------:R-:W-:Y:S01]  /*7110*/  WARPGROUP.ARRIVE ;  /* 0x00000000000079c5 */ /* 0x000fe20000000000 */
[----:B------:R-:W-:Y:S02]  /*7120*/  ISETP.GT.AND P3, PT, R5, 0x30, PT ;  /* 0x000000300500780c */ /* 0x000fe40003f64270 */
        /* <DEDUP_REMOVED lines=56> */
[----:B------:R-:W-:Y:S01]  /*74b0*/  FSEL R82, R82, -INF , P3 ;  /* 0xff80000052527808 */ /* 0x000fe20001800000 */
[----:B------:R-:W-:Y:S02]  /*74c0*/  WARPGROUP.DEPBAR.LE gsb0, 0x0 ;  /* 0x00008000000079c5 */ /* 0x000fe40000010000 */
[----:B------:R-:W-:Y:S01]  /*74d0*/  WARPGROUP.ARRIVE ;  /* 0x00000000000079c5 */ /* 0x000fe20000000000 */
[----:B------:R-:W-:-:S02]  /*74e0*/  FMNMX.FTZ R11, R95, R10, !PT ;  /* 0x0000000a5f0b7209 */ /* 0x000fc40007810000 */
[----:B------:R-:W-:Y:S02]  /*74f0*/  ISETP.GT.AND P3, PT, R5, 0x78, PT ;  /* 0x000000780500780c */ /* 0x000fe40003f64270 */
[----:B------:R-:W-:Y:S01]  /*7500*/  FSEL R83, R83, -INF , P4 ;  /* 0xff80000053537808 */ /* 0x000fe20002000000 */
[----:B------:R-:W-:Y:S01]  /*7510*/  HGMMA.64x96x16.F32 R24, gdesc[UR32].tnspB, R24, gsb0 ;  /* 0x41600000201879f0 */ /* 0x000fe20008000818 */
[----:B------:R-:W-:Y:S01]  /*7520*/  UIADD3 UR32, UR10, 0x480, URZ ;  /* 0x000004800a207890 */ /* 0x000fe2000fffe03f */
[----:B------:R-:W-:Y:S01]  /*7530*/  FMNMX.FTZ R10, R82, R11, !PT ;  /* 0x0000000b520a7209 */ /* 0x000fe20007810000 */
[----:B------:R-:W-:Y:S01]  /*7540*/  UIADD3 UR34, UR11, 0xc0, URZ ;  /* 0x000000c00b227890 */ /* 0x000fe2000fffe03f */
[----:B------:R-:W-:Y:S01]  /*7550*/  ISETP.GT.AND P4, PT, R5, 0x79, PT ;  /* 0x000000790500780c */ /* 0x000fe20003f84270 */
[----:B------:R-:W-:Y:S01]  /*7560*/  UMOV UR33, 0xc0000010 ;  /* 0xc000001000217882 */ /* 0x000fe20000000000 */
        /* <DEDUP_REMOVED lines=17> */
[----:B------:R-:W-:Y:S02]  /*7680*/  ISETP.GT.AND P6, PT, R9, RZ, PT ;  /* 0x000000ff0900720c */ /* 0x000fe40003fc4270 */
[----:B------:R-:W-:Y:S02]  /*7690*/  FMNMX.FTZ R10, R79, R10, !PT ;  /* 0x0000000a4f0a7209 */ /* 0x000fe40007810000 */
[----:B------:R-:W-:-:S02]  /*76a0*/  ISETP.GT.AND P5, PT, R9, 0x1, PT ;  /* 0x000000010900780c */ /* 0x000fc40003fa4270 */
[----:B------:R-:W-:Y:S01]  /*76b0*/  FSEL R136, R136, -INF , P6 ;  /* 0xff80000088887808 */ /* 0x000fe20003000000 */
[----:B------:R-:W0:Y:S01]  /*76c0*/  SHFL.BFLY PT, R5, R10, 0x2, 0x1f ;  /* 0x0c401f000a057f89 */ /* 0x000e2200000e0000 */
[----:B------:R-:W-:Y:S02]  /*76d0*/  ISETP.GT.AND P4, PT, R9, 0x8, PT ;  /* 0x000000080900780c */ /* 0x000fe40003f84270 */
[----:B------:R-:W-:Y:S02]  /*76e0*/  FSEL R137, R137, -INF , P5 ;  /* 0xff80000089897808 */ /* 0x000fe40002800000 */
[----:B------:R-:W-:Y:S02]  /*76f0*/  FMNMX.FTZ R0, R136, R6, !PT ;  /* 0x0000000688007209 */ /* 0x000fe40007810000 */
[----:B------:R-:W-:Y:S02]  /*7700*/  ISETP.GT.AND P6, PT, R9, 0x9, PT ;  /* 0x000000090900780c */ /* 0x000fe40003fc4270 */
[----:B------:R-:W-:-:S02]  /*7710*/  FSEL R140, R140, -INF , P4 ;  /* 0xff8000008c8c7808 */ /* 0x000fc40002000000 */
[----:B------:R-:W-:Y:S02]  /*7720*/  FSEL R141, R141, -INF , P6 ;  /* 0xff8000008d8d7808 */ /* 0x000fe40003000000 */
[C---:B------:R-:W-:Y:S02]  /*7730*/  ISETP.GT.AND P6, PT, R9.reuse, 0x10, PT ;  /* 0x000000100900780c */ /* 0x040fe40003fc4270 */
[C---:B------:R-:W-:Y:S02]  /*7740*/  ISETP.GT.AND P5, PT, R9.reuse, 0x11, PT ;  /* 0x000000110900780c */ /* 0x040fe40003fa4270 */
[----:B------:R-:W-:Y:S02]  /*7750*/  FSEL R128, R128, -INF , P6 ;  /* 0xff80000080807808 */ /* 0x000fe40003000000 */
[----:B------:R-:W-:Y:S02]  /*7760*/  ISETP.GT.AND P4, PT, R9, 0x18, PT ;  /* 0x000000180900780c */ /* 0x000fe40003f84270 */
[----:B------:R-:W-:-:S02]  /*7770*/  FSEL R129, R129, -INF , P5 ;  /* 0xff80000081817808 */ /* 0x000fc40002800000 */
[----:B------:R-:W-:Y:S02]  /*7780*/  ISETP.GT.AND P6, PT, R9, 0x19, PT ;  /* 0x000000190900780c */ /* 0x000fe40003fc4270 */
[----:B0-----:R-:W-:Y:S02]  /*7790*/  FMNMX.FTZ R11, R10, R5, !PT ;  /* 0x000000050a0b7209 */ /* 0x001fe40007810000 */
[----:B------:R-:W-:Y:S02]  /*77a0*/  FSEL R132, R132, -INF , P4 ;  /* 0xff80000084847808 */ /* 0x000fe40002000000 */
[----:B------:R-:W-:Y:S01]  /*77b0*/  FSEL R133, R133, -INF , P6 ;  /* 0xff80000085857808 */ /* 0x000fe20003000000 */
[----:B------:R-:W0:Y:S01]  /*77c0*/  SHFL.BFLY PT, R12, R11, 0x1, 0x1f ;  /* 0x0c201f000b0c7f89 */ /* 0x000e2200000e0000 */
[C---:B------:R-:W-:Y:S02]  /*77d0*/  ISETP.GT.AND P6, PT, R9.reuse, 0x20, PT ;  /* 0x000000200900780c */ /* 0x040fe40003fc4270 */
[----:B------:R-:W-:-:S02]  /*77e0*/  ISETP.GT.AND P5, PT, R9, 0x21, PT ;  /* 0x000000210900780c */ /* 0x000fc40003fa4270 */
[----:B------:R-:W-:Y:S02]  /*77f0*/  ISETP.GT.AND P4, PT, R9, 0x28, PT ;  /* 0x000000280900780c */ /* 0x000fe40003f84270 */
[----:B------:R-:W-:Y:S02]  /*7800*/  FSEL R121, R121, -INF , P5 ;  /* 0xff80000079797808 */ /* 0x000fe40002800000 */
[----:B------:R-:W-:Y:S02]  /*7810*/  FSEL R124, R124, -INF , P4 ;  /* 0xff8000007c7c7808 */ /* 0x000fe40002000000 */
[C---:B------:R-:W-:Y:S02]  /*7820*/  ISETP.GT.AND P5, PT, R9.reuse, 0x31, PT ;  /* 0x000000310900780c */ /* 0x040fe40003fa4270 */
[----:B------:R-:W-:-:S04]  /*7830*/  ISETP.GT.AND P4, PT, R9, 0x38, PT ;  /* 0x000000380900780c */ /* 0x000fc80003f84270 */
[----:B------:R-:W-:Y:S02]  /*7840*/  FSEL R116, R116, -INF , P4 ;  /* 0xff80000074747808 */ /* 0x000fe40002000000 */
[----:B------:R-:W-:-:S04]  /*7850*/  ISETP.GT.AND P4, PT, R9, 0x48, PT ;  /* 0x000000480900780c */ /* 0x000fc80003f84270 */
[----:B------:R-:W-:Y:S02]  /*7860*/  FSEL R108, R108, -INF , P4 ;  /* 0xff8000006c6c7808 */ /* 0x000fe40002000000 */
[----:B0-----:R-:W-:Y:S01]  /*7870*/  FMNMX.FTZ R5, R11, R12, !PT ;  /* 0x0000000c0b057209 */ /* 0x001fe20007810000 */
[----:B------:R-:W-:Y:S02]  /*7880*/  WARPGROUP.DEPBAR.LE gsb0, 0x0 ;  /* 0x00008000000079c5 */ /* 0x000fe40000010000 */
[----:B------:R-:W-:Y:S01]  /*7890*/  WARPGROUP.ARRIVE ;  /* 0x00000000000079c5 */ /* 0x000fe20000000000 */
[C---:B------:R-:W-:Y:S01]  /*78a0*/  FSETP.NEU.FTZ.AND P3, PT, R5.reuse, -INF , PT ;  /* 0xff8000000500780b */ /* 0x040fe20003f7d000 */
[----:B------:R-:W-:Y:S01]  /*78b0*/  FMUL.FTZ R10, R5, UR4 ;  /* 0x00000004050a7c20 */ /* 0x000fe20008410000 */
[----:B------:R-:W-:-:S03]  /*78c0*/  ISETP.GT.AND P4, PT, R9, 0x58, PT ;  /* 0x000000580900780c */ /* 0x000fc60003f84270 */
        /* <DEDUP_REMOVED lines=23> */
[--C-:B------:R-:W-:Y:S01]  /*7a40*/  FFMA.FTZ R14, R143, UR4, -R10.reuse ;  /* 0x000000048f0e7c23 */ /* 0x100fe2000801080a */
[----:B------:R-:W-:Y:S01]  /*7a50*/  FMNMX.FTZ R131, R129, R0, !PT ;  /* 0x0000000081837209 */ /* 0x000fe20007810000 */
[----:B------:R0:W-:Y:S01]  /*7a60*/  MUFU.EX2 R11, R138 ;  /* 0x0000008a000b7308 */ /* 0x0001e20000000800 */
[----:B------:R-:W-:Y:S01]  /*7a70*/  FSEL R112, R112, -INF , P6 ;  /* 0xff80000070707808 */ /* 0x000fe20003000000 */
[----:B------:R-:W1:Y:S01]  /*7a80*/  S2R R143, SR_TID.X ;  /* 0x00000000008f7919 */ /* 0x000e620000002100 */
[----:B------:R-:W-:Y:S01]  /*7a90*/  FMNMX.FTZ R0, R132, R131, !PT ;  /* 0x0000008384007209 */ /* 0x000fe20007810000 */
[--C-:B------:R-:W-:Y:S01]  /*7aa0*/  FFMA.FTZ R13, R142, UR4, -R10.reuse ;  /* 0x000000048e0d7c23 */ /* 0x100fe2000801080a */
[----:B------:R-:W-:Y:S01]  /*7ab0*/  ISETP.GT.AND P6, PT, R9, 0x39, PT ;  /* 0x000000390900780c */ /* 0x000fe20003fc4270 */
[--C-:B------:R-:W-:Y:S01]  /*7ac0*/  FFMA.FTZ R122, R122, UR4, -R10.reuse ;  /* 0x000000047a7a7c23 */ /* 0x100fe2000801080a */
[----:B------:R-:W-:Y:S01]  /*7ad0*/  FMNMX.FTZ R131, R133, R0, !PT ;  /* 0x0000000085837209 */ /* 0x000fe20007810000 */
[--C-:B------:R-:W-:Y:S01]  /*7ae0*/  FFMA.FTZ R123, R123, UR4, -R10.reuse ;  /* 0x000000047b7b7c23 */ /* 0x100fe2000801080a */
[----:B------:R-:W-:Y:S01]  /*7af0*/  FSEL R126, R113, -INF , P5 ;  /* 0xff800000717e7808 */ /* 0x000fe20002800000 */
[--C-:B0-----:R-:W-:Y:S01]  /*7b00*/  FFMA.FTZ R138, R106, UR4, -R10.reuse ;  /* 0x000000046a8a7c23 */ /* 0x101fe2000801080a */
[----:B------:R-:W-:Y:S01]  /*7b10*/  FMNMX.FTZ R0, R130, R131, !PT ;  /* 0x0000008382007209 */ /* 0x000fe20007810000 */
[----:B------:R0:W-:Y:S01]  /*7b20*/  MUFU.EX2 R113, R134 ;  /* 0x0000008600717308 */ /* 0x0001e20000000800 */
        /* <DEDUP_REMOVED lines=11> */
[--C-:B------:R-:W-:Y:S01]  /*7be0*/  FFMA.FTZ R87, R87, UR4, -R10.reuse ;  /* 0x0000000457577c23 */ /* 0x100fe2000801080a */
[C---:B------:R-:W-:Y:S01]  /*7bf0*/  ISETP.GT.AND P6, PT, R9.reuse, 0x49, PT ;  /* 0x000000490900780c */ /* 0x040fe20003fc4270 */
[----:B------:R-:W-:Y:S01]  /*7c00*/  FFMA.FTZ R78, R78, UR4, -R10 ;  /* 0x000000044e4e7c23 */ /* 0x000fe2000801080a */
[----:B------:R-:W-:Y:S01]  /*7c10*/  FMNMX.FTZ R131, R112, R131, !PT ;  /* 0x0000008370837209 */ /* 0x000fe20007810000 */
[----:B------:R-:W-:Y:S01]  /*7c20*/  MUFU.EX2 R12, R12 ;  /* 0x0000000c000c7308 */ /* 0x000fe20000000800 */
[----:B------:R-:W-:-:S02]  /*7c30*/  ISETP.GT.AND P5, PT, R9, 0x41, PT ;  /* 0x000000410900780c */ /* 0x000fc40003fa4270 */
[----:B------:R-:W-:Y:S02]  /*7c40*/  FMNMX.FTZ R135, R126, R131, !PT ;  /* 0x000000837e877209 */ /* 0x000fe40007810000 */
[----:B------:R-:W-:Y:S01]  /*7c50*/  FSEL R131, R109, -INF , P6 ;  /* 0xff8000006d837808 */ /* 0x000fe20003000000 */
[----:B------:R-:W-:Y:S01]  /*7c60*/  FFMA.FTZ R109, R115, UR4, -R10 ;  /* 0x00000004736d7c23 */ /* 0x000fe2000801080a */
[----:B------:R-:W-:Y:S01]  /*7c70*/  FMNMX.FTZ R0, R116, R135, !PT ;  /* 0x0000008774007209 */ /* 0x000fe20007810000 */
[----:B------:R-:W-:Y:S01]  /*7c80*/  MUFU.EX2 R13, R13 ;  /* 0x0000000d000d7308 */ /* 0x000fe20000000800 */
[----:B------:R-:W-:Y:S02]  /*7c90*/  ISETP.GT.AND P6, PT, R9, 0x50, PT ;  /* 0x000000500900780c */ /* 0x000fe40003fc4270 */
[----:B------:R-:W-:Y:S02]  /*7ca0*/  FMNMX.FTZ R135, R117, R0, !PT ;  /* 0x0000000075877209 */ /* 0x000fe40007810000 */
[----:B------:R-:W-:-:S02]  /*7cb0*/  FSEL R114, R105, -INF , P5 ;  /* 0xff80000069727808 */ /* 0x000fc40002800000 */
[----:B------:R-:W-:Y:S01]  /*7cc0*/  ISETP.GT.AND P5, PT, R9, 0x51, PT ;  /* 0x000000510900780c */ /* 0x000fe20003fa4270 */
[----:B------:R0:W-:Y:S01]  /*7cd0*/  MUFU.EX2 R105, R134 ;  /* 0x0000008600697308 */ /* 0x0001e20000000800 */
[----:B------:R-:W-:Y:S02]  /*7ce0*/  FMNMX.FTZ R135, R104, R135, !PT ;  /* 0x0000008768877209 */ /* 0x000fe40007810000 */
[----:B------:R-:W-:Y:S01]  /*7cf0*/  FSEL R115, R96, -INF , P6 ;  /* 0xff80000060737808 */ /* 0x000fe20003000000 */
[--C-:B------:R-:W-:Y:S01]  /*7d00*/  FFMA.FTZ R96, R118, UR4, -R10.reuse ;  /* 0x0000000476607c23 */ /* 0x100fe2000801080a */
[----:B------:R-:W-:Y:S02]  /*7d10*/  FSEL R118, R97, -INF , P5 ;  /* 0xff80000061767808 */ /* 0x000fe40002800000 */
[----:B------:R-:W-:Y:S01]  /*7d20*/  FMNMX.FTZ R97, R114, R135, !PT ;  /* 0x0000008772617209 */ /* 0x000fe20007810000 */
[----:B------:R-:W-:Y:S01]  /*7d30*/  MUFU.EX2 R14, R14 ;  /* 0x0000000e000e7308 */ /* 0x000fe20000000800 */
[----:B------:R-:W-:Y:S01]  /*7d40*/  ISETP.GT.AND P6, PT, R9, 0x59, PT ;  /* 0x000000590900780c */ /* 0x000fe20003fc4270 */
[----:B0-----:R-:W-:Y:S01]  /*7d50*/  FFMA.FTZ R134, R119, UR4, -R10 ;  /* 0x0000000477867c23 */ /* 0x001fe2000801080a */
[----:B------:R-:W-:-:S02]  /*7d60*/  FMNMX.FTZ R0, R108, R97, !PT ;  /* 0x000000616c007209 */ /* 0x000fc40007810000 */
[----:B------:R-:W-:Y:S02]  /*7d70*/  ISETP.GT.AND P5, PT, R9, 0x61, PT ;  /* 0x000000610900780c */ /* 0x000fe40003fa4270 */
[----:B------:R-:W-:Y:S01]  /*7d80*/  FMNMX.FTZ R0, R131, R0, !PT ;  /* 0x0000000083007209 */ /* 0x000fe20007810000 */
[----:B------:R0:W-:Y:S01]  /*7d90*/  MUFU.EX2 R97, R134 ;  /* 0x0000008600617308 */ /* 0x0001e20000000800 */
[----:B------:R-:W-:Y:S02]  /*7da0*/  FSEL R101, R101, -INF , P6 ;  /* 0xff80000065657808 */ /* 0x000fe40003000000 */
[----:B------:R-:W-:Y:S02]  /*7db0*/  FMNMX.FTZ R135, R115, R0, !PT ;  /* 0x0000000073877209 */ /* 0x000fe40007810000 */
[----:B------:R-:W-:Y:S02]  /*7dc0*/  ISETP.GT.AND P6, PT, R9, 0x60, PT ;  /* 0x000000600900780c */ /* 0x000fe40003fc4270 */
[----:B------:R-:W-:Y:S01]  /*7dd0*/  FMNMX.FTZ R135, R118, R135, !PT ;  /* 0x0000008776877209 */ /* 0x000fe20007810000 */
[----:B------:R-:W-:Y:S01]  /*7de0*/  MUFU.EX2 R15, R15 ;  /* 0x0000000f000f7308 */ /* 0x000fe20000000800 */
[----:B------:R-:W-:Y:S01]  /*7df0*/  FSEL R119, R89, -INF , P5 ;  /* 0xff80000059777808 */ /* 0x000fe20002800000 */
[--C-:B------:R-:W-:Y:S01]  /*7e00*/  FFMA.FTZ R89, R107, UR4, -R10.reuse ;  /* 0x000000046b597c23 */ /* 0x100fe2000801080a */
[----:B------:R-:W-:Y:S01]  /*7e10*/  FMNMX.FTZ R0, R100, R135, !PT ;  /* 0x0000008764007209 */ /* 0x000fe20007810000 */
[--C-:B0-----:R-:W-:Y:S01]  /*7e20*/  FFMA.FTZ R134, R110, UR4, -R10.reuse ;  /* 0x000000046e867c23 */ /* 0x101fe2000801080a */
[----:B------:R-:W-:Y:S01]  /*7e30*/  FSEL R106, R88, -INF , P6 ;  /* 0xff800000586a7808 */ /* 0x000fe20003000000 */
[----:B------:R-:W-:Y:S01]  /*7e40*/  FFMA.FTZ R135, R111, UR4, -R10 ;  /* 0x000000046f877c23 */ /* 0x000fe2000801080a */
[----:B------:R-:W-:Y:S01]  /*7e50*/  FMNMX.FTZ R107, R101, R0, !PT ;  /* 0x00000000656b7209 */ /* 0x000fe20007810000 */
[----:B------:R-:W-:Y:S01]  /*7e60*/  MUFU.EX2 R88, R138 ;  /* 0x0000008a00587308 */ /* 0x000fe20000000800 */
[----:B------:R-:W-:-:S02]  /*7e70*/  WARPGROUP.DEPBAR.LE gsb0, 0x0 ;  /* 0x00008000000079c5 */ /* 0x000fc40000010000 */
[----:B------:R-:W-:Y:S01]  /*7e80*/  WARPGROUP.ARRIVE ;  /* 0x00000000000079c5 */ /* 0x000fe20000000000 */
[C---:B------:R-:W-:Y:S02]  /*7e90*/  ISETP.GT.AND P4, PT, R9.reuse, 0x68, PT ;  /* 0x000000680900780c */ /* 0x040fe40003f84270 */
        /* <DEDUP_REMOVED lines=9> */
[----:B------:R-:W-:Y:S01]  /*7f30*/  FSEL R93, R93, -INF , P6 ;  /* 0xff8000005d5d7808 */ /* 0x000fe20003000000 */
[----:B------:R-:W-:Y:S01]  /*7f40*/  MUFU.EX2 R20, R20 ;  /* 0x0000001400147308 */ /* 0x000fe20000000800 */
[----:B------:R-:W-:-:S02]  /*7f50*/  ISETP.GT.AND P6, PT, R9, 0x70, PT ;  /* 0x000000700900780c */ /* 0x000fc40003fc4270 */
        /* <DEDUP_REMOVED lines=8> */
[----:B------:R0:W-:Y:S01]  /*7fe0*/  MUFU.EX2 R80, R134 ;  /* 0x0000008600507308 */ /* 0x0001e20000000800 */
[----:B------:R-:W-:Y:S02]  /*7ff0*/  ISETP.GT.AND P6, PT, R9, 0x79, PT ;  /* 0x000000790900780c */ /* 0x000fe40003fc4270 */
[----:B------:R-:W-:Y:S01]  /*8000*/  FSEL R111, R84, -INF , P4 ;  /* 0xff800000546f7808 */ /* 0x000fe20002000000 */
[--C-:B------:R-:W-:Y:S01]  /*8010*/  FFMA.FTZ R84, R98, UR4, -R10.reuse ;  /* 0x0000000462547c23 */ /* 0x100fe2000801080a */
[----:B------:R-:W-:Y:S01]  /*8020*/  FMNMX.FTZ R0, R110, R139, !PT ;  /* 0x0000008b6e007209 */ /* 0x000fe20007810000 */
[--C-:B------:R-:W-:Y:S01]  /*8030*/  FFMA.FTZ R98, R99, UR4, -R10.reuse ;  /* 0x0000000463627c23 */ /* 0x100fe2000801080a */
[----:B------:R-:W-:Y:S01]  /*8040*/  ISETP.GT.AND P5, PT, R9, 0x81, PT ;  /* 0x000000810900780c */ /* 0x000fe20003fa4270 */
[----:B------:R2:W-:Y:S01]  /*8050*/  MUFU.EX2 R81, R135 ;  /* 0x0000008700517308 */ /* 0x0005e20000000800 */
[----:B0-----:R-:W-:Y:S01]  /*8060*/  FSEL R134, R85, -INF , P6 ;  /* 0xff80000055867808 */ /* 0x001fe20003000000 */
[----:B------:R-:W-:Y:S01]  /*8070*/  FFMA.FTZ R139, R102, UR4, -R10 ;  /* 0x00000004668b7c23 */ /* 0x000fe2000801080a */
[----:B------:R-:W-:-:S02]  /*8080*/  ISETP.GT.AND P6, PT, R9, 0x80, PT ;  /* 0x000000800900780c */ /* 0x000fc40003fc4270 */
[----:B------:R-:W-:Y:S02]  /*8090*/  FMNMX.FTZ R85, R111, R0, !PT ;  /* 0x000000006f557209 */ /* 0x000fe40007810000 */
[----:B------:R-:W-:Y:S01]  /*80a0*/  FSEL R99, R72, -INF , P6 ;  /* 0xff80000048637808 */ /* 0x000fe20003000000 */
[----:B------:R-:W-:Y:S01]  /*80b0*/  MUFU.EX2 R122, R122 ;  /* 0x0000007a007a7308 */ /* 0x000fe20000000800 */
[----:B------:R-:W-:Y:S01]  /*80c0*/  FMNMX.FTZ R0, R134, R85, !PT ;  /* 0x0000005586007209 */ /* 0x000fe20007810000 */
[--C-:B------:R-:W-:Y:S01]  /*80d0*/  FFMA.FTZ R85, R90, UR4, -R10.reuse ;  /* 0x000000045a557c23 */ /* 0x100fe2000801080a */
[----:B------:R-:W-:Y:S01]  /*80e0*/  ISETP.GT.AND P4, PT, R9, 0x88, PT ;  /* 0x000000880900780c */ /* 0x000fe20003f84270 */
[--C-:B------:R-:W-:Y:S01]  /*80f0*/  FFMA.FTZ R90, R91, UR4, -R10.reuse ;  /* 0x000000045b5a7c23 */ /* 0x100fe2000801080a */
[----:B--2---:R-:W-:Y:S01]  /*8100*/  FSEL R135, R73, -INF , P5 ;  /* 0xff80000049877808 */ /* 0x004fe20002800000 */
[--C-:B------:R-:W-:Y:S01]  /*8110*/  FFMA.FTZ R91, R94, UR4, -R10.reuse ;  /* 0x000000045e5b7c23 */ /* 0x100fe2000801080a */
[----:B------:R-:W-:Y:S01]  /*8120*/  FMNMX.FTZ R0, R99, R0, !PT ;  /* 0x0000000063007209 */ /* 0x000fe20007810000 */
[--C-:B------:R-:W-:Y:S01]  /*8130*/  FFMA.FTZ R94, R95, UR4, -R10.reuse ;  /* 0x000000045f5e7c23 */ /* 0x100fe2000801080a */
[----:B------:R-:W-:Y:S01]  /*8140*/  ISETP.GT.AND P6, PT, R9, 0x89, PT ;  /* 0x000000890900780c */ /* 0x000fe20003fc4270 */
[----:B------:R-:W-:Y:S01]  /*8150*/  FFMA.FTZ R95, R74, UR4, -R10 ;  /* 0x000000044a5f7c23 */ /* 0x000fe2000801080a */
[----:B------:R-:W-:Y:S01]  /*8160*/  FSEL R102, R76, -INF , P4 ;  /* 0xff8000004c667808 */ /* 0x000fe20002000000 */
[----:B------:R0:W-:Y:S01]  /*8170*/  MUFU.EX2 R9, R98 ;  /* 0x0000006200097308 */ /* 0x0001e20000000800 */
[----:B------:R-:W-:-:S02]  /*8180*/  FMNMX.FTZ R73, R135, R0, !PT ;  /* 0x0000000087497209 */ /* 0x000fc40007810000 */
[----:B------:R-:W-:Y:S01]  /*8190*/  FSEL R138, R77, -INF , P6 ;  /* 0xff8000004d8a7808 */ /* 0x000fe20003000000 */
[--C-:B------:R-:W-:Y:S01]  /*81a0*/  FFMA.FTZ R77, R103, UR4, -R10.reuse ;  /* 0x00000004674d7c23 */ /* 0x100fe2000801080a */
[----:B------:R-:W-:Y:S02]  /*81b0*/  FMNMX.FTZ R73, R102, R73, !PT ;  /* 0x0000004966497209 */ /* 0x000fe40007810000 */
[----:B-1----:R-:W-:Y:S01]  /*81c0*/  SHF.R.U32.HI R142, RZ, 0x7, R143 ;  /* 0x00000007ff8e7819 */ /* 0x002fe2000001168f */
[----:B------:R1:W-:Y:S01]  /*81d0*/  MUFU.EX2 R76, R139 ;  /* 0x0000008b004c7308 */ /* 0x0003e20000000800 */
[----:B------:R-:W-:Y:S01]  /*81e0*/  FMNMX.FTZ R0, R138, R73, !PT ;  /* 0x000000498a007209 */ /* 0x000fe20007810000 */
[--C-:B0-----:R-:W-:Y:S01]  /*81f0*/  FFMA.FTZ R98, R75, UR4, -R10.reuse ;  /* 0x000000044b627c23 */ /* 0x101fe2000801080a */
[----:B------:R-:W-:Y:S01]  /*8200*/  FFMA.FTZ R10, R79, UR4, -R10 ;  /* 0x000000044f0a7c23 */ /* 0x000fe2000801080a */
[----:B------:R-:W-:Y:S01]  /*8210*/  VIADD R73, R142, 0x9 ;  /* 0x000000098e497836 */ /* 0x000fe20000000000 */
[----:B------:R-:W-:Y:S01]  /*8220*/  ISETP.GE.U32.AND P4, PT, R143, 0x180, PT ;  /* 0x000001808f00780c */ /* 0x000fe20003f86070 */
[----:B------:R-:W0:Y:S01]  /*8230*/  SHFL.BFLY PT, R72, R0, 0x2, 0x1f ;  /* 0x0c401f0000487f89 */ /* 0x000e2200000e0000 */
[----:B------:R-:W-:Y:S01]  /*8240*/  IMAD.U32 R75, RZ, RZ, UR36 ;  /* 0x00000024ff4b7e24 */ /* 0x000fe2000f8e00ff */
[----:B------:R-:W-:Y:S04]  /*8250*/  MUFU.EX2 R123, R123 ;  /* 0x0000007b007b7308 */ /* 0x000fe80000000800 */
[----:B------:R-:W-:-:S04]  /*8260*/  @!P1 LEA R75, R75, UR37, 0x3 ;  /* 0x000000254b4b9c11 */ /* 0x000fc8000f8e18ff */
[----:B------:R-:W-:Y:S01]  /*8270*/  MUFU.EX2 R127, R127 ;  /* 0x0000007f007f7308 */ /* 0x000fe20000000800 */
[----:B------:R-:W-:-:S05]  /*8280*/  @!P1 VIADD R75, R75, 0x31c40 ;  /* 0x00031c404b4b9836 */ /* 0x000fca0000000000 */
[----:B------:R-:W-:Y:S02]  /*8290*/  @!P1 PRMT R75, RZ, 0x654, R75 ;  /* 0x00000654ff4b9816 */ /* 0x000fe4000000004b */
[----:B------:R-:W-:Y:S01]  /*82a0*/  MUFU.EX2 R109, R109 ;  /* 0x0000006d006d7308 */ /* 0x000fe20000000800 */
[----:B0-----:R-:W-:-:S07]  /*82b0*/  FMNMX.FTZ R0, R0, R72, !PT ;  /* 0x0000004800007209 */ /* 0x001fce0007810000 */
[----:B------:R-:W-:Y:S01]  /*82c0*/  MUFU.EX2 R96, R96 ;  /* 0x0000006000607308 */ /* 0x000fe20000000800 */
[----:B------:R-:W0:Y:S07]  /*82d0*/  SHFL.BFLY PT, R72, R0, 0x1, 0x1f ;  /* 0x0c201f0000487f89 */ /* 0x000e2e00000e0000 */
[----:B------:R-:W-:Y:S01]  /*82e0*/  MUFU.EX2 R89, R89 ;  /* 0x0000005900597308 */ /* 0x000fe20000000800 */
[----:B------:R-:W-:Y:S02]  /*82f0*/  WARPGROUP.DEPBAR.LE gsb0, 0x0 ;  /* 0x00008000000079c5 */ /* 0x000fe40000010000 */
        /* <DEDUP_REMOVED lines=21> */
[----:B------:R-:W-:Y:S01]  /*8450*/  FSEL R104, R5, RZ, P3 ;  /* 0x000000ff05687208 */ /* 0x000fe20001800000 */
[----:B------:R-:W-:Y:S01]  /*8460*/  FFMA.FTZ R72, R136, UR4, -R79 ;  /* 0x0000000488487c23 */ /* 0x000fe2000801084f */
[----:B------:R-:W-:Y:S01]  /*8470*/  SEL R124, R73, 0x9, !P4 ;  /* 0x00000009497c7807 */ /* 0x000fe20006000000 */
[----:B------:R-:W-:Y:S01]  /*8480*/  MUFU.EX2 R74, R74 ;  /* 0x0000004a004a7308 */ /* 0x000fe20000000800 */
[----:B------:R-:W-:Y:S01]  /*8490*/  FSEL R73, R0, RZ, P5 ;  /* 0x000000ff00497208 */ /* 0x000fe20002800000 */
[----:B------:R-:W-:Y:S01]  /*84a0*/  FADD.FTZ R7, -R104, R7 ;  /* 0x0000000768077221 */ /* 0x000fe20000010100 */
[--C-:B------:R-:W-:Y:S01]  /*84b0*/  FFMA.FTZ R136, R141, UR4, -R79.reuse ;  /* 0x000000048d887c23 */ /* 0x100fe2000801084f */
[--C-:B------:R-:W-:Y:S01]  /*84c0*/  FFMA.FTZ R141, R129, UR4, -R79.reuse ;  /* 0x00000004818d7c23 */ /* 0x100fe2000801084f */
[--C-:B------:R-:W-:Y:S01]  /*84d0*/  FFMA.FTZ R132, R132, UR4, -R79.reuse ;  /* 0x0000000484847c23 */ /* 0x100fe2000801084f */
[----:B------:R-:W-:Y:S01]  /*84e0*/  FADD.FTZ R73, -R73, R6 ;  /* 0x0000000649497221 */ /* 0x000fe20000010100 */
[----:B------:R-:W-:Y:S01]  /*84f0*/  FMUL.FTZ R6, R7, UR4 ;  /* 0x0000000407067c20 */ /* 0x000fe20008410000 */
[----:B------:R-:W-:Y:S01]  /*8500*/  MUFU.EX2 R72, R72 ;  /* 0x0000004800487308 */ /* 0x000fe20000000800 */
[----:B------:R-:W-:Y:S01]  /*8510*/  FFMA.FTZ R133, R133, UR4, -R79 ;  /* 0x0000000485857c23 */ /* 0x000fe2000801084f */
[----:B------:R-:W-:Y:S01]  /*8520*/  FMUL.FTZ R7, R73, UR4 ;  /* 0x0000000449077c20 */ /* 0x000fe20008410000 */
[----:B------:R-:W-:-:S02]  /*8530*/  IMAD.U32 R73, RZ, RZ, UR6 ;  /* 0x00000006ff497e24 */ /* 0x000fc4000f8e00ff */
[--C-:B-1----:R-:W-:Y:S01]  /*8540*/  FFMA.FTZ R139, R125, UR4, -R79.reuse ;  /* 0x000000047d8b7c23 */ /* 0x102fe2000801084f */
        /* <DEDUP_REMOVED lines=13> */
[----:B------:R-:W-:Y:S01]  /*8620*/  FFMA.FTZ R106, R106, UR4, -R79 ;  /* 0x000000046a6a7c23 */ /* 0x000fe2000801084f */
[----:B------:R-:W-:Y:S01]  /*8630*/  @!P1 PRMT R73, RZ, 0x654, R73 ;  /* 0x00000654ff499816 */ /* 0x000fe20000000049 */
[--C-:B------:R-:W-:Y:S01]  /*8640*/  FFMA.FTZ R107, R107, UR4, -R79.reuse ;  /* 0x000000046b6b7c23 */ /* 0x100fe2000801084f */
[--C-:B------:R-:W-:Y:S01]  /*8650*/  FFMA.FTZ R110, R110, UR4, -R79.reuse ;  /* 0x000000046e6e7c23 */ /* 0x100fe2000801084f */
[--C-:B------:R-:W-:Y:S01]  /*8660*/  FFMA.FTZ R111, R111, UR4, -R79.reuse ;  /* 0x000000046f6f7c23 */ /* 0x100fe2000801084f */
[--C-:B------:R-:W-:Y:S01]  /*8670*/  FFMA.FTZ R134, R134, UR4, -R79.reuse ;  /* 0x0000000486867c23 */ /* 0x100fe2000801084f */
[----:B------:R-:W-:Y:S01]  /*8680*/  MUFU.EX2 R103, R103 ;  /* 0x0000006700677308 */ /* 0x000fe20000000800 */
[--C-:B------:R-:W-:Y:S01]  /*8690*/  FFMA.FTZ R135, R135, UR4, -R79.reuse ;  /* 0x0000000487877c23 */ /* 0x100fe2000801084f */
[----:B------:R-:W-:Y:S01]  /*86a0*/  FFMA.FTZ R102, R102, UR4, -R79 ;  /* 0x0000000466667c23 */ /* 0x000fe2000801084f */
[----:B------:R-:W-:Y:S01]  /*86b0*/  PLOP3.LUT P3, PT, PT, PT, UP1, 0x80, 0x0 ;  /* 0x000000000000781c */ /* 0x000fe20003f6f018 */
[----:B------:R-:W-:-:S04]  /*86c0*/  UMOV UR6, UR36 ;  /* 0x0000002400067c82 */ /* 0x000fc80008000000 */
        /* <DEDUP_REMOVED lines=15> */
[----:B------:R-:W0:Y:S08]  /*87c0*/  MUFU.EX2 R139, R139 ;  /* 0x0000008b008b7308 */ /* 0x000e300000000800 */
[----:B------:R-:W-:Y:S08]  /*87d0*/  MUFU.EX2 R121, R121 ;  /* 0x0000007900797308 */ /* 0x000ff00000000800 */
[----:B------:R-:W1:Y:S01]  /*87e0*/  MUFU.EX2 R130, R130 ;  /* 0x0000008200827308 */ /* 0x000e620000000800 */
[----:B0-----:R-:W-:-:S07]  /*87f0*/  F2FP.F16.F32.PACK_AB R126, R139, R128 ;  /* 0x000000808b7e723e */ /* 0x001fce00000000ff */
[----:B------:R-:W0:Y:S08]  /*8800*/  MUFU.EX2 R116, R116 ;  /* 0x0000007400747308 */ /* 0x000e300000000800 */
[----:B------:R-:W2:Y:S08]  /*8810*/  MUFU.EX2 R117, R117 ;  /* 0x0000007500757308 */ /* 0x000eb00000000800 */
[----:B------:R-:W3:Y:S08]  /*8820*/  MUFU.EX2 R112, R112 ;  /* 0x0000007000707308 */ /* 0x000ef00000000800 */
[----:B------:R-:W4:Y:S08]  /*8830*/  MUFU.EX2 R114, R114 ;  /* 0x0000007200727308 */ /* 0x000f300000000800 */
[----:B------:R-:W5:Y:S08]  /*8840*/  MUFU.EX2 R108, R108 ;  /* 0x0000006c006c7308 */ /* 0x000f700000000800 */
[----:B------:R-:W5:Y:S08]  /*8850*/  MUFU.EX2 R131, R131 ;  /* 0x0000008300837308 */ /* 0x000f700000000800 */
        /* <DEDUP_REMOVED lines=10> */
[----:B------:R-:W-:-:S07]  /*8900*/  UIADD3 UR10, UR7, -0x1, URZ ;  /* 0xffffffff070a7890 */ /* 0x000fce000fffe03f */
[----:B------:R-:W-:Y:S01]  /*8910*/  MUFU.EX2 R83, R83 ;  /* 0x0000005300537308 */ /* 0x000fe20000000800 */
[----:B------:R-:W-:-:S07]  /*8920*/  UMOV UR7, UR10 ;  /* 0x0000000a00077c82 */ /* 0x000fce0008000000 */
        /* <DEDUP_REMOVED lines=23> */
[----:B0-----:R-:W-:Y:S01]  /*8aa0*/  FFMA.FTZ R75, R6, R3, R11 ;  /* 0x00000003064b7223 */ /* 0x001fe2000001000b */
[----:B------:R0:W-:Y:S01]  /*8ab0*/  @!P1 SYNCS.ARRIVE.TRANS64.RED.A1T0 RZ, [R73+URZ], RZ ;  /* 0x000000ff49ff99a7 */ /* 0x0001e2000810043f */
[----:B------:R2:W5:Y:S01]  /*8ac0*/  MUFU.EX2 R3, R115 ;  /* 0x0000007300037308 */ /* 0x0005620000000800 */
[-C--:B------:R-:W-:Y:S01]  /*8ad0*/  FMUL.FTZ R37, R37, R7.reuse ;  /* 0x0000000725257220 */ /* 0x080fe20000410000 */
[----:B-1----:R-:W-:Y:S01]  /*8ae0*/  FADD.FTZ R124, R12, R75 ;  /* 0x0000004b0c7c7221 */ /* 0x002fe20000010000 */
[-C--:B------:R-:W-:Y:S01]  /*8af0*/  FMUL.FTZ R40, R40, R7.reuse ;  /* 0x0000000728287220 */ /* 0x080fe20000410000 */
[-C--:B------:R-:W-:Y:S01]  /*8b00*/  FMUL.FTZ R41, R41, R7.reuse ;  /* 0x0000000729297220 */ /* 0x080fe20000410000 */
[----:B------:R-:W-:Y:S01]  /*8b10*/  FMUL.FTZ R44, R44, R7 ;  /* 0x000000072c2c7220 */ /* 0x000fe20000410000 */
[----:B------:R-:W-:Y:S01]  /*8b20*/  FADD.FTZ R75, R13, R124 ;  /* 0x0000007c0d4b7221 */ /* 0x000fe20000010000 */
[----:B0-----:R-:W-:Y:S01]  /*8b30*/  FFMA.FTZ R73, R7, R4, R72 ;  /* 0x0000000407497223 */ /* 0x001fe20000010048 */
[----:B------:R-:W-:Y:S01]  /*8b40*/  F2FP.F16.F32.PACK_AB R72, R74, R72 ;  /* 0x000000484a48723e */ /* 0x000fe200000000ff */
[----:B------:R-:W-:Y:S01]  /*8b50*/  FFMA.FTZ R4, R118, UR4, -R79 ;  /* 0x0000000476047c23 */ /* 0x000fe2000801084f */
[----:B------:R-:W-:Y:S01]  /*8b60*/  F2FP.F16.F32.PACK_AB R124, R140, R129 ;  /* 0x000000818c7c723e */ /* 0x000fe200000000ff */
[----:B------:R-:W-:Y:S01]  /*8b70*/  FADD.FTZ R104, R74, R73 ;  /* 0x000000494a687221 */ /* 0x000fe20000010000 */
[----:B------:R-:W-:Y:S01]  /*8b80*/  F2FP.F16.F32.PACK_AB R73, R12, R11 ;  /* 0x0000000b0c49723e */ /* 0x000fe200000000ff */
[C---:B------:R-:W-:Y:S01]  /*8b90*/  FADD.FTZ R12, R14.reuse, R75 ;  /* 0x0000004b0e0c7221 */ /* 0x040fe20000010000 */
[----:B------:R-:W-:Y:S01]  /*8ba0*/  F2FP.F16.F32.PACK_AB R75, R14, R13 ;  /* 0x0000000d0e4b723e */ /* 0x000fe200000000ff */
[----:B------:R-:W-:Y:S01]  /*8bb0*/  FADD.FTZ R125, R103, R104 ;  /* 0x00000068677d7221 */ /* 0x000fe20000010000 */
[C---:B------:R-:W-:Y:S01]  /*8bc0*/  F2FP.F16.F32.PACK_AB R74, R136.reuse, R103 ;  /* 0x00000067884a723e */ /* 0x040fe200000000ff */
[----:B--2---:R-:W-:Y:S01]  /*8bd0*/  FADD.FTZ R115, R15, R12 ;  /* 0x0000000c0f737221 */ /* 0x004fe20000010000 */
[----:B------:R-:W-:Y:S01]  /*8be0*/  FFMA.FTZ R103, R93, UR4, -R79 ;  /* 0x000000045d677c23 */ /* 0x000fe2000801084f */
[----:B------:R-:W-:Y:S01]  /*8bf0*/  FADD.FTZ R14, R136, R125 ;  /* 0x0000007d880e7221 */ /* 0x000fe20000010000 */
[----:B------:R-:W-:Y:S01]  /*8c00*/  FFMA.FTZ R13, R101, UR4, -R79 ;  /* 0x00000004650d7c23 */ /* 0x000fe2000801084f */
[----:B------:R-:W-:Y:S01]  /*8c10*/  FADD.FTZ R12, R20, R115 ;  /* 0x00000073140c7221 */ /* 0x000fe20000010000 */
[--C-:B------:R-:W-:Y:S01]  /*8c20*/  FFMA.FTZ R11, R100, UR4, -R79.reuse ;  /* 0x00000004640b7c23 */ /* 0x100fe2000801084f */
[----:B------:R-:W-:Y:S01]  /*8c30*/  FADD.FTZ R14, R137, R14 ;  /* 0x0000000e890e7221 */ /* 0x000fe20000010000 */
[--C-:B------:R-:W-:Y:S01]  /*8c40*/  FFMA.FTZ R101, R92, UR4, -R79.reuse ;  /* 0x000000045c657c23 */ /* 0x100fe2000801084f */
[----:B------:R-:W-:Y:S01]  /*8c50*/  FADD.FTZ R93, R21, R12 ;  /* 0x0000000c155d7221 */ /* 0x000fe20000010000 */
[----:B------:R-:W-:Y:S01]  /*8c60*/  FFMA.FTZ R100, R99, UR4, -R79 ;  /* 0x0000000463647c23 */ /* 0x000fe2000801084f */
[----:B------:R-:W-:Y:S01]  /*8c70*/  FADD.FTZ R125, R141, R14 ;  /* 0x0000000e8d7d7221 */ /* 0x000fe20000010000 */
[----:B------:R0:W-:Y:S01]  /*8c80*/  MUFU.EX2 R92, R13 ;  /* 0x0000000d005c7308 */ /* 0x0001e20000000800 */
[----:B------:R-:W-:Y:S01]  /*8c90*/  FADD.FTZ R115, R120, R93 ;  /* 0x0000005d78737221 */ /* 0x000fe20000010000 */
[----:B------:R1:W-:Y:S01]  /*8ca0*/  STSM.16.M88.4 [R2+0x24300], R72 ;  /* 0x0243004802007844 */ /* 0x0003e20000000200 */
[----:B------:R-:W-:Y:S01]  /*8cb0*/  FADD.FTZ R14, R132, R125 ;  /* 0x0000007d840e7221 */ /* 0x000fe20000010000 */
[----:B------:R-:W-:Y:S01]  /*8cc0*/  FFMA.FTZ R79, R138, UR4, -R79 ;  /* 0x000000048a4f7c23 */ /* 0x000fe2000801084f */
[----:B------:R-:W-:Y:S01]  /*8cd0*/  FADD.FTZ R12, R122, R115 ;  /* 0x000000737a0c7221 */ /* 0x000fe20000010000 */
[----:B------:R-:W-:Y:S01]  /*8ce0*/  FMUL.FTZ R45, R45, R7 ;  /* 0x000000072d2d7220 */ /* 0x000fe20000410000 */
[----:B------:R-:W-:Y:S01]  /*8cf0*/  FADD.FTZ R14, R133, R14 ;  /* 0x0000000e850e7221 */ /* 0x000fe20000010000 */
[----:B------:R2:W-:Y:S01]  /*8d00*/  MUFU.EX2 R99, R119 ;  /* 0x0000007700637308 */ /* 0x0005e20000000800 */
[----:B------:R-:W-:Y:S01]  /*8d10*/  FADD.FTZ R12, R123, R12 ;  /* 0x0000000c7b0c7221 */ /* 0x000fe20000010000 */
[----:B0-----:R-:W-:Y:S01]  /*8d20*/  F2FP.F16.F32.PACK_AB R13, R20, R15 ;  /* 0x0000000f140d723e */ /* 0x001fe200000000ff */
[----:B------:R-:W-:Y:S01]  /*8d30*/  FADD.FTZ R125, R129, R14 ;  /* 0x0000000e817d7221 */ /* 0x000fe20000010000 */
[----:B------:R-:W-:Y:S01]  /*8d40*/  F2FP.F16.F32.PACK_AB R15, R120, R21 ;  /* 0x00000015780f723e */ /* 0x000fe200000000ff */
[----:B------:R-:W-:Y:S01]  /*8d50*/  FADD.FTZ R12, R113, R12 ;  /* 0x0000000c710c7221 */ /* 0x000fe20000010000 */
[----:B------:R-:W-:Y:S01]  /*8d60*/  FMUL.FTZ R48, R48, R7 ;  /* 0x0000000730307220 */ /* 0x000fe20000410000 */
[----:B------:R-:W-:Y:S01]  /*8d70*/  FADD.FTZ R125, R140, R125 ;  /* 0x0000007d8c7d7221 */ /* 0x000fe20000010000 */
[----:B------:R-:W0:Y:S01]  /*8d80*/  MUFU.EX2 R4, R4 ;  /* 0x0000000400047308 */ /* 0x000e220000000800 */
[----:B------:R-:W-:Y:S01]  /*8d90*/  FADD.FTZ R104, R127, R12 ;  /* 0x0000000c7f687221 */ /* 0x000fe20000010000 */
[----:B------:R-:W-:Y:S01]  /*8da0*/  F2FP.F16.F32.PACK_AB R12, R141, R137 ;  /* 0x000000898d0c723e */ /* 0x000fe200000000ff */
[----:B------:R-:W-:Y:S01]  /*8db0*/  FADD.FTZ R14, R128, R125 ;  /* 0x0000007d800e7221 */ /* 0x000fe20000010000 */
[----:B------:R-:W-:Y:S01]  /*8dc0*/  F2FP.F16.F32.PACK_AB R125, R123, R122 ;  /* 0x0000007a7b7d723e */ /* 0x000fe200000000ff */
[----:B------:R-:W-:Y:S01]  /*8dd0*/  FADD.FTZ R104, R105, R104 ;  /* 0x0000006869687221 */ /* 0x000fe20000010000 */
[----:B------:R-:W-:Y:S01]  /*8de0*/  F2FP.F16.F32.PACK_AB R127, R127, R113 ;  /* 0x000000717f7f723e */ /* 0x000fe200000000ff */
[----:B------:R-:W-:Y:S01]  /*8df0*/  FADD.FTZ R14, R139, R14 ;  /* 0x0000000e8b0e7221 */ /* 0x000fe20000010000 */
[----:B------:R-:W0:Y:S01]  /*8e00*/  MUFU.EX2 R11, R11 ;  /* 0x0000000b000b7308 */ /* 0x000e220000000800 */
[----:B--2---:R-:W-:Y:S01]  /*8e10*/  FADD.FTZ R119, R109, R104 ;  /* 0x000000686d777221 */ /* 0x004fe20000010000 */
[----:B------:R-:W-:Y:S01]  /*8e20*/  F2FP.F16.F32.PACK_AB R104, R130, R121 ;  /* 0x000000798268723e */ /* 0x000fe200000000ff */
[----:B------:R-:W-:Y:S01]  /*8e30*/  FADD.FTZ R115, R121, R14 ;  /* 0x0000000e79737221 */ /* 0x000fe20000010000 */
[----:B------:R-:W-:Y:S01]  /*8e40*/  F2FP.F16.F32.PACK_AB R14, R133, R132 ;  /* 0x00000084850e723e */ /* 0x000fe200000000ff */
[----:B-1----:R-:W-:Y:S01]  /*8e50*/  FADD.FTZ R72, R96, R119 ;  /* 0x0000007760487221 */ /* 0x002fe20000010000 */
[----:B------:R-:W-:Y:S01]  /*8e60*/  F2FP.F16.F32.PACK_AB R105, R109, R105 ;  /* 0x000000696d69723e */ /* 0x000fe200000000ff */
[----:B------:R-:W-:Y:S01]  /*8e70*/  FADD.FTZ R115, R130, R115 ;  /* 0x0000007382737221 */ /* 0x000fe20000010000 */
[----:B------:R1:W2:Y:S01]  /*8e80*/  MUFU.EX2 R93, R106 ;  /* 0x0000006a005d7308 */ /* 0x0002a20000000800 */
[----:B------:R-:W-:Y:S01]  /*8e90*/  FADD.FTZ R73, R97, R72 ;  /* 0x0000004861497221 */ /* 0x000fe20000010000 */
[----:B------:R5:W-:Y:S01]  /*8ea0*/  STSM.16.M88.4 [R2+0x25b00], R12 ;  /* 0x025b000c02007844 */ /* 0x000be20000000200 */
[----:B------:R-:W-:Y:S01]  /*8eb0*/  FADD.FTZ R20, R116, R115 ;  /* 0x0000007374147221 */ /* 0x000fe20000010000 */
[-C--:B------:R-:W-:Y:S01]  /*8ec0*/  FMUL.FTZ R49, R49, R7.reuse ;  /* 0x0000000731317220 */ /* 0x080fe20000410000 */
[----:B------:R-:W-:Y:S01]  /*8ed0*/  FADD.FTZ R72, R88, R73 ;  /* 0x0000004958487221 */ /* 0x000fe20000010000 */
[----:B------:R-:W-:Y:S01]  /*8ee0*/  STSM.16.M88.4 [R2+0x27300], R124 ;  /* 0x0273007c02007844 */ /* 0x000fe20000000200 */
[----:B------:R-:W-:Y:S01]  /*8ef0*/  FADD.FTZ R21, R117, R20 ;  /* 0x0000001475157221 */ /* 0x000fe20000010000 */
[----:B------:R-:W2:Y:S01]  /*8f00*/  MUFU.EX2 R101, R101 ;  /* 0x0000006500657308 */ /* 0x000ea20000000800 */
[----:B------:R-:W-:Y:S01]  /*8f10*/  FADD.FTZ R75, R89, R72 ;  /* 0x00000048594b7221 */ /* 0x000fe20000010000 */
[----:B-1----:R-:W-:Y:S01]  /*8f20*/  F2FP.F16.F32.PACK_AB R106, R117, R116 ;  /* 0x00000074756a723e */ /* 0x002fe200000000ff */
[----:B---3--:R-:W-:Y:S01]  /*8f30*/  FADD.FTZ R21, R112, R21 ;  /* 0x0000001570157221 */ /* 0x008fe20000010000 */
[-C--:B------:R-:W-:Y:S01]  /*8f40*/  FMUL.FTZ R52, R52, R7.reuse ;  /* 0x0000000734347220 */ /* 0x080fe20000410000 */
[----:B------:R-:W-:Y:S01]  /*8f50*/  FADD.FTZ R74, R80, R75 ;  /* 0x0000004b504a7221 */ /* 0x000fe20000010000 */
[-C--:B------:R-:W-:Y:S01]  /*8f60*/  FMUL.FTZ R53, R53, R7.reuse ;  /* 0x0000000735357220 */ /* 0x080fe20000410000 */
[----:B----4-:R-:W-:Y:S01]  /*8f70*/  FADD.FTZ R73, R114, R21 ;  /* 0x0000001572497221 */ /* 0x010fe20000010000 */
[----:B------:R-:W1:Y:S01]  /*8f80*/  MUFU.EX2 R103, R103 ;  /* 0x0000006700677308 */ /* 0x000e620000000800 */
[-C--:B------:R-:W-:Y:S01]  /*8f90*/  FMUL.FTZ R56, R56, R7.reuse ;  /* 0x0000000738387220 */ /* 0x080fe20000410000 */
[C---:B-----5:R-:W-:Y:S01]  /*8fa0*/  F2FP.F16.F32.PACK_AB R15, R81.reuse, R80 ;  /* 0x00000050510f723e */ /* 0x060fe200000000ff */
[----:B------:R-:W-:Y:S01]  /*8fb0*/  FADD.FTZ R72, R108, R73 ;  /* 0x000000496c487221 */ /* 0x000fe20000010000 */
[----:B------:R-:W-:Y:S01]  /*8fc0*/  FADD.FTZ R73, R81, R74 ;  /* 0x0000004a51497221 */ /* 0x000fe20000010000 */
[----:B------:R-:W-:Y:S01]  /*8fd0*/  F2FP.F16.F32.PACK_AB R12, R114, R112 ;  /* 0x00000070720c723e */ /* 0x000fe200000000ff */
[-C--:B------:R-:W-:Y:S01]  /*8fe0*/  FMUL.FTZ R57, R57, R7.reuse ;  /* 0x0000000739397220 */ /* 0x080fe20000410000 */
[----:B------:R-:W-:Y:S01]  /*8ff0*/  FADD.FTZ R72, R131, R72 ;  /* 0x0000004883487221 */ /* 0x000fe20000010000 */
[----:B------:R3:W4:Y:S01]  /*9000*/  MUFU.EX2 R20, R107 ;  /* 0x0000006b00147308 */ /* 0x0007220000000800 */
[----:B------:R-:W-:Y:S01]  /*9010*/  F2FP.F16.F32.PACK_AB R13, R89, R88 ;  /* 0x00000058590d723e */ /* 0x000fe200000000ff */
[-C--:B------:R-:W-:Y:S01]  /*9020*/  FMUL.FTZ R60, R60, R7.reuse ;  /* 0x000000073c3c7220 */ /* 0x080fe20000410000 */
[----:B------:R-:W-:Y:S01]  /*9030*/  FADD.FTZ R75, R3, R72 ;  /* 0x00000048034b7221 */ /* 0x000fe20000010000 */
[----:B------:R-:W-:Y:S01]  /*9040*/  FADD.FTZ R72, R84, R73 ;  /* 0x0000004954487221 */ /* 0x000fe20000010000 */
[----:B------:R-:W-:Y:S01]  /*9050*/  F2FP.F16.F32.PACK_AB R14, R131, R108 ;  /* 0x0000006c830e723e */ /* 0x000fe200000000ff */
[-C--:B------:R-:W-:Y:S01]  /*9060*/  FMUL.FTZ R61, R61, R7.reuse ;  /* 0x000000073d3d7220 */ /* 0x080fe20000410000 */
[----:B0-----:R-:W-:Y:S01]  /*9070*/  FADD.FTZ R74, R4, R75 ;  /* 0x0000004b044a7221 */ /* 0x001fe20000010000 */
[----:B------:R-:W-:Y:S01]  /*9080*/  FADD.FTZ R73, R9, R72 ;  /* 0x0000004809497221 */ /* 0x000fe20000010000 */
[----:B------:R-:W0:Y:S01]  /*9090*/  MUFU.EX2 R21, R110 ;  /* 0x0000006e00157308 */ /* 0x000e220000000800 */
[----:B---3--:R-:W-:Y:S01]  /*90a0*/  F2FP.F16.F32.PACK_AB R107, R97, R96 ;  /* 0x00000060616b723e */ /* 0x008fe200000000ff */
[----:B------:R-:W-:Y:S01]  /*90b0*/  FADD.FTZ R75, R11, R74 ;  /* 0x0000004a0b4b7221 */ /* 0x000fe20000010000 */
[----:B------:R-:W-:Y:S01]  /*90c0*/  FADD.FTZ R72, R76, R73 ;  /* 0x000000494c487221 */ /* 0x000fe20000010000 */
[----:B------:R-:W-:Y:S01]  /*90d0*/  F2FP.F16.F32.PACK_AB R73, R9, R84 ;  /* 0x000000540949723e */ /* 0x000fe200000000ff */
[----:B------:R-:W-:Y:S01]  /*90e0*/  FMUL.FTZ R64, R64, R7 ;  /* 0x0000000740407220 */ /* 0x000fe20000410000 */
[----:B------:R-:W-:Y:S01]  /*90f0*/  FADD.FTZ R74, R92, R75 ;  /* 0x0000004b5c4a7221 */ /* 0x000fe20000010000 */
[----:B------:R-:W-:Y:S01]  /*9100*/  FADD.FTZ R72, R77, R72 ;  /* 0x000000484d487221 */ /* 0x000fe20000010000 */
[----:B------:R-:W3:Y:S01]  /*9110*/  MUFU.EX2 R100, R100 ;  /* 0x0000006400647308 */ /* 0x000ee20000000800 */
[----:B------:R-:W-:Y:S01]  /*9120*/  STSM.16.M88.4 [R2+0x28b00], R104 ;  /* 0x028b006802007844 */ /* 0x000fe20000000200 */
[----:B--2---:R-:W-:Y:S01]  /*9130*/  FADD.FTZ R74, R93, R74 ;  /* 0x0000004a5d4a7221 */ /* 0x004fe20000010000 */
[----:B------:R-:W-:Y:S01]  /*9140*/  FADD.FTZ R75, R85, R72 ;  /* 0x00000048554b7221 */ /* 0x000fe20000010000 */
[----:B------:R-:W-:Y:S01]  /*9150*/  F2FP.F16.F32.PACK_AB R72, R4, R3 ;  /* 0x000000030448723e */ /* 0x000fe200000000ff */
[----:B------:R0:W-:Y:S01]  /*9160*/  STSM.16.M88.4 [R2+0x2a300], R12 ;  /* 0x02a3000c02007844 */ /* 0x0001e20000000200 */
[----:B------:R-:W-:Y:S01]  /*9170*/  FADD.FTZ R74, R99, R74 ;  /* 0x0000004a634a7221 */ /* 0x000fe20000010000 */
[----:B------:R-:W-:Y:S01]  /*9180*/  FADD.FTZ R4, R90, R75 ;  /* 0x0000004b5a047221 */ /* 0x000fe20000010000 */
[----:B------:R-:W2:Y:S01]  /*9190*/  MUFU.EX2 R79, R79 ;  /* 0x0000004f004f7308 */ /* 0x000ea20000000800 */
[----:B------:R-:W-:Y:S01]  /*91a0*/  F2FP.F16.F32.PACK_AB R75, R77, R76 ;  /* 0x0000004c4d4b723e */ /* 0x000fe200000000ff */
[----:B------:R-:W-:Y:S01]  /*91b0*/  FADD.FTZ R80, R101, R74 ;  /* 0x0000004a65507221 */ /* 0x000fe20000010000 */
[----:B------:R-:W-:Y:S01]  /*91c0*/  F2FP.F16.F32.PACK_AB R74, R92, R11 ;  /* 0x0000000b5c4a723e */ /* 0x000fe200000000ff */
[----:B------:R-:W-:Y:S01]  /*91d0*/  FADD.FTZ R3, R91, R4 ;  /* 0x000000045b037221 */ /* 0x000fe20000010000 */
[----:B------:R-:W-:Y:S01]  /*91e0*/  F2FP.F16.F32.PACK_AB R89, R90, R85 ;  /* 0x000000555a59723e */ /* 0x000fe200000000ff */
[----:B-1----:R-:W-:Y:S01]  /*91f0*/  FADD.FTZ R9, R103, R80 ;  /* 0x0000005067097221 */ /* 0x002fe20000010000 */
[----:B------:R-:W-:Y:S01]  /*9200*/  F2FP.F16.F32.PACK_AB R88, R99, R93 ;  /* 0x0000005d6358723e */ /* 0x000fe200000000ff */
[----:B------:R3:W-:Y:S01]  /*9210*/  STSM.16.M88.4 [R2+0x2bb00], R72 ;  /* 0x02bb004802007844 */ /* 0x0007e20000000200 */
[----:B------:R-:W-:Y:S01]  /*9220*/  F2FP.F16.F32.PACK_AB R90, R103, R101 ;  /* 0x00000065675a723e */ /* 0x000fe200000000ff */
[C---:B------:R-:W-:Y:S01]  /*9230*/  FADD.FTZ R3, R94.reuse, R3 ;  /* 0x000000035e037221 */ /* 0x040fe20000010000 */
[----:B------:R-:W-:Y:S01]  /*9240*/  F2FP.F16.F32.PACK_AB R91, R94, R91 ;  /* 0x0000005b5e5b723e */ /* 0x000fe200000000ff */
[----:B----4-:R-:W-:Y:S01]  /*9250*/  FADD.FTZ R4, R20, R9 ;  /* 0x0000000914047221 */ /* 0x010fe20000010000 */
[----:B0-----:R-:W-:Y:S01]  /*9260*/  F2FP.F16.F32.PACK_AB R12, R21, R20 ;  /* 0x00000014150c723e */ /* 0x001fe200000000ff */
[----:B------:R-:W-:Y:S01]  /*9270*/  FADD.FTZ R76, R82, R3 ;  /* 0x00000003524c7221 */ /* 0x000fe20000010000 */
[----:B------:R-:W-:Y:S01]  /*9280*/  F2FP.F16.F32.PACK_AB R13, R83, R82 ;  /* 0x00000052530d723e */ /* 0x000fe200000000ff */
[----:B------:R0:W-:Y:S01]  /*9290*/  STSM.16.M88.4 [R2+0x2d300], R88 ;  /* 0x02d3005802007844 */ /* 0x0001e20000000200 */
[----:B------:R-:W-:Y:S01]  /*92a0*/  F2FP.F16.F32.PACK_AB R14, R134, R111 ;  /* 0x0000006f860e723e */ /* 0x000fe200000000ff */
[----:B------:R-:W-:Y:S01]  /*92b0*/  FADD.FTZ R4, R21, R4 ;  /* 0x0000000415047221 */ /* 0x000fe20000010000 */
[----:B------:R-:W-:Y:S01]  /*92c0*/  F2FP.F16.F32.PACK_AB R15, R87, R86 ;  /* 0x00000056570f723e */ /* 0x000fe200000000ff */
[----:B------:R-:W-:Y:S01]  /*92d0*/  FADD.FTZ R3, R83, R76 ;  /* 0x0000004c53037221 */ /* 0x000fe20000010000 */
[-C--:B------:R-:W-:Y:S01]  /*92e0*/  FMUL.FTZ R65, R65, R7.reuse ;  /* 0x0000000741417220 */ /* 0x080fe20000410000 */
[----:B------:R-:W-:Y:S01]  /*92f0*/  FADD.FTZ R9, R111, R4 ;  /* 0x000000046f097221 */ /* 0x000fe20000010000 */
[----:B------:R-:W-:Y:S01]  /*9300*/  FMUL.FTZ R68, R68, R7 ;  /* 0x0000000744447220 */ /* 0x000fe20000410000 */
[----:B---3--:R-:W-:Y:S01]  /*9310*/  F2FP.F16.F32.PACK_AB R72, R135, R100 ;  /* 0x000000648748723e */ /* 0x008fe200000000ff */
[----:B------:R0:W-:Y:S01]  /*9320*/  STSM.16.M88.4 [R2+0x2eb00], R12 ;  /* 0x02eb000c02007844 */ /* 0x0001e20000000200 */
[----:B------:R-:W-:Y:S01]  /*9330*/  F2FP.F16.F32.PACK_AB R73, R98, R95 ;  /* 0x0000005f6249723e */ /* 0x000fe200000000ff */
[----:B------:R-:W-:Y:S01]  /*9340*/  FADD.FTZ R4, R86, R3 ;  /* 0x0000000356047221 */ /* 0x000fe20000010000 */
[----:B--2---:R-:W-:Y:S01]  /*9350*/  F2FP.F16.F32.PACK_AB R74, R79, R102 ;  /* 0x000000664f4a723e */ /* 0x004fe200000000ff */
[----:B------:R-:W-:Y:S01]  /*9360*/  FADD.FTZ R9, R134, R9 ;  /* 0x0000000986097221 */ /* 0x000fe20000010000 */
[----:B------:R-:W-:Y:S01]  /*9370*/  F2FP.F16.F32.PACK_AB R75, R10, R78 ;  /* 0x0000004e0a4b723e */ /* 0x000fe200000000ff */
[----:B------:R-:W-:Y:S01]  /*9380*/  FADD.FTZ R4, R87, R4 ;  /* 0x0000000457047221 */ /* 0x000fe20000010000 */
[----:B------:R-:W-:Y:S01]  /*9390*/  FMUL.FTZ R69, R69, R7 ;  /* 0x0000000745457220 */ /* 0x000fe20000410000 */
        /* <DEDUP_REMOVED lines=44> */
.L_x_11999:
[----:B------:R-:W-:-:S13]  /*9660*/  ISETP.LE.AND P2, PT, RZ, UR7, PT ;  /* 0x00000007ff007c0c */ /* 0x000fda000bf43270 */
[----:B------:R-:W-:Y:S05]  /*9670*/  @!P2 BRA `(.L_x_12009) ;  /* 0x0000003400dca947 */ /* 0x000fea0003800000 */
[----:B------:R-:W-:Y:S01]  /*9680*/  IMAD.MOV.U32 R7, RZ, RZ, R5 ;  /* 0x000000ffff077224 */ /* 0x000fe200078e0005 */
[----:B------:R-:W-:Y:S01]  /*9690*/  UMOV UR39, UR38 ;  /* 0x0000002600277c82 */ /* 0x000fe20008000000 */
[----:B------:R-:W-:Y:S01]  /*96a0*/  IMAD.MOV.U32 R9, RZ, RZ, R0 ;  /* 0x000000ffff097224 */ /* 0x000fe200078e0000 */
[----:B------:R-:W-:Y:S01]  /*96b0*/  UMOV UR6, UR36 ;  /* 0x0000002400067c82 */ /* 0x000fe20008000000 */
[----:B------:R-:W-:-:S05]  /*96c0*/  ULDC UR61, c[0x0][0x988] ;  /* 0x00026200003d7ab9 */ /* 0x000fca0000000800 */
.L_x_12018:
        /* <DEDUP_REMOVED lines=10> */
.L_x_12011:
[----:B------:R-:W-:Y:S01]  /*9770*/  ULEA UR4, UR36, UR37, 0x3 ;  /* 0x0000002524047291 */ /* 0x000fe2000f8e183f */
[----:B------:R-:W-:-:S05]  /*9780*/  IMAD.U32 R0, RZ, RZ, UR38 ;  /* 0x00000026ff007e24 */ /* 0x000fca000f8e00ff */
[----:B------:R-:W-:-:S04]  /*9790*/  SHF.L.U32 R0, R0, 0x1f, RZ ;  /* 0x0000001f00007819 */ /* 0x000fc800000006ff */
[----:B------:R0:W1:Y:S01]  /*97a0*/  SYNCS.PHASECHK.TRANS64.TRYWAIT P2, [UR4+0x31c30], R0 ;  /* 0x031c3000ff0075a7 */ /* 0x0000620008040144 */
[----:B------:R-:W-:Y:S05]  /*97b0*/  @!P0 BRA `(.L_x_12012) ;  /* 0x0000000000048947 */ /* 0x000fea0003800000 */
[----:B------:R-:W-:Y:S01]  /*97c0*/  BPT.TRAP 0x1 ;  /* 0x000000040000795c */ /* 0x000fe20000300000 */
.L_x_12012:
[----:B-1----:R-:W-:Y:S05]  /*97d0*/  @P2 BRA `(.L_x_12010) ;  /* 0x0000000000082947 */ /* 0x002fea0003800000 */
[----:B------:R-:W1:Y:S02]  /*97e0*/  SYNCS.PHASECHK.TRANS64.TRYWAIT P2, [UR4+0x31c30], R0 ;  /* 0x031c3000ff0075a7 */ /* 0x000e640008040144 */
[----:B-1----:R-:W-:Y:S05]  /*97f0*/  @!P2 BRA `(.L_x_12013) ;  /* 0x000000c4002ca947 */ /* 0x002fea0003800000 */
.L_x_12010:
        /* <DEDUP_REMOVED lines=356> */
.L_x_12015:
[----:B------:R-:W-:Y:S01]  /*ae40*/  ULEA UR4, UR6, UR37, 0x3 ;  /* 0x0000002506047291 */ /* 0x000fe2000f8e183f */
[----:B------:R-:W-:-:S05]  /*ae50*/  IMAD.U32 R0, RZ, RZ, UR39 ;  /* 0x00000027ff007e24 */ /* 0x000fca000f8e00ff */
[----:B------:R-:W-:-:S04]  /*ae60*/  SHF.L.U32 R0, R0, 0x1f, RZ ;  /* 0x0000001f00007819 */ /* 0x000fc800000006ff */
[----:B------:R0:W1:Y:S01]  /*ae70*/  SYNCS.PHASECHK.TRANS64.TRYWAIT P2, [UR4+0x31c50], R0 ;  /* 0x031c5000ff0075a7 */ /* 0x0000620008040144 */
[----:B------:R-:W-:Y:S05]  /*ae80*/  @!P0 BRA `(.L_x_12016) ;  /* 0x0000000000048947 */ /* 0x000fea0003800000 */
[----:B------:R-:W-:Y:S01]  /*ae90*/  BPT.TRAP 0x1 ;  /* 0x000000040000795c */ /* 0x000fe20000300000 */
.L_x_12016:
[----:B-1----:R-:W-:Y:S05]  /*aea0*/  @P2 BRA `(.L_x_12014) ;  /* 0x0000000000082947 */ /* 0x002fea0003800000 */
[----:B------:R-:W1:Y:S02]  /*aeb0*/  SYNCS.PHASECHK.TRANS64.TRYWAIT P2, [UR4+0x31c50], R0 ;  /* 0x031c5000ff0075a7 */ /* 0x000e640008040144 */
[----:B-1----:R-:W-:Y:S05]  /*aec0*/  @!P2 BRA `(.L_x_12017) ;  /* 0x000000ac0090a947 */ /* 0x002fea0003800000 */
.L_x_12014:
        /* <DEDUP_REMOVED lines=11> */
[----:B------:R-:W-:Y:S01]  /*af80*/  UMOV UR39, UR38 ;  /* 0x0000002600277c82 */ /* 0x000fe20008000000 */
[----:B------:R-:W-:Y:S01]  /*af90*/  ULOP3.LUT UR4, UR4, 0x2400000, URZ, 0xfc, !UPT ;  /* 0x0240000004047892 */ /* 0x000fe2000f8efc3f */
[----:B------:R-:W-:-:S03]  /*afa0*/  FMNMX.FTZ R0, R140, R5, !PT ;  /* 0x000000058c007209 */ /* 0x000fc60007810000 */
        /* <DEDUP_REMOVED lines=484> */
.L_x_12009:
[----:B------:R-:W-:Y:S06]  /*cdf0*/  BAR.ARV 0x8, 0x200 ;  /* 0x0208000000007b1d */ /* 0x000fec0000002000 */
[----:B------:R-:W-:Y:S05]  /*ce00*/  @!P0 BRA `(.L_x_12019) ;  /* 0x0000000000048947 */ /* 0x000fea0003800000 */
[----:B------:R-:W-:Y:S01]  /*ce10*/  BPT.TRAP 0x1 ;  /* 0x000000040000795c */ /* 0x000fe20000300000 */
.L_x_12019:
[----:B------:R-:W-:Y:S01]  /*ce20*/  ULEA UR6, UR36, UR37, 0x3 ;  /* 0x0000002524067291 */ /* 0x000fe2000f8e183f */
[----:B------:R-:W-:-:S05]  /*ce30*/  IMAD.U32 R6, RZ, RZ, UR38 ;  /* 0x00000026ff067e24 */ /* 0x000fca000f8e00ff */
[----:B------:R-:W-:-:S04]  /*ce40*/  SHF.L.U32 R6, R6, 0x1f, RZ ;  /* 0x0000001f06067819 */ /* 0x000fc800000006ff */
[----:B------:R0:W1:Y:S01]  /*ce50*/  SYNCS.PHASECHK.TRANS64.TRYWAIT P2, [UR6+0x31c50], R6 ;  /* 0x031c5006ff0075a7 */ /* 0x0000620008040146 */
[----:B------:R-:W-:Y:S05]  /*ce60*/  @!P0 BRA `(.L_x_12020) ;  /* 0x0000000000048947 */ /* 0x000fea0003800000 */
[----:B------:R-:W-:Y:S01]  /*ce70*/  BPT.TRAP 0x1 ;  /* 0x000000040000795c */ /* 0x000fe20000300000 */
.L_x_12020:
[----:B-1----:R-:W-:Y:S05]  /*ce80*/  @P2 BRA `(.L_x_12021) ;  /* 0x0000000000082947 */ /* 0x002fea0003800000 */
[----:B------:R-:W1:Y:S02]  /*ce90*/  SYNCS.PHASECHK.TRANS64.TRYWAIT P0, [UR6+0x31c50], R6 ;  /* 0x031c5006ff0075a7 */ /* 0x000e640008000146 */
[----:B-1----:R-:W-:Y:S05]  /*cea0*/  @!P0 BRA `(.L_x_12022) ;  /* 0x0000008c00b08947 */ /* 0x002fea0003800000 */
.L_x_12021:
        /* <DEDUP_REMOVED lines=13> */
[----:B------:R-:W-:-:S03]  /*cf80*/  IMAD.MOV.U32 R16, RZ, RZ, -0x800000 ;  /* 0xff800000ff107424 */ /* 0x000fc600078e00ff */
        /* <DEDUP_REMOVED lines=32> */
[----:B------:R3:W4:Y:S01]  /*d190*/  @P0 MUFU.RCP R4, R11 ;  /* 0x0000000b00040308 */ /* 0x0007220000001000 */
[----:B0-----:R-:W-:-:S04]  /*d1a0*/  @P0 FMUL.FTZ R6, R6, 0.69314718246459960938 ;  /* 0x3f31721806060820 */ /* 0x001fc80000410000 */
[----:B------:R-:W-:Y:S01]  /*d1b0*/  @P0 FFMA.FTZ R16, R7, R0, R6 ;  /* 0x0000000007100223 */ /* 0x000fe20000010006 */
[----:B------:R-:W-:Y:S02]  /*d1c0*/  PLOP3.LUT P0, PT, PT, PT, PT, 0x8, 0x0 ;  /* 0x000000000000781c */ /* 0x000fe40003f0e170 */
[----:B------:R-:W2:Y:S01]  /*d1d0*/  @P2 MUFU.RCP R9, R12 ;  /* 0x0000000c00092308 */ /* 0x000ea20000001000 */
[----:B---3--:R-:W-:Y:S01]  /*d1e0*/  @P2 FMUL.FTZ R11, R13, 0.69314718246459960938 ;  /* 0x3f3172180d0b2820 */ /* 0x008fe20000410000 */
        /* <DEDUP_REMOVED lines=56> */
[-C--:B----4-:R-:W-:Y:S01]  /*d570*/  FMUL.FTZ R77, R24, R4.reuse ;  /* 0x00000004184d7220 */ /* 0x090fe20000410000 */
        /* <DEDUP_REMOVED lines=47> */
.L_x_11992:
[----:B------:R-:W0:Y:S08]  /*d870*/  S2UR UR4, SR_CgaCtaId ;  /* 0x00000000000479c3 */ /* 0x000e300000008800 */
[----:B------:R-:W-:Y:S06]  /*d880*/  BAR.SYNC.DEFER_BLOCKING 0x5, 0x200 ;  /* 0x0148000000007b1d */ /* 0x000fec0000010000 */
[----:B------:R-:W-:Y:S01]  /*d890*/  UMOV UR37, 0x400 ;  /* 0x0000040000257882 */ /* 0x000fe20000000000 */
[----:B------:R-:W-:Y:S01]  /*d8a0*/  BSSY B0, `(.L_x_12023) ;  /* 0x00001d6000007945 */ /* 0x000fe20003800000 */
[----:B0-----:R-:W-:-:S09]  /*d8b0*/  ULEA UR37, UR4, UR37, 0x18 ;  /* 0x0000002504257291 */ /* 0x001fd2000f8ec03f */
[----:B------:R-:W0:Y:S02]  /*d8c0*/  LDS.128 R32, [UR37+0x31cd0] ;  /* 0x031cd025ff207984 */ /* 0x000e240008000c00 */
[----:B0-----:R-:W-:Y:S02]  /*d8d0*/  R2UR UR5, R33 ;  /* 0x00000000210572ca */ /* 0x001fe400000e0000 */
[----:B------:R-:W-:Y:S01]  /*d8e0*/  R2UR UR6, R34 ;  /* 0x00000000220672ca */ /* 0x000fe200000e0000 */
[----:B------:R-:W-:Y:S06]  /*d8f0*/  BAR.ARV 0x4, 0x200 ;  /* 0x0108000000007b1d */ /* 0x000fec0000002000 */
[----:B------:R-:W-:Y:S08]  /*d900*/  @P0 BRA `(.L_x_12024) ;  /* 0x00000010007c0947 */ /* 0x000ff00003800000 */
[----:B------:R-:W0:Y:S08]  /*d910*/  S2UR UR4, SR_SWINHI ;  /* 0x00000000000479c3 */ /* 0x000e300000002f00 */
[----:B------:R-:W-:Y:S01]  /*d920*/  BAR.SYNC.DEFER_BLOCKING 0x1, 0x180 ;  /* 0x0046000000007b1d */ /* 0x000fe20000010000 */
[----:B------:R-:W-:Y:S02]  /*d930*/  F2FP.F16.F32.PACK_AB R6, R7, R6 ;  /* 0x000000060706723e */ /* 0x000fe400000000ff */
[----:B------:R-:W-:-:S02]  /*d940*/  F2FP.F16.F32.PACK_AB R7, R12, R73 ;  /* 0x000000490c07723e */ /* 0x000fc400000000ff */
[----:B------:R-:W-:Y:S01]  /*d950*/  F2FP.F16.F32.PACK_AB R27, R27, R62 ;  /* 0x0000003e1b1b723e */ /* 0x000fe200000000ff */
[----:B------:R-:W-:Y:S01]  /*d960*/  ULDC.64 UR10, c[0x0][0x208] ;  /* 0x00008200000a7ab9 */ /* 0x000fe20000000a00 */
[----:B------:R-:W-:Y:S02]  /*d970*/  R2UR UR7, R144 ;  /* 0x00000000900772ca */ /* 0x000fe400000e0000 */
[----:B------:R-:W-:Y:S02]  /*d980*/  R2UR UR13, R148 ;  /* 0x00000000940d72ca */ /* 0x000fe400000e0000 */
[----:B------:R-:W-:Y:S01]  /*d990*/  R2UR UR12, R18 ;  /* 0x00000000120c72ca */ /* 0x000fe200000e0000 */
[----:B------:R-:W-:Y:S01]  /*d9a0*/  UMOV UR8, UR37 ;  /* 0x0000002500087c82 */ /* 0x000fe20008000000 */
[----:B0-----:R-:W-:Y:S01]  /*d9b0*/  UMOV UR9, UR4 ;  /* 0x0000000400097c82 */ /* 0x001fe20008000000 */
[----:B------:R-:W-:Y:S02]  /*d9c0*/  IMAD.U32 R20, RZ, RZ, UR8 ;  /* 0x00000008ff147e24 */ /* 0x000fe4000f8e00ff */
[----:B------:R-:W-:Y:S01]  /*d9d0*/  IMAD.U32 R21, RZ, RZ, UR9 ;  /* 0x00000009ff157e24 */ /* 0x000fe2000f8e00ff */
[----:B------:R-:W-:-:S02]  /*d9e0*/  ULDC.64 UR8, c[0x0][0xc00] ;  /* 0x0003000000087ab9 */ /* 0x000fc40000000a00 */
[----:B------:R-:W-:Y:S01]  /*d9f0*/  UISETP.NE.U32.AND UP0, UPT, UR8, URZ, UPT ;  /* 0x0000003f0800728c */ /* 0x000fe2000bf05070 */
[----:B------:R-:W-:-:S03]  /*da00*/  IMAD.WIDE R4, R155, 0x2, R20 ;  /* 0x000000029b047825 */ /* 0x000fc600078e0214 */
[----:B------:R-:W-:Y:S01]  /*da10*/  UISETP.NE.AND.EX UP0, UPT, UR9, URZ, UPT, UP0 ;  /* 0x0000003f0900728c */ /* 0x000fe2000bf05300 */
[C---:B------:R-:W-:Y:S02]  /*da20*/  LOP3.LUT R11, R4.reuse, 0x180, RZ, 0xc0, !PT ;  /* 0x00000180040b7812 */ /* 0x040fe400078ec0ff */
[----:B------:R-:W-:Y:S01]  /*da30*/  ULDC.64 UR8, c[0x0][0xc00] ;  /* 0x0003000000087ab9 */ /* 0x000fe20000000a00 */
[C---:B------:R-:W-:Y:S01]  /*da40*/  IADD3 R13, P0, R4.reuse, 0x6020, RZ ;  /* 0x00006020040d7810 */ /* 0x040fe20007f1e0ff */
[----:B------:R-:W-:Y:S01]  /*da50*/  UIMAD.WIDE UR8, UR7, 0x4, UR8 ;  /* 0x00000004070878a5 */ /* 0x000fe2000f8e0208 */
[C---:B------:R-:W-:Y:S02]  /*da60*/  IADD3 R9, P1, R4.reuse, 0x6000, RZ ;  /* 0x0000600004097810 */ /* 0x040fe40007f3e0ff */
[----:B------:R-:W-:Y:S02]  /*da70*/  SHF.R.U64 R11, R11, 0x3, RZ ;  /* 0x000000030b0b7819 */ /* 0x000fe400000012ff */
[----:B------:R-:W-:-:S02]  /*da80*/  IADD3 R63, P2, R4, 0x3020, RZ ;  /* 0x00003020043f7810 */ /* 0x000fc40007f5e0ff */
[C---:B------:R-:W-:Y:S02]  /*da90*/  IADD3 R33, P3, R4.reuse, 0x3000, RZ ;  /* 0x0000300004217810 */ /* 0x040fe40007f7e0ff */
[----:B------:R-:W-:Y:S02]  /*daa0*/  IADD3 R30, P4, R4, 0x20, RZ ;  /* 0x00000020041e7810 */ /* 0x000fe40007f9e0ff */
[----:B------:R-:W-:Y:S01]  /*dab0*/  LOP3.LUT R8, R13, 0x180, RZ, 0xc0, !PT ;  /* 0x000001800d087812 */ /* 0x000fe200078ec0ff */
[--C-:B------:R-:W-:Y:S01]  /*dac0*/  IMAD.X R15, RZ, RZ, R5.reuse, P3 ;  /* 0x000000ffff0f7224 */ /* 0x100fe200018e0605 */
[----:B------:R-:W-:Y:S01]  /*dad0*/  LOP3.LUT R10, R9, 0x180, RZ, 0xc0, !PT ;  /* 0x00000180090a7812 */ /* 0x000fe200078ec0ff */
[--C-:B------:R-:W-:Y:S01]  /*dae0*/  IMAD.X R25, RZ, RZ, R5.reuse, P4 ;  /* 0x000000ffff197224 */ /* 0x100fe200020e0605 */
[----:B------:R-:W-:Y:S01]  /*daf0*/  LOP3.LUT R4, R11, R4, RZ, 0x3c, !PT ;  /* 0x000000040b047212 */ /* 0x000fe200078e3cff */
[----:B------:R-:W-:Y:S01]  /*db00*/  IMAD.X R11, RZ, RZ, R5, P1 ;  /* 0x000000ffff0b7224 */ /* 0x000fe200008e0605 */
[----:B------:R-:W-:-:S02]  /*db10*/  SHF.R.U64 R8, R8, 0x3, RZ ;  /* 0x0000000308087819 */ /* 0x000fc400000012ff */
[----:B------:R-:W-:Y:S02]  /*db20*/  SHF.R.U64 R10, R10, 0x3, RZ ;  /* 0x000000030a0a7819 */ /* 0x000fe400000012ff */
[----:B------:R-:W-:Y:S02]  /*db30*/  MOV R28, R4 ;  /* 0x00000004001c7202 */ /* 0x000fe40000000f00 */
[----:B------:R-:W-:Y:S02]  /*db40*/  F2FP.F16.F32.PACK_AB R4, R24, R77 ;  /* 0x0000004d1804723e */ /* 0x000fe400000000ff */
[----:B------:R-:W-:Y:S02]  /*db50*/  LOP3.LUT R24, R63, 0x180, RZ, 0xc0, !PT ;  /* 0x000001803f187812 */ /* 0x000fe400078ec0ff */
[----:B------:R-:W-:Y:S02]  /*db60*/  LOP3.LUT R17, R30, 0x180, RZ, 0xc0, !PT ;  /* 0x000001801e117812 */ /* 0x000fe400078ec0ff */
[----:B------:R-:W-:Y:S01]  /*db70*/  LOP3.LUT R8, R8, R13, RZ, 0x3c, !PT ;  /* 0x0000000d08087212 */ /* 0x000fe200078e3cff */
[--C-:B------:R-:W-:Y:S01]  /*db80*/  IMAD.X R13, RZ, RZ, R5.reuse, P2 ;  /* 0x000000ffff0d7224 */ /* 0x100fe200010e0605 */
[----:B------:R-:W-:Y:S01]  /*db90*/  LOP3.LUT R10, R10, R9, RZ, 0x3c, !PT ;  /* 0x000000090a0a7212 */ /* 0x000fe200078e3cff */
[----:B------:R-:W-:Y:S01]  /*dba0*/  IMAD.X R9, RZ, RZ, R5, P0 ;  /* 0x000000ffff097224 */ /* 0x000fe200000e0605 */
[----:B------:R-:W-:-:S02]  /*dbb0*/  F2FP.F16.F32.PACK_AB R5, R14, R75 ;  /* 0x0000004b0e05723e */ /* 0x000fc400000000ff */
[----:B------:R-:W-:Y:S02]  /*dbc0*/  SHF.R.U64 R24, R24, 0x3, RZ ;  /* 0x0000000318187819 */ /* 0x000fe400000012ff */
[----:B------:R-:W-:Y:S01]  /*dbd0*/  LOP3.LUT R14, R33, 0x180, RZ, 0xc0, !PT ;  /* 0x00000180210e7812 */ /* 0x000fe200078ec0ff */
[----:B------:R0:W-:Y:S01]  /*dbe0*/  STSM.16.M88.4 [R28], R4 ;  /* 0x000000041c007844 */ /* 0x0001e20000000200 */
[----:B------:R-:W-:Y:S02]  /*dbf0*/  SHF.R.U64 R17, R17, 0x3, RZ ;  /* 0x0000000311117819 */ /* 0x000fe400000012ff */
[----:B------:R-:W-:Y:S02]  /*dc00*/  LOP3.LUT R12, R24, R63, RZ, 0x3c, !PT ;  /* 0x0000003f180c7212 */ /* 0x000fe400078e3cff */
[----:B------:R-:W-:Y:S02]  /*dc10*/  SHF.R.U64 R14, R14, 0x3, RZ ;  /* 0x000000030e0e7819 */ /* 0x000fe400000012ff */
[----:B------:R-:W-:-:S02]  /*dc20*/  LOP3.LUT R24, R17, R30, RZ, 0x3c, !PT ;  /* 0x0000001e11187212 */ /* 0x000fc400078e3cff */
[----:B------:R-:W-:Y:S02]  /*dc30*/  MOV R17, R8 ;  /* 0x0000000800117202 */ /* 0x000fe40000000f00 */
[----:B------:R-:W-:Y:S02]  /*dc40*/  MOV R30, R10 ;  /* 0x0000000a001e7202 */ /* 0x000fe40000000f00 */
[----:B------:R-:W-:Y:S02]  /*dc50*/  LOP3.LUT R14, R14, R33, RZ, 0x3c, !PT ;  /* 0x000000210e0e7212 */ /* 0x000fe400078e3cff */
[----:B------:R-:W-:Y:S01]  /*dc60*/  MOV R25, R24 ;  /* 0x0000001800197202 */ /* 0x000fe20000000f00 */
[----:B0-----:R-:W-:Y:S01]  /*dc70*/  IMAD.U32 R28, RZ, RZ, UR8 ;  /* 0x00000008ff1c7e24 */ /* 0x001fe2000f8e00ff */
[----:B------:R-:W-:Y:S01]  /*dc80*/  F2FP.F16.F32.PACK_AB R8, R29, R0 ;  /* 0x000000001d08723e */ /* 0x000fe200000000ff */
[----:B------:R-:W-:Y:S01]  /*dc90*/  IMAD.U32 R29, RZ, RZ, UR9 ;  /* 0x00000009ff1d7e24 */ /* 0x000fe2000f8e00ff */
[----:B------:R-:W-:Y:S01]  /*dca0*/  F2FP.F16.F32.PACK_AB R9, R26, R31 ;  /* 0x0000001f1a09723e */ /* 0x000fe200000000ff */
[----:B------:R-:W-:Y:S01]  /*dcb0*/  ULDC.64 UR8, c[0x0][0xc08] ;  /* 0x0003020000087ab9 */ /* 0x000fe20000000a00 */
[----:B------:R-:W-:-:S02]  /*dcc0*/  F2FP.F16.F32.PACK_AB R10, R37, R36 ;  /* 0x00000024250a723e */ /* 0x000fc400000000ff */
[----:B------:R-:W-:Y:S02]  /*dcd0*/  F2FP.F16.F32.PACK_AB R11, R39, R38 ;  /* 0x00000026270b723e */ /* 0x000fe400000000ff */
[----:B------:R-:W-:Y:S02]  /*dce0*/  MOV R31, R12 ;  /* 0x0000000c001f7202 */ /* 0x000fe40000000f00 */
[----:B------:R-:W-:Y:S01]  /*dcf0*/  MOV R32, R14 ;  /* 0x0000000e00207202 */ /* 0x000fe20000000f00 */
[----:B------:R0:W-:Y:S01]  /*dd00*/  STSM.16.M88.4 [R25], R8 ;  /* 0x0000000819007844 */ /* 0x0001e20000000200 */
[----:B------:R-:W-:Y:S02]  /*dd10*/  F2FP.F16.F32.PACK_AB R4, R41, R40 ;  /* 0x000000282904723e */ /* 0x000fe400000000ff */
[----:B------:R-:W-:Y:S02]  /*dd20*/  F2FP.F16.F32.PACK_AB R5, R43, R42 ;  /* 0x0000002a2b05723e */ /* 0x000fe400000000ff */
[----:B------:R-:W-:Y:S01]  /*dd30*/  F2FP.F16.F32.PACK_AB R6, R45, R44 ;  /* 0x0000002c2d06723e */ /* 0x000fe200000000ff */
[----:B------:R-:W1:Y:S01]  /*dd40*/  LDC R43, c[0x0][0xbe8] ;  /* 0x0002fa00ff2b7b82 */ /* 0x000e620000000800 */
[----:B------:R-:W-:-:S02]  /*dd50*/  F2FP.F16.F32.PACK_AB R7, R47, R46 ;  /* 0x0000002e2f07723e */ /* 0x000fc400000000ff */
[----:B------:R-:W-:Y:S02]  /*dd60*/  F2FP.F16.F32.PACK_AB R12, R49, R48 ;  /* 0x00000030310c723e */ /* 0x000fe400000000ff */
[----:B------:R-:W-:Y:S01]  /*dd70*/  F2FP.F16.F32.PACK_AB R13, R51, R50 ;  /* 0x00000032330d723e */ /* 0x000fe200000000ff */
[----:B------:R-:W-:Y:S01]  /*dd80*/  STSM.16.M88.4 [R32], R4 ;  /* 0x0000000420007844 */ /* 0x000fe20000000200 */
[----:B------:R-:W-:Y:S02]  /*dd90*/  F2FP.F16.F32.PACK_AB R14, R53, R52 ;  /* 0x00000034350e723e */ /* 0x000fe400000000ff */
[----:B------:R-:W-:Y:S02]  /*dda0*/  F2FP.F16.F32.PACK_AB R15, R55, R54 ;  /* 0x00000036370f723e */ /* 0x000fe400000000ff */
[----:B------:R-:W-:Y:S02]  /*ddb0*/  F2FP.F16.F32.PACK_AB R24, R57, R56 ;  /* 0x000000383918723e */ /* 0x000fe400000000ff */
[----:B0-----:R-:W-:Y:S01]  /*ddc0*/  F2FP.F16.F32.PACK_AB R25, R59, R58 ;  /* 0x0000003a3b19723e */ /* 0x001fe200000000ff */
[----:B------:R-:W-:Y:S01]  /*ddd0*/  STSM.16.M88.4 [R31], R12 ;  /* 0x0000000c1f007844 */ /* 0x000fe20000000200 */
[----:B------:R-:W-:-:S02]  /*dde0*/  F2FP.F16.F32.PACK_AB R26, R61, R60 ;  /* 0x0000003c3d1a723e */ /* 0x000fc400000000ff */
[----:B------:R-:W-:Y:S02]  /*ddf0*/  F2FP.F16.F32.PACK_AB R8, R65, R64 ;  /* 0x000000404108723e */ /* 0x000fe400000000ff */
[----:B------:R-:W-:Y:S01]  /*de00*/  F2FP.F16.F32.PACK_AB R9, R67, R66 ;  /* 0x000000424309723e */ /* 0x000fe200000000ff */
[----:B------:R-:W-:Y:S01]  /*de10*/  STSM.16.M88.4 [R30], R24 ;  /* 0x000000181e007844 */ /* 0x000fe20000000200 */
[----:B------:R-:W-:Y:S02]  /*de20*/  F2FP.F16.F32.PACK_AB R10, R69, R68 ;  /* 0x00000044450a723e */ /* 0x000fe400000000ff */
[----:B------:R-:W-:Y:S02]  /*de30*/  F2FP.F16.F32.PACK_AB R11, R71, R70 ;  /* 0x00000046470b723e */ /* 0x000fe400000000ff */
[----:B------:R-:W-:-:S03]  /*de40*/  PLOP3.LUT P0, PT, PT, PT, UP0, 0x80, 0x0 ;  /* 0x000000000000781c */ /* 0x000fc60003f0f008 */
[----:B------:R0:W-:Y:S01]  /*de50*/  STSM.16.M88.4 [R17], R8 ;  /* 0x0000000811007844 */ /* 0x0001e20000000200 */
[----:B------:R-:W-:Y:S09]  /*de60*/  BAR.SYNC.DEFER_BLOCKING 0x1, 0x180 ;  /* 0x0046000000007b1d */ /* 0x000ff20000010000 */
[----:B------:R-:W2:Y:S01]  /*de70*/  @P0 LDG.E R0, desc[UR10][R28.64] ;  /* 0x0000000a1c000981 */ /* 0x000ea2000c1e1900 */
[----:B-1----:R-:W-:Y:S01]  /*de80*/  ISETP.NE.AND P1, PT, R43, 0x1, PT ;  /* 0x000000012b00780c */ /* 0x002fe20003f25270 */
[----:B------:R-:W-:Y:S01]  /*de90*/  UISETP.NE.U32.AND UP1, UPT, UR8, URZ, UPT ;  /* 0x0000003f0800728c */ /* 0x000fe2000bf25070 */
[----:B0-----:R-:W-:Y:S01]  /*dea0*/  VIADD R8, R22, UR12 ;  /* 0x0000000c16087c36 */ /* 0x001fe20008000000 */
[----:B------:R-:W-:-:S02]  /*deb0*/  UMOV UR4, URZ ;  /* 0x0000003f00047c82 */ /* 0x000fc40008000000 */
[----:B------:R-:W-:-:S06]  /*dec0*/  UISETP.NE.AND.EX UP1, UPT, UR9, URZ, UPT, UP1 ;  /* 0x0000003f0900728c */ /* 0x000fcc000bf25310 */
[----:B------:R-:W-:Y:S02]  /*ded0*/  PLOP3.LUT P2, PT, PT, PT, UP1, 0x80, 0x0 ;  /* 0x000000000000781c */ /* 0x000fe40003f4f018 */
[----:B------:R-:W0:Y:S03]  /*dee0*/  @P1 LDC R5, c[0x0][0xbec] ;  /* 0x0002fb00ff051b82 */ /* 0x000e260000000800 */
[----:B------:R-:W-:-:S04]  /*def0*/  @UP1 ULEA UR8, UP2, UR7, UR8, 0x2 ;  /* 0x0000000807081291 */ /* 0x000fc8000f84103f */
[----:B------:R-:W-:Y:S01]  /*df00*/  @UP1 ULEA.HI.X UR9, UR7, UR9, UR13, 0x2, UP2 ;  /* 0x0000000907091291 */ /* 0x000fe200090f140d */
[----:B------:R-:W1:Y:S01]  /*df10*/  @P1 LDC R6, c[0x0][0xbf0] ;  /* 0x0002fc00ff061b82 */ /* 0x000e620000000800 */
[----:B------:R-:W-:Y:S01]  /*df20*/  IMAD.U32 R10, RZ, RZ, UR8 ;  /* 0x00000008ff0a7e24 */ /* 0x000fe2000f8e00ff */
[----:B------:R-:W-:-:S03]  /*df30*/  ULDC UR7, c[0x0][0xa88] ;  /* 0x0002a20000077ab9 */ /* 0x000fc60000000800 */
[----:B------:R-:W-:Y:S01]  /*df40*/  IMAD.U32 R11, RZ, RZ, UR9 ;  /* 0x00000009ff0b7e24 */ /* 0x000fe2000f8e00ff */
[----:B--2---:R-:W-:Y:S01]  /*df50*/  @P0 R2UR UR4, R0 ;  /* 0x00000000000402ca */ /* 0x004fe200000e0000 */
[----:B------:R-:W-:-:S06]  /*df60*/  IMAD.U32 R0, RZ, RZ, UR7 ;  /* 0x00000007ff007e24 */ /* 0x000fcc000f8e00ff */
[----:B------:R2:W5:Y:S01]  /*df70*/  @P2 LDG.E R0, desc[UR10][R10.64] ;  /* 0x0000000a0a002981 */ /* 0x000562000c1e1900 */
[----:B01----:R-:W-:Y:S07]  /*df80*/  @P2 BRA `(.L_x_12025) ;  /* 0x0000000000142947 */ /* 0x003fee0003800000 */
[----:B------:R-:W-:Y:S05]  /*df90*/  @!P0 BRA `(.L_x_12025) ;  /* 0x0000000000108947 */ /* 0x000fea0003800000 */
[----:B------:R-:W-:Y:S02]  /*dfa0*/  ULDC.64 UR8, c[0x0][0x208] ;  /* 0x0000820000087ab9 */ /* 0x000fe40000000a00 */
[----:B------:R-:W3:Y:S04]  /*dfb0*/  LDG.E R7, desc[UR8][R28.64] ;  /* 0x000000081c077981 */ /* 0x000ee8000c1e1900 */
[----:B-----5:R-:W3:Y:S02]  /*dfc0*/  LDG.E R0, desc[UR8][R28.64+0x4] ;  /* 0x000004081c007981 */ /* 0x020ee4000c1e1900 */
[----:B---3--:R-:W-:-:S07]  /*dfd0*/  IMAD.IADD R0, R0, 0x1, -R7 ;  /* 0x0000000100007824 */ /* 0x008fce00078e0a07 */
.L_x_12025:
[----:B------:R-:W-:Y:S01]  /*dfe0*/  R2UR UR18, R146 ;  /* 0x00000000921272ca */ /* 0x000fe200000e0000 */
[----:B------:R-:W-:Y:S01]  /*dff0*/  ULDC.64 UR12, c[0x0][0xb90] ;  /* 0x0002e400000c7ab9 */ /* 0x000fe20000000a00 */
[----:B------:R-:W-:Y:S01]  /*e000*/  R2UR UR16, R148 ;  /* 0x00000000941072ca */ /* 0x000fe200000e0000 */
[----:B------:R-:W-:Y:S01]  /*e010*/  @P1 IMAD.HI.U32 R5, R8, R5, RZ ;  /* 0x0000000508051227 */ /* 0x000fe200078e00ff */
[----:B------:R-:W-:Y:S01]  /*e020*/  R2UR UR15, R144 ;  /* 0x00000000900f72ca */ /* 0x000fe200000e0000 */
[----:B------:R-:W-:Y:S01]  /*e030*/  USHF.R.S32.HI UR9, URZ, 0x1f, UR4 ;  /* 0x0000001f3f097899 */ /* 0x000fe20008011404 */
[----:B------:R-:W-:Y:S01]  /*e040*/  R2UR UR17, R18 ;  /* 0x00000000121172ca */ /* 0x000fe200000e0000 */
[----:B------:R-:W-:Y:S01]  /*e050*/  UMOV UR8, UR4 ;  /* 0x0000000400087c82 */ /* 0x000fe20008000000 */
[----:B------:R-:W-:Y:S01]  /*e060*/  IMAD.MOV.U32 R4, RZ, RZ, R8 ;  /* 0x000000ffff047224 */ /* 0x000fe200078e0008 */
[----:B------:R-:W-:Y:S01]  /*e070*/  @P1 SHF.R.U32.HI R4, RZ, R6, R5 ;  /* 0x00000006ff041219 */ /* 0x000fe20000011605 */
[----:B------:R-:W-:Y:S01]  /*e080*/  IMAD R5, R150, 0x20, R23 ;  /* 0x0000002096057824 */ /* 0x000fe200078e0217 */
[----:B------:R-:W-:Y:S01]  /*e090*/  ULDC.64 UR20, c[0x0][0x208] ;  /* 0x0000820000147ab9 */ /* 0x000fe20000000a00 */
[----:B-----5:R-:W-:Y:S01]  /*e0a0*/  IMAD R45, R0, R43, RZ ;  /* 0x0000002b002d7224 */ /* 0x020fe200078e02ff */
[----:B------:R-:W-:Y:S01]  /*e0b0*/  USHF.R.S32.HI UR14, URZ, 0x1f, UR18 ;  /* 0x0000001f3f0e7899 */ /* 0x000fe20008011412 */
[----:B------:R-:W-:Y:S01]  /*e0c0*/  IMAD.MOV R6, RZ, RZ, -R4 ;  /* 0x000000ffff067224 */ /* 0x000fe200078e0a04 */
[----:B------:R-:W-:Y:S01]  /*e0d0*/  UIMAD.WIDE.U32 UR10, UR18, UR12, UR8 ;  /* 0x0000000c120a72a5 */ /* 0x000fe2000f8e0008 */
[----:B------:R-:W-:Y:S01]  /*e0e0*/  IMAD.WIDE R20, R5, 0x2, R20 ;  /* 0x0000000205147825 */ /* 0x000fe200078e0214 */
[----:B------:R-:W-:Y:S01]  /*e0f0*/  UIMAD UR7, UR14, UR12, URZ ;  /* 0x0000000c0e0772a4 */ /* 0x000fe2000f8e023f */
[----:B------:R-:W0:Y:S01]  /*e100*/  @P1 LDC R17, c[0x0][0xbec] ;  /* 0x0002fb00ff111b82 */ /* 0x000e220000000800 */
[----:B------:R-:W-:Y:S01]  /*e110*/  USEL UR16, UR16, URZ, !UP0 ;  /* 0x0000003f10107287 */ /* 0x000fe2000c000000 */
[----:B------:R-:W-:Y:S01]  /*e120*/  IMAD R7, R43, R6, R8 ;  /* 0x000000062b077224 */ /* 0x000fe200078e0208 */
[----:B------:R-:W-:Y:S01]  /*e130*/  UIMAD UR7, UR18, UR13, UR7 ;  /* 0x0000000d120772a4 */ /* 0x000fe2000f8e0207 */
[C---:B------:R-:W-:Y:S01]  /*e140*/  IADD3 R9, P2, R20.reuse, 0x1800, RZ ;  /* 0x0000180014097810 */ /* 0x040fe20007f5e0ff */
[----:B------:R-:W-:Y:S01]  /*e150*/  USEL UR15, UR15, URZ, !UP0 ;  /* 0x0000003f0f0f7287 */ /* 0x000fe2000c000000 */
[----:B------:R-:W-:Y:S01]  /*e160*/  SHF.R.S32.HI R6, RZ, 0x1f, R4 ;  /* 0x0000001fff067819 */ /* 0x000fe20000011404 */
[----:B------:R-:W-:Y:S01]  /*e170*/  ULDC.64 UR12, c[0x0][0xb98] ;  /* 0x0002e600000c7ab9 */ /* 0x000fe20000000a00 */
[----:B------:R-:W-:Y:S01]  /*e180*/  UIADD3 UR11, UR11, UR7, URZ ;  /* 0x000000070b0b7290 */ /* 0x000fe2000fffe03f */
[----:B------:R-:W-:Y:S01]  /*e190*/  SHF.R.S32.HI R5, RZ, 0x1f, R7 ;  /* 0x0000001fff057819 */ /* 0x000fe20000011407 */
[----:B------:R-:W-:Y:S01]  /*e1a0*/  UIMAD UR7, UR16, UR12, URZ ;  /* 0x0000000c100772a4 */ /* 0x000fe2000f8e023f */
[----:B------:R-:W-:Y:S01]  /*e1b0*/  LOP3.LUT R8, R9, 0x180, RZ, 0xc0, !PT ;  /* 0x0000018009087812 */ /* 0x000fe200078ec0ff */
[----:B------:R-:W-:Y:S01]  /*e1c0*/  UIMAD.WIDE.U32 UR10, UR15, UR12, UR10 ;  /* 0x0000000c0f0a72a5 */ /* 0x000fe2000f8e000a */
[----:B------:R-:W-:Y:S01]  /*e1d0*/  IADD3 R29, P6, R20, 0x3000, RZ ;  /* 0x00003000141d7810 */ /* 0x000fe20007fde0ff */
[----:B------:R-:W-:Y:S01]  /*e1e0*/  UIMAD UR7, UR15, UR13, UR7 ;  /* 0x0000000d0f0772a4 */ /* 0x000fe2000f8e0207 */
[----:B------:R-:W-:-:S02]  /*e1f0*/  SHF.R.U64 R8, R8, 0x3, RZ ;  /* 0x0000000308087819 */ /* 0x000fc400000012ff */
[----:B------:R-:W-:Y:S01]  /*e200*/  ULDC.64 UR12, c[0x0][0xb88] ;  /* 0x0002e200000c7ab9 */ /* 0x000fe20000000a00 */
[----:B------:R-:W-:Y:S01]  /*e210*/  IADD3 R4, P0, R4, UR10, RZ ;  /* 0x0000000a04047c10 */ /* 0x000fe2000ff1e0ff */
[----:B--2---:R-:W-:Y:S01]  /*e220*/  IMAD R10, R5, UR12, RZ ;  /* 0x0000000c050a7c24 */ /* 0x004fe2000f8e02ff */
[C---:B------:R-:W-:Y:S01]  /*e230*/  IADD3 R13, P5, R20.reuse, 0x4800, RZ ;  /* 0x00004800140d7810 */ /* 0x040fe20007fbe0ff */
[----:B------:R-:W-:Y:S01]  /*e240*/  IMAD.U32 R11, RZ, RZ, UR7 ;  /* 0x00000007ff0b7e24 */ /* 0x000fe2000f8e00ff */
[----:B------:R-:W-:Y:S02]  /*e250*/  IADD3 R37, P4, R20, 0x6000, RZ ;  /* 0x0000600014257810 */ /* 0x000fe40007f9e0ff */
[----:B------:R-:W-:Y:S02]  /*e260*/  LOP3.LUT R28, R29, 0x180, RZ, 0xc0, !PT ;  /* 0x000001801d1c7812 */ /* 0x000fe400078ec0ff */
[----:B------:R-:W-:Y:S01]  /*e270*/  IADD3.X R5, R6, UR11, R11, P0, !PT ;  /* 0x0000000b06057c10 */ /* 0x000fe200087fe40b */
[----:B------:R-:W-:Y:S01]  /*e280*/  ULDC.64 UR10, c[0x0][0xb50] ;  /* 0x0002d400000a7ab9 */ /* 0x000fe20000000a00 */
[----:B------:R-:W-:Y:S01]  /*e290*/  LOP3.LUT R6, R8, R9, RZ, 0x3c, !PT ;  /* 0x0000000908067212 */ /* 0x000fe200078e3cff */
[----:B------:R-:W-:Y:S01]  /*e2a0*/  IMAD R9, R7, UR13, R10 ;  /* 0x0000000d07097c24 */ /* 0x000fe2000f8e020a */
[----:B------:R-:W-:Y:S01]  /*e2b0*/  LOP3.LUT R12, R13, 0x180, RZ, 0xc0, !PT ;  /* 0x000001800d0c7812 */ /* 0x000fe200078ec0ff */
[----:B------:R-:W-:Y:S01]  /*e2c0*/  IMAD.WIDE.U32 R4, R7, UR12, R4 ;  /* 0x0000000c07047c25 */ /* 0x000fe2000f8e0004 */
[----:B------:R-:W-:-:S02]  /*e2d0*/  LOP3.LUT R36, R37, 0x180, RZ, 0xc0, !PT ;  /* 0x0000018025247812 */ /* 0x000fc400078ec0ff */
[----:B------:R-:W-:Y:S01]  /*e2e0*/  SHF.R.U64 R28, R28, 0x3, RZ ;  /* 0x000000031c1c7819 */ /* 0x000fe200000012ff */
[----:B------:R-:W-:Y:S01]  /*e2f0*/  IMAD.IADD R5, R5, 0x1, R9 ;  /* 0x0000000105057824 */ /* 0x000fe200078e0209 */
[----:B------:R-:W-:Y:S01]  /*e300*/  LEA R8, P0, R4, UR10, 0x2 ;  /* 0x0000000a04087c11 */ /* 0x000fe2000f8010ff */
[----:B------:R-:W-:Y:S01]  /*e310*/  VIADD R10, R154, UR17 ;  /* 0x000000119a0a7c36 */ /* 0x000fe20008000000 */
[----:B------:R-:W-:Y:S01]  /*e320*/  LOP3.LUT R9, R20, 0x180, RZ, 0xc0, !PT ;  /* 0x0000018014097812 */ /* 0x000fe200078ec0ff */
[----:B------:R-:W-:Y:S01]  /*e330*/  IMAD.X R7, RZ, RZ, R21, P2 ;  /* 0x000000ffff077224 */ /* 0x000fe200010e0615 */
[----:B------:R-:W-:Y:S01]  /*e340*/  LEA.HI.X R4, R4, UR11, R5, 0x2, P0 ;  /* 0x0000000b04047c11 */ /* 0x000fe200080f1405 */
[----:B------:R-:W-:Y:S01]  /*e350*/  SHFL.IDX PT, R32, R8, RZ, 0x1c1f ;  /* 0x001c1fff08207589 */ /* 0x000fe200000e0000 */
[----:B------:R-:W-:Y:S01]  /*e360*/  LOP3.LUT P0, RZ, R152, 0x3, RZ, 0xc0, !PT ;  /* 0x0000000398ff7812 */ /* 0x000fe2000780c0ff */
[C---:B------:R-:W-:Y:S01]  /*e370*/  VIADD R0, R10.reuse, 0x8 ;  /* 0x000000080a007836 */ /* 0x040fe20000000000 */
[----:B------:R-:W-:Y:S01]  /*e380*/  SHF.R.U64 R9, R9, 0x3, RZ ;  /* 0x0000000309097819 */ /* 0x000fe200000012ff */
[----:B------:R-:W1:Y:S01]  /*e390*/  SHFL.IDX PT, R33, R4, RZ, 0x1c1f ;  /* 0x001c1fff04217589 */ /* 0x000e6200000e0000 */
[-C--:B------:R-:W-:Y:S01]  /*e3a0*/  ISETP.GE.OR P2, PT, R10, R45.reuse, P0 ;  /* 0x0000002d0a00720c */ /* 0x080fe20000746670 */
[----:B------:R-:W-:Y:S01]  /*e3b0*/  ULDC.64 UR10, c[0x0][0xaa0] ;  /* 0x0002a800000a7ab9 */ /* 0x000fe20000000a00 */
[----:B------:R-:W-:Y:S01]  /*e3c0*/  ISETP.GE.OR P0, PT, R0, R45, P0 ;  /* 0x0000002d0000720c */ /* 0x000fe20000706670 */
[----:B------:R-:W-:Y:S01]  /*e3d0*/  SHFL.IDX PT, R40, R8, 0x1, 0x1c1f ;  /* 0x003c1f0008287f89 */ /* 0x000fe200000e0000 */
[----:B------:R-:W-:-:S02]  /*e3e0*/  IADD3 R5, P3, R20, 0x7800, RZ ;  /* 0x0000780014057810 */ /* 0x000fc40007f7e0ff */
[----:B------:R-:W-:Y:S01]  /*e3f0*/  SHF.R.U64 R12, R12, 0x3, RZ ;  /* 0x000000030c0c7819 */ /* 0x000fe200000012ff */
[----:B------:R-:W2:Y:S01]  /*e400*/  SHFL.IDX PT, R41, R4, 0x1, 0x1c1f ;  /* 0x003c1f0004297f89 */ /* 0x000ea200000e0000 */
[----:B------:R-:W-:Y:S01]  /*e410*/  SHF.R.U64 R36, R36, 0x3, RZ ;  /* 0x0000000324247819 */ /* 0x000fe200000012ff */
[--C-:B------:R-:W-:Y:S01]  /*e420*/  IMAD.X R25, RZ, RZ, R21.reuse, P3 ;  /* 0x000000ffff197224 */ /* 0x100fe200018e0615 */
[----:B------:R-:W-:Y:S02]  /*e430*/  LOP3.LUT R20, R9, R20, RZ, 0x3c, !PT ;  /* 0x0000001409147212 */ /* 0x000fe400078e3cff */
[----:B------:R-:W-:Y:S01]  /*e440*/  LOP3.LUT R28, R28, R29, RZ, 0x3c, !PT ;  /* 0x0000001d1c1c7212 */ /* 0x000fe200078e3cff */
[--C-:B------:R-:W-:Y:S01]  /*e450*/  IMAD.X R29, RZ, RZ, R21.reuse, P6 ;  /* 0x000000ffff1d7224 */ /* 0x100fe200030e0615 */
[----:B------:R-:W-:Y:S01]  /*e460*/  LOP3.LUT R12, R12, R13, RZ, 0x3c, !PT ;  /* 0x0000000d0c0c7212 */ /* 0x000fe200078e3cff */
[--C-:B------:R-:W-:Y:S01]  /*e470*/  IMAD.X R13, RZ, RZ, R21.reuse, P5 ;  /* 0x000000ffff0d7224 */ /* 0x100fe200028e0615 */
[----:B------:R-:W-:Y:S01]  /*e480*/  LOP3.LUT R36, R36, R37, RZ, 0x3c, !PT ;  /* 0x0000002524247212 */ /* 0x000fe200078e3cff */
[----:B------:R-:W-:Y:S01]  /*e490*/  IMAD.X R37, RZ, RZ, R21, P4 ;  /* 0x000000ffff257224 */ /* 0x000fe200020e0615 */
[----:B------:R-:W-:Y:S01]  /*e4a0*/  LOP3.LUT R0, R5, 0x180, RZ, 0xc0, !PT ;  /* 0x0000018005007812 */ /* 0x000fe200078ec0ff */
[----:B-1----:R-:W-:Y:S03]  /*e4b0*/  @!P2 ST.E desc[UR20][R32.64], R16 ;  /* 0x000000102000a985 */ /* 0x002fe6000c101914 */
[----:B------:R-:W-:Y:S01]  /*e4c0*/  SHF.R.U64 R0, R0, 0x3, RZ ;  /* 0x0000000300007819 */ /* 0x000fe200000012ff */
[----:B------:R-:W-:-:S03]  /*e4d0*/  UIMAD UR7, UR9, UR10, URZ ;  /* 0x0000000a090772a4 */ /* 0x000fc6000f8e023f */
[----:B------:R-:W-:Y:S01]  /*e4e0*/  LOP3.LUT R24, R0, R5, RZ, 0x3c, !PT ;  /* 0x0000000500187212 */ /* 0x000fe200078e3cff */
[----:B--2---:R1:W-:Y:S04]  /*e4f0*/  @!P0 ST.E desc[UR20][R40.64], R3 ;  /* 0x0000000328008985 */ /* 0x0043e8000c101914 */
[----:B------:R2:W5:Y:S01]  /*e500*/  LD.E.128 R8, desc[UR20][R20.64] ;  /* 0x0000001414087980 */ /* 0x000562000c101d00 */
[----:B------:R-:W-:Y:S01]  /*e510*/  IMAD R0, R149, 0x60, R150 ;  /* 0x0000006095007824 */ /* 0x000fe200078e0296 */
[----:B------:R-:W-:Y:S02]  /*e520*/  UIMAD.WIDE.U32 UR8, UR4, UR10, URZ ;  /* 0x0000000a040872a5 */ /* 0x000fe4000f8e003f */
[----:B------:R-:W-:Y:S01]  /*e530*/  UIMAD UR7, UR4, UR11, UR7 ;  /* 0x0000000b040772a4 */ /* 0x000fe2000f8e0207 */
[----:B------:R-:W5:Y:S02]  /*e540*/  LD.E.128 R4, desc[UR20][R6.64] ;  /* 0x0000001406047980 */ /* 0x000f64000c101d00 */
[----:B------:R-:W-:-:S02]  /*e550*/  ULDC.64 UR10, c[0x0][0xae8] ;  /* 0x0002ba00000a7ab9 */ /* 0x000fc40000000a00 */
[----:B------:R-:W5:Y:S01]  /*e560*/  LD.E.128 R28, desc[UR20][R28.64] ;  /* 0x000000141c1c7980 */ /* 0x000f62000c101d00 */
[----:B--2---:R-:W2:Y:S01]  /*e570*/  @P1 LDC R21, c[0x0][0xbf0] ;  /* 0x0002fc00ff151b82 */ /* 0x004ea20000000800 */
[----:B------:R-:W-:Y:S01]  /*e580*/  VIADD R20, R0, UR17 ;  /* 0x0000001100147c36 */ /* 0x000fe20008000000 */
[----:B------:R-:W-:Y:S01]  /*e590*/  UIADD3 UR9, UR9, UR7, URZ ;  /* 0x0000000709097290 */ /* 0x000fe2000fffe03f */
[----:B------:R-:W5:Y:S01]  /*e5a0*/  LD.E.128 R12, desc[UR20][R12.64] ;  /* 0x000000140c0c7980 */ /* 0x000f62000c101d00 */
[----:B------:R-:W-:Y:S01]  /*e5b0*/  UIMAD UR4, UR14, UR10, URZ ;  /* 0x0000000a0e0472a4 */ /* 0x000fe2000f8e023f */
[----:B0-----:R-:W-:Y:S01]  /*e5c0*/  @P1 IMAD.HI.U32 R0, R20, R17, RZ ;  /* 0x0000001114001227 */ /* 0x001fe200078e00ff */
[----:B------:R-:W-:Y:S01]  /*e5d0*/  UIMAD.WIDE.U32 UR8, UR18, UR10, UR8 ;  /* 0x0000000a120872a5 */ /* 0x000fe2000f8e0008 */
[----:B------:R-:W5:Y:S01]  /*e5e0*/  LD.E.128 R36, desc[UR20][R36.64] ;  /* 0x0000001424247980 */ /* 0x000f62000c101d00 */
[----:B------:R-:W-:Y:S01]  /*e5f0*/  UIMAD UR4, UR18, UR11, UR4 ;  /* 0x0000000b120472a4 */ /* 0x000fe2000f8e0204 */
[----:B-1----:R-:W-:-:S02]  /*e600*/  IMAD.MOV.U32 R3, RZ, RZ, R20 ;  /* 0x000000ffff037224 */ /* 0x002fc400078e0014 */
[----:B------:R-:W-:Y:S01]  /*e610*/  ULDC.64 UR10, c[0x0][0xaf0] ;  /* 0x0002bc00000a7ab9 */ /* 0x000fe20000000a00 */
[----:B------:R-:W-:Y:S01]  /*e620*/  UIADD3 UR9, UR9, UR4, URZ ;  /* 0x0000000409097290 */ /* 0x000fe2000fffe03f */
[----:B------:R-:W5:Y:S01]  /*e630*/  LD.E.128 R24, desc[UR20][R24.64] ;  /* 0x0000001418187980 */ /* 0x000f62000c101d00 */
[----:B------:R-:W-:Y:S01]  /*e640*/  UIMAD UR4, UR16, UR10, URZ ;  /* 0x0000000a100472a4 */ /* 0x000fe2000f8e023f */
[----:B------:R-:W-:Y:S01]  /*e650*/  BSSY B1, `(.L_x_12026) ;  /* 0x0000035000017945 */ /* 0x000fe20003800000 */
[----:B------:R-:W-:Y:S01]  /*e660*/  UIMAD.WIDE.U32 UR8, UR15, UR10, UR8 ;  /* 0x0000000a0f0872a5 */ /* 0x000fe2000f8e0008 */
[----:B------:R-:W-:Y:S01]  /*e670*/  @!PT LDS RZ, [RZ] ;  /* 0x00000000fffff984 */ /* 0x000fe20000000800 */
[----:B------:R-:W-:Y:S01]  /*e680*/  @!PT LDS RZ, [RZ] ;  /* 0x00000000fffff984 */ /* 0x000fe20000000800 */
[----:B------:R-:W-:Y:S01]  /*e690*/  @!PT LDS RZ, [RZ] ;  /* 0x00000000fffff984 */ /* 0x000fe20000000800 */
[----:B------:R-:W-:Y:S01]  /*e6a0*/  @!PT LDS RZ, [RZ] ;  /* 0x00000000fffff984 */ /* 0x000fe20000000800 */
[----:B------:R0:W-:Y:S06]  /*e6b0*/  MEMBAR.ALL.CTA ;  /* 0x0000000000007992 */ /* 0x0001ec0000008000 */
[----:B0-----:R-:W0:Y:S01]  /*e6c0*/  FENCE.VIEW.ASYNC.S ;  /* 0x00000000000073c6 */ /* 0x001e220000000000 */
[----:B------:R-:W-:Y:S01]  /*e6d0*/  UIMAD UR4, UR15, UR11, UR4 ;  /* 0x0000000b0f0472a4 */ /* 0x000fe2000f8e0204 */
[----:B------:R-:W-:-:S02]  /*e6e0*/  SHF.R.S32.HI R34, RZ, 0x1f, R145 ;  /* 0x0000001fff227819 */ /* 0x000fc40000011491 */
[----:B------:R-:W-:Y:S01]  /*e6f0*/  ULDC.64 UR10, c[0x0][0xae0] ;  /* 0x0002b800000a7ab9 */ /* 0x000fe20000000a00 */
[----:B------:R-:W-:Y:S02]  /*e700*/  UIADD3 UR4, UR9, UR4, URZ ;  /* 0x0000000409047290 */ /* 0x000fe4000fffe03f */
[----:B------:R-:W-:Y:S01]  /*e710*/  IMAD.U32 R17, RZ, RZ, UR9 ;  /* 0x00000009ff117e24 */ /* 0x000fe2000f8e00ff */
[----:B--2---:R-:W-:Y:S01]  /*e720*/  @P1 SHF.R.U32.HI R3, RZ, R21, R0 ;  /* 0x00000015ff031219 */ /* 0x004fe20000011600 */
[----:B------:R-:W-:Y:S01]  /*e730*/  IMAD.U32 R16, RZ, RZ, UR8 ;  /* 0x00000008ff107e24 */ /* 0x000fe2000f8e00ff */
[----:B------:R-:W-:Y:S02]  /*e740*/  ULDC.64 UR8, c[0x0][0xad8] ;  /* 0x0002b60000087ab9 */ /* 0x000fe40000000a00 */
[--C-:B------:R-:W-:Y:S01]  /*e750*/  SHF.R.S32.HI R0, RZ, 0x1f, R3.reuse ;  /* 0x0000001fff007819 */ /* 0x100fe20000011403 */
[----:B------:R-:W-:Y:S02]  /*e760*/  IMAD.MOV R18, RZ, RZ, -R3 ;  /* 0x000000ffff127224 */ /* 0x000fe400078e0a03 */
[----:B------:R-:W-:Y:S01]  /*e770*/  IMAD.U32 R17, RZ, RZ, UR4 ;  /* 0x00000004ff117e24 */ /* 0x000fe2000f8e00ff */
[----:B------:R-:W-:Y:S01]  /*e780*/  UIADD3 UR4, UR37, 0x31c20, URZ ;  /* 0x00031c2025047890 */ /* 0x000fe2000fffe03f */
[----:B------:R-:W-:-:S02]  /*e790*/  IMAD R0, R0, UR10, RZ ;  /* 0x0000000a00007c24 */ /* 0x000fc4000f8e02ff */
[----:B------:R-:W-:Y:S01]  /*e7a0*/  IMAD R21, R43, R18, R20 ;  /* 0x000000122b157224 */ /* 0x000fe200078e0214 */
[----:B------:R-:W-:Y:S01]  /*e7b0*/  UPRMT UR4, URZ, 0x654, UR4 ;  /* 0x000006543f047896 */ /* 0x000fe20008000004 */
[C---:B------:R-:W-:Y:S02]  /*e7c0*/  IMAD R33, R3.reuse, UR11, R0 ;  /* 0x0000000b03217c24 */ /* 0x040fe4000f8e0200 */
[----:B------:R-:W-:Y:S01]  /*e7d0*/  IMAD.WIDE.U32 R16, R3, UR10, R16 ;  /* 0x0000000a03107c25 */ /* 0x000fe2000f8e0010 */
[----:B------:R-:W-:-:S03]  /*e7e0*/  SHF.R.S32.HI R0, RZ, 0x1f, R21 ;  /* 0x0000001fff007819 */ /* 0x000fc60000011415 */
[----:B------:R-:W-:Y:S02]  /*e7f0*/  IMAD.IADD R17, R17, 0x1, R33 ;  /* 0x0000000111117824 */ /* 0x000fe400078e0221 */
[----:B------:R-:W-:Y:S01]  /*e800*/  IMAD R0, R0, UR8, RZ ;  /* 0x0000000800007c24 */ /* 0x000fe2000f8e02ff */
[----:B0-----:R-:W-:Y:S01]  /*e810*/  SYNCS.ARRIVE.TRANS64.RED.A1T0 RZ, [UR4], RZ ;  /* 0x000000ffffff79a7 */ /* 0x001fe20008100404 */
[----:B------:R-:W-:-:S04]  /*e820*/  IMAD.WIDE.U32 R16, R21, UR8, R16 ;  /* 0x0000000815107c25 */ /* 0x000fc8000f8e0010 */
[----:B------:R-:W-:Y:S01]  /*e830*/  IMAD R3, R21, UR9, R0 ;  /* 0x0000000915037c24 */ /* 0x000fe2000f8e0200 */
[----:B------:R-:W-:Y:S01]  /*e840*/  ULDC.64 UR8, c[0x0][0xa80] ;  /* 0x0002a00000087ab9 */ /* 0x000fe20000000a00 */
[----:B------:R-:W-:Y:S01]  /*e850*/  VIADD R0, R150, UR17 ;  /* 0x0000001196007c36 */ /* 0x000fe20008000000 */
[----:B------:R-:W-:Y:S01]  /*e860*/  LEA R18, P1, R16, UR8, 0x1 ;  /* 0x0000000810127c11 */ /* 0x000fe2000f8208ff */
[----:B------:R-:W-:-:S03]  /*e870*/  IMAD.IADD R3, R17, 0x1, R3 ;  /* 0x0000000111037824 */ /* 0x000fc600078e0203 */
[----:B------:R-:W-:Y:S01]  /*e880*/  ISETP.GE.AND P0, PT, R0, R45, PT ;  /* 0x0000002d0000720c */ /* 0x000fe20003f06270 */
[----:B------:R0:W1:Y:S01]  /*e890*/  SHFL.IDX PT, R20, R18, RZ, 0x1c1f ;  /* 0x001c1fff12147589 */ /* 0x00006200000e0000 */
[----:B------:R-:W-:-:S05]  /*e8a0*/  LEA.HI.X R3, R16, UR9, R3, 0x1, P1 ;  /* 0x0000000910037c11 */ /* 0x000fca00088f0c03 */
[----:B------:R0:W2:Y:S06]  /*e8b0*/  SHFL.IDX PT, R21, R3, RZ, 0x1c1f ;  /* 0x001c1fff03157589 */ /* 0x0000ac00000e0000 */
[----:B------:R-:W-:Y:S05]  /*e8c0*/  @P0 BRA `(.L_x_12027) ;  /* 0x0000000000340947 */ /* 0x000fea0003800000 */
[----:B------:R-:W-:Y:S01]  /*e8d0*/  ULDC UR4, c[0x0][0xac8] ;  /* 0x0002b20000047ab9 */ /* 0x000fe20000000800 */
[----:B------:R-:W-:Y:S01]  /*e8e0*/  ULDC.64 UR8, c[0x0][0x208] ;  /* 0x0000820000087ab9 */ /* 0x000fe20000000a00 */
        /* <DEDUP_REMOVED lines=11> */
.L_x_12027:
[----:B------:R-:W-:Y:S05]  /*e9a0*/  BSYNC B1 ;  /* 0x0000000000017941 */ /* 0x000fea0003800000 */
.L_x_12026:
[----:B------:R-:W-:Y:S01]  /*e9b0*/  VIADD R0, R0, 0x60 ;  /* 0x0000006000007836 */ /* 0x000fe20000000000 */
[----:B---3-5:R3:W4:Y:S04]  /*e9c0*/  SHFL.IDX PT, R11, R3, 0x1, 0x1c1f ;  /* 0x003c1f00030b7f89 */ /* 0x02872800000e0000 */
[----:B------:R-:W-:Y:S01]  /*e9d0*/  ISETP.GE.AND P0, PT, R0, R45, PT ;  /* 0x0000002d0000720c */ /* 0x000fe20003f06270 */
[----:B------:R3:W0:-:S12]  /*e9e0*/  SHFL.IDX PT, R10, R18, 0x1, 0x1c1f ;  /* 0x003c1f00120a7f89 */ /* 0x00061800000e0000 */
[----:B---3--:R-:W-:Y:S05]  /*e9f0*/  @P0 BRA `(.L_x_12028) ;  /* 0x0000000c00000947 */ /* 0x008fea0003800000 */
[----:B------:R-:W-:Y:S01]  /*ea00*/  ULDC UR4, c[0x0][0xac8] ;  /* 0x0002b20000047ab9 */ /* 0x000fe20000000800 */
[----:B------:R-:W-:Y:S01]  /*ea10*/  ULDC.64 UR8, c[0x0][0x208] ;  /* 0x0000820000087ab9 */ /* 0x000fe20000000a00 */
[----:B------:R-:W-:Y:S02]  /*ea20*/  ISETP.GE.AND P2, PT, R145, UR4, PT ;  /* 0x0000000491007c0c */ /* 0x000fe4000bf46270 */
[----:B------:R-:W-:-:S11]  /*ea30*/  ISETP.GE.AND P1, PT, R23, UR4, PT ;  /* 0x0000000417007c0c */ /* 0x000fd6000bf26270 */
[----:B0-----:R-:W-:Y:S02]  /*ea40*/  @!P2 LEA R16, P0, R145, R10, 0x1 ;  /* 0x0000000a9110a211 */ /* 0x001fe400078008ff */
[----:B----4-:R-:W-:Y:S02]  /*ea50*/  @!P1 IMAD.WIDE R8, R23, 0x2, R10 ;  /* 0x0000000217089825 */ /* 0x010fe400078e020a */
[----:B------:R-:W-:Y:S02]  /*ea60*/  @!P2 LEA.HI.X R17, R145, R11, R34, 0x1, P0 ;  /* 0x0000000b9111a211 */ /* 0x000fe400000f0c22 */
[----:B------:R-:W-:Y:S01]  /*ea70*/  ISETP.GE.AND P0, PT, R147, UR4, PT ;  /* 0x0000000493007c0c */ /* 0x000fe2000bf06270 */
[----:B------:R0:W-:Y:S04]  /*ea80*/  @!P1 ST.E.128 desc[UR8][R8.64], R4 ;  /* 0x0000000408009985 */ /* 0x0001e8000c101d08 */
[----:B------:R0:W-:Y:S08]  /*ea90*/  @!P2 ST.E.128 desc[UR8][R16.64], R12 ;  /* 0x0000000c1000a985 */ /* 0x0001f0000c101d08 */
[----:B------:R-:W-:Y:S05]  /*eaa0*/  @P0 BRA `(.L_x_12028) ;  /* 0x0000000800d40947 */ /* 0x000fea0003800000 */
[----:B0-----:R-:W-:Y:S01]  /*eab0*/  LEA R4, P0, R147, R10, 0x1 ;  /* 0x0000000a93047211 */ /* 0x001fe200078008ff */
[----:B------:R-:W-:-:S03]  /*eac0*/  ULDC.64 UR8, c[0x0][0x208] ;  /* 0x0000820000087ab9 */ /* 0x000fc60000000a00 */
[----:B------:R-:W-:-:S05]  /*ead0*/  LEA.HI.X R5, R147, R11, R157, 0x1, P0 ;  /* 0x0000000b93057211 */ /* 0x000fca00000f0c9d */
[----:B------:R0:W-:Y:S01]  /*eae0*/  ST.E.128 desc[UR8][R4.64], R24 ;  /* 0x0000001804007985 */ /* 0x0001e2000c101d08 */
[----:B------:R-:W-:Y:S05]  /*eaf0*/  BRA `(.L_x_12028) ;  /* 0x0000000800c07947 */ /* 0x000fea0003800000 */
.L_x_12024:
        /* <DEDUP_REMOVED lines=14> */
[----:B------:R-:W1:Y:S01]  /*ebe0*/  S2R R8, SR_TID.X ;  /* 0x0000000000087919 */ /* 0x000e620000002100 */
[----:B------:R-:W-:Y:S02]  /*ebf0*/  ULDC.64 UR10, c[0x0][0xc08] ;  /* 0x00030200000a7ab9 */ /* 0x000fe40000000a00 */
        /* <DEDUP_REMOVED lines=13> */
[----:B------:R-:W-:Y:S02]  /*ecd0*/  IMAD.U32 R7, RZ, RZ, UR9 ;  /* 0x00000009ff077e24 */ /* 0x000fe4000f8e00ff */
[----:B-1----:R-:W-:Y:S01]  /*ece0*/  VIADD R8, R8, 0xffffff80 ;  /* 0xffffff8008087836 */ /* 0x002fe20000000000 */
[----:B------:R-:W-:Y:S02]  /*ecf0*/  USHF.R.S32.HI UR11, URZ, 0x1f, UR12 ;  /* 0x0000001f3f0b7899 */ /* 0x000fe4000801140c */
[----:B------:R1:W5:Y:S02]  /*ed00*/  @P3 LDG.E R0, desc[UR14][R6.64] ;  /* 0x0000000e06003981 */ /* 0x000364000c1e1900 */
[----:B------:R-:W-:Y:S02]  /*ed10*/  ISETP.GE.AND P1, PT, R8, 0xc0, PT ;  /* 0x000000c00800780c */ /* 0x000fe40003f26270 */
        /* <DEDUP_REMOVED lines=8> */
.L_x_12029:
        /* <DEDUP_REMOVED lines=34> */
[----:B------:R-:W-:-:S04]  /*efc0*/  IMAD.U32 R8, RZ, RZ, UR7 ;  /* 0x00000007ff087e24 */ /* 0x000fc8000f8e00ff */
[----:B------:R-:W-:-:S04]  /*efd0*/  IMAD.MOV R3, RZ, RZ, -R4 ;  /* 0x000000ffff037224 */ /* 0x000fc800078e0a04 */
[----:B------:R-:W-:Y:S01]  /*efe0*/  IMAD R3, R5, R3, R6 ;  /* 0x0000000305037224 */ /* 0x000fe200078e0206 */
[----:B------:R-:W-:Y:S02]  /*eff0*/  SHF.R.S32.HI R5, RZ, 0x1f, R4 ;  /* 0x0000001fff057819 */ /* 0x000fe40000011404 */
        /* <DEDUP_REMOVED lines=12> */
.L_x_12031:
[----:B------:R-:W-:Y:S05]  /*f0c0*/  BSYNC B1 ;  /* 0x0000000000017941 */ /* 0x000fea0003800000 */
.L_x_12030:
[----:B------:R-:W1:Y:S01]  /*f0d0*/  @P0 LDC R5, c[0x0][0xbf0] ;  /* 0x0002fc00ff050b82 */ /* 0x000e620000000800 */
[----:B------:R-:W-:Y:S01]  /*f0e0*/  R2UR UR16, R18 ;  /* 0x00000000121072ca */ /* 0x000fe200000e0000 */
[----:B------:R-:W-:Y:S01]  /*f0f0*/  ULDC.64 UR14, c[0x0][0xaa0] ;  /* 0x0002a800000e7ab9 */ /* 0x000fe20000000a00 */
[----:B------:R-:W-:Y:S01]  /*f100*/  R2UR UR17, R146 ;  /* 0x00000000921172ca */ /* 0x000fe200000e0000 */
[----:B------:R-:W-:Y:S01]  /*f110*/  UIMAD UR7, UR10, UR14, URZ ;  /* 0x0000000e0a0772a4 */ /* 0x000fe2000f8e023f */
[----:B0-----:R-:W-:Y:S01]  /*f120*/  IMAD R3, R149, 0x60, R150 ;  /* 0x0000006095037824 */ /* 0x001fe200078e0296 */
[----:B------:R-:W-:Y:S01]  /*f130*/  UIMAD.WIDE.U32 UR8, UR4, UR14, URZ ;  /* 0x0000000e040872a5 */ /* 0x000fe2000f8e003f */
[----:B------:R-:W-:Y:S01]  /*f140*/  BSSY B1, `(.L_x_12032) ;  /* 0x0000039000017945 */ /* 0x000fe20003800000 */
[----:B------:R-:W-:Y:S01]  /*f150*/  UIMAD UR7, UR4, UR15, UR7 ;  /* 0x0000000f040772a4 */ /* 0x000fe2000f8e0207 */
[----:B------:R-:W-:Y:S02]  /*f160*/  SHF.R.S32.HI R16, RZ, 0x1f, R145 ;  /* 0x0000001fff107819 */ /* 0x000fe40000011491 */
[----:B------:R-:W-:Y:S01]  /*f170*/  ULDC.64 UR14, c[0x0][0xae8] ;  /* 0x0002ba00000e7ab9 */ /* 0x000fe20000000a00 */
[----:B------:R-:W-:-:S02]  /*f180*/  UIADD3 UR9, UR9, UR7, URZ ;  /* 0x0000000709097290 */ /* 0x000fc4000fffe03f */
        /* <DEDUP_REMOVED lines=17> */
[----:B------:R-:W-:Y:S02]  /*f2a0*/  IMAD R7, R11, R7, R6 ;  /* 0x000000070b077224 */ /* 0x000fe400078e0206 */
[----:B------:R-:W-:-:S02]  /*f2b0*/  IMAD R8, R4, UR10, RZ ;  /* 0x0000000a04087c24 */ /* 0x000fc4000f8e02ff */
[----:B------:R-:W-:Y:S01]  /*f2c0*/  IMAD.U32 R4, RZ, RZ, UR8 ;  /* 0x00000008ff047e24 */ /* 0x000fe2000f8e00ff */
[----:B------:R-:W-:Y:S01]  /*f2d0*/  SHF.R.S32.HI R6, RZ, 0x1f, R7 ;  /* 0x0000001fff067819 */ /* 0x000fe20000011407 */
[----:B------:R-:W-:Y:S01]  /*f2e0*/  IMAD.U32 R5, RZ, RZ, UR4 ;  /* 0x00000004ff057e24 */ /* 0x000fe2000f8e00ff */
[----:B------:R-:W-:Y:S01]  /*f2f0*/  ULDC.64 UR8, c[0x0][0xad8] ;  /* 0x0002b60000087ab9 */ /* 0x000fe20000000a00 */
        /* <DEDUP_REMOVED lines=26> */
[----:B------:R3:W-:Y:S04]  /*f4a0*/  @!P2 ST.E.128 desc[UR8][R8.64], RZ ;  /* 0x000000ff0800a985 */ /* 0x0007e8000c101d08 */
[----:B------:R3:W-:Y:S04]  /*f4b0*/  @!P3 ST.E.128 desc[UR8][R12.64], RZ ;  /* 0x000000ff0c00b985 */ /* 0x0007e8000c101d08 */
[----:B------:R3:W-:Y:S02]  /*f4c0*/  @!P4 ST.E.128 desc[UR8][R14.64], RZ ;  /* 0x000000ff0e00c985 */ /* 0x0007e4000c101d08 */
.L_x_12033:
[----:B------:R-:W-:Y:S05]  /*f4d0*/  BSYNC B1 ;  /* 0x0000000000017941 */ /* 0x000fea0003800000 */
.L_x_12032:
        /* <DEDUP_REMOVED lines=10> */
[-C--:B-1-3--:R-:W-:Y:S02]  /*f580*/  @!P3 LEA R8, P0, R145, R4.reuse, 0x1 ;  /* 0x000000049108b211 */ /* 0x08afe400078008ff */
[----:B------:R-:W-:Y:S02]  /*f590*/  @!P4 LEA R10, P1, R147, R4, 0x1 ;  /* 0x00000004930ac211 */ /* 0x000fe400078208ff */
[----:B0---4-:R-:W-:Y:S01]  /*f5a0*/  @!P2 IMAD.WIDE R6, R23, 0x2, R4 ;  /* 0x000000021706a825 */ /* 0x011fe200078e0204 */
[-C--:B------:R-:W-:Y:S02]  /*f5b0*/  @!P3 LEA.HI.X R9, R145, R5.reuse, R16, 0x1, P0 ;  /* 0x000000059109b211 */ /* 0x080fe400000f0c10 */
[----:B------:R-:W-:Y:S02]  /*f5c0*/  @!P4 LEA.HI.X R11, R147, R5, R157, 0x1, P1 ;  /* 0x00000005930bc211 */ /* 0x000fe400008f0c9d */
[----:B------:R2:W-:Y:S04]  /*f5d0*/  @!P2 ST.E.128 desc[UR8][R6.64], RZ ;  /* 0x000000ff0600a985 */ /* 0x0005e8000c101d08 */
[----:B------:R2:W-:Y:S04]  /*f5e0*/  @!P3 ST.E.128 desc[UR8][R8.64], RZ ;  /* 0x000000ff0800b985 */ /* 0x0005e8000c101d08 */
[----:B------:R2:W-:Y:S02]  /*f5f0*/  @!P4 ST.E.128 desc[UR8][R10.64], RZ ;  /* 0x000000ff0a00c985 */ /* 0x0005e4000c101d08 */
.L_x_12028:
[----:B------:R-:W-:Y:S05]  /*f600*/  BSYNC B0 ;  /* 0x0000000000007941 */ /* 0x000fea0003800000 */
.L_x_12023:
[----:B------:R-:W-:Y:S02]  /*f610*/  ULDC UR4, c[0x0][0xc3c] ;  /* 0x00030f0000047ab9 */ /* 0x000fe40000000800 */
[----:B------:R-:W-:-:S13]  /*f620*/  ISETP.GE.AND P0, PT, R35, UR4, PT ;  /* 0x0000000423007c0c */ /* 0x000fda000bf06270 */
[----:B------:R-:W-:Y:S05]  /*f630*/  @!P0 BRA `(.L_x_12034) ;  /* 0xffffff1800408947 */ /* 0x000fea000383ffff */
[----:B------:R-:W-:Y:S05]  /*f640*/  EXIT ;  /* 0x000000000000794d */ /* 0x000fea0003800000 */
.L_x_11987:
        /* <DEDUP_REMOVED lines=16> */
.L_x_12035:
        /* <DEDUP_REMOVED lines=43> */
.L_x_12041:
        /* <DEDUP_REMOVED lines=13> */
.L_x_12040:
[----:B------:R-:W-:Y:S05]  /*fad0*/  BSYNC B0 ;  /* 0x0000000000007941 */ /* 0x000fea0003800000 */
.L_x_12039:
        /* <DEDUP_REMOVED lines=22> */
.L_x_12037:
        /* <DEDUP_REMOVED lines=22> */
.L_x_12042:
[----:B-1----:R-:W-:Y:S02]  /*fda0*/  IMAD R16, R16, UR5, R9 ;  /* 0x0000000510107c24 */ /* 0x002fe4000f8e0209 */
[----:B0-----:R-:W-:Y:S01]  /*fdb0*/  IMAD.MOV.U32 R11, RZ, RZ, R10 ;  /* 0x000000ffff0b7224 */ /* 0x001fe200078e000a */
[----:B------:R-:W-:Y:S01]  /*fdc0*/  IABS R10, R4 ;  /* 0x00000004000a7213 */ /* 0x000fe20000000000 */
[----:B------:R-:W-:Y:S01]  /*fdd0*/  IMAD.MOV.U32 R2, RZ, RZ, RZ ;  /* 0x000000ffff027224 */ /* 0x000fe200078e00ff */
[----:B------:R-:W-:Y:S01]  /*fde0*/  IADD3 R9, -R16, UR6, RZ ;  /* 0x0000000610097c10 */ /* 0x000fe2000fffe1ff */
[----:B------:R-:W-:Y:S02]  /*fdf0*/  IMAD R11, R11, R8, RZ ;  /* 0x000000080b0b7224 */ /* 0x000fe400078e02ff */
[----:B------:R-:W-:Y:S01]  /*fe00*/  IMAD.MOV R10, RZ, RZ, -R10 ;  /* 0x000000ffff0a7224 */ /* 0x000fe200078e0a0a */
[----:B------:R-:W-:Y:S01]  /*fe10*/  IABS R6, R9 ;  /* 0x0000000900067213 */ /* 0x000fe20000000000 */
        /* <DEDUP_REMOVED lines=51> */
.L_x_12038:
[----:B------:R-:W-:Y:S02]  /*10150*/  IMAD.MOV.U32 R17, RZ, RZ, RZ ;  /* 0x000000ffff117224 */ /* 0x000fe400078e00ff */
[----:B------:R-:W-:Y:S02]  /*10160*/  IMAD.U32 R16, RZ, RZ, UR6 ;  /* 0x00000006ff107e24 */ /* 0x000fe4000f8e00ff */
[----:B------:R-:W-:-:S07]  /*10170*/  IMAD.MOV.U32 R18, RZ, RZ, RZ ;  /* 0x000000ffff127224 */ /* 0x000fce00078e00ff */
.L_x_12043:
[----:B------:R-:W-:-:S13]  /*10180*/  ISETP.NE.AND P0, PT, R5, RZ, PT ;  /* 0x000000ff0500720c */ /* 0x000fda0003f05270 */
[----:B------:R-:W0:Y:S01]  /*10190*/  @!P0 S2R R3, SR_CgaCtaId ;  /* 0x0000000000038919 */ /* 0x000e220000008800 */
[----:B------:R-:W-:-:S04]  /*101a0*/  @!P0 MOV R0, 0x400 ;  /* 0x0000040000008802 */ /* 0x000fc80000000f00 */
[----:B0-----:R-:W-:-:S05]  /*101b0*/  @!P0 LEA R0, R3, R0, 0x18 ;  /* 0x0000000003008211 */ /* 0x001fca00078ec0ff */
[----:B------:R2:W-:Y:S01]  /*101c0*/  @!P0 STS.128 [R0+0x31cd0], R16 ;  /* 0x031cd01000008388 */ /* 0x0005e20000000c00 */
[----:B------:R-:W-:Y:S06]  /*101d0*/  BAR.ARV 0x5, 0x200 ;  /* 0x0148000000007b1d */ /* 0x000fec0000002000 */
.L_x_12036:
[----:B------:R3:W-:Y:S01]  /*101e0*/  STL [R1+0x28], RZ ;  /* 0x000028ff01007387 */ /* 0x0007e20000100800 */
[----:B------:R-:W-:Y:S01]  /*101f0*/  ULDC UR4, c[0x0][0xc3c] ;  /* 0x00030f0000047ab9 */ /* 0x000fe20000000800 */
[----:B------:R-:W-:Y:S01]  /*10200*/  IMAD.MOV.U32 R27, RZ, RZ, 0x1 ;  /* 0x00000001ff1b7424 */ /* 0x000fe200078e00ff */
[----:B-1----:R-:W-:Y:S01]  /*10210*/  ISETP.GE.AND P0, PT, R19, UR4, PT ;  /* 0x0000000413007c0c */ /* 0x002fe2000bf06270 */
[----:B------:R-:W-:-:S12]  /*10220*/  IMAD.MOV.U32 R23, RZ, RZ, RZ ;  /* 0x000000ffff177224 */ /* 0x000fd800078e00ff */
[----:B---3--:R-:W-:Y:S05]  /*10230*/  @P0 BRA `(.L_x_12044) ;  /* 0x0000005400500947 */ /* 0x008fea0003800000 */
[----:B------:R-:W1:Y:S01]  /*10240*/  S2R R6, SR_TID.X ;  /* 0x0000000000067919 */ /* 0x000e620000002100 */
[----:B------:R-:W3:Y:S01]  /*10250*/  S2UR UR5, SR_CgaCtaId ;  /* 0x00000000000579c3 */ /* 0x000ee20000008800 */
[----:B------:R-:W-:Y:S01]  /*10260*/  UMOV UR4, 0x400 ;  /* 0x0000040000047882 */ /* 0x000fe20000000000 */
[----:B------:R-:W-:Y:S01]  /*10270*/  BSSY B8, `(.L_x_12044) ;  /* 0x0000550000087945 */ /* 0x000fe20003800000 */
[----:B------:R4:W-:Y:S01]  /*10280*/  STL [R1+0x28], RZ ;  /* 0x000028ff01007387 */ /* 0x0009e20000100800 */
[----:B------:R-:W-:Y:S01]  /*10290*/  IMAD.MOV.U32 R27, RZ, RZ, 0x1 ;  /* 0x00000001ff1b7424 */ /* 0x000fe200078e00ff */
[----:B------:R-:W-:Y:S01]  /*102a0*/  ULDC UR38, c[0x0][0xc] ;  /* 0x0000030000267ab9 */ /* 0x000fe20000000800 */
[----:B------:R-:W-:Y:S01]  /*102b0*/  IMAD.MOV.U32 R23, RZ, RZ, RZ ;  /* 0x000000ffff177224 */ /* 0x000fe200078e00ff */
[----:B------:R-:W-:Y:S01]  /*102c0*/  ULDC.64 UR36, c[0x0][0x198] ;  /* 0x0000660000247ab9 */ /* 0x000fe20000000a00 */
[----:B---3--:R-:W-:-:S06]  /*102d0*/  ULEA UR4, UR5, UR4, 0x18 ;  /* 0x0000000405047291 */ /* 0x008fcc000f8ec03f */
[----:B------:R-:W-:Y:S01]  /*102e0*/  IMAD.U32 R22, RZ, RZ, UR4 ;  /* 0x00000004ff167e24 */ /* 0x000fe2000f8e00ff */
[C---:B-1----:R-:W-:Y:S01]  /*102f0*/  LOP3.LUT R5, R6.reuse, 0x7f, RZ, 0xc0, !PT ;  /* 0x0000007f06057812 */ /* 0x042fe200078ec0ff */
[----:B--2---:R-:W-:-:S04]  /*10300*/  IMAD.SHL.U32 R0, R6, 0x8, RZ ;  /* 0x0000000806007824 */ /* 0x004fc800078e00ff */
[----:B------:R-:W-:Y:S01]  /*10310*/  IMAD.SHL.U32 R4, R5, 0x8, RZ ;  /* 0x0000000805047824 */ /* 0x000fe200078e00ff */
[C---:B------:R-:W-:Y:S02]  /*10320*/  LOP3.LUT R3, R0.reuse, 0x20, RZ, 0xc0, !PT ;  /* 0x0000002000037812 */ /* 0x040fe400078ec0ff */
[----:B0-----:R-:W-:Y:S02]  /*10330*/  LOP3.LUT R2, R0, 0xd8, RZ, 0xc0, !PT ;  /* 0x000000d800027812 */ /* 0x001fe400078ec0ff */
        /* <DEDUP_REMOVED lines=11> */
.L_x_12148:
[----:B0---4-:R-:W0:Y:S01]  /*103f0*/  LDC.64 R2, c[0x0][0xc88] ;  /* 0x00032200ff027b82 */ /* 0x011e220000000a00 */
        /* <DEDUP_REMOVED lines=21> */
[----:B-1----:R1:W5:Y:S01]  /*10550*/  @P0 LDG.E R0, desc[UR10][R2.64] ;  /* 0x0000000a02000981 */ /* 0x002362000c1e1900 */
[----:B------:R-:W-:Y:S01]  /*10560*/  ISETP.NE.AND.EX P1, PT, RZ, UR5, PT, P1 ;  /* 0x00000005ff007c0c */ /* 0x000fe2000bf25310 */
[----:B------:R-:W-:Y:S01]  /*10570*/  IMAD.MOV.U32 R28, RZ, RZ, RZ ;  /* 0x000000ffff1c7224 */ /* 0x000fe200078e00ff */
[----:B------:R-:W-:Y:S02]  /*10580*/  ISETP.NE.U32.AND P2, PT, RZ, UR8, PT ;  /* 0x00000008ff007c0c */ /* 0x000fe4000bf45070 */
        /* <DEDUP_REMOVED lines=24> */
[----:B---3--:R-:W-:Y:S05]  /*10710*/  @P2 BRA `(.L_x_12045) ;  /* 0x0000000000182947 */ /* 0x008fea0003800000 */
[----:B------:R-:W-:Y:S05]  /*10720*/  @!P1 BRA `(.L_x_12045) ;  /* 0x0000000000149947 */ /* 0x000fea0003800000 */
[----:B------:R-:W-:Y:S02]  /*10730*/  ULDC.64 UR4, c[0x0][0x208] ;  /* 0x0000820000047ab9 */ /* 0x000fe40000000a00 */
[----:B------:R-:W0:Y:S04]  /*10740*/  LDG.E R7, desc[UR4][R2.64] ;  /* 0x0000000402077981 */ /* 0x000e28000c1e1900 */
[----:B------:R-:W0:Y:S02]  /*10750*/  LDG.E R2, desc[UR4][R2.64+0x4] ;  /* 0x0000040402027981 */ /* 0x000e24000c1e1900 */
[----:B0-----:R-:W-:-:S05]  /*10760*/  IMAD.IADD R8, R2, 0x1, -R7 ;  /* 0x0000000102087824 */ /* 0x001fca00078e0a07 */
[----:B------:R1:W-:Y:S02]  /*10770*/  STL [R1+0x14], R8 ;  /* 0x0000140801007387 */ /* 0x0003e40000100800 */
.L_x_12045:
[----:B------:R-:W-:Y:S01]  /*10780*/  ULDC.64 UR4, c[0x0][0xa20] ;  /* 0x0002880000047ab9 */ /* 0x000fe20000000a00 */
[----:B-----5:R-:W-:Y:S01]  /*10790*/  IMAD.IADD R28, R28, 0x1, R0 ;  /* 0x000000011c1c7824 */ /* 0x020fe200078e0200 */
[----:B------:R-:W-:Y:S01]  /*107a0*/  ISETP.NE.U32.AND P1, PT, RZ, UR4, PT ;  /* 0x00000004ff007c0c */ /* 0x000fe2000bf25070 */
[----:B------:R-:W-:-:S03]  /*107b0*/  IMAD.MOV.U32 R26, RZ, RZ, R9 ;  /* 0x000000ffff1a7224 */ /* 0x000fc600078e0009 */
[----:B------:R-:W-:-:S13]  /*107c0*/  ISETP.NE.AND.EX P1, PT, RZ, UR5, PT, P1 ;  /* 0x00000005ff007c0c */ /* 0x000fda000bf25310 */
[----:B------:R-:W-:Y:S05]  /*107d0*/  @!P1 BRA `(.L_x_12046) ;  /* 0x0000000000149947 */ /* 0x000fea0003800000 */
[----:B------:R-:W-:Y:S01]  /*107e0*/  IADD3 R2, P0, R24, UR4, RZ ;  /* 0x0000000418027c10 */ /* 0x000fe2000ff1e0ff */
[----:B------:R-:W-:-:S03]  /*107f0*/  ULDC.64 UR6, c[0x0][0x208] ;  /* 0x0000820000067ab9 */ /* 0x000fc60000000a00 */
[----:B------:R-:W-:-:S05]  /*10800*/  IADD3.X R3, R25, UR5, RZ, P0, !PT ;  /* 0x0000000519037c10 */ /* 0x000fca00087fe4ff */
[----:B------:R2:W5:Y:S01]  /*10810*/  LDG.E R6, desc[UR6][R2.64] ;  /* 0x0000000602067981 */ /* 0x000562000c1e1900 */
[----:B------:R-:W-:Y:S05]  /*10820*/  BRA `(.L_x_12047) ;  /* 0x0000000000147947 */ /* 0x000fea0003800000 */
.L_x_12046:
[----:B------:R-:W-:Y:S05]  /*10830*/  @!P0 BRA `(.L_x_12047) ;  /* 0x0000000000108947 */ /* 0x000fea0003800000 */
[----:B------:R-:W-:Y:S02]  /*10840*/  ULDC.64 UR4, c[0x0][0x208] ;  /* 0x0000820000047ab9 */ /* 0x000fe40000000a00 */
[----:B------:R-:W2:Y:S04]  /*10850*/  LDG.E R6, desc[UR4][R4.64] ;  /* 0x0000000404067981 */ /* 0x000ea8000c1e1900 */
[----:B------:R-:W2:Y:S02]  /*10860*/  LDG.E R4, desc[UR4][R4.64+0x4] ;  /* 0x0000040404047981 */ /* 0x000ea4000c1e1900 */
[----:B--2---:R-:W-:-:S07]  /*10870*/  IMAD.IADD R6, R4, 0x1, -R6 ;  /* 0x0000000104067824 */ /* 0x004fce00078e0a06 */
.L_x_12047:
[----:B-----5:R-:W-:Y:S01]  /*10880*/  IMAD.IADD R6, R6, 0x1, -R0 ;  /* 0x0000000106067824 */ /* 0x020fe200078e0a00 */
[----:B------:R-:W-:Y:S01]  /*10890*/  BSSY B7, `(.L_x_12048) ;  /* 0x0000428000077945 */ /* 0x000fe20003800000 */
[----:B------:R-:W3:Y:S01]  /*108a0*/  LDC R0, c[0x0][0x448] ;  /* 0x00011200ff007b82 */ /* 0x000ee20000000800 */
[----:B--2---:R-:W-:-:S04]  /*108b0*/  IMAD R2, R17, 0xc0, RZ ;  /* 0x000000c011027824 */ /* 0x004fc800078e02ff */
[----:B------:R-:W-:Y:S01]  /*108c0*/  VIADD R2, R2, 0xbf ;  /* 0x000000bf02027836 */ /* 0x000fe20000000000 */
[----:B---3--:R-:W-:-:S13]  /*108d0*/  ISETP.NE.AND P0, PT, R0, 0x1, PT ;  /* 0x000000010000780c */ /* 0x008fda0003f05270 */
[----:B------:R-:W2:Y:S08]  /*108e0*/  @P0 LDC R3, c[0x0][0x44c] ;  /* 0x00011300ff030b82 */ /* 0x000eb00000000800 */
[----:B------:R-:W3:Y:S01]  /*108f0*/  @P0 LDC R0, c[0x0][0x450] ;  /* 0x00011400ff000b82 */ /* 0x000ee20000000800 */
[----:B--2---:R-:W-:-:S05]  /*10900*/  @P0 IMAD.HI.U32 R3, R2, R3, RZ ;  /* 0x0000000302030227 */ /* 0x004fca00078e00ff */
[----:B---3--:R-:W-:Y:S01]  /*10910*/  @P0 SHF.R.U32.HI R2, RZ, R0, R3 ;  /* 0x00000000ff020219 */ /* 0x008fe20000011603 */
        /* <DEDUP_REMOVED lines=31> */
.L_x_12049:
        /* <DEDUP_REMOVED lines=15> */
[----:B01----:R-:W-:Y:S02]  /*10c00*/  IMAD.MOV.U32 R8, RZ, RZ, 0x70 ;  /* 0x00000070ff087424 */ /* 0x003fe400078e00ff */
[----:B------:R-:W-:Y:S02]  /*10c10*/  IMAD.MOV.U32 R12, RZ, RZ, 0x1 ;  /* 0x00000001ff0c7424 */ /* 0x000fe400078e00ff */
[----:B------:R-:W-:-:S07]  /*10c20*/  IMAD.MOV.U32 R13, RZ, RZ, RZ ;  /* 0x000000ffff0d7224 */ /* 0x000fce00078e00ff */
[----:B------:R-:W-:-:S07]  /*10c30*/  LEPC R20, `(.L_x_12052) ;  /* 0x000000001014794e */ /* 0x000fce0000000000 */
[----:B--2---:R-:W-:Y:S05]  /*10c40*/  CALL.ABS.NOINC R2 ;  /* 0x0000000002007343 */ /* 0x004fea0003c00000 */
.L_x_12052:
[----:B------:R-:W-:Y:S05]  /*10c50*/  BSYNC B6 ;  /* 0x0000000000067941 */ /* 0x000fea0003800000 */
.L_x_12051:
        /* <DEDUP_REMOVED lines=15> */
[----:B01----:R-:W-:Y:S02]  /*10d50*/  IMAD.MOV.U32 R8, RZ, RZ, 0x70 ;  /* 0x00000070ff087424 */ /* 0x003fe400078e00ff */
[----:B------:R-:W-:Y:S02]  /*10d60*/  IMAD.MOV.U32 R12, RZ, RZ, 0x1 ;  /* 0x00000001ff0c7424 */ /* 0x000fe400078e00ff */
[----:B--2---:R-:W-:-:S07]  /*10d70*/  IMAD.MOV.U32 R13, RZ, RZ, RZ ;  /* 0x000000ffff0d7224 */ /* 0x004fce00078e00ff */
[----:B------:R-:W-:-:S07]  /*10d80*/  LEPC R20, `(.L_x_12055) ;  /* 0x000000001014794e */ /* 0x000fce0000000000 */
[----:B---3--:R-:W-:Y:S05]  /*10d90*/  CALL.ABS.NOINC R2 ;  /* 0x0000000002007343 */ /* 0x008fea0003c00000 */
.L_x_12055:
        /* <DEDUP_REMOVED lines=15> */
.L_x_12054:
[----:B------:R-:W-:Y:S05]  /*10e90*/  BSYNC B6 ;  /* 0x0000000000067941 */ /* 0x000fea0003800000 */
.L_x_12053:
[----:B------:R-:W-:Y:S01]  /*10ea0*/  ULDC.64 UR4, c[0x0][0x9f8] ;  /* 0x00027e0000047ab9 */ /* 0x000fe20000000a00 */
[----:B------:R-:W-:Y:S01]  /*10eb0*/  ULDC.64 UR6, c[0x0][0x208] ;  /* 0x0000820000067ab9 */ /* 0x000fe20000000a00 */
[----:B------:R-:W-:Y:S01]  /*10ec0*/  ISETP.NE.U32.AND P0, PT, RZ, UR4, PT ;  /* 0x00000004ff007c0c */ /* 0x000fe2000bf05070 */
[----:B------:R-:W2:Y:S01]  /*10ed0*/  LDL R20, [R1+0xc] ;  /* 0x00000c0001147983 */ /* 0x000ea20000100800 */
[----:B------:R-:W3:Y:S02]  /*10ee0*/  LDC.64 R2, c[0x0][0x418] ;  /* 0x00010600ff027b82 */ /* 0x000ee40000000a00 */
[----:B------:R-:W-:-:S13]  /*10ef0*/  ISETP.NE.AND.EX P0, PT, RZ, UR5, PT, P0 ;  /* 0x00000005ff007c0c */ /* 0x000fda000bf05300 */
[----:B------:R-:W-:-:S04]  /*10f00*/  @P0 IADD3 R24, P1, R24, UR4, RZ ;  /* 0x0000000418180c10 */ /* 0x000fc8000ff3e0ff */
[----:B------:R-:W-:Y:S01]  /*10f10*/  @P0 IADD3.X R25, R25, UR5, RZ, P1, !PT ;  /* 0x0000000519190c10 */ /* 0x000fe20008ffe4ff */
[----:B------:R-:W-:-:S04]  /*10f20*/  ULDC.64 UR4, c[0x0][0xa08] ;  /* 0x0002820000047ab9 */ /* 0x000fc80000000a00 */
[----:B------:R2:W4:Y:S01]  /*10f30*/  @P0 LDG.E R26, desc[UR6][R24.64] ;  /* 0x00000006181a0981 */ /* 0x000522000c1e1900 */
[----:B---3--:R-:W-:Y:S01]  /*10f40*/  LOP3.LUT P0, RZ, R2, UR4, RZ, 0xfc, !PT ;  /* 0x0000000402ff7c12 */ /* 0x008fe2000f80fcff */
[----:B------:R-:W-:-:S03]  /*10f50*/  UMOV UR4, 0xffffffff ;  /* 0xffffffff00047882 */ /* 0x000fc60000000000 */
[----:B------:R-:W-:Y:S01]  /*10f60*/  LOP3.LUT P0, RZ, R3, UR5, RZ, 0xfc, P0 ;  /* 0x0000000503ff7c12 */ /* 0x000fe2000800fcff */
[----:B--2---:R-:W-:Y:S01]  /*10f70*/  VIADD R25, R20, 0xffffffff ;  /* 0xffffffff14197836 */ /* 0x004fe20000000000 */
[----:B----4-:R-:W-:Y:S02]  /*10f80*/  SHF.R.S32.HI R29, RZ, 0x1f, R26 ;  /* 0x0000001fff1d7819 */ /* 0x010fe4000001141a */
[----:B------:R-:W-:Y:S01]  /*10f90*/  SEL R24, R26, RZ, !P0 ;  /* 0x000000ff1a187207 */ /* 0x000fe20004000000 */
[----:B------:R-:W-:Y:S08]  /*10fa0*/  BRA.DIV UR4, `(.L_x_12056) ;  /* 0x0000004e04887947 */ /* 0x000ff0000b800000 */
[----:B------:R-:W2:Y:S02]  /*10fb0*/  S2R R0, SR_TID.X ;  /* 0x0000000000007919 */ /* 0x000ea40000002100 */
[----:B--2---:R-:W-:-:S04]  /*10fc0*/  SHF.R.U32.HI R0, RZ, 0x5, R0 ;  /* 0x00000005ff007819 */ /* 0x004fc80000011600 */
[----:B------:R-:W-:-:S05]  /*10fd0*/  LOP3.LUT R0, R0, 0x3, RZ, 0xc0, !PT ;  /* 0x0000000300007812 */ /* 0x000fca00078ec0ff */
[----:B------:R2:W3:Y:S02]  /*10fe0*/  SHFL.IDX PT, R14, R0, RZ, 0x1f ;  /* 0x00001fff000e7589 */ /* 0x0004e400000e0000 */
.L_x_12164:
[----:B------:R-:W-:Y:S02]  /*10ff0*/  PLOP3.LUT P1, PT, PT, PT, PT, 0x8, 0x0 ;  /* 0x000000000000781c */ /* 0x000fe40003f2e170 */
[----:B---3--:R-:W-:Y:S02]  /*11000*/  ISETP.NE.AND P0, PT, R14, RZ, PT ;  /* 0x000000ff0e00720c */ /* 0x008fe40003f05270 */
[----:B--2---:R-:W-:-:S05]  /*11010*/  P2R R0, PR, RZ, 0x2 ;  /* 0x00000002ff007803 */ /* 0x004fca0000000000 */
[----:B------:R2:W-:Y:S06]  /*11020*/  STL [R1], R0 ;  /* 0x0000000001007387 */ /* 0x0005ec0000100800 */
[----:B------:R-:W-:Y:S05]  /*11030*/  @P0 BRA `(.L_x_12057) ;  /* 0x00000004001c0947 */ /* 0x000fea0003800000 */
[----:B------:R-:W-:-:S03]  /*11040*/  UMOV UR4, 0xffffffff ;  /* 0xffffffff00047882 */ /* 0x000fc60000000000 */
[----:B------:R-:W-:Y:S05]  /*11050*/  BRA.DIV UR4, `(.L_x_12058) ;  /* 0x0000004e04907947 */ /* 0x000fea000b800000 */
[----:B------:R-:W-:-:S13]  /*11060*/  ELECT P6, URZ, PT ;  /* 0x00000000003f782f */ /* 0x000fda00038c0000 */
.L_x_12167:
[----:B------:R-:W-:Y:S05]  /*11070*/  @!P6 BRA `(.L_x_12057) ;  /* 0x00000004000ce947 */ /* 0x000fea0003800000 */
[----:B------:R-:W-:-:S04]  /*11080*/  ISETP.NE.U32.AND P0, PT, R2, RZ, PT ;  /* 0x000000ff0200720c */ /* 0x000fc80003f05070 */
[----:B------:R-:W-:-:S13]  /*11090*/  ISETP.NE.AND.EX P0, PT, R3, RZ, PT, P0 ;  /* 0x000000ff0300720c */ /* 0x000fda0003f05300 */
[----:B------:R-:W-:Y:S05]  /*110a0*/  @!P0 BRA `(.L_x_12059) ;  /* 0x0000000000488947 */ /* 0x000fea0003800000 */
[----:B------:R-:W3:Y:S01]  /*110b0*/  LDC R6, c[0x0][0x43c] ;  /* 0x00010f00ff067b82 */ /* 0x000ee20000000800 */
[----:B------:R-:W-:Y:S01]  /*110c0*/  ULDC.64 UR4, c[0x0][0x428] ;  /* 0x00010a0000047ab9 */ /* 0x000fe20000000a00 */
[----:B------:R-:W-:Y:S01]  /*110d0*/  ULDC.64 UR6, c[0x0][0x208] ;  /* 0x0000820000067ab9 */ /* 0x000fe20000000a00 */
[----:B---3--:R-:W-:-:S13]  /*110e0*/  ISETP.NE.AND P0, PT, R6, 0x1, PT ;  /* 0x000000010600780c */ /* 0x008fda0003f05270 */
[----:B------:R-:W2:Y:S02]  /*110f0*/  @P0 LDC.64 R4, c[0x0][0x440] ;  /* 0x00011000ff040b82 */ /* 0x000ea40000000a00 */
[----:B--2---:R-:W-:-:S04]  /*11100*/  @P0 IMAD.HI.U32 R0, R25, R4, RZ ;  /* 0x0000000419000227 */ /* 0x004fc800078e00ff */
        /* <DEDUP_REMOVED lines=12> */
.L_x_12059:
[----:B--2---:R-:W-:Y:S01]  /*111d0*/  IMAD R0, R23, 0x8, R22 ;  /* 0x0000000817007824 */ /* 0x004fe200078e0216 */
[----:B---3--:R-:W-:-:S04]  /*111e0*/  SHF.L.U32 R2, R27, 0x1f, RZ ;  /* 0x0000001f1b027819 */ /* 0x008fc800000006ff */
[----:B------:R-:W2:Y:S02]  /*111f0*/  SYNCS.PHASECHK.TRANS64.TRYWAIT P0, [R0+URZ+0x31c40], R2 ;  /* 0x031c4002000075a7 */ /* 0x000ea4000800017f */
[----:B--2---:R-:W-:Y:S05]  /*11200*/  @!P0 BRA `(.L_x_12060) ;  /* 0x0000004c00448947 */ /* 0x004fea0003800000 */
.L_x_12168:
        /* <DEDUP_REMOVED lines=11> */
.L_x_12061:
[----:B------:R-:W-:Y:S01]  /*112c0*/  R2UR UR9, R0 ;  /* 0x00000000000972ca */ /* 0x000fe200000e0000 */
[----:B--2---:R-:W-:Y:S01]  /*112d0*/  IMAD R0, R23, 0x6c00, R22 ;  /* 0x00006c0017007824 */ /* 0x004fe200078e0216 */
        /* <DEDUP_REMOVED lines=11> */
[----:B------:R-:W-:-:S03]  /*11390*/  UIADD3 UR9, UR9, 0x31c30, URZ ;  /* 0x00031c3009097890 */ /* 0x000fc6000fffe03f */
[----:B------:R-:W-:Y:S01]  /*113a0*/  P2R R0, PR, RZ, 0x1 ;  /* 0x00000001ff007803 */ /* 0x000fe20000000000 */
[----:B------:R-:W-:Y:S02]  /*113b0*/  UIMAD UR11, UR11, 0x90, UR5 ;  /* 0x000000900b0b78a4 */ /* 0x000fe4000f8e0205 */
[----:B------:R-:W-:Y:S02]  /*113c0*/  UIADD3 UR14, UR8, 0x16a00, URZ ;  /* 0x00016a00080e7890 */ /* 0x000fe4000fffe03f */
[----:B------:R-:W-:Y:S01]  /*113d0*/  UIADD3.X UR5, URZ, UR37, URZ, UP0, !UPT ;  /* 0x000000253f057290 */ /* 0x000fe200087fe43f */
[----:B------:R3:W-:Y:S01]  /*113e0*/  STL [R1], R0 ;  /* 0x0000000001007387 */ /* 0x0007e20000100800 */
        /* <DEDUP_REMOVED lines=12> */
.L_x_12057:
[----:B------:R-:W3:Y:S04]  /*114b0*/  LDL.LU R4, [R1+0x10] ;  /* 0x0000100001047983 */ /* 0x000ee80000300800 */
[----:B------:R-:W4:Y:S04]  /*114c0*/  LDL.LU R6, [R1+0x8] ;  /* 0x0000080001067983 */ /* 0x000f280000300800 */
[----:B------:R-:W5:Y:S01]  /*114d0*/  LDL.LU R3, [R1+0x18] ;  /* 0x0000180001037983 */ /* 0x000f620000300800 */
        /* <DEDUP_REMOVED lines=39> */
.L_x_12063:
[----:B------:R-:W-:Y:S05]  /*11750*/  BSYNC B6 ;  /* 0x0000000000067941 */ /* 0x000fea0003800000 */
.L_x_12062:
[----:B---3--:R-:W2:Y:S01]  /*11760*/  LDL.LU R0, [R1+0x10] ;  /* 0x0000100001007983 */ /* 0x008ea20000300800 */
[----:B------:R-:W3:Y:S01]  /*11770*/  LDC R9, c[0x0][0x448] ;  /* 0x00011200ff097b82 */ /* 0x000ee20000000800 */
[----:B------:R-:W-:Y:S01]  /*11780*/  ULDC.64 UR4, c[0x0][0x2d8] ;  /* 0x0000b60000047ab9 */ /* 0x000fe20000000a00 */
[----:B------:R-:W-:Y:S01]  /*11790*/  ULDC.64 UR6, c[0x0][0x2c8] ;  /* 0x0000b20000067ab9 */ /* 0x000fe20000000a00 */
[----:B------:R-:W2:Y:S01]  /*117a0*/  LDL.LU.64 R2, [R1+0x20] ;  /* 0x0000200001027983 */ /* 0x000ea20000300a00 */
[----:B------:R-:W-:-:S03]  /*117b0*/  ULDC.64 UR8, c[0x0][0x280] ;  /* 0x0000a00000087ab9 */ /* 0x000fc60000000a00 */
[----:B------:R-:W4:Y:S04]  /*117c0*/  LDL.LU R20, [R1+0x18] ;  /* 0x0000180001147983 */ /* 0x000f280000300800 */
[----:B------:R-:W4:Y:S04]  /*117d0*/  LDL.LU R21, [R1+0x2c] ;  /* 0x00002c0001157983 */ /* 0x000f280000300800 */
[----:B------:R-:W4:Y:S01]  /*117e0*/  LDL.LU R4, [R1+0x8] ;  /* 0x0000080001047983 */ /* 0x000f220000300800 */
[----:B------:R-:W4:Y:S01]  /*117f0*/  S2R R10, SR_TID.X ;  /* 0x00000000000a7919 */ /* 0x000f220000002100 */
[----:B------:R-:W4:Y:S01]  /*11800*/  S2R R11, SR_TID.X ;  /* 0x00000000000b7919 */ /* 0x000f220000002100 */
[----:B---3--:R-:W-:-:S13]  /*11810*/  ISETP.NE.AND P1, PT, R9, 0x1, PT ;  /* 0x000000010900780c */ /* 0x008fda0003f25270 */
[----:B------:R-:W3:Y:S08]  /*11820*/  @P1 LDC R5, c[0x0][0x450] ;  /* 0x00011400ff051b82 */ /* 0x000ef00000000800 */
[----:B01----:R-:W0:Y:S01]  /*11830*/  @P1 LDC R8, c[0x0][0x44c] ;  /* 0x00011300ff081b82 */ /* 0x003e220000000800 */
[----:B--2---:R-:W-:Y:S02]  /*11840*/  IMAD.MOV.U32 R3, RZ, RZ, R0 ;  /* 0x000000ffff037224 */ /* 0x004fe400078e0000 */
[----:B----4-:R-:W-:-:S02]  /*11850*/  IMAD R0, R20, UR4, RZ ;  /* 0x0000000414007c24 */ /* 0x010fc4000f8e02ff */
[C---:B------:R-:W-:Y:S01]  /*11860*/  IMAD.WIDE.U32 R2, R18.reuse, UR4, R2 ;  /* 0x0000000412027c25 */ /* 0x040fe2000f8e0002 */
[----:B------:R-:W1:Y:S03]  /*11870*/  S2R R20, SR_TID.X ;  /* 0x0000000000147919 */ /* 0x000e660000002100 */
[----:B------:R-:W-:Y:S01]  /*11880*/  IMAD R0, R18, UR5, R0 ;  /* 0x0000000512007c24 */ /* 0x000fe2000f8e0200 */
[----:B------:R-:W-:-:S03]  /*11890*/  ULDC.64 UR4, c[0x0][0x2e0] ;  /* 0x0000b80000047ab9 */ /* 0x000fc60000000a00 */
[----:B------:R-:W-:Y:S02]  /*118a0*/  IMAD.IADD R3, R3, 0x1, R0 ;  /* 0x0000000103037824 */ /* 0x000fe400078e0200 */
[----:B------:R-:W-:Y:S02]  /*118b0*/  IMAD R0, R21, UR4, RZ ;  /* 0x0000000415007c24 */ /* 0x000fe4000f8e02ff */
[----:B------:R-:W2:Y:S01]  /*118c0*/  S2R R21, SR_TID.X ;  /* 0x0000000000157919 */ /* 0x000ea20000002100 */
[----:B------:R-:W-:-:S04]  /*118d0*/  IMAD.WIDE.U32 R2, R4, UR4, R2 ;  /* 0x0000000404027c25 */ /* 0x000fc8000f8e0002 */
[----:B------:R-:W-:Y:S01]  /*118e0*/  IMAD R0, R4, UR5, R0 ;  /* 0x0000000504007c24 */ /* 0x000fe2000f8e0200 */
[----:B------:R-:W-:Y:S01]  /*118f0*/  ULDC.64 UR4, c[0x0][0x2d0] ;  /* 0x0000b40000047ab9 */ /* 0x000fe20000000a00 */
[----:B------:R-:W4:Y:S02]  /*11900*/  @P1 LDC R4, c[0x0][0x44c] ;  /* 0x00011300ff041b82 */ /* 0x000f240000000800 */
[----:B------:R-:W-:Y:S01]  /*11910*/  IMAD.IADD R3, R3, 0x1, R0 ;  /* 0x0000000103037824 */ /* 0x000fe200078e0200 */
[----:B-1----:R-:W-:-:S04]  /*11920*/  LOP3.LUT R20, R20, 0x7f, RZ, 0xc0, !PT ;  /* 0x0000007f14147812 */ /* 0x002fc800078ec0ff */
[----:B------:R-:W-:Y:S01]  /*11930*/  SHF.R.U32.HI R20, RZ, 0x2, R20 ;  /* 0x00000002ff147819 */ /* 0x000fe20000011614 */
[----:B--2---:R-:W-:Y:S02]  /*11940*/  IMAD.SHL.U32 R6, R21, 0x20, RZ ;  /* 0x0000002015067824 */ /* 0x004fe400078e00ff */
[----:B------:R-:W-:-:S03]  /*11950*/  IMAD.SHL.U32 R21, R10, 0x8, RZ ;  /* 0x000000080a157824 */ /* 0x000fc600078e00ff */
[----:B------:R-:W-:Y:S01]  /*11960*/  LOP3.LUT R6, R20, 0x60, R6, 0xf8, !PT ;  /* 0x0000006014067812 */ /* 0x000fe200078ef806 */
[----:B------:R-:W-:Y:S01]  /*11970*/  IMAD.SHL.U32 R20, R11, 0x8, RZ ;  /* 0x000000080b147824 */ /* 0x000fe200078e00ff */
[----:B------:R-:W-:-:S03]  /*11980*/  LOP3.LUT R21, R21, 0x18, RZ, 0xc0, !PT ;  /* 0x0000001815157812 */ /* 0x000fc600078ec0ff */
[----:B------:R-:W-:Y:S01]  /*11990*/  IMAD R6, R17, 0xc0, R6 ;  /* 0x000000c011067824 */ /* 0x000fe200078e0206 */
[C---:B------:R-:W-:Y:S02]  /*119a0*/  LOP3.LUT R10, R21.reuse, 0x40, RZ, 0xfc, !PT ;  /* 0x00000040150a7812 */ /* 0x040fe400078efcff */
[----:B------:R-:W-:Y:S01]  /*119b0*/  LOP3.LUT R20, R20, 0x18, RZ, 0xc0, !PT ;  /* 0x0000001814147812 */ /* 0x000fe200078ec0ff */
[----:B----4-:R-:W-:Y:S01]  /*119c0*/  @P1 IMAD.HI.U32 R0, R6, R4, RZ ;  /* 0x0000000406001227 */ /* 0x010fe200078e00ff */
[----:B------:R-:W-:-:S03]  /*119d0*/  LOP3.LUT R12, R21, 0x20, RZ, 0xfc, !PT ;  /* 0x00000020150c7812 */ /* 0x000fc600078efcff */
[----:B------:R-:W-:Y:S01]  /*119e0*/  IMAD.MOV.U32 R4, RZ, RZ, R6 ;  /* 0x000000ffff047224 */ /* 0x000fe200078e0006 */
[----:B---3--:R-:W-:-:S04]  /*119f0*/  @P1 SHF.R.U32.HI R4, RZ, R5, R0 ;  /* 0x00000005ff041219 */ /* 0x008fc80000011600 */
        /* <DEDUP_REMOVED lines=15> */
[----:B0-----:R-:W-:Y:S01]  /*11af0*/  @P1 IMAD.HI.U32 R8, R7, R8, RZ ;  /* 0x0000000807081227 */ /* 0x001fe200078e00ff */
        /* <DEDUP_REMOVED lines=87> */
.L_x_12181:
[----:B------:R-:W-:Y:S01]  /*12070*/  VIADD R0, R17, 0xa0 ;  /* 0x000000a011007836 */ /* 0x000fe20000000000 */
[----:B------:R-:W-:-:S04]  /*12080*/  ULDC.64 UR4, c[0x0][0x208] ;  /* 0x0000820000047ab9 */ /* 0x000fc80000000a00 */
[----:B------:R-:W-:Y:S01]  /*12090*/  ISETP.GE.AND P3, PT, R0, R5, PT ;  /* 0x000000050000720c */ /* 0x000fe20003f66270 */
[----:B------:R-:W-:-:S12]  /*120a0*/  VIADD R0, R22, 0x31c00 ;  /* 0x00031c0016007836 */ /* 0x000fd80000000000 */
        /* <DEDUP_REMOVED lines=10> */
.L_x_12065:
        /* <DEDUP_REMOVED lines=8> */
[----:B------:R-:W-:Y:S01]  /*121d0*/  LEA.HI R2, R3, R3, RZ, 0x1 ;  /* 0x0000000303027211 */ /* 0x000fe200078f08ff */
[----:B------:R0:W-:Y:S03]  /*121e0*/  STL [R1+0x28], R3 ;  /* 0x0000280301007387 */ /* 0x0001e60000100800 */
[----:B------:R-:W-:-:S05]  /*121f0*/  LOP3.LUT R2, R2, 0xfffffffe, RZ, 0xc0, !PT ;  /* 0xfffffffe02027812 */ /* 0x000fca00078ec0ff */
[----:B------:R-:W-:-:S05]  /*12200*/  IMAD.IADD R2, R3, 0x1, -R2 ;  /* 0x0000000103027824 */ /* 0x000fca00078e0a02 */
[----:B0-----:R-:W-:Y:S01]  /*12210*/  SHF.L.U32 R3, R2, 0x1f, RZ ;  /* 0x0000001f02037819 */ /* 0x001fe200000006ff */
[----:B------:R-:W-:Y:S01]  /*12220*/  NOP ;  /* 0x0000000000007918 */ /* 0x000fe20000000000 */
[----:B------:R-:W2:Y:S01]  /*12230*/  LDL R4, [R1+0xc] ;  /* 0x00000c0001047983 */ /* 0x000ea20000100800 */
[----:B------:R0:W-:Y:S01]  /*12240*/  SYNCS.ARRIVE.TRANS64.A1T0 RZ, [R22+URZ+0x31c00], RZ ;  /* 0x031c00ff16ff79a7 */ /* 0x0001e2000810003f */
[----:B------:R-:W-:Y:S01]  /*12250*/  BSSY B0, `(.L_x_12066) ;  /* 0x0000004000007945 */ /* 0x000fe20003800000 */
[----:B------:R-:W1:Y:S01]  /*12260*/  SYNCS.PHASECHK.TRANS64.TRYWAIT P0, [R22+URZ+0x31c20], R3 ;  /* 0x031c2003160075a7 */ /* 0x000e62000800017f */
[----:B--2---:R-:W-:Y:S02]  /*12270*/  ISETP.GE.AND P1, PT, R4, 0x2, PT ;  /* 0x000000020400780c */ /* 0x004fe40003f26270 */
[----:B01----:R-:W-:Y:S11]  /*12280*/  @!P0 BRA `(.L_x_12067) ;  /* 0x0000004400588947 */ /* 0x003ff60003800000 */
.L_x_12182:
[----:B------:R-:W-:Y:S05]  /*12290*/  BSYNC B0 ;  /* 0x0000000000007941 */ /* 0x000fea0003800000 */
.L_x_12066:
[----:B------:R-:W-:Y:S04]  /*122a0*/  BSSY B0, `(.L_x_12068) ;  /* 0x0000226000007945 */ /* 0x000fe80003800000 */
[----:B------:R-:W-:Y:S05]  /*122b0*/  @!P1 BRA `(.L_x_12069) ;  /* 0x0000002000909947 */ /* 0x000fea0003800000 */
[----:B------:R-:W2:Y:S01]  /*122c0*/  LDL R4, [R1+0xc] ;  /* 0x00000c0001047983 */ /* 0x000ea20000100800 */
[----:B------:R-:W-:Y:S01]  /*122d0*/  BSSY B2, `(.L_x_12070) ;  /* 0x00000bc000027945 */ /* 0x000fe20003800000 */
[C---:B--2---:R-:W-:Y:S01]  /*122e0*/  LOP3.LUT R2, R4.reuse, 0x1, RZ, 0xc0, !PT ;  /* 0x0000000104027812 */ /* 0x044fe200078ec0ff */
[----:B------:R-:W-:-:S03]  /*122f0*/  VIADD R7, R4, 0xfffffffe ;  /* 0xfffffffe04077836 */ /* 0x000fc60000000000 */
[----:B------:R-:W-:Y:S01]  /*12300*/  ISETP.NE.U32.AND P0, PT, R2, 0x1, PT ;  /* 0x000000010200780c */ /* 0x000fe20003f05070 */
[----:B------:R-:W-:-:S12]  /*12310*/  IMAD.MOV.U32 R6, RZ, RZ, R7 ;  /* 0x000000ffff067224 */ /* 0x000fd800078e0007 */
[----:B------:R-:W-:Y:S05]  /*12320*/  @!P0 BRA `(.L_x_12071) ;  /* 0x0000000800d88947 */ /* 0x000fea0003800000 */
[----:B------:R-:W2:Y:S01]  /*12330*/  LDL R4, [R1] ;  /* 0x0000000001047983 */ /* 0x000ea20000100800 */
[----:B------:R-:W-:Y:S01]  /*12340*/  VIADD R8, R23, 0x1 ;  /* 0x0000000117087836 */ /* 0x000fe20000000000 */
[----:B------:R-:W-:Y:S04]  /*12350*/  BSSY B1, `(.L_x_12072) ;  /* 0x00000af000017945 */ /* 0x000fe80003800000 */
[----:B------:R-:W-:-:S04]  /*12360*/  ISETP.NE.AND P0, PT, R8, 0x2, PT ;  /* 0x000000020800780c */ /* 0x000fc80003f05270 */
[----:B------:R-:W-:Y:S02]  /*12370*/  SEL R2, RZ, 0x1, P0 ;  /* 0x00000001ff027807 */ /* 0x000fe40000000000 */
[----:B------:R-:W-:Y:S02]  /*12380*/  SEL R8, R8, RZ, P0 ;  /* 0x000000ff08087207 */ /* 0x000fe40000000000 */
[----:B------:R-:W-:Y:S02]  /*12390*/  LOP3.LUT R9, R27, R2, RZ, 0x3c, !PT ;  /* 0x000000021b097212 */ /* 0x000fe400078e3cff */
[----:B--2---:R-:W-:-:S13]  /*123a0*/  ISETP.NE.AND P2, PT, R4, RZ, PT ;  /* 0x000000ff0400720c */ /* 0x004fda0003f45270 */
[----:B------:R-:W-:Y:S05]  /*123b0*/  @!P2 BRA `(.L_x_12073) ;  /* 0x0000000800a0a947 */ /* 0x000fea0003800000 */
[----:B------:R-:W-:Y:S01]  /*123c0*/  ULDC.64 UR4, c[0x0][0x418] ;  /* 0x0001060000047ab9 */ /* 0x000fe20000000a00 */
[----:B------:R-:W-:Y:S01]  /*123d0*/  IMAD.MOV.U32 R5, RZ, RZ, R24 ;  /* 0x000000ffff057224 */ /* 0x000fe200078e0018 */
[----:B------:R-:W-:Y:S01]  /*123e0*/  ISETP.NE.U32.AND P0, PT, RZ, UR4, PT ;  /* 0x00000004ff007c0c */ /* 0x000fe2000bf05070 */
[----:B------:R-:W-:-:S03]  /*123f0*/  IMAD.MOV.U32 R6, RZ, RZ, R7 ;  /* 0x000000ffff067224 */ /* 0x000fc600078e0007 */
[----:B------:R-:W-:-:S13]  /*12400*/  ISETP.NE.AND.EX P0, PT, RZ, UR5, PT, P0 ;  /* 0x00000005ff007c0c */ /* 0x000fda000bf05300 */
        /* <DEDUP_REMOVED lines=19> */
.L_x_12074:
[----:B0-----:R-:W-:Y:S01]  /*12540*/  IMAD R3, R8, 0x8, R22 ;  /* 0x0000000808037824 */ /* 0x001fe200078e0216 */
[----:B------:R-:W-:Y:S01]  /*12550*/  SHF.L.U32 R2, R9, 0x1f, RZ ;  /* 0x0000001f09027819 */ /* 0x000fe200000006ff */
[----:B------:R-:W-:Y:S03]  /*12560*/  BSSY B3, `(.L_x_12075) ;  /* 0x0000003000037945 */ /* 0x000fe60003800000 */
[----:B------:R-:W0:Y:S02]  /*12570*/  SYNCS.PHASECHK.TRANS64.TRYWAIT P0, [R3+URZ+0x31c40], R2 ;  /* 0x031c4002030075a7 */ /* 0x000e24000800017f */
[----:B0-----:R-:W-:Y:S05]  /*12580*/  @!P0 BRA `(.L_x_12076) ;  /* 0x0000004000ac8947 */ /* 0x001fea0003800000 */
.L_x_12183:
[----:B------:R-:W-:Y:S05]  /*12590*/  BSYNC B3 ;  /* 0x0000000000037941 */ /* 0x000fea0003800000 */
.L_x_12075:
        /* <DEDUP_REMOVED lines=12> */
.L_x_12078:
[----:B------:R-:W-:Y:S05]  /*12660*/  BSYNC B3 ;  /* 0x0000000000037941 */ /* 0x000fea0003800000 */
.L_x_12077:
        /* <DEDUP_REMOVED lines=11> */
.L_x_12079:
        /* <DEDUP_REMOVED lines=16> */
.L_x_12080:
        /* <DEDUP_REMOVED lines=16> */
.L_x_12081:
        /* <DEDUP_REMOVED lines=15> */
.L_x_12184:
[----:B------:R-:W-:Y:S05]  /*12a10*/  BSYNC B3 ;  /* 0x0000000000037941 */ /* 0x000fea0003800000 */
.L_x_12082:
        /* <DEDUP_REMOVED lines=12> */
.L_x_12085:
[----:B------:R-:W-:Y:S05]  /*12ae0*/  BSYNC B3 ;  /* 0x0000000000037941 */ /* 0x000fea0003800000 */
.L_x_12084:
        /* <DEDUP_REMOVED lines=11> */
.L_x_12086:
        /* <DEDUP_REMOVED lines=15> */
.L_x_12087:
        /* <DEDUP_REMOVED lines=15> */
.L_x_12088:
        /* <DEDUP_REMOVED lines=12> */
.L_x_12073:
[----:B------:R-:W-:Y:S05]  /*12e40*/  BSYNC B1 ;  /* 0x0000000000017941 */ /* 0x000fea0003800000 */
.L_x_12072:
[----:B------:R-:W2:Y:S01]  /*12e50*/  LDL.LU R2, [R1+0xc] ;  /* 0x00000c0001027983 */ /* 0x000ea20000300800 */
[----:B------:R-:W-:Y:S02]  /*12e60*/  IMAD.MOV.U32 R23, RZ, RZ, R8 ;  /* 0x000000ffff177224 */ /* 0x000fe400078e0008 */
[----:B------:R-:W-:Y:S02]  /*12e70*/  IMAD.MOV.U32 R27, RZ, RZ, R9 ;  /* 0x000000ffff1b7224 */ /* 0x000fe400078e0009 */
[----:B--2---:R-:W-:-:S07]  /*12e80*/  VIADD R6, R2, 0xfffffffd ;  /* 0xfffffffd02067836 */ /* 0x004fce0000000000 */
.L_x_12071:
[----:B------:R-:W-:Y:S05]  /*12e90*/  BSYNC B2 ;  /* 0x0000000000027941 */ /* 0x000fea0003800000 */
.L_x_12070:
[----:B------:R-:W-:-:S13]  /*12ea0*/  ISETP.NE.AND P0, PT, R7, RZ, PT ;  /* 0x000000ff0700720c */ /* 0x000fda0003f05270 */
[----:B------:R-:W-:Y:S05]  /*12eb0*/  @!P0 BRA `(.L_x_12069) ;  /* 0x0000001400908947 */ /* 0x000fea0003800000 */
[----:B------:R-:W-:-:S07]  /*12ec0*/  IMAD.MOV.U32 R4, RZ, RZ, R24 ;  /* 0x000000ffff047224 */ /* 0x000fce00078e0018 */
.L_x_12123:
        /* <DEDUP_REMOVED lines=8> */
[----:B--2---:R-:W-:-:S13]  /*12f50*/  ISETP.NE.AND P1, PT, R2, RZ, PT ;  /* 0x000000ff0200720c */ /* 0x004fda0003f25270 */
[----:B------:R-:W-:Y:S05]  /*12f60*/  @!P1 BRA `(.L_x_12090) ;  /* 0x0000000800949947 */ /* 0x000fea0003800000 */
[----:B------:R-:W-:Y:S01]  /*12f70*/  ULDC.64 UR4, c[0x0][0x418] ;  /* 0x0001060000047ab9 */ /* 0x000fe20000000a00 */
[----:B------:R-:W-:Y:S01]  /*12f80*/  IMAD.MOV.U32 R9, RZ, RZ, R6 ;  /* 0x000000ffff097224 */ /* 0x000fe200078e0006 */
[----:B------:R-:W-:-:S04]  /*12f90*/  ISETP.NE.U32.AND P0, PT, RZ, UR4, PT ;  /* 0x00000004ff007c0c */ /* 0x000fc8000bf05070 */
        /* <DEDUP_REMOVED lines=20> */
.L_x_12091:
[----:B0-----:R-:W-:Y:S01]  /*130e0*/  IMAD R3, R7, 0x8, R22 ;  /* 0x0000000807037824 */ /* 0x001fe200078e0216 */
[----:B------:R-:W-:Y:S01]  /*130f0*/  SHF.L.U32 R2, R8, 0x1f, RZ ;  /* 0x0000001f08027819 */ /* 0x000fe200000006ff */
[----:B------:R-:W-:Y:S03]  /*13100*/  BSSY B2, `(.L_x_12092) ;  /* 0x0000003000027945 */ /* 0x000fe60003800000 */
[----:B------:R-:W0:Y:S02]  /*13110*/  SYNCS.PHASECHK.TRANS64.TRYWAIT P0, [R3+URZ+0x31c40], R2 ;  /* 0x031c4002030075a7 */ /* 0x000e24000800017f */
[----:B0-----:R-:W-:Y:S05]  /*13120*/  @!P0 BRA `(.L_x_12093) ;  /* 0x0000003400ec8947 */ /* 0x001fea0003800000 */
.L_x_12185:
[----:B------:R-:W-:Y:S05]  /*13130*/  BSYNC B2 ;  /* 0x0000000000027941 */ /* 0x000fea0003800000 */
.L_x_12092:
        /* <DEDUP_REMOVED lines=12> */
.L_x_12095:
[----:B------:R-:W-:Y:S05]  /*13200*/  BSYNC B2 ;  /* 0x0000000000027941 */ /* 0x000fea0003800000 */
.L_x_12094:
        /* <DEDUP_REMOVED lines=11> */
.L_x_12096:
        /* <DEDUP_REMOVED lines=16> */
.L_x_12097:
        /* <DEDUP_REMOVED lines=16> */
.L_x_12098:
        /* <DEDUP_REMOVED lines=15> */
.L_x_12186:
[----:B------:R-:W-:Y:S05]  /*135b0*/  BSYNC B2 ;  /* 0x0000000000027941 */ /* 0x000fea0003800000 */
.L_x_12099:
        /* <DEDUP_REMOVED lines=11> */
.L_x_12102:
[----:B------:R-:W-:Y:S05]  /*13670*/  BSYNC B2 ;  /* 0x0000000000027941 */ /* 0x000fea0003800000 */
.L_x_12101:
        /* <DEDUP_REMOVED lines=10> */
.L_x_12103:
        /* <DEDUP_REMOVED lines=15> */
.L_x_12104:
        /* <DEDUP_REMOVED lines=15> */
.L_x_12105:
        /* <DEDUP_REMOVED lines=12> */
.L_x_12090:
[----:B------:R-:W-:Y:S05]  /*139c0*/  BSYNC B1 ;  /* 0x0000000000017941 */ /* 0x000fea0003800000 */
.L_x_12089:
        /* <DEDUP_REMOVED lines=10> */
[----:B------:R-:W-:Y:S01]  /*13a70*/  VIADD R9, R6, 0xffffffff ;  /* 0xffffffff06097836 */ /* 0x000fe20000000000 */
        /* <DEDUP_REMOVED lines=16> */
[----:B------:R-:W-:-:S04]  /*13b80*/  IMAD.WIDE.U32 R2, R26, UR6, R2 ;  /* 0x000000061a027c25 */ /* 0x000fc8000f8e0002 */
[----:B------:R-:W-:Y:S01]  /*13b90*/  IMAD.IADD R3, R4, 0x1, R3 ;  /* 0x0000000104037824 */ /* 0x000fe200078e0203 */
[----:B------:R-:W-:-:S04]  /*13ba0*/  LEA R4, P0, R2, UR4, 0x2 ;  /* 0x0000000402047c11 */ /* 0x000fc8000f8010ff */
[----:B------:R-:W-:-:S05]  /*13bb0*/  LEA.HI.X R5, R2, UR5, R3, 0x2, P0 ;  /* 0x0000000502057c11 */ /* 0x000fca00080f1403 */
[----:B------:R1:W5:Y:S04]  /*13bc0*/  LDG.E R4, desc[UR8][R4.64] ;  /* 0x0000000804047981 */ /* 0x000368000c1e1900 */
.L_x_12108:
[----:B------:R-:W-:Y:S01]  /*13bd0*/  IMAD R2, R23, 0x8, R22 ;  /* 0x0000000817027824 */ /* 0x000fe200078e0216 */
[----:B0-----:R-:W-:Y:S01]  /*13be0*/  SHF.L.U32 R3, R27, 0x1f, RZ ;  /* 0x0000001f1b037819 */ /* 0x001fe200000006ff */
[----:B------:R-:W-:Y:S03]  /*13bf0*/  BSSY B2, `(.L_x_12109) ;  /* 0x0000003000027945 */ /* 0x000fe60003800000 */
[----:B------:R-:W0:Y:S02]  /*13c00*/  SYNCS.PHASECHK.TRANS64.TRYWAIT P0, [R2+URZ+0x31c40], R3 ;  /* 0x031c4003020075a7 */ /* 0x000e24000800017f */
[----:B0-----:R-:W-:Y:S05]  /*13c10*/  @!P0 BRA `(.L_x_12110) ;  /* 0x0000002c00588947 */ /* 0x001fea0003800000 */
.L_x_12187:
[----:B------:R-:W-:Y:S05]  /*13c20*/  BSYNC B2 ;  /* 0x0000000000027941 */ /* 0x000fea0003800000 */
.L_x_12109:
        /* <DEDUP_REMOVED lines=12> */
.L_x_12112:
[----:B------:R-:W-:Y:S05]  /*13cf0*/  BSYNC B2 ;  /* 0x0000000000027941 */ /* 0x000fea0003800000 */
.L_x_12111:
[----:B------:R-:W-:Y:S01]  /*13d00*/  IMAD.MOV.U32 R5, RZ, RZ, RZ ;  /* 0x000000ffff057224 */ /* 0x000fe200078e00ff */
[----:B------:R-:W-:Y:S01]  /*13d10*/  UIADD3 UR4, UP0, UR36, 0x370, URZ ;  /* 0x0000037024047890 */ /* 0x000fe2000ff1e03f */
[C---:B0-----:R-:W-:Y:S01]  /*13d20*/  IMAD R3, R23.reuse, 0x8, R0 ;  /* 0x0000000817037824 */ /* 0x041fe200078e0200 */
        /* <DEDUP_REMOVED lines=9> */
.L_x_12113:
        /* <DEDUP_REMOVED lines=16> */
.L_x_12114:
        /* <DEDUP_REMOVED lines=16> */
.L_x_12115:
        /* <DEDUP_REMOVED lines=15> */
.L_x_12188:
[----:B------:R-:W-:Y:S05]  /*140b0*/  BSYNC B2 ;  /* 0x0000000000027941 */ /* 0x000fea0003800000 */
.L_x_12116:
        /* <DEDUP_REMOVED lines=11> */
.L_x_12119:
[----:B------:R-:W-:Y:S05]  /*14170*/  BSYNC B2 ;  /* 0x0000000000027941 */ /* 0x000fea0003800000 */
.L_x_12118:
        /* <DEDUP_REMOVED lines=10> */
.L_x_12120:
        /* <DEDUP_REMOVED lines=15> */
.L_x_12121:
        /* <DEDUP_REMOVED lines=15> */
.L_x_12122:
        /* <DEDUP_REMOVED lines=12> */
.L_x_12107:
[----:B------:R-:W-:Y:S05]  /*144c0*/  BSYNC B1 ;  /* 0x0000000000017941 */ /* 0x000fea0003800000 */
.L_x_12106:
[C---:B------:R-:W-:Y:S01]  /*144d0*/  ISETP.GT.AND P0, PT, R6.reuse, 0x1, PT ;  /* 0x000000010600780c */ /* 0x040fe20003f04270 */
[----:B------:R-:W-:-:S12]  /*144e0*/  VIADD R6, R6, 0xfffffffe ;  /* 0xfffffffe06067836 */ /* 0x000fd80000000000 */
[----:B------:R-:W-:Y:S05]  /*144f0*/  @P0 BRA `(.L_x_12123) ;  /* 0xffffffe800740947 */ /* 0x000fea000383ffff */
.L_x_12069:
[----:B------:R-:W-:Y:S05]  /*14500*/  BSYNC B0 ;  /* 0x0000000000007941 */ /* 0x000fea0003800000 */
.L_x_12068:
        /* <DEDUP_REMOVED lines=18> */
.L_x_12125:
[----:B------:R-:W-:Y:S05]  /*14630*/  BSYNC B0 ;  /* 0x0000000000007941 */ /* 0x000fea0003800000 */
.L_x_12124:
[----:B------:R-:W2:Y:S01]  /*14640*/  LDL.LU R0, [R1] ;  /* 0x0000000001007983 */ /* 0x000ea20000300800 */
[----:B------:R-:W-:Y:S01]  /*14650*/  BSSY B0, `(.L_x_12126) ;  /* 0x0000046000007945 */ /* 0x000fe20003800000 */
[----:B--2---:R-:W-:-:S13]  /*14660*/  ISETP.NE.AND P0, PT, R0, RZ, PT ;  /* 0x000000ff0000720c */ /* 0x004fda0003f05270 */
[----:B------:R-:W-:Y:S05]  /*14670*/  @!P0 BRA `(.L_x_12127) ;  /* 0x00000004000c8947 */ /* 0x000fea0003800000 */
[----:B0-----:R-:W-:Y:S01]  /*14680*/  IMAD R3, R23, 0x8, R22 ;  /* 0x0000000817037824 */ /* 0x001fe200078e0216 */
[----:B------:R-:W-:Y:S01]  /*14690*/  SHF.L.U32 R0, R27, 0x1f, RZ ;  /* 0x0000001f1b007819 */ /* 0x000fe200000006ff */
[----:B------:R-:W-:Y:S01]  /*146a0*/  BSSY B1, `(.L_x_12128) ;  /* 0x0000004000017945 */ /* 0x000fe20003800000 */
[----:B------:R-:W-:Y:S02]  /*146b0*/  ISETP.NE.AND P1, PT, R8, RZ, PT ;  /* 0x000000ff0800720c */ /* 0x000fe40003f25270 */
[----:B------:R-:W0:Y:S02]  /*146c0*/  SYNCS.PHASECHK.TRANS64.TRYWAIT P0, [R3+URZ+0x31c60], R0 ;  /* 0x031c6000030075a7 */ /* 0x000e24000800017f */
[----:B0-----:R-:W-:Y:S09]  /*146d0*/  @!P0 BRA `(.L_x_12129) ;  /* 0x0000002000d08947 */ /* 0x001ff20003800000 */
.L_x_12189:
[----:B------:R-:W-:Y:S05]  /*146e0*/  BSYNC B1 ;  /* 0x0000000000017941 */ /* 0x000fea0003800000 */
.L_x_12128:
        /* <DEDUP_REMOVED lines=9> */
.L_x_12131:
[----:B------:R-:W-:Y:S05]  /*14780*/  BSYNC B1 ;  /* 0x0000000000017941 */ /* 0x000fea0003800000 */
.L_x_12130:
        /* <DEDUP_REMOVED lines=10> */
.L_x_12132:
        /* <DEDUP_REMOVED lines=15> */
.L_x_12133:
        /* <DEDUP_REMOVED lines=15> */
.L_x_12134:
        /* <DEDUP_REMOVED lines=10> */
.L_x_12127:
[----:B------:R-:W-:Y:S05]  /*14ab0*/  BSYNC B0 ;  /* 0x0000000000007941 */ /* 0x000fea0003800000 */
.L_x_12126:
[----:B------:R-:W-:-:S05]  /*14ac0*/  VIADD R23, R23, 0x1 ;  /* 0x0000000117177836 */ /* 0x000fca0000000000 */
[----:B------:R-:W-:-:S04]  /*14ad0*/  ISETP.NE.AND P0, PT, R23, 0x2, PT ;  /* 0x000000021700780c */ /* 0x000fc80003f05270 */
[----:B------:R-:W-:Y:S02]  /*14ae0*/  SEL R0, RZ, 0x1, P0 ;  /* 0x00000001ff007807 */ /* 0x000fe40000000000 */
[----:B------:R-:W-:Y:S02]  /*14af0*/  SEL R23, R23, RZ, P0 ;  /* 0x000000ff17177207 */ /* 0x000fe40000000000 */
[----:B------:R-:W-:-:S07]  /*14b00*/  LOP3.LUT R27, R27, R0, RZ, 0x3c, !PT ;  /* 0x000000001b1b7212 */ /* 0x000fce00078e3cff */
.L_x_12050:
[----:B------:R-:W-:Y:S05]  /*14b10*/  BSYNC B7 ;  /* 0x0000000000077941 */ /* 0x000fea0003800000 */
.L_x_12048:
[----:B------:R-:W2:Y:S02]  /*14b20*/  LDL R0, [R1+0x30] ;  /* 0x0000300001007983 */ /* 0x000ea40000100800 */
[----:B--2---:R-:W-:-:S13]  /*14b30*/  ISETP.NE.AND P0, PT, R0, RZ, PT ;  /* 0x000000ff0000720c */ /* 0x004fda0003f05270 */
[----:B------:R-:W-:Y:S05]  /*14b40*/  @!P0 BRA `(.L_x_12135) ;  /* 0x0000000000248947 */ /* 0x000fea0003800000 */
[----:B------:R-:W-:Y:S05]  /*14b50*/  WARPSYNC.ALL ;  /* 0x0000000000007948 */ /* 0x000fea0003800000 */
[----:B------:R-:W2:Y:S08]  /*14b60*/  S2UR UR5, SR_CgaCtaId ;  /* 0x00000000000579c3 */ /* 0x000eb00000008800 */
[----:B------:R-:W-:Y:S06]  /*14b70*/  BAR.SYNC.DEFER_BLOCKING 0x5, 0x200 ;  /* 0x0148000000007b1d */ /* 0x000fec0000010000 */
[----:B------:R-:W-:-:S02]  /*14b80*/  UMOV UR4, 0x400 ;  /* 0x0000040000047882 */ /* 0x000fc40000000000 */
[----:B--2---:R-:W-:-:S06]  /*14b90*/  ULEA UR4, UR5, UR4, 0x18 ;  /* 0x0000000405047291 */ /* 0x004fcc000f8ec03f */
[----:B0-----:R-:W-:-:S05]  /*14ba0*/  IMAD.U32 R22, RZ, RZ, UR4 ;  /* 0x00000004ff167e24 */ /* 0x001fca000f8e00ff */
[----:B------:R0:W2:Y:S01]  /*14bb0*/  LDS.128 R16, [R22+0x31cd0] ;  /* 0x031cd00016107984 */ /* 0x0000a20000000c00 */
[----:B------:R-:W-:Y:S06]  /*14bc0*/  BAR.ARV 0x4, 0x200 ;  /* 0x0108000000007b1d */ /* 0x000fec0000002000 */
[----:B------:R-:W-:Y:S05]  /*14bd0*/  BRA `(.L_x_12136) ;  /* 0x0000000800d87947 */ /* 0x000fea0003800000 */
.L_x_12135:
[----:B------:R-:W0:Y:S01]  /*14be0*/  S2R R0, SR_TID.X ;  /* 0x0000000000007919 */ /* 0x000e220000002100 */
[----:B------:R-:W-:Y:S01]  /*14bf0*/  UMOV UR4, 0xffffffff ;  /* 0xffffffff00047882 */ /* 0x000fe20000000000 */
[----:B01----:R-:W-:-:S04]  /*14c00*/  LOP3.LUT R8, R0, 0x1f, RZ, 0xc0, !PT ;  /* 0x0000001f00087812 */ /* 0x003fc800078ec0ff */
        /* <DEDUP_REMOVED lines=17> */
[----:B------:R-:W0:Y:S02]  /*14d20*/  SHFL.UP PT, R14, R17, 0x1, RZ ;  /* 0x04200000110e7989 */ /* 0x000e2400000e00ff */
[----:B0-----:R-:W-:-:S05]  /*14d30*/  SEL R4, R14, RZ, P1 ;  /* 0x000000ff0e047207 */ /* 0x001fca0000800000 */
[----:B------:R-:W-:-:S05]  /*14d40*/  IMAD.IADD R4, R17, 0x1, R4 ;  /* 0x0000000111047824 */ /* 0x000fca00078e0204 */
        /* <DEDUP_REMOVED lines=14> */
.L_x_12199:
[----:B------:R-:W-:Y:S02]  /*14e30*/  ULDC UR4, c[0x0][0xc38] ;  /* 0x00030e0000047ab9 */ /* 0x000fe40000000800 */
[----:B------:R-:W-:-:S04]  /*14e40*/  IMAD.U32 R4, RZ, RZ, UR4 ;  /* 0x00000004ff047e24 */ /* 0x000fc8000f8e00ff */
[----:B-1----:R-:W-:-:S04]  /*14e50*/  IMAD R14, R14, R4, RZ ;  /* 0x000000040e0e7224 */ /* 0x002fc800078e02ff */
[----:B------:R-:W-:-:S05]  /*14e60*/  IMAD.IADD R5, R5, 0x1, R14 ;  /* 0x0000000105057824 */ /* 0x000fca00078e020e */
[----:B------:R-:W-:-:S13]  /*14e70*/  ISETP.GT.AND P6, PT, R5, R0, PT ;  /* 0x000000000500720c */ /* 0x000fda0003fc4270 */
[----:B------:R-:W-:Y:S05]  /*14e80*/  @P6 BRA `(.L_x_12138) ;  /* 0x0000000000a06947 */ /* 0x000fea0003800000 */
.L_x_12143:
[----:B------:R-:W1:Y:S01]  /*14e90*/  LDC R2, c[0x0][0xc3c] ;  /* 0x00030f00ff027b82 */ /* 0x000e620000000800 */
[----:B------:R-:W-:-:S05]  /*14ea0*/  VIADD R19, R19, 0x1f ;  /* 0x0000001f13137836 */ /* 0x000fca0000000000 */
[----:B-1----:R-:W-:-:S13]  /*14eb0*/  ISETP.GE.AND P6, PT, R19, R2, PT ;  /* 0x000000021300720c */ /* 0x002fda0003fc6270 */
[----:B------:R-:W-:Y:S05]  /*14ec0*/  @P6 BRA `(.L_x_12139) ;  /* 0x0000000400d86947 */ /* 0x000fea0003800000 */
[----:B0-----:R-:W0:Y:S01]  /*14ed0*/  S2R R3, SR_TID.X ;  /* 0x0000000000037919 */ /* 0x001e220000002100 */
[----:B------:R-:W-:Y:S01]  /*14ee0*/  BSSY B0, `(.L_x_12140) ;  /* 0x000000a000007945 */ /* 0x000fe20003800000 */
[----:B------:R-:W-:Y:S01]  /*14ef0*/  IMAD.MOV.U32 R17, RZ, RZ, RZ ;  /* 0x000000ffff117224 */ /* 0x000fe200078e00ff */
[----:B0-----:R-:W-:-:S05]  /*14f00*/  LOP3.LUT R3, R3, 0x1f, RZ, 0xc0, !PT ;  /* 0x0000001f03037812 */ /* 0x001fca00078ec0ff */
[----:B------:R-:W-:-:S05]  /*14f10*/  IMAD.IADD R7, R19, 0x1, R3 ;  /* 0x0000000113077824 */ /* 0x000fca00078e0203 */
[----:B------:R-:W-:-:S13]  /*14f20*/  ISETP.GE.OR P6, PT, R7, R2, !P0 ;  /* 0x000000020700720c */ /* 0x000fda00047c6670 */
[----:B------:R-:W-:Y:S05]  /*14f30*/  @P6 BRA `(.L_x_12141) ;  /* 0x0000000000106947 */ /* 0x000fea0003800000 */
[----:B------:R-:W0:Y:S01]  /*14f40*/  LDC.64 R2, c[0x0][0xc80] ;  /* 0x00032000ff027b82 */ /* 0x000e220000000a00 */
[----:B------:R-:W-:Y:S01]  /*14f50*/  ULDC.64 UR4, c[0x0][0x208] ;  /* 0x0000820000047ab9 */ /* 0x000fe20000000a00 */
[----:B0-----:R-:W-:-:S05]  /*14f60*/  IMAD.WIDE R2, R7, 0x4, R2 ;  /* 0x0000000407027825 */ /* 0x001fca00078e0202 */
[----:B------:R0:W5:Y:S02]  /*14f70*/  LDG.E R17, desc[UR4][R2.64] ;  /* 0x0000000402117981 */ /* 0x000164000c1e1900 */
.L_x_12141:
[----:B------:R-:W-:Y:S05]  /*14f80*/  BSYNC B0 ;  /* 0x0000000000007941 */ /* 0x000fea0003800000 */
.L_x_12140:
[----:B------:R-:W-:-:S03]  /*14f90*/  UMOV UR4, 0xffffffff ;  /* 0xffffffff00047882 */ /* 0x000fc60000000000 */
[----:B------:R-:W-:Y:S05]  /*14fa0*/  BRA.DIV UR4, `(.L_x_12142) ;  /* 0x0000001e04d87947 */ /* 0x000fea000b800000 */
[----:B-----5:R-:W1:Y:S02]  /*14fb0*/  SHFL.UP PT, R14, R17, 0x1, RZ ;  /* 0x04200000110e7989 */ /* 0x020e6400000e00ff */
        /* <DEDUP_REMOVED lines=15> */
.L_x_12207:
[----:B------:R-:W-:Y:S02]  /*150b0*/  ULDC UR4, c[0x0][0xc38] ;  /* 0x00030e0000047ab9 */ /* 0x000fe40000000800 */
[----:B------:R-:W-:-:S04]  /*150c0*/  IMAD.U32 R4, RZ, RZ, UR4 ;  /* 0x00000004ff047e24 */ /* 0x000fc8000f8e00ff */
[----:B-1----:R-:W-:-:S04]  /*150d0*/  IMAD R14, R14, R4, RZ ;  /* 0x000000040e0e7224 */ /* 0x002fc800078e02ff */
[----:B------:R-:W-:-:S05]  /*150e0*/  IMAD.IADD R5, R14, 0x1, R5 ;  /* 0x000000010e057824 */ /* 0x000fca00078e0205 */
[----:B------:R-:W-:-:S13]  /*150f0*/  ISETP.GT.AND P6, PT, R5, R0, PT ;  /* 0x000000000500720c */ /* 0x000fda0003fc4270 */
[----:B------:R-:W-:Y:S05]  /*15100*/  @!P6 BRA `(.L_x_12143) ;  /* 0xfffffffc0060e947 */ /* 0x000fea000383ffff */
.L_x_12138:
        /* <DEDUP_REMOVED lines=8> */
.L_x_12211:
[----:B------:R-:W-:Y:S01]  /*15190*/  ISETP.NE.AND P0, PT, R2, RZ, PT ;  /* 0x000000ff0200720c */ /* 0x000fe20003f05270 */
[----:B------:R-:W-:-:S12]  /*151a0*/  IMAD.MOV.U32 R14, RZ, RZ, RZ ;  /* 0x000000ffff0e7224 */ /* 0x000fd800078e00ff */
[----:B------:R-:W-:Y:S05]  /*151b0*/  @!P0 BRA `(.L_x_12145) ;  /* 0x0000000000108947 */ /* 0x000fea0003800000 */
[----:B------:R-:W-:Y:S01]  /*151c0*/  UMOV UR4, 0xffffffff ;  /* 0xffffffff00047882 */ /* 0x000fe20000000000 */
[----:B------:R-:W-:Y:S02]  /*151d0*/  VIADD R12, R6, 0xffffffff ;  /* 0xffffffff060c7836 */ /* 0x000fe40000000000 */
[----:B------:R-:W-:Y:S05]  /*151e0*/  BRA.DIV UR4, `(.L_x_12146) ;  /* 0x00000022044c7947 */ /* 0x000fea000b800000 */
[----:B------:R3:W4:Y:S02]  /*151f0*/  SHFL.IDX PT, R14, R3, R12, 0x1f ;  /* 0x00001f0c030e7589 */ /* 0x00072400000e0000 */
.L_x_12145:
[----:B0--3--:R-:W0:Y:S01]  /*15200*/  LDC.64 R2, c[0x0][0xc90] ;  /* 0x00032400ff027b82 */ /* 0x009e220000000a00 */
[----:B------:R-:W-:Y:S01]  /*15210*/  IMAD.IADD R19, R6, 0x1, R19 ;  /* 0x0000000106137824 */ /* 0x000fe200078e0213 */
[----:B------:R-:W-:-:S03]  /*15220*/  ULDC.64 UR4, c[0x0][0x208] ;  /* 0x0000820000047ab9 */ /* 0x000fc60000000a00 */
[----:B0-----:R-:W-:-:S05]  /*15230*/  IMAD.WIDE R2, R19, 0x4, R2 ;  /* 0x0000000413027825 */ /* 0x001fca00078e0202 */
[----:B-1----:R0:W2:Y:S01]  /*15240*/  LDG.E R6, desc[UR4][R2.64] ;  /* 0x0000000402067981 */ /* 0x0020a2000c1e1900 */
[----:B----4-:R-:W-:-:S04]  /*15250*/  IMAD R16, R14, R4, R16 ;  /* 0x000000040e107224 */ /* 0x010fc800078e0210 */
[----:B------:R-:W-:Y:S02]  /*15260*/  IMAD.IADD R0, R0, 0x1, -R16 ;  /* 0x0000000100007824 */ /* 0x000fe400078e0a10 */
[----:B0-----:R-:W-:Y:S02]  /*15270*/  IMAD.MOV.U32 R2, RZ, RZ, RZ ;  /* 0x000000ffff027224 */ /* 0x001fe400078e00ff */
[----:B--2---:R-:W-:-:S05]  /*15280*/  IMAD R5, R17, R6, RZ ;  /* 0x0000000611057224 */ /* 0x004fca00078e02ff */
[----:B------:R-:W-:-:S04]  /*15290*/  IABS R7, R5 ;  /* 0x0000000500077213 */ /* 0x000fc80000000000 */
[----:B------:R-:W0:Y:S08]  /*152a0*/  I2F.RP R8, R7 ;  /* 0x0000000700087306 */ /* 0x000e300000209400 */
[----:B0-----:R-:W0:Y:S02]  /*152b0*/  MUFU.RCP R8, R8 ;  /* 0x0000000800087308 */ /* 0x001e240000001000 */
[----:B0-----:R-:W-:Y:S01]  /*152c0*/  VIADD R9, R8, 0xffffffe ;  /* 0x0ffffffe08097836 */ /* 0x001fe20000000000 */
        /* <DEDUP_REMOVED lines=54> */
.L_x_12139:
[----:B------:R-:W-:Y:S01]  /*15630*/  UMOV UR4, URZ ;  /* 0x0000003f00047c82 */ /* 0x000fe20008000000 */
[----:B------:R-:W-:Y:S01]  /*15640*/  UMOV UR5, URZ ;  /* 0x0000003f00057c82 */ /* 0x000fe20008000000 */
[----:B------:R-:W-:Y:S01]  /*15650*/  ULDC UR6, c[0x0][0xc3c] ;  /* 0x00030f0000067ab9 */ /* 0x000fe20000000800 */
[----:B------:R-:W-:Y:S02]  /*15660*/  IMAD.MOV.U32 R16, RZ, RZ, R0 ;  /* 0x000000ffff107224 */ /* 0x000fe400078e0000 */
[----:B------:R-:W-:Y:S02]  /*15670*/  IMAD.U32 R17, RZ, RZ, UR4 ;  /* 0x00000004ff117e24 */ /* 0x000fe4000f8e00ff */
[----:B------:R-:W-:Y:S02]  /*15680*/  IMAD.U32 R18, RZ, RZ, UR5 ;  /* 0x00000005ff127e24 */ /* 0x000fe4000f8e00ff */
[----:B------:R-:W-:-:S07]  /*15690*/  IMAD.U32 R19, RZ, RZ, UR6 ;  /* 0x00000006ff137e24 */ /* 0x000fce000f8e00ff */
.L_x_12147:
        /* <DEDUP_REMOVED lines=10> */
.L_x_12136:
[----:B------:R-:W-:Y:S02]  /*15740*/  ULDC UR4, c[0x0][0xc3c] ;  /* 0x00030f0000047ab9 */ /* 0x000fe40000000800 */
[----:B--2---:R-:W-:-:S13]  /*15750*/  ISETP.GE.AND P0, PT, R19, UR4, PT ;  /* 0x0000000413007c0c */ /* 0x004fda000bf06270 */
[----:B------:R-:W-:Y:S05]  /*15760*/  @!P0 BRA `(.L_x_12148) ;  /* 0xffffffac00208947 */ /* 0x000fea000383ffff */
[----:B------:R-:W-:Y:S05]  /*15770*/  BSYNC B8 ;  /* 0x0000000000087941 */ /* 0x000fea0003800000 */
.L_x_12044:
        /* <DEDUP_REMOVED lines=12> */
.L_x_12214:
[----:B------:R-:W-:Y:S05]  /*15840*/  BSYNC B0 ;  /* 0x0000000000007941 */ /* 0x000fea0003800000 */
.L_x_12149:
[----:B------:R-:W-:-:S03]  /*15850*/  UMOV UR4, 0xffffffff ;  /* 0xffffffff00047882 */ /* 0x000fc60000000000 */
[----:B------:R-:W-:Y:S05]  /*15860*/  BRA.DIV UR4, `(.L_x_12151) ;  /* 0x0000001a04e47947 */ /* 0x000fea000b800000 */
[----:B0-----:R-:W0:Y:S02]  /*15870*/  S2R R0, SR_TID.X ;  /* 0x0000000000007919 */ /* 0x001e240000002100 */
[----:B0-----:R-:W-:-:S04]  /*15880*/  SHF.R.U32.HI R0, RZ, 0x5, R0 ;  /* 0x00000005ff007819 */ /* 0x001fc80000011600 */
[----:B------:R-:W-:-:S05]  /*15890*/  LOP3.LUT R0, R0, 0x3, RZ, 0xc0, !PT ;  /* 0x0000000300007812 */ /* 0x000fca00078ec0ff */
[----:B------:R0:W2:Y:S02]  /*158a0*/  SHFL.IDX PT, R14, R0, RZ, 0x1f ;  /* 0x00001fff000e7589 */ /* 0x0000a400000e0000 */
.L_x_12217:
[----:B--2---:R-:W-:Y:S01]  /*158b0*/  ISETP.NE.AND P0, PT, R14, RZ, PT ;  /* 0x000000ff0e00720c */ /* 0x004fe20003f05270 */
[----:B------:R-:W-:-:S12]  /*158c0*/  BSSY B0, `(.L_x_12152) ;  /* 0x0000026000007945 */ /* 0x000fd80003800000 */
[----:B------:R-:W-:Y:S05]  /*158d0*/  @P0 BRA `(.L_x_12153) ;  /* 0x0000000000900947 */ /* 0x000fea0003800000 */
[----:B------:R-:W-:-:S03]  /*158e0*/  UMOV UR4, 0xffffffff ;  /* 0xffffffff00047882 */ /* 0x000fc60000000000 */
[----:B------:R-:W-:Y:S05]  /*158f0*/  BRA.DIV UR4, `(.L_x_12154) ;  /* 0x0000001a04f47947 */ /* 0x000fea000b800000 */
[----:B------:R-:W-:-:S13]  /*15900*/  ELECT P6, URZ, PT ;  /* 0x00000000003f782f */ /* 0x000fda00038c0000 */
.L_x_12220:
[----:B------:R-:W-:Y:S05]  /*15910*/  @!P6 BRA `(.L_x_12153) ;  /* 0x000000000080e947 */ /* 0x000fea0003800000 */
[----:B0-----:R-:W2:Y:S02]  /*15920*/  LDL R0, [R1+0x34] ;  /* 0x0000340001007983 */ /* 0x001ea40000100800 */
[----:B--2---:R-:W-:-:S13]  /*15930*/  R2UR UR4, R0 ;  /* 0x00000000000472ca */ /* 0x004fda00000e0000 */
[----:B------:R-:W-:-:S06]  /*15940*/  ULOP3.LUT UR4, UR4, 0x2, URZ, 0xfc, !UPT ;  /* 0x0000000204047892 */ /* 0x000fcc000f8efc3f */
[----:B------:R-:W-:-:S05]  /*15950*/  IMAD.U32 R0, RZ, RZ, UR4 ;  /* 0x00000004ff007e24 */ /* 0x000fca000f8e00ff */
[----:B------:R-:W-:-:S13]  /*15960*/  ISETP.NE.AND P2, PT, R0, 0x3, PT ;  /* 0x000000030000780c */ /* 0x000fda0003f45270 */
[----:B------:R-:W-:Y:S05]  /*15970*/  @!P2 BRA `(.L_x_12155) ;  /* 0x000000000004a947 */ /* 0x000fea0003800000 */
[----:B------:R-:W-:Y:S01]  /*15980*/  BPT.TRAP 0x1 ;  /* 0x000000040000795c */ /* 0x000fe20000300000 */
.L_x_12155:
        /* <DEDUP_REMOVED lines=12> */
.L_x_12221:
[----:B------:R-:W2:Y:S02]  /*15a50*/  SYNCS.PHASECHK.TRANS64.TRYWAIT P0, [R7+URZ], R2 ;  /* 0x00000002070075a7 */ /* 0x000ea4000800017f */
[----:B--2---:R-:W-:Y:S05]  /*15a60*/  @!P0 BRA `(.L_x_12157) ;  /* 0x0000001800cc8947 */ /* 0x004fea0003800000 */
.L_x_12222:
[----:B------:R-:W-:Y:S05]  /*15a70*/  @!P2 BRA `(.L_x_12158) ;  /* 0x000000000004a947 */ /* 0x000fea0003800000 */
[----:B------:R-:W-:Y:S01]  /*15a80*/  BPT.TRAP 0x1 ;  /* 0x000000040000795c */ /* 0x000fe20000300000 */
.L_x_12158:
[----:B------:R-:W-:-:S04]  /*15a90*/  VIADD R0, R9, 0x31c60 ;  /* 0x00031c6009007836 */ /* 0x000fc80000000000 */
[----:B------:R-:W-:-:S04]  /*15aa0*/  IMAD R4, R23, 0x8, R0 ;  /* 0x0000000817047824 */ /* 0x000fc800078e0200 */
[----:B------:R-:W4:Y:S02]  /*15ab0*/  SYNCS.PHASECHK.TRANS64.TRYWAIT P0, [R4+URZ], R3 ;  /* 0x00000003040075a7 */ /* 0x000f24000800017f */
[----:B----4-:R-:W-:Y:S05]  /*15ac0*/  @!P0 BRA `(.L_x_12159) ;  /* 0x0000001800c88947 */ /* 0x010fea0003800000 */
.L_x_12223:
[----:B------:R-:W-:-:S07]  /*15ad0*/  IMAD R5, R5, 0x8, R0 ;  /* 0x0000000805057824 */ /* 0x000fce00078e0200 */
.L_x_12160:
[----:B------:R0:W0:Y:S02]  /*15ae0*/  SYNCS.PHASECHK.TRANS64.TRYWAIT P0, [R5+URZ], R2 ;  /* 0x00000002050075a7 */ /* 0x000024000800017f */
[----:B0-----:R-:W-:Y:S05]  /*15af0*/  @!P0 NANOSLEEP.SYNCS 0x989680 ;  /* 0x009896800000895d */ /* 0x001fea0003900000 */
[----:B------:R-:W0:Y:S02]  /*15b00*/  @!P0 SYNCS.PHASECHK.TRANS64 P0, [R5+URZ], R2 ;  /* 0x00000002050085a7 */ /* 0x000e24000800007f */
[----:B0-----:R-:W-:Y:S05]  /*15b10*/  @!P0 BRA `(.L_x_12160) ;  /* 0xfffffffc00f08947 */ /* 0x001fea000383ffff */
.L_x_12153:
[----:B------:R-:W-:Y:S05]  /*15b20*/  BSYNC B0 ;  /* 0x0000000000007941 */ /* 0x000fea0003800000 */
.L_x_12152:
[----:B------:R-:W-:Y:S05]  /*15b30*/  EXIT ;  /* 0x000000000000794d */ /* 0x000fea0003800000 */
.L_x_11994:
[----:B0-----:R-:W-:-:S04]  /*15b40*/  IMAD.U32 R3, RZ, RZ, UR37 ;  /* 0x00000025ff037e24 */ /* 0x001fc8000f8e00ff */
[----:B------:R0:W1:Y:S03]  /*15b50*/  SYNCS.PHASECHK.TRANS64.TRYWAIT P1, [R3+URZ+0x31c00], R0 ;  /* 0x031c0000030075a7 */ /* 0x000066000802017f */
[----:B-1----:R-:W-:Y:S05]  /*15b60*/  @!P1 NANOSLEEP.SYNCS 0x989680 ;  /* 0x009896800000995d */ /* 0x002fea0003900000 */
[----:B------:R-:W1:Y:S02]  /*15b70*/  @!P1 SYNCS.PHASECHK.TRANS64 P1, [R3+URZ+0x31c00], R0 ;  /* 0x031c0000030095a7 */ /* 0x000e64000802007f */
[----:B-1----:R-:W-:Y:S05]  /*15b80*/  @!P1 BRA `(.L_x_11994) ;  /* 0xfffffffc00ec9947 */ /* 0x002fea000383ffff */
[----:B------:R-:W-:Y:S05]  /*15b90*/  BRA `(.L_x_12161) ;  /* 0xfffffebc00c87947 */ /* 0x000fea000383ffff */
.L_x_11998:
[----:B-1----:R1:W2:Y:S02]  /*15ba0*/  SYNCS.PHASECHK.TRANS64.TRYWAIT P2, [R3+URZ+0x31c30], R0 ;  /* 0x031c3000030075a7 */ /* 0x0022a4000804017f */
[----:B--2---:R-:W-:Y:S05]  /*15bb0*/  @!P2 NANOSLEEP.SYNCS 0x989680 ;  /* 0x009896800000a95d */ /* 0x004fea0003900000 */
[----:B------:R-:W2:Y:S02]  /*15bc0*/  @!P2 SYNCS.PHASECHK.TRANS64 P2, [R3+URZ+0x31c30], R0 ;  /* 0x031c30000300a5a7 */ /* 0x000ea4000804007f */
[----:B--2---:R-:W-:Y:S05]  /*15bd0*/  @!P2 BRA `(.L_x_11998) ;  /* 0xfffffffc00f0a947 */ /* 0x004fea000383ffff */
[----:B------:R-:W-:Y:S05]  /*15be0*/  BRA `(.L_x_11997) ;  /* 0xfffffebc00ec7947 */ /* 0x000fea000383ffff */
.L_x_12003:
[----:B-1----:R-:W-:-:S04]  /*15bf0*/  IMAD.U32 R5, RZ, RZ, UR4 ;  /* 0x00000004ff057e24 */ /* 0x002fc8000f8e00ff */
[----:B------:R1:W2:Y:S03]  /*15c00*/  SYNCS.PHASECHK.TRANS64.TRYWAIT P3, [R5+URZ+0x31c30], R0 ;  /* 0x031c3000050075a7 */ /* 0x0002a6000806017f */
[----:B--2---:R-:W-:Y:S05]  /*15c10*/  @!P3 NANOSLEEP.SYNCS 0x989680 ;  /* 0x009896800000b95d */ /* 0x004fea0003900000 */
[----:B------:R-:W2:Y:S02]  /*15c20*/  @!P3 SYNCS.PHASECHK.TRANS64 P3, [R5+URZ+0x31c30], R0 ;  /* 0x031c30000500b5a7 */ /* 0x000ea4000806007f */
[----:B--2---:R-:W-:Y:S05]  /*15c30*/  @!P3 BRA `(.L_x_12003) ;  /* 0xfffffffc00ecb947 */ /* 0x004fea000383ffff */
[----:B------:R-:W-:Y:S05]  /*15c40*/  BRA `(.L_x_12000) ;  /* 0xfffffef800607947 */ /* 0x000fea000383ffff */
.L_x_12007:
[----:B-1----:R-:W-:-:S04]  /*15c50*/  IMAD.U32 R5, RZ, RZ, UR4 ;  /* 0x00000004ff057e24 */ /* 0x002fc8000f8e00ff */
[----:B------:R1:W2:Y:S03]  /*15c60*/  SYNCS.PHASECHK.TRANS64.TRYWAIT P3, [R5+URZ+0x31c50], R0 ;  /* 0x031c5000050075a7 */ /* 0x0002a6000806017f */
[----:B--2---:R-:W-:Y:S05]  /*15c70*/  @!P3 NANOSLEEP.SYNCS 0x989680 ;  /* 0x009896800000b95d */ /* 0x004fea0003900000 */
[----:B------:R-:W2:Y:S02]  /*15c80*/  @!P3 SYNCS.PHASECHK.TRANS64 P3, [R5+URZ+0x31c50], R0 ;  /* 0x031c50000500b5a7 */ /* 0x000ea4000806007f */
[----:B--2---:R-:W-:Y:S05]  /*15c90*/  @!P3 BRA `(.L_x_12007) ;  /* 0xfffffffc00ecb947 */ /* 0x004fea000383ffff */
[----:B------:R-:W-:Y:S05]  /*15ca0*/  BRA `(.L_x_12004) ;  /* 0xffffff0c00fc7947 */ /* 0x000fea000383ffff */
.L_x_12013:
[----:B-1----:R-:W-:-:S04]  /*15cb0*/  IMAD.U32 R5, RZ, RZ, UR4 ;  /* 0x00000004ff057e24 */ /* 0x002fc8000f8e00ff */
[----:B------:R1:W2:Y:S03]  /*15cc0*/  SYNCS.PHASECHK.TRANS64.TRYWAIT P2, [R5+URZ+0x31c30], R0 ;  /* 0x031c3000050075a7 */ /* 0x0002a6000804017f */
[----:B--2---:R-:W-:Y:S05]  /*15cd0*/  @!P2 NANOSLEEP.SYNCS 0x989680 ;  /* 0x009896800000a95d */ /* 0x004fea0003900000 */
[----:B------:R-:W2:Y:S02]  /*15ce0*/  @!P2 SYNCS.PHASECHK.TRANS64 P2, [R5+URZ+0x31c30], R0 ;  /* 0x031c30000500a5a7 */ /* 0x000ea4000804007f */
[----:B--2---:R-:W-:Y:S05]  /*15cf0*/  @!P2 BRA `(.L_x_12013) ;  /* 0xfffffffc00eca947 */ /* 0x004fea000383ffff */
[----:B------:R-:W-:Y:S05]  /*15d00*/  BRA `(.L_x_12010) ;  /* 0xffffff3800bc7947 */ /* 0x000fea000383ffff */
.L_x_12017:
[----:B-1----:R-:W-:-:S04]  /*15d10*/  IMAD.U32 R5, RZ, RZ, UR4 ;  /* 0x00000004ff057e24 */ /* 0x002fc8000f8e00ff */
[----:B------:R1:W2:Y:S03]  /*15d20*/  SYNCS.PHASECHK.TRANS64.TRYWAIT P2, [R5+URZ+0x31c50], R0 ;  /* 0x031c5000050075a7 */ /* 0x0002a6000804017f */
[----:B--2---:R-:W-:Y:S05]  /*15d30*/  @!P2 NANOSLEEP.SYNCS 0x989680 ;  /* 0x009896800000a95d */ /* 0x004fea0003900000 */
[----:B------:R-:W2:Y:S02]  /*15d40*/  @!P2 SYNCS.PHASECHK.TRANS64 P2, [R5+URZ+0x31c50], R0 ;  /* 0x031c50000500a5a7 */ /* 0x000ea4000804007f */
[----:B--2---:R-:W-:Y:S05]  /*15d50*/  @!P2 BRA `(.L_x_12017) ;  /* 0xfffffffc00eca947 */ /* 0x004fea000383ffff */
[----:B------:R-:W-:Y:S05]  /*15d60*/  BRA `(.L_x_12014) ;  /* 0xffffff5000587947 */ /* 0x000fea000383ffff */
.L_x_12022:
[----:B-1----:R-:W-:-:S04]  /*15d70*/  IMAD.U32 R7, RZ, RZ, UR6 ;  /* 0x00000006ff077e24 */ /* 0x002fc8000f8e00ff */
[----:B------:R1:W3:Y:S03]  /*15d80*/  SYNCS.PHASECHK.TRANS64.TRYWAIT P0, [R7+URZ+0x31c50], R6 ;  /* 0x031c5006070075a7 */ /* 0x0002e6000800017f */
[----:B---3--:R-:W-:Y:S05]  /*15d90*/  @!P0 NANOSLEEP.SYNCS 0x989680 ;  /* 0x009896800000895d */ /* 0x008fea0003900000 */
[----:B------:R-:W3:Y:S02]  /*15da0*/  @!P0 SYNCS.PHASECHK.TRANS64 P0, [R7+URZ+0x31c50], R6 ;  /* 0x031c5006070085a7 */ /* 0x000ee4000800007f */
[----:B---3--:R-:W-:Y:S05]  /*15db0*/  @!P0 BRA `(.L_x_12022) ;  /* 0xfffffffc00ec8947 */ /* 0x008fea000383ffff */
[----:B------:R-:W-:Y:S05]  /*15dc0*/  BRA `(.L_x_12021) ;  /* 0xffffff7000387947 */ /* 0x000fea000383ffff */
.L_x_12056:
        /* <DEDUP_REMOVED lines=11> */
.L_x_12163:
[----:B------:R-:W-:Y:S05]  /*15e80*/  BSYNC B0 ;  /* 0x0000000000007941 */ /* 0x000fea0003800000 */
.L_x_12162:
[----:B------:R-:W-:Y:S05]  /*15e90*/  BRA `(.L_x_12164) ;  /* 0xffffffb000547947 */ /* 0x000fea000383ffff */
.L_x_12058:
[----:B------:R-:W-:Y:S01]  /*15ea0*/  BSSY B0, `(.L_x_12165) ;  /* 0x0000006000007945 */ /* 0x000fe20003800000 */
[----:B------:R-:W-:-:S07]  /*15eb0*/  IMAD.MOV.U32 R15, RZ, RZ, -0x1 ;  /* 0xffffffffff0f7424 */ /* 0x000fce00078e00ff */
[----:B012---:R-:W-:Y:S05]  /*15ec0*/  WARPSYNC.COLLECTIVE R15, `(.L_x_12166) ;  /* 0x000000000f0c7348 */ /* 0x007fea0003c00000 */
[----:B------:R-:W-:Y:S02]  /*15ed0*/  ELECT P6, UR62, PT ;  /* 0x00000000003e782f */ /* 0x000fe400038c0000 */
[----:B------:R-:W-:Y:S01]  /*15ee0*/  MOV R14, UR62 ;  /* 0x0000003e000e7c02 */ /* 0x000fe20008000f00 */
[----:B012---:R-:W-:Y:S10]  /*15ef0*/  ENDCOLLECTIVE ;  /* 0x000000000000791b */ /* 0x007ff40003800000 */
.L_x_12166:
[----:B------:R-:W-:Y:S05]  /*15f00*/  BSYNC B0 ;  /* 0x0000000000007941 */ /* 0x000fea0003800000 */
.L_x_12165:
[----:B------:R-:W-:Y:S05]  /*15f10*/  BRA `(.L_x_12167) ;  /* 0xffffffb000547947 */ /* 0x000fea000383ffff */
.L_x_12060:
[----:B--2---:R2:W3:Y:S02]  /*15f20*/  SYNCS.PHASECHK.TRANS64.TRYWAIT P0, [R0+URZ+0x31c40], R2 ;  /* 0x031c4002000075a7 */ /* 0x0044e4000800017f */
[----:B---3--:R-:W-:Y:S05]  /*15f30*/  @!P0 NANOSLEEP.SYNCS 0x989680 ;  /* 0x009896800000895d */ /* 0x008fea0003900000 */
[----:B------:R-:W3:Y:S02]  /*15f40*/  @!P0 SYNCS.PHASECHK.TRANS64 P0, [R0+URZ+0x31c40], R2 ;  /* 0x031c4002000085a7 */ /* 0x000ee4000800007f */
[----:B---3--:R-:W-:Y:S05]  /*15f50*/  @!P0 BRA `(.L_x_12060) ;  /* 0xfffffffc00f08947 */ /* 0x008fea000383ffff */
[----:B------:R-:W-:Y:S05]  /*15f60*/  BRA `(.L_x_12168) ;  /* 0xffffffb000a87947 */ /* 0x000fea000383ffff */
.L_x_12064:
        /* <DEDUP_REMOVED lines=12> */
.L_x_12169:
[----:B------:R-:W-:Y:S02]  /*16030*/  IMAD.MOV.U32 R13, RZ, RZ, R0 ;  /* 0x000000ffff0d7224 */ /* 0x000fe400078e0000 */
[----:B------:R-:W-:-:S07]  /*16040*/  IMAD.MOV.U32 R2, RZ, RZ, R14 ;  /* 0x000000ffff027224 */ /* 0x000fce00078e000e */
[----:B------:R-:W-:Y:S05]  /*16050*/  WARPSYNC.COLLECTIVE R15, `(.L_x_12170) ;  /* 0x000000000f087348 */ /* 0x000fea0003c00000 */
[----:B------:R0:W1:Y:S02]  /*16060*/  SHFL.IDX P6, R14, R13, R12, R11 ;  /* 0x0000000c0d0e7389 */ /* 0x00006400000c000b */
[----:B01----:R-:W-:Y:S01]  /*16070*/  ENDCOLLECTIVE ;  /* 0x000000000000791b */ /* 0x003fe20003800000 */
.L_x_12170:
        /* <DEDUP_REMOVED lines=19> */
.L_x_12171:
[----:B------:R-:W-:Y:S02]  /*161b0*/  IMAD.MOV.U32 R13, RZ, RZ, R0 ;  /* 0x000000ffff0d7224 */ /* 0x000fe400078e0000 */
[----:B------:R-:W-:-:S07]  /*161c0*/  IMAD.MOV.U32 R2, RZ, RZ, R14 ;  /* 0x000000ffff027224 */ /* 0x000fce00078e000e */
[----:B------:R-:W-:Y:S05]  /*161d0*/  WARPSYNC.COLLECTIVE R15, `(.L_x_12172) ;  /* 0x000000000f087348 */ /* 0x000fea0003c00000 */
[----:B------:R0:W1:Y:S02]  /*161e0*/  SHFL.IDX P6, R14, R13, R12, R11 ;  /* 0x0000000c0d0e7389 */ /* 0x00006400000c000b */
[----:B01----:R-:W-:Y:S01]  /*161f0*/  ENDCOLLECTIVE ;  /* 0x000000000000791b */ /* 0x003fe20003800000 */
.L_x_12172:
        /* <DEDUP_REMOVED lines=18> */
.L_x_12173:
[----:B------:R-:W-:-:S05]  /*16320*/  VIADD R2, R17, 0x40 ;  /* 0x0000004011027836 */ /* 0x000fca0000000000 */
[----:B------:R-:W-:Y:S01]  /*16330*/  ISETP.GE.AND P3, PT, R2, R5, PT ;  /* 0x000000050200720c */ /* 0x000fe20003f66270 */
[----:B------:R-:W-:Y:S02]  /*16340*/  IMAD.MOV.U32 R13, RZ, RZ, R0 ;  /* 0x000000ffff0d7224 */ /* 0x000fe400078e0000 */
[----:B------:R-:W-:-:S10]  /*16350*/  IMAD.MOV.U32 R2, RZ, RZ, R14 ;  /* 0x000000ffff027224 */ /* 0x000fd400078e000e */
[----:B------:R-:W-:Y:S05]  /*16360*/  WARPSYNC.COLLECTIVE R15, `(.L_x_12174) ;  /* 0x000000000f087348 */ /* 0x000fea0003c00000 */
[----:B------:R0:W1:Y:S02]  /*16370*/  SHFL.IDX P6, R14, R13, R12, R11 ;  /* 0x0000000c0d0e7389 */ /* 0x00006400000c000b */
[----:B01----:R-:W-:Y:S01]  /*16380*/  ENDCOLLECTIVE ;  /* 0x000000000000791b */ /* 0x003fe20003800000 */
.L_x_12174:
        /* <DEDUP_REMOVED lines=18> */
.L_x_12175:
[----:B------:R-:W-:Y:S02]  /*164b0*/  IMAD.MOV.U32 R13, RZ, RZ, R0 ;  /* 0x000000ffff0d7224 */ /* 0x000fe400078e0000 */
[----:B------:R-:W-:-:S05]  /*164c0*/  VIADD R0, R17, 0x60 ;  /* 0x0000006011007836 */ /* 0x000fca0000000000 */
[----:B------:R-:W-:Y:S01]  /*164d0*/  ISETP.GE.AND P3, PT, R0, R5, PT ;  /* 0x000000050000720c */ /* 0x000fe20003f66270 */
[----:B------:R-:W-:-:S12]  /*164e0*/  IMAD.MOV.U32 R4, RZ, RZ, R14 ;  /* 0x000000ffff047224 */ /* 0x000fd800078e000e */
[----:B------:R-:W-:Y:S05]  /*164f0*/  WARPSYNC.COLLECTIVE R15, `(.L_x_12176) ;  /* 0x000000000f087348 */ /* 0x000fea0003c00000 */
[----:B------:R0:W1:Y:S02]  /*16500*/  SHFL.IDX P6, R14, R13, R12, R11 ;  /* 0x0000000c0d0e7389 */ /* 0x00006400000c000b */
[----:B01----:R-:W-:Y:S01]  /*16510*/  ENDCOLLECTIVE ;  /* 0x000000000000791b */ /* 0x003fe20003800000 */
.L_x_12176:
[----:B------:R-:W-:Y:S01]  /*16520*/  ULDC.64 UR4, c[0x0][0x208] ;  /* 0x0000820000047ab9 */ /* 0x000fe20000000a00 */
[----:B------:R-:W-:Y:S02]  /*16530*/  IMAD.MOV.U32 R13, RZ, RZ, R6 ;  /* 0x000000ffff0d7224 */ /* 0x000fe400078e0006 */
[----:B------:R-:W-:Y:S02]  /*16540*/  IMAD.MOV.U32 R12, RZ, RZ, RZ ;  /* 0x000000ffff0c7224 */ /* 0x000fe400078e00ff */
[----:B------:R-:W-:-:S05]  /*16550*/  IMAD.MOV.U32 R2, RZ, RZ, R14 ;  /* 0x000000ffff027224 */ /* 0x000fca00078e000e */
[----:B------:R-:W-:-:S05]  /*16560*/  @!P3 LEA R2, P5, R20, R2, 0x1 ;  /* 0x000000021402b211 */ /* 0x000fca00078a08ff */
[----:B------:R-:W-:-:S05]  /*16570*/  @!P3 IMAD.X R3, RZ, RZ, R4, P5 ;  /* 0x000000ffff03b224 */ /* 0x000fca00028e0604 */
        /* <DEDUP_REMOVED lines=9> */
.L_x_12177:
[----:B------:R-:W-:-:S05]  /*16610*/  VIADD R2, R17, 0x80 ;  /* 0x0000008011027836 */ /* 0x000fca0000000000 */
[----:B------:R-:W-:Y:S01]  /*16620*/  ISETP.GE.AND P3, PT, R2, R5, PT ;  /* 0x000000050200720c */ /* 0x000fe20003f66270 */
[----:B------:R-:W-:Y:S02]  /*16630*/  IMAD.MOV.U32 R13, RZ, RZ, R7 ;  /* 0x000000ffff0d7224 */ /* 0x000fe400078e0007 */
[----:B------:R-:W-:-:S10]  /*16640*/  IMAD.MOV.U32 R0, RZ, RZ, R14 ;  /* 0x000000ffff007224 */ /* 0x000fd400078e000e */
[----:B------:R-:W-:Y:S05]  /*16650*/  WARPSYNC.COLLECTIVE R15, `(.L_x_12178) ;  /* 0x000000000f087348 */ /* 0x000fea0003c00000 */
[----:B------:R0:W1:Y:S02]  /*16660*/  SHFL.IDX P6, R14, R13, R12, R11 ;  /* 0x0000000c0d0e7389 */ /* 0x00006400000c000b */
[----:B01----:R-:W-:Y:S01]  /*16670*/  ENDCOLLECTIVE ;  /* 0x000000000000791b */ /* 0x003fe20003800000 */
.L_x_12178:
        /* <DEDUP_REMOVED lines=17> */
.L_x_12179:
[----:B------:R-:W-:Y:S02]  /*16790*/  IMAD.MOV.U32 R13, RZ, RZ, R7 ;  /* 0x000000ffff0d7224 */ /* 0x000fe400078e0007 */
[----:B------:R-:W-:-:S07]  /*167a0*/  IMAD.MOV.U32 R6, RZ, RZ, R14 ;  /* 0x000000ffff067224 */ /* 0x000fce00078e000e */
[----:B------:R-:W-:Y:S05]  /*167b0*/  WARPSYNC.COLLECTIVE R15, `(.L_x_12180) ;  /* 0x000000000f087348 */ /* 0x000fea0003c00000 */
[----:B------:R0:W1:Y:S02]  /*167c0*/  SHFL.IDX P6, R14, R13, R12, R11 ;  /* 0x0000000c0d0e7389 */ /* 0x00006400000c000b */
[----:B01----:R-:W-:Y:S01]  /*167d0*/  ENDCOLLECTIVE ;  /* 0x000000000000791b */ /* 0x003fe20003800000 */
.L_x_12180:
[----:B------:R-:W-:Y:S05]  /*167e0*/  BRA `(.L_x_12181) ;  /* 0xffffffb800207947 */ /* 0x000fea000383ffff */
.L_x_12067:
[----:B0-----:R0:W1:Y:S02]  /*167f0*/  SYNCS.PHASECHK.TRANS64.TRYWAIT P0, [R22+URZ+0x31c20], R3 ;  /* 0x031c2003160075a7 */ /* 0x001064000800017f */
[----:B-1----:R-:W-:Y:S05]  /*16800*/  @!P0 NANOSLEEP.SYNCS 0x989680 ;  /* 0x009896800000895d */ /* 0x002fea0003900000 */
[----:B------:R-:W1:Y:S02]  /*16810*/  @!P0 SYNCS.PHASECHK.TRANS64 P0, [R22+URZ+0x31c20], R3 ;  /* 0x031c2003160085a7 */ /* 0x000e64000800007f */
[----:B-1----:R-:W-:Y:S05]  /*16820*/  @!P0 BRA `(.L_x_12067) ;  /* 0xfffffffc00f08947 */ /* 0x002fea000383ffff */
[----:B------:R-:W-:Y:S05]  /*16830*/  BRA `(.L_x_12182) ;  /* 0xffffffb800947947 */ /* 0x000fea000383ffff */
.L_x_12076:
[----:B0-----:R0:W2:Y:S02]  /*16840*/  SYNCS.PHASECHK.TRANS64.TRYWAIT P0, [R3+URZ+0x31c40], R2 ;  /* 0x031c4002030075a7 */ /* 0x0010a4000800017f */
[----:B--2---:R-:W-:Y:S05]  /*16850*/  @!P0 NANOSLEEP.SYNCS 0x989680 ;  /* 0x009896800000895d */ /* 0x004fea0003900000 */
[----:B------:R-:W2:Y:S02]  /*16860*/  @!P0 SYNCS.PHASECHK.TRANS64 P0, [R3+URZ+0x31c40], R2 ;  /* 0x031c4002030085a7 */ /* 0x000ea4000800007f */
[----:B--2---:R-:W-:Y:S05]  /*16870*/  @!P0 BRA `(.L_x_12076) ;  /* 0xfffffffc00f08947 */ /* 0x004fea000383ffff */
[----:B------:R-:W-:Y:S05]  /*16880*/  BRA `(.L_x_12183) ;  /* 0xffffffbc00407947 */ /* 0x000fea000383ffff */
.L_x_12083:
[----:B0-----:R0:W1:Y:S02]  /*16890*/  SYNCS.PHASECHK.TRANS64.TRYWAIT P0, [R3+URZ+0x60], R2 ;  /* 0x00006002030075a7 */ /* 0x001064000800017f */
[----:B-1----:R-:W-:Y:S05]  /*168a0*/  @!P0 NANOSLEEP.SYNCS 0x989680 ;  /* 0x009896800000895d */ /* 0x002fea0003900000 */
[----:B------:R-:W1:Y:S02]  /*168b0*/  @!P0 SYNCS.PHASECHK.TRANS64 P0, [R3+URZ+0x60], R2 ;  /* 0x00006002030085a7 */ /* 0x000e64000800007f */
[----:B-1----:R-:W-:Y:S05]  /*168c0*/  @!P0 BRA `(.L_x_12083) ;  /* 0xfffffffc00f08947 */ /* 0x002fea000383ffff */
[----:B------:R-:W-:Y:S05]  /*168d0*/  BRA `(.L_x_12184) ;  /* 0xffffffc0004c7947 */ /* 0x000fea000383ffff */
.L_x_12093:
[----:B0-----:R0:W2:Y:S02]  /*168e0*/  SYNCS.PHASECHK.TRANS64.TRYWAIT P0, [R3+URZ+0x31c40], R2 ;  /* 0x031c4002030075a7 */ /* 0x0010a4000800017f */
[----:B--2---:R-:W-:Y:S05]  /*168f0*/  @!P0 NANOSLEEP.SYNCS 0x989680 ;  /* 0x009896800000895d */ /* 0x004fea0003900000 */
[----:B------:R-:W2:Y:S02]  /*16900*/  @!P0 SYNCS.PHASECHK.TRANS64 P0, [R3+URZ+0x31c40], R2 ;  /* 0x031c4002030085a7 */ /* 0x000ea4000800007f */
[----:B--2---:R-:W-:Y:S05]  /*16910*/  @!P0 BRA `(.L_x_12093) ;  /* 0xfffffffc00f08947 */ /* 0x004fea000383ffff */
[----:B------:R-:W-:Y:S05]  /*16920*/  BRA `(.L_x_12185) ;  /* 0xffffffc800007947 */ /* 0x000fea000383ffff */
.L_x_12100:
[----:B0-----:R0:W1:Y:S02]  /*16930*/  SYNCS.PHASECHK.TRANS64.TRYWAIT P0, [R12+URZ+0x60], R27 ;  /* 0x0000601b0c0075a7 */ /* 0x001064000800017f */
[----:B-1----:R-:W-:Y:S05]  /*16940*/  @!P0 NANOSLEEP.SYNCS 0x989680 ;  /* 0x009896800000895d */ /* 0x002fea0003900000 */
[----:B------:R-:W1:Y:S02]  /*16950*/  @!P0 SYNCS.PHASECHK.TRANS64 P0, [R12+URZ+0x60], R27 ;  /* 0x0000601b0c0085a7 */ /* 0x000e64000800007f */
[----:B-1----:R-:W-:Y:S05]  /*16960*/  @!P0 BRA `(.L_x_12100) ;  /* 0xfffffffc00f08947 */ /* 0x002fea000383ffff */
[----:B------:R-:W-:Y:S05]  /*16970*/  BRA `(.L_x_12186) ;  /* 0xffffffcc000c7947 */ /* 0x000fea000383ffff */
.L_x_12110:
[----:B0-----:R0:W2:Y:S02]  /*16980*/  SYNCS.PHASECHK.TRANS64.TRYWAIT P0, [R2+URZ+0x31c40], R3 ;  /* 0x031c4003020075a7 */ /* 0x0010a4000800017f */
[----:B--2---:R-:W-:Y:S05]  /*16990*/  @!P0 NANOSLEEP.SYNCS 0x989680 ;  /* 0x009896800000895d */ /* 0x004fea0003900000 */
[----:B------:R-:W2:Y:S02]  /*169a0*/  @!P0 SYNCS.PHASECHK.TRANS64 P0, [R2+URZ+0x31c40], R3 ;  /* 0x031c4003020085a7 */ /* 0x000ea4000800007f */
[----:B--2---:R-:W-:Y:S05]  /*169b0*/  @!P0 BRA `(.L_x_12110) ;  /* 0xfffffffc00f08947 */ /* 0x004fea000383ffff */
[----:B------:R-:W-:Y:S05]  /*169c0*/  BRA `(.L_x_12187) ;  /* 0xffffffd000947947 */ /* 0x000fea000383ffff */
.L_x_12117:
[----:B0-----:R0:W1:Y:S02]  /*169d0*/  SYNCS.PHASECHK.TRANS64.TRYWAIT P0, [R8+URZ+0x60], R2 ;  /* 0x00006002080075a7 */ /* 0x001064000800017f */
[----:B-1----:R-:W-:Y:S05]  /*169e0*/  @!P0 NANOSLEEP.SYNCS 0x989680 ;  /* 0x009896800000895d */ /* 0x002fea0003900000 */
[----:B------:R-:W1:Y:S02]  /*169f0*/  @!P0 SYNCS.PHASECHK.TRANS64 P0, [R8+URZ+0x60], R2 ;  /* 0x00006002080085a7 */ /* 0x000e64000800007f */
[----:B-1----:R-:W-:Y:S05]  /*16a00*/  @!P0 BRA `(.L_x_12117) ;  /* 0xfffffffc00f08947 */ /* 0x002fea000383ffff */
[----:B------:R-:W-:Y:S05]  /*16a10*/  BRA `(.L_x_12188) ;  /* 0xffffffd400a47947 */ /* 0x000fea000383ffff */
.L_x_12129:
[----:B0-----:R0:W1:Y:S02]  /*16a20*/  SYNCS.PHASECHK.TRANS64.TRYWAIT P0, [R3+URZ+0x31c60], R0 ;  /* 0x031c6000030075a7 */ /* 0x001064000800017f */
[----:B-1----:R-:W-:Y:S05]  /*16a30*/  @!P0 NANOSLEEP.SYNCS 0x989680 ;  /* 0x009896800000895d */ /* 0x002fea0003900000 */
[----:B------:R-:W1:Y:S02]  /*16a40*/  @!P0 SYNCS.PHASECHK.TRANS64 P0, [R3+URZ+0x31c60], R0 ;  /* 0x031c6000030085a7 */ /* 0x000e64000800007f */
[----:B-1----:R-:W-:Y:S05]  /*16a50*/  @!P0 BRA `(.L_x_12129) ;  /* 0xfffffffc00f08947 */ /* 0x002fea000383ffff */
[----:B------:R-:W-:Y:S05]  /*16a60*/  BRA `(.L_x_12189) ;  /* 0xffffffdc001c7947 */ /* 0x000fea000383ffff */
.L_x_12137:
        /* <DEDUP_REMOVED lines=8> */
.L_x_12191:
[----:B------:R-:W-:Y:S05]  /*16af0*/  BSYNC B0 ;  /* 0x0000000000007941 */ /* 0x000fea0003800000 */
.L_x_12190:
        /* <DEDUP_REMOVED lines=9> */
.L_x_12192:
[----:B------:R-:W-:Y:S01]  /*16b90*/  ULDC UR4, c[0x0][0xc3c] ;  /* 0x00030f0000047ab9 */ /* 0x000fe20000000800 */
[----:B------:R-:W-:Y:S01]  /*16ba0*/  ULDC.64 UR6, c[0x0][0x208] ;  /* 0x0000820000067ab9 */ /* 0x000fe20000000a00 */
        /* <DEDUP_REMOVED lines=17> */
.L_x_12193:
[----:B------:R-:W-:Y:S01]  /*16cc0*/  IMAD.MOV.U32 R12, RZ, RZ, 0x2 ;  /* 0x00000002ff0c7424 */ /* 0x000fe200078e00ff */
[----:B------:R-:W-:-:S05]  /*16cd0*/  SEL R4, R14, RZ, P1 ;  /* 0x000000ff0e047207 */ /* 0x000fca0000800000 */
[----:B------:R-:W-:-:S04]  /*16ce0*/  IMAD.IADD R4, R17, 0x1, R4 ;  /* 0x0000000111047824 */ /* 0x000fc800078e0204 */
[----:B------:R-:W-:-:S07]  /*16cf0*/  IMAD.MOV.U32 R13, RZ, RZ, R4 ;  /* 0x000000ffff0d7224 */ /* 0x000fce00078e0004 */
[----:B------:R-:W-:Y:S05]  /*16d00*/  WARPSYNC.COLLECTIVE R15, `(.L_x_12194) ;  /* 0x000000000f087348 */ /* 0x000fea0003c00000 */
[----:B------:R0:W1:Y:S02]  /*16d10*/  SHFL.UP P6, R14, R13, R12, R11 ;  /* 0x0400000c0d0e7389 */ /* 0x00006400000c000b */
[----:B01----:R-:W-:Y:S01]  /*16d20*/  ENDCOLLECTIVE ;  /* 0x000000000000791b */ /* 0x003fe20003800000 */
.L_x_12194:
[----:B------:R-:W-:Y:S01]  /*16d30*/  IMAD.MOV.U32 R12, RZ, RZ, 0x4 ;  /* 0x00000004ff0c7424 */ /* 0x000fe200078e00ff */
[----:B------:R-:W-:-:S05]  /*16d40*/  SEL R3, R14, RZ, P2 ;  /* 0x000000ff0e037207 */ /* 0x000fca0001000000 */
[----:B------:R-:W-:-:S04]  /*16d50*/  IMAD.IADD R6, R4, 0x1, R3 ;  /* 0x0000000104067824 */ /* 0x000fc800078e0203 */
[----:B------:R-:W-:-:S07]  /*16d60*/  IMAD.MOV.U32 R13, RZ, RZ, R6 ;  /* 0x000000ffff0d7224 */ /* 0x000fce00078e0006 */
[----:B------:R-:W-:Y:S05]  /*16d70*/  WARPSYNC.COLLECTIVE R15, `(.L_x_12195) ;  /* 0x000000000f087348 */ /* 0x000fea0003c00000 */
[----:B------:R0:W1:Y:S02]  /*16d80*/  SHFL.UP P6, R14, R13, R12, R11 ;  /* 0x0400000c0d0e7389 */ /* 0x00006400000c000b */
[----:B01----:R-:W-:Y:S01]  /*16d90*/  ENDCOLLECTIVE ;  /* 0x000000000000791b */ /* 0x003fe20003800000 */
.L_x_12195:
[----:B------:R-:W-:Y:S01]  /*16da0*/  IMAD.MOV.U32 R12, RZ, RZ, 0x8 ;  /* 0x00000008ff0c7424 */ /* 0x000fe200078e00ff */
[----:B------:R-:W-:-:S05]  /*16db0*/  SEL R3, R14, RZ, P3 ;  /* 0x000000ff0e037207 */ /* 0x000fca0001800000 */
[----:B------:R-:W-:-:S04]  /*16dc0*/  IMAD.IADD R2, R6, 0x1, R3 ;  /* 0x0000000106027824 */ /* 0x000fc800078e0203 */
[----:B------:R-:W-:-:S07]  /*16dd0*/  IMAD.MOV.U32 R13, RZ, RZ, R2 ;  /* 0x000000ffff0d7224 */ /* 0x000fce00078e0002 */
[----:B------:R-:W-:Y:S05]  /*16de0*/  WARPSYNC.COLLECTIVE R15, `(.L_x_12196) ;  /* 0x000000000f087348 */ /* 0x000fea0003c00000 */
[----:B------:R0:W1:Y:S02]  /*16df0*/  SHFL.UP P6, R14, R13, R12, R11 ;  /* 0x0400000c0d0e7389 */ /* 0x00006400000c000b */
[----:B01----:R-:W-:Y:S01]  /*16e00*/  ENDCOLLECTIVE ;  /* 0x000000000000791b */ /* 0x003fe20003800000 */
.L_x_12196:
[----:B------:R-:W-:Y:S01]  /*16e10*/  IMAD.MOV.U32 R12, RZ, RZ, 0x10 ;  /* 0x00000010ff0c7424 */ /* 0x000fe200078e00ff */
[----:B------:R-:W-:-:S05]  /*16e20*/  SEL R3, R14, RZ, P4 ;  /* 0x000000ff0e037207 */ /* 0x000fca0002000000 */
[----:B------:R-:W-:-:S04]  /*16e30*/  IMAD.IADD R3, R2, 0x1, R3 ;  /* 0x0000000102037824 */ /* 0x000fc800078e0203 */
[----:B------:R-:W-:-:S07]  /*16e40*/  IMAD.MOV.U32 R13, RZ, RZ, R3 ;  /* 0x000000ffff0d7224 */ /* 0x000fce00078e0003 */
[----:B------:R-:W-:Y:S05]  /*16e50*/  WARPSYNC.COLLECTIVE R15, `(.L_x_12197) ;  /* 0x000000000f087348 */ /* 0x000fea0003c00000 */
[----:B------:R0:W1:Y:S02]  /*16e60*/  SHFL.UP P6, R14, R13, R12, R11 ;  /* 0x0400000c0d0e7389 */ /* 0x00006400000c000b */
[----:B01----:R-:W-:Y:S01]  /*16e70*/  ENDCOLLECTIVE ;  /* 0x000000000000791b */ /* 0x003fe20003800000 */
.L_x_12197:
        /* <DEDUP_REMOVED lines=8> */
.L_x_12198:
[----:B------:R-:W-:Y:S05]  /*16f00*/  BRA `(.L_x_12199) ;  /* 0xffffffdc00c87947 */ /* 0x000fea000383ffff */
.L_x_12142:
        /* <DEDUP_REMOVED lines=8> */
.L_x_12201:
[----:B------:R-:W-:Y:S05]  /*16f90*/  BSYNC B0 ;  /* 0x0000000000007941 */ /* 0x000fea0003800000 */
.L_x_12200:
        /* <DEDUP_REMOVED lines=8> */
.L_x_12202:
[----:B------:R-:W-:Y:S01]  /*17020*/  IMAD.MOV.U32 R12, RZ, RZ, 0x4 ;  /* 0x00000004ff0c7424 */ /* 0x000fe200078e00ff */
[----:B------:R-:W-:-:S05]  /*17030*/  SEL R2, R14, RZ, P2 ;  /* 0x000000ff0e027207 */ /* 0x000fca0001000000 */
[----:B------:R-:W-:-:S04]  /*17040*/  IMAD.IADD R2, R13, 0x1, R2 ;  /* 0x000000010d027824 */ /* 0x000fc800078e0202 */
[----:B------:R-:W-:-:S07]  /*17050*/  IMAD.MOV.U32 R13, RZ, RZ, R2 ;  /* 0x000000ffff0d7224 */ /* 0x000fce00078e0002 */
[----:B------:R-:W-:Y:S05]  /*17060*/  WARPSYNC.COLLECTIVE R15, `(.L_x_12203) ;  /* 0x000000000f087348 */ /* 0x000fea0003c00000 */
[----:B------:R0:W1:Y:S02]  /*17070*/  SHFL.UP P6, R14, R13, R12, R11 ;  /* 0x0400000c0d0e7389 */ /* 0x00006400000c000b */
[----:B01----:R-:W-:Y:S01]  /*17080*/  ENDCOLLECTIVE ;  /* 0x000000000000791b */ /* 0x003fe20003800000 */
.L_x_12203:
[----:B------:R-:W-:Y:S01]  /*17090*/  IMAD.MOV.U32 R12, RZ, RZ, 0x8 ;  /* 0x00000008ff0c7424 */ /* 0x000fe200078e00ff */
[----:B------:R-:W-:-:S05]  /*170a0*/  SEL R3, R14, RZ, P3 ;  /* 0x000000ff0e037207 */ /* 0x000fca0001800000 */
[----:B------:R-:W-:-:S04]  /*170b0*/  IMAD.IADD R3, R2, 0x1, R3 ;  /* 0x0000000102037824 */ /* 0x000fc800078e0203 */
[----:B------:R-:W-:-:S07]  /*170c0*/  IMAD.MOV.U32 R13, RZ, RZ, R3 ;  /* 0x000000ffff0d7224 */ /* 0x000fce00078e0003 */
[----:B------:R-:W-:Y:S05]  /*170d0*/  WARPSYNC.COLLECTIVE R15, `(.L_x_12204) ;  /* 0x000000000f087348 */ /* 0x000fea0003c00000 */
[----:B------:R0:W1:Y:S02]  /*170e0*/  SHFL.UP P6, R14, R13, R12, R11 ;  /* 0x0400000c0d0e7389 */ /* 0x00006400000c000b */
[----:B01----:R-:W-:Y:S01]  /*170f0*/  ENDCOLLECTIVE ;  /* 0x000000000000791b */ /* 0x003fe20003800000 */
.L_x_12204:
[----:B------:R-:W-:Y:S01]  /*17100*/  IMAD.MOV.U32 R12, RZ, RZ, 0x10 ;  /* 0x00000010ff0c7424 */ /* 0x000fe200078e00ff */
[----:B------:R-:W-:-:S05]  /*17110*/  SEL R4, R14, RZ, P4 ;  /* 0x000000ff0e047207 */ /* 0x000fca0002000000 */
[----:B------:R-:W-:-:S04]  /*17120*/  IMAD.IADD R4, R3, 0x1, R4 ;  /* 0x0000000103047824 */ /* 0x000fc800078e0204 */
[----:B------:R-:W-:-:S07]  /*17130*/  IMAD.MOV.U32 R13, RZ, RZ, R4 ;  /* 0x000000ffff0d7224 */ /* 0x000fce00078e0004 */
[----:B------:R-:W-:Y:S05]  /*17140*/  WARPSYNC.COLLECTIVE R15, `(.L_x_12205) ;  /* 0x000000000f087348 */ /* 0x000fea0003c00000 */
[----:B------:R0:W1:Y:S02]  /*17150*/  SHFL.UP P6, R14, R13, R12, R11 ;  /* 0x0400000c0d0e7389 */ /* 0x00006400000c000b */
[----:B01----:R-:W-:Y:S01]  /*17160*/  ENDCOLLECTIVE ;  /* 0x000000000000791b */ /* 0x003fe20003800000 */
.L_x_12205:
        /* <DEDUP_REMOVED lines=8> */
.L_x_12206:
[----:B------:R-:W-:Y:S05]  /*171f0*/  BRA `(.L_x_12207) ;  /* 0xffffffdc00ac7947 */ /* 0x000fea000383ffff */
.L_x_12144:
[----:B------:R-:W-:Y:S01]  /*17200*/  BSSY B0, `(.L_x_12208) ;  /* 0x0000006000007945 */ /* 0x000fe20003800000 */
[----:B------:R-:W-:Y:S01]  /*17210*/  PLOP3.LUT P6, PT, P6, PT, PT, 0x8, 0x0 ;  /* 0x000000000000781c */ /* 0x000fe200037ce170 */
[----:B------:R-:W-:-:S12]  /*17220*/  IMAD.MOV.U32 R15, RZ, RZ, -0x1 ;  /* 0xffffffffff0f7424 */ /* 0x000fd800078e00ff */
[----:B0-----:R-:W-:Y:S05]  /*17230*/  WARPSYNC.COLLECTIVE R15, `(.L_x_12209) ;  /* 0x000000000f087348 */ /* 0x001fea0003c00000 */
[----:B------:R-:W-:Y:S01]  /*17240*/  VOTE.ANY R14, PT, P6 ;  /* 0x00000000000e7806 */ /* 0x000fe200030e0100 */
[----:B0-----:R-:W-:Y:S06]  /*17250*/  ENDCOLLECTIVE ;  /* 0x000000000000791b */ /* 0x001fec0003800000 */
.L_x_12209:
[----:B------:R-:W-:Y:S05]  /*17260*/  BSYNC B0 ;  /* 0x0000000000007941 */ /* 0x000fea0003800000 */
.L_x_12208:
        /* <DEDUP_REMOVED lines=9> */
.L_x_12210:
[----:B------:R-:W-:Y:S01]  /*17300*/  IMAD.MOV.U32 R17, RZ, RZ, R14 ;  /* 0x000000ffff117224 */ /* 0x000fe200078e000e */
[----:B------:R-:W-:Y:S06]  /*17310*/  BRA `(.L_x_12211) ;  /* 0xffffffdc009c7947 */ /* 0x000fec000383ffff */
.L_x_12146:
[----:B------:R-:W-:Y:S01]  /*17320*/  BSSY B0, `(.L_x_12212) ;  /* 0x0000007000007945 */ /* 0x000fe20003800000 */
[----:B------:R-:W-:Y:S02]  /*17330*/  IMAD.MOV.U32 R13, RZ, RZ, R3 ;  /* 0x000000ffff0d7224 */ /* 0x000fe400078e0003 */
[----:B------:R-:W-:Y:S02]  /*17340*/  IMAD.MOV.U32 R11, RZ, RZ, 0x1f ;  /* 0x0000001fff0b7424 */ /* 0x000fe400078e00ff */
[----:B------:R-:W-:-:S07]  /*17350*/  IMAD.MOV.U32 R15, RZ, RZ, -0x1 ;  /* 0xffffffffff0f7424 */ /* 0x000fce00078e00ff */
[----:B012---:R-:W-:Y:S05]  /*17360*/  WARPSYNC.COLLECTIVE R15, `(.L_x_12213) ;  /* 0x000000000f087348 */ /* 0x007fea0003c00000 */
[----:B------:R3:W4:Y:S02]  /*17370*/  SHFL.IDX P6, R14, R13, R12, R11 ;  /* 0x0000000c0d0e7389 */ /* 0x00072400000c000b */
[----:B01234-:R-:W-:Y:S01]  /*17380*/  ENDCOLLECTIVE ;  /* 0x000000000000791b */ /* 0x01ffe20003800000 */
.L_x_12213:
[----:B------:R-:W-:Y:S05]  /*17390*/  BSYNC B0 ;  /* 0x0000000000007941 */ /* 0x000fea0003800000 */
.L_x_12212:
[----:B------:R-:W-:Y:S05]  /*173a0*/  BRA `(.L_x_12145) ;  /* 0xffffffdc00947947 */ /* 0x000fea000383ffff */
.L_x_12150:
[----:B0-----:R0:W2:Y:S02]  /*173b0*/  SYNCS.PHASECHK.TRANS64.TRYWAIT P0, [R9+URZ+0x31c20], R0 ;  /* 0x031c2000090075a7 */ /* 0x0010a4000800017f */
[----:B--2---:R-:W-:Y:S05]  /*173c0*/  @!P0 NANOSLEEP.SYNCS 0x989680 ;  /* 0x009896800000895d */ /* 0x004fea0003900000 */
[----:B------:R-:W2:Y:S02]  /*173d0*/  @!P0 SYNCS.PHASECHK.TRANS64 P0, [R9+URZ+0x31c20], R0 ;  /* 0x031c2000090085a7 */ /* 0x000ea4000800007f */
[----:B--2---:R-:W-:Y:S05]  /*173e0*/  @!P0 BRA `(.L_x_12150) ;  /* 0xfffffffc00f08947 */ /* 0x004fea000383ffff */
[----:B------:R-:W-:Y:S05]  /*173f0*/  BRA `(.L_x_12214) ;  /* 0xffffffe400107947 */ /* 0x000fea000383ffff */
.L_x_12151:
        /* <DEDUP_REMOVED lines=11> */
.L_x_12216:
[----:B------:R-:W-:Y:S05]  /*174b0*/  BSYNC B0 ;  /* 0x0000000000007941 */ /* 0x000fea0003800000 */
.L_x_12215:
[----:B------:R-:W-:Y:S05]  /*174c0*/  BRA `(.L_x_12217) ;  /* 0xffffffe000f87947 */ /* 0x000fea000383ffff */
.L_x_12154:
[----:B------:R-:W-:Y:S01]  /*174d0*/  BSSY B1, `(.L_x_12218) ;  /* 0x0000006000017945 */ /* 0x000fe20003800000 */
[----:B------:R-:W-:-:S07]  /*174e0*/  IMAD.MOV.U32 R15, RZ, RZ, -0x1 ;  /* 0xffffffffff0f7424 */ /* 0x000fce00078e00ff */
[----:B01-3--:R-:W-:Y:S05]  /*174f0*/  WARPSYNC.COLLECTIVE R15, `(.L_x_12219) ;  /* 0x000000000f0c7348 */ /* 0x00bfea0003c00000 */
[----:B------:R-:W-:Y:S02]  /*17500*/  ELECT P6, UR62, PT ;  /* 0x00000000003e782f */ /* 0x000fe400038c0000 */
[----:B------:R-:W-:Y:S01]  /*17510*/  MOV R14, UR62 ;  /* 0x0000003e000e7c02 */ /* 0x000fe20008000f00 */
[----:B01-3--:R-:W-:Y:S10]  /*17520*/  ENDCOLLECTIVE ;  /* 0x000000000000791b */ /* 0x00bff40003800000 */
.L_x_12219:
[----:B------:R-:W-:Y:S05]  /*17530*/  BSYNC B1 ;  /* 0x0000000000017941 */ /* 0x000fea0003800000 */
.L_x_12218:
[----:B------:R-:W-:Y:S05]  /*17540*/  BRA `(.L_x_12220) ;  /* 0xffffffe000f07947 */ /* 0x000fea000383ffff */
.L_x_12156:
[----:B0-----:R0:W2:Y:S02]  /*17550*/  SYNCS.PHASECHK.TRANS64.TRYWAIT P0, [R6+URZ], R3 ;  /* 0x00000003060075a7 */ /* 0x0010a4000800017f */
[----:B--2---:R-:W-:Y:S05]  /*17560*/  @!P0 NANOSLEEP.SYNCS 0x989680 ;  /* 0x009896800000895d */ /* 0x004fea0003900000 */
[----:B------:R-:W2:Y:S02]  /*17570*/  @!P0 SYNCS.PHASECHK.TRANS64 P0, [R6+URZ], R3 ;  /* 0x00000003060085a7 */ /* 0x000ea4000800007f */
[----:B--2---:R-:W-:Y:S05]  /*17580*/  @!P0 BRA `(.L_x_12156) ;  /* 0xfffffffc00f08947 */ /* 0x004fea000383ffff */
[----:B------:R-:W-:Y:S05]  /*17590*/  BRA `(.L_x_12221) ;  /* 0xffffffe4002c7947 */ /* 0x000fea000383ffff */
.L_x_12157:
[----:B--2---:R2:W4:Y:S02]  /*175a0*/  SYNCS.PHASECHK.TRANS64.TRYWAIT P0, [R7+URZ], R2 ;  /* 0x00000002070075a7 */ /* 0x004524000800017f */
[----:B----4-:R-:W-:Y:S05]  /*175b0*/  @!P0 NANOSLEEP.SYNCS 0x989680 ;  /* 0x009896800000895d */ /* 0x010fea0003900000 */
[----:B------:R-:W4:Y:S02]  /*175c0*/  @!P0 SYNCS.PHASECHK.TRANS64 P0, [R7+URZ], R2 ;  /* 0x00000002070085a7 */ /* 0x000f24000800007f */
[----:B----4-:R-:W-:Y:S05]  /*175d0*/  @!P0 BRA `(.L_x_12157) ;  /* 0xfffffffc00f08947 */ /* 0x010fea000383ffff */
[----:B------:R-:W-:Y:S05]  /*175e0*/  BRA `(.L_x_12222) ;  /* 0xffffffe400207947 */ /* 0x000fea000383ffff */
.L_x_12159:
[----:B----4-:R4:W0:Y:S02]  /*175f0*/  SYNCS.PHASECHK.TRANS64.TRYWAIT P0, [R4+URZ], R3 ;  /* 0x00000003040075a7 */ /* 0x010824000800017f */
[----:B0-----:R-:W-:Y:S05]  /*17600*/  @!P0 NANOSLEEP.SYNCS 0x989680 ;  /* 0x009896800000895d */ /* 0x001fea0003900000 */
[----:B------:R-:W0:Y:S02]  /*17610*/  @!P0 SYNCS.PHASECHK.TRANS64 P0, [R4+URZ], R3 ;  /* 0x00000003040085a7 */ /* 0x000e24000800007f */
[----:B0-----:R-:W-:Y:S05]  /*17620*/  @!P0 BRA `(.L_x_12159) ;  /* 0xfffffffc00f08947 */ /* 0x001fea000383ffff */
[----:B------:R-:W-:Y:S05]  /*17630*/  BRA `(.L_x_12223) ;  /* 0xffffffe400247947 */ /* 0x000fea000383ffff */
.L_x_12224:
        /* <DEDUP_REMOVED lines=12> */
.L_x_15330:


//--------------------- .text._ZN7cutlass13device_kernelIN5flash11enable_sm90INS1_16FlashAttnFwdSm90INS1_25CollectiveMainloopFwdSm90ILi2EN4cute5tupleIJNS5_1CILi1EEES8_S8_EEENS6_IJNS7_ILi192EEENS7_ILi144EEENS7_ILi96EEEEEELi96ENS_6half_tEfNS_4arch4Sm90ELb1ELb0ELb0ELb1ELb0ELb1ELb0ELb0ELb1ELb1ELb0ELb0EEENS1_21CollectiveEpilogueFwdINS6_IJSA_SC_SB_EEES9_SE_SG_Li384ELb1ELb1ELb0ELb0EEENS1_36VarlenDynamicPersistentTileSchedulerILi192ELi144ELi384ELi128ELb0ELb1ELb1ELb1ELb1ELb1EEEEEEEEEvNT_6ParamsE --------------------------
	.section	.text._ZN7cutlass13device_kernelIN5flash11enable_sm90INS1_16FlashAttnFwdSm90INS1_25CollectiveMainloopFwdSm90ILi2EN4cute5tupleIJNS5_1CILi1EEES8_S8_EEENS6_IJNS7_ILi192EEENS7_ILi144EEENS7_ILi96EEEEEELi96ENS_6half_tEfNS_4arch4Sm90ELb1ELb0ELb0ELb1ELb0ELb1ELb0ELb0ELb1ELb1ELb0ELb0EEENS1_21CollectiveEpilogueFwdINS6_IJSA_SC_SB_EEES9_SE_SG_Li384ELb1ELb1ELb0ELb0EEENS1_36VarlenDynamicPersistentTileSchedulerILi192ELi144ELi384ELi128ELb0ELb1ELb1ELb1ELb1ELb1EEEEEEEEEvNT_6ParamsE,"ax",@progbits
	.align	128
.text._ZN7cutlass13device_kernelIN5flash11enable_sm90INS1_16FlashAttnFwdSm90INS1_25CollectiveMainloopFwdSm90ILi2EN4cute5tupleIJNS5_1CILi1EEES8_S8_EEENS6_IJNS7_ILi192EEENS7_ILi144EEENS7_ILi96EEEEEELi96ENS_6half_tEfNS_4arch4Sm90ELb1ELb0ELb0ELb1ELb0ELb1ELb0ELb0ELb1ELb1ELb0ELb0EEENS1_21CollectiveEpilogueFwdINS6_IJSA_SC_SB_EEES9_SE_SG_Li384ELb1ELb1ELb0ELb0EEENS1_36VarlenDynamicPersistentTileSchedulerILi192ELi144ELi384ELi128ELb0ELb1ELb1ELb1ELb1ELb1EEEEEEEEEvNT_6ParamsE:
        .type           _ZN7cutlass13device_kernelIN5flash11enable_sm90INS1_16FlashAttnFwdSm90INS1_25CollectiveMainloopFwdSm90ILi2EN4cute5tupleIJNS5_1CILi1EEES8_S8_EEENS6_IJNS7_ILi192EEENS7_ILi144EEENS7_ILi96EEEEEELi96ENS_6half_tEfNS_4arch4Sm90ELb1ELb0ELb0ELb1ELb0ELb1ELb0ELb0ELb1ELb1ELb0ELb0EEENS1_21CollectiveEpilogueFwdINS6_IJSA_SC_SB_EEES9_SE_SG_Li384ELb1ELb1ELb0ELb0EEENS1_36VarlenDynamicPersistentTileSchedulerILi192ELi144ELi384ELi128ELb0ELb1ELb1ELb1ELb1ELb1EEEEEEEEEvNT_6ParamsE,@function
        .size           _ZN7cutlass13device_kernelIN5flash11enable_sm90INS1_16FlashAttnFwdSm90INS1_25CollectiveMainloopFwdSm90ILi2EN4cute5tupleIJNS5_1CILi1EEES8_S8_EEENS6_IJNS7_ILi192EEENS7_ILi144EEENS7_ILi96EEEEEELi96ENS_6half_tEfNS_4arch4Sm90ELb1ELb0ELb0ELb1ELb0ELb1ELb0ELb0ELb1ELb1ELb0ELb0EEENS1_21CollectiveEpilogueFwdINS6_IJSA_SC_SB_EEES9_SE_SG_Li384ELb1ELb1ELb0ELb0EEENS1_36VarlenDynamicPersistentTileSchedulerILi192ELi144ELi384ELi128ELb0ELb1ELb1ELb1ELb1ELb1EEEEEEEEEvNT_6ParamsE,(.L_x_15331 - _ZN7cutlass13device_kernelIN5flash11enable_sm90INS1_16FlashAttnFwdSm90INS1_25CollectiveMainloopFwdSm90ILi2EN4cute5tupleIJNS5_1CILi1EEES8_S8_EEENS6_IJNS7_ILi192EEENS7_ILi144EEENS7_ILi96EEEEEELi96ENS_6half_tEfNS_4arch4Sm90ELb1ELb0ELb0ELb1ELb0ELb1ELb0ELb0ELb1ELb1ELb0ELb0EEENS1_21CollectiveEpilogueFwdINS6_IJSA_SC_SB_EEES9_SE_SG_Li384ELb1ELb1ELb0ELb0EEENS1_36VarlenDynamicPersistentTileSchedulerILi192ELi144ELi384ELi128ELb0ELb1ELb1ELb1ELb1ELb1EEEEEEEEEvNT_6ParamsE)
        .other          _ZN7cutlass13device_kernelIN5flash11enable_sm90INS1_16FlashAttnFwdSm90INS1_25CollectiveMainloopFwdSm90ILi2EN4cute5tupleIJNS5_1CILi1EEES8_S8_EEENS6_IJNS7_ILi192EEENS7_ILi144EEENS7_ILi96EEEEEELi96ENS_6half_tEfNS_4arch4Sm90ELb1ELb0ELb0ELb1ELb0ELb1ELb0ELb0ELb1ELb1ELb0ELb0EEENS1_21CollectiveEpilogueFwdINS6_IJSA_SC_SB_EEES9_SE_SG_Li384ELb1ELb1ELb0ELb0EEENS1_36VarlenDynamicPersistentTileSchedulerILi192ELi144ELi384ELi128ELb0ELb1ELb1ELb1ELb1ELb1EEEEEEEEEvNT_6ParamsE,@"STO_CUDA_ENTRY STV_DEFAULT"
_ZN7cutlass13device_kernelIN5flash11enable_sm90INS1_16FlashAttnFwdSm90INS1_25CollectiveMainloopFwdSm90ILi2EN4cute5tupleIJNS5_1CILi1EEES8_S8_EEENS6_IJNS7_ILi192EEENS7_ILi144EEENS7_ILi96EEEEEELi96ENS_6half_tEfNS_4arch4Sm90ELb1ELb0ELb0ELb1ELb0ELb1ELb0ELb0ELb1ELb1ELb0ELb0EEENS1_21CollectiveEpilogueFwdINS6_IJSA_SC_SB_EEES9_SE_SG_Li384ELb1ELb1ELb0ELb0EEENS1_36VarlenDynamicPersistentTileSchedulerILi192ELi144ELi384ELi128ELb0ELb1ELb1ELb1ELb1ELb1EEEEEEEEEvNT_6ParamsE:
        /* <DEDUP_REMOVED lines=24> */
.L_x_12226:
[----:B------:R-:W-:Y:S05]  /*0180*/  BSYNC B0 ;  /* 0x0000000000007941 */ /* 0x000fea0003800000 */
.L_x_12225:
        /* <DEDUP_REMOVED lines=41> */
.L_x_12227:
        /* <DEDUP_REMOVED lines=22> */
.L_x_12228:
        /* <DEDUP_REMOVED lines=18> */
.L_x_12229:
        /* <DEDUP_REMOVED lines=22> */
.L_x_12230:
        /* <DEDUP_REMOVED lines=22> */
.L_x_12231:
        /* <DEDUP_REMOVED lines=10> */
.L_x_12234:
[----:B------:R-:W-:-:S08]  /*0a00*/  NOP ;  /* 0x0000000000007918 */ /* 0x000fd00000000000 */
[----:B------:R-:W1:Y:S02]  /*0a10*/  USETMAXREG.TRY_ALLOC.CTAPOOL UP0, 0xa0 ;  /* 0x000000a0000079c8 */ /* 0x000e640008000600 */
[----:B-1----:R-:W-:-:S13]  /*0a20*/  PLOP3.LUT P0, PT, PT, PT, UP0, 0x80, 0x0 ;  /* 0x000000000000781c */ /* 0x002fda0003f0f008 */
[----:B------:R-:W-:Y:S05]  /*0a30*/  @!P0 BRA `(.L_x_12234) ;  /* 0xfffffffc00f08947 */ /* 0x000fea000383ffff */
[----:B------:R-:W2:Y:S01]  /*0a40*/  LDL.LU R0, [R1] ;  /* 0x0000000001007983 */ /* 0x000ea20000300800 */
[----:B0-----:R-:W0:Y:S01]  /*0a50*/  S2R R2, SR_TID.X ;  /* 0x0000000000027919 */ /* 0x001e220000002100 */
        /* <DEDUP_REMOVED lines=12> */
[----:B--2---:R-:W-:-:S04]  /*0b20*/  LOP3.LUT R0, R0, 0xffffffef, RZ, 0xc0, !PT ;  /* 0xffffffef00007812 */ /* 0x004fc800078ec0ff */
[----:B------:R-:W-:-:S05]  /*0b30*/  @P0 LOP3.LUT R0, R0, 0x10, RZ, 0xfc, !PT ;  /* 0x0000001000000812 */ /* 0x000fca00078efcff */
[----:B------:R1:W-:Y:S01]  /*0b40*/  STL [R1], R0 ;  /* 0x0000000001007387 */ /* 0x0003e20000100800 */
[----:B0-----:R-:W-:-:S13]  /*0b50*/  ISETP.GE.AND P0, PT, R107, UR4, PT ;  /* 0x000000046b007c0c */ /* 0x001fda000bf06270 */
[----:B-1----:R-:W-:Y:S05]  /*0b60*/  @P0 BRA `(.L_x_12235) ;  /* 0x00000224008c0947 */ /* 0x002fea0003800000 */
[----:B------:R-:W2:Y:S01]  /*0b70*/  LDL R2, [R1+0x94] ;  /* 0x0000940001027983 */ /* 0x000ea20000100800 */
[----:B------:R-:W-:Y:S02]  /*0b80*/  R2UR UR4, R22 ;  /* 0x00000000160472ca */ /* 0x000fe400000e0000 */
[----:B------:R-:W-:Y:S01]  /*0b90*/  CS2R R144, SRZ ;  /* 0x0000000000907805 */ /* 0x000fe2000001ff00 */
[----:B------:R-:W0:Y:S10]  /*0ba0*/  S2R R0, SR_TID.X ;  /* 0x0000000000007919 */ /* 0x000e340000002100 */
[----:B------:R-:W-:Y:S01]  /*0bb0*/  UIADD3 UR4, UR4, 0xda00, URZ ;  /* 0x0000da0004047890 */ /* 0x000fe2000fffe03f */
[----:B0-----:R-:W-:-:S05]  /*0bc0*/  VIADD R11, R0, 0xffffff80 ;  /* 0xffffff80000b7836 */ /* 0x001fca0000000000 */
[-C--:B------:R-:W-:Y:S02]  /*0bd0*/  LEA.HI R5, R11, R11.reuse, RZ, 0x1 ;  /* 0x0000000b0b057211 */ /* 0x080fe400078f08ff */
[----:B------:R-:W-:Y:S02]  /*0be0*/  SHF.R.S32.HI R0, RZ, 0x1f, R11 ;  /* 0x0000001fff007819 */ /* 0x000fe4000001140b */
[----:B------:R-:W-:Y:S02]  /*0bf0*/  SHF.R.S32.HI R156, RZ, 0x1, R5 ;  /* 0x00000001ff9c7819 */ /* 0x000fe40000011405 */
[CC--:B------:R-:W-:Y:S02]  /*0c00*/  LEA.HI R8, R0.reuse, R11.reuse, RZ, 0x2 ;  /* 0x0000000b00087211 */ /* 0x0c0fe400078f10ff */
[----:B------:R-:W-:Y:S02]  /*0c10*/  LEA.HI R3, R0, R11, RZ, 0x4 ;  /* 0x0000000b00037211 */ /* 0x000fe400078f20ff */
[----:B------:R-:W-:-:S02]  /*0c20*/  LOP3.LUT R4, R5, 0xfffffffe, RZ, 0xc0, !PT ;  /* 0xfffffffe05047812 */ /* 0x000fc400078ec0ff */
[----:B------:R-:W-:Y:S02]  /*0c30*/  LEA.HI R6, R5, R156, RZ, 0x1 ;  /* 0x0000009c05067211 */ /* 0x000fe400078f08ff */
[----:B------:R-:W-:Y:S01]  /*0c40*/  LOP3.LUT R5, R8, 0xfffffffc, RZ, 0xc0, !PT ;  /* 0xfffffffc08057812 */ /* 0x000fe200078ec0ff */
[C---:B------:R-:W-:Y:S01]  /*0c50*/  IMAD.IADD R14, R11.reuse, 0x1, -R4 ;  /* 0x000000010b0e7824 */ /* 0x040fe200078e0a04 */
[----:B------:R-:W-:Y:S02]  /*0c60*/  LOP3.LUT R7, R6, 0x7fffffe, RZ, 0xc0, !PT ;  /* 0x07fffffe06077812 */ /* 0x000fe400078ec0ff */
[--C-:B------:R-:W-:Y:S01]  /*0c70*/  SHF.R.S32.HI R26, RZ, 0x2, R8.reuse ;  /* 0x00000002ff1a7819 */ /* 0x100fe20000011408 */
[----:B------:R-:W-:Y:S01]  /*0c80*/  IMAD.IADD R6, R11, 0x1, -R5 ;  /* 0x000000010b067824 */ /* 0x000fe200078e0a05 */
[----:B------:R-:W-:Y:S01]  /*0c90*/  SHF.R.S32.HI R8, RZ, 0x1f, R8 ;  /* 0x0000001fff087819 */ /* 0x000fe20000011408 */
[----:B------:R-:W-:Y:S02]  /*0ca0*/  IMAD.IADD R7, R156, 0x1, -R7 ;  /* 0x000000019c077824 */ /* 0x000fe400078e0a07 */
[----:B------:R-:W-:Y:S01]  /*0cb0*/  IMAD.SHL.U32 R24, R14, 0x4, RZ ;  /* 0x000000040e187824 */ /* 0x000fe200078e00ff */
[----:B------:R-:W-:Y:S01]  /*0cc0*/  LEA.HI R8, R8, R26, RZ, 0x2 ;  /* 0x0000001a08087211 */ /* 0x000fe200078f10ff */
[----:B------:R-:W-:-:S02]  /*0cd0*/  IMAD.SHL.U32 R14, R14, 0x8, RZ ;  /* 0x000000080e0e7824 */ /* 0x000fc400078e00ff */
[C---:B------:R-:W-:Y:S01]  /*0ce0*/  VIADD R9, R24.reuse, 0x10 ;  /* 0x0000001018097836 */ /* 0x040fe20000000000 */
[----:B------:R-:W-:Y:S01]  /*0cf0*/  STL [R1+0x18], R24 ;  /* 0x0000181801007387 */ /* 0x000fe20000100800 */
[----:B------:R-:W-:Y:S01]  /*0d00*/  VIADD R12, R24, 0x20 ;  /* 0x00000020180c7836 */ /* 0x000fe20000000000 */
[----:B------:R-:W-:Y:S02]  /*0d10*/  LOP3.LUT R8, R8, 0xfffffffc, RZ, 0xc0, !PT ;  /* 0xfffffffc08087812 */ /* 0x000fe400078ec0ff */
[----:B------:R0:W-:Y:S04]  /*0d20*/  STL [R1+0x34], R9 ;  /* 0x0000340901007387 */ /* 0x0001e80000100800 */
[----:B------:R1:W-:Y:S01]  /*0d30*/  STL [R1+0x44], R12 ;  /* 0x0000440c01007387 */ /* 0x0003e20000100800 */
[----:B0-----:R-:W-:-:S05]  /*0d40*/  IMAD.IADD R9, R24, 0x1, R9 ;  /* 0x0000000118097824 */ /* 0x001fca00078e0209 */
[----:B------:R-:W-:-:S04]  /*0d50*/  SHF.R.S32.HI R10, RZ, 0x1f, R9 ;  /* 0x0000001fff0a7819 */ /* 0x000fc80000011409 */
[CC--:B------:R-:W-:Y:S02]  /*0d60*/  LEA.HI R15, R10.reuse, R9.reuse, RZ, 0x3 ;  /* 0x000000090a0f7211 */ /* 0x0c0fe400078f18ff */
[----:B------:R-:W-:-:S04]  /*0d70*/  LEA.HI R17, R10, R9, RZ, 0x5 ;  /* 0x000000090a117211 */ /* 0x000fc800078f28ff */
[----:B------:R-:W-:Y:S02]  /*0d80*/  SHF.R.S32.HI R17, RZ, 0x5, R17 ;  /* 0x00000005ff117819 */ /* 0x000fe40000011411 */
[----:B--2---:R-:W-:Y:S02]  /*0d90*/  R2UR UR5, R2 ;  /* 0x00000000020572ca */ /* 0x004fe400000e0000 */
[----:B------:R-:W-:-:S04]  /*0da0*/  SHF.R.S32.HI R2, RZ, 0x4, R3 ;  /* 0x00000004ff027819 */ /* 0x000fc80000011403 */
[C---:B------:R-:W-:Y:S01]  /*0db0*/  LEA.HI R4, R3.reuse, R2, RZ, 0x1 ;  /* 0x0000000203047211 */ /* 0x040fe200078f08ff */
[----:B------:R-:W-:Y:S01]  /*0dc0*/  IMAD R19, R2, 0x8, R7 ;  /* 0x0000000802137824 */ /* 0x000fe200078e0207 */
[----:B------:R-:W-:Y:S02]  /*0dd0*/  LOP3.LUT R3, R3, 0xfffffff0, RZ, 0xc0, !PT ;  /* 0xfffffff003037812 */ /* 0x000fe400078ec0ff */
[----:B------:R-:W-:Y:S02]  /*0de0*/  LOP3.LUT R5, R4, 0x1ffffffe, RZ, 0xc0, !PT ;  /* 0x1ffffffe04057812 */ /* 0x000fe400078ec0ff */
[----:B------:R-:W-:Y:S01]  /*0df0*/  LEA.HI R4, R6, R6, RZ, 0x1 ;  /* 0x0000000606047211 */ /* 0x000fe200078f08ff */
[----:B------:R-:W-:Y:S01]  /*0e00*/  IMAD.IADD R3, R11, 0x1, -R3 ;  /* 0x000000010b037824 */ /* 0x000fe200078e0a03 */
[----:B------:R-:W-:Y:S01]  /*0e10*/  ULOP3.LUT UR5, UR5, 0x1, URZ, 0xfc, !UPT ;  /* 0x0000000105057892 */ /* 0x000fe2000f8efc3f */
[----:B------:R-:W-:Y:S01]  /*0e20*/  IMAD.IADD R5, R2, 0x1, -R5 ;  /* 0x0000000102057824 */ /* 0x000fe200078e0a05 */
[----:B------:R-:W-:-:S02]  /*0e30*/  LOP3.LUT R7, R4, 0x1ffffffe, RZ, 0xc0, !PT ;  /* 0x1ffffffe04077812 */ /* 0x000fc400078ec0ff */
[----:B------:R-:W-:Y:S01]  /*0e40*/  LEA.HI R2, R0, R11, RZ, 0x7 ;  /* 0x0000000b00027211 */ /* 0x000fe200078f38ff */
[----:B------:R-:W-:Y:S02]  /*0e50*/  IMAD.SHL.U32 R5, R5, 0x8, RZ ;  /* 0x0000000805057824 */ /* 0x000fe400078e00ff */
[----:B------:R-:W-:Y:S01]  /*0e60*/  IMAD.IADD R13, R6, 0x1, -R7 ;  /* 0x00000001060d7824 */ /* 0x000fe200078e0a07 */
[----:B------:R-:W-:Y:S01]  /*0e70*/  LOP3.LUT R4, R2, 0xffffff80, RZ, 0xc0, !PT ;  /* 0xffffff8002047812 */ /* 0x000fe200078ec0ff */
[----:B------:R-:W-:Y:S01]  /*0e80*/  IMAD.IADD R6, R24, 0x1, R12 ;  /* 0x0000000118067824 */ /* 0x000fe200078e020c */
[----:B------:R-:W-:-:S03]  /*0e90*/  SHF.R.S32.HI R23, RZ, 0x7, R2 ;  /* 0x00000007ff177819 */ /* 0x000fc60000011402 */
[----:B------:R-:W-:Y:S01]  /*0ea0*/  IMAD.IADD R21, R11, 0x1, -R4 ;  /* 0x000000010b157824 */ /* 0x000fe200078e0a04 */
[----:B------:R-:W-:Y:S02]  /*0eb0*/  SHF.R.S32.HI R7, RZ, 0x1f, R6 ;  /* 0x0000001fff077819 */ /* 0x000fe40000011406 */
[----:B------:R-:W-:Y:S02]  /*0ec0*/  LEA.HI R4, R0, R11, RZ, 0x5 ;  /* 0x0000000b00047211 */ /* 0x000fe400078f28ff */
[----:B------:R-:W-:Y:S02]  /*0ed0*/  SHF.R.S32.HI R0, RZ, 0x1f, R3 ;  /* 0x0000001fff007819 */ /* 0x000fe40000011403 */
[CC--:B------:R-:W-:Y:S02]  /*0ee0*/  LEA.HI R16, R7.reuse, R6.reuse, RZ, 0x3 ;  /* 0x0000000607107211 */ /* 0x0c0fe400078f18ff */
[----:B------:R-:W-:Y:S02]  /*0ef0*/  LEA.HI R18, R7, R6, RZ, 0x5 ;  /* 0x0000000607127211 */ /* 0x000fe400078f28ff */
[----:B------:R-:W-:-:S02]  /*0f00*/  SHF.R.S32.HI R9, RZ, 0x1f, R21 ;  /* 0x0000001fff097819 */ /* 0x000fc40000011415 */
[----:B------:R-:W-:Y:S02]  /*0f10*/  SHF.R.S32.HI R7, RZ, 0x5, R4 ;  /* 0x00000005ff077819 */ /* 0x000fe40000011404 */
[CC--:B------:R-:W-:Y:S02]  /*0f20*/  LEA.HI R4, R0.reuse, R3.reuse, RZ, 0x3 ;  /* 0x0000000300047211 */ /* 0x0c0fe400078f18ff */
[----:B------:R-:W-:Y:S01]  /*0f30*/  LEA.HI R0, R0, R3, RZ, 0x2 ;  /* 0x0000000300007211 */ /* 0x000fe200078f10ff */
[----:B------:R-:W-:Y:S01]  /*0f40*/  IMAD R20, R7, 0x10, R3 ;  /* 0x0000001007147824 */ /* 0x000fe200078e0203 */
[----:B------:R-:W-:Y:S01]  /*0f50*/  LEA.HI R10, R9, R21, RZ, 0x2 ;  /* 0x00000015090a7211 */ /* 0x000fe200078f10ff */
[----:B------:R-:W-:Y:S01]  /*0f60*/  IMAD.SHL.U32 R6, R4, 0x10, RZ ;  /* 0x0000001004067824 */ /* 0x000fe200078e00ff */
[----:B------:R-:W-:Y:S01]  /*0f70*/  LOP3.LUT R4, R0, 0x7fffffc, RZ, 0xc0, !PT ;  /* 0x07fffffc00047812 */ /* 0x000fe200078ec0ff */
[----:B------:R-:W-:Y:S01]  /*0f80*/  IMAD.U32 R2, R20, 0x20, R5 ;  /* 0x0000002014027824 */ /* 0x000fe200078e0005 */
[----:B------:R-:W-:-:S02]  /*0f90*/  SHF.R.S32.HI R11, RZ, 0x2, R10 ;  /* 0x00000002ff0b7819 */ /* 0x000fc4000001140a */
[----:B-1----:R-:W-:Y:S01]  /*0fa0*/  SHF.R.S32.HI R12, RZ, 0x1f, R10 ;  /* 0x0000001fff0c7819 */ /* 0x002fe2000001140a */
[----:B------:R-:W-:Y:S01]  /*0fb0*/  IMAD.IADD R4, R3, 0x1, -R4 ;  /* 0x0000000103047824 */ /* 0x000fe200078e0a04 */
[----:B------:R-:W-:Y:S01]  /*0fc0*/  SHF.R.S32.HI R0, RZ, 0x2, R0 ;  /* 0x00000002ff007819 */ /* 0x000fe20000011400 */
[----:B------:R-:W-:Y:S01]  /*0fd0*/  IMAD.IADD R3, R26, 0x1, -R8 ;  /* 0x000000011a037824 */ /* 0x000fe200078e0a08 */
[----:B------:R-:W-:Y:S01]  /*0fe0*/  LEA.HI R12, R12, R11, RZ, 0x3 ;  /* 0x0000000b0c0c7211 */ /* 0x000fe200078f18ff */
[----:B------:R0:W-:Y:S01]  /*0ff0*/  STL [R1+0x90], R2 ;  /* 0x0000900201007387 */ /* 0x0001e20000100800 */
[----:B------:R-:W-:Y:S01]  /*1000*/  LEA.HI R9, R9, R21, RZ, 0x5 ;  /* 0x0000001509097211 */ /* 0x000fe200078f28ff */
[----:B------:R-:W-:Y:S01]  /*1010*/  IMAD.SHL.U32 R0, R0, 0x40, RZ ;  /* 0x0000004000007824 */ /* 0x000fe200078e00ff */
[----:B------:R-:W-:Y:S01]  /*1020*/  LOP3.LUT R12, R12, 0xfffffff8, RZ, 0xc0, !PT ;  /* 0xfffffff80c0c7812 */ /* 0x000fe200078ec0ff */
[----:B------:R1:W-:Y:S01]  /*1030*/  STL [R1+0x60], R3 ;  /* 0x0000600301007387 */ /* 0x0003e20000100800 */
[----:B------:R-:W-:-:S02]  /*1040*/  LOP3.LUT R6, R6, 0x7fffff80, RZ, 0xc0, !PT ;  /* 0x7fffff8006067812 */ /* 0x000fc400078ec0ff */
[----:B------:R-:W-:Y:S01]  /*1050*/  LOP3.LUT R0, R0, 0x40, RZ, 0xc0, !PT ;  /* 0x0000004000007812 */ /* 0x000fe200078ec0ff */
[----:B------:R-:W-:Y:S01]  /*1060*/  IMAD.IADD R12, R11, 0x1, -R12 ;  /* 0x000000010b0c7824 */ /* 0x000fe200078e0a0c */
[----:B------:R-:W-:Y:S01]  /*1070*/  SHF.R.S32.HI R9, RZ, 0x5, R9 ;  /* 0x00000005ff097819 */ /* 0x000fe20000011409 */
[----:B0-----:R-:W-:Y:S01]  /*1080*/  IMAD.SHL.U32 R2, R3, 0x40, RZ ;  /* 0x0000004003027824 */ /* 0x001fe200078e00ff */
[----:B------:R-:W-:Y:S01]  /*1090*/  LOP3.LUT R5, R0, 0x8, R5, 0xf8, !PT ;  /* 0x0000000800057812 */ /* 0x000fe200078ef805 */
[----:B------:R-:W-:Y:S01]  /*10a0*/  IMAD R7, R7, 0x100, R6 ;  /* 0x0000010007077824 */ /* 0x000fe200078e0206 */
[----:B------:R-:W-:Y:S01]  /*10b0*/  SHF.R.U32.HI R0, RZ, 0x3, R0 ;  /* 0x00000003ff007819 */ /* 0x000fe20000011600 */
[----:B------:R-:W-:Y:S01]  /*10c0*/  IMAD R9, R9, 0x10, R12 ;  /* 0x0000001009097824 */ /* 0x000fe200078e020c */
[----:B------:R-:W-:Y:S01]  /*10d0*/  LOP3.LUT R11, R2, 0xc0, RZ, 0xc0, !PT ;  /* 0x000000c0020b7812 */ /* 0x000fe200078ec0ff */
[----:B------:R-:W-:Y:S01]  /*10e0*/  IMAD.HI R2, R23, 0x55555556, RZ ;  /* 0x5555555617027827 */ /* 0x000fe200078e02ff */
[----:B------:R-:W-:-:S02]  /*10f0*/  LOP3.LUT R0, R5, R0, RZ, 0x3c, !PT ;  /* 0x0000000005007212 */ /* 0x000fc400078e3cff */
[----:B------:R-:W-:Y:S01]  /*1100*/  SHF.R.U32.HI R8, RZ, 0x3, R11 ;  /* 0x00000003ff087819 */ /* 0x000fe2000001160b */
[----:B------:R-:W-:Y:S01]  /*1110*/  IMAD R7, R4, 0x10, R7 ;  /* 0x0000001004077824 */ /* 0x000fe200078e0207 */
[----:B------:R-:W-:Y:S01]  /*1120*/  LEA.HI R2, R2, R2, RZ, 0x1 ;  /* 0x0000000202027211 */ /* 0x000fe200078f08ff */
[----:B------:R-:W-:Y:S01]  /*1130*/  IMAD.SHL.U32 R6, R19, 0x20, RZ ;  /* 0x0000002013067824 */ /* 0x000fe200078e00ff */
[----:B------:R-:W-:Y:S01]  /*1140*/  STL [R1+0x14], R11 ;  /* 0x0000140b01007387 */ /* 0x000fe20000100800 */
[----:B------:R-:W-:Y:S01]  /*1150*/  IMAD.IADD R7, R0, 0x1, R7 ;  /* 0x0000000100077824 */ /* 0x000fe200078e0207 */
[C---:B------:R-:W-:Y:S01]  /*1160*/  LOP3.LUT R15, R11.reuse, 0x18, R15, 0xf8, !PT ;  /* 0x000000180b0f7812 */ /* 0x040fe200078ef80f */
[----:B------:R-:W-:Y:S01]  /*1170*/  IMAD R2, R2, -0x3, R23 ;  /* 0xfffffffd02027824 */ /* 0x000fe200078e0217 */
[----:B------:R-:W-:Y:S01]  /*1180*/  STL [R1+0x24], R6 ;  /* 0x0000240601007387 */ /* 0x000fe20000100800 */
[----:B------:R-:W-:Y:S01]  /*1190*/  IMAD.U32 R0, RZ, RZ, UR5 ;  /* 0x00000005ff007e24 */ /* 0x000fe2000f8e00ff */
[----:B------:R-:W-:Y:S01]  /*11a0*/  SHF.R.S32.HI R18, RZ, 0x5, R18 ;  /* 0x00000005ff127819 */ /* 0x000fe20000011412 */
[----:B------:R-:W-:Y:S01]  /*11b0*/  IMAD R5, R2, 0x40, R9 ;  /* 0x0000004002057824 */ /* 0x000fe200078e0209 */
[----:B------:R-:W-:Y:S01]  /*11c0*/  STL [R1+0x20], R8 ;  /* 0x0000200801007387 */ /* 0x000fe20000100800 */
[C---:B------:R-:W-:Y:S01]  /*11d0*/  VIADD R2, R24.reuse, 0x8 ;  /* 0x0000000818027836 */ /* 0x040fe20000000000 */
[----:B------:R-:W-:Y:S01]  /*11e0*/  SHF.R.S32.HI R9, RZ, 0x1f, R156 ;  /* 0x0000001fff097819 */ /* 0x000fe2000001149c */
[----:B------:R-:W-:Y:S01]  /*11f0*/  VIADD R9, R24, 0x18 ;  /* 0x0000001818097836 */ /* 0x000fe20000000000 */
[----:B------:R-:W-:Y:S01]  /*1200*/  STL [R1+0x88], R5 ;  /* 0x0000880501007387 */ /* 0x000fe20000100800 */
[----:B-1----:R-:W-:Y:S01]  /*1210*/  LOP3.LUT R3, R11, 0x18, R16, 0xf8, !PT ;  /* 0x000000180b037812 */ /* 0x002fe200078ef810 */
[--C-:B------:R-:W-:Y:S01]  /*1220*/  IMAD R17, R17, 0x1800, R6.reuse ;  /* 0x0000180011117824 */ /* 0x100fe200078e0206 */
[-C--:B------:R-:W-:Y:S01]  /*1230*/  LOP3.LUT R4, R15, R8.reuse, RZ, 0x3c, !PT ;  /* 0x000000080f047212 */ /* 0x080fe200078e3cff */
[----:B------:R-:W-:Y:S01]  /*1240*/  STL [R1+0x74], RZ ;  /* 0x000074ff01007387 */ /* 0x000fe20000100800 */
[----:B------:R-:W-:Y:S01]  /*1250*/  LOP3.LUT R3, R3, R8, RZ, 0x3c, !PT ;  /* 0x0000000803037212 */ /* 0x000fe200078e3cff */
[----:B------:R-:W-:Y:S01]  /*1260*/  IMAD R18, R18, 0x1800, R6 ;  /* 0x0000180012127824 */ /* 0x000fe200078e0206 */
[----:B------:R-:W-:Y:S01]  /*1270*/  LOP3.LUT R10, R10, 0x7ffffffc, RZ, 0xc0, !PT ;  /* 0x7ffffffc0a0a7812 */ /* 0x000fe200078ec0ff */
[----:B------:R-:W-:Y:S01]  /*1280*/  STL [R1+0x10], RZ ;  /* 0x000010ff01007387 */ /* 0x000fe20000100800 */
[----:B------:R-:W-:-:S02]  /*1290*/  IMAD.IADD R4, R17, 0x1, R4 ;  /* 0x0000000111047824 */ /* 0x000fc400078e0204 */
[----:B------:R-:W-:Y:S01]  /*12a0*/  IMAD.IADD R3, R18, 0x1, R3 ;  /* 0x0000000112037824 */ /* 0x000fe200078e0203 */
[----:B------:R0:W-:Y:S01]  /*12b0*/  STL [R1+0x2c], R0 ;  /* 0x00002c0001007387 */ /* 0x0001e20000100800 */
[----:B------:R-:W-:Y:S01]  /*12c0*/  IMAD R23, R7, 0x2, R22 ;  /* 0x0000000207177824 */ /* 0x000fe200078e0216 */
[----:B------:R-:W-:Y:S02]  /*12d0*/  LEA R4, R4, UR4, 0x1 ;  /* 0x0000000404047c11 */ /* 0x000fe4000f8e08ff */
[----:B------:R-:W-:Y:S04]  /*12e0*/  STL [R1+0x4], RZ ;  /* 0x000004ff01007387 */ /* 0x000fe80000100800 */
[----:B------:R-:W-:Y:S01]  /*12f0*/  STL [R1+0x8], R14 ;  /* 0x0000080e01007387 */ /* 0x000fe20000100800 */
[----:B0-----:R-:W-:-:S03]  /*1300*/  IMAD.U32 R0, RZ, RZ, UR4 ;  /* 0x00000004ff007e24 */ /* 0x001fc6000f8e00ff */
[----:B------:R0:W-:Y:S04]  /*1310*/  STL [R1+0x40], R2 ;  /* 0x0000400201007387 */ /* 0x0001e80000100800 */
[----:B------:R1:W-:Y:S04]  /*1320*/  STL [R1+0x8c], R0 ;  /* 0x00008c0001007387 */ /* 0x0003e80000100800 */
[----:B------:R2:W-:Y:S01]  /*1330*/  STL [R1+0x48], R9 ;  /* 0x0000480901007387 */ /* 0x0005e20000100800 */
[C-C-:B0-----:R-:W-:Y:S02]  /*1340*/  LOP3.LUT R2, R11.reuse, 0x18, R14.reuse, 0xf8, !PT ;  /* 0x000000180b027812 */ /* 0x141fe400078ef80e */
[----:B-1----:R-:W-:-:S02]  /*1350*/  LOP3.LUT R0, R11, 0x8, R14, 0xf8, !PT ;  /* 0x000000080b007812 */ /* 0x002fc400078ef80e */
[-C--:B------:R-:W-:Y:S01]  /*1360*/  LOP3.LUT R2, R2, R8.reuse, RZ, 0x3c, !PT ;  /* 0x0000000802027212 */ /* 0x080fe200078e3cff */
[----:B--2---:R-:W-:Y:S01]  /*1370*/  VIADD R9, R24, 0x28 ;  /* 0x0000002818097836 */ /* 0x004fe20000000000 */
[----:B------:R-:W-:Y:S02]  /*1380*/  LOP3.LUT R0, R0, R8, RZ, 0x3c, !PT ;  /* 0x0000000800007212 */ /* 0x000fe400078e3cff */
[----:B------:R-:W-:Y:S01]  /*1390*/  SHF.R.S32.HI R8, RZ, 0x3, R16 ;  /* 0x00000003ff087819 */ /* 0x000fe20000011410 */
[C---:B------:R-:W-:Y:S01]  /*13a0*/  IMAD.IADD R2, R6.reuse, 0x1, R2 ;  /* 0x0000000106027824 */ /* 0x040fe200078e0202 */
[----:B------:R0:W-:Y:S01]  /*13b0*/  STL [R1+0x4c], R9 ;  /* 0x00004c0901007387 */ /* 0x0001e20000100800 */
[----:B------:R-:W-:Y:S01]  /*13c0*/  IMAD.IADD R6, R6, 0x1, R0 ;  /* 0x0000000106067824 */ /* 0x000fe200078e0200 */
[----:B------:R-:W-:Y:S02]  /*13d0*/  LEA R0, R3, UR4, 0x1 ;  /* 0x0000000403007c11 */ /* 0x000fe4000f8e08ff */
[----:B------:R-:W-:Y:S01]  /*13e0*/  LEA R2, R2, UR4, 0x1 ;  /* 0x0000000402027c11 */ /* 0x000fe2000f8e08ff */
[----:B0-----:R-:W-:-:S05]  /*13f0*/  IMAD.IADD R9, R21, 0x1, -R10 ;  /* 0x0000000115097824 */ /* 0x001fca00078e0a0a */
[----:B------:R-:W-:Y:S04]  /*1400*/  STL [R1+0x64], R9 ;  /* 0x0000640901007387 */ /* 0x000fe80000100800 */
[----:B------:R-:W-:Y:S04]  /*1410*/  STL [R1+0x78], R8 ;  /* 0x0000780801007387 */ /* 0x000fe80000100800 */
[----:B------:R-:W-:Y:S04]  /*1420*/  STL [R1+0x5c], R6 ;  /* 0x00005c0601007387 */ /* 0x000fe80000100800 */
[----:B------:R-:W-:Y:S04]  /*1430*/  STL [R1+0x80], R4 ;  /* 0x0000800401007387 */ /* 0x000fe80000100800 */
[----:B------:R0:W-:Y:S04]  /*1440*/  STL [R1+0x7c], R0 ;  /* 0x00007c0001007387 */ /* 0x0001e80000100800 */
[----:B------:R1:W-:Y:S01]  /*1450*/  STL [R1+0x84], R2 ;  /* 0x0000840201007387 */ /* 0x0003e20000100800 */
[----:B0-----:R-:W-:-:S05]  /*1460*/  IMAD R0, R13, 0x8, R5 ;  /* 0x000000080d007824 */ /* 0x001fca00078e0205 */
[----:B------:R1:W-:Y:S02]  /*1470*/  STL [R1+0x68], R0 ;  /* 0x0000680001007387 */ /* 0x0003e40000100800 */
.L_x_12382:
[----:B01--4-:R-:W0:Y:S02]  /*1480*/  LDC.64 R2, c[0x0][0xc88] ;  /* 0x00032200ff027b82 */ /* 0x013e240000000a00 */
        /* <DEDUP_REMOVED lines=29> */
[----:B------:R-:W2:Y:S01]  /*1660*/  @P2 LDG.E R10, desc[UR60][R6.64] ;  /* 0x0000003c060a2981 */ /* 0x000ea2000c1e1900 */
        /* <DEDUP_REMOVED lines=10> */
[----:B--2---:R0:W-:Y:S01]  /*1710*/  STL [R1+0x50], R10 ;  /* 0x0000500a01007387 */ /* 0x0041e20000100800 */
[----:B------:R-:W-:Y:S05]  /*1720*/  @P2 BRA `(.L_x_12236) ;  /* 0x0000000000282947 */ /* 0x000fea0003800000 */
[----:B------:R-:W-:Y:S02]  /*1730*/  ULDC.64 UR4, c[0x0][0xa00] ;  /* 0x0002800000047ab9 */ /* 0x000fe40000000a00 */
[----:B------:R-:W-:-:S04]  /*1740*/  ISETP.NE.U32.AND P1, PT, RZ, UR4, PT ;  /* 0x00000004ff007c0c */ /* 0x000fc8000bf25070 */
[----:B------:R-:W-:-:S13]  /*1750*/  ISETP.NE.AND.EX P1, PT, RZ, UR5, PT, P1 ;  /* 0x00000005ff007c0c */ /* 0x000fda000bf25310 */
[----:B------:R-:W-:Y:S05]  /*1760*/  @!P1 BRA `(.L_x_12236) ;  /* 0x0000000000189947 */ /* 0x000fea0003800000 */
[----:B0-----:R-:W0:Y:S02]  /*1770*/  LDC.64 R4, c[0x0][0xa00] ;  /* 0x00028000ff047b82 */ /* 0x001e240000000a00 */
[----:B0-----:R-:W-:-:S05]  /*1780*/  IMAD.WIDE R4, R19, 0x4, R4 ;  /* 0x0000000413047825 */ /* 0x001fca00078e0204 */
[----:B------:R-:W2:Y:S04]  /*1790*/  LDG.E R0, desc[UR60][R4.64] ;  /* 0x0000003c04007981 */ /* 0x000ea8000c1e1900 */
[----:B------:R-:W2:Y:S02]  /*17a0*/  LDG.E R7, desc[UR60][R4.64+0x4] ;  /* 0x0000043c04077981 */ /* 0x000ea4000c1e1900 */
[----:B--2---:R-:W-:-:S05]  /*17b0*/  IMAD.IADD R10, R7, 0x1, -R0 ;  /* 0x00000001070a7824 */ /* 0x004fca00078e0a00 */
[----:B------:R1:W-:Y:S02]  /*17c0*/  STL [R1+0x50], R10 ;  /* 0x0000500a01007387 */ /* 0x0003e40000100800 */
.L_x_12236:
[----:B------:R-:W-:Y:S01]  /*17d0*/  ULDC.64 UR4, c[0x0][0xa20] ;  /* 0x0002880000047ab9 */ /* 0x000fe20000000a00 */
[----:B------:R2:W-:Y:S01]  /*17e0*/  STL [R1+0x70], R106 ;  /* 0x0000706a01007387 */ /* 0x0005e20000100800 */
[----:B------:R-:W-:-:S04]  /*17f0*/  ISETP.NE.U32.AND P1, PT, RZ, UR4, PT ;  /* 0x00000004ff007c0c */ /* 0x000fc8000bf25070 */
[----:B------:R-:W-:-:S13]  /*1800*/  ISETP.NE.AND.EX P1, PT, RZ, UR5, PT, P1 ;  /* 0x00000005ff007c0c */ /* 0x000fda000bf25310 */
[----:B--2---:R-:W-:Y:S05]  /*1810*/  @!P1 BRA `(.L_x_12237) ;  /* 0x0000000000109947 */ /* 0x004fea0003800000 */
[----:B0-----:R-:W-:-:S04]  /*1820*/  IADD3 R4, P0, R24, UR4, RZ ;  /* 0x0000000418047c10 */ /* 0x001fc8000ff1e0ff */
[----:B------:R-:W-:-:S05]  /*1830*/  IADD3.X R5, R25, UR5, RZ, P0, !PT ;  /* 0x0000000519057c10 */ /* 0x000fca00087fe4ff */
[----:B------:R2:W5:Y:S01]  /*1840*/  LDG.E R18, desc[UR60][R4.64] ;  /* 0x0000003c04127981 */ /* 0x000562000c1e1900 */
[----:B------:R-:W-:Y:S05]  /*1850*/  BRA `(.L_x_12238) ;  /* 0x0000000000107947 */ /* 0x000fea0003800000 */
.L_x_12237:
[----:B------:R-:W-:Y:S05]  /*1860*/  @!P0 BRA `(.L_x_12238) ;  /* 0x00000000000c8947 */ /* 0x000fea0003800000 */
[----:B0-----:R-:W2:Y:S04]  /*1870*/  LDG.E R5, desc[UR60][R8.64] ;  /* 0x0000003c08057981 */ /* 0x001ea8000c1e1900 */
[----:B------:R-:W2:Y:S02]  /*1880*/  LDG.E R18, desc[UR60][R8.64+0x4] ;  /* 0x0000043c08127981 */ /* 0x000ea4000c1e1900 */
[----:B--2---:R-:W-:-:S07]  /*1890*/  IMAD.IADD R18, R18, 0x1, -R5 ;  /* 0x0000000112127824 */ /* 0x004fce00078e0a05 */
.L_x_12238:
[----:B------:R-:W-:Y:S01]  /*18a0*/  ULDC.64 UR4, c[0x0][0xa10] ;  /* 0x0002840000047ab9 */ /* 0x000fe20000000a00 */
[----:B0-----:R-:W0:Y:S01]  /*18b0*/  LDC R8, c[0x0][0x448] ;  /* 0x00011200ff087b82 */ /* 0x001e220000000800 */
[----:B------:R-:W-:-:S04]  /*18c0*/  ISETP.NE.U32.AND P0, PT, RZ, UR4, PT ;  /* 0x00000004ff007c0c */ /* 0x000fc8000bf05070 */
[----:B------:R-:W-:Y:S01]  /*18d0*/  ISETP.NE.AND.EX P0, PT, RZ, UR5, PT, P0 ;  /* 0x00000005ff007c0c */ /* 0x000fe2000bf05300 */
[----:B------:R-:W-:-:S12]  /*18e0*/  ULDC.64 UR4, c[0x0][0xa30] ;  /* 0x00028c0000047ab9 */ /* 0x000fd80000000a00 */
[----:B--2---:R-:W2:Y:S02]  /*18f0*/  @P0 LDC.64 R4, c[0x0][0xa10] ;  /* 0x00028400ff040b82 */ /* 0x004ea40000000a00 */
[----:B--2---:R-:W-:-:S05]  /*1900*/  @P0 IMAD.WIDE R4, R19, 0x4, R4 ;  /* 0x0000000413040825 */ /* 0x004fca00078e0204 */
        /* <DEDUP_REMOVED lines=8> */
[----:B0-----:R-:W-:Y:S01]  /*1990*/  ISETP.NE.AND P1, PT, R8, 0x1, PT ;  /* 0x000000010800780c */ /* 0x001fe20003f25270 */
[----:B------:R-:W-:Y:S02]  /*19a0*/  IMAD R12, R105, 0xc0, RZ ;  /* 0x000000c0690c7824 */ /* 0x000fe400078e02ff */
[----:B------:R-:W-:Y:S02]  /*19b0*/  IMAD.IADD R8, R18, 0x1, -R3 ;  /* 0x0000000112087824 */ /* 0x000fe400078e0a03 */
[----:B---3--:R-:W-:Y:S01]  /*19c0*/  VIADD R4, R12, 0xbf ;  /* 0x000000bf0c047836 */ /* 0x008fe20000000000 */
[----:B------:R0:W-:Y:S01]  /*19d0*/  STL [R1+0x58], R12 ;  /* 0x0000580c01007387 */ /* 0x0001e20000100800 */
[----:B------:R-:W-:-:S05]  /*19e0*/  IMAD.MOV R78, RZ, RZ, -R8 ;  /* 0x000000ffff4e7224 */ /* 0x000fca00078e0a08 */
[----:B------:R-:W-:Y:S01]  /*19f0*/  VIMNMX R78, RZ, R78, !PT ;  /* 0x0000004eff4e7248 */ /* 0x000fe20007fe0100 */
[----:B------:R-:W3:Y:S08]  /*1a00*/  @P1 LDC R11, c[0x0][0x44c] ;  /* 0x00011300ff0b1b82 */ /* 0x000ef00000000800 */
[----:B------:R-:W1:Y:S01]  /*1a10*/  @P1 LDC R5, c[0x0][0x450] ;  /* 0x00011400ff051b82 */ /* 0x000e620000000800 */
[----:B--2---:R-:W-:-:S02]  /*1a20*/  @P0 IMAD.IADD R2, R9, 0x1, -R0 ;  /* 0x0000000109020824 */ /* 0x004fc400078e0a00 */
[----:B---3--:R-:W-:-:S04]  /*1a30*/  @P1 IMAD.HI.U32 R0, R4, R11, RZ ;  /* 0x0000000b04001227 */ /* 0x008fc800078e00ff */
[----:B----4-:R-:W-:Y:S01]  /*1a40*/  IMAD.IADD R6, R8, 0x1, R2 ;  /* 0x0000000108067824 */ /* 0x010fe200078e0202 */
[----:B-1----:R-:W-:-:S03]  /*1a50*/  @P1 SHF.R.U32.HI R4, RZ, R5, R0 ;  /* 0x00000005ff041219 */ /* 0x002fc60000011600 */
[C---:B------:R-:W-:Y:S01]  /*1a60*/  VIADD R0, R6.reuse, 0x8f ;  /* 0x0000008f06007836 */ /* 0x040fe20000000000 */
[----:B------:R-:W-:Y:S01]  /*1a70*/  IADD3 R109, R6, 0x90, -R10 ;  /* 0x00000090066d7810 */ /* 0x000fe20007ffe80a */
[----:B------:R0:W-:Y:S02]  /*1a80*/  STL [R1+0x54], R6 ;  /* 0x0000540601007387 */ /* 0x0001e40000100800 */
        /* <DEDUP_REMOVED lines=41> */
.L_x_12241:
[----:B------:R-:W-:Y:S05]  /*1d20*/  BSYNC B6 ;  /* 0x0000000000067941 */ /* 0x000fea0003800000 */
.L_x_12240:
        /* <DEDUP_REMOVED lines=20> */
.L_x_12243:
[----:B------:R-:W-:Y:S05]  /*1e70*/  BSYNC B6 ;  /* 0x0000000000067941 */ /* 0x000fea0003800000 */
.L_x_12242:
[----:B------:R-:W-:Y:S01]  /*1e80*/  ULDC.64 UR4, c[0x0][0x9f8] ;  /* 0x00027e0000047ab9 */ /* 0x000fe20000000a00 */
[----:B------:R-:W2:Y:S01]  /*1e90*/  LDL.64 R26, [R1+0x8] ;  /* 0x00000800011a7983 */ /* 0x000ea20000100a00 */
[----:B------:R-:W-:Y:S01]  /*1ea0*/  ISETP.NE.U32.AND P0, PT, RZ, UR4, PT ;  /* 0x00000004ff007c0c */ /* 0x000fe2000bf05070 */
[----:B------:R-:W0:Y:S02]  /*1eb0*/  LDC.64 R68, c[0x0][0x408] ;  /* 0x00010200ff447b82 */ /* 0x000e240000000a00 */
[----:B------:R-:W2:Y:S01]  /*1ec0*/  LDL.64 R34, [R1+0x8] ;  /* 0x0000080001227983 */ /* 0x000ea20000100a00 */
[----:B------:R-:W-:-:S05]  /*1ed0*/  ISETP.NE.AND.EX P0, PT, RZ, UR5, PT, P0 ;  /* 0x00000005ff007c0c */ /* 0x000fca000bf05300 */
[----:B------:R-:W1:Y:S01]  /*1ee0*/  LDC.64 R30, c[0x0][0x300] ;  /* 0x0000c000ff1e7b82 */ /* 0x000e620000000a00 */
[----:B------:R-:W-:Y:S01]  /*1ef0*/  IMAD.IADD R77, R77, 0x1, R18 ;  /* 0x000000014d4d7824 */ /* 0x000fe200078e0212 */
[----:B------:R-:W-:-:S06]  /*1f00*/  ULDC.64 UR6, c[0x0][0xa08] ;  /* 0x0002820000067ab9 */ /* 0x000fcc0000000a00 */
[----:B------:R-:W-:Y:S01]  /*1f10*/  @P0 IADD3 R4, P1, R24, UR4, RZ ;  /* 0x0000000418040c10 */ /* 0x000fe2000ff3e0ff */
[----:B------:R-:W3:Y:S01]  /*1f20*/  S2R R20, SR_TID.X ;  /* 0x0000000000147919 */ /* 0x000ee20000002100 */
[----:B------:R-:W4:Y:S02]  /*1f30*/  LDC.64 R74, c[0x0][0x3f8] ;  /* 0x0000fe00ff4a7b82 */ /* 0x000f240000000a00 */
[----:B------:R-:W-:Y:S01]  /*1f40*/  @P0 IADD3.X R5, R25, UR5, RZ, P1, !PT ;  /* 0x0000000519050c10 */ /* 0x000fe20008ffe4ff */
[----:B------:R-:W4:Y:S01]  /*1f50*/  LDL.LU R24, [R1] ;  /* 0x0000000001187983 */ /* 0x000f220000300800 */
[----:B------:R-:W-:Y:S01]  /*1f60*/  SHF.R.S32.HI R11, RZ, 0x1f, R77 ;  /* 0x0000001fff0b7819 */ /* 0x000fe2000001144d */
[----:B------:R-:W-:Y:S02]  /*1f70*/  ULDC.64 UR4, c[0x0][0x308] ;  /* 0x0000c20000047ab9 */ /* 0x000fe40000000a00 */
[----:B------:R-:W4:Y:S04]  /*1f80*/  LDL.64 R14, [R1+0x18] ;  /* 0x00001800010e7983 */ /* 0x000f280000100a00 */
[----:B------:R-:W4:Y:S04]  /*1f90*/  LDL.64 R36, [R1+0x18] ;  /* 0x0000180001247983 */ /* 0x000f280000100a00 */
[----:B------:R0:W4:Y:S01]  /*1fa0*/  @P0 LDG.E R19, desc[UR60][R4.64] ;  /* 0x0000003c04130981 */ /* 0x000122000c1e1900 */
[-C--:B-1----:R-:W-:Y:S01]  /*1fb0*/  IMAD R0, R11, R30.reuse, RZ ;  /* 0x0000001e0b007224 */ /* 0x082fe200078e02ff */
[----:B------:R-:W-:Y:S01]  /*1fc0*/  ISETP.NE.U32.AND P0, PT, RZ, UR6, PT ;  /* 0x00000006ff007c0c */ /* 0x000fe2000bf05070 */
[----:B------:R-:W-:Y:S01]  /*1fd0*/  IMAD.WIDE.U32 R6, R77, R30, RZ ;  /* 0x0000001e4d067225 */ /* 0x000fe200078e00ff */
[----:B------:R-:W-:-:S02]  /*1fe0*/  SHF.R.S32.HI R8, RZ, 0x1f, R106 ;  /* 0x0000001fff087819 */ /* 0x000fc4000001146a */
[----:B------:R-:W-:Y:S01]  /*1ff0*/  ISETP.NE.AND.EX P0, PT, RZ, UR7, PT, P0 ;  /* 0x00000007ff007c0c */ /* 0x000fe2000bf05300 */
[----:B------:R-:W-:-:S04]  /*2000*/  IMAD R3, R77, R31, R0 ;  /* 0x0000001f4d037224 */ /* 0x000fc800078e0200 */
[----:B------:R-:W-:Y:S02]  /*2010*/  IMAD.IADD R7, R7, 0x1, R3 ;  /* 0x0000000107077824 */ /* 0x000fe400078e0203 */
[----:B------:R-:W-:Y:S02]  /*2020*/  IMAD R3, R8, UR4, RZ ;  /* 0x0000000408037c24 */ /* 0x000fe4000f8e02ff */
[C---:B0-----:R-:W-:Y:S01]  /*2030*/  IMAD.WIDE.U32 R4, R106.reuse, UR4, R6 ;  /* 0x000000046a047c25 */ /* 0x041fe2000f8e0006 */
[----:B---3--:R-:W-:Y:S02]  /*2040*/  SHF.R.U32.HI R33, RZ, 0x7, R20 ;  /* 0x00000007ff217819 */ /* 0x008fe40000011614 */
[----:B------:R-:W3:Y:S01]  /*2050*/  LDL R20, [R1+0x14] ;  /* 0x0000140001147983 */ /* 0x000ee20000100800 */
[----:B------:R-:W-:Y:S01]  /*2060*/  IMAD R3, R106, UR5, R3 ;  /* 0x000000056a037c24 */ /* 0x000fe2000f8e0203 */
[----:B------:R-:W-:Y:S01]  /*2070*/  ISETP.NE.AND P6, PT, R33, 0x1, PT ;  /* 0x000000012100780c */ /* 0x000fe20003fc5270 */
[----:B------:R-:W-:-:S02]  /*2080*/  ULDC.64 UR4, c[0x0][0x310] ;  /* 0x0000c40000047ab9 */ /* 0x000fc40000000a00 */
[----:B------:R-:W-:Y:S02]  /*2090*/  IMAD.IADD R5, R5, 0x1, R3 ;  /* 0x0000000105057824 */ /* 0x000fe400078e0203 */
[----:B--2---:R-:W-:-:S05]  /*20a0*/  IMAD.MOV.U32 R34, RZ, RZ, R26 ;  /* 0x000000ffff227224 */ /* 0x004fca00078e001a */
[----:B------:R-:W-:-:S05]  /*20b0*/  SHF.R.S32.HI R35, RZ, 0x1f, R34 ;  /* 0x0000001fff237819 */ /* 0x000fca0000011422 */
[----:B------:R-:W-:Y:S01]  /*20c0*/  STL [R1+0xc], R35 ;  /* 0x00000c2301007387 */ /* 0x000fe20000100800 */
[----:B------:R-:W-:Y:S01]  /*20d0*/  SHF.R.S32.HI R32, RZ, 0x1f, R156 ;  /* 0x0000001fff207819 */ /* 0x000fe2000001149c */
[----:B----4-:R-:W0:Y:S01]  /*20e0*/  LDC R15, c[0x0][0x3f4] ;  /* 0x0000fd00ff0f7b82 */ /* 0x010e220000000800 */
[----:B------:R-:W-:Y:S01]  /*20f0*/  IMAD.MOV.U32 R36, RZ, RZ, R14 ;  /* 0x000000ffff247224 */ /* 0x000fe200078e000e */
[----:B------:R-:W-:-:S04]  /*2100*/  SHF.R.S32.HI R0, RZ, 0x1f, R19 ;  /* 0x0000001fff007819 */ /* 0x000fc80000011413 */
[--C-:B------:R-:W-:Y:S02]  /*2110*/  SHF.R.S32.HI R37, RZ, 0x1f, R36.reuse ;  /* 0x0000001fff257819 */ /* 0x100fe40000011424 */
[----:B------:R-:W-:Y:S02]  /*2120*/  SEL R13, R0, RZ, !P0 ;  /* 0x000000ff000d7207 */ /* 0x000fe40004000000 */
[----:B------:R-:W-:Y:S01]  /*2130*/  SEL R21, R19, RZ, !P0 ;  /* 0x000000ff13157207 */ /* 0x000fe20004000000 */
[----:B------:R1:W-:Y:S01]  /*2140*/  STL [R1+0x1c], R37 ;  /* 0x00001c2501007387 */ /* 0x0003e20000100800 */
[----:B------:R-:W-:-:S03]  /*2150*/  IMAD.WIDE.U32 R66, R156, R68, R36 ;  /* 0x000000449c427225 */ /* 0x000fc600078e0024 */
[----:B------:R-:W2:Y:S01]  /*2160*/  LDL R38, [R1+0x24] ;  /* 0x0000240001267983 */ /* 0x000ea20000100800 */
[----:B------:R-:W-:-:S03]  /*2170*/  IMAD.WIDE.U32 R72, R156, R74, R36 ;  /* 0x0000004a9c487225 */ /* 0x000fc600078e0024 */
[----:B------:R-:W4:Y:S01]  /*2180*/  LDL R36, [R1+0x60] ;  /* 0x0000600001247983 */ /* 0x000f220000100800 */
[----:B------:R-:W-:-:S03]  /*2190*/  IMAD R0, R13, UR4, RZ ;  /* 0x000000040d007c24 */ /* 0x000fc6000f8e02ff */
[----:B-1----:R-:W2:Y:S01]  /*21a0*/  LDL R37, [R1+0x20] ;  /* 0x0000200001257983 */ /* 0x002ea20000100800 */
[C---:B------:R-:W-:Y:S02]  /*21b0*/  IMAD R3, R21.reuse, UR5, R0 ;  /* 0x0000000515037c24 */ /* 0x040fe4000f8e0200 */
[----:B------:R-:W-:Y:S02]  /*21c0*/  VIADD R0, R34, 0x10 ;  /* 0x0000001022007836 */ /* 0x000fe40000000000 */
[----:B------:R-:W-:Y:S01]  /*21d0*/  IMAD.WIDE.U32 R26, R21, UR4, R4 ;  /* 0x00000004151a7c25 */ /* 0x000fe2000f8e0004 */
[----:B------:R-:W-:Y:S05]  /*21e0*/  @!P6 WARPSYNC.ALL ;  /* 0x000000000000e948 */ /* 0x000fea0003800000 */
[----:B------:R-:W-:Y:S01]  /*21f0*/  ULDC.64 UR6, c[0x0][0x330] ;  /* 0x0000cc0000067ab9 */ /* 0x000fe20000000a00 */
[----:B------:R-:W-:Y:S01]  /*2200*/  ULDC UR4, c[0x0][0x2f4] ;  /* 0x0000bd0000047ab9 */ /* 0x000fe20000000800 */
        /* <DEDUP_REMOVED lines=25> */
[----:B------:R-:W-:Y:S02]  /*23a0*/  SEL R9, RZ, 0x8, P1 ;  /* 0x00000008ff097807 */ /* 0x000fe40000800000 */
[----:B------:R-:W-:Y:S02]  /*23b0*/  ISETP.GE.AND P0, PT, R6, UR4, PT ;  /* 0x0000000406007c0c */ /* 0x000fe4000bf06270 */
[----:B------:R-:W-:Y:S02]  /*23c0*/  LOP3.LUT R7, R9, R7, R8, 0xfe, !PT ;  /* 0x0000000709077212 */ /* 0x000fe400078efe08 */
[----:B------:R-:W-:Y:S01]  /*23d0*/  SEL R14, RZ, 0x10, P0 ;  /* 0x00000010ff0e7807 */ /* 0x000fe20000000000 */
[----:B------:R-:W-:Y:S01]  /*23e0*/  IMAD R13, R13, UR6, RZ ;  /* 0x000000060d0d7c24 */ /* 0x000fe2000f8e02ff */
[-C--:B0-----:R-:W-:Y:S02]  /*23f0*/  ISETP.GE.AND P0, PT, R34, R15.reuse, PT ;  /* 0x0000000f2200720c */ /* 0x081fe40003f06270 */
[----:B------:R-:W-:Y:S01]  /*2400*/  LOP3.LUT R14, R7, R14, RZ, 0xfc, !PT ;  /* 0x0000000e070e7212 */ /* 0x000fe200078efcff */
[----:B------:R-:W-:Y:S01]  /*2410*/  IMAD R7, R32, R74, RZ ;  /* 0x0000004a20077224 */ /* 0x000fe200078e02ff */
[-C--:B------:R-:W-:Y:S01]  /*2420*/  ISETP.GE.AND P3, PT, R4, R15.reuse, PT ;  /* 0x0000000f0400720c */ /* 0x080fe20003f66270 */
[----:B------:R-:W-:Y:S01]  /*2430*/  IMAD.WIDE.U32 R64, R156, R68, R34 ;  /* 0x000000449c407225 */ /* 0x000fe200078e0022 */
[----:B------:R-:W-:-:S03]  /*2440*/  ISETP.GE.AND P1, PT, R0, R15, PT ;  /* 0x0000000f0000720c */ /* 0x000fc60003f26270 */
[C---:B------:R-:W-:Y:S02]  /*2450*/  IMAD R13, R21.reuse, UR7, R13 ;  /* 0x00000007150d7c24 */ /* 0x040fe4000f8e020d */
[----:B------:R-:W-:Y:S01]  /*2460*/  IMAD.WIDE.U32 R28, R21, UR6, R28 ;  /* 0x00000006151c7c25 */ /* 0x000fe2000f8e001c */
[----:B------:R-:W-:-:S03]  /*2470*/  SEL R9, R15, RZ, P1 ;  /* 0x000000ff0f097207 */ /* 0x000fc60000800000 */
[----:B------:R-:W-:Y:S01]  /*2480*/  IMAD R21, R156, R75, R7 ;  /* 0x0000004b9c157224 */ /* 0x000fe200078e0207 */
[----:B------:R-:W-:Y:S01]  /*2490*/  SEL R7, R15, RZ, P0 ;  /* 0x000000ff0f077207 */ /* 0x000fe20000000000 */
[----:B------:R-:W-:Y:S02]  /*24a0*/  IMAD.IADD R65, R65, 0x1, R19 ;  /* 0x0000000141417824 */ /* 0x000fe400078e0213 */
[----:B------:R-:W-:Y:S01]  /*24b0*/  IMAD.IADD R67, R19, 0x1, R67 ;  /* 0x0000000113437824 */ /* 0x000fe200078e0243 */
[----:B------:R-:W-:Y:S01]  /*24c0*/  SEL R19, R15, RZ, P3 ;  /* 0x000000ff0f137207 */ /* 0x000fe20001800000 */
[----:B------:R-:W-:Y:S01]  /*24d0*/  IMAD.IADD R8, R34, 0x1, R7 ;  /* 0x0000000122087824 */ /* 0x000fe200078e0207 */
[----:B------:R-:W-:Y:S01]  /*24e0*/  LOP3.LUT R24, R24, 0xfffffffe, RZ, 0xc0, !PT ;  /* 0xfffffffe18187812 */ /* 0x000fe200078ec0ff */
[----:B------:R-:W-:-:S04]  /*24f0*/  IMAD.WIDE.U32 R70, R156, R74, R34 ;  /* 0x0000004a9c467225 */ /* 0x000fc800078e0022 */
[----:B------:R-:W-:Y:S02]  /*2500*/  IMAD.IADD R18, R4, 0x1, R19 ;  /* 0x0000000104127824 */ /* 0x000fe400078e0213 */
[----:B------:R-:W-:Y:S01]  /*2510*/  IMAD.IADD R12, R0, 0x1, R9 ;  /* 0x00000001000c7824 */ /* 0x000fe200078e0209 */
[----:B------:R-:W-:Y:S01]  /*2520*/  SHF.R.S32.HI R9, RZ, 0x1f, R8 ;  /* 0x0000001fff097819 */ /* 0x000fe20000011408 */
[----:B------:R-:W-:Y:S01]  /*2530*/  IMAD.IADD R71, R71, 0x1, R21 ;  /* 0x0000000147477824 */ /* 0x000fe200078e0215 */
[----:B------:R-:W-:Y:S01]  /*2540*/  @P3 LOP3.LUT R24, R24, 0x1, RZ, 0xfc, !PT ;  /* 0x0000000118183812 */ /* 0x000fe200078efcff */
[----:B------:R-:W-:Y:S01]  /*2550*/  IMAD.IADD R73, R21, 0x1, R73 ;  /* 0x0000000115497824 */ /* 0x000fe200078e0249 */
[----:B------:R-:W-:Y:S02]  /*2560*/  SHF.R.S32.HI R21, RZ, 0x1f, R18 ;  /* 0x0000001fff157819 */ /* 0x000fe40000011412 */
[----:B------:R-:W-:Y:S02]  /*2570*/  SHF.R.S32.HI R19, RZ, 0x1f, R12 ;  /* 0x0000001fff137819 */ /* 0x000fe4000001140c */
[----:B------:R-:W-:-:S02]  /*2580*/  LEA.HI R7, R9, R8, RZ, 0x3 ;  /* 0x0000000809077211 */ /* 0x000fc400078f18ff */
[----:B------:R-:W-:Y:S02]  /*2590*/  LEA.HI R10, R9, R8, RZ, 0x5 ;  /* 0x00000008090a7211 */ /* 0x000fe400078f28ff */
[----:B------:R-:W-:Y:S02]  /*25a0*/  LEA.HI R9, R21, R18, RZ, 0x3 ;  /* 0x0000001215097211 */ /* 0x000fe400078f18ff */
[----:B------:R-:W-:Y:S02]  /*25b0*/  LEA.HI R8, R19, R12, RZ, 0x3 ;  /* 0x0000000c13087211 */ /* 0x000fe400078f18ff */
[----:B------:R-:W-:Y:S02]  /*25c0*/  LEA.HI R18, R21, R18, RZ, 0x5 ;  /* 0x0000001215127211 */ /* 0x000fe400078f28ff */
[----:B------:R-:W-:Y:S02]  /*25d0*/  LEA.HI R19, R19, R12, RZ, 0x5 ;  /* 0x0000000c13137211 */ /* 0x000fe400078f28ff */
[----:B------:R-:W-:-:S02]  /*25e0*/  SHF.R.S32.HI R12, RZ, 0x5, R10 ;  /* 0x00000005ff0c7819 */ /* 0x000fc4000001140a */
[----:B------:R-:W-:Y:S02]  /*25f0*/  SHF.R.S32.HI R21, RZ, 0x5, R18 ;  /* 0x00000005ff157819 */ /* 0x000fe40000011412 */
[----:B-----5:R-:W-:Y:S02]  /*2600*/  SHF.R.S32.HI R25, RZ, 0x1f, R102 ;  /* 0x0000001fff197819 */ /* 0x020fe40000011466 */
[----:B------:R-:W-:Y:S02]  /*2610*/  SHF.R.S32.HI R19, RZ, 0x5, R19 ;  /* 0x00000005ff137819 */ /* 0x000fe40000011413 */
[C---:B---3--:R-:W-:Y:S02]  /*2620*/  LOP3.LUT R10, R20.reuse, 0x18, R7, 0xf8, !PT ;  /* 0x00000018140a7812 */ /* 0x048fe400078ef807 */
[----:B------:R-:W-:Y:S02]  /*2630*/  LOP3.LUT R18, R20, 0x18, R8, 0xf8, !PT ;  /* 0x0000001814127812 */ /* 0x000fe400078ef808 */
[----:B------:R-:W-:-:S02]  /*2640*/  LOP3.LUT R24, R24, 0xfffffffd, RZ, 0xc0, !PT ;  /* 0xfffffffd18187812 */ /* 0x000fc400078ec0ff */
[----:B------:R-:W-:Y:S02]  /*2650*/  IADD3 R76, P2, R156, R77, RZ ;  /* 0x0000004d9c4c7210 */ /* 0x000fe40007f5e0ff */
[----:B------:R-:W-:-:S03]  /*2660*/  LOP3.LUT R20, R20, 0x18, R9, 0xf8, !PT ;  /* 0x0000001814147812 */ /* 0x000fc600078ef809 */
[----:B------:R-:W-:Y:S02]  /*2670*/  IMAD.X R77, R32, 0x1, R11, P2 ;  /* 0x00000001204d7824 */ /* 0x000fe400010e060b */
[----:B------:R-:W-:Y:S02]  /*2680*/  IMAD.SHL.U32 R104, R15, 0x2, RZ ;  /* 0x000000020f687824 */ /* 0x000fe400078e00ff */
[----:B------:R-:W-:Y:S01]  /*2690*/  IMAD.WIDE.U32 R70, R102, R74, R70 ;  /* 0x0000004a66467225 */ /* 0x000fe200078e0046 */
[----:B------:R-:W-:-:S03]  /*26a0*/  LOP3.LUT R11, R8, 0xfffffff8, RZ, 0xc0, !PT ;  /* 0xfffffff8080b7812 */ /* 0x000fc600078ec0ff */
[----:B------:R-:W-:-:S04]  /*26b0*/  IMAD.WIDE.U32 R72, R102, R74, R72 ;  /* 0x0000004a66487225 */ /* 0x000fc800078e0048 */
[----:B------:R-:W-:Y:S02]  /*26c0*/  IMAD R89, R31, 0x90, RZ ;  /* 0x000000901f597824 */ /* 0x000fe400078e02ff */
[----:B------:R-:W-:-:S04]  /*26d0*/  IMAD.WIDE.U32 R64, R102, R68, R64 ;  /* 0x0000004466407225 */ /* 0x000fc800078e0040 */
[----:B------:R-:W-:-:S04]  /*26e0*/  IMAD.WIDE.U32 R66, R102, R68, R66 ;  /* 0x0000004466427225 */ /* 0x000fc800078e0042 */
[----:B------:R-:W-:Y:S02]  /*26f0*/  IMAD R95, R75, 0x90, RZ ;  /* 0x000000904b5f7824 */ /* 0x000fe400078e02ff */
[----:B------:R-:W-:Y:S01]  /*2700*/  IMAD.WIDE.U32 R30, R30, 0x90, RZ ;  /* 0x000000901e1e7825 */ /* 0x000fe200078e00ff */
[----:B------:R-:W-:-:S03]  /*2710*/  SHF.R.S32.HI R97, RZ, 0x1f, R11 ;  /* 0x0000001fff617819 */ /* 0x000fc6000001140b */
[----:B------:R-:W-:Y:S01]  /*2720*/  IMAD.IADD R84, R29, 0x1, R13 ;  /* 0x000000011d547824 */ /* 0x000fe200078e020d */
[----:B------:R-:W-:Y:S01]  /*2730*/  LOP3.LUT R13, R14, 0x1, RZ, 0xc0, !PT ;  /* 0x000000010e0d7812 */ /* 0x000fe200078ec0ff */
[----:B------:R-:W-:Y:S02]  /*2740*/  VIADD R108, R33, 0x8 ;  /* 0x00000008216c7836 */ /* 0x000fe40000000000 */
[----:B------:R-:W-:Y:S01]  /*2750*/  IMAD.IADD R89, R31, 0x1, R89 ;  /* 0x000000011f597824 */ /* 0x000fe200078e0259 */
[----:B------:R-:W-:Y:S01]  /*2760*/  @!P6 BAR.SYNC.DEFER_BLOCKING 0x9, 0x100 ;  /* 0x024400000000eb1d */ /* 0x000fe20000010000 */
[----:B----4-:R-:W-:Y:S01]  /*2770*/  LOP3.LUT P3, RZ, R36, 0x2, RZ, 0xc0, !PT ;  /* 0x0000000224ff7812 */ /* 0x010fe2000786c0ff */
[----:B--2---:R-:W-:Y:S01]  /*2780*/  IMAD R19, R19, 0x1200, R38 ;  /* 0x0000120013137824 */ /* 0x004fe200078e0226 */
[-C--:B------:R-:W-:Y:S01]  /*2790*/  LOP3.LUT R101, R10, R37.reuse, RZ, 0x3c, !PT ;  /* 0x000000250a657212 */ /* 0x080fe200078e3cff */
[C---:B------:R-:W-:Y:S01]  /*27a0*/  IMAD R10, R25.reuse, R68, RZ ;  /* 0x00000044190a7224 */ /* 0x040fe200078e02ff */
[----:B------:R-:W-:Y:S01]  /*27b0*/  LOP3.LUT R18, R18, R37, RZ, 0x3c, !PT ;  /* 0x0000002512127212 */ /* 0x000fe200078e3cff */
[----:B------:R-:W-:-:S08]  /*27c0*/  IMAD R25, R25, R74, RZ ;  /* 0x0000004a19197224 */ /* 0x000fd000078e02ff */
[----:B------:R-:W-:Y:S01]  /*27d0*/  @P3 LOP3.LUT R24, R24, 0x2, RZ, 0xfc, !PT ;  /* 0x0000000218183812 */ /* 0x000fe200078efcff */
[----:B------:R-:W-:Y:S02]  /*27e0*/  IMAD.IADD R100, R19, 0x1, R18 ;  /* 0x0000000113647824 */ /* 0x000fe400078e0212 */
[----:B------:R-:W-:Y:S02]  /*27f0*/  IMAD R19, R102, R75, R25 ;  /* 0x0000004b66137224 */ /* 0x000fe400078e0219 */
[----:B------:R0:W-:Y:S01]  /*2800*/  STL [R1], R24 ;  /* 0x0000001801007387 */ /* 0x0001e20000100800 */
[----:B------:R-:W-:Y:S01]  /*2810*/  VIADD R25, R34, 0x50 ;  /* 0x0000005022197836 */ /* 0x000fe20000000000 */
[----:B------:R-:W-:Y:S01]  /*2820*/  LOP3.LUT R20, R20, R37, RZ, 0x3c, !PT ;  /* 0x0000002514147212 */ /* 0x000fe200078e3cff */
[----:B------:R-:W-:-:S03]  /*2830*/  IMAD R21, R21, 0x1200, R38 ;  /* 0x0000120015157824 */ /* 0x000fc600078e0226 */
[----:B------:R-:W-:Y:S01]  /*2840*/  ISETP.GE.AND P2, PT, R25, UR4, PT ;  /* 0x0000000419007c0c */ /* 0x000fe2000bf46270 */
[----:B------:R-:W-:-:S03]  /*2850*/  IMAD R12, R12, 0x1200, R38 ;  /* 0x000012000c0c7824 */ /* 0x000fc600078e0226 */
[----:B------:R-:W-:Y:S01]  /*2860*/  SEL R15, RZ, 0x20, P2 ;  /* 0x00000020ff0f7807 */ /* 0x000fe20001000000 */
[----:B------:R-:W-:Y:S02]  /*2870*/  IMAD.IADD R99, R21, 0x1, R20 ;  /* 0x0000000115637824 */ /* 0x000fe400078e0214 */
[----:B------:R-:W-:Y:S01]  /*2880*/  IMAD.IADD R101, R12, 0x1, R101 ;  /* 0x000000010c657824 */ /* 0x000fe200078e0265 */
[----:B------:R-:W-:Y:S01]  /*2890*/  LOP3.LUT R20, R14, R15, RZ, 0xfc, !PT ;  /* 0x0000000f0e147212 */ /* 0x000fe200078efcff */
[----:B------:R-:W-:Y:S01]  /*28a0*/  IMAD R81, R102, R69, R10 ;  /* 0x0000004566517224 */ /* 0x000fe200078e020a */
[----:B------:R-:W-:Y:S01]  /*28b0*/  LOP3.LUT R10, R7, 0xfffffff8, RZ, 0xc0, !PT ;  /* 0xfffffff8070a7812 */ /* 0x000fe200078ec0ff */
[----:B------:R-:W-:Y:S01]  /*28c0*/  IMAD R21, R69, 0x90, RZ ;  /* 0x0000009045157824 */ /* 0x000fe200078e02ff */
[----:B------:R-:W-:Y:S01]  /*28d0*/  LOP3.LUT R12, R9, 0xfffffff8, RZ, 0xc0, !PT ;  /* 0xfffffff8090c7812 */ /* 0x000fe200078ec0ff */
[----:B------:R-:W-:Y:S01]  /*28e0*/  IMAD.WIDE.U32 R68, R68, 0x90, RZ ;  /* 0x0000009044447825 */ /* 0x000fe200078e00ff */
[----:B------:R-:W-:-:S03]  /*28f0*/  LOP3.LUT R14, R20, 0x2, RZ, 0xc0, !PT ;  /* 0x00000002140e7812 */ /* 0x000fc600078ec0ff */
[----:B------:R-:W-:Y:S01]  /*2900*/  IMAD.WIDE.U32 R74, R74, 0x90, RZ ;  /* 0x000000904a4a7825 */ /* 0x000fe200078e00ff */
[C---:B------:R-:W-:Y:S02]  /*2910*/  LOP3.LUT R15, R20.reuse, 0x4, RZ, 0xc0, !PT ;  /* 0x00000004140f7812 */ /* 0x040fe400078ec0ff */
[C---:B------:R-:W-:Y:S01]  /*2920*/  LOP3.LUT R18, R20.reuse, 0x8, RZ, 0xc0, !PT ;  /* 0x0000000814127812 */ /* 0x040fe200078ec0ff */
[----:B------:R-:W-:Y:S02]  /*2930*/  IMAD.IADD R82, R71, 0x1, R19 ;  /* 0x0000000147527824 */ /* 0x000fe400078e0213 */
[----:B------:R-:W-:Y:S01]  /*2940*/  IMAD.IADD R80, R19, 0x1, R73 ;  /* 0x0000000113507824 */ /* 0x000fe200078e0249 */
[C---:B------:R-:W-:Y:S01]  /*2950*/  LOP3.LUT R19, R20.reuse, 0x10, RZ, 0xc0, !PT ;  /* 0x0000001014137812 */ /* 0x040fe200078ec0ff */
[----:B------:R-:W-:Y:S01]  /*2960*/  IMAD.IADD R83, R65, 0x1, R81 ;  /* 0x0000000141537824 */ /* 0x000fe200078e0251 */
[----:B------:R-:W-:Y:S01]  /*2970*/  SHF.R.S32.HI R98, RZ, 0x1f, R10 ;  /* 0x0000001fff627819 */ /* 0x000fe2000001140a */
[----:B------:R-:W-:Y:S01]  /*2980*/  IMAD.IADD R94, R69, 0x1, R21 ;  /* 0x00000001455e7824 */ /* 0x000fe200078e0215 */
[----:B------:R-:W-:Y:S01]  /*2990*/  SHF.R.S32.HI R96, RZ, 0x1f, R12 ;  /* 0x0000001fff607819 */ /* 0x000fe2000001140c */
[----:B------:R-:W-:Y:S01]  /*29a0*/  IMAD.IADD R95, R75, 0x1, R95 ;  /* 0x000000014b5f7824 */ /* 0x000fe200078e025f */
[----:B------:R-:W-:Y:S01]  /*29b0*/  LOP3.LUT R20, R20, 0x20, RZ, 0xc0, !PT ;  /* 0x0000002014147812 */ /* 0x000fe200078ec0ff */
[----:B0-----:R-:W-:-:S07]  /*29c0*/  IMAD.IADD R81, R81, 0x1, R67 ;  /* 0x0000000151517824 */ /* 0x001fce00078e0243 */
.L_x_12299:
[----:B-1-3--:R-:W2:Y:S01]  /*29d0*/  LDL R32, [R1+0x5c] ;  /* 0x00005c0001207983 */ /* 0x00aea20000100800 */
[----:B0-----:R-:W0:Y:S03]  /*29e0*/  LDC.64 R90, c[0x0][0x2e8] ;  /* 0x0000ba00ff5a7b82 */ /* 0x001e260000000a00 */
[----:B------:R-:W3:Y:S01]  /*29f0*/  LDL R24, [R1+0x60] ;  /* 0x0000600001187983 */ /* 0x000ee20000100800 */
[----:B------:R-:W-:Y:S01]  /*2a00*/  VIADD R35, R16, 0xffffffff ;  /* 0xffffffff10237836 */ /* 0x000fe20000000000 */
[----:B------:R-:W-:Y:S05]  /*2a10*/  YIELD ;  /* 0x0000000000007946 */ /* 0x000fea0003800000 */
[----:B------:R-:W1:Y:S01]  /*2a20*/  LDC R103, c[0x0][0x3f4] ;  /* 0x0000fd00ff677b82 */ /* 0x000e620000000800 */
[----:B------:R-:W-:Y:S01]  /*2a30*/  SHF.R.S32.HI R34, RZ, 0x1f, R35 ;  /* 0x0000001fff227819 */ /* 0x000fe20000011423 */
[-C--:B------:R-:W-:Y:S01]  /*2a40*/  IMAD R21, R89, R35.reuse, RZ ;  /* 0x0000002359157224 */ /* 0x080fe200078e02ff */
[----:B------:R-:W-:Y:S01]  /*2a50*/  BSSY B0, `(.L_x_12244) ;  /* 0x00003e9000007945 */ /* 0x000fe20003800000 */
[----:B------:R-:W-:-:S04]  /*2a60*/  IMAD.WIDE.U32 R60, R30, R35, RZ ;  /* 0x000000231e3c7225 */ /* 0x000fc800078e00ff */
[----:B------:R-:W-:Y:S01]  /*2a70*/  IMAD R33, R34, R30, R21 ;  /* 0x0000001e22217224 */ /* 0x000fe200078e0215 */
[----:B------:R-:W-:-:S03]  /*2a80*/  IADD3 R21, P2, R88, R60, RZ ;  /* 0x0000003c58157210 */ /* 0x000fc60007f5e0ff */
[----:B------:R-:W-:Y:S01]  /*2a90*/  IMAD.IADD R92, R61, 0x1, R33 ;  /* 0x000000013d5c7824 */ /* 0x000fe200078e0221 */
[----:B0-----:R-:W-:Y:S01]  /*2aa0*/  LEA R36, P3, R21, R90, 0x1 ;  /* 0x0000005a15247211 */ /* 0x001fe200078608ff */
[----:B--2---:R-:W-:Y:S02]  /*2ab0*/  IMAD R16, R144, 0x3600, R32 ;  /* 0x0000360090107824 */ /* 0x004fe400078e0220 */
[----:B------:R-:W-:Y:S01]  /*2ac0*/  IMAD.X R32, R92, 0x1, R85, P2 ;  /* 0x000000015c207824 */ /* 0x000fe200010e0655 */
[----:B------:R-:W-:Y:S01]  /*2ad0*/  ISETP.GT.AND P2, PT, R35, R78, PT ;  /* 0x0000004e2300720c */ /* 0x000fe20003f44270 */
[----:B------:R-:W-:Y:S01]  /*2ae0*/  IMAD R79, R16, 0x2, R17 ;  /* 0x00000002104f7824 */ /* 0x000fe200078e0211 */
[----:B---3--:R-:W-:Y:S01]  /*2af0*/  LOP3.LUT P4, RZ, R24, 0x2, RZ, 0xc0, !PT ;  /* 0x0000000218ff7812 */ /* 0x008fe2000788c0ff */
[----:B------:R-:W-:Y:S01]  /*2b00*/  VIADD R24, R16, 0x10 ;  /* 0x0000001010187836 */ /* 0x000fe20000000000 */
[----:B------:R-:W-:Y:S02]  /*2b10*/  LEA.HI.X R37, R21, R91, R32, 0x1, P3 ;  /* 0x0000005b15257211 */ /* 0x000fe400018f0c20 */
[----:B-1----:R-:W-:-:S09]  /*2b20*/  ISETP.GE.AND P3, PT, R103, 0x1, PT ;  /* 0x000000016700780c */ /* 0x002fd20003f66270 */
[----:B------:R-:W-:Y:S02]  /*2b30*/  @P4 VIADD R24, R16, 0xfffffff0 ;  /* 0xfffffff010184836 */ /* 0x000fe40000000000 */
[----:B------:R-:W-:Y:S02]  /*2b40*/  IMAD.MOV.U32 R16, RZ, RZ, R35 ;  /* 0x000000ffff107224 */ /* 0x000fe400078e0023 */
        /* <DEDUP_REMOVED lines=76> */
.L_x_12248:
[----:B------:R-:W-:Y:S05]  /*3010*/  BSYNC B1 ;  /* 0x0000000000017941 */ /* 0x000fea0003800000 */
.L_x_12247:
[----:B------:R-:W2:Y:S01]  /*3020*/  LDL R21, [R1+0x2c] ;  /* 0x00002c0001157983 */ /* 0x000ea20000100800 */
[----:B0----5:R-:W-:Y:S02]  /*3030*/  IMAD.MOV.U32 R32, RZ, RZ, R39 ;  /* 0x000000ffff207224 */ /* 0x021fe400078e0027 */
[----:B------:R-:W-:Y:S02]  /*3040*/  IMAD.MOV.U32 R33, RZ, RZ, R42 ;  /* 0x000000ffff217224 */ /* 0x000fe400078e002a */
        /* <DEDUP_REMOVED lines=12> */
[----:B--2---:R-:W-:Y:S01]  /*3110*/  R2UR UR4, R21 ;  /* 0x00000000150472ca */ /* 0x004fe200000e0000 */
[----:B------:R-:W-:-:S05]  /*3120*/  IMAD.MOV.U32 R21, RZ, RZ, R38 ;  /* 0x000000ffff157224 */ /* 0x000fca00078e0026 */
[----:B------:R-:W-:Y:S01]  /*3130*/  PRMT R93, R32, 0x5410, R21 ;  /* 0x00005410205d7816 */ /* 0x000fe20000000015 */
[----:B------:R-:W-:Y:S02]  /*3140*/  IMAD.MOV.U32 R21, RZ, RZ, R46 ;  /* 0x000000ffff157224 */ /* 0x000fe400078e002e */
[----:B------:R-:W-:-:S04]  /*3150*/  IMAD.MOV.U32 R32, RZ, RZ, R47 ;  /* 0x000000ffff207224 */ /* 0x000fc800078e002f */
[----:B------:R-:W-:Y:S01]  /*3160*/  UISETP.NE.AND UP0, UPT, UR4, 0x3, UPT ;  /* 0x000000030400788c */ /* 0x000fe2000bf05270 */
[----:B------:R-:W-:Y:S01]  /*3170*/  PRMT R111, R32, 0x5410, R21 ;  /* 0x00005410206f7816 */ /* 0x000fe20000000015 */
[----:B------:R-:W-:Y:S02]  /*3180*/  IMAD.MOV.U32 R21, RZ, RZ, R54 ;  /* 0x000000ffff157224 */ /* 0x000fe400078e0036 */
[----:B------:R-:W-:Y:S02]  /*3190*/  IMAD.MOV.U32 R32, RZ, RZ, R55 ;  /* 0x000000ffff207224 */ /* 0x000fe400078e0037 */
[----:B------:R-:W-:-:S03]  /*31a0*/  PLOP3.LUT P3, PT, PT, PT, UP0, 0x80, 0x0 ;  /* 0x000000000000781c */ /* 0x000fc60003f6f008 */
        /* <DEDUP_REMOVED lines=18> */
[----:B------:R-:W-:Y:S06]  /*32d0*/  @!P3 BRA `(.L_x_12249) ;  /* 0x000000000004b947 */ /* 0x000fec0003800000 */
[----:B------:R-:W-:Y:S01]  /*32e0*/  BPT.TRAP 0x1 ;  /* 0x000000040000795c */ /* 0x000fe20000300000 */
.L_x_12249:
[----:B------:R-:W2:Y:S01]  /*32f0*/  LDL R32, [R1+0x10] ;  /* 0x0000100001207983 */ /* 0x000ea20000100800 */
[----:B------:R-:W-:Y:S01]  /*3300*/  IMAD R21, R144, 0x8, R22 ;  /* 0x0000000890157824 */ /* 0x000fe200078e0216 */
[----:B------:R-:W-:Y:S01]  /*3310*/  BSSY B1, `(.L_x_12250) ;  /* 0x0000004000017945 */ /* 0x000fe20003800000 */
[----:B--2---:R-:W-:-:S04]  /*3320*/  SHF.L.U32 R87, R32, 0x1f, RZ ;  /* 0x0000001f20577819 */ /* 0x004fc800000006ff */
[----:B------:R-:W0:Y:S02]  /*3330*/  SYNCS.PHASECHK.TRANS64.TRYWAIT P5, [R21+URZ+0x31c90], R87 ;  /* 0x031c9057150075a7 */ /* 0x000e2400080a017f */
[----:B0-----:R-:W-:Y:S05]  /*3340*/  @!P5 BRA `(.L_x_12251) ;  /* 0x000001fc009cd947 */ /* 0x001fea0003800000 */
.L_x_12551:
[----:B------:R-:W-:Y:S05]  /*3350*/  BSYNC B1 ;  /* 0x0000000000017941 */ /* 0x000fea0003800000 */
.L_x_12250:
        /* <DEDUP_REMOVED lines=30> */
[--C-:B------:R-:W-:Y:S02]  /*3540*/  HADD2.F32 R59, -RZ, R32.reuse.H0_H0 ;  /* 0x20000020ff3b7230 */ /* 0x100fe40000004100 */
[----:B------:R-:W-:Y:S01]  /*3550*/  FFMA.FTZ R62, R57, R62, R90 ;  /* 0x0000003e393e7223 */ /* 0x000fe2000001005a */
[----:B------:R-:W-:Y:S02]  /*3560*/  HADD2.F32 R57, -RZ, R32.H1_H1 ;  /* 0x30000020ff397230 */ /* 0x000fe40000004100 */
[----:B------:R-:W-:-:S02]  /*3570*/  HADD2.F32 R90, -RZ, R118.H0_H0 ;  /* 0x20000076ff5a7230 */ /* 0x000fc40000004100 */
[----:B------:R-:W-:Y:S01]  /*3580*/  IMAD.MOV.U32 R58, RZ, RZ, R34 ;  /* 0x000000ffff3a7224 */ /* 0x000fe200078e0022 */
[----:B------:R-:W-:Y:S01]  /*3590*/  F2FP.F16.F32.PACK_AB R35, R62, R35 ;  /* 0x000000233e23723e */ /* 0x000fe200000000ff */
[----:B------:R-:W-:Y:S02]  /*35a0*/  HADD2.F32 R34, -RZ, R117.H1_H1 ;  /* 0x30000075ff227230 */ /* 0x000fe40000004100 */
[-C--:B------:R-:W-:Y:S01]  /*35b0*/  FMUL.FTZ R32, R57, R90.reuse ;  /* 0x0000005a39207220 */ /* 0x080fe20000410000 */
[----:B------:R-:W-:-:S03]  /*35c0*/  FMUL.FTZ R90, R59, R90 ;  /* 0x0000005a3b5a7220 */ /* 0x000fc60000410000 */
[-C--:B------:R-:W-:Y:S01]  /*35d0*/  FFMA.FTZ R32, R59, R34.reuse, -R32 ;  /* 0x000000223b207223 */ /* 0x080fe20000010820 */
[----:B------:R-:W-:Y:S01]  /*35e0*/  FFMA.FTZ R57, R57, R34, R90 ;  /* 0x0000002239397223 */ /* 0x000fe2000001005a */
[--C-:B------:R-:W-:Y:S02]  /*35f0*/  HADD2.F32 R34, -RZ, R58.reuse.H0_H0 ;  /* 0x2000003aff227230 */ /* 0x100fe40000004100 */
[----:B------:R-:W-:Y:S02]  /*3600*/  HADD2.F32 R58, -RZ, R58.H1_H1 ;  /* 0x3000003aff3a7230 */ /* 0x000fe40000004100 */
[----:B------:R-:W-:Y:S01]  /*3610*/  HADD2.F32 R59, -RZ, R115.H0_H0 ;  /* 0x20000073ff3b7230 */ /* 0x000fe20000004100 */
[----:B------:R-:W-:Y:S02]  /*3620*/  F2FP.F16.F32.PACK_AB R32, R57, R32 ;  /* 0x000000203920723e */ /* 0x000fe400000000ff */
[-C--:B------:R-:W-:Y:S01]  /*3630*/  FMUL.FTZ R63, R58, R91.reuse ;  /* 0x0000005b3a3f7220 */ /* 0x080fe20000410000 */
[----:B------:R-:W-:-:S03]  /*3640*/  FMUL.FTZ R91, R34, R91 ;  /* 0x0000005b225b7220 */ /* 0x000fc60000410000 */
[-C--:B------:R-:W-:Y:S01]  /*3650*/  FFMA.FTZ R63, R34, R59.reuse, -R63 ;  /* 0x0000003b223f7223 */ /* 0x080fe2000001083f */
[----:B------:R-:W-:-:S05]  /*3660*/  FFMA.FTZ R58, R58, R59, R91 ;  /* 0x0000003b3a3a7223 */ /* 0x000fca000001005b */
[----:B------:R-:W-:-:S07]  /*3670*/  F2FP.F16.F32.PACK_AB R34, R58, R63 ;  /* 0x0000003f3a22723e */ /* 0x000fce00000000ff */
.L_x_12256:
[----:B------:R-:W-:Y:S05]  /*3680*/  BSYNC B2 ;  /* 0x0000000000027941 */ /* 0x000fea0003800000 */
.L_x_12255:
[----:B------:R1:W-:Y:S02]  /*3690*/  STG.E.128 desc[UR60][R36.64], R32 ;  /* 0x0000002024007986 */ /* 0x0003e4000c101d3c */
.L_x_12254:
[----:B------:R-:W-:Y:S05]  /*36a0*/  BSYNC B1 ;  /* 0x0000000000017941 */ /* 0x000fea0003800000 */
.L_x_12253:
        /* <DEDUP_REMOVED lines=20> */
[-C--:B------:R-:W-:Y:S01]  /*37f0*/  FFMA.FTZ R56, R57, R54.reuse, -R56 ;  /* 0x0000003639387223 */ /* 0x080fe20000010838 */
[----:B------:R-:W-:Y:S02]  /*3800*/  IMAD.MOV.U32 R57, RZ, RZ, R35 ;  /* 0x000000ffff397224 */ /* 0x000fe400078e0023 */
[----:B------:R-:W-:Y:S01]  /*3810*/  FFMA.FTZ R33, R33, R54, R58 ;  /* 0x0000003621217223 */ /* 0x000fe2000001003a */
[----:B------:R-:W-:Y:S01]  /*3820*/  SHF.R.U32.HI R54, RZ, 0x10, R55 ;  /* 0x00000010ff367819 */ /* 0x000fe20000011637 */
[----:B------:R-:W-:Y:S02]  /*3830*/  IMAD.MOV.U32 R55, RZ, RZ, R32 ;  /* 0x000000ffff377224 */ /* 0x000fe400078e0020 */
[----:B------:R-:W-:Y:S01]  /*3840*/  HADD2.F32 R35, -RZ, R57.H1_H1 ;  /* 0x30000039ff237230 */ /* 0x000fe20000004100 */
[----:B------:R-:W-:Y:S01]  /*3850*/  F2FP.F16.F32.PACK_AB R33, R33, R56 ;  /* 0x000000382121723e */ /* 0x000fe200000000ff */
[----:B------:R-:W-:-:S02]  /*3860*/  HADD2.F32 R32, -RZ, R60.H0_H0 ;  /* 0x2000003cff207230 */ /* 0x000fc40000004100 */
        /* <DEDUP_REMOVED lines=24> */
.L_x_12260:
[----:B------:R-:W-:Y:S05]  /*39f0*/  BSYNC B2 ;  /* 0x0000000000027941 */ /* 0x000fea0003800000 */
.L_x_12259:
[----:B------:R2:W-:Y:S02]  /*3a00*/  STG.E.128 desc[UR60][R36.64+0x20], R32 ;  /* 0x0000202024007986 */ /* 0x0005e4000c101d3c */
.L_x_12258:
[----:B------:R-:W-:Y:S05]  /*3a10*/  BSYNC B1 ;  /* 0x0000000000017941 */ /* 0x000fea0003800000 */
.L_x_12257:
        /* <DEDUP_REMOVED lines=9> */
[----:B------:R-:W-:Y:S01]  /*3ab0*/  HADD2.F32 R54, -RZ, R33.H0_H0 ;  /* 0x20000021ff367230 */ /* 0x000fe20000004100 */
        /* <DEDUP_REMOVED lines=9> */
[----:B------:R-:W-:Y:S02]  /*3b50*/  HADD2.F32 R50, -RZ, R35.H1_H1 ;  /* 0x30000023ff327230 */ /* 0x000fe40000004100 */
[C---:B------:R-:W-:Y:S01]  /*3b60*/  FMUL.FTZ R55, R54.reuse, R55 ;  /* 0x0000003736377220 */ /* 0x040fe20000410000 */
[----:B------:R-:W-:Y:S02]  /*3b70*/  HADD2.F32 R51, -RZ, R51.H0_H0 ;  /* 0x20000033ff337230 */ /* 0x000fe40000004100 */
[----:B------:R-:W-:Y:S01]  /*3b80*/  FFMA.FTZ R33, R54, R57, -R33 ;  /* 0x0000003936217223 */ /* 0x000fe20000010821 */
[----:B------:R-:W-:Y:S02]  /*3b90*/  HADD2.F32 R54, -RZ, R35.H0_H0 ;  /* 0x20000023ff367230 */ /* 0x000fe40000004100 */
[----:B------:R-:W-:Y:S01]  /*3ba0*/  FMUL.FTZ R35, R50, R53 ;  /* 0x0000003532237220 */ /* 0x000fe20000410000 */
[----:B------:R-:W-:Y:S01]  /*3bb0*/  FFMA.FTZ R52, R52, R57, R55 ;  /* 0x0000003934347223 */ /* 0x000fe20000010037 */
[----:B------:R-:W-:-:S02]  /*3bc0*/  HADD2.F32 R116, -RZ, R116.H0_H0 ;  /* 0x20000074ff747230 */ /* 0x000fc40000004100 */
[C---:B------:R-:W-:Y:S01]  /*3bd0*/  FMUL.FTZ R53, R54.reuse, R53 ;  /* 0x0000003536357220 */ /* 0x040fe20000410000 */
[----:B------:R-:W-:Y:S01]  /*3be0*/  FFMA.FTZ R35, R54, R51, -R35 ;  /* 0x0000003336237223 */ /* 0x000fe20000010823 */
[--C-:B------:R-:W-:Y:S01]  /*3bf0*/  HADD2.F32 R54, -RZ, R32.reuse.H1_H1 ;  /* 0x30000020ff367230 */ /* 0x100fe20000004100 */
[----:B------:R-:W-:Y:S01]  /*3c00*/  F2FP.F16.F32.PACK_AB R33, R52, R33 ;  /* 0x000000213421723e */ /* 0x000fe200000000ff */
[----:B------:R-:W-:Y:S01]  /*3c10*/  FFMA.FTZ R50, R50, R51, R53 ;  /* 0x0000003332327223 */ /* 0x000fe20000010035 */
[----:B------:R-:W-:Y:S02]  /*3c20*/  HADD2.F32 R51, -RZ, R113.H1_H1 ;  /* 0x30000071ff337230 */ /* 0x000fe40000004100 */
[----:B------:R-:W-:Y:S02]  /*3c30*/  HADD2.F32 R32, -RZ, R32.H0_H0 ;  /* 0x20000020ff207230 */ /* 0x000fe40000004100 */
[----:B------:R-:W-:Y:S01]  /*3c40*/  FMUL.FTZ R55, R54, R115 ;  /* 0x0000007336377220 */ /* 0x000fe20000410000 */
[--C-:B------:R-:W-:Y:S01]  /*3c50*/  HADD2.F32 R53, -RZ, R34.reuse.H1_H1 ;  /* 0x30000022ff357230 */ /* 0x100fe20000004100 */
[----:B------:R-:W-:Y:S01]  /*3c60*/  F2FP.F16.F32.PACK_AB R35, R50, R35 ;  /* 0x000000233223723e */ /* 0x000fe200000000ff */
[----:B------:R-:W-:-:S02]  /*3c70*/  HADD2.F32 R57, -RZ, R34.H0_H0 ;  /* 0x20000022ff397230 */ /* 0x000fc40000004100 */
[C---:B------:R-:W-:Y:S01]  /*3c80*/  FMUL.FTZ R115, R32.reuse, R115 ;  /* 0x0000007320737220 */ /* 0x040fe20000410000 */
[-C--:B------:R-:W-:Y:S01]  /*3c90*/  FFMA.FTZ R55, R32, R51.reuse, -R55 ;  /* 0x0000003320377223 */ /* 0x080fe20000010837 */
[----:B------:R-:W-:Y:S02]  /*3ca0*/  HADD2.F32 R32, -RZ, R113.H0_H0 ;  /* 0x20000071ff207230 */ /* 0x000fe40000004100 */
[-C--:B------:R-:W-:Y:S01]  /*3cb0*/  FMUL.FTZ R34, R53, R116.reuse ;  /* 0x0000007435227220 */ /* 0x080fe20000410000 */
[C---:B------:R-:W-:Y:S01]  /*3cc0*/  FMUL.FTZ R116, R57.reuse, R116 ;  /* 0x0000007439747220 */ /* 0x040fe20000410000 */
[----:B------:R-:W-:Y:S02]  /*3cd0*/  FFMA.FTZ R54, R54, R51, R115 ;  /* 0x0000003336367223 */ /* 0x000fe40000010073 */
[-C--:B------:R-:W-:Y:S01]  /*3ce0*/  FFMA.FTZ R34, R57, R32.reuse, -R34 ;  /* 0x0000002039227223 */ /* 0x080fe20000010822 */
[----:B------:R-:W-:Y:S02]  /*3cf0*/  FFMA.FTZ R53, R53, R32, R116 ;  /* 0x0000002035357223 */ /* 0x000fe40000010074 */
[----:B------:R-:W-:-:S03]  /*3d00*/  F2FP.F16.F32.PACK_AB R32, R54, R55 ;  /* 0x000000373620723e */ /* 0x000fc600000000ff */
[----:B------:R-:W-:-:S07]  /*3d10*/  F2FP.F16.F32.PACK_AB R34, R53, R34 ;  /* 0x000000223522723e */ /* 0x000fce00000000ff */
.L_x_12264:
[----:B------:R-:W-:Y:S05]  /*3d20*/  BSYNC B2 ;  /* 0x0000000000027941 */ /* 0x000fea0003800000 */
.L_x_12263:
[----:B------:R3:W-:Y:S02]  /*3d30*/  STG.E.128 desc[UR60][R36.64+0x40], R32 ;  /* 0x0000402024007986 */ /* 0x0007e4000c101d3c */
.L_x_12262:
[----:B------:R-:W-:Y:S05]  /*3d40*/  BSYNC B1 ;  /* 0x0000000000017941 */ /* 0x000fea0003800000 */
.L_x_12261:
        /* <DEDUP_REMOVED lines=9> */
[----:B------:R-:W-:Y:S01]  /*3de0*/  HADD2.F32 R52, -RZ, R33.H1_H1 ;  /* 0x30000021ff347230 */ /* 0x000fe20000004100 */
[----:B------:R-:W-:Y:S02]  /*3df0*/  SHF.R.U64 R51, R48, 0x10, R49 ;  /* 0x0000001030337819 */ /* 0x000fe40000001231 */
[----:B------:R-:W-:Y:S01]  /*3e00*/  SHF.R.U32.HI R46, RZ, 0x10, R47 ;  /* 0x00000010ff2e7819 */ /* 0x000fe2000001162f */
[----:B------:R-:W-:Y:S01]  /*3e10*/  IMAD.MOV.U32 R47, RZ, RZ, R35 ;  /* 0x000000ffff2f7224 */ /* 0x000fe200078e0023 */
[----:B------:R-:W-:Y:S01]  /*3e20*/  SHF.R.U32.HI R53, RZ, 0x10, R49 ;  /* 0x00000010ff357819 */ /* 0x000fe20000011631 */
[----:B------:R-:W-:Y:S02]  /*3e30*/  HADD2.F32 R35, -RZ, R50.H0_H0 ;  /* 0x20000032ff237230 */ /* 0x000fe40000004100 */
[----:B------:R-:W-:Y:S02]  /*3e40*/  HADD2.F32 R51, -RZ, R51.H0_H0 ;  /* 0x20000033ff337230 */ /* 0x000fe40000004100 */
[----:B------:R-:W-:-:S02]  /*3e50*/  HADD2.F32 R50, -RZ, R33.H0_H0 ;  /* 0x20000021ff327230 */ /* 0x000fc40000004100 */
[----:B------:R-:W-:Y:S02]  /*3e60*/  HADD2.F32 R53, -RZ, R53.H0_H0 ;  /* 0x20000035ff357230 */ /* 0x000fe40000004100 */
[-C--:B------:R-:W-:Y:S01]  /*3e70*/  FMUL.FTZ R33, R52, R51.reuse ;  /* 0x0000003334217220 */ /* 0x080fe20000410000 */
[--C-:B------:R-:W-:Y:S02]  /*3e80*/  HADD2.F32 R48, -RZ, R47.reuse.H1_H1 ;  /* 0x3000002fff307230 */ /* 0x100fe40000004100 */
[C---:B------:R-:W-:Y:S01]  /*3e90*/  FMUL.FTZ R51, R50.reuse, R51 ;  /* 0x0000003332337220 */ /* 0x040fe20000410000 */
[----:B------:R-:W-:Y:S02]  /*3ea0*/  HADD2.F32 R47, -RZ, R47.H0_H0 ;  /* 0x2000002fff2f7230 */ /* 0x000fe40000004100 */
[----:B------:R-:W-:Y:S01]  /*3eb0*/  FFMA.FTZ R33, R50, R35, -R33 ;  /* 0x0000002332217223 */ /* 0x000fe20000010821 */
[----:B------:R-:W-:Y:S02]  /*3ec0*/  HADD2.F32 R49, -RZ, R46.H0_H0 ;  /* 0x2000002eff317230 */ /* 0x000fe40000004100 */
[----:B------:R-:W-:Y:S01]  /*3ed0*/  FMUL.FTZ R54, R48, R53 ;  /* 0x0000003530367220 */ /* 0x000fe20000410000 */
[----:B------:R-:W-:Y:S01]  /*3ee0*/  FFMA.FTZ R46, R52, R35, R51 ;  /* 0x00000023342e7223 */ /* 0x000fe20000010033 */
[----:B------:R-:W-:Y:S01]  /*3ef0*/  FMUL.FTZ R53, R47, R53 ;  /* 0x000000352f357220 */ /* 0x000fe20000410000 */
        /* <DEDUP_REMOVED lines=22> */
.L_x_12268:
[----:B------:R-:W-:Y:S05]  /*4060*/  BSYNC B2 ;  /* 0x0000000000027941 */ /* 0x000fea0003800000 */
.L_x_12267:
[----:B------:R4:W-:Y:S02]  /*4070*/  STG.E.128 desc[UR60][R36.64+0x60], R32 ;  /* 0x0000602024007986 */ /* 0x0009e4000c101d3c */
.L_x_12266:
[----:B------:R-:W-:Y:S05]  /*4080*/  BSYNC B1 ;  /* 0x0000000000017941 */ /* 0x000fea0003800000 */
.L_x_12265:
        /* <DEDUP_REMOVED lines=19> */
[----:B------:R-:W-:Y:S02]  /*41c0*/  HADD2.F32 R44, -RZ, R43.H1_H1 ;  /* 0x3000002bff2c7230 */ /* 0x000fe40000004100 */
[----:B------:R-:W-:Y:S01]  /*41d0*/  FMUL.FTZ R50, R32, R47 ;  /* 0x0000002f20327220 */ /* 0x000fe20000410000 */
[----:B------:R-:W-:Y:S02]  /*41e0*/  HADD2.F32 R45, -RZ, R49.H0_H0 ;  /* 0x20000031ff2d7230 */ /* 0x000fe40000004100 */
[----:B------:R-:W-:Y:S02]  /*41f0*/  HADD2.F32 R43, -RZ, R43.H0_H0 ;  /* 0x2000002bff2b7230 */ /* 0x000fe40000004100 */
[----:B------:R-:W-:Y:S01]  /*4200*/  FMUL.FTZ R52, R44, R48 ;  /* 0x000000302c347220 */ /* 0x000fe20000410000 */
[----:B------:R-:W-:-:S02]  /*4210*/  HADD2.F32 R46, -RZ, R46.H0_H0 ;  /* 0x2000002eff2e7230 */ /* 0x000fc40000004100 */
[-C--:B------:R-:W-:Y:S01]  /*4220*/  FFMA.FTZ R32, R32, R45.reuse, -R33 ;  /* 0x0000002d20207223 */ /* 0x080fe20000010821 */
[----:B------:R-:W-:Y:S01]  /*4230*/  FFMA.FTZ R33, R35, R45, R50 ;  /* 0x0000002d23217223 */ /* 0x000fe20000010032 */
[C---:B------:R-:W-:Y:S01]  /*4240*/  FMUL.FTZ R47, R43.reuse, R48 ;  /* 0x000000302b2f7220 */ /* 0x040fe20000410000 */
[--C-:B------:R-:W-:Y:S02]  /*4250*/  HADD2.F32 R35, -RZ, R42.reuse.H1_H1 ;  /* 0x3000002aff237230 */ /* 0x100fe40000004100 */
[-C--:B------:R-:W-:Y:S01]  /*4260*/  FFMA.FTZ R52, R43, R46.reuse, -R52 ;  /* 0x0000002e2b347223 */ /* 0x080fe20000010834 */
        /* <DEDUP_REMOVED lines=19> */
[----:B------:R-:W-:-:S07]  /*43a0*/  F2FP.F16.F32.PACK_AB R34, R48, R45 ;  /* 0x0000002d3022723e */ /* 0x000fce00000000ff */
.L_x_12272:
[----:B------:R-:W-:Y:S05]  /*43b0*/  BSYNC B2 ;  /* 0x0000000000027941 */ /* 0x000fea0003800000 */
.L_x_12271:
[----:B------:R1:W-:Y:S02]  /*43c0*/  STG.E.128 desc[UR60][R36.64+0x80], R32 ;  /* 0x0000802024007986 */ /* 0x0003e4000c101d3c */
.L_x_12270:
[----:B------:R-:W-:Y:S05]  /*43d0*/  BSYNC B1 ;  /* 0x0000000000017941 */ /* 0x000fea0003800000 */
.L_x_12269:
        /* <DEDUP_REMOVED lines=29> */
[--C-:B------:R-:W-:Y:S02]  /*45b0*/  HADD2.F32 R39, -RZ, R92.reuse.H1_H1 ;  /* 0x3000005cff277230 */ /* 0x100fe40000004100 */
[----:B------:R-:W-:Y:S01]  /*45c0*/  FFMA.FTZ R48, R35, R42, -R48 ;  /* 0x0000002a23307223 */ /* 0x000fe20000010830 */
[----:B------:R-:W-:Y:S02]  /*45d0*/  HADD2.F32 R41, -RZ, R92.H0_H0 ;  /* 0x2000005cff297230 */ /* 0x000fe40000004100 */
        /* <DEDUP_REMOVED lines=16> */
.L_x_12274:
[----:B------:R-:W-:Y:S05]  /*46e0*/  BSYNC B1 ;  /* 0x0000000000017941 */ /* 0x000fea0003800000 */
.L_x_12273:
[----:B------:R1:W-:Y:S01]  /*46f0*/  STG.E.128 desc[UR60][R36.64+0xa0], R32 ;  /* 0x0000a02024007986 */ /* 0x0003e2000c101d3c */
[----:B------:R-:W-:Y:S05]  /*4700*/  BRA `(.L_x_12252) ;  /* 0x0000002000747947 */ /* 0x000fea0003800000 */
.L_x_12246:
        /* <DEDUP_REMOVED lines=15> */
[----:B------:R-:W2:Y:S01]  /*4800*/  LDL.64 R62, [R1+0x8] ;  /* 0x00000800013e7983 */ /* 0x000ea20000100a00 */
        /* <DEDUP_REMOVED lines=22> */
[----:B--2---:R-:W-:-:S13]  /*4970*/  ISETP.GE.AND P3, PT, R62, R103, PT ;  /* 0x000000673e00720c */ /* 0x004fda0003f66270 */
[----:B------:R0:W5:Y:S04]  /*4980*/  @!P3 LDG.E.128 R40, desc[UR60][R56.64] ;  /* 0x0000003c3828b981 */ /* 0x000168000c1e1d00 */
[----:B------:R0:W5:Y:S01]  /*4990*/  @!P3 LDG.E.128 R52, desc[UR60][R58.64] ;  /* 0x0000003c3a34b981 */ /* 0x000162000c1e1d00 */
[----:B------:R-:W-:-:S13]  /*49a0*/  ISETP.GE.AND P3, PT, R0, R103, PT ;  /* 0x000000670000720c */ /* 0x000fda0003f66270 */
[----:B------:R0:W5:Y:S04]  /*49b0*/  @!P3 LDG.E.128 R36, desc[UR60][R56.64+0x20] ;  /* 0x0000203c3824b981 */ /* 0x000168000c1e1d00 */
[----:B------:R0:W5:Y:S01]  /*49c0*/  @!P3 LDG.E.128 R48, desc[UR60][R58.64+0x20] ;  /* 0x0000203c3a30b981 */ /* 0x000162000c1e1d00 */
[----:B------:R-:W-:-:S13]  /*49d0*/  ISETP.GE.AND P3, PT, R4, R103, PT ;  /* 0x000000670400720c */ /* 0x000fda0003f66270 */
[----:B------:R0:W5:Y:S04]  /*49e0*/  @!P3 LDG.E.128 R32, desc[UR60][R56.64+0x40] ;  /* 0x0000403c3820b981 */ /* 0x000168000c1e1d00 */
[----:B------:R0:W5:Y:S02]  /*49f0*/  @!P3 LDG.E.128 R44, desc[UR60][R58.64+0x40] ;  /* 0x0000403c3a2cb981 */ /* 0x000164000c1e1d00 */
.L_x_12276:
[----:B------:R-:W-:Y:S05]  /*4a00*/  BSYNC B1 ;  /* 0x0000000000017941 */ /* 0x000fea0003800000 */
.L_x_12275:
[----:B------:R-:W2:Y:S01]  /*4a10*/  LDL R21, [R1+0x2c] ;  /* 0x00002c0001157983 */ /* 0x000ea20000100800 */
[----:B0----5:R-:W-:Y:S02]  /*4a20*/  IMAD.MOV.U32 R56, RZ, RZ, R35 ;  /* 0x000000ffff387224 */ /* 0x021fe400078e0023 */
[----:B------:R-:W-:Y:S02]  /*4a30*/  IMAD.MOV.U32 R57, RZ, RZ, R32 ;  /* 0x000000ffff397224 */ /* 0x000fe400078e0020 */
        /* <DEDUP_REMOVED lines=18> */
[----:B------:R-:W-:-:S02]  /*4b60*/  PLOP3.LUT P3, PT, PT, PT, UP0, 0x80, 0x0 ;  /* 0x000000000000781c */ /* 0x000fc40003f6f008 */
[----:B------:R-:W-:Y:S01]  /*4b70*/  PRMT R127, R21, 0x7610, R127 ;  /* 0x00007610157f7816 */ /* 0x000fe2000000007f */
[----:B------:R-:W-:Y:S01]  /*4b80*/  IMAD.MOV.U32 R21, RZ, RZ, R47 ;  /* 0x000000ffff157224 */ /* 0x000fe200078e002f */
[----:B------:R-:W-:Y:S01]  /*4b90*/  PRMT R116, R56, 0x7610, R116 ;  /* 0x0000761038747816 */ /* 0x000fe20000000074 */
[----:B------:R-:W-:Y:S01]  /*4ba0*/  IMAD.MOV.U32 R56, RZ, RZ, R46 ;  /* 0x000000ffff387224 */ /* 0x000fe200078e002e */
[----:B------:R-:W-:-:S04]  /*4bb0*/  PRMT R126, R57, 0x5410, R58 ;  /* 0x00005410397e7816 */ /* 0x000fc8000000003a */
        /* <DEDUP_REMOVED lines=22> */
.L_x_12277:
[----:B------:R-:W2:Y:S01]  /*4d20*/  LDL R56, [R1+0x10] ;  /* 0x0000100001387983 */ /* 0x000ea20000100800 */
[----:B------:R-:W-:Y:S01]  /*4d30*/  IMAD R21, R144, 0x8, R22 ;  /* 0x0000000890157824 */ /* 0x000fe200078e0216 */
[----:B------:R-:W-:Y:S01]  /*4d40*/  BSSY B1, `(.L_x_12278) ;  /* 0x0000004000017945 */ /* 0x000fe20003800000 */
[----:B--2---:R-:W-:-:S04]  /*4d50*/  SHF.L.U32 R87, R56, 0x1f, RZ ;  /* 0x0000001f38577819 */ /* 0x004fc800000006ff */
[----:B------:R-:W0:Y:S02]  /*4d60*/  SYNCS.PHASECHK.TRANS64.TRYWAIT P5, [R21+URZ+0x31c90], R87 ;  /* 0x031c9057150075a7 */ /* 0x000e2400080a017f */
[----:B0-----:R-:W-:Y:S05]  /*4d70*/  @!P5 BRA `(.L_x_12279) ;  /* 0x000001e40024d947 */ /* 0x001fea0003800000 */
.L_x_12552:
[----:B------:R-:W-:Y:S05]  /*4d80*/  BSYNC B1 ;  /* 0x0000000000017941 */ /* 0x000fea0003800000 */
.L_x_12278:
        /* <DEDUP_REMOVED lines=16> */
[----:B------:R-:W4:Y:S04]  /*4e90*/  LDL R59, [R1+0x24] ;  /* 0x00002400013b7983 */ /* 0x000f280000100800 */
[----:B------:R-:W5:Y:S01]  /*4ea0*/  LDL.64 R114, [R1+0x8] ;  /* 0x0000080001727983 */ /* 0x000f620000100a00 */
        /* <DEDUP_REMOVED lines=8> */
[----:B------:R-:W-:Y:S01]  /*4f30*/  SHF.R.S32.HI R57, RZ, 0x2, R57 ;  /* 0x00000002ff397819 */ /* 0x000fe20000011439 */
        /* <DEDUP_REMOVED lines=11> */
[----:B-----5:R-:W-:-:S13]  /*4ff0*/  ISETP.GE.AND P4, PT, R114, R103, PT ;  /* 0x000000677200720c */ /* 0x020fda0003f86270 */
        /* <DEDUP_REMOVED lines=32> */
[--C-:B------:R-:W-:Y:S01]  /*5200*/  HADD2.F32 R117, -RZ, R52.reuse.H0_H0 ;  /* 0x20000034ff757230 */ /* 0x100fe20000004100 */
[----:B------:R-:W-:Y:S01]  /*5210*/  F2FP.F16.F32.PACK_AB R41, R41, R57 ;  /* 0x000000392929723e */ /* 0x000fe200000000ff */
[----:B------:R-:W-:Y:S02]  /*5220*/  HADD2.F32 R52, -RZ, R52.H1_H1 ;  /* 0x30000034ff347230 */ /* 0x000fe40000004100 */
[----:B------:R-:W-:-:S02]  /*5230*/  IMAD.MOV.U32 R57, RZ, RZ, R53 ;  /* 0x000000ffff397224 */ /* 0x000fc400078e0035 */
        /* <DEDUP_REMOVED lines=9> */
[----:B------:R-:W-:-:S02]  /*52d0*/  HADD2.F32 R114, -RZ, R114.H0_H0 ;  /* 0x20000072ff727230 */ /* 0x000fc40000004100 */
        /* <DEDUP_REMOVED lines=11> */
[----:B------:R-:W-:Y:S01]  /*5390*/  FMUL.FTZ R116, R54, R117 ;  /* 0x0000007536747220 */ /* 0x000fe20000410000 */
[----:B------:R-:W-:Y:S01]  /*53a0*/  F2FP.F16.F32.PACK_AB R52, R52, R115 ;  /* 0x000000733434723e */ /* 0x000fe200000000ff */
[C---:B------:R-:W-:Y:S02]  /*53b0*/  FMUL.FTZ R117, R114.reuse, R117 ;  /* 0x0000007572757220 */ /* 0x040fe40000410000 */
[----:B------:R-:W-:Y:S01]  /*53c0*/  FFMA.FTZ R116, R114, R55, -R116 ;  /* 0x0000003772747223 */ /* 0x000fe20000010874 */
[----:B------:R-:W-:-:S02]  /*53d0*/  HADD2.F32 R114, -RZ, R127.H1_H1 ;  /* 0x3000007fff727230 */ /* 0x000fc40000004100 */
        /* <DEDUP_REMOVED lines=10> */
[----:B------:R-:W-:Y:S01]  /*5480*/  HADD2.F32 R56, -RZ, R126.H0_H0 ;  /* 0x2000007eff387230 */ /* 0x000fe20000004100 */
[----:B------:R-:W-:Y:S01]  /*5490*/  F2FP.F16.F32.PACK_AB R40, R40, R116 ;  /* 0x000000742828723e */ /* 0x000fe200000000ff */
[----:B------:R-:W-:Y:S02]  /*54a0*/  HADD2.F32 R62, -RZ, R62.H1_H1 ;  /* 0x3000003eff3e7230 */ /* 0x000fe40000004100 */
[CC--:B------:R-:W-:Y:S01]  /*54b0*/  FMUL.FTZ R113, R55.reuse, R114.reuse ;  /* 0x0000007237717220 */ /* 0x0c0fe20000410000 */
[----:B------:R-:W-:Y:S01]  /*54c0*/  FMUL.FTZ R114, R60, R114 ;  /* 0x000000723c727220 */ /* 0x000fe20000410000 */
[----:B------:R-:W-:Y:S01]  /*54d0*/  F2FP.F16.F32.PACK_AB R54, R54, R117 ;  /* 0x000000753636723e */ /* 0x000fe200000000ff */
[----:B------:R-:W-:Y:S02]  /*54e0*/  IMAD.MOV.U32 R63, RZ, RZ, R52 ;  /* 0x000000ffff3f7224 */ /* 0x000fe400078e0034 */
[-C--:B------:R-:W-:Y:S01]  /*54f0*/  FFMA.FTZ R113, R60, R56.reuse, -R113 ;  /* 0x000000383c717223 */ /* 0x080fe20000010871 */
        /* <DEDUP_REMOVED lines=8> */
[----:B------:R-:W-:-:S03]  /*5580*/  F2FP.F16.F32.PACK_AB R43, R43, R114 ;  /* 0x000000722b2b723e */ /* 0x000fc600000000ff */
[----:B------:R-:W-:Y:S02]  /*5590*/  IMAD.MOV.U32 R58, RZ, RZ, R55 ;  /* 0x000000ffff3a7224 */ /* 0x000fe400078e0037 */
[----:B------:R-:W-:-:S07]  /*55a0*/  IMAD.MOV.U32 R62, RZ, RZ, R43 ;  /* 0x000000ffff3e7224 */ /* 0x000fce00078e002b */
.L_x_12283:
[----:B------:R-:W-:Y:S05]  /*55b0*/  BSYNC B2 ;  /* 0x0000000000027941 */ /* 0x000fea0003800000 */
.L_x_12282:
        /* <DEDUP_REMOVED lines=12> */
.L_x_12281:
[----:B------:R-:W-:Y:S05]  /*5680*/  BSYNC B1 ;  /* 0x0000000000017941 */ /* 0x000fea0003800000 */
.L_x_12280:
        /* <DEDUP_REMOVED lines=20> */
[----:B------:R-:W-:Y:S02]  /*57d0*/  IMAD.IADD R41, R41, 0x1, R40 ;  /* 0x0000000129297824 */ /* 0x000fe400078e0228 */
[C---:B------:R-:W-:Y:S02]  /*57e0*/  IMAD R40, R144.reuse, 0x3600, R100 ;  /* 0x0000360090287824 */ /* 0x040fe400078e0264 */
        /* <DEDUP_REMOVED lines=57> */
[--C-:B------:R-:W-:Y:S01]  /*5b80*/  HADD2.F32 R57, -RZ, R123.reuse.H1_H1 ;  /* 0x3000007bff397230 */ /* 0x100fe20000004100 */
        /* <DEDUP_REMOVED lines=22> */
[----:B------:R-:W-:Y:S01]  /*5cf0*/  FFMA.FTZ R52, R40, R122, -R52 ;  /* 0x0000007a28347223 */ /* 0x000fe20000010834 */
[----:B------:R-:W-:Y:S01]  /*5d00*/  F2FP.F16.F32.PACK_AB R40, R50, R58 ;  /* 0x0000003a3228723e */ /* 0x000fe200000000ff */
[----:B------:R-:W-:Y:S01]  /*5d10*/  FFMA.FTZ R51, R36, R122, R51 ;  /* 0x0000007a24337223 */ /* 0x000fe20000010033 */
[-C--:B------:R-:W-:Y:S01]  /*5d20*/  FMUL.FTZ R36, R54, R39.reuse ;  /* 0x0000002736247220 */ /* 0x080fe20000410000 */
[C---:B------:R-:W-:Y:S01]  /*5d30*/  FMUL.FTZ R39, R42.reuse, R39 ;  /* 0x000000272a277220 */ /* 0x040fe20000410000 */
[----:B------:R-:W-:Y:S02]  /*5d40*/  IMAD.MOV.U32 R55, RZ, RZ, R59 ;  /* 0x000000ffff377224 */ /* 0x000fe400078e003b */
[-C--:B------:R-:W-:Y:S01]  /*5d50*/  FFMA.FTZ R36, R42, R38.reuse, -R36 ;  /* 0x000000262a247223 */ /* 0x080fe20000010824 */
[----:B------:R-:W-:Y:S01]  /*5d60*/  FFMA.FTZ R39, R54, R38, R39 ;  /* 0x0000002636277223 */ /* 0x000fe20000010027 */
[----:B------:R-:W-:-:S03]  /*5d70*/  F2FP.F16.F32.PACK_AB R38, R49, R57 ;  /* 0x000000393126723e */ /* 0x000fc600000000ff */
[----:B------:R-:W-:Y:S02]  /*5d80*/  F2FP.F16.F32.PACK_AB R42, R36, R52 ;  /* 0x00000034242a723e */ /* 0x000fe400000000ff */
[----:B------:R-:W-:Y:S01]  /*5d90*/  F2FP.F16.F32.PACK_AB R54, R39, R51 ;  /* 0x000000332736723e */ /* 0x000fe200000000ff */
[----:B------:R-:W-:-:S07]  /*5da0*/  IMAD.MOV.U32 R52, RZ, RZ, R38 ;  /* 0x000000ffff347224 */ /* 0x000fce00078e0026 */
.L_x_12287:
[----:B------:R-:W-:Y:S05]  /*5db0*/  BSYNC B2 ;  /* 0x0000000000027941 */ /* 0x000fea0003800000 */
.L_x_12286:
        /* <DEDUP_REMOVED lines=12> */
.L_x_12285:
[----:B------:R-:W-:Y:S05]  /*5e80*/  BSYNC B1 ;  /* 0x0000000000017941 */ /* 0x000fea0003800000 */
.L_x_12284:
[----:B------:R-:W-:-:S13]  /*5e90*/  ISETP.NE.AND P4, PT, R15, RZ, PT ;  /* 0x000000ff0f00720c */ /* 0x000fda0003f85270 */
[----:B------:R-:W-:Y:S05]  /*5ea0*/  @!P4 BRA `(.L_x_12252) ;  /* 0x00000008008cc947 */ /* 0x000fea0003800000 */
[----:B-1----:R-:W3:Y:S04]  /*5eb0*/  LDL R36, [R1] ;  /* 0x0000000001247983 */ /* 0x002ee80000100800 */
        /* <DEDUP_REMOVED lines=33> */
[--C-:B------:R-:W-:Y:S01]  /*60d0*/  SHF.R.U64 R32, R32, 0x10, R33.reuse ;  /* 0x0000001020207819 */ /* 0x100fe20000001221 */
[----:B------:R-:W-:Y:S01]  /*60e0*/  HADD2.F32 R54, -RZ, R121.H1_H1 ;  /* 0x30000079ff367230 */ /* 0x000fe20000004100 */
[----:B------:R-:W-:Y:S01]  /*60f0*/  SHF.R.U32.HI R50, RZ, 0x10, R33 ;  /* 0x00000010ff327819 */ /* 0x000fe20000011621 */
[----:B--2---:R-:W-:Y:S01]  /*6100*/  HADD2.F32 R53, -RZ, R41.H0_H0 ;  /* 0x20000029ff357230 */ /* 0x004fe20000004100 */
[--C-:B------:R-:W-:Y:S01]  /*6110*/  SHF.R.U64 R33, R44, 0x10, R45.reuse ;  /* 0x000000102c217819 */ /* 0x100fe2000000122d */
[----:B------:R-:W-:Y:S01]  /*6120*/  HADD2.F32 R52, -RZ, R119.H1_H1 ;  /* 0x30000077ff347230 */ /* 0x000fe20000004100 */
[----:B------:R-:W-:Y:S01]  /*6130*/  SHF.R.U32.HI R44, RZ, 0x10, R45 ;  /* 0x00000010ff2c7819 */ /* 0x000fe2000001162d */
[----:B-1----:R-:W-:Y:S01]  /*6140*/  HADD2.F32 R55, -RZ, R37.H1_H1 ;  /* 0x30000025ff377230 */ /* 0x002fe20000004100 */
[--C-:B------:R-:W-:Y:S01]  /*6150*/  SHF.R.U64 R45, R46, 0x10, R47.reuse ;  /* 0x000000102e2d7819 */ /* 0x100fe2000000122f */
[----:B------:R-:W-:Y:S01]  /*6160*/  HADD2.F32 R50, -RZ, R50.H0_H0 ;  /* 0x20000032ff327230 */ /* 0x000fe20000004100 */
[----:B------:R-:W-:Y:S01]  /*6170*/  SHF.R.U32.HI R46, RZ, 0x10, R47 ;  /* 0x00000010ff2e7819 */ /* 0x000fe2000001162f */
[----:B------:R-:W-:-:S02]  /*6180*/  HADD2.F32 R47, -RZ, R41.H1_H1 ;  /* 0x30000029ff2f7230 */ /* 0x000fc40000004100 */
[-C--:B------:R-:W-:Y:S01]  /*6190*/  FMUL.FTZ R56, R53, R54.reuse ;  /* 0x0000003635387220 */ /* 0x080fe20000410000 */
[----:B------:R-:W-:Y:S01]  /*61a0*/  HADD2.F32 R41, -RZ, R37.H0_H0 ;  /* 0x20000025ff297230 */ /* 0x000fe20000004100 */
[--C-:B------:R-:W-:Y:S01]  /*61b0*/  SHF.R.U64 R34, R34, 0x10, R35.reuse ;  /* 0x0000001022227819 */ /* 0x100fe20000001223 */
[----:B------:R-:W-:Y:S01]  /*61c0*/  HADD2.F32 R44, -RZ, R44.H0_H0 ;  /* 0x2000002cff2c7230 */ /* 0x000fe20000004100 */
[----:B------:R-:W-:Y:S02]  /*61d0*/  SHF.R.U32.HI R35, RZ, 0x10, R35 ;  /* 0x00000010ff237819 */ /* 0x000fe40000011623 */
[C---:B------:R-:W-:Y:S01]  /*61e0*/  FMUL.FTZ R54, R41.reuse, R54 ;  /* 0x0000003629367220 */ /* 0x040fe20000410000 */
[----:B------:R-:W-:Y:S01]  /*61f0*/  FFMA.FTZ R37, R41, R52, -R56 ;  /* 0x0000003429257223 */ /* 0x000fe20000010838 */
[-C--:B------:R-:W-:Y:S01]  /*6200*/  FMUL.FTZ R58, R47, R44.reuse ;  /* 0x0000002c2f3a7220 */ /* 0x080fe20000410000 */
[----:B------:R-:W-:Y:S01]  /*6210*/  FMUL.FTZ R60, R55, R44 ;  /* 0x0000002c373c7220 */ /* 0x000fe20000410000 */
[----:B------:R-:W-:Y:S01]  /*6220*/  FFMA.FTZ R41, R53, R52, R54 ;  /* 0x0000003435297223 */ /* 0x000fe20000010036 */
[----:B------:R-:W-:-:S02]  /*6230*/  HADD2.F32 R52, -RZ, R43.H0_H0 ;  /* 0x2000002bff347230 */ /* 0x000fc40000004100 */
[-C--:B------:R-:W-:Y:S01]  /*6240*/  FFMA.FTZ R44, R55, R50.reuse, -R58 ;  /* 0x00000032372c7223 */ /* 0x080fe2000001083a */
[----:B------:R-:W-:Y:S02]  /*6250*/  HADD2.F32 R55, -RZ, R120.H1_H1 ;  /* 0x30000078ff377230 */ /* 0x000fe40000004100 */
[----:B------:R-:W-:Y:S01]  /*6260*/  FFMA.FTZ R50, R47, R50, R60 ;  /* 0x000000322f327223 */ /* 0x000fe2000001003c */
[----:B------:R-:W-:Y:S02]  /*6270*/  HADD2.F32 R54, -RZ, R39.H0_H0 ;  /* 0x20000027ff367230 */ /* 0x000fe40000004100 */
[----:B------:R-:W-:Y:S01]  /*6280*/  HADD2.F32 R43, -RZ, R43.H1_H1 ;  /* 0x3000002bff2b7230 */ /* 0x000fe20000004100 */
[----:B------:R-:W-:Y:S01]  /*6290*/  F2FP.F16.F32.PACK_AB R37, R44, R37 ;  /* 0x000000252c25723e */ /* 0x000fe200000000ff */
[----:B------:R-:W-:Y:S01]  /*62a0*/  HADD2.F32 R56, -RZ, R46.H0_H0 ;  /* 0x2000002eff387230 */ /* 0x000fe20000004100 */
[----:B------:R-:W-:Y:S01]  /*62b0*/  F2FP.F16.F32.PACK_AB R41, R50, R41 ;  /* 0x000000293229723e */ /* 0x000fe200000000ff */
[----:B------:R-:W-:-:S02]  /*62c0*/  HADD2.F32 R46, -RZ, R39.H1_H1 ;  /* 0x30000027ff2e7230 */ /* 0x000fc40000004100 */
[-C--:B------:R-:W-:Y:S01]  /*62d0*/  FMUL.FTZ R39, R54, R55.reuse ;  /* 0x0000003736277220 */ /* 0x080fe20000410000 */
[----:B------:R-:W-:Y:S02]  /*62e0*/  HADD2.F32 R53, -RZ, R35.H0_H0 ;  /* 0x20000023ff357230 */ /* 0x000fe40000004100 */
[----:B------:R-:W-:Y:S01]  /*62f0*/  FMUL.FTZ R35, R52, R55 ;  /* 0x0000003734237220 */ /* 0x000fe20000410000 */
[----:B------:R-:W-:Y:S02]  /*6300*/  HADD2.F32 R47, -RZ, R118.H1_H1 ;  /* 0x30000076ff2f7230 */ /* 0x000fe40000004100 */
[CC--:B------:R-:W-:Y:S01]  /*6310*/  FMUL.FTZ R55, R43.reuse, R56.reuse ;  /* 0x000000382b377220 */ /* 0x0c0fe20000410000 */
[----:B------:R-:W-:Y:S01]  /*6320*/  FMUL.FTZ R56, R46, R56 ;  /* 0x000000382e387220 */ /* 0x000fe20000410000 */
[----:B------:R-:W-:Y:S02]  /*6330*/  HADD2.F32 R120, -RZ, R120.H0_H0 ;  /* 0x20000078ff787230 */ /* 0x000fe40000004100 */
[----:B------:R-:W-:Y:S01]  /*6340*/  FFMA.FTZ R39, R52, R47, R39 ;  /* 0x0000002f34277223 */ /* 0x000fe20000010027 */
[-C--:B------:R-:W-:Y:S01]  /*6350*/  FFMA.FTZ R46, R46, R53.reuse, -R55 ;  /* 0x000000352e2e7223 */ /* 0x080fe20000010837 */
[----:B------:R-:W-:Y:S01]  /*6360*/  FFMA.FTZ R52, R43, R53, R56 ;  /* 0x000000352b347223 */ /* 0x000fe20000010038 */
[----:B------:R-:W-:-:S02]  /*6370*/  HADD2.F32 R56, -RZ, R121.H0_H0 ;  /* 0x20000079ff387230 */ /* 0x000fc40000004100 */
[----:B------:R-:W-:Y:S01]  /*6380*/  FFMA.FTZ R35, R54, R47, -R35 ;  /* 0x0000002f36237223 */ /* 0x000fe20000010823 */
[----:B------:R-:W-:Y:S02]  /*6390*/  HADD2.F32 R53, -RZ, R33.H0_H0 ;  /* 0x20000021ff357230 */ /* 0x000fe40000004100 */
[----:B------:R-:W-:Y:S01]  /*63a0*/  HADD2.F32 R43, -RZ, R40.H0_H0 ;  /* 0x20000028ff2b7230 */ /* 0x000fe20000004100 */
[----:B------:R-:W-:Y:S01]  /*63b0*/  F2FP.F16.F32.PACK_AB R52, R52, R39 ;  /* 0x000000273434723e */ /* 0x000fe200000000ff */
[----:B------:R-:W-:Y:S01]  /*63c0*/  HADD2.F32 R33, -RZ, R36.H0_H0 ;  /* 0x20000024ff217230 */ /* 0x000fe20000004100 */
[----:B------:R-:W-:Y:S01]  /*63d0*/  F2FP.F16.F32.PACK_AB R35, R46, R35 ;  /* 0x000000232e23723e */ /* 0x000fe200000000ff */
[----:B------:R-:W-:Y:S02]  /*63e0*/  HADD2.F32 R40, -RZ, R40.H1_H1 ;  /* 0x30000028ff287230 */ /* 0x000fe40000004100 */
[----:B------:R-:W-:Y:S02]  /*63f0*/  HADD2.F32 R36, -RZ, R36.H1_H1 ;  /* 0x30000024ff247230 */ /* 0x000fe40000004100 */
[----:B------:R-:W-:-:S02]  /*6400*/  HADD2.F32 R54, -RZ, R119.H0_H0 ;  /* 0x20000077ff367230 */ /* 0x000fc40000004100 */
[-C--:B------:R-:W-:Y:S01]  /*6410*/  FMUL.FTZ R55, R40, R53.reuse ;  /* 0x0000003528377220 */ /* 0x080fe20000410000 */
[----:B------:R-:W-:Y:S02]  /*6420*/  HADD2.F32 R47, -RZ, R32.H0_H0 ;  /* 0x20000020ff2f7230 */ /* 0x000fe40000004100 */
[-C--:B------:R-:W-:Y:S01]  /*6430*/  FMUL.FTZ R32, R43, R56.reuse ;  /* 0x000000382b207220 */ /* 0x080fe20000410000 */
[C---:B------:R-:W-:Y:S01]  /*6440*/  FMUL.FTZ R56, R33.reuse, R56 ;  /* 0x0000003821387220 */ /* 0x040fe20000410000 */
[C---:B------:R-:W-:Y:S01]  /*6450*/  FMUL.FTZ R53, R36.reuse, R53 ;  /* 0x0000003524357220 */ /* 0x040fe20000410000 */
[----:B------:R-:W-:Y:S02]  /*6460*/  HADD2.F32 R118, -RZ, R118.H0_H0 ;  /* 0x20000076ff767230 */ /* 0x000fe40000004100 */
        /* <DEDUP_REMOVED lines=14> */
[-C--:B------:R-:W-:Y:S01]  /*6550*/  FFMA.FTZ R55, R40, R118.reuse, -R55 ;  /* 0x0000007628377223 */ /* 0x080fe20000010837 */
[C---:B------:R-:W-:Y:S01]  /*6560*/  FMUL.FTZ R53, R38.reuse, R53 ;  /* 0x0000003526357220 */ /* 0x040fe20000410000 */
[----:B------:R-:W-:Y:S01]  /*6570*/  FFMA.FTZ R120, R45, R118, R120 ;  /* 0x000000762d787223 */ /* 0x000fe20000010078 */
[----:B------:R-:W-:Y:S01]  /*6580*/  FFMA.FTZ R38, R38, R47, -R57 ;  /* 0x0000002f26267223 */ /* 0x000fe20000010839 */
[----:B------:R-:W-:Y:S01]  /*6590*/  F2FP.F16.F32.PACK_AB R40, R36, R33 ;  /* 0x000000212428723e */ /* 0x000fe200000000ff */
[----:B------:R-:W-:Y:S01]  /*65a0*/  FFMA.FTZ R53, R42, R47, R53 ;  /* 0x0000002f2a357223 */ /* 0x000fe20000010035 */
[----:B------:R-:W-:Y:S02]  /*65b0*/  IMAD.MOV.U32 R36, RZ, RZ, R32 ;  /* 0x000000ffff247224 */ /* 0x000fe400078e0020 */
[----:B------:R-:W-:Y:S01]  /*65c0*/  F2FP.F16.F32.PACK_AB R38, R38, R55 ;  /* 0x000000372626723e */ /* 0x000fe200000000ff */
[----:B------:R-:W-:Y:S01]  /*65d0*/  IMAD.MOV.U32 R39, RZ, RZ, R35 ;  /* 0x000000ffff277224 */ /* 0x000fe200078e0023 */
[----:B------:R-:W-:Y:S01]  /*65e0*/  F2FP.F16.F32.PACK_AB R42, R53, R120 ;  /* 0x00000078352a723e */ /* 0x000fe200000000ff */
[----:B------:R-:W-:-:S07]  /*65f0*/  IMAD.MOV.U32 R43, RZ, RZ, R52 ;  /* 0x000000ffff2b7224 */ /* 0x000fce00078e0034 */
.L_x_12289:
[----:B------:R-:W-:Y:S05]  /*6600*/  BSYNC B1 ;  /* 0x0000000000017941 */ /* 0x000fea0003800000 */
.L_x_12288:
        /* <DEDUP_REMOVED lines=10> */
.L_x_12245:
[----:B------:R-:W2:Y:S02]  /*66b0*/  LDL R32, [R1+0x2c] ;  /* 0x00002c0001207983 */ /* 0x000ea40000100800 */
[----:B--2---:R-:W-:-:S13]  /*66c0*/  R2UR UR4, R32 ;  /* 0x00000000200472ca */ /* 0x004fda00000e0000 */
[----:B------:R-:W-:-:S06]  /*66d0*/  UISETP.NE.AND UP0, UPT, UR4, 0x3, UPT ;  /* 0x000000030400788c */ /* 0x000fcc000bf05270 */
[----:B------:R-:W-:-:S13]  /*66e0*/  PLOP3.LUT P3, PT, PT, PT, UP0, 0x80, 0x0 ;  /* 0x000000000000781c */ /* 0x000fda0003f6f008 */
[----:B------:R-:W-:Y:S05]  /*66f0*/  @!P3 BRA `(.L_x_12290) ;  /* 0x000000000004b947 */ /* 0x000fea0003800000 */
[----:B------:R-:W-:Y:S01]  /*6700*/  BPT.TRAP 0x1 ;  /* 0x000000040000795c */ /* 0x000fe20000300000 */
.L_x_12290:
[----:B------:R-:W2:Y:S01]  /*6710*/  LDL R32, [R1+0x10] ;  /* 0x0000100001207983 */ /* 0x000ea20000100800 */
[----:B------:R-:W-:Y:S01]  /*6720*/  IMAD R21, R144, 0x8, R22 ;  /* 0x0000000890157824 */ /* 0x000fe200078e0216 */
[----:B------:R-:W-:Y:S01]  /*6730*/  BSSY B1, `(.L_x_12291) ;  /* 0x0000006000017945 */ /* 0x000fe20003800000 */
[----:B------:R-:W-:-:S05]  /*6740*/  IMAD R86, R16, -0x90, R2 ;  /* 0xffffff7010567824 */ /* 0x000fca00078e0202 */
[----:B------:R-:W-:Y:S02]  /*6750*/  VIMNMX R86, R86, 0x90, PT ;  /* 0x0000009056567848 */ /* 0x000fe40003fe0100 */
[----:B--2---:R-:W-:-:S04]  /*6760*/  SHF.L.U32 R87, R32, 0x1f, RZ ;  /* 0x0000001f20577819 */ /* 0x004fc800000006ff */
[----:B------:R-:W0:Y:S02]  /*6770*/  SYNCS.PHASECHK.TRANS64.TRYWAIT P4, [R21+URZ+0x31c90], R87 ;  /* 0x031c9057150075a7 */ /* 0x000e24000808017f */
[----:B0-----:R-:W-:Y:S05]  /*6780*/  @!P4 BRA `(.L_x_12292) ;  /* 0x000001c800b4c947 */ /* 0x001fea0003800000 */
.L_x_12553:
[----:B------:R-:W-:Y:S05]  /*6790*/  BSYNC B1 ;  /* 0x0000000000017941 */ /* 0x000fea0003800000 */
.L_x_12291:
        /* <DEDUP_REMOVED lines=20> */
.L_x_12252:
[----:B------:R-:W-:Y:S05]  /*68e0*/  BSYNC B0 ;  /* 0x0000000000007941 */ /* 0x000fea0003800000 */
.L_x_12244:
        /* <DEDUP_REMOVED lines=17> */
.L_x_12294:
[----:B------:R-:W-:Y:S05]  /*6a00*/  BSYNC B0 ;  /* 0x0000000000007941 */ /* 0x000fea0003800000 */
.L_x_12293:
[----:B------:R-:W2:Y:S01]  /*6a10*/  SYNCS.PHASECHK.TRANS64.TRYWAIT P3, [R21+URZ+0x31cb0], R87 ;  /* 0x031cb057150075a7 */ /* 0x000ea2000806017f */
[----:B------:R-:W-:Y:S04]  /*6a20*/  BSSY B0, `(.L_x_12295) ;  /* 0x0000002000007945 */ /* 0x000fe80003800000 */
[----:B--2---:R-:W-:Y:S05]  /*6a30*/  @!P3 BRA `(.L_x_12296) ;  /* 0x000001c8001cb947 */ /* 0x004fea0003800000 */
.L_x_12554:
[----:B------:R-:W-:Y:S05]  /*6a40*/  BSYNC B0 ;  /* 0x0000000000007941 */ /* 0x000fea0003800000 */
.L_x_12295:
[----:B------:R-:W-:Y:S01]  /*6a50*/  ISETP.GE.AND P3, PT, R156, R86, PT ;  /* 0x000000569c00720c */ /* 0x000fe20003f66270 */
[----:B------:R-:W-:-:S12]  /*6a60*/  BSSY B0, `(.L_x_12297) ;  /* 0x0000021000007945 */ /* 0x000fd80003800000 */
[----:B------:R-:W-:Y:S05]  /*6a70*/  @P3 BRA `(.L_x_12298) ;  /* 0x00000000007c3947 */ /* 0x000fea0003800000 */
[----:B------:R-:W3:Y:S01]  /*6a80*/  LDL.64 R38, [R1+0x8] ;  /* 0x0000080001267983 */ /* 0x000ee20000100a00 */
        /* <DEDUP_REMOVED lines=12> */
[----:B---3--:R-:W-:-:S13]  /*6b50*/  ISETP.GE.AND P3, PT, R38, UR4, PT ;  /* 0x0000000426007c0c */ /* 0x008fda000bf66270 */
        /* <DEDUP_REMOVED lines=17> */
.L_x_12298:
[----:B------:R-:W-:Y:S05]  /*6c70*/  BSYNC B0 ;  /* 0x0000000000007941 */ /* 0x000fea0003800000 */
.L_x_12297:
[----:B------:R-:W4:Y:S01]  /*6c80*/  LDL.LU R24, [R1+0x10] ;  /* 0x0000100001187983 */ /* 0x000f220000300800 */
[----:B0-2---:R-:W-:Y:S02]  /*6c90*/  @!P4 VIADD R21, R21, 0x31cc0 ;  /* 0x00031cc01515c836 */ /* 0x005fe40000000000 */
        /* <DEDUP_REMOVED lines=8> */
[----:B0-----:R0:W-:Y:S01]  /*6d20*/  BAR.SYNC.DEFER_BLOCKING R108, 0x80 ;  /* 0x0002006c0000751d */ /* 0x0011e20000010000 */
[----:B------:R-:W-:-:S04]  /*6d30*/  ISETP.NE.AND P3, PT, R144, 0x2, PT ;  /* 0x000000029000780c */ /* 0x000fc80003f65270 */
[----:B------:R-:W-:Y:S01]  /*6d40*/  SEL R144, R144, RZ, P3 ;  /* 0x000000ff90907207 */ /* 0x000fe20001800000 */
[----:B------:R2:W-:Y:S02]  /*6d50*/  @!P4 SYNCS.ARRIVE.TRANS64.RED.A1T0 RZ, [R21+URZ], RZ ;  /* 0x000000ff15ffc9a7 */ /* 0x0005e4000810043f */
[----:B--2---:R-:W-:-:S04]  /*6d60*/  SEL R21, RZ, 0x1, P3 ;  /* 0x00000001ff157807 */ /* 0x004fc80001800000 */
[----:B----4-:R-:W-:-:S05]  /*6d70*/  LOP3.LUT R24, R24, R21, RZ, 0x3c, !PT ;  /* 0x0000001518187212 */ /* 0x010fca00078e3cff */
[----:B------:R0:W-:Y:S01]  /*6d80*/  STL [R1+0x10], R24 ;  /* 0x0000101801007387 */ /* 0x0001e20000100800 */
[----:B------:R-:W-:Y:S05]  /*6d90*/  @P2 BRA `(.L_x_12299) ;  /* 0xffffffbc000c2947 */ /* 0x000fea000383ffff */
[----:B0-----:R-:W0:Y:S01]  /*6da0*/  S2R R24, SR_TID.X ;  /* 0x0000000000187919 */ /* 0x001e220000002100 */
[----:B------:R-:W-:Y:S02]  /*6db0*/  PLOP3.LUT P0, PT, PT, PT, PT, 0x8, 0x0 ;  /* 0x000000000000781c */ /* 0x000fe40003f0e170 */
[----:B0-----:R-:W-:-:S04]  /*6dc0*/  SHF.R.U32.HI R24, RZ, 0x7, R24 ;  /* 0x00000007ff187819 */ /* 0x001fc80000011618 */
[----:B------:R-:W-:-:S13]  /*6dd0*/  ISETP.NE.AND P5, PT, R24, 0x1, PT ;  /* 0x000000011800780c */ /* 0x000fda0003fa5270 */
[----:B------:R-:W-:Y:S06]  /*6de0*/  @!P5 BAR.ARV 0x9, 0x100 ;  /* 0x024400000000db1d */ /* 0x000fec0000002000 */
.L_x_12239:
[----:B------:R-:W2:Y:S01]  /*6df0*/  LDL R4, [R1+0x58] ;  /* 0x0000580001047983 */ /* 0x000ea20000100800 */
[----:B------:R-:W0:Y:S01]  /*6e00*/  LDC R0, c[0x0][0x448] ;  /* 0x00011200ff007b82 */ /* 0x000e220000000800 */
        /* <DEDUP_REMOVED lines=20> */
[----:B---3--:R-:W-:Y:S01]  /*6f50*/  IMAD.MOV.U32 R37, RZ, RZ, RZ ;  /* 0x000000ffff257224 */ /* 0x008fe200078e00ff */
[----:B------:R-:W-:Y:S02]  /*6f60*/  CS2R R74, SRZ ;  /* 0x00000000004a7805 */ /* 0x000fe4000001ff00 */
[----:B------:R-:W-:Y:S02]  /*6f70*/  CS2R R6, SRZ ;  /* 0x0000000000067805 */ /* 0x000fe4000001ff00 */
[----:B0-----:R-:W-:Y:S01]  /*6f80*/  ISETP.NE.AND P1, PT, R0, 0x1, PT ;  /* 0x000000010000780c */ /* 0x001fe20003f25270 */
[----:B------:R-:W-:-:S12]  /*6f90*/  IMAD.MOV.U32 R76, RZ, RZ, RZ ;  /* 0x000000ffff4c7224 */ /* 0x000fd800078e00ff */
[----:B------:R-:W0:Y:S08]  /*6fa0*/  @P1 LDC R3, c[0x0][0x44c] ;  /* 0x00011300ff031b82 */ /* 0x000e300000000800 */
[----:B------:R-:W3:Y:S01]  /*6fb0*/  @P1 LDC R2, c[0x0][0x450] ;  /* 0x00011400ff021b82 */ /* 0x000ee20000000800 */
[----:B--2---:R-:W-:-:S04]  /*6fc0*/  VIADD R0, R4, 0xbf ;  /* 0x000000bf04007836 */ /* 0x004fc80000000000 */
[----:B0-----:R-:W-:-:S05]  /*6fd0*/  @P1 IMAD.HI.U32 R3, R0, R3, RZ ;  /* 0x0000000300031227 */ /* 0x001fca00078e00ff */
[----:B---3--:R-:W-:Y:S02]  /*6fe0*/  @P1 SHF.R.U32.HI R0, RZ, R2, R3 ;  /* 0x00000002ff001219 */ /* 0x008fe40000011603 */
[----:B------:R-:W-:-:S03]  /*6ff0*/  PLOP3.LUT P1, PT, PT, PT, PT, 0x80, 0x0 ;  /* 0x000000000000781c */ /* 0x000fc60003f2f070 */
[----:B------:R-:W-:-:S04]  /*7000*/  IMAD.IADD R0, R109, 0x1, R0 ;  /* 0x000000016d007824 */ /* 0x000fc800078e0200 */
[----:B------:R-:W-:-:S05]  /*7010*/  IMAD.HI R0, R0, 0x38e38e39, RZ ;  /* 0x38e38e3900007827 */ /* 0x000fca00078e02ff */
[----:B------:R-:W-:-:S04]  /*7020*/  SHF.R.U32.HI R3, RZ, 0x1f, R0 ;  /* 0x0000001fff037819 */ /* 0x000fc80000011600 */
[----:B------:R-:W-:Y:S01]  /*7030*/  LEA.HI.SX32 R3, R0, R3, 0x1b ;  /* 0x0000000300037211 */ /* 0x000fe200078fdaff */
[----:B------:R-:W-:-:S03]  /*7040*/  IMAD.MOV.U32 R0, RZ, RZ, RZ ;  /* 0x000000ffff007224 */ /* 0x000fc600078e00ff */
[----:B------:R-:W-:Y:S02]  /*7050*/  VIMNMX R96, R110, R3, PT ;  /* 0x000000036e607248 */ /* 0x000fe40003fe0100 */
[----:B------:R-:W-:Y:S02]  /*7060*/  CS2R R2, SRZ ;  /* 0x0000000000027805 */ /* 0x000fe4000001ff00 */
[----:B------:R-:W-:Y:S01]  /*7070*/  ISETP.GE.AND P2, PT, R96, 0x1, PT ;  /* 0x000000016000780c */ /* 0x000fe20003f46270 */
[----:B------:R-:W-:-:S12]  /*7080*/  @P0 BRA `(.L_x_12300) ;  /* 0x00000000000c0947 */ /* 0x000fd80003800000 */
[----:B------:R-:W0:Y:S01]  /*7090*/  FENCE.VIEW.ASYNC.G ;  /* 0x00000000000073c6 */ /* 0x000e220000000100 */
[----:B------:R-:W-:Y:S05]  /*70a0*/  WARPSYNC.ALL ;  /* 0x0000000000007948 */ /* 0x000fea0003800000 */
[----:B0-----:R-:W-:Y:S06]  /*70b0*/  BAR.ARV 0xc, 0x200 ;  /* 0x0308000000007b1d */ /* 0x001fec0000002000 */
.L_x_12300:
[----:B------:R-:W-:Y:S01]  /*70c0*/  CS2R R24, SRZ ;  /* 0x0000000000187805 */ /* 0x000fe2000001ff00 */
        /* <DEDUP_REMOVED lines=10> */
.L_x_12557:
[----:B------:R-:W0:Y:S01]  /*7170*/  LDL R3, [R1+0x28] ;  /* 0x0000280001037983 */ /* 0x000e220000100800 */
[----:B------:R-:W-:Y:S01]  /*7180*/  BSSY B6, `(.L_x_12303) ;  /* 0x000001b000067945 */ /* 0x000fe20003800000 */
[----:B0-----:R-:W-:-:S05]  /*7190*/  IMAD.HI R0, R3, 0x55555556, RZ ;  /* 0x5555555603007827 */ /* 0x001fca00078e02ff */
        /* <DEDUP_REMOVED lines=9> */
[----:B0-----:R-:W-:Y:S01]  /*7230*/  MOV R0, 0x0 ;  /* 0x0000000000007802 */ /* 0x001fe20000000f00 */
[----:B------:R-:W-:Y:S01]  /*7240*/  ULDC.64 UR4, c[0x4][0x1b8] ;  /* 0x01006e0000047ab9 */ /* 0x000fe20000000a00 */
[----:B------:R-:W-:Y:S01]  /*7250*/  ULDC.64 UR6, c[0x4][0x1c0] ;  /* 0x0100700000067ab9 */ /* 0x000fe20000000a00 */
[----:B------:R-:W-:Y:S01]  /*7260*/  IMAD.U32 R4, RZ, RZ, UR4 ;  /* 0x00000004ff047e24 */ /* 0x000fe2000f8e00ff */
[----:B--2---:R0:W2:Y:S01]  /*7270*/  LDC.64 R14, c[0x4][R0] ;  /* 0x01000000000e7b82 */ /* 0x0040a20000000a00 */
        /* <DEDUP_REMOVED lines=11> */
.L_x_12304:
[----:B------:R-:W-:Y:S05]  /*7330*/  BSYNC B6 ;  /* 0x0000000000067941 */ /* 0x000fea0003800000 */
.L_x_12303:
[----:B------:R-:W-:Y:S02]  /*7340*/  ULDC UR4, c[0x0][0x3f4] ;  /* 0x0000fd0000047ab9 */ /* 0x000fe40000000800 */
[----:B------:R-:W-:-:S13]  /*7350*/  ISETP.LT.AND P0, PT, RZ, UR4, PT ;  /* 0x00000004ff007c0c */ /* 0x000fda000bf01270 */
[----:B------:R-:W-:Y:S05]  /*7360*/  @P0 BRA `(.L_x_12305) ;  /* 0x0000000000400947 */ /* 0x000fea0003800000 */
[----:B------:R-:W0:Y:S02]  /*7370*/  LDL R16, [R1+0x74] ;  /* 0x0000740001107983 */ /* 0x000e240000100800 */
[----:B0-----:R-:W-:-:S04]  /*7380*/  LEA.HI R0, R16, R16, RZ, 0x1 ;  /* 0x0000001010007211 */ /* 0x001fc800078f08ff */
        /* <DEDUP_REMOVED lines=8> */
.L_x_12308:
[----:B---3--:R3:W4:Y:S02]  /*7410*/  SYNCS.PHASECHK.TRANS64.TRYWAIT P0, [R22+URZ+0x31c00], R3 ;  /* 0x031c0003160075a7 */ /* 0x008724000800017f */
[----:B----4-:R-:W-:Y:S05]  /*7420*/  @!P0 NANOSLEEP.SYNCS 0x989680 ;  /* 0x009896800000895d */ /* 0x010fea0003900000 */
[----:B------:R-:W4:Y:S02]  /*7430*/  @!P0 SYNCS.PHASECHK.TRANS64 P0, [R22+URZ+0x31c00], R3 ;  /* 0x031c0003160085a7 */ /* 0x000f24000800007f */
[----:B----4-:R-:W-:Y:S05]  /*7440*/  @!P0 BRA `(.L_x_12308) ;  /* 0xfffffffc00f08947 */ /* 0x010fea000383ffff */
.L_x_12307:
[----:B------:R-:W-:Y:S05]  /*7450*/  BSYNC B0 ;  /* 0x0000000000007941 */ /* 0x000fea0003800000 */
.L_x_12306:
[----:B------:R-:W-:Y:S05]  /*7460*/  BRA `(.L_x_12309) ;  /* 0x0000003c00447947 */ /* 0x000fea0003800000 */
.L_x_12305:
[----:B0-----:R-:W3:Y:S01]  /*7470*/  LDL R0, [R1+0x8c] ;  /* 0x00008c0001007983 */ /* 0x001ee20000100800 */
[----:B------:R-:W-:Y:S01]  /*7480*/  ULDC.64 UR6, c[0x0][0x408] ;  /* 0x0001020000067ab9 */ /* 0x000fe20000000a00 */
[----:B---3--:R-:W-:Y:S02]  /*7490*/  R2UR UR4, R0 ;  /* 0x00000000000472ca */ /* 0x008fe400000e0000 */
[----:B-----5:R-:W-:-:S05]  /*74a0*/  SHF.R.S32.HI R0, RZ, 0x1f, R102 ;  /* 0x0000001fff007819 */ /* 0x020fca0000011466 */
        /* <DEDUP_REMOVED lines=28> */
.L_x_12310:
[----:B------:R-:W3:Y:S01]  /*7670*/  LDL R18, [R1+0x58] ;  /* 0x0000580001127983 */ /* 0x000ee20000100800 */
[----:B------:R-:W-:Y:S01]  /*7680*/  ULDC.U8 UR4, c[0x0][0x410] ;  /* 0x0001040000047ab9 */ /* 0x000fe20000000000 */
[----:B------:R-:W-:Y:S01]  /*7690*/  BSSY B0, `(.L_x_12311) ;  /* 0x00003a6000007945 */ /* 0x000fe20003800000 */
[----:B------:R-:W-:Y:S01]  /*76a0*/  ISETP.NE.AND P0, PT, RZ, UR4, PT ;  /* 0x00000004ff007c0c */ /* 0x000fe2000bf05270 */
[----:B---3--:R-:W-:-:S12]  /*76b0*/  IMAD.IADD R10, R156, 0x1, R18 ;  /* 0x000000019c0a7824 */ /* 0x008fd800078e0212 */
[----:B------:R-:W-:Y:S05]  /*76c0*/  @!P0 BRA `(.L_x_12312) ;  /* 0x0000001c00588947 */ /* 0x000fea0003800000 */
[----:B------:R-:W0:Y:S01]  /*76d0*/  LDC R17, c[0x0][0x448] ;  /* 0x00011200ff117b82 */ /* 0x000e220000000800 */
        /* <DEDUP_REMOVED lines=8> */
[----:B------:R-:W3:Y:S01]  /*7760*/  @P0 LDC R5, c[0x0][0x450] ;  /* 0x00011400ff050b82 */ /* 0x000ee20000000800 */
[----:B0-----:R-:W-:-:S04]  /*7770*/  @P0 IMAD.HI.U32 R0, R10, R3, RZ ;  /* 0x000000030a000227 */ /* 0x001fc800078e00ff */
[----:B------:R-:W-:Y:S01]  /*7780*/  IMAD.MOV.U32 R3, RZ, RZ, R10 ;  /* 0x000000ffff037224 */ /* 0x000fe200078e000a */
[----:B---3--:R-:W-:-:S04]  /*7790*/  @P0 SHF.R.U32.HI R3, RZ, R5, R0 ;  /* 0x00000005ff030219 */ /* 0x008fc80000011600 */
        /* <DEDUP_REMOVED lines=17> */
[----:B------:R0:W3:Y:S04]  /*78b0*/  SHFL.IDX PT, R3, R13, RZ, 0x1e1f ;  /* 0x001e1fff0d037589 */ /* 0x0000e800000e0000 */
[----:B------:R-:W4:Y:S04]  /*78c0*/  SHFL.IDX PT, R0, R0, RZ, 0x1e1f ;  /* 0x001e1fff00007589 */ /* 0x000f2800000e0000 */
[----:B------:R-:W0:Y:S04]  /*78d0*/  SHFL.IDX PT, R5, R5, RZ, 0x1e1f ;  /* 0x001e1fff05057589 */ /* 0x000e2800000e0000 */
[----:B--2---:R2:W0:Y:S02]  /*78e0*/  SHFL.IDX PT, R14, R4, RZ, 0x1e1f ;  /* 0x001e1fff040e7589 */ /* 0x00442400000e0000 */
.L_x_12563:
[----:B--2---:R-:W2:Y:S04]  /*78f0*/  LDL R4, [R1+0x50] ;  /* 0x0000500001047983 */ /* 0x004ea80000100800 */
[----:B------:R-:W5:Y:S01]  /*7900*/  LDL R49, [R1+0x74] ;  /* 0x0000740001317983 */ /* 0x000f620000100800 */
[----:B------:R-:W-:Y:S01]  /*7910*/  BSSY B1, `(.L_x_12314) ;  /* 0x0000061000017945 */ /* 0x000fe20003800000 */
[----:B------:R-:W-:Y:S02]  /*7920*/  CS2R R34, SRZ ;  /* 0x0000000000227805 */ /* 0x000fe4000001ff00 */
[----:B------:R-:W-:Y:S02]  /*7930*/  CS2R R30, SRZ ;  /* 0x00000000001e7805 */ /* 0x000fe4000001ff00 */
[----:B------:R-:W-:-:S02]  /*7940*/  CS2R R26, SRZ ;  /* 0x00000000001a7805 */ /* 0x000fc4000001ff00 */
[----:B------:R-:W-:Y:S02]  /*7950*/  CS2R R18, SRZ ;  /* 0x0000000000127805 */ /* 0x000fe4000001ff00 */
[----:B0-----:R-:W-:Y:S02]  /*7960*/  CS2R R12, SRZ ;  /* 0x00000000000c7805 */ /* 0x001fe4000001ff00 */
[----:B------:R-:W-:Y:S02]  /*7970*/  CS2R R8, SRZ ;  /* 0x0000000000087805 */ /* 0x000fe4000001ff00 */
[----:B-1----:R-:W-:Y:S02]  /*7980*/  CS2R R32, SRZ ;  /* 0x0000000000207805 */ /* 0x002fe4000001ff00 */
[----:B------:R-:W-:Y:S02]  /*7990*/  CS2R R28, SRZ ;  /* 0x00000000001c7805 */ /* 0x000fe4000001ff00 */
[----:B------:R-:W-:-:S02]  /*79a0*/  CS2R R24, SRZ ;  /* 0x0000000000187805 */ /* 0x000fc4000001ff00 */
[----:B------:R-:W-:Y:S01]  /*79b0*/  CS2R R20, SRZ ;  /* 0x0000000000147805 */ /* 0x000fe2000001ff00 */
[----:B--2---:R-:W-:Y:S01]  /*79c0*/  IMAD R4, R4, R17, RZ ;  /* 0x0000001104047224 */ /* 0x004fe200078e02ff */
[----:B------:R-:W-:-:S03]  /*79d0*/  CS2R R16, SRZ ;  /* 0x0000000000107805 */ /* 0x000fc6000001ff00 */
[----:B------:R-:W-:Y:S01]  /*79e0*/  IMAD R105, R105, -0xc0, R4 ;  /* 0xffffff4069697824 */ /* 0x000fe200078e0204 */
[----:B------:R-:W-:Y:S02]  /*79f0*/  ISETP.GE.AND P1, PT, R10, R4, PT ;  /* 0x000000040a00720c */ /* 0x000fe40003f26270 */
[----:B------:R-:W-:Y:S02]  /*7a00*/  CS2R R10, SRZ ;  /* 0x00000000000a7805 */ /* 0x000fe4000001ff00 */
[----:B-----5:R-:W-:Y:S02]  /*7a10*/  LEA.HI R48, R49, R49, RZ, 0x1 ;  /* 0x0000003131307211 */ /* 0x020fe400078f08ff */
[----:B------:R-:W-:-:S04]  /*7a20*/  VIMNMX R105, R105, 0xc0, PT ;  /* 0x000000c069697848 */ /* 0x000fc80003fe0100 */
[----:B------:R-:W-:-:S03]  /*7a30*/  ISETP.GE.AND P0, PT, R156, R105, PT ;  /* 0x000000699c00720c */ /* 0x000fc60003f06270 */
[----:B------:R-:W-:Y:S10]  /*7a40*/  @P1 BRA `(.L_x_12315) ;  /* 0x0000000400341947 */ /* 0x000ff40003800000 */
[----:B------:R-:W2:Y:S01]  /*7a50*/  LDL R6, [R1+0x40] ;  /* 0x0000400001067983 */ /* 0x000ea20000100800 */
[----:B------:R-:W-:-:S03]  /*7a60*/  ULDC UR4, c[0x0][0x3f4] ;  /* 0x0000fd0000047ab9 */ /* 0x000fc60000000800 */
[----:B------:R-:W3:Y:S04]  /*7a70*/  LDL R36, [R1+0x34] ;  /* 0x0000340001247983 */ /* 0x000ee80000100800 */
[----:B------:R-:W4:Y:S04]  /*7a80*/  LDL R40, [R1+0x48] ;  /* 0x0000480001287983 */ /* 0x000f280000100800 */
[----:B------:R-:W4:Y:S04]  /*7a90*/  LDL R15, [R1+0x44] ;  /* 0x00004400010f7983 */ /* 0x000f280000100800 */
[----:B------:R-:W4:Y:S04]  /*7aa0*/  LDL.64 R46, [R1+0x18] ;  /* 0x00001800012e7983 */ /* 0x000f280000100a00 */
        /* <DEDUP_REMOVED lines=15> */
[-C--:B------:R-:W-:Y:S02]  /*7ba0*/  @!P4 IADD3 R8, P2, R14, R9.reuse, RZ ;  /* 0x000000090e08c210 */ /* 0x080fe40007f5e0ff */
[----:B----4-:R-:W-:-:S03]  /*7bb0*/  @!P4 IADD3 R6, P1, R0, R9, RZ ;  /* 0x000000090006c210 */ /* 0x010fc60007f3e0ff */
[--C-:B------:R-:W-:Y:S01]  /*7bc0*/  @!P4 IMAD.X R9, R5, 0x1, R4.reuse, P2 ;  /* 0x000000010509c824 */ /* 0x100fe200010e0604 */
[----:B------:R-:W-:Y:S01]  /*7bd0*/  ISETP.GE.AND P2, PT, R40, UR4, PT ;  /* 0x0000000428007c0c */ /* 0x000fe2000bf46270 */
[----:B------:R-:W-:Y:S01]  /*7be0*/  @!P4 IMAD.X R7, R3, 0x1, R4, P1 ;  /* 0x000000010307c824 */ /* 0x000fe200008e0604 */
[----:B------:R-:W-:Y:S01]  /*7bf0*/  SHF.R.S32.HI R4, RZ, 0x1f, R36 ;  /* 0x0000001fff047819 */ /* 0x000fe20000011424 */
[C---:B------:R-:W-:Y:S01]  /*7c00*/  IMAD.SHL.U32 R37, R36.reuse, 0x2, RZ ;  /* 0x0000000224257824 */ /* 0x040fe200078e00ff */
[----:B------:R-:W5:Y:S01]  /*7c10*/  @!P4 LD.E.64 R30, desc[UR60][R8.64] ;  /* 0x0000003c081ec980 */ /* 0x000f62000c101b00 */
[----:B------:R-:W-:Y:S02]  /*7c20*/  ISETP.GE.AND P1, PT, R15, UR4, PT ;  /* 0x000000040f007c0c */ /* 0x000fe4000bf26270 */
[----:B------:R-:W-:Y:S01]  /*7c30*/  SHF.L.U64.HI R4, R36, 0x1, R4 ;  /* 0x0000000124047819 */ /* 0x000fe20000010204 */
[----:B------:R0:W5:Y:S01]  /*7c40*/  @!P4 LD.E.64 R28, desc[UR60][R6.64] ;  /* 0x0000003c061cc980 */ /* 0x000162000c101b00 */
[----:B------:R-:W-:Y:S01]  /*7c50*/  @!P3 IADD3 R36, P4, R14, R37, RZ ;  /* 0x000000250e24b210 */ /* 0x000fe20007f9e0ff */
[----:B------:R-:W-:Y:S01]  /*7c60*/  IMAD.SHL.U32 R43, R40, 0x2, RZ ;  /* 0x00000002282b7824 */ /* 0x000fe200078e00ff */
[----:B------:R-:W-:-:S02]  /*7c70*/  SHF.R.S32.HI R10, RZ, 0x1f, R40 ;  /* 0x0000001fff0a7819 */ /* 0x000fc40000011428 */
[----:B------:R-:W-:Y:S01]  /*7c80*/  @!P3 IADD3 R38, P5, R0, R37, RZ ;  /* 0x000000250026b210 */ /* 0x000fe20007fbe0ff */
[----:B------:R-:W-:Y:S01]  /*7c90*/  @!P3 IMAD.X R37, R5, 0x1, R4, P4 ;  /* 0x000000010525b824 */ /* 0x000fe200020e0604 */
[----:B------:R-:W-:Y:S02]  /*7ca0*/  SHF.L.U64.HI R10, R40, 0x1, R10 ;  /* 0x00000001280a7819 */ /* 0x000fe4000001020a */
[-C--:B------:R-:W-:Y:S01]  /*7cb0*/  @!P2 IADD3 R42, P4, R14, R43.reuse, RZ ;  /* 0x0000002b0e2aa210 */ /* 0x080fe20007f9e0ff */
[----:B0-----:R-:W-:Y:S01]  /*7cc0*/  IMAD.SHL.U32 R7, R15, 0x2, RZ ;  /* 0x000000020f077824 */ /* 0x001fe200078e00ff */
[----:B------:R-:W-:Y:S01]  /*7cd0*/  SHF.R.S32.HI R11, RZ, 0x1f, R15 ;  /* 0x0000001fff0b7819 */ /* 0x000fe2000001140f */
[----:B------:R-:W-:Y:S01]  /*7ce0*/  @!P3 IMAD.X R39, R3, 0x1, R4, P5 ;  /* 0x000000010327b824 */ /* 0x000fe200028e0604 */
[C---:B------:R-:W-:Y:S01]  /*7cf0*/  @!P2 IADD3 R40, P5, R0.reuse, R43, RZ ;  /* 0x0000002b0028a210 */ /* 0x040fe20007fbe0ff */
[--C-:B------:R-:W-:Y:S01]  /*7d00*/  @!P2 IMAD.X R43, R5, 0x1, R10.reuse, P4 ;  /* 0x00000001052ba824 */ /* 0x100fe200020e060a */
        /* <DEDUP_REMOVED lines=33> */
.L_x_12315:
[----:B------:R-:W-:Y:S05]  /*7f20*/  BSYNC B1 ;  /* 0x0000000000017941 */ /* 0x000fea0003800000 */
.L_x_12314:
[----:B---3-5:R-:W-:Y:S01]  /*7f30*/  IMAD.MOV.U32 R3, RZ, RZ, R35 ;  /* 0x000000ffff037224 */ /* 0x028fe200078e0023 */
[----:B------:R-:W-:Y:S01]  /*7f40*/  LOP3.LUT R48, R48, 0xfffffffe, RZ, 0xc0, !PT ;  /* 0xfffffffe30307812 */ /* 0x000fe200078ec0ff */
[----:B------:R-:W-:Y:S01]  /*7f50*/  IMAD.MOV.U32 R4, RZ, RZ, R30 ;  /* 0x000000ffff047224 */ /* 0x000fe200078e001e */
[----:B------:R-:W-:Y:S01]  /*7f60*/  BSSY B1, `(.L_x_12316) ;  /* 0x000002a000017945 */ /* 0x000fe20003800000 */
[----:B----4-:R-:W-:Y:S02]  /*7f70*/  IMAD.MOV.U32 R0, RZ, RZ, R34 ;  /* 0x000000ffff007224 */ /* 0x010fe400078e0022 */
        /* <DEDUP_REMOVED lines=11> */
[----:B------:R-:W1:Y:S01]  /*8030*/  SYNCS.PHASECHK.TRANS64.TRYWAIT P1, [R22+URZ+0x31c00], R3 ;  /* 0x031c0003160075a7 */ /* 0x000e62000802017f */
[----:B------:R-:W-:Y:S01]  /*8040*/  PRMT R41, R4, 0x7610, R41 ;  /* 0x0000761004297816 */ /* 0x000fe20000000029 */
[----:B------:R-:W-:-:S02]  /*8050*/  IMAD.MOV.U32 R4, RZ, RZ, R19 ;  /* 0x000000ffff047224 */ /* 0x000fc400078e0013 */
        /* <DEDUP_REMOVED lines=26> */
.L_x_12564:
[----:B------:R-:W-:Y:S05]  /*8200*/  BSYNC B1 ;  /* 0x0000000000017941 */ /* 0x000fea0003800000 */
.L_x_12316:
        /* <DEDUP_REMOVED lines=45> */
[----:B------:R-:W-:Y:S02]  /*84e0*/  HADD2.F32 R42, -RZ, R52.H0_H0 ;  /* 0x20000034ff2a7230 */ /* 0x000fe40000004100 */
        /* <DEDUP_REMOVED lines=18> */
.L_x_12320:
[----:B------:R-:W-:Y:S05]  /*8610*/  BSYNC B1 ;  /* 0x0000000000017941 */ /* 0x000fea0003800000 */
.L_x_12319:
[----:B------:R-:W-:Y:S01]  /*8620*/  BSSY B1, `(.L_x_12321) ;  /* 0x000002d000017945 */ /* 0x000fe20003800000 */
[----:B------:R-:W-:-:S03]  /*8630*/  @P5 VIADD R0, R3, 0xffffffe0 ;  /* 0xffffffe003005836 */ /* 0x000fc60000000000 */
[----:B------:R-:W-:Y:S05]  /*8640*/  @P0 BRA `(.L_x_12322) ;  /* 0x0000000000a80947 */ /* 0x000fea0003800000 */
[----:B0-----:R-:W0:Y:S01]  /*8650*/  LDS.128 R4, [R0+0xda00] ;  /* 0x00da000000047984 */ /* 0x001e220000000c00 */
        /* <DEDUP_REMOVED lines=41> */
.L_x_12322:
[----:B------:R-:W-:Y:S05]  /*88f0*/  BSYNC B1 ;  /* 0x0000000000017941 */ /* 0x000fea0003800000 */
.L_x_12321:
        /* <DEDUP_REMOVED lines=44> */
.L_x_12324:
[----:B------:R-:W-:Y:S05]  /*8bc0*/  BSYNC B1 ;  /* 0x0000000000017941 */ /* 0x000fea0003800000 */
.L_x_12323:
        /* <DEDUP_REMOVED lines=44> */
.L_x_12326:
[----:B------:R-:W-:Y:S05]  /*8e90*/  BSYNC B1 ;  /* 0x0000000000017941 */ /* 0x000fea0003800000 */
.L_x_12325:
        /* <DEDUP_REMOVED lines=44> */
.L_x_12328:
[----:B------:R-:W-:Y:S05]  /*9160*/  BSYNC B1 ;  /* 0x0000000000017941 */ /* 0x000fea0003800000 */
.L_x_12327:
        /* <DEDUP_REMOVED lines=44> */
.L_x_12312:
[----:B------:R-:W3:Y:S01]  /*9430*/  LDL R11, [R1+0x34] ;  /* 0x00003400010b7983 */ /* 0x000ee20000100800 */
[----:B------:R-:W0:Y:S01]  /*9440*/  LDC R17, c[0x0][0x448] ;  /* 0x00011200ff117b82 */ /* 0x000e220000000800 */
[----:B------:R-:W-:Y:S01]  /*9450*/  ULDC.64 UR4, c[0x0][0x3f8] ;  /* 0x0000fe0000047ab9 */ /* 0x000fe20000000a00 */
[----:B------:R-:W-:Y:S01]  /*9460*/  ULDC.64 UR6, c[0x0][0x408] ;  /* 0x0001020000067ab9 */ /* 0x000fe20000000a00 */
[----:B--2---:R-:W3:Y:S01]  /*9470*/  LDL.64 R14, [R1+0x18] ;  /* 0x00001800010e7983 */ /* 0x004ee20000100a00 */
[----:B------:R-:W-:Y:S02]  /*9480*/  IMAD.MOV.U32 R6, RZ, RZ, R16 ;  /* 0x000000ffff067224 */ /* 0x000fe400078e0010 */
[----:B------:R-:W-:Y:S02]  /*9490*/  IMAD.MOV.U32 R7, RZ, RZ, R19 ;  /* 0x000000ffff077224 */ /* 0x000fe400078e0013 */
[----:B------:R-:W-:Y:S02]  /*94a0*/  IMAD.MOV.U32 R8, RZ, RZ, R102 ;  /* 0x000000ffff087224 */ /* 0x000fe400078e0066 */
[----:B------:R-:W-:Y:S01]  /*94b0*/  IMAD.MOV.U32 R9, RZ, RZ, R25 ;  /* 0x000000ffff097224 */ /* 0x000fe200078e0019 */
[----:B0-----:R-:W-:-:S13]  /*94c0*/  ISETP.NE.AND P0, PT, R17, 0x1, PT ;  /* 0x000000011100780c */ /* 0x001fda0003f05270 */
[----:B------:R-:W0:Y:S08]  /*94d0*/  @P0 LDC R3, c[0x0][0x44c] ;  /* 0x00011300ff030b82 */ /* 0x000e300000000800 */
[----:B------:R-:W2:Y:S01]  /*94e0*/  @P0 LDC R5, c[0x0][0x450] ;  /* 0x00011400ff050b82 */ /* 0x000ea20000000800 */
[----:B0-----:R-:W-:-:S04]  /*94f0*/  @P0 IMAD.HI.U32 R0, R10, R3, RZ ;  /* 0x000000030a000227 */ /* 0x001fc800078e00ff */
[----:B------:R-:W-:Y:S01]  /*9500*/  IMAD.MOV.U32 R3, RZ, RZ, R10 ;  /* 0x000000ffff037224 */ /* 0x000fe200078e000a */
[----:B--2---:R-:W-:-:S04]  /*9510*/  @P0 SHF.R.U32.HI R3, RZ, R5, R0 ;  /* 0x00000005ff030219 */ /* 0x004fc80000011600 */
        /* <DEDUP_REMOVED lines=16> */
[----:B---3--:R-:W-:-:S05]  /*9620*/  IMAD.IADD R11, R14, 0x1, R11 ;  /* 0x000000010e0b7824 */ /* 0x008fca00078e020b */
[----:B------:R-:W-:-:S04]  /*9630*/  SHF.R.S32.HI R12, RZ, 0x1f, R11 ;  /* 0x0000001fff0c7819 */ /* 0x000fc8000001140b */
[----:B------:R-:W-:-:S04]  /*9640*/  LEA.HI R12, R12, R11, RZ, 0x3 ;  /* 0x0000000b0c0c7211 */ /* 0x000fc800078f18ff */
        /* <DEDUP_REMOVED lines=8> */
.L_x_12570:
[----:B------:R-:W3:Y:S04]  /*96d0*/  LDL R0, [R1+0x50] ;  /* 0x0000500001007983 */ /* 0x000ee80000100800 */
[----:B------:R-:W5:Y:S01]  /*96e0*/  LDL R47, [R1+0x74] ;  /* 0x00007400012f7983 */ /* 0x000f620000100800 */
[----:B------:R-:W-:Y:S01]  /*96f0*/  BSSY B1, `(.L_x_12330) ;  /* 0x0000038000017945 */ /* 0x000fe20003800000 */
[----:B----4-:R-:W-:Y:S01]  /*9700*/  IMAD.MOV.U32 R42, RZ, RZ, R14 ;  /* 0x000000ffff2a7224 */ /* 0x010fe200078e000e */
[----:B------:R-:W-:Y:S01]  /*9710*/  CS2R R6, SRZ ;  /* 0x0000000000067805 */ /* 0x000fe2000001ff00 */
[----:B--2---:R-:W-:Y:S01]  /*9720*/  IMAD.MOV.U32 R43, RZ, RZ, R5 ;  /* 0x000000ffff2b7224 */ /* 0x004fe200078e0005 */
        /* <DEDUP_REMOVED lines=9> */
[----:B---3--:R-:W-:-:S04]  /*97c0*/  IMAD R17, R0, R17, RZ ;  /* 0x0000001100117224 */ /* 0x008fc800078e02ff */
[----:B------:R-:W-:Y:S01]  /*97d0*/  IMAD R105, R105, -0xc0, R17 ;  /* 0xffffff4069697824 */ /* 0x000fe200078e0211 */
[----:B------:R-:W-:Y:S02]  /*97e0*/  ISETP.GE.AND P1, PT, R10, R17, PT ;  /* 0x000000110a00720c */ /* 0x000fe40003f26270 */
[----:B------:R-:W-:Y:S02]  /*97f0*/  CS2R R10, SRZ ;  /* 0x00000000000a7805 */ /* 0x000fe4000001ff00 */
[----:B-----5:R-:W-:Y:S02]  /*9800*/  LEA.HI R0, R47, R47, RZ, 0x1 ;  /* 0x0000002f2f007211 */ /* 0x020fe400078f08ff */
[----:B------:R-:W-:Y:S02]  /*9810*/  CS2R R16, SRZ ;  /* 0x0000000000107805 */ /* 0x000fe4000001ff00 */
[----:B------:R-:W-:-:S04]  /*9820*/  VIMNMX R105, R105, 0xc0, PT ;  /* 0x000000c069697848 */ /* 0x000fc80003fe0100 */
[----:B------:R-:W-:Y:S01]  /*9830*/  ISETP.GE.AND P0, PT, R156, R105, PT ;  /* 0x000000699c00720c */ /* 0x000fe20003f06270 */
[----:B------:R-:W-:-:S12]  /*9840*/  @P1 BRA `(.L_x_12331) ;  /* 0x0000000000881947 */ /* 0x000fd80003800000 */
[----:B------:R-:W2:Y:S01]  /*9850*/  LDL.64 R44, [R1+0x8] ;  /* 0x00000800012c7983 */ /* 0x000ea20000100a00 */
[----:B------:R-:W-:-:S03]  /*9860*/  ULDC UR4, c[0x0][0x3f4] ;  /* 0x0000fd0000047ab9 */ /* 0x000fc60000000800 */
[----:B------:R-:W3:Y:S01]  /*9870*/  LDL R21, [R1+0x78] ;  /* 0x0000780001157983 */ /* 0x000ee20000100800 */
        /* <DEDUP_REMOVED lines=10> */
[C---:B--2---:R-:W-:Y:S02]  /*9920*/  VIADD R3, R44.reuse, 0x10 ;  /* 0x000000102c037836 */ /* 0x044fe40000000000 */
[C---:B------:R-:W-:Y:S01]  /*9930*/  VIADD R4, R44.reuse, 0x20 ;  /* 0x000000202c047836 */ /* 0x040fe20000000000 */
[----:B------:R-:W-:-:S02]  /*9940*/  ISETP.GE.AND P1, PT, R44, UR4, PT ;  /* 0x000000042c007c0c */ /* 0x000fc4000bf26270 */
[----:B------:R-:W-:Y:S02]  /*9950*/  ISETP.GE.AND P2, PT, R3, UR4, PT ;  /* 0x0000000403007c0c */ /* 0x000fe4000bf46270 */
[----:B------:R-:W-:Y:S02]  /*9960*/  ISETP.GE.AND P3, PT, R4, UR4, PT ;  /* 0x0000000404007c0c */ /* 0x000fe4000bf66270 */
[----:B------:R-:W-:-:S07]  /*9970*/  CS2R R4, SRZ ;  /* 0x0000000000047805 */ /* 0x000fce000001ff00 */
[----:B------:R-:W-:-:S04]  /*9980*/  @!P1 IMAD.WIDE R12, R44, 0x2, R32 ;  /* 0x000000022c0c9825 */ /* 0x000fc800078e0220 */
[----:B------:R-:W-:Y:S01]  /*9990*/  @!P2 IMAD.SHL.U32 R37, R20, 0x8, RZ ;  /* 0x000000081425a824 */ /* 0x000fe200078e00ff */
[----:B------:R0:W5:Y:S01]  /*99a0*/  @!P1 LD.E.128 R16, desc[UR60][R12.64] ;  /* 0x0000003c0c109980 */ /* 0x000162000c101d00 */
[----:B---3--:R-:W-:Y:S02]  /*99b0*/  @!P3 IMAD.SHL.U32 R41, R21, 0x8, RZ ;  /* 0x000000081529b824 */ /* 0x008fe400078e00ff */
[----:B------:R-:W-:-:S04]  /*99c0*/  @!P2 IMAD.WIDE R34, R37, 0x2, R32 ;  /* 0x000000022522a825 */ /* 0x000fc800078e0220 */
[----:B------:R-:W-:Y:S01]  /*99d0*/  @!P3 IMAD.WIDE R38, R41, 0x2, R32 ;  /* 0x000000022926b825 */ /* 0x000fe200078e0220 */
[----:B------:R1:W5:Y:S01]  /*99e0*/  @!P2 LD.E.128 R24, desc[UR60][R34.64] ;  /* 0x0000003c2218a980 */ /* 0x000362000c101d00 */
[----:B0-----:R-:W-:Y:S02]  /*99f0*/  CS2R R12, SRZ ;  /* 0x00000000000c7805 */ /* 0x001fe4000001ff00 */
[--C-:B------:R-:W-:Y:S01]  /*9a00*/  @!P2 IMAD.WIDE R36, R37, 0x2, R42.reuse ;  /* 0x000000022524a825 */ /* 0x100fe200078e022a */
[----:B------:R1:W5:Y:S03]  /*9a10*/  @!P3 LD.E.128 R28, desc[UR60][R38.64] ;  /* 0x0000003c261cb980 */ /* 0x000366000c101d00 */
[--C-:B------:R-:W-:Y:S01]  /*9a20*/  @!P3 IMAD.WIDE R40, R41, 0x2, R42.reuse ;  /* 0x000000022928b825 */ /* 0x100fe200078e022a */
[----:B------:R1:W5:Y:S03]  /*9a30*/  @!P2 LD.E.128 R8, desc[UR60][R36.64] ;  /* 0x0000003c2408a980 */ /* 0x000366000c101d00 */
[----:B------:R-:W-:Y:S01]  /*9a40*/  @!P1 IMAD.WIDE R32, R44, 0x2, R42 ;  /* 0x000000022c209825 */ /* 0x000fe200078e022a */
[----:B------:R1:W5:Y:S04]  /*9a50*/  @!P3 LD.E.128 R12, desc[UR60][R40.64] ;  /* 0x0000003c280cb980 */ /* 0x000368000c101d00 */
[----:B------:R1:W5:Y:S02]  /*9a60*/  @!P1 LD.E.128 R4, desc[UR60][R32.64] ;  /* 0x0000003c20049980 */ /* 0x000364000c101d00 */
.L_x_12331:
[----:B------:R-:W-:Y:S05]  /*9a70*/  BSYNC B1 ;  /* 0x0000000000017941 */ /* 0x000fea0003800000 */
.L_x_12330:
[----:B------:R-:W-:Y:S01]  /*9a80*/  LOP3.LUT R0, R0, 0xfffffffe, RZ, 0xc0, !PT ;  /* 0xfffffffe00007812 */ /* 0x000fe200078ec0ff */
[----:B-----5:R-:W-:Y:S01]  /*9a90*/  IMAD.MOV.U32 R3, RZ, RZ, R4 ;  /* 0x000000ffff037224 */ /* 0x020fe200078e0004 */
[----:B------:R-:W-:Y:S01]  /*9aa0*/  BSSY B1, `(.L_x_12332) ;  /* 0x000002e000017945 */ /* 0x000fe20003800000 */
[----:B------:R-:W-:Y:S02]  /*9ab0*/  IMAD.MOV.U32 R21, RZ, RZ, R5 ;  /* 0x000000ffff157224 */ /* 0x000fe400078e0005 */
[----:B------:R-:W-:Y:S01]  /*9ac0*/  IMAD.IADD R0, R47, 0x1, -R0 ;  /* 0x000000012f007824 */ /* 0x000fe200078e0a00 */
[----:B------:R-:W-:Y:S01]  /*9ad0*/  PRMT R54, R3, 0x7610, R54 ;  /* 0x0000761003367816 */ /* 0x000fe20000000036 */
[----:B-1----:R-:W-:Y:S01]  /*9ae0*/  IMAD.MOV.U32 R32, RZ, RZ, R6 ;  /* 0x000000ffff207224 */ /* 0x002fe200078e0006 */
        /* <DEDUP_REMOVED lines=40> */
[----:B0-----:R-:W-:Y:S06]  /*9d70*/  @!P1 BRA `(.L_x_12333) ;  /* 0x0000019800949947 */ /* 0x001fec0003800000 */
.L_x_12571:
[----:B------:R-:W-:Y:S05]  /*9d80*/  BSYNC B1 ;  /* 0x0000000000017941 */ /* 0x000fea0003800000 */
.L_x_12332:
[----:B------:R-:W-:Y:S01]  /*9d90*/  PRMT R42, R0, 0x5410, R32 ;  /* 0x00005410002a7816 */ /* 0x000fe20000000020 */
[----:B------:R-:W-:Y:S06]  /*9da0*/  @P0 BRA `(.L_x_12318) ;  /* 0x0000001000d00947 */ /* 0x000fec0003800000 */
[----:B------:R-:W2:Y:S01]  /*9db0*/  LDL.64 R34, [R1+0x8] ;  /* 0x0000080001227983 */ /* 0x000ea20000100a00 */
[----:B0-----:R-:W2:Y:S03]  /*9dc0*/  LDC R3, c[0x0][0x3f4] ;  /* 0x0000fd00ff037b82 */ /* 0x001ea60000000800 */
[----:B------:R0:W5:Y:S04]  /*9dd0*/  LDL R66, [R1+0x14] ;  /* 0x0000140001427983 */ /* 0x0001680000100800 */
[----:B------:R0:W5:Y:S04]  /*9de0*/  LDL R65, [R1+0x24] ;  /* 0x0000240001417983 */ /* 0x0001680000100800 */
[----:B------:R0:W5:Y:S01]  /*9df0*/  LDL R64, [R1+0x20] ;  /* 0x0000200001407983 */ /* 0x0001620000100800 */
[----:B------:R-:W-:Y:S01]  /*9e00*/  BSSY B1, `(.L_x_12334) ;  /* 0x000006b000017945 */ /* 0x000fe20003800000 */
[C---:B--2---:R-:W-:Y:S01]  /*9e10*/  ISETP.GE.AND P0, PT, R34.reuse, R3, PT ;  /* 0x000000032200720c */ /* 0x044fe20003f06270 */
[----:B------:R-:W-:-:S02]  /*9e20*/  VIADD R0, R34, 0x10 ;  /* 0x0000001022007836 */ /* 0x000fc40000000000 */
[----:B------:R-:W-:-:S03]  /*9e30*/  VIADD R32, R34, 0x20 ;  /* 0x0000002022207836 */ /* 0x000fc60000000000 */
[-C--:B------:R-:W-:Y:S02]  /*9e40*/  ISETP.GE.AND P1, PT, R0, R3.reuse, PT ;  /* 0x000000030000720c */ /* 0x080fe40003f26270 */
[----:B------:R-:W-:-:S05]  /*9e50*/  ISETP.GE.AND P2, PT, R32, R3, PT ;  /* 0x000000032000720c */ /* 0x000fca0003f46270 */
[----:B0-----:R-:W-:Y:S08]  /*9e60*/  @P0 BRA `(.L_x_12335) ;  /* 0x0000000400900947 */ /* 0x001ff00003800000 */
        /* <DEDUP_REMOVED lines=27> */
[----:B------:R-:W-:Y:S02]  /*a020*/  SHF.R.U32.HI R60, RZ, 0x10, R7 ;  /* 0x00000010ff3c7819 */ /* 0x000fe40000011607 */
[----:B------:R-:W-:Y:S01]  /*a030*/  SHF.R.U32.HI R61, RZ, 0x10, R19 ;  /* 0x00000010ff3d7819 */ /* 0x000fe20000011613 */
[--C-:B0-----:R-:W-:Y:S02]  /*a040*/  HADD2.F32 R6, -RZ, R37.reuse.H0_H0 ;  /* 0x20000025ff067230 */ /* 0x101fe40000004100 */
[----:B------:R-:W-:-:S03]  /*a050*/  HADD2.F32 R48, -RZ, R37.H1_H1 ;  /* 0x30000025ff307230 */ /* 0x000fc60000004100 */
[C---:B------:R-:W-:Y:S01]  /*a060*/  FMUL.FTZ R57, R6.reuse, R53 ;  /* 0x0000003506397220 */ /* 0x040fe20000410000 */
[----:B------:R-:W-:Y:S01]  /*a070*/  FMUL.FTZ R59, R6, R51 ;  /* 0x00000033063b7220 */ /* 0x000fe20000410000 */
[----:B------:R-:W-:Y:S02]  /*a080*/  HADD2.F32 R37, -RZ, R36.H0_H0 ;  /* 0x20000024ff257230 */ /* 0x000fe40000004100 */
[----:B------:R-:W-:Y:S01]  /*a090*/  FMUL.FTZ R56, R48, R55 ;  /* 0x0000003730387220 */ /* 0x000fe20000410000 */
[----:B------:R-:W-:Y:S02]  /*a0a0*/  HADD2.F32 R49, -RZ, R38.H0_H0 ;  /* 0x20000026ff317230 */ /* 0x000fe40000004100 */
[--C-:B------:R-:W-:Y:S02]  /*a0b0*/  HADD2.F32 R50, -RZ, R39.reuse.H0_H0 ;  /* 0x20000027ff327230 */ /* 0x100fe40000004100 */
[----:B------:R-:W-:Y:S02]  /*a0c0*/  HADD2.F32 R39, -RZ, R39.H1_H1 ;  /* 0x30000027ff277230 */ /* 0x000fe40000004100 */
[----:B------:R-:W-:-:S02]  /*a0d0*/  HADD2.F32 R36, -RZ, R36.H1_H1 ;  /* 0x30000024ff247230 */ /* 0x000fc40000004100 */
[----:B------:R-:W-:Y:S02]  /*a0e0*/  HADD2.F32 R17, -RZ, R17.H0_H0 ;  /* 0x20000011ff117230 */ /* 0x000fe40000004100 */
[----:B------:R-:W-:Y:S01]  /*a0f0*/  HADD2.F32 R38, -RZ, R38.H1_H1 ;  /* 0x30000026ff267230 */ /* 0x000fe20000004100 */
[----:B--2---:R-:W0:Y:S02]  /*a100*/  LDS.128 R32, [R67] ;  /* 0x0000000043207984 */ /* 0x004e240000000c00 */
[--C-:B0-----:R-:W-:Y:S02]  /*a110*/  HADD2.F32 R18, -RZ, R33.reuse.H0_H0 ;  /* 0x20000021ff127230 */ /* 0x101fe40000004100 */
[----:B------:R-:W-:-:S03]  /*a120*/  HADD2.F32 R33, -RZ, R33.H1_H1 ;  /* 0x30000021ff217230 */ /* 0x000fc60000004100 */
[C---:B------:R-:W-:Y:S01]  /*a130*/  FFMA.FTZ R6, R18.reuse, R51, -R57 ;  /* 0x0000003312067223 */ /* 0x040fe20000010839 */
[----:B------:R-:W-:Y:S02]  /*a140*/  HADD2.F32 R51, -RZ, R52.H0_H0 ;  /* 0x20000034ff337230 */ /* 0x000fe40000004100 */
[----:B------:R-:W-:Y:S02]  /*a150*/  HADD2.F32 R52, -RZ, R58.H0_H0 ;  /* 0x2000003aff347230 */ /* 0x000fe40000004100 */
[----:B------:R-:W-:Y:S01]  /*a160*/  FFMA.FTZ R18, R18, R53, R59 ;  /* 0x0000003512127223 */ /* 0x000fe2000001003b */
[----:B------:R-:W-:Y:S02]  /*a170*/  HADD2.F32 R7, -RZ, R32.H0_H0 ;  /* 0x20000020ff077230 */ /* 0x000fe40000004100 */
[-C--:B------:R-:W-:Y:S01]  /*a180*/  FMUL.FTZ R58, R48, R51.reuse ;  /* 0x00000033303a7220 */ /* 0x080fe20000410000 */
[----:B------:R-:W-:Y:S01]  /*a190*/  FMUL.FTZ R48, R37, R54 ;  /* 0x0000003625307220 */ /* 0x000fe20000410000 */
[----:B------:R-:W-:Y:S01]  /*a1a0*/  FFMA.FTZ R53, R33, R51, -R56 ;  /* 0x0000003321357223 */ /* 0x000fe20000010838 */
[----:B------:R-:W-:-:S02]  /*a1b0*/  HADD2.F32 R56, -RZ, R62.H0_H0 ;  /* 0x2000003eff387230 */ /* 0x000fc40000004100 */
[-C--:B------:R-:W-:Y:S01]  /*a1c0*/  FMUL.FTZ R51, R37, R52.reuse ;  /* 0x0000003425337220 */ /* 0x080fe20000410000 */
[----:B------:R-:W-:Y:S01]  /*a1d0*/  FFMA.FTZ R37, R7, R52, -R48 ;  /* 0x0000003407257223 */ /* 0x000fe20000010830 */
[----:B------:R-:W-:Y:S01]  /*a1e0*/  FFMA.FTZ R55, R33, R55, R58 ;  /* 0x0000003721377223 */ /* 0x000fe2000001003a */
[----:B------:R-:W-:Y:S02]  /*a1f0*/  HADD2.F32 R48, -RZ, R63.H0_H0 ;  /* 0x2000003fff307230 */ /* 0x000fe40000004100 */
[----:B------:R-:W-:Y:S01]  /*a200*/  FMUL.FTZ R52, R49, R56 ;  /* 0x0000003831347220 */ /* 0x000fe20000410000 */
[----:B------:R-:W-:Y:S02]  /*a210*/  HADD2.F32 R19, -RZ, R34.H0_H0 ;  /* 0x20000022ff137230 */ /* 0x000fe40000004100 */
[----:B------:R-:W-:Y:S02]  /*a220*/  HADD2.F32 R33, -RZ, R62.H1_H1 ;  /* 0x3000003eff217230 */ /* 0x000fe40000004100 */
[----:B------:R-:W-:Y:S01]  /*a230*/  FFMA.FTZ R51, R7, R54, R51 ;  /* 0x0000003607337223 */ /* 0x000fe20000010033 */
[----:B------:R-:W-:-:S02]  /*a240*/  HADD2.F32 R47, -RZ, R35.H0_H0 ;  /* 0x20000023ff2f7230 */ /* 0x000fc40000004100 */
[-C--:B------:R-:W-:Y:S01]  /*a250*/  FMUL.FTZ R54, R49, R48.reuse ;  /* 0x0000003031367220 */ /* 0x080fe20000410000 */
[----:B------:R-:W-:Y:S02]  /*a260*/  HADD2.F32 R7, -RZ, R63.H1_H1 ;  /* 0x3000003fff077230 */ /* 0x000fe40000004100 */
[----:B------:R-:W-:Y:S01]  /*a270*/  FFMA.FTZ R49, R19, R48, -R52 ;  /* 0x0000003013317223 */ /* 0x000fe20000010834 */
[C---:B------:R-:W-:Y:S01]  /*a280*/  FMUL.FTZ R58, R50.reuse, R33 ;  /* 0x00000021323a7220 */ /* 0x040fe20000410000 */
[----:B------:R-:W-:Y:S02]  /*a290*/  HADD2.F32 R52, -RZ, R60.H0_H0 ;  /* 0x2000003cff347230 */ /* 0x000fe40000004100 */
[----:B------:R-:W-:Y:S02]  /*a2a0*/  HADD2.F32 R48, -RZ, R61.H0_H0 ;  /* 0x2000003dff307230 */ /* 0x000fe40000004100 */
[-C--:B------:R-:W-:Y:S01]  /*a2b0*/  FMUL.FTZ R50, R50, R7.reuse ;  /* 0x0000000732327220 */ /* 0x080fe20000410000 */
[----:B------:R-:W-:Y:S01]  /*a2c0*/  FFMA.FTZ R58, R47, R7, -R58 ;  /* 0x000000072f3a7223 */ /* 0x000fe2000001083a */
[----:B------:R-:W-:-:S02]  /*a2d0*/  HADD2.F32 R35, -RZ, R35.H1_H1 ;  /* 0x30000023ff237230 */ /* 0x000fc40000004100 */
[----:B------:R-:W-:Y:S01]  /*a2e0*/  FFMA.FTZ R54, R19, R56, R54 ;  /* 0x0000003813367223 */ /* 0x000fe20000010036 */
[----:B------:R-:W-:Y:S02]  /*a2f0*/  HADD2.F32 R7, -RZ, R16.H0_H0 ;  /* 0x20000010ff077230 */ /* 0x000fe40000004100 */
[C---:B------:R-:W-:Y:S01]  /*a300*/  FMUL.FTZ R56, R39.reuse, R52 ;  /* 0x0000003427387220 */ /* 0x040fe20000410000 */
[----:B------:R-:W-:Y:S01]  /*a310*/  FMUL.FTZ R60, R39, R48 ;  /* 0x00000030273c7220 */ /* 0x000fe20000410000 */
[----:B------:R-:W-:Y:S02]  /*a320*/  HADD2.F32 R19, -RZ, R5.H0_H0 ;  /* 0x20000005ff137230 */ /* 0x000fe40000004100 */
[----:B------:R-:W-:Y:S01]  /*a330*/  FFMA.FTZ R50, R47, R33, R50 ;  /* 0x000000212f327223 */ /* 0x000fe20000010032 */
[----:B------:R-:W-:Y:S02]  /*a340*/  HADD2.F32 R5, -RZ, R4.H0_H0 ;  /* 0x20000004ff057230 */ /* 0x000fe40000004100 */
[----:B------:R-:W-:Y:S01]  /*a350*/  FMUL.FTZ R33, R36, R17 ;  /* 0x0000001124217220 */ /* 0x000fe20000410000 */
[----:B------:R-:W-:-:S02]  /*a360*/  HADD2.F32 R32, -RZ, R32.H1_H1 ;  /* 0x30000020ff207230 */ /* 0x000fc40000004100 */
[C---:B------:R-:W-:Y:S01]  /*a370*/  FFMA.FTZ R39, R35.reuse, R48, -R56 ;  /* 0x0000003023277223 */ /* 0x040fe20000010838 */
[----:B------:R-:W-:Y:S02]  /*a380*/  HADD2.F32 R34, -RZ, R34.H1_H1 ;  /* 0x30000022ff227230 */ /* 0x000fe40000004100 */
[----:B------:R-:W-:Y:S01]  /*a390*/  FFMA.FTZ R47, R35, R52, R60 ;  /* 0x00000034232f7223 */ /* 0x000fe2000001003c */
        /* <DEDUP_REMOVED lines=17> */
.L_x_12335:
[----:B------:R-:W-:Y:S05]  /*a4b0*/  BSYNC B1 ;  /* 0x0000000000017941 */ /* 0x000fea0003800000 */
.L_x_12334:
[----:B------:R-:W-:Y:S04]  /*a4c0*/  BSSY B1, `(.L_x_12336) ;  /* 0x0000061000017945 */ /* 0x000fe80003800000 */
[----:B------:R-:W-:Y:S05]  /*a4d0*/  @P1 BRA `(.L_x_12337) ;  /* 0x00000004007c1947 */ /* 0x000fea0003800000 */
[----:B------:R-:W2:Y:S01]  /*a4e0*/  LDL R51, [R1+0x80] ;  /* 0x0000800001337983 */ /* 0x000ea20000100800 */
[----:B------:R-:W-:Y:S01]  /*a4f0*/  LEA.HI R20, R3, R20, RZ, 0x1d ;  /* 0x0000001403147211 */ /* 0x000fe200078fe8ff */
[----:B------:R-:W-:Y:S01]  /*a500*/  HADD2.F32 R33, -RZ, R46.H0_H0 ;  /* 0x2000002eff217230 */ /* 0x000fe20000004100 */
[----:B------:R-:W-:Y:S02]  /*a510*/  SHF.R.U32.HI R34, RZ, 0x10, R9 ;  /* 0x00000010ff227819 */ /* 0x000fe40000011609 */
[----:B0-----:R-:W-:Y:S02]  /*a520*/  SHF.R.S32.HI R5, RZ, 0x1f, R20 ;  /* 0x0000001fff057819 */ /* 0x001fe40000011414 */
[--C-:B------:R-:W-:Y:S01]  /*a530*/  SHF.R.U64 R49, R26, 0x10, R27.reuse ;  /* 0x000000101a317819 */ /* 0x100fe2000000121b */
[----:B------:R-:W-:Y:S01]  /*a540*/  HADD2.F32 R34, -RZ, R34.H0_H0 ;  /* 0x20000022ff227230 */ /* 0x000fe20000004100 */
[----:B------:R-:W-:Y:S01]  /*a550*/  LEA.HI R5, R5, R20, RZ, 0x2 ;  /* 0x0000001405057211 */ /* 0x000fe200078f10ff */
[----:B------:R-:W-:Y:S01]  /*a560*/  IMAD.SHL.U32 R20, R20, 0x8, RZ ;  /* 0x0000000814147824 */ /* 0x000fe200078e00ff */
[----:B------:R-:W-:Y:S01]  /*a570*/  SHF.R.U32.HI R39, RZ, 0x10, R27 ;  /* 0x00000010ff277819 */ /* 0x000fe2000001161b */
[----:B------:R-:W-:Y:S01]  /*a580*/  HADD2.F32 R27, -RZ, R46.H1_H1 ;  /* 0x3000002eff1b7230 */ /* 0x000fe20000004100 */
[----:B------:R-:W-:-:S02]  /*a590*/  SHF.R.S32.HI R5, RZ, 0x2, R5 ;  /* 0x00000002ff057819 */ /* 0x000fc40000011405 */
[----:B-----5:R-:W-:Y:S02]  /*a5a0*/  LOP3.LUT R20, R66, 0x18, R20, 0xf8, !PT ;  /* 0x0000001842147812 */ /* 0x020fe400078ef814 */
[----:B------:R-:W-:Y:S01]  /*a5b0*/  SHF.R.U64 R50, R24, 0x10, R25 ;  /* 0x0000001018327819 */ /* 0x000fe20000001219 */
[----:B------:R-:W-:Y:S01]  /*a5c0*/  IMAD R0, R5, 0x1800, R65 ;  /* 0x0000180005007824 */ /* 0x000fe200078e0241 */
[----:B------:R-:W-:Y:S02]  /*a5d0*/  LOP3.LUT R17, R20, R64, RZ, 0x3c, !PT ;  /* 0x0000004014117212 */ /* 0x000fe400078e3cff */
[----:B------:R-:W-:Y:S02]  /*a5e0*/  SHF.R.U32.HI R32, RZ, 0x10, R25 ;  /* 0x00000010ff207819 */ /* 0x000fe40000011619 */
[----:B------:R-:W-:Y:S01]  /*a5f0*/  SHF.R.U64 R48, R8, 0x10, R9 ;  /* 0x0000001008307819 */ /* 0x000fe20000001209 */
[----:B------:R-:W-:Y:S01]  /*a600*/  IMAD.IADD R17, R0, 0x1, R17 ;  /* 0x0000000100117824 */ /* 0x000fe200078e0211 */
[----:B------:R-:W-:-:S02]  /*a610*/  SHF.R.U64 R47, R10, 0x10, R11 ;  /* 0x000000100a2f7819 */ /* 0x000fc4000000120b */
[----:B------:R-:W-:Y:S01]  /*a620*/  SHF.R.U32.HI R38, RZ, 0x10, R11 ;  /* 0x00000010ff267819 */ /* 0x000fe2000001160b */
        /* <DEDUP_REMOVED lines=9> */
[--C-:B------:R-:W-:Y:S02]  /*a6c0*/  HADD2.F32 R32, -RZ, R43.reuse.H0_H0 ;  /* 0x2000002bff207230 */ /* 0x100fe40000004100 */
[----:B------:R-:W-:Y:S02]  /*a6d0*/  HADD2.F32 R25, -RZ, R18.H0_H0 ;  /* 0x20000012ff197230 */ /* 0x000fe40000004100 */
[----:B------:R-:W-:Y:S01]  /*a6e0*/  FMUL.FTZ R24, R24, R20 ;  /* 0x0000001418187220 */ /* 0x000fe20000410000 */
[----:B------:R-:W-:Y:S02]  /*a6f0*/  HADD2.F32 R43, -RZ, R43.H1_H1 ;  /* 0x3000002bff2b7230 */ /* 0x000fe40000004100 */
[--C-:B------:R-:W-:Y:S02]  /*a700*/  HADD2.F32 R26, -RZ, R19.reuse.H0_H0 ;  /* 0x20000013ff1a7230 */ /* 0x100fe40000004100 */
[----:B------:R-:W-:-:S02]  /*a710*/  HADD2.F32 R19, -RZ, R19.H1_H1 ;  /* 0x30000013ff137230 */ /* 0x000fc40000004100 */
[----:B------:R-:W-:Y:S02]  /*a720*/  HADD2.F32 R16, -RZ, R16.H1_H1 ;  /* 0x30000010ff107230 */ /* 0x000fe40000004100 */
[----:B------:R-:W-:Y:S01]  /*a730*/  HADD2.F32 R18, -RZ, R18.H1_H1 ;  /* 0x30000012ff127230 */ /* 0x000fe20000004100 */
[----:B--2---:R-:W0:Y:S02]  /*a740*/  LDS.128 R4, [R51] ;  /* 0x0000000033047984 */ /* 0x004e240000000c00 */
[--C-:B0-----:R-:W-:Y:S02]  /*a750*/  HADD2.F32 R8, -RZ, R5.reuse.H0_H0 ;  /* 0x20000005ff087230 */ /* 0x101fe40000004100 */
[----:B------:R-:W-:Y:S02]  /*a760*/  HADD2.F32 R9, -RZ, R5.H1_H1 ;  /* 0x30000005ff097230 */ /* 0x000fe40000004100 */
[----:B------:R-:W-:Y:S02]  /*a770*/  HADD2.F32 R5, -RZ, R4.H0_H0 ;  /* 0x20000004ff057230 */ /* 0x000fe40000004100 */
[C---:B------:R-:W-:Y:S01]  /*a780*/  FFMA.FTZ R35, R8.reuse, R27, -R35 ;  /* 0x0000001b08237223 */ /* 0x040fe20000010823 */
[----:B------:R-:W-:Y:S01]  /*a790*/  FFMA.FTZ R37, R8, R33, R37 ;  /* 0x0000002108257223 */ /* 0x000fe20000010025 */
[----:B------:R-:W-:-:S02]  /*a7a0*/  HADD2.F32 R8, -RZ, R45.H0_H0 ;  /* 0x2000002dff087230 */ /* 0x000fc40000004100 */
[----:B------:R-:W-:Y:S01]  /*a7b0*/  FFMA.FTZ R36, R9, R20, -R36 ;  /* 0x0000001409247223 */ /* 0x000fe20000010824 */
[----:B------:R-:W-:Y:S01]  /*a7c0*/  FMUL.FTZ R20, R17, R32 ;  /* 0x0000002011147220 */ /* 0x000fe20000410000 */
[----:B------:R-:W-:Y:S01]  /*a7d0*/  FFMA.FTZ R34, R9, R34, R24 ;  /* 0x0000002209227223 */ /* 0x000fe20000010018 */
[----:B------:R-:W-:Y:S02]  /*a7e0*/  HADD2.F32 R10, -RZ, R6.H0_H0 ;  /* 0x20000006ff0a7230 */ /* 0x000fe40000004100 */
[-C--:B------:R-:W-:Y:S01]  /*a7f0*/  FMUL.FTZ R17, R17, R8.reuse ;  /* 0x0000000811117220 */ /* 0x080fe20000410000 */
[C---:B------:R-:W-:Y:S01]  /*a800*/  FFMA.FTZ R24, R5.reuse, R8, -R20 ;  /* 0x0000000805187223 */ /* 0x040fe20000010814 */
[----:B------:R-:W-:Y:S02]  /*a810*/  HADD2.F32 R8, -RZ, R44.H1_H1 ;  /* 0x3000002cff087230 */ /* 0x000fe40000004100 */
[----:B------:R-:W-:Y:S01]  /*a820*/  FFMA.FTZ R32, R5, R32, R17 ;  /* 0x0000002005207223 */ /* 0x000fe20000010011 */
[----:B------:R-:W-:Y:S01]  /*a830*/  FMUL.FTZ R5, R25, R43 ;  /* 0x0000002b19057220 */ /* 0x000fe20000410000 */
[----:B------:R-:W-:-:S02]  /*a840*/  HADD2.F32 R45, -RZ, R45.H1_H1 ;  /* 0x3000002dff2d7230 */ /* 0x000fc40000004100 */
[-C--:B------:R-:W-:Y:S01]  /*a850*/  FMUL.FTZ R25, R25, R8.reuse ;  /* 0x0000000819197220 */ /* 0x080fe20000410000 */
[----:B------:R-:W-:Y:S02]  /*a860*/  HADD2.F32 R44, -RZ, R44.H0_H0 ;  /* 0x2000002cff2c7230 */ /* 0x000fe40000004100 */
[----:B------:R-:W-:Y:S01]  /*a870*/  FFMA.FTZ R27, R10, R8, -R5 ;  /* 0x000000080a1b7223 */ /* 0x000fe20000010805 */
[----:B------:R-:W-:Y:S02]  /*a880*/  HADD2.F32 R11, -RZ, R7.H0_H0 ;  /* 0x20000007ff0b7230 */ /* 0x000fe40000004100 */
[C---:B------:R-:W-:Y:S01]  /*a890*/  FMUL.FTZ R5, R26.reuse, R45 ;  /* 0x0000002d1a057220 */ /* 0x040fe20000410000 */
[----:B------:R-:W-:Y:S02]  /*a8a0*/  HADD2.F32 R20, -RZ, R38.H0_H0 ;  /* 0x20000026ff147230 */ /* 0x000fe40000004100 */
[----:B------:R-:W-:Y:S01]  /*a8b0*/  FMUL.FTZ R38, R26, R44 ;  /* 0x0000002c1a267220 */ /* 0x000fe20000410000 */
[----:B------:R-:W-:-:S02]  /*a8c0*/  HADD2.F32 R8, -RZ, R39.H0_H0 ;  /* 0x20000027ff087230 */ /* 0x000fc40000004100 */
[C---:B------:R-:W-:Y:S01]  /*a8d0*/  FFMA.FTZ R44, R11.reuse, R44, R5 ;  /* 0x0000002c0b2c7223 */ /* 0x040fe20000010005 */
[----:B------:R-:W-:Y:S02]  /*a8e0*/  HADD2.F32 R7, -RZ, R7.H1_H1 ;  /* 0x30000007ff077230 */ /* 0x000fe40000004100 */
[----:B------:R-:W-:Y:S01]  /*a8f0*/  FFMA.FTZ R38, R11, R45, -R38 ;  /* 0x0000002d0b267223 */ /* 0x000fe20000010826 */
[C---:B------:R-:W-:Y:S01]  /*a900*/  FMUL.FTZ R26, R19.reuse, R20 ;  /* 0x00000014131a7220 */ /* 0x040fe20000410000 */
[-C--:B------:R-:W-:Y:S01]  /*a910*/  FMUL.FTZ R46, R19, R8.reuse ;  /* 0x00000008132e7220 */ /* 0x080fe20000410000 */
[----:B------:R-:W-:Y:S02]  /*a920*/  HADD2.F32 R11, -RZ, R48.H0_H0 ;  /* 0x20000030ff0b7230 */ /* 0x000fe40000004100 */
[----:B------:R-:W-:Y:S01]  /*a930*/  FFMA.FTZ R10, R10, R43, R25 ;  /* 0x0000002b0a0a7223 */ /* 0x000fe20000010019 */
[----:B------:R-:W-:Y:S02]  /*a940*/  HADD2.F32 R5, -RZ, R50.H0_H0 ;  /* 0x20000032ff057230 */ /* 0x000fe40000004100 */
[----:B------:R-:W-:Y:S01]  /*a950*/  FFMA.FTZ R39, R7, R8, -R26 ;  /* 0x0000000807277223 */ /* 0x000fe2000001081a */
[----:B------:R-:W-:-:S02]  /*a960*/  HADD2.F32 R17, -RZ, R47.H0_H0 ;  /* 0x2000002fff117230 */ /* 0x000fc40000004100 */
[----:B------:R-:W-:Y:S01]  /*a970*/  FFMA.FTZ R43, R7, R20, R46 ;  /* 0x00000014072b7223 */ /* 0x000fe2000001002e */
[----:B------:R-:W-:Y:S02]  /*a980*/  HADD2.F32 R9, -RZ, R49.H0_H0 ;  /* 0x20000031ff097230 */ /* 0x000fe40000004100 */
[C---:B------:R-:W-:Y:S01]  /*a990*/  FMUL.FTZ R7, R16.reuse, R11 ;  /* 0x0000000b10077220 */ /* 0x040fe20000410000 */
[----:B------:R-:W-:Y:S02]  /*a9a0*/  HADD2.F32 R4, -RZ, R4.H1_H1 ;  /* 0x30000004ff047230 */ /* 0x000fe40000004100 */
[----:B------:R-:W-:Y:S01]  /*a9b0*/  FMUL.FTZ R16, R16, R5 ;  /* 0x0000000510107220 */ /* 0x000fe20000410000 */
[----:B------:R-:W-:Y:S02]  /*a9c0*/  HADD2.F32 R6, -RZ, R6.H1_H1 ;  /* 0x30000006ff067230 */ /* 0x000fe40000004100 */
[C---:B------:R-:W-:Y:S01]  /*a9d0*/  FMUL.FTZ R33, R18.reuse, R17 ;  /* 0x0000001112217220 */ /* 0x040fe20000410000 */
        /* <DEDUP_REMOVED lines=15> */
.L_x_12337:
[----:B------:R-:W-:Y:S05]  /*aad0*/  BSYNC B1 ;  /* 0x0000000000017941 */ /* 0x000fea0003800000 */
.L_x_12336:
[----:B------:R-:W-:Y:S05]  /*aae0*/  @P2 BRA `(.L_x_12318) ;  /* 0x0000000400802947 */ /* 0x000fea0003800000 */
[----:B01----:R-:W2:Y:S04]  /*aaf0*/  LDL R0, [R1+0x78] ;  /* 0x0000780001007983 */ /* 0x003ea80000100800 */
[----:B------:R-:W3:Y:S01]  /*ab00*/  LDL R35, [R1+0x7c] ;  /* 0x00007c0001237983 */ /* 0x000ee20000100800 */
[----:B------:R-:W-:Y:S01]  /*ab10*/  SHF.R.U64 R34, R28, 0x10, R29 ;  /* 0x000000101c227819 */ /* 0x000fe2000000121d */
[----:B------:R-:W-:Y:S01]  /*ab20*/  HADD2.F32 R19, -RZ, R41.H1_H1 ;  /* 0x30000029ff137230 */ /* 0x000fe20000004100 */
[----:B------:R-:W-:Y:S01]  /*ab30*/  SHF.R.U64 R33, R30, 0x10, R31 ;  /* 0x000000101e217819 */ /* 0x000fe2000000121f */
[--C-:B------:R-:W-:Y:S01]  /*ab40*/  HADD2.F32 R20, -RZ, R21.reuse.H1_H1 ;  /* 0x30000015ff147230 */ /* 0x100fe20000004100 */
[----:B------:R-:W-:Y:S01]  /*ab50*/  SHF.R.U32.HI R28, RZ, 0x10, R29 ;  /* 0x00000010ff1c7819 */ /* 0x000fe2000001161d */
[----:B------:R-:W-:Y:S01]  /*ab60*/  HADD2.F32 R21, -RZ, R21.H0_H0 ;  /* 0x20000015ff157230 */ /* 0x000fe20000004100 */
[----:B------:R-:W-:Y:S01]  /*ab70*/  SHF.R.U32.HI R24, RZ, 0x10, R13 ;  /* 0x00000010ff187819 */ /* 0x000fe2000001160d */
[----:B------:R-:W-:Y:S01]  /*ab80*/  HADD2.F32 R41, -RZ, R41.H0_H0 ;  /* 0x20000029ff297230 */ /* 0x000fe20000004100 */
[----:B------:R-:W-:-:S02]  /*ab90*/  SHF.R.U32.HI R30, RZ, 0x10, R31 ;  /* 0x00000010ff1e7819 */ /* 0x000fc4000001161f */
[--C-:B------:R-:W-:Y:S01]  /*aba0*/  SHF.R.U64 R31, R14, 0x10, R15.reuse ;  /* 0x000000100e1f7819 */ /* 0x100fe2000000120f */
[----:B------:R-:W-:Y:S01]  /*abb0*/  HADD2.F32 R24, -RZ, R24.H0_H0 ;  /* 0x20000018ff187230 */ /* 0x000fe20000004100 */
[----:B------:R-:W-:Y:S02]  /*abc0*/  SHF.R.U32.HI R29, RZ, 0x10, R15 ;  /* 0x00000010ff1d7819 */ /* 0x000fe4000001160f */
[----:B------:R-:W-:Y:S02]  /*abd0*/  SHF.R.U64 R32, R12, 0x10, R13 ;  /* 0x000000100c207819 */ /* 0x000fe4000000120d */
        /* <DEDUP_REMOVED lines=81> */
.L_x_12318:
[----:B------:R-:W-:Y:S05]  /*b0f0*/  BSYNC B0 ;  /* 0x0000000000007941 */ /* 0x000fea0003800000 */
.L_x_12311:
        /* <DEDUP_REMOVED lines=8> */
.L_x_12309:
[----:B0--3--:R-:W3:Y:S02]  /*b180*/  LDL R0, [R1+0x2c] ;  /* 0x00002c0001007983 */ /* 0x009ee40000100800 */
[----:B---3--:R-:W-:-:S13]  /*b190*/  R2UR UR4, R0 ;  /* 0x00000000000472ca */ /* 0x008fda00000e0000 */
[----:B------:R-:W-:-:S05]  /*b1a0*/  IMAD.U32 R0, RZ, RZ, UR4 ;  /* 0x00000004ff007e24 */ /* 0x000fca000f8e00ff */
[----:B------:R-:W-:-:S13]  /*b1b0*/  ISETP.NE.AND P0, PT, R0, 0x3, PT ;  /* 0x000000030000780c */ /* 0x000fda0003f05270 */
[----:B------:R-:W-:Y:S05]  /*b1c0*/  @!P0 BRA `(.L_x_12338) ;  /* 0x0000000000048947 */ /* 0x000fea0003800000 */
[----:B------:R-:W-:Y:S01]  /*b1d0*/  BPT.TRAP 0x1 ;  /* 0x000000040000795c */ /* 0x000fe20000300000 */
.L_x_12338:
[----:B------:R-:W3:Y:S01]  /*b1e0*/  LDL R0, [R1+0x4] ;  /* 0x0000040001007983 */ /* 0x000ee20000100800 */
[----:B------:R-:W-:Y:S01]  /*b1f0*/  IMAD R21, R145, 0x8, R22 ;  /* 0x0000000891157824 */ /* 0x000fe200078e0216 */
[----:B---3--:R-:W-:-:S04]  /*b200*/  SHF.L.U32 R0, R0, 0x1f, RZ ;  /* 0x0000001f00007819 */ /* 0x008fc800000006ff */
[----:B------:R0:W3:Y:S01]  /*b210*/  SYNCS.PHASECHK.TRANS64.TRYWAIT P2, [R21+URZ+0x31c30], R0 ;  /* 0x031c3000150075a7 */ /* 0x0000e2000804017f */
[----:B------:R-:W-:Y:S05]  /*b220*/  @!P0 BRA `(.L_x_12339) ;  /* 0x0000000000048947 */ /* 0x000fea0003800000 */
[----:B------:R-:W-:Y:S01]  /*b230*/  BPT.TRAP 0x1 ;  /* 0x000000040000795c */ /* 0x000fe20000300000 */
.L_x_12339:
[----:B--2-4-:R-:W2:Y:S02]  /*b240*/  S2R R3, SR_TID.X ;  /* 0x0000000000037919 */ /* 0x014ea40000002100 */
[----:B--2---:R-:W-:-:S04]  /*b250*/  LOP3.LUT R3, R3, 0x7f, RZ, 0xc0, !PT ;  /* 0x0000007f03037812 */ /* 0x004fc800078ec0ff */
[----:B------:R-:W-:Y:S01]  /*b260*/  ISETP.NE.AND P1, PT, R3, RZ, PT ;  /* 0x000000ff0300720c */ /* 0x000fe20003f25270 */
[----:B---3--:R-:W-:-:S12]  /*b270*/  @P2 BRA `(.L_x_12340) ;  /* 0x0000000000082947 */ /* 0x008fd80003800000 */
[----:B------:R-:W2:Y:S02]  /*b280*/  SYNCS.PHASECHK.TRANS64.TRYWAIT P2, [R21+URZ+0x31c30], R0 ;  /* 0x031c3000150075a7 */ /* 0x000ea4000804017f */
[----:B--2---:R-:W-:Y:S05]  /*b290*/  @!P2 BRA `(.L_x_12341) ;  /* 0x000001840060a947 */ /* 0x004fea0003800000 */
.L_x_12340:
[----:B------:R-:W-:Y:S05]  /*b2a0*/  WARPSYNC.ALL ;  /* 0x0000000000007948 */ /* 0x000fea0003800000 */
[----:B0-2---:R-:W-:Y:S02]  /*b2b0*/  VIADD R0, R22, 0x16a00 ;  /* 0x00016a0016007836 */ /* 0x005fe40000000000 */
[----:B------:R-:W-:Y:S02]  /*b2c0*/  IMAD R2, R2, 0x1000, R22 ;  /* 0x0000100002027824 */ /* 0x000fe400078e0216 */
[----:B------:R-:W-:Y:S01]  /*b2d0*/  IMAD.MOV.U32 R15, RZ, RZ, -0x7fffffe0 ;  /* 0x80000020ff0f7424 */ /* 0x000fe200078e00ff */
[----:B------:R-:W-:Y:S01]  /*b2e0*/  SHF.R.U32.HI R0, RZ, 0x4, R0 ;  /* 0x00000004ff007819 */ /* 0x000fe20000011600 */
[----:B------:R-:W-:-:S02]  /*b2f0*/  VIADD R2, R2, 0xda00 ;  /* 0x0000da0002027836 */ /* 0x000fc40000000000 */
[----:B------:R-:W-:Y:S01]  /*b300*/  IMAD.MOV.U32 R3, RZ, RZ, -0x7fffffe0 ;  /* 0x80000020ff037424 */ /* 0x000fe200078e00ff */
[----:B------:R-:W-:Y:S01]  /*b310*/  LOP3.LUT R0, R0, 0x3fff, RZ, 0xc0, !PT ;  /* 0x00003fff00007812 */ /* 0x000fe200078ec0ff */
[----:B------:R-:W-:Y:S01]  /*b320*/  WARPGROUP.ARRIVE ;  /* 0x00000000000079c5 */ /* 0x000fe20000000000 */
[----:B------:R-:W-:Y:S01]  /*b330*/  SHF.R.U32.HI R2, RZ, 0x4, R2 ;  /* 0x00000004ff027819 */ /* 0x000fe20000011602 */
[----:B------:R-:W-:Y:S01]  /*b340*/  IMAD.MOV.U32 R5, RZ, RZ, -0x7fffffe0 ;  /* 0x80000020ff057424 */ /* 0x000fe200078e00ff */
[----:B------:R-:W-:Y:S01]  /*b350*/  LOP3.LUT R4, R0, 0x10000, RZ, 0xfc, !PT ;  /* 0x0001000000047812 */ /* 0x000fe200078efcff */
[----:B------:R-:W-:Y:S01]  /*b360*/  IMAD.MOV.U32 R7, RZ, RZ, -0x7fffffe0 ;  /* 0x80000020ff077424 */ /* 0x000fe200078e00ff */
[----:B------:R-:W-:Y:S01]  /*b370*/  LOP3.LUT R2, R2, 0x3fff, RZ, 0xc0, !PT ;  /* 0x00003fff02027812 */ /* 0x000fe200078ec0ff */
[----:B------:R-:W-:Y:S01]  /*b380*/  IMAD.MOV.U32 R9, RZ, RZ, -0x7fffffe0 ;  /* 0x80000020ff097424 */ /* 0x000fe200078e00ff */
[----:B------:R-:W0:Y:S01]  /*b390*/  LDC R18, c[0x0][0x448] ;  /* 0x00011200ff127b82 */ /* 0x000e220000000800 */
[----:B------:R-:W-:Y:S01]  /*b3a0*/  IMAD R14, R145, 0x6c0, R4 ;  /* 0x000006c0910e7824 */ /* 0x000fe200078e0204 */
[----:B------:R-:W-:Y:S01]  /*b3b0*/  LOP3.LUT R2, R2, 0x10000, RZ, 0xfc, !PT ;  /* 0x0001000002027812 */ /* 0x000fe200078efcff */
[----:B------:R2:W-:Y:S01]  /*b3c0*/  STL [R1+0x30], R4 ;  /* 0x0000300401007387 */ /* 0x0005e20000100800 */
[----:B------:R-:W-:-:S02]  /*b3d0*/  R2UR UR7, R15 ;  /* 0x000000000f0772ca */ /* 0x000fc400000e0000 */
[----:B------:R-:W-:Y:S02]  /*b3e0*/  R2UR UR6, R14 ;  /* 0x000000000e0672ca */ /* 0x000fe400000e0000 */
[----:B------:R-:W-:Y:S02]  /*b3f0*/  R2UR UR5, R3 ;  /* 0x00000000030572ca */ /* 0x000fe400000e0000 */
[----:B------:R-:W-:Y:S02]  /*b400*/  R2UR UR11, R5 ;  /* 0x00000000050b72ca */ /* 0x000fe400000e0000 */
[----:B------:R-:W-:Y:S01]  /*b410*/  R2UR UR4, R2 ;  /* 0x00000000020472ca */ /* 0x000fe200000e0000 */
[----:B--2---:R-:W-:Y:S01]  /*b420*/  VIADD R4, R14, 0x40 ;  /* 0x000000400e047836 */ /* 0x004fe20000000000 */
[----:B------:R-:W-:Y:S02]  /*b430*/  R2UR UR8, R2 ;  /* 0x00000000020872ca */ /* 0x000fe400000e0000 */
[----:B------:R-:W-:Y:S01]  /*b440*/  R2UR UR9, R3 ;  /* 0x00000000030972ca */ /* 0x000fe200000e0000 */
[----:B------:R-:W-:Y:S01]  /*b450*/  VIADD R6, R14, 0xc0 ;  /* 0x000000c00e067836 */ /* 0x000fe20000000000 */
[----:B------:R-:W-:-:S02]  /*b460*/  R2UR UR15, R7 ;  /* 0x00000000070f72ca */ /* 0x000fc400000e0000 */
[----:B------:R-:W-:Y:S01]  /*b470*/  R2UR UR13, R3 ;  /* 0x00000000030d72ca */ /* 0x000fe200000e0000 */
[----:B------:R-:W-:Y:S01]  /*b480*/  VIADD R8, R14, 0x100 ;  /* 0x000001000e087836 */ /* 0x000fe20000000000 */
[----:B------:R-:W-:Y:S02]  /*b490*/  R2UR UR12, R2 ;  /* 0x00000000020c72ca */ /* 0x000fe400000e0000 */
[----:B------:R-:W-:Y:S01]  /*b4a0*/  R2UR UR19, R9 ;  /* 0x00000000091372ca */ /* 0x000fe200000e0000 */
[----:B------:R-:W-:Y:S01]  /*b4b0*/  HGMMA.64x16x16.F32 R88, gdesc[UR4], RZ, !UPT, gsb0 ;  /* 0x00200000045879f0 */ /* 0x000fe2000c0008ff */
[----:B------:R-:W-:Y:S01]  /*b4c0*/  R2UR UR10, R4 ;  /* 0x00000000040a72ca */ /* 0x000fe200000e0000 */
[----:B------:R-:W-:Y:S01]  /*b4d0*/  VIADD R4, R14, 0x80 ;  /* 0x000000800e047836 */ /* 0x000fe20000000000 */
[----:B------:R-:W-:Y:S01]  /*b4e0*/  R2UR UR16, R2 ;  /* 0x00000000021072ca */ /* 0x000fe200000e0000 */
[----:B------:R-:W-:Y:S01]  /*b4f0*/  IMAD.MOV.U32 R5, RZ, RZ, -0x7fffffe0 ;  /* 0x80000020ff057424 */ /* 0x000fe200078e00ff */
[----:B------:R-:W-:-:S02]  /*b500*/  R2UR UR17, R3 ;  /* 0x00000000031172ca */ /* 0x000fc400000e0000 */
[C---:B------:R-:W-:Y:S02]  /*b510*/  R2UR UR21, R3.reuse ;  /* 0x00000000031572ca */ /* 0x040fe400000e0000 */
[----:B------:R-:W-:Y:S01]  /*b520*/  R2UR UR25, R3 ;  /* 0x00000000031972ca */ /* 0x000fe200000e0000 */
[----:B------:R-:W-:Y:S01]  /*b530*/  VIADD R10, R14, 0xc2 ;  /* 0x000000c20e0a7836 */ /* 0x000fe20000000000 */
[C---:B------:R-:W-:Y:S01]  /*b540*/  R2UR UR20, R2.reuse ;  /* 0x00000000021472ca */ /* 0x040fe200000e0000 */
[----:B------:R-:W-:Y:S01]  /*b550*/  IMAD.MOV.U32 R11, RZ, RZ, -0x7fffffe0 ;  /* 0x80000020ff0b7424 */ /* 0x000fe200078e00ff */
[C---:B------:R-:W-:Y:S01]  /*b560*/  R2UR UR24, R2.reuse ;  /* 0x00000000021872ca */ /* 0x040fe200000e0000 */
[----:B------:R-:W-:Y:S02]  /*b570*/  VIADD R12, R2, 0x300 ;  /* 0x00000300020c7836 */ /* 0x000fe40000000000 */
[----:B------:R-:W-:Y:S02]  /*b580*/  IMAD.MOV.U32 R13, RZ, RZ, -0x7fffffe0 ;  /* 0x80000020ff0d7424 */ /* 0x000fe400078e00ff */
[----:B------:R-:W-:Y:S01]  /*b590*/  IMAD.MOV.U32 R17, RZ, RZ, -0x7fffffe0 ;  /* 0x80000020ff117424 */ /* 0x000fe200078e00ff */
[----:B0-----:R-:W-:Y:S01]  /*b5a0*/  ISETP.NE.AND P5, PT, R18, 0x1, PT ;  /* 0x000000011200780c */ /* 0x001fe20003fa5270 */
[----:B------:R-:W-:Y:S01]  /*b5b0*/  VIADD R16, R14, 0x302 ;  /* 0x000003020e107836 */ /* 0x000fe20000000000 */
[----:B------:R-:W2:Y:S01]  /*b5c0*/  LDL.LU R0, [R1] ;  /* 0x0000000001007983 */ /* 0x000ea20000300800 */
[----:B------:R-:W-:Y:S01]  /*b5d0*/  R2UR UR6, R4 ;  /* 0x00000000040672ca */ /* 0x000fe200000e0000 */
[----:B------:R-:W-:Y:S01]  /*b5e0*/  VIADD R4, R14, 0x140 ;  /* 0x000001400e047836 */ /* 0x000fe20000000000 */
[----:B------:R-:W-:Y:S01]  /*b5f0*/  R2UR UR7, R5 ;  /* 0x00000000050772ca */ /* 0x000fe200000e0000 */
[----:B------:R-:W-:Y:S01]  /*b600*/  IMAD.MOV.U32 R5, RZ, RZ, -0x7fffffe0 ;  /* 0x80000020ff057424 */ /* 0x000fe200078e00ff */
[----:B------:R-:W-:Y:S01]  /*b610*/  R2UR UR4, R2 ;  /* 0x00000000020472ca */ /* 0x000fe200000e0000 */
[----:B------:R-:W-:Y:S01]  /*b620*/  IMAD.MOV.U32 R7, RZ, RZ, -0x7fffffe0 ;  /* 0x80000020ff077424 */ /* 0x000fe200078e00ff */
[----:B------:R-:W-:Y:S01]  /*b630*/  R2UR UR5, R3 ;  /* 0x00000000030572ca */ /* 0x000fe200000e0000 */
[----:B------:R-:W-:Y:S01]  /*b640*/  IMAD.MOV.U32 R9, RZ, RZ, -0x7fffffe0 ;  /* 0x80000020ff097424 */ /* 0x000fe200078e00ff */
[----:B------:R-:W-:Y:S01]  /*b650*/  R2UR UR14, R6 ;  /* 0x00000000060e72ca */ /* 0x000fe200000e0000 */
[----:B------:R-:W-:Y:S01]  /*b660*/  VIADD R6, R14, 0x180 ;  /* 0x000001800e067836 */ /* 0x000fe20000000000 */
[----:B------:R-:W-:Y:S01]  /*b670*/  R2UR UR18, R8 ;  /* 0x00000000081272ca */ /* 0x000fe200000e0000 */
[----:B------:R-:W-:Y:S01]  /*b680*/  VIADD R8, R2, 0x2 ;  /* 0x0000000202087836 */ /* 0x000fe20000000000 */
[----:B------:R-:W-:Y:S01]  /*b690*/  R2UR UR23, R7 ;  /* 0x00000000071772ca */ /* 0x000fe200000e0000 */
[----:B------:R-:W-:Y:S01]  /*b6a0*/  IMAD.MOV.U32 R7, RZ, RZ, -0x7fffffe0 ;  /* 0x80000020ff077424 */ /* 0x000fe200078e00ff */
[----:B------:R-:W-:Y:S01]  /*b6b0*/  R2UR UR22, R6 ;  /* 0x00000000061672ca */ /* 0x000fe200000e0000 */
[----:B------:R-:W-:Y:S01]  /*b6c0*/  VIADD R6, R14, 0x200 ;  /* 0x000002000e067836 */ /* 0x000fe20000000000 */
[----:B------:R-:W0:Y:S01]  /*b6d0*/  @P5 LDC R15, c[0x0][0x44c] ;  /* 0x00011300ff0f5b82 */ /* 0x000e220000000800 */
[----:B------:R-:W-:-:S02]  /*b6e0*/  WARPGROUP.DEPBAR.LE gsb0, 0x0 ;  /* 0x00008000000079c5 */ /* 0x000fc40000010000 */
        /* <DEDUP_REMOVED lines=22> */
[----:B-----5:R-:W-:-:S06]  /*b850*/  WARPGROUP.ARRIVE ;  /* 0x00000000000079c5 */ /* 0x020fcc0000000000 */
        /* <DEDUP_REMOVED lines=21> */
[----:B------:R-:W-:Y:S02]  /*b9b0*/  VIADD R18, R14, 0x500 ;  /* 0x000005000e127836 */ /* 0x000fe40000000000 */
[----:B------:R-:W-:Y:S01]  /*b9c0*/  IMAD.MOV.U32 R19, RZ, RZ, -0x7fffffe0 ;  /* 0x80000020ff137424 */ /* 0x000fe200078e00ff */
[----:B--2---:R-:W-:-:S04]  /*b9d0*/  LOP3.LUT R0, R0, 0xfffffff7, RZ, 0xc0, !PT ;  /* 0xfffffff700007812 */ /* 0x004fc800078ec0ff */
[----:B------:R-:W-:-:S05]  /*b9e0*/  @P5 LOP3.LUT R0, R0, 0x8, RZ, 0xfc, !PT ;  /* 0x0000000800005812 */ /* 0x000fca00078efcff */
[----:B------:R2:W-:Y:S04]  /*b9f0*/  STL [R1], R0 ;  /* 0x0000000001007387 */ /* 0x0005e80000100800 */
[----:B------:R-:W3:Y:S04]  /*ba00*/  LDL R103, [R1+0x58] ;  /* 0x0000580001677983 */ /* 0x000ee80000100800 */
[----:B------:R-:W4:Y:S04]  /*ba10*/  LDL R101, [R1+0x54] ;  /* 0x0000540001657983 */ /* 0x000f280000100800 */
[----:B--2---:R-:W3:Y:S04]  /*ba20*/  LDL R0, [R1+0x68] ;  /* 0x0000680001007983 */ /* 0x004ee80000100800 */
[----:B------:R-:W2:Y:S04]  /*ba30*/  LDL R97, [R1+0x64] ;  /* 0x0000640001617983 */ /* 0x000ea80000100800 */
[----:B------:R-:W2:Y:S01]  /*ba40*/  LDL R102, [R1+0x50] ;  /* 0x0000500001667983 */ /* 0x000ea20000100800 */
[----:B------:R-:W-:-:S02]  /*ba50*/  WARPGROUP.DEPBAR.LE gsb0, 0x0 ;  /* 0x00008000000079c5 */ /* 0x000fc40000010000 */
[----:B------:R-:W-:-:S06]  /*ba60*/  WARPGROUP.ARRIVE ;  /* 0x00000000000079c5 */ /* 0x000fcc0000000000 */
[----:B------:R-:W-:Y:S01]  /*ba70*/  HGMMA.64x16x16.F32 R40, gdesc[UR20], RZ, !UPT, gsb0 ;  /* 0x00200000142879f0 */ /* 0x000fe2000c0008ff */
[----:B------:R-:W-:Y:S02]  /*ba80*/  R2UR UR20, R8 ;  /* 0x00000000081472ca */ /* 0x000fe400000e0000 */
[----:B------:R-:W-:Y:S01]  /*ba90*/  R2UR UR21, R9 ;  /* 0x00000000091572ca */ /* 0x000fe200000e0000 */
[----:B------:R-:W-:Y:S02]  /*baa0*/  WARPGROUP.DEPBAR.LE gsb0, 0x0 ;  /* 0x00008000000079c5 */ /* 0x000fe40000010000 */
[----:B-1----:R-:W-:-:S06]  /*bab0*/  WARPGROUP.ARRIVE ;  /* 0x00000000000079c5 */ /* 0x002fcc0000000000 */
        /* <DEDUP_REMOVED lines=15> */
[----:B------:R-:W-:-:S03]  /*bbb0*/  IMAD.MOV.U32 R5, RZ, RZ, -0x7fffffe0 ;  /* 0x80000020ff057424 */ /* 0x000fc600078e00ff */
        /* <DEDUP_REMOVED lines=291> */
[----:B------:R-:W-:Y:S02]  /*cdf0*/  IMAD.MOV.U32 R19, RZ, RZ, -0x7fffffe0 ;  /* 0x80000020ff137424 */ /* 0x000fe400078e00ff */
[----:B------:R-:W-:Y:S02]  /*ce00*/  VIADD R4, R2, 0x602 ;  /* 0x0000060202047836 */ /* 0x000fe40000000000 */
[----:B------:R-:W-:Y:S01]  /*ce10*/  IMAD.MOV.U32 R5, RZ, RZ, -0x7fffffe0 ;  /* 0x80000020ff057424 */ /* 0x000fe200078e00ff */
[----:B------:R-:W-:Y:S02]  /*ce20*/  R2UR UR34, R18 ;  /* 0x00000000122272ca */ /* 0x000fe400000e0000 */
[----:B------:R-:W-:-:S02]  /*ce30*/  R2UR UR35, R19 ;  /* 0x00000000132372ca */ /* 0x000fc400000e0000 */
[----:B------:R-:W-:Y:S01]  /*ce40*/  R2UR UR32, R4 ;  /* 0x00000000042072ca */ /* 0x000fe200000e0000 */
[----:B------:R-:W-:Y:S01]  /*ce50*/  VIADD R16, R14, 0x4c2 ;  /* 0x000004c20e107836 */ /* 0x000fe20000000000 */
[----:B------:R-:W-:Y:S01]  /*ce60*/  R2UR UR33, R5 ;  /* 0x00000000052172ca */ /* 0x000fe200000e0000 */
[----:B------:R-:W-:Y:S01]  /*ce70*/  IMAD.MOV.U32 R17, RZ, RZ, -0x7fffffe0 ;  /* 0x80000020ff117424 */ /* 0x000fe200078e00ff */
[----:B------:R-:W-:Y:S02]  /*ce80*/  WARPGROUP.DEPBAR.LE gsb0, 0x0 ;  /* 0x00008000000079c5 */ /* 0x000fe40000010000 */
[----:B------:R-:W-:Y:S01]  /*ce90*/  WARPGROUP.ARRIVE ;  /* 0x00000000000079c5 */ /* 0x000fe20000000000 */
[----:B------:R-:W-:Y:S01]  /*cea0*/  R2UR UR4, R4 ;  /* 0x00000000040472ca */ /* 0x000fe200000e0000 */
[----:B------:R-:W1:Y:S07]  /*ceb0*/  @P5 LDC R19, c[0x0][0x450] ;  /* 0x00011400ff135b82 */ /* 0x000e6e0000000800 */
[----:B------:R-:W-:Y:S01]  /*cec0*/  HGMMA.64x16x16.F32 R88, gdesc[UR32], R88, gsb0 ;  /* 0x00200000205879f0 */ /* 0x000fe20008000858 */
        /* <DEDUP_REMOVED lines=30> */
[----:B---3--:R-:W-:Y:S01]  /*d0b0*/  IMAD.IADD R20, R0, 0x1, R103 ;  /* 0x0000000100147824 */ /* 0x008fe200078e0267 */
[----:B------:R-:W-:-:S02]  /*d0c0*/  WARPGROUP.DEPBAR.LE gsb0, 0x0 ;  /* 0x00008000000079c5 */ /* 0x000fc40000010000 */
[----:B------:R-:W-:-:S09]  /*d0d0*/  WARPGROUP.ARRIVE ;  /* 0x00000000000079c5 */ /* 0x000fd20000000000 */
[----:B------:R-:W-:Y:S01]  /*d0e0*/  HGMMA.64x16x16.F32 R56, gdesc[UR8], R56, gsb0 ;  /* 0x00200000083879f0 */ /* 0x000fe20008000838 */
[----:B0-----:R-:W-:-:S04]  /*d0f0*/  @P5 IMAD.HI.U32 R0, R20, R15, RZ ;  /* 0x0000000f14005227 */ /* 0x001fc800078e00ff */
[----:B------:R-:W-:Y:S01]  /*d100*/  VIADD R18, R14, 0x5c2 ;  /* 0x000005c20e127836 */ /* 0x000fe20000000000 */
[----:B-1----:R-:W-:Y:S01]  /*d110*/  @P5 SHF.R.U32.HI R20, RZ, R19, R0 ;  /* 0x00000013ff145219 */ /* 0x002fe20000011600 */
        /* <DEDUP_REMOVED lines=14> */
[----:B------:R-:W0:Y:S01]  /*d200*/  SHFL.IDX PT, R99, R20, RZ, 0x1c1f ;  /* 0x001c1fff14637589 */ /* 0x000e2200000e0000 */
[----:B------:R-:W-:-:S02]  /*d210*/  IMAD.MOV.U32 R15, RZ, RZ, -0x90 ;  /* 0xffffff70ff0f7424 */ /* 0x000fc400078e00ff */
[C---:B----4-:R-:W-:Y:S02]  /*d220*/  IMAD R0, R96.reuse, -0x90, R101 ;  /* 0xffffff7060007824 */ /* 0x050fe400078e0265 */
[----:B------:R-:W-:Y:S01]  /*d230*/  IMAD R15, R96, R15, 0x91 ;  /* 0x00000091600f7424 */ /* 0x000fe200078e020f */
[----:B------:R-:W-:Y:S02]  /*d240*/  WARPGROUP.DEPBAR.LE gsb0, 0x0 ;  /* 0x00008000000079c5 */ /* 0x000fe40000010000 */
[----:B------:R-:W-:-:S06]  /*d250*/  WARPGROUP.ARRIVE ;  /* 0x00000000000079c5 */ /* 0x000fcc0000000000 */
[----:B------:R-:W-:Y:S01]  /*d260*/  HGMMA.64x16x16.F32 R40, gdesc[UR8], R40, gsb0 ;  /* 0x00200000082879f0 */ /* 0x000fe20008000828 */
[----:B------:R-:W-:Y:S02]  /*d270*/  VIADD R0, R0, 0x90 ;  /* 0x0000009000007836 */ /* 0x000fe40000000000 */
[C---:B--2---:R-:W-:Y:S02]  /*d280*/  IMAD R15, R97.reuse, -0x2, R15 ;  /* 0xfffffffe610f7824 */ /* 0x044fe400078e020f */
[----:B------:R-:W-:-:S03]  /*d290*/  IMAD R98, R97, -0x2, R0 ;  /* 0xfffffffe61627824 */ /* 0x000fc600078e0200 */
[----:B------:R-:W-:Y:S01]  /*d2a0*/  IADD3 R97, -R102, R15, R101 ;  /* 0x0000000f66617210 */ /* 0x000fe20007ffe165 */
[----:B------:R-:W-:-:S03]  /*d2b0*/  VIADD R18, R14, 0x642 ;  /* 0x000006420e127836 */ /* 0x000fc60000000000 */
[----:B0-----:R-:W-:Y:S01]  /*d2c0*/  VIADDMNMX R0, R99, R97, R98, PT ;  /* 0x0000006163007246 */ /* 0x001fe20003800162 */
[----:B------:R-:W-:-:S03]  /*d2d0*/  IMAD.MOV.U32 R19, RZ, RZ, -0x7fffffe0 ;  /* 0x80000020ff137424 */ /* 0x000fc600078e00ff */
[C---:B------:R-:W-:Y:S02]  /*d2e0*/  ISETP.GT.AND P3, PT, R0.reuse, RZ, PT ;  /* 0x000000ff0000720c */ /* 0x040fe40003f64270 */
[----:B------:R-:W-:Y:S02]  /*d2f0*/  ISETP.GT.AND P4, PT, R0, 0x1, PT ;  /* 0x000000010000780c */ /* 0x000fe40003f84270 */
[----:B------:R-:W-:Y:S02]  /*d300*/  R2UR UR6, R18 ;  /* 0x00000000120672ca */ /* 0x000fe400000e0000 */
[----:B------:R-:W-:Y:S02]  /*d310*/  R2UR UR7, R19 ;  /* 0x00000000130772ca */ /* 0x000fe400000e0000 */
[----:B------:R-:W-:Y:S02]  /*d320*/  R2UR UR4, R4 ;  /* 0x00000000040472ca */ /* 0x000fe400000e0000 */
[----:B------:R-:W-:-:S02]  /*d330*/  R2UR UR5, R5 ;  /* 0x00000000050572ca */ /* 0x000fc400000e0000 */
[----:B------:R-:W-:Y:S02]  /*d340*/  ISETP.GT.AND P2, PT, R0, 0x8, PT ;  /* 0x000000080000780c */ /* 0x000fe40003f44270 */
[----:B------:R-:W-:Y:S02]  /*d350*/  FSEL R88, R88, -INF , P3 ;  /* 0xff80000058587808 */ /* 0x000fe40001800000 */
[----:B------:R-:W-:Y:S02]  /*d360*/  FSEL R89, R89, -INF , P4 ;  /* 0xff80000059597808 */ /* 0x000fe40002000000 */
[----:B------:R-:W-:Y:S02]  /*d370*/  ISETP.GT.AND P3, PT, R0, 0x9, PT ;  /* 0x000000090000780c */ /* 0x000fe40003f64270 */
[----:B------:R-:W-:Y:S02]  /*d380*/  FSEL R92, R92, -INF , P2 ;  /* 0xff8000005c5c7808 */ /* 0x000fe40001000000 */
[----:B------:R-:W-:-:S02]  /*d390*/  FMNMX.FTZ R15, R88, R89, !PT ;  /* 0x00000059580f7209 */ /* 0x000fc40007810000 */
[----:B------:R-:W-:Y:S02]  /*d3a0*/  ISETP.GT.AND P2, PT, R0, 0x10, PT ;  /* 0x000000100000780c */ /* 0x000fe40003f44270 */
[----:B------:R-:W-:Y:S02]  /*d3b0*/  FSEL R93, R93, -INF , P3 ;  /* 0xff8000005d5d7808 */ /* 0x000fe40001800000 */
[----:B------:R-:W-:Y:S01]  /*d3c0*/  FMNMX.FTZ R100, R92, R15, !PT ;  /* 0x0000000f5c647209 */ /* 0x000fe20007810000 */
[----:B------:R-:W-:Y:S02]  /*d3d0*/  WARPGROUP.DEPBAR.LE gsb0, 0x0 ;  /* 0x00008000000079c5 */ /* 0x000fe40000010000 */
[----:B------:R-:W-:Y:S01]  /*d3e0*/  WARPGROUP.ARRIVE ;  /* 0x00000000000079c5 */ /* 0x000fe20000000000 */
[----:B------:R-:W-:Y:S02]  /*d3f0*/  ISETP.GT.AND P3, PT, R0, 0x11, PT ;  /* 0x000000110000780c */ /* 0x000fe40003f64270 */
[----:B------:R-:W-:-:S02]  /*d400*/  FSEL R80, R80, -INF , P2 ;  /* 0xff80000050507808 */ /* 0x000fc40001000000 */
[----:B------:R-:W-:Y:S01]  /*d410*/  FMNMX.FTZ R15, R93, R100, !PT ;  /* 0x000000645d0f7209 */ /* 0x000fe20007810000 */
[----:B------:R-:W-:Y:S01]  /*d420*/  HGMMA.64x16x16.F32 R32, gdesc[UR4], R32, gsb0 ;  /* 0x00200000042079f0 */ /* 0x000fe20008000820 */
[----:B------:R-:W-:Y:S01]  /*d430*/  ISETP.GT.AND P2, PT, R0, 0x18, PT ;  /* 0x000000180000780c */ /* 0x000fe20003f44270 */
[----:B------:R-:W-:Y:S01]  /*d440*/  VIADD R14, R14, 0x682 ;  /* 0x000006820e0e7836 */ /* 0x000fe20000000000 */
[----:B------:R-:W-:Y:S01]  /*d450*/  FSEL R81, R81, -INF , P3 ;  /* 0xff80000051517808 */ /* 0x000fe20001800000 */
[----:B------:R-:W-:Y:S01]  /*d460*/  SHFL.IDX PT, R20, R20, 0x1, 0x1c1f ;  /* 0x003c1f0014147f89 */ /* 0x000fe200000e0000 */
        /* <DEDUP_REMOVED lines=23> */
[----:B------:R-:W-:Y:S01]  /*d5e0*/  IMAD.MOV.U32 R15, RZ, RZ, -0x7fffffe0 ;  /* 0x80000020ff0f7424 */ /* 0x000fe200078e00ff */
[----:B------:R-:W-:Y:S02]  /*d5f0*/  ISETP.GT.AND P2, PT, R0, 0x38, PT ;  /* 0x000000380000780c */ /* 0x000fe40003f44270 */
[----:B------:R-:W-:Y:S02]  /*d600*/  FSEL R65, R65, -INF , P3 ;  /* 0xff80000041417808 */ /* 0x000fe40001800000 */
[----:B------:R-:W-:Y:S02]  /*d610*/  FMNMX.FTZ R16, R64, R17, !PT ;  /* 0x0000001140107209 */ /* 0x000fe40007810000 */
[----:B------:R-:W-:Y:S02]  /*d620*/  R2UR UR11, R15 ;  /* 0x000000000f0b72ca */ /* 0x000fe400000e0000 */
[----:B------:R-:W-:-:S02]  /*d630*/  ISETP.GT.AND P3, PT, R0, 0x39, PT ;  /* 0x000000390000780c */ /* 0x000fc40003f64270 */
[----:B------:R-:W-:Y:S02]  /*d640*/  FSEL R68, R68, -INF , P2 ;  /* 0xff80000044447808 */ /* 0x000fe40001000000 */
[----:B------:R-:W-:Y:S02]  /*d650*/  FMNMX.FTZ R15, R65, R16, !PT ;  /* 0x00000010410f7209 */ /* 0x000fe40007810000 */
[----:B------:R-:W-:Y:S02]  /*d660*/  R2UR UR10, R14 ;  /* 0x000000000e0a72ca */ /* 0x000fe400000e0000 */
[----:B------:R-:W-:Y:S02]  /*d670*/  ISETP.GT.AND P2, PT, R0, 0x40, PT ;  /* 0x000000400000780c */ /* 0x000fe40003f44270 */
[----:B------:R-:W-:Y:S02]  /*d680*/  FSEL R69, R69, -INF , P3 ;  /* 0xff80000045457808 */ /* 0x000fe40001800000 */
[----:B------:R-:W-:-:S02]  /*d690*/  FMNMX.FTZ R14, R68, R15, !PT ;  /* 0x0000000f440e7209 */ /* 0x000fc40007810000 */
[----:B------:R-:W-:Y:S02]  /*d6a0*/  R2UR UR8, R4 ;  /* 0x00000000040872ca */ /* 0x000fe400000e0000 */
[----:B------:R-:W-:Y:S02]  /*d6b0*/  R2UR UR9, R5 ;  /* 0x00000000050972ca */ /* 0x000fe400000e0000 */
[----:B------:R-:W-:Y:S02]  /*d6c0*/  ISETP.GT.AND P3, PT, R0, 0x41, PT ;  /* 0x000000410000780c */ /* 0x000fe40003f64270 */
[----:B------:R-:W-:Y:S02]  /*d6d0*/  FSEL R56, R56, -INF , P2 ;  /* 0xff80000038387808 */ /* 0x000fe40001000000 */
[----:B------:R-:W-:Y:S01]  /*d6e0*/  FMNMX.FTZ R15, R69, R14, !PT ;  /* 0x0000000e450f7209 */ /* 0x000fe20007810000 */
[----:B------:R-:W-:Y:S02]  /*d6f0*/  WARPGROUP.DEPBAR.LE gsb0, 0x0 ;  /* 0x00008000000079c5 */ /* 0x000fe40000010000 */
[----:B------:R-:W-:Y:S01]  /*d700*/  ISETP.GT.AND P2, PT, R0, 0x48, PT ;  /* 0x000000480000780c */ /* 0x000fe20003f44270 */
[----:B------:R-:W-:Y:S01]  /*d710*/  WARPGROUP.ARRIVE ;  /* 0x00000000000079c5 */ /* 0x000fe20000000000 */
[----:B------:R-:W-:-:S02]  /*d720*/  FSEL R57, R57, -INF , P3 ;  /* 0xff80000039397808 */ /* 0x000fc40001800000 */
[----:B------:R-:W-:Y:S02]  /*d730*/  FMNMX.FTZ R14, R56, R15, !PT ;  /* 0x0000000f380e7209 */ /* 0x000fe40007810000 */
[----:B------:R-:W-:Y:S01]  /*d740*/  ISETP.GT.AND P3, PT, R0, 0x49, PT ;  /* 0x000000490000780c */ /* 0x000fe20003f64270 */
[----:B------:R-:W-:Y:S01]  /*d750*/  HGMMA.64x16x16.F32 R24, gdesc[UR8], R24, gsb0 ;  /* 0x00200000081879f0 */ /* 0x000fe20008000818 */
        /* <DEDUP_REMOVED lines=58> */
[----:B------:R-:W-:-:S04]  /*db00*/  VIADDMNMX R97, R20, R97, R98, PT ;  /* 0x0000006114617246 */ /* 0x000fc80003800162 */
[C---:B------:R-:W-:Y:S02]  /*db10*/  ISETP.GT.AND P3, PT, R97.reuse, RZ, PT ;  /* 0x000000ff6100720c */ /* 0x040fe40003f64270 */
[----:B------:R-:W-:Y:S02]  /*db20*/  ISETP.GT.AND P4, PT, R97, 0x1, PT ;  /* 0x000000016100780c */ /* 0x000fe40003f84270 */
[----:B0-----:R-:W-:-:S04]  /*db30*/  FMNMX.FTZ R14, R17, R14, !PT ;  /* 0x0000000e110e7209 */ /* 0x001fc80007810000 */
[C---:B------:R-:W-:Y:S01]  /*db40*/  FSETP.NEU.FTZ.AND P2, PT, R14.reuse, -INF , PT ;  /* 0xff8000000e00780b */ /* 0x040fe20003f5d000 */
[----:B------:R-:W-:-:S05]  /*db50*/  FMUL.FTZ R15, R14, R0 ;  /* 0x000000000e0f7220 */ /* 0x000fca0000410000 */
[----:B------:R-:W-:Y:S02]  /*db60*/  FSEL R15, R15, RZ, P2 ;  /* 0x000000ff0f0f7208 */ /* 0x000fe40001000000 */
[----:B------:R-:W-:Y:S02]  /*db70*/  ISETP.GT.AND P2, PT, R97, 0x8, PT ;  /* 0x000000086100780c */ /* 0x000fe40003f44270 */
[----:B------:R-:W-:Y:S01]  /*db80*/  FSEL R90, R90, -INF , P3 ;  /* 0xff8000005a5a7808 */ /* 0x000fe20001800000 */
[-CC-:B------:R-:W-:Y:S01]  /*db90*/  FFMA.FTZ R89, R89, R0.reuse, -R15.reuse ;  /* 0x0000000059597223 */ /* 0x180fe2000001080f */
[----:B------:R-:W-:Y:S02]  /*dba0*/  FSEL R91, R91, -INF , P4 ;  /* 0xff8000005b5b7808 */ /* 0x000fe40002000000 */
[----:B------:R-:W-:Y:S01]  /*dbb0*/  ISETP.GT.AND P3, PT, R97, 0x9, PT ;  /* 0x000000096100780c */ /* 0x000fe20003f64270 */
[----:B------:R0:W-:Y:S01]  /*dbc0*/  MUFU.EX2 R17, R89 ;  /* 0x0000005900117308 */ /* 0x0001e20000000800 */
[----:B------:R-:W-:Y:S01]  /*dbd0*/  FSEL R94, R94, -INF , P2 ;  /* 0xff8000005e5e7808 */ /* 0x000fe20001000000 */
[----:B------:R-:W-:Y:S01]  /*dbe0*/  FFMA.FTZ R88, R88, R0, -R15 ;  /* 0x0000000058587223 */ /* 0x000fe2000001080f */
[----:B------:R-:W-:-:S02]  /*dbf0*/  FSEL R95, R95, -INF , P3 ;  /* 0xff8000005f5f7808 */ /* 0x000fc40001800000 */
[C---:B------:R-:W-:Y:S02]  /*dc00*/  ISETP.GT.AND P2, PT, R97.reuse, 0x10, PT ;  /* 0x000000106100780c */ /* 0x040fe40003f44270 */
[----:B0-----:R-:W-:Y:S01]  /*dc10*/  FMNMX.FTZ R89, R90, R91, !PT ;  /* 0x0000005b5a597209 */ /* 0x001fe20007810000 */
[----:B------:R0:W1:Y:S03]  /*dc20*/  MUFU.EX2 R16, R88 ;  /* 0x0000005800107308 */ /* 0x0000660000000800 */
[----:B------:R-:W-:Y:S02]  /*dc30*/  FMNMX.FTZ R20, R94, R89, !PT ;  /* 0x000000595e147209 */ /* 0x000fe40007810000 */
[----:B------:R-:W-:Y:S02]  /*dc40*/  ISETP.GT.AND P3, PT, R97, 0x11, PT ;  /* 0x000000116100780c */ /* 0x000fe40003f64270 */
[----:B------:R-:W-:-:S02]  /*dc50*/  FMNMX.FTZ R89, R95, R20, !PT ;  /* 0x000000145f597209 */ /* 0x000fc40007810000 */
[----:B0-----:R-:W-:Y:S01]  /*dc60*/  FSEL R88, R82, -INF , P2 ;  /* 0xff80000052587808 */ /* 0x001fe20001000000 */
[----:B------:R-:W-:Y:S01]  /*dc70*/  FFMA.FTZ R82, R84, R0, -R15 ;  /* 0x0000000054527223 */ /* 0x000fe2000001080f */
        /* <DEDUP_REMOVED lines=8> */
[----:B------:R-:W-:Y:S01]  /*dd00*/  FMNMX.FTZ R20, R86, R89, !PT ;  /* 0x0000005956147209 */ /* 0x000fe20007810000 */
[----:B------:R-:W-:Y:S01]  /*dd10*/  FFMA.FTZ R83, R85, R0, -R15 ;  /* 0x0000000055537223 */ /* 0x000fe2000001080f */
        /* <DEDUP_REMOVED lines=10> */
[C---:B------:R-:W-:Y:S02]  /*ddc0*/  ISETP.GT.AND P2, PT, R97.reuse, 0x30, PT ;  /* 0x000000306100780c */ /* 0x040fe40003f44270 */
[----:B------:R-:W-:Y:S02]  /*ddd0*/  FMNMX.FTZ R20, R78, R85, !PT ;  /* 0x000000554e147209 */ /* 0x000fe40007810000 */
[----:B------:R-:W-:Y:S02]  /*dde0*/  ISETP.GT.AND P3, PT, R97, 0x31, PT ;  /* 0x000000316100780c */ /* 0x000fe40003f64270 */
[----:B------:R-:W-:-:S02]  /*ddf0*/  FSEL R85, R66, -INF , P2 ;  /* 0xff80000042557808 */ /* 0x000fc40001000000 */
[----:B------:R-:W-:Y:S01]  /*de00*/  FMNMX.FTZ R20, R79, R20, !PT ;  /* 0x000000144f147209 */ /* 0x000fe20007810000 */
[--C-:B------:R-:W-:Y:S01]  /*de10*/  FFMA.FTZ R66, R76, R0, -R15.reuse ;  /* 0x000000004c427223 */ /* 0x100fe2000001080f */
[----:B------:R-:W-:Y:S02]  /*de20*/  FSEL R76, R67, -INF , P3 ;  /* 0xff800000434c7808 */ /* 0x000fe40001800000 */
[----:B------:R-:W-:Y:S02]  /*de30*/  ISETP.GT.AND P2, PT, R97, 0x38, PT ;  /* 0x000000386100780c */ /* 0x000fe40003f44270 */
[----:B------:R-:W-:Y:S01]  /*de40*/  FMNMX.FTZ R67, R85, R20, !PT ;  /* 0x0000001455437209 */ /* 0x000fe20007810000 */
[----:B------:R-:W-:Y:S01]  /*de50*/  FFMA.FTZ R89, R77, R0, -R15 ;  /* 0x000000004d597223 */ /* 0x000fe2000001080f */
        /* <DEDUP_REMOVED lines=13> */
[-CC-:B------:R-:W-:Y:S01]  /*df30*/  FFMA.FTZ R18, R92, R0.reuse, -R15.reuse ;  /* 0x000000005c127223 */ /* 0x180fe2000001080f */
[----:B------:R-:W-:Y:S01]  /*df40*/  FFMA.FTZ R92, R65, R0, -R15 ;  /* 0x00000000415c7223 */ /* 0x000fe2000001080f */
[----:B------:R-:W-:Y:S02]  /*df50*/  ISETP.GT.AND P3, PT, R97, 0x49, PT ;  /* 0x000000496100780c */ /* 0x000fe40003f64270 */
[----:B------:R-:W-:-:S02]  /*df60*/  FSEL R62, R62, -INF , P2 ;  /* 0xff8000003e3e7808 */ /* 0x000fc40001000000 */
[----:B------:R-:W-:Y:S01]  /*df70*/  FMNMX.FTZ R65, R64, R59, !PT ;  /* 0x0000003b40417209 */ /* 0x000fe20007810000 */
[----:B------:R0:W-:Y:S01]  /*df80*/  MUFU.EX2 R67, R89 ;  /* 0x0000005900437308 */ /* 0x0001e20000000800 */
[----:B------:R-:W-:Y:S02]  /*df90*/  ISETP.GT.AND P2, PT, R97, 0x50, PT ;  /* 0x000000506100780c */ /* 0x000fe40003f44270 */
[----:B------:R-:W-:Y:S02]  /*dfa0*/  FMNMX.FTZ R20, R62, R65, !PT ;  /* 0x000000413e147209 */ /* 0x000fe40007810000 */
[----:B------:R-:W-:Y:S02]  /*dfb0*/  FSEL R65, R50, -INF , P2 ;  /* 0xff80000032417808 */ /* 0x000fe40001000000 */
[----:B0-----:R-:W-:Y:S02]  /*dfc0*/  FSEL R89, R63, -INF , P3 ;  /* 0xff8000003f597808 */ /* 0x001fe40001800000 */
[----:B------:R-:W-:-:S02]  /*dfd0*/  ISETP.GT.AND P3, PT, R97, 0x51, PT ;  /* 0x000000516100780c */ /* 0x000fc40003f64270 */
[----:B------:R-:W-:Y:S02]  /*dfe0*/  FMNMX.FTZ R20, R89, R20, !PT ;  /* 0x0000001459147209 */ /* 0x000fe40007810000 */
[----:B------:R-:W-:Y:S02]  /*dff0*/  ISETP.GT.AND P2, PT, R97, 0x58, PT ;  /* 0x000000586100780c */ /* 0x000fe40003f44270 */
[----:B------:R-:W-:Y:S02]  /*e000*/  FSEL R63, R51, -INF , P3 ;  /* 0xff800000333f7808 */ /* 0x000fe40001800000 */
[----:B------:R-:W-:Y:S01]  /*e010*/  FMNMX.FTZ R20, R65, R20, !PT ;  /* 0x0000001441147209 */ /* 0x000fe20007810000 */
[----:B------:R-:W-:Y:S01]  /*e020*/  FFMA.FTZ R51, R69, R0, -R15 ;  /* 0x0000000045337223 */ /* 0x000fe2000001080f */
[----:B------:R-:W-:Y:S02]  /*e030*/  ISETP.GT.AND P3, PT, R97, 0x59, PT ;  /* 0x000000596100780c */ /* 0x000fe40003f64270 */
[----:B------:R-:W-:-:S02]  /*e040*/  FSEL R54, R54, -INF , P2 ;  /* 0xff80000036367808 */ /* 0x000fc40001000000 */
[----:B------:R-:W-:Y:S02]  /*e050*/  FMNMX.FTZ R69, R63, R20, !PT ;  /* 0x000000143f457209 */ /* 0x000fe40007810000 */
[----:B------:R-:W-:Y:S02]  /*e060*/  FSEL R55, R55, -INF , P3 ;  /* 0xff80000037377808 */ /* 0x000fe40001800000 */
[C---:B------:R-:W-:Y:S02]  /*e070*/  ISETP.GT.AND P2, PT, R97.reuse, 0x60, PT ;  /* 0x000000606100780c */ /* 0x040fe40003f44270 */
[----:B------:R-:W-:Y:S01]  /*e080*/  FMNMX.FTZ R20, R54, R69, !PT ;  /* 0x0000004536147209 */ /* 0x000fe20007810000 */
[----:B------:R-:W-:Y:S01]  /*e090*/  FFMA.FTZ R50, R68, R0, -R15 ;  /* 0x0000000044327223 */ /* 0x000fe2000001080f */
[----:B------:R-:W-:Y:S02]  /*e0a0*/  ISETP.GT.AND P3, PT, R97, 0x61, PT ;  /* 0x000000616100780c */ /* 0x000fe40003f64270 */
[----:B------:R-:W-:-:S02]  /*e0b0*/  FSEL R68, R42, -INF , P2 ;  /* 0xff8000002a447808 */ /* 0x000fc40001000000 */
[----:B------:R-:W-:Y:S01]  /*e0c0*/  FMNMX.FTZ R69, R55, R20, !PT ;  /* 0x0000001437457209 */ /* 0x000fe20007810000 */
[----:B------:R-:W-:Y:S01]  /*e0d0*/  FFMA.FTZ R42, R56, R0, -R15 ;  /* 0x00000000382a7223 */ /* 0x000fe2000001080f */
[----:B------:R-:W-:Y:S02]  /*e0e0*/  FSEL R56, R43, -INF , P3 ;  /* 0xff8000002b387808 */ /* 0x000fe40001800000 */
[C---:B------:R-:W-:Y:S02]  /*e0f0*/  ISETP.GT.AND P2, PT, R97.reuse, 0x68, PT ;  /* 0x000000686100780c */ /* 0x040fe40003f44270 */
[----:B------:R-:W-:Y:S02]  /*e100*/  FMNMX.FTZ R43, R68, R69, !PT ;  /* 0x00000045442b7209 */ /* 0x000fe40007810000 */
[----:B------:R-:W-:Y:S02]  /*e110*/  ISETP.GT.AND P3, PT, R97, 0x69, PT ;  /* 0x000000696100780c */ /* 0x000fe40003f64270 */
[----:B------:R-:W-:-:S02]  /*e120*/  FSEL R69, R46, -INF , P2 ;  /* 0xff8000002e457808 */ /* 0x000fc40001000000 */
[----:B------:R-:W-:Y:S01]  /*e130*/  FMNMX.FTZ R20, R56, R43, !PT ;  /* 0x0000002b38147209 */ /* 0x000fe20007810000 */
[----:B------:R-:W-:Y:S01]  /*e140*/  FFMA.FTZ R46, R57, R0, -R15 ;  /* 0x00000000392e7223 */ /* 0x000fe2000001080f */
[----:B------:R-:W-:Y:S02]  /*e150*/  FSEL R57, R47, -INF , P3 ;  /* 0xff8000002f397808 */ /* 0x000fe40001800000 */
[----:B------:R-:W-:Y:S02]  /*e160*/  ISETP.GT.AND P2, PT, R97, 0x70, PT ;  /* 0x000000706100780c */ /* 0x000fe40003f44270 */
[----:B------:R-:W-:Y:S01]  /*e170*/  FMNMX.FTZ R20, R69, R20, !PT ;  /* 0x0000001445147209 */ /* 0x000fe20007810000 */
[----:B------:R0:W-:Y:S01]  /*e180*/  MUFU.EX2 R59, R92 ;  /* 0x0000005c003b7308 */ /* 0x0001e20000000800 */
[----:B------:R-:W-:Y:S02]  /*e190*/  ISETP.GT.AND P3, PT, R97, 0x71, PT ;  /* 0x000000716100780c */ /* 0x000fe40003f64270 */
[----:B------:R-:W-:-:S02]  /*e1a0*/  FMNMX.FTZ R47, R57, R20, !PT ;  /* 0x00000014392f7209 */ /* 0x000fc40007810000 */
[----:B0-----:R-:W-:Y:S01]  /*e1b0*/  FSEL R92, R34, -INF , P2 ;  /* 0xff800000225c7808 */ /* 0x001fe20001000000 */
[-CC-:B------:R-:W-:Y:S01]  /*e1c0*/  FFMA.FTZ R34, R60, R0.reuse, -R15.reuse ;  /* 0x000000003c227223 */ /* 0x180fe2000001080f */
[----:B------:R-:W-:Y:S02]  /*e1d0*/  ISETP.GT.AND P2, PT, R97, 0x78, PT ;  /* 0x000000786100780c */ /* 0x000fe40003f44270 */
[----:B------:R-:W-:Y:S02]  /*e1e0*/  FSEL R60, R35, -INF , P3 ;  /* 0xff800000233c7808 */ /* 0x000fe40001800000 */
[----:B------:R-:W-:Y:S01]  /*e1f0*/  FMNMX.FTZ R47, R92, R47, !PT ;  /* 0x0000002f5c2f7209 */ /* 0x000fe20007810000 */
[----:B------:R-:W-:Y:S01]  /*e200*/  FFMA.FTZ R19, R93, R0, -R15 ;  /* 0x000000005d137223 */ /* 0x000fe2000001080f */
[----:B------:R-:W-:Y:S02]  /*e210*/  ISETP.GT.AND P3, PT, R97, 0x79, PT ;  /* 0x000000796100780c */ /* 0x000fe40003f64270 */
[----:B------:R-:W-:-:S02]  /*e220*/  FSEL R93, R38, -INF , P2 ;  /* 0xff800000265d7808 */ /* 0x000fc40001000000 */
[----:B------:R-:W-:Y:S01]  /*e230*/  FMNMX.FTZ R20, R60, R47, !PT ;  /* 0x0000002f3c147209 */ /* 0x000fe20007810000 */
[----:B------:R-:W-:Y:S01]  /*e240*/  FFMA.FTZ R35, R61, R0, -R15 ;  /* 0x000000003d237223 */ /* 0x000fe2000001080f */
[----:B------:R-:W-:Y:S02]  /*e250*/  FSEL R61, R39, -INF , P3 ;  /* 0xff800000273d7808 */ /* 0x000fe40001800000 */
[----:B------:R-:W-:Y:S02]  /*e260*/  ISETP.GT.AND P2, PT, R97, 0x80, PT ;  /* 0x000000806100780c */ /* 0x000fe40003f44270 */
        /* <DEDUP_REMOVED lines=14> */
[-CC-:B------:R-:W-:Y:S01]  /*e350*/  FFMA.FTZ R47, R52, R0.reuse, -R15.reuse ;  /* 0x00000000342f7223 */ /* 0x180fe2000001080f */
[-CC-:B------:R-:W-:Y:S01]  /*e360*/  FFMA.FTZ R38, R48, R0.reuse, -R15.reuse ;  /* 0x0000000030267223 */ /* 0x180fe2000001080f */
[-CC-:B------:R-:W-:Y:S01]  /*e370*/  FFMA.FTZ R48, R49, R0.reuse, -R15.reuse ;  /* 0x0000000031307223 */ /* 0x180fe2000001080f */
[----:B------:R-:W-:Y:S01]  /*e380*/  FFMA.FTZ R49, R53, R0, -R15 ;  /* 0x0000000035317223 */ /* 0x000fe2000001080f */
[----:B0-----:R-:W-:-:S05]  /*e390*/  FMNMX.FTZ R52, R20, R39, !PT ;  /* 0x0000002714347209 */ /* 0x001fca0007810000 */
[----:B------:R-:W0:Y:S01]  /*e3a0*/  SHFL.BFLY PT, R53, R52, 0x1, 0x1f ;  /* 0x0c201f0034357f89 */ /* 0x000e2200000e0000 */
[----:B------:R2:W-:Y:S01]  /*e3b0*/  MUFU.EX2 R43, R46 ;  /* 0x0000002e002b7308 */ /* 0x0005e20000000800 */
[-CC-:B------:R-:W-:Y:S01]  /*e3c0*/  FFMA.FTZ R39, R32, R0.reuse, -R15.reuse ;  /* 0x0000000020277223 */ /* 0x180fe2000001080f */
[-CC-:B--2---:R-:W-:Y:S01]  /*e3d0*/  FFMA.FTZ R46, R40, R0.reuse, -R15.reuse ;  /* 0x00000000282e7223 */ /* 0x184fe2000001080f */
[-CC-:B------:R-:W-:Y:S01]  /*e3e0*/  FFMA.FTZ R40, R44, R0.reuse, -R15.reuse ;  /* 0x000000002c287223 */ /* 0x180fe2000001080f */
[-CC-:B------:R-:W-:Y:S01]  /*e3f0*/  FFMA.FTZ R44, R45, R0.reuse, -R15.reuse ;  /* 0x000000002d2c7223 */ /* 0x180fe2000001080f */
[-CC-:B------:R-:W-:Y:S01]  /*e400*/  FFMA.FTZ R45, R33, R0.reuse, -R15.reuse ;  /* 0x00000000212d7223 */ /* 0x180fe2000001080f */
[-CC-:B------:R-:W-:Y:S01]  /*e410*/  FFMA.FTZ R33, R24, R0.reuse, -R15.reuse ;  /* 0x0000000018217223 */ /* 0x180fe2000001080f */
[-CC-:B------:R-:W-:Y:S01]  /*e420*/  FFMA.FTZ R80, R80, R0.reuse, -R15.reuse ;  /* 0x0000000050507223 */ /* 0x180fe2000001080f */
[----:B0-----:R-:W-:Y:S01]  /*e430*/  FMNMX.FTZ R20, R52, R53, !PT ;  /* 0x0000003534147209 */ /* 0x001fe20007810000 */
[----:B------:R-:W-:-:S03]  /*e440*/  FFMA.FTZ R81, R81, R0, -R15 ;  /* 0x0000000051517223 */ /* 0x000fc6000001080f */
[C---:B------:R-:W-:Y:S01]  /*e450*/  FSETP.NEU.FTZ.AND P2, PT, R20.reuse, -INF , PT ;  /* 0xff8000001400780b */ /* 0x040fe20003f5d000 */
[-C--:B------:R-:W-:Y:S01]  /*e460*/  FMUL.FTZ R24, R20, R0.reuse ;  /* 0x0000000014187220 */ /* 0x080fe20000410000 */
        /* <DEDUP_REMOVED lines=8> */
[----:B------:R-:W-:-:S05]  /*e4f0*/  FSEL R15, R24, RZ, P2 ;  /* 0x000000ff180f7208 */ /* 0x000fca0001000000 */
[-CC-:B------:R-:W-:Y:S01]  /*e500*/  FFMA.FTZ R24, R90, R0.reuse, -R15.reuse ;  /* 0x000000005a187223 */ /* 0x180fe2000001080f */
[-CC-:B------:R-:W-:Y:S01]  /*e510*/  FFMA.FTZ R91, R91, R0.reuse, -R15.reuse ;  /* 0x000000005b5b7223 */ /* 0x180fe2000001080f */
[-CC-:B------:R-:W-:Y:S01]  /*e520*/  FFMA.FTZ R29, R94, R0.reuse, -R15.reuse ;  /* 0x000000005e1d7223 */ /* 0x180fe2000001080f */
[----:B------:R-:W-:Y:S01]  /*e530*/  MUFU.EX2 R52, R25 ;  /* 0x0000001900347308 */ /* 0x000fe20000000800 */
[-CC-:B------:R-:W-:Y:S01]  /*e540*/  FFMA.FTZ R90, R95, R0.reuse, -R15.reuse ;  /* 0x000000005f5a7223 */ /* 0x180fe2000001080f */
[----:B------:R-:W-:-:S06]  /*e550*/  FFMA.FTZ R28, R88, R0, -R15 ;  /* 0x00000000581c7223 */ /* 0x000fcc000001080f */
[----:B------:R-:W-:Y:S08]  /*e560*/  MUFU.EX2 R24, R24 ;  /* 0x0000001800187308 */ /* 0x000ff00000000800 */
[----:B------:R-:W0:Y:S08]  /*e570*/  MUFU.EX2 R25, R91 ;  /* 0x0000005b00197308 */ /* 0x000e300000000800 */
[----:B------:R-:W2:Y:S01]  /*e580*/  MUFU.EX2 R18, R18 ;  /* 0x0000001200127308 */ /* 0x000ea20000000800 */
[----:B------:R-:W-:-:S07]  /*e590*/  FFMA.FTZ R88, R84, R0, -R15 ;  /* 0x0000000054587223 */ /* 0x000fce000001080f */
[----:B------:R-:W3:Y:S01]  /*e5a0*/  MUFU.EX2 R29, R29 ;  /* 0x0000001d001d7308 */ /* 0x000ee20000000800 */
[----:B------:R-:W-:-:S07]  /*e5b0*/  FFMA.FTZ R53, R86, R0, -R15 ;  /* 0x0000000056357223 */ /* 0x000fce000001080f */
[----:B------:R-:W4:Y:S01]  /*e5c0*/  MUFU.EX2 R19, R19 ;  /* 0x0000001300137308 */ /* 0x000f220000000800 */
[-CC-:B------:R-:W-:Y:S01]  /*e5d0*/  FFMA.FTZ R86, R87, R0.reuse, -R15.reuse ;  /* 0x0000000057567223 */ /* 0x180fe2000001080f */
[----:B------:R-:W-:-:S06]  /*e5e0*/  FFMA.FTZ R84, R75, R0, -R15 ;  /* 0x000000004b547223 */ /* 0x000fcc000001080f */
[----:B------:R-:W4:Y:S01]  /*e5f0*/  MUFU.EX2 R90, R90 ;  /* 0x0000005a005a7308 */ /* 0x000f220000000800 */
[----:B------:R-:W-:Y:S01]  /*e600*/  FFMA.FTZ R75, R78, R0, -R15 ;  /* 0x000000004e4b7223 */ /* 0x000fe2000001080f */
[----:B-1----:R-:W-:-:S06]  /*e610*/  FADD.FTZ R87, R16, R17 ;  /* 0x0000001110577221 */ /* 0x002fcc0000010000 */
[----:B------:R-:W-:Y:S01]  /*e620*/  MUFU.EX2 R80, R80 ;  /* 0x0000005000507308 */ /* 0x000fe20000000800 */
[-CC-:B------:R-:W-:Y:S01]  /*e630*/  FFMA.FTZ R78, R85, R0.reuse, -R15.reuse ;  /* 0x00000000554e7223 */ /* 0x180fe2000001080f */
[----:B------:R-:W-:Y:S01]  /*e640*/  FFMA.FTZ R85, R76, R0, -R15 ;  /* 0x000000004c557223 */ /* 0x000fe2000001080f */
[----:B0-----:R-:W-:-:S05]  /*e650*/  FADD.FTZ R94, R24, R25 ;  /* 0x00000019185e7221 */ /* 0x001fca0000010000 */
[----:B------:R-:W0:Y:S01]  /*e660*/  MUFU.EX2 R28, R28 ;  /* 0x0000001c001c7308 */ /* 0x000e220000000800 */
[-CC-:B------:R-:W-:Y:S01]  /*e670*/  FFMA.FTZ R76, R71, R0.reuse, -R15.reuse ;  /* 0x00000000474c7223 */ /* 0x180fe2000001080f */
[----:B------:R-:W-:Y:S01]  /*e680*/  FFMA.FTZ R71, R77, R0, -R15 ;  /* 0x000000004d477223 */ /* 0x000fe2000001080f */
[----:B--2---:R-:W-:-:S05]  /*e690*/  FADD.FTZ R98, R18, R87 ;  /* 0x0000005712627221 */ /* 0x004fca0000010000 */
[----:B------:R-:W1:Y:S01]  /*e6a0*/  MUFU.EX2 R81, R81 ;  /* 0x0000005100517308 */ /* 0x000e620000000800 */
[----:B------:R-:W-:Y:S01]  /*e6b0*/  FFMA.FTZ R77, R62, R0, -R15 ;  /* 0x000000003e4d7223 */ /* 0x000fe2000001080f */
[----:B---3--:R-:W-:-:S06]  /*e6c0*/  FADD.FTZ R87, R29, R94 ;  /* 0x0000005e1d577221 */ /* 0x008fcc0000010000 */
[----:B------:R-:W2:Y:S01]  /*e6d0*/  MUFU.EX2 R88, R88 ;  /* 0x0000005800587308 */ /* 0x000ea20000000800 */
[----:B------:R-:W-:Y:S01]  /*e6e0*/  FFMA.FTZ R74, R74, R0, -R15 ;  /* 0x000000004a4a7223 */ /* 0x000fe2000001080f */
[----:B------:R-:W-:Y:S02]  /*e6f0*/  @!P1 VIADD R62, R21, 0x31c40 ;  /* 0x00031c40153e9836 */ /* 0x000fe40000000000 */
[----:B----4-:R-:W-:-:S04]  /*e700*/  FADD.FTZ R91, R19, R98 ;  /* 0x00000062135b7221 */ /* 0x010fc80000010000 */
[----:B------:R-:W3:Y:S01]  /*e710*/  MUFU.EX2 R82, R82 ;  /* 0x0000005200527308 */ /* 0x000ee20000000800 */
[----:B------:R-:W-:-:S07]  /*e720*/  FADD.FTZ R95, R90, R87 ;  /* 0x000000575a5f7221 */ /* 0x000fce0000010000 */
[----:B------:R-:W4:Y:S01]  /*e730*/  MUFU.EX2 R53, R53 ;  /* 0x0000003500357308 */ /* 0x000f220000000800 */
[----:B------:R-:W-:-:S07]  /*e740*/  F2FP.F16.F32.PACK_AB R16, R17, R16 ;  /* 0x000000101110723e */ /* 0x000fce00000000ff */
[----:B------:R-:W-:Y:S01]  /*e750*/  MUFU.EX2 R83, R83 ;  /* 0x0000005300537308 */ /* 0x000fe20000000800 */
[----:B------:R-:W-:Y:S01]  /*e760*/  F2FP.F16.F32.PACK_AB R17, R25, R24 ;  /* 0x000000181911723e */ /* 0x000fe200000000ff */
[----:B0-----:R-:W-:-:S06]  /*e770*/  FADD.FTZ R95, R28, R95 ;  /* 0x0000005f1c5f7221 */ /* 0x001fcc0000010000 */
[----:B------:R-:W0:Y:S01]  /*e780*/  MUFU.EX2 R86, R86 ;  /* 0x0000005600567308 */ /* 0x000e220000000800 */
[-CC-:B------:R-:W-:Y:S01]  /*e790*/  FFMA.FTZ R25, R55, R0.reuse, -R15.reuse ;  /* 0x0000000037197223 */ /* 0x180fe2000001080f */
[----:B------:R-:W-:-:S06]  /*e7a0*/  FFMA.FTZ R87, R69, R0, -R15 ;  /* 0x0000000045577223 */ /* 0x000fcc000001080f */
[----:B------:R1:W-:Y:S01]  /*e7b0*/  MUFU.EX2 R21, R77 ;  /* 0x0000004d00157308 */ /* 0x0003e20000000800 */
[----:B------:R-:W-:Y:S01]  /*e7c0*/  FFMA.FTZ R69, R57, R0, -R15 ;  /* 0x0000000039457223 */ /* 0x000fe2000001080f */
[----:B------:R-:W-:-:S06]  /*e7d0*/  @!P1 PRMT R62, RZ, 0x654, R62 ;  /* 0x00000654ff3e9816 */ /* 0x000fcc000000003e */
[----:B------:R-:W-:Y:S01]  /*e7e0*/  MUFU.EX2 R72, R72 ;  /* 0x0000004800487308 */ /* 0x000fe20000000800 */
[-CC-:B-1----:R-:W-:Y:S01]  /*e7f0*/  FFMA.FTZ R77, R68, R0.reuse, -R15.reuse ;  /* 0x00000000444d7223 */ /* 0x182fe2000001080f */
[-C--:B------:R-:W-:Y:S01]  /*e800*/  FFMA.FTZ R68, R60, R0.reuse, -R15 ;  /* 0x000000003c447223 */ /* 0x080fe2000001080f */
[----:B------:R-:W-:Y:S01]  /*e810*/  FADD.FTZ R60, R80, R91 ;  /* 0x0000005b503c7221 */ /* 0x000fe20000010000 */
[----:B------:R-:W-:-:S04]  /*e820*/  FFMA.FTZ R57, R26, R0, -R15 ;  /* 0x000000001a397223 */ /* 0x000fc8000001080f */
[----:B------:R-:W1:Y:S01]  /*e830*/  MUFU.EX2 R74, R74 ;  /* 0x0000004a004a7308 */ /* 0x000e620000000800 */
[----:B------:R-:W-:Y:S01]  /*e840*/  FADD.FTZ R55, R81, R60 ;  /* 0x0000003c51377221 */ /* 0x000fe20000010000 */
[----:B------:R-:W-:Y:S01]  /*e850*/  F2FP.F16.F32.PACK_AB R18, R19, R18 ;  /* 0x000000121312723e */ /* 0x000fe200000000ff */
[----:B--2---:R-:W-:Y:S01]  /*e860*/  FADD.FTZ R26, R88, R95 ;  /* 0x0000005f581a7221 */ /* 0x004fe20000010000 */
[----:B------:R-:W-:-:S04]  /*e870*/  FFMA.FTZ R79, R79, R0, -R15 ;  /* 0x000000004f4f7223 */ /* 0x000fc8000001080f */
[----:B------:R-:W2:Y:S01]  /*e880*/  MUFU.EX2 R73, R73 ;  /* 0x0000004900497308 */ /* 0x000ea20000000800 */
[-C--:B------:R-:W-:Y:S01]  /*e890*/  FFMA.FTZ R89, R89, R0.reuse, -R15 ;  /* 0x0000000059597223 */ /* 0x080fe2000001080f */
[----:B------:R-:W-:Y:S01]  /*e8a0*/  F2FP.F16.F32.PACK_AB R19, R90, R29 ;  /* 0x0000001d5a13723e */ /* 0x000fe200000000ff */
[----:B---3--:R-:W-:Y:S01]  /*e8b0*/  FADD.FTZ R90, R82, R55 ;  /* 0x00000037525a7221 */ /* 0x008fe20000010000 */
[-CC-:B------:R-:W-:Y:S01]  /*e8c0*/  FFMA.FTZ R60, R27, R0.reuse, -R15.reuse ;  /* 0x000000001b3c7223 */ /* 0x180fe2000001080f */
[----:B------:R3:W-:Y:S03]  /*e8d0*/  @!P1 SYNCS.ARRIVE.TRANS64.RED.A1T0 RZ, [R62+URZ], RZ ;  /* 0x000000ff3eff99a7 */ /* 0x0007e6000810043f */
[----:B------:R-:W2:Y:S01]  /*e8e0*/  MUFU.EX2 R84, R84 ;  /* 0x0000005400547308 */ /* 0x000ea20000000800 */
[----:B----4-:R-:W-:Y:S01]  /*e8f0*/  FADD.FTZ R27, R53, R26 ;  /* 0x0000001a351b7221 */ /* 0x010fe20000010000 */
[----:B------:R-:W-:-:S06]  /*e900*/  FFMA.FTZ R24, R54, R0, -R15 ;  /* 0x0000000036187223 */ /* 0x000fcc000001080f */
[----:B------:R-:W4:Y:S01]  /*e910*/  MUFU.EX2 R66, R66 ;  /* 0x0000004200427308 */ /* 0x000f220000000800 */
[-CC-:B------:R-:W-:Y:S01]  /*e920*/  FFMA.FTZ R63, R63, R0.reuse, -R15.reuse ;  /* 0x000000003f3f7223 */ /* 0x180fe2000001080f */
[----:B------:R-:W-:Y:S01]  /*e930*/  FFMA.FTZ R29, R56, R0, -R15 ;  /* 0x00000000381d7223 */ /* 0x000fe2000001080f */
[----:B0-----:R-:W-:-:S05]  /*e940*/  FADD.FTZ R27, R86, R27 ;  /* 0x0000001b561b7221 */ /* 0x001fca0000010000 */
[----:B------:R-:W0:Y:S01]  /*e950*/  MUFU.EX2 R75, R75 ;  /* 0x0000004b004b7308 */ /* 0x000e220000000800 */
[----:B-1----:R-:W-:-:S07]  /*e960*/  FADD.FTZ R27, R74, R27 ;  /* 0x0000001b4a1b7221 */ /* 0x002fce0000010000 */
[----:B---3--:R1:W-:Y:S01]  /*e970*/  MUFU.EX2 R62, R89 ;  /* 0x00000059003e7308 */ /* 0x0083e20000000800 */
[----:B------:R-:W-:-:S07]  /*e980*/  FFMA.FTZ R70, R70, R0, -R15 ;  /* 0x0000000046467223 */ /* 0x000fce000001080f */
[----:B------:R-:W3:Y:S01]  /*e990*/  MUFU.EX2 R79, R79 ;  /* 0x0000004f004f7308 */ /* 0x000ee20000000800 */
[----:B-1----:R-:W-:-:S07]  /*e9a0*/  FADD.FTZ R89, R83, R90 ;  /* 0x0000005a53597221 */ /* 0x002fce0000010000 */
[----:B------:R-:W1:Y:S08]  /*e9b0*/  MUFU.EX2 R58, R58 ;  /* 0x0000003a003a7308 */ /* 0x000e700000000800 */
[----:B------:R2:W-:Y:S01]  /*e9c0*/  MUFU.EX2 R56, R24 ;  /* 0x0000001800387308 */ /* 0x0005e20000000800 */
[----:B------:R4:W-:Y:S07]  /*e9d0*/  STSM.16.M88.4 [R23+0x24300], R16 ;  /* 0x0243001017007844 */ /* 0x0009ee0000000200 */
[----:B------:R-:W1:Y:S01]  /*e9e0*/  MUFU.EX2 R78, R78 ;  /* 0x0000004e004e7308 */ /* 0x000e620000000800 */
[----:B--2---:R-:W-:-:S07]  /*e9f0*/  FADD.FTZ R24, R72, R89 ;  /* 0x0000005948187221 */ /* 0x004fce0000010000 */
[----:B------:R-:W-:Y:S01]  /*ea00*/  MUFU.EX2 R54, R63 ;  /* 0x0000003f00367308 */ /* 0x000fe20000000800 */
[----:B----4-:R-:W-:-:S07]  /*ea10*/  F2FP.F16.F32.PACK_AB R17, R88, R28 ;  /* 0x0000001c5811723e */ /* 0x010fce00000000ff */
[----:B------:R2:W-:Y:S01]  /*ea20*/  MUFU.EX2 R63, R25 ;  /* 0x00000019003f7308 */ /* 0x0005e20000000800 */
[----:B------:R-:W-:-:S07]  /*ea30*/  FFMA.FTZ R64, R64, R0, -R15 ;  /* 0x0000000040407223 */ /* 0x000fce000001080f */
[----:B------:R-:W4:Y:S01]  /*ea40*/  MUFU.EX2 R85, R85 ;  /* 0x0000005500557308 */ /* 0x000f220000000800 */
[----:B--2---:R-:W-:Y:S01]  /*ea50*/  FADD.FTZ R25, R73, R24 ;  /* 0x0000001849197221 */ /* 0x004fe20000010000 */
[----:B------:R-:W-:-:S03]  /*ea60*/  FADD.FTZ R24, R84, R27 ;  /* 0x0000001b54187221 */ /* 0x000fc60000010000 */
[----:B------:R-:W-:-:S03]  /*ea70*/  FADD.FTZ R26, R66, R25 ;  /* 0x00000019421a7221 */ /* 0x000fc60000010000 */
[----:B------:R-:W-:Y:S01]  /*ea80*/  MUFU.EX2 R50, R50 ;  /* 0x0000003200327308 */ /* 0x000fe20000000800 */
[----:B0-----:R-:W-:Y:S01]  /*ea90*/  FADD.FTZ R28, R75, R24 ;  /* 0x000000184b1c7221 */ /* 0x001fe20000010000 */
[-CC-:B------:R-:W-:Y:S01]  /*eaa0*/  FFMA.FTZ R65, R65, R0.reuse, -R15.reuse ;  /* 0x0000000041417223 */ /* 0x180fe2000001080f */
[-CC-:B------:R-:W-:Y:S01]  /*eab0*/  FFMA.FTZ R92, R92, R0.reuse, -R15.reuse ;  /* 0x000000005c5c7223 */ /* 0x180fe2000001080f */
[-CC-:B------:R-:W-:Y:S01]  /*eac0*/  FFMA.FTZ R93, R93, R0.reuse, -R15.reuse ;  /* 0x000000005d5d7223 */ /* 0x180fe2000001080f */
[----:B------:R-:W-:-:S03]  /*ead0*/  FFMA.FTZ R61, R61, R0, -R15 ;  /* 0x000000003d3d7223 */ /* 0x000fc6000001080f */
[----:B------:R-:W0:Y:S01]  /*eae0*/  MUFU.EX2 R70, R70 ;  /* 0x0000004600467308 */ /* 0x000e220000000800 */
[-CC-:B------:R-:W-:Y:S01]  /*eaf0*/  FFMA.FTZ R55, R30, R0.reuse, -R15.reuse ;  /* 0x000000001e377223 */ /* 0x180fe2000001080f */
[----:B------:R-:W-:Y:S01]  /*eb00*/  FADD.FTZ R27, R67, R26 ;  /* 0x0000001a431b7221 */ /* 0x000fe20000010000 */
[----:B------:R-:W-:Y:S01]  /*eb10*/  FFMA.FTZ R15, R31, R0, -R15 ;  /* 0x000000001f0f7223 */ /* 0x000fe2000001080f */
[----:B---3--:R-:W-:-:S04]  /*eb20*/  FADD.FTZ R31, R79, R28 ;  /* 0x0000001c4f1f7221 */ /* 0x008fc80000010000 */
[----:B------:R-:W2:Y:S01]  /*eb30*/  MUFU.EX2 R51, R51 ;  /* 0x0000003300337308 */ /* 0x000ea20000000800 */
[----:B-1----:R-:W-:Y:S01]  /*eb40*/  FADD.FTZ R28, R58, R27 ;  /* 0x0000001b3a1c7221 */ /* 0x002fe20000010000 */
[----:B------:R-:W-:Y:S01]  /*eb50*/  F2FP.F16.F32.PACK_AB R16, R81, R80 ;  /* 0x000000505110723e */ /* 0x000fe200000000ff */
[----:B------:R-:W-:-:S05]  /*eb60*/  FADD.FTZ R30, R78, R31 ;  /* 0x0000001f4e1e7221 */ /* 0x000fca0000010000 */
[----:B------:R-:W1:Y:S01]  /*eb70*/  MUFU.EX2 R76, R76 ;  /* 0x0000004c004c7308 */ /* 0x000e620000000800 */
[----:B----4-:R-:W-:-:S07]  /*eb80*/  FADD.FTZ R31, R85, R30 ;  /* 0x0000001e551f7221 */ /* 0x010fce0000010000 */
[----:B------:R-:W3:Y:S08]  /*eb90*/  MUFU.EX2 R42, R42 ;  /* 0x0000002a002a7308 */ /* 0x000ef00000000800 */
[----:B------:R-:W4:Y:S01]  /*eba0*/  MUFU.EX2 R71, R71 ;  /* 0x0000004700477308 */ /* 0x000f220000000800 */
[----:B0-----:R-:W-:-:S07]  /*ebb0*/  FADD.FTZ R31, R70, R31 ;  /* 0x0000001f461f7221 */ /* 0x001fce0000010000 */
[----:B------:R0:W-:Y:S01]  /*ebc0*/  MUFU.EX2 R80, R29 ;  /* 0x0000001d00507308 */ /* 0x0001e20000000800 */
[----:B------:R-:W-:-:S07]  /*ebd0*/  F2FP.F16.F32.PACK_AB R19, R86, R53 ;  /* 0x000000355613723e */ /* 0x000fce00000000ff */
[----:B------:R-:W4:Y:S01]  /*ebe0*/  MUFU.EX2 R64, R64 ;  /* 0x0000004000407308 */ /* 0x000f220000000800 */
[----:B0-----:R-:W-:-:S04]  /*ebf0*/  FADD.FTZ R29, R59, R28 ;  /* 0x0000001c3b1d7221 */ /* 0x001fc80000010000 */
[----:B------:R-:W-:-:S03]  /*ec00*/  FADD.FTZ R30, R50, R29 ;  /* 0x0000001d321e7221 */ /* 0x000fc60000010000 */
[----:B------:R-:W0:Y:S01]  /*ec10*/  MUFU.EX2 R34, R34 ;  /* 0x0000002200227308 */ /* 0x000e220000000800 */
[C---:B--2---:R-:W-:Y:S01]  /*ec20*/  FADD.FTZ R53, R51.reuse, R30 ;  /* 0x0000001e33357221 */ /* 0x044fe20000010000 */
[----:B------:R-:W-:Y:S01]  /*ec30*/  F2FP.F16.F32.PACK_AB R30, R51, R50 ;  /* 0x00000032331e723e */ /* 0x000fe200000000ff */
[----:B-1----:R-:W-:Y:S01]  /*ec40*/  FADD.FTZ R50, R76, R31 ;  /* 0x0000001f4c327221 */ /* 0x002fe20000010000 */
[----:B------:R-:W-:-:S04]  /*ec50*/  F2FP.F16.F32.PACK_AB R26, R67, R66 ;  /* 0x00000042431a723e */ /* 0x000fc800000000ff */
[----:B------:R-:W1:Y:S01]  /*ec60*/  MUFU.EX2 R35, R35 ;  /* 0x0000002300237308 */ /* 0x000e620000000800 */
[----:B---3--:R-:W-:Y:S01]  /*ec70*/  FADD.FTZ R66, R42, R53 ;  /* 0x000000352a427221 */ /* 0x008fe20000010000 */
[----:B----4-:R-:W-:-:S06]  /*ec80*/  FADD.FTZ R51, R71, R50 ;  /* 0x0000003247337221 */ /* 0x010fcc0000010000 */
[----:B------:R-:W2:Y:S01]  /*ec90*/  MUFU.EX2 R38, R38 ;  /* 0x0000002600267308 */ /* 0x000ea20000000800 */
[----:B------:R-:W-:Y:S01]  /*eca0*/  FADD.FTZ R53, R43, R66 ;  /* 0x000000422b357221 */ /* 0x000fe20000010000 */
[----:B------:R-:W-:Y:S01]  /*ecb0*/  F2FP.F16.F32.PACK_AB R18, R83, R82 ;  /* 0x000000525312723e */ /* 0x000fe200000000ff */
[----:B------:R-:W-:-:S05]  /*ecc0*/  FADD.FTZ R50, R64, R51 ;  /* 0x0000003340327221 */ /* 0x000fca0000010000 */
[----:B------:R-:W3:Y:S01]  /*ecd0*/  MUFU.EX2 R65, R65 ;  /* 0x0000004100417308 */ /* 0x000ee20000000800 */
[----:B0-----:R-:W-:Y:S01]  /*ece0*/  FADD.FTZ R66, R34, R53 ;  /* 0x0000003522427221 */ /* 0x001fe20000010000 */
[----:B------:R-:W-:-:S06]  /*ecf0*/  FADD.FTZ R53, R21, R50 ;  /* 0x0000003215357221 */ /* 0x000fcc0000010000 */
[----:B------:R-:W0:Y:S01]  /*ed00*/  MUFU.EX2 R48, R48 ;  /* 0x0000003000307308 */ /* 0x000e220000000800 */
[----:B------:R4:W-:Y:S01]  /*ed10*/  STSM.16.M88.4 [R23+0x25b00], R16 ;  /* 0x025b001017007844 */ /* 0x0009e20000000200 */
[----:B------:R-:W-:Y:S02]  /*ed20*/  F2FP.F16.F32.PACK_AB R24, R73, R72 ;  /* 0x000000484918723e */ /* 0x000fe400000000ff */
[----:B------:R-:W-:-:S04]  /*ed30*/  F2FP.F16.F32.PACK_AB R25, R84, R74 ;  /* 0x0000004a5419723e */ /* 0x000fc800000000ff */
[----:B------:R-:W0:Y:S01]  /*ed40*/  MUFU.EX2 R47, R47 ;  /* 0x0000002f002f7308 */ /* 0x000e220000000800 */
[----:B------:R-:W-:-:S07]  /*ed50*/  F2FP.F16.F32.PACK_AB R27, R79, R75 ;  /* 0x0000004b4f1b723e */ /* 0x000fce00000000ff */
[----:B------:R-:W0:Y:S01]  /*ed60*/  MUFU.EX2 R49, R49 ;  /* 0x0000003100317308 */ /* 0x000e220000000800 */
[----:B----4-:R-:W-:Y:S01]  /*ed70*/  F2FP.F16.F32.PACK_AB R16, R43, R42 ;  /* 0x0000002a2b10723e */ /* 0x010fe200000000ff */
[----:B-1----:R-:W-:Y:S01]  /*ed80*/  FADD.FTZ R43, R35, R66 ;  /* 0x00000042232b7221 */ /* 0x002fe20000010000 */
[----:B------:R-:W-:Y:S01]  /*ed90*/  FADD.FTZ R42, R62, R53 ;  /* 0x000000353e2a7221 */ /* 0x000fe20000010000 */
[----:B------:R3:W-:Y:S02]  /*eda0*/  STSM.16.M88.4 [R23+0x27300], R24 ;  /* 0x0273001817007844 */ /* 0x0007e40000000200 */
[----:B--2---:R-:W-:Y:S02]  /*edb0*/  FADD.FTZ R43, R38, R43 ;  /* 0x0000002b262b7221 */ /* 0x004fe40000010000 */
[----:B------:R-:W1:Y:S01]  /*edc0*/  MUFU.EX2 R46, R46 ;  /* 0x0000002e002e7308 */ /* 0x000e620000000800 */
[----:B------:R-:W-:Y:S02]  /*edd0*/  F2FP.F16.F32.PACK_AB R28, R59, R58 ;  /* 0x0000003a3b1c723e */ /* 0x000fe400000000ff */
[----:B------:R-:W-:-:S02]  /*ede0*/  F2FP.F16.F32.PACK_AB R29, R85, R78 ;  /* 0x0000004e551d723e */ /* 0x000fc400000000ff */
[----:B------:R-:W-:-:S03]  /*edf0*/  F2FP.F16.F32.PACK_AB R31, R76, R70 ;  /* 0x000000464c1f723e */ /* 0x000fc600000000ff */
[----:B------:R-:W2:Y:S01]  /*ee00*/  MUFU.EX2 R77, R77 ;  /* 0x0000004d004d7308 */ /* 0x000ea20000000800 */
[----:B---3--:R-:W-:Y:S01]  /*ee10*/  FADD.FTZ R25, R65, R42 ;  /* 0x0000002a41197221 */ /* 0x008fe20000010000 */
[----:B0-----:R-:W-:-:S06]  /*ee20*/  FADD.FTZ R26, R48, R43 ;  /* 0x0000002b301a7221 */ /* 0x001fcc0000010000 */
[----:B------:R-:W0:Y:S01]  /*ee30*/  MUFU.EX2 R41, R41 ;  /* 0x0000002900297308 */ /* 0x000e220000000800 */
[----:B------:R-:W-:Y:S01]  /*ee40*/  FADD.FTZ R25, R54, R25 ;  /* 0x0000001936197221 */ /* 0x000fe20000010000 */
[----:B------:R3:W-:Y:S01]  /*ee50*/  STSM.16.M88.4 [R23+0x28b00], R28 ;  /* 0x028b001c17007844 */ /* 0x0007e20000000200 */
[----:B------:R-:W-:Y:S01]  /*ee60*/  FADD.FTZ R26, R47, R26 ;  /* 0x0000001a2f1a7221 */ /* 0x000fe20000010000 */
[----:B------:R-:W-:Y:S01]  /*ee70*/  F2FP.F16.F32.PACK_AB R19, R62, R21 ;  /* 0x000000153e13723e */ /* 0x000fe200000000ff */
[----:B------:R-:W4:Y:S03]  /*ee80*/  @P5 LDC R43, c[0x0][0x450] ;  /* 0x00011400ff2b5b82 */ /* 0x000f260000000800 */
[----:B------:R-:W0:Y:S01]  /*ee90*/  MUFU.EX2 R87, R87 ;  /* 0x0000005700577308 */ /* 0x000e220000000800 */
[----:B------:R-:W-:Y:S01]  /*eea0*/  FADD.FTZ R21, R49, R26 ;  /* 0x0000001a31157221 */ /* 0x000fe20000010000 */
[----:B------:R-:W-:-:S03]  /*eeb0*/  F2FP.F16.F32.PACK_AB R18, R35, R34 ;  /* 0x000000222312723e */ /* 0x000fc600000000ff */
[----:B------:R-:W4:Y:S03]  /*eec0*/  @P5 LDC R35, c[0x0][0x44c] ;  /* 0x00011300ff235b82 */ /* 0x000f260000000800 */
[----:B------:R-:W0:Y:S01]  /*eed0*/  MUFU.EX2 R40, R40 ;  /* 0x0000002800287308 */ /* 0x000e220000000800 */
[----:B---3--:R-:W-:Y:S01]  /*eee0*/  FADD.FTZ R28, R56, R25 ;  /* 0x00000019381c7221 */ /* 0x008fe20000010000 */
[----:B-1----:R-:W-:-:S03]  /*eef0*/  FADD.FTZ R30, R46, R21 ;  /* 0x000000152e1e7221 */ /* 0x002fc60000010000 */
[----:B------:R-:W-:-:S03]  /*ef00*/  FADD.FTZ R28, R63, R28 ;  /* 0x0000001c3f1c7221 */ /* 0x000fc60000010000 */
[----:B------:R-:W1:Y:S01]  /*ef10*/  MUFU.EX2 R58, R69 ;  /* 0x00000045003a7308 */ /* 0x000e620000000800 */
[----:B--2---:R-:W-:-:S07]  /*ef20*/  FADD.FTZ R21, R77, R28 ;  /* 0x0000001c4d157221 */ /* 0x004fce0000010000 */
[----:B------:R-:W2:Y:S01]  /*ef30*/  MUFU.EX2 R44, R44 ;  /* 0x0000002c002c7308 */ /* 0x000ea20000000800 */
[----:B0-----:R-:W-:Y:S01]  /*ef40*/  FADD.FTZ R29, R41, R30 ;  /* 0x0000001e291d7221 */ /* 0x001fe20000010000 */
[----:B------:R-:W-:-:S06]  /*ef50*/  FADD.FTZ R30, R80, R21 ;  /* 0x00000015501e7221 */ /* 0x000fcc0000010000 */
[----:B------:R-:W0:Y:S01]  /*ef60*/  MUFU.EX2 R92, R92 ;  /* 0x0000005c005c7308 */ /* 0x000e220000000800 */
[----:B------:R-:W-:-:S07]  /*ef70*/  F2FP.F16.F32.PACK_AB R17, R64, R71 ;  /* 0x000000474011723e */ /* 0x000fce00000000ff */
[----:B------:R-:W3:Y:S01]  /*ef80*/  MUFU.EX2 R39, R39 ;  /* 0x0000002700277308 */ /* 0x000ee20000000800 */
[----:B------:R-:W-:-:S07]  /*ef90*/  FADD.FTZ R31, R87, R30 ;  /* 0x0000001e571f7221 */ /* 0x000fce0000010000 */
[----:B------:R-:W4:Y:S01]  /*efa0*/  MUFU.EX2 R51, R68 ;  /* 0x0000004400337308 */ /* 0x000f220000000800 */
[----:B------:R-:W-:Y:S01]  /*efb0*/  FADD.FTZ R21, R40, R29 ;  /* 0x0000001d28157221 */ /* 0x000fe20000010000 */
[----:B------:R1:W-:Y:S06]  /*efc0*/  STSM.16.M88.4 [R23+0x2a300], R16 ;  /* 0x02a3001017007844 */ /* 0x0003ec0000000200 */
[----:B------:R-:W4:Y:S01]  /*efd0*/  MUFU.EX2 R45, R45 ;  /* 0x0000002d002d7308 */ /* 0x000f220000000800 */
[----:B------:R-:W-:-:S07]  /*efe0*/  F2FP.F16.F32.PACK_AB R24, R48, R38 ;  /* 0x000000263018723e */ /* 0x000fce00000000ff */
[----:B------:R-:W4:Y:S01]  /*eff0*/  MUFU.EX2 R93, R93 ;  /* 0x0000005d005d7308 */ /* 0x000f220000000800 */
[----:B-1----:R-:W-:Y:S01]  /*f000*/  FADD.FTZ R17, R58, R31 ;  /* 0x0000001f3a117221 */ /* 0x002fe20000010000 */
[----:B--2---:R-:W-:-:S06]  /*f010*/  FADD.FTZ R38, R44, R21 ;  /* 0x000000152c267221 */ /* 0x004fcc0000010000 */
[----:B------:R-:W1:Y:S01]  /*f020*/  MUFU.EX2 R34, R61 ;  /* 0x0000003d00227308 */ /* 0x000e620000000800 */
[----:B0-----:R-:W-:Y:S01]  /*f030*/  FADD.FTZ R16, R92, R17 ;  /* 0x000000115c107221 */ /* 0x001fe20000010000 */
[----:B---3--:R-:W-:-:S06]  /*f040*/  FADD.FTZ R38, R39, R38 ;  /* 0x0000002627267221 */ /* 0x008fcc0000010000 */
[----:B------:R-:W0:Y:S01]  /*f050*/  MUFU.EX2 R57, R57 ;  /* 0x0000003900397308 */ /* 0x000e220000000800 */
[----:B----4-:R-:W-:Y:S01]  /*f060*/  FADD.FTZ R16, R51, R16 ;  /* 0x0000001033107221 */ /* 0x010fe20000010000 */
[----:B------:R-:W-:-:S06]  /*f070*/  F2FP.F16.F32.PACK_AB R25, R54, R65 ;  /* 0x000000413619723e */ /* 0x000fcc00000000ff */
[----:B------:R-:W2:Y:S01]  /*f080*/  MUFU.EX2 R36, R36 ;  /* 0x0000002400247308 */ /* 0x000ea20000000800 */
[----:B------:R-:W-:Y:S01]  /*f090*/  F2FP.F16.F32.PACK_AB R26, R49, R47 ;  /* 0x0000002f311a723e */ /* 0x000fe200000000ff */
[----:B------:R-:W-:Y:S01]  /*f0a0*/  FADD.FTZ R17, R45, R38 ;  /* 0x000000262d117221 */ /* 0x000fe20000010000 */
[----:B------:R-:W-:Y:S01]  /*f0b0*/  F2FP.F16.F32.PACK_AB R27, R63, R56 ;  /* 0x000000383f1b723e */ /* 0x000fe200000000ff */
[----:B------:R-:W-:-:S04]  /*f0c0*/  @P5 IMAD.HI.U32 R18, R103, R35, RZ ;  /* 0x0000002367125227 */ /* 0x000fc800078e00ff */
[----:B------:R-:W-:Y:S01]  /*f0d0*/  FADD.FTZ R19, R93, R16 ;  /* 0x000000105d137221 */ /* 0x000fe20000010000 */
[----:B------:R-:W3:Y:S01]  /*f0e0*/  MUFU.EX2 R37, R37 ;  /* 0x0000002500257308 */ /* 0x000ee20000000800 */
[----:B------:R4:W-:Y:S07]  /*f0f0*/  STSM.16.M88.4 [R23+0x2bb00], R24 ;  /* 0x02bb001817007844 */ /* 0x0009ee0000000200 */
[----:B------:R-:W-:Y:S08]  /*f100*/  MUFU.EX2 R60, R60 ;  /* 0x0000003c003c7308 */ /* 0x000ff00000000800 */
[----:B------:R-:W-:Y:S01]  /*f110*/  MUFU.EX2 R55, R55 ;  /* 0x0000003700377308 */ /* 0x000fe20000000800 */
[----:B----4-:R-:W-:-:S02]  /*f120*/  IMAD.MOV.U32 R27, RZ, RZ, R103 ;  /* 0x000000ffff1b7224 */ /* 0x010fc400078e0067 */
[----:B-1----:R-:W-:Y:S01]  /*f130*/  FADD.FTZ R26, R34, R19 ;  /* 0x00000013221a7221 */ /* 0x002fe20000010000 */
[----:B------:R-:W-:-:S04]  /*f140*/  @P5 SHF.R.U32.HI R27, RZ, R43, R18 ;  /* 0x0000002bff1b5219 */ /* 0x000fc80000011612 */
[----:B------:R1:W4:Y:S01]  /*f150*/  MUFU.EX2 R38, R15 ;  /* 0x0000000f00267308 */ /* 0x0003220000000800 */
[----:B------:R-:W-:-:S07]  /*f160*/  F2FP.F16.F32.PACK_AB R28, R41, R46 ;  /* 0x0000002e291c723e */ /* 0x000fce00000000ff */
[----:B------:R-:W4:Y:S01]  /*f170*/  MUFU.EX2 R33, R33 ;  /* 0x0000002100217308 */ /* 0x000f220000000800 */
[----:B------:R-:W-:Y:S01]  /*f180*/  F2FP.F16.F32.PACK_AB R29, R80, R77 ;  /* 0x0000004d501d723e */ /* 0x000fe200000000ff */
[----:B0-----:R-:W-:-:S06]  /*f190*/  FADD.FTZ R25, R57, R26 ;  /* 0x0000001a39197221 */ /* 0x001fcc0000010000 */
[----:B------:R-:W-:Y:S01]  /*f1a0*/  MUFU.EX2 R32, R32 ;  /* 0x0000002000207308 */ /* 0x000fe20000000800 */
[----:B------:R-:W-:-:S07]  /*f1b0*/  F2FP.F16.F32.PACK_AB R30, R44, R40 ;  /* 0x000000282c1e723e */ /* 0x000fce00000000ff */
[----:B------:R-:W0:Y:S01]  /*f1c0*/  MUFU.EX2 R155, R155 ;  /* 0x0000009b009b7308 */ /* 0x000e220000000800 */
[----:B------:R-:W-:Y:S01]  /*f1d0*/  F2FP.F16.F32.PACK_AB R31, R58, R87 ;  /* 0x000000573a1f723e */ /* 0x000fe200000000ff */
[----:B--2---:R-:W-:Y:S01]  /*f1e0*/  FADD.FTZ R18, R36, R17 ;  /* 0x0000001124127221 */ /* 0x004fe20000010000 */
[----:B------:R-:W-:-:S03]  /*f1f0*/  IADD3 R26, R27, R101, -R102 ;  /* 0x000000651b1a7210 */ /* 0x000fc60007ffe866 */
[----:B------:R2:W-:Y:S01]  /*f200*/  STSM.16.M88.4 [R23+0x2d300], R28 ;  /* 0x02d3001c17007844 */ /* 0x0005e20000000200 */
[----:B---3--:R-:W-:Y:S01]  /*f210*/  FADD.FTZ R24, R37, R18 ;  /* 0x0000001225187221 */ /* 0x008fe20000010000 */
[----:B-1----:R-:W-:Y:S01]  /*f220*/  IMAD.HI R15, R26, 0x38e38e39, RZ ;  /* 0x38e38e391a0f7827 */ /* 0x002fe200078e02ff */
[----:B----4-:R-:W-:Y:S02]  /*f230*/  F2FP.F16.F32.PACK_AB R27, R38, R55 ;  /* 0x00000037261b723e */ /* 0x010fe400000000ff */
[----:B------:R-:W-:Y:S01]  /*f240*/  F2FP.F16.F32.PACK_AB R16, R45, R39 ;  /* 0x000000272d10723e */ /* 0x000fe200000000ff */
[----:B------:R-:W-:Y:S01]  /*f250*/  FADD.FTZ R21, R33, R24 ;  /* 0x0000001821157221 */ /* 0x000fe20000010000 */
[----:B------:R-:W-:Y:S02]  /*f260*/  F2FP.F16.F32.PACK_AB R17, R51, R92 ;  /* 0x0000005c3311723e */ /* 0x000fe400000000ff */
[----:B------:R-:W-:Y:S02]  /*f270*/  F2FP.F16.F32.PACK_AB R18, R37, R36 ;  /* 0x000000242512723e */ /* 0x000fe400000000ff */
[----:B------:R-:W-:Y:S01]  /*f280*/  F2FP.F16.F32.PACK_AB R19, R34, R93 ;  /* 0x0000005d2213723e */ /* 0x000fe200000000ff */
[----:B--2---:R-:W-:Y:S01]  /*f290*/  FADD.FTZ R28, R60, R25 ;  /* 0x000000193c1c7221 */ /* 0x004fe20000010000 */
[----:B------:R-:W-:-:S02]  /*f2a0*/  F2FP.F16.F32.PACK_AB R24, R52, R33 ;  /* 0x000000213418723e */ /* 0x000fc400000000ff */
[----:B------:R-:W-:Y:S01]  /*f2b0*/  F2FP.F16.F32.PACK_AB R25, R60, R57 ;  /* 0x000000393c19723e */ /* 0x000fe200000000ff */
[----:B------:R-:W-:Y:S01]  /*f2c0*/  FADD.FTZ R55, R55, R28 ;  /* 0x0000001c37377221 */ /* 0x000fe20000010000 */
[----:B0-----:R-:W-:Y:S02]  /*f2d0*/  F2FP.F16.F32.PACK_AB R26, R155, R32 ;  /* 0x000000209b1a723e */ /* 0x001fe400000000ff */
[----:B------:R-:W-:Y:S01]  /*f2e0*/  SHF.R.U32.HI R28, RZ, 0x1f, R15 ;  /* 0x0000001fff1c7819 */ /* 0x000fe2000001160f */
[----:B------:R-:W-:Y:S03]  /*f2f0*/  STSM.16.M88.4 [R23+0x2eb00], R16 ;  /* 0x02eb001017007844 */ /* 0x000fe60000000200 */
[----:B------:R-:W-:Y:S01]  /*f300*/  LEA.HI.SX32 R28, R15, R28, 0x1b ;  /* 0x0000001c0f1c7211 */ /* 0x000fe200078fdaff */
[----:B------:R0:W-:Y:S01]  /*f310*/  STSM.16.M88.4 [R23+0x30300], R24 ;  /* 0x0303001817007844 */ /* 0x0001e20000000200 */
[----:B------:R1:W-:Y:S06]  /*f320*/  MEMBAR.ALL.CTA ;  /* 0x0000000000007992 */ /* 0x0003ec0000008000 */
[----:B-1----:R-:W1:Y:S01]  /*f330*/  FENCE.VIEW.ASYNC.S ;  /* 0x00000000000073c6 */ /* 0x002e620000000000 */
[----:B------:R-:W-:Y:S01]  /*f340*/  VIMNMX R72, RZ, R28, !PT ;  /* 0x0000001cff487248 */ /* 0x000fe20007fe0100 */
[----:B------:R-:W-:-:S04]  /*f350*/  VIADD R15, R96, 0xfffffffe ;  /* 0xfffffffe600f7836 */ /* 0x000fc80000000000 */
[----:B------:R2:W-:Y:S01]  /*f360*/  STL [R1+0x3c], R72 ;  /* 0x00003c4801007387 */ /* 0x0005e20000100800 */
[----:B------:R-:W-:Y:S01]  /*f370*/  ISETP.GE.AND P2, PT, R15, R72, PT ;  /* 0x000000480f00720c */ /* 0x000fe20003f46270 */
[----:B------:R-:W-:-:S04]  /*f380*/  FADD.FTZ R21, R52, R21 ;  /* 0x0000001534157221 */ /* 0x000fc80000010000 */
[----:B------:R-:W-:Y:S01]  /*f390*/  FADD.FTZ R32, R32, R21 ;  /* 0x0000001520207221 */ /* 0x000fe20000010000 */
[----:B------:R-:W-:Y:S01]  /*f3a0*/  FADD.FTZ R157, R38, R55 ;  /* 0x00000037269d7221 */ /* 0x000fe20000010000 */
[----:B------:R-:W-:Y:S02]  /*f3b0*/  CS2R R70, SRZ ;  /* 0x0000000000467805 */ /* 0x000fe4000001ff00 */
[----:B------:R-:W-:Y:S01]  /*f3c0*/  CS2R R68, SRZ ;  /* 0x0000000000447805 */ /* 0x000fe2000001ff00 */
[----:B------:R-:W-:Y:S01]  /*f3d0*/  FADD.FTZ R155, R155, R32 ;  /* 0x000000209b9b7221 */ /* 0x000fe20000010000 */
        /* <DEDUP_REMOVED lines=20> */
[----:B0-----:R-:W-:-:S02]  /*f520*/  CS2R R26, SRZ ;  /* 0x00000000001a7805 */ /* 0x001fc4000001ff00 */
[----:B------:R-:W-:Y:S01]  /*f530*/  CS2R R24, SRZ ;  /* 0x0000000000187805 */ /* 0x000fe2000001ff00 */
[----:B-1----:R-:W-:Y:S01]  /*f540*/  NOP ;  /* 0x0000000000007918 */ /* 0x002fe20000000000 */
[----:B--2---:R-:W-:Y:S05]  /*f550*/  @!P2 BRA `(.L_x_12342) ;  /* 0x000000500020a947 */ /* 0x004fea0003800000 */
[----:B------:R0:W5:Y:S01]  /*f560*/  LDL.LU R18, [R1+0x4] ;  /* 0x0000040001127983 */ /* 0x0001620000300800 */
[----:B------:R-:W-:Y:S02]  /*f570*/  IMAD.MOV.U32 R16, RZ, RZ, R20 ;  /* 0x000000ffff107224 */ /* 0x000fe400078e0014 */
[----:B------:R-:W-:Y:S02]  /*f580*/  IMAD.MOV.U32 R17, RZ, RZ, R14 ;  /* 0x000000ffff117224 */ /* 0x000fe400078e000e */
[----:B------:R-:W-:Y:S02]  /*f590*/  IMAD.MOV.U32 R19, RZ, RZ, R145 ;  /* 0x000000ffff137224 */ /* 0x000fe400078e0091 */
[----:B------:R-:W-:-:S07]  /*f5a0*/  IMAD.MOV.U32 R71, RZ, RZ, RZ ;  /* 0x000000ffff477224 */ /* 0x000fce00078e00ff */
.L_x_12352:
[----:B------:R-:W2:Y:S01]  /*f5b0*/  LDL R0, [R1+0x28] ;  /* 0x0000280001007983 */ /* 0x000ea20000100800 */
[----:B------:R-:W-:Y:S01]  /*f5c0*/  VIADD R145, R19, 0x1 ;  /* 0x0000000113917836 */ /* 0x000fe20000000000 */
[----:B------:R-:W-:Y:S05]  /*f5d0*/  YIELD ;  /* 0x0000000000007946 */ /* 0x000fea0003800000 */
[----:B------:R-:W-:-:S04]  /*f5e0*/  ISETP.NE.AND P3, PT, R145, 0x2, PT ;  /* 0x000000029100780c */ /* 0x000fc80003f65270 */
[----:B------:R-:W-:Y:S02]  /*f5f0*/  SEL R21, RZ, 0x1, P3 ;  /* 0x00000001ff157807 */ /* 0x000fe40001800000 */
[----:B------:R-:W-:Y:S02]  /*f600*/  SEL R145, R145, RZ, P3 ;  /* 0x000000ff91917207 */ /* 0x000fe40001800000 */
[----:B-----5:R-:W-:-:S05]  /*f610*/  LOP3.LUT R14, R18, R21, RZ, 0x3c, !PT ;  /* 0x00000015120e7212 */ /* 0x020fca00078e3cff */
[----:B------:R1:W-:Y:S01]  /*f620*/  STL [R1+0x4], R14 ;  /* 0x0000040e01007387 */ /* 0x0003e20000100800 */
[----:B--2---:R-:W-:-:S13]  /*f630*/  ISETP.NE.AND P2, PT, R0, RZ, PT ;  /* 0x000000ff0000720c */ /* 0x004fda0003f45270 */
[----:B-1----:R-:W-:Y:S05]  /*f640*/  @P2 BRA `(.L_x_12343) ;  /* 0x0000000000302947 */ /* 0x002fea0003800000 */
[----:B------:R-:W-:Y:S05]  /*f650*/  @!P0 BRA `(.L_x_12344) ;  /* 0x0000000000048947 */ /* 0x000fea0003800000 */
[----:B------:R-:W-:Y:S01]  /*f660*/  BPT.TRAP 0x1 ;  /* 0x000000040000795c */ /* 0x000fe20000300000 */
.L_x_12344:
[----:B------:R-:W-:Y:S01]  /*f670*/  IMAD R0, R145, 0x8, R22 ;  /* 0x0000000891007824 */ /* 0x000fe200078e0216 */
[----:B------:R-:W-:-:S04]  /*f680*/  SHF.L.U32 R21, R14, 0x1f, RZ ;  /* 0x0000001f0e157819 */ /* 0x000fc800000006ff */
[----:B------:R1:W2:Y:S01]  /*f690*/  SYNCS.PHASECHK.TRANS64.TRYWAIT P3, [R0+URZ+0x31c30], R21 ;  /* 0x031c3015000075a7 */ /* 0x0002a2000806017f */
[----:B------:R-:W-:Y:S05]  /*f6a0*/  @!P0 BRA `(.L_x_12345) ;  /* 0x0000000000048947 */ /* 0x000fea0003800000 */
[----:B------:R-:W-:Y:S01]  /*f6b0*/  BPT.TRAP 0x1 ;  /* 0x000000040000795c */ /* 0x000fe20000300000 */
.L_x_12345:
[----:B------:R-:W-:Y:S04]  /*f6c0*/  BSSY B0, `(.L_x_12343) ;  /* 0x0000004000007945 */ /* 0x000fe80003800000 */
[----:B--2---:R-:W-:Y:S05]  /*f6d0*/  @P3 BRA `(.L_x_12346) ;  /* 0x0000000000083947 */ /* 0x004fea0003800000 */
[----:B------:R-:W2:Y:S02]  /*f6e0*/  SYNCS.PHASECHK.TRANS64.TRYWAIT P3, [R0+URZ+0x31c30], R21 ;  /* 0x031c3015000075a7 */ /* 0x000ea4000806017f */
[----:B--2---:R-:W-:Y:S05]  /*f6f0*/  @!P3 BRA `(.L_x_12347) ;  /* 0x00000140005cb947 */ /* 0x004fea0003800000 */
.L_x_12346:
[----:B------:R-:W-:Y:S05]  /*f700*/  BSYNC B0 ;  /* 0x0000000000007941 */ /* 0x000fea0003800000 */
.L_x_12343:
[----:B-12---:R-:W1:Y:S02]  /*f710*/  S2R R0, SR_TID.X ;  /* 0x0000000000007919 */ /* 0x006e640000002100 */
[----:B-1----:R-:W-:Y:S02]  /*f720*/  SHF.R.U32.HI R14, RZ, 0x7, R0 ;  /* 0x00000007ff0e7819 */ /* 0x002fe40000011600 */
[----:B------:R-:W2:Y:S01]  /*f730*/  LDL R0, [R1+0x30] ;  /* 0x0000300001007983 */ /* 0x000ea20000100800 */
[----:B------:R-:W-:Y:S05]  /*f740*/  WARPSYNC.ALL ;  /* 0x0000000000007948 */ /* 0x000fea0003800000 */
[----:B------:R-:W-:Y:S01]  /*f750*/  VIADD R76, R14, 0x8 ;  /* 0x000000080e4c7836 */ /* 0x000fe20000000000 */
[C---:B------:R-:W-:Y:S01]  /*f760*/  R2UR UR4, R2.reuse ;  /* 0x00000000020472ca */ /* 0x040fe200000e0000 */
[----:B------:R-:W-:Y:S01]  /*f770*/  IMAD.MOV.U32 R75, RZ, RZ, -0x7fffffe0 ;  /* 0x80000020ff4b7424 */ /* 0x000fe200078e00ff */
[----:B------:R-:W-:Y:S01]  /*f780*/  R2UR UR5, R3 ;  /* 0x00000000030572ca */ /* 0x000fe200000e0000 */
[----:B------:R-:W-:Y:S01]  /*f790*/  IMAD.MOV.U32 R21, RZ, RZ, -0x7fffffe0 ;  /* 0x80000020ff157424 */ /* 0x000fe200078e00ff */
[----:B------:R1:W-:Y:S01]  /*f7a0*/  BAR.SYNC.DEFER_BLOCKING R76, 0x100 ;  /* 0x0004004c0000751d */ /* 0x0003e20000010000 */
        /* <DEDUP_REMOVED lines=8> */
[----:B------:R-:W-:-:S02]  /*f830*/  R2UR UR59, R73 ;  /* 0x00000000493b72ca */ /* 0x000fc400000e0000 */
[----:B------:R-:W-:Y:S02]  /*f840*/  R2UR UR56, R2 ;  /* 0x00000000023872ca */ /* 0x000fe400000e0000 */
[----:B------:R-:W-:Y:S02]  /*f850*/  R2UR UR57, R3 ;  /* 0x00000000033972ca */ /* 0x000fe400000e0000 */
[----:B------:R-:W-:Y:S02]  /*f860*/  R2UR UR9, R77 ;  /* 0x000000004d0972ca */ /* 0x000fe400000e0000 */
[----:B------:R-:W-:Y:S02]  /*f870*/  MOV R75, UR7 ;  /* 0x00000007004b7c02 */ /* 0x000fe40008000f00 */
[----:B------:R-:W-:Y:S02]  /*f880*/  R2UR UR7, R21 ;  /* 0x00000000150772ca */ /* 0x000fe400000e0000 */
[----:B------:R-:W-:-:S02]  /*f890*/  R2UR UR11, R79 ;  /* 0x000000004f0b72ca */ /* 0x000fc400000e0000 */
[----:B------:R-:W-:Y:S01]  /*f8a0*/  R2UR UR15, R73 ;  /* 0x00000000490f72ca */ /* 0x000fe200000e0000 */
[----:B------:R-:W-:Y:S01]  /*f8b0*/  WARPGROUP.ARRIVE ;  /* 0x00000000000079c5 */ /* 0x000fe20000000000 */
[----:B------:R-:W-:Y:S02]  /*f8c0*/  R2UR UR12, R2 ;  /* 0x00000000020c72ca */ /* 0x000fe400000e0000 */
[----:B------:R-:W-:Y:S02]  /*f8d0*/  R2UR UR13, R3 ;  /* 0x00000000030d72ca */ /* 0x000fe400000e0000 */
[----:B------:R-:W-:Y:S02]  /*f8e0*/  R2UR UR17, R73 ;  /* 0x00000000491172ca */ /* 0x000fe400000e0000 */
[----:B------:R-:W-:Y:S02]  /*f8f0*/  R2UR UR19, R77 ;  /* 0x000000004d1372ca */ /* 0x000fe400000e0000 */
[----:B------:R-:W-:-:S02]  /*f900*/  R2UR UR21, R73 ;  /* 0x00000000491572ca */ /* 0x000fc400000e0000 */
[C---:B------:R-:W-:Y:S02]  /*f910*/  R2UR UR23, R73.reuse ;  /* 0x00000000491772ca */ /* 0x040fe400000e0000 */
[----:B------:R-:W-:Y:S02]  /*f920*/  MOV R14, UR61 ;  /* 0x0000003d000e7c02 */ /* 0x000fe40008000f00 */
[C---:B------:R-:W-:Y:S02]  /*f930*/  R2UR UR35, R73.reuse ;  /* 0x00000000492372ca */ /* 0x040fe400000e0000 */
[C---:B------:R-:W-:Y:S02]  /*f940*/  R2UR UR47, R73.reuse ;  /* 0x00000000492f72ca */ /* 0x040fe400000e0000 */
[C---:B------:R-:W-:Y:S02]  /*f950*/  R2UR UR49, R73.reuse ;  /* 0x00000000493172ca */ /* 0x040fe400000e0000 */
[----:B------:R-:W-:Y:S01]  /*f960*/  R2UR UR61, R73 ;  /* 0x00000000493d72ca */ /* 0x000fe200000e0000 */
[----:B------:R-:W-:Y:S01]  /*f970*/  IMAD.MOV.U32 R73, RZ, RZ, -0x7fffffe0 ;  /* 0x80000020ff497424 */ /* 0x000fe200078e00ff */
[----:B------:R-:W-:-:S02]  /*f980*/  R2UR UR25, R77 ;  /* 0x000000004d1972ca */ /* 0x000fc400000e0000 */
[----:B------:R-:W-:Y:S02]  /*f990*/  R2UR UR27, R77 ;  /* 0x000000004d1b72ca */ /* 0x000fe400000e0000 */
[C---:B------:R-:W-:Y:S02]  /*f9a0*/  R2UR UR31, R79.reuse ;  /* 0x000000004f1f72ca */ /* 0x040fe400000e0000 */
[----:B------:R-:W-:Y:S02]  /*f9b0*/  R2UR UR39, R79 ;  /* 0x000000004f2772ca */ /* 0x000fe400000e0000 */
[----:B------:R-:W-:Y:S02]  /*f9c0*/  R2UR UR43, R77 ;  /* 0x000000004d2b72ca */ /* 0x000fe400000e0000 */
[C---:B------:R-:W-:Y:S02]  /*f9d0*/  R2UR UR51, R79.reuse ;  /* 0x000000004f3372ca */ /* 0x040fe400000e0000 */
[----:B------:R-:W-:-:S02]  /*f9e0*/  R2UR UR41, R79 ;  /* 0x000000004f2972ca */ /* 0x000fc400000e0000 */
[----:B------:R-:W-:Y:S02]  /*f9f0*/  R2UR UR37, R77 ;  /* 0x000000004d2572ca */ /* 0x000fe400000e0000 */
[----:B------:R-:W-:Y:S02]  /*fa00*/  R2UR UR28, R8 ;  /* 0x00000000081c72ca */ /* 0x000fe400000e0000 */
[----:B------:R-:W-:Y:S01]  /*fa10*/  R2UR UR29, R9 ;  /* 0x00000000091d72ca */ /* 0x000fe200000e0000 */
[----:B--2---:R-:W-:Y:S01]  /*fa20*/  IMAD R20, R145, 0x6c0, R0 ;  /* 0x000006c091147824 */ /* 0x004fe200078e0200 */
[----:B------:R-:W-:-:S03]  /*fa30*/  MOV R0, UR60 ;  /* 0x0000003c00007c02 */ /* 0x000fc60008000f00 */
[C---:B------:R-:W-:Y:S02]  /*fa40*/  VIADD R74, R20.reuse, 0x40 ;  /* 0x00000040144a7836 */ /* 0x040fe40000000000 */
[C---:B------:R-:W-:Y:S02]  /*fa50*/  VIADD R72, R20.reuse, 0x80 ;  /* 0x0000008014487836 */ /* 0x040fe40000000000 */
[----:B-1----:R-:W-:Y:S01]  /*fa60*/  VIADD R76, R20, 0x180 ;  /* 0x00000180144c7836 */ /* 0x002fe20000000000 */
        /* <DEDUP_REMOVED lines=19> */
[C---:B------:R-:W-:Y:S01]  /*fba0*/  VIADD R72, R20.reuse, 0x42 ;  /* 0x0000004214487836 */ /* 0x040fe20000000000 */
[----:B------:R-:W-:Y:S01]  /*fbb0*/  MOV R80, UR6 ;  /* 0x0000000600507c02 */ /* 0x000fe20008000f00 */
[C---:B------:R-:W-:Y:S01]  /*fbc0*/  VIADD R78, R20.reuse, 0x2 ;  /* 0x00000002144e7836 */ /* 0x040fe20000000000 */
[C---:B------:R-:W-:Y:S01]  /*fbd0*/  R2UR UR6, R20.reuse ;  /* 0x00000000140672ca */ /* 0x040fe200000e0000 */
        /* <DEDUP_REMOVED lines=18> */
[----:B------:R-:W-:Y:S02]  /*fd00*/  R2UR UR5, R3 ;  /* 0x00000000030572ca */ /* 0x000fe400000e0000 */
[----:B------:R-:W-:Y:S02]  /*fd10*/  R2UR UR8, R76 ;  /* 0x000000004c0872ca */ /* 0x000fe400000e0000 */
[----:B------:R-:W-:Y:S01]  /*fd20*/  R2UR UR48, R72 ;  /* 0x00000000483072ca */ /* 0x000fe200000e0000 */
[----:B------:R-:W-:Y:S01]  /*fd30*/  VIADD R72, R20, 0x240 ;  /* 0x0000024014487836 */ /* 0x000fe20000000000 */
[----:B------:R-:W-:Y:S01]  /*fd40*/  R2UR UR45, R75 ;  /* 0x000000004b2d72ca */ /* 0x000fe200000e0000 */
[----:B------:R-:W-:Y:S01]  /*fd50*/  IMAD.MOV.U32 R75, RZ, RZ, -0x7fffffe0 ;  /* 0x80000020ff4b7424 */ /* 0x000fe200078e00ff */
[----:B------:R-:W-:Y:S01]  /*fd60*/  R2UR UR50, R78 ;  /* 0x000000004e3272ca */ /* 0x000fe200000e0000 */
[----:B------:R-:W-:Y:S01]  /*fd70*/  VIADD R78, R20, 0x1c2 ;  /* 0x000001c2144e7836 */ /* 0x000fe20000000000 */
[----:B------:R-:W-:Y:S01]  /*fd80*/  R2UR UR60, R72 ;  /* 0x00000000483c72ca */ /* 0x000fe200000e0000 */
[----:B------:R-:W-:-:S03]  /*fd90*/  VIADD R72, R20, 0x2c0 ;  /* 0x000002c014487836 */ /* 0x000fc60000000000 */
[----:B------:R-:W-:Y:S02]  /*fda0*/  R2UR UR40, R78 ;  /* 0x000000004e2872ca */ /* 0x000fe400000e0000 */
[----:B------:R-:W-:Y:S01]  /*fdb0*/  R2UR UR16, R72 ;  /* 0x00000000481072ca */ /* 0x000fe200000e0000 */
[----:B------:R-:W-:-:S05]  /*fdc0*/  VIADD R72, R20, 0x340 ;  /* 0x0000034014487836 */ /* 0x000fca0000000000 */
[----:B------:R-:W-:Y:S01]  /*fdd0*/  R2UR UR20, R72 ;  /* 0x00000000481472ca */ /* 0x000fe200000e0000 */
[----:B------:R-:W-:Y:S01]  /*fde0*/  VIADD R72, R20, 0x3c0 ;  /* 0x000003c014487836 */ /* 0x000fe20000000000 */
        /* <DEDUP_REMOVED lines=14> */
[----:B------:R-:W-:-:S04]  /*fed0*/  IMAD.MOV.U32 R75, RZ, RZ, -0x7fffffe0 ;  /* 0x80000020ff4b7424 */ /* 0x000fc800078e00ff */
        /* <DEDUP_REMOVED lines=33> */
[----:B------:R-:W-:Y:S02]  /*100f0*/  R2UR UR4, R72 ;  /* 0x00000000480472ca */ /* 0x000fe400000e0000 */
        /* <DEDUP_REMOVED lines=15> */
[----:B------:R-:W-:Y:S01]  /*101f0*/  UMOV UR16, UR32 ;  /* 0x0000002000107c82 */ /* 0x000fe20008000000 */
[----:B------:R-:W-:Y:S01]  /*10200*/  UMOV UR17, UR33 ;  /* 0x0000002100117c82 */ /* 0x000fe20008000000 */
[----:B------:R-:W-:Y:S02]  /*10210*/  R2UR UR32, R8 ;  /* 0x00000000082072ca */ /* 0x000fe400000e0000 */
[----:B------:R-:W-:Y:S01]  /*10220*/  R2UR UR33, R9 ;  /* 0x00000000092172ca */ /* 0x000fe200000e0000 */
        /* <DEDUP_REMOVED lines=13> */
[----:B------:R-:W-:Y:S01]  /*10300*/  UMOV UR26, UR14 ;  /* 0x0000000e001a7c82 */ /* 0x000fe20008000000 */
[----:B------:R-:W-:Y:S01]  /*10310*/  R2UR UR37, R9 ;  /* 0x00000000092572ca */ /* 0x000fe200000e0000 */
[----:B------:R-:W-:Y:S01]  /*10320*/  UMOV UR27, UR15 ;  /* 0x0000000f001b7c82 */ /* 0x000fe20008000000 */
[----:B------:R-:W-:Y:S01]  /*10330*/  R2UR UR14, R146 ;  /* 0x00000000920e72ca */ /* 0x000fe200000e0000 */
[----:B------:R-:W-:Y:S01]  /*10340*/  VIADD R146, R20, 0x3c2 ;  /* 0x000003c214927836 */ /* 0x000fe20000000000 */
[----:B------:R-:W-:Y:S01]  /*10350*/  R2UR UR15, R147 ;  /* 0x00000000930f72ca */ /* 0x000fe200000e0000 */
[----:B------:R-:W-:-:S03]  /*10360*/  IMAD.MOV.U32 R147, RZ, RZ, -0x7fffffe0 ;  /* 0x80000020ff937424 */ /* 0x000fc600078e00ff */
        /* <DEDUP_REMOVED lines=21> */
[----:B------:R-:W-:Y:S01]  /*104c0*/  UMOV UR30, UR40 ;  /* 0x00000028001e7c82 */ /* 0x000fe20008000000 */
[----:B------:R-:W-:Y:S01]  /*104d0*/  UMOV UR31, UR41 ;  /* 0x00000029001f7c82 */ /* 0x000fe20008000000 */
[C---:B------:R-:W-:Y:S01]  /*104e0*/  R2UR UR40, R8.reuse ;  /* 0x00000000082872ca */ /* 0x040fe200000e0000 */
[----:B------:R-:W-:Y:S01]  /*104f0*/  UMOV UR28, UR44 ;  /* 0x0000002c001c7c82 */ /* 0x000fe20008000000 */
[C---:B------:R-:W-:Y:S01]  /*10500*/  R2UR UR41, R9.reuse ;  /* 0x00000000092972ca */ /* 0x040fe200000e0000 */
[----:B------:R-:W-:Y:S01]  /*10510*/  UMOV UR29, UR45 ;  /* 0x0000002d001d7c82 */ /* 0x000fe20008000000 */
[----:B------:R-:W-:Y:S02]  /*10520*/  R2UR UR44, R8 ;  /* 0x00000000082c72ca */ /* 0x000fe400000e0000 */
[----:B------:R-:W-:Y:S01]  /*10530*/  R2UR UR45, R9 ;  /* 0x00000000092d72ca */ /* 0x000fe200000e0000 */
        /* <DEDUP_REMOVED lines=20> */
[----:B------:R-:W-:Y:S02]  /*10680*/  R2UR UR24, R8 ;  /* 0x00000000081872ca */ /* 0x000fe400000e0000 */
[----:B------:R-:W-:Y:S02]  /*10690*/  R2UR UR25, R9 ;  /* 0x00000000091972ca */ /* 0x000fe400000e0000 */
[----:B------:R-:W-:Y:S02]  /*106a0*/  R2UR UR36, R12 ;  /* 0x000000000c2472ca */ /* 0x000fe400000e0000 */
[----:B------:R-:W-:Y:S01]  /*106b0*/  R2UR UR37, R13 ;  /* 0x000000000d2572ca */ /* 0x000fe200000e0000 */
[----:B------:R-:W-:-:S02]  /*106c0*/  WARPGROUP.DEPBAR.LE gsb0, 0x0 ;  /* 0x00008000000079c5 */ /* 0x000fc40000010000 */
[----:B------:R-:W-:-:S06]  /*106d0*/  WARPGROUP.ARRIVE ;  /* 0x00000000000079c5 */ /* 0x000fcc0000000000 */
[----:B------:R-:W-:Y:S01]  /*106e0*/  HGMMA.64x16x16.F32 R112, gdesc[UR40], R112, gsb0 ;  /* 0x00200000287079f0 */ /* 0x000fe20008000870 */
[----:B------:R-:W-:Y:S01]  /*106f0*/  UMOV UR42, UR48 ;  /* 0x00000030002a7c82 */ /* 0x000fe20008000000 */
[----:B------:R-:W-:Y:S01]  /*10700*/  UMOV UR43, UR49 ;  /* 0x00000031002b7c82 */ /* 0x000fe20008000000 */
[C---:B------:R-:W-:Y:S02]  /*10710*/  R2UR UR48, R8.reuse ;  /* 0x00000000083072ca */ /* 0x040fe400000e0000 */
[C---:B------:R-:W-:Y:S02]  /*10720*/  R2UR UR49, R9.reuse ;  /* 0x00000000093172ca */ /* 0x040fe400000e0000 */
[----:B------:R-:W-:Y:S02]  /*10730*/  R2UR UR40, R8 ;  /* 0x00000000082872ca */ /* 0x000fe400000e0000 */
[----:B------:R-:W-:Y:S01]  /*10740*/  R2UR UR41, R9 ;  /* 0x00000000092972ca */ /* 0x000fe200000e0000 */
[----:B------:R-:W-:-:S02]  /*10750*/  WARPGROUP.DEPBAR.LE gsb0, 0x0 ;  /* 0x00008000000079c5 */ /* 0x000fc40000010000 */
        /* <DEDUP_REMOVED lines=11> */
[----:B------:R-:W-:Y:S01]  /*10810*/  R2UR UR48, R12 ;  /* 0x000000000c3072ca */ /* 0x000fe200000e0000 */
[----:B------:R-:W-:Y:S01]  /*10820*/  UMOV UR50, UR20 ;  /* 0x0000001400327c82 */ /* 0x000fe20008000000 */
[----:B------:R-:W-:Y:S01]  /*10830*/  R2UR UR49, R13 ;  /* 0x000000000d3172ca */ /* 0x000fe200000e0000 */
        /* <DEDUP_REMOVED lines=54> */
[C---:B------:R-:W-:Y:S01]  /*10ba0*/  R2UR UR32, R10.reuse ;  /* 0x000000000a2072ca */ /* 0x040fe200000e0000 */
[----:B------:R-:W-:Y:S01]  /*10bb0*/  UMOV UR34, UR12 ;  /* 0x0000000c00227c82 */ /* 0x000fe20008000000 */
[C---:B------:R-:W-:Y:S01]  /*10bc0*/  R2UR UR33, R11.reuse ;  /* 0x000000000b2172ca */ /* 0x040fe200000e0000 */
        /* <DEDUP_REMOVED lines=90> */
[----:B------:R-:W-:Y:S02]  /*11170*/  R2UR UR43, R148 ;  /* 0x00000000942b72ca */ /* 0x000fe400000e0000 */
        /* <DEDUP_REMOVED lines=81> */
[----:B------:R-:W-:-:S02]  /*11690*/  IMAD.MOV.U32 R147, RZ, RZ, -0x7fffffe0 ;  /* 0x80000020ff937424 */ /* 0x000fc400078e00ff */
[----:B------:R-:W-:Y:S01]  /*116a0*/  VIADD R20, R20, 0x682 ;  /* 0x0000068214147836 */ /* 0x000fe20000000000 */
        /* <DEDUP_REMOVED lines=40> */
[----:B------:R-:W-:Y:S05]  /*11930*/  @P2 BRA `(.L_x_12348) ;  /* 0x0000000000282947 */ /* 0x000fea0003800000 */
[----:B------:R-:W-:Y:S05]  /*11940*/  @!P0 BRA `(.L_x_12349) ;  /* 0x0000000000048947 */ /* 0x000fea0003800000 */
[----:B------:R-:W-:Y:S01]  /*11950*/  BPT.TRAP 0x1 ;  /* 0x000000040000795c */ /* 0x000fe20000300000 */
.L_x_12349:
[----:B------:R-:W-:Y:S01]  /*11960*/  SHF.L.U32 R0, R18, 0x1f, RZ ;  /* 0x0000001f12007819 */ /* 0x000fe200000006ff */
[----:B------:R-:W-:-:S04]  /*11970*/  IMAD R14, R19, 0x8, R22 ;  /* 0x00000008130e7824 */ /* 0x000fc800078e0216 */
[----:B------:R1:W2:Y:S01]  /*11980*/  SYNCS.PHASECHK.TRANS64.TRYWAIT P2, [R14+URZ+0x31c50], R0 ;  /* 0x031c50000e0075a7 */ /* 0x0002a2000804017f */
[----:B------:R-:W-:Y:S05]  /*11990*/  @!P0 BRA `(.L_x_12350) ;  /* 0x0000000000048947 */ /* 0x000fea0003800000 */
[----:B------:R-:W-:Y:S01]  /*119a0*/  BPT.TRAP 0x1 ;  /* 0x000000040000795c */ /* 0x000fe20000300000 */
.L_x_12350:
[----:B--2---:R-:W-:Y:S05]  /*119b0*/  @P2 BRA `(.L_x_12348) ;  /* 0x0000000000082947 */ /* 0x004fea0003800000 */
[----:B------:R-:W2:Y:S02]  /*119c0*/  SYNCS.PHASECHK.TRANS64.TRYWAIT P2, [R14+URZ+0x31c50], R0 ;  /* 0x031c50000e0075a7 */ /* 0x000ea4000804017f */
[----:B--2---:R-:W-:Y:S05]  /*119d0*/  @!P2 BRA `(.L_x_12351) ;  /* 0x0000011c00b8a947 */ /* 0x004fea0003800000 */
.L_x_12348:
[----:B------:R-:W3:Y:S01]  /*119e0*/  LDL R148, [R1+0x58] ;  /* 0x0000580001947983 */ /* 0x000ee20000100800 */
[----:B------:R-:W4:Y:S03]  /*119f0*/  LDC R149, c[0x0][0x448] ;  /* 0x00011200ff957b82 */ /* 0x000f260000000800 */
[----:B------:R-:W3:Y:S04]  /*11a00*/  LDL R18, [R1+0x68] ;  /* 0x0000680001127983 */ /* 0x000ee80000100800 */
[----:B------:R-:W3:Y:S04]  /*11a10*/  LDL R147, [R1+0x64] ;  /* 0x0000640001937983 */ /* 0x000ee80000100800 */
[----:B------:R-:W3:Y:S04]  /*11a20*/  LDL R21, [R1+0x54] ;  /* 0x0000540001157983 */ /* 0x000ee80000100800 */
[----:B------:R-:W3:Y:S04]  /*11a30*/  LDL R20, [R1+0x50] ;  /* 0x0000500001147983 */ /* 0x000ee80000100800 */
[----:B------:R-:W3:Y:S01]  /*11a40*/  LDL.LU R146, [R1] ;  /* 0x0000000001927983 */ /* 0x000ee20000300800 */
[----:B------:R-:W-:Y:S05]  /*11a50*/  WARPSYNC.ALL ;  /* 0x0000000000007948 */ /* 0x000fea0003800000 */
[----:B----4-:R-:W-:Y:S01]  /*11a60*/  ISETP.NE.AND P2, PT, R149, 0x1, PT ;  /* 0x000000019500780c */ /* 0x010fe20003f45270 */
[----:B------:R-:W-:-:S12]  /*11a70*/  ULDC UR4, c[0x0][0x988] ;  /* 0x0002620000047ab9 */ /* 0x000fd80000000800 */
[----:B-12---:R-:W1:Y:S08]  /*11a80*/  @P2 LDC R14, c[0x0][0x44c] ;  /* 0x00011300ff0e2b82 */ /* 0x006e700000000800 */
[----:B------:R-:W2:Y:S01]  /*11a90*/  @P2 LDC R0, c[0x0][0x450] ;  /* 0x00011400ff002b82 */ /* 0x000ea20000000800 */
[----:B---3--:R-:W-:-:S04]  /*11aa0*/  IMAD.IADD R18, R18, 0x1, R148 ;  /* 0x0000000112127824 */ /* 0x008fc800078e0294 */
[----:B-1----:R-:W-:-:S05]  /*11ab0*/  @P2 IMAD.HI.U32 R14, R18, R14, RZ ;  /* 0x0000000e120e2227 */ /* 0x002fca00078e00ff */
[----:B--2---:R-:W-:Y:S01]  /*11ac0*/  @P2 SHF.R.U32.HI R18, RZ, R0, R14 ;  /* 0x00000000ff122219 */ /* 0x004fe2000001160e */
[----:B------:R-:W-:-:S04]  /*11ad0*/  IMAD.MOV.U32 R14, RZ, RZ, -0x90 ;  /* 0xffffff70ff0e7424 */ /* 0x000fc800078e00ff */
[----:B------:R-:W1:Y:S01]  /*11ae0*/  SHFL.IDX PT, R0, R18, RZ, 0x1c1f ;  /* 0x001c1fff12007589 */ /* 0x000e6200000e0000 */
[----:B------:R-:W-:Y:S01]  /*11af0*/  IMAD R14, R15, R14, 0x1 ;  /* 0x000000010f0e7424 */ /* 0x000fe200078e020e */
[----:B------:R-:W-:Y:S02]  /*11b00*/  LOP3.LUT R146, R146, 0xffffffbf, RZ, 0xc0, !PT ;  /* 0xffffffbf92927812 */ /* 0x000fe400078ec0ff */
[----:B------:R-:W2:Y:S01]  /*11b10*/  SHFL.IDX PT, R18, R18, 0x1, 0x1c1f ;  /* 0x003c1f0012127f89 */ /* 0x000ea200000e0000 */
[----:B------:R-:W-:Y:S01]  /*11b20*/  IMAD R14, R147, -0x2, R14 ;  /* 0xfffffffe930e7824 */ /* 0x000fe200078e020e */
[----:B------:R-:W-:-:S04]  /*11b30*/  @P1 LOP3.LUT R146, R146, 0x40, RZ, 0xfc, !PT ;  /* 0x0000004092921812 */ /* 0x000fc800078efcff */
[----:B------:R-:W-:Y:S02]  /*11b40*/  IADD3 R14, -R20, R14, R21 ;  /* 0x0000000e140e7210 */ /* 0x000fe40007ffe115 */
[----:B------:R-:W-:-:S04]  /*11b50*/  LOP3.LUT R146, R146, 0xffffffdf, RZ, 0xc0, !PT ;  /* 0xffffffdf92927812 */ /* 0x000fc800078ec0ff */
[----:B------:R-:W-:-:S05]  /*11b60*/  @P0 LOP3.LUT R146, R146, 0x20, RZ, 0xfc, !PT ;  /* 0x0000002092920812 */ /* 0x000fca00078efcff */
[----:B------:R-:W-:Y:S01]  /*11b70*/  STL [R1], R146 ;  /* 0x0000009201007387 */ /* 0x000fe20000100800 */
[----:B-1----:R-:W-:-:S03]  /*11b80*/  IMAD.IADD R0, R14, 0x1, R0 ;  /* 0x000000010e007824 */ /* 0x002fc600078e0200 */
[----:B------:R-:W3:Y:S01]  /*11b90*/  LDL R153, [R1+0x38] ;  /* 0x0000380001997983 */ /* 0x000ee20000100800 */
[----:B--2---:R-:W-:Y:S01]  /*11ba0*/  IMAD.IADD R18, R14, 0x1, R18 ;  /* 0x000000010e127824 */ /* 0x004fe200078e0212 */
[C---:B------:R-:W-:Y:S02]  /*11bb0*/  ISETP.GT.AND P2, PT, R0.reuse, RZ, PT ;  /* 0x000000ff0000720c */ /* 0x040fe40003f44270 */
[C---:B------:R-:W-:Y:S02]  /*11bc0*/  ISETP.GT.AND P4, PT, R0.reuse, 0x1, PT ;  /* 0x000000010000780c */ /* 0x040fe40003f84270 */
[----:B------:R-:W-:Y:S02]  /*11bd0*/  ISETP.GT.AND P3, PT, R0, 0x8, PT ;  /* 0x000000080000780c */ /* 0x000fe40003f64270 */
[----:B------:R-:W-:Y:S02]  /*11be0*/  FSEL R136, R136, -INF , P2 ;  /* 0xff80000088887808 */ /* 0x000fe40001000000 */
[----:B------:R-:W-:-:S02]  /*11bf0*/  FSEL R137, R137, -INF , P4 ;  /* 0xff80000089897808 */ /* 0x000fc40002000000 */
[----:B------:R-:W-:Y:S02]  /*11c00*/  FSEL R140, R140, -INF , P3 ;  /* 0xff8000008c8c7808 */ /* 0x000fe40001800000 */
[C---:B------:R-:W-:Y:S02]  /*11c10*/  ISETP.GT.AND P2, PT, R0.reuse, 0x9, PT ;  /* 0x000000090000780c */ /* 0x040fe40003f44270 */
        /* <DEDUP_REMOVED lines=62> */
[----:B------:R-:W-:Y:S02]  /*12000*/  FMNMX.FTZ R0, R136, R17, !PT ;  /* 0x0000001188007209 */ /* 0x000fe40007810000 */
[----:B------:R-:W-:-:S02]  /*12010*/  FSEL R73, R73, -INF , P2 ;  /* 0xff80000049497808 */ /* 0x000fc40001000000 */
[----:B------:R-:W-:Y:S02]  /*12020*/  FMNMX.FTZ R0, R137, R0, !PT ;  /* 0x0000000089007209 */ /* 0x000fe40007810000 */
[----:B------:R-:W-:Y:S02]  /*12030*/  ISETP.GT.AND P2, PT, R18, RZ, PT ;  /* 0x000000ff1200720c */ /* 0x000fe40003f44270 */
        /* <DEDUP_REMOVED lines=67> */
[C---:B------:R-:W-:Y:S02]  /*12470*/  ISETP.GT.AND P2, PT, R18.reuse, 0x40, PT ;  /* 0x000000401200780c */ /* 0x040fe40003f44270 */
[----:B------:R-:W-:Y:S01]  /*12480*/  ISETP.GT.AND P1, PT, R18, 0x71, PT ;  /* 0x000000711200780c */ /* 0x000fe20003f24270 */
[----:B------:R-:W1:Y:S01]  /*12490*/  SHFL.BFLY PT, R14, R0, 0x2, 0x1f ;  /* 0x0c401f00000e7f89 */ /* 0x000e6200000e0000 */
[----:B------:R-:W-:-:S02]  /*124a0*/  FSEL R106, R106, -INF , P2 ;  /* 0xff8000006a6a7808 */ /* 0x000fc40001000000 */
[C---:B------:R-:W-:Y:S02]  /*124b0*/  ISETP.GT.AND P2, PT, R18.reuse, 0x41, PT ;  /* 0x000000411200780c */ /* 0x040fe40003f44270 */
[C---:B------:R-:W-:Y:S02]  /*124c0*/  ISETP.GT.AND P0, PT, R18.reuse, 0x78, PT ;  /* 0x000000781200780c */ /* 0x040fe40003f04270 */
[----:B------:R-:W-:Y:S02]  /*124d0*/  FSEL R107, R107, -INF , P2 ;  /* 0xff8000006b6b7808 */ /* 0x000fe40001000000 */
[C---:B------:R-:W-:Y:S02]  /*124e0*/  ISETP.GT.AND P2, PT, R18.reuse, 0x48, PT ;  /* 0x000000481200780c */ /* 0x040fe40003f44270 */
[----:B------:R-:W-:Y:S02]  /*124f0*/  ISETP.GT.AND P3, PT, R18, 0x81, PT ;  /* 0x000000811200780c */ /* 0x000fe40003f64270 */
[----:B------:R-:W-:-:S02]  /*12500*/  FSEL R110, R110, -INF , P2 ;  /* 0xff8000006e6e7808 */ /* 0x000fc40001000000 */
[C---:B------:R-:W-:Y:S02]  /*12510*/  ISETP.GT.AND P2, PT, R18.reuse, 0x49, PT ;  /* 0x000000491200780c */ /* 0x040fe40003f44270 */
[C---:B------:R-:W-:Y:S02]  /*12520*/  ISETP.GT.AND P4, PT, R18.reuse, 0x88, PT ;  /* 0x000000881200780c */ /* 0x040fe40003f84270 */
[----:B------:R-:W-:Y:S02]  /*12530*/  FSEL R111, R111, -INF , P2 ;  /* 0xff8000006f6f7808 */ /* 0x000fe40001000000 */
[C---:B------:R-:W-:Y:S02]  /*12540*/  ISETP.GT.AND P2, PT, R18.reuse, 0x50, PT ;  /* 0x000000501200780c */ /* 0x040fe40003f44270 */
[----:B------:R-:W-:Y:S02]  /*12550*/  ISETP.GT.AND P5, PT, R18, 0x89, PT ;  /* 0x000000891200780c */ /* 0x000fe40003fa4270 */
[----:B-1----:R-:W-:-:S02]  /*12560*/  FMNMX.FTZ R14, R0, R14, !PT ;  /* 0x0000000e000e7209 */ /* 0x002fc40007810000 */
[----:B------:R-:W-:Y:S02]  /*12570*/  FSEL R98, R98, -INF , P2 ;  /* 0xff80000062627808 */ /* 0x000fe40001000000 */
[C---:B------:R-:W-:Y:S01]  /*12580*/  ISETP.GT.AND P2, PT, R18.reuse, 0x51, PT ;  /* 0x000000511200780c */ /* 0x040fe20003f44270 */
[----:B------:R-:W1:Y:S01]  /*12590*/  SHFL.BFLY PT, R0, R14, 0x1, 0x1f ;  /* 0x0c201f000e007f89 */ /* 0x000e6200000e0000 */
[----:B------:R-:W-:Y:S02]  /*125a0*/  FSEL R83, R83, -INF , P1 ;  /* 0xff80000053537808 */ /* 0x000fe40000800000 */
[----:B------:R-:W-:Y:S02]  /*125b0*/  FSEL R99, R99, -INF , P2 ;  /* 0xff80000063637808 */ /* 0x000fe40001000000 */
[----:B------:R-:W-:Y:S02]  /*125c0*/  ISETP.GT.AND P2, PT, R18, 0x58, PT ;  /* 0x000000581200780c */ /* 0x000fe40003f44270 */
[----:B------:R-:W-:-:S02]  /*125d0*/  FSEL R86, R86, -INF , P0 ;  /* 0xff80000056567808 */ /* 0x000fc40000000000 */
[----:B------:R-:W-:Y:S02]  /*125e0*/  FSEL R102, R102, -INF , P2 ;  /* 0xff80000066667808 */ /* 0x000fe40001000000 */
[----:B------:R-:W-:Y:S02]  /*125f0*/  ISETP.GT.AND P2, PT, R18, 0x59, PT ;  /* 0x000000591200780c */ /* 0x000fe40003f44270 */
[----:B------:R-:W-:Y:S02]  /*12600*/  LOP3.LUT P1, RZ, R146, 0x40, RZ, 0xc0, !PT ;  /* 0x0000004092ff7812 */ /* 0x000fe4000782c0ff */
[----:B------:R-:W-:Y:S02]  /*12610*/  FSEL R103, R103, -INF , P2 ;  /* 0xff80000067677808 */ /* 0x000fe40001000000 */
[----:B------:R-:W-:Y:S02]  /*12620*/  ISETP.GT.AND P2, PT, R18, 0x60, PT ;  /* 0x000000601200780c */ /* 0x000fe40003f44270 */
[----:B------:R-:W-:-:S02]  /*12630*/  LOP3.LUT P0, RZ, R146, 0x20, RZ, 0xc0, !PT ;  /* 0x0000002092ff7812 */ /* 0x000fc4000780c0ff */
[----:B------:R-:W-:Y:S02]  /*12640*/  FSEL R90, R90, -INF , P2 ;  /* 0xff8000005a5a7808 */ /* 0x000fe40001000000 */
[----:B------:R-:W-:Y:S02]  /*12650*/  ISETP.GT.AND P2, PT, R18, 0x61, PT ;  /* 0x000000611200780c */ /* 0x000fe40003f44270 */
[----:B-1----:R-:W-:Y:S01]  /*12660*/  FMNMX.FTZ R14, R14, R0, !PT ;  /* 0x000000000e0e7209 */ /* 0x002fe20007810000 */
[----:B------:R-:W-:Y:S01]  /*12670*/  IMAD.U32 R0, RZ, RZ, UR4 ;  /* 0x00000004ff007e24 */ /* 0x000fe2000f8e00ff */
[----:B------:R-:W-:Y:S02]  /*12680*/  FSEL R91, R91, -INF , P2 ;  /* 0xff8000005b5b7808 */ /* 0x000fe40001000000 */
[----:B------:R-:W-:Y:S01]  /*12690*/  ISETP.GT.AND P2, PT, R18, 0x68, PT ;  /* 0x000000681200780c */ /* 0x000fe20003f44270 */
[C---:B------:R-:W-:Y:S01]  /*126a0*/  FMUL.FTZ R21, R14.reuse, R0 ;  /* 0x000000000e157220 */ /* 0x040fe20000410000 */
[----:B------:R-:W-:-:S02]  /*126b0*/  FSETP.NEU.FTZ.AND P6, PT, R14, -INF , PT ;  /* 0xff8000000e00780b */ /* 0x000fc40003fdd000 */
[----:B------:R-:W-:Y:S02]  /*126c0*/  FSEL R94, R94, -INF , P2 ;  /* 0xff8000005e5e7808 */ /* 0x000fe40001000000 */
[----:B------:R-:W-:Y:S02]  /*126d0*/  ISETP.GT.AND P2, PT, R18, 0x69, PT ;  /* 0x000000691200780c */ /* 0x000fe40003f44270 */
[----:B------:R-:W-:Y:S02]  /*126e0*/  FSEL R20, R14, RZ, P6 ;  /* 0x000000ff0e147208 */ /* 0x000fe40003000000 */
[----:B------:R-:W-:Y:S02]  /*126f0*/  FSEL R95, R95, -INF , P2 ;  /* 0xff8000005f5f7808 */ /* 0x000fe40001000000 */
[----:B------:R-:W-:Y:S01]  /*12700*/  ISETP.GT.AND P2, PT, R18, 0x70, PT ;  /* 0x000000701200780c */ /* 0x000fe20003f44270 */
[----:B------:R-:W-:Y:S01]  /*12710*/  FADD.FTZ R20, -R20, R17 ;  /* 0x0000001114147221 */ /* 0x000fe20000010100 */
[----:B------:R-:W-:-:S02]  /*12720*/  FSEL R21, R21, RZ, P6 ;  /* 0x000000ff15157208 */ /* 0x000fc40003000000 */
[----:B------:R-:W-:Y:S02]  /*12730*/  FSEL R82, R82, -INF , P2 ;  /* 0xff80000052527808 */ /* 0x000fe40001000000 */
[C---:B------:R-:W-:Y:S02]  /*12740*/  ISETP.GT.AND P2, PT, R18.reuse, 0x80, PT ;  /* 0x000000801200780c */ /* 0x040fe40003f44270 */
[----:B------:R-:W-:Y:S01]  /*12750*/  ISETP.GT.AND P6, PT, R18, 0x79, PT ;  /* 0x000000791200780c */ /* 0x000fe20003fc4270 */
        /* <DEDUP_REMOVED lines=10> */
[----:B------:R-:W1:Y:S01]  /*12800*/  MUFU.EX2 R72, R136 ;  /* 0x0000008800487308 */ /* 0x000e620000000800 */
[----:B------:R-:W-:-:S07]  /*12810*/  FSEL R17, R74, -INF , P2 ;  /* 0xff8000004a117808 */ /* 0x000fce0001000000 */
[----:B------:R-:W2:Y:S08]  /*12820*/  MUFU.EX2 R137, R137 ;  /* 0x0000008900897308 */ /* 0x000eb00000000800 */
[----:B------:R-:W4:Y:S01]  /*12830*/  MUFU.EX2 R74, R140 ;  /* 0x0000008c004a7308 */ /* 0x000f220000000800 */
[----:B-1----:R-:W-:-:S07]  /*12840*/  FFMA.FTZ R20, R18, R155, R72 ;  /* 0x0000009b12147223 */ /* 0x002fce0000010048 */
[----:B------:R-:W1:Y:S01]  /*12850*/  MUFU.EX2 R141, R141 ;  /* 0x0000008d008d7308 */ /* 0x000e620000000800 */
[-CC-:B------:R-:W-:Y:S01]  /*12860*/  FFMA.FTZ R151, R129, R0.reuse, -R21.reuse ;  /* 0x0000000081977223 */ /* 0x180fe20000010815 */
[----:B--2---:R-:W-:Y:S01]  /*12870*/  FADD.FTZ R20, R137, R20 ;  /* 0x0000001489147221 */ /* 0x004fe20000010000 */
        /* <DEDUP_REMOVED lines=9> */
[----:B----4-:R-:W-:Y:S01]  /*12910*/  FADD.FTZ R20, R74, R20 ;  /* 0x000000144a147221 */ /* 0x010fe20000010000 */
        /* <DEDUP_REMOVED lines=18> */
[----:B-1----:R-:W-:Y:S01]  /*12a40*/  FADD.FTZ R21, R141, R20 ;  /* 0x000000148d157221 */ /* 0x002fe20000010000 */
        /* <DEDUP_REMOVED lines=31> */
[----:B------:R-:W-:-:S04]  /*12c40*/  FMNMX.FTZ R20, R86, R20, !PT ;  /* 0x0000001456147209 */ /* 0x000fc80007810000 */
[----:B------:R-:W-:Y:S02]  /*12c50*/  FMNMX.FTZ R20, R87, R20, !PT ;  /* 0x0000001457147209 */ /* 0x000fe40007810000 */
[----:B------:R-:W-:Y:S02]  /*12c60*/  FSEL R75, R75, -INF , P3 ;  /* 0xff8000004b4b7808 */ /* 0x000fe40001800000 */
[----:B------:R-:W-:Y:S02]  /*12c70*/  FMNMX.FTZ R20, R17, R20, !PT ;  /* 0x0000001411147209 */ /* 0x000fe40007810000 */
[----:B------:R-:W-:Y:S02]  /*12c80*/  FSEL R78, R78, -INF , P4 ;  /* 0xff8000004e4e7808 */ /* 0x000fe40002000000 */
[----:B------:R-:W-:Y:S02]  /*12c90*/  FMNMX.FTZ R20, R75, R20, !PT ;  /* 0x000000144b147209 */ /* 0x000fe40007810000 */
[----:B------:R-:W-:-:S02]  /*12ca0*/  FSEL R79, R79, -INF , P5 ;  /* 0xff8000004f4f7808 */ /* 0x000fc40002800000 */
[----:B------:R-:W-:-:S04]  /*12cb0*/  FMNMX.FTZ R20, R78, R20, !PT ;  /* 0x000000144e147209 */ /* 0x000fc80007810000 */
[----:B------:R-:W-:-:S05]  /*12cc0*/  FMNMX.FTZ R20, R79, R20, !PT ;  /* 0x000000144f147209 */ /* 0x000fca0007810000 */
[----:B------:R-:W1:Y:S02]  /*12cd0*/  SHFL.BFLY PT, R73, R20, 0x2, 0x1f ;  /* 0x0c401f0014497f89 */ /* 0x000e6400000e0000 */
[----:B-1----:R-:W-:-:S05]  /*12ce0*/  FMNMX.FTZ R20, R20, R73, !PT ;  /* 0x0000004914147209 */ /* 0x002fca0007810000 */
[----:B------:R-:W1:Y:S01]  /*12cf0*/  SHFL.BFLY PT, R73, R20, 0x1, 0x1f ;  /* 0x0c201f0014497f89 */ /* 0x000e6200000e0000 */
[----:B---3--:R-:W-:Y:S02]  /*12d00*/  LOP3.LUT R76, R153, 0x10000, RZ, 0xfc, !PT ;  /* 0x00010000994c7812 */ /* 0x008fe400078efcff */
[----:B-1----:R-:W-:-:S04]  /*12d10*/  FMNMX.FTZ R20, R20, R73, !PT ;  /* 0x0000004914147209 */ /* 0x002fc80007810000 */
[----:B------:R-:W-:-:S04]  /*12d20*/  FSETP.NEU.FTZ.AND P2, PT, R20, -INF , PT ;  /* 0xff8000001400780b */ /* 0x000fc80003f5d000 */
[----:B------:R-:W-:-:S05]  /*12d30*/  FSEL R73, R20, RZ, P2 ;  /* 0x000000ff14497208 */ /* 0x000fca0001000000 */
[----:B------:R-:W-:Y:S01]  /*12d40*/  FADD.FTZ R16, -R73, R16 ;  /* 0x0000001049107221 */ /* 0x000fe20000010100 */
[----:B------:R-:W-:-:S05]  /*12d50*/  FMUL.FTZ R73, R20, R0 ;  /* 0x0000000014497220 */ /* 0x000fca0000410000 */
[----:B------:R-:W-:-:S05]  /*12d60*/  FSEL R73, R73, RZ, P2 ;  /* 0x000000ff49497208 */ /* 0x000fca0001000000 */
[----:B------:R-:W-:Y:S01]  /*12d70*/  FFMA.FTZ R81, R78, R0, -R73 ;  /* 0x000000004e517223 */ /* 0x000fe20000010849 */
[----:B------:R-:W-:-:S05]  /*12d80*/  VIADD R78, R76, 0x180 ;  /* 0x000001804c4e7836 */ /* 0x000fca0000000000 */
[----:B------:R-:W-:Y:S01]  /*12d90*/  R2UR UR8, R78 ;  /* 0x000000004e0872ca */ /* 0x000fe200000e0000 */
[----:B------:R-:W-:-:S05]  /*12da0*/  VIADD R78, R76, 0x300 ;  /* 0x000003004c4e7836 */ /* 0x000fca0000000000 */
[----:B------:R-:W-:Y:S01]  /*12db0*/  R2UR UR12, R78 ;  /* 0x000000004e0c72ca */ /* 0x000fe200000e0000 */
[----:B------:R-:W-:-:S05]  /*12dc0*/  VIADD R78, R76, 0x480 ;  /* 0x000004804c4e7836 */ /* 0x000fca0000000000 */
[----:B------:R-:W-:Y:S01]  /*12dd0*/  R2UR UR16, R78 ;  /* 0x000000004e1072ca */ /* 0x000fe200000e0000 */
[----:B------:R-:W-:Y:S02]  /*12de0*/  VIADD R78, R76, 0x600 ;  /* 0x000006004c4e7836 */ /* 0x000fe40000000000 */
[-CC-:B------:R-:W-:Y:S01]  /*12df0*/  FFMA.FTZ R138, R138, R0.reuse, -R73.reuse ;  /* 0x000000008a8a7223 */ /* 0x180fe20000010849 */
[-CC-:B------:R-:W-:Y:S01]  /*12e00*/  FFMA.FTZ R139, R139, R0.reuse, -R73.reuse ;  /* 0x000000008b8b7223 */ /* 0x180fe20000010849 */
[-CC-:B------:R-:W-:Y:S01]  /*12e10*/  FFMA.FTZ R142, R142, R0.reuse, -R73.reuse ;  /* 0x000000008e8e7223 */ /* 0x180fe20000010849 */
[-CC-:B------:R-:W-:Y:S01]  /*12e20*/  FFMA.FTZ R143, R143, R0.reuse, -R73.reuse ;  /* 0x000000008f8f7223 */ /* 0x180fe20000010849 */
[----:B------:R-:W-:Y:S01]  /*12e30*/  R2UR UR20, R78 ;  /* 0x000000004e1472ca */ /* 0x000fe200000e0000 */
        /* <DEDUP_REMOVED lines=31> */
[----:B------:R-:W-:-:S02]  /*13030*/  VIADD R78, R76, 0x780 ;  /* 0x000007804c4e7836 */ /* 0x000fc40000000000 */
[----:B------:R-:W-:-:S03]  /*13040*/  VIADD R73, R22, 0x200 ;  /* 0x0000020016497836 */ /* 0x000fc60000000000 */
[----:B------:R-:W-:Y:S01]  /*13050*/  R2UR UR24, R78 ;  /* 0x000000004e1872ca */ /* 0x000fe200000e0000 */
[C---:B------:R-:W-:Y:S01]  /*13060*/  VIADD R78, R76.reuse, 0x900 ;  /* 0x000009004c4e7836 */ /* 0x040fe20000000000 */
[----:B------:R-:W-:Y:S01]  /*13070*/  SHF.R.U32.HI R73, RZ, 0x4, R73 ;  /* 0x00000004ff497819 */ /* 0x000fe20000011649 */
[----:B------:R-:W-:Y:S01]  /*13080*/  IMAD.MOV.U32 R77, RZ, RZ, -0x3ffffff0 ;  /* 0xc0000010ff4d7424 */ /* 0x000fe200078e00ff */
[----:B------:R-:W-:Y:S02]  /*13090*/  R2UR UR4, R76 ;  /* 0x000000004c0472ca */ /* 0x000fe400000e0000 */
[----:B------:R-:W-:Y:S02]  /*130a0*/  LOP3.LUT R73, R73, 0x3fff, RZ, 0xc0, !PT ;  /* 0x00003fff49497812 */ /* 0x000fe400078ec0ff */
[----:B------:R-:W-:Y:S01]  /*130b0*/  R2UR UR28, R78 ;  /* 0x000000004e1c72ca */ /* 0x000fe200000e0000 */
[C---:B------:R-:W-:Y:S01]  /*130c0*/  VIADD R78, R76.reuse, 0xa80 ;  /* 0x00000a804c4e7836 */ /* 0x040fe20000000000 */
[----:B------:R-:W-:Y:S01]  /*130d0*/  LOP3.LUT R73, R73, 0x2400000, RZ, 0xfc, !PT ;  /* 0x0240000049497812 */ /* 0x000fe200078efcff */
[----:B------:R-:W-:Y:S01]  /*130e0*/  VIADD R76, R76, 0xc00 ;  /* 0x00000c004c4c7836 */ /* 0x000fe20000000000 */
[----:B------:R-:W-:-:S02]  /*130f0*/  R2UR UR5, R77 ;  /* 0x000000004d0572ca */ /* 0x000fc400000e0000 */
[----:B------:R-:W-:Y:S01]  /*13100*/  R2UR UR37, R77 ;  /* 0x000000004d2572ca */ /* 0x000fe200000e0000 */
[----:B------:R-:W-:Y:S01]  /*13110*/  IMAD.MOV.U32 R77, RZ, RZ, -0x7fffffe0 ;  /* 0x80000020ff4d7424 */ /* 0x000fe200078e00ff */
[----:B------:R-:W-:Y:S01]  /*13120*/  R2UR UR36, R76 ;  /* 0x000000004c2472ca */ /* 0x000fe200000e0000 */
[----:B------:R-:W-:-:S03]  /*13130*/  IMAD R76, R19, 0x6c0, R73 ;  /* 0x000006c0134c7824 */ /* 0x000fc600078e0249 */
        /* <DEDUP_REMOVED lines=66> */
[----:B------:R-:W-:Y:S02]  /*13560*/  F2FP.F16.F32.PACK_AB R72, R137, R72 ;  /* 0x000000488948723e */ /* 0x000fe400000000ff */
[----:B------:R-:W2:Y:S01]  /*13570*/  LDL R137, [R1+0x3c] ;  /* 0x00003c0001897983 */ /* 0x000ea20000100800 */
[----:B------:R-:W-:Y:S02]  /*13580*/  WARPGROUP.DEPBAR.LE gsb0, 0x0 ;  /* 0x00008000000079c5 */ /* 0x000fe40000010000 */
[----:B------:R-:W-:-:S06]  /*13590*/  WARPGROUP.ARRIVE ;  /* 0x00000000000079c5 */ /* 0x000fcc0000000000 */
[----:B------:R-:W-:Y:S03]  /*135a0*/  HGMMA.64x96x16.F32 R24, gdesc[UR36].tnspB, R24, gsb0 ;  /* 0x41600000241879f0 */ /* 0x000fe60008000818 */
[----:B------:R-:W1:Y:S01]  /*135b0*/  S2R R153, SR_TID.X ;  /* 0x0000000000997919 */ /* 0x000e620000002100 */
[----:B------:R-:W-:Y:S01]  /*135c0*/  FMUL.FTZ R16, R16, R0 ;  /* 0x0000000010107220 */ /* 0x000fe20000410000 */
        /* <DEDUP_REMOVED lines=24> */
[----:B------:R-:W-:-:S02]  /*13750*/  FMUL.FTZ R69, R69, R18 ;  /* 0x0000001245457220 */ /* 0x000fc40000410000 */
[----:B------:R3:W5:Y:S01]  /*13760*/  LDL R18, [R1+0x4] ;  /* 0x0000040001127983 */ /* 0x0007620000100800 */
[----:B------:R-:W-:Y:S01]  /*13770*/  MUFU.EX2 R73, R138 ;  /* 0x0000008a00497308 */ /* 0x000fe20000000800 */
[----:B-1----:R-:W-:-:S07]  /*13780*/  SHF.R.U32.HI R136, RZ, 0x7, R153 ;  /* 0x00000007ff887819 */ /* 0x002fce0000011699 */
[----:B------:R-:W1:Y:S01]  /*13790*/  MUFU.EX2 R16, R16 ;  /* 0x0000001000107308 */ /* 0x000e620000000800 */
[----:B------:R-:W-:-:S07]  /*137a0*/  VIADD R76, R136, 0x9 ;  /* 0x00000009884c7836 */ /* 0x000fce0000000000 */
[----:B------:R-:W4:Y:S01]  /*137b0*/  MUFU.EX2 R139, R139 ;  /* 0x0000008b008b7308 */ /* 0x000f220000000800 */
[----:B------:R-:W-:-:S07]  /*137c0*/  ISETP.GE.U32.AND P2, PT, R153, 0x180, PT ;  /* 0x000001809900780c */ /* 0x000fce0003f46070 */
[----:B------:R-:W0:Y:S01]  /*137d0*/  MUFU.EX2 R75, R142 ;  /* 0x0000008e004b7308 */ /* 0x000e220000000800 */
[----:B------:R-:W-:-:S07]  /*137e0*/  SEL R76, R76, 0x9, !P2 ;  /* 0x000000094c4c7807 */ /* 0x000fce0005000000 */
[----:B------:R-:W3:Y:S01]  /*137f0*/  MUFU.EX2 R143, R143 ;  /* 0x0000008f008f7308 */ /* 0x000ee20000000800 */
[--C-:B------:R-:W-:Y:S02]  /*13800*/  @!P1 IMAD R77, R145, 0x8, R22.reuse ;  /* 0x00000008914d9824 */ /* 0x100fe400078e0216 */
[----:B-1----:R-:W-:Y:S01]  /*13810*/  FFMA.FTZ R157, R16, R157, R73 ;  /* 0x0000009d109d7223 */ /* 0x002fe20000010049 */
[----:B------:R-:W-:Y:S01]  /*13820*/  @!P1 IMAD R19, R19, 0x8, R22 ;  /* 0x0000000813139824 */ /* 0x000fe200078e0216 */
[----:B------:R4:W-:Y:S06]  /*13830*/  BAR.ARV R76, 0x100 ;  /* 0x0004004c0000751d */ /* 0x0009ec0000002000 */
[----:B------:R-:W-:-:S02]  /*13840*/  @!P1 VIADD R77, R77, 0x31c40 ;  /* 0x00031c404d4d9836 */ /* 0x000fc40000000000 */
[----:B----4-:R-:W-:Y:S01]  /*13850*/  FADD.FTZ R76, R139, R157 ;  /* 0x0000009d8b4c7221 */ /* 0x010fe20000010000 */
[----:B------:R-:W-:Y:S01]  /*13860*/  @!P1 VIADD R19, R19, 0x31c60 ;  /* 0x00031c6013139836 */ /* 0x000fe20000000000 */
[----:B------:R-:W-:Y:S02]  /*13870*/  F2FP.F16.F32.PACK_AB R74, R141, R74 ;  /* 0x0000004a8d4a723e */ /* 0x000fe400000000ff */
[----:B------:R-:W-:Y:S01]  /*13880*/  @!P1 PRMT R77, RZ, 0x654, R77 ;  /* 0x00000654ff4d9816 */ /* 0x000fe2000000004d */
[----:B0-----:R-:W-:Y:S01]  /*13890*/  FADD.FTZ R76, R75, R76 ;  /* 0x0000004c4b4c7221 */ /* 0x001fe20000010000 */
[----:B------:R-:W-:Y:S02]  /*138a0*/  F2FP.F16.F32.PACK_AB R73, R139, R73 ;  /* 0x000000498b49723e */ /* 0x000fe400000000ff */
[----:B------:R-:W-:Y:S01]  /*138b0*/  @!P1 PRMT R19, RZ, 0x654, R19 ;  /* 0x00000654ff139816 */ /* 0x000fe20000000013 */
[----:B------:R0:W-:Y:S01]  /*138c0*/  @!P1 SYNCS.ARRIVE.TRANS64.RED.A1T0 RZ, [R77+URZ], RZ ;  /* 0x000000ff4dff99a7 */ /* 0x0001e2000810043f */
[----:B---3--:R-:W-:-:S02]  /*138d0*/  F2FP.F16.F32.PACK_AB R75, R143, R75 ;  /* 0x0000004b8f4b723e */ /* 0x008fc400000000ff */
[----:B------:R1:W-:Y:S03]  /*138e0*/  @!P1 SYNCS.ARRIVE.TRANS64.RED.A1T0 RZ, [R19+URZ], RZ ;  /* 0x000000ff13ff99a7 */ /* 0x0003e6000810043f */
[----:B------:R3:W-:Y:S01]  /*138f0*/  STSM.16.M88.4 [R23+0x24300], R72 ;  /* 0x0243004817007844 */ /* 0x0007e20000000200 */
[----:B------:R-:W-:Y:S08]  /*13900*/  MUFU.EX2 R130, R130 ;  /* 0x0000008200827308 */ /* 0x000ff00000000800 */
[----:B---3--:R-:W3:Y:S08]  /*13910*/  MUFU.EX2 R72, R152 ;  /* 0x0000009800487308 */ /* 0x008ef00000000800 */
[----:B------:R-:W4:Y:S08]  /*13920*/  MUFU.EX2 R73, R151 ;  /* 0x0000009700497308 */ /* 0x000f300000000800 */
[----:B------:R-:W1:Y:S01]  /*13930*/  MUFU.EX2 R74, R150 ;  /* 0x00000096004a7308 */ /* 0x000e620000000800 */
[----:B---3--:R-:W-:-:S07]  /*13940*/  FADD.FTZ R21, R72, R21 ;  /* 0x0000001548157221 */ /* 0x008fce0000010000 */
[----:B------:R-:W3:Y:S01]  /*13950*/  MUFU.EX2 R131, R131 ;  /* 0x0000008300837308 */ /* 0x000ee20000000800 */
[----:B------:R-:W-:-:S07]  /*13960*/  FADD.FTZ R76, R143, R76 ;  /* 0x0000004c8f4c7221 */ /* 0x000fce0000010000 */
[----:B------:R-:W3:Y:S01]  /*13970*/  MUFU.EX2 R75, R149 ;  /* 0x00000095004b7308 */ /* 0x000ee20000000800 */
[----:B----4-:R-:W-:-:S07]  /*13980*/  FADD.FTZ R21, R73, R21 ;  /* 0x0000001549157221 */ /* 0x010fce0000010000 */
[----:B------:R-:W4:Y:S01]  /*13990*/  MUFU.EX2 R134, R134 ;  /* 0x0000008600867308 */ /* 0x000f220000000800 */
[----:B------:R-:W-:-:S07]  /*139a0*/  F2FP.F16.F32.PACK_AB R72, R73, R72 ;  /* 0x000000484948723e */ /* 0x000fce00000000ff */
[----:B0-----:R-:W0:Y:S01]  /*139b0*/  MUFU.EX2 R77, R148 ;  /* 0x00000094004d7308 */ /* 0x001e220000000800 */
[----:B------:R-:W-:-:S07]  /*139c0*/  FADD.FTZ R73, R130, R76 ;  /* 0x0000004c82497221 */ /* 0x000fce0000010000 */
[----:B------:R-:W0:Y:S01]  /*139d0*/  MUFU.EX2 R135, R135 ;  /* 0x0000008700877308 */ /* 0x000e220000000800 */
[----:B-1----:R-:W-:-:S07]  /*139e0*/  FADD.FTZ R76, R74, R21 ;  /* 0x000000154a4c7221 */ /* 0x002fce0000010000 */
[----:B------:R-:W1:Y:S01]  /*139f0*/  MUFU.EX2 R136, R147 ;  /* 0x0000009300887308 */ /* 0x000e620000000800 */
[----:B---3--:R-:W-:-:S07]  /*13a00*/  FADD.FTZ R21, R131, R73 ;  /* 0x0000004983157221 */ /* 0x008fce0000010000 */
[----:B------:R-:W3:Y:S01]  /*13a10*/  MUFU.EX2 R122, R122 ;  /* 0x0000007a007a7308 */ /* 0x000ee20000000800 */
[----:B------:R-:W-:-:S07]  /*13a20*/  FADD.FTZ R76, R75, R76 ;  /* 0x0000004c4b4c7221 */ /* 0x000fce0000010000 */
[----:B------:R-:W3:Y:S01]  /*13a30*/  MUFU.EX2 R78, R146 ;  /* 0x00000092004e7308 */ /* 0x000ee20000000800 */
[----:B----4-:R-:W-:-:S07]  /*13a40*/  FADD.FTZ R21, R134, R21 ;  /* 0x0000001586157221 */ /* 0x010fce0000010000 */
[----:B------:R-:W4:Y:S01]  /*13a50*/  MUFU.EX2 R123, R123 ;  /* 0x0000007b007b7308 */ /* 0x000f220000000800 */
[----:B0-----:R-:W-:-:S07]  /*13a60*/  FADD.FTZ R76, R77, R76 ;  /* 0x0000004c4d4c7221 */ /* 0x001fce0000010000 */
[----:B------:R-:W0:Y:S08]  /*13a70*/  MUFU.EX2 R79, R129 ;  /* 0x00000081004f7308 */ /* 0x000e300000000800 */
[----:B------:R-:W0:Y:S08]  /*13a80*/  MUFU.EX2 R126, R126 ;  /* 0x0000007e007e7308 */ /* 0x000e300000000800 */
[----:B------:R-:W0:Y:S08]  /*13a90*/  MUFU.EX2 R132, R132 ;  /* 0x0000008400847308 */ /* 0x000e300000000800 */
[----:B------:R-:W-:Y:S08]  /*13aa0*/  MUFU.EX2 R19, R128 ;  /* 0x0000008000137308 */ /* 0x000ff00000000800 */
[----:B------:R1:W-:Y:S08]  /*13ab0*/  MUFU.EX2 R129, R88 ;  /* 0x0000005800817308 */ /* 0x0003f00000000800 */
[----:B------:R-:W0:Y:S01]  /*13ac0*/  MUFU.EX2 R127, R127 ;  /* 0x0000007f007f7308 */ /* 0x000e220000000800 */
[----:B-1----:R-:W-:-:S07]  /*13ad0*/  FADD.FTZ R88, R135, R21 ;  /* 0x0000001587587221 */ /* 0x002fce0000010000 */
[----:B------:R-:W-:Y:S08]  /*13ae0*/  MUFU.EX2 R128, R89 ;  /* 0x0000005900807308 */ /* 0x000ff00000000800 */
[----:B------:R-:W1:Y:S08]  /*13af0*/  MUFU.EX2 R133, R133 ;  /* 0x0000008500857308 */ /* 0x000e700000000800 */
[----:B------:R3:W1:Y:S02]  /*13b00*/  MUFU.EX2 R89, R114 ;  /* 0x0000007200597308 */ /* 0x0006640000000800 */
[C---:B---3--:R-:W-:Y:S01]  /*13b10*/  FADD.FTZ R114, R136.reuse, R76 ;  /* 0x0000004c88727221 */ /* 0x048fe20000010000 */
[----:B------:R-:W-:Y:S01]  /*13b20*/  F2FP.F16.F32.PACK_AB R76, R136, R77 ;  /* 0x0000004d884c723e */ /* 0x000fe200000000ff */
[----:B------:R-:W-:-:S04]  /*13b30*/  FADD.FTZ R77, R122, R88 ;  /* 0x000000587a4d7221 */ /* 0x000fc80000010000 */
[----:B------:R-:W3:Y:S01]  /*13b40*/  MUFU.EX2 R124, R124 ;  /* 0x0000007c007c7308 */ /* 0x000ee20000000800 */
[----:B------:R-:W-:Y:S01]  /*13b50*/  FADD.FTZ R88, R78, R114 ;  /* 0x000000724e587221 */ /* 0x000fe20000010000 */
[----:B----4-:R-:W-:-:S03]  /*13b60*/  FADD.FTZ R77, R123, R77 ;  /* 0x0000004d7b4d7221 */ /* 0x010fc60000010000 */
[----:B0-----:R-:W-:-:S03]  /*13b70*/  FADD.FTZ R88, R79, R88 ;  /* 0x000000584f587221 */ /* 0x001fc60000010000 */
[----:B------:R-:W0:Y:S01]  /*13b80*/  MUFU.EX2 R115, R115 ;  /* 0x0000007300737308 */ /* 0x000e220000000800 */
[----:B------:R-:W-:Y:S01]  /*13b90*/  FADD.FTZ R77, R126, R77 ;  /* 0x0000004d7e4d7221 */ /* 0x000fe20000010000 */
[----:B------:R-:W-:-:S06]  /*13ba0*/  FADD.FTZ R88, R132, R88 ;  /* 0x0000005884587221 */ /* 0x000fcc0000010000 */
[----:B------:R-:W4:Y:S01]  /*13bb0*/  MUFU.EX2 R125, R125 ;  /* 0x0000007d007d7308 */ /* 0x000f220000000800 */
[----:B------:R-:W-:-:S07]  /*13bc0*/  FADD.FTZ R77, R127, R77 ;  /* 0x0000004d7f4d7221 */ /* 0x000fce0000010000 */
[----:B------:R-:W2:Y:S01]  /*13bd0*/  MUFU.EX2 R118, R118 ;  /* 0x0000007600767308 */ /* 0x000ea20000000800 */
[----:B-1----:R-:W-:Y:S01]  /*13be0*/  FADD.FTZ R88, R133, R88 ;  /* 0x0000005885587221 */ /* 0x002fe20000010000 */
[----:B------:R-:W-:-:S06]  /*13bf0*/  FADD.FTZ R77, R89, R77 ;  /* 0x0000004d594d7221 */ /* 0x000fcc0000010000 */
[----:B------:R-:W1:Y:S01]  /*13c00*/  MUFU.EX2 R119, R119 ;  /* 0x0000007700777308 */ /* 0x000e620000000800 */
[----:B---3--:R-:W-:-:S07]  /*13c10*/  FADD.FTZ R88, R124, R88 ;  /* 0x000000587c587221 */ /* 0x008fce0000010000 */
[----:B------:R-:W3:Y:S01]  /*13c20*/  MUFU.EX2 R121, R121 ;  /* 0x0000007900797308 */ /* 0x000ee20000000800 */
[----:B0-----:R-:W-:-:S07]  /*13c30*/  FADD.FTZ R77, R115, R77 ;  /* 0x0000004d734d7221 */ /* 0x001fce0000010000 */
[----:B------:R-:W0:Y:S01]  /*13c40*/  MUFU.EX2 R106, R106 ;  /* 0x0000006a006a7308 */ /* 0x000e220000000800 */
[----:B----4-:R-:W-:-:S07]  /*13c50*/  FADD.FTZ R88, R125, R88 ;  /* 0x000000587d587221 */ /* 0x010fce0000010000 */
[----:B------:R-:W4:Y:S01]  /*13c60*/  MUFU.EX2 R120, R120 ;  /* 0x0000007800787308 */ /* 0x000f220000000800 */
[----:B--2---:R-:W-:-:S07]  /*13c70*/  FADD.FTZ R77, R118, R77 ;  /* 0x0000004d764d7221 */ /* 0x004fce0000010000 */
[----:B------:R-:W2:Y:S08]  /*13c80*/  MUFU.EX2 R107, R107 ;  /* 0x0000006b006b7308 */ /* 0x000eb00000000800 */
[----:B------:R-:W2:Y:S08]  /*13c90*/  MUFU.EX2 R117, R117 ;  /* 0x0000007500757308 */ /* 0x000eb00000000800 */
[----:B------:R-:W-:Y:S08]  /*13ca0*/  MUFU.EX2 R110, R110 ;  /* 0x0000006e006e7308 */ /* 0x000ff00000000800 */
[----:B------:R-:W2:Y:S08]  /*13cb0*/  MUFU.EX2 R116, R116 ;  /* 0x0000007400747308 */ /* 0x000eb00000000800 */
[----:B------:R1:W-:Y:S01]  /*13cc0*/  MUFU.EX2 R21, R90 ;  /* 0x0000005a00157308 */ /* 0x0003e20000000800 */
[----:B------:R-:W-:-:S07]  /*13cd0*/  F2FP.F16.F32.PACK_AB R74, R75, R74 ;  /* 0x0000004a4b4a723e */ /* 0x000fce00000000ff */
[----:B------:R-:W-:Y:S01]  /*13ce0*/  MUFU.EX2 R111, R111 ;  /* 0x0000006f006f7308 */ /* 0x000fe20000000800 */
[----:B-1----:R-:W-:Y:S01]  /*13cf0*/  FADD.FTZ R90, R19, R88 ;  /* 0x00000058135a7221 */ /* 0x002fe20000010000 */
[----:B------:R-:W-:-:S03]  /*13d00*/  FADD.FTZ R88, R119, R77 ;  /* 0x0000004d77587221 */ /* 0x000fc60000010000 */
[----:B---3--:R-:W-:-:S03]  /*13d10*/  FADD.FTZ R90, R121, R90 ;  /* 0x0000005a795a7221 */ /* 0x008fc60000010000 */
[----:B------:R-:W1:Y:S01]  /*13d20*/  MUFU.EX2 R113, R113 ;  /* 0x0000007100717308 */ /* 0x000e620000000800 */
[----:B0-----:R-:W-:Y:S01]  /*13d30*/  FADD.FTZ R88, R106, R88 ;  /* 0x000000586a587221 */ /* 0x001fe20000010000 */
[----:B------:R-:W-:Y:S01]  /*13d40*/  F2FP.F16.F32.PACK_AB R73, R131, R130 ;  /* 0x000000828349723e */ /* 0x000fe200000000ff */
[----:B----4-:R-:W-:Y:S01]  /*13d50*/  FADD.FTZ R90, R120, R90 ;  /* 0x0000005a785a7221 */ /* 0x010fe20000010000 */
[----:B------:R-:W-:-:S04]  /*13d60*/  F2FP.F16.F32.PACK_AB R75, R135, R134 ;  /* 0x00000086874b723e */ /* 0x000fc800000000ff */
[----:B------:R-:W0:Y:S01]  /*13d70*/  MUFU.EX2 R98, R98 ;  /* 0x0000006200627308 */ /* 0x000e220000000800 */
[----:B--2---:R-:W-:Y:S01]  /*13d80*/  FADD.FTZ R88, R107, R88 ;  /* 0x000000586b587221 */ /* 0x004fe20000010000 */
[----:B------:R-:W-:-:S06]  /*13d90*/  FADD.FTZ R90, R117, R90 ;  /* 0x0000005a755a7221 */ /* 0x000fcc0000010000 */
[----:B------:R-:W2:Y:S01]  /*13da0*/  MUFU.EX2 R112, R112 ;  /* 0x0000007000707308 */ /* 0x000ea20000000800 */
[----:B------:R3:W-:Y:S07]  /*13db0*/  STSM.16.M88.4 [R23+0x25b00], R72 ;  /* 0x025b004817007844 */ /* 0x0007ee0000000200 */
[----:B------:R-:W4:Y:S01]  /*13dc0*/  MUFU.EX2 R99, R99 ;  /* 0x0000006300637308 */ /* 0x000f220000000800 */
[----:B------:R-:W-:-:S07]  /*13dd0*/  FADD.FTZ R90, R116, R90 ;  /* 0x0000005a745a7221 */ /* 0x000fce0000010000 */
[----:B------:R-:W4:Y:S01]  /*13de0*/  MUFU.EX2 R109, R109 ;  /* 0x0000006d006d7308 */ /* 0x000f220000000800 */
[----:B---3--:R-:W-:Y:S01]  /*13df0*/  FADD.FTZ R72, R110, R88 ;  /* 0x000000586e487221 */ /* 0x008fe20000010000 */
[----:B-1----:R-:W-:-:S03]  /*13e00*/  FADD.FTZ R73, R113, R90 ;  /* 0x0000005a71497221 */ /* 0x002fc60000010000 */
[----:B------:R-:W-:-:S03]  /*13e10*/  FADD.FTZ R72, R111, R72 ;  /* 0x000000486f487221 */ /* 0x000fc60000010000 */
[----:B------:R-:W1:Y:S01]  /*13e20*/  MUFU.EX2 R108, R108 ;  /* 0x0000006c006c7308 */ /* 0x000e620000000800 */
[----:B0-----:R-:W-:Y:S01]  /*13e30*/  FADD.FTZ R72, R98, R72 ;  /* 0x0000004862487221 */ /* 0x001fe20000010000 */
[----:B--2---:R-:W-:-:S06]  /*13e40*/  FADD.FTZ R73, R112, R73 ;  /* 0x0000004970497221 */ /* 0x004fcc0000010000 */
[----:B------:R-:W0:Y:S01]  /*13e50*/  MUFU.EX2 R105, R105 ;  /* 0x0000006900697308 */ /* 0x000e220000000800 */
[----:B----4-:R-:W-:Y:S01]  /*13e60*/  FADD.FTZ R74, R99, R72 ;  /* 0x00000048634a7221 */ /* 0x010fe20000010000 */
[----:B------:R-:W-:Y:S01]  /*13e70*/  F2FP.F16.F32.PACK_AB R72, R121, R19 ;  /* 0x000000137948723e */ /* 0x000fe200000000ff */
[----:B------:R-:W-:-:S05]  /*13e80*/  FADD.FTZ R19, R109, R73 ;  /* 0x000000496d137221 */ /* 0x000fca0000010000 */
[----:B------:R-:W-:Y:S08]  /*13e90*/  MUFU.EX2 R104, R104 ;  /* 0x0000006800687308 */ /* 0x000ff00000000800 */
[----:B------:R-:W2:Y:S01]  /*13ea0*/  MUFU.EX2 R102, R102 ;  /* 0x0000006600667308 */ /* 0x000ea20000000800 */
[----:B-1----:R-:W-:Y:S01]  /*13eb0*/  FADD.FTZ R19, R108, R19 ;  /* 0x000000136c137221 */ /* 0x002fe20000010000 */
[----:B------:R-:W-:-:S06]  /*13ec0*/  F2FP.F16.F32.PACK_AB R78, R79, R78 ;  /* 0x0000004e4f4e723e */ /* 0x000fcc00000000ff */
[----:B------:R-:W1:Y:S01]  /*13ed0*/  MUFU.EX2 R101, R101 ;  /* 0x0000006500657308 */ /* 0x000e620000000800 */
[----:B------:R-:W-:-:S07]  /*13ee0*/  F2FP.F16.F32.PACK_AB R77, R123, R122 ;  /* 0x0000007a7b4d723e */ /* 0x000fce00000000ff */
[----:B------:R-:W3:Y:S01]  /*13ef0*/  MUFU.EX2 R103, R103 ;  /* 0x0000006700677308 */ /* 0x000ee20000000800 */
[----:B------:R-:W-:Y:S01]  /*13f00*/  F2FP.F16.F32.PACK_AB R79, R127, R126 ;  /* 0x0000007e7f4f723e */ /* 0x000fe200000000ff */
[----:B0-----:R-:W-:-:S06]  /*13f10*/  FADD.FTZ R19, R105, R19 ;  /* 0x0000001369137221 */ /* 0x001fcc0000010000 */
[----:B------:R-:W0:Y:S01]  /*13f20*/  MUFU.EX2 R100, R100 ;  /* 0x0000006400647308 */ /* 0x000e220000000800 */
[----:B------:R4:W-:Y:S01]  /*13f30*/  STSM.16.M88.4 [R23+0x27300], R76 ;  /* 0x0273004c17007844 */ /* 0x0009e20000000200 */
[----:B--2---:R-:W-:-:S06]  /*13f40*/  FADD.FTZ R75, R102, R74 ;  /* 0x0000004a664b7221 */ /* 0x004fcc0000010000 */
[----:B------:R-:W2:Y:S01]  /*13f50*/  MUFU.EX2 R97, R97 ;  /* 0x0000006100617308 */ /* 0x000ea20000000800 */
[----:B------:R-:W-:-:S07]  /*13f60*/  F2FP.F16.F32.PACK_AB R88, R133, R132 ;  /* 0x000000848558723e */ /* 0x000fce00000000ff */
[----:B------:R-:W-:Y:S01]  /*13f70*/  MUFU.EX2 R96, R96 ;  /* 0x0000006000607308 */ /* 0x000fe20000000800 */
[----:B----4-:R-:W-:Y:S01]  /*13f80*/  FADD.FTZ R78, R104, R19 ;  /* 0x00000013684e7221 */ /* 0x010fe20000010000 */
[----:B------:R-:W-:-:S06]  /*13f90*/  F2FP.F16.F32.PACK_AB R89, R115, R89 ;  /* 0x000000597359723e */ /* 0x000fcc00000000ff */
[----:B------:R4:W2:Y:S01]  /*13fa0*/  MUFU.EX2 R114, R91 ;  /* 0x0000005b00727308 */ /* 0x0008a20000000800 */
[----:B-1----:R-:W-:Y:S01]  /*13fb0*/  FADD.FTZ R77, R101, R78 ;  /* 0x0000004e654d7221 */ /* 0x002fe20000010000 */
[----:B------:R-:W-:Y:S01]  /*13fc0*/  F2FP.F16.F32.PACK_AB R90, R125, R124 ;  /* 0x0000007c7d5a723e */ /* 0x000fe200000000ff */
[----:B---3--:R-:W-:Y:S01]  /*13fd0*/  FADD.FTZ R76, R103, R75 ;  /* 0x0000004b674c7221 */ /* 0x008fe20000010000 */
[----:B------:R-:W-:-:S04]  /*13fe0*/  F2FP.F16.F32.PACK_AB R73, R107, R106 ;  /* 0x0000006a6b49723e */ /* 0x000fc800000000ff */
[----:B------:R-:W-:Y:S01]  /*13ff0*/  MUFU.EX2 R93, R93 ;  /* 0x0000005d005d7308 */ /* 0x000fe20000000800 */
[----:B----4-:R-:W-:Y:S02]  /*14000*/  F2FP.F16.F32.PACK_AB R91, R119, R118 ;  /* 0x00000076775b723e */ /* 0x010fe400000000ff */
[----:B------:R-:W-:Y:S02]  /*14010*/  F2FP.F16.F32.PACK_AB R74, R117, R120 ;  /* 0x00000078754a723e */ /* 0x000fe400000000ff */
[----:B------:R-:W-:-:S03]  /*14020*/  F2FP.F16.F32.PACK_AB R75, R111, R110 ;  /* 0x0000006e6f4b723e */ /* 0x000fc600000000ff */
[----:B------:R-:W1:Y:S01]  /*14030*/  MUFU.EX2 R94, R94 ;  /* 0x0000005e005e7308 */ /* 0x000e620000000800 */
[----:B0-----:R-:W-:Y:S01]  /*14040*/  FADD.FTZ R78, R100, R77 ;  /* 0x0000004d644e7221 */ /* 0x001fe20000010000 */
[----:B------:R-:W-:Y:S06]  /*14050*/  STSM.16.M88.4 [R23+0x28b00], R88 ;  /* 0x028b005817007844 */ /* 0x000fec0000000200 */
[----:B------:R-:W0:Y:S01]  /*14060*/  MUFU.EX2 R95, R95 ;  /* 0x0000005f005f7308 */ /* 0x000e220000000800 */
[----:B------:R2:W-:Y:S01]  /*14070*/  STSM.16.M88.4 [R23+0x2a300], R72 ;  /* 0x02a3004817007844 */ /* 0x0005e20000000200 */
[----:B------:R-:W-:-:S06]  /*14080*/  FADD.FTZ R76, R21, R76 ;  /* 0x0000004c154c7221 */ /* 0x000fcc0000010000 */
[----:B------:R-:W3:Y:S08]  /*14090*/  MUFU.EX2 R92, R92 ;  /* 0x0000005c005c7308 */ /* 0x000ef00000000800 */
[----:B------:R-:W-:Y:S01]  /*140a0*/  MUFU.EX2 R82, R82 ;  /* 0x0000005200527308 */ /* 0x000fe20000000800 */
[----:B--2---:R-:W-:-:S07]  /*140b0*/  FADD.FTZ R73, R97, R78 ;  /* 0x0000004e61497221 */ /* 0x004fce0000010000 */
[----:B------:R-:W2:Y:S08]  /*140c0*/  MUFU.EX2 R83, R83 ;  /* 0x0000005300537308 */ /* 0x000eb00000000800 */
[----:B------:R-:W-:Y:S08]  /*140d0*/  MUFU.EX2 R86, R86 ;  /* 0x0000005600567308 */ /* 0x000ff00000000800 */
[----:B------:R-:W4:Y:S08]  /*140e0*/  MUFU.EX2 R87, R87 ;  /* 0x0000005700577308 */ /* 0x000f300000000800 */
[----:B------:R-:W-:Y:S08]  /*140f0*/  MUFU.EX2 R85, R85 ;  /* 0x0000005500557308 */ /* 0x000ff00000000800 */
[----:B------:R-:W-:Y:S08]  /*14100*/  MUFU.EX2 R17, R17 ;  /* 0x0000001100117308 */ /* 0x000ff00000000800 */
[----:B------:R-:W4:Y:S08]  /*14110*/  MUFU.EX2 R80, R80 ;  /* 0x0000005000507308 */ /* 0x000f300000000800 */
[----:B------:R-:W-:Y:S08]  /*14120*/  MUFU.EX2 R81, R81 ;  /* 0x0000005100517308 */ /* 0x000ff00000000800 */
[----:B------:R-:W4:Y:S01]  /*14130*/  MUFU.EX2 R84, R84 ;  /* 0x0000005400547308 */ /* 0x000f220000000800 */
[----:B------:R-:W-:Y:S01]  /*14140*/  FADD.FTZ R19, R114, R76 ;  /* 0x0000004c72137221 */ /* 0x000fe20000010000 */
[----:B------:R-:W-:Y:S01]  /*14150*/  FADD.FTZ R74, R96, R73 ;  /* 0x00000049604a7221 */ /* 0x000fe20000010000 */
[----:B------:R-:W-:-:S02]  /*14160*/  F2FP.F16.F32.PACK_AB R118, R109, R112 ;  /* 0x000000706d76723e */ /* 0x000fc400000000ff */
[----:B------:R-:W-:Y:S01]  /*14170*/  F2FP.F16.F32.PACK_AB R109, R114, R21 ;  /* 0x00000015726d723e */ /* 0x000fe200000000ff */
[----:B-1----:R-:W-:Y:S01]  /*14180*/  FADD.FTZ R76, R94, R19 ;  /* 0x000000135e4c7221 */ /* 0x002fe20000010000 */
[----:B------:R-:W-:Y:S01]  /*14190*/  FADD.FTZ R21, R93, R74 ;  /* 0x0000004a5d157221 */ /* 0x000fe20000010000 */
[----:B------:R-:W-:Y:S02]  /*141a0*/  F2FP.F16.F32.PACK_AB R116, R113, R116 ;  /* 0x000000747174723e */ /* 0x000fe400000000ff */
[----:B------:R-:W-:Y:S02]  /*141b0*/  F2FP.F16.F32.PACK_AB R117, R99, R98 ;  /* 0x000000626375723e */ /* 0x000fe400000000ff */
[----:B------:R-:W-:Y:S01]  /*141c0*/  F2FP.F16.F32.PACK_AB R119, R103, R102 ;  /* 0x000000666777723e */ /* 0x000fe200000000ff */
[----:B0-----:R-:W-:Y:S01]  /*141d0*/  FADD.FTZ R19, R95, R76 ;  /* 0x0000004c5f137221 */ /* 0x001fe20000010000 */
[----:B------:R-:W-:Y:S01]  /*141e0*/  F2FP.F16.F32.PACK_AB R108, R105, R108 ;  /* 0x0000006c696c723e */ /* 0x000fe200000000ff */
[----:B---3--:R-:W-:Y:S01]  /*141f0*/  FADD.FTZ R21, R92, R21 ;  /* 0x000000155c157221 */ /* 0x008fe20000010000 */
[----:B------:R-:W-:-:S02]  /*14200*/  F2FP.F16.F32.PACK_AB R110, R101, R104 ;  /* 0x00000068656e723e */ /* 0x000fc400000000ff */
[----:B------:R-:W-:Y:S02]  /*14210*/  F2FP.F16.F32.PACK_AB R111, R95, R94 ;  /* 0x0000005e5f6f723e */ /* 0x000fe400000000ff */
[----:B------:R-:W-:Y:S02]  /*14220*/  F2FP.F16.F32.PACK_AB R100, R97, R100 ;  /* 0x000000646164723e */ /* 0x000fe400000000ff */
[----:B--2---:R-:W-:Y:S02]  /*14230*/  F2FP.F16.F32.PACK_AB R101, R83, R82 ;  /* 0x000000525365723e */ /* 0x004fe400000000ff */
[----:B------:R-:W-:Y:S02]  /*14240*/  F2FP.F16.F32.PACK_AB R102, R93, R96 ;  /* 0x000000605d66723e */ /* 0x000fe400000000ff */
[----:B----4-:R-:W-:Y:S02]  /*14250*/  F2FP.F16.F32.PACK_AB R103, R87, R86 ;  /* 0x000000565767723e */ /* 0x010fe400000000ff */
[----:B------:R-:W-:-:S02]  /*14260*/  F2FP.F16.F32.PACK_AB R92, R128, R92 ;  /* 0x0000005c805c723e */ /* 0x000fc400000000ff */
[----:B------:R-:W-:Y:S02]  /*14270*/  F2FP.F16.F32.PACK_AB R93, R80, R17 ;  /* 0x00000011505d723e */ /* 0x000fe400000000ff */
[----:B------:R-:W-:Y:S02]  /*14280*/  F2FP.F16.F32.PACK_AB R94, R85, R129 ;  /* 0x00000081555e723e */ /* 0x000fe400000000ff */
[----:B------:R-:W-:Y:S01]  /*14290*/  F2FP.F16.F32.PACK_AB R95, R84, R81 ;  /* 0x00000051545f723e */ /* 0x000fe200000000ff */
[----:B------:R1:W-:Y:S01]  /*142a0*/  STSM.16.M88.4 [R23+0x2bb00], R116 ;  /* 0x02bb007417007844 */ /* 0x0003e20000000200 */
[----:B------:R-:W-:-:S03]  /*142b0*/  FADD.FTZ R72, R82, R19 ;  /* 0x0000001352487221 */ /* 0x000fc60000010000 */
[----:B------:R1:W-:Y:S04]  /*142c0*/  STSM.16.M88.4 [R23+0x2d300], R108 ;  /* 0x02d3006c17007844 */ /* 0x0003e80000000200 */
[----:B------:R1:W-:Y:S04]  /*142d0*/  STSM.16.M88.4 [R23+0x2eb00], R100 ;  /* 0x02eb006417007844 */ /* 0x0003e80000000200 */
[----:B------:R1:W-:Y:S01]  /*142e0*/  STSM.16.M88.4 [R23+0x30300], R92 ;  /* 0x0303005c17007844 */ /* 0x0003e20000000200 */
[----:B------:R-:W-:Y:S01]  /*142f0*/  FADD.FTZ R19, R83, R72 ;  /* 0x0000004853137221 */ /* 0x000fe20000010000 */
[----:B------:R-:W-:Y:S01]  /*14300*/  @!PT LDS RZ, [RZ] ;  /* 0x00000000fffff984 */ /* 0x000fe20000000800 */
[----:B------:R-:W-:Y:S01]  /*14310*/  @!PT LDS RZ, [RZ] ;  /* 0x00000000fffff984 */ /* 0x000fe20000000800 */
[----:B------:R-:W-:Y:S01]  /*14320*/  @!PT LDS RZ, [RZ] ;  /* 0x00000000fffff984 */ /* 0x000fe20000000800 */
[----:B------:R-:W-:Y:S01]  /*14330*/  @!PT LDS RZ, [RZ] ;  /* 0x00000000fffff984 */ /* 0x000fe20000000800 */
[----:B------:R0:W-:Y:S06]  /*14340*/  MEMBAR.ALL.CTA ;  /* 0x0000000000007992 */ /* 0x0001ec0000008000 */
[----:B0-----:R-:W0:Y:S01]  /*14350*/  FENCE.VIEW.ASYNC.S ;  /* 0x00000000000073c6 */ /* 0x001e220000000000 */
[----:B------:R-:W-:Y:S01]  /*14360*/  FADD.FTZ R72, R86, R19 ;  /* 0x0000001356487221 */ /* 0x000fe20000010000 */
[----:B------:R-:W-:-:S03]  /*14370*/  ISETP.GT.AND P2, PT, R15, R137, PT ;  /* 0x000000890f00720c */ /* 0x000fc60003f44270 */
[----:B------:R-:W-:-:S04]  /*14380*/  FADD.FTZ R72, R87, R72 ;  /* 0x0000004857487221 */ /* 0x000fc80000010000 */
[----:B------:R-:W-:Y:S01]  /*14390*/  FADD.FTZ R19, R17, R72 ;  /* 0x0000004811137221 */ /* 0x000fe20000010000 */
[----:B------:R-:W-:-:S03]  /*143a0*/  FADD.FTZ R74, R128, R21 ;  /* 0x00000015804a7221 */ /* 0x000fc60000010000 */
[----:B------:R-:W-:Y:S01]  /*143b0*/  FADD.FTZ R72, R80, R19 ;  /* 0x0000001350487221 */ /* 0x000fe20000010000 */
[----:B------:R-:W-:-:S03]  /*143c0*/  FADD.FTZ R74, R129, R74 ;  /* 0x0000004a814a7221 */ /* 0x000fc60000010000 */
        /* <DEDUP_REMOVED lines=27> */
[----:B------:R-:W-:-:S02]  /*14580*/  VIADD R15, R15, 0xffffffff ;  /* 0xffffffff0f0f7836 */ /* 0x000fc40000000000 */
[----:B------:R-:W-:Y:S02]  /*14590*/  IMAD.MOV.U32 R19, RZ, RZ, R145 ;  /* 0x000000ffff137224 */ /* 0x000fe400078e0091 */
[----:B------:R-:W-:Y:S02]  /*145a0*/  IMAD.MOV.U32 R16, RZ, RZ, R20 ;  /* 0x000000ffff107224 */ /* 0x000fe400078e0014 */
[----:B------:R-:W-:Y:S01]  /*145b0*/  IMAD.MOV.U32 R17, RZ, RZ, R14 ;  /* 0x000000ffff117224 */ /* 0x000fe200078e000e */
[----:B0-----:R-:W-:Y:S01]  /*145c0*/  NOP ;  /* 0x0000000000007918 */ /* 0x001fe20000000000 */
[----:B-1----:R-:W-:Y:S05]  /*145d0*/  @P2 BRA `(.L_x_12352) ;  /* 0xffffffac00f42947 */ /* 0x002fea000383ffff */
.L_x_12342:
[----:B------:R-:W-:-:S13]  /*145e0*/  ISETP.GE.AND P2, PT, R15, RZ, PT ;  /* 0x000000ff0f00720c */ /* 0x000fda0003f46270 */
[----:B------:R-:W-:Y:S05]  /*145f0*/  @!P2 BRA `(.L_x_12353) ;  /* 0x000000440058a947 */ /* 0x000fea0003800000 */
[----:B-----5:R0:W5:Y:S01]  /*14600*/  LDL.LU R18, [R1+0x4] ;  /* 0x0000040001127983 */ /* 0x0201620000300800 */
[----:B------:R-:W-:Y:S02]  /*14610*/  IMAD.MOV.U32 R17, RZ, RZ, R20 ;  /* 0x000000ffff117224 */ /* 0x000fe400078e0014 */
[----:B------:R-:W-:Y:S02]  /*14620*/  IMAD.MOV.U32 R16, RZ, RZ, R14 ;  /* 0x000000ffff107224 */ /* 0x000fe400078e000e */
[----:B------:R-:W-:-:S07]  /*14630*/  IMAD.MOV.U32 R19, RZ, RZ, R145 ;  /* 0x000000ffff137224 */ /* 0x000fce00078e0091 */
.L_x_12364:
[----:B------:R-:W2:Y:S01]  /*14640*/  LDL R0, [R1+0x28] ;  /* 0x0000280001007983 */ /* 0x000ea20000100800 */
[----:B------:R-:W-:Y:S01]  /*14650*/  VIADD R145, R19, 0x1 ;  /* 0x0000000113917836 */ /* 0x000fe20000000000 */
[----:B------:R-:W-:Y:S05]  /*14660*/  YIELD ;  /* 0x0000000000007946 */ /* 0x000fea0003800000 */
[----:B------:R-:W-:-:S04]  /*14670*/  ISETP.NE.AND P3, PT, R145, 0x2, PT ;  /* 0x000000029100780c */ /* 0x000fc80003f65270 */
[----:B------:R-:W-:Y:S02]  /*14680*/  SEL R21, RZ, 0x1, P3 ;  /* 0x00000001ff157807 */ /* 0x000fe40001800000 */
[----:B------:R-:W-:Y:S02]  /*14690*/  SEL R145, R145, RZ, P3 ;  /* 0x000000ff91917207 */ /* 0x000fe40001800000 */
[----:B-----5:R-:W-:-:S05]  /*146a0*/  LOP3.LUT R14, R18, R21, RZ, 0x3c, !PT ;  /* 0x00000015120e7212 */ /* 0x020fca00078e3cff */
[----:B-1----:R1:W-:Y:S01]  /*146b0*/  STL [R1+0x4], R14 ;  /* 0x0000040e01007387 */ /* 0x0023e20000100800 */
[----:B--2---:R-:W-:-:S13]  /*146c0*/  ISETP.NE.AND P2, PT, R0, RZ, PT ;  /* 0x000000ff0000720c */ /* 0x004fda0003f45270 */
[----:B-1----:R-:W-:Y:S05]  /*146d0*/  @P2 BRA `(.L_x_12354) ;  /* 0x0000000000302947 */ /* 0x002fea0003800000 */
[----:B------:R-:W-:Y:S05]  /*146e0*/  @!P0 BRA `(.L_x_12355) ;  /* 0x0000000000048947 */ /* 0x000fea0003800000 */
[----:B------:R-:W-:Y:S01]  /*146f0*/  BPT.TRAP 0x1 ;  /* 0x000000040000795c */ /* 0x000fe20000300000 */
.L_x_12355:
[----:B------:R-:W-:Y:S01]  /*14700*/  IMAD R0, R145, 0x8, R22 ;  /* 0x0000000891007824 */ /* 0x000fe200078e0216 */
[----:B------:R-:W-:-:S04]  /*14710*/  SHF.L.U32 R21, R14, 0x1f, RZ ;  /* 0x0000001f0e157819 */ /* 0x000fc800000006ff */
[----:B------:R1:W2:Y:S01]  /*14720*/  SYNCS.PHASECHK.TRANS64.TRYWAIT P3, [R0+URZ+0x31c30], R21 ;  /* 0x031c3015000075a7 */ /* 0x0002a2000806017f */
[----:B------:R-:W-:Y:S05]  /*14730*/  @!P0 BRA `(.L_x_12356) ;  /* 0x0000000000048947 */ /* 0x000fea0003800000 */
[----:B------:R-:W-:Y:S01]  /*14740*/  BPT.TRAP 0x1 ;  /* 0x000000040000795c */ /* 0x000fe20000300000 */
.L_x_12356:
[----:B------:R-:W-:Y:S04]  /*14750*/  BSSY B0, `(.L_x_12354) ;  /* 0x0000004000007945 */ /* 0x000fe80003800000 */
[----:B--2---:R-:W-:Y:S05]  /*14760*/  @P3 BRA `(.L_x_12357) ;  /* 0x0000000000083947 */ /* 0x004fea0003800000 */
[----:B------:R-:W2:Y:S02]  /*14770*/  SYNCS.PHASECHK.TRANS64.TRYWAIT P3, [R0+URZ+0x31c30], R21 ;  /* 0x031c3015000075a7 */ /* 0x000ea4000806017f */
[----:B--2---:R-:W-:Y:S05]  /*14780*/  @!P3 BRA `(.L_x_12358) ;  /* 0x000000f00060b947 */ /* 0x004fea0003800000 */
.L_x_12357:
[----:B------:R-:W-:Y:S05]  /*14790*/  BSYNC B0 ;  /* 0x0000000000007941 */ /* 0x000fea0003800000 */
.L_x_12354:
        /* <DEDUP_REMOVED lines=549> */
.L_x_12360:
[----:B------:R-:W-:Y:S01]  /*169f0*/  SHF.L.U32 R0, R18, 0x1f, RZ ;  /* 0x0000001f12007819 */ /* 0x000fe200000006ff */
[----:B------:R-:W-:-:S04]  /*16a00*/  IMAD R14, R19, 0x8, R22 ;  /* 0x00000008130e7824 */ /* 0x000fc800078e0216 */
[----:B------:R1:W2:Y:S01]  /*16a10*/  SYNCS.PHASECHK.TRANS64.TRYWAIT P2, [R14+URZ+0x31c50], R0 ;  /* 0x031c50000e0075a7 */ /* 0x0002a2000804017f */
[----:B------:R-:W-:Y:S05]  /*16a20*/  @!P0 BRA `(.L_x_12361) ;  /* 0x0000000000048947 */ /* 0x000fea0003800000 */
[----:B------:R-:W-:Y:S01]  /*16a30*/  BPT.TRAP 0x1 ;  /* 0x000000040000795c */ /* 0x000fe20000300000 */
.L_x_12361:
[----:B------:R-:W-:Y:S04]  /*16a40*/  BSSY B0, `(.L_x_12359) ;  /* 0x0000004000007945 */ /* 0x000fe80003800000 */
[----:B--2---:R-:W-:Y:S05]  /*16a50*/  @P2 BRA `(.L_x_12362) ;  /* 0x0000000000082947 */ /* 0x004fea0003800000 */
[----:B------:R-:W2:Y:S02]  /*16a60*/  SYNCS.PHASECHK.TRANS64.TRYWAIT P2, [R14+URZ+0x31c50], R0 ;  /* 0x031c50000e0075a7 */ /* 0x000ea4000804017f */
[----:B--2---:R-:W-:Y:S05]  /*16a70*/  @!P2 BRA `(.L_x_12363) ;  /* 0x000000cc00b8a947 */ /* 0x004fea0003800000 */
.L_x_12362:
[----:B------:R-:W-:Y:S05]  /*16a80*/  BSYNC B0 ;  /* 0x0000000000007941 */ /* 0x000fea0003800000 */
.L_x_12359:
[----:B-12---:R-:W-:Y:S01]  /*16a90*/  FMNMX.FTZ R0, R136, R16, !PT ;  /* 0x0000001088007209 */ /* 0x006fe20007810000 */
[----:B------:R-:W2:Y:S01]  /*16aa0*/  LDL R151, [R1+0x38] ;  /* 0x0000380001977983 */ /* 0x000ea20000100800 */
[----:B------:R-:W-:Y:S01]  /*16ab0*/  FMNMX.FTZ R20, R138, R17, !PT ;  /* 0x000000118a147209 */ /* 0x000fe20007810000 */
[----:B------:R-:W-:Y:S05]  /*16ac0*/  WARPSYNC.ALL ;  /* 0x0000000000007948 */ /* 0x000fea0003800000 */
[----:B------:R-:W-:Y:S01]  /*16ad0*/  FMNMX.FTZ R0, R137, R0, !PT ;  /* 0x0000000089007209 */ /* 0x000fe20007810000 */
[----:B------:R-:W-:Y:S01]  /*16ae0*/  ULDC UR4, c[0x0][0x988] ;  /* 0x0002620000047ab9 */ /* 0x000fe20000000800 */
[----:B------:R-:W-:Y:S01]  /*16af0*/  FMNMX.FTZ R20, R139, R20, !PT ;  /* 0x000000148b147209 */ /* 0x000fe20007810000 */
[----:B------:R-:W-:Y:S01]  /*16b00*/  WARPGROUP.ARRIVE ;  /* 0x00000000000079c5 */ /* 0x000fe20000000000 */
        /* <DEDUP_REMOVED lines=67> */
[----:B------:R-:W-:-:S03]  /*16f40*/  FMNMX.FTZ R20, R79, R20, !PT ;  /* 0x000000144f147209 */ /* 0x000fc60007810000 */
[----:B------:R-:W1:Y:S02]  /*16f50*/  SHFL.BFLY PT, R14, R0, 0x2, 0x1f ;  /* 0x0c401f00000e7f89 */ /* 0x000e6400000e0000 */
[----:B-1----:R-:W-:-:S05]  /*16f60*/  FMNMX.FTZ R14, R0, R14, !PT ;  /* 0x0000000e000e7209 */ /* 0x002fca0007810000 */
[----:B------:R-:W1:Y:S02]  /*16f70*/  SHFL.BFLY PT, R0, R14, 0x1, 0x1f ;  /* 0x0c201f000e007f89 */ /* 0x000e6400000e0000 */
[----:B-1----:R-:W-:Y:S01]  /*16f80*/  FMNMX.FTZ R14, R14, R0, !PT ;  /* 0x000000000e0e7209 */ /* 0x002fe20007810000 */
[----:B------:R-:W-:-:S04]  /*16f90*/  IMAD.U32 R0, RZ, RZ, UR4 ;  /* 0x00000004ff007e24 */ /* 0x000fc8000f8e00ff */
[C---:B------:R-:W-:Y:S01]  /*16fa0*/  FMUL.FTZ R147, R14.reuse, R0 ;  /* 0x000000000e937220 */ /* 0x040fe20000410000 */
        /* <DEDUP_REMOVED lines=10> */
[----:B------:R-:W1:Y:S01]  /*17050*/  SHFL.BFLY PT, R72, R20, 0x2, 0x1f ;  /* 0x0c401f0014487f89 */ /* 0x000e6200000e0000 */
        /* <DEDUP_REMOVED lines=22> */
[----:B------:R-:W-:Y:S01]  /*171c0*/  FMUL.FTZ R16, R16, R0 ;  /* 0x0000000010107220 */ /* 0x000fe20000410000 */
[----:B-1----:R-:W-:Y:S01]  /*171d0*/  FMNMX.FTZ R20, R20, R72, !PT ;  /* 0x0000004814147209 */ /* 0x002fe20007810000 */
[-CC-:B------:R-:W-:Y:S01]  /*171e0*/  FFMA.FTZ R136, R136, R0.reuse, -R147.reuse ;  /* 0x0000000088887223 */ /* 0x180fe20000010893 */
[-CC-:B------:R-:W-:Y:S01]  /*171f0*/  FFMA.FTZ R137, R137, R0.reuse, -R147.reuse ;  /* 0x0000000089897223 */ /* 0x180fe20000010893 */
[----:B------:R-:W-:Y:S01]  /*17200*/  MUFU.EX2 R21, R16 ;  /* 0x0000001000157308 */ /* 0x000fe20000000800 */
[-CC-:B------:R-:W-:Y:S01]  /*17210*/  FFMA.FTZ R140, R140, R0.reuse, -R147.reuse ;  /* 0x000000008c8c7223 */ /* 0x180fe20000010893 */
[----:B------:R-:W1:Y:S01]  /*17220*/  SHFL.BFLY PT, R72, R20, 0x1, 0x1f ;  /* 0x0c201f0014487f89 */ /* 0x000e6200000e0000 */
[-CC-:B------:R-:W-:Y:S01]  /*17230*/  FFMA.FTZ R141, R141, R0.reuse, -R147.reuse ;  /* 0x000000008d8d7223 */ /* 0x180fe20000010893 */
[----:B------:R-:W-:-:S04]  /*17240*/  FFMA.FTZ R77, R77, R0, -R147 ;  /* 0x000000004d4d7223 */ /* 0x000fc80000010893 */
[----:B------:R-:W3:Y:S08]  /*17250*/  MUFU.EX2 R16, R136 ;  /* 0x0000008800107308 */ /* 0x000ef00000000800 */
[----:B------:R-:W4:Y:S08]  /*17260*/  MUFU.EX2 R137, R137 ;  /* 0x0000008900897308 */ /* 0x000f300000000800 */
[----:B------:R-:W0:Y:S01]  /*17270*/  MUFU.EX2 R140, R140 ;  /* 0x0000008c008c7308 */ /* 0x000e220000000800 */
[----:B---3--:R-:W-:Y:S01]  /*17280*/  FFMA.FTZ R18, R21, R155, R16 ;  /* 0x0000009b15127223 */ /* 0x008fe20000010010 */
[----:B-1----:R-:W-:Y:S01]  /*17290*/  FMNMX.FTZ R20, R20, R72, !PT ;  /* 0x0000004814147209 */ /* 0x002fe20007810000 */
[----:B------:R-:W-:-:S04]  /*172a0*/  VIADD R72, R22, 0x200 ;  /* 0x0000020016487836 */ /* 0x000fc80000000000 */
[CC--:B------:R-:W-:Y:S01]  /*172b0*/  FMUL.FTZ R73, R20.reuse, R0.reuse ;  /* 0x0000000014497220 */ /* 0x0c0fe20000410000 */
[----:B------:R-:W-:Y:S01]  /*172c0*/  SHF.R.U32.HI R72, RZ, 0x4, R72 ;  /* 0x00000004ff487819 */ /* 0x000fe20000011648 */
[----:B------:R-:W1:Y:S01]  /*172d0*/  MUFU.EX2 R141, R141 ;  /* 0x0000008d008d7308 */ /* 0x000e620000000800 */
[----:B------:R-:W-:Y:S01]  /*172e0*/  FADD.FTZ R17, -R20, R17 ;  /* 0x0000001114117221 */ /* 0x000fe20000010100 */
[-CC-:B------:R-:W-:Y:S01]  /*172f0*/  FFMA.FTZ R76, R74, R0.reuse, -R73.reuse ;  /* 0x000000004a4c7223 */ /* 0x180fe20000010849 */
[----:B------:R-:W-:Y:S01]  /*17300*/  LOP3.LUT R72, R72, 0x3fff, RZ, 0xc0, !PT ;  /* 0x00003fff48487812 */ /* 0x000fe200078ec0ff */
[-CC-:B------:R-:W-:Y:S01]  /*17310*/  FFMA.FTZ R138, R138, R0.reuse, -R73.reuse ;  /* 0x000000008a8a7223 */ /* 0x180fe20000010849 */
[-CC-:B------:R-:W-:Y:S01]  /*17320*/  FFMA.FTZ R139, R139, R0.reuse, -R73.reuse ;  /* 0x000000008b8b7223 */ /* 0x180fe20000010849 */
[-CC-:B------:R-:W-:Y:S01]  /*17330*/  FFMA.FTZ R142, R142, R0.reuse, -R73.reuse ;  /* 0x000000008e8e7223 */ /* 0x180fe20000010849 */
[----:B------:R-:W-:Y:S01]  /*17340*/  LOP3.LUT R72, R72, 0x2400000, RZ, 0xfc, !PT ;  /* 0x0240000048487812 */ /* 0x000fe200078efcff */
[-CC-:B------:R-:W-:Y:S01]  /*17350*/  FFMA.FTZ R143, R143, R0.reuse, -R73.reuse ;  /* 0x000000008f8f7223 */ /* 0x180fe20000010849 */
[-CC-:B------:R-:W-:Y:S01]  /*17360*/  FFMA.FTZ R130, R130, R0.reuse, -R73.reuse ;  /* 0x0000000082827223 */ /* 0x180fe20000010849 */
[-CC-:B------:R-:W-:Y:S01]  /*17370*/  FFMA.FTZ R131, R131, R0.reuse, -R73.reuse ;  /* 0x0000000083837223 */ /* 0x180fe20000010849 */
[----:B------:R-:W-:Y:S01]  /*17380*/  FFMA.FTZ R134, R134, R0, -R73 ;  /* 0x0000000086867223 */ /* 0x000fe20000010849 */
[----:B------:R-:W-:-:S02]  /*17390*/  IMAD R72, R19, 0x6c0, R72 ;  /* 0x000006c013487824 */ /* 0x000fc400078e0248 */
[-CC-:B------:R-:W-:Y:S01]  /*173a0*/  FFMA.FTZ R135, R135, R0.reuse, -R73.reuse ;  /* 0x0000000087877223 */ /* 0x180fe20000010849 */
[-CC-:B------:R-:W-:Y:S01]  /*173b0*/  FFMA.FTZ R122, R122, R0.reuse, -R73.reuse ;  /* 0x000000007a7a7223 */ /* 0x180fe20000010849 */
[-CC-:B------:R-:W-:Y:S01]  /*173c0*/  FFMA.FTZ R123, R123, R0.reuse, -R73.reuse ;  /* 0x000000007b7b7223 */ /* 0x180fe20000010849 */
[----:B------:R-:W-:Y:S02]  /*173d0*/  VIADD R74, R72, 0x40 ;  /* 0x00000040484a7836 */ /* 0x000fe40000000000 */
        /* <DEDUP_REMOVED lines=10> */
[----:B------:R-:W-:Y:S01]  /*17480*/  R2UR UR14, R74 ;  /* 0x000000004a0e72ca */ /* 0x000fe200000e0000 */
        /* <DEDUP_REMOVED lines=23> */
[-C--:B------:R-:W-:Y:S01]  /*17600*/  FFMA.FTZ R79, R79, R0.reuse, -R73 ;  /* 0x000000004f4f7223 */ /* 0x080fe20000010849 */
[----:B------:R-:W-:Y:S01]  /*17610*/  R2UR UR30, R74 ;  /* 0x000000004a1e72ca */ /* 0x000fe200000e0000 */
[----:B------:R-:W-:Y:S01]  /*17620*/  IMAD.MOV.U32 R73, RZ, RZ, -0x7fffffe0 ;  /* 0x80000020ff497424 */ /* 0x000fe200078e00ff */
[C---:B------:R-:W-:Y:S01]  /*17630*/  R2UR UR6, R72.reuse ;  /* 0x00000000480672ca */ /* 0x040fe200000e0000 */
[C---:B------:R-:W-:Y:S02]  /*17640*/  VIADD R74, R72.reuse, 0x1c0 ;  /* 0x000001c0484a7836 */ /* 0x040fe40000000000 */
[----:B------:R-:W-:Y:S01]  /*17650*/  FMUL.FTZ R17, R17, R0 ;  /* 0x0000000011117220 */ /* 0x000fe20000410000 */
[----:B------:R-:W-:Y:S01]  /*17660*/  VIADD R72, R72, 0x200 ;  /* 0x0000020048487836 */ /* 0x000fe20000000000 */
[C---:B------:R-:W-:Y:S01]  /*17670*/  R2UR UR7, R73.reuse ;  /* 0x00000000490772ca */ /* 0x040fe200000e0000 */
[----:B------:R-:W-:Y:S01]  /*17680*/  IMAD.MOV.U32 R75, RZ, RZ, -0x7fffffe0 ;  /* 0x80000020ff4b7424 */ /* 0x000fe200078e00ff */
[----:B------:R-:W-:Y:S01]  /*17690*/  R2UR UR39, R73 ;  /* 0x00000000492772ca */ /* 0x000fe200000e0000 */
[----:B------:R-:W-:Y:S01]  /*176a0*/  IMAD.MOV.U32 R73, RZ, RZ, -0x3ffffff0 ;  /* 0xc0000010ff497424 */ /* 0x000fe200078e00ff */
[----:B------:R-:W-:Y:S01]  /*176b0*/  R2UR UR38, R72 ;  /* 0x00000000482672ca */ /* 0x000fe200000e0000 */
[----:B----4-:R-:W-:Y:S01]  /*176c0*/  FADD.FTZ R18, R137, R18 ;  /* 0x0000001289127221 */ /* 0x010fe20000010000 */
[----:B--2---:R-:W-:Y:S01]  /*176d0*/  LOP3.LUT R72, R151, 0x10000, RZ, 0xfc, !PT ;  /* 0x0001000097487812 */ /* 0x004fe200078efcff */
[----:B------:R-:W-:Y:S01]  /*176e0*/  MUFU.EX2 R136, R17 ;  /* 0x0000001100887308 */ /* 0x000fe20000000800 */
[----:B------:R-:W-:Y:S01]  /*176f0*/  R2UR UR5, R73 ;  /* 0x00000000490572ca */ /* 0x000fe200000e0000 */
[----:B------:R-:W-:Y:S01]  /*17700*/  IMAD.MOV.U32 R73, RZ, RZ, -0x3ffffff0 ;  /* 0xc0000010ff497424 */ /* 0x000fe200078e00ff */
[----:B------:R-:W-:Y:S01]  /*17710*/  R2UR UR4, R72 ;  /* 0x00000000480472ca */ /* 0x000fe200000e0000 */
[----:B------:R-:W2:Y:S01]  /*17720*/  S2R R151, SR_TID.X ;  /* 0x0000000000977919 */ /* 0x000ea20000002100 */
[C---:B------:R-:W-:Y:S01]  /*17730*/  R2UR UR11, R75.reuse ;  /* 0x000000004b0b72ca */ /* 0x040fe200000e0000 */
[----:B0-----:R-:W-:Y:S01]  /*17740*/  FADD.FTZ R18, R140, R18 ;  /* 0x000000128c127221 */ /* 0x001fe20000010000 */
[C---:B------:R-:W-:Y:S01]  /*17750*/  R2UR UR15, R75.reuse ;  /* 0x000000004b0f72ca */ /* 0x040fe200000e0000 */
[----:B------:R-:W0:Y:S01]  /*17760*/  MUFU.EX2 R17, R138 ;  /* 0x0000008a00117308 */ /* 0x000e220000000800 */
[----:B------:R-:W-:-:S02]  /*17770*/  R2UR UR19, R75 ;  /* 0x000000004b1372ca */ /* 0x000fc400000e0000 */
[C---:B------:R-:W-:Y:S02]  /*17780*/  R2UR UR23, R75.reuse ;  /* 0x000000004b1772ca */ /* 0x040fe400000e0000 */
[C---:B------:R-:W-:Y:S02]  /*17790*/  R2UR UR27, R75.reuse ;  /* 0x000000004b1b72ca */ /* 0x040fe400000e0000 */
[C---:B------:R-:W-:Y:S01]  /*177a0*/  R2UR UR31, R75.reuse ;  /* 0x000000004b1f72ca */ /* 0x040fe200000e0000 */
[----:B------:R-:W-:Y:S01]  /*177b0*/  HGMMA.64x96x16.F32 R24, gdesc[UR4].tnspB, R24, gsb0 ;  /* 0x41600000041879f0 */ /* 0x000fe20008000818 */
[----:B------:R-:W-:Y:S01]  /*177c0*/  R2UR UR34, R74 ;  /* 0x000000004a2272ca */ /* 0x000fe200000e0000 */
[----:B------:R-:W-:Y:S01]  /*177d0*/  VIADD R74, R72, 0x180 ;  /* 0x00000180484a7836 */ /* 0x000fe20000000000 */
[----:B------:R-:W-:Y:S01]  /*177e0*/  R2UR UR35, R75 ;  /* 0x000000004b2372ca */ /* 0x000fe200000e0000 */
[----:B------:R-:W-:Y:S01]  /*177f0*/  IMAD.MOV.U32 R75, RZ, RZ, -0x3ffffff0 ;  /* 0xc0000010ff4b7424 */ /* 0x000fe200078e00ff */
[----:B------:R-:W-:Y:S01]  /*17800*/  R2UR UR37, R73 ;  /* 0x00000000492572ca */ /* 0x000fe200000e0000 */
[----:B------:R-:W3:Y:S01]  /*17810*/  MUFU.EX2 R139, R139 ;  /* 0x0000008b008b7308 */ /* 0x000ee20000000800 */
[----:B------:R-:W-:Y:S01]  /*17820*/  R2UR UR8, R74 ;  /* 0x000000004a0872ca */ /* 0x000fe200000e0000 */
[----:B------:R-:W-:Y:S01]  /*17830*/  VIADD R74, R72, 0x300 ;  /* 0x00000300484a7836 */ /* 0x000fe20000000000 */
[----:B------:R-:W-:Y:S01]  /*17840*/  R2UR UR9, R75 ;  /* 0x000000004b0972ca */ /* 0x000fe200000e0000 */
[----:B------:R-:W-:Y:S01]  /*17850*/  IMAD.MOV.U32 R75, RZ, RZ, -0x3ffffff0 ;  /* 0xc0000010ff4b7424 */ /* 0x000fe200078e00ff */
[----:B------:R-:W-:Y:S01]  /*17860*/  F2FP.F16.F32.PACK_AB R16, R137, R16 ;  /* 0x000000108910723e */ /* 0x000fe200000000ff */
[----:B-1----:R-:W-:Y:S01]  /*17870*/  FADD.FTZ R137, R141, R18 ;  /* 0x000000128d897221 */ /* 0x002fe20000010000 */
[----:B------:R-:W-:Y:S01]  /*17880*/  R2UR UR12, R74 ;  /* 0x000000004a0c72ca */ /* 0x000fe200000e0000 */
[----:B------:R-:W-:Y:S01]  /*17890*/  VIADD R74, R72, 0x480 ;  /* 0x00000480484a7836 */ /* 0x000fe20000000000 */
[----:B------:R-:W-:Y:S01]  /*178a0*/  R2UR UR13, R75 ;  /* 0x000000004b0d72ca */ /* 0x000fe200000e0000 */
[----:B------:R-:W-:Y:S01]  /*178b0*/  IMAD.MOV.U32 R75, RZ, RZ, -0x3ffffff0 ;  /* 0xc0000010ff4b7424 */ /* 0x000fe200078e00ff */
[----:B------:R-:W-:Y:S01]  /*178c0*/  MUFU.EX2 R142, R142 ;  /* 0x0000008e008e7308 */ /* 0x000fe20000000800 */
[----:B------:R-:W-:Y:S01]  /*178d0*/  F2FP.F16.F32.PACK_AB R18, R141, R140 ;  /* 0x0000008c8d12723e */ /* 0x000fe200000000ff */
[----:B------:R-:W-:Y:S01]  /*178e0*/  @!P1 IMAD R73, R19, 0x8, R22 ;  /* 0x0000000813499824 */ /* 0x000fe200078e0216 */
[----:B------:R-:W-:Y:S01]  /*178f0*/  R2UR UR16, R74 ;  /* 0x000000004a1072ca */ /* 0x000fe200000e0000 */
[----:B------:R-:W-:Y:S01]  /*17900*/  VIADD R74, R72, 0x600 ;  /* 0x00000600484a7836 */ /* 0x000fe20000000000 */
[----:B------:R-:W-:Y:S01]  /*17910*/  R2UR UR17, R75 ;  /* 0x000000004b1172ca */ /* 0x000fe200000e0000 */
[----:B------:R-:W-:Y:S01]  /*17920*/  IMAD.MOV.U32 R75, RZ, RZ, -0x3ffffff0 ;  /* 0xc0000010ff4b7424 */ /* 0x000fe200078e00ff */
[----:B--2---:R-:W-:Y:S01]  /*17930*/  SHF.R.U32.HI R140, RZ, 0x7, R151 ;  /* 0x00000007ff8c7819 */ /* 0x004fe20000011697 */
[----:B------:R-:W1:Y:S01]  /*17940*/  MUFU.EX2 R143, R143 ;  /* 0x0000008f008f7308 */ /* 0x000e620000000800 */
[----:B------:R-:W-:Y:S01]  /*17950*/  R2UR UR20, R74 ;  /* 0x000000004a1472ca */ /* 0x000fe200000e0000 */
[----:B------:R-:W-:Y:S01]  /*17960*/  VIADD R74, R72, 0x780 ;  /* 0x00000780484a7836 */ /* 0x000fe20000000000 */
[----:B------:R-:W-:Y:S01]  /*17970*/  R2UR UR21, R75 ;  /* 0x000000004b1572ca */ /* 0x000fe200000e0000 */
[----:B------:R-:W-:Y:S01]  /*17980*/  IMAD.MOV.U32 R75, RZ, RZ, -0x3ffffff0 ;  /* 0xc0000010ff4b7424 */ /* 0x000fe200078e00ff */
[----:B------:R-:W-:Y:S01]  /*17990*/  ISETP.GE.U32.AND P2, PT, R151, 0x180, PT ;  /* 0x000001809700780c */ /* 0x000fe20003f46070 */
[----:B------:R-:W-:Y:S01]  /*179a0*/  @!P1 VIADD R73, R73, 0x31c60 ;  /* 0x00031c6049499836 */ /* 0x000fe20000000000 */
[----:B------:R-:W-:Y:S01]  /*179b0*/  R2UR UR24, R74 ;  /* 0x000000004a1872ca */ /* 0x000fe200000e0000 */
[----:B------:R-:W-:Y:S01]  /*179c0*/  VIADD R74, R72, 0x900 ;  /* 0x00000900484a7836 */ /* 0x000fe20000000000 */
[----:B------:R-:W-:Y:S01]  /*179d0*/  R2UR UR25, R75 ;  /* 0x000000004b1972ca */ /* 0x000fe200000e0000 */
[----:B------:R-:W-:-:S02]  /*179e0*/  IMAD.MOV.U32 R75, RZ, RZ, -0x3ffffff0 ;  /* 0xc0000010ff4b7424 */ /* 0x000fc400078e00ff */
[----:B0-----:R-:W-:Y:S01]  /*179f0*/  FFMA.FTZ R157, R136, R157, R17 ;  /* 0x0000009d889d7223 */ /* 0x001fe20000010011 */
[----:B---3--:R-:W-:Y:S01]  /*17a00*/  F2FP.F16.F32.PACK_AB R17, R139, R17 ;  /* 0x000000118b11723e */ /* 0x008fe200000000ff */
[----:B------:R-:W0:Y:S01]  /*17a10*/  MUFU.EX2 R150, R150 ;  /* 0x0000009600967308 */ /* 0x000e220000000800 */
[----:B------:R-:W-:Y:S01]  /*17a20*/  R2UR UR28, R74 ;  /* 0x000000004a1c72ca */ /* 0x000fe200000e0000 */
[C---:B------:R-:W-:Y:S01]  /*17a30*/  VIADD R74, R72.reuse, 0xa80 ;  /* 0x00000a80484a7836 */ /* 0x040fe20000000000 */
[----:B------:R-:W-:Y:S01]  /*17a40*/  R2UR UR29, R75 ;  /* 0x000000004b1d72ca */ /* 0x000fe200000e0000 */
[----:B------:R-:W-:Y:S01]  /*17a50*/  IMAD.MOV.U32 R75, RZ, RZ, -0x3ffffff0 ;  /* 0xc0000010ff4b7424 */ /* 0x000fe200078e00ff */
[----:B------:R-:W-:Y:S01]  /*17a60*/  @!P1 PRMT R73, RZ, 0x654, R73 ;  /* 0x00000654ff499816 */ /* 0x000fe20000000049 */
[----:B------:R-:W-:Y:S01]  /*17a70*/  VIADD R72, R72, 0xc00 ;  /* 0x00000c0048487836 */ /* 0x000fe20000000000 */
[----:B------:R-:W-:Y:S01]  /*17a80*/  R2UR UR32, R74 ;  /* 0x000000004a2072ca */ /* 0x000fe200000e0000 */
[----:B------:R-:W-:Y:S01]  /*17a90*/  @!P1 IMAD R74, R145, 0x8, R22 ;  /* 0x00000008914a9824 */ /* 0x000fe200078e0216 */
[----:B------:R-:W-:Y:S01]  /*17aa0*/  R2UR UR33, R75 ;  /* 0x000000004b2172ca */ /* 0x000fe200000e0000 */
[----:B------:R-:W-:Y:S01]  /*17ab0*/  MUFU.EX2 R148, R148 ;  /* 0x0000009400947308 */ /* 0x000fe20000000800 */
[----:B------:R-:W-:Y:S01]  /*17ac0*/  R2UR UR36, R72 ;  /* 0x00000000482472ca */ /* 0x000fe200000e0000 */
[----:B------:R-:W-:Y:S01]  /*17ad0*/  VIADD R72, R140, 0x9 ;  /* 0x000000098c487836 */ /* 0x000fe20000000000 */
[----:B-1----:R-:W-:Y:S01]  /*17ae0*/  F2FP.F16.F32.PACK_AB R19, R143, R142 ;  /* 0x0000008e8f13723e */ /* 0x002fe200000000ff */
[----:B------:R-:W-:-:S03]  /*17af0*/  @!P1 VIADD R74, R74, 0x31c40 ;  /* 0x00031c404a4a9836 */ /* 0x000fc60000000000 */
[----:B------:R-:W-:Y:S01]  /*17b00*/  SEL R72, R72, 0x9, !P2 ;  /* 0x0000000948487807 */ /* 0x000fe20005000000 */
[----:B------:R-:W-:Y:S01]  /*17b10*/  MUFU.EX2 R133, R133 ;  /* 0x0000008500857308 */ /* 0x000fe20000000800 */
[----:B------:R-:W-:Y:S01]  /*17b20*/  @!P1 PRMT R74, RZ, 0x654, R74 ;  /* 0x00000654ff4a9816 */ /* 0x000fe2000000004a */
[----:B0-----:R-:W-:Y:S01]  /*17b30*/  FADD.FTZ R137, R150, R137 ;  /* 0x0000008996897221 */ /* 0x001fe20000010000 */
[C---:B------:R-:W-:Y:S01]  /*17b40*/  ISETP.GT.AND P2, PT, R15.reuse, RZ, PT ;  /* 0x000000ff0f00720c */ /* 0x040fe20003f44270 */
[----:B------:R-:W-:-:S04]  /*17b50*/  VIADD R15, R15, 0xffffffff ;  /* 0xffffffff0f0f7836 */ /* 0x000fc80000000000 */
        /* <DEDUP_REMOVED lines=8> */
[----:B------:R-:W-:Y:S07]  /*17be0*/  HGMMA.64x96x16.F32 R24, gdesc[UR8].tnspB, R24, gsb0 ;  /* 0x41600000081879f0 */ /* 0x000fee0008000818 */
        /* <DEDUP_REMOVED lines=69> */
[-C--:B------:R-:W-:Y:S01]  /*18040*/  FMUL.FTZ R24, R24, R21.reuse ;  /* 0x0000001518187220 */ /* 0x080fe20000410000 */
[----:B0-----:R-:W-:Y:S01]  /*18050*/  FADD.FTZ R72, R139, R157 ;  /* 0x0000009d8b487221 */ /* 0x001fe20000010000 */
[-C--:B------:R-:W-:Y:S01]  /*18060*/  FMUL.FTZ R25, R25, R21.reuse ;  /* 0x0000001519197220 */ /* 0x080fe20000410000 */
[-C--:B------:R-:W-:Y:S01]  /*18070*/  FMUL.FTZ R28, R28, R21.reuse ;  /* 0x000000151c1c7220 */ /* 0x080fe20000410000 */
[-C--:B------:R-:W-:Y:S01]  /*18080*/  FMUL.FTZ R29, R29, R21.reuse ;  /* 0x000000151d1d7220 */ /* 0x080fe20000410000 */
[----:B------:R-:W-:Y:S01]  /*18090*/  FADD.FTZ R72, R142, R72 ;  /* 0x000000488e487221 */ /* 0x000fe20000010000 */
[-C--:B------:R-:W-:Y:S01]  /*180a0*/  FMUL.FTZ R32, R32, R21.reuse ;  /* 0x0000001520207220 */ /* 0x080fe20000410000 */
[----:B------:R0:W-:Y:S01]  /*180b0*/  @!P1 SYNCS.ARRIVE.TRANS64.RED.A1T0 RZ, [R73+URZ], RZ ;  /* 0x000000ff49ff99a7 */ /* 0x0001e2000810043f */
[----:B------:R2:W-:Y:S01]  /*180c0*/  STSM.16.M88.4 [R23+0x24300], R16 ;  /* 0x0243001017007844 */ /* 0x0005e20000000200 */
[----:B-1----:R-:W-:Y:S01]  /*180d0*/  MUFU.EX2 R74, R128 ;  /* 0x00000080004a7308 */ /* 0x002fe20000000800 */
[----:B------:R-:W-:Y:S01]  /*180e0*/  FADD.FTZ R72, R143, R72 ;  /* 0x000000488f487221 */ /* 0x000fe20000010000 */
        /* <DEDUP_REMOVED lines=14> */
[----:B--2---:R-:W1:Y:S01]  /*181d0*/  MUFU.EX2 R16, R149 ;  /* 0x0000009500107308 */ /* 0x004e620000000800 */
[-C--:B------:R-:W-:Y:S01]  /*181e0*/  FMUL.FTZ R60, R60, R21.reuse ;  /* 0x000000153c3c7220 */ /* 0x080fe20000410000 */
[-C--:B------:R-:W-:Y:S01]  /*181f0*/  FMUL.FTZ R61, R61, R21.reuse ;  /* 0x000000153d3d7220 */ /* 0x080fe20000410000 */
[-C--:B------:R-:W-:Y:S01]  /*18200*/  FMUL.FTZ R64, R64, R21.reuse ;  /* 0x0000001540407220 */ /* 0x080fe20000410000 */
[-C--:B------:R-:W-:Y:S01]  /*18210*/  FMUL.FTZ R65, R65, R21.reuse ;  /* 0x0000001541417220 */ /* 0x080fe20000410000 */
[-C--:B------:R-:W-:Y:S01]  /*18220*/  FMUL.FTZ R68, R68, R21.reuse ;  /* 0x0000001544447220 */ /* 0x080fe20000410000 */
[----:B------:R-:W-:Y:S01]  /*18230*/  FMUL.FTZ R69, R69, R21 ;  /* 0x0000001545457220 */ /* 0x000fe20000410000 */
        /* <DEDUP_REMOVED lines=10> */
[C---:B-1----:R-:W-:Y:S01]  /*182e0*/  FADD.FTZ R137, R16.reuse, R137 ;  /* 0x0000008910897221 */ /* 0x042fe20000010000 */
[----:B------:R-:W-:Y:S01]  /*182f0*/  F2FP.F16.F32.PACK_AB R16, R16, R150 ;  /* 0x000000961010723e */ /* 0x000fe200000000ff */
[-C--:B------:R-:W-:Y:S01]  /*18300*/  FMUL.FTZ R42, R42, R136.reuse ;  /* 0x000000882a2a7220 */ /* 0x080fe20000410000 */
[-C--:B------:R-:W-:Y:S01]  /*18310*/  FMUL.FTZ R43, R43, R136.reuse ;  /* 0x000000882b2b7220 */ /* 0x080fe20000410000 */
[----:B------:R-:W-:Y:S01]  /*18320*/  FADD.FTZ R137, R148, R137 ;  /* 0x0000008994897221 */ /* 0x000fe20000010000 */
[-C--:B------:R-:W-:Y:S01]  /*18330*/  FMUL.FTZ R46, R46, R136.reuse ;  /* 0x000000882e2e7220 */ /* 0x080fe20000410000 */
[----:B------:R-:W-:Y:S01]  /*18340*/  FMUL.FTZ R47, R47, R136 ;  /* 0x000000882f2f7220 */ /* 0x000fe20000410000 */
[----:B------:R-:W1:Y:S01]  /*18350*/  MUFU.EX2 R19, R134 ;  /* 0x0000008600137308 */ /* 0x000e620000000800 */
[C---:B--2---:R-:W-:Y:S01]  /*18360*/  FADD.FTZ R137, R18.reuse, R137 ;  /* 0x0000008912897221 */ /* 0x044fe20000010000 */
[----:B------:R-:W-:Y:S01]  /*18370*/  F2FP.F16.F32.PACK_AB R18, R18, R148 ;  /* 0x000000941212723e */ /* 0x000fe200000000ff */
[-C--:B------:R-:W-:Y:S01]  /*18380*/  FMUL.FTZ R50, R50, R136.reuse ;  /* 0x0000008832327220 */ /* 0x080fe20000410000 */
[-C--:B------:R-:W-:Y:S01]  /*18390*/  FMUL.FTZ R51, R51, R136.reuse ;  /* 0x0000008833337220 */ /* 0x080fe20000410000 */
[----:B------:R-:W-:Y:S01]  /*183a0*/  FADD.FTZ R137, R133, R137 ;  /* 0x0000008985897221 */ /* 0x000fe20000010000 */
[-C--:B------:R-:W-:Y:S01]  /*183b0*/  FMUL.FTZ R54, R54, R136.reuse ;  /* 0x0000008836367220 */ /* 0x080fe20000410000 */
[-C--:B------:R-:W-:Y:S01]  /*183c0*/  FMUL.FTZ R55, R55, R136.reuse ;  /* 0x0000008837377220 */ /* 0x080fe20000410000 */
[----:B0-----:R-:W0:Y:S01]  /*183d0*/  MUFU.EX2 R73, R122 ;  /* 0x0000007a00497308 */ /* 0x001e220000000800 */
[----:B------:R-:W-:Y:S01]  /*183e0*/  FADD.FTZ R137, R132, R137 ;  /* 0x0000008984897221 */ /* 0x000fe20000010000 */
[----:B---3--:R-:W-:Y:S01]  /*183f0*/  FADD.FTZ R72, R17, R72 ;  /* 0x0000004811487221 */ /* 0x008fe20000010000 */
[----:B------:R-:W-:Y:S01]  /*18400*/  F2FP.F16.F32.PACK_AB R17, R131, R17 ;  /* 0x000000118311723e */ /* 0x000fe200000000ff */
[-C--:B------:R-:W-:Y:S01]  /*18410*/  FMUL.FTZ R58, R58, R136.reuse ;  /* 0x000000883a3a7220 */ /* 0x080fe20000410000 */
[----:B------:R-:W-:Y:S01]  /*18420*/  FADD.FTZ R90, R75, R137 ;  /* 0x000000894b5a7221 */ /* 0x000fe20000010000 */
[----:B------:R-:W-:Y:S01]  /*18430*/  FADD.FTZ R72, R131, R72 ;  /* 0x0000004883487221 */ /* 0x000fe20000010000 */
[-C--:B------:R-:W-:Y:S01]  /*18440*/  FMUL.FTZ R59, R59, R136.reuse ;  /* 0x000000883b3b7220 */ /* 0x080fe20000410000 */
[----:B------:R2:W-:Y:S01]  /*18450*/  MUFU.EX2 R121, R88 ;  /* 0x0000005800797308 */ /* 0x0005e20000000800 */
[----:B------:R-:W-:Y:S01]  /*18460*/  FADD.FTZ R90, R74, R90 ;  /* 0x0000005a4a5a7221 */ /* 0x000fe20000010000 */
[----:B-1----:R-:W-:Y:S01]  /*18470*/  FADD.FTZ R72, R19, R72 ;  /* 0x0000004813487221 */ /* 0x002fe20000010000 */
[----:B------:R-:W-:Y:S01]  /*18480*/  F2FP.F16.F32.PACK_AB R19, R135, R19 ;  /* 0x000000138713723e */ /* 0x000fe200000000ff */
[-C--:B------:R-:W-:Y:S01]  /*18490*/  FMUL.FTZ R62, R62, R136.reuse ;  /* 0x000000883e3e7220 */ /* 0x080fe20000410000 */
[----:B------:R-:W-:Y:S01]  /*184a0*/  FADD.FTZ R90, R129, R90 ;  /* 0x0000005a815a7221 */ /* 0x000fe20000010000 */
[----:B------:R-:W-:Y:S01]  /*184b0*/  F2FP.F16.F32.PACK_AB R74, R74, R75 ;  /* 0x0000004b4a4a723e */ /* 0x000fe200000000ff */
[-C--:B------:R-:W-:Y:S01]  /*184c0*/  FMUL.FTZ R63, R63, R136.reuse ;  /* 0x000000883f3f7220 */ /* 0x080fe20000410000 */
[----:B------:R1:W-:Y:S01]  /*184d0*/  STSM.16.M88.4 [R23+0x25b00], R16 ;  /* 0x025b001017007844 */ /* 0x0003e20000000200 */
[----:B------:R-:W-:Y:S01]  /*184e0*/  FADD.FTZ R90, R124, R90 ;  /* 0x0000005a7c5a7221 */ /* 0x000fe20000010000 */
[----:B--2---:R-:W-:Y:S01]  /*184f0*/  FADD.FTZ R88, R135, R72 ;  /* 0x0000004887587221 */ /* 0x004fe20000010000 */
[----:B------:R-:W-:Y:S01]  /*18500*/  F2FP.F16.F32.PACK_AB R72, R132, R133 ;  /* 0x000000858448723e */ /* 0x000fe200000000ff */
[----:B------:R2:W3:Y:S01]  /*18510*/  MUFU.EX2 R122, R91 ;  /* 0x0000005b007a7308 */ /* 0x0004e20000000800 */
[----:B------:R-:W-:Y:S01]  /*18520*/  FADD.FTZ R90, R128, R90 ;  /* 0x0000005a805a7221 */ /* 0x000fe20000010000 */
[----:B0-----:R-:W-:Y:S01]  /*18530*/  FADD.FTZ R88, R73, R88 ;  /* 0x0000005849587221 */ /* 0x001fe20000010000 */
[----:B------:R-:W-:Y:S01]  /*18540*/  F2FP.F16.F32.PACK_AB R73, R123, R73 ;  /* 0x000000497b49723e */ /* 0x000fe200000000ff */
[----:B------:R-:W-:Y:S01]  /*18550*/  FMUL.FTZ R66, R66, R136 ;  /* 0x0000008842427220 */ /* 0x000fe20000410000 */
[----:B------:R-:W-:Y:S01]  /*18560*/  FADD.FTZ R90, R120, R90 ;  /* 0x0000005a785a7221 */ /* 0x000fe20000010000 */
[----:B------:R-:W-:Y:S01]  /*18570*/  F2FP.F16.F32.PACK_AB R75, R127, R126 ;  /* 0x0000007e7f4b723e */ /* 0x000fe200000000ff */
[----:B------:R-:W-:Y:S01]  /*18580*/  FADD.FTZ R88, R123, R88 ;  /* 0x000000587b587221 */ /* 0x000fe20000010000 */
[----:B------:R-:W-:Y:S01]  /*18590*/  FMUL.FTZ R67, R67, R136 ;  /* 0x0000008843437220 */ /* 0x000fe20000410000 */
[----:B------:R-:W-:Y:S01]  /*185a0*/  FADD.FTZ R90, R117, R90 ;  /* 0x0000005a755a7221 */ /* 0x000fe20000010000 */
[----:B--2---:R-:W-:Y:S01]  /*185b0*/  F2FP.F16.F32.PACK_AB R91, R119, R118 ;  /* 0x00000076775b723e */ /* 0x004fe200000000ff */
[----:B------:R0:W-:Y:S01]  /*185c0*/  STSM.16.M88.4 [R23+0x27300], R72 ;  /* 0x0273004817007844 */ /* 0x0001e20000000200 */
[----:B------:R-:W-:Y:S01]  /*185d0*/  FADD.FTZ R88, R126, R88 ;  /* 0x000000587e587221 */ /* 0x000fe20000010000 */
[C---:B------:R-:W-:Y:S01]  /*185e0*/  FADD.FTZ R90, R116.reuse, R90 ;  /* 0x0000005a745a7221 */ /* 0x040fe20000010000 */
        /* <DEDUP_REMOVED lines=8> */
[----:B------:R-:W-:-:S02]  /*18670*/  F2FP.F16.F32.PACK_AB R89, R115, R89 ;  /* 0x000000597359723e */ /* 0x000fc400000000ff */
[----:B------:R-:W-:Y:S01]  /*18680*/  FADD.FTZ R88, R115, R88 ;  /* 0x0000005873587221 */ /* 0x000fe20000010000 */
[----:B------:R-:W-:-:S03]  /*18690*/  FADD.FTZ R90, R109, R90 ;  /* 0x0000005a6d5a7221 */ /* 0x000fc60000010000 */
[----:B------:R-:W-:Y:S01]  /*186a0*/  FADD.FTZ R88, R118, R88 ;  /* 0x0000005876587221 */ /* 0x000fe20000010000 */
[----:B-1----:R-:W-:Y:S01]  /*186b0*/  FADD.FTZ R17, R108, R90 ;  /* 0x0000005a6c117221 */ /* 0x002fe20000010000 */
        /* <DEDUP_REMOVED lines=15> */
[C---:B------:R-:W-:Y:S01]  /*187b0*/  F2FP.F16.F32.PACK_AB R109, R99.reuse, R98 ;  /* 0x00000062636d723e */ /* 0x040fe200000000ff */
[----:B------:R1:W-:Y:S01]  /*187c0*/  STSM.16.M88.4 [R23+0x28b00], R88 ;  /* 0x028b005817007844 */ /* 0x0003e20000000200 */
[----:B------:R-:W-:Y:S01]  /*187d0*/  FADD.FTZ R16, R98, R16 ;  /* 0x0000001062107221 */ /* 0x000fe20000010000 */
[----:B------:R-:W-:Y:S01]  /*187e0*/  FADD.FTZ R18, R96, R73 ;  /* 0x0000004960127221 */ /* 0x000fe20000010000 */
[----:B------:R-:W-:Y:S01]  /*187f0*/  F2FP.F16.F32.PACK_AB R110, R104, R105 ;  /* 0x00000069686e723e */ /* 0x000fe200000000ff */
[----:B------:R1:W-:Y:S01]  /*18800*/  STSM.16.M88.4 [R23+0x2a300], R116 ;  /* 0x02a3007417007844 */ /* 0x0003e20000000200 */
[----:B------:R-:W-:Y:S01]  /*18810*/  FADD.FTZ R16, R99, R16 ;  /* 0x0000001063107221 */ /* 0x000fe20000010000 */
[----:B------:R-:W-:Y:S01]  /*18820*/  FADD.FTZ R73, R93, R18 ;  /* 0x000000125d497221 */ /* 0x000fe20000010000 */
[----:B------:R-:W-:-:S02]  /*18830*/  F2FP.F16.F32.PACK_AB R111, R103, R102 ;  /* 0x00000066676f723e */ /* 0x000fc400000000ff */
[----:B------:R-:W-:Y:S01]  /*18840*/  FADD.FTZ R16, R102, R16 ;  /* 0x0000001066107221 */ /* 0x000fe20000010000 */
[----:B------:R-:W-:Y:S01]  /*18850*/  FADD.FTZ R18, R92, R73 ;  /* 0x000000495c127221 */ /* 0x000fe20000010000 */
[----:B------:R-:W-:Y:S01]  /*18860*/  F2FP.F16.F32.PACK_AB R100, R100, R101 ;  /* 0x000000656464723e */ /* 0x000fe200000000ff */
[----:B------:R1:W-:Y:S01]  /*18870*/  STSM.16.M88.4 [R23+0x2bb00], R108 ;  /* 0x02bb006c17007844 */ /* 0x0003e20000000200 */
[----:B------:R-:W-:Y:S01]  /*18880*/  FADD.FTZ R16, R103, R16 ;  /* 0x0000001067107221 */ /* 0x000fe20000010000 */
[----:B------:R-:W-:Y:S01]  /*18890*/  FADD.FTZ R18, R113, R18 ;  /* 0x0000001271127221 */ /* 0x000fe20000010000 */
[----:B---3--:R-:W-:Y:S02]  /*188a0*/  F2FP.F16.F32.PACK_AB R101, R122, R114 ;  /* 0x000000727a65723e */ /* 0x008fe400000000ff */
[----:B------:R-:W-:Y:S01]  /*188b0*/  FADD.FTZ R17, R114, R16 ;  /* 0x0000001072117221 */ /* 0x000fe20000010000 */
[----:B------:R-:W-:Y:S01]  /*188c0*/  FADD.FTZ R18, R121, R18 ;  /* 0x0000001279127221 */ /* 0x000fe20000010000 */
[----:B------:R-:W-:-:S02]  /*188d0*/  F2FP.F16.F32.PACK_AB R102, R96, R97 ;  /* 0x000000616066723e */ /* 0x000fc400000000ff */
[----:B------:R-:W-:Y:S01]  /*188e0*/  FADD.FTZ R19, R122, R17 ;  /* 0x000000117a137221 */ /* 0x000fe20000010000 */
[----:B------:R-:W-:Y:S01]  /*188f0*/  FADD.FTZ R73, R85, R18 ;  /* 0x0000001255497221 */ /* 0x000fe20000010000 */
[----:B------:R-:W0:Y:S01]  /*18900*/  MUFU.EX2 R17, R80 ;  /* 0x0000005000117308 */ /* 0x000e220000000800 */
[C---:B------:R-:W-:Y:S01]  /*18910*/  F2FP.F16.F32.PACK_AB R103, R95.reuse, R94 ;  /* 0x0000005e5f67723e */ /* 0x040fe200000000ff */
        /* <DEDUP_REMOVED lines=10> */
[----:B------:R1:W5:Y:S01]  /*189c0*/  LDL R18, [R1+0x4] ;  /* 0x0000040001127983 */ /* 0x0003620000100800 */
[----:B------:R-:W-:Y:S01]  /*189d0*/  FADD.FTZ R19, R83, R16 ;  /* 0x0000001053137221 */ /* 0x000fe20000010000 */
[----:B------:R-:W-:-:S02]  /*189e0*/  F2FP.F16.F32.PACK_AB R95, R87, R86 ;  /* 0x00000056575f723e */ /* 0x000fc400000000ff */
[----:B------:R-:W-:Y:S01]  /*189f0*/  F2FP.F16.F32.PACK_AB R84, R84, R85 ;  /* 0x000000555454723e */ /* 0x000fe200000000ff */
[----:B------:R-:W-:Y:S01]  /*18a00*/  FADD.FTZ R16, R86, R19 ;  /* 0x0000001356107221 */ /* 0x000fe20000010000 */
[----:B0-----:R-:W-:Y:S01]  /*18a10*/  F2FP.F16.F32.PACK_AB R85, R17, R76 ;  /* 0x0000004c1155723e */ /* 0x001fe200000000ff */
[----:B------:R1:W-:Y:S01]  /*18a20*/  STSM.16.M88.4 [R23+0x2eb00], R92 ;  /* 0x02eb005c17007844 */ /* 0x0003e20000000200 */
[----:B------:R-:W-:Y:S01]  /*18a30*/  F2FP.F16.F32.PACK_AB R86, R77, R81 ;  /* 0x000000514d56723e */ /* 0x000fe200000000ff */
[----:B------:R-:W-:Y:S01]  /*18a40*/  FADD.FTZ R19, R87, R16 ;  /* 0x0000001057137221 */ /* 0x000fe20000010000 */
[----:B------:R-:W-:-:S03]  /*18a50*/  F2FP.F16.F32.PACK_AB R87, R79, R78 ;  /* 0x0000004e4f57723e */ /* 0x000fc600000000ff */
[----:B------:R-:W-:Y:S02]  /*18a60*/  FADD.FTZ R16, R76, R19 ;  /* 0x000000134c107221 */ /* 0x000fe40000010000 */
[----:B------:R1:W-:Y:S02]  /*18a70*/  STSM.16.M88.4 [R23+0x30300], R84 ;  /* 0x0303005417007844 */ /* 0x0003e40000000200 */
        /* <DEDUP_REMOVED lines=8> */
[----:B------:R-:W-:-:S02]  /*18b00*/  IMAD.MOV.U32 R19, RZ, RZ, R145 ;  /* 0x000000ffff137224 */ /* 0x000fc400078e0091 */
[----:B------:R-:W-:Y:S02]  /*18b10*/  IMAD.MOV.U32 R17, RZ, RZ, R20 ;  /* 0x000000ffff117224 */ /* 0x000fe400078e0014 */
[----:B------:R-:W-:Y:S01]  /*18b20*/  FADD.FTZ R157, R79, R78 ;  /* 0x0000004e4f9d7221 */ /* 0x000fe20000010000 */
[----:B------:R-:W-:Y:S01]  /*18b30*/  IMAD.MOV.U32 R16, RZ, RZ, R14 ;  /* 0x000000ffff107224 */ /* 0x000fe200078e000e */
[----:B0-----:R-:W-:Y:S01]  /*18b40*/  NOP ;  /* 0x0000000000007918 */ /* 0x001fe20000000000 */
[----:B------:R-:W-:Y:S05]  /*18b50*/  @P2 BRA `(.L_x_12364) ;  /* 0xffffffb800b82947 */ /* 0x000fea000383ffff */
.L_x_12353:
[----:B------:R-:W-:Y:S05]  /*18b60*/  WARPSYNC.ALL ;  /* 0x0000000000007948 */ /* 0x000fea0003800000 */
[----:B------:R-:W-:Y:S06]  /*18b70*/  BAR.ARV 0x8, 0x200 ;  /* 0x0208000000007b1d */ /* 0x000fec0000002000 */
[----:B------:R-:W-:Y:S05]  /*18b80*/  @!P0 BRA `(.L_x_12365) ;  /* 0x0000000000048947 */ /* 0x000fea0003800000 */
[----:B------:R-:W-:Y:S01]  /*18b90*/  BPT.TRAP 0x1 ;  /* 0x000000040000795c */ /* 0x000fe20000300000 */
.L_x_12365:
[----:B------:R-:W2:Y:S01]  /*18ba0*/  LDL R2, [R1+0x4] ;  /* 0x0000040001027983 */ /* 0x000ea20000100800 */
[----:B------:R-:W-:Y:S01]  /*18bb0*/  IMAD R7, R145, 0x8, R22 ;  /* 0x0000000891077824 */ /* 0x000fe200078e0216 */
[----:B--2---:R-:W-:-:S04]  /*18bc0*/  SHF.L.U32 R4, R2, 0x1f, RZ ;  /* 0x0000001f02047819 */ /* 0x004fc800000006ff */
[----:B------:R0:W2:Y:S01]  /*18bd0*/  SYNCS.PHASECHK.TRANS64.TRYWAIT P2, [R7+URZ+0x31c50], R4 ;  /* 0x031c5004070075a7 */ /* 0x0000a2000804017f */
[----:B------:R-:W-:Y:S05]  /*18be0*/  @!P0 BRA `(.L_x_12366) ;  /* 0x0000000000048947 */ /* 0x000fea0003800000 */
[----:B------:R-:W-:Y:S01]  /*18bf0*/  BPT.TRAP 0x1 ;  /* 0x000000040000795c */ /* 0x000fe20000300000 */
.L_x_12366:
        /* <DEDUP_REMOVED lines=10> */
.L_x_12367:
[----:B0-2---:R-:W-:Y:S01]  /*18ca0*/  IMAD R4, R145, 0x6c0, R22 ;  /* 0x000006c091047824 */ /* 0x005fe200078e0216 */
        /* <DEDUP_REMOVED lines=10> */
[----:B------:R-:W-:-:S02]  /*18d50*/  IMAD.MOV.U32 R11, RZ, RZ, -0x3ffffff0 ;  /* 0xc0000010ff0b7424 */ /* 0x000fc400078e00ff */
[----:B------:R-:W-:Y:S02]  /*18d60*/  IMAD.MOV.U32 R9, RZ, RZ, -0x7fffffe0 ;  /* 0x80000020ff097424 */ /* 0x000fe400078e00ff */
[----:B------:R-:W-:Y:S02]  /*18d70*/  IMAD.MOV.U32 R3, RZ, RZ, -0x3ffffff0 ;  /* 0xc0000010ff037424 */ /* 0x000fe400078e00ff */
[----:B------:R-:W-:Y:S02]  /*18d80*/  IMAD.MOV.U32 R5, RZ, RZ, -0x7fffffe0 ;  /* 0x80000020ff057424 */ /* 0x000fe400078e00ff */
[----:B------:R-:W-:-:S04]  /*18d90*/  VIADD R145, R145, 0x1 ;  /* 0x0000000191917836 */ /* 0x000fc80000000000 */
        /* <DEDUP_REMOVED lines=78> */
[----:B------:R-:W0:Y:S01]  /*19280*/  SHFL.BFLY PT, R2, R155, 0x2, 0x1f ;  /* 0x0c401f009b027f89 */ /* 0x000e2200000e0000 */
[----:B------:R-:W-:Y:S02]  /*19290*/  R2UR UR6, R4 ;  /* 0x00000000040672ca */ /* 0x000fe400000e0000 */
[----:B------:R-:W-:Y:S01]  /*192a0*/  R2UR UR5, R3 ;  /* 0x00000000030572ca */ /* 0x000fe200000e0000 */
[----:B------:R-:W3:Y:S01]  /*192b0*/  SHFL.BFLY PT, R4, R157, 0x2, 0x1f ;  /* 0x0c401f009d047f89 */ /* 0x000ee200000e0000 */
[----:B------:R-:W-:Y:S01]  /*192c0*/  R2UR UR7, R5 ;  /* 0x00000000050772ca */ /* 0x000fe200000e0000 */
[----:B0-----:R-:W-:Y:S01]  /*192d0*/  FADD.FTZ R2, R2, R155 ;  /* 0x0000009b02027221 */ /* 0x001fe20000010000 */
[----:B---3--:R-:W-:-:S04]  /*192e0*/  FADD.FTZ R4, R4, R157 ;  /* 0x0000009d04047221 */ /* 0x008fc80000010000 */
[----:B------:R-:W0:Y:S04]  /*192f0*/  SHFL.BFLY PT, R3, R2, 0x1, 0x1f ;  /* 0x0c201f0002037f89 */ /* 0x000e2800000e0000 */
[----:B------:R-:W3:Y:S01]  /*19300*/  SHFL.BFLY PT, R5, R4, 0x1, 0x1f ;  /* 0x0c201f0004057f89 */ /* 0x000ee200000e0000 */
[----:B0-----:R-:W-:Y:S01]  /*19310*/  FADD.FTZ R11, R2, R3 ;  /* 0x00000003020b7221 */ /* 0x001fe20000010000 */
[----:B------:R-:W-:Y:S01]  /*19320*/  SEL R2, RZ, 0x1, P0 ;  /* 0x00000001ff027807 */ /* 0x000fe20000000000 */
[----:B---3--:R-:W-:-:S03]  /*19330*/  FADD.FTZ R12, R4, R5 ;  /* 0x00000005040c7221 */ /* 0x008fc60000010000 */
[----:B------:R-:W-:Y:S02]  /*19340*/  FSETP.NE.FTZ.AND P2, PT, R11, RZ, PT ;  /* 0x000000ff0b00720b */ /* 0x000fe40003f55000 */
[----:B------:R-:W-:Y:S02]  /*19350*/  CS2R R4, SRZ ;  /* 0x0000000000047805 */ /* 0x000fe4000001ff00 */
[----:B--2---:R-:W-:Y:S02]  /*19360*/  LOP3.LUT R13, R13, R2, RZ, 0x3c, !PT ;  /* 0x000000020d0d7212 */ /* 0x004fe400078e3cff */
        /* <DEDUP_REMOVED lines=9> */
[----:B------:R-:W1:Y:S01]  /*19400*/  @P3 MUFU.RCP R4, R12 ;  /* 0x0000000c00043308 */ /* 0x000e620000001000 */
[----:B------:R-:W-:Y:S02]  /*19410*/  @!P1 VIADD R10, R7, 0x31c60 ;  /* 0x00031c60070a9836 */ /* 0x000fe40000000000 */
[----:B------:R-:W-:Y:S01]  /*19420*/  @P2 FMUL.FTZ R7, R0, 0.69314718246459960938 ;  /* 0x3f31721800072820 */ /* 0x000fe20000410000 */
[----:B0-----:R-:W-:Y:S01]  /*19430*/  @P2 FMUL.FTZ R6, R6, 0.69314718246459960938 ;  /* 0x3f31721806062820 */ /* 0x001fe20000410000 */
[----:B------:R-:W-:Y:S01]  /*19440*/  @P3 FMUL.FTZ R0, R0, 0.69314718246459960938 ;  /* 0x3f31721800003820 */ /* 0x000fe20000410000 */
[----:B---3--:R-:W-:Y:S01]  /*19450*/  @P3 FMUL.FTZ R9, R8, 0.69314718246459960938 ;  /* 0x3f31721808093820 */ /* 0x008fe20000410000 */
[----:B------:R-:W-:Y:S01]  /*19460*/  @!P1 PRMT R10, RZ, 0x654, R10 ;  /* 0x00000654ff0a9816 */ /* 0x000fe2000000000a */
[----:B------:R-:W-:-:S02]  /*19470*/  IMAD.MOV.U32 R3, RZ, RZ, -0x800000 ;  /* 0xff800000ff037424 */ /* 0x000fc400078e00ff */
[----:B------:R-:W-:Y:S01]  /*19480*/  @P2 FFMA.FTZ R3, R7, R14, R6 ;  /* 0x0000000e07032223 */ /* 0x000fe20000010006 */
[----:B------:R-:W-:Y:S02]  /*19490*/  IMAD.MOV.U32 R2, RZ, RZ, -0x800000 ;  /* 0xff800000ff027424 */ /* 0x000fe400078e00ff */
[----:B------:R-:W-:Y:S01]  /*194a0*/  @P3 FFMA.FTZ R2, R0, R20, R9 ;  /* 0x0000001400023223 */ /* 0x000fe20000010009 */
[----:B------:R-:W-:Y:S01]  /*194b0*/  SEL R145, R145, RZ, P0 ;  /* 0x000000ff91917207 */ /* 0x000fe20000000000 */
[----:B------:R-:W-:Y:S02]  /*194c0*/  WARPGROUP.DEPBAR.LE gsb0, 0x0 ;  /* 0x00008000000079c5 */ /* 0x000fe40000010000 */
[----:B------:R4:W-:Y:S01]  /*194d0*/  @!P1 SYNCS.ARRIVE.TRANS64.RED.A1T0 RZ, [R10+URZ], RZ ;  /* 0x000000ff0aff99a7 */ /* 0x0009e2000810043f */
[-C--:B------:R-:W-:Y:S01]  /*194e0*/  FMUL.FTZ R6, R28, R5.reuse ;  /* 0x000000051c067220 */ /* 0x080fe20000410000 */
[-C--:B-----5:R-:W-:Y:S01]  /*194f0*/  FMUL.FTZ R18, R44, R5.reuse ;  /* 0x000000052c127220 */ /* 0x0a0fe20000410000 */
        /* <DEDUP_REMOVED lines=49> */
.L_x_12301:
[----:B------:R-:W2:Y:S01]  /*19810*/  LDL R83, [R1+0x6c] ;  /* 0x00006c0001537983 */ /* 0x000ea20000100800 */
[----:B------:R-:W-:Y:S05]  /*19820*/  WARPSYNC.ALL ;  /* 0x0000000000007948 */ /* 0x000fea0003800000 */
[----:B------:R-:W0:Y:S01]  /*19830*/  S2R R4, SR_TID.X ;  /* 0x0000000000047919 */ /* 0x000e220000002100 */
[----:B------:R-:W3:Y:S01]  /*19840*/  S2UR UR5, SR_CgaCtaId ;  /* 0x00000000000579c3 */ /* 0x000ee20000008800 */
[----:B------:R-:W-:Y:S01]  /*19850*/  UMOV UR4, 0x400 ;  /* 0x0000040000047882 */ /* 0x000fe20000000000 */
[----:B------:R-:W-:Y:S01]  /*19860*/  BSSY B0, `(.L_x_12369) ;  /* 0x00001c2000007945 */ /* 0x000fe20003800000 */
[----:B---3--:R-:W-:-:S06]  /*19870*/  ULEA UR4, UR5, UR4, 0x18 ;  /* 0x0000000405047291 */ /* 0x008fcc000f8ec03f */
[----:B------:R-:W-:Y:S01]  /*19880*/  IMAD.U32 R22, RZ, RZ, UR4 ;  /* 0x00000004ff167e24 */ /* 0x000fe2000f8e00ff */
[----:B------:R-:W-:Y:S01]  /*19890*/  BAR.SYNC.DEFER_BLOCKING 0x5, 0x200 ;  /* 0x0148000000007b1d */ /* 0x000fe20000010000 */
[----:B0-----:R-:W-:-:S05]  /*198a0*/  VIADD R82, R4, 0xffffff80 ;  /* 0xffffff8004527836 */ /* 0x001fca0000000000 */
[----:B------:R-:W-:-:S04]  /*198b0*/  SHF.R.S32.HI R4, RZ, 0x1f, R82 ;  /* 0x0000001fff047819 */ /* 0x000fc80000011452 */
[----:B------:R-:W-:-:S04]  /*198c0*/  LEA.HI R4, R4, R82, RZ, 0x2 ;  /* 0x0000005204047211 */ /* 0x000fc800078f10ff */
[----:B------:R-:W-:-:S05]  /*198d0*/  LOP3.LUT R4, R4, 0xfffffffc, RZ, 0xc0, !PT ;  /* 0xfffffffc04047812 */ /* 0x000fca00078ec0ff */
[----:B------:R-:W-:-:S04]  /*198e0*/  IMAD.IADD R38, R82, 0x1, -R4 ;  /* 0x0000000152267824 */ /* 0x000fc800078e0a04 */
[----:B-1----:R-:W-:Y:S01]  /*198f0*/  IMAD.SHL.U32 R32, R38, 0x8, RZ ;  /* 0x0000000826207824 */ /* 0x002fe200078e00ff */
[----:B------:R0:W1:Y:S03]  /*19900*/  LDS.128 R104, [R22+0x31cd0] ;  /* 0x031cd00016687984 */ /* 0x0000660000000c00 */
[C---:B------:R-:W-:Y:S02]  /*19910*/  VIADD R33, R32.reuse, 0x40 ;  /* 0x0000004020217836 */ /* 0x040fe40000000000 */
[----:B------:R-:W-:-:S03]  /*19920*/  VIADD R34, R32, 0x20 ;  /* 0x0000002020227836 */ /* 0x000fc60000000000 */
[----:B------:R-:W-:Y:S02]  /*19930*/  SHF.R.S32.HI R36, RZ, 0x1f, R33 ;  /* 0x0000001fff247819 */ /* 0x000fe40000011421 */
[----:B------:R-:W-:Y:S01]  /*19940*/  SHF.R.S32.HI R35, RZ, 0x1f, R34 ;  /* 0x0000001fff237819 */ /* 0x000fe20000011422 */
        /* <DEDUP_REMOVED lines=17> */
[----:B------:R-:W-:Y:S01]  /*19a60*/  LOP3.LUT R8, R39, 0x180, RZ, 0xc0, !PT ;  /* 0x0000018027087812 */ /* 0x000fe200078ec0ff */
[--C-:B----4-:R-:W-:Y:S01]  /*19a70*/  IMAD.X R13, RZ, RZ, R5.reuse, P4 ;  /* 0x000000ffff0d7224 */ /* 0x110fe200020e0605 */
[----:B------:R-:W-:Y:S01]  /*19a80*/  LOP3.LUT R9, R4, 0x180, RZ, 0xc0, !PT ;  /* 0x0000018004097812 */ /* 0x000fe200078ec0ff */
[----:B------:R-:W-:Y:S01]  /*19a90*/  IMAD.X R15, RZ, RZ, R5, P3 ;  /* 0x000000ffff0f7224 */ /* 0x000fe200018e0605 */
[----:B------:R-:W-:Y:S02]  /*19aa0*/  SHF.R.U64 R8, R8, 0x3, RZ ;  /* 0x0000000308087819 */ /* 0x000fe400000012ff */
[----:B------:R-:W-:-:S02]  /*19ab0*/  IADD3 R79, P2, R4, 0x3020, RZ ;  /* 0x00003020044f7810 */ /* 0x000fc40007f5e0ff */
[----:B------:R-:W-:Y:S02]  /*19ac0*/  IADD3 R78, P1, R4, 0x6000, RZ ;  /* 0x00006000044e7810 */ /* 0x000fe40007f3e0ff */
[----:B------:R-:W-:Y:S01]  /*19ad0*/  LOP3.LUT R12, R8, R39, RZ, 0x3c, !PT ;  /* 0x00000027080c7212 */ /* 0x000fe200078e3cff */
[----:B------:R-:W-:Y:S01]  /*19ae0*/  IMAD.X R17, RZ, RZ, R5, P2 ;  /* 0x000000ffff117224 */ /* 0x000fe200010e0605 */
[----:B------:R-:W-:Y:S02]  /*19af0*/  LOP3.LUT R8, R77, 0x180, RZ, 0xc0, !PT ;  /* 0x000001804d087812 */ /* 0x000fe400078ec0ff */
[----:B------:R-:W-:Y:S02]  /*19b00*/  SHF.R.U64 R9, R9, 0x3, RZ ;  /* 0x0000000309097819 */ /* 0x000fe400000012ff */
[----:B------:R-:W-:Y:S02]  /*19b10*/  LOP3.LUT R10, R79, 0x180, RZ, 0xc0, !PT ;  /* 0x000001804f0a7812 */ /* 0x000fe400078ec0ff */
[----:B------:R-:W-:-:S02]  /*19b20*/  LOP3.LUT R39, R78, 0x180, RZ, 0xc0, !PT ;  /* 0x000001804e277812 */ /* 0x000fc400078ec0ff */
[----:B------:R-:W-:Y:S02]  /*19b30*/  IADD3 R81, P0, R4, 0x6020, RZ ;  /* 0x0000602004517810 */ /* 0x000fe40007f1e0ff */
[----:B------:R-:W-:Y:S02]  /*19b40*/  SHF.R.U64 R8, R8, 0x3, RZ ;  /* 0x0000000308087819 */ /* 0x000fe400000012ff */
[----:B------:R-:W-:Y:S01]  /*19b50*/  LOP3.LUT R4, R9, R4, RZ, 0x3c, !PT ;  /* 0x0000000409047212 */ /* 0x000fe200078e3cff */
[--C-:B------:R-:W-:Y:S01]  /*19b60*/  IMAD.X R9, RZ, RZ, R5.reuse, P1 ;  /* 0x000000ffff097224 */ /* 0x100fe200008e0605 */
[----:B------:R-:W-:Y:S01]  /*19b70*/  SHF.R.U64 R10, R10, 0x3, RZ ;  /* 0x000000030a0a7819 */ /* 0x000fe200000012ff */
[----:B------:R-:W-:Y:S01]  /*19b80*/  IMAD.X R11, RZ, RZ, R5, P0 ;  /* 0x000000ffff0b7224 */ /* 0x000fe200000e0605 */
[----:B------:R-:W-:Y:S02]  /*19b90*/  SHF.R.U64 R39, R39, 0x3, RZ ;  /* 0x0000000327277819 */ /* 0x000fe400000012ff */
[----:B------:R-:W-:-:S02]  /*19ba0*/  LOP3.LUT R14, R8, R77, RZ, 0x3c, !PT ;  /* 0x0000004d080e7212 */ /* 0x000fc400078e3cff */
[----:B------:R-:W-:Y:S02]  /*19bb0*/  LOP3.LUT R80, R81, 0x180, RZ, 0xc0, !PT ;  /* 0x0000018051507812 */ /* 0x000fe400078ec0ff */
[----:B------:R-:W-:Y:S02]  /*19bc0*/  LOP3.LUT R16, R10, R79, RZ, 0x3c, !PT ;  /* 0x0000004f0a107212 */ /* 0x000fe400078e3cff */
[----:B------:R-:W-:Y:S02]  /*19bd0*/  MOV R77, R4 ;  /* 0x00000004004d7202 */ /* 0x000fe40000000f00 */
[----:B------:R-:W-:Y:S02]  /*19be0*/  F2FP.F16.F32.PACK_AB R5, R76, R7 ;  /* 0x000000074c05723e */ /* 0x000fe400000000ff */
[----:B------:R-:W-:Y:S02]  /*19bf0*/  LOP3.LUT R8, R39, R78, RZ, 0x3c, !PT ;  /* 0x0000004e27087212 */ /* 0x000fe400078e3cff */
[----:B------:R-:W-:-:S02]  /*19c00*/  F2FP.F16.F32.PACK_AB R7, R75, R74 ;  /* 0x0000004a4b07723e */ /* 0x000fc400000000ff */
[----:B------:R-:W-:Y:S02]  /*19c10*/  F2FP.F16.F32.PACK_AB R4, R25, R24 ;  /* 0x000000181904723e */ /* 0x000fe400000000ff */
[----:B------:R-:W-:Y:S02]  /*19c20*/  MOV R74, R12 ;  /* 0x0000000c004a7202 */ /* 0x000fe40000000f00 */
[----:B------:R-:W-:Y:S01]  /*19c30*/  MOV R39, R14 ;  /* 0x0000000e00277202 */ /* 0x000fe20000000f00 */
[----:B------:R0:W-:Y:S01]  /*19c40*/  STSM.16.M88.4 [R77], R4 ;  /* 0x000000044d007844 */ /* 0x0001e20000000200 */
[----:B------:R-:W-:Y:S02]  /*19c50*/  SHF.R.U64 R80, R80, 0x3, RZ ;  /* 0x0000000350507819 */ /* 0x000fe400000012ff */
[----:B------:R-:W-:Y:S02]  /*19c60*/  MOV R29, R16 ;  /* 0x00000010001d7202 */ /* 0x000fe40000000f00 */
[----:B------:R-:W-:-:S02]  /*19c70*/  F2FP.F16.F32.PACK_AB R12, R28, R19 ;  /* 0x000000131c0c723e */ /* 0x000fc400000000ff */
[----:B------:R-:W-:Y:S02]  /*19c80*/  F2FP.F16.F32.PACK_AB R13, R73, R44 ;  /* 0x0000002c490d723e */ /* 0x000fe400000000ff */
[----:B------:R-:W-:Y:S02]  /*19c90*/  F2FP.F16.F32.PACK_AB R14, R37, R0 ;  /* 0x00000000250e723e */ /* 0x000fe400000000ff */
[----:B------:R-:W-:Y:S01]  /*19ca0*/  F2FP.F16.F32.PACK_AB R15, R72, R31 ;  /* 0x0000001f480f723e */ /* 0x000fe200000000ff */
[----:B------:R-:W1:Y:S01]  /*19cb0*/  LDC R0, c[0x0][0xbe8] ;  /* 0x0002fa00ff007b82 */ /* 0x000e620000000800 */
[----:B------:R-:W-:Y:S01]  /*19cc0*/  F2FP.F16.F32.PACK_AB R16, R41, R40 ;  /* 0x000000282910723e */ /* 0x000fe200000000ff */
[----:B------:R-:W-:Y:S01]  /*19cd0*/  IMAD.MOV.U32 R40, RZ, RZ, RZ ;  /* 0x000000ffff287224 */ /* 0x000fe200078e00ff */
[----:B------:R-:W-:Y:S01]  /*19ce0*/  F2FP.F16.F32.PACK_AB R17, R43, R42 ;  /* 0x0000002a2b11723e */ /* 0x000fe200000000ff */
[----:B------:R-:W-:Y:S01]  /*19cf0*/  STSM.16.M88.4 [R74], R12 ;  /* 0x0000000c4a007844 */ /* 0x000fe20000000200 */
[----:B------:R-:W-:-:S02]  /*19d00*/  F2FP.F16.F32.PACK_AB R19, R47, R46 ;  /* 0x0000002e2f13723e */ /* 0x000fc400000000ff */
[----:B------:R-:W-:Y:S02]  /*19d10*/  LOP3.LUT R10, R80, R81, RZ, 0x3c, !PT ;  /* 0x00000051500a7212 */ /* 0x000fe400078e3cff */
[----:B------:R-:W-:Y:S01]  /*19d20*/  ISETP.NE.U32.AND P0, PT, RZ, UR4, PT ;  /* 0x00000004ff007c0c */ /* 0x000fe2000bf05070 */
[----:B------:R2:W-:Y:S01]  /*19d30*/  STSM.16.M88.4 [R39], R16 ;  /* 0x0000001027007844 */ /* 0x0005e20000000200 */
[----:B------:R-:W-:Y:S02]  /*19d40*/  MOV R25, R8 ;  /* 0x0000000800197202 */ /* 0x000fe40000000f00 */
[----:B------:R-:W-:Y:S02]  /*19d50*/  MOV R24, R10 ;  /* 0x0000000a00187202 */ /* 0x000fe40000000f00 */
[----:B0-----:R-:W-:Y:S02]  /*19d60*/  F2FP.F16.F32.PACK_AB R4, R49, R48 ;  /* 0x000000303104723e */ /* 0x001fe400000000ff */
[----:B------:R-:W-:-:S02]  /*19d70*/  F2FP.F16.F32.PACK_AB R5, R51, R50 ;  /* 0x000000323305723e */ /* 0x000fc400000000ff */
[----:B------:R-:W-:Y:S02]  /*19d80*/  F2FP.F16.F32.PACK_AB R6, R53, R52 ;  /* 0x000000343506723e */ /* 0x000fe400000000ff */
[----:B------:R-:W-:Y:S02]  /*19d90*/  F2FP.F16.F32.PACK_AB R7, R55, R54 ;  /* 0x000000363707723e */ /* 0x000fe400000000ff */
[----:B------:R-:W-:Y:S02]  /*19da0*/  F2FP.F16.F32.PACK_AB R8, R57, R56 ;  /* 0x000000383908723e */ /* 0x000fe400000000ff */
[----:B------:R-:W-:Y:S01]  /*19db0*/  F2FP.F16.F32.PACK_AB R9, R59, R58 ;  /* 0x0000003a3b09723e */ /* 0x000fe200000000ff */
[----:B------:R0:W-:Y:S01]  /*19dc0*/  STSM.16.M88.4 [R29], R4 ;  /* 0x000000041d007844 */ /* 0x0001e20000000200 */
[----:B--2---:R-:W-:Y:S02]  /*19dd0*/  IADD3 R16, P1, R30, UR4, RZ ;  /* 0x000000041e107c10 */ /* 0x004fe4000ff3e0ff */
[----:B------:R-:W-:-:S02]  /*19de0*/  F2FP.F16.F32.PACK_AB R10, R61, R60 ;  /* 0x0000003c3d0a723e */ /* 0x000fc400000000ff */
[----:B------:R-:W-:Y:S02]  /*19df0*/  F2FP.F16.F32.PACK_AB R11, R63, R62 ;  /* 0x0000003e3f0b723e */ /* 0x000fe400000000ff */
[----:B------:R-:W-:Y:S02]  /*19e00*/  F2FP.F16.F32.PACK_AB R12, R65, R64 ;  /* 0x00000040410c723e */ /* 0x000fe400000000ff */
[----:B------:R-:W-:Y:S01]  /*19e10*/  F2FP.F16.F32.PACK_AB R13, R67, R66 ;  /* 0x00000042430d723e */ /* 0x000fe200000000ff */
[----:B------:R2:W-:Y:S01]  /*19e20*/  STSM.16.M88.4 [R25], R8 ;  /* 0x0000000819007844 */ /* 0x0005e20000000200 */
[----:B------:R-:W-:Y:S02]  /*19e30*/  F2FP.F16.F32.PACK_AB R14, R69, R68 ;  /* 0x00000044450e723e */ /* 0x000fe400000000ff */
[----:B------:R-:W-:Y:S02]  /*19e40*/  F2FP.F16.F32.PACK_AB R15, R71, R70 ;  /* 0x00000046470f723e */ /* 0x000fe400000000ff */
[----:B------:R-:W-:-:S02]  /*19e50*/  ISETP.NE.AND.EX P0, PT, RZ, UR5, PT, P0 ;  /* 0x00000005ff007c0c */ /* 0x000fc4000bf05300 */
        /* <DEDUP_REMOVED lines=11> */
[----:B-1----:R-:W-:-:S03]  /*19f10*/  ISETP.NE.AND P1, PT, R0, 0x1, PT ;  /* 0x000000010000780c */ /* 0x002fc60003f25270 */
[----:B------:R2:W5:Y:S10]  /*19f20*/  @P2 LDG.E R47, desc[UR60][R30.64] ;  /* 0x0000003c1e2f2981 */ /* 0x000574000c1e1900 */
[----:B0-----:R-:W0:Y:S08]  /*19f30*/  @P1 LDC R6, c[0x0][0xbec] ;  /* 0x0002fb00ff061b82 */ /* 0x001e300000000800 */
[----:B------:R-:W1:Y:S01]  /*19f40*/  @P1 LDC R19, c[0x0][0xbf0] ;  /* 0x0002fc00ff131b82 */ /* 0x000e620000000800 */
[----:B--2---:R-:W-:Y:S05]  /*19f50*/  @P2 BRA `(.L_x_12371) ;  /* 0x0000000000102947 */ /* 0x004fea0003800000 */
[----:B------:R-:W-:Y:S05]  /*19f60*/  @!P0 BRA `(.L_x_12371) ;  /* 0x00000000000c8947 */ /* 0x000fea0003800000 */
[----:B------:R-:W2:Y:S04]  /*19f70*/  LDG.E R4, desc[UR60][R16.64] ;  /* 0x0000003c10047981 */ /* 0x000ea8000c1e1900 */
[----:B-----5:R-:W2:Y:S02]  /*19f80*/  LDG.E R47, desc[UR60][R16.64+0x4] ;  /* 0x0000043c102f7981 */ /* 0x020ea4000c1e1900 */
[----:B--2---:R-:W-:-:S07]  /*19f90*/  IMAD.IADD R47, R47, 0x1, -R4 ;  /* 0x000000012f2f7824 */ /* 0x004fce00078e0a04 */
.L_x_12371:
[----:B------:R-:W2:Y:S01]  /*19fa0*/  LDL R4, [R1+0x68] ;  /* 0x0000680001047983 */ /* 0x000ea20000100800 */
[----:B------:R-:W-:Y:S01]  /*19fb0*/  ULDC.64 UR4, c[0x0][0xb90] ;  /* 0x0002e40000047ab9 */ /* 0x000fe20000000a00 */
[----:B------:R-:W3:Y:S01]  /*19fc0*/  S2R R5, SR_TID.X ;  /* 0x0000000000057919 */ /* 0x000ee20000002100 */
[----:B-----5:R-:W-:Y:S02]  /*19fd0*/  SHF.R.S32.HI R41, RZ, 0x1f, R40 ;  /* 0x0000001fff297819 */ /* 0x020fe40000011428 */
[----:B------:R-:W-:Y:S01]  /*19fe0*/  SEL R37, R26, RZ, !P0 ;  /* 0x000000ff1a257207 */ /* 0x000fe20004000000 */
[----:B------:R-:W4:Y:S01]  /*19ff0*/  LDL.LU R51, [R1+0x70] ;  /* 0x0000700001337983 */ /* 0x000f220000300800 */
[----:B------:R-:W-:Y:S01]  /*1a000*/  SEL R39, R83, RZ, !P0 ;  /* 0x000000ff53277207 */ /* 0x000fe20004000000 */
[----:B------:R-:W-:Y:S01]  /*1a010*/  IMAD R47, R47, R0, RZ ;  /* 0x000000002f2f7224 */ /* 0x000fe200078e02ff */
[----:B------:R-:W1:Y:S01]  /*1a020*/  @P1 LDC R49, c[0x0][0xbec] ;  /* 0x0002fb00ff311b82 */ /* 0x000e620000000800 */
[----:B------:R-:W2:Y:S04]  /*1a030*/  LDL.LU R50, [R1+0x58] ;  /* 0x0000580001327983 */ /* 0x000ea80000300800 */
[----:B------:R-:W2:Y:S01]  /*1a040*/  LDL R14, [R1+0x88] ;  /* 0x00008800010e7983 */ /* 0x000ea20000100800 */
[----:B---3--:R-:W-:-:S05]  /*1a050*/  VIADD R10, R5, 0xffffff80 ;  /* 0xffffff80050a7836 */ /* 0x008fca0000000000 */
[----:B------:R-:W-:-:S04]  /*1a060*/  SHF.R.S32.HI R48, RZ, 0x1f, R10 ;  /* 0x0000001fff307819 */ /* 0x000fc8000001140a */
[----:B------:R-:W-:-:S04]  /*1a070*/  LEA.HI R48, R48, R10, RZ, 0x2 ;  /* 0x0000000a30307211 */ /* 0x000fc800078f10ff */
[----:B------:R-:W-:-:S05]  /*1a080*/  SHF.R.S32.HI R48, RZ, 0x2, R48 ;  /* 0x00000002ff307819 */ /* 0x000fca0000011430 */
[----:B------:R-:W-:-:S04]  /*1a090*/  IMAD R9, R48, 0x20, R32 ;  /* 0x0000002030097824 */ /* 0x000fc800078e0220 */
[----:B------:R-:W-:Y:S01]  /*1a0a0*/  IMAD.WIDE R20, R9, 0x2, R20 ;  /* 0x0000000209147825 */ /* 0x000fe200078e0214 */
[----:B------:R-:W-:-:S04]  /*1a0b0*/  SHF.R.S32.HI R15, RZ, 0x1f, R10 ;  /* 0x0000001fff0f7819 */ /* 0x000fc8000001140a */
[----:B------:R-:W-:-:S04]  /*1a0c0*/  LEA.HI R15, R15, R10, RZ, 0x7 ;  /* 0x0000000a0f0f7211 */ /* 0x000fc800078f38ff */
[----:B------:R-:W-:-:S05]  /*1a0d0*/  LOP3.LUT R15, R15, 0xffffff80, RZ, 0xc0, !PT ;  /* 0xffffff800f0f7812 */ /* 0x000fca00078ec0ff */
[----:B------:R-:W-:Y:S01]  /*1a0e0*/  IMAD.IADD R15, R10, 0x1, -R15 ;  /* 0x000000010a0f7824 */ /* 0x000fe200078e0a0f */
[C---:B------:R-:W-:Y:S02]  /*1a0f0*/  IADD3 R17, P5, R20.reuse, 0x4800, RZ ;  /* 0x0000480014117810 */ /* 0x040fe40007fbe0ff */
[----:B------:R-:W-:Y:S02]  /*1a100*/  IADD3 R25, P4, R20, 0x6000, RZ ;  /* 0x0000600014197810 */ /* 0x000fe40007f9e0ff */
[----:B------:R-:W-:Y:S02]  /*1a110*/  LOP3.LUT R16, R17, 0x180, RZ, 0xc0, !PT ;  /* 0x0000018011107812 */ /* 0x000fe400078ec0ff */
[----:B------:R-:W-:Y:S01]  /*1a120*/  LOP3.LUT R24, R25, 0x180, RZ, 0xc0, !PT ;  /* 0x0000018019187812 */ /* 0x000fe200078ec0ff */
[----:B------:R-:W-:Y:S01]  /*1a130*/  IMAD R38, R38, 0x60, R48 ;  /* 0x0000006026267824 */ /* 0x000fe200078e0230 */
[----:B------:R-:W-:Y:S02]  /*1a140*/  SHF.R.U64 R16, R16, 0x3, RZ ;  /* 0x0000000310107819 */ /* 0x000fe400000012ff */
[----:B------:R-:W-:-:S02]  /*1a150*/  SHF.R.U64 R24, R24, 0x3, RZ ;  /* 0x0000000318187819 */ /* 0x000fc400000012ff */
[----:B------:R-:W-:Y:S01]  /*1a160*/  LOP3.LUT R16, R16, R17, RZ, 0x3c, !PT ;  /* 0x0000001110107212 */ /* 0x000fe200078e3cff */
[--C-:B------:R-:W-:Y:S01]  /*1a170*/  IMAD.X R17, RZ, RZ, R21.reuse, P5 ;  /* 0x000000ffff117224 */ /* 0x100fe200028e0615 */
[----:B------:R-:W-:Y:S01]  /*1a180*/  LOP3.LUT R24, R24, R25, RZ, 0x3c, !PT ;  /* 0x0000001918187212 */ /* 0x000fe200078e3cff */
[----:B------:R-:W-:Y:S01]  /*1a190*/  IMAD.X R25, RZ, RZ, R21, P4 ;  /* 0x000000ffff197224 */ /* 0x000fe200020e0615 */
[----:B------:R-:W-:Y:S01]  /*1a1a0*/  BSSY B1, `(.L_x_12372) ;  /* 0x000007e000017945 */ /* 0x000fe20003800000 */
        /* <DEDUP_REMOVED lines=27> */
[----:B------:R-:W-:Y:S01]  /*1a360*/  SHFL.IDX PT, R44, R6, RZ, 0x1c1f ;  /* 0x001c1fff062c7589 */ /* 0x000fe200000e0000 */
[----:B------:R-:W-:Y:S01]  /*1a370*/  IADD3 R7, P2, R20, 0x1800, RZ ;  /* 0x0000180014077810 */ /* 0x000fe20007f5e0ff */
[----:B------:R-:W-:Y:S01]  /*1a380*/  IMAD.IADD R4, R14, 0x1, R50 ;  /* 0x000000010e047824 */ /* 0x000fe200078e0232 */
[----:B------:R-:W-:Y:S01]  /*1a390*/  IADD3 R13, P3, R20, 0x3000, RZ ;  /* 0x00003000140d7810 */ /* 0x000fe20007f7e0ff */
[----:B------:R-:W0:Y:S01]  /*1a3a0*/  SHFL.IDX PT, R45, R10, RZ, 0x1c1f ;  /* 0x001c1fff0a2d7589 */ /* 0x000e2200000e0000 */
[----:B------:R-:W-:Y:S01]  /*1a3b0*/  LOP3.LUT P0, RZ, R15, 0x3, RZ, 0xc0, !PT ;  /* 0x000000030fff7812 */ /* 0x000fe2000780c0ff */
[----:B------:R-:W-:Y:S02]  /*1a3c0*/  ULDC.64 UR4, c[0x0][0xaa0] ;  /* 0x0002a80000047ab9 */ /* 0x000fe40000000a00 */
[----:B------:R-:W-:Y:S04]  /*1a3d0*/  SHFL.IDX PT, R42, R6, 0x1, 0x1c1f ;  /* 0x003c1f00062a7f89 */ /* 0x000fe800000e0000 */
[----:B------:R-:W1:Y:S01]  /*1a3e0*/  SHFL.IDX PT, R43, R10, 0x1, 0x1c1f ;  /* 0x003c1f000a2b7f89 */ /* 0x000e6200000e0000 */
[----:B------:R-:W-:Y:S01]  /*1a3f0*/  IMAD.X R9, RZ, RZ, R21, P2 ;  /* 0x000000ffff097224 */ /* 0x000fe200010e0615 */
[C---:B------:R-:W-:Y:S01]  /*1a400*/  ISETP.GE.OR P2, PT, R4.reuse, R47, P0 ;  /* 0x0000002f0400720c */ /* 0x040fe20000746670 */
[----:B------:R-:W-:-:S05]  /*1a410*/  VIADD R4, R4, 0x8 ;  /* 0x0000000804047836 */ /* 0x000fca0000000000 */
[----:B------:R-:W-:Y:S02]  /*1a420*/  ISETP.GE.OR P0, PT, R4, R47, P0 ;  /* 0x0000002f0400720c */ /* 0x000fe40000706670 */
[----:B------:R-:W-:Y:S02]  /*1a430*/  LOP3.LUT R12, R13, 0x180, RZ, 0xc0, !PT ;  /* 0x000001800d0c7812 */ /* 0x000fe400078ec0ff */
[----:B------:R-:W-:Y:S02]  /*1a440*/  LOP3.LUT R8, R7, 0x180, RZ, 0xc0, !PT ;  /* 0x0000018007087812 */ /* 0x000fe400078ec0ff */
[----:B------:R-:W-:Y:S01]  /*1a450*/  SHF.R.U64 R12, R12, 0x3, RZ ;  /* 0x000000030c0c7819 */ /* 0x000fe200000012ff */
[----:B0-----:R-:W-:Y:S01]  /*1a460*/  @!P2 ST.E desc[UR60][R44.64], R3 ;  /* 0x000000032c00a985 */ /* 0x001fe2000c10193c */
[----:B------:R-:W-:Y:S02]  /*1a470*/  SHF.R.U64 R8, R8, 0x3, RZ ;  /* 0x0000000308087819 */ /* 0x000fe400000012ff */
[----:B------:R-:W-:Y:S01]  /*1a480*/  LOP3.LUT R12, R12, R13, RZ, 0x3c, !PT ;  /* 0x0000000d0c0c7212 */ /* 0x000fe200078e3cff */
[----:B------:R-:W-:-:S02]  /*1a490*/  IMAD.X R13, RZ, RZ, R21, P3 ;  /* 0x000000ffff0d7224 */ /* 0x000fc400018e0615 */
[----:B-1----:R0:W-:Y:S01]  /*1a4a0*/  @!P0 ST.E desc[UR60][R42.64], R2 ;  /* 0x000000022a008985 */ /* 0x0021e2000c10193c */
[----:B------:R-:W-:Y:S02]  /*1a4b0*/  LOP3.LUT R8, R8, R7, RZ, 0x3c, !PT ;  /* 0x0000000708087212 */ /* 0x000fe400078e3cff */
[C---:B------:R-:W-:Y:S01]  /*1a4c0*/  IADD3 R5, P3, R20.reuse, 0x7800, RZ ;  /* 0x0000780014057810 */ /* 0x040fe20007f7e0ff */
[----:B------:R-:W-:Y:S01]  /*1a4d0*/  IMAD R41, R41, UR4, RZ ;  /* 0x0000000429297c24 */ /* 0x000fe2000f8e02ff */
[----:B------:R-:W-:Y:S01]  /*1a4e0*/  LOP3.LUT R7, R20, 0x180, RZ, 0xc0, !PT ;  /* 0x0000018014077812 */ /* 0x000fe200078ec0ff */
[----:B------:R-:W5:Y:S01]  /*1a4f0*/  LD.E.128 R12, desc[UR60][R12.64] ;  /* 0x0000003c0c0c7980 */ /* 0x000f62000c101d00 */
[----:B0-----:R-:W0:Y:S01]  /*1a500*/  @P1 LDC R43, c[0x0][0xbf0] ;  /* 0x0002fc00ff2b1b82 */ /* 0x001e220000000800 */
[----:B------:R-:W-:Y:S01]  /*1a510*/  LOP3.LUT R4, R5, 0x180, RZ, 0xc0, !PT ;  /* 0x0000018005047812 */ /* 0x000fe200078ec0ff */
[----:B------:R-:W-:Y:S01]  /*1a520*/  IMAD.WIDE.U32 R2, R40, UR4, RZ ;  /* 0x0000000428027c25 */ /* 0x000fe2000f8e00ff */
[----:B------:R-:W-:Y:S01]  /*1a530*/  SHF.R.U64 R7, R7, 0x3, RZ ;  /* 0x0000000307077819 */ /* 0x000fe200000012ff */
[----:B------:R-:W5:Y:S01]  /*1a540*/  LD.E.128 R8, desc[UR60][R8.64] ;  /* 0x0000003c08087980 */ /* 0x000f62000c101d00 */
[----:B------:R-:W-:Y:S01]  /*1a550*/  SHF.R.U64 R4, R4, 0x3, RZ ;  /* 0x0000000304047819 */ /* 0x000fe200000012ff */
[----:B------:R-:W-:Y:S01]  /*1a560*/  IMAD R41, R40, UR5, R41 ;  /* 0x0000000528297c24 */ /* 0x000fe2000f8e0229 */
[----:B------:R-:W-:Y:S01]  /*1a570*/  LOP3.LUT R20, R7, R20, RZ, 0x3c, !PT ;  /* 0x0000001407147212 */ /* 0x000fe200078e3cff */
[----:B------:R-:W-:Y:S01]  /*1a580*/  ULDC.64 UR4, c[0x0][0xae8] ;  /* 0x0002ba0000047ab9 */ /* 0x000fe20000000a00 */
[----:B------:R-:W-:Y:S01]  /*1a590*/  IMAD.IADD R40, R50, 0x1, R38 ;  /* 0x0000000132287824 */ /* 0x000fe200078e0226 */
[----:B------:R-:W5:Y:S01]  /*1a5a0*/  LD.E.128 R16, desc[UR60][R16.64] ;  /* 0x0000003c10107980 */ /* 0x000f62000c101d00 */
[----:B------:R-:W-:-:S02]  /*1a5b0*/  IMAD.IADD R3, R3, 0x1, R41 ;  /* 0x0000000103037824 */ /* 0x000fc400078e0229 */
[----:B------:R-:W-:Y:S01]  /*1a5c0*/  IMAD R46, R46, UR4, RZ ;  /* 0x000000042e2e7c24 */ /* 0x000fe2000f8e02ff */
[----:B------:R-:W-:Y:S01]  /*1a5d0*/  LOP3.LUT R28, R4, R5, RZ, 0x3c, !PT ;  /* 0x00000005041c7212 */ /* 0x000fe200078e3cff */
[----:B------:R-:W-:Y:S01]  /*1a5e0*/  IMAD.X R29, RZ, RZ, R21, P3 ;  /* 0x000000ffff1d7224 */ /* 0x000fe200018e0615 */
[----:B------:R1:W5:Y:S01]  /*1a5f0*/  LD.E.128 R4, desc[UR60][R20.64] ;  /* 0x0000003c14047980 */ /* 0x000362000c101d00 */
[----:B------:R-:W-:-:S03]  /*1a600*/  IMAD.WIDE.U32 R2, R51, UR4, R2 ;  /* 0x0000000433027c25 */ /* 0x000fc6000f8e0002 */
[----:B------:R-:W5:Y:S04]  /*1a610*/  LD.E.128 R24, desc[UR60][R24.64] ;  /* 0x0000003c18187980 */ /* 0x000f68000c101d00 */
[----:B------:R-:W5:Y:S01]  /*1a620*/  LD.E.128 R28, desc[UR60][R28.64] ;  /* 0x0000003c1c1c7980 */ /* 0x000f62000c101d00 */
[----:B-1----:R-:W-:Y:S01]  /*1a630*/  IMAD R21, R51, UR5, R46 ;  /* 0x0000000533157c24 */ /* 0x002fe2000f8e022e */
[----:B------:R-:W-:Y:S01]  /*1a640*/  ULDC.64 UR4, c[0x0][0xaf0] ;  /* 0x0002bc0000047ab9 */ /* 0x000fe20000000a00 */
[----:B------:R-:W-:Y:S01]  /*1a650*/  @P1 IMAD.HI.U32 R20, R40, R49, RZ ;  /* 0x0000003128141227 */ /* 0x000fe200078e00ff */
        /* <DEDUP_REMOVED lines=22> */
[----:B------:R-:W-:Y:S02]  /*1a7c0*/  IMAD.IADD R44, R48, 0x1, R50 ;  /* 0x00000001302c7824 */ /* 0x000fe400078e0232 */
[----:B------:R-:W-:Y:S02]  /*1a7d0*/  IMAD.IADD R3, R3, 0x1, R39 ;  /* 0x0000000103037824 */ /* 0x000fe400078e0227 */
[----:B------:R-:W-:Y:S02]  /*1a7e0*/  IMAD R0, R0, UR4, RZ ;  /* 0x0000000400007c24 */ /* 0x000fe4000f8e02ff */
[----:B------:R-:W-:Y:S01]  /*1a7f0*/  IMAD.WIDE.U32 R2, R37, UR4, R2 ;  /* 0x0000000425027c25 */ /* 0x000fe2000f8e0002 */
[----:B------:R-:W-:-:S03]  /*1a800*/  ISETP.GE.AND P0, PT, R44, R47, PT ;  /* 0x0000002f2c00720c */ /* 0x000fc60003f06270 */
[----:B------:R-:W-:Y:S01]  /*1a810*/  IMAD R21, R37, UR5, R0 ;  /* 0x0000000525157c24 */ /* 0x000fe2000f8e0200 */
[----:B------:R-:W-:Y:S01]  /*1a820*/  ULDC.64 UR4, c[0x0][0xa80] ;  /* 0x0002a00000047ab9 */ /* 0x000fe20000000a00 */
[----:B------:R-:W-:Y:S01]  /*1a830*/  VIADD R0, R22, 0x31c20 ;  /* 0x00031c2016007836 */ /* 0x000fe20000000000 */
[----:B------:R-:W-:Y:S01]  /*1a840*/  LEA R37, P1, R2, UR4, 0x1 ;  /* 0x0000000402257c11 */ /* 0x000fe2000f8208ff */
[----:B------:R-:W-:-:S03]  /*1a850*/  IMAD.IADD R3, R3, 0x1, R21 ;  /* 0x0000000103037824 */ /* 0x000fc600078e0215 */
[----:B------:R-:W-:Y:S02]  /*1a860*/  PRMT R0, RZ, 0x654, R0 ;  /* 0x00000654ff007816 */ /* 0x000fe40000000000 */
[----:B------:R-:W-:Y:S01]  /*1a870*/  LEA.HI.X R42, R2, UR5, R3, 0x1, P1 ;  /* 0x00000005022a7c11 */ /* 0x000fe200088f0c03 */
[----:B-1----:R0:W1:Y:S01]  /*1a880*/  SHFL.IDX PT, R20, R37, RZ, 0x1c1f ;  /* 0x001c1fff25147589 */ /* 0x00206200000e0000 */
[----:B------:R0:W-:Y:S03]  /*1a890*/  SYNCS.ARRIVE.TRANS64.RED.A1T0 RZ, [R0+URZ], RZ ;  /* 0x000000ff00ff79a7 */ /* 0x0001e6000810043f */
        /* <DEDUP_REMOVED lines=14> */
.L_x_12373:
[----:B------:R-:W-:Y:S05]  /*1a980*/  BSYNC B1 ;  /* 0x0000000000017941 */ /* 0x000fea0003800000 */
.L_x_12372:
        /* <DEDUP_REMOVED lines=19> */
.L_x_12370:
        /* <DEDUP_REMOVED lines=16> */
[----:B0-----:R-:W-:Y:S02]  /*1abc0*/  ISETP.NE.AND P2, PT, R19, 0x1, PT ;  /* 0x000000011300780c */ /* 0x001fe40003f45270 */
[----:B------:R-:W-:-:S11]  /*1abd0*/  ISETP.GE.AND P3, PT, R82, 0xc0, PT ;  /* 0x000000c05200780c */ /* 0x000fd60003f66270 */
[----:B------:R-:W0:Y:S08]  /*1abe0*/  @P2 LDC R12, c[0x0][0xbec] ;  /* 0x0002fb00ff0c2b82 */ /* 0x000e300000000800 */
[----:B------:R-:W2:Y:S01]  /*1abf0*/  @P2 LDC R21, c[0x0][0xbf0] ;  /* 0x0002fc00ff152b82 */ /* 0x000ea20000000800 */
[----:B-1----:R-:W-:Y:S05]  /*1ac00*/  @P1 BRA `(.L_x_12375) ;  /* 0x0000000000101947 */ /* 0x002fea0003800000 */
[----:B------:R-:W-:Y:S05]  /*1ac10*/  @!P0 BRA `(.L_x_12375) ;  /* 0x00000000000c8947 */ /* 0x000fea0003800000 */
[----:B------:R-:W3:Y:S04]  /*1ac20*/  LDG.E R5, desc[UR60][R2.64] ;  /* 0x0000003c02057981 */ /* 0x000ee8000c1e1900 */
[----:B-----5:R-:W3:Y:S02]  /*1ac30*/  LDG.E R6, desc[UR60][R2.64+0x4] ;  /* 0x0000043c02067981 */ /* 0x020ee4000c1e1900 */
[----:B---3--:R-:W-:-:S07]  /*1ac40*/  IMAD.IADD R6, R6, 0x1, -R5 ;  /* 0x0000000106067824 */ /* 0x008fce00078e0a05 */
.L_x_12375:
[----:B------:R-:W3:Y:S04]  /*1ac50*/  LDL R14, [R1+0x70] ;  /* 0x00007000010e7983 */ /* 0x000ee80000100800 */
[----:B------:R1:W5:Y:S01]  /*1ac60*/  LDL R16, [R1+0x58] ;  /* 0x0000580001107983 */ /* 0x0003620000100800 */
[----:B------:R-:W-:Y:S01]  /*1ac70*/  BSSY B1, `(.L_x_12376) ;  /* 0x000002d000017945 */ /* 0x000fe20003800000 */
[----:B----4-:R-:W-:Y:S02]  /*1ac80*/  SEL R13, R83, RZ, !P0 ;  /* 0x000000ff530d7207 */ /* 0x010fe40004000000 */
[----:B------:R-:W-:Y:S02]  /*1ac90*/  SEL R26, R26, RZ, !P0 ;  /* 0x000000ff1a1a7207 */ /* 0x000fe40004000000 */
[----:B-----5:R-:W-:-:S02]  /*1aca0*/  SHF.R.S32.HI R11, RZ, 0x1f, R0 ;  /* 0x0000001fff0b7819 */ /* 0x020fc40000011400 */
[----:B---3--:R-:W-:Y:S01]  /*1acb0*/  SHF.R.S32.HI R10, RZ, 0x1f, R14 ;  /* 0x0000001fff0a7819 */ /* 0x008fe2000001140e */
[----:B-1----:R-:W-:Y:S06]  /*1acc0*/  @P3 BRA `(.L_x_12377) ;  /* 0x00000000009c3947 */ /* 0x002fec0003800000 */
[----:B------:R-:W1:Y:S01]  /*1acd0*/  S2R R3, SR_TID.X ;  /* 0x0000000000037919 */ /* 0x000e620000002100 */
[----:B------:R-:W3:Y:S02]  /*1ace0*/  LDC R9, c[0x0][0xbe8] ;  /* 0x0002fa00ff097b82 */ /* 0x000ee40000000800 */
[----:B---3--:R-:W-:Y:S01]  /*1acf0*/  IMAD R2, R6, R9, RZ ;  /* 0x0000000906027224 */ /* 0x008fe200078e02ff */
[----:B-1----:R-:W-:-:S04]  /*1ad00*/  IADD3 R8, R16, -0x80, R3 ;  /* 0xffffff8010087810 */ /* 0x002fc80007ffe003 */
        /* <DEDUP_REMOVED lines=35> */
.L_x_12377:
[----:B------:R-:W-:Y:S05]  /*1af40*/  BSYNC B1 ;  /* 0x0000000000017941 */ /* 0x000fea0003800000 */
.L_x_12376:
        /* <DEDUP_REMOVED lines=44> */
.L_x_12574:
        /* <DEDUP_REMOVED lines=18> */
.L_x_12380:
[----:B------:R-:W-:Y:S05]  /*1b330*/  BSYNC B1 ;  /* 0x0000000000017941 */ /* 0x000fea0003800000 */
.L_x_12379:
[----:B------:R-:W-:-:S03]  /*1b340*/  UMOV UR4, 0xffffffff ;  /* 0xffffffff00047882 */ /* 0x000fc60000000000 */
[----:B------:R-:W-:Y:S05]  /*1b350*/  BRA.DIV UR4, `(.L_x_12381) ;  /* 0x0000008604dc7947 */ /* 0x000fea000b800000 */
[----:B-1----:R1:W4:Y:S04]  /*1b360*/  SHFL.IDX PT, R3, R2, 0x1, 0x1c1f ;  /* 0x003c1f0002037f89 */ /* 0x00232800000e0000 */
[----:B--2---:R1:W2:Y:S02]  /*1b370*/  SHFL.IDX PT, R14, R0, 0x1, 0x1c1f ;  /* 0x003c1f00000e7f89 */ /* 0x0042a400000e0000 */
.L_x_12578:
        /* <DEDUP_REMOVED lines=16> */
.L_x_12374:
[----:B------:R-:W-:Y:S05]  /*1b480*/  BSYNC B0 ;  /* 0x0000000000007941 */ /* 0x000fea0003800000 */
.L_x_12369:
[----:B------:R-:W-:Y:S02]  /*1b490*/  ULDC UR4, c[0x0][0xc3c] ;  /* 0x00030f0000047ab9 */ /* 0x000fe40000000800 */
[----:B------:R-:W-:-:S13]  /*1b4a0*/  ISETP.GE.AND P0, PT, R107, UR4, PT ;  /* 0x000000046b007c0c */ /* 0x000fda000bf06270 */
[----:B------:R-:W-:Y:S05]  /*1b4b0*/  @!P0 BRA `(.L_x_12382) ;  /* 0xfffffe5c00f08947 */ /* 0x000fea000383ffff */
[----:B------:R-:W-:Y:S05]  /*1b4c0*/  BRA `(.L_x_12235) ;  /* 0x0000007c00347947 */ /* 0x000fea0003800000 */
.L_x_12233:
[----:B------:R-:W-:-:S08]  /*1b4d0*/  NOP ;  /* 0x0000000000007918 */ /* 0x000fd00000000000 */
[----:B0-----:R-:W0:-:S00]  /*1b4e0*/  USETMAXREG.DEALLOC.CTAPOOL 0x20 ;  /* 0x00000020000079c8 */ /* 0x001e0000080e0500 */
        /* <DEDUP_REMOVED lines=16> */
.L_x_12383:
        /* <DEDUP_REMOVED lines=42> */
.L_x_12389:
        /* <DEDUP_REMOVED lines=12> */
.L_x_12388:
[----:B------:R-:W-:Y:S05]  /*1b950*/  BSYNC B0 ;  /* 0x0000000000007941 */ /* 0x000fea0003800000 */
.L_x_12387:
        /* <DEDUP_REMOVED lines=22> */
.L_x_12385:
        /* <DEDUP_REMOVED lines=21> */
.L_x_12390:
        /* <DEDUP_REMOVED lines=59> */
.L_x_12386:
[----:B------:R-:W-:Y:S02]  /*1bfc0*/  IMAD.MOV.U32 R17, RZ, RZ, RZ ;  /* 0x000000ffff117224 */ /* 0x000fe400078e00ff */
[----:B------:R-:W-:Y:S02]  /*1bfd0*/  IMAD.U32 R16, RZ, RZ, UR6 ;  /* 0x00000006ff107e24 */ /* 0x000fe4000f8e00ff */
[----:B------:R-:W-:-:S07]  /*1bfe0*/  IMAD.MOV.U32 R18, RZ, RZ, RZ ;  /* 0x000000ffff127224 */ /* 0x000fce00078e00ff */
.L_x_12391:
[----:B------:R-:W-:-:S13]  /*1bff0*/  ISETP.NE.AND P0, PT, R5, RZ, PT ;  /* 0x000000ff0500720c */ /* 0x000fda0003f05270 */
[----:B------:R-:W0:Y:S01]  /*1c000*/  @!P0 S2R R3, SR_CgaCtaId ;  /* 0x0000000000038919 */ /* 0x000e220000008800 */
[----:B------:R-:W-:-:S04]  /*1c010*/  @!P0 MOV R0, 0x400 ;  /* 0x0000040000008802 */ /* 0x000fc80000000f00 */
[----:B0-----:R-:W-:-:S05]  /*1c020*/  @!P0 LEA R0, R3, R0, 0x18 ;  /* 0x0000000003008211 */ /* 0x001fca00078ec0ff */
[----:B------:R2:W-:Y:S01]  /*1c030*/  @!P0 STS.128 [R0+0x31cd0], R16 ;  /* 0x031cd01000008388 */ /* 0x0005e20000000c00 */
[----:B------:R-:W-:Y:S06]  /*1c040*/  BAR.ARV 0x5, 0x200 ;  /* 0x0148000000007b1d */ /* 0x000fec0000002000 */
.L_x_12384:
[----:B------:R3:W-:Y:S01]  /*1c050*/  STL [R1+0x24], RZ ;  /* 0x000024ff01007387 */ /* 0x0007e20000100800 */
[----:B------:R-:W-:Y:S01]  /*1c060*/  ULDC UR4, c[0x0][0xc3c] ;  /* 0x00030f0000047ab9 */ /* 0x000fe20000000800 */
[----:B------:R-:W-:Y:S01]  /*1c070*/  IMAD.MOV.U32 R27, RZ, RZ, 0x1 ;  /* 0x00000001ff1b7424 */ /* 0x000fe200078e00ff */
[----:B-1----:R-:W-:Y:S01]  /*1c080*/  ISETP.GE.AND P0, PT, R19, UR4, PT ;  /* 0x0000000413007c0c */ /* 0x002fe2000bf06270 */
[----:B------:R-:W-:-:S12]  /*1c090*/  IMAD.MOV.U32 R23, RZ, RZ, RZ ;  /* 0x000000ffff177224 */ /* 0x000fd800078e00ff */
[----:B---3--:R-:W-:Y:S05]  /*1c0a0*/  @P0 BRA `(.L_x_12392) ;  /* 0x0000006c00580947 */ /* 0x008fea0003800000 */
[----:B--2---:R-:W2:Y:S04]  /*1c0b0*/  LDL R0, [R1+0x94] ;  /* 0x0000940001007983 */ /* 0x004ea80000100800 */
[----:B------:R-:W3:Y:S01]  /*1c0c0*/  LDL.LU R5, [R1] ;  /* 0x0000000001057983 */ /* 0x000ee20000300800 */
[----:B------:R-:W1:Y:S01]  /*1c0d0*/  S2R R7, SR_TID.X ;  /* 0x0000000000077919 */ /* 0x000e620000002100 */
[----:B------:R-:W4:Y:S01]  /*1c0e0*/  S2UR UR5, SR_CgaCtaId ;  /* 0x00000000000579c3 */ /* 0x000f220000008800 */
[----:B-1----:R-:W-:-:S05]  /*1c0f0*/  LOP3.LUT R6, R7, 0x7f, RZ, 0xc0, !PT ;  /* 0x0000007f07067812 */ /* 0x002fca00078ec0ff */
[C---:B------:R-:W-:Y:S01]  /*1c100*/  IMAD.SHL.U32 R4, R6.reuse, 0x8, RZ ;  /* 0x0000000806047824 */ /* 0x040fe200078e00ff */
[----:B------:R-:W-:Y:S01]  /*1c110*/  ISETP.NE.AND P1, PT, R6, RZ, PT ;  /* 0x000000ff0600720c */ /* 0x000fe20003f25270 */
[----:B------:R-:W-:Y:S02]  /*1c120*/  UMOV UR4, 0x400 ;  /* 0x0000040000047882 */ /* 0x000fe40000000000 */
[----:B----4-:R-:W-:-:S06]  /*1c130*/  ULEA UR4, UR5, UR4, 0x18 ;  /* 0x0000000405047291 */ /* 0x010fcc000f8ec03f */
[----:B------:R-:W-:Y:S01]  /*1c140*/  IMAD.U32 R22, RZ, RZ, UR4 ;  /* 0x00000004ff167e24 */ /* 0x000fe2000f8e00ff */
[----:B------:R-:W-:Y:S01]  /*1c150*/  BSSY B8, `(.L_x_12392) ;  /* 0x00006cb000087945 */ /* 0x000fe20003800000 */
[----:B------:R-:W-:Y:S02]  /*1c160*/  IMAD.MOV.U32 R29, RZ, RZ, RZ ;  /* 0x000000ffff1d7224 */ /* 0x000fe400078e00ff */
[----:B------:R-:W-:Y:S02]  /*1c170*/  IMAD.MOV.U32 R23, RZ, RZ, RZ ;  /* 0x000000ffff177224 */ /* 0x000fe400078e00ff */
[----:B------:R-:W-:Y:S01]  /*1c180*/  IMAD.MOV.U32 R27, RZ, RZ, 0x1 ;  /* 0x00000001ff1b7424 */ /* 0x000fe200078e00ff */
[----:B------:R-:W-:Y:S01]  /*1c190*/  ULDC.64 UR36, c[0x0][0x198] ;  /* 0x0000660000247ab9 */ /* 0x000fe20000000a00 */
[----:B------:R-:W-:Y:S01]  /*1c1a0*/  ULDC UR39, c[0x0][0xc] ;  /* 0x0000030000277ab9 */ /* 0x000fe20000000800 */
[----:B--2---:R-:W-:Y:S01]  /*1c1b0*/  R2UR UR6, R0 ;  /* 0x00000000000672ca */ /* 0x004fe200000e0000 */
[----:B------:R-:W-:-:S05]  /*1c1c0*/  IMAD.SHL.U32 R0, R7, 0x8, RZ ;  /* 0x0000000807007824 */ /* 0x000fca00078e00ff */
[C---:B------:R-:W-:Y:S02]  /*1c1d0*/  LOP3.LUT R3, R0.reuse, 0x20, RZ, 0xc0, !PT ;  /* 0x0000002000037812 */ /* 0x040fe400078ec0ff */
[----:B0-----:R-:W-:Y:S02]  /*1c1e0*/  LOP3.LUT R2, R0, 0xd8, RZ, 0xc0, !PT ;  /* 0x000000d800027812 */ /* 0x001fe400078ec0ff */
[----:B------:R-:W-:Y:S02]  /*1c1f0*/  LOP3.LUT R3, R3, 0x300, R4, 0xf8, !PT ;  /* 0x0000030003037812 */ /* 0x000fe400078ef804 */
[----:B------:R-:W-:Y:S02]  /*1c200*/  LOP3.LUT R2, R2, 0x18, R7, 0x78, !PT ;  /* 0x0000001802027812 */ /* 0x000fe400078e7807 */
[----:B---3--:R-:W-:Y:S02]  /*1c210*/  LOP3.LUT R5, R5, 0xfffffffd, RZ, 0xc0, !PT ;  /* 0xfffffffd05057812 */ /* 0x008fe400078ec0ff */
[----:B------:R-:W-:-:S02]  /*1c220*/  LOP3.LUT R3, R3, R2, RZ, 0xfc, !PT ;  /* 0x0000000203037212 */ /* 0x000fc400078efcff */
[----:B------:R-:W-:Y:S02]  /*1c230*/  LOP3.LUT P0, R2, R7, 0x1f, RZ, 0xc0, !PT ;  /* 0x0000001f07027812 */ /* 0x000fe4000780c0ff */
[----:B------:R-:W-:-:S04]  /*1c240*/  @P1 LOP3.LUT R5, R5, 0x2, RZ, 0xfc, !PT ;  /* 0x0000000205051812 */ /* 0x000fc800078efcff */
[----:B------:R-:W-:-:S07]  /*1c250*/  LOP3.LUT R5, R5, 0xfffffffe, RZ, 0xc0, !PT ;  /* 0xfffffffe05057812 */ /* 0x000fce00078ec0ff */
[----:B------:R-:W-:Y:S02]  /*1c260*/  @P0 LOP3.LUT R5, R5, 0x1, RZ, 0xfc, !PT ;  /* 0x0000000105050812 */ /* 0x000fe400078efcff */
[----:B------:R-:W-:Y:S01]  /*1c270*/  ISETP.NE.OR P0, PT, R6, RZ, !P0 ;  /* 0x000000ff0600720c */ /* 0x000fe20004705670 */
[----:B------:R0:W-:Y:S01]  /*1c280*/  STL [R1+0xc], R2 ;  /* 0x00000c0201007387 */ /* 0x0001e20000100800 */
[----:B------:R-:W-:Y:S01]  /*1c290*/  LOP3.LUT R5, R5, 0xfffffff7, RZ, 0xc0, !PT ;  /* 0xfffffff705057812 */ /* 0x000fe200078ec0ff */
[----:B------:R-:W-:Y:S02]  /*1c2a0*/  IMAD R3, R3, 0x2, R22 ;  /* 0x0000000203037824 */ /* 0x000fe400078e0216 */
[----:B0-----:R-:W-:Y:S02]  /*1c2b0*/  IMAD.SHL.U32 R2, R7, 0x20, RZ ;  /* 0x0000002007027824 */ /* 0x001fe400078e00ff */
[----:B------:R-:W-:-:S06]  /*1c2c0*/  IMAD.MOV.U32 R7, RZ, RZ, 0x1 ;  /* 0x00000001ff077424 */ /* 0x000fcc00078e00ff */
[----:B------:R-:W-:Y:S01]  /*1c2d0*/  @P0 LOP3.LUT R5, R5, 0x8, RZ, 0xfc, !PT ;  /* 0x0000000805050812 */ /* 0x000fe200078efcff */
[----:B------:R0:W-:Y:S04]  /*1c2e0*/  STL [R1+0x4], R7 ;  /* 0x0000040701007387 */ /* 0x0001e80000100800 */
[----:B------:R0:W-:Y:S04]  /*1c2f0*/  STL [R1+0x24], RZ ;  /* 0x000024ff01007387 */ /* 0x0001e80000100800 */
[----:B------:R0:W-:Y:S04]  /*1c300*/  STL [R1], R5 ;  /* 0x0000000501007387 */ /* 0x0001e80000100800 */
[----:B------:R0:W-:Y:S01]  /*1c310*/  STL [R1+0x10], R3 ;  /* 0x0000100301007387 */ /* 0x0001e20000100800 */
[----:B------:R-:W-:-:S02]  /*1c320*/  SHF.R.U32.HI R4, RZ, 0x2, R6 ;  /* 0x00000002ff047819 */ /* 0x000fc40000011606 */
[----:B------:R-:W-:Y:S02]  /*1c330*/  LOP3.LUT R0, R0, 0x18, RZ, 0xc0, !PT ;  /* 0x0000001800007812 */ /* 0x000fe400078ec0ff */
[----:B------:R-:W-:Y:S02]  /*1c340*/  LOP3.LUT R2, R4, 0x60, R2, 0xf8, !PT ;  /* 0x0000006004027812 */ /* 0x000fe400078ef802 */
[C---:B------:R-:W-:Y:S02]  /*1c350*/  LOP3.LUT R2, R0.reuse, 0x20, RZ, 0xfc, !PT ;  /* 0x0000002000027812 */ /* 0x040fe400078efcff */
[----:B------:R-:W-:Y:S01]  /*1c360*/  LOP3.LUT R0, R0, 0x40, RZ, 0xfc, !PT ;  /* 0x0000004000007812 */ /* 0x000fe200078efcff */
[----:B0-----:R-:W-:-:S12]  /*1c370*/  ULOP3.LUT UR38, UR6, 0x2, URZ, 0xfc, !UPT ;  /* 0x0000000206267892 */ /* 0x001fd8000f8efc3f */
.L_x_12540:
[----:B0-----:R-:W0:Y:S02]  /*1c380*/  LDC.64 R2, c[0x0][0xc88] ;  /* 0x00032200ff027b82 */ /* 0x001e240000000a00 */
[----:B0-----:R-:W-:-:S05]  /*1c390*/  IMAD.WIDE R2, R19, 0x4, R2 ;  /* 0x0000000413027825 */ /* 0x001fca00078e0202 */
[----:B--2---:R-:W2:Y:S01]  /*1c3a0*/  LDG.E R13, desc[UR60][R2.64] ;  /* 0x0000003c020d7981 */ /* 0x004ea2000c1e1900 */
[----:B------:R-:W-:Y:S05]  /*1c3b0*/  YIELD ;  /* 0x0000000000007946 */ /* 0x000fea0003800000 */
[----:B------:R-:W-:Y:S01]  /*1c3c0*/  ULDC.64 UR4, c[0x0][0xa28] ;  /* 0x00028a0000047ab9 */ /* 0x000fe20000000a00 */
[----:B------:R-:W-:Y:S01]  /*1c3d0*/  ULDC.64 UR6, c[0x0][0xa18] ;  /* 0x0002860000067ab9 */ /* 0x000fe20000000a00 */
[----:B------:R-:W-:Y:S02]  /*1c3e0*/  ISETP.NE.U32.AND P0, PT, RZ, UR4, PT ;  /* 0x00000004ff007c0c */ /* 0x000fe4000bf05070 */
[----:B------:R-:W-:-:S02]  /*1c3f0*/  CS2R R8, SRZ ;  /* 0x0000000000087805 */ /* 0x000fc4000001ff00 */
[----:B------:R-:W-:Y:S01]  /*1c400*/  ISETP.NE.U32.AND P3, PT, RZ, UR6, PT ;  /* 0x00000006ff007c0c */ /* 0x000fe2000bf65070 */
[----:B------:R-:W-:Y:S01]  /*1c410*/  ULDC.64 UR8, c[0x0][0xa10] ;  /* 0x0002840000087ab9 */ /* 0x000fe20000000a00 */
[----:B------:R-:W-:Y:S02]  /*1c420*/  ISETP.NE.AND.EX P0, PT, RZ, UR5, PT, P0 ;  /* 0x00000005ff007c0c */ /* 0x000fe4000bf05300 */
[----:B------:R-:W-:Y:S02]  /*1c430*/  ISETP.NE.AND.EX P3, PT, RZ, UR7, PT, P3 ;  /* 0x00000007ff007c0c */ /* 0x000fe4000bf65330 */
[----:B--2---:R-:W-:Y:S01]  /*1c440*/  SHF.R.S32.HI R0, RZ, 0x1f, R13 ;  /* 0x0000001fff007819 */ /* 0x004fe2000001140d */
[----:B------:R-:W-:-:S08]  /*1c450*/  IMAD.SHL.U32 R24, R13, 0x4, RZ ;  /* 0x000000040d187824 */ /* 0x000fd000078e00ff */
        /* <DEDUP_REMOVED lines=8> */
[----:B------:R-:W-:Y:S01]  /*1c4e0*/  ULDC.64 UR6, c[0x0][0xa08] ;  /* 0x0002820000067ab9 */ /* 0x000fe20000000a00 */
[----:B-1----:R1:W5:Y:S01]  /*1c4f0*/  @P0 LDG.E R8, desc[UR60][R2.64] ;  /* 0x0000003c02080981 */ /* 0x002362000c1e1900 */
[----:B------:R-:W-:Y:S01]  /*1c500*/  IADD3 R6, P1, R24, UR6, RZ ;  /* 0x0000000618067c10 */ /* 0x000fe2000ff3e0ff */
[----:B------:R-:W-:Y:S01]  /*1c510*/  IMAD.MOV.U32 R28, RZ, RZ, RZ ;  /* 0x000000ffff1c7224 */ /* 0x000fe200078e00ff */
[----:B------:R-:W-:-:S02]  /*1c520*/  ISETP.NE.U32.AND P2, PT, RZ, UR6, PT ;  /* 0x00000006ff007c0c */ /* 0x000fc4000bf45070 */
[----:B------:R-:W-:Y:S01]  /*1c530*/  IADD3.X R7, R25, UR7, RZ, P1, !PT ;  /* 0x0000000719077c10 */ /* 0x000fe20008ffe4ff */
[----:B0-----:R-:W-:Y:S01]  /*1c540*/  IMAD.MOV.U32 R0, RZ, RZ, RZ ;  /* 0x000000ffff007224 */ /* 0x001fe200078e00ff */
[----:B------:R-:W-:Y:S02]  /*1c550*/  ISETP.NE.U32.AND P1, PT, RZ, UR4, PT ;  /* 0x00000004ff007c0c */ /* 0x000fe4000bf25070 */
[----:B------:R-:W-:Y:S02]  /*1c560*/  ISETP.NE.AND.EX P2, PT, RZ, UR7, PT, P2 ;  /* 0x00000007ff007c0c */ /* 0x000fe4000bf45320 */
[----:B------:R-:W-:Y:S02]  /*1c570*/  ISETP.NE.AND.EX P1, PT, RZ, UR5, PT, P1 ;  /* 0x00000005ff007c0c */ /* 0x000fe4000bf25310 */
[----:B-1----:R-:W-:-:S04]  /*1c580*/  IADD3 R2, P0, R24, UR4, RZ ;  /* 0x0000000418027c10 */ /* 0x002fc8000ff1e0ff */
[C---:B------:R-:W-:Y:S02]  /*1c590*/  IADD3.X R3, R25.reuse, UR5, RZ, P0, !PT ;  /* 0x0000000519037c10 */ /* 0x040fe400087fe4ff */
        /* <DEDUP_REMOVED lines=23> */
[----:B----4-:R-:W-:Y:S06]  /*1c710*/  @P3 BRA `(.L_x_12393) ;  /* 0x0000000000143947 */ /* 0x010fec0003800000 */
[----:B------:R-:W-:Y:S05]  /*1c720*/  @!P1 BRA `(.L_x_12393) ;  /* 0x0000000000109947 */ /* 0x000fea0003800000 */
[----:B------:R-:W2:Y:S04]  /*1c730*/  LDG.E R11, desc[UR60][R2.64] ;  /* 0x0000003c020b7981 */ /* 0x000ea8000c1e1900 */
[----:B------:R-:W2:Y:S02]  /*1c740*/  LDG.E R2, desc[UR60][R2.64+0x4] ;  /* 0x0000043c02027981 */ /* 0x000ea4000c1e1900 */
[----:B--2---:R-:W-:-:S05]  /*1c750*/  IMAD.IADD R12, R2, 0x1, -R11 ;  /* 0x00000001020c7824 */ /* 0x004fca00078e0a0b */
[----:B------:R0:W-:Y:S02]  /*1c760*/  STL [R1+0x20], R12 ;  /* 0x0000200c01007387 */ /* 0x0001e40000100800 */
.L_x_12393:
        /* <DEDUP_REMOVED lines=10> */
.L_x_12394:
[----:B------:R-:W-:Y:S05]  /*1c810*/  @!P2 BRA `(.L_x_12395) ;  /* 0x00000000000ca947 */ /* 0x000fea0003800000 */
[----:B------:R-:W2:Y:S04]  /*1c820*/  LDG.E R10, desc[UR60][R6.64] ;  /* 0x0000003c060a7981 */ /* 0x000ea8000c1e1900 */
[----:B------:R-:W2:Y:S02]  /*1c830*/  LDG.E R6, desc[UR60][R6.64+0x4] ;  /* 0x0000043c06067981 */ /* 0x000ea4000c1e1900 */
[----:B--2---:R-:W-:-:S07]  /*1c840*/  IMAD.IADD R10, R6, 0x1, -R10 ;  /* 0x00000001060a7824 */ /* 0x004fce00078e0a0a */
.L_x_12395:
[----:B-1----:R-:W2:Y:S01]  /*1c850*/  @P0 LDG.E R2, desc[UR60][R4.64] ;  /* 0x0000003c04020981 */ /* 0x002ea2000c1e1900 */
[----:B------:R-:W1:Y:S01]  /*1c860*/  LDC R3, c[0x0][0x448] ;  /* 0x00011200ff037b82 */ /* 0x000e620000000800 */
[----:B-----5:R-:W-:Y:S02]  /*1c870*/  IMAD.IADD R10, R10, 0x1, -R8 ;  /* 0x000000010a0a7824 */ /* 0x020fe400078e0a08 */
[----:B------:R-:W2:Y:S01]  /*1c880*/  @P0 LDG.E R4, desc[UR60][R4.64+0x4] ;  /* 0x0000043c04040981 */ /* 0x000ea2000c1e1900 */
[----:B-1----:R-:W-:-:S13]  /*1c890*/  ISETP.NE.AND P1, PT, R3, 0x1, PT ;  /* 0x000000010300780c */ /* 0x002fda0003f25270 */
[----:B------:R-:W1:Y:S01]  /*1c8a0*/  @P1 LDC R3, c[0x0][0x450] ;  /* 0x00011400ff031b82 */ /* 0x000e620000000800 */
[----:B------:R-:W-:Y:S01]  /*1c8b0*/  BSSY B0, `(.L_x_12396) ;  /* 0x0000163000007945 */ /* 0x000fe20003800000 */
[----:B------:R-:W-:Y:S01]  /*1c8c0*/  PLOP3.LUT P5, PT, PT, PT, PT, 0x80, 0x0 ;  /* 0x000000000000781c */ /* 0x000fe20003faf070 */
[----:B--2---:R-:W-:-:S05]  /*1c8d0*/  @P0 IMAD.IADD R9, R4, 0x1, -R2 ;  /* 0x0000000104090824 */ /* 0x004fca00078e0a02 */
[----:B------:R-:W2:Y:S01]  /*1c8e0*/  @P1 LDC R4, c[0x0][0x44c] ;  /* 0x00011300ff041b82 */ /* 0x000ea20000000800 */
[----:B------:R-:W-:-:S04]  /*1c8f0*/  IMAD R2, R17, 0xc0, RZ ;  /* 0x000000c011027824 */ /* 0x000fc800078e02ff */
[----:B------:R-:W-:Y:S02]  /*1c900*/  VIADD R2, R2, 0xbf ;  /* 0x000000bf02027836 */ /* 0x000fe40000000000 */
[----:B------:R-:W-:-:S04]  /*1c910*/  IMAD.IADD R20, R10, 0x1, R9 ;  /* 0x000000010a147824 */ /* 0x000fc800078e0209 */
[C---:B------:R-:W-:Y:S01]  /*1c920*/  VIADD R21, R20.reuse, 0x8f ;  /* 0x0000008f14157836 */ /* 0x040fe20000000000 */
[----:B------:R-:W-:-:S03]  /*1c930*/  IADD3 R20, R20, 0x90, -R12 ;  /* 0x0000009014147810 */ /* 0x000fc60007ffe80c */
[----:B------:R-:W-:-:S04]  /*1c940*/  IMAD.HI R21, R21, 0x38e38e39, RZ ;  /* 0x38e38e3915157827 */ /* 0x000fc800078e02ff */
[----:B--2---:R-:W-:-:S05]  /*1c950*/  @P1 IMAD.HI.U32 R4, R2, R4, RZ ;  /* 0x0000000402041227 */ /* 0x004fca00078e00ff */
[----:B-1----:R-:W-:-:S05]  /*1c960*/  @P1 SHF.R.U32.HI R2, RZ, R3, R4 ;  /* 0x00000003ff021219 */ /* 0x002fca0000011604 */
        /* <DEDUP_REMOVED lines=12> */
[----:B------:R-:W-:-:S05]  /*1ca30*/  IMAD.WIDE.U32 R4, R10, 0x38e38e39, RZ ;  /* 0x38e38e390a047825 */ /* 0x000fca00078e00ff */
[----:B------:R-:W-:-:S07]  /*1ca40*/  SHF.R.U32.HI R4, RZ, 0x5, R5 ;  /* 0x00000005ff047819 */ /* 0x000fce0000011605 */
[----:B------:R-:W-:-:S04]  /*1ca50*/  @P1 VIADD R2, R2, 0x8f ;  /* 0x0000008f02021836 */ /* 0x000fc80000000000 */
[----:B------:R-:W-:-:S05]  /*1ca60*/  @P1 IMAD.HI R2, R2, 0x38e38e39, RZ ;  /* 0x38e38e3902021827 */ /* 0x000fca00078e02ff */
        /* <DEDUP_REMOVED lines=12> */
.L_x_12581:
[----:B--2---:R-:W-:Y:S02]  /*1cb30*/  ISETP.NE.AND P0, PT, R14, RZ, PT ;  /* 0x000000ff0e00720c */ /* 0x004fe40003f05270 */
[----:B------:R-:W-:-:S11]  /*1cb40*/  PLOP3.LUT P2, PT, PT, PT, PT, 0x8, 0x0 ;  /* 0x000000000000781c */ /* 0x000fd60003f4e170 */
[----:B------:R-:W-:Y:S05]  /*1cb50*/  @P0 BRA `(.L_x_12399) ;  /* 0x00000000000c0947 */ /* 0x000fea0003800000 */
[----:B------:R-:W-:-:S03]  /*1cb60*/  UMOV UR4, 0xffffffff ;  /* 0xffffffff00047882 */ /* 0x000fc60000000000 */
[----:B------:R-:W-:Y:S05]  /*1cb70*/  BRA.DIV UR4, `(.L_x_12400) ;  /* 0x0000007204507947 */ /* 0x000fea000b800000 */
[----:B------:R-:W-:-:S13]  /*1cb80*/  ELECT P2, URZ, PT ;  /* 0x00000000003f782f */ /* 0x000fda0003840000 */
.L_x_12399:
        /* <DEDUP_REMOVED lines=9> */
.L_x_12584:
[----:B------:R-:W-:Y:S05]  /*1cc20*/  BSYNC B1 ;  /* 0x0000000000017941 */ /* 0x000fea0003800000 */
.L_x_12401:
        /* <DEDUP_REMOVED lines=11> */
.L_x_12585:
[----:B------:R-:W-:Y:S05]  /*1cce0*/  BSYNC B2 ;  /* 0x0000000000027941 */ /* 0x000fea0003800000 */
.L_x_12405:
[----:B------:R-:W-:Y:S04]  /*1ccf0*/  BSSY B2, `(.L_x_12407) ;  /* 0x0000008000027945 */ /* 0x000fe80003800000 */
[----:B------:R-:W-:Y:S05]  /*1cd00*/  @P4 BRA `(.L_x_12408) ;  /* 0x0000000000184947 */ /* 0x000fea0003800000 */
[----:B-1----:R-:W3:Y:S02]  /*1cd10*/  LDL R5, [R1] ;  /* 0x0000000001057983 */ /* 0x002ee40000100800 */
[----:B---3--:R-:W-:Y:S01]  /*1cd20*/  LOP3.LUT P0, RZ, R5, 0x1, RZ, 0xc0, !PT ;  /* 0x0000000105ff7812 */ /* 0x008fe2000780c0ff */
[----:B------:R-:W-:-:S04]  /*1cd30*/  IMAD.MOV.U32 R5, RZ, RZ, 0x6c00 ;  /* 0x00006c00ff057424 */ /* 0x000fc800078e00ff */
[----:B------:R3:W-:Y:S08]  /*1cd40*/  SYNCS.ARRIVE.TRANS64 RZ, [R9+URZ+0x31c90], R5 ;  /* 0x031c900509ff79a7 */ /* 0x0007f0000800003f */
[----:B------:R-:W-:Y:S05]  /*1cd50*/  @!P0 BRA `(.L_x_12408) ;  /* 0x0000000000048947 */ /* 0x000fea0003800000 */
[----:B------:R-:W-:Y:S01]  /*1cd60*/  BPT.TRAP 0x1 ;  /* 0x000000040000795c */ /* 0x000fe20000300000 */
.L_x_12408:
[----:B------:R-:W-:Y:S05]  /*1cd70*/  BSYNC B2 ;  /* 0x0000000000027941 */ /* 0x000fea0003800000 */
.L_x_12407:
        /* <DEDUP_REMOVED lines=10> */
[----:B------:R-:W-:Y:S01]  /*1ce20*/  VIADD R10, R7, 0x16a00 ;  /* 0x00016a00070a7836 */ /* 0x000fe20000000000 */
[----:B------:R-:W-:-:S09]  /*1ce30*/  UMOV UR7, 0x12f00000 ;  /* 0x12f0000000077882 */ /* 0x000fd20000000000 */
.L_x_12409:
        /* <DEDUP_REMOVED lines=16> */
.L_x_12410:
        /* <DEDUP_REMOVED lines=10> */
[----:B0-----:R-:W-:Y:S01]  /*1cfe0*/  IMAD.MOV.U32 R12, RZ, RZ, 0x40 ;  /* 0x00000040ff0c7424 */ /* 0x001fe200078e00ff */
[----:B------:R-:W-:Y:S01]  /*1cff0*/  PLOP3.LUT P0, PT, PT, PT, PT, 0x80, 0x0 ;  /* 0x000000000000781c */ /* 0x000fe20003f0f070 */
[----:B------:R-:W-:Y:S01]  /*1d000*/  VIADD R10, R7, 0x1b200 ;  /* 0x0001b200070a7836 */ /* 0x000fe20000000000 */
[----:B------:R-:W-:Y:S01]  /*1d010*/  UMOV UR6, 0x0 ;  /* 0x0000000000067882 */ /* 0x000fe20000000000 */
[----:B------:R-:W-:Y:S01]  /*1d020*/  UMOV UR7, 0x12f00000 ;  /* 0x12f0000000077882 */ /* 0x000fe20000000000 */
[----:B------:R-:W-:-:S15]  /*1d030*/  R2UR UR10, R12 ;  /* 0x000000000c0a72ca */ /* 0x000fde00000e0000 */
.L_x_12411:
        /* <DEDUP_REMOVED lines=13> */
.L_x_12586:
[----:B------:R-:W-:Y:S05]  /*1d110*/  BSYNC B2 ;  /* 0x0000000000027941 */ /* 0x000fea0003800000 */
.L_x_12412:
[----:B------:R-:W-:Y:S01]  /*1d120*/  BSSY B2, `(.L_x_12414) ;  /* 0x000000a000027945 */ /* 0x000fe20003800000 */
[----:B------:R-:W-:Y:S02]  /*1d130*/  IMAD.MOV.U32 R10, RZ, RZ, 0x0 ;  /* 0x00000000ff0a7424 */ /* 0x000fe400078e00ff */
[----:B------:R-:W-:Y:S01]  /*1d140*/  IMAD.MOV.U32 R11, RZ, RZ, 0x12f00000 ;  /* 0x12f00000ff0b7424 */ /* 0x000fe200078e00ff */
[----:B------:R-:W-:Y:S06]  /*1d150*/  @P4 BRA `(.L_x_12415) ;  /* 0x0000000000184947 */ /* 0x000fec0003800000 */
[----:B------:R-:W3:Y:S02]  /*1d160*/  LDL R5, [R1] ;  /* 0x0000000001057983 */ /* 0x000ee40000100800 */
[----:B---3--:R-:W-:Y:S01]  /*1d170*/  LOP3.LUT P0, RZ, R5, 0x1, RZ, 0xc0, !PT ;  /* 0x0000000105ff7812 */ /* 0x008fe2000780c0ff */
[----:B------:R-:W-:-:S04]  /*1d180*/  IMAD.MOV.U32 R5, RZ, RZ, 0x6c00 ;  /* 0x00006c00ff057424 */ /* 0x000fc800078e00ff */
[----:B------:R1:W-:Y:S08]  /*1d190*/  SYNCS.ARRIVE.TRANS64 RZ, [R9+URZ+0x31cb0], R5 ;  /* 0x031cb00509ff79a7 */ /* 0x0003f0000800003f */
[----:B------:R-:W-:Y:S05]  /*1d1a0*/  @!P0 BRA `(.L_x_12415) ;  /* 0x0000000000048947 */ /* 0x000fea0003800000 */
[----:B------:R-:W-:Y:S01]  /*1d1b0*/  BPT.TRAP 0x1 ;  /* 0x000000040000795c */ /* 0x000fe20000300000 */
.L_x_12415:
[----:B------:R-:W-:Y:S05]  /*1d1c0*/  BSYNC B2 ;  /* 0x0000000000027941 */ /* 0x000fea0003800000 */
.L_x_12414:
        /* <DEDUP_REMOVED lines=8> */
.L_x_12416:
        /* <DEDUP_REMOVED lines=15> */
.L_x_12417:
        /* <DEDUP_REMOVED lines=15> */
.L_x_12418:
        /* <DEDUP_REMOVED lines=10> */
.L_x_12404:
[----:B------:R-:W-:Y:S05]  /*1d4d0*/  BSYNC B1 ;  /* 0x0000000000017941 */ /* 0x000fea0003800000 */
.L_x_12403:
[----:B-1----:R-:W2:Y:S01]  /*1d4e0*/  LDL.LU R5, [R1+0x4] ;  /* 0x0000040001057983 */ /* 0x002ea20000300800 */
        /* <DEDUP_REMOVED lines=10> */
.L_x_12435:
[----:B------:R-:W-:Y:S05]  /*1d590*/  YIELD ;  /* 0x0000000000007946 */ /* 0x000fea0003800000 */
[----:B------:R-:W-:Y:S04]  /*1d5a0*/  BSSY B1, `(.L_x_12419) ;  /* 0x0000089000017945 */ /* 0x000fe80003800000 */
[----:B--2---:R-:W-:Y:S05]  /*1d5b0*/  @!P2 BRA `(.L_x_12420) ;  /* 0x00000008001ca947 */ /* 0x004fea0003800000 */
[----:B-1----:R-:W2:Y:S01]  /*1d5c0*/  LDL R5, [R1+0x4] ;  /* 0x0000040001057983 */ /* 0x002ea20000100800 */
[----:B------:R-:W-:Y:S01]  /*1d5d0*/  IMAD R8, R29, 0x8, R22 ;  /* 0x000000081d087824 */ /* 0x000fe200078e0216 */
[----:B------:R-:W1:Y:S01]  /*1d5e0*/  S2R R3, SR_TID.X ;  /* 0x0000000000037919 */ /* 0x000e620000002100 */
[----:B------:R-:W-:Y:S01]  /*1d5f0*/  BSSY B2, `(.L_x_12421) ;  /* 0x0000006000027945 */ /* 0x000fe20003800000 */
[----:B-1----:R-:W-:-:S04]  /*1d600*/  LOP3.LUT R3, R3, 0x7f, RZ, 0xc0, !PT ;  /* 0x0000007f03037812 */ /* 0x002fc800078ec0ff */
[----:B------:R-:W-:Y:S02]  /*1d610*/  ISETP.NE.AND P1, PT, R3, RZ, PT ;  /* 0x000000ff0300720c */ /* 0x000fe40003f25270 */
[----:B--2---:R-:W-:-:S04]  /*1d620*/  SHF.L.U32 R7, R5, 0x1f, RZ ;  /* 0x0000001f05077819 */ /* 0x004fc800000006ff */
[----:B------:R-:W1:Y:S02]  /*1d630*/  SYNCS.PHASECHK.TRANS64.TRYWAIT P0, [R8+URZ+0x31ca0], R7 ;  /* 0x031ca007080075a7 */ /* 0x000e64000800017f */
[----:B-1----:R-:W-:Y:S05]  /*1d640*/  @!P0 BRA `(.L_x_12422) ;  /* 0x0000006400fc8947 */ /* 0x002fea0003800000 */
.L_x_12587:
[----:B------:R-:W-:Y:S05]  /*1d650*/  BSYNC B2 ;  /* 0x0000000000027941 */ /* 0x000fea0003800000 */
.L_x_12421:
        /* <DEDUP_REMOVED lines=8> */
.L_x_12424:
[----:B------:R-:W-:Y:S05]  /*1d6e0*/  BSYNC B2 ;  /* 0x0000000000027941 */ /* 0x000fea0003800000 */
.L_x_12423:
[----:B0-----:R-:W-:Y:S01]  /*1d6f0*/  IMAD.MOV.U32 R12, RZ, RZ, RZ ;  /* 0x000000ffff0c7224 */ /* 0x001fe200078e00ff */
        /* <DEDUP_REMOVED lines=10> */
.L_x_12425:
        /* <DEDUP_REMOVED lines=16> */
.L_x_12426:
        /* <DEDUP_REMOVED lines=16> */
.L_x_12427:
        /* <DEDUP_REMOVED lines=13> */
.L_x_12588:
[----:B------:R-:W-:Y:S05]  /*1da70*/  BSYNC B2 ;  /* 0x0000000000027941 */ /* 0x000fea0003800000 */
.L_x_12428:
[----:B------:R-:W-:Y:S01]  /*1da80*/  BSSY B2, `(.L_x_12430) ;  /* 0x000000a000027945 */ /* 0x000fe20003800000 */
[----:B------:R-:W-:Y:S02]  /*1da90*/  IMAD.MOV.U32 R10, RZ, RZ, 0x0 ;  /* 0x00000000ff0a7424 */ /* 0x000fe400078e00ff */
[----:B------:R-:W-:Y:S01]  /*1daa0*/  IMAD.MOV.U32 R11, RZ, RZ, 0x12f00000 ;  /* 0x12f00000ff0b7424 */ /* 0x000fe200078e00ff */
[----:B------:R-:W-:Y:S06]  /*1dab0*/  @P1 BRA `(.L_x_12431) ;  /* 0x0000000000181947 */ /* 0x000fec0003800000 */
[----:B------:R-:W2:Y:S02]  /*1dac0*/  LDL R3, [R1] ;  /* 0x0000000001037983 */ /* 0x000ea40000100800 */
[----:B--2---:R-:W-:Y:S01]  /*1dad0*/  LOP3.LUT P0, RZ, R3, 0x1, RZ, 0xc0, !PT ;  /* 0x0000000103ff7812 */ /* 0x004fe2000780c0ff */
[----:B------:R-:W-:-:S04]  /*1dae0*/  IMAD.MOV.U32 R3, RZ, RZ, 0x6c00 ;  /* 0x00006c00ff037424 */ /* 0x000fc800078e00ff */
[----:B------:R2:W-:Y:S08]  /*1daf0*/  SYNCS.ARRIVE.TRANS64 RZ, [R8+URZ+0x31cb0], R3 ;  /* 0x031cb00308ff79a7 */ /* 0x0005f0000800003f */
[----:B------:R-:W-:Y:S05]  /*1db00*/  @!P0 BRA `(.L_x_12431) ;  /* 0x0000000000048947 */ /* 0x000fea0003800000 */
[----:B------:R-:W-:Y:S01]  /*1db10*/  BPT.TRAP 0x1 ;  /* 0x000000040000795c */ /* 0x000fe20000300000 */
.L_x_12431:
[----:B------:R-:W-:Y:S05]  /*1db20*/  BSYNC B2 ;  /* 0x0000000000027941 */ /* 0x000fea0003800000 */
.L_x_12430:
        /* <DEDUP_REMOVED lines=8> */
.L_x_12432:
        /* <DEDUP_REMOVED lines=15> */
.L_x_12433:
        /* <DEDUP_REMOVED lines=15> */
.L_x_12434:
        /* <DEDUP_REMOVED lines=10> */
.L_x_12420:
[----:B------:R-:W-:Y:S05]  /*1de30*/  BSYNC B1 ;  /* 0x0000000000017941 */ /* 0x000fea0003800000 */
.L_x_12419:
        /* <DEDUP_REMOVED lines=10> */
.L_x_12397:
[----:B------:R-:W-:Y:S05]  /*1dee0*/  BSYNC B0 ;  /* 0x0000000000007941 */ /* 0x000fea0003800000 */
.L_x_12396:
[----:B------:R-:W3:Y:S01]  /*1def0*/  LDC R0, c[0x0][0x448] ;  /* 0x00011200ff007b82 */ /* 0x000ee20000000800 */
[----:B------:R-:W-:Y:S01]  /*1df00*/  IMAD.MOV.U32 R2, RZ, RZ, 0xc0 ;  /* 0x000000c0ff027424 */ /* 0x000fe200078e00ff */
[----:B------:R-:W-:Y:S05]  /*1df10*/  @!P5 WARPSYNC.ALL ;  /* 0x000000000000d948 */ /* 0x000fea0003800000 */
[----:B------:R-:W-:Y:S01]  /*1df20*/  IMAD R2, R17, R2, 0xbf ;  /* 0x000000bf11027424 */ /* 0x000fe200078e0202 */
[----:B------:R-:W-:Y:S01]  /*1df30*/  BSSY B7, `(.L_x_12436) ;  /* 0x000042b000077945 */ /* 0x000fe20003800000 */
[----:B------:R-:W-:Y:S01]  /*1df40*/  @!P5 BAR.SYNC.DEFER_BLOCKING 0xc, 0x200 ;  /* 0x030800000000db1d */ /* 0x000fe20000010000 */
[----:B---3--:R-:W-:-:S13]  /*1df50*/  ISETP.NE.AND P0, PT, R0, 0x1, PT ;  /* 0x000000010000780c */ /* 0x008fda0003f05270 */
[----:B------:R-:W3:Y:S08]  /*1df60*/  @P0 LDC R3, c[0x0][0x44c] ;  /* 0x00011300ff030b82 */ /* 0x000ef00000000800 */
[----:B------:R-:W4:Y:S01]  /*1df70*/  @P0 LDC R0, c[0x0][0x450] ;  /* 0x00011400ff000b82 */ /* 0x000f220000000800 */
[----:B---3--:R-:W-:-:S05]  /*1df80*/  @P0 IMAD.HI.U32 R3, R2, R3, RZ ;  /* 0x0000000302030227 */ /* 0x008fca00078e00ff */
[----:B----4-:R-:W-:-:S05]  /*1df90*/  @P0 SHF.R.U32.HI R2, RZ, R0, R3 ;  /* 0x00000000ff020219 */ /* 0x010fca0000011603 */
[----:B------:R-:W-:-:S04]  /*1dfa0*/  IMAD.IADD R0, R20, 0x1, R2 ;  /* 0x0000000114007824 */ /* 0x000fc800078e0202 */
[----:B------:R-:W-:-:S05]  /*1dfb0*/  IMAD.HI R0, R0, 0x38e38e39, RZ ;  /* 0x38e38e3900007827 */ /* 0x000fca00078e02ff */
[----:B------:R-:W-:-:S04]  /*1dfc0*/  SHF.R.U32.HI R2, RZ, 0x1f, R0 ;  /* 0x0000001fff027819 */ /* 0x000fc80000011600 */
[----:B------:R-:W-:-:S04]  /*1dfd0*/  LEA.HI.SX32 R2, R0, R2, 0x1b ;  /* 0x0000000200027211 */ /* 0x000fc800078fdaff */
[----:B------:R-:W-:-:S04]  /*1dfe0*/  VIMNMX R4, R21, R2, PT ;  /* 0x0000000215047248 */ /* 0x000fc80003fe0100 */
[----:B------:R-:W-:Y:S01]  /*1dff0*/  ISETP.GT.AND P0, PT, R4, RZ, PT ;  /* 0x000000ff0400720c */ /* 0x000fe20003f04270 */
[----:B------:R3:W-:-:S12]  /*1e000*/  STL [R1+0x18], R4 ;  /* 0x0000180401007387 */ /* 0x0007d80000100800 */
[----:B---3--:R-:W-:Y:S05]  /*1e010*/  @P0 BRA `(.L_x_12437) ;  /* 0x0000000000440947 */ /* 0x008fea0003800000 */
[----:B-1----:R-:W1:Y:S02]  /*1e020*/  S2R R5, SR_TID.X ;  /* 0x0000000000057919 */ /* 0x002e640000002100 */
[----:B-1----:R-:W-:-:S04]  /*1e030*/  LOP3.LUT R5, R5, 0x7f, RZ, 0xc0, !PT ;  /* 0x0000007f05057812 */ /* 0x002fc800078ec0ff */
[----:B------:R-:W-:-:S13]  /*1e040*/  ISETP.NE.AND P1, PT, R5, RZ, PT ;  /* 0x000000ff0500720c */ /* 0x000fda0003f25270 */
[----:B------:R-:W-:Y:S05]  /*1e050*/  @P1 BRA `(.L_x_12438) ;  /* 0x0000004000601947 */ /* 0x000fea0003800000 */
[----:B------:R-:W1:Y:S01]  /*1e060*/  S2R R5, SR_LANEID ;  /* 0x0000000000057919 */ /* 0x000e620000000000 */
[----:B------:R-:W-:Y:S01]  /*1e070*/  VOTEU.ANY UR4, UPT, PT ;  /* 0x0000000000047886 */ /* 0x000fe200038e0100 */
[----:B------:R-:W3:Y:S01]  /*1e080*/  LDC.64 R2, c[0x0][0xc60] ;  /* 0x00031800ff027b82 */ /* 0x000ee20000000a00 */
[----:B------:R-:W1:Y:S02]  /*1e090*/  FLO.U32 R0, UR4 ;  /* 0x0000000400007d00 */ /* 0x000e6400080e0000 */
[----:B-1----:R-:W-:-:S06]  /*1e0a0*/  ISETP.EQ.U32.AND P0, PT, R0, R5, PT ;  /* 0x000000050000720c */ /* 0x002fcc0003f02070 */
[----:B------:R-:W3:Y:S07]  /*1e0b0*/  POPC R5, UR4 ;  /* 0x0000000400057d09 */ /* 0x000eee0008000000 */
[----:B---3--:R-:W3:Y:S01]  /*1e0c0*/  @P0 ATOMG.E.ADD.STRONG.GPU PT, R3, desc[UR60][R2.64], R5 ;  /* 0x00000005020309a8 */ /* 0x008ee200081ee1fc */
[----:B------:R-:W1:Y:S02]  /*1e0d0*/  S2R R4, SR_LTMASK ;  /* 0x0000000000047919 */ /* 0x000e640000003900 */
[----:B-1----:R-:W-:-:S04]  /*1e0e0*/  LOP3.LUT R4, R4, UR4, RZ, 0xc0, !PT ;  /* 0x0000000404047c12 */ /* 0x002fc8000f8ec0ff */
[----:B--2---:R-:W1:Y:S01]  /*1e0f0*/  POPC R7, R4 ;  /* 0x0000000400077309 */ /* 0x004e620000000000 */
[----:B---3--:R-:W1:Y:S02]  /*1e100*/  SHFL.IDX PT, R0, R3, R0, 0x1f ;  /* 0x00001f0003007589 */ /* 0x008e6400000e0000 */
[----:B-1----:R-:W-:Y:S01]  /*1e110*/  IADD3 R16, R0, UR39, R7 ;  /* 0x0000002700107c10 */ /* 0x002fe2000fffe007 */
[----:B------:R-:W-:Y:S06]  /*1e120*/  BRA `(.L_x_12438) ;  /* 0x00000040002c7947 */ /* 0x000fec0003800000 */
.L_x_12437:
        /* <DEDUP_REMOVED lines=10> */
[----:B-1----:R-:W-:Y:S02]  /*1e1d0*/  IMAD.U32 R5, RZ, RZ, UR7 ;  /* 0x00000007ff057e24 */ /* 0x002fe4000f8e00ff */
[----:B------:R-:W-:Y:S02]  /*1e1e0*/  IMAD.U32 R6, RZ, RZ, UR8 ;  /* 0x00000008ff067e24 */ /* 0x000fe4000f8e00ff */
[----:B--2---:R-:W-:-:S02]  /*1e1f0*/  IMAD.U32 R7, RZ, RZ, UR9 ;  /* 0x00000009ff077e24 */ /* 0x004fc4000f8e00ff */
[----:B------:R-:W-:Y:S02]  /*1e200*/  IMAD.U32 R10, RZ, RZ, UR4 ;  /* 0x00000004ff0a7e24 */ /* 0x000fe4000f8e00ff */
[----:B------:R-:W-:Y:S02]  /*1e210*/  IMAD.U32 R11, RZ, RZ, UR5 ;  /* 0x00000005ff0b7e24 */ /* 0x000fe4000f8e00ff */
[----:B------:R-:W-:Y:S02]  /*1e220*/  IMAD.MOV.U32 R8, RZ, RZ, 0x70 ;  /* 0x00000070ff087424 */ /* 0x000fe400078e00ff */
[----:B0-----:R-:W-:Y:S02]  /*1e230*/  IMAD.MOV.U32 R12, RZ, RZ, 0x1 ;  /* 0x00000001ff0c7424 */ /* 0x001fe400078e00ff */
[----:B------:R-:W-:-:S07]  /*1e240*/  IMAD.MOV.U32 R13, RZ, RZ, RZ ;  /* 0x000000ffff0d7224 */ /* 0x000fce00078e00ff */
[----:B------:R-:W-:-:S07]  /*1e250*/  LEPC R20, `(.L_x_12440) ;  /* 0x000000001014794e */ /* 0x000fce0000000000 */
[----:B---3--:R-:W-:Y:S05]  /*1e260*/  CALL.ABS.NOINC R2 ;  /* 0x0000000002007343 */ /* 0x008fea0003c00000 */
.L_x_12440:
[----:B------:R-:W-:Y:S05]  /*1e270*/  BSYNC B6 ;  /* 0x0000000000067941 */ /* 0x000fea0003800000 */
.L_x_12439:
        /* <DEDUP_REMOVED lines=10> */
[----:B-1----:R-:W-:Y:S02]  /*1e320*/  IMAD.U32 R5, RZ, RZ, UR7 ;  /* 0x00000007ff057e24 */ /* 0x002fe4000f8e00ff */
[----:B------:R-:W-:Y:S02]  /*1e330*/  IMAD.U32 R6, RZ, RZ, UR8 ;  /* 0x00000008ff067e24 */ /* 0x000fe4000f8e00ff */
[----:B--2---:R-:W-:-:S02]  /*1e340*/  IMAD.U32 R7, RZ, RZ, UR9 ;  /* 0x00000009ff077e24 */ /* 0x004fc4000f8e00ff */
[----:B------:R-:W-:Y:S02]  /*1e350*/  IMAD.U32 R10, RZ, RZ, UR4 ;  /* 0x00000004ff0a7e24 */ /* 0x000fe4000f8e00ff */
[----:B------:R-:W-:Y:S02]  /*1e360*/  IMAD.U32 R11, RZ, RZ, UR5 ;  /* 0x00000005ff0b7e24 */ /* 0x000fe4000f8e00ff */
[----:B------:R-:W-:Y:S02]  /*1e370*/  IMAD.MOV.U32 R8, RZ, RZ, 0x70 ;  /* 0x00000070ff087424 */ /* 0x000fe400078e00ff */
[----:B0-----:R-:W-:Y:S02]  /*1e380*/  IMAD.MOV.U32 R12, RZ, RZ, 0x1 ;  /* 0x00000001ff0c7424 */ /* 0x001fe400078e00ff */
[----:B---3--:R-:W-:-:S07]  /*1e390*/  IMAD.MOV.U32 R13, RZ, RZ, RZ ;  /* 0x000000ffff0d7224 */ /* 0x008fce00078e00ff */
[----:B------:R-:W-:-:S07]  /*1e3a0*/  LEPC R20, `(.L_x_12443) ;  /* 0x000000001014794e */ /* 0x000fce0000000000 */
[----:B----4-:R-:W-:Y:S05]  /*1e3b0*/  CALL.ABS.NOINC R2 ;  /* 0x0000000002007343 */ /* 0x010fea0003c00000 */
.L_x_12443:
        /* <DEDUP_REMOVED lines=16> */
.L_x_12442:
[----:B------:R-:W-:Y:S05]  /*1e4c0*/  BSYNC B6 ;  /* 0x0000000000067941 */ /* 0x000fea0003800000 */
.L_x_12441:
[----:B------:R-:W-:Y:S01]  /*1e4d0*/  ULDC.64 UR4, c[0x0][0x9f8] ;  /* 0x00027e0000047ab9 */ /* 0x000fe20000000a00 */
[----:B------:R-:W3:Y:S01]  /*1e4e0*/  LDL R20, [R1+0x18] ;  /* 0x0000180001147983 */ /* 0x000ee20000100800 */
[----:B------:R-:W-:Y:S01]  /*1e4f0*/  ISETP.NE.U32.AND P0, PT, RZ, UR4, PT ;  /* 0x00000004ff007c0c */ /* 0x000fe2000bf05070 */
[----:B------:R-:W4:Y:S03]  /*1e500*/  LDC.64 R2, c[0x0][0x418] ;  /* 0x00010600ff027b82 */ /* 0x000f260000000a00 */
[----:B------:R-:W-:-:S13]  /*1e510*/  ISETP.NE.AND.EX P0, PT, RZ, UR5, PT, P0 ;  /* 0x00000005ff007c0c */ /* 0x000fda000bf05300 */
[----:B------:R-:W-:-:S04]  /*1e520*/  @P0 IADD3 R24, P1, R24, UR4, RZ ;  /* 0x0000000418180c10 */ /* 0x000fc8000ff3e0ff */
[----:B------:R-:W-:Y:S01]  /*1e530*/  @P0 IADD3.X R25, R25, UR5, RZ, P1, !PT ;  /* 0x0000000519190c10 */ /* 0x000fe20008ffe4ff */
[----:B------:R-:W-:-:S04]  /*1e540*/  ULDC.64 UR4, c[0x0][0xa08] ;  /* 0x0002820000047ab9 */ /* 0x000fc80000000a00 */
[----:B------:R3:W2:Y:S01]  /*1e550*/  @P0 LDG.E R26, desc[UR60][R24.64] ;  /* 0x0000003c181a0981 */ /* 0x0006a2000c1e1900 */
[----:B----4-:R-:W-:Y:S01]  /*1e560*/  LOP3.LUT P0, RZ, R2, UR4, RZ, 0xfc, !PT ;  /* 0x0000000402ff7c12 */ /* 0x010fe2000f80fcff */
[----:B------:R-:W-:-:S03]  /*1e570*/  UMOV UR4, 0xffffffff ;  /* 0xffffffff00047882 */ /* 0x000fc60000000000 */
[----:B------:R-:W-:Y:S01]  /*1e580*/  LOP3.LUT P0, RZ, R3, UR5, RZ, 0xfc, P0 ;  /* 0x0000000503ff7c12 */ /* 0x000fe2000800fcff */
[----:B---3--:R-:W-:Y:S01]  /*1e590*/  VIADD R25, R20, 0xffffffff ;  /* 0xffffffff14197836 */ /* 0x008fe20000000000 */
[----:B--2---:R-:W-:Y:S02]  /*1e5a0*/  SHF.R.S32.HI R7, RZ, 0x1f, R26 ;  /* 0x0000001fff077819 */ /* 0x004fe4000001141a */
[----:B------:R-:W-:-:S03]  /*1e5b0*/  SEL R24, R26, RZ, !P0 ;  /* 0x000000ff1a187207 */ /* 0x000fc60004000000 */
[----:B------:R2:W-:Y:S01]  /*1e5c0*/  STL [R1+0x8], R7 ;  /* 0x0000080701007387 */ /* 0x0005e20000100800 */
[----:B------:R-:W-:Y:S05]  /*1e5d0*/  BRA.DIV UR4, `(.L_x_12444) ;  /* 0x0000005a04407947 */ /* 0x000fea000b800000 */
[----:B------:R-:W3:Y:S02]  /*1e5e0*/  S2R R0, SR_TID.X ;  /* 0x0000000000007919 */ /* 0x000ee40000002100 */
[----:B---3--:R-:W-:-:S04]  /*1e5f0*/  SHF.R.U32.HI R0, RZ, 0x5, R0 ;  /* 0x00000005ff007819 */ /* 0x008fc80000011600 */
[----:B------:R-:W-:-:S05]  /*1e600*/  LOP3.LUT R0, R0, 0x3, RZ, 0xc0, !PT ;  /* 0x0000000300007812 */ /* 0x000fca00078ec0ff */
[----:B------:R3:W4:Y:S02]  /*1e610*/  SHFL.IDX PT, R14, R0, RZ, 0x1f ;  /* 0x00001fff000e7589 */ /* 0x00072400000e0000 */
.L_x_12591:
[----:B---3--:R-:W3:Y:S01]  /*1e620*/  LDL.LU R0, [R1] ;  /* 0x0000000001007983 */ /* 0x008ee20000300800 */
[----:B------:R-:W-:Y:S02]  /*1e630*/  PLOP3.LUT P1, PT, PT, PT, PT, 0x8, 0x0 ;  /* 0x000000000000781c */ /* 0x000fe40003f2e170 */
[----:B----4-:R-:W-:Y:S02]  /*1e640*/  ISETP.NE.AND P0, PT, R14, RZ, PT ;  /* 0x000000ff0e00720c */ /* 0x010fe40003f05270 */
[----:B---3--:R-:W-:-:S09]  /*1e650*/  LOP3.LUT R0, R0, 0xfffffffb, RZ, 0xc0, !PT ;  /* 0xfffffffb00007812 */ /* 0x008fd200078ec0ff */
[----:B------:R-:W-:-:S05]  /*1e660*/  @P1 LOP3.LUT R0, R0, 0x4, RZ, 0xfc, !PT ;  /* 0x0000000400001812 */ /* 0x000fca00078efcff */
[----:B------:R3:W-:Y:S01]  /*1e670*/  STL [R1], R0 ;  /* 0x0000000001007387 */ /* 0x0007e20000100800 */
[----:B------:R-:W-:Y:S05]  /*1e680*/  @P0 BRA `(.L_x_12445) ;  /* 0x0000000400180947 */ /* 0x000fea0003800000 */
[----:B------:R-:W-:-:S03]  /*1e690*/  UMOV UR4, 0xffffffff ;  /* 0xffffffff00047882 */ /* 0x000fc60000000000 */
[----:B------:R-:W-:Y:S05]  /*1e6a0*/  BRA.DIV UR4, `(.L_x_12446) ;  /* 0x0000005a04407947 */ /* 0x000fea000b800000 */
[----:B------:R-:W-:-:S13]  /*1e6b0*/  ELECT P6, URZ, PT ;  /* 0x00000000003f782f */ /* 0x000fda00038c0000 */
.L_x_12594:
[----:B------:R-:W-:Y:S05]  /*1e6c0*/  @!P6 BRA `(.L_x_12445) ;  /* 0x000000040008e947 */ /* 0x000fea0003800000 */
[----:B------:R-:W-:-:S04]  /*1e6d0*/  ISETP.NE.U32.AND P0, PT, R2, RZ, PT ;  /* 0x000000ff0200720c */ /* 0x000fc80003f05070 */
[----:B------:R-:W-:-:S13]  /*1e6e0*/  ISETP.NE.AND.EX P0, PT, R3, RZ, PT, P0 ;  /* 0x000000ff0300720c */ /* 0x000fda0003f05300 */
[----:B------:R-:W-:Y:S05]  /*1e6f0*/  @!P0 BRA `(.L_x_12447) ;  /* 0x0000000000448947 */ /* 0x000fea0003800000 */
[----:B------:R-:W4:Y:S01]  /*1e700*/  LDC R6, c[0x0][0x43c] ;  /* 0x00010f00ff067b82 */ /* 0x000f220000000800 */
[----:B------:R-:W-:Y:S01]  /*1e710*/  ULDC.64 UR4, c[0x0][0x428] ;  /* 0x00010a0000047ab9 */ /* 0x000fe20000000a00 */
[----:B----4-:R-:W-:-:S13]  /*1e720*/  ISETP.NE.AND P0, PT, R6, 0x1, PT ;  /* 0x000000010600780c */ /* 0x010fda0003f05270 */
[----:B-1----:R-:W3:Y:S02]  /*1e730*/  @P0 LDC.64 R4, c[0x0][0x440] ;  /* 0x00011000ff040b82 */ /* 0x002ee40000000a00 */
        /* <DEDUP_REMOVED lines=13> */
.L_x_12447:
[----:B---3--:R-:W-:Y:S01]  /*1e810*/  IMAD R0, R23, 0x8, R22 ;  /* 0x0000000817007824 */ /* 0x008fe200078e0216 */
[----:B----4-:R-:W-:-:S04]  /*1e820*/  SHF.L.U32 R2, R27, 0x1f, RZ ;  /* 0x0000001f1b027819 */ /* 0x010fc800000006ff */
[----:B------:R-:W3:Y:S02]  /*1e830*/  SYNCS.PHASECHK.TRANS64.TRYWAIT P0, [R0+URZ+0x31c40], R2 ;  /* 0x031c4002000075a7 */ /* 0x000ee4000800017f */
[----:B---3--:R-:W-:Y:S05]  /*1e840*/  @!P0 BRA `(.L_x_12448) ;  /* 0x0000005400f88947 */ /* 0x008fea0003800000 */
.L_x_12595:
[----:B------:R-:W4:Y:S02]  /*1e850*/  S2R R3, SR_TID.X ;  /* 0x0000000000037919 */ /* 0x000f240000002100 */
[----:B----4-:R-:W-:Y:S02]  /*1e860*/  LOP3.LUT R4, R3, 0x7f, RZ, 0xc0, !PT ;  /* 0x0000007f03047812 */ /* 0x010fe400078ec0ff */
[----:B------:R4:W5:Y:S02]  /*1e870*/  LDL R3, [R1] ;  /* 0x0000000001037983 */ /* 0x0009640000100800 */
[----:B------:R-:W-:-:S13]  /*1e880*/  ISETP.NE.AND P0, PT, R4, RZ, PT ;  /* 0x000000ff0400720c */ /* 0x000fda0003f05270 */
[----:B----4-:R-:W-:Y:S05]  /*1e890*/  @P0 BRA `(.L_x_12449) ;  /* 0x0000000000140947 */ /* 0x010fea0003800000 */
[----:B-----5:R-:W-:Y:S01]  /*1e8a0*/  LOP3.LUT P1, RZ, R3, 0x1, RZ, 0xc0, !PT ;  /* 0x0000000103ff7812 */ /* 0x020fe2000782c0ff */
[----:B---3--:R-:W-:-:S04]  /*1e8b0*/  IMAD.MOV.U32 R2, RZ, RZ, 0x6c00 ;  /* 0x00006c00ff027424 */ /* 0x008fc800078e00ff */
[----:B------:R4:W-:Y:S08]  /*1e8c0*/  SYNCS.ARRIVE.TRANS64 RZ, [R0+URZ+0x31c30], R2 ;  /* 0x031c300200ff79a7 */ /* 0x0009f0000800003f */
[----:B------:R-:W-:Y:S05]  /*1e8d0*/  @!P1 BRA `(.L_x_12449) ;  /* 0x0000000000049947 */ /* 0x000fea0003800000 */
[----:B------:R-:W-:Y:S01]  /*1e8e0*/  BPT.TRAP 0x1 ;  /* 0x000000040000795c */ /* 0x000fe20000300000 */
.L_x_12449:
        /* <DEDUP_REMOVED lines=25> */
[----:B---3--:R-:W-:Y:S01]  /*1ea80*/  UMOV UR8, UR15 ;  /* 0x0000000f00087c82 */ /* 0x008fe20008000000 */
[----:B------:R-:W-:-:S02]  /*1ea90*/  UMOV UR10, UR17 ;  /* 0x00000011000a7c82 */ /* 0x000fc40008000000 */
[----:B------:R3:W-:Y:S02]  /*1eaa0*/  UTMALDG.4D [UR8], [UR4], desc[UR6] ;  /* 0x00000608040075b4 */ /* 0x0007e40008019000 */
[----:B---3--:R-:W-:Y:S01]  /*1eab0*/  UMOV UR8, UR16 ;  /* 0x0000001000087c82 */ /* 0x008fe20008000000 */
[----:B------:R-:W-:Y:S02]  /*1eac0*/  UMOV UR10, UR14 ;  /* 0x0000000e000a7c82 */ /* 0x000fe40008000000 */
[----:B------:R4:W-:Y:S02]  /*1ead0*/  UTMALDG.4D [UR8], [UR4], desc[UR6] ;  /* 0x00000608040075b4 */ /* 0x0009e40008019000 */
[----:B----4-:R-:W-:Y:S01]  /*1eae0*/  NOP ;  /* 0x0000000000007918 */ /* 0x010fe20000000000 */
.L_x_12445:
[----:B------:R-:W4:Y:S04]  /*1eaf0*/  LDL.LU R4, [R1+0x1c] ;  /* 0x00001c0001047983 */ /* 0x000f280000300800 */
[----:B------:R-:W5:Y:S04]  /*1eb00*/  LDL.LU R6, [R1+0x14] ;  /* 0x0000140001067983 */ /* 0x000f680000300800 */
[----:B------:R-:W2:Y:S01]  /*1eb10*/  LDL.LU R3, [R1+0x30] ;  /* 0x0000300001037983 */ /* 0x000ea20000300800 */
[----:B------:R-:W-:Y:S05]  /*1eb20*/  WARPSYNC.ALL ;  /* 0x0000000000007948 */ /* 0x000fea0003800000 */
[----:B------:R-:W-:Y:S01]  /*1eb30*/  ULDC.64 UR6, c[0x0][0xa00] ;  /* 0x0002800000067ab9 */ /* 0x000fe20000000a00 */
[----:B------:R-:W-:Y:S01]  /*1eb40*/  ULDC.64 UR4, c[0x0][0x298] ;  /* 0x0000a60000047ab9 */ /* 0x000fe20000000a00 */
[----:B------:R-:W-:Y:S01]  /*1eb50*/  BAR.SYNC.DEFER_BLOCKING 0x8, 0x200 ;  /* 0x0208000000007b1d */ /* 0x000fe20000010000 */
[----:B------:R-:W-:Y:S01]  /*1eb60*/  ISETP.NE.U32.AND P0, PT, RZ, UR6, PT ;  /* 0x00000006ff007c0c */ /* 0x000fe2000bf05070 */
[----:B---3--:R-:W-:-:S03]  /*1eb70*/  VIADD R0, R22, 0xda00 ;  /* 0x0000da0016007836 */ /* 0x008fc60000000000 */
[----:B------:R-:W-:Y:S01]  /*1eb80*/  ISETP.NE.AND.EX P0, PT, RZ, UR7, PT, P0 ;  /* 0x00000007ff007c0c */ /* 0x000fe2000bf05300 */
[----:B------:R-:W-:Y:S01]  /*1eb90*/  BSSY B6, `(.L_x_12450) ;  /* 0x0000020000067945 */ /* 0x000fe20003800000 */
[----:B------:R-:W-:Y:S02]  /*1eba0*/  LOP3.LUT P1, RZ, R0, 0x1bf, RZ, 0xc0, !PT ;  /* 0x000001bf00ff7812 */ /* 0x000fe4000782c0ff */
[----:B----4-:R-:W-:-:S05]  /*1ebb0*/  SHF.R.S32.HI R2, RZ, 0x1f, R4 ;  /* 0x0000001fff027819 */ /* 0x010fca0000011404 */
[----:B------:R-:W-:Y:S01]  /*1ebc0*/  IMAD R2, R2, UR4, RZ ;  /* 0x0000000402027c24 */ /* 0x000fe2000f8e02ff */
[----:B--2---:R-:W-:-:S03]  /*1ebd0*/  SEL R3, R3, RZ, !P0 ;  /* 0x000000ff03037207 */ /* 0x004fc60004000000 */
[----:B------:R-:W-:Y:S01]  /*1ebe0*/  IMAD R0, R4, UR5, R2 ;  /* 0x0000000504007c24 */ /* 0x000fe2000f8e0202 */
[----:B-----5:R-:W-:Y:S01]  /*1ebf0*/  SEL R2, R6, RZ, !P0 ;  /* 0x000000ff06027207 */ /* 0x020fe20004000000 */
[----:B-1----:R-:W-:-:S05]  /*1ec00*/  IMAD.WIDE.U32 R4, R4, UR4, RZ ;  /* 0x0000000404047c25 */ /* 0x002fca000f8e00ff */
        /* <DEDUP_REMOVED lines=24> */
.L_x_12451:
[----:B------:R-:W-:Y:S05]  /*1ed90*/  BSYNC B6 ;  /* 0x0000000000067941 */ /* 0x000fea0003800000 */
.L_x_12450:
[----:B--2---:R-:W2:Y:S01]  /*1eda0*/  LDL.LU R0, [R1+0x1c] ;  /* 0x00001c0001007983 */ /* 0x004ea20000300800 */
[----:B------:R-:W1:Y:S01]  /*1edb0*/  LDC R10, c[0x0][0x448] ;  /* 0x00011200ff0a7b82 */ /* 0x000e620000000800 */
[----:B------:R-:W-:Y:S01]  /*1edc0*/  ULDC.64 UR4, c[0x0][0x2d8] ;  /* 0x0000b60000047ab9 */ /* 0x000fe20000000a00 */
[----:B------:R-:W-:Y:S01]  /*1edd0*/  ULDC.64 UR6, c[0x0][0x2c8] ;  /* 0x0000b20000067ab9 */ /* 0x000fe20000000a00 */
[----:B------:R-:W2:Y:S01]  /*1ede0*/  LDL.LU.64 R2, [R1+0x28] ;  /* 0x0000280001027983 */ /* 0x000ea20000300a00 */
[----:B------:R-:W-:-:S03]  /*1edf0*/  ULDC.64 UR8, c[0x0][0x280] ;  /* 0x0000a00000087ab9 */ /* 0x000fc60000000a00 */
[----:B------:R-:W3:Y:S04]  /*1ee00*/  LDL.LU R20, [R1+0x30] ;  /* 0x0000300001147983 */ /* 0x000ee80000300800 */
[----:B------:R-:W4:Y:S04]  /*1ee10*/  LDL.LU R21, [R1+0x34] ;  /* 0x0000340001157983 */ /* 0x000f280000300800 */
[----:B------:R-:W5:Y:S01]  /*1ee20*/  LDL.LU R4, [R1+0x14] ;  /* 0x0000140001047983 */ /* 0x000f620000300800 */
[----:B------:R-:W0:Y:S01]  /*1ee30*/  S2R R13, SR_TID.X ;  /* 0x00000000000d7919 */ /* 0x000e220000002100 */
[----:B-1----:R-:W-:-:S13]  /*1ee40*/  ISETP.NE.AND P1, PT, R10, 0x1, PT ;  /* 0x000000010a00780c */ /* 0x002fda0003f25270 */
[----:B------:R-:W1:Y:S01]  /*1ee50*/  @P1 LDC R5, c[0x0][0x450] ;  /* 0x00011400ff051b82 */ /* 0x000e620000000800 */
[----:B0-----:R-:W-:-:S05]  /*1ee60*/  IMAD.SHL.U32 R11, R13, 0x8, RZ ;  /* 0x000000080d0b7824 */ /* 0x001fca00078e00ff */
[----:B------:R-:W-:-:S04]  /*1ee70*/  LOP3.LUT R11, R11, 0x18, RZ, 0xc0, !PT ;  /* 0x000000180b0b7812 */ /* 0x000fc800078ec0ff */
[C---:B------:R-:W-:Y:S02]  /*1ee80*/  LOP3.LUT R12, R11.reuse, 0x20, RZ, 0xfc, !PT ;  /* 0x000000200b0c7812 */ /* 0x040fe400078efcff */
[----:B------:R-:W-:Y:S01]  /*1ee90*/  LOP3.LUT R11, R11, 0x40, RZ, 0xfc, !PT ;  /* 0x000000400b0b7812 */ /* 0x000fe200078efcff */
[----:B--2---:R-:W-:Y:S02]  /*1eea0*/  IMAD.MOV.U32 R3, RZ, RZ, R0 ;  /* 0x000000ffff037224 */ /* 0x004fe400078e0000 */
[----:B---3--:R-:W-:Y:S02]  /*1eeb0*/  IMAD R0, R20, UR4, RZ ;  /* 0x0000000414007c24 */ /* 0x008fe4000f8e02ff */
[C---:B------:R-:W-:Y:S01]  /*1eec0*/  IMAD.WIDE.U32 R2, R18.reuse, UR4, R2 ;  /* 0x0000000412027c25 */ /* 0x040fe2000f8e0002 */
[----:B------:R-:W0:Y:S03]  /*1eed0*/  S2R R20, SR_TID.X ;  /* 0x0000000000147919 */ /* 0x000e260000002100 */
        /* <DEDUP_REMOVED lines=10> */
[----:B0-----:R-:W-:-:S04]  /*1ef80*/  LOP3.LUT R20, R20, 0x7f, RZ, 0xc0, !PT ;  /* 0x0000007f14147812 */ /* 0x001fc800078ec0ff */
        /* <DEDUP_REMOVED lines=10> */
[----:B-1----:R-:W-:-:S04]  /*1f030*/  @P1 SHF.R.U32.HI R4, RZ, R5, R6 ;  /* 0x00000005ff041219 */ /* 0x002fc80000011606 */
[--C-:B------:R-:W-:Y:S01]  /*1f040*/  SHF.R.S32.HI R5, RZ, 0x1f, R4.reuse ;  /* 0x0000001fff057819 */ /* 0x100fe20000011404 */
[----:B------:R-:W-:-:S04]  /*1f050*/  IMAD.MOV R8, RZ, RZ, -R4 ;  /* 0x000000ffff087224 */ /* 0x000fc800078e0a04 */
[----:B------:R-:W-:Y:S02]  /*1f060*/  IMAD R5, R5, UR4, RZ ;  /* 0x0000000405057c24 */ /* 0x000fe4000f8e02ff */
[----:B------:R-:W-:Y:S02]  /*1f070*/  IMAD R8, R10, R8, R0 ;  /* 0x000000080a087224 */ /* 0x000fe400078e0200 */
[C---:B------:R-:W-:Y:S02]  /*1f080*/  IMAD R6, R4.reuse, UR5, R5 ;  /* 0x0000000504067c24 */ /* 0x040fe4000f8e0205 */
[----:B------:R-:W-:Y:S01]  /*1f090*/  IMAD.WIDE.U32 R4, R4, UR4, R2 ;  /* 0x0000000404047c25 */ /* 0x000fe2000f8e0002 */
[----:B------:R-:W-:-:S03]  /*1f0a0*/  SHF.R.S32.HI R9, RZ, 0x1f, R8 ;  /* 0x0000001fff097819 */ /* 0x000fc60000011408 */
[----:B------:R-:W-:Y:S02]  /*1f0b0*/  IMAD.IADD R5, R5, 0x1, R6 ;  /* 0x0000000105057824 */ /* 0x000fe400078e0206 */
[----:B------:R-:W-:Y:S02]  /*1f0c0*/  IMAD R9, R9, UR6, RZ ;  /* 0x0000000609097c24 */ /* 0x000fe4000f8e02ff */
[----:B------:R-:W-:-:S04]  /*1f0d0*/  IMAD.WIDE.U32 R6, R8, UR6, R4 ;  /* 0x0000000608067c25 */ /* 0x000fc8000f8e0004 */
[----:B------:R-:W-:Y:S01]  /*1f0e0*/  IMAD R5, R8, UR7, R9 ;  /* 0x0000000708057c24 */ /* 0x000fe2000f8e0209 */
[----:B------:R-:W-:Y:S01]  /*1f0f0*/  LEA R4, P0, R6, UR8, 0x1 ;  /* 0x0000000806047c11 */ /* 0x000fe2000f8008ff */
[----:B------:R-:W-:Y:S02]  /*1f100*/  VIADD R0, R0, 0x80 ;  /* 0x0000008000007836 */ /* 0x000fe40000000000 */
[----:B------:R-:W-:Y:S02]  /*1f110*/  IMAD.IADD R5, R7, 0x1, R5 ;  /* 0x0000000107057824 */ /* 0x000fe400078e0205 */
[----:B------:R-:W0:Y:S03]  /*1f120*/  @P1 LDC R7, c[0x0][0x450] ;  /* 0x00011400ff071b82 */ /* 0x000e260000000800 */
[----:B------:R-:W-:-:S05]  /*1f130*/  LEA.HI.X R5, R6, UR9, R5, 0x1, P0 ;  /* 0x0000000906057c11 */ /* 0x000fca00080f0c05 */
[----:B------:R-:W1:Y:S02]  /*1f140*/  @P1 LDC R6, c[0x0][0x44c] ;  /* 0x00011300ff061b82 */ /* 0x000e640000000800 */
[----:B-1----:R-:W-:-:S04]  /*1f150*/  @P1 IMAD.HI.U32 R8, R0, R6, RZ ;  /* 0x0000000600081227 */ /* 0x002fc800078e00ff */
        /* <DEDUP_REMOVED lines=10> */
[----:B------:R-:W-:Y:S01]  /*1f200*/  SHF.R.S32.HI R6, RZ, 0x1f, R0 ;  /* 0x0000001fff067819 */ /* 0x000fe20000011400 */
[----:B------:R-:W-:Y:S01]  /*1f210*/  UMOV UR5, 0xffffffff ;  /* 0xffffffff00057882 */ /* 0x000fe20000000000 */
[----:B------:R-:W-:Y:S01]  /*1f220*/  ISETP.GE.AND P1, PT, R11, UR4, PT ;  /* 0x000000040b007c0c */ /* 0x000fe2000bf26270 */
[----:B------:R-:W-:Y:S02]  /*1f230*/  IMAD.IADD R3, R3, 0x1, R7 ;  /* 0x0000000103037824 */ /* 0x000fe400078e0207 */
[----:B------:R-:W-:-:S02]  /*1f240*/  IMAD R6, R6, UR6, RZ ;  /* 0x0000000606067c24 */ /* 0x000fc4000f8e02ff */
[----:B------:R-:W-:-:S04]  /*1f250*/  IMAD.WIDE.U32 R2, R0, UR6, R2 ;  /* 0x0000000600027c25 */ /* 0x000fc8000f8e0002 */
[----:B------:R-:W-:Y:S01]  /*1f260*/  IMAD R6, R0, UR7, R6 ;  /* 0x0000000700067c24 */ /* 0x000fe2000f8e0206 */
[----:B------:R-:W-:-:S03]  /*1f270*/  LEA R7, P0, R2, UR8, 0x1 ;  /* 0x0000000802077c11 */ /* 0x000fc6000f8008ff */
[----:B------:R-:W-:-:S05]  /*1f280*/  IMAD.IADD R6, R3, 0x1, R6 ;  /* 0x0000000103067824 */ /* 0x000fca00078e0206 */
[----:B------:R-:W-:Y:S02]  /*1f290*/  LEA.HI.X R6, R2, UR9, R6, 0x1, P0 ;  /* 0x0000000902067c11 */ /* 0x000fe400080f0c06 */
[----:B------:R-:W-:Y:S01]  /*1f2a0*/  ISETP.GE.AND P0, PT, R12, UR4, PT ;  /* 0x000000040c007c0c */ /* 0x000fe2000bf06270 */
[----:B------:R-:W-:-:S12]  /*1f2b0*/  BRA.DIV UR5, `(.L_x_12452) ;  /* 0x0000004e05707947 */ /* 0x000fd8000b800000 */
[----:B------:R-:W2:Y:S04]  /*1f2c0*/  LDL.LU R3, [R1+0x20] ;  /* 0x0000200001037983 */ /* 0x000ea80000300800 */
[----:B------:R-:W3:Y:S01]  /*1f2d0*/  LDL R8, [R1+0x10] ;  /* 0x0000100001087983 */ /* 0x000ee20000100800 */
        /* <DEDUP_REMOVED lines=11> */
[----:B---3--:R-:W-:Y:S04]  /*1f390*/  @!P2 LDGSTS.E.BYPASS.LTC128B.128 [R8+0xda00], desc[UR60][R2.64], !P3 ;  /* 0x0da000000208afae */ /* 0x008fe8000d901d7c */
        /* <DEDUP_REMOVED lines=30> */
[----:B------:R-:W-:Y:S01]  /*1f580*/  @!P2 LEA R2, P4, R20, R4, 0x1 ;  /* 0x000000041402a211 */ /* 0x000fe200078808ff */
[----:B------:R-:W-:-:S04]  /*1f590*/  VIADD R4, R17, 0x80 ;  /* 0x0000008011047836 */ /* 0x000fc80000000000 */
[----:B--2---:R-:W-:-:S05]  /*1f5a0*/  @!P2 IMAD.X R3, RZ, RZ, R5, P4 ;  /* 0x000000ffff03a224 */ /* 0x004fca00020e0605 */
[----:B------:R-:W-:Y:S04]  /*1f5b0*/  @!P2 LDGSTS.E.BYPASS.LTC128B.128 [R8+0xf200], desc[UR60][R2.64], !P3 ;  /* 0x0f2000000208afae */ /* 0x000fe8000d901d7c */
[----:B------:R-:W-:Y:S04]  /*1f5c0*/  @!P2 LDGSTS.E.BYPASS.LTC128B.128 [R8+0x12200], desc[UR60][R2.64+0x40], !P0 ;  /* 0x122000400208afae */ /* 0x000fe8000c101d7c */
[----:B------:R0:W-:Y:S01]  /*1f5d0*/  @!P2 LDGSTS.E.BYPASS.LTC128B.128 [R8+0x15200], desc[UR60][R2.64+0x80], !P1 ;  /* 0x152000800208afae */ /* 0x0001e2000c901d7c */
[----:B------:R-:W-:-:S03]  /*1f5e0*/  ISETP.GE.AND P2, PT, R4, R0, PT ;  /* 0x000000000400720c */ /* 0x000fc60003f46270 */
[----:B0-----:R-:W0:Y:S04]  /*1f5f0*/  SHFL.IDX PT, R3, R7, RZ, 0x1c1f ;  /* 0x001c1fff07037589 */ /* 0x001e2800000e0000 */
[----:B------:R-:W1:Y:S04]  /*1f600*/  SHFL.IDX PT, R2, R6, RZ, 0x1c1f ;  /* 0x001c1fff06027589 */ /* 0x000e6800000e0000 */
[----:B------:R-:W2:Y:S02]  /*1f610*/  SHFL.IDX PT, R6, R6, 0x1, 0x1c1f ;  /* 0x003c1f0006067f89 */ /* 0x000ea400000e0000 */
        /* <DEDUP_REMOVED lines=8> */
[----:B0-2---:R0:W1:Y:S02]  /*1f6a0*/  SHFL.IDX PT, R2, R7, 0x1, 0x1c1f ;  /* 0x003c1f0007027f89 */ /* 0x00506400000e0000 */
.L_x_12608:
        /* <DEDUP_REMOVED lines=13> */
.L_x_12453:
        /* <DEDUP_REMOVED lines=14> */
[----:B-1----:R-:W2:Y:S01]  /*1f860*/  LDL R2, [R1+0x18] ;  /* 0x0000180001027983 */ /* 0x002ea20000100800 */
[----:B------:R1:W-:Y:S01]  /*1f870*/  SYNCS.ARRIVE.TRANS64.A1T0 RZ, [R22+URZ+0x31c00], RZ ;  /* 0x031c00ff16ff79a7 */ /* 0x0003e2000810003f */
[----:B------:R-:W-:Y:S01]  /*1f880*/  BSSY B0, `(.L_x_12454) ;  /* 0x0000004000007945 */ /* 0x000fe20003800000 */
[----:B------:R-:W3:Y:S01]  /*1f890*/  SYNCS.PHASECHK.TRANS64.TRYWAIT P1, [R22+URZ+0x31c20], R3 ;  /* 0x031c2003160075a7 */ /* 0x000ee2000802017f */
[----:B--2---:R-:W-:Y:S02]  /*1f8a0*/  ISETP.GE.AND P0, PT, R2, 0x2, PT ;  /* 0x000000020200780c */ /* 0x004fe40003f06270 */
[----:B-1-3--:R-:W-:Y:S11]  /*1f8b0*/  @!P1 BRA `(.L_x_12455) ;  /* 0x0000005000089947 */ /* 0x00aff60003800000 */
.L_x_12609:
[----:B------:R-:W-:Y:S05]  /*1f8c0*/  BSYNC B0 ;  /* 0x0000000000007941 */ /* 0x000fea0003800000 */
.L_x_12454:
        /* <DEDUP_REMOVED lines=10> */
[----:B0-----:R-:W-:Y:S01]  /*1f970*/  VIADD R7, R23, 0x1 ;  /* 0x0000000117077836 */ /* 0x001fe20000000000 */
        /* <DEDUP_REMOVED lines=9> */
[----:B------:R-:W-:Y:S01]  /*1fa10*/  ISETP.NE.U32.AND P0, PT, RZ, UR4, PT ;  /* 0x00000004ff007c0c */ /* 0x000fe2000bf05070 */
[----:B------:R-:W-:-:S03]  /*1fa20*/  IMAD.MOV.U32 R5, RZ, RZ, R24 ;  /* 0x000000ffff057224 */ /* 0x000fc600078e0018 */
        /* <DEDUP_REMOVED lines=9> */
[----:B------:R-:W-:-:S04]  /*1fac0*/  @P0 SHF.R.U32.HI R2, RZ, R3, R0 ;  /* 0x00000003ff020219 */ /* 0x000fc80000011600 */
[--C-:B------:R-:W-:Y:S01]  /*1fad0*/  SHF.R.S32.HI R3, RZ, 0x1f, R2.reuse ;  /* 0x0000001fff037819 */ /* 0x100fe20000011402 */
[----:B------:R-:W-:-:S04]  /*1fae0*/  IMAD.MOV R0, RZ, RZ, -R2 ;  /* 0x000000ffff007224 */ /* 0x000fc800078e0a02 */
[----:B------:R-:W-:Y:S02]  /*1faf0*/  IMAD R0, R4, R0, R6 ;  /* 0x0000000004007224 */ /* 0x000fe400078e0206 */
[----:B------:R-:W-:-:S04]  /*1fb00*/  IMAD.WIDE.U32 R2, R26, UR6, R2 ;  /* 0x000000061a027c25 */ /* 0x000fc8000f8e0002 */
[----:B--2---:R-:W-:-:S04]  /*1fb10*/  IMAD R4, R9, UR6, RZ ;  /* 0x0000000609047c24 */ /* 0x004fc8000f8e02ff */
[----:B------:R-:W-:-:S04]  /*1fb20*/  IMAD R4, R26, UR7, R4 ;  /* 0x000000071a047c24 */ /* 0x000fc8000f8e0204 */
[----:B------:R-:W-:Y:S01]  /*1fb30*/  IMAD.IADD R3, R4, 0x1, R3 ;  /* 0x0000000104037824 */ /* 0x000fe200078e0203 */
[----:B------:R-:W-:-:S04]  /*1fb40*/  LEA R4, P0, R2, UR4, 0x2 ;  /* 0x0000000402047c11 */ /* 0x000fc8000f8010ff */
[----:B------:R-:W-:-:S06]  /*1fb50*/  LEA.HI.X R5, R2, UR5, R3, 0x2, P0 ;  /* 0x0000000502057c11 */ /* 0x000fcc00080f1403 */
[----:B------:R0:W5:Y:S03]  /*1fb60*/  LDG.E R5, desc[UR60][R4.64] ;  /* 0x0000003c04057981 */ /* 0x000166000c1e1900 */
.L_x_12462:
[----:B-1----:R-:W-:Y:S01]  /*1fb70*/  IMAD R3, R7, 0x8, R22 ;  /* 0x0000000807037824 */ /* 0x002fe200078e0216 */
[----:B------:R-:W-:Y:S01]  /*1fb80*/  SHF.L.U32 R2, R8, 0x1f, RZ ;  /* 0x0000001f08027819 */ /* 0x000fe200000006ff */
[----:B------:R-:W-:Y:S03]  /*1fb90*/  BSSY B3, `(.L_x_12463) ;  /* 0x0000003000037945 */ /* 0x000fe60003800000 */
[----:B------:R-:W1:Y:S02]  /*1fba0*/  SYNCS.PHASECHK.TRANS64.TRYWAIT P0, [R3+URZ+0x31c40], R2 ;  /* 0x031c4002030075a7 */ /* 0x000e64000800017f */
[----:B-1----:R-:W-:Y:S05]  /*1fbb0*/  @!P0 BRA `(.L_x_12464) ;  /* 0x0000004c005c8947 */ /* 0x002fea0003800000 */
.L_x_12610:
[----:B------:R-:W-:Y:S05]  /*1fbc0*/  BSYNC B3 ;  /* 0x0000000000037941 */ /* 0x000fea0003800000 */
.L_x_12463:
        /* <DEDUP_REMOVED lines=11> */
.L_x_12466:
[----:B------:R-:W-:Y:S05]  /*1fc80*/  BSYNC B3 ;  /* 0x0000000000037941 */ /* 0x000fea0003800000 */
.L_x_12465:
        /* <DEDUP_REMOVED lines=11> */
.L_x_12467:
        /* <DEDUP_REMOVED lines=16> */
.L_x_12468:
        /* <DEDUP_REMOVED lines=16> */
.L_x_12469:
        /* <DEDUP_REMOVED lines=15> */
.L_x_12611:
[----:B------:R-:W-:Y:S05]  /*20030*/  BSYNC B3 ;  /* 0x0000000000037941 */ /* 0x000fea0003800000 */
.L_x_12470:
        /* <DEDUP_REMOVED lines=10> */
.L_x_12472:
[----:B------:R-:W2:Y:S01]  /*200e0*/  LDL R3, [R1] ;  /* 0x0000000001037983 */ /* 0x000ea20000100800 */
[----:B------:R-:W-:Y:S01]  /*200f0*/  BSSY B3, `(.L_x_12473) ;  /* 0x0000004000037945 */ /* 0x000fe20003800000 */
[----:B--2---:R-:W-:-:S13]  /*20100*/  LOP3.LUT P0, RZ, R3, 0x8, RZ, 0xc0, !PT ;  /* 0x0000000803ff7812 */ /* 0x004fda000780c0ff */
[----:B------:R-:W-:Y:S05]  /*20110*/  @P0 BRA `(.L_x_12474) ;  /* 0x0000000000040947 */ /* 0x000fea0003800000 */
[----:B------:R-:W-:Y:S01]  /*20120*/  BPT.TRAP 0x1 ;  /* 0x000000040000795c */ /* 0x000fe20000300000 */
.L_x_12474:
[----:B------:R-:W-:Y:S05]  /*20130*/  BSYNC B3 ;  /* 0x0000000000037941 */ /* 0x000fea0003800000 */
.L_x_12473:
        /* <DEDUP_REMOVED lines=10> */
.L_x_12475:
        /* <DEDUP_REMOVED lines=15> */
.L_x_12476:
        /* <DEDUP_REMOVED lines=15> */
.L_x_12477:
        /* <DEDUP_REMOVED lines=12> */
.L_x_12461:
[----:B------:R-:W-:Y:S05]  /*20480*/  BSYNC B1 ;  /* 0x0000000000017941 */ /* 0x000fea0003800000 */
.L_x_12460:
[----:B------:R-:W2:Y:S01]  /*20490*/  LDL.LU R0, [R1+0x18] ;  /* 0x0000180001007983 */ /* 0x000ea20000300800 */
[----:B------:R-:W-:Y:S02]  /*204a0*/  IMAD.MOV.U32 R27, RZ, RZ, R8 ;  /* 0x000000ffff1b7224 */ /* 0x000fe400078e0008 */
[----:B------:R-:W-:Y:S02]  /*204b0*/  IMAD.MOV.U32 R23, RZ, RZ, R7 ;  /* 0x000000ffff177224 */ /* 0x000fe400078e0007 */
[----:B--2---:R-:W-:-:S07]  /*204c0*/  VIADD R0, R0, 0xfffffffd ;  /* 0xfffffffd00007836 */ /* 0x004fce0000000000 */
.L_x_12459:
[----:B------:R-:W-:Y:S05]  /*204d0*/  BSYNC B2 ;  /* 0x0000000000027941 */ /* 0x000fea0003800000 */
.L_x_12458:
[----:B------:R-:W-:-:S13]  /*204e0*/  ISETP.NE.AND P0, PT, R6, RZ, PT ;  /* 0x000000ff0600720c */ /* 0x000fda0003f05270 */
[----:B------:R-:W-:Y:S05]  /*204f0*/  @!P0 BRA `(.L_x_12457) ;  /* 0x0000001400a48947 */ /* 0x000fea0003800000 */
[----:B------:R-:W-:-:S07]  /*20500*/  IMAD.MOV.U32 R4, RZ, RZ, R24 ;  /* 0x000000ffff047224 */ /* 0x000fce00078e0018 */
.L_x_12514:
[----:B------:R-:W2:Y:S01]  /*20510*/  LDL R2, [R1] ;  /* 0x0000000001027983 */ /* 0x000ea20000100800 */
[----:B------:R-:W-:Y:S01]  /*20520*/  VIADD R6, R23, 0x1 ;  /* 0x0000000117067836 */ /* 0x000fe20000000000 */
[----:B------:R-:W-:Y:S05]  /*20530*/  YIELD ;  /* 0x0000000000007946 */ /* 0x000fea0003800000 */
[C---:B------:R-:W-:Y:S01]  /*20540*/  ISETP.NE.AND P0, PT, R6.reuse, 0x2, PT ;  /* 0x000000020600780c */ /* 0x040fe20003f05270 */
[----:B------:R-:W-:Y:S03]  /*20550*/  BSSY B1, `(.L_x_12478) ;  /* 0x00000ae000017945 */ /* 0x000fe60003800000 */
[----:B------:R-:W-:-:S02]  /*20560*/  SEL R6, R6, RZ, P0 ;  /* 0x000000ff06067207 */ /* 0x000fc40000000000 */
[----:B--2---:R-:W-:Y:S02]  /*20570*/  LOP3.LUT P1, RZ, R2, 0x4, RZ, 0xc0, !PT ;  /* 0x0000000402ff7812 */ /* 0x004fe4000782c0ff */
[----:B------:R-:W-:-:S04]  /*20580*/  SEL R2, RZ, 0x1, P0 ;  /* 0x00000001ff027807 */ /* 0x000fc80000000000 */
[----:B0-----:R-:W-:-:S07]  /*20590*/  LOP3.LUT R7, R27, R2, RZ, 0x3c, !PT ;  /* 0x000000021b077212 */ /* 0x001fce00078e3cff */
        /* <DEDUP_REMOVED lines=24> */
.L_x_12480:
[----:B0-----:R-:W-:Y:S01]  /*20720*/  IMAD R5, R6, 0x8, R22 ;  /* 0x0000000806057824 */ /* 0x001fe200078e0216 */
[----:B------:R-:W-:Y:S01]  /*20730*/  SHF.L.U32 R2, R7, 0x1f, RZ ;  /* 0x0000001f07027819 */ /* 0x000fe200000006ff */
[----:B------:R-:W-:Y:S03]  /*20740*/  BSSY B2, `(.L_x_12481) ;  /* 0x0000003000027945 */ /* 0x000fe60003800000 */
[----:B------:R-:W0:Y:S02]  /*20750*/  SYNCS.PHASECHK.TRANS64.TRYWAIT P0, [R5+URZ+0x31c40], R2 ;  /* 0x031c4002050075a7 */ /* 0x000e24000800017f */
[----:B0-----:R-:W-:Y:S05]  /*20760*/  @!P0 BRA `(.L_x_12482) ;  /* 0x0000004000988947 */ /* 0x001fea0003800000 */
.L_x_12612:
[----:B------:R-:W-:Y:S05]  /*20770*/  BSYNC B2 ;  /* 0x0000000000027941 */ /* 0x000fea0003800000 */
.L_x_12481:
[----:B-1----:R-:W1:Y:S01]  /*20780*/  S2R R3, SR_TID.X ;  /* 0x0000000000037919 */ /* 0x002e620000002100 */
        /* <DEDUP_REMOVED lines=10> */
.L_x_12484:
[----:B------:R-:W-:Y:S05]  /*20830*/  BSYNC B2 ;  /* 0x0000000000027941 */ /* 0x000fea0003800000 */
.L_x_12483:
        /* <DEDUP_REMOVED lines=11> */
.L_x_12485:
        /* <DEDUP_REMOVED lines=16> */
.L_x_12486:
        /* <DEDUP_REMOVED lines=16> */
.L_x_12487:
        /* <DEDUP_REMOVED lines=15> */
.L_x_12613:
[----:B------:R-:W-:Y:S05]  /*20be0*/  BSYNC B2 ;  /* 0x0000000000027941 */ /* 0x000fea0003800000 */
.L_x_12488:
        /* <DEDUP_REMOVED lines=10> */
.L_x_12490:
[----:B------:R-:W2:Y:S01]  /*20c90*/  LDL R5, [R1] ;  /* 0x0000000001057983 */ /* 0x000ea20000100800 */
[----:B------:R-:W-:Y:S01]  /*20ca0*/  BSSY B2, `(.L_x_12491) ;  /* 0x0000004000027945 */ /* 0x000fe20003800000 */
[----:B--2---:R-:W-:-:S13]  /*20cb0*/  LOP3.LUT P0, RZ, R5, 0x8, RZ, 0xc0, !PT ;  /* 0x0000000805ff7812 */ /* 0x004fda000780c0ff */
[----:B------:R-:W-:Y:S05]  /*20cc0*/  @P0 BRA `(.L_x_12492) ;  /* 0x0000000000040947 */ /* 0x000fea0003800000 */
[----:B------:R-:W-:Y:S01]  /*20cd0*/  BPT.TRAP 0x1 ;  /* 0x000000040000795c */ /* 0x000fe20000300000 */
.L_x_12492:
[----:B------:R-:W-:Y:S05]  /*20ce0*/  BSYNC B2 ;  /* 0x0000000000027941 */ /* 0x000fea0003800000 */
.L_x_12491:
        /* <DEDUP_REMOVED lines=10> */
.L_x_12493:
        /* <DEDUP_REMOVED lines=15> */
.L_x_12494:
        /* <DEDUP_REMOVED lines=15> */
.L_x_12495:
        /* <DEDUP_REMOVED lines=12> */
.L_x_12479:
[----:B------:R-:W-:Y:S05]  /*21030*/  BSYNC B1 ;  /* 0x0000000000017941 */ /* 0x000fea0003800000 */
.L_x_12478:
[----:B------:R-:W2:Y:S01]  /*21040*/  LDL R2, [R1] ;  /* 0x0000000001027983 */ /* 0x000ea20000100800 */
[----:B------:R-:W-:Y:S01]  /*21050*/  VIADD R23, R6, 0x1 ;  /* 0x0000000106177836 */ /* 0x000fe20000000000 */
[----:B------:R-:W-:Y:S04]  /*21060*/  BSSY B1, `(.L_x_12496) ;  /* 0x00000af000017945 */ /* 0x000fe80003800000 */
[----:B------:R-:W-:-:S04]  /*21070*/  ISETP.NE.AND P0, PT, R23, 0x2, PT ;  /* 0x000000021700780c */ /* 0x000fc80003f05270 */
[----:B------:R-:W-:Y:S02]  /*21080*/  SEL R23, R23, RZ, P0 ;  /* 0x000000ff17177207 */ /* 0x000fe40000000000 */
[----:B--2---:R-:W-:Y:S02]  /*21090*/  LOP3.LUT P1, RZ, R2, 0x4, RZ, 0xc0, !PT ;  /* 0x0000000402ff7812 */ /* 0x004fe4000782c0ff */
[----:B------:R-:W-:-:S04]  /*210a0*/  SEL R2, RZ, 0x1, P0 ;  /* 0x00000001ff027807 */ /* 0x000fc80000000000 */
[----:B------:R-:W-:-:S07]  /*210b0*/  LOP3.LUT R27, R7, R2, RZ, 0x3c, !PT ;  /* 0x00000002071b7212 */ /* 0x000fce00078e3cff */
        /* <DEDUP_REMOVED lines=24> */
.L_x_12498:
[----:B0-----:R-:W-:Y:S01]  /*21240*/  IMAD R5, R23, 0x8, R22 ;  /* 0x0000000817057824 */ /* 0x001fe200078e0216 */
[----:B------:R-:W-:Y:S01]  /*21250*/  SHF.L.U32 R2, R27, 0x1f, RZ ;  /* 0x0000001f1b027819 */ /* 0x000fe200000006ff */
[----:B------:R-:W-:Y:S03]  /*21260*/  BSSY B2, `(.L_x_12499) ;  /* 0x0000003000027945 */ /* 0x000fe60003800000 */
[----:B------:R-:W0:Y:S02]  /*21270*/  SYNCS.PHASECHK.TRANS64.TRYWAIT P0, [R5+URZ+0x31c40], R2 ;  /* 0x031c4002050075a7 */ /* 0x000e24000800017f */
[----:B0-----:R-:W-:Y:S05]  /*21280*/  @!P0 BRA `(.L_x_12500) ;  /* 0x0000003400f88947 */ /* 0x001fea0003800000 */
.L_x_12614:
[----:B------:R-:W-:Y:S05]  /*21290*/  BSYNC B2 ;  /* 0x0000000000027941 */ /* 0x000fea0003800000 */
.L_x_12499:
        /* <DEDUP_REMOVED lines=11> */
.L_x_12502:
[----:B------:R-:W-:Y:S05]  /*21350*/  BSYNC B2 ;  /* 0x0000000000027941 */ /* 0x000fea0003800000 */
.L_x_12501:
        /* <DEDUP_REMOVED lines=11> */
.L_x_12503:
        /* <DEDUP_REMOVED lines=16> */
.L_x_12504:
        /* <DEDUP_REMOVED lines=16> */
.L_x_12505:
        /* <DEDUP_REMOVED lines=15> */
.L_x_12615:
[----:B------:R-:W-:Y:S05]  /*21700*/  BSYNC B2 ;  /* 0x0000000000027941 */ /* 0x000fea0003800000 */
.L_x_12506:
        /* <DEDUP_REMOVED lines=10> */
.L_x_12508:
[----:B------:R-:W2:Y:S01]  /*217b0*/  LDL R5, [R1] ;  /* 0x0000000001057983 */ /* 0x000ea20000100800 */
[----:B------:R-:W-:Y:S01]  /*217c0*/  BSSY B2, `(.L_x_12509) ;  /* 0x0000004000027945 */ /* 0x000fe20003800000 */
[----:B--2---:R-:W-:-:S13]  /*217d0*/  LOP3.LUT P0, RZ, R5, 0x8, RZ, 0xc0, !PT ;  /* 0x0000000805ff7812 */ /* 0x004fda000780c0ff */
[----:B------:R-:W-:Y:S05]  /*217e0*/  @P0 BRA `(.L_x_12510) ;  /* 0x0000000000040947 */ /* 0x000fea0003800000 */
[----:B------:R-:W-:Y:S01]  /*217f0*/  BPT.TRAP 0x1 ;  /* 0x000000040000795c */ /* 0x000fe20000300000 */
.L_x_12510:
[----:B------:R-:W-:Y:S05]  /*21800*/  BSYNC B2 ;  /* 0x0000000000027941 */ /* 0x000fea0003800000 */
.L_x_12509:
        /* <DEDUP_REMOVED lines=10> */
.L_x_12511:
        /* <DEDUP_REMOVED lines=15> */
.L_x_12512:
        /* <DEDUP_REMOVED lines=15> */
.L_x_12513:
        /* <DEDUP_REMOVED lines=12> */
.L_x_12497:
[----:B------:R-:W-:Y:S05]  /*21b50*/  BSYNC B1 ;  /* 0x0000000000017941 */ /* 0x000fea0003800000 */
.L_x_12496:
[C---:B------:R-:W-:Y:S01]  /*21b60*/  ISETP.GT.AND P0, PT, R0.reuse, 0x1, PT ;  /* 0x000000010000780c */ /* 0x040fe20003f04270 */
[----:B------:R-:W-:-:S12]  /*21b70*/  VIADD R0, R0, 0xfffffffe ;  /* 0xfffffffe00007836 */ /* 0x000fd80000000000 */
[----:B------:R-:W-:Y:S05]  /*21b80*/  @P0 BRA `(.L_x_12514) ;  /* 0xffffffe800600947 */ /* 0x000fea000383ffff */
.L_x_12457:
[----:B------:R-:W-:Y:S05]  /*21b90*/  BSYNC B0 ;  /* 0x0000000000007941 */ /* 0x000fea0003800000 */
.L_x_12456:
        /* <DEDUP_REMOVED lines=17> */
.L_x_12516:
[----:B------:R-:W-:Y:S05]  /*21cb0*/  BSYNC B0 ;  /* 0x0000000000007941 */ /* 0x000fea0003800000 */
.L_x_12515:
[----:B------:R-:W2:Y:S01]  /*21cc0*/  LDL R0, [R1] ;  /* 0x0000000001007983 */ /* 0x000ea20000100800 */
[----:B------:R-:W-:Y:S01]  /*21cd0*/  BSSY B0, `(.L_x_12517) ;  /* 0x000004b000007945 */ /* 0x000fe20003800000 */
[----:B--2---:R-:W-:-:S13]  /*21ce0*/  LOP3.LUT P0, RZ, R0, 0x4, RZ, 0xc0, !PT ;  /* 0x0000000400ff7812 */ /* 0x004fda000780c0ff */
[----:B------:R-:W-:Y:S05]  /*21cf0*/  @!P0 BRA `(.L_x_12518) ;  /* 0x0000000400208947 */ /* 0x000fea0003800000 */
[----:B-1----:R-:W-:Y:S01]  /*21d00*/  IMAD R3, R23, 0x8, R22 ;  /* 0x0000000817037824 */ /* 0x002fe200078e0216 */
[----:B------:R-:W-:Y:S01]  /*21d10*/  SHF.L.U32 R0, R27, 0x1f, RZ ;  /* 0x0000001f1b007819 */ /* 0x000fe200000006ff */
[----:B------:R-:W-:Y:S03]  /*21d20*/  BSSY B1, `(.L_x_12519) ;  /* 0x0000003000017945 */ /* 0x000fe60003800000 */
[----:B------:R-:W1:Y:S02]  /*21d30*/  SYNCS.PHASECHK.TRANS64.TRYWAIT P0, [R3+URZ+0x31c60], R0 ;  /* 0x031c6000030075a7 */ /* 0x000e64000800017f */
[----:B-1----:R-:W-:Y:S05]  /*21d40*/  @!P0 BRA `(.L_x_12520) ;  /* 0x0000002c00708947 */ /* 0x002fea0003800000 */
.L_x_12616:
[----:B------:R-:W-:Y:S05]  /*21d50*/  BSYNC B1 ;  /* 0x0000000000017941 */ /* 0x000fea0003800000 */
.L_x_12519:
        /* <DEDUP_REMOVED lines=10> */
.L_x_12521:
[----:B------:R-:W2:Y:S01]  /*21e00*/  LDL R0, [R1] ;  /* 0x0000000001007983 */ /* 0x000ea20000100800 */
[----:B------:R-:W-:Y:S01]  /*21e10*/  BSSY B1, `(.L_x_12522) ;  /* 0x0000004000017945 */ /* 0x000fe20003800000 */
[----:B--2---:R-:W-:-:S13]  /*21e20*/  LOP3.LUT P0, RZ, R0, 0x8, RZ, 0xc0, !PT ;  /* 0x0000000800ff7812 */ /* 0x004fda000780c0ff */
[----:B------:R-:W-:Y:S05]  /*21e30*/  @P0 BRA `(.L_x_12523) ;  /* 0x0000000000040947 */ /* 0x000fea0003800000 */
[----:B------:R-:W-:Y:S01]  /*21e40*/  BPT.TRAP 0x1 ;  /* 0x000000040000795c */ /* 0x000fe20000300000 */
.L_x_12523:
[----:B------:R-:W-:Y:S05]  /*21e50*/  BSYNC B1 ;  /* 0x0000000000017941 */ /* 0x000fea0003800000 */
.L_x_12522:
        /* <DEDUP_REMOVED lines=10> */
.L_x_12524:
        /* <DEDUP_REMOVED lines=15> */
.L_x_12525:
        /* <DEDUP_REMOVED lines=15> */
.L_x_12526:
        /* <DEDUP_REMOVED lines=10> */
.L_x_12518:
[----:B------:R-:W-:Y:S05]  /*22180*/  BSYNC B0 ;  /* 0x0000000000007941 */ /* 0x000fea0003800000 */
.L_x_12517:
[----:B------:R-:W-:-:S05]  /*22190*/  VIADD R23, R23, 0x1 ;  /* 0x0000000117177836 */ /* 0x000fca0000000000 */
[----:B------:R-:W-:-:S04]  /*221a0*/  ISETP.NE.AND P0, PT, R23, 0x2, PT ;  /* 0x000000021700780c */ /* 0x000fc80003f05270 */
[----:B------:R-:W-:Y:S02]  /*221b0*/  SEL R0, RZ, 0x1, P0 ;  /* 0x00000001ff007807 */ /* 0x000fe40000000000 */
[----:B------:R-:W-:Y:S02]  /*221c0*/  SEL R23, R23, RZ, P0 ;  /* 0x000000ff17177207 */ /* 0x000fe40000000000 */
[----:B------:R-:W-:-:S07]  /*221d0*/  LOP3.LUT R27, R27, R0, RZ, 0x3c, !PT ;  /* 0x000000001b1b7212 */ /* 0x000fce00078e3cff */
.L_x_12438:
[----:B------:R-:W-:Y:S05]  /*221e0*/  BSYNC B7 ;  /* 0x0000000000077941 */ /* 0x000fea0003800000 */
.L_x_12436:
[----:B------:R-:W3:Y:S02]  /*221f0*/  LDL R8, [R1] ;  /* 0x0000000001087983 */ /* 0x000ee40000100800 */
        /* <DEDUP_REMOVED lines=8> */
[----:B------:R1:W3:Y:S01]  /*22280*/  LDS.128 R16, [R22+0x31cd0] ;  /* 0x031cd00016107984 */ /* 0x0002e20000000c00 */
[----:B------:R-:W-:Y:S06]  /*22290*/  BAR.ARV 0x4, 0x200 ;  /* 0x0108000000007b1d */ /* 0x000fec0000002000 */
[----:B------:R-:W-:Y:S05]  /*222a0*/  BRA `(.L_x_12528) ;  /* 0x0000000800c87947 */ /* 0x000fea0003800000 */
.L_x_12527:
[----:B0-2---:R-:W2:Y:S01]  /*222b0*/  LDL R7, [R1+0xc] ;  /* 0x00000c0001077983 */ /* 0x005ea20000100800 */
[----:B------:R-:W-:Y:S01]  /*222c0*/  UMOV UR4, 0xffffffff ;  /* 0xffffffff00047882 */ /* 0x000fe20000000000 */
[----:B--2---:R-:W-:Y:S02]  /*222d0*/  ISETP.NE.AND P5, PT, R7, 0x1f, PT ;  /* 0x0000001f0700780c */ /* 0x004fe40003fa5270 */
[----:B------:R-:W-:Y:S11]  /*222e0*/  BRA.DIV UR4, `(.L_x_12529) ;  /* 0x0000002a041c7947 */ /* 0x000ff6000b800000 */
[----:B------:R-:W-:Y:S01]  /*222f0*/  IMAD.IADD R5, R19, 0x1, R7 ;  /* 0x0000000113057824 */ /* 0x000fe200078e0207 */
[----:B------:R-:W-:Y:S01]  /*22300*/  ULDC UR4, c[0x0][0xc3c] ;  /* 0x00030f0000047ab9 */ /* 0x000fe20000000800 */
[----:B------:R-:W-:-:S03]  /*22310*/  LOP3.LUT P4, RZ, R8, 0x1, RZ, 0xc0, !PT ;  /* 0x0000000108ff7812 */ /* 0x000fc6000788c0ff */
[----:B------:R-:W-:-:S13]  /*22320*/  ISETP.GE.OR P0, PT, R5, UR4, !P5 ;  /* 0x0000000405007c0c */ /* 0x000fda000ef06670 */
[----:B-1----:R-:W0:Y:S02]  /*22330*/  @!P0 LDC.64 R2, c[0x0][0xc80] ;  /* 0x00032000ff028b82 */ /* 0x002e240000000a00 */
        /* <DEDUP_REMOVED lines=26> */
.L_x_12626:
[----:B------:R-:W-:Y:S02]  /*224e0*/  ULDC UR4, c[0x0][0xc38] ;  /* 0x00030e0000047ab9 */ /* 0x000fe40000000800 */
[----:B------:R-:W-:-:S04]  /*224f0*/  IMAD.U32 R4, RZ, RZ, UR4 ;  /* 0x00000004ff047e24 */ /* 0x000fc8000f8e00ff */
[----:B-1----:R-:W-:-:S04]  /*22500*/  IMAD R5, R14, R4, RZ ;  /* 0x000000040e057224 */ /* 0x002fc800078e02ff */
[----:B------:R-:W-:-:S05]  /*22510*/  IMAD.IADD R16, R16, 0x1, R5 ;  /* 0x0000000110107824 */ /* 0x000fca00078e0205 */
[----:B------:R-:W-:-:S13]  /*22520*/  ISETP.GT.AND P4, PT, R16, R0, PT ;  /* 0x000000001000720c */ /* 0x000fda0003f84270 */
[----:B------:R-:W-:Y:S05]  /*22530*/  @P4 BRA `(.L_x_12530) ;  /* 0x0000000000a04947 */ /* 0x000fea0003800000 */
.L_x_12535:
[----:B------:R-:W1:Y:S01]  /*22540*/  LDC R4, c[0x0][0xc3c] ;  /* 0x00030f00ff047b82 */ /* 0x000e620000000800 */
[----:B------:R-:W-:-:S05]  /*22550*/  VIADD R19, R19, 0x1f ;  /* 0x0000001f13137836 */ /* 0x000fca0000000000 */
[----:B-1----:R-:W-:-:S13]  /*22560*/  ISETP.GE.AND P4, PT, R19, R4, PT ;  /* 0x000000041300720c */ /* 0x002fda0003f86270 */
        /* <DEDUP_REMOVED lines=10> */
.L_x_12533:
[----:B------:R-:W-:Y:S05]  /*22610*/  BSYNC B0 ;  /* 0x0000000000007941 */ /* 0x000fea0003800000 */
.L_x_12532:
[----:B------:R-:W-:-:S03]  /*22620*/  UMOV UR4, 0xffffffff ;  /* 0xffffffff00047882 */ /* 0x000fc60000000000 */
[----:B------:R-:W-:Y:S05]  /*22630*/  BRA.DIV UR4, `(.L_x_12534) ;  /* 0x0000002a046c7947 */ /* 0x000fea000b800000 */
[----:B------:R-:W2:Y:S04]  /*22640*/  LDL R4, [R1] ;  /* 0x0000000001047983 */ /* 0x000ea80000100800 */
[----:B-----5:R-:W3:Y:S01]  /*22650*/  SHFL.UP PT, R14, R2, 0x1, RZ ;  /* 0x04200000020e7989 */ /* 0x020ee200000e00ff */
[----:B--2---:R-:W-:-:S04]  /*22660*/  LOP3.LUT P4, RZ, R4, 0x1, RZ, 0xc0, !PT ;  /* 0x0000000104ff7812 */ /* 0x004fc8000788c0ff */
[----:B---3--:R-:W-:-:S05]  /*22670*/  SEL R13, R14, RZ, P4 ;  /* 0x000000ff0e0d7207 */ /* 0x008fca0002000000 */
        /* <DEDUP_REMOVED lines=14> */
.L_x_12634:
[----:B------:R-:W-:Y:S02]  /*22760*/  ULDC UR4, c[0x0][0xc38] ;  /* 0x00030e0000047ab9 */ /* 0x000fe40000000800 */
[----:B------:R-:W-:-:S04]  /*22770*/  IMAD.U32 R4, RZ, RZ, UR4 ;  /* 0x00000004ff047e24 */ /* 0x000fc8000f8e00ff */
[----:B-1----:R-:W-:-:S04]  /*22780*/  IMAD R5, R14, R4, RZ ;  /* 0x000000040e057224 */ /* 0x002fc800078e02ff */
[----:B------:R-:W-:-:S05]  /*22790*/  IMAD.IADD R16, R5, 0x1, R16 ;  /* 0x0000000105107824 */ /* 0x000fca00078e0210 */
[----:B------:R-:W-:-:S13]  /*227a0*/  ISETP.GT.AND P4, PT, R16, R0, PT ;  /* 0x000000001000720c */ /* 0x000fda0003f84270 */
[----:B------:R-:W-:Y:S05]  /*227b0*/  @!P4 BRA `(.L_x_12535) ;  /* 0xfffffffc0060c947 */ /* 0x000fea000383ffff */
.L_x_12530:
        /* <DEDUP_REMOVED lines=8> */
.L_x_12638:
[----:B------:R-:W-:Y:S01]  /*22840*/  ISETP.NE.AND P0, PT, R5, RZ, PT ;  /* 0x000000ff0500720c */ /* 0x000fe20003f05270 */
[----:B------:R-:W-:-:S12]  /*22850*/  IMAD.MOV.U32 R5, RZ, RZ, RZ ;  /* 0x000000ffff057224 */ /* 0x000fd800078e00ff */
[----:B------:R-:W-:Y:S05]  /*22860*/  @!P0 BRA `(.L_x_12537) ;  /* 0x0000000000108947 */ /* 0x000fea0003800000 */
[----:B------:R-:W-:Y:S01]  /*22870*/  UMOV UR4, 0xffffffff ;  /* 0xffffffff00047882 */ /* 0x000fe20000000000 */
[----:B------:R-:W-:Y:S02]  /*22880*/  VIADD R12, R6, 0xffffffff ;  /* 0xffffffff060c7836 */ /* 0x000fe40000000000 */
[----:B------:R-:W-:Y:S05]  /*22890*/  BRA.DIV UR4, `(.L_x_12538) ;  /* 0x0000002a04e07947 */ /* 0x000fea000b800000 */
[----:B------:R3:W4:Y:S02]  /*228a0*/  SHFL.IDX PT, R5, R3, R12, 0x1f ;  /* 0x00001f0c03057589 */ /* 0x00072400000e0000 */
.L_x_12537:
[----:B01-3--:R-:W0:Y:S01]  /*228b0*/  LDC.64 R2, c[0x0][0xc90] ;  /* 0x00032400ff027b82 */ /* 0x00be220000000a00 */
[----:B------:R-:W-:-:S04]  /*228c0*/  IMAD.IADD R19, R6, 0x1, R19 ;  /* 0x0000000106137824 */ /* 0x000fc800078e0213 */
[----:B0-----:R-:W-:-:S05]  /*228d0*/  IMAD.WIDE R2, R19, 0x4, R2 ;  /* 0x0000000413027825 */ /* 0x001fca00078e0202 */
[----:B------:R0:W2:Y:S01]  /*228e0*/  LDG.E R7, desc[UR60][R2.64] ;  /* 0x0000003c02077981 */ /* 0x0000a2000c1e1900 */
[----:B----4-:R-:W-:-:S04]  /*228f0*/  IMAD R16, R5, R4, R16 ;  /* 0x0000000405107224 */ /* 0x010fc800078e0210 */
[----:B------:R-:W-:Y:S02]  /*22900*/  IMAD.IADD R5, R0, 0x1, -R16 ;  /* 0x0000000100057824 */ /* 0x000fe400078e0a10 */
[----:B0-----:R-:W-:Y:S02]  /*22910*/  IMAD.MOV.U32 R2, RZ, RZ, RZ ;  /* 0x000000ffff027224 */ /* 0x001fe400078e00ff */
[----:B--2---:R-:W-:-:S05]  /*22920*/  IMAD R6, R17, R7, RZ ;  /* 0x0000000711067224 */ /* 0x004fca00078e02ff */
        /* <DEDUP_REMOVED lines=58> */
.L_x_12531:
[----:B------:R-:W-:Y:S01]  /*22cd0*/  UMOV UR4, URZ ;  /* 0x0000003f00047c82 */ /* 0x000fe20008000000 */
[----:B------:R-:W-:Y:S01]  /*22ce0*/  UMOV UR5, URZ ;  /* 0x0000003f00057c82 */ /* 0x000fe20008000000 */
[----:B------:R-:W-:Y:S01]  /*22cf0*/  ULDC UR6, c[0x0][0xc3c] ;  /* 0x00030f0000067ab9 */ /* 0x000fe20000000800 */
[----:B------:R-:W-:Y:S02]  /*22d00*/  IMAD.MOV.U32 R16, RZ, RZ, R0 ;  /* 0x000000ffff107224 */ /* 0x000fe400078e0000 */
[----:B------:R-:W-:Y:S02]  /*22d10*/  IMAD.U32 R17, RZ, RZ, UR4 ;  /* 0x00000004ff117e24 */ /* 0x000fe4000f8e00ff */
[----:B------:R-:W-:Y:S02]  /*22d20*/  IMAD.U32 R18, RZ, RZ, UR5 ;  /* 0x00000005ff127e24 */ /* 0x000fe4000f8e00ff */
[----:B------:R-:W-:-:S07]  /*22d30*/  IMAD.U32 R19, RZ, RZ, UR6 ;  /* 0x00000006ff137e24 */ /* 0x000fce000f8e00ff */
.L_x_12539:
        /* <DEDUP_REMOVED lines=9> */
.L_x_12528:
[----:B------:R-:W-:Y:S02]  /*22dd0*/  ULDC UR4, c[0x0][0xc3c] ;  /* 0x00030f0000047ab9 */ /* 0x000fe40000000800 */
[----:B---3--:R-:W-:-:S13]  /*22de0*/  ISETP.GE.AND P0, PT, R19, UR4, PT ;  /* 0x0000000413007c0c */ /* 0x008fda000bf06270 */
[----:B------:R-:W-:Y:S05]  /*22df0*/  @!P0 BRA `(.L_x_12540) ;  /* 0xffffff9400608947 */ /* 0x000fea000383ffff */
[----:B------:R-:W-:Y:S05]  /*22e00*/  BSYNC B8 ;  /* 0x0000000000087941 */ /* 0x000fea0003800000 */
.L_x_12392:
[----:B--2---:R-:W2:Y:S01]  /*22e10*/  LDL.LU R0, [R1+0x24] ;  /* 0x0000240001007983 */ /* 0x004ea20000300800 */
[----:B------:R-:W-:Y:S01]  /*22e20*/  BSSY B0, `(.L_x_12541) ;  /* 0x000000b000007945 */ /* 0x000fe20003800000 */
[----:B------:R-:W3:Y:S01]  /*22e30*/  S2R R5, SR_CgaCtaId ;  /* 0x0000000000057919 */ /* 0x000ee20000008800 */
[----:B--2---:R-:W-:-:S05]  /*22e40*/  VIADD R0, R0, 0x1 ;  /* 0x0000000100007836 */ /* 0x004fca0000000000 */
[----:B0-----:R-:W-:-:S04]  /*22e50*/  LEA.HI R2, R0, R0, RZ, 0x1 ;  /* 0x0000000000027211 */ /* 0x001fc800078f08ff */
[----:B------:R-:W-:Y:S02]  /*22e60*/  LOP3.LUT R3, R2, 0xfffffffe, RZ, 0xc0, !PT ;  /* 0xfffffffe02037812 */ /* 0x000fe400078ec0ff */
[----:B------:R-:W-:-:S03]  /*22e70*/  MOV R2, 0x400 ;  /* 0x0000040000027802 */ /* 0x000fc60000000f00 */
[----:B------:R-:W-:Y:S01]  /*22e80*/  IMAD.IADD R0, R0, 0x1, -R3 ;  /* 0x0000000100007824 */ /* 0x000fe200078e0a03 */
[----:B---3--:R-:W-:-:S04]  /*22e90*/  LEA R9, R5, R2, 0x18 ;  /* 0x0000000205097211 */ /* 0x008fc800078ec0ff */
[----:B------:R-:W-:-:S04]  /*22ea0*/  SHF.L.U32 R0, R0, 0x1f, RZ ;  /* 0x0000001f00007819 */ /* 0x000fc800000006ff */
[----:B------:R-:W0:Y:S02]  /*22eb0*/  SYNCS.PHASECHK.TRANS64.TRYWAIT P0, [R9+URZ+0x31c20], R0 ;  /* 0x031c2000090075a7 */ /* 0x000e24000800017f */
[----:B0-----:R-:W-:Y:S05]  /*22ec0*/  @!P0 BRA `(.L_x_12542) ;  /* 0x00000024007c8947 */ /* 0x001fea0003800000 */
.L_x_12641:
[----:B------:R-:W-:Y:S05]  /*22ed0*/  BSYNC B0 ;  /* 0x0000000000007941 */ /* 0x000fea0003800000 */
.L_x_12541:
[----:B------:R-:W-:-:S03]  /*22ee0*/  UMOV UR4, 0xffffffff ;  /* 0xffffffff00047882 */ /* 0x000fc60000000000 */
[----:B------:R-:W-:Y:S05]  /*22ef0*/  BRA.DIV UR4, `(.L_x_12543) ;  /* 0x0000002604847947 */ /* 0x000fea000b800000 */
[----:B0-----:R-:W0:Y:S02]  /*22f00*/  S2R R0, SR_TID.X ;  /* 0x0000000000007919 */ /* 0x001e240000002100 */
[----:B0-----:R-:W-:-:S04]  /*22f10*/  SHF.R.U32.HI R0, RZ, 0x5, R0 ;  /* 0x00000005ff007819 */ /* 0x001fc80000011600 */
[----:B------:R-:W-:-:S05]  /*22f20*/  LOP3.LUT R0, R0, 0x3, RZ, 0xc0, !PT ;  /* 0x0000000300007812 */ /* 0x000fca00078ec0ff */
[----:B------:R0:W2:Y:S02]  /*22f30*/  SHFL.IDX PT, R14, R0, RZ, 0x1f ;  /* 0x00001fff000e7589 */ /* 0x0000a400000e0000 */
.L_x_12644:
[----:B--2---:R-:W-:-:S13]  /*22f40*/  ISETP.NE.AND P0, PT, R14, RZ, PT ;  /* 0x000000ff0e00720c */ /* 0x004fda0003f05270 */
[----:B------:R-:W-:Y:S05]  /*22f50*/  @P0 BRA `(.L_x_12235) ;  /* 0x0000000000900947 */ /* 0x000fea0003800000 */
[----:B------:R-:W-:-:S03]  /*22f60*/  UMOV UR4, 0xffffffff ;  /* 0xffffffff00047882 */ /* 0x000fc60000000000 */
[----:B------:R-:W-:Y:S05]  /*22f70*/  BRA.DIV UR4, `(.L_x_12544) ;  /* 0x0000002604987947 */ /* 0x000fea000b800000 */
[----:B------:R-:W-:-:S13]  /*22f80*/  ELECT P6, URZ, PT ;  /* 0x00000000003f782f */ /* 0x000fda00038c0000 */
.L_x_12647:
        /* <DEDUP_REMOVED lines=8> */
.L_x_12545:
        /* <DEDUP_REMOVED lines=12> */
.L_x_12648:
[----:B------:R-:W2:Y:S02]  /*230d0*/  SYNCS.PHASECHK.TRANS64.TRYWAIT P0, [R7+URZ], R2 ;  /* 0x00000002070075a7 */ /* 0x000ea4000800017f */
[----:B--2---:R-:W-:Y:S05]  /*230e0*/  @!P0 BRA `(.L_x_12547) ;  /* 0x0000002400708947 */ /* 0x004fea0003800000 */
.L_x_12649:
[----:B------:R-:W-:Y:S05]  /*230f0*/  @!P2 BRA `(.L_x_12548) ;  /* 0x000000000004a947 */ /* 0x000fea0003800000 */
[----:B------:R-:W-:Y:S01]  /*23100*/  BPT.TRAP 0x1 ;  /* 0x000000040000795c */ /* 0x000fe20000300000 */
.L_x_12548:
[----:B------:R-:W-:-:S04]  /*23110*/  VIADD R0, R9, 0x31c60 ;  /* 0x00031c6009007836 */ /* 0x000fc80000000000 */
[----:B------:R-:W-:-:S04]  /*23120*/  IMAD R4, R23, 0x8, R0 ;  /* 0x0000000817047824 */ /* 0x000fc800078e0200 */
[----:B------:R-:W3:Y:S02]  /*23130*/  SYNCS.PHASECHK.TRANS64.TRYWAIT P0, [R4+URZ], R3 ;  /* 0x00000003040075a7 */ /* 0x000ee4000800017f */
[----:B---3--:R-:W-:Y:S05]  /*23140*/  @!P0 BRA `(.L_x_12549) ;  /* 0x00000024006c8947 */ /* 0x008fea0003800000 */
.L_x_12650:
[----:B------:R-:W-:-:S07]  /*23150*/  IMAD R5, R5, 0x8, R0 ;  /* 0x0000000805057824 */ /* 0x000fce00078e0200 */
.L_x_12550:
[----:B------:R0:W0:Y:S02]  /*23160*/  SYNCS.PHASECHK.TRANS64.TRYWAIT P0, [R5+URZ], R2 ;  /* 0x00000002050075a7 */ /* 0x000024000800017f */
[----:B0-----:R-:W-:Y:S05]  /*23170*/  @!P0 NANOSLEEP.SYNCS 0x989680 ;  /* 0x009896800000895d */ /* 0x001fea0003900000 */
[----:B------:R-:W0:Y:S02]  /*23180*/  @!P0 SYNCS.PHASECHK.TRANS64 P0, [R5+URZ], R2 ;  /* 0x00000002050085a7 */ /* 0x000e24000800007f */
[----:B0-----:R-:W-:Y:S05]  /*23190*/  @!P0 BRA `(.L_x_12550) ;  /* 0xfffffffc00f08947 */ /* 0x001fea000383ffff */
.L_x_12235:
[----:B------:R-:W-:Y:S05]  /*231a0*/  BSYNC B9 ;  /* 0x0000000000097941 */ /* 0x000fea0003800000 */
.L_x_12232:
[----:B------:R-:W-:Y:S05]  /*231b0*/  EXIT ;  /* 0x000000000000794d */ /* 0x000fea0003800000 */
.L_x_12251:
[----:B0-----:R0:W1:Y:S02]  /*231c0*/  SYNCS.PHASECHK.TRANS64.TRYWAIT P5, [R21+URZ+0x31c90], R87 ;  /* 0x031c9057150075a7 */ /* 0x00106400080a017f */
[----:B-1----:R-:W-:Y:S05]  /*231d0*/  @!P5 NANOSLEEP.SYNCS 0x989680 ;  /* 0x009896800000d95d */ /* 0x002fea0003900000 */
[----:B------:R-:W1:Y:S02]  /*231e0*/  @!P5 SYNCS.PHASECHK.TRANS64 P5, [R21+URZ+0x31c90], R87 ;  /* 0x031c90571500d5a7 */ /* 0x000e6400080a007f */
[----:B-1----:R-:W-:Y:S05]  /*231f0*/  @!P5 BRA `(.L_x_12251) ;  /* 0xfffffffc00f0d947 */ /* 0x002fea000383ffff */
[----:B------:R-:W-:Y:S05]  /*23200*/  BRA `(.L_x_12551) ;  /* 0xfffffe0000507947 */ /* 0x000fea000383ffff */
.L_x_12279:
[----:B0-----:R0:W1:Y:S02]  /*23210*/  SYNCS.PHASECHK.TRANS64.TRYWAIT P5, [R21+URZ+0x31c90], R87 ;  /* 0x031c9057150075a7 */ /* 0x00106400080a017f */
[----:B-1----:R-:W-:Y:S05]  /*23220*/  @!P5 NANOSLEEP.SYNCS 0x989680 ;  /* 0x009896800000d95d */ /* 0x002fea0003900000 */
[----:B------:R-:W1:Y:S02]  /*23230*/  @!P5 SYNCS.PHASECHK.TRANS64 P5, [R21+URZ+0x31c90], R87 ;  /* 0x031c90571500d5a7 */ /* 0x000e6400080a007f */
[----:B-1----:R-:W-:Y:S05]  /*23240*/  @!P5 BRA `(.L_x_12279) ;  /* 0xfffffffc00f0d947 */ /* 0x002fea000383ffff */
[----:B------:R-:W-:Y:S05]  /*23250*/  BRA `(.L_x_12552) ;  /* 0xfffffe1800c87947 */ /* 0x000fea000383ffff */
.L_x_12292:
[----:B0-----:R0:W1:Y:S02]  /*23260*/  SYNCS.PHASECHK.TRANS64.TRYWAIT P4, [R21+URZ+0x31c90], R87 ;  /* 0x031c9057150075a7 */ /* 0x001064000808017f */
[----:B-1----:R-:W-:Y:S05]  /*23270*/  @!P4 NANOSLEEP.SYNCS 0x989680 ;  /* 0x009896800000c95d */ /* 0x002fea0003900000 */
[----:B------:R-:W1:Y:S02]  /*23280*/  @!P4 SYNCS.PHASECHK.TRANS64 P4, [R21+URZ+0x31c90], R87 ;  /* 0x031c90571500c5a7 */ /* 0x000e64000808007f */
[----:B-1----:R-:W-:Y:S05]  /*23290*/  @!P4 BRA `(.L_x_12292) ;  /* 0xfffffffc00f0c947 */ /* 0x002fea000383ffff */
[----:B------:R-:W-:Y:S05]  /*232a0*/  BRA `(.L_x_12553) ;  /* 0xfffffe3400387947 */ /* 0x000fea000383ffff */
.L_x_12296:
[----:B--2---:R2:W3:Y:S02]  /*232b0*/  SYNCS.PHASECHK.TRANS64.TRYWAIT P3, [R21+URZ+0x31cb0], R87 ;  /* 0x031cb057150075a7 */ /* 0x0044e4000806017f */
[----:B---3--:R-:W-:Y:S05]  /*232c0*/  @!P3 NANOSLEEP.SYNCS 0x989680 ;  /* 0x009896800000b95d */ /* 0x008fea0003900000 */
[----:B------:R-:W3:Y:S02]  /*232d0*/  @!P3 SYNCS.PHASECHK.TRANS64 P3, [R21+URZ+0x31cb0], R87 ;  /* 0x031cb0571500b5a7 */ /* 0x000ee4000806007f */
[----:B---3--:R-:W-:Y:S05]  /*232e0*/  @!P3 BRA `(.L_x_12296) ;  /* 0xfffffffc00f0b947 */ /* 0x008fea000383ffff */
[----:B------:R-:W-:Y:S05]  /*232f0*/  BRA `(.L_x_12554) ;  /* 0xfffffe3400d07947 */ /* 0x000fea000383ffff */
.L_x_12302:
        /* <DEDUP_REMOVED lines=13> */
.L_x_12556:
[----:B------:R-:W-:Y:S05]  /*233d0*/  BSYNC B0 ;  /* 0x0000000000007941 */ /* 0x000fea0003800000 */
.L_x_12555:
[----:B------:R2:W-:Y:S01]  /*233e0*/  STL [R1+0x28], R14 ;  /* 0x0000280e01007387 */ /* 0x0005e20000100800 */
[----:B------:R-:W-:Y:S05]  /*233f0*/  BRA `(.L_x_12557) ;  /* 0xfffffe3c005c7947 */ /* 0x000fea000383ffff */
.L_x_12313:
[----:B------:R-:W-:Y:S01]  /*23400*/  BSSY B1, `(.L_x_12558) ;  /* 0x0000007000017945 */ /* 0x000fe20003800000 */
[----:B------:R-:W-:Y:S02]  /*23410*/  IMAD.MOV.U32 R12, RZ, RZ, RZ ;  /* 0x000000ffff0c7224 */ /* 0x000fe400078e00ff */
[----:B------:R-:W-:Y:S02]  /*23420*/  IMAD.MOV.U32 R11, RZ, RZ, 0x1e1f ;  /* 0x00001e1fff0b7424 */ /* 0x000fe400078e00ff */
[----:B------:R-:W-:-:S07]  /*23430*/  IMAD.MOV.U32 R15, RZ, RZ, -0x1 ;  /* 0xffffffffff0f7424 */ /* 0x000fce00078e00ff */
[----:B-12---:R-:W-:Y:S05]  /*23440*/  WARPSYNC.COLLECTIVE R15, `(.L_x_12559) ;  /* 0x000000000f087348 */ /* 0x006fea0003c00000 */
[----:B--2---:R0:W2:Y:S02]  /*23450*/  SHFL.IDX P6, R14, R13, R12, R11 ;  /* 0x0000000c0d0e7389 */ /* 0x0040a400000c000b */
[----:B012---:R-:W-:Y:S01]  /*23460*/  ENDCOLLECTIVE ;  /* 0x000000000000791b */ /* 0x007fe20003800000 */
.L_x_12559:
[----:B------:R-:W-:Y:S05]  /*23470*/  BSYNC B1 ;  /* 0x0000000000017941 */ /* 0x000fea0003800000 */
.L_x_12558:
        /* <DEDUP_REMOVED lines=8> */
.L_x_12560:
[----:B------:R-:W-:Y:S02]  /*23500*/  IMAD.MOV.U32 R13, RZ, RZ, R5 ;  /* 0x000000ffff0d7224 */ /* 0x000fe400078e0005 */
[----:B------:R-:W-:-:S07]  /*23510*/  IMAD.MOV.U32 R0, RZ, RZ, R14 ;  /* 0x000000ffff007224 */ /* 0x000fce00078e000e */
[----:B------:R-:W-:Y:S05]  /*23520*/  WARPSYNC.COLLECTIVE R15, `(.L_x_12561) ;  /* 0x000000000f087348 */ /* 0x000fea0003c00000 */
[----:B------:R0:W1:Y:S02]  /*23530*/  SHFL.IDX P6, R14, R13, R12, R11 ;  /* 0x0000000c0d0e7389 */ /* 0x00006400000c000b */
[----:B01----:R-:W-:Y:S01]  /*23540*/  ENDCOLLECTIVE ;  /* 0x000000000000791b */ /* 0x003fe20003800000 */
.L_x_12561:
[----:B------:R-:W-:Y:S02]  /*23550*/  IMAD.MOV.U32 R13, RZ, RZ, R4 ;  /* 0x000000ffff0d7224 */ /* 0x000fe400078e0004 */
[----:B------:R-:W-:-:S07]  /*23560*/  IMAD.MOV.U32 R5, RZ, RZ, R14 ;  /* 0x000000ffff057224 */ /* 0x000fce00078e000e */
[----:B------:R-:W-:Y:S05]  /*23570*/  WARPSYNC.COLLECTIVE R15, `(.L_x_12562) ;  /* 0x000000000f087348 */ /* 0x000fea0003c00000 */
[----:B------:R0:W1:Y:S02]  /*23580*/  SHFL.IDX P6, R14, R13, R12, R11 ;  /* 0x0000000c0d0e7389 */ /* 0x00006400000c000b */
[----:B01----:R-:W-:Y:S01]  /*23590*/  ENDCOLLECTIVE ;  /* 0x000000000000791b */ /* 0x003fe20003800000 */
.L_x_12562:
[----:B------:R-:W-:Y:S05]  /*235a0*/  BRA `(.L_x_12563) ;  /* 0xfffffe4000d07947 */ /* 0x000fea000383ffff */
.L_x_12317:
[----:B0-----:R0:W1:Y:S02]  /*235b0*/  SYNCS.PHASECHK.TRANS64.TRYWAIT P1, [R22+URZ+0x31c00], R3 ;  /* 0x031c0003160075a7 */ /* 0x001064000802017f */
[----:B-1----:R-:W-:Y:S05]  /*235c0*/  @!P1 NANOSLEEP.SYNCS 0x989680 ;  /* 0x009896800000995d */ /* 0x002fea0003900000 */
[----:B------:R-:W1:Y:S02]  /*235d0*/  @!P1 SYNCS.PHASECHK.TRANS64 P1, [R22+URZ+0x31c00], R3 ;  /* 0x031c0003160095a7 */ /* 0x000e64000802007f */
[----:B-1----:R-:W-:Y:S05]  /*235e0*/  @!P1 BRA `(.L_x_12317) ;  /* 0xfffffffc00f09947 */ /* 0x002fea000383ffff */
[----:B------:R-:W-:Y:S05]  /*235f0*/  BRA `(.L_x_12564) ;  /* 0xfffffe4c00007947 */ /* 0x000fea000383ffff */
.L_x_12329:
[----:B------:R-:W-:Y:S01]  /*23600*/  BSSY B1, `(.L_x_12565) ;  /* 0x0000007000017945 */ /* 0x000fe20003800000 */
[----:B------:R-:W-:Y:S02]  /*23610*/  IMAD.MOV.U32 R12, RZ, RZ, RZ ;  /* 0x000000ffff0c7224 */ /* 0x000fe400078e00ff */
[----:B------:R-:W-:Y:S02]  /*23620*/  IMAD.MOV.U32 R11, RZ, RZ, 0x1e1f ;  /* 0x00001e1fff0b7424 */ /* 0x000fe400078e00ff */
[----:B------:R-:W-:-:S07]  /*23630*/  IMAD.MOV.U32 R15, RZ, RZ, -0x1 ;  /* 0xffffffffff0f7424 */ /* 0x000fce00078e00ff */
[----:B-1----:R-:W-:Y:S05]  /*23640*/  WARPSYNC.COLLECTIVE R15, `(.L_x_12566) ;  /* 0x000000000f087348 */ /* 0x002fea0003c00000 */
[----:B------:R0:W2:Y:S02]  /*23650*/  SHFL.IDX P6, R14, R13, R12, R11 ;  /* 0x0000000c0d0e7389 */ /* 0x0000a400000c000b */
[----:B012---:R-:W-:Y:S01]  /*23660*/  ENDCOLLECTIVE ;  /* 0x000000000000791b */ /* 0x007fe20003800000 */
.L_x_12566:
[----:B------:R-:W-:Y:S05]  /*23670*/  BSYNC B1 ;  /* 0x0000000000017941 */ /* 0x000fea0003800000 */
.L_x_12565:
        /* <DEDUP_REMOVED lines=8> */
.L_x_12567:
[----:B------:R-:W-:Y:S02]  /*23700*/  IMAD.MOV.U32 R33, RZ, RZ, R3 ;  /* 0x000000ffff217224 */ /* 0x000fe400078e0003 */
[----:B------:R-:W-:Y:S02]  /*23710*/  IMAD.MOV.U32 R13, RZ, RZ, R5 ;  /* 0x000000ffff0d7224 */ /* 0x000fe400078e0005 */
[----:B------:R-:W-:-:S07]  /*23720*/  IMAD.MOV.U32 R0, RZ, RZ, R14 ;  /* 0x000000ffff007224 */ /* 0x000fce00078e000e */
[----:B------:R-:W-:Y:S05]  /*23730*/  WARPSYNC.COLLECTIVE R15, `(.L_x_12568) ;  /* 0x000000000f087348 */ /* 0x000fea0003c00000 */
[----:B------:R0:W1:Y:S02]  /*23740*/  SHFL.IDX P6, R14, R13, R12, R11 ;  /* 0x0000000c0d0e7389 */ /* 0x00006400000c000b */
[----:B01----:R-:W-:Y:S01]  /*23750*/  ENDCOLLECTIVE ;  /* 0x000000000000791b */ /* 0x003fe20003800000 */
.L_x_12568:
[----:B------:R-:W-:Y:S02]  /*23760*/  IMAD.MOV.U32 R32, RZ, RZ, R0 ;  /* 0x000000ffff207224 */ /* 0x000fe400078e0000 */
[----:B------:R-:W-:Y:S02]  /*23770*/  IMAD.MOV.U32 R13, RZ, RZ, R4 ;  /* 0x000000ffff0d7224 */ /* 0x000fe400078e0004 */
[----:B------:R-:W-:-:S07]  /*23780*/  IMAD.MOV.U32 R5, RZ, RZ, R14 ;  /* 0x000000ffff057224 */ /* 0x000fce00078e000e */
[----:B------:R-:W-:Y:S05]  /*23790*/  WARPSYNC.COLLECTIVE R15, `(.L_x_12569) ;  /* 0x000000000f087348 */ /* 0x000fea0003c00000 */
[----:B------:R0:W1:Y:S02]  /*237a0*/  SHFL.IDX P6, R14, R13, R12, R11 ;  /* 0x0000000c0d0e7389 */ /* 0x00006400000c000b */
[----:B01----:R-:W-:Y:S01]  /*237b0*/  ENDCOLLECTIVE ;  /* 0x000000000000791b */ /* 0x003fe20003800000 */
.L_x_12569:
[----:B------:R-:W-:Y:S05]  /*237c0*/  BRA `(.L_x_12570) ;  /* 0xfffffe5c00c07947 */ /* 0x000fea000383ffff */
.L_x_12333:
[----:B0-----:R0:W1:Y:S02]  /*237d0*/  SYNCS.PHASECHK.TRANS64.TRYWAIT P1, [R22+URZ+0x31c00], R3 ;  /* 0x031c0003160075a7 */ /* 0x001064000802017f */
[----:B-1----:R-:W-:Y:S05]  /*237e0*/  @!P1 NANOSLEEP.SYNCS 0x989680 ;  /* 0x009896800000995d */ /* 0x002fea0003900000 */
[----:B------:R-:W1:Y:S02]  /*237f0*/  @!P1 SYNCS.PHASECHK.TRANS64 P1, [R22+URZ+0x31c00], R3 ;  /* 0x031c0003160095a7 */ /* 0x000e64000802007f */
[----:B-1----:R-:W-:Y:S05]  /*23800*/  @!P1 BRA `(.L_x_12333) ;  /* 0xfffffffc00f09947 */ /* 0x002fea000383ffff */
[----:B------:R-:W-:Y:S05]  /*23810*/  BRA `(.L_x_12571) ;  /* 0xfffffe6400587947 */ /* 0x000fea000383ffff */
.L_x_12341:
[----:B--2---:R2:W3:Y:S02]  /*23820*/  SYNCS.PHASECHK.TRANS64.TRYWAIT P2, [R21+URZ+0x31c30], R0 ;  /* 0x031c3000150075a7 */ /* 0x0044e4000804017f */
[----:B---3--:R-:W-:Y:S05]  /*23830*/  @!P2 NANOSLEEP.SYNCS 0x989680 ;  /* 0x009896800000a95d */ /* 0x008fea0003900000 */
[----:B------:R-:W3:Y:S02]  /*23840*/  @!P2 SYNCS.PHASECHK.TRANS64 P2, [R21+URZ+0x31c30], R0 ;  /* 0x031c30001500a5a7 */ /* 0x000ee4000804007f */
[----:B---3--:R-:W-:Y:S05]  /*23850*/  @!P2 BRA `(.L_x_12341) ;  /* 0xfffffffc00f0a947 */ /* 0x008fea000383ffff */
[----:B------:R-:W-:Y:S05]  /*23860*/  BRA `(.L_x_12340) ;  /* 0xfffffe78008c7947 */ /* 0x000fea000383ffff */
.L_x_12347:
[----:B--2---:R2:W3:Y:S02]  /*23870*/  SYNCS.PHASECHK.TRANS64.TRYWAIT P3, [R0+URZ+0x31c30], R21 ;  /* 0x031c3015000075a7 */ /* 0x0044e4000806017f */
[----:B---3--:R-:W-:Y:S05]  /*23880*/  @!P3 NANOSLEEP.SYNCS 0x989680 ;  /* 0x009896800000b95d */ /* 0x008fea0003900000 */
[----:B------:R-:W3:Y:S02]  /*23890*/  @!P3 SYNCS.PHASECHK.TRANS64 P3, [R0+URZ+0x31c30], R21 ;  /* 0x031c30150000b5a7 */ /* 0x000ee4000806007f */
[----:B---3--:R-:W-:Y:S05]  /*238a0*/  @!P3 BRA `(.L_x_12347) ;  /* 0xfffffffc00f0b947 */ /* 0x008fea000383ffff */
[----:B------:R-:W-:Y:S05]  /*238b0*/  BRA `(.L_x_12346) ;  /* 0xfffffebc00907947 */ /* 0x000fea000383ffff */
.L_x_12351:
[----:B--2---:R2:W3:Y:S02]  /*238c0*/  SYNCS.PHASECHK.TRANS64.TRYWAIT P2, [R14+URZ+0x31c50], R0 ;  /* 0x031c50000e0075a7 */ /* 0x0044e4000804017f */
[----:B---3--:R-:W-:Y:S05]  /*238d0*/  @!P2 NANOSLEEP.SYNCS 0x989680 ;  /* 0x009896800000a95d */ /* 0x008fea0003900000 */
[----:B------:R-:W3:Y:S02]  /*238e0*/  @!P2 SYNCS.PHASECHK.TRANS64 P2, [R14+URZ+0x31c50], R0 ;  /* 0x031c50000e00a5a7 */ /* 0x000ee4000804007f */
[----:B---3--:R-:W-:Y:S05]  /*238f0*/  @!P2 BRA `(.L_x_12351) ;  /* 0xfffffffc00f0a947 */ /* 0x008fea000383ffff */
[----:B------:R-:W-:Y:S05]  /*23900*/  BRA `(.L_x_12348) ;  /* 0xfffffee000347947 */ /* 0x000fea000383ffff */
.L_x_12358:
[----:B--2---:R2:W3:Y:S02]  /*23910*/  SYNCS.PHASECHK.TRANS64.TRYWAIT P3, [R0+URZ+0x31c30], R21 ;  /* 0x031c3015000075a7 */ /* 0x0044e4000806017f */
[----:B---3--:R-:W-:Y:S05]  /*23920*/  @!P3 NANOSLEEP.SYNCS 0x989680 ;  /* 0x009896800000b95d */ /* 0x008fea0003900000 */
[----:B------:R-:W3:Y:S02]  /*23930*/  @!P3 SYNCS.PHASECHK.TRANS64 P3, [R0+URZ+0x31c30], R21 ;  /* 0x031c30150000b5a7 */ /* 0x000ee4000806007f */
[----:B---3--:R-:W-:Y:S05]  /*23940*/  @!P3 BRA `(.L_x_12358) ;  /* 0xfffffffc00f0b947 */ /* 0x008fea000383ffff */
[----:B------:R-:W-:Y:S05]  /*23950*/  BRA `(.L_x_12357) ;  /* 0xffffff0c008c7947 */ /* 0x000fea000383ffff */
.L_x_12363:
[----:B--2---:R2:W3:Y:S02]  /*23960*/  SYNCS.PHASECHK.TRANS64.TRYWAIT P2, [R14+URZ+0x31c50], R0 ;  /* 0x031c50000e0075a7 */ /* 0x0044e4000804017f */
[----:B---3--:R-:W-:Y:S05]  /*23970*/  @!P2 NANOSLEEP.SYNCS 0x989680 ;  /* 0x009896800000a95d */ /* 0x008fea0003900000 */
[----:B------:R-:W3:Y:S02]  /*23980*/  @!P2 SYNCS.PHASECHK.TRANS64 P2, [R14+URZ+0x31c50], R0 ;  /* 0x031c50000e00a5a7 */ /* 0x000ee4000804007f */
[----:B---3--:R-:W-:Y:S05]  /*23990*/  @!P2 BRA `(.L_x_12363) ;  /* 0xfffffffc00f0a947 */ /* 0x008fea000383ffff */
[----:B------:R-:W-:Y:S05]  /*239a0*/  BRA `(.L_x_12362) ;  /* 0xffffff3000347947 */ /* 0x000fea000383ffff */
.L_x_12368:
[----:B--2---:R2:W3:Y:S02]  /*239b0*/  SYNCS.PHASECHK.TRANS64.TRYWAIT P0, [R7+URZ+0x31c50], R4 ;  /* 0x031c5004070075a7 */ /* 0x0044e4000800017f */
[----:B---3--:R-:W-:Y:S05]  /*239c0*/  @!P0 NANOSLEEP.SYNCS 0x989680 ;  /* 0x009896800000895d */ /* 0x008fea0003900000 */
[----:B------:R-:W3:Y:S02]  /*239d0*/  @!P0 SYNCS.PHASECHK.TRANS64 P0, [R7+URZ+0x31c50], R4 ;  /* 0x031c5004070085a7 */ /* 0x000ee4000800007f */
[----:B---3--:R-:W-:Y:S05]  /*239e0*/  @!P0 BRA `(.L_x_12368) ;  /* 0xfffffffc00f08947 */ /* 0x008fea000383ffff */
[----:B------:R-:W-:Y:S05]  /*239f0*/  BRA `(.L_x_12367) ;  /* 0xffffff5000a87947 */ /* 0x000fea000383ffff */
.L_x_12378:
[----:B------:R-:W-:Y:S02]  /*23a00*/  IMAD.MOV.U32 R13, RZ, RZ, R2 ;  /* 0x000000ffff0d7224 */ /* 0x000fe400078e0002 */
[----:B------:R-:W-:Y:S02]  /*23a10*/  IMAD.MOV.U32 R12, RZ, RZ, RZ ;  /* 0x000000ffff0c7224 */ /* 0x000fe400078e00ff */
[----:B------:R-:W-:Y:S02]  /*23a20*/  IMAD.MOV.U32 R11, RZ, RZ, 0x1c1f ;  /* 0x00001c1fff0b7424 */ /* 0x000fe400078e00ff */
[----:B------:R-:W-:-:S07]  /*23a30*/  IMAD.MOV.U32 R15, RZ, RZ, -0x1 ;  /* 0xffffffffff0f7424 */ /* 0x000fce00078e00ff */
[----:B------:R-:W-:Y:S05]  /*23a40*/  WARPSYNC.COLLECTIVE R15, `(.L_x_12572) ;  /* 0x000000000f087348 */ /* 0x000fea0003c00000 */
[----:B------:R0:W1:Y:S02]  /*23a50*/  SHFL.IDX P6, R14, R13, R12, R11 ;  /* 0x0000000c0d0e7389 */ /* 0x00006400000c000b */
[----:B01----:R-:W-:Y:S01]  /*23a60*/  ENDCOLLECTIVE ;  /* 0x000000000000791b */ /* 0x003fe20003800000 */
.L_x_12572:
[----:B------:R-:W-:Y:S02]  /*23a70*/  IMAD.MOV.U32 R13, RZ, RZ, R0 ;  /* 0x000000ffff0d7224 */ /* 0x000fe400078e0000 */
[----:B------:R-:W-:-:S07]  /*23a80*/  IMAD.MOV.U32 R3, RZ, RZ, R14 ;  /* 0x000000ffff037224 */ /* 0x000fce00078e000e */
[----:B------:R-:W-:Y:S05]  /*23a90*/  WARPSYNC.COLLECTIVE R15, `(.L_x_12573) ;  /* 0x000000000f087348 */ /* 0x000fea0003c00000 */
[----:B------:R0:W1:Y:S02]  /*23aa0*/  SHFL.IDX P6, R14, R13, R12, R11 ;  /* 0x0000000c0d0e7389 */ /* 0x00006400000c000b */
[----:B01----:R-:W-:Y:S01]  /*23ab0*/  ENDCOLLECTIVE ;  /* 0x000000000000791b */ /* 0x003fe20003800000 */
.L_x_12573:
[----:B------:R-:W-:Y:S05]  /*23ac0*/  BRA `(.L_x_12574) ;  /* 0xffffff7400d07947 */ /* 0x000fea000383ffff */
.L_x_12381:
        /* <DEDUP_REMOVED lines=8> */
.L_x_12576:
[----:B------:R-:W-:Y:S05]  /*23b50*/  BSYNC B1 ;  /* 0x0000000000017941 */ /* 0x000fea0003800000 */
.L_x_12575:
        /* <DEDUP_REMOVED lines=8> */
.L_x_12577:
[----:B------:R-:W-:Y:S05]  /*23be0*/  BRA `(.L_x_12578) ;  /* 0xffffff7400e47947 */ /* 0x000fea000383ffff */
.L_x_12398:
        /* <DEDUP_REMOVED lines=11> */
.L_x_12580:
[----:B------:R-:W-:Y:S05]  /*23ca0*/  BSYNC B1 ;  /* 0x0000000000017941 */ /* 0x000fea0003800000 */
.L_x_12579:
[----:B------:R-:W-:Y:S05]  /*23cb0*/  BRA `(.L_x_12581) ;  /* 0xffffff8c009c7947 */ /* 0x000fea000383ffff */
.L_x_12400:
[----:B------:R-:W-:Y:S01]  /*23cc0*/  BSSY B1, `(.L_x_12582) ;  /* 0x0000006000017945 */ /* 0x000fe20003800000 */
[----:B------:R-:W-:-:S07]  /*23cd0*/  IMAD.MOV.U32 R15, RZ, RZ, -0x1 ;  /* 0xffffffffff0f7424 */ /* 0x000fce00078e00ff */
[----:B01----:R-:W-:Y:S05]  /*23ce0*/  WARPSYNC.COLLECTIVE R15, `(.L_x_12583) ;  /* 0x000000000f0c7348 */ /* 0x003fea0003c00000 */
[----:B------:R-:W-:Y:S02]  /*23cf0*/  ELECT P6, UR62, PT ;  /* 0x00000000003e782f */ /* 0x000fe400038c0000 */
[----:B------:R-:W-:Y:S01]  /*23d00*/  MOV R14, UR62 ;  /* 0x0000003e000e7c02 */ /* 0x000fe20008000f00 */
[----:B01----:R-:W-:Y:S10]  /*23d10*/  ENDCOLLECTIVE ;  /* 0x000000000000791b */ /* 0x003ff40003800000 */
.L_x_12583:
[----:B------:R-:W-:Y:S05]  /*23d20*/  BSYNC B1 ;  /* 0x0000000000017941 */ /* 0x000fea0003800000 */
.L_x_12582:
[----:B------:R-:W-:Y:S01]  /*23d30*/  PLOP3.LUT P2, PT, P6, PT, PT, 0x80, 0x0 ;  /* 0x000000000000781c */ /* 0x000fe2000374f070 */
[----:B------:R-:W-:-:S12]  /*23d40*/  BRA `(.L_x_12399) ;  /* 0xffffff8c00907947 */ /* 0x000fd8000383ffff */
.L_x_12402:
[----:B-1----:R1:W2:Y:S02]  /*23d50*/  SYNCS.PHASECHK.TRANS64.TRYWAIT P0, [R22+URZ+0x31c20], R5 ;  /* 0x031c2005160075a7 */ /* 0x0022a4000800017f */
[----:B--2---:R-:W-:Y:S05]  /*23d60*/  @!P0 NANOSLEEP.SYNCS 0x989680 ;  /* 0x009896800000895d */ /* 0x004fea0003900000 */
[----:B------:R-:W2:Y:S02]  /*23d70*/  @!P0 SYNCS.PHASECHK.TRANS64 P0, [R22+URZ+0x31c20], R5 ;  /* 0x031c2005160085a7 */ /* 0x000ea4000800007f */
[----:B--2---:R-:W-:Y:S05]  /*23d80*/  @!P0 BRA `(.L_x_12402) ;  /* 0xfffffffc00f08947 */ /* 0x004fea000383ffff */
[----:B------:R-:W-:Y:S05]  /*23d90*/  BRA `(.L_x_12584) ;  /* 0xffffff8c00a07947 */ /* 0x000fea000383ffff */
.L_x_12406:
[----:B--2---:R2:W3:Y:S02]  /*23da0*/  SYNCS.PHASECHK.TRANS64.TRYWAIT P0, [R9+URZ+0x31ca0], R8 ;  /* 0x031ca008090075a7 */ /* 0x0044e4000800017f */
[----:B---3--:R-:W-:Y:S05]  /*23db0*/  @!P0 NANOSLEEP.SYNCS 0x989680 ;  /* 0x009896800000895d */ /* 0x008fea0003900000 */
[----:B------:R-:W3:Y:S02]  /*23dc0*/  @!P0 SYNCS.PHASECHK.TRANS64 P0, [R9+URZ+0x31ca0], R8 ;  /* 0x031ca008090085a7 */ /* 0x000ee4000800007f */
[----:B---3--:R-:W-:Y:S05]  /*23dd0*/  @!P0 BRA `(.L_x_12406) ;  /* 0xfffffffc00f08947 */ /* 0x008fea000383ffff */
[----:B------:R-:W-:Y:S05]  /*23de0*/  BRA `(.L_x_12585) ;  /* 0xffffff8c00bc7947 */ /* 0x000fea000383ffff */
.L_x_12413:
[----:B0-----:R0:W1:Y:S02]  /*23df0*/  SYNCS.PHASECHK.TRANS64.TRYWAIT P0, [R9+URZ+0x31cc0], R8 ;  /* 0x031cc008090075a7 */ /* 0x001064000800017f */
[----:B-1----:R-:W-:Y:S05]  /*23e00*/  @!P0 NANOSLEEP.SYNCS 0x989680 ;  /* 0x009896800000895d */ /* 0x002fea0003900000 */
[----:B------:R-:W1:Y:S02]  /*23e10*/  @!P0 SYNCS.PHASECHK.TRANS64 P0, [R9+URZ+0x31cc0], R8 ;  /* 0x031cc008090085a7 */ /* 0x000e64000800007f */
[----:B-1----:R-:W-:Y:S05]  /*23e20*/  @!P0 BRA `(.L_x_12413) ;  /* 0xfffffffc00f08947 */ /* 0x002fea000383ffff */
[----:B------:R-:W-:Y:S05]  /*23e30*/  BRA `(.L_x_12586) ;  /* 0xffffff9000b47947 */ /* 0x000fea000383ffff */
.L_x_12422:
[----:B-1----:R1:W2:Y:S02]  /*23e40*/  SYNCS.PHASECHK.TRANS64.TRYWAIT P0, [R8+URZ+0x31ca0], R7 ;  /* 0x031ca007080075a7 */ /* 0x0022a4000800017f */
[----:B--2---:R-:W-:Y:S05]  /*23e50*/  @!P0 NANOSLEEP.SYNCS 0x989680 ;  /* 0x009896800000895d */ /* 0x004fea0003900000 */
[----:B------:R-:W2:Y:S02]  /*23e60*/  @!P0 SYNCS.PHASECHK.TRANS64 P0, [R8+URZ+0x31ca0], R7 ;  /* 0x031ca007080085a7 */ /* 0x000ea4000800007f */
[----:B--2---:R-:W-:Y:S05]  /*23e70*/  @!P0 BRA `(.L_x_12422) ;  /* 0xfffffffc00f08947 */ /* 0x004fea000383ffff */
[----:B------:R-:W-:Y:S05]  /*23e80*/  BRA `(.L_x_12587) ;  /* 0xffffff9400f07947 */ /* 0x000fea000383ffff */
.L_x_12429:
[----:B0-----:R0:W2:Y:S02]  /*23e90*/  SYNCS.PHASECHK.TRANS64.TRYWAIT P0, [R8+URZ+0x31cc0], R7 ;  /* 0x031cc007080075a7 */ /* 0x0010a4000800017f */
[----:B--2---:R-:W-:Y:S05]  /*23ea0*/  @!P0 NANOSLEEP.SYNCS 0x989680 ;  /* 0x009896800000895d */ /* 0x004fea0003900000 */
[----:B------:R-:W2:Y:S02]  /*23eb0*/  @!P0 SYNCS.PHASECHK.TRANS64 P0, [R8+URZ+0x31cc0], R7 ;  /* 0x031cc007080085a7 */ /* 0x000ea4000800007f */
[----:B--2---:R-:W-:Y:S05]  /*23ec0*/  @!P0 BRA `(.L_x_12429) ;  /* 0xfffffffc00f08947 */ /* 0x004fea000383ffff */
[----:B------:R-:W-:Y:S05]  /*23ed0*/  BRA `(.L_x_12588) ;  /* 0xffffff9800e47947 */ /* 0x000fea000383ffff */
.L_x_12444:
        /* <DEDUP_REMOVED lines=11> */
.L_x_12590:
[----:B------:R-:W-:Y:S05]  /*23f90*/  BSYNC B0 ;  /* 0x0000000000007941 */ /* 0x000fea0003800000 */
.L_x_12589:
[----:B------:R-:W-:Y:S05]  /*23fa0*/  BRA `(.L_x_12591) ;  /* 0xffffffa4009c7947 */ /* 0x000fea000383ffff */
.L_x_12446:
[----:B------:R-:W-:Y:S01]  /*23fb0*/  BSSY B0, `(.L_x_12592) ;  /* 0x0000006000007945 */ /* 0x000fe20003800000 */
[----:B------:R-:W-:-:S07]  /*23fc0*/  IMAD.MOV.U32 R15, RZ, RZ, -0x1 ;  /* 0xffffffffff0f7424 */ /* 0x000fce00078e00ff */
[----:B0123--:R-:W-:Y:S05]  /*23fd0*/  WARPSYNC.COLLECTIVE R15, `(.L_x_12593) ;  /* 0x000000000f0c7348 */ /* 0x00ffea0003c00000 */
[----:B------:R-:W-:Y:S02]  /*23fe0*/  ELECT P6, UR62, PT ;  /* 0x00000000003e782f */ /* 0x000fe400038c0000 */
[----:B------:R-:W-:Y:S01]  /*23ff0*/  MOV R14, UR62 ;  /* 0x0000003e000e7c02 */ /* 0x000fe20008000f00 */
[----:B0123--:R-:W-:Y:S10]  /*24000*/  ENDCOLLECTIVE ;  /* 0x000000000000791b */ /* 0x00fff40003800000 */
.L_x_12593:
[----:B------:R-:W-:Y:S05]  /*24010*/  BSYNC B0 ;  /* 0x0000000000007941 */ /* 0x000fea0003800000 */
.L_x_12592:
[----:B------:R-:W-:Y:S05]  /*24020*/  BRA `(.L_x_12594) ;  /* 0xffffffa400a47947 */ /* 0x000fea000383ffff */
.L_x_12448:
[----:B---3--:R3:W4:Y:S02]  /*24030*/  SYNCS.PHASECHK.TRANS64.TRYWAIT P0, [R0+URZ+0x31c40], R2 ;  /* 0x031c4002000075a7 */ /* 0x008724000800017f */
[----:B----4-:R-:W-:Y:S05]  /*24040*/  @!P0 NANOSLEEP.SYNCS 0x989680 ;  /* 0x009896800000895d */ /* 0x010fea0003900000 */
[----:B------:R-:W4:Y:S02]  /*24050*/  @!P0 SYNCS.PHASECHK.TRANS64 P0, [R0+URZ+0x31c40], R2 ;  /* 0x031c4002000085a7 */ /* 0x000f24000800007f */
[----:B----4-:R-:W-:Y:S05]  /*24060*/  @!P0 BRA `(.L_x_12448) ;  /* 0xfffffffc00f08947 */ /* 0x010fea000383ffff */
[----:B------:R-:W-:Y:S05]  /*24070*/  BRA `(.L_x_12595) ;  /* 0xffffffa400f47947 */ /* 0x000fea000383ffff */
.L_x_12452:
        /* <DEDUP_REMOVED lines=12> */
.L_x_12596:
[----:B------:R-:W-:Y:S02]  /*24140*/  IMAD.MOV.U32 R13, RZ, RZ, R4 ;  /* 0x000000ffff0d7224 */ /* 0x000fe400078e0004 */
[----:B------:R-:W-:-:S07]  /*24150*/  IMAD.MOV.U32 R2, RZ, RZ, R14 ;  /* 0x000000ffff027224 */ /* 0x000fce00078e000e */
[----:B------:R-:W-:Y:S05]  /*24160*/  WARPSYNC.COLLECTIVE R15, `(.L_x_12597) ;  /* 0x000000000f087348 */ /* 0x000fea0003c00000 */
[----:B------:R0:W1:Y:S02]  /*24170*/  SHFL.IDX P6, R14, R13, R12, R11 ;  /* 0x0000000c0d0e7389 */ /* 0x00006400000c000b */
[----:B01----:R-:W-:Y:S01]  /*24180*/  ENDCOLLECTIVE ;  /* 0x000000000000791b */ /* 0x003fe20003800000 */
.L_x_12597:
[----:B------:R-:W-:Y:S01]  /*24190*/  ISETP.GE.AND P2, PT, R17, R0, PT ;  /* 0x000000001100720c */ /* 0x000fe20003f46270 */
[----:B------:R-:W-:Y:S02]  /*241a0*/  IMAD.MOV.U32 R13, RZ, RZ, R5 ;  /* 0x000000ffff0d7224 */ /* 0x000fe400078e0005 */
[----:B------:R-:W-:Y:S02]  /*241b0*/  IMAD.MOV.U32 R12, RZ, RZ, 0x1 ;  /* 0x00000001ff0c7424 */ /* 0x000fe400078e00ff */
[----:B------:R-:W-:-:S08]  /*241c0*/  IMAD.MOV.U32 R3, RZ, RZ, R14 ;  /* 0x000000ffff037224 */ /* 0x000fd000078e000e */
[----:B------:R-:W-:Y:S05]  /*241d0*/  WARPSYNC.COLLECTIVE R15, `(.L_x_12598) ;  /* 0x000000000f087348 */ /* 0x000fea0003c00000 */
[----:B------:R0:W1:Y:S02]  /*241e0*/  SHFL.IDX P6, R14, R13, R12, R11 ;  /* 0x0000000c0d0e7389 */ /* 0x00006400000c000b */
[----:B01----:R-:W-:Y:S01]  /*241f0*/  ENDCOLLECTIVE ;  /* 0x000000000000791b */ /* 0x003fe20003800000 */
.L_x_12598:
        /* <DEDUP_REMOVED lines=16> */
.L_x_12599:
        /* <DEDUP_REMOVED lines=8> */
.L_x_12600:
        /* <DEDUP_REMOVED lines=17> */
.L_x_12601:
[----:B------:R-:W-:Y:S02]  /*24490*/  IMAD.MOV.U32 R13, RZ, RZ, R5 ;  /* 0x000000ffff0d7224 */ /* 0x000fe400078e0005 */
[----:B------:R-:W-:Y:S02]  /*244a0*/  IMAD.MOV.U32 R12, RZ, RZ, 0x3 ;  /* 0x00000003ff0c7424 */ /* 0x000fe400078e00ff */
[----:B------:R-:W-:-:S07]  /*244b0*/  IMAD.MOV.U32 R3, RZ, RZ, R14 ;  /* 0x000000ffff037224 */ /* 0x000fce00078e000e */
[----:B------:R-:W-:Y:S05]  /*244c0*/  WARPSYNC.COLLECTIVE R15, `(.L_x_12602) ;  /* 0x000000000f087348 */ /* 0x000fea0003c00000 */
[----:B------:R0:W1:Y:S02]  /*244d0*/  SHFL.IDX P6, R14, R13, R12, R11 ;  /* 0x0000000c0d0e7389 */ /* 0x00006400000c000b */
[----:B01----:R-:W-:Y:S01]  /*244e0*/  ENDCOLLECTIVE ;  /* 0x000000000000791b */ /* 0x003fe20003800000 */
.L_x_12602:
[----:B------:R-:W-:-:S05]  /*244f0*/  @!P2 LEA R3, P4, R20, R3, 0x1 ;  /* 0x000000031403a211 */ /* 0x000fca00078808ff */
[----:B------:R-:W-:-:S05]  /*24500*/  @!P2 IMAD.X R2, RZ, RZ, R2, P4 ;  /* 0x000000ffff02a224 */ /* 0x000fca00020e0602 */
[----:B------:R-:W-:Y:S01]  /*24510*/  @!P2 LOP3.LUT R3, R3, R2, RZ, 0x3c, !PT ;  /* 0x000000020303a212 */ /* 0x000fe200078e3cff */
[----:B------:R-:W-:-:S03]  /*24520*/  IMAD.MOV.U32 R13, RZ, RZ, R4 ;  /* 0x000000ffff0d7224 */ /* 0x000fc600078e0004 */
[----:B------:R-:W-:Y:S01]  /*24530*/  @!P2 LOP3.LUT R2, R3, R2, RZ, 0x3c, !PT ;  /* 0x000000020302a212 */ /* 0x000fe200078e3cff */
[----:B------:R-:W-:-:S07]  /*24540*/  IMAD.MOV.U32 R5, RZ, RZ, R14 ;  /* 0x000000ffff057224 */ /* 0x000fce00078e000e */
[----:B------:R-:W-:Y:S05]  /*24550*/  WARPSYNC.COLLECTIVE R15, `(.L_x_12603) ;  /* 0x000000000f087348 */ /* 0x000fea0003c00000 */
[----:B------:R0:W1:Y:S02]  /*24560*/  SHFL.IDX P6, R14, R13, R12, R11 ;  /* 0x0000000c0d0e7389 */ /* 0x00006400000c000b */
[----:B01----:R-:W-:Y:S01]  /*24570*/  ENDCOLLECTIVE ;  /* 0x000000000000791b */ /* 0x003fe20003800000 */
.L_x_12603:
        /* <DEDUP_REMOVED lines=15> */
.L_x_12604:
[----:B------:R-:W-:-:S05]  /*24670*/  @!P2 LEA R2, P4, R20, R4, 0x1 ;  /* 0x000000041402a211 */ /* 0x000fca00078808ff */
[----:B------:R-:W-:-:S05]  /*24680*/  @!P2 IMAD.X R3, RZ, RZ, R5, P4 ;  /* 0x000000ffff03a224 */ /* 0x000fca00020e0605 */
        /* <DEDUP_REMOVED lines=13> */
.L_x_12605:
[----:B------:R-:W-:Y:S02]  /*24760*/  IMAD.MOV.U32 R13, RZ, RZ, R6 ;  /* 0x000000ffff0d7224 */ /* 0x000fe400078e0006 */
[----:B------:R-:W-:Y:S02]  /*24770*/  IMAD.MOV.U32 R12, RZ, RZ, 0x1 ;  /* 0x00000001ff0c7424 */ /* 0x000fe400078e00ff */
[----:B------:R-:W-:-:S07]  /*24780*/  IMAD.MOV.U32 R3, RZ, RZ, R14 ;  /* 0x000000ffff037224 */ /* 0x000fce00078e000e */
[----:B------:R-:W-:Y:S05]  /*24790*/  WARPSYNC.COLLECTIVE R15, `(.L_x_12606) ;  /* 0x000000000f087348 */ /* 0x000fea0003c00000 */
[----:B------:R0:W1:Y:S02]  /*247a0*/  SHFL.IDX P6, R14, R13, R12, R11 ;  /* 0x0000000c0d0e7389 */ /* 0x00006400000c000b */
[----:B01----:R-:W-:Y:S01]  /*247b0*/  ENDCOLLECTIVE ;  /* 0x000000000000791b */ /* 0x003fe20003800000 */
.L_x_12606:
[----:B------:R-:W-:Y:S01]  /*247c0*/  @!P2 LEA R3, P4, R20, R3, 0x1 ;  /* 0x000000031403a211 */ /* 0x000fe200078808ff */
[----:B------:R-:W-:-:S04]  /*247d0*/  IMAD.MOV.U32 R13, RZ, RZ, R7 ;  /* 0x000000ffff0d7224 */ /* 0x000fc800078e0007 */
[----:B------:R-:W-:Y:S02]  /*247e0*/  @!P2 IMAD.X R2, RZ, RZ, R2, P4 ;  /* 0x000000ffff02a224 */ /* 0x000fe400020e0602 */
[----:B------:R-:W-:-:S07]  /*247f0*/  IMAD.MOV.U32 R6, RZ, RZ, R14 ;  /* 0x000000ffff067224 */ /* 0x000fce00078e000e */
[----:B------:R-:W-:Y:S05]  /*24800*/  WARPSYNC.COLLECTIVE R15, `(.L_x_12607) ;  /* 0x000000000f087348 */ /* 0x000fea0003c00000 */
[----:B------:R0:W1:Y:S02]  /*24810*/  SHFL.IDX P6, R14, R13, R12, R11 ;  /* 0x0000000c0d0e7389 */ /* 0x00006400000c000b */
[----:B01----:R-:W-:Y:S01]  /*24820*/  ENDCOLLECTIVE ;  /* 0x000000000000791b */ /* 0x003fe20003800000 */
.L_x_12607:
        /* <DEDUP_REMOVED lines=11> */
.L_x_12455:
[----:B-1----:R1:W2:Y:S02]  /*248e0*/  SYNCS.PHASECHK.TRANS64.TRYWAIT P1, [R22+URZ+0x31c20], R3 ;  /* 0x031c2003160075a7 */ /* 0x0022a4000802017f */
[----:B--2---:R-:W-:Y:S05]  /*248f0*/  @!P1 NANOSLEEP.SYNCS 0x989680 ;  /* 0x009896800000995d */ /* 0x004fea0003900000 */
[----:B------:R-:W2:Y:S02]  /*24900*/  @!P1 SYNCS.PHASECHK.TRANS64 P1, [R22+URZ+0x31c20], R3 ;  /* 0x031c2003160095a7 */ /* 0x000ea4000802007f */
[----:B--2---:R-:W-:Y:S05]  /*24910*/  @!P1 BRA `(.L_x_12455) ;  /* 0xfffffffc00f09947 */ /* 0x004fea000383ffff */
[----:B------:R-:W-:Y:S05]  /*24920*/  BRA `(.L_x_12609) ;  /* 0xffffffac00e47947 */ /* 0x000fea000383ffff */
.L_x_12464:
[----:B-1----:R1:W2:Y:S02]  /*24930*/  SYNCS.PHASECHK.TRANS64.TRYWAIT P0, [R3+URZ+0x31c40], R2 ;  /* 0x031c4002030075a7 */ /* 0x0022a4000800017f */
[----:B--2---:R-:W-:Y:S05]  /*24940*/  @!P0 NANOSLEEP.SYNCS 0x989680 ;  /* 0x009896800000895d */ /* 0x004fea0003900000 */
[----:B------:R-:W2:Y:S02]  /*24950*/  @!P0 SYNCS.PHASECHK.TRANS64 P0, [R3+URZ+0x31c40], R2 ;  /* 0x031c4002030085a7 */ /* 0x000ea4000800007f */
[----:B--2---:R-:W-:Y:S05]  /*24960*/  @!P0 BRA `(.L_x_12464) ;  /* 0xfffffffc00f08947 */ /* 0x004fea000383ffff */
[----:B------:R-:W-:Y:S05]  /*24970*/  BRA `(.L_x_12610) ;  /* 0xffffffb000907947 */ /* 0x000fea000383ffff */
.L_x_12471:
[----:B0-----:R0:W1:Y:S02]  /*24980*/  SYNCS.PHASECHK.TRANS64.TRYWAIT P0, [R2+URZ+0x31c60], R3 ;  /* 0x031c6003020075a7 */ /* 0x001064000800017f */
[----:B-1----:R-:W-:Y:S05]  /*24990*/  @!P0 NANOSLEEP.SYNCS 0x989680 ;  /* 0x009896800000895d */ /* 0x002fea0003900000 */
[----:B------:R-:W1:Y:S02]  /*249a0*/  @!P0 SYNCS.PHASECHK.TRANS64 P0, [R2+URZ+0x31c60], R3 ;  /* 0x031c6003020085a7 */ /* 0x000e64000800007f */
[----:B-1----:R-:W-:Y:S05]  /*249b0*/  @!P0 BRA `(.L_x_12471) ;  /* 0xfffffffc00f08947 */ /* 0x002fea000383ffff */
[----:B------:R-:W-:Y:S05]  /*249c0*/  BRA `(.L_x_12611) ;  /* 0xffffffb400987947 */ /* 0x000fea000383ffff */
.L_x_12482:
[----:B0-----:R0:W2:Y:S02]  /*249d0*/  SYNCS.PHASECHK.TRANS64.TRYWAIT P0, [R5+URZ+0x31c40], R2 ;  /* 0x031c4002050075a7 */ /* 0x0010a4000800017f */
[----:B--2---:R-:W-:Y:S05]  /*249e0*/  @!P0 NANOSLEEP.SYNCS 0x989680 ;  /* 0x009896800000895d */ /* 0x004fea0003900000 */
[----:B------:R-:W2:Y:S02]  /*249f0*/  @!P0 SYNCS.PHASECHK.TRANS64 P0, [R5+URZ+0x31c40], R2 ;  /* 0x031c4002050085a7 */ /* 0x000ea4000800007f */
[----:B--2---:R-:W-:Y:S05]  /*24a00*/  @!P0 BRA `(.L_x_12482) ;  /* 0xfffffffc00f08947 */ /* 0x004fea000383ffff */
[----:B------:R-:W-:Y:S05]  /*24a10*/  BRA `(.L_x_12612) ;  /* 0xffffffbc00547947 */ /* 0x000fea000383ffff */
.L_x_12489:
[----:B0-----:R0:W1:Y:S02]  /*24a20*/  SYNCS.PHASECHK.TRANS64.TRYWAIT P0, [R3+URZ+0x31c60], R27 ;  /* 0x031c601b030075a7 */ /* 0x001064000800017f */
[----:B-1----:R-:W-:Y:S05]  /*24a30*/  @!P0 NANOSLEEP.SYNCS 0x989680 ;  /* 0x009896800000895d */ /* 0x002fea0003900000 */
[----:B------:R-:W1:Y:S02]  /*24a40*/  @!P0 SYNCS.PHASECHK.TRANS64 P0, [R3+URZ+0x31c60], R27 ;  /* 0x031c601b030085a7 */ /* 0x000e64000800007f */
[----:B-1----:R-:W-:Y:S05]  /*24a50*/  @!P0 BRA `(.L_x_12489) ;  /* 0xfffffffc00f08947 */ /* 0x002fea000383ffff */
[----:B------:R-:W-:Y:S05]  /*24a60*/  BRA `(.L_x_12613) ;  /* 0xffffffc0005c7947 */ /* 0x000fea000383ffff */
.L_x_12500:
[----:B0-----:R0:W2:Y:S02]  /*24a70*/  SYNCS.PHASECHK.TRANS64.TRYWAIT P0, [R5+URZ+0x31c40], R2 ;  /* 0x031c4002050075a7 */ /* 0x0010a4000800017f */
[----:B--2---:R-:W-:Y:S05]  /*24a80*/  @!P0 NANOSLEEP.SYNCS 0x989680 ;  /* 0x009896800000895d */ /* 0x004fea0003900000 */
[----:B------:R-:W2:Y:S02]  /*24a90*/  @!P0 SYNCS.PHASECHK.TRANS64 P0, [R5+URZ+0x31c40], R2 ;  /* 0x031c4002050085a7 */ /* 0x000ea4000800007f */
[----:B--2---:R-:W-:Y:S05]  /*24aa0*/  @!P0 BRA `(.L_x_12500) ;  /* 0xfffffffc00f08947 */ /* 0x004fea000383ffff */
[----:B------:R-:W-:Y:S05]  /*24ab0*/  BRA `(.L_x_12614) ;  /* 0xffffffc400f47947 */ /* 0x000fea000383ffff */
.L_x_12507:
[----:B0-----:R0:W1:Y:S02]  /*24ac0*/  SYNCS.PHASECHK.TRANS64.TRYWAIT P0, [R3+URZ+0x31c60], R7 ;  /* 0x031c6007030075a7 */ /* 0x001064000800017f */
[----:B-1----:R-:W-:Y:S05]  /*24ad0*/  @!P0 NANOSLEEP.SYNCS 0x989680 ;  /* 0x009896800000895d */ /* 0x002fea0003900000 */
[----:B------:R-:W1:Y:S02]  /*24ae0*/  @!P0 SYNCS.PHASECHK.TRANS64 P0, [R3+URZ+0x31c60], R7 ;  /* 0x031c6007030085a7 */ /* 0x000e64000800007f */
[----:B-1----:R-:W-:Y:S05]  /*24af0*/  @!P0 BRA `(.L_x_12507) ;  /* 0xfffffffc00f08947 */ /* 0x002fea000383ffff */
[----:B------:R-:W-:Y:S05]  /*24b00*/  BRA `(.L_x_12615) ;  /* 0xffffffc800fc7947 */ /* 0x000fea000383ffff */
.L_x_12520:
[----:B-1----:R1:W2:Y:S02]  /*24b10*/  SYNCS.PHASECHK.TRANS64.TRYWAIT P0, [R3+URZ+0x31c60], R0 ;  /* 0x031c6000030075a7 */ /* 0x0022a4000800017f */
[----:B--2---:R-:W-:Y:S05]  /*24b20*/  @!P0 NANOSLEEP.SYNCS 0x989680 ;  /* 0x009896800000895d */ /* 0x004fea0003900000 */
[----:B------:R-:W2:Y:S02]  /*24b30*/  @!P0 SYNCS.PHASECHK.TRANS64 P0, [R3+URZ+0x31c60], R0 ;  /* 0x031c6000030085a7 */ /* 0x000ea4000800007f */
[----:B--2---:R-:W-:Y:S05]  /*24b40*/  @!P0 BRA `(.L_x_12520) ;  /* 0xfffffffc00f08947 */ /* 0x004fea000383ffff */
[----:B------:R-:W-:Y:S05]  /*24b50*/  BRA `(.L_x_12616) ;  /* 0xffffffd0007c7947 */ /* 0x000fea000383ffff */
.L_x_12529:
[----:B------:R-:W-:Y:S01]  /*24b60*/  BSSY B0, `(.L_x_12617) ;  /* 0x0000008000007945 */ /* 0x000fe20003800000 */
[----:B------:R-:W-:Y:S02]  /*24b70*/  IMAD.MOV.U32 R13, RZ, RZ, R16 ;  /* 0x000000ffff0d7224 */ /* 0x000fe400078e0010 */
[----:B------:R-:W-:Y:S02]  /*24b80*/  IMAD.MOV.U32 R12, RZ, RZ, RZ ;  /* 0x000000ffff0c7224 */ /* 0x000fe400078e00ff */
[----:B------:R-:W-:Y:S02]  /*24b90*/  IMAD.MOV.U32 R11, RZ, RZ, 0x1f ;  /* 0x0000001fff0b7424 */ /* 0x000fe400078e00ff */
[----:B------:R-:W-:-:S07]  /*24ba0*/  IMAD.MOV.U32 R15, RZ, RZ, -0x1 ;  /* 0xffffffffff0f7424 */ /* 0x000fce00078e00ff */
[----:B-1----:R-:W-:Y:S05]  /*24bb0*/  WARPSYNC.COLLECTIVE R15, `(.L_x_12618) ;  /* 0x000000000f087348 */ /* 0x002fea0003c00000 */
[----:B------:R0:W2:Y:S02]  /*24bc0*/  SHFL.IDX P6, R14, R13, R12, R11 ;  /* 0x0000000c0d0e7389 */ /* 0x0000a400000c000b */
[----:B012---:R-:W-:Y:S01]  /*24bd0*/  ENDCOLLECTIVE ;  /* 0x000000000000791b */ /* 0x007fe20003800000 */
.L_x_12618:
[----:B------:R-:W-:Y:S05]  /*24be0*/  BSYNC B0 ;  /* 0x0000000000007941 */ /* 0x000fea0003800000 */
.L_x_12617:
        /* <DEDUP_REMOVED lines=10> */
.L_x_12619:
        /* <DEDUP_REMOVED lines=16> */
.L_x_12620:
        /* <DEDUP_REMOVED lines=8> */
.L_x_12621:
[----:B------:R-:W-:Y:S01]  /*24e10*/  IMAD.MOV.U32 R12, RZ, RZ, 0x4 ;  /* 0x00000004ff0c7424 */ /* 0x000fe200078e00ff */
[----:B------:R-:W-:-:S05]  /*24e20*/  SEL R5, R14, RZ, P0 ;  /* 0x000000ff0e057207 */ /* 0x000fca0000000000 */
[----:B------:R-:W-:-:S04]  /*24e30*/  IMAD.IADD R5, R4, 0x1, R5 ;  /* 0x0000000104057824 */ /* 0x000fc800078e0205 */
[----:B------:R-:W-:-:S07]  /*24e40*/  IMAD.MOV.U32 R13, RZ, RZ, R5 ;  /* 0x000000ffff0d7224 */ /* 0x000fce00078e0005 */
[----:B------:R-:W-:Y:S05]  /*24e50*/  WARPSYNC.COLLECTIVE R15, `(.L_x_12622) ;  /* 0x000000000f087348 */ /* 0x000fea0003c00000 */
[----:B------:R0:W1:Y:S02]  /*24e60*/  SHFL.UP P6, R14, R13, R12, R11 ;  /* 0x0400000c0d0e7389 */ /* 0x00006400000c000b */
[----:B01----:R-:W-:Y:S01]  /*24e70*/  ENDCOLLECTIVE ;  /* 0x000000000000791b */ /* 0x003fe20003800000 */
.L_x_12622:
[----:B------:R-:W-:Y:S01]  /*24e80*/  IMAD.MOV.U32 R12, RZ, RZ, 0x8 ;  /* 0x00000008ff0c7424 */ /* 0x000fe200078e00ff */
[----:B------:R-:W-:-:S05]  /*24e90*/  SEL R6, R14, RZ, P1 ;  /* 0x000000ff0e067207 */ /* 0x000fca0000800000 */
[----:B------:R-:W-:-:S04]  /*24ea0*/  IMAD.IADD R6, R5, 0x1, R6 ;  /* 0x0000000105067824 */ /* 0x000fc800078e0206 */
[----:B------:R-:W-:-:S07]  /*24eb0*/  IMAD.MOV.U32 R13, RZ, RZ, R6 ;  /* 0x000000ffff0d7224 */ /* 0x000fce00078e0006 */
[----:B------:R-:W-:Y:S05]  /*24ec0*/  WARPSYNC.COLLECTIVE R15, `(.L_x_12623) ;  /* 0x000000000f087348 */ /* 0x000fea0003c00000 */
[----:B------:R0:W1:Y:S02]  /*24ed0*/  SHFL.UP P6, R14, R13, R12, R11 ;  /* 0x0400000c0d0e7389 */ /* 0x00006400000c000b */
[----:B01----:R-:W-:Y:S01]  /*24ee0*/  ENDCOLLECTIVE ;  /* 0x000000000000791b */ /* 0x003fe20003800000 */
.L_x_12623:
[----:B------:R-:W-:Y:S01]  /*24ef0*/  IMAD.MOV.U32 R12, RZ, RZ, 0x10 ;  /* 0x00000010ff0c7424 */ /* 0x000fe200078e00ff */
[----:B------:R-:W-:-:S05]  /*24f00*/  SEL R3, R14, RZ, P2 ;  /* 0x000000ff0e037207 */ /* 0x000fca0001000000 */
[----:B------:R-:W-:-:S04]  /*24f10*/  IMAD.IADD R4, R6, 0x1, R3 ;  /* 0x0000000106047824 */ /* 0x000fc800078e0203 */
[----:B------:R-:W-:-:S07]  /*24f20*/  IMAD.MOV.U32 R13, RZ, RZ, R4 ;  /* 0x000000ffff0d7224 */ /* 0x000fce00078e0004 */
[----:B------:R-:W-:Y:S05]  /*24f30*/  WARPSYNC.COLLECTIVE R15, `(.L_x_12624) ;  /* 0x000000000f087348 */ /* 0x000fea0003c00000 */
[----:B------:R0:W1:Y:S02]  /*24f40*/  SHFL.UP P6, R14, R13, R12, R11 ;  /* 0x0400000c0d0e7389 */ /* 0x00006400000c000b */
[----:B01----:R-:W-:Y:S01]  /*24f50*/  ENDCOLLECTIVE ;  /* 0x000000000000791b */ /* 0x003fe20003800000 */
.L_x_12624:
        /* <DEDUP_REMOVED lines=8> */
.L_x_12625:
[----:B------:R-:W-:Y:S05]  /*24fe0*/  BRA `(.L_x_12626) ;  /* 0xffffffd4003c7947 */ /* 0x000fea000383ffff */
.L_x_12534:
        /* <DEDUP_REMOVED lines=8> */
.L_x_12628:
[----:B------:R-:W-:Y:S05]  /*25070*/  BSYNC B0 ;  /* 0x0000000000007941 */ /* 0x000fea0003800000 */
.L_x_12627:
        /* <DEDUP_REMOVED lines=10> */
.L_x_12629:
[----:B------:R-:W-:Y:S01]  /*25120*/  IMAD.MOV.U32 R12, RZ, RZ, 0x4 ;  /* 0x00000004ff0c7424 */ /* 0x000fe200078e00ff */
[----:B------:R-:W-:-:S05]  /*25130*/  SEL R14, R14, RZ, P0 ;  /* 0x000000ff0e0e7207 */ /* 0x000fca0000000000 */
[----:B------:R-:W-:-:S04]  /*25140*/  IMAD.IADD R3, R13, 0x1, R14 ;  /* 0x000000010d037824 */ /* 0x000fc800078e020e */
[----:B------:R-:W-:-:S07]  /*25150*/  IMAD.MOV.U32 R13, RZ, RZ, R3 ;  /* 0x000000ffff0d7224 */ /* 0x000fce00078e0003 */
[----:B------:R-:W-:Y:S05]  /*25160*/  WARPSYNC.COLLECTIVE R15, `(.L_x_12630) ;  /* 0x000000000f087348 */ /* 0x000fea0003c00000 */
[----:B------:R0:W1:Y:S02]  /*25170*/  SHFL.UP P6, R14, R13, R12, R11 ;  /* 0x0400000c0d0e7389 */ /* 0x00006400000c000b */
[----:B01----:R-:W-:Y:S01]  /*25180*/  ENDCOLLECTIVE ;  /* 0x000000000000791b */ /* 0x003fe20003800000 */
.L_x_12630:
[----:B------:R-:W-:Y:S01]  /*25190*/  IMAD.MOV.U32 R12, RZ, RZ, 0x8 ;  /* 0x00000008ff0c7424 */ /* 0x000fe200078e00ff */
[----:B------:R-:W-:-:S05]  /*251a0*/  SEL R4, R14, RZ, P1 ;  /* 0x000000ff0e047207 */ /* 0x000fca0000800000 */
[----:B------:R-:W-:-:S04]  /*251b0*/  IMAD.IADD R4, R3, 0x1, R4 ;  /* 0x0000000103047824 */ /* 0x000fc800078e0204 */
[----:B------:R-:W-:-:S07]  /*251c0*/  IMAD.MOV.U32 R13, RZ, RZ, R4 ;  /* 0x000000ffff0d7224 */ /* 0x000fce00078e0004 */
[----:B------:R-:W-:Y:S05]  /*251d0*/  WARPSYNC.COLLECTIVE R15, `(.L_x_12631) ;  /* 0x000000000f087348 */ /* 0x000fea0003c00000 */
[----:B------:R0:W1:Y:S02]  /*251e0*/  SHFL.UP P6, R14, R13, R12, R11 ;  /* 0x0400000c0d0e7389 */ /* 0x00006400000c000b */
[----:B01----:R-:W-:Y:S01]  /*251f0*/  ENDCOLLECTIVE ;  /* 0x000000000000791b */ /* 0x003fe20003800000 */
.L_x_12631:
[----:B------:R-:W-:Y:S01]  /*25200*/  IMAD.MOV.U32 R12, RZ, RZ, 0x10 ;  /* 0x00000010ff0c7424 */ /* 0x000fe200078e00ff */
[----:B------:R-:W-:-:S05]  /*25210*/  SEL R5, R14, RZ, P2 ;  /* 0x000000ff0e057207 */ /* 0x000fca0001000000 */
[----:B------:R-:W-:-:S04]  /*25220*/  IMAD.IADD R5, R4, 0x1, R5 ;  /* 0x0000000104057824 */ /* 0x000fc800078e0205 */
[----:B------:R-:W-:-:S07]  /*25230*/  IMAD.MOV.U32 R13, RZ, RZ, R5 ;  /* 0x000000ffff0d7224 */ /* 0x000fce00078e0005 */
[----:B------:R-:W-:Y:S05]  /*25240*/  WARPSYNC.COLLECTIVE R15, `(.L_x_12632) ;  /* 0x000000000f087348 */ /* 0x000fea0003c00000 */
[----:B------:R0:W1:Y:S02]  /*25250*/  SHFL.UP P6, R14, R13, R12, R11 ;  /* 0x0400000c0d0e7389 */ /* 0x00006400000c000b */
[----:B01----:R-:W-:Y:S01]  /*25260*/  ENDCOLLECTIVE ;  /* 0x000000000000791b */ /* 0x003fe20003800000 */
.L_x_12632:
        /* <DEDUP_REMOVED lines=8> */
.L_x_12633:
[----:B------:R-:W-:Y:S05]  /*252f0*/  BRA `(.L_x_12634) ;  /* 0xffffffd400187947 */ /* 0x000fea000383ffff */
.L_x_12536:
[----:B------:R-:W-:Y:S01]  /*25300*/  BSSY B0, `(.L_x_12635) ;  /* 0x0000006000007945 */ /* 0x000fe20003800000 */
[----:B------:R-:W-:Y:S01]  /*25310*/  PLOP3.LUT P6, PT, P6, PT, PT, 0x8, 0x0 ;  /* 0x000000000000781c */ /* 0x000fe200037ce170 */
[----:B------:R-:W-:-:S12]  /*25320*/  IMAD.MOV.U32 R15, RZ, RZ, -0x1 ;  /* 0xffffffffff0f7424 */ /* 0x000fd800078e00ff */
[----:B0-----:R-:W-:Y:S05]  /*25330*/  WARPSYNC.COLLECTIVE R15, `(.L_x_12636) ;  /* 0x000000000f087348 */ /* 0x001fea0003c00000 */
[----:B------:R-:W-:Y:S01]  /*25340*/  VOTE.ANY R14, PT, P6 ;  /* 0x00000000000e7806 */ /* 0x000fe200030e0100 */
[----:B0-----:R-:W-:Y:S06]  /*25350*/  ENDCOLLECTIVE ;  /* 0x000000000000791b */ /* 0x001fec0003800000 */
.L_x_12636:
[----:B------:R-:W-:Y:S05]  /*25360*/  BSYNC B0 ;  /* 0x0000000000007941 */ /* 0x000fea0003800000 */
.L_x_12635:
        /* <DEDUP_REMOVED lines=9> */
.L_x_12637:
[----:B------:R-:W-:Y:S01]  /*25400*/  IMAD.MOV.U32 R17, RZ, RZ, R14 ;  /* 0x000000ffff117224 */ /* 0x000fe200078e000e */
[----:B------:R-:W-:Y:S06]  /*25410*/  BRA `(.L_x_12638) ;  /* 0xffffffd400087947 */ /* 0x000fec000383ffff */
.L_x_12538:
[----:B------:R-:W-:Y:S01]  /*25420*/  BSSY B0, `(.L_x_12639) ;  /* 0x0000007000007945 */ /* 0x000fe20003800000 */
[----:B------:R-:W-:Y:S02]  /*25430*/  IMAD.MOV.U32 R13, RZ, RZ, R3 ;  /* 0x000000ffff0d7224 */ /* 0x000fe400078e0003 */
[----:B------:R-:W-:Y:S02]  /*25440*/  IMAD.MOV.U32 R11, RZ, RZ, 0x1f ;  /* 0x0000001fff0b7424 */ /* 0x000fe400078e00ff */
[----:B------:R-:W-:-:S07]  /*25450*/  IMAD.MOV.U32 R15, RZ, RZ, -0x1 ;  /* 0xffffffffff0f7424 */ /* 0x000fce00078e00ff */
[----:B012---:R-:W-:Y:S05]  /*25460*/  WARPSYNC.COLLECTIVE R15, `(.L_x_12640) ;  /* 0x000000000f087348 */ /* 0x007fea0003c00000 */
[----:B------:R3:W4:Y:S02]  /*25470*/  SHFL.IDX P6, R14, R13, R12, R11 ;  /* 0x0000000c0d0e7389 */ /* 0x00072400000c000b */
[----:B01234-:R-:W-:Y:S01]  /*25480*/  ENDCOLLECTIVE ;  /* 0x000000000000791b */ /* 0x01ffe20003800000 */
.L_x_12640:
[----:B------:R-:W-:Y:S05]  /*25490*/  BSYNC B0 ;  /* 0x0000000000007941 */ /* 0x000fea0003800000 */
.L_x_12639:
[----:B------:R-:W-:Y:S01]  /*254a0*/  IMAD.MOV.U32 R5, RZ, RZ, R14 ;  /* 0x000000ffff057224 */ /* 0x000fe200078e000e */
[----:B------:R-:W-:Y:S06]  /*254b0*/  BRA `(.L_x_12537) ;  /* 0xffffffd000fc7947 */ /* 0x000fec000383ffff */
.L_x_12542:
[----:B0-----:R0:W2:Y:S02]  /*254c0*/  SYNCS.PHASECHK.TRANS64.TRYWAIT P0, [R9+URZ+0x31c20], R0 ;  /* 0x031c2000090075a7 */ /* 0x0010a4000800017f */
[----:B--2---:R-:W-:Y:S05]  /*254d0*/  @!P0 NANOSLEEP.SYNCS 0x989680 ;  /* 0x009896800000895d */ /* 0x004fea0003900000 */
[----:B------:R-:W2:Y:S02]  /*254e0*/  @!P0 SYNCS.PHASECHK.TRANS64 P0, [R9+URZ+0x31c20], R0 ;  /* 0x031c2000090085a7 */ /* 0x000ea4000800007f */
[----:B--2---:R-:W-:Y:S05]  /*254f0*/  @!P0 BRA `(.L_x_12542) ;  /* 0xfffffffc00f08947 */ /* 0x004fea000383ffff */
[----:B------:R-:W-:Y:S05]  /*25500*/  BRA `(.L_x_12641) ;  /* 0xffffffd800707947 */ /* 0x000fea000383ffff */
.L_x_12543:
        /* <DEDUP_REMOVED lines=8> */
[----:B01--4-:R-:W-:Y:S05]  /*25590*/  WARPSYNC.COLLECTIVE R15, `(.L_x_12643) ;  /* 0x000000000f087348 */ /* 0x013fea0003c00000 */
[----:B------:R2:W3:Y:S02]  /*255a0*/  SHFL.IDX P6, R14, R13, R12, R11 ;  /* 0x0000000c0d0e7389 */ /* 0x0004e400000c000b */
[----:B01234-:R-:W-:Y:S01]  /*255b0*/  ENDCOLLECTIVE ;  /* 0x000000000000791b */ /* 0x01ffe20003800000 */
.L_x_12643:
[----:B------:R-:W-:Y:S05]  /*255c0*/  BSYNC B0 ;  /* 0x0000000000007941 */ /* 0x000fea0003800000 */
.L_x_12642:
[----:B------:R-:W-:Y:S05]  /*255d0*/  BRA `(.L_x_12644) ;  /* 0xffffffd800587947 */ /* 0x000fea000383ffff */
.L_x_12544:
[----:B------:R-:W-:Y:S01]  /*255e0*/  BSSY B0, `(.L_x_12645) ;  /* 0x0000006000007945 */ /* 0x000fe20003800000 */
[----:B------:R-:W-:-:S07]  /*255f0*/  IMAD.MOV.U32 R15, RZ, RZ, -0x1 ;  /* 0xffffffffff0f7424 */ /* 0x000fce00078e00ff */
[----:B01--4-:R-:W-:Y:S05]  /*25600*/  WARPSYNC.COLLECTIVE R15, `(.L_x_12646) ;  /* 0x000000000f0c7348 */ /* 0x013fea0003c00000 */
[----:B------:R-:W-:Y:S02]  /*25610*/  ELECT P6, UR62, PT ;  /* 0x00000000003e782f */ /* 0x000fe400038c0000 */
[----:B------:R-:W-:Y:S01]  /*25620*/  MOV R14, UR62 ;  /* 0x0000003e000e7c02 */ /* 0x000fe20008000f00 */
[----:B01--4-:R-:W-:Y:S10]  /*25630*/  ENDCOLLECTIVE ;  /* 0x000000000000791b */ /* 0x013ff40003800000 */
.L_x_12646:
[----:B------:R-:W-:Y:S05]  /*25640*/  BSYNC B0 ;  /* 0x0000000000007941 */ /* 0x000fea0003800000 */
.L_x_12645:
[----:B------:R-:W-:Y:S05]  /*25650*/  BRA `(.L_x_12647) ;  /* 0xffffffd8004c7947 */ /* 0x000fea000383ffff */
.L_x_12546:
[----:B0-----:R0:W2:Y:S02]  /*25660*/  SYNCS.PHASECHK.TRANS64.TRYWAIT P0, [R6+URZ], R3 ;  /* 0x00000003060075a7 */ /* 0x0010a4000800017f */
[----:B--2---:R-:W-:Y:S05]  /*25670*/  @!P0 NANOSLEEP.SYNCS 0x989680 ;  /* 0x009896800000895d */ /* 0x004fea0003900000 */
[----:B------:R-:W2:Y:S02]  /*25680*/  @!P0 SYNCS.PHASECHK.TRANS64 P0, [R6+URZ], R3 ;  /* 0x00000003060085a7 */ /* 0x000ea4000800007f */
[----:B--2---:R-:W-:Y:S05]  /*25690*/  @!P0 BRA `(.L_x_12546) ;  /* 0xfffffffc00f08947 */ /* 0x004fea000383ffff */
[----:B------:R-:W-:Y:S05]  /*256a0*/  BRA `(.L_x_12648) ;  /* 0xffffffd800887947 */ /* 0x000fea000383ffff */
.L_x_12547:
[----:B--2---:R2:W3:Y:S02]  /*256b0*/  SYNCS.PHASECHK.TRANS64.TRYWAIT P0, [R7+URZ], R2 ;  /* 0x00000002070075a7 */ /* 0x0044e4000800017f */
[----:B---3--:R-:W-:Y:S05]  /*256c0*/  @!P0 NANOSLEEP.SYNCS 0x989680 ;  /* 0x009896800000895d */ /* 0x008fea0003900000 */
[----:B------:R-:W3:Y:S02]  /*256d0*/  @!P0 SYNCS.PHASECHK.TRANS64 P0, [R7+URZ], R2 ;  /* 0x00000002070085a7 */ /* 0x000ee4000800007f */
[----:B---3--:R-:W-:Y:S05]  /*256e0*/  @!P0 BRA `(.L_x_12547) ;  /* 0xfffffffc00f08947 */ /* 0x008fea000383ffff */
[----:B------:R-:W-:Y:S05]  /*256f0*/  BRA `(.L_x_12649) ;  /* 0xffffffd8007c7947 */ /* 0x000fea000383ffff */
.L_x_12549:
[----:B---3--:R3:W0:Y:S02]  /*25700*/  SYNCS.PHASECHK.TRANS64.TRYWAIT P0, [R4+URZ], R3 ;  /* 0x00000003040075a7 */ /* 0x008624000800017f */
[----:B0-----:R-:W-:Y:S05]  /*25710*/  @!P0 NANOSLEEP.SYNCS 0x989680 ;  /* 0x009896800000895d */ /* 0x001fea0003900000 */
[----:B------:R-:W0:Y:S02]  /*25720*/  @!P0 SYNCS.PHASECHK.TRANS64 P0, [R4+URZ], R3 ;  /* 0x00000003040085a7 */ /* 0x000e24000800007f */
[----:B0-----:R-:W-:Y:S05]  /*25730*/  @!P0 BRA `(.L_x_12549) ;  /* 0xfffffffc00f08947 */ /* 0x001fea000383ffff */
[----:B------:R-:W-:Y:S05]  /*25740*/  BRA `(.L_x_12650) ;  /* 0xffffffd800807947 */ /* 0x000fea000383ffff */
.L_x_12651:
        /* <DEDUP_REMOVED lines=11> */
.L_x_15331:


//--------------------- .text._ZN7cutlass13device_kernelIN5flash11enable_sm90INS1_16FlashAttnFwdSm90INS1_25CollectiveMainloopFwdSm90ILi2EN4cute5tupleIJNS5_1CILi1EEES8_S8_EEENS6_IJNS7_ILi192EEESA_NS7_ILi64EEEEEELi64ENS_6half_tEfNS_4arch4Sm90ELb0ELb0ELb0ELb0ELb0ELb0ELb0ELb0ELb1ELb1ELb0ELb0EEENS1_21CollectiveEpilogueFwdINS6_IJSA_SB_SA_EEES9_SD_SF_Li384ELb0ELb1ELb0ELb0EEENS1_29StaticPersistentTileSchedulerILb0EEEEEEEEEvNT_6ParamsE --------------------------
	.section	.text._ZN7cutlass13device_kernelIN5flash11enable_sm90INS1_16FlashAttnFwdSm90INS1_25CollectiveMainloopFwdSm90ILi2EN4cute5tupleIJNS5_1CILi1EEES8_S8_EEENS6_IJNS7_ILi192EEESA_NS7_ILi64EEEEEELi64ENS_6half_tEfNS_4arch4Sm90ELb0ELb0ELb0ELb0ELb0ELb0ELb0ELb0ELb1ELb1ELb0ELb0EEENS1_21CollectiveEpilogueFwdINS6_IJSA_SB_SA_EEES9_SD_SF_Li384ELb0ELb1ELb0ELb0EEENS1_29StaticPersistentTileSchedulerILb0EEEEEEEEEvNT_6ParamsE,"ax",@progbits
	.align	128
.text._ZN7cutlass13device_kernelIN5flash11enable_sm90INS1_16FlashAttnFwdSm90INS1_25CollectiveMainloopFwdSm90ILi2EN4cute5tupleIJNS5_1CILi1EEES8_S8_EEENS6_IJNS7_ILi192EEESA_NS7_ILi64EEEEEELi64ENS_6half_tEfNS_4arch4Sm90ELb0ELb0ELb0ELb0ELb0ELb0ELb0ELb0ELb1ELb1ELb0ELb0EEENS1_21CollectiveEpilogueFwdINS6_IJSA_SB_SA_EEES9_SD_SF_Li384ELb0ELb1ELb0ELb0EEENS1_29StaticPersistentTileSchedulerILb0EEEEEEEEEvNT_6ParamsE:
        .type           _ZN7cutlass13device_kernelIN5flash11enable_sm90INS1_16FlashAttnFwdSm90INS1_25CollectiveMainloopFwdSm90ILi2EN4cute5tupleIJNS5_1CILi1EEES8_S8_EEENS6_IJNS7_ILi192EEESA_NS7_ILi64EEEEEELi64ENS_6half_tEfNS_4arch4Sm90ELb0ELb0ELb0ELb0ELb0ELb0ELb0ELb0ELb1ELb1ELb0ELb0EEENS1_21CollectiveEpilogueFwdINS6_IJSA_SB_SA_EEES9_SD_SF_Li384ELb0ELb1ELb0ELb0EEENS1_29StaticPersistentTileSchedulerILb0EEEEEEEEEvNT_6ParamsE,@function
        .size           _ZN7cutlass13device_kernelIN5flash11enable_sm90INS1_16FlashAttnFwdSm90INS1_25CollectiveMainloopFwdSm90ILi2EN4cute5tupleIJNS5_1CILi1EEES8_S8_EEENS6_IJNS7_ILi192EEESA_NS7_ILi64EEEEEELi64ENS_6half_tEfNS_4arch4Sm90ELb0ELb0ELb0ELb0ELb0ELb0ELb0ELb0ELb1ELb1ELb0ELb0EEENS1_21CollectiveEpilogueFwdINS6_IJSA_SB_SA_EEES9_SD_SF_Li384ELb0ELb1ELb0ELb0EEENS1_29StaticPersistentTileSchedulerILb0EEEEEEEEEvNT_6ParamsE,(.L_x_15332 - _ZN7cutlass13device_kernelIN5flash11enable_sm90INS1_16FlashAttnFwdSm90INS1_25CollectiveMainloopFwdSm90ILi2EN4cute5tupleIJNS5_1CILi1EEES8_S8_EEENS6_IJNS7_ILi192EEESA_NS7_ILi64EEEEEELi64ENS_6half_tEfNS_4arch4Sm90ELb0ELb0ELb0ELb0ELb0ELb0ELb0ELb0ELb1ELb1ELb0ELb0EEENS1_21CollectiveEpilogueFwdINS6_IJSA_SB_SA_EEES9_SD_SF_Li384ELb0ELb1ELb0ELb0EEENS1_29StaticPersistentTileSchedulerILb0EEEEEEEEEvNT_6ParamsE)
        .other          _ZN7cutlass13device_kernelIN5flash11enable_sm90INS1_16FlashAttnFwdSm90INS1_25CollectiveMainloopFwdSm90ILi2EN4cute5tupleIJNS5_1CILi1EEES8_S8_EEENS6_IJNS7_ILi192EEESA_NS7_ILi64EEEEEELi64ENS_6half_tEfNS_4arch4Sm90ELb0ELb0ELb0ELb0ELb0ELb0ELb0ELb0ELb1ELb1ELb0ELb0EEENS1_21CollectiveEpilogueFwdINS6_IJSA_SB_SA_EEES9_SD_SF_Li384ELb0ELb1ELb0ELb0EEENS1_29StaticPersistentTileSchedulerILb0EEEEEEEEEvNT_6ParamsE,@"STO_CUDA_ENTRY STV_DEFAULT"
_ZN7cutlass13device_kernelIN5flash11enable_sm90INS1_16FlashAttnFwdSm90INS1_25CollectiveMainloopFwdSm90ILi2EN4cute5tupleIJNS5_1CILi1EEES8_S8_EEENS6_IJNS7_ILi192EEESA_NS7_ILi64EEEEEELi64ENS_6half_tEfNS_4arch4Sm90ELb0ELb0ELb0ELb0ELb0ELb0ELb0ELb0ELb1ELb1ELb0ELb0EEENS1_21CollectiveEpilogueFwdINS6_IJSA_SB_SA_EEES9_SD_SF_Li384ELb0ELb1ELb0ELb0EEENS1_29StaticPersistentTileSchedulerILb0EEEEEEEEEvNT_6ParamsE:
        /* <DEDUP_REMOVED lines=18> */
.L_x_12653:
[----:B------:R-:W-:Y:S05]  /*0120*/  BSYNC B0 ;  /* 0x0000000000007941 */ /* 0x000fea0003800000 */
.L_x_12652:
        /* <DEDUP_REMOVED lines=41> */
.L_x_12654:
        /* <DEDUP_REMOVED lines=22> */
.L_x_12655:
        /* <DEDUP_REMOVED lines=18> */
.L_x_12656:
        /* <DEDUP_REMOVED lines=22> */
.L_x_12657:
        /* <DEDUP_REMOVED lines=22> */
.L_x_12658:
[----:B------:R-:W-:Y:S01]  /*0900*/  PLOP3.LUT P0, PT, PT, PT, UP0, 0x80, 0x0 ;  /* 0x000000000000781c */ /* 0x000fe20003f0f008 */
[----:B------:R-:W-:Y:S01]  /*0910*/  UMOV UR36, 0x1 ;  /* 0x0000000100247882 */ /* 0x000fe20000000000 */
[----:B------:R-:W-:Y:S01]  /*0920*/  NOP ;  /* 0x0000000000007918 */ /* 0x000fe20000000000 */
[----:B------:R-:W-:Y:S01]  /*0930*/  USEL UR36, UR36, 0x2, !UP0 ;  /* 0x0000000224247887 */ /* 0x000fe2000c000000 */
[----:B------:R-:W-:Y:S01]  /*0940*/  ULDC.64 UR46, c[0x0][0x208] ;  /* 0x00008200002e7ab9 */ /* 0x000fe20000000a00 */
[----:B012-4-:R-:W-:Y:S08]  /*0950*/  BAR.SYNC.DEFER_BLOCKING 0x0 ;  /* 0x0000000000007b1d */ /* 0x017ff00000010000 */
[----:B------:R-:W-:Y:S05]  /*0960*/  @!P0 BRA `(.L_x_12659) ;  /* 0x0000007800308947 */ /* 0x000fea0003800000 */
.L_x_12660:
[----:B------:R-:W-:-:S08]  /*0970*/  NOP ;  /* 0x0000000000007918 */ /* 0x000fd00000000000 */
[----:B------:R-:W0:Y:S02]  /*0980*/  USETMAXREG.TRY_ALLOC.CTAPOOL UP0, 0xa0 ;  /* 0x000000a0000079c8 */ /* 0x000e240008000600 */
[----:B0-----:R-:W-:-:S13]  /*0990*/  PLOP3.LUT P0, PT, PT, PT, UP0, 0x80, 0x0 ;  /* 0x000000000000781c */ /* 0x001fda0003f0f008 */
[----:B------:R-:W-:Y:S05]  /*09a0*/  @!P0 BRA `(.L_x_12660) ;  /* 0xfffffffc00f08947 */ /* 0x000fea000383ffff */
[----:B------:R-:W0:Y:S01]  /*09b0*/  S2R R2, SR_TID.X ;  /* 0x0000000000027919 */ /* 0x000e220000002100 */
        /* <DEDUP_REMOVED lines=19> */
[----:B------:R-:W-:Y:S02]  /*0af0*/  SHF.R.S32.HI R7, RZ, 0x4, R0 ;  /* 0x00000004ff077819 */ /* 0x000fe40000011400 */
[C---:B------:R-:W-:Y:S02]  /*0b00*/  LOP3.LUT R5, R0.reuse, 0xfffffff0, RZ, 0xc0, !PT ;  /* 0xfffffff000057812 */ /* 0x040fe400078ec0ff */
[----:B------:R-:W-:Y:S02]  /*0b10*/  LEA.HI R2, R0, R7, RZ, 0x1 ;  /* 0x0000000700027211 */ /* 0x000fe400078f08ff */
[----:B------:R-:W-:Y:S01]  /*0b20*/  LOP3.LUT R9, R157, 0xffffff80, RZ, 0xc0, !PT ;  /* 0xffffff809d097812 */ /* 0x000fe200078ec0ff */
[----:B------:R-:W-:Y:S01]  /*0b30*/  IMAD.IADD R5, R154, 0x1, -R5 ;  /* 0x000000019a057824 */ /* 0x000fe200078e0a05 */
[----:B------:R-:W-:Y:S02]  /*0b40*/  LOP3.LUT R2, R2, 0x1ffffffe, RZ, 0xc0, !PT ;  /* 0x1ffffffe02027812 */ /* 0x000fe400078ec0ff */
[-C--:B------:R-:W-:Y:S01]  /*0b50*/  LEA.HI R8, R3, R154.reuse, RZ, 0x5 ;  /* 0x0000009a03087211 */ /* 0x080fe200078f28ff */
[----:B------:R-:W-:Y:S01]  /*0b60*/  IMAD.IADD R156, R154, 0x1, -R9 ;  /* 0x000000019a9c7824 */ /* 0x000fe200078e0a09 */
[----:B------:R-:W-:Y:S01]  /*0b70*/  SHF.R.S32.HI R0, RZ, 0x1f, R5 ;  /* 0x0000001fff007819 */ /* 0x000fe20000011405 */
[----:B------:R-:W-:Y:S01]  /*0b80*/  IMAD.IADD R7, R7, 0x1, -R2 ;  /* 0x0000000107077824 */ /* 0x000fe200078e0a02 */
[----:B------:R-:W-:Y:S01]  /*0b90*/  LEA.HI R2, R3, R154, RZ, 0x2 ;  /* 0x0000009a03027211 */ /* 0x000fe200078f10ff */
[----:B------:R-:W-:Y:S01]  /*0ba0*/  IMAD.SHL.U32 R8, R8, 0x20, RZ ;  /* 0x0000002008087824 */ /* 0x000fe200078e00ff */
[----:B------:R-:W-:Y:S01]  /*0bb0*/  LEA.HI R0, R0, R5, RZ, 0x3 ;  /* 0x0000000500007211 */ /* 0x000fe200078f18ff */
[----:B0-----:R-:W-:Y:S01]  /*0bc0*/  ULEA UR40, UR4, UR40, 0x18 ;  /* 0x0000002804287291 */ /* 0x001fe2000f8ec03f */
[----:B------:R-:W-:-:S02]  /*0bd0*/  LOP3.LUT R11, R2, 0xfffffffc, RZ, 0xc0, !PT ;  /* 0xfffffffc020b7812 */ /* 0x000fc400078ec0ff */
[C---:B------:R-:W-:Y:S01]  /*0be0*/  LOP3.LUT R2, R0.reuse, 0xfffffff8, RZ, 0xc0, !PT ;  /* 0xfffffff800027812 */ /* 0x040fe200078ec0ff */
[----:B------:R-:W-:Y:S01]  /*0bf0*/  IMAD.SHL.U32 R0, R0, 0x40, RZ ;  /* 0x0000004000007824 */ /* 0x000fe200078e00ff */
[----:B------:R-:W-:Y:S01]  /*0c00*/  SHF.R.S32.HI R9, RZ, 0x1f, R156 ;  /* 0x0000001fff097819 */ /* 0x000fe2000001149c */
[----:B------:R-:W-:Y:S01]  /*0c10*/  IMAD.IADD R12, R154, 0x1, -R11 ;  /* 0x000000019a0c7824 */ /* 0x000fe200078e0a0b */
[----:B------:R-:W-:Y:S01]  /*0c20*/  LEA.HI R155, R3, R154, RZ, 0x3 ;  /* 0x0000009a039b7211 */ /* 0x000fe200078f18ff */
[----:B------:R-:W-:Y:S01]  /*0c30*/  IMAD.IADD R2, R5, 0x1, -R2 ;  /* 0x0000000105027824 */ /* 0x000fe200078e0a02 */
[----:B------:R-:W-:Y:S02]  /*0c40*/  LEA.HI R10, R9, R156, RZ, 0x2 ;  /* 0x0000009c090a7211 */ /* 0x000fe400078f10ff */
[----:B------:R-:W-:Y:S01]  /*0c50*/  LEA.HI R4, R12, R12, RZ, 0x1 ;  /* 0x0000000c0c047211 */ /* 0x000fe200078f08ff */
[----:B------:R-:W-:Y:S01]  /*0c60*/  IMAD.SHL.U32 R3, R2, 0x40, RZ ;  /* 0x0000004002037824 */ /* 0x000fe200078e00ff */
[----:B------:R-:W-:-:S02]  /*0c70*/  SHF.R.S32.HI R11, RZ, 0x2, R10 ;  /* 0x00000002ff0b7819 */ /* 0x000fc4000001140a */
[----:B------:R-:W-:Y:S02]  /*0c80*/  SHF.R.S32.HI R6, RZ, 0x1f, R10 ;  /* 0x0000001fff067819 */ /* 0x000fe4000001140a */
[----:B------:R-:W-:Y:S01]  /*0c90*/  LOP3.LUT R13, R4, 0x1ffffffe, RZ, 0xc0, !PT ;  /* 0x1ffffffe040d7812 */ /* 0x000fe200078ec0ff */
[----:B------:R-:W-:Y:S01]  /*0ca0*/  IMAD.SHL.U32 R4, R7, 0x8, RZ ;  /* 0x0000000807047824 */ /* 0x000fe200078e00ff */
[----:B------:R-:W-:Y:S02]  /*0cb0*/  LEA.HI R6, R6, R11, RZ, 0x3 ;  /* 0x0000000b06067211 */ /* 0x000fe400078f18ff */
[----:B------:R-:W-:Y:S01]  /*0cc0*/  SHF.R.S32.HI R157, RZ, 0x7, R157 ;  /* 0x00000007ff9d7819 */ /* 0x000fe2000001149d */
[----:B------:R-:W-:Y:S01]  /*0cd0*/  IMAD.IADD R13, R12, 0x1, -R13 ;  /* 0x000000010c0d7824 */ /* 0x000fe200078e0a0d */
[----:B------:R-:W-:Y:S02]  /*0ce0*/  LOP3.LUT R3, R3, 0x1c0, RZ, 0xc0, !PT ;  /* 0x000001c003037812 */ /* 0x000fe400078ec0ff */
[----:B------:R-:W-:-:S02]  /*0cf0*/  LOP3.LUT R12, R6, 0xfffffff8, RZ, 0xc0, !PT ;  /* 0xfffffff8060c7812 */ /* 0x000fc400078ec0ff */
[----:B------:R-:W-:Y:S01]  /*0d00*/  R2P PR, R2, 0x6 ;  /* 0x0000000602007804 */ /* 0x000fe20000000000 */
[----:B------:R-:W-:Y:S01]  /*0d10*/  IMAD.HI R2, R157, 0x55555556, RZ ;  /* 0x555555569d027827 */ /* 0x000fe200078e02ff */
[----:B------:R-:W-:Y:S02]  /*0d20*/  LOP3.LUT R6, R3, 0x8, R4, 0xf8, !PT ;  /* 0x0000000803067812 */ /* 0x000fe400078ef804 */
[----:B------:R-:W-:Y:S01]  /*0d30*/  SHF.R.U32.HI R3, RZ, 0x3, R3 ;  /* 0x00000003ff037819 */ /* 0x000fe20000011603 */
[----:B------:R-:W-:Y:S01]  /*0d40*/  IMAD.IADD R12, R11, 0x1, -R12 ;  /* 0x000000010b0c7824 */ /* 0x000fe200078e0a0c */
[----:B------:R-:W-:Y:S02]  /*0d50*/  LEA.HI R9, R9, R156, RZ, 0x5 ;  /* 0x0000009c09097211 */ /* 0x000fe400078f28ff */
[----:B------:R-:W-:Y:S01]  /*0d60*/  LOP3.LUT R3, R6, R3, RZ, 0x3c, !PT ;  /* 0x0000000306037212 */ /* 0x000fe200078e3cff */
[----:B------:R-:W-:Y:S01]  /*0d70*/  IMAD.MOV.U32 R6, RZ, RZ, -0x2 ;  /* 0xfffffffeff067424 */ /* 0x000fe200078e00ff */
[----:B------:R-:W-:-:S02]  /*0d80*/  LOP3.LUT R8, R8, 0xfffffc00, RZ, 0xc0, !PT ;  /* 0xfffffc0008087812 */ /* 0x000fc400078ec0ff */
[----:B------:R-:W-:Y:S02]  /*0d90*/  LEA.HI R2, R2, R2, RZ, 0x1 ;  /* 0x0000000202027211 */ /* 0x000fe400078f08ff */
[----:B------:R-:W-:Y:S01]  /*0da0*/  LOP3.LUT R0, R0, 0x7ffffe00, RZ, 0xc0, !PT ;  /* 0x7ffffe0000007812 */ /* 0x000fe200078ec0ff */
[--C-:B------:R-:W-:Y:S01]  /*0db0*/  IMAD R5, R5, 0x40, R8.reuse ;  /* 0x0000004005057824 */ /* 0x100fe200078e0208 */
[----:B------:R-:W-:Y:S02]  /*0dc0*/  SHF.R.S32.HI R9, RZ, 0x5, R9 ;  /* 0x00000005ff097819 */ /* 0x000fe40000011409 */
[----:B------:R-:W-:Y:S01]  /*0dd0*/  LOP3.LUT R7, R10, 0x7ffffffc, RZ, 0xc0, !PT ;  /* 0x7ffffffc0a077812 */ /* 0x000fe200078ec0ff */
[----:B------:R-:W-:Y:S01]  /*0de0*/  IMAD.IADD R5, R4, 0x1, R5 ;  /* 0x0000000104057824 */ /* 0x000fe200078e0205 */
[----:B------:R-:W-:Y:S01]  /*0df0*/  IADD3 R0, R3, R0, R8 ;  /* 0x0000000003007210 */ /* 0x000fe20007ffe008 */
[----:B------:R-:W-:Y:S01]  /*0e00*/  IMAD R3, R2, -0x3, R157 ;  /* 0xfffffffd02037824 */ /* 0x000fe200078e029d */
[----:B------:R-:W-:Y:S01]  /*0e10*/  SEL R16, R16, 0xffffffc0, !P2 ;  /* 0xffffffc010107807 */ /* 0x000fe20005000000 */
[----:B------:R-:W-:Y:S01]  /*0e20*/  IMAD R12, R9, 0x10, R12 ;  /* 0x00000010090c7824 */ /* 0x000fe200078e020c */
[----:B------:R-:W-:Y:S01]  /*0e30*/  LEA R2, R0, UR40, 0x1 ;  /* 0x0000002800027c11 */ /* 0x000fe2000f8e08ff */
[----:B------:R-:W-:Y:S01]  /*0e40*/  IMAD.IADD R7, R156, 0x1, -R7 ;  /* 0x000000019c077824 */ /* 0x000fe200078e0a07 */
[----:B------:R0:W-:Y:S01]  /*0e50*/  STL [R1+0xc], R5 ;  /* 0x00000c0501007387 */ /* 0x0001e20000100800 */
[----:B------:R-:W-:Y:S01]  /*0e60*/  IMAD R3, R3, 0x40, R12 ;  /* 0x0000004003037824 */ /* 0x000fe200078e020c */
[----:B------:R-:W-:Y:S01]  /*0e70*/  LOP3.LUT R15, R155, 0xfffffff8, RZ, 0xc0, !PT ;  /* 0xfffffff89b0f7812 */ /* 0x000fe200078ec0ff */
[----:B------:R-:W-:Y:S01]  /*0e80*/  IMAD R4, R7, R6, 0xc0 ;  /* 0x000000c007047424 */ /* 0x000fe200078e0206 */
[----:B------:R-:W-:Y:S01]  /*0e90*/  SHF.R.S32.HI R155, RZ, 0x3, R155 ;  /* 0x00000003ff9b7819 */ /* 0x000fe2000001149b */
[----:B------:R-:W-:-:S02]  /*0ea0*/  IMAD R0, R13, 0x8, R3 ;  /* 0x000000080d007824 */ /* 0x000fc400078e0203 */
[C---:B------:R-:W-:Y:S01]  /*0eb0*/  VIADD R17, R2.reuse, 0x1e800 ;  /* 0x0001e80002117836 */ /* 0x040fe20000000000 */
[----:B------:R0:W-:Y:S01]  /*0ec0*/  STL [R1+0x10], R4 ;  /* 0x0000100401007387 */ /* 0x0001e20000100800 */
[----:B------:R-:W-:Y:S02]  /*0ed0*/  VIADD R22, R2, 0x1e820 ;  /* 0x0001e82002167836 */ /* 0x000fe40000000000 */
[C---:B------:R-:W-:Y:S01]  /*0ee0*/  @P1 VIADD R22, R17.reuse, 0xffffffe0 ;  /* 0xffffffe011161836 */ /* 0x040fe20000000000 */
[----:B------:R0:W-:Y:S01]  /*0ef0*/  STL [R1+0x4], R3 ;  /* 0x0000040301007387 */ /* 0x0001e20000100800 */
[----:B------:R-:W-:Y:S02]  /*0f00*/  IMAD.IADD R17, R17, 0x1, R16 ;  /* 0x0000000111117824 */ /* 0x000fe400078e0210 */
[----:B------:R-:W-:Y:S01]  /*0f10*/  IMAD.IADD R154, R154, 0x1, -R15 ;  /* 0x000000019a9a7824 */ /* 0x000fe200078e0a0f */
[----:B------:R0:W-:Y:S01]  /*0f20*/  STL [R1+0x8], R0 ;  /* 0x0000080001007387 */ /* 0x0001e20000100800 */
[----:B------:R-:W-:Y:S01]  /*0f30*/  IMAD.IADD R16, R16, 0x1, R22 ;  /* 0x0000000110107824 */ /* 0x000fe200078e0216 */
[C---:B------:R-:W-:Y:S01]  /*0f40*/  IADD3 R152, R22.reuse, 0xc000, RZ ;  /* 0x0000c00016987810 */ /* 0x040fe20007ffe0ff */
[----:B------:R-:W-:-:S07]  /*0f50*/  VIADD R153, R22, 0x6000 ;  /* 0x0000600016997836 */ /* 0x000fce0000000000 */
.L_x_12681:
[----:B0-----:R-:W0:Y:S01]  /*0f60*/  SHFL.IDX PT, R0, R157, RZ, 0x1f ;  /* 0x00001fff9d007589 */ /* 0x001e2200000e0000 */
[----:B------:R-:W-:Y:S01]  /*0f70*/  ULDC.64 UR6, c[0x0][0x418] ;  /* 0x0001060000067ab9 */ /* 0x000fe20000000a00 */
[----:B------:R-:W-:Y:S01]  /*0f80*/  ULDC UR4, c[0x0][0xc38] ;  /* 0x00030e0000047ab9 */ /* 0x000fe20000000800 */
[----:B------:R-:W-:Y:S02]  /*0f90*/  UISETP.NE.U32.AND UP0, UPT, UR6, URZ, UPT ;  /* 0x0000003f0600728c */ /* 0x000fe4000bf05070 */
[----:B------:R-:W-:Y:S02]  /*0fa0*/  UISETP.NE.AND UP1, UPT, UR4, 0x1, UPT ;  /* 0x000000010400788c */ /* 0x000fe4000bf25270 */
[----:B------:R-:W-:Y:S01]  /*0fb0*/  UISETP.NE.AND.EX UP0, UPT, UR7, URZ, UPT, UP0 ;  /* 0x0000003f0700728c */ /* 0x000fe2000bf05300 */
[----:B------:R-:W-:Y:S01]  /*0fc0*/  ULDC UR49, c[0x0][0x424] ;  /* 0x0001090000317ab9 */ /* 0x000fe20000000800 */
[----:B------:R-:W-:Y:S02]  /*0fd0*/  UIADD3 UR12, UR40, 0x1e800, URZ ;  /* 0x0001e800280c7890 */ /* 0x000fe4000fffe03f */
[----:B------:R-:W-:Y:S01]  /*0fe0*/  USEL UR49, UR49, 0x1, UP0 ;  /* 0x0000000131317887 */ /* 0x000fe20008000000 */
[----:B------:R-:W-:Y:S01]  /*0ff0*/  ULDC UR4, c[0x0][0xc44] ;  /* 0x0003110000047ab9 */ /* 0x000fe20000000800 */
[----:B------:R-:W-:Y:S01]  /*1000*/  ULDC UR6, c[0x0][0x2f0] ;  /* 0x0000bc0000067ab9 */ /* 0x000fe20000000800 */
[----:B------:R-:W-:-:S02]  /*1010*/  ULOP3.LUT UP0, URZ, UR12, 0x3ff, URZ, 0xc0, !UPT ;  /* 0x000003ff0c3f7892 */ /* 0x000fc4000f80c03f */
[----:B------:R-:W-:Y:S02]  /*1020*/  UISETP.NE.AND UP2, UPT, UR4, 0x1, UPT ;  /* 0x000000010400788c */ /* 0x000fe4000bf45270 */
[----:B------:R-:W-:Y:S01]  /*1030*/  UIMAD UR49, UR49, UR6, URZ ;  /* 0x00000006313172a4 */ /* 0x000fe2000f8e023f */
[----:B------:R-:W-:Y:S01]  /*1040*/  @UP1 ULDC UR4, c[0x0][0xc3c] ;  /* 0x00030f0000041ab9 */ /* 0x000fe20000000800 */
[----:B------:R-:W-:Y:S01]  /*1050*/  PLOP3.LUT P0, PT, PT, PT, UP0, 0x80, 0x0 ;  /* 0x000000000000781c */ /* 0x000fe20003f0f008 */
[----:B------:R-:W-:Y:S01]  /*1060*/  UIMAD.WIDE.U32 UR4, UR41, UR4, URZ ;  /* 0x00000004290472a5 */ /* 0x000fe2000f8e003f */
[----:B0-----:R-:W-:Y:S01]  /*1070*/  R2UR UR44, R0 ;  /* 0x00000000002c72ca */ /* 0x001fe200000e0000 */
[----:B------:R-:W-:Y:S01]  /*1080*/  UIADD3 UR6, UR49, 0xbf, URZ ;  /* 0x000000bf31067890 */ /* 0x000fe2000fffe03f */
[----:B------:R-:W-:Y:S01]  /*1090*/  @UP1 ULDC UR7, c[0x0][0xc40] ;  /* 0x0003100000071ab9 */ /* 0x000fe20000000800 */
[----:B------:R-:W-:Y:S01]  /*10a0*/  UMOV UR43, UR41 ;  /* 0x00000029002b7c82 */ /* 0x000fe20008000000 */
[----:B------:R-:W-:-:S02]  /*10b0*/  @UP1 USHF.R.U32.HI UR43, URZ, UR7, UR5 ;  /* 0x000000073f2b1299 */ /* 0x000fc40008011605 */
[----:B------:R-:W-:Y:S01]  /*10c0*/  UIMAD.WIDE UR6, UR6, 0x2aaaaaab, URZ ;  /* 0x2aaaaaab060678a5 */ /* 0x000fe2000f8e023f */
[----:B------:R-:W-:Y:S02]  /*10d0*/  @UP2 ULDC.64 UR10, c[0x0][0xc48] ;  /* 0x00031200000a2ab9 */ /* 0x000fe40000000a00 */
[----:B------:R-:W-:-:S04]  /*10e0*/  UIMAD.WIDE.U32 UR4, UR43, UR10, URZ ;  /* 0x0000000a2b0472a5 */ /* 0x000fc8000f8e003f */
[----:B------:R-:W-:Y:S02]  /*10f0*/  UIMAD.WIDE UR8, UR44, 0x55555556, URZ ;  /* 0x555555562c0878a5 */ /* 0x000fe4000f8e023f */
[----:B------:R-:W-:Y:S02]  /*1100*/  USHF.R.U32.HI UR48, URZ, 0x1f, UR7 ;  /* 0x0000001f3f307899 */ /* 0x000fe40008011607 */
[----:B------:R-:W-:Y:S01]  /*1110*/  ULEA.HI UR9, UR9, UR9, URZ, 0x1 ;  /* 0x0000000909097291 */ /* 0x000fe2000f8f083f */
[----:B------:R-:W-:Y:S01]  /*1120*/  UMOV UR45, UR43 ;  /* 0x0000002b002d7c82 */ /* 0x000fe20008000000 */
[----:B------:R-:W-:Y:S02]  /*1130*/  @UP2 USHF.R.U32.HI UR45, URZ, UR11, UR5 ;  /* 0x0000000b3f2d2299 */ /* 0x000fe40008011605 */
[----:B------:R-:W-:Y:S02]  /*1140*/  UIMAD UR50, UR9, -0x3, UR44 ;  /* 0xfffffffd093278a4 */ /* 0x000fe4000f8e022c */
[----:B------:R-:W-:Y:S01]  /*1150*/  ULEA.HI.SX32 UR48, UR7, UR48, 0x1b ;  /* 0x0000003007307291 */ /* 0x000fe2000f8fda3f */
[----:B-1----:R-:W-:Y:S11]  /*1160*/  @!P0 BRA `(.L_x_12661) ;  /* 0x0000000000408947 */ /* 0x002ff60003800000 */
        /* <DEDUP_REMOVED lines=16> */
.L_x_12661:
[----:B------:R-:W-:Y:S01]  /*1270*/  ULOP3.LUT UR4, UR37, 0x1, URZ, 0xc0, !UPT ;  /* 0x0000000125047892 */ /* 0x000fe2000f8ec03f */
[----:B------:R-:W-:-:S05]  /*1280*/  IMAD.U32 R3, RZ, RZ, UR42 ;  /* 0x0000002aff037e24 */ /* 0x000fca000f8e00ff */
[----:B------:R-:W-:Y:S01]  /*1290*/  IMAD.U32 R0, RZ, RZ, UR4 ;  /* 0x00000004ff007e24 */ /* 0x000fe2000f8e00ff */
[----:B------:R-:W-:-:S04]  /*12a0*/  ISETP.NE.AND P0, PT, R3, 0x3, PT ;  /* 0x000000030300780c */ /* 0x000fc80003f05270 */
[----:B------:R-:W-:-:S04]  /*12b0*/  SHF.L.U32 R0, R0, 0x1f, RZ ;  /* 0x0000001f00007819 */ /* 0x000fc800000006ff */
[----:B------:R-:W0:Y:S02]  /*12c0*/  SYNCS.PHASECHK.TRANS64.TRYWAIT P1, [UR40+0x30800], R0 ;  /* 0x03080000ff0075a7 */ /* 0x000e240008020168 */
[----:B0-----:R-:W-:Y:S05]  /*12d0*/  @!P1 BRA `(.L_x_12662) ;  /* 0x000000a400a89947 */ /* 0x001fea0003800000 */
.L_x_12759:
[----:B------:R-:W-:Y:S05]  /*12e0*/  @!P0 BRA `(.L_x_12663) ;  /* 0x0000000000048947 */ /* 0x000fea0003800000 */
[----:B------:R-:W-:Y:S01]  /*12f0*/  BPT.TRAP 0x1 ;  /* 0x000000040000795c */ /* 0x000fe20000300000 */
.L_x_12663:
[----:B------:R-:W-:Y:S02]  /*1300*/  IMAD.U32 R4, RZ, RZ, UR39 ;  /* 0x00000027ff047e24 */ /* 0x000fe4000f8e00ff */
[----:B0-----:R-:W-:-:S03]  /*1310*/  IMAD.U32 R3, RZ, RZ, UR38 ;  /* 0x00000026ff037e24 */ /* 0x001fc6000f8e00ff */
[----:B------:R-:W-:Y:S02]  /*1320*/  LEA R4, R4, UR40, 0x3 ;  /* 0x0000002804047c11 */ /* 0x000fe4000f8e18ff */
[----:B------:R-:W-:-:S04]  /*1330*/  SHF.L.U32 R3, R3, 0x1f, RZ ;  /* 0x0000001f03037819 */ /* 0x000fc800000006ff */
[----:B------:R0:W1:Y:S01]  /*1340*/  SYNCS.PHASECHK.TRANS64.TRYWAIT P2, [R4+URZ+0x30830], R3 ;  /* 0x03083003040075a7 */ /* 0x000062000804017f */
[----:B------:R-:W-:Y:S05]  /*1350*/  @!P0 BRA `(.L_x_12664) ;  /* 0x0000000000048947 */ /* 0x000fea0003800000 */
[----:B------:R-:W-:Y:S01]  /*1360*/  BPT.TRAP 0x1 ;  /* 0x000000040000795c */ /* 0x000fe20000300000 */
.L_x_12664:
[----:B------:R-:W2:Y:S01]  /*1370*/  S2R R5, SR_TID.X ;  /* 0x0000000000057919 */ /* 0x000ea20000002100 */
[----:B------:R-:W-:-:S05]  /*1380*/  IMAD.U32 R15, RZ, RZ, UR50 ;  /* 0x00000032ff0f7e24 */ /* 0x000fca000f8e00ff */
[----:B------:R-:W-:-:S05]  /*1390*/  LEA R15, R15, UR40, 0xd ;  /* 0x000000280f0f7c11 */ /* 0x000fca000f8e68ff */
[----:B------:R-:W-:-:S05]  /*13a0*/  VIADD R0, R15, 0xc400 ;  /* 0x0000c4000f007836 */ /* 0x000fca0000000000 */
[----:B------:R-:W-:-:S04]  /*13b0*/  SHF.R.U32.HI R0, RZ, 0x4, R0 ;  /* 0x00000004ff007819 */ /* 0x000fc80000011600 */
[----:B------:R-:W-:Y:S02]  /*13c0*/  LOP3.LUT R0, R0, 0x3fff, RZ, 0xc0, !PT ;  /* 0x00003fff00007812 */ /* 0x000fe400078ec0ff */
[----:B--2---:R-:W-:Y:S01]  /*13d0*/  LOP3.LUT P1, RZ, R5, 0x7f, RZ, 0xc0, !PT ;  /* 0x0000007f05ff7812 */ /* 0x004fe2000782c0ff */
[----:B-1----:R-:W-:-:S12]  /*13e0*/  @P2 BRA `(.L_x_12665) ;  /* 0x0000000000082947 */ /* 0x002fd80003800000 */
[----:B------:R-:W1:Y:S02]  /*13f0*/  SYNCS.PHASECHK.TRANS64.TRYWAIT P2, [R4+URZ+0x30830], R3 ;  /* 0x03083003040075a7 */ /* 0x000e64000804017f */
[----:B-1----:R-:W-:Y:S05]  /*1400*/  @!P2 BRA `(.L_x_12666) ;  /* 0x000000a40074a947 */ /* 0x002fea0003800000 */
.L_x_12665:
[----:B------:R-:W-:Y:S05]  /*1410*/  WARPSYNC.ALL ;  /* 0x0000000000007948 */ /* 0x000fea0003800000 */
[----:B------:R-:W-:Y:S01]  /*1420*/  IMAD.MOV.U32 R151, RZ, RZ, RZ ;  /* 0x000000ffff977224 */ /* 0x000fe200078e00ff */
[----:B------:R-:W-:Y:S01]  /*1430*/  LOP3.LUT R18, R0, 0x10000, RZ, 0xfc, !PT ;  /* 0x0001000000127812 */ /* 0x000fe200078efcff */
[----:B------:R-:W-:Y:S01]  /*1440*/  IMAD.MOV.U32 R19, RZ, RZ, 0x40000040 ;  /* 0x40000040ff137424 */ /* 0x000fe200078e00ff */
[----:B------:R-:W-:-:S04]  /*1450*/  UIADD3 UR4, UR40, 0x12400, URZ ;  /* 0x0001240028047890 */ /* 0x000fc8000fffe03f */
[----:B------:R-:W-:Y:S01]  /*1460*/  R2UR UR5, R19 ;  /* 0x00000000130572ca */ /* 0x000fe200000e0000 */
[----:B------:R-:W-:Y:S01]  /*1470*/  WARPGROUP.ARRIVE ;  /* 0x00000000000079c5 */ /* 0x000fe20000000000 */
[----:B------:R-:W-:Y:S01]  /*1480*/  UMOV UR7, 0x40000040 ;  /* 0x4000004000077882 */ /* 0x000fe20000000000 */
[----:B------:R-:W-:Y:S01]  /*1490*/  USHF.R.U32.HI UR4, URZ, 0x4, UR4 ;  /* 0x000000043f047899 */ /* 0x000fe20008011604 */
[C---:B------:R-:W-:Y:S01]  /*14a0*/  R2UR UR13, R18.reuse ;  /* 0x00000000120d72ca */ /* 0x040fe200000e0000 */
[----:B------:R-:W0:Y:S01]  /*14b0*/  LDL R7, [R1+0x10] ;  /* 0x0000100001077983 */ /* 0x000e220000100800 */
[----:B------:R-:W-:Y:S01]  /*14c0*/  UMOV UR9, 0x40000040 ;  /* 0x4000004000097882 */ /* 0x000fe20000000000 */
[----:B------:R-:W-:Y:S01]  /*14d0*/  ULOP3.LUT UR20, UR4, 0x3fff, URZ, 0xc0, !UPT ;  /* 0x00003fff04147892 */ /* 0x000fe2000f8ec03f */
[----:B------:R-:W-:Y:S01]  /*14e0*/  IMAD.U32 R0, RZ, RZ, UR48 ;  /* 0x00000030ff007e24 */ /* 0x000fe2000f8e00ff */
[----:B------:R-:W-:Y:S01]  /*14f0*/  UMOV UR11, 0x40000040 ;  /* 0x40000040000b7882 */ /* 0x000fe20000000000 */
[----:B------:R-:W-:Y:S01]  /*1500*/  R2UR UR4, R18 ;  /* 0x00000000120472ca */ /* 0x000fe200000e0000 */
[----:B------:R-:W-:Y:S01]  /*1510*/  ULOP3.LUT UR20, UR20, 0x10000, URZ, 0xfc, !UPT ;  /* 0x0001000014147892 */ /* 0x000fe2000f8efc3f */
[----:B------:R-:W-:Y:S01]  /*1520*/  P2R R6, PR, RZ, 0x2 ;  /* 0x00000002ff067803 */ /* 0x000fe20000000000 */
[----:B------:R-:W-:Y:S01]  /*1530*/  UMOV UR15, 0x40000040 ;  /* 0x40000040000f7882 */ /* 0x000fe20000000000 */
[----:B------:R-:W-:Y:S01]  /*1540*/  P2R R5, PR, RZ, 0x1 ;  /* 0x00000001ff057803 */ /* 0x000fe20000000000 */
[----:B------:R-:W-:Y:S01]  /*1550*/  UIMAD UR12, UR39, 0x600, UR20 ;  /* 0x00000600270c78a4 */ /* 0x000fe2000f8e0214 */
[--C-:B------:R-:W-:Y:S01]  /*1560*/  IMAD.MOV.U32 R150, RZ, RZ, R151.reuse ;  /* 0x000000ffff967224 */ /* 0x100fe200078e0097 */
[----:B------:R-:W-:Y:S01]  /*1570*/  UIADD3 UR8, UR13, 0x4, URZ ;  /* 0x000000040d087890 */ /* 0x000fe2000fffe03f */
[--C-:B------:R-:W-:Y:S01]  /*1580*/  IMAD.MOV.U32 R149, RZ, RZ, R151.reuse ;  /* 0x000000ffff957224 */ /* 0x100fe200078e0097 */
[----:B------:R-:W-:Y:S01]  /*1590*/  UIADD3 UR10, UR12, 0x4, URZ ;  /* 0x000000040c0a7890 */ /* 0x000fe2000fffe03f */
[--C-:B------:R-:W-:Y:S01]  /*15a0*/  IMAD.MOV.U32 R148, RZ, RZ, R151.reuse ;  /* 0x000000ffff947224 */ /* 0x100fe200078e0097 */
[----:B------:R-:W-:Y:S01]  /*15b0*/  UIADD3 UR14, UR12, 0x6, URZ ;  /* 0x000000060c0e7890 */ /* 0x000fe2000fffe03f */
[--C-:B------:R-:W-:Y:S01]  /*15c0*/  IMAD.MOV.U32 R147, RZ, RZ, R151.reuse ;  /* 0x000000ffff937224 */ /* 0x100fe200078e0097 */
[----:B------:R-:W-:Y:S01]  /*15d0*/  UMOV UR6, UR12 ;  /* 0x0000000c00067c82 */ /* 0x000fe20008000000 */
[----:B------:R-:W-:Y:S01]  /*15e0*/  ULDC UR21, c[0x0][0x988] ;  /* 0x0002620000157ab9 */ /* 0x000fe20000000800 */
[----:B------:R-:W-:Y:S01]  /*15f0*/  HGMMA.64x192x16.F32 R24, gdesc[UR4], RZ, !UPT, gsb0 ;  /* 0x02e00000041879f0 */ /* 0x000fe2000c0008ff */
[----:B------:R-:W-:Y:S01]  /*1600*/  UIADD3 UR4, UR13, 0x2, URZ ;  /* 0x000000020d047890 */ /* 0x000fe2000fffe03f */
[--C-:B------:R-:W-:Y:S01]  /*1610*/  IMAD.MOV.U32 R146, RZ, RZ, R151.reuse ;  /* 0x000000ffff927224 */ /* 0x100fe200078e0097 */
[----:B------:R-:W-:Y:S01]  /*1620*/  UIADD3 UR6, UR12, 0x2, URZ ;  /* 0x000000020c067890 */ /* 0x000fe2000fffe03f */
[--C-:B------:R-:W-:Y:S01]  /*1630*/  IMAD.MOV.U32 R145, RZ, RZ, R151.reuse ;  /* 0x000000ffff917224 */ /* 0x100fe200078e0097 */
[----:B------:R-:W-:Y:S01]  /*1640*/  UMOV UR5, 0x40000040 ;  /* 0x4000004000057882 */ /* 0x000fe20000000000 */
[----:B------:R-:W-:Y:S01]  /*1650*/  UMOV UR7, 0x40000040 ;  /* 0x4000004000077882 */ /* 0x000fe20000000000 */
[----:B------:R-:W-:Y:S01]  /*1660*/  UISETP.GE.AND UP0, UPT, UR49, 0xc1, UPT ;  /* 0x000000c13100788c */ /* 0x000fe2000bf06270 */
        /* <DEDUP_REMOVED lines=22> */
[----:B------:R-:W-:Y:S01]  /*17d0*/  IMAD.MOV.U32 R122, RZ, RZ, R151 ;  /* 0x000000ffff7a7224 */ /* 0x000fe200078e0097 */
[----:B------:R-:W-:Y:S02]  /*17e0*/  WARPGROUP.DEPBAR.LE gsb0, 0x0 ;  /* 0x00008000000079c5 */ /* 0x000fe40000010000 */
[----:B------:R-:W-:-:S06]  /*17f0*/  WARPGROUP.ARRIVE ;  /* 0x00000000000079c5 */ /* 0x000fcc0000000000 */
[----:B------:R-:W-:Y:S01]  /*1800*/  HGMMA.64x192x16.F32 R24, gdesc[UR4], R24, gsb0 ;  /* 0x02e00000041879f0 */ /* 0x000fe20008000818 */
[----:B------:R-:W-:-:S03]  /*1810*/  UIADD3 UR6, UR13, 0x6, URZ ;  /* 0x000000060d067890 */ /* 0x000fc6000fffe03f */
[----:B------:R-:W-:-:S04]  /*1820*/  UMOV UR13, 0x40000040 ;  /* 0x40000040000d7882 */ /* 0x000fc80000000000 */
[----:B------:R-:W-:Y:S01]  /*1830*/  UMOV UR12, UR6 ;  /* 0x00000006000c7c82 */ /* 0x000fe20008000000 */
[----:B01----:R-:W-:-:S04]  /*1840*/  VIADD R3, R7, UR49 ;  /* 0x0000003107037c36 */ /* 0x003fc80008000000 */
[----:B------:R-:W-:-:S05]  /*1850*/  IMAD R3, R0, -0xc0, R3 ;  /* 0xffffff4000037824 */ /* 0x000fca00078e0203 */
[C---:B------:R-:W-:Y:S02]  /*1860*/  ISETP.GT.AND P5, PT, R3.reuse, RZ, PT ;  /* 0x000000ff0300720c */ /* 0x040fe40003fa4270 */
[C---:B------:R-:W-:Y:S02]  /*1870*/  ISETP.GT.AND P4, PT, R3.reuse, 0x1, PT ;  /* 0x000000010300780c */ /* 0x040fe40003f84270 */
[C---:B------:R-:W-:Y:S02]  /*1880*/  ISETP.GT.AND P3, PT, R3.reuse, 0x8, PT ;  /* 0x000000080300780c */ /* 0x040fe40003f64270 */
[C---:B------:R-:W-:Y:S02]  /*1890*/  ISETP.GT.AND P2, PT, R3.reuse, 0x9, PT ;  /* 0x000000090300780c */ /* 0x040fe40003f44270 */
[C---:B------:R-:W-:Y:S02]  /*18a0*/  ISETP.GT.AND P6, PT, R3.reuse, 0x10, PT ;  /* 0x000000100300780c */ /* 0x040fe40003fc4270 */
[----:B------:R-:W-:-:S02]  /*18b0*/  ISETP.GT.AND P1, PT, R3, 0x99, PT ;  /* 0x000000990300780c */ /* 0x000fc40003f24270 */
[----:B------:R-:W-:Y:S01]  /*18c0*/  ISETP.GT.AND P0, PT, R3, 0xa0, PT ;  /* 0x000000a00300780c */ /* 0x000fe20003f04270 */
[----:B------:R-:W-:Y:S02]  /*18d0*/  WARPGROUP.DEPBAR.LE gsb0, 0x0 ;  /* 0x00008000000079c5 */ /* 0x000fe40000010000 */
[----:B------:R-:W-:-:S06]  /*18e0*/  WARPGROUP.ARRIVE ;  /* 0x00000000000079c5 */ /* 0x000fcc0000000000 */
[----:B------:R-:W-:Y:S03]  /*18f0*/  HGMMA.64x192x16.F32 R24, gdesc[UR8], R24, gsb0 ;  /* 0x02e00000081879f0 */ /* 0x000fe60008000818 */
[----:B------:R-:W-:Y:S02]  /*1900*/  WARPGROUP.DEPBAR.LE gsb0, 0x0 ;  /* 0x00008000000079c5 */ /* 0x000fe40000010000 */
[----:B------:R-:W-:-:S15]  /*1910*/  WARPGROUP.ARRIVE ;  /* 0x00000000000079c5 */ /* 0x000fde0000000000 */
[----:B------:R-:W-:Y:S03]  /*1920*/  HGMMA.64x192x16.F32 R24, gdesc[UR12], R24, gsb0 ;  /* 0x02e000000c1879f0 */ /* 0x000fe60008000818 */
[----:B------:R-:W-:Y:S02]  /*1930*/  WARPGROUP.DEPBAR.LE gsb0, 0x0 ;  /* 0x00008000000079c5 */ /* 0x000fe40000010000 */
[----:B------:R-:W-:Y:S02]  /*1940*/  FSEL R24, R24, -INF , P5 ;  /* 0xff80000018187808 */ /* 0x000fe40002800000 */
[----:B------:R-:W-:Y:S02]  /*1950*/  FSEL R25, R25, -INF , P4 ;  /* 0xff80000019197808 */ /* 0x000fe40002000000 */
[----:B------:R-:W-:Y:S02]  /*1960*/  FSEL R28, R28, -INF , P3 ;  /* 0xff8000001c1c7808 */ /* 0x000fe40001800000 */
        /* <DEDUP_REMOVED lines=88> */
[----:B------:R-:W-:Y:S02]  /*1ef0*/  FSEL R70, R70, -INF , P3 ;  /* 0xff80000046467808 */ /* 0x000fe40001800000 */
[----:B------:R-:W-:Y:S02]  /*1f00*/  FSEL R71, R71, -INF , P2 ;  /* 0xff80000047477808 */ /* 0x000fe40001000000 */
[----:B------:R-:W-:-:S02]  /*1f10*/  ISETP.GT.AND P4, PT, R3, 0x68, PT ;  /* 0x000000680300780c */ /* 0x000fc40003f84270 */
[C---:B------:R-:W-:Y:S02]  /*1f20*/  ISETP.GT.AND P3, PT, R3.reuse, 0x69, PT ;  /* 0x000000690300780c */ /* 0x040fe40003f64270 */
[----:B------:R-:W-:Y:S02]  /*1f30*/  ISETP.GT.AND P2, PT, R3, 0x70, PT ;  /* 0x000000700300780c */ /* 0x000fe40003f44270 */
[----:B------:R-:W-:Y:S02]  /*1f40*/  FSEL R73, R73, -INF , P5 ;  /* 0xff80000049497808 */ /* 0x000fe40002800000 */
[----:B------:R-:W-:Y:S02]  /*1f50*/  FMNMX.FTZ R0, R72, R7, !PT ;  /* 0x0000000748007209 */ /* 0x000fe40007810000 */
[----:B------:R-:W-:Y:S02]  /*1f60*/  FSEL R76, R76, -INF , P4 ;  /* 0xff8000004c4c7808 */ /* 0x000fe40002000000 */
[----:B------:R-:W-:-:S02]  /*1f70*/  FSEL R77, R77, -INF , P3 ;  /* 0xff8000004d4d7808 */ /* 0x000fc40001800000 */
[----:B------:R-:W-:Y:S02]  /*1f80*/  FSEL R74, R74, -INF , P6 ;  /* 0xff8000004a4a7808 */ /* 0x000fe40003000000 */
[----:B------:R-:W-:Y:S02]  /*1f90*/  FSEL R80, R80, -INF , P2 ;  /* 0xff80000050507808 */ /* 0x000fe40001000000 */
[----:B------:R-:W-:Y:S02]  /*1fa0*/  FSEL R75, R75, -INF , P5 ;  /* 0xff8000004b4b7808 */ /* 0x000fe40002800000 */
[----:B------:R-:W-:Y:S02]  /*1fb0*/  FSEL R78, R78, -INF , P4 ;  /* 0xff8000004e4e7808 */ /* 0x000fe40002000000 */
[----:B------:R-:W-:Y:S02]  /*1fc0*/  FSEL R79, R79, -INF , P3 ;  /* 0xff8000004f4f7808 */ /* 0x000fe40001800000 */
[----:B------:R-:W-:-:S02]  /*1fd0*/  FSEL R82, R82, -INF , P2 ;  /* 0xff80000052527808 */ /* 0x000fc40001000000 */
[C---:B------:R-:W-:Y:S02]  /*1fe0*/  ISETP.GT.AND P6, PT, R3.reuse, 0x71, PT ;  /* 0x000000710300780c */ /* 0x040fe40003fc4270 */
[C---:B------:R-:W-:Y:S02]  /*1ff0*/  ISETP.GT.AND P5, PT, R3.reuse, 0x78, PT ;  /* 0x000000780300780c */ /* 0x040fe40003fa4270 */
[C---:B------:R-:W-:Y:S02]  /*2000*/  ISETP.GT.AND P4, PT, R3.reuse, 0x79, PT ;  /* 0x000000790300780c */ /* 0x040fe40003f84270 */
[C---:B------:R-:W-:Y:S02]  /*2010*/  ISETP.GT.AND P3, PT, R3.reuse, 0x80, PT ;  /* 0x000000800300780c */ /* 0x040fe40003f64270 */
[----:B------:R-:W-:Y:S02]  /*2020*/  ISETP.GT.AND P2, PT, R3, 0x81, PT ;  /* 0x000000810300780c */ /* 0x000fe40003f44270 */
[----:B------:R-:W-:-:S02]  /*2030*/  FMNMX.FTZ R7, R73, R0, !PT ;  /* 0x0000000049077209 */ /* 0x000fc40007810000 */
[----:B------:R-:W-:Y:S02]  /*2040*/  FSEL R101, R101, -INF , P1 ;  /* 0xff80000065657808 */ /* 0x000fe40000800000 */
[----:B------:R-:W-:Y:S02]  /*2050*/  FSEL R81, R81, -INF , P6 ;  /* 0xff80000051517808 */ /* 0x000fe40003000000 */
[----:B------:R-:W-:Y:S02]  /*2060*/  FSEL R84, R84, -INF , P5 ;  /* 0xff80000054547808 */ /* 0x000fe40002800000 */
[----:B------:R-:W-:Y:S02]  /*2070*/  FSEL R85, R85, -INF , P4 ;  /* 0xff80000055557808 */ /* 0x000fe40002000000 */
[----:B------:R-:W-:Y:S02]  /*2080*/  FSEL R88, R88, -INF , P3 ;  /* 0xff80000058587808 */ /* 0x000fe40001800000 */
[----:B------:R-:W-:-:S02]  /*2090*/  FSEL R83, R83, -INF , P6 ;  /* 0xff80000053537808 */ /* 0x000fc40003000000 */
[----:B------:R-:W-:Y:S02]  /*20a0*/  FSEL R89, R89, -INF , P2 ;  /* 0xff80000059597808 */ /* 0x000fe40001000000 */
[----:B------:R-:W-:Y:S02]  /*20b0*/  FSEL R86, R86, -INF , P5 ;  /* 0xff80000056567808 */ /* 0x000fe40002800000 */
[----:B------:R-:W-:Y:S02]  /*20c0*/  FSEL R87, R87, -INF , P4 ;  /* 0xff80000057577808 */ /* 0x000fe40002000000 */
[----:B------:R-:W-:Y:S02]  /*20d0*/  FSEL R90, R90, -INF , P3 ;  /* 0xff8000005a5a7808 */ /* 0x000fe40001800000 */
[----:B------:R-:W-:Y:S02]  /*20e0*/  FSEL R91, R91, -INF , P2 ;  /* 0xff8000005b5b7808 */ /* 0x000fe40001000000 */
[----:B------:R-:W-:-:S02]  /*20f0*/  ISETP.GT.AND P1, PT, R3, 0xa1, PT ;  /* 0x000000a10300780c */ /* 0x000fc40003f24270 */
[----:B------:R-:W-:Y:S02]  /*2100*/  FSEL R104, R104, -INF , P0 ;  /* 0xff80000068687808 */ /* 0x000fe40000000000 */
[----:B------:R-:W-:Y:S02]  /*2110*/  FMNMX.FTZ R0, R76, R7, !PT ;  /* 0x000000074c007209 */ /* 0x000fe40007810000 */
[C---:B------:R-:W-:Y:S02]  /*2120*/  ISETP.GT.AND P6, PT, R3.reuse, 0x88, PT ;  /* 0x000000880300780c */ /* 0x040fe40003fc4270 */
[C---:B------:R-:W-:Y:S02]  /*2130*/  ISETP.GT.AND P5, PT, R3.reuse, 0x89, PT ;  /* 0x000000890300780c */ /* 0x040fe40003fa4270 */
[C---:B------:R-:W-:Y:S02]  /*2140*/  ISETP.GT.AND P4, PT, R3.reuse, 0x90, PT ;  /* 0x000000900300780c */ /* 0x040fe40003f84270 */
[----:B------:R-:W-:-:S02]  /*2150*/  ISETP.GT.AND P3, PT, R3, 0x91, PT ;  /* 0x000000910300780c */ /* 0x000fc40003f64270 */
[C---:B------:R-:W-:Y:S02]  /*2160*/  ISETP.GT.AND P2, PT, R3.reuse, 0x98, PT ;  /* 0x000000980300780c */ /* 0x040fe40003f44270 */
[----:B------:R-:W-:Y:S02]  /*2170*/  ISETP.GT.AND P0, PT, R3, 0xa8, PT ;  /* 0x000000a80300780c */ /* 0x000fe40003f04270 */
[----:B------:R-:W-:Y:S02]  /*2180*/  FSEL R105, R105, -INF , P1 ;  /* 0xff80000069697808 */ /* 0x000fe40000800000 */
[----:B------:R-:W-:Y:S02]  /*2190*/  P2R R12, PR, RZ, 0x2 ;  /* 0x00000002ff0c7803 */ /* 0x000fe40000000000 */
[----:B------:R-:W-:Y:S02]  /*21a0*/  FMNMX.FTZ R7, R77, R0, !PT ;  /* 0x000000004d077209 */ /* 0x000fe40007810000 */
[----:B------:R-:W-:-:S02]  /*21b0*/  FSEL R92, R92, -INF , P6 ;  /* 0xff8000005c5c7808 */ /* 0x000fc40003000000 */
        /* <DEDUP_REMOVED lines=10> */
[----:B------:R-:W-:Y:S02]  /*2260*/  P2R R11, PR, RZ, 0x1 ;  /* 0x00000001ff0b7803 */ /* 0x000fe40000000000 */
[----:B------:R-:W-:-:S02]  /*2270*/  ISETP.GT.AND P1, PT, R3, 0xa0, PT ;  /* 0x000000a00300780c */ /* 0x000fc40003f24270 */
[C---:B------:R-:W-:Y:S02]  /*2280*/  ISETP.GT.AND P2, PT, R3.reuse, 0xa9, PT ;  /* 0x000000a90300780c */ /* 0x040fe40003f44270 */
[C---:B------:R-:W-:Y:S02]  /*2290*/  ISETP.GT.AND P3, PT, R3.reuse, 0xb0, PT ;  /* 0x000000b00300780c */ /* 0x040fe40003f64270 */
[C---:B------:R-:W-:Y:S02]  /*22a0*/  ISETP.GT.AND P4, PT, R3.reuse, 0xb1, PT ;  /* 0x000000b10300780c */ /* 0x040fe40003f84270 */
[C---:B------:R-:W-:Y:S02]  /*22b0*/  ISETP.GT.AND P5, PT, R3.reuse, 0xb8, PT ;  /* 0x000000b80300780c */ /* 0x040fe40003fa4270 */
[C---:B------:R-:W-:Y:S02]  /*22c0*/  ISETP.GT.AND P6, PT, R3.reuse, 0xb9, PT ;  /* 0x000000b90300780c */ /* 0x040fe40003fc4270 */
[----:B------:R-:W-:-:S02]  /*22d0*/  ISETP.GT.AND P0, PT, R3, 0x99, PT ;  /* 0x000000990300780c */ /* 0x000fc40003f04270 */
[----:B------:R-:W-:Y:S02]  /*22e0*/  FMNMX.FTZ R3, R26, R27, !PT ;  /* 0x0000001b1a037209 */ /* 0x000fe40007810000 */
[----:B------:R-:W-:Y:S02]  /*22f0*/  FMNMX.FTZ R0, R80, R7, !PT ;  /* 0x0000000750007209 */ /* 0x000fe40007810000 */
[----:B------:R-:W-:Y:S02]  /*2300*/  FSEL R106, R106, -INF , P1 ;  /* 0xff8000006a6a7808 */ /* 0x000fe40000800000 */
[----:B------:R-:W-:Y:S02]  /*2310*/  ISETP.NE.AND P1, PT, R12, RZ, PT ;  /* 0x000000ff0c00720c */ /* 0x000fe40003f25270 */
        /* <DEDUP_REMOVED lines=42> */
[----:B------:R-:W-:Y:S02]  /*25c0*/  FMNMX.FTZ R8, R117, R0, !PT ;  /* 0x0000000075087209 */ /* 0x000fe40007810000 */
[----:B------:R-:W-:-:S02]  /*25d0*/  FMNMX.FTZ R3, R67, R12, !PT ;  /* 0x0000000c43037209 */ /* 0x000fc40007810000 */
[----:B------:R-:W-:Y:S01]  /*25e0*/  P2R R10, PR, RZ, 0x4 ;  /* 0x00000004ff0a7803 */ /* 0x000fe20000000000 */
[----:B------:R-:W0:Y:S01]  /*25f0*/  SHFL.BFLY PT, R7, R8, 0x2, 0x1f ;  /* 0x0c401f0008077f89 */ /* 0x000e2200000e0000 */
[----:B------:R-:W-:Y:S02]  /*2600*/  FMNMX.FTZ R12, R70, R3, !PT ;  /* 0x00000003460c7209 */ /* 0x000fe40007810000 */
[----:B------:R-:W-:Y:S02]  /*2610*/  FSEL R103, R103, -INF , P0 ;  /* 0xff80000067677808 */ /* 0x000fe40000000000 */
[----:B------:R-:W-:Y:S02]  /*2620*/  FMNMX.FTZ R3, R71, R12, !PT ;  /* 0x0000000c47037209 */ /* 0x000fe40007810000 */
[----:B------:R-:W-:Y:S02]  /*2630*/  ISETP.NE.AND P0, PT, R11, RZ, PT ;  /* 0x000000ff0b00720c */ /* 0x000fe40003f05270 */
[----:B------:R-:W-:-:S02]  /*2640*/  FMNMX.FTZ R12, R74, R3, !PT ;  /* 0x000000034a0c7209 */ /* 0x000fc40007810000 */
[----:B------:R-:W-:Y:S02]  /*2650*/  FSEL R107, R107, -INF , P1 ;  /* 0xff8000006b6b7808 */ /* 0x000fe40000800000 */
[----:B------:R-:W-:Y:S02]  /*2660*/  FMNMX.FTZ R3, R75, R12, !PT ;  /* 0x0000000c4b037209 */ /* 0x000fe40007810000 */
[----:B------:R-:W-:Y:S02]  /*2670*/  FSEL R110, R110, -INF , P0 ;  /* 0xff8000006e6e7808 */ /* 0x000fe40000000000 */
[----:B------:R-:W-:Y:S02]  /*2680*/  FMNMX.FTZ R12, R78, R3, !PT ;  /* 0x000000034e0c7209 */ /* 0x000fe40007810000 */
[----:B------:R-:W-:Y:S02]  /*2690*/  FSEL R114, R114, -INF , P3 ;  /* 0xff80000072727808 */ /* 0x000fe40001800000 */
[----:B------:R-:W-:-:S02]  /*26a0*/  FMNMX.FTZ R3, R79, R12, !PT ;  /* 0x0000000c4f037209 */ /* 0x000fc40007810000 */
        /* <DEDUP_REMOVED lines=8> */
[----:B------:R-:W-:Y:S02]  /*2730*/  ISETP.NE.AND P0, PT, R5, RZ, PT ;  /* 0x000000ff0500720c */ /* 0x000fe40003f05270 */
[----:B------:R-:W-:Y:S02]  /*2740*/  FMNMX.FTZ R3, R87, R12, !PT ;  /* 0x0000000c57037209 */ /* 0x000fe40007810000 */
[----:B------:R-:W-:Y:S02]  /*2750*/  ISETP.NE.AND P1, PT, R6, RZ, PT ;  /* 0x000000ff0600720c */ /* 0x000fe40003f25270 */
[----:B------:R-:W-:-:S04]  /*2760*/  FMNMX.FTZ R12, R90, R3, !PT ;  /* 0x000000035a0c7209 */ /* 0x000fc80007810000 */
[----:B------:R-:W-:-:S04]  /*2770*/  FMNMX.FTZ R3, R91, R12, !PT ;  /* 0x0000000c5b037209 */ /* 0x000fc80007810000 */
[----:B------:R-:W-:Y:S02]  /*2780*/  FMNMX.FTZ R12, R94, R3, !PT ;  /* 0x000000035e0c7209 */ /* 0x000fe40007810000 */
[----:B0-----:R-:W-:Y:S01]  /*2790*/  FMNMX.FTZ R0, R9, R0, !PT ;  /* 0x0000000009007209 */ /* 0x001fe20007810000 */
[----:B------:R-:W-:Y:S01]  /*27a0*/  @!P1 VIADD R4, R4, 0x30840 ;  /* 0x0003084004049836 */ /* 0x000fe20000000000 */
[----:B------:R-:W-:Y:S02]  /*27b0*/  FMNMX.FTZ R3, R95, R12, !PT ;  /* 0x0000000c5f037209 */ /* 0x000fe40007810000 */
[C---:B------:R-:W-:Y:S01]  /*27c0*/  FSETP.NEU.FTZ.AND P2, PT, R0.reuse, -INF , PT ;  /* 0xff8000000000780b */ /* 0x040fe20003f5d000 */
[----:B------:R-:W-:Y:S01]  /*27d0*/  FMUL.FTZ R7, R0, UR21 ;  /* 0x0000001500077c20 */ /* 0x000fe20008410000 */
[----:B------:R-:W-:Y:S02]  /*27e0*/  FMNMX.FTZ R20, R98, R3, !PT ;  /* 0x0000000362147209 */ /* 0x000fe40007810000 */
[----:B------:R-:W-:-:S02]  /*27f0*/  @!P1 PRMT R4, RZ, 0x654, R4 ;  /* 0x00000654ff049816 */ /* 0x000fc40000000004 */
[----:B------:R-:W-:Y:S02]  /*2800*/  FMNMX.FTZ R3, R99, R20, !PT ;  /* 0x0000001463037209 */ /* 0x000fe40007810000 */
[----:B------:R-:W-:Y:S01]  /*2810*/  FSEL R7, R7, RZ, P2 ;  /* 0x000000ff07077208 */ /* 0x000fe20001000000 */
[----:B------:R0:W-:Y:S01]  /*2820*/  @!P1 SYNCS.ARRIVE.TRANS64.RED.A1T0 RZ, [R4+URZ], RZ ;  /* 0x000000ff04ff99a7 */ /* 0x0001e2000810043f */
[----:B------:R-:W-:Y:S02]  /*2830*/  FMNMX.FTZ R20, R102, R3, !PT ;  /* 0x0000000366147209 */ /* 0x000fe40007810000 */
[----:B------:R-:W-:Y:S01]  /*2840*/  ISETP.NE.AND P2, PT, R10, RZ, PT ;  /* 0x000000ff0a00720c */ /* 0x000fe20003f45270 */
        /* <DEDUP_REMOVED lines=8> */
[----:B------:R-:W-:Y:S01]  /*28d0*/  FSEL R111, R111, -INF , P2 ;  /* 0xff8000006f6f7808 */ /* 0x000fe20001000000 */
        /* <DEDUP_REMOVED lines=30> */
[----:B------:R-:W1:Y:S01]  /*2ac0*/  SHFL.BFLY PT, R76, R3, 0x2, 0x1f ;  /* 0x0c401f00034c7f89 */ /* 0x000e6200000e0000 */
        /* <DEDUP_REMOVED lines=14> */
[--C-:B--2---:R-:W-:Y:S01]  /*2bb0*/  FFMA.FTZ R80, R108, UR21, -R7.reuse ;  /* 0x000000156c507c23 */ /* 0x104fe20008010807 */
[--C-:B------:R-:W-:Y:S01]  /*2bc0*/  FFMA.FTZ R81, R109, UR21, -R7.reuse ;  /* 0x000000156d517c23 */ /* 0x100fe20008010807 */
[----:B------:R-:W-:-:S03]  /*2bd0*/  FFMA.FTZ R113, R113, UR21, -R7 ;  /* 0x0000001571717c23 */ /* 0x000fc60008010807 */
[----:B------:R2:W-:Y:S01]  /*2be0*/  MUFU.EX2 R60, R89 ;  /* 0x00000059003c7308 */ /* 0x0005e20000000800 */
[--C-:B---3--:R-:W-:Y:S01]  /*2bf0*/  FFMA.FTZ R84, R112, UR21, -R7.reuse ;  /* 0x0000001570547c23 */ /* 0x108fe20008010807 */
[----:B-1----:R-:W-:Y:S01]  /*2c00*/  FMNMX.FTZ R85, R3, R76, !PT ;  /* 0x0000004c03557209 */ /* 0x002fe20007810000 */
[----:B------:R-:W-:-:S05]  /*2c10*/  FFMA.FTZ R76, R104, UR21, -R7 ;  /* 0x00000015684c7c23 */ /* 0x000fca0008010807 */
[----:B------:R-:W-:Y:S01]  /*2c20*/  MUFU.EX2 R5, R5 ;  /* 0x0000000500057308 */ /* 0x000fe20000000800 */
[----:B------:R-:W1:Y:S01]  /*2c30*/  SHFL.BFLY PT, R88, R85, 0x1, 0x1f ;  /* 0x0c201f0055587f89 */ /* 0x000e6200000e0000 */
[----:B--2---:R-:W-:-:S06]  /*2c40*/  FFMA.FTZ R89, R117, UR21, -R7 ;  /* 0x0000001575597c23 */ /* 0x004fcc0008010807 */
[----:B------:R-:W0:Y:S08]  /*2c50*/  MUFU.EX2 R6, R6 ;  /* 0x0000000600067308 */ /* 0x000e300000000800 */
[----:B------:R-:W2:Y:S08]  /*2c60*/  MUFU.EX2 R8, R8 ;  /* 0x0000000800087308 */ /* 0x000eb00000000800 */
[----:B------:R-:W3:Y:S01]  /*2c70*/  MUFU.EX2 R9, R9 ;  /* 0x0000000900097308 */ /* 0x000ee20000000800 */
[----:B-1----:R-:W-:Y:S01]  /*2c80*/  FMNMX.FTZ R3, R85, R88, !PT ;  /* 0x0000005855037209 */ /* 0x002fe20007810000 */
[----:B------:R-:W-:Y:S01]  /*2c90*/  FFMA.FTZ R88, R116, UR21, -R7 ;  /* 0x0000001574587c23 */ /* 0x000fe20008010807 */
[----:B0-----:R-:W-:-:S02]  /*2ca0*/  F2FP.F16.F32.PACK_AB R4, R6, R5 ;  /* 0x000000050604723e */ /* 0x001fc400000000ff */
[C---:B------:R-:W-:Y:S01]  /*2cb0*/  FSETP.NEU.FTZ.AND P2, PT, R3.reuse, -INF , PT ;  /* 0xff8000000300780b */ /* 0x040fe20003f5d000 */
[----:B------:R-:W-:Y:S02]  /*2cc0*/  FMUL.FTZ R92, R3, UR21 ;  /* 0x00000015035c7c20 */ /* 0x000fe40008410000 */
[----:B------:R-:W0:Y:S03]  /*2cd0*/  MUFU.EX2 R10, R10 ;  /* 0x0000000a000a7308 */ /* 0x000e260000000800 */
[----:B------:R-:W-:Y:S02]  /*2ce0*/  FSEL R92, R92, RZ, P2 ;  /* 0x000000ff5c5c7208 */ /* 0x000fe40001000000 */
[----:B------:R-:W-:-:S03]  /*2cf0*/  PLOP3.LUT P2, PT, PT, PT, UP0, 0x80, 0x0 ;  /* 0x000000000000781c */ /* 0x000fc60003f4f008 */
[--C-:B------:R-:W-:Y:S01]  /*2d00*/  FFMA.FTZ R7, R26, UR21, -R92.reuse ;  /* 0x000000151a077c23 */ /* 0x100fe2000801085c */
[--C-:B------:R-:W-:Y:S01]  /*2d10*/  FFMA.FTZ R26, R27, UR21, -R92.reuse ;  /* 0x000000151b1a7c23 */ /* 0x100fe2000801085c */
[--C-:B------:R-:W-:Y:S01]  /*2d20*/  FFMA.FTZ R30, R30, UR21, -R92.reuse ;  /* 0x000000151e1e7c23 */ /* 0x100fe2000801085c */
[--C-:B------:R-:W-:Y:S01]  /*2d30*/  FFMA.FTZ R93, R31, UR21, -R92.reuse ;  /* 0x000000151f5d7c23 */ /* 0x100fe2000801085c */
[--C-:B------:R-:W-:Y:S01]  /*2d40*/  FFMA.FTZ R97, R34, UR21, -R92.reuse ;  /* 0x0000001522617c23 */ /* 0x100fe2000801085c */
[----:B------:R-:W1:Y:S01]  /*2d50*/  MUFU.EX2 R11, R11 ;  /* 0x0000000b000b7308 */ /* 0x000e620000000800 */
[--C-:B------:R-:W-:Y:S01]  /*2d60*/  FFMA.FTZ R100, R35, UR21, -R92.reuse ;  /* 0x0000001523647c23 */ /* 0x100fe2000801085c */
[----:B------:R-:W-:Y:S01]  /*2d70*/  FFMA.FTZ R96, R63, UR21, -R92 ;  /* 0x000000153f607c23 */ /* 0x000fe2000801085c */
[----:B------:R-:W-:Y:S01]  /*2d80*/  FADD.FTZ R63, R5, R6 ;  /* 0x00000006053f7221 */ /* 0x000fe20000010000 */
[--C-:B------:R-:W-:Y:S01]  /*2d90*/  FFMA.FTZ R101, R38, UR21, -R92.reuse ;  /* 0x0000001526657c23 */ /* 0x100fe2000801085c */
[--C-:B------:R-:W-:Y:S01]  /*2da0*/  FFMA.FTZ R35, R66, UR21, -R92.reuse ;  /* 0x0000001542237c23 */ /* 0x100fe2000801085c */
[--C-:B------:R-:W-:Y:S01]  /*2db0*/  FFMA.FTZ R31, R46, UR21, -R92.reuse ;  /* 0x000000152e1f7c23 */ /* 0x100fe2000801085c */
[----:B--2---:R-:W-:Y:S01]  /*2dc0*/  FADD.FTZ R66, R8, R63 ;  /* 0x0000003f08427221 */ /* 0x004fe20000010000 */
[----:B------:R-:W-:Y:S01]  /*2dd0*/  MUFU.EX2 R7, R7 ;  /* 0x0000000700077308 */ /* 0x000fe20000000800 */
[--C-:B------:R-:W-:Y:S01]  /*2de0*/  FFMA.FTZ R38, R47, UR21, -R92.reuse ;  /* 0x000000152f267c23 */ /* 0x100fe2000801085c */
[--C-:B------:R-:W-:Y:S01]  /*2df0*/  FFMA.FTZ R46, R67, UR21, -R92.reuse ;  /* 0x00000015432e7c23 */ /* 0x100fe2000801085c */
[--C-:B------:R-:W-:Y:S01]  /*2e00*/  FFMA.FTZ R47, R54, UR21, -R92.reuse ;  /* 0x00000015362f7c23 */ /* 0x100fe2000801085c */
[--C-:B------:R-:W-:Y:S01]  /*2e10*/  FFMA.FTZ R104, R39, UR21, -R92.reuse ;  /* 0x0000001527687c23 */ /* 0x100fe2000801085c */
[----:B------:R-:W-:Y:S01]  /*2e20*/  FFMA.FTZ R54, R71, UR21, -R92 ;  /* 0x0000001547367c23 */ /* 0x000fe2000801085c */
[----:B---3--:R-:W-:Y:S01]  /*2e30*/  FADD.FTZ R71, R9, R66 ;  /* 0x0000004209477221 */ /* 0x008fe20000010000 */
[--C-:B------:R-:W-:Y:S01]  /*2e40*/  FFMA.FTZ R27, R42, UR21, -R92.reuse ;  /* 0x000000152a1b7c23 */ /* 0x100fe2000801085c */
[----:B------:R-:W2:Y:S01]  /*2e50*/  MUFU.EX2 R26, R26 ;  /* 0x0000001a001a7308 */ /* 0x000ea20000000800 */
[--C-:B------:R-:W-:Y:S01]  /*2e60*/  FFMA.FTZ R42, R51, UR21, -R92.reuse ;  /* 0x00000015332a7c23 */ /* 0x100fe2000801085c */
[--C-:B------:R-:W-:Y:S01]  /*2e70*/  FFMA.FTZ R51, R74, UR21, -R92.reuse ;  /* 0x000000154a337c23 */ /* 0x100fe2000801085c */
[----:B0-----:R-:W-:Y:S01]  /*2e80*/  FADD.FTZ R74, R10, R71 ;  /* 0x000000470a4a7221 */ /* 0x001fe20000010000 */
        /* <DEDUP_REMOVED lines=9> */
[----:B------:R-:W-:Y:S01]  /*2f20*/  F2FP.F16.F32.PACK_AB R6, R9, R8 ;  /* 0x000000080906723e */ /* 0x000fe200000000ff */
[----:B------:R-:W-:Y:S01]  /*2f30*/  FFMA.FTZ R43, R70, UR21, -R92 ;  /* 0x00000015462b7c23 */ /* 0x000fe2000801085c */
[----:B-1----:R-:W-:Y:S01]  /*2f40*/  F2FP.F16.F32.PACK_AB R8, R11, R10 ;  /* 0x0000000a0b08723e */ /* 0x002fe200000000ff */
[----:B------:R-:W1:Y:S01]  /*2f50*/  MUFU.EX2 R93, R93 ;  /* 0x0000005d005d7308 */ /* 0x000e620000000800 */
[----:B--2---:R-:W-:Y:S01]  /*2f60*/  FADD.FTZ R67, R7, R26 ;  /* 0x0000001a07437221 */ /* 0x004fe20000010000 */
        /* <DEDUP_REMOVED lines=8> */
[----:B------:R-:W-:Y:S01]  /*2ff0*/  FADD.FTZ R67, R11, R74 ;  /* 0x0000004a0b437221 */ /* 0x000fe20000010000 */
[--C-:B------:R-:W-:Y:S01]  /*3000*/  FFMA.FTZ R103, R103, UR21, -R92.reuse ;  /* 0x0000001567677c23 */ /* 0x100fe2000801085c */
[--C-:B------:R-:W-:Y:S01]  /*3010*/  FFMA.FTZ R106, R106, UR21, -R92.reuse ;  /* 0x000000156a6a7c23 */ /* 0x100fe2000801085c */
[--C-:B------:R-:W-:Y:S01]  /*3020*/  FFMA.FTZ R107, R107, UR21, -R92.reuse ;  /* 0x000000156b6b7c23 */ /* 0x100fe2000801085c */
[--C-:B------:R-:W-:Y:S01]  /*3030*/  FFMA.FTZ R110, R110, UR21, -R92.reuse ;  /* 0x000000156e6e7c23 */ /* 0x100fe2000801085c */
[----:B------:R-:W-:Y:S01]  /*3040*/  FFMA.FTZ R111, R111, UR21, -R92 ;  /* 0x000000156f6f7c23 */ /* 0x000fe2000801085c */
[----:B------:R-:W0:Y:S01]  /*3050*/  MUFU.EX2 R120, R120 ;  /* 0x0000007800787308 */ /* 0x000e220000000800 */
[----:B-1----:R-:W-:Y:S01]  /*3060*/  FADD.FTZ R66, R93, R66 ;  /* 0x000000425d427221 */ /* 0x002fe20000010000 */
[--C-:B------:R-:W-:Y:S01]  /*3070*/  FFMA.FTZ R114, R114, UR21, -R92.reuse ;  /* 0x0000001572727c23 */ /* 0x100fe2000801085c */
[--C-:B------:R-:W-:Y:S01]  /*3080*/  FFMA.FTZ R115, R115, UR21, -R92.reuse ;  /* 0x0000001573737c23 */ /* 0x100fe2000801085c */
[----:B------:R-:W-:-:S04]  /*3090*/  FFMA.FTZ R118, R118, UR21, -R92 ;  /* 0x0000001576767c23 */ /* 0x000fc8000801085c */
[----:B------:R-:W1:Y:S01]  /*30a0*/  MUFU.EX2 R100, R100 ;  /* 0x0000006400647308 */ /* 0x000e620000000800 */
[----:B--2---:R-:W-:Y:S01]  /*30b0*/  FADD.FTZ R5, R97, R66 ;  /* 0x0000004261057221 */ /* 0x004fe20000010000 */
[--C-:B------:R-:W-:Y:S01]  /*30c0*/  FFMA.FTZ R66, R82, UR21, -R92.reuse ;  /* 0x0000001552427c23 */ /* 0x100fe2000801085c */
[----:B------:R-:W-:-:S05]  /*30d0*/  FFMA.FTZ R82, R95, UR21, -R92 ;  /* 0x000000155f527c23 */ /* 0x000fca000801085c */
[----:B------:R-:W2:Y:S01]  /*30e0*/  MUFU.EX2 R121, R121 ;  /* 0x0000007900797308 */ /* 0x000ea20000000800 */
[----:B0-----:R-:W-:Y:S01]  /*30f0*/  FADD.FTZ R78, R120, R67 ;  /* 0x00000043784e7221 */ /* 0x001fe20000010000 */
[----:B------:R-:W-:-:S06]  /*3100*/  FFMA.FTZ R67, R83, UR21, -R92 ;  /* 0x0000001553437c23 */ /* 0x000fcc000801085c */
[----:B------:R-:W0:Y:S01]  /*3110*/  MUFU.EX2 R101, R101 ;  /* 0x0000006500657308 */ /* 0x000e220000000800 */
[----:B-1----:R-:W-:Y:S01]  /*3120*/  FADD.FTZ R74, R100, R5 ;  /* 0x00000005644a7221 */ /* 0x002fe20000010000 */
[----:B------:R-:W-:Y:S02]  /*3130*/  F2FP.F16.F32.PACK_AB R5, R26, R7 ;  /* 0x000000071a05723e */ /* 0x000fe400000000ff */
[----:B------:R-:W-:Y:S02]  /*3140*/  F2FP.F16.F32.PACK_AB R7, R93, R30 ;  /* 0x0000001e5d07723e */ /* 0x000fe400000000ff */
[----:B------:R-:W-:Y:S02]  /*3150*/  F2FP.F16.F32.PACK_AB R9, R100, R97 ;  /* 0x000000616409723e */ /* 0x000fe400000000ff */
[----:B------:R-:W1:Y:S01]  /*3160*/  MUFU.EX2 R24, R24 ;  /* 0x0000001800187308 */ /* 0x000e620000000800 */
[C---:B--2---:R-:W-:Y:S01]  /*3170*/  FADD.FTZ R75, R121.reuse, R78 ;  /* 0x0000004e794b7221 */ /* 0x044fe20000010000 */
[----:B------:R-:W-:Y:S01]  /*3180*/  F2FP.F16.F32.PACK_AB R10, R121, R120 ;  /* 0x00000078790a723e */ /* 0x000fe200000000ff */
[----:B------:R2:W-:Y:S01]  /*3190*/  STSM.16.M88.4 [R2+0x1e800], R4 ;  /* 0x01e8000402007844 */ /* 0x0005e20000000200 */
[----:B------:R-:W-:Y:S01]  /*31a0*/  FFMA.FTZ R78, R91, UR21, -R92 ;  /* 0x000000155b4e7c23 */ /* 0x000fe2000801085c */
[----:B------:R-:W-:-:S02]  /*31b0*/  IMAD.MOV.U32 R121, RZ, RZ, R151 ;  /* 0x000000ffff797224 */ /* 0x000fc400078e0097 */
[----:B------:R-:W-:Y:S01]  /*31c0*/  IMAD.MOV.U32 R120, RZ, RZ, R151 ;  /* 0x000000ffff787224 */ /* 0x000fe200078e0097 */
[----:B------:R-:W3:Y:S01]  /*31d0*/  MUFU.EX2 R104, R104 ;  /* 0x0000006800687308 */ /* 0x000ee20000000800 */
[----:B0-----:R-:W-:Y:S01]  /*31e0*/  FADD.FTZ R11, R101, R74 ;  /* 0x0000004a650b7221 */ /* 0x001fe20000010000 */
[----:B------:R-:W-:-:S06]  /*31f0*/  FFMA.FTZ R74, R87, UR21, -R92 ;  /* 0x00000015574a7c23 */ /* 0x000fcc000801085c */
[----:B------:R-:W0:Y:S01]  /*3200*/  MUFU.EX2 R23, R23 ;  /* 0x0000001700177308 */ /* 0x000e220000000800 */
[----:B-1----:R-:W-:Y:S01]  /*3210*/  FADD.FTZ R30, R24, R75 ;  /* 0x0000004b181e7221 */ /* 0x002fe20000010000 */
[--C-:B------:R-:W-:Y:S01]  /*3220*/  FFMA.FTZ R75, R90, UR21, -R92.reuse ;  /* 0x000000155a4b7c23 */ /* 0x100fe2000801085c */
[----:B------:R-:W-:-:S05]  /*3230*/  FFMA.FTZ R92, R119, UR21, -R92 ;  /* 0x00000015775c7c23 */ /* 0x000fca000801085c */
[----:B------:R-:W1:Y:S01]  /*3240*/  MUFU.EX2 R27, R27 ;  /* 0x0000001b001b7308 */ /* 0x000e620000000800 */
[C---:B---3--:R-:W-:Y:S01]  /*3250*/  FADD.FTZ R26, R104.reuse, R11 ;  /* 0x0000000b681a7221 */ /* 0x048fe20000010000 */
[----:B------:R-:W-:-:S05]  /*3260*/  F2FP.F16.F32.PACK_AB R11, R104, R101 ;  /* 0x00000065680b723e */ /* 0x000fca00000000ff */
[----:B------:R3:W-:Y:S01]  /*3270*/  STSM.16.M88.4 [R22], R8 ;  /* 0x0000000816007844 */ /* 0x0007e20000000200 */
[----:B------:R-:W4:Y:S01]  /*3280*/  MUFU.EX2 R25, R25 ;  /* 0x0000001900197308 */ /* 0x000f220000000800 */
[C---:B0-----:R-:W-:Y:S01]  /*3290*/  FADD.FTZ R30, R23.reuse, R30 ;  /* 0x0000001e171e7221 */ /* 0x041fe20000010000 */
[----:B------:R-:W-:-:S06]  /*32a0*/  F2FP.F16.F32.PACK_AB R24, R23, R24 ;  /* 0x000000181718723e */ /* 0x000fcc00000000ff */
[----:B------:R-:W0:Y:S01]  /*32b0*/  MUFU.EX2 R34, R34 ;  /* 0x0000002200227308 */ /* 0x000e220000000800 */
[----:B-1----:R-:W-:-:S07]  /*32c0*/  FADD.FTZ R83, R27, R26 ;  /* 0x0000001a1b537221 */ /* 0x002fce0000010000 */
[----:B------:R-:W1:Y:S01]  /*32d0*/  MUFU.EX2 R28, R28 ;  /* 0x0000001c001c7308 */ /* 0x000e620000000800 */
[----:B----4-:R-:W-:-:S07]  /*32e0*/  FADD.FTZ R87, R25, R30 ;  /* 0x0000001e19577221 */ /* 0x010fce0000010000 */
[----:B------:R-:W4:Y:S01]  /*32f0*/  MUFU.EX2 R31, R31 ;  /* 0x0000001f001f7308 */ /* 0x000f220000000800 */
[----:B0-----:R-:W-:-:S07]  /*3300*/  FADD.FTZ R26, R34, R83 ;  /* 0x00000053221a7221 */ /* 0x001fce0000010000 */
        /* <DEDUP_REMOVED lines=25> */
[C---:B-1----:R-:W-:Y:S01]  /*34a0*/  FADD.FTZ R87, R57.reuse, R30 ;  /* 0x0000001e39577221 */ /* 0x042fe20000010000 */
[----:B--2---:R-:W-:-:S06]  /*34b0*/  F2FP.F16.F32.PACK_AB R4, R57, R52 ;  /* 0x000000343904723e */ /* 0x004fcc00000000ff */
[----:B------:R-:W1:Y:S01]  /*34c0*/  MUFU.EX2 R58, R58 ;  /* 0x0000003a003a7308 */ /* 0x000e620000000800 */
[----:B----4-:R-:W-:-:S07]  /*34d0*/  FADD.FTZ R83, R55, R26 ;  /* 0x0000001a37537221 */ /* 0x010fce0000010000 */
        /* <DEDUP_REMOVED lines=8> */
[----:B0-----:R-:W-:Y:S01]  /*3560*/  FADD.FTZ R23, R59, R26 ;  /* 0x0000001a3b177221 */ /* 0x001fe20000010000 */
[----:B------:R-:W-:Y:S02]  /*3570*/  F2FP.F16.F32.PACK_AB R26, R28, R25 ;  /* 0x000000191c1a723e */ /* 0x000fe400000000ff */
[----:B------:R-:W-:Y:S02]  /*3580*/  F2FP.F16.F32.PACK_AB R28, R44, R29 ;  /* 0x0000001d2c1c723e */ /* 0x000fe400000000ff */
[----:B------:R-:W-:Y:S02]  /*3590*/  F2FP.F16.F32.PACK_AB R25, R34, R27 ;  /* 0x0000001b2219723e */ /* 0x000fe400000000ff */
[----:B------:R-:W0:Y:S01]  /*35a0*/  MUFU.EX2 R14, R14 ;  /* 0x0000000e000e7308 */ /* 0x000e220000000800 */
[----:B-1----:R-:W-:Y:S01]  /*35b0*/  FADD.FTZ R83, R13, R30 ;  /* 0x0000001e0d537221 */ /* 0x002fe20000010000 */
[----:B------:R-:W-:-:S02]  /*35c0*/  F2FP.F16.F32.PACK_AB R27, R38, R31 ;  /* 0x0000001f261b723e */ /* 0x000fc400000000ff */
[----:B------:R-:W-:Y:S02]  /*35d0*/  F2FP.F16.F32.PACK_AB R30, R48, R45 ;  /* 0x0000002d301e723e */ /* 0x000fe400000000ff */
[----:B------:R-:W-:Y:S01]  /*35e0*/  F2FP.F16.F32.PACK_AB R29, R42, R39 ;  /* 0x000000272a1d723e */ /* 0x000fe200000000ff */
[----:B------:R1:W-:Y:S01]  /*35f0*/  STSM.16.M88.4 [R17], R24 ;  /* 0x0000001811007844 */ /* 0x0003e20000000200 */
[----:B------:R-:W4:Y:S01]  /*3600*/  MUFU.EX2 R35, R35 ;  /* 0x0000002300237308 */ /* 0x000f220000000800 */
[----:B--2---:R-:W-:Y:S01]  /*3610*/  FADD.FTZ R44, R96, R23 ;  /* 0x00000017602c7221 */ /* 0x004fe20000010000 */
[----:B------:R-:W-:-:S05]  /*3620*/  F2FP.F16.F32.PACK_AB R31, R50, R47 ;  /* 0x0000002f321f723e */ /* 0x000fca00000000ff */
[----:B------:R-:W-:Y:S01]  /*3630*/  STSM.16.M88.4 [R16], R28 ;  /* 0x0000001c10007844 */ /* 0x000fe20000000200 */
[----:B------:R-:W3:Y:S01]  /*3640*/  MUFU.EX2 R32, R32 ;  /* 0x0000002000207308 */ /* 0x000ee20000000800 */
[----:B0-----:R-:W-:-:S07]  /*3650*/  FADD.FTZ R83, R14, R83 ;  /* 0x000000530e537221 */ /* 0x001fce0000010000 */
[----:B------:R-:W0:Y:S01]  /*3660*/  MUFU.EX2 R46, R46 ;  /* 0x0000002e002e7308 */ /* 0x000e220000000800 */
[----:B----4-:R-:W-:-:S07]  /*3670*/  FADD.FTZ R5, R35, R44 ;  /* 0x0000002c23057221 */ /* 0x010fce0000010000 */
[----:B------:R-:W2:Y:S01]  /*3680*/  MUFU.EX2 R33, R33 ;  /* 0x0000002100217308 */ /* 0x000ea20000000800 */
[----:B---3--:R-:W-:-:S07]  /*3690*/  FADD.FTZ R10, R32, R83 ;  /* 0x00000053200a7221 */ /* 0x008fce0000010000 */
[----:B------:R-:W3:Y:S01]  /*36a0*/  MUFU.EX2 R43, R43 ;  /* 0x0000002b002b7308 */ /* 0x000ee20000000800 */
[----:B0-----:R-:W-:-:S07]  /*36b0*/  FADD.FTZ R8, R46, R5 ;  /* 0x000000052e087221 */ /* 0x001fce0000010000 */
[----:B------:R-:W0:Y:S01]  /*36c0*/  MUFU.EX2 R36, R36 ;  /* 0x0000002400247308 */ /* 0x000e220000000800 */
[----:B--2---:R-:W-:-:S07]  /*36d0*/  FADD.FTZ R7, R33, R10 ;  /* 0x0000000a21077221 */ /* 0x004fce0000010000 */
[----:B------:R-:W2:Y:S01]  /*36e0*/  MUFU.EX2 R54, R54 ;  /* 0x0000003600367308 */ /* 0x000ea20000000800 */
[----:B---3--:R-:W-:-:S07]  /*36f0*/  FADD.FTZ R5, R43, R8 ;  /* 0x000000082b057221 */ /* 0x008fce0000010000 */
[----:B------:R-:W3:Y:S01]  /*3700*/  MUFU.EX2 R41, R41 ;  /* 0x0000002900297308 */ /* 0x000ee20000000800 */
[----:B0-----:R-:W-:Y:S01]  /*3710*/  FADD.FTZ R10, R36, R7 ;  /* 0x00000007240a7221 */ /* 0x001fe20000010000 */
[----:B------:R-:W-:-:S06]  /*3720*/  F2FP.F16.F32.PACK_AB R7, R96, R59 ;  /* 0x0000003b6007723e */ /* 0x000fcc00000000ff */
[----:B------:R-:W0:Y:S01]  /*3730*/  MUFU.EX2 R51, R51 ;  /* 0x0000003300337308 */ /* 0x000e220000000800 */
[----:B--2---:R-:W-:-:S07]  /*3740*/  FADD.FTZ R8, R54, R5 ;  /* 0x0000000536087221 */ /* 0x004fce0000010000 */
[----:B------:R-:W2:Y:S01]  /*3750*/  MUFU.EX2 R40, R40 ;  /* 0x0000002800287308 */ /* 0x000ea20000000800 */
[C---:B---3--:R-:W-:Y:S01]  /*3760*/  FADD.FTZ R5, R41.reuse, R10 ;  /* 0x0000000a29057221 */ /* 0x048fe20000010000 */
[----:B-1----:R-:W-:-:S06]  /*3770*/  F2FP.F16.F32.PACK_AB R24, R41, R36 ;  /* 0x000000242918723e */ /* 0x002fcc00000000ff */
[----:B------:R-:W1:Y:S01]  /*3780*/  MUFU.EX2 R62, R62 ;  /* 0x0000003e003e7308 */ /* 0x000e620000000800 */
[----:B0-----:R-:W-:-:S07]  /*3790*/  FADD.FTZ R9, R51, R8 ;  /* 0x0000000833097221 */ /* 0x001fce0000010000 */
[----:B------:R-:W0:Y:S01]  /*37a0*/  MUFU.EX2 R49, R49 ;  /* 0x0000003100317308 */ /* 0x000e220000000800 */
[----:B--2---:R-:W-:Y:S01]  /*37b0*/  FADD.FTZ R10, R40, R5 ;  /* 0x00000005280a7221 */ /* 0x004fe20000010000 */
[----:B------:R-:W-:-:S05]  /*37c0*/  F2FP.F16.F32.PACK_AB R5, R58, R55 ;  /* 0x000000373a05723e */ /* 0x000fca00000000ff */
[----:B------:R2:W-:Y:S01]  /*37d0*/  STSM.16.M88.4 [R2+0x24800], R4 ;  /* 0x0248000402007844 */ /* 0x0005e20000000200 */
[----:B------:R-:W3:Y:S01]  /*37e0*/  MUFU.EX2 R63, R63 ;  /* 0x0000003f003f7308 */ /* 0x000ee20000000800 */
[C---:B-1----:R-:W-:Y:S01]  /*37f0*/  FADD.FTZ R8, R62.reuse, R9 ;  /* 0x000000093e087221 */ /* 0x042fe20000010000 */
[----:B------:R-:W-:-:S06]  /*3800*/  F2FP.F16.F32.PACK_AB R25, R62, R51 ;  /* 0x000000333e19723e */ /* 0x000fcc00000000ff */
[----:B------:R-:W1:Y:S01]  /*3810*/  MUFU.EX2 R70, R70 ;  /* 0x0000004600467308 */ /* 0x000e620000000800 */
[----:B0-----:R-:W-:Y:S01]  /*3820*/  FADD.FTZ R11, R49, R10 ;  /* 0x0000000a310b7221 */ /* 0x001fe20000010000 */
[----:B------:R-:W-:Y:S02]  /*3830*/  F2FP.F16.F32.PACK_AB R10, R33, R32 ;  /* 0x00000020210a723e */ /* 0x000fe400000000ff */
[----:B------:R-:W-:-:S04]  /*3840*/  F2FP.F16.F32.PACK_AB R26, R49, R40 ;  /* 0x00000028311a723e */ /* 0x000fc800000000ff */
[----:B------:R-:W0:Y:S01]  /*3850*/  MUFU.EX2 R21, R21 ;  /* 0x0000001500157308 */ /* 0x000e220000000800 */
[----:B---3--:R-:W-:Y:S01]  /*3860*/  FADD.FTZ R9, R63, R8 ;  /* 0x000000083f097221 */ /* 0x008fe20000010000 */
[----:B------:R-:W-:-:S06]  /*3870*/  FADD.FTZ R8, R12, R11 ;  /* 0x0000000b0c087221 */ /* 0x000fcc0000010000 */
[----:B------:R-:W3:Y:S01]  /*3880*/  MUFU.EX2 R66, R66 ;  /* 0x0000004200427308 */ /* 0x000ee20000000800 */
[C---:B-1----:R-:W-:Y:S01]  /*3890*/  FADD.FTZ R9, R70.reuse, R9 ;  /* 0x0000000946097221 */ /* 0x042fe20000010000 */
[----:B------:R-:W-:-:S06]  /*38a0*/  F2FP.F16.F32.PACK_AB R27, R70, R63 ;  /* 0x0000003f461b723e */ /* 0x000fcc00000000ff */
[----:B------:R-:W1:Y:S01]  /*38b0*/  MUFU.EX2 R67, R67 ;  /* 0x0000004300437308 */ /* 0x000e620000000800 */
[----:B0-----:R-:W-:Y:S01]  /*38c0*/  FADD.FTZ R11, R21, R8 ;  /* 0x00000008150b7221 */ /* 0x001fe20000010000 */
[----:B------:R-:W-:-:S03]  /*38d0*/  F2FP.F16.F32.PACK_AB R8, R14, R13 ;  /* 0x0000000d0e08723e */ /* 0x000fc600000000ff */
[----:B------:R-:W-:Y:S01]  /*38e0*/  FADD.FTZ R34, R20, R11 ;  /* 0x0000000b14227221 */ /* 0x000fe20000010000 */
[----:B------:R-:W-:Y:S02]  /*38f0*/  F2FP.F16.F32.PACK_AB R11, R54, R43 ;  /* 0x0000002b360b723e */ /* 0x000fe400000000ff */
[----:B------:R-:W0:Y:S01]  /*3900*/  MUFU.EX2 R37, R37 ;  /* 0x0000002500257308 */ /* 0x000e220000000800 */
[----:B---3--:R-:W-:Y:S01]  /*3910*/  FADD.FTZ R14, R66, R9 ;  /* 0x00000009420e7221 */ /* 0x008fe20000010000 */
[----:B------:R-:W-:-:S05]  /*3920*/  F2FP.F16.F32.PACK_AB R9, R46, R35 ;  /* 0x000000232e09723e */ /* 0x000fca00000000ff */
[----:B------:R3:W-:Y:S01]  /*3930*/  STSM.16.M88.4 [R153], R8 ;  /* 0x0000000899007844 */ /* 0x0007e20000000200 */
[----:B------:R-:W2:Y:S01]  /*3940*/  MUFU.EX2 R71, R71 ;  /* 0x0000004700477308 */ /* 0x000ea20000000800 */
[----:B-1----:R-:W-:Y:S02]  /*3950*/  FADD.FTZ R14, R67, R14 ;  /* 0x0000000e430e7221 */ /* 0x002fe40000010000 */
[----:B------:R-:W-:Y:S05]  /*3960*/  STSM.16.M88.4 [R17+0x6000], R24 ;  /* 0x0060001811007844 */ /* 0x000fea0000000200 */
[----:B------:R-:W1:Y:S01]  /*3970*/  MUFU.EX2 R53, R53 ;  /* 0x0000003500357308 */ /* 0x000e620000000800 */
[----:B0-----:R-:W-:-:S07]  /*3980*/  FADD.FTZ R34, R37, R34 ;  /* 0x0000002225227221 */ /* 0x001fce0000010000 */
[----:B------:R-:W0:Y:S01]  /*3990*/  MUFU.EX2 R74, R74 ;  /* 0x0000004a004a7308 */ /* 0x000e220000000800 */
[----:B--2---:R-:W-:-:S07]  /*39a0*/  FADD.FTZ R5, R71, R14 ;  /* 0x0000000e47057221 */ /* 0x004fce0000010000 */
[----:B------:R-:W2:Y:S01]  /*39b0*/  MUFU.EX2 R75, R75 ;  /* 0x0000004b004b7308 */ /* 0x000ea20000000800 */
[----:B-1----:R-:W-:-:S04]  /*39c0*/  FADD.FTZ R7, R53, R34 ;  /* 0x0000002235077221 */ /* 0x002fc80000010000 */
[C---:B------:R-:W-:Y:S01]  /*39d0*/  FADD.FTZ R6, R60.reuse, R7 ;  /* 0x000000073c067221 */ /* 0x040fe20000010000 */
[----:B------:R-:W-:Y:S02]  /*39e0*/  F2FP.F16.F32.PACK_AB R60, R60, R53 ;  /* 0x000000353c3c723e */ /* 0x000fe400000000ff */
[----:B------:R-:W1:Y:S01]  /*39f0*/  MUFU.EX2 R65, R65 ;  /* 0x0000004100417308 */ /* 0x000e620000000800 */
[----:B0-----:R-:W-:-:S07]  /*3a00*/  FADD.FTZ R4, R74, R5 ;  /* 0x000000054a047221 */ /* 0x001fce0000010000 */
[----:B------:R-:W0:Y:S01]  /*3a10*/  MUFU.EX2 R78, R78 ;  /* 0x0000004e004e7308 */ /* 0x000e220000000800 */
[----:B--2---:R-:W-:-:S07]  /*3a20*/  FADD.FTZ R5, R75, R4 ;  /* 0x000000044b057221 */ /* 0x004fce0000010000 */
[----:B------:R-:W2:Y:S01]  /*3a30*/  MUFU.EX2 R68, R68 ;  /* 0x0000004400447308 */ /* 0x000ea20000000800 */
[----:B-1----:R-:W-:Y:S01]  /*3a40*/  FADD.FTZ R7, R65, R6 ;  /* 0x0000000641077221 */ /* 0x002fe20000010000 */
[----:B------:R-:W-:-:S06]  /*3a50*/  F2FP.F16.F32.PACK_AB R6, R37, R20 ;  /* 0x000000142506723e */ /* 0x000fcc00000000ff */
[----:B------:R-:W1:Y:S01]  /*3a60*/  MUFU.EX2 R79, R79 ;  /* 0x0000004f004f7308 */ /* 0x000e620000000800 */
[C---:B0-----:R-:W-:Y:S01]  /*3a70*/  FADD.FTZ R4, R78.reuse, R5 ;  /* 0x000000054e047221 */ /* 0x041fe20000010000 */
[----:B------:R-:W-:-:S06]  /*3a80*/  F2FP.F16.F32.PACK_AB R61, R78, R75 ;  /* 0x0000004b4e3d723e */ /* 0x000fcc00000000ff */
[----:B------:R-:W0:Y:S01]  /*3a90*/  MUFU.EX2 R64, R64 ;  /* 0x0000004000407308 */ /* 0x000e220000000800 */
[C---:B--2---:R-:W-:Y:S01]  /*3aa0*/  FADD.FTZ R7, R68.reuse, R7 ;  /* 0x0000000744077221 */ /* 0x044fe20000010000 */
[----:B------:R-:W-:-:S06]  /*3ab0*/  F2FP.F16.F32.PACK_AB R62, R68, R65 ;  /* 0x00000041443e723e */ /* 0x000fcc00000000ff */
[----:B------:R-:W2:Y:S01]  /*3ac0*/  MUFU.EX2 R82, R82 ;  /* 0x0000005200527308 */ /* 0x000ea20000000800 */
[----:B-1----:R-:W-:Y:S01]  /*3ad0*/  FADD.FTZ R5, R79, R4 ;  /* 0x000000044f057221 */ /* 0x002fe20000010000 */
[----:B------:R-:W-:-:S06]  /*3ae0*/  F2FP.F16.F32.PACK_AB R4, R21, R12 ;  /* 0x0000000c1504723e */ /* 0x000fcc00000000ff */
[----:B------:R-:W1:Y:S01]  /*3af0*/  MUFU.EX2 R69, R69 ;  /* 0x0000004500457308 */ /* 0x000e620000000800 */
[----:B0-----:R-:W-:-:S07]  /*3b00*/  FADD.FTZ R14, R64, R7 ;  /* 0x00000007400e7221 */ /* 0x001fce0000010000 */
[----:B------:R-:W0:Y:S01]  /*3b10*/  MUFU.EX2 R23, R98 ;  /* 0x0000006200177308 */ /* 0x000e220000000800 */
[C---:B--2---:R-:W-:Y:S01]  /*3b20*/  FADD.FTZ R12, R82.reuse, R5 ;  /* 0x00000005520c7221 */ /* 0x044fe20000010000 */
[----:B------:R-:W-:-:S06]  /*3b30*/  F2FP.F16.F32.PACK_AB R63, R82, R79 ;  /* 0x0000004f523f723e */ /* 0x000fcc00000000ff */
[----:B------:R-:W3:Y:S01]  /*3b40*/  MUFU.EX2 R72, R72 ;  /* 0x0000004800487308 */ /* 0x000ee20000000800 */
[C---:B-1----:R-:W-:Y:S01]  /*3b50*/  FADD.FTZ R5, R69.reuse, R14 ;  /* 0x0000000e45057221 */ /* 0x042fe20000010000 */
[----:B------:R-:W-:-:S06]  /*3b60*/  F2FP.F16.F32.PACK_AB R64, R69, R64 ;  /* 0x000000404540723e */ /* 0x000fcc00000000ff */
[----:B------:R-:W1:Y:S01]  /*3b70*/  MUFU.EX2 R44, R99 ;  /* 0x00000063002c7308 */ /* 0x000e620000000800 */
[----:B0-----:R-:W-:-:S07]  /*3b80*/  FADD.FTZ R7, R23, R12 ;  /* 0x0000000c17077221 */ /* 0x001fce0000010000 */
[----:B------:R-:W0:Y:S01]  /*3b90*/  MUFU.EX2 R73, R73 ;  /* 0x0000004900497308 */ /* 0x000e220000000800 */
[----:B---3--:R-:W-:Y:S01]  /*3ba0*/  FADD.FTZ R8, R72, R5 ;  /* 0x0000000548087221 */ /* 0x008fe20000010000 */
[----:B------:R-:W-:-:S06]  /*3bb0*/  F2FP.F16.F32.PACK_AB R5, R67, R66 ;  /* 0x000000424305723e */ /* 0x000fcc00000000ff */
[----:B------:R-:W2:Y:S01]  /*3bc0*/  MUFU.EX2 R102, R102 ;  /* 0x0000006600667308 */ /* 0x000ea20000000800 */
[----:B-1----:R-:W-:Y:S01]  /*3bd0*/  FADD.FTZ R9, R44, R7 ;  /* 0x000000072c097221 */ /* 0x002fe20000010000 */
[----:B------:R-:W-:Y:S02]  /*3be0*/  F2FP.F16.F32.PACK_AB R7, R74, R71 ;  /* 0x000000474a07723e */ /* 0x000fe400000000ff */
[----:B------:R-:W-:-:S03]  /*3bf0*/  F2FP.F16.F32.PACK_AB R65, R44, R23 ;  /* 0x000000172c41723e */ /* 0x000fc600000000ff */
[----:B------:R1:W-:Y:S01]  /*3c00*/  STSM.16.M88.4 [R16+0x6000], R4 ;  /* 0x0060000410007844 */ /* 0x0003e20000000200 */
[----:B------:R-:W3:Y:S01]  /*3c10*/  MUFU.EX2 R103, R103 ;  /* 0x0000006700677308 */ /* 0x000ee20000000800 */
[C---:B0-----:R-:W-:Y:S01]  /*3c20*/  FADD.FTZ R11, R73.reuse, R8 ;  /* 0x00000008490b7221 */ /* 0x041fe20000010000 */
[----:B------:R-:W-:Y:S01]  /*3c30*/  F2FP.F16.F32.PACK_AB R66, R73, R72 ;  /* 0x000000484942723e */ /* 0x000fe200000000ff */
[----:B------:R0:W-:Y:S05]  /*3c40*/  STSM.16.M88.4 [R2+0x2a800], R60 ;  /* 0x02a8003c02007844 */ /* 0x0001ea0000000200 */
[----:B------:R-:W4:Y:S01]  /*3c50*/  MUFU.EX2 R76, R76 ;  /* 0x0000004c004c7308 */ /* 0x000f220000000800 */
[----:B--2---:R-:W-:-:S07]  /*3c60*/  FADD.FTZ R8, R102, R9 ;  /* 0x0000000966087221 */ /* 0x004fce0000010000 */
[----:B------:R-:W2:Y:S01]  /*3c70*/  MUFU.EX2 R106, R106 ;  /* 0x0000006a006a7308 */ /* 0x000ea20000000800 */
[C---:B---3--:R-:W-:Y:S01]  /*3c80*/  FADD.FTZ R9, R103.reuse, R8 ;  /* 0x0000000867097221 */ /* 0x048fe20000010000 */
[----:B------:R-:W-:-:S05]  /*3c90*/  F2FP.F16.F32.PACK_AB R67, R103, R102 ;  /* 0x000000666743723e */ /* 0x000fca00000000ff */
[----:B------:R0:W-:Y:S01]  /*3ca0*/  STSM.16.M88.4 [R152], R64 ;  /* 0x0000004098007844 */ /* 0x0001e20000000200 */
[----:B------:R-:W3:Y:S01]  /*3cb0*/  MUFU.EX2 R77, R77 ;  /* 0x0000004d004d7308 */ /* 0x000ee20000000800 */
[----:B----4-:R-:W-:-:S07]  /*3cc0*/  FADD.FTZ R10, R76, R11 ;  /* 0x0000000b4c0a7221 */ /* 0x010fce0000010000 */
[----:B------:R-:W4:Y:S01]  /*3cd0*/  MUFU.EX2 R80, R80 ;  /* 0x0000005000507308 */ /* 0x000f220000000800 */
[----:B--2---:R-:W-:-:S07]  /*3ce0*/  FADD.FTZ R8, R106, R9 ;  /* 0x000000096a087221 */ /* 0x004fce0000010000 */
[----:B------:R-:W2:Y:S01]  /*3cf0*/  MUFU.EX2 R81, R81 ;  /* 0x0000005100517308 */ /* 0x000ea20000000800 */
[C---:B---3--:R-:W-:Y:S01]  /*3d00*/  FADD.FTZ R11, R77.reuse, R10 ;  /* 0x0000000a4d0b7221 */ /* 0x048fe20000010000 */
[----:B------:R-:W-:-:S06]  /*3d10*/  F2FP.F16.F32.PACK_AB R76, R77, R76 ;  /* 0x0000004c4d4c723e */ /* 0x000fcc00000000ff */
[----:B------:R-:W3:Y:S01]  /*3d20*/  MUFU.EX2 R84, R84 ;  /* 0x0000005400547308 */ /* 0x000ee20000000800 */
[----:B----4-:R-:W-:-:S07]  /*3d30*/  FADD.FTZ R10, R80, R11 ;  /* 0x0000000b500a7221 */ /* 0x010fce0000010000 */
        /* <DEDUP_REMOVED lines=9> */
[C---:B--2---:R-:W-:Y:S01]  /*3dd0*/  F2FP.F16.F32.PACK_AB R77, R107.reuse, R106 ;  /* 0x0000006a6b4d723e */ /* 0x044fe200000000ff */
[----:B------:R-:W-:-:S06]  /*3de0*/  FADD.FTZ R11, R107, R8 ;  /* 0x000000086b0b7221 */ /* 0x000fcc0000010000 */
[----:B------:R-:W2:Y:S01]  /*3df0*/  MUFU.EX2 R88, R88 ;  /* 0x0000005800587308 */ /* 0x000ea20000000800 */
[----:B---3--:R-:W-:-:S07]  /*3e00*/  FADD.FTZ R8, R110, R11 ;  /* 0x0000000b6e087221 */ /* 0x008fce0000010000 */
[----:B------:R-:W3:Y:S01]  /*3e10*/  MUFU.EX2 R89, R89 ;  /* 0x0000005900597308 */ /* 0x000ee20000000800 */
[C---:B-1----:R-:W-:Y:S01]  /*3e20*/  F2FP.F16.F32.PACK_AB R79, R111.reuse, R110 ;  /* 0x0000006e6f4f723e */ /* 0x042fe200000000ff */
[----:B------:R-:W-:-:S04]  /*3e30*/  FADD.FTZ R5, R111, R8 ;  /* 0x000000086f057221 */ /* 0x000fc80000010000 */
[----:B------:R0:W-:Y:S02]  /*3e40*/  STSM.16.M88.4 [R17+0xc000], R76 ;  /* 0x00c0004c11007844 */ /* 0x0001e40000000200 */
[----:B------:R-:W1:Y:S01]  /*3e50*/  MUFU.EX2 R114, R114 ;  /* 0x0000007200727308 */ /* 0x000e620000000800 */
[----:B--2---:R-:W-:-:S07]  /*3e60*/  FADD.FTZ R6, R88, R7 ;  /* 0x0000000758067221 */ /* 0x004fce0000010000 */
[----:B------:R-:W2:Y:S01]  /*3e70*/  MUFU.EX2 R115, R115 ;  /* 0x0000007300737308 */ /* 0x000ea20000000800 */
[C---:B---3--:R-:W-:Y:S01]  /*3e80*/  F2FP.F16.F32.PACK_AB R86, R89.reuse, R88 ;  /* 0x000000585956723e */ /* 0x048fe200000000ff */
[----:B------:R-:W-:-:S06]  /*3e90*/  FADD.FTZ R6, R89, R6 ;  /* 0x0000000659067221 */ /* 0x000fcc0000010000 */
[----:B------:R-:W-:Y:S01]  /*3ea0*/  MUFU.EX2 R118, R118 ;  /* 0x0000007600767308 */ /* 0x000fe20000000800 */
[----:B-1----:R-:W-:-:S07]  /*3eb0*/  FADD.FTZ R4, R114, R5 ;  /* 0x0000000572047221 */ /* 0x002fce0000010000 */
[----:B------:R-:W1:Y:S01]  /*3ec0*/  MUFU.EX2 R9, R92 ;  /* 0x0000005c00097308 */ /* 0x000e620000000800 */
[C---:B--2---:R-:W-:Y:S01]  /*3ed0*/  F2FP.F16.F32.PACK_AB R85, R115.reuse, R114 ;  /* 0x000000727355723e */ /* 0x044fe200000000ff */
[----:B------:R-:W-:Y:S01]  /*3ee0*/  FADD.FTZ R5, R115, R4 ;  /* 0x0000000473057221 */ /* 0x000fe20000010000 */
[----:B-1----:R-:W-:-:S03]  /*3ef0*/  F2FP.F16.F32.PACK_AB R87, R9, R118 ;  /* 0x000000760957723e */ /* 0x002fc600000000ff */
[----:B------:R-:W-:Y:S02]  /*3f00*/  FADD.FTZ R118, R118, R5 ;  /* 0x0000000576767221 */ /* 0x000fe40000010000 */
[----:B------:R0:W-:Y:S02]  /*3f10*/  STSM.16.M88.4 [R16+0xc000], R84 ;  /* 0x00c0005410007844 */ /* 0x0001e40000000200 */
[----:B------:R-:W-:Y:S01]  /*3f20*/  FADD.FTZ R7, R9, R118 ;  /* 0x0000007609077221 */ /* 0x000fe20000010000 */
[----:B------:R1:W-:Y:S06]  /*3f30*/  MEMBAR.ALL.CTA ;  /* 0x0000000000007992 */ /* 0x0003ec0000008000 */
[----:B-1----:R-:W1:Y:S02]  /*3f40*/  FENCE.VIEW.ASYNC.S ;  /* 0x00000000000073c6 */ /* 0x002e640000000000 */
[----:B-1----:R-:W-:Y:S01]  /*3f50*/  NOP ;  /* 0x0000000000007918 */ /* 0x002fe20000000000 */
[----:B------:R-:W-:Y:S05]  /*3f60*/  @!P2 BRA `(.L_x_12667) ;  /* 0x0000002800c8a947 */ /* 0x000fea0003800000 */
[----:B------:R-:W-:Y:S01]  /*3f70*/  IMAD.MOV.U32 R4, RZ, RZ, R3 ;  /* 0x000000ffff047224 */ /* 0x000fe200078e0003 */
[----:B------:R-:W-:Y:S01]  /*3f80*/  CS2R R150, SRZ ;  /* 0x0000000000967805 */ /* 0x000fe2000001ff00 */
[----:B------:R-:W-:Y:S01]  /*3f90*/  IMAD.MOV.U32 R9, RZ, RZ, R0 ;  /* 0x000000ffff097224 */ /* 0x000fe200078e0000 */
        /* <DEDUP_REMOVED lines=16> */
[----:B------:R-:W-:Y:S01]  /*40a0*/  UMOV UR24, UR38 ;  /* 0x0000002600187c82 */ /* 0x000fe20008000000 */
[----:B------:R-:W-:Y:S01]  /*40b0*/  UMOV UR22, UR39 ;  /* 0x0000002700167c82 */ /* 0x000fe20008000000 */
[----:B------:R-:W-:-:S09]  /*40c0*/  ULDC UR21, c[0x0][0x988] ;  /* 0x0002620000157ab9 */ /* 0x000fd20000000800 */
.L_x_12676:
[----:B------:R-:W-:Y:S01]  /*40d0*/  UIADD3 UR39, UR22, 0x1, URZ ;  /* 0x0000000116277890 */ /* 0x000fe2000fffe03f */
[----:B------:R-:W-:-:S03]  /*40e0*/  ISETP.NE.AND P3, PT, RZ, UR44, PT ;  /* 0x0000002cff007c0c */ /* 0x000fc6000bf65270 */
[----:B------:R-:W-:-:S04]  /*40f0*/  UISETP.NE.AND UP0, UPT, UR39, 0x2, UPT ;  /* 0x000000022700788c */ /* 0x000fc8000bf05270 */
[----:B------:R-:W-:Y:S02]  /*4100*/  USEL UR38, URZ, 0x1, UP0 ;  /* 0x000000013f267887 */ /* 0x000fe40008000000 */
[----:B------:R-:W-:Y:S02]  /*4110*/  USEL UR39, UR39, URZ, UP0 ;  /* 0x0000003f27277287 */ /* 0x000fe40008000000 */
[----:B------:R-:W-:Y:S02]  /*4120*/  ULOP3.LUT UR38, UR24, UR38, URZ, 0x3c, !UPT ;  /* 0x0000002618267292 */ /* 0x000fe4000f8e3c3f */
[----:B---3--:R-:W-:Y:S10]  /*4130*/  @P3 BRA `(.L_x_12668) ;  /* 0x00000000002c3947 */ /* 0x008ff40003800000 */
[----:B------:R-:W-:Y:S05]  /*4140*/  @!P0 BRA `(.L_x_12669) ;  /* 0x0000000000048947 */ /* 0x000fea0003800000 */
[----:B------:R-:W-:Y:S01]  /*4150*/  BPT.TRAP 0x1 ;  /* 0x000000040000795c */ /* 0x000fe20000300000 */
.L_x_12669:
[----:B------:R-:W-:Y:S01]  /*4160*/  ULEA UR6, UR39, UR40, 0x3 ;  /* 0x0000002827067291 */ /* 0x000fe2000f8e183f */
[----:B------:R-:W-:-:S04]  /*4170*/  MOV R0, UR38 ;  /* 0x0000002600007c02 */ /* 0x000fc80008000f00 */
[----:B------:R-:W-:-:S04]  /*4180*/  SHF.L.U32 R0, R0, 0x1f, RZ ;  /* 0x0000001f00007819 */ /* 0x000fc800000006ff */
[----:B------:R1:W2:Y:S01]  /*4190*/  SYNCS.PHASECHK.TRANS64.TRYWAIT P2, [UR6+0x30830], R0 ;  /* 0x03083000ff0075a7 */ /* 0x0002a20008040146 */
[----:B------:R-:W-:Y:S05]  /*41a0*/  @!P0 BRA `(.L_x_12670) ;  /* 0x0000000000048947 */ /* 0x000fea0003800000 */
[----:B------:R-:W-:Y:S01]  /*41b0*/  BPT.TRAP 0x1 ;  /* 0x000000040000795c */ /* 0x000fe20000300000 */
.L_x_12670:
[----:B--2---:R-:W-:Y:S05]  /*41c0*/  @P2 BRA `(.L_x_12668) ;  /* 0x0000000000082947 */ /* 0x004fea0003800000 */
[----:B------:R-:W2:Y:S02]  /*41d0*/  SYNCS.PHASECHK.TRANS64.TRYWAIT P2, [UR6+0x30830], R0 ;  /* 0x03083000ff0075a7 */ /* 0x000ea40008040146 */
[----:B--2---:R-:W-:Y:S05]  /*41e0*/  @!P2 BRA `(.L_x_12671) ;  /* 0x000000780010a947 */ /* 0x004fea0003800000 */
.L_x_12668:
[----:B--2---:R-:W2:Y:S01]  /*41f0*/  S2R R3, SR_TID.X ;  /* 0x0000000000037919 */ /* 0x004ea20000002100 */
[----:B------:R-:W-:Y:S01]  /*4200*/  R2UR UR16, R18 ;  /* 0x00000000121072ca */ /* 0x000fe200000e0000 */
[----:B------:R-:W-:Y:S01]  /*4210*/  UIMAD UR18, UR39, 0x600, UR20 ;  /* 0x00000600271278a4 */ /* 0x000fe2000f8e0214 */
[----:B------:R-:W-:Y:S01]  /*4220*/  R2UR UR17, R19 ;  /* 0x00000000131172ca */ /* 0x000fe200000e0000 */
[----:B------:R-:W-:Y:S01]  /*4230*/  UMOV UR19, 0x40000040 ;  /* 0x4000004000137882 */ /* 0x000fe20000000000 */
[----:B------:R-:W-:Y:S01]  /*4240*/  UMOV UR7, 0x40000040 ;  /* 0x4000004000077882 */ /* 0x000fe20000000000 */
[----:B------:R-:W-:Y:S02]  /*4250*/  UIADD3 UR6, UR18, 0x2, URZ ;  /* 0x0000000212067890 */ /* 0x000fe4000fffe03f */
[----:B------:R-:W-:Y:S01]  /*4260*/  UIADD3 UR10, UR18, 0x4, URZ ;  /* 0x00000004120a7890 */ /* 0x000fe2000fffe03f */
[----:B------:R-:W-:Y:S01]  /*4270*/  UMOV UR11, 0x40000040 ;  /* 0x40000040000b7882 */ /* 0x000fe20000000000 */
[----:B------:R-:W-:Y:S01]  /*4280*/  UIADD3 UR14, UR18, 0x6, URZ ;  /* 0x00000006120e7890 */ /* 0x000fe2000fffe03f */
[----:B------:R-:W-:Y:S01]  /*4290*/  UMOV UR15, 0x40000040 ;  /* 0x40000040000f7882 */ /* 0x000fe20000000000 */
[----:B--2---:R-:W-:-:S05]  /*42a0*/  SHF.R.U32.HI R3, RZ, 0x7, R3 ;  /* 0x00000007ff037819 */ /* 0x004fca0000011603 */
[----:B-1----:R-:W-:-:S05]  /*42b0*/  VIADD R0, R3, 0x8 ;  /* 0x0000000803007836 */ /* 0x002fca0000000000 */
[----:B------:R1:W-:Y:S06]  /*42c0*/  BAR.SYNC.DEFER_BLOCKING R0, 0x100 ;  /* 0x000400000000751d */ /* 0x0003ec0000010000 */
[----:B0-----:R-:W-:-:S06]  /*42d0*/  WARPGROUP.ARRIVE ;  /* 0x00000000000079c5 */ /* 0x001fcc0000000000 */
[----:B------:R-:W-:Y:S03]  /*42e0*/  HGMMA.64x192x16.F32 R24, gdesc[UR16], RZ, !UPT, gsb0 ;  /* 0x02e00000101879f0 */ /* 0x000fe6000c0008ff */
[----:B------:R-:W-:Y:S02]  /*42f0*/  WARPGROUP.DEPBAR.LE gsb0, 0x0 ;  /* 0x00008000000079c5 */ /* 0x000fe40000010000 */
[----:B------:R-:W-:-:S15]  /*4300*/  WARPGROUP.ARRIVE ;  /* 0x00000000000079c5 */ /* 0x000fde0000000000 */
[----:B------:R-:W-:Y:S03]  /*4310*/  HGMMA.64x192x16.F32 R24, gdesc[UR4], R24, gsb0 ;  /* 0x02e00000041879f0 */ /* 0x000fe60008000818 */
[----:B------:R-:W-:Y:S02]  /*4320*/  WARPGROUP.DEPBAR.LE gsb0, 0x0 ;  /* 0x00008000000079c5 */ /* 0x000fe40000010000 */
[----:B------:R-:W-:-:S15]  /*4330*/  WARPGROUP.ARRIVE ;  /* 0x00000000000079c5 */ /* 0x000fde0000000000 */
[----:B------:R-:W-:Y:S03]  /*4340*/  HGMMA.64x192x16.F32 R24, gdesc[UR8], R24, gsb0 ;  /* 0x02e00000081879f0 */ /* 0x000fe60008000818 */
[----:B------:R-:W-:Y:S02]  /*4350*/  WARPGROUP.DEPBAR.LE gsb0, 0x0 ;  /* 0x00008000000079c5 */ /* 0x000fe40000010000 */
[----:B------:R-:W-:-:S15]  /*4360*/  WARPGROUP.ARRIVE ;  /* 0x00000000000079c5 */ /* 0x000fde0000000000 */
[----:B------:R-:W-:Y:S03]  /*4370*/  HGMMA.64x192x16.F32 R24, gdesc[UR12], R24, gsb0 ;  /* 0x02e000000c1879f0 */ /* 0x000fe60008000818 */
[----:B------:R-:W-:Y:S02]  /*4380*/  WARPGROUP.DEPBAR.LE gsb0, 0x0 ;  /* 0x00008000000079c5 */ /* 0x000fe40000010000 */
[----:B-1----:R-:W-:Y:S05]  /*4390*/  @P3 BRA `(.L_x_12672) ;  /* 0x00000000002c3947 */ /* 0x002fea0003800000 */
[----:B------:R-:W-:Y:S05]  /*43a0*/  @!P0 BRA `(.L_x_12673) ;  /* 0x0000000000048947 */ /* 0x000fea0003800000 */
[----:B------:R-:W-:Y:S01]  /*43b0*/  BPT.TRAP 0x1 ;  /* 0x000000040000795c */ /* 0x000fe20000300000 */
.L_x_12673:
[----:B------:R-:W-:Y:S01]  /*43c0*/  ULEA UR6, UR22, UR40, 0x3 ;  /* 0x0000002816067291 */ /* 0x000fe2000f8e183f */
[----:B------:R-:W-:-:S05]  /*43d0*/  IMAD.U32 R0, RZ, RZ, UR24 ;  /* 0x00000018ff007e24 */ /* 0x000fca000f8e00ff */
[----:B------:R-:W-:-:S04]  /*43e0*/  SHF.L.U32 R0, R0, 0x1f, RZ ;  /* 0x0000001f00007819 */ /* 0x000fc800000006ff */
[----:B------:R0:W1:Y:S01]  /*43f0*/  SYNCS.PHASECHK.TRANS64.TRYWAIT P2, [UR6+0x30850], R0 ;  /* 0x03085000ff0075a7 */ /* 0x0000620008040146 */
[----:B------:R-:W-:Y:S05]  /*4400*/  @!P0 BRA `(.L_x_12674) ;  /* 0x0000000000048947 */ /* 0x000fea0003800000 */
[----:B------:R-:W-:Y:S01]  /*4410*/  BPT.TRAP 0x1 ;  /* 0x000000040000795c */ /* 0x000fe20000300000 */
.L_x_12674:
[----:B-1----:R-:W-:Y:S05]  /*4420*/  @P2 BRA `(.L_x_12672) ;  /* 0x0000000000082947 */ /* 0x002fea0003800000 */
[----:B------:R-:W1:Y:S02]  /*4430*/  SYNCS.PHASECHK.TRANS64.TRYWAIT P2, [UR6+0x30850], R0 ;  /* 0x03085000ff0075a7 */ /* 0x000e640008040146 */
[----:B-1----:R-:W-:Y:S05]  /*4440*/  @!P2 BRA `(.L_x_12675) ;  /* 0x000000740090a947 */ /* 0x002fea0003800000 */
.L_x_12672:
[----:B------:R-:W-:Y:S01]  /*4450*/  R2UR UR7, R15 ;  /* 0x000000000f0772ca */ /* 0x000fe200000e0000 */
[----:B------:R-:W-:Y:S01]  /*4460*/  UIADD3 UR6, UR40, 0x400, URZ ;  /* 0x0000040028067890 */ /* 0x000fe2000fffe03f */
[----:B------:R-:W-:Y:S01]  /*4470*/  WARPGROUP.ARRIVE ;  /* 0x00000000000079c5 */ /* 0x000fe20000000000 */
[----:B------:R-:W-:Y:S01]  /*4480*/  UMOV UR19, 0x40000040 ;  /* 0x4000004000137882 */ /* 0x000fe20000000000 */
[----:B------:R-:W-:Y:S01]  /*4490*/  UMOV UR17, 0x40000040 ;  /* 0x4000004000117882 */ /* 0x000fe20000000000 */
[----:B------:R-:W-:-:S03]  /*44a0*/  USHF.R.U32.HI UR6, URZ, 0x4, UR6 ;  /* 0x000000043f067899 */ /* 0x000fc60008011606 */
[----:B------:R-:W1:Y:S01]  /*44b0*/  S2R R5, SR_TID.X ;  /* 0x0000000000057919 */ /* 0x000e620000002100 */
[----:B------:R-:W-:Y:S01]  /*44c0*/  FMNMX.FTZ R8, R24, R9, !PT ;  /* 0x0000000918087209 */ /* 0x000fe20007810000 */
[----:B------:R-:W-:Y:S01]  /*44d0*/  IMAD.U32 R10, RZ, RZ, UR22 ;  /* 0x00000016ff0a7e24 */ /* 0x000fe2000f8e00ff */
[----:B------:R-:W-:Y:S01]  /*44e0*/  ULOP3.LUT UR6, UR6, 0x3fff, URZ, 0xc0, !UPT ;  /* 0x00003fff06067892 */ /* 0x000fe2000f8ec03f */
[----:B------:R-:W-:Y:S01]  /*44f0*/  UMOV UR24, UR38 ;  /* 0x0000002600187c82 */ /* 0x000fe20008000000 */
[----:B------:R-:W-:Y:S02]  /*4500*/  UIADD3 UR7, UR7, 0x1e800, URZ ;  /* 0x0001e80007077890 */ /* 0x000fe4000fffe03f */
[----:B------:R-:W-:Y:S02]  /*4510*/  @!P1 LEA R10, R10, UR40, 0x3 ;  /* 0x000000280a0a9c11 */ /* 0x000fe4000f8e18ff */
[----:B------:R-:W-:-:S03]  /*4520*/  USHF.R.U32.HI UR7, URZ, 0x4, UR7 ;  /* 0x000000043f077899 */ /* 0x000fc60008011607 */
[----:B------:R-:W-:Y:S01]  /*4530*/  @!P1 VIADD R10, R10, 0x30860 ;  /* 0x000308600a0a9836 */ /* 0x000fe20000000000 */
[----:B------:R-:W-:Y:S02]  /*4540*/  ULOP3.LUT UR10, UR7, 0x3fff, URZ, 0xc0, !UPT ;  /* 0x00003fff070a7892 */ /* 0x000fe4000f8ec03f */
[----:B------:R-:W-:Y:S02]  /*4550*/  UIMAD UR7, UR22, 0x600, UR6 ;  /* 0x00000600160778a4 */ /* 0x000fe4000f8e0206 */
[----:B------:R-:W-:Y:S01]  /*4560*/  @!P1 PRMT R10, RZ, 0x654, R10 ;  /* 0x00000654ff0a9816 */ /* 0x000fe2000000000a */
[----:B------:R-:W-:Y:S01]  /*4570*/  ULOP3.LUT UR6, UR10, 0x10000, URZ, 0xfc, !UPT ;  /* 0x000100000a067892 */ /* 0x000fe2000f8efc3f */
[----:B------:R-:W-:-:S03]  /*4580*/  UMOV UR22, UR39 ;  /* 0x0000002700167c82 */ /* 0x000fc60008000000 */
[----:B------:R-:W-:-:S03]  /*4590*/  UMOV UR18, UR7 ;  /* 0x0000000700127c82 */ /* 0x000fc60008000000 */
[----:B------:R-:W-:Y:S02]  /*45a0*/  UMOV UR16, UR6 ;  /* 0x0000000600107c82 */ /* 0x000fe40008000000 */
[----:B------:R-:W-:Y:S01]  /*45b0*/  HGMMA.64x64x16.F32 R120, gdesc[UR16].tnspB, R120, gsb0 ;  /* 0x40e00000107879f0 */ /* 0x000fe20008000878 */
[----:B------:R-:W-:Y:S02]  /*45c0*/  UIADD3 UR18, UR7, 0x80, URZ ;  /* 0x0000008007127890 */ /* 0x000fe4000fffe03f */
[----:B------:R-:W-:Y:S01]  /*45d0*/  UIADD3 UR16, UR6, 0x2, URZ ;  /* 0x0000000206107890 */ /* 0x000fe2000fffe03f */
[----:B-1----:R-:W-:Y:S01]  /*45e0*/  SHF.R.U32.HI R3, RZ, 0x7, R5 ;  /* 0x00000007ff037819 */ /* 0x002fe20000011605 */
[----:B------:R-:W-:Y:S01]  /*45f0*/  UMOV UR19, 0x40000040 ;  /* 0x4000004000137882 */ /* 0x000fe20000000000 */
[----:B------:R-:W-:Y:S01]  /*4600*/  UMOV UR17, 0x40000040 ;  /* 0x4000004000117882 */ /* 0x000fe20000000000 */
[----:B------:R-:W-:Y:S01]  /*4610*/  ISETP.GE.U32.AND P2, PT, R5, 0x180, PT ;  /* 0x000001800500780c */ /* 0x000fe20003f46070 */
[----:B------:R-:W-:-:S02]  /*4620*/  IMAD.U32 R5, RZ, RZ, UR39 ;  /* 0x00000027ff057e24 */ /* 0x000fc4000f8e00ff */
[----:B0-----:R-:W-:Y:S01]  /*4630*/  VIADD R0, R3, 0x9 ;  /* 0x0000000903007836 */ /* 0x001fe20000000000 */
[----:B------:R-:W-:Y:S02]  /*4640*/  FMNMX.FTZ R3, R25, R8, !PT ;  /* 0x0000000819037209 */ /* 0x000fe40007810000 */
[----:B------:R-:W-:Y:S02]  /*4650*/  @!P1 LEA R5, R5, UR40, 0x3 ;  /* 0x0000002805059c11 */ /* 0x000fe4000f8e18ff */
[----:B------:R-:W-:Y:S02]  /*4660*/  FMNMX.FTZ R8, R28, R3, !PT ;  /* 0x000000031c087209 */ /* 0x000fe40007810000 */
[----:B------:R-:W-:Y:S01]  /*4670*/  SEL R0, R0, 0x9, !P2 ;  /* 0x0000000900007807 */ /* 0x000fe20005000000 */
[----:B------:R-:W-:Y:S01]  /*4680*/  @!P1 VIADD R3, R5, 0x30840 ;  /* 0x0003084005039836 */ /* 0x000fe20000000000 */
[----:B------:R-:W-:Y:S02]  /*4690*/  FMNMX.FTZ R5, R29, R8, !PT ;  /* 0x000000081d057209 */ /* 0x000fe40007810000 */
[----:B------:R-:W-:-:S02]  /*46a0*/  ISETP.LT.AND P2, PT, RZ, UR23, PT ;  /* 0x00000017ff007c0c */ /* 0x000fc4000bf41270 */
[----:B------:R-:W-:Y:S02]  /*46b0*/  @!P1 PRMT R3, RZ, 0x654, R3 ;  /* 0x00000654ff039816 */ /* 0x000fe40000000003 */
[----:B------:R-:W-:Y:S01]  /*46c0*/  FMNMX.FTZ R8, R32, R5, !PT ;  /* 0x0000000520087209 */ /* 0x000fe20007810000 */
[----:B------:R-:W-:Y:S02]  /*46d0*/  WARPGROUP.DEPBAR.LE gsb0, 0x0 ;  /* 0x00008000000079c5 */ /* 0x000fe40000010000 */
[----:B------:R-:W-:-:S06]  /*46e0*/  WARPGROUP.ARRIVE ;  /* 0x00000000000079c5 */ /* 0x000fcc0000000000 */
[----:B------:R-:W-:Y:S01]  /*46f0*/  HGMMA.64x64x16.F32 R120, gdesc[UR16].tnspB, R120, gsb0 ;  /* 0x40e00000107879f0 */ /* 0x000fe20008000878 */
[----:B------:R-:W-:Y:S02]  /*4700*/  UIADD3 UR18, UR7, 0x100, URZ ;  /* 0x0000010007127890 */ /* 0x000fe4000fffe03f */
[----:B------:R-:W-:Y:S01]  /*4710*/  UIADD3 UR16, UR6, 0x4, URZ ;  /* 0x0000000406107890 */ /* 0x000fe2000fffe03f */
[----:B------:R-:W-:Y:S01]  /*4720*/  UMOV UR19, 0x40000040 ;  /* 0x4000004000137882 */ /* 0x000fe20000000000 */
[----:B------:R-:W-:Y:S01]  /*4730*/  UMOV UR17, 0x40000040 ;  /* 0x4000004000117882 */ /* 0x000fe20000000000 */
        /* <DEDUP_REMOVED lines=63> */
[----:B------:R-:W-:-:S07]  /*4b30*/  UIADD3 UR6, UR23, -0x1, URZ ;  /* 0xffffffff17067890 */ /* 0x000fce000fffe03f */
[----:B------:R-:W-:Y:S01]  /*4b40*/  UMOV UR23, UR6 ;  /* 0x0000000600177c82 */ /* 0x000fe20008000000 */
[----:B------:R-:W-:Y:S02]  /*4b50*/  WARPGROUP.DEPBAR.LE gsb0, 0x0 ;  /* 0x00008000000079c5 */ /* 0x000fe40000010000 */
[----:B------:R-:W-:-:S06]  /*4b60*/  WARPGROUP.ARRIVE ;  /* 0x00000000000079c5 */ /* 0x000fcc0000000000 */
[----:B------:R-:W-:Y:S03]  /*4b70*/  HGMMA.64x64x16.F32 R120, gdesc[UR16].tnspB, R120, gsb0 ;  /* 0x40e00000107879f0 */ /* 0x000fe60008000878 */
[----:B------:R-:W-:Y:S02]  /*4b80*/  WARPGROUP.DEPBAR.LE gsb0, 0x0 ;  /* 0x00008000000079c5 */ /* 0x000fe40000010000 */
[----:B------:R0:W-:Y:S06]  /*4b90*/  BAR.ARV R0, 0x100 ;  /* 0x000400000000751d */ /* 0x0001ec0000002000 */
[----:B------:R1:W-:Y:S01]  /*4ba0*/  @!P1 SYNCS.ARRIVE.TRANS64.RED.A1T0 RZ, [R3+URZ], RZ ;  /* 0x000000ff03ff99a7 */ /* 0x0003e2000810043f */
[----:B0-----:R-:W-:-:S02]  /*4bb0*/  FMNMX.FTZ R0, R26, R4, !PT ;  /* 0x000000041a007209 */ /* 0x001fc40007810000 */
[----:B-1----:R-:W-:Y:S01]  /*4bc0*/  FMNMX.FTZ R3, R33, R8, !PT ;  /* 0x0000000821037209 */ /* 0x002fe20007810000 */
[----:B------:R0:W-:Y:S03]  /*4bd0*/  @!P1 SYNCS.ARRIVE.TRANS64.RED.A1T0 RZ, [R10+URZ], RZ ;  /* 0x000000ff0aff99a7 */ /* 0x0001e6000810043f */
        /* <DEDUP_REMOVED lines=83> */
[----:B------:R-:W-:-:S03]  /*5110*/  FMNMX.FTZ R8, R110, R5, !PT ;  /* 0x000000056e087209 */ /* 0x000fc60007810000 */
[----:B------:R-:W1:Y:S01]  /*5120*/  SHFL.BFLY PT, R0, R3, 0x2, 0x1f ;  /* 0x0c401f0003007f89 */ /* 0x000e6200000e0000 */
[----:B------:R-:W-:-:S04]  /*5130*/  FMNMX.FTZ R5, R111, R8, !PT ;  /* 0x000000086f057209 */ /* 0x000fc80007810000 */
[----:B------:R-:W-:-:S04]  /*5140*/  FMNMX.FTZ R8, R114, R5, !PT ;  /* 0x0000000572087209 */ /* 0x000fc80007810000 */
[----:B------:R-:W-:-:S04]  /*5150*/  FMNMX.FTZ R5, R115, R8, !PT ;  /* 0x0000000873057209 */ /* 0x000fc80007810000 */
[----:B------:R-:W-:-:S04]  /*5160*/  FMNMX.FTZ R8, R118, R5, !PT ;  /* 0x0000000576087209 */ /* 0x000fc80007810000 */
[----:B0-----:R-:W-:-:S05]  /*5170*/  FMNMX.FTZ R10, R119, R8, !PT ;  /* 0x00000008770a7209 */ /* 0x001fca0007810000 */
[----:B------:R-:W0:Y:S01]  /*5180*/  SHFL.BFLY PT, R5, R10, 0x2, 0x1f ;  /* 0x0c401f000a057f89 */ /* 0x000e2200000e0000 */
[----:B-1----:R-:W-:-:S05]  /*5190*/  FMNMX.FTZ R11, R3, R0, !PT ;  /* 0x00000000030b7209 */ /* 0x002fca0007810000 */
[----:B------:R-:W1:Y:S01]  /*51a0*/  SHFL.BFLY PT, R0, R11, 0x1, 0x1f ;  /* 0x0c201f000b007f89 */ /* 0x000e6200000e0000 */
[----:B0-----:R-:W-:-:S05]  /*51b0*/  FMNMX.FTZ R12, R10, R5, !PT ;  /* 0x000000050a0c7209 */ /* 0x001fca0007810000 */
[----:B------:R-:W0:Y:S01]  /*51c0*/  SHFL.BFLY PT, R3, R12, 0x1, 0x1f ;  /* 0x0c201f000c037f89 */ /* 0x000e2200000e0000 */
[----:B-1----:R-:W-:-:S05]  /*51d0*/  FMNMX.FTZ R0, R11, R0, !PT ;  /* 0x000000000b007209 */ /* 0x002fca0007810000 */
[C---:B------:R-:W-:Y:S01]  /*51e0*/  FMUL.FTZ R5, R0.reuse, UR21 ;  /* 0x0000001500057c20 */ /* 0x040fe20008410000 */
[----:B------:R-:W-:-:S03]  /*51f0*/  FADD.FTZ R8, -R0, R9 ;  /* 0x0000000900087221 */ /* 0x000fc60000010100 */
        /* <DEDUP_REMOVED lines=13> */
[----:B0-----:R-:W-:Y:S01]  /*52d0*/  FMNMX.FTZ R3, R12, R3, !PT ;  /* 0x000000030c037209 */ /* 0x001fe20007810000 */
[--C-:B------:R-:W-:Y:S01]  /*52e0*/  FFMA.FTZ R49, R49, UR21, -R5.reuse ;  /* 0x0000001531317c23 */ /* 0x100fe20008010805 */
[--C-:B------:R-:W-:Y:S01]  /*52f0*/  FFMA.FTZ R52, R52, UR21, -R5.reuse ;  /* 0x0000001534347c23 */ /* 0x100fe20008010805 */
[--C-:B------:R-:W-:Y:S01]  /*5300*/  FFMA.FTZ R53, R53, UR21, -R5.reuse ;  /* 0x0000001535357c23 */ /* 0x100fe20008010805 */
[--C-:B------:R-:W-:Y:S01]  /*5310*/  FFMA.FTZ R56, R56, UR21, -R5.reuse ;  /* 0x0000001538387c23 */ /* 0x100fe20008010805 */
[C---:B------:R-:W-:Y:S01]  /*5320*/  FMUL.FTZ R10, R3.reuse, UR21 ;  /* 0x00000015030a7c20 */ /* 0x040fe20008410000 */
        /* <DEDUP_REMOVED lines=32> */
[--C-:B------:R-:W-:Y:S01]  /*5530*/  FFMA.FTZ R5, R26, UR21, -R10.reuse ;  /* 0x000000151a057c23 */ /* 0x100fe2000801080a */
[----:B------:R-:W-:Y:S01]  /*5540*/  FMUL.FTZ R4, R4, UR21 ;  /* 0x0000001504047c20 */ /* 0x000fe20008410000 */
[--C-:B------:R-:W-:Y:S01]  /*5550*/  FFMA.FTZ R20, R27, UR21, -R10.reuse ;  /* 0x000000151b147c23 */ /* 0x100fe2000801080a */
[----:B------:R-:W-:Y:S01]  /*5560*/  FMUL.FTZ R8, R8, UR21 ;  /* 0x0000001508087c20 */ /* 0x000fe20008410000 */
        /* <DEDUP_REMOVED lines=34> */
[C---:B-1----:R-:W-:Y:S01]  /*5790*/  FADD.FTZ R14, R20.reuse, R7 ;  /* 0x00000007140e7221 */ /* 0x042fe20000010000 */
[----:B------:R-:W-:Y:S01]  /*57a0*/  F2FP.F16.F32.PACK_AB R5, R20, R5 ;  /* 0x000000051405723e */ /* 0x000fe200000000ff */
[----:B------:R-:W-:Y:S01]  /*57b0*/  FFMA.FTZ R20, R34, UR21, -R10 ;  /* 0x0000001522147c23 */ /* 0x000fe2000801080a */
[-C--:B------:R-:W-:Y:S01]  /*57c0*/  FMUL.FTZ R122, R122, R9.reuse ;  /* 0x000000097a7a7220 */ /* 0x080fe20000410000 */
[-C--:B------:R-:W-:Y:S01]  /*57d0*/  FMUL.FTZ R123, R123, R9.reuse ;  /* 0x000000097b7b7220 */ /* 0x080fe20000410000 */
[-C--:B------:R-:W-:Y:S01]  /*57e0*/  FMUL.FTZ R126, R126, R9.reuse ;  /* 0x000000097e7e7220 */ /* 0x080fe20000410000 */
[-C--:B------:R-:W-:Y:S01]  /*57f0*/  FMUL.FTZ R127, R127, R9.reuse ;  /* 0x000000097f7f7220 */ /* 0x080fe20000410000 */
[----:B------:R-:W1:Y:S01]  /*5800*/  MUFU.EX2 R25, R25 ;  /* 0x0000001900197308 */ /* 0x000e620000000800 */
[-C--:B------:R-:W-:Y:S01]  /*5810*/  FMUL.FTZ R130, R130, R9.reuse ;  /* 0x0000000982827220 */ /* 0x080fe20000410000 */
[-C--:B------:R-:W-:Y:S01]  /*5820*/  FMUL.FTZ R131, R131, R9.reuse ;  /* 0x0000000983837220 */ /* 0x080fe20000410000 */
[-C--:B------:R-:W-:Y:S01]  /*5830*/  FMUL.FTZ R134, R134, R9.reuse ;  /* 0x0000000986867220 */ /* 0x080fe20000410000 */
[-C--:B------:R-:W-:Y:S01]  /*5840*/  FMUL.FTZ R135, R135, R9.reuse ;  /* 0x0000000987877220 */ /* 0x080fe20000410000 */
[-C--:B------:R-:W-:Y:S01]  /*5850*/  FMUL.FTZ R138, R138, R9.reuse ;  /* 0x000000098a8a7220 */ /* 0x080fe20000410000 */
[-C--:B------:R-:W-:Y:S01]  /*5860*/  FMUL.FTZ R139, R139, R9.reuse ;  /* 0x000000098b8b7220 */ /* 0x080fe20000410000 */
[-C--:B------:R-:W-:Y:S01]  /*5870*/  FMUL.FTZ R142, R142, R9.reuse ;  /* 0x000000098e8e7220 */ /* 0x080fe20000410000 */
[----:B------:R-:W2:Y:S01]  /*5880*/  MUFU.EX2 R28, R28 ;  /* 0x0000001c001c7308 */ /* 0x000ea20000000800 */
[----:B0-----:R-:W-:Y:S01]  /*5890*/  FFMA.FTZ R6, R8, R6, R24 ;  /* 0x0000000608067223 */ /* 0x001fe20000010018 */
[-C--:B------:R-:W-:Y:S01]  /*58a0*/  FMUL.FTZ R143, R143, R9.reuse ;  /* 0x000000098f8f7220 */ /* 0x080fe20000410000 */
[-C--:B------:R-:W-:Y:S01]  /*58b0*/  FMUL.FTZ R146, R146, R9.reuse ;  /* 0x0000000992927220 */ /* 0x080fe20000410000 */
[-C--:B------:R-:W-:Y:S01]  /*58c0*/  FMUL.FTZ R147, R147, R9.reuse ;  /* 0x0000000993937220 */ /* 0x080fe20000410000 */
[-C--:B------:R-:W-:Y:S01]  /*58d0*/  FMUL.FTZ R150, R150, R9.reuse ;  /* 0x0000000996967220 */ /* 0x080fe20000410000 */
[----:B------:R-:W-:Y:S01]  /*58e0*/  FMUL.FTZ R151, R151, R9 ;  /* 0x0000000997977220 */ /* 0x000fe20000410000 */
[----:B------:R-:W-:Y:S01]  /*58f0*/  FMUL.FTZ R120, R120, R8 ;  /* 0x0000000878787220 */ /* 0x000fe20000410000 */
[----:B------:R-:W0:Y:S01]  /*5900*/  MUFU.EX2 R29, R29 ;  /* 0x0000001d001d7308 */ /* 0x000e220000000800 */
[C---:B-1----:R-:W-:Y:S01]  /*5910*/  FADD.FTZ R13, R25.reuse, R6 ;  /* 0x00000006190d7221 */ /* 0x042fe20000010000 */
[----:B------:R-:W-:Y:S01]  /*5920*/  F2FP.F16.F32.PACK_AB R4, R25, R24 ;  /* 0x000000181904723e */ /* 0x000fe200000000ff */
[--C-:B------:R-:W-:Y:S01]  /*5930*/  FFMA.FTZ R24, R43, UR21, -R10.reuse ;  /* 0x000000152b187c23 */ /* 0x100fe2000801080a */
[--C-:B------:R-:W-:Y:S01]  /*5940*/  FFMA.FTZ R43, R46, UR21, -R10.reuse ;  /* 0x000000152e2b7c23 */ /* 0x100fe2000801080a */
[--C-:B------:R-:W-:Y:S01]  /*5950*/  FFMA.FTZ R25, R47, UR21, -R10.reuse ;  /* 0x000000152f197c23 */ /* 0x100fe2000801080a */
[--C-:B------:R-:W-:Y:S01]  /*5960*/  FFMA.FTZ R47, R83, UR21, -R10.reuse ;  /* 0x00000015532f7c23 */ /* 0x100fe2000801080a */
[--C-:B------:R-:W-:Y:S01]  /*5970*/  FFMA.FTZ R83, R86, UR21, -R10.reuse ;  /* 0x0000001556537c23 */ /* 0x100fe2000801080a */
[----:B------:R-:W1:Y:S01]  /*5980*/  MUFU.EX2 R11, R11 ;  /* 0x0000000b000b7308 */ /* 0x000e620000000800 */
[----:B--2---:R-:W-:Y:S01]  /*5990*/  FADD.FTZ R34, R28, R13 ;  /* 0x0000000d1c227221 */ /* 0x004fe20000010000 */
[--C-:B------:R-:W-:Y:S01]  /*59a0*/  FFMA.FTZ R13, R75, UR21, -R10.reuse ;  /* 0x000000154b0d7c23 */ /* 0x100fe2000801080a */
[--C-:B------:R-:W-:Y:S01]  /*59b0*/  FFMA.FTZ R75, R78, UR21, -R10.reuse ;  /* 0x000000154e4b7c23 */ /* 0x100fe2000801080a */
[----:B------:R-:W-:Y:S01]  /*59c0*/  FFMA.FTZ R46, R87, UR21, -R10 ;  /* 0x00000015572e7c23 */ /* 0x000fe2000801080a */
[-C--:B------:R-:W-:Y:S01]  /*59d0*/  FMUL.FTZ R121, R121, R8.reuse ;  /* 0x0000000879797220 */ /* 0x080fe20000410000 */
[-C--:B------:R-:W-:Y:S01]  /*59e0*/  FMUL.FTZ R124, R124, R8.reuse ;  /* 0x000000087c7c7220 */ /* 0x080fe20000410000 */
[----:B------:R-:W-:Y:S01]  /*59f0*/  FMUL.FTZ R125, R125, R8 ;  /* 0x000000087d7d7220 */ /* 0x000fe20000410000 */
[----:B------:R-:W2:Y:S01]  /*5a00*/  MUFU.EX2 R12, R12 ;  /* 0x0000000c000c7308 */ /* 0x000ea20000000800 */
[C---:B0-----:R-:W-:Y:S01]  /*5a10*/  F2FP.F16.F32.PACK_AB R6, R29.reuse, R28 ;  /* 0x0000001c1d06723e */ /* 0x041fe200000000ff */
[----:B------:R-:W-:Y:S01]  /*5a20*/  FADD.FTZ R34, R29, R34 ;  /* 0x000000221d227221 */ /* 0x000fe20000010000 */
[----:B------:R-:W-:Y:S01]  /*5a30*/  FFMA.FTZ R29, R82, UR21, -R10 ;  /* 0x00000015521d7c23 */ /* 0x000fe2000801080a */
[-C--:B------:R-:W-:Y:S01]  /*5a40*/  FMUL.FTZ R128, R128, R8.reuse ;  /* 0x0000000880807220 */ /* 0x080fe20000410000 */
[-C--:B------:R-:W-:Y:S01]  /*5a50*/  FMUL.FTZ R129, R129, R8.reuse ;  /* 0x0000000881817220 */ /* 0x080fe20000410000 */
[-C--:B------:R-:W-:Y:S01]  /*5a60*/  FMUL.FTZ R132, R132, R8.reuse ;  /* 0x0000000884847220 */ /* 0x080fe20000410000 */
[-C--:B------:R-:W-:Y:S01]  /*5a70*/  FMUL.FTZ R133, R133, R8.reuse ;  /* 0x0000000885857220 */ /* 0x080fe20000410000 */
[----:B------:R-:W0:Y:S01]  /*5a80*/  MUFU.EX2 R32, R32 ;  /* 0x0000002000207308 */ /* 0x000e220000000800 */
[----:B-1----:R-:W-:Y:S01]  /*5a90*/  FADD.FTZ R28, R11, R14 ;  /* 0x0000000e0b1c7221 */ /* 0x002fe20000010000 */
[----:B------:R-:W-:Y:S01]  /*5aa0*/  FFMA.FTZ R14, R79, UR21, -R10 ;  /* 0x000000154f0e7c23 */ /* 0x000fe2000801080a */
[-C--:B------:R-:W-:Y:S01]  /*5ab0*/  FMUL.FTZ R136, R136, R8.reuse ;  /* 0x0000000888887220 */ /* 0x080fe20000410000 */
[-C--:B------:R-:W-:Y:S01]  /*5ac0*/  FMUL.FTZ R137, R137, R8.reuse ;  /* 0x0000000889897220 */ /* 0x080fe20000410000 */
[-C--:B------:R-:W-:Y:S01]  /*5ad0*/  FMUL.FTZ R140, R140, R8.reuse ;  /* 0x000000088c8c7220 */ /* 0x080fe20000410000 */
[-C--:B------:R-:W-:Y:S01]  /*5ae0*/  FMUL.FTZ R141, R141, R8.reuse ;  /* 0x000000088d8d7220 */ /* 0x080fe20000410000 */
[-C--:B------:R-:W-:Y:S01]  /*5af0*/  FMUL.FTZ R144, R144, R8.reuse ;  /* 0x0000000890907220 */ /* 0x080fe20000410000 */
[----:B------:R-:W1:Y:S01]  /*5b00*/  MUFU.EX2 R20, R20 ;  /* 0x0000001400147308 */ /* 0x000e620000000800 */
[C---:B--2---:R-:W-:Y:S01]  /*5b10*/  F2FP.F16.F32.PACK_AB R7, R12.reuse, R11 ;  /* 0x0000000b0c07723e */ /* 0x044fe200000000ff */
[----:B------:R-:W-:Y:S01]  /*5b20*/  FADD.FTZ R55, R12, R28 ;  /* 0x0000001c0c377221 */ /* 0x000fe20000010000 */
[-C--:B------:R-:W-:Y:S01]  /*5b30*/  FMUL.FTZ R145, R145, R8.reuse ;  /* 0x0000000891917220 */ /* 0x080fe20000410000 */
[-C--:B------:R-:W-:Y:S01]  /*5b40*/  FMUL.FTZ R148, R148, R8.reuse ;  /* 0x0000000894947220 */ /* 0x080fe20000410000 */
[----:B------:R-:W-:Y:S01]  /*5b50*/  FMUL.FTZ R149, R149, R8 ;  /* 0x0000000895957220 */ /* 0x000fe20000410000 */
[----:B------:R2:W-:Y:S01]  /*5b60*/  STSM.16.M88.4 [R2+0x1e800], R4 ;  /* 0x01e8000402007844 */ /* 0x0005e20000000200 */
[----:B------:R-:W-:Y:S01]  /*5b70*/  IMAD.MOV.U32 R9, RZ, RZ, R0 ;  /* 0x000000ffff097224 */ /* 0x000fe200078e0000 */
[----:B------:R-:W3:Y:S01]  /*5b80*/  MUFU.EX2 R33, R33 ;  /* 0x0000002100217308 */ /* 0x000ee20000000800 */
[----:B0-----:R-:W-:-:S07]  /*5b90*/  FADD.FTZ R34, R32, R34 ;  /* 0x0000002220227221 */ /* 0x001fce0000010000 */
[----:B------:R-:W0:Y:S01]  /*5ba0*/  MUFU.EX2 R21, R21 ;  /* 0x0000001500157308 */ /* 0x000e220000000800 */
[----:B-1----:R-:W-:Y:S01]  /*5bb0*/  FADD.FTZ R12, R20, R55 ;  /* 0x00000037140c7221 */ /* 0x002fe20000010000 */
[--C-:B--2---:R-:W-:Y:S01]  /*5bc0*/  FFMA.FTZ R7, R42, UR21, -R10.reuse ;  /* 0x000000152a077c23 */ /* 0x104fe2000801080a */
[----:B------:R-:W-:-:S05]  /*5bd0*/  FFMA.FTZ R6, R50, UR21, -R10 ;  /* 0x0000001532067c23 */ /* 0x000fca000801080a */
[----:B------:R-:W1:Y:S01]  /*5be0*/  MUFU.EX2 R36, R36 ;  /* 0x0000002400247308 */ /* 0x000e620000000800 */
[C---:B---3--:R-:W-:Y:S01]  /*5bf0*/  FADD.FTZ R55, R33.reuse, R34 ;  /* 0x0000002221377221 */ /* 0x048fe20000010000 */
[----:B------:R-:W-:Y:S01]  /*5c00*/  F2FP.F16.F32.PACK_AB R32, R33, R32 ;  /* 0x000000202120723e */ /* 0x000fe200000000ff */
[--C-:B------:R-:W-:Y:S01]  /*5c10*/  FFMA.FTZ R5, R58, UR21, -R10.reuse ;  /* 0x000000153a057c23 */ /* 0x100fe2000801080a */
[--C-:B------:R-:W-:Y:S01]  /*5c20*/  FFMA.FTZ R4, R66, UR21, -R10.reuse ;  /* 0x0000001542047c23 */ /* 0x100fe2000801080a */
[--C-:B------:R-:W-:Y:S01]  /*5c30*/  FFMA.FTZ R42, R91, UR21, -R10.reuse ;  /* 0x000000155b2a7c23 */ /* 0x100fe2000801080a */
[--C-:B------:R-:W-:Y:S01]  /*5c40*/  FFMA.FTZ R91, R94, UR21, -R10.reuse ;  /* 0x000000155e5b7c23 */ /* 0x100fe2000801080a */
[----:B------:R-:W-:Y:S01]  /*5c50*/  FFMA.FTZ R10, R119, UR21, -R10 ;  /* 0x00000015770a7c23 */ /* 0x000fe2000801080a */
        /* <DEDUP_REMOVED lines=45> */
[----:B------:R-:W-:-:S05]  /*5f30*/  F2FP.F16.F32.PACK_AB R34, R37, R36 ;  /* 0x000000242522723e */ /* 0x000fca00000000ff */
[----:B------:R3:W-:Y:S01]  /*5f40*/  STSM.16.M88.4 [R22], R32 ;  /* 0x0000002016007844 */ /* 0x0007e20000000200 */
        /* <DEDUP_REMOVED lines=88> */
[----:B------:R2:W4:Y:S01]  /*64d0*/  MUFU.EX2 R28, R42 ;  /* 0x0000002a001c7308 */ /* 0x0005220000000800 */
[----:B0-----:R-:W-:-:S07]  /*64e0*/  FADD.FTZ R5, R12, R5 ;  /* 0x000000050c057221 */ /* 0x001fce0000010000 */
[----:B------:R-:W0:Y:S01]  /*64f0*/  MUFU.EX2 R92, R92 ;  /* 0x0000005c005c7308 */ /* 0x000e220000000800 */
[----:B-1----:R-:W-:Y:S01]  /*6500*/  FADD.FTZ R7, R89, R4 ;  /* 0x0000000459077221 */ /* 0x002fe20000010000 */
[----:B--2---:R-:W-:Y:S02]  /*6510*/  F2FP.F16.F32.PACK_AB R42, R45, R44 ;  /* 0x0000002c2d2a723e */ /* 0x004fe400000000ff */
[----:B------:R-:W-:-:S03]  /*6520*/  F2FP.F16.F32.PACK_AB R88, R89, R88 ;  /* 0x000000585958723e */ /* 0x000fc600000000ff */
[----:B------:R3:W-:Y:S01]  /*6530*/  STSM.16.M88.4 [R17], R40 ;  /* 0x0000002811007844 */ /* 0x0007e20000000200 */
[----:B------:R-:W1:Y:S01]  /*6540*/  MUFU.EX2 R91, R91 ;  /* 0x0000005b005b7308 */ /* 0x000e620000000800 */
[C---:B----4-:R-:W-:Y:S01]  /*6550*/  FADD.FTZ R4, R28.reuse, R5 ;  /* 0x000000051c047221 */ /* 0x050fe20000010000 */
[----:B------:R-:W-:Y:S01]  /*6560*/  F2FP.F16.F32.PACK_AB R89, R28, R12 ;  /* 0x0000000c1c59723e */ /* 0x000fe200000000ff */
[----:B------:R3:W-:Y:S04]  /*6570*/  STSM.16.M88.4 [R16], R48 ;  /* 0x0000003010007844 */ /* 0x0007e80000000200 */
[----:B------:R3:W-:Y:S01]  /*6580*/  STSM.16.M88.4 [R2+0x24800], R56 ;  /* 0x0248003802007844 */ /* 0x0007e20000000200 */
[----:B------:R-:W2:Y:S01]  /*6590*/  MUFU.EX2 R93, R93 ;  /* 0x0000005d005d7308 */ /* 0x000ea20000000800 */
[----:B0-----:R-:W-:-:S02]  /*65a0*/  FADD.FTZ R6, R92, R7 ;  /* 0x000000075c067221 */ /* 0x001fc40000010000 */
[----:B------:R3:W-:Y:S04]  /*65b0*/  STSM.16.M88.4 [R153], R64 ;  /* 0x0000004099007844 */ /* 0x0007e80000000200 */
[----:B------:R3:W-:Y:S01]  /*65c0*/  STSM.16.M88.4 [R17+0x6000], R72 ;  /* 0x0060004811007844 */ /* 0x0007e20000000200 */
[----:B------:R-:W0:Y:S01]  /*65d0*/  MUFU.EX2 R95, R95 ;  /* 0x0000005f005f7308 */ /* 0x000e220000000800 */
[----:B-1----:R-:W-:Y:S02]  /*65e0*/  FADD.FTZ R4, R91, R4 ;  /* 0x000000045b047221 */ /* 0x002fe40000010000 */
[----:B------:R3:W-:Y:S05]  /*65f0*/  STSM.16.M88.4 [R16+0x6000], R80 ;  /* 0x0060005010007844 */ /* 0x0007ea0000000200 */
[----:B------:R-:W1:Y:S01]  /*6600*/  MUFU.EX2 R96, R96 ;  /* 0x0000006000607308 */ /* 0x000e620000000800 */
[C---:B--2---:R-:W-:Y:S01]  /*6610*/  FADD.FTZ R5, R93.reuse, R6 ;  /* 0x000000065d057221 */ /* 0x044fe20000010000 */
[----:B------:R-:W-:-:S06]  /*6620*/  F2FP.F16.F32.PACK_AB R90, R93, R92 ;  /* 0x0000005c5d5a723e */ /* 0x000fcc00000000ff */
[----:B------:R-:W2:Y:S01]  /*6630*/  MUFU.EX2 R98, R98 ;  /* 0x0000006200627308 */ /* 0x000ea20000000800 */
[C---:B0-----:R-:W-:Y:S01]  /*6640*/  FADD.FTZ R7, R95.reuse, R4 ;  /* 0x000000045f077221 */ /* 0x041fe20000010000 */
[----:B------:R-:W-:-:S05]  /*6650*/  F2FP.F16.F32.PACK_AB R91, R95, R91 ;  /* 0x0000005b5f5b723e */ /* 0x000fca00000000ff */
[----:B------:R3:W-:Y:S01]  /*6660*/  STSM.16.M88.4 [R2+0x2a800], R88 ;  /* 0x02a8005802007844 */ /* 0x0007e20000000200 */
        /* <DEDUP_REMOVED lines=19> */
[----:B------:R-:W-:-:S05]  /*67a0*/  F2FP.F16.F32.PACK_AB R99, R103, R102 ;  /* 0x000000666763723e */ /* 0x000fca00000000ff */
[----:B------:R3:W-:Y:S01]  /*67b0*/  STSM.16.M88.4 [R152], R96 ;  /* 0x0000006098007844 */ /* 0x0007e20000000200 */
        /* <DEDUP_REMOVED lines=19> */
[----:B------:R-:W-:-:S05]  /*68f0*/  F2FP.F16.F32.PACK_AB R107, R111, R11 ;  /* 0x0000000b6f6b723e */ /* 0x000fca00000000ff */
[----:B------:R3:W-:Y:S01]  /*6900*/  STSM.16.M88.4 [R17+0xc000], R104 ;  /* 0x00c0006811007844 */ /* 0x0007e20000000200 */
[----:B------:R-:W1:Y:S01]  /*6910*/  MUFU.EX2 R113, R113 ;  /* 0x0000007100717308 */ /* 0x000e620000000800 */
[----:B--2---:R-:W-:-:S07]  /*6920*/  FADD.FTZ R4, R112, R5 ;  /* 0x0000000570047221 */ /* 0x004fce0000010000 */
[----:B------:R-:W2:Y:S01]  /*6930*/  MUFU.EX2 R115, R115 ;  /* 0x0000007300737308 */ /* 0x000ea20000000800 */
[----:B0-----:R-:W-:-:S07]  /*6940*/  FADD.FTZ R6, R13, R6 ;  /* 0x000000060d067221 */ /* 0x001fce0000010000 */
[----:B------:R-:W-:Y:S01]  /*6950*/  MUFU.EX2 R116, R116 ;  /* 0x0000007400747308 */ /* 0x000fe20000000800 */
[C---:B-1----:R-:W-:Y:S01]  /*6960*/  FADD.FTZ R5, R113.reuse, R4 ;  /* 0x0000000471057221 */ /* 0x042fe20000010000 */
[----:B------:R-:W-:Y:S01]  /*6970*/  F2FP.F16.F32.PACK_AB R112, R113, R112 ;  /* 0x000000707170723e */ /* 0x000fe200000000ff */
[----:B------:R-:W-:-:S05]  /*6980*/  IMAD.MOV.U32 R4, RZ, RZ, R3 ;  /* 0x000000ffff047224 */ /* 0x000fca00078e0003 */
[----:B------:R-:W0:Y:S01]  /*6990*/  MUFU.EX2 R117, R117 ;  /* 0x0000007500757308 */ /* 0x000e220000000800 */
[C---:B--2---:R-:W-:Y:S01]  /*69a0*/  FADD.FTZ R6, R115.reuse, R6 ;  /* 0x0000000673067221 */ /* 0x044fe20000010000 */
[----:B------:R-:W-:-:S06]  /*69b0*/  F2FP.F16.F32.PACK_AB R113, R115, R13 ;  /* 0x0000000d7371723e */ /* 0x000fcc00000000ff */
[----:B------:R-:W1:Y:S08]  /*69c0*/  MUFU.EX2 R21, R118 ;  /* 0x0000007600157308 */ /* 0x000e700000000800 */
[----:B------:R-:W2:Y:S01]  /*69d0*/  MUFU.EX2 R10, R10 ;  /* 0x0000000a000a7308 */ /* 0x000ea20000000800 */
[----:B0-----:R-:W-:Y:S01]  /*69e0*/  F2FP.F16.F32.PACK_AB R114, R117, R116 ;  /* 0x000000747572723e */ /* 0x001fe200000000ff */
[----:B------:R-:W-:Y:S01]  /*69f0*/  FADD.FTZ R116, R116, R5 ;  /* 0x0000000574747221 */ /* 0x000fe20000010000 */
[----:B-1----:R-:W-:-:S03]  /*6a00*/  FADD.FTZ R7, R21, R6 ;  /* 0x0000000615077221 */ /* 0x002fc60000010000 */
[----:B------:R-:W-:Y:S01]  /*6a10*/  FADD.FTZ R6, R117, R116 ;  /* 0x0000007475067221 */ /* 0x000fe20000010000 */
[C---:B--2---:R-:W-:Y:S01]  /*6a20*/  F2FP.F16.F32.PACK_AB R115, R10.reuse, R21 ;  /* 0x000000150a73723e */ /* 0x044fe200000000ff */
[----:B------:R-:W-:-:S04]  /*6a30*/  FADD.FTZ R7, R10, R7 ;  /* 0x000000070a077221 */ /* 0x000fc80000010000 */
[----:B------:R3:W-:Y:S01]  /*6a40*/  STSM.16.M88.4 [R16+0xc000], R112 ;  /* 0x00c0007010007844 */ /* 0x0007e20000000200 */
[----:B------:R0:W-:Y:S06]  /*6a50*/  MEMBAR.ALL.CTA ;  /* 0x0000000000007992 */ /* 0x0001ec0000008000 */
[----:B0-----:R-:W0:Y:S02]  /*6a60*/  FENCE.VIEW.ASYNC.S ;  /* 0x00000000000073c6 */ /* 0x001e240000000000 */
[----:B0-----:R-:W-:Y:S01]  /*6a70*/  NOP ;  /* 0x0000000000007918 */ /* 0x001fe20000000000 */
[----:B------:R-:W-:Y:S05]  /*6a80*/  @P2 BRA `(.L_x_12676) ;  /* 0xffffffd400902947 */ /* 0x000fea000383ffff */
.L_x_12667:
[----:B------:R-:W-:Y:S06]  /*6a90*/  BAR.ARV 0x8, 0x200 ;  /* 0x0208000000007b1d */ /* 0x000fec0000002000 */
[----:B------:R-:W-:Y:S05]  /*6aa0*/  @!P0 BRA `(.L_x_12677) ;  /* 0x0000000000048947 */ /* 0x000fea0003800000 */
[----:B------:R-:W-:Y:S01]  /*6ab0*/  BPT.TRAP 0x1 ;  /* 0x000000040000795c */ /* 0x000fe20000300000 */
.L_x_12677:
[----:B------:R-:W-:Y:S01]  /*6ac0*/  ULEA UR12, UR39, UR40, 0x3 ;  /* 0x00000028270c7291 */ /* 0x000fe2000f8e183f */
[----:B------:R-:W-:-:S05]  /*6ad0*/  IMAD.U32 R4, RZ, RZ, UR38 ;  /* 0x00000026ff047e24 */ /* 0x000fca000f8e00ff */
[----:B------:R-:W-:-:S04]  /*6ae0*/  SHF.L.U32 R4, R4, 0x1f, RZ ;  /* 0x0000001f04047819 */ /* 0x000fc800000006ff */
[----:B------:R1:W2:Y:S01]  /*6af0*/  SYNCS.PHASECHK.TRANS64.TRYWAIT P2, [UR12+0x30850], R4 ;  /* 0x03085004ff0075a7 */ /* 0x0002a2000804014c */
[----:B------:R-:W-:Y:S05]  /*6b00*/  @!P0 BRA `(.L_x_12678) ;  /* 0x0000000000048947 */ /* 0x000fea0003800000 */
[----:B------:R-:W-:Y:S01]  /*6b10*/  BPT.TRAP 0x1 ;  /* 0x000000040000795c */ /* 0x000fe20000300000 */
.L_x_12678:
[----:B--2---:R-:W-:Y:S05]  /*6b20*/  @P2 BRA `(.L_x_12679) ;  /* 0x0000000000082947 */ /* 0x004fea0003800000 */
[----:B------:R-:W2:Y:S02]  /*6b30*/  SYNCS.PHASECHK.TRANS64.TRYWAIT P0, [UR12+0x30850], R4 ;  /* 0x03085004ff0075a7 */ /* 0x000ea4000800014c */
[----:B--2---:R-:W-:Y:S05]  /*6b40*/  @!P0 BRA `(.L_x_12680) ;  /* 0x0000004c00e88947 */ /* 0x004fea0003800000 */
.L_x_12679:
[----:B------:R-:W-:Y:S01]  /*6b50*/  R2UR UR4, R15 ;  /* 0x000000000f0472ca */ /* 0x000fe200000e0000 */
[----:B------:R-:W-:Y:S01]  /*6b60*/  UIADD3 UR5, UR40, 0x400, URZ ;  /* 0x0000040028057890 */ /* 0x000fe2000fffe03f */
[----:B------:R-:W-:Y:S01]  /*6b70*/  WARPGROUP.ARRIVE ;  /* 0x00000000000079c5 */ /* 0x000fe20000000000 */
[----:B------:R-:W-:Y:S01]  /*6b80*/  UMOV UR7, 0x40000040 ;  /* 0x4000004000077882 */ /* 0x000fe20000000000 */
[----:B------:R-:W-:Y:S01]  /*6b90*/  UMOV UR11, 0x40000040 ;  /* 0x40000040000b7882 */ /* 0x000fe20000000000 */
[----:B------:R-:W-:Y:S01]  /*6ba0*/  USHF.R.U32.HI UR5, URZ, 0x4, UR5 ;  /* 0x000000043f057899 */ /* 0x000fe20008011605 */
[----:B------:R-:W4:Y:S01]  /*6bb0*/  LDL R13, [R1+0xc] ;  /* 0x00000c00010d7983 */ /* 0x000f220000100800 */
[----:B------:R-:W-:Y:S01]  /*6bc0*/  UMOV UR9, 0x40000040 ;  /* 0x4000004000097882 */ /* 0x000fe20000000000 */
[----:B------:R-:W5:Y:S01]  /*6bd0*/  LDC R19, c[0x0][0xbe8] ;  /* 0x0002fa00ff137b82 */ /* 0x000f620000000800 */
[----:B------:R-:W-:Y:S01]  /*6be0*/  ULOP3.LUT UR5, UR5, 0x3fff, URZ, 0xc0, !UPT ;  /* 0x00003fff05057892 */ /* 0x000fe2000f8ec03f */
[----:B---3--:R-:W3:Y:S01]  /*6bf0*/  LDL R32, [R1+0x8] ;  /* 0x0000080001207983 */ /* 0x008ee20000100800 */
[----:B------:R-:W-:Y:S01]  /*6c00*/  IMAD.MOV.U32 R20, RZ, RZ, -0x800000 ;  /* 0xff800000ff147424 */ /* 0x000fe200078e00ff */
[----:B------:R-:W-:Y:S01]  /*6c10*/  CS2R R10, SRZ ;  /* 0x00000000000a7805 */ /* 0x000fe2000001ff00 */
[----:B------:R-:W-:Y:S01]  /*6c20*/  UIADD3 UR4, UR4, 0x1e800, URZ ;  /* 0x0001e80004047890 */ /* 0x000fe2000fffe03f */
[----:B------:R-:W3:Y:S01]  /*6c30*/  LDL R40, [R1+0x4] ;  /* 0x0000040001287983 */ /* 0x000ee20000100800 */
[----:B------:R-:W-:Y:S01]  /*6c40*/  UIMAD UR6, UR39, 0x600, UR5 ;  /* 0x00000600270678a4 */ /* 0x000fe2000f8e0205 */
[----:B------:R-:W-:Y:S01]  /*6c50*/  IMAD.MOV.U32 R21, RZ, RZ, -0x800000 ;  /* 0xff800000ff157424 */ /* 0x000fe200078e00ff */
[----:B------:R-:W-:Y:S01]  /*6c60*/  USHF.R.U32.HI UR4, URZ, 0x4, UR4 ;  /* 0x000000043f047899 */ /* 0x000fe20008011604 */
[----:B--2---:R-:W2:Y:S01]  /*6c70*/  SHFL.BFLY PT, R5, R6, 0x2, 0x1f ;  /* 0x0c401f0006057f89 */ /* 0x004ea200000e0000 */
[----:B------:R-:W-:Y:S01]  /*6c80*/  UMOV UR5, 0x40000040 ;  /* 0x4000004000057882 */ /* 0x000fe20000000000 */
[----:B------:R-:W-:Y:S01]  /*6c90*/  UIADD3 UR10, UR6, 0x80, URZ ;  /* 0x00000080060a7890 */ /* 0x000fe2000fffe03f */
[----:B------:R-:W0:Y:S01]  /*6ca0*/  LDC.64 R36, c[0x0][0xb98] ;  /* 0x0002e600ff247b82 */ /* 0x000e220000000a00 */
[----:B------:R-:W-:Y:S01]  /*6cb0*/  ULOP3.LUT UR4, UR4, 0x3fff, URZ, 0xc0, !UPT ;  /* 0x00003fff04047892 */ /* 0x000fe2000f8ec03f */
[----:B------:R-:W1:Y:S03]  /*6cc0*/  SHFL.BFLY PT, R8, R7, 0x2, 0x1f ;  /* 0x0c401f0007087f89 */ /* 0x000e6600000e0000 */
[----:B------:R-:W-:-:S04]  /*6cd0*/  ULOP3.LUT UR4, UR4, 0x10000, URZ, 0xfc, !UPT ;  /* 0x0001000004047892 */ /* 0x000fc8000f8efc3f */
[----:B------:R-:W-:-:S05]  /*6ce0*/  UIADD3 UR8, UR4, 0x2, URZ ;  /* 0x0000000204087890 */ /* 0x000fca000fffe03f */
[----:B------:R-:W-:Y:S03]  /*6cf0*/  HGMMA.64x64x16.F32 R120, gdesc[UR4].tnspB, R120, gsb0 ;  /* 0x40e00000047879f0 */ /* 0x000fe60008000878 */
[----:B------:R-:W5:Y:S01]  /*6d00*/  S2UR UR5, SR_SWINHI ;  /* 0x00000000000579c3 */ /* 0x000f620000002f00 */
[----:B------:R-:W-:Y:S01]  /*6d10*/  UIADD3 UR7, -UR45, URZ, URZ ;  /* 0x0000003f2d077290 */ /* 0x000fe2000fffe13f */
[----:B--2---:R-:W-:-:S05]  /*6d20*/  FADD.FTZ R5, R5, R6 ;  /* 0x0000000605057221 */ /* 0x004fca0000010000 */
[----:B-1----:R-:W1:Y:S01]  /*6d30*/  SHFL.BFLY PT, R4, R5, 0x1, 0x1f ;  /* 0x0c201f0005047f89 */ /* 0x002e6200000e0000 */
[----:B------:R-:W-:Y:S02]  /*6d40*/  FADD.FTZ R8, R8, R7 ;  /* 0x0000000708087221 */ /* 0x000fe40000010000 */
[----:B------:R-:W2:Y:S03]  /*6d50*/  LDC R7, c[0x0][0xc38] ;  /* 0x00030e00ff077b82 */ /* 0x000ea60000000800 */
[----:B------:R-:W5:Y:S01]  /*6d60*/  SHFL.BFLY PT, R9, R8, 0x1, 0x1f ;  /* 0x0c201f0008097f89 */ /* 0x000f6200000e0000 */
[----:B-1----:R-:W-:Y:S01]  /*6d70*/  FADD.FTZ R12, R5, R4 ;  /* 0x00000004050c7221 */ /* 0x002fe20000010000 */
[----:B------:R-:W-:-:S04]  /*6d80*/  IMAD.U32 R5, RZ, RZ, UR21 ;  /* 0x00000015ff057e24 */ /* 0x000fc8000f8e00ff */
[----:B------:R-:W-:Y:S01]  /*6d90*/  FSETP.NE.FTZ.AND P0, PT, R12, RZ, PT ;  /* 0x000000ff0c00720b */ /* 0x000fe20003f15000 */
[----:B-----5:R-:W-:-:S05]  /*6da0*/  FADD.FTZ R9, R8, R9 ;  /* 0x0000000908097221 */ /* 0x020fca0000010000 */
[----:B------:R-:W-:-:S07]  /*6db0*/  FSETP.NE.FTZ.AND P2, PT, R9, RZ, PT ;  /* 0x000000ff0900720b */ /* 0x000fce0003f55000 */
[----:B------:R-:W1:Y:S01]  /*6dc0*/  @P0 MUFU.LG2 R4, R12 ;  /* 0x0000000c00040308 */ /* 0x000e620000000c00 */
[----:B------:R-:W-:-:S07]  /*6dd0*/  @P0 FMUL.FTZ R5, R5, 0.69314718246459960938 ;  /* 0x3f31721805050820 */ /* 0x000fce0000410000 */
[----:B------:R-:W5:Y:S08]  /*6de0*/  @P2 MUFU.LG2 R6, R9 ;  /* 0x0000000900062308 */ /* 0x000f700000000c00 */
[----:B------:R0:W-:Y:S01]  /*6df0*/  @P2 MUFU.RCP R10, R9 ;  /* 0x00000009000a2308 */ /* 0x0001e20000001000 */
[----:B-1----:R-:W-:-:S04]  /*6e00*/  @P0 FMUL.FTZ R4, R4, 0.69314718246459960938 ;  /* 0x3f31721804040820 */ /* 0x002fc80000410000 */
[----:B------:R-:W-:Y:S01]  /*6e10*/  @P0 FFMA.FTZ R20, R5, R0, R4 ;  /* 0x0000000005140223 */ /* 0x000fe20000010004 */
[----:B------:R-:W-:Y:S02]  /*6e20*/  WARPGROUP.DEPBAR.LE gsb0, 0x0 ;  /* 0x00008000000079c5 */ /* 0x000fe40000010000 */
[----:B------:R-:W-:Y:S01]  /*6e30*/  WARPGROUP.ARRIVE ;  /* 0x00000000000079c5 */ /* 0x000fe20000000000 */
[----:B------:R-:W-:Y:S02]  /*6e40*/  IMAD.U32 R5, RZ, RZ, UR21 ;  /* 0x00000015ff057e24 */ /* 0x000fe4000f8e00ff */
[----:B-----5:R-:W-:Y:S01]  /*6e50*/  @P2 FMUL.FTZ R6, R6, 0.69314718246459960938 ;  /* 0x3f31721806062820 */ /* 0x020fe20000410000 */
[----:B------:R-:W-:Y:S01]  /*6e60*/  IMAD.SHL.U32 R0, R154, 0x8, RZ ;  /* 0x000000089a007824 */ /* 0x000fe200078e00ff */
[----:B------:R1:W5:Y:S01]  /*6e70*/  @P0 MUFU.RCP R11, R12 ;  /* 0x0000000c000b0308 */ /* 0x0003620000001000 */
[----:B------:R-:W-:Y:S01]  /*6e80*/  @P2 FMUL.FTZ R5, R5, 0.69314718246459960938 ;  /* 0x3f31721805052820 */ /* 0x000fe20000410000 */
[----:B------:R-:W-:Y:S01]  /*6e90*/  HGMMA.64x64x16.F32 R120, gdesc[UR8].tnspB, R120, gsb0 ;  /* 0x40e00000087879f0 */ /* 0x000fe20008000878 */
[----:B------:R-:W-:Y:S01]  /*6ea0*/  UIADD3 UR10, UR6, 0x100, URZ ;  /* 0x00000100060a7890 */ /* 0x000fe2000fffe03f */
[----:B------:R-:W-:Y:S01]  /*6eb0*/  IMAD R15, R155, 0x40, R0 ;  /* 0x000000409b0f7824 */ /* 0x000fe200078e0200 */
[----:B------:R-:W-:Y:S01]  /*6ec0*/  UIADD3 UR8, UR4, 0x4, URZ ;  /* 0x0000000404087890 */ /* 0x000fe2000fffe03f */
[----:B------:R-:W-:Y:S01]  /*6ed0*/  @P2 FFMA.FTZ R21, R5, R3, R6 ;  /* 0x0000000305152223 */ /* 0x000fe20000010006 */
[----:B------:R-:W-:Y:S01]  /*6ee0*/  UMOV UR11, 0x40000040 ;  /* 0x40000040000b7882 */ /* 0x000fe20000000000 */
[----:B------:R-:W-:Y:S01]  /*6ef0*/  UMOV UR9, 0x40000040 ;  /* 0x4000004000097882 */ /* 0x000fe20000000000 */
[----:B------:R-:W-:-:S02]  /*6f00*/  WARPGROUP.DEPBAR.LE gsb0, 0x0 ;  /* 0x00008000000079c5 */ /* 0x000fc40000010000 */
        /* <DEDUP_REMOVED lines=60> */
[----:B------:R-:W-:Y:S01]  /*72d0*/  ULDC UR10, c[0x0][0xc44] ;  /* 0x00031100000a7ab9 */ /* 0x000fe20000000800 */
[----:B------:R-:W-:Y:S01]  /*72e0*/  UMOV UR8, UR40 ;  /* 0x0000002800087c82 */ /* 0x000fe20008000000 */
[----:B------:R-:W-:Y:S01]  /*72f0*/  UMOV UR9, UR5 ;  /* 0x0000000500097c82 */ /* 0x000fe20008000000 */
[----:B------:R-:W-:Y:S01]  /*7300*/  UIMAD UR10, UR10, UR7, UR43 ;  /* 0x000000070a0a72a4 */ /* 0x000fe2000f8e022b */
[----:B------:R-:W-:Y:S01]  /*7310*/  IMAD.U32 R28, RZ, RZ, UR8 ;  /* 0x00000008ff1c7e24 */ /* 0x000fe2000f8e00ff */
[----:B------:R-:W-:Y:S01]  /*7320*/  UMOV UR5, 0x40000040 ;  /* 0x4000004000057882 */ /* 0x000fe20000000000 */
[----:B------:R-:W-:Y:S01]  /*7330*/  UMOV UR7, 0x40000040 ;  /* 0x4000004000077882 */ /* 0x000fe20000000000 */
[----:B------:R-:W-:Y:S01]  /*7340*/  IMAD.U32 R29, RZ, RZ, UR9 ;  /* 0x00000009ff1d7e24 */ /* 0x000fe2000f8e00ff */
[----:B------:R-:W-:Y:S01]  /*7350*/  ISETP.NE.AND P2, PT, R19, 0x1, PT ;  /* 0x000000011300780c */ /* 0x000fe20003f45270 */
[----:B------:R-:W-:Y:S01]  /*7360*/  USHF.R.S32.HI UR11, URZ, 0x1f, UR10 ;  /* 0x0000001f3f0b7899 */ /* 0x000fe2000801140a */
[----:B------:R-:W-:Y:S01]  /*7370*/  IMAD.WIDE R14, R15, 0x2, R28 ;  /* 0x000000020f0e7825 */ /* 0x000fe200078e021c */
[----:B------:R-:W-:-:S03]  /*7380*/  ULDC.64 UR8, c[0x0][0xb90] ;  /* 0x0002e40000087ab9 */ /* 0x000fc60000000a00 */
[----:B----4-:R-:W-:-:S03]  /*7390*/  IMAD.WIDE R28, R13, 0x2, R28 ;  /* 0x000000020d1c7825 */ /* 0x010fc600078e021c */
[----:B------:R-:W-:-:S04]  /*73a0*/  LOP3.LUT R3, R28, 0x380, RZ, 0xc0, !PT ;  /* 0x000003801c037812 */ /* 0x000fc800078ec0ff */
[----:B------:R-:W4:Y:S01]  /*73b0*/  @P2 LDC R23, c[0x0][0xbec] ;  /* 0x0002fb00ff172b82 */ /* 0x000f220000000800 */
[C---:B------:R-:W-:Y:S02]  /*73c0*/  IADD3 R8, P0, R28.reuse, 0x60, RZ ;  /* 0x000000601c087810 */ /* 0x040fe40007f1e0ff */
[----:B------:R-:W-:Y:S02]  /*73d0*/  SHF.R.U64 R3, R3, 0x3, RZ ;  /* 0x0000000303037819 */ /* 0x000fe400000012ff */
[C---:B------:R-:W-:Y:S02]  /*73e0*/  IADD3 R6, P3, R28.reuse, 0x40, RZ ;  /* 0x000000401c067810 */ /* 0x040fe40007f7e0ff */
[----:B------:R-:W-:Y:S01]  /*73f0*/  IADD3 R4, P4, R28, 0x20, RZ ;  /* 0x000000201c047810 */ /* 0x000fe20007f9e0ff */
[----:B------:R-:W5:Y:S01]  /*7400*/  @P2 LDC R33, c[0x0][0xbf0] ;  /* 0x0002fc00ff212b82 */ /* 0x000f620000000800 */
[----:B------:R-:W-:Y:S01]  /*7410*/  LOP3.LUT R28, R3, R28, RZ, 0x3c, !PT ;  /* 0x0000001c031c7212 */ /* 0x000fe200078e3cff */
[----:B------:R-:W-:-:S02]  /*7420*/  WARPGROUP.DEPBAR.LE gsb0, 0x0 ;  /* 0x00008000000079c5 */ /* 0x000fc40000010000 */
[----:B------:R-:W-:-:S06]  /*7430*/  WARPGROUP.ARRIVE ;  /* 0x00000000000079c5 */ /* 0x000fcc0000000000 */
[----:B------:R-:W-:Y:S01]  /*7440*/  HGMMA.64x64x16.F32 R120, gdesc[UR4].tnspB, R120, gsb0 ;  /* 0x40e00000047879f0 */ /* 0x000fe20008000878 */
[----:B------:R-:W-:Y:S01]  /*7450*/  LOP3.LUT R3, R8, 0x380, RZ, 0xc0, !PT ;  /* 0x0000038008037812 */ /* 0x000fe200078ec0ff */
[----:B------:R-:W-:-:S03]  /*7460*/  IMAD R18, RZ, RZ, -UR43 ;  /* 0x8000002bff127e24 */ /* 0x000fc6000f8e02ff */
[----:B------:R-:W-:Y:S01]  /*7470*/  SHF.R.U64 R3, R3, 0x3, RZ ;  /* 0x0000000303037819 */ /* 0x000fe200000012ff */
[----:B------:R-:W-:Y:S01]  /*7480*/  UIMAD UR4, UR11, UR8, URZ ;  /* 0x000000080b0472a4 */ /* 0x000fe2000f8e023f */
[----:B--2---:R-:W-:Y:S02]  /*7490*/  IMAD R18, R7, R18, UR41 ;  /* 0x0000002907127e24 */ /* 0x004fe4000f8e0212 */
[----:B------:R-:W-:Y:S02]  /*74a0*/  LOP3.LUT R26, R3, R8, RZ, 0x3c, !PT ;  /* 0x00000008031a7212 */ /* 0x000fe400078e3cff */
[----:B------:R-:W-:Y:S01]  /*74b0*/  LOP3.LUT R3, R4, 0x380, RZ, 0xc0, !PT ;  /* 0x0000038004037812 */ /* 0x000fe200078ec0ff */
[----:B------:R-:W-:Y:S01]  /*74c0*/  UIMAD.WIDE.U32 UR6, UR10, UR8, URZ ;  /* 0x000000080a0672a5 */ /* 0x000fe2000f8e003f */
[----:B---3--:R-:W-:Y:S01]  /*74d0*/  IMAD R38, R18, 0xc0, R32 ;  /* 0x000000c012267824 */ /* 0x008fe200078e0220 */
[----:B------:R-:W-:Y:S01]  /*74e0*/  UIMAD UR4, UR10, UR9, UR4 ;  /* 0x000000090a0472a4 */ /* 0x000fe2000f8e0204 */
[----:B------:R-:W-:Y:S01]  /*74f0*/  SHF.R.U64 R3, R3, 0x3, RZ ;  /* 0x0000000303037819 */ /* 0x000fe200000012ff */
[----:B------:R-:W-:Y:S01]  /*7500*/  IMAD.X R27, RZ, RZ, R29, P0 ;  /* 0x000000ffff1b7224 */ /* 0x000fe200000e061d */
[----:B------:R-:W-:Y:S01]  /*7510*/  IADD3 R13, P0, R14, 0x1800, RZ ;  /* 0x000018000e0d7810 */ /* 0x000fe20007f1e0ff */
[----:B------:R-:W-:Y:S01]  /*7520*/  UIADD3 UR4, UR7, UR4, URZ ;  /* 0x0000000407047290 */ /* 0x000fe2000fffe03f */
[----:B------:R-:W-:Y:S01]  /*7530*/  LOP3.LUT R8, R3, R4, RZ, 0x3c, !PT ;  /* 0x0000000403087212 */ /* 0x000fe200078e3cff */
[----:B----4-:R-:W-:-:S04]  /*7540*/  @P2 IMAD.HI.U32 R4, R38, R23, RZ ;  /* 0x0000001726042227 */ /* 0x010fc800078e00ff */
[--C-:B0-----:R-:W-:Y:S01]  /*7550*/  IMAD.X R9, RZ, RZ, R29.reuse, P4 ;  /* 0x000000ffff097224 */ /* 0x101fe200020e061d */
[----:B------:R-:W-:Y:S01]  /*7560*/  IADD3 R23, P4, R14, 0x4800, RZ ;  /* 0x000048000e177810 */ /* 0x000fe20007f9e0ff */
[----:B------:R-:W-:Y:S01]  /*7570*/  IMAD.MOV.U32 R3, RZ, RZ, R38 ;  /* 0x000000ffff037224 */ /* 0x000fe200078e0026 */
[----:B-1----:R-:W-:Y:S01]  /*7580*/  LOP3.LUT R12, R13, 0x380, RZ, 0xc0, !PT ;  /* 0x000003800d0c7812 */ /* 0x002fe200078ec0ff */
[----:B------:R-:W-:Y:S01]  /*7590*/  IMAD.U32 R31, RZ, RZ, UR7 ;  /* 0x00000007ff1f7e24 */ /* 0x000fe2000f8e00ff */
[----:B-----5:R-:W-:Y:S01]  /*75a0*/  @P2 SHF.R.U32.HI R3, RZ, R33, R4 ;  /* 0x00000021ff032219 */ /* 0x020fe20000011604 */
[----:B------:R-:W-:Y:S01]  /*75b0*/  IMAD.U32 R30, RZ, RZ, UR6 ;  /* 0x00000006ff1e7e24 */ /* 0x000fe2000f8e00ff */
[----:B------:R-:W-:Y:S01]  /*75c0*/  LOP3.LUT R4, R23, 0x380, RZ, 0xc0, !PT ;  /* 0x0000038017047812 */ /* 0x000fe200078ec0ff */
[----:B------:R-:W-:Y:S01]  /*75d0*/  IMAD.U32 R31, RZ, RZ, UR4 ;  /* 0x00000004ff1f7e24 */ /* 0x000fe2000f8e00ff */
[----:B------:R-:W-:Y:S01]  /*75e0*/  SHF.R.U64 R12, R12, 0x3, RZ ;  /* 0x000000030c0c7819 */ /* 0x000fe200000012ff */
[----:B------:R-:W-:Y:S01]  /*75f0*/  IMAD.X R25, RZ, RZ, R29, P3 ;  /* 0x000000ffff197224 */ /* 0x000fe200018e061d */
[----:B------:R-:W-:Y:S01]  /*7600*/  USHF.R.S32.HI UR7, URZ, 0x1f, UR45 ;  /* 0x0000001f3f077899 */ /* 0x000fe2000801142d */
[----:B------:R-:W-:Y:S01]  /*7610*/  MOV R59, R28 ;  /* 0x0000001c003b7202 */ /* 0x000fe20000000f00 */
[----:B------:R-:W-:Y:S01]  /*7620*/  IMAD.WIDE.U32 R28, R36, UR45, R30 ;  /* 0x0000002d241c7c25 */ /* 0x000fe2000f8e001e */
[----:B------:R-:W-:Y:S01]  /*7630*/  SHF.R.U64 R4, R4, 0x3, RZ ;  /* 0x0000000304047819 */ /* 0x000fe200000012ff */
[----:B------:R-:W-:Y:S01]  /*7640*/  ULDC.64 UR4, c[0x0][0xb88] ;  /* 0x0002e20000047ab9 */ /* 0x000fe20000000a00 */
[----:B------:R-:W-:Y:S01]  /*7650*/  LOP3.LUT R5, R6, 0x380, RZ, 0xc0, !PT ;  /* 0x0000038006057812 */ /* 0x000fe200078ec0ff */
[--C-:B------:R-:W-:Y:S01]  /*7660*/  IMAD.MOV R34, RZ, RZ, -R3.reuse ;  /* 0x000000ffff227224 */ /* 0x100fe200078e0a03 */
[----:B------:R-:W-:Y:S01]  /*7670*/  LOP3.LUT R12, R12, R13, RZ, 0x3c, !PT ;  /* 0x0000000d0c0c7212 */ /* 0x000fe200078e3cff */
[----:B------:R-:W-:Y:S01]  /*7680*/  IMAD.U32 R33, RZ, RZ, UR12 ;  /* 0x0000000cff217e24 */ /* 0x000fe2000f8e00ff */
[----:B------:R-:W-:Y:S01]  /*7690*/  IADD3.X R13, RZ, R15, RZ, P0, !PT ;  /* 0x0000000fff0d7210 */ /* 0x000fe200007fe4ff */
[----:B------:R-:W-:Y:S01]  /*76a0*/  IMAD R32, R36, UR7, RZ ;  /* 0x0000000724207c24 */ /* 0x000fe2000f8e02ff */
[----:B------:R-:W-:Y:S01]  /*76b0*/  LOP3.LUT R4, R4, R23, RZ, 0x3c, !PT ;  /* 0x0000001704047212 */ /* 0x000fe200078e3cff */
[----:B------:R-:W-:Y:S01]  /*76c0*/  IMAD R23, R19, R34, R38 ;  /* 0x0000002213177224 */ /* 0x000fe200078e0226 */
[----:B------:R-:W-:Y:S01]  /*76d0*/  SHF.R.S32.HI R31, RZ, 0x1f, R3 ;  /* 0x0000001fff1f7819 */ /* 0x000fe20000011403 */
[----:B------:R-:W-:Y:S01]  /*76e0*/  IMAD R54, R18, 0xc0, R40 ;  /* 0x000000c012367824 */ /* 0x000fe200078e0228 */
[----:B------:R-:W-:Y:S01]  /*76f0*/  IADD3 R28, P0, R3, R28, RZ ;  /* 0x0000001c031c7210 */ /* 0x000fe20007f1e0ff */
[----:B------:R-:W-:Y:S01]  /*7700*/  @!P1 VIADD R3, R33, 0x30860 ;  /* 0x0003086021039836 */ /* 0x000fe20000000000 */
[----:B------:R-:W-:Y:S01]  /*7710*/  SHF.R.U64 R5, R5, 0x3, RZ ;  /* 0x0000000305057819 */ /* 0x000fe200000012ff */
[----:B------:R-:W-:Y:S01]  /*7720*/  IMAD R32, R37, UR45, R32 ;  /* 0x0000002d25207c24 */ /* 0x000fe2000f8e0220 */
[----:B------:R-:W-:Y:S01]  /*7730*/  SHF.R.S32.HI R30, RZ, 0x1f, R23 ;  /* 0x0000001fff1e7819 */ /* 0x000fe20000011417 */
[----:B------:R-:W-:Y:S01]  /*7740*/  ULDC.64 UR8, c[0x0][0xae8] ;  /* 0x0002ba0000087ab9 */ /* 0x000fe20000000a00 */
[----:B------:R-:W-:-:S02]  /*7750*/  @!P1 PRMT R3, RZ, 0x654, R3 ;  /* 0x00000654ff039816 */ /* 0x000fc40000000003 */
[----:B------:R-:W-:Y:S01]  /*7760*/  LOP3.LUT R24, R5, R6, RZ, 0x3c, !PT ;  /* 0x0000000605187212 */ /* 0x000fe200078e3cff */
[----:B------:R-:W-:Y:S01]  /*7770*/  IMAD R30, R30, UR4, RZ ;  /* 0x000000041e1e7c24 */ /* 0x000fe2000f8e02ff */
[----:B------:R-:W-:Y:S02]  /*7780*/  IADD3.X R29, R31, R29, R32, P0, !PT ;  /* 0x0000001d1f1d7210 */ /* 0x000fe400007fe420 */
[----:B------:R-:W-:Y:S01]  /*7790*/  MOV R56, R26 ;  /* 0x0000001a00387202 */ /* 0x000fe20000000f00 */
[C---:B------:R-:W-:Y:S01]  /*77a0*/  IMAD R27, R23.reuse, UR5, R30 ;  /* 0x00000005171b7c24 */ /* 0x040fe2000f8e021e */
[----:B------:R-:W-:Y:S01]  /*77b0*/  MOV R57, R24 ;  /* 0x0000001800397202 */ /* 0x000fe20000000f00 */
[----:B------:R-:W-:Y:S01]  /*77c0*/  IMAD.WIDE.U32 R24, R23, UR4, R28 ;  /* 0x0000000417187c25 */ /* 0x000fe2000f8e001c */
[----:B------:R-:W-:Y:S01]  /*77d0*/  ULDC.64 UR4, c[0x0][0xb50] ;  /* 0x0002d40000047ab9 */ /* 0x000fe20000000a00 */
[----:B------:R-:W-:Y:S02]  /*77e0*/  WARPGROUP.DEPBAR.LE gsb0, 0x0 ;  /* 0x00008000000079c5 */ /* 0x000fe40000010000 */
[----:B------:R0:W-:Y:S01]  /*77f0*/  @!P1 SYNCS.ARRIVE.TRANS64.RED.A1T0 RZ, [R3+URZ], RZ ;  /* 0x000000ff03ff99a7 */ /* 0x0001e2000810043f */
[----:B------:R-:W-:Y:S01]  /*7800*/  LEA R47, P0, R24, UR4, 0x2 ;  /* 0x00000004182f7c11 */ /* 0x000fe2000f8010ff */
[----:B------:R-:W-:Y:S01]  /*7810*/  FMUL.FTZ R23, R125, R11 ;  /* 0x0000000b7d177220 */ /* 0x000fe20000410000 */
[----:B------:R-:W-:Y:S01]  /*7820*/  MOV R58, R8 ;  /* 0x00000008003a7202 */ /* 0x000fe20000000f00 */
[----:B0-----:R-:W-:-:S02]  /*7830*/  IMAD.IADD R3, R25, 0x1, R27 ;  /* 0x0000000119037824 */ /* 0x001fc400078e021b */
        /* <DEDUP_REMOVED lines=15> */
[----:B------:R-:W-:Y:S01]  /*7930*/  LEA.HI.X R60, R24, UR5, R3, 0x2, P0 ;  /* 0x00000005183c7c11 */ /* 0x000fe200080f1403 */
        /* <DEDUP_REMOVED lines=17> */
[----:B------:R-:W-:Y:S01]  /*7a50*/  ULDC UR4, c[0x0][0xa88] ;  /* 0x0002a20000047ab9 */ /* 0x000fe20000000800 */
[----:B------:R-:W-:-:S02]  /*7a60*/  F2FP.F16.F32.PACK_AB R9, R11, R24 ;  /* 0x000000180b09723e */ /* 0x000fc400000000ff */
[----:B------:R-:W-:Y:S02]  /*7a70*/  F2FP.F16.F32.PACK_AB R10, R23, R26 ;  /* 0x0000001a170a723e */ /* 0x000fe400000000ff */
[----:B------:R-:W-:Y:S01]  /*7a80*/  F2FP.F16.F32.PACK_AB R11, R25, R28 ;  /* 0x0000001c190b723e */ /* 0x000fe200000000ff */
[----:B------:R-:W-:Y:S01]  /*7a90*/  BAR.SYNC.DEFER_BLOCKING 0x1, 0x180 ;  /* 0x0046000000007b1d */ /* 0x000fe20000010000 */
[----:B------:R-:W-:Y:S01]  /*7aa0*/  F2FP.F16.F32.PACK_AB R24, R27, R30 ;  /* 0x0000001e1b18723e */ /* 0x000fe200000000ff */
[----:B------:R-:W-:Y:S01]  /*7ab0*/  IMAD R3, R19, UR4, RZ ;  /* 0x0000000413037c24 */ /* 0x000fe2000f8e02ff */
[----:B------:R-:W-:Y:S02]  /*7ac0*/  F2FP.F16.F32.PACK_AB R25, R29, R32 ;  /* 0x000000201d19723e */ /* 0x000fe400000000ff */
[----:B------:R-:W-:Y:S02]  /*7ad0*/  F2FP.F16.F32.PACK_AB R26, R31, R34 ;  /* 0x000000221f1a723e */ /* 0x000fe400000000ff */
[----:B------:R-:W-:Y:S01]  /*7ae0*/  F2FP.F16.F32.PACK_AB R27, R33, R36 ;  /* 0x00000024211b723e */ /* 0x000fe200000000ff */
[----:B------:R-:W-:Y:S01]  /*7af0*/  VIADD R52, R54, 0x8 ;  /* 0x0000000836347836 */ /* 0x000fe20000000000 */
[----:B------:R-:W-:-:S02]  /*7b00*/  F2FP.F16.F32.PACK_AB R28, R35, R38 ;  /* 0x00000026231c723e */ /* 0x000fc400000000ff */
[----:B------:R-:W-:Y:S02]  /*7b10*/  F2FP.F16.F32.PACK_AB R29, R37, R40 ;  /* 0x00000028251d723e */ /* 0x000fe400000000ff */
[----:B------:R-:W-:Y:S02]  /*7b20*/  F2FP.F16.F32.PACK_AB R30, R39, R42 ;  /* 0x0000002a271e723e */ /* 0x000fe400000000ff */
[----:B------:R-:W-:Y:S02]  /*7b30*/  F2FP.F16.F32.PACK_AB R31, R41, R44 ;  /* 0x0000002c291f723e */ /* 0x000fe400000000ff */
[----:B------:R-:W-:Y:S02]  /*7b40*/  LOP3.LUT P0, RZ, R156, 0x3, RZ, 0xc0, !PT ;  /* 0x000000039cff7812 */ /* 0x000fe4000780c0ff */
[----:B------:R-:W-:Y:S02]  /*7b50*/  F2FP.F16.F32.PACK_AB R48, R48, R43 ;  /* 0x0000002b3030723e */ /* 0x000fe400000000ff */
[----:B------:R-:W-:-:S02]  /*7b60*/  F2FP.F16.F32.PACK_AB R49, R49, R46 ;  /* 0x0000002e3131723e */ /* 0x000fc400000000ff */
[----:B------:R-:W-:Y:S02]  /*7b70*/  F2FP.F16.F32.PACK_AB R50, R50, R45 ;  /* 0x0000002d3232723e */ /* 0x000fe400000000ff */
[----:B------:R-:W-:Y:S01]  /*7b80*/  F2FP.F16.F32.PACK_AB R51, R51, R150 ;  /* 0x000000963333723e */ /* 0x000fe200000000ff */
[----:B------:R0:W-:Y:S01]  /*7b90*/  STSM.16.M88.4 [R59], R8 ;  /* 0x000000083b007844 */ /* 0x0001e20000000200 */
[----:B------:R-:W-:-:S03]  /*7ba0*/  ISETP.GE.OR P1, PT, R54, R3, P0 ;  /* 0x000000033600720c */ /* 0x000fc60000726670 */
[----:B------:R1:W-:Y:S01]  /*7bb0*/  STSM.16.M88.4 [R58], R24 ;  /* 0x000000183a007844 */ /* 0x0003e20000000200 */
[----:B------:R-:W-:-:S03]  /*7bc0*/  ISETP.GE.OR P0, PT, R52, R3, P0 ;  /* 0x000000033400720c */ /* 0x000fc60000706670 */
[----:B------:R-:W-:Y:S04]  /*7bd0*/  STSM.16.M88.4 [R57], R28 ;  /* 0x0000001c39007844 */ /* 0x000fe80000000200 */
[----:B------:R-:W-:Y:S04]  /*7be0*/  STSM.16.M88.4 [R56], R48 ;  /* 0x0000003038007844 */ /* 0x000fe80000000200 */
[----:B------:R-:W-:Y:S01]  /*7bf0*/  SHFL.IDX PT, R52, R47, RZ, 0x1c1f ;  /* 0x001c1fff2f347589 */ /* 0x000fe200000e0000 */
[C---:B------:R-:W-:Y:S01]  /*7c00*/  IADD3 R7, P3, R14.reuse, 0x3000, RZ ;  /* 0x000030000e077810 */ /* 0x040fe20007f7e0ff */
[----:B0-----:R-:W0:Y:S02]  /*7c10*/  @P2 LDC R8, c[0x0][0xbec] ;  /* 0x0002fb00ff082b82 */ /* 0x001e240000000800 */
[----:B------:R-:W2:Y:S06]  /*7c20*/  SHFL.IDX PT, R53, R60, RZ, 0x1c1f ;  /* 0x001c1fff3c357589 */ /* 0x000eac00000e0000 */
[----:B------:R-:W-:Y:S06]  /*7c30*/  BAR.SYNC.DEFER_BLOCKING 0x1, 0x180 ;  /* 0x0046000000007b1d */ /* 0x000fec0000010000 */
[----:B------:R-:W-:Y:S01]  /*7c40*/  SHFL.IDX PT, R55, R60, 0x1, 0x1c1f ;  /* 0x003c1f003c377f89 */ /* 0x000fe200000e0000 */
[----:B------:R-:W-:Y:S01]  /*7c50*/  LOP3.LUT R5, R14, 0x380, RZ, 0xc0, !PT ;  /* 0x000003800e057812 */ /* 0x000fe200078ec0ff */
[----:B-1----:R-:W1:Y:S02]  /*7c60*/  @P2 LDC R24, c[0x0][0xbf0] ;  /* 0x0002fc00ff182b82 */ /* 0x002e640000000800 */
[----:B------:R-:W3:Y:S01]  /*7c70*/  SHFL.IDX PT, R54, R47, 0x1, 0x1c1f ;  /* 0x003c1f002f367f89 */ /* 0x000ee200000e0000 */
[----:B------:R-:W-:-:S02]  /*7c80*/  LOP3.LUT R6, R7, 0x380, RZ, 0xc0, !PT ;  /* 0x0000038007067812 */ /* 0x000fc400078ec0ff */
[----:B------:R-:W-:Y:S02]  /*7c90*/  SHF.R.U64 R5, R5, 0x3, RZ ;  /* 0x0000000305057819 */ /* 0x000fe400000012ff */
[----:B------:R-:W-:Y:S01]  /*7ca0*/  SHF.R.U64 R6, R6, 0x3, RZ ;  /* 0x0000000306067819 */ /* 0x000fe200000012ff */
[----:B------:R-:W4:Y:S01]  /*7cb0*/  LDC.64 R10, c[0x0][0xae0] ;  /* 0x0002b800ff0a7b82 */ /* 0x000f220000000a00 */
[----:B------:R-:W-:Y:S02]  /*7cc0*/  LOP3.LUT R14, R5, R14, RZ, 0x3c, !PT ;  /* 0x0000000e050e7212 */ /* 0x000fe400078e3cff */
[----:B------:R-:W-:Y:S01]  /*7cd0*/  LOP3.LUT R6, R6, R7, RZ, 0x3c, !PT ;  /* 0x0000000706067212 */ /* 0x000fe200078e3cff */
[--C-:B------:R-:W-:Y:S02]  /*7ce0*/  IMAD.X R7, RZ, RZ, R15.reuse, P3 ;  /* 0x000000ffff077224 */ /* 0x100fe400018e060f */
[----:B------:R-:W-:Y:S01]  /*7cf0*/  IMAD.X R5, RZ, RZ, R15, P4 ;  /* 0x000000ffff057224 */ /* 0x000fe200020e060f */
[----:B--2---:R2:W-:Y:S04]  /*7d00*/  @!P1 ST.E desc[UR46][R52.64], R20 ;  /* 0x0000001434009985 */ /* 0x0045e8000c10192e */
[----:B---3--:R-:W-:Y:S04]  /*7d10*/  @!P0 ST.E desc[UR46][R54.64], R21 ;  /* 0x0000001536008985 */ /* 0x008fe8000c10192e */
[----:B------:R-:W3:Y:S04]  /*7d20*/  LD.E.128 R32, desc[UR46][R14.64] ;  /* 0x0000002e0e207980 */ /* 0x000ee8000c101d00 */
[----:B------:R-:W5:Y:S04]  /*7d30*/  LD.E.128 R36, desc[UR46][R12.64] ;  /* 0x0000002e0c247980 */ /* 0x000f68000c101d00 */
[----:B------:R-:W5:Y:S04]  /*7d40*/  LD.E.128 R40, desc[UR46][R6.64] ;  /* 0x0000002e06287980 */ /* 0x000f68000c101d00 */
[----:B------:R0:W5:Y:S01]  /*7d50*/  LD.E.128 R44, desc[UR46][R4.64] ;  /* 0x0000002e042c7980 */ /* 0x000162000c101d00 */
[----:B------:R-:W-:Y:S01]  /*7d60*/  IMAD R9, R154, 0x30, R155 ;  /* 0x000000309a097824 */ /* 0x000fe200078e029b */
[----:B------:R-:W-:-:S02]  /*7d70*/  UIMAD UR6, UR11, UR8, URZ ;  /* 0x000000080b0672a4 */ /* 0x000fc4000f8e023f */
[----:B------:R-:W-:Y:S01]  /*7d80*/  UIMAD.WIDE.U32 UR4, UR10, UR8, URZ ;  /* 0x000000080a0472a5 */ /* 0x000fe2000f8e003f */
[C---:B------:R-:W-:Y:S01]  /*7d90*/  IMAD R9, R18.reuse, 0xc0, R9 ;  /* 0x000000c012097824 */ /* 0x040fe200078e0209 */
[----:B------:R-:W-:Y:S01]  /*7da0*/  UIMAD UR6, UR10, UR9, UR6 ;  /* 0x000000090a0672a4 */ /* 0x000fe2000f8e0206 */
[----:B--2---:R-:W-:Y:S01]  /*7db0*/  IMAD R20, R18, 0xc0, R155 ;  /* 0x000000c012147824 */ /* 0x004fe200078e029b */
[----:B------:R-:W-:Y:S01]  /*7dc0*/  @!PT LDS RZ, [RZ] ;  /* 0x00000000fffff984 */ /* 0x000fe20000000800 */
[----:B------:R-:W-:Y:S01]  /*7dd0*/  @!PT LDS RZ, [RZ] ;  /* 0x00000000fffff984 */ /* 0x000fe20000000800 */
[----:B------:R-:W-:Y:S01]  /*7de0*/  @!PT LDS RZ, [RZ] ;  /* 0x00000000fffff984 */ /* 0x000fe20000000800 */
[----:B------:R-:W-:Y:S01]  /*7df0*/  @!PT LDS RZ, [RZ] ;  /* 0x00000000fffff984 */ /* 0x000fe20000000800 */
[----:B------:R2:W-:Y:S06]  /*7e00*/  MEMBAR.ALL.CTA ;  /* 0x0000000000007992 */ /* 0x0005ec0000008000 */
[----:B--2---:R-:W2:Y:S01]  /*7e10*/  FENCE.VIEW.ASYNC.S ;  /* 0x00000000000073c6 */ /* 0x004ea20000000000 */
[----:B------:R-:W-:Y:S01]  /*7e20*/  ULDC.64 UR8, c[0x0][0xaf0] ;  /* 0x0002bc0000087ab9 */ /* 0x000fe20000000a00 */
[----:B0-----:R-:W-:Y:S01]  /*7e30*/  @P2 IMAD.HI.U32 R5, R9, R8, RZ ;  /* 0x0000000809052227 */ /* 0x001fe200078e00ff */
[----:B------:R-:W-:-:S03]  /*7e40*/  UIADD3 UR5, UR5, UR6, URZ ;  /* 0x0000000605057290 */ /* 0x000fc6000fffe03f */
[----:B------:R-:W-:Y:S01]  /*7e50*/  IMAD.MOV.U32 R4, RZ, RZ, R9 ;  /* 0x000000ffff047224 */ /* 0x000fe200078e0009 */
[----:B-1----:R-:W-:Y:S01]  /*7e60*/  @P2 SHF.R.U32.HI R4, RZ, R24, R5 ;  /* 0x00000018ff042219 */ /* 0x002fe20000011605 */
[----:B------:R-:W-:Y:S02]  /*7e70*/  UIMAD UR6, UR7, UR8, URZ ;  /* 0x00000008070672a4 */ /* 0x000fe4000f8e023f */
[----:B------:R-:W-:Y:S01]  /*7e80*/  UIMAD.WIDE.U32 UR4, UR45, UR8, UR4 ;  /* 0x000000082d0472a5 */ /* 0x000fe2000f8e0004 */
[--C-:B------:R-:W-:Y:S01]  /*7e90*/  SHF.R.S32.HI R5, RZ, 0x1f, R4.reuse ;  /* 0x0000001fff057819 */ /* 0x100fe20000011404 */
[----:B------:R-:W-:Y:S01]  /*7ea0*/  UIMAD UR6, UR45, UR9, UR6 ;  /* 0x000000092d0672a4 */ /* 0x000fe2000f8e0206 */
[----:B------:R-:W-:-:S03]  /*7eb0*/  IMAD.MOV R6, RZ, RZ, -R4 ;  /* 0x000000ffff067224 */ /* 0x000fc600078e0a04 */
[----:B------:R-:W-:Y:S01]  /*7ec0*/  UIADD3 UR5, UR5, UR6, URZ ;  /* 0x0000000605057290 */ /* 0x000fe2000fffe03f */
[----:B------:R-:W-:Y:S02]  /*7ed0*/  IMAD R19, R19, R6, R9 ;  /* 0x0000000613137224 */ /* 0x000fe400078e0209 */
[----:B----4-:R-:W-:-:S03]  /*7ee0*/  IMAD R5, R5, R10, RZ ;  /* 0x0000000a05057224 */ /* 0x010fc600078e02ff */
[----:B------:R-:W-:Y:S01]  /*7ef0*/  SHF.R.S32.HI R6, RZ, 0x1f, R19 ;  /* 0x0000001fff067819 */ /* 0x000fe20000011413 */
[C---:B------:R-:W-:Y:S02]  /*7f00*/  IMAD R7, R4.reuse, R11, R5 ;  /* 0x0000000b04077224 */ /* 0x040fe400078e0205 */
[----:B------:R-:W-:Y:S01]  /*7f10*/  IMAD.WIDE.U32 R4, R4, R10, UR4 ;  /* 0x0000000404047e25 */ /* 0x000fe2000f8e000a */
[----:B------:R-:W-:-:S03]  /*7f20*/  ULDC.64 UR4, c[0x0][0xad8] ;  /* 0x0002b60000047ab9 */ /* 0x000fc60000000a00 */
[----:B------:R-:W-:Y:S02]  /*7f30*/  IMAD.IADD R5, R5, 0x1, R7 ;  /* 0x0000000105057824 */ /* 0x000fe400078e0207 */
[----:B------:R-:W-:Y:S02]  /*7f40*/  IMAD R6, R6, UR4, RZ ;  /* 0x0000000406067c24 */ /* 0x000fe4000f8e02ff */
[----:B------:R-:W-:-:S04]  /*7f50*/  IMAD.WIDE.U32 R4, R19, UR4, R4 ;  /* 0x0000000413047c25 */ /* 0x000fc8000f8e0004 */
[----:B------:R-:W-:Y:S01]  /*7f60*/  IMAD R7, R19, UR5, R6 ;  /* 0x0000000513077c24 */ /* 0x000fe2000f8e0206 */
[----:B------:R-:W-:Y:S02]  /*7f70*/  ULDC.64 UR4, c[0x0][0xa80] ;  /* 0x0002a00000047ab9 */ /* 0x000fe40000000a00 */
[----:B------:R-:W-:Y:S01]  /*7f80*/  LEA R13, P0, R4, UR4, 0x1 ;  /* 0x00000004040d7c11 */ /* 0x000fe2000f8008ff */
[----:B------:R-:W-:Y:S01]  /*7f90*/  IMAD.IADD R5, R5, 0x1, R7 ;  /* 0x0000000105057824 */ /* 0x000fe200078e0207 */
[----:B------:R-:W-:-:S04]  /*7fa0*/  ULDC UR4, c[0x0][0xac8] ;  /* 0x0002b20000047ab9 */ /* 0x000fc80000000800 */
[----:B------:R-:W-:Y:S01]  /*7fb0*/  LEA.HI.X R15, R4, UR5, R5, 0x1, P0 ;  /* 0x00000005040f7c11 */ /* 0x000fe200080f0c05 */
[----:B--2---:R-:W-:Y:S01]  /*7fc0*/  SHFL.IDX PT, R6, R13, 0x1, 0x181f ;  /* 0x00381f000d067f89 */ /* 0x004fe200000e0000 */
[----:B------:R-:W-:-:S03]  /*7fd0*/  VIADD R12, R20, 0x30 ;  /* 0x00000030140c7836 */ /* 0x000fc60000000000 */
[----:B------:R-:W-:Y:S01]  /*7fe0*/  SHFL.IDX PT, R4, R13, RZ, 0x181f ;  /* 0x00181fff0d047589 */ /* 0x000fe200000e0000 */
[----:B------:R-:W-:-:S03]  /*7ff0*/  VIADD R14, R20, 0x60 ;  /* 0x00000060140e7836 */ /* 0x000fc60000000000 */
[----:B------:R-:W0:Y:S01]  /*8000*/  SHFL.IDX PT, R5, R15, RZ, 0x181f ;  /* 0x00181fff0f057589 */ /* 0x000e2200000e0000 */
[----:B------:R-:W-:Y:S01]  /*8010*/  ISETP.GE.AND P0, PT, R0, UR4, PT ;  /* 0x0000000400007c0c */ /* 0x000fe2000bf06270 */
[C---:B------:R-:W-:Y:S02]  /*8020*/  VIADD R18, R20.reuse, 0x90 ;  /* 0x0000009014127836 */ /* 0x040fe40000000000 */
[----:B------:R-:W1:Y:S04]  /*8030*/  SHFL.IDX PT, R7, R15, 0x1, 0x181f ;  /* 0x00381f000f077f89 */ /* 0x000e6800000e0000 */
[----:B------:R-:W-:Y:S04]  /*8040*/  SHFL.IDX PT, R8, R13, 0x2, 0x181f ;  /* 0x00581f000d087f89 */ /* 0x000fe800000e0000 */
[----:B------:R-:W2:Y:S04]  /*8050*/  SHFL.IDX PT, R9, R15, 0x2, 0x181f ;  /* 0x00581f000f097f89 */ /* 0x000ea800000e0000 */
[----:B------:R-:W-:Y:S04]  /*8060*/  SHFL.IDX PT, R10, R13, 0x3, 0x181f ;  /* 0x00781f000d0a7f89 */ /* 0x000fe800000e0000 */
[----:B------:R-:W4:Y:S01]  /*8070*/  SHFL.IDX PT, R11, R15, 0x3, 0x181f ;  /* 0x00781f000f0b7f89 */ /* 0x000f2200000e0000 */
[----:B------:R-:W-:-:S02]  /*8080*/  ISETP.GE.OR P1, PT, R20, R3, P0 ;  /* 0x000000031400720c */ /* 0x000fc40000726670 */
[-C--:B------:R-:W-:Y:S02]  /*8090*/  ISETP.GE.OR P2, PT, R12, R3.reuse, P0 ;  /* 0x000000030c00720c */ /* 0x080fe40000746670 */
[-C--:B------:R-:W-:Y:S02]  /*80a0*/  ISETP.GE.OR P3, PT, R14, R3.reuse, P0 ;  /* 0x000000030e00720c */ /* 0x080fe40000766670 */
[----:B------:R-:W-:Y:S02]  /*80b0*/  ISETP.GE.OR P0, PT, R18, R3, P0 ;  /* 0x000000031200720c */ /* 0x000fe40000706670 */
[----:B------:R-:W5:Y:S01]  /*80c0*/  LDC R3, c[0x0][0xc34] ;  /* 0x00030d00ff037b82 */ /* 0x000f620000000800 */
[----:B------:R-:W-:-:S04]  /*80d0*/  UIADD3 UR4, UR40, 0x30820, URZ ;  /* 0x0003082028047890 */ /* 0x000fc8000fffe03f */
[----:B------:R-:W-:Y:S01]  /*80e0*/  UPRMT UR4, URZ, 0x654, UR4 ;  /* 0x000006543f047896 */ /* 0x000fe20008000004 */
[----:B0-----:R-:W-:-:S04]  /*80f0*/  @!P1 IMAD.WIDE R4, R0, 0x2, R4 ;  /* 0x0000000200049825 */ /* 0x001fc800078e0204 */
[----:B-1----:R-:W-:-:S04]  /*8100*/  @!P2 IMAD.WIDE R6, R0, 0x2, R6 ;  /* 0x000000020006a825 */ /* 0x002fc800078e0206 */
[----:B------:R-:W-:Y:S01]  /*8110*/  SYNCS.ARRIVE.TRANS64.RED.A1T0 RZ, [UR4], RZ ;  /* 0x000000ffffff79a7 */ /* 0x000fe20008100404 */
[----:B------:R-:W-:Y:S01]  /*8120*/  ULDC UR4, c[0x0][0xc] ;  /* 0x0000030000047ab9 */ /* 0x000fe20000000800 */
[----:B--2---:R-:W-:Y:S01]  /*8130*/  @!P3 IMAD.WIDE R8, R0, 0x2, R8 ;  /* 0x000000020008b825 */ /* 0x004fe200078e0208 */
[----:B------:R-:W-:-:S03]  /*8140*/  UIADD3 UR41, UR4, UR41, URZ ;  /* 0x0000002904297290 */ /* 0x000fc6000fffe03f */
[----:B----4-:R-:W-:Y:S01]  /*8150*/  @!P0 IMAD.WIDE R10, R0, 0x2, R10 ;  /* 0x00000002000a8825 */ /* 0x010fe200078e020a */
[----:B------:R-:W-:-:S04]  /*8160*/  UIADD3 UR39, UR39, 0x1, URZ ;  /* 0x0000000127277890 */ /* 0x000fc8000fffe03f */
[----:B------:R-:W-:-:S04]  /*8170*/  UISETP.NE.AND UP0, UPT, UR39, 0x2, UPT ;  /* 0x000000022700788c */ /* 0x000fc8000bf05270 */
[----:B------:R-:W-:Y:S02]  /*8180*/  USEL UR4, URZ, 0x1, UP0 ;  /* 0x000000013f047887 */ /* 0x000fe40008000000 */
[----:B------:R-:W-:Y:S02]  /*8190*/  UIADD3 UR37, UR37, 0x1, URZ ;  /* 0x0000000125257890 */ /* 0x000fe4000fffe03f */
[----:B------:R-:W-:Y:S02]  /*81a0*/  ULOP3.LUT UR38, UR38, UR4, URZ, 0x3c, !UPT ;  /* 0x0000000426267292 */ /* 0x000fe4000f8e3c3f */
[----:B------:R-:W-:Y:S01]  /*81b0*/  USEL UR39, UR39, URZ, UP0 ;  /* 0x0000003f27277287 */ /* 0x000fe20008000000 */
[----:B---3--:R1:W-:Y:S04]  /*81c0*/  @!P1 ST.E.128 desc[UR46][R4.64], R32 ;  /* 0x0000002004009985 */ /* 0x0083e8000c101d2e */
[----:B-----5:R1:W-:Y:S04]  /*81d0*/  @!P2 ST.E.128 desc[UR46][R6.64], R36 ;  /* 0x000000240600a985 */ /* 0x0203e8000c101d2e */
[----:B------:R1:W-:Y:S04]  /*81e0*/  @!P3 ST.E.128 desc[UR46][R8.64], R40 ;  /* 0x000000280800b985 */ /* 0x0003e8000c101d2e */
[----:B------:R1:W-:Y:S01]  /*81f0*/  @!P0 ST.E.128 desc[UR46][R10.64], R44 ;  /* 0x0000002c0a008985 */ /* 0x0003e2000c101d2e */
[----:B------:R-:W-:-:S13]  /*8200*/  ISETP.LE.AND P0, PT, R3, UR41, PT ;  /* 0x0000002903007c0c */ /* 0x000fda000bf03270 */
[----:B------:R-:W-:Y:S05]  /*8210*/  @!P0 BRA `(.L_x_12681) ;  /* 0xffffff8c00508947 */ /* 0x000fea000383ffff */
[----:B------:R-:W-:Y:S05]  /*8220*/  EXIT ;  /* 0x000000000000794d */ /* 0x000fea0003800000 */
.L_x_12659:
[----:B------:R-:W-:-:S08]  /*8230*/  NOP ;  /* 0x0000000000007918 */ /* 0x000fd00000000000 */
[----:B------:R-:W0:-:S00]  /*8240*/  USETMAXREG.DEALLOC.CTAPOOL 0x20 ;  /* 0x00000020000079c8 */ /* 0x000e0000080e0500 */
        /* <DEDUP_REMOVED lines=15> */
[C---:B0-----:R-:W-:Y:S01]  /*8340*/  IMAD.SHL.U32 R0, R5.reuse, 0x8, RZ ;  /* 0x0000000805007824 */ /* 0x041fe200078e00ff */
[----:B------:R-:W-:-:S04]  /*8350*/  LOP3.LUT R4, R5, 0x7f, RZ, 0xc0, !PT ;  /* 0x0000007f05047812 */ /* 0x000fc800078ec0ff */
[----:B------:R-:W-:Y:S01]  /*8360*/  LOP3.LUT R2, R0, 0x1f8, RZ, 0xc0, !PT ;  /* 0x000001f800027812 */ /* 0x000fe200078ec0ff */
[----:B------:R-:W-:Y:S02]  /*8370*/  IMAD.U32 R0, RZ, RZ, UR5 ;  /* 0x00000005ff007e24 */ /* 0x000fe4000f8e00ff */
[----:B------:R-:W-:Y:S01]  /*8380*/  IMAD.SHL.U32 R3, R4, 0x8, RZ ;  /* 0x0000000804037824 */ /* 0x000fe200078e00ff */
[----:B------:R-:W-:Y:S02]  /*8390*/  LOP3.LUT R2, R2, 0x38, R5, 0x78, !PT ;  /* 0x0000003802027812 */ /* 0x000fe400078e7805 */
[----:B------:R0:W-:Y:S01]  /*83a0*/  STL [R1+0x4], R0 ;  /* 0x0000040001007387 */ /* 0x0001e20000100800 */
[----:B------:R-:W-:Y:S02]  /*83b0*/  SHF.R.U32.HI R4, RZ, 0x3, R4 ;  /* 0x00000003ff047819 */ /* 0x000fe40000011604 */
[----:B------:R-:W-:Y:S01]  /*83c0*/  LOP3.LUT R2, R2, 0x200, R3, 0xf8, !PT ;  /* 0x0000020002027812 */ /* 0x000fe200078ef803 */
[----:B------:R1:W-:Y:S01]  /*83d0*/  STL [R1+0x18], RZ ;  /* 0x000018ff01007387 */ /* 0x0003e20000100800 */
[----:B------:R-:W-:-:S02]  /*83e0*/  IMAD.SHL.U32 R3, R5, 0x10, RZ ;  /* 0x0000001005037824 */ /* 0x000fc400078e00ff */
[----:B------:R-:W-:-:S03]  /*83f0*/  LEA R26, R2, UR37, 0x1 ;  /* 0x00000025021a7c11 */ /* 0x000fc6000f8e08ff */
[----:B0-----:R-:W-:-:S07]  /*8400*/  LOP3.LUT R0, R4, 0x70, R3, 0xf8, !PT ;  /* 0x0000007004007812 */ /* 0x001fce00078ef803 */
.L_x_12746:
[----:B------:R-:W2:Y:S01]  /*8410*/  LDL R4, [R1+0x4] ;  /* 0x0000040001047983 */ /* 0x000ea20000100800 */
[----:B------:R-:W0:Y:S01]  /*8420*/  LDC R0, c[0x0][0xc38] ;  /* 0x00030e00ff007b82 */ /* 0x000e220000000800 */
        /* <DEDUP_REMOVED lines=10> */
[----:B------:R-:W0:Y:S08]  /*84d0*/  @P0 LDC R5, c[0x0][0xc40] ;  /* 0x00031000ff050b82 */ /* 0x000e300000000800 */
[----:B------:R-:W3:Y:S01]  /*84e0*/  @P1 LDC.64 R2, c[0x0][0xc48] ;  /* 0x00031200ff021b82 */ /* 0x000ee20000000a00 */
[----:B--2---:R-:W-:-:S04]  /*84f0*/  @P0 IMAD.HI.U32 R0, R4, R0, RZ ;  /* 0x0000000004000227 */ /* 0x004fc800078e00ff */
[----:B------:R-:W-:Y:S01]  /*8500*/  IMAD.MOV.U32 R29, RZ, RZ, R4 ;  /* 0x000000ffff1d7224 */ /* 0x000fe200078e0004 */
[----:B0-----:R-:W-:Y:S02]  /*8510*/  @P0 SHF.R.U32.HI R29, RZ, R5, R0 ;  /* 0x00000005ff1d0219 */ /* 0x001fe40000011600 */
[----:B------:R-:W0:Y:S03]  /*8520*/  LDC R0, c[0x0][0x2f0] ;  /* 0x0000bc00ff007b82 */ /* 0x000e260000000800 */
[----:B---3--:R-:W-:-:S04]  /*8530*/  @P1 IMAD.HI.U32 R2, R29, R2, RZ ;  /* 0x000000021d021227 */ /* 0x008fc800078e00ff */
[--C-:B------:R-:W-:Y:S01]  /*8540*/  IMAD.MOV.U32 R27, RZ, RZ, R29.reuse ;  /* 0x000000ffff1b7224 */ /* 0x100fe200078e001d */
[----:B------:R-:W-:Y:S01]  /*8550*/  @P1 SHF.R.U32.HI R27, RZ, R3, R2 ;  /* 0x00000003ff1b1219 */ /* 0x000fe20000011602 */
[----:B0-----:R-:W-:Y:S01]  /*8560*/  IMAD R4, R0, UR4, RZ ;  /* 0x0000000400047c24 */ /* 0x001fe2000f8e02ff */
[----:B------:R-:W-:Y:S02]  /*8570*/  UIADD3 UR4, UR37, 0x12400, URZ ;  /* 0x0001240025047890 */ /* 0x000fe4000fffe03f */
[----:B------:R-:W-:Y:S01]  /*8580*/  IADD3 R0, -R27, RZ, RZ ;  /* 0x000000ff1b007210 */ /* 0x000fe20007ffe1ff */
[----:B------:R-:W-:Y:S01]  /*8590*/  VIADD R2, R4, 0xbf ;  /* 0x000000bf04027836 */ /* 0x000fe20000000000 */
[----:B------:R0:W-:Y:S01]  /*85a0*/  STL [R1+0xc], R4 ;  /* 0x00000c0401007387 */ /* 0x0001e20000100800 */
[----:B------:R-:W-:Y:S02]  /*85b0*/  ULOP3.LUT UP0, URZ, UR4, 0x3ff, URZ, 0xc0, !UPT ;  /* 0x000003ff043f7892 */ /* 0x000fe4000f80c03f */
[----:B------:R-:W-:-:S02]  /*85c0*/  IMAD R17, R17, R0, R29 ;  /* 0x0000000011117224 */ /* 0x000fc400078e021d */
[----:B------:R-:W-:Y:S02]  /*85d0*/  IMAD.HI R2, R2, 0x2aaaaaab, RZ ;  /* 0x2aaaaaab02027827 */ /* 0x000fe400078e02ff */
[----:B------:R-:W-:-:S03]  /*85e0*/  PLOP3.LUT P0, PT, PT, PT, UP0, 0x80, 0x0 ;  /* 0x000000000000781c */ /* 0x000fc60003f0f008 */
        /* <DEDUP_REMOVED lines=20> */
.L_x_12683:
        /* <DEDUP_REMOVED lines=9> */
[----:B0-----:R-:W-:Y:S02]  /*87c0*/  IMAD.U32 R4, RZ, RZ, UR6 ;  /* 0x00000006ff047e24 */ /* 0x001fe4000f8e00ff */
        /* <DEDUP_REMOVED lines=9> */
[----:B-1-3--:R-:W-:Y:S05]  /*8860*/  CALL.ABS.NOINC R2 ;  /* 0x0000000002007343 */ /* 0x00afea0003c00000 */
.L_x_12685:
[----:B------:R0:W1:Y:S01]  /*8870*/  LDC.64 R2, c[0x4][R18] ;  /* 0x0100000012027b82 */ /* 0x0000620000000a00 */
[----:B------:R-:W-:Y:S01]  /*8880*/  ULDC.64 UR6, c[0x4][0x1b8] ;  /* 0x01006e0000067ab9 */ /* 0x000fe20000000a00 */
[----:B------:R-:W-:Y:S01]  /*8890*/  ULDC.64 UR8, c[0x4][0x1c0] ;  /* 0x0100700000087ab9 */ /* 0x000fe20000000a00 */
[----:B------:R-:W-:Y:S01]  /*88a0*/  ULDC.64 UR4, c[0x4][0x40] ;  /* 0x0100100000047ab9 */ /* 0x000fe20000000a00 */
[----:B------:R-:W-:Y:S01]  /*88b0*/  IMAD.U32 R4, RZ, RZ, UR6 ;  /* 0x00000006ff047e24 */ /* 0x000fe2000f8e00ff */
[----:B------:R-:W-:Y:S01]  /*88c0*/  MOV R13, RZ ;  /* 0x000000ff000d7202 */ /* 0x000fe20000000f00 */
[----:B------:R-:W-:Y:S02]  /*88d0*/  IMAD.U32 R5, RZ, RZ, UR7 ;  /* 0x00000007ff057e24 */ /* 0x000fe4000f8e00ff */
[----:B------:R-:W-:Y:S02]  /*88e0*/  IMAD.U32 R6, RZ, RZ, UR8 ;  /* 0x00000008ff067e24 */ /* 0x000fe4000f8e00ff */
[----:B------:R-:W-:-:S02]  /*88f0*/  IMAD.U32 R7, RZ, RZ, UR9 ;  /* 0x00000009ff077e24 */ /* 0x000fc4000f8e00ff */
[----:B------:R-:W-:Y:S02]  /*8900*/  IMAD.U32 R10, RZ, RZ, UR4 ;  /* 0x00000004ff0a7e24 */ /* 0x000fe4000f8e00ff */
[----:B------:R-:W-:Y:S02]  /*8910*/  IMAD.U32 R11, RZ, RZ, UR5 ;  /* 0x00000005ff0b7e24 */ /* 0x000fe4000f8e00ff */
[----:B------:R-:W-:Y:S02]  /*8920*/  IMAD.MOV.U32 R8, RZ, RZ, 0x70 ;  /* 0x00000070ff087424 */ /* 0x000fe400078e00ff */
[----:B0-----:R-:W-:-:S07]  /*8930*/  IMAD.MOV.U32 R12, RZ, RZ, 0x1 ;  /* 0x00000001ff0c7424 */ /* 0x001fce00078e00ff */
[----:B------:R-:W-:-:S07]  /*8940*/  LEPC R20, `(.L_x_12684) ;  /* 0x000000001014794e */ /* 0x000fce0000000000 */
[----:B-1----:R-:W-:Y:S05]  /*8950*/  CALL.ABS.NOINC R2 ;  /* 0x0000000002007343 */ /* 0x002fea0003c00000 */
.L_x_12684:
[----:B------:R-:W-:Y:S01]  /*8960*/  ULDC.64 UR4, c[0x0][0x9f8] ;  /* 0x00027e0000047ab9 */ /* 0x000fe20000000a00 */
[----:B------:R-:W-:Y:S01]  /*8970*/  IMAD.MOV.U32 R22, RZ, RZ, R27 ;  /* 0x000000ffff167224 */ /* 0x000fe200078e001b */
[----:B------:R-:W-:-:S04]  /*8980*/  ISETP.NE.U32.AND P0, PT, RZ, UR4, PT ;  /* 0x00000004ff007c0c */ /* 0x000fc8000bf05070 */
[----:B------:R-:W-:-:S13]  /*8990*/  ISETP.NE.AND.EX P0, PT, RZ, UR5, PT, P0 ;  /* 0x00000005ff007c0c */ /* 0x000fda000bf05300 */
[----:B------:R-:W2:Y:S02]  /*89a0*/  @P0 LDC.64 R2, c[0x0][0x9f8] ;  /* 0x00027e00ff020b82 */ /* 0x000ea40000000a00 */
[----:B--2---:R-:W-:-:S05]  /*89b0*/  @P0 IMAD.WIDE R2, R27, 0x4, R2 ;  /* 0x000000041b020825 */ /* 0x004fca00078e0202 */
[----:B------:R2:W0:Y:S01]  /*89c0*/  @P0 LDG.E R22, desc[UR46][R2.64] ;  /* 0x0000002e02160981 */ /* 0x000422000c1e1900 */
[----:B------:R-:W-:Y:S01]  /*89d0*/  UMOV UR4, 0xffffffff ;  /* 0xffffffff00047882 */ /* 0x000fe20000000000 */
[----:B------:R-:W-:Y:S01]  /*89e0*/  LOP3.LUT R19, R19, 0xfffffffe, RZ, 0xc0, !PT ;  /* 0xfffffffe13137812 */ /* 0x000fe200078ec0ff */
[----:B------:R-:W-:Y:S01]  /*89f0*/  VIADD R28, R25, 0xffffffff ;  /* 0xffffffff191c7836 */ /* 0x000fe20000000000 */
[----:B--2---:R-:W2:Y:S02]  /*8a00*/  LDC.64 R2, c[0x0][0x418] ;  /* 0x00010600ff027b82 */ /* 0x004ea40000000a00 */
[----:B--2---:R-:W-:-:S04]  /*8a10*/  ISETP.NE.U32.AND P0, PT, R2, RZ, PT ;  /* 0x000000ff0200720c */ /* 0x004fc80003f05070 */
        /* <DEDUP_REMOVED lines=8> */
[----:B------:R0:W2:Y:S02]  /*8aa0*/  SHFL.IDX PT, R14, R0, RZ, 0x1f ;  /* 0x00001fff000e7589 */ /* 0x0000a400000e0000 */
.L_x_12762:
        /* <DEDUP_REMOVED lines=8> */
.L_x_12765:
[----:B------:R-:W-:Y:S05]  /*8b30*/  @!P6 BRA `(.L_x_12687) ;  /* 0x0000000000dce947 */ /* 0x000fea0003800000 */
[----:B------:R-:W-:Y:S02]  /*8b40*/  IMAD.MOV.U32 R24, RZ, RZ, R28 ;  /* 0x000000ffff187224 */ /* 0x000fe400078e001c */
[----:B------:R-:W-:Y:S01]  /*8b50*/  IMAD.MOV.U32 R18, RZ, RZ, R22 ;  /* 0x000000ffff127224 */ /* 0x000fe200078e0016 */
[----:B------:R-:W-:Y:S06]  /*8b60*/  @!P1 BRA `(.L_x_12689) ;  /* 0x0000000000489947 */ /* 0x000fec0003800000 */
[----:B------:R-:W2:Y:S01]  /*8b70*/  LDC R24, c[0x0][0x43c] ;  /* 0x00010f00ff187b82 */ /* 0x000ea20000000800 */
[----:B0-----:R-:W-:Y:S01]  /*8b80*/  IMAD.MOV.U32 R0, RZ, RZ, R28 ;  /* 0x000000ffff007224 */ /* 0x001fe200078e001c */
[----:B------:R-:W-:Y:S02]  /*8b90*/  ULDC.64 UR4, c[0x0][0x428] ;  /* 0x00010a0000047ab9 */ /* 0x000fe40000000a00 */
[----:B------:R-:W-:-:S04]  /*8ba0*/  IMAD R7, R25, UR4, RZ ;  /* 0x0000000419077c24 */ /* 0x000fc8000f8e02ff */
[----:B------:R-:W-:Y:S01]  /*8bb0*/  IMAD R7, R22, UR5, R7 ;  /* 0x0000000516077c24 */ /* 0x000fe2000f8e0207 */
[----:B--2---:R-:W-:-:S13]  /*8bc0*/  ISETP.NE.AND P0, PT, R24, 0x1, PT ;  /* 0x000000011800780c */ /* 0x004fda0003f05270 */
[----:B------:R-:W0:Y:S02]  /*8bd0*/  @P0 LDC.64 R4, c[0x0][0x440] ;  /* 0x00011000ff040b82 */ /* 0x000e240000000a00 */
[----:B0-----:R-:W-:-:S05]  /*8be0*/  @P0 IMAD.HI.U32 R4, R28, R4, RZ ;  /* 0x000000041c040227 */ /* 0x001fca00078e00ff */
        /* <DEDUP_REMOVED lines=10> */
.L_x_12689:
[----:B0-----:R-:W0:Y:S01]  /*8c90*/  S2R R0, SR_TID.X ;  /* 0x0000000000007919 */ /* 0x001e220000002100 */
[----:B--2---:R-:W-:Y:S02]  /*8ca0*/  LEA R3, R16, UR37, 0x3 ;  /* 0x0000002510037c11 */ /* 0x004fe4000f8e18ff */
[----:B0-----:R-:W-:Y:S02]  /*8cb0*/  LOP3.LUT R2, R0, 0x7f, RZ, 0xc0, !PT ;  /* 0x0000007f00027812 */ /* 0x001fe400078ec0ff */
[----:B------:R-:W-:Y:S02]  /*8cc0*/  SHF.L.U32 R0, R23, 0x1f, RZ ;  /* 0x0000001f17007819 */ /* 0x000fe400000006ff */
[----:B------:R-:W-:Y:S02]  /*8cd0*/  ISETP.NE.AND P1, PT, R2, RZ, PT ;  /* 0x000000ff0200720c */ /* 0x000fe40003f25270 */
[----:B------:R-:W0:Y:S02]  /*8ce0*/  SYNCS.PHASECHK.TRANS64.TRYWAIT P0, [R3+URZ+0x30840], R0 ;  /* 0x03084000030075a7 */ /* 0x000e24000800017f */
[----:B0-----:R-:W-:Y:S09]  /*8cf0*/  @!P0 BRA `(.L_x_12690) ;  /* 0x0000002c00e88947 */ /* 0x001ff20003800000 */
.L_x_12766:
        /* <DEDUP_REMOVED lines=8> */
.L_x_12691:
[----:B------:R-:W-:Y:S01]  /*8d80*/  R2UR UR8, R16 ;  /* 0x00000000100872ca */ /* 0x000fe200000e0000 */
[----:B------:R-:W-:Y:S01]  /*8d90*/  UIADD3 UR4, UP0, UR40, 0x370, URZ ;  /* 0x0000037028047890 */ /* 0x000fe2000ff1e03f */
[----:B------:R-:W-:Y:S01]  /*8da0*/  R2UR UR9, R3 ;  /* 0x00000000030972ca */ /* 0x000fe200000e0000 */
[----:B------:R-:W-:Y:S01]  /*8db0*/  UMOV UR6, 0x0 ;  /* 0x0000000000067882 */ /* 0x000fe20000000000 */
[----:B------:R-:W-:Y:S01]  /*8dc0*/  R2UR UR11, R24 ;  /* 0x00000000180b72ca */ /* 0x000fe200000e0000 */
[----:B------:R-:W-:Y:S01]  /*8dd0*/  UIADD3.X UR5, URZ, UR41, URZ, UP0, !UPT ;  /* 0x000000293f057290 */ /* 0x000fe200087fe43f */
[----:B------:R-:W-:Y:S01]  /*8de0*/  R2UR UR12, R17 ;  /* 0x00000000110c72ca */ /* 0x000fe200000e0000 */
[----:B------:R-:W-:Y:S01]  /*8df0*/  UMOV UR7, 0x14f00000 ;  /* 0x14f0000000077882 */ /* 0x000fe20000000000 */
[----:B-----5:R-:W-:Y:S01]  /*8e00*/  R2UR UR13, R18 ;  /* 0x00000000120d72ca */ /* 0x020fe200000e0000 */
[----:B------:R-:W-:Y:S01]  /*8e10*/  UMOV UR10, URZ ;  /* 0x0000003f000a7c82 */ /* 0x000fe20008000000 */
[----:B------:R-:W-:-:S02]  /*8e20*/  PLOP3.LUT P0, PT, PT, PT, PT, 0x80, 0x0 ;  /* 0x000000000000781c */ /* 0x000fc40003f0f070 */
[----:B------:R-:W-:Y:S01]  /*8e30*/  LOP3.LUT R19, R19, 0xfffffffd, RZ, 0xc0, !PT ;  /* 0xfffffffd13137812 */ /* 0x000fe200078ec0ff */
[----:B------:R-:W-:Y:S02]  /*8e40*/  UIMAD UR8, UR8, 0x6000, UR37 ;  /* 0x00006000080878a4 */ /* 0x000fe4000f8e0225 */
[----:B------:R-:W-:Y:S02]  /*8e50*/  UIADD3 UR9, UR9, 0x30830, URZ ;  /* 0x0003083009097890 */ /* 0x000fe4000fffe03f */
[----:B------:R-:W-:Y:S02]  /*8e60*/  UIMAD UR11, UR11, 0xc0, URZ ;  /* 0x000000c00b0b78a4 */ /* 0x000fe4000f8e023f */
[----:B------:R-:W-:-:S04]  /*8e70*/  UIADD3 UR8, UR8, 0x12400, URZ ;  /* 0x0001240008087890 */ /* 0x000fc8000fffe03f */
[----:B------:R-:W-:-:S05]  /*8e80*/  @P0 LOP3.LUT R19, R19, 0x2, RZ, 0xfc, !PT ;  /* 0x0000000213130812 */ /* 0x000fca00078efcff */
[----:B------:R2:W-:Y:S02]  /*8e90*/  UTMALDG.4D [UR8], [UR4], desc[UR6] ;  /* 0x00000608040075b4 */ /* 0x0005e40008019000 */
[----:B--2---:R-:W-:Y:S01]  /*8ea0*/  NOP ;  /* 0x0000000000007918 */ /* 0x004fe20000000000 */
.L_x_12687:
        /* <DEDUP_REMOVED lines=32> */
.L_x_12692:
[----:B------:R-:W2:Y:S01]  /*90b0*/  LDL.LU R20, [R1+0x1c] ;  /* 0x00001c0001147983 */ /* 0x000ea20000300800 */
[----:B------:R-:W3:Y:S01]  /*90c0*/  LDC R9, c[0x0][0x448] ;  /* 0x00011200ff097b82 */ /* 0x000ee20000000800 */
[----:B------:R-:W-:Y:S01]  /*90d0*/  ULDC.64 UR4, c[0x0][0x2e0] ;  /* 0x0000b80000047ab9 */ /* 0x000fe20000000a00 */
[----:B------:R-:W-:Y:S01]  /*90e0*/  ULDC.64 UR6, c[0x0][0x2c8] ;  /* 0x0000b20000067ab9 */ /* 0x000fe20000000a00 */
[----:B0-----:R-:W2:Y:S01]  /*90f0*/  LDL.LU.64 R2, [R1+0x10] ;  /* 0x0000100001027983 */ /* 0x001ea20000300a00 */
[----:B------:R-:W-:-:S03]  /*9100*/  ULDC.64 UR8, c[0x0][0x280] ;  /* 0x0000a00000087ab9 */ /* 0x000fc60000000a00 */
[----:B------:R-:W4:Y:S04]  /*9110*/  LDL.LU R0, [R1+0x20] ;  /* 0x0000200001007983 */ /* 0x000f280000300800 */
[----:B------:R-:W5:Y:S01]  /*9120*/  LDL R21, [R1+0x4] ;  /* 0x0000040001157983 */ /* 0x000f620000100800 */
[----:B------:R-:W0:Y:S01]  /*9130*/  S2R R12, SR_TID.X ;  /* 0x00000000000c7919 */ /* 0x000e220000002100 */
[----:B---3--:R-:W-:-:S13]  /*9140*/  ISETP.NE.AND P0, PT, R9, 0x1, PT ;  /* 0x000000010900780c */ /* 0x008fda0003f05270 */
[----:B------:R-:W3:Y:S08]  /*9150*/  @P0 LDC R4, c[0x0][0x450] ;  /* 0x00011400ff040b82 */ /* 0x000ef00000000800 */
[----:B------:R-:W1:Y:S01]  /*9160*/  @P0 LDC R10, c[0x0][0x44c] ;  /* 0x00011300ff0a0b82 */ /* 0x000e620000000800 */
[----:B--2---:R-:W-:Y:S02]  /*9170*/  IMAD.MOV.U32 R3, RZ, RZ, R20 ;  /* 0x000000ffff037224 */ /* 0x004fe400078e0014 */
[----:B------:R-:W2:Y:S01]  /*9180*/  S2R R20, SR_TID.X ;  /* 0x0000000000147919 */ /* 0x000ea20000002100 */
[----:B----4-:R-:W-:-:S02]  /*9190*/  IMAD R0, R0, UR4, RZ ;  /* 0x0000000400007c24 */ /* 0x010fc4000f8e02ff */
[----:B------:R-:W-:Y:S01]  /*91a0*/  IMAD.WIDE.U32 R2, R27, UR4, R2 ;  /* 0x000000041b027c25 */ /* 0x000fe2000f8e0002 */
[----:B------:R-:W-:-:S03]  /*91b0*/  ULDC UR4, c[0x0][0xc38] ;  /* 0x00030e0000047ab9 */ /* 0x000fc60000000800 */
[----:B------:R-:W-:Y:S02]  /*91c0*/  IMAD R5, R27, UR5, R0 ;  /* 0x000000051b057c24 */ /* 0x000fe4000f8e0200 */
[----:B------:R-:W4:Y:S02]  /*91d0*/  @P0 LDC R0, c[0x0][0x44c] ;  /* 0x00011300ff000b82 */ /* 0x000f240000000800 */
[----:B------:R-:W-:Y:S01]  /*91e0*/  IMAD.IADD R3, R3, 0x1, R5 ;  /* 0x0000000103037824 */ /* 0x000fe200078e0205 */
[C---:B--2---:R-:W-:Y:S01]  /*91f0*/  LOP3.LUT R6, R20.reuse, 0x7f, RZ, 0xc0, !PT ;  /* 0x0000007f14067812 */ /* 0x044fe200078ec0ff */
[----:B------:R-:W-:-:S03]  /*9200*/  IMAD.SHL.U32 R20, R20, 0x10, RZ ;  /* 0x0000001014147824 */ /* 0x000fc600078e00ff */
[----:B------:R-:W-:Y:S01]  /*9210*/  SHF.R.U32.HI R7, RZ, 0x3, R6 ;  /* 0x00000003ff077819 */ /* 0x000fe20000011606 */
[----:B------:R-:W-:-:S03]  /*9220*/  IMAD.MOV R6, RZ, RZ, -R29 ;  /* 0x000000ffff067224 */ /* 0x000fc600078e0a1d */
[----:B------:R-:W-:Y:S01]  /*9230*/  LOP3.LUT R20, R7, 0x70, R20, 0xf8, !PT ;  /* 0x0000007007147812 */ /* 0x000fe200078ef814 */
[----:B-----5:R-:W-:Y:S01]  /*9240*/  IMAD R6, R6, UR4, R21 ;  /* 0x0000000406067c24 */ /* 0x020fe2000f8e0215 */
[----:B------:R-:W-:Y:S01]  /*9250*/  ULDC.64 UR4, c[0x0][0x2d0] ;  /* 0x0000b40000047ab9 */ /* 0x000fe20000000a00 */
[----:B0-----:R-:W-:Y:S02]  /*9260*/  LOP3.LUT R21, R12, 0x7f, RZ, 0xc0, !PT ;  /* 0x0000007f0c157812 */ /* 0x001fe400078ec0ff */
[----:B------:R-:W-:Y:S02]  /*9270*/  IMAD R7, R6, 0xc0, R20 ;  /* 0x000000c006077824 */ /* 0x000fe400078e0214 */
[----:B------:R-:W-:Y:S01]  /*9280*/  IMAD.SHL.U32 R20, R12, 0x8, RZ ;  /* 0x000000080c147824 */ /* 0x000fe200078e00ff */
[----:B------:R-:W-:Y:S01]  /*9290*/  SHF.R.U32.HI R21, RZ, 0x3, R21 ;  /* 0x00000003ff157819 */ /* 0x000fe20000011615 */
[----:B----4-:R-:W-:-:S03]  /*92a0*/  @P0 IMAD.HI.U32 R11, R7, R0, RZ ;  /* 0x00000000070b0227 */ /* 0x010fc600078e00ff */
[----:B------:R-:W-:Y:S01]  /*92b0*/  LOP3.LUT R20, R20, 0x38, RZ, 0xc0, !PT ;  /* 0x0000003814147812 */ /* 0x000fe200078ec0ff */
        /* <DEDUP_REMOVED lines=13> */
[----:B------:R-:W-:Y:S01]  /*9390*/  LEA R0, P1, R4, UR8, 0x1 ;  /* 0x0000000804007c11 */ /* 0x000fe2000f8208ff */
[----:B------:R-:W-:-:S03]  /*93a0*/  VIADD R8, R7, 0x80 ;  /* 0x0000008007087836 */ /* 0x000fc60000000000 */
[----:B------:R-:W-:Y:S01]  /*93b0*/  IADD3 R5, R5, R11, RZ ;  /* 0x0000000b05057210 */ /* 0x000fe20007ffe0ff */
[----:B-1----:R-:W-:-:S03]  /*93c0*/  @P0 IMAD.HI.U32 R10, R8, R10, RZ ;  /* 0x0000000a080a0227 */ /* 0x002fc600078e00ff */
[----:B------:R-:W-:Y:S01]  /*93d0*/  LEA.HI.X R4, R4, UR9, R5, 0x1, P1 ;  /* 0x0000000904047c11 */ /* 0x000fe200088f0c05 */
[----:B------:R-:W-:Y:S01]  /*93e0*/  IMAD.MOV.U32 R7, RZ, RZ, R8 ;  /* 0x000000ffff077224 */ /* 0x000fe200078e0008 */
[----:B------:R-:W0:Y:S02]  /*93f0*/  @P0 LDC R5, c[0x0][0x450] ;  /* 0x00011400ff050b82 */ /* 0x000e240000000800 */
        /* <DEDUP_REMOVED lines=9> */
[----:B------:R-:W-:-:S03]  /*9490*/  UMOV UR4, 0xffffffff ;  /* 0xffffffff00047882 */ /* 0x000fc60000000000 */
[----:B------:R-:W-:Y:S01]  /*94a0*/  IMAD.IADD R3, R3, 0x1, R7 ;  /* 0x0000000103037824 */ /* 0x000fe200078e0207 */
[----:B------:R-:W-:Y:S01]  /*94b0*/  SHF.R.S32.HI R7, RZ, 0x1f, R5 ;  /* 0x0000001fff077819 */ /* 0x000fe20000011405 */
[----:B------:R-:W-:-:S04]  /*94c0*/  IMAD.WIDE.U32 R2, R5, UR6, R2 ;  /* 0x0000000605027c25 */ /* 0x000fc8000f8e0002 */
[----:B------:R-:W-:-:S04]  /*94d0*/  IMAD R7, R7, UR6, RZ ;  /* 0x0000000607077c24 */ /* 0x000fc8000f8e02ff */
        /* <DEDUP_REMOVED lines=9> */
[----:B------:R-:W-:Y:S02]  /*9570*/  IMAD R6, R9, UR4, RZ ;  /* 0x0000000409067c24 */ /* 0x000fe4000f8e02ff */
[C---:B------:R-:W-:Y:S01]  /*9580*/  IADD3 R11, R7.reuse, 0x80, RZ ;  /* 0x00000080070b7810 */ /* 0x040fe20007ffe0ff */
[----:B------:R-:W2:Y:S02]  /*9590*/  SHFL.IDX PT, R14, R0, 0x1, 0x181f ;  /* 0x00381f00000e7f89 */ /* 0x000ea400000e0000 */
[----:B------:R-:W-:-:S13]  /*95a0*/  ISETP.GE.AND P1, PT, R7, R6, PT ;  /* 0x000000060700720c */ /* 0x000fda0003f26270 */
[----:B0-----:R-:W-:-:S05]  /*95b0*/  @!P1 LEA R9, P2, R20, R3, 0x1 ;  /* 0x0000000314099211 */ /* 0x001fca00078408ff */
[----:B-1----:R-:W-:Y:S02]  /*95c0*/  @!P1 IMAD.X R3, RZ, RZ, R2, P2 ;  /* 0x000000ffff039224 */ /* 0x002fe400010e0602 */
[----:B------:R-:W-:Y:S02]  /*95d0*/  @!P1 IMAD.MOV.U32 R2, RZ, RZ, R9 ;  /* 0x000000ffff029224 */ /* 0x000fe400078e0009 */
[----:B------:R-:W-:-:S03]  /*95e0*/  VIADD R9, R7, 0x10 ;  /* 0x0000001007097836 */ /* 0x000fc60000000000 */
[----:B------:R0:W-:Y:S02]  /*95f0*/  @!P1 LDGSTS.E.BYPASS.LTC128B.128 [R26+0xc400], desc[UR46][R2.64], !P0 ;  /* 0x0c400000021a9fae */ /* 0x0001e4000c101d6e */
[----:B------:R-:W-:Y:S01]  /*9600*/  ISETP.GE.AND P1, PT, R9, R6, PT ;  /* 0x000000060900720c */ /* 0x000fe20003f26270 */
[----:B------:R-:W-:Y:S01]  /*9610*/  VIADD R9, R7, 0x20 ;  /* 0x0000002007097836 */ /* 0x000fe20000000000 */
[----:B0-----:R-:W0:Y:S11]  /*9620*/  SHFL.IDX PT, R2, R4, 0x1, 0x181f ;  /* 0x00381f0004027f89 */ /* 0x001e3600000e0000 */
[----:B--2---:R-:W-:-:S05]  /*9630*/  @!P1 LEA R14, P2, R20, R14, 0x1 ;  /* 0x0000000e140e9211 */ /* 0x004fca00078408ff */
[----:B0-----:R-:W-:Y:S02]  /*9640*/  @!P1 IMAD.X R3, RZ, RZ, R2, P2 ;  /* 0x000000ffff039224 */ /* 0x001fe400010e0602 */
[----:B------:R-:W-:Y:S02]  /*9650*/  @!P1 IMAD.MOV.U32 R2, RZ, RZ, R14 ;  /* 0x000000ffff029224 */ /* 0x000fe400078e000e */
[----:B------:R-:W0:Y:S04]  /*9660*/  SHFL.IDX PT, R14, R0, 0x2, 0x181f ;  /* 0x00581f00000e7f89 */ /* 0x000e2800000e0000 */
[----:B------:R1:W-:Y:S01]  /*9670*/  @!P1 LDGSTS.E.BYPASS.LTC128B.128 [R26+0xcc00], desc[UR46][R2.64], !P0 ;  /* 0x0cc00000021a9fae */ /* 0x0003e2000c101d6e */
[----:B------:R-:W-:Y:S01]  /*9680*/  ISETP.GE.AND P1, PT, R9, R6, PT ;  /* 0x000000060900720c */ /* 0x000fe20003f26270 */
[----:B------:R-:W-:-:S02]  /*9690*/  VIADD R9, R7, 0x30 ;  /* 0x0000003007097836 */ /* 0x000fc40000000000 */
[----:B-1----:R-:W1:Y:S10]  /*96a0*/  SHFL.IDX PT, R2, R4, 0x2, 0x181f ;  /* 0x00581f0004027f89 */ /* 0x002e7400000e0000 */
[----:B0-----:R-:W-:-:S05]  /*96b0*/  @!P1 LEA R14, P2, R20, R14, 0x1 ;  /* 0x0000000e140e9211 */ /* 0x001fca00078408ff */
[----:B-1----:R-:W-:Y:S02]  /*96c0*/  @!P1 IMAD.X R3, RZ, RZ, R2, P2 ;  /* 0x000000ffff039224 */ /* 0x002fe400010e0602 */
        /* <DEDUP_REMOVED lines=27> */
[----:B------:R-:W-:-:S03]  /*9880*/  ISETP.GE.AND P1, PT, R9, R6, PT ;  /* 0x000000060900720c */ /* 0x000fc60003f26270 */
[----:B------:R-:W-:Y:S04]  /*9890*/  SHFL.IDX PT, R9, R0, 0x7, 0x181f ;  /* 0x00f81f0000097f89 */ /* 0x000fe800000e0000 */
[----:B------:R-:W-:Y:S04]  /*98a0*/  SHFL.IDX PT, R0, R8, RZ, 0x181f ;  /* 0x00181fff08007589 */ /* 0x000fe800000e0000 */
[----:B-1----:R-:W1:Y:S04]  /*98b0*/  SHFL.IDX PT, R2, R4, 0x6, 0x181f ;  /* 0x00d81f0004027f89 */ /* 0x002e6800000e0000 */
[----:B------:R-:W2:Y:S01]  /*98c0*/  SHFL.IDX PT, R4, R4, 0x7, 0x181f ;  /* 0x00f81f0004047f89 */ /* 0x000ea200000e0000 */
[----:B0-----:R-:W-:-:S05]  /*98d0*/  @!P1 LEA R14, P2, R20, R14, 0x1 ;  /* 0x0000000e140e9211 */ /* 0x001fca00078408ff */
[----:B-1----:R-:W-:Y:S01]  /*98e0*/  @!P1 IMAD.X R3, RZ, RZ, R2, P2 ;  /* 0x000000ffff039224 */ /* 0x002fe200010e0602 */
[-C--:B------:R-:W-:Y:S01]  /*98f0*/  ISETP.GE.AND P2, PT, R11, R6.reuse, PT ;  /* 0x000000060b00720c */ /* 0x080fe20003f46270 */
[----:B------:R-:W-:Y:S02]  /*9900*/  @!P1 IMAD.MOV.U32 R2, RZ, RZ, R14 ;  /* 0x000000ffff029224 */ /* 0x000fe400078e000e */
[----:B------:R-:W-:Y:S01]  /*9910*/  VIADD R11, R7, 0x70 ;  /* 0x00000070070b7836 */ /* 0x000fe20000000000 */
[----:B------:R-:W0:Y:S04]  /*9920*/  SHFL.IDX PT, R14, R5, RZ, 0x181f ;  /* 0x00181fff050e7589 */ /* 0x000e2800000e0000 */
[----:B------:R1:W-:Y:S01]  /*9930*/  @!P1 LDGSTS.E.BYPASS.LTC128B.128 [R26+0xf400], desc[UR46][R2.64], !P0 ;  /* 0x0f400000021a9fae */ /* 0x0003e2000c101d6e */
[----:B------:R-:W-:-:S13]  /*9940*/  ISETP.GE.AND P1, PT, R11, R6, PT ;  /* 0x000000060b00720c */ /* 0x000fda0003f26270 */
[----:B-1----:R-:W-:Y:S01]  /*9950*/  @!P1 LEA R2, P3, R20, R9, 0x1 ;  /* 0x0000000914029211 */ /* 0x002fe200078608ff */
[----:B------:R-:W-:-:S04]  /*9960*/  VIADD R9, R7, 0x90 ;  /* 0x0000009007097836 */ /* 0x000fc80000000000 */
[----:B--2---:R-:W-:-:S05]  /*9970*/  @!P1 IMAD.X R3, RZ, RZ, R4, P3 ;  /* 0x000000ffff039224 */ /* 0x004fca00018e0604 */
[----:B------:R0:W-:Y:S02]  /*9980*/  @!P1 LDGSTS.E.BYPASS.LTC128B.128 [R26+0xfc00], desc[UR46][R2.64], !P0 ;  /* 0x0fc00000021a9fae */ /* 0x0001e4000c101d6e */
[C---:B0-----:R-:W-:Y:S02]  /*9990*/  @!P2 LEA R2, P1, R20.reuse, R14, 0x1 ;  /* 0x0000000e1402a211 */ /* 0x041fe400078208ff */
[----:B------:R-:W0:Y:S03]  /*99a0*/  SHFL.IDX PT, R14, R5, 0x1, 0x181f ;  /* 0x00381f00050e7f89 */ /* 0x000e2600000e0000 */
[----:B------:R-:W-:Y:S01]  /*99b0*/  @!P2 IMAD.X R3, RZ, RZ, R0, P1 ;  /* 0x000000ffff03a224 */ /* 0x000fe200008e0600 */
[----:B------:R-:W-:Y:S01]  /*99c0*/  ISETP.GE.AND P1, PT, R9, R6, PT ;  /* 0x000000060900720c */ /* 0x000fe20003f26270 */
[----:B------:R-:W1:Y:S04]  /*99d0*/  SHFL.IDX PT, R0, R8, 0x1, 0x181f ;  /* 0x00381f0008007f89 */ /* 0x000e6800000e0000 */
[----:B------:R2:W-:Y:S08]  /*99e0*/  @!P2 LDGSTS.E.BYPASS.LTC128B.128 [R26+0x10400], desc[UR46][R2.64], !P0 ;  /* 0x10400000021aafae */ /* 0x0005f0000c101d6e */
[----:B0-----:R-:W-:-:S05]  /*99f0*/  @!P1 LEA R14, P2, R20, R14, 0x1 ;  /* 0x0000000e140e9211 */ /* 0x001fca00078408ff */
[----:B--2---:R-:W-:Y:S02]  /*9a00*/  @!P1 IMAD.MOV.U32 R2, RZ, RZ, R14 ;  /* 0x000000ffff029224 */ /* 0x004fe400078e000e */
[----:B------:R-:W0:Y:S01]  /*9a10*/  SHFL.IDX PT, R14, R5, 0x2, 0x181f ;  /* 0x00581f00050e7f89 */ /* 0x000e2200000e0000 */
[----:B-1----:R-:W-:-:S03]  /*9a20*/  @!P1 IMAD.X R9, RZ, RZ, R0, P2 ;  /* 0x000000ffff099224 */ /* 0x002fc600010e0600 */
[----:B------:R-:W1:Y:S01]  /*9a30*/  SHFL.IDX PT, R0, R8, 0x2, 0x181f ;  /* 0x00581f0008007f89 */ /* 0x000e6200000e0000 */
[----:B------:R-:W-:Y:S02]  /*9a40*/  @!P1 IMAD.MOV.U32 R3, RZ, RZ, R9 ;  /* 0x000000ffff039224 */ /* 0x000fe400078e0009 */
[----:B------:R-:W-:Y:S01]  /*9a50*/  VIADD R9, R7, 0xa0 ;  /* 0x000000a007097836 */ /* 0x000fe20000000000 */
[----:B------:R-:W2:Y:S04]  /*9a60*/  SHFL.IDX PT, R8, R8, 0x3, 0x181f ;  /* 0x00781f0008087f89 */ /* 0x000ea800000e0000 */
[----:B------:R0:W-:Y:S01]  /*9a70*/  @!P1 LDGSTS.E.BYPASS.LTC128B.128 [R26+0x10c00], desc[UR46][R2.64], !P0 ;  /* 0x10c00000021a9fae */ /* 0x0001e2000c101d6e */
[----:B------:R-:W-:-:S13]  /*9a80*/  ISETP.GE.AND P1, PT, R9, R6, PT ;  /* 0x000000060900720c */ /* 0x000fda0003f26270 */
[----:B0-----:R-:W-:Y:S02]  /*9a90*/  @!P1 LEA R2, P2, R20, R14, 0x1 ;  /* 0x0000000e14029211 */ /* 0x001fe400078408ff */
[----:B------:R0:W3:Y:S03]  /*9aa0*/  SHFL.IDX PT, R14, R5, 0x3, 0x181f ;  /* 0x00781f00050e7f89 */ /* 0x0000e600000e0000 */
[----:B-1----:R-:W-:-:S05]  /*9ab0*/  @!P1 IMAD.X R3, RZ, RZ, R0, P2 ;  /* 0x000000ffff039224 */ /* 0x002fca00010e0600 */
[----:B--2---:R0:W-:Y:S03]  /*9ac0*/  @!P1 LDGSTS.E.BYPASS.LTC128B.128 [R26+0x11400], desc[UR46][R2.64], !P0 ;  /* 0x11400000021a9fae */ /* 0x0041e6000c101d6e */
.L_x_12791:
[----:B------:R-:W2:Y:S01]  /*9ad0*/  LDL R0, [R1+0x18] ;  /* 0x0000180001007983 */ /* 0x000ea20000100800 */
[----:B------:R-:W-:-:S05]  /*9ae0*/  VIADD R7, R7, 0xb0 ;  /* 0x000000b007077836 */ /* 0x000fca0000000000 */
[----:B------:R-:W-:-:S13]  /*9af0*/  ISETP.GE.AND P1, PT, R7, R6, PT ;  /* 0x000000060700720c */ /* 0x000fda0003f26270 */
[----:B0--3--:R-:W-:-:S05]  /*9b00*/  @!P1 LEA R2, P2, R20, R14, 0x1 ;  /* 0x0000000e14029211 */ /* 0x009fca00078408ff */
[----:B------:R-:W-:-:S05]  /*9b10*/  @!P1 IMAD.X R3, RZ, RZ, R8, P2 ;  /* 0x000000ffff039224 */ /* 0x000fca00010e0608 */
[----:B------:R-:W-:Y:S01]  /*9b20*/  @!PT LDS RZ, [RZ] ;  /* 0x00000000fffff984 */ /* 0x000fe20000000800 */
[----:B------:R-:W-:Y:S01]  /*9b30*/  @!PT LDS RZ, [RZ] ;  /* 0x00000000fffff984 */ /* 0x000fe20000000800 */
[----:B------:R-:W-:Y:S01]  /*9b40*/  @!PT LDS RZ, [RZ] ;  /* 0x00000000fffff984 */ /* 0x000fe20000000800 */
        /* <DEDUP_REMOVED lines=14> */
.L_x_12792:
[----:B------:R-:W-:Y:S05]  /*9c30*/  BSYNC B0 ;  /* 0x0000000000007941 */ /* 0x000fea0003800000 */
.L_x_12694:
        /* <DEDUP_REMOVED lines=40> */
.L_x_12700:
[----:B------:R-:W-:Y:S01]  /*9ec0*/  LEA R3, R7, UR37, 0x3 ;  /* 0x0000002507037c11 */ /* 0x000fe2000f8e18ff */
[----:B------:R-:W-:Y:S01]  /*9ed0*/  BSSY B1, `(.L_x_12701) ;  /* 0x0000004000017945 */ /* 0x000fe20003800000 */
[----:B------:R-:W-:-:S04]  /*9ee0*/  SHF.L.U32 R2, R10, 0x1f, RZ ;  /* 0x0000001f0a027819 */ /* 0x000fc800000006ff */
[----:B------:R-:W1:Y:S02]  /*9ef0*/  SYNCS.PHASECHK.TRANS64.TRYWAIT P0, [R3+URZ+0x30840], R2 ;  /* 0x03084002030075a7 */ /* 0x000e64000800017f */
[----:B-1----:R-:W-:Y:S05]  /*9f00*/  @!P0 BRA `(.L_x_12702) ;  /* 0x0000002c000c8947 */ /* 0x002fea0003800000 */
.L_x_12793:
[----:B------:R-:W-:Y:S05]  /*9f10*/  BSYNC B1 ;  /* 0x0000000000017941 */ /* 0x000fea0003800000 */
.L_x_12701:
        /* <DEDUP_REMOVED lines=12> */
.L_x_12704:
[----:B------:R-:W-:Y:S05]  /*9fe0*/  BSYNC B1 ;  /* 0x0000000000017941 */ /* 0x000fea0003800000 */
.L_x_12703:
[----:B-1----:R-:W-:Y:S01]  /*9ff0*/  IMAD.MOV.U32 R2, RZ, RZ, RZ ;  /* 0x000000ffff027224 */ /* 0x002fe200078e00ff */
[----:B------:R-:W-:Y:S01]  /*a000*/  UIADD3 UR4, UP0, UR40, 0x370, URZ ;  /* 0x0000037028047890 */ /* 0x000fe2000ff1e03f */
[----:B------:R-:W-:Y:S01]  /*a010*/  IMAD R5, R7, 0x6000, R9 ;  /* 0x0000600007057824 */ /* 0x000fe200078e0209 */
[----:B------:R-:W-:Y:S01]  /*a020*/  PLOP3.LUT P0, PT, PT, PT, PT, 0x80, 0x0 ;  /* 0x000000000000781c */ /* 0x000fe20003f0f070 */
[----:B------:R-:W-:Y:S01]  /*a030*/  VIADD R3, R3, 0x30830 ;  /* 0x0003083003037836 */ /* 0x000fe20000000000 */
[----:B------:R-:W-:Y:S01]  /*a040*/  R2UR UR10, R2 ;  /* 0x00000000020a72ca */ /* 0x000fe200000e0000 */
[----:B------:R-:W-:Y:S01]  /*a050*/  VIADD R5, R5, 0x12400 ;  /* 0x0001240005057836 */ /* 0x000fe20000000000 */
[----:B------:R-:W-:Y:S01]  /*a060*/  UIADD3.X UR5, URZ, UR41, URZ, UP0, !UPT ;  /* 0x000000293f057290 */ /* 0x000fe200087fe43f */
[----:B------:R-:W-:Y:S01]  /*a070*/  IMAD R11, R0, 0xc0, RZ ;  /* 0x000000c0000b7824 */ /* 0x000fe200078e02ff */
[----:B------:R-:W-:Y:S01]  /*a080*/  UMOV UR6, 0x0 ;  /* 0x0000000000067882 */ /* 0x000fe20000000000 */
[----:B------:R-:W-:-:S10]  /*a090*/  UMOV UR7, 0x14f00000 ;  /* 0x14f0000000077882 */ /* 0x000fd40000000000 */
.L_x_12705:
        /* <DEDUP_REMOVED lines=11> */
[----:B------:R-:W-:Y:S01]  /*a150*/  BSSY B1, `(.L_x_12706) ;  /* 0x0000004000017945 */ /* 0x000fe20003800000 */
[----:B------:R-:W-:-:S04]  /*a160*/  LEA R3, R16, R8, 0x3 ;  /* 0x0000000810037211 */ /* 0x000fc800078e18ff */
[----:B------:R-:W0:Y:S02]  /*a170*/  SYNCS.PHASECHK.TRANS64.TRYWAIT P0, [R3+URZ+0x60], R12 ;  /* 0x0000600c030075a7 */ /* 0x000e24000800017f */
[----:B0-----:R-:W-:Y:S05]  /*a180*/  @!P0 BRA `(.L_x_12707) ;  /* 0x0000002800808947 */ /* 0x001fea0003800000 */
.L_x_12794:
[----:B------:R-:W-:Y:S05]  /*a190*/  BSYNC B1 ;  /* 0x0000000000017941 */ /* 0x000fea0003800000 */
.L_x_12706:
[----:B------:R-:W-:Y:S01]  /*a1a0*/  BSSY B1, `(.L_x_12708) ;  /* 0x000000c000017945 */ /* 0x000fe20003800000 */
[----:B0-----:R-:W-:Y:S02]  /*a1b0*/  IMAD.MOV.U32 R12, RZ, RZ, 0x0 ;  /* 0x00000000ff0c7424 */ /* 0x001fe400078e00ff */
[----:B------:R-:W-:Y:S01]  /*a1c0*/  IMAD.MOV.U32 R13, RZ, RZ, 0x14f00000 ;  /* 0x14f00000ff0d7424 */ /* 0x000fe200078e00ff */
[----:B------:R-:W-:Y:S06]  /*a1d0*/  @P1 BRA `(.L_x_12709) ;  /* 0x0000000000201947 */ /* 0x000fec0003800000 */
[----:B------:R-:W0:Y:S01]  /*a1e0*/  S2R R5, SR_TID.X ;  /* 0x0000000000057919 */ /* 0x000e220000002100 */
[----:B------:R-:W-:Y:S01]  /*a1f0*/  LEA R3, R16, UR37, 0x3 ;  /* 0x0000002510037c11 */ /* 0x000fe2000f8e18ff */
[----:B------:R-:W-:-:S04]  /*a200*/  IMAD.MOV.U32 R14, RZ, RZ, 0x6000 ;  /* 0x00006000ff0e7424 */ /* 0x000fc800078e00ff */
[----:B------:R1:W-:Y:S01]  /*a210*/  SYNCS.ARRIVE.TRANS64 RZ, [R3+URZ+0x30850], R14 ;  /* 0x0308500e03ff79a7 */ /* 0x0003e2000800003f */
[----:B0-----:R-:W-:-:S04]  /*a220*/  LOP3.LUT R5, R5, 0x1f, RZ, 0xc0, !PT ;  /* 0x0000001f05057812 */ /* 0x001fc800078ec0ff */
[----:B------:R-:W-:-:S13]  /*a230*/  ISETP.NE.AND P0, PT, R5, RZ, PT ;  /* 0x000000ff0500720c */ /* 0x000fda0003f05270 */
[----:B-1----:R-:W-:Y:S05]  /*a240*/  @!P0 BRA `(.L_x_12709) ;  /* 0x0000000000048947 */ /* 0x002fea0003800000 */
[----:B------:R-:W-:Y:S01]  /*a250*/  BPT.TRAP 0x1 ;  /* 0x000000040000795c */ /* 0x000fe20000300000 */
.L_x_12709:
[----:B------:R-:W-:Y:S05]  /*a260*/  BSYNC B1 ;  /* 0x0000000000017941 */ /* 0x000fea0003800000 */
.L_x_12708:
[----:B------:R-:W-:Y:S01]  /*a270*/  R2UR UR6, R12 ;  /* 0x000000000c0672ca */ /* 0x000fe200000e0000 */
[----:B------:R-:W-:Y:S01]  /*a280*/  IMAD R3, R16, 0x6000, R9 ;  /* 0x0000600010037824 */ /* 0x000fe200078e0209 */
[----:B------:R-:W-:Y:S01]  /*a290*/  R2UR UR7, R13 ;  /* 0x000000000d0772ca */ /* 0x000fe200000e0000 */
[----:B------:R-:W-:Y:S01]  /*a2a0*/  UIADD3 UR4, UP0, UR40, 0x470, URZ ;  /* 0x0000047028047890 */ /* 0x000fe2000ff1e03f */
[----:B------:R-:W-:Y:S01]  /*a2b0*/  R2UR UR10, R2 ;  /* 0x00000000020a72ca */ /* 0x000fe200000e0000 */
[----:B------:R-:W-:Y:S01]  /*a2c0*/  IMAD R5, R24, 0xc0, RZ ;  /* 0x000000c018057824 */ /* 0x000fe200078e02ff */
[----:B------:R-:W-:Y:S01]  /*a2d0*/  LEA R2, R16, UR37, 0x3 ;  /* 0x0000002510027c11 */ /* 0x000fe2000f8e18ff */
[----:B------:R-:W-:Y:S01]  /*a2e0*/  VIADD R3, R3, 0x400 ;  /* 0x0000040003037836 */ /* 0x000fe20000000000 */
[----:B------:R-:W-:Y:S01]  /*a2f0*/  PLOP3.LUT P0, PT, PT, PT, PT, 0x80, 0x0 ;  /* 0x000000000000781c */ /* 0x000fe20003f0f070 */
[----:B------:R-:W-:Y:S02]  /*a300*/  UIADD3.X UR5, URZ, UR41, URZ, UP0, !UPT ;  /* 0x000000293f057290 */ /* 0x000fe400087fe43f */
[----:B------:R-:W-:-:S10]  /*a310*/  VIADD R2, R2, 0x30850 ;  /* 0x0003085002027836 */ /* 0x000fd40000000000 */
.L_x_12710:
        /* <DEDUP_REMOVED lines=12> */
.L_x_12699:
[----:B------:R-:W-:Y:S05]  /*a3e0*/  BSYNC B0 ;  /* 0x0000000000007941 */ /* 0x000fea0003800000 */
.L_x_12698:
[----:B------:R-:W2:Y:S01]  /*a3f0*/  LDL.LU R0, [R1] ;  /* 0x0000000001007983 */ /* 0x000ea20000300800 */
[----:B------:R-:W-:Y:S02]  /*a400*/  IMAD.MOV.U32 R16, RZ, RZ, R7 ;  /* 0x000000ffff107224 */ /* 0x000fe400078e0007 */
[----:B------:R-:W-:Y:S02]  /*a410*/  IMAD.MOV.U32 R23, RZ, RZ, R10 ;  /* 0x000000ffff177224 */ /* 0x000fe400078e000a */
[----:B--2---:R-:W-:-:S07]  /*a420*/  VIADD R0, R0, 0xfffffffd ;  /* 0xfffffffd00007836 */ /* 0x004fce0000000000 */
.L_x_12697:
[----:B------:R-:W-:Y:S01]  /*a430*/  IMAD.MOV R3, RZ, RZ, -R6 ;  /* 0x000000ffff037224 */ /* 0x000fe200078e0a06 */
[----:B------:R-:W-:Y:S04]  /*a440*/  BSSY B0, `(.L_x_12696) ;  /* 0x00000e4000007945 */ /* 0x000fe80003800000 */
[----:B------:R-:W-:-:S13]  /*a450*/  ISETP.NE.AND P0, PT, R28, R3, PT ;  /* 0x000000031c00720c */ /* 0x000fda0003f05270 */
[----:B------:R-:W-:Y:S05]  /*a460*/  @!P0 BRA `(.L_x_12711) ;  /* 0x0000000c00848947 */ /* 0x000fea0003800000 */
[----:B------:R-:W-:-:S07]  /*a470*/  IMAD.MOV.U32 R4, RZ, RZ, R18 ;  /* 0x000000ffff047224 */ /* 0x000fce00078e0012 */
.L_x_12738:
        /* <DEDUP_REMOVED lines=19> */
[----:B------:R-:W-:-:S04]  /*a5b0*/  @P0 SHF.R.U32.HI R2, RZ, R3, R4 ;  /* 0x00000003ff020219 */ /* 0x000fc80000011604 */
[--C-:B------:R-:W-:Y:S01]  /*a5c0*/  SHF.R.S32.HI R3, RZ, 0x1f, R2.reuse ;  /* 0x0000001fff037819 */ /* 0x100fe20000011402 */
[--C-:B------:R-:W-:Y:S02]  /*a5d0*/  IMAD.MOV R10, RZ, RZ, -R2.reuse ;  /* 0x000000ffff0a7224 */ /* 0x100fe400078e0a02 */
[----:B------:R-:W-:Y:S01]  /*a5e0*/  IMAD.WIDE.U32 R2, R22, UR4, R2 ;  /* 0x0000000416027c25 */ /* 0x000fe2000f8e0002 */
[----:B------:R-:W-:-:S03]  /*a5f0*/  ULDC.64 UR4, c[0x0][0x418] ;  /* 0x0001060000047ab9 */ /* 0x000fc60000000a00 */
[----:B------:R-:W-:Y:S01]  /*a600*/  IMAD.IADD R11, R11, 0x1, R3 ;  /* 0x000000010b0b7824 */ /* 0x000fe200078e0203 */
[----:B------:R-:W-:Y:S01]  /*a610*/  LEA R4, P0, R2, UR4, 0x2 ;  /* 0x0000000402047c11 */ /* 0x000fe2000f8010ff */
[----:B------:R-:W-:-:S03]  /*a620*/  IMAD R10, R5, R10, R0 ;  /* 0x0000000a050a7224 */ /* 0x000fc600078e0200 */
[----:B------:R-:W-:-:S05]  /*a630*/  LEA.HI.X R5, R2, UR5, R11, 0x2, P0 ;  /* 0x0000000502057c11 */ /* 0x000fca00080f140b */
[----:B------:R0:W5:Y:S04]  /*a640*/  LDG.E R4, desc[UR46][R4.64] ;  /* 0x0000002e04047981 */ /* 0x000168000c1e1900 */
.L_x_12714:
[----:B------:R-:W0:Y:S01]  /*a650*/  S2R R2, SR_TID.X ;  /* 0x0000000000027919 */ /* 0x000e220000002100 */
[----:B------:R-:W-:Y:S01]  /*a660*/  LEA R3, R6, UR37, 0x3 ;  /* 0x0000002506037c11 */ /* 0x000fe2000f8e18ff */
[----:B------:R-:W-:Y:S01]  /*a670*/  BSSY B2, `(.L_x_12715) ;  /* 0x0000006000027945 */ /* 0x000fe20003800000 */
[----:B0-----:R-:W-:Y:S02]  /*a680*/  LOP3.LUT R5, R2, 0x7f, RZ, 0xc0, !PT ;  /* 0x0000007f02057812 */ /* 0x001fe400078ec0ff */
[----:B------:R-:W-:Y:S02]  /*a690*/  SHF.L.U32 R2, R7, 0x1f, RZ ;  /* 0x0000001f07027819 */ /* 0x000fe400000006ff */
[----:B------:R-:W-:Y:S02]  /*a6a0*/  ISETP.NE.AND P1, PT, R5, RZ, PT ;  /* 0x000000ff0500720c */ /* 0x000fe40003f25270 */
[----:B------:R-:W0:Y:S02]  /*a6b0*/  SYNCS.PHASECHK.TRANS64.TRYWAIT P0, [R3+URZ+0x30840], R2 ;  /* 0x03084002030075a7 */ /* 0x000e24000800017f */
[----:B0-----:R-:W-:Y:S09]  /*a6c0*/  @!P0 BRA `(.L_x_12716) ;  /* 0x0000002400448947 */ /* 0x001ff20003800000 */
.L_x_12795:
[----:B------:R-:W-:Y:S05]  /*a6d0*/  BSYNC B2 ;  /* 0x0000000000027941 */ /* 0x000fea0003800000 */
.L_x_12715:
        /* <DEDUP_REMOVED lines=9> */
.L_x_12718:
[----:B------:R-:W-:Y:S05]  /*a770*/  BSYNC B2 ;  /* 0x0000000000027941 */ /* 0x000fea0003800000 */
.L_x_12717:
[----:B------:R-:W-:Y:S01]  /*a780*/  IMAD.MOV.U32 R11, RZ, RZ, RZ ;  /* 0x000000ffff0b7224 */ /* 0x000fe200078e00ff */
[----:B------:R-:W-:Y:S01]  /*a790*/  UIADD3 UR4, UP0, UR40, 0x370, URZ ;  /* 0x0000037028047890 */ /* 0x000fe2000ff1e03f */
[----:B0-----:R-:W-:Y:S01]  /*a7a0*/  IMAD R2, R6, 0x6000, R9 ;  /* 0x0000600006027824 */ /* 0x001fe200078e0209 */
        /* <DEDUP_REMOVED lines=8> */
.L_x_12719:
        /* <DEDUP_REMOVED lines=15> */
.L_x_12796:
[----:B------:R-:W-:Y:S05]  /*a920*/  BSYNC B2 ;  /* 0x0000000000027941 */ /* 0x000fea0003800000 */
.L_x_12720:
        /* <DEDUP_REMOVED lines=11> */
.L_x_12723:
[----:B------:R-:W-:Y:S05]  /*a9e0*/  BSYNC B2 ;  /* 0x0000000000027941 */ /* 0x000fea0003800000 */
.L_x_12722:
        /* <DEDUP_REMOVED lines=8> */
[----:B------:R-:W-:Y:S01]  /*aa70*/  IADD3 R16, R16, 0x400, RZ ;  /* 0x0000040010107810 */ /* 0x000fe20007ffe0ff */
[----:B------:R-:W-:-:S12]  /*aa80*/  UIADD3.X UR5, URZ, UR41, URZ, UP0, !UPT ;  /* 0x000000293f057290 */ /* 0x000fd800087fe43f */
.L_x_12724:
        /* <DEDUP_REMOVED lines=12> */
.L_x_12713:
[----:B------:R-:W-:Y:S05]  /*ab50*/  BSYNC B1 ;  /* 0x0000000000017941 */ /* 0x000fea0003800000 */
.L_x_12712:
        /* <DEDUP_REMOVED lines=29> */
.L_x_12727:
[----:B------:R-:W0:Y:S01]  /*ad30*/  S2R R2, SR_TID.X ;  /* 0x0000000000027919 */ /* 0x000e220000002100 */
[----:B------:R-:W-:Y:S01]  /*ad40*/  SHF.L.U32 R3, R23, 0x1f, RZ ;  /* 0x0000001f17037819 */ /* 0x000fe200000006ff */
[----:B------:R-:W-:Y:S01]  /*ad50*/  BSSY B2, `(.L_x_12728) ;  /* 0x0000006000027945 */ /* 0x000fe20003800000 */
[----:B0-----:R-:W-:Y:S02]  /*ad60*/  LOP3.LUT R5, R2, 0x7f, RZ, 0xc0, !PT ;  /* 0x0000007f02057812 */ /* 0x001fe400078ec0ff */
[----:B------:R-:W-:Y:S02]  /*ad70*/  LEA R2, R16, UR37, 0x3 ;  /* 0x0000002510027c11 */ /* 0x000fe4000f8e18ff */
[----:B------:R-:W-:Y:S02]  /*ad80*/  ISETP.NE.AND P1, PT, R5, RZ, PT ;  /* 0x000000ff0500720c */ /* 0x000fe40003f25270 */
[----:B------:R-:W0:Y:S02]  /*ad90*/  SYNCS.PHASECHK.TRANS64.TRYWAIT P0, [R2+URZ+0x30840], R3 ;  /* 0x03084003020075a7 */ /* 0x000e24000800017f */
[----:B0-----:R-:W-:Y:S09]  /*ada0*/  @!P0 BRA `(.L_x_12729) ;  /* 0x0000001c00b48947 */ /* 0x001ff20003800000 */
.L_x_12797:
[----:B------:R-:W-:Y:S05]  /*adb0*/  BSYNC B2 ;  /* 0x0000000000027941 */ /* 0x000fea0003800000 */
.L_x_12728:
        /* <DEDUP_REMOVED lines=9> */
.L_x_12731:
[----:B------:R-:W-:Y:S05]  /*ae50*/  BSYNC B2 ;  /* 0x0000000000027941 */ /* 0x000fea0003800000 */
.L_x_12730:
        /* <DEDUP_REMOVED lines=8> */
[----:B------:R-:W-:Y:S01]  /*aee0*/  VIADD R2, R2, 0x30 ;  /* 0x0000003002027836 */ /* 0x000fe20000000000 */
[----:B------:R-:W-:Y:S01]  /*aef0*/  UMOV UR6, 0x0 ;  /* 0x0000000000067882 */ /* 0x000fe20000000000 */
[----:B------:R-:W-:Y:S01]  /*af00*/  IMAD R5, R10, 0xc0, RZ ;  /* 0x000000c00a057824 */ /* 0x000fe200078e02ff */
[----:B------:R-:W-:-:S09]  /*af10*/  UMOV UR7, 0x14f00000 ;  /* 0x14f0000000077882 */ /* 0x000fd20000000000 */
.L_x_12732:
        /* <DEDUP_REMOVED lines=15> */
.L_x_12798:
[----:B------:R-:W-:Y:S05]  /*b010*/  BSYNC B2 ;  /* 0x0000000000027941 */ /* 0x000fea0003800000 */
.L_x_12733:
[----:B------:R-:W-:Y:S01]  /*b020*/  BSSY B2, `(.L_x_12735) ;  /* 0x000000b000027945 */ /* 0x000fe20003800000 */
[----:B0-----:R-:W-:Y:S02]  /*b030*/  IMAD.MOV.U32 R2, RZ, RZ, 0x0 ;  /* 0x00000000ff027424 */ /* 0x001fe400078e00ff */
[----:B------:R-:W-:Y:S01]  /*b040*/  IMAD.MOV.U32 R3, RZ, RZ, 0x14f00000 ;  /* 0x14f00000ff037424 */ /* 0x000fe200078e00ff */
[----:B------:R-:W-:Y:S06]  /*b050*/  @P1 BRA `(.L_x_12736) ;  /* 0x00000000001c1947 */ /* 0x000fec0003800000 */
[----:B------:R-:W0:Y:S01]  /*b060*/  S2R R7, SR_TID.X ;  /* 0x0000000000077919 */ /* 0x000e220000002100 */
[----:B------:R-:W-:-:S04]  /*b070*/  IMAD.MOV.U32 R12, RZ, RZ, 0x6000 ;  /* 0x00006000ff0c7424 */ /* 0x000fc800078e00ff */
[----:B------:R1:W-:Y:S01]  /*b080*/  SYNCS.ARRIVE.TRANS64 RZ, [R5+URZ+0x50], R12 ;  /* 0x0000500c05ff79a7 */ /* 0x0003e2000800003f */
[----:B0-----:R-:W-:-:S04]  /*b090*/  LOP3.LUT R7, R7, 0x1f, RZ, 0xc0, !PT ;  /* 0x0000001f07077812 */ /* 0x001fc800078ec0ff */
[----:B------:R-:W-:-:S13]  /*b0a0*/  ISETP.NE.AND P0, PT, R7, RZ, PT ;  /* 0x000000ff0700720c */ /* 0x000fda0003f05270 */
[----:B-1----:R-:W-:Y:S05]  /*b0b0*/  @!P0 BRA `(.L_x_12736) ;  /* 0x0000000000048947 */ /* 0x002fea0003800000 */
[----:B------:R-:W-:Y:S01]  /*b0c0*/  BPT.TRAP 0x1 ;  /* 0x000000040000795c */ /* 0x000fe20000300000 */
.L_x_12736:
[----:B------:R-:W-:Y:S05]  /*b0d0*/  BSYNC B2 ;  /* 0x0000000000027941 */ /* 0x000fea0003800000 */
.L_x_12735:
[----:B------:R-:W-:Y:S01]  /*b0e0*/  R2UR UR10, R11 ;  /* 0x000000000b0a72ca */ /* 0x000fe200000e0000 */
[----:B------:R-:W-:Y:S01]  /*b0f0*/  UIADD3 UR4, UP0, UR40, 0x470, URZ ;  /* 0x0000047028047890 */ /* 0x000fe2000ff1e03f */
[----:B------:R-:W-:Y:S01]  /*b100*/  R2UR UR6, R2 ;  /* 0x00000000020672ca */ /* 0x000fe200000e0000 */
[----:B------:R-:W-:Y:S01]  /*b110*/  IMAD R2, R6, 0x6000, R9 ;  /* 0x0000600006027824 */ /* 0x000fe200078e0209 */
[----:B------:R-:W-:Y:S01]  /*b120*/  R2UR UR7, R3 ;  /* 0x00000000030772ca */ /* 0x000fe200000e0000 */
[----:B------:R-:W-:Y:S01]  /*b130*/  IMAD R3, R24, 0xc0, RZ ;  /* 0x000000c018037824 */ /* 0x000fe200078e02ff */
[----:B------:R-:W-:Y:S01]  /*b140*/  PLOP3.LUT P0, PT, PT, PT, PT, 0x80, 0x0 ;  /* 0x000000000000781c */ /* 0x000fe20003f0f070 */
[----:B------:R-:W-:Y:S01]  /*b150*/  VIADD R5, R5, 0x50 ;  /* 0x0000005005057836 */ /* 0x000fe20000000000 */
[----:B------:R-:W-:Y:S01]  /*b160*/  UIADD3.X UR5, URZ, UR41, URZ, UP0, !UPT ;  /* 0x000000293f057290 */ /* 0x000fe200087fe43f */
[----:B------:R-:W-:-:S11]  /*b170*/  VIADD R2, R2, 0x400 ;  /* 0x0000040002027836 */ /* 0x000fd60000000000 */
.L_x_12737:
        /* <DEDUP_REMOVED lines=12> */
.L_x_12726:
[----:B------:R-:W-:Y:S05]  /*b240*/  BSYNC B1 ;  /* 0x0000000000017941 */ /* 0x000fea0003800000 */
.L_x_12725:
[C---:B------:R-:W-:Y:S01]  /*b250*/  ISETP.GT.AND P0, PT, R0.reuse, 0x1, PT ;  /* 0x000000010000780c */ /* 0x040fe20003f04270 */
[----:B------:R-:W-:-:S12]  /*b260*/  VIADD R0, R0, 0xfffffffe ;  /* 0xfffffffe00007836 */ /* 0x000fd80000000000 */
[----:B------:R-:W-:Y:S05]  /*b270*/  @P0 BRA `(.L_x_12738) ;  /* 0xfffffff000800947 */ /* 0x000fea000383ffff */
.L_x_12711:
[----:B------:R-:W-:Y:S05]  /*b280*/  BSYNC B0 ;  /* 0x0000000000007941 */ /* 0x000fea0003800000 */
.L_x_12696:
        /* <DEDUP_REMOVED lines=11> */
.L_x_12799:
[----:B------:R-:W-:Y:S05]  /*b340*/  BSYNC B1 ;  /* 0x0000000000017941 */ /* 0x000fea0003800000 */
.L_x_12741:
        /* <DEDUP_REMOVED lines=9> */
.L_x_12744:
[----:B------:R-:W-:Y:S05]  /*b3e0*/  BSYNC B1 ;  /* 0x0000000000017941 */ /* 0x000fea0003800000 */
.L_x_12743:
[----:B------:R-:W-:Y:S01]  /*b3f0*/  IMAD R9, R16, 0x6000, R9 ;  /* 0x0000600010097824 */ /* 0x000fe200078e0209 */
[----:B------:R-:W-:Y:S01]  /*b400*/  UIADD3 UR4, UP0, UR40, 0x470, URZ ;  /* 0x0000047028047890 */ /* 0x000fe2000ff1e03f */
[----:B------:R-:W-:Y:S01]  /*b410*/  PLOP3.LUT P0, PT, PT, PT, PT, 0x80, 0x0 ;  /* 0x000000000000781c */ /* 0x000fe20003f0f070 */
[----:B0-----:R-:W-:Y:S01]  /*b420*/  VIADD R0, R3, 0x30850 ;  /* 0x0003085003007836 */ /* 0x001fe20000000000 */
[----:B------:R-:W-:Y:S01]  /*b430*/  UMOV UR6, 0x0 ;  /* 0x0000000000067882 */ /* 0x000fe20000000000 */
[----:B------:R-:W-:Y:S01]  /*b440*/  VIADD R9, R9, 0x400 ;  /* 0x0000040009097836 */ /* 0x000fe20000000000 */
[----:B------:R-:W-:Y:S01]  /*b450*/  UIADD3.X UR5, URZ, UR41, URZ, UP0, !UPT ;  /* 0x000000293f057290 */ /* 0x000fe200087fe43f */
[----:B------:R-:W-:Y:S01]  /*b460*/  IMAD R2, R24, 0xc0, RZ ;  /* 0x000000c018027824 */ /* 0x000fe200078e02ff */
[----:B------:R-:W-:Y:S01]  /*b470*/  UMOV UR7, 0x14f00000 ;  /* 0x14f0000000077882 */ /* 0x000fe20000000000 */
[----:B------:R-:W-:-:S09]  /*b480*/  UMOV UR10, URZ ;  /* 0x0000003f000a7c82 */ /* 0x000fd20008000000 */
.L_x_12745:
        /* <DEDUP_REMOVED lines=10> */
.L_x_12740:
[----:B------:R-:W-:Y:S05]  /*b530*/  BSYNC B0 ;  /* 0x0000000000007941 */ /* 0x000fea0003800000 */
.L_x_12739:
        /* <DEDUP_REMOVED lines=8> */
[----:B--2---:R-:W-:Y:S01]  /*b5c0*/  VIADD R4, R4, UR38 ;  /* 0x0000002604047c36 */ /* 0x004fe20008000000 */
[----:B---3--:R-:W-:-:S04]  /*b5d0*/  IADD3 R3, R3, 0x1, RZ ;  /* 0x0000000103037810 */ /* 0x008fc80007ffe0ff */
[----:B------:R0:W-:Y:S01]  /*b5e0*/  STL [R1+0x4], R4 ;  /* 0x0000040401007387 */ /* 0x0001e20000100800 */
[----:B------:R-:W-:-:S03]  /*b5f0*/  ISETP.GE.AND P1, PT, R4, UR4, PT ;  /* 0x0000000404007c0c */ /* 0x000fc6000bf26270 */
[----:B------:R0:W-:Y:S10]  /*b600*/  STL [R1+0x18], R3 ;  /* 0x0000180301007387 */ /* 0x0001f40000100800 */
[----:B0-----:R-:W-:Y:S05]  /*b610*/  @!P1 BRA `(.L_x_12746) ;  /* 0xffffffcc007c9947 */ /* 0x001fea000383ffff */
[----:B------:R-:W-:-:S07]  /*b620*/  LOP3.LUT R0, R3, 0x1, RZ, 0xc, !PT ;  /* 0x0000000103007812 */ /* 0x000fce00078e0cff */
.L_x_12682:
[----:B------:R-:W0:Y:S01]  /*b630*/  S2R R3, SR_CgaCtaId ;  /* 0x0000000000037919 */ /* 0x000e220000008800 */
[----:B------:R-:W-:Y:S01]  /*b640*/  MOV R2, 0x400 ;  /* 0x0000040000027802 */ /* 0x000fe20000000f00 */
[----:B------:R-:W-:Y:S01]  /*b650*/  BSSY B0, `(.L_x_12747) ;  /* 0x0000005000007945 */ /* 0x000fe20003800000 */
[----:B------:R-:W-:Y:S02]  /*b660*/  SHF.L.U32 R0, R0, 0x1f, RZ ;  /* 0x0000001f00007819 */ /* 0x000fe400000006ff */
[----:B0-----:R-:W-:-:S04]  /*b670*/  LEA R7, R3, R2, 0x18 ;  /* 0x0000000203077211 */ /* 0x001fc800078ec0ff */
[----:B------:R-:W0:Y:S02]  /*b680*/  SYNCS.PHASECHK.TRANS64.TRYWAIT P0, [R7+URZ+0x30820], R0 ;  /* 0x03082000070075a7 */ /* 0x000e24000800017f */
[----:B0-----:R-:W-:Y:S05]  /*b690*/  @!P0 BRA `(.L_x_12748) ;  /* 0x0000001400b48947 */ /* 0x001fea0003800000 */
.L_x_12800:
[----:B------:R-:W-:Y:S05]  /*b6a0*/  BSYNC B0 ;  /* 0x0000000000007941 */ /* 0x000fea0003800000 */
.L_x_12747:
[----:B------:R-:W-:-:S03]  /*b6b0*/  UMOV UR4, 0xffffffff ;  /* 0xffffffff00047882 */ /* 0x000fc60000000000 */
[----:B------:R-:W-:Y:S05]  /*b6c0*/  BRA.DIV UR4, `(.L_x_12749) ;  /* 0x0000001604bc7947 */ /* 0x000fea000b800000 */
[----:B0-----:R-:W0:Y:S02]  /*b6d0*/  S2R R0, SR_TID.X ;  /* 0x0000000000007919 */ /* 0x001e240000002100 */
[----:B0-----:R-:W-:-:S04]  /*b6e0*/  SHF.R.U32.HI R0, RZ, 0x5, R0 ;  /* 0x00000005ff007819 */ /* 0x001fc80000011600 */
[----:B------:R-:W-:-:S05]  /*b6f0*/  LOP3.LUT R0, R0, 0x3, RZ, 0xc0, !PT ;  /* 0x0000000300007812 */ /* 0x000fca00078ec0ff */
[----:B------:R0:W1:Y:S02]  /*b700*/  SHFL.IDX PT, R14, R0, RZ, 0x1f ;  /* 0x00001fff000e7589 */ /* 0x00006400000e0000 */
.L_x_12803:
[----:B-1----:R-:W-:Y:S01]  /*b710*/  ISETP.NE.AND P0, PT, R14, RZ, PT ;  /* 0x000000ff0e00720c */ /* 0x002fe20003f05270 */
[----:B------:R-:W-:-:S12]  /*b720*/  BSSY B0, `(.L_x_12750) ;  /* 0x0000024000007945 */ /* 0x000fd80003800000 */
[----:B------:R-:W-:Y:S05]  /*b730*/  @P0 BRA `(.L_x_12751) ;  /* 0x0000000000880947 */ /* 0x000fea0003800000 */
[----:B------:R-:W-:-:S03]  /*b740*/  UMOV UR4, 0xffffffff ;  /* 0xffffffff00047882 */ /* 0x000fc60000000000 */
[----:B------:R-:W-:Y:S05]  /*b750*/  BRA.DIV UR4, `(.L_x_12752) ;  /* 0x0000001604cc7947 */ /* 0x000fea000b800000 */
[----:B------:R-:W-:-:S13]  /*b760*/  ELECT P6, URZ, PT ;  /* 0x00000000003f782f */ /* 0x000fda00038c0000 */
.L_x_12806:
[----:B------:R-:W-:Y:S05]  /*b770*/  @!P6 BRA `(.L_x_12751) ;  /* 0x000000000078e947 */ /* 0x000fea0003800000 */
[----:B------:R-:W-:-:S06]  /*b780*/  ULOP3.LUT UR4, UR36, 0x2, URZ, 0xfc, !UPT ;  /* 0x0000000224047892 */ /* 0x000fcc000f8efc3f */
[----:B0-----:R-:W-:-:S05]  /*b790*/  IMAD.U32 R0, RZ, RZ, UR4 ;  /* 0x00000004ff007e24 */ /* 0x001fca000f8e00ff */
[----:B------:R-:W-:-:S13]  /*b7a0*/  ISETP.NE.AND P2, PT, R0, 0x3, PT ;  /* 0x000000030000780c */ /* 0x000fda0003f45270 */
[----:B------:R-:W-:Y:S05]  /*b7b0*/  @!P2 BRA `(.L_x_12753) ;  /* 0x000000000004a947 */ /* 0x000fea0003800000 */
[----:B------:R-:W-:Y:S01]  /*b7c0*/  BPT.TRAP 0x1 ;  /* 0x000000040000795c */ /* 0x000fe20000300000 */
.L_x_12753:
        /* <DEDUP_REMOVED lines=12> */
.L_x_12807:
[----:B------:R-:W1:Y:S02]  /*b890*/  SYNCS.PHASECHK.TRANS64.TRYWAIT P0, [R3+URZ], R0 ;  /* 0x00000000030075a7 */ /* 0x000e64000800017f */
[----:B-1----:R-:W-:Y:S05]  /*b8a0*/  @!P0 BRA `(.L_x_12755) ;  /* 0x0000001400ac8947 */ /* 0x002fea0003800000 */
.L_x_12808:
[----:B------:R-:W-:Y:S05]  /*b8b0*/  @!P2 BRA `(.L_x_12756) ;  /* 0x000000000004a947 */ /* 0x000fea0003800000 */
[----:B------:R-:W-:Y:S01]  /*b8c0*/  BPT.TRAP 0x1 ;  /* 0x000000040000795c */ /* 0x000fe20000300000 */
.L_x_12756:
[----:B-1----:R-:W-:-:S04]  /*b8d0*/  VIADD R3, R7, 0x30860 ;  /* 0x0003086007037836 */ /* 0x002fc80000000000 */
[----:B0-----:R-:W-:-:S04]  /*b8e0*/  IMAD R5, R16, 0x8, R3 ;  /* 0x0000000810057824 */ /* 0x001fc800078e0203 */
[----:B------:R-:W0:Y:S02]  /*b8f0*/  SYNCS.PHASECHK.TRANS64.TRYWAIT P0, [R5+URZ], R4 ;  /* 0x00000004050075a7 */ /* 0x000e24000800017f */
[----:B0-----:R-:W-:Y:S05]  /*b900*/  @!P0 BRA `(.L_x_12757) ;  /* 0x0000001400a88947 */ /* 0x001fea0003800000 */
.L_x_12809:
[----:B------:R-:W-:-:S07]  /*b910*/  IMAD R3, R6, 0x8, R3 ;  /* 0x0000000806037824 */ /* 0x000fce00078e0203 */
.L_x_12758:
[----:B-1----:R1:W2:Y:S02]  /*b920*/  SYNCS.PHASECHK.TRANS64.TRYWAIT P0, [R3+URZ], R0 ;  /* 0x00000000030075a7 */ /* 0x0022a4000800017f */
[----:B--2---:R-:W-:Y:S05]  /*b930*/  @!P0 NANOSLEEP.SYNCS 0x989680 ;  /* 0x009896800000895d */ /* 0x004fea0003900000 */
[----:B------:R-:W2:Y:S02]  /*b940*/  @!P0 SYNCS.PHASECHK.TRANS64 P0, [R3+URZ], R0 ;  /* 0x00000000030085a7 */ /* 0x000ea4000800007f */
[----:B--2---:R-:W-:Y:S05]  /*b950*/  @!P0 BRA `(.L_x_12758) ;  /* 0xfffffffc00f08947 */ /* 0x004fea000383ffff */
.L_x_12751:
[----:B------:R-:W-:Y:S05]  /*b960*/  BSYNC B0 ;  /* 0x0000000000007941 */ /* 0x000fea0003800000 */
.L_x_12750:
[----:B------:R-:W-:Y:S05]  /*b970*/  EXIT ;  /* 0x000000000000794d */ /* 0x000fea0003800000 */
.L_x_12662:
[----:B0-----:R-:W-:-:S04]  /*b980*/  IMAD.U32 R3, RZ, RZ, UR40 ;  /* 0x00000028ff037e24 */ /* 0x001fc8000f8e00ff */
[----:B------:R0:W1:Y:S03]  /*b990*/  SYNCS.PHASECHK.TRANS64.TRYWAIT P1, [R3+URZ+0x30800], R0 ;  /* 0x03080000030075a7 */ /* 0x000066000802017f */
[----:B-1----:R-:W-:Y:S05]  /*b9a0*/  @!P1 NANOSLEEP.SYNCS 0x989680 ;  /* 0x009896800000995d */ /* 0x002fea0003900000 */
[----:B------:R-:W1:Y:S02]  /*b9b0*/  @!P1 SYNCS.PHASECHK.TRANS64 P1, [R3+URZ+0x30800], R0 ;  /* 0x03080000030095a7 */ /* 0x000e64000802007f */
[----:B-1----:R-:W-:Y:S05]  /*b9c0*/  @!P1 BRA `(.L_x_12662) ;  /* 0xfffffffc00ec9947 */ /* 0x002fea000383ffff */
[----:B------:R-:W-:Y:S05]  /*b9d0*/  BRA `(.L_x_12759) ;  /* 0xffffff5800407947 */ /* 0x000fea000383ffff */
.L_x_12666:
[----:B-1----:R1:W2:Y:S02]  /*b9e0*/  SYNCS.PHASECHK.TRANS64.TRYWAIT P2, [R4+URZ+0x30830], R3 ;  /* 0x03083003040075a7 */ /* 0x0022a4000804017f */
[----:B--2---:R-:W-:Y:S05]  /*b9f0*/  @!P2 NANOSLEEP.SYNCS 0x989680 ;  /* 0x009896800000a95d */ /* 0x004fea0003900000 */
[----:B------:R-:W2:Y:S02]  /*ba00*/  @!P2 SYNCS.PHASECHK.TRANS64 P2, [R4+URZ+0x30830], R3 ;  /* 0x030830030400a5a7 */ /* 0x000ea4000804007f */
[----:B--2---:R-:W-:Y:S05]  /*ba10*/  @!P2 BRA `(.L_x_12666) ;  /* 0xfffffffc00f0a947 */ /* 0x004fea000383ffff */
[----:B------:R-:W-:Y:S05]  /*ba20*/  BRA `(.L_x_12665) ;  /* 0xffffff5800787947 */ /* 0x000fea000383ffff */
.L_x_12671:
[----:B--2---:R-:W-:-:S04]  /*ba30*/  IMAD.U32 R3, RZ, RZ, UR6 ;  /* 0x00000006ff037e24 */ /* 0x004fc8000f8e00ff */
[----:B------:R2:W3:Y:S03]  /*ba40*/  SYNCS.PHASECHK.TRANS64.TRYWAIT P2, [R3+URZ+0x30830], R0 ;  /* 0x03083000030075a7 */ /* 0x0004e6000804017f */
[----:B---3--:R-:W-:Y:S05]  /*ba50*/  @!P2 NANOSLEEP.SYNCS 0x989680 ;  /* 0x009896800000a95d */ /* 0x008fea0003900000 */
[----:B------:R-:W3:Y:S02]  /*ba60*/  @!P2 SYNCS.PHASECHK.TRANS64 P2, [R3+URZ+0x30830], R0 ;  /* 0x030830000300a5a7 */ /* 0x000ee4000804007f */
[----:B---3--:R-:W-:Y:S05]  /*ba70*/  @!P2 BRA `(.L_x_12671) ;  /* 0xfffffffc00eca947 */ /* 0x008fea000383ffff */
[----:B------:R-:W-:Y:S05]  /*ba80*/  BRA `(.L_x_12668) ;  /* 0xffffff8400d87947 */ /* 0x000fea000383ffff */
.L_x_12675:
[----:B-1----:R-:W-:-:S04]  /*ba90*/  IMAD.U32 R3, RZ, RZ, UR6 ;  /* 0x00000006ff037e24 */ /* 0x002fc8000f8e00ff */
[----:B------:R1:W2:Y:S03]  /*baa0*/  SYNCS.PHASECHK.TRANS64.TRYWAIT P2, [R3+URZ+0x30850], R0 ;  /* 0x03085000030075a7 */ /* 0x0002a6000804017f */
[----:B--2---:R-:W-:Y:S05]  /*bab0*/  @!P2 NANOSLEEP.SYNCS 0x989680 ;  /* 0x009896800000a95d */ /* 0x004fea0003900000 */
[----:B------:R-:W2:Y:S02]  /*bac0*/  @!P2 SYNCS.PHASECHK.TRANS64 P2, [R3+URZ+0x30850], R0 ;  /* 0x030850000300a5a7 */ /* 0x000ea4000804007f */
[----:B--2---:R-:W-:Y:S05]  /*bad0*/  @!P2 BRA `(.L_x_12675) ;  /* 0xfffffffc00eca947 */ /* 0x004fea000383ffff */
[----:B------:R-:W-:Y:S05]  /*bae0*/  BRA `(.L_x_12672) ;  /* 0xffffff8800587947 */ /* 0x000fea000383ffff */
.L_x_12680:
[----:B--2---:R-:W-:-:S04]  /*baf0*/  IMAD.U32 R5, RZ, RZ, UR12 ;  /* 0x0000000cff057e24 */ /* 0x004fc8000f8e00ff */
[----:B------:R2:W4:Y:S03]  /*bb00*/  SYNCS.PHASECHK.TRANS64.TRYWAIT P0, [R5+URZ+0x30850], R4 ;  /* 0x03085004050075a7 */ /* 0x000526000800017f */
[----:B----4-:R-:W-:Y:S05]  /*bb10*/  @!P0 NANOSLEEP.SYNCS 0x989680 ;  /* 0x009896800000895d */ /* 0x010fea0003900000 */
[----:B------:R-:W4:Y:S02]  /*bb20*/  @!P0 SYNCS.PHASECHK.TRANS64 P0, [R5+URZ+0x30850], R4 ;  /* 0x03085004050085a7 */ /* 0x000f24000800007f */
[----:B----4-:R-:W-:Y:S05]  /*bb30*/  @!P0 BRA `(.L_x_12680) ;  /* 0xfffffffc00ec8947 */ /* 0x010fea000383ffff */
[----:B------:R-:W-:Y:S05]  /*bb40*/  BRA `(.L_x_12679) ;  /* 0xffffffb000007947 */ /* 0x000fea000383ffff */
.L_x_12686:
        /* <DEDUP_REMOVED lines=11> */
.L_x_12761:
[----:B------:R-:W-:Y:S05]  /*bc00*/  BSYNC B0 ;  /* 0x0000000000007941 */ /* 0x000fea0003800000 */
.L_x_12760:
[----:B------:R-:W-:Y:S05]  /*bc10*/  BRA `(.L_x_12762) ;  /* 0xffffffcc00a47947 */ /* 0x000fea000383ffff */
.L_x_12688:
[----:B------:R-:W-:Y:S01]  /*bc20*/  BSSY B0, `(.L_x_12763) ;  /* 0x0000006000007945 */ /* 0x000fe20003800000 */
[----:B------:R-:W-:-:S07]  /*bc30*/  IMAD.MOV.U32 R15, RZ, RZ, -0x1 ;  /* 0xffffffffff0f7424 */ /* 0x000fce00078e00ff */
[----:B01----:R-:W-:Y:S05]  /*bc40*/  WARPSYNC.COLLECTIVE R15, `(.L_x_12764) ;  /* 0x000000000f0c7348 */ /* 0x003fea0003c00000 */
[----:B------:R-:W-:Y:S02]  /*bc50*/  ELECT P6, UR62, PT ;  /* 0x00000000003e782f */ /* 0x000fe400038c0000 */
[----:B------:R-:W-:Y:S01]  /*bc60*/  MOV R14, UR62 ;  /* 0x0000003e000e7c02 */ /* 0x000fe20008000f00 */
[----:B01----:R-:W-:Y:S10]  /*bc70*/  ENDCOLLECTIVE ;  /* 0x000000000000791b */ /* 0x003ff40003800000 */
.L_x_12764:
[----:B------:R-:W-:Y:S05]  /*bc80*/  BSYNC B0 ;  /* 0x0000000000007941 */ /* 0x000fea0003800000 */
.L_x_12763:
[----:B------:R-:W-:Y:S05]  /*bc90*/  BRA `(.L_x_12765) ;  /* 0xffffffcc00a47947 */ /* 0x000fea000383ffff */
.L_x_12690:
[----:B0-----:R0:W2:Y:S02]  /*bca0*/  SYNCS.PHASECHK.TRANS64.TRYWAIT P0, [R3+URZ+0x30840], R0 ;  /* 0x03084000030075a7 */ /* 0x0010a4000800017f */
[----:B--2---:R-:W-:Y:S05]  /*bcb0*/  @!P0 NANOSLEEP.SYNCS 0x989680 ;  /* 0x009896800000895d */ /* 0x004fea0003900000 */
[----:B------:R-:W2:Y:S02]  /*bcc0*/  @!P0 SYNCS.PHASECHK.TRANS64 P0, [R3+URZ+0x30840], R0 ;  /* 0x03084000030085a7 */ /* 0x000ea4000800007f */
[----:B--2---:R-:W-:Y:S05]  /*bcd0*/  @!P0 BRA `(.L_x_12690) ;  /* 0xfffffffc00f08947 */ /* 0x004fea000383ffff */
[----:B------:R-:W-:Y:S05]  /*bce0*/  BRA `(.L_x_12766) ;  /* 0xffffffd000047947 */ /* 0x000fea000383ffff */
.L_x_12693:
        /* <DEDUP_REMOVED lines=8> */
.L_x_12767:
[----:B------:R-:W-:Y:S02]  /*bd70*/  IMAD.MOV.U32 R13, RZ, RZ, R0 ;  /* 0x000000ffff0d7224 */ /* 0x000fe400078e0000 */
[----:B------:R-:W-:-:S07]  /*bd80*/  IMAD.MOV.U32 R2, RZ, RZ, R14 ;  /* 0x000000ffff027224 */ /* 0x000fce00078e000e */
[----:B------:R-:W-:Y:S05]  /*bd90*/  WARPSYNC.COLLECTIVE R15, `(.L_x_12768) ;  /* 0x000000000f087348 */ /* 0x000fea0003c00000 */
[----:B------:R0:W1:Y:S02]  /*bda0*/  SHFL.IDX P6, R14, R13, R12, R11 ;  /* 0x0000000c0d0e7389 */ /* 0x00006400000c000b */
[----:B01----:R-:W-:Y:S01]  /*bdb0*/  ENDCOLLECTIVE ;  /* 0x000000000000791b */ /* 0x003fe20003800000 */
.L_x_12768:
        /* <DEDUP_REMOVED lines=9> */
.L_x_12769:
[----:B------:R-:W-:-:S05]  /*be50*/  @!P1 LEA R9, P2, R20, R3, 0x1 ;  /* 0x0000000314099211 */ /* 0x000fca00078408ff */
[----:B------:R-:W-:Y:S02]  /*be60*/  @!P1 IMAD.X R3, RZ, RZ, R2, P2 ;  /* 0x000000ffff039224 */ /* 0x000fe400010e0602 */
[----:B------:R-:W-:Y:S01]  /*be70*/  @!P1 IMAD.MOV.U32 R2, RZ, RZ, R9 ;  /* 0x000000ffff029224 */ /* 0x000fe200078e0009 */
[----:B------:R-:W-:Y:S01]  /*be80*/  IADD3 R9, R7, 0x10, RZ ;  /* 0x0000001007097810 */ /* 0x000fe20007ffe0ff */
[----:B------:R-:W-:-:S03]  /*be90*/  IMAD.MOV.U32 R13, RZ, RZ, R0 ;  /* 0x000000ffff0d7224 */ /* 0x000fc600078e0000 */
[----:B------:R-:W-:Y:S01]  /*bea0*/  @!PT LDS RZ, [RZ] ;  /* 0x00000000fffff984 */ /* 0x000fe20000000800 */
[----:B------:R-:W-:Y:S01]  /*beb0*/  @!PT LDS RZ, [RZ] ;  /* 0x00000000fffff984 */ /* 0x000fe20000000800 */
[----:B------:R-:W-:Y:S01]  /*bec0*/  @!PT LDS RZ, [RZ] ;  /* 0x00000000fffff984 */ /* 0x000fe20000000800 */
[----:B------:R0:W-:Y:S01]  /*bed0*/  @!P1 LDGSTS.E.BYPASS.LTC128B.128 [R26+0xc400], desc[UR46][R2.64], !P0 ;  /* 0x0c400000021a9fae */ /* 0x0001e2000c101d6e */
[----:B------:R-:W-:Y:S01]  /*bee0*/  ISETP.GE.AND P1, PT, R9, R6, PT ;  /* 0x000000060900720c */ /* 0x000fe20003f26270 */
[----:B------:R-:W-:Y:S02]  /*bef0*/  VIADD R9, R7, 0x20 ;  /* 0x0000002007097836 */ /* 0x000fe40000000000 */
[----:B0-----:R-:W-:-:S10]  /*bf00*/  IMAD.MOV.U32 R2, RZ, RZ, R14 ;  /* 0x000000ffff027224 */ /* 0x001fd400078e000e */
[----:B------:R-:W-:Y:S05]  /*bf10*/  WARPSYNC.COLLECTIVE R15, `(.L_x_12770) ;  /* 0x000000000f087348 */ /* 0x000fea0003c00000 */
[----:B------:R0:W1:Y:S02]  /*bf20*/  SHFL.IDX P6, R14, R13, R12, R11 ;  /* 0x0000000c0d0e7389 */ /* 0x00006400000c000b */
[----:B01----:R-:W-:Y:S01]  /*bf30*/  ENDCOLLECTIVE ;  /* 0x000000000000791b */ /* 0x003fe20003800000 */
.L_x_12770:
        /* <DEDUP_REMOVED lines=8> */
.L_x_12771:
[----:B------:R-:W-:Y:S01]  /*bfc0*/  @!PT LDS RZ, [RZ] ;  /* 0x00000000fffff984 */ /* 0x000fe20000000800 */
[----:B------:R-:W-:Y:S01]  /*bfd0*/  @!PT LDS RZ, [RZ] ;  /* 0x00000000fffff984 */ /* 0x000fe20000000800 */
[----:B------:R-:W-:Y:S01]  /*bfe0*/  @!PT LDS RZ, [RZ] ;  /* 0x00000000fffff984 */ /* 0x000fe20000000800 */
[----:B------:R0:W-:Y:S01]  /*bff0*/  @!P1 LDGSTS.E.BYPASS.LTC128B.128 [R26+0xcc00], desc[UR46][R2.64], !P0 ;  /* 0x0cc00000021a9fae */ /* 0x0001e2000c101d6e */
[----:B------:R-:W-:Y:S01]  /*c000*/  ISETP.GE.AND P1, PT, R9, R6, PT ;  /* 0x000000060900720c */ /* 0x000fe20003f26270 */
[----:B------:R-:W-:Y:S02]  /*c010*/  VIADD R9, R7, 0x30 ;  /* 0x0000003007097836 */ /* 0x000fe40000000000 */
[----:B------:R-:W-:Y:S02]  /*c020*/  IMAD.MOV.U32 R13, RZ, RZ, R0 ;  /* 0x000000ffff0d7224 */ /* 0x000fe400078e0000 */
[----:B0-----:R-:W-:-:S08]  /*c030*/  IMAD.MOV.U32 R2, RZ, RZ, R14 ;  /* 0x000000ffff027224 */ /* 0x001fd000078e000e */
[----:B------:R-:W-:Y:S05]  /*c040*/  WARPSYNC.COLLECTIVE R15, `(.L_x_12772) ;  /* 0x000000000f087348 */ /* 0x000fea0003c00000 */
[----:B------:R0:W1:Y:S02]  /*c050*/  SHFL.IDX P6, R14, R13, R12, R11 ;  /* 0x0000000c0d0e7389 */ /* 0x00006400000c000b */
[----:B01----:R-:W-:Y:S01]  /*c060*/  ENDCOLLECTIVE ;  /* 0x000000000000791b */ /* 0x003fe20003800000 */
.L_x_12772:
        /* <DEDUP_REMOVED lines=8> */
.L_x_12773:
        /* <DEDUP_REMOVED lines=11> */
.L_x_12774:
        /* <DEDUP_REMOVED lines=8> */
.L_x_12775:
        /* <DEDUP_REMOVED lines=11> */
.L_x_12776:
[----:B------:R-:W-:Y:S02]  /*c2d0*/  IMAD.MOV.U32 R13, RZ, RZ, R4 ;  /* 0x000000ffff0d7224 */ /* 0x000fe400078e0004 */
[----:B------:R-:W-:Y:S01]  /*c2e0*/  IMAD.MOV.U32 R12, RZ, RZ, 0x5 ;  /* 0x00000005ff0c7424 */ /* 0x000fe200078e00ff */
[----:B------:R-:W-:-:S05]  /*c2f0*/  @!P1 LEA R14, P2, R20, R14, 0x1 ;  /* 0x0000000e140e9211 */ /* 0x000fca00078408ff */
[----:B------:R-:W-:Y:S01]  /*c300*/  @!P1 IMAD.X R3, RZ, RZ, R2, P2 ;  /* 0x000000ffff039224 */ /* 0x000fe200010e0602 */
[----:B------:R-:W-:-:S07]  /*c310*/  @!P1 MOV R2, R14 ;  /* 0x0000000e00029202 */ /* 0x000fce0000000f00 */
[----:B------:R-:W-:Y:S05]  /*c320*/  WARPSYNC.COLLECTIVE R15, `(.L_x_12777) ;  /* 0x000000000f087348 */ /* 0x000fea0003c00000 */
[----:B------:R0:W1:Y:S02]  /*c330*/  SHFL.IDX P6, R14, R13, R12, R11 ;  /* 0x0000000c0d0e7389 */ /* 0x00006400000c000b */
[----:B01----:R-:W-:Y:S01]  /*c340*/  ENDCOLLECTIVE ;  /* 0x000000000000791b */ /* 0x003fe20003800000 */
.L_x_12777:
        /* <DEDUP_REMOVED lines=11> */
.L_x_12778:
        /* <DEDUP_REMOVED lines=8> */
.L_x_12779:
[----:B------:R-:W-:Y:S01]  /*c480*/  @!PT LDS RZ, [RZ] ;  /* 0x00000000fffff984 */ /* 0x000fe20000000800 */
[----:B------:R-:W-:Y:S01]  /*c490*/  @!PT LDS RZ, [RZ] ;  /* 0x00000000fffff984 */ /* 0x000fe20000000800 */
[----:B------:R-:W-:Y:S01]  /*c4a0*/  @!PT LDS RZ, [RZ] ;  /* 0x00000000fffff984 */ /* 0x000fe20000000800 */
[----:B------:R0:W-:Y:S01]  /*c4b0*/  @!P1 LDGSTS.E.BYPASS.LTC128B.128 [R26+0xec00], desc[UR46][R2.64], !P0 ;  /* 0x0ec00000021a9fae */ /* 0x0001e2000c101d6e */
[----:B------:R-:W-:Y:S01]  /*c4c0*/  ISETP.GE.AND P1, PT, R9, R6, PT ;  /* 0x000000060900720c */ /* 0x000fe20003f26270 */
[----:B------:R-:W-:Y:S02]  /*c4d0*/  IMAD.MOV.U32 R13, RZ, RZ, R0 ;  /* 0x000000ffff0d7224 */ /* 0x000fe400078e0000 */
[----:B0-----:R-:W-:-:S10]  /*c4e0*/  IMAD.MOV.U32 R2, RZ, RZ, R14 ;  /* 0x000000ffff027224 */ /* 0x001fd400078e000e */
[----:B------:R-:W-:Y:S05]  /*c4f0*/  WARPSYNC.COLLECTIVE R15, `(.L_x_12780) ;  /* 0x000000000f087348 */ /* 0x000fea0003c00000 */
[----:B------:R0:W1:Y:S02]  /*c500*/  SHFL.IDX P6, R14, R13, R12, R11 ;  /* 0x0000000c0d0e7389 */ /* 0x00006400000c000b */
[----:B01----:R-:W-:Y:S01]  /*c510*/  ENDCOLLECTIVE ;  /* 0x000000000000791b */ /* 0x003fe20003800000 */
.L_x_12780:
        /* <DEDUP_REMOVED lines=8> */
.L_x_12781:
[----:B------:R-:W-:Y:S01]  /*c5a0*/  @!PT LDS RZ, [RZ] ;  /* 0x00000000fffff984 */ /* 0x000fe20000000800 */
[----:B------:R-:W-:Y:S01]  /*c5b0*/  @!PT LDS RZ, [RZ] ;  /* 0x00000000fffff984 */ /* 0x000fe20000000800 */
[----:B------:R-:W-:Y:S01]  /*c5c0*/  @!PT LDS RZ, [RZ] ;  /* 0x00000000fffff984 */ /* 0x000fe20000000800 */
[----:B------:R0:W-:Y:S01]  /*c5d0*/  @!P1 LDGSTS.E.BYPASS.LTC128B.128 [R26+0xf400], desc[UR46][R2.64], !P0 ;  /* 0x0f400000021a9fae */ /* 0x0001e2000c101d6e */
[----:B------:R-:W-:Y:S02]  /*c5e0*/  IMAD.MOV.U32 R13, RZ, RZ, R0 ;  /* 0x000000ffff0d7224 */ /* 0x000fe400078e0000 */
[----:B0-----:R-:W-:-:S05]  /*c5f0*/  VIADD R3, R7, 0x70 ;  /* 0x0000007007037836 */ /* 0x001fca0000000000 */
[----:B------:R-:W-:Y:S01]  /*c600*/  ISETP.GE.AND P1, PT, R3, R6, PT ;  /* 0x000000060300720c */ /* 0x000fe20003f26270 */
[----:B------:R-:W-:-:S12]  /*c610*/  IMAD.MOV.U32 R4, RZ, RZ, R14 ;  /* 0x000000ffff047224 */ /* 0x000fd800078e000e */
[----:B------:R-:W-:Y:S05]  /*c620*/  WARPSYNC.COLLECTIVE R15, `(.L_x_12782) ;  /* 0x000000000f087348 */ /* 0x000fea0003c00000 */
[----:B------:R0:W1:Y:S02]  /*c630*/  SHFL.IDX P6, R14, R13, R12, R11 ;  /* 0x0000000c0d0e7389 */ /* 0x00006400000c000b */
[----:B01----:R-:W-:Y:S01]  /*c640*/  ENDCOLLECTIVE ;  /* 0x000000000000791b */ /* 0x003fe20003800000 */
.L_x_12782:
[----:B------:R-:W-:Y:S02]  /*c650*/  IMAD.MOV.U32 R13, RZ, RZ, R8 ;  /* 0x000000ffff0d7224 */ /* 0x000fe400078e0008 */
[----:B------:R-:W-:Y:S02]  /*c660*/  IMAD.MOV.U32 R12, RZ, RZ, RZ ;  /* 0x000000ffff0c7224 */ /* 0x000fe400078e00ff */
[----:B------:R-:W-:-:S07]  /*c670*/  IMAD.MOV.U32 R9, RZ, RZ, R14 ;  /* 0x000000ffff097224 */ /* 0x000fce00078e000e */
[----:B------:R-:W-:Y:S05]  /*c680*/  WARPSYNC.COLLECTIVE R15, `(.L_x_12783) ;  /* 0x000000000f087348 */ /* 0x000fea0003c00000 */
[----:B------:R0:W1:Y:S02]  /*c690*/  SHFL.IDX P6, R14, R13, R12, R11 ;  /* 0x0000000c0d0e7389 */ /* 0x00006400000c000b */
[----:B01----:R-:W-:Y:S01]  /*c6a0*/  ENDCOLLECTIVE ;  /* 0x000000000000791b */ /* 0x003fe20003800000 */
.L_x_12783:
[----:B------:R-:W-:Y:S01]  /*c6b0*/  @!P1 LEA R2, P3, R20, R9, 0x1 ;  /* 0x0000000914029211 */ /* 0x000fe200078608ff */
[----:B------:R-:W-:-:S04]  /*c6c0*/  VIADD R9, R7, 0x80 ;  /* 0x0000008007097836 */ /* 0x000fc80000000000 */
[----:B------:R-:W-:Y:S01]  /*c6d0*/  @!P1 IMAD.X R3, RZ, RZ, R4, P3 ;  /* 0x000000ffff039224 */ /* 0x000fe200018e0604 */
[----:B------:R-:W-:Y:S01]  /*c6e0*/  ISETP.GE.AND P2, PT, R9, R6, PT ;  /* 0x000000060900720c */ /* 0x000fe20003f46270 */
[----:B------:R-:W-:-:S03]  /*c6f0*/  VIADD R9, R7, 0x90 ;  /* 0x0000009007097836 */ /* 0x000fc60000000000 */
[----:B------:R-:W-:Y:S01]  /*c700*/  @!PT LDS RZ, [RZ] ;  /* 0x00000000fffff984 */ /* 0x000fe20000000800 */
[----:B------:R-:W-:Y:S01]  /*c710*/  @!PT LDS RZ, [RZ] ;  /* 0x00000000fffff984 */ /* 0x000fe20000000800 */
[----:B------:R-:W-:Y:S01]  /*c720*/  @!PT LDS RZ, [RZ] ;  /* 0x00000000fffff984 */ /* 0x000fe20000000800 */
[----:B------:R0:W-:Y:S01]  /*c730*/  @!P1 LDGSTS.E.BYPASS.LTC128B.128 [R26+0xfc00], desc[UR46][R2.64], !P0 ;  /* 0x0fc00000021a9fae */ /* 0x0001e2000c101d6e */
[----:B------:R-:W-:Y:S01]  /*c740*/  MOV R13, R5 ;  /* 0x00000005000d7202 */ /* 0x000fe20000000f00 */
[----:B------:R-:W-:-:S07]  /*c750*/  IMAD.MOV.U32 R0, RZ, RZ, R14 ;  /* 0x000000ffff007224 */ /* 0x000fce00078e000e */
[----:B0-----:R-:W-:Y:S05]  /*c760*/  WARPSYNC.COLLECTIVE R15, `(.L_x_12784) ;  /* 0x000000000f087348 */ /* 0x001fea0003c00000 */
[----:B------:R1:W2:Y:S02]  /*c770*/  SHFL.IDX P6, R14, R13, R12, R11 ;  /* 0x0000000c0d0e7389 */ /* 0x0002a400000c000b */
[----:B012---:R-:W-:Y:S01]  /*c780*/  ENDCOLLECTIVE ;  /* 0x000000000000791b */ /* 0x007fe20003800000 */
.L_x_12784:
[----:B------:R-:W-:Y:S02]  /*c790*/  IMAD.MOV.U32 R13, RZ, RZ, R8 ;  /* 0x000000ffff0d7224 */ /* 0x000fe400078e0008 */
[----:B------:R-:W-:Y:S01]  /*c7a0*/  IMAD.MOV.U32 R12, RZ, RZ, 0x1 ;  /* 0x00000001ff0c7424 */ /* 0x000fe200078e00ff */
[----:B------:R-:W-:-:S13]  /*c7b0*/  @!P2 LEA R2, P1, R20, R14, 0x1 ;  /* 0x0000000e1402a211 */ /* 0x000fda00078208ff */
[----:B------:R-:W-:Y:S05]  /*c7c0*/  WARPSYNC.COLLECTIVE R15, `(.L_x_12785) ;  /* 0x000000000f087348 */ /* 0x000fea0003c00000 */
[----:B------:R0:W1:Y:S02]  /*c7d0*/  SHFL.IDX P6, R14, R13, R12, R11 ;  /* 0x0000000c0d0e7389 */ /* 0x00006400000c000b */
[----:B01----:R-:W-:Y:S01]  /*c7e0*/  ENDCOLLECTIVE ;  /* 0x000000000000791b */ /* 0x003fe20003800000 */
.L_x_12785:
[----:B------:R-:W-:Y:S01]  /*c7f0*/  @!P2 IMAD.X R3, RZ, RZ, R0, P1 ;  /* 0x000000ffff03a224 */ /* 0x000fe200008e0600 */
[----:B------:R-:W-:-:S04]  /*c800*/  ISETP.GE.AND P1, PT, R9, R6, PT ;  /* 0x000000060900720c */ /* 0x000fc80003f26270 */
[----:B------:R-:W-:Y:S01]  /*c810*/  @!PT LDS RZ, [RZ] ;  /* 0x00000000fffff984 */ /* 0x000fe20000000800 */
[----:B------:R-:W-:Y:S01]  /*c820*/  @!PT LDS RZ, [RZ] ;  /* 0x00000000fffff984 */ /* 0x000fe20000000800 */
[----:B------:R-:W-:Y:S01]  /*c830*/  @!PT LDS RZ, [RZ] ;  /* 0x00000000fffff984 */ /* 0x000fe20000000800 */
[----:B------:R0:W-:Y:S01]  /*c840*/  @!P2 LDGSTS.E.BYPASS.LTC128B.128 [R26+0x10400], desc[UR46][R2.64], !P0 ;  /* 0x10400000021aafae */ /* 0x0001e2000c101d6e */
[----:B------:R-:W-:Y:S02]  /*c850*/  IMAD.MOV.U32 R13, RZ, RZ, R5 ;  /* 0x000000ffff0d7224 */ /* 0x000fe400078e0005 */
[----:B------:R-:W-:-:S07]  /*c860*/  IMAD.MOV.U32 R0, RZ, RZ, R14 ;  /* 0x000000ffff007224 */ /* 0x000fce00078e000e */
[----:B0-----:R-:W-:Y:S05]  /*c870*/  WARPSYNC.COLLECTIVE R15, `(.L_x_12786) ;  /* 0x000000000f087348 */ /* 0x001fea0003c00000 */
[----:B------:R1:W2:Y:S02]  /*c880*/  SHFL.IDX P6, R14, R13, R12, R11 ;  /* 0x0000000c0d0e7389 */ /* 0x0002a400000c000b */
[----:B012---:R-:W-:Y:S01]  /*c890*/  ENDCOLLECTIVE ;  /* 0x000000000000791b */ /* 0x007fe20003800000 */
.L_x_12786:
[----:B------:R-:W-:Y:S02]  /*c8a0*/  IMAD.MOV.U32 R13, RZ, RZ, R8 ;  /* 0x000000ffff0d7224 */ /* 0x000fe400078e0008 */
[----:B------:R-:W-:Y:S01]  /*c8b0*/  IMAD.MOV.U32 R12, RZ, RZ, 0x2 ;  /* 0x00000002ff0c7424 */ /* 0x000fe200078e00ff */
[----:B------:R-:W-:-:S05]  /*c8c0*/  @!P1 LEA R14, P2, R20, R14, 0x1 ;  /* 0x0000000e140e9211 */ /* 0x000fca00078408ff */
[----:B------:R-:W-:-:S08]  /*c8d0*/  @!P1 IMAD.MOV.U32 R2, RZ, RZ, R14 ;  /* 0x000000ffff029224 */ /* 0x000fd000078e000e */
[----:B------:R-:W-:Y:S05]  /*c8e0*/  WARPSYNC.COLLECTIVE R15, `(.L_x_12787) ;  /* 0x000000000f087348 */ /* 0x000fea0003c00000 */
[----:B------:R0:W1:Y:S02]  /*c8f0*/  SHFL.IDX P6, R14, R13, R12, R11 ;  /* 0x0000000c0d0e7389 */ /* 0x00006400000c000b */
[----:B01----:R-:W-:Y:S01]  /*c900*/  ENDCOLLECTIVE ;  /* 0x000000000000791b */ /* 0x003fe20003800000 */
.L_x_12787:
[----:B------:R-:W-:-:S04]  /*c910*/  @!P1 IMAD.X R9, RZ, RZ, R0, P2 ;  /* 0x000000ffff099224 */ /* 0x000fc800010e0600 */
[----:B------:R-:W-:-:S05]  /*c920*/  @!P1 IMAD.MOV.U32 R3, RZ, RZ, R9 ;  /* 0x000000ffff039224 */ /* 0x000fca00078e0009 */
[----:B------:R-:W-:Y:S01]  /*c930*/  @!PT LDS RZ, [RZ] ;  /* 0x00000000fffff984 */ /* 0x000fe20000000800 */
[----:B------:R-:W-:Y:S01]  /*c940*/  @!PT LDS RZ, [RZ] ;  /* 0x00000000fffff984 */ /* 0x000fe20000000800 */
[----:B------:R-:W-:Y:S01]  /*c950*/  @!PT LDS RZ, [RZ] ;  /* 0x00000000fffff984 */ /* 0x000fe20000000800 */
[----:B------:R0:W-:Y:S01]  /*c960*/  @!P1 LDGSTS.E.BYPASS.LTC128B.128 [R26+0x10c00], desc[UR46][R2.64], !P0 ;  /* 0x10c00000021a9fae */ /* 0x0001e2000c101d6e */
[----:B------:R-:W-:Y:S02]  /*c970*/  IMAD.MOV.U32 R13, RZ, RZ, R5 ;  /* 0x000000ffff0d7224 */ /* 0x000fe400078e0005 */
[----:B0-----:R-:W-:Y:S02]  /*c980*/  VIADD R3, R7, 0xa0 ;  /* 0x000000a007037836 */ /* 0x001fe40000000000 */
[----:B------:R-:W-:-:S07]  /*c990*/  IMAD.MOV.U32 R0, RZ, RZ, R14 ;  /* 0x000000ffff007224 */ /* 0x000fce00078e000e */
[----:B------:R-:W-:Y:S05]  /*c9a0*/  WARPSYNC.COLLECTIVE R15, `(.L_x_12788) ;  /* 0x000000000f087348 */ /* 0x000fea0003c00000 */
[----:B------:R0:W1:Y:S02]  /*c9b0*/  SHFL.IDX P6, R14, R13, R12, R11 ;  /* 0x0000000c0d0e7389 */ /* 0x00006400000c000b */
[----:B01----:R-:W-:Y:S01]  /*c9c0*/  ENDCOLLECTIVE ;  /* 0x000000000000791b */ /* 0x003fe20003800000 */
.L_x_12788:
[----:B------:R-:W-:Y:S01]  /*c9d0*/  ISETP.GE.AND P1, PT, R3, R6, PT ;  /* 0x000000060300720c */ /* 0x000fe20003f26270 */
[----:B------:R-:W-:Y:S02]  /*c9e0*/  IMAD.MOV.U32 R13, RZ, RZ, R8 ;  /* 0x000000ffff0d7224 */ /* 0x000fe400078e0008 */
[----:B------:R-:W-:-:S10]  /*c9f0*/  IMAD.MOV.U32 R12, RZ, RZ, 0x3 ;  /* 0x00000003ff0c7424 */ /* 0x000fd400078e00ff */
[----:B------:R-:W-:-:S13]  /*ca00*/  @!P1 LEA R2, P2, R20, R14, 0x1 ;  /* 0x0000000e14029211 */ /* 0x000fda00078408ff */
[----:B------:R-:W-:Y:S05]  /*ca10*/  WARPSYNC.COLLECTIVE R15, `(.L_x_12789) ;  /* 0x000000000f087348 */ /* 0x000fea0003c00000 */
[----:B------:R0:W1:Y:S02]  /*ca20*/  SHFL.IDX P6, R14, R13, R12, R11 ;  /* 0x0000000c0d0e7389 */ /* 0x00006400000c000b */
[----:B01----:R-:W-:Y:S01]  /*ca30*/  ENDCOLLECTIVE ;  /* 0x000000000000791b */ /* 0x003fe20003800000 */
.L_x_12789:
[----:B------:R-:W-:-:S05]  /*ca40*/  @!P1 IMAD.X R3, RZ, RZ, R0, P2 ;  /* 0x000000ffff039224 */ /* 0x000fca00010e0600 */
        /* <DEDUP_REMOVED lines=9> */
.L_x_12790:
[----:B------:R-:W-:Y:S05]  /*cae0*/  BRA `(.L_x_12791) ;  /* 0xffffffcc00f87947 */ /* 0x000fea000383ffff */
.L_x_12695:
[----:B0-----:R0:W1:Y:S02]  /*caf0*/  SYNCS.PHASECHK.TRANS64.TRYWAIT P0, [R9+URZ+0x30820], R0 ;  /* 0x03082000090075a7 */ /* 0x001064000800017f */
[----:B-1----:R-:W-:Y:S05]  /*cb00*/  @!P0 NANOSLEEP.SYNCS 0x989680 ;  /* 0x009896800000895d */ /* 0x002fea0003900000 */
[----:B------:R-:W1:Y:S02]  /*cb10*/  @!P0 SYNCS.PHASECHK.TRANS64 P0, [R9+URZ+0x30820], R0 ;  /* 0x03082000090085a7 */ /* 0x000e64000800007f */
[----:B-1----:R-:W-:Y:S05]  /*cb20*/  @!P0 BRA `(.L_x_12695) ;  /* 0xfffffffc00f08947 */ /* 0x002fea000383ffff */
[----:B------:R-:W-:Y:S05]  /*cb30*/  BRA `(.L_x_12792) ;  /* 0xffffffd0003c7947 */ /* 0x000fea000383ffff */
.L_x_12702:
[----:B-1----:R1:W2:Y:S02]  /*cb40*/  SYNCS.PHASECHK.TRANS64.TRYWAIT P0, [R3+URZ+0x30840], R2 ;  /* 0x03084002030075a7 */ /* 0x0022a4000800017f */
[----:B--2---:R-:W-:Y:S05]  /*cb50*/  @!P0 NANOSLEEP.SYNCS 0x989680 ;  /* 0x009896800000895d */ /* 0x004fea0003900000 */
[----:B------:R-:W2:Y:S02]  /*cb60*/  @!P0 SYNCS.PHASECHK.TRANS64 P0, [R3+URZ+0x30840], R2 ;  /* 0x03084002030085a7 */ /* 0x000ea4000800007f */
[----:B--2---:R-:W-:Y:S05]  /*cb70*/  @!P0 BRA `(.L_x_12702) ;  /* 0xfffffffc00f08947 */ /* 0x004fea000383ffff */
[----:B------:R-:W-:Y:S05]  /*cb80*/  BRA `(.L_x_12793) ;  /* 0xffffffd000e07947 */ /* 0x000fea000383ffff */
.L_x_12707:
[----:B0-----:R0:W1:Y:S02]  /*cb90*/  SYNCS.PHASECHK.TRANS64.TRYWAIT P0, [R3+URZ+0x60], R12 ;  /* 0x0000600c030075a7 */ /* 0x001064000800017f */
[----:B-1----:R-:W-:Y:S05]  /*cba0*/  @!P0 NANOSLEEP.SYNCS 0x989680 ;  /* 0x009896800000895d */ /* 0x002fea0003900000 */
[----:B------:R-:W1:Y:S02]  /*cbb0*/  @!P0 SYNCS.PHASECHK.TRANS64 P0, [R3+URZ+0x60], R12 ;  /* 0x0000600c030085a7 */ /* 0x000e64000800007f */
[----:B-1----:R-:W-:Y:S05]  /*cbc0*/  @!P0 BRA `(.L_x_12707) ;  /* 0xfffffffc00f08947 */ /* 0x002fea000383ffff */
[----:B------:R-:W-:Y:S05]  /*cbd0*/  BRA `(.L_x_12794) ;  /* 0xffffffd4006c7947 */ /* 0x000fea000383ffff */
.L_x_12716:
[----:B0-----:R0:W1:Y:S02]  /*cbe0*/  SYNCS.PHASECHK.TRANS64.TRYWAIT P0, [R3+URZ+0x30840], R2 ;  /* 0x03084002030075a7 */ /* 0x001064000800017f */
[----:B-1----:R-:W-:Y:S05]  /*cbf0*/  @!P0 NANOSLEEP.SYNCS 0x989680 ;  /* 0x009896800000895d */ /* 0x002fea0003900000 */
[----:B------:R-:W1:Y:S02]  /*cc00*/  @!P0 SYNCS.PHASECHK.TRANS64 P0, [R3+URZ+0x30840], R2 ;  /* 0x03084002030085a7 */ /* 0x000e64000800007f */
[----:B-1----:R-:W-:Y:S05]  /*cc10*/  @!P0 BRA `(.L_x_12716) ;  /* 0xfffffffc00f08947 */ /* 0x002fea000383ffff */
[----:B------:R-:W-:Y:S05]  /*cc20*/  BRA `(.L_x_12795) ;  /* 0xffffffd800a87947 */ /* 0x000fea000383ffff */
.L_x_12721:
[----:B0-----:R0:W1:Y:S02]  /*cc30*/  SYNCS.PHASECHK.TRANS64.TRYWAIT P0, [R5+URZ+0x60], R2 ;  /* 0x00006002050075a7 */ /* 0x001064000800017f */
[----:B-1----:R-:W-:Y:S05]  /*cc40*/  @!P0 NANOSLEEP.SYNCS 0x989680 ;  /* 0x009896800000895d */ /* 0x002fea0003900000 */
[----:B------:R-:W1:Y:S02]  /*cc50*/  @!P0 SYNCS.PHASECHK.TRANS64 P0, [R5+URZ+0x60], R2 ;  /* 0x00006002050085a7 */ /* 0x000e64000800007f */
[----:B-1----:R-:W-:Y:S05]  /*cc60*/  @!P0 BRA `(.L_x_12721) ;  /* 0xfffffffc00f08947 */ /* 0x002fea000383ffff */
[----:B------:R-:W-:Y:S05]  /*cc70*/  BRA `(.L_x_12796) ;  /* 0xffffffdc00287947 */ /* 0x000fea000383ffff */
.L_x_12729:
[----:B0-----:R0:W1:Y:S02]  /*cc80*/  SYNCS.PHASECHK.TRANS64.TRYWAIT P0, [R2+URZ+0x30840], R3 ;  /* 0x03084003020075a7 */ /* 0x001064000800017f */
[----:B-1----:R-:W-:Y:S05]  /*cc90*/  @!P0 NANOSLEEP.SYNCS 0x989680 ;  /* 0x009896800000895d */ /* 0x002fea0003900000 */
[----:B------:R-:W1:Y:S02]  /*cca0*/  @!P0 SYNCS.PHASECHK.TRANS64 P0, [R2+URZ+0x30840], R3 ;  /* 0x03084003020085a7 */ /* 0x000e64000800007f */
[----:B-1----:R-:W-:Y:S05]  /*ccb0*/  @!P0 BRA `(.L_x_12729) ;  /* 0xfffffffc00f08947 */ /* 0x002fea000383ffff */
[----:B------:R-:W-:Y:S05]  /*ccc0*/  BRA `(.L_x_12797) ;  /* 0xffffffe000387947 */ /* 0x000fea000383ffff */
.L_x_12734:
[----:B0-----:R0:W1:Y:S02]  /*ccd0*/  SYNCS.PHASECHK.TRANS64.TRYWAIT P0, [R5+URZ+0x60], R2 ;  /* 0x00006002050075a7 */ /* 0x001064000800017f */
[----:B-1----:R-:W-:Y:S05]  /*cce0*/  @!P0 NANOSLEEP.SYNCS 0x989680 ;  /* 0x009896800000895d */ /* 0x002fea0003900000 */
[----:B------:R-:W1:Y:S02]  /*ccf0*/  @!P0 SYNCS.PHASECHK.TRANS64 P0, [R5+URZ+0x60], R2 ;  /* 0x00006002050085a7 */ /* 0x000e64000800007f */
[----:B-1----:R-:W-:Y:S05]  /*cd00*/  @!P0 BRA `(.L_x_12734) ;  /* 0xfffffffc00f08947 */ /* 0x002fea000383ffff */
[----:B------:R-:W-:Y:S05]  /*cd10*/  BRA `(.L_x_12798) ;  /* 0xffffffe000bc7947 */ /* 0x000fea000383ffff */
.L_x_12742:
[----:B0-----:R0:W1:Y:S02]  /*cd20*/  SYNCS.PHASECHK.TRANS64.TRYWAIT P0, [R3+URZ+0x30860], R0 ;  /* 0x03086000030075a7 */ /* 0x001064000800017f */
[----:B-1----:R-:W-:Y:S05]  /*cd30*/  @!P0 NANOSLEEP.SYNCS 0x989680 ;  /* 0x009896800000895d */ /* 0x002fea0003900000 */
[----:B------:R-:W1:Y:S02]  /*cd40*/  @!P0 SYNCS.PHASECHK.TRANS64 P0, [R3+URZ+0x30860], R0 ;  /* 0x03086000030085a7 */ /* 0x000e64000800007f */
[----:B-1----:R-:W-:Y:S05]  /*cd50*/  @!P0 BRA `(.L_x_12742) ;  /* 0xfffffffc00f08947 */ /* 0x002fea000383ffff */
[----:B------:R-:W-:Y:S05]  /*cd60*/  BRA `(.L_x_12799) ;  /* 0xffffffe400747947 */ /* 0x000fea000383ffff */
.L_x_12748:
[----:B0-----:R0:W1:Y:S02]  /*cd70*/  SYNCS.PHASECHK.TRANS64.TRYWAIT P0, [R7+URZ+0x30820], R0 ;  /* 0x03082000070075a7 */ /* 0x001064000800017f */
[----:B-1----:R-:W-:Y:S05]  /*cd80*/  @!P0 NANOSLEEP.SYNCS 0x989680 ;  /* 0x009896800000895d */ /* 0x002fea0003900000 */
[----:B------:R-:W1:Y:S02]  /*cd90*/  @!P0 SYNCS.PHASECHK.TRANS64 P0, [R7+URZ+0x30820], R0 ;  /* 0x03082000070085a7 */ /* 0x000e64000800007f */
[----:B-1----:R-:W-:Y:S05]  /*cda0*/  @!P0 BRA `(.L_x_12748) ;  /* 0xfffffffc00f08947 */ /* 0x002fea000383ffff */
[----:B------:R-:W-:Y:S05]  /*cdb0*/  BRA `(.L_x_12800) ;  /* 0xffffffe800387947 */ /* 0x000fea000383ffff */
.L_x_12749:
        /* <DEDUP_REMOVED lines=11> */
.L_x_12802:
[----:B------:R-:W-:Y:S05]  /*ce70*/  BSYNC B0 ;  /* 0x0000000000007941 */ /* 0x000fea0003800000 */
.L_x_12801:
[----:B------:R-:W-:Y:S05]  /*ce80*/  BRA `(.L_x_12803) ;  /* 0xffffffe800207947 */ /* 0x000fea000383ffff */
.L_x_12752:
[----:B------:R-:W-:Y:S01]  /*ce90*/  BSSY B1, `(.L_x_12804) ;  /* 0x0000006000017945 */ /* 0x000fe20003800000 */
[----:B------:R-:W-:-:S07]  /*cea0*/  IMAD.MOV.U32 R15, RZ, RZ, -0x1 ;  /* 0xffffffffff0f7424 */ /* 0x000fce00078e00ff */
[----:B0-----:R-:W-:Y:S05]  /*ceb0*/  WARPSYNC.COLLECTIVE R15, `(.L_x_12805) ;  /* 0x000000000f0c7348 */ /* 0x001fea0003c00000 */
[----:B------:R-:W-:Y:S02]  /*cec0*/  ELECT P6, UR62, PT ;  /* 0x00000000003e782f */ /* 0x000fe400038c0000 */
[----:B------:R-:W-:Y:S01]  /*ced0*/  MOV R14, UR62 ;  /* 0x0000003e000e7c02 */ /* 0x000fe20008000f00 */
[----:B0-----:R-:W-:Y:S10]  /*cee0*/  ENDCOLLECTIVE ;  /* 0x000000000000791b */ /* 0x001ff40003800000 */
.L_x_12805:
[----:B------:R-:W-:Y:S05]  /*cef0*/  BSYNC B1 ;  /* 0x0000000000017941 */ /* 0x000fea0003800000 */
.L_x_12804:
[----:B------:R-:W-:Y:S05]  /*cf00*/  BRA `(.L_x_12806) ;  /* 0xffffffe800187947 */ /* 0x000fea000383ffff */
.L_x_12754:
[----:B0-----:R0:W1:Y:S02]  /*cf10*/  SYNCS.PHASECHK.TRANS64.TRYWAIT P0, [R5+URZ], R4 ;  /* 0x00000004050075a7 */ /* 0x001064000800017f */
[----:B-1----:R-:W-:Y:S05]  /*cf20*/  @!P0 NANOSLEEP.SYNCS 0x989680 ;  /* 0x009896800000895d */ /* 0x002fea0003900000 */
[----:B------:R-:W1:Y:S02]  /*cf30*/  @!P0 SYNCS.PHASECHK.TRANS64 P0, [R5+URZ], R4 ;  /* 0x00000004050085a7 */ /* 0x000e64000800007f */
[----:B-1----:R-:W-:Y:S05]  /*cf40*/  @!P0 BRA `(.L_x_12754) ;  /* 0xfffffffc00f08947 */ /* 0x002fea000383ffff */
[----:B------:R-:W-:Y:S05]  /*cf50*/  BRA `(.L_x_12807) ;  /* 0xffffffe8004c7947 */ /* 0x000fea000383ffff */
.L_x_12755:
[----:B-1----:R1:W2:Y:S02]  /*cf60*/  SYNCS.PHASECHK.TRANS64.TRYWAIT P0, [R3+URZ], R0 ;  /* 0x00000000030075a7 */ /* 0x0022a4000800017f */
[----:B--2---:R-:W-:Y:S05]  /*cf70*/  @!P0 NANOSLEEP.SYNCS 0x989680 ;  /* 0x009896800000895d */ /* 0x004fea0003900000 */
[----:B------:R-:W2:Y:S02]  /*cf80*/  @!P0 SYNCS.PHASECHK.TRANS64 P0, [R3+URZ], R0 ;  /* 0x00000000030085a7 */ /* 0x000ea4000800007f */
[----:B--2---:R-:W-:Y:S05]  /*cf90*/  @!P0 BRA `(.L_x_12755) ;  /* 0xfffffffc00f08947 */ /* 0x004fea000383ffff */
[----:B------:R-:W-:Y:S05]  /*cfa0*/  BRA `(.L_x_12808) ;  /* 0xffffffe800407947 */ /* 0x000fea000383ffff */
.L_x_12757:
[----:B0-----:R0:W1:Y:S02]  /*cfb0*/  SYNCS.PHASECHK.TRANS64.TRYWAIT P0, [R5+URZ], R4 ;  /* 0x00000004050075a7 */ /* 0x001064000800017f */
[----:B-1----:R-:W-:Y:S05]  /*cfc0*/  @!P0 NANOSLEEP.SYNCS 0x989680 ;  /* 0x009896800000895d */ /* 0x002fea0003900000 */
[----:B------:R-:W1:Y:S02]  /*cfd0*/  @!P0 SYNCS.PHASECHK.TRANS64 P0, [R5+URZ], R4 ;  /* 0x00000004050085a7 */ /* 0x000e64000800007f */
[----:B-1----:R-:W-:Y:S05]  /*cfe0*/  @!P0 BRA `(.L_x_12757) ;  /* 0xfffffffc00f08947 */ /* 0x002fea000383ffff */
[----:B------:R-:W-:Y:S05]  /*cff0*/  BRA `(.L_x_12809) ;  /* 0xffffffe800447947 */ /* 0x000fea000383ffff */
.L_x_12810:
        /* <DEDUP_REMOVED lines=16> */
.L_x_15332:


//--------------------- .text._ZN7cutlass13device_kernelIN5flash11enable_sm90INS1_16FlashAttnFwdSm90INS1_25CollectiveMainloopFwdSm90ILi2EN4cute5tupleIJNS5_1CILi1EEES8_S8_EEENS6_IJNS7_ILi192EEESA_NS7_ILi64EEEEEELi64ENS_6half_tEfNS_4arch4Sm90ELb0ELb0ELb0ELb1ELb0ELb0ELb0ELb0ELb1ELb1ELb0ELb0EEENS1_21CollectiveEpilogueFwdINS6_IJSA_SB_SA_EEES9_SD_SF_Li384ELb1ELb1ELb0ELb0EEENS1_36VarlenDynamicPersistentTileSchedulerILi192ELi192ELi384ELi128ELb0ELb1ELb1ELb0ELb1ELb1EEEEEEEEEvNT_6ParamsE --------------------------
	.section	.text._ZN7cutlass13device_kernelIN5flash11enable_sm90INS1_16FlashAttnFwdSm90INS1_25CollectiveMainloopFwdSm90ILi2EN4cute5tupleIJNS5_1CILi1EEES8_S8_EEENS6_IJNS7_ILi192EEESA_NS7_ILi64EEEEEELi64ENS_6half_tEfNS_4arch4Sm90ELb0ELb0ELb0ELb1ELb0ELb0ELb0ELb0ELb1ELb1ELb0ELb0EEENS1_21CollectiveEpilogueFwdINS6_IJSA_SB_SA_EEES9_SD_SF_Li384ELb1ELb1ELb0ELb0EEENS1_36VarlenDynamicPersistentTileSchedulerILi192ELi192ELi384ELi128ELb0ELb1ELb1ELb0ELb1ELb1EEEEEEEEEvNT_6ParamsE,"ax",@progbits
	.align	128
.text._ZN7cutlass13device_kernelIN5flash11enable_sm90INS1_16FlashAttnFwdSm90INS1_25CollectiveMainloopFwdSm90ILi2EN4cute5tupleIJNS5_1CILi1EEES8_S8_EEENS6_IJNS7_ILi192EEESA_NS7_ILi64EEEEEELi64ENS_6half_tEfNS_4arch4Sm90ELb0ELb0ELb0ELb1ELb0ELb0ELb0ELb0ELb1ELb1ELb0ELb0EEENS1_21CollectiveEpilogueFwdINS6_IJSA_SB_SA_EEES9_SD_SF_Li384ELb1ELb1ELb0ELb0EEENS1_36VarlenDynamicPersistentTileSchedulerILi192ELi192ELi384ELi128ELb0ELb1ELb1ELb0ELb1ELb1EEEEEEEEEvNT_6ParamsE:
        .type           _ZN7cutlass13device_kernelIN5flash11enable_sm90INS1_16FlashAttnFwdSm90INS1_25CollectiveMainloopFwdSm90ILi2EN4cute5tupleIJNS5_1CILi1EEES8_S8_EEENS6_IJNS7_ILi192EEESA_NS7_ILi64EEEEEELi64ENS_6half_tEfNS_4arch4Sm90ELb0ELb0ELb0ELb1ELb0ELb0ELb0ELb0ELb1ELb1ELb0ELb0EEENS1_21CollectiveEpilogueFwdINS6_IJSA_SB_SA_EEES9_SD_SF_Li384ELb1ELb1ELb0ELb0EEENS1_36VarlenDynamicPersistentTileSchedulerILi192ELi192ELi384ELi128ELb0ELb1ELb1ELb0ELb1ELb1EEEEEEEEEvNT_6ParamsE,@function
        .size           _ZN7cutlass13device_kernelIN5flash11enable_sm90INS1_16FlashAttnFwdSm90INS1_25CollectiveMainloopFwdSm90ILi2EN4cute5tupleIJNS5_1CILi1EEES8_S8_EEENS6_IJNS7_ILi192EEESA_NS7_ILi64EEEEEELi64ENS_6half_tEfNS_4arch4Sm90ELb0ELb0ELb0ELb1ELb0ELb0ELb0ELb0ELb1ELb1ELb0ELb0EEENS1_21CollectiveEpilogueFwdINS6_IJSA_SB_SA_EEES9_SD_SF_Li384ELb1ELb1ELb0ELb0EEENS1_36VarlenDynamicPersistentTileSchedulerILi192ELi192ELi384ELi128ELb0ELb1ELb1ELb0ELb1ELb1EEEEEEEEEvNT_6ParamsE,(.L_x_15333 - _ZN7cutlass13device_kernelIN5flash11enable_sm90INS1_16FlashAttnFwdSm90INS1_25CollectiveMainloopFwdSm90ILi2EN4cute5tupleIJNS5_1CILi1EEES8_S8_EEENS6_IJNS7_ILi192EEESA_NS7_ILi64EEEEEELi64ENS_6half_tEfNS_4arch4Sm90ELb0ELb0ELb0ELb1ELb0ELb0ELb0ELb0ELb1ELb1ELb0ELb0EEENS1_21CollectiveEpilogueFwdINS6_IJSA_SB_SA_EEES9_SD_SF_Li384ELb1ELb1ELb0ELb0EEENS1_36VarlenDynamicPersistentTileSchedulerILi192ELi192ELi384ELi128ELb0ELb1ELb1ELb0ELb1ELb1EEEEEEEEEvNT_6ParamsE)
        .other          _ZN7cutlass13device_kernelIN5flash11enable_sm90INS1_16FlashAttnFwdSm90INS1_25CollectiveMainloopFwdSm90ILi2EN4cute5tupleIJNS5_1CILi1EEES8_S8_EEENS6_IJNS7_ILi192EEESA_NS7_ILi64EEEEEELi64ENS_6half_tEfNS_4arch4Sm90ELb0ELb0ELb0ELb1ELb0ELb0ELb0ELb0ELb1ELb1ELb0ELb0EEENS1_21CollectiveEpilogueFwdINS6_IJSA_SB_SA_EEES9_SD_SF_Li384ELb1ELb1ELb0ELb0EEENS1_36VarlenDynamicPersistentTileSchedulerILi192ELi192ELi384ELi128ELb0ELb1ELb1ELb0ELb1ELb1EEEEEEEEEvNT_6ParamsE,@"STO_CUDA_ENTRY STV_DEFAULT"
_ZN7cutlass13device_kernelIN5flash11enable_sm90INS1_16FlashAttnFwdSm90INS1_25CollectiveMainloopFwdSm90ILi2EN4cute5tupleIJNS5_1CILi1EEES8_S8_EEENS6_IJNS7_ILi192EEESA_NS7_ILi64EEEEEELi64ENS_6half_tEfNS_4arch4Sm90ELb0ELb0ELb0ELb1ELb0ELb0ELb0ELb0ELb1ELb1ELb0ELb0EEENS1_21CollectiveEpilogueFwdINS6_IJSA_SB_SA_EEES9_SD_SF_Li384ELb1ELb1ELb0ELb0EEENS1_36VarlenDynamicPersistentTileSchedulerILi192ELi192ELi384ELi128ELb0ELb1ELb1ELb0ELb1ELb1EEEEEEEEEvNT_6ParamsE:
        /* <DEDUP_REMOVED lines=18> */
.L_x_12812:
[----:B------:R-:W-:Y:S05]  /*0120*/  BSYNC B0 ;  /* 0x0000000000007941 */ /* 0x000fea0003800000 */
.L_x_12811:
        /* <DEDUP_REMOVED lines=41> */
.L_x_12813:
        /* <DEDUP_REMOVED lines=22> */
.L_x_12814:
        /* <DEDUP_REMOVED lines=18> */
.L_x_12815:
        /* <DEDUP_REMOVED lines=22> */
.L_x_12816:
        /* <DEDUP_REMOVED lines=22> */
.L_x_12817:
[----:B------:R-:W-:Y:S01]  /*0900*/  PLOP3.LUT P0, PT, PT, PT, UP0, 0x80, 0x0 ;  /* 0x000000000000781c */ /* 0x000fe20003f0f008 */
[----:B------:R-:W-:Y:S01]  /*0910*/  UMOV UR36, 0x1 ;  /* 0x0000000100247882 */ /* 0x000fe20000000000 */
[----:B------:R-:W-:Y:S01]  /*0920*/  NOP ;  /* 0x0000000000007918 */ /* 0x000fe20000000000 */
[----:B------:R-:W-:Y:S01]  /*0930*/  USEL UR36, UR36, 0x2, !UP0 ;  /* 0x0000000224247887 */ /* 0x000fe2000c000000 */
[----:B------:R-:W-:Y:S01]  /*0940*/  ULDC.64 UR48, c[0x0][0x208] ;  /* 0x0000820000307ab9 */ /* 0x000fe20000000a00 */
[----:B012-4-:R-:W-:Y:S08]  /*0950*/  BAR.SYNC.DEFER_BLOCKING 0x0 ;  /* 0x0000000000007b1d */ /* 0x017ff00000010000 */
[----:B------:R-:W-:Y:S05]  /*0960*/  @!P0 BRA `(.L_x_12818) ;  /* 0x00000088002c8947 */ /* 0x000fea0003800000 */
.L_x_12819:
        /* <DEDUP_REMOVED lines=22> */
[----:B------:R-:W-:Y:S01]  /*0ad0*/  IMAD.MOV.U32 R14, RZ, RZ, -0x2 ;  /* 0xfffffffeff0e7424 */ /* 0x000fe200078e00ff */
[----:B------:R-:W-:Y:S01]  /*0ae0*/  SHF.R.S32.HI R0, RZ, 0x1f, R15 ;  /* 0x0000001fff007819 */ /* 0x000fe2000001140f */
[----:B------:R-:W-:Y:S01]  /*0af0*/  ULOP3.LUT UR46, UR36, 0x1, URZ, 0xfc, !UPT ;  /* 0x00000001242e7892 */ /* 0x000fe2000f8efc3f */
[----:B------:R-:W-:Y:S02]  /*0b00*/  UMOV UR45, URZ ;  /* 0x0000003f002d7c82 */ /* 0x000fe40008000000 */
[CC--:B------:R-:W-:Y:S01]  /*0b10*/  LEA.HI R155, R0.reuse, R15.reuse, RZ, 0x7 ;  /* 0x0000000f009b7211 */ /* 0x0c0fe200078f38ff */
[----:B------:R-:W-:Y:S01]  /*0b20*/  UMOV UR37, URZ ;  /* 0x0000003f00257c82 */ /* 0x000fe20008000000 */
[----:B------:R-:W-:Y:S01]  /*0b30*/  LEA.HI R2, R0, R15, RZ, 0x4 ;  /* 0x0000000f00027211 */ /* 0x000fe200078f20ff */
[----:B------:R-:W-:Y:S01]  /*0b40*/  UMOV UR38, URZ ;  /* 0x0000003f00267c82 */ /* 0x000fe20008000000 */
[----:B------:R-:W-:-:S02]  /*0b50*/  LOP3.LUT R154, R155, 0xffffff80, RZ, 0xc0, !PT ;  /* 0xffffff809b9a7812 */ /* 0x000fc400078ec0ff */
[----:B------:R-:W-:Y:S02]  /*0b60*/  SHF.R.S32.HI R3, RZ, 0x4, R2 ;  /* 0x00000004ff037819 */ /* 0x000fe40000011402 */
[----:B------:R-:W-:Y:S01]  /*0b70*/  LEA.HI R5, R0, R15, RZ, 0x2 ;  /* 0x0000000f00057211 */ /* 0x000fe200078f10ff */
[----:B------:R-:W-:Y:S01]  /*0b80*/  IMAD.IADD R154, R15, 0x1, -R154 ;  /* 0x000000010f9a7824 */ /* 0x000fe200078e0a9a */
[C---:B------:R-:W-:Y:S02]  /*0b90*/  LEA.HI R4, R2.reuse, R3, RZ, 0x1 ;  /* 0x0000000302047211 */ /* 0x040fe400078f08ff */
[----:B------:R-:W-:Y:S02]  /*0ba0*/  LOP3.LUT R5, R5, 0xfffffffc, RZ, 0xc0, !PT ;  /* 0xfffffffc05057812 */ /* 0x000fe400078ec0ff */
[----:B------:R-:W-:Y:S02]  /*0bb0*/  LOP3.LUT R2, R2, 0xfffffff0, RZ, 0xc0, !PT ;  /* 0xfffffff002027812 */ /* 0x000fe400078ec0ff */
[----:B------:R-:W-:Y:S01]  /*0bc0*/  LOP3.LUT R4, R4, 0x1ffffffe, RZ, 0xc0, !PT ;  /* 0x1ffffffe04047812 */ /* 0x000fe200078ec0ff */
[C---:B------:R-:W-:Y:S01]  /*0bd0*/  IMAD.IADD R11, R15.reuse, 0x1, -R5 ;  /* 0x000000010f0b7824 */ /* 0x040fe200078e0a05 */
[----:B------:R-:W-:Y:S01]  /*0be0*/  SHF.R.S32.HI R9, RZ, 0x1f, R154 ;  /* 0x0000001fff097819 */ /* 0x000fe2000001149a */
[----:B------:R-:W-:Y:S01]  /*0bf0*/  IMAD.IADD R2, R15, 0x1, -R2 ;  /* 0x000000010f027824 */ /* 0x000fe200078e0a02 */
[----:B------:R-:W-:Y:S01]  /*0c00*/  LEA.HI R5, R0, R15, RZ, 0x5 ;  /* 0x0000000f00057211 */ /* 0x000fe200078f28ff */
[----:B------:R-:W-:Y:S01]  /*0c10*/  IMAD.IADD R4, R3, 0x1, -R4 ;  /* 0x0000000103047824 */ /* 0x000fe200078e0a04 */
[----:B------:R-:W-:-:S02]  /*0c20*/  LEA.HI R10, R9, R154, RZ, 0x2 ;  /* 0x0000009a090a7211 */ /* 0x000fc400078f10ff */
[----:B------:R-:W-:Y:S01]  /*0c30*/  LEA.HI R12, R11, R11, RZ, 0x1 ;  /* 0x0000000b0b0c7211 */ /* 0x000fe200078f08ff */
[----:B------:R-:W-:Y:S01]  /*0c40*/  IMAD.SHL.U32 R6, R5, 0x20, RZ ;  /* 0x0000002005067824 */ /* 0x000fe200078e00ff */
[----:B------:R-:W-:Y:S01]  /*0c50*/  SHF.R.S32.HI R3, RZ, 0x1f, R2 ;  /* 0x0000001fff037819 */ /* 0x000fe20000011402 */
[----:B------:R-:W-:Y:S01]  /*0c60*/  IMAD.SHL.U32 R4, R4, 0x8, RZ ;  /* 0x0000000804047824 */ /* 0x000fe200078e00ff */
[--C-:B------:R-:W-:Y:S02]  /*0c70*/  SHF.R.S32.HI R7, RZ, 0x2, R10.reuse ;  /* 0x00000002ff077819 */ /* 0x100fe4000001140a */
[----:B------:R-:W-:Y:S02]  /*0c80*/  SHF.R.S32.HI R8, RZ, 0x1f, R10 ;  /* 0x0000001fff087819 */ /* 0x000fe4000001140a */
[----:B------:R-:W-:Y:S02]  /*0c90*/  LOP3.LUT R12, R12, 0x1ffffffe, RZ, 0xc0, !PT ;  /* 0x1ffffffe0c0c7812 */ /* 0x000fe400078ec0ff */
[----:B------:R-:W-:-:S02]  /*0ca0*/  LEA.HI R3, R3, R2, RZ, 0x3 ;  /* 0x0000000203037211 */ /* 0x000fc400078f18ff */
[----:B------:R-:W-:Y:S01]  /*0cb0*/  LEA.HI R8, R8, R7, RZ, 0x3 ;  /* 0x0000000708087211 */ /* 0x000fe200078f18ff */
[----:B------:R-:W-:Y:S01]  /*0cc0*/  IMAD.IADD R11, R11, 0x1, -R12 ;  /* 0x000000010b0b7824 */ /* 0x000fe200078e0a0c */
[----:B------:R-:W-:Y:S02]  /*0cd0*/  SHF.R.S32.HI R155, RZ, 0x7, R155 ;  /* 0x00000007ff9b7819 */ /* 0x000fe4000001149b */
[C---:B------:R-:W-:Y:S01]  /*0ce0*/  LOP3.LUT R5, R3.reuse, 0xfffffff8, RZ, 0xc0, !PT ;  /* 0xfffffff803057812 */ /* 0x040fe200078ec0ff */
[----:B------:R-:W-:Y:S01]  /*0cf0*/  IMAD.SHL.U32 R3, R3, 0x40, RZ ;  /* 0x0000004003037824 */ /* 0x000fe200078e00ff */
[----:B------:R-:W-:Y:S01]  /*0d00*/  LOP3.LUT R12, R8, 0xfffffff8, RZ, 0xc0, !PT ;  /* 0xfffffff8080c7812 */ /* 0x000fe200078ec0ff */
[----:B------:R-:W-:Y:S01]  /*0d10*/  IMAD.HI R8, R155, 0x55555556, RZ ;  /* 0x555555569b087827 */ /* 0x000fe200078e02ff */
[----:B------:R-:W-:Y:S02]  /*0d20*/  LEA.HI R9, R9, R154, RZ, 0x5 ;  /* 0x0000009a09097211 */ /* 0x000fe400078f28ff */
[----:B------:R-:W-:Y:S01]  /*0d30*/  LOP3.LUT R6, R6, 0xfffffc00, RZ, 0xc0, !PT ;  /* 0xfffffc0006067812 */ /* 0x000fe200078ec0ff */
[----:B------:R-:W-:Y:S01]  /*0d40*/  IMAD.IADD R5, R2, 0x1, -R5 ;  /* 0x0000000102057824 */ /* 0x000fe200078e0a05 */
[----:B------:R-:W-:Y:S01]  /*0d50*/  LEA.HI R8, R8, R8, RZ, 0x1 ;  /* 0x0000000808087211 */ /* 0x000fe200078f08ff */
[----:B------:R-:W-:Y:S01]  /*0d60*/  IMAD.IADD R12, R7, 0x1, -R12 ;  /* 0x00000001070c7824 */ /* 0x000fe200078e0a0c */
[----:B------:R-:W-:Y:S01]  /*0d70*/  SHF.R.S32.HI R9, RZ, 0x5, R9 ;  /* 0x00000005ff097819 */ /* 0x000fe20000011409 */
[----:B------:R-:W-:Y:S01]  /*0d80*/  IMAD R7, R2, 0x40, R6 ;  /* 0x0000004002077824 */ /* 0x000fe200078e0206 */
[C---:B------:R-:W-:Y:S01]  /*0d90*/  R2P PR, R5.reuse, 0x6 ;  /* 0x0000000605007804 */ /* 0x040fe20000000000 */
[----:B------:R-:W-:Y:S01]  /*0da0*/  IMAD.SHL.U32 R5, R5, 0x40, RZ ;  /* 0x0000004005057824 */ /* 0x000fe200078e00ff */
[----:B------:R-:W-:Y:S01]  /*0db0*/  LEA.HI R0, R0, R15, RZ, 0x3 ;  /* 0x0000000f00007211 */ /* 0x000fe200078f18ff */
[----:B------:R-:W-:Y:S01]  /*0dc0*/  IMAD R9, R9, 0x10, R12 ;  /* 0x0000001009097824 */ /* 0x000fe200078e020c */
[----:B------:R-:W-:Y:S01]  /*0dd0*/  LOP3.LUT R3, R3, 0x7ffffe00, RZ, 0xc0, !PT ;  /* 0x7ffffe0003037812 */ /* 0x000fe200078ec0ff */
[----:B------:R-:W-:Y:S01]  /*0de0*/  IMAD R8, R8, -0x3, R155 ;  /* 0xfffffffd08087824 */ /* 0x000fe200078e029b */
[----:B------:R-:W-:Y:S01]  /*0df0*/  LOP3.LUT R5, R5, 0x1c0, RZ, 0xc0, !PT ;  /* 0x000001c005057812 */ /* 0x000fe200078ec0ff */
[----:B------:R-:W-:Y:S01]  /*0e00*/  IMAD.IADD R2, R4, 0x1, R7 ;  /* 0x0000000104027824 */ /* 0x000fe200078e0207 */
[----:B------:R-:W-:Y:S01]  /*0e10*/  LOP3.LUT R23, R0, 0xfffffff8, RZ, 0xc0, !PT ;  /* 0xfffffff800177812 */ /* 0x000fe200078ec0ff */
[----:B------:R-:W-:Y:S01]  /*0e20*/  IMAD R156, R8, 0x40, R9 ;  /* 0x00000040089c7824 */ /* 0x000fe200078e0209 */
[----:B------:R-:W-:-:S02]  /*0e30*/  LOP3.LUT R4, R5, 0x8, R4, 0xf8, !PT ;  /* 0x0000000805047812 */ /* 0x000fc400078ef804 */
[----:B------:R-:W-:Y:S01]  /*0e40*/  SHF.R.S32.HI R153, RZ, 0x3, R0 ;  /* 0x00000003ff997819 */ /* 0x000fe20000011400 */
[----:B------:R-:W-:Y:S01]  /*0e50*/  IMAD R0, R11, 0x8, R156 ;  /* 0x000000080b007824 */ /* 0x000fe200078e029c */
[----:B------:R-:W-:Y:S01]  /*0e60*/  SHF.R.U32.HI R5, RZ, 0x3, R5 ;  /* 0x00000003ff057819 */ /* 0x000fe20000011605 */
[----:B------:R0:W-:Y:S01]  /*0e70*/  STL [R1+0x8], R2 ;  /* 0x0000080201007387 */ /* 0x0001e20000100800 */
[----:B------:R-:W-:Y:S01]  /*0e80*/  LOP3.LUT R13, R10, 0x7ffffffc, RZ, 0xc0, !PT ;  /* 0x7ffffffc0a0d7812 */ /* 0x000fe200078ec0ff */
[----:B------:R-:W-:Y:S01]  /*0e90*/  IMAD.IADD R23, R15, 0x1, -R23 ;  /* 0x000000010f177824 */ /* 0x000fe200078e0a17 */
[----:B------:R-:W-:Y:S01]  /*0ea0*/  LOP3.LUT R4, R4, R5, RZ, 0x3c, !PT ;  /* 0x0000000504047212 */ /* 0x000fe200078e3cff */
[----:B------:R1:W-:Y:S01]  /*0eb0*/  STL [R1+0x4], R0 ;  /* 0x0000040001007387 */ /* 0x0003e20000100800 */
[----:B------:R-:W-:Y:S01]  /*0ec0*/  SEL R16, R16, 0xffffffc0, !P2 ;  /* 0xffffffc010107807 */ /* 0x000fe20005000000 */
[----:B------:R-:W-:Y:S02]  /*0ed0*/  IMAD.SHL.U32 R152, R23, 0x8, RZ ;  /* 0x0000000817987824 */ /* 0x000fe400078e00ff */
[----:B------:R-:W-:Y:S01]  /*0ee0*/  IMAD.IADD R13, R154, 0x1, -R13 ;  /* 0x000000019a0d7824 */ /* 0x000fe200078e0a0d */
[----:B0-----:R-:W-:-:S03]  /*0ef0*/  IADD3 R2, R4, R3, R6 ;  /* 0x0000000304027210 */ /* 0x001fc60007ffe006 */
[----:B------:R-:W-:Y:S01]  /*0f00*/  IMAD R157, R13, R14, 0xc0 ;  /* 0x000000c00d9d7424 */ /* 0x000fe200078e020e */
[----:B------:R-:W-:Y:S02]  /*0f10*/  SHF.R.S32.HI R3, RZ, 0x1f, R152 ;  /* 0x0000001fff037819 */ /* 0x000fe40000011498 */
[----:B------:R-:W-:-:S05]  /*0f20*/  LEA R2, R2, UR39, 0x1 ;  /* 0x0000002702027c11 */ /* 0x000fca000f8e08ff */
[C---:B------:R-:W-:Y:S02]  /*0f30*/  VIADD R17, R2.reuse, 0x1e800 ;  /* 0x0001e80002117836 */ /* 0x040fe40000000000 */
[----:B------:R-:W-:Y:S02]  /*0f40*/  VIADD R18, R2, 0x1e820 ;  /* 0x0001e82002127836 */ /* 0x000fe40000000000 */
[C---:B------:R-:W-:Y:S02]  /*0f50*/  @P1 VIADD R18, R17.reuse, 0xffffffe0 ;  /* 0xffffffe011121836 */ /* 0x040fe40000000000 */
[----:B------:R-:W-:Y:S02]  /*0f60*/  IMAD.IADD R17, R17, 0x1, R16 ;  /* 0x0000000111117824 */ /* 0x000fe400078e0210 */
[----:B------:R-:W-:Y:S02]  /*0f70*/  IMAD.IADD R16, R16, 0x1, R18 ;  /* 0x0000000110107824 */ /* 0x000fe400078e0212 */
[----:B------:R-:W-:-:S02]  /*0f80*/  VIADD R22, R18, 0x6000 ;  /* 0x0000600012167836 */ /* 0x000fc40000000000 */
[----:B-1----:R-:W-:-:S07]  /*0f90*/  VIADD R19, R18, 0xc000 ;  /* 0x0000c00012137836 */ /* 0x002fce0000000000 */
.L_x_12849:
[----:B012---:R-:W0:Y:S01]  /*0fa0*/  LDC.64 R4, c[0x0][0xc88] ;  /* 0x00032200ff047b82 */ /* 0x007e220000000a00 */
[----:B------:R-:W-:Y:S01]  /*0fb0*/  ULDC.64 UR8, c[0x0][0xa28] ;  /* 0x00028a0000087ab9 */ /* 0x000fe20000000a00 */
[----:B------:R-:W-:Y:S01]  /*0fc0*/  ULDC.64 UR10, c[0x0][0xa20] ;  /* 0x00028800000a7ab9 */ /* 0x000fe20000000a00 */
[----:B------:R-:W-:Y:S01]  /*0fd0*/  ULDC UR4, c[0x0][0x424] ;  /* 0x0001090000047ab9 */ /* 0x000fe20000000800 */
        /* <DEDUP_REMOVED lines=10> */
[----:B------:R-:W-:Y:S02]  /*1080*/  @UP0 ULEA UR8, UP2, UR40, UR8, 0x2 ;  /* 0x0000000828080291 */ /* 0x000fe4000f84103f */
[----:B------:R-:W-:Y:S02]  /*1090*/  @UP1 ULEA UR10, UP3, UR40, UR10, 0x2 ;  /* 0x0000000a280a1291 */ /* 0x000fe4000f86103f */
[----:B------:R-:W-:Y:S02]  /*10a0*/  @UP0 ULEA.HI.X UR9, UR40, UR9, UR41, 0x2, UP2 ;  /* 0x0000000928090291 */ /* 0x000fe400090f1429 */
[----:B------:R-:W-:Y:S01]  /*10b0*/  @UP1 ULEA.HI.X UR11, UR40, UR11, UR41, 0x2, UP3 ;  /* 0x0000000b280b1291 */ /* 0x000fe200098f1429 */
[----:B------:R-:W-:Y:S02]  /*10c0*/  IMAD.U32 R4, RZ, RZ, UR8 ;  /* 0x00000008ff047e24 */ /* 0x000fe4000f8e00ff */
[----:B------:R-:W-:-:S02]  /*10d0*/  IMAD.U32 R6, RZ, RZ, UR10 ;  /* 0x0000000aff067e24 */ /* 0x000fc4000f8e00ff */
[----:B------:R-:W-:Y:S01]  /*10e0*/  IMAD.U32 R5, RZ, RZ, UR9 ;  /* 0x00000009ff057e24 */ /* 0x000fe2000f8e00ff */
[----:B------:R-:W-:Y:S01]  /*10f0*/  ULDC.64 UR8, c[0x0][0x418] ;  /* 0x0001060000087ab9 */ /* 0x000fe20000000a00 */
[----:B------:R-:W-:-:S03]  /*1100*/  IMAD.U32 R7, RZ, RZ, UR11 ;  /* 0x0000000bff077e24 */ /* 0x000fc6000f8e00ff */
[----:B------:R-:W2:Y:S04]  /*1110*/  @P0 LDG.E R4, desc[UR48][R4.64] ;  /* 0x0000003004040981 */ /* 0x000ea8000c1e1900 */
[----:B------:R-:W3:Y:S01]  /*1120*/  @P1 LDG.E R6, desc[UR48][R6.64] ;  /* 0x0000003006061981 */ /* 0x000ee2000c1e1900 */
[----:B------:R-:W-:Y:S01]  /*1130*/  UISETP.NE.U32.AND UP0, UPT, UR8, URZ, UPT ;  /* 0x0000003f0800728c */ /* 0x000fe2000bf05070 */
[----:B-----5:R-:W-:Y:S01]  /*1140*/  CS2R R24, SRZ ;  /* 0x0000000000187805 */ /* 0x020fe2000001ff00 */
[----:B------:R-:W-:Y:S01]  /*1150*/  UMOV UR42, UR5 ;  /* 0x00000005002a7c82 */ /* 0x000fe20008000000 */
[----:B------:R-:W-:Y:S01]  /*1160*/  ULDC UR5, c[0x0][0x2f0] ;  /* 0x0000bc0000057ab9 */ /* 0x000fe20000000800 */
[----:B------:R-:W-:Y:S01]  /*1170*/  UISETP.NE.AND.EX UP0, UPT, UR9, URZ, UPT, UP0 ;  /* 0x0000003f0900728c */ /* 0x000fe2000bf05300 */
[----:B------:R-:W-:Y:S01]  /*1180*/  IMAD.MOV.U32 R151, RZ, RZ, RZ ;  /* 0x000000ffff977224 */ /* 0x000fe200078e00ff */
[----:B------:R-:W-:Y:S01]  /*1190*/  UMOV UR50, URZ ;  /* 0x0000003f00327c82 */ /* 0x000fe20008000000 */
[----:B------:R-:W-:Y:S01]  /*11a0*/  UMOV UR43, UR6 ;  /* 0x00000006002b7c82 */ /* 0x000fe20008000000 */
[----:B------:R-:W-:Y:S01]  /*11b0*/  USEL UR4, UR4, 0x1, UP0 ;  /* 0x0000000104047887 */ /* 0x000fe20008000000 */
[----:B------:R-:W-:Y:S01]  /*11c0*/  IMAD.MOV.U32 R0, RZ, RZ, RZ ;  /* 0x000000ffff007224 */ /* 0x000fe200078e00ff */
[----:B------:R-:W-:Y:S01]  /*11d0*/  CS2R R26, SRZ ;  /* 0x00000000001a7805 */ /* 0x000fe2000001ff00 */
[----:B------:R-:W-:Y:S01]  /*11e0*/  IMAD.MOV.U32 R3, RZ, RZ, RZ ;  /* 0x000000ffff037224 */ /* 0x000fe200078e00ff */
[----:B------:R-:W-:Y:S01]  /*11f0*/  UIMAD UR4, UR4, UR5, URZ ;  /* 0x00000005040472a4 */ /* 0x000fe2000f8e023f */
[----:B------:R-:W-:-:S02]  /*1200*/  CS2R R32, SRZ ;  /* 0x0000000000207805 */ /* 0x000fc4000001ff00 */
[----:B------:R-:W-:Y:S02]  /*1210*/  CS2R R34, SRZ ;  /* 0x0000000000227805 */ /* 0x000fe4000001ff00 */
[----:B------:R-:W-:Y:S02]  /*1220*/  CS2R R36, SRZ ;  /* 0x0000000000247805 */ /* 0x000fe4000001ff00 */
[----:B------:R-:W-:Y:S02]  /*1230*/  CS2R R38, SRZ ;  /* 0x0000000000267805 */ /* 0x000fe4000001ff00 */
[----:B------:R-:W-:Y:S02]  /*1240*/  CS2R R40, SRZ ;  /* 0x0000000000287805 */ /* 0x000fe4000001ff00 */
[----:B--2---:R-:W-:Y:S02]  /*1250*/  @P0 R2UR UR50, R4 ;  /* 0x00000000043202ca */ /* 0x004fe400000e0000 */
[----:B------:R-:W-:-:S02]  /*1260*/  PLOP3.LUT P0, PT, PT, PT, PT, 0x80, 0x0 ;  /* 0x000000000000781c */ /* 0x000fc40003f0f070 */
        /* <DEDUP_REMOVED lines=15> */
.L_x_12820:
[----:B------:R-:W-:Y:S01]  /*1360*/  UIADD3 UR50, -UR50, UR4, URZ ;  /* 0x0000000432327290 */ /* 0x000fe2000fffe13f */
[----:B------:R-:W-:Y:S02]  /*1370*/  CS2R R42, SRZ ;  /* 0x00000000002a7805 */ /* 0x000fe4000001ff00 */
[----:B------:R-:W-:Y:S02]  /*1380*/  CS2R R44, SRZ ;  /* 0x00000000002c7805 */ /* 0x000fe4000001ff00 */
[----:B------:R-:W-:Y:S01]  /*1390*/  CS2R R46, SRZ ;  /* 0x00000000002e7805 */ /* 0x000fe2000001ff00 */
[----:B------:R-:W-:Y:S01]  /*13a0*/  UISETP.GE.AND UP0, UPT, UR50, 0x1, UPT ;  /* 0x000000013200788c */ /* 0x000fe2000bf06270 */
[----:B------:R-:W-:Y:S01]  /*13b0*/  CS2R R48, SRZ ;  /* 0x0000000000307805 */ /* 0x000fe2000001ff00 */
[----:B------:R-:W-:Y:S01]  /*13c0*/  UIADD3 UR4, UR50, 0xbf, URZ ;  /* 0x000000bf32047890 */ /* 0x000fe2000fffe03f */
[----:B------:R-:W-:Y:S02]  /*13d0*/  CS2R R50, SRZ ;  /* 0x0000000000327805 */ /* 0x000fe4000001ff00 */
[----:B------:R-:W-:-:S02]  /*13e0*/  CS2R R14, SRZ ;  /* 0x00000000000e7805 */ /* 0x000fc4000001ff00 */
[----:B------:R-:W-:Y:S02]  /*13f0*/  CS2R R52, SRZ ;  /* 0x0000000000347805 */ /* 0x000fe4000001ff00 */
[----:B------:R-:W-:Y:S01]  /*1400*/  PLOP3.LUT P1, PT, PT, PT, UP0, 0x80, 0x0 ;  /* 0x000000000000781c */ /* 0x000fe20003f2f008 */
[----:B------:R-:W-:Y:S01]  /*1410*/  UIMAD.WIDE UR4, UR4, 0x2aaaaaab, URZ ;  /* 0x2aaaaaab040478a5 */ /* 0x000fe2000f8e023f */
[----:B------:R-:W-:Y:S01]  /*1420*/  CS2R R12, SRZ ;  /* 0x00000000000c7805 */ /* 0x000fe2000001ff00 */
[----:B------:R-:W-:Y:S02]  /*1430*/  IMAD.MOV.U32 R54, RZ, RZ, RZ ;  /* 0x000000ffff367224 */ /* 0x000fe400078e00ff */
[----:B------:R-:W-:-:S04]  /*1440*/  USHF.R.U32.HI UR47, URZ, 0x1f, UR5 ;  /* 0x0000001f3f2f7899 */ /* 0x000fc80008011605 */
[----:B------:R-:W-:-:S04]  /*1450*/  ULEA.HI.SX32 UR47, UR5, UR47, 0x1b ;  /* 0x0000002f052f7291 */ /* 0x000fc8000f8fda3f */
[----:B------:R-:W-:Y:S08]  /*1460*/  @!P1 BRA `(.L_x_12821) ;  /* 0x0000006000f89947 */ /* 0x000ff00003800000 */
[----:B------:R-:W0:Y:S01]  /*1470*/  SHFL.IDX PT, R0, R155, RZ, 0x1f ;  /* 0x00001fff9b007589 */ /* 0x000e2200000e0000 */
[----:B------:R-:W-:-:S04]  /*1480*/  UIADD3 UR6, UR39, 0x1e800, URZ ;  /* 0x0001e80027067890 */ /* 0x000fc8000fffe03f */
[----:B------:R-:W-:-:S06]  /*1490*/  ULOP3.LUT UP0, URZ, UR6, 0x3ff, URZ, 0xc0, !UPT ;  /* 0x000003ff063f7892 */ /* 0x000fcc000f80c03f */
[----:B------:R-:W-:Y:S02]  /*14a0*/  PLOP3.LUT P0, PT, PT, PT, UP0, 0x80, 0x0 ;  /* 0x000000000000781c */ /* 0x000fe40003f0f008 */
[----:B0-----:R-:W-:-:S13]  /*14b0*/  R2UR UR44, R0 ;  /* 0x00000000002c72ca */ /* 0x001fda00000e0000 */
[----:B------:R-:W-:-:S04]  /*14c0*/  UIMAD.WIDE UR4, UR44, 0x55555556, URZ ;  /* 0x555555562c0478a5 */ /* 0x000fc8000f8e023f */
[----:B------:R-:W-:-:S04]  /*14d0*/  ULEA.HI UR5, UR5, UR5, URZ, 0x1 ;  /* 0x0000000505057291 */ /* 0x000fc8000f8f083f */
[----:B------:R-:W-:Y:S01]  /*14e0*/  UIMAD UR51, UR5, -0x3, UR44 ;  /* 0xfffffffd053378a4 */ /* 0x000fe2000f8e022c */
        /* <DEDUP_REMOVED lines=17> */
.L_x_12822:
        /* <DEDUP_REMOVED lines=9> */
.L_x_12962:
[----:B------:R-:W-:Y:S05]  /*1690*/  @!P0 BRA `(.L_x_12824) ;  /* 0x0000000000048947 */ /* 0x000fea0003800000 */
[----:B------:R-:W-:Y:S01]  /*16a0*/  BPT.TRAP 0x1 ;  /* 0x000000040000795c */ /* 0x000fe20000300000 */
.L_x_12824:
[----:B------:R-:W-:Y:S02]  /*16b0*/  IMAD.U32 R4, RZ, RZ, UR38 ;  /* 0x00000026ff047e24 */ /* 0x000fe4000f8e00ff */
[----:B0-----:R-:W-:-:S03]  /*16c0*/  IMAD.U32 R3, RZ, RZ, UR37 ;  /* 0x00000025ff037e24 */ /* 0x001fc6000f8e00ff */
[----:B------:R-:W-:Y:S02]  /*16d0*/  LEA R4, R4, UR39, 0x3 ;  /* 0x0000002704047c11 */ /* 0x000fe4000f8e18ff */
[----:B------:R-:W-:-:S04]  /*16e0*/  SHF.L.U32 R3, R3, 0x1f, RZ ;  /* 0x0000001f03037819 */ /* 0x000fc800000006ff */
[----:B------:R0:W1:Y:S01]  /*16f0*/  SYNCS.PHASECHK.TRANS64.TRYWAIT P2, [R4+URZ+0x30830], R3 ;  /* 0x03083003040075a7 */ /* 0x000062000804017f */
[----:B------:R-:W-:Y:S05]  /*1700*/  @!P0 BRA `(.L_x_12825) ;  /* 0x0000000000048947 */ /* 0x000fea0003800000 */
[----:B------:R-:W-:Y:S01]  /*1710*/  BPT.TRAP 0x1 ;  /* 0x000000040000795c */ /* 0x000fe20000300000 */
.L_x_12825:
[----:B------:R-:W2:Y:S01]  /*1720*/  S2R R0, SR_TID.X ;  /* 0x0000000000007919 */ /* 0x000ea20000002100 */
[----:B------:R-:W-:Y:S01]  /*1730*/  IMAD.MOV.U32 R151, RZ, RZ, RZ ;  /* 0x000000ffff977224 */ /* 0x000fe200078e00ff */
[----:B--2---:R-:W-:Y:S01]  /*1740*/  LOP3.LUT P1, RZ, R0, 0x7f, RZ, 0xc0, !PT ;  /* 0x0000007f00ff7812 */ /* 0x004fe2000782c0ff */
[----:B-1----:R-:W-:-:S12]  /*1750*/  @P2 BRA `(.L_x_12826) ;  /* 0x0000000000082947 */ /* 0x002fd80003800000 */
[----:B------:R-:W1:Y:S02]  /*1760*/  SYNCS.PHASECHK.TRANS64.TRYWAIT P2, [R4+URZ+0x30830], R3 ;  /* 0x03083003040075a7 */ /* 0x000e64000804017f */
[----:B-1----:R-:W-:Y:S05]  /*1770*/  @!P2 BRA `(.L_x_12827) ;  /* 0x000000cc005ca947 */ /* 0x002fea0003800000 */
.L_x_12826:
[----:B------:R-:W-:Y:S05]  /*1780*/  WARPSYNC.ALL ;  /* 0x0000000000007948 */ /* 0x000fea0003800000 */
[----:B------:R-:W-:Y:S01]  /*1790*/  ULEA UR25, UR51, UR39, 0xd ;  /* 0x0000002733197291 */ /* 0x000fe2000f8e683f */
[----:B------:R-:W-:Y:S01]  /*17a0*/  WARPGROUP.ARRIVE ;  /* 0x00000000000079c5 */ /* 0x000fe20000000000 */
[----:B------:R-:W-:Y:S01]  /*17b0*/  UIADD3 UR4, UR39, 0x12400, URZ ;  /* 0x0001240027047890 */ /* 0x000fe2000fffe03f */
[----:B01----:R-:W-:Y:S01]  /*17c0*/  VIADD R3, R157, UR50 ;  /* 0x000000329d037c36 */ /* 0x003fe20008000000 */
[----:B------:R-:W-:Y:S01]  /*17d0*/  UIADD3 UR5, UR25, 0xc400, URZ ;  /* 0x0000c40019057890 */ /* 0x000fe2000fffe03f */
[----:B------:R-:W-:Y:S01]  /*17e0*/  IMAD.U32 R0, RZ, RZ, UR47 ;  /* 0x0000002fff007e24 */ /* 0x000fe2000f8e00ff */
[----:B------:R-:W-:Y:S01]  /*17f0*/  USHF.R.U32.HI UR4, URZ, 0x4, UR4 ;  /* 0x000000043f047899 */ /* 0x000fe20008011604 */
[----:B------:R-:W-:Y:S01]  /*1800*/  P2R R6, PR, RZ, 0x2 ;  /* 0x00000002ff067803 */ /* 0x000fe20000000000 */
[----:B------:R-:W-:Y:S01]  /*1810*/  USHF.R.U32.HI UR5, URZ, 0x4, UR5 ;  /* 0x000000043f057899 */ /* 0x000fe20008011605 */
[----:B------:R-:W-:Y:S01]  /*1820*/  IMAD R3, R0, -0xc0, R3 ;  /* 0xffffff4000037824 */ /* 0x000fe200078e0203 */
[----:B------:R-:W-:Y:S01]  /*1830*/  ULOP3.LUT UR4, UR4, 0x3fff, URZ, 0xc0, !UPT ;  /* 0x00003fff04047892 */ /* 0x000fe2000f8ec03f */
[----:B------:R-:W-:Y:S01]  /*1840*/  P2R R5, PR, RZ, 0x1 ;  /* 0x00000001ff057803 */ /* 0x000fe20000000000 */
[----:B------:R-:W-:Y:S01]  /*1850*/  ULOP3.LUT UR5, UR5, 0x3fff, URZ, 0xc0, !UPT ;  /* 0x00003fff05057892 */ /* 0x000fe2000f8ec03f */
[--C-:B------:R-:W-:Y:S01]  /*1860*/  IMAD.MOV.U32 R150, RZ, RZ, R151.reuse ;  /* 0x000000ffff967224 */ /* 0x100fe200078e0097 */
[----:B------:R-:W-:Y:S01]  /*1870*/  ULOP3.LUT UR24, UR4, 0x10000, URZ, 0xfc, !UPT ;  /* 0x0001000004187892 */ /* 0x000fe2000f8efc3f */
[C---:B------:R-:W-:Y:S01]  /*1880*/  ISETP.GT.AND P5, PT, R3.reuse, RZ, PT ;  /* 0x000000ff0300720c */ /* 0x040fe20003fa4270 */
[----:B------:R-:W-:Y:S01]  /*1890*/  ULOP3.LUT UR4, UR5, 0x10000, URZ, 0xfc, !UPT ;  /* 0x0001000005047892 */ /* 0x000fe2000f8efc3f */
[C---:B------:R-:W-:Y:S01]  /*18a0*/  ISETP.GT.AND P4, PT, R3.reuse, 0x1, PT ;  /* 0x000000010300780c */ /* 0x040fe20003f84270 */
[----:B------:R-:W-:Y:S01]  /*18b0*/  UIMAD UR6, UR38, 0x600, UR24 ;  /* 0x00000600260678a4 */ /* 0x000fe2000f8e0218 */
[C---:B------:R-:W-:Y:S01]  /*18c0*/  ISETP.GT.AND P3, PT, R3.reuse, 0x8, PT ;  /* 0x000000080300780c */ /* 0x040fe20003f64270 */
[----:B------:R-:W-:Y:S01]  /*18d0*/  UMOV UR5, 0x40000040 ;  /* 0x4000004000057882 */ /* 0x000fe20000000000 */
[----:B------:R-:W-:Y:S01]  /*18e0*/  UMOV UR7, 0x40000040 ;  /* 0x4000004000077882 */ /* 0x000fe20000000000 */
[----:B------:R-:W-:Y:S01]  /*18f0*/  UIADD3 UR8, UR4, 0x2, URZ ;  /* 0x0000000204087890 */ /* 0x000fe2000fffe03f */
[C---:B------:R-:W-:Y:S01]  /*1900*/  ISETP.GT.AND P2, PT, R3.reuse, 0x9, PT ;  /* 0x000000090300780c */ /* 0x040fe20003f44270 */
[----:B------:R-:W-:Y:S01]  /*1910*/  UIADD3 UR10, UR6, 0x2, URZ ;  /* 0x00000002060a7890 */ /* 0x000fe2000fffe03f */
[C---:B------:R-:W-:Y:S01]  /*1920*/  ISETP.GT.AND P6, PT, R3.reuse, 0x10, PT ;  /* 0x000000100300780c */ /* 0x040fe20003fc4270 */
[----:B------:R-:W-:Y:S01]  /*1930*/  UMOV UR9, 0x40000040 ;  /* 0x4000004000097882 */ /* 0x000fe20000000000 */
[----:B------:R-:W-:Y:S01]  /*1940*/  HGMMA.64x192x16.F32 R24, gdesc[UR4], RZ, !UPT, gsb0 ;  /* 0x02e00000041879f0 */ /* 0x000fe2000c0008ff */
[----:B------:R-:W-:Y:S01]  /*1950*/  UMOV UR11, 0x40000040 ;  /* 0x40000040000b7882 */ /* 0x000fe20000000000 */
[----:B------:R-:W-:Y:S01]  /*1960*/  UIADD3 UR12, UR4, 0x4, URZ ;  /* 0x00000004040c7890 */ /* 0x000fe2000fffe03f */
[C---:B------:R-:W-:Y:S01]  /*1970*/  ISETP.GT.AND P1, PT, R3.reuse, 0x99, PT ;  /* 0x000000990300780c */ /* 0x040fe20003f24270 */
[----:B------:R-:W-:Y:S01]  /*1980*/  UIADD3 UR14, UR6, 0x4, URZ ;  /* 0x00000004060e7890 */ /* 0x000fe2000fffe03f */
[----:B------:R-:W-:Y:S01]  /*1990*/  ISETP.GT.AND P0, PT, R3, 0xa0, PT ;  /* 0x000000a00300780c */ /* 0x000fe20003f04270 */
        /* <DEDUP_REMOVED lines=8> */
[----:B------:R-:W-:Y:S01]  /*1a20*/  ULDC UR26, c[0x0][0x988] ;  /* 0x00026200001a7ab9 */ /* 0x000fe20000000800 */
[----:B------:R-:W-:Y:S01]  /*1a30*/  UISETP.GE.AND UP0, UPT, UR50, 0xc1, UPT ;  /* 0x000000c13200788c */ /* 0x000fe2000bf06270 */
        /* <DEDUP_REMOVED lines=26> */
[----:B------:R-:W-:Y:S02]  /*1be0*/  WARPGROUP.DEPBAR.LE gsb0, 0x0 ;  /* 0x00008000000079c5 */ /* 0x000fe40000010000 */
[----:B------:R-:W-:-:S06]  /*1bf0*/  WARPGROUP.ARRIVE ;  /* 0x00000000000079c5 */ /* 0x000fcc0000000000 */
        /* <DEDUP_REMOVED lines=135> */
[----:B------:R-:W-:Y:S02]  /*2470*/  FMNMX.FTZ R7, R81, R0, !PT ;  /* 0x0000000051077209 */ /* 0x000fe40007810000 */
[C---:B------:R-:W-:Y:S02]  /*2480*/  ISETP.GT.AND P6, PT, R3.reuse, 0x88, PT ;  /* 0x000000880300780c */ /* 0x040fe40003fc4270 */
[----:B------:R-:W-:-:S02]  /*2490*/  ISETP.GT.AND P5, PT, R3, 0x89, PT ;  /* 0x000000890300780c */ /* 0x000fc40003fa4270 */
        /* <DEDUP_REMOVED lines=17> */
[----:B------:R-:W-:-:S02]  /*25b0*/  FSEL R102, R102, -INF , P2 ;  /* 0xff80000066667808 */ /* 0x000fc40001000000 */
[----:B------:R-:W-:Y:S02]  /*25c0*/  FSEL R108, R108, -INF , P0 ;  /* 0xff8000006c6c7808 */ /* 0x000fe40000000000 */
[----:B------:R-:W-:Y:S02]  /*25d0*/  P2R R11, PR, RZ, 0x1 ;  /* 0x00000001ff0b7803 */ /* 0x000fe40000000000 */
[C---:B------:R-:W-:Y:S02]  /*25e0*/  ISETP.GT.AND P2, PT, R3.reuse, 0xa9, PT ;  /* 0x000000a90300780c */ /* 0x040fe40003f44270 */
[C---:B------:R-:W-:Y:S02]  /*25f0*/  ISETP.GT.AND P3, PT, R3.reuse, 0xb0, PT ;  /* 0x000000b00300780c */ /* 0x040fe40003f64270 */
[C---:B------:R-:W-:Y:S02]  /*2600*/  ISETP.GT.AND P4, PT, R3.reuse, 0xb1, PT ;  /* 0x000000b10300780c */ /* 0x040fe40003f84270 */
[----:B------:R-:W-:-:S02]  /*2610*/  ISETP.GT.AND P5, PT, R3, 0xb8, PT ;  /* 0x000000b80300780c */ /* 0x000fc40003fa4270 */
[C---:B------:R-:W-:Y:S02]  /*2620*/  ISETP.GT.AND P6, PT, R3.reuse, 0xb9, PT ;  /* 0x000000b90300780c */ /* 0x040fe40003fc4270 */
[C---:B------:R-:W-:Y:S02]  /*2630*/  ISETP.GT.AND P0, PT, R3.reuse, 0x99, PT ;  /* 0x000000990300780c */ /* 0x040fe40003f04270 */
[----:B------:R-:W-:Y:S02]  /*2640*/  ISETP.GT.AND P1, PT, R3, 0xa0, PT ;  /* 0x000000a00300780c */ /* 0x000fe40003f24270 */
        /* <DEDUP_REMOVED lines=23> */
[----:B------:R-:W-:Y:S02]  /*27c0*/  FSEL R109, R109, -INF , P2 ;  /* 0xff8000006d6d7808 */ /* 0x000fe40001000000 */
[----:B------:R-:W-:Y:S02]  /*27d0*/  FMNMX.FTZ R0, R108, R7, !PT ;  /* 0x000000076c007209 */ /* 0x000fe40007810000 */
[----:B------:R-:W-:Y:S02]  /*27e0*/  FMNMX.FTZ R3, R51, R20, !PT ;  /* 0x0000001433037209 */ /* 0x000fe40007810000 */
[----:B------:R-:W-:-:S02]  /*27f0*/  FSEL R112, R112, -INF , P3 ;  /* 0xff80000070707808 */ /* 0x000fc40001800000 */
        /* <DEDUP_REMOVED lines=11> */
[----:B------:R-:W-:-:S02]  /*28b0*/  FMNMX.FTZ R8, R117, R0, !PT ;  /* 0x0000000075087209 */ /* 0x000fc40007810000 */
[----:B------:R-:W-:Y:S02]  /*28c0*/  FMNMX.FTZ R20, R62, R3, !PT ;  /* 0x000000033e147209 */ /* 0x000fe40007810000 */
[----:B------:R-:W-:Y:S01]  /*28d0*/  P2R R10, PR, RZ, 0x4 ;  /* 0x00000004ff0a7803 */ /* 0x000fe20000000000 */
[----:B------:R-:W0:Y:S01]  /*28e0*/  SHFL.BFLY PT, R7, R8, 0x2, 0x1f ;  /* 0x0c401f0008077f89 */ /* 0x000e2200000e0000 */
[----:B------:R-:W-:Y:S02]  /*28f0*/  FMNMX.FTZ R3, R63, R20, !PT ;  /* 0x000000143f037209 */ /* 0x000fe40007810000 */
[----:B------:R-:W-:Y:S02]  /*2900*/  FSEL R103, R103, -INF , P0 ;  /* 0xff80000067677808 */ /* 0x000fe40000000000 */
[----:B------:R-:W-:Y:S02]  /*2910*/  FMNMX.FTZ R20, R66, R3, !PT ;  /* 0x0000000342147209 */ /* 0x000fe40007810000 */
[----:B------:R-:W-:-:S02]  /*2920*/  FSEL R106, R106, -INF , P1 ;  /* 0xff8000006a6a7808 */ /* 0x000fc40000800000 */
[----:B------:R-:W-:Y:S02]  /*2930*/  FMNMX.FTZ R3, R67, R20, !PT ;  /* 0x0000001443037209 */ /* 0x000fe40007810000 */
[----:B------:R-:W-:Y:S02]  /*2940*/  ISETP.NE.AND P1, PT, R12, RZ, PT ;  /* 0x000000ff0c00720c */ /* 0x000fe40003f25270 */
[----:B------:R-:W-:Y:S02]  /*2950*/  FMNMX.FTZ R20, R70, R3, !PT ;  /* 0x0000000346147209 */ /* 0x000fe40007810000 */
[----:B------:R-:W-:Y:S02]  /*2960*/  ISETP.NE.AND P0, PT, R11, RZ, PT ;  /* 0x000000ff0b00720c */ /* 0x000fe40003f05270 */
[----:B------:R-:W-:Y:S02]  /*2970*/  FMNMX.FTZ R3, R71, R20, !PT ;  /* 0x0000001447037209 */ /* 0x000fe40007810000 */
[----:B------:R-:W-:-:S02]  /*2980*/  FSEL R107, R107, -INF , P1 ;  /* 0xff8000006b6b7808 */ /* 0x000fc40000800000 */
[----:B------:R-:W-:Y:S02]  /*2990*/  FMNMX.FTZ R20, R74, R3, !PT ;  /* 0x000000034a147209 */ /* 0x000fe40007810000 */
[----:B------:R-:W-:Y:S02]  /*29a0*/  FSEL R110, R110, -INF , P0 ;  /* 0xff8000006e6e7808 */ /* 0x000fe40000000000 */
[----:B0-----:R-:W-:Y:S02]  /*29b0*/  FMNMX.FTZ R9, R8, R7, !PT ;  /* 0x0000000708097209 */ /* 0x001fe40007810000 */
[----:B------:R-:W-:Y:S02]  /*29c0*/  FMNMX.FTZ R3, R75, R20, !PT ;  /* 0x000000144b037209 */ /* 0x000fe40007810000 */
[----:B------:R-:W-:Y:S01]  /*29d0*/  FSEL R114, R114, -INF , P3 ;  /* 0xff80000072727808 */ /* 0x000fe20001800000 */
[----:B------:R-:W0:Y:S01]  /*29e0*/  SHFL.BFLY PT, R0, R9, 0x1, 0x1f ;  /* 0x0c201f0009007f89 */ /* 0x000e2200000e0000 */
[----:B------:R-:W-:-:S02]  /*29f0*/  FMNMX.FTZ R20, R78, R3, !PT ;  /* 0x000000034e147209 */ /* 0x000fc40007810000 */
[----:B------:R-:W-:Y:S02]  /*2a00*/  FSEL R115, R115, -INF , P4 ;  /* 0xff80000073737808 */ /* 0x000fe40002000000 */
[----:B------:R-:W-:Y:S02]  /*2a10*/  FMNMX.FTZ R3, R79, R20, !PT ;  /* 0x000000144f037209 */ /* 0x000fe40007810000 */
[----:B------:R-:W-:Y:S02]  /*2a20*/  FSEL R118, R118, -INF , P5 ;  /* 0xff80000076767808 */ /* 0x000fe40002800000 */
[----:B------:R-:W-:Y:S02]  /*2a30*/  FMNMX.FTZ R20, R82, R3, !PT ;  /* 0x0000000352147209 */ /* 0x000fe40007810000 */
[----:B------:R-:W-:Y:S02]  /*2a40*/  FSEL R119, R119, -INF , P6 ;  /* 0xff80000077777808 */ /* 0x000fe40003000000 */
[----:B------:R-:W-:-:S02]  /*2a50*/  FMNMX.FTZ R3, R83, R20, !PT ;  /* 0x0000001453037209 */ /* 0x000fc40007810000 */
[----:B------:R-:W-:Y:S02]  /*2a60*/  ISETP.NE.AND P0, PT, R5, RZ, PT ;  /* 0x000000ff0500720c */ /* 0x000fe40003f05270 */
[----:B------:R-:W-:Y:S02]  /*2a70*/  FMNMX.FTZ R20, R86, R3, !PT ;  /* 0x0000000356147209 */ /* 0x000fe40007810000 */
[----:B------:R-:W-:Y:S02]  /*2a80*/  ISETP.NE.AND P1, PT, R6, RZ, PT ;  /* 0x000000ff0600720c */ /* 0x000fe40003f25270 */
[----:B------:R-:W-:Y:S02]  /*2a90*/  FMNMX.FTZ R3, R87, R20, !PT ;  /* 0x0000001457037209 */ /* 0x000fe40007810000 */
[----:B0-----:R-:W-:Y:S02]  /*2aa0*/  FMNMX.FTZ R0, R9, R0, !PT ;  /* 0x0000000009007209 */ /* 0x001fe40007810000 */
[----:B------:R-:W-:-:S02]  /*2ab0*/  FMNMX.FTZ R20, R90, R3, !PT ;  /* 0x000000035a147209 */ /* 0x000fc40007810000 */
[C---:B------:R-:W-:Y:S01]  /*2ac0*/  FSETP.NEU.FTZ.AND P2, PT, R0.reuse, -INF , PT ;  /* 0xff8000000000780b */ /* 0x040fe20003f5d000 */
[----:B------:R-:W-:Y:S01]  /*2ad0*/  FMUL.FTZ R7, R0, UR26 ;  /* 0x0000001a00077c20 */ /* 0x000fe20008410000 */
[----:B------:R-:W-:-:S03]  /*2ae0*/  FMNMX.FTZ R3, R91, R20, !PT ;  /* 0x000000145b037209 */ /* 0x000fc60007810000 */
[----:B------:R-:W-:Y:S01]  /*2af0*/  @!P1 VIADD R4, R4, 0x30840 ;  /* 0x0003084004049836 */ /* 0x000fe20000000000 */
[----:B------:R-:W-:Y:S02]  /*2b00*/  FMNMX.FTZ R20, R94, R3, !PT ;  /* 0x000000035e147209 */ /* 0x000fe40007810000 */
        /* <DEDUP_REMOVED lines=47> */
[----:B------:R0:W-:Y:S01]  /*2e00*/  MUFU.EX2 R20, R80 ;  /* 0x0000005000147308 */ /* 0x0001e20000000800 */
[----:B------:R-:W-:Y:S01]  /*2e10*/  FMNMX.FTZ R3, R119, R64, !PT ;  /* 0x0000004077037209 */ /* 0x000fe20007810000 */
[--C-:B------:R-:W-:Y:S01]  /*2e20*/  FFMA.FTZ R29, R81, UR26, -R7.reuse ;  /* 0x0000001a511d7c23 */ /* 0x100fe20008010807 */
[--C-:B------:R-:W-:Y:S01]  /*2e30*/  FFMA.FTZ R57, R57, UR26, -R7.reuse ;  /* 0x0000001a39397c23 */ /* 0x100fe20008010807 */
[--C-:B------:R-:W-:Y:S01]  /*2e40*/  FFMA.FTZ R61, R61, UR26, -R7.reuse ;  /* 0x0000001a3d3d7c23 */ /* 0x100fe20008010807 */
[--C-:B------:R-:W-:Y:S01]  /*2e50*/  FFMA.FTZ R68, R93, UR26, -R7.reuse ;  /* 0x0000001a5d447c23 */ /* 0x100fe20008010807 */
[----:B------:R-:W1:Y:S01]  /*2e60*/  SHFL.BFLY PT, R76, R3, 0x2, 0x1f ;  /* 0x0c401f00034c7f89 */ /* 0x000e6200000e0000 */
[--C-:B------:R-:W-:Y:S01]  /*2e70*/  FFMA.FTZ R64, R96, UR26, -R7.reuse ;  /* 0x0000001a60407c23 */ /* 0x100fe20008010807 */
[----:B------:R2:W-:Y:S01]  /*2e80*/  MUFU.EX2 R32, R84 ;  /* 0x0000005400207308 */ /* 0x0005e20000000800 */
[--C-:B------:R-:W-:Y:S01]  /*2e90*/  FFMA.FTZ R69, R97, UR26, -R7.reuse ;  /* 0x0000001a61457c23 */ /* 0x100fe20008010807 */
[--C-:B------:R-:W-:Y:S01]  /*2ea0*/  FFMA.FTZ R72, R100, UR26, -R7.reuse ;  /* 0x0000001a64487c23 */ /* 0x100fe20008010807 */
[--C-:B------:R-:W-:Y:S01]  /*2eb0*/  FFMA.FTZ R73, R101, UR26, -R7.reuse ;  /* 0x0000001a65497c23 */ /* 0x100fe20008010807 */
[--C-:B------:R-:W-:Y:S01]  /*2ec0*/  FFMA.FTZ R77, R105, UR26, -R7.reuse ;  /* 0x0000001a694d7c23 */ /* 0x100fe20008010807 */
[--C-:B0-----:R-:W-:Y:S01]  /*2ed0*/  FFMA.FTZ R80, R108, UR26, -R7.reuse ;  /* 0x0000001a6c507c23 */ /* 0x101fe20008010807 */
[--C-:B------:R-:W-:Y:S01]  /*2ee0*/  FFMA.FTZ R81, R109, UR26, -R7.reuse ;  /* 0x0000001a6d517c23 */ /* 0x100fe20008010807 */
[--C-:B------:R-:W-:Y:S01]  /*2ef0*/  FFMA.FTZ R113, R113, UR26, -R7.reuse ;  /* 0x0000001a71717c23 */ /* 0x100fe20008010807 */
[----:B------:R0:W-:Y:S01]  /*2f00*/  MUFU.EX2 R60, R89 ;  /* 0x00000059003c7308 */ /* 0x0001e20000000800 */
[----:B--2---:R-:W-:Y:S01]  /*2f10*/  FFMA.FTZ R84, R112, UR26, -R7 ;  /* 0x0000001a70547c23 */ /* 0x004fe20008010807 */
[----:B------:R-:W-:-:S04]  /*2f20*/  @!P1 PRMT R4, RZ, 0x654, R4 ;  /* 0x00000654ff049816 */ /* 0x000fc80000000004 */
[----:B------:R2:W-:Y:S02]  /*2f30*/  @!P1 SYNCS.ARRIVE.TRANS64.RED.A1T0 RZ, [R4+URZ], RZ ;  /* 0x000000ff04ff99a7 */ /* 0x0005e4000810043f */
[----:B------:R-:W-:Y:S01]  /*2f40*/  MUFU.EX2 R5, R5 ;  /* 0x0000000500057308 */ /* 0x000fe20000000800 */
[--C-:B0-----:R-:W-:Y:S01]  /*2f50*/  FFMA.FTZ R89, R117, UR26, -R7.reuse ;  /* 0x0000001a75597c23 */ /* 0x101fe20008010807 */
[----:B-1----:R-:W-:Y:S01]  /*2f60*/  FMNMX.FTZ R85, R3, R76, !PT ;  /* 0x0000004c03557209 */ /* 0x002fe20007810000 */
[----:B------:R-:W-:-:S05]  /*2f70*/  FFMA.FTZ R76, R104, UR26, -R7 ;  /* 0x0000001a684c7c23 */ /* 0x000fca0008010807 */
[----:B------:R-:W2:Y:S01]  /*2f80*/  MUFU.EX2 R6, R6 ;  /* 0x0000000600067308 */ /* 0x000ea20000000800 */
[----:B------:R-:W0:Y:S07]  /*2f90*/  SHFL.BFLY PT, R88, R85, 0x1, 0x1f ;  /* 0x0c201f0055587f89 */ /* 0x000e2e00000e0000 */
[----:B------:R-:W1:Y:S08]  /*2fa0*/  MUFU.EX2 R8, R8 ;  /* 0x0000000800087308 */ /* 0x000e700000000800 */
[----:B------:R-:W3:Y:S01]  /*2fb0*/  MUFU.EX2 R9, R9 ;  /* 0x0000000900097308 */ /* 0x000ee20000000800 */
[----:B--2---:R-:W-:-:S07]  /*2fc0*/  F2FP.F16.F32.PACK_AB R4, R6, R5 ;  /* 0x000000050604723e */ /* 0x004fce00000000ff */
[----:B------:R-:W2:Y:S01]  /*2fd0*/  MUFU.EX2 R10, R10 ;  /* 0x0000000a000a7308 */ /* 0x000ea20000000800 */
        /* <DEDUP_REMOVED lines=22> */
[----:B-1----:R-:W-:Y:S01]  /*3140*/  FADD.FTZ R70, R8, R59 ;  /* 0x0000003b08467221 */ /* 0x002fe20000010000 */
[----:B------:R-:W0:Y:S01]  /*3150*/  MUFU.EX2 R26, R26 ;  /* 0x0000001a001a7308 */ /* 0x000e220000000800 */
[--C-:B------:R-:W-:Y:S01]  /*3160*/  FFMA.FTZ R35, R66, UR26, -R92.reuse ;  /* 0x0000001a42237c23 */ /* 0x100fe2000801085c */
[--C-:B------:R-:W-:Y:S01]  /*3170*/  FFMA.FTZ R38, R50, UR26, -R92.reuse ;  /* 0x0000001a32267c23 */ /* 0x100fe2000801085c */
[--C-:B------:R-:W-:Y:S01]  /*3180*/  FFMA.FTZ R104, R39, UR26, -R92.reuse ;  /* 0x0000001a27687c23 */ /* 0x100fe2000801085c */
[--C-:B------:R-:W-:Y:S01]  /*3190*/  FFMA.FTZ R50, R71, UR26, -R92.reuse ;  /* 0x0000001a47327c23 */ /* 0x100fe2000801085c */
[----:B------:R-:W-:Y:S01]  /*31a0*/  FFMA.FTZ R27, R42, UR26, -R92 ;  /* 0x0000001a2a1b7c23 */ /* 0x000fe2000801085c */
[----:B---3--:R-:W-:Y:S01]  /*31b0*/  FADD.FTZ R71, R9, R70 ;  /* 0x0000004609477221 */ /* 0x008fe20000010000 */
[--C-:B------:R-:W-:Y:S01]  /*31c0*/  FFMA.FTZ R42, R67, UR26, -R92.reuse ;  /* 0x0000001a432a7c23 */ /* 0x100fe2000801085c */
[----:B------:R-:W1:Y:S01]  /*31d0*/  MUFU.EX2 R93, R93 ;  /* 0x0000005d005d7308 */ /* 0x000e620000000800 */
[--C-:B------:R-:W-:Y:S01]  /*31e0*/  FFMA.FTZ R39, R51, UR26, -R92.reuse ;  /* 0x0000001a33277c23 */ /* 0x100fe2000801085c */
[--C-:B------:R-:W-:Y:S01]  /*31f0*/  FFMA.FTZ R51, R74, UR26, -R92.reuse ;  /* 0x0000001a4a337c23 */ /* 0x100fe2000801085c */
[----:B--2---:R-:W-:Y:S01]  /*3200*/  FADD.FTZ R74, R10, R71 ;  /* 0x000000470a4a7221 */ /* 0x004fe20000010000 */
        /* <DEDUP_REMOVED lines=8> */
[----:B------:R-:W-:Y:S01]  /*3290*/  F2FP.F16.F32.PACK_AB R6, R9, R8 ;  /* 0x000000080906723e */ /* 0x000fe200000000ff */
[--C-:B------:R-:W-:Y:S01]  /*32a0*/  FFMA.FTZ R71, R86, UR26, -R92.reuse ;  /* 0x0000001a56477c23 */ /* 0x100fe2000801085c */
[----:B------:R-:W-:Y:S01]  /*32b0*/  F2FP.F16.F32.PACK_AB R8, R11, R10 ;  /* 0x0000000a0b08723e */ /* 0x000fe200000000ff */
[----:B------:R-:W-:Y:S01]  /*32c0*/  FFMA.FTZ R63, R63, UR26, -R92 ;  /* 0x0000001a3f3f7c23 */ /* 0x000fe2000801085c */
[----:B------:R-:W0:Y:S01]  /*32d0*/  MUFU.EX2 R97, R97 ;  /* 0x0000006100617308 */ /* 0x000e220000000800 */
[----:B-1----:R-:W-:Y:S01]  /*32e0*/  FADD.FTZ R67, R93, R66 ;  /* 0x000000425d437221 */ /* 0x002fe20000010000 */
[--C-:B------:R-:W-:Y:S01]  /*32f0*/  FFMA.FTZ R70, R79, UR26, -R92.reuse ;  /* 0x0000001a4f467c23 */ /* 0x100fe2000801085c */
[--C-:B------:R-:W-:Y:S01]  /*3300*/  FFMA.FTZ R79, R94, UR26, -R92.reuse ;  /* 0x0000001a5e4f7c23 */ /* 0x100fe2000801085c */
[--C-:B------:R-:W-:Y:S01]  /*3310*/  FFMA.FTZ R99, R99, UR26, -R92.reuse ;  /* 0x0000001a63637c23 */ /* 0x100fe2000801085c */
[--C-:B------:R-:W-:Y:S01]  /*3320*/  FFMA.FTZ R102, R102, UR26, -R92.reuse ;  /* 0x0000001a66667c23 */ /* 0x100fe2000801085c */
[--C-:B------:R-:W-:Y:S01]  /*3330*/  FFMA.FTZ R103, R103, UR26, -R92.reuse ;  /* 0x0000001a67677c23 */ /* 0x100fe2000801085c */
        /* <DEDUP_REMOVED lines=11> */
[--C-:B------:R-:W-:Y:S01]  /*33f0*/  FFMA.FTZ R66, R82, UR26, -R92.reuse ;  /* 0x0000001a52427c23 */ /* 0x100fe2000801085c */
[--C-:B------:R-:W-:Y:S01]  /*3400*/  FFMA.FTZ R114, R114, UR26, -R92.reuse ;  /* 0x0000001a72727c23 */ /* 0x100fe2000801085c */
[--C-:B------:R-:W-:Y:S01]  /*3410*/  FFMA.FTZ R115, R115, UR26, -R92.reuse ;  /* 0x0000001a73737c23 */ /* 0x100fe2000801085c */
[----:B------:R-:W-:-:S03]  /*3420*/  FFMA.FTZ R118, R118, UR26, -R92 ;  /* 0x0000001a76767c23 */ /* 0x000fc6000801085c */
[----:B------:R-:W0:Y:S01]  /*3430*/  MUFU.EX2 R101, R101 ;  /* 0x0000006500657308 */ /* 0x000e220000000800 */
[----:B-1----:R-:W-:Y:S01]  /*3440*/  FADD.FTZ R74, R100, R5 ;  /* 0x00000005644a7221 */ /* 0x002fe20000010000 */
[----:B------:R-:W-:Y:S02]  /*3450*/  F2FP.F16.F32.PACK_AB R5, R26, R7 ;  /* 0x000000071a05723e */ /* 0x000fe400000000ff */
[----:B------:R-:W-:Y:S02]  /*3460*/  F2FP.F16.F32.PACK_AB R7, R96, R93 ;  /* 0x0000005d6007723e */ /* 0x000fe400000000ff */
[----:B------:R-:W-:Y:S02]  /*3470*/  F2FP.F16.F32.PACK_AB R9, R100, R97 ;  /* 0x000000616409723e */ /* 0x000fe400000000ff */
[----:B------:R-:W1:Y:S01]  /*3480*/  MUFU.EX2 R12, R12 ;  /* 0x0000000c000c7308 */ /* 0x000e620000000800 */
[----:B--2---:R-:W-:Y:S01]  /*3490*/  FADD.FTZ R75, R121, R78 ;  /* 0x0000004e794b7221 */ /* 0x004fe20000010000 */
[----:B------:R-:W-:Y:S01]  /*34a0*/  FFMA.FTZ R78, R91, UR26, -R92 ;  /* 0x0000001a5b4e7c23 */ /* 0x000fe2000801085c */
[----:B------:R2:W-:Y:S01]  /*34b0*/  STSM.16.M88.4 [R2+0x1e800], R4 ;  /* 0x01e8000402007844 */ /* 0x0005e20000000200 */
[----:B------:R-:W-:Y:S01]  /*34c0*/  F2FP.F16.F32.PACK_AB R10, R121, R120 ;  /* 0x00000078790a723e */ /* 0x000fe200000000ff */
[----:B------:R-:W-:-:S02]  /*34d0*/  IMAD.MOV.U32 R121, RZ, RZ, R151 ;  /* 0x000000ffff797224 */ /* 0x000fc400078e0097 */
[----:B------:R-:W-:Y:S01]  /*34e0*/  IMAD.MOV.U32 R120, RZ, RZ, R151 ;  /* 0x000000ffff787224 */ /* 0x000fe200078e0097 */
[----:B------:R-:W3:Y:S01]  /*34f0*/  MUFU.EX2 R104, R104 ;  /* 0x0000006800687308 */ /* 0x000ee20000000800 */
[----:B0-----:R-:W-:Y:S01]  /*3500*/  FADD.FTZ R11, R101, R74 ;  /* 0x0000004a650b7221 */ /* 0x001fe20000010000 */
[----:B------:R-:W-:-:S06]  /*3510*/  FFMA.FTZ R74, R87, UR26, -R92 ;  /* 0x0000001a574a7c23 */ /* 0x000fcc000801085c */
[----:B------:R-:W0:Y:S01]  /*3520*/  MUFU.EX2 R13, R13 ;  /* 0x0000000d000d7308 */ /* 0x000e220000000800 */
[----:B-1----:R-:W-:Y:S01]  /*3530*/  FADD.FTZ R82, R12, R75 ;  /* 0x0000004b0c527221 */ /* 0x002fe20000010000 */
[----:B------:R-:W-:-:S06]  /*3540*/  FFMA.FTZ R75, R90, UR26, -R92 ;  /* 0x0000001a5a4b7c23 */ /* 0x000fcc000801085c */
[----:B------:R-:W1:Y:S01]  /*3550*/  MUFU.EX2 R27, R27 ;  /* 0x0000001b001b7308 */ /* 0x000e620000000800 */
[C---:B---3--:R-:W-:Y:S01]  /*3560*/  FADD.FTZ R26, R104.reuse, R11 ;  /* 0x0000000b681a7221 */ /* 0x048fe20000010000 */
[----:B------:R-:W-:-:S05]  /*3570*/  F2FP.F16.F32.PACK_AB R11, R104, R101 ;  /* 0x00000065680b723e */ /* 0x000fca00000000ff */
[----:B------:R3:W-:Y:S01]  /*3580*/  STSM.16.M88.4 [R18], R8 ;  /* 0x0000000812007844 */ /* 0x0007e20000000200 */
[----:B------:R-:W4:Y:S01]  /*3590*/  MUFU.EX2 R14, R14 ;  /* 0x0000000e000e7308 */ /* 0x000f220000000800 */
[C---:B0-----:R-:W-:Y:S01]  /*35a0*/  FADD.FTZ R83, R13.reuse, R82 ;  /* 0x000000520d537221 */ /* 0x041fe20000010000 */
[----:B------:R-:W-:Y:S01]  /*35b0*/  F2FP.F16.F32.PACK_AB R12, R13, R12 ;  /* 0x0000000c0d0c723e */ /* 0x000fe200000000ff */
[----:B------:R-:W-:-:S05]  /*35c0*/  FFMA.FTZ R82, R95, UR26, -R92 ;  /* 0x0000001a5f527c23 */ /* 0x000fca000801085c */
[----:B------:R-:W0:Y:S01]  /*35d0*/  MUFU.EX2 R30, R30 ;  /* 0x0000001e001e7308 */ /* 0x000e220000000800 */
[----:B-1----:R-:W-:-:S07]  /*35e0*/  FADD.FTZ R87, R27, R26 ;  /* 0x0000001a1b577221 */ /* 0x002fce0000010000 */
[----:B------:R-:W1:Y:S01]  /*35f0*/  MUFU.EX2 R15, R15 ;  /* 0x0000000f000f7308 */ /* 0x000e620000000800 */
[----:B----4-:R-:W-:Y:S01]  /*3600*/  FADD.FTZ R86, R14, R83 ;  /* 0x000000530e567221 */ /* 0x010fe20000010000 */
[--C-:B------:R-:W-:Y:S01]  /*3610*/  FFMA.FTZ R83, R98, UR26, -R92.reuse ;  /* 0x0000001a62537c23 */ /* 0x100fe2000801085c */
[----:B------:R-:W-:-:S05]  /*3620*/  FFMA.FTZ R92, R119, UR26, -R92 ;  /* 0x0000001a775c7c23 */ /* 0x000fca000801085c */
[----:B------:R-:W4:Y:S01]  /*3630*/  MUFU.EX2 R31, R31 ;  /* 0x0000001f001f7308 */ /* 0x000f220000000800 */
[----:B0-----:R-:W-:-:S07]  /*3640*/  FADD.FTZ R26, R30, R87 ;  /* 0x000000571e1a7221 */ /* 0x001fce0000010000 */
[----:B------:R-:W0:Y:S01]  /*3650*/  MUFU.EX2 R24, R24 ;  /* 0x0000001800187308 */ /* 0x000e220000000800 */
[C---:B-1----:R-:W-:Y:S01]  /*3660*/  FADD.FTZ R91, R15.reuse, R86 ;  /* 0x000000560f5b7221 */ /* 0x042fe20000010000 */
[----:B------:R-:W-:-:S06]  /*3670*/  F2FP.F16.F32.PACK_AB R14, R15, R14 ;  /* 0x0000000e0f0e723e */ /* 0x000fcc00000000ff */
[----:B------:R-:W1:Y:S01]  /*3680*/  MUFU.EX2 R34, R34 ;  /* 0x0000002200227308 */ /* 0x000e620000000800 */
[----:B----4-:R-:W-:-:S07]  /*3690*/  FADD.FTZ R87, R31, R26 ;  /* 0x0000001a1f577221 */ /* 0x010fce0000010000 */
[----:B------:R-:W4:Y:S01]  /*36a0*/  MUFU.EX2 R25, R25 ;  /* 0x0000001900197308 */ /* 0x000f220000000800 */
[----:B0-----:R-:W-:-:S07]  /*36b0*/  FADD.FTZ R26, R24, R91 ;  /* 0x0000005b181a7221 */ /* 0x001fce0000010000 */
[----:B------:R-:W0:Y:S01]  /*36c0*/  MUFU.EX2 R38, R38 ;  /* 0x0000002600267308 */ /* 0x000e220000000800 */
[C---:B-1----:R-:W-:Y:S01]  /*36d0*/  FADD.FTZ R87, R34.reuse, R87 ;  /* 0x0000005722577221 */ /* 0x042fe20000010000 */
[----:B------:R-:W-:-:S06]  /*36e0*/  F2FP.F16.F32.PACK_AB R15, R34, R31 ;  /* 0x0000001f220f723e */ /* 0x000fcc00000000ff */
[----:B------:R-:W1:Y:S01]  /*36f0*/  MUFU.EX2 R45, R45 ;  /* 0x0000002d002d7308 */ /* 0x000e620000000800 */
[C---:B----4-:R-:W-:Y:S01]  /*3700*/  FADD.FTZ R86, R25.reuse, R26 ;  /* 0x0000001a19567221 */ /* 0x050fe20000010000 */
[----:B------:R-:W-:-:S06]  /*3710*/  F2FP.F16.F32.PACK_AB R24, R25, R24 ;  /* 0x000000181918723e */ /* 0x000fcc00000000ff */
[----:B------:R-:W4:Y:S01]  /*3720*/  MUFU.EX2 R39, R39 ;  /* 0x0000002700277308 */ /* 0x000f220000000800 */
[----:B0-----:R-:W-:-:S07]  /*3730*/  FADD.FTZ R26, R38, R87 ;  /* 0x00000057261a7221 */ /* 0x001fce0000010000 */
[----:B------:R-:W0:Y:S01]  /*3740*/  MUFU.EX2 R48, R48 ;  /* 0x0000003000307308 */ /* 0x000e220000000800 */
[----:B-1----:R-:W-:-:S07]  /*3750*/  FADD.FTZ R91, R45, R86 ;  /* 0x000000562d5b7221 */ /* 0x002fce0000010000 */
        /* <DEDUP_REMOVED lines=20> */
[C---:B----4-:R-:W-:Y:S01]  /*38a0*/  FADD.FTZ R86, R61.reuse, R86 ;  /* 0x000000563d567221 */ /* 0x050fe20000010000 */
[----:B--2---:R-:W-:-:S06]  /*38b0*/  F2FP.F16.F32.PACK_AB R6, R61, R56 ;  /* 0x000000383d06723e */ /* 0x004fcc00000000ff */
[----:B------:R-:W2:Y:S01]  /*38c0*/  MUFU.EX2 R63, R63 ;  /* 0x0000003f003f7308 */ /* 0x000ea20000000800 */
[----:B0-----:R-:W-:-:S07]  /*38d0*/  FADD.FTZ R26, R58, R87 ;  /* 0x000000573a1a7221 */ /* 0x001fce0000010000 */
[----:B------:R-:W0:Y:S01]  /*38e0*/  MUFU.EX2 R28, R28 ;  /* 0x0000001c001c7308 */ /* 0x000e220000000800 */
[----:B-1----:R-:W-:-:S07]  /*38f0*/  FADD.FTZ R13, R21, R86 ;  /* 0x00000056150d7221 */ /* 0x002fce0000010000 */
[----:B------:R-:W1:Y:S01]  /*3900*/  MUFU.EX2 R35, R35 ;  /* 0x0000002300237308 */ /* 0x000e620000000800 */
[----:B--2---:R-:W-:Y:S01]  /*3910*/  FADD.FTZ R86, R63, R26 ;  /* 0x0000001a3f567221 */ /* 0x004fe20000010000 */
[----:B------:R-:W-:-:S06]  /*3920*/  F2FP.F16.F32.PACK_AB R26, R48, R45 ;  /* 0x0000002d301a723e */ /* 0x000fcc00000000ff */
[----:B------:R-:W2:Y:S01]  /*3930*/  MUFU.EX2 R33, R33 ;  /* 0x0000002100217308 */ /* 0x000ea20000000800 */
[----:B0-----:R-:W-:Y:S01]  /*3940*/  FADD.FTZ R4, R28, R13 ;  /* 0x0000000d1c047221 */ /* 0x001fe20000010000 */
[----:B------:R-:W-:Y:S02]  /*3950*/  F2FP.F16.F32.PACK_AB R13, R30, R27 ;  /* 0x0000001b1e0d723e */ /* 0x000fe400000000ff */
[----:B------:R-:W-:-:S03]  /*3960*/  F2FP.F16.F32.PACK_AB R27, R47, R46 ;  /* 0x0000002e2f1b723e */ /* 0x000fc600000000ff */
[----:B------:R0:W-:Y:S01]  /*3970*/  STSM.16.M88.4 [R17], R12 ;  /* 0x0000000c11007844 */ /* 0x0001e20000000200 */
[----:B------:R-:W3:Y:S01]  /*3980*/  MUFU.EX2 R42, R42 ;  /* 0x0000002a002a7308 */ /* 0x000ee20000000800 */
[----:B-1----:R-:W-:Y:S02]  /*3990*/  FADD.FTZ R5, R35, R86 ;  /* 0x0000005623057221 */ /* 0x002fe40000010000 */
[----:B------:R-:W-:Y:S05]  /*39a0*/  STSM.16.M88.4 [R16], R24 ;  /* 0x0000001810007844 */ /* 0x000fea0000000200 */
[----:B------:R-:W1:Y:S01]  /*39b0*/  MUFU.EX2 R36, R36 ;  /* 0x0000002400247308 */ /* 0x000e620000000800 */
[----:B--2---:R-:W-:Y:S01]  /*39c0*/  FADD.FTZ R7, R33, R4 ;  /* 0x0000000421077221 */ /* 0x004fe20000010000 */
[----:B------:R-:W-:-:S06]  /*39d0*/  F2FP.F16.F32.PACK_AB R4, R57, R52 ;  /* 0x000000343904723e */ /* 0x000fcc00000000ff */
[----:B------:R-:W2:Y:S01]  /*39e0*/  MUFU.EX2 R43, R43 ;  /* 0x0000002b002b7308 */ /* 0x000ea20000000800 */
[----:B---3--:R-:W-:-:S07]  /*39f0*/  FADD.FTZ R8, R42, R5 ;  /* 0x000000052a087221 */ /* 0x008fce0000010000 */
[----:B------:R-:W3:Y:S01]  /*3a00*/  MUFU.EX2 R37, R37 ;  /* 0x0000002500257308 */ /* 0x000ee20000000800 */
[----:B-1----:R-:W-:-:S07]  /*3a10*/  FADD.FTZ R10, R36, R7 ;  /* 0x00000007240a7221 */ /* 0x002fce0000010000 */
[----:B------:R-:W1:Y:S01]  /*3a20*/  MUFU.EX2 R50, R50 ;  /* 0x0000003200327308 */ /* 0x000e620000000800 */
[----:B--2---:R-:W-:-:S07]  /*3a30*/  FADD.FTZ R5, R43, R8 ;  /* 0x000000082b057221 */ /* 0x004fce0000010000 */
[----:B------:R-:W2:Y:S01]  /*3a40*/  MUFU.EX2 R40, R40 ;  /* 0x0000002800287308 */ /* 0x000ea20000000800 */
[----:B---3--:R-:W-:-:S07]  /*3a50*/  FADD.FTZ R7, R37, R10 ;  /* 0x0000000a25077221 */ /* 0x008fce0000010000 */
[----:B------:R-:W3:Y:S01]  /*3a60*/  MUFU.EX2 R51, R51 ;  /* 0x0000003300337308 */ /* 0x000ee20000000800 */
[----:B-1----:R-:W-:Y:S01]  /*3a70*/  FADD.FTZ R8, R50, R5 ;  /* 0x0000000532087221 */ /* 0x002fe20000010000 */
[----:B------:R-:W-:-:S06]  /*3a80*/  F2FP.F16.F32.PACK_AB R5, R55, R54 ;  /* 0x000000363705723e */ /* 0x000fcc00000000ff */
[----:B------:R-:W1:Y:S01]  /*3a90*/  MUFU.EX2 R44, R44 ;  /* 0x0000002c002c7308 */ /* 0x000e620000000800 */
[C---:B--2---:R-:W-:Y:S01]  /*3aa0*/  FADD.FTZ R7, R40.reuse, R7 ;  /* 0x0000000728077221 */ /* 0x044fe20000010000 */
[----:B0-----:R-:W-:-:S06]  /*3ab0*/  F2FP.F16.F32.PACK_AB R12, R40, R37 ;  /* 0x00000025280c723e */ /* 0x001fcc00000000ff */
[----:B------:R-:W0:Y:S01]  /*3ac0*/  MUFU.EX2 R62, R62 ;  /* 0x0000003e003e7308 */ /* 0x000e220000000800 */
[----:B---3--:R-:W-:-:S07]  /*3ad0*/  FADD.FTZ R9, R51, R8 ;  /* 0x0000000833097221 */ /* 0x008fce0000010000 */
[----:B------:R-:W2:Y:S01]  /*3ae0*/  MUFU.EX2 R49, R49 ;  /* 0x0000003100317308 */ /* 0x000ea20000000800 */
[----:B-1----:R-:W-:Y:S01]  /*3af0*/  FADD.FTZ R10, R44, R7 ;  /* 0x000000072c0a7221 */ /* 0x002fe20000010000 */
[----:B------:R-:W-:-:S05]  /*3b00*/  F2FP.F16.F32.PACK_AB R7, R63, R58 ;  /* 0x0000003a3f07723e */ /* 0x000fca00000000ff */
[----:B------:R1:W-:Y:S01]  /*3b10*/  STSM.16.M88.4 [R2+0x24800], R4 ;  /* 0x0248000402007844 */ /* 0x0003e20000000200 */
[----:B------:R-:W3:Y:S01]  /*3b20*/  MUFU.EX2 R59, R59 ;  /* 0x0000003b003b7308 */ /* 0x000ee20000000800 */
[C---:B0-----:R-:W-:Y:S01]  /*3b30*/  FADD.FTZ R8, R62.reuse, R9 ;  /* 0x000000093e087221 */ /* 0x041fe20000010000 */
[----:B------:R-:W-:-:S06]  /*3b40*/  F2FP.F16.F32.PACK_AB R13, R62, R51 ;  /* 0x000000333e0d723e */ /* 0x000fcc00000000ff */
[----:B------:R-:W0:Y:S01]  /*3b50*/  MUFU.EX2 R70, R70 ;  /* 0x0000004600467308 */ /* 0x000e220000000800 */
[C---:B--2---:R-:W-:Y:S01]  /*3b60*/  FADD.FTZ R11, R49.reuse, R10 ;  /* 0x0000000a310b7221 */ /* 0x044fe20000010000 */
[----:B------:R-:W-:Y:S02]  /*3b70*/  F2FP.F16.F32.PACK_AB R10, R36, R33 ;  /* 0x00000021240a723e */ /* 0x000fe400000000ff */
[----:B------:R-:W-:-:S04]  /*3b80*/  F2FP.F16.F32.PACK_AB R14, R49, R44 ;  /* 0x0000002c310e723e */ /* 0x000fc800000000ff */
[----:B------:R-:W2:Y:S01]  /*3b90*/  MUFU.EX2 R29, R29 ;  /* 0x0000001d001d7308 */ /* 0x000ea20000000800 */
[----:B---3--:R-:W-:Y:S01]  /*3ba0*/  FADD.FTZ R9, R59, R8 ;  /* 0x000000083b097221 */ /* 0x008fe20000010000 */
[----:B------:R-:W-:-:S06]  /*3bb0*/  FADD.FTZ R8, R20, R11 ;  /* 0x0000000b14087221 */ /* 0x000fcc0000010000 */
[----:B------:R-:W3:Y:S01]  /*3bc0*/  MUFU.EX2 R66, R66 ;  /* 0x0000004200427308 */ /* 0x000ee20000000800 */
[C---:B0-----:R-:W-:Y:S01]  /*3bd0*/  FADD.FTZ R9, R70.reuse, R9 ;  /* 0x0000000946097221 */ /* 0x041fe20000010000 */
[----:B------:R-:W-:-:S06]  /*3be0*/  F2FP.F16.F32.PACK_AB R15, R70, R59 ;  /* 0x0000003b460f723e */ /* 0x000fcc00000000ff */
[----:B------:R-:W0:Y:S01]  /*3bf0*/  MUFU.EX2 R67, R67 ;  /* 0x0000004300437308 */ /* 0x000e220000000800 */
[----:B--2---:R-:W-:Y:S01]  /*3c00*/  FADD.FTZ R11, R29, R8 ;  /* 0x000000081d0b7221 */ /* 0x004fe20000010000 */
[----:B------:R-:W-:-:S03]  /*3c10*/  F2FP.F16.F32.PACK_AB R8, R28, R21 ;  /* 0x000000151c08723e */ /* 0x000fc600000000ff */
[----:B------:R-:W-:Y:S01]  /*3c20*/  FADD.FTZ R30, R32, R11 ;  /* 0x0000000b201e7221 */ /* 0x000fe20000010000 */
[----:B------:R-:W-:Y:S02]  /*3c30*/  F2FP.F16.F32.PACK_AB R11, R50, R43 ;  /* 0x0000002b320b723e */ /* 0x000fe400000000ff */
[----:B------:R-:W2:Y:S01]  /*3c40*/  MUFU.EX2 R41, R41 ;  /* 0x0000002900297308 */ /* 0x000ea20000000800 */
[----:B---3--:R-:W-:Y:S01]  /*3c50*/  FADD.FTZ R28, R66, R9 ;  /* 0x00000009421c7221 */ /* 0x008fe20000010000 */
[----:B------:R-:W-:-:S05]  /*3c60*/  F2FP.F16.F32.PACK_AB R9, R42, R35 ;  /* 0x000000232a09723e */ /* 0x000fca00000000ff */
[----:B------:R3:W-:Y:S01]  /*3c70*/  STSM.16.M88.4 [R22], R8 ;  /* 0x0000000816007844 */ /* 0x0007e20000000200 */
[----:B------:R-:W1:Y:S01]  /*3c80*/  MUFU.EX2 R71, R71 ;  /* 0x0000004700477308 */ /* 0x000e620000000800 */
[----:B0-----:R-:W-:Y:S02]  /*3c90*/  FADD.FTZ R28, R67, R28 ;  /* 0x0000001c431c7221 */ /* 0x001fe40000010000 */
[----:B------:R0:W-:Y:S05]  /*3ca0*/  STSM.16.M88.4 [R17+0x6000], R12 ;  /* 0x0060000c11007844 */ /* 0x0001ea0000000200 */
[----:B------:R-:W4:Y:S01]  /*3cb0*/  MUFU.EX2 R53, R53 ;  /* 0x0000003500357308 */ /* 0x000f220000000800 */
[----:B--2---:R-:W-:-:S07]  /*3cc0*/  FADD.FTZ R30, R41, R30 ;  /* 0x0000001e291e7221 */ /* 0x004fce0000010000 */
[----:B------:R-:W2:Y:S01]  /*3cd0*/  MUFU.EX2 R74, R74 ;  /* 0x0000004a004a7308 */ /* 0x000ea20000000800 */
[----:B-1----:R-:W-:-:S07]  /*3ce0*/  FADD.FTZ R5, R71, R28 ;  /* 0x0000001c47057221 */ /* 0x002fce0000010000 */
[----:B------:R-:W1:Y:S01]  /*3cf0*/  MUFU.EX2 R75, R75 ;  /* 0x0000004b004b7308 */ /* 0x000e620000000800 */
[----:B----4-:R-:W-:-:S04]  /*3d00*/  FADD.FTZ R7, R53, R30 ;  /* 0x0000001e35077221 */ /* 0x010fc80000010000 */
[C---:B------:R-:W-:Y:S01]  /*3d10*/  FADD.FTZ R6, R60.reuse, R7 ;  /* 0x000000073c067221 */ /* 0x040fe20000010000 */
[----:B------:R-:W-:Y:S02]  /*3d20*/  F2FP.F16.F32.PACK_AB R60, R60, R53 ;  /* 0x000000353c3c723e */ /* 0x000fe400000000ff */
[----:B------:R-:W4:Y:S01]  /*3d30*/  MUFU.EX2 R65, R65 ;  /* 0x0000004100417308 */ /* 0x000f220000000800 */
[----:B--2---:R-:W-:-:S07]  /*3d40*/  FADD.FTZ R4, R74, R5 ;  /* 0x000000054a047221 */ /* 0x004fce0000010000 */
[----:B------:R-:W2:Y:S01]  /*3d50*/  MUFU.EX2 R78, R78 ;  /* 0x0000004e004e7308 */ /* 0x000ea20000000800 */
[----:B-1----:R-:W-:-:S07]  /*3d60*/  FADD.FTZ R5, R75, R4 ;  /* 0x000000044b057221 */ /* 0x002fce0000010000 */
[----:B------:R-:W1:Y:S01]  /*3d70*/  MUFU.EX2 R68, R68 ;  /* 0x0000004400447308 */ /* 0x000e620000000800 */
[----:B----4-:R-:W-:Y:S01]  /*3d80*/  FADD.FTZ R7, R65, R6 ;  /* 0x0000000641077221 */ /* 0x010fe20000010000 */
[----:B------:R-:W-:-:S06]  /*3d90*/  F2FP.F16.F32.PACK_AB R6, R41, R32 ;  /* 0x000000202906723e */ /* 0x000fcc00000000ff */
[----:B------:R-:W4:Y:S01]  /*3da0*/  MUFU.EX2 R79, R79 ;  /* 0x0000004f004f7308 */ /* 0x000f220000000800 */
[C---:B--2---:R-:W-:Y:S01]  /*3db0*/  FADD.FTZ R4, R78.reuse, R5 ;  /* 0x000000054e047221 */ /* 0x044fe20000010000 */
[----:B------:R-:W-:-:S06]  /*3dc0*/  F2FP.F16.F32.PACK_AB R61, R78, R75 ;  /* 0x0000004b4e3d723e */ /* 0x000fcc00000000ff */
[----:B------:R-:W2:Y:S01]  /*3dd0*/  MUFU.EX2 R64, R64 ;  /* 0x0000004000407308 */ /* 0x000ea20000000800 */
[C---:B-1----:R-:W-:Y:S01]  /*3de0*/  FADD.FTZ R7, R68.reuse, R7 ;  /* 0x0000000744077221 */ /* 0x042fe20000010000 */
[----:B------:R-:W-:-:S06]  /*3df0*/  F2FP.F16.F32.PACK_AB R62, R68, R65 ;  /* 0x00000041443e723e */ /* 0x000fcc00000000ff */
[----:B------:R-:W1:Y:S01]  /*3e00*/  MUFU.EX2 R82, R82 ;  /* 0x0000005200527308 */ /* 0x000e620000000800 */
[----:B----4-:R-:W-:Y:S01]  /*3e10*/  FADD.FTZ R5, R79, R4 ;  /* 0x000000044f057221 */ /* 0x010fe20000010000 */
[----:B------:R-:W-:-:S06]  /*3e20*/  F2FP.F16.F32.PACK_AB R4, R29, R20 ;  /* 0x000000141d04723e */ /* 0x000fcc00000000ff */
[----:B------:R-:W4:Y:S01]  /*3e30*/  MUFU.EX2 R69, R69 ;  /* 0x0000004500457308 */ /* 0x000f220000000800 */
[----:B--2---:R-:W-:-:S07]  /*3e40*/  FADD.FTZ R24, R64, R7 ;  /* 0x0000000740187221 */ /* 0x004fce0000010000 */
[----:B------:R-:W2:Y:S01]  /*3e50*/  MUFU.EX2 R83, R83 ;  /* 0x0000005300537308 */ /* 0x000ea20000000800 */
[C---:B-1----:R-:W-:Y:S01]  /*3e60*/  FADD.FTZ R20, R82.reuse, R5 ;  /* 0x0000000552147221 */ /* 0x042fe20000010000 */
[----:B------:R-:W-:-:S06]  /*3e70*/  F2FP.F16.F32.PACK_AB R63, R82, R79 ;  /* 0x0000004f523f723e */ /* 0x000fcc00000000ff */
[----:B------:R-:W3:Y:S01]  /*3e80*/  MUFU.EX2 R72, R72 ;  /* 0x0000004800487308 */ /* 0x000ee20000000800 */
[C---:B----4-:R-:W-:Y:S01]  /*3e90*/  FADD.FTZ R5, R69.reuse, R24 ;  /* 0x0000001845057221 */ /* 0x050fe20000010000 */
[----:B------:R-:W-:-:S06]  /*3ea0*/  F2FP.F16.F32.PACK_AB R64, R69, R64 ;  /* 0x000000404540723e */ /* 0x000fcc00000000ff */
[----:B------:R-:W1:Y:S01]  /*3eb0*/  MUFU.EX2 R48, R99 ;  /* 0x0000006300307308 */ /* 0x000e620000000800 */
[----:B--2---:R-:W-:-:S07]  /*3ec0*/  FADD.FTZ R7, R83, R20 ;  /* 0x0000001453077221 */ /* 0x004fce0000010000 */
[----:B------:R-:W2:Y:S01]  /*3ed0*/  MUFU.EX2 R73, R73 ;  /* 0x0000004900497308 */ /* 0x000ea20000000800 */
[----:B---3--:R-:W-:Y:S01]  /*3ee0*/  FADD.FTZ R8, R72, R5 ;  /* 0x0000000548087221 */ /* 0x008fe20000010000 */
[----:B------:R-:W-:-:S06]  /*3ef0*/  F2FP.F16.F32.PACK_AB R5, R67, R66 ;  /* 0x000000424305723e */ /* 0x000fcc00000000ff */
[----:B------:R-:W3:Y:S01]  /*3f00*/  MUFU.EX2 R102, R102 ;  /* 0x0000006600667308 */ /* 0x000ee20000000800 */
[----:B-1----:R-:W-:Y:S01]  /*3f10*/  FADD.FTZ R9, R48, R7 ;  /* 0x0000000730097221 */ /* 0x002fe20000010000 */
[----:B------:R-:W-:Y:S02]  /*3f20*/  F2FP.F16.F32.PACK_AB R7, R74, R71 ;  /* 0x000000474a07723e */ /* 0x000fe400000000ff */
[----:B------:R-:W-:-:S03]  /*3f30*/  F2FP.F16.F32.PACK_AB R65, R48, R83 ;  /* 0x000000533041723e */ /* 0x000fc600000000ff */
[----:B------:R1:W-:Y:S01]  /*3f40*/  STSM.16.M88.4 [R16+0x6000], R4 ;  /* 0x0060000410007844 */ /* 0x0003e20000000200 */
[----:B------:R-:W4:Y:S01]  /*3f50*/  MUFU.EX2 R103, R103 ;  /* 0x0000006700677308 */ /* 0x000f220000000800 */
[C---:B--2---:R-:W-:Y:S01]  /*3f60*/  FADD.FTZ R11, R73.reuse, R8 ;  /* 0x00000008490b7221 */ /* 0x044fe20000010000 */
[----:B------:R-:W-:Y:S01]  /*3f70*/  F2FP.F16.F32.PACK_AB R66, R73, R72 ;  /* 0x000000484942723e */ /* 0x000fe200000000ff */
[----:B------:R2:W-:Y:S05]  /*3f80*/  STSM.16.M88.4 [R2+0x2a800], R60 ;  /* 0x02a8003c02007844 */ /* 0x0005ea0000000200 */
[----:B------:R-:W5:Y:S01]  /*3f90*/  MUFU.EX2 R76, R76 ;  /* 0x0000004c004c7308 */ /* 0x000f620000000800 */
[----:B---3--:R-:W-:-:S07]  /*3fa0*/  FADD.FTZ R8, R102, R9 ;  /* 0x0000000966087221 */ /* 0x008fce0000010000 */
[----:B------:R-:W3:Y:S01]  /*3fb0*/  MUFU.EX2 R106, R106 ;  /* 0x0000006a006a7308 */ /* 0x000ee20000000800 */
[C---:B----4-:R-:W-:Y:S01]  /*3fc0*/  FADD.FTZ R9, R103.reuse, R8 ;  /* 0x0000000867097221 */ /* 0x050fe20000010000 */
[----:B------:R-:W-:-:S05]  /*3fd0*/  F2FP.F16.F32.PACK_AB R67, R103, R102 ;  /* 0x000000666743723e */ /* 0x000fca00000000ff */
[----:B------:R2:W-:Y:S01]  /*3fe0*/  STSM.16.M88.4 [R19], R64 ;  /* 0x0000004013007844 */ /* 0x0005e20000000200 */
[----:B------:R-:W4:Y:S01]  /*3ff0*/  MUFU.EX2 R77, R77 ;  /* 0x0000004d004d7308 */ /* 0x000f220000000800 */
[----:B-----5:R-:W-:-:S07]  /*4000*/  FADD.FTZ R10, R76, R11 ;  /* 0x0000000b4c0a7221 */ /* 0x020fce0000010000 */
[----:B------:R-:W5:Y:S01]  /*4010*/  MUFU.EX2 R80, R80 ;  /* 0x0000005000507308 */ /* 0x000f620000000800 */
[----:B---3--:R-:W-:-:S07]  /*4020*/  FADD.FTZ R8, R106, R9 ;  /* 0x000000096a087221 */ /* 0x008fce0000010000 */
[----:B------:R-:W0:Y:S01]  /*4030*/  MUFU.EX2 R81, R81 ;  /* 0x0000005100517308 */ /* 0x000e220000000800 */
[C---:B----4-:R-:W-:Y:S01]  /*4040*/  FADD.FTZ R11, R77.reuse, R10 ;  /* 0x0000000a4d0b7221 */ /* 0x050fe20000010000 */
[----:B------:R-:W-:-:S06]  /*4050*/  F2FP.F16.F32.PACK_AB R76, R77, R76 ;  /* 0x0000004c4d4c723e */ /* 0x000fcc00000000ff */
[----:B------:R-:W3:Y:S01]  /*4060*/  MUFU.EX2 R84, R84 ;  /* 0x0000005400547308 */ /* 0x000ee20000000800 */
[----:B-----5:R-:W-:-:S07]  /*4070*/  FADD.FTZ R10, R80, R11 ;  /* 0x0000000b500a7221 */ /* 0x020fce0000010000 */
        /* <DEDUP_REMOVED lines=9> */
[C---:B0-----:R-:W-:Y:S01]  /*4110*/  F2FP.F16.F32.PACK_AB R77, R107.reuse, R106 ;  /* 0x0000006a6b4d723e */ /* 0x041fe200000000ff */
[----:B------:R-:W-:-:S06]  /*4120*/  FADD.FTZ R11, R107, R8 ;  /* 0x000000086b0b7221 */ /* 0x000fcc0000010000 */
[----:B------:R-:W0:Y:S01]  /*4130*/  MUFU.EX2 R88, R88 ;  /* 0x0000005800587308 */ /* 0x000e220000000800 */
[----:B---3--:R-:W-:-:S07]  /*4140*/  FADD.FTZ R8, R110, R11 ;  /* 0x0000000b6e087221 */ /* 0x008fce0000010000 */
[----:B------:R-:W3:Y:S01]  /*4150*/  MUFU.EX2 R89, R89 ;  /* 0x0000005900597308 */ /* 0x000ee20000000800 */
[C---:B-1----:R-:W-:Y:S01]  /*4160*/  F2FP.F16.F32.PACK_AB R79, R111.reuse, R110 ;  /* 0x0000006e6f4f723e */ /* 0x042fe200000000ff */
[----:B------:R-:W-:-:S04]  /*4170*/  FADD.FTZ R5, R111, R8 ;  /* 0x000000086f057221 */ /* 0x000fc80000010000 */
[----:B------:R2:W-:Y:S02]  /*4180*/  STSM.16.M88.4 [R17+0xc000], R76 ;  /* 0x00c0004c11007844 */ /* 0x0005e40000000200 */
[----:B------:R-:W1:Y:S01]  /*4190*/  MUFU.EX2 R114, R114 ;  /* 0x0000007200727308 */ /* 0x000e620000000800 */
[----:B0-----:R-:W-:-:S07]  /*41a0*/  FADD.FTZ R6, R88, R7 ;  /* 0x0000000758067221 */ /* 0x001fce0000010000 */
[----:B------:R-:W0:Y:S01]  /*41b0*/  MUFU.EX2 R115, R115 ;  /* 0x0000007300737308 */ /* 0x000e220000000800 */
[C---:B---3--:R-:W-:Y:S01]  /*41c0*/  F2FP.F16.F32.PACK_AB R86, R89.reuse, R88 ;  /* 0x000000585956723e */ /* 0x048fe200000000ff */
[----:B------:R-:W-:-:S06]  /*41d0*/  FADD.FTZ R6, R89, R6 ;  /* 0x0000000659067221 */ /* 0x000fcc0000010000 */
[----:B------:R-:W-:Y:S01]  /*41e0*/  MUFU.EX2 R118, R118 ;  /* 0x0000007600767308 */ /* 0x000fe20000000800 */
[----:B-1----:R-:W-:-:S07]  /*41f0*/  FADD.FTZ R4, R114, R5 ;  /* 0x0000000572047221 */ /* 0x002fce0000010000 */
[----:B------:R-:W1:Y:S01]  /*4200*/  MUFU.EX2 R9, R92 ;  /* 0x0000005c00097308 */ /* 0x000e620000000800 */
[C---:B0-----:R-:W-:Y:S01]  /*4210*/  F2FP.F16.F32.PACK_AB R85, R115.reuse, R114 ;  /* 0x000000727355723e */ /* 0x041fe200000000ff */
        /* <DEDUP_REMOVED lines=31> */
.L_x_12837:
        /* <DEDUP_REMOVED lines=9> */
.L_x_12830:
[----:B------:R-:W-:Y:S01]  /*44a0*/  ULEA UR6, UR38, UR39, 0x3 ;  /* 0x0000002726067291 */ /* 0x000fe2000f8e183f */
[----:B------:R-:W-:-:S05]  /*44b0*/  IMAD.U32 R0, RZ, RZ, UR37 ;  /* 0x00000025ff007e24 */ /* 0x000fca000f8e00ff */
[----:B------:R-:W-:-:S04]  /*44c0*/  SHF.L.U32 R0, R0, 0x1f, RZ ;  /* 0x0000001f00007819 */ /* 0x000fc800000006ff */
[----:B------:R0:W1:Y:S01]  /*44d0*/  SYNCS.PHASECHK.TRANS64.TRYWAIT P2, [UR6+0x30830], R0 ;  /* 0x03083000ff0075a7 */ /* 0x0000620008040146 */
[----:B------:R-:W-:Y:S05]  /*44e0*/  @!P0 BRA `(.L_x_12831) ;  /* 0x0000000000048947 */ /* 0x000fea0003800000 */
[----:B------:R-:W-:Y:S01]  /*44f0*/  BPT.TRAP 0x1 ;  /* 0x000000040000795c */ /* 0x000fe20000300000 */
.L_x_12831:
[----:B-1----:R-:W-:Y:S05]  /*4500*/  @P2 BRA `(.L_x_12829) ;  /* 0x0000000000082947 */ /* 0x002fea0003800000 */
[----:B------:R-:W1:Y:S02]  /*4510*/  SYNCS.PHASECHK.TRANS64.TRYWAIT P2, [UR6+0x30830], R0 ;  /* 0x03083000ff0075a7 */ /* 0x000e640008040146 */
[----:B-1----:R-:W-:Y:S05]  /*4520*/  @!P2 BRA `(.L_x_12832) ;  /* 0x000000a00004a947 */ /* 0x002fea0003800000 */
.L_x_12829:
        /* <DEDUP_REMOVED lines=24> */
[----:B0-----:R-:W-:Y:S05]  /*46b0*/  @P3 BRA `(.L_x_12833) ;  /* 0x00000000002c3947 */ /* 0x001fea0003800000 */
[----:B------:R-:W-:Y:S05]  /*46c0*/  @!P0 BRA `(.L_x_12834) ;  /* 0x0000000000048947 */ /* 0x000fea0003800000 */
[----:B------:R-:W-:Y:S01]  /*46d0*/  BPT.TRAP 0x1 ;  /* 0x000000040000795c */ /* 0x000fe20000300000 */
.L_x_12834:
[----:B------:R-:W-:Y:S01]  /*46e0*/  ULEA UR6, UR27, UR39, 0x3 ;  /* 0x000000271b067291 */ /* 0x000fe2000f8e183f */
[----:B------:R-:W-:-:S05]  /*46f0*/  IMAD.U32 R0, RZ, RZ, UR20 ;  /* 0x00000014ff007e24 */ /* 0x000fca000f8e00ff */
[----:B------:R-:W-:-:S04]  /*4700*/  SHF.L.U32 R0, R0, 0x1f, RZ ;  /* 0x0000001f00007819 */ /* 0x000fc800000006ff */
[----:B------:R0:W1:Y:S01]  /*4710*/  SYNCS.PHASECHK.TRANS64.TRYWAIT P2, [UR6+0x30850], R0 ;  /* 0x03085000ff0075a7 */ /* 0x0000620008040146 */
[----:B------:R-:W-:Y:S05]  /*4720*/  @!P0 BRA `(.L_x_12835) ;  /* 0x0000000000048947 */ /* 0x000fea0003800000 */
[----:B------:R-:W-:Y:S01]  /*4730*/  BPT.TRAP 0x1 ;  /* 0x000000040000795c */ /* 0x000fe20000300000 */
.L_x_12835:
[----:B-1----:R-:W-:Y:S05]  /*4740*/  @P2 BRA `(.L_x_12833) ;  /* 0x0000000000082947 */ /* 0x002fea0003800000 */
[----:B------:R-:W1:Y:S02]  /*4750*/  SYNCS.PHASECHK.TRANS64.TRYWAIT P2, [UR6+0x30850], R0 ;  /* 0x03085000ff0075a7 */ /* 0x000e640008040146 */
[----:B-1----:R-:W-:Y:S05]  /*4760*/  @!P2 BRA `(.L_x_12836) ;  /* 0x0000009c008ca947 */ /* 0x002fea0003800000 */
.L_x_12833:
[----:B------:R-:W-:Y:S01]  /*4770*/  UIADD3 UR7, UR25, 0x1e800, URZ ;  /* 0x0001e80019077890 */ /* 0x000fe2000fffe03f */
[----:B------:R-:W-:Y:S01]  /*4780*/  WARPGROUP.ARRIVE ;  /* 0x00000000000079c5 */ /* 0x000fe20000000000 */
[----:B------:R-:W-:-:S05]  /*4790*/  UIADD3 UR6, UR39, 0x400, URZ ;  /* 0x0000040027067890 */ /* 0x000fca000fffe03f */
[----:B------:R-:W1:Y:S01]  /*47a0*/  S2R R5, SR_TID.X ;  /* 0x0000000000057919 */ /* 0x000e620000002100 */
[----:B------:R-:W-:Y:S01]  /*47b0*/  USHF.R.U32.HI UR7, URZ, 0x4, UR7 ;  /* 0x000000043f077899 */ /* 0x000fe20008011607 */
[----:B------:R-:W-:Y:S01]  /*47c0*/  FMNMX.FTZ R8, R24, R9, !PT ;  /* 0x0000000918087209 */ /* 0x000fe20007810000 */
[----:B------:R-:W-:Y:S01]  /*47d0*/  USHF.R.U32.HI UR6, URZ, 0x4, UR6 ;  /* 0x000000043f067899 */ /* 0x000fe20008011606 */
[----:B------:R-:W-:Y:S01]  /*47e0*/  IMAD.U32 R10, RZ, RZ, UR27 ;  /* 0x0000001bff0a7e24 */ /* 0x000fe2000f8e00ff */
[----:B------:R-:W-:Y:S02]  /*47f0*/  ULOP3.LUT UR10, UR7, 0x3fff, URZ, 0xc0, !UPT ;  /* 0x00003fff070a7892 */ /* 0x000fe4000f8ec03f */
[----:B------:R-:W-:Y:S02]  /*4800*/  ULOP3.LUT UR7, UR6, 0x3fff, URZ, 0xc0, !UPT ;  /* 0x00003fff06077892 */ /* 0x000fe4000f8ec03f */
[----:B------:R-:W-:Y:S01]  /*4810*/  ULOP3.LUT UR6, UR10, 0x10000, URZ, 0xfc, !UPT ;  /* 0x000100000a067892 */ /* 0x000fe2000f8efc3f */
[----:B------:R-:W-:Y:S01]  /*4820*/  @!P1 LEA R10, R10, UR39, 0x3 ;  /* 0x000000270a0a9c11 */ /* 0x000fe2000f8e18ff */
[----:B------:R-:W-:Y:S01]  /*4830*/  UIMAD UR7, UR27, 0x600, UR7 ;  /* 0x000006001b0778a4 */ /* 0x000fe2000f8e0207 */
[----:B------:R-:W-:Y:S01]  /*4840*/  UMOV UR21, 0x40000040 ;  /* 0x4000004000157882 */ /* 0x000fe20000000000 */
[----:B------:R-:W-:-:S02]  /*4850*/  UMOV UR23, 0x40000040 ;  /* 0x4000004000177882 */ /* 0x000fc40000000000 */
[----:B------:R-:W-:Y:S01]  /*4860*/  @!P1 VIADD R10, R10, 0x30860 ;  /* 0x000308600a0a9836 */ /* 0x000fe20000000000 */
[----:B------:R-:W-:Y:S01]  /*4870*/  UMOV UR20, UR6 ;  /* 0x0000000600147c82 */ /* 0x000fe20008000000 */
[----:B------:R-:W-:Y:S01]  /*4880*/  UMOV UR27, UR38 ;  /* 0x00000026001b7c82 */ /* 0x000fe20008000000 */
[----:B------:R-:W-:Y:S02]  /*4890*/  UMOV UR22, UR7 ;  /* 0x0000000700167c82 */ /* 0x000fe40008000000 */
[----:B------:R-:W-:Y:S01]  /*48a0*/  HGMMA.64x64x16.F32 R120, gdesc[UR20].tnspB, R120, gsb0 ;  /* 0x40e00000147879f0 */ /* 0x000fe20008000878 */
[----:B------:R-:W-:Y:S01]  /*48b0*/  UIADD3 UR20, UR6, 0x2, URZ ;  /* 0x0000000206147890 */ /* 0x000fe2000fffe03f */
[----:B------:R-:W-:Y:S01]  /*48c0*/  @!P1 PRMT R10, RZ, 0x654, R10 ;  /* 0x00000654ff0a9816 */ /* 0x000fe2000000000a */
[----:B------:R-:W-:Y:S01]  /*48d0*/  UIADD3 UR22, UR7, 0x80, URZ ;  /* 0x0000008007167890 */ /* 0x000fe2000fffe03f */
[----:B------:R-:W-:Y:S01]  /*48e0*/  UMOV UR21, 0x40000040 ;  /* 0x4000004000157882 */ /* 0x000fe20000000000 */
[----:B------:R-:W-:Y:S01]  /*48f0*/  UMOV UR23, 0x40000040 ;  /* 0x4000004000177882 */ /* 0x000fe20000000000 */
[----:B-1----:R-:W-:-:S02]  /*4900*/  SHF.R.U32.HI R3, RZ, 0x7, R5 ;  /* 0x00000007ff037819 */ /* 0x002fc40000011605 */
[----:B------:R-:W-:Y:S01]  /*4910*/  ISETP.GE.U32.AND P2, PT, R5, 0x180, PT ;  /* 0x000001800500780c */ /* 0x000fe20003f46070 */
[----:B------:R-:W-:Y:S02]  /*4920*/  IMAD.U32 R5, RZ, RZ, UR38 ;  /* 0x00000026ff057e24 */ /* 0x000fe4000f8e00ff */
[----:B0-----:R-:W-:Y:S01]  /*4930*/  VIADD R0, R3, 0x9 ;  /* 0x0000000903007836 */ /* 0x001fe20000000000 */
[----:B------:R-:W-:Y:S02]  /*4940*/  FMNMX.FTZ R3, R25, R8, !PT ;  /* 0x0000000819037209 */ /* 0x000fe40007810000 */
[----:B------:R-:W-:Y:S02]  /*4950*/  @!P1 LEA R5, R5, UR39, 0x3 ;  /* 0x0000002705059c11 */ /* 0x000fe4000f8e18ff */
[----:B------:R-:W-:Y:S02]  /*4960*/  FMNMX.FTZ R8, R28, R3, !PT ;  /* 0x000000031c087209 */ /* 0x000fe40007810000 */
[----:B------:R-:W-:Y:S01]  /*4970*/  SEL R0, R0, 0x9, !P2 ;  /* 0x0000000900007807 */ /* 0x000fe20005000000 */
[----:B------:R-:W-:Y:S01]  /*4980*/  @!P1 VIADD R3, R5, 0x30840 ;  /* 0x0003084005039836 */ /* 0x000fe20000000000 */
[----:B------:R-:W-:-:S02]  /*4990*/  FMNMX.FTZ R5, R29, R8, !PT ;  /* 0x000000081d057209 */ /* 0x000fc40007810000 */
[----:B------:R-:W-:Y:S02]  /*49a0*/  ISETP.LT.AND P2, PT, RZ, UR28, PT ;  /* 0x0000001cff007c0c */ /* 0x000fe4000bf41270 */
        /* <DEDUP_REMOVED lines=76> */
[----:B------:R-:W-:Y:S01]  /*4e70*/  HGMMA.64x64x16.F32 R120, gdesc[UR20].tnspB, R120, gsb0 ;  /* 0x40e00000147879f0 */ /* 0x000fe20008000878 */
[----:B------:R-:W-:Y:S02]  /*4e80*/  UMOV UR20, UR37 ;  /* 0x0000002500147c82 */ /* 0x000fe40008000000 */
        /* <DEDUP_REMOVED lines=405> */
[----:B------:R2:W4:Y:S01]  /*67e0*/  MUFU.EX2 R28, R42 ;  /* 0x0000002a001c7308 */ /* 0x0005220000000800 */
[----:B---3--:R-:W-:-:S07]  /*67f0*/  FADD.FTZ R5, R12, R5 ;  /* 0x000000050c057221 */ /* 0x008fce0000010000 */
[----:B------:R-:W3:Y:S01]  /*6800*/  MUFU.EX2 R92, R92 ;  /* 0x0000005c005c7308 */ /* 0x000ee20000000800 */
        /* <DEDUP_REMOVED lines=10> */
[----:B---3--:R-:W-:-:S02]  /*68b0*/  FADD.FTZ R6, R92, R7 ;  /* 0x000000075c067221 */ /* 0x008fc40000010000 */
[----:B------:R0:W-:Y:S04]  /*68c0*/  STSM.16.M88.4 [R22], R64 ;  /* 0x0000004016007844 */ /* 0x0001e80000000200 */
[----:B------:R0:W-:Y:S01]  /*68d0*/  STSM.16.M88.4 [R17+0x6000], R72 ;  /* 0x0060004811007844 */ /* 0x0001e20000000200 */
[----:B------:R-:W3:Y:S01]  /*68e0*/  MUFU.EX2 R95, R95 ;  /* 0x0000005f005f7308 */ /* 0x000ee20000000800 */
[----:B-1----:R-:W-:Y:S02]  /*68f0*/  FADD.FTZ R4, R91, R4 ;  /* 0x000000045b047221 */ /* 0x002fe40000010000 */
[----:B------:R0:W-:Y:S05]  /*6900*/  STSM.16.M88.4 [R16+0x6000], R80 ;  /* 0x0060005010007844 */ /* 0x0001ea0000000200 */
[----:B------:R-:W1:Y:S01]  /*6910*/  MUFU.EX2 R96, R96 ;  /* 0x0000006000607308 */ /* 0x000e620000000800 */
[C---:B--2---:R-:W-:Y:S01]  /*6920*/  FADD.FTZ R5, R93.reuse, R6 ;  /* 0x000000065d057221 */ /* 0x044fe20000010000 */
[----:B------:R-:W-:-:S06]  /*6930*/  F2FP.F16.F32.PACK_AB R90, R93, R92 ;  /* 0x0000005c5d5a723e */ /* 0x000fcc00000000ff */
[----:B------:R-:W2:Y:S01]  /*6940*/  MUFU.EX2 R98, R98 ;  /* 0x0000006200627308 */ /* 0x000ea20000000800 */
[C---:B---3--:R-:W-:Y:S01]  /*6950*/  FADD.FTZ R7, R95.reuse, R4 ;  /* 0x000000045f077221 */ /* 0x048fe20000010000 */
[----:B------:R-:W-:-:S05]  /*6960*/  F2FP.F16.F32.PACK_AB R91, R95, R91 ;  /* 0x0000005b5f5b723e */ /* 0x000fca00000000ff */
[----:B------:R0:W-:Y:S01]  /*6970*/  STSM.16.M88.4 [R2+0x2a800], R88 ;  /* 0x02a8005802007844 */ /* 0x0001e20000000200 */
        /* <DEDUP_REMOVED lines=19> */
[----:B------:R-:W-:-:S05]  /*6ab0*/  F2FP.F16.F32.PACK_AB R99, R103, R102 ;  /* 0x000000666763723e */ /* 0x000fca00000000ff */
[----:B------:R0:W-:Y:S01]  /*6ac0*/  STSM.16.M88.4 [R19], R96 ;  /* 0x0000006013007844 */ /* 0x0001e20000000200 */
        /* <DEDUP_REMOVED lines=19> */
[----:B------:R-:W-:-:S05]  /*6c00*/  F2FP.F16.F32.PACK_AB R107, R111, R11 ;  /* 0x0000000b6f6b723e */ /* 0x000fca00000000ff */
[----:B------:R0:W-:Y:S01]  /*6c10*/  STSM.16.M88.4 [R17+0xc000], R104 ;  /* 0x00c0006811007844 */ /* 0x0001e20000000200 */
[----:B------:R-:W1:Y:S01]  /*6c20*/  MUFU.EX2 R113, R113 ;  /* 0x0000007100717308 */ /* 0x000e620000000800 */
[----:B--2---:R-:W-:-:S07]  /*6c30*/  FADD.FTZ R4, R112, R5 ;  /* 0x0000000570047221 */ /* 0x004fce0000010000 */
[----:B------:R-:W2:Y:S01]  /*6c40*/  MUFU.EX2 R115, R115 ;  /* 0x0000007300737308 */ /* 0x000ea20000000800 */
[----:B---3--:R-:W-:-:S07]  /*6c50*/  FADD.FTZ R6, R13, R6 ;  /* 0x000000060d067221 */ /* 0x008fce0000010000 */
[----:B------:R-:W-:Y:S01]  /*6c60*/  MUFU.EX2 R116, R116 ;  /* 0x0000007400747308 */ /* 0x000fe20000000800 */
[C---:B-1----:R-:W-:Y:S01]  /*6c70*/  FADD.FTZ R5, R113.reuse, R4 ;  /* 0x0000000471057221 */ /* 0x042fe20000010000 */
[----:B------:R-:W-:Y:S01]  /*6c80*/  F2FP.F16.F32.PACK_AB R112, R113, R112 ;  /* 0x000000707170723e */ /* 0x000fe200000000ff */
[----:B------:R-:W-:-:S05]  /*6c90*/  IMAD.MOV.U32 R4, RZ, RZ, R3 ;  /* 0x000000ffff047224 */ /* 0x000fca00078e0003 */
[----:B------:R-:W1:Y:S01]  /*6ca0*/  MUFU.EX2 R117, R117 ;  /* 0x0000007500757308 */ /* 0x000e620000000800 */
[C---:B--2---:R-:W-:Y:S01]  /*6cb0*/  FADD.FTZ R6, R115.reuse, R6 ;  /* 0x0000000673067221 */ /* 0x044fe20000010000 */
[----:B------:R-:W-:-:S06]  /*6cc0*/  F2FP.F16.F32.PACK_AB R113, R115, R13 ;  /* 0x0000000d7371723e */ /* 0x000fcc00000000ff */
[----:B------:R-:W2:Y:S08]  /*6cd0*/  MUFU.EX2 R15, R118 ;  /* 0x00000076000f7308 */ /* 0x000eb00000000800 */
[----:B------:R-:W3:Y:S01]  /*6ce0*/  MUFU.EX2 R10, R10 ;  /* 0x0000000a000a7308 */ /* 0x000ee20000000800 */
[----:B-1----:R-:W-:Y:S01]  /*6cf0*/  F2FP.F16.F32.PACK_AB R114, R117, R116 ;  /* 0x000000747572723e */ /* 0x002fe200000000ff */
[----:B------:R-:W-:Y:S01]  /*6d00*/  FADD.FTZ R116, R116, R5 ;  /* 0x0000000574747221 */ /* 0x000fe20000010000 */
[----:B--2---:R-:W-:-:S03]  /*6d10*/  FADD.FTZ R7, R15, R6 ;  /* 0x000000060f077221 */ /* 0x004fc60000010000 */
[----:B------:R-:W-:Y:S01]  /*6d20*/  FADD.FTZ R6, R117, R116 ;  /* 0x0000007475067221 */ /* 0x000fe20000010000 */
[C---:B---3--:R-:W-:Y:S01]  /*6d30*/  F2FP.F16.F32.PACK_AB R115, R10.reuse, R15 ;  /* 0x0000000f0a73723e */ /* 0x048fe200000000ff */
[----:B------:R-:W-:-:S04]  /*6d40*/  FADD.FTZ R7, R10, R7 ;  /* 0x000000070a077221 */ /* 0x000fc80000010000 */
[----:B------:R0:W-:Y:S01]  /*6d50*/  STSM.16.M88.4 [R16+0xc000], R112 ;  /* 0x00c0007010007844 */ /* 0x0001e20000000200 */
[----:B------:R1:W-:Y:S06]  /*6d60*/  MEMBAR.ALL.CTA ;  /* 0x0000000000007992 */ /* 0x0003ec0000008000 */
[----:B-1----:R-:W1:Y:S02]  /*6d70*/  FENCE.VIEW.ASYNC.S ;  /* 0x00000000000073c6 */ /* 0x002e640000000000 */
[----:B-1----:R-:W-:Y:S01]  /*6d80*/  NOP ;  /* 0x0000000000007918 */ /* 0x002fe20000000000 */
[----:B------:R-:W-:Y:S05]  /*6d90*/  @P2 BRA `(.L_x_12837) ;  /* 0xffffffd4009c2947 */ /* 0x000fea000383ffff */
.L_x_12828:
[----:B------:R-:W-:Y:S06]  /*6da0*/  BAR.ARV 0x8, 0x200 ;  /* 0x0208000000007b1d */ /* 0x000fec0000002000 */
[----:B------:R-:W-:Y:S05]  /*6db0*/  @!P0 BRA `(.L_x_12838) ;  /* 0x0000000000048947 */ /* 0x000fea0003800000 */
[----:B------:R-:W-:Y:S01]  /*6dc0*/  BPT.TRAP 0x1 ;  /* 0x000000040000795c */ /* 0x000fe20000300000 */
.L_x_12838:
[----:B------:R-:W-:Y:S01]  /*6dd0*/  ULEA UR12, UR38, UR39, 0x3 ;  /* 0x00000027260c7291 */ /* 0x000fe2000f8e183f */
[----:B------:R-:W-:-:S05]  /*6de0*/  IMAD.U32 R4, RZ, RZ, UR37 ;  /* 0x00000025ff047e24 */ /* 0x000fca000f8e00ff */
[----:B------:R-:W-:-:S04]  /*6df0*/  SHF.L.U32 R4, R4, 0x1f, RZ ;  /* 0x0000001f04047819 */ /* 0x000fc800000006ff */
[----:B------:R1:W3:Y:S01]  /*6e00*/  SYNCS.PHASECHK.TRANS64.TRYWAIT P2, [UR12+0x30850], R4 ;  /* 0x03085004ff0075a7 */ /* 0x0002e2000804014c */
[----:B------:R-:W-:Y:S05]  /*6e10*/  @!P0 BRA `(.L_x_12839) ;  /* 0x0000000000048947 */ /* 0x000fea0003800000 */
[----:B------:R-:W-:Y:S01]  /*6e20*/  BPT.TRAP 0x1 ;  /* 0x000000040000795c */ /* 0x000fe20000300000 */
.L_x_12839:
[----:B---3--:R-:W-:Y:S05]  /*6e30*/  @P2 BRA `(.L_x_12840) ;  /* 0x0000000000082947 */ /* 0x008fea0003800000 */
[----:B------:R-:W3:Y:S02]  /*6e40*/  SYNCS.PHASECHK.TRANS64.TRYWAIT P0, [UR12+0x30850], R4 ;  /* 0x03085004ff0075a7 */ /* 0x000ee4000800014c */
[----:B---3--:R-:W-:Y:S05]  /*6e50*/  @!P0 BRA `(.L_x_12841) ;  /* 0x0000007400e88947 */ /* 0x008fea0003800000 */
.L_x_12840:
[----:B------:R-:W-:Y:S01]  /*6e60*/  UIADD3 UR39, UR39, 0x400, URZ ;  /* 0x0000040027277890 */ /* 0x000fe2000fffe03f */
[----:B------:R-:W-:Y:S01]  /*6e70*/  WARPGROUP.ARRIVE ;  /* 0x00000000000079c5 */ /* 0x000fe20000000000 */
[----:B------:R-:W-:Y:S01]  /*6e80*/  UIADD3 UR25, UR25, 0x1e800, URZ ;  /* 0x0001e80019197890 */ /* 0x000fe2000fffe03f */
[----:B---3--:R-:W3:Y:S01]  /*6e90*/  SHFL.BFLY PT, R5, R6, 0x2, 0x1f ;  /* 0x0c401f0006057f89 */ /* 0x008ee200000e0000 */
[----:B------:R-:W-:Y:S01]  /*6ea0*/  USHF.R.U32.HI UR39, URZ, 0x4, UR39 ;  /* 0x000000043f277899 */ /* 0x000fe20008011627 */
[----:B------:R-:W-:Y:S01]  /*6eb0*/  IMAD.U32 R10, RZ, RZ, UR12 ;  /* 0x0000000cff0a7e24 */ /* 0x000fe2000f8e00ff */
[----:B------:R-:W-:Y:S01]  /*6ec0*/  USHF.R.U32.HI UR25, URZ, 0x4, UR25 ;  /* 0x000000043f197899 */ /* 0x000fe20008011619 */
[----:B-1----:R-:W1:Y:S01]  /*6ed0*/  SHFL.BFLY PT, R4, R7, 0x2, 0x1f ;  /* 0x0c401f0007047f89 */ /* 0x002e6200000e0000 */
[----:B------:R-:W-:Y:S01]  /*6ee0*/  ULOP3.LUT UR6, UR39, 0x3fff, URZ, 0xc0, !UPT ;  /* 0x00003fff27067892 */ /* 0x000fe2000f8ec03f */
[----:B------:R-:W-:Y:S01]  /*6ef0*/  @!P1 VIADD R10, R10, 0x30860 ;  /* 0x000308600a0a9836 */ /* 0x000fe20000000000 */
[----:B------:R-:W-:Y:S01]  /*6f00*/  ULOP3.LUT UR4, UR25, 0x3fff, URZ, 0xc0, !UPT ;  /* 0x00003fff19047892 */ /* 0x000fe2000f8ec03f */
[----:B------:R-:W-:Y:S01]  /*6f10*/  IMAD.MOV.U32 R25, RZ, RZ, -0x800000 ;  /* 0xff800000ff197424 */ /* 0x000fe200078e00ff */
[----:B------:R-:W-:Y:S01]  /*6f20*/  UIMAD UR6, UR38, 0x600, UR6 ;  /* 0x00000600260678a4 */ /* 0x000fe2000f8e0206 */
[----:B------:R-:W-:Y:S01]  /*6f30*/  IMAD.MOV.U32 R24, RZ, RZ, -0x800000 ;  /* 0xff800000ff187424 */ /* 0x000fe200078e00ff */
[----:B------:R-:W-:Y:S01]  /*6f40*/  ULOP3.LUT UR4, UR4, 0x10000, URZ, 0xfc, !UPT ;  /* 0x0001000004047892 */ /* 0x000fe2000f8efc3f */
[----:B------:R-:W-:Y:S01]  /*6f50*/  @!P1 PRMT R10, RZ, 0x654, R10 ;  /* 0x00000654ff0a9816 */ /* 0x000fe2000000000a */
[----:B------:R-:W-:Y:S01]  /*6f60*/  UMOV UR7, 0x40000040 ;  /* 0x4000004000077882 */ /* 0x000fe20000000000 */
[----:B------:R-:W-:Y:S01]  /*6f70*/  UMOV UR5, 0x40000040 ;  /* 0x4000004000057882 */ /* 0x000fe20000000000 */
[----:B------:R-:W-:-:S02]  /*6f80*/  UIADD3 UR10, UR6, 0x80, URZ ;  /* 0x00000080060a7890 */ /* 0x000fc4000fffe03f */
[----:B------:R-:W-:Y:S01]  /*6f90*/  UIADD3 UR8, UR4, 0x2, URZ ;  /* 0x0000000204087890 */ /* 0x000fe2000fffe03f */
[----:B------:R-:W-:Y:S02]  /*6fa0*/  UMOV UR11, 0x40000040 ;  /* 0x40000040000b7882 */ /* 0x000fe40000000000 */
[----:B------:R-:W-:Y:S01]  /*6fb0*/  HGMMA.64x64x16.F32 R120, gdesc[UR4].tnspB, R120, gsb0 ;  /* 0x40e00000047879f0 */ /* 0x000fe20008000878 */
[----:B------:R-:W-:Y:S01]  /*6fc0*/  UMOV UR9, 0x40000040 ;  /* 0x4000004000097882 */ /* 0x000fe20000000000 */
[----:B------:R-:W-:Y:S01]  /*6fd0*/  UMOV UR7, 0x40000040 ;  /* 0x4000004000077882 */ /* 0x000fe20000000000 */
[----:B------:R-:W-:Y:S01]  /*6fe0*/  UMOV UR5, 0x40000040 ;  /* 0x4000004000057882 */ /* 0x000fe20000000000 */
[----:B---3--:R-:W-:Y:S01]  /*6ff0*/  FADD.FTZ R5, R5, R6 ;  /* 0x0000000605057221 */ /* 0x008fe20000010000 */
[----:B------:R-:W-:Y:S02]  /*7000*/  UIADD3 UR38, UR38, 0x1, URZ ;  /* 0x0000000126267890 */ /* 0x000fe4000fffe03f */
[----:B------:R-:W-:Y:S01]  /*7010*/  UIADD3 UR45, UR45, 0x1, URZ ;  /* 0x000000012d2d7890 */ /* 0x000fe2000fffe03f */
[----:B-1----:R-:W-:Y:S01]  /*7020*/  FADD.FTZ R8, R4, R7 ;  /* 0x0000000704087221 */ /* 0x002fe20000010000 */
[----:B------:R-:W-:Y:S01]  /*7030*/  IMAD.MOV.U32 R7, RZ, RZ, RZ ;  /* 0x000000ffff077224 */ /* 0x000fe200078e00ff */
[----:B------:R-:W1:Y:S01]  /*7040*/  SHFL.BFLY PT, R4, R5, 0x1, 0x1f ;  /* 0x0c201f0005047f89 */ /* 0x000e6200000e0000 */
[----:B------:R-:W-:-:S03]  /*7050*/  UISETP.NE.AND UP0, UPT, UR38, 0x2, UPT ;  /* 0x000000022600788c */ /* 0x000fc6000bf05270 */
[----:B------:R-:W3:Y:S01]  /*7060*/  SHFL.BFLY PT, R9, R8, 0x1, 0x1f ;  /* 0x0c201f0008097f89 */ /* 0x000ee200000e0000 */
[----:B------:R-:W-:Y:S01]  /*7070*/  USEL UR38, UR38, URZ, UP0 ;  /* 0x0000003f26267287 */ /* 0x000fe20008000000 */
[----:B-1----:R-:W-:Y:S01]  /*7080*/  FADD.FTZ R11, R5, R4 ;  /* 0x00000004050b7221 */ /* 0x002fe20000010000 */
[----:B------:R-:W-:Y:S02]  /*7090*/  IMAD.MOV.U32 R4, RZ, RZ, RZ ;  /* 0x000000ffff047224 */ /* 0x000fe400078e00ff */
[----:B------:R-:W-:Y:S02]  /*70a0*/  IMAD.U32 R5, RZ, RZ, UR26 ;  /* 0x0000001aff057e24 */ /* 0x000fe4000f8e00ff */
[----:B---3--:R-:W-:Y:S01]  /*70b0*/  FADD.FTZ R12, R8, R9 ;  /* 0x00000009080c7221 */ /* 0x008fe20000010000 */
[----:B------:R-:W-:Y:S01]  /*70c0*/  FSETP.NE.FTZ.AND P0, PT, R11, RZ, PT ;  /* 0x000000ff0b00720b */ /* 0x000fe20003f15000 */
[----:B------:R-:W-:-:S03]  /*70d0*/  IMAD.U32 R8, RZ, RZ, UR26 ;  /* 0x0000001aff087e24 */ /* 0x000fc6000f8e00ff */
[----:B------:R-:W-:-:S09]  /*70e0*/  FSETP.NE.FTZ.AND P2, PT, R12, RZ, PT ;  /* 0x000000ff0c00720b */ /* 0x000fd20003f55000 */
[----:B------:R-:W1:Y:S01]  /*70f0*/  @P0 MUFU.LG2 R6, R11 ;  /* 0x0000000b00060308 */ /* 0x000e620000000c00 */
[----:B------:R-:W-:-:S07]  /*7100*/  @P0 FMUL.FTZ R5, R5, 0.69314718246459960938 ;  /* 0x3f31721805050820 */ /* 0x000fce0000410000 */
[----:B------:R-:W3:Y:S08]  /*7110*/  @P2 MUFU.LG2 R9, R12 ;  /* 0x0000000c00092308 */ /* 0x000ef00000000c00 */
[----:B------:R4:W5:Y:S01]  /*7120*/  @P0 MUFU.RCP R4, R11 ;  /* 0x0000000b00040308 */ /* 0x0009620000001000 */
[----:B-1----:R-:W-:-:S04]  /*7130*/  @P0 FMUL.FTZ R6, R6, 0.69314718246459960938 ;  /* 0x3f31721806060820 */ /* 0x002fc80000410000 */
[----:B------:R-:W-:Y:S01]  /*7140*/  @P0 FFMA.FTZ R25, R5, R0, R6 ;  /* 0x0000000005190223 */ /* 0x000fe20000010006 */
[----:B------:R-:W-:Y:S01]  /*7150*/  PLOP3.LUT P0, PT, PT, PT, PT, 0x8, 0x0 ;  /* 0x000000000000781c */ /* 0x000fe20003f0e170 */
[----:B------:R-:W-:Y:S02]  /*7160*/  WARPGROUP.DEPBAR.LE gsb0, 0x0 ;  /* 0x00008000000079c5 */ /* 0x000fe40000010000 */
[----:B------:R-:W-:Y:S01]  /*7170*/  WARPGROUP.ARRIVE ;  /* 0x00000000000079c5 */ /* 0x000fe20000000000 */
[----:B------:R1:W2:Y:S01]  /*7180*/  @P2 MUFU.RCP R7, R12 ;  /* 0x0000000c00072308 */ /* 0x0002a20000001000 */
[----:B----4-:R-:W-:Y:S01]  /*7190*/  @P2 FMUL.FTZ R11, R8, 0.69314718246459960938 ;  /* 0x3f317218080b2820 */ /* 0x010fe20000410000 */
[----:B---3--:R-:W-:-:S03]  /*71a0*/  @P2 FMUL.FTZ R8, R9, 0.69314718246459960938 ;  /* 0x3f31721809082820 */ /* 0x008fc60000410000 */
[----:B------:R-:W-:Y:S01]  /*71b0*/  HGMMA.64x64x16.F32 R120, gdesc[UR8].tnspB, R120, gsb0 ;  /* 0x40e00000087879f0 */ /* 0x000fe20008000878 */
[----:B------:R-:W-:Y:S01]  /*71c0*/  UIADD3 UR10, UR6, 0x100, URZ ;  /* 0x00000100060a7890 */ /* 0x000fe2000fffe03f */
[----:B------:R-:W-:Y:S01]  /*71d0*/  @P2 FFMA.FTZ R24, R11, R3, R8 ;  /* 0x000000030b182223 */ /* 0x000fe20000010008 */
        /* <DEDUP_REMOVED lines=59> */
[----:B------:R-:W-:Y:S02]  /*7590*/  UIADD3 UR6, UR6, 0x580, URZ ;  /* 0x0000058006067890 */ /* 0x000fe4000fffe03f */
[----:B------:R-:W-:Y:S01]  /*75a0*/  UIADD3 UR4, UR4, 0xc06, URZ ;  /* 0x00000c0604047890 */ /* 0x000fe2000fffe03f */
[----:B------:R-:W-:Y:S02]  /*75b0*/  WARPGROUP.DEPBAR.LE gsb0, 0x0 ;  /* 0x00008000000079c5 */ /* 0x000fe40000010000 */
[----:B------:R-:W-:-:S06]  /*75c0*/  WARPGROUP.ARRIVE ;  /* 0x00000000000079c5 */ /* 0x000fcc0000000000 */
[----:B------:R-:W-:Y:S03]  /*75d0*/  HGMMA.64x64x16.F32 R120, gdesc[UR8].tnspB, R120, gsb0 ;  /* 0x40e00000087879f0 */ /* 0x000fe60008000878 */
[----:B------:R-:W-:Y:S02]  /*75e0*/  WARPGROUP.DEPBAR.LE gsb0, 0x0 ;  /* 0x00008000000079c5 */ /* 0x000fe40000010000 */
[----:B------:R-:W-:-:S06]  /*75f0*/  WARPGROUP.ARRIVE ;  /* 0x00000000000079c5 */ /* 0x000fcc0000000000 */
[----:B------:R-:W-:Y:S01]  /*7600*/  HGMMA.64x64x16.F32 R120, gdesc[UR4].tnspB, R120, gsb0 ;  /* 0x40e00000047879f0 */ /* 0x000fe20008000878 */
[----:B------:R-:W-:-:S04]  /*7610*/  USEL UR4, URZ, 0x1, UP0 ;  /* 0x000000013f047887 */ /* 0x000fc80008000000 */
[----:B------:R-:W-:Y:S01]  /*7620*/  ULOP3.LUT UR37, UR37, UR4, URZ, 0x3c, !UPT ;  /* 0x0000000425257292 */ /* 0x000fe2000f8e3c3f */
[----:B------:R-:W-:Y:S02]  /*7630*/  WARPGROUP.DEPBAR.LE gsb0, 0x0 ;  /* 0x00008000000079c5 */ /* 0x000fe40000010000 */
[----:B------:R3:W-:Y:S01]  /*7640*/  @!P1 SYNCS.ARRIVE.TRANS64.RED.A1T0 RZ, [R10+URZ], RZ ;  /* 0x000000ff0aff99a7 */ /* 0x0007e2000810043f */
[-C--:B-----5:R-:W-:Y:S01]  /*7650*/  FMUL.FTZ R53, R120, R4.reuse ;  /* 0x0000000478357220 */ /* 0x0a0fe20000410000 */
        /* <DEDUP_REMOVED lines=30> */
[----:B---3--:R-:W-:-:S07]  /*7840*/  FMUL.FTZ R151, R151, R7 ;  /* 0x0000000797977220 */ /* 0x008fce0000410000 */
.L_x_12821:
        /* <DEDUP_REMOVED lines=10> */
[----:B------:R-:W2:Y:S01]  /*78f0*/  LDL R4, [R1+0x8] ;  /* 0x0000080001047983 */ /* 0x000ea20000100800 */
[----:B------:R-:W0:Y:S01]  /*7900*/  S2UR UR4, SR_SWINHI ;  /* 0x00000000000479c3 */ /* 0x000e220000002f00 */
[----:B------:R-:W-:Y:S02]  /*7910*/  F2FP.F16.F32.PACK_AB R12, R12, R53 ;  /* 0x000000350c0c723e */ /* 0x000fe400000000ff */
[----:B------:R-:W-:Y:S01]  /*7920*/  F2FP.F16.F32.PACK_AB R13, R13, R54 ;  /* 0x000000360d0d723e */ /* 0x000fe200000000ff */
[----:B------:R-:W3:Y:S01]  /*7930*/  LDL R56, [R1+0x4] ;  /* 0x0000040001387983 */ /* 0x000ee20000100800 */
[----:B------:R-:W-:Y:S02]  /*7940*/  F2FP.F16.F32.PACK_AB R14, R14, R51 ;  /* 0x000000330e0e723e */ /* 0x000fe400000000ff */
[----:B------:R-:W-:Y:S02]  /*7950*/  F2FP.F16.F32.PACK_AB R15, R15, R52 ;  /* 0x000000340f0f723e */ /* 0x000fe400000000ff */
[----:B------:R-:W-:-:S02]  /*7960*/  F2FP.F16.F32.PACK_AB R148, R33, R34 ;  /* 0x000000222194723e */ /* 0x000fc400000000ff */
[----:B------:R-:W-:Y:S01]  /*7970*/  F2FP.F16.F32.PACK_AB R149, R27, R32 ;  /* 0x000000201b95723e */ /* 0x000fe200000000ff */
[----:B------:R-:W1:Y:S01]  /*7980*/  LDC R33, c[0x0][0xbe8] ;  /* 0x0002fa00ff217b82 */ /* 0x000e620000000800 */
[----:B------:R-:W-:Y:S02]  /*7990*/  F2FP.F16.F32.PACK_AB R150, R3, R26 ;  /* 0x0000001a0396723e */ /* 0x000fe400000000ff */
[----:B------:R-:W-:-:S05]  /*79a0*/  F2FP.F16.F32.PACK_AB R151, R151, R0 ;  /* 0x000000009797723e */ /* 0x000fca00000000ff */
[----:B------:R-:W-:Y:S01]  /*79b0*/  BAR.SYNC.DEFER_BLOCKING 0x1, 0x180 ;  /* 0x0046000000007b1d */ /* 0x000fe20000010000 */
[----:B------:R-:W-:-:S05]  /*79c0*/  USHF.R.S32.HI UR18, URZ, 0x1f, UR43 ;  /* 0x0000001f3f127899 */ /* 0x000fca000801142b */
[----:B------:R-:W-:Y:S01]  /*79d0*/  ULDC.64 UR10, c[0x0][0xb90] ;  /* 0x0002e400000a7ab9 */ /* 0x000fe20000000a00 */
[----:B------:R-:W-:Y:S01]  /*79e0*/  ULDC.64 UR14, c[0x0][0xc08] ;  /* 0x00030200000e7ab9 */ /* 0x000fe20000000a00 */
[----:B------:R-:W-:Y:S01]  /*79f0*/  UMOV UR8, UR39 ;  /* 0x0000002700087c82 */ /* 0x000fe20008000000 */
[----:B0-----:R-:W-:Y:S01]  /*7a00*/  UMOV UR9, UR4 ;  /* 0x0000000400097c82 */ /* 0x001fe20008000000 */
[----:B------:R-:W-:Y:S01]  /*7a10*/  ULDC.64 UR16, c[0x0][0xb98] ;  /* 0x0002e60000107ab9 */ /* 0x000fe20000000a00 */
[----:B------:R-:W-:Y:S02]  /*7a20*/  IMAD.U32 R20, RZ, RZ, UR8 ;  /* 0x00000008ff147e24 */ /* 0x000fe4000f8e00ff */
[----:B------:R-:W-:Y:S01]  /*7a30*/  IMAD.U32 R21, RZ, RZ, UR9 ;  /* 0x00000009ff157e24 */ /* 0x000fe2000f8e00ff */
[----:B------:R-:W-:Y:S02]  /*7a40*/  ULDC.64 UR8, c[0x0][0xc00] ;  /* 0x0003000000087ab9 */ /* 0x000fe40000000a00 */
[----:B------:R-:W-:-:S04]  /*7a50*/  UISETP.NE.U32.AND UP0, UPT, UR8, URZ, UPT ;  /* 0x0000003f0800728c */ /* 0x000fc8000bf05070 */
[----:B------:R-:W-:-:S03]  /*7a60*/  UISETP.NE.AND.EX UP0, UPT, UR9, URZ, UPT, UP0 ;  /* 0x0000003f0900728c */ /* 0x000fc6000bf05300 */
[----:B------:R-:W-:Y:S02]  /*7a70*/  ULDC.64 UR8, c[0x0][0xc00] ;  /* 0x0003000000087ab9 */ /* 0x000fe40000000a00 */
[----:B------:R-:W-:-:S06]  /*7a80*/  UIMAD.WIDE UR8, UR40, 0x4, UR8 ;  /* 0x00000004280878a5 */ /* 0x000fcc000f8e0208 */
[----:B------:R-:W-:Y:S02]  /*7a90*/  IMAD.U32 R26, RZ, RZ, UR8 ;  /* 0x00000008ff1a7e24 */ /* 0x000fe4000f8e00ff */
[----:B------:R-:W-:Y:S02]  /*7aa0*/  IMAD.U32 R27, RZ, RZ, UR9 ;  /* 0x00000009ff1b7e24 */ /* 0x000fe4000f8e00ff */
[----:B--2---:R-:W-:-:S03]  /*7ab0*/  IMAD.WIDE R4, R4, 0x2, R20 ;  /* 0x0000000204047825 */ /* 0x004fc600078e0214 */
[C---:B------:R-:W-:Y:S02]  /*7ac0*/  IADD3 R9, P1, R4.reuse, 0x40, RZ ;  /* 0x0000004004097810 */ /* 0x040fe40007f3e0ff */
[C---:B------:R-:W-:Y:S02]  /*7ad0*/  IADD3 R11, P2, R4.reuse, 0x20, RZ ;  /* 0x00000020040b7810 */ /* 0x040fe40007f5e0ff */
[C---:B------:R-:W-:Y:S02]  /*7ae0*/  IADD3 R29, P0, R4.reuse, 0x60, RZ ;  /* 0x00000060041d7810 */ /* 0x040fe40007f1e0ff */
        /* <DEDUP_REMOVED lines=27> */
[----:B------:R0:W-:Y:S04]  /*7ca0*/  STSM.16.M88.4 [R55], R12 ;  /* 0x0000000c37007844 */ /* 0x0001e80000000200 */
[----:B------:R2:W-:Y:S04]  /*7cb0*/  STSM.16.M88.4 [R30], R4 ;  /* 0x000000041e007844 */ /* 0x0005e80000000200 */
[----:B------:R4:W-:Y:S04]  /*7cc0*/  STSM.16.M88.4 [R29], R8 ;  /* 0x000000081d007844 */ /* 0x0009e80000000200 */
[----:B------:R0:W-:Y:S01]  /*7cd0*/  STSM.16.M88.4 [R28], R148 ;  /* 0x000000941c007844 */ /* 0x0001e20000000200 */
[----:B------:R-:W-:Y:S01]  /*7ce0*/  BAR.SYNC.DEFER_BLOCKING 0x1, 0x180 ;  /* 0x0046000000007b1d */ /* 0x000fe20000010000 */
[----:B------:R-:W-:-:S13]  /*7cf0*/  PLOP3.LUT P2, PT, PT, PT, UP0, 0x80, 0x0 ;  /* 0x000000000000781c */ /* 0x000fda0003f4f008 */
[----:B------:R-:W4:Y:S01]  /*7d00*/  @P2 LDG.E R0, desc[UR48][R26.64] ;  /* 0x000000301a002981 */ /* 0x000f22000c1e1900 */
[----:B-1----:R-:W-:Y:S01]  /*7d10*/  ISETP.NE.AND P1, PT, R33, 0x1, PT ;  /* 0x000000012100780c */ /* 0x002fe20003f25270 */
[----:B------:R-:W-:-:S12]  /*7d20*/  UMOV UR4, URZ ;  /* 0x0000003f00047c82 */ /* 0x000fd80008000000 */
[----:B------:R-:W1:Y:S08]  /*7d30*/  @P1 LDC R3, c[0x0][0xbec] ;  /* 0x0002fb00ff031b82 */ /* 0x000e700000000800 */
[----:B0-----:R-:W0:Y:S01]  /*7d40*/  @P1 LDC R13, c[0x0][0xbf0] ;  /* 0x0002fc00ff0d1b82 */ /* 0x001e220000000800 */
[----:B--2---:R-:W-:Y:S01]  /*7d50*/  IMAD.U32 R6, RZ, RZ, UR42 ;  /* 0x0000002aff067e24 */ /* 0x004fe2000f8e00ff */
[----:B------:R-:W-:-:S03]  /*7d60*/  UIMAD UR7, UR18, UR10, URZ ;  /* 0x0000000a120772a4 */ /* 0x000fc6000f8e023f */
[----:B---3--:R-:W-:Y:S01]  /*7d70*/  IMAD R6, R6, 0xc0, R56 ;  /* 0x000000c006067824 */ /* 0x008fe200078e0238 */
[----:B------:R-:W-:Y:S02]  /*7d80*/  UIMAD UR12, UR43, UR11, UR7 ;  /* 0x0000000b2b0c72a4 */ /* 0x000fe4000f8e0207 */
[----:B------:R-:W-:Y:S01]  /*7d90*/  USEL UR19, UR41, URZ, !UP0 ;  /* 0x0000003f29137287 */ /* 0x000fe2000c000000 */
[----:B------:R-:W-:Y:S01]  /*7da0*/  IMAD.MOV.U32 R4, RZ, RZ, R6 ;  /* 0x000000ffff047224 */ /* 0x000fe200078e0006 */
[----:B------:R-:W-:Y:S02]  /*7db0*/  UISETP.NE.U32.AND UP1, UPT, UR14, URZ, UPT ;  /* 0x0000003f0e00728c */ /* 0x000fe4000bf25070 */
[----:B------:R-:W-:Y:S02]  /*7dc0*/  USEL UR7, UR40, URZ, !UP0 ;  /* 0x0000003f28077287 */ /* 0x000fe4000c000000 */
[----:B------:R-:W-:-:S06]  /*7dd0*/  UISETP.NE.AND.EX UP0, UPT, UR15, URZ, UPT, UP1 ;  /* 0x0000003f0f00728c */ /* 0x000fcc000bf05310 */
[----:B------:R-:W-:Y:S02]  /*7de0*/  PLOP3.LUT P3, PT, PT, PT, UP0, 0x80, 0x0 ;  /* 0x000000000000781c */ /* 0x000fe40003f6f008 */
[----:B----4-:R-:W-:Y:S01]  /*7df0*/  @P2 R2UR UR4, R0 ;  /* 0x00000000000422ca */ /* 0x010fe200000e0000 */
[----:B-1----:R-:W-:-:S05]  /*7e00*/  @P1 IMAD.HI.U32 R0, R6, R3, RZ ;  /* 0x0000000306001227 */ /* 0x002fca00078e00ff */
[----:B0-----:R-:W-:-:S07]  /*7e10*/  @P1 SHF.R.U32.HI R4, RZ, R13, R0 ;  /* 0x0000000dff041219 */ /* 0x001fce0000011600 */
[----:B------:R-:W-:Y:S02]  /*7e20*/  USHF.R.S32.HI UR9, URZ, 0x1f, UR4 ;  /* 0x0000001f3f097899 */ /* 0x000fe40008011404 */
[----:B------:R-:W-:Y:S02]  /*7e30*/  UMOV UR8, UR4 ;  /* 0x0000000400087c82 */ /* 0x000fe40008000000 */
[----:B------:R-:W-:Y:S01]  /*7e40*/  UIMAD.WIDE.U32 UR10, UR43, UR10, UR8 ;  /* 0x0000000a2b0a72a5 */ /* 0x000fe2000f8e0008 */
[----:B------:R-:W-:-:S03]  /*7e50*/  IMAD.MOV R0, RZ, RZ, -R4 ;  /* 0x000000ffff007224 */ /* 0x000fc600078e0a04 */
[----:B------:R-:W-:Y:S02]  /*7e60*/  UIADD3 UR11, UR11, UR12, URZ ;  /* 0x0000000c0b0b7290 */ /* 0x000fe4000fffe03f */
[----:B------:R-:W-:Y:S01]  /*7e70*/  UIMAD UR12, UR19, UR16, URZ ;  /* 0x00000010130c72a4 */ /* 0x000fe2000f8e023f */
[----:B------:R-:W-:Y:S01]  /*7e80*/  IMAD R3, R33, R0, R6 ;  /* 0x0000000021037224 */ /* 0x000fe200078e0206 */
[----:B------:R-:W-:Y:S02]  /*7e90*/  UIMAD.WIDE.U32 UR10, UR7, UR16, UR10 ;  /* 0x00000010070a72a5 */ /* 0x000fe4000f8e000a */
[----:B------:R-:W-:Y:S01]  /*7ea0*/  UIMAD UR12, UR7, UR17, UR12 ;  /* 0x00000011070c72a4 */ /* 0x000fe2000f8e020c */
[----:B------:R-:W-:Y:S02]  /*7eb0*/  SHF.R.S32.HI R5, RZ, 0x1f, R4 ;  /* 0x0000001fff057819 */ /* 0x000fe40000011404 */
[----:B------:R-:W-:Y:S01]  /*7ec0*/  SHF.R.S32.HI R0, RZ, 0x1f, R3 ;  /* 0x0000001fff007819 */ /* 0x000fe20000011403 */
[----:B------:R-:W-:Y:S01]  /*7ed0*/  ULDC.64 UR16, c[0x0][0xb88] ;  /* 0x0002e20000107ab9 */ /* 0x000fe20000000a00 */
[----:B------:R-:W-:Y:S01]  /*7ee0*/  IADD3 R4, P0, R4, UR10, RZ ;  /* 0x0000000a04047c10 */ /* 0x000fe2000ff1e0ff */
[----:B------:R-:W-:Y:S01]  /*7ef0*/  IMAD.U32 R6, RZ, RZ, UR12 ;  /* 0x0000000cff067e24 */ /* 0x000fe2000f8e00ff */
[----:B------:R-:W-:Y:S01]  /*7f00*/  @UP0 ULEA UR10, UP1, UR40, UR14, 0x2 ;  /* 0x0000000e280a0291 */ /* 0x000fe2000f82103f */
[----:B------:R-:W-:Y:S01]  /*7f10*/  IMAD R0, R0, UR16, RZ ;  /* 0x0000001000007c24 */ /* 0x000fe2000f8e02ff */
[----:B------:R-:W-:-:S02]  /*7f20*/  ULDC.64 UR12, c[0x0][0xb50] ;  /* 0x0002d400000c7ab9 */ /* 0x000fc40000000a00 */
[----:B------:R-:W-:Y:S01]  /*7f30*/  IADD3.X R5, R5, UR11, R6, P0, !PT ;  /* 0x0000000b05057c10 */ /* 0x000fe200087fe406 */
[----:B------:R-:W-:Y:S01]  /*7f40*/  @UP0 ULEA.HI.X UR11, UR40, UR15, UR41, 0x2, UP1 ;  /* 0x0000000f280b0291 */ /* 0x000fe200088f1429 */
[----:B------:R-:W-:Y:S01]  /*7f50*/  IMAD R7, R3, UR17, R0 ;  /* 0x0000001103077c24 */ /* 0x000fe2000f8e0200 */
[----:B------:R-:W-:Y:S01]  /*7f60*/  ULDC UR14, c[0x0][0xa88] ;  /* 0x0002a200000e7ab9 */ /* 0x000fe20000000800 */
[----:B------:R-:W-:Y:S02]  /*7f70*/  IMAD.U32 R8, RZ, RZ, UR10 ;  /* 0x0000000aff087e24 */ /* 0x000fe4000f8e00ff */
[----:B------:R-:W-:Y:S02]  /*7f80*/  IMAD.U32 R0, RZ, RZ, UR14 ;  /* 0x0000000eff007e24 */ /* 0x000fe4000f8e00ff */
[----:B------:R-:W-:-:S05]  /*7f90*/  IMAD.U32 R9, RZ, RZ, UR11 ;  /* 0x0000000bff097e24 */ /* 0x000fca000f8e00ff */
[----:B------:R0:W5:Y:S01]  /*7fa0*/  @P3 LDG.E R0, desc[UR48][R8.64] ;  /* 0x0000003008003981 */ /* 0x000162000c1e1900 */
[----:B------:R-:W-:-:S04]  /*7fb0*/  IMAD.WIDE.U32 R4, R3, UR16, R4 ;  /* 0x0000001003047c25 */ /* 0x000fc8000f8e0004 */
[----:B------:R-:W-:Y:S01]  /*7fc0*/  IMAD.IADD R3, R5, 0x1, R7 ;  /* 0x0000000105037824 */ /* 0x000fe200078e0207 */
[----:B------:R-:W-:Y:S01]  /*7fd0*/  LEA R5, P0, R4, UR12, 0x2 ;  /* 0x0000000c04057c11 */ /* 0x000fe2000f8010ff */
[----:B------:R-:W-:-:S03]  /*7fe0*/  IMAD.U32 R7, RZ, RZ, UR42 ;  /* 0x0000002aff077e24 */ /* 0x000fc6000f8e00ff */
[----:B------:R-:W-:Y:S01]  /*7ff0*/  LEA.HI.X R4, R4, UR13, R3, 0x2, P0 ;  /* 0x0000000d04047c11 */ /* 0x000fe200080f1403 */
[----:B0-----:R-:W-:Y:S08]  /*8000*/  @P3 BRA `(.L_x_12844) ;  /* 0x0000000000103947 */ /* 0x001ff00003800000 */
[----:B------:R-:W-:Y:S05]  /*8010*/  @!P2 BRA `(.L_x_12844) ;  /* 0x00000000000ca947 */ /* 0x000fea0003800000 */
[----:B------:R-:W2:Y:S04]  /*8020*/  LDG.E R3, desc[UR48][R26.64] ;  /* 0x000000301a037981 */ /* 0x000ea8000c1e1900 */
[----:B-----5:R-:W2:Y:S02]  /*8030*/  LDG.E R0, desc[UR48][R26.64+0x4] ;  /* 0x000004301a007981 */ /* 0x020ea4000c1e1900 */
[----:B--2---:R-:W-:-:S07]  /*8040*/  IMAD.IADD R0, R0, 0x1, -R3 ;  /* 0x0000000100007824 */ /* 0x004fce00078e0a03 */
.L_x_12844:
[----:B------:R-:W-:Y:S01]  /*8050*/  IMAD R3, R153, 0x40, R152 ;  /* 0x0000004099037824 */ /* 0x000fe200078e0298 */
[----:B------:R-:W-:Y:S01]  /*8060*/  SHFL.IDX PT, R26, R5, RZ, 0x1c1f ;  /* 0x001c1fff051a7589 */ /* 0x000fe200000e0000 */
[----:B------:R-:W-:Y:S01]  /*8070*/  IMAD R6, R7, 0xc0, R156 ;  /* 0x000000c007067824 */ /* 0x000fe200078e029c */
[----:B------:R-:W-:Y:S01]  /*8080*/  LOP3.LUT P0, RZ, R154, 0x3, RZ, 0xc0, !PT ;  /* 0x000000039aff7812 */ /* 0x000fe2000780c0ff */
[----:B------:R-:W-:Y:S01]  /*8090*/  IMAD.WIDE R20, R3, 0x2, R20 ;  /* 0x0000000203147825 */ /* 0x000fe200078e0214 */
[----:B------:R-:W0:Y:S01]  /*80a0*/  SHFL.IDX PT, R27, R4, RZ, 0x1c1f ;  /* 0x001c1fff041b7589 */ /* 0x000e2200000e0000 */
[----:B------:R-:W-:Y:S02]  /*80b0*/  ULDC.64 UR12, c[0x0][0xaa0] ;  /* 0x0002a800000c7ab9 */ /* 0x000fe40000000a00 */
[----:B-----5:R-:W-:Y:S01]  /*80c0*/  IMAD R35, R0, R33, RZ ;  /* 0x0000002100237224 */ /* 0x020fe200078e02ff */
[----:B------:R1:W-:Y:S01]  /*80d0*/  SHFL.IDX PT, R28, R5, 0x1, 0x1c1f ;  /* 0x003c1f00051c7f89 */ /* 0x0003e200000e0000 */
[----:B------:R-:W-:Y:S01]  /*80e0*/  VIADD R0, R6, 0x8 ;  /* 0x0000000806007836 */ /* 0x000fe20000000000 */
[----:B------:R-:W-:-:S02]  /*80f0*/  IADD3 R9, P3, R20, 0x1800, RZ ;  /* 0x0000180014097810 */ /* 0x000fc40007f7e0ff */
[----:B------:R2:W3:Y:S01]  /*8100*/  SHFL.IDX PT, R29, R4, 0x1, 0x1c1f ;  /* 0x003c1f00041d7f89 */ /* 0x0004e200000e0000 */
[----:B------:R-:W-:Y:S02]  /*8110*/  IADD3 R13, P4, R20, 0x3000, RZ ;  /* 0x00003000140d7810 */ /* 0x000fe40007f9e0ff */
[-C--:B------:R-:W-:Y:S02]  /*8120*/  ISETP.GE.OR P2, PT, R6, R35.reuse, P0 ;  /* 0x000000230600720c */ /* 0x080fe40000746670 */
[----:B-1----:R-:W-:Y:S02]  /*8130*/  LOP3.LUT R5, R20, 0x380, RZ, 0xc0, !PT ;  /* 0x0000038014057812 */ /* 0x002fe400078ec0ff */
[----:B------:R-:W-:Y:S02]  /*8140*/  LOP3.LUT R8, R9, 0x380, RZ, 0xc0, !PT ;  /* 0x0000038009087812 */ /* 0x000fe400078ec0ff */
[----:B------:R-:W-:Y:S02]  /*8150*/  ISETP.GE.OR P0, PT, R0, R35, P0 ;  /* 0x000000230000720c */ /* 0x000fe40000706670 */
[----:B------:R-:W-:-:S02]  /*8160*/  LOP3.LUT R12, R13, 0x380, RZ, 0xc0, !PT ;  /* 0x000003800d0c7812 */ /* 0x000fc400078ec0ff */
[----:B------:R-:W-:Y:S02]  /*8170*/  SHF.R.U64 R5, R5, 0x3, RZ ;  /* 0x0000000305057819 */ /* 0x000fe400000012ff */
[----:B------:R-:W-:Y:S01]  /*8180*/  SHF.R.U64 R8, R8, 0x3, RZ ;  /* 0x0000000308087819 */ /* 0x000fe200000012ff */
[----:B0-----:R0:W-:Y:S01]  /*8190*/  @!P2 ST.E desc[UR48][R26.64], R25 ;  /* 0x000000191a00a985 */ /* 0x0011e2000c101930 */
[----:B------:R-:W-:Y:S02]  /*81a0*/  SHF.R.U64 R12, R12, 0x3, RZ ;  /* 0x000000030c0c7819 */ /* 0x000fe400000012ff */
[----:B--2---:R-:W-:Y:S01]  /*81b0*/  LOP3.LUT R4, R5, R20, RZ, 0x3c, !PT ;  /* 0x0000001405047212 */ /* 0x004fe200078e3cff */
[--C-:B------:R-:W-:Y:S01]  /*81c0*/  IMAD.MOV.U32 R5, RZ, RZ, R21.reuse ;  /* 0x000000ffff057224 */ /* 0x100fe200078e0015 */
[----:B------:R-:W-:Y:S01]  /*81d0*/  LOP3.LUT R8, R8, R9, RZ, 0x3c, !PT ;  /* 0x0000000908087212 */ /* 0x000fe200078e3cff */
[--C-:B------:R-:W-:Y:S01]  /*81e0*/  IMAD.X R9, RZ, RZ, R21.reuse, P3 ;  /* 0x000000ffff097224 */ /* 0x100fe200018e0615 */
[----:B------:R-:W-:Y:S01]  /*81f0*/  LOP3.LUT R12, R12, R13, RZ, 0x3c, !PT ;  /* 0x0000000d0c0c7212 */ /* 0x000fe200078e3cff */
[----:B------:R-:W-:Y:S01]  /*8200*/  IMAD.X R13, RZ, RZ, R21, P4 ;  /* 0x000000ffff0d7224 */ /* 0x000fe200020e0615 */
[----:B---3--:R1:W-:Y:S04]  /*8210*/  @!P0 ST.E desc[UR48][R28.64], R24 ;  /* 0x000000181c008985 */ /* 0x0083e8000c101930 */
[----:B------:R-:W2:Y:S04]  /*8220*/  LD.E.128 R4, desc[UR48][R4.64] ;  /* 0x0000003004047980 */ /* 0x000ea8000c101d00 */
[----:B------:R-:W3:Y:S04]  /*8230*/  LD.E.128 R8, desc[UR48][R8.64] ;  /* 0x0000003008087980 */ /* 0x000ee8000c101d00 */
[----:B------:R-:W4:Y:S01]  /*8240*/  LD.E.128 R12, desc[UR48][R12.64] ;  /* 0x000000300c0c7980 */ /* 0x000f22000c101d00 */
[----:B------:R-:W-:-:S02]  /*8250*/  IADD3 R3, P0, R20, 0x4800, RZ ;  /* 0x0000480014037810 */ /* 0x000fc40007f1e0ff */
[----:B------:R-:W1:Y:S02]  /*8260*/  @P1 LDC R20, c[0x0][0xbec] ;  /* 0x0002fb00ff141b82 */ /* 0x000e640000000800 */
[----:B------:R-:W-:Y:S01]  /*8270*/  LOP3.LUT R0, R3, 0x380, RZ, 0xc0, !PT ;  /* 0x0000038003007812 */ /* 0x000fe200078ec0ff */
[----:B0-----:R-:W-:Y:S01]  /*8280*/  IMAD.X R27, RZ, RZ, R21, P0 ;  /* 0x000000ffff1b7224 */ /* 0x001fe200000e0615 */
[----:B------:R-:W-:Y:S02]  /*8290*/  UIMAD UR10, UR9, UR12, URZ ;  /* 0x0000000c090a72a4 */ /* 0x000fe4000f8e023f */
[----:B------:R-:W-:Y:S02]  /*82a0*/  SHF.R.U64 R0, R0, 0x3, RZ ;  /* 0x0000000300007819 */ /* 0x000fe400000012ff */
[----:B------:R-:W0:Y:S01]  /*82b0*/  @P1 LDC R21, c[0x0][0xbf0] ;  /* 0x0002fc00ff151b82 */ /* 0x000e220000000800 */
[----:B------:R-:W-:Y:S01]  /*82c0*/  UIMAD.WIDE.U32 UR8, UR4, UR12, URZ ;  /* 0x0000000c040872a5 */ /* 0x000fe2000f8e003f */
[----:B------:R-:W-:Y:S01]  /*82d0*/  LOP3.LUT R26, R0, R3, RZ, 0x3c, !PT ;  /* 0x00000003001a7212 */ /* 0x000fe200078e3cff */
[----:B------:R-:W-:Y:S01]  /*82e0*/  UIMAD UR10, UR4, UR13, UR10 ;  /* 0x0000000d040a72a4 */ /* 0x000fe2000f8e020a */
[----:B------:R-:W-:-:S02]  /*82f0*/  IMAD R0, R23, 0x30, R153 ;  /* 0x0000003017007824 */ /* 0x000fc400078e0299 */
[----:B------:R-:W-:Y:S01]  /*8300*/  ULDC.64 UR12, c[0x0][0xae8] ;  /* 0x0002ba00000c7ab9 */ /* 0x000fe20000000a00 */
[----:B-1----:R-:W-:Y:S01]  /*8310*/  IMAD.U32 R29, RZ, RZ, UR42 ;  /* 0x0000002aff1d7e24 */ /* 0x002fe2000f8e00ff */
[----:B------:R-:W-:Y:S01]  /*8320*/  UIADD3 UR9, UR9, UR10, URZ ;  /* 0x0000000a09097290 */ /* 0x000fe2000fffe03f */
[----:B------:R-:W-:Y:S01]  /*8330*/  IMAD.U32 R36, RZ, RZ, UR42 ;  /* 0x0000002aff247e24 */ /* 0x000fe2000f8e00ff */
[----:B------:R-:W-:Y:S01]  /*8340*/  UIMAD UR4, UR18, UR12, URZ ;  /* 0x0000000c120472a4 */ /* 0x000fe2000f8e023f */
[----:B------:R-:W-:Y:S01]  /*8350*/  IMAD R29, R29, 0xc0, R0 ;  /* 0x000000c01d1d7824 */ /* 0x000fe200078e0200 */
[----:B------:R-:W-:Y:S01]  /*8360*/  UIMAD.WIDE.U32 UR8, UR43, UR12, UR8 ;  /* 0x0000000c2b0872a5 */ /* 0x000fe2000f8e0008 */
[----:B------:R-:W5:Y:S01]  /*8370*/  LD.E.128 R24, desc[UR48][R26.64] ;  /* 0x000000301a187980 */ /* 0x000f62000c101d00 */
[----:B------:R-:W-:Y:S01]  /*8380*/  UIMAD UR4, UR43, UR13, UR4 ;  /* 0x0000000d2b0472a4 */ /* 0x000fe2000f8e0204 */
[----:B------:R-:W-:Y:S01]  /*8390*/  IMAD.MOV.U32 R3, RZ, RZ, R29 ;  /* 0x000000ffff037224 */ /* 0x000fe200078e001d */
[----:B------:R-:W-:Y:S01]  /*83a0*/  ULDC.64 UR10, c[0x0][0xaf0] ;  /* 0x0002bc00000a7ab9 */ /* 0x000fe20000000a00 */
[----:B------:R-:W-:Y:S01]  /*83b0*/  @P1 IMAD.HI.U32 R0, R29, R20, RZ ;  /* 0x000000141d001227 */ /* 0x000fe200078e00ff */
[----:B------:R-:W-:Y:S01]  /*83c0*/  UIADD3 UR9, UR9, UR4, URZ ;  /* 0x0000000409097290 */ /* 0x000fe2000fffe03f */
[----:B------:R-:W-:Y:S01]  /*83d0*/  @!PT LDS RZ, [RZ] ;  /* 0x00000000fffff984 */ /* 0x000fe20000000800 */
[----:B------:R-:W-:Y:S01]  /*83e0*/  @!PT LDS RZ, [RZ] ;  /* 0x00000000fffff984 */ /* 0x000fe20000000800 */
[----:B------:R-:W-:Y:S01]  /*83f0*/  @!PT LDS RZ, [RZ] ;  /* 0x00000000fffff984 */ /* 0x000fe20000000800 */
[----:B------:R-:W-:Y:S01]  /*8400*/  @!PT LDS RZ, [RZ] ;  /* 0x00000000fffff984 */ /* 0x000fe20000000800 */
[----:B------:R1:W-:Y:S06]  /*8410*/  MEMBAR.ALL.CTA ;  /* 0x0000000000007992 */ /* 0x0003ec0000008000 */
[----:B-1----:R-:W1:Y:S01]  /*8420*/  FENCE.VIEW.ASYNC.S ;  /* 0x00000000000073c6 */ /* 0x002e620000000000 */
[----:B------:R-:W-:Y:S01]  /*8430*/  UIMAD UR4, UR19, UR10, URZ ;  /* 0x0000000a130472a4 */ /* 0x000fe2000f8e023f */
[----:B------:R-:W-:Y:S01]  /*8440*/  IMAD R36, R36, 0xc0, R153 ;  /* 0x000000c024247824 */ /* 0x000fe200078e0299 */
[----:B------:R-:W-:Y:S01]  /*8450*/  UIMAD.WIDE.U32 UR8, UR7, UR10, UR8 ;  /* 0x0000000a070872a5 */ /* 0x000fe2000f8e0008 */
[----:B------:R-:W-:Y:S01]  /*8460*/  SHF.R.S32.HI R38, RZ, 0x1f, R152 ;  /* 0x0000001fff267819 */ /* 0x000fe20000011498 */
[----:B------:R-:W-:Y:S01]  /*8470*/  UIMAD UR4, UR7, UR11, UR4 ;  /* 0x0000000b070472a4 */ /* 0x000fe2000f8e0204 */
[----:B0-----:R-:W-:-:S02]  /*8480*/  @P1 SHF.R.U32.HI R3, RZ, R21, R0 ;  /* 0x00000015ff031219 */ /* 0x001fc40000011600 */
[----:B------:R-:W-:Y:S01]  /*8490*/  ULDC.64 UR10, c[0x0][0xae0] ;  /* 0x0002b800000a7ab9 */ /* 0x000fe20000000a00 */
[----:B------:R-:W-:Y:S01]  /*84a0*/  UIADD3 UR4, UR9, UR4, URZ ;  /* 0x0000000409047290 */ /* 0x000fe2000fffe03f */
[--C-:B------:R-:W-:Y:S01]  /*84b0*/  SHF.R.S32.HI R0, RZ, 0x1f, R3.reuse ;  /* 0x0000001fff007819 */ /* 0x100fe20000011403 */
[----:B------:R-:W-:Y:S02]  /*84c0*/  IMAD.MOV R28, RZ, RZ, -R3 ;  /* 0x000000ffff1c7224 */ /* 0x000fe400078e0a03 */
        /* <DEDUP_REMOVED lines=12> */
[----:B------:R-:W-:-:S04]  /*8590*/  IMAD.WIDE.U32 R20, R29, UR8, R20 ;  /* 0x000000081d147c25 */ /* 0x000fc8000f8e0014 */
[----:B------:R-:W-:Y:S01]  /*85a0*/  IMAD R3, R29, UR9, R0 ;  /* 0x000000091d037c24 */ /* 0x000fe2000f8e0200 */
[----:B------:R-:W-:Y:S01]  /*85b0*/  ULDC.64 UR8, c[0x0][0xa80] ;  /* 0x0002a00000087ab9 */ /* 0x000fe20000000a00 */
[----:B------:R-:W-:Y:S02]  /*85c0*/  IADD3 R0, R36, 0x30, RZ ;  /* 0x0000003024007810 */ /* 0x000fe40007ffe0ff */
[----:B------:R-:W-:Y:S01]  /*85d0*/  IMAD.IADD R3, R21, 0x1, R3 ;  /* 0x0000000115037824 */ /* 0x000fe200078e0203 */
[----:B------:R-:W-:-:S04]  /*85e0*/  LEA R30, P0, R20, UR8, 0x1 ;  /* 0x00000008141e7c11 */ /* 0x000fc8000f8008ff */
[----:B------:R-:W-:Y:S01]  /*85f0*/  LEA.HI.X R34, R20, UR9, R3, 0x1, P0 ;  /* 0x0000000914227c11 */ /* 0x000fe200080f0c03 */
[----:B-1----:R-:W0:Y:S01]  /*8600*/  SHFL.IDX PT, R29, R30, RZ, 0x181f ;  /* 0x00181fff1e1d7589 */ /* 0x002e2200000e0000 */
[----:B------:R-:W-:Y:S01]  /*8610*/  ISETP.GE.AND P0, PT, R152, UR4, PT ;  /* 0x0000000498007c0c */ /* 0x000fe2000bf06270 */
[C---:B------:R-:W-:Y:S01]  /*8620*/  VIADD R3, R36.reuse, 0x60 ;  /* 0x0000006024037836 */ /* 0x040fe20000000000 */
[----:B------:R-:W-:Y:S01]  /*8630*/  UIADD3 UR4, UR39, 0x30820, URZ ;  /* 0x0003082027047890 */ /* 0x000fe2000fffe03f */
[----:B------:R-:W1:Y:S01]  /*8640*/  SHFL.IDX PT, R37, R30, 0x1, 0x181f ;  /* 0x00381f001e257f89 */ /* 0x000e6200000e0000 */
[-C--:B------:R-:W-:Y:S02]  /*8650*/  ISETP.GE.OR P1, PT, R36, R35.reuse, P0 ;  /* 0x000000232400720c */ /* 0x080fe40000726670 */
[-C--:B------:R-:W-:Y:S01]  /*8660*/  ISETP.GE.OR P2, PT, R0, R35.reuse, P0 ;  /* 0x000000230000720c */ /* 0x080fe20000746670 */
[----:B------:R-:W1:Y:S01]  /*8670*/  SHFL.IDX PT, R41, R30, 0x2, 0x181f ;  /* 0x00581f001e297f89 */ /* 0x000e6200000e0000 */
[-C--:B------:R-:W-:Y:S01]  /*8680*/  ISETP.GE.OR P3, PT, R3, R35.reuse, P0 ;  /* 0x000000230300720c */ /* 0x080fe20000766670 */
[----:B------:R-:W-:Y:S01]  /*8690*/  UPRMT UR4, URZ, 0x654, UR4 ;  /* 0x000006543f047896 */ /* 0x000fe20008000004 */
[----:B------:R-:W-:Y:S01]  /*86a0*/  VIADD R0, R36, 0x90 ;  /* 0x0000009024007836 */ /* 0x000fe20000000000 */
[----:B------:R-:W1:Y:S04]  /*86b0*/  SHFL.IDX PT, R21, R34, RZ, 0x181f ;  /* 0x00181fff22157589 */ /* 0x000e6800000e0000 */
[----:B------:R-:W1:Y:S01]  /*86c0*/  SHFL.IDX PT, R33, R34, 0x1, 0x181f ;  /* 0x00381f0022217f89 */ /* 0x000e6200000e0000 */
[----:B------:R-:W-:-:S02]  /*86d0*/  ISETP.GE.OR P0, PT, R0, R35, P0 ;  /* 0x000000230000720c */ /* 0x000fc40000706670 */
[----:B------:R-:W-:Y:S01]  /*86e0*/  SYNCS.ARRIVE.TRANS64.RED.A1T0 RZ, [UR4], RZ ;  /* 0x000000ffffff79a7 */ /* 0x000fe20008100404 */
[----:B------:R-:W1:Y:S01]  /*86f0*/  SHFL.IDX PT, R39, R34, 0x2, 0x181f ;  /* 0x00581f0022277f89 */ /* 0x000e6200000e0000 */
[----:B0-----:R-:W-:-:S03]  /*8700*/  @!P1 LEA R20, P4, R152, R29, 0x1 ;  /* 0x0000001d98149211 */ /* 0x001fc600078808ff */
[----:B------:R0:W0:Y:S01]  /*8710*/  SHFL.IDX PT, R3, R34, 0x3, 0x181f ;  /* 0x00781f0022037f89 */ /* 0x00002200000e0000 */
[----:B-1----:R-:W-:-:S03]  /*8720*/  @!P2 LEA R28, P5, R152, R37, 0x1 ;  /* 0x00000025981ca211 */ /* 0x002fc600078a08ff */
[----:B------:R1:W0:Y:S01]  /*8730*/  SHFL.IDX PT, R37, R30, 0x3, 0x181f ;  /* 0x00781f001e257f89 */ /* 0x00022200000e0000 */
[C---:B------:R-:W-:Y:S02]  /*8740*/  @!P3 LEA R32, P6, R152.reuse, R41, 0x1 ;  /* 0x000000299820b211 */ /* 0x040fe400078c08ff */
[C-C-:B------:R-:W-:Y:S02]  /*8750*/  @!P1 LEA.HI.X R21, R152.reuse, R21, R38.reuse, 0x1, P4 ;  /* 0x0000001598159211 */ /* 0x140fe400020f0c26 */
[C-C-:B------:R-:W-:Y:S02]  /*8760*/  @!P2 LEA.HI.X R29, R152.reuse, R33, R38.reuse, 0x1, P5 ;  /* 0x00000021981da211 */ /* 0x140fe400028f0c26 */
[----:B------:R-:W-:Y:S01]  /*8770*/  @!P3 LEA.HI.X R33, R152, R39, R38, 0x1, P6 ;  /* 0x000000279821b211 */ /* 0x000fe200030f0c26 */
[----:B--2---:R1:W-:Y:S04]  /*8780*/  @!P1 ST.E.128 desc[UR48][R20.64], R4 ;  /* 0x0000000414009985 */ /* 0x0043e8000c101d30 */
[----:B---3--:R1:W-:Y:S04]  /*8790*/  @!P2 ST.E.128 desc[UR48][R28.64], R8 ;  /* 0x000000081c00a985 */ /* 0x0083e8000c101d30 */
[----:B----4-:R1:W-:Y:S01]  /*87a0*/  @!P3 ST.E.128 desc[UR48][R32.64], R12 ;  /* 0x0000000c2000b985 */ /* 0x0103e2000c101d30 */
[----:B0-----:R-:W-:Y:S05]  /*87b0*/  @P0 BRA `(.L_x_12845) ;  /* 0x0000000800840947 */ /* 0x001fea0003800000 */
[----:B-1----:R-:W-:-:S04]  /*87c0*/  LEA R4, P0, R152, R37, 0x1 ;  /* 0x0000002598047211 */ /* 0x002fc800078008ff */
[----:B------:R-:W-:-:S05]  /*87d0*/  LEA.HI.X R5, R152, R3, R38, 0x1, P0 ;  /* 0x0000000398057211 */ /* 0x000fca00000f0c26 */
[----:B-----5:R0:W-:Y:S01]  /*87e0*/  ST.E.128 desc[UR48][R4.64], R24 ;  /* 0x0000001804007985 */ /* 0x0201e2000c101d30 */
[----:B------:R-:W-:Y:S05]  /*87f0*/  BRA `(.L_x_12845) ;  /* 0x0000000800747947 */ /* 0x000fea0003800000 */
.L_x_12843:
        /* <DEDUP_REMOVED lines=11> */
[----:B------:R-:W-:-:S03]  /*88b0*/  UISETP.NE.U32.AND UP1, UPT, UR8, URZ, UPT ;  /* 0x0000003f0800728c */ /* 0x000fc6000bf25070 */
[----:B------:R-:W2:Y:S01]  /*88c0*/  @P2 LDG.E R3, desc[UR48][R4.64] ;  /* 0x0000003004032981 */ /* 0x000ea2000c1e1900 */
[----:B------:R-:W-:Y:S01]  /*88d0*/  UISETP.NE.AND.EX UP1, UPT, UR9, URZ, UPT, UP1 ;  /* 0x0000003f0900728c */ /* 0x000fe2000bf25310 */
[----:B------:R-:W-:-:S05]  /*88e0*/  IMAD.U32 R0, RZ, RZ, UR4 ;  /* 0x00000004ff007e24 */ /* 0x000fca000f8e00ff */
[----:B------:R-:W-:-:S05]  /*88f0*/  PLOP3.LUT P3, PT, PT, PT, UP1, 0x80, 0x0 ;  /* 0x000000000000781c */ /* 0x000fca0003f6f018 */
[----:B------:R-:W-:-:S04]  /*8900*/  @UP1 ULEA UR8, UP2, UR40, UR8, 0x2 ;  /* 0x0000000828081291 */ /* 0x000fc8000f84103f */
[----:B------:R-:W-:Y:S02]  /*8910*/  @UP1 ULEA.HI.X UR9, UR40, UR9, UR41, 0x2, UP2 ;  /* 0x0000000928091291 */ /* 0x000fe400090f1429 */
[----:B------:R-:W-:-:S04]  /*8920*/  IMAD.U32 R6, RZ, RZ, UR8 ;  /* 0x00000008ff067e24 */ /* 0x000fc8000f8e00ff */
[----:B------:R-:W-:-:S05]  /*8930*/  IMAD.U32 R7, RZ, RZ, UR9 ;  /* 0x00000009ff077e24 */ /* 0x000fca000f8e00ff */
[----:B------:R1:W5:Y:S01]  /*8940*/  @P3 LDG.E R0, desc[UR48][R6.64] ;  /* 0x0000003006003981 */ /* 0x000362000c1e1900 */
[----:B0-----:R-:W-:Y:S01]  /*8950*/  ISETP.NE.AND P0, PT, R11, 0x1, PT ;  /* 0x000000010b00780c */ /* 0x001fe20003f05270 */
[----:B------:R-:W-:Y:S01]  /*8960*/  UMOV UR4, URZ ;  /* 0x0000003f00047c82 */ /* 0x000fe20008000000 */
[----:B------:R-:W-:Y:S01]  /*8970*/  USHF.R.S32.HI UR11, URZ, 0x1f, UR43 ;  /* 0x0000001f3f0b7899 */ /* 0x000fe2000801142b */
[----:B------:R-:W0:Y:S10]  /*8980*/  S2R R8, SR_TID.X ;  /* 0x0000000000087919 */ /* 0x000e340000002100 */
[----:B------:R-:W3:Y:S01]  /*8990*/  @P0 LDC R9, c[0x0][0xbec] ;  /* 0x0002fb00ff090b82 */ /* 0x000ee20000000800 */
[----:B0-----:R-:W-:-:S05]  /*89a0*/  VIADD R8, R8, 0xffffff80 ;  /* 0xffffff8008087836 */ /* 0x001fca0000000000 */
[----:B------:R-:W-:Y:S02]  /*89b0*/  ISETP.GE.AND P1, PT, R8, 0xc0, PT ;  /* 0x000000c00800780c */ /* 0x000fe40003f26270 */
[----:B--2---:R-:W-:-:S13]  /*89c0*/  @P2 R2UR UR4, R3 ;  /* 0x00000000030422ca */ /* 0x004fda00000e0000 */
[----:B------:R-:W-:Y:S01]  /*89d0*/  USHF.R.S32.HI UR10, URZ, 0x1f, UR4 ;  /* 0x0000001f3f0a7899 */ /* 0x000fe20008011404 */
[----:B-1-3--:R-:W-:Y:S11]  /*89e0*/  @P3 BRA `(.L_x_12846) ;  /* 0x0000000000103947 */ /* 0x00aff60003800000 */
[----:B------:R-:W-:Y:S05]  /*89f0*/  @!P2 BRA `(.L_x_12846) ;  /* 0x00000000000ca947 */ /* 0x000fea0003800000 */
[----:B------:R-:W2:Y:S04]  /*8a00*/  LDG.E R3, desc[UR48][R4.64] ;  /* 0x0000003004037981 */ /* 0x000ea8000c1e1900 */
[----:B-----5:R-:W2:Y:S02]  /*8a10*/  LDG.E R0, desc[UR48][R4.64+0x4] ;  /* 0x0000043004007981 */ /* 0x020ea4000c1e1900 */
[----:B--2---:R-:W-:-:S07]  /*8a20*/  IMAD.IADD R0, R0, 0x1, -R3 ;  /* 0x0000000100007824 */ /* 0x004fce00078e0a03 */
.L_x_12846:
[----:B------:R-:W-:Y:S01]  /*8a30*/  USEL UR40, UR40, URZ, !UP0 ;  /* 0x0000003f28287287 */ /* 0x000fe2000c000000 */
[----:B------:R-:W-:Y:S01]  /*8a40*/  BSSY B1, `(.L_x_12847) ;  /* 0x000002d000017945 */ /* 0x000fe20003800000 */
[----:B------:R-:W-:-:S03]  /*8a50*/  USEL UR41, UR41, URZ, !UP0 ;  /* 0x0000003f29297287 */ /* 0x000fc6000c000000 */
[----:B------:R-:W-:Y:S09]  /*8a60*/  @P1 BRA `(.L_x_12848) ;  /* 0x0000000000a81947 */ /* 0x000ff20003800000 */
[----:B------:R-:W0:Y:S01]  /*8a70*/  S2R R4, SR_TID.X ;  /* 0x0000000000047919 */ /* 0x000e220000002100 */
[----:B------:R-:W1:Y:S01]  /*8a80*/  LDC R6, c[0x0][0xbe8] ;  /* 0x0002fa00ff067b82 */ /* 0x000e620000000800 */
        /* <DEDUP_REMOVED lines=8> */
[----:B------:R-:W-:Y:S01]  /*8b10*/  UMOV UR8, UR4 ;  /* 0x0000000400087c82 */ /* 0x000fe20008000000 */
[----:B------:R-:W-:Y:S01]  /*8b20*/  UIMAD UR7, UR11, UR12, URZ ;  /* 0x0000000c0b0772a4 */ /* 0x000fe2000f8e023f */
[----:B------:R-:W-:Y:S02]  /*8b30*/  UMOV UR9, UR10 ;  /* 0x0000000a00097c82 */ /* 0x000fe40008000000 */
[----:B------:R-:W-:Y:S02]  /*8b40*/  UIMAD.WIDE.U32 UR8, UR43, UR12, UR8 ;  /* 0x0000000c2b0872a5 */ /* 0x000fe4000f8e0008 */
[----:B------:R-:W-:-:S03]  /*8b50*/  UIMAD UR7, UR43, UR13, UR7 ;  /* 0x0000000d2b0772a4 */ /* 0x000fc6000f8e0207 */
[----:B------:R-:W-:Y:S02]  /*8b60*/  ULDC.64 UR12, c[0x0][0xb98] ;  /* 0x0002e600000c7ab9 */ /* 0x000fe40000000a00 */
[----:B------:R-:W0:Y:S01]  /*8b70*/  @P1 LDC R4, c[0x0][0xbec] ;  /* 0x0002fb00ff041b82 */ /* 0x000e220000000800 */
[----:B------:R-:W-:Y:S02]  /*8b80*/  UIADD3 UR9, UR9, UR7, URZ ;  /* 0x0000000709097290 */ /* 0x000fe4000fffe03f */
[----:B------:R-:W-:Y:S02]  /*8b90*/  UIMAD UR7, UR41, UR12, URZ ;  /* 0x0000000c290772a4 */ /* 0x000fe4000f8e023f */
[----:B------:R-:W-:Y:S02]  /*8ba0*/  UIMAD.WIDE.U32 UR8, UR40, UR12, UR8 ;  /* 0x0000000c280872a5 */ /* 0x000fe4000f8e0008 */
[----:B------:R-:W-:Y:S01]  /*8bb0*/  UIMAD UR7, UR40, UR13, UR7 ;  /* 0x0000000d280772a4 */ /* 0x000fe2000f8e0207 */
[----:B------:R-:W1:Y:S02]  /*8bc0*/  @P1 LDC R8, c[0x0][0xbf0] ;  /* 0x0002fc00ff081b82 */ /* 0x000e640000000800 */
[----:B------:R-:W-:Y:S01]  /*8bd0*/  ULDC.64 UR12, c[0x0][0xb88] ;  /* 0x0002e200000c7ab9 */ /* 0x000fe20000000a00 */
[----:B0-----:R-:W-:-:S04]  /*8be0*/  @P1 IMAD.HI.U32 R3, R5, R4, RZ ;  /* 0x0000000405031227 */ /* 0x001fc800078e00ff */
[----:B------:R-:W-:Y:S01]  /*8bf0*/  IMAD.MOV.U32 R4, RZ, RZ, R5 ;  /* 0x000000ffff047224 */ /* 0x000fe200078e0005 */
        /* <DEDUP_REMOVED lines=17> */
.L_x_12848:
[----:B------:R-:W-:Y:S05]  /*8d10*/  BSYNC B1 ;  /* 0x0000000000017941 */ /* 0x000fea0003800000 */
.L_x_12847:
[----:B------:R-:W1:Y:S01]  /*8d20*/  @P0 LDC R5, c[0x0][0xbf0] ;  /* 0x0002fc00ff050b82 */ /* 0x000e620000000800 */
[----:B------:R-:W-:Y:S01]  /*8d30*/  ULDC.64 UR12, c[0x0][0xaa0] ;  /* 0x0002a800000c7ab9 */ /* 0x000fe20000000a00 */
[----:B0-----:R-:W-:Y:S01]  /*8d40*/  IMAD.U32 R6, RZ, RZ, UR42 ;  /* 0x0000002aff067e24 */ /* 0x001fe2000f8e00ff */
[----:B------:R-:W-:Y:S01]  /*8d50*/  UIMAD UR7, UR10, UR12, URZ ;  /* 0x0000000c0a0772a4 */ /* 0x000fe2000f8e023f */
[----:B------:R-:W-:Y:S01]  /*8d60*/  IMAD R3, R23, 0x30, R153 ;  /* 0x0000003017037824 */ /* 0x000fe200078e0299 */
[----:B------:R-:W-:Y:S01]  /*8d70*/  UIMAD.WIDE.U32 UR8, UR4, UR12, URZ ;  /* 0x0000000c040872a5 */ /* 0x000fe2000f8e003f */
[----:B-----5:R-:W-:Y:S01]  /*8d80*/  IMAD R29, R0, R11, RZ ;  /* 0x0000000b001d7224 */ /* 0x020fe200078e02ff */
[----:B------:R-:W-:Y:S01]  /*8d90*/  UIMAD UR7, UR4, UR13, UR7 ;  /* 0x0000000d040772a4 */ /* 0x000fe2000f8e0207 */
[----:B------:R-:W-:Y:S01]  /*8da0*/  IMAD R6, R6, 0xc0, R3 ;  /* 0x000000c006067824 */ /* 0x000fe200078e0203 */
[----:B------:R-:W-:Y:S01]  /*8db0*/  SHF.R.S32.HI R12, RZ, 0x1f, R152 ;  /* 0x0000001fff0c7819 */ /* 0x000fe20000011498 */
        /* <DEDUP_REMOVED lines=21> */
[----:B------:R-:W-:Y:S01]  /*8f10*/  SHF.R.S32.HI R6, RZ, 0x1f, R7 ;  /* 0x0000001fff067819 */ /* 0x000fe20000011407 */
[----:B------:R-:W-:Y:S01]  /*8f20*/  IMAD.U32 R5, RZ, RZ, UR4 ;  /* 0x00000004ff057e24 */ /* 0x000fe2000f8e00ff */
[----:B------:R-:W-:Y:S01]  /*8f30*/  ULDC.64 UR8, c[0x0][0xad8] ;  /* 0x0002b60000087ab9 */ /* 0x000fe20000000a00 */
[C---:B------:R-:W-:Y:S01]  /*8f40*/  IMAD R9, R3.reuse, UR11, R8 ;  /* 0x0000000b03097c24 */ /* 0x040fe2000f8e0208 */
[----:B------:R-:W-:Y:S01]  /*8f50*/  ULDC UR4, c[0x0][0xac8] ;  /* 0x0002b20000047ab9 */ /* 0x000fe20000000800 */
[----:B------:R-:W-:-:S04]  /*8f60*/  IMAD.WIDE.U32 R4, R3, UR10, R4 ;  /* 0x0000000a03047c25 */ /* 0x000fc8000f8e0004 */
[----:B------:R-:W-:Y:S02]  /*8f70*/  IMAD R6, R6, UR8, RZ ;  /* 0x0000000806067c24 */ /* 0x000fe4000f8e02ff */
[----:B------:R-:W-:Y:S02]  /*8f80*/  IMAD.IADD R5, R5, 0x1, R9 ;  /* 0x0000000105057824 */ /* 0x000fe400078e0209 */
[C---:B------:R-:W-:Y:S02]  /*8f90*/  IMAD R3, R7.reuse, UR9, R6 ;  /* 0x0000000907037c24 */ /* 0x040fe4000f8e0206 */
[----:B------:R-:W-:Y:S01]  /*8fa0*/  IMAD.WIDE.U32 R4, R7, UR8, R4 ;  /* 0x0000000807047c25 */ /* 0x000fe2000f8e0004 */
[----:B------:R-:W-:-:S03]  /*8fb0*/  ULDC.64 UR8, c[0x0][0xa80] ;  /* 0x0002a00000087ab9 */ /* 0x000fc60000000a00 */
[----:B------:R-:W-:Y:S01]  /*8fc0*/  IMAD.IADD R3, R5, 0x1, R3 ;  /* 0x0000000105037824 */ /* 0x000fe200078e0203 */
[----:B------:R-:W-:Y:S01]  /*8fd0*/  LEA R5, P0, R4, UR8, 0x1 ;  /* 0x0000000804057c11 */ /* 0x000fe2000f8008ff */
[----:B------:R-:W-:-:S03]  /*8fe0*/  IMAD.U32 R8, RZ, RZ, UR42 ;  /* 0x0000002aff087e24 */ /* 0x000fc6000f8e00ff */
[----:B------:R-:W-:Y:S01]  /*8ff0*/  LEA.HI.X R10, R4, UR9, R3, 0x1, P0 ;  /* 0x00000009040a7c11 */ /* 0x000fe200080f0c03 */
[----:B------:R-:W0:Y:S01]  /*9000*/  SHFL.IDX PT, R9, R5, RZ, 0x181f ;  /* 0x00181fff05097589 */ /* 0x000e2200000e0000 */
[----:B------:R-:W-:Y:S01]  /*9010*/  IMAD R6, R8, 0xc0, R153 ;  /* 0x000000c008067824 */ /* 0x000fe200078e0299 */
[----:B------:R-:W-:Y:S02]  /*9020*/  ISETP.GE.AND P0, PT, R152, UR4, PT ;  /* 0x0000000498007c0c */ /* 0x000fe4000bf06270 */
[----:B------:R-:W1:Y:S01]  /*9030*/  SHFL.IDX PT, R13, R5, 0x1, 0x181f ;  /* 0x00381f00050d7f89 */ /* 0x000e6200000e0000 */
[C---:B------:R-:W-:Y:S01]  /*9040*/  VIADD R0, R6.reuse, 0x30 ;  /* 0x0000003006007836 */ /* 0x040fe20000000000 */
[CC--:B------:R-:W-:Y:S01]  /*9050*/  ISETP.GE.OR P3, PT, R6.reuse, R29.reuse, P0 ;  /* 0x0000001d0600720c */ /* 0x0c0fe20000766670 */
[C---:B------:R-:W-:Y:S01]  /*9060*/  VIADD R3, R6.reuse, 0x60 ;  /* 0x0000006006037836 */ /* 0x040fe20000000000 */
[----:B------:R-:W2:Y:S01]  /*9070*/  SHFL.IDX PT, R21, R5, 0x2, 0x181f ;  /* 0x00581f0005157f89 */ /* 0x000ea200000e0000 */
[----:B------:R-:W-:Y:S01]  /*9080*/  VIADD R4, R6, 0x90 ;  /* 0x0000009006047836 */ /* 0x000fe20000000000 */
[----:B------:R-:W-:-:S02]  /*9090*/  ISETP.GE.OR P2, PT, R0, R29, P0 ;  /* 0x0000001d0000720c */ /* 0x000fc40000746670 */
[----:B------:R-:W3:Y:S01]  /*90a0*/  SHFL.IDX PT, R7, R10, RZ, 0x181f ;  /* 0x00181fff0a077589 */ /* 0x000ee200000e0000 */
[-C--:B------:R-:W-:Y:S02]  /*90b0*/  ISETP.GE.OR P1, PT, R3, R29.reuse, P0 ;  /* 0x0000001d0300720c */ /* 0x080fe40000726670 */
[----:B------:R-:W-:Y:S01]  /*90c0*/  ISETP.GE.OR P0, PT, R4, R29, P0 ;  /* 0x0000001d0400720c */ /* 0x000fe20000706670 */
[----:B------:R3:W4:Y:S04]  /*90d0*/  SHFL.IDX PT, R27, R5, 0x3, 0x181f ;  /* 0x00781f00051b7f89 */ /* 0x00072800000e0000 */
[----:B------:R-:W4:Y:S04]  /*90e0*/  SHFL.IDX PT, R11, R10, 0x1, 0x181f ;  /* 0x00381f000a0b7f89 */ /* 0x000f2800000e0000 */
[----:B------:R-:W4:Y:S01]  /*90f0*/  SHFL.IDX PT, R15, R10, 0x2, 0x181f ;  /* 0x00581f000a0f7f89 */ /* 0x000f2200000e0000 */
[----:B0-----:R-:W-:-:S03]  /*9100*/  @!P3 LEA R4, P6, R152, R9, 0x1 ;  /* 0x000000099804b211 */ /* 0x001fc600078c08ff */
[----:B------:R4:W0:Y:S01]  /*9110*/  SHFL.IDX PT, R25, R10, 0x3, 0x181f ;  /* 0x00781f000a197f89 */ /* 0x00082200000e0000 */
[C---:B-1----:R-:W-:Y:S02]  /*9120*/  @!P2 LEA R6, P5, R152.reuse, R13, 0x1 ;  /* 0x0000000d9806a211 */ /* 0x042fe400078a08ff */
[C---:B--2---:R-:W-:Y:S02]  /*9130*/  @!P1 LEA R8, P4, R152.reuse, R21, 0x1 ;  /* 0x0000001598089211 */ /* 0x044fe400078808ff */
[C---:B---3--:R-:W-:Y:S02]  /*9140*/  @!P3 LEA.HI.X R5, R152.reuse, R7, R12, 0x1, P6 ;  /* 0x000000079805b211 */ /* 0x048fe400030f0c0c */
[----:B----4-:R-:W-:-:S03]  /*9150*/  @!P0 LEA R10, P6, R152, R27, 0x1 ;  /* 0x0000001b980a8211 */ /* 0x010fc600078c08ff */
[----:B------:R2:W-:Y:S01]  /*9160*/  @!P3 ST.E.128 desc[UR48][R4.64], RZ ;  /* 0x000000ff0400b985 */ /* 0x0005e2000c101d30 */
[C-C-:B------:R-:W-:Y:S02]  /*9170*/  @!P2 LEA.HI.X R7, R152.reuse, R11, R12.reuse, 0x1, P5 ;  /* 0x0000000b9807a211 */ /* 0x140fe400028f0c0c */
[----:B------:R-:W-:-:S03]  /*9180*/  @!P1 LEA.HI.X R9, R152, R15, R12, 0x1, P4 ;  /* 0x0000000f98099211 */ /* 0x000fc600020f0c0c */
[----:B------:R2:W-:Y:S01]  /*9190*/  @!P2 ST.E.128 desc[UR48][R6.64], RZ ;  /* 0x000000ff0600a985 */ /* 0x0005e2000c101d30 */
[----:B0-----:R-:W-:-:S03]  /*91a0*/  @!P0 LEA.HI.X R11, R152, R25, R12, 0x1, P6 ;  /* 0x00000019980b8211 */ /* 0x001fc600030f0c0c */
[----:B------:R2:W-:Y:S04]  /*91b0*/  @!P1 ST.E.128 desc[UR48][R8.64], RZ ;  /* 0x000000ff08009985 */ /* 0x0005e8000c101d30 */
[----:B------:R2:W-:Y:S02]  /*91c0*/  @!P0 ST.E.128 desc[UR48][R10.64], RZ ;  /* 0x000000ff0a008985 */ /* 0x0005e4000c101d30 */
.L_x_12845:
[----:B------:R-:W-:Y:S05]  /*91d0*/  BSYNC B0 ;  /* 0x0000000000007941 */ /* 0x000fea0003800000 */
.L_x_12842:
[----:B------:R-:W-:Y:S02]  /*91e0*/  ULDC UR4, c[0x0][0xc3c] ;  /* 0x00030f0000047ab9 */ /* 0x000fe40000000800 */
[----:B------:R-:W-:-:S13]  /*91f0*/  ISETP.GE.AND P0, PT, R31, UR4, PT ;  /* 0x000000041f007c0c */ /* 0x000fda000bf06270 */
[----:B------:R-:W-:Y:S05]  /*9200*/  @!P0 BRA `(.L_x_12849) ;  /* 0xffffff7c00648947 */ /* 0x000fea000383ffff */
[----:B------:R-:W-:Y:S05]  /*9210*/  EXIT ;  /* 0x000000000000794d */ /* 0x000fea0003800000 */
.L_x_12818:
        /* <DEDUP_REMOVED lines=16> */
.L_x_12850:
        /* <DEDUP_REMOVED lines=42> */
.L_x_12856:
        /* <DEDUP_REMOVED lines=12> */
.L_x_12855:
[----:B------:R-:W-:Y:S05]  /*9680*/  BSYNC B0 ;  /* 0x0000000000007941 */ /* 0x000fea0003800000 */
.L_x_12854:
        /* <DEDUP_REMOVED lines=21> */
.L_x_12852:
        /* <DEDUP_REMOVED lines=15> */
.L_x_12857:
        /* <DEDUP_REMOVED lines=28> */
.L_x_12853:
[----:B------:R-:W-:Y:S02]  /*9a90*/  IMAD.MOV.U32 R17, RZ, RZ, RZ ;  /* 0x000000ffff117224 */ /* 0x000fe400078e00ff */
[----:B------:R-:W-:Y:S02]  /*9aa0*/  IMAD.U32 R16, RZ, RZ, UR6 ;  /* 0x00000006ff107e24 */ /* 0x000fe4000f8e00ff */
[----:B------:R-:W-:-:S07]  /*9ab0*/  IMAD.MOV.U32 R18, RZ, RZ, RZ ;  /* 0x000000ffff127224 */ /* 0x000fce00078e00ff */
.L_x_12858:
[----:B------:R-:W-:-:S13]  /*9ac0*/  ISETP.NE.AND P0, PT, R5, RZ, PT ;  /* 0x000000ff0500720c */ /* 0x000fda0003f05270 */
[----:B------:R-:W0:Y:S01]  /*9ad0*/  @!P0 S2R R3, SR_CgaCtaId ;  /* 0x0000000000038919 */ /* 0x000e220000008800 */
[----:B------:R-:W-:-:S04]  /*9ae0*/  @!P0 MOV R0, 0x400 ;  /* 0x0000040000008802 */ /* 0x000fc80000000f00 */
[----:B0-----:R-:W-:-:S05]  /*9af0*/  @!P0 LEA R0, R3, R0, 0x18 ;  /* 0x0000000003008211 */ /* 0x001fca00078ec0ff */
[----:B------:R1:W-:Y:S01]  /*9b00*/  @!P0 STS.128 [R0+0x308d0], R16 ;  /* 0x0308d01000008388 */ /* 0x0003e20000000c00 */
[----:B------:R-:W-:Y:S06]  /*9b10*/  BAR.ARV 0x5, 0x200 ;  /* 0x0148000000007b1d */ /* 0x000fec0000002000 */
.L_x_12851:
[----:B------:R2:W-:Y:S01]  /*9b20*/  STL [R1+0x30], RZ ;  /* 0x000030ff01007387 */ /* 0x0005e20000100800 */
[----:B------:R-:W-:Y:S01]  /*9b30*/  ULDC UR4, c[0x0][0xc3c] ;  /* 0x00030f0000047ab9 */ /* 0x000fe20000000800 */
[----:B------:R-:W-:Y:S01]  /*9b40*/  MOV R26, 0x1 ;  /* 0x00000001001a7802 */ /* 0x000fe20000000f00 */
[----:B------:R-:W-:Y:S01]  /*9b50*/  IMAD.MOV.U32 R23, RZ, RZ, RZ ;  /* 0x000000ffff177224 */ /* 0x000fe200078e00ff */
[----:B0-----:R-:W-:-:S13]  /*9b60*/  ISETP.GE.AND P0, PT, R19, UR4, PT ;  /* 0x0000000413007c0c */ /* 0x001fda000bf06270 */
        /* <DEDUP_REMOVED lines=15> */
[----:B------:R-:W-:Y:S02]  /*9c60*/  LOP3.LUT R2, R0, 0x1f8, RZ, 0xc0, !PT ;  /* 0x000001f800027812 */ /* 0x000fe400078ec0ff */
[----:B------:R-:W-:Y:S02]  /*9c70*/  SHF.R.U32.HI R4, RZ, 0x3, R4 ;  /* 0x00000003ff047819 */ /* 0x000fe40000011604 */
[----:B------:R-:W-:-:S04]  /*9c80*/  LOP3.LUT R2, R2, 0x38, R5, 0x78, !PT ;  /* 0x0000003802027812 */ /* 0x000fc800078e7805 */
[----:B------:R-:W-:Y:S01]  /*9c90*/  LOP3.LUT R3, R2, 0x200, R3, 0xf8, !PT ;  /* 0x0000020002037812 */ /* 0x000fe200078ef803 */
[----:B------:R-:W-:-:S04]  /*9ca0*/  IMAD.SHL.U32 R2, R5, 0x10, RZ ;  /* 0x0000001005027824 */ /* 0x000fc800078e00ff */
[----:B------:R-:W-:Y:S01]  /*9cb0*/  IMAD R0, R3, 0x2, R22 ;  /* 0x0000000203007824 */ /* 0x000fe200078e0216 */
[----:B------:R-:W-:-:S04]  /*9cc0*/  LOP3.LUT R2, R4, 0x70, R2, 0xf8, !PT ;  /* 0x0000007004027812 */ /* 0x000fc800078ef802 */
[----:B------:R3:W-:Y:S03]  /*9cd0*/  STL [R1+0x4], R0 ;  /* 0x0000040001007387 */ /* 0x0007e60000100800 */
.L_x_12949:
[----:B0-----:R-:W0:Y:S02]  /*9ce0*/  LDC.64 R2, c[0x0][0xc88] ;  /* 0x00032200ff027b82 */ /* 0x001e240000000a00 */
[----:B0-----:R-:W-:-:S05]  /*9cf0*/  IMAD.WIDE R2, R19, 0x4, R2 ;  /* 0x0000000413027825 */ /* 0x001fca00078e0202 */
[----:B------:R-:W2:Y:S01]  /*9d00*/  LDG.E R10, desc[UR48][R2.64] ;  /* 0x00000030020a7981 */ /* 0x000ea2000c1e1900 */
[----:B------:R-:W-:Y:S05]  /*9d10*/  YIELD ;  /* 0x0000000000007946 */ /* 0x000fea0003800000 */
[----:B------:R-:W-:Y:S01]  /*9d20*/  ULDC.64 UR4, c[0x0][0xa28] ;  /* 0x00028a0000047ab9 */ /* 0x000fe20000000a00 */
[----:B---3--:R-:W-:Y:S01]  /*9d30*/  IMAD.MOV.U32 R0, RZ, RZ, RZ ;  /* 0x000000ffff007224 */ /* 0x008fe200078e00ff */
[----:B------:R-:W-:Y:S01]  /*9d40*/  ISETP.NE.U32.AND P0, PT, RZ, UR4, PT ;  /* 0x00000004ff007c0c */ /* 0x000fe2000bf05070 */
[----:B------:R-:W-:Y:S01]  /*9d50*/  IMAD.MOV.U32 R6, RZ, RZ, RZ ;  /* 0x000000ffff067224 */ /* 0x000fe200078e00ff */
[----:B------:R-:W-:Y:S01]  /*9d60*/  ULDC.64 UR6, c[0x0][0xa18] ;  /* 0x0002860000067ab9 */ /* 0x000fe20000000a00 */
[----:B------:R-:W-:Y:S01]  /*9d70*/  ULDC.64 UR8, c[0x0][0xa08] ;  /* 0x0002820000087ab9 */ /* 0x000fe20000000a00 */
[----:B------:R-:W-:-:S02]  /*9d80*/  ISETP.NE.AND.EX P0, PT, RZ, UR5, PT, P0 ;  /* 0x00000005ff007c0c */ /* 0x000fc4000bf05300 */
[----:B-12---:R-:W-:Y:S01]  /*9d90*/  SHF.R.S32.HI R4, RZ, 0x1f, R10 ;  /* 0x0000001fff047819 */ /* 0x006fe2000001140a */
        /* <DEDUP_REMOVED lines=40> */
[----:B0-----:R-:W2:Y:S02]  /*a020*/  LDG.E R8, desc[UR48][R2.64+0x4] ;  /* 0x0000043002087981 */ /* 0x001ea4000c1e1900 */
[----:B--2---:R-:W-:-:S05]  /*a030*/  IMAD.IADD R2, R8, 0x1, -R7 ;  /* 0x0000000108027824 */ /* 0x004fca00078e0a07 */
[----:B------:R1:W-:Y:S02]  /*a040*/  STL [R1+0x24], R2 ;  /* 0x0000240201007387 */ /* 0x0003e40000100800 */
.L_x_12860:
        /* <DEDUP_REMOVED lines=10> */
.L_x_12861:
[----:B------:R-:W-:Y:S05]  /*a0f0*/  @!P0 BRA `(.L_x_12862) ;  /* 0x00000000000c8947 */ /* 0x000fea0003800000 */
[----:B------:R-:W2:Y:S04]  /*a100*/  LDG.E R6, desc[UR48][R4.64] ;  /* 0x0000003004067981 */ /* 0x000ea8000c1e1900 */
[----:B------:R-:W2:Y:S02]  /*a110*/  LDG.E R3, desc[UR48][R4.64+0x4] ;  /* 0x0000043004037981 */ /* 0x000ea4000c1e1900 */
[----:B--2---:R-:W-:-:S07]  /*a120*/  IMAD.IADD R6, R3, 0x1, -R6 ;  /* 0x0000000103067824 */ /* 0x004fce00078e0a06 */
.L_x_12862:
[----:B-1---5:R-:W-:Y:S01]  /*a130*/  IMAD.IADD R2, R6, 0x1, -R0 ;  /* 0x0000000106027824 */ /* 0x022fe200078e0a00 */
[----:B------:R-:W-:Y:S03]  /*a140*/  BSSY B7, `(.L_x_12863) ;  /* 0x000035b000077945 */ /* 0x000fe60003800000 */
[C---:B------:R-:W-:Y:S01]  /*a150*/  VIADD R0, R2.reuse, 0xbf ;  /* 0x000000bf02007836 */ /* 0x040fe20000000000 */
[----:B------:R1:W-:Y:S01]  /*a160*/  STL [R1+0x20], R2 ;  /* 0x0000200201007387 */ /* 0x0003e20000100800 */
[----:B------:R-:W-:Y:S02]  /*a170*/  ISETP.GT.AND P0, PT, R2, RZ, PT ;  /* 0x000000ff0200720c */ /* 0x000fe40003f04270 */
[----:B------:R-:W-:-:S05]  /*a180*/  IMAD.HI R0, R0, 0x2aaaaaab, RZ ;  /* 0x2aaaaaab00007827 */ /* 0x000fca00078e02ff */
[----:B------:R-:W-:-:S04]  /*a190*/  SHF.R.U32.HI R3, RZ, 0x1f, R0 ;  /* 0x0000001fff037819 */ /* 0x000fc80000011600 */
[----:B------:R-:W-:-:S05]  /*a1a0*/  LEA.HI.SX32 R0, R0, R3, 0x1b ;  /* 0x0000000300007211 */ /* 0x000fca00078fdaff */
[----:B------:R1:W-:Y:S01]  /*a1b0*/  STL [R1+0x10], R0 ;  /* 0x0000100001007387 */ /* 0x0003e20000100800 */
[----:B------:R-:W-:Y:S05]  /*a1c0*/  @P0 BRA `(.L_x_12864) ;  /* 0x0000000000440947 */ /* 0x000fea0003800000 */
[----:B-1----:R-:W1:Y:S02]  /*a1d0*/  S2R R2, SR_TID.X ;  /* 0x0000000000027919 */ /* 0x002e640000002100 */
[----:B-1----:R-:W-:-:S04]  /*a1e0*/  LOP3.LUT R2, R2, 0x7f, RZ, 0xc0, !PT ;  /* 0x0000007f02027812 */ /* 0x002fc800078ec0ff */
[----:B------:R-:W-:-:S13]  /*a1f0*/  ISETP.NE.AND P0, PT, R2, RZ, PT ;  /* 0x000000ff0200720c */ /* 0x000fda0003f05270 */
[----:B------:R-:W-:Y:S05]  /*a200*/  @P0 BRA `(.L_x_12865) ;  /* 0x0000003400380947 */ /* 0x000fea0003800000 */
[----:B------:R-:W1:Y:S01]  /*a210*/  S2R R5, SR_LANEID ;  /* 0x0000000000057919 */ /* 0x000e620000000000 */
[----:B------:R-:W-:Y:S01]  /*a220*/  VOTEU.ANY UR4, UPT, PT ;  /* 0x0000000000047886 */ /* 0x000fe200038e0100 */
[----:B------:R-:W2:Y:S01]  /*a230*/  LDC.64 R2, c[0x0][0xc60] ;  /* 0x00031800ff027b82 */ /* 0x000ea20000000a00 */
[----:B------:R-:W1:Y:S02]  /*a240*/  FLO.U32 R0, UR4 ;  /* 0x0000000400007d00 */ /* 0x000e6400080e0000 */
[----:B-1----:R-:W-:-:S06]  /*a250*/  ISETP.EQ.U32.AND P0, PT, R0, R5, PT ;  /* 0x000000050000720c */ /* 0x002fcc0003f02070 */
[----:B------:R-:W2:Y:S07]  /*a260*/  POPC R5, UR4 ;  /* 0x0000000400057d09 */ /* 0x000eae0008000000 */
[----:B--2---:R-:W2:Y:S01]  /*a270*/  @P0 ATOMG.E.ADD.STRONG.GPU PT, R3, desc[UR48][R2.64], R5 ;  /* 0x00000005020309a8 */ /* 0x004ea200081ee1f0 */
[----:B------:R-:W1:Y:S02]  /*a280*/  S2R R4, SR_LTMASK ;  /* 0x0000000000047919 */ /* 0x000e640000003900 */
[----:B-1----:R-:W-:-:S04]  /*a290*/  LOP3.LUT R4, R4, UR4, RZ, 0xc0, !PT ;  /* 0x0000000404047c12 */ /* 0x002fc8000f8ec0ff */
[----:B------:R-:W1:Y:S01]  /*a2a0*/  POPC R7, R4 ;  /* 0x0000000400077309 */ /* 0x000e620000000000 */
[----:B--2---:R-:W1:Y:S02]  /*a2b0*/  SHFL.IDX PT, R0, R3, R0, 0x1f ;  /* 0x00001f0003007589 */ /* 0x004e6400000e0000 */
[----:B-1----:R-:W-:Y:S01]  /*a2c0*/  IADD3 R16, R0, UR37, R7 ;  /* 0x0000002500107c10 */ /* 0x002fe2000fffe007 */
[----:B------:R-:W-:Y:S06]  /*a2d0*/  BRA `(.L_x_12865) ;  /* 0x0000003400047947 */ /* 0x000fec0003800000 */
.L_x_12864:
        /* <DEDUP_REMOVED lines=15> */
[----:B0-----:R-:W-:Y:S02]  /*a3d0*/  IMAD.MOV.U32 R8, RZ, RZ, 0x70 ;  /* 0x00000070ff087424 */ /* 0x001fe400078e00ff */
[----:B------:R-:W-:Y:S02]  /*a3e0*/  IMAD.MOV.U32 R12, RZ, RZ, 0x1 ;  /* 0x00000001ff0c7424 */ /* 0x000fe400078e00ff */
[----:B------:R-:W-:-:S07]  /*a3f0*/  IMAD.MOV.U32 R13, RZ, RZ, RZ ;  /* 0x000000ffff0d7224 */ /* 0x000fce00078e00ff */
[----:B------:R-:W-:-:S07]  /*a400*/  LEPC R20, `(.L_x_12867) ;  /* 0x000000001014794e */ /* 0x000fce0000000000 */
[----:B-1----:R-:W-:Y:S05]  /*a410*/  CALL.ABS.NOINC R2 ;  /* 0x0000000002007343 */ /* 0x002fea0003c00000 */
.L_x_12867:
[----:B------:R-:W-:Y:S05]  /*a420*/  BSYNC B6 ;  /* 0x0000000000067941 */ /* 0x000fea0003800000 */
.L_x_12866:
        /* <DEDUP_REMOVED lines=15> */
[----:B0-----:R-:W-:Y:S02]  /*a520*/  IMAD.MOV.U32 R8, RZ, RZ, 0x70 ;  /* 0x00000070ff087424 */ /* 0x001fe400078e00ff */
[----:B------:R-:W-:Y:S02]  /*a530*/  IMAD.MOV.U32 R12, RZ, RZ, 0x1 ;  /* 0x00000001ff0c7424 */ /* 0x000fe400078e00ff */
[----:B-1----:R-:W-:-:S07]  /*a540*/  IMAD.MOV.U32 R13, RZ, RZ, RZ ;  /* 0x000000ffff0d7224 */ /* 0x002fce00078e00ff */
[----:B------:R-:W-:-:S07]  /*a550*/  LEPC R20, `(.L_x_12870) ;  /* 0x000000001014794e */ /* 0x000fce0000000000 */
[----:B--2---:R-:W-:Y:S05]  /*a560*/  CALL.ABS.NOINC R2 ;  /* 0x0000000002007343 */ /* 0x004fea0003c00000 */
.L_x_12870:
        /* <DEDUP_REMOVED lines=16> */
.L_x_12869:
[----:B------:R-:W-:Y:S05]  /*a670*/  BSYNC B6 ;  /* 0x0000000000067941 */ /* 0x000fea0003800000 */
.L_x_12868:
        /* <DEDUP_REMOVED lines=23> */
.L_x_12965:
        /* <DEDUP_REMOVED lines=8> */
.L_x_12968:
        /* <DEDUP_REMOVED lines=22> */
.L_x_12874:
[----:B-1----:R-:W-:Y:S01]  /*a9d0*/  IMAD R0, R23, 0x8, R22 ;  /* 0x0000000817007824 */ /* 0x002fe200078e0216 */
[----:B--2---:R-:W-:-:S04]  /*a9e0*/  SHF.L.U32 R2, R26, 0x1f, RZ ;  /* 0x0000001f1a027819 */ /* 0x004fc800000006ff */
[----:B------:R-:W1:Y:S02]  /*a9f0*/  SYNCS.PHASECHK.TRANS64.TRYWAIT P0, [R0+URZ+0x30840], R2 ;  /* 0x03084002000075a7 */ /* 0x000e64000800017f */
[----:B-1----:R-:W-:Y:S05]  /*aa00*/  @!P0 BRA `(.L_x_12875) ;  /* 0x0000003c00688947 */ /* 0x002fea0003800000 */
.L_x_12969:
        /* <DEDUP_REMOVED lines=11> */
.L_x_12876:
[----:B------:R-:W-:Y:S01]  /*aac0*/  R2UR UR9, R0 ;  /* 0x00000000000972ca */ /* 0x000fe200000e0000 */
[----:B-1----:R-:W-:Y:S01]  /*aad0*/  IMAD R0, R23, 0x6000, R22 ;  /* 0x0000600017007824 */ /* 0x002fe200078e0216 */
[----:B------:R-:W-:Y:S01]  /*aae0*/  R2UR UR11, R27 ;  /* 0x000000001b0b72ca */ /* 0x000fe200000e0000 */
[----:B------:R-:W-:Y:S01]  /*aaf0*/  UIADD3 UR6, UP0, UR38, 0x370, URZ ;  /* 0x0000037026067890 */ /* 0x000fe2000ff1e03f */
[----:B------:R-:W-:Y:S01]  /*ab00*/  R2UR UR4, R28 ;  /* 0x000000001c0472ca */ /* 0x000fe200000e0000 */
[----:B------:R-:W-:Y:S01]  /*ab10*/  UMOV UR5, 0x14f00000 ;  /* 0x14f0000000057882 */ /* 0x000fe20000000000 */
[----:B------:R-:W-:Y:S01]  /*ab20*/  R2UR UR8, R0 ;  /* 0x00000000000872ca */ /* 0x000fe200000e0000 */
[----:B------:R-:W-:Y:S01]  /*ab30*/  UIADD3.X UR7, URZ, UR39, URZ, UP0, !UPT ;  /* 0x000000273f077290 */ /* 0x000fe200087fe43f */
[----:B------:R-:W-:Y:S01]  /*ab40*/  R2UR UR12, R18 ;  /* 0x00000000120c72ca */ /* 0x000fe200000e0000 */
[----:B------:R-:W-:Y:S01]  /*ab50*/  UMOV UR10, URZ ;  /* 0x0000003f000a7c82 */ /* 0x000fe20008000000 */
[----:B-----5:R-:W-:-:S02]  /*ab60*/  R2UR UR13, R24 ;  /* 0x00000000180d72ca */ /* 0x020fc400000e0000 */
[----:B------:R-:W-:Y:S01]  /*ab70*/  PLOP3.LUT P0, PT, PT, PT, PT, 0x80, 0x0 ;  /* 0x000000000000781c */ /* 0x000fe20003f0f070 */
[----:B------:R-:W-:Y:S01]  /*ab80*/  UIADD3 UR9, UR9, 0x30830, URZ ;  /* 0x0003083009097890 */ /* 0x000fe2000fffe03f */
[----:B------:R-:W-:-:S03]  /*ab90*/  LOP3.LUT R29, R29, 0xfffffffe, RZ, 0xc0, !PT ;  /* 0xfffffffe1d1d7812 */ /* 0x000fc600078ec0ff */
[----:B------:R-:W-:Y:S02]  /*aba0*/  UIMAD UR11, UR11, 0xc0, UR4 ;  /* 0x000000c00b0b78a4 */ /* 0x000fe4000f8e0204 */
[----:B------:R-:W-:Y:S01]  /*abb0*/  UIADD3 UR8, UR8, 0x12400, URZ ;  /* 0x0001240008087890 */ /* 0x000fe2000fffe03f */
[----:B------:R-:W-:-:S05]  /*abc0*/  UMOV UR4, 0x0 ;  /* 0x0000000000047882 */ /* 0x000fca0000000000 */
[----:B------:R-:W-:-:S03]  /*abd0*/  @P0 LOP3.LUT R29, R29, 0x1, RZ, 0xfc, !PT ;  /* 0x000000011d1d0812 */ /* 0x000fc600078efcff */
[----:B------:R2:W-:Y:S02]  /*abe0*/  UTMALDG.4D [UR8], [UR6], desc[UR4] ;  /* 0x00000408060075b4 */ /* 0x0005e40008019000 */
[----:B--2---:R-:W-:Y:S02]  /*abf0*/  NOP ;  /* 0x0000000000007918 */ /* 0x004fe40000000000 */
.L_x_12872:
[----:B------:R-:W2:Y:S04]  /*ac00*/  LDL.LU R4, [R1+0x18] ;  /* 0x0000180001047983 */ /* 0x000ea80000300800 */
[----:B---3--:R-:W3:Y:S04]  /*ac10*/  LDL.LU R6, [R1+0x8] ;  /* 0x0000080001067983 */ /* 0x008ee80000300800 */
[----:B------:R-:W4:Y:S01]  /*ac20*/  LDL.LU R3, [R1+0x1c] ;  /* 0x00001c0001037983 */ /* 0x000f220000300800 */
        /* <DEDUP_REMOVED lines=11> */
[----:B----4-:R-:W-:-:S03]  /*ace0*/  SEL R3, R3, RZ, !P0 ;  /* 0x000000ff03037207 */ /* 0x010fc60004000000 */
[----:B------:R-:W-:Y:S01]  /*acf0*/  IMAD R0, R4, UR5, R2 ;  /* 0x0000000504007c24 */ /* 0x000fe2000f8e0202 */
[----:B---3--:R-:W-:Y:S01]  /*ad00*/  SEL R2, R6, RZ, !P0 ;  /* 0x000000ff06027207 */ /* 0x008fe20004000000 */
        /* <DEDUP_REMOVED lines=14> */
[----:B------:R-:W-:Y:S01]  /*adf0*/  MOV R12, 0x1 ;  /* 0x00000001000c7802 */ /* 0x000fe20000000f00 */
[----:B------:R-:W1:Y:S01]  /*ae00*/  LDC.64 R2, c[0x4][R2] ;  /* 0x0100000002027b82 */ /* 0x000e620000000a00 */
[----:B------:R-:W-:Y:S02]  /*ae10*/  IMAD.U32 R5, RZ, RZ, UR7 ;  /* 0x00000007ff057e24 */ /* 0x000fe4000f8e00ff */
[----:B------:R-:W-:Y:S02]  /*ae20*/  IMAD.U32 R6, RZ, RZ, UR8 ;  /* 0x00000008ff067e24 */ /* 0x000fe4000f8e00ff */
[----:B------:R-:W-:-:S02]  /*ae30*/  IMAD.U32 R7, RZ, RZ, UR9 ;  /* 0x00000009ff077e24 */ /* 0x000fc4000f8e00ff */
[----:B------:R-:W-:Y:S02]  /*ae40*/  IMAD.U32 R10, RZ, RZ, UR4 ;  /* 0x00000004ff0a7e24 */ /* 0x000fe4000f8e00ff */
[----:B------:R-:W-:Y:S02]  /*ae50*/  IMAD.U32 R11, RZ, RZ, UR5 ;  /* 0x00000005ff0b7e24 */ /* 0x000fe4000f8e00ff */
[----:B0-----:R-:W-:Y:S02]  /*ae60*/  IMAD.MOV.U32 R8, RZ, RZ, 0x70 ;  /* 0x00000070ff087424 */ /* 0x001fe400078e00ff */
[----:B------:R-:W-:-:S07]  /*ae70*/  IMAD.MOV.U32 R13, RZ, RZ, RZ ;  /* 0x000000ffff0d7224 */ /* 0x000fce00078e00ff */
[----:B------:R-:W-:-:S07]  /*ae80*/  LEPC R20, `(.L_x_12878) ;  /* 0x000000001014794e */ /* 0x000fce0000000000 */
[----:B-1----:R-:W-:Y:S05]  /*ae90*/  CALL.ABS.NOINC R2 ;  /* 0x0000000002007343 */ /* 0x002fea0003c00000 */
.L_x_12878:
[----:B------:R-:W-:Y:S05]  /*aea0*/  BSYNC B6 ;  /* 0x0000000000067941 */ /* 0x000fea0003800000 */
.L_x_12877:
        /* <DEDUP_REMOVED lines=8> */
[----:B------:R-:W4:Y:S04]  /*af30*/  LDL.LU R4, [R1+0x8] ;  /* 0x0000080001047983 */ /* 0x000f280000300800 */
[----:B------:R0:W5:Y:S01]  /*af40*/  LDL R10, [R1+0x4] ;  /* 0x00000400010a7983 */ /* 0x0001620000100800 */
[----:B-1----:R-:W-:-:S13]  /*af50*/  ISETP.NE.AND P0, PT, R9, 0x1, PT ;  /* 0x000000010900780c */ /* 0x002fda0003f05270 */
[----:B------:R-:W1:Y:S08]  /*af60*/  @P0 LDC R5, c[0x0][0x44c] ;  /* 0x00011300ff050b82 */ /* 0x000e700000000800 */
[----:B0-----:R-:W0:Y:S01]  /*af70*/  @P0 LDC R8, c[0x0][0x450] ;  /* 0x00011400ff080b82 */ /* 0x001e220000000800 */
[----:B------:R-:W0:Y:S01]  /*af80*/  S2R R11, SR_TID.X ;  /* 0x00000000000b7919 */ /* 0x000e220000002100 */
[----:B--2---:R-:W-:-:S02]  /*af90*/  IMAD.MOV.U32 R3, RZ, RZ, R0 ;  /* 0x000000ffff037224 */ /* 0x004fc400078e0000 */
        /* <DEDUP_REMOVED lines=17> */
[----:B------:R-:W-:-:S04]  /*b0b0*/  IMAD R6, R17, 0xc0, R6 ;  /* 0x000000c011067824 */ /* 0x000fc800078e0206 */
[----:B-1----:R-:W-:-:S04]  /*b0c0*/  @P0 IMAD.HI.U32 R0, R6, R5, RZ ;  /* 0x0000000506000227 */ /* 0x002fc800078e00ff */
[----:B------:R-:W-:Y:S01]  /*b0d0*/  IMAD.MOV.U32 R5, RZ, RZ, R6 ;  /* 0x000000ffff057224 */ /* 0x000fe200078e0006 */
[----:B----4-:R-:W-:-:S04]  /*b0e0*/  @P0 SHF.R.U32.HI R5, RZ, R4, R0 ;  /* 0x00000004ff050219 */ /* 0x010fc80000011600 */
[----:B------:R-:W-:-:S05]  /*b0f0*/  SHF.R.S32.HI R0, RZ, 0x1f, R5 ;  /* 0x0000001fff007819 */ /* 0x000fca0000011405 */
[----:B------:R-:W-:-:S04]  /*b100*/  IMAD R0, R0, UR4, RZ ;  /* 0x0000000400007c24 */ /* 0x000fc8000f8e02ff */
[C---:B------:R-:W-:Y:S02]  /*b110*/  IMAD R7, R5.reuse, UR5, R0 ;  /* 0x0000000505077c24 */ /* 0x040fe4000f8e0200 */
[----:B------:R-:W-:Y:S02]  /*b120*/  IMAD.MOV R0, RZ, RZ, -R5 ;  /* 0x000000ffff007224 */ /* 0x000fe400078e0a05 */
[----:B------:R-:W-:-:S04]  /*b130*/  IMAD.WIDE.U32 R4, R5, UR4, R2 ;  /* 0x0000000405047c25 */ /* 0x000fc8000f8e0002 */
[----:B------:R-:W-:Y:S02]  /*b140*/  IMAD R0, R9, R0, R6 ;  /* 0x0000000009007224 */ /* 0x000fe400078e0206 */
[----:B------:R-:W-:-:S03]  /*b150*/  IMAD.IADD R5, R5, 0x1, R7 ;  /* 0x0000000105057824 */ /* 0x000fc600078e0207 */
[----:B------:R-:W-:-:S05]  /*b160*/  SHF.R.S32.HI R7, RZ, 0x1f, R0 ;  /* 0x0000001fff077819 */ /* 0x000fca0000011400 */
[----:B------:R-:W-:Y:S02]  /*b170*/  IMAD R7, R7, UR6, RZ ;  /* 0x0000000607077c24 */ /* 0x000fe4000f8e02ff */
[----:B------:R-:W-:-:S04]  /*b180*/  IMAD.WIDE.U32 R4, R0, UR6, R4 ;  /* 0x0000000600047c25 */ /* 0x000fc8000f8e0004 */
[----:B------:R-:W-:-:S04]  /*b190*/  IMAD R7, R0, UR7, R7 ;  /* 0x0000000700077c24 */ /* 0x000fc8000f8e0207 */
[----:B------:R-:W-:Y:S02]  /*b1a0*/  IMAD.IADD R5, R5, 0x1, R7 ;  /* 0x0000000105057824 */ /* 0x000fe400078e0207 */
[----:B------:R-:W1:Y:S01]  /*b1b0*/  @P0 LDC R7, c[0x0][0x44c] ;  /* 0x00011300ff070b82 */ /* 0x000e620000000800 */
[----:B------:R-:W-:-:S04]  /*b1c0*/  LEA R0, P1, R4, UR8, 0x1 ;  /* 0x0000000804007c11 */ /* 0x000fc8000f8208ff */
[----:B------:R-:W-:Y:S01]  /*b1d0*/  LEA.HI.X R4, R4, UR9, R5, 0x1, P1 ;  /* 0x0000000904047c11 */ /* 0x000fe200088f0c05 */
[----:B------:R-:W-:-:S04]  /*b1e0*/  VIADD R5, R6, 0x80 ;  /* 0x0000008006057836 */ /* 0x000fc80000000000 */
[----:B------:R-:W-:Y:S02]  /*b1f0*/  IMAD.MOV.U32 R6, RZ, RZ, R5 ;  /* 0x000000ffff067224 */ /* 0x000fe400078e0005 */
[----:B-1----:R-:W-:-:S05]  /*b200*/  @P0 IMAD.HI.U32 R7, R5, R7, RZ ;  /* 0x0000000705070227 */ /* 0x002fca00078e00ff */
[----:B0-----:R-:W-:-:S05]  /*b210*/  @P0 SHF.R.U32.HI R6, RZ, R8, R7 ;  /* 0x00000008ff060219 */ /* 0x001fca0000011607 */
[----:B------:R-:W-:-:S04]  /*b220*/  IMAD.MOV R7, RZ, RZ, -R6 ;  /* 0x000000ffff077224 */ /* 0x000fc800078e0a06 */
[----:B------:R-:W-:Y:S01]  /*b230*/  IMAD R5, R9, R7, R5 ;  /* 0x0000000709057224 */ /* 0x000fe200078e0205 */
[----:B------:R-:W-:Y:S01]  /*b240*/  SHF.R.S32.HI R7, RZ, 0x1f, R6 ;  /* 0x0000001fff077819 */ /* 0x000fe20000011406 */
[----:B------:R-:W-:-:S04]  /*b250*/  IMAD.WIDE.U32 R2, R6, UR4, R2 ;  /* 0x0000000406027c25 */ /* 0x000fc8000f8e0002 */
[----:B------:R-:W-:Y:S01]  /*b260*/  IMAD R7, R7, UR4, RZ ;  /* 0x0000000407077c24 */ /* 0x000fe2000f8e02ff */
[----:B------:R-:W-:-:S03]  /*b270*/  ULDC UR4, c[0x0][0x2b8] ;  /* 0x0000ae0000047ab9 */ /* 0x000fc60000000800 */
[----:B------:R-:W-:Y:S01]  /*b280*/  IMAD R7, R6, UR5, R7 ;  /* 0x0000000506077c24 */ /* 0x000fe2000f8e0207 */
[----:B------:R-:W-:Y:S01]  /*b290*/  SHF.R.S32.HI R6, RZ, 0x1f, R5 ;  /* 0x0000001fff067819 */ /* 0x000fe20000011405 */
[----:B------:R-:W-:Y:S02]  /*b2a0*/  IMAD.SHL.U32 R20, R11, 0x8, RZ ;  /* 0x000000080b147824 */ /* 0x000fe400078e00ff */
        /* <DEDUP_REMOVED lines=8> */
[----:B------:R-:W-:Y:S01]  /*b330*/  UMOV UR4, 0xffffffff ;  /* 0xffffffff00047882 */ /* 0x000fe20000000000 */
[----:B------:R-:W-:Y:S02]  /*b340*/  LOP3.LUT R21, R11, 0x7f, RZ, 0xc0, !PT ;  /* 0x0000007f0b157812 */ /* 0x000fe400078ec0ff */
[----:B------:R-:W-:Y:S02]  /*b350*/  LEA.HI.X R2, R2, UR9, R6, 0x1, P1 ;  /* 0x0000000902027c11 */ /* 0x000fe400088f0c06 */
[----:B------:R-:W-:Y:S01]  /*b360*/  SHF.R.U32.HI R21, RZ, 0x3, R21 ;  /* 0x00000003ff157819 */ /* 0x000fe20000011615 */
[----:B------:R-:W-:Y:S06]  /*b370*/  BRA.DIV UR4, `(.L_x_12879) ;  /* 0x0000003604207947 */ /* 0x000fec000b800000 */
[----:B------:R-:W2:Y:S01]  /*b380*/  LDL.LU R6, [R1+0x24] ;  /* 0x0000240001067983 */ /* 0x000ea20000300800 */
[----:B------:R-:W-:-:S03]  /*b390*/  IMAD R17, R17, 0xc0, R21 ;  /* 0x000000c011117824 */ /* 0x000fc600078e0215 */
[----:B------:R-:W0:Y:S04]  /*b3a0*/  SHFL.IDX PT, R7, R0, RZ, 0x181f ;  /* 0x00181fff00077589 */ /* 0x000e2800000e0000 */
[----:B------:R-:W-:Y:S04]  /*b3b0*/  SHFL.IDX PT, R8, R5, RZ, 0x181f ;  /* 0x00181fff05087589 */ /* 0x000fe800000e0000 */
        /* <DEDUP_REMOVED lines=9> */
[----:B-----5:R0:W-:Y:S02]  /*b450*/  @!P1 LDGSTS.E.BYPASS.LTC128B.128 [R10+0xc400], desc[UR48][R6.64], !P0 ;  /* 0x0c400000060a9fae */ /* 0x0201e4000c101d70 */
[----:B0-----:R-:W-:Y:S02]  /*b460*/  VIADD R6, R17, 0x10 ;  /* 0x0000001011067836 */ /* 0x001fe40000000000 */
        /* <DEDUP_REMOVED lines=8> */
[----:B------:R0:W-:Y:S02]  /*b4f0*/  @!P1 LDGSTS.E.BYPASS.LTC128B.128 [R10+0xcc00], desc[UR48][R6.64], !P0 ;  /* 0x0cc00000060a9fae */ /* 0x0001e4000c101d70 */
        /* <DEDUP_REMOVED lines=50> */
[----:B------:R0:W-:Y:S04]  /*b820*/  @!P1 LDGSTS.E.BYPASS.LTC128B.128 [R10+0xf400], desc[UR48][R6.64], !P0 ;  /* 0x0f400000060a9fae */ /* 0x0001e8000c101d70 */
[----:B0-----:R0:W1:Y:S02]  /*b830*/  SHFL.IDX PT, R6, R0, 0x7, 0x181f ;  /* 0x00f81f0000067f89 */ /* 0x00106400000e0000 */
[----:B0-----:R-:W-:-:S05]  /*b840*/  VIADD R0, R17, 0x80 ;  /* 0x0000008011007836 */ /* 0x001fca0000000000 */
[----:B------:R-:W-:Y:S01]  /*b850*/  ISETP.GE.AND P2, PT, R0, R3, PT ;  /* 0x000000030000720c */ /* 0x000fe20003f46270 */
[----:B------:R-:W-:-:S05]  /*b860*/  VIADD R0, R17, 0x70 ;  /* 0x0000007011007836 */ /* 0x000fca0000000000 */
[----:B------:R-:W-:Y:S02]  /*b870*/  ISETP.GE.AND P1, PT, R0, R3, PT ;  /* 0x000000030000720c */ /* 0x000fe40003f26270 */
[----:B------:R-:W0:Y:S11]  /*b880*/  SHFL.IDX PT, R0, R2, RZ, 0x181f ;  /* 0x00181fff02007589 */ /* 0x000e3600000e0000 */
[----:B-1----:R-:W-:-:S05]  /*b890*/  @!P1 LEA R6, P3, R20, R6, 0x1 ;  /* 0x0000000614069211 */ /* 0x002fca00078608ff */
[----:B------:R-:W-:-:S04]  /*b8a0*/  @!P1 IMAD.X R4, RZ, RZ, R4, P3 ;  /* 0x000000ffff049224 */ /* 0x000fc800018e0604 */
[----:B------:R-:W-:-:S05]  /*b8b0*/  @!P1 IMAD.MOV.U32 R7, RZ, RZ, R4 ;  /* 0x000000ffff079224 */ /* 0x000fca00078e0004 */
[----:B------:R1:W-:Y:S02]  /*b8c0*/  @!P1 LDGSTS.E.BYPASS.LTC128B.128 [R10+0xfc00], desc[UR48][R6.64], !P0 ;  /* 0x0fc00000060a9fae */ /* 0x0003e4000c101d70 */
[----:B-1----:R-:W-:-:S05]  /*b8d0*/  @!P2 LEA R6, P1, R20, R8, 0x1 ;  /* 0x000000081406a211 */ /* 0x002fca00078208ff */
[----:B0-----:R-:W-:Y:S02]  /*b8e0*/  @!P2 IMAD.X R7, RZ, RZ, R0, P1 ;  /* 0x000000ffff07a224 */ /* 0x001fe400008e0600 */
[----:B------:R-:W-:-:S03]  /*b8f0*/  VIADD R0, R17, 0x90 ;  /* 0x0000009011007836 */ /* 0x000fc60000000000 */
[----:B------:R0:W-:Y:S02]  /*b900*/  @!P2 LDGSTS.E.BYPASS.LTC128B.128 [R10+0x10400], desc[UR48][R6.64], !P0 ;  /* 0x10400000060aafae */ /* 0x0001e4000c101d70 */
[----:B------:R-:W-:Y:S02]  /*b910*/  ISETP.GE.AND P1, PT, R0, R3, PT ;  /* 0x000000030000720c */ /* 0x000fe40003f26270 */
[----:B------:R-:W1:Y:S11]  /*b920*/  SHFL.IDX PT, R0, R2, 0x1, 0x181f ;  /* 0x00381f0002007f89 */ /* 0x000e7600000e0000 */
[----:B------:R-:W-:-:S02]  /*b930*/  @!P1 LEA R4, P2, R20, R14, 0x1 ;  /* 0x0000000e14049211 */ /* 0x000fc400078408ff */
[----:B------:R-:W-:Y:S03]  /*b940*/  SHFL.IDX PT, R14, R5, 0x3, 0x181f ;  /* 0x00781f00050e7f89 */ /* 0x000fe600000e0000 */
[----:B0-----:R-:W-:Y:S02]  /*b950*/  @!P1 IMAD.MOV.U32 R6, RZ, RZ, R4 ;  /* 0x000000ffff069224 */ /* 0x001fe400078e0004 */
[----:B------:R-:W0:Y:S01]  /*b960*/  SHFL.IDX PT, R4, R5, 0x2, 0x181f ;  /* 0x00581f0005047f89 */ /* 0x000e2200000e0000 */
[----:B-1----:R-:W-:Y:S02]  /*b970*/  @!P1 IMAD.X R9, RZ, RZ, R0, P2 ;  /* 0x000000ffff099224 */ /* 0x002fe400010e0600 */
[----:B------:R-:W-:Y:S02]  /*b980*/  VIADD R0, R17, 0xa0 ;  /* 0x000000a011007836 */ /* 0x000fe40000000000 */
[----:B------:R-:W-:-:S05]  /*b990*/  @!P1 IMAD.MOV.U32 R7, RZ, RZ, R9 ;  /* 0x000000ffff079224 */ /* 0x000fca00078e0009 */
[----:B------:R0:W-:Y:S01]  /*b9a0*/  @!P1 LDGSTS.E.BYPASS.LTC128B.128 [R10+0x10c00], desc[UR48][R6.64], !P0 ;  /* 0x10c00000060a9fae */ /* 0x0001e2000c101d70 */
[----:B------:R-:W-:-:S03]  /*b9b0*/  ISETP.GE.AND P1, PT, R0, R3, PT ;  /* 0x000000030000720c */ /* 0x000fc60003f26270 */
[----:B------:R-:W1:Y:S10]  /*b9c0*/  SHFL.IDX PT, R0, R2, 0x2, 0x181f ;  /* 0x00581f0002007f89 */ /* 0x000e7400000e0000 */
[----:B0-----:R-:W-:-:S05]  /*b9d0*/  @!P1 LEA R6, P2, R20, R4, 0x1 ;  /* 0x0000000414069211 */ /* 0x001fca00078408ff */
[----:B-1----:R-:W-:Y:S02]  /*b9e0*/  @!P1 IMAD.X R7, RZ, RZ, R0, P2 ;  /* 0x000000ffff079224 */ /* 0x002fe400010e0600 */
[----:B------:R0:W1:Y:S04]  /*b9f0*/  SHFL.IDX PT, R0, R2, 0x3, 0x181f ;  /* 0x00781f0002007f89 */ /* 0x00006800000e0000 */
[----:B------:R0:W-:Y:S02]  /*ba00*/  @!P1 LDGSTS.E.BYPASS.LTC128B.128 [R10+0x11400], desc[UR48][R6.64], !P0 ;  /* 0x11400000060a9fae */ /* 0x0001e4000c101d70 */
.L_x_12994:
[----:B0-----:R-:W-:-:S05]  /*ba10*/  VIADD R2, R17, 0xb0 ;  /* 0x000000b011027836 */ /* 0x001fca0000000000 */
[----:B------:R-:W-:-:S13]  /*ba20*/  ISETP.GE.AND P1, PT, R2, R3, PT ;  /* 0x000000030200720c */ /* 0x000fda0003f26270 */
[----:B------:R-:W-:-:S05]  /*ba30*/  @!P1 LEA R2, P2, R20, R14, 0x1 ;  /* 0x0000000e14029211 */ /* 0x000fca00078408ff */
[----:B-1----:R-:W-:Y:S02]  /*ba40*/  @!P1 IMAD.X R3, RZ, RZ, R0, P2 ;  /* 0x000000ffff039224 */ /* 0x002fe400010e0600 */
[----:B------:R-:W-:-:S03]  /*ba50*/  VIADD R0, R22, 0x30800 ;  /* 0x0003080016007836 */ /* 0x000fc60000000000 */
[----:B------:R-:W-:Y:S01]  /*ba60*/  @!PT LDS RZ, [RZ] ;  /* 0x00000000fffff984 */ /* 0x000fe20000000800 */
[----:B------:R-:W-:Y:S01]  /*ba70*/  @!PT LDS RZ, [RZ] ;  /* 0x00000000fffff984 */ /* 0x000fe20000000800 */
[----:B------:R-:W-:Y:S01]  /*ba80*/  @!PT LDS RZ, [RZ] ;  /* 0x00000000fffff984 */ /* 0x000fe20000000800 */
[----:B------:R0:W-:Y:S01]  /*ba90*/  @!P1 LDGSTS.E.BYPASS.LTC128B.128 [R10+0x11c00], desc[UR48][R2.64], !P0 ;  /* 0x11c00000020a9fae */ /* 0x0001e2000c101d70 */
[----:B------:R-:W-:Y:S01]  /*baa0*/  PLOP3.LUT P0, PT, PT, PT, PT, 0x80, 0x0 ;  /* 0x000000000000781c */ /* 0x000fe20003f0f070 */
[----:B------:R-:W-:-:S12]  /*bab0*/  NOP ;  /* 0x0000000000007918 */ /* 0x000fd80000000000 */
.L_x_12880:
        /* <DEDUP_REMOVED lines=14> */
[----:B------:R-:W2:Y:S01]  /*bba0*/  LDL.LU R4, [R1+0x20] ;  /* 0x0000200001047983 */ /* 0x000ea20000300800 */
[----:B------:R0:W-:Y:S01]  /*bbb0*/  SYNCS.ARRIVE.TRANS64.A1T0 RZ, [R22+URZ+0x30800], RZ ;  /* 0x030800ff16ff79a7 */ /* 0x0001e2000810003f */
[----:B------:R-:W-:Y:S01]  /*bbc0*/  BSSY B0, `(.L_x_12881) ;  /* 0x0000004000007945 */ /* 0x000fe20003800000 */
[----:B------:R-:W1:Y:S01]  /*bbd0*/  SYNCS.PHASECHK.TRANS64.TRYWAIT P0, [R22+URZ+0x30820], R3 ;  /* 0x03082003160075a7 */ /* 0x000e62000800017f */
[----:B--2---:R-:W-:Y:S02]  /*bbe0*/  ISETP.GE.AND P1, PT, R4, 0xc1, PT ;  /* 0x000000c10400780c */ /* 0x004fe40003f26270 */
[----:B01----:R-:W-:Y:S11]  /*bbf0*/  @!P0 BRA `(.L_x_12882) ;  /* 0x0000003800dc8947 */ /* 0x003ff60003800000 */
.L_x_12995:
[----:B------:R-:W-:Y:S05]  /*bc00*/  BSYNC B0 ;  /* 0x0000000000007941 */ /* 0x000fea0003800000 */
.L_x_12881:
[----:B------:R-:W-:Y:S04]  /*bc10*/  BSSY B0, `(.L_x_12883) ;  /* 0x000016d000007945 */ /* 0x000fe80003800000 */
[----:B------:R-:W-:Y:S05]  /*bc20*/  @!P1 BRA `(.L_x_12884) ;  /* 0x0000001400ac9947 */ /* 0x000fea0003800000 */
[----:B------:R-:W2:Y:S01]  /*bc30*/  LDL R4, [R1+0x10] ;  /* 0x0000100001047983 */ /* 0x000ea20000100800 */
[----:B------:R-:W-:Y:S01]  /*bc40*/  IMAD.MOV.U32 R2, RZ, RZ, 0x1 ;  /* 0x00000001ff027424 */ /* 0x000fe200078e00ff */
[----:B------:R-:W-:Y:S01]  /*bc50*/  BSSY B2, `(.L_x_12885) ;  /* 0x000007e000027945 */ /* 0x000fe20003800000 */
[----:B--2---:R-:W-:Y:S02]  /*bc60*/  IMAD.MOV R7, RZ, RZ, -R4 ;  /* 0x000000ffff077224 */ /* 0x004fe400078e0a04 */
        /* <DEDUP_REMOVED lines=20> */
[----:B------:R-:W1:Y:S01]  /*bdb0*/  LDC R4, c[0x0][0x43c] ;  /* 0x00010f00ff047b82 */ /* 0x000e620000000800 */
        /* <DEDUP_REMOVED lines=16> */
.L_x_12889:
[----:B------:R-:W-:Y:S01]  /*bec0*/  IMAD R2, R8, 0x8, R22 ;  /* 0x0000000808027824 */ /* 0x000fe200078e0216 */
[----:B0-----:R-:W-:Y:S01]  /*bed0*/  SHF.L.U32 R3, R9, 0x1f, RZ ;  /* 0x0000001f09037819 */ /* 0x001fe200000006ff */
[----:B------:R-:W-:Y:S03]  /*bee0*/  BSSY B3, `(.L_x_12890) ;  /* 0x0000003000037945 */ /* 0x000fe60003800000 */
[----:B------:R-:W0:Y:S02]  /*bef0*/  SYNCS.PHASECHK.TRANS64.TRYWAIT P0, [R2+URZ+0x30840], R3 ;  /* 0x03084003020075a7 */ /* 0x000e24000800017f */
[----:B0-----:R-:W-:Y:S05]  /*bf00*/  @!P0 BRA `(.L_x_12891) ;  /* 0x00000038002c8947 */ /* 0x001fea0003800000 */
.L_x_12996:
[----:B------:R-:W-:Y:S05]  /*bf10*/  BSYNC B3 ;  /* 0x0000000000037941 */ /* 0x000fea0003800000 */
.L_x_12890:
        /* <DEDUP_REMOVED lines=12> */
.L_x_12893:
[----:B------:R-:W-:Y:S05]  /*bfe0*/  BSYNC B3 ;  /* 0x0000000000037941 */ /* 0x000fea0003800000 */
.L_x_12892:
        /* <DEDUP_REMOVED lines=8> */
[----:B------:R-:W-:Y:S01]  /*c070*/  IMAD R5, R6, 0xc0, R28 ;  /* 0x000000c006057824 */ /* 0x000fe200078e021c */
[----:B------:R-:W-:Y:S01]  /*c080*/  UMOV UR6, 0x0 ;  /* 0x0000000000067882 */ /* 0x000fe20000000000 */
[----:B------:R-:W-:-:S10]  /*c090*/  UMOV UR7, 0x14f00000 ;  /* 0x14f0000000077882 */ /* 0x000fd40000000000 */
.L_x_12894:
        /* <DEDUP_REMOVED lines=15> */
.L_x_12997:
[----:B------:R-:W-:Y:S05]  /*c190*/  BSYNC B3 ;  /* 0x0000000000037941 */ /* 0x000fea0003800000 */
.L_x_12895:
        /* <DEDUP_REMOVED lines=12> */
.L_x_12898:
[----:B------:R-:W-:Y:S05]  /*c260*/  BSYNC B3 ;  /* 0x0000000000037941 */ /* 0x000fea0003800000 */
.L_x_12897:
[----:B------:R-:W-:Y:S01]  /*c270*/  R2UR UR10, R10 ;  /* 0x000000000a0a72ca */ /* 0x000fe200000e0000 */
[C-C-:B0-----:R-:W-:Y:S01]  /*c280*/  IMAD R3, R23.reuse, 0x8, R22.reuse ;  /* 0x0000000817037824 */ /* 0x141fe200078e0216 */
[----:B------:R-:W-:Y:S01]  /*c290*/  R2UR UR6, R12 ;  /* 0x000000000c0672ca */ /* 0x000fe200000e0000 */
[----:B------:R-:W-:Y:S01]  /*c2a0*/  IMAD R2, R23, 0x6000, R22 ;  /* 0x0000600017027824 */ /* 0x000fe200078e0216 */
[----:B------:R-:W-:Y:S01]  /*c2b0*/  R2UR UR7, R13 ;  /* 0x000000000d0772ca */ /* 0x000fe200000e0000 */
[----:B------:R-:W-:Y:S01]  /*c2c0*/  UIADD3 UR4, UP0, UR38, 0x470, URZ ;  /* 0x0000047026047890 */ /* 0x000fe2000ff1e03f */
[----:B------:R-:W-:Y:S01]  /*c2d0*/  PLOP3.LUT P0, PT, PT, PT, PT, 0x80, 0x0 ;  /* 0x000000000000781c */ /* 0x000fe20003f0f070 */
[----:B------:R-:W-:Y:S01]  /*c2e0*/  IMAD R5, R27, 0xc0, R28 ;  /* 0x000000c01b057824 */ /* 0x000fe200078e021c */
[----:B------:R-:W-:Y:S01]  /*c2f0*/  IADD3 R3, R3, 0x30850, RZ ;  /* 0x0003085003037810 */ /* 0x000fe20007ffe0ff */
[----:B------:R-:W-:Y:S01]  /*c300*/  VIADD R2, R2, 0x400 ;  /* 0x0000040002027836 */ /* 0x000fe20000000000 */
[----:B------:R-:W-:-:S12]  /*c310*/  UIADD3.X UR5, URZ, UR39, URZ, UP0, !UPT ;  /* 0x000000273f057290 */ /* 0x000fd800087fe43f */
.L_x_12899:
        /* <DEDUP_REMOVED lines=12> */
.L_x_12888:
[----:B------:R-:W-:Y:S05]  /*c3e0*/  BSYNC B1 ;  /* 0x0000000000017941 */ /* 0x000fea0003800000 */
.L_x_12887:
[----:B------:R-:W2:Y:S01]  /*c3f0*/  LDL.LU R2, [R1+0x10] ;  /* 0x0000100001027983 */ /* 0x000ea20000300800 */
[----:B------:R-:W-:Y:S02]  /*c400*/  IMAD.MOV.U32 R23, RZ, RZ, R8 ;  /* 0x000000ffff177224 */ /* 0x000fe400078e0008 */
[----:B------:R-:W-:Y:S02]  /*c410*/  IMAD.MOV.U32 R26, RZ, RZ, R9 ;  /* 0x000000ffff1a7224 */ /* 0x000fe400078e0009 */
[----:B--2---:R-:W-:-:S07]  /*c420*/  VIADD R6, R2, 0xfffffffd ;  /* 0xfffffffd02067836 */ /* 0x004fce0000000000 */
.L_x_12886:
[----:B------:R-:W-:Y:S05]  /*c430*/  BSYNC B2 ;  /* 0x0000000000027941 */ /* 0x000fea0003800000 */
.L_x_12885:
[----:B------:R-:W2:Y:S01]  /*c440*/  LDL.LU R2, [R1+0xc] ;  /* 0x00000c0001027983 */ /* 0x000ea20000300800 */
[----:B------:R-:W-:-:S05]  /*c450*/  IMAD.MOV R7, RZ, RZ, -R7 ;  /* 0x000000ffff077224 */ /* 0x000fca00078e0a07 */
[----:B--2---:R-:W-:-:S13]  /*c460*/  ISETP.NE.AND P0, PT, R2, R7, PT ;  /* 0x000000070200720c */ /* 0x004fda0003f05270 */
[----:B------:R-:W-:Y:S05]  /*c470*/  @!P0 BRA `(.L_x_12884) ;  /* 0x0000000c00988947 */ /* 0x000fea0003800000 */
[----:B------:R-:W-:-:S07]  /*c480*/  IMAD.MOV.U32 R4, RZ, RZ, R24 ;  /* 0x000000ffff047224 */ /* 0x000fce00078e0018 */
.L_x_12926:
[----:B------:R-:W-:Y:S01]  /*c490*/  LOP3.LUT P1, RZ, R29, 0x1, RZ, 0xc0, !PT ;  /* 0x000000011dff7812 */ /* 0x000fe2000782c0ff */
[----:B------:R-:W-:Y:S01]  /*c4a0*/  VIADD R7, R23, 0x1 ;  /* 0x0000000117077836 */ /* 0x000fe20000000000 */
[----:B------:R-:W-:Y:S05]  /*c4b0*/  YIELD ;  /* 0x0000000000007946 */ /* 0x000fea0003800000 */
[----:B------:R-:W-:Y:S01]  /*c4c0*/  ISETP.NE.AND P0, PT, R7, 0x2, PT ;  /* 0x000000020700780c */ /* 0x000fe20003f05270 */
[----:B------:R-:W-:Y:S03]  /*c4d0*/  BSSY B1, `(.L_x_12900) ;  /* 0x000006c000017945 */ /* 0x000fe60003800000 */
[----:B0-----:R-:W-:-:S02]  /*c4e0*/  SEL R3, RZ, 0x1, P0 ;  /* 0x00000001ff037807 */ /* 0x001fc40000000000 */
        /* <DEDUP_REMOVED lines=26> */
.L_x_12902:
[----:B------:R-:W-:Y:S01]  /*c690*/  IMAD R2, R7, 0x8, R22 ;  /* 0x0000000807027824 */ /* 0x000fe200078e0216 */
[----:B------:R-:W-:Y:S01]  /*c6a0*/  SHF.L.U32 R3, R8, 0x1f, RZ ;  /* 0x0000001f08037819 */ /* 0x000fe200000006ff */
[----:B------:R-:W-:Y:S03]  /*c6b0*/  BSSY B2, `(.L_x_12903) ;  /* 0x0000003000027945 */ /* 0x000fe60003800000 */
[----:B------:R-:W1:Y:S02]  /*c6c0*/  SYNCS.PHASECHK.TRANS64.TRYWAIT P0, [R2+URZ+0x30840], R3 ;  /* 0x03084003020075a7 */ /* 0x000e64000800017f */
[----:B-1----:R-:W-:Y:S05]  /*c6d0*/  @!P0 BRA `(.L_x_12904) ;  /* 0x0000003000608947 */ /* 0x002fea0003800000 */
.L_x_12998:
[----:B------:R-:W-:Y:S05]  /*c6e0*/  BSYNC B2 ;  /* 0x0000000000027941 */ /* 0x000fea0003800000 */
.L_x_12903:
        /* <DEDUP_REMOVED lines=12> */
.L_x_12906:
[----:B------:R-:W-:Y:S05]  /*c7b0*/  BSYNC B2 ;  /* 0x0000000000027941 */ /* 0x000fea0003800000 */
.L_x_12905:
[----:B------:R-:W-:Y:S01]  /*c7c0*/  IMAD.MOV.U32 R5, RZ, RZ, RZ ;  /* 0x000000ffff057224 */ /* 0x000fe200078e00ff */
[----:B------:R-:W-:Y:S01]  /*c7d0*/  UIADD3 UR4, UP0, UR38, 0x370, URZ ;  /* 0x0000037026047890 */ /* 0x000fe2000ff1e03f */
[----:B-1----:R-:W-:Y:S01]  /*c7e0*/  IMAD R3, R7, 0x6000, R22 ;  /* 0x0000600007037824 */ /* 0x002fe200078e0216 */
        /* <DEDUP_REMOVED lines=8> */
.L_x_12907:
        /* <DEDUP_REMOVED lines=15> */
.L_x_12999:
[----:B------:R-:W-:Y:S05]  /*c960*/  BSYNC B2 ;  /* 0x0000000000027941 */ /* 0x000fea0003800000 */
.L_x_12908:
[----:B------:R-:W-:Y:S01]  /*c970*/  BSSY B2, `(.L_x_12910) ;  /* 0x000000b000027945 */ /* 0x000fe20003800000 */
[----:B------:R-:W-:Y:S02]  /*c980*/  IMAD.MOV.U32 R2, RZ, RZ, 0x0 ;  /* 0x00000000ff027424 */ /* 0x000fe400078e00ff */
[----:B0-----:R-:W-:Y:S01]  /*c990*/  IMAD.MOV.U32 R3, RZ, RZ, 0x14f00000 ;  /* 0x14f00000ff037424 */ /* 0x001fe200078e00ff */
        /* <DEDUP_REMOVED lines=8> */
.L_x_12911:
[----:B------:R-:W-:Y:S05]  /*ca20*/  BSYNC B2 ;  /* 0x0000000000027941 */ /* 0x000fea0003800000 */
.L_x_12910:
        /* <DEDUP_REMOVED lines=10> */
.L_x_12912:
        /* <DEDUP_REMOVED lines=12> */
.L_x_12901:
[----:B------:R-:W-:Y:S05]  /*cb90*/  BSYNC B1 ;  /* 0x0000000000017941 */ /* 0x000fea0003800000 */
.L_x_12900:
        /* <DEDUP_REMOVED lines=31> */
.L_x_12915:
[----:B------:R-:W-:Y:S01]  /*cd90*/  IMAD R2, R23, 0x8, R22 ;  /* 0x0000000817027824 */ /* 0x000fe200078e0216 */
[----:B------:R-:W-:Y:S01]  /*cda0*/  SHF.L.U32 R3, R26, 0x1f, RZ ;  /* 0x0000001f1a037819 */ /* 0x000fe200000006ff */
[----:B------:R-:W-:Y:S03]  /*cdb0*/  BSSY B2, `(.L_x_12916) ;  /* 0x0000003000027945 */ /* 0x000fe60003800000 */
[----:B------:R-:W1:Y:S02]  /*cdc0*/  SYNCS.PHASECHK.TRANS64.TRYWAIT P0, [R2+URZ+0x30840], R3 ;  /* 0x03084003020075a7 */ /* 0x000e64000800017f */
[----:B-1----:R-:W-:Y:S05]  /*cdd0*/  @!P0 BRA `(.L_x_12917) ;  /* 0x0000002800c88947 */ /* 0x002fea0003800000 */
.L_x_13000:
[----:B------:R-:W-:Y:S05]  /*cde0*/  BSYNC B2 ;  /* 0x0000000000027941 */ /* 0x000fea0003800000 */
.L_x_12916:
        /* <DEDUP_REMOVED lines=12> */
.L_x_12919:
[----:B------:R-:W-:Y:S05]  /*ceb0*/  BSYNC B2 ;  /* 0x0000000000027941 */ /* 0x000fea0003800000 */
.L_x_12918:
        /* <DEDUP_REMOVED lines=8> */
[----:B------:R-:W-:Y:S01]  /*cf40*/  VIADD R3, R3, 0x30 ;  /* 0x0000003003037836 */ /* 0x000fe20000000000 */
[----:B------:R-:W-:Y:S01]  /*cf50*/  UMOV UR6, 0x0 ;  /* 0x0000000000067882 */ /* 0x000fe20000000000 */
[----:B------:R-:W-:Y:S01]  /*cf60*/  IMAD R10, R9, 0xc0, R28 ;  /* 0x000000c0090a7824 */ /* 0x000fe200078e021c */
[----:B------:R-:W-:-:S09]  /*cf70*/  UMOV UR7, 0x14f00000 ;  /* 0x14f0000000077882 */ /* 0x000fd20000000000 */
.L_x_12920:
        /* <DEDUP_REMOVED lines=15> */
.L_x_13001:
[----:B------:R-:W-:Y:S05]  /*d070*/  BSYNC B2 ;  /* 0x0000000000027941 */ /* 0x000fea0003800000 */
.L_x_12921:
        /* <DEDUP_REMOVED lines=11> */
.L_x_12924:
[----:B------:R-:W-:Y:S05]  /*d130*/  BSYNC B2 ;  /* 0x0000000000027941 */ /* 0x000fea0003800000 */
.L_x_12923:
[----:B------:R-:W-:Y:S01]  /*d140*/  R2UR UR10, R5 ;  /* 0x00000000050a72ca */ /* 0x000fe200000e0000 */
[----:B------:R-:W-:Y:S01]  /*d150*/  UIADD3 UR4, UP0, UR38, 0x470, URZ ;  /* 0x0000047026047890 */ /* 0x000fe2000ff1e03f */
[----:B------:R-:W-:Y:S01]  /*d160*/  R2UR UR6, R2 ;  /* 0x00000000020672ca */ /* 0x000fe200000e0000 */
[----:B------:R-:W-:Y:S01]  /*d170*/  IMAD R2, R7, 0x6000, R22 ;  /* 0x0000600007027824 */ /* 0x000fe200078e0216 */
[----:B------:R-:W-:Y:S01]  /*d180*/  R2UR UR7, R3 ;  /* 0x00000000030772ca */ /* 0x000fe200000e0000 */
[----:B------:R-:W-:Y:S01]  /*d190*/  IMAD R3, R27, 0xc0, R28 ;  /* 0x000000c01b037824 */ /* 0x000fe200078e021c */
[----:B------:R-:W-:Y:S01]  /*d1a0*/  PLOP3.LUT P0, PT, PT, PT, PT, 0x80, 0x0 ;  /* 0x000000000000781c */ /* 0x000fe20003f0f070 */
[----:B------:R-:W-:Y:S01]  /*d1b0*/  VIADD R8, R8, 0x50 ;  /* 0x0000005008087836 */ /* 0x000fe20000000000 */
[----:B------:R-:W-:Y:S01]  /*d1c0*/  UIADD3.X UR5, URZ, UR39, URZ, UP0, !UPT ;  /* 0x000000273f057290 */ /* 0x000fe200087fe43f */
[----:B------:R-:W-:-:S11]  /*d1d0*/  VIADD R2, R2, 0x400 ;  /* 0x0000040002027836 */ /* 0x000fd60000000000 */
.L_x_12925:
        /* <DEDUP_REMOVED lines=12> */
.L_x_12914:
[----:B------:R-:W-:Y:S05]  /*d2a0*/  BSYNC B1 ;  /* 0x0000000000017941 */ /* 0x000fea0003800000 */
.L_x_12913:
[C---:B------:R-:W-:Y:S01]  /*d2b0*/  ISETP.GT.AND P0, PT, R6.reuse, 0x1, PT ;  /* 0x000000010600780c */ /* 0x040fe20003f04270 */
[----:B------:R-:W-:-:S12]  /*d2c0*/  VIADD R6, R6, 0xfffffffe ;  /* 0xfffffffe06067836 */ /* 0x000fd80000000000 */
[----:B------:R-:W-:Y:S05]  /*d2d0*/  @P0 BRA `(.L_x_12926) ;  /* 0xfffffff0006c0947 */ /* 0x000fea000383ffff */
.L_x_12884:
[----:B------:R-:W-:Y:S05]  /*d2e0*/  BSYNC B0 ;  /* 0x0000000000007941 */ /* 0x000fea0003800000 */
.L_x_12883:
        /* <DEDUP_REMOVED lines=17> */
.L_x_12928:
[----:B------:R-:W-:Y:S05]  /*d400*/  BSYNC B0 ;  /* 0x0000000000007941 */ /* 0x000fea0003800000 */
.L_x_12927:
[----:B------:R-:W-:Y:S01]  /*d410*/  LOP3.LUT P0, RZ, R29, 0x1, RZ, 0xc0, !PT ;  /* 0x000000011dff7812 */ /* 0x000fe2000780c0ff */
[----:B------:R-:W-:-:S12]  /*d420*/  BSSY B0, `(.L_x_12929) ;  /* 0x0000027000007945 */ /* 0x000fd80003800000 */
[----:B------:R-:W-:Y:S05]  /*d430*/  @!P0 BRA `(.L_x_12930) ;  /* 0x0000000000948947 */ /* 0x000fea0003800000 */
[----:B0-----:R-:W-:Y:S01]  /*d440*/  IMAD R3, R23, 0x8, R22 ;  /* 0x0000000817037824 */ /* 0x001fe200078e0216 */
[----:B------:R-:W-:Y:S01]  /*d450*/  SHF.L.U32 R0, R26, 0x1f, RZ ;  /* 0x0000001f1a007819 */ /* 0x000fe200000006ff */
[----:B------:R-:W-:Y:S01]  /*d460*/  BSSY B1, `(.L_x_12931) ;  /* 0x0000004000017945 */ /* 0x000fe20003800000 */
[----:B------:R-:W-:Y:S02]  /*d470*/  ISETP.NE.AND P1, PT, R8, RZ, PT ;  /* 0x000000ff0800720c */ /* 0x000fe40003f25270 */
[----:B------:R-:W0:Y:S02]  /*d480*/  SYNCS.PHASECHK.TRANS64.TRYWAIT P0, [R3+URZ+0x30860], R0 ;  /* 0x03086000030075a7 */ /* 0x000e24000800017f */
[----:B0-----:R-:W-:Y:S09]  /*d490*/  @!P0 BRA `(.L_x_12932) ;  /* 0x0000002400408947 */ /* 0x001ff20003800000 */
.L_x_13002:
[----:B------:R-:W-:Y:S05]  /*d4a0*/  BSYNC B1 ;  /* 0x0000000000017941 */ /* 0x000fea0003800000 */
.L_x_12931:
        /* <DEDUP_REMOVED lines=9> */
.L_x_12934:
[----:B------:R-:W-:Y:S05]  /*d540*/  BSYNC B1 ;  /* 0x0000000000017941 */ /* 0x000fea0003800000 */
.L_x_12933:
[----:B0-----:R-:W-:Y:S01]  /*d550*/  IMAD R0, R23, 0x6000, R22 ;  /* 0x0000600017007824 */ /* 0x001fe200078e0216 */
        /* <DEDUP_REMOVED lines=9> */
.L_x_12935:
        /* <DEDUP_REMOVED lines=10> */
.L_x_12930:
[----:B------:R-:W-:Y:S05]  /*d690*/  BSYNC B0 ;  /* 0x0000000000007941 */ /* 0x000fea0003800000 */
.L_x_12929:
[----:B------:R-:W-:-:S05]  /*d6a0*/  VIADD R23, R23, 0x1 ;  /* 0x0000000117177836 */ /* 0x000fca0000000000 */
[----:B------:R-:W-:-:S04]  /*d6b0*/  ISETP.NE.AND P0, PT, R23, 0x2, PT ;  /* 0x000000021700780c */ /* 0x000fc80003f05270 */
[----:B0-----:R-:W-:Y:S02]  /*d6c0*/  SEL R3, RZ, 0x1, P0 ;  /* 0x00000001ff037807 */ /* 0x001fe40000000000 */
[----:B------:R-:W-:Y:S02]  /*d6d0*/  SEL R23, R23, RZ, P0 ;  /* 0x000000ff17177207 */ /* 0x000fe40000000000 */
[----:B------:R-:W-:-:S07]  /*d6e0*/  LOP3.LUT R26, R26, R3, RZ, 0x3c, !PT ;  /* 0x000000031a1a7212 */ /* 0x000fce00078e3cff */
.L_x_12865:
[----:B------:R-:W-:Y:S05]  /*d6f0*/  BSYNC B7 ;  /* 0x0000000000077941 */ /* 0x000fea0003800000 */
.L_x_12863:
[----:B------:R-:W-:-:S13]  /*d700*/  LOP3.LUT P0, RZ, R29, 0x2, RZ, 0xc0, !PT ;  /* 0x000000021dff7812 */ /* 0x000fda000780c0ff */
[----:B------:R-:W-:Y:S05]  /*d710*/  @!P0 BRA `(.L_x_12936) ;  /* 0x0000000000248947 */ /* 0x000fea0003800000 */
[----:B------:R-:W-:Y:S05]  /*d720*/  WARPSYNC.ALL ;  /* 0x0000000000007948 */ /* 0x000fea0003800000 */
[----:B------:R-:W1:Y:S08]  /*d730*/  S2UR UR5, SR_CgaCtaId ;  /* 0x00000000000579c3 */ /* 0x000e700000008800 */
[----:B------:R-:W-:Y:S06]  /*d740*/  BAR.SYNC.DEFER_BLOCKING 0x5, 0x200 ;  /* 0x0148000000007b1d */ /* 0x000fec0000010000 */
[----:B------:R-:W-:-:S02]  /*d750*/  UMOV UR4, 0x400 ;  /* 0x0000040000047882 */ /* 0x000fc40000000000 */
[----:B-1----:R-:W-:-:S06]  /*d760*/  ULEA UR4, UR5, UR4, 0x18 ;  /* 0x0000000405047291 */ /* 0x002fcc000f8ec03f */
[----:B------:R-:W-:-:S05]  /*d770*/  IMAD.U32 R22, RZ, RZ, UR4 ;  /* 0x00000004ff167e24 */ /* 0x000fca000f8e00ff */
[----:B------:R1:W2:Y:S01]  /*d780*/  LDS.128 R16, [R22+0x308d0] ;  /* 0x0308d00016107984 */ /* 0x0002a20000000c00 */
[----:B------:R-:W-:Y:S06]  /*d790*/  BAR.ARV 0x4, 0x200 ;  /* 0x0108000000007b1d */ /* 0x000fec0000002000 */
[----:B------:R-:W-:Y:S05]  /*d7a0*/  BRA `(.L_x_12937) ;  /* 0x0000000800407947 */ /* 0x000fea0003800000 */
.L_x_12936:
[----:B------:R-:W0:Y:S01]  /*d7b0*/  S2R R0, SR_TID.X ;  /* 0x0000000000007919 */ /* 0x000e220000002100 */
[----:B------:R-:W-:Y:S01]  /*d7c0*/  UMOV UR4, 0xffffffff ;  /* 0xffffffff00047882 */ /* 0x000fe20000000000 */
[----:B0-----:R-:W-:-:S04]  /*d7d0*/  LOP3.LUT R8, R0, 0x1f, RZ, 0xc0, !PT ;  /* 0x0000001f00087812 */ /* 0x001fc800078ec0ff */
[----:B------:R-:W-:Y:S01]  /*d7e0*/  ISETP.NE.AND P0, PT, R8, 0x1f, PT ;  /* 0x0000001f0800780c */ /* 0x000fe20003f05270 */
[----:B------:R-:W-:-:S12]  /*d7f0*/  BRA.DIV UR4, `(.L_x_12938) ;  /* 0x00000022047c7947 */ /* 0x000fd8000b800000 */
[----:B------:R-:W-:Y:S01]  /*d800*/  IMAD.IADD R5, R19, 0x1, R8 ;  /* 0x0000000113057824 */ /* 0x000fe200078e0208 */
[----:B------:R-:W-:-:S04]  /*d810*/  ULDC UR4, c[0x0][0xc3c] ;  /* 0x00030f0000047ab9 */ /* 0x000fc80000000800 */
        /* <DEDUP_REMOVED lines=10> */
[----:B------:R-:W-:Y:S01]  /*d8c0*/  SHFL.IDX PT, R4, R16, 0x1, 0x1f ;  /* 0x00201f0010047f89 */ /* 0x000fe200000e0000 */
        /* <DEDUP_REMOVED lines=18> */
.L_x_13012:
[----:B------:R-:W-:Y:S02]  /*d9f0*/  ULDC UR4, c[0x0][0xc38] ;  /* 0x00030e0000047ab9 */ /* 0x000fe40000000800 */
[----:B------:R-:W-:-:S04]  /*da00*/  IMAD.U32 R7, RZ, RZ, UR4 ;  /* 0x00000004ff077e24 */ /* 0x000fc8000f8e00ff */
[----:B-1----:R-:W-:-:S04]  /*da10*/  IMAD R14, R14, R7, RZ ;  /* 0x000000070e0e7224 */ /* 0x002fc800078e02ff */
[----:B------:R-:W-:-:S05]  /*da20*/  IMAD.IADD R9, R4, 0x1, R14 ;  /* 0x0000000104097824 */ /* 0x000fca00078e020e */
[----:B------:R-:W-:-:S13]  /*da30*/  ISETP.GT.AND P6, PT, R9, R0, PT ;  /* 0x000000000900720c */ /* 0x000fda0003fc4270 */
[----:B------:R-:W-:Y:S05]  /*da40*/  @P6 BRA `(.L_x_12939) ;  /* 0x00000000009c6947 */ /* 0x000fea0003800000 */
.L_x_12944:
[----:B0-----:R-:W0:Y:S01]  /*da50*/  LDC R2, c[0x0][0xc3c] ;  /* 0x00030f00ff027b82 */ /* 0x001e220000000800 */
[----:B------:R-:W-:-:S05]  /*da60*/  VIADD R19, R19, 0x1f ;  /* 0x0000001f13137836 */ /* 0x000fca0000000000 */
[----:B0-----:R-:W-:-:S13]  /*da70*/  ISETP.GE.AND P6, PT, R19, R2, PT ;  /* 0x000000021300720c */ /* 0x001fda0003fc6270 */
[----:B------:R-:W-:Y:S05]  /*da80*/  @P6 BRA `(.L_x_12940) ;  /* 0x0000000400446947 */ /* 0x000fea0003800000 */
[----:B------:R-:W0:Y:S01]  /*da90*/  S2R R3, SR_TID.X ;  /* 0x0000000000037919 */ /* 0x000e220000002100 */
[----:B------:R-:W-:Y:S01]  /*daa0*/  BSSY B0, `(.L_x_12941) ;  /* 0x0000009000007945 */ /* 0x000fe20003800000 */
[----:B------:R-:W-:Y:S01]  /*dab0*/  IMAD.MOV.U32 R5, RZ, RZ, RZ ;  /* 0x000000ffff057224 */ /* 0x000fe200078e00ff */
[----:B0-----:R-:W-:-:S05]  /*dac0*/  LOP3.LUT R3, R3, 0x1f, RZ, 0xc0, !PT ;  /* 0x0000001f03037812 */ /* 0x001fca00078ec0ff */
[----:B------:R-:W-:-:S05]  /*dad0*/  IMAD.IADD R7, R19, 0x1, R3 ;  /* 0x0000000113077824 */ /* 0x000fca00078e0203 */
[----:B------:R-:W-:-:S13]  /*dae0*/  ISETP.GE.OR P6, PT, R7, R2, !P0 ;  /* 0x000000020700720c */ /* 0x000fda00047c6670 */
[----:B------:R-:W-:Y:S05]  /*daf0*/  @P6 BRA `(.L_x_12942) ;  /* 0x00000000000c6947 */ /* 0x000fea0003800000 */
[----:B------:R-:W0:Y:S02]  /*db00*/  LDC.64 R2, c[0x0][0xc80] ;  /* 0x00032000ff027b82 */ /* 0x000e240000000a00 */
[----:B0-----:R-:W-:-:S05]  /*db10*/  IMAD.WIDE R2, R7, 0x4, R2 ;  /* 0x0000000407027825 */ /* 0x001fca00078e0202 */
[----:B------:R0:W5:Y:S02]  /*db20*/  LDG.E R5, desc[UR48][R2.64] ;  /* 0x0000003002057981 */ /* 0x000164000c1e1900 */
.L_x_12942:
[----:B------:R-:W-:Y:S05]  /*db30*/  BSYNC B0 ;  /* 0x0000000000007941 */ /* 0x000fea0003800000 */
.L_x_12941:
[----:B------:R-:W-:-:S03]  /*db40*/  UMOV UR4, 0xffffffff ;  /* 0xffffffff00047882 */ /* 0x000fc60000000000 */
[----:B------:R-:W-:Y:S05]  /*db50*/  BRA.DIV UR4, `(.L_x_12943) ;  /* 0x0000002204c87947 */ /* 0x000fea000b800000 */
[----:B-----5:R-:W1:Y:S02]  /*db60*/  SHFL.UP PT, R14, R5, 0x1, RZ ;  /* 0x04200000050e7989 */ /* 0x020e6400000e00ff */
[----:B-1----:R-:W-:-:S05]  /*db70*/  SEL R14, R14, RZ, P1 ;  /* 0x000000ff0e0e7207 */ /* 0x002fca0000800000 */
        /* <DEDUP_REMOVED lines=14> */
.L_x_13020:
[----:B------:R-:W-:Y:S02]  /*dc60*/  ULDC UR4, c[0x0][0xc38] ;  /* 0x00030e0000047ab9 */ /* 0x000fe40000000800 */
[----:B------:R-:W-:-:S04]  /*dc70*/  IMAD.U32 R7, RZ, RZ, UR4 ;  /* 0x00000004ff077e24 */ /* 0x000fc8000f8e00ff */
[----:B-1----:R-:W-:-:S04]  /*dc80*/  IMAD R14, R14, R7, RZ ;  /* 0x000000070e0e7224 */ /* 0x002fc800078e02ff */
[----:B------:R-:W-:-:S05]  /*dc90*/  IMAD.IADD R9, R14, 0x1, R9 ;  /* 0x000000010e097824 */ /* 0x000fca00078e0209 */
[----:B------:R-:W-:-:S13]  /*dca0*/  ISETP.GT.AND P6, PT, R9, R0, PT ;  /* 0x000000000900720c */ /* 0x000fda0003fc4270 */
[----:B------:R-:W-:Y:S05]  /*dcb0*/  @!P6 BRA `(.L_x_12944) ;  /* 0xfffffffc0064e947 */ /* 0x000fea000383ffff */
.L_x_12939:
        /* <DEDUP_REMOVED lines=8> */
.L_x_13024:
[----:B------:R-:W-:Y:S01]  /*dd40*/  ISETP.NE.AND P0, PT, R3, RZ, PT ;  /* 0x000000ff0300720c */ /* 0x000fe20003f05270 */
[----:B------:R-:W-:-:S12]  /*dd50*/  IMAD.MOV.U32 R14, RZ, RZ, RZ ;  /* 0x000000ffff0e7224 */ /* 0x000fd800078e00ff */
[----:B------:R-:W-:Y:S05]  /*dd60*/  @!P0 BRA `(.L_x_12946) ;  /* 0x0000000000108947 */ /* 0x000fea0003800000 */
[----:B------:R-:W-:Y:S01]  /*dd70*/  UMOV UR4, 0xffffffff ;  /* 0xffffffff00047882 */ /* 0x000fe20000000000 */
[----:B------:R-:W-:Y:S02]  /*dd80*/  VIADD R12, R4, 0xffffffff ;  /* 0xffffffff040c7836 */ /* 0x000fe40000000000 */
[----:B------:R-:W-:Y:S05]  /*dd90*/  BRA.DIV UR4, `(.L_x_12947) ;  /* 0x00000026043c7947 */ /* 0x000fea000b800000 */
[----:B------:R3:W4:Y:S02]  /*dda0*/  SHFL.IDX PT, R14, R2, R12, 0x1f ;  /* 0x00001f0c020e7589 */ /* 0x00072400000e0000 */
.L_x_12946:
[----:B--2---:R-:W-:Y:S01]  /*ddb0*/  IABS R6, R5 ;  /* 0x0000000500067213 */ /* 0x004fe20000000000 */
[----:B----4-:R-:W-:Y:S02]  /*ddc0*/  IMAD R16, R14, R7, R16 ;  /* 0x000000070e107224 */ /* 0x010fe400078e0210 */
[----:B------:R-:W-:Y:S01]  /*ddd0*/  IMAD.IADD R19, R4, 0x1, R19 ;  /* 0x0000000104137824 */ /* 0x000fe200078e0213 */
[----:B------:R-:W2:Y:S01]  /*dde0*/  I2F.RP R8, R6 ;  /* 0x0000000600087306 */ /* 0x000ea20000209400 */
[----:B------:R-:W-:-:S07]  /*ddf0*/  IMAD.IADD R0, R0, 0x1, -R16 ;  /* 0x0000000100007824 */ /* 0x000fce00078e0a10 */
[----:B--2---:R-:W0:Y:S02]  /*de00*/  MUFU.RCP R8, R8 ;  /* 0x0000000800087308 */ /* 0x004e240000001000 */
[----:B0--3--:R-:W-:-:S06]  /*de10*/  VIADD R2, R8, 0xffffffe ;  /* 0x0ffffffe08027836 */ /* 0x009fcc0000000000 */
[----:B------:R0:W2:Y:S02]  /*de20*/  F2I.FTZ.U32.TRUNC.NTZ R3, R2 ;  /* 0x0000000200037305 */ /* 0x0000a4000021f000 */
[----:B0-----:R-:W-:Y:S02]  /*de30*/  IMAD.MOV.U32 R2, RZ, RZ, RZ ;  /* 0x000000ffff027224 */ /* 0x001fe400078e00ff */
[----:B--2---:R-:W-:-:S04]  /*de40*/  IMAD.MOV R7, RZ, RZ, -R3 ;  /* 0x000000ffff077224 */ /* 0x004fc800078e0a03 */
        /* <DEDUP_REMOVED lines=21> */
.L_x_12940:
[----:B------:R-:W-:Y:S01]  /*dfa0*/  UMOV UR4, URZ ;  /* 0x0000003f00047c82 */ /* 0x000fe20008000000 */
[----:B------:R-:W-:Y:S01]  /*dfb0*/  UMOV UR5, URZ ;  /* 0x0000003f00057c82 */ /* 0x000fe20008000000 */
[----:B------:R-:W-:Y:S01]  /*dfc0*/  ULDC UR6, c[0x0][0xc3c] ;  /* 0x00030f0000067ab9 */ /* 0x000fe20000000800 */
[----:B------:R-:W-:Y:S02]  /*dfd0*/  IMAD.MOV.U32 R16, RZ, RZ, R0 ;  /* 0x000000ffff107224 */ /* 0x000fe400078e0000 */
[----:B------:R-:W-:Y:S02]  /*dfe0*/  IMAD.U32 R17, RZ, RZ, UR4 ;  /* 0x00000004ff117e24 */ /* 0x000fe4000f8e00ff */
[----:B------:R-:W-:Y:S02]  /*dff0*/  IMAD.U32 R18, RZ, RZ, UR5 ;  /* 0x00000005ff127e24 */ /* 0x000fe4000f8e00ff */
[----:B------:R-:W-:-:S07]  /*e000*/  IMAD.U32 R19, RZ, RZ, UR6 ;  /* 0x00000006ff137e24 */ /* 0x000fce000f8e00ff */
.L_x_12948:
[----:B------:R-:W0:Y:S01]  /*e010*/  S2R R0, SR_TID.X ;  /* 0x0000000000007919 */ /* 0x000e220000002100 */
[----:B------:R-:W-:Y:S05]  /*e020*/  WARPSYNC.ALL ;  /* 0x0000000000007948 */ /* 0x000fea0003800000 */
[----:B------:R-:W-:Y:S01]  /*e030*/  BAR.SYNC.DEFER_BLOCKING 0x4, 0x200 ;  /* 0x0108000000007b1d */ /* 0x000fe20000010000 */
[----:B0-----:R-:W-:-:S04]  /*e040*/  LOP3.LUT R0, R0, 0x1f, RZ, 0xc0, !PT ;  /* 0x0000001f00007812 */ /* 0x001fc800078ec0ff */
[----:B------:R-:W-:-:S13]  /*e050*/  ISETP.NE.AND P0, PT, R0, RZ, PT ;  /* 0x000000ff0000720c */ /* 0x000fda0003f05270 */
[----:B------:R-:W0:Y:S01]  /*e060*/  @!P0 S2R R3, SR_CgaCtaId ;  /* 0x0000000000038919 */ /* 0x000e220000008800 */
[----:B------:R-:W-:-:S04]  /*e070*/  @!P0 MOV R0, 0x400 ;  /* 0x0000040000008802 */ /* 0x000fc80000000f00 */
[----:B0-----:R-:W-:-:S05]  /*e080*/  @!P0 LEA R22, R3, R0, 0x18 ;  /* 0x0000000003168211 */ /* 0x001fca00078ec0ff */
[----:B------:R3:W-:Y:S01]  /*e090*/  @!P0 STS.128 [R22+0x308d0], R16 ;  /* 0x0308d01016008388 */ /* 0x0007e20000000c00 */
[----:B------:R-:W-:Y:S06]  /*e0a0*/  BAR.ARV 0x5, 0x200 ;  /* 0x0148000000007b1d */ /* 0x000fec0000002000 */
.L_x_12937:
[----:B------:R-:W-:Y:S02]  /*e0b0*/  ULDC UR4, c[0x0][0xc3c] ;  /* 0x00030f0000047ab9 */ /* 0x000fe40000000800 */
[----:B--2---:R-:W-:-:S13]  /*e0c0*/  ISETP.GE.AND P0, PT, R19, UR4, PT ;  /* 0x0000000413007c0c */ /* 0x004fda000bf06270 */
[----:B------:R-:W-:Y:S05]  /*e0d0*/  @!P0 BRA `(.L_x_12949) ;  /* 0xffffffbc00008947 */ /* 0x000fea000383ffff */
[----:B------:R-:W-:Y:S05]  /*e0e0*/  BSYNC B8 ;  /* 0x0000000000087941 */ /* 0x000fea0003800000 */
.L_x_12859:
[----:B-1----:R-:W2:Y:S01]  /*e0f0*/  LDL.LU R0, [R1+0x30] ;  /* 0x0000300001007983 */ /* 0x002ea20000300800 */
        /* <DEDUP_REMOVED lines=11> */
.L_x_13027:
[----:B------:R-:W-:Y:S05]  /*e1b0*/  BSYNC B0 ;  /* 0x0000000000007941 */ /* 0x000fea0003800000 */
.L_x_12950:
[----:B------:R-:W-:-:S03]  /*e1c0*/  UMOV UR4, 0xffffffff ;  /* 0xffffffff00047882 */ /* 0x000fc60000000000 */
[----:B------:R-:W-:Y:S05]  /*e1d0*/  BRA.DIV UR4, `(.L_x_12952) ;  /* 0x0000002204647947 */ /* 0x000fea000b800000 */
[----:B-1----:R-:W1:Y:S02]  /*e1e0*/  S2R R0, SR_TID.X ;  /* 0x0000000000007919 */ /* 0x002e640000002100 */
[----:B-1----:R-:W-:-:S04]  /*e1f0*/  SHF.R.U32.HI R0, RZ, 0x5, R0 ;  /* 0x00000005ff007819 */ /* 0x002fc80000011600 */
[----:B------:R-:W-:-:S05]  /*e200*/  LOP3.LUT R0, R0, 0x3, RZ, 0xc0, !PT ;  /* 0x0000000300007812 */ /* 0x000fca00078ec0ff */
[----:B------:R1:W2:Y:S02]  /*e210*/  SHFL.IDX PT, R14, R0, RZ, 0x1f ;  /* 0x00001fff000e7589 */ /* 0x0002a400000e0000 */
.L_x_13030:
[----:B--2---:R-:W-:Y:S01]  /*e220*/  ISETP.NE.AND P0, PT, R14, RZ, PT ;  /* 0x000000ff0e00720c */ /* 0x004fe20003f05270 */
[----:B------:R-:W-:-:S12]  /*e230*/  BSSY B0, `(.L_x_12953) ;  /* 0x0000024000007945 */ /* 0x000fd80003800000 */
[----:B------:R-:W-:Y:S05]  /*e240*/  @P0 BRA `(.L_x_12954) ;  /* 0x0000000000880947 */ /* 0x000fea0003800000 */
[----:B------:R-:W-:-:S03]  /*e250*/  UMOV UR4, 0xffffffff ;  /* 0xffffffff00047882 */ /* 0x000fc60000000000 */
[----:B------:R-:W-:Y:S05]  /*e260*/  BRA.DIV UR4, `(.L_x_12955) ;  /* 0x0000002204747947 */ /* 0x000fea000b800000 */
[----:B------:R-:W-:-:S13]  /*e270*/  ELECT P6, URZ, PT ;  /* 0x00000000003f782f */ /* 0x000fda00038c0000 */
.L_x_13033:
[----:B------:R-:W-:Y:S05]  /*e280*/  @!P6 BRA `(.L_x_12954) ;  /* 0x000000000078e947 */ /* 0x000fea0003800000 */
[----:B------:R-:W-:-:S06]  /*e290*/  ULOP3.LUT UR4, UR36, 0x2, URZ, 0xfc, !UPT ;  /* 0x0000000224047892 */ /* 0x000fcc000f8efc3f */
[----:B-1----:R-:W-:-:S05]  /*e2a0*/  IMAD.U32 R0, RZ, RZ, UR4 ;  /* 0x00000004ff007e24 */ /* 0x002fca000f8e00ff */
[----:B------:R-:W-:-:S13]  /*e2b0*/  ISETP.NE.AND P2, PT, R0, 0x3, PT ;  /* 0x000000030000780c */ /* 0x000fda0003f45270 */
[----:B------:R-:W-:Y:S05]  /*e2c0*/  @!P2 BRA `(.L_x_12956) ;  /* 0x000000000004a947 */ /* 0x000fea0003800000 */
[----:B------:R-:W-:Y:S01]  /*e2d0*/  BPT.TRAP 0x1 ;  /* 0x000000040000795c */ /* 0x000fe20000300000 */
.L_x_12956:
        /* <DEDUP_REMOVED lines=12> */
.L_x_13034:
[----:B------:R-:W2:Y:S02]  /*e3a0*/  SYNCS.PHASECHK.TRANS64.TRYWAIT P0, [R3+URZ], R2 ;  /* 0x00000002030075a7 */ /* 0x000ea4000800017f */
[----:B--2---:R-:W-:Y:S05]  /*e3b0*/  @!P0 BRA `(.L_x_12958) ;  /* 0x0000002000548947 */ /* 0x004fea0003800000 */
.L_x_13035:
[----:B------:R-:W-:Y:S05]  /*e3c0*/  @!P2 BRA `(.L_x_12959) ;  /* 0x000000000004a947 */ /* 0x000fea0003800000 */
[----:B------:R-:W-:Y:S01]  /*e3d0*/  BPT.TRAP 0x1 ;  /* 0x000000040000795c */ /* 0x000fe20000300000 */
.L_x_12959:
[----:B------:R-:W-:-:S04]  /*e3e0*/  VIADD R0, R9, 0x30860 ;  /* 0x0003086009007836 */ /* 0x000fc80000000000 */
[----:B------:R-:W-:-:S04]  /*e3f0*/  IMAD R23, R23, 0x8, R0 ;  /* 0x0000000817177824 */ /* 0x000fc800078e0200 */
[----:B------:R-:W4:Y:S02]  /*e400*/  SYNCS.PHASECHK.TRANS64.TRYWAIT P0, [R23+URZ], R4 ;  /* 0x00000004170075a7 */ /* 0x000f24000800017f */
[----:B----4-:R-:W-:Y:S05]  /*e410*/  @!P0 BRA `(.L_x_12960) ;  /* 0x0000002000508947 */ /* 0x010fea0003800000 */
.L_x_13036:
[----:B------:R-:W-:-:S07]  /*e420*/  IMAD R7, R7, 0x8, R0 ;  /* 0x0000000807077824 */ /* 0x000fce00078e0200 */
.L_x_12961:
[----:B------:R0:W0:Y:S02]  /*e430*/  SYNCS.PHASECHK.TRANS64.TRYWAIT P0, [R7+URZ], R2 ;  /* 0x00000002070075a7 */ /* 0x000024000800017f */
[----:B0-----:R-:W-:Y:S05]  /*e440*/  @!P0 NANOSLEEP.SYNCS 0x989680 ;  /* 0x009896800000895d */ /* 0x001fea0003900000 */
[----:B------:R-:W0:Y:S02]  /*e450*/  @!P0 SYNCS.PHASECHK.TRANS64 P0, [R7+URZ], R2 ;  /* 0x00000002070085a7 */ /* 0x000e24000800007f */
[----:B0-----:R-:W-:Y:S05]  /*e460*/  @!P0 BRA `(.L_x_12961) ;  /* 0xfffffffc00f08947 */ /* 0x001fea000383ffff */
.L_x_12954:
[----:B------:R-:W-:Y:S05]  /*e470*/  BSYNC B0 ;  /* 0x0000000000007941 */ /* 0x000fea0003800000 */
.L_x_12953:
[----:B------:R-:W-:Y:S05]  /*e480*/  EXIT ;  /* 0x000000000000794d */ /* 0x000fea0003800000 */
.L_x_12823:
[----:B0-----:R-:W-:-:S04]  /*e490*/  IMAD.U32 R3, RZ, RZ, UR39 ;  /* 0x00000027ff037e24 */ /* 0x001fc8000f8e00ff */
[----:B------:R0:W1:Y:S03]  /*e4a0*/  SYNCS.PHASECHK.TRANS64.TRYWAIT P1, [R3+URZ+0x30800], R0 ;  /* 0x03080000030075a7 */ /* 0x000066000802017f */
[----:B-1----:R-:W-:Y:S05]  /*e4b0*/  @!P1 NANOSLEEP.SYNCS 0x989680 ;  /* 0x009896800000995d */ /* 0x002fea0003900000 */
[----:B------:R-:W1:Y:S02]  /*e4c0*/  @!P1 SYNCS.PHASECHK.TRANS64 P1, [R3+URZ+0x30800], R0 ;  /* 0x03080000030095a7 */ /* 0x000e64000802007f */
[----:B-1----:R-:W-:Y:S05]  /*e4d0*/  @!P1 BRA `(.L_x_12823) ;  /* 0xfffffffc00ec9947 */ /* 0x002fea000383ffff */
[----:B------:R-:W-:Y:S05]  /*e4e0*/  BRA `(.L_x_12962) ;  /* 0xffffff3000687947 */ /* 0x000fea000383ffff */
.L_x_12827:
[----:B-1----:R1:W2:Y:S02]  /*e4f0*/  SYNCS.PHASECHK.TRANS64.TRYWAIT P2, [R4+URZ+0x30830], R3 ;  /* 0x03083003040075a7 */ /* 0x0022a4000804017f */
[----:B--2---:R-:W-:Y:S05]  /*e500*/  @!P2 NANOSLEEP.SYNCS 0x989680 ;  /* 0x009896800000a95d */ /* 0x004fea0003900000 */
[----:B------:R-:W2:Y:S02]  /*e510*/  @!P2 SYNCS.PHASECHK.TRANS64 P2, [R4+URZ+0x30830], R3 ;  /* 0x030830030400a5a7 */ /* 0x000ea4000804007f */
[----:B--2---:R-:W-:Y:S05]  /*e520*/  @!P2 BRA `(.L_x_12827) ;  /* 0xfffffffc00f0a947 */ /* 0x004fea000383ffff */
[----:B------:R-:W-:Y:S05]  /*e530*/  BRA `(.L_x_12826) ;  /* 0xffffff3000907947 */ /* 0x000fea000383ffff */
.L_x_12832:
[----:B-1----:R-:W-:-:S04]  /*e540*/  IMAD.U32 R3, RZ, RZ, UR6 ;  /* 0x00000006ff037e24 */ /* 0x002fc8000f8e00ff */
[----:B------:R1:W3:Y:S03]  /*e550*/  SYNCS.PHASECHK.TRANS64.TRYWAIT P2, [R3+URZ+0x30830], R0 ;  /* 0x03083000030075a7 */ /* 0x0002e6000804017f */
[----:B---3--:R-:W-:Y:S05]  /*e560*/  @!P2 NANOSLEEP.SYNCS 0x989680 ;  /* 0x009896800000a95d */ /* 0x008fea0003900000 */
[----:B------:R-:W3:Y:S02]  /*e570*/  @!P2 SYNCS.PHASECHK.TRANS64 P2, [R3+URZ+0x30830], R0 ;  /* 0x030830000300a5a7 */ /* 0x000ee4000804007f */
[----:B---3--:R-:W-:Y:S05]  /*e580*/  @!P2 BRA `(.L_x_12832) ;  /* 0xfffffffc00eca947 */ /* 0x008fea000383ffff */
[----:B------:R-:W-:Y:S05]  /*e590*/  BRA `(.L_x_12829) ;  /* 0xffffff5c00e47947 */ /* 0x000fea000383ffff */
.L_x_12836:
[----:B-1----:R-:W-:-:S04]  /*e5a0*/  IMAD.U32 R3, RZ, RZ, UR6 ;  /* 0x00000006ff037e24 */ /* 0x002fc8000f8e00ff */
[----:B------:R1:W2:Y:S03]  /*e5b0*/  SYNCS.PHASECHK.TRANS64.TRYWAIT P2, [R3+URZ+0x30850], R0 ;  /* 0x03085000030075a7 */ /* 0x0002a6000804017f */
[----:B--2---:R-:W-:Y:S05]  /*e5c0*/  @!P2 NANOSLEEP.SYNCS 0x989680 ;  /* 0x009896800000a95d */ /* 0x004fea0003900000 */
[----:B------:R-:W2:Y:S02]  /*e5d0*/  @!P2 SYNCS.PHASECHK.TRANS64 P2, [R3+URZ+0x30850], R0 ;  /* 0x030850000300a5a7 */ /* 0x000ea4000804007f */
[----:B--2---:R-:W-:Y:S05]  /*e5e0*/  @!P2 BRA `(.L_x_12836) ;  /* 0xfffffffc00eca947 */ /* 0x004fea000383ffff */
[----:B------:R-:W-:Y:S05]  /*e5f0*/  BRA `(.L_x_12833) ;  /* 0xffffff60005c7947 */ /* 0x000fea000383ffff */
.L_x_12841:
[----:B---3--:R-:W-:-:S04]  /*e600*/  IMAD.U32 R5, RZ, RZ, UR12 ;  /* 0x0000000cff057e24 */ /* 0x008fc8000f8e00ff */
[----:B------:R3:W4:Y:S03]  /*e610*/  SYNCS.PHASECHK.TRANS64.TRYWAIT P0, [R5+URZ+0x30850], R4 ;  /* 0x03085004050075a7 */ /* 0x000726000800017f */
[----:B----4-:R-:W-:Y:S05]  /*e620*/  @!P0 NANOSLEEP.SYNCS 0x989680 ;  /* 0x009896800000895d */ /* 0x010fea0003900000 */
[----:B------:R-:W4:Y:S02]  /*e630*/  @!P0 SYNCS.PHASECHK.TRANS64 P0, [R5+URZ+0x30850], R4 ;  /* 0x03085004050085a7 */ /* 0x000f24000800007f */
[----:B----4-:R-:W-:Y:S05]  /*e640*/  @!P0 BRA `(.L_x_12841) ;  /* 0xfffffffc00ec8947 */ /* 0x010fea000383ffff */
[----:B------:R-:W-:Y:S05]  /*e650*/  BRA `(.L_x_12840) ;  /* 0xffffff8800007947 */ /* 0x000fea000383ffff */
.L_x_12871:
        /* <DEDUP_REMOVED lines=11> */
.L_x_12964:
[----:B------:R-:W-:Y:S05]  /*e710*/  BSYNC B0 ;  /* 0x0000000000007941 */ /* 0x000fea0003800000 */
.L_x_12963:
[----:B------:R-:W-:Y:S05]  /*e720*/  BRA `(.L_x_12965) ;  /* 0xffffffc000307947 */ /* 0x000fea000383ffff */
.L_x_12873:
[----:B------:R-:W-:Y:S01]  /*e730*/  BSSY B0, `(.L_x_12966) ;  /* 0x0000006000007945 */ /* 0x000fe20003800000 */
[----:B------:R-:W-:-:S07]  /*e740*/  IMAD.MOV.U32 R15, RZ, RZ, -0x1 ;  /* 0xffffffffff0f7424 */ /* 0x000fce00078e00ff */
[----:B01-3--:R-:W-:Y:S05]  /*e750*/  WARPSYNC.COLLECTIVE R15, `(.L_x_12967) ;  /* 0x000000000f0c7348 */ /* 0x00bfea0003c00000 */
[----:B------:R-:W-:Y:S02]  /*e760*/  ELECT P6, UR62, PT ;  /* 0x00000000003e782f */ /* 0x000fe400038c0000 */
[----:B------:R-:W-:Y:S01]  /*e770*/  MOV R14, UR62 ;  /* 0x0000003e000e7c02 */ /* 0x000fe20008000f00 */
[----:B01-3--:R-:W-:Y:S10]  /*e780*/  ENDCOLLECTIVE ;  /* 0x000000000000791b */ /* 0x00bff40003800000 */
.L_x_12967:
[----:B------:R-:W-:Y:S05]  /*e790*/  BSYNC B0 ;  /* 0x0000000000007941 */ /* 0x000fea0003800000 */
.L_x_12966:
[----:B------:R-:W-:Y:S05]  /*e7a0*/  BRA `(.L_x_12968) ;  /* 0xffffffc000307947 */ /* 0x000fea000383ffff */
.L_x_12875:
[----:B-1----:R1:W2:Y:S02]  /*e7b0*/  SYNCS.PHASECHK.TRANS64.TRYWAIT P0, [R0+URZ+0x30840], R2 ;  /* 0x03084002000075a7 */ /* 0x0022a4000800017f */
[----:B--2---:R-:W-:Y:S05]  /*e7c0*/  @!P0 NANOSLEEP.SYNCS 0x989680 ;  /* 0x009896800000895d */ /* 0x004fea0003900000 */
[----:B------:R-:W2:Y:S02]  /*e7d0*/  @!P0 SYNCS.PHASECHK.TRANS64 P0, [R0+URZ+0x30840], R2 ;  /* 0x03084002000085a7 */ /* 0x000ea4000800007f */
[----:B--2---:R-:W-:Y:S05]  /*e7e0*/  @!P0 BRA `(.L_x_12875) ;  /* 0xfffffffc00f08947 */ /* 0x004fea000383ffff */
[----:B------:R-:W-:Y:S05]  /*e7f0*/  BRA `(.L_x_12969) ;  /* 0xffffffc000847947 */ /* 0x000fea000383ffff */
.L_x_12879:
        /* <DEDUP_REMOVED lines=12> */
.L_x_12970:
[----:B------:R-:W-:Y:S02]  /*e8c0*/  IMAD.MOV.U32 R13, RZ, RZ, R0 ;  /* 0x000000ffff0d7224 */ /* 0x000fe400078e0000 */
[----:B------:R-:W-:-:S07]  /*e8d0*/  IMAD.MOV.U32 R6, RZ, RZ, R14 ;  /* 0x000000ffff067224 */ /* 0x000fce00078e000e */
[----:B------:R-:W-:Y:S05]  /*e8e0*/  WARPSYNC.COLLECTIVE R15, `(.L_x_12971) ;  /* 0x000000000f087348 */ /* 0x000fea0003c00000 */
[----:B------:R0:W1:Y:S02]  /*e8f0*/  SHFL.IDX P6, R14, R13, R12, R11 ;  /* 0x0000000c0d0e7389 */ /* 0x00006400000c000b */
[----:B01----:R-:W-:Y:S01]  /*e900*/  ENDCOLLECTIVE ;  /* 0x000000000000791b */ /* 0x003fe20003800000 */
.L_x_12971:
[----:B------:R-:W-:Y:S02]  /*e910*/  IMAD.MOV.U32 R13, RZ, RZ, R4 ;  /* 0x000000ffff0d7224 */ /* 0x000fe400078e0004 */
[----:B------:R-:W-:Y:S02]  /*e920*/  IMAD.MOV.U32 R12, RZ, RZ, 0x1 ;  /* 0x00000001ff0c7424 */ /* 0x000fe400078e00ff */
[----:B------:R-:W-:-:S07]  /*e930*/  IMAD.MOV.U32 R7, RZ, RZ, R14 ;  /* 0x000000ffff077224 */ /* 0x000fce00078e000e */
[----:B------:R-:W-:Y:S05]  /*e940*/  WARPSYNC.COLLECTIVE R15, `(.L_x_12972) ;  /* 0x000000000f087348 */ /* 0x000fea0003c00000 */
[----:B------:R0:W1:Y:S02]  /*e950*/  SHFL.IDX P6, R14, R13, R12, R11 ;  /* 0x0000000c0d0e7389 */ /* 0x00006400000c000b */
[----:B01----:R-:W-:Y:S01]  /*e960*/  ENDCOLLECTIVE ;  /* 0x000000000000791b */ /* 0x003fe20003800000 */
.L_x_12972:
        /* <DEDUP_REMOVED lines=9> */
[----:B------:R0:W-:Y:S01]  /*ea00*/  @!P1 LDGSTS.E.BYPASS.LTC128B.128 [R10+0xc400], desc[UR48][R6.64], !P0 ;  /* 0x0c400000060a9fae */ /* 0x0001e2000c101d70 */
[----:B------:R-:W-:Y:S01]  /*ea10*/  ISETP.GE.AND P1, PT, R8, R3, PT ;  /* 0x000000030800720c */ /* 0x000fe20003f26270 */
[----:B0-----:R-:W-:-:S12]  /*ea20*/  IMAD.MOV.U32 R6, RZ, RZ, R14 ;  /* 0x000000ffff067224 */ /* 0x001fd800078e000e */
[----:B------:R-:W-:Y:S05]  /*ea30*/  WARPSYNC.COLLECTIVE R15, `(.L_x_12973) ;  /* 0x000000000f087348 */ /* 0x000fea0003c00000 */
[----:B------:R0:W1:Y:S02]  /*ea40*/  SHFL.IDX P6, R14, R13, R12, R11 ;  /* 0x0000000c0d0e7389 */ /* 0x00006400000c000b */
[----:B01----:R-:W-:Y:S01]  /*ea50*/  ENDCOLLECTIVE ;  /* 0x000000000000791b */ /* 0x003fe20003800000 */
.L_x_12973:
[----:B------:R-:W-:Y:S02]  /*ea60*/  IMAD.MOV.U32 R13, RZ, RZ, R4 ;  /* 0x000000ffff0d7224 */ /* 0x000fe400078e0004 */
[----:B------:R-:W-:Y:S02]  /*ea70*/  IMAD.MOV.U32 R12, RZ, RZ, 0x2 ;  /* 0x00000002ff0c7424 */ /* 0x000fe400078e00ff */
[----:B------:R-:W-:-:S07]  /*ea80*/  IMAD.MOV.U32 R7, RZ, RZ, R14 ;  /* 0x000000ffff077224 */ /* 0x000fce00078e000e */
[----:B------:R-:W-:Y:S05]  /*ea90*/  WARPSYNC.COLLECTIVE R15, `(.L_x_12974) ;  /* 0x000000000f087348 */ /* 0x000fea0003c00000 */
[----:B------:R0:W1:Y:S02]  /*eaa0*/  SHFL.IDX P6, R14, R13, R12, R11 ;  /* 0x0000000c0d0e7389 */ /* 0x00006400000c000b */
[----:B01----:R-:W-:Y:S01]  /*eab0*/  ENDCOLLECTIVE ;  /* 0x000000000000791b */ /* 0x003fe20003800000 */
.L_x_12974:
        /* <DEDUP_REMOVED lines=9> */
[----:B------:R0:W-:Y:S02]  /*eb50*/  @!P1 LDGSTS.E.BYPASS.LTC128B.128 [R10+0xcc00], desc[UR48][R6.64], !P0 ;  /* 0x0cc00000060a9fae */ /* 0x0001e4000c101d70 */
[----:B0-----:R-:W-:-:S05]  /*eb60*/  VIADD R6, R17, 0x20 ;  /* 0x0000002011067836 */ /* 0x001fca0000000000 */
[----:B------:R-:W-:Y:S01]  /*eb70*/  ISETP.GE.AND P1, PT, R6, R3, PT ;  /* 0x000000030600720c */ /* 0x000fe20003f26270 */
[----:B------:R-:W-:-:S12]  /*eb80*/  IMAD.MOV.U32 R6, RZ, RZ, R14 ;  /* 0x000000ffff067224 */ /* 0x000fd800078e000e */
[----:B------:R-:W-:Y:S05]  /*eb90*/  WARPSYNC.COLLECTIVE R15, `(.L_x_12975) ;  /* 0x000000000f087348 */ /* 0x000fea0003c00000 */
[----:B------:R0:W1:Y:S02]  /*eba0*/  SHFL.IDX P6, R14, R13, R12, R11 ;  /* 0x0000000c0d0e7389 */ /* 0x00006400000c000b */
[----:B01----:R-:W-:Y:S01]  /*ebb0*/  ENDCOLLECTIVE ;  /* 0x000000000000791b */ /* 0x003fe20003800000 */
.L_x_12975:
[----:B------:R-:W-:Y:S02]  /*ebc0*/  IMAD.MOV.U32 R13, RZ, RZ, R4 ;  /* 0x000000ffff0d7224 */ /* 0x000fe400078e0004 */
[----:B------:R-:W-:Y:S02]  /*ebd0*/  IMAD.MOV.U32 R12, RZ, RZ, 0x3 ;  /* 0x00000003ff0c7424 */ /* 0x000fe400078e00ff */
[----:B------:R-:W-:-:S07]  /*ebe0*/  IMAD.MOV.U32 R7, RZ, RZ, R14 ;  /* 0x000000ffff077224 */ /* 0x000fce00078e000e */
[----:B------:R-:W-:Y:S05]  /*ebf0*/  WARPSYNC.COLLECTIVE R15, `(.L_x_12976) ;  /* 0x000000000f087348 */ /* 0x000fea0003c00000 */
[----:B------:R0:W1:Y:S02]  /*ec00*/  SHFL.IDX P6, R14, R13, R12, R11 ;  /* 0x0000000c0d0e7389 */ /* 0x00006400000c000b */
[----:B01----:R-:W-:Y:S01]  /*ec10*/  ENDCOLLECTIVE ;  /* 0x000000000000791b */ /* 0x003fe20003800000 */
.L_x_12976:
        /* <DEDUP_REMOVED lines=10> */
[----:B0-----:R-:W-:-:S04]  /*ecc0*/  IADD3 R6, R17, 0x30, RZ ;  /* 0x0000003011067810 */ /* 0x001fc80007ffe0ff */
[----:B------:R-:W-:Y:S01]  /*ecd0*/  ISETP.GE.AND P1, PT, R6, R3, PT ;  /* 0x000000030600720c */ /* 0x000fe20003f26270 */
[----:B------:R-:W-:-:S12]  /*ece0*/  IMAD.MOV.U32 R6, RZ, RZ, R14 ;  /* 0x000000ffff067224 */ /* 0x000fd800078e000e */
[----:B------:R-:W-:Y:S05]  /*ecf0*/  WARPSYNC.COLLECTIVE R15, `(.L_x_12977) ;  /* 0x000000000f087348 */ /* 0x000fea0003c00000 */
[----:B------:R0:W1:Y:S02]  /*ed00*/  SHFL.IDX P6, R14, R13, R12, R11 ;  /* 0x0000000c0d0e7389 */ /* 0x00006400000c000b */
[----:B01----:R-:W-:Y:S01]  /*ed10*/  ENDCOLLECTIVE ;  /* 0x000000000000791b */ /* 0x003fe20003800000 */
.L_x_12977:
[----:B------:R-:W-:Y:S02]  /*ed20*/  IMAD.MOV.U32 R13, RZ, RZ, R4 ;  /* 0x000000ffff0d7224 */ /* 0x000fe400078e0004 */
[----:B------:R-:W-:Y:S02]  /*ed30*/  IMAD.MOV.U32 R12, RZ, RZ, 0x4 ;  /* 0x00000004ff0c7424 */ /* 0x000fe400078e00ff */
[----:B------:R-:W-:-:S07]  /*ed40*/  IMAD.MOV.U32 R7, RZ, RZ, R14 ;  /* 0x000000ffff077224 */ /* 0x000fce00078e000e */
[----:B------:R-:W-:Y:S05]  /*ed50*/  WARPSYNC.COLLECTIVE R15, `(.L_x_12978) ;  /* 0x000000000f087348 */ /* 0x000fea0003c00000 */
[----:B------:R0:W1:Y:S02]  /*ed60*/  SHFL.IDX P6, R14, R13, R12, R11 ;  /* 0x0000000c0d0e7389 */ /* 0x00006400000c000b */
[----:B01----:R-:W-:Y:S01]  /*ed70*/  ENDCOLLECTIVE ;  /* 0x000000000000791b */ /* 0x003fe20003800000 */
.L_x_12978:
        /* <DEDUP_REMOVED lines=16> */
.L_x_12979:
[----:B------:R-:W-:Y:S02]  /*ee80*/  IMAD.MOV.U32 R13, RZ, RZ, R4 ;  /* 0x000000ffff0d7224 */ /* 0x000fe400078e0004 */
[----:B------:R-:W-:Y:S02]  /*ee90*/  IMAD.MOV.U32 R12, RZ, RZ, 0x5 ;  /* 0x00000005ff0c7424 */ /* 0x000fe400078e00ff */
[----:B------:R-:W-:-:S07]  /*eea0*/  IMAD.MOV.U32 R7, RZ, RZ, R14 ;  /* 0x000000ffff077224 */ /* 0x000fce00078e000e */
[----:B------:R-:W-:Y:S05]  /*eeb0*/  WARPSYNC.COLLECTIVE R15, `(.L_x_12980) ;  /* 0x000000000f087348 */ /* 0x000fea0003c00000 */
[----:B------:R0:W1:Y:S02]  /*eec0*/  SHFL.IDX P6, R14, R13, R12, R11 ;  /* 0x0000000c0d0e7389 */ /* 0x00006400000c000b */
[----:B01----:R-:W-:Y:S01]  /*eed0*/  ENDCOLLECTIVE ;  /* 0x000000000000791b */ /* 0x003fe20003800000 */
.L_x_12980:
        /* <DEDUP_REMOVED lines=16> */
.L_x_12981:
[----:B------:R-:W-:Y:S02]  /*efe0*/  IMAD.MOV.U32 R13, RZ, RZ, R4 ;  /* 0x000000ffff0d7224 */ /* 0x000fe400078e0004 */
[----:B------:R-:W-:Y:S02]  /*eff0*/  IMAD.MOV.U32 R12, RZ, RZ, 0x6 ;  /* 0x00000006ff0c7424 */ /* 0x000fe400078e00ff */
[----:B------:R-:W-:-:S07]  /*f000*/  IMAD.MOV.U32 R7, RZ, RZ, R14 ;  /* 0x000000ffff077224 */ /* 0x000fce00078e000e */
[----:B------:R-:W-:Y:S05]  /*f010*/  WARPSYNC.COLLECTIVE R15, `(.L_x_12982) ;  /* 0x000000000f087348 */ /* 0x000fea0003c00000 */
[----:B------:R0:W1:Y:S02]  /*f020*/  SHFL.IDX P6, R14, R13, R12, R11 ;  /* 0x0000000c0d0e7389 */ /* 0x00006400000c000b */
[----:B01----:R-:W-:Y:S01]  /*f030*/  ENDCOLLECTIVE ;  /* 0x000000000000791b */ /* 0x003fe20003800000 */
.L_x_12982:
        /* <DEDUP_REMOVED lines=16> */
.L_x_12983:
[----:B------:R-:W-:Y:S02]  /*f140*/  IMAD.MOV.U32 R13, RZ, RZ, R4 ;  /* 0x000000ffff0d7224 */ /* 0x000fe400078e0004 */
[----:B------:R-:W-:Y:S02]  /*f150*/  IMAD.MOV.U32 R12, RZ, RZ, 0x7 ;  /* 0x00000007ff0c7424 */ /* 0x000fe400078e00ff */
[----:B------:R-:W-:-:S07]  /*f160*/  IMAD.MOV.U32 R7, RZ, RZ, R14 ;  /* 0x000000ffff077224 */ /* 0x000fce00078e000e */
[----:B------:R-:W-:Y:S05]  /*f170*/  WARPSYNC.COLLECTIVE R15, `(.L_x_12984) ;  /* 0x000000000f087348 */ /* 0x000fea0003c00000 */
[----:B------:R0:W1:Y:S02]  /*f180*/  SHFL.IDX P6, R14, R13, R12, R11 ;  /* 0x0000000c0d0e7389 */ /* 0x00006400000c000b */
[----:B01----:R-:W-:Y:S01]  /*f190*/  ENDCOLLECTIVE ;  /* 0x000000000000791b */ /* 0x003fe20003800000 */
.L_x_12984:
        /* <DEDUP_REMOVED lines=11> */
.L_x_12985:
[----:B------:R-:W-:Y:S01]  /*f250*/  @!PT LDS RZ, [RZ] ;  /* 0x00000000fffff984 */ /* 0x000fe20000000800 */
[----:B------:R-:W-:Y:S01]  /*f260*/  @!PT LDS RZ, [RZ] ;  /* 0x00000000fffff984 */ /* 0x000fe20000000800 */
[----:B------:R-:W-:Y:S01]  /*f270*/  @!PT LDS RZ, [RZ] ;  /* 0x00000000fffff984 */ /* 0x000fe20000000800 */
[----:B------:R0:W-:Y:S01]  /*f280*/  @!P1 LDGSTS.E.BYPASS.LTC128B.128 [R10+0xf400], desc[UR48][R6.64], !P0 ;  /* 0x0f400000060a9fae */ /* 0x0001e2000c101d70 */
[----:B------:R-:W-:Y:S01]  /*f290*/  ISETP.GE.AND P1, PT, R0, R3, PT ;  /* 0x000000030000720c */ /* 0x000fe20003f26270 */
[----:B------:R-:W-:-:S05]  /*f2a0*/  VIADD R0, R17, 0x80 ;  /* 0x0000008011007836 */ /* 0x000fca0000000000 */
[----:B------:R-:W-:Y:S01]  /*f2b0*/  ISETP.GE.AND P2, PT, R0, R3, PT ;  /* 0x000000030000720c */ /* 0x000fe20003f46270 */
[----:B------:R-:W-:Y:S02]  /*f2c0*/  IMAD.MOV.U32 R13, RZ, RZ, R2 ;  /* 0x000000ffff0d7224 */ /* 0x000fe400078e0002 */
[----:B------:R-:W-:Y:S02]  /*f2d0*/  IMAD.MOV.U32 R12, RZ, RZ, RZ ;  /* 0x000000ffff0c7224 */ /* 0x000fe400078e00ff */
[----:B0-----:R-:W-:-:S08]  /*f2e0*/  IMAD.MOV.U32 R6, RZ, RZ, R14 ;  /* 0x000000ffff067224 */ /* 0x001fd000078e000e */
[----:B------:R-:W-:Y:S05]  /*f2f0*/  WARPSYNC.COLLECTIVE R15, `(.L_x_12986) ;  /* 0x000000000f087348 */ /* 0x000fea0003c00000 */
[----:B------:R0:W1:Y:S02]  /*f300*/  SHFL.IDX P6, R14, R13, R12, R11 ;  /* 0x0000000c0d0e7389 */ /* 0x00006400000c000b */
[----:B01----:R-:W-:Y:S01]  /*f310*/  ENDCOLLECTIVE ;  /* 0x000000000000791b */ /* 0x003fe20003800000 */
.L_x_12986:
[----:B------:R-:W-:-:S05]  /*f320*/  @!P1 LEA R6, P3, R20, R6, 0x1 ;  /* 0x0000000614069211 */ /* 0x000fca00078608ff */
[----:B------:R-:W-:-:S04]  /*f330*/  @!P1 IMAD.X R4, RZ, RZ, R4, P3 ;  /* 0x000000ffff049224 */ /* 0x000fc800018e0604 */
[----:B------:R-:W-:Y:S02]  /*f340*/  @!P1 IMAD.MOV.U32 R7, RZ, RZ, R4 ;  /* 0x000000ffff079224 */ /* 0x000fe400078e0004 */
[----:B------:R-:W-:-:S03]  /*f350*/  IMAD.MOV.U32 R13, RZ, RZ, R5 ;  /* 0x000000ffff0d7224 */ /* 0x000fc600078e0005 */
[----:B------:R-:W-:Y:S01]  /*f360*/  @!PT LDS RZ, [RZ] ;  /* 0x00000000fffff984 */ /* 0x000fe20000000800 */
[----:B------:R-:W-:Y:S01]  /*f370*/  @!PT LDS RZ, [RZ] ;  /* 0x00000000fffff984 */ /* 0x000fe20000000800 */
[----:B------:R-:W-:Y:S01]  /*f380*/  @!PT LDS RZ, [RZ] ;  /* 0x00000000fffff984 */ /* 0x000fe20000000800 */
[----:B------:R0:W-:Y:S01]  /*f390*/  @!P1 LDGSTS.E.BYPASS.LTC128B.128 [R10+0xfc00], desc[UR48][R6.64], !P0 ;  /* 0x0fc00000060a9fae */ /* 0x0001e2000c101d70 */
[----:B------:R-:W-:-:S07]  /*f3a0*/  IMAD.MOV.U32 R0, RZ, RZ, R14 ;  /* 0x000000ffff007224 */ /* 0x000fce00078e000e */
[----:B0-----:R-:W-:Y:S05]  /*f3b0*/  WARPSYNC.COLLECTIVE R15, `(.L_x_12987) ;  /* 0x000000000f087348 */ /* 0x001fea0003c00000 */
[----:B------:R1:W2:Y:S02]  /*f3c0*/  SHFL.IDX P6, R14, R13, R12, R11 ;  /* 0x0000000c0d0e7389 */ /* 0x0002a400000c000b */
[----:B012---:R-:W-:Y:S01]  /*f3d0*/  ENDCOLLECTIVE ;  /* 0x000000000000791b */ /* 0x007fe20003800000 */
.L_x_12987:
[----:B------:R-:W-:Y:S02]  /*f3e0*/  IMAD.MOV.U32 R13, RZ, RZ, R2 ;  /* 0x000000ffff0d7224 */ /* 0x000fe400078e0002 */
[----:B------:R-:W-:Y:S02]  /*f3f0*/  IMAD.MOV.U32 R12, RZ, RZ, 0x1 ;  /* 0x00000001ff0c7424 */ /* 0x000fe400078e00ff */
[----:B------:R-:W-:-:S07]  /*f400*/  IMAD.MOV.U32 R8, RZ, RZ, R14 ;  /* 0x000000ffff087224 */ /* 0x000fce00078e000e */
[----:B------:R-:W-:Y:S05]  /*f410*/  WARPSYNC.COLLECTIVE R15, `(.L_x_12988) ;  /* 0x000000000f087348 */ /* 0x000fea0003c00000 */
[----:B------:R0:W1:Y:S02]  /*f420*/  SHFL.IDX P6, R14, R13, R12, R11 ;  /* 0x0000000c0d0e7389 */ /* 0x00006400000c000b */
[----:B01----:R-:W-:Y:S01]  /*f430*/  ENDCOLLECTIVE ;  /* 0x000000000000791b */ /* 0x003fe20003800000 */
.L_x_12988:
[----:B------:R-:W-:-:S05]  /*f440*/  @!P2 LEA R6, P1, R20, R8, 0x1 ;  /* 0x000000081406a211 */ /* 0x000fca00078208ff */
[----:B------:R-:W-:Y:S02]  /*f450*/  @!P2 IMAD.X R7, RZ, RZ, R0, P1 ;  /* 0x000000ffff07a224 */ /* 0x000fe400008e0600 */
[----:B------:R-:W-:-:S03]  /*f460*/  VIADD R0, R17, 0x90 ;  /* 0x0000009011007836 */ /* 0x000fc60000000000 */
[----:B------:R-:W-:Y:S01]  /*f470*/  @!PT LDS RZ, [RZ] ;  /* 0x00000000fffff984 */ /* 0x000fe20000000800 */
[----:B------:R-:W-:Y:S01]  /*f480*/  @!PT LDS RZ, [RZ] ;  /* 0x00000000fffff984 */ /* 0x000fe20000000800 */
[----:B------:R-:W-:Y:S01]  /*f490*/  @!PT LDS RZ, [RZ] ;  /* 0x00000000fffff984 */ /* 0x000fe20000000800 */
[----:B------:R0:W-:Y:S01]  /*f4a0*/  @!P2 LDGSTS.E.BYPASS.LTC128B.128 [R10+0x10400], desc[UR48][R6.64], !P0 ;  /* 0x10400000060aafae */ /* 0x0001e2000c101d70 */
[----:B------:R-:W-:Y:S01]  /*f4b0*/  IMAD.MOV.U32 R13, RZ, RZ, R5 ;  /* 0x000000ffff0d7224 */ /* 0x000fe200078e0005 */
[----:B------:R-:W-:Y:S01]  /*f4c0*/  ISETP.GE.AND P1, PT, R0, R3, PT ;  /* 0x000000030000720c */ /* 0x000fe20003f26270 */
[----:B------:R-:W-:-:S12]  /*f4d0*/  IMAD.MOV.U32 R0, RZ, RZ, R14 ;  /* 0x000000ffff007224 */ /* 0x000fd800078e000e */
[----:B0-----:R-:W-:Y:S05]  /*f4e0*/  WARPSYNC.COLLECTIVE R15, `(.L_x_12989) ;  /* 0x000000000f087348 */ /* 0x001fea0003c00000 */
[----:B------:R1:W2:Y:S02]  /*f4f0*/  SHFL.IDX P6, R14, R13, R12, R11 ;  /* 0x0000000c0d0e7389 */ /* 0x0002a400000c000b */
[----:B012---:R-:W-:Y:S01]  /*f500*/  ENDCOLLECTIVE ;  /* 0x000000000000791b */ /* 0x007fe20003800000 */
.L_x_12989:
[----:B------:R-:W-:Y:S02]  /*f510*/  IMAD.MOV.U32 R13, RZ, RZ, R2 ;  /* 0x000000ffff0d7224 */ /* 0x000fe400078e0002 */
[----:B------:R-:W-:Y:S01]  /*f520*/  IMAD.MOV.U32 R12, RZ, RZ, 0x2 ;  /* 0x00000002ff0c7424 */ /* 0x000fe200078e00ff */
[----:B------:R-:W-:-:S13]  /*f530*/  @!P1 LEA R4, P2, R20, R14, 0x1 ;  /* 0x0000000e14049211 */ /* 0x000fda00078408ff */
[----:B------:R-:W-:Y:S05]  /*f540*/  WARPSYNC.COLLECTIVE R15, `(.L_x_12990) ;  /* 0x000000000f087348 */ /* 0x000fea0003c00000 */
[----:B------:R0:W1:Y:S02]  /*f550*/  SHFL.IDX P6, R14, R13, R12, R11 ;  /* 0x0000000c0d0e7389 */ /* 0x00006400000c000b */
[----:B01----:R-:W-:Y:S01]  /*f560*/  ENDCOLLECTIVE ;  /* 0x000000000000791b */ /* 0x003fe20003800000 */
.L_x_12990:
[----:B------:R-:W-:Y:S02]  /*f570*/  @!P1 IMAD.X R9, RZ, RZ, R0, P2 ;  /* 0x000000ffff099224 */ /* 0x000fe400010e0600 */
[----:B------:R-:W-:Y:S02]  /*f580*/  @!P1 IMAD.MOV.U32 R6, RZ, RZ, R4 ;  /* 0x000000ffff069224 */ /* 0x000fe400078e0004 */
[----:B------:R-:W-:-:S05]  /*f590*/  @!P1 IMAD.MOV.U32 R7, RZ, RZ, R9 ;  /* 0x000000ffff079224 */ /* 0x000fca00078e0009 */
        /* <DEDUP_REMOVED lines=9> */
.L_x_12991:
        /* <DEDUP_REMOVED lines=8> */
.L_x_12992:
[----:B------:R-:W-:-:S05]  /*f6b0*/  @!P1 LEA R6, P2, R20, R4, 0x1 ;  /* 0x0000000414069211 */ /* 0x000fca00078408ff */
        /* <DEDUP_REMOVED lines=10> */
.L_x_12993:
[----:B------:R-:W-:Y:S05]  /*f760*/  BRA `(.L_x_12994) ;  /* 0xffffffc000a87947 */ /* 0x000fea000383ffff */
.L_x_12882:
[----:B0-----:R0:W1:Y:S02]  /*f770*/  SYNCS.PHASECHK.TRANS64.TRYWAIT P0, [R22+URZ+0x30820], R3 ;  /* 0x03082003160075a7 */ /* 0x001064000800017f */
[----:B-1----:R-:W-:Y:S05]  /*f780*/  @!P0 NANOSLEEP.SYNCS 0x989680 ;  /* 0x009896800000895d */ /* 0x002fea0003900000 */
[----:B------:R-:W1:Y:S02]  /*f790*/  @!P0 SYNCS.PHASECHK.TRANS64 P0, [R22+URZ+0x30820], R3 ;  /* 0x03082003160085a7 */ /* 0x000e64000800007f */
[----:B-1----:R-:W-:Y:S05]  /*f7a0*/  @!P0 BRA `(.L_x_12882) ;  /* 0xfffffffc00f08947 */ /* 0x002fea000383ffff */
[----:B------:R-:W-:Y:S05]  /*f7b0*/  BRA `(.L_x_12995) ;  /* 0xffffffc400107947 */ /* 0x000fea000383ffff */
.L_x_12891:
[----:B0-----:R0:W2:Y:S02]  /*f7c0*/  SYNCS.PHASECHK.TRANS64.TRYWAIT P0, [R2+URZ+0x30840], R3 ;  /* 0x03084003020075a7 */ /* 0x0010a4000800017f */
[----:B--2---:R-:W-:Y:S05]  /*f7d0*/  @!P0 NANOSLEEP.SYNCS 0x989680 ;  /* 0x009896800000895d */ /* 0x004fea0003900000 */
[----:B------:R-:W2:Y:S02]  /*f7e0*/  @!P0 SYNCS.PHASECHK.TRANS64 P0, [R2+URZ+0x30840], R3 ;  /* 0x03084003020085a7 */ /* 0x000ea4000800007f */
[----:B--2---:R-:W-:Y:S05]  /*f7f0*/  @!P0 BRA `(.L_x_12891) ;  /* 0xfffffffc00f08947 */ /* 0x004fea000383ffff */
[----:B------:R-:W-:Y:S05]  /*f800*/  BRA `(.L_x_12996) ;  /* 0xffffffc400c07947 */ /* 0x000fea000383ffff */
.L_x_12896:
[----:B0-----:R0:W1:Y:S02]  /*f810*/  SYNCS.PHASECHK.TRANS64.TRYWAIT P0, [R3+URZ+0x60], R2 ;  /* 0x00006002030075a7 */ /* 0x001064000800017f */
[----:B-1----:R-:W-:Y:S05]  /*f820*/  @!P0 NANOSLEEP.SYNCS 0x989680 ;  /* 0x009896800000895d */ /* 0x002fea0003900000 */
[----:B------:R-:W1:Y:S02]  /*f830*/  @!P0 SYNCS.PHASECHK.TRANS64 P0, [R3+URZ+0x60], R2 ;  /* 0x00006002030085a7 */ /* 0x000e64000800007f */
[----:B-1----:R-:W-:Y:S05]  /*f840*/  @!P0 BRA `(.L_x_12896) ;  /* 0xfffffffc00f08947 */ /* 0x002fea000383ffff */
[----:B------:R-:W-:Y:S05]  /*f850*/  BRA `(.L_x_12997) ;  /* 0xffffffc8004c7947 */ /* 0x000fea000383ffff */
.L_x_12904:
[----:B-1----:R1:W2:Y:S02]  /*f860*/  SYNCS.PHASECHK.TRANS64.TRYWAIT P0, [R2+URZ+0x30840], R3 ;  /* 0x03084003020075a7 */ /* 0x0022a4000800017f */
[----:B--2---:R-:W-:Y:S05]  /*f870*/  @!P0 NANOSLEEP.SYNCS 0x989680 ;  /* 0x009896800000895d */ /* 0x004fea0003900000 */
[----:B------:R-:W2:Y:S02]  /*f880*/  @!P0 SYNCS.PHASECHK.TRANS64 P0, [R2+URZ+0x30840], R3 ;  /* 0x03084003020085a7 */ /* 0x000ea4000800007f */
[----:B--2---:R-:W-:Y:S05]  /*f890*/  @!P0 BRA `(.L_x_12904) ;  /* 0xfffffffc00f08947 */ /* 0x004fea000383ffff */
[----:B------:R-:W-:Y:S05]  /*f8a0*/  BRA `(.L_x_12998) ;  /* 0xffffffcc008c7947 */ /* 0x000fea000383ffff */
.L_x_12909:
[----:B0-----:R0:W1:Y:S02]  /*f8b0*/  SYNCS.PHASECHK.TRANS64.TRYWAIT P0, [R10+URZ+0x60], R3 ;  /* 0x000060030a0075a7 */ /* 0x001064000800017f */
[----:B-1----:R-:W-:Y:S05]  /*f8c0*/  @!P0 NANOSLEEP.SYNCS 0x989680 ;  /* 0x009896800000895d */ /* 0x002fea0003900000 */
[----:B------:R-:W1:Y:S02]  /*f8d0*/  @!P0 SYNCS.PHASECHK.TRANS64 P0, [R10+URZ+0x60], R3 ;  /* 0x000060030a0085a7 */ /* 0x000e64000800007f */
[----:B-1----:R-:W-:Y:S05]  /*f8e0*/  @!P0 BRA `(.L_x_12909) ;  /* 0xfffffffc00f08947 */ /* 0x002fea000383ffff */
[----:B------:R-:W-:Y:S05]  /*f8f0*/  BRA `(.L_x_12999) ;  /* 0xffffffd000187947 */ /* 0x000fea000383ffff */
.L_x_12917:
[----:B-1----:R1:W2:Y:S02]  /*f900*/  SYNCS.PHASECHK.TRANS64.TRYWAIT P0, [R2+URZ+0x30840], R3 ;  /* 0x03084003020075a7 */ /* 0x0022a4000800017f */
[----:B--2---:R-:W-:Y:S05]  /*f910*/  @!P0 NANOSLEEP.SYNCS 0x989680 ;  /* 0x009896800000895d */ /* 0x004fea0003900000 */
[----:B------:R-:W2:Y:S02]  /*f920*/  @!P0 SYNCS.PHASECHK.TRANS64 P0, [R2+URZ+0x30840], R3 ;  /* 0x03084003020085a7 */ /* 0x000ea4000800007f */
[----:B--2---:R-:W-:Y:S05]  /*f930*/  @!P0 BRA `(.L_x_12917) ;  /* 0xfffffffc00f08947 */ /* 0x004fea000383ffff */
[----:B------:R-:W-:Y:S05]  /*f940*/  BRA `(.L_x_13000) ;  /* 0xffffffd400247947 */ /* 0x000fea000383ffff */
.L_x_12922:
[----:B0-----:R0:W1:Y:S02]  /*f950*/  SYNCS.PHASECHK.TRANS64.TRYWAIT P0, [R8+URZ+0x60], R3 ;  /* 0x00006003080075a7 */ /* 0x001064000800017f */
[----:B-1----:R-:W-:Y:S05]  /*f960*/  @!P0 NANOSLEEP.SYNCS 0x989680 ;  /* 0x009896800000895d */ /* 0x002fea0003900000 */
[----:B------:R-:W1:Y:S02]  /*f970*/  @!P0 SYNCS.PHASECHK.TRANS64 P0, [R8+URZ+0x60], R3 ;  /* 0x00006003080085a7 */ /* 0x000e64000800007f */
[----:B-1----:R-:W-:Y:S05]  /*f980*/  @!P0 BRA `(.L_x_12922) ;  /* 0xfffffffc00f08947 */ /* 0x002fea000383ffff */
[----:B------:R-:W-:Y:S05]  /*f990*/  BRA `(.L_x_13001) ;  /* 0xffffffd400b47947 */ /* 0x000fea000383ffff */
.L_x_12932:
[----:B0-----:R0:W1:Y:S02]  /*f9a0*/  SYNCS.PHASECHK.TRANS64.TRYWAIT P0, [R3+URZ+0x30860], R0 ;  /* 0x03086000030075a7 */ /* 0x001064000800017f */
[----:B-1----:R-:W-:Y:S05]  /*f9b0*/  @!P0 NANOSLEEP.SYNCS 0x989680 ;  /* 0x009896800000895d */ /* 0x002fea0003900000 */
[----:B------:R-:W1:Y:S02]  /*f9c0*/  @!P0 SYNCS.PHASECHK.TRANS64 P0, [R3+URZ+0x30860], R0 ;  /* 0x03086000030085a7 */ /* 0x000e64000800007f */
[----:B-1----:R-:W-:Y:S05]  /*f9d0*/  @!P0 BRA `(.L_x_12932) ;  /* 0xfffffffc00f08947 */ /* 0x002fea000383ffff */
[----:B------:R-:W-:Y:S05]  /*f9e0*/  BRA `(.L_x_13002) ;  /* 0xffffffd800ac7947 */ /* 0x000fea000383ffff */
.L_x_12938:
        /* <DEDUP_REMOVED lines=8> */
.L_x_13004:
[----:B------:R-:W-:Y:S05]  /*fa70*/  BSYNC B0 ;  /* 0x0000000000007941 */ /* 0x000fea0003800000 */
.L_x_13003:
        /* <DEDUP_REMOVED lines=9> */
.L_x_13005:
[----:B------:R-:W-:Y:S02]  /*fb10*/  ULDC UR4, c[0x0][0xc3c] ;  /* 0x00030f0000047ab9 */ /* 0x000fe40000000800 */
[----:B------:R-:W-:-:S13]  /*fb20*/  ISETP.GE.OR P1, PT, R5, UR4, !P0 ;  /* 0x0000000405007c0c */ /* 0x000fda000c726670 */
[----:B------:R-:W0:Y:S01]  /*fb30*/  @!P1 LDC.64 R2, c[0x0][0xc80] ;  /* 0x00032000ff029b82 */ /* 0x000e220000000a00 */
[----:B------:R-:W-:Y:S02]  /*fb40*/  IMAD.MOV.U32 R11, RZ, RZ, RZ ;  /* 0x000000ffff0b7224 */ /* 0x000fe400078e00ff */
[----:B------:R-:W-:Y:S02]  /*fb50*/  IMAD.MOV.U32 R4, RZ, RZ, R14 ;  /* 0x000000ffff047224 */ /* 0x000fe400078e000e */
[----:B0-----:R-:W-:-:S06]  /*fb60*/  @!P1 IMAD.WIDE R2, R5, 0x4, R2 ;  /* 0x0000000405029825 */ /* 0x001fcc00078e0202 */
[----:B------:R-:W2:Y:S01]  /*fb70*/  @!P1 LDG.E R2, desc[UR48][R2.64] ;  /* 0x0000003002029981 */ /* 0x000ea2000c1e1900 */
[----:B------:R-:W-:Y:S01]  /*fb80*/  IMAD.MOV.U32 R5, RZ, RZ, RZ ;  /* 0x000000ffff057224 */ /* 0x000fe200078e00ff */
        /* <DEDUP_REMOVED lines=10> */
.L_x_13006:
[----:B------:R-:W-:Y:S01]  /*fc30*/  IMAD.MOV.U32 R12, RZ, RZ, 0x2 ;  /* 0x00000002ff0c7424 */ /* 0x000fe200078e00ff */
[----:B------:R-:W-:-:S05]  /*fc40*/  SEL R6, R14, RZ, P1 ;  /* 0x000000ff0e067207 */ /* 0x000fca0000800000 */
[----:B------:R-:W-:-:S04]  /*fc50*/  IMAD.IADD R6, R5, 0x1, R6 ;  /* 0x0000000105067824 */ /* 0x000fc800078e0206 */
[----:B------:R-:W-:-:S07]  /*fc60*/  IMAD.MOV.U32 R13, RZ, RZ, R6 ;  /* 0x000000ffff0d7224 */ /* 0x000fce00078e0006 */
[----:B------:R-:W-:Y:S05]  /*fc70*/  WARPSYNC.COLLECTIVE R15, `(.L_x_13007) ;  /* 0x000000000f087348 */ /* 0x000fea0003c00000 */
[----:B------:R0:W1:Y:S02]  /*fc80*/  SHFL.UP P6, R14, R13, R12, R11 ;  /* 0x0400000c0d0e7389 */ /* 0x00006400000c000b */
[----:B01----:R-:W-:Y:S01]  /*fc90*/  ENDCOLLECTIVE ;  /* 0x000000000000791b */ /* 0x003fe20003800000 */
.L_x_13007:
[----:B------:R-:W-:Y:S01]  /*fca0*/  IMAD.MOV.U32 R12, RZ, RZ, 0x4 ;  /* 0x00000004ff0c7424 */ /* 0x000fe200078e00ff */
[----:B------:R-:W-:-:S05]  /*fcb0*/  SEL R7, R14, RZ, P2 ;  /* 0x000000ff0e077207 */ /* 0x000fca0001000000 */
[----:B------:R-:W-:-:S04]  /*fcc0*/  IMAD.IADD R7, R6, 0x1, R7 ;  /* 0x0000000106077824 */ /* 0x000fc800078e0207 */
[----:B------:R-:W-:-:S07]  /*fcd0*/  IMAD.MOV.U32 R13, RZ, RZ, R7 ;  /* 0x000000ffff0d7224 */ /* 0x000fce00078e0007 */
[----:B------:R-:W-:Y:S05]  /*fce0*/  WARPSYNC.COLLECTIVE R15, `(.L_x_13008) ;  /* 0x000000000f087348 */ /* 0x000fea0003c00000 */
[----:B------:R0:W1:Y:S02]  /*fcf0*/  SHFL.UP P6, R14, R13, R12, R11 ;  /* 0x0400000c0d0e7389 */ /* 0x00006400000c000b */
[----:B01----:R-:W-:Y:S01]  /*fd00*/  ENDCOLLECTIVE ;  /* 0x000000000000791b */ /* 0x003fe20003800000 */
.L_x_13008:
[----:B------:R-:W-:Y:S01]  /*fd10*/  IMAD.MOV.U32 R12, RZ, RZ, 0x8 ;  /* 0x00000008ff0c7424 */ /* 0x000fe200078e00ff */
[----:B------:R-:W-:-:S05]  /*fd20*/  SEL R2, R14, RZ, P3 ;  /* 0x000000ff0e027207 */ /* 0x000fca0001800000 */
[----:B------:R-:W-:-:S04]  /*fd30*/  IMAD.IADD R2, R7, 0x1, R2 ;  /* 0x0000000107027824 */ /* 0x000fc800078e0202 */
[----:B------:R-:W-:-:S07]  /*fd40*/  IMAD.MOV.U32 R13, RZ, RZ, R2 ;  /* 0x000000ffff0d7224 */ /* 0x000fce00078e0002 */
[----:B------:R-:W-:Y:S05]  /*fd50*/  WARPSYNC.COLLECTIVE R15, `(.L_x_13009) ;  /* 0x000000000f087348 */ /* 0x000fea0003c00000 */
[----:B------:R0:W1:Y:S02]  /*fd60*/  SHFL.UP P6, R14, R13, R12, R11 ;  /* 0x0400000c0d0e7389 */ /* 0x00006400000c000b */
[----:B01----:R-:W-:Y:S01]  /*fd70*/  ENDCOLLECTIVE ;  /* 0x000000000000791b */ /* 0x003fe20003800000 */
.L_x_13009:
[----:B------:R-:W-:Y:S01]  /*fd80*/  IMAD.MOV.U32 R12, RZ, RZ, 0x10 ;  /* 0x00000010ff0c7424 */ /* 0x000fe200078e00ff */
[----:B------:R-:W-:-:S05]  /*fd90*/  SEL R3, R14, RZ, P4 ;  /* 0x000000ff0e037207 */ /* 0x000fca0002000000 */
[----:B------:R-:W-:-:S04]  /*fda0*/  IMAD.IADD R3, R2, 0x1, R3 ;  /* 0x0000000102037824 */ /* 0x000fc800078e0203 */
[----:B------:R-:W-:-:S07]  /*fdb0*/  IMAD.MOV.U32 R13, RZ, RZ, R3 ;  /* 0x000000ffff0d7224 */ /* 0x000fce00078e0003 */
[----:B------:R-:W-:Y:S05]  /*fdc0*/  WARPSYNC.COLLECTIVE R15, `(.L_x_13010) ;  /* 0x000000000f087348 */ /* 0x000fea0003c00000 */
[----:B------:R0:W1:Y:S02]  /*fdd0*/  SHFL.UP P6, R14, R13, R12, R11 ;  /* 0x0400000c0d0e7389 */ /* 0x00006400000c000b */
[----:B01----:R-:W-:Y:S01]  /*fde0*/  ENDCOLLECTIVE ;  /* 0x000000000000791b */ /* 0x003fe20003800000 */
.L_x_13010:
        /* <DEDUP_REMOVED lines=8> */
.L_x_13011:
[----:B------:R-:W-:Y:S05]  /*fe70*/  BRA `(.L_x_13012) ;  /* 0xffffffd800dc7947 */ /* 0x000fea000383ffff */
.L_x_12943:
        /* <DEDUP_REMOVED lines=8> */
.L_x_13014:
[----:B------:R-:W-:Y:S05]  /*ff00*/  BSYNC B0 ;  /* 0x0000000000007941 */ /* 0x000fea0003800000 */
.L_x_13013:
        /* <DEDUP_REMOVED lines=8> */
.L_x_13015:
[----:B------:R-:W-:Y:S01]  /*ff90*/  IMAD.MOV.U32 R12, RZ, RZ, 0x4 ;  /* 0x00000004ff0c7424 */ /* 0x000fe200078e00ff */
[----:B------:R-:W-:-:S05]  /*ffa0*/  SEL R2, R14, RZ, P2 ;  /* 0x000000ff0e027207 */ /* 0x000fca0001000000 */
[----:B------:R-:W-:-:S04]  /*ffb0*/  IMAD.IADD R2, R13, 0x1, R2 ;  /* 0x000000010d027824 */ /* 0x000fc800078e0202 */
[----:B------:R-:W-:-:S07]  /*ffc0*/  IMAD.MOV.U32 R13, RZ, RZ, R2 ;  /* 0x000000ffff0d7224 */ /* 0x000fce00078e0002 */
[----:B------:R-:W-:Y:S05]  /*ffd0*/  WARPSYNC.COLLECTIVE R15, `(.L_x_13016) ;  /* 0x000000000f087348 */ /* 0x000fea0003c00000 */
[----:B------:R0:W1:Y:S02]  /*ffe0*/  SHFL.UP P6, R14, R13, R12, R11 ;  /* 0x0400000c0d0e7389 */ /* 0x00006400000c000b */
[----:B01----:R-:W-:Y:S01]  /*fff0*/  ENDCOLLECTIVE ;  /* 0x000000000000791b */ /* 0x003fe20003800000 */
.L_x_13016:
[----:B------:R-:W-:Y:S01]  /*10000*/  IMAD.MOV.U32 R12, RZ, RZ, 0x8 ;  /* 0x00000008ff0c7424 */ /* 0x000fe200078e00ff */
[----:B------:R-:W-:-:S05]  /*10010*/  SEL R3, R14, RZ, P3 ;  /* 0x000000ff0e037207 */ /* 0x000fca0001800000 */
[----:B------:R-:W-:-:S04]  /*10020*/  IMAD.IADD R3, R2, 0x1, R3 ;  /* 0x0000000102037824 */ /* 0x000fc800078e0203 */
[----:B------:R-:W-:-:S07]  /*10030*/  IMAD.MOV.U32 R13, RZ, RZ, R3 ;  /* 0x000000ffff0d7224 */ /* 0x000fce00078e0003 */
[----:B------:R-:W-:Y:S05]  /*10040*/  WARPSYNC.COLLECTIVE R15, `(.L_x_13017) ;  /* 0x000000000f087348 */ /* 0x000fea0003c00000 */
[----:B------:R0:W1:Y:S02]  /*10050*/  SHFL.UP P6, R14, R13, R12, R11 ;  /* 0x0400000c0d0e7389 */ /* 0x00006400000c000b */
[----:B01----:R-:W-:Y:S01]  /*10060*/  ENDCOLLECTIVE ;  /* 0x000000000000791b */ /* 0x003fe20003800000 */
.L_x_13017:
[----:B------:R-:W-:Y:S01]  /*10070*/  IMAD.MOV.U32 R12, RZ, RZ, 0x10 ;  /* 0x00000010ff0c7424 */ /* 0x000fe200078e00ff */
[----:B------:R-:W-:-:S05]  /*10080*/  SEL R4, R14, RZ, P4 ;  /* 0x000000ff0e047207 */ /* 0x000fca0002000000 */
[----:B------:R-:W-:-:S04]  /*10090*/  IMAD.IADD R4, R3, 0x1, R4 ;  /* 0x0000000103047824 */ /* 0x000fc800078e0204 */
[----:B------:R-:W-:-:S07]  /*100a0*/  IMAD.MOV.U32 R13, RZ, RZ, R4 ;  /* 0x000000ffff0d7224 */ /* 0x000fce00078e0004 */
[----:B------:R-:W-:Y:S05]  /*100b0*/  WARPSYNC.COLLECTIVE R15, `(.L_x_13018) ;  /* 0x000000000f087348 */ /* 0x000fea0003c00000 */
[----:B------:R0:W1:Y:S02]  /*100c0*/  SHFL.UP P6, R14, R13, R12, R11 ;  /* 0x0400000c0d0e7389 */ /* 0x00006400000c000b */
[----:B01----:R-:W-:Y:S01]  /*100d0*/  ENDCOLLECTIVE ;  /* 0x000000000000791b */ /* 0x003fe20003800000 */
.L_x_13018:
        /* <DEDUP_REMOVED lines=8> */
.L_x_13019:
[----:B------:R-:W-:Y:S05]  /*10160*/  BRA `(.L_x_13020) ;  /* 0xffffffd800bc7947 */ /* 0x000fea000383ffff */
.L_x_12945:
[----:B------:R-:W-:Y:S01]  /*10170*/  BSSY B0, `(.L_x_13021) ;  /* 0x0000006000007945 */ /* 0x000fe20003800000 */
[----:B------:R-:W-:Y:S01]  /*10180*/  PLOP3.LUT P6, PT, P6, PT, PT, 0x8, 0x0 ;  /* 0x000000000000781c */ /* 0x000fe200037ce170 */
[----:B------:R-:W-:-:S12]  /*10190*/  IMAD.MOV.U32 R15, RZ, RZ, -0x1 ;  /* 0xffffffffff0f7424 */ /* 0x000fd800078e00ff */
[----:B0-----:R-:W-:Y:S05]  /*101a0*/  WARPSYNC.COLLECTIVE R15, `(.L_x_13022) ;  /* 0x000000000f087348 */ /* 0x001fea0003c00000 */
[----:B------:R-:W-:Y:S01]  /*101b0*/  VOTE.ANY R14, PT, P6 ;  /* 0x00000000000e7806 */ /* 0x000fe200030e0100 */
[----:B0-----:R-:W-:Y:S06]  /*101c0*/  ENDCOLLECTIVE ;  /* 0x000000000000791b */ /* 0x001fec0003800000 */
.L_x_13022:
[----:B------:R-:W-:Y:S05]  /*101d0*/  BSYNC B0 ;  /* 0x0000000000007941 */ /* 0x000fea0003800000 */
.L_x_13021:
        /* <DEDUP_REMOVED lines=9> */
.L_x_13023:
[----:B------:R-:W-:Y:S01]  /*10270*/  IMAD.MOV.U32 R5, RZ, RZ, R14 ;  /* 0x000000ffff057224 */ /* 0x000fe200078e000e */
[----:B------:R-:W-:Y:S06]  /*10280*/  BRA `(.L_x_13024) ;  /* 0xffffffd800ac7947 */ /* 0x000fec000383ffff */
.L_x_12947:
[----:B------:R-:W-:Y:S01]  /*10290*/  BSSY B0, `(.L_x_13025) ;  /* 0x0000007000007945 */ /* 0x000fe20003800000 */
[----:B------:R-:W-:Y:S02]  /*102a0*/  IMAD.MOV.U32 R13, RZ, RZ, R2 ;  /* 0x000000ffff0d7224 */ /* 0x000fe400078e0002 */
[----:B------:R-:W-:Y:S02]  /*102b0*/  IMAD.MOV.U32 R11, RZ, RZ, 0x1f ;  /* 0x0000001fff0b7424 */ /* 0x000fe400078e00ff */
[----:B------:R-:W-:-:S07]  /*102c0*/  IMAD.MOV.U32 R15, RZ, RZ, -0x1 ;  /* 0xffffffffff0f7424 */ /* 0x000fce00078e00ff */
[----:B012---:R-:W-:Y:S05]  /*102d0*/  WARPSYNC.COLLECTIVE R15, `(.L_x_13026) ;  /* 0x000000000f087348 */ /* 0x007fea0003c00000 */
[----:B------:R3:W4:Y:S02]  /*102e0*/  SHFL.IDX P6, R14, R13, R12, R11 ;  /* 0x0000000c0d0e7389 */ /* 0x00072400000c000b */
[----:B01234-:R-:W-:Y:S01]  /*102f0*/  ENDCOLLECTIVE ;  /* 0x000000000000791b */ /* 0x01ffe20003800000 */
.L_x_13026:
[----:B------:R-:W-:Y:S05]  /*10300*/  BSYNC B0 ;  /* 0x0000000000007941 */ /* 0x000fea0003800000 */
.L_x_13025:
[----:B------:R-:W-:Y:S05]  /*10310*/  BRA `(.L_x_12946) ;  /* 0xffffffd800a47947 */ /* 0x000fea000383ffff */
.L_x_12951:
[----:B-1----:R1:W2:Y:S02]  /*10320*/  SYNCS.PHASECHK.TRANS64.TRYWAIT P0, [R9+URZ+0x30820], R0 ;  /* 0x03082000090075a7 */ /* 0x0022a4000800017f */
[----:B--2---:R-:W-:Y:S05]  /*10330*/  @!P0 NANOSLEEP.SYNCS 0x989680 ;  /* 0x009896800000895d */ /* 0x004fea0003900000 */
[----:B------:R-:W2:Y:S02]  /*10340*/  @!P0 SYNCS.PHASECHK.TRANS64 P0, [R9+URZ+0x30820], R0 ;  /* 0x03082000090085a7 */ /* 0x000ea4000800007f */
[----:B--2---:R-:W-:Y:S05]  /*10350*/  @!P0 BRA `(.L_x_12951) ;  /* 0xfffffffc00f08947 */ /* 0x004fea000383ffff */
[----:B------:R-:W-:Y:S05]  /*10360*/  BRA `(.L_x_13027) ;  /* 0xffffffdc00907947 */ /* 0x000fea000383ffff */
.L_x_12952:
        /* <DEDUP_REMOVED lines=11> */
.L_x_13029:
[----:B------:R-:W-:Y:S05]  /*10420*/  BSYNC B0 ;  /* 0x0000000000007941 */ /* 0x000fea0003800000 */
.L_x_13028:
[----:B------:R-:W-:Y:S05]  /*10430*/  BRA `(.L_x_13030) ;  /* 0xffffffdc00787947 */ /* 0x000fea000383ffff */
.L_x_12955:
[----:B------:R-:W-:Y:S01]  /*10440*/  BSSY B1, `(.L_x_13031) ;  /* 0x0000006000017945 */ /* 0x000fe20003800000 */
[----:B------:R-:W-:-:S07]  /*10450*/  IMAD.MOV.U32 R15, RZ, RZ, -0x1 ;  /* 0xffffffffff0f7424 */ /* 0x000fce00078e00ff */
[----:B01-3--:R-:W-:Y:S05]  /*10460*/  WARPSYNC.COLLECTIVE R15, `(.L_x_13032) ;  /* 0x000000000f0c7348 */ /* 0x00bfea0003c00000 */
[----:B------:R-:W-:Y:S02]  /*10470*/  ELECT P6, UR62, PT ;  /* 0x00000000003e782f */ /* 0x000fe400038c0000 */
[----:B------:R-:W-:Y:S01]  /*10480*/  MOV R14, UR62 ;  /* 0x0000003e000e7c02 */ /* 0x000fe20008000f00 */
[----:B01-3--:R-:W-:Y:S10]  /*10490*/  ENDCOLLECTIVE ;  /* 0x000000000000791b */ /* 0x00bff40003800000 */
.L_x_13032:
[----:B------:R-:W-:Y:S05]  /*104a0*/  BSYNC B1 ;  /* 0x0000000000017941 */ /* 0x000fea0003800000 */
.L_x_13031:
[----:B------:R-:W-:Y:S05]  /*104b0*/  BRA `(.L_x_13033) ;  /* 0xffffffdc00707947 */ /* 0x000fea000383ffff */
.L_x_12957:
[----:B-1----:R1:W2:Y:S02]  /*104c0*/  SYNCS.PHASECHK.TRANS64.TRYWAIT P0, [R5+URZ], R4 ;  /* 0x00000004050075a7 */ /* 0x0022a4000800017f */
[----:B--2---:R-:W-:Y:S05]  /*104d0*/  @!P0 NANOSLEEP.SYNCS 0x989680 ;  /* 0x009896800000895d */ /* 0x004fea0003900000 */
[----:B------:R-:W2:Y:S02]  /*104e0*/  @!P0 SYNCS.PHASECHK.TRANS64 P0, [R5+URZ], R4 ;  /* 0x00000004050085a7 */ /* 0x000ea4000800007f */
[----:B--2---:R-:W-:Y:S05]  /*104f0*/  @!P0 BRA `(.L_x_12957) ;  /* 0xfffffffc00f08947 */ /* 0x004fea000383ffff */
[----:B------:R-:W-:Y:S05]  /*10500*/  BRA `(.L_x_13034) ;  /* 0xffffffdc00a47947 */ /* 0x000fea000383ffff */
.L_x_12958:
[----:B--2---:R2:W4:Y:S02]  /*10510*/  SYNCS.PHASECHK.TRANS64.TRYWAIT P0, [R3+URZ], R2 ;  /* 0x00000002030075a7 */ /* 0x004524000800017f */
[----:B----4-:R-:W-:Y:S05]  /*10520*/  @!P0 NANOSLEEP.SYNCS 0x989680 ;  /* 0x009896800000895d */ /* 0x010fea0003900000 */
[----:B------:R-:W4:Y:S02]  /*10530*/  @!P0 SYNCS.PHASECHK.TRANS64 P0, [R3+URZ], R2 ;  /* 0x00000002030085a7 */ /* 0x000f24000800007f */
[----:B----4-:R-:W-:Y:S05]  /*10540*/  @!P0 BRA `(.L_x_12958) ;  /* 0xfffffffc00f08947 */ /* 0x010fea000383ffff */
[----:B------:R-:W-:Y:S05]  /*10550*/  BRA `(.L_x_13035) ;  /* 0xffffffdc00987947 */ /* 0x000fea000383ffff */
.L_x_12960:
[----:B----4-:R4:W0:Y:S02]  /*10560*/  SYNCS.PHASECHK.TRANS64.TRYWAIT P0, [R23+URZ], R4 ;  /* 0x00000004170075a7 */ /* 0x010824000800017f */
[----:B0-----:R-:W-:Y:S05]  /*10570*/  @!P0 NANOSLEEP.SYNCS 0x989680 ;  /* 0x009896800000895d */ /* 0x001fea0003900000 */
[----:B------:R-:W0:Y:S02]  /*10580*/  @!P0 SYNCS.PHASECHK.TRANS64 P0, [R23+URZ], R4 ;  /* 0x00000004170085a7 */ /* 0x000e24000800007f */
[----:B0-----:R-:W-:Y:S05]  /*10590*/  @!P0 BRA `(.L_x_12960) ;  /* 0xfffffffc00f08947 */ /* 0x001fea000383ffff */
[----:B------:R-:W-:Y:S05]  /*105a0*/  BRA `(.L_x_13036) ;  /* 0xffffffdc009c7947 */ /* 0x000fea000383ffff */
.L_x_13037:
        /* <DEDUP_REMOVED lines=13> */
.L_x_15333:


//--------------------- .text._ZN7cutlass13device_kernelIN5flash11enable_sm90INS1_16FlashAttnFwdSm90INS1_25CollectiveMainloopFwdSm90ILi2EN4cute5tupleIJNS5_1CILi1EEES8_S8_EEENS6_IJNS7_ILi192EEESA_NS7_ILi64EEEEEELi64ENS_6half_tEfNS_4arch4Sm90ELb0ELb0ELb0ELb1ELb0ELb1ELb0ELb0ELb1ELb1ELb0ELb0EEENS1_21CollectiveEpilogueFwdINS6_IJSA_SB_SA_EEES9_SD_SF_Li384ELb1ELb1ELb0ELb0EEENS1_36VarlenDynamicPersistentTileSchedulerILi192ELi192ELi384ELi128ELb0ELb1ELb1ELb0ELb1ELb1EEEEEEEEEvNT_6ParamsE --------------------------
	.section	.text._ZN7cutlass13device_kernelIN5flash11enable_sm90INS1_16FlashAttnFwdSm90INS1_25CollectiveMainloopFwdSm90ILi2EN4cute5tupleIJNS5_1CILi1EEES8_S8_EEENS6_IJNS7_ILi192EEESA_NS7_ILi64EEEEEELi64ENS_6half_tEfNS_4arch4Sm90ELb0ELb0ELb0ELb1ELb0ELb1ELb0ELb0ELb1ELb1ELb0ELb0EEENS1_21CollectiveEpilogueFwdINS6_IJSA_SB_SA_EEES9_SD_SF_Li384ELb1ELb1ELb0ELb0EEENS1_36VarlenDynamicPersistentTileSchedulerILi192ELi192ELi384ELi128ELb0ELb1ELb1ELb0ELb1ELb1EEEEEEEEEvNT_6ParamsE,"ax",@progbits
	.align	128
.text._ZN7cutlass13device_kernelIN5flash11enable_sm90INS1_16FlashAttnFwdSm90INS1_25CollectiveMainloopFwdSm90ILi2EN4cute5tupleIJNS5_1CILi1EEES8_S8_EEENS6_IJNS7_ILi192EEESA_NS7_ILi64EEEEEELi64ENS_6half_tEfNS_4arch4Sm90ELb0ELb0ELb0ELb1ELb0ELb1ELb0ELb0ELb1ELb1ELb0ELb0EEENS1_21CollectiveEpilogueFwdINS6_IJSA_SB_SA_EEES9_SD_SF_Li384ELb1ELb1ELb0ELb0EEENS1_36VarlenDynamicPersistentTileSchedulerILi192ELi192ELi384ELi128ELb0ELb1ELb1ELb0ELb1ELb1EEEEEEEEEvNT_6ParamsE:
        .type           _ZN7cutlass13device_kernelIN5flash11enable_sm90INS1_16FlashAttnFwdSm90INS1_25CollectiveMainloopFwdSm90ILi2EN4cute5tupleIJNS5_1CILi1EEES8_S8_EEENS6_IJNS7_ILi192EEESA_NS7_ILi64EEEEEELi64ENS_6half_tEfNS_4arch4Sm90ELb0ELb0ELb0ELb1ELb0ELb1ELb0ELb0ELb1ELb1ELb0ELb0EEENS1_21CollectiveEpilogueFwdINS6_IJSA_SB_SA_EEES9_SD_SF_Li384ELb1ELb1ELb0ELb0EEENS1_36VarlenDynamicPersistentTileSchedulerILi192ELi192ELi384ELi128ELb0ELb1ELb1ELb0ELb1ELb1EEEEEEEEEvNT_6ParamsE,@function
        .size           _ZN7cutlass13device_kernelIN5flash11enable_sm90INS1_16FlashAttnFwdSm90INS1_25CollectiveMainloopFwdSm90ILi2EN4cute5tupleIJNS5_1CILi1EEES8_S8_EEENS6_IJNS7_ILi192EEESA_NS7_ILi64EEEEEELi64ENS_6half_tEfNS_4arch4Sm90ELb0ELb0ELb0ELb1ELb0ELb1ELb0ELb0ELb1ELb1ELb0ELb0EEENS1_21CollectiveEpilogueFwdINS6_IJSA_SB_SA_EEES9_SD_SF_Li384ELb1ELb1ELb0ELb0EEENS1_36VarlenDynamicPersistentTileSchedulerILi192ELi192ELi384ELi128ELb0ELb1ELb1ELb0ELb1ELb1EEEEEEEEEvNT_6ParamsE,(.L_x_15334 - _ZN7cutlass13device_kernelIN5flash11enable_sm90INS1_16FlashAttnFwdSm90INS1_25CollectiveMainloopFwdSm90ILi2EN4cute5tupleIJNS5_1CILi1EEES8_S8_EEENS6_IJNS7_ILi192EEESA_NS7_ILi64EEEEEELi64ENS_6half_tEfNS_4arch4Sm90ELb0ELb0ELb0ELb1ELb0ELb1ELb0ELb0ELb1ELb1ELb0ELb0EEENS1_21CollectiveEpilogueFwdINS6_IJSA_SB_SA_EEES9_SD_SF_Li384ELb1ELb1ELb0ELb0EEENS1_36VarlenDynamicPersistentTileSchedulerILi192ELi192ELi384ELi128ELb0ELb1ELb1ELb0ELb1ELb1EEEEEEEEEvNT_6ParamsE)
        .other          _ZN7cutlass13device_kernelIN5flash11enable_sm90INS1_16FlashAttnFwdSm90INS1_25CollectiveMainloopFwdSm90ILi2EN4cute5tupleIJNS5_1CILi1EEES8_S8_EEENS6_IJNS7_ILi192EEESA_NS7_ILi64EEEEEELi64ENS_6half_tEfNS_4arch4Sm90ELb0ELb0ELb0ELb1ELb0ELb1ELb0ELb0ELb1ELb1ELb0ELb0EEENS1_21CollectiveEpilogueFwdINS6_IJSA_SB_SA_EEES9_SD_SF_Li384ELb1ELb1ELb0ELb0EEENS1_36VarlenDynamicPersistentTileSchedulerILi192ELi192ELi384ELi128ELb0ELb1ELb1ELb0ELb1ELb1EEEEEEEEEvNT_6ParamsE,@"STO_CUDA_ENTRY STV_DEFAULT"
_ZN7cutlass13device_kernelIN5flash11enable_sm90INS1_16FlashAttnFwdSm90INS1_25CollectiveMainloopFwdSm90ILi2EN4cute5tupleIJNS5_1CILi1EEES8_S8_EEENS6_IJNS7_ILi192EEESA_NS7_ILi64EEEEEELi64ENS_6half_tEfNS_4arch4Sm90ELb0ELb0ELb0ELb1ELb0ELb1ELb0ELb0ELb1ELb1ELb0ELb0EEENS1_21CollectiveEpilogueFwdINS6_IJSA_SB_SA_EEES9_SD_SF_Li384ELb1ELb1ELb0ELb0EEENS1_36VarlenDynamicPersistentTileSchedulerILi192ELi192ELi384ELi128ELb0ELb1ELb1ELb0ELb1ELb1EEEEEEEEEvNT_6ParamsE:
        /* <DEDUP_REMOVED lines=23> */
.L_x_13039:
[----:B------:R-:W-:Y:S05]  /*0170*/  BSYNC B0 ;  /* 0x0000000000007941 */ /* 0x000fea0003800000 */
.L_x_13038:
        /* <DEDUP_REMOVED lines=40> */
.L_x_13040:
        /* <DEDUP_REMOVED lines=22> */
.L_x_13041:
        /* <DEDUP_REMOVED lines=18> */
.L_x_13042:
        /* <DEDUP_REMOVED lines=22> */
.L_x_13043:
        /* <DEDUP_REMOVED lines=22> */
.L_x_13044:
        /* <DEDUP_REMOVED lines=9> */
.L_x_13047:
        /* <DEDUP_REMOVED lines=23> */
[----:B------:R-:W2:Y:S01]  /*0b40*/  LDL.LU R14, [R1+0x4c] ;  /* 0x00004c00010e7983 */ /* 0x000ea20000300800 */
[----:B------:R-:W0:Y:S02]  /*0b50*/  S2R R0, SR_TID.X ;  /* 0x0000000000007919 */ /* 0x000e240000002100 */
[----:B0-----:R-:W-:-:S05]  /*0b60*/  VIADD R13, R0, 0xffffff80 ;  /* 0xffffff80000d7836 */ /* 0x001fca0000000000 */
[----:B------:R-:W-:-:S04]  /*0b70*/  SHF.R.S32.HI R0, RZ, 0x1f, R13 ;  /* 0x0000001fff007819 */ /* 0x000fc8000001140d */
[----:B------:R-:W-:-:S04]  /*0b80*/  LEA.HI R3, R0, R13, RZ, 0x7 ;  /* 0x0000000d00037211 */ /* 0x000fc800078f38ff */
[----:B------:R-:W-:-:S05]  /*0b90*/  LOP3.LUT R4, R3, 0xffffff80, RZ, 0xc0, !PT ;  /* 0xffffff8003047812 */ /* 0x000fca00078ec0ff */
[----:B------:R-:W-:-:S05]  /*0ba0*/  IMAD.IADD R16, R13, 0x1, -R4 ;  /* 0x000000010d107824 */ /* 0x000fca00078e0a04 */
[----:B------:R-:W-:-:S04]  /*0bb0*/  SHF.R.S32.HI R9, RZ, 0x1f, R16 ;  /* 0x0000001fff097819 */ /* 0x000fc80000011410 */
[----:B------:R-:W-:Y:S02]  /*0bc0*/  LEA.HI R10, R9, R16, RZ, 0x2 ;  /* 0x00000010090a7211 */ /* 0x000fe400078f10ff */
[----:B------:R-:W-:Y:S02]  /*0bd0*/  LEA.HI R4, R0, R13, RZ, 0x4 ;  /* 0x0000000d00047211 */ /* 0x000fe400078f20ff */
[--C-:B------:R-:W-:Y:S02]  /*0be0*/  SHF.R.S32.HI R8, RZ, 0x2, R10.reuse ;  /* 0x00000002ff087819 */ /* 0x100fe4000001140a */
[----:B------:R-:W-:Y:S02]  /*0bf0*/  SHF.R.S32.HI R7, RZ, 0x1f, R10 ;  /* 0x0000001fff077819 */ /* 0x000fe4000001140a */
[----:B------:R-:W-:Y:S02]  /*0c00*/  LOP3.LUT R5, R4, 0xfffffff0, RZ, 0xc0, !PT ;  /* 0xfffffff004057812 */ /* 0x000fe400078ec0ff */
[----:B------:R-:W-:-:S02]  /*0c10*/  LEA.HI R7, R7, R8, RZ, 0x3 ;  /* 0x0000000807077211 */ /* 0x000fc400078f18ff */
[----:B------:R-:W-:Y:S02]  /*0c20*/  IADD3 R5, R13, -R5, RZ ;  /* 0x800000050d057210 */ /* 0x000fe40007ffe0ff */
[----:B------:R-:W-:Y:S02]  /*0c30*/  LOP3.LUT R11, R7, 0xfffffff8, RZ, 0xc0, !PT ;  /* 0xfffffff8070b7812 */ /* 0x000fe400078ec0ff */
[----:B------:R-:W-:Y:S02]  /*0c40*/  SHF.R.S32.HI R7, RZ, 0x4, R4 ;  /* 0x00000004ff077819 */ /* 0x000fe40000011404 */
[----:B------:R-:W-:Y:S01]  /*0c50*/  SHF.R.S32.HI R6, RZ, 0x1f, R5 ;  /* 0x0000001fff067819 */ /* 0x000fe20000011405 */
[----:B------:R-:W-:Y:S01]  /*0c60*/  IMAD.IADD R12, R8, 0x1, -R11 ;  /* 0x00000001080c7824 */ /* 0x000fe200078e0a0b */
[----:B------:R-:W-:Y:S02]  /*0c70*/  LEA.HI R8, R0, R13, RZ, 0x5 ;  /* 0x0000000d00087211 */ /* 0x000fe400078f28ff */
[----:B------:R-:W-:-:S02]  /*0c80*/  LEA.HI R4, R4, R7, RZ, 0x1 ;  /* 0x0000000704047211 */ /* 0x000fc400078f08ff */
[----:B------:R-:W-:Y:S02]  /*0c90*/  LEA.HI R6, R6, R5, RZ, 0x3 ;  /* 0x0000000506067211 */ /* 0x000fe400078f18ff */
[----:B------:R-:W-:Y:S02]  /*0ca0*/  SHF.R.S32.HI R18, RZ, 0x5, R8 ;  /* 0x00000005ff127819 */ /* 0x000fe40000011408 */
[----:B------:R-:W-:Y:S02]  /*0cb0*/  LOP3.LUT R8, R4, 0x1ffffffe, RZ, 0xc0, !PT ;  /* 0x1ffffffe04087812 */ /* 0x000fe400078ec0ff */
[----:B------:R-:W-:Y:S02]  /*0cc0*/  LOP3.LUT R4, R6, 0xfffffff8, RZ, 0xc0, !PT ;  /* 0xfffffff806047812 */ /* 0x000fe400078ec0ff */
[----:B------:R-:W-:Y:S01]  /*0cd0*/  LOP3.LUT R10, R10, 0x7ffffffc, RZ, 0xc0, !PT ;  /* 0x7ffffffc0a0a7812 */ /* 0x000fe200078ec0ff */
[----:B------:R-:W-:Y:S02]  /*0ce0*/  IMAD.IADD R8, R7, 0x1, -R8 ;  /* 0x0000000107087824 */ /* 0x000fe400078e0a08 */
[----:B------:R-:W-:-:S02]  /*0cf0*/  IMAD.SHL.U32 R7, R18, 0x400, RZ ;  /* 0x0000040012077824 */ /* 0x000fc400078e00ff */
[C---:B------:R-:W-:Y:S01]  /*0d00*/  IMAD.IADD R4, R5.reuse, 0x1, -R4 ;  /* 0x0000000105047824 */ /* 0x040fe200078e0a04 */
[----:B------:R-:W-:Y:S01]  /*0d10*/  IADD3 R10, R16, -R10, RZ ;  /* 0x8000000a100a7210 */ /* 0x000fe20007ffe0ff */
[----:B------:R-:W-:Y:S01]  /*0d20*/  IMAD R5, R5, 0x40, R7 ;  /* 0x0000004005057824 */ /* 0x000fe200078e0207 */
[----:B------:R-:W-:Y:S01]  /*0d30*/  SHF.R.S32.HI R15, RZ, 0x7, R3 ;  /* 0x00000007ff0f7819 */ /* 0x000fe20000011403 */
[----:B------:R-:W-:Y:S01]  /*0d40*/  IMAD.SHL.U32 R8, R8, 0x8, RZ ;  /* 0x0000000808087824 */ /* 0x000fe200078e00ff */
[----:B------:R-:W-:Y:S01]  /*0d50*/  LEA.HI R9, R9, R16, RZ, 0x5 ;  /* 0x0000001009097211 */ /* 0x000fe200078f28ff */
[----:B------:R-:W-:Y:S01]  /*0d60*/  IMAD.MOV.U32 R11, RZ, RZ, -0x2 ;  /* 0xfffffffeff0b7424 */ /* 0x000fe200078e00ff */
[----:B------:R-:W-:Y:S01]  /*0d70*/  SHF.L.U32 R3, R4, 0x6, RZ ;  /* 0x0000000604037819 */ /* 0x000fe200000006ff */
[----:B------:R-:W-:Y:S01]  /*0d80*/  IMAD.IADD R5, R8, 0x1, R5 ;  /* 0x0000000108057824 */ /* 0x000fe200078e0205 */
[----:B------:R-:W-:Y:S01]  /*0d90*/  R2P PR, R4, 0x6 ;  /* 0x0000000604007804 */ /* 0x000fe20000000000 */
[----:B------:R-:W-:Y:S01]  /*0da0*/  IMAD R4, R10, R11, 0xc0 ;  /* 0x000000c00a047424 */ /* 0x000fe200078e020b */
[----:B------:R-:W-:-:S02]  /*0db0*/  LEA.HI R0, R0, R13, RZ, 0x2 ;  /* 0x0000000d00007211 */ /* 0x000fc400078f10ff */
[----:B------:R-:W-:Y:S02]  /*0dc0*/  SHF.R.S32.HI R9, RZ, 0x5, R9 ;  /* 0x00000005ff097819 */ /* 0x000fe40000011409 */
[----:B------:R-:W-:Y:S01]  /*0dd0*/  LOP3.LUT R3, R3, 0x1c0, RZ, 0xc0, !PT ;  /* 0x000001c003037812 */ /* 0x000fe200078ec0ff */
[----:B------:R-:W-:Y:S01]  /*0de0*/  STL [R1+0x78], R5 ;  /* 0x0000780501007387 */ /* 0x000fe20000100800 */
[----:B------:R-:W-:Y:S01]  /*0df0*/  SHF.R.S32.HI R18, RZ, 0x2, R0 ;  /* 0x00000002ff127819 */ /* 0x000fe20000011400 */
[----:B------:R-:W-:Y:S01]  /*0e00*/  IMAD.SHL.U32 R6, R6, 0x40, RZ ;  /* 0x0000004006067824 */ /* 0x000fe200078e00ff */
[----:B------:R-:W-:Y:S01]  /*0e10*/  LOP3.LUT R8, R3, 0x8, R8, 0xf8, !PT ;  /* 0x0000000803087812 */ /* 0x000fe200078ef808 */
[----:B------:R0:W-:Y:S01]  /*0e20*/  STL [R1+0x70], R4 ;  /* 0x0000700401007387 */ /* 0x0001e20000100800 */
[----:B------:R-:W-:Y:S01]  /*0e30*/  IMAD R12, R9, 0x10, R12 ;  /* 0x00000010090c7824 */ /* 0x000fe200078e020c */
[----:B------:R-:W-:Y:S01]  /*0e40*/  SHF.R.U32.HI R3, RZ, 0x3, R3 ;  /* 0x00000003ff037819 */ /* 0x000fe20000011603 */
[----:B------:R-:W-:Y:S01]  /*0e50*/  IMAD.HI R9, R15, 0x55555556, RZ ;  /* 0x555555560f097827 */ /* 0x000fe200078e02ff */
[----:B------:R-:W-:-:S02]  /*0e60*/  IADD3 R10, R18, 0x60, RZ ;  /* 0x00000060120a7810 */ /* 0x000fc40007ffe0ff */
[----:B------:R-:W-:Y:S02]  /*0e70*/  LOP3.LUT R3, R8, R3, RZ, 0x3c, !PT ;  /* 0x0000000308037212 */ /* 0x000fe400078e3cff */
[----:B0-----:R-:W-:Y:S02]  /*0e80*/  LOP3.LUT R4, R0, 0xfffffffc, RZ, 0xc0, !PT ;  /* 0xfffffffc00047812 */ /* 0x001fe400078ec0ff */
[----:B------:R-:W-:Y:S02]  /*0e90*/  LOP3.LUT R6, R6, 0x7ffffe00, RZ, 0xc0, !PT ;  /* 0x7ffffe0006067812 */ /* 0x000fe400078ec0ff */
[----:B------:R-:W-:Y:S01]  /*0ea0*/  SHF.R.S32.HI R5, RZ, 0x1f, R0 ;  /* 0x0000001fff057819 */ /* 0x000fe20000011400 */
[----:B------:R-:W-:Y:S01]  /*0eb0*/  IMAD.IADD R4, R13, 0x1, -R4 ;  /* 0x000000010d047824 */ /* 0x000fe200078e0a04 */
[----:B------:R-:W-:Y:S02]  /*0ec0*/  SHF.R.S32.HI R8, RZ, 0x1f, R10 ;  /* 0x0000001fff087819 */ /* 0x000fe4000001140a */
[----:B------:R-:W-:-:S02]  /*0ed0*/  LEA.HI R9, R9, R9, RZ, 0x1 ;  /* 0x0000000909097211 */ /* 0x000fc400078f08ff */
[----:B------:R-:W-:Y:S02]  /*0ee0*/  IADD3 R3, R3, R6, R7 ;  /* 0x0000000603037210 */ /* 0x000fe40007ffe007 */
[----:B------:R-:W-:Y:S02]  /*0ef0*/  LEA.HI R5, R5, R18, RZ, 0x3 ;  /* 0x0000001205057211 */ /* 0x000fe400078f18ff */
[----:B------:R-:W-:Y:S01]  /*0f00*/  SHF.R.S32.HI R6, RZ, 0x1f, R18 ;  /* 0x0000001fff067819 */ /* 0x000fe20000011412 */
[----:B------:R-:W-:Y:S01]  /*0f10*/  IMAD.SHL.U32 R6, R10, 0x40, RZ ;  /* 0x000000400a067824 */ /* 0x000fe200078e00ff */
[----:B------:R-:W-:Y:S01]  /*0f20*/  LEA.HI R8, R8, R10, RZ, 0x3 ;  /* 0x0000000a08087211 */ /* 0x000fe200078f18ff */
[----:B------:R-:W-:Y:S01]  /*0f30*/  IMAD R9, R9, -0x3, R15 ;  /* 0xfffffffd09097824 */ /* 0x000fe200078e020f */
[C---:B------:R-:W-:Y:S02]  /*0f40*/  LEA.HI R0, R4.reuse, R4, RZ, 0x1 ;  /* 0x0000000404007211 */ /* 0x040fe400078f08ff */
[----:B------:R-:W-:Y:S01]  /*0f50*/  LOP3.LUT R7, R5, 0xfffffff8, RZ, 0xc0, !PT ;  /* 0xfffffff805077812 */ /* 0x000fe200078ec0ff */
[----:B------:R-:W-:Y:S01]  /*0f60*/  IMAD.SHL.U32 R16, R4, 0x8, RZ ;  /* 0x0000000804107824 */ /* 0x000fe200078e00ff */
[----:B------:R-:W-:Y:S01]  /*0f70*/  LOP3.LUT R5, R0, 0x1ffffffe, RZ, 0xc0, !PT ;  /* 0x1ffffffe00057812 */ /* 0x000fe200078ec0ff */
[----:B------:R-:W-:Y:S01]  /*0f80*/  IMAD.SHL.U32 R8, R8, 0x40, RZ ;  /* 0x0000004008087824 */ /* 0x000fe200078e00ff */
[----:B------:R-:W-:Y:S01]  /*0f90*/  LOP3.LUT R0, R6, 0x1c0, RZ, 0xc0, !PT ;  /* 0x000001c006007812 */ /* 0x000fe200078ec0ff */
[----:B------:R-:W-:Y:S01]  /*0fa0*/  IMAD R12, R9, 0x40, R12 ;  /* 0x00000040090c7824 */ /* 0x000fe200078e020c */
[----:B------:R-:W-:Y:S01]  /*0fb0*/  LEA R157, R3, R2, 0x1 ;  /* 0x00000002039d7211 */ /* 0x000fe200078e08ff */
[----:B------:R-:W-:Y:S01]  /*0fc0*/  IMAD.IADD R7, R18, 0x1, -R7 ;  /* 0x0000000112077824 */ /* 0x000fe200078e0a07 */
[----:B------:R-:W-:Y:S01]  /*0fd0*/  SHF.R.U32.HI R10, RZ, 0x3, R0 ;  /* 0x00000003ff0a7819 */ /* 0x000fe20000011600 */
[----:B------:R-:W-:Y:S01]  /*0fe0*/  IMAD.MOV.U32 R9, RZ, RZ, 0x40 ;  /* 0x00000040ff097424 */ /* 0x000fe200078e00ff */
[----:B------:R-:W-:Y:S01]  /*0ff0*/  LOP3.LUT R3, R0, 0x38, R16, 0xf8, !PT ;  /* 0x0000003800037812 */ /* 0x000fe200078ef810 */
[----:B------:R-:W-:Y:S01]  /*1000*/  STL [R1+0x6c], R12 ;  /* 0x00006c0c01007387 */ /* 0x000fe20000100800 */
[----:B------:R-:W-:-:S03]  /*1010*/  LOP3.LUT R6, R8, 0xfffffe00, RZ, 0xc0, !PT ;  /* 0xfffffe0008067812 */ /* 0x000fc600078ec0ff */
[----:B------:R-:W-:Y:S01]  /*1020*/  STL [R1+0x5c], RZ ;  /* 0x00005cff01007387 */ /* 0x000fe20000100800 */
[----:B------:R-:W-:-:S03]  /*1030*/  VIADD R0, R157, 0x1e800 ;  /* 0x0001e8009d007836 */ /* 0x000fc60000000000 */
[----:B------:R0:W-:Y:S01]  /*1040*/  STL [R1+0x34], R7 ;  /* 0x0000340701007387 */ /* 0x0001e20000100800 */
[C---:B------:R-:W-:Y:S02]  /*1050*/  IMAD.IADD R5, R4.reuse, 0x1, -R5 ;  /* 0x0000000104057824 */ /* 0x040fe400078e0a05 */
[----:B------:R-:W-:Y:S01]  /*1060*/  IMAD.SHL.U32 R22, R4, 0x4, RZ ;  /* 0x0000000404167824 */ /* 0x000fe200078e00ff */
[----:B------:R1:W-:Y:S01]  /*1070*/  STL [R1+0x44], R6 ;  /* 0x0000440601007387 */ /* 0x0003e20000100800 */
[----:B------:R-:W-:Y:S01]  /*1080*/  VIADD R4, R157, 0x1e820 ;  /* 0x0001e8209d047836 */ /* 0x000fe20000000000 */
[----:B0-----:R-:W-:Y:S02]  /*1090*/  LOP3.LUT R7, R6, R3, R10, 0xf6, !PT ;  /* 0x0000000306077212 */ /* 0x001fe400078ef60a */
[----:B------:R-:W-:Y:S01]  /*10a0*/  SEL R3, R9, 0xffffffc0, !P2 ;  /* 0xffffffc009037807 */ /* 0x000fe20005000000 */
[----:B------:R-:W-:Y:S01]  /*10b0*/  @P1 VIADD R4, R0, 0xffffffe0 ;  /* 0xffffffe000041836 */ /* 0x000fe20000000000 */
[----:B-1----:R-:W-:Y:S01]  /*10c0*/  LEA R6, R7, R2, 0x1 ;  /* 0x0000000207067211 */ /* 0x002fe200078e08ff */
[----:B------:R-:W-:-:S02]  /*10d0*/  IMAD R5, R5, 0x8, R12 ;  /* 0x0000000805057824 */ /* 0x000fc400078e020c */
[----:B------:R-:W-:Y:S02]  /*10e0*/  IMAD.IADD R0, R0, 0x1, R3 ;  /* 0x0000000100007824 */ /* 0x000fe400078e0203 */
[----:B------:R-:W-:Y:S04]  /*10f0*/  STL [R1+0x68], R6 ;  /* 0x0000680601007387 */ /* 0x000fe80000100800 */
[----:B------:R-:W-:Y:S04]  /*1100*/  STL [R1+0x48], R4 ;  /* 0x0000480401007387 */ /* 0x000fe80000100800 */
[----:B------:R0:W-:Y:S04]  /*1110*/  STL [R1+0x74], R5 ;  /* 0x0000740501007387 */ /* 0x0001e80000100800 */
[----:B------:R1:W-:Y:S01]  /*1120*/  STL [R1+0x8], R0 ;  /* 0x0000080001007387 */ /* 0x0003e20000100800 */
[----:B0-----:R-:W-:-:S02]  /*1130*/  IMAD.IADD R5, R3, 0x1, R4 ;  /* 0x0000000103057824 */ /* 0x001fc400078e0204 */
[C---:B------:R-:W-:Y:S02]  /*1140*/  VIADD R3, R4.reuse, 0x6000 ;  /* 0x0000600004037836 */ /* 0x040fe40000000000 */
[----:B-1----:R-:W-:Y:S01]  /*1150*/  VIADD R0, R4, 0xc000 ;  /* 0x0000c00004007836 */ /* 0x002fe20000000000 */
[----:B------:R0:W-:Y:S04]  /*1160*/  STL [R1+0x4], R5 ;  /* 0x0000040501007387 */ /* 0x0001e80000100800 */
[----:B------:R0:W-:Y:S04]  /*1170*/  STL [R1+0x4c], R0 ;  /* 0x00004c0001007387 */ /* 0x0001e80000100800 */
[----:B------:R0:W-:Y:S01]  /*1180*/  STL [R1+0x50], R3 ;  /* 0x0000500301007387 */ /* 0x0001e20000100800 */
[----:B------:R-:W-:Y:S01]  /*1190*/  IMAD.MOV.U32 R19, RZ, RZ, RZ ;  /* 0x000000ffff137224 */ /* 0x000fe200078e00ff */
[----:B------:R-:W-:Y:S01]  /*11a0*/  CS2R R152, SRZ ;  /* 0x0000000000987805 */ /* 0x000fe2000001ff00 */
[----:B------:R-:W-:-:S02]  /*11b0*/  IMAD.MOV.U32 R156, RZ, RZ, RZ ;  /* 0x000000ffff9c7224 */ /* 0x000fc400078e00ff */
[----:B------:R-:W-:Y:S01]  /*11c0*/  VIADD R154, R22, 0x10 ;  /* 0x00000010169a7836 */ /* 0x000fe20000000000 */
[----:B0-2---:R-:W-:-:S07]  /*11d0*/  LOP3.LUT R155, R14, 0x1, RZ, 0xfc, !PT ;  /* 0x000000010e9b7812 */ /* 0x005fce00078efcff */
.L_x_13168:
[----:B0--3-5:R-:W0:Y:S02]  /*11e0*/  LDC.64 R4, c[0x0][0xc88] ;  /* 0x00032200ff047b82 */ /* 0x029e240000000a00 */
        /* <DEDUP_REMOVED lines=13> */
[----:B------:R0:W-:Y:S08]  /*12c0*/  STL [R1+0x54], R10 ;  /* 0x0000540a01007387 */ /* 0x0001f00000100800 */
[----:B------:R-:W-:-:S02]  /*12d0*/  @P1 LEA R6, P2, R10, UR4, 0x2 ;  /* 0x000000040a061c11 */ /* 0x000fc4000f8410ff */
[C---:B------:R-:W-:Y:S02]  /*12e0*/  SHF.L.U32 R32, R10.reuse, 0x2, RZ ;  /* 0x000000020a207819 */ /* 0x040fe400000006ff */
[C-C-:B------:R-:W-:Y:S02]  /*12f0*/  @P1 LEA.HI.X R7, R10.reuse, UR5, R0.reuse, 0x2, P2 ;  /* 0x000000050a071c11 */ /* 0x140fe400090f1400 */
[----:B------:R-:W-:Y:S01]  /*1300*/  ISETP.NE.U32.AND P2, PT, RZ, UR8, PT ;  /* 0x00000008ff007c0c */ /* 0x000fe2000bf45070 */
[----:B------:R-:W-:Y:S01]  /*1310*/  ULDC UR4, c[0x0][0x288] ;  /* 0x0000a20000047ab9 */ /* 0x000fe20000000800 */
[----:B------:R-:W-:Y:S01]  /*1320*/  SHF.L.U64.HI R36, R10, 0x2, R0 ;  /* 0x000000020a247819 */ /* 0x000fe20000010200 */
[----:B------:R0:W5:Y:S01]  /*1330*/  @P1 LDG.E R3, desc[UR56][R6.64] ;  /* 0x0000003806031981 */ /* 0x000162000c1e1900 */
[----:B------:R-:W-:Y:S02]  /*1340*/  ISETP.NE.AND.EX P2, PT, RZ, UR9, PT, P2 ;  /* 0x00000009ff007c0c */ /* 0x000fe4000bf45320 */
[----:B------:R-:W-:Y:S01]  /*1350*/  IADD3 R8, P3, R32, UR6, RZ ;  /* 0x0000000620087c10 */ /* 0x000fe2000ff7e0ff */
[----:B------:R-:W-:Y:S01]  /*1360*/  IMAD.U32 R25, RZ, RZ, UR4 ;  /* 0x00000004ff197e24 */ /* 0x000fe2000f8e00ff */
[----:B------:R-:W-:-:S02]  /*1370*/  ULDC.64 UR4, c[0x0][0x418] ;  /* 0x0001060000047ab9 */ /* 0x000fc40000000a00 */
[----:B------:R-:W-:-:S05]  /*1380*/  IADD3.X R9, R36, UR7, RZ, P3, !PT ;  /* 0x0000000724097c10 */ /* 0x000fca0009ffe4ff */
[----:B------:R0:W5:Y:S02]  /*1390*/  @P0 LDG.E R35, desc[UR56][R8.64] ;  /* 0x0000003808230981 */ /* 0x000164000c1e1900 */
        /* <DEDUP_REMOVED lines=10> */
[----:B------:R-:W-:Y:S01]  /*1440*/  IMAD.U32 R29, RZ, RZ, UR5 ;  /* 0x00000005ff1d7e24 */ /* 0x000fe2000f8e00ff */
[----:B------:R-:W-:Y:S01]  /*1450*/  MOV R30, UR4 ;  /* 0x00000004001e7c02 */ /* 0x000fe20008000f00 */
        /* <DEDUP_REMOVED lines=11> */
.L_x_13049:
        /* <DEDUP_REMOVED lines=10> */
.L_x_13050:
[----:B------:R-:W-:Y:S05]  /*15b0*/  @!P0 BRA `(.L_x_13051) ;  /* 0x00000000000c8947 */ /* 0x000fea0003800000 */
[----:B------:R-:W2:Y:S04]  /*15c0*/  LDG.E R5, desc[UR56][R8.64] ;  /* 0x0000003808057981 */ /* 0x000ea8000c1e1900 */
[----:B------:R-:W2:Y:S02]  /*15d0*/  LDG.E R30, desc[UR56][R8.64+0x4] ;  /* 0x00000438081e7981 */ /* 0x000ea4000c1e1900 */
[----:B--2---:R-:W-:-:S07]  /*15e0*/  IMAD.IADD R30, R30, 0x1, -R5 ;  /* 0x000000011e1e7824 */ /* 0x004fce00078e0a05 */
.L_x_13051:
        /* <DEDUP_REMOVED lines=17> */
[----:B--2---:R-:W-:-:S05]  /*1700*/  @P0 IMAD.IADD R29, R9, 0x1, -R0 ;  /* 0x00000001091d0824 */ /* 0x004fca00078e0a00 */
[----:B------:R-:W-:-:S05]  /*1710*/  IADD3 R130, R8, R29, RZ ;  /* 0x0000001d08827210 */ /* 0x000fca0007ffe0ff */
[----:B------:R-:W-:-:S04]  /*1720*/  VIADD R0, R130, 0xbf ;  /* 0x000000bf82007836 */ /* 0x000fc80000000000 */
[----:B------:R-:W-:-:S05]  /*1730*/  IMAD.HI R0, R0, 0x2aaaaaab, RZ ;  /* 0x2aaaaaab00007827 */ /* 0x000fca00078e02ff */
[----:B------:R-:W-:-:S04]  /*1740*/  SHF.R.U32.HI R3, RZ, 0x1f, R0 ;  /* 0x0000001fff037819 */ /* 0x000fc80000011600 */
[----:B------:R-:W-:-:S05]  /*1750*/  LEA.HI.SX32 R10, R0, R3, 0x1b ;  /* 0x00000003000a7211 */ /* 0x000fca00078fdaff */
[----:B------:R-:W-:Y:S01]  /*1760*/  IMAD R0, R10, 0xc0, -R8 ;  /* 0x000000c00a007824 */ /* 0x000fe200078e0a08 */
[----:B------:R0:W-:Y:S04]  /*1770*/  STL [R1+0x64], R10 ;  /* 0x0000640a01007387 */ /* 0x0001e80000100800 */
        /* <DEDUP_REMOVED lines=32> */
.L_x_13054:
[----:B------:R-:W-:Y:S05]  /*1980*/  BSYNC B6 ;  /* 0x0000000000067941 */ /* 0x000fea0003800000 */
.L_x_13053:
        /* <DEDUP_REMOVED lines=20> */
.L_x_13056:
[----:B------:R-:W-:Y:S05]  /*1ad0*/  BSYNC B6 ;  /* 0x0000000000067941 */ /* 0x000fea0003800000 */
.L_x_13055:
[----:B------:R-:W2:Y:S01]  /*1ae0*/  LDL R14, [R1+0x34] ;  /* 0x00003400010e7983 */ /* 0x000ea20000100800 */
[----:B------:R-:W-:Y:S01]  /*1af0*/  ULDC.64 UR4, c[0x0][0x9f8] ;  /* 0x00027e0000047ab9 */ /* 0x000fe20000000a00 */
[----:B------:R-:W0:Y:S01]  /*1b00*/  LDC.64 R58, c[0x0][0x300] ;  /* 0x0000c000ff3a7b82 */ /* 0x000e220000000a00 */
[----:B------:R-:W-:Y:S01]  /*1b10*/  ISETP.NE.U32.AND P0, PT, RZ, UR4, PT ;  /* 0x00000004ff007c0c */ /* 0x000fe2000bf05070 */
[----:B------:R-:W-:Y:S01]  /*1b20*/  IMAD.IADD R39, R35, 0x1, R30 ;  /* 0x0000000123277824 */ /* 0x000fe200078e021e */
[----:B------:R-:W-:Y:S02]  /*1b30*/  ULDC.64 UR6, c[0x0][0xa08] ;  /* 0x0002820000067ab9 */ /* 0x000fe40000000a00 */
[----:B------:R-:W-:Y:S01]  /*1b40*/  ISETP.NE.AND.EX P0, PT, RZ, UR5, PT, P0 ;  /* 0x00000005ff007c0c */ /* 0x000fe2000bf05300 */
[----:B------:R-:W1:Y:S01]  /*1b50*/  S2R R20, SR_TID.X ;  /* 0x0000000000147919 */ /* 0x000e620000002100 */
[----:B------:R-:W-:Y:S01]  /*1b60*/  SHF.R.S32.HI R10, RZ, 0x1f, R34 ;  /* 0x0000001fff0a7819 */ /* 0x000fe20000011422 */
[----:B------:R-:W3:Y:S01]  /*1b70*/  LDC.64 R8, c[0x0][0x3f8] ;  /* 0x0000fe00ff087b82 */ /* 0x000ee20000000a00 */
[----:B------:R-:W-:-:S07]  /*1b80*/  SHF.R.S32.HI R17, RZ, 0x1f, R16 ;  /* 0x0000001fff117819 */ /* 0x000fce0000011410 */
[----:B------:R-:W4:Y:S02]  /*1b90*/  LDC R73, c[0x0][0x3f4] ;  /* 0x0000fd00ff497b82 */ /* 0x000f240000000800 */
[----:B------:R-:W-:-:S04]  /*1ba0*/  @P0 IADD3 R4, P1, R32, UR4, RZ ;  /* 0x0000000420040c10 */ /* 0x000fc8000ff3e0ff */
[----:B------:R-:W-:Y:S01]  /*1bb0*/  @P0 IADD3.X R5, R36, UR5, RZ, P1, !PT ;  /* 0x0000000524050c10 */ /* 0x000fe20008ffe4ff */
[----:B------:R-:W-:Y:S01]  /*1bc0*/  ULDC.64 UR4, c[0x0][0x308] ;  /* 0x0000c20000047ab9 */ /* 0x000fe20000000a00 */
[----:B------:R-:W4:Y:S04]  /*1bd0*/  LDL.LU R36, [R1] ;  /* 0x0000000001247983 */ /* 0x000f280000300800 */
[----:B------:R1:W3:Y:S01]  /*1be0*/  @P0 LDG.E R31, desc[UR56][R4.64] ;  /* 0x00000038041f0981 */ /* 0x0002e2000c1e1900 */
[----:B------:R-:W-:Y:S01]  /*1bf0*/  SHF.R.S32.HI R41, RZ, 0x1f, R39 ;  /* 0x0000001fff297819 */ /* 0x000fe20000011427 */
[----:B0-----:R-:W-:Y:S01]  /*1c00*/  IMAD.WIDE.U32 R6, R39, R58, RZ ;  /* 0x0000003a27067225 */ /* 0x001fe200078e00ff */
[----:B------:R-:W-:-:S03]  /*1c10*/  ISETP.NE.U32.AND P0, PT, RZ, UR6, PT ;  /* 0x00000006ff007c0c */ /* 0x000fc6000bf05070 */
[----:B------:R-:W-:Y:S01]  /*1c20*/  IMAD R0, R41, R58, RZ ;  /* 0x0000003a29007224 */ /* 0x000fe200078e02ff */
[----:B------:R-:W-:-:S03]  /*1c30*/  ISETP.NE.AND.EX P0, PT, RZ, UR7, PT, P0 ;  /* 0x00000007ff007c0c */ /* 0x000fc6000bf05300 */
[----:B------:R-:W-:Y:S01]  /*1c40*/  IMAD R3, R39, R59, R0 ;  /* 0x0000003b27037224 */ /* 0x000fe200078e0200 */
[----:B-1----:R-:W-:-:S03]  /*1c50*/  SHF.R.U32.HI R42, RZ, 0x7, R20 ;  /* 0x00000007ff2a7819 */ /* 0x002fc60000011614 */
[----:B------:R-:W-:Y:S01]  /*1c60*/  IMAD.IADD R7, R7, 0x1, R3 ;  /* 0x0000000107077824 */ /* 0x000fe200078e0203 */
[----:B------:R-:W-:Y:S01]  /*1c70*/  ISETP.NE.AND P6, PT, R42, 0x1, PT ;  /* 0x000000012a00780c */ /* 0x000fe20003fc5270 */
[----:B------:R-:W-:Y:S02]  /*1c80*/  IMAD R3, R10, UR4, RZ ;  /* 0x000000040a037c24 */ /* 0x000fe4000f8e02ff */
[----:B------:R-:W-:Y:S01]  /*1c90*/  IMAD.WIDE.U32 R4, R34, UR4, R6 ;  /* 0x0000000422047c25 */ /* 0x000fe2000f8e0006 */
[----:B------:R-:W-:-:S03]  /*1ca0*/  SHF.R.S32.HI R38, RZ, 0x1f, R18 ;  /* 0x0000001fff267819 */ /* 0x000fc60000011412 */
[----:B------:R-:W-:Y:S01]  /*1cb0*/  IMAD R3, R34, UR5, R3 ;  /* 0x0000000522037c24 */ /* 0x000fe2000f8e0203 */
[----:B------:R-:W-:-:S03]  /*1cc0*/  ULDC.64 UR4, c[0x0][0x310] ;  /* 0x0000c40000047ab9 */ /* 0x000fc60000000a00 */
[----:B------:R-:W-:Y:S02]  /*1cd0*/  IMAD.IADD R5, R5, 0x1, R3 ;  /* 0x0000000105057824 */ /* 0x000fe400078e0203 */
[----:B------:R-:W-:Y:S01]  /*1ce0*/  IMAD.WIDE.U32 R6, R18, R58, R16 ;  /* 0x0000003a12067225 */ /* 0x000fe200078e0010 */
[----:B------:R-:W0:Y:S03]  /*1cf0*/  S2R R40, SR_TID.X ;  /* 0x0000000000287919 */ /* 0x000e260000002100 */
[C---:B--2---:R-:W-:Y:S01]  /*1d00*/  IMAD.SHL.U32 R77, R14.reuse, 0x40, RZ ;  /* 0x000000400e4d7824 */ /* 0x044fe200078e00ff */
[----:B------:R-:W-:Y:S02]  /*1d10*/  LOP3.LUT P1, RZ, R14, 0x4, RZ, 0xc0, !PT ;  /* 0x000000040eff7812 */ /* 0x000fe4000782c0ff */
[----:B------:R-:W2:Y:S01]  /*1d20*/  LDL R14, [R1+0x44] ;  /* 0x00004400010e7983 */ /* 0x000ea20000100800 */
[----:B---3--:R-:W-:-:S02]  /*1d30*/  SHF.R.S32.HI R0, RZ, 0x1f, R31 ;  /* 0x0000001fff007819 */ /* 0x008fc4000001141f */
[----:B------:R-:W-:Y:S02]  /*1d40*/  SEL R61, R31, RZ, !P0 ;  /* 0x000000ff1f3d7207 */ /* 0x000fe40004000000 */
[----:B------:R-:W1:Y:S01]  /*1d50*/  LDC.64 R30, c[0x0][0x408] ;  /* 0x00010200ff1e7b82 */ /* 0x000e620000000a00 */
[----:B------:R-:W-:-:S05]  /*1d60*/  SEL R12, R0, RZ, !P0 ;  /* 0x000000ff000c7207 */ /* 0x000fca0004000000 */
[----:B------:R-:W-:Y:S02]  /*1d70*/  IMAD R0, R12, UR4, RZ ;  /* 0x000000040c007c24 */ /* 0x000fe4000f8e02ff */
[----:B------:R-:W-:-:S04]  /*1d80*/  IMAD.WIDE.U32 R4, R61, UR4, R4 ;  /* 0x000000043d047c25 */ /* 0x000fc8000f8e0004 */
[----:B------:R-:W-:Y:S01]  /*1d90*/  IMAD R79, R61, UR5, R0 ;  /* 0x000000053d4f7c24 */ /* 0x000fe2000f8e0200 */
[----:B------:R-:W-:Y:S05]  /*1da0*/  @!P6 WARPSYNC.ALL ;  /* 0x000000000000e948 */ /* 0x000fea0003800000 */
[----:B------:R-:W-:Y:S01]  /*1db0*/  IMAD R0, R38, R58, RZ ;  /* 0x0000003a26007224 */ /* 0x000fe200078e02ff */
[----:B------:R-:W-:Y:S01]  /*1dc0*/  ULDC.64 UR4, c[0x0][0x330] ;  /* 0x0000cc0000047ab9 */ /* 0x000fe20000000a00 */
[----:B------:R-:W-:Y:S01]  /*1dd0*/  IMAD.IADD R79, R5, 0x1, R79 ;  /* 0x00000001054f7824 */ /* 0x000fe200078e024f */
[----:B------:R-:W-:Y:S01]  /*1de0*/  IADD3 R80, P0, R4, R6, RZ ;  /* 0x0000000604507210 */ /* 0x000fe20007f1e0ff */
[----:B------:R-:W-:-:S02]  /*1df0*/  IMAD R3, R10, UR4, RZ ;  /* 0x000000040a037c24 */ /* 0x000fc4000f8e02ff */
[----:B------:R-:W-:Y:S02]  /*1e00*/  IMAD R0, R18, R59, R0 ;  /* 0x0000003b12007224 */ /* 0x000fe400078e0200 */
[C---:B------:R-:W-:Y:S02]  /*1e10*/  IMAD R3, R34.reuse, UR5, R3 ;  /* 0x0000000522037c24 */ /* 0x040fe4000f8e0203 */
[----:B------:R-:W-:Y:S01]  /*1e20*/  IMAD.WIDE.U32 R10, R34, UR4, R16 ;  /* 0x00000004220a7c25 */ /* 0x000fe2000f8e0010 */
[----:B------:R-:W-:Y:S01]  /*1e30*/  IADD3.X R78, R79, R7, R0, P0, !PT ;  /* 0x000000074f4e7210 */ /* 0x000fe200007fe400 */
[----:B------:R-:W-:Y:S02]  /*1e40*/  ULDC.64 UR4, c[0x0][0x338] ;  /* 0x0000ce0000047ab9 */ /* 0x000fe40000000a00 */
[----:B-1----:R-:W-:Y:S02]  /*1e50*/  IMAD R0, R38, R30, RZ ;  /* 0x0000001e26007224 */ /* 0x002fe400078e02ff */
[----:B------:R-:W-:Y:S01]  /*1e60*/  IMAD.IADD R11, R11, 0x1, R3 ;  /* 0x000000010b0b7824 */ /* 0x000fe200078e0203 */
[----:B------:R-:W-:Y:S01]  /*1e70*/  SHF.R.S32.HI R23, RZ, 0x1f, R22 ;  /* 0x0000001fff177819 */ /* 0x000fe20000011416 */
[----:B------:R-:W-:-:S02]  /*1e80*/  IMAD R3, R12, UR4, RZ ;  /* 0x000000040c037c24 */ /* 0x000fc4000f8e02ff */
[----:B------:R-:W-:Y:S02]  /*1e90*/  IMAD R13, R18, R31, R0 ;  /* 0x0000001f120d7224 */ /* 0x000fe400078e0200 */
[-C--:B------:R-:W-:Y:S02]  /*1ea0*/  IMAD R0, R38, R8.reuse, RZ ;  /* 0x0000000826007224 */ /* 0x080fe400078e02ff */
[C---:B------:R-:W-:Y:S02]  /*1eb0*/  IMAD R15, R61.reuse, UR5, R3 ;  /* 0x000000053d0f7c24 */ /* 0x040fe4000f8e0203 */
[----:B------:R-:W-:Y:S01]  /*1ec0*/  IMAD.WIDE.U32 R60, R61, UR4, R10 ;  /* 0x000000043d3c7c25 */ /* 0x000fe2000f8e000a */
[----:B----4-:R-:W-:Y:S01]  /*1ed0*/  ISETP.GE.AND P0, PT, R16, R73, PT ;  /* 0x000000491000720c */ /* 0x010fe20003f06270 */
[----:B------:R-:W-:Y:S02]  /*1ee0*/  ULDC UR4, c[0x0][0x2f4] ;  /* 0x0000bd0000047ab9 */ /* 0x000fe40000000800 */
[----:B------:R-:W-:-:S04]  /*1ef0*/  IMAD.WIDE.U32 R20, R18, R8, R22 ;  /* 0x0000000812147225 */ /* 0x000fc800078e0016 */
[C---:B------:R-:W-:Y:S02]  /*1f00*/  IMAD R7, R18.reuse, R9, R0 ;  /* 0x0000000912077224 */ /* 0x040fe400078e0200 */
[----:B------:R-:W-:-:S04]  /*1f10*/  IMAD.WIDE.U32 R10, R18, R8, R16 ;  /* 0x00000008120a7225 */ /* 0x000fc800078e0010 */
[----:B------:R-:W-:Y:S02]  /*1f20*/  IMAD.IADD R21, R21, 0x1, R7 ;  /* 0x0000000115157824 */ /* 0x000fe400078e0207 */
[----:B------:R-:W-:Y:S01]  /*1f30*/  IMAD.IADD R11, R7, 0x1, R11 ;  /* 0x00000001070b7824 */ /* 0x000fe200078e020b */
[----:B-----5:R-:W-:Y:S02]  /*1f40*/  SHF.R.S32.HI R7, RZ, 0x1f, R24 ;  /* 0x0000001fff077819 */ /* 0x020fe40000011418 */
[----:B------:R-:W-:-:S03]  /*1f50*/  LOP3.LUT R36, R36, 0xfffffffb, RZ, 0xc0, !PT ;  /* 0xfffffffb24247812 */ /* 0x000fc600078ec0ff */
[----:B------:R-:W-:Y:S01]  /*1f60*/  IMAD R6, R7, R30, RZ ;  /* 0x0000001e07067224 */ /* 0x000fe200078e02ff */
[----:B------:R-:W-:Y:S01]  /*1f70*/  SEL R3, R73, RZ, P0 ;  /* 0x000000ff49037207 */ /* 0x000fe20000000000 */
[----:B------:R-:W-:Y:S01]  /*1f80*/  IMAD R7, R7, R8, RZ ;  /* 0x0000000807077224 */ /* 0x000fe200078e02ff */
[----:B------:R-:W-:Y:S01]  /*1f90*/  @P1 LOP3.LUT R36, R36, 0x4, RZ, 0xfc, !PT ;  /* 0x0000000424241812 */ /* 0x000fe200078efcff */
[----:B------:R-:W-:Y:S01]  /*1fa0*/  IMAD R67, R24, R31, R6 ;  /* 0x0000001f18437224 */ /* 0x000fe200078e0206 */
[----:B------:R-:W-:Y:S01]  /*1fb0*/  IADD3 R6, P1, R18, R39, RZ ;  /* 0x0000002712067210 */ /* 0x000fe20007f3e0ff */
[----:B0-----:R-:W-:Y:S02]  /*1fc0*/  VIADD R40, R40, 0xffffff80 ;  /* 0xffffff8028287836 */ /* 0x001fe40000000000 */
[----:B------:R-:W-:Y:S02]  /*1fd0*/  IMAD.IADD R3, R16, 0x1, R3 ;  /* 0x0000000110037824 */ /* 0x000fe400078e0203 */
[----:B------:R-:W-:-:S02]  /*1fe0*/  IMAD R65, R24, R9, R7 ;  /* 0x0000000918417224 */ /* 0x000fc400078e0207 */
[----:B------:R-:W-:Y:S01]  /*1ff0*/  IMAD.X R7, R38, 0x1, R41, P1 ;  /* 0x0000000126077824 */ /* 0x000fe200008e0629 */
[----:B------:R-:W-:Y:S02]  /*2000*/  SHF.R.S32.HI R38, RZ, 0x1f, R40 ;  /* 0x0000001fff267819 */ /* 0x000fe40000011428 */
[----:B------:R-:W-:Y:S02]  /*2010*/  SHF.R.S32.HI R0, RZ, 0x1f, R3 ;  /* 0x0000001fff007819 */ /* 0x000fe40000011403 */
[----:B------:R-:W-:Y:S02]  /*2020*/  LOP3.LUT R77, R77, 0x1c0, RZ, 0xc0, !PT ;  /* 0x000001c04d4d7812 */ /* 0x000fe400078ec0ff */
[----:B------:R-:W-:Y:S02]  /*2030*/  IADD3 R32, R18, 0x60, RZ ;  /* 0x0000006012207810 */ /* 0x000fe40007ffe0ff */
[----:B------:R-:W-:Y:S01]  /*2040*/  LEA.HI R38, R38, R40, RZ, 0x5 ;  /* 0x0000002826267211 */ /* 0x000fe200078f28ff */
[----:B------:R-:W-:Y:S01]  /*2050*/  VIADD R40, R18, 0x60 ;  /* 0x0000006012287836 */ /* 0x000fe20000000000 */
[----:B------:R-:W-:Y:S01]  /*2060*/  LEA.HI R0, R0, R3, RZ, 0x3 ;  /* 0x0000000300007211 */ /* 0x000fe200078f18ff */
[----:B------:R0:W-:Y:S01]  /*2070*/  STL [R1], R36 ;  /* 0x0000002401007387 */ /* 0x0001e20000100800 */
[----:B------:R-:W-:-:S02]  /*2080*/  SHF.R.U32.HI R74, RZ, 0x3, R77 ;  /* 0x00000003ff4a7819 */ /* 0x000fc4000001164d */
[----:B------:R-:W-:Y:S01]  /*2090*/  LOP3.LUT R3, R77, 0x18, R16, 0xf8, !PT ;  /* 0x000000184d037812 */ /* 0x000fe200078ef810 */
[----:B------:R-:W-:Y:S01]  /*20a0*/  IMAD.SHL.U32 R40, R40, 0x40, RZ ;  /* 0x0000004028287824 */ /* 0x000fe200078e00ff */
[----:B------:R-:W-:Y:S01]  /*20b0*/  SHF.R.S32.HI R75, RZ, 0x1f, R32 ;  /* 0x0000001fff4b7819 */ /* 0x000fe20000011420 */
[----:B------:R-:W-:Y:S01]  /*20c0*/  IMAD.SHL.U32 R32, R32, 0x40, RZ ;  /* 0x0000004020207824 */ /* 0x000fe200078e00ff */
[----:B------:R-:W-:Y:S01]  /*20d0*/  LOP3.LUT R3, R3, R74, RZ, 0x3c, !PT ;  /* 0x0000004a03037212 */ /* 0x000fe200078e3cff */
[-C--:B------:R-:W-:Y:S01]  /*20e0*/  IMAD.WIDE.U32 R56, R18, R30.reuse, R22 ;  /* 0x0000001e12387225 */ /* 0x080fe200078e0016 */
[----:B------:R-:W-:Y:S02]  /*20f0*/  SHF.R.S32.HI R38, RZ, 0x5, R38 ;  /* 0x00000005ff267819 */ /* 0x000fe40000011426 */
[----:B------:R-:W-:Y:S01]  /*2100*/  LOP3.LUT R40, R40, 0x1c0, RZ, 0xc0, !PT ;  /* 0x000001c028287812 */ /* 0x000fe200078ec0ff */
[----:B------:R-:W-:Y:S01]  /*2110*/  IMAD.WIDE.U32 R34, R18, R30, R16 ;  /* 0x0000001e12227225 */ /* 0x000fe200078e0010 */
[----:B------:R-:W-:-:S02]  /*2120*/  LOP3.LUT R32, R32, 0x1c0, RZ, 0xc0, !PT ;  /* 0x000001c020207812 */ /* 0x000fc400078ec0ff */
[----:B------:R-:W-:Y:S01]  /*2130*/  IADD3 R57, R57, R13, RZ ;  /* 0x0000000d39397210 */ /* 0x000fe20007ffe0ff */
[----:B------:R-:W-:Y:S01]  /*2140*/  IMAD R69, R38, 0x200, R3 ;  /* 0x0000020026457824 */ /* 0x000fe200078e0203 */
[--C-:B------:R-:W-:Y:S01]  /*2150*/  LOP3.LUT R3, R77, 0x38, R0.reuse, 0xf8, !PT ;  /* 0x000000384d037812 */ /* 0x100fe200078ef800 */
[----:B------:R-:W-:Y:S01]  /*2160*/  IMAD.IADD R35, R13, 0x1, R35 ;  /* 0x000000010d237824 */ /* 0x000fe200078e0223 */
[----:B------:R-:W-:Y:S02]  /*2170*/  LOP3.LUT R12, R40, 0x38, R0, 0xf8, !PT ;  /* 0x00000038280c7812 */ /* 0x000fe400078ef800 */
[----:B------:R-:W-:Y:S01]  /*2180*/  SHF.R.U32.HI R32, RZ, 0x3, R32 ;  /* 0x00000003ff207819 */ /* 0x000fe20000011620 */
[----:B------:R-:W-:Y:S01]  /*2190*/  IMAD R13, R59, 0xc0, RZ ;  /* 0x000000c03b0d7824 */ /* 0x000fe200078e02ff */
[----:B------:R-:W-:Y:S01]  /*21a0*/  LOP3.LUT R3, R3, R74, RZ, 0x3c, !PT ;  /* 0x0000004a03037212 */ /* 0x000fe200078e3cff */
[----:B------:R-:W-:Y:S01]  /*21b0*/  IMAD.WIDE.U32 R20, R24, R8, R20 ;  /* 0x0000000818147225 */ /* 0x000fe200078e0014 */
[----:B------:R-:W-:-:S02]  /*21c0*/  LOP3.LUT R64, R0, 0xfffffff8, RZ, 0xc0, !PT ;  /* 0xfffffff800407812 */ /* 0x000fc400078ec0ff */
[----:B------:R-:W-:Y:S01]  /*21d0*/  LOP3.LUT R12, R12, R32, RZ, 0x3c, !PT ;  /* 0x000000200c0c7212 */ /* 0x000fe200078e3cff */
[----:B------:R-:W-:-:S04]  /*21e0*/  IMAD.WIDE.U32 R58, R58, 0xc0, RZ ;  /* 0x000000c03a3a7825 */ /* 0x000fc800078e00ff */
[----:B------:R-:W-:Y:S02]  /*21f0*/  IMAD R71, R31, 0xc0, RZ ;  /* 0x000000c01f477824 */ /* 0x000fe400078e02ff */
[----:B------:R-:W-:-:S04]  /*2200*/  IMAD.WIDE.U32 R56, R24, R30, R56 ;  /* 0x0000001e18387225 */ /* 0x000fc800078e0038 */
[----:B------:R-:W-:-:S04]  /*2210*/  IMAD.WIDE.U32 R34, R24, R30, R34 ;  /* 0x0000001e18227225 */ /* 0x000fc800078e0022 */
[----:B------:R-:W-:Y:S02]  /*2220*/  IMAD R37, R9, 0xc0, RZ ;  /* 0x000000c009257824 */ /* 0x000fe400078e02ff */
[----:B------:R-:W-:-:S04]  /*2230*/  IMAD.WIDE.U32 R10, R24, R8, R10 ;  /* 0x00000008180a7225 */ /* 0x000fc800078e000a */
[----:B------:R-:W-:Y:S02]  /*2240*/  VIADD R76, R16, 0x20 ;  /* 0x00000020104c7836 */ /* 0x000fe40000000000 */
[----:B------:R-:W-:Y:S01]  /*2250*/  IMAD.WIDE.U32 R30, R30, 0xc0, RZ ;  /* 0x000000c01e1e7825 */ /* 0x000fe200078e00ff */
[----:B------:R-:W-:-:S03]  /*2260*/  IADD3 R66, R21, R65, RZ ;  /* 0x0000004115427210 */ /* 0x000fc60007ffe0ff */
[----:B------:R-:W-:Y:S01]  /*2270*/  IMAD.WIDE.U32 R8, R8, 0xc0, RZ ;  /* 0x000000c008087825 */ /* 0x000fe200078e00ff */
[----:B------:R-:W-:Y:S02]  /*2280*/  SHF.R.S32.HI R63, RZ, 0x3, R0 ;  /* 0x00000003ff3f7819 */ /* 0x000fe40000011400 */
[----:B------:R-:W-:Y:S01]  /*2290*/  IADD3 R72, R59, R13, RZ ;  /* 0x0000000d3b487210 */ /* 0x000fe20007ffe0ff */
[----:B------:R-:W-:Y:S01]  /*22a0*/  IMAD.IADD R68, R57, 0x1, R67 ;  /* 0x0000000139447824 */ /* 0x000fe200078e0243 */
[----:B------:R-:W-:Y:S01]  /*22b0*/  ISETP.GE.AND P1, PT, R16, UR4, PT ;  /* 0x0000000410007c0c */ /* 0x000fe2000bf26270 */
[----:B------:R-:W-:Y:S01]  /*22c0*/  IMAD R32, R38, 0x200, R3 ;  /* 0x0000020026207824 */ /* 0x000fe200078e0203 */
[----:B------:R-:W-:Y:S01]  /*22d0*/  ISETP.GE.AND P2, PT, R76, UR4, PT ;  /* 0x000000044c007c0c */ /* 0x000fe2000bf46270 */
[----:B------:R-:W-:Y:S01]  /*22e0*/  VIADD R94, R42, 0x8 ;  /* 0x000000082a5e7836 */ /* 0x000fe20000000000 */
[----:B------:R-:W-:Y:S01]  /*22f0*/  SHF.R.S32.HI R62, RZ, 0x1f, R64 ;  /* 0x0000001fff3e7819 */ /* 0x000fe20000011440 */
[----:B------:R-:W-:-:S02]  /*2300*/  IMAD.SHL.U32 R73, R73, 0x2, RZ ;  /* 0x0000000249497824 */ /* 0x000fc400078e00ff */
[----:B------:R-:W-:Y:S02]  /*2310*/  IMAD.IADD R71, R31, 0x1, R71 ;  /* 0x000000011f477824 */ /* 0x000fe400078e0247 */
[----:B------:R-:W-:Y:S02]  /*2320*/  IMAD.IADD R70, R9, 0x1, R37 ;  /* 0x0000000109467824 */ /* 0x000fe400078e0225 */
[----:B------:R-:W-:Y:S02]  /*2330*/  IMAD.IADD R67, R67, 0x1, R35 ;  /* 0x0000000143437824 */ /* 0x000fe400078e0223 */
[----:B------:R-:W-:Y:S02]  /*2340*/  IMAD.IADD R65, R65, 0x1, R11 ;  /* 0x0000000141417824 */ /* 0x000fe400078e020b */
[----:B------:R-:W-:Y:S01]  /*2350*/  IMAD.IADD R0, R61, 0x1, R15 ;  /* 0x000000013d007824 */ /* 0x000fe200078e020f */
[----:B--2---:R-:W-:Y:S01]  /*2360*/  IADD3 R3, R14, R12, RZ ;  /* 0x0000000c0e037210 */ /* 0x004fe20007ffe0ff */
[----:B0-----:R-:W-:Y:S06]  /*2370*/  @!P6 BAR.SYNC.DEFER_BLOCKING 0x9, 0x100 ;  /* 0x024400000000eb1d */ /* 0x001fec0000010000 */
.L_x_13106:
[----:B------:R-:W2:Y:S01]  /*2380*/  LDL R45, [R1+0x34] ;  /* 0x00003400012d7983 */ /* 0x000ea20000100800 */
[----:B------:R-:W0:Y:S03]  /*2390*/  LDC.64 R82, c[0x0][0x2e8] ;  /* 0x0000ba00ff527b82 */ /* 0x000e260000000a00 */
[----:B------:R-:W3:Y:S01]  /*23a0*/  LDL.LU R44, [R1] ;  /* 0x00000000012c7983 */ /* 0x000ee20000300800 */
[----:B------:R-:W-:Y:S01]  /*23b0*/  VIADD R39, R27, 0xffffffff ;  /* 0xffffffff1b277836 */ /* 0x000fe20000000000 */
[----:B------:R-:W-:Y:S05]  /*23c0*/  YIELD ;  /* 0x0000000000007946 */ /* 0x000fea0003800000 */
[----:B------:R-:W-:Y:S01]  /*23d0*/  SHF.R.S32.HI R38, RZ, 0x1f, R39 ;  /* 0x0000001fff267819 */ /* 0x000fe20000011427 */
[-C--:B------:R-:W-:Y:S01]  /*23e0*/  IMAD R13, R72, R39.reuse, RZ ;  /* 0x00000027480d7224 */ /* 0x080fe200078e02ff */
[----:B------:R-:W1:Y:S01]  /*23f0*/  LDC.64 R88, c[0x0][0x300] ;  /* 0x0000c000ff587b82 */ /* 0x000e620000000a00 */
[----:B------:R-:W-:Y:S01]  /*2400*/  IMAD.WIDE.U32 R14, R58, R39, RZ ;  /* 0x000000273a0e7225 */ /* 0x000fe200078e00ff */
[----:B------:R-:W-:Y:S03]  /*2410*/  BSSY B0, `(.L_x_13057) ;  /* 0x00002cb000007945 */ /* 0x000fe60003800000 */
[----:B------:R-:W-:Y:S01]  /*2420*/  IMAD R13, R38, R58, R13 ;  /* 0x0000003a260d7224 */ /* 0x000fe200078e020d */
[----:B------:R-:W-:Y:S01]  /*2430*/  IADD3 R27, P4, R80, R14, RZ ;  /* 0x0000000e501b7210 */ /* 0x000fe20007f9e0ff */
[----:B------:R-:W-:Y:S01]  /*2440*/  IMAD.MOV.U32 R86, RZ, RZ, R14 ;  /* 0x000000ffff567224 */ /* 0x000fe200078e000e */
[----:B------:R-:W4:Y:S01]  /*2450*/  LDC R90, c[0x0][0x3f4] ;  /* 0x0000fd00ff5a7b82 */ /* 0x000f220000000800 */
[----:B------:R-:W-:-:S02]  /*2460*/  IMAD.IADD R87, R15, 0x1, R13 ;  /* 0x000000010f577824 */ /* 0x000fc400078e020d */
[----:B------:R-:W-:Y:S02]  /*2470*/  IMAD R15, R19, 0x3000, R69 ;  /* 0x00003000130f7824 */ /* 0x000fe400078e0245 */
[----:B------:R-:W-:Y:S01]  /*2480*/  IMAD.X R36, R87, 0x1, R78, P4 ;  /* 0x0000000157247824 */ /* 0x000fe200020e064e */
[----:B0-----:R-:W-:Y:S01]  /*2490*/  LEA R42, P4, R27, R82, 0x1 ;  /* 0x000000521b2a7211 */ /* 0x001fe200078808ff */
[----:B------:R-:W-:-:S03]  /*24a0*/  IMAD R92, R15, 0x2, R26 ;  /* 0x000000020f5c7824 */ /* 0x000fc600078e021a */
[----:B------:R-:W-:Y:S01]  /*24b0*/  LEA.HI.X R43, R27, R83, R36, 0x1, P4 ;  /* 0x000000531b2b7211 */ /* 0x000fe200020f0c24 */
[----:B------:R-:W-:Y:S01]  /*24c0*/  IMAD.MOV.U32 R27, RZ, RZ, R39 ;  /* 0x000000ffff1b7224 */ /* 0x000fe200078e0027 */
[----:B------:R-:W-:Y:S01]  /*24d0*/  ISETP.GT.AND P4, PT, R39, R28, PT ;  /* 0x0000001c2700720c */ /* 0x000fe20003f84270 */
[----:B-1----:R-:W-:-:S04]  /*24e0*/  IMAD.WIDE.U32 R12, R88, 0x60, R86 ;  /* 0x00000060580c7825 */ /* 0x002fc800078e0056 */
[----:B------:R-:W-:Y:S01]  /*24f0*/  IMAD R37, R89, 0x60, RZ ;  /* 0x0000006059257824 */ /* 0x000fe200078e02ff */
[----:B------:R-:W-:-:S04]  /*2500*/  IADD3 R12, P3, R80, R12, RZ ;  /* 0x0000000c500c7210 */ /* 0x000fc80007f7e0ff */
[----:B------:R-:W-:Y:S02]  /*2510*/  IADD3.X R14, R78, R13, R37, P3, !PT ;  /* 0x0000000d4e0e7210 */ /* 0x000fe40001ffe425 */
[C---:B------:R-:W-:Y:S02]  /*2520*/  LEA R40, P3, R12.reuse, R82, 0x1 ;  /* 0x000000520c287211 */ /* 0x040fe400078608ff */
[----:B------:R-:W-:Y:S02]  /*2530*/  IADD3 R13, R15, 0x20, RZ ;  /* 0x000000200f0d7810 */ /* 0x000fe40007ffe0ff */
[----:B------:R-:W-:Y:S02]  /*2540*/  LEA.HI.X R41, R12, R83, R14, 0x1, P3 ;  /* 0x000000530c297211 */ /* 0x000fe400018f0c0e */
[----:B----4-:R-:W-:Y:S02]  /*2550*/  ISETP.GE.AND P3, PT, R90, 0x1, PT ;  /* 0x000000015a00780c */ /* 0x010fe40003f66270 */
[----:B--2---:R-:W-:-:S02]  /*2560*/  LOP3.LUT P5, RZ, R45, 0x4, RZ, 0xc0, !PT ;  /* 0x000000042dff7812 */ /* 0x004fc400078ac0ff */
[----:B---3--:R-:W-:-:S04]  /*2570*/  LOP3.LUT R44, R44, 0xfffffffd, RZ, 0xc0, !PT ;  /* 0xfffffffd2c2c7812 */ /* 0x008fc800078ec0ff */
[----:B------:R-:W-:-:S05]  /*2580*/  @P4 LOP3.LUT R44, R44, 0x2, RZ, 0xfc, !PT ;  /* 0x000000022c2c4812 */ /* 0x000fca00078efcff */
[----:B------:R0:W-:Y:S02]  /*2590*/  STL [R1], R44 ;  /* 0x0000002c01007387 */ /* 0x0001e40000100800 */
[----:B------:R-:W-:-:S04]  /*25a0*/  @P5 VIADD R13, R15, 0xffffffe0 ;  /* 0xffffffe00f0d5836 */ /* 0x000fc80000000000 */
        /* <DEDUP_REMOVED lines=8> */
[----:B------:R-:W-:-:S03]  /*2630*/  IMAD.WIDE.U32 R48, R30, R39, RZ ;  /* 0x000000271e307225 */ /* 0x000fc600078e00ff */
[----:B------:R-:W-:Y:S01]  /*2640*/  VIMNMX R85, R85, 0xc0, PT ;  /* 0x000000c055557848 */ /* 0x000fe20003fe0100 */
[----:B------:R-:W-:Y:S01]  /*2650*/  IMAD R13, R38, R8, R13 ;  /* 0x00000008260d7224 */ /* 0x000fe200078e020d */
[----:B------:R-:W-:Y:S01]  /*2660*/  IADD3 R81, R49, R15, RZ ;  /* 0x0000000f31517210 */ /* 0x000fe20007ffe0ff */
[----:B------:R-:W-:-:S04]  /*2670*/  IMAD.WIDE.U32 R50, R8, R39, RZ ;  /* 0x0000002708327225 */ /* 0x000fc800078e00ff */
        /* <DEDUP_REMOVED lines=8> */
[----:B0-----:R-:W-:-:S02]  /*2700*/  CS2R R44, SRZ ;  /* 0x00000000002c7805 */ /* 0x001fc4000001ff00 */
[----:B------:R-:W-:Y:S02]  /*2710*/  CS2R R38, SRZ ;  /* 0x0000000000267805 */ /* 0x000fe4000001ff00 */
        /* <DEDUP_REMOVED lines=23> */
.L_x_13061:
[----:B------:R-:W-:Y:S05]  /*2890*/  BSYNC B1 ;  /* 0x0000000000017941 */ /* 0x000fea0003800000 */
.L_x_13060:
[----:B0-----:R-:W-:Y:S01]  /*28a0*/  VIADD R12, R18, 0x60 ;  /* 0x00000060120c7836 */ /* 0x001fe20000000000 */
[----:B------:R-:W-:Y:S01]  /*28b0*/  BSSY B1, `(.L_x_13062) ;  /* 0x0000021000017945 */ /* 0x000fe20003800000 */
[----:B-----5:R-:W-:Y:S02]  /*28c0*/  IMAD.MOV.U32 R88, RZ, RZ, R52 ;  /* 0x000000ffff587224 */ /* 0x020fe400078e0034 */
[----:B------:R-:W-:Y:S01]  /*28d0*/  IMAD.MOV.U32 R89, RZ, RZ, R53 ;  /* 0x000000ffff597224 */ /* 0x000fe200078e0035 */
        /* <DEDUP_REMOVED lines=30> */
.L_x_13063:
[----:B------:R-:W-:Y:S05]  /*2ac0*/  BSYNC B1 ;  /* 0x0000000000017941 */ /* 0x000fea0003800000 */
.L_x_13062:
[----:B0-----:R-:W-:Y:S01]  /*2ad0*/  IMAD.MOV.U32 R12, RZ, RZ, R82 ;  /* 0x000000ffff0c7224 */ /* 0x001fe200078e0052 */
        /* <DEDUP_REMOVED lines=8> */
[----:B------:R-:W-:Y:S02]  /*2b60*/  PRMT R88, R89, 0x7610, R88 ;  /* 0x0000761059587816 */ /* 0x000fe40000000058 */
[----:B------:R-:W-:-:S02]  /*2b70*/  ISETP.NE.AND P3, PT, R155, 0x3, PT ;  /* 0x000000039b00780c */ /* 0x000fc40003f65270 */
[----:B------:R-:W-:Y:S01]  /*2b80*/  PRMT R89, R12, 0x7610, R89 ;  /* 0x000076100c597816 */ /* 0x000fe20000000059 */
[----:B-----5:R-:W-:Y:S01]  /*2b90*/  IMAD.MOV.U32 R12, RZ, RZ, R36 ;  /* 0x000000ffff0c7224 */ /* 0x020fe200078e0024 */
        /* <DEDUP_REMOVED lines=16> */
.L_x_13064:
[----:B------:R-:W-:Y:S01]  /*2ca0*/  IMAD R81, R19, 0x8, R2 ;  /* 0x0000000813517824 */ /* 0x000fe200078e0202 */
[----:B------:R-:W-:Y:S01]  /*2cb0*/  SHF.L.U32 R93, R153, 0x1f, RZ ;  /* 0x0000001f995d7819 */ /* 0x000fe200000006ff */
[----:B------:R-:W-:Y:S03]  /*2cc0*/  BSSY B1, `(.L_x_13065) ;  /* 0x0000003000017945 */ /* 0x000fe60003800000 */
[----:B------:R-:W0:Y:S02]  /*2cd0*/  SYNCS.PHASECHK.TRANS64.TRYWAIT P6, [R81+URZ+0x30890], R93 ;  /* 0x0308905d510075a7 */ /* 0x000e2400080c017f */
[----:B0-----:R-:W-:Y:S05]  /*2ce0*/  @!P6 BRA `(.L_x_13066) ;  /* 0x000001380024e947 */ /* 0x001fea0003800000 */
.L_x_13311:
[----:B------:R-:W-:Y:S05]  /*2cf0*/  BSYNC B1 ;  /* 0x0000000000017941 */ /* 0x000fea0003800000 */
.L_x_13065:
[----:B------:R-:W-:Y:S04]  /*2d00*/  BSSY B1, `(.L_x_13067) ;  /* 0x0000063000017945 */ /* 0x000fe80003800000 */
[----:B------:R-:W-:Y:S05]  /*2d10*/  @P4 BRA `(.L_x_13068) ;  /* 0x0000000400844947 */ /* 0x000fea0003800000 */
[----:B------:R-:W-:Y:S04]  /*2d20*/  BSSY B2, `(.L_x_13069) ;  /* 0x0000030000027945 */ /* 0x000fe80003800000 */
[----:B------:R-:W-:Y:S05]  /*2d30*/  @P1 BRA `(.L_x_13070) ;  /* 0x0000000000b81947 */ /* 0x000fea0003800000 */
[----:B------:R1:W2:Y:S01]  /*2d40*/  LDS.128 R12, [R92+0x12000] ;  /* 0x012000005c0c7984 */ /* 0x0002a20000000c00 */
[----:B------:R-:W-:Y:S01]  /*2d50*/  ISETP.GE.AND P4, PT, R22, R90, PT ;  /* 0x0000005a1600720c */ /* 0x000fe20003f86270 */
[----:B------:R-:W-:-:S12]  /*2d60*/  BSSY B3, `(.L_x_13071) ;  /* 0x000002a000037945 */ /* 0x000fd80003800000 */
[----:B-1----:R-:W-:Y:S05]  /*2d70*/  @P4 BRA `(.L_x_13072) ;  /* 0x0000000000a04947 */ /* 0x002fea0003800000 */
[----:B------:R-:W-:Y:S02]  /*2d80*/  SHF.R.U64 R91, R82, 0x10, R83 ;  /* 0x00000010525b7819 */ /* 0x000fe40000001253 */
[--C-:B------:R-:W-:Y:S02]  /*2d90*/  SHF.R.U64 R82, R86, 0x10, R87.reuse ;  /* 0x0000001056527819 */ /* 0x100fe40000001257 */
[----:B------:R-:W-:Y:S01]  /*2da0*/  SHF.R.U32.HI R98, RZ, 0x10, R87 ;  /* 0x00000010ff627819 */ /* 0x000fe20000011657 */
[----:B------:R-:W-:Y:S01]  /*2db0*/  HADD2.F32 R86, -RZ, R91.H0_H0 ;  /* 0x2000005bff567230 */ /* 0x000fe20000004100 */
[----:B------:R-:W-:Y:S01]  /*2dc0*/  SHF.R.U32.HI R96, RZ, 0x10, R83 ;  /* 0x00000010ff607819 */ /* 0x000fe20000011653 */
[----:B------:R-:W-:Y:S02]  /*2dd0*/  HADD2.F32 R87, -RZ, R82.H0_H0 ;  /* 0x20000052ff577230 */ /* 0x000fe40000004100 */
[----:B------:R-:W-:Y:S02]  /*2de0*/  HADD2.F32 R98, -RZ, R98.H0_H0 ;  /* 0x20000062ff627230 */ /* 0x000fe40000004100 */
[----:B--2---:R-:W-:-:S02]  /*2df0*/  HADD2.F32 R82, -RZ, R13.H1_H1 ;  /* 0x3000000dff527230 */ /* 0x004fc40000004100 */
[----:B------:R-:W-:Y:S02]  /*2e00*/  HADD2.F32 R83, -RZ, R15.H1_H1 ;  /* 0x3000000fff537230 */ /* 0x000fe40000004100 */
[----:B------:R-:W-:Y:S02]  /*2e10*/  HADD2.F32 R13, -RZ, R13.H0_H0 ;  /* 0x2000000dff0d7230 */ /* 0x000fe40000004100 */
[-C--:B------:R-:W-:Y:S01]  /*2e20*/  FMUL.FTZ R100, R82, R87.reuse ;  /* 0x0000005752647220 */ /* 0x080fe20000410000 */
[----:B------:R-:W-:Y:S02]  /*2e30*/  HADD2.F32 R15, -RZ, R15.H0_H0 ;  /* 0x2000000fff0f7230 */ /* 0x000fe40000004100 */
[----:B------:R-:W-:Y:S01]  /*2e40*/  FMUL.FTZ R102, R83, R98 ;  /* 0x0000006253667220 */ /* 0x000fe20000410000 */
[----:B------:R-:W-:Y:S02]  /*2e50*/  HADD2.F32 R96, -RZ, R96.H0_H0 ;  /* 0x20000060ff607230 */ /* 0x000fe40000004100 */
[C---:B------:R-:W-:Y:S01]  /*2e60*/  FMUL.FTZ R87, R13.reuse, R87 ;  /* 0x000000570d577220 */ /* 0x040fe20000410000 */
[----:B------:R-:W-:Y:S01]  /*2e70*/  FFMA.FTZ R13, R13, R86, -R100 ;  /* 0x000000560d0d7223 */ /* 0x000fe20000010864 */
[----:B------:R-:W-:Y:S01]  /*2e80*/  FMUL.FTZ R98, R15, R98 ;  /* 0x000000620f627220 */ /* 0x000fe20000410000 */
[----:B------:R-:W-:-:S02]  /*2e90*/  HADD2.F32 R91, -RZ, R95.H1_H1 ;  /* 0x3000005fff5b7230 */ /* 0x000fc40000004100 */
[----:B------:R-:W-:Y:S01]  /*2ea0*/  FFMA.FTZ R102, R15, R96, -R102 ;  /* 0x000000600f667223 */ /* 0x000fe20000010866 */
[----:B------:R-:W-:Y:S01]  /*2eb0*/  FFMA.FTZ R82, R82, R86, R87 ;  /* 0x0000005652527223 */ /* 0x000fe20000010057 */
[----:B------:R-:W-:Y:S01]  /*2ec0*/  FFMA.FTZ R99, R83, R96, R98 ;  /* 0x0000006053637223 */ /* 0x000fe20000010062 */
[--C-:B------:R-:W-:Y:S02]  /*2ed0*/  HADD2.F32 R15, -RZ, R12.reuse.H1_H1 ;  /* 0x3000000cff0f7230 */ /* 0x100fe40000004100 */
[----:B------:R-:W-:Y:S01]  /*2ee0*/  HADD2.F32 R86, -RZ, R95.H0_H0 ;  /* 0x2000005fff567230 */ /* 0x000fe20000004100 */
[----:B------:R-:W-:Y:S01]  /*2ef0*/  F2FP.F16.F32.PACK_AB R13, R82, R13 ;  /* 0x0000000d520d723e */ /* 0x000fe200000000ff */
[----:B------:R-:W-:Y:S02]  /*2f00*/  HADD2.F32 R12, -RZ, R12.H0_H0 ;  /* 0x2000000cff0c7230 */ /* 0x000fe40000004100 */
[----:B------:R-:W-:Y:S02]  /*2f10*/  HADD2.F32 R83, -RZ, R14.H1_H1 ;  /* 0x3000000eff537230 */ /* 0x000fe40000004100 */
[----:B------:R-:W-:-:S02]  /*2f20*/  HADD2.F32 R95, -RZ, R97.H1_H1 ;  /* 0x30000061ff5f7230 */ /* 0x000fc40000004100 */
[-C--:B------:R-:W-:Y:S01]  /*2f30*/  FMUL.FTZ R96, R12, R91.reuse ;  /* 0x0000005b0c607220 */ /* 0x080fe20000410000 */
        /* <DEDUP_REMOVED lines=9> */
[----:B------:R-:W-:-:S02]  /*2fd0*/  F2FP.F16.F32.PACK_AB R15, R99, R102 ;  /* 0x00000066630f723e */ /* 0x000fc400000000ff */
[----:B------:R-:W-:Y:S02]  /*2fe0*/  F2FP.F16.F32.PACK_AB R12, R96, R97 ;  /* 0x00000061600c723e */ /* 0x000fe400000000ff */
[----:B------:R-:W-:-:S07]  /*2ff0*/  F2FP.F16.F32.PACK_AB R14, R98, R91 ;  /* 0x0000005b620e723e */ /* 0x000fce00000000ff */
.L_x_13072:
[----:B------:R-:W-:Y:S05]  /*3000*/  BSYNC B3 ;  /* 0x0000000000037941 */ /* 0x000fea0003800000 */
.L_x_13071:
[----:B--2---:R1:W-:Y:S02]  /*3010*/  STG.E.128 desc[UR56][R42.64], R12 ;  /* 0x0000000c2a007986 */ /* 0x0043e4000c101d38 */
.L_x_13070:
[----:B------:R-:W-:Y:S05]  /*3020*/  BSYNC B2 ;  /* 0x0000000000027941 */ /* 0x000fea0003800000 */
.L_x_13069:
[----:B------:R-:W-:Y:S05]  /*3030*/  @P2 BRA `(.L_x_13068) ;  /* 0x0000000000bc2947 */ /* 0x000fea0003800000 */
        /* <DEDUP_REMOVED lines=23> */
[----:B------:R-:W-:Y:S01]  /*31b0*/  FFMA.FTZ R98, R15, R82, -R98 ;  /* 0x000000520f627223 */ /* 0x000fe20000010862 */
        /* <DEDUP_REMOVED lines=21> */
.L_x_13074:
[----:B------:R-:W-:Y:S05]  /*3310*/  BSYNC B2 ;  /* 0x0000000000027941 */ /* 0x000fea0003800000 */
.L_x_13073:
[----:B--2---:R2:W-:Y:S02]  /*3320*/  STG.E.128 desc[UR56][R42.64+0x40], R12 ;  /* 0x0000400c2a007986 */ /* 0x0045e4000c101d38 */
.L_x_13068:
[----:B------:R-:W-:Y:S05]  /*3330*/  BSYNC B1 ;  /* 0x0000000000017941 */ /* 0x000fea0003800000 */
.L_x_13067:
[----:B------:R-:W-:Y:S05]  /*3340*/  @P5 BRA `(.L_x_13075) ;  /* 0x0000001c005c5947 */ /* 0x000fea0003800000 */
[----:B------:R-:W-:Y:S04]  /*3350*/  BSSY B1, `(.L_x_13076) ;  /* 0x0000031000017945 */ /* 0x000fe80003800000 */
[----:B------:R-:W-:Y:S05]  /*3360*/  @P1 BRA `(.L_x_13077) ;  /* 0x0000000000bc1947 */ /* 0x000fea0003800000 */
[----:B-12---:R1:W2:Y:S01]  /*3370*/  LDS.128 R12, [R92+0x15000] ;  /* 0x015000005c0c7984 */ /* 0x0062a20000000c00 */
        /* <DEDUP_REMOVED lines=17> */
[C---:B------:R-:W-:Y:S01]  /*3490*/  FMUL.FTZ R45, R13.reuse, R45 ;  /* 0x0000002d0d2d7220 */ /* 0x040fe20000410000 */
[----:B------:R-:W-:Y:S01]  /*34a0*/  FFMA.FTZ R54, R13, R44, -R54 ;  /* 0x0000002c0d367223 */ /* 0x000fe20000010836 */
[----:B------:R-:W-:Y:S02]  /*34b0*/  FMUL.FTZ R82, R43, R52 ;  /* 0x000000342b527220 */ /* 0x000fe40000410000 */
[----:B------:R-:W-:Y:S01]  /*34c0*/  FFMA.FTZ R47, R14, R44, R45 ;  /* 0x0000002c0e2f7223 */ /* 0x000fe2000001002d */
        /* <DEDUP_REMOVED lines=23> */
.L_x_13079:
[----:B------:R-:W-:Y:S05]  /*3640*/  BSYNC B2 ;  /* 0x0000000000027941 */ /* 0x000fea0003800000 */
.L_x_13078:
[----:B--2---:R3:W-:Y:S02]  /*3650*/  STG.E.128 desc[UR56][R40.64], R12 ;  /* 0x0000000c28007986 */ /* 0x0047e4000c101d38 */
.L_x_13077:
[----:B------:R-:W-:Y:S05]  /*3660*/  BSYNC B1 ;  /* 0x0000000000017941 */ /* 0x000fea0003800000 */
.L_x_13076:
[----:B------:R-:W-:Y:S05]  /*3670*/  @P2 BRA `(.L_x_13075) ;  /* 0x0000001800902947 */ /* 0x000fea0003800000 */
[----:B-123--:R1:W2:Y:S01]  /*3680*/  LDS.128 R12, [R84+0x15000] ;  /* 0x01500000540c7984 */ /* 0x00e2a20000000c00 */
        /* <DEDUP_REMOVED lines=44> */
.L_x_13081:
[----:B------:R-:W-:Y:S05]  /*3950*/  BSYNC B1 ;  /* 0x0000000000017941 */ /* 0x000fea0003800000 */
.L_x_13080:
[----:B--2---:R1:W-:Y:S01]  /*3960*/  STG.E.128 desc[UR56][R40.64+0x40], R12 ;  /* 0x0000400c28007986 */ /* 0x0043e2000c101d38 */
[----:B------:R-:W-:Y:S05]  /*3970*/  BRA `(.L_x_13075) ;  /* 0x0000001400d07947 */ /* 0x000fea0003800000 */
.L_x_13059:
[C---:B------:R-:W-:Y:S02]  /*3980*/  ISETP.GE.AND P3, PT, R18.reuse, R85, PT ;  /* 0x000000551200720c */ /* 0x040fe40003f66270 */
[----:B------:R-:W-:Y:S02]  /*3990*/  CS2R R38, SRZ ;  /* 0x0000000000267805 */ /* 0x000fe4000001ff00 */
[----:B------:R-:W-:Y:S01]  /*39a0*/  CS2R R36, SRZ ;  /* 0x0000000000247805 */ /* 0x000fe2000001ff00 */
[----:B0-----:R-:W-:Y:S01]  /*39b0*/  VIADD R44, R18, 0x60 ;  /* 0x00000060122c7836 */ /* 0x001fe20000000000 */
[----:B------:R-:W-:-:S13]  /*39c0*/  ISETP.GE.OR P3, PT, R16, R90, P3 ;  /* 0x0000005a1000720c */ /* 0x000fda0001f66670 */
[----:B------:R-:W0:Y:S01]  /*39d0*/  @!P3 LDC.64 R40, c[0x0][0x3e8] ;  /* 0x0000fa00ff28bb82 */ /* 0x000e220000000a00 */
[----:B------:R-:W-:-:S05]  /*39e0*/  @!P3 IADD3 R14, P4, R10, R50, RZ ;  /* 0x000000320a0eb210 */ /* 0x000fca0007f9e0ff */
[----:B------:R-:W-:Y:S01]  /*39f0*/  @!P3 IMAD.X R15, R91, 0x1, R65, P4 ;  /* 0x000000015b0fb824 */ /* 0x000fe200020e0641 */
[----:B------:R-:W-:Y:S01]  /*3a00*/  @!P3 IADD3 R12, P4, R34, R48, RZ ;  /* 0x00000030220cb210 */ /* 0x000fe20007f9e0ff */
[----:B------:R-:W1:Y:S04]  /*3a10*/  @!P3 LDC.64 R42, c[0x0][0x400] ;  /* 0x00010000ff2abb82 */ /* 0x000e680000000a00 */
[----:B------:R-:W-:Y:S01]  /*3a20*/  @!P3 IMAD.X R13, R81, 0x1, R67, P4 ;  /* 0x00000001510db824 */ /* 0x000fe200020e0643 */
[----:B0-----:R-:W-:-:S04]  /*3a30*/  @!P3 LEA R40, P4, R14, R40, 0x1 ;  /* 0x000000280e28b211 */ /* 0x001fc800078808ff */
[----:B------:R-:W-:Y:S02]  /*3a40*/  @!P3 LEA.HI.X R41, R14, R41, R15, 0x1, P4 ;  /* 0x000000290e29b211 */ /* 0x000fe400020f0c0f */
[----:B------:R-:W-:Y:S02]  /*3a50*/  CS2R R14, SRZ ;  /* 0x00000000000e7805 */ /* 0x000fe4000001ff00 */
[----:B-1----:R-:W-:-:S04]  /*3a60*/  @!P3 LEA R42, P4, R12, R42, 0x1 ;  /* 0x0000002a0c2ab211 */ /* 0x002fc800078808ff */
[----:B------:R-:W-:Y:S02]  /*3a70*/  @!P3 LEA.HI.X R43, R12, R43, R13, 0x1, P4 ;  /* 0x0000002b0c2bb211 */ /* 0x000fe400020f0c0d */
[----:B------:R-:W-:-:S03]  /*3a80*/  CS2R R12, SRZ ;  /* 0x00000000000c7805 */ /* 0x000fc6000001ff00 */
[----:B------:R0:W5:Y:S04]  /*3a90*/  @!P3 LDG.E.128 R36, desc[UR56][R42.64] ;  /* 0x000000382a24b981 */ /* 0x000168000c1e1d00 */
[----:B------:R1:W5:Y:S01]  /*3aa0*/  @!P3 LDG.E.128 R12, desc[UR56][R40.64] ;  /* 0x00000038280cb981 */ /* 0x000362000c1e1d00 */
[----:B------:R-:W-:-:S04]  /*3ab0*/  ISETP.GE.AND P3, PT, R44, R85, PT ;  /* 0x000000552c00720c */ /* 0x000fc80003f66270 */
[CC--:B------:R-:W-:Y:S01]  /*3ac0*/  ISETP.GE.OR P3, PT, R16.reuse, R90.reuse, P3 ;  /* 0x0000005a1000720c */ /* 0x0c0fe20001f66670 */
[----:B------:R-:W-:Y:S01]  /*3ad0*/  BSSY B1, `(.L_x_13082) ;  /* 0x000001b000017945 */ /* 0x000fe20003800000 */
[----:B0-----:R-:W-:Y:S02]  /*3ae0*/  CS2R R42, SRZ ;  /* 0x00000000002a7805 */ /* 0x001fe4000001ff00 */
[----:B------:R-:W-:Y:S02]  /*3af0*/  CS2R R46, SRZ ;  /* 0x00000000002e7805 */ /* 0x000fe4000001ff00 */
[----:B------:R-:W-:Y:S02]  /*3b00*/  CS2R R44, SRZ ;  /* 0x00000000002c7805 */ /* 0x000fe4000001ff00 */
[----:B-1----:R-:W-:Y:S02]  /*3b10*/  CS2R R40, SRZ ;  /* 0x0000000000287805 */ /* 0x002fe4000001ff00 */
[----:B------:R-:W-:-:S03]  /*3b20*/  ISETP.GE.AND P4, PT, R16, R90, PT ;  /* 0x0000005a1000720c */ /* 0x000fc60003f86270 */
[----:B------:R-:W-:Y:S10]  /*3b30*/  @P3 BRA `(.L_x_13083) ;  /* 0x0000000000503947 */ /* 0x000ff40003800000 */
[----:B------:R-:W0:Y:S01]  /*3b40*/  LDC.64 R40, c[0x0][0x3f8] ;  /* 0x0000fe00ff287b82 */ /* 0x000e220000000a00 */
[----:B------:R-:W-:Y:S01]  /*3b50*/  IMAD.MOV.U32 R51, RZ, RZ, R91 ;  /* 0x000000ffff337224 */ /* 0x000fe200078e005b */
[----:B------:R-:W-:Y:S01]  /*3b60*/  MOV R49, R81 ;  /* 0x0000005100317202 */ /* 0x000fe20000000f00 */
        /* <DEDUP_REMOVED lines=15> */
[----:B------:R-:W5:Y:S04]  /*3c60*/  LDG.E.128 R40, desc[UR56][R40.64] ;  /* 0x0000003828287981 */ /* 0x000f68000c1e1d00 */
[----:B------:R-:W5:Y:S03]  /*3c70*/  LDG.E.128 R44, desc[UR56][R44.64] ;  /* 0x000000382c2c7981 */ /* 0x000f66000c1e1d00 */
.L_x_13083:
[----:B------:R-:W-:Y:S05]  /*3c80*/  BSYNC B1 ;  /* 0x0000000000017941 */ /* 0x000fea0003800000 */
.L_x_13082:
[----:B-----5:R-:W-:Y:S01]  /*3c90*/  IMAD.MOV.U32 R48, RZ, RZ, R42 ;  /* 0x000000ffff307224 */ /* 0x020fe200078e002a */
        /* <DEDUP_REMOVED lines=26> */
[----:B------:R-:W-:Y:S02]  /*3e40*/  PRMT R109, R50, 0x7610, R109 ;  /* 0x00007610326d7816 */ /* 0x000fe4000000006d */
[----:B------:R-:W-:Y:S01]  /*3e50*/  PRMT R113, R51, 0x7610, R113 ;  /* 0x0000761033717816 */ /* 0x000fe20000000071 */
[----:B------:R-:W-:Y:S06]  /*3e60*/  @!P3 BRA `(.L_x_13084) ;  /* 0x000000000004b947 */ /* 0x000fec0003800000 */
[----:B------:R-:W-:Y:S01]  /*3e70*/  BPT.TRAP 0x1 ;  /* 0x000000040000795c */ /* 0x000fe20000300000 */
.L_x_13084:
[----:B------:R-:W-:Y:S01]  /*3e80*/  IMAD R81, R19, 0x8, R2 ;  /* 0x0000000813517824 */ /* 0x000fe200078e0202 */
[----:B------:R-:W-:Y:S01]  /*3e90*/  SHF.L.U32 R93, R153, 0x1f, RZ ;  /* 0x0000001f995d7819 */ /* 0x000fe200000006ff */
[----:B------:R-:W0:Y:S01]  /*3ea0*/  LDC R96, c[0x0][0x2f4] ;  /* 0x0000bd00ff607b82 */ /* 0x000e220000000800 */
[----:B------:R-:W-:Y:S02]  /*3eb0*/  BSSY B1, `(.L_x_13085) ;  /* 0x0000004000017945 */ /* 0x000fe40003800000 */
[----:B------:R-:W1:Y:S01]  /*3ec0*/  SYNCS.PHASECHK.TRANS64.TRYWAIT P5, [R81+URZ+0x30890], R93 ;  /* 0x0308905d510075a7 */ /* 0x000e6200080a017f */
[----:B0-----:R-:W-:Y:S01]  /*3ed0*/  IADD3 R98, -R73, R96, RZ ;  /* 0x0000006049627210 */ /* 0x001fe20007ffe1ff */
[----:B-1----:R-:W-:Y:S06]  /*3ee0*/  @!P5 BRA `(.L_x_13086) ;  /* 0x0000012400b8d947 */ /* 0x002fec0003800000 */
.L_x_13312:
[----:B------:R-:W-:Y:S05]  /*3ef0*/  BSYNC B1 ;  /* 0x0000000000017941 */ /* 0x000fea0003800000 */
.L_x_13085:
[----:B------:R-:W-:Y:S01]  /*3f00*/  ISETP.GE.OR P5, PT, R18, R85, P1 ;  /* 0x000000551200720c */ /* 0x000fe20000fa6670 */
[----:B------:R-:W-:-:S12]  /*3f10*/  BSSY B1, `(.L_x_13087) ;  /* 0x000007e000017945 */ /* 0x000fd80003800000 */
[----:B------:R-:W-:Y:S05]  /*3f20*/  @P5 BRA `(.L_x_13088) ;  /* 0x0000000400f05947 */ /* 0x000fea0003800000 */
[----:B------:R-:W1:Y:S01]  /*3f30*/  S2R R50, SR_TID.X ;  /* 0x0000000000327919 */ /* 0x000e620000002100 */
[----:B------:R-:W-:Y:S01]  /*3f40*/  SHF.R.S32.HI R48, RZ, 0x1f, R18 ;  /* 0x0000001fff307819 */ /* 0x000fe20000011412 */
[-C--:B------:R-:W-:Y:S01]  /*3f50*/  IMAD.WIDE.U32 R90, R18, R88.reuse, R86 ;  /* 0x00000058125a7225 */ /* 0x080fe200078e0056 */
[----:B------:R-:W-:Y:S03]  /*3f60*/  BSSY B2, `(.L_x_13089) ;  /* 0x000006c000027945 */ /* 0x000fe60003800000 */
[----:B------:R-:W-:Y:S01]  /*3f70*/  IMAD R48, R48, R88, RZ ;  /* 0x0000005830307224 */ /* 0x000fe200078e02ff */
[----:B------:R-:W-:-:S03]  /*3f80*/  IADD3 R95, P5, P6, R4, R90, R64 ;  /* 0x0000005a045f7210 */ /* 0x000fc60007ebe040 */
[----:B------:R-:W-:Y:S01]  /*3f90*/  IMAD R49, R18, R89, R48 ;  /* 0x0000005912317224 */ /* 0x000fe200078e0230 */
[----:B------:R-:W-:-:S03]  /*3fa0*/  SEL R48, R73, R98, !P0 ;  /* 0x0000006249307207 */ /* 0x000fc60004000000 */
[----:B------:R-:W-:Y:S01]  /*3fb0*/  IMAD.IADD R102, R49, 0x1, R91 ;  /* 0x0000000131667824 */ /* 0x000fe200078e025b */
[----:B------:R-:W-:-:S04]  /*3fc0*/  SHF.R.S32.HI R49, RZ, 0x1f, R48 ;  /* 0x0000001fff317819 */ /* 0x000fc80000011430 */
[----:B------:R-:W-:Y:S02]  /*3fd0*/  LEA.HI R48, R49, R48, RZ, 0x4 ;  /* 0x0000003031307211 */ /* 0x000fe400078f20ff */
[----:B------:R-:W-:Y:S02]  /*3fe0*/  IADD3.X R100, R79, R102, R62, P5, P6 ;  /* 0x000000664f647210 */ /* 0x000fe40002fec43e */
[----:B------:R-:W-:-:S05]  /*3ff0*/  LEA.HI.SX32 R48, R48, R63, 0x1c ;  /* 0x0000003f30307211 */ /* 0x000fca00078fe2ff */
[----:B------:R-:W-:Y:S02]  /*4000*/  IMAD.SHL.U32 R97, R48, 0x8, RZ ;  /* 0x0000000830617824 */ /* 0x000fe400078e00ff */
[----:B-1----:R-:W-:-:S03]  /*4010*/  VIADD R51, R50, 0xffffff80 ;  /* 0xffffff8032337836 */ /* 0x002fc60000000000 */
[----:B------:R-:W-:Y:S02]  /*4020*/  LOP3.LUT R49, R77, 0x38, R97, 0xf8, !PT ;  /* 0x000000384d317812 */ /* 0x000fe400078ef861 */
[----:B------:R-:W-:Y:S02]  /*4030*/  SHF.R.S32.HI R50, RZ, 0x1f, R51 ;  /* 0x0000001fff327819 */ /* 0x000fe40000011433 */
[----:B------:R-:W-:Y:S02]  /*4040*/  LOP3.LUT R49, R49, R74, RZ, 0x3c, !PT ;  /* 0x0000004a31317212 */ /* 0x000fe400078e3cff */
[----:B------:R-:W-:-:S04]  /*4050*/  LEA.HI R50, R50, R51, RZ, 0x5 ;  /* 0x0000003332327211 */ /* 0x000fc800078f28ff */
[----:B------:R-:W-:-:S05]  /*4060*/  SHF.R.S32.HI R50, RZ, 0x5, R50 ;  /* 0x00000005ff327819 */ /* 0x000fca0000011432 */
[----:B------:R-:W-:Y:S02]  /*4070*/  IMAD R48, R50, 0x200, R49 ;  /* 0x0000020032307824 */ /* 0x000fe400078e0231 */
[C---:B------:R-:W-:Y:S02]  /*4080*/  IMAD R49, R19.reuse, 0x3000, R32 ;  /* 0x0000300013317824 */ /* 0x040fe400078e0220 */
[----:B------:R-:W-:Y:S02]  /*4090*/  IMAD R51, R19, 0x3000, R48 ;  /* 0x0000300013337824 */ /* 0x000fe400078e0230 */
[----:B------:R-:W-:-:S03]  /*40a0*/  IMAD R49, R49, 0x2, R2 ;  /* 0x0000000231317824 */ /* 0x000fc600078e0202 */
[----:B------:R-:W-:-:S03]  /*40b0*/  LEA R52, R51, R2, 0x1 ;  /* 0x0000000233347211 */ /* 0x000fc600078e08ff */
[----:B------:R-:W1:Y:S04]  /*40c0*/  LDS.128 R48, [R49+0x12400] ;  /* 0x0124000031307984 */ /* 0x000e680000000c00 */
[----:B------:R-:W2:Y:S01]  /*40d0*/  LDS.128 R52, [R52+0x12400] ;  /* 0x0124000034347984 */ /* 0x000ea20000000c00 */
[----:B------:R-:W-:Y:S05]  /*40e0*/  @P4 BRA `(.L_x_13090) ;  /* 0x00000004004c4947 */ /* 0x000fea0003800000 */
[--C-:B------:R-:W-:Y:S01]  /*40f0*/  SHF.R.U64 R12, R12, 0x10, R13.reuse ;  /* 0x000000100c0c7819 */ /* 0x100fe2000000120d */
[----:B------:R-:W-:Y:S01]  /*4100*/  HADD2.F32 R113, -RZ, R113.H0_H0 ;  /* 0x20000071ff717230 */ /* 0x000fe20000004100 */
[----:B------:R-:W-:Y:S01]  /*4110*/  SHF.R.U32.HI R99, RZ, 0x10, R13 ;  /* 0x00000010ff637819 */ /* 0x000fe2000001160d */
[----:B--2---:R-:W-:Y:S01]  /*4120*/  HADD2.F32 R106, -RZ, R53.H0_H0 ;  /* 0x20000035ff6a7230 */ /* 0x004fe20000004100 */
[----:B------:R-:W-:Y:S01]  /*4130*/  SHF.R.U64 R13, R36, 0x10, R37 ;  /* 0x00000010240d7819 */ /* 0x000fe20000001225 */
[----:B-1----:R-:W-:Y:S01]  /*4140*/  HADD2.F32 R108, -RZ, R49.H0_H0 ;  /* 0x20000031ff6c7230 */ /* 0x002fe20000004100 */
[--C-:B------:R-:W-:Y:S01]  /*4150*/  SHF.R.U64 R14, R14, 0x10, R15.reuse ;  /* 0x000000100e0e7819 */ /* 0x100fe2000000120f */
[----:B------:R-:W-:Y:S01]  /*4160*/  HADD2.F32 R111, -RZ, R111.H0_H0 ;  /* 0x2000006fff6f7230 */ /* 0x000fe20000004100 */
[----:B------:R-:W-:Y:S01]  /*4170*/  SHF.R.U32.HI R36, RZ, 0x10, R15 ;  /* 0x00000010ff247819 */ /* 0x000fe2000001160f */
[----:B------:R-:W-:Y:S01]  /*4180*/  HADD2.F32 R53, -RZ, R53.H1_H1 ;  /* 0x30000035ff357230 */ /* 0x000fe20000004100 */
[--C-:B------:R-:W-:Y:S01]  /*4190*/  SHF.R.U64 R15, R38, 0x10, R39.reuse ;  /* 0x00000010260f7819 */ /* 0x100fe20000001227 */
[----:B------:R-:W-:Y:S01]  /*41a0*/  HADD2.F32 R49, -RZ, R49.H1_H1 ;  /* 0x30000031ff317230 */ /* 0x000fe20000004100 */
[----:B------:R-:W-:Y:S01]  /*41b0*/  SHF.R.U32.HI R38, RZ, 0x10, R39 ;  /* 0x00000010ff267819 */ /* 0x000fe20000011627 */
[-C--:B------:R-:W-:Y:S01]  /*41c0*/  FMUL.FTZ R39, R106, R113.reuse ;  /* 0x000000716a277220 */ /* 0x080fe20000410000 */
[----:B------:R-:W-:Y:S01]  /*41d0*/  SHF.R.U32.HI R37, RZ, 0x10, R37 ;  /* 0x00000010ff257819 */ /* 0x000fe20000011625 */
[----:B------:R-:W-:Y:S01]  /*41e0*/  FMUL.FTZ R113, R108, R113 ;  /* 0x000000716c717220 */ /* 0x000fe20000410000 */
[----:B------:R-:W-:-:S02]  /*41f0*/  HADD2.F32 R114, -RZ, R99.H0_H0 ;  /* 0x20000063ff727230 */ /* 0x000fc40000004100 */
[-C--:B------:R-:W-:Y:S01]  /*4200*/  FFMA.FTZ R39, R108, R111.reuse, -R39 ;  /* 0x0000006f6c277223 */ /* 0x080fe20000010827 */
[----:B------:R-:W-:Y:S02]  /*4210*/  HADD2.F32 R110, -RZ, R110.H0_H0 ;  /* 0x2000006eff6e7230 */ /* 0x000fe40000004100 */
[----:B------:R-:W-:Y:S02]  /*4220*/  HADD2.F32 R108, -RZ, R37.H0_H0 ;  /* 0x20000025ff6c7230 */ /* 0x000fe40000004100 */
[----:B------:R-:W-:Y:S01]  /*4230*/  FFMA.FTZ R37, R106, R111, R113 ;  /* 0x0000006f6a257223 */ /* 0x000fe20000010071 */
        /* <DEDUP_REMOVED lines=8> */
[----:B------:R-:W-:Y:S02]  /*42c0*/  HADD2.F32 R55, -RZ, R55.H1_H1 ;  /* 0x30000037ff377230 */ /* 0x000fe40000004100 */
[-C--:B------:R-:W-:Y:S01]  /*42d0*/  FMUL.FTZ R116, R49, R110.reuse ;  /* 0x0000006e31747220 */ /* 0x080fe20000410000 */
[----:B------:R-:W-:Y:S02]  /*42e0*/  HADD2.F32 R114, -RZ, R38.H0_H0 ;  /* 0x20000026ff727230 */ /* 0x000fe40000004100 */
[----:B------:R-:W-:Y:S01]  /*42f0*/  FMUL.FTZ R118, R53, R110 ;  /* 0x0000006e35767220 */ /* 0x000fe20000410000 */
[----:B------:R-:W-:-:S02]  /*4300*/  HADD2.F32 R51, -RZ, R51.H1_H1 ;  /* 0x30000033ff337230 */ /* 0x000fc40000004100 */
[----:B------:R-:W-:Y:S01]  /*4310*/  FFMA.FTZ R38, R53, R112, -R116 ;  /* 0x0000007035267223 */ /* 0x000fe20000010874 */
[----:B------:R-:W-:Y:S02]  /*4320*/  HADD2.F32 R110, -RZ, R36.H0_H0 ;  /* 0x20000024ff6e7230 */ /* 0x000fe40000004100 */
[----:B------:R-:W-:Y:S01]  /*4330*/  FMUL.FTZ R116, R55, R114 ;  /* 0x0000007237747220 */ /* 0x000fe20000410000 */
        /* <DEDUP_REMOVED lines=15> */
[----:B------:R-:W-:Y:S01]  /*4430*/  FMUL.FTZ R111, R52, R13 ;  /* 0x0000000d346f7220 */ /* 0x000fe20000410000 */
[----:B------:R-:W-:Y:S01]  /*4440*/  FFMA.FTZ R12, R112, R53, -R99 ;  /* 0x00000035700c7223 */ /* 0x000fe20000010863 */
[----:B------:R-:W-:Y:S01]  /*4450*/  FMUL.FTZ R113, R48, R13 ;  /* 0x0000000d30717220 */ /* 0x000fe20000410000 */
[----:B------:R-:W-:Y:S01]  /*4460*/  FFMA.FTZ R13, R110, R53, R109 ;  /* 0x000000356e0d7223 */ /* 0x000fe2000001006d */
[----:B------:R-:W-:Y:S01]  /*4470*/  FFMA.FTZ R53, R48, R55, -R111 ;  /* 0x0000003730357223 */ /* 0x000fe2000001086f */
[----:B------:R-:W-:-:S02]  /*4480*/  HADD2.F32 R48, -RZ, R107.H1_H1 ;  /* 0x3000006bff307230 */ /* 0x000fc40000004100 */
[----:B------:R-:W-:Y:S01]  /*4490*/  FFMA.FTZ R52, R52, R55, R113 ;  /* 0x0000003734347223 */ /* 0x000fe20000010071 */
[----:B------:R-:W-:Y:S01]  /*44a0*/  HADD2.F32 R110, -RZ, R107.H0_H0 ;  /* 0x2000006bff6e7230 */ /* 0x000fe20000004100 */
[----:B------:R-:W-:Y:S01]  /*44b0*/  F2FP.F16.F32.PACK_AB R37, R108, R37 ;  /* 0x000000256c25723e */ /* 0x000fe200000000ff */
[----:B------:R-:W-:Y:S02]  /*44c0*/  HADD2.F32 R107, -RZ, R15.H0_H0 ;  /* 0x2000000fff6b7230 */ /* 0x000fe40000004100 */
[----:B------:R-:W-:Y:S01]  /*44d0*/  HADD2.F32 R55, -RZ, R54.H0_H0 ;  /* 0x20000036ff377230 */ /* 0x000fe20000004100 */
[----:B------:R-:W-:Y:S01]  /*44e0*/  F2FP.F16.F32.PACK_AB R52, R52, R13 ;  /* 0x0000000d3434723e */ /* 0x000fe200000000ff */
[----:B------:R-:W-:Y:S02]  /*44f0*/  HADD2.F32 R15, -RZ, R50.H0_H0 ;  /* 0x20000032ff0f7230 */ /* 0x000fe40000004100 */
[----:B------:R-:W-:Y:S02]  /*4500*/  HADD2.F32 R54, -RZ, R54.H1_H1 ;  /* 0x30000036ff367230 */ /* 0x000fe40000004100 */
[----:B------:R-:W-:-:S02]  /*4510*/  HADD2.F32 R50, -RZ, R50.H1_H1 ;  /* 0x30000032ff327230 */ /* 0x000fc40000004100 */
[----:B------:R-:W-:Y:S02]  /*4520*/  HADD2.F32 R99, -RZ, R14.H0_H0 ;  /* 0x2000000eff637230 */ /* 0x000fe40000004100 */
        /* <DEDUP_REMOVED lines=8> */
[----:B------:R-:W-:Y:S01]  /*45b0*/  F2FP.F16.F32.PACK_AB R55, R51, R36 ;  /* 0x000000243337723e */ /* 0x000fe200000000ff */
[----:B------:R-:W-:Y:S01]  /*45c0*/  IMAD.MOV.U32 R49, RZ, RZ, R39 ;  /* 0x000000ffff317224 */ /* 0x000fe200078e0027 */
[----:B------:R-:W-:Y:S01]  /*45d0*/  F2FP.F16.F32.PACK_AB R48, R53, R12 ;  /* 0x0000000c3530723e */ /* 0x000fe200000000ff */
[----:B------:R-:W-:Y:S01]  /*45e0*/  IMAD.MOV.U32 R53, RZ, RZ, R37 ;  /* 0x000000ffff357224 */ /* 0x000fe200078e0025 */
[----:B------:R-:W-:Y:S01]  /*45f0*/  F2FP.F16.F32.PACK_AB R50, R109, R14 ;  /* 0x0000000e6d32723e */ /* 0x000fe200000000ff */
[----:B------:R-:W-:Y:S01]  /*4600*/  IMAD.MOV.U32 R51, RZ, RZ, R38 ;  /* 0x000000ffff337224 */ /* 0x000fe200078e0026 */
[----:B------:R-:W-:-:S07]  /*4610*/  F2FP.F16.F32.PACK_AB R54, R107, R110 ;  /* 0x0000006e6b36723e */ /* 0x000fce00000000ff */
.L_x_13090:
[----:B------:R-:W-:Y:S05]  /*4620*/  BSYNC B2 ;  /* 0x0000000000027941 */ /* 0x000fea0003800000 */
.L_x_13089:
[----:B------:R-:W-:Y:S02]  /*4630*/  ISETP.GE.AND P5, PT, R97, R96, PT ;  /* 0x000000606100720c */ /* 0x000fe40003fa6270 */
[----:B------:R-:W-:-:S11]  /*4640*/  P2R R13, PR, RZ, 0x1 ;  /* 0x00000001ff0d7803 */ /* 0x000fd60000000000 */
[--C-:B------:R-:W-:Y:S02]  /*4650*/  @!P5 SHF.R.S32.HI R12, RZ, 0x1f, R97.reuse ;  /* 0x0000001fff0cd819 */ /* 0x100fe40000011461 */
[----:B------:R-:W-:-:S04]  /*4660*/  @!P5 IADD3 R90, P0, P6, R4, R90, R97 ;  /* 0x0000005a045ad210 */ /* 0x000fc80007e1e061 */
[----:B------:R-:W-:Y:S02]  /*4670*/  @!P5 IADD3.X R102, R79, R102, R12, P0, P6 ;  /* 0x000000664f66d210 */ /* 0x000fe400007ec40c */
[-C--:B------:R-:W-:Y:S02]  /*4680*/  LEA R12, P6, R95, R82.reuse, 0x1 ;  /* 0x000000525f0c7211 */ /* 0x080fe400078c08ff */
[----:B------:R-:W-:Y:S02]  /*4690*/  ISETP.NE.AND P0, PT, R13, RZ, PT ;  /* 0x000000ff0d00720c */ /* 0x000fe40003f05270 */
[----:B------:R-:W-:Y:S02]  /*46a0*/  LEA.HI.X R13, R95, R83, R100, 0x1, P6 ;  /* 0x000000535f0d7211 */ /* 0x000fe400030f0c64 */
[----:B------:R-:W-:-:S03]  /*46b0*/  @!P5 LEA R14, P6, R90, R82, 0x1 ;  /* 0x000000525a0ed211 */ /* 0x000fc600078c08ff */
[----:B-1----:R1:W-:Y:S01]  /*46c0*/  STG.E.128 desc[UR56][R12.64], R48 ;  /* 0x000000300c007986 */ /* 0x0023e2000c101d38 */
[----:B------:R-:W-:-:S05]  /*46d0*/  @!P5 LEA.HI.X R15, R90, R83, R102, 0x1, P6 ;  /* 0x000000535a0fd211 */ /* 0x000fca00030f0c66 */
[----:B--2---:R1:W-:Y:S04]  /*46e0*/  @!P5 STG.E.128 desc[UR56][R14.64], R52 ;  /* 0x000000340e00d986 */ /* 0x0043e8000c101d38 */
.L_x_13088:
[----:B------:R-:W-:Y:S05]  /*46f0*/  BSYNC B1 ;  /* 0x0000000000017941 */ /* 0x000fea0003800000 */
.L_x_13087:
[----:B-1----:R-:W-:Y:S02]  /*4700*/  VIADD R13, R18, 0x60 ;  /* 0x00000060120d7836 */ /* 0x002fe40000000000 */
[-C--:B------:R-:W-:Y:S02]  /*4710*/  IMAD R12, R75, R88.reuse, RZ ;  /* 0x000000584b0c7224 */ /* 0x080fe400078e02ff */
[C---:B------:R-:W-:Y:S01]  /*4720*/  IMAD.WIDE.U32 R86, R13.reuse, R88, R86 ;  /* 0x000000580d567225 */ /* 0x040fe200078e0056 */
[----:B------:R-:W-:-:S03]  /*4730*/  ISETP.GE.OR P5, PT, R13, R85, P1 ;  /* 0x000000550d00720c */ /* 0x000fc60000fa6670 */
[----:B------:R-:W-:-:S10]  /*4740*/  IMAD R89, R13, R89, R12 ;  /* 0x000000590d597224 */ /* 0x000fd400078e020c */
[----:B------:R-:W-:Y:S05]  /*4750*/  @P5 BRA `(.L_x_13075) ;  /* 0x0000000800585947 */ /* 0x000fea0003800000 */
[----:B------:R-:W2:Y:S01]  /*4760*/  LDL R14, [R1+0x44] ;  /* 0x00004400010e7983 */ /* 0x000ea20000100800 */
[----:B------:R-:W-:Y:S01]  /*4770*/  IMAD.IADD R50, R87, 0x1, R89 ;  /* 0x0000000157327824 */ /* 0x000fe200078e0259 */
[----:B------:R-:W-:Y:S01]  /*4780*/  IADD3 R12, P5, P6, R4, R86, R64 ;  /* 0x00000056040c7210 */ /* 0x000fe20007ebe040 */
[----:B------:R-:W-:Y:S01]  /*4790*/  VIADD R36, R18, 0x60 ;  /* 0x0000006012247836 */ /* 0x000fe20000000000 */
[----:B------:R-:W-:Y:S01]  /*47a0*/  SEL R98, R73, R98, !P0 ;  /* 0x0000006249627207 */ /* 0x000fe20004000000 */
[----:B------:R-:W-:Y:S01]  /*47b0*/  BSSY B1, `(.L_x_13091) ;  /* 0x000006c000017945 */ /* 0x000fe20003800000 */
[----:B------:R-:W-:Y:S01]  /*47c0*/  IADD3.X R13, R79, R50, R62, P5, P6 ;  /* 0x000000324f0d7210 */ /* 0x000fe20002fec43e */
[----:B------:R-:W-:Y:S01]  /*47d0*/  IMAD.SHL.U32 R36, R36, 0x40, RZ ;  /* 0x0000004024247824 */ /* 0x000fe200078e00ff */
[----:B------:R-:W-:Y:S02]  /*47e0*/  LEA R48, P5, R12, R82, 0x1 ;  /* 0x000000520c307211 */ /* 0x000fe400078a08ff */
[----:B------:R-:W-:-:S02]  /*47f0*/  IADD3 R15, R18, 0x60, RZ ;  /* 0x00000060120f7810 */ /* 0x000fc40007ffe0ff */
[----:B------:R-:W-:Y:S02]  /*4800*/  LEA.HI.X R49, R12, R83, R13, 0x1, P5 ;  /* 0x000000530c317211 */ /* 0x000fe400028f0c0d */
[----:B------:R-:W-:Y:S01]  /*4810*/  SHF.R.S32.HI R13, RZ, 0x1f, R98 ;  /* 0x0000001fff0d7819 */ /* 0x000fe20000011462 */
[----:B------:R-:W-:Y:S01]  /*4820*/  IMAD.SHL.U32 R15, R15, 0x40, RZ ;  /* 0x000000400f0f7824 */ /* 0x000fe200078e00ff */
[----:B------:R-:W-:Y:S02]  /*4830*/  LOP3.LUT R36, R36, 0x1c0, RZ, 0xc0, !PT ;  /* 0x000001c024247812 */ /* 0x000fe400078ec0ff */
[----:B------:R-:W-:Y:S01]  /*4840*/  LEA.HI R98, R13, R98, RZ, 0x4 ;  /* 0x000000620d627211 */ /* 0x000fe200078f20ff */
[----:B------:R-:W-:Y:S01]  /*4850*/  IMAD R13, R19, 0x3000, R3 ;  /* 0x00003000130d7824 */ /* 0x000fe200078e0203 */
[----:B------:R-:W-:Y:S02]  /*4860*/  LOP3.LUT R15, R15, 0x1c0, RZ, 0xc0, !PT ;  /* 0x000001c00f0f7812 */ /* 0x000fe400078ec0ff */
[----:B------:R-:W-:-:S02]  /*4870*/  LEA.HI.SX32 R51, R98, R63, 0x1c ;  /* 0x0000003f62337211 */ /* 0x000fc400078fe2ff */
[----:B------:R-:W-:Y:S02]  /*4880*/  SHF.R.U32.HI R15, RZ, 0x3, R15 ;  /* 0x00000003ff0f7819 */ /* 0x000fe4000001160f */
[----:B------:R-:W-:Y:S01]  /*4890*/  LEA R13, R13, R2, 0x1 ;  /* 0x000000020d0d7211 */ /* 0x000fe200078e08ff */
[----:B------:R-:W-:-:S05]  /*48a0*/  IMAD.SHL.U32 R51, R51, 0x8, RZ ;  /* 0x0000000833337824 */ /* 0x000fca00078e00ff */
[----:B------:R-:W-:-:S04]  /*48b0*/  LOP3.LUT R12, R36, 0x38, R51, 0xf8, !PT ;  /* 0x00000038240c7812 */ /* 0x000fc800078ef833 */
[----:B------:R-:W-:-:S05]  /*48c0*/  LOP3.LUT R12, R12, R15, RZ, 0x3c, !PT ;  /* 0x0000000f0c0c7212 */ /* 0x000fca00078e3cff */
[----:B--2---:R-:W-:-:S04]  /*48d0*/  IMAD.IADD R12, R14, 0x1, R12 ;  /* 0x000000010e0c7824 */ /* 0x004fc800078e020c */
[----:B------:R-:W-:-:S04]  /*48e0*/  IMAD R15, R19, 0x3000, R12 ;  /* 0x00003000130f7824 */ /* 0x000fc800078e020c */
[----:B------:R-:W-:Y:S02]  /*48f0*/  IMAD R36, R15, 0x2, R2 ;  /* 0x000000020f247824 */ /* 0x000fe400078e0202 */
[----:B------:R-:W1:Y:S04]  /*4900*/  LDS.128 R12, [R13+0x12400] ;  /* 0x012400000d0c7984 */ /* 0x000e680000000c00 */
[----:B------:R-:W2:Y:S01]  /*4910*/  LDS.128 R36, [R36+0x12400] ;  /* 0x0124000024247984 */ /* 0x000ea20000000c00 */
[----:B------:R-:W-:Y:S05]  /*4920*/  @P4 BRA `(.L_x_13092) ;  /* 0x0000000400504947 */ /* 0x000fea0003800000 */
[----:B------:R-:W-:Y:S01]  /*4930*/  SHF.R.U64 R44, R44, 0x10, R45 ;  /* 0x000000102c2c7819 */ /* 0x000fe2000000122d */
[----:B--2---:R-:W-:Y:S01]  /*4940*/  IMAD.MOV.U32 R53, RZ, RZ, R39 ;  /* 0x000000ffff357224 */ /* 0x004fe200078e0027 */
[----:B------:R-:W-:Y:S01]  /*4950*/  SHF.R.U32.HI R55, RZ, 0x10, R45 ;  /* 0x00000010ff377819 */ /* 0x000fe2000001162d */
[----:B------:R-:W-:Y:S01]  /*4960*/  IMAD.MOV.U32 R45, RZ, RZ, R37 ;  /* 0x000000ffff2d7224 */ /* 0x000fe200078e0025 */
[----:B------:R-:W-:Y:S01]  /*4970*/  SHF.R.U64 R40, R40, 0x10, R41 ;  /* 0x0000001028287819 */ /* 0x000fe20000001229 */
[----:B-1----:R-:W-:Y:S01]  /*4980*/  IMAD.MOV.U32 R37, RZ, RZ, R15 ;  /* 0x000000ffff257224 */ /* 0x002fe200078e000f */
[----:B------:R-:W-:Y:S01]  /*4990*/  SHF.R.U32.HI R54, RZ, 0x10, R41 ;  /* 0x00000010ff367819 */ /* 0x000fe20000011629 */
        /* <DEDUP_REMOVED lines=11> */
[----:B------:R-:W-:Y:S01]  /*4a50*/  SHF.R.U32.HI R43, RZ, 0x10, R43 ;  /* 0x00000010ff2b7819 */ /* 0x000fe2000001162b */
[----:B------:R-:W-:Y:S02]  /*4a60*/  HADD2.F32 R45, -RZ, R45.H1_H1 ;  /* 0x3000002dff2d7230 */ /* 0x000fe40000004100 */
[-C--:B------:R-:W-:Y:S01]  /*4a70*/  FMUL.FTZ R98, R46, R55.reuse ;  /* 0x000000372e627220 */ /* 0x080fe20000410000 */
[----:B------:R-:W-:Y:S02]  /*4a80*/  HADD2.F32 R54, -RZ, R54.H0_H0 ;  /* 0x20000036ff367230 */ /* 0x000fe40000004100 */
[-C--:B------:R-:W-:Y:S01]  /*4a90*/  FFMA.FTZ R13, R15, R52.reuse, -R90 ;  /* 0x000000340f0d7223 */ /* 0x080fe2000001085a */
[----:B------:R-:W-:Y:S01]  /*4aa0*/  FFMA.FTZ R15, R39, R52, R88 ;  /* 0x00000034270f7223 */ /* 0x000fe20000010058 */
[----:B------:R-:W-:Y:S01]  /*4ab0*/  FMUL.FTZ R89, R45, R55 ;  /* 0x000000372d597220 */ /* 0x000fe20000410000 */
[----:B------:R-:W-:-:S02]  /*4ac0*/  HADD2.F32 R90, -RZ, R104.H1_H1 ;  /* 0x30000068ff5a7230 */ /* 0x000fc40000004100 */
[-C--:B------:R-:W-:Y:S01]  /*4ad0*/  FFMA.FTZ R52, R45, R54.reuse, R98 ;  /* 0x000000362d347223 */ /* 0x080fe20000010062 */
[----:B------:R-:W-:Y:S02]  /*4ae0*/  HADD2.F32 R45, -RZ, R53.H0_H0 ;  /* 0x20000035ff2d7230 */ /* 0x000fe40000004100 */
        /* <DEDUP_REMOVED lines=26> */
[----:B------:R-:W-:Y:S01]  /*4c90*/  FMUL.FTZ R40, R44, R105 ;  /* 0x000000692c287220 */ /* 0x000fe20000410000 */
[----:B------:R-:W-:-:S02]  /*4ca0*/  HADD2.F32 R103, -RZ, R103.H0_H0 ;  /* 0x20000067ff677230 */ /* 0x000fc40000004100 */
[C---:B------:R-:W-:Y:S01]  /*4cb0*/  FMUL.FTZ R105, R43.reuse, R105 ;  /* 0x000000692b697220 */ /* 0x040fe20000410000 */
[-C--:B------:R-:W-:Y:S01]  /*4cc0*/  FMUL.FTZ R53, R36, R47.reuse ;  /* 0x0000002f24357220 */ /* 0x080fe20000410000 */
[----:B------:R-:W-:Y:S01]  /*4cd0*/  FMUL.FTZ R47, R12, R47 ;  /* 0x0000002f0c2f7220 */ /* 0x000fe20000410000 */
[----:B------:R-:W-:Y:S02]  /*4ce0*/  HADD2.F32 R101, -RZ, R101.H0_H0 ;  /* 0x20000065ff657230 */ /* 0x000fe40000004100 */
[-C--:B------:R-:W-:Y:S01]  /*4cf0*/  FFMA.FTZ R105, R44, R103.reuse, R105 ;  /* 0x000000672c697223 */ /* 0x080fe20000010069 */
[----:B------:R-:W-:Y:S01]  /*4d00*/  FFMA.FTZ R40, R43, R103, -R40 ;  /* 0x000000672b287223 */ /* 0x000fe20000010828 */
[-C--:B------:R-:W-:Y:S01]  /*4d10*/  FFMA.FTZ R44, R36, R45.reuse, R47 ;  /* 0x0000002d242c7223 */ /* 0x080fe2000001002f */
[----:B------:R-:W-:Y:S01]  /*4d20*/  FFMA.FTZ R53, R12, R45, -R53 ;  /* 0x0000002d0c357223 */ /* 0x000fe20000010835 */
[----:B------:R-:W-:Y:S02]  /*4d30*/  HADD2.F32 R36, -RZ, R38.H0_H0 ;  /* 0x20000026ff247230 */ /* 0x000fe40000004100 */
[----:B------:R-:W-:-:S02]  /*4d40*/  HADD2.F32 R43, -RZ, R104.H0_H0 ;  /* 0x20000068ff2b7230 */ /* 0x000fc40000004100 */
[----:B------:R-:W-:Y:S02]  /*4d50*/  HADD2.F32 R45, -RZ, R42.H0_H0 ;  /* 0x2000002aff2d7230 */ /* 0x000fe40000004100 */
[----:B------:R-:W-:Y:S02]  /*4d60*/  HADD2.F32 R12, -RZ, R14.H0_H0 ;  /* 0x2000000eff0c7230 */ /* 0x000fe40000004100 */
[-C--:B------:R-:W-:Y:S01]  /*4d70*/  FMUL.FTZ R47, R36, R43.reuse ;  /* 0x0000002b242f7220 */ /* 0x080fe20000410000 */
[----:B------:R-:W-:Y:S02]  /*4d80*/  HADD2.F32 R38, -RZ, R38.H1_H1 ;  /* 0x30000026ff267230 */ /* 0x000fe40000004100 */
[----:B------:R-:W-:Y:S02]  /*4d90*/  HADD2.F32 R14, -RZ, R14.H1_H1 ;  /* 0x3000000eff0e7230 */ /* 0x000fe40000004100 */
[----:B------:R-:W-:Y:S01]  /*4da0*/  FMUL.FTZ R43, R12, R43 ;  /* 0x0000002b0c2b7220 */ /* 0x000fe20000410000 */
[----:B------:R-:W-:-:S02]  /*4db0*/  HADD2.F32 R41, -RZ, R41.H0_H0 ;  /* 0x20000029ff297230 */ /* 0x000fc40000004100 */
[----:B------:R-:W-:Y:S01]  /*4dc0*/  FMUL.FTZ R55, R38, R45 ;  /* 0x0000002d26377220 */ /* 0x000fe20000410000 */
[----:B------:R-:W-:Y:S01]  /*4dd0*/  FFMA.FTZ R47, R12, R101, -R47 ;  /* 0x000000650c2f7223 */ /* 0x000fe2000001082f */
[----:B------:R-:W-:Y:S01]  /*4de0*/  FMUL.FTZ R45, R14, R45 ;  /* 0x0000002d0e2d7220 */ /* 0x000fe20000410000 */
[----:B------:R-:W-:Y:S01]  /*4df0*/  FFMA.FTZ R43, R36, R101, R43 ;  /* 0x00000065242b7223 */ /* 0x000fe2000001002b */
[-C--:B------:R-:W-:Y:S01]  /*4e00*/  FFMA.FTZ R14, R14, R41.reuse, -R55 ;  /* 0x000000290e0e7223 */ /* 0x080fe20000010837 */
[----:B------:R-:W-:Y:S01]  /*4e10*/  F2FP.F16.F32.PACK_AB R12, R53, R40 ;  /* 0x00000028350c723e */ /* 0x000fe200000000ff */
[----:B------:R-:W-:Y:S01]  /*4e20*/  FFMA.FTZ R38, R38, R41, R45 ;  /* 0x0000002926267223 */ /* 0x000fe2000001002d */
[----:B------:R-:W-:Y:S01]  /*4e30*/  F2FP.F16.F32.PACK_AB R36, R44, R105 ;  /* 0x000000692c24723e */ /* 0x000fe200000000ff */
[----:B------:R-:W-:Y:S01]  /*4e40*/  IMAD.MOV.U32 R15, RZ, RZ, R54 ;  /* 0x000000ffff0f7224 */ /* 0x000fe200078e0036 */
[----:B------:R-:W-:Y:S02]  /*4e50*/  F2FP.F16.F32.PACK_AB R14, R14, R47 ;  /* 0x0000002f0e0e723e */ /* 0x000fe400000000ff */
[----:B------:R-:W-:-:S07]  /*4e60*/  F2FP.F16.F32.PACK_AB R38, R38, R43 ;  /* 0x0000002b2626723e */ /* 0x000fce00000000ff */
.L_x_13092:
[----:B------:R-:W-:Y:S05]  /*4e70*/  BSYNC B1 ;  /* 0x0000000000017941 */ /* 0x000fea0003800000 */
.L_x_13091:
[----:B-1----:R3:W-:Y:S01]  /*4e80*/  STG.E.128 desc[UR56][R48.64], R12 ;  /* 0x0000000c30007986 */ /* 0x0027e2000c101d38 */
[----:B------:R-:W-:-:S13]  /*4e90*/  ISETP.GE.AND P4, PT, R51, R96, PT ;  /* 0x000000603300720c */ /* 0x000fda0003f86270 */
[----:B------:R-:W-:Y:S05]  /*4ea0*/  @P4 BRA `(.L_x_13075) ;  /* 0x0000000000844947 */ /* 0x000fea0003800000 */
[--C-:B---3--:R-:W-:Y:S02]  /*4eb0*/  SHF.R.S32.HI R12, RZ, 0x1f, R51.reuse ;  /* 0x0000001fff0c7819 */ /* 0x108fe40000011433 */
[----:B------:R-:W-:-:S04]  /*4ec0*/  IADD3 R51, P4, P5, R4, R86, R51 ;  /* 0x0000005604337210 */ /* 0x000fc80007d9e033 */
[----:B------:R-:W-:Y:S02]  /*4ed0*/  IADD3.X R50, R79, R50, R12, P4, P5 ;  /* 0x000000324f327210 */ /* 0x000fe400027ea40c */
[----:B------:R-:W-:-:S04]  /*4ee0*/  LEA R82, P4, R51, R82, 0x1 ;  /* 0x0000005233527211 */ /* 0x000fc800078808ff */
[----:B------:R-:W-:-:S05]  /*4ef0*/  LEA.HI.X R83, R51, R83, R50, 0x1, P4 ;  /* 0x0000005333537211 */ /* 0x000fca00020f0c32 */
[----:B--2---:R4:W-:Y:S01]  /*4f00*/  STG.E.128 desc[UR56][R82.64], R36 ;  /* 0x0000002452007986 */ /* 0x0049e2000c101d38 */
[----:B------:R-:W-:Y:S05]  /*4f10*/  BRA `(.L_x_13075) ;  /* 0x0000000000687947 */ /* 0x000fea0003800000 */
.L_x_13058:
[----:B------:R-:W-:-:S13]  /*4f20*/  ISETP.NE.AND P3, PT, R155, 0x3, PT ;  /* 0x000000039b00780c */ /* 0x000fda0003f65270 */
[----:B------:R-:W-:Y:S05]  /*4f30*/  @!P3 BRA `(.L_x_13093) ;  /* 0x000000000004b947 */ /* 0x000fea0003800000 */
[----:B------:R-:W-:Y:S01]  /*4f40*/  BPT.TRAP 0x1 ;  /* 0x000000040000795c */ /* 0x000fe20000300000 */
.L_x_13093:
[----:B------:R-:W-:Y:S01]  /*4f50*/  LEA R81, R19, R2, 0x3 ;  /* 0x0000000213517211 */ /* 0x000fe200078e18ff */
[----:B------:R-:W-:Y:S01]  /*4f60*/  IMAD R85, R27, -0xc0, R29 ;  /* 0xffffff401b557824 */ /* 0x000fe200078e021d */
[----:B------:R-:W-:Y:S01]  /*4f70*/  SHF.L.U32 R93, R153, 0x1f, RZ ;  /* 0x0000001f995d7819 */ /* 0x000fe200000006ff */
[----:B------:R-:W-:Y:S03]  /*4f80*/  BSSY B1, `(.L_x_13094) ;  /* 0x0000004000017945 */ /* 0x000fe60003800000 */
[----:B------:R-:W1:Y:S01]  /*4f90*/  SYNCS.PHASECHK.TRANS64.TRYWAIT P4, [R81+URZ+0x30890], R93 ;  /* 0x0308905d510075a7 */ /* 0x000e62000808017f */
[----:B------:R-:W-:Y:S01]  /*4fa0*/  VIMNMX R85, R85, 0xc0, PT ;  /* 0x000000c055557848 */ /* 0x000fe20003fe0100 */
[----:B-1----:R-:W-:Y:S06]  /*4fb0*/  @!P4 BRA `(.L_x_13095) ;  /* 0x000001140098c947 */ /* 0x002fec0003800000 */
.L_x_13313:
[----:B------:R-:W-:Y:S05]  /*4fc0*/  BSYNC B1 ;  /* 0x0000000000017941 */ /* 0x000fea0003800000 */
.L_x_13094:
[----:B------:R-:W-:Y:S01]  /*4fd0*/  ISETP.GE.AND P4, PT, R18, R85, PT ;  /* 0x000000551200720c */ /* 0x000fe20003f86270 */
[----:B------:R-:W-:-:S12]  /*4fe0*/  BSSY B1, `(.L_x_13096) ;  /* 0x0000006000017945 */ /* 0x000fd80003800000 */
[----:B------:R-:W-:Y:S05]  /*4ff0*/  @P4 BRA `(.L_x_13097) ;  /* 0x0000000000104947 */ /* 0x000fea0003800000 */
[----:B------:R-:W2:Y:S04]  /*5000*/  @!P1 LDS.128 R12, [R92+0x12000] ;  /* 0x012000005c0c9984 */ /* 0x000ea80000000c00 */
[----:B------:R-:W3:Y:S04]  /*5010*/  @!P2 LDS.128 R36, [R84+0x12000] ;  /* 0x012000005424a984 */ /* 0x000ee80000000c00 */
[----:B--2---:R2:W-:Y:S04]  /*5020*/  @!P1 STG.E.128 desc[UR56][R42.64], R12 ;  /* 0x0000000c2a009986 */ /* 0x0045e8000c101d38 */
[----:B---3--:R2:W-:Y:S02]  /*5030*/  @!P2 STG.E.128 desc[UR56][R42.64+0x40], R36 ;  /* 0x000040242a00a986 */ /* 0x0085e4000c101d38 */
.L_x_13097:
[----:B------:R-:W-:Y:S05]  /*5040*/  BSYNC B1 ;  /* 0x0000000000017941 */ /* 0x000fea0003800000 */
.L_x_13096:
[----:B--2---:R-:W-:-:S05]  /*5050*/  VIADD R12, R18, 0x60 ;  /* 0x00000060120c7836 */ /* 0x004fca0000000000 */
[----:B------:R-:W-:-:S13]  /*5060*/  ISETP.GE.AND P4, PT, R12, R85, PT ;  /* 0x000000550c00720c */ /* 0x000fda0003f86270 */
[----:B------:R-:W-:Y:S05]  /*5070*/  @P4 BRA `(.L_x_13075) ;  /* 0x0000000000104947 */ /* 0x000fea0003800000 */
[----:B------:R-:W2:Y:S04]  /*5080*/  @!P1 LDS.128 R12, [R92+0x15000] ;  /* 0x015000005c0c9984 */ /* 0x000ea80000000c00 */
[----:B------:R-:W3:Y:S04]  /*5090*/  @!P2 LDS.128 R36, [R84+0x15000] ;  /* 0x015000005424a984 */ /* 0x000ee80000000c00 */
[----:B--2---:R2:W-:Y:S04]  /*50a0*/  @!P1 STG.E.128 desc[UR56][R40.64], R12 ;  /* 0x0000000c28009986 */ /* 0x0045e8000c101d38 */
[----:B---3--:R2:W-:Y:S02]  /*50b0*/  @!P2 STG.E.128 desc[UR56][R40.64+0x40], R36 ;  /* 0x000040242800a986 */ /* 0x0085e4000c101d38 */
.L_x_13075:
[----:B------:R-:W-:Y:S05]  /*50c0*/  BSYNC B0 ;  /* 0x0000000000007941 */ /* 0x000fea0003800000 */
.L_x_13057:
[----:B-123--:R-:W1:Y:S01]  /*50d0*/  S2R R12, SR_TID.X ;  /* 0x00000000000c7919 */ /* 0x00ee620000002100 */
        /* <DEDUP_REMOVED lines=16> */
.L_x_13099:
[----:B------:R-:W-:Y:S05]  /*51e0*/  BSYNC B0 ;  /* 0x0000000000007941 */ /* 0x000fea0003800000 */
.L_x_13098:
[----:B------:R-:W2:Y:S01]  /*51f0*/  SYNCS.PHASECHK.TRANS64.TRYWAIT P3, [R81+URZ+0x308b0], R93 ;  /* 0x0308b05d510075a7 */ /* 0x000ea2000806017f */
[----:B------:R-:W-:Y:S01]  /*5200*/  ULDC UR58, c[0x0][0x2f4] ;  /* 0x0000bd00003a7ab9 */ /* 0x000fe20000000800 */
[----:B------:R-:W-:Y:S01]  /*5210*/  ULDC.64 UR38, c[0x0][0x328] ;  /* 0x0000ca0000267ab9 */ /* 0x000fe20000000a00 */
[----:B------:R-:W-:Y:S01]  /*5220*/  ULDC.64 UR36, c[0x0][0x318] ;  /* 0x0000c60000247ab9 */ /* 0x000fe20000000a00 */
[----:B------:R-:W-:Y:S01]  /*5230*/  BSSY B0, `(.L_x_13100) ;  /* 0x0000003000007945 */ /* 0x000fe20003800000 */
[----:B----4-:R-:W-:-:S03]  /*5240*/  IMAD.WIDE R36, R27, 0xc0, R6 ;  /* 0x000000c01b247825 */ /* 0x010fc600078e0206 */
[----:B--2---:R-:W-:Y:S05]  /*5250*/  @!P3 BRA `(.L_x_13101) ;  /* 0x000001140004b947 */ /* 0x004fea0003800000 */
.L_x_13314:
[----:B------:R-:W-:Y:S05]  /*5260*/  BSYNC B0 ;  /* 0x0000000000007941 */ /* 0x000fea0003800000 */
.L_x_13100:
[----:B------:R-:W-:Y:S01]  /*5270*/  ISETP.GE.AND P3, PT, R18, R85, PT ;  /* 0x000000551200720c */ /* 0x000fe20003f66270 */
[----:B------:R-:W-:-:S12]  /*5280*/  BSSY B0, `(.L_x_13102) ;  /* 0x0000010000007945 */ /* 0x000fd80003800000 */
        /* <DEDUP_REMOVED lines=10> */
[----:B------:R-:W1:Y:S04]  /*5330*/  @!P3 LDS.128 R12, [R92] ;  /* 0x000000005c0cb984 */ /* 0x000e680000000c00 */
[----:B-1----:R-:W-:Y:S01]  /*5340*/  @!P3 STG.E.128 desc[UR56][R38.64], R12 ;  /* 0x0000000c2600b986 */ /* 0x002fe2000c101d38 */
[----:B------:R-:W-:-:S13]  /*5350*/  ISETP.GE.AND P3, PT, R76, UR58, PT ;  /* 0x0000003a4c007c0c */ /* 0x000fda000bf66270 */
[----:B------:R-:W1:Y:S04]  /*5360*/  @!P3 LDS.128 R12, [R84] ;  /* 0x00000000540cb984 */ /* 0x000e680000000c00 */
[----:B-1----:R3:W-:Y:S02]  /*5370*/  @!P3 STG.E.128 desc[UR56][R38.64+0x40], R12 ;  /* 0x0000400c2600b986 */ /* 0x0027e4000c101d38 */
.L_x_13103:
[----:B------:R-:W-:Y:S05]  /*5380*/  BSYNC B0 ;  /* 0x0000000000007941 */ /* 0x000fea0003800000 */
.L_x_13102:
[----:B-1-3--:R-:W-:Y:S01]  /*5390*/  IADD3 R12, R18, 0x60, RZ ;  /* 0x00000060120c7810 */ /* 0x00afe20007ffe0ff */
[----:B------:R-:W-:Y:S03]  /*53a0*/  BSSY B0, `(.L_x_13104) ;  /* 0x0000013000007945 */ /* 0x000fe60003800000 */
[----:B------:R-:W-:-:S13]  /*53b0*/  ISETP.GE.AND P3, PT, R12, R85, PT ;  /* 0x000000550c00720c */ /* 0x000fda0003f66270 */
[----:B------:R-:W-:Y:S05]  /*53c0*/  @P3 BRA `(.L_x_13105) ;  /* 0x0000000000403947 */ /* 0x000fea0003800000 */
[----:B------:R-:W-:Y:S01]  /*53d0*/  IADD3 R15, P3, R36, 0x60, RZ ;  /* 0x00000060240f7810 */ /* 0x000fe20007f7e0ff */
        /* <DEDUP_REMOVED lines=15> */
.L_x_13105:
[----:B------:R-:W-:Y:S05]  /*54d0*/  BSYNC B0 ;  /* 0x0000000000007941 */ /* 0x000fea0003800000 */
.L_x_13104:
[----:B-1----:R-:W3:Y:S01]  /*54e0*/  LDL R12, [R1] ;  /* 0x00000000010c7983 */ /* 0x002ee20000100800 */
[----:B0-2---:R-:W-:Y:S01]  /*54f0*/  @!P4 VIADD R81, R81, 0x308c0 ;  /* 0x000308c05151c836 */ /* 0x005fe20000000000 */
        /* <DEDUP_REMOVED lines=10> */
[----:B------:R-:W-:Y:S02]  /*55a0*/  SEL R19, R19, RZ, P3 ;  /* 0x000000ff13137207 */ /* 0x000fe40001800000 */
[----:B------:R0:W-:Y:S01]  /*55b0*/  @!P4 SYNCS.ARRIVE.TRANS64.RED.A1T0 RZ, [R81+URZ], RZ ;  /* 0x000000ff51ffc9a7 */ /* 0x0001e2000810043f */
[----:B---3--:R-:W-:Y:S02]  /*55c0*/  LOP3.LUT P5, RZ, R12, 0x2, RZ, 0xc0, !PT ;  /* 0x000000020cff7812 */ /* 0x008fe400078ac0ff */
[----:B------:R-:W-:-:S04]  /*55d0*/  SEL R12, RZ, 0x1, P3 ;  /* 0x00000001ff0c7807 */ /* 0x000fc80001800000 */
[----:B------:R-:W-:-:S07]  /*55e0*/  LOP3.LUT R153, R153, R12, RZ, 0x3c, !PT ;  /* 0x0000000c99997212 */ /* 0x000fce00078e3cff */
[----:B0-----:R-:W-:Y:S05]  /*55f0*/  @P5 BRA `(.L_x_13106) ;  /* 0xffffffcc00605947 */ /* 0x001fea000383ffff */
[----:B------:R-:W0:Y:S01]  /*5600*/  S2R R13, SR_TID.X ;  /* 0x00000000000d7919 */ /* 0x000e220000002100 */
[----:B------:R-:W-:Y:S02]  /*5610*/  PLOP3.LUT P0, PT, PT, PT, PT, 0x8, 0x0 ;  /* 0x000000000000781c */ /* 0x000fe40003f0e170 */
[----:B0-----:R-:W-:-:S04]  /*5620*/  SHF.R.U32.HI R13, RZ, 0x7, R13 ;  /* 0x00000007ff0d7819 */ /* 0x001fc8000001160d */
[----:B------:R-:W-:-:S13]  /*5630*/  ISETP.NE.AND P5, PT, R13, 0x1, PT ;  /* 0x000000010d00780c */ /* 0x000fda0003fa5270 */
[----:B------:R-:W-:Y:S06]  /*5640*/  @!P5 BAR.ARV 0x9, 0x100 ;  /* 0x024400000000db1d */ /* 0x000fec0000002000 */
.L_x_13052:
[----:B------:R-:W-:Y:S01]  /*5650*/  ISETP.GE.AND P2, PT, R130, 0x1, PT ;  /* 0x000000018200780c */ /* 0x000fe20003f46270 */
[----:B------:R-:W-:Y:S01]  /*5660*/  IMAD.MOV.U32 R31, RZ, RZ, RZ ;  /* 0x000000ffff1f7224 */ /* 0x000fe200078e00ff */
[----:B------:R-:W-:Y:S02]  /*5670*/  PLOP3.LUT P1, PT, PT, PT, PT, 0x80, 0x0 ;  /* 0x000000000000781c */ /* 0x000fe40003f2f070 */
        /* <DEDUP_REMOVED lines=16> */
[----:B------:R-:W-:Y:S01]  /*5780*/  MOV R60, RZ ;  /* 0x000000ff003c7202 */ /* 0x000fe20000000f00 */
[----:B------:R-:W-:Y:S01]  /*5790*/  IMAD.MOV.U32 R13, RZ, RZ, RZ ;  /* 0x000000ffff0d7224 */ /* 0x000fe200078e00ff */
[----:B------:R-:W-:Y:S06]  /*57a0*/  @P0 BRA `(.L_x_13107) ;  /* 0x00000000000c0947 */ /* 0x000fec0003800000 */
[----:B------:R-:W0:Y:S01]  /*57b0*/  FENCE.VIEW.ASYNC.G ;  /* 0x00000000000073c6 */ /* 0x000e220000000100 */
[----:B------:R-:W-:Y:S05]  /*57c0*/  WARPSYNC.ALL ;  /* 0x0000000000007948 */ /* 0x000fea0003800000 */
[----:B0-----:R-:W-:Y:S06]  /*57d0*/  BAR.ARV 0xc, 0x200 ;  /* 0x0308000000007b1d */ /* 0x001fec0000002000 */
.L_x_13107:
        /* <DEDUP_REMOVED lines=12> */
.L_x_13317:
[----:B------:R-:W0:Y:S01]  /*58a0*/  LDL R4, [R1+0x3c] ;  /* 0x00003c0001047983 */ /* 0x000e220000100800 */
[----:B------:R-:W-:Y:S01]  /*58b0*/  VIADD R3, R2, 0x1e800 ;  /* 0x0001e80002037836 */ /* 0x000fe20000000000 */
[----:B------:R-:W-:Y:S04]  /*58c0*/  BSSY B6, `(.L_x_13110) ;  /* 0x0000016000067945 */ /* 0x000fe80003800000 */
[----:B------:R-:W-:Y:S01]  /*58d0*/  LOP3.LUT P0, RZ, R3, 0x3ff, RZ, 0xc0, !PT ;  /* 0x000003ff03ff7812 */ /* 0x000fe2000780c0ff */
[----:B0-----:R-:W-:-:S05]  /*58e0*/  IMAD.HI R0, R4, 0x55555556, RZ ;  /* 0x5555555604007827 */ /* 0x001fca00078e02ff */
[----:B------:R-:W-:-:S05]  /*58f0*/  LEA.HI R29, R0, R0, RZ, 0x1 ;  /* 0x00000000001d7211 */ /* 0x000fca00078f08ff */
[----:B------:R-:W-:Y:S02]  /*5900*/  IMAD R29, R29, -0x3, R4 ;  /* 0xfffffffd1d1d7824 */ /* 0x000fe400078e0204 */
[----:B------:R-:W-:Y:S05]  /*5910*/  @!P0 BRA `(.L_x_13111) ;  /* 0x0000000000408947 */ /* 0x000fea0003800000 */
[----:B------:R-:W-:Y:S01]  /*5920*/  MOV R0, 0x0 ;  /* 0x0000000000007802 */ /* 0x000fe20000000f00 */
[----:B------:R-:W-:Y:S01]  /*5930*/  ULDC.64 UR4, c[0x4][0x1b8] ;  /* 0x01006e0000047ab9 */ /* 0x000fe20000000a00 */
[----:B------:R-:W-:Y:S01]  /*5940*/  ULDC.64 UR6, c[0x4][0x1c0] ;  /* 0x0100700000067ab9 */ /* 0x000fe20000000a00 */
[----:B------:R-:W-:Y:S01]  /*5950*/  IMAD.U32 R4, RZ, RZ, UR4 ;  /* 0x00000004ff047e24 */ /* 0x000fe2000f8e00ff */
[----:B-1----:R0:W1:Y:S01]  /*5960*/  LDC.64 R14, c[0x4][R0] ;  /* 0x01000000000e7b82 */ /* 0x0020620000000a00 */
[----:B------:R-:W-:Y:S01]  /*5970*/  MOV R5, UR5 ;  /* 0x0000000500057c02 */ /* 0x000fe20008000f00 */
        /* <DEDUP_REMOVED lines=10> */
.L_x_13111:
[----:B------:R-:W-:Y:S05]  /*5a20*/  BSYNC B6 ;  /* 0x0000000000067941 */ /* 0x000fea0003800000 */
.L_x_13110:
        /* <DEDUP_REMOVED lines=13> */
.L_x_13115:
[----:B--2---:R2:W3:Y:S02]  /*5b00*/  SYNCS.PHASECHK.TRANS64.TRYWAIT P0, [R2+URZ+0x30800], R3 ;  /* 0x03080003020075a7 */ /* 0x0044e4000800017f */
[----:B---3--:R-:W-:Y:S05]  /*5b10*/  @!P0 NANOSLEEP.SYNCS 0x989680 ;  /* 0x009896800000895d */ /* 0x008fea0003900000 */
[----:B------:R-:W3:Y:S02]  /*5b20*/  @!P0 SYNCS.PHASECHK.TRANS64 P0, [R2+URZ+0x30800], R3 ;  /* 0x03080003020085a7 */ /* 0x000ee4000800007f */
[----:B---3--:R-:W-:Y:S05]  /*5b30*/  @!P0 BRA `(.L_x_13115) ;  /* 0xfffffffc00f08947 */ /* 0x008fea000383ffff */
.L_x_13114:
[----:B------:R-:W-:Y:S05]  /*5b40*/  BSYNC B0 ;  /* 0x0000000000007941 */ /* 0x000fea0003800000 */
.L_x_13113:
[----:B------:R-:W-:Y:S05]  /*5b50*/  BRA `(.L_x_13116) ;  /* 0x0000002000f87947 */ /* 0x000fea0003800000 */
.L_x_13112:
[----:B-----5:R-:W-:Y:S01]  /*5b60*/  SHF.R.S32.HI R0, RZ, 0x1f, R24 ;  /* 0x0000001fff007819 */ /* 0x020fe20000011418 */
[----:B------:R-:W-:Y:S01]  /*5b70*/  VIADD R4, R2, 0xc400 ;  /* 0x0000c40002047836 */ /* 0x000fe20000000000 */
[----:B------:R-:W-:Y:S01]  /*5b80*/  ULDC.64 UR4, c[0x0][0x3f8] ;  /* 0x0000fe0000047ab9 */ /* 0x000fe20000000a00 */
[----:B------:R-:W-:Y:S01]  /*5b90*/  ULDC.64 UR6, c[0x0][0x408] ;  /* 0x0001020000067ab9 */ /* 0x000fe20000000a00 */
[----:B------:R-:W-:Y:S01]  /*5ba0*/  BSSY B6, `(.L_x_13117) ;  /* 0x0000021000067945 */ /* 0x000fe20003800000 */
[----:B------:R-:W-:Y:S01]  /*5bb0*/  IMAD R3, R0, UR4, RZ ;  /* 0x0000000400037c24 */ /* 0x000fe2000f8e02ff */
[----:B------:R-:W-:Y:S01]  /*5bc0*/  LOP3.LUT P0, RZ, R4, 0x3ff, RZ, 0xc0, !PT ;  /* 0x000003ff04ff7812 */ /* 0x000fe2000780c0ff */
[----:B------:R-:W-:Y:S02]  /*5bd0*/  IMAD R9, R0, UR6, RZ ;  /* 0x0000000600097c24 */ /* 0x000fe4000f8e02ff */
[----:B------:R-:W-:-:S04]  /*5be0*/  IMAD.WIDE.U32 R4, R24, UR4, RZ ;  /* 0x0000000418047c25 */ /* 0x000fc8000f8e00ff */
[C---:B------:R-:W-:Y:S01]  /*5bf0*/  IMAD R3, R24.reuse, UR5, R3 ;  /* 0x0000000518037c24 */ /* 0x040fe2000f8e0203 */
[----:B------:R-:W-:Y:S01]  /*5c00*/  ULDC.64 UR4, c[0x0][0x3e8] ;  /* 0x0000fa0000047ab9 */ /* 0x000fe20000000a00 */
[----:B------:R-:W-:-:S04]  /*5c10*/  IMAD.WIDE.U32 R6, R24, UR6, RZ ;  /* 0x0000000618067c25 */ /* 0x000fc8000f8e00ff */
[----:B------:R-:W-:Y:S01]  /*5c20*/  IMAD R9, R24, UR7, R9 ;  /* 0x0000000718097c24 */ /* 0x000fe2000f8e0209 */
[----:B------:R-:W-:Y:S01]  /*5c30*/  ULDC.64 UR6, c[0x0][0x400] ;  /* 0x0001000000067ab9 */ /* 0x000fe20000000a00 */
[----:B------:R-:W-:Y:S01]  /*5c40*/  IMAD.IADD R5, R3, 0x1, R5 ;  /* 0x0000000103057824 */ /* 0x000fe200078e0205 */
[----:B------:R-:W-:Y:S01]  /*5c50*/  LEA R24, P1, R4, UR4, 0x1 ;  /* 0x0000000404187c11 */ /* 0x000fe2000f8208ff */
[----:B------:R-:W-:Y:S01]  /*5c60*/  IMAD.IADD R3, R9, 0x1, R7 ;  /* 0x0000000109037824 */ /* 0x000fe200078e0207 */
[----:B------:R-:W-:Y:S02]  /*5c70*/  LEA R27, P2, R6, UR6, 0x1 ;  /* 0x00000006061b7c11 */ /* 0x000fe4000f8408ff */
[----:B------:R-:W-:Y:S02]  /*5c80*/  LEA.HI.X R26, R4, UR5, R5, 0x1, P1 ;  /* 0x00000005041a7c11 */ /* 0x000fe400088f0c05 */
[----:B------:R-:W-:Y:S01]  /*5c90*/  LEA.HI.X R28, R6, UR7, R3, 0x1, P2 ;  /* 0x00000007061c7c11 */ /* 0x000fe200090f0c03 */
[----:B------:R-:W-:Y:S08]  /*5ca0*/  @!P0 BRA `(.L_x_13118) ;  /* 0x0000000000408947 */ /* 0x000ff00003800000 */
[----:B------:R-:W-:Y:S01]  /*5cb0*/  MOV R0, 0x0 ;  /* 0x0000000000007802 */ /* 0x000fe20000000f00 */
[----:B------:R-:W-:Y:S01]  /*5cc0*/  ULDC.64 UR4, c[0x4][0x1b8] ;  /* 0x01006e0000047ab9 */ /* 0x000fe20000000a00 */
[----:B------:R-:W-:Y:S01]  /*5cd0*/  ULDC.64 UR6, c[0x4][0x1c0] ;  /* 0x0100700000067ab9 */ /* 0x000fe20000000a00 */
[----:B------:R-:W-:Y:S01]  /*5ce0*/  MOV R4, UR4 ;  /* 0x0000000400047c02 */ /* 0x000fe20008000f00 */
[----:B-1----:R0:W1:Y:S01]  /*5cf0*/  LDC.64 R14, c[0x4][R0] ;  /* 0x01000000000e7b82 */ /* 0x0020620000000a00 */
        /* <DEDUP_REMOVED lines=11> */
.L_x_13118:
[----:B------:R-:W-:Y:S05]  /*5db0*/  BSYNC B6 ;  /* 0x0000000000067941 */ /* 0x000fea0003800000 */
.L_x_13117:
[----:B------:R-:W-:Y:S01]  /*5dc0*/  ULDC.U8 UR4, c[0x0][0x410] ;  /* 0x0001040000047ab9 */ /* 0x000fe20000000000 */
[----:B------:R-:W-:Y:S01]  /*5dd0*/  BSSY B0, `(.L_x_13119) ;  /* 0x000020e000007945 */ /* 0x000fe20003800000 */
[----:B------:R-:W-:Y:S01]  /*5de0*/  ISETP.NE.AND P0, PT, RZ, UR4, PT ;  /* 0x00000004ff007c0c */ /* 0x000fe2000bf05270 */
[----:B------:R-:W-:-:S12]  /*5df0*/  IMAD R4, R33, 0xc0, R18 ;  /* 0x000000c021047824 */ /* 0x000fd800078e0212 */
[----:B------:R-:W-:Y:S05]  /*5e00*/  @!P0 BRA `(.L_x_13120) ;  /* 0x00000010002c8947 */ /* 0x000fea0003800000 */
[----:B------:R-:W-:-:S03]  /*5e10*/  UMOV UR4, 0xffffffff ;  /* 0xffffffff00047882 */ /* 0x000fc60000000000 */
[----:B------:R-:W-:Y:S05]  /*5e20*/  BRA.DIV UR4, `(.L_x_13121) ;  /* 0x0000010a04647947 */ /* 0x000fea000b800000 */
[----:B------:R0:W2:Y:S04]  /*5e30*/  SHFL.IDX PT, R3, R26, RZ, 0x1c1f ;  /* 0x001c1fff1a037589 */ /* 0x0000a800000e0000 */
[----:B------:R0:W3:Y:S04]  /*5e40*/  SHFL.IDX PT, R0, R24, RZ, 0x1c1f ;  /* 0x001c1fff18007589 */ /* 0x0000e800000e0000 */
[----:B------:R0:W4:Y:S04]  /*5e50*/  SHFL.IDX PT, R5, R28, RZ, 0x1c1f ;  /* 0x001c1fff1c057589 */ /* 0x00012800000e0000 */
[----:B-1----:R0:W1:Y:S02]  /*5e60*/  SHFL.IDX PT, R14, R27, RZ, 0x1c1f ;  /* 0x001c1fff1b0e7589 */ /* 0x00206400000e0000 */
.L_x_13323:
[----:B------:R-:W5:Y:S01]  /*5e70*/  LDL R30, [R1+0x34] ;  /* 0x00003400011e7983 */ /* 0x000f620000100800 */
[----:B------:R-:W-:-:S03]  /*5e80*/  ULDC UR4, c[0x0][0x448] ;  /* 0x0001120000047ab9 */ /* 0x000fc60000000800 */
[----:B------:R-:W2:Y:S01]  /*5e90*/  LDL R12, [R1+0x5c] ;  /* 0x00005c00010c7983 */ /* 0x000ea20000100800 */
[----:B------:R-:W-:-:S05]  /*5ea0*/  IMAD R25, R25, UR4, RZ ;  /* 0x0000000419197c24 */ /* 0x000fca000f8e02ff */
[----:B------:R-:W-:Y:S01]  /*5eb0*/  ISETP.GE.AND P0, PT, R4, R25, PT ;  /* 0x000000190400720c */ /* 0x000fe20003f06270 */
[----:B------:R-:W-:Y:S01]  /*5ec0*/  BSSY B1, `(.L_x_13122) ;  /* 0x0000026000017945 */ /* 0x000fe20003800000 */
[----:B0-----:R-:W-:Y:S01]  /*5ed0*/  IMAD R26, R33, -0xc0, R25 ;  /* 0xffffff40211a7824 */ /* 0x001fe200078e0219 */
[----:B------:R-:W-:Y:S01]  /*5ee0*/  CS2R R10, SRZ ;  /* 0x00000000000a7805 */ /* 0x000fe2000001ff00 */
[----:B-----5:R-:W-:-:S05]  /*5ef0*/  IMAD.SHL.U32 R6, R30, 0x40, RZ ;  /* 0x000000401e067824 */ /* 0x020fca00078e00ff */
[----:B------:R-:W-:Y:S02]  /*5f00*/  LOP3.LUT R7, R6, 0x1c0, RZ, 0xc0, !PT ;  /* 0x000001c006077812 */ /* 0x000fe400078ec0ff */
[----:B--2---:R-:W-:Y:S02]  /*5f10*/  LEA.HI R6, R12, R12, RZ, 0x1 ;  /* 0x0000000c0c067211 */ /* 0x004fe400078f08ff */
[----:B------:R-:W-:Y:S02]  /*5f20*/  LOP3.LUT R8, R7, 0x18, R16, 0xf8, !PT ;  /* 0x0000001807087812 */ /* 0x000fe400078ef810 */
[----:B------:R-:W-:Y:S02]  /*5f30*/  LOP3.LUT R4, R6, 0xfffffffe, RZ, 0xc0, !PT ;  /* 0xfffffffe06047812 */ /* 0x000fe400078ec0ff */
[----:B------:R-:W-:-:S03]  /*5f40*/  SHF.R.U32.HI R7, RZ, 0x3, R7 ;  /* 0x00000003ff077819 */ /* 0x000fc60000011607 */
[----:B------:R-:W-:Y:S01]  /*5f50*/  IMAD.IADD R27, R12, 0x1, -R4 ;  /* 0x000000010c1b7824 */ /* 0x000fe200078e0a04 */
[----:B------:R-:W-:Y:S02]  /*5f60*/  LOP3.LUT R28, R8, R7, RZ, 0x3c, !PT ;  /* 0x00000007081c7212 */ /* 0x000fe400078e3cff */
[----:B------:R-:W-:Y:S02]  /*5f70*/  CS2R R6, SRZ ;  /* 0x0000000000067805 */ /* 0x000fe4000001ff00 */
[----:B------:R-:W-:Y:S02]  /*5f80*/  CS2R R8, SRZ ;  /* 0x0000000000087805 */ /* 0x000fe4000001ff00 */
[----:B------:R-:W-:Y:S01]  /*5f90*/  CS2R R12, SRZ ;  /* 0x00000000000c7805 */ /* 0x000fe2000001ff00 */
[----:B------:R-:W-:Y:S06]  /*5fa0*/  @P0 BRA `(.L_x_13123) ;  /* 0x00000000005c0947 */ /* 0x000fec0003800000 */
[----:B------:R-:W-:Y:S01]  /*5fb0*/  ULDC UR4, c[0x0][0x3f4] ;  /* 0x0000fd0000047ab9 */ /* 0x000fe20000000800 */
[C---:B------:R-:W-:Y:S01]  /*5fc0*/  IMAD.SHL.U32 R9, R154.reuse, 0x2, RZ ;  /* 0x000000029a097824 */ /* 0x040fe200078e00ff */
[----:B------:R-:W-:Y:S01]  /*5fd0*/  ISETP.GE.AND P3, PT, R154, UR4, PT ;  /* 0x000000049a007c0c */ /* 0x000fe2000bf66270 */
[----:B------:R-:W-:Y:S01]  /*5fe0*/  IMAD.MOV.U32 R7, RZ, RZ, R3 ;  /* 0x000000ffff077224 */ /* 0x000fe200078e0003 */
[----:B------:R-:W-:Y:S02]  /*5ff0*/  ISETP.GE.AND P2, PT, R22, UR4, PT ;  /* 0x0000000416007c0c */ /* 0x000fe4000bf46270 */
[----:B------:R-:W-:Y:S02]  /*6000*/  SHF.R.S32.HI R13, RZ, 0x1f, R154 ;  /* 0x0000001fff0d7819 */ /* 0x000fe4000001149a */
[----:B---3--:R-:W-:Y:S02]  /*6010*/  MOV R6, R0 ;  /* 0x0000000000067202 */ /* 0x008fe40000000f00 */
[----:B------:R-:W-:-:S02]  /*6020*/  CS2R R10, SRZ ;  /* 0x00000000000a7805 */ /* 0x000fc4000001ff00 */
[----:B------:R-:W-:Y:S01]  /*6030*/  SHF.L.U64.HI R8, R154, 0x1, R13 ;  /* 0x000000019a087819 */ /* 0x000fe2000001020d */
[----:B----4-:R-:W-:Y:S02]  /*6040*/  IMAD.MOV.U32 R15, RZ, RZ, R5 ;  /* 0x000000ffff0f7224 */ /* 0x010fe400078e0005 */
[-C--:B------:R-:W-:Y:S02]  /*6050*/  @!P3 IADD3 R24, P0, R0, R9.reuse, RZ ;  /* 0x000000090018b210 */ /* 0x080fe40007f1e0ff */
[----:B-1----:R-:W-:Y:S01]  /*6060*/  @!P3 IADD3 R4, P1, R14, R9, RZ ;  /* 0x000000090e04b210 */ /* 0x002fe20007f3e0ff */
[C---:B------:R-:W-:Y:S01]  /*6070*/  @!P2 IMAD.WIDE R20, R22.reuse, 0x2, R6 ;  /* 0x000000021614a825 */ /* 0x040fe200078e0206 */
[----:B------:R-:W-:Y:S02]  /*6080*/  CS2R R6, SRZ ;  /* 0x0000000000067805 */ /* 0x000fe4000001ff00 */
[----:B------:R-:W-:Y:S01]  /*6090*/  CS2R R12, SRZ ;  /* 0x00000000000c7805 */ /* 0x000fe2000001ff00 */
[--C-:B------:R-:W-:Y:S01]  /*60a0*/  @!P3 IMAD.X R25, R3, 0x1, R8.reuse, P0 ;  /* 0x000000010319b824 */ /* 0x100fe200000e0608 */
[----:B------:R0:W5:Y:S01]  /*60b0*/  @!P2 LD.E.64 R10, desc[UR56][R20.64] ;  /* 0x00000038140aa980 */ /* 0x000162000c101b00 */
[----:B------:R-:W-:Y:S01]  /*60c0*/  @!P3 IMAD.X R5, R5, 0x1, R8, P1 ;  /* 0x000000010505b824 */ /* 0x000fe200008e0608 */
[----:B------:R-:W-:Y:S01]  /*60d0*/  CS2R R8, SRZ ;  /* 0x0000000000087805 */ /* 0x000fe2000001ff00 */
[----:B------:R-:W-:Y:S01]  /*60e0*/  @!P2 IMAD.WIDE R14, R22, 0x2, R14 ;  /* 0x00000002160ea825 */ /* 0x000fe200078e020e */
[----:B------:R0:W5:Y:S04]  /*60f0*/  @!P3 LD.E.64 R12, desc[UR56][R24.64] ;  /* 0x00000038180cb980 */ /* 0x000168000c101b00 */
[----:B------:R0:W5:Y:S04]  /*6100*/  @!P2 LD.E.64 R6, desc[UR56][R14.64] ;  /* 0x000000380e06a980 */ /* 0x000168000c101b00 */
[----:B------:R0:W5:Y:S02]  /*6110*/  @!P3 LD.E.64 R8, desc[UR56][R4.64] ;  /* 0x000000380408b980 */ /* 0x000164000c101b00 */
.L_x_13123:
[----:B------:R-:W-:Y:S05]  /*6120*/  BSYNC B1 ;  /* 0x0000000000017941 */ /* 0x000fea0003800000 */
.L_x_13122:
[----:B---3--:R-:W2:Y:S01]  /*6130*/  S2R R0, SR_TID.X ;  /* 0x0000000000007919 */ /* 0x008ea20000002100 */
[----:B0---4-:R-:W-:Y:S01]  /*6140*/  SHF.L.U32 R5, R27, 0x1f, RZ ;  /* 0x0000001f1b057819 */ /* 0x011fe200000006ff */
[--C-:B-1---5:R-:W-:Y:S01]  /*6150*/  IMAD.MOV.U32 R14, RZ, RZ, R11.reuse ;  /* 0x000000ffff0e7224 */ /* 0x122fe200078e000b */
[----:B------:R-:W-:Y:S01]  /*6160*/  LOP3.LUT P1, RZ, R30, 0x4, RZ, 0xc0, !PT ;  /* 0x000000041eff7812 */ /* 0x000fe2000782c0ff */
[----:B------:R-:W-:Y:S01]  /*6170*/  BSSY B1, `(.L_x_13124) ;  /* 0x0000025000017945 */ /* 0x000fe20003800000 */
[----:B------:R-:W0:Y:S01]  /*6180*/  SYNCS.PHASECHK.TRANS64.TRYWAIT P0, [R2+URZ+0x30800], R5 ;  /* 0x03080005020075a7 */ /* 0x000e22000800017f */
[--C-:B------:R-:W-:Y:S02]  /*6190*/  SHF.R.U64 R35, R10, 0x10, R11.reuse ;  /* 0x000000100a237819 */ /* 0x100fe4000000120b */
[----:B------:R-:W-:Y:S01]  /*61a0*/  SHF.R.U32.HI R15, RZ, 0x10, R11 ;  /* 0x00000010ff0f7819 */ /* 0x000fe2000001160b */
[----:B------:R-:W-:Y:S01]  /*61b0*/  IMAD.MOV.U32 R11, RZ, RZ, R12 ;  /* 0x000000ffff0b7224 */ /* 0x000fe200078e000c */
[----:B------:R-:W-:Y:S01]  /*61c0*/  MOV R34, R10 ;  /* 0x0000000a00227202 */ /* 0x000fe20000000f00 */
[--C-:B------:R-:W-:Y:S01]  /*61d0*/  IMAD.MOV.U32 R10, RZ, RZ, R13.reuse ;  /* 0x000000ffff0a7224 */ /* 0x100fe200078e000d */
[----:B------:R-:W-:Y:S01]  /*61e0*/  SHF.R.U64 R20, R12, 0x10, R13 ;  /* 0x000000100c147819 */ /* 0x000fe2000000120d */
[----:B------:R-:W-:Y:S01]  /*61f0*/  IMAD.MOV.U32 R12, RZ, RZ, R7 ;  /* 0x000000ffff0c7224 */ /* 0x000fe200078e0007 */
[----:B------:R-:W-:-:S02]  /*6200*/  MOV R32, R6 ;  /* 0x0000000600207202 */ /* 0x000fc40000000f00 */
[--C-:B------:R-:W-:Y:S01]  /*6210*/  SHF.R.U64 R36, R6, 0x10, R7.reuse ;  /* 0x0000001006247819 */ /* 0x100fe20000001207 */
[----:B------:R-:W-:Y:S01]  /*6220*/  IMAD.MOV.U32 R6, RZ, RZ, R8 ;  /* 0x000000ffff067224 */ /* 0x000fe200078e0008 */
[----:B------:R-:W-:Y:S01]  /*6230*/  SHF.R.U32.HI R21, RZ, 0x10, R7 ;  /* 0x00000010ff157819 */ /* 0x000fe20000011607 */
[----:B------:R-:W-:Y:S01]  /*6240*/  IMAD.MOV.U32 R7, RZ, RZ, R9 ;  /* 0x000000ffff077224 */ /* 0x000fe200078e0009 */
[----:B------:R-:W-:Y:S02]  /*6250*/  SHF.R.U32.HI R13, RZ, 0x10, R13 ;  /* 0x00000010ff0d7819 */ /* 0x000fe4000001160d */
[----:B------:R-:W-:Y:S02]  /*6260*/  VIMNMX R33, R26, 0xc0, PT ;  /* 0x000000c01a217848 */ /* 0x000fe40003fe0100 */
[--C-:B------:R-:W-:Y:S02]  /*6270*/  SHF.R.U64 R24, R8, 0x10, R9.reuse ;  /* 0x0000001008187819 */ /* 0x100fe40000001209 */
[----:B------:R-:W-:-:S02]  /*6280*/  SHF.R.U32.HI R25, RZ, 0x10, R9 ;  /* 0x00000010ff197819 */ /* 0x000fc40000011609 */
[----:B------:R-:W-:Y:S02]  /*6290*/  PRMT R8, R10, 0x5410, R13 ;  /* 0x000054100a087816 */ /* 0x000fe4000000000d */
[----:B------:R-:W-:Y:S01]  /*62a0*/  PRMT R34, R34, 0x5410, R14 ;  /* 0x0000541022227816 */ /* 0x000fe2000000000e */
[----:B--2---:R-:W-:Y:S01]  /*62b0*/  VIADD R3, R0, 0xffffff80 ;  /* 0xffffff8000037836 */ /* 0x004fe20000000000 */
[----:B------:R-:W-:Y:S02]  /*62c0*/  PRMT R35, R35, 0x5410, R15 ;  /* 0x0000541023237816 */ /* 0x000fe4000000000f */
[----:B------:R-:W-:Y:S02]  /*62d0*/  PRMT R10, R20, 0x7610, R10 ;  /* 0x00007610140a7816 */ /* 0x000fe4000000000a */
[----:B------:R-:W-:Y:S02]  /*62e0*/  SHF.R.S32.HI R0, RZ, 0x1f, R3 ;  /* 0x0000001fff007819 */ /* 0x000fe40000011403 */
[----:B------:R-:W-:-:S02]  /*62f0*/  PRMT R32, R32, 0x5410, R12 ;  /* 0x0000541020207816 */ /* 0x000fc4000000000c */
[----:B------:R-:W-:Y:S02]  /*6300*/  LEA.HI R0, R0, R3, RZ, 0x5 ;  /* 0x0000000300007211 */ /* 0x000fe400078f28ff */
[----:B------:R-:W-:Y:S02]  /*6310*/  PRMT R36, R36, 0x5410, R21 ;  /* 0x0000541024247816 */ /* 0x000fe40000000015 */
[----:B------:R-:W-:Y:S02]  /*6320*/  SHF.R.S32.HI R0, RZ, 0x5, R0 ;  /* 0x00000005ff007819 */ /* 0x000fe40000011400 */
[----:B------:R-:W-:Y:S02]  /*6330*/  PRMT R11, R11, 0x5410, R6 ;  /* 0x000054100b0b7816 */ /* 0x000fe40000000006 */
[----:B------:R-:W-:Y:S01]  /*6340*/  PRMT R9, R7, 0x7610, R9 ;  /* 0x0000761007097816 */ /* 0x000fe20000000009 */
[----:B------:R-:W-:-:S04]  /*6350*/  IMAD R3, R0, 0x200, R28 ;  /* 0x0000020000037824 */ /* 0x000fc800078e021c */
[----:B------:R-:W-:-:S04]  /*6360*/  IMAD R3, R3, 0x2, R2 ;  /* 0x0000000203037824 */ /* 0x000fc800078e0202 */
[C---:B------:R-:W-:Y:S02]  /*6370*/  VIADD R4, R3.reuse, 0xc400 ;  /* 0x0000c40003047836 */ /* 0x040fe40000000000 */
[----:B------:R-:W-:-:S03]  /*6380*/  VIADD R0, R3, 0xc440 ;  /* 0x0000c44003007836 */ /* 0x000fc60000000000 */
[----:B------:R-:W-:Y:S02]  /*6390*/  @P1 IADD3 R0, R4, -0x40, RZ ;  /* 0xffffffc004001810 */ /* 0x000fe40007ffe0ff */
[----:B------:R-:W-:Y:S01]  /*63a0*/  ISETP.GE.AND P1, PT, R18, R33, PT ;  /* 0x000000211200720c */ /* 0x000fe20003f26270 */
[----:B0-----:R-:W-:-:S12]  /*63b0*/  @!P0 BRA `(.L_x_13125) ;  /* 0x0000010400708947 */ /* 0x001fd80003800000 */
.L_x_13324:
[----:B------:R-:W-:Y:S05]  /*63c0*/  BSYNC B1 ;  /* 0x0000000000017941 */ /* 0x000fea0003800000 */
.L_x_13124:
[----:B------:R-:W-:Y:S01]  /*63d0*/  BSSY B1, `(.L_x_13126) ;  /* 0x0000057000017945 */ /* 0x000fe20003800000 */
[----:B------:R-:W-:Y:S02]  /*63e0*/  PRMT R10, R10, 0x5410, R24 ;  /* 0x000054100a0a7816 */ /* 0x000fe40000000018 */
[----:B------:R-:W-:Y:S01]  /*63f0*/  PRMT R9, R9, 0x5410, R25 ;  /* 0x0000541009097816 */ /* 0x000fe20000000019 */
[----:B------:R-:W-:Y:S06]  /*6400*/  @P1 BRA `(.L_x_13127) ;  /* 0x00000004004c1947 */ /* 0x000fec0003800000 */
[----:B0-----:R-:W0:Y:S01]  /*6410*/  LDC R5, c[0x0][0x3f4] ;  /* 0x0000fd00ff057b82 */ /* 0x001e220000000800 */
        /* <DEDUP_REMOVED lines=42> */
.L_x_13129:
[----:B------:R-:W-:Y:S05]  /*66c0*/  BSYNC B2 ;  /* 0x0000000000027941 */ /* 0x000fea0003800000 */
.L_x_13128:
[----:B------:R-:W-:Y:S05]  /*66d0*/  @P1 BRA `(.L_x_13127) ;  /* 0x0000000000981947 */ /* 0x000fea0003800000 */
[----:B0-----:R-:W0:Y:S01]  /*66e0*/  LDS.128 R4, [R0] ;  /* 0x0000000000047984 */ /* 0x001e220000000c00 */
[--C-:B------:R-:W-:Y:S02]  /*66f0*/  HADD2.F32 R25, -RZ, R11.reuse.H1_H1 ;  /* 0x3000000bff197230 */ /* 0x100fe40000004100 */
[----:B------:R-:W-:Y:S02]  /*6700*/  HADD2.F32 R21, -RZ, R11.H0_H0 ;  /* 0x2000000bff157230 */ /* 0x000fe40000004100 */
[--C-:B------:R-:W-:Y:S02]  /*6710*/  HADD2.F32 R20, -RZ, R10.reuse.H0_H0 ;  /* 0x2000000aff147230 */ /* 0x100fe40000004100 */
[----:B------:R-:W-:Y:S02]  /*6720*/  HADD2.F32 R24, -RZ, R10.H1_H1 ;  /* 0x3000000aff187230 */ /* 0x000fe40000004100 */
        /* <DEDUP_REMOVED lines=16> */
[--C-:B------:R-:W-:Y:S02]  /*6830*/  HADD2.F32 R21, -RZ, R9.reuse.H0_H0 ;  /* 0x20000009ff157230 */ /* 0x100fe40000004100 */
[--C-:B------:R-:W-:Y:S02]  /*6840*/  HADD2.F32 R5, -RZ, R8.reuse.H0_H0 ;  /* 0x20000008ff057230 */ /* 0x100fe40000004100 */
        /* <DEDUP_REMOVED lines=15> */
.L_x_13127:
[----:B------:R-:W-:Y:S05]  /*6940*/  BSYNC B1 ;  /* 0x0000000000017941 */ /* 0x000fea0003800000 */
.L_x_13126:
[----:B01----:R-:W-:-:S05]  /*6950*/  VIADD R4, R18, 0x60 ;  /* 0x0000006012047836 */ /* 0x003fca0000000000 */
        /* <DEDUP_REMOVED lines=45> */
.L_x_13132:
[----:B------:R-:W-:Y:S05]  /*6c30*/  BSYNC B1 ;  /* 0x0000000000017941 */ /* 0x000fea0003800000 */
.L_x_13131:
[----:B------:R-:W-:Y:S05]  /*6c40*/  @P1 BRA `(.L_x_13130) ;  /* 0x0000001000981947 */ /* 0x000fea0003800000 */
[----:B0-----:R-:W0:Y:S01]  /*6c50*/  LDS.128 R4, [R0+0x3000] ;  /* 0x0030000000047984 */ /* 0x001e220000000c00 */
[--C-:B------:R-:W-:Y:S02]  /*6c60*/  HADD2.F32 R21, -RZ, R11.reuse.H1_H1 ;  /* 0x3000000bff157230 */ /* 0x100fe40000004100 */
[--C-:B------:R-:W-:Y:S02]  /*6c70*/  HADD2.F32 R24, -RZ, R10.reuse.H0_H0 ;  /* 0x2000000aff187230 */ /* 0x100fe40000004100 */
[----:B------:R-:W-:Y:S02]  /*6c80*/  HADD2.F32 R26, -RZ, R10.H1_H1 ;  /* 0x3000000aff1a7230 */ /* 0x000fe40000004100 */
[----:B------:R-:W-:Y:S02]  /*6c90*/  HADD2.F32 R15, -RZ, R11.H0_H0 ;  /* 0x2000000bff0f7230 */ /* 0x000fe40000004100 */
[----:B------:R-:W-:Y:S02]  /*6ca0*/  HADD2.F32 R25, -RZ, R9.H0_H0 ;  /* 0x20000009ff197230 */ /* 0x000fe40000004100 */
[----:B0-----:R-:W-:-:S02]  /*6cb0*/  HADD2.F32 R3, -RZ, R4.H0_H0 ;  /* 0x20000004ff037230 */ /* 0x001fc40000004100 */
[----:B------:R-:W-:Y:S02]  /*6cc0*/  HADD2.F32 R4, -RZ, R4.H1_H1 ;  /* 0x30000004ff047230 */ /* 0x000fe40000004100 */
[--C-:B------:R-:W-:Y:S02]  /*6cd0*/  HADD2.F32 R10, -RZ, R5.reuse.H0_H0 ;  /* 0x20000005ff0a7230 */ /* 0x100fe40000004100 */
[----:B------:R-:W-:Y:S02]  /*6ce0*/  HADD2.F32 R5, -RZ, R5.H1_H1 ;  /* 0x30000005ff057230 */ /* 0x000fe40000004100 */
[-C--:B------:R-:W-:Y:S01]  /*6cf0*/  FMUL.FTZ R14, R21, R4.reuse ;  /* 0x00000004150e7220 */ /* 0x080fe20000410000 */
[C---:B------:R-:W-:Y:S01]  /*6d00*/  FMUL.FTZ R20, R15.reuse, R4 ;  /* 0x000000040f147220 */ /* 0x040fe20000410000 */
[----:B------:R-:W-:Y:S02]  /*6d10*/  HADD2.F32 R11, -RZ, R6.H0_H0 ;  /* 0x20000006ff0b7230 */ /* 0x000fe40000004100 */
[----:B------:R-:W-:Y:S01]  /*6d20*/  FMUL.FTZ R13, R26, R5 ;  /* 0x000000051a0d7220 */ /* 0x000fe20000410000 */
[----:B------:R-:W-:Y:S01]  /*6d30*/  FFMA.FTZ R4, R15, R3, -R14 ;  /* 0x000000030f047223 */ /* 0x000fe2000001080e */
[----:B------:R-:W-:Y:S01]  /*6d40*/  FMUL.FTZ R15, R24, R5 ;  /* 0x00000005180f7220 */ /* 0x000fe20000410000 */
[----:B------:R-:W-:-:S02]  /*6d50*/  HADD2.F32 R12, -RZ, R7.H0_H0 ;  /* 0x20000007ff0c7230 */ /* 0x000fc40000004100 */
[-C--:B------:R-:W-:Y:S01]  /*6d60*/  FFMA.FTZ R5, R24, R10.reuse, -R13 ;  /* 0x0000000a18057223 */ /* 0x080fe2000001080d */
[----:B------:R-:W-:Y:S02]  /*6d70*/  HADD2.F32 R6, -RZ, R6.H1_H1 ;  /* 0x30000006ff067230 */ /* 0x000fe40000004100 */
[----:B------:R-:W-:Y:S01]  /*6d80*/  FFMA.FTZ R3, R21, R3, R20 ;  /* 0x0000000315037223 */ /* 0x000fe20000010014 */
[----:B------:R-:W-:Y:S02]  /*6d90*/  HADD2.F32 R7, -RZ, R7.H1_H1 ;  /* 0x30000007ff077230 */ /* 0x000fe40000004100 */
[----:B------:R-:W-:Y:S01]  /*6da0*/  FFMA.FTZ R10, R26, R10, R15 ;  /* 0x0000000a1a0a7223 */ /* 0x000fe2000001000f */
[----:B------:R-:W-:Y:S02]  /*6db0*/  HADD2.F32 R24, -RZ, R9.H1_H1 ;  /* 0x30000009ff187230 */ /* 0x000fe40000004100 */
[--C-:B------:R-:W-:Y:S01]  /*6dc0*/  HADD2.F32 R21, -RZ, R8.reuse.H0_H0 ;  /* 0x20000008ff157230 */ /* 0x100fe20000004100 */
[----:B------:R-:W-:Y:S01]  /*6dd0*/  F2FP.F16.F32.PACK_AB R4, R3, R4 ;  /* 0x000000040304723e */ /* 0x000fe200000000ff */
[----:B------:R-:W-:-:S02]  /*6de0*/  HADD2.F32 R20, -RZ, R8.H1_H1 ;  /* 0x30000008ff147230 */ /* 0x000fc40000004100 */
[-C--:B------:R-:W-:Y:S01]  /*6df0*/  FMUL.FTZ R8, R25, R6.reuse ;  /* 0x0000000619087220 */ /* 0x080fe20000410000 */
[----:B------:R-:W-:Y:S01]  /*6e00*/  FMUL.FTZ R9, R24, R7 ;  /* 0x0000000718097220 */ /* 0x000fe20000410000 */
[C---:B------:R-:W-:Y:S01]  /*6e10*/  FMUL.FTZ R14, R21.reuse, R6 ;  /* 0x00000006150e7220 */ /* 0x040fe20000410000 */
[----:B------:R-:W-:Y:S01]  /*6e20*/  F2FP.F16.F32.PACK_AB R5, R10, R5 ;  /* 0x000000050a05723e */ /* 0x000fe200000000ff */
        /* <DEDUP_REMOVED lines=9> */
.L_x_13120:
[----:B------:R-:W-:-:S03]  /*6ec0*/  UMOV UR4, 0xffffffff ;  /* 0xffffffff00047882 */ /* 0x000fc60000000000 */
[----:B------:R-:W-:Y:S05]  /*6ed0*/  BRA.DIV UR4, `(.L_x_13133) ;  /* 0x000000fa04bc7947 */ /* 0x000fea000b800000 */
[----:B------:R0:W2:Y:S04]  /*6ee0*/  SHFL.IDX PT, R0, R26, RZ, 0x1c1f ;  /* 0x001c1fff1a007589 */ /* 0x0000a800000e0000 */
[----:B------:R0:W3:Y:S04]  /*6ef0*/  SHFL.IDX PT, R3, R24, RZ, 0x1c1f ;  /* 0x001c1fff18037589 */ /* 0x0000e800000e0000 */
[----:B------:R0:W4:Y:S04]  /*6f00*/  SHFL.IDX PT, R20, R28, RZ, 0x1c1f ;  /* 0x001c1fff1c147589 */ /* 0x00012800000e0000 */
[----:B-1----:R0:W1:Y:S02]  /*6f10*/  SHFL.IDX PT, R14, R27, RZ, 0x1c1f ;  /* 0x001c1fff1b0e7589 */ /* 0x00206400000e0000 */
.L_x_13330:
[----:B------:R-:W5:Y:S01]  /*6f20*/  LDL R6, [R1+0x5c] ;  /* 0x00005c0001067983 */ /* 0x000f620000100800 */
[----:B------:R-:W-:Y:S01]  /*6f30*/  ULDC UR4, c[0x0][0x448] ;  /* 0x0001120000047ab9 */ /* 0x000fe20000000800 */
[----:B------:R-:W-:Y:S01]  /*6f40*/  BSSY B1, `(.L_x_13134) ;  /* 0x000001a000017945 */ /* 0x000fe20003800000 */
[----:B------:R-:W-:Y:S01]  /*6f50*/  IMAD R21, R25, UR4, RZ ;  /* 0x0000000419157c24 */ /* 0x000fe2000f8e02ff */
[----:B------:R-:W-:Y:S02]  /*6f60*/  CS2R R8, SRZ ;  /* 0x0000000000087805 */ /* 0x000fe4000001ff00 */
[----:B------:R-:W-:Y:S02]  /*6f70*/  CS2R R10, SRZ ;  /* 0x00000000000a7805 */ /* 0x000fe4000001ff00 */
[----:B------:R-:W-:Y:S01]  /*6f80*/  ISETP.GE.AND P0, PT, R4, R21, PT ;  /* 0x000000150400720c */ /* 0x000fe20003f06270 */
[----:B------:R-:W-:Y:S01]  /*6f90*/  IMAD R21, R33, -0xc0, R21 ;  /* 0xffffff4021157824 */ /* 0x000fe200078e0215 */
[----:B-----5:R-:W-:-:S04]  /*6fa0*/  LEA.HI R5, R6, R6, RZ, 0x1 ;  /* 0x0000000606057211 */ /* 0x020fc800078f08ff */
[----:B------:R-:W-:-:S05]  /*6fb0*/  LOP3.LUT R5, R5, 0xfffffffe, RZ, 0xc0, !PT ;  /* 0xfffffffe05057812 */ /* 0x000fca00078ec0ff */
[----:B------:R-:W-:Y:S01]  /*6fc0*/  IMAD.IADD R25, R6, 0x1, -R5 ;  /* 0x0000000106197824 */ /* 0x000fe200078e0a05 */
[----:B------:R-:W-:Y:S02]  /*6fd0*/  CS2R R4, SRZ ;  /* 0x0000000000047805 */ /* 0x000fe4000001ff00 */
[----:B------:R-:W-:Y:S02]  /*6fe0*/  CS2R R6, SRZ ;  /* 0x0000000000067805 */ /* 0x000fe4000001ff00 */
[----:B------:R-:W-:Y:S01]  /*6ff0*/  SHF.L.U32 R25, R25, 0x1f, RZ ;  /* 0x0000001f19197819 */ /* 0x000fe200000006ff */
[----:B------:R-:W-:Y:S06]  /*7000*/  @P0 BRA `(.L_x_13135) ;  /* 0x0000000000340947 */ /* 0x000fec0003800000 */
[----:B------:R-:W-:Y:S01]  /*7010*/  ULDC UR4, c[0x0][0x3f4] ;  /* 0x0000fd0000047ab9 */ /* 0x000fe20000000800 */
[C---:B------:R-:W-:Y:S01]  /*7020*/  IMAD.SHL.U32 R15, R16.reuse, 0x2, RZ ;  /* 0x00000002100f7824 */ /* 0x040fe200078e00ff */
[C---:B------:R-:W-:Y:S02]  /*7030*/  ISETP.GE.AND P2, PT, R16.reuse, UR4, PT ;  /* 0x0000000410007c0c */ /* 0x040fe4000bf46270 */
[----:B------:R-:W-:Y:S02]  /*7040*/  SHF.R.S32.HI R5, RZ, 0x1f, R16 ;  /* 0x0000001fff057819 */ /* 0x000fe40000011410 */
[----:B---3--:R-:W-:Y:S02]  /*7050*/  IADD3 R12, P0, R3, R15, RZ ;  /* 0x0000000f030c7210 */ /* 0x008fe40007f1e0ff */
[----:B------:R-:W-:Y:S02]  /*7060*/  SHF.L.U64.HI R3, R16, 0x1, R5 ;  /* 0x0000000110037819 */ /* 0x000fe40000010205 */
[----:B------:R-:W-:-:S02]  /*7070*/  CS2R R4, SRZ ;  /* 0x0000000000047805 */ /* 0x000fc4000001ff00 */
[----:B-1----:R-:W-:Y:S01]  /*7080*/  IADD3 R14, P1, R14, R15, RZ ;  /* 0x0000000f0e0e7210 */ /* 0x002fe20007f3e0ff */
[----:B--2---:R-:W-:-:S04]  /*7090*/  IMAD.X R13, R0, 0x1, R3, P0 ;  /* 0x00000001000d7824 */ /* 0x004fc800000e0603 */
[----:B----4-:R-:W-:Y:S01]  /*70a0*/  IMAD.X R15, R20, 0x1, R3, P1 ;  /* 0x00000001140f7824 */ /* 0x010fe200008e0603 */
[----:B------:R-:W-:Y:S07]  /*70b0*/  @P2 BRA `(.L_x_13135) ;  /* 0x0000000000082947 */ /* 0x000fee0003800000 */
[----:B------:R1:W5:Y:S04]  /*70c0*/  LD.E.128 R4, desc[UR56][R12.64] ;  /* 0x000000380c047980 */ /* 0x000368000c101d00 */
[----:B------:R1:W5:Y:S02]  /*70d0*/  LD.E.128 R8, desc[UR56][R14.64] ;  /* 0x000000380e087980 */ /* 0x000364000c101d00 */
.L_x_13135:
[----:B------:R-:W-:Y:S05]  /*70e0*/  BSYNC B1 ;  /* 0x0000000000017941 */ /* 0x000fea0003800000 */
.L_x_13134:
[----:B------:R-:W0:Y:S01]  /*70f0*/  SYNCS.PHASECHK.TRANS64.TRYWAIT P1, [R2+URZ+0x30800], R25 ;  /* 0x03080019020075a7 */ /* 0x000e22000802017f */
[----:B----45:R-:W-:Y:S01]  /*7100*/  MOV R20, R4 ;  /* 0x0000000400147202 */ /* 0x030fe20000000f00 */
[----:B---3--:R-:W-:Y:S01]  /*7110*/  IMAD.MOV.U32 R3, RZ, RZ, R9 ;  /* 0x000000ffff037224 */ /* 0x008fe200078e0009 */
[--C-:B-1----:R-:W-:Y:S01]  /*7120*/  SHF.R.U64 R13, R4, 0x10, R5.reuse ;  /* 0x00000010040d7819 */ /* 0x102fe20000001205 */
[----:B------:R-:W-:Y:S01]  /*7130*/  IMAD.MOV.U32 R15, RZ, RZ, R5 ;  /* 0x000000ffff0f7224 */ /* 0x000fe200078e0005 */
[----:B------:R-:W-:Y:S01]  /*7140*/  MOV R14, R10 ;  /* 0x0000000a000e7202 */ /* 0x000fe20000000f00 */
[----:B------:R-:W-:Y:S01]  /*7150*/  IMAD.MOV.U32 R12, RZ, RZ, R6 ;  /* 0x000000ffff0c7224 */ /* 0x000fe200078e0006 */
[----:B------:R-:W-:Y:S01]  /*7160*/  SHF.R.U64 R10, R10, 0x10, R11 ;  /* 0x000000100a0a7819 */ /* 0x000fe2000000120b */
[----:B------:R-:W-:Y:S01]  /*7170*/  IMAD.MOV.U32 R44, RZ, RZ, R8 ;  /* 0x000000ffff2c7224 */ /* 0x000fe200078e0008 */
[----:B------:R-:W-:Y:S01]  /*7180*/  SHF.R.U64 R6, R6, 0x10, R7 ;  /* 0x0000001006067819 */ /* 0x000fe20000001207 */
[----:B------:R-:W-:Y:S01]  /*7190*/  IMAD.MOV.U32 R4, RZ, RZ, R11 ;  /* 0x000000ffff047224 */ /* 0x000fe200078e000b */
[----:B------:R-:W-:Y:S01]  /*71a0*/  SHF.R.U64 R8, R8, 0x10, R9 ;  /* 0x0000001008087819 */ /* 0x000fe20000001209 */
[----:B--2---:R-:W-:Y:S01]  /*71b0*/  IMAD.MOV.U32 R0, RZ, RZ, R7 ;  /* 0x000000ffff007224 */ /* 0x004fe200078e0007 */
[----:B------:R-:W-:Y:S01]  /*71c0*/  SHF.R.U32.HI R11, RZ, 0x10, R11 ;  /* 0x00000010ff0b7819 */ /* 0x000fe2000001160b */
[----:B0-----:R-:W-:Y:S01]  /*71d0*/  VIADD R24, R18, 0x60 ;  /* 0x0000006012187836 */ /* 0x001fe20000000000 */
[----:B------:R-:W-:Y:S01]  /*71e0*/  VIMNMX R21, R21, 0xc0, PT ;  /* 0x000000c015157848 */ /* 0x000fe20003fe0100 */
[----:B------:R-:W0:Y:S01]  /*71f0*/  LDC R27, c[0x0][0x3f4] ;  /* 0x0000fd00ff1b7b82 */ /* 0x000e220000000800 */
[----:B------:R-:W-:Y:S01]  /*7200*/  SHF.R.U32.HI R5, RZ, 0x10, R5 ;  /* 0x00000010ff057819 */ /* 0x000fe20000011605 */
[----:B------:R-:W-:Y:S01]  /*7210*/  BSSY B1, `(.L_x_13136) ;  /* 0x0000010000017945 */ /* 0x000fe20003800000 */
[----:B------:R-:W-:-:S02]  /*7220*/  SHF.R.U32.HI R7, RZ, 0x10, R7 ;  /* 0x00000010ff077819 */ /* 0x000fc40000011607 */
[----:B------:R-:W-:Y:S02]  /*7230*/  SHF.R.U32.HI R9, RZ, 0x10, R9 ;  /* 0x00000010ff097819 */ /* 0x000fe40000011609 */
        /* <DEDUP_REMOVED lines=8> */
[C---:B0-----:R-:W-:Y:S01]  /*72c0*/  ISETP.GE.AND P0, PT, R16.reuse, R27, PT ;  /* 0x0000001b1000720c */ /* 0x041fe20003f06270 */
[----:B------:R-:W-:-:S03]  /*72d0*/  IMAD.IADD R4, R16, 0x1, R27 ;  /* 0x0000000110047824 */ /* 0x000fc600078e021b */
[-C--:B------:R-:W-:Y:S02]  /*72e0*/  ISETP.GE.OR P2, PT, R18, R21.reuse, P0 ;  /* 0x000000151200720c */ /* 0x080fe40000746670 */
[----:B------:R-:W-:Y:S01]  /*72f0*/  ISETP.GE.OR P0, PT, R24, R21, P0 ;  /* 0x000000151800720c */ /* 0x000fe20000706670 */
[----:B------:R-:W-:-:S12]  /*7300*/  @!P1 BRA `(.L_x_13137) ;  /* 0x000000f800209947 */ /* 0x000fd80003800000 */
.L_x_13331:
[----:B------:R-:W-:Y:S05]  /*7310*/  BSYNC B1 ;  /* 0x0000000000017941 */ /* 0x000fea0003800000 */
.L_x_13136:
[----:B------:R-:W-:Y:S01]  /*7320*/  BSSY B1, `(.L_x_13138) ;  /* 0x000005f000017945 */ /* 0x000fe20003800000 */
[----:B------:R-:W-:-:S03]  /*7330*/  LOP3.LUT R21, R4, 0x38, RZ, 0xc0, !PT ;  /* 0x0000003804157812 */ /* 0x000fc600078ec0ff */
[----:B------:R-:W-:Y:S05]  /*7340*/  @P2 BRA `(.L_x_13139) ;  /* 0x0000000400702947 */ /* 0x000fea0003800000 */
[----:B------:R-:W2:Y:S01]  /*7350*/  LDL R6, [R1+0x34] ;  /* 0x0000340001067983 */ /* 0x000ea20000100800 */
[----:B------:R-:W1:Y:S02]  /*7360*/  S2R R5, SR_TID.X ;  /* 0x0000000000057919 */ /* 0x000e640000002100 */
[----:B-1----:R-:W-:-:S05]  /*7370*/  VIADD R5, R5, 0xffffff80 ;  /* 0xffffff8005057836 */ /* 0x002fca0000000000 */
[----:B------:R-:W-:-:S04]  /*7380*/  SHF.R.S32.HI R9, RZ, 0x1f, R5 ;  /* 0x0000001fff097819 */ /* 0x000fc80000011405 */
[----:B------:R-:W-:-:S04]  /*7390*/  LEA.HI R9, R9, R5, RZ, 0x5 ;  /* 0x0000000509097211 */ /* 0x000fc800078f28ff */
[----:B------:R-:W-:Y:S01]  /*73a0*/  SHF.R.S32.HI R9, RZ, 0x5, R9 ;  /* 0x00000005ff097819 */ /* 0x000fe20000011409 */
[----:B------:R-:W-:Y:S02]  /*73b0*/  HADD2.F32 R35, -RZ, R44.H0_H0 ;  /* 0x2000002cff237230 */ /* 0x000fe40000004100 */
[----:B------:R-:W-:Y:S02]  /*73c0*/  HADD2.F32 R33, -RZ, R20.H1_H1 ;  /* 0x30000014ff217230 */ /* 0x000fe40000004100 */
[----:B------:R-:W-:Y:S02]  /*73d0*/  HADD2.F32 R37, -RZ, R44.H1_H1 ;  /* 0x3000002cff257230 */ /* 0x000fe40000004100 */
[----:B------:R-:W-:Y:S02]  /*73e0*/  HADD2.F32 R34, -RZ, R14.H1_H1 ;  /* 0x3000000eff227230 */ /* 0x000fe40000004100 */
[----:B--2---:R-:W-:-:S05]  /*73f0*/  IMAD.SHL.U32 R4, R6, 0x40, RZ ;  /* 0x0000004006047824 */ /* 0x004fca00078e00ff */
[----:B------:R-:W-:-:S04]  /*7400*/  LOP3.LUT R8, R4, 0x1c0, RZ, 0xc0, !PT ;  /* 0x000001c004087812 */ /* 0x000fc800078ec0ff */
[----:B------:R-:W-:Y:S02]  /*7410*/  LOP3.LUT R4, R8, 0x38, R16, 0xf8, !PT ;  /* 0x0000003808047812 */ /* 0x000fe400078ef810 */
[----:B------:R-:W-:-:S04]  /*7420*/  SHF.R.U32.HI R7, RZ, 0x3, R8 ;  /* 0x00000003ff077819 */ /* 0x000fc80000011608 */
[----:B------:R-:W-:Y:S02]  /*7430*/  LOP3.LUT R4, R4, R7, RZ, 0x3c, !PT ;  /* 0x0000000704047212 */ /* 0x000fe400078e3cff */
[----:B------:R-:W-:Y:S02]  /*7440*/  LOP3.LUT R8, R7, R21, R8, 0x1e, !PT ;  /* 0x0000001507087212 */ /* 0x000fe400078e1e08 */
[----:B------:R-:W-:-:S03]  /*7450*/  LEA R5, R9, R4, 0x9 ;  /* 0x0000000409057211 */ /* 0x000fc600078e48ff */
[----:B------:R-:W-:-:S04]  /*7460*/  IMAD R9, R9, 0x200, R8 ;  /* 0x0000020009097824 */ /* 0x000fc800078e0208 */
[--C-:B------:R-:W-:Y:S02]  /*7470*/  IMAD R42, R9, 0x2, R2.reuse ;  /* 0x00000002092a7824 */ /* 0x100fe400078e0202 */
[----:B------:R-:W-:-:S03]  /*7480*/  IMAD R40, R5, 0x2, R2 ;  /* 0x0000000205287824 */ /* 0x000fc600078e0202 */
[----:B------:R-:W1:Y:S04]  /*7490*/  LDS.128 R8, [R42+0xc400] ;  /* 0x00c400002a087984 */ /* 0x000e680000000c00 */
[----:B------:R-:W2:Y:S01]  /*74a0*/  LDS.128 R4, [R40+0xc400] ;  /* 0x00c4000028047984 */ /* 0x000ea20000000c00 */
[----:B-1----:R-:W-:Y:S02]  /*74b0*/  HADD2.F32 R28, -RZ, R8.H0_H0 ;  /* 0x20000008ff1c7230 */ /* 0x002fe40000004100 */
[----:B--2---:R-:W-:-:S03]  /*74c0*/  HADD2.F32 R24, -RZ, R4.H0_H0 ;  /* 0x20000004ff187230 */ /* 0x004fc60000004100 */
[C---:B------:R-:W-:Y:S01]  /*74d0*/  FMUL.FTZ R39, R28.reuse, R35 ;  /* 0x000000231c277220 */ /* 0x040fe20000410000 */
[----:B------:R-:W-:Y:S02]  /*74e0*/  HADD2.F32 R8, -RZ, R8.H1_H1 ;  /* 0x30000008ff087230 */ /* 0x000fe40000004100 */
[-C--:B------:R-:W-:Y:S01]  /*74f0*/  FMUL.FTZ R41, R28, R33.reuse ;  /* 0x000000211c297220 */ /* 0x080fe20000410000 */
[C---:B------:R-:W-:Y:S01]  /*7500*/  FFMA.FTZ R39, R24.reuse, R33, -R39 ;  /* 0x0000002118277223 */ /* 0x040fe20000010827 */
[----:B------:R-:W-:Y:S02]  /*7510*/  HADD2.F32 R33, -RZ, R15.H1_H1 ;  /* 0x3000000fff217230 */ /* 0x000fe40000004100 */
[----:B------:R-:W-:Y:S01]  /*7520*/  FFMA.FTZ R41, R24, R35, R41 ;  /* 0x0000002318297223 */ /* 0x000fe20000010029 */
[----:B------:R-:W-:Y:S02]  /*7530*/  HADD2.F32 R4, -RZ, R4.H1_H1 ;  /* 0x30000004ff047230 */ /* 0x000fe40000004100 */
[----:B------:R-:W-:Y:S01]  /*7540*/  FMUL.FTZ R43, R8, R37 ;  /* 0x00000025082b7220 */ /* 0x000fe20000410000 */
[----:B------:R-:W-:-:S02]  /*7550*/  HADD2.F32 R30, -RZ, R9.H0_H0 ;  /* 0x20000009ff1e7230 */ /* 0x000fc40000004100 */
[----:B------:R-:W-:Y:S02]  /*7560*/  HADD2.F32 R28, -RZ, R20.H0_H0 ;  /* 0x20000014ff1c7230 */ /* 0x000fe40000004100 */
[----:B------:R-:W-:Y:S02]  /*7570*/  HADD2.F32 R24, -RZ, R15.H0_H0 ;  /* 0x2000000fff187230 */ /* 0x000fe40000004100 */
[-C--:B------:R-:W-:Y:S01]  /*7580*/  FMUL.FTZ R35, R8, R33.reuse ;  /* 0x0000002108237220 */ /* 0x080fe20000410000 */
[----:B0-----:R-:W-:Y:S02]  /*7590*/  HADD2.F32 R25, -RZ, R5.H0_H0 ;  /* 0x20000005ff197230 */ /* 0x001fe40000004100 */
[----:B------:R-:W-:Y:S01]  /*75a0*/  FFMA.FTZ R36, R4, R33, -R43 ;  /* 0x0000002104247223 */ /* 0x000fe2000001082b */
[C---:B------:R-:W-:Y:S01]  /*75b0*/  FMUL.FTZ R8, R30.reuse, R28 ;  /* 0x0000001c1e087220 */ /* 0x040fe20000410000 */
[----:B------:R-:W-:Y:S01]  /*75c0*/  FMUL.FTZ R43, R30, R24 ;  /* 0x000000181e2b7220 */ /* 0x000fe20000410000 */
[----:B------:R-:W-:Y:S01]  /*75d0*/  FFMA.FTZ R30, R4, R37, R35 ;  /* 0x00000025041e7223 */ /* 0x000fe20000010023 */
[----:B------:R-:W-:-:S02]  /*75e0*/  HADD2.F32 R9, -RZ, R9.H1_H1 ;  /* 0x30000009ff097230 */ /* 0x000fc40000004100 */
[----:B------:R-:W-:Y:S02]  /*75f0*/  HADD2.F32 R4, -RZ, R13.H1_H1 ;  /* 0x3000000dff047230 */ /* 0x000fe40000004100 */
[C---:B------:R-:W-:Y:S01]  /*7600*/  FFMA.FTZ R33, R25.reuse, R24, -R8 ;  /* 0x0000001819217223 */ /* 0x040fe20000010808 */
[----:B------:R-:W-:Y:S02]  /*7610*/  HADD2.F32 R31, -RZ, R10.H0_H0 ;  /* 0x2000000aff1f7230 */ /* 0x000fe40000004100 */
[----:B------:R-:W-:Y:S01]  /*7620*/  FFMA.FTZ R43, R25, R28, R43 ;  /* 0x0000001c192b7223 */ /* 0x000fe2000001002b */
[----:B------:R-:W-:Y:S02]  /*7630*/  HADD2.F32 R24, -RZ, R14.H0_H0 ;  /* 0x2000000eff187230 */ /* 0x000fe40000004100 */
[C---:B------:R-:W-:Y:S01]  /*7640*/  FMUL.FTZ R28, R9.reuse, R34 ;  /* 0x00000022091c7220 */ /* 0x040fe20000410000 */
[----:B------:R-:W-:Y:S02]  /*7650*/  HADD2.F32 R5, -RZ, R5.H1_H1 ;  /* 0x30000005ff057230 */ /* 0x000fe40000004100 */
[----:B------:R-:W-:Y:S01]  /*7660*/  FMUL.FTZ R38, R9, R4 ;  /* 0x0000000409267220 */ /* 0x000fe20000410000 */
[----:B------:R-:W-:-:S02]  /*7670*/  HADD2.F32 R8, -RZ, R12.H1_H1 ;  /* 0x3000000cff087230 */ /* 0x000fc40000004100 */
[----:B------:R-:W-:Y:S02]  /*7680*/  HADD2.F32 R10, -RZ, R10.H1_H1 ;  /* 0x3000000aff0a7230 */ /* 0x000fe40000004100 */
[----:B------:R-:W-:Y:S02]  /*7690*/  HADD2.F32 R25, -RZ, R13.H0_H0 ;  /* 0x2000000dff197230 */ /* 0x000fe40000004100 */
[----:B------:R-:W-:Y:S01]  /*76a0*/  FMUL.FTZ R35, R31, R24 ;  /* 0x000000181f237220 */ /* 0x000fe20000410000 */
[--C-:B------:R-:W-:Y:S02]  /*76b0*/  HADD2.F32 R26, -RZ, R6.reuse.H0_H0 ;  /* 0x20000006ff1a7230 */ /* 0x100fe40000004100 */
[----:B------:R-:W-:Y:S01]  /*76c0*/  FFMA.FTZ R28, R5, R4, -R28 ;  /* 0x00000004051c7223 */ /* 0x000fe2000001081c */
[----:B------:R-:W-:Y:S02]  /*76d0*/  HADD2.F32 R6, -RZ, R6.H1_H1 ;  /* 0x30000006ff067230 */ /* 0x000fe40000004100 */
[----:B------:R-:W-:Y:S01]  /*76e0*/  FMUL.FTZ R31, R31, R8 ;  /* 0x000000081f1f7220 */ /* 0x000fe20000410000 */
[----:B------:R-:W-:-:S02]  /*76f0*/  HADD2.F32 R9, -RZ, R12.H0_H0 ;  /* 0x2000000cff097230 */ /* 0x000fc40000004100 */
[----:B------:R-:W-:Y:S01]  /*7700*/  FFMA.FTZ R38, R5, R34, R38 ;  /* 0x0000002205267223 */ /* 0x000fe20000010026 */
[----:B------:R-:W-:Y:S01]  /*7710*/  FMUL.FTZ R5, R10, R25 ;  /* 0x000000190a057220 */ /* 0x000fe20000410000 */
[----:B------:R-:W-:Y:S01]  /*7720*/  FFMA.FTZ R31, R26, R24, R31 ;  /* 0x000000181a1f7223 */ /* 0x000fe2000001001f */
[--C-:B------:R-:W-:Y:S02]  /*7730*/  HADD2.F32 R32, -RZ, R11.reuse.H0_H0 ;  /* 0x2000000bff207230 */ /* 0x100fe40000004100 */
[-C--:B------:R-:W-:Y:S01]  /*7740*/  FMUL.FTZ R37, R10, R9.reuse ;  /* 0x000000090a257220 */ /* 0x080fe20000410000 */
[----:B------:R-:W-:Y:S01]  /*7750*/  FFMA.FTZ R24, R6, R9, -R5 ;  /* 0x0000000906187223 */ /* 0x000fe20000010805 */
[----:B------:R-:W-:Y:S02]  /*7760*/  HADD2.F32 R11, -RZ, R11.H1_H1 ;  /* 0x3000000bff0b7230 */ /* 0x000fe40000004100 */
[----:B------:R-:W-:Y:S01]  /*7770*/  FFMA.FTZ R35, R26, R8, -R35 ;  /* 0x000000081a237223 */ /* 0x000fe20000010823 */
[----:B------:R-:W-:-:S02]  /*7780*/  HADD2.F32 R5, -RZ, R3.H0_H0 ;  /* 0x20000003ff057230 */ /* 0x000fc40000004100 */
[----:B------:R-:W-:Y:S02]  /*7790*/  HADD2.F32 R10, -RZ, R3.H1_H1 ;  /* 0x30000003ff0a7230 */ /* 0x000fe40000004100 */
[--C-:B------:R-:W-:Y:S02]  /*77a0*/  HADD2.F32 R4, -RZ, R0.reuse.H1_H1 ;  /* 0x30000000ff047230 */ /* 0x100fe40000004100 */
[----:B------:R-:W-:Y:S02]  /*77b0*/  HADD2.F32 R8, -RZ, R0.H0_H0 ;  /* 0x20000000ff087230 */ /* 0x000fe40000004100 */
[----:B------:R-:W-:Y:S01]  /*77c0*/  FFMA.FTZ R26, R6, R25, R37 ;  /* 0x00000019061a7223 */ /* 0x000fe20000010025 */
[--C-:B------:R-:W-:Y:S02]  /*77d0*/  HADD2.F32 R27, -RZ, R7.reuse.H0_H0 ;  /* 0x20000007ff1b7230 */ /* 0x100fe40000004100 */
[----:B------:R-:W-:Y:S01]  /*77e0*/  FMUL.FTZ R6, R32, R5 ;  /* 0x0000000520067220 */ /* 0x000fe20000410000 */
[----:B------:R-:W-:-:S02]  /*77f0*/  HADD2.F32 R7, -RZ, R7.H1_H1 ;  /* 0x30000007ff077230 */ /* 0x000fc40000004100 */
[C---:B------:R-:W-:Y:S01]  /*7800*/  FMUL.FTZ R34, R11.reuse, R10 ;  /* 0x0000000a0b227220 */ /* 0x040fe20000410000 */
[----:B------:R-:W-:Y:S01]  /*7810*/  FMUL.FTZ R32, R32, R4 ;  /* 0x0000000420207220 */ /* 0x000fe20000410000 */
[----:B------:R-:W-:Y:S01]  /*7820*/  FMUL.FTZ R9, R11, R8 ;  /* 0x000000080b097220 */ /* 0x000fe20000410000 */
[----:B------:R-:W-:Y:S01]  /*7830*/  FFMA.FTZ R11, R27, R4, -R6 ;  /* 0x000000041b0b7223 */ /* 0x000fe20000010806 */
        /* <DEDUP_REMOVED lines=11> */
[----:B------:R1:W-:Y:S04]  /*78f0*/  STS.128 [R40+0xc400], R4 ;  /* 0x00c4000428007388 */ /* 0x0003e80000000c00 */
[----:B------:R1:W-:Y:S02]  /*7900*/  STS.128 [R42+0xc400], R8 ;  /* 0x00c400082a007388 */ /* 0x0003e40000000c00 */
.L_x_13139:
[----:B------:R-:W-:Y:S05]  /*7910*/  BSYNC B1 ;  /* 0x0000000000017941 */ /* 0x000fea0003800000 */
.L_x_13138:
[----:B------:R-:W-:Y:S05]  /*7920*/  @P0 BRA `(.L_x_13130) ;  /* 0x0000000400600947 */ /* 0x000fea0003800000 */
[----:B-1----:R-:W2:Y:S01]  /*7930*/  LDL R8, [R1+0x44] ;  /* 0x0000440001087983 */ /* 0x002ea20000100800 */
[C---:B------:R-:W-:Y:S01]  /*7940*/  VIADD R4, R18.reuse, 0x60 ;  /* 0x0000006012047836 */ /* 0x040fe20000000000 */
[----:B------:R-:W-:Y:S02]  /*7950*/  IADD3 R5, R18, 0x60, RZ ;  /* 0x0000006012057810 */ /* 0x000fe40007ffe0ff */
[----:B------:R-:W3:Y:S01]  /*7960*/  LDL R40, [R1+0x68] ;  /* 0x0000680001287983 */ /* 0x000ee20000100800 */
[----:B------:R-:W-:Y:S02]  /*7970*/  IMAD.SHL.U32 R4, R4, 0x40, RZ ;  /* 0x0000004004047824 */ /* 0x000fe400078e00ff */
[----:B------:R-:W-:-:S03]  /*7980*/  IMAD.SHL.U32 R5, R5, 0x40, RZ ;  /* 0x0000004005057824 */ /* 0x000fc600078e00ff */
[----:B------:R-:W-:Y:S02]  /*7990*/  LOP3.LUT R4, R4, 0x1c0, RZ, 0xc0, !PT ;  /* 0x000001c004047812 */ /* 0x000fe400078ec0ff */
[----:B------:R-:W-:Y:S02]  /*79a0*/  LOP3.LUT R5, R5, 0x1c0, RZ, 0xc0, !PT ;  /* 0x000001c005057812 */ /* 0x000fe400078ec0ff */
[----:B------:R-:W-:-:S04]  /*79b0*/  SHF.R.U32.HI R4, RZ, 0x3, R4 ;  /* 0x00000003ff047819 */ /* 0x000fc80000011604 */
[----:B------:R-:W-:Y:S01]  /*79c0*/  LOP3.LUT R21, R4, R21, R5, 0x1e, !PT ;  /* 0x0000001504157212 */ /* 0x000fe200078e1e05 */
[----:B------:R-:W-:Y:S02]  /*79d0*/  HADD2.F32 R34, -RZ, R20.H1_H1 ;  /* 0x30000014ff227230 */ /* 0x000fe40000004100 */
[--C-:B------:R-:W-:Y:S02]  /*79e0*/  HADD2.F32 R36, -RZ, R44.reuse.H0_H0 ;  /* 0x2000002cff247230 */ /* 0x100fe40000004100 */
[----:B------:R-:W-:Y:S02]  /*79f0*/  HADD2.F32 R38, -RZ, R44.H1_H1 ;  /* 0x3000002cff267230 */ /* 0x000fe40000004100 */
[----:B------:R-:W-:Y:S02]  /*7a00*/  HADD2.F32 R39, -RZ, R15.H0_H0 ;  /* 0x2000000fff277230 */ /* 0x000fe40000004100 */
[----:B------:R-:W-:Y:S02]  /*7a10*/  HADD2.F32 R41, -RZ, R20.H0_H0 ;  /* 0x20000014ff297230 */ /* 0x000fe40000004100 */
[----:B--2---:R-:W-:-:S04]  /*7a20*/  IMAD.IADD R21, R8, 0x1, R21 ;  /* 0x0000000108157824 */ /* 0x004fc800078e0215 */
[----:B------:R-:W-:Y:S01]  /*7a30*/  IMAD R21, R21, 0x2, R2 ;  /* 0x0000000215157824 */ /* 0x000fe200078e0202 */
[----:B---3--:R-:W-:Y:S04]  /*7a40*/  LDS.128 R4, [R40+0xc400] ;  /* 0x00c4000028047984 */ /* 0x008fe80000000c00 */
[----:B------:R-:W1:Y:S02]  /*7a50*/  LDS.128 R8, [R21+0xc400] ;  /* 0x00c4000015087984 */ /* 0x000e640000000c00 */
[--C-:B-1----:R-:W-:Y:S02]  /*7a60*/  HADD2.F32 R28, -RZ, R8.reuse.H0_H0 ;  /* 0x20000008ff1c7230 */ /* 0x102fe40000004100 */
[----:B------:R-:W-:Y:S02]  /*7a70*/  HADD2.F32 R8, -RZ, R8.H1_H1 ;  /* 0x30000008ff087230 */ /* 0x000fe40000004100 */
[----:B------:R-:W-:-:S02]  /*7a80*/  HADD2.F32 R24, -RZ, R4.H0_H0 ;  /* 0x20000004ff187230 */ /* 0x000fc40000004100 */
[-C--:B------:R-:W-:Y:S01]  /*7a90*/  FMUL.FTZ R33, R36, R28.reuse ;  /* 0x0000001c24217220 */ /* 0x080fe20000410000 */
[----:B------:R-:W-:Y:S01]  /*7aa0*/  FMUL.FTZ R35, R34, R28 ;  /* 0x0000001c22237220 */ /* 0x000fe20000410000 */
[----:B------:R-:W-:Y:S02]  /*7ab0*/  HADD2.F32 R28, -RZ, R15.H1_H1 ;  /* 0x3000000fff1c7230 */ /* 0x000fe40000004100 */
[-C--:B------:R-:W-:Y:S01]  /*7ac0*/  FMUL.FTZ R37, R38, R8.reuse ;  /* 0x0000000826257220 */ /* 0x080fe20000410000 */
[----:B------:R-:W-:Y:S02]  /*7ad0*/  HADD2.F32 R4, -RZ, R4.H1_H1 ;  /* 0x30000004ff047230 */ /* 0x000fe40000004100 */
[--C-:B------:R-:W-:Y:S02]  /*7ae0*/  HADD2.F32 R30, -RZ, R9.reuse.H0_H0 ;  /* 0x20000009ff1e7230 */ /* 0x100fe40000004100 */
[----:B------:R-:W-:Y:S01]  /*7af0*/  FMUL.FTZ R15, R28, R8 ;  /* 0x000000081c0f7220 */ /* 0x000fe20000410000 */
[----:B------:R-:W-:-:S02]  /*7b00*/  HADD2.F32 R9, -RZ, R9.H1_H1 ;  /* 0x30000009ff097230 */ /* 0x000fc40000004100 */
[-C--:B------:R-:W-:Y:S01]  /*7b10*/  FFMA.FTZ R8, R28, R4.reuse, -R37 ;  /* 0x000000041c087223 */ /* 0x080fe20000010825 */
[--C-:B------:R-:W-:Y:S02]  /*7b20*/  HADD2.F32 R37, -RZ, R14.reuse.H1_H1 ;  /* 0x3000000eff257230 */ /* 0x100fe40000004100 */
[----:B------:R-:W-:Y:S01]  /*7b30*/  FFMA.FTZ R20, R38, R4, R15 ;  /* 0x0000000426147223 */ /* 0x000fe2000001000f */
[----:B0-----:R-:W-:Y:S02]  /*7b40*/  HADD2.F32 R25, -RZ, R5.H0_H0 ;  /* 0x20000005ff197230 */ /* 0x001fe40000004100 */
[----:B------:R-:W-:Y:S02]  /*7b50*/  HADD2.F32 R15, -RZ, R13.H1_H1 ;  /* 0x3000000dff0f7230 */ /* 0x000fe40000004100 */
[----:B------:R-:W-:Y:S01]  /*7b60*/  FMUL.FTZ R4, R37, R9 ;  /* 0x0000000925047220 */ /* 0x000fe20000410000 */
[----:B------:R-:W-:Y:S02]  /*7b70*/  HADD2.F32 R5, -RZ, R5.H1_H1 ;  /* 0x30000005ff057230 */ /* 0x000fe40000004100 */
[----:B------:R-:W-:Y:S01]  /*7b80*/  FFMA.FTZ R33, R34, R24, -R33 ;  /* 0x0000001822217223 */ /* 0x000fe20000010821 */
[----:B------:R-:W-:-:S02]  /*7b90*/  HADD2.F32 R34, -RZ, R14.H0_H0 ;  /* 0x2000000eff227230 */ /* 0x000fc40000004100 */
[C---:B------:R-:W-:Y:S01]  /*7ba0*/  FMUL.FTZ R14, R15.reuse, R9 ;  /* 0x000000090f0e7220 */ /* 0x040fe20000410000 */
[--C-:B------:R-:W-:Y:S02]  /*7bb0*/  HADD2.F32 R31, -RZ, R10.reuse.H0_H0 ;  /* 0x2000000aff1f7230 */ /* 0x100fe40000004100 */
[----:B------:R-:W-:Y:S01]  /*7bc0*/  FFMA.FTZ R9, R15, R5, -R4 ;  /* 0x000000050f097223 */ /* 0x000fe20000010804 */
[----:B------:R-:W-:Y:S02]  /*7bd0*/  HADD2.F32 R10, -RZ, R10.H1_H1 ;  /* 0x3000000aff0a7230 */ /* 0x000fe40000004100 */
[----:B------:R-:W-:Y:S01]  /*7be0*/  FFMA.FTZ R35, R36, R24, R35 ;  /* 0x0000001824237223 */ /* 0x000fe20000010023 */
[----:B------:R-:W-:Y:S02]  /*7bf0*/  HADD2.F32 R4, -RZ, R13.H0_H0 ;  /* 0x2000000dff047230 */ /* 0x000fe40000004100 */
[----:B------:R-:W-:Y:S01]  /*7c00*/  FMUL.FTZ R24, R41, R30 ;  /* 0x0000001e29187220 */ /* 0x000fe20000410000 */
[----:B------:R-:W-:-:S02]  /*7c10*/  HADD2.F32 R28, -RZ, R12.H1_H1 ;  /* 0x3000000cff1c7230 */ /* 0x000fc40000004100 */
[----:B------:R-:W-:Y:S01]  /*7c20*/  FMUL.FTZ R30, R39, R30 ;  /* 0x0000001e271e7220 */ /* 0x000fe20000410000 */
[----:B------:R-:W-:Y:S02]  /*7c30*/  HADD2.F32 R26, -RZ, R6.H0_H0 ;  /* 0x20000006ff1a7230 */ /* 0x000fe40000004100 */
[----:B------:R-:W-:Y:S01]  /*7c40*/  FFMA.FTZ R13, R37, R5, R14 ;  /* 0x00000005250d7223 */ /* 0x000fe2000001000e */
[----:B------:R-:W-:Y:S02]  /*7c50*/  HADD2.F32 R12, -RZ, R12.H0_H0 ;  /* 0x2000000cff0c7230 */ /* 0x000fe40000004100 */
[----:B------:R-:W-:Y:S01]  /*7c60*/  FMUL.FTZ R5, R4, R10 ;  /* 0x0000000a04057220 */ /* 0x000fe20000410000 */
[----:B------:R-:W-:Y:S02]  /*7c70*/  HADD2.F32 R6, -RZ, R6.H1_H1 ;  /* 0x30000006ff067230 */ /* 0x000fe40000004100 */
[-C--:B------:R-:W-:Y:S01]  /*7c80*/  FFMA.FTZ R24, R39, R25.reuse, -R24 ;  /* 0x0000001927187223 */ /* 0x080fe20000010818 */
[----:B------:R-:W-:Y:S01]  /*7c90*/  FFMA.FTZ R30, R41, R25, R30 ;  /* 0x00000019291e7223 */ /* 0x000fe2000001001e */
[----:B------:R-:W-:-:S02]  /*7ca0*/  HADD2.F32 R32, -RZ, R11.H0_H0 ;  /* 0x2000000bff207230 */ /* 0x000fc40000004100 */
[C---:B------:R-:W-:Y:S01]  /*7cb0*/  FMUL.FTZ R25, R12.reuse, R10 ;  /* 0x0000000a0c197220 */ /* 0x040fe20000410000 */
[----:B------:R-:W-:Y:S02]  /*7cc0*/  HADD2.F32 R11, -RZ, R11.H1_H1 ;  /* 0x3000000bff0b7230 */ /* 0x000fe40000004100 */
[----:B------:R-:W-:Y:S01]  /*7cd0*/  FFMA.FTZ R10, R12, R6, -R5 ;  /* 0x000000060c0a7223 */ /* 0x000fe20000010805 */
[--C-:B------:R-:W-:Y:S02]  /*7ce0*/  HADD2.F32 R39, -RZ, R3.reuse.H0_H0 ;  /* 0x20000003ff277230 */ /* 0x100fe40000004100 */
[----:B------:R-:W-:Y:S02]  /*7cf0*/  HADD2.F32 R41, -RZ, R3.H1_H1 ;  /* 0x30000003ff297230 */ /* 0x000fe40000004100 */
[--C-:B------:R-:W-:Y:S02]  /*7d00*/  HADD2.F32 R5, -RZ, R0.reuse.H1_H1 ;  /* 0x30000000ff057230 */ /* 0x100fe40000004100 */
[----:B------:R-:W-:-:S02]  /*7d10*/  HADD2.F32 R37, -RZ, R0.H0_H0 ;  /* 0x20000000ff257230 */ /* 0x000fc40000004100 */
[----:B------:R-:W-:Y:S01]  /*7d20*/  FFMA.FTZ R0, R4, R6, R25 ;  /* 0x0000000604007223 */ /* 0x000fe20000010019 */
[--C-:B------:R-:W-:Y:S02]  /*7d30*/  HADD2.F32 R27, -RZ, R7.reuse.H0_H0 ;  /* 0x20000007ff1b7230 */ /* 0x100fe40000004100 */
[----:B------:R-:W-:Y:S01]  /*7d40*/  FMUL.FTZ R15, R34, R31 ;  /* 0x0000001f220f7220 */ /* 0x000fe20000410000 */
[----:B------:R-:W-:Y:S02]  /*7d50*/  HADD2.F32 R7, -RZ, R7.H1_H1 ;  /* 0x30000007ff077230 */ /* 0x000fe40000004100 */
[-C--:B------:R-:W-:Y:S01]  /*7d60*/  FMUL.FTZ R4, R39, R32.reuse ;  /* 0x0000002027047220 */ /* 0x080fe20000410000 */
[----:B------:R-:W-:Y:S01]  /*7d70*/  FMUL.FTZ R6, R41, R11 ;  /* 0x0000000b29067220 */ /* 0x000fe20000410000 */
[C---:B------:R-:W-:Y:S01]  /*7d80*/  FMUL.FTZ R31, R28.reuse, R31 ;  /* 0x0000001f1c1f7220 */ /* 0x040fe20000410000 */
[----:B------:R-:W-:Y:S01]  /*7d90*/  FMUL.FTZ R32, R5, R32 ;  /* 0x0000002005207220 */ /* 0x000fe20000410000 */
[----:B------:R-:W-:Y:S01]  /*7da0*/  FMUL.FTZ R14, R37, R11 ;  /* 0x0000000b250e7220 */ /* 0x000fe20000410000 */
[-C--:B------:R-:W-:Y:S01]  /*7db0*/  FFMA.FTZ R15, R28, R26.reuse, -R15 ;  /* 0x0000001a1c0f7223 */ /* 0x080fe2000001080f */
[----:B------:R-:W-:Y:S01]  /*7dc0*/  FFMA.FTZ R3, R5, R27, -R4 ;  /* 0x0000001b05037223 */ /* 0x000fe20000010804 */
[----:B------:R-:W-:Y:S01]  /*7dd0*/  FFMA.FTZ R12, R37, R7, -R6 ;  /* 0x00000007250c7223 */ /* 0x000fe20000010806 */
[----:B------:R-:W-:Y:S01]  /*7de0*/  FFMA.FTZ R31, R34, R26, R31 ;  /* 0x0000001a221f7223 */ /* 0x000fe2000001001f */
        /* <DEDUP_REMOVED lines=10> */
[----:B------:R2:W-:Y:S04]  /*7e90*/  STS.128 [R40+0xc400], R4 ;  /* 0x00c4000428007388 */ /* 0x0005e80000000c00 */
[----:B------:R2:W-:Y:S02]  /*7ea0*/  STS.128 [R21+0xc400], R8 ;  /* 0x00c4000815007388 */ /* 0x0005e40000000c00 */
.L_x_13130:
[----:B------:R-:W-:Y:S05]  /*7eb0*/  BSYNC B0 ;  /* 0x0000000000007941 */ /* 0x000fea0003800000 */
.L_x_13119:
[----:B------:R-:W-:Y:S01]  /*7ec0*/  @!PT LDS RZ, [RZ] ;  /* 0x00000000fffff984 */ /* 0x000fe20000000800 */
[----:B------:R-:W-:Y:S01]  /*7ed0*/  @!PT LDS RZ, [RZ] ;  /* 0x00000000fffff984 */ /* 0x000fe20000000800 */
[----:B------:R-:W-:Y:S01]  /*7ee0*/  @!PT LDS RZ, [RZ] ;  /* 0x00000000fffff984 */ /* 0x000fe20000000800 */
[----:B------:R-:W-:Y:S01]  /*7ef0*/  @!PT LDS RZ, [RZ] ;  /* 0x00000000fffff984 */ /* 0x000fe20000000800 */
[----:B------:R3:W-:Y:S06]  /*7f00*/  MEMBAR.ALL.CTA ;  /* 0x0000000000007992 */ /* 0x0007ec0000008000 */
[----:B---3--:R-:W3:Y:S01]  /*7f10*/  FENCE.VIEW.ASYNC.S ;  /* 0x00000000000073c6 */ /* 0x008ee20000000000 */
[----:B------:R-:W-:Y:S05]  /*7f20*/  WARPSYNC.ALL ;  /* 0x0000000000007948 */ /* 0x000fea0003800000 */
[----:B---3--:R-:W-:Y:S06]  /*7f30*/  BAR.SYNC.DEFER_BLOCKING 0xd, 0x180 ;  /* 0x0346000000007b1d */ /* 0x008fec0000010000 */
.L_x_13116:
[----:B------:R-:W-:-:S13]  /*7f40*/  ISETP.NE.AND P0, PT, R155, 0x3, PT ;  /* 0x000000039b00780c */ /* 0x000fda0003f05270 */
[----:B------:R-:W-:Y:S05]  /*7f50*/  @!P0 BRA `(.L_x_13140) ;  /* 0x0000000000048947 */ /* 0x000fea0003800000 */
[----:B------:R-:W-:Y:S01]  /*7f60*/  BPT.TRAP 0x1 ;  /* 0x000000040000795c */ /* 0x000fe20000300000 */
.L_x_13140:
[----:B012---:R-:W-:Y:S01]  /*7f70*/  IMAD R4, R152, 0x8, R2 ;  /* 0x0000000898047824 */ /* 0x007fe200078e0202 */
[----:B------:R-:W-:-:S04]  /*7f80*/  SHF.L.U32 R5, R156, 0x1f, RZ ;  /* 0x0000001f9c057819 */ /* 0x000fc800000006ff */
[----:B------:R0:W1:Y:S01]  /*7f90*/  SYNCS.PHASECHK.TRANS64.TRYWAIT P1, [R4+URZ+0x30830], R5 ;  /* 0x03083005040075a7 */ /* 0x000062000802017f */
[----:B------:R-:W-:Y:S05]  /*7fa0*/  @!P0 BRA `(.L_x_13141) ;  /* 0x0000000000048947 */ /* 0x000fea0003800000 */
[----:B------:R-:W-:Y:S01]  /*7fb0*/  BPT.TRAP 0x1 ;  /* 0x000000040000795c */ /* 0x000fe20000300000 */
.L_x_13141:
[----:B------:R-:W-:Y:S01]  /*7fc0*/  VIADD R0, R2, 0x12400 ;  /* 0x0001240002007836 */ /* 0x000fe20000000000 */
[----:B------:R-:W-:-:S04]  /*7fd0*/  LEA R3, R29, R2, 0xd ;  /* 0x000000021d037211 */ /* 0x000fc800078e68ff */
[----:B------:R-:W-:Y:S01]  /*7fe0*/  SHF.R.U32.HI R0, RZ, 0x4, R0 ;  /* 0x00000004ff007819 */ /* 0x000fe20000011600 */
[----:B------:R2:W-:Y:S03]  /*7ff0*/  STL [R1+0x38], R3 ;  /* 0x0000380301007387 */ /* 0x0005e60000100800 */
[----:B------:R-:W-:-:S04]  /*8000*/  LOP3.LUT R0, R0, 0x3fff, RZ, 0xc0, !PT ;  /* 0x00003fff00007812 */ /* 0x000fc800078ec0ff */
[----:B------:R-:W-:Y:S01]  /*8010*/  LOP3.LUT R0, R0, 0x10000, RZ, 0xfc, !PT ;  /* 0x0001000000007812 */ /* 0x000fe200078efcff */
[----:B--2---:R-:W-:-:S04]  /*8020*/  VIADD R3, R3, 0xc400 ;  /* 0x0000c40003037836 */ /* 0x004fc80000000000 */
[----:B------:R2:W-:Y:S01]  /*8030*/  STL [R1+0x40], R0 ;  /* 0x0000400001007387 */ /* 0x0005e20000100800 */
[----:B------:R-:W-:-:S04]  /*8040*/  SHF.R.U32.HI R3, RZ, 0x4, R3 ;  /* 0x00000004ff037819 */ /* 0x000fc80000011603 */
[----:B------:R-:W-:Y:S01]  /*8050*/  LOP3.LUT R3, R3, 0x3fff, RZ, 0xc0, !PT ;  /* 0x00003fff03037812 */ /* 0x000fe200078ec0ff */
[----:B-1----:R-:W-:Y:S06]  /*8060*/  @P1 BRA `(.L_x_13142) ;  /* 0x0000000000081947 */ /* 0x002fec0003800000 */
[----:B------:R-:W1:Y:S02]  /*8070*/  SYNCS.PHASECHK.TRANS64.TRYWAIT P1, [R4+URZ+0x30830], R5 ;  /* 0x03083005040075a7 */ /* 0x000e64000802017f */
[----:B-1----:R-:W-:Y:S05]  /*8080*/  @!P1 BRA `(.L_x_13143) ;  /* 0x000000e800d49947 */ /* 0x002fea0003800000 */
.L_x_13142:
[----:B------:R-:W3:Y:S01]  /*8090*/  LDL R6, [R1+0x40] ;  /* 0x0000400001067983 */ /* 0x000ee20000100800 */
[----:B------:R-:W-:Y:S01]  /*80a0*/  IMAD.MOV.U32 R7, RZ, RZ, 0x40000040 ;  /* 0x40000040ff077424 */ /* 0x000fe200078e00ff */
[----:B------:R-:W-:Y:S01]  /*80b0*/  LOP3.LUT R12, R3, 0x10000, RZ, 0xfc, !PT ;  /* 0x00010000030c7812 */ /* 0x000fe200078efcff */
[----:B------:R-:W-:Y:S01]  /*80c0*/  IMAD.MOV.U32 R13, RZ, RZ, 0x40000040 ;  /* 0x40000040ff0d7424 */ /* 0x000fe200078e00ff */
[----:B------:R-:W-:Y:S05]  /*80d0*/  WARPSYNC.ALL ;  /* 0x0000000000007948 */ /* 0x000fea0003800000 */
[----:B------:R-:W-:Y:S01]  /*80e0*/  R2UR UR7, R7 ;  /* 0x00000000070772ca */ /* 0x000fe200000e0000 */
[----:B------:R-:W0:Y:S01]  /*80f0*/  LDL R11, [R1+0x70] ;  /* 0x00007000010b7983 */ /* 0x000e220000100800 */
[----:B------:R-:W-:-:S02]  /*8100*/  R2UR UR4, R12 ;  /* 0x000000000c0472ca */ /* 0x000fc400000e0000 */
[----:B------:R-:W-:Y:S01]  /*8110*/  R2UR UR5, R13 ;  /* 0x000000000d0572ca */ /* 0x000fe200000e0000 */
[----:B-----5:R-:W-:Y:S01]  /*8120*/  WARPGROUP.ARRIVE ;  /* 0x00000000000079c5 */ /* 0x020fe20000000000 */
[----:B------:R-:W-:Y:S01]  /*8130*/  IMAD.MOV.U32 R9, RZ, RZ, 0x40000040 ;  /* 0x40000040ff097424 */ /* 0x000fe200078e00ff */
[C---:B------:R-:W-:Y:S01]  /*8140*/  IADD3 R20, R12.reuse, 0x2, RZ ;  /* 0x000000020c147810 */ /* 0x040fe20007ffe0ff */
[----:B------:R-:W-:Y:S01]  /*8150*/  IMAD.MOV.U32 R21, RZ, RZ, 0x40000040 ;  /* 0x40000040ff157424 */ /* 0x000fe200078e00ff */
[----:B--2---:R-:W2:Y:S01]  /*8160*/  LDL R0, [R1+0x64] ;  /* 0x0000640001007983 */ /* 0x004ea20000100800 */
[----:B------:R-:W-:Y:S01]  /*8170*/  VIADD R14, R12, 0x4 ;  /* 0x000000040c0e7836 */ /* 0x000fe20000000000 */
[----:B------:R-:W-:Y:S01]  /*8180*/  P2R R10, PR, RZ, 0x1 ;  /* 0x00000001ff0a7803 */ /* 0x000fe20000000000 */
[----:B------:R-:W-:Y:S01]  /*8190*/  IMAD.MOV.U32 R15, RZ, RZ, 0x40000040 ;  /* 0x40000040ff0f7424 */ /* 0x000fe200078e00ff */
[----:B------:R-:W-:Y:S01]  /*81a0*/  STL.64 [R1+0x10], R12 ;  /* 0x0000100c01007387 */ /* 0x000fe20000100a00 */
[----:B------:R-:W-:-:S03]  /*81b0*/  IMAD.MOV.U32 R7, RZ, RZ, 0x40000040 ;  /* 0x40000040ff077424 */ /* 0x000fc600078e00ff */
[----:B------:R-:W-:Y:S04]  /*81c0*/  STL.64 [R1+0x28], R20 ;  /* 0x0000281401007387 */ /* 0x000fe80000100a00 */
[----:B------:R-:W-:Y:S01]  /*81d0*/  STL.64 [R1+0x20], R14 ;  /* 0x0000200e01007387 */ /* 0x000fe20000100a00 */
[----:B------:R-:W4:Y:S02]  /*81e0*/  S2R R131, SR_TID.X ;  /* 0x0000000000837919 */ /* 0x000f240000002100 */
[----:B----4-:R-:W-:Y:S01]  /*81f0*/  LOP3.LUT R131, R131, 0x7f, RZ, 0xc0, !PT ;  /* 0x0000007f83837812 */ /* 0x010fe200078ec0ff */
[----:B---3--:R-:W-:-:S04]  /*8200*/  IMAD R6, R152, 0x600, R6 ;  /* 0x0000060098067824 */ /* 0x008fc800078e0206 */
[C---:B------:R-:W-:Y:S01]  /*8210*/  VIADD R8, R6.reuse, 0x2 ;  /* 0x0000000206087836 */ /* 0x040fe20000000000 */
[----:B------:R-:W-:Y:S01]  /*8220*/  R2UR UR6, R6 ;  /* 0x00000000060672ca */ /* 0x000fe200000e0000 */
[----:B01----:R-:W-:-:S12]  /*8230*/  IMAD.IADD R5, R11, 0x1, R130 ;  /* 0x000000010b057824 */ /* 0x003fd800078e0282 */
[----:B------:R-:W-:Y:S01]  /*8240*/  HGMMA.64x192x16.F32 R24, gdesc[UR4], RZ, !UPT, gsb0 ;  /* 0x02e00000041879f0 */ /* 0x000fe2000c0008ff */
[----:B------:R-:W-:Y:S01]  /*8250*/  R2UR UR6, R8 ;  /* 0x00000000080672ca */ /* 0x000fe200000e0000 */
[----:B------:R-:W-:Y:S01]  /*8260*/  VIADD R8, R6, 0x4 ;  /* 0x0000000406087836 */ /* 0x000fe20000000000 */
[----:B------:R-:W-:Y:S01]  /*8270*/  R2UR UR7, R9 ;  /* 0x00000000090772ca */ /* 0x000fe200000e0000 */
[----:B------:R-:W-:Y:S01]  /*8280*/  IMAD.MOV.U32 R9, RZ, RZ, 0x40000040 ;  /* 0x40000040ff097424 */ /* 0x000fe200078e00ff */
[----:B------:R-:W-:Y:S01]  /*8290*/  R2UR UR4, R20 ;  /* 0x00000000140472ca */ /* 0x000fe200000e0000 */
[----:B--2---:R-:W-:Y:S01]  /*82a0*/  IMAD R5, R0, -0xc0, R5 ;  /* 0xffffff4000057824 */ /* 0x004fe200078e0205 */
[----:B------:R-:W-:Y:S02]  /*82b0*/  R2UR UR5, R21 ;  /* 0x00000000150572ca */ /* 0x000fe400000e0000 */
[----:B------:R-:W-:Y:S02]  /*82c0*/  IADD3 R6, R6, 0x6, RZ ;  /* 0x0000000606067810 */ /* 0x000fe40007ffe0ff */
[----:B------:R-:W-:-:S02]  /*82d0*/  ISETP.GT.AND P4, PT, R5, RZ, PT ;  /* 0x000000ff0500720c */ /* 0x000fc40003f84270 */
[C---:B------:R-:W-:Y:S02]  /*82e0*/  ISETP.GT.AND P3, PT, R5.reuse, 0x1, PT ;  /* 0x000000010500780c */ /* 0x040fe40003f64270 */
[C---:B------:R-:W-:Y:S02]  /*82f0*/  ISETP.GT.AND P1, PT, R5.reuse, 0x8, PT ;  /* 0x000000080500780c */ /* 0x040fe40003f24270 */
[C---:B------:R-:W-:Y:S02]  /*8300*/  ISETP.GT.AND P2, PT, R5.reuse, 0x9, PT ;  /* 0x000000090500780c */ /* 0x040fe40003f44270 */
[C---:B------:R-:W-:Y:S02]  /*8310*/  ISETP.GT.AND P5, PT, R5.reuse, 0x10, PT ;  /* 0x000000100500780c */ /* 0x040fe40003fa4270 */
[C---:B------:R-:W-:Y:S02]  /*8320*/  ISETP.GT.AND P0, PT, R5.reuse, 0x99, PT ;  /* 0x000000990500780c */ /* 0x040fe40003f04270 */
[----:B------:R-:W-:Y:S01]  /*8330*/  ISETP.GT.AND P6, PT, R5, 0xa0, PT ;  /* 0x000000a00500780c */ /* 0x000fe20003fc4270 */
[----:B------:R-:W-:-:S02]  /*8340*/  WARPGROUP.DEPBAR.LE gsb0, 0x0 ;  /* 0x00008000000079c5 */ /* 0x000fc40000010000 */
[----:B------:R-:W-:-:S06]  /*8350*/  WARPGROUP.ARRIVE ;  /* 0x00000000000079c5 */ /* 0x000fcc0000000000 */
[----:B------:R-:W-:Y:S01]  /*8360*/  HGMMA.64x192x16.F32 R24, gdesc[UR4], R24, gsb0 ;  /* 0x02e00000041879f0 */ /* 0x000fe20008000818 */
[----:B------:R-:W-:Y:S01]  /*8370*/  R2UR UR6, R8 ;  /* 0x00000000080672ca */ /* 0x000fe200000e0000 */
[----:B------:R-:W-:Y:S01]  /*8380*/  VIADD R8, R12, 0x6 ;  /* 0x000000060c087836 */ /* 0x000fe20000000000 */
[----:B------:R-:W-:Y:S01]  /*8390*/  R2UR UR7, R9 ;  /* 0x00000000090772ca */ /* 0x000fe200000e0000 */
[----:B------:R-:W-:Y:S01]  /*83a0*/  IMAD.MOV.U32 R9, RZ, RZ, 0x40000040 ;  /* 0x40000040ff097424 */ /* 0x000fe200078e00ff */
[----:B------:R-:W-:Y:S02]  /*83b0*/  R2UR UR4, R14 ;  /* 0x000000000e0472ca */ /* 0x000fe400000e0000 */
[----:B------:R-:W-:Y:S02]  /*83c0*/  R2UR UR5, R15 ;  /* 0x000000000f0572ca */ /* 0x000fe400000e0000 */
[----:B------:R0:W-:Y:S01]  /*83d0*/  STL.64 [R1+0x18], R8 ;  /* 0x0000180801007387 */ /* 0x0001e20000100a00 */
[----:B------:R-:W-:-:S02]  /*83e0*/  WARPGROUP.DEPBAR.LE gsb0, 0x0 ;  /* 0x00008000000079c5 */ /* 0x000fc40000010000 */
[----:B------:R-:W-:-:S08]  /*83f0*/  WARPGROUP.ARRIVE ;  /* 0x00000000000079c5 */ /* 0x000fd00000000000 */
[----:B------:R-:W-:Y:S01]  /*8400*/  HGMMA.64x192x16.F32 R24, gdesc[UR4], R24, gsb0 ;  /* 0x02e00000041879f0 */ /* 0x000fe20008000818 */
[----:B------:R-:W-:Y:S02]  /*8410*/  R2UR UR6, R6 ;  /* 0x00000000060672ca */ /* 0x000fe400000e0000 */
[----:B------:R-:W-:Y:S02]  /*8420*/  R2UR UR7, R7 ;  /* 0x00000000070772ca */ /* 0x000fe400000e0000 */
[----:B------:R-:W-:Y:S02]  /*8430*/  R2UR UR4, R8 ;  /* 0x00000000080472ca */ /* 0x000fe400000e0000 */
[----:B------:R-:W-:Y:S01]  /*8440*/  R2UR UR5, R9 ;  /* 0x00000000090572ca */ /* 0x000fe200000e0000 */
[----:B------:R-:W-:Y:S02]  /*8450*/  WARPGROUP.DEPBAR.LE gsb0, 0x0 ;  /* 0x00008000000079c5 */ /* 0x000fe40000010000 */
[----:B------:R-:W-:-:S10]  /*8460*/  WARPGROUP.ARRIVE ;  /* 0x00000000000079c5 */ /* 0x000fd40000000000 */
[----:B------:R-:W-:Y:S01]  /*8470*/  HGMMA.64x192x16.F32 R24, gdesc[UR4], R24, gsb0 ;  /* 0x02e00000041879f0 */ /* 0x000fe20008000818 */
[----:B------:R-:W-:Y:S02]  /*8480*/  ULDC UR4, c[0x0][0x988] ;  /* 0x0002620000047ab9 */ /* 0x000fe40000000800 */
        /* <DEDUP_REMOVED lines=144> */
[----:B------:R-:W-:Y:S02]  /*8d90*/  FMNMX.FTZ R3, R97, R0, !PT ;  /* 0x0000000061037209 */ /* 0x000fe40007810000 */
        /* <DEDUP_REMOVED lines=16> */
[----:B------:R-:W-:Y:S02]  /*8ea0*/  ISETP.GT.AND P3, PT, R5, 0xb0, PT ;  /* 0x000000b00500780c */ /* 0x000fe40003f64270 */
        /* <DEDUP_REMOVED lines=12> */
[----:B------:R-:W-:Y:S02]  /*8f70*/  FSEL R117, R117, -INF , P6 ;  /* 0xff80000075757808 */ /* 0x000fe40003000000 */
[----:B------:R-:W-:Y:S02]  /*8f80*/  P2R R6, PR, RZ, 0x1 ;  /* 0x00000001ff067803 */ /* 0x000fe40000000000 */
[----:B------:R-:W-:Y:S02]  /*8f90*/  FMNMX.FTZ R0, R117, R0, !PT ;  /* 0x0000000075007209 */ /* 0x000fe40007810000 */
[----:B------:R-:W-:Y:S02]  /*8fa0*/  ISETP.GT.AND P0, PT, R5, 0xa0, PT ;  /* 0x000000a00500780c */ /* 0x000fe40003f04270 */
[----:B0-----:R-:W-:Y:S01]  /*8fb0*/  P2R R8, PR, RZ, 0x4 ;  /* 0x00000004ff087803 */ /* 0x001fe20000000000 */
[----:B------:R-:W0:Y:S01]  /*8fc0*/  SHFL.BFLY PT, R3, R0, 0x2, 0x1f ;  /* 0x0c401f0000037f89 */ /* 0x000e2200000e0000 */
[----:B------:R-:W-:-:S02]  /*8fd0*/  FSEL R106, R106, -INF , P0 ;  /* 0xff8000006a6a7808 */ /* 0x000fc40000000000 */
[----:B------:R-:W-:Y:S02]  /*8fe0*/  ISETP.NE.AND P0, PT, R6, RZ, PT ;  /* 0x000000ff0600720c */ /* 0x000fe40003f05270 */
[----:B------:R-:W-:Y:S02]  /*8ff0*/  P2R R7, PR, RZ, 0x2 ;  /* 0x00000002ff077803 */ /* 0x000fe40000000000 */
[----:B------:R-:W-:Y:S02]  /*9000*/  FSEL R107, R107, -INF , P0 ;  /* 0xff8000006b6b7808 */ /* 0x000fe40000000000 */
[----:B------:R-:W-:Y:S02]  /*9010*/  ISETP.NE.AND P0, PT, R10, RZ, PT ;  /* 0x000000ff0a00720c */ /* 0x000fe40003f05270 */
[----:B------:R-:W-:Y:S02]  /*9020*/  FMNMX.FTZ R10, R129, R128, !PT ;  /* 0x00000080810a7209 */ /* 0x000fe40007810000 */
[----:B------:R-:W-:-:S02]  /*9030*/  ISETP.GT.AND P1, PT, R5, 0x99, PT ;  /* 0x000000990500780c */ /* 0x000fc40003f24270 */
[----:B------:R-:W-:Y:S02]  /*9040*/  FMNMX.FTZ R21, R127, R10, !PT ;  /* 0x0000000a7f157209 */ /* 0x000fe40007810000 */
[----:B------:R-:W-:Y:S02]  /*9050*/  FSEL R103, R103, -INF , P1 ;  /* 0xff80000067677808 */ /* 0x000fe40000800000 */
[----:B------:R-:W-:Y:S02]  /*9060*/  FMNMX.FTZ R10, R126, R21, !PT ;  /* 0x000000157e0a7209 */ /* 0x000fe40007810000 */
[----:B------:R-:W-:Y:S02]  /*9070*/  ISETP.NE.AND P1, PT, R7, RZ, PT ;  /* 0x000000ff0700720c */ /* 0x000fe40003f25270 */
[----:B------:R-:W-:Y:S02]  /*9080*/  FMNMX.FTZ R21, R125, R10, !PT ;  /* 0x0000000a7d157209 */ /* 0x000fe40007810000 */
[----:B0-----:R-:W-:-:S02]  /*9090*/  FMNMX.FTZ R3, R0, R3, !PT ;  /* 0x0000000300037209 */ /* 0x001fc40007810000 */
[----:B------:R-:W-:Y:S02]  /*90a0*/  FMNMX.FTZ R10, R124, R21, !PT ;  /* 0x000000157c0a7209 */ /* 0x000fe40007810000 */
[----:B------:R-:W-:Y:S01]  /*90b0*/  FSEL R110, R110, -INF , P1 ;  /* 0xff8000006e6e7808 */ /* 0x000fe20000800000 */
[----:B------:R-:W0:Y:S01]  /*90c0*/  SHFL.BFLY PT, R0, R3, 0x1, 0x1f ;  /* 0x0c201f0003007f89 */ /* 0x000e2200000e0000 */
[----:B------:R-:W-:Y:S02]  /*90d0*/  FSEL R114, R114, -INF , P3 ;  /* 0xff80000072727808 */ /* 0x000fe40001800000 */
[----:B------:R-:W-:Y:S02]  /*90e0*/  FSEL R115, R115, -INF , P4 ;  /* 0xff80000073737808 */ /* 0x000fe40002000000 */
[----:B------:R-:W-:Y:S02]  /*90f0*/  FSEL R118, R118, -INF , P5 ;  /* 0xff80000076767808 */ /* 0x000fe40002800000 */
[----:B------:R-:W-:-:S02]  /*9100*/  FSEL R119, R119, -INF , P6 ;  /* 0xff80000077777808 */ /* 0x000fc40003000000 */
[----:B0-----:R-:W-:Y:S01]  /*9110*/  FMNMX.FTZ R3, R3, R0, !PT ;  /* 0x0000000003037209 */ /* 0x001fe20007810000 */
[----:B------:R-:W-:-:S03]  /*9120*/  IMAD.U32 R0, RZ, RZ, UR4 ;  /* 0x00000004ff007e24 */ /* 0x000fc6000f8e00ff */
[C---:B------:R-:W-:Y:S01]  /*9130*/  FSETP.NEU.FTZ.AND P2, PT, R3.reuse, -INF , PT ;  /* 0xff8000000300780b */ /* 0x040fe20003f5d000 */
[----:B------:R-:W-:-:S05]  /*9140*/  FMUL.FTZ R9, R3, R0 ;  /* 0x0000000003097220 */ /* 0x000fca0000410000 */
[----:B------:R-:W-:Y:S02]  /*9150*/  FSEL R5, R9, RZ, P2 ;  /* 0x000000ff09057208 */ /* 0x000fe40001000000 */
[----:B------:R-:W-:-:S03]  /*9160*/  ISETP.NE.AND P2, PT, R8, RZ, PT ;  /* 0x000000ff0800720c */ /* 0x000fc60003f45270 */
[--C-:B------:R-:W-:Y:S01]  /*9170*/  FFMA.FTZ R9, R29, R0, -R5.reuse ;  /* 0x000000001d097223 */ /* 0x100fe20000010805 */
[----:B------:R-:W-:Y:S01]  /*9180*/  FMNMX.FTZ R29, R123, R10, !PT ;  /* 0x0000000a7b1d7209 */ /* 0x000fe20007810000 */
[-CC-:B------:R-:W-:Y:S01]  /*9190*/  FFMA.FTZ R6, R24, R0.reuse, -R5.reuse ;  /* 0x0000000018067223 */ /* 0x180fe20000010805 */
[----:B------:R-:W-:Y:S01]  /*91a0*/  FSEL R111, R111, -INF , P2 ;  /* 0xff8000006f6f7808 */ /* 0x000fe20001000000 */
        /* <DEDUP_REMOVED lines=60> */
[----:B------:R-:W-:Y:S01]  /*9570*/  FFMA.FTZ R73, R117, R0, -R5 ;  /* 0x0000000075497223 */ /* 0x000fe20000010805 */
[----:B------:R-:W-:Y:S01]  /*9580*/  FMNMX.FTZ R10, R70, R29, !PT ;  /* 0x0000001d460a7209 */ /* 0x000fe20007810000 */
[----:B------:R-:W-:Y:S01]  /*9590*/  MUFU.EX2 R6, R6 ;  /* 0x0000000600067308 */ /* 0x000fe20000000800 */
[----:B------:R-:W2:Y:S02]  /*95a0*/  LDL R105, [R1+0x48] ;  /* 0x0000480001697983 */ /* 0x000ea40000100800 */
[----:B------:R-:W-:-:S02]  /*95b0*/  FMNMX.FTZ R29, R71, R10, !PT ;  /* 0x0000000a471d7209 */ /* 0x000fc40007810000 */
[----:B------:R-:W3:Y:S02]  /*95c0*/  LDL R104, [R1+0x8] ;  /* 0x0000080001687983 */ /* 0x000ee40000100800 */
[----:B------:R-:W-:Y:S01]  /*95d0*/  FMNMX.FTZ R10, R74, R29, !PT ;  /* 0x0000001d4a0a7209 */ /* 0x000fe20007810000 */
[----:B------:R-:W0:Y:S03]  /*95e0*/  MUFU.EX2 R7, R7 ;  /* 0x0000000700077308 */ /* 0x000e260000000800 */
        /* <DEDUP_REMOVED lines=48> */
[----:B------:R-:W-:Y:S02]  /*98f0*/  FSEL R93, R93, RZ, P1 ;  /* 0x000000ff5d5d7208 */ /* 0x000fe40000800000 */
[----:B------:R-:W-:-:S03]  /*9900*/  ISETP.NE.AND P1, PT, R131, RZ, PT ;  /* 0x000000ff8300720c */ /* 0x000fc60003f25270 */
        /* <DEDUP_REMOVED lines=11> */
[----:B------:R-:W-:Y:S01]  /*99c0*/  @!P1 IADD3 R4, R4, 0x30840, RZ ;  /* 0x0003084004049810 */ /* 0x000fe20007ffe0ff */
[-CC-:B------:R-:W-:Y:S01]  /*99d0*/  FFMA.FTZ R54, R55, R0.reuse, -R93.reuse ;  /* 0x0000000037367223 */ /* 0x180fe2000001085d */
[-CC-:B------:R-:W-:Y:S01]  /*99e0*/  FFMA.FTZ R55, R58, R0.reuse, -R93.reuse ;  /* 0x000000003a377223 */ /* 0x180fe2000001085d */
[-CC-:B------:R-:W-:Y:S01]  /*99f0*/  FFMA.FTZ R58, R59, R0.reuse, -R93.reuse ;  /* 0x000000003b3a7223 */ /* 0x180fe2000001085d */
[-CC-:B------:R-:W-:Y:S01]  /*9a00*/  FFMA.FTZ R84, R124, R0.reuse, -R93.reuse ;  /* 0x000000007c547223 */ /* 0x180fe2000001085d */
[----:B------:R-:W1:Y:S01]  /*9a10*/  MUFU.EX2 R29, R29 ;  /* 0x0000001d001d7308 */ /* 0x000e620000000800 */
[----:B------:R-:W-:Y:S01]  /*9a20*/  @!P1 PRMT R4, RZ, 0x654, R4 ;  /* 0x00000654ff049816 */ /* 0x000fe20000000004 */
[-C--:B------:R-:W-:Y:S01]  /*9a30*/  FFMA.FTZ R59, R62, R0.reuse, -R93 ;  /* 0x000000003e3b7223 */ /* 0x080fe2000001085d */
[----:B0-----:R-:W-:Y:S01]  /*9a40*/  FADD.FTZ R101, R6, R7 ;  /* 0x0000000706657221 */ /* 0x001fe20000010000 */
[-CC-:B------:R-:W-:Y:S01]  /*9a50*/  FFMA.FTZ R62, R63, R0.reuse, -R93.reuse ;  /* 0x000000003f3e7223 */ /* 0x180fe2000001085d */
[----:B------:R0:W-:Y:S01]  /*9a60*/  @!P1 SYNCS.ARRIVE.TRANS64.RED.A1T0 RZ, [R4+URZ], RZ ;  /* 0x000000ff04ff99a7 */ /* 0x0001e2000810043f */
[-CC-:B------:R-:W-:Y:S01]  /*9a70*/  FFMA.FTZ R85, R123, R0.reuse, -R93.reuse ;  /* 0x000000007b557223 */ /* 0x180fe2000001085d */
[-CC-:B------:R-:W-:Y:S01]  /*9a80*/  FFMA.FTZ R88, R122, R0.reuse, -R93.reuse ;  /* 0x000000007a587223 */ /* 0x180fe2000001085d */
[----:B------:R-:W4:Y:S01]  /*9a90*/  MUFU.EX2 R77, R77 ;  /* 0x0000004d004d7308 */ /* 0x000f220000000800 */
[-CC-:B------:R-:W-:Y:S01]  /*9aa0*/  FFMA.FTZ R89, R121, R0.reuse, -R93.reuse ;  /* 0x0000000079597223 */ /* 0x180fe2000001085d */
[-CC-:B------:R-:W-:Y:S01]  /*9ab0*/  FFMA.FTZ R92, R120, R0.reuse, -R93.reuse ;  /* 0x00000000785c7223 */ /* 0x180fe2000001085d */
[----:B------:R-:W-:-:S05]  /*9ac0*/  FFMA.FTZ R31, R31, R0, -R93 ;  /* 0x000000001f1f7223 */ /* 0x000fca000001085d */
[----:B------:R-:W4:Y:S01]  /*9ad0*/  MUFU.EX2 R80, R80 ;  /* 0x0000005000507308 */ /* 0x000f220000000800 */
[--C-:B------:R-:W-:Y:S01]  /*9ae0*/  FFMA.FTZ R63, R66, R0, -R93.reuse ;  /* 0x00000000423f7223 */ /* 0x100fe2000001085d */
[----:B0-----:R-:W-:Y:S01]  /*9af0*/  F2FP.F16.F32.PACK_AB R4, R7, R6 ;  /* 0x000000060704723e */ /* 0x001fe200000000ff */
[----:B------:R-:W-:-:S05]  /*9b00*/  FFMA.FTZ R66, R67, R0, -R93 ;  /* 0x0000000043427223 */ /* 0x000fca000001085d */
[----:B------:R-:W0:Y:S01]  /*9b10*/  MUFU.EX2 R81, R81 ;  /* 0x0000005100517308 */ /* 0x000e220000000800 */
[----:B-1----:R-:W-:Y:S01]  /*9b20*/  FADD.FTZ R6, R5, R29 ;  /* 0x0000001d05067221 */ /* 0x002fe20000010000 */
[-C--:B------:R-:W-:Y:S01]  /*9b30*/  FFMA.FTZ R67, R70, R0.reuse, -R93 ;  /* 0x0000000046437223 */ /* 0x080fe2000001085d */
[----:B------:R-:W-:Y:S01]  /*9b40*/  FADD.FTZ R24, R8, R101 ;  /* 0x0000006508187221 */ /* 0x000fe20000010000 */
[-CC-:B------:R-:W-:Y:S01]  /*9b50*/  FFMA.FTZ R70, R71, R0.reuse, -R93.reuse ;  /* 0x0000000047467223 */ /* 0x180fe2000001085d */
[-CC-:B------:R-:W-:Y:S01]  /*9b60*/  FFMA.FTZ R71, R74, R0.reuse, -R93.reuse ;  /* 0x000000004a477223 */ /* 0x180fe2000001085d */
[-CC-:B------:R-:W-:Y:S01]  /*9b70*/  FFMA.FTZ R74, R75, R0.reuse, -R93.reuse ;  /* 0x000000004b4a7223 */ /* 0x180fe2000001085d */
[----:B----4-:R-:W-:Y:S01]  /*9b80*/  FADD.FTZ R7, R77, R6 ;  /* 0x000000064d077221 */ /* 0x010fe20000010000 */
[----:B------:R-:W1:Y:S01]  /*9b90*/  MUFU.EX2 R84, R84 ;  /* 0x0000005400547308 */ /* 0x000e620000000800 */
[-CC-:B------:R-:W-:Y:S01]  /*9ba0*/  FFMA.FTZ R75, R78, R0.reuse, -R93.reuse ;  /* 0x000000004e4b7223 */ /* 0x180fe2000001085d */
[----:B------:R-:W-:Y:S01]  /*9bb0*/  FADD.FTZ R24, R9, R24 ;  /* 0x0000001809187221 */ /* 0x000fe20000010000 */
[-CC-:B------:R-:W-:Y:S01]  /*9bc0*/  FFMA.FTZ R78, R79, R0.reuse, -R93.reuse ;  /* 0x000000004f4e7223 */ /* 0x180fe2000001085d */
[----:B------:R-:W-:Y:S01]  /*9bd0*/  FFMA.FTZ R79, R86, R0, -R93 ;  /* 0x00000000564f7223 */ /* 0x000fe2000001085d */
[----:B------:R-:W-:Y:S01]  /*9be0*/  FADD.FTZ R86, R80, R7 ;  /* 0x0000000750567221 */ /* 0x000fe20000010000 */
[----:B------:R-:W-:-:S02]  /*9bf0*/  FADD.FTZ R7, R11, R24 ;  /* 0x000000180b077221 */ /* 0x000fc40000010000 */
[----:B------:R-:W4:Y:S01]  /*9c00*/  MUFU.EX2 R85, R85 ;  /* 0x0000005500557308 */ /* 0x000f220000000800 */
[----:B------:R-:W-:Y:S01]  /*9c10*/  F2FP.F16.F32.PACK_AB R6, R9, R8 ;  /* 0x000000080906723e */ /* 0x000fe200000000ff */
[----:B0-----:R-:W-:Y:S01]  /*9c20*/  FADD.FTZ R9, R81, R86 ;  /* 0x0000005651097221 */ /* 0x001fe20000010000 */
[----:B------:R-:W-:-:S05]  /*9c30*/  FADD.FTZ R86, R12, R7 ;  /* 0x000000070c567221 */ /* 0x000fca0000010000 */
[----:B------:R-:W0:Y:S01]  /*9c40*/  MUFU.EX2 R88, R88 ;  /* 0x0000005800587308 */ /* 0x000e220000000800 */
[----:B------:R-:W-:Y:S01]  /*9c50*/  FADD.FTZ R7, R13, R86 ;  /* 0x000000560d077221 */ /* 0x000fe20000010000 */
[----:B------:R-:W-:Y:S01]  /*9c60*/  F2FP.F16.F32.PACK_AB R24, R12, R11 ;  /* 0x0000000b0c18723e */ /* 0x000fe200000000ff */
[----:B------:R-:W-:Y:S01]  /*9c70*/  FFMA.FTZ R82, R82, R0, -R93 ;  /* 0x0000000052527223 */ /* 0x000fe2000001085d */
[----:B-1----:R-:W-:Y:S01]  /*9c80*/  FADD.FTZ R12, R84, R9 ;  /* 0x00000009540c7221 */ /* 0x002fe20000010000 */
[----:B------:R-:W-:-:S03]  /*9c90*/  FADD.FTZ R7, R26, R7 ;  /* 0x000000071a077221 */ /* 0x000fc60000010000 */
[----:B------:R-:W1:Y:S01]  /*9ca0*/  MUFU.EX2 R89, R89 ;  /* 0x0000005900597308 */ /* 0x000e620000000800 */
[----:B----4-:R-:W-:-:S07]  /*9cb0*/  FADD.FTZ R11, R85, R12 ;  /* 0x0000000c550b7221 */ /* 0x010fce0000010000 */
[----:B------:R-:W4:Y:S01]  /*9cc0*/  MUFU.EX2 R92, R92 ;  /* 0x0000005c005c7308 */ /* 0x000f220000000800 */
[----:B0-----:R-:W-:-:S07]  /*9cd0*/  FADD.FTZ R12, R88, R11 ;  /* 0x0000000b580c7221 */ /* 0x001fce0000010000 */
[----:B------:R0:W-:Y:S08]  /*9ce0*/  MUFU.EX2 R8, R82 ;  /* 0x0000005200087308 */ /* 0x0001f00000000800 */
[----:B------:R-:W4:Y:S01]  /*9cf0*/  MUFU.EX2 R31, R31 ;  /* 0x0000001f001f7308 */ /* 0x000f220000000800 */
[----:B0-----:R-:W-:-:S04]  /*9d00*/  FADD.FTZ R82, R28, R7 ;  /* 0x000000071c527221 */ /* 0x001fc80000010000 */
[----:B------:R-:W-:-:S03]  /*9d10*/  FADD.FTZ R11, R25, R82 ;  /* 0x00000052190b7221 */ /* 0x000fc60000010000 */
[----:B------:R-:W0:Y:S01]  /*9d20*/  MUFU.EX2 R96, R96 ;  /* 0x0000006000607308 */ /* 0x000e220000000800 */
[----:B------:R-:W-:Y:S01]  /*9d30*/  FADD.FTZ R82, R30, R11 ;  /* 0x0000000b1e527221 */ /* 0x000fe20000010000 */
[----:B-1----:R-:W-:-:S03]  /*9d40*/  FADD.FTZ R7, R89, R12 ;  /* 0x0000000c59077221 */ /* 0x002fc60000010000 */
[----:B------:R-:W-:-:S03]  /*9d50*/  FADD.FTZ R11, R27, R82 ;  /* 0x000000521b0b7221 */ /* 0x000fc60000010000 */
[----:B------:R-:W1:Y:S01]  /*9d60*/  MUFU.EX2 R47, R47 ;  /* 0x0000002f002f7308 */ /* 0x000e620000000800 */
[----:B----4-:R-:W-:Y:S01]  /*9d70*/  FADD.FTZ R12, R92, R7 ;  /* 0x000000075c0c7221 */ /* 0x010fe20000010000 */
[----:B------:R-:W-:-:S06]  /*9d80*/  FADD.FTZ R82, R14, R11 ;  /* 0x0000000b0e527221 */ /* 0x000fcc0000010000 */
[----:B------:R-:W4:Y:S01]  /*9d90*/  MUFU.EX2 R50, R50 ;  /* 0x0000003200327308 */ /* 0x000f220000000800 */
[----:B------:R-:W-:Y:S01]  /*9da0*/  FADD.FTZ R7, R31, R12 ;  /* 0x0000000c1f077221 */ /* 0x000fe20000010000 */
[----:B------:R-:W-:Y:S01]  /*9db0*/  F2FP.F16.F32.PACK_AB R26, R26, R13 ;  /* 0x0000000d1a1a723e */ /* 0x000fe200000000ff */
[----:B------:R-:W-:Y:S02]  /*9dc0*/  FADD.FTZ R13, R15, R82 ;  /* 0x000000520f0d7221 */ /* 0x000fe40000010000 */
[----:B0-----:R-:W-:Y:S02]  /*9dd0*/  FADD.FTZ R12, R96, R7 ;  /* 0x00000007600c7221 */ /* 0x001fe40000010000 */
[----:B------:R-:W-:Y:S01]  /*9de0*/  FADD.FTZ R82, R20, R13 ;  /* 0x0000000d14527221 */ /* 0x000fe20000010000 */
[----:B------:R-:W-:Y:S01]  /*9df0*/  F2FP.F16.F32.PACK_AB R28, R25, R28 ;  /* 0x0000001c191c723e */ /* 0x000fe200000000ff */
[----:B-1----:R-:W-:Y:S01]  /*9e00*/  FADD.FTZ R7, R47, R12 ;  /* 0x0000000c2f077221 */ /* 0x002fe20000010000 */
[----:B------:R-:W0:Y:S01]  /*9e10*/  MUFU.EX2 R51, R51 ;  /* 0x0000003300337308 */ /* 0x000e220000000800 */
[----:B------:R-:W-:-:S07]  /*9e20*/  FADD.FTZ R25, R21, R82 ;  /* 0x0000005215197221 */ /* 0x000fce0000010000 */
[----:B------:R-:W1:Y:S01]  /*9e30*/  MUFU.EX2 R54, R54 ;  /* 0x0000003600367308 */ /* 0x000e620000000800 */
[----:B----4-:R-:W-:Y:S01]  /*9e40*/  FADD.FTZ R12, R50, R7 ;  /* 0x00000007320c7221 */ /* 0x010fe20000010000 */
[----:B------:R-:W-:Y:S01]  /*9e50*/  F2FP.F16.F32.PACK_AB R7, R80, R77 ;  /* 0x0000004d5007723e */ /* 0x000fe200000000ff */
[----:B------:R-:W-:Y:S01]  /*9e60*/  FADD.FTZ R80, R32, R25 ;  /* 0x0000001920507221 */ /* 0x000fe20000010000 */
[----:B------:R-:W-:Y:S01]  /*9e70*/  F2FP.F16.F32.PACK_AB R25, R84, R81 ;  /* 0x000000515419723e */ /* 0x000fe200000000ff */
[----:B------:R-:W4:Y:S03]  /*9e80*/  LDL R82, [R1+0x50] ;  /* 0x0000500001527983 */ /* 0x000f260000100800 */
[----:B------:R-:W2:Y:S01]  /*9e90*/  MUFU.EX2 R55, R55 ;  /* 0x0000003700377308 */ /* 0x000ea20000000800 */
[----:B------:R-:W4:Y:S01]  /*9ea0*/  LDL R81, [R1+0x4] ;  /* 0x0000040001517983 */ /* 0x000f220000100800 */
[----:B0-----:R-:W-:-:S06]  /*9eb0*/  FADD.FTZ R13, R51, R12 ;  /* 0x0000000c330d7221 */ /* 0x001fcc0000010000 */
[----:B------:R-:W0:Y:S01]  /*9ec0*/  MUFU.EX2 R58, R58 ;  /* 0x0000003a003a7308 */ /* 0x000e220000000800 */
[----:B-1----:R-:W-:-:S07]  /*9ed0*/  FADD.FTZ R12, R54, R13 ;  /* 0x0000000d360c7221 */ /* 0x002fce0000010000 */
[----:B------:R-:W1:Y:S01]  /*9ee0*/  MUFU.EX2 R59, R59 ;  /* 0x0000003b003b7308 */ /* 0x000e620000000800 */
[----:B--2---:R-:W-:Y:S01]  /*9ef0*/  FADD.FTZ R13, R55, R12 ;  /* 0x0000000c370d7221 */ /* 0x004fe20000010000 */
[----:B------:R-:W-:-:S06]  /*9f00*/  FADD.FTZ R77, R33, R80 ;  /* 0x00000050214d7221 */ /* 0x000fcc0000010000 */
[----:B------:R-:W2:Y:S01]  /*9f10*/  MUFU.EX2 R62, R62 ;  /* 0x0000003e003e7308 */ /* 0x000ea20000000800 */
[----:B0-----:R-:W-:Y:S01]  /*9f20*/  FADD.FTZ R12, R58, R13 ;  /* 0x0000000d3a0c7221 */ /* 0x001fe20000010000 */
[----:B------:R-:W-:-:S06]  /*9f30*/  FADD.FTZ R77, R34, R77 ;  /* 0x0000004d224d7221 */ /* 0x000fcc0000010000 */
[----:B------:R-:W0:Y:S01]  /*9f40*/  MUFU.EX2 R63, R63 ;  /* 0x0000003f003f7308 */ /* 0x000e220000000800 */
[----:B-1----:R-:W-:Y:S01]  /*9f50*/  FADD.FTZ R13, R59, R12 ;  /* 0x0000000c3b0d7221 */ /* 0x002fe20000010000 */
[----:B------:R-:W-:-:S06]  /*9f60*/  FADD.FTZ R12, R40, R77 ;  /* 0x0000004d280c7221 */ /* 0x000fcc0000010000 */
[----:B------:R-:W1:Y:S08]  /*9f70*/  MUFU.EX2 R66, R66 ;  /* 0x0000004200427308 */ /* 0x000e700000000800 */
[----:B------:R-:W3:Y:S01]  /*9f80*/  MUFU.EX2 R48, R48 ;  /* 0x0000003000307308 */ /* 0x000ee20000000800 */
[----:B--2---:R-:W-:Y:S01]  /*9f90*/  FADD.FTZ R80, R62, R13 ;  /* 0x0000000d3e507221 */ /* 0x004fe20000010000 */
[----:B------:R-:W-:-:S06]  /*9fa0*/  F2FP.F16.F32.PACK_AB R5, R29, R5 ;  /* 0x000000051d05723e */ /* 0x000fcc00000000ff */
[----:B------:R-:W2:Y:S01]  /*9fb0*/  MUFU.EX2 R67, R67 ;  /* 0x0000004300437308 */ /* 0x000ea20000000800 */
[----:B------:R-:W-:-:S07]  /*9fc0*/  FADD.FTZ R13, R41, R12 ;  /* 0x0000000c290d7221 */ /* 0x000fce0000010000 */
[----:B------:R-:W2:Y:S01]  /*9fd0*/  MUFU.EX2 R49, R49 ;  /* 0x0000003100317308 */ /* 0x000ea20000000800 */
[----:B0-----:R-:W-:Y:S01]  /*9fe0*/  FADD.FTZ R77, R63, R80 ;  /* 0x000000503f4d7221 */ /* 0x001fe20000010000 */
[----:B------:R-:W-:-:S06]  /*9ff0*/  FADD.FTZ R13, R46, R13 ;  /* 0x0000000d2e0d7221 */ /* 0x000fcc0000010000 */
[----:B------:R-:W0:Y:S01]  /*a000*/  MUFU.EX2 R70, R70 ;  /* 0x0000004600467308 */ /* 0x000e220000000800 */
[----:B------:R1:W-:Y:S07]  /*a010*/  STSM.16.M88.4 [R157+0x1e800], R4 ;  /* 0x01e800049d007844 */ /* 0x0003ee0000000200 */
[----:B------:R-:W0:Y:S01]  /*a020*/  MUFU.EX2 R35, R35 ;  /* 0x0000002300237308 */ /* 0x000e220000000800 */
[----:B------:R-:W-:Y:S02]  /*a030*/  F2FP.F16.F32.PACK_AB R30, R27, R30 ;  /* 0x0000001e1b1e723e */ /* 0x000fe400000000ff */
[----:B------:R-:W-:-:S05]  /*a040*/  F2FP.F16.F32.PACK_AB R27, R88, R85 ;  /* 0x00000055581b723e */ /* 0x000fca00000000ff */
[----:B------:R-:W0:Y:S01]  /*a050*/  MUFU.EX2 R36, R36 ;  /* 0x0000002400247308 */ /* 0x000e220000000800 */
[----:B-1----:R-:W-:Y:S01]  /*a060*/  F2FP.F16.F32.PACK_AB R4, R15, R14 ;  /* 0x0000000e0f04723e */ /* 0x002fe200000000ff */
[----:B------:R-:W-:Y:S01]  /*a070*/  FADD.FTZ R14, R66, R77 ;  /* 0x0000004d420e7221 */ /* 0x000fe20000010000 */
[----:B------:R-:W-:Y:S01]  /*a080*/  F2FP.F16.F32.PACK_AB R6, R21, R20 ;  /* 0x000000141506723e */ /* 0x000fe200000000ff */
[----:B---3--:R-:W-:Y:S01]  /*a090*/  FADD.FTZ R20, R48, R13 ;  /* 0x0000000d30147221 */ /* 0x008fe20000010000 */
[----:B------:R-:W-:-:S03]  /*a0a0*/  F2FP.F16.F32.PACK_AB R29, R92, R89 ;  /* 0x000000595c1d723e */ /* 0x000fc600000000ff */
[----:B------:R-:W-:Y:S01]  /*a0b0*/  MUFU.EX2 R37, R37 ;  /* 0x0000002500257308 */ /* 0x000fe20000000800 */
[----:B------:R-:W-:Y:S01]  /*a0c0*/  F2FP.F16.F32.PACK_AB R31, R96, R31 ;  /* 0x0000001f601f723e */ /* 0x000fe200000000ff */
[----:B--2---:R-:W-:Y:S01]  /*a0d0*/  FADD.FTZ R5, R67, R14 ;  /* 0x0000000e43057221 */ /* 0x004fe20000010000 */
[----:B------:R-:W-:-:S05]  /*a0e0*/  FADD.FTZ R20, R49, R20 ;  /* 0x0000001431147221 */ /* 0x000fca0000010000 */
[----:B------:R-:W1:Y:S01]  /*a0f0*/  MUFU.EX2 R71, R71 ;  /* 0x0000004700477308 */ /* 0x000e620000000800 */
[----:B------:R-:W-:Y:S04]  /*a100*/  STSM.16.M88.4 [R105], R24 ;  /* 0x0000001869007844 */ /* 0x000fe80000000200 */
[----:B------:R0:W-:Y:S03]  /*a110*/  STSM.16.M88.4 [R104], R28 ;  /* 0x0000001c68007844 */ /* 0x0001e60000000200 */
[----:B------:R-:W-:Y:S08]  /*a120*/  MUFU.EX2 R38, R38 ;  /* 0x0000002600267308 */ /* 0x000ff00000000800 */
[----:B------:R-:W2:Y:S01]  /*a130*/  MUFU.EX2 R74, R74 ;  /* 0x0000004a004a7308 */ /* 0x000ea20000000800 */
[----:B0-----:R-:W-:Y:S01]  /*a140*/  FADD.FTZ R28, R70, R5 ;  /* 0x00000005461c7221 */ /* 0x001fe20000010000 */
[----:B------:R-:W-:-:S06]  /*a150*/  FADD.FTZ R5, R35, R20 ;  /* 0x0000001423057221 */ /* 0x000fcc0000010000 */
[----:B------:R-:W-:Y:S01]  /*a160*/  MUFU.EX2 R39, R39 ;  /* 0x0000002700277308 */ /* 0x000fe20000000800 */
[----:B------:R-:W-:Y:S01]  /*a170*/  FADD.FTZ R20, R36, R5 ;  /* 0x0000000524147221 */ /* 0x000fe20000010000 */
[----:B-1----:R-:W-:-:S03]  /*a180*/  FADD.FTZ R13, R71, R28 ;  /* 0x0000001c470d7221 */ /* 0x002fc60000010000 */
[----:B------:R-:W-:Y:S01]  /*a190*/  FADD.FTZ R15, R37, R20 ;  /* 0x00000014250f7221 */ /* 0x000fe20000010000 */
[----:B------:R-:W-:Y:S02]  /*a1a0*/  F2FP.F16.F32.PACK_AB R5, R50, R47 ;  /* 0x0000002f3205723e */ /* 0x000fe400000000ff */
[----:B------:R-:W-:Y:S01]  /*a1b0*/  MUFU.EX2 R42, R42 ;  /* 0x0000002a002a7308 */ /* 0x000fe20000000800 */
[----:B------:R-:W-:Y:S01]  /*a1c0*/  F2FP.F16.F32.PACK_AB R7, R54, R51 ;  /* 0x000000333607723e */ /* 0x000fe200000000ff */
[----:B--2---:R-:W-:Y:S01]  /*a1d0*/  FADD.FTZ R28, R74, R13 ;  /* 0x0000000d4a1c7221 */ /* 0x004fe20000010000 */
[----:B------:R-:W-:Y:S01]  /*a1e0*/  FADD.FTZ R20, R38, R15 ;  /* 0x0000000f26147221 */ /* 0x000fe20000010000 */
[----:B------:R-:W-:Y:S02]  /*a1f0*/  F2FP.F16.F32.PACK_AB R12, R33, R32 ;  /* 0x00000020210c723e */ /* 0x000fe400000000ff */
[----:B------:R-:W-:Y:S02]  /*a200*/  F2FP.F16.F32.PACK_AB R14, R40, R34 ;  /* 0x00000022280e723e */ /* 0x000fe400000000ff */
[----:B------:R-:W-:Y:S01]  /*a210*/  F2FP.F16.F32.PACK_AB R13, R58, R55 ;  /* 0x000000373a0d723e */ /* 0x000fe200000000ff */
        /* <DEDUP_REMOVED lines=19> */
[----:B----4-:R-:W-:Y:S04]  /*a350*/  STSM.16.M88.4 [R81], R4 ;  /* 0x0000000451007844 */ /* 0x010fe80000000200 */
[----:B------:R0:W-:Y:S04]  /*a360*/  STSM.16.M88.4 [R157+0x24800], R12 ;  /* 0x0248000c9d007844 */ /* 0x0001e80000000200 */
[----:B0-----:R-:W2:Y:S01]  /*a370*/  LDL R15, [R1+0x4c] ;  /* 0x00004c00010f7983 */ /* 0x001ea20000100800 */
[----:B------:R-:W0:Y:S01]  /*a380*/  MUFU.EX2 R75, R75 ;  /* 0x0000004b004b7308 */ /* 0x000e220000000800 */
[----:B------:R-:W-:-:S07]  /*a390*/  FFMA.FTZ R83, R83, R0, -R93 ;  /* 0x0000000053537223 */ /* 0x000fce000001085d */
[----:B------:R-:W1:Y:S01]  /*a3a0*/  MUFU.EX2 R78, R78 ;  /* 0x0000004e004e7308 */ /* 0x000e620000000800 */
[----:B------:R-:W-:-:S07]  /*a3b0*/  FFMA.FTZ R87, R87, R0, -R93 ;  /* 0x0000000057577223 */ /* 0x000fce000001085d */
[----:B------:R-:W3:Y:S01]  /*a3c0*/  MUFU.EX2 R9, R83 ;  /* 0x0000005300097308 */ /* 0x000ee20000000800 */
[----:B0-----:R-:W-:Y:S01]  /*a3d0*/  FADD.FTZ R21, R75, R28 ;  /* 0x0000001c4b157221 */ /* 0x001fe20000010000 */
[----:B------:R-:W-:-:S06]  /*a3e0*/  FFMA.FTZ R90, R90, R0, -R93 ;  /* 0x000000005a5a7223 */ /* 0x000fcc000001085d */
[----:B------:R-:W0:Y:S01]  /*a3f0*/  MUFU.EX2 R79, R79 ;  /* 0x0000004f004f7308 */ /* 0x000e220000000800 */
[----:B-1----:R-:W-:Y:S01]  /*a400*/  FADD.FTZ R21, R78, R21 ;  /* 0x000000154e157221 */ /* 0x002fe20000010000 */
[----:B------:R-:W-:Y:S01]  /*a410*/  FFMA.FTZ R91, R91, R0, -R93 ;  /* 0x000000005b5b7223 */ /* 0x000fe2000001085d */
[----:B------:R-:W-:-:S05]  /*a420*/  FADD.FTZ R29, R39, R20 ;  /* 0x00000014271d7221 */ /* 0x000fca0000010000 */
[----:B------:R-:W1:Y:S01]  /*a430*/  MUFU.EX2 R87, R87 ;  /* 0x0000005700577308 */ /* 0x000e620000000800 */
[----:B------:R-:W-:Y:S01]  /*a440*/  FADD.FTZ R20, R8, R21 ;  /* 0x0000001508147221 */ /* 0x000fe20000010000 */
[----:B------:R-:W-:Y:S01]  /*a450*/  FFMA.FTZ R94, R94, R0, -R93 ;  /* 0x000000005e5e7223 */ /* 0x000fe2000001085d */
[----:B------:R-:W-:-:S05]  /*a460*/  FADD.FTZ R28, R42, R29 ;  /* 0x0000001d2a1c7221 */ /* 0x000fca0000010000 */
[----:B------:R-:W4:Y:S01]  /*a470*/  MUFU.EX2 R11, R90 ;  /* 0x0000005a000b7308 */ /* 0x000f220000000800 */
[----:B---3--:R-:W-:Y:S01]  /*a480*/  FADD.FTZ R20, R9, R20 ;  /* 0x0000001409147221 */ /* 0x008fe20000010000 */
[----:B------:R-:W-:Y:S01]  /*a490*/  FFMA.FTZ R95, R95, R0, -R93 ;  /* 0x000000005f5f7223 */ /* 0x000fe2000001085d */
[----:B------:R-:W-:-:S05]  /*a4a0*/  FADD.FTZ R28, R43, R28 ;  /* 0x0000001c2b1c7221 */ /* 0x000fca0000010000 */
[----:B------:R-:W3:Y:S01]  /*a4b0*/  MUFU.EX2 R91, R91 ;  /* 0x0000005b005b7308 */ /* 0x000ee20000000800 */
[----:B0-----:R-:W-:Y:S01]  /*a4c0*/  FADD.FTZ R20, R79, R20 ;  /* 0x000000144f147221 */ /* 0x001fe20000010000 */
[----:B------:R-:W-:Y:S01]  /*a4d0*/  FFMA.FTZ R98, R98, R0, -R93 ;  /* 0x0000000062627223 */ /* 0x000fe2000001085d */
[----:B------:R-:W-:-:S05]  /*a4e0*/  FADD.FTZ R21, R45, R28 ;  /* 0x0000001c2d157221 */ /* 0x000fca0000010000 */
[----:B------:R-:W0:Y:S01]  /*a4f0*/  MUFU.EX2 R94, R94 ;  /* 0x0000005e005e7308 */ /* 0x000e220000000800 */
[----:B-1----:R-:W-:Y:S01]  /*a500*/  FADD.FTZ R20, R87, R20 ;  /* 0x0000001457147221 */ /* 0x002fe20000010000 */
[----:B------:R-:W-:Y:S01]  /*a510*/  FFMA.FTZ R99, R99, R0, -R93 ;  /* 0x0000000063637223 */ /* 0x000fe2000001085d */
[----:B------:R-:W-:-:S05]  /*a520*/  FADD.FTZ R21, R44, R21 ;  /* 0x000000152c157221 */ /* 0x000fca0000010000 */
[----:B------:R-:W1:Y:S01]  /*a530*/  MUFU.EX2 R95, R95 ;  /* 0x0000005f005f7308 */ /* 0x000e620000000800 */
[----:B----4-:R-:W-:Y:S01]  /*a540*/  FADD.FTZ R20, R11, R20 ;  /* 0x000000140b147221 */ /* 0x010fe20000010000 */
        /* <DEDUP_REMOVED lines=9> */
[----:B------:R-:W-:-:S05]  /*a5e0*/  F2FP.F16.F32.PACK_AB R5, R9, R8 ;  /* 0x000000080905723e */ /* 0x000fca00000000ff */
[----:B------:R-:W0:Y:S01]  /*a5f0*/  MUFU.EX2 R102, R102 ;  /* 0x0000006600667308 */ /* 0x000e220000000800 */
[----:B------:R-:W-:Y:S01]  /*a600*/  FADD.FTZ R20, R56, R7 ;  /* 0x0000000738147221 */ /* 0x000fe20000010000 */
[----:B-1----:R-:W-:Y:S01]  /*a610*/  FADD.FTZ R9, R95, R14 ;  /* 0x0000000e5f097221 */ /* 0x002fe20000010000 */
[----:B------:R-:W-:-:S05]  /*a620*/  FFMA.FTZ R107, R107, R0, -R93 ;  /* 0x000000006b6b7223 */ /* 0x000fca000001085d */
[----:B------:R-:W1:Y:S01]  /*a630*/  MUFU.EX2 R103, R103 ;  /* 0x0000006700677308 */ /* 0x000e620000000800 */
[----:B------:R-:W-:Y:S01]  /*a640*/  FADD.FTZ R13, R57, R20 ;  /* 0x00000014390d7221 */ /* 0x000fe20000010000 */
[----:B----4-:R-:W-:Y:S01]  /*a650*/  FADD.FTZ R8, R98, R9 ;  /* 0x0000000962087221 */ /* 0x010fe20000010000 */
[----:B------:R-:W-:-:S05]  /*a660*/  FFMA.FTZ R110, R110, R0, -R93 ;  /* 0x000000006e6e7223 */ /* 0x000fca000001085d */
[----:B------:R-:W4:Y:S01]  /*a670*/  MUFU.EX2 R106, R106 ;  /* 0x0000006a006a7308 */ /* 0x000f220000000800 */
[----:B------:R-:W-:Y:S01]  /*a680*/  FADD.FTZ R14, R60, R13 ;  /* 0x0000000d3c0e7221 */ /* 0x000fe20000010000 */
[----:B---3--:R-:W-:Y:S01]  /*a690*/  FADD.FTZ R9, R99, R8 ;  /* 0x0000000863097221 */ /* 0x008fe20000010000 */
[----:B------:R-:W-:Y:S01]  /*a6a0*/  F2FP.F16.F32.PACK_AB R27, R70, R67 ;  /* 0x00000043461b723e */ /* 0x000fe200000000ff */
[----:B------:R-:W-:-:S04]  /*a6b0*/  FFMA.FTZ R111, R111, R0, -R93 ;  /* 0x000000006f6f7223 */ /* 0x000fc8000001085d */
[----:B------:R-:W3:Y:S01]  /*a6c0*/  MUFU.EX2 R107, R107 ;  /* 0x0000006b006b7308 */ /* 0x000ee20000000800 */
[----:B------:R-:W-:Y:S01]  /*a6d0*/  F2FP.F16.F32.PACK_AB R24, R46, R41 ;  /* 0x000000292e18723e */ /* 0x000fe200000000ff */
[----:B------:R-:W-:Y:S01]  /*a6e0*/  FADD.FTZ R14, R61, R14 ;  /* 0x0000000e3d0e7221 */ /* 0x000fe20000010000 */
[----:B------:R-:W-:Y:S01]  /*a6f0*/  F2FP.F16.F32.PACK_AB R26, R49, R48 ;  /* 0x00000030311a723e */ /* 0x000fe200000000ff */
[----:B0-----:R-:W-:Y:S01]  /*a700*/  FADD.FTZ R8, R102, R9 ;  /* 0x0000000966087221 */ /* 0x001fe20000010000 */
[----:B------:R-:W-:Y:S01]  /*a710*/  F2FP.F16.F32.PACK_AB R25, R66, R63 ;  /* 0x0000003f4219723e */ /* 0x000fe200000000ff */
[----:B------:R-:W-:Y:S01]  /*a720*/  FFMA.FTZ R114, R114, R0, -R93 ;  /* 0x0000000072727223 */ /* 0x000fe2000001085d */
[----:B------:R-:W-:Y:S01]  /*a730*/  F2FP.F16.F32.PACK_AB R38, R38, R37 ;  /* 0x000000252626723e */ /* 0x000fe200000000ff */
[----:B------:R-:W0:Y:S01]  /*a740*/  MUFU.EX2 R67, R110 ;  /* 0x0000006e00437308 */ /* 0x000e220000000800 */
[----:B------:R-:W-:Y:S02]  /*a750*/  F2FP.F16.F32.PACK_AB R4, R42, R39 ;  /* 0x000000272a04723e */ /* 0x000fe400000000ff */
[----:B------:R-:W-:-:S02]  /*a760*/  F2FP.F16.F32.PACK_AB R36, R36, R35 ;  /* 0x000000232424723e */ /* 0x000fc400000000ff */
[----:B------:R-:W-:Y:S02]  /*a770*/  F2FP.F16.F32.PACK_AB R37, R74, R71 ;  /* 0x000000474a25723e */ /* 0x000fe400000000ff */
[----:B------:R-:W-:Y:S01]  /*a780*/  F2FP.F16.F32.PACK_AB R39, R78, R75 ;  /* 0x0000004b4e27723e */ /* 0x000fe200000000ff */
[----:B------:R-:W0:Y:S01]  /*a790*/  MUFU.EX2 R12, R111 ;  /* 0x0000006f000c7308 */ /* 0x000e220000000800 */
[----:B------:R-:W-:Y:S02]  /*a7a0*/  F2FP.F16.F32.PACK_AB R6, R45, R43 ;  /* 0x0000002b2d06723e */ /* 0x000fe400000000ff */
[----:B------:R-:W-:Y:S01]  /*a7b0*/  F2FP.F16.F32.PACK_AB R7, R87, R79 ;  /* 0x0000004f5707723e */ /* 0x000fe200000000ff */
[----:B------:R-:W-:Y:S01]  /*a7c0*/  FADD.FTZ R9, R97, R14 ;  /* 0x0000000e61097221 */ /* 0x000fe20000010000 */
[----:B-1----:R-:W-:Y:S01]  /*a7d0*/  FADD.FTZ R13, R103, R8 ;  /* 0x00000008670d7221 */ /* 0x002fe20000010000 */
[-CC-:B------:R-:W-:Y:S01]  /*a7e0*/  FFMA.FTZ R115, R115, R0.reuse, -R93.reuse ;  /* 0x0000000073737223 */ /* 0x180fe2000001085d */
[-CC-:B------:R-:W-:Y:S01]  /*a7f0*/  FFMA.FTZ R118, R118, R0.reuse, -R93.reuse ;  /* 0x0000000076767223 */ /* 0x180fe2000001085d */
[----:B------:R-:W-:Y:S01]  /*a800*/  STSM.16.M88.4 [R82], R24 ;  /* 0x0000001852007844 */ /* 0x000fe20000000200 */
[----:B------:R-:W-:Y:S01]  /*a810*/  FFMA.FTZ R93, R119, R0, -R93 ;  /* 0x00000000775d7223 */ /* 0x000fe2000001085d */
[----:B------:R-:W1:Y:S02]  /*a820*/  MUFU.EX2 R114, R114 ;  /* 0x0000007200727308 */ /* 0x000e640000000800 */
[----:B------:R-:W-:Y:S01]  /*a830*/  STSM.16.M88.4 [R104+0x6000], R36 ;  /* 0x0060002468007844 */ /* 0x000fe20000000200 */
[----:B------:R-:W-:-:S03]  /*a840*/  FADD.FTZ R9, R64, R9 ;  /* 0x0000000940097221 */ /* 0x000fc60000010000 */
[----:B------:R4:W-:Y:S02]  /*a850*/  STSM.16.M88.4 [R81+0x6000], R4 ;  /* 0x0060000451007844 */ /* 0x0009e40000000200 */
[----:B------:R-:W1:Y:S08]  /*a860*/  MUFU.EX2 R115, R115 ;  /* 0x0000007300737308 */ /* 0x000e700000000800 */
[----:B------:R-:W-:Y:S01]  /*a870*/  MUFU.EX2 R118, R118 ;  /* 0x0000007600767308 */ /* 0x000fe20000000800 */
[----:B----4-:R-:W-:Y:S01]  /*a880*/  FADD.FTZ R4, R106, R13 ;  /* 0x0000000d6a047221 */ /* 0x010fe20000010000 */
[----:B------:R-:W-:-:S06]  /*a890*/  FADD.FTZ R6, R100, R9 ;  /* 0x0000000964067221 */ /* 0x000fcc0000010000 */
[----:B------:R-:W4:Y:S01]  /*a8a0*/  MUFU.EX2 R93, R93 ;  /* 0x0000005d005d7308 */ /* 0x000f220000000800 */
[----:B---3--:R-:W-:Y:S01]  /*a8b0*/  FADD.FTZ R4, R107, R4 ;  /* 0x000000046b047221 */ /* 0x008fe20000010000 */
[----:B------:R-:W-:-:S03]  /*a8c0*/  FADD.FTZ R5, R65, R6 ;  /* 0x0000000641057221 */ /* 0x000fc60000010000 */
[----:B0-----:R-:W-:Y:S01]  /*a8d0*/  FADD.FTZ R7, R67, R4 ;  /* 0x0000000443077221 */ /* 0x001fe20000010000 */
[----:B------:R-:W-:-:S03]  /*a8e0*/  FADD.FTZ R4, R68, R5 ;  /* 0x0000000544047221 */ /* 0x000fc60000010000 */
[----:B------:R-:W-:Y:S01]  /*a8f0*/  FADD.FTZ R7, R12, R7 ;  /* 0x000000070c077221 */ /* 0x000fe20000010000 */
[----:B------:R-:W-:Y:S01]  /*a900*/  FADD.FTZ R5, R69, R4 ;  /* 0x0000000445057221 */ /* 0x000fe20000010000 */
[----:B------:R-:W-:Y:S02]  /*a910*/  F2FP.F16.F32.PACK_AB R44, R52, R44 ;  /* 0x0000002c342c723e */ /* 0x000fe400000000ff */
[----:B-1----:R-:W-:Y:S01]  /*a920*/  FADD.FTZ R6, R114, R7 ;  /* 0x0000000772067221 */ /* 0x002fe20000010000 */
[----:B------:R-:W-:Y:S02]  /*a930*/  F2FP.F16.F32.PACK_AB R46, R56, R53 ;  /* 0x00000035382e723e */ /* 0x000fe400000000ff */
[----:B------:R-:W-:Y:S02]  /*a940*/  F2FP.F16.F32.PACK_AB R62, R97, R61 ;  /* 0x0000003d613e723e */ /* 0x000fe400000000ff */
[----:B------:R-:W-:Y:S02]  /*a950*/  F2FP.F16.F32.PACK_AB R45, R91, R11 ;  /* 0x0000000b5b2d723e */ /* 0x000fe400000000ff */
[----:B------:R-:W-:Y:S01]  /*a960*/  F2FP.F16.F32.PACK_AB R47, R95, R94 ;  /* 0x0000005e5f2f723e */ /* 0x000fe200000000ff */
[----:B------:R-:W-:Y:S01]  /*a970*/  FADD.FTZ R9, R72, R5 ;  /* 0x0000000548097221 */ /* 0x000fe20000010000 */
[----:B------:R-:W-:Y:S01]  /*a980*/  F2FP.F16.F32.PACK_AB R60, R60, R57 ;  /* 0x000000393c3c723e */ /* 0x000fe200000000ff */
[----:B------:R-:W-:Y:S01]  /*a990*/  FADD.FTZ R11, R115, R6 ;  /* 0x00000006730b7221 */ /* 0x000fe20000010000 */
        /* <DEDUP_REMOVED lines=9> */
[----:B----4-:R-:W-:Y:S01]  /*aa30*/  F2FP.F16.F32.PACK_AB R7, R93, R118 ;  /* 0x000000765d07723e */ /* 0x010fe200000000ff */
[----:B------:R-:W-:Y:S01]  /*aa40*/  STSM.16.M88.4 [R157+0x2a800], R44 ;  /* 0x02a8002c9d007844 */ /* 0x000fe20000000200 */
[----:B------:R-:W-:Y:S01]  /*aa50*/  ISETP.GE.AND P2, PT, R130, 0xc1, PT ;  /* 0x000000c18200780c */ /* 0x000fe20003f46270 */
[----:B------:R-:W-:Y:S02]  /*aa60*/  IMAD.MOV.U32 R151, RZ, RZ, RZ ;  /* 0x000000ffff977224 */ /* 0x000fe400078e00ff */
[----:B------:R-:W-:Y:S01]  /*aa70*/  FADD.FTZ R76, R76, R9 ;  /* 0x000000094c4c7221 */ /* 0x000fe20000010000 */
[----:B------:R-:W-:Y:S01]  /*aa80*/  FADD.FTZ R20, R118, R11 ;  /* 0x0000000b76147221 */ /* 0x000fe20000010000 */
[----:B------:R-:W-:Y:S01]  /*aa90*/  IMAD.MOV.U32 R150, RZ, RZ, R151 ;  /* 0x000000ffff967224 */ /* 0x000fe200078e0097 */
[----:B------:R-:W-:-:S02]  /*aaa0*/  MOV R146, R151 ;  /* 0x0000009700927202 */ /* 0x000fc40000000f00 */
[----:B------:R-:W-:Y:S01]  /*aab0*/  FADD.FTZ R20, R93, R20 ;  /* 0x000000145d147221 */ /* 0x000fe20000010000 */
        /* <DEDUP_REMOVED lines=29> */
[----:B--2---:R-:W-:Y:S04]  /*ac90*/  STSM.16.M88.4 [R15], R60 ;  /* 0x0000003c0f007844 */ /* 0x004fe80000000200 */
[----:B------:R-:W-:Y:S04]  /*aca0*/  STSM.16.M88.4 [R104+0xc000], R64 ;  /* 0x00c0004068007844 */ /* 0x000fe80000000200 */
[----:B------:R0:W-:Y:S01]  /*acb0*/  STSM.16.M88.4 [R81+0xc000], R4 ;  /* 0x00c0000451007844 */ /* 0x0001e20000000200 */
[----:B------:R1:W-:Y:S06]  /*acc0*/  MEMBAR.ALL.CTA ;  /* 0x0000000000007992 */ /* 0x0003ec0000008000 */
[----:B-1----:R-:W1:Y:S01]  /*acd0*/  FENCE.VIEW.ASYNC.S ;  /* 0x00000000000073c6 */ /* 0x002e620000000000 */
[----:B0-----:R-:W-:Y:S01]  /*ace0*/  FADD.FTZ R4, R73, R76 ;  /* 0x0000004c49047221 */ /* 0x001fe20000010000 */
[----:B-1----:R-:W-:Y:S01]  /*acf0*/  NOP ;  /* 0x0000000000007918 */ /* 0x002fe20000000000 */
[----:B------:R-:W-:Y:S05]  /*ad00*/  @!P2 BRA `(.L_x_13144) ;  /* 0x0000002c00d4a947 */ /* 0x000fea0003800000 */
[----:B------:R-:W2:Y:S01]  /*ad10*/  LDL.LU R104, [R1+0x64] ;  /* 0x0000640001687983 */ /* 0x000ea20000300800 */
[----:B------:R-:W-:Y:S01]  /*ad20*/  IMAD.MOV.U32 R5, RZ, RZ, R10 ;  /* 0x000000ffff057224 */ /* 0x000fe200078e000a */
[----:B------:R-:W-:Y:S01]  /*ad30*/  MOV R9, R156 ;  /* 0x0000009c00097202 */ /* 0x000fe20000000f00 */
        /* <DEDUP_REMOVED lines=18> */
[----:B--2---:R-:W-:-:S07]  /*ae60*/  VIADD R8, R104, 0xfffffffe ;  /* 0xfffffffe68087836 */ /* 0x004fce0000000000 */
.L_x_13155:
[----:B------:R-:W2:Y:S01]  /*ae70*/  LDL R0, [R1+0x3c] ;  /* 0x00003c0001007983 */ /* 0x000ea20000100800 */
        /* <DEDUP_REMOVED lines=10> */
.L_x_13146:
[----:B------:R-:W-:Y:S01]  /*af20*/  IMAD R0, R152, 0x8, R2 ;  /* 0x0000000898007824 */ /* 0x000fe200078e0202 */
[----:B------:R-:W-:-:S04]  /*af30*/  SHF.L.U32 R3, R156, 0x1f, RZ ;  /* 0x0000001f9c037819 */ /* 0x000fc800000006ff */
[----:B------:R0:W1:Y:S01]  /*af40*/  SYNCS.PHASECHK.TRANS64.TRYWAIT P3, [R0+URZ+0x30830], R3 ;  /* 0x03083003000075a7 */ /* 0x000062000806017f */
[----:B------:R-:W-:Y:S05]  /*af50*/  @!P0 BRA `(.L_x_13147) ;  /* 0x0000000000048947 */ /* 0x000fea0003800000 */
[----:B------:R-:W-:Y:S01]  /*af60*/  BPT.TRAP 0x1 ;  /* 0x000000040000795c */ /* 0x000fe20000300000 */
.L_x_13147:
[----:B------:R-:W-:Y:S04]  /*af70*/  BSSY B0, `(.L_x_13145) ;  /* 0x0000004000007945 */ /* 0x000fe80003800000 */
[----:B-1----:R-:W-:Y:S05]  /*af80*/  @P3 BRA `(.L_x_13148) ;  /* 0x0000000000083947 */ /* 0x002fea0003800000 */
[----:B------:R-:W1:Y:S02]  /*af90*/  SYNCS.PHASECHK.TRANS64.TRYWAIT P3, [R0+URZ+0x30830], R3 ;  /* 0x03083003000075a7 */ /* 0x000e64000806017f */
[----:B-1----:R-:W-:Y:S05]  /*afa0*/  @!P3 BRA `(.L_x_13149) ;  /* 0x000000bc0020b947 */ /* 0x002fea0003800000 */
.L_x_13148:
[----:B------:R-:W-:Y:S05]  /*afb0*/  BSYNC B0 ;  /* 0x0000000000007941 */ /* 0x000fea0003800000 */
.L_x_13145:
[----:B01----:R-:W2:Y:S04]  /*afc0*/  LDL R3, [R1+0x40] ;  /* 0x0000400001037983 */ /* 0x003ea80000100800 */
[----:B------:R-:W3:Y:S01]  /*afd0*/  LDL.64 R24, [R1+0x10] ;  /* 0x0000100001187983 */ /* 0x000ee20000100a00 */
[----:B------:R-:W-:Y:S05]  /*afe0*/  WARPSYNC.ALL ;  /* 0x0000000000007948 */ /* 0x000fea0003800000 */
[----:B------:R-:W-:Y:S01]  /*aff0*/  IMAD.MOV.U32 R11, RZ, RZ, 0x40000040 ;  /* 0x40000040ff0b7424 */ /* 0x000fe200078e00ff */
[----:B------:R-:W0:Y:S04]  /*b000*/  S2R R0, SR_TID.X ;  /* 0x0000000000007919 */ /* 0x000e280000002100 */
[----:B------:R-:W-:-:S02]  /*b010*/  R2UR UR7, R11 ;  /* 0x000000000b0772ca */ /* 0x000fc400000e0000 */
[----:B------:R-:W-:Y:S01]  /*b020*/  R2UR UR19, R11 ;  /* 0x000000000b1372ca */ /* 0x000fe200000e0000 */
[----:B------:R-:W-:-:S05]  /*b030*/  IMAD.MOV.U32 R15, RZ, RZ, 0x40000040 ;  /* 0x40000040ff0f7424 */ /* 0x000fca00078e00ff */
[----:B------:R-:W-:Y:S02]  /*b040*/  R2UR UR15, R15 ;  /* 0x000000000f0f72ca */ /* 0x000fe400000e0000 */
[----:B0-----:R-:W-:-:S05]  /*b050*/  SHF.R.U32.HI R0, RZ, 0x7, R0 ;  /* 0x00000007ff007819 */ /* 0x001fca0000011600 */
[----:B------:R-:W-:Y:S02]  /*b060*/  VIADD R0, R0, 0x8 ;  /* 0x0000000800007836 */ /* 0x000fe40000000000 */
[----:B------:R-:W-:Y:S02]  /*b070*/  IMAD.MOV.U32 R13, RZ, RZ, 0x40000040 ;  /* 0x40000040ff0d7424 */ /* 0x000fe400078e00ff */
[----:B--2---:R-:W-:-:S04]  /*b080*/  IMAD R10, R152, 0x600, R3 ;  /* 0x00000600980a7824 */ /* 0x004fc800078e0203 */
[C---:B------:R-:W-:Y:S01]  /*b090*/  VIADD R14, R10.reuse, 0x4 ;  /* 0x000000040a0e7836 */ /* 0x040fe20000000000 */
[C---:B------:R-:W-:Y:S02]  /*b0a0*/  R2UR UR6, R10.reuse ;  /* 0x000000000a0672ca */ /* 0x040fe400000e0000 */
[C---:B------:R-:W-:Y:S01]  /*b0b0*/  IADD3 R12, R10.reuse, 0x2, RZ ;  /* 0x000000020a0c7810 */ /* 0x040fe20007ffe0ff */
[----:B------:R-:W-:-:S05]  /*b0c0*/  VIADD R10, R10, 0x6 ;  /* 0x000000060a0a7836 */ /* 0x000fca0000000000 */
[----:B------:R-:W-:Y:S02]  /*b0d0*/  R2UR UR18, R10 ;  /* 0x000000000a1272ca */ /* 0x000fe400000e0000 */
[----:B------:R-:W2:Y:S01]  /*b0e0*/  LDL.64 R10, [R1+0x28] ;  /* 0x00002800010a7983 */ /* 0x000ea20000100a00 */
[----:B------:R-:W-:-:S03]  /*b0f0*/  R2UR UR14, R14 ;  /* 0x000000000e0e72ca */ /* 0x000fc600000e0000 */
[----:B------:R-:W4:Y:S01]  /*b100*/  LDL.64 R14, [R1+0x20] ;  /* 0x00002000010e7983 */ /* 0x000f220000100a00 */
[----:B---3--:R-:W-:Y:S02]  /*b110*/  R2UR UR4, R24 ;  /* 0x00000000180472ca */ /* 0x008fe400000e0000 */
[----:B------:R-:W-:Y:S01]  /*b120*/  R2UR UR5, R25 ;  /* 0x00000000190572ca */ /* 0x000fe200000e0000 */
[----:B------:R0:W-:Y:S06]  /*b130*/  BAR.SYNC.DEFER_BLOCKING R0, 0x100 ;  /* 0x000400000000751d */ /* 0x0001ec0000010000 */
[----:B------:R-:W-:-:S06]  /*b140*/  WARPGROUP.ARRIVE ;  /* 0x00000000000079c5 */ /* 0x000fcc0000000000 */
[----:B------:R-:W-:Y:S01]  /*b150*/  HGMMA.64x192x16.F32 R24, gdesc[UR4], RZ, !UPT, gsb0 ;  /* 0x02e00000041879f0 */ /* 0x000fe2000c0008ff */
[----:B------:R-:W-:Y:S02]  /*b160*/  R2UR UR10, R12 ;  /* 0x000000000c0a72ca */ /* 0x000fe400000e0000 */
[----:B------:R-:W-:Y:S02]  /*b170*/  R2UR UR11, R13 ;  /* 0x000000000d0b72ca */ /* 0x000fe400000e0000 */
[----:B------:R-:W3:Y:S01]  /*b180*/  LDL.64 R12, [R1+0x18] ;  /* 0x00001800010c7983 */ /* 0x000ee20000100a00 */
[----:B------:R-:W-:Y:S02]  /*b190*/  WARPGROUP.DEPBAR.LE gsb0, 0x0 ;  /* 0x00008000000079c5 */ /* 0x000fe40000010000 */
[----:B------:R-:W-:Y:S01]  /*b1a0*/  WARPGROUP.ARRIVE ;  /* 0x00000000000079c5 */ /* 0x000fe20000000000 */
[----:B--2---:R-:W-:Y:S02]  /*b1b0*/  R2UR UR8, R10 ;  /* 0x000000000a0872ca */ /* 0x004fe400000e0000 */
[----:B------:R-:W-:-:S13]  /*b1c0*/  R2UR UR9, R11 ;  /* 0x000000000b0972ca */ /* 0x000fda00000e0000 */
[----:B------:R-:W-:Y:S01]  /*b1d0*/  HGMMA.64x192x16.F32 R24, gdesc[UR8], R24, gsb0 ;  /* 0x02e00000081879f0 */ /* 0x000fe20008000818 */
[----:B----4-:R-:W-:Y:S02]  /*b1e0*/  R2UR UR12, R14 ;  /* 0x000000000e0c72ca */ /* 0x010fe400000e0000 */
[----:B------:R-:W-:Y:S02]  /*b1f0*/  R2UR UR13, R15 ;  /* 0x000000000f0d72ca */ /* 0x000fe400000e0000 */
[----:B---3--:R-:W-:Y:S02]  /*b200*/  R2UR UR16, R12 ;  /* 0x000000000c1072ca */ /* 0x008fe400000e0000 */
[----:B------:R-:W-:Y:S01]  /*b210*/  R2UR UR17, R13 ;  /* 0x000000000d1172ca */ /* 0x000fe200000e0000 */
[----:B------:R-:W-:Y:S02]  /*b220*/  WARPGROUP.DEPBAR.LE gsb0, 0x0 ;  /* 0x00008000000079c5 */ /* 0x000fe40000010000 */
[----:B------:R-:W-:-:S10]  /*b230*/  WARPGROUP.ARRIVE ;  /* 0x00000000000079c5 */ /* 0x000fd40000000000 */
        /* <DEDUP_REMOVED lines=8> */
.L_x_13151:
[----:B------:R-:W-:Y:S01]  /*b2c0*/  SHF.L.U32 R0, R9, 0x1f, RZ ;  /* 0x0000001f09007819 */ /* 0x000fe200000006ff */
[----:B------:R-:W-:-:S04]  /*b2d0*/  IMAD R3, R7, 0x8, R2 ;  /* 0x0000000807037824 */ /* 0x000fc800078e0202 */
[----:B------:R0:W1:Y:S01]  /*b2e0*/  SYNCS.PHASECHK.TRANS64.TRYWAIT P2, [R3+URZ+0x30850], R0 ;  /* 0x03085000030075a7 */ /* 0x000062000804017f */
[----:B------:R-:W-:Y:S05]  /*b2f0*/  @!P0 BRA `(.L_x_13152) ;  /* 0x0000000000048947 */ /* 0x000fea0003800000 */
[----:B------:R-:W-:Y:S01]  /*b300*/  BPT.TRAP 0x1 ;  /* 0x000000040000795c */ /* 0x000fe20000300000 */
.L_x_13152:
[----:B------:R-:W-:Y:S04]  /*b310*/  BSSY B0, `(.L_x_13150) ;  /* 0x0000004000007945 */ /* 0x000fe80003800000 */
[----:B-1----:R-:W-:Y:S05]  /*b320*/  @P2 BRA `(.L_x_13153) ;  /* 0x0000000000082947 */ /* 0x002fea0003800000 */
[----:B------:R-:W1:Y:S02]  /*b330*/  SYNCS.PHASECHK.TRANS64.TRYWAIT P2, [R3+URZ+0x30850], R0 ;  /* 0x03085000030075a7 */ /* 0x000e64000804017f */
[----:B-1----:R-:W-:Y:S05]  /*b340*/  @!P2 BRA `(.L_x_13154) ;  /* 0x000000b8004ca947 */ /* 0x002fea0003800000 */
.L_x_13153:
[----:B------:R-:W-:Y:S05]  /*b350*/  BSYNC B0 ;  /* 0x0000000000007941 */ /* 0x000fea0003800000 */
.L_x_13150:
        /* <DEDUP_REMOVED lines=53> */
[----:B0-----:R-:W-:Y:S02]  /*b6b0*/  FMNMX.FTZ R3, R3, R0, !PT ;  /* 0x0000000003037209 */ /* 0x001fe40007810000 */
[----:B------:R-:W-:-:S03]  /*b6c0*/  MOV R0, UR4 ;  /* 0x0000000400007c02 */ /* 0x000fc60008000f00 */
[C---:B------:R-:W-:Y:S02]  /*b6d0*/  FADD.FTZ R6, -R3.reuse, R6 ;  /* 0x0000000603067221 */ /* 0x040fe40000010100 */
[-C--:B------:R-:W-:Y:S02]  /*b6e0*/  FMUL.FTZ R11, R3, R0.reuse ;  /* 0x00000000030b7220 */ /* 0x080fe40000410000 */
[-C--:B------:R-:W-:Y:S02]  /*b6f0*/  FMUL.FTZ R6, R6, R0.reuse ;  /* 0x0000000006067220 */ /* 0x080fe40000410000 */
[-CC-:B------:R-:W-:Y:S01]  /*b700*/  FFMA.FTZ R24, R24, R0.reuse, -R11.reuse ;  /* 0x0000000018187223 */ /* 0x180fe2000001080b */
[-CC-:B------:R-:W-:Y:S01]  /*b710*/  FFMA.FTZ R25, R25, R0.reuse, -R11.reuse ;  /* 0x0000000019197223 */ /* 0x180fe2000001080b */
[----:B------:R-:W-:Y:S01]  /*b720*/  MUFU.EX2 R9, R6 ;  /* 0x0000000600097308 */ /* 0x000fe20000000800 */
[-CC-:B------:R-:W-:Y:S01]  /*b730*/  FFMA.FTZ R28, R28, R0.reuse, -R11.reuse ;  /* 0x000000001c1c7223 */ /* 0x180fe2000001080b */
[-CC-:B------:R-:W-:Y:S01]  /*b740*/  FFMA.FTZ R29, R29, R0.reuse, -R11.reuse ;  /* 0x000000001d1d7223 */ /* 0x180fe2000001080b */
[-CC-:B------:R-:W-:Y:S01]  /*b750*/  FFMA.FTZ R21, R61, R0.reuse, -R11.reuse ;  /* 0x000000003d157223 */ /* 0x180fe2000001080b */
[-CC-:B------:R-:W-:Y:S01]  /*b760*/  FFMA.FTZ R32, R32, R0.reuse, -R11.reuse ;  /* 0x0000000020207223 */ /* 0x180fe2000001080b */
[----:B------:R-:W2:Y:S01]  /*b770*/  LDL R61, [R1+0x38] ;  /* 0x00003800013d7983 */ /* 0x000ea20000100800 */
        /* <DEDUP_REMOVED lines=15> */
[----:B------:R-:W-:-:S03]  /*b870*/  FFMA.FTZ R60, R60, R0, -R11 ;  /* 0x000000003c3c7223 */ /* 0x000fc6000001080b */
[----:B------:R-:W3:Y:S01]  /*b880*/  MUFU.EX2 R28, R28 ;  /* 0x0000001c001c7308 */ /* 0x000ee20000000800 */
[----:B0-----:R-:W-:-:S07]  /*b890*/  FFMA.FTZ R6, R9, R4, R24 ;  /* 0x0000000409067223 */ /* 0x001fce0000010018 */
[----:B------:R-:W0:Y:S01]  /*b8a0*/  MUFU.EX2 R10, R29 ;  /* 0x0000001d000a7308 */ /* 0x000e220000000800 */
[----:B-1----:R-:W-:-:S04]  /*b8b0*/  FADD.FTZ R6, R25, R6 ;  /* 0x0000000619067221 */ /* 0x002fc80000010000 */
[----:B---3--:R-:W-:-:S04]  /*b8c0*/  FADD.FTZ R6, R28, R6 ;  /* 0x000000061c067221 */ /* 0x008fc80000010000 */
[C---:B0-----:R-:W-:Y:S01]  /*b8d0*/  FADD.FTZ R29, R10.reuse, R6 ;  /* 0x000000060a1d7221 */ /* 0x041fe20000010000 */
        /* <DEDUP_REMOVED lines=76> */
[----:B------:R-:W-:-:S02]  /*bda0*/  FFMA.FTZ R117, R117, R0, -R11 ;  /* 0x0000000075757223 */ /* 0x000fc4000001080b */
[----:B------:R-:W0:Y:S02]  /*bdb0*/  SHFL.BFLY PT, R11, R10, 0x2, 0x1f ;  /* 0x0c401f000a0b7f89 */ /* 0x000e2400000e0000 */
[----:B0-----:R-:W-:-:S05]  /*bdc0*/  FMNMX.FTZ R10, R10, R11, !PT ;  /* 0x0000000b0a0a7209 */ /* 0x001fca0007810000 */
[----:B------:R-:W0:Y:S02]  /*bdd0*/  SHFL.BFLY PT, R11, R10, 0x1, 0x1f ;  /* 0x0c201f000a0b7f89 */ /* 0x000e2400000e0000 */
[----:B0-----:R-:W-:-:S05]  /*bde0*/  FMNMX.FTZ R10, R10, R11, !PT ;  /* 0x0000000b0a0a7209 */ /* 0x001fca0007810000 */
        /* <DEDUP_REMOVED lines=49> */
[----:B------:R-:W-:-:S05]  /*c100*/  VIADD R11, R2, 0x400 ;  /* 0x00000400020b7836 */ /* 0x000fca0000000000 */
[----:B------:R-:W-:-:S04]  /*c110*/  SHF.R.U32.HI R11, RZ, 0x4, R11 ;  /* 0x00000004ff0b7819 */ /* 0x000fc8000001160b */
[----:B------:R-:W-:-:S05]  /*c120*/  LOP3.LUT R11, R11, 0x3fff, RZ, 0xc0, !PT ;  /* 0x00003fff0b0b7812 */ /* 0x000fca00078ec0ff */
[----:B------:R-:W-:-:S04]  /*c130*/  IMAD R12, R7, 0x600, R11 ;  /* 0x00000600070c7824 */ /* 0x000fc800078e020b */
[----:B------:R-:W-:-:S05]  /*c140*/  VIADD R14, R12, 0x80 ;  /* 0x000000800c0e7836 */ /* 0x000fca0000000000 */
[----:B------:R-:W-:Y:S01]  /*c150*/  R2UR UR10, R14 ;  /* 0x000000000e0a72ca */ /* 0x000fe200000e0000 */
[----:B------:R-:W-:-:S05]  /*c160*/  VIADD R14, R12, 0x100 ;  /* 0x000001000c0e7836 */ /* 0x000fca0000000000 */
[----:B------:R-:W-:Y:S02]  /*c170*/  R2UR UR14, R14 ;  /* 0x000000000e0e72ca */ /* 0x000fe400000e0000 */
[----:B------:R-:W-:-:S04]  /*c180*/  IADD3 R14, R12, 0x180, RZ ;  /* 0x000001800c0e7810 */ /* 0x000fc80007ffe0ff */
        /* <DEDUP_REMOVED lines=9> */
[----:B------:R-:W-:Y:S02]  /*c220*/  VIADD R14, R12, 0x400 ;  /* 0x000004000c0e7836 */ /* 0x000fe40000000000 */
[----:B--2---:R-:W-:-:S03]  /*c230*/  VIADD R11, R61, 0x1e800 ;  /* 0x0001e8003d0b7836 */ /* 0x004fc60000000000 */
[----:B------:R-:W-:Y:S02]  /*c240*/  R2UR UR42, R14 ;  /* 0x000000000e2a72ca */ /* 0x000fe400000e0000 */
[----:B------:R-:W-:Y:S02]  /*c250*/  IADD3 R14, R12, 0x480, RZ ;  /* 0x000004800c0e7810 */ /* 0x000fe40007ffe0ff */
[----:B------:R-:W-:Y:S02]  /*c260*/  SHF.R.U32.HI R11, RZ, 0x4, R11 ;  /* 0x00000004ff0b7819 */ /* 0x000fe4000001160b */
[----:B------:R-:W-:Y:S01]  /*c270*/  R2UR UR46, R14 ;  /* 0x000000000e2e72ca */ /* 0x000fe200000e0000 */
[C---:B------:R-:W-:Y:S01]  /*c280*/  VIADD R14, R12.reuse, 0x500 ;  /* 0x000005000c0e7836 */ /* 0x040fe20000000000 */
[C---:B------:R-:W-:Y:S01]  /*c290*/  R2UR UR6, R12.reuse ;  /* 0x000000000c0672ca */ /* 0x040fe200000e0000 */
[----:B------:R-:W-:Y:S01]  /*c2a0*/  VIADD R12, R12, 0x580 ;  /* 0x000005800c0c7836 */ /* 0x000fe20000000000 */
[----:B------:R-:W-:Y:S01]  /*c2b0*/  LOP3.LUT R11, R11, 0x3fff, RZ, 0xc0, !PT ;  /* 0x00003fff0b0b7812 */ /* 0x000fe200078ec0ff */
[----:B------:R-:W-:-:S03]  /*c2c0*/  IMAD.MOV.U32 R13, RZ, RZ, 0x40000040 ;  /* 0x40000040ff0d7424 */ /* 0x000fc600078e00ff */
[----:B------:R-:W-:Y:S02]  /*c2d0*/  R2UR UR54, R12 ;  /* 0x000000000c3672ca */ /* 0x000fe400000e0000 */
[----:B------:R-:W-:Y:S02]  /*c2e0*/  LOP3.LUT R12, R11, 0x10000, RZ, 0xfc, !PT ;  /* 0x000100000b0c7812 */ /* 0x000fe400078efcff */
[C---:B------:R-:W-:Y:S02]  /*c2f0*/  R2UR UR7, R13.reuse ;  /* 0x000000000d0772ca */ /* 0x040fe400000e0000 */
[----:B------:R-:W-:Y:S02]  /*c300*/  R2UR UR4, R12 ;  /* 0x000000000c0472ca */ /* 0x000fe400000e0000 */
[----:B------:R-:W-:Y:S01]  /*c310*/  R2UR UR5, R13 ;  /* 0x000000000d0572ca */ /* 0x000fe200000e0000 */
[----:B------:R-:W-:-:S12]  /*c320*/  WARPGROUP.ARRIVE ;  /* 0x00000000000079c5 */ /* 0x000fd80000000000 */
[----:B------:R-:W-:Y:S01]  /*c330*/  HGMMA.64x64x16.F32 R120, gdesc[UR4].tnspB, R120, gsb0 ;  /* 0x40e00000047879f0 */ /* 0x000fe20008000878 */
[----:B------:R-:W-:Y:S01]  /*c340*/  IMAD.MOV.U32 R15, RZ, RZ, 0x40000040 ;  /* 0x40000040ff0f7424 */ /* 0x000fe200078e00ff */
        /* <DEDUP_REMOVED lines=8> */
[C---:B------:R-:W-:Y:S02]  /*c3d0*/  R2UR UR35, R15.reuse ;  /* 0x000000000f2372ca */ /* 0x040fe400000e0000 */
[C---:B------:R-:W-:Y:S02]  /*c3e0*/  R2UR UR43, R15.reuse ;  /* 0x000000000f2b72ca */ /* 0x040fe400000e0000 */
[C---:B------:R-:W-:Y:S02]  /*c3f0*/  R2UR UR47, R15.reuse ;  /* 0x000000000f2f72ca */ /* 0x040fe400000e0000 */
[----:B------:R-:W-:Y:S01]  /*c400*/  R2UR UR51, R15 ;  /* 0x000000000f3372ca */ /* 0x000fe200000e0000 */
[----:B------:R-:W-:Y:S01]  /*c410*/  IMAD.MOV.U32 R15, RZ, RZ, 0x40000040 ;  /* 0x40000040ff0f7424 */ /* 0x000fe200078e00ff */
[----:B------:R-:W-:-:S04]  /*c420*/  R2UR UR8, R14 ;  /* 0x000000000e0872ca */ /* 0x000fc800000e0000 */
[----:B------:R-:W-:Y:S01]  /*c430*/  R2UR UR9, R15 ;  /* 0x000000000f0972ca */ /* 0x000fe200000e0000 */
[----:B------:R-:W-:Y:S02]  /*c440*/  WARPGROUP.DEPBAR.LE gsb0, 0x0 ;  /* 0x00008000000079c5 */ /* 0x000fe40000010000 */
[----:B------:R-:W-:-:S10]  /*c450*/  WARPGROUP.ARRIVE ;  /* 0x00000000000079c5 */ /* 0x000fd40000000000 */
[----:B------:R-:W-:Y:S01]  /*c460*/  HGMMA.64x64x16.F32 R120, gdesc[UR8].tnspB, R120, gsb0 ;  /* 0x40e00000087879f0 */ /* 0x000fe20008000878 */
[----:B------:R-:W-:Y:S01]  /*c470*/  IMAD.MOV.U32 R15, RZ, RZ, 0x40000040 ;  /* 0x40000040ff0f7424 */ /* 0x000fe200078e00ff */
[----:B------:R-:W-:-:S04]  /*c480*/  IADD3 R14, R12, 0x4, RZ ;  /* 0x000000040c0e7810 */ /* 0x000fc80007ffe0ff */
[----:B------:R-:W-:Y:S02]  /*c490*/  R2UR UR12, R14 ;  /* 0x000000000e0c72ca */ /* 0x000fe400000e0000 */
[----:B------:R-:W-:Y:S01]  /*c4a0*/  R2UR UR13, R15 ;  /* 0x000000000f0d72ca */ /* 0x000fe200000e0000 */
[----:B------:R-:W-:Y:S02]  /*c4b0*/  WARPGROUP.DEPBAR.LE gsb0, 0x0 ;  /* 0x00008000000079c5 */ /* 0x000fe40000010000 */
[----:B------:R-:W-:-:S10]  /*c4c0*/  WARPGROUP.ARRIVE ;  /* 0x00000000000079c5 */ /* 0x000fd40000000000 */
[----:B------:R-:W-:Y:S01]  /*c4d0*/  HGMMA.64x64x16.F32 R120, gdesc[UR12].tnspB, R120, gsb0 ;  /* 0x40e000000c7879f0 */ /* 0x000fe20008000878 */
[----:B------:R-:W-:Y:S02]  /*c4e0*/  VIADD R14, R12, 0x6 ;  /* 0x000000060c0e7836 */ /* 0x000fe40000000000 */
[----:B------:R-:W-:-:S03]  /*c4f0*/  IMAD.MOV.U32 R15, RZ, RZ, 0x40000040 ;  /* 0x40000040ff0f7424 */ /* 0x000fc600078e00ff */
        /* <DEDUP_REMOVED lines=54> */
[----:B------:R-:W-:Y:S01]  /*c860*/  R2UR UR55, R13 ;  /* 0x000000000d3772ca */ /* 0x000fe200000e0000 */
[----:B------:R-:W-:Y:S01]  /*c870*/  IMAD.MOV.U32 R13, RZ, RZ, 0x40000040 ;  /* 0x40000040ff0d7424 */ /* 0x000fe200078e00ff */
[----:B------:R-:W-:-:S04]  /*c880*/  IADD3 R12, R12, 0xc06, RZ ;  /* 0x00000c060c0c7810 */ /* 0x000fc80007ffe0ff */
[----:B------:R-:W-:Y:S02]  /*c890*/  R2UR UR52, R12 ;  /* 0x000000000c3472ca */ /* 0x000fe400000e0000 */
[----:B------:R-:W-:Y:S01]  /*c8a0*/  R2UR UR53, R13 ;  /* 0x000000000d3572ca */ /* 0x000fe200000e0000 */
[----:B------:R-:W0:Y:S01]  /*c8b0*/  S2R R61, SR_TID.X ;  /* 0x00000000003d7919 */ /* 0x000e220000002100 */
[----:B------:R-:W-:-:S04]  /*c8c0*/  FADD.FTZ R5, -R10, R5 ;  /* 0x000000050a057221 */ /* 0x000fc80000010100 */
[----:B------:R-:W-:Y:S01]  /*c8d0*/  FMUL.FTZ R5, R5, R0 ;  /* 0x0000000005057220 */ /* 0x000fe20000410000 */
[----:B------:R-:W-:Y:S02]  /*c8e0*/  WARPGROUP.DEPBAR.LE gsb0, 0x0 ;  /* 0x00008000000079c5 */ /* 0x000fe40000010000 */
[----:B------:R-:W-:-:S06]  /*c8f0*/  WARPGROUP.ARRIVE ;  /* 0x00000000000079c5 */ /* 0x000fcc0000000000 */
[----:B------:R-:W-:Y:S01]  /*c900*/  HGMMA.64x64x16.F32 R120, gdesc[UR52].tnspB, R120, gsb0 ;  /* 0x40e00000347879f0 */ /* 0x000fe20008000878 */
[----:B------:R-:W-:Y:S01]  /*c910*/  MUFU.EX2 R11, R5 ;  /* 0x00000005000b7308 */ /* 0x000fe20000000800 */
[----:B------:R-:W-:Y:S02]  /*c920*/  F2FP.F16.F32.PACK_AB R4, R25, R24 ;  /* 0x000000181904723e */ /* 0x000fe400000000ff */
[----:B0-----:R-:W-:-:S05]  /*c930*/  SHF.R.U32.HI R24, RZ, 0x7, R61 ;  /* 0x00000007ff187819 */ /* 0x001fca000001163d */
[----:B------:R-:W0:Y:S01]  /*c940*/  MUFU.EX2 R5, R26 ;  /* 0x0000001a00057308 */ /* 0x000e220000000800 */
[----:B------:R-:W-:-:S07]  /*c950*/  @!P1 IMAD R14, R152, 0x8, R2 ;  /* 0x00000008980e9824 */ /* 0x000fce00078e0202 */
[----:B------:R-:W1:Y:S08]  /*c960*/  MUFU.EX2 R27, R27 ;  /* 0x0000001b001b7308 */ /* 0x000e700000000800 */
[----:B------:R-:W-:Y:S08]  /*c970*/  MUFU.EX2 R30, R30 ;  /* 0x0000001e001e7308 */ /* 0x000ff00000000800 */
[----:B------:R-:W2:Y:S01]  /*c980*/  MUFU.EX2 R31, R31 ;  /* 0x0000001f001f7308 */ /* 0x000ea20000000800 */
[----:B------:R-:W-:Y:S01]  /*c990*/  @!P1 IMAD R13, R7, 0x8, R2 ;  /* 0x00000008070d9824 */ /* 0x000fe200078e0202 */
[----:B------:R-:W-:Y:S01]  /*c9a0*/  ISETP.GE.U32.AND P2, PT, R61, 0x180, PT ;  /* 0x000001803d00780c */ /* 0x000fe20003f46070 */
[----:B------:R-:W-:Y:S01]  /*c9b0*/  VIADD R12, R24, 0x9 ;  /* 0x00000009180c7836 */ /* 0x000fe20000000000 */
[----:B------:R-:W-:Y:S01]  /*c9c0*/  @!P1 IADD3 R14, R14, 0x30840, RZ ;  /* 0x000308400e0e9810 */ /* 0x000fe20007ffe0ff */
[----:B------:R-:W-:-:S02]  /*c9d0*/  @!P1 VIADD R13, R13, 0x30860 ;  /* 0x000308600d0d9836 */ /* 0x000fc40000000000 */
[----:B0-----:R-:W-:Y:S01]  /*c9e0*/  FFMA.FTZ R20, R11, R20, R5 ;  /* 0x000000140b147223 */ /* 0x001fe20000010005 */
[----:B------:R-:W3:Y:S01]  /*c9f0*/  LDL R61, [R1+0x4] ;  /* 0x00000400013d7983 */ /* 0x000ee20000100800 */
[----:B------:R-:W-:Y:S02]  /*ca00*/  SEL R12, R12, 0x9, !P2 ;  /* 0x000000090c0c7807 */ /* 0x000fe40005000000 */
[----:B------:R-:W-:Y:S02]  /*ca10*/  @!P1 PRMT R14, RZ, 0x654, R14 ;  /* 0x00000654ff0e9816 */ /* 0x000fe4000000000e */
[----:B-1----:R-:W-:Y:S02]  /*ca20*/  F2FP.F16.F32.PACK_AB R5, R27, R5 ;  /* 0x000000051b05723e */ /* 0x002fe400000000ff */
[----:B------:R-:W-:Y:S02]  /*ca30*/  @!P1 PRMT R13, RZ, 0x654, R13 ;  /* 0x00000654ff0d9816 */ /* 0x000fe4000000000d */
[----:B--2---:R-:W-:Y:S01]  /*ca40*/  F2FP.F16.F32.PACK_AB R7, R31, R30 ;  /* 0x0000001e1f07723e */ /* 0x004fe200000000ff */
[----:B------:R-:W-:-:S02]  /*ca50*/  WARPGROUP.DEPBAR.LE gsb0, 0x0 ;  /* 0x00008000000079c5 */ /* 0x000fc40000010000 */
[----:B------:R0:W-:Y:S06]  /*ca60*/  BAR.ARV R12, 0x100 ;  /* 0x0004000c0000751d */ /* 0x0001ec0000002000 */
[----:B------:R-:W-:Y:S01]  /*ca70*/  @!P1 SYNCS.ARRIVE.TRANS64.RED.A1T0 RZ, [R14+URZ], RZ ;  /* 0x000000ff0eff99a7 */ /* 0x000fe2000810043f */
[----:B------:R1:W-:Y:S01]  /*ca80*/  @!P1 SYNCS.ARRIVE.TRANS64.RED.A1T0 RZ, [R13+URZ], RZ ;  /* 0x000000ff0dff99a7 */ /* 0x0003e2000810043f */
[----:B------:R2:W-:Y:S02]  /*ca90*/  STSM.16.M88.4 [R157+0x1e800], R4 ;  /* 0x01e800049d007844 */ /* 0x0005e40000000200 */
[----:B--2---:R2:W-:Y:S02]  /*caa0*/  MUFU.EX2 R6, R36 ;  /* 0x0000002400067308 */ /* 0x0045e40000000800 */
[----:B--2---:R-:W2:Y:S06]  /*cab0*/  LDL R36, [R1+0x48] ;  /* 0x0000480001247983 */ /* 0x004eac0000100800 */
[----:B------:R4:W-:Y:S02]  /*cac0*/  MUFU.EX2 R4, R33 ;  /* 0x0000002100047308 */ /* 0x0009e40000000800 */
[----:B----4-:R-:W4:Y:S06]  /*cad0*/  LDL R33, [R1+0x8] ;  /* 0x0000080001217983 */ /* 0x010f2c0000100800 */
[----:B------:R-:W5:Y:S01]  /*cae0*/  MUFU.EX2 R32, R32 ;  /* 0x0000002000207308 */ /* 0x000f620000000800 */
[----:B0-----:R-:W-:-:S07]  /*caf0*/  FADD.FTZ R12, R27, R20 ;  /* 0x000000141b0c7221 */ /* 0x001fce0000010000 */
[----:B------:R-:W0:Y:S01]  /*cb00*/  MUFU.EX2 R5, R34 ;  /* 0x0000002200057308 */ /* 0x000e220000000800 */
[----:B------:R-:W-:-:S07]  /*cb10*/  FADD.FTZ R12, R30, R12 ;  /* 0x0000000c1e0c7221 */ /* 0x000fce0000010000 */
[----:B------:R-:W0:Y:S01]  /*cb20*/  MUFU.EX2 R35, R35 ;  /* 0x0000002300237308 */ /* 0x000e220000000800 */
[----:B-----5:R-:W-:-:S07]  /*cb30*/  FADD.FTZ R29, R32, R29 ;  /* 0x0000001d201d7221 */ /* 0x020fce0000010000 */
[----:B------:R-:W5:Y:S01]  /*cb40*/  MUFU.EX2 R7, R37 ;  /* 0x0000002500077308 */ /* 0x000f620000000800 */
[----:B------:R-:W-:Y:S01]  /*cb50*/  FADD.FTZ R12, R31, R12 ;  /* 0x0000000c1f0c7221 */ /* 0x000fe20000010000 */
[----:B------:R-:W-:-:S06]  /*cb60*/  FADD.FTZ R29, R4, R29 ;  /* 0x0000001d041d7221 */ /* 0x000fcc0000010000 */
[----:B------:R-:W5:Y:S08]  /*cb70*/  MUFU.EX2 R38, R38 ;  /* 0x0000002600267308 */ /* 0x000f700000000800 */
[----:B-1----:R-:W1:Y:S01]  /*cb80*/  MUFU.EX2 R13, R40 ;  /* 0x00000028000d7308 */ /* 0x002e620000000800 */
[----:B0-----:R-:W-:Y:S01]  /*cb90*/  FADD.FTZ R12, R5, R12 ;  /* 0x0000000c050c7221 */ /* 0x001fe20000010000 */
[----:B------:R-:W-:-:S06]  /*cba0*/  FADD.FTZ R29, R6, R29 ;  /* 0x0000001d061d7221 */ /* 0x000fcc0000010000 */
[----:B------:R-:W0:Y:S01]  /*cbb0*/  MUFU.EX2 R15, R41 ;  /* 0x00000029000f7308 */ /* 0x000e220000000800 */
[----:B------:R-:W-:Y:S01]  /*cbc0*/  FADD.FTZ R12, R35, R12 ;  /* 0x0000000c230c7221 */ /* 0x000fe20000010000 */
[----:B-----5:R-:W-:-:S06]  /*cbd0*/  FADD.FTZ R29, R7, R29 ;  /* 0x0000001d071d7221 */ /* 0x020fcc0000010000 */
[----:B------:R-:W5:Y:S01]  /*cbe0*/  MUFU.EX2 R44, R44 ;  /* 0x0000002c002c7308 */ /* 0x000f620000000800 */
[----:B------:R-:W-:Y:S01]  /*cbf0*/  F2FP.F16.F32.PACK_AB R6, R7, R6 ;  /* 0x000000060706723e */ /* 0x000fe200000000ff */
[----:B------:R-:W-:Y:S01]  /*cc00*/  FADD.FTZ R7, R38, R12 ;  /* 0x0000000c26077221 */ /* 0x000fe20000010000 */
[----:B-1----:R-:W-:-:S05]  /*cc10*/  FADD.FTZ R12, R13, R29 ;  /* 0x0000001d0d0c7221 */ /* 0x002fca0000010000 */
[----:B------:R-:W1:Y:S01]  /*cc20*/  MUFU.EX2 R14, R45 ;  /* 0x0000002d000e7308 */ /* 0x000e620000000800 */
[----:B0-----:R-:W-:-:S07]  /*cc30*/  FADD.FTZ R30, R15, R12 ;  /* 0x0000000c0f1e7221 */ /* 0x001fce0000010000 */
[----:B------:R-:W0:Y:S01]  /*cc40*/  MUFU.EX2 R48, R48 ;  /* 0x0000003000307308 */ /* 0x000e220000000800 */
[----:B------:R-:W-:Y:S01]  /*cc50*/  F2FP.F16.F32.PACK_AB R12, R15, R13 ;  /* 0x0000000d0f0c723e */ /* 0x000fe200000000ff */
[----:B-----5:R-:W-:-:S06]  /*cc60*/  FADD.FTZ R15, R44, R30 ;  /* 0x0000001e2c0f7221 */ /* 0x020fcc0000010000 */
[----:B------:R-:W5:Y:S01]  /*cc70*/  MUFU.EX2 R24, R49 ;  /* 0x0000003100187308 */ /* 0x000f620000000800 */
[----:B-1----:R-:W-:-:S07]  /*cc80*/  FADD.FTZ R15, R14, R15 ;  /* 0x0000000f0e0f7221 */ /* 0x002fce0000010000 */
[----:B------:R-:W1:Y:S01]  /*cc90*/  MUFU.EX2 R52, R52 ;  /* 0x0000003400347308 */ /* 0x000e620000000800 */
[----:B0-----:R-:W-:-:S07]  /*cca0*/  FADD.FTZ R15, R48, R15 ;  /* 0x0000000f300f7221 */ /* 0x001fce0000010000 */
[----:B------:R-:W0:Y:S08]  /*ccb0*/  MUFU.EX2 R26, R53 ;  /* 0x00000035001a7308 */ /* 0x000e300000000800 */
[----:B------:R-:W0:Y:S01]  /*ccc0*/  MUFU.EX2 R39, R39 ;  /* 0x0000002700277308 */ /* 0x000e220000000800 */
[----:B-----5:R-:W-:-:S07]  /*ccd0*/  FADD.FTZ R15, R24, R15 ;  /* 0x0000000f180f7221 */ /* 0x020fce0000010000 */
[----:B------:R-:W5:Y:S01]  /*cce0*/  MUFU.EX2 R56, R56 ;  /* 0x0000003800387308 */ /* 0x000f620000000800 */
[----:B-1----:R-:W-:-:S07]  /*ccf0*/  FADD.FTZ R15, R52, R15 ;  /* 0x0000000f340f7221 */ /* 0x002fce0000010000 */
[----:B------:R-:W1:Y:S01]  /*cd00*/  MUFU.EX2 R28, R57 ;  /* 0x00000039001c7308 */ /* 0x000e620000000800 */
[----:B0-----:R-:W-:Y:S01]  /*cd10*/  FADD.FTZ R15, R26, R15 ;  /* 0x0000000f1a0f7221 */ /* 0x001fe20000010000 */
[----:B------:R-:W-:Y:S01]  /*cd20*/  FADD.FTZ R29, R39, R7 ;  /* 0x00000007271d7221 */ /* 0x000fe20000010000 */
[----:B------:R-:W-:Y:S02]  /*cd30*/  F2FP.F16.F32.PACK_AB R4, R4, R32 ;  /* 0x000000200404723e */ /* 0x000fe400000000ff */
[----:B------:R-:W-:Y:S01]  /*cd40*/  F2FP.F16.F32.PACK_AB R5, R35, R5 ;  /* 0x000000052305723e */ /* 0x000fe200000000ff */
[----:B------:R-:W3:Y:S01]  /*cd50*/  LDL R32, [R1+0x50] ;  /* 0x0000500001207983 */ /* 0x000ee20000100800 */
[----:B------:R-:W-:Y:S01]  /*cd60*/  F2FP.F16.F32.PACK_AB R7, R39, R38 ;  /* 0x000000262707723e */ /* 0x000fe200000000ff */
[----:B-----5:R-:W-:-:S04]  /*cd70*/  FADD.FTZ R15, R56, R15 ;  /* 0x0000000f380f7221 */ /* 0x020fc80000010000 */
[C---:B-1----:R-:W-:Y:S01]  /*cd80*/  FADD.FTZ R15, R28.reuse, R15 ;  /* 0x0000000f1c0f7221 */ /* 0x042fe20000010000 */
[----:B------:R-:W0:Y:S08]  /*cd90*/  MUFU.EX2 R42, R42 ;  /* 0x0000002a002a7308 */ /* 0x000e300000000800 */
[----:B------:R-:W1:Y:S01]  /*cda0*/  MUFU.EX2 R43, R43 ;  /* 0x0000002b002b7308 */ /* 0x000e620000000800 */
[----:B--2---:R2:W-:Y:S02]  /*cdb0*/  STSM.16.M88.4 [R36], R4 ;  /* 0x0000000424007844 */ /* 0x0045e40000000200 */
[----:B--2---:R-:W-:-:S02]  /*cdc0*/  F2FP.F16.F32.PACK_AB R4, R28, R56 ;  /* 0x000000381c04723e */ /* 0x004fc400000000ff */
[----:B------:R-:W2:Y:S03]  /*cdd0*/  LDL R28, [R1+0x4c] ;  /* 0x00004c00011c7983 */ /* 0x000ea60000100800 */
[----:B------:R-:W5:Y:S01]  /*cde0*/  MUFU.EX2 R46, R46 ;  /* 0x0000002e002e7308 */ /* 0x000f620000000800 */
[----:B0-----:R-:W-:-:S07]  /*cdf0*/  FADD.FTZ R13, R42, R29 ;  /* 0x0000001d2a0d7221 */ /* 0x001fce0000010000 */
[----:B------:R-:W0:Y:S01]  /*ce00*/  MUFU.EX2 R47, R47 ;  /* 0x0000002f002f7308 */ /* 0x000e220000000800 */
[----:B-1----:R-:W-:-:S07]  /*ce10*/  FADD.FTZ R13, R43, R13 ;  /* 0x0000000d2b0d7221 */ /* 0x002fce0000010000 */
[----:B------:R-:W1:Y:S01]  /*ce20*/  MUFU.EX2 R25, R50 ;  /* 0x0000003200197308 */ /* 0x000e620000000800 */
[----:B-----5:R-:W-:-:S07]  /*ce30*/  FADD.FTZ R13, R46, R13 ;  /* 0x0000000d2e0d7221 */ /* 0x020fce0000010000 */
        /* <DEDUP_REMOVED lines=8> */
[----:B------:R-:W0:Y:S08]  /*cec0*/  MUFU.EX2 R60, R60 ;  /* 0x0000003c003c7308 */ /* 0x000e300000000800 */
[----:B------:R-:W4:Y:S01]  /*ced0*/  MUFU.EX2 R59, R59 ;  /* 0x0000003b003b7308 */ /* 0x000f220000000800 */
[----:B-1----:R-:W-:-:S07]  /*cee0*/  FADD.FTZ R13, R55, R13 ;  /* 0x0000000d370d7221 */ /* 0x002fce0000010000 */
[----:B------:R-:W1:Y:S08]  /*cef0*/  MUFU.EX2 R21, R21 ;  /* 0x0000001500157308 */ /* 0x000e700000000800 */
[----:B------:R-:W1:Y:S01]  /*cf00*/  MUFU.EX2 R62, R62 ;  /* 0x0000003e003e7308 */ /* 0x000e620000000800 */
[----:B-----5:R-:W-:-:S07]  /*cf10*/  FADD.FTZ R13, R58, R13 ;  /* 0x0000000d3a0d7221 */ /* 0x020fce0000010000 */
[----:B------:R-:W5:Y:S08]  /*cf20*/  MUFU.EX2 R64, R64 ;  /* 0x0000004000407308 */ /* 0x000f700000000800 */
[----:B------:R-:W5:Y:S01]  /*cf30*/  MUFU.EX2 R63, R63 ;  /* 0x0000003f003f7308 */ /* 0x000f620000000800 */
[----:B0-----:R-:W-:Y:S01]  /*cf40*/  FADD.FTZ R30, R60, R15 ;  /* 0x0000000f3c1e7221 */ /* 0x001fe20000010000 */
[----:B----4-:R-:W-:-:S06]  /*cf50*/  FADD.FTZ R15, R59, R13 ;  /* 0x0000000d3b0f7221 */ /* 0x010fcc0000010000 */
[----:B------:R-:W0:Y:S08]  /*cf60*/  MUFU.EX2 R20, R65 ;  /* 0x0000004100147308 */ /* 0x000e300000000800 */
[----:B------:R-:W4:Y:S01]  /*cf70*/  MUFU.EX2 R66, R66 ;  /* 0x0000004200427308 */ /* 0x000f220000000800 */
[----:B-1----:R-:W-:Y:S01]  /*cf80*/  FADD.FTZ R30, R21, R30 ;  /* 0x0000001e151e7221 */ /* 0x002fe20000010000 */
[----:B------:R-:W-:-:S06]  /*cf90*/  FADD.FTZ R31, R62, R15 ;  /* 0x0000000f3e1f7221 */ /* 0x000fcc0000010000 */
[----:B------:R-:W1:Y:S08]  /*cfa0*/  MUFU.EX2 R68, R68 ;  /* 0x0000004400447308 */ /* 0x000e700000000800 */
[----:B------:R-:W3:Y:S01]  /*cfb0*/  MUFU.EX2 R67, R67 ;  /* 0x0000004300437308 */ /* 0x000ee20000000800 */
[----:B-----5:R-:W-:Y:S01]  /*cfc0*/  FADD.FTZ R30, R64, R30 ;  /* 0x0000001e401e7221 */ /* 0x020fe20000010000 */
[----:B------:R-:W-:-:S06]  /*cfd0*/  FADD.FTZ R31, R63, R31 ;  /* 0x0000001f3f1f7221 */ /* 0x000fcc0000010000 */
[----:B------:R-:W5:Y:S08]  /*cfe0*/  MUFU.EX2 R69, R69 ;  /* 0x0000004500457308 */ /* 0x000f700000000800 */
[----:B------:R-:W5:Y:S01]  /*cff0*/  MUFU.EX2 R70, R70 ;  /* 0x0000004600467308 */ /* 0x000f620000000800 */
[----:B0-----:R-:W-:Y:S01]  /*d000*/  FADD.FTZ R30, R20, R30 ;  /* 0x0000001e141e7221 */ /* 0x001fe20000010000 */
[----:B----4-:R-:W-:-:S06]  /*d010*/  FADD.FTZ R31, R66, R31 ;  /* 0x0000001f421f7221 */ /* 0x010fcc0000010000 */
[----:B------:R-:W0:Y:S08]  /*d020*/  MUFU.EX2 R72, R72 ;  /* 0x0000004800487308 */ /* 0x000e300000000800 */
[----:B------:R-:W4:Y:S01]  /*d030*/  MUFU.EX2 R71, R71 ;  /* 0x0000004700477308 */ /* 0x000f220000000800 */
[----:B-1----:R-:W-:Y:S01]  /*d040*/  FADD.FTZ R30, R68, R30 ;  /* 0x0000001e441e7221 */ /* 0x002fe20000010000 */
[----:B---3--:R-:W-:-:S06]  /*d050*/  FADD.FTZ R31, R67, R31 ;  /* 0x0000001f431f7221 */ /* 0x008fcc0000010000 */
        /* <DEDUP_REMOVED lines=12> */
[----:B------:R-:W-:Y:S01]  /*d120*/  MUFU.EX2 R80, R80 ;  /* 0x0000005000507308 */ /* 0x000fe20000000800 */
[----:B------:R-:W-:-:S07]  /*d130*/  F2FP.F16.F32.PACK_AB R13, R43, R42 ;  /* 0x0000002a2b0d723e */ /* 0x000fce00000000ff */
[----:B------:R-:W1:Y:S01]  /*d140*/  MUFU.EX2 R79, R79 ;  /* 0x0000004f004f7308 */ /* 0x000e620000000800 */
[----:B------:R-:W-:Y:S02]  /*d150*/  F2FP.F16.F32.PACK_AB R14, R14, R44 ;  /* 0x0000002c0e0e723e */ /* 0x000fe400000000ff */
[----:B------:R-:W-:-:S05]  /*d160*/  F2FP.F16.F32.PACK_AB R15, R47, R46 ;  /* 0x0000002e2f0f723e */ /* 0x000fca00000000ff */
[----:B------:R-:W3:Y:S01]  /*d170*/  MUFU.EX2 R81, R81 ;  /* 0x0000005100517308 */ /* 0x000ee20000000800 */
[----:B-----5:R-:W-:Y:S01]  /*d180*/  FADD.FTZ R30, R76, R30 ;  /* 0x0000001e4c1e7221 */ /* 0x020fe20000010000 */
[----:B------:R-:W-:-:S06]  /*d190*/  FADD.FTZ R31, R75, R31 ;  /* 0x0000001f4b1f7221 */ /* 0x000fcc0000010000 */
[----:B------:R-:W5:Y:S01]  /*d1a0*/  MUFU.EX2 R82, R82 ;  /* 0x0000005200527308 */ /* 0x000f620000000800 */
[----:B------:R-:W-:Y:S01]  /*d1b0*/  F2FP.F16.F32.PACK_AB R24, R24, R48 ;  /* 0x000000301818723e */ /* 0x000fe200000000ff */
[----:B------:R0:W-:Y:S01]  /*d1c0*/  STSM.16.M88.4 [R33], R12 ;  /* 0x0000000c21007844 */ /* 0x0001e20000000200 */
[----:B------:R-:W-:Y:S02]  /*d1d0*/  F2FP.F16.F32.PACK_AB R25, R51, R25 ;  /* 0x000000193319723e */ /* 0x000fe400000000ff */
[----:B------:R-:W-:-:S03]  /*d1e0*/  F2FP.F16.F32.PACK_AB R26, R26, R52 ;  /* 0x000000341a1a723e */ /* 0x000fc600000000ff */
[----:B------:R-:W5:Y:S01]  /*d1f0*/  MUFU.EX2 R84, R84 ;  /* 0x0000005400547308 */ /* 0x000f620000000800 */
[----:B------:R-:W-:-:S07]  /*d200*/  F2FP.F16.F32.PACK_AB R27, R55, R27 ;  /* 0x0000001b371b723e */ /* 0x000fce00000000ff */
[----:B------:R-:W5:Y:S01]  /*d210*/  MUFU.EX2 R83, R83 ;  /* 0x0000005300537308 */ /* 0x000f620000000800 */
[----:B0-----:R-:W-:Y:S01]  /*d220*/  FADD.FTZ R13, R77, R30 ;  /* 0x0000001e4d0d7221 */ /* 0x001fe20000010000 */
[----:B----4-:R-:W-:Y:S01]  /*d230*/  FADD.FTZ R14, R78, R31 ;  /* 0x0000001f4e0e7221 */ /* 0x010fe20000010000 */
[----:B------:R0:W-:Y:S05]  /*d240*/  STSM.16.M88.4 [R61], R24 ;  /* 0x000000183d007844 */ /* 0x0001ea0000000200 */
[----:B------:R-:W4:Y:S01]  /*d250*/  MUFU.EX2 R85, R85 ;  /* 0x0000005500557308 */ /* 0x000f220000000800 */
[----:B-1----:R-:W-:-:S07]  /*d260*/  FADD.FTZ R15, R79, R14 ;  /* 0x0000000e4f0f7221 */ /* 0x002fce0000010000 */
[----:B------:R-:W1:Y:S01]  /*d270*/  MUFU.EX2 R86, R86 ;  /* 0x0000005600567308 */ /* 0x000e620000000800 */
[----:B------:R-:W-:Y:S01]  /*d280*/  F2FP.F16.F32.PACK_AB R6, R21, R60 ;  /* 0x0000003c1506723e */ /* 0x000fe200000000ff */
[----:B0-----:R-:W-:-:S06]  /*d290*/  FADD.FTZ R24, R80, R13 ;  /* 0x0000000d50187221 */ /* 0x001fcc0000010000 */
[----:B------:R-:W0:Y:S01]  /*d2a0*/  MUFU.EX2 R88, R88 ;  /* 0x0000005800587308 */ /* 0x000e220000000800 */
[----:B------:R-:W-:Y:S01]  /*d2b0*/  F2FP.F16.F32.PACK_AB R12, R20, R64 ;  /* 0x00000040140c723e */ /* 0x000fe200000000ff */
[----:B---3--:R-:W-:Y:S01]  /*d2c0*/  FADD.FTZ R21, R81, R24 ;  /* 0x0000001851157221 */ /* 0x008fe20000010000 */
[----:B-----5:R-:W-:-:S05]  /*d2d0*/  FADD.FTZ R20, R82, R15 ;  /* 0x0000000f52147221 */ /* 0x020fca0000010000 */
[----:B------:R-:W3:Y:S01]  /*d2e0*/  MUFU.EX2 R87, R87 ;  /* 0x0000005700577308 */ /* 0x000ee20000000800 */
[----:B------:R-:W-:Y:S01]  /*d2f0*/  FADD.FTZ R24, R84, R21 ;  /* 0x0000001554187221 */ /* 0x000fe20000010000 */
[----:B------:R-:W-:-:S06]  /*d300*/  FADD.FTZ R21, R83, R20 ;  /* 0x0000001453157221 */ /* 0x000fcc0000010000 */
[----:B------:R-:W5:Y:S08]  /*d310*/  MUFU.EX2 R89, R89 ;  /* 0x0000005900597308 */ /* 0x000f700000000800 */
[----:B------:R-:W2:Y:S01]  /*d320*/  MUFU.EX2 R90, R90 ;  /* 0x0000005a005a7308 */ /* 0x000ea20000000800 */
[----:B----4-:R-:W-:Y:S01]  /*d330*/  FADD.FTZ R25, R85, R24 ;  /* 0x0000001855197221 */ /* 0x010fe20000010000 */
[----:B-1----:R-:W-:-:S06]  /*d340*/  FADD.FTZ R20, R86, R21 ;  /* 0x0000001556147221 */ /* 0x002fcc0000010000 */
[----:B------:R-:W1:Y:S01]  /*d350*/  MUFU.EX2 R92, R92 ;  /* 0x0000005c005c7308 */ /* 0x000e620000000800 */
[----:B------:R-:W-:-:S07]  /*d360*/  F2FP.F16.F32.PACK_AB R5, R59, R58 ;  /* 0x0000003a3b05723e */ /* 0x000fce00000000ff */
[----:B------:R-:W4:Y:S01]  /*d370*/  MUFU.EX2 R29, R91 ;  /* 0x0000005b001d7308 */ /* 0x000f220000000800 */
[----:B------:R-:W-:Y:S01]  /*d380*/  F2FP.F16.F32.PACK_AB R7, R63, R62 ;  /* 0x0000003e3f07723e */ /* 0x000fe200000000ff */
[----:B0-----:R-:W-:-:S06]  /*d390*/  FADD.FTZ R26, R88, R25 ;  /* 0x00000019581a7221 */ /* 0x001fcc0000010000 */
[----:B------:R-:W0:Y:S01]  /*d3a0*/  MUFU.EX2 R93, R93 ;  /* 0x0000005d005d7308 */ /* 0x000e220000000800 */
[----:B---3--:R-:W-:-:S07]  /*d3b0*/  FADD.FTZ R21, R87, R20 ;  /* 0x0000001457157221 */ /* 0x008fce0000010000 */
[----:B------:R-:W3:Y:S01]  /*d3c0*/  MUFU.EX2 R91, R94 ;  /* 0x0000005e005b7308 */ /* 0x000ee20000000800 */
[----:B------:R2:W-:Y:S01]  /*d3d0*/  STSM.16.M88.4 [R157+0x24800], R4 ;  /* 0x024800049d007844 */ /* 0x0005e20000000200 */
[----:B-----5:R-:W-:-:S06]  /*d3e0*/  FADD.FTZ R27, R89, R26 ;  /* 0x0000001a591b7221 */ /* 0x020fcc0000010000 */
[----:B------:R-:W5:Y:S08]  /*d3f0*/  MUFU.EX2 R96, R96 ;  /* 0x0000006000607308 */ /* 0x000f700000000800 */
[----:B------:R-:W5:Y:S01]  /*d400*/  MUFU.EX2 R95, R95 ;  /* 0x0000005f005f7308 */ /* 0x000f620000000800 */
[----:B--2---:R-:W-:Y:S01]  /*d410*/  FADD.FTZ R4, R90, R21 ;  /* 0x000000155a047221 */ /* 0x004fe20000010000 */
[----:B-1----:R-:W-:-:S06]  /*d420*/  FADD.FTZ R6, R92, R27 ;  /* 0x0000001b5c067221 */ /* 0x002fcc0000010000 */
[----:B------:R-:W1:Y:S01]  /*d430*/  MUFU.EX2 R98, R98 ;  /* 0x0000006200627308 */ /* 0x000e620000000800 */
[----:B----4-:R-:W-:Y:S01]  /*d440*/  FADD.FTZ R4, R29, R4 ;  /* 0x000000041d047221 */ /* 0x010fe20000010000 */
[----:B0-----:R-:W-:-:S06]  /*d450*/  FADD.FTZ R5, R93, R6 ;  /* 0x000000065d057221 */ /* 0x001fcc0000010000 */
[----:B------:R-:W0:Y:S01]  /*d460*/  MUFU.EX2 R97, R97 ;  /* 0x0000006100617308 */ /* 0x000e220000000800 */
[----:B---3--:R-:W-:-:S07]  /*d470*/  FADD.FTZ R4, R91, R4 ;  /* 0x000000045b047221 */ /* 0x008fce0000010000 */
[----:B------:R-:W2:Y:S01]  /*d480*/  MUFU.EX2 R99, R99 ;  /* 0x0000006300637308 */ /* 0x000ea20000000800 */
[----:B-----5:R-:W-:Y:S01]  /*d490*/  FADD.FTZ R6, R96, R5 ;  /* 0x0000000560067221 */ /* 0x020fe20000010000 */
[----:B------:R-:W-:-:S06]  /*d4a0*/  FADD.FTZ R5, R95, R4 ;  /* 0x000000045f057221 */ /* 0x000fcc0000010000 */
[----:B------:R-:W3:Y:S08]  /*d4b0*/  MUFU.EX2 R100, R100 ;  /* 0x0000006400647308 */ /* 0x000ef00000000800 */
[----:B------:R-:W4:Y:S01]  /*d4c0*/  MUFU.EX2 R102, R102 ;  /* 0x0000006600667308 */ /* 0x000f220000000800 */
[----:B-1----:R-:W-:-:S07]  /*d4d0*/  FADD.FTZ R4, R98, R5 ;  /* 0x0000000562047221 */ /* 0x002fce0000010000 */
[----:B------:R-:W1:Y:S08]  /*d4e0*/  MUFU.EX2 R101, R101 ;  /* 0x0000006500657308 */ /* 0x000e700000000800 */
[----:B------:R-:W5:Y:S01]  /*d4f0*/  MUFU.EX2 R103, R103 ;  /* 0x0000006700677308 */ /* 0x000f620000000800 */
[----:B0-----:R-:W-:Y:S01]  /*d500*/  FADD.FTZ R7, R97, R6 ;  /* 0x0000000661077221 */ /* 0x001fe20000010000 */
[----:B--2---:R-:W-:-:S06]  /*d510*/  FADD.FTZ R5, R99, R4 ;  /* 0x0000000463057221 */ /* 0x004fcc0000010000 */
[----:B------:R-:W0:Y:S08]  /*d520*/  MUFU.EX2 R104, R104 ;  /* 0x0000006800687308 */ /* 0x000e300000000800 */
[----:B------:R-:W2:Y:S01]  /*d530*/  MUFU.EX2 R106, R106 ;  /* 0x0000006a006a7308 */ /* 0x000ea20000000800 */
[----:B---3--:R-:W-:Y:S01]  /*d540*/  FADD.FTZ R6, R100, R7 ;  /* 0x0000000764067221 */ /* 0x008fe20000010000 */
[----:B----4-:R-:W-:-:S06]  /*d550*/  FADD.FTZ R4, R102, R5 ;  /* 0x0000000566047221 */ /* 0x010fcc0000010000 */
[----:B------:R-:W3:Y:S08]  /*d560*/  MUFU.EX2 R105, R105 ;  /* 0x0000006900697308 */ /* 0x000ef00000000800 */
[----:B------:R-:W4:Y:S01]  /*d570*/  MUFU.EX2 R107, R107 ;  /* 0x0000006b006b7308 */ /* 0x000f220000000800 */
[----:B-1----:R-:W-:Y:S01]  /*d580*/  FADD.FTZ R7, R101, R6 ;  /* 0x0000000665077221 */ /* 0x002fe20000010000 */
[----:B-----5:R-:W-:-:S06]  /*d590*/  FADD.FTZ R5, R103, R4 ;  /* 0x0000000467057221 */ /* 0x020fcc0000010000 */
        /* <DEDUP_REMOVED lines=14> */
[----:B0-----:R-:W-:-:S07]  /*d680*/  FADD.FTZ R7, R109, R6 ;  /* 0x000000066d077221 */ /* 0x001fce0000010000 */
[----:B------:R-:W-:Y:S08]  /*d690*/  MUFU.EX2 R116, R116 ;  /* 0x0000007400747308 */ /* 0x000ff00000000800 */
[----:B------:R-:W0:Y:S08]  /*d6a0*/  MUFU.EX2 R117, R117 ;  /* 0x0000007500757308 */ /* 0x000e300000000800 */
[----:B------:R-:W-:Y:S08]  /*d6b0*/  MUFU.EX2 R118, R118 ;  /* 0x0000007600767308 */ /* 0x000ff00000000800 */
[----:B------:R-:W0:Y:S01]  /*d6c0*/  MUFU.EX2 R119, R119 ;  /* 0x0000007700777308 */ /* 0x000e220000000800 */
[----:B--2---:R-:W-:Y:S01]  /*d6d0*/  FADD.FTZ R5, R111, R4 ;  /* 0x000000046f057221 */ /* 0x004fe20000010000 */
[----:B------:R-:W-:Y:S01]  /*d6e0*/  F2FP.F16.F32.PACK_AB R13, R67, R66 ;  /* 0x00000042430d723e */ /* 0x000fe200000000ff */
[----:B---3--:R-:W-:Y:S01]  /*d6f0*/  FADD.FTZ R6, R112, R7 ;  /* 0x0000000770067221 */ /* 0x008fe20000010000 */
[----:B------:R-:W-:Y:S01]  /*d700*/  F2FP.F16.F32.PACK_AB R14, R69, R68 ;  /* 0x00000044450e723e */ /* 0x000fe200000000ff */
[----:B----4-:R-:W-:Y:S01]  /*d710*/  FADD.FTZ R5, R114, R5 ;  /* 0x0000000572057221 */ /* 0x010fe20000010000 */
        /* <DEDUP_REMOVED lines=12> */
[----:B-1----:R-:W-:Y:S01]  /*d7e0*/  FADD.FTZ R7, R113, R6 ;  /* 0x0000000671077221 */ /* 0x002fe20000010000 */
[----:B------:R-:W-:-:S02]  /*d7f0*/  F2FP.F16.F32.PACK_AB R90, R93, R92 ;  /* 0x0000005c5d5a723e */ /* 0x000fc400000000ff */
[----:B------:R-:W-:Y:S02]  /*d800*/  F2FP.F16.F32.PACK_AB R91, R95, R91 ;  /* 0x0000005b5f5b723e */ /* 0x000fe400000000ff */
[----:B------:R-:W-:Y:S02]  /*d810*/  F2FP.F16.F32.PACK_AB R97, R99, R98 ;  /* 0x000000626361723e */ /* 0x000fe400000000ff */
[----:B------:R-:W-:Y:S01]  /*d820*/  F2FP.F16.F32.PACK_AB R104, R105, R104 ;  /* 0x000000686968723e */ /* 0x000fe200000000ff */
[----:B------:R1:W-:Y:S01]  /*d830*/  STSM.16.M88.4 [R32], R12 ;  /* 0x0000000c20007844 */ /* 0x0003e20000000200 */
[----:B------:R-:W-:Y:S01]  /*d840*/  F2FP.F16.F32.PACK_AB R98, R101, R100 ;  /* 0x000000646562723e */ /* 0x000fe200000000ff */
[----:B-----5:R-:W-:Y:S01]  /*d850*/  FADD.FTZ R5, R115, R5 ;  /* 0x0000000573057221 */ /* 0x020fe20000010000 */
[----:B------:R-:W-:Y:S02]  /*d860*/  F2FP.F16.F32.PACK_AB R99, R103, R102 ;  /* 0x000000666763723e */ /* 0x000fe400000000ff */
[----:B------:R-:W-:-:S02]  /*d870*/  F2FP.F16.F32.PACK_AB R105, R107, R106 ;  /* 0x0000006a6b69723e */ /* 0x000fc400000000ff */
[----:B------:R-:W-:Y:S01]  /*d880*/  F2FP.F16.F32.PACK_AB R112, R113, R112 ;  /* 0x000000707170723e */ /* 0x000fe200000000ff */
[----:B------:R1:W-:Y:S01]  /*d890*/  STSM.16.M88.4 [R33+0x6000], R24 ;  /* 0x0060001821007844 */ /* 0x0003e20000000200 */
[----:B------:R-:W-:Y:S02]  /*d8a0*/  F2FP.F16.F32.PACK_AB R106, R109, R108 ;  /* 0x0000006c6d6a723e */ /* 0x000fe400000000ff */
[----:B------:R-:W-:Y:S02]  /*d8b0*/  F2FP.F16.F32.PACK_AB R107, R111, R110 ;  /* 0x0000006e6f6b723e */ /* 0x000fe400000000ff */
[----:B------:R-:W-:Y:S01]  /*d8c0*/  F2FP.F16.F32.PACK_AB R113, R115, R114 ;  /* 0x000000727371723e */ /* 0x000fe200000000ff */
[----:B------:R1:W-:Y:S01]  /*d8d0*/  STSM.16.M88.4 [R61+0x6000], R80 ;  /* 0x006000503d007844 */ /* 0x0003e20000000200 */
[----:B0-----:R-:W-:Y:S02]  /*d8e0*/  F2FP.F16.F32.PACK_AB R114, R117, R116 ;  /* 0x000000747572723e */ /* 0x001fe400000000ff */
[----:B------:R-:W-:Y:S01]  /*d8f0*/  F2FP.F16.F32.PACK_AB R115, R119, R118 ;  /* 0x000000767773723e */ /* 0x000fe200000000ff */
[----:B------:R1:W-:Y:S04]  /*d900*/  STSM.16.M88.4 [R157+0x2a800], R88 ;  /* 0x02a800589d007844 */ /* 0x0003e80000000200 */
        /* <DEDUP_REMOVED lines=8> */
[----:B0-----:R-:W0:Y:S01]  /*d990*/  FENCE.VIEW.ASYNC.S ;  /* 0x00000000000073c6 */ /* 0x001e220000000000 */
[----:B------:R-:W-:Y:S01]  /*d9a0*/  ISETP.GT.AND P2, PT, R8, RZ, PT ;  /* 0x000000ff0800720c */ /* 0x000fe20003f44270 */
        /* <DEDUP_REMOVED lines=20> */
[----:B------:R-:W-:-:S02]  /*daf0*/  VIADD R8, R8, 0xffffffff ;  /* 0xffffffff08087836 */ /* 0x000fc40000000000 */
        /* <DEDUP_REMOVED lines=18> */
[----:B------:R-:W-:Y:S02]  /*dc20*/  IMAD.MOV.U32 R5, RZ, RZ, R10 ;  /* 0x000000ffff057224 */ /* 0x000fe400078e000a */
[----:B------:R-:W-:Y:S01]  /*dc30*/  IMAD.MOV.U32 R6, RZ, RZ, R3 ;  /* 0x000000ffff067224 */ /* 0x000fe200078e0003 */
[----:B0-----:R-:W-:Y:S01]  /*dc40*/  NOP ;  /* 0x0000000000007918 */ /* 0x001fe20000000000 */
[----:B-1----:R-:W-:Y:S05]  /*dc50*/  @P2 BRA `(.L_x_13155) ;  /* 0xffffffd000842947 */ /* 0x002fea000383ffff */
.L_x_13144:
[----:B------:R-:W-:Y:S05]  /*dc60*/  WARPSYNC.ALL ;  /* 0x0000000000007948 */ /* 0x000fea0003800000 */
[----:B------:R-:W-:Y:S06]  /*dc70*/  BAR.ARV 0x8, 0x200 ;  /* 0x0208000000007b1d */ /* 0x000fec0000002000 */
[----:B------:R-:W-:Y:S05]  /*dc80*/  @!P0 BRA `(.L_x_13156) ;  /* 0x0000000000048947 */ /* 0x000fea0003800000 */
[----:B------:R-:W-:Y:S01]  /*dc90*/  BPT.TRAP 0x1 ;  /* 0x000000040000795c */ /* 0x000fe20000300000 */
.L_x_13156:
[----:B------:R-:W-:Y:S02]  /*dca0*/  LEA R12, R152, R2, 0x3 ;  /* 0x00000002980c7211 */ /* 0x000fe400078e18ff */
[----:B------:R-:W-:-:S04]  /*dcb0*/  SHF.L.U32 R5, R156, 0x1f, RZ ;  /* 0x0000001f9c057819 */ /* 0x000fc800000006ff */
[----:B------:R0:W1:Y:S01]  /*dcc0*/  SYNCS.PHASECHK.TRANS64.TRYWAIT P2, [R12+URZ+0x30850], R5 ;  /* 0x030850050c0075a7 */ /* 0x000062000804017f */
[----:B------:R-:W-:Y:S05]  /*dcd0*/  @!P0 BRA `(.L_x_13157) ;  /* 0x0000000000048947 */ /* 0x000fea0003800000 */
[----:B------:R-:W-:Y:S01]  /*dce0*/  BPT.TRAP 0x1 ;  /* 0x000000040000795c */ /* 0x000fe20000300000 */
.L_x_13157:
[----:B------:R-:W2:Y:S01]  /*dcf0*/  LDL.LU R6, [R1+0x38] ;  /* 0x0000380001067983 */ /* 0x000ea20000300800 */
[----:B------:R-:W-:-:S05]  /*dd00*/  VIADD R2, R2, 0x400 ;  /* 0x0000040002027836 */ /* 0x000fca0000000000 */
[----:B------:R-:W-:-:S04]  /*dd10*/  SHF.R.U32.HI R2, RZ, 0x4, R2 ;  /* 0x00000004ff027819 */ /* 0x000fc80000011602 */
[----:B------:R-:W-:Y:S01]  /*dd20*/  LOP3.LUT R9, R2, 0x3fff, RZ, 0xc0, !PT ;  /* 0x00003fff02097812 */ /* 0x000fe200078ec0ff */
[----:B--2---:R-:W-:-:S05]  /*dd30*/  VIADD R6, R6, 0x1e800 ;  /* 0x0001e80006067836 */ /* 0x004fca0000000000 */
[----:B------:R-:W-:-:S04]  /*dd40*/  SHF.R.U32.HI R6, RZ, 0x4, R6 ;  /* 0x00000004ff067819 */ /* 0x000fc80000011606 */
[----:B------:R-:W-:Y:S01]  /*dd50*/  LOP3.LUT R6, R6, 0x3fff, RZ, 0xc0, !PT ;  /* 0x00003fff06067812 */ /* 0x000fe200078ec0ff */
[----:B-1----:R-:W-:Y:S06]  /*dd60*/  @P2 BRA `(.L_x_13158) ;  /* 0x0000000000082947 */ /* 0x002fec0003800000 */
[----:B------:R-:W1:Y:S02]  /*dd70*/  SYNCS.PHASECHK.TRANS64.TRYWAIT P0, [R12+URZ+0x30850], R5 ;  /* 0x030850050c0075a7 */ /* 0x000e64000800017f */
[----:B-1----:R-:W-:Y:S05]  /*dd80*/  @!P0 BRA `(.L_x_13159) ;  /* 0x0000008c00d08947 */ /* 0x002fea0003800000 */
.L_x_13158:
[----:B------:R-:W-:Y:S01]  /*dd90*/  IMAD R8, R152, 0x600, R9 ;  /* 0x0000060098087824 */ /* 0x000fe200078e0209 */
[----:B------:R-:W-:Y:S01]  /*dda0*/  LOP3.LUT R6, R6, 0x10000, RZ, 0xfc, !PT ;  /* 0x0001000006067812 */ /* 0x000fe200078efcff */
[----:B------:R-:W-:Y:S01]  /*ddb0*/  IMAD.MOV.U32 R7, RZ, RZ, 0x40000040 ;  /* 0x40000040ff077424 */ /* 0x000fe200078e00ff */
[----:B------:R-:W2:Y:S01]  /*ddc0*/  LDL.LU R21, [R1+0x5c] ;  /* 0x00005c0001157983 */ /* 0x000ea20000300800 */
[----:B------:R-:W-:Y:S01]  /*ddd0*/  IMAD.MOV.U32 R9, RZ, RZ, 0x40000040 ;  /* 0x40000040ff097424 */ /* 0x000fe200078e00ff */
[----:B------:R-:W-:Y:S05]  /*dde0*/  WARPSYNC.ALL ;  /* 0x0000000000007948 */ /* 0x000fea0003800000 */
[C---:B------:R-:W-:Y:S01]  /*ddf0*/  R2UR UR4, R6.reuse ;  /* 0x00000000060472ca */ /* 0x040fe200000e0000 */
[----:B------:R-:W-:Y:S01]  /*de00*/  WARPGROUP.ARRIVE ;  /* 0x00000000000079c5 */ /* 0x000fe20000000000 */
[----:B------:R-:W-:Y:S01]  /*de10*/  R2UR UR5, R7 ;  /* 0x00000000070572ca */ /* 0x000fe200000e0000 */
[----:B------:R-:W-:Y:S01]  /*de20*/  VIADD R24, R6, 0x2 ;  /* 0x0000000206187836 */ /* 0x000fe20000000000 */
[C---:B------:R-:W-:Y:S01]  /*de30*/  R2UR UR6, R8.reuse ;  /* 0x00000000080672ca */ /* 0x040fe200000e0000 */
[----:B------:R-:W-:Y:S01]  /*de40*/  IMAD.MOV.U32 R25, RZ, RZ, 0x40000040 ;  /* 0x40000040ff197424 */ /* 0x000fe200078e00ff */
[----:B------:R-:W-:Y:S01]  /*de50*/  R2UR UR7, R9 ;  /* 0x00000000090772ca */ /* 0x000fe200000e0000 */
[----:B------:R-:W-:Y:S01]  /*de60*/  IMAD.MOV.U32 R15, RZ, RZ, 0x40000040 ;  /* 0x40000040ff0f7424 */ /* 0x000fe200078e00ff */
[----:B------:R-:W-:Y:S01]  /*de70*/  IADD3 R14, R8, 0x80, RZ ;  /* 0x00000080080e7810 */ /* 0x000fe20007ffe0ff */
[----:B------:R-:W-:Y:S01]  /*de80*/  IMAD.MOV.U32 R7, RZ, RZ, 0x40000040 ;  /* 0x40000040ff077424 */ /* 0x000fe200078e00ff */
[----:B------:R-:W-:Y:S01]  /*de90*/  MOV R9, 0x40000040 ;  /* 0x4000004000097802 */ /* 0x000fe20000000f00 */
[----:B------:R-:W3:Y:S01]  /*dea0*/  SHFL.BFLY PT, R11, R20, 0x2, 0x1f ;  /* 0x0c401f00140b7f89 */ /* 0x000ee200000e0000 */
[----:B------:R-:W-:Y:S01]  /*deb0*/  IMAD.MOV.U32 R27, RZ, RZ, RZ ;  /* 0x000000ffff1b7224 */ /* 0x000fe200078e00ff */
[----:B------:R-:W-:Y:S01]  /*dec0*/  MOV R31, 0xff800000 ;  /* 0xff800000001f7802 */ /* 0x000fe20000000f00 */
[----:B------:R-:W-:Y:S01]  /*ded0*/  VIADD R152, R152, 0x1 ;  /* 0x0000000198987836 */ /* 0x000fe20000000000 */
[----:B01----:R-:W0:Y:S01]  /*dee0*/  SHFL.BFLY PT, R5, R4, 0x2, 0x1f ;  /* 0x0c401f0004057f89 */ /* 0x003e2200000e0000 */
[----:B------:R-:W-:-:S03]  /*def0*/  IMAD.MOV.U32 R36, RZ, RZ, -0x800000 ;  /* 0xff800000ff247424 */ /* 0x000fc600078e00ff */
[----:B------:R-:W-:Y:S01]  /*df00*/  HGMMA.64x64x16.F32 R120, gdesc[UR4].tnspB, R120, gsb0 ;  /* 0x40e00000047879f0 */ /* 0x000fe20008000878 */
[----:B------:R-:W-:Y:S01]  /*df10*/  R2UR UR4, R24 ;  /* 0x00000000180472ca */ /* 0x000fe200000e0000 */
[----:B------:R-:W-:Y:S01]  /*df20*/  VIADD R24, R6, 0x4 ;  /* 0x0000000406187836 */ /* 0x000fe20000000000 */
[----:B------:R-:W-:Y:S01]  /*df30*/  R2UR UR5, R25 ;  /* 0x00000000190572ca */ /* 0x000fe200000e0000 */
[----:B------:R-:W-:Y:S01]  /*df40*/  IMAD.MOV.U32 R25, RZ, RZ, 0x40000040 ;  /* 0x40000040ff197424 */ /* 0x000fe200078e00ff */
[----:B------:R-:W-:Y:S01]  /*df50*/  R2UR UR6, R14 ;  /* 0x000000000e0672ca */ /* 0x000fe200000e0000 */
[----:B------:R-:W-:Y:S01]  /*df60*/  VIADD R14, R8, 0x100 ;  /* 0x00000100080e7836 */ /* 0x000fe20000000000 */
[----:B------:R-:W-:Y:S02]  /*df70*/  R2UR UR7, R15 ;  /* 0x000000000f0772ca */ /* 0x000fe400000e0000 */
[----:B------:R-:W-:Y:S02]  /*df80*/  MOV R15, 0x40000040 ;  /* 0x40000040000f7802 */ /* 0x000fe40000000f00 */
[----:B------:R-:W-:-:S04]  /*df90*/  ISETP.NE.AND P0, PT, R152, 0x2, PT ;  /* 0x000000029800780c */ /* 0x000fc80003f05270 */
[----:B------:R-:W-:Y:S01]  /*dfa0*/  SEL R152, R152, RZ, P0 ;  /* 0x000000ff98987207 */ /* 0x000fe20000000000 */
[----:B---3--:R-:W-:Y:S01]  /*dfb0*/  FADD.FTZ R11, R11, R20 ;  /* 0x000000140b0b7221 */ /* 0x008fe20000010000 */
[----:B0-----:R-:W-:-:S04]  /*dfc0*/  FADD.FTZ R5, R5, R4 ;  /* 0x0000000405057221 */ /* 0x001fc80000010000 */
[----:B------:R-:W0:Y:S04]  /*dfd0*/  SHFL.BFLY PT, R4, R11, 0x1, 0x1f ;  /* 0x0c201f000b047f89 */ /* 0x000e2800000e0000 */
[----:B------:R-:W1:Y:S01]  /*dfe0*/  SHFL.BFLY PT, R2, R5, 0x1, 0x1f ;  /* 0x0c201f0005027f89 */ /* 0x000e6200000e0000 */
[----:B0-----:R-:W-:-:S05]  /*dff0*/  FADD.FTZ R13, R11, R4 ;  /* 0x000000040b0d7221 */ /* 0x001fca0000010000 */
[----:B------:R-:W-:Y:S01]  /*e000*/  FSETP.NE.FTZ.AND P3, PT, R13, RZ, PT ;  /* 0x000000ff0d00720b */ /* 0x000fe20003f75000 */
[----:B------:R-:W-:Y:S02]  /*e010*/  WARPGROUP.DEPBAR.LE gsb0, 0x0 ;  /* 0x00008000000079c5 */ /* 0x000fe40000010000 */
[----:B------:R-:W-:-:S06]  /*e020*/  WARPGROUP.ARRIVE ;  /* 0x00000000000079c5 */ /* 0x000fcc0000000000 */
[----:B------:R-:W-:Y:S01]  /*e030*/  HGMMA.64x64x16.F32 R120, gdesc[UR4].tnspB, R120, gsb0 ;  /* 0x40e00000047879f0 */ /* 0x000fe20008000878 */
[----:B------:R-:W-:Y:S01]  /*e040*/  R2UR UR4, R24 ;  /* 0x00000000180472ca */ /* 0x000fe200000e0000 */
[----:B------:R-:W-:Y:S01]  /*e050*/  VIADD R24, R6, 0x6 ;  /* 0x0000000606187836 */ /* 0x000fe20000000000 */
[----:B------:R-:W-:Y:S01]  /*e060*/  R2UR UR5, R25 ;  /* 0x00000000190572ca */ /* 0x000fe200000e0000 */
[----:B------:R-:W-:Y:S01]  /*e070*/  IMAD.MOV.U32 R25, RZ, RZ, 0x40000040 ;  /* 0x40000040ff197424 */ /* 0x000fe200078e00ff */
[----:B------:R-:W-:Y:S01]  /*e080*/  R2UR UR6, R14 ;  /* 0x000000000e0672ca */ /* 0x000fe200000e0000 */
[----:B------:R-:W-:Y:S01]  /*e090*/  VIADD R14, R8, 0x180 ;  /* 0x00000180080e7836 */ /* 0x000fe20000000000 */
[----:B------:R-:W-:Y:S01]  /*e0a0*/  R2UR UR7, R15 ;  /* 0x000000000f0772ca */ /* 0x000fe200000e0000 */
[----:B------:R-:W-:Y:S01]  /*e0b0*/  IMAD.MOV.U32 R15, RZ, RZ, 0x40000040 ;  /* 0x40000040ff0f7424 */ /* 0x000fe200078e00ff */
[----:B------:R-:W-:Y:S02]  /*e0c0*/  WARPGROUP.DEPBAR.LE gsb0, 0x0 ;  /* 0x00008000000079c5 */ /* 0x000fe40000010000 */
[----:B------:R-:W-:-:S09]  /*e0d0*/  WARPGROUP.ARRIVE ;  /* 0x00000000000079c5 */ /* 0x000fd20000000000 */
[----:B------:R-:W-:Y:S01]  /*e0e0*/  HGMMA.64x64x16.F32 R120, gdesc[UR4].tnspB, R120, gsb0 ;  /* 0x40e00000047879f0 */ /* 0x000fe20008000878 */
[----:B------:R-:W-:Y:S01]  /*e0f0*/  R2UR UR4, R24 ;  /* 0x00000000180472ca */ /* 0x000fe200000e0000 */
[----:B------:R-:W-:Y:S01]  /*e100*/  VIADD R24, R6, 0x600 ;  /* 0x0000060006187836 */ /* 0x000fe20000000000 */
[----:B------:R-:W-:Y:S01]  /*e110*/  R2UR UR5, R25 ;  /* 0x00000000190572ca */ /* 0x000fe200000e0000 */
[----:B------:R-:W-:Y:S01]  /*e120*/  IMAD.MOV.U32 R25, RZ, RZ, 0x40000040 ;  /* 0x40000040ff197424 */ /* 0x000fe200078e00ff */
[----:B------:R-:W-:Y:S02]  /*e130*/  R2UR UR6, R14 ;  /* 0x000000000e0672ca */ /* 0x000fe400000e0000 */
[----:B------:R-:W-:Y:S01]  /*e140*/  R2UR UR7, R15 ;  /* 0x000000000f0772ca */ /* 0x000fe200000e0000 */
[----:B------:R-:W-:Y:S01]  /*e150*/  IMAD.MOV.U32 R15, RZ, RZ, 0x40000040 ;  /* 0x40000040ff0f7424 */ /* 0x000fe200078e00ff */
[----:B------:R-:W-:Y:S01]  /*e160*/  IADD3 R14, R8, 0x200, RZ ;  /* 0x00000200080e7810 */ /* 0x000fe20007ffe0ff */
[----:B------:R-:W-:-:S02]  /*e170*/  WARPGROUP.DEPBAR.LE gsb0, 0x0 ;  /* 0x00008000000079c5 */ /* 0x000fc40000010000 */
[----:B------:R-:W-:-:S08]  /*e180*/  WARPGROUP.ARRIVE ;  /* 0x00000000000079c5 */ /* 0x000fd00000000000 */
        /* <DEDUP_REMOVED lines=8> */
[----:B------:R-:W-:Y:S01]  /*e210*/  MOV R15, 0x40000040 ;  /* 0x40000040000f7802 */ /* 0x000fe20000000f00 */
[----:B--2---:R-:W-:-:S05]  /*e220*/  VIADD R21, R21, 0x1 ;  /* 0x0000000115157836 */ /* 0x004fca0000000000 */
[----:B------:R0:W-:Y:S01]  /*e230*/  STL [R1+0x5c], R21 ;  /* 0x00005c1501007387 */ /* 0x0001e20000100800 */
        /* <DEDUP_REMOVED lines=55> */
[C---:B------:R-:W-:Y:S01]  /*e5b0*/  IADD3 R14, R8.reuse, 0x500, RZ ;  /* 0x00000500080e7810 */ /* 0x040fe20007ffe0ff */
[----:B------:R-:W-:Y:S01]  /*e5c0*/  VIADD R8, R8, 0x580 ;  /* 0x0000058008087836 */ /* 0x000fe20000000000 */
[----:B------:R-:W-:-:S02]  /*e5d0*/  WARPGROUP.DEPBAR.LE gsb0, 0x0 ;  /* 0x00008000000079c5 */ /* 0x000fc40000010000 */
[----:B------:R-:W-:-:S07]  /*e5e0*/  WARPGROUP.ARRIVE ;  /* 0x00000000000079c5 */ /* 0x000fce0000000000 */
[----:B------:R-:W-:Y:S01]  /*e5f0*/  HGMMA.64x64x16.F32 R120, gdesc[UR4].tnspB, R120, gsb0 ;  /* 0x40e00000047879f0 */ /* 0x000fe20008000878 */
[----:B------:R-:W-:Y:S02]  /*e600*/  R2UR UR4, R24 ;  /* 0x00000000180472ca */ /* 0x000fe400000e0000 */
[----:B------:R-:W-:Y:S02]  /*e610*/  R2UR UR5, R25 ;  /* 0x00000000190572ca */ /* 0x000fe400000e0000 */
[----:B------:R-:W-:Y:S02]  /*e620*/  R2UR UR6, R14 ;  /* 0x000000000e0672ca */ /* 0x000fe400000e0000 */
[----:B------:R-:W-:Y:S01]  /*e630*/  R2UR UR7, R15 ;  /* 0x000000000f0772ca */ /* 0x000fe200000e0000 */
[----:B------:R-:W-:Y:S02]  /*e640*/  WARPGROUP.DEPBAR.LE gsb0, 0x0 ;  /* 0x00008000000079c5 */ /* 0x000fe40000010000 */
[----:B------:R-:W-:-:S10]  /*e650*/  WARPGROUP.ARRIVE ;  /* 0x00000000000079c5 */ /* 0x000fd40000000000 */
[----:B------:R-:W-:Y:S01]  /*e660*/  HGMMA.64x64x16.F32 R120, gdesc[UR4].tnspB, R120, gsb0 ;  /* 0x40e00000047879f0 */ /* 0x000fe20008000878 */
[----:B------:R-:W-:Y:S01]  /*e670*/  R2UR UR4, R6 ;  /* 0x00000000060472ca */ /* 0x000fe200000e0000 */
[----:B------:R-:W-:Y:S01]  /*e680*/  IMAD.MOV.U32 R6, RZ, RZ, RZ ;  /* 0x000000ffff067224 */ /* 0x000fe200078e00ff */
[----:B------:R-:W-:Y:S02]  /*e690*/  R2UR UR5, R7 ;  /* 0x00000000070572ca */ /* 0x000fe400000e0000 */
[----:B------:R-:W-:Y:S01]  /*e6a0*/  R2UR UR6, R8 ;  /* 0x00000000080672ca */ /* 0x000fe200000e0000 */
[----:B------:R-:W2:Y:S01]  /*e6b0*/  @P3 MUFU.LG2 R7, R13 ;  /* 0x0000000d00073308 */ /* 0x000ea20000000c00 */
[----:B------:R-:W-:Y:S01]  /*e6c0*/  R2UR UR7, R9 ;  /* 0x00000000090772ca */ /* 0x000fe200000e0000 */
[----:B-1----:R-:W-:Y:S01]  /*e6d0*/  FADD.FTZ R9, R5, R2 ;  /* 0x0000000205097221 */ /* 0x002fe20000010000 */
[----:B------:R-:W-:Y:S01]  /*e6e0*/  @!P1 VIADD R8, R12, 0x30860 ;  /* 0x000308600c089836 */ /* 0x000fe20000000000 */
[----:B------:R-:W-:-:S03]  /*e6f0*/  SEL R5, RZ, 0x1, P0 ;  /* 0x00000001ff057807 */ /* 0x000fc60000000000 */
[----:B------:R-:W-:Y:S01]  /*e700*/  FSETP.NE.FTZ.AND P2, PT, R9, RZ, PT ;  /* 0x000000ff0900720b */ /* 0x000fe20003f55000 */
[----:B------:R-:W-:Y:S01]  /*e710*/  @P3 MUFU.RCP R6, R13 ;  /* 0x0000000d00063308 */ /* 0x000fe20000001000 */
[----:B------:R-:W-:Y:S02]  /*e720*/  LOP3.LUT R156, R156, R5, RZ, 0x3c, !PT ;  /* 0x000000059c9c7212 */ /* 0x000fe400078e3cff */
[----:B------:R-:W-:Y:S01]  /*e730*/  @!P1 PRMT R8, RZ, 0x654, R8 ;  /* 0x00000654ff089816 */ /* 0x000fe20000000008 */
[----:B--2---:R-:W-:-:S08]  /*e740*/  @P3 FMUL.FTZ R7, R7, 0.69314718246459960938 ;  /* 0x3f31721807073820 */ /* 0x004fd00000410000 */
[----:B------:R-:W1:Y:S01]  /*e750*/  @P2 MUFU.LG2 R4, R9 ;  /* 0x0000000900042308 */ /* 0x000e620000000c00 */
[C---:B------:R-:W-:Y:S01]  /*e760*/  @P2 FMUL.FTZ R2, R0.reuse, 0.69314718246459960938 ;  /* 0x3f31721800022820 */ /* 0x040fe20000410000 */
[----:B------:R-:W-:-:S04]  /*e770*/  @P3 FMUL.FTZ R0, R0, 0.69314718246459960938 ;  /* 0x3f31721800003820 */ /* 0x000fc80000410000 */
[----:B------:R-:W-:Y:S02]  /*e780*/  @P3 FFMA.FTZ R31, R0, R10, R7 ;  /* 0x0000000a001f3223 */ /* 0x000fe40000010007 */
[----:B------:R-:W2:Y:S01]  /*e790*/  @P2 MUFU.RCP R27, R9 ;  /* 0x00000009001b2308 */ /* 0x000ea20000001000 */
[----:B-1----:R-:W-:-:S04]  /*e7a0*/  @P2 FMUL.FTZ R5, R4, 0.69314718246459960938 ;  /* 0x3f31721804052820 */ /* 0x002fc80000410000 */
[----:B------:R-:W-:Y:S01]  /*e7b0*/  @P2 FFMA.FTZ R36, R2, R3, R5 ;  /* 0x0000000302242223 */ /* 0x000fe20000010005 */
[----:B------:R-:W-:Y:S02]  /*e7c0*/  WARPGROUP.DEPBAR.LE gsb0, 0x0 ;  /* 0x00008000000079c5 */ /* 0x000fe40000010000 */
[----:B------:R-:W-:-:S06]  /*e7d0*/  WARPGROUP.ARRIVE ;  /* 0x00000000000079c5 */ /* 0x000fcc0000000000 */
[----:B------:R-:W-:Y:S03]  /*e7e0*/  HGMMA.64x64x16.F32 R120, gdesc[UR4].tnspB, R120, gsb0 ;  /* 0x40e00000047879f0 */ /* 0x000fe60008000878 */
        /* <DEDUP_REMOVED lines=35> */
.L_x_13108:
[----:B------:R-:W2:Y:S01]  /*ea20*/  LDL R65, [R1+0x54] ;  /* 0x0000540001417983 */ /* 0x000ea20000100800 */
[----:B------:R-:W-:Y:S05]  /*ea30*/  WARPSYNC.ALL ;  /* 0x0000000000007948 */ /* 0x000fea0003800000 */
[----:B------:R-:W0:Y:S01]  /*ea40*/  S2R R2, SR_TID.X ;  /* 0x0000000000027919 */ /* 0x000e220000002100 */
[----:B------:R-:W1:Y:S01]  /*ea50*/  S2UR UR5, SR_CgaCtaId ;  /* 0x00000000000579c3 */ /* 0x000e620000008800 */
[----:B------:R-:W-:Y:S01]  /*ea60*/  UMOV UR4, 0x400 ;  /* 0x0000040000047882 */ /* 0x000fe20000000000 */
[----:B------:R-:W-:Y:S01]  /*ea70*/  BSSY B0, `(.L_x_13160) ;  /* 0x000018c000007945 */ /* 0x000fe20003800000 */
[----:B-1----:R-:W-:Y:S01]  /*ea80*/  ULEA UR4, UR5, UR4, 0x18 ;  /* 0x0000000405047291 */ /* 0x002fe2000f8ec03f */
[----:B0-----:R-:W-:-:S05]  /*ea90*/  VIADD R66, R2, 0xffffff80 ;  /* 0xffffff8002427836 */ /* 0x001fca0000000000 */
[----:B------:R-:W-:Y:S01]  /*eaa0*/  IMAD.U32 R2, RZ, RZ, UR4 ;  /* 0x00000004ff027e24 */ /* 0x000fe2000f8e00ff */
[----:B------:R-:W-:Y:S01]  /*eab0*/  BAR.SYNC.DEFER_BLOCKING 0x5, 0x200 ;  /* 0x0148000000007b1d */ /* 0x000fe20000010000 */
[----:B------:R-:W-:-:S04]  /*eac0*/  SHF.R.S32.HI R3, RZ, 0x1f, R66 ;  /* 0x0000001fff037819 */ /* 0x000fc80000011442 */
[----:B------:R-:W-:-:S04]  /*ead0*/  LEA.HI R30, R3, R66, RZ, 0x3 ;  /* 0x00000042031e7211 */ /* 0x000fc800078f18ff */
[----:B------:R-:W-:Y:S02]  /*eae0*/  LOP3.LUT R3, R30, 0xfffffff8, RZ, 0xc0, !PT ;  /* 0xfffffff81e037812 */ /* 0x000fe400078ec0ff */
[----:B------:R-:W-:-:S03]  /*eaf0*/  SHF.R.S32.HI R30, RZ, 0x3, R30 ;  /* 0x00000003ff1e7819 */ /* 0x000fc6000001141e */
[----:B------:R-:W-:-:S04]  /*eb00*/  IMAD.IADD R3, R66, 0x1, -R3 ;  /* 0x0000000142037824 */ /* 0x000fc800078e0a03 */
[----:B------:R-:W-:Y:S01]  /*eb10*/  IMAD.SHL.U32 R29, R3, 0x8, RZ ;  /* 0x00000008031d7824 */ /* 0x000fe200078e00ff */
[----:B------:R0:W1:Y:S04]  /*eb20*/  LDS.128 R32, [R2+0x308d0] ;  /* 0x0308d00002207984 */ /* 0x0000680000000c00 */
[----:B------:R-:W-:Y:S01]  /*eb30*/  SHF.R.S32.HI R28, RZ, 0x1f, R29 ;  /* 0x0000001fff1c7819 */ /* 0x000fe2000001141d */
[----:B------:R-:W-:Y:S06]  /*eb40*/  BAR.ARV 0x4, 0x200 ;  /* 0x0108000000007b1d */ /* 0x000fec0000002000 */
[----:B--2--5:R-:W-:-:S02]  /*eb50*/  SHF.R.S32.HI R24, RZ, 0x1f, R65 ;  /* 0x0000001fff187819 */ /* 0x024fc40000011441 */
[C---:B------:R-:W-:Y:S02]  /*eb60*/  SHF.L.U32 R62, R65.reuse, 0x2, RZ ;  /* 0x00000002413e7819 */ /* 0x040fe400000006ff */
[----:B------:R-:W-:Y:S01]  /*eb70*/  SHF.L.U64.HI R64, R65, 0x2, R24 ;  /* 0x0000000241407819 */ /* 0x000fe20000010218 */
[----:B01----:R-:W-:Y:S06]  /*eb80*/  @P1 BRA `(.L_x_13161) ;  /* 0x0000000c00a01947 */ /* 0x003fec0003800000 */
[----:B------:R-:W2:Y:S01]  /*eb90*/  LDL R4, [R1+0x78] ;  /* 0x0000780001047983 */ /* 0x000ea20000100800 */
[----:B------:R-:W0:Y:S01]  /*eba0*/  S2R R5, SR_SWINHI ;  /* 0x0000000000057919 */ /* 0x000e220000002f00 */
[----:B------:R-:W-:Y:S05]  /*ebb0*/  WARPSYNC.ALL ;  /* 0x0000000000007948 */ /* 0x000fea0003800000 */
[----:B------:R-:W-:Y:S01]  /*ebc0*/  F2FP.F16.F32.PACK_AB R12, R12, R59 ;  /* 0x0000003b0c0c723e */ /* 0x000fe200000000ff */
[----:B------:R-:W-:Y:S01]  /*ebd0*/  ULDC.64 UR4, c[0x0][0xc00] ;  /* 0x0003000000047ab9 */ /* 0x000fe20000000a00 */
[----:B------:R-:W-:Y:S01]  /*ebe0*/  F2FP.F16.F32.PACK_AB R13, R13, R60 ;  /* 0x0000003c0d0d723e */ /* 0x000fe200000000ff */
[----:B------:R-:W3:Y:S01]  /*ebf0*/  LDL R67, [R1+0x74] ;  /* 0x0000740001437983 */ /* 0x000ee20000100800 */
[----:B------:R-:W-:-:S03]  /*ec00*/  F2FP.F16.F32.PACK_AB R14, R14, R57 ;  /* 0x000000390e0e723e */ /* 0x000fc600000000ff */
[----:B------:R-:W3:Y:S01]  /*ec10*/  LDL R66, [R1+0x60] ;  /* 0x0000600001427983 */ /* 0x000ee20000100800 */
[----:B------:R-:W-:Y:S02]  /*ec20*/  MOV R20, R2 ;  /* 0x0000000200147202 */ /* 0x000fe40000000f00 */
[----:B0-----:R-:W-:Y:S02]  /*ec30*/  MOV R21, R5 ;  /* 0x0000000500157202 */ /* 0x001fe40000000f00 */
[----:B------:R-:W-:Y:S01]  /*ec40*/  F2FP.F16.F32.PACK_AB R15, R15, R58 ;  /* 0x0000003a0f0f723e */ /* 0x000fe200000000ff */
[----:B------:R-:W-:Y:S01]  /*ec50*/  BAR.SYNC.DEFER_BLOCKING 0x1, 0x180 ;  /* 0x0046000000007b1d */ /* 0x000fe20000010000 */
[----:B--2---:R-:W-:-:S03]  /*ec60*/  IMAD.WIDE R10, R4, 0x2, R20 ;  /* 0x00000002040a7825 */ /* 0x004fc600078e0214 */
[C---:B------:R-:W-:Y:S02]  /*ec70*/  LOP3.LUT R9, R10.reuse, 0x380, RZ, 0xc0, !PT ;  /* 0x000003800a097812 */ /* 0x040fe400078ec0ff */
[C---:B------:R-:W-:Y:S02]  /*ec80*/  IADD3 R25, P2, R10.reuse, 0x20, RZ ;  /* 0x000000200a197810 */ /* 0x040fe40007f5e0ff */
[C---:B------:R-:W-:Y:S02]  /*ec90*/  IADD3 R63, P0, R10.reuse, 0x60, RZ ;  /* 0x000000600a3f7810 */ /* 0x040fe40007f1e0ff */
[----:B------:R-:W-:Y:S02]  /*eca0*/  IADD3 R61, P1, R10, 0x40, RZ ;  /* 0x000000400a3d7810 */ /* 0x000fe40007f3e0ff */
        /* <DEDUP_REMOVED lines=8> */
[----:B------:R-:W-:Y:S01]  /*ed30*/  MOV R10, R10 ;  /* 0x0000000a000a7202 */ /* 0x000fe20000000f00 */
[--C-:B------:R-:W-:Y:S01]  /*ed40*/  IMAD.X R5, RZ, RZ, R11.reuse, P0 ;  /* 0x000000ffff057224 */ /* 0x100fe200000e060b */
[----:B------:R-:W-:Y:S01]  /*ed50*/  LOP3.LUT R8, R4, R25, RZ, 0x3c, !PT ;  /* 0x0000001904087212 */ /* 0x000fe200078e3cff */
[--C-:B------:R-:W-:Y:S01]  /*ed60*/  IMAD.X R7, RZ, RZ, R11.reuse, P1 ;  /* 0x000000ffff077224 */ /* 0x100fe200008e060b */
[----:B------:R-:W-:Y:S01]  /*ed70*/  LOP3.LUT R6, R6, R61, RZ, 0x3c, !PT ;  /* 0x0000003d06067212 */ /* 0x000fe200078e3cff */
[----:B------:R-:W-:Y:S01]  /*ed80*/  IMAD.X R9, RZ, RZ, R11, P2 ;  /* 0x000000ffff097224 */ /* 0x000fe200010e060b */
[----:B------:R-:W-:Y:S01]  /*ed90*/  LOP3.LUT R4, R32, R63, RZ, 0x3c, !PT ;  /* 0x0000003f20047212 */ /* 0x000fe200078e3cff */
[----:B------:R0:W-:Y:S01]  /*eda0*/  STSM.16.M88.4 [R10], R12 ;  /* 0x0000000c0a007844 */ /* 0x0001e20000000200 */
[----:B------:R-:W-:Y:S02]  /*edb0*/  MOV R32, R6 ;  /* 0x0000000600207202 */ /* 0x000fe40000000f00 */
[----:B------:R-:W-:-:S02]  /*edc0*/  MOV R25, R4 ;  /* 0x0000000400197202 */ /* 0x000fc40000000f00 */
[----:B------:R-:W-:Y:S02]  /*edd0*/  ISETP.NE.U32.AND P0, PT, RZ, UR4, PT ;  /* 0x00000004ff007c0c */ /* 0x000fe4000bf05070 */
[----:B------:R-:W-:Y:S02]  /*ede0*/  MOV R57, R8 ;  /* 0x0000000800397202 */ /* 0x000fe40000000f00 */
[----:B------:R-:W-:Y:S02]  /*edf0*/  F2FP.F16.F32.PACK_AB R4, R55, R56 ;  /* 0x000000383704723e */ /* 0x000fe400000000ff */
[----:B------:R-:W-:Y:S02]  /*ee00*/  F2FP.F16.F32.PACK_AB R5, R53, R54 ;  /* 0x000000363505723e */ /* 0x000fe400000000ff */
[----:B------:R-:W-:Y:S02]  /*ee10*/  F2FP.F16.F32.PACK_AB R6, R51, R52 ;  /* 0x000000343306723e */ /* 0x000fe400000000ff */
[----:B0-----:R-:W-:-:S02]  /*ee20*/  F2FP.F16.F32.PACK_AB R12, R26, R39 ;  /* 0x000000271a0c723e */ /* 0x001fc400000000ff */
[----:B------:R-:W-:Y:S02]  /*ee30*/  IADD3 R26, P1, R62, UR4, RZ ;  /* 0x000000043e1a7c10 */ /* 0x000fe4000ff3e0ff */
        /* <DEDUP_REMOVED lines=8> */
[----:B------:R-:W-:Y:S01]  /*eec0*/  ISETP.NE.AND.EX P0, PT, RZ, UR5, PT, P0 ;  /* 0x00000005ff007c0c */ /* 0x000fe2000bf05300 */
[----:B------:R0:W-:Y:S01]  /*eed0*/  STSM.16.M88.4 [R57], R4 ;  /* 0x0000000439007844 */ /* 0x0001e20000000200 */
[----:B------:R-:W-:Y:S01]  /*eee0*/  IADD3.X R27, R64, UR5, RZ, P1, !PT ;  /* 0x00000005401b7c10 */ /* 0x000fe20008ffe4ff */
[----:B------:R-:W-:Y:S01]  /*eef0*/  ULDC.64 UR4, c[0x0][0xc08] ;  /* 0x0003020000047ab9 */ /* 0x000fe20000000a00 */
[----:B------:R-:W-:Y:S01]  /*ef00*/  IMAD.MOV.U32 R38, RZ, RZ, RZ ;  /* 0x000000ffff267224 */ /* 0x000fe200078e00ff */
[----:B------:R1:W-:Y:S01]  /*ef10*/  STSM.16.M88.4 [R32], R8 ;  /* 0x0000000820007844 */ /* 0x0003e20000000200 */
[----:B------:R-:W-:Y:S01]  /*ef20*/  ISETP.NE.U32.AND P1, PT, RZ, UR4, PT ;  /* 0x00000004ff007c0c */ /* 0x000fe2000bf25070 */
[----:B------:R-:W2:Y:S02]  /*ef30*/  LDC R0, c[0x0][0xbe8] ;  /* 0x0002fa00ff007b82 */ /* 0x000ea40000000800 */
[----:B------:R3:W-:Y:S06]  /*ef40*/  STSM.16.M88.4 [R25], R12 ;  /* 0x0000000c19007844 */ /* 0x0007ec0000000200 */
[----:B------:R-:W-:Y:S01]  /*ef50*/  BAR.SYNC.DEFER_BLOCKING 0x1, 0x180 ;  /* 0x0046000000007b1d */ /* 0x000fe20000010000 */
[----:B------:R-:W-:-:S13]  /*ef60*/  ISETP.NE.AND.EX P1, PT, RZ, UR5, PT, P1 ;  /* 0x00000005ff007c0c */ /* 0x000fda000bf25310 */
[----:B0-----:R-:W-:Y:S01]  /*ef70*/  @P1 IADD3 R4, P3, R62, UR4, RZ ;  /* 0x000000043e041c10 */ /* 0x001fe2000ff7e0ff */
[----:B------:R-:W-:Y:S02]  /*ef80*/  ULDC UR4, c[0x0][0xa88] ;  /* 0x0002a20000047ab9 */ /* 0x000fe40000000800 */
[----:B-1----:R-:W-:Y:S01]  /*ef90*/  IMAD.U32 R9, RZ, RZ, UR4 ;  /* 0x00000004ff097e24 */ /* 0x002fe2000f8e00ff */
[----:B------:R-:W-:Y:S01]  /*efa0*/  @P1 IADD3.X R5, R64, UR5, RZ, P3, !PT ;  /* 0x0000000540051c10 */ /* 0x000fe20009ffe4ff */
[----:B------:R0:W5:Y:S04]  /*efb0*/  @P0 LDG.E R38, desc[UR56][R26.64] ;  /* 0x000000381a260981 */ /* 0x000168000c1e1900 */
[----:B------:R0:W5:Y:S01]  /*efc0*/  @P1 LDG.E R9, desc[UR56][R4.64] ;  /* 0x0000003804091981 */ /* 0x000162000c1e1900 */
[----:B--2---:R-:W-:-:S13]  /*efd0*/  ISETP.NE.AND P2, PT, R0, 0x1, PT ;  /* 0x000000010000780c */ /* 0x004fda0003f45270 */
[----:B------:R-:W1:Y:S08]  /*efe0*/  @P2 LDC R6, c[0x0][0xbec] ;  /* 0x0002fb00ff062b82 */ /* 0x000e700000000800 */
[----:B------:R-:W2:Y:S01]  /*eff0*/  @P2 LDC R37, c[0x0][0xbf0] ;  /* 0x0002fc00ff252b82 */ /* 0x000ea20000000800 */
[----:B---3--:R-:W-:Y:S01]  /*f000*/  IMAD R15, R66, 0xc0, R67 ;  /* 0x000000c0420f7824 */ /* 0x008fe200078e0243 */
[----:B0-----:R-:W-:Y:S06]  /*f010*/  @P1 BRA `(.L_x_13162) ;  /* 0x0000000000101947 */ /* 0x001fec0003800000 */
[----:B------:R-:W-:Y:S05]  /*f020*/  @!P0 BRA `(.L_x_13162) ;  /* 0x00000000000c8947 */ /* 0x000fea0003800000 */
[----:B------:R-:W3:Y:S04]  /*f030*/  LDG.E R4, desc[UR56][R26.64] ;  /* 0x000000381a047981 */ /* 0x000ee8000c1e1900 */
[----:B-----5:R-:W3:Y:S02]  /*f040*/  LDG.E R9, desc[UR56][R26.64+0x4] ;  /* 0x000004381a097981 */ /* 0x020ee4000c1e1900 */
[----:B---3--:R-:W-:-:S07]  /*f050*/  IADD3 R9, -R4, R9, RZ ;  /* 0x0000000904097210 */ /* 0x008fce0007ffe1ff */
.L_x_13162:
[----:B------:R-:W3:Y:S01]  /*f060*/  LDL R14, [R1+0x6c] ;  /* 0x00006c00010e7983 */ /* 0x000ee20000100800 */
[----:B-1----:R-:W-:Y:S01]  /*f070*/  @P2 IMAD.HI.U32 R4, R15, R6, RZ ;  /* 0x000000060f042227 */ /* 0x002fe200078e00ff */
[----:B------:R-:W-:Y:S02]  /*f080*/  ULDC.64 UR4, c[0x0][0xb90] ;  /* 0x0002e40000047ab9 */ /* 0x000fe40000000a00 */
[----:B------:R-:W4:Y:S01]  /*f090*/  LDL.LU R44, [R1+0x58] ;  /* 0x00005800012c7983 */ /* 0x000f220000300800 */
[----:B-----5:R-:W-:Y:S01]  /*f0a0*/  SHF.R.S32.HI R39, RZ, 0x1f, R38 ;  /* 0x0000001fff277819 */ /* 0x020fe20000011426 */
[----:B------:R-:W-:Y:S01]  /*f0b0*/  IMAD.MOV.U32 R7, RZ, RZ, R15 ;  /* 0x000000ffff077224 */ /* 0x000fe200078e000f */
[----:B--2---:R-:W-:Y:S01]  /*f0c0*/  @P2 SHF.R.U32.HI R7, RZ, R37, R4 ;  /* 0x00000025ff072219 */ /* 0x004fe20000011604 */
[----:B------:R-:W0:Y:S01]  /*f0d0*/  S2R R12, SR_TID.X ;  /* 0x00000000000c7919 */ /* 0x000e220000002100 */
[----:B------:R-:W-:Y:S02]  /*f0e0*/  SEL R32, R24, RZ, !P0 ;  /* 0x000000ff18207207 */ /* 0x000fe40004000000 */
[----:B------:R-:W-:Y:S01]  /*f0f0*/  SEL R43, R65, RZ, !P0 ;  /* 0x000000ff412b7207 */ /* 0x000fe20004000000 */
[----:B------:R-:W-:Y:S01]  /*f100*/  IMAD.MOV R13, RZ, RZ, -R7 ;  /* 0x000000ffff0d7224 */ /* 0x000fe200078e0a07 */
[----:B0-----:R-:W-:-:S04]  /*f110*/  IADD3 R25, R12, -0x80, RZ ;  /* 0xffffff800c197810 */ /* 0x001fc80007ffe0ff */
[----:B------:R-:W-:-:S04]  /*f120*/  SHF.R.S32.HI R12, RZ, 0x1f, R25 ;  /* 0x0000001fff0c7819 */ /* 0x000fc80000011419 */
[----:B------:R-:W-:-:S04]  /*f130*/  LEA.HI R12, R12, R25, RZ, 0x7 ;  /* 0x000000190c0c7211 */ /* 0x000fc800078f38ff */
[----:B------:R-:W-:-:S05]  /*f140*/  LOP3.LUT R12, R12, 0xffffff80, RZ, 0xc0, !PT ;  /* 0xffffff800c0c7812 */ /* 0x000fca00078ec0ff */
[----:B------:R-:W-:Y:S01]  /*f150*/  IMAD.IADD R12, R25, 0x1, -R12 ;  /* 0x00000001190c7824 */ /* 0x000fe200078e0a0c */
[----:B----4-:R-:W-:Y:S01]  /*f160*/  SHF.R.S32.HI R42, RZ, 0x1f, R44 ;  /* 0x0000001fff2a7819 */ /* 0x010fe2000001142c */
[----:B------:R-:W-:-:S04]  /*f170*/  IMAD.WIDE.U32 R4, R44, UR4, R38 ;  /* 0x000000042c047c25 */ /* 0x000fc8000f8e0026 */
[----:B------:R-:W-:-:S04]  /*f180*/  IMAD R6, R42, UR4, RZ ;  /* 0x000000042a067c24 */ /* 0x000fc8000f8e02ff */
[----:B------:R-:W-:Y:S01]  /*f190*/  IMAD R11, R44, UR5, R6 ;  /* 0x000000052c0b7c24 */ /* 0x000fe2000f8e0206 */
[----:B------:R-:W-:Y:S02]  /*f1a0*/  ULDC.64 UR4, c[0x0][0xb98] ;  /* 0x0002e60000047ab9 */ /* 0x000fe40000000a00 */
[----:B------:R-:W-:Y:S02]  /*f1b0*/  IMAD R8, R32, UR4, RZ ;  /* 0x0000000420087c24 */ /* 0x000fe4000f8e02ff */
[----:B------:R-:W-:Y:S02]  /*f1c0*/  IMAD.IADD R5, R5, 0x1, R11 ;  /* 0x0000000105057824 */ /* 0x000fe400078e020b */
[----:B------:R-:W-:Y:S01]  /*f1d0*/  IMAD R11, R0, R13, R15 ;  /* 0x0000000d000b7224 */ /* 0x000fe200078e020f */
[----:B------:R-:W-:Y:S01]  /*f1e0*/  SHF.R.S32.HI R13, RZ, 0x1f, R7 ;  /* 0x0000001fff0d7819 */ /* 0x000fe20000011407 */
[----:B------:R-:W-:-:S03]  /*f1f0*/  IMAD.WIDE.U32 R4, R43, UR4, R4 ;  /* 0x000000042b047c25 */ /* 0x000fc6000f8e0004 */
[----:B------:R-:W-:Y:S01]  /*f200*/  SHF.R.S32.HI R6, RZ, 0x1f, R11 ;  /* 0x0000001fff067819 */ /* 0x000fe2000001140b */
[----:B------:R-:W-:Y:S01]  /*f210*/  IMAD R8, R43, UR5, R8 ;  /* 0x000000052b087c24 */ /* 0x000fe2000f8e0208 */
[----:B------:R-:W-:Y:S01]  /*f220*/  IADD3 R4, P0, R7, R4, RZ ;  /* 0x0000000407047210 */ /* 0x000fe20007f1e0ff */
[----:B------:R-:W-:Y:S02]  /*f230*/  ULDC.64 UR4, c[0x0][0xb88] ;  /* 0x0002e20000047ab9 */ /* 0x000fe40000000a00 */
[----:B------:R-:W-:Y:S01]  /*f240*/  IMAD R6, R6, UR4, RZ ;  /* 0x0000000406067c24 */ /* 0x000fe2000f8e02ff */
[----:B------:R-:W-:-:S03]  /*f250*/  IADD3.X R5, R13, R5, R8, P0, !PT ;  /* 0x000000050d057210 */ /* 0x000fc600007fe408 */
[C---:B------:R-:W-:Y:S02]  /*f260*/  IMAD R7, R11.reuse, UR5, R6 ;  /* 0x000000050b077c24 */ /* 0x040fe4000f8e0206 */
[----:B------:R-:W-:Y:S01]  /*f270*/  IMAD.WIDE.U32 R4, R11, UR4, R4 ;  /* 0x000000040b047c25 */ /* 0x000fe2000f8e0004 */
[----:B------:R-:W-:-:S03]  /*f280*/  ULDC.64 UR4, c[0x0][0xb50] ;  /* 0x0002d40000047ab9 */ /* 0x000fc60000000a00 */
[----:B------:R-:W-:Y:S01]  /*f290*/  IMAD.IADD R5, R5, 0x1, R7 ;  /* 0x0000000105057824 */ /* 0x000fe200078e0207 */
[----:B------:R-:W-:Y:S01]  /*f2a0*/  LEA R8, P0, R4, UR4, 0x2 ;  /* 0x0000000404087c11 */ /* 0x000fe2000f8010ff */
[----:B---3--:R-:W-:-:S03]  /*f2b0*/  IMAD R11, R66, 0xc0, R14 ;  /* 0x000000c0420b7824 */ /* 0x008fc600078e020e */
[----:B------:R-:W-:Y:S01]  /*f2c0*/  LEA.HI.X R10, R4, UR5, R5, 0x2, P0 ;  /* 0x00000005040a7c11 */ /* 0x000fe200080f1405 */
[----:B------:R-:W-:Y:S01]  /*f2d0*/  IMAD R5, R30, 0x40, R29 ;  /* 0x000000401e057824 */ /* 0x000fe200078e021d */
[----:B------:R-:W-:Y:S01]  /*f2e0*/  SHFL.IDX PT, R6, R8, RZ, 0x1c1f ;  /* 0x001c1fff08067589 */ /* 0x000fe200000e0000 */
[----:B------:R-:W-:Y:S01]  /*f2f0*/  LOP3.LUT P0, RZ, R12, 0x3, RZ, 0xc0, !PT ;  /* 0x000000030cff7812 */ /* 0x000fe2000780c0ff */
[----:B------:R-:W-:Y:S01]  /*f300*/  ULDC.64 UR4, c[0x0][0xaa0] ;  /* 0x0002a80000047ab9 */ /* 0x000fe20000000a00 */
[----:B------:R-:W-:Y:S01]  /*f310*/  IMAD.WIDE R4, R5, 0x2, R20 ;  /* 0x0000000205047825 */ /* 0x000fe200078e0214 */
[----:B------:R-:W0:Y:S03]  /*f320*/  SHFL.IDX PT, R7, R10, RZ, 0x1c1f ;  /* 0x001c1fff0a077589 */ /* 0x000e2600000e0000 */
[----:B------:R-:W-:Y:S01]  /*f330*/  IMAD R20, R9, R0, RZ ;  /* 0x0000000009147224 */ /* 0x000fe200078e02ff */
[----:B------:R1:W-:Y:S01]  /*f340*/  SHFL.IDX PT, R40, R8, 0x1, 0x1c1f ;  /* 0x003c1f0008287f89 */ /* 0x0003e200000e0000 */
[----:B------:R-:W-:Y:S01]  /*f350*/  VIADD R9, R11, 0x8 ;  /* 0x000000080b097836 */ /* 0x000fe20000000000 */
[----:B------:R-:W-:-:S02]  /*f360*/  IADD3 R13, P3, R4, 0x1800, RZ ;  /* 0x00001800040d7810 */ /* 0x000fc40007f7e0ff */
[----:B------:R-:W2:Y:S01]  /*f370*/  SHFL.IDX PT, R41, R10, 0x1, 0x1c1f ;  /* 0x003c1f000a297f89 */ /* 0x000ea200000e0000 */
[C---:B------:R-:W-:Y:S02]  /*f380*/  IADD3 R25, P4, R4.reuse, 0x3000, RZ ;  /* 0x0000300004197810 */ /* 0x040fe40007f9e0ff */
[-C--:B------:R-:W-:Y:S02]  /*f390*/  ISETP.GE.OR P1, PT, R11, R20.reuse, P0 ;  /* 0x000000140b00720c */ /* 0x080fe40000726670 */
[----:B------:R-:W-:Y:S02]  /*f3a0*/  ISETP.GE.OR P0, PT, R9, R20, P0 ;  /* 0x000000140900720c */ /* 0x000fe40000706670 */
[----:B------:R-:W-:Y:S02]  /*f3b0*/  LOP3.LUT R9, R4, 0x380, RZ, 0xc0, !PT ;  /* 0x0000038004097812 */ /* 0x000fe400078ec0ff */
[----:B------:R-:W-:Y:S02]  /*f3c0*/  LOP3.LUT R12, R13, 0x380, RZ, 0xc0, !PT ;  /* 0x000003800d0c7812 */ /* 0x000fe400078ec0ff */
[----:B------:R-:W-:-:S02]  /*f3d0*/  LOP3.LUT R24, R25, 0x380, RZ, 0xc0, !PT ;  /* 0x0000038019187812 */ /* 0x000fc400078ec0ff */
[----:B------:R-:W-:Y:S02]  /*f3e0*/  SHF.R.U64 R9, R9, 0x3, RZ ;  /* 0x0000000309097819 */ /* 0x000fe400000012ff */
[----:B------:R-:W-:Y:S01]  /*f3f0*/  SHF.R.U64 R12, R12, 0x3, RZ ;  /* 0x000000030c0c7819 */ /* 0x000fe200000012ff */
[----:B0-----:R-:W-:Y:S01]  /*f400*/  @!P1 ST.E desc[UR56][R6.64], R36 ;  /* 0x0000002406009985 */ /* 0x001fe2000c101938 */
[----:B------:R-:W-:Y:S02]  /*f410*/  SHF.R.U64 R24, R24, 0x3, RZ ;  /* 0x0000000318187819 */ /* 0x000fe400000012ff */
[----:B-1----:R-:W-:Y:S01]  /*f420*/  LOP3.LUT R8, R9, R4, RZ, 0x3c, !PT ;  /* 0x0000000409087212 */ /* 0x002fe200078e3cff */
[--C-:B------:R-:W-:Y:S01]  /*f430*/  IMAD.MOV.U32 R9, RZ, RZ, R5.reuse ;  /* 0x000000ffff097224 */ /* 0x100fe200078e0005 */
[----:B------:R-:W-:Y:S01]  /*f440*/  LOP3.LUT R12, R12, R13, RZ, 0x3c, !PT ;  /* 0x0000000d0c0c7212 */ /* 0x000fe200078e3cff */
[--C-:B------:R-:W-:Y:S01]  /*f450*/  IMAD.X R13, RZ, RZ, R5.reuse, P3 ;  /* 0x000000ffff0d7224 */ /* 0x100fe200018e0605 */
[----:B------:R-:W-:Y:S01]  /*f460*/  LOP3.LUT R24, R24, R25, RZ, 0x3c, !PT ;  /* 0x0000001918187212 */ /* 0x000fe200078e3cff */
[----:B------:R-:W-:Y:S01]  /*f470*/  IMAD.X R25, RZ, RZ, R5, P4 ;  /* 0x000000ffff197224 */ /* 0x000fe200020e0605 */
[----:B--2---:R0:W-:Y:S04]  /*f480*/  @!P0 ST.E desc[UR56][R40.64], R31 ;  /* 0x0000001f28008985 */ /* 0x0041e8000c101938 */
[----:B------:R-:W2:Y:S04]  /*f490*/  LD.E.128 R8, desc[UR56][R8.64] ;  /* 0x0000003808087980 */ /* 0x000ea8000c101d00 */
[----:B------:R-:W3:Y:S04]  /*f4a0*/  LD.E.128 R12, desc[UR56][R12.64] ;  /* 0x000000380c0c7980 */ /* 0x000ee8000c101d00 */
[----:B------:R-:W4:Y:S01]  /*f4b0*/  LD.E.128 R24, desc[UR56][R24.64] ;  /* 0x0000003818187980 */ /* 0x000f22000c101d00 */
[----:B------:R-:W-:Y:S01]  /*f4c0*/  IADD3 R21, P0, R4, 0x4800, RZ ;  /* 0x0000480004157810 */ /* 0x000fe20007f1e0ff */
[----:B0-----:R-:W0:Y:S03]  /*f4d0*/  @P2 LDC R41, c[0x0][0xbec] ;  /* 0x0002fb00ff292b82 */ /* 0x001e260000000800 */
[----:B------:R-:W-:Y:S01]  /*f4e0*/  LOP3.LUT R4, R21, 0x380, RZ, 0xc0, !PT ;  /* 0x0000038015047812 */ /* 0x000fe200078ec0ff */
[----:B------:R-:W-:Y:S01]  /*f4f0*/  IMAD.WIDE.U32 R36, R38, UR4, RZ ;  /* 0x0000000426247c25 */ /* 0x000fe2000f8e00ff */
[----:B------:R-:W-:-:S02]  /*f500*/  IADD3.X R5, RZ, R5, RZ, P0, !PT ;  /* 0x00000005ff057210 */ /* 0x000fc400007fe4ff */
[----:B------:R-:W-:Y:S01]  /*f510*/  SHF.R.U64 R4, R4, 0x3, RZ ;  /* 0x0000000304047819 */ /* 0x000fe200000012ff */
[----:B------:R-:W1:Y:S03]  /*f520*/  @P2 LDC R40, c[0x0][0xbf0] ;  /* 0x0002fc00ff282b82 */ /* 0x000e660000000800 */
[----:B------:R-:W-:Y:S01]  /*f530*/  LOP3.LUT R4, R4, R21, RZ, 0x3c, !PT ;  /* 0x0000001504047212 */ /* 0x000fe200078e3cff */
[----:B------:R-:W-:Y:S02]  /*f540*/  IMAD R21, R39, UR4, RZ ;  /* 0x0000000427157c24 */ /* 0x000fe4000f8e02ff */
[----:B------:R-:W-:Y:S02]  /*f550*/  IMAD R3, R3, 0x30, R30 ;  /* 0x0000003003037824 */ /* 0x000fe400078e021e */
[----:B------:R-:W-:Y:S01]  /*f560*/  IMAD R21, R38, UR5, R21 ;  /* 0x0000000526157c24 */ /* 0x000fe2000f8e0215 */
[----:B------:R-:W-:Y:S01]  /*f570*/  ULDC.64 UR4, c[0x0][0xae8] ;  /* 0x0002ba0000047ab9 */ /* 0x000fe20000000a00 */
[----:B------:R-:W-:Y:S01]  /*f580*/  IMAD R38, R66, 0xc0, R3 ;  /* 0x000000c042267824 */ /* 0x000fe200078e0203 */
[----:B------:R-:W5:Y:S01]  /*f590*/  LD.E.128 R4, desc[UR56][R4.64] ;  /* 0x0000003804047980 */ /* 0x000f62000c101d00 */
[----:B------:R-:W-:-:S02]  /*f5a0*/  IMAD.IADD R37, R37, 0x1, R21 ;  /* 0x0000000125257824 */ /* 0x000fc400078e0215 */
[----:B------:R-:W-:Y:S01]  /*f5b0*/  IMAD R21, R42, UR4, RZ ;  /* 0x000000042a157c24 */ /* 0x000fe2000f8e02ff */
[----:B------:R-:W-:Y:S01]  /*f5c0*/  @!PT LDS RZ, [RZ] ;  /* 0x00000000fffff984 */ /* 0x000fe20000000800 */
[----:B------:R-:W-:Y:S01]  /*f5d0*/  @!PT LDS RZ, [RZ] ;  /* 0x00000000fffff984 */ /* 0x000fe20000000800 */
[----:B------:R-:W-:Y:S01]  /*f5e0*/  @!PT LDS RZ, [RZ] ;  /* 0x00000000fffff984 */ /* 0x000fe20000000800 */
[----:B------:R-:W-:Y:S01]  /*f5f0*/  @!PT LDS RZ, [RZ] ;  /* 0x00000000fffff984 */ /* 0x000fe20000000800 */
[----:B------:R0:W-:Y:S06]  /*f600*/  MEMBAR.ALL.CTA ;  /* 0x0000000000007992 */ /* 0x0001ec0000008000 */
[----:B0-----:R-:W0:Y:S01]  /*f610*/  FENCE.VIEW.ASYNC.S ;  /* 0x00000000000073c6 */ /* 0x001e220000000000 */
[----:B------:R-:W-:-:S04]  /*f620*/  IMAD.WIDE.U32 R36, R44, UR4, R36 ;  /* 0x000000042c247c25 */ /* 0x000fc8000f8e0024 */
[----:B------:R-:W-:Y:S01]  /*f630*/  IMAD R31, R44, UR5, R21 ;  /* 0x000000052c1f7c24 */ /* 0x000fe2000f8e0215 */
[----:B------:R-:W-:Y:S01]  /*f640*/  ULDC.64 UR4, c[0x0][0xaf0] ;  /* 0x0002bc0000047ab9 */ /* 0x000fe20000000a00 */
[----:B------:R-:W-:-:S04]  /*f650*/  @P2 IMAD.HI.U32 R21, R38, R41, RZ ;  /* 0x0000002926152227 */ /* 0x000fc800078e00ff */
[----:B------:R-:W-:Y:S01]  /*f660*/  IMAD.MOV.U32 R3, RZ, RZ, R38 ;  /* 0x000000ffff037224 */ /* 0x000fe200078e0026 */
[----:B-1----:R-:W-:Y:S01]  /*f670*/  @P2 SHF.R.U32.HI R3, RZ, R40, R21 ;  /* 0x00000028ff032219 */ /* 0x002fe20000011615 */
[----:B------:R-:W-:Y:S02]  /*f680*/  IMAD.IADD R37, R37, 0x1, R31 ;  /* 0x0000000125257824 */ /* 0x000fe400078e021f */
[----:B------:R-:W-:Y:S01]  /*f690*/  IMAD R31, R32, UR4, RZ ;  /* 0x00000004201f7c24 */ /* 0x000fe2000f8e02ff */
[----:B------:R-:W-:Y:S01]  /*f6a0*/  SHF.R.S32.HI R21, RZ, 0x1f, R3 ;  /* 0x0000001fff157819 */ /* 0x000fe20000011403 */
[----:B------:R-:W-:-:S04]  /*f6b0*/  IMAD.WIDE.U32 R36, R43, UR4, R36 ;  /* 0x000000042b247c25 */ /* 0x000fc8000f8e0024 */
[----:B------:R-:W-:Y:S01]  /*f6c0*/  IMAD R31, R43, UR5, R31 ;  /* 0x000000052b1f7c24 */ /* 0x000fe2000f8e021f */
[----:B------:R-:W-:Y:S01]  /*f6d0*/  ULDC.64 UR4, c[0x0][0xae0] ;  /* 0x0002b80000047ab9 */ /* 0x000fe20000000a00 */
[----:B------:R-:W-:Y:S02]  /*f6e0*/  IMAD.MOV R39, RZ, RZ, -R3 ;  /* 0x000000ffff277224 */ /* 0x000fe400078e0a03 */
[----:B------:R-:W-:Y:S02]  /*f6f0*/  IMAD R32, R21, UR4, RZ ;  /* 0x0000000415207c24 */ /* 0x000fe4000f8e02ff */
[----:B------:R-:W-:Y:S02]  /*f700*/  IMAD.IADD R37, R37, 0x1, R31 ;  /* 0x0000000125257824 */ /* 0x000fe400078e021f */
[----:B------:R-:W-:Y:S02]  /*f710*/  IMAD R21, R0, R39, R38 ;  /* 0x0000002700157224 */ /* 0x000fe400078e0226 */
[----:B------:R-:W-:-:S02]  /*f720*/  IMAD R31, R3, UR5, R32 ;  /* 0x00000005031f7c24 */ /* 0x000fc4000f8e0220 */
[----:B------:R-:W-:Y:S01]  /*f730*/  IMAD.WIDE.U32 R36, R3, UR4, R36 ;  /* 0x0000000403247c25 */ /* 0x000fe2000f8e0024 */
[----:B------:R-:W-:Y:S01]  /*f740*/  SHF.R.S32.HI R0, RZ, 0x1f, R21 ;  /* 0x0000001fff007819 */ /* 0x000fe20000011415 */
[----:B------:R-:W-:Y:S02]  /*f750*/  ULDC.64 UR4, c[0x0][0xad8] ;  /* 0x0002b60000047ab9 */ /* 0x000fe40000000a00 */
[----:B------:R-:W-:Y:S01]  /*f760*/  IMAD R41, R66, 0xc0, R30 ;  /* 0x000000c042297824 */ /* 0x000fe200078e021e */
[----:B------:R-:W-:Y:S01]  /*f770*/  IADD3 R37, R37, R31, RZ ;  /* 0x0000001f25257210 */ /* 0x000fe20007ffe0ff */
[----:B------:R-:W-:-:S04]  /*f780*/  IMAD R0, R0, UR4, RZ ;  /* 0x0000000400007c24 */ /* 0x000fc8000f8e02ff */
[C---:B------:R-:W-:Y:S02]  /*f790*/  IMAD R3, R21.reuse, UR5, R0 ;  /* 0x0000000515037c24 */ /* 0x040fe4000f8e0200 */
[----:B------:R-:W-:Y:S01]  /*f7a0*/  IMAD.WIDE.U32 R36, R21, UR4, R36 ;  /* 0x0000000415247c25 */ /* 0x000fe2000f8e0024 */
[----:B------:R-:W-:-:S03]  /*f7b0*/  ULDC.64 UR4, c[0x0][0xa80] ;  /* 0x0002a00000047ab9 */ /* 0x000fc60000000a00 */
[----:B------:R-:W-:Y:S01]  /*f7c0*/  IMAD.IADD R3, R37, 0x1, R3 ;  /* 0x0000000125037824 */ /* 0x000fe200078e0203 */
[C---:B------:R-:W-:Y:S01]  /*f7d0*/  LEA R32, P0, R36.reuse, UR4, 0x1 ;  /* 0x0000000424207c11 */ /* 0x040fe2000f8008ff */
[----:B------:R-:W-:Y:S01]  /*f7e0*/  ULDC UR4, c[0x0][0xac8] ;  /* 0x0002b20000047ab9 */ /* 0x000fe20000000800 */
[----:B------:R-:W-:Y:S02]  /*f7f0*/  VIADD R21, R41, 0x60 ;  /* 0x0000006029157836 */ /* 0x000fe40000000000 */
[----:B------:R-:W-:Y:S01]  /*f800*/  LEA.HI.X R40, R36, UR5, R3, 0x1, P0 ;  /* 0x0000000524287c11 */ /* 0x000fe200080f0c03 */
[----:B0-----:R-:W-:Y:S01]  /*f810*/  SHFL.IDX PT, R38, R32, 0x1, 0x181f ;  /* 0x00381f0020267f89 */ /* 0x001fe200000e0000 */
[----:B------:R-:W-:Y:S01]  /*f820*/  ISETP.GE.AND P0, PT, R29, UR4, PT ;  /* 0x000000041d007c0c */ /* 0x000fe2000bf06270 */
[C---:B------:R-:W-:Y:S02]  /*f830*/  VIADD R3, R41.reuse, 0x30 ;  /* 0x0000003029037836 */ /* 0x040fe40000000000 */
[----:B------:R-:W0:Y:S01]  /*f840*/  SHFL.IDX PT, R36, R32, RZ, 0x181f ;  /* 0x00181fff20247589 */ /* 0x000e2200000e0000 */
[-C--:B------:R-:W-:Y:S01]  /*f850*/  ISETP.GE.OR P3, PT, R41, R20.reuse, P0 ;  /* 0x000000142900720c */ /* 0x080fe20000766670 */
[----:B------:R-:W-:Y:S01]  /*f860*/  VIADD R0, R2, 0x30820 ;  /* 0x0003082002007836 */ /* 0x000fe20000000000 */
[-C--:B------:R-:W-:Y:S01]  /*f870*/  ISETP.GE.OR P2, PT, R3, R20.reuse, P0 ;  /* 0x000000140300720c */ /* 0x080fe20000746670 */
[----:B------:R-:W1:Y:S01]  /*f880*/  SHFL.IDX PT, R31, R40, RZ, 0x181f ;  /* 0x00181fff281f7589 */ /* 0x000e6200000e0000 */
[-C--:B------:R-:W-:Y:S01]  /*f890*/  ISETP.GE.OR P1, PT, R21, R20.reuse, P0 ;  /* 0x000000141500720c */ /* 0x080fe20000726670 */
[----:B------:R-:W-:Y:S01]  /*f8a0*/  VIADD R3, R41, 0x90 ;  /* 0x0000009029037836 */ /* 0x000fe20000000000 */
[----:B------:R-:W-:Y:S01]  /*f8b0*/  PRMT R0, RZ, 0x654, R0 ;  /* 0x00000654ff007816 */ /* 0x000fe20000000000 */
[----:B------:R-:W1:Y:S03]  /*f8c0*/  SHFL.IDX PT, R42, R32, 0x2, 0x181f ;  /* 0x00581f00202a7f89 */ /* 0x000e6600000e0000 */
[----:B------:R0:W-:Y:S01]  /*f8d0*/  SYNCS.ARRIVE.TRANS64.RED.A1T0 RZ, [R0+URZ], RZ ;  /* 0x000000ff00ff79a7 */ /* 0x0001e2000810043f */
[----:B------:R-:W1:Y:S01]  /*f8e0*/  SHFL.IDX PT, R37, R40, 0x1, 0x181f ;  /* 0x00381f0028257f89 */ /* 0x000e6200000e0000 */
[----:B------:R-:W-:-:S03]  /*f8f0*/  ISETP.GE.OR P0, PT, R3, R20, P0 ;  /* 0x000000140300720c */ /* 0x000fc60000706670 */
[----:B------:R-:W1:Y:S04]  /*f900*/  SHFL.IDX PT, R39, R40, 0x2, 0x181f ;  /* 0x00581f0028277f89 */ /* 0x000e6800000e0000 */
[----:B------:R-:W2:Y:S01]  /*f910*/  SHFL.IDX PT, R32, R32, 0x3, 0x181f ;  /* 0x00781f0020207f89 */ /* 0x000ea200000e0000 */
[----:B0-----:R-:W-:-:S03]  /*f920*/  @!P3 LEA R30, P5, R29, R36, 0x1 ;  /* 0x000000241d1eb211 */ /* 0x001fc600078a08ff */
[----:B------:R-:W0:Y:S01]  /*f930*/  SHFL.IDX PT, R40, R40, 0x3, 0x181f ;  /* 0x00781f0028287f89 */ /* 0x000e2200000e0000 */
[C---:B------:R-:W-:Y:S02]  /*f940*/  @!P2 LEA R36, P4, R29.reuse, R38, 0x1 ;  /* 0x000000261d24a211 */ /* 0x040fe400078808ff */
[C-C-:B-1----:R-:W-:Y:S02]  /*f950*/  @!P3 LEA.HI.X R31, R29.reuse, R31, R28.reuse, 0x1, P5 ;  /* 0x0000001f1d1fb211 */ /* 0x142fe400028f0c1c */
[C---:B------:R-:W-:Y:S02]  /*f960*/  @!P1 LEA R38, P5, R29.reuse, R42, 0x1 ;  /* 0x0000002a1d269211 */ /* 0x040fe400078a08ff */
[C-C-:B------:R-:W-:Y:S02]  /*f970*/  @!P2 LEA.HI.X R37, R29.reuse, R37, R28.reuse, 0x1, P4 ;  /* 0x000000251d25a211 */ /* 0x140fe400020f0c1c */
[----:B------:R-:W-:Y:S01]  /*f980*/  @!P1 LEA.HI.X R39, R29, R39, R28, 0x1, P5 ;  /* 0x000000271d279211 */ /* 0x000fe200028f0c1c */
[----:B--2---:R2:W-:Y:S04]  /*f990*/  @!P3 ST.E.128 desc[UR56][R30.64], R8 ;  /* 0x000000081e00b985 */ /* 0x0045e8000c101d38 */
[----:B---3--:R2:W-:Y:S04]  /*f9a0*/  @!P2 ST.E.128 desc[UR56][R36.64], R12 ;  /* 0x0000000c2400a985 */ /* 0x0085e8000c101d38 */
[----:B----4-:R2:W-:Y:S01]  /*f9b0*/  @!P1 ST.E.128 desc[UR56][R38.64], R24 ;  /* 0x0000001826009985 */ /* 0x0105e2000c101d38 */
[----:B0-----:R-:W-:Y:S05]  /*f9c0*/  @P0 BRA `(.L_x_13163) ;  /* 0x0000000800580947 */ /* 0x001fea0003800000 */
[----:B--2---:R-:W-:-:S04]  /*f9d0*/  LEA R8, P0, R29, R32, 0x1 ;  /* 0x000000201d087211 */ /* 0x004fc800078008ff */
[----:B------:R-:W-:-:S05]  /*f9e0*/  LEA.HI.X R9, R29, R40, R28, 0x1, P0 ;  /* 0x000000281d097211 */ /* 0x000fca00000f0c1c */
[----:B-----5:R3:W-:Y:S01]  /*f9f0*/  ST.E.128 desc[UR56][R8.64], R4 ;  /* 0x0000000408007985 */ /* 0x0207e2000c101d38 */
[----:B------:R-:W-:Y:S05]  /*fa00*/  BRA `(.L_x_13163) ;  /* 0x0000000800487947 */ /* 0x000fea0003800000 */
.L_x_13161:
[----:B------:R-:W-:Y:S01]  /*fa10*/  ULDC.64 UR4, c[0x0][0xc00] ;  /* 0x0003000000047ab9 */ /* 0x000fe20000000a00 */
[----:B------:R-:W-:Y:S01]  /*fa20*/  MOV R0, RZ ;  /* 0x000000ff00007202 */ /* 0x000fe20000000f00 */
[----:B------:R-:W0:Y:S01]  /*fa30*/  LDC R27, c[0x0][0xbe8] ;  /* 0x0002fa00ff1b7b82 */ /* 0x000e220000000800 */
[----:B------:R-:W-:Y:S02]  /*fa40*/  ISETP.NE.U32.AND P0, PT, RZ, UR4, PT ;  /* 0x00000004ff007c0c */ /* 0x000fe4000bf05070 */
[----:B------:R-:W-:Y:S02]  /*fa50*/  IADD3 R4, P1, R62, UR4, RZ ;  /* 0x000000043e047c10 */ /* 0x000fe4000ff3e0ff */
[----:B------:R-:W-:Y:S02]  /*fa60*/  ISETP.NE.AND.EX P0, PT, RZ, UR5, PT, P0 ;  /* 0x00000005ff007c0c */ /* 0x000fe4000bf05300 */
[----:B------:R-:W-:Y:S01]  /*fa70*/  IADD3.X R5, R64, UR5, RZ, P1, !PT ;  /* 0x0000000540057c10 */ /* 0x000fe20008ffe4ff */
[----:B------:R-:W-:-:S02]  /*fa80*/  ULDC.64 UR4, c[0x0][0xc08] ;  /* 0x0003020000047ab9 */ /* 0x000fc40000000a00 */
        /* <DEDUP_REMOVED lines=10> */
[----:B------:R-:W0:Y:S01]  /*fb30*/  @P2 LDC R31, c[0x0][0xbec] ;  /* 0x0002fb00ff1f2b82 */ /* 0x000e220000000800 */
[----:B-1----:R-:W-:Y:S05]  /*fb40*/  @P1 BRA `(.L_x_13164) ;  /* 0x0000000000101947 */ /* 0x002fea0003800000 */
[----:B------:R-:W-:Y:S05]  /*fb50*/  @!P0 BRA `(.L_x_13164) ;  /* 0x00000000000c8947 */ /* 0x000fea0003800000 */
[----:B------:R-:W2:Y:S04]  /*fb60*/  LDG.E R7, desc[UR56][R4.64] ;  /* 0x0000003804077981 */ /* 0x000ea8000c1e1900 */
[----:B-----5:R-:W2:Y:S02]  /*fb70*/  LDG.E R8, desc[UR56][R4.64+0x4] ;  /* 0x0000043804087981 */ /* 0x020ea4000c1e1900 */
[----:B--2---:R-:W-:-:S07]  /*fb80*/  IMAD.IADD R8, R8, 0x1, -R7 ;  /* 0x0000000108087824 */ /* 0x004fce00078e0a07 */
.L_x_13164:
        /* <DEDUP_REMOVED lines=10> */
[----:B--2---:R-:W-:Y:S02]  /*fc30*/  IMAD R5, R8, R11, RZ ;  /* 0x0000000b08057224 */ /* 0x004fe400078e02ff */
[----:B-1----:R-:W-:-:S04]  /*fc40*/  IMAD R4, R26, 0xc0, R4 ;  /* 0x000000c01a047824 */ /* 0x002fc800078e0204 */
[----:B------:R-:W-:-:S05]  /*fc50*/  VIADD R10, R4, 0xffffff80 ;  /* 0xffffff80040a7836 */ /* 0x000fca0000000000 */
        /* <DEDUP_REMOVED lines=9> */
[----:B------:R-:W1:Y:S01]  /*fcf0*/  @P0 LDC R21, c[0x0][0xbec] ;  /* 0x0002fb00ff150b82 */ /* 0x000e620000000800 */
[----:B------:R-:W-:Y:S01]  /*fd00*/  IMAD R9, R14, UR5, R9 ;  /* 0x000000050e097c24 */ /* 0x000fe2000f8e0209 */
[----:B------:R-:W-:-:S03]  /*fd10*/  ULDC.64 UR4, c[0x0][0xb98] ;  /* 0x0002e60000047ab9 */ /* 0x000fc60000000a00 */
[----:B------:R-:W-:-:S03]  /*fd20*/  IMAD.IADD R5, R5, 0x1, R9 ;  /* 0x0000000105057824 */ /* 0x000fc600078e0209 */
[----:B------:R-:W2:Y:S01]  /*fd30*/  @P0 LDC R25, c[0x0][0xbf0] ;  /* 0x0002fc00ff190b82 */ /* 0x000ea20000000800 */
[----:B------:R-:W-:-:S04]  /*fd40*/  IMAD.WIDE.U32 R4, R15, UR4, R4 ;  /* 0x000000040f047c25 */ /* 0x000fc8000f8e0004 */
[----:B-1----:R-:W-:-:S05]  /*fd50*/  @P0 IMAD.HI.U32 R6, R10, R21, RZ ;  /* 0x000000150a060227 */ /* 0x002fca00078e00ff */
[----:B--2---:R-:W-:Y:S01]  /*fd60*/  @P0 SHF.R.U32.HI R7, RZ, R25, R6 ;  /* 0x00000019ff070219 */ /* 0x004fe20000011606 */
        /* <DEDUP_REMOVED lines=18> */
.L_x_13166:
[----:B------:R-:W-:Y:S05]  /*fe90*/  BSYNC B1 ;  /* 0x0000000000017941 */ /* 0x000fea0003800000 */
.L_x_13165:
[----:B------:R-:W2:Y:S01]  /*fea0*/  @P2 LDC R9, c[0x0][0xbf0] ;  /* 0x0002fc00ff092b82 */ /* 0x000ea20000000800 */
[----:B------:R-:W-:Y:S01]  /*feb0*/  ULDC.64 UR4, c[0x0][0xaa0] ;  /* 0x0002a80000047ab9 */ /* 0x000fe20000000a00 */
[----:B------:R-:W-:Y:S01]  /*fec0*/  IMAD R3, R3, 0x30, R30 ;  /* 0x0000003003037824 */ /* 0x000fe200078e021e */
[----:B------:R-:W-:Y:S01]  /*fed0*/  ULDC.64 UR6, c[0x0][0xa80] ;  /* 0x0002a00000067ab9 */ /* 0x000fe20000000a00 */
[----:B-1----:R-:W-:Y:S02]  /*fee0*/  IMAD R5, R13, UR4, RZ ;  /* 0x000000040d057c24 */ /* 0x002fe4000f8e02ff */
[----:B------:R-:W-:Y:S02]  /*fef0*/  IMAD R10, R26, 0xc0, R3 ;  /* 0x000000c01a0a7824 */ /* 0x000fe400078e0203 */
[C---:B------:R-:W-:Y:S02]  /*ff00*/  IMAD R7, R0.reuse, UR5, R5 ;  /* 0x0000000500077c24 */ /* 0x040fe4000f8e0205 */
[----:B------:R-:W-:Y:S01]  /*ff10*/  IMAD.WIDE.U32 R4, R0, UR4, RZ ;  /* 0x0000000400047c25 */ /* 0x000fe2000f8e00ff */
[----:B------:R-:W-:Y:S01]  /*ff20*/  ULDC.64 UR4, c[0x0][0xae8] ;  /* 0x0002ba0000047ab9 */ /* 0x000fe20000000a00 */
[----:B------:R-:W-:-:S02]  /*ff30*/  MOV R3, R10 ;  /* 0x0000000a00037202 */ /* 0x000fc40000000f00 */
[----:B------:R-:W-:Y:S02]  /*ff40*/  IMAD R0, R12, UR4, RZ ;  /* 0x000000040c007c24 */ /* 0x000fe4000f8e02ff */
[----:B------:R-:W-:Y:S02]  /*ff50*/  IMAD.IADD R5, R5, 0x1, R7 ;  /* 0x0000000105057824 */ /* 0x000fe400078e0207 */
[----:B------:R-:W-:Y:S02]  /*ff60*/  IMAD R7, R14, UR5, R0 ;  /* 0x000000050e077c24 */ /* 0x000fe4000f8e0200 */
[----:B0-----:R-:W-:-:S04]  /*ff70*/  @P2 IMAD.HI.U32 R0, R10, R31, RZ ;  /* 0x0000001f0a002227 */ /* 0x001fc800078e00ff */
[----:B------:R-:W-:Y:S01]  /*ff80*/  IMAD.WIDE.U32 R4, R14, UR4, R4 ;  /* 0x000000040e047c25 */ /* 0x000fe2000f8e0004 */
[----:B--2---:R-:W-:Y:S01]  /*ff90*/  @P2 SHF.R.U32.HI R3, RZ, R9, R0 ;  /* 0x00000009ff032219 */ /* 0x004fe20000011600 */
        /* <DEDUP_REMOVED lines=19> */
[----:B------:R-:W-:Y:S02]  /*100d0*/  ULDC UR4, c[0x0][0xac8] ;  /* 0x0002b20000047ab9 */ /* 0x000fe40000000800 */
[----:B------:R-:W-:Y:S01]  /*100e0*/  ISETP.GE.AND P0, PT, R29, UR4, PT ;  /* 0x000000041d007c0c */ /* 0x000fe2000bf06270 */
[----:B------:R-:W-:Y:S01]  /*100f0*/  IMAD.IADD R3, R21, 0x1, R3 ;  /* 0x0000000115037824 */ /* 0x000fe200078e0203 */
[----:B------:R-:W-:Y:S01]  /*10100*/  LEA R7, P1, R20, UR6, 0x1 ;  /* 0x0000000614077c11 */ /* 0x000fe2000f8208ff */
[----:B------:R-:W-:-:S03]  /*10110*/  UMOV UR4, 0xffffffff ;  /* 0xffffffff00047882 */ /* 0x000fc60000000000 */
[----:B------:R-:W-:Y:S01]  /*10120*/  LEA.HI.X R20, R20, UR7, R3, 0x1, P1 ;  /* 0x0000000714147c11 */ /* 0x000fe200088f0c03 */
[----:B------:R-:W-:Y:S08]  /*10130*/  BRA.DIV UR4, `(.L_x_13167) ;  /* 0x0000006a04f87947 */ /* 0x000ff0000b800000 */
[----:B------:R-:W0:Y:S01]  /*10140*/  SHFL.IDX PT, R3, R7, RZ, 0x181f ;  /* 0x00181fff07037589 */ /* 0x000e2200000e0000 */
[----:B------:R-:W-:Y:S02]  /*10150*/  IMAD R21, R8, R27, RZ ;  /* 0x0000001b08157224 */ /* 0x000fe400078e02ff */
[----:B------:R-:W-:Y:S01]  /*10160*/  IMAD R24, R26, 0xc0, R30 ;  /* 0x000000c01a187824 */ /* 0x000fe200078e021e */
[----:B------:R-:W1:Y:S03]  /*10170*/  SHFL.IDX PT, R0, R20, RZ, 0x181f ;  /* 0x00181fff14007589 */ /* 0x000e6600000e0000 */
[C---:B------:R-:W-:Y:S01]  /*10180*/  VIADD R10, R24.reuse, 0x60 ;  /* 0x00000060180a7836 */ /* 0x040fe20000000000 */
[----:B------:R-:W2:Y:S01]  /*10190*/  SHFL.IDX PT, R5, R7, 0x1, 0x181f ;  /* 0x00381f0007057f89 */ /* 0x000ea200000e0000 */
[CC--:B------:R-:W-:Y:S02]  /*101a0*/  ISETP.GE.OR P2, PT, R24.reuse, R21.reuse, P0 ;  /* 0x000000151800720c */ /* 0x0c0fe40000746670 */
[----:B------:R-:W-:Y:S01]  /*101b0*/  IADD3 R8, R24, 0x30, RZ ;  /* 0x0000003018087810 */ /* 0x000fe20007ffe0ff */
[----:B------:R-:W3:Y:S01]  /*101c0*/  SHFL.IDX PT, R14, R7, 0x2, 0x181f ;  /* 0x00581f00070e7f89 */ /* 0x000ee200000e0000 */
[----:B------:R-:W-:-:S02]  /*101d0*/  ISETP.GE.OR P4, PT, R10, R21, P0 ;  /* 0x000000150a00720c */ /* 0x000fc40000786670 */
[----:B------:R-:W-:Y:S01]  /*101e0*/  ISETP.GE.OR P3, PT, R8, R21, P0 ;  /* 0x000000150800720c */ /* 0x000fe20000766670 */
[----:B------:R-:W4:Y:S04]  /*101f0*/  SHFL.IDX PT, R4, R20, 0x1, 0x181f ;  /* 0x00381f0014047f89 */ /* 0x000f2800000e0000 */
[----:B------:R-:W5:Y:S02]  /*10200*/  SHFL.IDX PT, R6, R20, 0x2, 0x181f ;  /* 0x00581f0014067f89 */ /* 0x000f6400000e0000 */
[----:B0-----:R-:W-:-:S04]  /*10210*/  @!P2 LEA R10, P5, R29, R3, 0x1 ;  /* 0x000000031d0aa211 */ /* 0x001fc800078a08ff */
[C---:B-1----:R-:W-:Y:S02]  /*10220*/  @!P2 LEA.HI.X R3, R29.reuse, R0, R28, 0x1, P5 ;  /* 0x000000001d03a211 */ /* 0x042fe400028f0c1c */
[----:B------:R0:W1:Y:S01]  /*10230*/  SHFL.IDX PT, R0, R20, 0x3, 0x181f ;  /* 0x00781f0014007f89 */ /* 0x00006200000e0000 */
[C---:B--2---:R-:W-:Y:S02]  /*10240*/  @!P3 LEA R8, P1, R29.reuse, R5, 0x1 ;  /* 0x000000051d08b211 */ /* 0x044fe400078208ff */
[----:B------:R-:W-:Y:S01]  /*10250*/  @!P2 IMAD.MOV.U32 R11, RZ, RZ, R3 ;  /* 0x000000ffff0ba224 */ /* 0x000fe200078e0003 */
[----:B---3--:R-:W-:-:S04]  /*10260*/  @!P4 LEA R25, P5, R29, R14, 0x1 ;  /* 0x0000000e1d19c211 */ /* 0x008fc800078a08ff */
[----:B------:R0:W-:Y:S01]  /*10270*/  @!P2 ST.E.128 desc[UR56][R10.64], RZ ;  /* 0x000000ff0a00a985 */ /* 0x0001e2000c101d38 */
[C-C-:B----4-:R-:W-:Y:S01]  /*10280*/  @!P3 LEA.HI.X R9, R29.reuse, R4, R28.reuse, 0x1, P1 ;  /* 0x000000041d09b211 */ /* 0x150fe200008f0c1c */
[----:B------:R-:W-:Y:S02]  /*10290*/  @!P4 IMAD.MOV.U32 R4, RZ, RZ, R25 ;  /* 0x000000ffff04c224 */ /* 0x000fe400078e0019 */
[----:B------:R0:W2:Y:S01]  /*102a0*/  SHFL.IDX PT, R14, R7, 0x3, 0x181f ;  /* 0x00781f00070e7f89 */ /* 0x0000a200000e0000 */
[----:B-----5:R-:W-:-:S03]  /*102b0*/  @!P4 LEA.HI.X R5, R29, R6, R28, 0x1, P5 ;  /* 0x000000061d05c211 */ /* 0x020fc600028f0c1c */
[----:B------:R0:W-:Y:S04]  /*102c0*/  @!P3 ST.E.128 desc[UR56][R8.64], RZ ;  /* 0x000000ff0800b985 */ /* 0x0001e8000c101d38 */
[----:B------:R0:W-:Y:S02]  /*102d0*/  @!P4 ST.E.128 desc[UR56][R4.64], RZ ;  /* 0x000000ff0400c985 */ /* 0x0001e4000c101d38 */
.L_x_13340:
[----:B------:R-:W-:-:S05]  /*102e0*/  VIADD R24, R24, 0x90 ;  /* 0x0000009018187836 */ /* 0x000fca0000000000 */
[----:B------:R-:W-:-:S13]  /*102f0*/  ISETP.GE.OR P0, PT, R24, R21, P0 ;  /* 0x000000151800720c */ /* 0x000fda0000706670 */
[----:B--2---:R-:W-:-:S04]  /*10300*/  @!P0 LEA R14, P1, R29, R14, 0x1 ;  /* 0x0000000e1d0e8211 */ /* 0x004fc800078208ff */
[----:B-1----:R-:W-:-:S05]  /*10310*/  @!P0 LEA.HI.X R15, R29, R0, R28, 0x1, P1 ;  /* 0x000000001d0f8211 */ /* 0x002fca00008f0c1c */
[----:B------:R1:W-:Y:S04]  /*10320*/  @!P0 ST.E.128 desc[UR56][R14.64], RZ ;  /* 0x000000ff0e008985 */ /* 0x0003e8000c101d38 */
.L_x_13163:
[----:B------:R-:W-:Y:S05]  /*10330*/  BSYNC B0 ;  /* 0x0000000000007941 */ /* 0x000fea0003800000 */
.L_x_13160:
[----:B------:R-:W-:Y:S02]  /*10340*/  ULDC UR4, c[0x0][0xc3c] ;  /* 0x00030f0000047ab9 */ /* 0x000fe40000000800 */
[----:B------:R-:W-:-:S13]  /*10350*/  ISETP.GE.AND P0, PT, R35, UR4, PT ;  /* 0x0000000423007c0c */ /* 0x000fda000bf06270 */
[----:B------:R-:W-:Y:S05]  /*10360*/  @!P0 BRA `(.L_x_13168) ;  /* 0xffffff0c009c8947 */ /* 0x000fea000383ffff */
[----:B------:R-:W-:Y:S05]  /*10370*/  BRA `(.L_x_13048) ;  /* 0x0000006000787947 */ /* 0x000fea0003800000 */
.L_x_13046:
        /* <DEDUP_REMOVED lines=18> */
.L_x_13169:
        /* <DEDUP_REMOVED lines=42> */
.L_x_13175:
        /* <DEDUP_REMOVED lines=12> */
.L_x_13174:
[----:B------:R-:W-:Y:S05]  /*10800*/  BSYNC B0 ;  /* 0x0000000000007941 */ /* 0x000fea0003800000 */
.L_x_13173:
        /* <DEDUP_REMOVED lines=21> */
.L_x_13171:
        /* <DEDUP_REMOVED lines=15> */
.L_x_13176:
        /* <DEDUP_REMOVED lines=9> */
[----:B------:R-:W-:Y:S01]  /*10ae0*/  IMAD.HI.U32 R2, R3, R7, R2 ;  /* 0x0000000703027227 */ /* 0x000fe200078e0002 */
[----:B------:R-:W-:-:S03]  /*10af0*/  MOV R3, R6 ;  /* 0x0000000600037202 */ /* 0x000fc60000000f00 */
        /* <DEDUP_REMOVED lines=17> */
.L_x_13172:
[----:B------:R-:W-:Y:S02]  /*10c10*/  IMAD.MOV.U32 R17, RZ, RZ, RZ ;  /* 0x000000ffff117224 */ /* 0x000fe400078e00ff */
[----:B------:R-:W-:Y:S02]  /*10c20*/  IMAD.U32 R16, RZ, RZ, UR6 ;  /* 0x00000006ff107e24 */ /* 0x000fe4000f8e00ff */
[----:B------:R-:W-:-:S07]  /*10c30*/  IMAD.MOV.U32 R18, RZ, RZ, RZ ;  /* 0x000000ffff127224 */ /* 0x000fce00078e00ff */
.L_x_13177:
[----:B------:R-:W-:-:S13]  /*10c40*/  ISETP.NE.AND P0, PT, R5, RZ, PT ;  /* 0x000000ff0500720c */ /* 0x000fda0003f05270 */
[----:B------:R-:W0:Y:S01]  /*10c50*/  @!P0 S2R R3, SR_CgaCtaId ;  /* 0x0000000000038919 */ /* 0x000e220000008800 */
[----:B------:R-:W-:-:S04]  /*10c60*/  @!P0 MOV R0, 0x400 ;  /* 0x0000040000008802 */ /* 0x000fc80000000f00 */
[----:B0-----:R-:W-:-:S05]  /*10c70*/  @!P0 LEA R0, R3, R0, 0x18 ;  /* 0x0000000003008211 */ /* 0x001fca00078ec0ff */
[----:B------:R0:W-:Y:S01]  /*10c80*/  @!P0 STS.128 [R0+0x308d0], R16 ;  /* 0x0308d01000008388 */ /* 0x0001e20000000c00 */
[----:B------:R-:W-:Y:S06]  /*10c90*/  BAR.ARV 0x5, 0x200 ;  /* 0x0148000000007b1d */ /* 0x000fec0000002000 */
.L_x_13170:
[----:B------:R2:W-:Y:S01]  /*10ca0*/  STL [R1+0x24], RZ ;  /* 0x000024ff01007387 */ /* 0x0005e20000100800 */
[----:B------:R-:W-:Y:S01]  /*10cb0*/  ULDC UR4, c[0x0][0xc3c] ;  /* 0x00030f0000047ab9 */ /* 0x000fe20000000800 */
[----:B------:R-:W-:Y:S01]  /*10cc0*/  MOV R26, 0x1 ;  /* 0x00000001001a7802 */ /* 0x000fe20000000f00 */
[----:B------:R-:W-:Y:S01]  /*10cd0*/  IMAD.MOV.U32 R23, RZ, RZ, RZ ;  /* 0x000000ffff177224 */ /* 0x000fe200078e00ff */
[----:B-1----:R-:W-:-:S13]  /*10ce0*/  ISETP.GE.AND P0, PT, R19, UR4, PT ;  /* 0x0000000413007c0c */ /* 0x002fda000bf06270 */
[----:B--2---:R-:W-:Y:S05]  /*10cf0*/  @P0 BRA `(.L_x_13178) ;  /* 0x00000054003c0947 */ /* 0x004fea0003800000 */
[----:B------:R-:W1:Y:S01]  /*10d00*/  S2R R5, SR_TID.X ;  /* 0x0000000000057919 */ /* 0x000e620000002100 */
[----:B------:R-:W2:Y:S01]  /*10d10*/  S2UR UR5, SR_CgaCtaId ;  /* 0x00000000000579c3 */ /* 0x000ea20000008800 */
[----:B------:R-:W-:Y:S01]  /*10d20*/  UMOV UR4, 0x400 ;  /* 0x0000040000047882 */ /* 0x000fe20000000000 */
[----:B------:R-:W-:Y:S01]  /*10d30*/  BSSY B8, `(.L_x_13178) ;  /* 0x000054b000087945 */ /* 0x000fe20003800000 */
[----:B------:R-:W-:Y:S01]  /*10d40*/  IMAD.MOV.U32 R26, RZ, RZ, 0x1 ;  /* 0x00000001ff1a7424 */ /* 0x000fe200078e00ff */
[----:B------:R-:W-:Y:S01]  /*10d50*/  MOV R23, RZ ;  /* 0x000000ff00177202 */ /* 0x000fe20000000f00 */
[----:B------:R-:W-:Y:S01]  /*10d60*/  IMAD.MOV.U32 R29, RZ, RZ, RZ ;  /* 0x000000ffff1d7224 */ /* 0x000fe200078e00ff */
[----:B------:R-:W-:Y:S01]  /*10d70*/  ULDC.64 UR38, c[0x0][0x198] ;  /* 0x0000660000267ab9 */ /* 0x000fe20000000a00 */
[----:B------:R-:W-:Y:S01]  /*10d80*/  ULDC UR36, c[0x0][0xc] ;  /* 0x0000030000247ab9 */ /* 0x000fe20000000800 */
[----:B--2---:R-:W-:-:S06]  /*10d90*/  ULEA UR4, UR5, UR4, 0x18 ;  /* 0x0000000405047291 */ /* 0x004fcc000f8ec03f */
[----:B------:R-:W-:Y:S01]  /*10da0*/  IMAD.U32 R22, RZ, RZ, UR4 ;  /* 0x00000004ff167e24 */ /* 0x000fe2000f8e00ff */
[C---:B-1----:R-:W-:Y:S01]  /*10db0*/  LOP3.LUT R4, R5.reuse, 0x7f, RZ, 0xc0, !PT ;  /* 0x0000007f05047812 */ /* 0x042fe200078ec0ff */
[----:B0-----:R-:W-:-:S04]  /*10dc0*/  IMAD.SHL.U32 R0, R5, 0x8, RZ ;  /* 0x0000000805007824 */ /* 0x001fc800078e00ff */
[----:B------:R-:W-:Y:S01]  /*10dd0*/  IMAD.SHL.U32 R3, R4, 0x8, RZ ;  /* 0x0000000804037824 */ /* 0x000fe200078e00ff */
[----:B------:R-:W-:Y:S02]  /*10de0*/  LOP3.LUT R2, R0, 0x1f8, RZ, 0xc0, !PT ;  /* 0x000001f800027812 */ /* 0x000fe400078ec0ff */
[----:B------:R-:W-:Y:S02]  /*10df0*/  SHF.R.U32.HI R4, RZ, 0x3, R4 ;  /* 0x00000003ff047819 */ /* 0x000fe40000011604 */
[----:B------:R-:W-:-:S04]  /*10e00*/  LOP3.LUT R2, R2, 0x38, R5, 0x78, !PT ;  /* 0x0000003802027812 */ /* 0x000fc800078e7805 */
[----:B------:R-:W-:Y:S01]  /*10e10*/  LOP3.LUT R3, R2, 0x200, R3, 0xf8, !PT ;  /* 0x0000020002037812 */ /* 0x000fe200078ef803 */
[----:B------:R-:W-:Y:S02]  /*10e20*/  IMAD.SHL.U32 R2, R5, 0x10, RZ ;  /* 0x0000001005027824 */ /* 0x000fe400078e00ff */
[----:B------:R-:W-:Y:S02]  /*10e30*/  IMAD.MOV.U32 R5, RZ, RZ, 0x1 ;  /* 0x00000001ff057424 */ /* 0x000fe400078e00ff */
[----:B------:R-:W-:Y:S01]  /*10e40*/  IMAD R0, R3, 0x2, R22 ;  /* 0x0000000203007824 */ /* 0x000fe200078e0216 */
[----:B------:R-:W-:Y:S02]  /*10e50*/  LOP3.LUT R2, R4, 0x70, R2, 0xf8, !PT ;  /* 0x0000007004027812 */ /* 0x000fe400078ef802 */
[----:B------:R0:W-:Y:S04]  /*10e60*/  STL [R1+0x4], R5 ;  /* 0x0000040501007387 */ /* 0x0001e80000100800 */
[----:B------:R0:W-:Y:S04]  /*10e70*/  STL [R1+0xc], R0 ;  /* 0x00000c0001007387 */ /* 0x0001e80000100800 */
[----:B------:R0:W-:Y:S02]  /*10e80*/  STL [R1+0x24], RZ ;  /* 0x000024ff01007387 */ /* 0x0001e40000100800 */
.L_x_13300:
[----:B-1----:R-:W1:Y:S02]  /*10e90*/  LDC.64 R2, c[0x0][0xc88] ;  /* 0x00032200ff027b82 */ /* 0x002e640000000a00 */
[----:B-1----:R-:W-:-:S05]  /*10ea0*/  IMAD.WIDE R2, R19, 0x4, R2 ;  /* 0x0000000413027825 */ /* 0x002fca00078e0202 */
[----:B0-----:R-:W0:Y:S01]  /*10eb0*/  LDG.E R13, desc[UR56][R2.64] ;  /* 0x00000038020d7981 */ /* 0x001e22000c1e1900 */
[----:B------:R-:W-:Y:S05]  /*10ec0*/  YIELD ;  /* 0x0000000000007946 */ /* 0x000fea0003800000 */
[----:B------:R-:W-:Y:S01]  /*10ed0*/  ULDC.64 UR4, c[0x0][0xa28] ;  /* 0x00028a0000047ab9 */ /* 0x000fe20000000a00 */
[----:B------:R-:W-:Y:S01]  /*10ee0*/  ULDC.64 UR6, c[0x0][0xa00] ;  /* 0x0002800000067ab9 */ /* 0x000fe20000000a00 */
[----:B------:R-:W-:Y:S02]  /*10ef0*/  ISETP.NE.U32.AND P0, PT, RZ, UR4, PT ;  /* 0x00000004ff007c0c */ /* 0x000fe4000bf05070 */
[----:B------:R-:W-:Y:S01]  /*10f00*/  CS2R R8, SRZ ;  /* 0x0000000000087805 */ /* 0x000fe2000001ff00 */
[----:B------:R-:W-:Y:S01]  /*10f10*/  ULDC.64 UR8, c[0x0][0xa18] ;  /* 0x0002860000087ab9 */ /* 0x000fe20000000a00 */
[----:B------:R-:W-:-:S02]  /*10f20*/  ISETP.NE.AND.EX P1, PT, RZ, UR5, PT, P0 ;  /* 0x00000005ff007c0c */ /* 0x000fc4000bf25300 */
[----:B------:R-:W-:-:S04]  /*10f30*/  ISETP.NE.U32.AND P0, PT, RZ, UR6, PT ;  /* 0x00000006ff007c0c */ /* 0x000fc8000bf05070 */
[----:B------:R-:W-:Y:S02]  /*10f40*/  ISETP.NE.AND.EX P0, PT, RZ, UR7, PT, P0 ;  /* 0x00000007ff007c0c */ /* 0x000fe4000bf05300 */
[----:B0-----:R-:W-:Y:S01]  /*10f50*/  SHF.R.S32.HI R0, RZ, 0x1f, R13 ;  /* 0x0000001fff007819 */ /* 0x001fe2000001140d */
[----:B------:R-:W-:-:S04]  /*10f60*/  IMAD.SHL.U32 R24, R13, 0x4, RZ ;  /* 0x000000040d187824 */ /* 0x000fc800078e00ff */
[C---:B------:R-:W-:Y:S01]  /*10f70*/  @P1 LEA R4, P2, R13.reuse, UR4, 0x2 ;  /* 0x000000040d041c11 */ /* 0x040fe2000f8410ff */
[----:B------:R-:W-:Y:S01]  /*10f80*/  STL [R1+0x10], R13 ;  /* 0x0000100d01007387 */ /* 0x000fe20000100800 */
[C-C-:B------:R-:W-:Y:S02]  /*10f90*/  SHF.L.U64.HI R12, R13.reuse, 0x2, R0.reuse ;  /* 0x000000020d0c7819 */ /* 0x140fe40000010200 */
[----:B------:R-:W-:Y:S01]  /*10fa0*/  @P1 LEA.HI.X R5, R13, UR5, R0, 0x2, P2 ;  /* 0x000000050d051c11 */ /* 0x000fe200090f1400 */
[----:B------:R-:W-:Y:S01]  /*10fb0*/  ULDC.64 UR4, c[0x0][0xa08] ;  /* 0x0002820000047ab9 */ /* 0x000fe20000000a00 */
[----:B------:R-:W-:Y:S01]  /*10fc0*/  IADD3 R2, P2, R24, UR6, RZ ;  /* 0x0000000618027c10 */ /* 0x000fe2000ff5e0ff */
[----:B------:R0:W-:Y:S03]  /*10fd0*/  STL [R1+0x30], R0 ;  /* 0x0000300001007387 */ /* 0x0001e60000100800 */
[----:B------:R-:W-:Y:S01]  /*10fe0*/  IADD3.X R3, R12, UR7, RZ, P2, !PT ;  /* 0x000000070c037c10 */ /* 0x000fe200097fe4ff */
[----:B------:R-:W-:Y:S01]  /*10ff0*/  ULDC.64 UR6, c[0x0][0xa10] ;  /* 0x0002840000067ab9 */ /* 0x000fe20000000a00 */
[----:B------:R-:W-:Y:S01]  /*11000*/  ISETP.NE.U32.AND P3, PT, RZ, UR8, PT ;  /* 0x00000008ff007c0c */ /* 0x000fe2000bf65070 */
[----:B------:R1:W5:Y:S04]  /*11010*/  @P1 LDG.E R8, desc[UR56][R4.64] ;  /* 0x0000003804081981 */ /* 0x000368000c1e1900 */
[----:B--2---:R-:W2:Y:S01]  /*11020*/  @P0 LDG.E R9, desc[UR56][R2.64] ;  /* 0x0000003802090981 */ /* 0x004ea2000c1e1900 */
[----:B------:R-:W-:-:S02]  /*11030*/  ISETP.NE.AND.EX P3, PT, RZ, UR9, PT, P3 ;  /* 0x00000009ff007c0c */ /* 0x000fc4000bf65330 */
[----:B------:R-:W-:Y:S01]  /*11040*/  IADD3 R6, P4, R24, UR4, RZ ;  /* 0x0000000418067c10 */ /* 0x000fe2000ff9e0ff */
[----:B------:R-:W-:Y:S03]  /*11050*/  STL [R1+0x8], R12 ;  /* 0x0000080c01007387 */ /* 0x000fe60000100800 */
[----:B------:R-:W-:Y:S02]  /*11060*/  IADD3.X R7, R12, UR5, RZ, P4, !PT ;  /* 0x000000050c077c10 */ /* 0x000fe4000a7fe4ff */
[----:B-1----:R-:W-:Y:S02]  /*11070*/  IADD3 R4, P4, R24, UR6, RZ ;  /* 0x0000000618047c10 */ /* 0x002fe4000ff9e0ff */
[----:B------:R-:W-:Y:S02]  /*11080*/  ISETP.NE.U32.AND P1, PT, RZ, UR4, PT ;  /* 0x00000004ff007c0c */ /* 0x000fe4000bf25070 */
[----:B------:R-:W-:Y:S01]  /*11090*/  IADD3.X R5, R12, UR7, RZ, P4, !PT ;  /* 0x000000070c057c10 */ /* 0x000fe2000a7fe4ff */
[----:B------:R-:W-:Y:S01]  /*110a0*/  ULDC UR4, c[0x0][0x288] ;  /* 0x0000a20000047ab9 */ /* 0x000fe20000000800 */
[----:B------:R-:W-:-:S02]  /*110b0*/  ISETP.NE.U32.AND P2, PT, RZ, UR6, PT ;  /* 0x00000006ff007c0c */ /* 0x000fc4000bf45070 */
[----:B------:R-:W-:Y:S02]  /*110c0*/  @P3 IADD3 R10, P4, R24, UR8, RZ ;  /* 0x00000008180a3c10 */ /* 0x000fe4000ff9e0ff */
[----:B------:R-:W-:Y:S02]  /*110d0*/  ISETP.NE.AND.EX P1, PT, RZ, UR5, PT, P1 ;  /* 0x00000005ff007c0c */ /* 0x000fe4000bf25310 */
[----:B------:R-:W-:Y:S02]  /*110e0*/  ISETP.NE.AND.EX P2, PT, RZ, UR7, PT, P2 ;  /* 0x00000007ff007c0c */ /* 0x000fe4000bf45320 */
[----:B------:R-:W-:Y:S01]  /*110f0*/  @P3 IADD3.X R11, R12, UR9, RZ, P4, !PT ;  /* 0x000000090c0b3c10 */ /* 0x000fe2000a7fe4ff */
[----:B0-----:R-:W-:Y:S01]  /*11100*/  IMAD.MOV.U32 R0, RZ, RZ, RZ ;  /* 0x000000ffff007224 */ /* 0x001fe200078e00ff */
[----:B------:R-:W-:-:S07]  /*11110*/  MOV R28, RZ ;  /* 0x000000ff001c7202 */ /* 0x000fce0000000f00 */
[----:B------:R-:W5:Y:S04]  /*11120*/  @P1 LDG.E R28, desc[UR56][R6.64] ;  /* 0x00000038061c1981 */ /* 0x000f68000c1e1900 */
        /* <DEDUP_REMOVED lines=15> */
[----:B------:R-:W-:Y:S06]  /*11220*/  @P3 BRA `(.L_x_13179) ;  /* 0x0000000000143947 */ /* 0x000fec0003800000 */
[----:B------:R-:W-:Y:S05]  /*11230*/  @!P0 BRA `(.L_x_13179) ;  /* 0x0000000000108947 */ /* 0x000fea0003800000 */
[----:B------:R-:W2:Y:S04]  /*11240*/  LDG.E R11, desc[UR56][R2.64] ;  /* 0x00000038020b7981 */ /* 0x000ea8000c1e1900 */
[----:B------:R-:W2:Y:S02]  /*11250*/  LDG.E R2, desc[UR56][R2.64+0x4] ;  /* 0x0000043802027981 */ /* 0x000ea4000c1e1900 */
[----:B--2---:R-:W-:-:S05]  /*11260*/  IMAD.IADD R2, R2, 0x1, -R11 ;  /* 0x0000000102027824 */ /* 0x004fca00078e0a0b */
[----:B------:R0:W-:Y:S02]  /*11270*/  STL [R1+0x38], R2 ;  /* 0x0000380201007387 */ /* 0x0001e40000100800 */
.L_x_13179:
[----:B------:R-:W-:Y:S01]  /*11280*/  ULDC.64 UR4, c[0x0][0xa20] ;  /* 0x0002880000047ab9 */ /* 0x000fe20000000a00 */
[----:B-----5:R-:W-:Y:S01]  /*11290*/  IADD3 R28, R28, R8, RZ ;  /* 0x000000081c1c7210 */ /* 0x020fe20007ffe0ff */
[----:B------:R-:W-:Y:S01]  /*112a0*/  IMAD.MOV.U32 R25, RZ, RZ, R13 ;  /* 0x000000ffff197224 */ /* 0x000fe200078e000d */
[----:B------:R-:W-:-:S04]  /*112b0*/  ISETP.NE.U32.AND P0, PT, RZ, UR4, PT ;  /* 0x00000004ff007c0c */ /* 0x000fc8000bf05070 */
[----:B------:R-:W-:-:S13]  /*112c0*/  ISETP.NE.AND.EX P0, PT, RZ, UR5, PT, P0 ;  /* 0x00000005ff007c0c */ /* 0x000fda000bf05300 */
[----:B------:R-:W-:Y:S05]  /*112d0*/  @!P0 BRA `(.L_x_13180) ;  /* 0x0000000000108947 */ /* 0x000fea0003800000 */
[----:B0-----:R-:W-:-:S04]  /*112e0*/  IADD3 R2, P0, R24, UR4, RZ ;  /* 0x0000000418027c10 */ /* 0x001fc8000ff1e0ff */
[----:B------:R-:W-:-:S05]  /*112f0*/  IADD3.X R3, R12, UR5, RZ, P0, !PT ;  /* 0x000000050c037c10 */ /* 0x000fca00087fe4ff */
[----:B------:R1:W5:Y:S01]  /*11300*/  LDG.E R10, desc[UR56][R2.64] ;  /* 0x00000038020a7981 */ /* 0x000362000c1e1900 */
[----:B------:R-:W-:Y:S05]  /*11310*/  BRA `(.L_x_13181) ;  /* 0x0000000000107947 */ /* 0x000fea0003800000 */
.L_x_13180:
[----:B------:R-:W-:Y:S05]  /*11320*/  @!P1 BRA `(.L_x_13181) ;  /* 0x00000000000c9947 */ /* 0x000fea0003800000 */
[----:B------:R-:W2:Y:S04]  /*11330*/  LDG.E R10, desc[UR56][R6.64] ;  /* 0x00000038060a7981 */ /* 0x000ea8000c1e1900 */
[----:B------:R-:W2:Y:S02]  /*11340*/  LDG.E R6, desc[UR56][R6.64+0x4] ;  /* 0x0000043806067981 */ /* 0x000ea4000c1e1900 */
[----:B--2---:R-:W-:-:S07]  /*11350*/  IMAD.IADD R10, R6, 0x1, -R10 ;  /* 0x00000001060a7824 */ /* 0x004fce00078e0a0a */
.L_x_13181:
[----:B01----:R-:W2:Y:S01]  /*11360*/  @P2 LDG.E R2, desc[UR56][R4.64] ;  /* 0x0000003804022981 */ /* 0x003ea2000c1e1900 */
[----:B-----5:R-:W-:-:S03]  /*11370*/  IMAD.IADD R10, R10, 0x1, -R8 ;  /* 0x000000010a0a7824 */ /* 0x020fc600078e0a08 */
[----:B------:R-:W2:Y:S01]  /*11380*/  @P2 LDG.E R4, desc[UR56][R4.64+0x4] ;  /* 0x0000043804042981 */ /* 0x000ea2000c1e1900 */
[----:B------:R-:W-:Y:S01]  /*11390*/  BSSY B0, `(.L_x_13182) ;  /* 0x00000e2000007945 */ /* 0x000fe20003800000 */
[----:B--2---:R-:W-:-:S04]  /*113a0*/  @P2 IMAD.IADD R9, R4, 0x1, -R2 ;  /* 0x0000000104092824 */ /* 0x004fc800078e0a02 */
[----:B------:R-:W-:-:S05]  /*113b0*/  IMAD.IADD R3, R10, 0x1, R9 ;  /* 0x000000010a037824 */ /* 0x000fca00078e0209 */
[----:B------:R-:W-:Y:S01]  /*113c0*/  IADD3 R2, R3, 0xbf, RZ ;  /* 0x000000bf03027810 */ /* 0x000fe20007ffe0ff */
[----:B------:R0:W-:Y:S04]  /*113d0*/  STL [R1+0x34], R3 ;  /* 0x0000340301007387 */ /* 0x0001e80000100800 */
[----:B------:R-:W-:-:S05]  /*113e0*/  IMAD.HI R2, R2, 0x2aaaaaab, RZ ;  /* 0x2aaaaaab02027827 */ /* 0x000fca00078e02ff */
[----:B0-----:R-:W-:-:S04]  /*113f0*/  SHF.R.U32.HI R3, RZ, 0x1f, R2 ;  /* 0x0000001fff037819 */ /* 0x001fc80000011602 */
[----:B------:R-:W-:-:S05]  /*11400*/  LEA.HI.SX32 R4, R2, R3, 0x1b ;  /* 0x0000000302047211 */ /* 0x000fca00078fdaff */
[--C-:B------:R-:W-:Y:S02]  /*11410*/  IMAD R2, R4, 0xc0, -R10.reuse ;  /* 0x000000c004027824 */ /* 0x100fe400078e0a0a */
[----:B------:R-:W-:-:S03]  /*11420*/  IMAD.MOV R10, RZ, RZ, -R10 ;  /* 0x000000ffff0a7224 */ /* 0x000fc600078e0a0a */
[----:B------:R-:W-:Y:S02]  /*11430*/  VIMNMX R2, R2, R9, PT ;  /* 0x0000000902027248 */ /* 0x000fe40003fe0100 */
[----:B------:R-:W-:-:S04]  /*11440*/  VIMNMX R10, RZ, R10, !PT ;  /* 0x0000000aff0a7248 */ /* 0x000fc80007fe0100 */
[----:B------:R-:W-:Y:S01]  /*11450*/  ISETP.GT.AND P0, PT, R2, R10, PT ;  /* 0x0000000a0200720c */ /* 0x000fe20003f04270 */
[----:B------:R0:W-:-:S12]  /*11460*/  STL [R1+0x18], R4 ;  /* 0x0000180401007387 */ /* 0x0001d80000100800 */
[----:B0-----:R-:W-:Y:S02]  /*11470*/  @P0 VIADD R4, R2, 0xbf ;  /* 0x000000bf02040836 */ /* 0x001fe40000000000 */
[----:B------:R-:W-:-:S04]  /*11480*/  IMAD.WIDE.U32 R2, R10, -0x55555555, RZ ;  /* 0xaaaaaaab0a027825 */ /* 0x000fc800078e00ff */
[----:B------:R-:W-:Y:S01]  /*11490*/  @P0 IMAD.HI R2, R4, 0x2aaaaaab, RZ ;  /* 0x2aaaaaab04020827 */ /* 0x000fe200078e02ff */
[----:B------:R-:W-:-:S04]  /*114a0*/  SHF.R.U32.HI R3, RZ, 0x7, R3 ;  /* 0x00000007ff037819 */ /* 0x000fc80000011603 */
[----:B------:R-:W-:Y:S01]  /*114b0*/  @P0 SHF.R.U32.HI R5, RZ, 0x1f, R2 ;  /* 0x0000001fff050819 */ /* 0x000fe20000011602 */
[----:B------:R-:W-:-:S03]  /*114c0*/  IMAD.MOV.U32 R4, RZ, RZ, R3 ;  /* 0x000000ffff047224 */ /* 0x000fc600078e0003 */
[----:B------:R-:W-:-:S04]  /*114d0*/  @P0 LEA.HI.SX32 R4, R2, R5, 0x1b ;  /* 0x0000000502040211 */ /* 0x000fc800078fdaff */
[----:B------:R-:W-:Y:S02]  /*114e0*/  ISETP.GT.AND P1, PT, R4, R3, PT ;  /* 0x000000030400720c */ /* 0x000fe40003f24270 */
[----:B------:R-:W-:-:S11]  /*114f0*/  PLOP3.LUT P0, PT, PT, PT, PT, 0x80, 0x0 ;  /* 0x000000000000781c */ /* 0x000fd60003f0f070 */
        /* <DEDUP_REMOVED lines=8> */
.L_x_13343:
[----:B-1----:R-:W-:Y:S02]  /*11580*/  ISETP.NE.AND P0, PT, R14, RZ, PT ;  /* 0x000000ff0e00720c */ /* 0x002fe40003f05270 */
[----:B------:R-:W-:-:S11]  /*11590*/  PLOP3.LUT P6, PT, PT, PT, PT, 0x8, 0x0 ;  /* 0x000000000000781c */ /* 0x000fd60003fce170 */
[----:B------:R-:W-:Y:S05]  /*115a0*/  @P0 BRA `(.L_x_13185) ;  /* 0x00000000000c0947 */ /* 0x000fea0003800000 */
[----:B------:R-:W-:-:S03]  /*115b0*/  UMOV UR4, 0xffffffff ;  /* 0xffffffff00047882 */ /* 0x000fc60000000000 */
[----:B------:R-:W-:Y:S05]  /*115c0*/  BRA.DIV UR4, `(.L_x_13186) ;  /* 0x0000005e04087947 */ /* 0x000fea000b800000 */
[----:B------:R-:W-:-:S13]  /*115d0*/  ELECT P6, URZ, PT ;  /* 0x00000000003f782f */ /* 0x000fda00038c0000 */
.L_x_13185:
        /* <DEDUP_REMOVED lines=9> */
.L_x_13346:
[----:B------:R-:W-:Y:S05]  /*11670*/  BSYNC B1 ;  /* 0x0000000000017941 */ /* 0x000fea0003800000 */
.L_x_13187:
[----:B------:R-:W-:Y:S04]  /*11680*/  BSSY B1, `(.L_x_13189) ;  /* 0x000004e000017945 */ /* 0x000fe80003800000 */
[----:B------:R-:W-:Y:S05]  /*11690*/  @!P6 BRA `(.L_x_13190) ;  /* 0x000000040030e947 */ /* 0x000fea0003800000 */
[----:B------:R-:W0:Y:S01]  /*116a0*/  LDL R8, [R1+0x4] ;  /* 0x0000040001087983 */ /* 0x000e220000100800 */
[----:B------:R-:W1:Y:S02]  /*116b0*/  S2R R6, SR_TID.X ;  /* 0x0000000000067919 */ /* 0x000e640000002100 */
[----:B-1----:R-:W-:Y:S02]  /*116c0*/  LOP3.LUT R7, R6, 0x7f, RZ, 0xc0, !PT ;  /* 0x0000007f06077812 */ /* 0x002fe400078ec0ff */
[----:B------:R-:W-:Y:S01]  /*116d0*/  LEA R6, R29, R22, 0x3 ;  /* 0x000000161d067211 */ /* 0x000fe200078e18ff */
[----:B------:R-:W-:Y:S01]  /*116e0*/  BSSY B2, `(.L_x_13191) ;  /* 0x0000005000027945 */ /* 0x000fe20003800000 */
[----:B------:R-:W-:Y:S02]  /*116f0*/  ISETP.NE.AND P1, PT, R7, RZ, PT ;  /* 0x000000ff0700720c */ /* 0x000fe40003f25270 */
[----:B0-----:R-:W-:-:S04]  /*11700*/  SHF.L.U32 R5, R8, 0x1f, RZ ;  /* 0x0000001f08057819 */ /* 0x001fc800000006ff */
[----:B------:R-:W0:Y:S02]  /*11710*/  SYNCS.PHASECHK.TRANS64.TRYWAIT P0, [R6+URZ+0x308a0], R5 ;  /* 0x0308a005060075a7 */ /* 0x000e24000800017f */
[----:B0-----:R-:W-:Y:S05]  /*11720*/  @!P0 BRA `(.L_x_13192) ;  /* 0x0000005800e48947 */ /* 0x001fea0003800000 */
.L_x_13347:
[----:B------:R-:W-:Y:S05]  /*11730*/  BSYNC B2 ;  /* 0x0000000000027941 */ /* 0x000fea0003800000 */
.L_x_13191:
[----:B------:R-:W-:Y:S04]  /*11740*/  BSSY B2, `(.L_x_13193) ;  /* 0x0000009000027945 */ /* 0x000fe80003800000 */
[----:B------:R-:W-:Y:S05]  /*11750*/  @P1 BRA `(.L_x_13194) ;  /* 0x00000000001c1947 */ /* 0x000fea0003800000 */
[----:B------:R-:W1:Y:S02]  /*11760*/  S2R R7, SR_TID.X ;  /* 0x0000000000077919 */ /* 0x000e640000002100 */
[----:B-1----:R-:W-:Y:S01]  /*11770*/  LOP3.LUT R8, R7, 0x1f, RZ, 0xc0, !PT ;  /* 0x0000001f07087812 */ /* 0x002fe200078ec0ff */
[----:B------:R-:W-:-:S03]  /*11780*/  IMAD.MOV.U32 R7, RZ, RZ, 0x6000 ;  /* 0x00006000ff077424 */ /* 0x000fc600078e00ff */
[----:B------:R-:W-:Y:S01]  /*11790*/  ISETP.NE.AND P0, PT, R8, RZ, PT ;  /* 0x000000ff0800720c */ /* 0x000fe20003f05270 */
[----:B------:R1:W-:-:S12]  /*117a0*/  SYNCS.ARRIVE.TRANS64 RZ, [R6+URZ+0x30890], R7 ;  /* 0x0308900706ff79a7 */ /* 0x0003d8000800003f */
[----:B-1----:R-:W-:Y:S05]  /*117b0*/  @!P0 BRA `(.L_x_13194) ;  /* 0x0000000000048947 */ /* 0x002fea0003800000 */
[----:B------:R-:W-:Y:S01]  /*117c0*/  BPT.TRAP 0x1 ;  /* 0x000000040000795c */ /* 0x000fe20000300000 */
.L_x_13194:
[----:B------:R-:W-:Y:S05]  /*117d0*/  BSYNC B2 ;  /* 0x0000000000027941 */ /* 0x000fea0003800000 */
.L_x_13193:
        /* <DEDUP_REMOVED lines=8> */
[----:B------:R-:W-:Y:S01]  /*11860*/  VIADD R8, R6, 0x30890 ;  /* 0x0003089006087836 */ /* 0x000fe20000000000 */
[----:B------:R-:W-:Y:S01]  /*11870*/  UMOV UR6, 0x0 ;  /* 0x0000000000067882 */ /* 0x000fe20000000000 */
[----:B------:R-:W-:Y:S01]  /*11880*/  VIADD R9, R10, 0x12400 ;  /* 0x000124000a097836 */ /* 0x000fe20000000000 */
[----:B------:R-:W-:-:S09]  /*11890*/  UMOV UR7, 0x12f00000 ;  /* 0x12f0000000077882 */ /* 0x000fd20000000000 */
.L_x_13195:
        /* <DEDUP_REMOVED lines=13> */
.L_x_13348:
[----:B------:R-:W-:Y:S05]  /*11970*/  BSYNC B2 ;  /* 0x0000000000027941 */ /* 0x000fea0003800000 */
.L_x_13196:
[----:B------:R-:W-:Y:S01]  /*11980*/  BSSY B2, `(.L_x_13198) ;  /* 0x000000b000027945 */ /* 0x000fe20003800000 */
[----:B------:R-:W-:Y:S01]  /*11990*/  MOV R8, 0x0 ;  /* 0x0000000000087802 */ /* 0x000fe20000000f00 */
[----:B------:R-:W-:Y:S02]  /*119a0*/  IMAD.MOV.U32 R9, RZ, RZ, 0x12f00000 ;  /* 0x12f00000ff097424 */ /* 0x000fe400078e00ff */
[----:B------:R-:W-:Y:S05]  /*119b0*/  @P1 BRA `(.L_x_13199) ;  /* 0x00000000001c1947 */ /* 0x000fea0003800000 */
[----:B------:R-:W2:Y:S01]  /*119c0*/  S2R R12, SR_TID.X ;  /* 0x00000000000c7919 */ /* 0x000ea20000002100 */
[----:B01----:R-:W-:-:S04]  /*119d0*/  IMAD.MOV.U32 R5, RZ, RZ, 0x6000 ;  /* 0x00006000ff057424 */ /* 0x003fc800078e00ff */
[----:B------:R3:W-:Y:S01]  /*119e0*/  SYNCS.ARRIVE.TRANS64 RZ, [R6+URZ+0x308b0], R5 ;  /* 0x0308b00506ff79a7 */ /* 0x0007e2000800003f */
[----:B--2---:R-:W-:-:S04]  /*119f0*/  LOP3.LUT R12, R12, 0x1f, RZ, 0xc0, !PT ;  /* 0x0000001f0c0c7812 */ /* 0x004fc800078ec0ff */
[----:B------:R-:W-:-:S13]  /*11a00*/  ISETP.NE.AND P0, PT, R12, RZ, PT ;  /* 0x000000ff0c00720c */ /* 0x000fda0003f05270 */
[----:B---3--:R-:W-:Y:S05]  /*11a10*/  @!P0 BRA `(.L_x_13199) ;  /* 0x0000000000048947 */ /* 0x008fea0003800000 */
[----:B------:R-:W-:Y:S01]  /*11a20*/  BPT.TRAP 0x1 ;  /* 0x000000040000795c */ /* 0x000fe20000300000 */
.L_x_13199:
[----:B------:R-:W-:Y:S05]  /*11a30*/  BSYNC B2 ;  /* 0x0000000000027941 */ /* 0x000fea0003800000 */
.L_x_13198:
[----:B------:R-:W-:Y:S01]  /*11a40*/  R2UR UR10, R11 ;  /* 0x000000000b0a72ca */ /* 0x000fe200000e0000 */
[----:B------:R-:W-:Y:S01]  /*11a50*/  UIADD3 UR4, UP0, UR38, 0x670, URZ ;  /* 0x0000067026047890 */ /* 0x000fe2000ff1e03f */
[----:B------:R-:W-:Y:S01]  /*11a60*/  R2UR UR6, R8 ;  /* 0x00000000080672ca */ /* 0x000fe200000e0000 */
[----:B------:R-:W-:Y:S01]  /*11a70*/  VIADD R10, R10, 0x400 ;  /* 0x000004000a0a7836 */ /* 0x000fe20000000000 */
[----:B------:R-:W-:Y:S01]  /*11a80*/  R2UR UR7, R9 ;  /* 0x00000000090772ca */ /* 0x000fe200000e0000 */
[----:B01----:R-:W-:Y:S01]  /*11a90*/  VIADD R6, R6, 0x308b0 ;  /* 0x000308b006067836 */ /* 0x003fe20000000000 */
[----:B------:R-:W-:Y:S01]  /*11aa0*/  PLOP3.LUT P0, PT, PT, PT, PT, 0x80, 0x0 ;  /* 0x000000000000781c */ /* 0x000fe20003f0f070 */
[----:B------:R-:W-:-:S12]  /*11ab0*/  UIADD3.X UR5, URZ, UR39, URZ, UP0, !UPT ;  /* 0x000000273f057290 */ /* 0x000fd800087fe43f */
.L_x_13200:
        /* <DEDUP_REMOVED lines=10> */
.L_x_13190:
[----:B------:R-:W-:Y:S05]  /*11b60*/  BSYNC B1 ;  /* 0x0000000000017941 */ /* 0x000fea0003800000 */
.L_x_13189:
[----:B------:R-:W2:Y:S01]  /*11b70*/  LDL.LU R8, [R1+0x4] ;  /* 0x0000040001087983 */ /* 0x000ea20000300800 */
[----:B------:R-:W-:Y:S01]  /*11b80*/  VIADD R29, R29, 0x1 ;  /* 0x000000011d1d7836 */ /* 0x000fe20000000000 */
[----:B------:R-:W-:Y:S02]  /*11b90*/  IADD3 R4, R4, -0x2, RZ ;  /* 0xfffffffe04047810 */ /* 0x000fe40007ffe0ff */
[----:B------:R-:W-:Y:S02]  /*11ba0*/  PLOP3.LUT P0, PT, PT, PT, PT, 0x8, 0x0 ;  /* 0x000000000000781c */ /* 0x000fe40003f0e170 */
[----:B------:R-:W-:Y:S02]  /*11bb0*/  ISETP.NE.AND P1, PT, R29, 0x2, PT ;  /* 0x000000021d00780c */ /* 0x000fe40003f25270 */
[----:B------:R-:W-:Y:S02]  /*11bc0*/  ISETP.GE.AND P2, PT, R4, R3, PT ;  /* 0x000000030400720c */ /* 0x000fe40003f46270 */
[----:B0-----:R-:W-:-:S02]  /*11bd0*/  SEL R5, RZ, 0x1, P1 ;  /* 0x00000001ff057807 */ /* 0x001fc40000800000 */
[----:B------:R-:W-:Y:S02]  /*11be0*/  SEL R29, R29, RZ, P1 ;  /* 0x000000ff1d1d7207 */ /* 0x000fe40000800000 */
[----:B--2---:R-:W-:-:S05]  /*11bf0*/  LOP3.LUT R8, R8, R5, RZ, 0x3c, !PT ;  /* 0x0000000508087212 */ /* 0x004fca00078e3cff */
[----:B------:R0:W-:Y:S02]  /*11c00*/  STL [R1+0x4], R8 ;  /* 0x0000040801007387 */ /* 0x0001e40000100800 */
[----:B------:R-:W-:Y:S05]  /*11c10*/  @!P2 BRA `(.L_x_13183) ;  /* 0x000000040064a947 */ /* 0x000fea0003800000 */
.L_x_13213:
[----:B------:R-:W-:Y:S05]  /*11c20*/  YIELD ;  /* 0x0000000000007946 */ /* 0x000fea0003800000 */
[----:B------:R-:W-:Y:S04]  /*11c30*/  BSSY B1, `(.L_x_13201) ;  /* 0x000004d000017945 */ /* 0x000fe80003800000 */
[----:B-1----:R-:W-:Y:S05]  /*11c40*/  @!P6 BRA `(.L_x_13202) ;  /* 0x00000004002ce947 */ /* 0x002fea0003800000 */
[----:B------:R-:W2:Y:S01]  /*11c50*/  LDL R6, [R1+0x4] ;  /* 0x0000040001067983 */ /* 0x000ea20000100800 */
[----:B------:R-:W1:Y:S02]  /*11c60*/  S2R R5, SR_TID.X ;  /* 0x0000000000057919 */ /* 0x000e640000002100 */
[----:B-1----:R-:W-:Y:S01]  /*11c70*/  LOP3.LUT R7, R5, 0x7f, RZ, 0xc0, !PT ;  /* 0x0000007f05077812 */ /* 0x002fe200078ec0ff */
[----:B------:R-:W-:Y:S01]  /*11c80*/  IMAD R5, R29, 0x8, R22 ;  /* 0x000000081d057824 */ /* 0x000fe200078e0216 */
[----:B------:R-:W-:Y:S02]  /*11c90*/  BSSY B2, `(.L_x_13203) ;  /* 0x0000005000027945 */ /* 0x000fe40003800000 */
[----:B------:R-:W-:Y:S02]  /*11ca0*/  ISETP.NE.AND P2, PT, R7, RZ, PT ;  /* 0x000000ff0700720c */ /* 0x000fe40003f45270 */
[----:B--2---:R-:W-:-:S04]  /*11cb0*/  SHF.L.U32 R6, R6, 0x1f, RZ ;  /* 0x0000001f06067819 */ /* 0x004fc800000006ff */
[----:B------:R-:W1:Y:S02]  /*11cc0*/  SYNCS.PHASECHK.TRANS64.TRYWAIT P1, [R5+URZ+0x308a0], R6 ;  /* 0x0308a006050075a7 */ /* 0x000e64000802017f */
[----:B-1----:R-:W-:Y:S05]  /*11cd0*/  @!P1 BRA `(.L_x_13204) ;  /* 0x0000005400a09947 */ /* 0x002fea0003800000 */
.L_x_13349:
[----:B------:R-:W-:Y:S05]  /*11ce0*/  BSYNC B2 ;  /* 0x0000000000027941 */ /* 0x000fea0003800000 */
.L_x_13203:
[----:B------:R-:W-:Y:S04]  /*11cf0*/  BSSY B2, `(.L_x_13205) ;  /* 0x0000009000027945 */ /* 0x000fe80003800000 */
[----:B------:R-:W-:Y:S05]  /*11d00*/  @P2 BRA `(.L_x_13206) ;  /* 0x00000000001c2947 */ /* 0x000fea0003800000 */
[----:B------:R-:W0:Y:S02]  /*11d10*/  S2R R7, SR_TID.X ;  /* 0x0000000000077919 */ /* 0x000e240000002100 */
[----:B0-----:R-:W-:Y:S01]  /*11d20*/  LOP3.LUT R8, R7, 0x1f, RZ, 0xc0, !PT ;  /* 0x0000001f07087812 */ /* 0x001fe200078ec0ff */
[----:B------:R-:W-:-:S03]  /*11d30*/  IMAD.MOV.U32 R7, RZ, RZ, 0x6000 ;  /* 0x00006000ff077424 */ /* 0x000fc600078e00ff */
[----:B------:R-:W-:Y:S01]  /*11d40*/  ISETP.NE.AND P1, PT, R8, RZ, PT ;  /* 0x000000ff0800720c */ /* 0x000fe20003f25270 */
[----:B------:R2:W-:-:S12]  /*11d50*/  SYNCS.ARRIVE.TRANS64 RZ, [R5+URZ+0x30890], R7 ;  /* 0x0308900705ff79a7 */ /* 0x0005d8000800003f */
[----:B--2---:R-:W-:Y:S05]  /*11d60*/  @!P1 BRA `(.L_x_13206) ;  /* 0x0000000000049947 */ /* 0x004fea0003800000 */
[----:B------:R-:W-:Y:S01]  /*11d70*/  BPT.TRAP 0x1 ;  /* 0x000000040000795c */ /* 0x000fe20000300000 */
.L_x_13206:
[----:B------:R-:W-:Y:S05]  /*11d80*/  BSYNC B2 ;  /* 0x0000000000027941 */ /* 0x000fea0003800000 */
.L_x_13205:
[----:B------:R-:W-:Y:S01]  /*11d90*/  IMAD.MOV.U32 R11, RZ, RZ, RZ ;  /* 0x000000ffff0b7224 */ /* 0x000fe200078e00ff */
[----:B------:R-:W-:Y:S01]  /*11da0*/  UIADD3 UR4, UP0, UR38, 0x570, URZ ;  /* 0x0000057026047890 */ /* 0x000fe2000ff1e03f */
[----:B------:R-:W-:Y:S01]  /*11db0*/  IMAD R7, R29, 0x6000, R22 ;  /* 0x000060001d077824 */ /* 0x000fe200078e0216 */
[----:B------:R-:W-:Y:S01]  /*11dc0*/  PLOP3.LUT P1, PT, PT, PT, PT, 0x80, 0x0 ;  /* 0x000000000000781c */ /* 0x000fe20003f2f070 */
[----:B0-----:R-:W-:Y:S01]  /*11dd0*/  IMAD R8, R4, 0xc0, R0 ;  /* 0x000000c004087824 */ /* 0x001fe200078e0200 */
[----:B------:R-:W-:Y:S01]  /*11de0*/  R2UR UR10, R11 ;  /* 0x000000000b0a72ca */ /* 0x000fe200000e0000 */
[----:B------:R-:W-:Y:S01]  /*11df0*/  VIADD R9, R5, 0x30890 ;  /* 0x0003089005097836 */ /* 0x000fe20000000000 */
[----:B------:R-:W-:Y:S01]  /*11e00*/  UIADD3.X UR5, URZ, UR39, URZ, UP0, !UPT ;  /* 0x000000273f057290 */ /* 0x000fe200087fe43f */
[----:B------:R-:W-:Y:S01]  /*11e10*/  VIADD R10, R7, 0x12400 ;  /* 0x00012400070a7836 */ /* 0x000fe20000000000 */
[----:B------:R-:W-:Y:S01]  /*11e20*/  UMOV UR6, 0x0 ;  /* 0x0000000000067882 */ /* 0x000fe20000000000 */
[----:B------:R-:W-:-:S10]  /*11e30*/  UMOV UR7, 0x12f00000 ;  /* 0x12f0000000077882 */ /* 0x000fd40000000000 */
.L_x_13207:
        /* <DEDUP_REMOVED lines=13> */
.L_x_13350:
[----:B------:R-:W-:Y:S05]  /*11f10*/  BSYNC B2 ;  /* 0x0000000000027941 */ /* 0x000fea0003800000 */
.L_x_13208:
        /* <DEDUP_REMOVED lines=11> */
.L_x_13211:
[----:B------:R-:W-:Y:S05]  /*11fd0*/  BSYNC B2 ;  /* 0x0000000000027941 */ /* 0x000fea0003800000 */
.L_x_13210:
        /* <DEDUP_REMOVED lines=8> */
.L_x_13212:
        /* <DEDUP_REMOVED lines=10> */
.L_x_13202:
[----:B------:R-:W-:Y:S05]  /*12100*/  BSYNC B1 ;  /* 0x0000000000017941 */ /* 0x000fea0003800000 */
.L_x_13201:
[----:B------:R-:W2:Y:S01]  /*12110*/  LDL.LU R6, [R1+0x4] ;  /* 0x0000040001067983 */ /* 0x000ea20000300800 */
[----:B------:R-:W-:Y:S01]  /*12120*/  VIADD R29, R29, 0x1 ;  /* 0x000000011d1d7836 */ /* 0x000fe20000000000 */
[C---:B------:R-:W-:Y:S02]  /*12130*/  ISETP.GT.AND P2, PT, R4.reuse, R3, PT ;  /* 0x000000030400720c */ /* 0x040fe40003f44270 */
[----:B------:R-:W-:Y:S02]  /*12140*/  IADD3 R4, R4, -0x1, RZ ;  /* 0xffffffff04047810 */ /* 0x000fe40007ffe0ff */
[----:B------:R-:W-:-:S04]  /*12150*/  ISETP.NE.AND P1, PT, R29, 0x2, PT ;  /* 0x000000021d00780c */ /* 0x000fc80003f25270 */
[----:B------:R-:W-:Y:S02]  /*12160*/  SEL R5, RZ, 0x1, P1 ;  /* 0x00000001ff057807 */ /* 0x000fe40000800000 */
[----:B------:R-:W-:Y:S02]  /*12170*/  SEL R29, R29, RZ, P1 ;  /* 0x000000ff1d1d7207 */ /* 0x000fe40000800000 */
[----:B--2---:R-:W-:-:S05]  /*12180*/  LOP3.LUT R6, R6, R5, RZ, 0x3c, !PT ;  /* 0x0000000506067212 */ /* 0x004fca00078e3cff */
[----:B------:R1:W-:Y:S01]  /*12190*/  STL [R1+0x4], R6 ;  /* 0x0000040601007387 */ /* 0x0003e20000100800 */
[----:B------:R-:W-:Y:S05]  /*121a0*/  @P2 BRA `(.L_x_13213) ;  /* 0xfffffff8009c2947 */ /* 0x000fea000383ffff */
.L_x_13183:
[----:B------:R-:W-:Y:S05]  /*121b0*/  BSYNC B0 ;  /* 0x0000000000007941 */ /* 0x000fea0003800000 */
.L_x_13182:
[----:B------:R-:W2:Y:S01]  /*121c0*/  LDL R5, [R1+0x34] ;  /* 0x0000340001057983 */ /* 0x000ea20000100800 */
[----:B------:R-:W-:Y:S05]  /*121d0*/  @!P0 WARPSYNC.ALL ;  /* 0x0000000000008948 */ /* 0x000fea0003800000 */
[----:B------:R-:W-:Y:S06]  /*121e0*/  @!P0 BAR.SYNC.DEFER_BLOCKING 0xc, 0x200 ;  /* 0x0308000000008b1d */ /* 0x000fec0000010000 */
[----:B------:R-:W-:Y:S01]  /*121f0*/  BSSY B7, `(.L_x_13214) ;  /* 0x000035f000077945 */ /* 0x000fe20003800000 */
[----:B--2---:R-:W-:-:S13]  /*12200*/  ISETP.GT.AND P0, PT, R5, RZ, PT ;  /* 0x000000ff0500720c */ /* 0x004fda0003f04270 */
        /* <DEDUP_REMOVED lines=18> */
.L_x_13215:
        /* <DEDUP_REMOVED lines=10> */
[----:B------:R-:W2:Y:S01]  /*123d0*/  LDC.64 R2, c[0x4][R2] ;  /* 0x0100000002027b82 */ /* 0x000ea20000000a00 */
[----:B------:R-:W-:Y:S02]  /*123e0*/  IMAD.U32 R5, RZ, RZ, UR7 ;  /* 0x00000007ff057e24 */ /* 0x000fe4000f8e00ff */
[----:B-1----:R-:W-:Y:S02]  /*123f0*/  IMAD.U32 R6, RZ, RZ, UR8 ;  /* 0x00000008ff067e24 */ /* 0x002fe4000f8e00ff */
[----:B------:R-:W-:-:S02]  /*12400*/  IMAD.U32 R7, RZ, RZ, UR9 ;  /* 0x00000009ff077e24 */ /* 0x000fc4000f8e00ff */
[----:B------:R-:W-:Y:S02]  /*12410*/  IMAD.U32 R11, RZ, RZ, UR5 ;  /* 0x00000005ff0b7e24 */ /* 0x000fe4000f8e00ff */
[----:B0-----:R-:W-:Y:S02]  /*12420*/  IMAD.MOV.U32 R8, RZ, RZ, 0x70 ;  /* 0x00000070ff087424 */ /* 0x001fe400078e00ff */
[----:B------:R-:W-:Y:S02]  /*12430*/  IMAD.MOV.U32 R12, RZ, RZ, 0x1 ;  /* 0x00000001ff0c7424 */ /* 0x000fe400078e00ff */
[----:B------:R-:W-:-:S07]  /*12440*/  IMAD.MOV.U32 R13, RZ, RZ, RZ ;  /* 0x000000ffff0d7224 */ /* 0x000fce00078e00ff */
[----:B------:R-:W-:-:S07]  /*12450*/  LEPC R20, `(.L_x_13218) ;  /* 0x000000001014794e */ /* 0x000fce0000000000 */
[----:B--2---:R-:W-:Y:S05]  /*12460*/  CALL.ABS.NOINC R2 ;  /* 0x0000000002007343 */ /* 0x004fea0003c00000 */
.L_x_13218:
[----:B------:R-:W-:Y:S05]  /*12470*/  BSYNC B6 ;  /* 0x0000000000067941 */ /* 0x000fea0003800000 */
.L_x_13217:
        /* <DEDUP_REMOVED lines=9> */
[----:B------:R-:W-:Y:S01]  /*12510*/  MOV R4, UR6 ;  /* 0x0000000600047c02 */ /* 0x000fe20008000f00 */
[----:B------:R-:W-:Y:S01]  /*12520*/  IMAD.U32 R5, RZ, RZ, UR7 ;  /* 0x00000007ff057e24 */ /* 0x000fe2000f8e00ff */
[----:B0-----:R-:W-:Y:S01]  /*12530*/  MOV R8, 0x70 ;  /* 0x0000007000087802 */ /* 0x001fe20000000f00 */
[----:B-1----:R-:W-:Y:S02]  /*12540*/  IMAD.U32 R6, RZ, RZ, UR8 ;  /* 0x00000008ff067e24 */ /* 0x002fe4000f8e00ff */
[----:B------:R-:W-:-:S02]  /*12550*/  IMAD.U32 R7, RZ, RZ, UR9 ;  /* 0x00000009ff077e24 */ /* 0x000fc4000f8e00ff */
[----:B------:R-:W-:Y:S02]  /*12560*/  IMAD.U32 R10, RZ, RZ, UR4 ;  /* 0x00000004ff0a7e24 */ /* 0x000fe4000f8e00ff */
[----:B------:R-:W-:Y:S02]  /*12570*/  IMAD.U32 R11, RZ, RZ, UR5 ;  /* 0x00000005ff0b7e24 */ /* 0x000fe4000f8e00ff */
[----:B------:R-:W-:Y:S02]  /*12580*/  IMAD.MOV.U32 R12, RZ, RZ, 0x1 ;  /* 0x00000001ff0c7424 */ /* 0x000fe400078e00ff */
[----:B--2---:R-:W-:-:S07]  /*12590*/  IMAD.MOV.U32 R13, RZ, RZ, RZ ;  /* 0x000000ffff0d7224 */ /* 0x004fce00078e00ff */
[----:B------:R-:W-:-:S07]  /*125a0*/  LEPC R20, `(.L_x_13221) ;  /* 0x000000001014794e */ /* 0x000fce0000000000 */
[----:B---3--:R-:W-:Y:S05]  /*125b0*/  CALL.ABS.NOINC R2 ;  /* 0x0000000002007343 */ /* 0x008fea0003c00000 */
.L_x_13221:
[----:B------:R-:W-:Y:S01]  /*125c0*/  MOV R2, 0x0 ;  /* 0x0000000000027802 */ /* 0x000fe20000000f00 */
[----:B------:R-:W-:Y:S01]  /*125d0*/  ULDC.64 UR4, c[0x4][0x1b8] ;  /* 0x01006e0000047ab9 */ /* 0x000fe20000000a00 */
[----:B------:R-:W-:Y:S01]  /*125e0*/  ULDC.64 UR6, c[0x4][0x1c0] ;  /* 0x0100700000067ab9 */ /* 0x000fe20000000a00 */
[----:B------:R-:W-:Y:S01]  /*125f0*/  ULDC.64 UR8, c[0x4][0x40] ;  /* 0x0100100000087ab9 */ /* 0x000fe20000000a00 */
[----:B------:R-:W-:Y:S01]  /*12600*/  IMAD.U32 R4, RZ, RZ, UR4 ;  /* 0x00000004ff047e24 */ /* 0x000fe2000f8e00ff */
        /* <DEDUP_REMOVED lines=11> */
.L_x_13220:
[----:B------:R-:W-:Y:S05]  /*126c0*/  BSYNC B6 ;  /* 0x0000000000067941 */ /* 0x000fea0003800000 */
.L_x_13219:
[----:B------:R-:W2:Y:S01]  /*126d0*/  LDL.LU R21, [R1+0x8] ;  /* 0x0000080001157983 */ /* 0x000ea20000300800 */
[----:B------:R-:W-:Y:S02]  /*126e0*/  ULDC.64 UR4, c[0x0][0x9f8] ;  /* 0x00027e0000047ab9 */ /* 0x000fe40000000a00 */
[----:B------:R-:W-:Y:S01]  /*126f0*/  ISETP.NE.U32.AND P0, PT, RZ, UR4, PT ;  /* 0x00000004ff007c0c */ /* 0x000fe2000bf05070 */
[----:B------:R-:W0:Y:S03]  /*12700*/  LDL R20, [R1+0x18] ;  /* 0x0000180001147983 */ /* 0x000e260000100800 */
[----:B------:R-:W-:-:S13]  /*12710*/  ISETP.NE.AND.EX P0, PT, RZ, UR5, PT, P0 ;  /* 0x00000005ff007c0c */ /* 0x000fda000bf05300 */
[----:B------:R-:W-:-:S04]  /*12720*/  @P0 IADD3 R2, P1, R24, UR4, RZ ;  /* 0x0000000418020c10 */ /* 0x000fc8000ff3e0ff */
[----:B--2---:R-:W-:Y:S01]  /*12730*/  @P0 IADD3.X R3, R21, UR5, RZ, P1, !PT ;  /* 0x0000000515030c10 */ /* 0x004fe20008ffe4ff */
[----:B------:R-:W-:-:S04]  /*12740*/  ULDC.64 UR4, c[0x0][0xa08] ;  /* 0x0002820000047ab9 */ /* 0x000fc80000000a00 */
[----:B------:R2:W3:Y:S01]  /*12750*/  @P0 LDG.E R25, desc[UR56][R2.64] ;  /* 0x0000003802190981 */ /* 0x0004e2000c1e1900 */
[----:B0-----:R-:W-:-:S05]  /*12760*/  IADD3 R8, R20, -0x1, RZ ;  /* 0xffffffff14087810 */ /* 0x001fca0007ffe0ff */
[----:B------:R0:W-:Y:S01]  /*12770*/  STL [R1+0x1c], R8 ;  /* 0x00001c0801007387 */ /* 0x0001e20000100800 */
        /* <DEDUP_REMOVED lines=8> */
[----:B------:R-:W2:Y:S02]  /*12800*/  S2R R0, SR_TID.X ;  /* 0x0000000000007919 */ /* 0x000ea40000002100 */
[----:B--2---:R-:W-:-:S04]  /*12810*/  SHF.R.U32.HI R0, RZ, 0x5, R0 ;  /* 0x00000005ff007819 */ /* 0x004fc80000011600 */
[----:B------:R-:W-:-:S05]  /*12820*/  LOP3.LUT R0, R0, 0x3, RZ, 0xc0, !PT ;  /* 0x0000000300007812 */ /* 0x000fca00078ec0ff */
[----:B------:R2:W3:Y:S02]  /*12830*/  SHFL.IDX PT, R14, R0, RZ, 0x1f ;  /* 0x00001fff000e7589 */ /* 0x0004e400000e0000 */
.L_x_13353:
        /* <DEDUP_REMOVED lines=10> */
.L_x_13356:
[----:B------:R-:W-:Y:S05]  /*128e0*/  @!P6 BRA `(.L_x_13223) ;  /* 0x0000000000ece947 */ /* 0x000fea0003800000 */
[----:B------:R-:W-:Y:S01]  /*128f0*/  ISETP.NE.U32.AND P0, PT, R2, RZ, PT ;  /* 0x000000ff0200720c */ /* 0x000fe20003f05070 */
[----:B------:R-:W-:-:S03]  /*12900*/  IMAD.MOV.U32 R27, RZ, RZ, R8 ;  /* 0x000000ffff1b7224 */ /* 0x000fc600078e0008 */
[----:B------:R-:W-:-:S13]  /*12910*/  ISETP.NE.AND.EX P0, PT, R3, RZ, PT, P0 ;  /* 0x000000ff0300720c */ /* 0x000fda0003f05300 */
[----:B------:R-:W-:Y:S05]  /*12920*/  @!P0 BRA `(.L_x_13225) ;  /* 0x0000000000488947 */ /* 0x000fea0003800000 */
[----:B-1----:R-:W1:Y:S01]  /*12930*/  LDC R6, c[0x0][0x43c] ;  /* 0x00010f00ff067b82 */ /* 0x002e620000000800 */
[----:B--2---:R-:W-:Y:S01]  /*12940*/  IMAD.MOV.U32 R0, RZ, RZ, R8 ;  /* 0x000000ffff007224 */ /* 0x004fe200078e0008 */
        /* <DEDUP_REMOVED lines=16> */
.L_x_13225:
[----:B--2---:R-:W-:Y:S02]  /*12a50*/  LEA R0, R23, R22, 0x3 ;  /* 0x0000001617007211 */ /* 0x004fe400078e18ff */
[----:B---3--:R-:W-:-:S04]  /*12a60*/  SHF.L.U32 R2, R26, 0x1f, RZ ;  /* 0x0000001f1a027819 */ /* 0x008fc800000006ff */
[----:B------:R-:W2:Y:S02]  /*12a70*/  SYNCS.PHASECHK.TRANS64.TRYWAIT P0, [R0+URZ+0x30840], R2 ;  /* 0x03084002000075a7 */ /* 0x000ea4000800017f */
[----:B--2---:R-:W-:Y:S05]  /*12a80*/  @!P0 BRA `(.L_x_13226) ;  /* 0x0000004800b08947 */ /* 0x004fea0003800000 */
.L_x_13357:
        /* <DEDUP_REMOVED lines=11> */
.L_x_13227:
[----:B--2---:R-:W2:Y:S01]  /*12b40*/  LDL.LU R2, [R1] ;  /* 0x0000000001027983 */ /* 0x004ea20000300800 */
[----:B------:R-:W-:Y:S01]  /*12b50*/  R2UR UR9, R0 ;  /* 0x00000000000972ca */ /* 0x000fe200000e0000 */
[----:B------:R-:W-:Y:S01]  /*12b60*/  IMAD R0, R23, 0x6000, R22 ;  /* 0x0000600017007824 */ /* 0x000fe200078e0216 */
[----:B------:R-:W-:Y:S01]  /*12b70*/  R2UR UR11, R27 ;  /* 0x000000001b0b72ca */ /* 0x000fe200000e0000 */
[----:B------:R-:W-:Y:S01]  /*12b80*/  UIADD3 UR6, UP0, UR38, 0x370, URZ ;  /* 0x0000037026067890 */ /* 0x000fe2000ff1e03f */
[----:B------:R-:W-:Y:S01]  /*12b90*/  R2UR UR4, R28 ;  /* 0x000000001c0472ca */ /* 0x000fe200000e0000 */
[----:B------:R-:W-:Y:S01]  /*12ba0*/  UMOV UR5, 0x14f00000 ;  /* 0x14f0000000057882 */ /* 0x000fe20000000000 */
[----:B------:R-:W-:Y:S01]  /*12bb0*/  R2UR UR8, R0 ;  /* 0x00000000000872ca */ /* 0x000fe200000e0000 */
[----:B------:R-:W-:Y:S01]  /*12bc0*/  UIADD3.X UR7, URZ, UR39, URZ, UP0, !UPT ;  /* 0x000000273f077290 */ /* 0x000fe200087fe43f */
[----:B------:R-:W-:Y:S01]  /*12bd0*/  PLOP3.LUT P0, PT, PT, PT, PT, 0x80, 0x0 ;  /* 0x000000000000781c */ /* 0x000fe20003f0f070 */
[----:B------:R-:W-:Y:S01]  /*12be0*/  UMOV UR10, URZ ;  /* 0x0000003f000a7c82 */ /* 0x000fe20008000000 */
[----:B------:R-:W-:-:S02]  /*12bf0*/  R2UR UR12, R18 ;  /* 0x00000000120c72ca */ /* 0x000fc400000e0000 */
[----:B-----5:R-:W-:Y:S01]  /*12c00*/  R2UR UR13, R24 ;  /* 0x00000000180d72ca */ /* 0x020fe200000e0000 */
[----:B------:R-:W-:-:S04]  /*12c10*/  UIADD3 UR9, UR9, 0x30830, URZ ;  /* 0x0003083009097890 */ /* 0x000fc8000fffe03f */
[----:B------:R-:W-:Y:S02]  /*12c20*/  UIMAD UR11, UR11, 0xc0, UR4 ;  /* 0x000000c00b0b78a4 */ /* 0x000fe4000f8e0204 */
[----:B------:R-:W-:Y:S01]  /*12c30*/  UIADD3 UR8, UR8, 0x12400, URZ ;  /* 0x0001240008087890 */ /* 0x000fe2000fffe03f */
[----:B------:R-:W-:-:S08]  /*12c40*/  UMOV UR4, 0x0 ;  /* 0x0000000000047882 */ /* 0x000fd00000000000 */
[----:B------:R3:W-:Y:S01]  /*12c50*/  UTMALDG.4D [UR8], [UR6], desc[UR4] ;  /* 0x00000408060075b4 */ /* 0x0007e20008019000 */
[----:B--2---:R-:W-:-:S04]  /*12c60*/  LOP3.LUT R2, R2, 0xfffffffe, RZ, 0xc0, !PT ;  /* 0xfffffffe02027812 */ /* 0x004fc800078ec0ff */
[----:B------:R-:W-:-:S05]  /*12c70*/  @P0 LOP3.LUT R2, R2, 0x1, RZ, 0xfc, !PT ;  /* 0x0000000102020812 */ /* 0x000fca00078efcff */
[----:B------:R3:W-:Y:S01]  /*12c80*/  STL [R1], R2 ;  /* 0x0000000201007387 */ /* 0x0007e20000100800 */
[----:B------:R-:W-:Y:S01]  /*12c90*/  NOP ;  /* 0x0000000000007918 */ /* 0x000fe20000000000 */
.L_x_13223:
[----:B------:R-:W4:Y:S04]  /*12ca0*/  LDL.LU R4, [R1+0x20] ;  /* 0x0000200001047983 */ /* 0x000f280000300800 */
[----:B-1----:R-:W5:Y:S04]  /*12cb0*/  LDL.LU R6, [R1+0x10] ;  /* 0x0000100001067983 */ /* 0x002f680000300800 */
[----:B------:R-:W5:Y:S01]  /*12cc0*/  LDL.LU R3, [R1+0x30] ;  /* 0x0000300001037983 */ /* 0x000f620000300800 */
[----:B------:R-:W-:Y:S05]  /*12cd0*/  WARPSYNC.ALL ;  /* 0x0000000000007948 */ /* 0x000fea0003800000 */
[----:B---3--:R-:W-:Y:S01]  /*12ce0*/  ULDC.64 UR6, c[0x0][0xa00] ;  /* 0x0002800000067ab9 */ /* 0x008fe20000000a00 */
[----:B------:R-:W-:Y:S01]  /*12cf0*/  ULDC.64 UR4, c[0x0][0x298] ;  /* 0x0000a60000047ab9 */ /* 0x000fe20000000a00 */
[----:B------:R-:W-:Y:S01]  /*12d00*/  BAR.SYNC.DEFER_BLOCKING 0x8, 0x200 ;  /* 0x0208000000007b1d */ /* 0x000fe20000010000 */
[----:B------:R-:W-:Y:S01]  /*12d10*/  ISETP.NE.U32.AND P0, PT, RZ, UR6, PT ;  /* 0x00000006ff007c0c */ /* 0x000fe2000bf05070 */
[----:B--2---:R-:W-:-:S03]  /*12d20*/  VIADD R0, R22, 0xc400 ;  /* 0x0000c40016007836 */ /* 0x004fc60000000000 */
[----:B------:R-:W-:Y:S01]  /*12d30*/  ISETP.NE.AND.EX P0, PT, RZ, UR7, PT, P0 ;  /* 0x00000007ff007c0c */ /* 0x000fe2000bf05300 */
[----:B------:R-:W-:Y:S01]  /*12d40*/  BSSY B6, `(.L_x_13228) ;  /* 0x0000020000067945 */ /* 0x000fe20003800000 */
[----:B------:R-:W-:Y:S02]  /*12d50*/  LOP3.LUT P1, RZ, R0, 0x3ff, RZ, 0xc0, !PT ;  /* 0x000003ff00ff7812 */ /* 0x000fe4000782c0ff */
[----:B----4-:R-:W-:-:S05]  /*12d60*/  SHF.R.S32.HI R2, RZ, 0x1f, R4 ;  /* 0x0000001fff027819 */ /* 0x010fca0000011404 */
[----:B------:R-:W-:Y:S01]  /*12d70*/  IMAD R2, R2, UR4, RZ ;  /* 0x0000000402027c24 */ /* 0x000fe2000f8e02ff */
[----:B-----5:R-:W-:-:S03]  /*12d80*/  SEL R3, R3, RZ, !P0 ;  /* 0x000000ff03037207 */ /* 0x020fc60004000000 */
[----:B------:R-:W-:Y:S01]  /*12d90*/  IMAD R0, R4, UR5, R2 ;  /* 0x0000000504007c24 */ /* 0x000fe2000f8e0202 */
[----:B------:R-:W-:Y:S01]  /*12da0*/  SEL R2, R6, RZ, !P0 ;  /* 0x000000ff06027207 */ /* 0x000fe20004000000 */
        /* <DEDUP_REMOVED lines=17> */
[----:B------:R-:W-:Y:S01]  /*12ec0*/  MOV R13, RZ ;  /* 0x000000ff000d7202 */ /* 0x000fe20000000f00 */
[----:B0-----:R-:W-:Y:S02]  /*12ed0*/  IMAD.U32 R7, RZ, RZ, UR7 ;  /* 0x00000007ff077e24 */ /* 0x001fe4000f8e00ff */
[----:B------:R-:W-:-:S02]  /*12ee0*/  IMAD.U32 R10, RZ, RZ, UR8 ;  /* 0x00000008ff0a7e24 */ /* 0x000fc4000f8e00ff */
[----:B------:R-:W-:Y:S02]  /*12ef0*/  IMAD.U32 R11, RZ, RZ, UR9 ;  /* 0x00000009ff0b7e24 */ /* 0x000fe4000f8e00ff */
[----:B------:R-:W-:Y:S02]  /*12f00*/  IMAD.MOV.U32 R8, RZ, RZ, 0x70 ;  /* 0x00000070ff087424 */ /* 0x000fe400078e00ff */
[----:B------:R-:W-:-:S07]  /*12f10*/  IMAD.MOV.U32 R12, RZ, RZ, 0x1 ;  /* 0x00000001ff0c7424 */ /* 0x000fce00078e00ff */
[----:B------:R-:W-:-:S07]  /*12f20*/  LEPC R20, `(.L_x_13229) ;  /* 0x000000001014794e */ /* 0x000fce0000000000 */
[----:B-1----:R-:W-:Y:S05]  /*12f30*/  CALL.ABS.NOINC R2 ;  /* 0x0000000002007343 */ /* 0x002fea0003c00000 */
.L_x_13229:
[----:B------:R-:W-:Y:S05]  /*12f40*/  BSYNC B6 ;  /* 0x0000000000067941 */ /* 0x000fea0003800000 */
.L_x_13228:
        /* <DEDUP_REMOVED lines=33> */
[----:B----4-:R-:W-:-:S04]  /*13160*/  @P0 IMAD.HI.U32 R0, R6, R4, RZ ;  /* 0x0000000406000227 */ /* 0x010fc800078e00ff */
[----:B------:R-:W-:Y:S01]  /*13170*/  IMAD.MOV.U32 R4, RZ, RZ, R6 ;  /* 0x000000ffff047224 */ /* 0x000fe200078e0006 */
[----:B-1----:R-:W-:-:S04]  /*13180*/  @P0 SHF.R.U32.HI R4, RZ, R5, R0 ;  /* 0x00000005ff040219 */ /* 0x002fc80000011600 */
[----:B------:R-:W-:-:S05]  /*13190*/  SHF.R.S32.HI R0, RZ, 0x1f, R4 ;  /* 0x0000001fff007819 */ /* 0x000fca0000011404 */
[----:B------:R-:W-:-:S04]  /*131a0*/  IMAD R0, R0, UR4, RZ ;  /* 0x0000000400007c24 */ /* 0x000fc8000f8e02ff */
[C---:B------:R-:W-:Y:S01]  /*131b0*/  IMAD R7, R4.reuse, UR5, R0 ;  /* 0x0000000504077c24 */ /* 0x040fe2000f8e0200 */
[C---:B------:R-:W-:Y:S01]  /*131c0*/  IADD3 R0, -R4.reuse, RZ, RZ ;  /* 0x000000ff04007210 */ /* 0x040fe20007ffe1ff */
        /* <DEDUP_REMOVED lines=23> */
[----:B------:R-:W-:-:S03]  /*13340*/  IMAD.SHL.U32 R20, R11, 0x8, RZ ;  /* 0x000000080b147824 */ /* 0x000fc600078e00ff */
[----:B------:R-:W-:Y:S01]  /*13350*/  IADD3 R3, R3, R7, RZ ;  /* 0x0000000703037210 */ /* 0x000fe20007ffe0ff */
[----:B------:R-:W-:Y:S01]  /*13360*/  IMAD R6, R6, UR6, RZ ;  /* 0x0000000606067c24 */ /* 0x000fe2000f8e02ff */
[----:B------:R-:W-:Y:S01]  /*13370*/  LOP3.LUT R20, R20, 0x38, RZ, 0xc0, !PT ;  /* 0x0000003814147812 */ /* 0x000fe200078ec0ff */
[----:B------:R-:W-:-:S04]  /*13380*/  IMAD.WIDE.U32 R2, R5, UR6, R2 ;  /* 0x0000000605027c25 */ /* 0x000fc8000f8e0002 */
        /* <DEDUP_REMOVED lines=12> */
[----:B------:R-:W-:Y:S01]  /*13450*/  SHFL.IDX PT, R8, R5, RZ, 0x181f ;  /* 0x00181fff05087589 */ /* 0x000fe200000e0000 */
        /* <DEDUP_REMOVED lines=19> */
[----:B0-----:R-:W-:Y:S02]  /*13590*/  IADD3 R6, R17, 0x20, RZ ;  /* 0x0000002011067810 */ /* 0x001fe40007ffe0ff */
[----:B------:R-:W0:Y:S02]  /*135a0*/  SHFL.IDX PT, R7, R0, 0x2, 0x181f ;  /* 0x00581f0000077f89 */ /* 0x000e2400000e0000 */
        /* <DEDUP_REMOVED lines=55> */
[----:B-1----:R-:W-:-:S04]  /*13920*/  @!P1 LEA R6, P3, R20, R6, 0x1 ;  /* 0x0000000614069211 */ /* 0x002fc800078608ff */
[----:B------:R-:W-:-:S05]  /*13930*/  @!P1 IADD3.X R4, RZ, R4, RZ, P3, !PT ;  /* 0x00000004ff049210 */ /* 0x000fca0001ffe4ff */
[----:B------:R-:W-:-:S05]  /*13940*/  @!P1 IMAD.MOV.U32 R7, RZ, RZ, R4 ;  /* 0x000000ffff079224 */ /* 0x000fca00078e0004 */
[----:B------:R1:W-:Y:S02]  /*13950*/  @!P1 LDGSTS.E.BYPASS.LTC128B.128 [R10+0xfc00], desc[UR56][R6.64], !P0 ;  /* 0x0fc00000060a9fae */ /* 0x0003e4000c101d78 */
[----:B-1----:R-:W-:-:S05]  /*13960*/  @!P2 LEA R6, P1, R20, R8, 0x1 ;  /* 0x000000081406a211 */ /* 0x002fca00078208ff */
[----:B0-----:R-:W-:-:S04]  /*13970*/  @!P2 IMAD.X R0, RZ, RZ, R0, P1 ;  /* 0x000000ffff00a224 */ /* 0x001fc800008e0600 */
[----:B------:R-:W-:Y:S02]  /*13980*/  @!P2 IMAD.MOV.U32 R7, RZ, RZ, R0 ;  /* 0x000000ffff07a224 */ /* 0x000fe400078e0000 */
[----:B------:R-:W-:-:S03]  /*13990*/  VIADD R0, R17, 0x90 ;  /* 0x0000009011007836 */ /* 0x000fc60000000000 */
[----:B------:R0:W-:Y:S02]  /*139a0*/  @!P2 LDGSTS.E.BYPASS.LTC128B.128 [R10+0x10400], desc[UR56][R6.64], !P0 ;  /* 0x10400000060aafae */ /* 0x0001e4000c101d78 */
[----:B------:R-:W-:Y:S02]  /*139b0*/  ISETP.GE.AND P1, PT, R0, R3, PT ;  /* 0x000000030000720c */ /* 0x000fe40003f26270 */
[----:B------:R-:W-:Y:S04]  /*139c0*/  SHFL.IDX PT, R0, R2, 0x1, 0x181f ;  /* 0x00381f0002007f89 */ /* 0x000fe800000e0000 */
[----:B0-----:R-:W0:Y:S07]  /*139d0*/  SHFL.IDX PT, R6, R5, 0x1, 0x181f ;  /* 0x00381f0005067f89 */ /* 0x001e2e00000e0000 */
[----:B0-----:R-:W-:-:S05]  /*139e0*/  @!P1 LEA R6, P2, R20, R6, 0x1 ;  /* 0x0000000614069211 */ /* 0x001fca00078408ff */
[----:B------:R-:W-:-:S05]  /*139f0*/  @!P1 IMAD.X R0, RZ, RZ, R0, P2 ;  /* 0x000000ffff009224 */ /* 0x000fca00010e0600 */
[----:B------:R-:W-:Y:S01]  /*13a00*/  @!P1 MOV R7, R0 ;  /* 0x0000000000079202 */ /* 0x000fe20000000f00 */
[----:B------:R-:W-:-:S04]  /*13a10*/  VIADD R0, R17, 0xa0 ;  /* 0x000000a011007836 */ /* 0x000fc80000000000 */
        /* <DEDUP_REMOVED lines=9> */
[----:B------:R0:W2:Y:S02]  /*13ab0*/  SHFL.IDX PT, R2, R5, 0x3, 0x181f ;  /* 0x00781f0005027f89 */ /* 0x0000a400000e0000 */
.L_x_13382:
[----:B------:R-:W-:Y:S01]  /*13ac0*/  VIADD R17, R17, 0xb0 ;  /* 0x000000b011117836 */ /* 0x000fe20000000000 */
[----:B------:R-:W-:-:S04]  /*13ad0*/  IADD3 R8, R22, 0x30800, RZ ;  /* 0x0003080016087810 */ /* 0x000fc80007ffe0ff */
[----:B------:R-:W-:-:S13]  /*13ae0*/  ISETP.GE.AND P1, PT, R17, R3, PT ;  /* 0x000000031100720c */ /* 0x000fda0003f26270 */
[----:B0-2---:R-:W-:-:S05]  /*13af0*/  @!P1 LEA R2, P2, R20, R2, 0x1 ;  /* 0x0000000214029211 */ /* 0x005fca00078408ff */
[----:B-1----:R-:W-:-:S05]  /*13b00*/  @!P1 IMAD.X R3, RZ, RZ, R0, P2 ;  /* 0x000000ffff039224 */ /* 0x002fca00010e0600 */
[----:B------:R-:W-:Y:S01]  /*13b10*/  @!PT LDS RZ, [RZ] ;  /* 0x00000000fffff984 */ /* 0x000fe20000000800 */
[----:B------:R-:W-:Y:S01]  /*13b20*/  @!PT LDS RZ, [RZ] ;  /* 0x00000000fffff984 */ /* 0x000fe20000000800 */
[----:B------:R-:W-:Y:S01]  /*13b30*/  @!PT LDS RZ, [RZ] ;  /* 0x00000000fffff984 */ /* 0x000fe20000000800 */
[----:B------:R0:W-:Y:S01]  /*13b40*/  @!P1 LDGSTS.E.BYPASS.LTC128B.128 [R10+0x11c00], desc[UR56][R2.64], !P0 ;  /* 0x11c00000020a9fae */ /* 0x0001e2000c101d78 */
[----:B------:R-:W-:Y:S01]  /*13b50*/  PLOP3.LUT P0, PT, PT, PT, PT, 0x80, 0x0 ;  /* 0x000000000000781c */ /* 0x000fe20003f0f070 */
[----:B------:R-:W-:-:S12]  /*13b60*/  NOP ;  /* 0x0000000000007918 */ /* 0x000fd80000000000 */
.L_x_13231:
        /* <DEDUP_REMOVED lines=14> */
[----:B0-----:R-:W2:Y:S01]  /*13c50*/  LDL.LU R2, [R1+0x34] ;  /* 0x0000340001027983 */ /* 0x001ea20000300800 */
[----:B------:R0:W-:Y:S01]  /*13c60*/  SYNCS.ARRIVE.TRANS64.A1T0 RZ, [R22+URZ+0x30800], RZ ;  /* 0x030800ff16ff79a7 */ /* 0x0001e2000810003f */
[----:B------:R-:W-:Y:S01]  /*13c70*/  BSSY B0, `(.L_x_13232) ;  /* 0x0000004000007945 */ /* 0x000fe20003800000 */
[----:B------:R-:W1:Y:S01]  /*13c80*/  SYNCS.PHASECHK.TRANS64.TRYWAIT P0, [R22+URZ+0x30820], R3 ;  /* 0x03082003160075a7 */ /* 0x000e62000800017f */
[----:B--2---:R-:W-:Y:S02]  /*13c90*/  ISETP.GE.AND P1, PT, R2, 0xc1, PT ;  /* 0x000000c10200780c */ /* 0x004fe40003f26270 */
[----:B01----:R-:W-:Y:S11]  /*13ca0*/  @!P0 BRA `(.L_x_13233) ;  /* 0x0000004800248947 */ /* 0x003ff60003800000 */
.L_x_13383:
[----:B------:R-:W-:Y:S05]  /*13cb0*/  BSYNC B0 ;  /* 0x0000000000007941 */ /* 0x000fea0003800000 */
.L_x_13232:
[----:B------:R-:W-:Y:S04]  /*13cc0*/  BSSY B0, `(.L_x_13234) ;  /* 0x0000170000007945 */ /* 0x000fe80003800000 */
        /* <DEDUP_REMOVED lines=8> */
[----:B------:R-:W-:Y:S02]  /*13d50*/  ISETP.NE.U32.AND P0, PT, R0, 0x1, PT ;  /* 0x000000010000780c */ /* 0x000fe40003f05070 */
[----:B------:R-:W-:-:S11]  /*13d60*/  IADD3 R0, R2, -0x2, RZ ;  /* 0xfffffffe02007810 */ /* 0x000fd60007ffe0ff */
        /* <DEDUP_REMOVED lines=33> */
.L_x_13240:
[----:B------:R-:W-:Y:S01]  /*13f80*/  LEA R2, R6, R22, 0x3 ;  /* 0x0000001606027211 */ /* 0x000fe200078e18ff */
[----:B------:R-:W-:Y:S01]  /*13f90*/  BSSY B3, `(.L_x_13241) ;  /* 0x0000004000037945 */ /* 0x000fe20003800000 */
[----:B0-----:R-:W-:-:S04]  /*13fa0*/  SHF.L.U32 R3, R9, 0x1f, RZ ;  /* 0x0000001f09037819 */ /* 0x001fc800000006ff */
[----:B------:R-:W0:Y:S02]  /*13fb0*/  SYNCS.PHASECHK.TRANS64.TRYWAIT P0, [R2+URZ+0x30840], R3 ;  /* 0x03084003020075a7 */ /* 0x000e24000800017f */
[----:B0-----:R-:W-:Y:S05]  /*13fc0*/  @!P0 BRA `(.L_x_13242) ;  /* 0x0000004400708947 */ /* 0x001fea0003800000 */
.L_x_13384:
[----:B------:R-:W-:Y:S05]  /*13fd0*/  BSYNC B3 ;  /* 0x0000000000037941 */ /* 0x000fea0003800000 */
.L_x_13241:
        /* <DEDUP_REMOVED lines=12> */
.L_x_13244:
[----:B------:R-:W-:Y:S05]  /*140a0*/  BSYNC B3 ;  /* 0x0000000000037941 */ /* 0x000fea0003800000 */
.L_x_13243:
        /* <DEDUP_REMOVED lines=11> */
.L_x_13245:
        /* <DEDUP_REMOVED lines=15> */
.L_x_13385:
[----:B------:R-:W-:Y:S05]  /*14250*/  BSYNC B3 ;  /* 0x0000000000037941 */ /* 0x000fea0003800000 */
.L_x_13246:
[----:B------:R-:W-:Y:S01]  /*14260*/  BSSY B3, `(.L_x_13248) ;  /* 0x000000c000037945 */ /* 0x000fe20003800000 */
[----:B------:R-:W-:Y:S01]  /*14270*/  MOV R12, 0x0 ;  /* 0x00000000000c7802 */ /* 0x000fe20000000f00 */
[----:B------:R-:W-:Y:S02]  /*14280*/  IMAD.MOV.U32 R13, RZ, RZ, 0x14f00000 ;  /* 0x14f00000ff0d7424 */ /* 0x000fe400078e00ff */
[----:B------:R-:W-:Y:S05]  /*14290*/  @P1 BRA `(.L_x_13249) ;  /* 0x0000000000201947 */ /* 0x000fea0003800000 */
        /* <DEDUP_REMOVED lines=8> */
.L_x_13249:
[----:B------:R-:W-:Y:S05]  /*14320*/  BSYNC B3 ;  /* 0x0000000000037941 */ /* 0x000fea0003800000 */
.L_x_13248:
        /* <DEDUP_REMOVED lines=11> */
.L_x_13250:
        /* <DEDUP_REMOVED lines=12> */
.L_x_13239:
[----:B------:R-:W-:Y:S05]  /*144a0*/  BSYNC B1 ;  /* 0x0000000000017941 */ /* 0x000fea0003800000 */
.L_x_13238:
[----:B------:R-:W2:Y:S01]  /*144b0*/  LDL.LU R0, [R1+0x18] ;  /* 0x0000180001007983 */ /* 0x000ea20000300800 */
[----:B------:R-:W-:Y:S02]  /*144c0*/  IMAD.MOV.U32 R23, RZ, RZ, R6 ;  /* 0x000000ffff177224 */ /* 0x000fe400078e0006 */
[----:B------:R-:W-:Y:S02]  /*144d0*/  IMAD.MOV.U32 R26, RZ, RZ, R9 ;  /* 0x000000ffff1a7224 */ /* 0x000fe400078e0009 */
[----:B--2---:R-:W-:-:S07]  /*144e0*/  VIADD R0, R0, 0xfffffffd ;  /* 0xfffffffd00007836 */ /* 0x004fce0000000000 */
.L_x_13237:
[----:B------:R-:W-:Y:S05]  /*144f0*/  BSYNC B2 ;  /* 0x0000000000027941 */ /* 0x000fea0003800000 */
.L_x_13236:
[----:B------:R-:W2:Y:S01]  /*14500*/  LDL.LU R2, [R1+0x1c] ;  /* 0x00001c0001027983 */ /* 0x000ea20000300800 */
[----:B------:R-:W-:-:S04]  /*14510*/  IADD3 R7, -R7, RZ, RZ ;  /* 0x000000ff07077210 */ /* 0x000fc80007ffe1ff */
[----:B--2---:R-:W-:-:S13]  /*14520*/  ISETP.NE.AND P0, PT, R2, R7, PT ;  /* 0x000000070200720c */ /* 0x004fda0003f05270 */
[----:B------:R-:W-:Y:S05]  /*14530*/  @!P0 BRA `(.L_x_13235) ;  /* 0x0000000c00a08947 */ /* 0x000fea0003800000 */
[----:B------:R-:W-:-:S07]  /*14540*/  IMAD.MOV.U32 R4, RZ, RZ, R24 ;  /* 0x000000ffff047224 */ /* 0x000fce00078e0018 */
.L_x_13277:
        /* <DEDUP_REMOVED lines=28> */
[----:B------:R-:W-:-:S05]  /*14710*/  IMAD R4, R25, UR7, R4 ;  /* 0x0000000719047c24 */ /* 0x000fca000f8e0204 */
[----:B------:R-:W-:Y:S02]  /*14720*/  IADD3 R3, R4, R3, RZ ;  /* 0x0000000304037210 */ /* 0x000fe40007ffe0ff */
[----:B------:R-:W-:-:S04]  /*14730*/  LEA R4, P0, R2, UR4, 0x2 ;  /* 0x0000000402047c11 */ /* 0x000fc8000f8010ff */
[----:B------:R-:W-:-:S05]  /*14740*/  LEA.HI.X R5, R2, UR5, R3, 0x2, P0 ;  /* 0x0000000502057c11 */ /* 0x000fca00080f1403 */
[----:B------:R1:W5:Y:S04]  /*14750*/  LDG.E R4, desc[UR56][R4.64] ;  /* 0x0000003804047981 */ /* 0x000368000c1e1900 */
.L_x_13253:
[----:B------:R-:W-:Y:S01]  /*14760*/  IMAD R2, R6, 0x8, R22 ;  /* 0x0000000806027824 */ /* 0x000fe200078e0216 */
[----:B0-----:R-:W-:Y:S01]  /*14770*/  SHF.L.U32 R3, R7, 0x1f, RZ ;  /* 0x0000001f07037819 */ /* 0x001fe200000006ff */
[----:B------:R-:W-:Y:S03]  /*14780*/  BSSY B2, `(.L_x_13254) ;  /* 0x0000003000027945 */ /* 0x000fe60003800000 */
[----:B------:R-:W0:Y:S02]  /*14790*/  SYNCS.PHASECHK.TRANS64.TRYWAIT P0, [R2+URZ+0x30840], R3 ;  /* 0x03084003020075a7 */ /* 0x000e24000800017f */
[----:B0-----:R-:W-:Y:S05]  /*147a0*/  @!P0 BRA `(.L_x_13255) ;  /* 0x0000003c00a08947 */ /* 0x001fea0003800000 */
.L_x_13386:
[----:B------:R-:W-:Y:S05]  /*147b0*/  BSYNC B2 ;  /* 0x0000000000027941 */ /* 0x000fea0003800000 */
.L_x_13254:
        /* <DEDUP_REMOVED lines=12> */
.L_x_13257:
[----:B------:R-:W-:Y:S05]  /*14880*/  BSYNC B2 ;  /* 0x0000000000027941 */ /* 0x000fea0003800000 */
.L_x_13256:
        /* <DEDUP_REMOVED lines=11> */
.L_x_13258:
        /* <DEDUP_REMOVED lines=15> */
.L_x_13387:
[----:B------:R-:W-:Y:S05]  /*14a30*/  BSYNC B2 ;  /* 0x0000000000027941 */ /* 0x000fea0003800000 */
.L_x_13259:
        /* <DEDUP_REMOVED lines=11> */
.L_x_13262:
[----:B------:R-:W-:Y:S05]  /*14af0*/  BSYNC B2 ;  /* 0x0000000000027941 */ /* 0x000fea0003800000 */
.L_x_13261:
        /* <DEDUP_REMOVED lines=10> */
.L_x_13263:
        /* <DEDUP_REMOVED lines=10> */
[----:B------:R-:W-:Y:S01]  /*14c40*/  MOV R27, R9 ;  /* 0x00000009001b7202 */ /* 0x000fe20000000f00 */
[----:B------:R-:W-:-:S07]  /*14c50*/  IMAD.MOV.U32 R24, RZ, RZ, R4 ;  /* 0x000000ffff187224 */ /* 0x000fce00078e0004 */
.L_x_13252:
[----:B------:R-:W-:Y:S05]  /*14c60*/  BSYNC B1 ;  /* 0x0000000000017941 */ /* 0x000fea0003800000 */
.L_x_13251:
        /* <DEDUP_REMOVED lines=32> */
.L_x_13266:
[----:B------:R-:W-:Y:S01]  /*14e70*/  IMAD R2, R23, 0x8, R22 ;  /* 0x0000000817027824 */ /* 0x000fe200078e0216 */
[----:B0-----:R-:W-:Y:S01]  /*14e80*/  SHF.L.U32 R3, R26, 0x1f, RZ ;  /* 0x0000001f1a037819 */ /* 0x001fe200000006ff */
[----:B------:R-:W-:Y:S03]  /*14e90*/  BSSY B2, `(.L_x_13267) ;  /* 0x0000003000027945 */ /* 0x000fe60003800000 */
[----:B------:R-:W0:Y:S02]  /*14ea0*/  SYNCS.PHASECHK.TRANS64.TRYWAIT P0, [R2+URZ+0x30840], R3 ;  /* 0x03084003020075a7 */ /* 0x000e24000800017f */
[----:B0-----:R-:W-:Y:S05]  /*14eb0*/  @!P0 BRA `(.L_x_13268) ;  /* 0x0000003800048947 */ /* 0x001fea0003800000 */
.L_x_13388:
[----:B------:R-:W-:Y:S05]  /*14ec0*/  BSYNC B2 ;  /* 0x0000000000027941 */ /* 0x000fea0003800000 */
.L_x_13267:
        /* <DEDUP_REMOVED lines=12> */
.L_x_13270:
[----:B------:R-:W-:Y:S05]  /*14f90*/  BSYNC B2 ;  /* 0x0000000000027941 */ /* 0x000fea0003800000 */
.L_x_13269:
[----:B------:R-:W-:Y:S01]  /*14fa0*/  IMAD.MOV.U32 R5, RZ, RZ, RZ ;  /* 0x000000ffff057224 */ /* 0x000fe200078e00ff */
[----:B------:R-:W-:Y:S01]  /*14fb0*/  UIADD3 UR4, UP0, UR38, 0x370, URZ ;  /* 0x0000037026047890 */ /* 0x000fe2000ff1e03f */
[C---:B0-----:R-:W-:Y:S01]  /*14fc0*/  IMAD R3, R23.reuse, 0x8, R8 ;  /* 0x0000000817037824 */ /* 0x041fe200078e0208 */
[----:B------:R-:W-:Y:S01]  /*14fd0*/  PLOP3.LUT P0, PT, PT, PT, PT, 0x80, 0x0 ;  /* 0x000000000000781c */ /* 0x000fe20003f0f070 */
[----:B------:R-:W-:Y:S01]  /*14fe0*/  IMAD R2, R23, 0x6000, R22 ;  /* 0x0000600017027824 */ /* 0x000fe200078e0216 */
[----:B------:R-:W-:Y:S01]  /*14ff0*/  R2UR UR10, R5 ;  /* 0x00000000050a72ca */ /* 0x000fe200000e0000 */
[----:B------:R-:W-:Y:S01]  /*15000*/  IMAD R10, R9, 0xc0, R28 ;  /* 0x000000c0090a7824 */ /* 0x000fe200078e021c */
[----:B------:R-:W-:Y:S01]  /*15010*/  IADD3 R3, R3, 0x30, RZ ;  /* 0x0000003003037810 */ /* 0x000fe20007ffe0ff */
[----:B------:R-:W-:Y:S01]  /*15020*/  VIADD R2, R2, 0x12400 ;  /* 0x0001240002027836 */ /* 0x000fe20000000000 */
[----:B------:R-:W-:Y:S01]  /*15030*/  UIADD3.X UR5, URZ, UR39, URZ, UP0, !UPT ;  /* 0x000000273f057290 */ /* 0x000fe200087fe43f */
[----:B------:R-:W-:Y:S01]  /*15040*/  UMOV UR6, 0x0 ;  /* 0x0000000000067882 */ /* 0x000fe20000000000 */
[----:B------:R-:W-:-:S10]  /*15050*/  UMOV UR7, 0x14f00000 ;  /* 0x14f0000000077882 */ /* 0x000fd40000000000 */
.L_x_13271:
        /* <DEDUP_REMOVED lines=15> */
.L_x_13389:
[----:B------:R-:W-:Y:S05]  /*15150*/  BSYNC B2 ;  /* 0x0000000000027941 */ /* 0x000fea0003800000 */
.L_x_13272:
        /* <DEDUP_REMOVED lines=11> */
.L_x_13275:
[----:B------:R-:W-:Y:S05]  /*15210*/  BSYNC B2 ;  /* 0x0000000000027941 */ /* 0x000fea0003800000 */
.L_x_13274:
        /* <DEDUP_REMOVED lines=8> */
[----:B------:R-:W-:Y:S01]  /*152a0*/  IADD3 R6, R6, 0x400, RZ ;  /* 0x0000040006067810 */ /* 0x000fe20007ffe0ff */
[----:B------:R-:W-:-:S12]  /*152b0*/  UIADD3.X UR5, URZ, UR39, URZ, UP0, !UPT ;  /* 0x000000273f057290 */ /* 0x000fd800087fe43f */
.L_x_13276:
        /* <DEDUP_REMOVED lines=12> */
.L_x_13265:
[----:B------:R-:W-:Y:S05]  /*15380*/  BSYNC B1 ;  /* 0x0000000000017941 */ /* 0x000fea0003800000 */
.L_x_13264:
[C---:B------:R-:W-:Y:S01]  /*15390*/  ISETP.GT.AND P0, PT, R0.reuse, 0x1, PT ;  /* 0x000000010000780c */ /* 0x040fe20003f04270 */
[----:B------:R-:W-:-:S12]  /*153a0*/  VIADD R0, R0, 0xfffffffe ;  /* 0xfffffffe00007836 */ /* 0x000fd80000000000 */
[----:B------:R-:W-:Y:S05]  /*153b0*/  @P0 BRA `(.L_x_13277) ;  /* 0xfffffff000640947 */ /* 0x000fea000383ffff */
.L_x_13235:
[----:B------:R-:W-:Y:S05]  /*153c0*/  BSYNC B0 ;  /* 0x0000000000007941 */ /* 0x000fea0003800000 */
.L_x_13234:
        /* <DEDUP_REMOVED lines=17> */
.L_x_13279:
[----:B------:R-:W-:Y:S05]  /*154e0*/  BSYNC B0 ;  /* 0x0000000000007941 */ /* 0x000fea0003800000 */
.L_x_13278:
        /* <DEDUP_REMOVED lines=10> */
.L_x_13390:
[----:B------:R-:W-:Y:S05]  /*15590*/  BSYNC B1 ;  /* 0x0000000000017941 */ /* 0x000fea0003800000 */
.L_x_13282:
        /* <DEDUP_REMOVED lines=9> */
.L_x_13285:
[----:B------:R-:W-:Y:S05]  /*15630*/  BSYNC B1 ;  /* 0x0000000000017941 */ /* 0x000fea0003800000 */
.L_x_13284:
[----:B0-----:R-:W-:Y:S01]  /*15640*/  IMAD R0, R23, 0x6000, R22 ;  /* 0x0000600017007824 */ /* 0x001fe200078e0216 */
[----:B------:R-:W-:Y:S01]  /*15650*/  UIADD3 UR4, UP0, UR38, 0x470, URZ ;  /* 0x0000047026047890 */ /* 0x000fe2000ff1e03f */
[----:B------:R-:W-:Y:S01]  /*15660*/  PLOP3.LUT P0, PT, PT, PT, PT, 0x80, 0x0 ;  /* 0x000000000000781c */ /* 0x000fe20003f0f070 */
[----:B------:R-:W-:Y:S01]  /*15670*/  IMAD R28, R27, 0xc0, R28 ;  /* 0x000000c01b1c7824 */ /* 0x000fe200078e021c */
[----:B------:R-:W-:Y:S01]  /*15680*/  IADD3 R2, R3, 0x30850, RZ ;  /* 0x0003085003027810 */ /* 0x000fe20007ffe0ff */
[----:B------:R-:W-:Y:S01]  /*15690*/  VIADD R0, R0, 0x400 ;  /* 0x0000040000007836 */ /* 0x000fe20000000000 */
[----:B------:R-:W-:Y:S01]  /*156a0*/  UIADD3.X UR5, URZ, UR39, URZ, UP0, !UPT ;  /* 0x000000273f057290 */ /* 0x000fe200087fe43f */
[----:B------:R-:W-:Y:S01]  /*156b0*/  UMOV UR6, 0x0 ;  /* 0x0000000000067882 */ /* 0x000fe20000000000 */
[----:B------:R-:W-:Y:S01]  /*156c0*/  UMOV UR7, 0x14f00000 ;  /* 0x14f0000000077882 */ /* 0x000fe20000000000 */
[----:B------:R-:W-:-:S09]  /*156d0*/  UMOV UR10, URZ ;  /* 0x0000003f000a7c82 */ /* 0x000fd20008000000 */
.L_x_13286:
        /* <DEDUP_REMOVED lines=10> */
.L_x_13281:
[----:B------:R-:W-:Y:S05]  /*15780*/  BSYNC B0 ;  /* 0x0000000000007941 */ /* 0x000fea0003800000 */
.L_x_13280:
[----:B------:R-:W-:-:S05]  /*15790*/  VIADD R23, R23, 0x1 ;  /* 0x0000000117177836 */ /* 0x000fca0000000000 */
[----:B------:R-:W-:-:S04]  /*157a0*/  ISETP.NE.AND P0, PT, R23, 0x2, PT ;  /* 0x000000021700780c */ /* 0x000fc80003f05270 */
[----:B0-----:R-:W-:Y:S02]  /*157b0*/  SEL R3, RZ, 0x1, P0 ;  /* 0x00000001ff037807 */ /* 0x001fe40000000000 */
[----:B------:R-:W-:Y:S02]  /*157c0*/  SEL R23, R23, RZ, P0 ;  /* 0x000000ff17177207 */ /* 0x000fe40000000000 */
[----:B------:R-:W-:-:S07]  /*157d0*/  LOP3.LUT R26, R26, R3, RZ, 0x3c, !PT ;  /* 0x000000031a1a7212 */ /* 0x000fce00078e3cff */
.L_x_13216:
[----:B------:R-:W-:Y:S05]  /*157e0*/  BSYNC B7 ;  /* 0x0000000000077941 */ /* 0x000fea0003800000 */
.L_x_13214:
        /* <DEDUP_REMOVED lines=12> */
.L_x_13287:
        /* <DEDUP_REMOVED lines=15> */
[----:B------:R-:W-:Y:S01]  /*159a0*/  ISETP.GE.U32.AND P5, PT, R8, 0x10, PT ;  /* 0x000000100800780c */ /* 0x000fe20003fa6070 */
[----:B------:R-:W-:Y:S01]  /*159b0*/  SHFL.IDX PT, R4, R16, 0x1, 0x1f ;  /* 0x00201f0010047f89 */ /* 0x000fe200000e0000 */
[----:B0-----:R-:W-:Y:S01]  /*159c0*/  IMAD.MOV.U32 R2, RZ, RZ, RZ ;  /* 0x000000ffff027224 */ /* 0x001fe200078e00ff */
[----:B--2---:R-:W-:-:S02]  /*159d0*/  @!P1 MOV R2, R3 ;  /* 0x0000000300029202 */ /* 0x004fc40000000f00 */
[----:B------:R-:W-:-:S03]  /*159e0*/  ISETP.NE.AND P1, PT, R8, RZ, PT ;  /* 0x000000ff0800720c */ /* 0x000fc60003f25270 */
[----:B------:R-:W0:Y:S02]  /*159f0*/  SHFL.UP PT, R14, R2, 0x1, RZ ;  /* 0x04200000020e7989 */ /* 0x000e2400000e00ff */
[----:B0-----:R-:W-:-:S05]  /*15a00*/  SEL R5, R14, RZ, P1 ;  /* 0x000000ff0e057207 */ /* 0x001fca0000800000 */
        /* <DEDUP_REMOVED lines=14> */
.L_x_13400:
[----:B------:R-:W-:Y:S02]  /*15af0*/  ULDC UR4, c[0x0][0xc38] ;  /* 0x00030e0000047ab9 */ /* 0x000fe40000000800 */
[----:B------:R-:W-:-:S05]  /*15b00*/  MOV R16, UR4 ;  /* 0x0000000400107c02 */ /* 0x000fca0008000f00 */
[----:B-1----:R-:W-:-:S04]  /*15b10*/  IMAD R5, R14, R16, RZ ;  /* 0x000000100e057224 */ /* 0x002fc800078e02ff */
[----:B------:R-:W-:-:S05]  /*15b20*/  IMAD.IADD R4, R4, 0x1, R5 ;  /* 0x0000000104047824 */ /* 0x000fca00078e0205 */
[----:B------:R-:W-:-:S13]  /*15b30*/  ISETP.GT.AND P6, PT, R4, R0, PT ;  /* 0x000000000400720c */ /* 0x000fda0003fc4270 */
[----:B------:R-:W-:Y:S05]  /*15b40*/  @P6 BRA `(.L_x_13290) ;  /* 0x00000000009c6947 */ /* 0x000fea0003800000 */
.L_x_13295:
        /* <DEDUP_REMOVED lines=14> */
.L_x_13293:
[----:B------:R-:W-:Y:S05]  /*15c30*/  BSYNC B0 ;  /* 0x0000000000007941 */ /* 0x000fea0003800000 */
.L_x_13292:
[----:B------:R-:W-:-:S03]  /*15c40*/  UMOV UR4, 0xffffffff ;  /* 0xffffffff00047882 */ /* 0x000fc60000000000 */
[----:B------:R-:W-:Y:S05]  /*15c50*/  BRA.DIV UR4, `(.L_x_13294) ;  /* 0x0000002e04fc7947 */ /* 0x000fea000b800000 */
[----:B-----5:R-:W2:Y:S02]  /*15c60*/  SHFL.UP PT, R14, R2, 0x1, RZ ;  /* 0x04200000020e7989 */ /* 0x020ea400000e00ff */
[----:B--2---:R-:W-:-:S05]  /*15c70*/  SEL R13, R14, RZ, P1 ;  /* 0x000000ff0e0d7207 */ /* 0x004fca0000800000 */
[----:B------:R-:W-:-:S05]  /*15c80*/  IMAD.IADD R13, R2, 0x1, R13 ;  /* 0x00000001020d7824 */ /* 0x000fca00078e020d */
[----:B------:R-:W2:Y:S02]  /*15c90*/  SHFL.UP PT, R14, R13, 0x2, RZ ;  /* 0x044000000d0e7989 */ /* 0x000ea400000e00ff */
[----:B--2---:R-:W-:-:S04]  /*15ca0*/  SEL R14, R14, RZ, P2 ;  /* 0x000000ff0e0e7207 */ /* 0x004fc80001000000 */
[----:B01----:R-:W-:-:S05]  /*15cb0*/  IADD3 R3, R13, R14, RZ ;  /* 0x0000000e0d037210 */ /* 0x003fca0007ffe0ff */
        /* <DEDUP_REMOVED lines=10> */
.L_x_13408:
[----:B------:R-:W-:Y:S02]  /*15d60*/  ULDC UR4, c[0x0][0xc38] ;  /* 0x00030e0000047ab9 */ /* 0x000fe40000000800 */
[----:B------:R-:W-:-:S04]  /*15d70*/  IMAD.U32 R16, RZ, RZ, UR4 ;  /* 0x00000004ff107e24 */ /* 0x000fc8000f8e00ff */
[----:B-1----:R-:W-:-:S04]  /*15d80*/  IMAD R5, R14, R16, RZ ;  /* 0x000000100e057224 */ /* 0x002fc800078e02ff */
[----:B------:R-:W-:-:S05]  /*15d90*/  IMAD.IADD R4, R5, 0x1, R4 ;  /* 0x0000000105047824 */ /* 0x000fca00078e0204 */
[----:B------:R-:W-:-:S13]  /*15da0*/  ISETP.GT.AND P6, PT, R4, R0, PT ;  /* 0x000000000400720c */ /* 0x000fda0003fc4270 */
[----:B------:R-:W-:Y:S05]  /*15db0*/  @!P6 BRA `(.L_x_13295) ;  /* 0xfffffffc0064e947 */ /* 0x000fea000383ffff */
.L_x_13290:
        /* <DEDUP_REMOVED lines=8> */
.L_x_13412:
[----:B------:R-:W-:Y:S01]  /*15e40*/  ISETP.NE.AND P0, PT, R6, RZ, PT ;  /* 0x000000ff0600720c */ /* 0x000fe20003f05270 */
[----:B------:R-:W-:-:S12]  /*15e50*/  IMAD.MOV.U32 R14, RZ, RZ, RZ ;  /* 0x000000ffff0e7224 */ /* 0x000fd800078e00ff */
[----:B------:R-:W-:Y:S05]  /*15e60*/  @!P0 BRA `(.L_x_13297) ;  /* 0x0000000000108947 */ /* 0x000fea0003800000 */
[----:B------:R-:W-:Y:S01]  /*15e70*/  UMOV UR4, 0xffffffff ;  /* 0xffffffff00047882 */ /* 0x000fe20000000000 */
[----:B------:R-:W-:Y:S02]  /*15e80*/  VIADD R12, R4, 0xffffffff ;  /* 0xffffffff040c7836 */ /* 0x000fe40000000000 */
[----:B------:R-:W-:Y:S05]  /*15e90*/  BRA.DIV UR4, `(.L_x_13298) ;  /* 0x0000003204707947 */ /* 0x000fea000b800000 */
[----:B------:R3:W4:Y:S02]  /*15ea0*/  SHFL.IDX PT, R14, R3, R12, 0x1f ;  /* 0x00001f0c030e7589 */ /* 0x00072400000e0000 */
.L_x_13297:
[----:B--2---:R-:W-:Y:S01]  /*15eb0*/  IABS R6, R17 ;  /* 0x0000001100067213 */ /* 0x004fe20000000000 */
[----:B----4-:R-:W-:Y:S02]  /*15ec0*/  IMAD R16, R14, R16, R5 ;  /* 0x000000100e107224 */ /* 0x010fe400078e0205 */
[----:B------:R-:W-:Y:S01]  /*15ed0*/  IMAD.IADD R19, R4, 0x1, R19 ;  /* 0x0000000104137824 */ /* 0x000fe200078e0213 */
[----:B------:R-:W2:Y:S02]  /*15ee0*/  I2F.RP R7, R6 ;  /* 0x0000000600077306 */ /* 0x000ea40000209400 */
[----:B------:R-:W-:-:S06]  /*15ef0*/  IADD3 R0, R0, -R16, RZ ;  /* 0x8000001000007210 */ /* 0x000fcc0007ffe0ff */
        /* <DEDUP_REMOVED lines=21> */
[----:B------:R-:W-:-:S04]  /*16050*/  @!P1 LOP3.LUT R3, RZ, R17, RZ, 0x33, !PT ;  /* 0x00000011ff039212 */ /* 0x000fc800078e33ff */
[----:B------:R-:W-:Y:S01]  /*16060*/  IADD3 R2, -R3, RZ, RZ ;  /* 0x000000ff03027210 */ /* 0x000fe20007ffe1ff */
[----:B------:R-:W-:-:S04]  /*16070*/  IMAD.MOV.U32 R18, RZ, RZ, R3 ;  /* 0x000000ffff127224 */ /* 0x000fc800078e0003 */
[----:B------:R-:W-:Y:S01]  /*16080*/  IMAD R17, R17, R2, R0 ;  /* 0x0000000211117224 */ /* 0x000fe200078e0200 */
[----:B------:R-:W-:Y:S06]  /*16090*/  BRA `(.L_x_13299) ;  /* 0x00000000001c7947 */ /* 0x000fec0003800000 */
.L_x_13291:
[----:B------:R-:W-:Y:S01]  /*160a0*/  UMOV UR4, URZ ;  /* 0x0000003f00047c82 */ /* 0x000fe20008000000 */
[----:B------:R-:W-:Y:S01]  /*160b0*/  UMOV UR5, URZ ;  /* 0x0000003f00057c82 */ /* 0x000fe20008000000 */
[----:B------:R-:W-:Y:S01]  /*160c0*/  ULDC UR6, c[0x0][0xc3c] ;  /* 0x00030f0000067ab9 */ /* 0x000fe20000000800 */
[----:B------:R-:W-:Y:S01]  /*160d0*/  IMAD.MOV.U32 R16, RZ, RZ, R0 ;  /* 0x000000ffff107224 */ /* 0x000fe200078e0000 */
[----:B------:R-:W-:Y:S01]  /*160e0*/  MOV R19, UR6 ;  /* 0x0000000600137c02 */ /* 0x000fe20008000f00 */
[----:B------:R-:W-:Y:S02]  /*160f0*/  IMAD.U32 R17, RZ, RZ, UR4 ;  /* 0x00000004ff117e24 */ /* 0x000fe4000f8e00ff */
[----:B------:R-:W-:-:S07]  /*16100*/  IMAD.U32 R18, RZ, RZ, UR5 ;  /* 0x00000005ff127e24 */ /* 0x000fce000f8e00ff */
.L_x_13299:
        /* <DEDUP_REMOVED lines=10> */
.L_x_13288:
[----:B------:R-:W-:Y:S02]  /*161b0*/  ULDC UR4, c[0x0][0xc3c] ;  /* 0x00030f0000047ab9 */ /* 0x000fe40000000800 */
[----:B---3--:R-:W-:-:S13]  /*161c0*/  ISETP.GE.AND P0, PT, R19, UR4, PT ;  /* 0x0000000413007c0c */ /* 0x008fda000bf06270 */
[----:B------:R-:W-:Y:S05]  /*161d0*/  @!P0 BRA `(.L_x_13300) ;  /* 0xffffffac002c8947 */ /* 0x000fea000383ffff */
[----:B------:R-:W-:Y:S05]  /*161e0*/  BSYNC B8 ;  /* 0x0000000000087941 */ /* 0x000fea0003800000 */
.L_x_13178:
[----:B0-----:R-:W3:Y:S01]  /*161f0*/  LDL.LU R0, [R1+0x24] ;  /* 0x0000240001007983 */ /* 0x001ee20000300800 */
[----:B------:R-:W-:Y:S01]  /*16200*/  BSSY B0, `(.L_x_13301) ;  /* 0x000000b000007945 */ /* 0x000fe20003800000 */
[----:B------:R-:W0:Y:S01]  /*16210*/  S2R R5, SR_CgaCtaId ;  /* 0x0000000000057919 */ /* 0x000e220000008800 */
[----:B---3--:R-:W-:-:S05]  /*16220*/  VIADD R0, R0, 0x1 ;  /* 0x0000000100007836 */ /* 0x008fca0000000000 */
[----:B------:R-:W-:-:S04]  /*16230*/  LEA.HI R2, R0, R0, RZ, 0x1 ;  /* 0x0000000000027211 */ /* 0x000fc800078f08ff */
[----:B------:R-:W-:Y:S02]  /*16240*/  LOP3.LUT R3, R2, 0xfffffffe, RZ, 0xc0, !PT ;  /* 0xfffffffe02037812 */ /* 0x000fe400078ec0ff */
[----:B------:R-:W-:-:S03]  /*16250*/  MOV R2, 0x400 ;  /* 0x0000040000027802 */ /* 0x000fc60000000f00 */
[----:B------:R-:W-:Y:S01]  /*16260*/  IMAD.IADD R0, R0, 0x1, -R3 ;  /* 0x0000000100007824 */ /* 0x000fe200078e0a03 */
[----:B0-----:R-:W-:-:S04]  /*16270*/  LEA R9, R5, R2, 0x18 ;  /* 0x0000000205097211 */ /* 0x001fc800078ec0ff */
[----:B------:R-:W-:-:S04]  /*16280*/  SHF.L.U32 R0, R0, 0x1f, RZ ;  /* 0x0000001f00007819 */ /* 0x000fc800000006ff */
[----:B------:R-:W0:Y:S02]  /*16290*/  SYNCS.PHASECHK.TRANS64.TRYWAIT P0, [R9+URZ+0x30820], R0 ;  /* 0x03082000090075a7 */ /* 0x000e24000800017f */
[----:B0-----:R-:W-:Y:S05]  /*162a0*/  @!P0 BRA `(.L_x_13302) ;  /* 0x0000002c00908947 */ /* 0x001fea0003800000 */
.L_x_13415:
[----:B------:R-:W-:Y:S05]  /*162b0*/  BSYNC B0 ;  /* 0x0000000000007941 */ /* 0x000fea0003800000 */
.L_x_13301:
[----:B------:R-:W-:-:S03]  /*162c0*/  UMOV UR4, 0xffffffff ;  /* 0xffffffff00047882 */ /* 0x000fc60000000000 */
[----:B------:R-:W-:Y:S05]  /*162d0*/  BRA.DIV UR4, `(.L_x_13303) ;  /* 0x0000002e04987947 */ /* 0x000fea000b800000 */
[----:B0-----:R-:W0:Y:S02]  /*162e0*/  S2R R0, SR_TID.X ;  /* 0x0000000000007919 */ /* 0x001e240000002100 */
[----:B0-----:R-:W-:-:S04]  /*162f0*/  SHF.R.U32.HI R0, RZ, 0x5, R0 ;  /* 0x00000005ff007819 */ /* 0x001fc80000011600 */
[----:B------:R-:W-:-:S05]  /*16300*/  LOP3.LUT R0, R0, 0x3, RZ, 0xc0, !PT ;  /* 0x0000000300007812 */ /* 0x000fca00078ec0ff */
[----:B------:R0:W3:Y:S02]  /*16310*/  SHFL.IDX PT, R14, R0, RZ, 0x1f ;  /* 0x00001fff000e7589 */ /* 0x0000e400000e0000 */
.L_x_13418:
[----:B---3--:R-:W-:-:S13]  /*16320*/  ISETP.NE.AND P0, PT, R14, RZ, PT ;  /* 0x000000ff0e00720c */ /* 0x008fda0003f05270 */
[----:B------:R-:W-:Y:S05]  /*16330*/  @P0 BRA `(.L_x_13048) ;  /* 0x0000000000880947 */ /* 0x000fea0003800000 */
[----:B------:R-:W-:-:S03]  /*16340*/  UMOV UR4, 0xffffffff ;  /* 0xffffffff00047882 */ /* 0x000fc60000000000 */
[----:B------:R-:W-:Y:S05]  /*16350*/  BRA.DIV UR4, `(.L_x_13304) ;  /* 0x0000002e04ac7947 */ /* 0x000fea000b800000 */
[----:B------:R-:W-:-:S13]  /*16360*/  ELECT P6, URZ, PT ;  /* 0x00000000003f782f */ /* 0x000fda00038c0000 */
.L_x_13421:
[----:B------:R-:W-:Y:S05]  /*16370*/  @!P6 BRA `(.L_x_13048) ;  /* 0x000000000078e947 */ /* 0x000fea0003800000 */
[----:B0-----:R-:W3:Y:S02]  /*16380*/  LDL.LU R0, [R1+0x4c] ;  /* 0x00004c0001007983 */ /* 0x001ee40000300800 */
[----:B---3--:R-:W-:-:S04]  /*16390*/  LOP3.LUT R0, R0, 0x2, RZ, 0xfc, !PT ;  /* 0x0000000200007812 */ /* 0x008fc800078efcff */
[----:B------:R-:W-:-:S13]  /*163a0*/  ISETP.NE.AND P2, PT, R0, 0x3, PT ;  /* 0x000000030000780c */ /* 0x000fda0003f45270 */
[----:B------:R-:W-:Y:S05]  /*163b0*/  @!P2 BRA `(.L_x_13305) ;  /* 0x000000000004a947 */ /* 0x000fea0003800000 */
[----:B------:R-:W-:Y:S01]  /*163c0*/  BPT.TRAP 0x1 ;  /* 0x000000040000795c */ /* 0x000fe20000300000 */
.L_x_13305:
        /* <DEDUP_REMOVED lines=12> */
.L_x_13422:
[----:B------:R-:W3:Y:S02]  /*16490*/  SYNCS.PHASECHK.TRANS64.TRYWAIT P0, [R3+URZ], R2 ;  /* 0x00000002030075a7 */ /* 0x000ee4000800017f */
[----:B---3--:R-:W-:Y:S05]  /*164a0*/  @!P0 BRA `(.L_x_13307) ;  /* 0x0000002c008c8947 */ /* 0x008fea0003800000 */
.L_x_13423:
[----:B------:R-:W-:Y:S05]  /*164b0*/  @!P2 BRA `(.L_x_13308) ;  /* 0x000000000004a947 */ /* 0x000fea0003800000 */
[----:B------:R-:W-:Y:S01]  /*164c0*/  BPT.TRAP 0x1 ;  /* 0x000000040000795c */ /* 0x000fe20000300000 */
.L_x_13308:
[----:B------:R-:W-:-:S04]  /*164d0*/  VIADD R0, R9, 0x30860 ;  /* 0x0003086009007836 */ /* 0x000fc80000000000 */
[----:B------:R-:W-:-:S04]  /*164e0*/  IMAD R23, R23, 0x8, R0 ;  /* 0x0000000817177824 */ /* 0x000fc800078e0200 */
[----:B------:R-:W4:Y:S02]  /*164f0*/  SYNCS.PHASECHK.TRANS64.TRYWAIT P0, [R23+URZ], R4 ;  /* 0x00000004170075a7 */ /* 0x000f24000800017f */
[----:B----4-:R-:W-:Y:S05]  /*16500*/  @!P0 BRA `(.L_x_13309) ;  /* 0x0000002c00888947 */ /* 0x010fea0003800000 */
.L_x_13424:
[----:B------:R-:W-:-:S07]  /*16510*/  IMAD R7, R7, 0x8, R0 ;  /* 0x0000000807077824 */ /* 0x000fce00078e0200 */
.L_x_13310:
[----:B------:R0:W0:Y:S02]  /*16520*/  SYNCS.PHASECHK.TRANS64.TRYWAIT P0, [R7+URZ], R2 ;  /* 0x00000002070075a7 */ /* 0x000024000800017f */
[----:B0-----:R-:W-:Y:S05]  /*16530*/  @!P0 NANOSLEEP.SYNCS 0x989680 ;  /* 0x009896800000895d */ /* 0x001fea0003900000 */
[----:B------:R-:W0:Y:S02]  /*16540*/  @!P0 SYNCS.PHASECHK.TRANS64 P0, [R7+URZ], R2 ;  /* 0x00000002070085a7 */ /* 0x000e24000800007f */
[----:B0-----:R-:W-:Y:S05]  /*16550*/  @!P0 BRA `(.L_x_13310) ;  /* 0xfffffffc00f08947 */ /* 0x001fea000383ffff */
.L_x_13048:
[----:B------:R-:W-:Y:S05]  /*16560*/  BSYNC B9 ;  /* 0x0000000000097941 */ /* 0x000fea0003800000 */
.L_x_13045:
[----:B------:R-:W-:Y:S05]  /*16570*/  EXIT ;  /* 0x000000000000794d */ /* 0x000fea0003800000 */
.L_x_13066:
[----:B0-----:R0:W1:Y:S02]  /*16580*/  SYNCS.PHASECHK.TRANS64.TRYWAIT P6, [R81+URZ+0x30890], R93 ;  /* 0x0308905d510075a7 */ /* 0x00106400080c017f */
[----:B-1----:R-:W-:Y:S05]  /*16590*/  @!P6 NANOSLEEP.SYNCS 0x989680 ;  /* 0x009896800000e95d */ /* 0x002fea0003900000 */
[----:B------:R-:W1:Y:S02]  /*165a0*/  @!P6 SYNCS.PHASECHK.TRANS64 P6, [R81+URZ+0x30890], R93 ;  /* 0x0308905d5100e5a7 */ /* 0x000e6400080c007f */
[----:B-1----:R-:W-:Y:S05]  /*165b0*/  @!P6 BRA `(.L_x_13066) ;  /* 0xfffffffc00f0e947 */ /* 0x002fea000383ffff */
[----:B------:R-:W-:Y:S05]  /*165c0*/  BRA `(.L_x_13311) ;  /* 0xfffffec400c87947 */ /* 0x000fea000383ffff */
.L_x_13086:
[----:B0-----:R0:W1:Y:S02]  /*165d0*/  SYNCS.PHASECHK.TRANS64.TRYWAIT P5, [R81+URZ+0x30890], R93 ;  /* 0x0308905d510075a7 */ /* 0x00106400080a017f */
[----:B-1----:R-:W-:Y:S05]  /*165e0*/  @!P5 NANOSLEEP.SYNCS 0x989680 ;  /* 0x009896800000d95d */ /* 0x002fea0003900000 */
[----:B------:R-:W1:Y:S02]  /*165f0*/  @!P5 SYNCS.PHASECHK.TRANS64 P5, [R81+URZ+0x30890], R93 ;  /* 0x0308905d5100d5a7 */ /* 0x000e6400080a007f */
[----:B-1----:R-:W-:Y:S05]  /*16600*/  @!P5 BRA `(.L_x_13086) ;  /* 0xfffffffc00f0d947 */ /* 0x002fea000383ffff */
[----:B------:R-:W-:Y:S05]  /*16610*/  BRA `(.L_x_13312) ;  /* 0xfffffed800347947 */ /* 0x000fea000383ffff */
.L_x_13095:
[----:B-1----:R1:W2:Y:S02]  /*16620*/  SYNCS.PHASECHK.TRANS64.TRYWAIT P4, [R81+URZ+0x30890], R93 ;  /* 0x0308905d510075a7 */ /* 0x0022a4000808017f */
[----:B--2---:R-:W-:Y:S05]  /*16630*/  @!P4 NANOSLEEP.SYNCS 0x989680 ;  /* 0x009896800000c95d */ /* 0x004fea0003900000 */
[----:B------:R-:W2:Y:S02]  /*16640*/  @!P4 SYNCS.PHASECHK.TRANS64 P4, [R81+URZ+0x30890], R93 ;  /* 0x0308905d5100c5a7 */ /* 0x000ea4000808007f */
[----:B--2---:R-:W-:Y:S05]  /*16650*/  @!P4 BRA `(.L_x_13095) ;  /* 0xfffffffc00f0c947 */ /* 0x004fea000383ffff */
[----:B------:R-:W-:Y:S05]  /*16660*/  BRA `(.L_x_13313) ;  /* 0xfffffee800547947 */ /* 0x000fea000383ffff */
.L_x_13101:
[----:B--2---:R2:W3:Y:S02]  /*16670*/  SYNCS.PHASECHK.TRANS64.TRYWAIT P3, [R81+URZ+0x308b0], R93 ;  /* 0x0308b05d510075a7 */ /* 0x0044e4000806017f */
[----:B---3--:R-:W-:Y:S05]  /*16680*/  @!P3 NANOSLEEP.SYNCS 0x989680 ;  /* 0x009896800000b95d */ /* 0x008fea0003900000 */
[----:B------:R-:W3:Y:S02]  /*16690*/  @!P3 SYNCS.PHASECHK.TRANS64 P3, [R81+URZ+0x308b0], R93 ;  /* 0x0308b05d5100b5a7 */ /* 0x000ee4000806007f */
[----:B---3--:R-:W-:Y:S05]  /*166a0*/  @!P3 BRA `(.L_x_13101) ;  /* 0xfffffffc00f0b947 */ /* 0x008fea000383ffff */
[----:B------:R-:W-:Y:S05]  /*166b0*/  BRA `(.L_x_13314) ;  /* 0xfffffee800e87947 */ /* 0x000fea000383ffff */
.L_x_13109:
[----:B------:R-:W0:Y:S01]  /*166c0*/  S2R R3, SR_TID.X ;  /* 0x0000000000037919 */ /* 0x000e220000002100 */
[----:B------:R-:W-:Y:S01]  /*166d0*/  BSSY B0, `(.L_x_13315) ;  /* 0x000000c000007945 */ /* 0x000fe20003800000 */
[----:B------:R-:W-:Y:S01]  /*166e0*/  MOV R12, RZ ;  /* 0x000000ff000c7202 */ /* 0x000fe20000000f00 */
        /* <DEDUP_REMOVED lines=10> */
.L_x_13316:
[----:B------:R-:W-:Y:S05]  /*16790*/  BSYNC B0 ;  /* 0x0000000000007941 */ /* 0x000fea0003800000 */
.L_x_13315:
[----:B------:R1:W-:Y:S01]  /*167a0*/  STL [R1+0x3c], R14 ;  /* 0x00003c0e01007387 */ /* 0x0003e20000100800 */
[----:B------:R-:W-:Y:S05]  /*167b0*/  BRA `(.L_x_13317) ;  /* 0xfffffef000387947 */ /* 0x000fea000383ffff */
.L_x_13121:
[----:B------:R-:W-:Y:S01]  /*167c0*/  BSSY B1, `(.L_x_13318) ;  /* 0x0000008000017945 */ /* 0x000fe20003800000 */
[----:B------:R-:W-:Y:S01]  /*167d0*/  IMAD.MOV.U32 R13, RZ, RZ, R26 ;  /* 0x000000ffff0d7224 */ /* 0x000fe200078e001a */
[----:B------:R-:W-:Y:S01]  /*167e0*/  MOV R15, 0xffffffff ;  /* 0xffffffff000f7802 */ /* 0x000fe20000000f00 */
[----:B------:R-:W-:Y:S02]  /*167f0*/  IMAD.MOV.U32 R12, RZ, RZ, RZ ;  /* 0x000000ffff0c7224 */ /* 0x000fe400078e00ff */
[----:B------:R-:W-:-:S07]  /*16800*/  IMAD.MOV.U32 R11, RZ, RZ, 0x1c1f ;  /* 0x00001c1fff0b7424 */ /* 0x000fce00078e00ff */
[----:B-1----:R-:W-:Y:S05]  /*16810*/  WARPSYNC.COLLECTIVE R15, `(.L_x_13319) ;  /* 0x000000000f087348 */ /* 0x002fea0003c00000 */
[----:B-1----:R0:W1:Y:S02]  /*16820*/  SHFL.IDX P6, R14, R13, R12, R11 ;  /* 0x0000000c0d0e7389 */ /* 0x00206400000c000b */
[----:B01----:R-:W-:Y:S01]  /*16830*/  ENDCOLLECTIVE ;  /* 0x000000000000791b */ /* 0x003fe20003800000 */
.L_x_13319:
[----:B------:R-:W-:Y:S05]  /*16840*/  BSYNC B1 ;  /* 0x0000000000017941 */ /* 0x000fea0003800000 */
.L_x_13318:
        /* <DEDUP_REMOVED lines=8> */
.L_x_13320:
[----:B------:R-:W-:Y:S01]  /*168d0*/  IMAD.MOV.U32 R13, RZ, RZ, R28 ;  /* 0x000000ffff0d7224 */ /* 0x000fe200078e001c */
[----:B------:R-:W-:-:S07]  /*168e0*/  MOV R0, R14 ;  /* 0x0000000e00007202 */ /* 0x000fce0000000f00 */
[----:B------:R-:W-:Y:S05]  /*168f0*/  WARPSYNC.COLLECTIVE R15, `(.L_x_13321) ;  /* 0x000000000f087348 */ /* 0x000fea0003c00000 */
[----:B------:R0:W1:Y:S02]  /*16900*/  SHFL.IDX P6, R14, R13, R12, R11 ;  /* 0x0000000c0d0e7389 */ /* 0x00006400000c000b */
[----:B01----:R-:W-:Y:S01]  /*16910*/  ENDCOLLECTIVE ;  /* 0x000000000000791b */ /* 0x003fe20003800000 */
.L_x_13321:
[----:B------:R-:W-:Y:S02]  /*16920*/  IMAD.MOV.U32 R13, RZ, RZ, R27 ;  /* 0x000000ffff0d7224 */ /* 0x000fe400078e001b */
[----:B------:R-:W-:-:S07]  /*16930*/  IMAD.MOV.U32 R5, RZ, RZ, R14 ;  /* 0x000000ffff057224 */ /* 0x000fce00078e000e */
[----:B------:R-:W-:Y:S05]  /*16940*/  WARPSYNC.COLLECTIVE R15, `(.L_x_13322) ;  /* 0x000000000f087348 */ /* 0x000fea0003c00000 */
[----:B------:R0:W1:Y:S02]  /*16950*/  SHFL.IDX P6, R14, R13, R12, R11 ;  /* 0x0000000c0d0e7389 */ /* 0x00006400000c000b */
[----:B01----:R-:W-:Y:S01]  /*16960*/  ENDCOLLECTIVE ;  /* 0x000000000000791b */ /* 0x003fe20003800000 */
.L_x_13322:
[----:B------:R-:W-:Y:S05]  /*16970*/  BRA `(.L_x_13323) ;  /* 0xfffffef4003c7947 */ /* 0x000fea000383ffff */
.L_x_13125:
[----:B0-----:R0:W1:Y:S02]  /*16980*/  SYNCS.PHASECHK.TRANS64.TRYWAIT P0, [R2+URZ+0x30800], R5 ;  /* 0x03080005020075a7 */ /* 0x001064000800017f */
[----:B-1----:R-:W-:Y:S05]  /*16990*/  @!P0 NANOSLEEP.SYNCS 0x989680 ;  /* 0x009896800000895d */ /* 0x002fea0003900000 */
[----:B------:R-:W1:Y:S02]  /*169a0*/  @!P0 SYNCS.PHASECHK.TRANS64 P0, [R2+URZ+0x30800], R5 ;  /* 0x03080005020085a7 */ /* 0x000e64000800007f */
[----:B-1----:R-:W-:Y:S05]  /*169b0*/  @!P0 BRA `(.L_x_13125) ;  /* 0xfffffffc00f08947 */ /* 0x002fea000383ffff */
[----:B------:R-:W-:Y:S05]  /*169c0*/  BRA `(.L_x_13324) ;  /* 0xfffffef8007c7947 */ /* 0x000fea000383ffff */
.L_x_13133:
        /* <DEDUP_REMOVED lines=8> */
.L_x_13326:
[----:B------:R-:W-:Y:S05]  /*16a50*/  BSYNC B1 ;  /* 0x0000000000017941 */ /* 0x000fea0003800000 */
.L_x_13325:
        /* <DEDUP_REMOVED lines=8> */
.L_x_13327:
[----:B------:R-:W-:Y:S02]  /*16ae0*/  IMAD.MOV.U32 R13, RZ, RZ, R28 ;  /* 0x000000ffff0d7224 */ /* 0x000fe400078e001c */
[----:B------:R-:W-:-:S07]  /*16af0*/  IMAD.MOV.U32 R3, RZ, RZ, R14 ;  /* 0x000000ffff037224 */ /* 0x000fce00078e000e */
[----:B------:R-:W-:Y:S05]  /*16b00*/  WARPSYNC.COLLECTIVE R15, `(.L_x_13328) ;  /* 0x000000000f087348 */ /* 0x000fea0003c00000 */
[----:B------:R0:W1:Y:S02]  /*16b10*/  SHFL.IDX P6, R14, R13, R12, R11 ;  /* 0x0000000c0d0e7389 */ /* 0x00006400000c000b */
[----:B01----:R-:W-:Y:S01]  /*16b20*/  ENDCOLLECTIVE ;  /* 0x000000000000791b */ /* 0x003fe20003800000 */
.L_x_13328:
[----:B------:R-:W-:Y:S02]  /*16b30*/  IMAD.MOV.U32 R13, RZ, RZ, R27 ;  /* 0x000000ffff0d7224 */ /* 0x000fe400078e001b */
[----:B------:R-:W-:-:S07]  /*16b40*/  IMAD.MOV.U32 R20, RZ, RZ, R14 ;  /* 0x000000ffff147224 */ /* 0x000fce00078e000e */
[----:B------:R-:W-:Y:S05]  /*16b50*/  WARPSYNC.COLLECTIVE R15, `(.L_x_13329) ;  /* 0x000000000f087348 */ /* 0x000fea0003c00000 */
[----:B------:R0:W1:Y:S02]  /*16b60*/  SHFL.IDX P6, R14, R13, R12, R11 ;  /* 0x0000000c0d0e7389 */ /* 0x00006400000c000b */
[----:B01----:R-:W-:Y:S01]  /*16b70*/  ENDCOLLECTIVE ;  /* 0x000000000000791b */ /* 0x003fe20003800000 */
.L_x_13329:
[----:B------:R-:W-:Y:S05]  /*16b80*/  BRA `(.L_x_13330) ;  /* 0xffffff0000e47947 */ /* 0x000fea000383ffff */
.L_x_13137:
[----:B0-----:R0:W1:Y:S02]  /*16b90*/  SYNCS.PHASECHK.TRANS64.TRYWAIT P1, [R2+URZ+0x30800], R25 ;  /* 0x03080019020075a7 */ /* 0x001064000802017f */
[----:B-1----:R-:W-:Y:S05]  /*16ba0*/  @!P1 NANOSLEEP.SYNCS 0x989680 ;  /* 0x009896800000995d */ /* 0x002fea0003900000 */
[----:B------:R-:W1:Y:S02]  /*16bb0*/  @!P1 SYNCS.PHASECHK.TRANS64 P1, [R2+URZ+0x30800], R25 ;  /* 0x03080019020095a7 */ /* 0x000e64000802007f */
[----:B-1----:R-:W-:Y:S05]  /*16bc0*/  @!P1 BRA `(.L_x_13137) ;  /* 0xfffffffc00f09947 */ /* 0x002fea000383ffff */
[----:B------:R-:W-:Y:S05]  /*16bd0*/  BRA `(.L_x_13331) ;  /* 0xffffff0400cc7947 */ /* 0x000fea000383ffff */
.L_x_13143:
[----:B-1----:R1:W3:Y:S02]  /*16be0*/  SYNCS.PHASECHK.TRANS64.TRYWAIT P1, [R4+URZ+0x30830], R5 ;  /* 0x03083005040075a7 */ /* 0x0022e4000802017f */
[----:B---3--:R-:W-:Y:S05]  /*16bf0*/  @!P1 NANOSLEEP.SYNCS 0x989680 ;  /* 0x009896800000995d */ /* 0x008fea0003900000 */
[----:B------:R-:W3:Y:S02]  /*16c00*/  @!P1 SYNCS.PHASECHK.TRANS64 P1, [R4+URZ+0x30830], R5 ;  /* 0x03083005040095a7 */ /* 0x000ee4000802007f */
[----:B---3--:R-:W-:Y:S05]  /*16c10*/  @!P1 BRA `(.L_x_13143) ;  /* 0xfffffffc00f09947 */ /* 0x008fea000383ffff */
[----:B------:R-:W-:Y:S05]  /*16c20*/  BRA `(.L_x_13142) ;  /* 0xffffff1400187947 */ /* 0x000fea000383ffff */
.L_x_13149:
[----:B-1----:R1:W2:Y:S02]  /*16c30*/  SYNCS.PHASECHK.TRANS64.TRYWAIT P3, [R0+URZ+0x30830], R3 ;  /* 0x03083003000075a7 */ /* 0x0022a4000806017f */
[----:B--2---:R-:W-:Y:S05]  /*16c40*/  @!P3 NANOSLEEP.SYNCS 0x989680 ;  /* 0x009896800000b95d */ /* 0x004fea0003900000 */
[----:B------:R-:W2:Y:S02]  /*16c50*/  @!P3 SYNCS.PHASECHK.TRANS64 P3, [R0+URZ+0x30830], R3 ;  /* 0x030830030000b5a7 */ /* 0x000ea4000806007f */
[----:B--2---:R-:W-:Y:S05]  /*16c60*/  @!P3 BRA `(.L_x_13149) ;  /* 0xfffffffc00f0b947 */ /* 0x004fea000383ffff */
[----:B------:R-:W-:Y:S05]  /*16c70*/  BRA `(.L_x_13148) ;  /* 0xffffff4000cc7947 */ /* 0x000fea000383ffff */
.L_x_13154:
[----:B-1----:R1:W2:Y:S02]  /*16c80*/  SYNCS.PHASECHK.TRANS64.TRYWAIT P2, [R3+URZ+0x30850], R0 ;  /* 0x03085000030075a7 */ /* 0x0022a4000804017f */
[----:B--2---:R-:W-:Y:S05]  /*16c90*/  @!P2 NANOSLEEP.SYNCS 0x989680 ;  /* 0x009896800000a95d */ /* 0x004fea0003900000 */
[----:B------:R-:W2:Y:S02]  /*16ca0*/  @!P2 SYNCS.PHASECHK.TRANS64 P2, [R3+URZ+0x30850], R0 ;  /* 0x030850000300a5a7 */ /* 0x000ea4000804007f */
[----:B--2---:R-:W-:Y:S05]  /*16cb0*/  @!P2 BRA `(.L_x_13154) ;  /* 0xfffffffc00f0a947 */ /* 0x004fea000383ffff */
[----:B------:R-:W-:Y:S05]  /*16cc0*/  BRA `(.L_x_13153) ;  /* 0xffffff4400a07947 */ /* 0x000fea000383ffff */
.L_x_13159:
[----:B-1----:R1:W2:Y:S02]  /*16cd0*/  SYNCS.PHASECHK.TRANS64.TRYWAIT P0, [R12+URZ+0x30850], R5 ;  /* 0x030850050c0075a7 */ /* 0x0022a4000800017f */
[----:B--2---:R-:W-:Y:S05]  /*16ce0*/  @!P0 NANOSLEEP.SYNCS 0x989680 ;  /* 0x009896800000895d */ /* 0x004fea0003900000 */
[----:B------:R-:W2:Y:S02]  /*16cf0*/  @!P0 SYNCS.PHASECHK.TRANS64 P0, [R12+URZ+0x30850], R5 ;  /* 0x030850050c0085a7 */ /* 0x000ea4000800007f */
[----:B--2---:R-:W-:Y:S05]  /*16d00*/  @!P0 BRA `(.L_x_13159) ;  /* 0xfffffffc00f08947 */ /* 0x004fea000383ffff */
[----:B------:R-:W-:Y:S05]  /*16d10*/  BRA `(.L_x_13158) ;  /* 0xffffff70001c7947 */ /* 0x000fea000383ffff */
.L_x_13167:
[----:B------:R-:W-:Y:S01]  /*16d20*/  IMAD.MOV.U32 R13, RZ, RZ, R20 ;  /* 0x000000ffff0d7224 */ /* 0x000fe200078e0014 */
[----:B------:R-:W-:Y:S01]  /*16d30*/  MOV R12, RZ ;  /* 0x000000ff000c7202 */ /* 0x000fe20000000f00 */
[----:B------:R-:W-:Y:S02]  /*16d40*/  IMAD.MOV.U32 R11, RZ, RZ, 0x181f ;  /* 0x0000181fff0b7424 */ /* 0x000fe400078e00ff */
[----:B------:R-:W-:Y:S02]  /*16d50*/  IMAD.MOV.U32 R15, RZ, RZ, -0x1 ;  /* 0xffffffffff0f7424 */ /* 0x000fe400078e00ff */
[----:B------:R-:W-:Y:S02]  /*16d60*/  IMAD R24, R26, 0xc0, R30 ;  /* 0x000000c01a187824 */ /* 0x000fe400078e021e */
[----:B------:R-:W-:-:S07]  /*16d70*/  IMAD R21, R8, R27, RZ ;  /* 0x0000001b08157224 */ /* 0x000fce00078e02ff */
[----:B------:R-:W-:Y:S05]  /*16d80*/  WARPSYNC.COLLECTIVE R15, `(.L_x_13332) ;  /* 0x000000000f087348 */ /* 0x000fea0003c00000 */
[----:B------:R0:W1:Y:S02]  /*16d90*/  SHFL.IDX P6, R14, R13, R12, R11 ;  /* 0x0000000c0d0e7389 */ /* 0x00006400000c000b */
[----:B01----:R-:W-:Y:S01]  /*16da0*/  ENDCOLLECTIVE ;  /* 0x000000000000791b */ /* 0x003fe20003800000 */
.L_x_13332:
[C---:B------:R-:W-:Y:S01]  /*16db0*/  VIADD R8, R24.reuse, 0x30 ;  /* 0x0000003018087836 */ /* 0x040fe20000000000 */
[----:B------:R-:W-:-:S04]  /*16dc0*/  ISETP.GE.OR P3, PT, R24, R21, P0 ;  /* 0x000000151800720c */ /* 0x000fc80000766670 */
[----:B------:R-:W-:Y:S01]  /*16dd0*/  ISETP.GE.OR P4, PT, R8, R21, P0 ;  /* 0x000000150800720c */ /* 0x000fe20000786670 */
[----:B------:R-:W-:-:S05]  /*16de0*/  VIADD R8, R24, 0x60 ;  /* 0x0000006018087836 */ /* 0x000fca0000000000 */
[----:B------:R-:W-:Y:S01]  /*16df0*/  ISETP.GE.OR P2, PT, R8, R21, P0 ;  /* 0x000000150800720c */ /* 0x000fe20000746670 */
[----:B------:R-:W-:Y:S02]  /*16e00*/  IMAD.MOV.U32 R13, RZ, RZ, R7 ;  /* 0x000000ffff0d7224 */ /* 0x000fe400078e0007 */
[----:B------:R-:W-:-:S10]  /*16e10*/  IMAD.MOV.U32 R0, RZ, RZ, R14 ;  /* 0x000000ffff007224 */ /* 0x000fd400078e000e */
[----:B------:R-:W-:Y:S05]  /*16e20*/  WARPSYNC.COLLECTIVE R15, `(.L_x_13333) ;  /* 0x000000000f087348 */ /* 0x000fea0003c00000 */
[----:B------:R0:W1:Y:S02]  /*16e30*/  SHFL.IDX P6, R14, R13, R12, R11 ;  /* 0x0000000c0d0e7389 */ /* 0x00006400000c000b */
[----:B01----:R-:W-:Y:S01]  /*16e40*/  ENDCOLLECTIVE ;  /* 0x000000000000791b */ /* 0x003fe20003800000 */
.L_x_13333:
[----:B------:R-:W-:Y:S01]  /*16e50*/  MOV R13, R20 ;  /* 0x00000014000d7202 */ /* 0x000fe20000000f00 */
[----:B------:R-:W-:Y:S02]  /*16e60*/  IMAD.MOV.U32 R12, RZ, RZ, 0x1 ;  /* 0x00000001ff0c7424 */ /* 0x000fe400078e00ff */
[----:B------:R-:W-:-:S07]  /*16e70*/  IMAD.MOV.U32 R3, RZ, RZ, R14 ;  /* 0x000000ffff037224 */ /* 0x000fce00078e000e */
[----:B------:R-:W-:Y:S05]  /*16e80*/  WARPSYNC.COLLECTIVE R15, `(.L_x_13334) ;  /* 0x000000000f087348 */ /* 0x000fea0003c00000 */
[----:B------:R0:W1:Y:S02]  /*16e90*/  SHFL.IDX P6, R14, R13, R12, R11 ;  /* 0x0000000c0d0e7389 */ /* 0x00006400000c000b */
[----:B01----:R-:W-:Y:S01]  /*16ea0*/  ENDCOLLECTIVE ;  /* 0x000000000000791b */ /* 0x003fe20003800000 */
.L_x_13334:
[----:B------:R-:W-:-:S04]  /*16eb0*/  @!P3 LEA R10, P5, R29, R3, 0x1 ;  /* 0x000000031d0ab211 */ /* 0x000fc800078a08ff */
[----:B------:R-:W-:Y:S01]  /*16ec0*/  @!P3 LEA.HI.X R3, R29, R0, R28, 0x1, P5 ;  /* 0x000000001d03b211 */ /* 0x000fe200028f0c1c */
[----:B------:R-:W-:Y:S02]  /*16ed0*/  IMAD.MOV.U32 R13, RZ, RZ, R7 ;  /* 0x000000ffff0d7224 */ /* 0x000fe400078e0007 */
[----:B------:R-:W-:-:S07]  /*16ee0*/  IMAD.MOV.U32 R4, RZ, RZ, R14 ;  /* 0x000000ffff047224 */ /* 0x000fce00078e000e */
[----:B------:R-:W-:Y:S05]  /*16ef0*/  WARPSYNC.COLLECTIVE R15, `(.L_x_13335) ;  /* 0x000000000f087348 */ /* 0x000fea0003c00000 */
[----:B------:R0:W1:Y:S02]  /*16f00*/  SHFL.IDX P6, R14, R13, R12, R11 ;  /* 0x0000000c0d0e7389 */ /* 0x00006400000c000b */
[----:B01----:R-:W-:Y:S01]  /*16f10*/  ENDCOLLECTIVE ;  /* 0x000000000000791b */ /* 0x003fe20003800000 */
.L_x_13335:
[----:B------:R-:W-:Y:S01]  /*16f20*/  IMAD.MOV.U32 R13, RZ, RZ, R20 ;  /* 0x000000ffff0d7224 */ /* 0x000fe200078e0014 */
[----:B------:R-:W-:Y:S01]  /*16f30*/  MOV R12, 0x2 ;  /* 0x00000002000c7802 */ /* 0x000fe20000000f00 */
[----:B------:R-:W-:-:S07]  /*16f40*/  IMAD.MOV.U32 R5, RZ, RZ, R14 ;  /* 0x000000ffff057224 */ /* 0x000fce00078e000e */
[----:B------:R-:W-:Y:S05]  /*16f50*/  WARPSYNC.COLLECTIVE R15, `(.L_x_13336) ;  /* 0x000000000f087348 */ /* 0x000fea0003c00000 */
[----:B------:R0:W1:Y:S02]  /*16f60*/  SHFL.IDX P6, R14, R13, R12, R11 ;  /* 0x0000000c0d0e7389 */ /* 0x00006400000c000b */
[----:B01----:R-:W-:Y:S01]  /*16f70*/  ENDCOLLECTIVE ;  /* 0x000000000000791b */ /* 0x003fe20003800000 */
.L_x_13336:
[----:B------:R-:W-:-:S04]  /*16f80*/  @!P4 LEA R8, P1, R29, R5, 0x1 ;  /* 0x000000051d08c211 */ /* 0x000fc800078208ff */
[----:B------:R-:W-:Y:S01]  /*16f90*/  @!P4 LEA.HI.X R9, R29, R4, R28, 0x1, P1 ;  /* 0x000000041d09c211 */ /* 0x000fe200008f0c1c */
[----:B------:R-:W-:Y:S02]  /*16fa0*/  IMAD.MOV.U32 R13, RZ, RZ, R7 ;  /* 0x000000ffff0d7224 */ /* 0x000fe400078e0007 */
[----:B------:R-:W-:-:S07]  /*16fb0*/  IMAD.MOV.U32 R6, RZ, RZ, R14 ;  /* 0x000000ffff067224 */ /* 0x000fce00078e000e */
[----:B------:R-:W-:Y:S05]  /*16fc0*/  WARPSYNC.COLLECTIVE R15, `(.L_x_13337) ;  /* 0x000000000f087348 */ /* 0x000fea0003c00000 */
[----:B------:R0:W1:Y:S02]  /*16fd0*/  SHFL.IDX P6, R14, R13, R12, R11 ;  /* 0x0000000c0d0e7389 */ /* 0x00006400000c000b */
[----:B01----:R-:W-:Y:S01]  /*16fe0*/  ENDCOLLECTIVE ;  /* 0x000000000000791b */ /* 0x003fe20003800000 */
.L_x_13337:
[----:B------:R-:W-:Y:S01]  /*16ff0*/  @!P3 IMAD.MOV.U32 R11, RZ, RZ, R3 ;  /* 0x000000ffff0bb224 */ /* 0x000fe200078e0003 */
[----:B------:R-:W-:Y:S01]  /*17000*/  MOV R13, R20 ;  /* 0x00000014000d7202 */ /* 0x000fe20000000f00 */
[----:B------:R-:W-:-:S03]  /*17010*/  IMAD.MOV.U32 R12, RZ, RZ, 0x3 ;  /* 0x00000003ff0c7424 */ /* 0x000fc600078e00ff */
[----:B------:R0:W-:Y:S04]  /*17020*/  @!P3 ST.E.128 desc[UR56][R10.64], RZ ;  /* 0x000000ff0a00b985 */ /* 0x0001e8000c101d38 */
[----:B------:R1:W-:Y:S01]  /*17030*/  @!P4 ST.E.128 desc[UR56][R8.64], RZ ;  /* 0x000000ff0800c985 */ /* 0x0003e2000c101d38 */
[----:B------:R-:W-:-:S04]  /*17040*/  @!P2 LEA R25, P5, R29, R14, 0x1 ;  /* 0x0000000e1d19a211 */ /* 0x000fc800078a08ff */
[----:B------:R-:W-:Y:S01]  /*17050*/  @!P2 LEA.HI.X R5, R29, R6, R28, 0x1, P5 ;  /* 0x000000061d05a211 */ /* 0x000fe200028f0c1c */
[----:B0-----:R-:W-:Y:S02]  /*17060*/  IMAD.MOV.U32 R11, RZ, RZ, 0x181f ;  /* 0x0000181fff0b7424 */ /* 0x001fe400078e00ff */
[----:B------:R-:W-:-:S07]  /*17070*/  @!P2 IMAD.MOV.U32 R4, RZ, RZ, R25 ;  /* 0x000000ffff04a224 */ /* 0x000fce00078e0019 */
[----:B-1----:R-:W-:Y:S05]  /*17080*/  WARPSYNC.COLLECTIVE R15, `(.L_x_13338) ;  /* 0x000000000f087348 */ /* 0x002fea0003c00000 */
[----:B------:R0:W2:Y:S02]  /*17090*/  SHFL.IDX P6, R14, R13, R12, R11 ;  /* 0x0000000c0d0e7389 */ /* 0x0000a400000c000b */
[----:B012---:R-:W-:Y:S01]  /*170a0*/  ENDCOLLECTIVE ;  /* 0x000000000000791b */ /* 0x007fe20003800000 */
.L_x_13338:
[----:B------:R0:W-:Y:S01]  /*170b0*/  @!P2 ST.E.128 desc[UR56][R4.64], RZ ;  /* 0x000000ff0400a985 */ /* 0x0001e2000c101d38 */
[----:B------:R-:W-:Y:S02]  /*170c0*/  IMAD.MOV.U32 R13, RZ, RZ, R7 ;  /* 0x000000ffff0d7224 */ /* 0x000fe400078e0007 */
[----:B------:R-:W-:-:S07]  /*170d0*/  IMAD.MOV.U32 R0, RZ, RZ, R14 ;  /* 0x000000ffff007224 */ /* 0x000fce00078e000e */
[----:B0-----:R-:W-:Y:S05]  /*170e0*/  WARPSYNC.COLLECTIVE R15, `(.L_x_13339) ;  /* 0x000000000f087348 */ /* 0x001fea0003c00000 */
[----:B------:R1:W2:Y:S02]  /*170f0*/  SHFL.IDX P6, R14, R13, R12, R11 ;  /* 0x0000000c0d0e7389 */ /* 0x0002a400000c000b */
[----:B012---:R-:W-:Y:S01]  /*17100*/  ENDCOLLECTIVE ;  /* 0x000000000000791b */ /* 0x007fe20003800000 */
.L_x_13339:
[----:B------:R-:W-:Y:S05]  /*17110*/  BRA `(.L_x_13340) ;  /* 0xffffff9000707947 */ /* 0x000fea000383ffff */
.L_x_13184:
[----:B------:R-:W0:Y:S01]  /*17120*/  S2R R6, SR_TID.X ;  /* 0x0000000000067919 */ /* 0x000e220000002100 */
[----:B------:R-:W-:Y:S01]  /*17130*/  BSSY B1, `(.L_x_13341) ;  /* 0x000000a000017945 */ /* 0x000fe20003800000 */
[----:B------:R-:W-:Y:S02]  /*17140*/  IMAD.MOV.U32 R12, RZ, RZ, RZ ;  /* 0x000000ffff0c7224 */ /* 0x000fe400078e00ff */
[----:B------:R-:W-:Y:S02]  /*17150*/  IMAD.MOV.U32 R11, RZ, RZ, 0x1f ;  /* 0x0000001fff0b7424 */ /* 0x000fe400078e00ff */
[----:B------:R-:W-:Y:S01]  /*17160*/  IMAD.MOV.U32 R15, RZ, RZ, -0x1 ;  /* 0xffffffffff0f7424 */ /* 0x000fe200078e00ff */
[----:B0-----:R-:W-:-:S04]  /*17170*/  SHF.R.U32.HI R6, RZ, 0x5, R6 ;  /* 0x00000005ff067819 */ /* 0x001fc80000011606 */
[----:B------:R-:W-:-:S04]  /*17180*/  LOP3.LUT R6, R6, 0x3, RZ, 0xc0, !PT ;  /* 0x0000000306067812 */ /* 0x000fc800078ec0ff */
[----:B------:R-:W-:-:S07]  /*17190*/  MOV R13, R6 ;  /* 0x00000006000d7202 */ /* 0x000fce0000000f00 */
[----:B------:R-:W-:Y:S05]  /*171a0*/  WARPSYNC.COLLECTIVE R15, `(.L_x_13342) ;  /* 0x000000000f087348 */ /* 0x000fea0003c00000 */
[----:B------:R0:W1:Y:S02]  /*171b0*/  SHFL.IDX P6, R14, R13, R12, R11 ;  /* 0x0000000c0d0e7389 */ /* 0x00006400000c000b */
[----:B01----:R-:W-:Y:S01]  /*171c0*/  ENDCOLLECTIVE ;  /* 0x000000000000791b */ /* 0x003fe20003800000 */
.L_x_13342:
[----:B------:R-:W-:Y:S05]  /*171d0*/  BSYNC B1 ;  /* 0x0000000000017941 */ /* 0x000fea0003800000 */
.L_x_13341:
[----:B------:R-:W-:Y:S05]  /*171e0*/  BRA `(.L_x_13343) ;  /* 0xffffffa000e47947 */ /* 0x000fea000383ffff */
.L_x_13186:
[----:B------:R-:W-:Y:S01]  /*171f0*/  BSSY B1, `(.L_x_13344) ;  /* 0x0000006000017945 */ /* 0x000fe20003800000 */
[----:B------:R-:W-:-:S07]  /*17200*/  IMAD.MOV.U32 R15, RZ, RZ, -0x1 ;  /* 0xffffffffff0f7424 */ /* 0x000fce00078e00ff */
[----:B0-----:R-:W-:Y:S05]  /*17210*/  WARPSYNC.COLLECTIVE R15, `(.L_x_13345) ;  /* 0x000000000f0c7348 */ /* 0x001fea0003c00000 */
[----:B------:R-:W-:Y:S02]  /*17220*/  ELECT P6, UR62, PT ;  /* 0x00000000003e782f */ /* 0x000fe400038c0000 */
[----:B------:R-:W-:Y:S01]  /*17230*/  MOV R14, UR62 ;  /* 0x0000003e000e7c02 */ /* 0x000fe20008000f00 */
[----:B0-----:R-:W-:Y:S10]  /*17240*/  ENDCOLLECTIVE ;  /* 0x000000000000791b */ /* 0x001ff40003800000 */
.L_x_13345:
[----:B------:R-:W-:Y:S05]  /*17250*/  BSYNC B1 ;  /* 0x0000000000017941 */ /* 0x000fea0003800000 */
.L_x_13344:
[----:B------:R-:W-:Y:S05]  /*17260*/  BRA `(.L_x_13185) ;  /* 0xffffffa000dc7947 */ /* 0x000fea000383ffff */
.L_x_13188:
[----:B0-----:R0:W1:Y:S02]  /*17270*/  SYNCS.PHASECHK.TRANS64.TRYWAIT P0, [R22+URZ+0x30820], R5 ;  /* 0x03082005160075a7 */ /* 0x001064000800017f */
[----:B-1----:R-:W-:Y:S05]  /*17280*/  @!P0 NANOSLEEP.SYNCS 0x989680 ;  /* 0x009896800000895d */ /* 0x002fea0003900000 */
[----:B------:R-:W1:Y:S02]  /*17290*/  @!P0 SYNCS.PHASECHK.TRANS64 P0, [R22+URZ+0x30820], R5 ;  /* 0x03082005160085a7 */ /* 0x000e64000800007f */
[----:B-1----:R-:W-:Y:S05]  /*172a0*/  @!P0 BRA `(.L_x_13188) ;  /* 0xfffffffc00f08947 */ /* 0x002fea000383ffff */
[----:B------:R-:W-:Y:S05]  /*172b0*/  BRA `(.L_x_13346) ;  /* 0xffffffa000ec7947 */ /* 0x000fea000383ffff */
.L_x_13192:
[----:B0-----:R0:W1:Y:S02]  /*172c0*/  SYNCS.PHASECHK.TRANS64.TRYWAIT P0, [R6+URZ+0x308a0], R5 ;  /* 0x0308a005060075a7 */ /* 0x001064000800017f */
[----:B-1----:R-:W-:Y:S05]  /*172d0*/  @!P0 NANOSLEEP.SYNCS 0x989680 ;  /* 0x009896800000895d */ /* 0x002fea0003900000 */
[----:B------:R-:W1:Y:S02]  /*172e0*/  @!P0 SYNCS.PHASECHK.TRANS64 P0, [R6+URZ+0x308a0], R5 ;  /* 0x0308a005060085a7 */ /* 0x000e64000800007f */
[----:B-1----:R-:W-:Y:S05]  /*172f0*/  @!P0 BRA `(.L_x_13192) ;  /* 0xfffffffc00f08947 */ /* 0x002fea000383ffff */
[----:B------:R-:W-:Y:S05]  /*17300*/  BRA `(.L_x_13347) ;  /* 0xffffffa400087947 */ /* 0x000fea000383ffff */
.L_x_13197:
[----:B-1----:R1:W2:Y:S02]  /*17310*/  SYNCS.PHASECHK.TRANS64.TRYWAIT P0, [R6+URZ+0x308c0], R5 ;  /* 0x0308c005060075a7 */ /* 0x0022a4000800017f */
[----:B--2---:R-:W-:Y:S05]  /*17320*/  @!P0 NANOSLEEP.SYNCS 0x989680 ;  /* 0x009896800000895d */ /* 0x004fea0003900000 */
[----:B------:R-:W2:Y:S02]  /*17330*/  @!P0 SYNCS.PHASECHK.TRANS64 P0, [R6+URZ+0x308c0], R5 ;  /* 0x0308c005060085a7 */ /* 0x000ea4000800007f */
[----:B--2---:R-:W-:Y:S05]  /*17340*/  @!P0 BRA `(.L_x_13197) ;  /* 0xfffffffc00f08947 */ /* 0x004fea000383ffff */
[----:B------:R-:W-:Y:S05]  /*17350*/  BRA `(.L_x_13348) ;  /* 0xffffffa400847947 */ /* 0x000fea000383ffff */
.L_x_13204:
[----:B-1----:R1:W2:Y:S02]  /*17360*/  SYNCS.PHASECHK.TRANS64.TRYWAIT P1, [R5+URZ+0x308a0], R6 ;  /* 0x0308a006050075a7 */ /* 0x0022a4000802017f */
[----:B--2---:R-:W-:Y:S05]  /*17370*/  @!P1 NANOSLEEP.SYNCS 0x989680 ;  /* 0x009896800000995d */ /* 0x004fea0003900000 */
[----:B------:R-:W2:Y:S02]  /*17380*/  @!P1 SYNCS.PHASECHK.TRANS64 P1, [R5+URZ+0x308a0], R6 ;  /* 0x0308a006050095a7 */ /* 0x000ea4000802007f */
[----:B--2---:R-:W-:Y:S05]  /*17390*/  @!P1 BRA `(.L_x_13204) ;  /* 0xfffffffc00f09947 */ /* 0x004fea000383ffff */
[----:B------:R-:W-:Y:S05]  /*173a0*/  BRA `(.L_x_13349) ;  /* 0xffffffa8004c7947 */ /* 0x000fea000383ffff */
.L_x_13209:
[----:B0-----:R0:W2:Y:S02]  /*173b0*/  SYNCS.PHASECHK.TRANS64.TRYWAIT P1, [R5+URZ+0x308c0], R6 ;  /* 0x0308c006050075a7 */ /* 0x0010a4000802017f */
[----:B--2---:R-:W-:Y:S05]  /*173c0*/  @!P1 NANOSLEEP.SYNCS 0x989680 ;  /* 0x009896800000995d */ /* 0x004fea0003900000 */
[----:B------:R-:W2:Y:S02]  /*173d0*/  @!P1 SYNCS.PHASECHK.TRANS64 P1, [R5+URZ+0x308c0], R6 ;  /* 0x0308c006050095a7 */ /* 0x000ea4000802007f */
[----:B--2---:R-:W-:Y:S05]  /*173e0*/  @!P1 BRA `(.L_x_13209) ;  /* 0xfffffffc00f09947 */ /* 0x004fea000383ffff */
[----:B------:R-:W-:Y:S05]  /*173f0*/  BRA `(.L_x_13350) ;  /* 0xffffffa800c47947 */ /* 0x000fea000383ffff */
.L_x_13222:
        /* <DEDUP_REMOVED lines=11> */
.L_x_13352:
[----:B------:R-:W-:Y:S05]  /*174b0*/  BSYNC B0 ;  /* 0x0000000000007941 */ /* 0x000fea0003800000 */
.L_x_13351:
[----:B------:R-:W-:Y:S05]  /*174c0*/  BRA `(.L_x_13353) ;  /* 0xffffffb000dc7947 */ /* 0x000fea000383ffff */
.L_x_13224:
[----:B------:R-:W-:Y:S01]  /*174d0*/  BSSY B0, `(.L_x_13354) ;  /* 0x0000006000007945 */ /* 0x000fe20003800000 */
[----:B------:R-:W-:-:S07]  /*174e0*/  IMAD.MOV.U32 R15, RZ, RZ, -0x1 ;  /* 0xffffffffff0f7424 */ /* 0x000fce00078e00ff */
[----:B012---:R-:W-:Y:S05]  /*174f0*/  WARPSYNC.COLLECTIVE R15, `(.L_x_13355) ;  /* 0x000000000f0c7348 */ /* 0x007fea0003c00000 */
[----:B------:R-:W-:Y:S02]  /*17500*/  ELECT P6, UR62, PT ;  /* 0x00000000003e782f */ /* 0x000fe400038c0000 */
[----:B------:R-:W-:Y:S01]  /*17510*/  MOV R14, UR62 ;  /* 0x0000003e000e7c02 */ /* 0x000fe20008000f00 */
[----:B012---:R-:W-:Y:S10]  /*17520*/  ENDCOLLECTIVE ;  /* 0x000000000000791b */ /* 0x007ff40003800000 */
.L_x_13355:
[----:B------:R-:W-:Y:S05]  /*17530*/  BSYNC B0 ;  /* 0x0000000000007941 */ /* 0x000fea0003800000 */
.L_x_13354:
[----:B------:R-:W-:Y:S05]  /*17540*/  BRA `(.L_x_13356) ;  /* 0xffffffb000e47947 */ /* 0x000fea000383ffff */
.L_x_13226:
[----:B--2---:R2:W3:Y:S02]  /*17550*/  SYNCS.PHASECHK.TRANS64.TRYWAIT P0, [R0+URZ+0x30840], R2 ;  /* 0x03084002000075a7 */ /* 0x0044e4000800017f */
[----:B---3--:R-:W-:Y:S05]  /*17560*/  @!P0 NANOSLEEP.SYNCS 0x989680 ;  /* 0x009896800000895d */ /* 0x008fea0003900000 */
[----:B------:R-:W3:Y:S02]  /*17570*/  @!P0 SYNCS.PHASECHK.TRANS64 P0, [R0+URZ+0x30840], R2 ;  /* 0x03084002000085a7 */ /* 0x000ee4000800007f */
[----:B---3--:R-:W-:Y:S05]  /*17580*/  @!P0 BRA `(.L_x_13226) ;  /* 0xfffffffc00f08947 */ /* 0x008fea000383ffff */
[----:B------:R-:W-:Y:S05]  /*17590*/  BRA `(.L_x_13357) ;  /* 0xffffffb4003c7947 */ /* 0x000fea000383ffff */
.L_x_13230:
[----:B------:R-:W2:Y:S01]  /*175a0*/  LDL.LU R11, [R1+0x38] ;  /* 0x00003800010b7983 */ /* 0x000ea20000300800 */
[----:B------:R-:W-:Y:S02]  /*175b0*/  IMAD.MOV.U32 R13, RZ, RZ, R4 ;  /* 0x000000ffff0d7224 */ /* 0x000fe400078e0004 */
[----:B------:R-:W-:Y:S02]  /*175c0*/  IMAD.MOV.U32 R12, RZ, RZ, RZ ;  /* 0x000000ffff0c7224 */ /* 0x000fe400078e00ff */
[----:B------:R-:W-:Y:S02]  /*175d0*/  IMAD.MOV.U32 R15, RZ, RZ, -0x1 ;  /* 0xffffffffff0f7424 */ /* 0x000fe400078e00ff */
[----:B------:R-:W-:-:S05]  /*175e0*/  IMAD R17, R17, 0xc0, R21 ;  /* 0x000000c011117824 */ /* 0x000fca00078e0215 */
[----:B------:R-:W-:Y:S01]  /*175f0*/  IADD3 R8, R17, 0x10, RZ ;  /* 0x0000001011087810 */ /* 0x000fe20007ffe0ff */
[----:B--2---:R-:W-:Y:S01]  /*17600*/  IMAD R3, R11, R9, RZ ;  /* 0x000000090b037224 */ /* 0x004fe200078e02ff */
[----:B------:R-:W-:-:S04]  /*17610*/  MOV R11, 0x181f ;  /* 0x0000181f000b7802 */ /* 0x000fc80000000f00 */
[----:B------:R-:W-:-:S13]  /*17620*/  ISETP.GE.AND P1, PT, R17, R3, PT ;  /* 0x000000031100720c */ /* 0x000fda0003f26270 */
[----:B-----5:R-:W-:Y:S05]  /*17630*/  WARPSYNC.COLLECTIVE R15, `(.L_x_13358) ;  /* 0x000000000f087348 */ /* 0x020fea0003c00000 */
[----:B------:R0:W1:Y:S02]  /*17640*/  SHFL.IDX P6, R14, R13, R12, R11 ;  /* 0x0000000c0d0e7389 */ /* 0x00006400000c000b */
[----:B01---5:R-:W-:Y:S01]  /*17650*/  ENDCOLLECTIVE ;  /* 0x000000000000791b */ /* 0x023fe20003800000 */
.L_x_13358:
[----:B------:R-:W-:Y:S02]  /*17660*/  IMAD.MOV.U32 R13, RZ, RZ, R0 ;  /* 0x000000ffff0d7224 */ /* 0x000fe400078e0000 */
[----:B------:R-:W-:-:S07]  /*17670*/  IMAD.MOV.U32 R6, RZ, RZ, R14 ;  /* 0x000000ffff067224 */ /* 0x000fce00078e000e */
[----:B------:R-:W-:Y:S05]  /*17680*/  WARPSYNC.COLLECTIVE R15, `(.L_x_13359) ;  /* 0x000000000f087348 */ /* 0x000fea0003c00000 */
[----:B------:R0:W1:Y:S02]  /*17690*/  SHFL.IDX P6, R14, R13, R12, R11 ;  /* 0x0000000c0d0e7389 */ /* 0x00006400000c000b */
[----:B01----:R-:W-:Y:S01]  /*176a0*/  ENDCOLLECTIVE ;  /* 0x000000000000791b */ /* 0x003fe20003800000 */
.L_x_13359:
[----:B------:R-:W-:Y:S02]  /*176b0*/  IMAD.MOV.U32 R13, RZ, RZ, R4 ;  /* 0x000000ffff0d7224 */ /* 0x000fe400078e0004 */
[----:B------:R-:W-:Y:S02]  /*176c0*/  IMAD.MOV.U32 R12, RZ, RZ, 0x1 ;  /* 0x00000001ff0c7424 */ /* 0x000fe400078e00ff */
[----:B------:R-:W-:-:S07]  /*176d0*/  IMAD.MOV.U32 R7, RZ, RZ, R14 ;  /* 0x000000ffff077224 */ /* 0x000fce00078e000e */
[----:B------:R-:W-:Y:S05]  /*176e0*/  WARPSYNC.COLLECTIVE R15, `(.L_x_13360) ;  /* 0x000000000f087348 */ /* 0x000fea0003c00000 */
[----:B------:R0:W1:Y:S02]  /*176f0*/  SHFL.IDX P6, R14, R13, R12, R11 ;  /* 0x0000000c0d0e7389 */ /* 0x00006400000c000b */
[----:B01----:R-:W-:Y:S01]  /*17700*/  ENDCOLLECTIVE ;  /* 0x000000000000791b */ /* 0x003fe20003800000 */
.L_x_13360:
        /* <DEDUP_REMOVED lines=15> */
.L_x_13361:
[----:B------:R-:W-:Y:S02]  /*17800*/  IMAD.MOV.U32 R13, RZ, RZ, R4 ;  /* 0x000000ffff0d7224 */ /* 0x000fe400078e0004 */
[----:B------:R-:W-:Y:S02]  /*17810*/  IMAD.MOV.U32 R12, RZ, RZ, 0x2 ;  /* 0x00000002ff0c7424 */ /* 0x000fe400078e00ff */
[----:B------:R-:W-:-:S07]  /*17820*/  IMAD.MOV.U32 R7, RZ, RZ, R14 ;  /* 0x000000ffff077224 */ /* 0x000fce00078e000e */
[----:B------:R-:W-:Y:S05]  /*17830*/  WARPSYNC.COLLECTIVE R15, `(.L_x_13362) ;  /* 0x000000000f087348 */ /* 0x000fea0003c00000 */
[----:B------:R0:W1:Y:S02]  /*17840*/  SHFL.IDX P6, R14, R13, R12, R11 ;  /* 0x0000000c0d0e7389 */ /* 0x00006400000c000b */
[----:B01----:R-:W-:Y:S01]  /*17850*/  ENDCOLLECTIVE ;  /* 0x000000000000791b */ /* 0x003fe20003800000 */
.L_x_13362:
[----:B------:R-:W-:-:S04]  /*17860*/  @!P1 LEA R7, P2, R20, R7, 0x1 ;  /* 0x0000000714079211 */ /* 0x000fc800078408ff */
[----:B------:R-:W-:-:S04]  /*17870*/  @!P1 IADD3.X R6, RZ, R6, RZ, P2, !PT ;  /* 0x00000006ff069210 */ /* 0x000fc800017fe4ff */
        /* <DEDUP_REMOVED lines=14> */
.L_x_13363:
[----:B------:R-:W-:Y:S02]  /*17960*/  IMAD.MOV.U32 R13, RZ, RZ, R4 ;  /* 0x000000ffff0d7224 */ /* 0x000fe400078e0004 */
[----:B------:R-:W-:Y:S01]  /*17970*/  IMAD.MOV.U32 R12, RZ, RZ, 0x3 ;  /* 0x00000003ff0c7424 */ /* 0x000fe200078e00ff */
[----:B------:R-:W-:-:S07]  /*17980*/  MOV R7, R14 ;  /* 0x0000000e00077202 */ /* 0x000fce0000000f00 */
[----:B------:R-:W-:Y:S05]  /*17990*/  WARPSYNC.COLLECTIVE R15, `(.L_x_13364) ;  /* 0x000000000f087348 */ /* 0x000fea0003c00000 */
[----:B------:R0:W1:Y:S02]  /*179a0*/  SHFL.IDX P6, R14, R13, R12, R11 ;  /* 0x0000000c0d0e7389 */ /* 0x00006400000c000b */
[----:B01----:R-:W-:Y:S01]  /*179b0*/  ENDCOLLECTIVE ;  /* 0x000000000000791b */ /* 0x003fe20003800000 */
.L_x_13364:
[----:B------:R-:W-:-:S05]  /*179c0*/  @!P1 LEA R7, P2, R20, R7, 0x1 ;  /* 0x0000000714079211 */ /* 0x000fca00078408ff */
[----:B------:R-:W-:-:S05]  /*179d0*/  @!P1 IMAD.X R6, RZ, RZ, R6, P2 ;  /* 0x000000ffff069224 */ /* 0x000fca00010e0606 */
[----:B------:R-:W-:Y:S02]  /*179e0*/  @!P1 LOP3.LUT R7, R7, R6, RZ, 0x3c, !PT ;  /* 0x0000000607079212 */ /* 0x000fe400078e3cff */
[----:B------:R-:W-:Y:S02]  /*179f0*/  MOV R13, R0 ;  /* 0x00000000000d7202 */ /* 0x000fe40000000f00 */
        /* <DEDUP_REMOVED lines=12> */
.L_x_13365:
[----:B------:R-:W-:Y:S02]  /*17ac0*/  IMAD.MOV.U32 R13, RZ, RZ, R4 ;  /* 0x000000ffff0d7224 */ /* 0x000fe400078e0004 */
[----:B------:R-:W-:Y:S02]  /*17ad0*/  IMAD.MOV.U32 R12, RZ, RZ, 0x4 ;  /* 0x00000004ff0c7424 */ /* 0x000fe400078e00ff */
[----:B------:R-:W-:-:S07]  /*17ae0*/  IMAD.MOV.U32 R7, RZ, RZ, R14 ;  /* 0x000000ffff077224 */ /* 0x000fce00078e000e */
[----:B------:R-:W-:Y:S05]  /*17af0*/  WARPSYNC.COLLECTIVE R15, `(.L_x_13366) ;  /* 0x000000000f087348 */ /* 0x000fea0003c00000 */
[----:B------:R0:W1:Y:S02]  /*17b00*/  SHFL.IDX P6, R14, R13, R12, R11 ;  /* 0x0000000c0d0e7389 */ /* 0x00006400000c000b */
[----:B01----:R-:W-:Y:S01]  /*17b10*/  ENDCOLLECTIVE ;  /* 0x000000000000791b */ /* 0x003fe20003800000 */
.L_x_13366:
        /* <DEDUP_REMOVED lines=11> */
[----:B------:R-:W-:Y:S02]  /*17bd0*/  ISETP.GE.AND P1, PT, R6, R3, PT ;  /* 0x000000030600720c */ /* 0x000fe40003f26270 */
[----:B------:R-:W-:-:S11]  /*17be0*/  MOV R6, R14 ;  /* 0x0000000e00067202 */ /* 0x000fd60000000f00 */
[----:B------:R-:W-:Y:S05]  /*17bf0*/  WARPSYNC.COLLECTIVE R15, `(.L_x_13367) ;  /* 0x000000000f087348 */ /* 0x000fea0003c00000 */
[----:B------:R0:W1:Y:S02]  /*17c00*/  SHFL.IDX P6, R14, R13, R12, R11 ;  /* 0x0000000c0d0e7389 */ /* 0x00006400000c000b */
[----:B01----:R-:W-:Y:S01]  /*17c10*/  ENDCOLLECTIVE ;  /* 0x000000000000791b */ /* 0x003fe20003800000 */
.L_x_13367:
[----:B------:R-:W-:Y:S01]  /*17c20*/  IMAD.MOV.U32 R13, RZ, RZ, R4 ;  /* 0x000000ffff0d7224 */ /* 0x000fe200078e0004 */
[----:B------:R-:W-:Y:S01]  /*17c30*/  MOV R12, 0x5 ;  /* 0x00000005000c7802 */ /* 0x000fe20000000f00 */
[----:B------:R-:W-:-:S07]  /*17c40*/  IMAD.MOV.U32 R7, RZ, RZ, R14 ;  /* 0x000000ffff077224 */ /* 0x000fce00078e000e */
[----:B------:R-:W-:Y:S05]  /*17c50*/  WARPSYNC.COLLECTIVE R15, `(.L_x_13368) ;  /* 0x000000000f087348 */ /* 0x000fea0003c00000 */
[----:B------:R0:W1:Y:S02]  /*17c60*/  SHFL.IDX P6, R14, R13, R12, R11 ;  /* 0x0000000c0d0e7389 */ /* 0x00006400000c000b */
[----:B01----:R-:W-:Y:S01]  /*17c70*/  ENDCOLLECTIVE ;  /* 0x000000000000791b */ /* 0x003fe20003800000 */
.L_x_13368:
        /* <DEDUP_REMOVED lines=16> */
.L_x_13369:
[----:B------:R-:W-:Y:S01]  /*17d80*/  MOV R13, R4 ;  /* 0x00000004000d7202 */ /* 0x000fe20000000f00 */
[----:B------:R-:W-:Y:S02]  /*17d90*/  IMAD.MOV.U32 R12, RZ, RZ, 0x6 ;  /* 0x00000006ff0c7424 */ /* 0x000fe400078e00ff */
[----:B------:R-:W-:-:S07]  /*17da0*/  IMAD.MOV.U32 R7, RZ, RZ, R14 ;  /* 0x000000ffff077224 */ /* 0x000fce00078e000e */
[----:B------:R-:W-:Y:S05]  /*17db0*/  WARPSYNC.COLLECTIVE R15, `(.L_x_13370) ;  /* 0x000000000f087348 */ /* 0x000fea0003c00000 */
[----:B------:R0:W1:Y:S02]  /*17dc0*/  SHFL.IDX P6, R14, R13, R12, R11 ;  /* 0x0000000c0d0e7389 */ /* 0x00006400000c000b */
[----:B01----:R-:W-:Y:S01]  /*17dd0*/  ENDCOLLECTIVE ;  /* 0x000000000000791b */ /* 0x003fe20003800000 */
.L_x_13370:
        /* <DEDUP_REMOVED lines=16> */
.L_x_13371:
[----:B------:R-:W-:Y:S01]  /*17ee0*/  MOV R13, R4 ;  /* 0x00000004000d7202 */ /* 0x000fe20000000f00 */
[----:B------:R-:W-:Y:S02]  /*17ef0*/  IMAD.MOV.U32 R12, RZ, RZ, 0x7 ;  /* 0x00000007ff0c7424 */ /* 0x000fe400078e00ff */
[----:B------:R-:W-:-:S07]  /*17f00*/  IMAD.MOV.U32 R7, RZ, RZ, R14 ;  /* 0x000000ffff077224 */ /* 0x000fce00078e000e */
[----:B------:R-:W-:Y:S05]  /*17f10*/  WARPSYNC.COLLECTIVE R15, `(.L_x_13372) ;  /* 0x000000000f087348 */ /* 0x000fea0003c00000 */
[----:B------:R0:W1:Y:S02]  /*17f20*/  SHFL.IDX P6, R14, R13, R12, R11 ;  /* 0x0000000c0d0e7389 */ /* 0x00006400000c000b */
[----:B01----:R-:W-:Y:S01]  /*17f30*/  ENDCOLLECTIVE ;  /* 0x000000000000791b */ /* 0x003fe20003800000 */
.L_x_13372:
[----:B------:R-:W-:-:S05]  /*17f40*/  @!P1 LEA R7, P2, R20, R7, 0x1 ;  /* 0x0000000714079211 */ /* 0x000fca00078408ff */
[----:B------:R-:W-:-:S05]  /*17f50*/  @!P1 IMAD.X R6, RZ, RZ, R6, P2 ;  /* 0x000000ffff069224 */ /* 0x000fca00010e0606 */
[-C--:B------:R-:W-:Y:S01]  /*17f60*/  @!P1 LOP3.LUT R7, R7, R6.reuse, RZ, 0x3c, !PT ;  /* 0x0000000607079212 */ /* 0x080fe200078e3cff */
[----:B------:R-:W-:Y:S01]  /*17f70*/  IMAD.MOV.U32 R13, RZ, RZ, R0 ;  /* 0x000000ffff0d7224 */ /* 0x000fe200078e0000 */
[----:B------:R-:W-:Y:S02]  /*17f80*/  IADD3 R0, R17, 0x70, RZ ;  /* 0x0000007011007810 */ /* 0x000fe40007ffe0ff */
[----:B------:R-:W-:-:S04]  /*17f90*/  @!P1 LOP3.LUT R6, R7, R6, RZ, 0x3c, !PT ;  /* 0x0000000607069212 */ /* 0x000fc800078e3cff */
[----:B------:R-:W-:Y:S01]  /*17fa0*/  @!P1 LOP3.LUT R7, R7, R6, RZ, 0x3c, !PT ;  /* 0x0000000607079212 */ /* 0x000fe200078e3cff */
[----:B------:R-:W-:-:S07]  /*17fb0*/  IMAD.MOV.U32 R4, RZ, RZ, R14 ;  /* 0x000000ffff047224 */ /* 0x000fce00078e000e */
[----:B------:R-:W-:Y:S05]  /*17fc0*/  WARPSYNC.COLLECTIVE R15, `(.L_x_13373) ;  /* 0x000000000f087348 */ /* 0x000fea0003c00000 */
[----:B------:R0:W1:Y:S02]  /*17fd0*/  SHFL.IDX P6, R14, R13, R12, R11 ;  /* 0x0000000c0d0e7389 */ /* 0x00006400000c000b */
[----:B01----:R-:W-:Y:S01]  /*17fe0*/  ENDCOLLECTIVE ;  /* 0x000000000000791b */ /* 0x003fe20003800000 */
.L_x_13373:
[----:B------:R-:W-:Y:S01]  /*17ff0*/  @!PT LDS RZ, [RZ] ;  /* 0x00000000fffff984 */ /* 0x000fe20000000800 */
[----:B------:R-:W-:Y:S01]  /*18000*/  @!PT LDS RZ, [RZ] ;  /* 0x00000000fffff984 */ /* 0x000fe20000000800 */
[----:B------:R-:W-:Y:S01]  /*18010*/  @!PT LDS RZ, [RZ] ;  /* 0x00000000fffff984 */ /* 0x000fe20000000800 */
[----:B------:R0:W-:Y:S01]  /*18020*/  @!P1 LDGSTS.E.BYPASS.LTC128B.128 [R10+0xf400], desc[UR56][R6.64], !P0 ;  /* 0x0f400000060a9fae */ /* 0x0001e2000c101d78 */
[----:B------:R-:W-:Y:S01]  /*18030*/  ISETP.GE.AND P1, PT, R0, R3, PT ;  /* 0x000000030000720c */ /* 0x000fe20003f26270 */
[----:B------:R-:W-:-:S05]  /*18040*/  VIADD R0, R17, 0x80 ;  /* 0x0000008011007836 */ /* 0x000fca0000000000 */
[----:B------:R-:W-:Y:S01]  /*18050*/  ISETP.GE.AND P2, PT, R0, R3, PT ;  /* 0x000000030000720c */ /* 0x000fe20003f46270 */
[----:B------:R-:W-:Y:S01]  /*18060*/  IMAD.MOV.U32 R13, RZ, RZ, R2 ;  /* 0x000000ffff0d7224 */ /* 0x000fe200078e0002 */
[----:B------:R-:W-:Y:S01]  /*18070*/  MOV R12, RZ ;  /* 0x000000ff000c7202 */ /* 0x000fe20000000f00 */
[----:B0-----:R-:W-:-:S10]  /*18080*/  IMAD.MOV.U32 R6, RZ, RZ, R14 ;  /* 0x000000ffff067224 */ /* 0x001fd400078e000e */
[----:B------:R-:W-:Y:S05]  /*18090*/  WARPSYNC.COLLECTIVE R15, `(.L_x_13374) ;  /* 0x000000000f087348 */ /* 0x000fea0003c00000 */
[----:B------:R0:W1:Y:S02]  /*180a0*/  SHFL.IDX P6, R14, R13, R12, R11 ;  /* 0x0000000c0d0e7389 */ /* 0x00006400000c000b */
[----:B01----:R-:W-:Y:S01]  /*180b0*/  ENDCOLLECTIVE ;  /* 0x000000000000791b */ /* 0x003fe20003800000 */
.L_x_13374:
[----:B------:R-:W-:-:S05]  /*180c0*/  @!P1 LEA R6, P3, R20, R6, 0x1 ;  /* 0x0000000614069211 */ /* 0x000fca00078608ff */
[----:B------:R-:W-:-:S04]  /*180d0*/  @!P1 IMAD.X R4, RZ, RZ, R4, P3 ;  /* 0x000000ffff049224 */ /* 0x000fc800018e0604 */
[----:B------:R-:W-:Y:S02]  /*180e0*/  @!P1 IMAD.MOV.U32 R7, RZ, RZ, R4 ;  /* 0x000000ffff079224 */ /* 0x000fe400078e0004 */
[----:B------:R-:W-:Y:S02]  /*180f0*/  IMAD.MOV.U32 R13, RZ, RZ, R5 ;  /* 0x000000ffff0d7224 */ /* 0x000fe400078e0005 */
[----:B------:R-:W-:Y:S01]  /*18100*/  VIADD R4, R17, 0xa0 ;  /* 0x000000a011047836 */ /* 0x000fe20000000000 */
        /* <DEDUP_REMOVED lines=8> */
.L_x_13375:
[----:B------:R-:W-:Y:S02]  /*18190*/  IMAD.MOV.U32 R13, RZ, RZ, R2 ;  /* 0x000000ffff0d7224 */ /* 0x000fe400078e0002 */
[----:B------:R-:W-:Y:S02]  /*181a0*/  IMAD.MOV.U32 R12, RZ, RZ, 0x1 ;  /* 0x00000001ff0c7424 */ /* 0x000fe400078e00ff */
[----:B------:R-:W-:-:S07]  /*181b0*/  IMAD.MOV.U32 R8, RZ, RZ, R14 ;  /* 0x000000ffff087224 */ /* 0x000fce00078e000e */
[----:B------:R-:W-:Y:S05]  /*181c0*/  WARPSYNC.COLLECTIVE R15, `(.L_x_13376) ;  /* 0x000000000f087348 */ /* 0x000fea0003c00000 */
[----:B------:R0:W1:Y:S02]  /*181d0*/  SHFL.IDX P6, R14, R13, R12, R11 ;  /* 0x0000000c0d0e7389 */ /* 0x00006400000c000b */
[----:B01----:R-:W-:Y:S01]  /*181e0*/  ENDCOLLECTIVE ;  /* 0x000000000000791b */ /* 0x003fe20003800000 */
.L_x_13376:
[----:B------:R-:W-:-:S05]  /*181f0*/  @!P2 LEA R6, P1, R20, R8, 0x1 ;  /* 0x000000081406a211 */ /* 0x000fca00078208ff */
[----:B------:R-:W-:-:S05]  /*18200*/  @!P2 IMAD.X R0, RZ, RZ, R0, P1 ;  /* 0x000000ffff00a224 */ /* 0x000fca00008e0600 */
[----:B------:R-:W-:Y:S01]  /*18210*/  @!P2 MOV R7, R0 ;  /* 0x000000000007a202 */ /* 0x000fe20000000f00 */
[----:B------:R-:W-:Y:S01]  /*18220*/  VIADD R0, R17, 0x90 ;  /* 0x0000009011007836 */ /* 0x000fe20000000000 */
[----:B------:R-:W-:-:S03]  /*18230*/  MOV R13, R5 ;  /* 0x00000005000d7202 */ /* 0x000fc60000000f00 */
[----:B------:R-:W-:Y:S01]  /*18240*/  @!PT LDS RZ, [RZ] ;  /* 0x00000000fffff984 */ /* 0x000fe20000000800 */
[----:B------:R-:W-:Y:S01]  /*18250*/  @!PT LDS RZ, [RZ] ;  /* 0x00000000fffff984 */ /* 0x000fe20000000800 */
[----:B------:R-:W-:Y:S01]  /*18260*/  @!PT LDS RZ, [RZ] ;  /* 0x00000000fffff984 */ /* 0x000fe20000000800 */
[----:B------:R0:W-:Y:S01]  /*18270*/  @!P2 LDGSTS.E.BYPASS.LTC128B.128 [R10+0x10400], desc[UR56][R6.64], !P0 ;  /* 0x10400000060aafae */ /* 0x0001e2000c101d78 */
[----:B------:R-:W-:Y:S01]  /*18280*/  ISETP.GE.AND P1, PT, R0, R3, PT ;  /* 0x000000030000720c */ /* 0x000fe20003f26270 */
[----:B------:R-:W-:-:S12]  /*18290*/  IMAD.MOV.U32 R0, RZ, RZ, R14 ;  /* 0x000000ffff007224 */ /* 0x000fd800078e000e */
[----:B0-----:R-:W-:Y:S05]  /*182a0*/  WARPSYNC.COLLECTIVE R15, `(.L_x_13377) ;  /* 0x000000000f087348 */ /* 0x001fea0003c00000 */
[----:B------:R1:W2:Y:S02]  /*182b0*/  SHFL.IDX P6, R14, R13, R12, R11 ;  /* 0x0000000c0d0e7389 */ /* 0x0002a400000c000b */
[----:B012---:R-:W-:Y:S01]  /*182c0*/  ENDCOLLECTIVE ;  /* 0x000000000000791b */ /* 0x007fe20003800000 */
.L_x_13377:
[----:B------:R-:W-:Y:S01]  /*182d0*/  IMAD.MOV.U32 R13, RZ, RZ, R2 ;  /* 0x000000ffff0d7224 */ /* 0x000fe200078e0002 */
[----:B------:R-:W-:Y:S01]  /*182e0*/  MOV R12, 0x2 ;  /* 0x00000002000c7802 */ /* 0x000fe20000000f00 */
[----:B------:R-:W-:-:S07]  /*182f0*/  IMAD.MOV.U32 R6, RZ, RZ, R14 ;  /* 0x000000ffff067224 */ /* 0x000fce00078e000e */
[----:B------:R-:W-:Y:S05]  /*18300*/  WARPSYNC.COLLECTIVE R15, `(.L_x_13378) ;  /* 0x000000000f087348 */ /* 0x000fea0003c00000 */
[----:B------:R0:W1:Y:S02]  /*18310*/  SHFL.IDX P6, R14, R13, R12, R11 ;  /* 0x0000000c0d0e7389 */ /* 0x00006400000c000b */
[----:B01----:R-:W-:Y:S01]  /*18320*/  ENDCOLLECTIVE ;  /* 0x000000000000791b */ /* 0x003fe20003800000 */
.L_x_13378:
        /* <DEDUP_REMOVED lines=13> */
.L_x_13379:
[----:B------:R-:W-:Y:S02]  /*18400*/  IMAD.MOV.U32 R13, RZ, RZ, R2 ;  /* 0x000000ffff0d7224 */ /* 0x000fe400078e0002 */
[----:B------:R-:W-:Y:S02]  /*18410*/  IMAD.MOV.U32 R12, RZ, RZ, 0x3 ;  /* 0x00000003ff0c7424 */ /* 0x000fe400078e00ff */
[----:B------:R-:W-:-:S07]  /*18420*/  IMAD.MOV.U32 R6, RZ, RZ, R14 ;  /* 0x000000ffff067224 */ /* 0x000fce00078e000e */
[----:B------:R-:W-:Y:S05]  /*18430*/  WARPSYNC.COLLECTIVE R15, `(.L_x_13380) ;  /* 0x000000000f087348 */ /* 0x000fea0003c00000 */
[----:B------:R0:W1:Y:S02]  /*18440*/  SHFL.IDX P6, R14, R13, R12, R11 ;  /* 0x0000000c0d0e7389 */ /* 0x00006400000c000b */
[----:B01----:R-:W-:Y:S01]  /*18450*/  ENDCOLLECTIVE ;  /* 0x000000000000791b */ /* 0x003fe20003800000 */
.L_x_13380:
[----:B------:R-:W-:-:S04]  /*18460*/  @!P1 LEA R6, P2, R20, R6, 0x1 ;  /* 0x0000000614069211 */ /* 0x000fc800078408ff */
[----:B------:R-:W-:-:S05]  /*18470*/  @!P1 IADD3.X R0, RZ, R0, RZ, P2, !PT ;  /* 0x00000000ff009210 */ /* 0x000fca00017fe4ff */
[----:B------:R-:W-:Y:S01]  /*18480*/  @!P1 IMAD.MOV.U32 R7, RZ, RZ, R0 ;  /* 0x000000ffff079224 */ /* 0x000fe200078e0000 */
[----:B------:R-:W-:-:S04]  /*18490*/  MOV R13, R5 ;  /* 0x00000005000d7202 */ /* 0x000fc80000000f00 */
        /* <DEDUP_REMOVED lines=8> */
.L_x_13381:
[----:B------:R-:W-:Y:S01]  /*18520*/  IMAD.MOV.U32 R2, RZ, RZ, R14 ;  /* 0x000000ffff027224 */ /* 0x000fe200078e000e */
[----:B------:R-:W-:Y:S06]  /*18530*/  BRA `(.L_x_13382) ;  /* 0xffffffb400607947 */ /* 0x000fec000383ffff */
.L_x_13233:
[----:B0-----:R0:W1:Y:S02]  /*18540*/  SYNCS.PHASECHK.TRANS64.TRYWAIT P0, [R22+URZ+0x30820], R3 ;  /* 0x03082003160075a7 */ /* 0x001064000800017f */
[----:B-1----:R-:W-:Y:S05]  /*18550*/  @!P0 NANOSLEEP.SYNCS 0x989680 ;  /* 0x009896800000895d */ /* 0x002fea0003900000 */
[----:B------:R-:W1:Y:S02]  /*18560*/  @!P0 SYNCS.PHASECHK.TRANS64 P0, [R22+URZ+0x30820], R3 ;  /* 0x03082003160085a7 */ /* 0x000e64000800007f */
[----:B-1----:R-:W-:Y:S05]  /*18570*/  @!P0 BRA `(.L_x_13233) ;  /* 0xfffffffc00f08947 */ /* 0x002fea000383ffff */
[----:B------:R-:W-:Y:S05]  /*18580*/  BRA `(.L_x_13383) ;  /* 0xffffffb400c87947 */ /* 0x000fea000383ffff */
.L_x_13242:
[----:B0-----:R0:W2:Y:S02]  /*18590*/  SYNCS.PHASECHK.TRANS64.TRYWAIT P0, [R2+URZ+0x30840], R3 ;  /* 0x03084003020075a7 */ /* 0x0010a4000800017f */
[----:B--2---:R-:W-:Y:S05]  /*185a0*/  @!P0 NANOSLEEP.SYNCS 0x989680 ;  /* 0x009896800000895d */ /* 0x004fea0003900000 */
[----:B------:R-:W2:Y:S02]  /*185b0*/  @!P0 SYNCS.PHASECHK.TRANS64 P0, [R2+URZ+0x30840], R3 ;  /* 0x03084003020085a7 */ /* 0x000ea4000800007f */
[----:B--2---:R-:W-:Y:S05]  /*185c0*/  @!P0 BRA `(.L_x_13242) ;  /* 0xfffffffc00f08947 */ /* 0x004fea000383ffff */
[----:B------:R-:W-:Y:S05]  /*185d0*/  BRA `(.L_x_13384) ;  /* 0xffffffb8007c7947 */ /* 0x000fea000383ffff */
.L_x_13247:
[----:B0-----:R0:W1:Y:S02]  /*185e0*/  SYNCS.PHASECHK.TRANS64.TRYWAIT P0, [R3+URZ+0x60], R2 ;  /* 0x00006002030075a7 */ /* 0x001064000800017f */
[----:B-1----:R-:W-:Y:S05]  /*185f0*/  @!P0 NANOSLEEP.SYNCS 0x989680 ;  /* 0x009896800000895d */ /* 0x002fea0003900000 */
[----:B------:R-:W1:Y:S02]  /*18600*/  @!P0 SYNCS.PHASECHK.TRANS64 P0, [R3+URZ+0x60], R2 ;  /* 0x00006002030085a7 */ /* 0x000e64000800007f */
[----:B-1----:R-:W-:Y:S05]  /*18610*/  @!P0 BRA `(.L_x_13247) ;  /* 0xfffffffc00f08947 */ /* 0x002fea000383ffff */
[----:B------:R-:W-:Y:S05]  /*18620*/  BRA `(.L_x_13385) ;  /* 0xffffffbc00087947 */ /* 0x000fea000383ffff */
.L_x_13255:
[----:B0-----:R0:W2:Y:S02]  /*18630*/  SYNCS.PHASECHK.TRANS64.TRYWAIT P0, [R2+URZ+0x30840], R3 ;  /* 0x03084003020075a7 */ /* 0x0010a4000800017f */
[----:B--2---:R-:W-:Y:S05]  /*18640*/  @!P0 NANOSLEEP.SYNCS 0x989680 ;  /* 0x009896800000895d */ /* 0x004fea0003900000 */
[----:B------:R-:W2:Y:S02]  /*18650*/  @!P0 SYNCS.PHASECHK.TRANS64 P0, [R2+URZ+0x30840], R3 ;  /* 0x03084003020085a7 */ /* 0x000ea4000800007f */
[----:B--2---:R-:W-:Y:S05]  /*18660*/  @!P0 BRA `(.L_x_13255) ;  /* 0xfffffffc00f08947 */ /* 0x004fea000383ffff */
[----:B------:R-:W-:Y:S05]  /*18670*/  BRA `(.L_x_13386) ;  /* 0xffffffc0004c7947 */ /* 0x000fea000383ffff */
.L_x_13260:
[----:B0-----:R0:W1:Y:S02]  /*18680*/  SYNCS.PHASECHK.TRANS64.TRYWAIT P0, [R10+URZ+0x60], R26 ;  /* 0x0000601a0a0075a7 */ /* 0x001064000800017f */
[----:B-1----:R-:W-:Y:S05]  /*18690*/  @!P0 NANOSLEEP.SYNCS 0x989680 ;  /* 0x009896800000895d */ /* 0x002fea0003900000 */
[----:B------:R-:W1:Y:S02]  /*186a0*/  @!P0 SYNCS.PHASECHK.TRANS64 P0, [R10+URZ+0x60], R26 ;  /* 0x0000601a0a0085a7 */ /* 0x000e64000800007f */
[----:B-1----:R-:W-:Y:S05]  /*186b0*/  @!P0 BRA `(.L_x_13260) ;  /* 0xfffffffc00f08947 */ /* 0x002fea000383ffff */
[----:B------:R-:W-:Y:S05]  /*186c0*/  BRA `(.L_x_13387) ;  /* 0xffffffc000d87947 */ /* 0x000fea000383ffff */
.L_x_13268:
[----:B0-----:R0:W2:Y:S02]  /*186d0*/  SYNCS.PHASECHK.TRANS64.TRYWAIT P0, [R2+URZ+0x30840], R3 ;  /* 0x03084003020075a7 */ /* 0x0010a4000800017f */
[----:B--2---:R-:W-:Y:S05]  /*186e0*/  @!P0 NANOSLEEP.SYNCS 0x989680 ;  /* 0x009896800000895d */ /* 0x004fea0003900000 */
[----:B------:R-:W2:Y:S02]  /*186f0*/  @!P0 SYNCS.PHASECHK.TRANS64 P0, [R2+URZ+0x30840], R3 ;  /* 0x03084003020085a7 */ /* 0x000ea4000800007f */
[----:B--2---:R-:W-:Y:S05]  /*18700*/  @!P0 BRA `(.L_x_13268) ;  /* 0xfffffffc00f08947 */ /* 0x004fea000383ffff */
[----:B------:R-:W-:Y:S05]  /*18710*/  BRA `(.L_x_13388) ;  /* 0xffffffc400e87947 */ /* 0x000fea000383ffff */
.L_x_13273:
[----:B0-----:R0:W1:Y:S02]  /*18720*/  SYNCS.PHASECHK.TRANS64.TRYWAIT P0, [R7+URZ+0x60], R2 ;  /* 0x00006002070075a7 */ /* 0x001064000800017f */
[----:B-1----:R-:W-:Y:S05]  /*18730*/  @!P0 NANOSLEEP.SYNCS 0x989680 ;  /* 0x009896800000895d */ /* 0x002fea0003900000 */
[----:B------:R-:W1:Y:S02]  /*18740*/  @!P0 SYNCS.PHASECHK.TRANS64 P0, [R7+URZ+0x60], R2 ;  /* 0x00006002070085a7 */ /* 0x000e64000800007f */
[----:B-1----:R-:W-:Y:S05]  /*18750*/  @!P0 BRA `(.L_x_13273) ;  /* 0xfffffffc00f08947 */ /* 0x002fea000383ffff */
[----:B------:R-:W-:Y:S05]  /*18760*/  BRA `(.L_x_13389) ;  /* 0xffffffc800787947 */ /* 0x000fea000383ffff */
.L_x_13283:
[----:B0-----:R0:W1:Y:S02]  /*18770*/  SYNCS.PHASECHK.TRANS64.TRYWAIT P0, [R3+URZ+0x30860], R0 ;  /* 0x03086000030075a7 */ /* 0x001064000800017f */
[----:B-1----:R-:W-:Y:S05]  /*18780*/  @!P0 NANOSLEEP.SYNCS 0x989680 ;  /* 0x009896800000895d */ /* 0x002fea0003900000 */
[----:B------:R-:W1:Y:S02]  /*18790*/  @!P0 SYNCS.PHASECHK.TRANS64 P0, [R3+URZ+0x30860], R0 ;  /* 0x03086000030085a7 */ /* 0x000e64000800007f */
[----:B-1----:R-:W-:Y:S05]  /*187a0*/  @!P0 BRA `(.L_x_13283) ;  /* 0xfffffffc00f08947 */ /* 0x002fea000383ffff */
[----:B------:R-:W-:Y:S05]  /*187b0*/  BRA `(.L_x_13390) ;  /* 0xffffffcc00747947 */ /* 0x000fea000383ffff */
.L_x_13289:
[----:B------:R-:W-:Y:S01]  /*187c0*/  BSSY B0, `(.L_x_13391) ;  /* 0x0000008000007945 */ /* 0x000fe20003800000 */
[----:B------:R-:W-:Y:S01]  /*187d0*/  IMAD.MOV.U32 R13, RZ, RZ, R16 ;  /* 0x000000ffff0d7224 */ /* 0x000fe200078e0010 */
[----:B------:R-:W-:Y:S01]  /*187e0*/  MOV R15, 0xffffffff ;  /* 0xffffffff000f7802 */ /* 0x000fe20000000f00 */
[----:B------:R-:W-:Y:S02]  /*187f0*/  IMAD.MOV.U32 R12, RZ, RZ, RZ ;  /* 0x000000ffff0c7224 */ /* 0x000fe400078e00ff */
[----:B------:R-:W-:-:S07]  /*18800*/  IMAD.MOV.U32 R11, RZ, RZ, 0x1f ;  /* 0x0000001fff0b7424 */ /* 0x000fce00078e00ff */
[----:B-1----:R-:W-:Y:S05]  /*18810*/  WARPSYNC.COLLECTIVE R15, `(.L_x_13392) ;  /* 0x000000000f087348 */ /* 0x002fea0003c00000 */
[----:B------:R0:W2:Y:S02]  /*18820*/  SHFL.IDX P6, R14, R13, R12, R11 ;  /* 0x0000000c0d0e7389 */ /* 0x0000a400000c000b */
[----:B012---:R-:W-:Y:S01]  /*18830*/  ENDCOLLECTIVE ;  /* 0x000000000000791b */ /* 0x007fe20003800000 */
.L_x_13392:
[----:B------:R-:W-:Y:S05]  /*18840*/  BSYNC B0 ;  /* 0x0000000000007941 */ /* 0x000fea0003800000 */
.L_x_13391:
[----:B------:R-:W-:Y:S01]  /*18850*/  IMAD.MOV.U32 R13, RZ, RZ, R16 ;  /* 0x000000ffff0d7224 */ /* 0x000fe200078e0010 */
[----:B------:R-:W-:Y:S01]  /*18860*/  MOV R15, 0xffffffff ;  /* 0xffffffff000f7802 */ /* 0x000fe20000000f00 */
[----:B------:R-:W-:Y:S02]  /*18870*/  IMAD.MOV.U32 R12, RZ, RZ, 0x1 ;  /* 0x00000001ff0c7424 */ /* 0x000fe400078e00ff */
[----:B------:R-:W-:Y:S02]  /*18880*/  IMAD.MOV.U32 R11, RZ, RZ, 0x1f ;  /* 0x0000001fff0b7424 */ /* 0x000fe400078e00ff */
[----:B------:R-:W-:Y:S02]  /*18890*/  IMAD.IADD R5, R19, 0x1, R8 ;  /* 0x0000000113057824 */ /* 0x000fe400078e0208 */
[----:B------:R-:W-:-:S07]  /*188a0*/  IMAD.MOV.U32 R0, RZ, RZ, R14 ;  /* 0x000000ffff007224 */ /* 0x000fce00078e000e */
[----:B------:R-:W-:Y:S05]  /*188b0*/  WARPSYNC.COLLECTIVE R15, `(.L_x_13393) ;  /* 0x000000000f087348 */ /* 0x000fea0003c00000 */
[----:B------:R0:W1:Y:S02]  /*188c0*/  SHFL.IDX P6, R14, R13, R12, R11 ;  /* 0x0000000c0d0e7389 */ /* 0x00006400000c000b */
[----:B01----:R-:W-:Y:S01]  /*188d0*/  ENDCOLLECTIVE ;  /* 0x000000000000791b */ /* 0x003fe20003800000 */
.L_x_13393:
        /* <DEDUP_REMOVED lines=13> */
[----:B------:R-:W-:-:S04]  /*189b0*/  ISETP.NE.AND P1, PT, R8, RZ, PT ;  /* 0x000000ff0800720c */ /* 0x000fc80003f25270 */
[----:B------:R-:W-:-:S09]  /*189c0*/  MOV R13, R2 ;  /* 0x00000002000d7202 */ /* 0x000fd20000000f00 */
[----:B------:R-:W-:Y:S05]  /*189d0*/  WARPSYNC.COLLECTIVE R15, `(.L_x_13394) ;  /* 0x000000000f087348 */ /* 0x000fea0003c00000 */
[----:B------:R0:W1:Y:S02]  /*189e0*/  SHFL.UP P6, R14, R13, R12, R11 ;  /* 0x0400000c0d0e7389 */ /* 0x00006400000c000b */
[----:B01----:R-:W-:Y:S01]  /*189f0*/  ENDCOLLECTIVE ;  /* 0x000000000000791b */ /* 0x003fe20003800000 */
.L_x_13394:
[----:B------:R-:W-:Y:S01]  /*18a00*/  IMAD.MOV.U32 R12, RZ, RZ, 0x2 ;  /* 0x00000002ff0c7424 */ /* 0x000fe200078e00ff */
[----:B------:R-:W-:-:S05]  /*18a10*/  SEL R5, R14, RZ, P1 ;  /* 0x000000ff0e057207 */ /* 0x000fca0000800000 */
[----:B------:R-:W-:-:S04]  /*18a20*/  IMAD.IADD R5, R2, 0x1, R5 ;  /* 0x0000000102057824 */ /* 0x000fc800078e0205 */
[----:B------:R-:W-:-:S07]  /*18a30*/  IMAD.MOV.U32 R13, RZ, RZ, R5 ;  /* 0x000000ffff0d7224 */ /* 0x000fce00078e0005 */
[----:B------:R-:W-:Y:S05]  /*18a40*/  WARPSYNC.COLLECTIVE R15, `(.L_x_13395) ;  /* 0x000000000f087348 */ /* 0x000fea0003c00000 */
[----:B------:R0:W1:Y:S02]  /*18a50*/  SHFL.UP P6, R14, R13, R12, R11 ;  /* 0x0400000c0d0e7389 */ /* 0x00006400000c000b */
[----:B01----:R-:W-:Y:S01]  /*18a60*/  ENDCOLLECTIVE ;  /* 0x000000000000791b */ /* 0x003fe20003800000 */
.L_x_13395:
[----:B------:R-:W-:Y:S01]  /*18a70*/  IMAD.MOV.U32 R12, RZ, RZ, 0x4 ;  /* 0x00000004ff0c7424 */ /* 0x000fe200078e00ff */
[----:B------:R-:W-:-:S04]  /*18a80*/  SEL R6, R14, RZ, P2 ;  /* 0x000000ff0e067207 */ /* 0x000fc80001000000 */
[----:B------:R-:W-:-:S05]  /*18a90*/  IADD3 R6, R5, R6, RZ ;  /* 0x0000000605067210 */ /* 0x000fca0007ffe0ff */
[----:B------:R-:W-:-:S07]  /*18aa0*/  IMAD.MOV.U32 R13, RZ, RZ, R6 ;  /* 0x000000ffff0d7224 */ /* 0x000fce00078e0006 */
[----:B------:R-:W-:Y:S05]  /*18ab0*/  WARPSYNC.COLLECTIVE R15, `(.L_x_13396) ;  /* 0x000000000f087348 */ /* 0x000fea0003c00000 */
[----:B------:R0:W1:Y:S02]  /*18ac0*/  SHFL.UP P6, R14, R13, R12, R11 ;  /* 0x0400000c0d0e7389 */ /* 0x00006400000c000b */
[----:B01----:R-:W-:Y:S01]  /*18ad0*/  ENDCOLLECTIVE ;  /* 0x000000000000791b */ /* 0x003fe20003800000 */
.L_x_13396:
[----:B------:R-:W-:Y:S02]  /*18ae0*/  MOV R12, 0x8 ;  /* 0x00000008000c7802 */ /* 0x000fe40000000f00 */
[----:B------:R-:W-:-:S05]  /*18af0*/  SEL R7, R14, RZ, P3 ;  /* 0x000000ff0e077207 */ /* 0x000fca0001800000 */
[----:B------:R-:W-:-:S04]  /*18b00*/  IMAD.IADD R7, R6, 0x1, R7 ;  /* 0x0000000106077824 */ /* 0x000fc800078e0207 */
[----:B------:R-:W-:-:S07]  /*18b10*/  IMAD.MOV.U32 R13, RZ, RZ, R7 ;  /* 0x000000ffff0d7224 */ /* 0x000fce00078e0007 */
[----:B------:R-:W-:Y:S05]  /*18b20*/  WARPSYNC.COLLECTIVE R15, `(.L_x_13397) ;  /* 0x000000000f087348 */ /* 0x000fea0003c00000 */
[----:B------:R0:W1:Y:S02]  /*18b30*/  SHFL.UP P6, R14, R13, R12, R11 ;  /* 0x0400000c0d0e7389 */ /* 0x00006400000c000b */
[----:B01----:R-:W-:Y:S01]  /*18b40*/  ENDCOLLECTIVE ;  /* 0x000000000000791b */ /* 0x003fe20003800000 */
.L_x_13397:
[----:B------:R-:W-:Y:S01]  /*18b50*/  IMAD.MOV.U32 R12, RZ, RZ, 0x10 ;  /* 0x00000010ff0c7424 */ /* 0x000fe200078e00ff */
[----:B------:R-:W-:-:S05]  /*18b60*/  SEL R14, R14, RZ, P4 ;  /* 0x000000ff0e0e7207 */ /* 0x000fca0002000000 */
[----:B------:R-:W-:-:S04]  /*18b70*/  IMAD.IADD R5, R7, 0x1, R14 ;  /* 0x0000000107057824 */ /* 0x000fc800078e020e */
[----:B------:R-:W-:-:S07]  /*18b80*/  IMAD.MOV.U32 R13, RZ, RZ, R5 ;  /* 0x000000ffff0d7224 */ /* 0x000fce00078e0005 */
[----:B------:R-:W-:Y:S05]  /*18b90*/  WARPSYNC.COLLECTIVE R15, `(.L_x_13398) ;  /* 0x000000000f087348 */ /* 0x000fea0003c00000 */
[----:B------:R0:W1:Y:S02]  /*18ba0*/  SHFL.UP P6, R14, R13, R12, R11 ;  /* 0x0400000c0d0e7389 */ /* 0x00006400000c000b */
[----:B01----:R-:W-:Y:S01]  /*18bb0*/  ENDCOLLECTIVE ;  /* 0x000000000000791b */ /* 0x003fe20003800000 */
.L_x_13398:
[----:B------:R-:W-:Y:S02]  /*18bc0*/  IMAD.MOV.U32 R12, RZ, RZ, 0x1f ;  /* 0x0000001fff0c7424 */ /* 0x000fe400078e00ff */
[----:B------:R-:W-:Y:S01]  /*18bd0*/  IMAD.MOV.U32 R11, RZ, RZ, 0x1f ;  /* 0x0000001fff0b7424 */ /* 0x000fe200078e00ff */
[----:B------:R-:W-:-:S05]  /*18be0*/  SEL R14, R14, RZ, P5 ;  /* 0x000000ff0e0e7207 */ /* 0x000fca0002800000 */
[----:B------:R-:W-:-:S05]  /*18bf0*/  IMAD.IADD R3, R5, 0x1, R14 ;  /* 0x0000000105037824 */ /* 0x000fca00078e020e */
[----:B------:R-:W-:-:S07]  /*18c00*/  MOV R13, R3 ;  /* 0x00000003000d7202 */ /* 0x000fce0000000f00 */
[----:B------:R-:W-:Y:S05]  /*18c10*/  WARPSYNC.COLLECTIVE R15, `(.L_x_13399) ;  /* 0x000000000f087348 */ /* 0x000fea0003c00000 */
[----:B------:R0:W1:Y:S02]  /*18c20*/  SHFL.IDX P6, R14, R13, R12, R11 ;  /* 0x0000000c0d0e7389 */ /* 0x00006400000c000b */
[----:B01----:R-:W-:Y:S01]  /*18c30*/  ENDCOLLECTIVE ;  /* 0x000000000000791b */ /* 0x003fe20003800000 */
.L_x_13399:
[----:B------:R-:W-:Y:S05]  /*18c40*/  BRA `(.L_x_13400) ;  /* 0xffffffcc00a87947 */ /* 0x000fea000383ffff */
.L_x_13294:
[----:B------:R-:W-:Y:S01]  /*18c50*/  BSSY B0, `(.L_x_13401) ;  /* 0x0000008000007945 */ /* 0x000fe20003800000 */
[----:B-----5:R-:W-:Y:S01]  /*18c60*/  IMAD.MOV.U32 R13, RZ, RZ, R2 ;  /* 0x000000ffff0d7224 */ /* 0x020fe200078e0002 */
[----:B------:R-:W-:Y:S01]  /*18c70*/  MOV R11, RZ ;  /* 0x000000ff000b7202 */ /* 0x000fe20000000f00 */
[----:B------:R-:W-:Y:S02]  /*18c80*/  IMAD.MOV.U32 R12, RZ, RZ, 0x1 ;  /* 0x00000001ff0c7424 */ /* 0x000fe400078e00ff */
[----:B------:R-:W-:-:S07]  /*18c90*/  IMAD.MOV.U32 R15, RZ, RZ, -0x1 ;  /* 0xffffffffff0f7424 */ /* 0x000fce00078e00ff */
[----:B01----:R-:W-:Y:S05]  /*18ca0*/  WARPSYNC.COLLECTIVE R15, `(.L_x_13402) ;  /* 0x000000000f087348 */ /* 0x003fea0003c00000 */
[----:B------:R2:W3:Y:S02]  /*18cb0*/  SHFL.UP P6, R14, R13, R12, R11 ;  /* 0x0400000c0d0e7389 */ /* 0x0004e400000c000b */
[----:B0123--:R-:W-:Y:S01]  /*18cc0*/  ENDCOLLECTIVE ;  /* 0x000000000000791b */ /* 0x00ffe20003800000 */
.L_x_13402:
[----:B------:R-:W-:Y:S05]  /*18cd0*/  BSYNC B0 ;  /* 0x0000000000007941 */ /* 0x000fea0003800000 */
.L_x_13401:
[----:B------:R-:W-:Y:S01]  /*18ce0*/  SEL R13, R14, RZ, P1 ;  /* 0x000000ff0e0d7207 */ /* 0x000fe20000800000 */
[----:B------:R-:W-:Y:S01]  /*18cf0*/  IMAD.MOV.U32 R12, RZ, RZ, 0x2 ;  /* 0x00000002ff0c7424 */ /* 0x000fe200078e00ff */
[----:B------:R-:W-:Y:S01]  /*18d00*/  MOV R15, 0xffffffff ;  /* 0xffffffff000f7802 */ /* 0x000fe20000000f00 */
[----:B------:R-:W-:Y:S02]  /*18d10*/  IMAD.MOV.U32 R11, RZ, RZ, RZ ;  /* 0x000000ffff0b7224 */ /* 0x000fe400078e00ff */
[----:B------:R-:W-:-:S07]  /*18d20*/  IMAD.IADD R13, R2, 0x1, R13 ;  /* 0x00000001020d7824 */ /* 0x000fce00078e020d */
[----:B------:R-:W-:Y:S05]  /*18d30*/  WARPSYNC.COLLECTIVE R15, `(.L_x_13403) ;  /* 0x000000000f087348 */ /* 0x000fea0003c00000 */
[----:B------:R0:W1:Y:S02]  /*18d40*/  SHFL.UP P6, R14, R13, R12, R11 ;  /* 0x0400000c0d0e7389 */ /* 0x00006400000c000b */
[----:B01----:R-:W-:Y:S01]  /*18d50*/  ENDCOLLECTIVE ;  /* 0x000000000000791b */ /* 0x003fe20003800000 */
.L_x_13403:
[----:B------:R-:W-:Y:S01]  /*18d60*/  IMAD.MOV.U32 R12, RZ, RZ, 0x4 ;  /* 0x00000004ff0c7424 */ /* 0x000fe200078e00ff */
[----:B------:R-:W-:-:S05]  /*18d70*/  SEL R14, R14, RZ, P2 ;  /* 0x000000ff0e0e7207 */ /* 0x000fca0001000000 */
[----:B------:R-:W-:-:S04]  /*18d80*/  IMAD.IADD R3, R13, 0x1, R14 ;  /* 0x000000010d037824 */ /* 0x000fc800078e020e */
[----:B------:R-:W-:-:S07]  /*18d90*/  IMAD.MOV.U32 R13, RZ, RZ, R3 ;  /* 0x000000ffff0d7224 */ /* 0x000fce00078e0003 */
[----:B------:R-:W-:Y:S05]  /*18da0*/  WARPSYNC.COLLECTIVE R15, `(.L_x_13404) ;  /* 0x000000000f087348 */ /* 0x000fea0003c00000 */
[----:B------:R0:W1:Y:S02]  /*18db0*/  SHFL.UP P6, R14, R13, R12, R11 ;  /* 0x0400000c0d0e7389 */ /* 0x00006400000c000b */
[----:B01----:R-:W-:Y:S01]  /*18dc0*/  ENDCOLLECTIVE ;  /* 0x000000000000791b */ /* 0x003fe20003800000 */
.L_x_13404:
[----:B------:R-:W-:Y:S01]  /*18dd0*/  IMAD.MOV.U32 R12, RZ, RZ, 0x8 ;  /* 0x00000008ff0c7424 */ /* 0x000fe200078e00ff */
[----:B------:R-:W-:-:S05]  /*18de0*/  SEL R14, R14, RZ, P3 ;  /* 0x000000ff0e0e7207 */ /* 0x000fca0001800000 */
[----:B------:R-:W-:-:S05]  /*18df0*/  IMAD.IADD R5, R3, 0x1, R14 ;  /* 0x0000000103057824 */ /* 0x000fca00078e020e */
[----:B------:R-:W-:-:S07]  /*18e00*/  MOV R13, R5 ;  /* 0x00000005000d7202 */ /* 0x000fce0000000f00 */
[----:B------:R-:W-:Y:S05]  /*18e10*/  WARPSYNC.COLLECTIVE R15, `(.L_x_13405) ;  /* 0x000000000f087348 */ /* 0x000fea0003c00000 */
[----:B------:R0:W1:Y:S02]  /*18e20*/  SHFL.UP P6, R14, R13, R12, R11 ;  /* 0x0400000c0d0e7389 */ /* 0x00006400000c000b */
[----:B01----:R-:W-:Y:S01]  /*18e30*/  ENDCOLLECTIVE ;  /* 0x000000000000791b */ /* 0x003fe20003800000 */
.L_x_13405:
[----:B------:R-:W-:Y:S01]  /*18e40*/  IMAD.MOV.U32 R12, RZ, RZ, 0x10 ;  /* 0x00000010ff0c7424 */ /* 0x000fe200078e00ff */
[----:B------:R-:W-:-:S05]  /*18e50*/  SEL R6, R14, RZ, P4 ;  /* 0x000000ff0e067207 */ /* 0x000fca0002000000 */
[----:B------:R-:W-:-:S04]  /*18e60*/  IMAD.IADD R6, R5, 0x1, R6 ;  /* 0x0000000105067824 */ /* 0x000fc800078e0206 */
[----:B------:R-:W-:-:S07]  /*18e70*/  IMAD.MOV.U32 R13, RZ, RZ, R6 ;  /* 0x000000ffff0d7224 */ /* 0x000fce00078e0006 */
[----:B------:R-:W-:Y:S05]  /*18e80*/  WARPSYNC.COLLECTIVE R15, `(.L_x_13406) ;  /* 0x000000000f087348 */ /* 0x000fea0003c00000 */
[----:B------:R0:W1:Y:S02]  /*18e90*/  SHFL.UP P6, R14, R13, R12, R11 ;  /* 0x0400000c0d0e7389 */ /* 0x00006400000c000b */
[----:B01----:R-:W-:Y:S01]  /*18ea0*/  ENDCOLLECTIVE ;  /* 0x000000000000791b */ /* 0x003fe20003800000 */
.L_x_13406:
[----:B------:R-:W-:Y:S02]  /*18eb0*/  IMAD.MOV.U32 R12, RZ, RZ, 0x1f ;  /* 0x0000001fff0c7424 */ /* 0x000fe400078e00ff */
[----:B------:R-:W-:Y:S01]  /*18ec0*/  IMAD.MOV.U32 R11, RZ, RZ, 0x1f ;  /* 0x0000001fff0b7424 */ /* 0x000fe200078e00ff */
[----:B------:R-:W-:-:S04]  /*18ed0*/  SEL R3, R14, RZ, P5 ;  /* 0x000000ff0e037207 */ /* 0x000fc80002800000 */
[----:B------:R-:W-:-:S05]  /*18ee0*/  IADD3 R3, R6, R3, RZ ;  /* 0x0000000306037210 */ /* 0x000fca0007ffe0ff */
[----:B------:R-:W-:-:S07]  /*18ef0*/  IMAD.MOV.U32 R13, RZ, RZ, R3 ;  /* 0x000000ffff0d7224 */ /* 0x000fce00078e0003 */
[----:B------:R-:W-:Y:S05]  /*18f00*/  WARPSYNC.COLLECTIVE R15, `(.L_x_13407) ;  /* 0x000000000f087348 */ /* 0x000fea0003c00000 */
[----:B------:R0:W1:Y:S02]  /*18f10*/  SHFL.IDX P6, R14, R13, R12, R11 ;  /* 0x0000000c0d0e7389 */ /* 0x00006400000c000b */
[----:B01----:R-:W-:Y:S01]  /*18f20*/  ENDCOLLECTIVE ;  /* 0x000000000000791b */ /* 0x003fe20003800000 */
.L_x_13407:
[----:B------:R-:W-:Y:S05]  /*18f30*/  BRA `(.L_x_13408) ;  /* 0xffffffcc00887947 */ /* 0x000fea000383ffff */
.L_x_13296:
[----:B------:R-:W-:Y:S01]  /*18f40*/  BSSY B0, `(.L_x_13409) ;  /* 0x0000006000007945 */ /* 0x000fe20003800000 */
[----:B------:R-:W-:Y:S01]  /*18f50*/  PLOP3.LUT P6, PT, P6, PT, PT, 0x8, 0x0 ;  /* 0x000000000000781c */ /* 0x000fe200037ce170 */
[----:B------:R-:W-:-:S12]  /*18f60*/  IMAD.MOV.U32 R15, RZ, RZ, -0x1 ;  /* 0xffffffffff0f7424 */ /* 0x000fd800078e00ff */
[----:B0-----:R-:W-:Y:S05]  /*18f70*/  WARPSYNC.COLLECTIVE R15, `(.L_x_13410) ;  /* 0x000000000f087348 */ /* 0x001fea0003c00000 */
[----:B------:R-:W-:Y:S01]  /*18f80*/  VOTE.ANY R14, PT, P6 ;  /* 0x00000000000e7806 */ /* 0x000fe200030e0100 */
[----:B0-----:R-:W-:Y:S06]  /*18f90*/  ENDCOLLECTIVE ;  /* 0x000000000000791b */ /* 0x001fec0003800000 */
.L_x_13410:
[----:B------:R-:W-:Y:S05]  /*18fa0*/  BSYNC B0 ;  /* 0x0000000000007941 */ /* 0x000fea0003800000 */
.L_x_13409:
        /* <DEDUP_REMOVED lines=9> */
.L_x_13411:
[----:B------:R-:W-:Y:S01]  /*19040*/  MOV R17, R14 ;  /* 0x0000000e00117202 */ /* 0x000fe20000000f00 */
[----:B------:R-:W-:Y:S06]  /*19050*/  BRA `(.L_x_13412) ;  /* 0xffffffcc00787947 */ /* 0x000fec000383ffff */
.L_x_13298:
[----:B------:R-:W-:Y:S01]  /*19060*/  BSSY B0, `(.L_x_13413) ;  /* 0x0000007000007945 */ /* 0x000fe20003800000 */
[----:B------:R-:W-:Y:S02]  /*19070*/  IMAD.MOV.U32 R13, RZ, RZ, R3 ;  /* 0x000000ffff0d7224 */ /* 0x000fe400078e0003 */
[----:B------:R-:W-:Y:S02]  /*19080*/  IMAD.MOV.U32 R11, RZ, RZ, 0x1f ;  /* 0x0000001fff0b7424 */ /* 0x000fe400078e00ff */
[----:B------:R-:W-:-:S07]  /*19090*/  IMAD.MOV.U32 R15, RZ, RZ, -0x1 ;  /* 0xffffffffff0f7424 */ /* 0x000fce00078e00ff */
[----:B012---:R-:W-:Y:S05]  /*190a0*/  WARPSYNC.COLLECTIVE R15, `(.L_x_13414) ;  /* 0x000000000f087348 */ /* 0x007fea0003c00000 */
[----:B------:R3:W4:Y:S02]  /*190b0*/  SHFL.IDX P6, R14, R13, R12, R11 ;  /* 0x0000000c0d0e7389 */ /* 0x00072400000c000b */
[----:B01234-:R-:W-:Y:S01]  /*190c0*/  ENDCOLLECTIVE ;  /* 0x000000000000791b */ /* 0x01ffe20003800000 */
.L_x_13414:
[----:B------:R-:W-:Y:S05]  /*190d0*/  BSYNC B0 ;  /* 0x0000000000007941 */ /* 0x000fea0003800000 */
.L_x_13413:
[----:B------:R-:W-:Y:S05]  /*190e0*/  BRA `(.L_x_13297) ;  /* 0xffffffcc00707947 */ /* 0x000fea000383ffff */
.L_x_13302:
[----:B0-----:R0:W3:Y:S02]  /*190f0*/  SYNCS.PHASECHK.TRANS64.TRYWAIT P0, [R9+URZ+0x30820], R0 ;  /* 0x03082000090075a7 */ /* 0x0010e4000800017f */
[----:B---3--:R-:W-:Y:S05]  /*19100*/  @!P0 NANOSLEEP.SYNCS 0x989680 ;  /* 0x009896800000895d */ /* 0x008fea0003900000 */
[----:B------:R-:W3:Y:S02]  /*19110*/  @!P0 SYNCS.PHASECHK.TRANS64 P0, [R9+URZ+0x30820], R0 ;  /* 0x03082000090085a7 */ /* 0x000ee4000800007f */
[----:B---3--:R-:W-:Y:S05]  /*19120*/  @!P0 BRA `(.L_x_13302) ;  /* 0xfffffffc00f08947 */ /* 0x008fea000383ffff */
[----:B------:R-:W-:Y:S05]  /*19130*/  BRA `(.L_x_13415) ;  /* 0xffffffd0005c7947 */ /* 0x000fea000383ffff */
.L_x_13303:
[----:B------:R-:W3:Y:S01]  /*19140*/  S2R R2, SR_TID.X ;  /* 0x0000000000027919 */ /* 0x000ee20000002100 */
[----:B------:R-:W-:Y:S01]  /*19150*/  BSSY B0, `(.L_x_13416) ;  /* 0x000000a000007945 */ /* 0x000fe20003800000 */
[----:B------:R-:W-:Y:S01]  /*19160*/  MOV R12, RZ ;  /* 0x000000ff000c7202 */ /* 0x000fe20000000f00 */
        /* <DEDUP_REMOVED lines=8> */
.L_x_13417:
[----:B------:R-:W-:Y:S05]  /*191f0*/  BSYNC B0 ;  /* 0x0000000000007941 */ /* 0x000fea0003800000 */
.L_x_13416:
[----:B------:R-:W-:Y:S05]  /*19200*/  BRA `(.L_x_13418) ;  /* 0xffffffd000447947 */ /* 0x000fea000383ffff */
.L_x_13304:
[----:B------:R-:W-:Y:S01]  /*19210*/  BSSY B0, `(.L_x_13419) ;  /* 0x0000006000007945 */ /* 0x000fe20003800000 */
[----:B------:R-:W-:-:S07]  /*19220*/  IMAD.MOV.U32 R15, RZ, RZ, -0x1 ;  /* 0xffffffffff0f7424 */ /* 0x000fce00078e00ff */
[----:B012---:R-:W-:Y:S05]  /*19230*/  WARPSYNC.COLLECTIVE R15, `(.L_x_13420) ;  /* 0x000000000f0c7348 */ /* 0x007fea0003c00000 */
[----:B------:R-:W-:Y:S02]  /*19240*/  ELECT P6, UR62, PT ;  /* 0x00000000003e782f */ /* 0x000fe400038c0000 */
[----:B------:R-:W-:Y:S01]  /*19250*/  MOV R14, UR62 ;  /* 0x0000003e000e7c02 */ /* 0x000fe20008000f00 */
[----:B012---:R-:W-:Y:S10]  /*19260*/  ENDCOLLECTIVE ;  /* 0x000000000000791b */ /* 0x007ff40003800000 */
.L_x_13420:
[----:B------:R-:W-:Y:S05]  /*19270*/  BSYNC B0 ;  /* 0x0000000000007941 */ /* 0x000fea0003800000 */
.L_x_13419:
[----:B------:R-:W-:Y:S05]  /*19280*/  BRA `(.L_x_13421) ;  /* 0xffffffd000387947 */ /* 0x000fea000383ffff */
.L_x_13306:
[----:B0-----:R0:W3:Y:S02]  /*19290*/  SYNCS.PHASECHK.TRANS64.TRYWAIT P0, [R5+URZ], R4 ;  /* 0x00000004050075a7 */ /* 0x0010e4000800017f */
[----:B---3--:R-:W-:Y:S05]  /*192a0*/  @!P0 NANOSLEEP.SYNCS 0x989680 ;  /* 0x009896800000895d */ /* 0x008fea0003900000 */
[----:B------:R-:W3:Y:S02]  /*192b0*/  @!P0 SYNCS.PHASECHK.TRANS64 P0, [R5+URZ], R4 ;  /* 0x00000004050085a7 */ /* 0x000ee4000800007f */
[----:B---3--:R-:W-:Y:S05]  /*192c0*/  @!P0 BRA `(.L_x_13306) ;  /* 0xfffffffc00f08947 */ /* 0x008fea000383ffff */
[----:B------:R-:W-:Y:S05]  /*192d0*/  BRA `(.L_x_13422) ;  /* 0xffffffd0006c7947 */ /* 0x000fea000383ffff */
.L_x_13307:
[----:B---3--:R3:W4:Y:S02]  /*192e0*/  SYNCS.PHASECHK.TRANS64.TRYWAIT P0, [R3+URZ], R2 ;  /* 0x00000002030075a7 */ /* 0x008724000800017f */
[----:B----4-:R-:W-:Y:S05]  /*192f0*/  @!P0 NANOSLEEP.SYNCS 0x989680 ;  /* 0x009896800000895d */ /* 0x010fea0003900000 */
[----:B------:R-:W4:Y:S02]  /*19300*/  @!P0 SYNCS.PHASECHK.TRANS64 P0, [R3+URZ], R2 ;  /* 0x00000002030085a7 */ /* 0x000f24000800007f */
[----:B----4-:R-:W-:Y:S05]  /*19310*/  @!P0 BRA `(.L_x_13307) ;  /* 0xfffffffc00f08947 */ /* 0x010fea000383ffff */
[----:B------:R-:W-:Y:S05]  /*19320*/  BRA `(.L_x_13423) ;  /* 0xffffffd000607947 */ /* 0x000fea000383ffff */
.L_x_13309:
[----:B----4-:R4:W0:Y:S02]  /*19330*/  SYNCS.PHASECHK.TRANS64.TRYWAIT P0, [R23+URZ], R4 ;  /* 0x00000004170075a7 */ /* 0x010824000800017f */
[----:B0-----:R-:W-:Y:S05]  /*19340*/  @!P0 NANOSLEEP.SYNCS 0x989680 ;  /* 0x009896800000895d */ /* 0x001fea0003900000 */
[----:B------:R-:W0:Y:S02]  /*19350*/  @!P0 SYNCS.PHASECHK.TRANS64 P0, [R23+URZ], R4 ;  /* 0x00000004170085a7 */ /* 0x000e24000800007f */
[----:B0-----:R-:W-:Y:S05]  /*19360*/  @!P0 BRA `(.L_x_13309) ;  /* 0xfffffffc00f08947 */ /* 0x001fea000383ffff */
[----:B------:R-:W-:Y:S05]  /*19370*/  BRA `(.L_x_13424) ;  /* 0xffffffd000647947 */ /* 0x000fea000383ffff */
.L_x_13425:
        /* <DEDUP_REMOVED lines=16> */
.L_x_15334:


//--------------------- .text._ZN7cutlass13device_kernelIN5flash11enable_sm90INS1_16FlashAttnFwdSm90INS1_25CollectiveMainloopFwdSm90ILi2EN4cute5tupleIJNS5_1CILi1EEES8_S8_EEENS6_IJNS7_ILi192EEENS7_ILi128EEENS7_ILi64EEEEEELi64ENS_6half_tEfNS_4arch4Sm90ELb0ELb1ELb0ELb0ELb0ELb0ELb0ELb1ELb1ELb1ELb0ELb0EEENS1_21CollectiveEpilogueFwdINS6_IJSA_SC_SB_EEES9_SE_SG_Li384ELb0ELb1ELb0ELb0EEENS1_30DynamicPersistentTileSchedulerILi384ELi128ELb0ELb1ELb1EEEEEEEEEvNT_6ParamsE --------------------------
	.section	.text._ZN7cutlass13device_kernelIN5flash11enable_sm90INS1_16FlashAttnFwdSm90INS1_25CollectiveMainloopFwdSm90ILi2EN4cute5tupleIJNS5_1CILi1EEES8_S8_EEENS6_IJNS7_ILi192EEENS7_ILi128EEENS7_ILi64EEEEEELi64ENS_6half_tEfNS_4arch4Sm90ELb0ELb1ELb0ELb0ELb0ELb0ELb0ELb1ELb1ELb1ELb0ELb0EEENS1_21CollectiveEpilogueFwdINS6_IJSA_SC_SB_EEES9_SE_SG_Li384ELb0ELb1ELb0ELb0EEENS1_30DynamicPersistentTileSchedulerILi384ELi128ELb0ELb1ELb1EEEEEEEEEvNT_6ParamsE,"ax",@progbits
	.align	128
.text._ZN7cutlass13device_kernelIN5flash11enable_sm90INS1_16FlashAttnFwdSm90INS1_25CollectiveMainloopFwdSm90ILi2EN4cute5tupleIJNS5_1CILi1EEES8_S8_EEENS6_IJNS7_ILi192EEENS7_ILi128EEENS7_ILi64EEEEEELi64ENS_6half_tEfNS_4arch4Sm90ELb0ELb1ELb0ELb0ELb0ELb0ELb0ELb1ELb1ELb1ELb0ELb0EEENS1_21CollectiveEpilogueFwdINS6_IJSA_SC_SB_EEES9_SE_SG_Li384ELb0ELb1ELb0ELb0EEENS1_30DynamicPersistentTileSchedulerILi384ELi128ELb0ELb1ELb1EEEEEEEEEvNT_6ParamsE:
        .type           _ZN7cutlass13device_kernelIN5flash11enable_sm90INS1_16FlashAttnFwdSm90INS1_25CollectiveMainloopFwdSm90ILi2EN4cute5tupleIJNS5_1CILi1EEES8_S8_EEENS6_IJNS7_ILi192EEENS7_ILi128EEENS7_ILi64EEEEEELi64ENS_6half_tEfNS_4arch4Sm90ELb0ELb1ELb0ELb0ELb0ELb0ELb0ELb1ELb1ELb1ELb0ELb0EEENS1_21CollectiveEpilogueFwdINS6_IJSA_SC_SB_EEES9_SE_SG_Li384ELb0ELb1ELb0ELb0EEENS1_30DynamicPersistentTileSchedulerILi384ELi128ELb0ELb1ELb1EEEEEEEEEvNT_6ParamsE,@function
        .size           _ZN7cutlass13device_kernelIN5flash11enable_sm90INS1_16FlashAttnFwdSm90INS1_25CollectiveMainloopFwdSm90ILi2EN4cute5tupleIJNS5_1CILi1EEES8_S8_EEENS6_IJNS7_ILi192EEENS7_ILi128EEENS7_ILi64EEEEEELi64ENS_6half_tEfNS_4arch4Sm90ELb0ELb1ELb0ELb0ELb0ELb0ELb0ELb1ELb1ELb1ELb0ELb0EEENS1_21CollectiveEpilogueFwdINS6_IJSA_SC_SB_EEES9_SE_SG_Li384ELb0ELb1ELb0ELb0EEENS1_30DynamicPersistentTileSchedulerILi384ELi128ELb0ELb1ELb1EEEEEEEEEvNT_6ParamsE,(.L_x_15335 - _ZN7cutlass13device_kernelIN5flash11enable_sm90INS1_16FlashAttnFwdSm90INS1_25CollectiveMainloopFwdSm90ILi2EN4cute5tupleIJNS5_1CILi1EEES8_S8_EEENS6_IJNS7_ILi192EEENS7_ILi128EEENS7_ILi64EEEEEELi64ENS_6half_tEfNS_4arch4Sm90ELb0ELb1ELb0ELb0ELb0ELb0ELb0ELb1ELb1ELb1ELb0ELb0EEENS1_21CollectiveEpilogueFwdINS6_IJSA_SC_SB_EEES9_SE_SG_Li384ELb0ELb1ELb0ELb0EEENS1_30DynamicPersistentTileSchedulerILi384ELi128ELb0ELb1ELb1EEEEEEEEEvNT_6ParamsE)
        .other          _ZN7cutlass13device_kernelIN5flash11enable_sm90INS1_16FlashAttnFwdSm90INS1_25CollectiveMainloopFwdSm90ILi2EN4cute5tupleIJNS5_1CILi1EEES8_S8_EEENS6_IJNS7_ILi192EEENS7_ILi128EEENS7_ILi64EEEEEELi64ENS_6half_tEfNS_4arch4Sm90ELb0ELb1ELb0ELb0ELb0ELb0ELb0ELb1ELb1ELb1ELb0ELb0EEENS1_21CollectiveEpilogueFwdINS6_IJSA_SC_SB_EEES9_SE_SG_Li384ELb0ELb1ELb0ELb0EEENS1_30DynamicPersistentTileSchedulerILi384ELi128ELb0ELb1ELb1EEEEEEEEEvNT_6ParamsE,@"STO_CUDA_ENTRY STV_DEFAULT"
_ZN7cutlass13device_kernelIN5flash11enable_sm90INS1_16FlashAttnFwdSm90INS1_25CollectiveMainloopFwdSm90ILi2EN4cute5tupleIJNS5_1CILi1EEES8_S8_EEENS6_IJNS7_ILi192EEENS7_ILi128EEENS7_ILi64EEEEEELi64ENS_6half_tEfNS_4arch4Sm90ELb0ELb1ELb0ELb0ELb0ELb0ELb0ELb1ELb1ELb1ELb0ELb0EEENS1_21CollectiveEpilogueFwdINS6_IJSA_SC_SB_EEES9_SE_SG_Li384ELb0ELb1ELb0ELb0EEENS1_30DynamicPersistentTileSchedulerILi384ELi128ELb0ELb1ELb1EEEEEEEEEvNT_6ParamsE:
        /* <DEDUP_REMOVED lines=17> */
.L_x_13427:
[----:B------:R-:W-:Y:S05]  /*0110*/  BSYNC B0 ;  /* 0x0000000000007941 */ /* 0x000fea0003800000 */
.L_x_13426:
        /* <DEDUP_REMOVED lines=41> */
.L_x_13428:
        /* <DEDUP_REMOVED lines=22> */
.L_x_13429:
        /* <DEDUP_REMOVED lines=18> */
.L_x_13430:
        /* <DEDUP_REMOVED lines=22> */
.L_x_13431:
        /* <DEDUP_REMOVED lines=22> */
.L_x_13432:
[----:B------:R-:W-:Y:S01]  /*08f0*/  PLOP3.LUT P0, PT, PT, PT, UP0, 0x80, 0x0 ;  /* 0x000000000000781c */ /* 0x000fe20003f0f008 */
[----:B------:R-:W-:Y:S01]  /*0900*/  UMOV UR38, 0x1 ;  /* 0x0000000100267882 */ /* 0x000fe20000000000 */
[----:B------:R-:W-:Y:S01]  /*0910*/  NOP ;  /* 0x0000000000007918 */ /* 0x000fe20000000000 */
[----:B------:R-:W-:Y:S01]  /*0920*/  USEL UR38, UR38, 0x2, !UP0 ;  /* 0x0000000226267887 */ /* 0x000fe2000c000000 */
[----:B------:R-:W-:Y:S01]  /*0930*/  ULDC.64 UR48, c[0x0][0x208] ;  /* 0x0000820000307ab9 */ /* 0x000fe20000000a00 */
[----:B012-4-:R-:W-:Y:S08]  /*0940*/  BAR.SYNC.DEFER_BLOCKING 0x0 ;  /* 0x0000000000007b1d */ /* 0x017ff00000010000 */
[----:B------:R-:W-:Y:S05]  /*0950*/  @!P0 BRA `(.L_x_13433) ;  /* 0x000000d800348947 */ /* 0x000fea0003800000 */
.L_x_13434:
        /* <DEDUP_REMOVED lines=22> */
[----:B------:R-:W-:Y:S02]  /*0ac0*/  LEA.HI R2, R0, R10, RZ, 0x4 ;  /* 0x0000000a00027211 */ /* 0x000fe400078f20ff */
[----:B------:R-:W-:Y:S01]  /*0ad0*/  LOP3.LUT R153, R154, 0xffffff80, RZ, 0xc0, !PT ;  /* 0xffffff809a997812 */ /* 0x000fe200078ec0ff */
[----:B------:R-:W-:Y:S01]  /*0ae0*/  IMAD.SHL.U32 R4, R3, 0x20, RZ ;  /* 0x0000002003047824 */ /* 0x000fe200078e00ff */
[----:B------:R-:W-:Y:S02]  /*0af0*/  SHF.R.S32.HI R5, RZ, 0x4, R2 ;  /* 0x00000004ff057819 */ /* 0x000fe40000011402 */
[----:B------:R-:W-:Y:S01]  /*0b00*/  LOP3.LUT R3, R2, 0x3fffff0, RZ, 0xc0, !PT ;  /* 0x03fffff002037812 */ /* 0x000fe200078ec0ff */
[----:B------:R-:W-:Y:S01]  /*0b10*/  IMAD.IADD R153, R10, 0x1, -R153 ;  /* 0x000000010a997824 */ /* 0x000fe200078e0a99 */
[----:B------:R-:W-:-:S02]  /*0b20*/  LEA.HI R2, R2, R5, RZ, 0x1 ;  /* 0x0000000502027211 */ /* 0x000fc400078f08ff */
[----:B------:R-:W-:Y:S01]  /*0b30*/  LOP3.LUT R4, R4, 0xfffffc00, RZ, 0xc0, !PT ;  /* 0xfffffc0004047812 */ /* 0x000fe200078ec0ff */
[----:B------:R-:W-:Y:S01]  /*0b40*/  IMAD.IADD R3, R10, 0x1, -R3 ;  /* 0x000000010a037824 */ /* 0x000fe200078e0a03 */
[----:B------:R-:W-:Y:S02]  /*0b50*/  SHF.R.S32.HI R6, RZ, 0x1f, R153 ;  /* 0x0000001fff067819 */ /* 0x000fe40000011499 */
[----:B------:R-:W-:Y:S01]  /*0b60*/  LOP3.LUT R2, R2, 0x1ffffffe, RZ, 0xc0, !PT ;  /* 0x1ffffffe02027812 */ /* 0x000fe200078ec0ff */
[----:B------:R-:W-:Y:S01]  /*0b70*/  IMAD R3, R3, 0x40, R4 ;  /* 0x0000004003037824 */ /* 0x000fe200078e0204 */
[----:B------:R-:W-:Y:S02]  /*0b80*/  LEA.HI R4, R6, R153, RZ, 0x2 ;  /* 0x0000009906047211 */ /* 0x000fe400078f10ff */
[----:B------:R-:W-:Y:S01]  /*0b90*/  LEA.HI R7, R0, R10, RZ, 0x2 ;  /* 0x0000000a00077211 */ /* 0x000fe200078f10ff */
[----:B------:R-:W-:Y:S01]  /*0ba0*/  IMAD.IADD R2, R5, 0x1, -R2 ;  /* 0x0000000105027824 */ /* 0x000fe200078e0a02 */
[----:B------:R-:W-:-:S02]  /*0bb0*/  SHF.R.S32.HI R5, RZ, 0x2, R4 ;  /* 0x00000002ff057819 */ /* 0x000fc40000011404 */
[----:B------:R-:W-:Y:S01]  /*0bc0*/  SHF.R.S32.HI R8, RZ, 0x1f, R4 ;  /* 0x0000001fff087819 */ /* 0x000fe20000011404 */
[----:B------:R-:W-:Y:S01]  /*0bd0*/  IMAD R156, R2, 0x8, R3 ;  /* 0x00000008029c7824 */ /* 0x000fe200078e0203 */
[----:B------:R-:W-:Y:S02]  /*0be0*/  SHF.R.S32.HI R154, RZ, 0x7, R154 ;  /* 0x00000007ff9a7819 */ /* 0x000fe4000001149a */
[----:B------:R-:W-:Y:S02]  /*0bf0*/  LOP3.LUT R7, R7, 0xfffffffc, RZ, 0xc0, !PT ;  /* 0xfffffffc07077812 */ /* 0x000fe400078ec0ff */
[----:B------:R-:W-:Y:S01]  /*0c00*/  LEA.HI R8, R8, R5, RZ, 0x3 ;  /* 0x0000000508087211 */ /* 0x000fe200078f18ff */
[----:B------:R-:W-:Y:S01]  /*0c10*/  IMAD.HI R2, R154, 0x55555556, RZ ;  /* 0x555555569a027827 */ /* 0x000fe200078e02ff */
[----:B------:R-:W-:Y:S02]  /*0c20*/  LEA.HI R0, R0, R10, RZ, 0x3 ;  /* 0x0000000a00007211 */ /* 0x000fe400078f18ff */
[----:B------:R-:W-:Y:S01]  /*0c30*/  LOP3.LUT R8, R8, 0xfffffff8, RZ, 0xc0, !PT ;  /* 0xfffffff808087812 */ /* 0x000fe200078ec0ff */
[----:B------:R-:W-:Y:S01]  /*0c40*/  IMAD.IADD R7, R10, 0x1, -R7 ;  /* 0x000000010a077824 */ /* 0x000fe200078e0a07 */
[----:B------:R-:W-:-:S02]  /*0c50*/  LEA.HI R6, R6, R153, RZ, 0x5 ;  /* 0x0000009906067211 */ /* 0x000fc400078f28ff */
[----:B------:R-:W-:Y:S01]  /*0c60*/  LOP3.LUT R18, R0, 0xfffffff8, RZ, 0xc0, !PT ;  /* 0xfffffff800127812 */ /* 0x000fe200078ec0ff */
[----:B------:R-:W-:Y:S01]  /*0c70*/  IMAD.IADD R5, R5, 0x1, -R8 ;  /* 0x0000000105057824 */ /* 0x000fe200078e0a08 */
[----:B------:R-:W-:Y:S02]  /*0c80*/  LEA.HI R9, R7, R7, RZ, 0x1 ;  /* 0x0000000707097211 */ /* 0x000fe400078f08ff */
[----:B------:R-:W-:Y:S01]  /*0c90*/  LEA.HI R3, R2, R2, RZ, 0x1 ;  /* 0x0000000202037211 */ /* 0x000fe200078f08ff */
[----:B------:R-:W-:Y:S01]  /*0ca0*/  IMAD.IADD R18, R10, 0x1, -R18 ;  /* 0x000000010a127824 */ /* 0x000fe200078e0a12 */
[----:B------:R-:W-:Y:S02]  /*0cb0*/  SHF.R.S32.HI R6, RZ, 0x5, R6 ;  /* 0x00000005ff067819 */ /* 0x000fe40000011406 */
[----:B------:R-:W-:Y:S01]  /*0cc0*/  LOP3.LUT R2, R9, 0x1ffffffe, RZ, 0xc0, !PT ;  /* 0x1ffffffe09027812 */ /* 0x000fe200078ec0ff */
[----:B------:R-:W-:Y:S01]  /*0cd0*/  IMAD R3, R3, -0x3, R154 ;  /* 0xfffffffd03037824 */ /* 0x000fe200078e029a */
[----:B------:R-:W-:Y:S01]  /*0ce0*/  LOP3.LUT R16, R4, 0x7ffffffc, RZ, 0xc0, !PT ;  /* 0x7ffffffc04107812 */ /* 0x000fe200078ec0ff */
[----:B------:R-:W-:Y:S01]  /*0cf0*/  IMAD R6, R6, 0x10, R5 ;  /* 0x0000001006067824 */ /* 0x000fe200078e0205 */
[----:B------:R-:W-:Y:S01]  /*0d00*/  SHF.R.S32.HI R152, RZ, 0x3, R0 ;  /* 0x00000003ff987819 */ /* 0x000fe20000011400 */
[----:B------:R-:W-:-:S02]  /*0d10*/  IMAD.SHL.U32 R19, R18, 0x8, RZ ;  /* 0x0000000812137824 */ /* 0x000fc400078e00ff */
[----:B------:R-:W-:Y:S02]  /*0d20*/  IMAD.IADD R2, R7, 0x1, -R2 ;  /* 0x0000000107027824 */ /* 0x000fe400078e0a02 */
[----:B------:R-:W-:Y:S01]  /*0d30*/  IMAD R155, R3, 0x40, R6 ;  /* 0x00000040039b7824 */ /* 0x000fe200078e0206 */
[----:B------:R-:W-:Y:S01]  /*0d40*/  SHF.R.S32.HI R157, RZ, 0x1f, R19 ;  /* 0x0000001fff9d7819 */ /* 0x000fe20000011413 */
[----:B------:R-:W-:Y:S02]  /*0d50*/  IMAD.IADD R16, R153, 0x1, -R16 ;  /* 0x0000000199107824 */ /* 0x000fe400078e0a10 */
[----:B------:R-:W-:-:S07]  /*0d60*/  IMAD R17, R2, 0x8, R155 ;  /* 0x0000000802117824 */ /* 0x000fce00078e029b */
.L_x_13519:
        /* <DEDUP_REMOVED lines=12> */
[----:B012--5:R-:W-:Y:S05]  /*0e30*/  @!P0 BRA `(.L_x_13435) ;  /* 0x0000000000208947 */ /* 0x027fea0003800000 */
        /* <DEDUP_REMOVED lines=8> */
.L_x_13435:
[----:B------:R-:W-:Y:S01]  /*0ec0*/  ULDC UR7, c[0x0][0xc54] ;  /* 0x0003150000077ab9 */ /* 0x000fe20000000800 */
[----:B------:R-:W-:Y:S01]  /*0ed0*/  UMOV UR6, UR9 ;  /* 0x0000000900067c82 */ /* 0x000fe20008000000 */
[----:B------:R-:W-:-:S11]  /*0ee0*/  UISETP.NE.AND UP0, UPT, UR7, 0x1, UPT ;  /* 0x000000010700788c */ /* 0x000fd6000bf05270 */
[----:B------:R-:W-:Y:S02]  /*0ef0*/  @UP0 ULDC.64 UR10, c[0x0][0xc58] ;  /* 0x00031600000a0ab9 */ /* 0x000fe40000000a00 */
[----:B------:R-:W-:-:S04]  /*0f00*/  UIMAD.WIDE.U32 UR4, UR9, UR10, URZ ;  /* 0x0000000a090472a5 */ /* 0x000fc8000f8e003f */
[----:B------:R-:W-:-:S04]  /*0f10*/  @UP0 USHF.R.U32.HI UR6, URZ, UR11, UR5 ;  /* 0x0000000b3f060299 */ /* 0x000fc80008011605 */
[----:B------:R-:W-:-:S12]  /*0f20*/  UIMAD UR4, UR6, UR7, URZ ;  /* 0x00000007060472a4 */ /* 0x000fd8000f8e023f */
.L_x_13436:
        /* <DEDUP_REMOVED lines=49> */
.L_x_13438:
[----:B------:R-:W-:-:S11]  /*1240*/  UISETP.NE.AND UP0, UPT, UR5, 0x1, UPT ;  /* 0x000000010500788c */ /* 0x000fd6000bf05270 */
[----:B------:R-:W-:Y:S02]  /*1250*/  @UP0 ULDC.64 UR8, c[0x0][0x9e8] ;  /* 0x00027a0000080ab9 */ /* 0x000fe40000000a00 */
[----:B------:R-:W-:-:S04]  /*1260*/  UIMAD.WIDE.U32 UR6, UR4, UR8, URZ ;  /* 0x00000008040672a5 */ /* 0x000fc8000f8e003f */
[----:B------:R-:W-:-:S12]  /*1270*/  @UP0 USHF.R.U32.HI UR4, URZ, UR9, UR7 ;  /* 0x000000093f040299 */ /* 0x000fd80008011607 */
.L_x_13439:
[----:B------:R-:W-:-:S06]  /*1280*/  UIMAD UR4, UR4, UR5, UR5 ;  /* 0x00000005040472a4 */ /* 0x000fcc000f8e0205 */
[----:B------:R-:W-:-:S07]  /*1290*/  VIMNMX R0, R0, UR4, PT ;  /* 0x0000000400007c48 */ /* 0x000fce000bfe0100 */
.L_x_13437:
        /* <DEDUP_REMOVED lines=29> */
.L_x_13441:
[----:B------:R-:W-:-:S11]  /*1470*/  UISETP.NE.AND UP0, UPT, UR5, 0x1, UPT ;  /* 0x000000010500788c */ /* 0x000fd6000bf05270 */
[----:B------:R-:W-:Y:S02]  /*1480*/  @UP0 ULDC.64 UR10, c[0x0][0x9e8] ;  /* 0x00027a00000a0ab9 */ /* 0x000fe40000000a00 */
[----:B------:R-:W-:-:S04]  /*1490*/  UIMAD.WIDE.U32 UR6, UR4, UR10, URZ ;  /* 0x0000000a040672a5 */ /* 0x000fc8000f8e003f */
[----:B------:R-:W-:-:S12]  /*14a0*/  @UP0 USHF.R.U32.HI UR4, URZ, UR11, UR7 ;  /* 0x0000000b3f040299 */ /* 0x000fd80008011607 */
.L_x_13442:
[----:B------:R-:W-:-:S04]  /*14b0*/  UIMAD UR4, UR4, UR5, URZ ;  /* 0x00000005040472a4 */ /* 0x000fc8000f8e023f */
[----:B------:R-:W-:-:S04]  /*14c0*/  UISETP.LT.AND UP0, UPT, UR9, UR4, UPT ;  /* 0x000000040900728c */ /* 0x000fc8000bf01270 */
[----:B------:R-:W-:-:S12]  /*14d0*/  USEL UR9, UR9, UR4, !UP0 ;  /* 0x0000000409097287 */ /* 0x000fd8000c000000 */
.L_x_13440:
[----:B------:R-:W-:Y:S01]  /*14e0*/  USHF.R.S32.HI UR4, URZ, 0x1f, UR9 ;  /* 0x0000001f3f047899 */ /* 0x000fe20008011409 */
[----:B------:R-:W-:Y:S02]  /*14f0*/  PLOP3.LUT P0, PT, PT, PT, PT, 0x80, 0x0 ;  /* 0x000000000000781c */ /* 0x000fe40003f0f070 */
[----:B------:R-:W-:Y:S02]  /*1500*/  CS2R R24, SRZ ;  /* 0x0000000000187805 */ /* 0x000fe4000001ff00 */
[----:B------:R-:W-:Y:S01]  /*1510*/  CS2R R34, SRZ ;  /* 0x0000000000227805 */ /* 0x000fe2000001ff00 */
[----:B------:R-:W-:Y:S01]  /*1520*/  ULEA.HI UR4, UR4, UR9, URZ, 0x7 ;  /* 0x0000000904047291 */ /* 0x000fe2000f8f383f */
[----:B------:R-:W-:Y:S01]  /*1530*/  IMAD.MOV.U32 R118, RZ, RZ, RZ ;  /* 0x000000ffff767224 */ /* 0x000fe200078e00ff */
[----:B------:R-:W-:Y:S01]  /*1540*/  CS2R R32, SRZ ;  /* 0x0000000000207805 */ /* 0x000fe2000001ff00 */
[----:B------:R-:W-:Y:S01]  /*1550*/  IMAD.MOV.U32 R21, RZ, RZ, RZ ;  /* 0x000000ffff157224 */ /* 0x000fe200078e00ff */
        /* <DEDUP_REMOVED lines=9> */
[----:B------:R-:W-:Y:S01]  /*15f0*/  IMAD.MOV.U32 R106, RZ, RZ, RZ ;  /* 0x000000ffff6a7224 */ /* 0x000fe200078e00ff */
[----:B------:R-:W-:Y:S01]  /*1600*/  CS2R R102, SRZ ;  /* 0x0000000000667805 */ /* 0x000fe2000001ff00 */
[----:B------:R-:W-:Y:S01]  /*1610*/  IMAD.MOV.U32 R41, RZ, RZ, RZ ;  /* 0x000000ffff297224 */ /* 0x000fe200078e00ff */
[----:B------:R-:W-:-:S02]  /*1620*/  CS2R R100, SRZ ;  /* 0x0000000000647805 */ /* 0x000fc4000001ff00 */
[----:B------:R-:W-:Y:S02]  /*1630*/  CS2R R98, SRZ ;  /* 0x0000000000627805 */ /* 0x000fe4000001ff00 */
[----:B------:R-:W-:Y:S02]  /*1640*/  ISETP.GT.AND P1, PT, R88, UR43, PT ;  /* 0x0000002b58007c0c */ /* 0x000fe4000bf24270 */
[----:B------:R-:W-:Y:S02]  /*1650*/  CS2R R96, SRZ ;  /* 0x0000000000607805 */ /* 0x000fe4000001ff00 */
[----:B------:R-:W-:Y:S02]  /*1660*/  CS2R R94, SRZ ;  /* 0x00000000005e7805 */ /* 0x000fe4000001ff00 */
[----:B------:R-:W-:Y:S02]  /*1670*/  CS2R R92, SRZ ;  /* 0x00000000005c7805 */ /* 0x000fe4000001ff00 */
[----:B------:R-:W-:Y:S01]  /*1680*/  CS2R R90, SRZ ;  /* 0x00000000005a7805 */ /* 0x000fe2000001ff00 */
[----:B------:R-:W-:-:S02]  /*1690*/  IMAD.MOV.U32 R89, RZ, RZ, RZ ;  /* 0x000000ffff597224 */ /* 0x000fc400078e00ff */
[----:B------:R-:W-:Y:S02]  /*16a0*/  IMAD.MOV.U32 R26, RZ, RZ, RZ ;  /* 0x000000ffff1a7224 */ /* 0x000fe400078e00ff */
[----:B------:R-:W-:Y:S05]  /*16b0*/  @!P1 BRA `(.L_x_13443) ;  /* 0x000000b400ac9947 */ /* 0x000fea0003800000 */
[----:B------:R-:W0:Y:S01]  /*16c0*/  SHFL.IDX PT, R0, R154, RZ, 0x1f ;  /* 0x00001fff9a007589 */ /* 0x000e2200000e0000 */
[----:B------:R-:W1:Y:S01]  /*16d0*/  S2UR UR6, SR_CgaCtaId ;  /* 0x00000000000679c3 */ /* 0x000e620000008800 */
[----:B------:R-:W-:Y:S01]  /*16e0*/  UMOV UR45, 0x400 ;  /* 0x00000400002d7882 */ /* 0x000fe20000000000 */
[----:B0-----:R-:W-:Y:S01]  /*16f0*/  R2UR UR44, R0 ;  /* 0x00000000002c72ca */ /* 0x001fe200000e0000 */
[----:B-1----:R-:W-:-:S12]  /*1700*/  ULEA UR45, UR6, UR45, 0x18 ;  /* 0x0000002d062d7291 */ /* 0x002fd8000f8ec03f */
[----:B------:R-:W-:Y:S02]  /*1710*/  UIMAD.WIDE UR4, UR44, 0x55555556, URZ ;  /* 0x555555562c0478a5 */ /* 0x000fe4000f8e023f */
[----:B------:R-:W-:Y:S02]  /*1720*/  UIADD3 UR4, UR45, 0x8400, URZ ;  /* 0x000084002d047890 */ /* 0x000fe4000fffe03f */
[----:B------:R-:W-:Y:S02]  /*1730*/  ULEA.HI UR5, UR5, UR5, URZ, 0x1 ;  /* 0x0000000505057291 */ /* 0x000fe4000f8f083f */
[----:B------:R-:W-:Y:S02]  /*1740*/  ULOP3.LUT UP0, URZ, UR4, 0x3ff, URZ, 0xc0, !UPT ;  /* 0x000003ff043f7892 */ /* 0x000fe4000f80c03f */
[----:B------:R-:W-:-:S04]  /*1750*/  UIMAD UR5, UR5, -0x3, UR44 ;  /* 0xfffffffd050578a4 */ /* 0x000fc8000f8e022c */
[----:B------:R-:W-:Y:S01]  /*1760*/  PLOP3.LUT P0, PT, PT, PT, UP0, 0x80, 0x0 ;  /* 0x000000000000781c */ /* 0x000fe20003f0f008 */
[----:B------:R-:W-:-:S04]  /*1770*/  ULEA UR5, UR5, UR4, 0xd ;  /* 0x0000000405057291 */ /* 0x000fc8000f8e683f */
[----:B------:R-:W-:-:S04]  /*1780*/  USHF.R.U32.HI UR5, URZ, 0x4, UR5 ;  /* 0x000000043f057899 */ /* 0x000fc80008011605 */
        /* <DEDUP_REMOVED lines=18> */
.L_x_13444:
        /* <DEDUP_REMOVED lines=9> */
.L_x_13617:
[----:B------:R-:W-:Y:S05]  /*1940*/  @!P0 BRA `(.L_x_13446) ;  /* 0x0000000000048947 */ /* 0x000fea0003800000 */
[----:B------:R-:W-:Y:S01]  /*1950*/  BPT.TRAP 0x1 ;  /* 0x000000040000795c */ /* 0x000fe20000300000 */
.L_x_13446:
[----:B------:R-:W-:Y:S02]  /*1960*/  IMAD.U32 R5, RZ, RZ, UR37 ;  /* 0x00000025ff057e24 */ /* 0x000fe4000f8e00ff */
[----:B0-----:R-:W-:-:S03]  /*1970*/  IMAD.U32 R0, RZ, RZ, UR36 ;  /* 0x00000024ff007e24 */ /* 0x001fc6000f8e00ff */
[----:B------:R-:W-:Y:S02]  /*1980*/  LEA R5, R5, UR45, 0x3 ;  /* 0x0000002d05057c11 */ /* 0x000fe4000f8e18ff */
[----:B------:R-:W-:-:S04]  /*1990*/  SHF.L.U32 R0, R0, 0x1f, RZ ;  /* 0x0000001f00007819 */ /* 0x000fc800000006ff */
[----:B------:R0:W1:Y:S01]  /*19a0*/  SYNCS.PHASECHK.TRANS64.TRYWAIT P2, [R5+URZ+0x16830], R0 ;  /* 0x01683000050075a7 */ /* 0x000062000804017f */
[----:B------:R-:W-:Y:S05]  /*19b0*/  @!P0 BRA `(.L_x_13447) ;  /* 0x0000000000048947 */ /* 0x000fea0003800000 */
[----:B------:R-:W-:Y:S01]  /*19c0*/  BPT.TRAP 0x1 ;  /* 0x000000040000795c */ /* 0x000fe20000300000 */
.L_x_13447:
[----:B------:R-:W2:Y:S02]  /*19d0*/  S2R R2, SR_TID.X ;  /* 0x0000000000027919 */ /* 0x000ea40000002100 */
[----:B--2---:R-:W-:Y:S01]  /*19e0*/  LOP3.LUT P1, RZ, R2, 0x7f, RZ, 0xc0, !PT ;  /* 0x0000007f02ff7812 */ /* 0x004fe2000782c0ff */
[----:B-1----:R-:W-:-:S12]  /*19f0*/  @P2 BRA `(.L_x_13448) ;  /* 0x0000000000082947 */ /* 0x002fd80003800000 */
[----:B------:R-:W1:Y:S02]  /*1a00*/  SYNCS.PHASECHK.TRANS64.TRYWAIT P2, [R5+URZ+0x16830], R0 ;  /* 0x01683000050075a7 */ /* 0x000e64000804017f */
[----:B-1----:R-:W-:Y:S05]  /*1a10*/  @!P2 BRA `(.L_x_13449) ;  /* 0x000001080044a947 */ /* 0x002fea0003800000 */
.L_x_13448:
        /* <DEDUP_REMOVED lines=17> */
[----:B------:R-:W-:-:S02]  /*1b30*/  ULEA UR18, UR37, UR20, 0xa ;  /* 0x0000001425127291 */ /* 0x000fc4000f8e503f */
[----:B------:R-:W-:Y:S01]  /*1b40*/  UIADD3 UR8, UR16, 0x4, URZ ;  /* 0x0000000410087890 */ /* 0x000fe2000fffe03f */
[----:B------:R-:W-:Y:S01]  /*1b50*/  IMAD R9, R88, R3, 0x80 ;  /* 0x0000008058097424 */ /* 0x000fe200078e0203 */
[----:B------:R-:W-:Y:S02]  /*1b60*/  UIADD3 UR6, UR18, 0x2, URZ ;  /* 0x0000000212067890 */ /* 0x000fe4000fffe03f */
        /* <DEDUP_REMOVED lines=10> */
[----:B------:R-:W-:Y:S01]  /*1c10*/  ULDC UR22, c[0x0][0x9dc] ;  /* 0x0002770000167ab9 */ /* 0x000fe20000000800 */
[----:B------:R-:W-:-:S02]  /*1c20*/  WARPGROUP.DEPBAR.LE gsb0, 0x0 ;  /* 0x00008000000079c5 */ /* 0x000fc40000010000 */
        /* <DEDUP_REMOVED lines=11> */
[----:B------:R-:W-:Y:S01]  /*1ce0*/  ULDC.64 UR6, c[0x0][0x9e0] ;  /* 0x0002780000067ab9 */ /* 0x000fe20000000a00 */
[----:B------:R-:W-:Y:S01]  /*1cf0*/  LEA R5, R88, 0xffffff80, 0x7 ;  /* 0xffffff8058057811 */ /* 0x000fe200078e38ff */
        /* <DEDUP_REMOVED lines=35> */
.L_x_13452:
[----:B------:R-:W-:-:S06]  /*1f30*/  UISETP.NE.AND UP2, UPT, UR7, 0x1, UPT ;  /* 0x000000010700788c */ /* 0x000fcc000bf45270 */
[----:B------:R-:W-:-:S05]  /*1f40*/  PLOP3.LUT P2, PT, PT, PT, UP2, 0x80, 0x0 ;  /* 0x000000000000781c */ /* 0x000fca0003f4f028 */
[----:B------:R-:W-:-:S08]  /*1f50*/  @UP2 ULDC.64 UR10, c[0x0][0x9e8] ;  /* 0x00027a00000a2ab9 */ /* 0x000fd00000000a00 */
[----:B------:R-:W-:-:S05]  /*1f60*/  @P2 IMAD.HI.U32 R3, R8, UR10, RZ ;  /* 0x0000000a08032c27 */ /* 0x000fca000f8e00ff */
[----:B------:R-:W-:-:S07]  /*1f70*/  @P2 SHF.R.U32.HI R8, RZ, UR11, R3 ;  /* 0x0000000bff082c19 */ /* 0x000fce0008011603 */
.L_x_13453:
[----:B------:R-:W-:Y:S05]  /*1f80*/  BSYNC B0 ;  /* 0x0000000000007941 */ /* 0x000fea0003800000 */
.L_x_13451:
[----:B------:R-:W-:-:S04]  /*1f90*/  IMAD R3, R8, UR7, -R5 ;  /* 0x0000000708037c24 */ /* 0x000fc8000f8e0a05 */
[----:B------:R-:W-:-:S05]  /*1fa0*/  IMAD R3, R16, -0x2, R3 ;  /* 0xfffffffe10037824 */ /* 0x000fca00078e0203 */
[----:B------:R-:W-:Y:S02]  /*1fb0*/  VIMNMX R4, R4, R3, !PT ;  /* 0x0000000304047248 */ /* 0x000fe40007fe0100 */
[----:B------:R-:W-:-:S07]  /*1fc0*/  VIADDMNMX R0, R3, UR7, R0, PT ;  /* 0x0000000703007c46 */ /* 0x000fce000b800100 */
.L_x_13450:
        /* <DEDUP_REMOVED lines=203> */
.L_x_13456:
[----:B------:R-:W-:-:S06]  /*2c80*/  UISETP.NE.AND UP2, UPT, UR7, 0x1, UPT ;  /* 0x000000010700788c */ /* 0x000fcc000bf45270 */
[----:B------:R-:W-:-:S05]  /*2c90*/  PLOP3.LUT P6, PT, PT, PT, UP2, 0x80, 0x0 ;  /* 0x000000000000781c */ /* 0x000fca0003fcf028 */
[----:B------:R-:W-:-:S08]  /*2ca0*/  @UP2 ULDC.64 UR10, c[0x0][0x9e8] ;  /* 0x00027a00000a2ab9 */ /* 0x000fd00000000a00 */
[----:B------:R-:W-:Y:S01]  /*2cb0*/  @P6 IMAD.HI.U32 R8, R2, UR10, RZ ;  /* 0x0000000a02086c27 */ /* 0x000fe2000f8e00ff */
[----:B------:R-:W-:-:S13]  /*2cc0*/  PLOP3.LUT P6, PT, PT, PT, UP2, 0x80, 0x0 ;  /* 0x000000000000781c */ /* 0x000fda0003fcf028 */
[----:B------:R-:W-:-:S07]  /*2cd0*/  @P6 SHF.R.U32.HI R2, RZ, UR11, R8 ;  /* 0x0000000bff026c19 */ /* 0x000fce0008011608 */
.L_x_13457:
[----:B------:R-:W-:Y:S05]  /*2ce0*/  BSYNC B0 ;  /* 0x0000000000007941 */ /* 0x000fea0003800000 */
.L_x_13455:
[----:B------:R-:W-:-:S04]  /*2cf0*/  IMAD R5, R2, UR7, -R5 ;  /* 0x0000000702057c24 */ /* 0x000fc8000f8e0a05 */
[----:B------:R-:W-:-:S05]  /*2d00*/  IMAD R5, R16, -0x2, R5 ;  /* 0xfffffffe10057824 */ /* 0x000fca00078e0205 */
[----:B------:R-:W-:Y:S02]  /*2d10*/  VIMNMX R4, R4, R5, !PT ;  /* 0x0000000504047248 */ /* 0x000fe40007fe0100 */
[----:B------:R-:W-:-:S07]  /*2d20*/  VIADDMNMX R0, R5, UR7, R0, PT ;  /* 0x0000000705007c46 */ /* 0x000fce000b800100 */
.L_x_13454:
        /* <DEDUP_REMOVED lines=92> */
[----:B------:R-:W-:Y:S02]  /*32f0*/  ISETP.GT.AND P5, PT, R4, 0x78, !P5 ;  /* 0x000000780400780c */ /* 0x000fe40006fa4270 */
[C---:B------:R-:W-:Y:S02]  /*3300*/  ISETP.LT.OR P2, PT, R0.reuse, 0x32, P2 ;  /* 0x000000320000780c */ /* 0x040fe40001741670 */
[----:B------:R-:W-:-:S02]  /*3310*/  ISETP.LT.OR P3, PT, R0, 0x71, P3 ;  /* 0x000000710000780c */ /* 0x000fc40001f61670 */
        /* <DEDUP_REMOVED lines=79> */
[----:B------:R-:W-:Y:S01]  /*3810*/  MUFU.EX2 R148, R148 ;  /* 0x0000009400947308 */ /* 0x000fe20000000800 */
[----:B------:R-:W-:Y:S01]  /*3820*/  FMNMX.FTZ R10, R30, R9, !PT ;  /* 0x000000091e0a7209 */ /* 0x000fe20007810000 */
[--C-:B------:R-:W-:Y:S01]  /*3830*/  FFMA.FTZ R144, R32, UR10, -R8.reuse ;  /* 0x0000000a20907c23 */ /* 0x100fe20008010808 */
[----:B------:R-:W-:Y:S01]  /*3840*/  ISETP.LT.OR P2, PT, R0, 0x6a, P2 ;  /* 0x0000006a0000780c */ /* 0x000fe20001741670 */
[--C-:B------:R-:W-:Y:S01]  /*3850*/  FFMA.FTZ R146, R36, UR10, -R8.reuse ;  /* 0x0000000a24927c23 */ /* 0x100fe20008010808 */
[----:B------:R-:W-:Y:S01]  /*3860*/  FMNMX.FTZ R9, R31, R10, !PT ;  /* 0x0000000a1f097209 */ /* 0x000fe20007810000 */
[--C-:B------:R-:W-:Y:S01]  /*3870*/  FFMA.FTZ R37, R37, UR10, -R8.reuse ;  /* 0x0000000a25257c23 */ /* 0x100fe20008010808 */
[----:B------:R-:W-:Y:S01]  /*3880*/  FSEL R79, R79, -INF , !P2 ;  /* 0xff8000004f4f7808 */ /* 0x000fe20005000000 */
[----:B------:R-:W0:Y:S01]  /*3890*/  MUFU.EX2 R3, R3 ;  /* 0x0000000300037308 */ /* 0x000e220000000800 */
        /* <DEDUP_REMOVED lines=34> */
[----:B------:R5:W4:Y:S01]  /*3ac0*/  MUFU.EX2 R11, R37 ;  /* 0x00000025000b7308 */ /* 0x000b220000000800 */
[----:B------:R-:W-:-:S04]  /*3ad0*/  FMNMX.FTZ R10, R58, R15, !PT ;  /* 0x0000000f3a0a7209 */ /* 0x000fc80007810000 */
[----:B------:R-:W-:-:S03]  /*3ae0*/  FMNMX.FTZ R21, R59, R10, !PT ;  /* 0x0000000a3b157209 */ /* 0x000fc60007810000 */
[----:B------:R-:W-:Y:S01]  /*3af0*/  MUFU.EX2 R15, R45 ;  /* 0x0000002d000f7308 */ /* 0x000fe20000000800 */
[----:B------:R-:W-:Y:S01]  /*3b00*/  FMNMX.FTZ R10, R62, R21, !PT ;  /* 0x000000153e0a7209 */ /* 0x000fe20007810000 */
[----:B-----5:R-:W-:-:S03]  /*3b10*/  FFMA.FTZ R37, R65, UR10, -R8 ;  /* 0x0000000a41257c23 */ /* 0x020fc60008010808 */
[----:B------:R-:W-:-:S03]  /*3b20*/  FMNMX.FTZ R21, R63, R10, !PT ;  /* 0x0000000a3f157209 */ /* 0x000fc60007810000 */
[----:B------:R-:W5:Y:S01]  /*3b30*/  MUFU.EX2 R140, R140 ;  /* 0x0000008c008c7308 */ /* 0x000f620000000800 */
[----:B------:R-:W-:-:S04]  /*3b40*/  FMNMX.FTZ R10, R66, R21, !PT ;  /* 0x00000015420a7209 */ /* 0x000fc80007810000 */
        /* <DEDUP_REMOVED lines=8> */
[----:B------:R0:W-:Y:S01]  /*3bd0*/  MUFU.EX2 R25, R53 ;  /* 0x0000003500197308 */ /* 0x0001e20000000800 */
[----:B------:R-:W-:Y:S01]  /*3be0*/  FMNMX.FTZ R4, R78, R29, !PT ;  /* 0x0000001d4e047209 */ /* 0x000fe20007810000 */
[----:B-1----:R-:W-:-:S03]  /*3bf0*/  FFMA.FTZ R49, R77, UR10, -R8 ;  /* 0x0000000a4d317c23 */ /* 0x002fc60008010808 */
[----:B------:R-:W-:-:S03]  /*3c00*/  FMNMX.FTZ R29, R79, R4, !PT ;  /* 0x000000044f1d7209 */ /* 0x000fc60007810000 */
[----:B------:R-:W-:Y:S01]  /*3c10*/  MUFU.EX2 R142, R142 ;  /* 0x0000008e008e7308 */ /* 0x000fe20000000800 */
[----:B------:R-:W-:Y:S01]  /*3c20*/  FMNMX.FTZ R4, R82, R29, !PT ;  /* 0x0000001d52047209 */ /* 0x000fe20007810000 */
[----:B0-----:R-:W-:-:S03]  /*3c30*/  FFMA.FTZ R53, R81, UR10, -R8 ;  /* 0x0000000a51357c23 */ /* 0x001fc60008010808 */
[----:B------:R-:W-:-:S03]  /*3c40*/  FMNMX.FTZ R33, R83, R4, !PT ;  /* 0x0000000453217209 */ /* 0x000fc60007810000 */
[----:B------:R0:W-:Y:S01]  /*3c50*/  MUFU.EX2 R29, R57 ;  /* 0x00000039001d7308 */ /* 0x0001e20000000800 */
[----:B------:R-:W-:Y:S01]  /*3c60*/  FMNMX.FTZ R0, R86, R33, !PT ;  /* 0x0000002156007209 */ /* 0x000fe20007810000 */
[----:B------:R-:W-:-:S03]  /*3c70*/  FFMA.FTZ R33, R61, UR10, -R8 ;  /* 0x0000000a3d217c23 */ /* 0x000fc60008010808 */
[----:B------:R-:W-:-:S03]  /*3c80*/  FMNMX.FTZ R0, R87, R0, !PT ;  /* 0x0000000057007209 */ /* 0x000fc60007810000 */
[----:B------:R-:W-:Y:S02]  /*3c90*/  MUFU.EX2 R136, R136 ;  /* 0x0000008800887308 */ /* 0x000fe40000000800 */
[----:B------:R-:W1:Y:S06]  /*3ca0*/  SHFL.BFLY PT, R45, R0, 0x2, 0x1f ;  /* 0x0c401f00002d7f89 */ /* 0x000e6c00000e0000 */
[----:B------:R-:W-:Y:S08]  /*3cb0*/  MUFU.EX2 R138, R138 ;  /* 0x0000008a008a7308 */ /* 0x000ff00000000800 */
[----:B------:R-:W-:Y:S08]  /*3cc0*/  MUFU.EX2 R132, R132 ;  /* 0x0000008400847308 */ /* 0x000ff00000000800 */
[----:B------:R-:W-:Y:S01]  /*3cd0*/  MUFU.EX2 R134, R134 ;  /* 0x0000008600867308 */ /* 0x000fe20000000800 */
[----:B-1----:R-:W-:Y:S01]  /*3ce0*/  FMNMX.FTZ R4, R0, R45, !PT ;  /* 0x0000002d00047209 */ /* 0x002fe20007810000 */
[----:B------:R-:W-:-:S04]  /*3cf0*/  FFMA.FTZ R45, R73, UR10, -R8 ;  /* 0x0000000a492d7c23 */ /* 0x000fc80008010808 */
[----:B0-----:R-:W0:Y:S02]  /*3d00*/  SHFL.BFLY PT, R57, R4, 0x1, 0x1f ;  /* 0x0c201f0004397f89 */ /* 0x001e2400000e0000 */
[----:B------:R-:W-:Y:S08]  /*3d10*/  MUFU.EX2 R33, R33 ;  /* 0x0000002100217308 */ /* 0x000ff00000000800 */
[----:B------:R-:W-:Y:S08]  /*3d20*/  MUFU.EX2 R128, R128 ;  /* 0x0000008000807308 */ /* 0x000ff00000000800 */
[----:B------:R-:W-:Y:S01]  /*3d30*/  MUFU.EX2 R37, R37 ;  /* 0x0000002500257308 */ /* 0x000fe20000000800 */
[----:B0-----:R-:W-:Y:S01]  /*3d40*/  FMNMX.FTZ R0, R4, R57, !PT ;  /* 0x0000003904007209 */ /* 0x001fe20007810000 */
        /* <DEDUP_REMOVED lines=8> */
[----:B------:R-:W-:Y:S01]  /*3dd0*/  FADD.FTZ R27, R148, R3 ;  /* 0x00000003941b7221 */ /* 0x000fe20000010000 */
[--C-:B------:R-:W-:Y:S01]  /*3de0*/  FFMA.FTZ R149, R26, UR10, -R28.reuse ;  /* 0x0000000a1a957c23 */ /* 0x100fe2000801081c */
[--C-:B------:R-:W-:Y:S01]  /*3df0*/  FFMA.FTZ R151, R30, UR10, -R28.reuse ;  /* 0x0000000a1e977c23 */ /* 0x100fe2000801081c */
[--C-:B------:R-:W-:Y:S01]  /*3e00*/  FFMA.FTZ R8, R31, UR10, -R28.reuse ;  /* 0x0000000a1f087c23 */ /* 0x100fe2000801081c */
[----:B------:R-:W-:Y:S01]  /*3e10*/  FADD.FTZ R26, R150, R27 ;  /* 0x0000001b961a7221 */ /* 0x000fe20000010000 */
[----:B------:R-:W-:Y:S01]  /*3e20*/  MUFU.EX2 R4, R4 ;  /* 0x0000000400047308 */ /* 0x000fe20000000800 */
[--C-:B------:R-:W-:Y:S01]  /*3e30*/  FFMA.FTZ R145, R34, UR10, -R28.reuse ;  /* 0x0000000a22917c23 */ /* 0x100fe2000801081c */
[----:B------:R-:W-:Y:S01]  /*3e40*/  FFMA.FTZ R10, R35, UR10, -R28 ;  /* 0x0000000a230a7c23 */ /* 0x000fe2000801081c */
[----:B--2---:R-:W-:Y:S01]  /*3e50*/  FADD.FTZ R27, R5, R26 ;  /* 0x0000001a051b7221 */ /* 0x004fe20000010000 */
[--C-:B------:R-:W-:Y:S01]  /*3e60*/  FFMA.FTZ R147, R38, UR10, -R28.reuse ;  /* 0x0000000a26937c23 */ /* 0x100fe2000801081c */
[--C-:B------:R-:W-:Y:S01]  /*3e70*/  FFMA.FTZ R12, R39, UR10, -R28.reuse ;  /* 0x0000000a270c7c23 */ /* 0x100fe2000801081c */
[--C-:B------:R-:W-:Y:S01]  /*3e80*/  FFMA.FTZ R141, R42, UR10, -R28.reuse ;  /* 0x0000000a2a8d7c23 */ /* 0x100fe2000801081c */
[----:B---3--:R-:W-:Y:S01]  /*3e90*/  FADD.FTZ R30, R144, R27 ;  /* 0x0000001b901e7221 */ /* 0x008fe20000010000 */
[----:B------:R-:W0:Y:S01]  /*3ea0*/  MUFU.EX2 R149, R149 ;  /* 0x0000009500957308 */ /* 0x000e220000000800 */
[--C-:B------:R-:W-:Y:S01]  /*3eb0*/  FFMA.FTZ R14, R43, UR10, -R28.reuse ;  /* 0x0000000a2b0e7c23 */ /* 0x100fe2000801081c */
[----:B------:R-:W-:Y:S01]  /*3ec0*/  FFMA.FTZ R143, R46, UR10, -R28 ;  /* 0x0000000a2e8f7c23 */ /* 0x000fe2000801081c */
[----:B------:R-:W-:Y:S01]  /*3ed0*/  FADD.FTZ R27, R9, R30 ;  /* 0x0000001e091b7221 */ /* 0x000fe20000010000 */
[--C-:B------:R-:W-:Y:S01]  /*3ee0*/  FFMA.FTZ R20, R47, UR10, -R28.reuse ;  /* 0x0000000a2f147c23 */ /* 0x100fe2000801081c */
[--C-:B------:R-:W-:Y:S01]  /*3ef0*/  FFMA.FTZ R137, R50, UR10, -R28.reuse ;  /* 0x0000000a32897c23 */ /* 0x100fe2000801081c */
[--C-:B------:R-:W-:Y:S01]  /*3f00*/  FFMA.FTZ R24, R51, UR10, -R28.reuse ;  /* 0x0000000a33187c23 */ /* 0x100fe2000801081c */
[----:B----4-:R-:W-:Y:S01]  /*3f10*/  FADD.FTZ R30, R146, R27 ;  /* 0x0000001b921e7221 */ /* 0x010fe20000010000 */
[----:B------:R-:W1:Y:S01]  /*3f20*/  MUFU.EX2 R151, R151 ;  /* 0x0000009700977308 */ /* 0x000e620000000800 */
[--C-:B------:R-:W-:Y:S01]  /*3f30*/  FFMA.FTZ R139, R54, UR10, -R28.reuse ;  /* 0x0000000a368b7c23 */ /* 0x100fe2000801081c */
[----:B------:R-:W-:Y:S01]  /*3f40*/  FFMA.FTZ R26, R55, UR10, -R28 ;  /* 0x0000000a371a7c23 */ /* 0x000fe2000801081c */
[----:B------:R-:W-:Y:S01]  /*3f50*/  FADD.FTZ R27, R11, R30 ;  /* 0x0000001e0b1b7221 */ /* 0x000fe20000010000 */
[--C-:B------:R-:W-:Y:S01]  /*3f60*/  FFMA.FTZ R133, R58, UR10, -R28.reuse ;  /* 0x0000000a3a857c23 */ /* 0x100fe2000801081c */
[----:B------:R-:W-:Y:S01]  /*3f70*/  FFMA.FTZ R30, R59, UR10, -R28 ;  /* 0x0000000a3b1e7c23 */ /* 0x000fe2000801081c */
[----:B------:R-:W-:Y:S01]  /*3f80*/  F2FP.F16.F32.PACK_AB R148, R3, R148 ;  /* 0x000000940394723e */ /* 0x000fe200000000ff */
[----:B-----5:R-:W-:Y:S01]  /*3f90*/  FADD.FTZ R32, R140, R27 ;  /* 0x0000001b8c207221 */ /* 0x020fe20000010000 */
[----:B------:R-:W2:Y:S01]  /*3fa0*/  MUFU.EX2 R8, R8 ;  /* 0x0000000800087308 */ /* 0x000ea20000000800 */
[----:B0-----:R-:W-:Y:S01]  /*3fb0*/  FADD.FTZ R34, R149, R4 ;  /* 0x0000000495227221 */ /* 0x001fe20000010000 */
[----:B------:R-:W-:Y:S01]  /*3fc0*/  FFMA.FTZ R135, R62, UR10, -R28 ;  /* 0x0000000a3e877c23 */ /* 0x000fe2000801081c */
[----:B------:R-:W-:Y:S01]  /*3fd0*/  FADD.FTZ R27, R13, R32 ;  /* 0x000000200d1b7221 */ /* 0x000fe20000010000 */
[--C-:B------:R-:W-:Y:S01]  /*3fe0*/  FFMA.FTZ R129, R66, UR10, -R28.reuse ;  /* 0x0000000a42817c23 */ /* 0x100fe2000801081c */
[--C-:B------:R-:W-:Y:S01]  /*3ff0*/  FFMA.FTZ R131, R70, UR10, -R28.reuse ;  /* 0x0000000a46837c23 */ /* 0x100fe2000801081c */
[----:B------:R-:W-:Y:S01]  /*4000*/  FFMA.FTZ R71, R71, UR10, -R28 ;  /* 0x0000000a47477c23 */ /* 0x000fe2000801081c */
[----:B------:R-:W-:Y:S01]  /*4010*/  FADD.FTZ R32, R142, R27 ;  /* 0x0000001b8e207221 */ /* 0x000fe20000010000 */
[----:B------:R-:W0:Y:S01]  /*4020*/  MUFU.EX2 R145, R145 ;  /* 0x0000009100917308 */ /* 0x000e220000000800 */
[----:B-1----:R-:W-:Y:S01]  /*4030*/  FADD.FTZ R27, R151, R34 ;  /* 0x00000022971b7221 */ /* 0x002fe20000010000 */
[----:B------:R-:W-:Y:S01]  /*4040*/  FFMA.FTZ R74, R74, UR10, -R28 ;  /* 0x0000000a4a4a7c23 */ /* 0x000fe2000801081c */
[----:B------:R-:W-:Y:S01]  /*4050*/  FADD.FTZ R31, R15, R32 ;  /* 0x000000200f1f7221 */ /* 0x000fe20000010000 */
[--C-:B------:R-:W-:Y:S01]  /*4060*/  FFMA.FTZ R32, R63, UR10, -R28.reuse ;  /* 0x0000000a3f207c23 */ /* 0x100fe2000801081c */
[--C-:B------:R-:W-:Y:S01]  /*4070*/  FFMA.FTZ R75, R75, UR10, -R28.reuse ;  /* 0x0000000a4b4b7c23 */ /* 0x100fe2000801081c */
[--C-:B------:R-:W-:Y:S01]  /*4080*/  FFMA.FTZ R78, R78, UR10, -R28.reuse ;  /* 0x0000000a4e4e7c23 */ /* 0x100fe2000801081c */
[----:B------:R-:W-:Y:S01]  /*4090*/  FADD.FTZ R36, R136, R31 ;  /* 0x0000001f88247221 */ /* 0x000fe20000010000 */
[----:B------:R-:W1:Y:S01]  /*40a0*/  MUFU.EX2 R10, R10 ;  /* 0x0000000a000a7308 */ /* 0x000e620000000800 */
[----:B--2---:R-:W-:Y:S01]  /*40b0*/  FADD.FTZ R34, R8, R27 ;  /* 0x0000001b08227221 */ /* 0x004fe20000010000 */
[----:B------:R-:W-:Y:S01]  /*40c0*/  FFMA.FTZ R79, R79, UR10, -R28 ;  /* 0x0000000a4f4f7c23 */ /* 0x000fe2000801081c */
[----:B------:R-:W-:Y:S01]  /*40d0*/  FADD.FTZ R31, R21, R36 ;  /* 0x00000024151f7221 */ /* 0x000fe20000010000 */
[--C-:B------:R-:W-:Y:S01]  /*40e0*/  FFMA.FTZ R82, R82, UR10, -R28.reuse ;  /* 0x0000000a52527c23 */ /* 0x100fe2000801081c */
[----:B------:R-:W-:Y:S01]  /*40f0*/  F2FP.F16.F32.PACK_AB R150, R5, R150 ;  /* 0x000000960596723e */ /* 0x000fe200000000ff */
[----:B------:R-:W-:Y:S01]  /*4100*/  FFMA.FTZ R83, R83, UR10, -R28 ;  /* 0x0000000a53537c23 */ /* 0x000fe2000801081c */
[----:B------:R-:W-:Y:S01]  /*4110*/  FADD.FTZ R38, R138, R31 ;  /* 0x0000001f8a267221 */ /* 0x000fe20000010000 */
[----:B------:R-:W2:Y:S01]  /*4120*/  MUFU.EX2 R147, R147 ;  /* 0x0000009300937308 */ /* 0x000ea20000000800 */
[----:B0-----:R-:W-:Y:S01]  /*4130*/  FADD.FTZ R27, R145, R34 ;  /* 0x00000022911b7221 */ /* 0x001fe20000010000 */
[----:B------:R-:W-:Y:S01]  /*4140*/  FFMA.FTZ R34, R67, UR10, -R28 ;  /* 0x0000000a43227c23 */ /* 0x000fe2000801081c */
[----:B------:R-:W-:Y:S01]  /*4150*/  FADD.FTZ R31, R25, R38 ;  /* 0x00000026191f7221 */ /* 0x000fe20000010000 */
[----:B------:R-:W-:Y:S01]  /*4160*/  F2FP.F16.F32.PACK_AB R149, R4, R149 ;  /* 0x000000950495723e */ /* 0x000fe200000000ff */
[--C-:B------:R-:W-:Y:S01]  /*4170*/  FFMA.FTZ R86, R86, UR10, -R28.reuse ;  /* 0x0000000a56567c23 */ /* 0x100fe2000801081c */
[----:B------:R-:W-:Y:S01]  /*4180*/  FFMA.FTZ R28, R87, UR10, -R28 ;  /* 0x0000000a571c7c23 */ /* 0x000fe2000801081c */
[----:B------:R-:W-:Y:S01]  /*4190*/  FADD.FTZ R38, R132, R31 ;  /* 0x0000001f84267221 */ /* 0x000fe20000010000 */
[----:B------:R-:W0:Y:S01]  /*41a0*/  MUFU.EX2 R12, R12 ;  /* 0x0000000c000c7308 */ /* 0x000e220000000800 */
[----:B-1----:R-:W-:Y:S01]  /*41b0*/  FADD.FTZ R36, R10, R27 ;  /* 0x0000001b0a247221 */ /* 0x002fe20000010000 */
[----:B------:R-:W-:Y:S01]  /*41c0*/  F2FP.F16.F32.PACK_AB R144, R9, R144 ;  /* 0x000000900990723e */ /* 0x000fe200000000ff */
[----:B------:R-:W-:Y:S01]  /*41d0*/  FADD.FTZ R31, R29, R38 ;  /* 0x000000261d1f7221 */ /* 0x000fe20000010000 */
[----:B------:R-:W-:-:S02]  /*41e0*/  F2FP.F16.F32.PACK_AB R146, R11, R146 ;  /* 0x000000920b92723e */ /* 0x000fc400000000ff */
[----:B------:R-:W-:Y:S01]  /*41f0*/  F2FP.F16.F32.PACK_AB R140, R13, R140 ;  /* 0x0000008c0d8c723e */ /* 0x000fe200000000ff */
[----:B------:R-:W-:Y:S01]  /*4200*/  FADD.FTZ R38, R134, R31 ;  /* 0x0000001f86267221 */ /* 0x000fe20000010000 */
[----:B------:R-:W1:Y:S01]  /*4210*/  MUFU.EX2 R141, R141 ;  /* 0x0000008d008d7308 */ /* 0x000e620000000800 */
[----:B--2---:R-:W-:Y:S01]  /*4220*/  FADD.FTZ R27, R147, R36 ;  /* 0x00000024931b7221 */ /* 0x004fe20000010000 */
[----:B------:R-:W-:Y:S01]  /*4230*/  F2FP.F16.F32.PACK_AB R142, R15, R142 ;  /* 0x0000008e0f8e723e */ /* 0x000fe200000000ff */
[----:B------:R-:W-:Y:S01]  /*4240*/  FADD.FTZ R31, R33, R38 ;  /* 0x00000026211f7221 */ /* 0x000fe20000010000 */
[----:B------:R-:W-:Y:S02]  /*4250*/  F2FP.F16.F32.PACK_AB R136, R21, R136 ;  /* 0x000000881588723e */ /* 0x000fe400000000ff */
[----:B------:R-:W-:Y:S01]  /*4260*/  F2FP.F16.F32.PACK_AB R138, R25, R138 ;  /* 0x0000008a198a723e */ /* 0x000fe200000000ff */
[----:B------:R-:W-:Y:S01]  /*4270*/  FADD.FTZ R40, R128, R31 ;  /* 0x0000001f80287221 */ /* 0x000fe20000010000 */
[----:B------:R-:W2:Y:S01]  /*4280*/  MUFU.EX2 R14, R14 ;  /* 0x0000000e000e7308 */ /* 0x000ea20000000800 */
[----:B0-----:R-:W-:Y:S01]  /*4290*/  FADD.FTZ R36, R12, R27 ;  /* 0x0000001b0c247221 */ /* 0x001fe20000010000 */
[----:B------:R-:W-:-:S02]  /*42a0*/  F2FP.F16.F32.PACK_AB R132, R29, R132 ;  /* 0x000000841d84723e */ /* 0x000fc400000000ff */
[----:B------:R-:W-:Y:S02]  /*42b0*/  F2FP.F16.F32.PACK_AB R134, R33, R134 ;  /* 0x000000862186723e */ /* 0x000fe400000000ff */
[----:B------:R-:W-:Y:S02]  /*42c0*/  F2FP.F16.F32.PACK_AB R128, R37, R128 ;  /* 0x000000802580723e */ /* 0x000fe400000000ff */
[----:B------:R-:W0:Y:S01]  /*42d0*/  MUFU.EX2 R143, R143 ;  /* 0x0000008f008f7308 */ /* 0x000e220000000800 */
[----:B-1----:R-:W-:Y:S01]  /*42e0*/  FADD.FTZ R27, R141, R36 ;  /* 0x000000248d1b7221 */ /* 0x002fe20000010000 */
[----:B------:R-:W-:Y:S02]  /*42f0*/  F2FP.F16.F32.PACK_AB R151, R8, R151 ;  /* 0x000000970897723e */ /* 0x000fe400000000ff */
[----:B------:R-:W-:Y:S02]  /*4300*/  F2FP.F16.F32.PACK_AB R145, R10, R145 ;  /* 0x000000910a91723e */ /* 0x000fe400000000ff */
[----:B------:R-:W-:-:S02]  /*4310*/  F2FP.F16.F32.PACK_AB R147, R12, R147 ;  /* 0x000000930c93723e */ /* 0x000fc400000000ff */
[----:B------:R-:W1:Y:S01]  /*4320*/  MUFU.EX2 R20, R20 ;  /* 0x0000001400147308 */ /* 0x000e620000000800 */
[C---:B--2---:R-:W-:Y:S01]  /*4330*/  FADD.FTZ R36, R14.reuse, R27 ;  /* 0x0000001b0e247221 */ /* 0x044fe20000010000 */
[----:B------:R-:W-:-:S06]  /*4340*/  F2FP.F16.F32.PACK_AB R141, R14, R141 ;  /* 0x0000008d0e8d723e */ /* 0x000fcc00000000ff */
[----:B------:R-:W2:Y:S01]  /*4350*/  MUFU.EX2 R137, R137 ;  /* 0x0000008900897308 */ /* 0x000ea20000000800 */
[----:B0-----:R-:W-:-:S07]  /*4360*/  FADD.FTZ R27, R143, R36 ;  /* 0x000000248f1b7221 */ /* 0x001fce0000010000 */
[----:B------:R-:W0:Y:S01]  /*4370*/  MUFU.EX2 R24, R24 ;  /* 0x0000001800187308 */ /* 0x000e220000000800 */
[C---:B-1----:R-:W-:Y:S01]  /*4380*/  FADD.FTZ R38, R20.reuse, R27 ;  /* 0x0000001b14267221 */ /* 0x042fe20000010000 */
[----:B------:R-:W-:Y:S01]  /*4390*/  FADD.FTZ R27, R37, R40 ;  /* 0x00000028251b7221 */ /* 0x000fe20000010000 */
[----:B------:R-:W-:-:S03]  /*43a0*/  F2FP.F16.F32.PACK_AB R143, R20, R143 ;  /* 0x0000008f148f723e */ /* 0x000fc600000000ff */
[----:B------:R-:W-:Y:S01]  /*43b0*/  FADD.FTZ R40, R130, R27 ;  /* 0x0000001b82287221 */ /* 0x000fe20000010000 */
[----:B------:R-:W-:Y:S01]  /*43c0*/  F2FP.F16.F32.PACK_AB R130, R41, R130 ;  /* 0x000000822982723e */ /* 0x000fe200000000ff */
        /* <DEDUP_REMOVED lines=63> */
[----:B------:R-:W-:-:S06]  /*47c0*/  VIADD R3, R88, 0xfffffffe ;  /* 0xfffffffe58037836 */ /* 0x000fcc0000000000 */
[----:B------:R-:W2:Y:S01]  /*47d0*/  MUFU.EX2 R57, R57 ;  /* 0x0000003900397308 */ /* 0x000ea20000000800 */
[----:B0-----:R-:W-:Y:S01]  /*47e0*/  FADD.FTZ R40, R122, R5 ;  /* 0x000000057a287221 */ /* 0x001fe20000010000 */
[C---:B-1----:R-:W-:Y:S01]  /*47f0*/  FADD.FTZ R4, R123.reuse, R4 ;  /* 0x000000047b047221 */ /* 0x042fe20000010000 */
[----:B------:R-:W-:Y:S02]  /*4800*/  F2FP.F16.F32.PACK_AB R123, R123, R86 ;  /* 0x000000567b7b723e */ /* 0x000fe400000000ff */
        /* <DEDUP_REMOVED lines=13> */
.L_x_13459:
[----:B------:R-:W-:-:S11]  /*48e0*/  UISETP.NE.AND UP2, UPT, UR7, 0x1, UPT ;  /* 0x000000010700788c */ /* 0x000fd6000bf45270 */
[----:B------:R-:W-:Y:S02]  /*48f0*/  @UP2 ULDC.64 UR18, c[0x0][0x9e8] ;  /* 0x00027a0000122ab9 */ /* 0x000fe40000000a00 */
[----:B------:R-:W-:-:S04]  /*4900*/  UIMAD.WIDE.U32 UR14, UR11, UR18, URZ ;  /* 0x000000120b0e72a5 */ /* 0x000fc8000f8e003f */
[----:B------:R-:W-:-:S12]  /*4910*/  @UP2 USHF.R.U32.HI UR11, URZ, UR19, UR15 ;  /* 0x000000133f0b2299 */ /* 0x000fd8000801160f */
.L_x_13460:
[----:B------:R-:W-:-:S04]  /*4920*/  UIMAD UR7, UR11, UR7, UR7 ;  /* 0x000000070b0772a4 */ /* 0x000fc8000f8e0207 */
[----:B------:R-:W-:-:S04]  /*4930*/  UISETP.LT.AND UP2, UPT, UR6, UR7, UPT ;  /* 0x000000070600728c */ /* 0x000fc8000bf41270 */
[----:B------:R-:W-:-:S12]  /*4940*/  USEL UR6, UR6, UR7, UP2 ;  /* 0x0000000706067287 */ /* 0x000fd80009000000 */
.L_x_13458:
        /* <DEDUP_REMOVED lines=21> */
[----:B------:R-:W-:-:S13]  /*4aa0*/  ISETP.GE.AND P2, PT, R3, UR27, PT ;  /* 0x0000001b03007c0c */ /* 0x000fda000bf46270 */
[----:B------:R-:W-:Y:S05]  /*4ab0*/  @!P2 BRA `(.L_x_13461) ;  /* 0x0000002c0080a947 */ /* 0x000fea0003800000 */
[----:B------:R-:W-:Y:S01]  /*4ac0*/  IMAD.MOV.U32 R119, RZ, RZ, RZ ;  /* 0x000000ffff777224 */ /* 0x000fe200078e00ff */
[----:B------:R-:W-:Y:S01]  /*4ad0*/  ULDC UR23, c[0x0][0x9e4] ;  /* 0x0002790000177ab9 */ /* 0x000fe20000000800 */
[----:B------:R-:W-:Y:S01]  /*4ae0*/  ULDC UR22, c[0x0][0x9dc] ;  /* 0x0002770000167ab9 */ /* 0x000fe20000000800 */
[----:B------:R-:W-:Y:S01]  /*4af0*/  ULDC UR21, c[0x0][0x988] ;  /* 0x0002620000157ab9 */ /* 0x000fe20000000800 */
[----:B------:R-:W-:-:S05]  /*4b00*/  ULDC UR24, c[0x0][0x9e0] ;  /* 0x0002780000187ab9 */ /* 0x000fca0000000800 */
.L_x_13478:
        /* <DEDUP_REMOVED lines=9> */
.L_x_13463:
[----:B------:R-:W-:Y:S01]  /*4ba0*/  ULEA UR6, UR26, UR45, 0x3 ;  /* 0x0000002d1a067291 */ /* 0x000fe2000f8e183f */
[----:B------:R-:W-:-:S05]  /*4bb0*/  IMAD.U32 R6, RZ, RZ, UR25 ;  /* 0x00000019ff067e24 */ /* 0x000fca000f8e00ff */
[----:B------:R-:W-:-:S04]  /*4bc0*/  SHF.L.U32 R6, R6, 0x1f, RZ ;  /* 0x0000001f06067819 */ /* 0x000fc800000006ff */
[----:B------:R0:W1:Y:S01]  /*4bd0*/  SYNCS.PHASECHK.TRANS64.TRYWAIT P2, [UR6+0x16830], R6 ;  /* 0x01683006ff0075a7 */ /* 0x0000620008040146 */
[----:B------:R-:W-:Y:S05]  /*4be0*/  @!P0 BRA `(.L_x_13464) ;  /* 0x0000000000048947 */ /* 0x000fea0003800000 */
[----:B------:R-:W-:Y:S01]  /*4bf0*/  BPT.TRAP 0x1 ;  /* 0x000000040000795c */ /* 0x000fe20000300000 */
.L_x_13464:
[----:B-1----:R-:W-:Y:S05]  /*4c00*/  @P2 BRA `(.L_x_13462) ;  /* 0x0000000000082947 */ /* 0x002fea0003800000 */
[----:B------:R-:W1:Y:S02]  /*4c10*/  SYNCS.PHASECHK.TRANS64.TRYWAIT P2, [UR6+0x16830], R6 ;  /* 0x01683006ff0075a7 */ /* 0x000e640008040146 */
[----:B-1----:R-:W-:Y:S05]  /*4c20*/  @!P2 BRA `(.L_x_13465) ;  /* 0x000000d400d4a947 */ /* 0x002fea0003800000 */
.L_x_13462:
        /* <DEDUP_REMOVED lines=25> */
.L_x_13467:
[----:B------:R-:W-:Y:S01]  /*4dc0*/  ULEA UR6, UR37, UR45, 0x3 ;  /* 0x0000002d25067291 */ /* 0x000fe2000f8e183f */
[----:B------:R-:W-:-:S05]  /*4dd0*/  IMAD.U32 R6, RZ, RZ, UR36 ;  /* 0x00000024ff067e24 */ /* 0x000fca000f8e00ff */
[----:B------:R-:W-:-:S04]  /*4de0*/  SHF.L.U32 R6, R6, 0x1f, RZ ;  /* 0x0000001f06067819 */ /* 0x000fc800000006ff */
[----:B------:R0:W1:Y:S01]  /*4df0*/  SYNCS.PHASECHK.TRANS64.TRYWAIT P2, [UR6+0x16850], R6 ;  /* 0x01685006ff0075a7 */ /* 0x0000620008040146 */
[----:B------:R-:W-:Y:S05]  /*4e00*/  @!P0 BRA `(.L_x_13468) ;  /* 0x0000000000048947 */ /* 0x000fea0003800000 */
[----:B------:R-:W-:Y:S01]  /*4e10*/  BPT.TRAP 0x1 ;  /* 0x000000040000795c */ /* 0x000fe20000300000 */
.L_x_13468:
[----:B-1----:R-:W-:Y:S05]  /*4e20*/  @P2 BRA `(.L_x_13466) ;  /* 0x0000000000082947 */ /* 0x002fea0003800000 */
[----:B------:R-:W1:Y:S02]  /*4e30*/  SYNCS.PHASECHK.TRANS64.TRYWAIT P2, [UR6+0x16850], R6 ;  /* 0x01685006ff0075a7 */ /* 0x000e640008040146 */
[----:B-1----:R-:W-:Y:S05]  /*4e40*/  @!P2 BRA `(.L_x_13469) ;  /* 0x000000d40064a947 */ /* 0x002fea0003800000 */
.L_x_13466:
        /* <DEDUP_REMOVED lines=9> */
[----:B01----:R-:W0:Y:S01]  /*4ee0*/  LDC R6, c[0x0][0x2f0] ;  /* 0x0000bc00ff067b82 */ /* 0x003e220000000800 */
[----:B------:R-:W-:Y:S02]  /*4ef0*/  IMAD.SHL.U32 R13, R3, 0x80, RZ ;  /* 0x00000080030d7824 */ /* 0x000fe400078e00ff */
[----:B------:R-:W-:Y:S01]  /*4f00*/  ULEA UR10, UR37, UR6, 0xa ;  /* 0x00000006250a7291 */ /* 0x000fe2000f8e503f */
[----:B------:R-:W-:-:S02]  /*4f10*/  IMAD.U32 R10, RZ, RZ, UR26 ;  /* 0x0000001aff0a7e24 */ /* 0x000fc4000f8e00ff */
[----:B------:R-:W-:-:S03]  /*4f20*/  IADD3 R11, -R13, 0x1, RZ ;  /* 0x000000010d0b7810 */ /* 0x000fc60007ffe1ff */
[----:B------:R-:W-:Y:S01]  /*4f30*/  @!P1 LEA R10, R10, UR45, 0x3 ;  /* 0x0000002d0a0a9c11 */ /* 0x000fe2000f8e18ff */
[----:B------:R-:W-:Y:S01]  /*4f40*/  UMOV UR6, UR10 ;  /* 0x0000000a00067c82 */ /* 0x000fe20008000000 */
[----:B------:R-:W-:Y:S01]  /*4f50*/  IMAD R11, R16, -0x2, R11 ;  /* 0xfffffffe100b7824 */ /* 0x000fe200078e020b */
[----:B------:R-:W-:Y:S01]  /*4f60*/  HGMMA.64x64x16.F32 R88, R148, gdesc[UR4].tnspB, R88, gsb0 ;  /* 0x40e0000494587df0 */ /* 0x000fe20008000858 */
[----:B------:R-:W-:Y:S01]  /*4f70*/  UIADD3 UR6, UR10, 0x80, URZ ;  /* 0x000000800a067890 */ /* 0x000fe2000fffe03f */
[----:B------:R-:W-:Y:S01]  /*4f80*/  @!P1 VIADD R10, R10, 0x16840 ;  /* 0x000168400a0a9836 */ /* 0x000fe20000000000 */
[----:B------:R-:W-:-:S04]  /*4f90*/  UMOV UR7, 0x40000040 ;  /* 0x4000004000077882 */ /* 0x000fc80000000000 */
[----:B------:R-:W-:Y:S01]  /*4fa0*/  @!P1 PRMT R10, RZ, 0x654, R10 ;  /* 0x00000654ff0a9816 */ /* 0x000fe2000000000a */
[----:B------:R-:W-:Y:S02]  /*4fb0*/  WARPGROUP.DEPBAR.LE gsb0, 0x0 ;  /* 0x00008000000079c5 */ /* 0x000fe40000010000 */
[----:B------:R-:W-:-:S06]  /*4fc0*/  WARPGROUP.ARRIVE ;  /* 0x00000000000079c5 */ /* 0x000fcc0000000000 */
[----:B------:R-:W-:Y:S01]  /*4fd0*/  HGMMA.64x64x16.F32 R88, R144, gdesc[UR4].tnspB, R88, gsb0 ;  /* 0x40e0000490587df0 */ /* 0x000fe20008000858 */
[----:B------:R-:W-:Y:S01]  /*4fe0*/  UIADD3 UR6, UR10, 0x100, URZ ;  /* 0x000001000a067890 */ /* 0x000fe2000fffe03f */
[----:B------:R-:W-:Y:S01]  /*4ff0*/  UMOV UR7, 0x40000040 ;  /* 0x4000004000077882 */ /* 0x000fe20000000000 */
        /* <DEDUP_REMOVED lines=28> */
[----:B------:R-:W-:Y:S01]  /*51c0*/  @UP0 ULDC UR6, c[0x0][0x44c] ;  /* 0x0001130000060ab9 */ /* 0x000fe20000000800 */
[----:B------:R-:W-:Y:S01]  /*51d0*/  @UP0 ULDC UR7, c[0x0][0x450] ;  /* 0x0001140000070ab9 */ /* 0x000fe20000000800 */
[----:B------:R-:W-:Y:S01]  /*51e0*/  @P2 IMAD.HI.U32 R7, R20, UR6, RZ ;  /* 0x0000000614072c27 */ /* 0x000fe2000f8e00ff */
[----:B--2---:R-:W-:Y:S01]  /*51f0*/  ISETP.GE.U32.AND P2, PT, R8, 0x180, PT ;  /* 0x000001800800780c */ /* 0x004fe20003f46070 */
[----:B------:R-:W-:Y:S02]  /*5200*/  ULOP3.LUT UR6, URZ, UR22, URZ, 0x33, !UPT ;  /* 0x000000163f067292 */ /* 0x000fe4000f8e333f */
[----:B------:R-:W-:Y:S01]  /*5210*/  VIADD R8, R22, 0x9 ;  /* 0x0000000916087836 */ /* 0x000fe20000000000 */
[----:B------:R-:W-:Y:S02]  /*5220*/  @P3 SHF.R.U32.HI R20, RZ, UR7, R7 ;  /* 0x00000007ff143c19 */ /* 0x000fe40008011607 */
[----:B------:R-:W1:Y:S02]  /*5230*/  LDC R7, c[0x0][0x288] ;  /* 0x0000a200ff077b82 */ /* 0x000e640000000800 */
[----:B------:R-:W-:Y:S01]  /*5240*/  SEL R9, R8, 0x9, !P2 ;  /* 0x0000000908097807 */ /* 0x000fe20005000000 */
[----:B------:R-:W2:Y:S01]  /*5250*/  SHFL.IDX PT, R15, R20, RZ, 0x1c1f ;  /* 0x001c1fff140f7589 */ /* 0x000ea200000e0000 */
[----:B------:R-:W-:Y:S01]  /*5260*/  PLOP3.LUT P2, PT, PT, PT, UP1, 0x40, 0x0 ;  /* 0x000000000000781c */ /* 0x000fe20003f4e818 */
[----:B0-----:R-:W-:-:S04]  /*5270*/  IMAD R8, R6, UR41, R11 ;  /* 0x0000002906087c24 */ /* 0x001fc8000f8e020b */
[----:B-1----:R-:W-:-:S04]  /*5280*/  IMAD.IADD R8, R8, 0x1, -R7 ;  /* 0x0000000108087824 */ /* 0x002fc800078e0a07 */
[C---:B------:R-:W-:Y:S01]  /*5290*/  VIADD R12, R8.reuse, UR24 ;  /* 0x00000018080c7c36 */ /* 0x040fe20008000000 */
[----:B------:R-:W-:Y:S02]  /*52a0*/  WARPGROUP.DEPBAR.LE gsb0, 0x0 ;  /* 0x00008000000079c5 */ /* 0x000fe40000010000 */
[----:B------:R0:W-:Y:S06]  /*52b0*/  BAR.ARV R9, 0x100 ;  /* 0x000400090000751d */ /* 0x0001ec0000002000 */
[----:B------:R1:W-:Y:S02]  /*52c0*/  @!P1 SYNCS.ARRIVE.TRANS64.RED.A1T0 RZ, [R10+URZ], RZ ;  /* 0x000000ff0aff99a7 */ /* 0x0003e4000810043f */
[----:B-1----:R-:W-:-:S02]  /*52d0*/  VIADD R10, R8, UR6 ;  /* 0x00000006080a7c36 */ /* 0x002fc40008000000 */
[--C-:B--2---:R-:W-:Y:S02]  /*52e0*/  IMAD.IADD R8, R12, 0x1, R15.reuse ;  /* 0x000000010c087824 */ /* 0x104fe400078e020f */
[----:B0-----:R-:W-:Y:S01]  /*52f0*/  IMAD.IADD R9, R10, 0x1, R15 ;  /* 0x000000010a097824 */ /* 0x001fe200078e020f */
        /* <DEDUP_REMOVED lines=14> */
.L_x_13472:
[----:B------:R-:W-:-:S05]  /*53e0*/  IMAD.U32 R120, RZ, RZ, UR23 ;  /* 0x00000017ff787e24 */ /* 0x000fca000f8e00ff */
[----:B------:R-:W-:-:S13]  /*53f0*/  ISETP.NE.AND P2, PT, R120, 0x1, PT ;  /* 0x000000017800780c */ /* 0x000fda0003f45270 */
[----:B------:R-:W0:Y:S02]  /*5400*/  @P2 LDC.64 R14, c[0x0][0x9e8] ;  /* 0x00027a00ff0e2b82 */ /* 0x000e240000000a00 */
[----:B0-----:R-:W-:-:S05]  /*5410*/  @P2 IMAD.HI.U32 R14, R11, R14, RZ ;  /* 0x0000000e0b0e2227 */ /* 0x001fca00078e00ff */
[----:B------:R-:W-:-:S07]  /*5420*/  @P2 SHF.R.U32.HI R11, RZ, R15, R14 ;  /* 0x0000000fff0b2219 */ /* 0x000fce000001160e */
.L_x_13473:
[----:B------:R-:W-:Y:S05]  /*5430*/  BSYNC B0 ;  /* 0x0000000000007941 */ /* 0x000fea0003800000 */
.L_x_13471:
[----:B------:R-:W-:-:S04]  /*5440*/  IMAD R11, R11, R120, -R13 ;  /* 0x000000780b0b7224 */ /* 0x000fc800078e0a0d */
[----:B------:R-:W-:-:S05]  /*5450*/  IMAD R11, R16, -0x2, R11 ;  /* 0xfffffffe100b7824 */ /* 0x000fca00078e020b */
[----:B------:R-:W-:Y:S02]  /*5460*/  VIADDMNMX R8, R11, R120, R8, PT ;  /* 0x000000780b087246 */ /* 0x000fe40003800108 */
[----:B------:R-:W-:-:S07]  /*5470*/  VIMNMX R9, R9, R11, !PT ;  /* 0x0000000b09097248 */ /* 0x000fce0007fe0100 */
.L_x_13470:
        /* <DEDUP_REMOVED lines=115> */
.L_x_13476:
[----:B------:R-:W-:-:S05]  /*5bb0*/  IMAD.U32 R20, RZ, RZ, UR23 ;  /* 0x00000017ff147e24 */ /* 0x000fca000f8e00ff */
[----:B------:R-:W-:-:S13]  /*5bc0*/  ISETP.NE.AND P3, PT, R20, 0x1, PT ;  /* 0x000000011400780c */ /* 0x000fda0003f65270 */
[----:B------:R-:W0:Y:S02]  /*5bd0*/  @P3 LDC.64 R8, c[0x0][0x9e8] ;  /* 0x00027a00ff083b82 */ /* 0x000e240000000a00 */
[----:B0-----:R-:W-:-:S05]  /*5be0*/  @P3 IMAD.HI.U32 R8, R14, R8, RZ ;  /* 0x000000080e083227 */ /* 0x001fca00078e00ff */
[----:B------:R-:W-:-:S07]  /*5bf0*/  @P3 SHF.R.U32.HI R14, RZ, R9, R8 ;  /* 0x00000009ff0e3219 */ /* 0x000fce0000011608 */
.L_x_13477:
[----:B------:R-:W-:Y:S05]  /*5c00*/  BSYNC B0 ;  /* 0x0000000000007941 */ /* 0x000fea0003800000 */
.L_x_13475:
[----:B------:R-:W-:-:S04]  /*5c10*/  IMAD R13, R14, R20, -R13 ;  /* 0x000000140e0d7224 */ /* 0x000fc800078e0a0d */
[----:B------:R-:W-:-:S05]  /*5c20*/  IMAD R13, R16, -0x2, R13 ;  /* 0xfffffffe100d7824 */ /* 0x000fca00078e020d */
[----:B------:R-:W-:Y:S02]  /*5c30*/  VIADDMNMX R12, R13, R20, R12, PT ;  /* 0x000000140d0c7246 */ /* 0x000fe4000380010c */
[----:B------:R-:W-:-:S07]  /*5c40*/  VIMNMX R10, R10, R13, !PT ;  /* 0x0000000d0a0a7248 */ /* 0x000fce0007fe0100 */
.L_x_13474:
[----:B------:R-:W-:Y:S01]  /*5c50*/  FMNMX.FTZ R8, R11, R2, !PT ;  /* 0x000000020b087209 */ /* 0x000fe20007810000 */
[----:B------:R-:W-:Y:S01]  /*5c60*/  UMOV UR10, UR21 ;  /* 0x00000015000a7c82 */ /* 0x000fe20008000000 */
        /* <DEDUP_REMOVED lines=73> */
[----:B------:R-:W-:Y:S02]  /*6100*/  ISETP.LT.OR P5, PT, R12, 0x2a, P3 ;  /* 0x0000002a0c00780c */ /* 0x000fe40001fa1670 */
[----:B------:R-:W-:Y:S02]  /*6110*/  ISETP.GT.AND P3, PT, R10, 0x31, P2 ;  /* 0x000000310a00780c */ /* 0x000fe40001764270 */
[----:B------:R-:W-:Y:S02]  /*6120*/  FSEL R47, R47, -INF , !P5 ;  /* 0xff8000002f2f7808 */ /* 0x000fe40006800000 */
[----:B------:R-:W-:Y:S02]  /*6130*/  ISETP.LT.OR P4, PT, R12, 0x31, P4 ;  /* 0x000000310c00780c */ /* 0x000fe40002781670 */
[----:B------:R-:W-:Y:S02]  /*6140*/  ISETP.GT.AND P5, PT, R10, 0x38, P2 ;  /* 0x000000380a00780c */ /* 0x000fe400017a4270 */
[----:B0-----:R-:W-:-:S02]  /*6150*/  FMNMX.FTZ R13, R9, R8, !PT ;  /* 0x00000008090d7209 */ /* 0x001fc40007810000 */
[----:B------:R-:W-:Y:S02]  /*6160*/  ISETP.LT.OR P3, PT, R12, 0x32, P3 ;  /* 0x000000320c00780c */ /* 0x000fe40001f61670 */
[----:B------:R-:W-:Y:S01]  /*6170*/  FSEL R50, R50, -INF , !P4 ;  /* 0xff80000032327808 */ /* 0x000fe20006000000 */
[----:B------:R-:W0:Y:S01]  /*6180*/  SHFL.BFLY PT, R8, R13, 0x1, 0x1f ;  /* 0x0c201f000d087f89 */ /* 0x000e2200000e0000 */
[----:B------:R-:W-:Y:S02]  /*6190*/  ISETP.GT.AND P4, PT, R10, 0x39, P2 ;  /* 0x000000390a00780c */ /* 0x000fe40001784270 */
[----:B------:R-:W-:Y:S02]  /*61a0*/  FSEL R51, R51, -INF , !P3 ;  /* 0xff80000033337808 */ /* 0x000fe40005800000 */
[----:B------:R-:W-:Y:S02]  /*61b0*/  ISETP.LT.OR P5, PT, R12, 0x39, P5 ;  /* 0x000000390c00780c */ /* 0x000fe40002fa1670 */
[----:B------:R-:W-:-:S02]  /*61c0*/  ISETP.GT.AND P3, PT, R10, 0x40, P2 ;  /* 0x000000400a00780c */ /* 0x000fc40001764270 */
[----:B------:R-:W-:Y:S02]  /*61d0*/  ISETP.LT.OR P4, PT, R12, 0x3a, P4 ;  /* 0x0000003a0c00780c */ /* 0x000fe40002781670 */
[----:B------:R-:W-:Y:S02]  /*61e0*/  FSEL R54, R54, -INF , !P5 ;  /* 0xff80000036367808 */ /* 0x000fe40006800000 */
[----:B------:R-:W-:Y:S02]  /*61f0*/  ISETP.GT.AND P5, PT, R10, 0x41, P2 ;  /* 0x000000410a00780c */ /* 0x000fe400017a4270 */
[----:B------:R-:W-:Y:S02]  /*6200*/  FSEL R55, R55, -INF , !P4 ;  /* 0xff80000037377808 */ /* 0x000fe40006000000 */
[----:B------:R-:W-:Y:S02]  /*6210*/  ISETP.LT.OR P3, PT, R12, 0x41, P3 ;  /* 0x000000410c00780c */ /* 0x000fe40001f61670 */
[----:B------:R-:W-:-:S02]  /*6220*/  ISETP.GT.AND P4, PT, R10, 0x48, P2 ;  /* 0x000000480a00780c */ /* 0x000fc40001784270 */
[----:B------:R-:W-:Y:S02]  /*6230*/  ISETP.LT.OR P5, PT, R12, 0x42, P5 ;  /* 0x000000420c00780c */ /* 0x000fe40002fa1670 */
[----:B------:R-:W-:Y:S02]  /*6240*/  FSEL R58, R58, -INF , !P3 ;  /* 0xff8000003a3a7808 */ /* 0x000fe40005800000 */
[----:B0-----:R-:W-:Y:S02]  /*6250*/  FMNMX.FTZ R8, R13, R8, !PT ;  /* 0x000000080d087209 */ /* 0x001fe40007810000 */
[----:B------:R-:W-:Y:S02]  /*6260*/  ISETP.GT.AND P3, PT, R10, 0x49, P2 ;  /* 0x000000490a00780c */ /* 0x000fe40001764270 */
[C---:B------:R-:W-:Y:S01]  /*6270*/  FSETP.NEU.FTZ.AND P6, PT, R8.reuse, -INF , PT ;  /* 0xff8000000800780b */ /* 0x040fe20003fdd000 */
[----:B------:R-:W-:Y:S01]  /*6280*/  FMUL.FTZ R14, R8, UR10 ;  /* 0x0000000a080e7c20 */ /* 0x000fe20008410000 */
[----:B------:R-:W-:-:S02]  /*6290*/  FSEL R59, R59, -INF , !P5 ;  /* 0xff8000003b3b7808 */ /* 0x000fc40006800000 */
[----:B------:R-:W-:Y:S02]  /*62a0*/  ISETP.LT.OR P4, PT, R12, 0x49, P4 ;  /* 0x000000490c00780c */ /* 0x000fe40002781670 */
        /* <DEDUP_REMOVED lines=10> */
[----:B------:R-:W-:Y:S01]  /*6350*/  FSEL R62, R62, -INF , !P4 ;  /* 0xff8000003e3e7808 */ /* 0x000fe20006000000 */
[----:B------:R-:W-:Y:S01]  /*6360*/  MUFU.EX2 R148, R148 ;  /* 0x0000009400947308 */ /* 0x000fe20000000800 */
[----:B------:R-:W-:Y:S01]  /*6370*/  FMNMX.FTZ R25, R39, R20, !PT ;  /* 0x0000001427197209 */ /* 0x000fe20007810000 */
[--C-:B------:R-:W-:Y:S01]  /*6380*/  FFMA.FTZ R150, R28, UR10, -R14.reuse ;  /* 0x0000000a1c967c23 */ /* 0x100fe2000801080e */
[----:B------:R-:W-:Y:S01]  /*6390*/  ISETP.GT.AND P4, PT, R10, 0x51, P2 ;  /* 0x000000510a00780c */ /* 0x000fe20001784270 */
[--C-:B------:R-:W-:Y:S01]  /*63a0*/  FFMA.FTZ R144, R32, UR10, -R14.reuse ;  /* 0x0000000a20907c23 */ /* 0x100fe2000801080e */
[----:B------:R-:W-:Y:S01]  /*63b0*/  FMNMX.FTZ R20, R42, R25, !PT ;  /* 0x000000192a147209 */ /* 0x000fe20007810000 */
[--C-:B------:R-:W-:Y:S01]  /*63c0*/  FFMA.FTZ R25, R41, UR10, -R14.reuse ;  /* 0x0000000a29197c23 */ /* 0x100fe2000801080e */
[----:B------:R-:W-:Y:S01]  /*63d0*/  FSEL R63, R63, -INF , !P3 ;  /* 0xff8000003f3f7808 */ /* 0x000fe20005800000 */
[----:B------:R-:W-:Y:S01]  /*63e0*/  MUFU.EX2 R9, R9 ;  /* 0x0000000900097308 */ /* 0x000fe20000000800 */
[----:B------:R-:W-:Y:S01]  /*63f0*/  FMNMX.FTZ R29, R43, R20, !PT ;  /* 0x000000142b1d7209 */ /* 0x000fe20007810000 */
[--C-:B------:R-:W-:Y:S01]  /*6400*/  FFMA.FTZ R146, R36, UR10, -R14.reuse ;  /* 0x0000000a24927c23 */ /* 0x100fe2000801080e */
[----:B------:R-:W-:Y:S01]  /*6410*/  ISETP.LT.OR P5, PT, R12, 0x51, P5 ;  /* 0x000000510c00780c */ /* 0x000fe20002fa1670 */
[--C-:B------:R-:W-:Y:S01]  /*6420*/  FFMA.FTZ R140, R40, UR10, -R14.reuse ;  /* 0x0000000a288c7c23 */ /* 0x100fe2000801080e */
[----:B------:R-:W-:Y:S01]  /*6430*/  FMNMX.FTZ R20, R46, R29, !PT ;  /* 0x0000001d2e147209 */ /* 0x000fe20007810000 */
[--C-:B------:R-:W-:Y:S01]  /*6440*/  FFMA.FTZ R142, R44, UR10, -R14.reuse ;  /* 0x0000000a2c8e7c23 */ /* 0x100fe2000801080e */
[----:B------:R-:W-:Y:S01]  /*6450*/  ISETP.GT.AND P3, PT, R10, 0x58, P2 ;  /* 0x000000580a00780c */ /* 0x000fe20001764270 */
        /* <DEDUP_REMOVED lines=30> */
[----:B------:R-:W-:Y:S01]  /*6640*/  FFMA.FTZ R122, R84, UR10, -R14 ;  /* 0x0000000a547a7c23 */ /* 0x000fe2000801080e */
[----:B------:R-:W-:Y:S01]  /*6650*/  FSEL R70, R70, -INF , !P3 ;  /* 0xff80000046467808 */ /* 0x000fe20005800000 */
[----:B------:R-:W-:Y:S01]  /*6660*/  MUFU.EX2 R146, R146 ;  /* 0x0000009200927308 */ /* 0x000fe20000000800 */
[----:B------:R-:W-:-:S02]  /*6670*/  FMNMX.FTZ R37, R63, R20, !PT ;  /* 0x000000143f257209 */ /* 0x000fc40007810000 */
[----:B------:R-:W-:Y:S02]  /*6680*/  ISETP.GT.AND P3, PT, R10, 0x61, P2 ;  /* 0x000000610a00780c */ /* 0x000fe40001764270 */
[----:B------:R-:W-:Y:S01]  /*6690*/  FMNMX.FTZ R20, R66, R37, !PT ;  /* 0x0000002542147209 */ /* 0x000fe20007810000 */
[--C-:B------:R-:W-:Y:S01]  /*66a0*/  FFMA.FTZ R37, R53, UR10, -R14.reuse ;  /* 0x0000000a35257c23 */ /* 0x100fe2000801080e */
[----:B------:R-:W-:Y:S01]  /*66b0*/  FSEL R71, R71, -INF , !P5 ;  /* 0xff80000047477808 */ /* 0x000fe20006800000 */
[----:B------:R-:W-:Y:S01]  /*66c0*/  FFMA.FTZ R53, R69, UR10, -R14 ;  /* 0x0000000a45357c23 */ /* 0x000fe2000801080e */
[----:B------:R-:W-:Y:S01]  /*66d0*/  FMNMX.FTZ R41, R67, R20, !PT ;  /* 0x0000001443297209 */ /* 0x000fe20007810000 */
[----:B------:R-:W-:Y:S01]  /*66e0*/  MUFU.EX2 R21, R21 ;  /* 0x0000001500157308 */ /* 0x000fe20000000800 */
[----:B------:R-:W-:Y:S02]  /*66f0*/  ISETP.LT.OR P4, PT, R12, 0x61, P4 ;  /* 0x000000610c00780c */ /* 0x000fe40002781670 */
[----:B------:R-:W-:-:S02]  /*6700*/  FMNMX.FTZ R20, R70, R41, !PT ;  /* 0x0000002946147209 */ /* 0x000fc40007810000 */
[----:B------:R-:W-:Y:S02]  /*6710*/  ISETP.GT.AND P5, PT, R10, 0x68, P2 ;  /* 0x000000680a00780c */ /* 0x000fe400017a4270 */
        /* <DEDUP_REMOVED lines=8> */
[----:B------:R-:W-:Y:S01]  /*67a0*/  FMNMX.FTZ R20, R74, R41, !PT ;  /* 0x000000294a147209 */ /* 0x000fe20007810000 */
[--C-:B------:R-:W-:Y:S01]  /*67b0*/  FFMA.FTZ R41, R57, UR10, -R14.reuse ;  /* 0x0000000a39297c23 */ /* 0x100fe2000801080e */
[----:B------:R-:W-:Y:S01]  /*67c0*/  ISETP.LT.OR P4, PT, R12, 0x6a, P4 ;  /* 0x0000006a0c00780c */ /* 0x000fe20002781670 */
[----:B------:R-:W-:Y:S01]  /*67d0*/  FFMA.FTZ R57, R73, UR10, -R14 ;  /* 0x0000000a49397c23 */ /* 0x000fe2000801080e */
[----:B------:R-:W-:Y:S01]  /*67e0*/  ISETP.GT.AND P3, PT, R10, 0x70, P2 ;  /* 0x000000700a00780c */ /* 0x000fe20001764270 */
[----:B------:R-:W-:Y:S01]  /*67f0*/  MUFU.EX2 R142, R142 ;  /* 0x0000008e008e7308 */ /* 0x000fe20000000800 */
[----:B------:R-:W-:Y:S02]  /*6800*/  FSEL R78, R78, -INF , !P5 ;  /* 0xff8000004e4e7808 */ /* 0x000fe40006800000 */
[----:B------:R-:W-:Y:S02]  /*6810*/  FMNMX.FTZ R45, R75, R20, !PT ;  /* 0x000000144b2d7209 */ /* 0x000fe40007810000 */
[----:B------:R-:W-:-:S02]  /*6820*/  FSEL R79, R79, -INF , !P4 ;  /* 0xff8000004f4f7808 */ /* 0x000fc40006000000 */
[C---:B------:R-:W-:Y:S01]  /*6830*/  ISETP.GT.AND P5, PT, R10.reuse, 0x71, P2 ;  /* 0x000000710a00780c */ /* 0x040fe200017a4270 */
[----:B------:R-:W-:Y:S01]  /*6840*/  MUFU.EX2 R29, R29 ;  /* 0x0000001d001d7308 */ /* 0x000fe20000000800 */
[C---:B------:R-:W-:Y:S02]  /*6850*/  ISETP.GT.AND P4, PT, R10.reuse, 0x78, P2 ;  /* 0x000000780a00780c */ /* 0x040fe40001784270 */
[----:B------:R-:W-:Y:S02]  /*6860*/  ISETP.GT.AND P2, PT, R10, 0x79, P2 ;  /* 0x000000790a00780c */ /* 0x000fe40001744270 */
[----:B------:R-:W-:Y:S02]  /*6870*/  ISETP.LT.OR P3, PT, R12, 0x71, P3 ;  /* 0x000000710c00780c */ /* 0x000fe40001f61670 */
[----:B------:R-:W-:Y:S01]  /*6880*/  FMNMX.FTZ R10, R78, R45, !PT ;  /* 0x0000002d4e0a7209 */ /* 0x000fe20007810000 */
[----:B------:R-:W-:Y:S01]  /*6890*/  MUFU.EX2 R136, R136 ;  /* 0x0000008800887308 */ /* 0x000fe20000000800 */
[----:B------:R-:W-:-:S02]  /*68a0*/  ISETP.LT.OR P5, PT, R12, 0x72, P5 ;  /* 0x000000720c00780c */ /* 0x000fc40002fa1670 */
[----:B------:R-:W-:Y:S02]  /*68b0*/  FSEL R82, R82, -INF , !P3 ;  /* 0xff80000052527808 */ /* 0x000fe40005800000 */
[----:B------:R-:W-:Y:S02]  /*68c0*/  FMNMX.FTZ R45, R79, R10, !PT ;  /* 0x0000000a4f2d7209 */ /* 0x000fe40007810000 */
[----:B------:R-:W-:Y:S01]  /*68d0*/  ISETP.LT.OR P4, PT, R12, 0x79, P4 ;  /* 0x000000790c00780c */ /* 0x000fe20002781670 */
[----:B------:R-:W-:Y:S01]  /*68e0*/  MUFU.EX2 R33, R33 ;  /* 0x0000002100217308 */ /* 0x000fe20000000800 */
[----:B------:R-:W-:Y:S02]  /*68f0*/  FSEL R83, R83, -INF , !P5 ;  /* 0xff80000053537808 */ /* 0x000fe40006800000 */
[----:B------:R-:W-:Y:S01]  /*6900*/  FMNMX.FTZ R10, R82, R45, !PT ;  /* 0x0000002d520a7209 */ /* 0x000fe20007810000 */
[----:B------:R-:W-:Y:S01]  /*6910*/  FFMA.FTZ R45, R61, UR10, -R14 ;  /* 0x0000000a3d2d7c23 */ /* 0x000fe2000801080e */
[----:B------:R-:W-:-:S02]  /*6920*/  ISETP.LT.OR P2, PT, R12, 0x7a, P2 ;  /* 0x0000007a0c00780c */ /* 0x000fc40001741670 */
[----:B------:R-:W-:Y:S01]  /*6930*/  FSEL R86, R86, -INF , !P4 ;  /* 0xff80000056567808 */ /* 0x000fe20006000000 */
[----:B------:R-:W-:Y:S01]  /*6940*/  MUFU.EX2 R138, R138 ;  /* 0x0000008a008a7308 */ /* 0x000fe20000000800 */
[----:B------:R-:W-:Y:S02]  /*6950*/  FMNMX.FTZ R49, R83, R10, !PT ;  /* 0x0000000a53317209 */ /* 0x000fe40007810000 */
[----:B------:R-:W-:Y:S02]  /*6960*/  FSEL R87, R87, -INF , !P2 ;  /* 0xff80000057577808 */ /* 0x000fe40005000000 */
[----:B------:R-:W-:Y:S01]  /*6970*/  FMNMX.FTZ R10, R86, R49, !PT ;  /* 0x00000031560a7209 */ /* 0x000fe20007810000 */
[--C-:B------:R-:W-:Y:S01]  /*6980*/  FFMA.FTZ R49, R65, UR10, -R14.reuse ;  /* 0x0000000a41317c23 */ /* 0x100fe2000801080e */
[----:B------:R-:W-:Y:S01]  /*6990*/  FSEL R73, R8, RZ, P6 ;  /* 0x000000ff08497208 */ /* 0x000fe20003000000 */
[----:B------:R-:W-:Y:S01]  /*69a0*/  FFMA.FTZ R65, R81, UR10, -R14 ;  /* 0x0000000a51417c23 */ /* 0x000fe2000801080e */
[----:B------:R-:W-:Y:S01]  /*69b0*/  FMNMX.FTZ R10, R87, R10, !PT ;  /* 0x0000000a570a7209 */ /* 0x000fe20007810000 */
[----:B------:R-:W-:Y:S02]  /*69c0*/  MUFU.EX2 R37, R37 ;  /* 0x0000002500257308 */ /* 0x000fe40000000800 */
[----:B------:R-:W-:-:S02]  /*69d0*/  FADD.FTZ R2, -R73, R2 ;  /* 0x0000000249027221 */ /* 0x000fc40000010100 */
[----:B------:R-:W0:Y:S04]  /*69e0*/  SHFL.BFLY PT, R61, R10, 0x2, 0x1f ;  /* 0x0c401f000a3d7f89 */ /* 0x000e2800000e0000 */
[----:B------:R-:W-:Y:S08]  /*69f0*/  MUFU.EX2 R132, R132 ;  /* 0x0000008400847308 */ /* 0x000ff00000000800 */
[----:B------:R-:W-:Y:S08]  /*6a00*/  MUFU.EX2 R41, R41 ;  /* 0x0000002900297308 */ /* 0x000ff00000000800 */
[----:B------:R-:W-:Y:S01]  /*6a10*/  MUFU.EX2 R134, R134 ;  /* 0x0000008600867308 */ /* 0x000fe20000000800 */
[----:B0-----:R-:W-:Y:S01]  /*6a20*/  FMNMX.FTZ R12, R10, R61, !PT ;  /* 0x0000003d0a0c7209 */ /* 0x001fe20007810000 */
[--C-:B------:R-:W-:Y:S01]  /*6a30*/  FFMA.FTZ R61, R77, UR10, -R14.reuse ;  /* 0x0000000a4d3d7c23 */ /* 0x100fe2000801080e */
[----:B------:R-:W-:-:S05]  /*6a40*/  FFMA.FTZ R14, R85, UR10, -R14 ;  /* 0x0000000a550e7c23 */ /* 0x000fca000801080e */
[----:B------:R-:W-:Y:S01]  /*6a50*/  MUFU.EX2 R45, R45 ;  /* 0x0000002d002d7308 */ /* 0x000fe20000000800 */
[----:B------:R-:W0:Y:S07]  /*6a60*/  SHFL.BFLY PT, R69, R12, 0x1, 0x1f ;  /* 0x0c201f000c457f89 */ /* 0x000e2e00000e0000 */
[----:B------:R1:W-:Y:S08]  /*6a70*/  MUFU.EX2 R73, R14 ;  /* 0x0000000e00497308 */ /* 0x0003f00000000800 */
[----:B------:R-:W-:Y:S08]  /*6a80*/  MUFU.EX2 R128, R128 ;  /* 0x0000008000807308 */ /* 0x000ff00000000800 */
[----:B------:R-:W-:Y:S01]  /*6a90*/  MUFU.EX2 R49, R49 ;  /* 0x0000003100317308 */ /* 0x000fe20000000800 */
[----:B0-----:R-:W-:Y:S01]  /*6aa0*/  FMNMX.FTZ R10, R12, R69, !PT ;  /* 0x000000450c0a7209 */ /* 0x001fe20007810000 */
[----:B------:R-:W-:-:S03]  /*6ab0*/  FMUL.FTZ R69, R2, UR10 ;  /* 0x0000000a02457c20 */ /* 0x000fc60008410000 */
[C---:B------:R-:W-:Y:S01]  /*6ac0*/  FSETP.NEU.FTZ.AND P2, PT, R10.reuse, -INF , PT ;  /* 0xff8000000a00780b */ /* 0x040fe20003f5d000 */
[----:B------:R-:W-:Y:S02]  /*6ad0*/  FMUL.FTZ R32, R10, UR10 ;  /* 0x0000000a0a207c20 */ /* 0x000fe40008410000 */
[----:B------:R-:W0:Y:S03]  /*6ae0*/  MUFU.EX2 R69, R69 ;  /* 0x0000004500457308 */ /* 0x000e260000000800 */
[----:B------:R-:W-:-:S05]  /*6af0*/  FSEL R32, R32, RZ, P2 ;  /* 0x000000ff20207208 */ /* 0x000fca0001000000 */
[--C-:B------:R-:W-:Y:S01]  /*6b00*/  FFMA.FTZ R151, R30, UR10, -R32.reuse ;  /* 0x0000000a1e977c23 */ /* 0x100fe20008010820 */
[--C-:B------:R-:W-:Y:S01]  /*6b10*/  FFMA.FTZ R2, R15, UR10, -R32.reuse ;  /* 0x0000000a0f027c23 */ /* 0x100fe20008010820 */
[--C-:B------:R-:W-:Y:S01]  /*6b20*/  FFMA.FTZ R149, R27, UR10, -R32.reuse ;  /* 0x0000000a1b957c23 */ /* 0x100fe20008010820 */
[--C-:B------:R-:W-:Y:S01]  /*6b30*/  FFMA.FTZ R12, R31, UR10, -R32.reuse ;  /* 0x0000000a1f0c7c23 */ /* 0x100fe20008010820 */
[--C-:B------:R-:W-:Y:S01]  /*6b40*/  FFMA.FTZ R145, R34, UR10, -R32.reuse ;  /* 0x0000000a22917c23 */ /* 0x100fe20008010820 */
[--C-:B-1----:R-:W-:Y:S01]  /*6b50*/  FFMA.FTZ R14, R35, UR10, -R32.reuse ;  /* 0x0000000a230e7c23 */ /* 0x102fe20008010820 */
[----:B------:R-:W-:Y:S01]  /*6b60*/  MUFU.EX2 R151, R151 ;  /* 0x0000009700977308 */ /* 0x000fe20000000800 */
[--C-:B------:R-:W-:Y:S01]  /*6b70*/  FFMA.FTZ R147, R38, UR10, -R32.reuse ;  /* 0x0000000a26937c23 */ /* 0x100fe20008010820 */
[----:B------:R-:W-:Y:S01]  /*6b80*/  FFMA.FTZ R20, R39, UR10, -R32 ;  /* 0x0000000a27147c23 */ /* 0x000fe20008010820 */
[----:B0-----:R-:W-:Y:S01]  /*6b90*/  FFMA.FTZ R30, R69, R5, R148 ;  /* 0x00000005451e7223 */ /* 0x001fe20000010094 */
[--C-:B------:R-:W-:Y:S01]  /*6ba0*/  FFMA.FTZ R141, R42, UR10, -R32.reuse ;  /* 0x0000000a2a8d7c23 */ /* 0x100fe20008010820 */
[--C-:B------:R-:W-:Y:S01]  /*6bb0*/  FFMA.FTZ R24, R43, UR10, -R32.reuse ;  /* 0x0000000a2b187c23 */ /* 0x100fe20008010820 */
[----:B------:R-:W-:Y:S01]  /*6bc0*/  FFMA.FTZ R143, R46, UR10, -R32 ;  /* 0x0000000a2e8f7c23 */ /* 0x000fe20008010820 */
[----:B------:R-:W-:Y:S01]  /*6bd0*/  FADD.FTZ R5, R9, R30 ;  /* 0x0000001e09057221 */ /* 0x000fe20000010000 */
[----:B------:R-:W-:Y:S01]  /*6be0*/  MUFU.EX2 R2, R2 ;  /* 0x0000000200027308 */ /* 0x000fe20000000800 */
[--C-:B------:R-:W-:Y:S01]  /*6bf0*/  FFMA.FTZ R26, R47, UR10, -R32.reuse ;  /* 0x0000000a2f1a7c23 */ /* 0x100fe20008010820 */
[--C-:B------:R-:W-:Y:S01]  /*6c00*/  FFMA.FTZ R137, R50, UR10, -R32.reuse ;  /* 0x0000000a32897c23 */ /* 0x100fe20008010820 */
[----:B------:R-:W-:Y:S01]  /*6c10*/  FADD.FTZ R30, R150, R5 ;  /* 0x00000005961e7221 */ /* 0x000fe20000010000 */
[----:B------:R-:W-:Y:S01]  /*6c20*/  FSEL R5, R10, RZ, P2 ;  /* 0x000000ff0a057208 */ /* 0x000fe20001000000 */
[--C-:B------:R-:W-:Y:S01]  /*6c30*/  FFMA.FTZ R28, R51, UR10, -R32.reuse ;  /* 0x0000000a331c7c23 */ /* 0x100fe20008010820 */
[----:B------:R-:W-:Y:S01]  /*6c40*/  FFMA.FTZ R139, R54, UR10, -R32 ;  /* 0x0000000a368b7c23 */ /* 0x000fe20008010820 */
[----:B------:R-:W-:Y:S01]  /*6c50*/  FADD.FTZ R15, R11, R30 ;  /* 0x0000001e0b0f7221 */ /* 0x000fe20000010000 */
[----:B------:R-:W-:Y:S01]  /*6c60*/  MUFU.EX2 R149, R149 ;  /* 0x0000009500957308 */ /* 0x000fe20000000800 */
[----:B------:R-:W-:Y:S01]  /*6c70*/  FADD.FTZ R5, -R5, R0 ;  /* 0x0000000005057221 */ /* 0x000fe20000010100 */
[--C-:B------:R-:W-:Y:S01]  /*6c80*/  FFMA.FTZ R55, R55, UR10, -R32.reuse ;  /* 0x0000000a37377c23 */ /* 0x100fe20008010820 */
[----:B------:R-:W-:Y:S01]  /*6c90*/  FADD.FTZ R30, R144, R15 ;  /* 0x0000000f901e7221 */ /* 0x000fe20000010000 */
[--C-:B------:R-:W-:Y:S01]  /*6ca0*/  FFMA.FTZ R133, R58, UR10, -R32.reuse ;  /* 0x0000000a3a857c23 */ /* 0x100fe20008010820 */
[----:B------:R-:W-:Y:S01]  /*6cb0*/  FMUL.FTZ R5, R5, UR10 ;  /* 0x0000000a05057c20 */ /* 0x000fe20008410000 */
[----:B------:R-:W-:Y:S01]  /*6cc0*/  FFMA.FTZ R135, R62, UR10, -R32 ;  /* 0x0000000a3e877c23 */ /* 0x000fe20008010820 */
[----:B------:R-:W-:Y:S01]  /*6cd0*/  FADD.FTZ R15, R13, R30 ;  /* 0x0000001e0d0f7221 */ /* 0x000fe20000010000 */
[----:B------:R-:W-:Y:S01]  /*6ce0*/  MUFU.EX2 R12, R12 ;  /* 0x0000000c000c7308 */ /* 0x000fe20000000800 */
[----:B------:R-:W-:Y:S01]  /*6cf0*/  F2FP.F16.F32.PACK_AB R148, R9, R148 ;  /* 0x000000940994723e */ /* 0x000fe200000000ff */
[--C-:B------:R-:W-:Y:S01]  /*6d00*/  FFMA.FTZ R129, R66, UR10, -R32.reuse ;  /* 0x0000000a42817c23 */ /* 0x100fe20008010820 */
[----:B------:R-:W-:Y:S01]  /*6d10*/  FADD.FTZ R30, R146, R15 ;  /* 0x0000000f921e7221 */ /* 0x000fe20000010000 */
[--C-:B------:R-:W-:Y:S01]  /*6d20*/  FFMA.FTZ R131, R70, UR10, -R32.reuse ;  /* 0x0000000a46837c23 */ /* 0x100fe20008010820 */
[--C-:B------:R-:W-:Y:S01]  /*6d30*/  FFMA.FTZ R125, R74, UR10, -R32.reuse ;  /* 0x0000000a4a7d7c23 */ /* 0x100fe20008010820 */
[----:B------:R-:W-:Y:S01]  /*6d40*/  FFMA.FTZ R75, R75, UR10, -R32 ;  /* 0x0000000a4b4b7c23 */ /* 0x000fe20008010820 */
[----:B------:R-:W-:Y:S01]  /*6d50*/  FADD.FTZ R27, R21, R30 ;  /* 0x0000001e151b7221 */ /* 0x000fe20000010000 */
[----:B------:R0:W1:Y:S01]  /*6d60*/  MUFU.EX2 R15, R5 ;  /* 0x00000005000f7308 */ /* 0x0000620000000800 */
[--C-:B------:R-:W-:Y:S01]  /*6d70*/  FFMA.FTZ R78, R78, UR10, -R32.reuse ;  /* 0x0000000a4e4e7c23 */ /* 0x100fe20008010820 */
[--C-:B------:R-:W-:Y:S01]  /*6d80*/  FFMA.FTZ R79, R79, UR10, -R32.reuse ;  /* 0x0000000a4f4f7c23 */ /* 0x100fe20008010820 */
[----:B------:R-:W-:Y:S01]  /*6d90*/  FADD.FTZ R30, R140, R27 ;  /* 0x0000001b8c1e7221 */ /* 0x000fe20000010000 */
[--C-:B------:R-:W-:Y:S01]  /*6da0*/  FFMA.FTZ R82, R82, UR10, -R32.reuse ;  /* 0x0000000a52527c23 */ /* 0x100fe20008010820 */
[--C-:B------:R-:W-:Y:S01]  /*6db0*/  FFMA.FTZ R83, R83, UR10, -R32.reuse ;  /* 0x0000000a53537c23 */ /* 0x100fe20008010820 */
[----:B------:R-:W-:Y:S01]  /*6dc0*/  FFMA.FTZ R86, R86, UR10, -R32 ;  /* 0x0000000a56567c23 */ /* 0x000fe20008010820 */
[----:B------:R-:W-:Y:S01]  /*6dd0*/  FADD.FTZ R27, R25, R30 ;  /* 0x0000001e191b7221 */ /* 0x000fe20000010000 */
[----:B------:R-:W2:Y:S01]  /*6de0*/  MUFU.EX2 R145, R145 ;  /* 0x0000009100917308 */ /* 0x000ea20000000800 */
[----:B------:R-:W-:Y:S01]  /*6df0*/  FFMA.FTZ R30, R59, UR10, -R32 ;  /* 0x0000000a3b1e7c23 */ /* 0x000fe20008010820 */
[----:B------:R-:W-:-:S02]  /*6e00*/  IMAD.U32 R31, RZ, RZ, UR37 ;  /* 0x00000025ff1f7e24 */ /* 0x000fc4000f8e00ff */
[----:B------:R-:W-:Y:S01]  /*6e10*/  FADD.FTZ R34, R142, R27 ;  /* 0x0000001b8e227221 */ /* 0x000fe20000010000 */
[----:B------:R-:W-:Y:S01]  /*6e20*/  ISETP.GT.AND P2, PT, R3, UR27, PT ;  /* 0x0000001b03007c0c */ /* 0x000fe2000bf44270 */
[----:B------:R-:W-:Y:S01]  /*6e30*/  UMOV UR37, UR26 ;  /* 0x0000001a00257c82 */ /* 0x000fe20008000000 */
[----:B------:R-:W-:Y:S01]  /*6e40*/  F2FP.F16.F32.PACK_AB R150, R11, R150 ;  /* 0x000000960b96723e */ /* 0x000fe200000000ff */
[----:B0-----:R-:W-:Y:S01]  /*6e50*/  FADD.FTZ R5, R29, R34 ;  /* 0x000000221d057221 */ /* 0x001fe20000010000 */
[----:B------:R-:W0:Y:S01]  /*6e60*/  MUFU.EX2 R14, R14 ;  /* 0x0000000e000e7308 */ /* 0x000e220000000800 */
[----:B-1----:R-:W-:Y:S01]  /*6e70*/  FFMA.FTZ R34, R15, R4, R2 ;  /* 0x000000040f227223 */ /* 0x002fe20000010002 */
[----:B------:R-:W-:Y:S01]  /*6e80*/  FFMA.FTZ R4, R63, UR10, -R32 ;  /* 0x0000000a3f047c23 */ /* 0x000fe20008010820 */
[----:B------:R-:W-:Y:S01]  /*6e90*/  FADD.FTZ R38, R136, R5 ;  /* 0x0000000588267221 */ /* 0x000fe20000010000 */
[----:B------:R-:W-:Y:S01]  /*6ea0*/  @!P1 LEA R31, R31, UR45, 0x3 ;  /* 0x0000002d1f1f9c11 */ /* 0x000fe2000f8e18ff */
[----:B------:R-:W-:Y:S01]  /*6eb0*/  FADD.FTZ R36, R149, R34 ;  /* 0x0000002295247221 */ /* 0x000fe20000010000 */
[----:B------:R-:W-:Y:S01]  /*6ec0*/  FFMA.FTZ R34, R67, UR10, -R32 ;  /* 0x0000000a43227c23 */ /* 0x000fe20008010820 */
[----:B------:R-:W-:Y:S01]  /*6ed0*/  FADD.FTZ R27, R33, R38 ;  /* 0x00000026211b7221 */ /* 0x000fe20000010000 */
[----:B------:R-:W1:Y:S01]  /*6ee0*/  MUFU.EX2 R147, R147 ;  /* 0x0000009300937308 */ /* 0x000e620000000800 */
[----:B------:R-:W-:Y:S01]  /*6ef0*/  FADD.FTZ R5, R151, R36 ;  /* 0x0000002497057221 */ /* 0x000fe20000010000 */
[----:B------:R-:W-:-:S02]  /*6f00*/  @!P1 VIADD R31, R31, 0x16860 ;  /* 0x000168601f1f9836 */ /* 0x000fc40000000000 */
[----:B------:R-:W-:Y:S01]  /*6f10*/  FADD.FTZ R36, R138, R27 ;  /* 0x0000001b8a247221 */ /* 0x000fe20000010000 */
[----:B------:R-:W-:Y:S01]  /*6f20*/  F2FP.F16.F32.PACK_AB R149, R149, R2 ;  /* 0x000000029595723e */ /* 0x000fe200000000ff */
[----:B------:R-:W-:Y:S01]  /*6f30*/  FADD.FTZ R38, R12, R5 ;  /* 0x000000050c267221 */ /* 0x000fe20000010000 */
[----:B------:R-:W-:Y:S01]  /*6f40*/  F2FP.F16.F32.PACK_AB R144, R13, R144 ;  /* 0x000000900d90723e */ /* 0x000fe200000000ff */
[----:B------:R-:W-:Y:S01]  /*6f50*/  FADD.FTZ R27, R37, R36 ;  /* 0x00000024251b7221 */ /* 0x000fe20000010000 */
[----:B------:R-:W3:Y:S01]  /*6f60*/  MUFU.EX2 R20, R20 ;  /* 0x0000001400147308 */ /* 0x000ee20000000800 */
[----:B--2---:R-:W-:Y:S01]  /*6f70*/  FADD.FTZ R5, R145, R38 ;  /* 0x0000002691057221 */ /* 0x004fe20000010000 */
[--C-:B------:R-:W-:Y:S01]  /*6f80*/  FFMA.FTZ R36, R71, UR10, -R32.reuse ;  /* 0x0000000a47247c23 */ /* 0x100fe20008010820 */
[----:B------:R-:W-:Y:S01]  /*6f90*/  FADD.FTZ R40, R132, R27 ;  /* 0x0000001b84287221 */ /* 0x000fe20000010000 */
[----:B------:R-:W-:Y:S01]  /*6fa0*/  FFMA.FTZ R32, R87, UR10, -R32 ;  /* 0x0000000a57207c23 */ /* 0x000fe20008010820 */
[----:B0-----:R-:W-:Y:S01]  /*6fb0*/  FADD.FTZ R38, R14, R5 ;  /* 0x000000050e267221 */ /* 0x001fe20000010000 */
[----:B------:R-:W-:Y:S01]  /*6fc0*/  @!P1 PRMT R31, RZ, 0x654, R31 ;  /* 0x00000654ff1f9816 */ /* 0x000fe2000000001f */
[----:B------:R-:W-:Y:S01]  /*6fd0*/  FADD.FTZ R27, R41, R40 ;  /* 0x00000028291b7221 */ /* 0x000fe20000010000 */
[----:B------:R-:W0:Y:S01]  /*6fe0*/  MUFU.EX2 R141, R141 ;  /* 0x0000008d008d7308 */ /* 0x000e220000000800 */
[----:B-1----:R-:W-:Y:S01]  /*6ff0*/  FADD.FTZ R5, R147, R38 ;  /* 0x0000002693057221 */ /* 0x002fe20000010000 */
[----:B------:R1:W-:Y:S01]  /*7000*/  @!P1 SYNCS.ARRIVE.TRANS64.RED.A1T0 RZ, [R31+URZ], RZ ;  /* 0x000000ff1fff99a7 */ /* 0x0003e2000810043f */
[----:B------:R-:W-:Y:S01]  /*7010*/  FADD.FTZ R40, R134, R27 ;  /* 0x0000001b86287221 */ /* 0x000fe20000010000 */
[----:B------:R-:W-:Y:S01]  /*7020*/  F2FP.F16.F32.PACK_AB R146, R21, R146 ;  /* 0x000000921592723e */ /* 0x000fe200000000ff */
[-C--:B------:R-:W-:Y:S01]  /*7030*/  FMUL.FTZ R88, R88, R69.reuse ;  /* 0x0000004558587220 */ /* 0x080fe20000410000 */
[----:B------:R-:W-:Y:S01]  /*7040*/  F2FP.F16.F32.PACK_AB R140, R25, R140 ;  /* 0x0000008c198c723e */ /* 0x000fe200000000ff */
[----:B------:R-:W-:Y:S01]  /*7050*/  FADD.FTZ R27, R45, R40 ;  /* 0x000000282d1b7221 */ /* 0x000fe20000010000 */
[----:B------:R-:W2:Y:S01]  /*7060*/  MUFU.EX2 R24, R24 ;  /* 0x0000001800187308 */ /* 0x000ea20000000800 */
[----:B---3--:R-:W-:Y:S01]  /*7070*/  FADD.FTZ R38, R20, R5 ;  /* 0x0000000514267221 */ /* 0x008fe20000010000 */
[----:B------:R-:W-:Y:S01]  /*7080*/  F2FP.F16.F32.PACK_AB R142, R29, R142 ;  /* 0x0000008e1d8e723e */ /* 0x000fe200000000ff */
[----:B------:R-:W-:Y:S01]  /*7090*/  FADD.FTZ R40, R128, R27 ;  /* 0x0000001b80287221 */ /* 0x000fe20000010000 */
[----:B------:R-:W-:Y:S01]  /*70a0*/  F2FP.F16.F32.PACK_AB R136, R33, R136 ;  /* 0x000000882188723e */ /* 0x000fe200000000ff */
[-C--:B------:R-:W-:Y:S01]  /*70b0*/  FMUL.FTZ R89, R89, R69.reuse ;  /* 0x0000004559597220 */ /* 0x080fe20000410000 */
[----:B------:R-:W-:Y:S01]  /*70c0*/  F2FP.F16.F32.PACK_AB R138, R37, R138 ;  /* 0x0000008a258a723e */ /* 0x000fe200000000ff */
[----:B------:R-:W-:Y:S01]  /*70d0*/  FADD.FTZ R27, R49, R40 ;  /* 0x00000028311b7221 */ /* 0x000fe20000010000 */
[----:B------:R-:W3:Y:S01]  /*70e0*/  MUFU.EX2 R143, R143 ;  /* 0x0000008f008f7308 */ /* 0x000ee20000000800 */
[----:B0-----:R-:W-:Y:S01]  /*70f0*/  FADD.FTZ R5, R141, R38 ;  /* 0x000000268d057221 */ /* 0x001fe20000010000 */
[----:B------:R-:W-:Y:S01]  /*7100*/  F2FP.F16.F32.PACK_AB R132, R41, R132 ;  /* 0x000000842984723e */ /* 0x000fe200000000ff */
[-C--:B------:R-:W-:Y:S01]  /*7110*/  FMUL.FTZ R92, R92, R69.reuse ;  /* 0x000000455c5c7220 */ /* 0x080fe20000410000 */
[----:B------:R-:W-:Y:S01]  /*7120*/  F2FP.F16.F32.PACK_AB R134, R45, R134 ;  /* 0x000000862d86723e */ /* 0x000fe200000000ff */
[-C--:B------:R-:W-:Y:S01]  /*7130*/  FMUL.FTZ R93, R93, R69.reuse ;  /* 0x000000455d5d7220 */ /* 0x080fe20000410000 */
[----:B------:R-:W-:Y:S01]  /*7140*/  F2FP.F16.F32.PACK_AB R128, R49, R128 ;  /* 0x000000803180723e */ /* 0x000fe200000000ff */
        /* <DEDUP_REMOVED lines=10> */
[----:B---3--:R-:W-:Y:S01]  /*71f0*/  FADD.FTZ R5, R143, R38 ;  /* 0x000000268f057221 */ /* 0x008fe20000010000 */
[-C--:B------:R-:W-:Y:S01]  /*7200*/  FMUL.FTZ R109, R109, R69.reuse ;  /* 0x000000456d6d7220 */ /* 0x080fe20000410000 */
[-C--:B------:R-:W-:Y:S01]  /*7210*/  FMUL.FTZ R112, R112, R69.reuse ;  /* 0x0000004570707220 */ /* 0x080fe20000410000 */
[-C--:B------:R-:W-:Y:S01]  /*7220*/  FMUL.FTZ R113, R113, R69.reuse ;  /* 0x0000004571717220 */ /* 0x080fe20000410000 */
[-C--:B------:R-:W-:Y:S01]  /*7230*/  FMUL.FTZ R116, R116, R69.reuse ;  /* 0x0000004574747220 */ /* 0x080fe20000410000 */
[----:B------:R-:W-:Y:S01]  /*7240*/  FMUL.FTZ R117, R117, R69 ;  /* 0x0000004575757220 */ /* 0x000fe20000410000 */
[----:B------:R-:W-:Y:S01]  /*7250*/  F2FP.F16.F32.PACK_AB R151, R12, R151 ;  /* 0x000000970c97723e */ /* 0x000fe200000000ff */
[----:B------:R-:W3:Y:S01]  /*7260*/  MUFU.EX2 R137, R137 ;  /* 0x0000008900897308 */ /* 0x000ee20000000800 */
[----:B0-----:R-:W-:Y:S01]  /*7270*/  FADD.FTZ R38, R26, R5 ;  /* 0x000000051a267221 */ /* 0x001fe20000010000 */
[----:B------:R-:W-:Y:S01]  /*7280*/  F2FP.F16.F32.PACK_AB R145, R14, R145 ;  /* 0x000000910e91723e */ /* 0x000fe200000000ff */
[----:B------:R-:W-:Y:S01]  /*7290*/  VIADD R3, R3, 0xffffffff ;  /* 0xffffffff03037836 */ /* 0x000fe20000000000 */
[----:B------:R-:W-:Y:S01]  /*72a0*/  F2FP.F16.F32.PACK_AB R147, R20, R147 ;  /* 0x000000931493723e */ /* 0x000fe200000000ff */
[----:B------:R-:W-:Y:S01]  /*72b0*/  FMUL.FTZ R90, R90, R15 ;  /* 0x0000000f5a5a7220 */ /* 0x000fe20000410000 */
[----:B------:R-:W-:Y:S01]  /*72c0*/  F2FP.F16.F32.PACK_AB R141, R24, R141 ;  /* 0x0000008d188d723e */ /* 0x000fe200000000ff */
[----:B------:R-:W-:Y:S01]  /*72d0*/  FMUL.FTZ R91, R91, R15 ;  /* 0x0000000f5b5b7220 */ /* 0x000fe20000410000 */
[----:B------:R-:W0:Y:S01]  /*72e0*/  MUFU.EX2 R53, R53 ;  /* 0x0000003500357308 */ /* 0x000e220000000800 */
        /* <DEDUP_REMOVED lines=20> */
[----:B------:R-:W-:Y:S01]  /*7430*/  FMUL.FTZ R119, R119, R15 ;  /* 0x0000000f77777220 */ /* 0x000fe20000410000 */
[----:B------:R-:W-:-:S02]  /*7440*/  IMAD.MOV.U32 R2, RZ, RZ, R8 ;  /* 0x000000ffff027224 */ /* 0x000fc400078e0008 */
[----:B------:R-:W0:Y:S01]  /*7450*/  MUFU.EX2 R139, R139 ;  /* 0x0000008b008b7308 */ /* 0x000e220000000800 */
[C---:B--2---:R-:W-:Y:S01]  /*7460*/  FADD.FTZ R38, R28.reuse, R5 ;  /* 0x000000051c267221 */ /* 0x044fe20000010000 */
[----:B------:R-:W-:-:S06]  /*7470*/  F2FP.F16.F32.PACK_AB R137, R28, R137 ;  /* 0x000000891c89723e */ /* 0x000fcc00000000ff */
        /* <DEDUP_REMOVED lines=9> */
[----:B------:R-:W-:Y:S01]  /*7510*/  F2FP.F16.F32.PACK_AB R139, R0, R139 ;  /* 0x0000008b008b723e */ /* 0x000fe200000000ff */
[----:B------:R-:W-:-:S05]  /*7520*/  IMAD.MOV.U32 R0, RZ, RZ, R10 ;  /* 0x000000ffff007224 */ /* 0x000fca00078e000a */
        /* <DEDUP_REMOVED lines=19> */
[----:B------:R-:W-:-:S06]  /*7660*/  F2FP.F16.F32.PACK_AB R135, R4, R135 ;  /* 0x000000870487723e */ /* 0x000fcc00000000ff */
[----:B------:R-:W2:Y:S01]  /*7670*/  MUFU.EX2 R34, R34 ;  /* 0x0000002200227308 */ /* 0x000ea20000000800 */
[----:B---3--:R-:W-:Y:S01]  /*7680*/  FADD.FTZ R40, R122, R9 ;  /* 0x000000097a287221 */ /* 0x008fe20000010000 */
[----:B------:R-:W-:-:S03]  /*7690*/  F2FP.F16.F32.PACK_AB R122, R73, R122 ;  /* 0x0000007a497a723e */ /* 0x000fc600000000ff */
[----:B------:R-:W-:-:S03]  /*76a0*/  FADD.FTZ R5, R73, R40 ;  /* 0x0000002849057221 */ /* 0x000fc60000010000 */
        /* <DEDUP_REMOVED lines=24> */
[----:B------:R-:W-:-:S03]  /*7830*/  F2FP.F16.F32.PACK_AB R121, R83, R121 ;  /* 0x000000795379723e */ /* 0x000fc600000000ff */
[----:B--2---:R-:W-:-:S04]  /*7840*/  FADD.FTZ R38, R123, R38 ;  /* 0x000000267b267221 */ /* 0x004fc80000010000 */
[C---:B---3--:R-:W-:Y:S01]  /*7850*/  FADD.FTZ R4, R32.reuse, R38 ;  /* 0x0000002620047221 */ /* 0x048fe20000010000 */
[----:B------:R-:W-:Y:S01]  /*7860*/  F2FP.F16.F32.PACK_AB R123, R32, R123 ;  /* 0x0000007b207b723e */ /* 0x000fe200000000ff */
[----:B-1----:R-:W-:Y:S06]  /*7870*/  @P2 BRA `(.L_x_13478) ;  /* 0xffffffd000a42947 */ /* 0x002fec000383ffff */
[----:B------:R-:W-:Y:S01]  /*7880*/  IMAD.MOV.U32 R0, RZ, RZ, R10 ;  /* 0x000000ffff007224 */ /* 0x000fe200078e000a */
[----:B------:R-:W-:Y:S01]  /*7890*/  UMOV UR37, UR26 ;  /* 0x0000001a00257c82 */ /* 0x000fe20008000000 */
[----:B------:R-:W-:Y:S01]  /*78a0*/  IMAD.MOV.U32 R2, RZ, RZ, R8 ;  /* 0x000000ffff027224 */ /* 0x000fe200078e0008 */
[----:B------:R-:W-:-:S06]  /*78b0*/  UMOV UR36, UR25 ;  /* 0x0000001900247c82 */ /* 0x000fcc0008000000 */
.L_x_13461:
        /* <DEDUP_REMOVED lines=24> */
.L_x_13480:
[----:B------:R-:W-:-:S13]  /*7a40*/  ISETP.NE.AND P2, PT, R10, 0x1, PT ;  /* 0x000000010a00780c */ /* 0x000fda0003f45270 */
[----:B------:R-:W0:Y:S02]  /*7a50*/  @P2 LDC.64 R8, c[0x0][0x9e8] ;  /* 0x00027a00ff082b82 */ /* 0x000e240000000a00 */
[----:B0-----:R-:W-:-:S05]  /*7a60*/  @P2 IMAD.HI.U32 R8, R7, R8, RZ ;  /* 0x0000000807082227 */ /* 0x001fca00078e00ff */
[----:B------:R-:W-:-:S07]  /*7a70*/  @P2 SHF.R.U32.HI R7, RZ, R9, R8 ;  /* 0x00000009ff072219 */ /* 0x000fce0000011608 */
.L_x_13481:
[----:B------:R-:W-:-:S05]  /*7a80*/  IMAD R7, R7, R10, RZ ;  /* 0x0000000a07077224 */ /* 0x000fca00078e02ff */
[----:B------:R-:W-:-:S07]  /*7a90*/  VIMNMX R6, R6, R7, !PT ;  /* 0x0000000706067248 */ /* 0x000fce0007fe0100 */
.L_x_13479:
        /* <DEDUP_REMOVED lines=12> */
.L_x_13491:
        /* <DEDUP_REMOVED lines=9> */
.L_x_13484:
[----:B------:R-:W-:Y:S01]  /*7bf0*/  ULEA UR6, UR37, UR45, 0x3 ;  /* 0x0000002d25067291 */ /* 0x000fe2000f8e183f */
[----:B------:R-:W-:-:S05]  /*7c00*/  IMAD.U32 R0, RZ, RZ, UR36 ;  /* 0x00000024ff007e24 */ /* 0x000fca000f8e00ff */
[----:B------:R-:W-:-:S04]  /*7c10*/  SHF.L.U32 R0, R0, 0x1f, RZ ;  /* 0x0000001f00007819 */ /* 0x000fc800000006ff */
[----:B------:R0:W1:Y:S01]  /*7c20*/  SYNCS.PHASECHK.TRANS64.TRYWAIT P3, [UR6+0x16830], R0 ;  /* 0x01683000ff0075a7 */ /* 0x0000620008060146 */
[----:B------:R-:W-:Y:S05]  /*7c30*/  @!P0 BRA `(.L_x_13485) ;  /* 0x0000000000048947 */ /* 0x000fea0003800000 */
[----:B------:R-:W-:Y:S01]  /*7c40*/  BPT.TRAP 0x1 ;  /* 0x000000040000795c */ /* 0x000fe20000300000 */
.L_x_13485:
[----:B-1----:R-:W-:Y:S05]  /*7c50*/  @P3 BRA `(.L_x_13483) ;  /* 0x0000000000083947 */ /* 0x002fea0003800000 */
[----:B------:R-:W1:Y:S02]  /*7c60*/  SYNCS.PHASECHK.TRANS64.TRYWAIT P3, [UR6+0x16830], R0 ;  /* 0x01683000ff0075a7 */ /* 0x000e640008060146 */
[----:B-1----:R-:W-:Y:S05]  /*7c70*/  @!P3 BRA `(.L_x_13486) ;  /* 0x000000a400f0b947 */ /* 0x002fea0003800000 */
.L_x_13483:
        /* <DEDUP_REMOVED lines=25> */
.L_x_13488:
[----:B------:R-:W-:Y:S01]  /*7e10*/  ULEA UR6, UR21, UR45, 0x3 ;  /* 0x0000002d15067291 */ /* 0x000fe2000f8e183f */
[----:B------:R-:W-:-:S05]  /*7e20*/  IMAD.U32 R0, RZ, RZ, UR23 ;  /* 0x00000017ff007e24 */ /* 0x000fca000f8e00ff */
[----:B------:R-:W-:-:S04]  /*7e30*/  SHF.L.U32 R0, R0, 0x1f, RZ ;  /* 0x0000001f00007819 */ /* 0x000fc800000006ff */
[----:B------:R0:W1:Y:S01]  /*7e40*/  SYNCS.PHASECHK.TRANS64.TRYWAIT P2, [UR6+0x16850], R0 ;  /* 0x01685000ff0075a7 */ /* 0x0000620008040146 */
[----:B------:R-:W-:Y:S05]  /*7e50*/  @!P0 BRA `(.L_x_13489) ;  /* 0x0000000000048947 */ /* 0x000fea0003800000 */
[----:B------:R-:W-:Y:S01]  /*7e60*/  BPT.TRAP 0x1 ;  /* 0x000000040000795c */ /* 0x000fe20000300000 */
.L_x_13489:
[----:B-1----:R-:W-:Y:S05]  /*7e70*/  @P2 BRA `(.L_x_13487) ;  /* 0x0000000000082947 */ /* 0x002fea0003800000 */
[----:B------:R-:W1:Y:S02]  /*7e80*/  SYNCS.PHASECHK.TRANS64.TRYWAIT P2, [UR6+0x16850], R0 ;  /* 0x01685000ff0075a7 */ /* 0x000e640008040146 */
[----:B-1----:R-:W-:Y:S05]  /*7e90*/  @!P2 BRA `(.L_x_13490) ;  /* 0x000000a40080a947 */ /* 0x002fea0003800000 */
.L_x_13487:
[----:B------:R-:W-:Y:S01]  /*7ea0*/  UIADD3 UR6, UR45, 0x400, URZ ;  /* 0x000004002d067890 */ /* 0x000fe2000fffe03f */
[----:B------:R-:W-:Y:S01]  /*7eb0*/  WARPGROUP.ARRIVE ;  /* 0x00000000000079c5 */ /* 0x000fe20000000000 */
[----:B------:R-:W-:Y:S01]  /*7ec0*/  UMOV UR7, 0x40000040 ;  /* 0x4000004000077882 */ /* 0x000fe20000000000 */
[----:B01----:R-:W-:Y:S01]  /*7ed0*/  FMNMX.FTZ R0, R24, R9, !PT ;  /* 0x0000000918007209 */ /* 0x003fe20007810000 */
[----:B------:R-:W-:Y:S01]  /*7ee0*/  USHF.R.U32.HI UR6, URZ, 0x4, UR6 ;  /* 0x000000043f067899 */ /* 0x000fe20008011606 */
[----:B------:R-:W-:Y:S02]  /*7ef0*/  UMOV UR10, UR22 ;  /* 0x00000016000a7c82 */ /* 0x000fe40008000000 */
[----:B------:R-:W-:Y:S01]  /*7f00*/  FMNMX.FTZ R11, R25, R0, !PT ;  /* 0x00000000190b7209 */ /* 0x000fe20007810000 */
[----:B------:R-:W-:Y:S01]  /*7f10*/  ULOP3.LUT UR6, UR6, 0x3fff, URZ, 0xc0, !UPT ;  /* 0x00003fff06067892 */ /* 0x000fe2000f8ec03f */
[----:B------:R-:W-:Y:S02]  /*7f20*/  UMOV UR23, UR36 ;  /* 0x0000002400177c82 */ /* 0x000fe40008000000 */
[----:B------:R-:W-:Y:S01]  /*7f30*/  FMNMX.FTZ R0, R28, R11, !PT ;  /* 0x0000000b1c007209 */ /* 0x000fe20007810000 */
[----:B------:R-:W-:-:S03]  /*7f40*/  ULEA UR11, UR21, UR6, 0xa ;  /* 0x00000006150b7291 */ /* 0x000fc6000f8e503f */
[----:B------:R-:W-:-:S04]  /*7f50*/  FMNMX.FTZ R11, R29, R0, !PT ;  /* 0x000000001d0b7209 */ /* 0x000fc80007810000 */
[----:B------:R-:W-:Y:S01]  /*7f60*/  UMOV UR6, UR11 ;  /* 0x0000000b00067c82 */ /* 0x000fe20008000000 */
[----:B------:R-:W-:Y:S01]  /*7f70*/  FMNMX.FTZ R0, R32, R11, !PT ;  /* 0x0000000b20007209 */ /* 0x000fe20007810000 */
[----:B------:R-:W-:Y:S01]  /*7f80*/  HGMMA.64x64x16.F32 R88, R148, gdesc[UR4].tnspB, R88, gsb0 ;  /* 0x40e0000494587df0 */ /* 0x000fe20008000858 */
        /* <DEDUP_REMOVED lines=36> */
[----:B------:R-:W-:-:S03]  /*81d0*/  FMNMX.FTZ R0, R26, R7, !PT ;  /* 0x000000071a007209 */ /* 0x000fc60007810000 */
[----:B------:R-:W0:Y:S01]  /*81e0*/  SHFL.BFLY PT, R2, R11, 0x1, 0x1f ;  /* 0x0c201f000b027f89 */ /* 0x000e2200000e0000 */
[----:B------:R-:W-:-:S04]  /*81f0*/  FMNMX.FTZ R13, R27, R0, !PT ;  /* 0x000000001b0d7209 */ /* 0x000fc80007810000 */
[----:B------:R-:W-:-:S04]  /*8200*/  FMNMX.FTZ R0, R30, R13, !PT ;  /* 0x0000000d1e007209 */ /* 0x000fc80007810000 */
[----:B------:R-:W-:-:S04]  /*8210*/  FMNMX.FTZ R21, R31, R0, !PT ;  /* 0x000000001f157209 */ /* 0x000fc80007810000 */
[----:B------:R-:W-:-:S04]  /*8220*/  FMNMX.FTZ R0, R34, R21, !PT ;  /* 0x0000001522007209 */ /* 0x000fc80007810000 */
[----:B------:R-:W-:Y:S01]  /*8230*/  FMNMX.FTZ R21, R35, R0, !PT ;  /* 0x0000000023157209 */ /* 0x000fe20007810000 */
[----:B------:R-:W-:Y:S02]  /*8240*/  WARPGROUP.DEPBAR.LE gsb0, 0x0 ;  /* 0x00008000000079c5 */ /* 0x000fe40000010000 */
[----:B------:R-:W-:Y:S01]  /*8250*/  WARPGROUP.ARRIVE ;  /* 0x00000000000079c5 */ /* 0x000fe20000000000 */
[----:B------:R-:W-:Y:S02]  /*8260*/  FMNMX.FTZ R0, R38, R21, !PT ;  /* 0x0000001526007209 */ /* 0x000fe40007810000 */
[----:B0-----:R-:W-:Y:S02]  /*8270*/  FMNMX.FTZ R2, R11, R2, !PT ;  /* 0x000000020b027209 */ /* 0x001fe40007810000 */
[----:B------:R-:W-:Y:S01]  /*8280*/  FMNMX.FTZ R21, R39, R0, !PT ;  /* 0x0000000027157209 */ /* 0x000fe20007810000 */
[----:B------:R-:W-:Y:S01]  /*8290*/  HGMMA.64x64x16.F32 R88, R140, gdesc[UR4].tnspB, R88, gsb0 ;  /* 0x40e000048c587df0 */ /* 0x000fe20008000858 */
[----:B------:R-:W-:Y:S01]  /*82a0*/  UIADD3 UR6, UR11, 0x180, URZ ;  /* 0x000001800b067890 */ /* 0x000fe2000fffe03f */
[----:B------:R-:W-:Y:S01]  /*82b0*/  FADD.FTZ R8, -R2, R9 ;  /* 0x0000000902087221 */ /* 0x000fe20000010100 */
[----:B------:R-:W-:Y:S01]  /*82c0*/  UMOV UR7, 0x40000040 ;  /* 0x4000004000077882 */ /* 0x000fe20000000000 */
[----:B------:R-:W-:Y:S01]  /*82d0*/  FMNMX.FTZ R0, R42, R21, !PT ;  /* 0x000000152a007209 */ /* 0x000fe20007810000 */
[----:B------:R-:W-:Y:S01]  /*82e0*/  FMUL.FTZ R9, R2, UR10 ;  /* 0x0000000a02097c20 */ /* 0x000fe20008410000 */
[----:B------:R-:W-:-:S02]  /*82f0*/  FMUL.FTZ R8, R8, UR10 ;  /* 0x0000000a08087c20 */ /* 0x000fc40008410000 */
[----:B------:R-:W-:Y:S01]  /*8300*/  FMNMX.FTZ R21, R43, R0, !PT ;  /* 0x000000002b157209 */ /* 0x000fe20007810000 */
[--C-:B------:R-:W-:Y:S01]  /*8310*/  FFMA.FTZ R33, R33, UR10, -R9.reuse ;  /* 0x0000000a21217c23 */ /* 0x100fe20008010809 */
[--C-:B------:R-:W-:Y:S01]  /*8320*/  FFMA.FTZ R148, R25, UR10, -R9.reuse ;  /* 0x0000000a19947c23 */ /* 0x100fe20008010809 */
[--C-:B------:R-:W-:Y:S01]  /*8330*/  FFMA.FTZ R25, R37, UR10, -R9.reuse ;  /* 0x0000000a25197c23 */ /* 0x100fe20008010809 */
[----:B------:R-:W-:Y:S01]  /*8340*/  FMNMX.FTZ R0, R46, R21, !PT ;  /* 0x000000152e007209 */ /* 0x000fe20007810000 */
[----:B------:R0:W-:Y:S01]  /*8350*/  MUFU.EX2 R13, R33 ;  /* 0x00000021000d7308 */ /* 0x0001e20000000800 */
        /* <DEDUP_REMOVED lines=18> */
[----:B0-----:R-:W-:Y:S01]  /*8480*/  FMNMX.FTZ R33, R55, R0, !PT ;  /* 0x0000000037217209 */ /* 0x001fe20007810000 */
[--C-:B------:R-:W-:Y:S01]  /*8490*/  FFMA.FTZ R12, R68, UR10, -R9.reuse ;  /* 0x0000000a440c7c23 */ /* 0x100fe20008010809 */
[--C-:B------:R-:W-:Y:S01]  /*84a0*/  FFMA.FTZ R14, R72, UR10, -R9.reuse ;  /* 0x0000000a480e7c23 */ /* 0x100fe20008010809 */
[--C-:B------:R-:W-:Y:S01]  /*84b0*/  FFMA.FTZ R20, R76, UR10, -R9.reuse ;  /* 0x0000000a4c147c23 */ /* 0x100fe20008010809 */
[----:B------:R-:W-:Y:S01]  /*84c0*/  FMNMX.FTZ R0, R58, R33, !PT ;  /* 0x000000213a007209 */ /* 0x000fe20007810000 */
[----:B------:R-:W-:Y:S01]  /*84d0*/  MUFU.EX2 R21, R45 ;  /* 0x0000002d00157308 */ /* 0x000fe20000000800 */
[--C-:B-1----:R-:W-:Y:S01]  /*84e0*/  FFMA.FTZ R24, R80, UR10, -R9.reuse ;  /* 0x0000000a50187c23 */ /* 0x102fe20008010809 */
[--C-:B------:R-:W-:Y:S01]  /*84f0*/  FFMA.FTZ R84, R84, UR10, -R9.reuse ;  /* 0x0000000a54547c23 */ /* 0x100fe20008010809 */
[----:B------:R-:W-:Y:S01]  /*8500*/  FMNMX.FTZ R33, R59, R0, !PT ;  /* 0x000000003b217209 */ /* 0x000fe20007810000 */
[----:B------:R-:W-:-:S03]  /*8510*/  FFMA.FTZ R85, R85, UR10, -R9 ;  /* 0x0000000a55557c23 */ /* 0x000fc60008010809 */
[----:B------:R-:W-:Y:S01]  /*8520*/  FMNMX.FTZ R0, R62, R33, !PT ;  /* 0x000000213e007209 */ /* 0x000fe20007810000 */
[----:B------:R-:W0:Y:S03]  /*8530*/  MUFU.EX2 R8, R8 ;  /* 0x0000000800087308 */ /* 0x000e260000000800 */
[----:B------:R-:W-:-:S04]  /*8540*/  FMNMX.FTZ R37, R63, R0, !PT ;  /* 0x000000003f257209 */ /* 0x000fc80007810000 */
[----:B------:R-:W-:Y:S01]  /*8550*/  FMNMX.FTZ R0, R66, R37, !PT ;  /* 0x0000002542007209 */ /* 0x000fe20007810000 */
[----:B------:R1:W-:Y:S03]  /*8560*/  MUFU.EX2 R33, R49 ;  /* 0x0000003100217308 */ /* 0x0003e60000000800 */
[----:B------:R-:W-:-:S04]  /*8570*/  FMNMX.FTZ R37, R67, R0, !PT ;  /* 0x0000000043257209 */ /* 0x000fc80007810000 */
[----:B------:R-:W-:Y:S01]  /*8580*/  FMNMX.FTZ R0, R70, R37, !PT ;  /* 0x0000002546007209 */ /* 0x000fe20007810000 */
[----:B------:R-:W2:Y:S01]  /*8590*/  MUFU.EX2 R148, R148 ;  /* 0x0000009400947308 */ /* 0x000ea20000000800 */
[--C-:B-1----:R-:W-:Y:S01]  /*85a0*/  FFMA.FTZ R49, R65, UR10, -R9.reuse ;  /* 0x0000000a41317c23 */ /* 0x102fe20008010809 */
[----:B------:R-:W-:Y:S01]  /*85b0*/  FFMA.FTZ R65, R81, UR10, -R9 ;  /* 0x0000000a51417c23 */ /* 0x000fe20008010809 */
[----:B------:R-:W-:Y:S01]  /*85c0*/  FMNMX.FTZ R37, R71, R0, !PT ;  /* 0x0000000047257209 */ /* 0x000fe20007810000 */
[----:B0-----:R-:W-:-:S03]  /*85d0*/  FFMA.FTZ R5, R8, R5, R11 ;  /* 0x0000000508057223 */ /* 0x001fc6000001000b */
[----:B------:R-:W-:Y:S01]  /*85e0*/  FMNMX.FTZ R0, R74, R37, !PT ;  /* 0x000000254a007209 */ /* 0x000fe20007810000 */
[----:B------:R-:W0:Y:S03]  /*85f0*/  MUFU.EX2 R150, R150 ;  /* 0x0000009600967308 */ /* 0x000e260000000800 */
[----:B------:R-:W-:-:S04]  /*8600*/  FMNMX.FTZ R37, R75, R0, !PT ;  /* 0x000000004b257209 */ /* 0x000fc80007810000 */
[----:B------:R-:W-:Y:S01]  /*8610*/  FMNMX.FTZ R0, R78, R37, !PT ;  /* 0x000000254e007209 */ /* 0x000fe20007810000 */
[----:B------:R-:W1:Y:S01]  /*8620*/  MUFU.EX2 R15, R15 ;  /* 0x0000000f000f7308 */ /* 0x000e620000000800 */
[----:B------:R-:W-:Y:S02]  /*8630*/  WARPGROUP.DEPBAR.LE gsb0, 0x0 ;  /* 0x00008000000079c5 */ /* 0x000fe40000010000 */
[----:B------:R-:W-:Y:S01]  /*8640*/  WARPGROUP.ARRIVE ;  /* 0x00000000000079c5 */ /* 0x000fe20000000000 */
[----:B------:R-:W-:Y:S01]  /*8650*/  FMNMX.FTZ R45, R79, R0, !PT ;  /* 0x000000004f2d7209 */ /* 0x000fe20007810000 */
[--C-:B------:R-:W-:Y:S01]  /*8660*/  FFMA.FTZ R140, R40, UR10, -R9.reuse ;  /* 0x0000000a288c7c23 */ /* 0x100fe20008010809 */
[----:B------:R-:W-:Y:S01]  /*8670*/  FFMA.FTZ R142, R44, UR10, -R9 ;  /* 0x0000000a2c8e7c23 */ /* 0x000fe20008010809 */
[----:B--2---:R-:W-:Y:S01]  /*8680*/  FADD.FTZ R5, R148, R5 ;  /* 0x0000000594057221 */ /* 0x004fe20000010000 */
[----:B------:R-:W-:Y:S01]  /*8690*/  FMNMX.FTZ R0, R82, R45, !PT ;  /* 0x0000002d52007209 */ /* 0x000fe20007810000 */
[----:B------:R-:W-:Y:S01]  /*86a0*/  HGMMA.64x64x16.F32 R88, R136, gdesc[UR4].tnspB, R88, gsb0 ;  /* 0x40e0000488587df0 */ /* 0x000fe20008000858 */
[----:B------:R-:W-:Y:S01]  /*86b0*/  UIADD3 UR6, UR11, 0x200, URZ ;  /* 0x000002000b067890 */ /* 0x000fe2000fffe03f */
[----:B------:R2:W-:Y:S01]  /*86c0*/  MUFU.EX2 R37, R57 ;  /* 0x0000003900257308 */ /* 0x0005e20000000800 */
[----:B------:R-:W-:Y:S01]  /*86d0*/  UMOV UR7, 0x40000040 ;  /* 0x4000004000077882 */ /* 0x000fe20000000000 */
[----:B------:R-:W-:-:S02]  /*86e0*/  FMNMX.FTZ R45, R83, R0, !PT ;  /* 0x00000000532d7209 */ /* 0x000fc40007810000 */
[----:B------:R-:W-:Y:S02]  /*86f0*/  F2FP.F16.F32.PACK_AB R148, R148, R11 ;  /* 0x0000000b9494723e */ /* 0x000fe400000000ff */
[----:B------:R-:W-:Y:S02]  /*8700*/  FMNMX.FTZ R0, R86, R45, !PT ;  /* 0x0000002d56007209 */ /* 0x000fe40007810000 */
[----:B------:R3:W-:Y:S02]  /*8710*/  MUFU.EX2 R45, R61 ;  /* 0x0000003d002d7308 */ /* 0x0007e40000000800 */
[----:B------:R-:W-:-:S05]  /*8720*/  FMNMX.FTZ R0, R87, R0, !PT ;  /* 0x0000000057007209 */ /* 0x000fca0007810000 */
[----:B--2---:R-:W2:Y:S01]  /*8730*/  SHFL.BFLY PT, R57, R0, 0x2, 0x1f ;  /* 0x0c401f0000397f89 */ /* 0x004ea200000e0000 */
[----:B------:R-:W-:Y:S01]  /*8740*/  MUFU.EX2 R144, R144 ;  /* 0x0000009000907308 */ /* 0x000fe20000000800 */
[----:B---3--:R-:W-:-:S07]  /*8750*/  FFMA.FTZ R61, R77, UR10, -R9 ;  /* 0x0000000a4d3d7c23 */ /* 0x008fce0008010809 */
[----:B------:R-:W-:Y:S08]  /*8760*/  MUFU.EX2 R146, R146 ;  /* 0x0000009200927308 */ /* 0x000ff00000000800 */
[----:B------:R-:W-:Y:S01]  /*8770*/  MUFU.EX2 R25, R25 ;  /* 0x0000001900197308 */ /* 0x000fe20000000800 */
[----:B--2---:R-:W-:Y:S01]  /*8780*/  FMNMX.FTZ R28, R0, R57, !PT ;  /* 0x00000039001c7209 */ /* 0x004fe20007810000 */
[----:B------:R-:W-:-:S06]  /*8790*/  FFMA.FTZ R57, R73, UR10, -R9 ;  /* 0x0000000a49397c23 */ /* 0x000fcc0008010809 */
[----:B------:R-:W-:Y:S01]  /*87a0*/  MUFU.EX2 R140, R140 ;  /* 0x0000008c008c7308 */ /* 0x000fe20000000800 */
[----:B------:R-:W2:Y:S07]  /*87b0*/  SHFL.BFLY PT, R69, R28, 0x1, 0x1f ;  /* 0x0c201f001c457f89 */ /* 0x000eae00000e0000 */
[----:B------:R-:W-:Y:S08]  /*87c0*/  MUFU.EX2 R29, R29 ;  /* 0x0000001d001d7308 */ /* 0x000ff00000000800 */
[----:B------:R-:W-:Y:S08]  /*87d0*/  MUFU.EX2 R142, R142 ;  /* 0x0000008e008e7308 */ /* 0x000ff00000000800 */
[----:B------:R-:W-:Y:S01]  /*87e0*/  MUFU.EX2 R41, R41 ;  /* 0x0000002900297308 */ /* 0x000fe20000000800 */
[----:B--2---:R-:W-:-:S05]  /*87f0*/  FMNMX.FTZ R0, R28, R69, !PT ;  /* 0x000000451c007209 */ /* 0x004fca0007810000 */
[----:B------:R-:W-:Y:S02]  /*8800*/  FMUL.FTZ R32, R0, UR10 ;  /* 0x0000000a00207c20 */ /* 0x000fe40008410000 */
[----:B------:R-:W-:Y:S01]  /*8810*/  MUFU.EX2 R10, R10 ;  /* 0x0000000a000a7308 */ /* 0x000fe20000000800 */
[----:B------:R-:W-:Y:S02]  /*8820*/  WARPGROUP.DEPBAR.LE gsb0, 0x0 ;  /* 0x00008000000079c5 */ /* 0x000fe40000010000 */
[----:B------:R-:W-:Y:S01]  /*8830*/  WARPGROUP.ARRIVE ;  /* 0x00000000000079c5 */ /* 0x000fe20000000000 */
[--C-:B------:R-:W-:Y:S01]  /*8840*/  FFMA.FTZ R136, R48, UR10, -R9.reuse ;  /* 0x0000000a30887c23 */ /* 0x100fe20008010809 */
[----:B------:R-:W-:-:S04]  /*8850*/  FFMA.FTZ R138, R52, UR10, -R9 ;  /* 0x0000000a348a7c23 */ /* 0x000fc80008010809 */
[----:B------:R-:W2:Y:S01]  /*8860*/  S2R R48, SR_TID.X ;  /* 0x0000000000307919 */ /* 0x000ea20000002100 */
[--C-:B------:R-:W-:Y:S01]  /*8870*/  FFMA.FTZ R149, R27, UR10, -R32.reuse ;  /* 0x0000000a1b957c23 */ /* 0x100fe20008010820 */
[----:B------:R-:W-:Y:S01]  /*8880*/  IMAD.U32 R27, RZ, RZ, UR37 ;  /* 0x00000025ff1b7e24 */ /* 0x000fe2000f8e00ff */
[----:B------:R-:W-:Y:S01]  /*8890*/  HGMMA.64x64x16.F32 R88, R132, gdesc[UR4].tnspB, R88, gsb0 ;  /* 0x40e0000484587df0 */ /* 0x000fe20008000858 */
[----:B------:R-:W-:Y:S01]  /*88a0*/  UIADD3 UR6, UR11, 0x280, URZ ;  /* 0x000002800b067890 */ /* 0x000fe2000fffe03f */
[--C-:B------:R-:W-:Y:S01]  /*88b0*/  FFMA.FTZ R26, R26, UR10, -R32.reuse ;  /* 0x0000000a1a1a7c23 */ /* 0x100fe20008010820 */
[----:B------:R-:W-:Y:S01]  /*88c0*/  UMOV UR7, 0x40000040 ;  /* 0x4000004000077882 */ /* 0x000fe20000000000 */
[----:B------:R-:W-:Y:S01]  /*88d0*/  @!P1 LEA R27, R27, UR45, 0x3 ;  /* 0x0000002d1b1b9c11 */ /* 0x000fe2000f8e18ff */
[--C-:B------:R-:W-:Y:S01]  /*88e0*/  FFMA.FTZ R151, R30, UR10, -R32.reuse ;  /* 0x0000000a1e977c23 */ /* 0x100fe20008010820 */
[----:B------:R-:W-:Y:S01]  /*88f0*/  FFMA.FTZ R30, R31, UR10, -R32 ;  /* 0x0000000a1f1e7c23 */ /* 0x000fe20008010820 */
[----:B------:R-:W-:Y:S01]  /*8900*/  VIADD R31, R22, 0x9 ;  /* 0x00000009161f7836 */ /* 0x000fe20000000000 */
[----:B------:R-:W-:Y:S01]  /*8910*/  MUFU.EX2 R26, R26 ;  /* 0x0000001a001a7308 */ /* 0x000fe20000000800 */
[----:B------:R-:W-:-:S02]  /*8920*/  @!P1 VIADD R27, R27, 0x16840 ;  /* 0x000168401b1b9836 */ /* 0x000fc40000000000 */
[--C-:B------:R-:W-:Y:S01]  /*8930*/  FFMA.FTZ R145, R34, UR10, -R32.reuse ;  /* 0x0000000a22917c23 */ /* 0x100fe20008010820 */
[--C-:B------:R-:W-:Y:S01]  /*8940*/  FFMA.FTZ R34, R35, UR10, -R32.reuse ;  /* 0x0000000a23227c23 */ /* 0x100fe20008010820 */
[--C-:B------:R-:W-:Y:S01]  /*8950*/  FFMA.FTZ R147, R38, UR10, -R32.reuse ;  /* 0x0000000a26937c23 */ /* 0x100fe20008010820 */
[--C-:B------:R-:W-:Y:S01]  /*8960*/  FFMA.FTZ R36, R39, UR10, -R32.reuse ;  /* 0x0000000a27247c23 */ /* 0x100fe20008010820 */
[----:B------:R-:W-:Y:S01]  /*8970*/  @!P1 PRMT R27, RZ, 0x654, R27 ;  /* 0x00000654ff1b9816 */ /* 0x000fe2000000001b */
[--C-:B------:R-:W-:Y:S01]  /*8980*/  FFMA.FTZ R137, R50, UR10, -R32.reuse ;  /* 0x0000000a32897c23 */ /* 0x100fe20008010820 */
[----:B------:R-:W-:Y:S01]  /*8990*/  MUFU.EX2 R149, R149 ;  /* 0x0000009500957308 */ /* 0x000fe20000000800 */
[----:B0-----:R-:W-:Y:S01]  /*89a0*/  FADD.FTZ R50, R150, R5 ;  /* 0x0000000596327221 */ /* 0x001fe20000010000 */
        /* <DEDUP_REMOVED lines=11> */
[----:B--2---:R-:W-:Y:S01]  /*8a60*/  ISETP.GE.U32.AND P2, PT, R48, 0x180, PT ;  /* 0x000001803000780c */ /* 0x004fe20003f46070 */
[--C-:B------:R-:W-:Y:S01]  /*8a70*/  FFMA.FTZ R82, R82, UR10, -R32.reuse ;  /* 0x0000000a52527c23 */ /* 0x100fe20008010820 */
[--C-:B------:R-:W-:Y:S01]  /*8a80*/  FFMA.FTZ R83, R83, UR10, -R32.reuse ;  /* 0x0000000a53537c23 */ /* 0x100fe20008010820 */
[----:B------:R-:W-:Y:S01]  /*8a90*/  MUFU.EX2 R30, R30 ;  /* 0x0000001e001e7308 */ /* 0x000fe20000000800 */
[----:B------:R-:W-:Y:S01]  /*8aa0*/  SEL R31, R31, 0x9, !P2 ;  /* 0x000000091f1f7807 */ /* 0x000fe20005000000 */
[----:B------:R-:W-:Y:S01]  /*8ab0*/  FFMA.FTZ R86, R86, UR10, -R32 ;  /* 0x0000000a56567c23 */ /* 0x000fe20008010820 */
[C---:B------:R-:W-:Y:S01]  /*8ac0*/  ISETP.GT.AND P2, PT, R3.reuse, R6, PT ;  /* 0x000000060300720c */ /* 0x040fe20003f44270 */
[----:B------:R-:W-:Y:S01]  /*8ad0*/  VIADD R3, R3, 0xffffffff ;  /* 0xffffffff03037836 */ /* 0x000fe20000000000 */
[----:B-1----:R-:W-:-:S03]  /*8ae0*/  F2FP.F16.F32.PACK_AB R150, R15, R150 ;  /* 0x000000960f96723e */ /* 0x002fc600000000ff */
        /* <DEDUP_REMOVED lines=8> */
[----:B------:R-:W-:Y:S01]  /*8b70*/  FFMA.FTZ R134, R60, UR10, -R9 ;  /* 0x0000000a3c867c23 */ /* 0x000fe20008010809 */
[----:B------:R-:W-:Y:S02]  /*8b80*/  FADD.FTZ R9, -R0, R7 ;  /* 0x0000000700097221 */ /* 0x000fe40000010100 */
[----:B------:R-:W-:Y:S01]  /*8b90*/  MUFU.EX2 R38, R38 ;  /* 0x0000002600267308 */ /* 0x000fe20000000800 */
[--C-:B------:R-:W-:Y:S01]  /*8ba0*/  FFMA.FTZ R133, R58, UR10, -R32.reuse ;  /* 0x0000000a3a857c23 */ /* 0x100fe20008010820 */
[----:B------:R-:W-:Y:S01]  /*8bb0*/  HGMMA.64x64x16.F32 R88, R128, gdesc[UR4].tnspB, R88, gsb0 ;  /* 0x40e0000480587df0 */ /* 0x000fe20008000858 */
[----:B------:R-:W-:Y:S01]  /*8bc0*/  UIADD3 UR6, UR11, 0x300, URZ ;  /* 0x000003000b067890 */ /* 0x000fe2000fffe03f */
[----:B------:R-:W-:Y:S01]  /*8bd0*/  FMUL.FTZ R9, R9, UR10 ;  /* 0x0000000a09097c20 */ /* 0x000fe20008410000 */
[----:B------:R-:W-:Y:S01]  /*8be0*/  UMOV UR7, 0x40000040 ;  /* 0x4000004000077882 */ /* 0x000fe20000000000 */
[----:B------:R-:W-:-:S02]  /*8bf0*/  FFMA.FTZ R135, R62, UR10, -R32 ;  /* 0x0000000a3e877c23 */ /* 0x000fc40008010820 */
[----:B------:R-:W-:Y:S08]  /*8c00*/  MUFU.EX2 R143, R143 ;  /* 0x0000008f008f7308 */ /* 0x000ff00000000800 */
[----:B------:R-:W0:Y:S08]  /*8c10*/  MUFU.EX2 R9, R9 ;  /* 0x0000000900097308 */ /* 0x000e300000000800 */
[----:B------:R-:W1:Y:S08]  /*8c20*/  MUFU.EX2 R40, R40 ;  /* 0x0000002800287308 */ /* 0x000e700000000800 */
[----:B------:R-:W-:Y:S01]  /*8c30*/  MUFU.EX2 R136, R136 ;  /* 0x0000008800887308 */ /* 0x000fe20000000800 */
[----:B0-----:R-:W-:-:S04]  /*8c40*/  FFMA.FTZ R4, R9, R4, R26 ;  /* 0x0000000409047223 */ /* 0x001fc8000001001a */
[----:B------:R-:W-:Y:S01]  /*8c50*/  FADD.FTZ R48, R149, R4 ;  /* 0x0000000495307221 */ /* 0x000fe20000010000 */
[----:B------:R-:W-:Y:S01]  /*8c60*/  FFMA.FTZ R4, R63, UR10, -R32 ;  /* 0x0000000a3f047c23 */ /* 0x000fe20008010820 */
[----:B------:R-:W-:Y:S01]  /*8c70*/  F2FP.F16.F32.PACK_AB R149, R149, R26 ;  /* 0x0000001a9595723e */ /* 0x000fe200000000ff */
[----:B------:R-:W0:Y:S01]  /*8c80*/  MUFU.EX2 R137, R137 ;  /* 0x0000008900897308 */ /* 0x000e220000000800 */
[----:B------:R-:W-:Y:S01]  /*8c90*/  FADD.FTZ R5, R151, R48 ;  /* 0x0000003097057221 */ /* 0x000fe20000010000 */
[----:B------:R-:W-:-:S03]  /*8ca0*/  F2FP.F16.F32.PACK_AB R151, R30, R151 ;  /* 0x000000971e97723e */ /* 0x000fc600000000ff */
[----:B------:R-:W-:-:S03]  /*8cb0*/  FADD.FTZ R48, R30, R5 ;  /* 0x000000051e307221 */ /* 0x000fc60000010000 */
[----:B------:R-:W2:Y:S01]  /*8cc0*/  MUFU.EX2 R42, R42 ;  /* 0x0000002a002a7308 */ /* 0x000ea20000000800 */
[----:B------:R-:W-:Y:S01]  /*8cd0*/  FADD.FTZ R5, R145, R48 ;  /* 0x0000003091057221 */ /* 0x000fe20000010000 */
[----:B------:R-:W-:Y:S01]  /*8ce0*/  FFMA.FTZ R48, R67, UR10, -R32 ;  /* 0x0000000a43307c23 */ /* 0x000fe20008010820 */
[C---:B------:R-:W-:Y:S02]  /*8cf0*/  F2FP.F16.F32.PACK_AB R145, R34.reuse, R145 ;  /* 0x000000912291723e */ /* 0x040fe400000000ff */
[----:B------:R-:W-:-:S03]  /*8d00*/  FADD.FTZ R52, R34, R5 ;  /* 0x0000000522347221 */ /* 0x000fc60000010000 */
[----:B------:R-:W-:Y:S01]  /*8d10*/  MUFU.EX2 R138, R138 ;  /* 0x0000008a008a7308 */ /* 0x000fe20000000800 */
[----:B------:R-:W-:Y:S01]  /*8d20*/  FADD.FTZ R5, R147, R52 ;  /* 0x0000003493057221 */ /* 0x000fe20000010000 */
[----:B------:R-:W-:-:S03]  /*8d30*/  F2FP.F16.F32.PACK_AB R147, R36, R147 ;  /* 0x000000932493723e */ /* 0x000fc600000000ff */
[----:B------:R-:W-:-:S03]  /*8d40*/  FADD.FTZ R52, R36, R5 ;  /* 0x0000000524347221 */ /* 0x000fc60000010000 */
[----:B------:R-:W3:Y:S01]  /*8d50*/  MUFU.EX2 R139, R139 ;  /* 0x0000008b008b7308 */ /* 0x000ee20000000800 */
[----:B------:R-:W-:Y:S01]  /*8d60*/  FADD.FTZ R5, R141, R52 ;  /* 0x000000348d057221 */ /* 0x000fe20000010000 */
[----:B------:R-:W-:-:S03]  /*8d70*/  F2FP.F16.F32.PACK_AB R141, R38, R141 ;  /* 0x0000008d268d723e */ /* 0x000fc600000000ff */
[----:B------:R-:W-:-:S03]  /*8d80*/  FADD.FTZ R52, R38, R5 ;  /* 0x0000000526347221 */ /* 0x000fc60000010000 */
[----:B------:R-:W4:Y:S01]  /*8d90*/  MUFU.EX2 R44, R44 ;  /* 0x0000002c002c7308 */ /* 0x000f220000000800 */
[----:B------:R-:W-:Y:S01]  /*8da0*/  FADD.FTZ R5, R143, R52 ;  /* 0x000000348f057221 */ /* 0x000fe20000010000 */
[----:B-1----:R-:W-:-:S03]  /*8db0*/  F2FP.F16.F32.PACK_AB R143, R40, R143 ;  /* 0x0000008f288f723e */ /* 0x002fc600000000ff */
[----:B------:R-:W-:Y:S01]  /*8dc0*/  FADD.FTZ R52, R40, R5 ;  /* 0x0000000528347221 */ /* 0x000fe20000010000 */
[----:B------:R-:W-:Y:S02]  /*8dd0*/  WARPGROUP.DEPBAR.LE gsb0, 0x0 ;  /* 0x00008000000079c5 */ /* 0x000fe40000010000 */
[----:B------:R-:W-:Y:S01]  /*8de0*/  WARPGROUP.ARRIVE ;  /* 0x00000000000079c5 */ /* 0x000fe20000000000 */
[----:B------:R-:W-:Y:S01]  /*8df0*/  MUFU.EX2 R132, R132 ;  /* 0x0000008400847308 */ /* 0x000fe20000000800 */
[----:B0-----:R-:W-:Y:S01]  /*8e00*/  FADD.FTZ R5, R137, R52 ;  /* 0x0000003489057221 */ /* 0x001fe20000010000 */
[--C-:B------:R-:W-:Y:S01]  /*8e10*/  FFMA.FTZ R129, R66, UR10, -R32.reuse ;  /* 0x0000000a42817c23 */ /* 0x100fe20008010820 */
[----:B------:R-:W-:Y:S01]  /*8e20*/  FFMA.FTZ R131, R70, UR10, -R32 ;  /* 0x0000000a46837c23 */ /* 0x000fe20008010820 */
[C---:B--2---:R-:W-:Y:S01]  /*8e30*/  F2FP.F16.F32.PACK_AB R137, R42.reuse, R137 ;  /* 0x000000892a89723e */ /* 0x044fe200000000ff */
[----:B------:R-:W-:Y:S01]  /*8e40*/  HGMMA.64x64x16.F32 R88, R124, gdesc[UR4].tnspB, R88, gsb0 ;  /* 0x40e000047c587df0 */ /* 0x000fe20008000858 */
[----:B------:R-:W-:Y:S01]  /*8e50*/  UIADD3 UR6, UR11, 0x380, URZ ;  /* 0x000003800b067890 */ /* 0x000fe2000fffe03f */
[----:B------:R-:W-:Y:S01]  /*8e60*/  FADD.FTZ R52, R42, R5 ;  /* 0x000000052a347221 */ /* 0x000fe20000010000 */
[----:B------:R-:W-:Y:S01]  /*8e70*/  UMOV UR7, 0x40000040 ;  /* 0x4000004000077882 */ /* 0x000fe20000000000 */
[----:B------:R-:W0:Y:S02]  /*8e80*/  MUFU.EX2 R133, R133 ;  /* 0x0000008500857308 */ /* 0x000e240000000800 */
[----:B---3--:R-:W-:Y:S01]  /*8e90*/  FADD.FTZ R5, R139, R52 ;  /* 0x000000348b057221 */ /* 0x008fe20000010000 */
[----:B----4-:R-:W-:-:S03]  /*8ea0*/  F2FP.F16.F32.PACK_AB R139, R44, R139 ;  /* 0x0000008b2c8b723e */ /* 0x010fc600000000ff */
[----:B------:R-:W-:Y:S02]  /*8eb0*/  FADD.FTZ R30, R44, R5 ;  /* 0x000000052c1e7221 */ /* 0x000fe40000010000 */
[----:B------:R-:W1:Y:S08]  /*8ec0*/  MUFU.EX2 R46, R46 ;  /* 0x0000002e002e7308 */ /* 0x000e700000000800 */
[----:B------:R-:W-:Y:S01]  /*8ed0*/  MUFU.EX2 R134, R134 ;  /* 0x0000008600867308 */ /* 0x000fe20000000800 */
[----:B0-----:R-:W-:-:S07]  /*8ee0*/  FADD.FTZ R5, R133, R30 ;  /* 0x0000001e85057221 */ /* 0x001fce0000010000 */
[----:B------:R-:W0:Y:S01]  /*8ef0*/  MUFU.EX2 R135, R135 ;  /* 0x0000008700877308 */ /* 0x000e220000000800 */
[C---:B-1----:R-:W-:Y:S01]  /*8f00*/  FADD.FTZ R30, R46.reuse, R5 ;  /* 0x000000052e1e7221 */ /* 0x042fe20000010000 */
[----:B------:R-:W-:-:S06]  /*8f10*/  F2FP.F16.F32.PACK_AB R133, R46, R133 ;  /* 0x000000852e85723e */ /* 0x000fcc00000000ff */
[----:B------:R-:W1:Y:S08]  /*8f20*/  MUFU.EX2 R4, R4 ;  /* 0x0000000400047308 */ /* 0x000e700000000800 */
[----:B------:R-:W2:Y:S01]  /*8f30*/  MUFU.EX2 R129, R129 ;  /* 0x0000008100817308 */ /* 0x000ea20000000800 */
[----:B0-----:R-:W-:-:S07]  /*8f40*/  FADD.FTZ R5, R135, R30 ;  /* 0x0000001e87057221 */ /* 0x001fce0000010000 */
[----:B------:R-:W0:Y:S01]  /*8f50*/  MUFU.EX2 R49, R49 ;  /* 0x0000003100317308 */ /* 0x000e220000000800 */
[C---:B-1----:R-:W-:Y:S01]  /*8f60*/  FADD.FTZ R30, R4.reuse, R5 ;  /* 0x00000005041e7221 */ /* 0x042fe20000010000 */
[----:B------:R-:W-:-:S06]  /*8f70*/  F2FP.F16.F32.PACK_AB R135, R4, R135 ;  /* 0x000000870487723e */ /* 0x000fcc00000000ff */
[----:B------:R-:W1:Y:S01]  /*8f80*/  MUFU.EX2 R48, R48 ;  /* 0x0000003000307308 */ /* 0x000e620000000800 */
[----:B--2---:R-:W-:-:S07]  /*8f90*/  FADD.FTZ R5, R129, R30 ;  /* 0x0000001e81057221 */ /* 0x004fce0000010000 */
[----:B------:R-:W-:Y:S01]  /*8fa0*/  MUFU.EX2 R12, R12 ;  /* 0x0000000c000c7308 */ /* 0x000fe20000000800 */
[----:B0-----:R-:W-:-:S07]  /*8fb0*/  F2FP.F16.F32.PACK_AB R128, R49, R10 ;  /* 0x0000000a3180723e */ /* 0x001fce00000000ff */
[----:B------:R-:W0:Y:S01]  /*8fc0*/  MUFU.EX2 R131, R131 ;  /* 0x0000008300837308 */ /* 0x000e220000000800 */
[----:B-1----:R-:W-:Y:S01]  /*8fd0*/  FADD.FTZ R30, R48, R5 ;  /* 0x00000005301e7221 */ /* 0x002fe20000010000 */
[----:B------:R-:W-:Y:S02]  /*8fe0*/  WARPGROUP.DEPBAR.LE gsb0, 0x0 ;  /* 0x00008000000079c5 */ /* 0x000fe40000010000 */
[----:B------:R-:W-:Y:S01]  /*8ff0*/  WARPGROUP.ARRIVE ;  /* 0x00000000000079c5 */ /* 0x000fe20000000000 */
[--C-:B------:R-:W-:Y:S01]  /*9000*/  FFMA.FTZ R125, R74, UR10, -R32.reuse ;  /* 0x0000000a4a7d7c23 */ /* 0x100fe20008010820 */
[----:B------:R-:W-:Y:S01]  /*9010*/  FFMA.FTZ R127, R78, UR10, -R32 ;  /* 0x0000000a4e7f7c23 */ /* 0x000fe20008010820 */
[----:B------:R-:W-:Y:S01]  /*9020*/  F2FP.F16.F32.PACK_AB R129, R48, R129 ;  /* 0x000000813081723e */ /* 0x000fe200000000ff */
[----:B------:R-:W1:Y:S02]  /*9030*/  MUFU.EX2 R53, R53 ;  /* 0x0000003500357308 */ /* 0x000e640000000800 */
[----:B------:R-:W-:Y:S06]  /*9040*/  HGMMA.64x64x16.F32 R88, R120, gdesc[UR4].tnspB, R88, gsb0 ;  /* 0x40e0000478587df0 */ /* 0x000fec0008000858 */
[----:B------:R-:W-:Y:S01]  /*9050*/  MUFU.EX2 R14, R14 ;  /* 0x0000000e000e7308 */ /* 0x000fe20000000800 */
[----:B0-----:R-:W-:-:S07]  /*9060*/  FADD.FTZ R5, R131, R30 ;  /* 0x0000001e83057221 */ /* 0x001fce0000010000 */
[----:B------:R-:W-:Y:S01]  /*9070*/  MUFU.EX2 R125, R125 ;  /* 0x0000007d007d7308 */ /* 0x000fe20000000800 */
[----:B-1----:R-:W-:-:S07]  /*9080*/  F2FP.F16.F32.PACK_AB R130, R53, R12 ;  /* 0x0000000c3582723e */ /* 0x002fce00000000ff */
[----:B------:R-:W0:Y:S08]  /*9090*/  MUFU.EX2 R57, R57 ;  /* 0x0000003900397308 */ /* 0x000e300000000800 */
[----:B------:R-:W-:Y:S08]  /*90a0*/  MUFU.EX2 R20, R20 ;  /* 0x0000001400147308 */ /* 0x000ff00000000800 */
[----:B------:R-:W-:Y:S01]  /*90b0*/  MUFU.EX2 R127, R127 ;  /* 0x0000007f007f7308 */ /* 0x000fe20000000800 */
[----:B0-----:R-:W-:-:S07]  /*90c0*/  F2FP.F16.F32.PACK_AB R124, R57, R14 ;  /* 0x0000000e397c723e */ /* 0x001fce00000000ff */
[----:B------:R-:W0:Y:S08]  /*90d0*/  MUFU.EX2 R61, R61 ;  /* 0x0000003d003d7308 */ /* 0x000e300000000800 */
[----:B------:R-:W-:Y:S08]  /*90e0*/  MUFU.EX2 R79, R79 ;  /* 0x0000004f004f7308 */ /* 0x000ff00000000800 */
[----:B------:R-:W-:Y:S01]  /*90f0*/  MUFU.EX2 R24, R24 ;  /* 0x0000001800187308 */ /* 0x000fe20000000800 */
[----:B0-----:R-:W-:-:S07]  /*9100*/  F2FP.F16.F32.PACK_AB R126, R61, R20 ;  /* 0x000000143d7e723e */ /* 0x001fce00000000ff */
[----:B------:R-:W0:Y:S01]  /*9110*/  MUFU.EX2 R65, R65 ;  /* 0x0000004100417308 */ /* 0x000e220000000800 */
[----:B------:R-:W-:Y:S02]  /*9120*/  WARPGROUP.DEPBAR.LE gsb0, 0x0 ;  /* 0x00008000000079c5 */ /* 0x000fe40000010000 */
        /* <DEDUP_REMOVED lines=8> */
[-C--:B------:R-:W-:Y:S01]  /*91b0*/  FMUL.FTZ R99, R99, R9.reuse ;  /* 0x0000000963637220 */ /* 0x080fe20000410000 */
[----:B--2---:R-:W-:Y:S01]  /*91c0*/  IMAD.U32 R27, RZ, RZ, UR21 ;  /* 0x00000015ff1b7e24 */ /* 0x004fe2000f8e00ff */
[----:B------:R-:W-:Y:S01]  /*91d0*/  MUFU.EX2 R83, R83 ;  /* 0x0000005300537308 */ /* 0x000fe20000000800 */
[----:B------:R-:W-:Y:S01]  /*91e0*/  UMOV UR21, UR37 ;  /* 0x0000002500157c82 */ /* 0x000fe20008000000 */
[-C--:B------:R-:W-:Y:S01]  /*91f0*/  FMUL.FTZ R102, R102, R9.reuse ;  /* 0x0000000966667220 */ /* 0x080fe20000410000 */
[-C--:B------:R-:W-:Y:S01]  /*9200*/  FMUL.FTZ R103, R103, R9.reuse ;  /* 0x0000000967677220 */ /* 0x080fe20000410000 */
[----:B------:R-:W-:Y:S01]  /*9210*/  @!P1 LEA R27, R27, UR45, 0x3 ;  /* 0x0000002d1b1b9c11 */ /* 0x000fe2000f8e18ff */
[-C--:B------:R-:W-:Y:S01]  /*9220*/  FMUL.FTZ R106, R106, R9.reuse ;  /* 0x000000096a6a7220 */ /* 0x080fe20000410000 */
[-C--:B------:R-:W-:Y:S01]  /*9230*/  FMUL.FTZ R107, R107, R9.reuse ;  /* 0x000000096b6b7220 */ /* 0x080fe20000410000 */
[----:B------:R-:W-:Y:S01]  /*9240*/  FMUL.FTZ R110, R110, R9 ;  /* 0x000000096e6e7220 */ /* 0x000fe20000410000 */
[----:B------:R-:W-:Y:S01]  /*9250*/  MUFU.EX2 R28, R84 ;  /* 0x00000054001c7308 */ /* 0x000fe20000000800 */
[----:B------:R-:W-:-:S02]  /*9260*/  @!P1 VIADD R27, R27, 0x16860 ;  /* 0x000168601b1b9836 */ /* 0x000fc40000000000 */
[-C--:B------:R-:W-:Y:S01]  /*9270*/  FMUL.FTZ R111, R111, R9.reuse ;  /* 0x000000096f6f7220 */ /* 0x080fe20000410000 */
[-C--:B------:R-:W-:Y:S01]  /*9280*/  FMUL.FTZ R114, R114, R9.reuse ;  /* 0x0000000972727220 */ /* 0x080fe20000410000 */
[-C--:B------:R-:W-:Y:S01]  /*9290*/  FMUL.FTZ R115, R115, R9.reuse ;  /* 0x0000000973737220 */ /* 0x080fe20000410000 */
[-C--:B------:R-:W-:Y:S01]  /*92a0*/  FMUL.FTZ R118, R118, R9.reuse ;  /* 0x0000000976767220 */ /* 0x080fe20000410000 */
[----:B-1----:R-:W-:Y:S01]  /*92b0*/  @!P1 PRMT R31, RZ, 0x654, R27 ;  /* 0x00000654ff1f9816 */ /* 0x002fe2000000001b */
[----:B------:R-:W-:Y:S01]  /*92c0*/  FADD.FTZ R27, R15, R50 ;  /* 0x000000320f1b7221 */ /* 0x000fe20000010000 */
[----:B------:R-:W-:Y:S01]  /*92d0*/  MUFU.EX2 R123, R86 ;  /* 0x00000056007b7308 */ /* 0x000fe20000000800 */
[----:B------:R-:W-:Y:S01]  /*92e0*/  FMUL.FTZ R119, R119, R9 ;  /* 0x0000000977777220 */ /* 0x000fe20000410000 */
[----:B------:R1:W-:Y:S01]  /*92f0*/  @!P1 SYNCS.ARRIVE.TRANS64.RED.A1T0 RZ, [R31+URZ], RZ ;  /* 0x000000ff1fff99a7 */ /* 0x0003e2000810043f */
[----:B------:R-:W-:Y:S01]  /*9300*/  FADD.FTZ R50, R144, R27 ;  /* 0x0000001b90327221 */ /* 0x000fe20000010000 */
[----:B------:R-:W-:Y:S01]  /*9310*/  F2FP.F16.F32.PACK_AB R144, R13, R144 ;  /* 0x000000900d90723e */ /* 0x000fe200000000ff */
[----:B------:R-:W-:Y:S01]  /*9320*/  FMUL.FTZ R88, R88, R8 ;  /* 0x0000000858587220 */ /* 0x000fe20000410000 */
[----:B0-----:R-:W-:Y:S01]  /*9330*/  F2FP.F16.F32.PACK_AB R120, R65, R24 ;  /* 0x000000184178723e */ /* 0x001fe200000000ff */
[----:B------:R-:W-:Y:S01]  /*9340*/  FADD.FTZ R27, R13, R50 ;  /* 0x000000320d1b7221 */ /* 0x000fe20000010000 */
[--C-:B------:R-:W-:Y:S01]  /*9350*/  FFMA.FTZ R50, R71, UR10, -R32.reuse ;  /* 0x0000000a47327c23 */ /* 0x100fe20008010820 */
[----:B------:R-:W-:Y:S01]  /*9360*/  FFMA.FTZ R32, R87, UR10, -R32 ;  /* 0x0000000a57207c23 */ /* 0x000fe20008010820 */
[----:B------:R-:W0:Y:S01]  /*9370*/  MUFU.EX2 R7, R85 ;  /* 0x0000005500077308 */ /* 0x000e220000000800 */
[----:B------:R-:W-:Y:S01]  /*9380*/  FADD.FTZ R54, R146, R27 ;  /* 0x0000001b92367221 */ /* 0x000fe20000010000 */
[----:B------:R-:W-:Y:S01]  /*9390*/  F2FP.F16.F32.PACK_AB R146, R25, R146 ;  /* 0x000000921992723e */ /* 0x000fe200000000ff */
[-C--:B------:R-:W-:Y:S01]  /*93a0*/  FMUL.FTZ R89, R89, R8.reuse ;  /* 0x0000000859597220 */ /* 0x080fe20000410000 */
[-C--:B------:R-:W-:Y:S01]  /*93b0*/  FMUL.FTZ R92, R92, R8.reuse ;  /* 0x000000085c5c7220 */ /* 0x080fe20000410000 */
[----:B------:R-:W-:Y:S01]  /*93c0*/  FADD.FTZ R27, R25, R54 ;  /* 0x00000036191b7221 */ /* 0x000fe20000010000 */
[-C--:B------:R-:W-:Y:S01]  /*93d0*/  FMUL.FTZ R93, R93, R8.reuse ;  /* 0x000000085d5d7220 */ /* 0x080fe20000410000 */
[----:B------:R-:W-:Y:S01]  /*93e0*/  FMUL.FTZ R96, R96, R8 ;  /* 0x0000000860607220 */ /* 0x000fe20000410000 */
[----:B------:R-:W2:Y:S01]  /*93f0*/  MUFU.EX2 R50, R50 ;  /* 0x0000003200327308 */ /* 0x000ea20000000800 */
[----:B------:R-:W-:Y:S01]  /*9400*/  FADD.FTZ R54, R140, R27 ;  /* 0x0000001b8c367221 */ /* 0x000fe20000010000 */
[----:B------:R-:W-:Y:S01]  /*9410*/  F2FP.F16.F32.PACK_AB R140, R29, R140 ;  /* 0x0000008c1d8c723e */ /* 0x000fe200000000ff */
[-C--:B------:R-:W-:Y:S01]  /*9420*/  FMUL.FTZ R97, R97, R8.reuse ;  /* 0x0000000861617220 */ /* 0x080fe20000410000 */
[-C--:B------:R-:W-:Y:S01]  /*9430*/  FMUL.FTZ R100, R100, R8.reuse ;  /* 0x0000000864647220 */ /* 0x080fe20000410000 */
[----:B------:R-:W-:Y:S01]  /*9440*/  FADD.FTZ R27, R29, R54 ;  /* 0x000000361d1b7221 */ /* 0x000fe20000010000 */
[-C--:B------:R-:W-:Y:S01]  /*9450*/  FMUL.FTZ R101, R101, R8.reuse ;  /* 0x0000000865657220 */ /* 0x080fe20000410000 */
[----:B------:R-:W-:Y:S01]  /*9460*/  FMUL.FTZ R104, R104, R8 ;  /* 0x0000000868687220 */ /* 0x000fe20000410000 */
[----:B------:R-:W-:Y:S01]  /*9470*/  MUFU.EX2 R32, R32 ;  /* 0x0000002000207308 */ /* 0x000fe20000000800 */
[----:B------:R-:W-:Y:S01]  /*9480*/  FADD.FTZ R54, R142, R27 ;  /* 0x0000001b8e367221 */ /* 0x000fe20000010000 */
[----:B0-----:R-:W-:Y:S01]  /*9490*/  F2FP.F16.F32.PACK_AB R122, R7, R28 ;  /* 0x0000001c077a723e */ /* 0x001fe200000000ff */
[----:B------:R-:W-:Y:S01]  /*94a0*/  FMUL.FTZ R105, R105, R8 ;  /* 0x0000000869697220 */ /* 0x000fe20000410000 */
[C---:B------:R-:W-:Y:S01]  /*94b0*/  F2FP.F16.F32.PACK_AB R142, R21.reuse, R142 ;  /* 0x0000008e158e723e */ /* 0x040fe200000000ff */
[----:B------:R-:W-:Y:S01]  /*94c0*/  FADD.FTZ R27, R21, R54 ;  /* 0x00000036151b7221 */ /* 0x000fe20000010000 */
[-C--:B------:R-:W-:Y:S01]  /*94d0*/  FMUL.FTZ R108, R108, R8.reuse ;  /* 0x000000086c6c7220 */ /* 0x080fe20000410000 */
[-C--:B------:R-:W-:Y:S01]  /*94e0*/  FMUL.FTZ R109, R109, R8.reuse ;  /* 0x000000086d6d7220 */ /* 0x080fe20000410000 */
[----:B------:R-:W-:Y:S01]  /*94f0*/  FMUL.FTZ R112, R112, R8 ;  /* 0x0000000870707220 */ /* 0x000fe20000410000 */
[----:B------:R-:W-:Y:S01]  /*9500*/  FADD.FTZ R54, R136, R27 ;  /* 0x0000001b88367221 */ /* 0x000fe20000010000 */
[C---:B--2---:R-:W-:Y:S01]  /*9510*/  FADD.FTZ R30, R50.reuse, R5 ;  /* 0x00000005321e7221 */ /* 0x044fe20000010000 */
[----:B------:R-:W-:Y:S01]  /*9520*/  F2FP.F16.F32.PACK_AB R136, R33, R136 ;  /* 0x000000882188723e */ /* 0x000fe200000000ff */
[-C--:B------:R-:W-:Y:S01]  /*9530*/  FMUL.FTZ R113, R113, R8.reuse ;  /* 0x0000000871717220 */ /* 0x080fe20000410000 */
[----:B------:R-:W-:Y:S01]  /*9540*/  FADD.FTZ R11, R33, R54 ;  /* 0x00000036210b7221 */ /* 0x000fe20000010000 */
[----:B------:R-:W-:Y:S01]  /*9550*/  FADD.FTZ R5, R125, R30 ;  /* 0x0000001e7d057221 */ /* 0x000fe20000010000 */
[----:B------:R-:W-:Y:S01]  /*9560*/  F2FP.F16.F32.PACK_AB R131, R50, R131 ;  /* 0x000000833283723e */ /* 0x000fe200000000ff */
[----:B------:R-:W-:Y:S01]  /*9570*/  FMUL.FTZ R116, R116, R8 ;  /* 0x0000000874747220 */ /* 0x000fe20000410000 */
[----:B------:R-:W-:Y:S01]  /*9580*/  FADD.FTZ R26, R138, R11 ;  /* 0x0000000b8a1a7221 */ /* 0x000fe20000010000 */
[----:B------:R-:W-:Y:S01]  /*9590*/  F2FP.F16.F32.PACK_AB R138, R41, R138 ;  /* 0x0000008a298a723e */ /* 0x000fe200000000ff */
[----:B------:R-:W-:Y:S01]  /*95a0*/  FMUL.FTZ R117, R117, R8 ;  /* 0x0000000875757220 */ /* 0x000fe20000410000 */
[----:B------:R-:W-:-:S02]  /*95b0*/  IMAD.MOV.U32 R9, RZ, RZ, R2 ;  /* 0x000000ffff097224 */ /* 0x000fc400078e0002 */
[----:B------:R-:W-:Y:S02]  /*95c0*/  FADD.FTZ R11, R41, R26 ;  /* 0x0000001a290b7221 */ /* 0x000fe40000010000 */
[----:B------:R-:W0:Y:S02]  /*95d0*/  MUFU.EX2 R26, R75 ;  /* 0x0000004b001a7308 */ /* 0x000e240000000800 */
[----:B------:R-:W-:Y:S01]  /*95e0*/  FADD.FTZ R34, R132, R11 ;  /* 0x0000000b84227221 */ /* 0x000fe20000010000 */
[----:B------:R-:W-:-:S03]  /*95f0*/  F2FP.F16.F32.PACK_AB R132, R37, R132 ;  /* 0x000000842584723e */ /* 0x000fc600000000ff */
[----:B------:R-:W-:-:S04]  /*9600*/  FADD.FTZ R11, R37, R34 ;  /* 0x00000022250b7221 */ /* 0x000fc80000010000 */
[----:B------:R-:W-:Y:S01]  /*9610*/  FADD.FTZ R34, R134, R11 ;  /* 0x0000000b86227221 */ /* 0x000fe20000010000 */
[----:B------:R-:W-:-:S03]  /*9620*/  F2FP.F16.F32.PACK_AB R134, R45, R134 ;  /* 0x000000862d86723e */ /* 0x000fc600000000ff */
[----:B------:R-:W-:Y:S01]  /*9630*/  FADD.FTZ R11, R45, R34 ;  /* 0x000000222d0b7221 */ /* 0x000fe20000010000 */
[----:B0-----:R-:W-:-:S03]  /*9640*/  FADD.FTZ R4, R26, R5 ;  /* 0x000000051a047221 */ /* 0x001fc60000010000 */
[----:B------:R-:W-:Y:S01]  /*9650*/  FADD.FTZ R34, R10, R11 ;  /* 0x0000000b0a227221 */ /* 0x000fe20000010000 */
[----:B------:R-:W-:Y:S01]  /*9660*/  F2FP.F16.F32.PACK_AB R125, R26, R125 ;  /* 0x0000007d1a7d723e */ /* 0x000fe200000000ff */
[----:B------:R-:W-:Y:S02]  /*9670*/  FADD.FTZ R4, R127, R4 ;  /* 0x000000047f047221 */ /* 0x000fe40000010000 */
[----:B------:R-:W-:Y:S01]  /*9680*/  FADD.FTZ R11, R49, R34 ;  /* 0x00000022310b7221 */ /* 0x000fe20000010000 */
[C---:B------:R-:W-:Y:S01]  /*9690*/  F2FP.F16.F32.PACK_AB R127, R79.reuse, R127 ;  /* 0x0000007f4f7f723e */ /* 0x040fe200000000ff */
[----:B------:R-:W-:Y:S02]  /*96a0*/  FADD.FTZ R4, R79, R4 ;  /* 0x000000044f047221 */ /* 0x000fe40000010000 */
[----:B------:R-:W-:Y:S02]  /*96b0*/  FADD.FTZ R34, R12, R11 ;  /* 0x0000000b0c227221 */ /* 0x000fe40000010000 */
[----:B------:R-:W-:-:S02]  /*96c0*/  FADD.FTZ R4, R121, R4 ;  /* 0x0000000479047221 */ /* 0x000fc40000010000 */
[----:B------:R-:W-:Y:S01]  /*96d0*/  FADD.FTZ R11, R53, R34 ;  /* 0x00000022350b7221 */ /* 0x000fe20000010000 */
[C---:B------:R-:W-:Y:S01]  /*96e0*/  F2FP.F16.F32.PACK_AB R121, R83.reuse, R121 ;  /* 0x000000795379723e */ /* 0x040fe200000000ff */
[----:B------:R-:W-:Y:S02]  /*96f0*/  FADD.FTZ R4, R83, R4 ;  /* 0x0000000453047221 */ /* 0x000fe40000010000 */
[----:B------:R-:W-:Y:S02]  /*9700*/  FADD.FTZ R34, R14, R11 ;  /* 0x0000000b0e227221 */ /* 0x000fe40000010000 */
[----:B------:R-:W-:Y:S02]  /*9710*/  FADD.FTZ R4, R123, R4 ;  /* 0x000000047b047221 */ /* 0x000fe40000010000 */
[----:B------:R-:W-:Y:S01]  /*9720*/  FADD.FTZ R11, R57, R34 ;  /* 0x00000022390b7221 */ /* 0x000fe20000010000 */
[C---:B------:R-:W-:Y:S01]  /*9730*/  F2FP.F16.F32.PACK_AB R123, R32.reuse, R123 ;  /* 0x0000007b207b723e */ /* 0x040fe200000000ff */
[----:B------:R-:W-:-:S02]  /*9740*/  FADD.FTZ R4, R32, R4 ;  /* 0x0000000420047221 */ /* 0x000fc40000010000 */
        /* <DEDUP_REMOVED lines=8> */
.L_x_13482:
        /* <DEDUP_REMOVED lines=11> */
.L_x_13509:
        /* <DEDUP_REMOVED lines=9> */
.L_x_13494:
[----:B------:R-:W-:Y:S01]  /*9910*/  ULEA UR6, UR37, UR45, 0x3 ;  /* 0x0000002d25067291 */ /* 0x000fe2000f8e183f */
[----:B------:R-:W-:-:S05]  /*9920*/  IMAD.U32 R0, RZ, RZ, UR36 ;  /* 0x00000024ff007e24 */ /* 0x000fca000f8e00ff */
[----:B------:R-:W-:-:S04]  /*9930*/  SHF.L.U32 R0, R0, 0x1f, RZ ;  /* 0x0000001f00007819 */ /* 0x000fc800000006ff */
[----:B------:R0:W1:Y:S01]  /*9940*/  SYNCS.PHASECHK.TRANS64.TRYWAIT P3, [UR6+0x16830], R0 ;  /* 0x01683000ff0075a7 */ /* 0x0000620008060146 */
[----:B------:R-:W-:Y:S05]  /*9950*/  @!P0 BRA `(.L_x_13495) ;  /* 0x0000000000048947 */ /* 0x000fea0003800000 */
[----:B------:R-:W-:Y:S01]  /*9960*/  BPT.TRAP 0x1 ;  /* 0x000000040000795c */ /* 0x000fe20000300000 */
.L_x_13495:
[----:B-1----:R-:W-:Y:S05]  /*9970*/  @P3 BRA `(.L_x_13493) ;  /* 0x0000000000083947 */ /* 0x002fea0003800000 */
[----:B------:R-:W1:Y:S02]  /*9980*/  SYNCS.PHASECHK.TRANS64.TRYWAIT P3, [UR6+0x16830], R0 ;  /* 0x01683000ff0075a7 */ /* 0x000e640008060146 */
[----:B-1----:R-:W-:Y:S05]  /*9990*/  @!P3 BRA `(.L_x_13496) ;  /* 0x0000008800d8b947 */ /* 0x002fea0003800000 */
.L_x_13493:
        /* <DEDUP_REMOVED lines=25> */
.L_x_13498:
[----:B------:R-:W-:Y:S01]  /*9b30*/  ULEA UR6, UR26, UR45, 0x3 ;  /* 0x0000002d1a067291 */ /* 0x000fe2000f8e183f */
[----:B------:R-:W-:-:S05]  /*9b40*/  IMAD.U32 R0, RZ, RZ, UR27 ;  /* 0x0000001bff007e24 */ /* 0x000fca000f8e00ff */
[----:B------:R-:W-:-:S04]  /*9b50*/  SHF.L.U32 R0, R0, 0x1f, RZ ;  /* 0x0000001f00007819 */ /* 0x000fc800000006ff */
[----:B------:R0:W1:Y:S01]  /*9b60*/  SYNCS.PHASECHK.TRANS64.TRYWAIT P2, [UR6+0x16850], R0 ;  /* 0x01685000ff0075a7 */ /* 0x0000620008040146 */
[----:B------:R-:W-:Y:S05]  /*9b70*/  @!P0 BRA `(.L_x_13499) ;  /* 0x0000000000048947 */ /* 0x000fea0003800000 */
[----:B------:R-:W-:Y:S01]  /*9b80*/  BPT.TRAP 0x1 ;  /* 0x000000040000795c */ /* 0x000fe20000300000 */
.L_x_13499:
[----:B-1----:R-:W-:Y:S05]  /*9b90*/  @P2 BRA `(.L_x_13497) ;  /* 0x0000000000082947 */ /* 0x002fea0003800000 */
[----:B------:R-:W1:Y:S02]  /*9ba0*/  SYNCS.PHASECHK.TRANS64.TRYWAIT P2, [UR6+0x16850], R0 ;  /* 0x01685000ff0075a7 */ /* 0x000e640008040146 */
[----:B-1----:R-:W-:Y:S05]  /*9bb0*/  @!P2 BRA `(.L_x_13500) ;  /* 0x000000880068a947 */ /* 0x002fea0003800000 */
.L_x_13497:
[----:B------:R-:W-:Y:S01]  /*9bc0*/  UIADD3 UR6, UR45, 0x400, URZ ;  /* 0x000004002d067890 */ /* 0x000fe2000fffe03f */
[----:B------:R-:W-:Y:S01]  /*9bd0*/  WARPGROUP.ARRIVE ;  /* 0x00000000000079c5 */ /* 0x000fe20000000000 */
[----:B------:R-:W-:-:S05]  /*9be0*/  UMOV UR7, 0x40000040 ;  /* 0x4000004000077882 */ /* 0x000fca0000000000 */
[----:B------:R-:W2:Y:S01]  /*9bf0*/  S2R R2, SR_TID.X ;  /* 0x0000000000027919 */ /* 0x000ea20000002100 */
[----:B------:R-:W-:Y:S01]  /*9c00*/  USHF.R.U32.HI UR6, URZ, 0x4, UR6 ;  /* 0x000000043f067899 */ /* 0x000fe20008011606 */
[----:B01----:R-:W0:Y:S01]  /*9c10*/  @P5 LDC R0, c[0x0][0x44c] ;  /* 0x00011300ff005b82 */ /* 0x003e220000000800 */
[----:B------:R-:W-:Y:S02]  /*9c20*/  VIADD R9, R17, UR39 ;  /* 0x0000002711097c36 */ /* 0x000fe40008000000 */
[----:B------:R-:W-:Y:S01]  /*9c30*/  ULOP3.LUT UR6, UR6, 0x3fff, URZ, 0xc0, !UPT ;  /* 0x00003fff06067892 */ /* 0x000fe2000f8ec03f */
[----:B------:R-:W-:-:S03]  /*9c40*/  IMAD.U32 R10, RZ, RZ, UR37 ;  /* 0x00000025ff0a7e24 */ /* 0x000fc6000f8e00ff */
[----:B------:R-:W-:Y:S01]  /*9c50*/  ULEA UR10, UR26, UR6, 0xa ;  /* 0x000000061a0a7291 */ /* 0x000fe2000f8e503f */
[----:B------:R-:W1:Y:S01]  /*9c60*/  @P5 LDC R11, c[0x0][0x450] ;  /* 0x00011400ff0b5b82 */ /* 0x000e620000000800 */
[----:B------:R-:W-:-:S05]  /*9c70*/  @!P1 LEA R10, R10, UR45, 0x3 ;  /* 0x0000002d0a0a9c11 */ /* 0x000fca000f8e18ff */
[----:B------:R-:W-:Y:S01]  /*9c80*/  UMOV UR6, UR10 ;  /* 0x0000000a00067c82 */ /* 0x000fe20008000000 */
[----:B------:R-:W-:Y:S01]  /*9c90*/  @!P1 VIADD R10, R10, 0x16840 ;  /* 0x000168400a0a9836 */ /* 0x000fe20000000000 */
[----:B------:R-:W-:Y:S01]  /*9ca0*/  HGMMA.64x64x16.F32 R88, R148, gdesc[UR4].tnspB, R88, gsb0 ;  /* 0x40e0000494587df0 */ /* 0x000fe20008000858 */
[----:B------:R-:W-:Y:S01]  /*9cb0*/  UIADD3 UR6, UR10, 0x80, URZ ;  /* 0x000000800a067890 */ /* 0x000fe2000fffe03f */
[----:B------:R-:W3:Y:S01]  /*9cc0*/  LDC R8, c[0x0][0x2f0] ;  /* 0x0000bc00ff087b82 */ /* 0x000ee20000000800 */
[----:B------:R-:W-:Y:S01]  /*9cd0*/  UMOV UR7, 0x40000040 ;  /* 0x4000004000077882 */ /* 0x000fe20000000000 */
[----:B------:R-:W-:Y:S01]  /*9ce0*/  @!P1 PRMT R10, RZ, 0x654, R10 ;  /* 0x00000654ff0a9816 */ /* 0x000fe2000000000a */
[----:B0-----:R-:W-:Y:S01]  /*9cf0*/  @P5 IMAD.HI.U32 R0, R9, R0, RZ ;  /* 0x0000000009005227 */ /* 0x001fe200078e00ff */
[----:B--2---:R-:W-:-:S03]  /*9d00*/  ISETP.GE.U32.AND P2, PT, R2, 0x180, PT ;  /* 0x000001800200780c */ /* 0x004fc60003f46070 */
[----:B------:R-:W-:Y:S01]  /*9d10*/  IMAD.SHL.U32 R2, R3, 0x80, RZ ;  /* 0x0000008003027824 */ /* 0x000fe200078e00ff */
[----:B-1----:R-:W-:Y:S01]  /*9d20*/  @P5 SHF.R.U32.HI R9, RZ, R11, R0 ;  /* 0x0000000bff095219 */ /* 0x002fe20000011600 */
[----:B------:R-:W-:-:S03]  /*9d30*/  VIADD R0, R22, 0x9 ;  /* 0x0000000916007836 */ /* 0x000fc60000000000 */
[----:B------:R-:W-:Y:S01]  /*9d40*/  IADD3 R11, -R2, 0x1, RZ ;  /* 0x00000001020b7810 */ /* 0x000fe20007ffe1ff */
[----:B------:R-:W0:Y:S01]  /*9d50*/  SHFL.IDX PT, R15, R9, RZ, 0x1c1f ;  /* 0x001c1fff090f7589 */ /* 0x000e2200000e0000 */
[----:B------:R-:W-:-:S03]  /*9d60*/  SEL R14, R0, 0x9, !P2 ;  /* 0x00000009000e7807 */ /* 0x000fc60005000000 */
[----:B------:R-:W-:-:S04]  /*9d70*/  IMAD R11, R16, -0x2, R11 ;  /* 0xfffffffe100b7824 */ /* 0x000fc800078e020b */
[----:B---3--:R-:W-:-:S04]  /*9d80*/  IMAD R11, R8, UR41, R11 ;  /* 0x00000029080b7c24 */ /* 0x008fc8000f8e020b */
[----:B------:R-:W-:-:S04]  /*9d90*/  VIADD R11, R11, -UR24 ;  /* 0x800000180b0b7c36 */ /* 0x000fc80008000000 */
[----:B------:R-:W-:-:S04]  /*9da0*/  VIADD R0, R11, UR23 ;  /* 0x000000170b007c36 */ /* 0x000fc80008000000 */
[----:B0-----:R-:W-:Y:S01]  /*9db0*/  IMAD.IADD R12, R0, 0x1, R15 ;  /* 0x00000001000c7824 */ /* 0x001fe200078e020f */
        /* <DEDUP_REMOVED lines=33> */
[----:B------:R-:W-:Y:S02]  /*9fd0*/  ULOP3.LUT UR6, URZ, UR25, URZ, 0x33, !UPT ;  /* 0x000000193f067292 */ /* 0x000fe4000f8e333f */
        /* <DEDUP_REMOVED lines=19> */
.L_x_13503:
[----:B------:R-:W-:-:S05]  /*a110*/  IMAD.U32 R20, RZ, RZ, UR21 ;  /* 0x00000015ff147e24 */ /* 0x000fca000f8e00ff */
[----:B------:R-:W-:-:S13]  /*a120*/  ISETP.NE.AND P2, PT, R20, 0x1, PT ;  /* 0x000000011400780c */ /* 0x000fda0003f45270 */
[----:B------:R-:W0:Y:S02]  /*a130*/  @P2 LDC.64 R14, c[0x0][0x9e8] ;  /* 0x00027a00ff0e2b82 */ /* 0x000e240000000a00 */
[----:B0-----:R-:W-:-:S05]  /*a140*/  @P2 IMAD.HI.U32 R14, R11, R14, RZ ;  /* 0x0000000e0b0e2227 */ /* 0x001fca00078e00ff */
[----:B------:R-:W-:-:S07]  /*a150*/  @P2 SHF.R.U32.HI R11, RZ, R15, R14 ;  /* 0x0000000fff0b2219 */ /* 0x000fce000001160e */
.L_x_13504:
[----:B------:R-:W-:Y:S05]  /*a160*/  BSYNC B0 ;  /* 0x0000000000007941 */ /* 0x000fea0003800000 */
.L_x_13502:
[----:B------:R-:W-:-:S04]  /*a170*/  IMAD R11, R11, R20, -R2 ;  /* 0x000000140b0b7224 */ /* 0x000fc800078e0a02 */
[----:B------:R-:W-:-:S05]  /*a180*/  IMAD R11, R16, -0x2, R11 ;  /* 0xfffffffe100b7824 */ /* 0x000fca00078e020b */
[----:B------:R-:W-:Y:S02]  /*a190*/  VIADDMNMX R12, R11, R20, R12, PT ;  /* 0x000000140b0c7246 */ /* 0x000fe4000380010c */
[----:B------:R-:W-:-:S07]  /*a1a0*/  VIMNMX R13, R13, R11, !PT ;  /* 0x0000000b0d0d7248 */ /* 0x000fce0007fe0100 */
.L_x_13501:
        /* <DEDUP_REMOVED lines=114> */
.L_x_13507:
[----:B------:R-:W-:-:S05]  /*a8d0*/  IMAD.U32 R12, RZ, RZ, UR21 ;  /* 0x00000015ff0c7e24 */ /* 0x000fca000f8e00ff */
[----:B------:R-:W-:-:S13]  /*a8e0*/  ISETP.NE.AND P3, PT, R12, 0x1, PT ;  /* 0x000000010c00780c */ /* 0x000fda0003f65270 */
[----:B------:R-:W0:Y:S02]  /*a8f0*/  @P3 LDC.64 R8, c[0x0][0x9e8] ;  /* 0x00027a00ff083b82 */ /* 0x000e240000000a00 */
[----:B0-----:R-:W-:-:S05]  /*a900*/  @P3 IMAD.HI.U32 R8, R13, R8, RZ ;  /* 0x000000080d083227 */ /* 0x001fca00078e00ff */
[----:B------:R-:W-:-:S07]  /*a910*/  @P3 SHF.R.U32.HI R13, RZ, R9, R8 ;  /* 0x00000009ff0d3219 */ /* 0x000fce0000011608 */
.L_x_13508:
[----:B------:R-:W-:Y:S05]  /*a920*/  BSYNC B0 ;  /* 0x0000000000007941 */ /* 0x000fea0003800000 */
.L_x_13506:
[----:B------:R-:W-:-:S04]  /*a930*/  IMAD R13, R13, R12, -R2 ;  /* 0x0000000c0d0d7224 */ /* 0x000fc800078e0a02 */
[----:B------:R-:W-:-:S05]  /*a940*/  IMAD R13, R16, -0x2, R13 ;  /* 0xfffffffe100d7824 */ /* 0x000fca00078e020d */
[----:B------:R-:W-:Y:S02]  /*a950*/  VIADDMNMX R0, R13, R12, R0, PT ;  /* 0x0000000c0d007246 */ /* 0x000fe40003800100 */
[----:B------:R-:W-:-:S07]  /*a960*/  VIMNMX R10, R10, R13, !PT ;  /* 0x0000000d0a0a7248 */ /* 0x000fce0007fe0100 */
.L_x_13505:
        /* <DEDUP_REMOVED lines=76> */
[C---:B------:R-:W-:Y:S02]  /*ae30*/  ISETP.GT.AND P4, PT, R10.reuse, RZ, P2 ;  /* 0x000000ff0a00720c */ /* 0x040fe40001784270 */
[----:B------:R-:W-:Y:S02]  /*ae40*/  FSEL R39, R39, -INF , !P3 ;  /* 0xff80000027277808 */ /* 0x000fe40005800000 */
[----:B------:R-:W-:Y:S02]  /*ae50*/  ISETP.GT.AND P3, PT, R10, 0x21, P2 ;  /* 0x000000210a00780c */ /* 0x000fe40001764270 */
[----:B------:R-:W-:Y:S02]  /*ae60*/  ISETP.LT.OR P4, PT, R0, 0x1, P4 ;  /* 0x000000010000780c */ /* 0x000fe40002781670 */
[----:B0-----:R-:W-:-:S02]  /*ae70*/  FMNMX.FTZ R2, R2, R9, !PT ;  /* 0x0000000902027209 */ /* 0x001fc40007810000 */
[----:B------:R-:W-:Y:S02]  /*ae80*/  ISETP.LT.OR P3, PT, R0, 0x22, P3 ;  /* 0x000000220000780c */ /* 0x000fe40001f61670 */
[----:B------:R-:W-:Y:S01]  /*ae90*/  FSEL R26, R26, -INF , !P4 ;  /* 0xff8000001a1a7808 */ /* 0x000fe20006000000 */
[----:B------:R-:W0:Y:S01]  /*aea0*/  SHFL.BFLY PT, R9, R2, 0x1, 0x1f ;  /* 0x0c201f0002097f89 */ /* 0x000e2200000e0000 */
        /* <DEDUP_REMOVED lines=8> */
[----:B------:R-:W-:Y:S02]  /*af30*/  ISETP.GT.AND P4, PT, R10, 0x49, P2 ;  /* 0x000000490a00780c */ /* 0x000fe40001784270 */
[----:B------:R-:W-:-:S02]  /*af40*/  ISETP.LT.OR P3, PT, R0, 0x32, P3 ;  /* 0x000000320000780c */ /* 0x000fc40001f61670 */
[----:B------:R-:W-:Y:S02]  /*af50*/  FMNMX.FTZ R15, R31, R12, !PT ;  /* 0x0000000c1f0f7209 */ /* 0x000fe40007810000 */
[----:B------:R-:W-:Y:S02]  /*af60*/  ISETP.LT.OR P4, PT, R0, 0x4a, P4 ;  /* 0x0000004a0000780c */ /* 0x000fe40002781670 */
[----:B------:R-:W-:Y:S02]  /*af70*/  FSEL R51, R51, -INF , !P3 ;  /* 0xff80000033337808 */ /* 0x000fe40005800000 */
[----:B------:R-:W-:Y:S02]  /*af80*/  FMNMX.FTZ R12, R34, R15, !PT ;  /* 0x0000000f220c7209 */ /* 0x000fe40007810000 */
[----:B------:R-:W-:Y:S02]  /*af90*/  ISETP.GT.AND P3, PT, R10, 0x39, P2 ;  /* 0x000000390a00780c */ /* 0x000fe40001764270 */
[----:B------:R-:W-:-:S02]  /*afa0*/  FSEL R63, R63, -INF , !P4 ;  /* 0xff8000003f3f7808 */ /* 0x000fc40006000000 */
[----:B------:R-:W-:Y:S02]  /*afb0*/  ISETP.GT.AND P4, PT, R10, 0x50, P2 ;  /* 0x000000500a00780c */ /* 0x000fe40001784270 */
[----:B0-----:R-:W-:Y:S02]  /*afc0*/  FMNMX.FTZ R2, R2, R9, !PT ;  /* 0x0000000902027209 */ /* 0x001fe40007810000 */
[----:B------:R-:W-:Y:S02]  /*afd0*/  FMNMX.FTZ R21, R35, R12, !PT ;  /* 0x0000000c23157209 */ /* 0x000fe40007810000 */
[----:B------:R-:W-:Y:S01]  /*afe0*/  ISETP.LT.OR P3, PT, R0, 0x3a, P3 ;  /* 0x0000003a0000780c */ /* 0x000fe20001f61670 */
[----:B------:R-:W-:Y:S01]  /*aff0*/  FMUL.FTZ R8, R2, UR10 ;  /* 0x0000000a02087c20 */ /* 0x000fe20008410000 */
[----:B------:R-:W-:Y:S02]  /*b000*/  ISETP.LT.OR P4, PT, R0, 0x51, P4 ;  /* 0x000000510000780c */ /* 0x000fe40002781670 */
[----:B------:R-:W-:-:S02]  /*b010*/  FMNMX.FTZ R12, R38, R21, !PT ;  /* 0x00000015260c7209 */ /* 0x000fc40007810000 */
[----:B------:R-:W-:Y:S02]  /*b020*/  FSEL R55, R55, -INF , !P3 ;  /* 0xff80000037377808 */ /* 0x000fe40005800000 */
[----:B------:R-:W-:Y:S02]  /*b030*/  FSETP.NEU.FTZ.AND P3, PT, R2, -INF , PT ;  /* 0xff8000000200780b */ /* 0x000fe40003f7d000 */
[----:B------:R-:W-:Y:S02]  /*b040*/  FSEL R66, R66, -INF , !P4 ;  /* 0xff80000042427808 */ /* 0x000fe40006000000 */
[----:B------:R-:W-:Y:S02]  /*b050*/  ISETP.GT.AND P4, PT, R10, 0x51, P2 ;  /* 0x000000510a00780c */ /* 0x000fe40001784270 */
[----:B------:R-:W-:Y:S02]  /*b060*/  FMNMX.FTZ R21, R39, R12, !PT ;  /* 0x0000000c27157209 */ /* 0x000fe40007810000 */
[----:B------:R-:W-:-:S02]  /*b070*/  FSEL R8, R8, RZ, P3 ;  /* 0x000000ff08087208 */ /* 0x000fc40001800000 */
[----:B------:R-:W-:Y:S02]  /*b080*/  ISETP.LT.OR P4, PT, R0, 0x52, P4 ;  /* 0x000000520000780c */ /* 0x000fe40002781670 */
        /* <DEDUP_REMOVED lines=23> */
[--C-:B------:R-:W-:Y:S01]  /*b200*/  FFMA.FTZ R146, R36, UR10, -R8.reuse ;  /* 0x0000000a24927c23 */ /* 0x100fe20008010808 */
[----:B------:R-:W-:Y:S01]  /*b210*/  FSEL R71, R71, -INF , !P4 ;  /* 0xff80000047477808 */ /* 0x000fe20006000000 */
[--C-:B------:R-:W-:Y:S01]  /*b220*/  FFMA.FTZ R140, R40, UR10, -R8.reuse ;  /* 0x0000000a288c7c23 */ /* 0x100fe20008010808 */
[----:B------:R-:W-:Y:S01]  /*b230*/  ISETP.GT.AND P4, PT, R10, 0x60, P2 ;  /* 0x000000600a00780c */ /* 0x000fe20001784270 */
[--C-:B------:R-:W-:Y:S01]  /*b240*/  FFMA.FTZ R142, R44, UR10, -R8.reuse ;  /* 0x0000000a2c8e7c23 */ /* 0x100fe20008010808 */
[----:B------:R-:W-:Y:S01]  /*b250*/  FMNMX.FTZ R12, R54, R29, !PT ;  /* 0x0000001d360c7209 */ /* 0x000fe20007810000 */
[----:B------:R-:W-:Y:S01]  /*b260*/  MUFU.EX2 R150, R150 ;  /* 0x0000009600967308 */ /* 0x000fe20000000800 */
        /* <DEDUP_REMOVED lines=23> */
[----:B------:R-:W-:Y:S01]  /*b3e0*/  MUFU.EX2 R13, R13 ;  /* 0x0000000d000d7308 */ /* 0x000fe20000000800 */
[----:B------:R-:W-:Y:S01]  /*b3f0*/  FSEL R78, R78, -INF , !P4 ;  /* 0xff8000004e4e7808 */ /* 0x000fe20006000000 */
[--C-:B------:R-:W-:Y:S01]  /*b400*/  FFMA.FTZ R126, R76, UR10, -R8.reuse ;  /* 0x0000000a4c7e7c23 */ /* 0x100fe20008010808 */
[----:B------:R-:W-:Y:S01]  /*b410*/  FMNMX.FTZ R12, R66, R33, !PT ;  /* 0x00000021420c7209 */ /* 0x000fe20007810000 */
        /* <DEDUP_REMOVED lines=8> */
[----:B------:R-:W-:Y:S01]  /*b4a0*/  FFMA.FTZ R122, R84, UR10, -R8 ;  /* 0x0000000a547a7c23 */ /* 0x000fe20008010808 */
[----:B------:R-:W-:-:S02]  /*b4b0*/  FSEL R79, R79, -INF , !P4 ;  /* 0xff8000004f4f7808 */ /* 0x000fc40006000000 */
[----:B------:R-:W-:Y:S01]  /*b4c0*/  ISETP.GT.AND P4, PT, R10, 0x70, P2 ;  /* 0x000000700a00780c */ /* 0x000fe20001784270 */
[----:B------:R-:W-:Y:S01]  /*b4d0*/  MUFU.EX2 R15, R15 ;  /* 0x0000000f000f7308 */ /* 0x000fe20000000800 */
[----:B------:R-:W-:Y:S02]  /*b4e0*/  FMNMX.FTZ R37, R71, R12, !PT ;  /* 0x0000000c47257209 */ /* 0x000fe40007810000 */
[----:B------:R-:W-:Y:S02]  /*b4f0*/  ISETP.LT.OR P4, PT, R0, 0x71, P4 ;  /* 0x000000710000780c */ /* 0x000fe40002781670 */
[----:B------:R-:W-:Y:S01]  /*b500*/  FMNMX.FTZ R12, R74, R37, !PT ;  /* 0x000000254a0c7209 */ /* 0x000fe20007810000 */
[----:B------:R-:W-:Y:S01]  /*b510*/  FFMA.FTZ R37, R57, UR10, -R8 ;  /* 0x0000000a39257c23 */ /* 0x000fe20008010808 */
[----:B------:R-:W-:Y:S01]  /*b520*/  FSEL R82, R82, -INF , !P4 ;  /* 0xff80000052527808 */ /* 0x000fe20006000000 */
[----:B------:R-:W-:Y:S01]  /*b530*/  MUFU.EX2 R140, R140 ;  /* 0x0000008c008c7308 */ /* 0x000fe20000000800 */
[----:B------:R-:W-:-:S02]  /*b540*/  ISETP.GT.AND P4, PT, R10, 0x71, P2 ;  /* 0x000000710a00780c */ /* 0x000fc40001784270 */
[----:B------:R-:W-:Y:S02]  /*b550*/  FMNMX.FTZ R41, R75, R12, !PT ;  /* 0x0000000c4b297209 */ /* 0x000fe40007810000 */
[----:B------:R-:W-:Y:S02]  /*b560*/  ISETP.LT.OR P4, PT, R0, 0x72, P4 ;  /* 0x000000720000780c */ /* 0x000fe40002781670 */
[----:B------:R-:W-:Y:S01]  /*b570*/  FMNMX.FTZ R12, R78, R41, !PT ;  /* 0x000000294e0c7209 */ /* 0x000fe20007810000 */
[----:B------:R-:W-:Y:S01]  /*b580*/  MUFU.EX2 R21, R21 ;  /* 0x0000001500157308 */ /* 0x000fe20000000800 */
[----:B------:R-:W-:Y:S02]  /*b590*/  FSEL R83, R83, -INF , !P4 ;  /* 0xff80000053537808 */ /* 0x000fe40006000000 */
[----:B------:R-:W-:Y:S02]  /*b5a0*/  ISETP.GT.AND P4, PT, R10, 0x78, P2 ;  /* 0x000000780a00780c */ /* 0x000fe40001784270 */
[----:B------:R-:W-:-:S02]  /*b5b0*/  FMNMX.FTZ R41, R79, R12, !PT ;  /* 0x0000000c4f297209 */ /* 0x000fc40007810000 */
[----:B------:R-:W-:Y:S01]  /*b5c0*/  ISETP.GT.AND P2, PT, R10, 0x79, P2 ;  /* 0x000000790a00780c */ /* 0x000fe20001744270 */
[----:B------:R-:W-:Y:S01]  /*b5d0*/  MUFU.EX2 R142, R142 ;  /* 0x0000008e008e7308 */ /* 0x000fe20000000800 */
[----:B------:R-:W-:Y:S02]  /*b5e0*/  ISETP.LT.OR P4, PT, R0, 0x79, P4 ;  /* 0x000000790000780c */ /* 0x000fe40002781670 */
[----:B------:R-:W-:Y:S01]  /*b5f0*/  FMNMX.FTZ R10, R82, R41, !PT ;  /* 0x00000029520a7209 */ /* 0x000fe20007810000 */
[--C-:B------:R-:W-:Y:S01]  /*b600*/  FFMA.FTZ R41, R61, UR10, -R8.reuse ;  /* 0x0000000a3d297c23 */ /* 0x100fe20008010808 */
[----:B------:R-:W-:Y:S01]  /*b610*/  ISETP.LT.OR P2, PT, R0, 0x7a, P2 ;  /* 0x0000007a0000780c */ /* 0x000fe20001741670 */
[----:B------:R-:W-:Y:S01]  /*b620*/  FFMA.FTZ R61, R81, UR10, -R8 ;  /* 0x0000000a513d7c23 */ /* 0x000fe20008010808 */
[----:B------:R-:W-:Y:S01]  /*b630*/  FSEL R86, R86, -INF , !P4 ;  /* 0xff80000056567808 */ /* 0x000fe20006000000 */
[----:B------:R-:W-:Y:S01]  /*b640*/  MUFU.EX2 R25, R25 ;  /* 0x0000001900197308 */ /* 0x000fe20000000800 */
[----:B------:R-:W-:-:S02]  /*b650*/  FMNMX.FTZ R45, R83, R10, !PT ;  /* 0x0000000a532d7209 */ /* 0x000fc40007810000 */
[----:B------:R-:W-:Y:S02]  /*b660*/  FSEL R87, R87, -INF , !P2 ;  /* 0xff80000057577808 */ /* 0x000fe40005000000 */
[----:B------:R-:W-:Y:S01]  /*b670*/  FMNMX.FTZ R0, R86, R45, !PT ;  /* 0x0000002d56007209 */ /* 0x000fe20007810000 */
[----:B------:R-:W-:Y:S01]  /*b680*/  FFMA.FTZ R45, R65, UR10, -R8 ;  /* 0x0000000a412d7c23 */ /* 0x000fe20008010808 */
[----:B------:R-:W-:Y:S01]  /*b690*/  FSEL R69, R2, RZ, P3 ;  /* 0x000000ff02457208 */ /* 0x000fe20001800000 */
[----:B------:R-:W-:Y:S01]  /*b6a0*/  MUFU.EX2 R136, R136 ;  /* 0x0000008800887308 */ /* 0x000fe20000000800 */
[----:B------:R-:W-:-:S03]  /*b6b0*/  FMNMX.FTZ R0, R87, R0, !PT ;  /* 0x0000000057007209 */ /* 0x000fc60007810000 */
[----:B------:R-:W-:Y:S02]  /*b6c0*/  FADD.FTZ R6, -R69, R6 ;  /* 0x0000000645067221 */ /* 0x000fe40000010100 */
[----:B------:R-:W0:Y:S02]  /*b6d0*/  SHFL.BFLY PT, R57, R0, 0x2, 0x1f ;  /* 0x0c401f0000397f89 */ /* 0x000e2400000e0000 */
        /* <DEDUP_REMOVED lines=15> */
[----:B------:R-:W-:Y:S03]  /*b7d0*/  MUFU.EX2 R41, R41 ;  /* 0x0000002900297308 */ /* 0x000fe60000000800 */
[----:B------:R-:W-:-:S05]  /*b7e0*/  FSEL R28, R28, RZ, P2 ;  /* 0x000000ff1c1c7208 */ /* 0x000fca0001000000 */
[----:B------:R-:W0:Y:S01]  /*b7f0*/  MUFU.EX2 R65, R65 ;  /* 0x0000004100417308 */ /* 0x000e220000000800 */
[--C-:B------:R-:W-:Y:S01]  /*b800*/  FFMA.FTZ R6, R26, UR10, -R28.reuse ;  /* 0x0000000a1a067c23 */ /* 0x100fe2000801081c */
[--C-:B------:R-:W-:Y:S01]  /*b810*/  FFMA.FTZ R151, R30, UR10, -R28.reuse ;  /* 0x0000000a1e977c23 */ /* 0x100fe2000801081c */
[--C-:B------:R-:W-:Y:S01]  /*b820*/  FFMA.FTZ R149, R27, UR10, -R28.reuse ;  /* 0x0000000a1b957c23 */ /* 0x100fe2000801081c */
[--C-:B-1----:R-:W-:Y:S01]  /*b830*/  FFMA.FTZ R8, R31, UR10, -R28.reuse ;  /* 0x0000000a1f087c23 */ /* 0x102fe2000801081c */
        /* <DEDUP_REMOVED lines=12> */
[----:B0-----:R-:W-:Y:S01]  /*b900*/  FFMA.FTZ R26, R65, R5, R148 ;  /* 0x00000005411a7223 */ /* 0x001fe20000010094 */
[--C-:B------:R-:W-:Y:S01]  /*b910*/  FFMA.FTZ R139, R54, UR10, -R28.reuse ;  /* 0x0000000a368b7c23 */ /* 0x100fe2000801081c */
[--C-:B------:R-:W-:Y:S01]  /*b920*/  FFMA.FTZ R55, R55, UR10, -R28.reuse ;  /* 0x0000000a37377c23 */ /* 0x100fe2000801081c */
[----:B------:R-:W-:Y:S01]  /*b930*/  FFMA.FTZ R133, R58, UR10, -R28 ;  /* 0x0000000a3a857c23 */ /* 0x000fe2000801081c */
[C---:B------:R-:W-:Y:S01]  /*b940*/  FADD.FTZ R5, R9.reuse, R26 ;  /* 0x0000001a09057221 */ /* 0x040fe20000010000 */
[--C-:B------:R-:W-:Y:S01]  /*b950*/  FFMA.FTZ R135, R62, UR10, -R28.reuse ;  /* 0x0000000a3e877c23 */ /* 0x100fe2000801081c */
[----:B------:R-:W-:Y:S01]  /*b960*/  F2FP.F16.F32.PACK_AB R148, R9, R148 ;  /* 0x000000940994723e */ /* 0x000fe200000000ff */
[----:B------:R-:W-:Y:S01]  /*b970*/  MUFU.EX2 R151, R151 ;  /* 0x0000009700977308 */ /* 0x000fe20000000800 */
[----:B------:R-:W-:Y:S01]  /*b980*/  FADD.FTZ R26, R150, R5 ;  /* 0x00000005961a7221 */ /* 0x000fe20000010000 */
[--C-:B------:R-:W-:Y:S01]  /*b990*/  FFMA.FTZ R129, R66, UR10, -R28.reuse ;  /* 0x0000000a42817c23 */ /* 0x100fe2000801081c */
[--C-:B------:R-:W-:Y:S01]  /*b9a0*/  FFMA.FTZ R131, R70, UR10, -R28.reuse ;  /* 0x0000000a46837c23 */ /* 0x100fe2000801081c */
[----:B------:R-:W-:Y:S01]  /*b9b0*/  FFMA.FTZ R125, R74, UR10, -R28 ;  /* 0x0000000a4a7d7c23 */ /* 0x000fe2000801081c */
[----:B------:R-:W-:Y:S01]  /*b9c0*/  FADD.FTZ R5, R11, R26 ;  /* 0x0000001a0b057221 */ /* 0x000fe20000010000 */
[----:B------:R-:W-:Y:S01]  /*b9d0*/  FSEL R26, R0, RZ, P2 ;  /* 0x000000ff001a7208 */ /* 0x000fe20001000000 */
[--C-:B------:R-:W-:Y:S01]  /*b9e0*/  FFMA.FTZ R75, R75, UR10, -R28.reuse ;  /* 0x0000000a4b4b7c23 */ /* 0x100fe2000801081c */
[----:B------:R-:W-:Y:S01]  /*b9f0*/  MUFU.EX2 R8, R8 ;  /* 0x0000000800087308 */ /* 0x000fe20000000800 */
[----:B------:R-:W-:Y:S01]  /*ba00*/  FADD.FTZ R30, R144, R5 ;  /* 0x00000005901e7221 */ /* 0x000fe20000010000 */
[--C-:B------:R-:W-:Y:S01]  /*ba10*/  FFMA.FTZ R78, R78, UR10, -R28.reuse ;  /* 0x0000000a4e4e7c23 */ /* 0x100fe2000801081c */
[----:B------:R-:W-:Y:S01]  /*ba20*/  FADD.FTZ R5, -R26, R7 ;  /* 0x000000071a057221 */ /* 0x000fe20000010100 */
[----:B------:R-:W-:Y:S01]  /*ba30*/  FFMA.FTZ R79, R79, UR10, -R28 ;  /* 0x0000000a4f4f7c23 */ /* 0x000fe2000801081c */
[----:B------:R-:W-:Y:S01]  /*ba40*/  FADD.FTZ R7, R13, R30 ;  /* 0x0000001e0d077221 */ /* 0x000fe20000010000 */
[--C-:B------:R-:W-:Y:S01]  /*ba50*/  FFMA.FTZ R82, R82, UR10, -R28.reuse ;  /* 0x0000000a52527c23 */ /* 0x100fe2000801081c */
[----:B------:R-:W-:Y:S01]  /*ba60*/  FMUL.FTZ R5, R5, UR10 ;  /* 0x0000000a05057c20 */ /* 0x000fe20008410000 */
[----:B------:R-:W-:Y:S01]  /*ba70*/  MUFU.EX2 R145, R145 ;  /* 0x0000009100917308 */ /* 0x000fe20000000800 */
[----:B------:R-:W-:Y:S01]  /*ba80*/  FADD.FTZ R30, R146, R7 ;  /* 0x00000007921e7221 */ /* 0x000fe20000010000 */
[--C-:B------:R-:W-:Y:S01]  /*ba90*/  FFMA.FTZ R83, R83, UR10, -R28.reuse ;  /* 0x0000000a53537c23 */ /* 0x100fe2000801081c */
[----:B------:R-:W-:Y:S01]  /*baa0*/  FFMA.FTZ R86, R86, UR10, -R28 ;  /* 0x0000000a56567c23 */ /* 0x000fe2000801081c */
[----:B------:R-:W-:-:S02]  /*bab0*/  IMAD.U32 R31, RZ, RZ, UR26 ;  /* 0x0000001aff1f7e24 */ /* 0x000fc4000f8e00ff */
[----:B------:R-:W-:Y:S01]  /*bac0*/  FADD.FTZ R27, R15, R30 ;  /* 0x0000001e0f1b7221 */ /* 0x000fe20000010000 */
[----:B------:R-:W-:Y:S01]  /*bad0*/  ISETP.GT.AND P2, PT, R3, UR43, PT ;  /* 0x0000002b03007c0c */ /* 0x000fe2000bf44270 */
[----:B------:R-:W-:Y:S01]  /*bae0*/  UMOV UR26, UR37 ;  /* 0x00000025001a7c82 */ /* 0x000fe20008000000 */
[----:B------:R0:W1:Y:S01]  /*baf0*/  MUFU.EX2 R7, R5 ;  /* 0x0000000500077308 */ /* 0x0000620000000800 */
[----:B------:R-:W-:Y:S01]  /*bb00*/  FADD.FTZ R30, R140, R27 ;  /* 0x0000001b8c1e7221 */ /* 0x000fe20000010000 */
[----:B------:R-:W-:Y:S01]  /*bb10*/  @!P1 LEA R31, R31, UR45, 0x3 ;  /* 0x0000002d1f1f9c11 */ /* 0x000fe2000f8e18ff */
[-C--:B------:R-:W-:Y:S01]  /*bb20*/  FMUL.FTZ R88, R88, R65.reuse ;  /* 0x0000004158587220 */ /* 0x080fe20000410000 */
[----:B------:R-:W-:Y:S01]  /*bb30*/  F2FP.F16.F32.PACK_AB R150, R11, R150 ;  /* 0x000000960b96723e */ /* 0x000fe200000000ff */
[----:B------:R-:W-:Y:S01]  /*bb40*/  FADD.FTZ R27, R21, R30 ;  /* 0x0000001e151b7221 */ /* 0x000fe20000010000 */
[----:B------:R-:W-:Y:S01]  /*bb50*/  FFMA.FTZ R30, R59, UR10, -R28 ;  /* 0x0000000a3b1e7c23 */ /* 0x000fe2000801081c */
[----:B------:R-:W-:Y:S01]  /*bb60*/  @!P1 VIADD R31, R31, 0x16860 ;  /* 0x000168601f1f9836 */ /* 0x000fe20000000000 */
[----:B------:R-:W2:Y:S01]  /*bb70*/  MUFU.EX2 R10, R10 ;  /* 0x0000000a000a7308 */ /* 0x000ea20000000800 */
[----:B------:R-:W-:Y:S01]  /*bb80*/  FADD.FTZ R32, R142, R27 ;  /* 0x0000001b8e207221 */ /* 0x000fe20000010000 */
[----:B------:R-:W-:Y:S01]  /*bb90*/  F2FP.F16.F32.PACK_AB R144, R13, R144 ;  /* 0x000000900d90723e */ /* 0x000fe200000000ff */
[-C--:B------:R-:W-:Y:S01]  /*bba0*/  FMUL.FTZ R89, R89, R65.reuse ;  /* 0x0000004159597220 */ /* 0x080fe20000410000 */
[----:B------:R-:W-:Y:S01]  /*bbb0*/  @!P1 PRMT R31, RZ, 0x654, R31 ;  /* 0x00000654ff1f9816 */ /* 0x000fe2000000001f */
[----:B0-----:R-:W-:Y:S01]  /*bbc0*/  FADD.FTZ R5, R25, R32 ;  /* 0x0000002019057221 */ /* 0x001fe20000010000 */
[----:B------:R-:W-:Y:S01]  /*bbd0*/  F2FP.F16.F32.PACK_AB R146, R15, R146 ;  /* 0x000000920f92723e */ /* 0x000fe200000000ff */
[----:B------:R-:W-:Y:S01]  /*bbe0*/  FMUL.FTZ R92, R92, R65 ;  /* 0x000000415c5c7220 */ /* 0x000fe20000410000 */
[----:B------:R-:W0:Y:S01]  /*bbf0*/  MUFU.EX2 R147, R147 ;  /* 0x0000009300937308 */ /* 0x000e220000000800 */
[----:B-1----:R-:W-:Y:S01]  /*bc00*/  FFMA.FTZ R32, R7, R4, R6 ;  /* 0x0000000407207223 */ /* 0x002fe20000010006 */
[----:B------:R-:W-:Y:S01]  /*bc10*/  FADD.FTZ R36, R136, R5 ;  /* 0x0000000588247221 */ /* 0x000fe20000010000 */
[----:B------:R-:W-:Y:S01]  /*bc20*/  FFMA.FTZ R4, R63, UR10, -R28 ;  /* 0x0000000a3f047c23 */ /* 0x000fe2000801081c */
[----:B------:R1:W-:Y:S01]  /*bc30*/  @!P1 SYNCS.ARRIVE.TRANS64.RED.A1T0 RZ, [R31+URZ], RZ ;  /* 0x000000ff1fff99a7 */ /* 0x0003e2000810043f */
[----:B------:R-:W-:Y:S01]  /*bc40*/  FADD.FTZ R34, R149, R32 ;  /* 0x0000002095227221 */ /* 0x000fe20000010000 */
[----:B------:R-:W-:Y:S01]  /*bc50*/  FADD.FTZ R27, R29, R36 ;  /* 0x000000241d1b7221 */ /* 0x000fe20000010000 */
[----:B------:R-:W-:Y:S01]  /*bc60*/  FFMA.FTZ R32, R67, UR10, -R28 ;  /* 0x0000000a43207c23 */ /* 0x000fe2000801081c */
[----:B------:R-:W3:Y:S01]  /*bc70*/  MUFU.EX2 R12, R12 ;  /* 0x0000000c000c7308 */ /* 0x000ee20000000800 */
[----:B------:R-:W-:Y:S01]  /*bc80*/  FADD.FTZ R5, R151, R34 ;  /* 0x0000002297057221 */ /* 0x000fe20000010000 */
[----:B------:R-:W-:Y:S01]  /*bc90*/  FADD.FTZ R34, R138, R27 ;  /* 0x0000001b8a227221 */ /* 0x000fe20000010000 */
[----:B------:R-:W-:Y:S01]  /*bca0*/  F2FP.F16.F32.PACK_AB R149, R149, R6 ;  /* 0x000000069595723e */ /* 0x000fe200000000ff */
[-C--:B------:R-:W-:Y:S01]  /*bcb0*/  FMUL.FTZ R90, R90, R7.reuse ;  /* 0x000000075a5a7220 */ /* 0x080fe20000410000 */
[----:B------:R-:W-:Y:S01]  /*bcc0*/  FADD.FTZ R36, R8, R5 ;  /* 0x0000000508247221 */ /* 0x000fe20000010000 */
[----:B------:R-:W-:Y:S01]  /*bcd0*/  FADD.FTZ R27, R33, R34 ;  /* 0x00000022211b7221 */ /* 0x000fe20000010000 */
[----:B------:R-:W-:Y:S01]  /*bce0*/  FFMA.FTZ R34, R71, UR10, -R28 ;  /* 0x0000000a47227c23 */ /* 0x000fe2000801081c */
[----:B------:R-:W4:Y:S01]  /*bcf0*/  MUFU.EX2 R141, R141 ;  /* 0x0000008d008d7308 */ /* 0x000f220000000800 */
[----:B------:R-:W-:Y:S01]  /*bd00*/  FADD.FTZ R5, R145, R36 ;  /* 0x0000002491057221 */ /* 0x000fe20000010000 */
[----:B------:R-:W-:Y:S01]  /*bd10*/  FADD.FTZ R38, R132, R27 ;  /* 0x0000001b84267221 */ /* 0x000fe20000010000 */
[----:B------:R-:W-:Y:S01]  /*bd20*/  FFMA.FTZ R28, R87, UR10, -R28 ;  /* 0x0000000a571c7c23 */ /* 0x000fe2000801081c */
[-C--:B------:R-:W-:Y:S01]  /*bd30*/  FMUL.FTZ R91, R91, R7.reuse ;  /* 0x000000075b5b7220 */ /* 0x080fe20000410000 */
[----:B--2---:R-:W-:Y:S01]  /*bd40*/  FADD.FTZ R36, R10, R5 ;  /* 0x000000050a247221 */ /* 0x004fe20000010000 */
[----:B------:R-:W-:Y:S01]  /*bd50*/  FADD.FTZ R27, R37, R38 ;  /* 0x00000026251b7221 */ /* 0x000fe20000010000 */
[-C--:B------:R-:W-:Y:S01]  /*bd60*/  FMUL.FTZ R94, R94, R7.reuse ;  /* 0x000000075e5e7220 */ /* 0x080fe20000410000 */
[----:B------:R-:W2:Y:S01]  /*bd70*/  MUFU.EX2 R14, R14 ;  /* 0x0000000e000e7308 */ /* 0x000ea20000000800 */
[----:B0-----:R-:W-:Y:S01]  /*bd80*/  FADD.FTZ R5, R147, R36 ;  /* 0x0000002493057221 */ /* 0x001fe20000010000 */
[----:B------:R-:W-:Y:S01]  /*bd90*/  FADD.FTZ R38, R134, R27 ;  /* 0x0000001b86267221 */ /* 0x000fe20000010000 */
[-C--:B------:R-:W-:Y:S01]  /*bda0*/  FMUL.FTZ R95, R95, R7.reuse ;  /* 0x000000075f5f7220 */ /* 0x080fe20000410000 */
[-C--:B------:R-:W-:Y:S01]  /*bdb0*/  FMUL.FTZ R98, R98, R7.reuse ;  /* 0x0000000762627220 */ /* 0x080fe20000410000 */
[----:B---3--:R-:W-:Y:S01]  /*bdc0*/  FADD.FTZ R36, R12, R5 ;  /* 0x000000050c247221 */ /* 0x008fe20000010000 */
[----:B------:R-:W-:Y:S01]  /*bdd0*/  FADD.FTZ R27, R41, R38 ;  /* 0x00000026291b7221 */ /* 0x000fe20000010000 */
[-C--:B------:R-:W-:Y:S01]  /*bde0*/  FMUL.FTZ R99, R99, R7.reuse ;  /* 0x0000000763637220 */ /* 0x080fe20000410000 */
[----:B------:R-:W0:Y:S01]  /*bdf0*/  MUFU.EX2 R128, R128 ;  /* 0x0000008000807308 */ /* 0x000e220000000800 */
        /* <DEDUP_REMOVED lines=12> */
[----:B------:R-:W-:Y:S01]  /*bec0*/  FMUL.FTZ R119, R119, R7 ;  /* 0x0000000777777220 */ /* 0x000fe20000410000 */
[----:B------:R-:W-:Y:S01]  /*bed0*/  F2FP.F16.F32.PACK_AB R140, R21, R140 ;  /* 0x0000008c158c723e */ /* 0x000fe200000000ff */
[-C--:B------:R-:W-:Y:S01]  /*bee0*/  FMUL.FTZ R93, R93, R65.reuse ;  /* 0x000000415d5d7220 */ /* 0x080fe20000410000 */
[----:B------:R-:W2:Y:S01]  /*bef0*/  MUFU.EX2 R45, R45 ;  /* 0x0000002d002d7308 */ /* 0x000ea20000000800 */
        /* <DEDUP_REMOVED lines=8> */
[----:B---3--:R-:W-:Y:S01]  /*bf80*/  FADD.FTZ R5, R143, R36 ;  /* 0x000000248f057221 */ /* 0x008fe20000010000 */
[----:B------:R-:W-:Y:S01]  /*bf90*/  F2FP.F16.F32.PACK_AB R132, R37, R132 ;  /* 0x000000842584723e */ /* 0x000fe200000000ff */
[-C--:B------:R-:W-:Y:S01]  /*bfa0*/  FMUL.FTZ R101, R101, R65.reuse ;  /* 0x0000004165657220 */ /* 0x080fe20000410000 */
[----:B------:R-:W-:Y:S01]  /*bfb0*/  F2FP.F16.F32.PACK_AB R134, R41, R134 ;  /* 0x000000862986723e */ /* 0x000fe200000000ff */
[-C--:B------:R-:W-:Y:S01]  /*bfc0*/  FMUL.FTZ R104, R104, R65.reuse ;  /* 0x0000004168687220 */ /* 0x080fe20000410000 */
[-C--:B------:R-:W-:Y:S01]  /*bfd0*/  FMUL.FTZ R105, R105, R65.reuse ;  /* 0x0000004169697220 */ /* 0x080fe20000410000 */
[-C--:B------:R-:W-:Y:S01]  /*bfe0*/  FMUL.FTZ R108, R108, R65.reuse ;  /* 0x000000416c6c7220 */ /* 0x080fe20000410000 */
[----:B------:R-:W3:Y:S01]  /*bff0*/  MUFU.EX2 R130, R130 ;  /* 0x0000008200827308 */ /* 0x000ee20000000800 */
[C---:B--2---:R-:W-:Y:S01]  /*c000*/  FADD.FTZ R27, R45.reuse, R38 ;  /* 0x000000262d1b7221 */ /* 0x044fe20000010000 */
[----:B------:R-:W-:Y:S01]  /*c010*/  F2FP.F16.F32.PACK_AB R128, R45, R128 ;  /* 0x000000802d80723e */ /* 0x000fe200000000ff */
        /* <DEDUP_REMOVED lines=8> */
[----:B------:R-:W-:Y:S01]  /*c0a0*/  VIADD R3, R3, 0xffffffff ;  /* 0xffffffff03037836 */ /* 0x000fe20000000000 */
[----:B------:R-:W-:Y:S01]  /*c0b0*/  F2FP.F16.F32.PACK_AB R145, R10, R145 ;  /* 0x000000910a91723e */ /* 0x000fe200000000ff */
[----:B------:R-:W-:Y:S01]  /*c0c0*/  IMAD.MOV.U32 R6, RZ, RZ, R2 ;  /* 0x000000ffff067224 */ /* 0x000fe200078e0002 */
[----:B------:R-:W-:Y:S01]  /*c0d0*/  F2FP.F16.F32.PACK_AB R147, R12, R147 ;  /* 0x000000930c93723e */ /* 0x000fe200000000ff */
[----:B------:R-:W-:Y:S01]  /*c0e0*/  IMAD.MOV.U32 R7, RZ, RZ, R0 ;  /* 0x000000ffff077224 */ /* 0x000fe200078e0000 */
[----:B------:R-:W0:Y:S01]  /*c0f0*/  MUFU.EX2 R49, R49 ;  /* 0x0000003100317308 */ /* 0x000e220000000800 */
[----:B---3--:R-:W-:Y:S01]  /*c100*/  FADD.FTZ R38, R130, R27 ;  /* 0x0000001b82267221 */ /* 0x008fe20000010000 */
[----:B------:R-:W-:-:S02]  /*c110*/  F2FP.F16.F32.PACK_AB R141, R14, R141 ;  /* 0x0000008d0e8d723e */ /* 0x000fc400000000ff */
[----:B------:R-:W-:-:S04]  /*c120*/  F2FP.F16.F32.PACK_AB R143, R20, R143 ;  /* 0x0000008f148f723e */ /* 0x000fc800000000ff */
        /* <DEDUP_REMOVED lines=39> */
[----:B--2---:R-:W-:Y:S01]  /*c3a0*/  FADD.FTZ R38, R122, R9 ;  /* 0x000000097a267221 */ /* 0x004fe20000010000 */
[----:B------:R-:W-:-:S03]  /*c3b0*/  F2FP.F16.F32.PACK_AB R122, R69, R122 ;  /* 0x0000007a457a723e */ /* 0x000fc600000000ff */
[----:B------:R-:W-:-:S03]  /*c3c0*/  FADD.FTZ R5, R69, R38 ;  /* 0x0000002645057221 */ /* 0x000fc60000010000 */
        /* <DEDUP_REMOVED lines=24> */
[----:B------:R-:W-:-:S03]  /*c550*/  F2FP.F16.F32.PACK_AB R121, R83, R121 ;  /* 0x000000795379723e */ /* 0x000fc600000000ff */
[----:B---3--:R-:W-:-:S04]  /*c560*/  FADD.FTZ R36, R123, R36 ;  /* 0x000000247b247221 */ /* 0x008fc80000010000 */
[C---:B--2---:R-:W-:Y:S01]  /*c570*/  FADD.FTZ R4, R28.reuse, R36 ;  /* 0x000000241c047221 */ /* 0x044fe20000010000 */
[----:B------:R-:W-:Y:S01]  /*c580*/  F2FP.F16.F32.PACK_AB R123, R28, R123 ;  /* 0x0000007b1c7b723e */ /* 0x000fe200000000ff */
[----:B-1----:R-:W-:Y:S06]  /*c590*/  @P2 BRA `(.L_x_13509) ;  /* 0xffffffd000b82947 */ /* 0x002fec000383ffff */
.L_x_13492:
[----:B------:R-:W-:Y:S06]  /*c5a0*/  BAR.ARV 0x8, 0x200 ;  /* 0x0208000000007b1d */ /* 0x000fec0000002000 */
[----:B------:R-:W-:Y:S05]  /*c5b0*/  @!P0 BRA `(.L_x_13510) ;  /* 0x0000000000048947 */ /* 0x000fea0003800000 */
[----:B------:R-:W-:Y:S01]  /*c5c0*/  BPT.TRAP 0x1 ;  /* 0x000000040000795c */ /* 0x000fe20000300000 */
.L_x_13510:
[----:B------:R-:W-:Y:S01]  /*c5d0*/  ULEA UR5, UR37, UR45, 0x3 ;  /* 0x0000002d25057291 */ /* 0x000fe2000f8e183f */
[----:B------:R-:W-:-:S05]  /*c5e0*/  IMAD.U32 R3, RZ, RZ, UR36 ;  /* 0x00000024ff037e24 */ /* 0x000fca000f8e00ff */
[----:B------:R-:W-:-:S04]  /*c5f0*/  SHF.L.U32 R3, R3, 0x1f, RZ ;  /* 0x0000001f03037819 */ /* 0x000fc800000006ff */
[----:B------:R0:W1:Y:S01]  /*c600*/  SYNCS.PHASECHK.TRANS64.TRYWAIT P2, [UR5+0x16850], R3 ;  /* 0x01685003ff0075a7 */ /* 0x0000620008040145 */
[----:B------:R-:W-:Y:S05]  /*c610*/  @!P0 BRA `(.L_x_13511) ;  /* 0x0000000000048947 */ /* 0x000fea0003800000 */
[----:B------:R-:W-:Y:S01]  /*c620*/  BPT.TRAP 0x1 ;  /* 0x000000040000795c */ /* 0x000fe20000300000 */
.L_x_13511:
[----:B-1----:R-:W-:Y:S05]  /*c630*/  @P2 BRA `(.L_x_13512) ;  /* 0x0000000000082947 */ /* 0x002fea0003800000 */
[----:B------:R-:W1:Y:S02]  /*c640*/  SYNCS.PHASECHK.TRANS64.TRYWAIT P0, [UR5+0x16850], R3 ;  /* 0x01685003ff0075a7 */ /* 0x000e640008000145 */
[----:B-1----:R-:W-:Y:S05]  /*c650*/  @!P0 BRA `(.L_x_13513) ;  /* 0x0000005c00d88947 */ /* 0x002fea0003800000 */
.L_x_13512:
[----:B------:R-:W-:Y:S01]  /*c660*/  UIADD3 UR45, UR45, 0x400, URZ ;  /* 0x000004002d2d7890 */ /* 0x000fe2000fffe03f */
[----:B------:R-:W-:Y:S01]  /*c670*/  WARPGROUP.ARRIVE ;  /* 0x00000000000079c5 */ /* 0x000fe20000000000 */
[----:B------:R-:W-:Y:S01]  /*c680*/  UMOV UR7, 0x40000040 ;  /* 0x4000004000077882 */ /* 0x000fe20000000000 */
[----:B-1----:R-:W1:Y:S01]  /*c690*/  SHFL.BFLY PT, R6, R5, 0x2, 0x1f ;  /* 0x0c401f0005067f89 */ /* 0x002e6200000e0000 */
[----:B------:R-:W-:Y:S01]  /*c6a0*/  USHF.R.U32.HI UR45, URZ, 0x4, UR45 ;  /* 0x000000043f2d7899 */ /* 0x000fe2000801162d */
[----:B------:R-:W-:Y:S01]  /*c6b0*/  CS2R R34, SRZ ;  /* 0x0000000000227805 */ /* 0x000fe2000001ff00 */
[----:B------:R-:W-:Y:S01]  /*c6c0*/  IMAD.U32 R10, RZ, RZ, UR10 ;  /* 0x0000000aff0a7e24 */ /* 0x000fe2000f8e00ff */
[----:B0-----:R-:W0:Y:S01]  /*c6d0*/  SHFL.BFLY PT, R3, R4, 0x2, 0x1f ;  /* 0x0c401f0004037f89 */ /* 0x001e2200000e0000 */
[----:B------:R-:W-:Y:S01]  /*c6e0*/  ULOP3.LUT UR4, UR45, 0x3fff, URZ, 0xc0, !UPT ;  /* 0x00003fff2d047892 */ /* 0x000fe2000f8ec03f */
[----:B------:R-:W-:Y:S01]  /*c6f0*/  IMAD.MOV.U32 R25, RZ, RZ, -0x800000 ;  /* 0xff800000ff197424 */ /* 0x000fe200078e00ff */
[----:B------:R-:W-:Y:S01]  /*c700*/  UIADD3 UR46, UR46, 0x1, URZ ;  /* 0x000000012e2e7890 */ /* 0x000fe2000fffe03f */
[----:B------:R-:W-:Y:S01]  /*c710*/  IMAD.MOV.U32 R24, RZ, RZ, -0x800000 ;  /* 0xff800000ff187424 */ /* 0x000fe200078e00ff */
[----:B------:R-:W-:-:S02]  /*c720*/  ULEA UR4, UR37, UR4, 0xa ;  /* 0x0000000425047291 */ /* 0x000fc4000f8e503f */
[----:B------:R-:W-:-:S04]  /*c730*/  UIADD3 UR37, UR37, 0x1, URZ ;  /* 0x0000000125257890 */ /* 0x000fc8000fffe03f */
[----:B------:R-:W-:Y:S01]  /*c740*/  UISETP.NE.AND UP0, UPT, UR37, 0x2, UPT ;  /* 0x000000022500788c */ /* 0x000fe2000bf05270 */
[----:B------:R-:W-:Y:S02]  /*c750*/  UMOV UR6, UR4 ;  /* 0x0000000400067c82 */ /* 0x000fe40008000000 */
[----:B------:R-:W-:Y:S01]  /*c760*/  HGMMA.64x64x16.F32 R88, R148, gdesc[UR4].tnspB, R88, gsb0 ;  /* 0x40e0000494587df0 */ /* 0x000fe20008000858 */
[----:B------:R-:W-:Y:S01]  /*c770*/  UIADD3 UR6, UR4, 0x80, URZ ;  /* 0x0000008004067890 */ /* 0x000fe2000fffe03f */
[----:B------:R-:W-:Y:S01]  /*c780*/  UMOV UR7, 0x40000040 ;  /* 0x4000004000077882 */ /* 0x000fe20000000000 */
[----:B------:R-:W-:Y:S01]  /*c790*/  USEL UR37, UR37, URZ, UP0 ;  /* 0x0000003f25257287 */ /* 0x000fe20008000000 */
[----:B-1----:R-:W-:Y:S01]  /*c7a0*/  FADD.FTZ R6, R6, R5 ;  /* 0x0000000506067221 */ /* 0x002fe20000010000 */
[----:B0-----:R-:W-:-:S04]  /*c7b0*/  FADD.FTZ R7, R3, R4 ;  /* 0x0000000403077221 */ /* 0x001fc80000010000 */
[----:B------:R-:W0:Y:S04]  /*c7c0*/  SHFL.BFLY PT, R3, R6, 0x1, 0x1f ;  /* 0x0c201f0006037f89 */ /* 0x000e2800000e0000 */
[----:B------:R-:W1:Y:S01]  /*c7d0*/  SHFL.BFLY PT, R8, R7, 0x1, 0x1f ;  /* 0x0c201f0007087f89 */ /* 0x000e6200000e0000 */
[----:B0-----:R-:W-:Y:S01]  /*c7e0*/  FADD.FTZ R9, R6, R3 ;  /* 0x0000000306097221 */ /* 0x001fe20000010000 */
[----:B------:R-:W-:Y:S02]  /*c7f0*/  IMAD.U32 R6, RZ, RZ, UR5 ;  /* 0x00000005ff067e24 */ /* 0x000fe4000f8e00ff */
[----:B------:R-:W-:Y:S02]  /*c800*/  IMAD.U32 R3, RZ, RZ, UR10 ;  /* 0x0000000aff037e24 */ /* 0x000fe4000f8e00ff */
[----:B-1----:R-:W-:Y:S01]  /*c810*/  FADD.FTZ R8, R7, R8 ;  /* 0x0000000807087221 */ /* 0x002fe20000010000 */
[----:B------:R-:W-:Y:S01]  /*c820*/  FSETP.NE.FTZ.AND P0, PT, R9, RZ, PT ;  /* 0x000000ff0900720b */ /* 0x000fe20003f15000 */
[----:B------:R-:W-:-:S03]  /*c830*/  @!P1 VIADD R6, R6, 0x16860 ;  /* 0x0001686006069836 */ /* 0x000fc60000000000 */
[----:B------:R-:W-:Y:S02]  /*c840*/  FSETP.NE.FTZ.AND P2, PT, R8, RZ, PT ;  /* 0x000000ff0800720b */ /* 0x000fe40003f55000 */
        /* <DEDUP_REMOVED lines=10> */
[----:B------:R-:W-:Y:S02]  /*c8f0*/  WARPGROUP.DEPBAR.LE gsb0, 0x0 ;  /* 0x00008000000079c5 */ /* 0x000fe40000010000 */
[----:B------:R-:W-:Y:S01]  /*c900*/  WARPGROUP.ARRIVE ;  /* 0x00000000000079c5 */ /* 0x000fe20000000000 */
[----:B-1----:R-:W-:-:S04]  /*c910*/  @P2 FMUL.FTZ R5, R5, 0.69314718246459960938 ;  /* 0x3f31721805052820 */ /* 0x002fc80000410000 */
[----:B------:R-:W-:Y:S01]  /*c920*/  @P2 FFMA.FTZ R24, R10, R0, R5 ;  /* 0x000000000a182223 */ /* 0x000fe20000010005 */
        /* <DEDUP_REMOVED lines=23> */
[----:B------:R-:W-:Y:S01]  /*caa0*/  UIADD3 UR4, UR4, 0x380, URZ ;  /* 0x0000038004047890 */ /* 0x000fe2000fffe03f */
[----:B------:R-:W-:Y:S02]  /*cab0*/  WARPGROUP.DEPBAR.LE gsb0, 0x0 ;  /* 0x00008000000079c5 */ /* 0x000fe40000010000 */
[----:B------:R-:W-:-:S06]  /*cac0*/  WARPGROUP.ARRIVE ;  /* 0x00000000000079c5 */ /* 0x000fcc0000000000 */
[----:B------:R-:W-:Y:S01]  /*cad0*/  HGMMA.64x64x16.F32 R88, R124, gdesc[UR4].tnspB, R88, gsb0 ;  /* 0x40e000047c587df0 */ /* 0x000fe20008000858 */
[----:B------:R-:W-:Y:S01]  /*cae0*/  UMOV UR6, UR4 ;  /* 0x0000000400067c82 */ /* 0x000fe20008000000 */
[----:B------:R-:W-:Y:S01]  /*caf0*/  UMOV UR7, 0x40000040 ;  /* 0x4000004000077882 */ /* 0x000fe20000000000 */
[----:B------:R-:W-:-:S04]  /*cb00*/  USEL UR4, URZ, 0x1, UP0 ;  /* 0x000000013f047887 */ /* 0x000fc80008000000 */
[----:B------:R-:W-:Y:S01]  /*cb10*/  ULOP3.LUT UR36, UR36, UR4, URZ, 0x3c, !UPT ;  /* 0x0000000424247292 */ /* 0x000fe2000f8e3c3f */
[----:B------:R-:W-:Y:S02]  /*cb20*/  WARPGROUP.DEPBAR.LE gsb0, 0x0 ;  /* 0x00008000000079c5 */ /* 0x000fe40000010000 */
[----:B------:R-:W-:-:S06]  /*cb30*/  WARPGROUP.ARRIVE ;  /* 0x00000000000079c5 */ /* 0x000fcc0000000000 */
[----:B------:R-:W-:Y:S03]  /*cb40*/  HGMMA.64x64x16.F32 R88, R120, gdesc[UR4].tnspB, R88, gsb0 ;  /* 0x40e0000478587df0 */ /* 0x000fe60008000858 */
        /* <DEDUP_REMOVED lines=34> */
.L_x_13443:
        /* <DEDUP_REMOVED lines=11> */
[----:B------:R-:W-:Y:S01]  /*ce20*/  USHF.R.S32.HI UR12, URZ, 0x1f, UR42 ;  /* 0x0000001f3f0c7899 */ /* 0x000fe2000801142a */
[----:B------:R-:W-:Y:S01]  /*ce30*/  VIADD R47, R17, UR39 ;  /* 0x00000027112f7c36 */ /* 0x000fe20008000000 */
        /* <DEDUP_REMOVED lines=20> */
[----:B------:R-:W-:Y:S01]  /*cf80*/  BAR.SYNC.DEFER_BLOCKING 0x1, 0x180 ;  /* 0x0046000000007b1d */ /* 0x000fe20000010000 */
[----:B-1----:R-:W-:Y:S01]  /*cf90*/  ISETP.NE.AND P1, PT, R30, 0x1, PT ;  /* 0x000000011e00780c */ /* 0x002fe20003f25270 */
[----:B------:R-:W-:-:S04]  /*cfa0*/  IMAD.U32 R36, RZ, RZ, UR8 ;  /* 0x00000008ff247e24 */ /* 0x000fc8000f8e00ff */
[----:B------:R-:W-:Y:S01]  /*cfb0*/  ULDC.64 UR8, c[0x0][0xae8] ;  /* 0x0002ba0000087ab9 */ /* 0x000fe20000000a00 */
[----:B------:R-:W-:Y:S02]  /*cfc0*/  MOV R2, R0 ;  /* 0x0000000000027202 */ /* 0x000fe40000000f00 */
[----:B0-----:R-:W-:Y:S01]  /*cfd0*/  MOV R3, R5 ;  /* 0x0000000500037202 */ /* 0x001fe20000000f00 */
[----:B------:R-:W-:Y:S02]  /*cfe0*/  IMAD R5, R152, 0x40, R19 ;  /* 0x0000004098057824 */ /* 0x000fe400078e0213 */
[--C-:B------:R-:W-:Y:S02]  /*cff0*/  IMAD.WIDE R10, R156, 0x2, R2.reuse ;  /* 0x000000029c0a7825 */ /* 0x100fe400078e0202 */
[----:B------:R-:W0:Y:S02]  /*d000*/  @P1 LDC R20, c[0x0][0xbec] ;  /* 0x0002fb00ff141b82 */ /* 0x000e240000000800 */
[----:B------:R-:W-:Y:S01]  /*d010*/  IMAD.WIDE R2, R5, 0x2, R2 ;  /* 0x0000000205027825 */ /* 0x000fe200078e0202 */
[----:B------:R-:W-:-:S02]  /*d020*/  LOP3.LUT R4, R10, 0x380, RZ, 0xc0, !PT ;  /* 0x000003800a047812 */ /* 0x000fc400078ec0ff */
[----:B------:R-:W-:Y:S02]  /*d030*/  IADD3 R39, P0, R10, 0x60, RZ ;  /* 0x000000600a277810 */ /* 0x000fe40007f1e0ff */
[----:B------:R-:W-:Y:S01]  /*d040*/  SHF.R.U64 R5, R4, 0x3, RZ ;  /* 0x0000000304057819 */ /* 0x000fe200000012ff */
[----:B------:R-:W1:Y:S01]  /*d050*/  @P1 LDC R45, c[0x0][0xbf0] ;  /* 0x0002fc00ff2d1b82 */ /* 0x000e620000000800 */
[----:B------:R-:W-:Y:S01]  /*d060*/  LOP3.LUT R4, R39, 0x380, RZ, 0xc0, !PT ;  /* 0x0000038027047812 */ /* 0x000fe200078ec0ff */
[----:B------:R-:W-:Y:S01]  /*d070*/  IMAD.X R9, RZ, RZ, R11, P0 ;  /* 0x000000ffff097224 */ /* 0x000fe200000e060b */
[----:B------:R-:W-:Y:S02]  /*d080*/  IADD3 R27, P3, R10, 0x20, RZ ;  /* 0x000000200a1b7810 */ /* 0x000fe40007f7e0ff */
[----:B------:R-:W-:Y:S02]  /*d090*/  SHF.R.U64 R4, R4, 0x3, RZ ;  /* 0x0000000304047819 */ /* 0x000fe400000012ff */
[----:B------:R-:W-:-:S02]  /*d0a0*/  IADD3 R31, P2, R10, 0x40, RZ ;  /* 0x000000400a1f7810 */ /* 0x000fc40007f5e0ff */
[----:B------:R-:W-:Y:S02]  /*d0b0*/  LOP3.LUT R8, R4, R39, RZ, 0x3c, !PT ;  /* 0x0000002704087212 */ /* 0x000fe400078e3cff */
[----:B------:R-:W-:Y:S01]  /*d0c0*/  LOP3.LUT R4, R27, 0x380, RZ, 0xc0, !PT ;  /* 0x000003801b047812 */ /* 0x000fe200078ec0ff */
[----:B------:R-:W-:Y:S01]  /*d0d0*/  IMAD.X R7, RZ, RZ, R11, P2 ;  /* 0x000000ffff077224 */ /* 0x000fe200010e060b */
[----:B------:R-:W-:Y:S02]  /*d0e0*/  LOP3.LUT R6, R31, 0x380, RZ, 0xc0, !PT ;  /* 0x000003801f067812 */ /* 0x000fe400078ec0ff */
[----:B------:R-:W-:Y:S01]  /*d0f0*/  SHF.R.U64 R4, R4, 0x3, RZ ;  /* 0x0000000304047819 */ /* 0x000fe200000012ff */
[----:B0-----:R-:W-:Y:S01]  /*d100*/  @P1 IMAD.HI.U32 R20, R47, R20, RZ ;  /* 0x000000142f141227 */ /* 0x001fe200078e00ff */
[----:B------:R-:W-:Y:S02]  /*d110*/  SHF.R.U64 R6, R6, 0x3, RZ ;  /* 0x0000000306067819 */ /* 0x000fe400000012ff */
[----:B------:R-:W-:-:S02]  /*d120*/  IADD3 R39, P2, R2, 0x3000, RZ ;  /* 0x0000300002277810 */ /* 0x000fc40007f5e0ff */
[----:B------:R-:W-:Y:S01]  /*d130*/  LOP3.LUT R4, R4, R27, RZ, 0x3c, !PT ;  /* 0x0000001b04047212 */ /* 0x000fe200078e3cff */
[----:B------:R-:W-:Y:S01]  /*d140*/  IMAD.MOV.U32 R27, RZ, RZ, R47 ;  /* 0x000000ffff1b7224 */ /* 0x000fe200078e002f */
[----:B------:R-:W-:Y:S01]  /*d150*/  LOP3.LUT R6, R6, R31, RZ, 0x3c, !PT ;  /* 0x0000001f06067212 */ /* 0x000fe200078e3cff */
[----:B------:R-:W-:Y:S01]  /*d160*/  IMAD.X R21, RZ, RZ, R3, P2 ;  /* 0x000000ffff157224 */ /* 0x000fe200010e0603 */
[----:B------:R-:W-:Y:S02]  /*d170*/  LOP3.LUT R31, R39, 0x380, RZ, 0xc0, !PT ;  /* 0x00000380271f7812 */ /* 0x000fe400078ec0ff */
[----:B-1----:R-:W-:Y:S02]  /*d180*/  @P1 SHF.R.U32.HI R27, RZ, R45, R20 ;  /* 0x0000002dff1b1219 */ /* 0x002fe40000011614 */
[----:B------:R-:W-:Y:S02]  /*d190*/  SHF.R.U64 R20, R31, 0x3, RZ ;  /* 0x000000031f147819 */ /* 0x000fe400000012ff */
[----:B------:R-:W-:Y:S01]  /*d1a0*/  LOP3.LUT R10, R5, R10, RZ, 0x3c, !PT ;  /* 0x0000000a050a7212 */ /* 0x000fe200078e3cff */
[----:B------:R-:W-:Y:S01]  /*d1b0*/  IMAD.MOV R31, RZ, RZ, -R27 ;  /* 0x000000ffff1f7224 */ /* 0x000fe200078e0a1b */
[----:B------:R-:W-:Y:S01]  /*d1c0*/  MOV R40, R8 ;  /* 0x0000000800287202 */ /* 0x000fe20000000f00 */
[----:B------:R-:W-:Y:S01]  /*d1d0*/  IMAD.X R5, RZ, RZ, R11, P3 ;  /* 0x000000ffff057224 */ /* 0x000fe200018e060b */
[----:B------:R-:W-:Y:S01]  /*d1e0*/  MOV R44, R10 ;  /* 0x0000000a002c7202 */ /* 0x000fe20000000f00 */
[----:B------:R-:W-:Y:S01]  /*d1f0*/  IMAD R31, R30, R31, R47 ;  /* 0x0000001f1e1f7224 */ /* 0x000fe200078e022f */
[----:B------:R-:W-:-:S02]  /*d200*/  SHF.R.S32.HI R11, RZ, 0x1f, R27 ;  /* 0x0000001fff0b7819 */ /* 0x000fc4000001141b */
[----:B------:R-:W-:Y:S02]  /*d210*/  IADD3 R10, P0, R27, UR6, RZ ;  /* 0x000000061b0a7c10 */ /* 0x000fe4000ff1e0ff */
[----:B------:R-:W-:Y:S02]  /*d220*/  SHF.R.S32.HI R27, RZ, 0x1f, R31 ;  /* 0x0000001fff1b7819 */ /* 0x000fe4000001141f */
[----:B------:R-:W-:Y:S01]  /*d230*/  IADD3.X R11, R11, UR7, R36, P0, !PT ;  /* 0x000000070b0b7c10 */ /* 0x000fe200087fe424 */
[----:B------:R-:W-:Y:S01]  /*d240*/  ULDC.64 UR6, c[0x0][0xb88] ;  /* 0x0002e20000067ab9 */ /* 0x000fe20000000a00 */
[----:B------:R-:W-:Y:S01]  /*d250*/  IADD3 R43, P3, R2, 0x1800, RZ ;  /* 0x00001800022b7810 */ /* 0x000fe20007f7e0ff */
[----:B------:R-:W-:Y:S01]  /*d260*/  IMAD R8, R27, UR6, RZ ;  /* 0x000000061b087c24 */ /* 0x000fe2000f8e02ff */
[----:B------:R-:W-:Y:S01]  /*d270*/  MOV R42, R6 ;  /* 0x00000006002a7202 */ /* 0x000fe20000000f00 */
[----:B------:R-:W-:Y:S01]  /*d280*/  IMAD.WIDE.U32 R6, R31, UR6, R10 ;  /* 0x000000061f067c25 */ /* 0x000fe2000f8e000a */
[----:B------:R-:W-:-:S02]  /*d290*/  LOP3.LUT R28, R43, 0x380, RZ, 0xc0, !PT ;  /* 0x000003802b1c7812 */ /* 0x000fc400078ec0ff */
[----:B------:R-:W-:Y:S01]  /*d2a0*/  LOP3.LUT P0, RZ, R153, 0x3, RZ, 0xc0, !PT ;  /* 0x0000000399ff7812 */ /* 0x000fe2000780c0ff */
[----:B------:R-:W-:Y:S01]  /*d2b0*/  IMAD R9, R31, UR7, R8 ;  /* 0x000000071f097c24 */ /* 0x000fe2000f8e0208 */
[----:B------:R-:W-:Y:S01]  /*d2c0*/  ULDC.64 UR6, c[0x0][0xb50] ;  /* 0x0002d40000067ab9 */ /* 0x000fe20000000a00 */
[----:B------:R-:W-:Y:S01]  /*d2d0*/  VIADD R10, R155, UR39 ;  /* 0x000000279b0a7c36 */ /* 0x000fe20008000000 */
[----:B------:R-:W-:Y:S01]  /*d2e0*/  SHF.R.U64 R28, R28, 0x3, RZ ;  /* 0x000000031c1c7819 */ /* 0x000fe200000012ff */
[----:B------:R-:W-:Y:S01]  /*d2f0*/  IMAD R31, R30, UR5, RZ ;  /* 0x000000051e1f7c24 */ /* 0x000fe2000f8e02ff */
[----:B------:R-:W-:Y:S01]  /*d300*/  LEA R36, P5, R6, UR6, 0x2 ;  /* 0x0000000606247c11 */ /* 0x000fe2000f8a10ff */
[----:B------:R-:W-:Y:S01]  /*d310*/  IMAD.IADD R7, R7, 0x1, R9 ;  /* 0x0000000107077824 */ /* 0x000fe200078e0209 */
[----:B------:R-:W-:Y:S01]  /*d320*/  LOP3.LUT R28, R28, R43, RZ, 0x3c, !PT ;  /* 0x0000002b1c1c7212 */ /* 0x000fe200078e3cff */
[C---:B------:R-:W-:Y:S01]  /*d330*/  VIADD R8, R10.reuse, 0x8 ;  /* 0x000000080a087836 */ /* 0x040fe20000000000 */
[----:B------:R-:W-:Y:S01]  /*d340*/  MOV R43, R4 ;  /* 0x00000004002b7202 */ /* 0x000fe20000000f00 */
[----:B------:R-:W-:Y:S01]  /*d350*/  SHFL.IDX PT, R38, R36, 0x1, 0x1c1f ;  /* 0x003c1f0024267f89 */ /* 0x000fe200000e0000 */
[----:B------:R-:W-:Y:S01]  /*d360*/  ISETP.GE.OR P4, PT, R10, R31, P0 ;  /* 0x0000001f0a00720c */ /* 0x000fe20000786670 */
[----:B------:R-:W-:Y:S01]  /*d370*/  IMAD.X R29, RZ, RZ, R3, P3 ;  /* 0x000000ffff1d7224 */ /* 0x000fe200018e0603 */
[----:B------:R-:W-:-:S02]  /*d380*/  LEA.HI.X R45, R6, UR7, R7, 0x2, P5 ;  /* 0x00000007062d7c11 */ /* 0x000fc4000a8f1407 */
[----:B------:R-:W-:Y:S02]  /*d390*/  ISETP.GE.OR P0, PT, R8, R31, P0 ;  /* 0x0000001f0800720c */ /* 0x000fe40000706670 */
[----:B------:R-:W-:Y:S01]  /*d3a0*/  F2FP.F16.F32.PACK_AB R4, R89, R26 ;  /* 0x0000001a5904723e */ /* 0x000fe200000000ff */
[----:B------:R-:W-:Y:S01]  /*d3b0*/  SHFL.IDX PT, R27, R45, RZ, 0x1c1f ;  /* 0x001c1fff2d1b7589 */ /* 0x000fe200000e0000 */
[----:B------:R-:W-:Y:S02]  /*d3c0*/  F2FP.F16.F32.PACK_AB R5, R91, R90 ;  /* 0x0000005a5b05723e */ /* 0x000fe400000000ff */
[----:B------:R-:W-:Y:S01]  /*d3d0*/  F2FP.F16.F32.PACK_AB R6, R93, R92 ;  /* 0x0000005c5d06723e */ /* 0x000fe200000000ff */
[----:B------:R0:W1:Y:S01]  /*d3e0*/  SHFL.IDX PT, R26, R36, RZ, 0x1c1f ;  /* 0x001c1fff241a7589 */ /* 0x00006200000e0000 */
[----:B------:R-:W-:Y:S02]  /*d3f0*/  F2FP.F16.F32.PACK_AB R7, R95, R94 ;  /* 0x0000005e5f07723e */ /* 0x000fe400000000ff */
[----:B------:R-:W-:-:S02]  /*d400*/  F2FP.F16.F32.PACK_AB R8, R97, R96 ;  /* 0x000000606108723e */ /* 0x000fc400000000ff */
[----:B------:R-:W-:Y:S01]  /*d410*/  F2FP.F16.F32.PACK_AB R9, R99, R98 ;  /* 0x000000626309723e */ /* 0x000fe200000000ff */
[----:B------:R-:W-:Y:S01]  /*d420*/  STSM.16.M88.4 [R44], R4 ;  /* 0x000000042c007844 */ /* 0x000fe20000000200 */
[----:B------:R-:W-:Y:S02]  /*d430*/  F2FP.F16.F32.PACK_AB R10, R101, R100 ;  /* 0x00000064650a723e */ /* 0x000fe400000000ff */
[----:B------:R-:W-:Y:S02]  /*d440*/  F2FP.F16.F32.PACK_AB R11, R103, R102 ;  /* 0x00000066670b723e */ /* 0x000fe400000000ff */
[----:B------:R-:W-:Y:S02]  /*d450*/  LOP3.LUT R20, R20, R39, RZ, 0x3c, !PT ;  /* 0x0000002714147212 */ /* 0x000fe400078e3cff */
[----:B------:R-:W2:Y:S01]  /*d460*/  SHFL.IDX PT, R39, R45, 0x1, 0x1c1f ;  /* 0x003c1f002d277f89 */ /* 0x000ea200000e0000 */
[----:B------:R-:W-:-:S03]  /*d470*/  LOP3.LUT R37, R2, 0x380, RZ, 0xc0, !PT ;  /* 0x0000038002257812 */ /* 0x000fc600078ec0ff */
[----:B------:R3:W-:Y:S01]  /*d480*/  STSM.16.M88.4 [R43], R8 ;  /* 0x000000082b007844 */ /* 0x0007e20000000200 */
[----:B------:R-:W-:-:S03]  /*d490*/  SHF.R.U64 R37, R37, 0x3, RZ ;  /* 0x0000000325257819 */ /* 0x000fc600000012ff */
[----:B------:R4:W-:Y:S01]  /*d4a0*/  STSM.16.M88.4 [R42], R12 ;  /* 0x0000000c2a007844 */ /* 0x0009e20000000200 */
[----:B0-----:R-:W-:Y:S01]  /*d4b0*/  LOP3.LUT R36, R37, R2, RZ, 0x3c, !PT ;  /* 0x0000000225247212 */ /* 0x001fe200078e3cff */
[----:B------:R-:W-:Y:S02]  /*d4c0*/  IMAD.MOV.U32 R37, RZ, RZ, R3 ;  /* 0x000000ffff257224 */ /* 0x000fe400078e0003 */
[----:B------:R0:W-:Y:S01]  /*d4d0*/  STSM.16.M88.4 [R40], R32 ;  /* 0x0000002028007844 */ /* 0x0001e20000000200 */
[----:B------:R-:W-:Y:S06]  /*d4e0*/  BAR.SYNC.DEFER_BLOCKING 0x1, 0x180 ;  /* 0x0046000000007b1d */ /* 0x000fec0000010000 */
[----:B-1----:R1:W-:Y:S04]  /*d4f0*/  @!P4 ST.E desc[UR48][R26.64], R25 ;  /* 0x000000191a00c985 */ /* 0x0023e8000c101930 */
[----:B--2---:R2:W-:Y:S04]  /*d500*/  @!P0 ST.E desc[UR48][R38.64], R24 ;  /* 0x0000001826008985 */ /* 0x0045e8000c101930 */
[----:B------:R-:W2:Y:S04]  /*d510*/  LD.E.128 R4, desc[UR48][R36.64] ;  /* 0x0000003024047980 */ /* 0x000ea8000c101d00 */
[----:B---3--:R3:W2:Y:S04]  /*d520*/  LD.E.128 R8, desc[UR48][R28.64] ;  /* 0x000000301c087980 */ /* 0x0086a8000c101d00 */
[----:B----4-:R4:W4:Y:S01]  /*d530*/  LD.E.128 R12, desc[UR48][R20.64] ;  /* 0x00000030140c7980 */ /* 0x010922000c101d00 */
[----:B0-----:R-:W-:-:S04]  /*d540*/  IADD3 R33, P0, R2, 0x4800, RZ ;  /* 0x0000480002217810 */ /* 0x001fc80007f1e0ff */
[----:B------:R-:W-:Y:S01]  /*d550*/  LOP3.LUT R2, R33, 0x380, RZ, 0xc0, !PT ;  /* 0x0000038021027812 */ /* 0x000fe200078ec0ff */
[----:B-1----:R-:W-:Y:S02]  /*d560*/  IMAD.X R27, RZ, RZ, R3, P0 ;  /* 0x000000ffff1b7224 */ /* 0x002fe400000e0603 */
[----:B------:R-:W0:Y:S01]  /*d570*/  @P1 LDC R3, c[0x0][0xbec] ;  /* 0x0002fb00ff031b82 */ /* 0x000e220000000800 */
[----:B------:R-:W-:-:S04]  /*d580*/  SHF.R.U64 R2, R2, 0x3, RZ ;  /* 0x0000000302027819 */ /* 0x000fc800000012ff */
[----:B------:R-:W-:-:S03]  /*d590*/  LOP3.LUT R26, R2, R33, RZ, 0x3c, !PT ;  /* 0x00000021021a7212 */ /* 0x000fc600078e3cff */
[----:B------:R-:W1:Y:S01]  /*d5a0*/  @P1 LDC R33, c[0x0][0xbf0] ;  /* 0x0002fc00ff211b82 */ /* 0x000e620000000800 */
[----:B------:R-:W-:Y:S01]  /*d5b0*/  IMAD R2, R18, 0x30, R152 ;  /* 0x0000003012027824 */ /* 0x000fe200078e0298 */
[----:B------:R-:W-:Y:S02]  /*d5c0*/  UIMAD UR5, UR12, UR8, URZ ;  /* 0x000000080c0572a4 */ /* 0x000fe4000f8e023f */
[----:B------:R-:W-:Y:S01]  /*d5d0*/  UIMAD.WIDE.U32 UR6, UR42, UR8, URZ ;  /* 0x000000082a0672a5 */ /* 0x000fe2000f8e003f */
[----:B---3--:R-:W-:Y:S01]  /*d5e0*/  VIADD R28, R2, UR39 ;  /* 0x00000027021c7c36 */ /* 0x008fe20008000000 */
[----:B------:R-:W-:Y:S01]  /*d5f0*/  UIMAD UR5, UR42, UR9, UR5 ;  /* 0x000000092a0572a4 */ /* 0x000fe2000f8e0205 */
[----:B------:R-:W-:Y:S01]  /*d600*/  VIADD R36, R152, UR39 ;  /* 0x0000002798247c36 */ /* 0x000fe20008000000 */
[----:B------:R-:W-:Y:S01]  /*d610*/  UIMAD UR8, UR13, UR10, URZ ;  /* 0x0000000a0d0872a4 */ /* 0x000fe2000f8e023f */
[----:B--2---:R-:W5:Y:S01]  /*d620*/  LD.E.128 R24, desc[UR48][R26.64] ;  /* 0x000000301a187980 */ /* 0x004f62000c101d00 */
[----:B------:R-:W-:Y:S01]  /*d630*/  UIADD3 UR7, UR7, UR5, URZ ;  /* 0x0000000507077290 */ /* 0x000fe2000fffe03f */
[----:B----4-:R-:W-:Y:S01]  /*d640*/  IMAD.MOV.U32 R21, RZ, RZ, R28 ;  /* 0x000000ffff157224 */ /* 0x010fe200078e001c */
[----:B------:R-:W-:Y:S01]  /*d650*/  UIMAD UR5, UR40, UR11, UR8 ;  /* 0x0000000b280572a4 */ /* 0x000fe2000f8e0208 */
[----:B------:R-:W-:Y:S01]  /*d660*/  @!PT LDS RZ, [RZ] ;  /* 0x00000000fffff984 */ /* 0x000fe20000000800 */
[----:B------:R-:W-:Y:S01]  /*d670*/  @!PT LDS RZ, [RZ] ;  /* 0x00000000fffff984 */ /* 0x000fe20000000800 */
[----:B------:R-:W-:Y:S01]  /*d680*/  @!PT LDS RZ, [RZ] ;  /* 0x00000000fffff984 */ /* 0x000fe20000000800 */
[----:B------:R-:W-:Y:S01]  /*d690*/  @!PT LDS RZ, [RZ] ;  /* 0x00000000fffff984 */ /* 0x000fe20000000800 */
[----:B------:R2:W-:Y:S06]  /*d6a0*/  MEMBAR.ALL.CTA ;  /* 0x0000000000007992 */ /* 0x0005ec0000008000 */
[----:B--2---:R-:W2:Y:S01]  /*d6b0*/  FENCE.VIEW.ASYNC.S ;  /* 0x00000000000073c6 */ /* 0x004ea20000000000 */
[----:B------:R-:W-:Y:S01]  /*d6c0*/  UIMAD.WIDE.U32 UR40, UR40, UR10, UR6 ;  /* 0x0000000a282872a5 */ /* 0x000fe2000f8e0006 */
[----:B------:R-:W-:-:S02]  /*d6d0*/  VIADD R0, R0, 0x16820 ;  /* 0x0001682000007836 */ /* 0x000fc40000000000 */
[----:B0-----:R-:W-:Y:S01]  /*d6e0*/  @P1 IMAD.HI.U32 R2, R28, R3, RZ ;  /* 0x000000031c021227 */ /* 0x001fe200078e00ff */
[----:B------:R-:W-:Y:S01]  /*d6f0*/  UIADD3 UR5, UR41, UR5, URZ ;  /* 0x0000000529057290 */ /* 0x000fe2000fffe03f */
[----:B------:R-:W-:Y:S02]  /*d700*/  ULDC.64 UR6, c[0x0][0xae0] ;  /* 0x0002b80000067ab9 */ /* 0x000fe40000000a00 */
[----:B------:R-:W-:Y:S01]  /*d710*/  IMAD.U32 R3, RZ, RZ, UR41 ;  /* 0x00000029ff037e24 */ /* 0x000fe2000f8e00ff */
[----:B------:R-:W-:Y:S02]  /*d720*/  PRMT R0, RZ, 0x654, R0 ;  /* 0x00000654ff007816 */ /* 0x000fe40000000000 */
[----:B-1----:R-:W-:Y:S01]  /*d730*/  @P1 SHF.R.U32.HI R21, RZ, R33, R2 ;  /* 0x00000021ff151219 */ /* 0x002fe20000011602 */
[----:B------:R-:W-:Y:S02]  /*d740*/  IMAD.U32 R2, RZ, RZ, UR40 ;  /* 0x00000028ff027e24 */ /* 0x000fe4000f8e00ff */
[----:B------:R-:W-:Y:S01]  /*d750*/  IMAD.U32 R3, RZ, RZ, UR5 ;  /* 0x00000005ff037e24 */ /* 0x000fe2000f8e00ff */
[--C-:B------:R-:W-:Y:S01]  /*d760*/  SHF.R.S32.HI R20, RZ, 0x1f, R21.reuse ;  /* 0x0000001fff147819 */ /* 0x100fe20000011415 */
[----:B------:R-:W-:Y:S01]  /*d770*/  IMAD.MOV R29, RZ, RZ, -R21 ;  /* 0x000000ffff1d7224 */ /* 0x000fe200078e0a15 */
[----:B------:R-:W-:Y:S01]  /*d780*/  ULDC UR5, c[0x0][0xac8] ;  /* 0x0002b20000057ab9 */ /* 0x000fe20000000800 */
[----:B------:R-:W-:-:S04]  /*d790*/  IMAD.WIDE.U32 R2, R21, UR6, R2 ;  /* 0x0000000615027c25 */ /* 0x000fc8000f8e0002 */
[----:B------:R-:W-:Y:S02]  /*d7a0*/  IMAD R20, R20, UR6, RZ ;  /* 0x0000000614147c24 */ /* 0x000fe4000f8e02ff */
[----:B------:R-:W-:Y:S01]  /*d7b0*/  IMAD R29, R30, R29, R28 ;  /* 0x0000001d1e1d7224 */ /* 0x000fe200078e021c */
[----:B--2---:R0:W-:Y:S01]  /*d7c0*/  SYNCS.ARRIVE.TRANS64.RED.A1T0 RZ, [R0+URZ], RZ ;  /* 0x000000ff00ff79a7 */ /* 0x0041e2000810043f */
[----:B------:R-:W-:Y:S01]  /*d7d0*/  IMAD R33, R21, UR7, R20 ;  /* 0x0000000715217c24 */ /* 0x000fe2000f8e0214 */
[----:B------:R-:W-:Y:S02]  /*d7e0*/  ULDC.64 UR6, c[0x0][0xad8] ;  /* 0x0002b60000067ab9 */ /* 0x000fe40000000a00 */
[----:B------:R-:W-:Y:S01]  /*d7f0*/  SHF.R.S32.HI R20, RZ, 0x1f, R29 ;  /* 0x0000001fff147819 */ /* 0x000fe2000001141d */
[----:B------:R-:W-:Y:S02]  /*d800*/  IMAD.IADD R3, R3, 0x1, R33 ;  /* 0x0000000103037824 */ /* 0x000fe400078e0221 */
[----:B0-----:R-:W-:-:S02]  /*d810*/  VIADD R0, R36, 0x90 ;  /* 0x0000009024007836 */ /* 0x001fc40000000000 */
[----:B------:R-:W-:Y:S02]  /*d820*/  IMAD R20, R20, UR6, RZ ;  /* 0x0000000614147c24 */ /* 0x000fe4000f8e02ff */
[----:B------:R-:W-:-:S04]  /*d830*/  IMAD.WIDE.U32 R2, R29, UR6, R2 ;  /* 0x000000061d027c25 */ /* 0x000fc8000f8e0002 */
[----:B------:R-:W-:Y:S01]  /*d840*/  IMAD R21, R29, UR7, R20 ;  /* 0x000000071d157c24 */ /* 0x000fe2000f8e0214 */
[----:B------:R-:W-:Y:S01]  /*d850*/  ULDC.64 UR6, c[0x0][0xa80] ;  /* 0x0002a00000067ab9 */ /* 0x000fe20000000a00 */
[----:B------:R-:W-:Y:S01]  /*d860*/  VIADD R20, R36, 0x60 ;  /* 0x0000006024147836 */ /* 0x000fe20000000000 */
[----:B------:R-:W-:Y:S01]  /*d870*/  LEA R30, P0, R2, UR6, 0x1 ;  /* 0x00000006021e7c11 */ /* 0x000fe2000f8008ff */
[----:B------:R-:W-:-:S04]  /*d880*/  IMAD.IADD R3, R3, 0x1, R21 ;  /* 0x0000000103037824 */ /* 0x000fc800078e0215 */
[----:B------:R-:W0:Y:S01]  /*d890*/  SHFL.IDX PT, R28, R30, RZ, 0x181f ;  /* 0x00181fff1e1c7589 */ /* 0x000e2200000e0000 */
[----:B------:R-:W-:Y:S01]  /*d8a0*/  LEA.HI.X R32, R2, UR7, R3, 0x1, P0 ;  /* 0x0000000702207c11 */ /* 0x000fe200080f0c03 */
[C---:B------:R-:W-:Y:S01]  /*d8b0*/  VIADD R2, R36.reuse, 0x30 ;  /* 0x0000003024027836 */ /* 0x040fe20000000000 */
[----:B------:R-:W-:Y:S01]  /*d8c0*/  ISETP.GE.AND P0, PT, R19, UR5, PT ;  /* 0x0000000513007c0c */ /* 0x000fe2000bf06270 */
[----:B------:R-:W1:Y:S03]  /*d8d0*/  SHFL.IDX PT, R40, R30, 0x1, 0x181f ;  /* 0x00381f001e287f89 */ /* 0x000e6600000e0000 */
[-C--:B------:R-:W-:Y:S01]  /*d8e0*/  ISETP.GE.OR P1, PT, R36, R31.reuse, P0 ;  /* 0x0000001f2400720c */ /* 0x080fe20000726670 */
[----:B------:R-:W2:Y:S01]  /*d8f0*/  SHFL.IDX PT, R44, R30, 0x2, 0x181f ;  /* 0x00581f001e2c7f89 */ /* 0x000ea200000e0000 */
[-C--:B------:R-:W-:Y:S02]  /*d900*/  ISETP.GE.OR P2, PT, R2, R31.reuse, P0 ;  /* 0x0000001f0200720c */ /* 0x080fe40000746670 */
[-C--:B------:R-:W-:Y:S01]  /*d910*/  ISETP.GE.OR P3, PT, R20, R31.reuse, P0 ;  /* 0x0000001f1400720c */ /* 0x080fe20000766670 */
[----:B------:R-:W3:Y:S01]  /*d920*/  SHFL.IDX PT, R34, R32, RZ, 0x181f ;  /* 0x00181fff20227589 */ /* 0x000ee200000e0000 */
[----:B------:R-:W-:-:S03]  /*d930*/  ISETP.GE.OR P0, PT, R0, R31, P0 ;  /* 0x0000001f0000720c */ /* 0x000fc60000706670 */
[----:B------:R-:W4:Y:S04]  /*d940*/  SHFL.IDX PT, R38, R32, 0x1, 0x181f ;  /* 0x00381f0020267f89 */ /* 0x000f2800000e0000 */
[----:B------:R-:W4:Y:S01]  /*d950*/  SHFL.IDX PT, R42, R32, 0x2, 0x181f ;  /* 0x00581f00202a7f89 */ /* 0x000f2200000e0000 */
[----:B0-----:R-:W-:-:S03]  /*d960*/  @!P1 LEA R2, P4, R19, R28, 0x1 ;  /* 0x0000001c13029211 */ /* 0x001fc600078808ff */
[----:B------:R-:W0:Y:S01]  /*d970*/  SHFL.IDX PT, R30, R30, 0x3, 0x181f ;  /* 0x00781f001e1e7f89 */ /* 0x000e2200000e0000 */
[----:B-1----:R-:W-:-:S03]  /*d980*/  @!P2 LEA R20, P5, R19, R40, 0x1 ;  /* 0x000000281314a211 */ /* 0x002fc600078a08ff */
[----:B------:R-:W1:Y:S01]  /*d990*/  SHFL.IDX PT, R32, R32, 0x3, 0x181f ;  /* 0x00781f0020207f89 */ /* 0x000e6200000e0000 */
[C---:B--2---:R-:W-:Y:S02]  /*d9a0*/  @!P3 LEA R28, P6, R19.reuse, R44, 0x1 ;  /* 0x0000002c131cb211 */ /* 0x044fe400078c08ff */
[C-C-:B---3--:R-:W-:Y:S02]  /*d9b0*/  @!P1 LEA.HI.X R3, R19.reuse, R34, R157.reuse, 0x1, P4 ;  /* 0x0000002213039211 */ /* 0x148fe400020f0c9d */
[C-C-:B----4-:R-:W-:Y:S02]  /*d9c0*/  @!P2 LEA.HI.X R21, R19.reuse, R38, R157.reuse, 0x1, P5 ;  /* 0x000000261315a211 */ /* 0x150fe400028f0c9d */
[----:B------:R-:W-:Y:S01]  /*d9d0*/  @!P3 LEA.HI.X R29, R19, R42, R157, 0x1, P6 ;  /* 0x0000002a131db211 */ /* 0x000fe200030f0c9d */
[----:B------:R2:W-:Y:S04]  /*d9e0*/  @!P1 ST.E.128 desc[UR48][R2.64], R4 ;  /* 0x0000000402009985 */ /* 0x0005e8000c101d30 */
[----:B------:R2:W-:Y:S04]  /*d9f0*/  @!P2 ST.E.128 desc[UR48][R20.64], R8 ;  /* 0x000000081400a985 */ /* 0x0005e8000c101d30 */
[----:B------:R2:W-:Y:S01]  /*da00*/  @!P3 ST.E.128 desc[UR48][R28.64], R12 ;  /* 0x0000000c1c00b985 */ /* 0x0005e2000c101d30 */
[----:B01----:R-:W-:Y:S05]  /*da10*/  @P0 BRA `(.L_x_13516) ;  /* 0x0000000400ec0947 */ /* 0x003fea0003800000 */
[----:B--2---:R-:W-:-:S04]  /*da20*/  LEA R2, P0, R19, R30, 0x1 ;  /* 0x0000001e13027211 */ /* 0x004fc800078008ff */
[----:B------:R-:W-:-:S05]  /*da30*/  LEA.HI.X R3, R19, R32, R157, 0x1, P0 ;  /* 0x0000002013037211 */ /* 0x000fca00000f0c9d */
[----:B-----5:R0:W-:Y:S01]  /*da40*/  ST.E.128 desc[UR48][R2.64], R24 ;  /* 0x0000001802007985 */ /* 0x0201e2000c101d30 */
[----:B------:R-:W-:Y:S05]  /*da50*/  BRA `(.L_x_13516) ;  /* 0x0000000400dc7947 */ /* 0x000fea0003800000 */
.L_x_13515:
[----:B------:R-:W0:Y:S01]  /*da60*/  LDC R10, c[0x0][0xbe8] ;  /* 0x0002fa00ff0a7b82 */ /* 0x000e220000000800 */
[----:B------:R-:W1:Y:S01]  /*da70*/  S2R R0, SR_TID.X ;  /* 0x0000000000007919 */ /* 0x000e620000002100 */
[----:B------:R-:W-:Y:S01]  /*da80*/  USHF.R.S32.HI UR8, URZ, 0x1f, UR42 ;  /* 0x0000001f3f087899 */ /* 0x000fe2000801142a */
[----:B------:R-:W-:Y:S01]  /*da90*/  BSSY B1, `(.L_x_13517) ;  /* 0x0000031000017945 */ /* 0x000fe20003800000 */
[----:B------:R-:W-:Y:S01]  /*daa0*/  USHF.R.S32.HI UR9, URZ, 0x1f, UR40 ;  /* 0x0000001f3f097899 */ /* 0x000fe20008011428 */
[----:B------:R-:W-:Y:S01]  /*dab0*/  IMAD R6, R18, 0x30, R152 ;  /* 0x0000003012067824 */ /* 0x000fe200078e0298 */
[----:B0-----:R-:W-:Y:S01]  /*dac0*/  ISETP.NE.AND P1, PT, R10, 0x1, PT ;  /* 0x000000010a00780c */ /* 0x001fe20003f25270 */
[----:B-1----:R-:W-:-:S12]  /*dad0*/  VIADD R0, R0, 0xffffff80 ;  /* 0xffffff8000007836 */ /* 0x002fd80000000000 */
[----:B------:R-:W0:Y:S01]  /*dae0*/  @P1 LDC R9, c[0x0][0xbec] ;  /* 0x0002fb00ff091b82 */ /* 0x000e220000000800 */
[----:B------:R-:W-:-:S07]  /*daf0*/  ISETP.GE.AND P0, PT, R0, 0xc0, PT ;  /* 0x000000c00000780c */ /* 0x000fce0003f06270 */
[----:B------:R-:W1:Y:S06]  /*db00*/  @P1 LDC R11, c[0x0][0xbf0] ;  /* 0x0002fc00ff0b1b82 */ /* 0x000e6c0000000800 */
        /* <DEDUP_REMOVED lines=41> */
.L_x_13518:
[----:B------:R-:W-:Y:S05]  /*dda0*/  BSYNC B1 ;  /* 0x0000000000017941 */ /* 0x000fea0003800000 */
.L_x_13517:
[----:B------:R-:W-:Y:S01]  /*ddb0*/  ULDC.64 UR10, c[0x0][0xae8] ;  /* 0x0002ba00000a7ab9 */ /* 0x000fe20000000a00 */
[----:B------:R-:W-:Y:S01]  /*ddc0*/  VIADD R6, R6, UR39 ;  /* 0x0000002706067c36 */ /* 0x000fe20008000000 */
[----:B------:R-:W-:Y:S02]  /*ddd0*/  UIMAD UR5, UR8, UR10, URZ ;  /* 0x0000000a080572a4 */ /* 0x000fe4000f8e023f */
[----:B------:R-:W-:Y:S01]  /*dde0*/  UIMAD.WIDE.U32 UR6, UR42, UR10, URZ ;  /* 0x0000000a2a0672a5 */ /* 0x000fe2000f8e003f */
[----:B0-----:R-:W-:Y:S01]  /*ddf0*/  @P1 IMAD.HI.U32 R0, R6, R9, RZ ;  /* 0x0000000906001227 */ /* 0x001fe200078e00ff */
[----:B------:R-:W-:-:S03]  /*de00*/  UIMAD UR5, UR42, UR11, UR5 ;  /* 0x0000000b2a0572a4 */ /* 0x000fc6000f8e0205 */
[----:B------:R-:W-:Y:S01]  /*de10*/  ULDC.64 UR10, c[0x0][0xaf0] ;  /* 0x0002bc00000a7ab9 */ /* 0x000fe20000000a00 */
[----:B------:R-:W-:Y:S01]  /*de20*/  UIADD3 UR7, UR7, UR5, URZ ;  /* 0x0000000507077290 */ /* 0x000fe2000fffe03f */
[----:B--2---:R-:W-:Y:S01]  /*de30*/  IMAD.MOV.U32 R5, RZ, RZ, R6 ;  /* 0x000000ffff057224 */ /* 0x004fe200078e0006 */
[----:B------:R-:W-:Y:S01]  /*de40*/  UIMAD UR5, UR9, UR10, URZ ;  /* 0x0000000a090572a4 */ /* 0x000fe2000f8e023f */
[----:B-1----:R-:W-:-:S03]  /*de50*/  @P1 SHF.R.U32.HI R5, RZ, R11, R0 ;  /* 0x0000000bff051219 */ /* 0x002fc60000011600 */
        /* <DEDUP_REMOVED lines=8> */
[----:B------:R-:W-:-:S02]  /*dee0*/  IMAD.U32 R3, RZ, RZ, UR41 ;  /* 0x00000029ff037e24 */ /* 0x000fc4000f8e00ff */
[----:B------:R-:W-:Y:S02]  /*def0*/  IMAD.U32 R2, RZ, RZ, UR40 ;  /* 0x00000028ff027e24 */ /* 0x000fe4000f8e00ff */
[----:B------:R-:W-:Y:S01]  /*df00*/  IMAD.U32 R3, RZ, RZ, UR5 ;  /* 0x00000005ff037e24 */ /* 0x000fe2000f8e00ff */
[----:B------:R-:W-:Y:S01]  /*df10*/  ULDC UR5, c[0x0][0xac8] ;  /* 0x0002b20000057ab9 */ /* 0x000fe20000000800 */
[C---:B------:R-:W-:Y:S01]  /*df20*/  IMAD R9, R5.reuse, UR7, R0 ;  /* 0x0000000705097c24 */ /* 0x040fe2000f8e0200 */
[----:B------:R-:W-:Y:S01]  /*df30*/  SHF.R.S32.HI R0, RZ, 0x1f, R7 ;  /* 0x0000001fff007819 */ /* 0x000fe20000011407 */
        /* <DEDUP_REMOVED lines=9> */
[----:B------:R-:W-:Y:S01]  /*dfd0*/  ULDC UR6, c[0x0][0xa88] ;  /* 0x0002a20000067ab9 */ /* 0x000fe20000000800 */
[----:B------:R-:W-:Y:S02]  /*dfe0*/  VIADD R7, R152, UR39 ;  /* 0x0000002798077c36 */ /* 0x000fe40008000000 */
[----:B------:R-:W-:Y:S01]  /*dff0*/  LEA.HI.X R11, R2, UR7, R5, 0x1, P0 ;  /* 0x00000007020b7c11 */ /* 0x000fe200080f0c05 */
[----:B------:R-:W0:Y:S01]  /*e000*/  SHFL.IDX PT, R4, R9, 0x1, 0x181f ;  /* 0x00381f0009047f89 */ /* 0x000e2200000e0000 */
[----:B------:R-:W-:Y:S01]  /*e010*/  IMAD R20, R10, UR6, RZ ;  /* 0x000000060a147c24 */ /* 0x000fe2000f8e02ff */
[----:B------:R-:W-:Y:S01]  /*e020*/  ISETP.GE.AND P0, PT, R19, UR5, PT ;  /* 0x0000000513007c0c */ /* 0x000fe2000bf06270 */
[C---:B------:R-:W-:Y:S01]  /*e030*/  VIADD R3, R7.reuse, 0x30 ;  /* 0x0000003007037836 */ /* 0x040fe20000000000 */
[----:B------:R-:W1:Y:S01]  /*e040*/  SHFL.IDX PT, R2, R9, RZ, 0x181f ;  /* 0x00181fff09027589 */ /* 0x000e6200000e0000 */
[C---:B------:R-:W-:Y:S01]  /*e050*/  VIADD R5, R7.reuse, 0x60 ;  /* 0x0000006007057836 */ /* 0x040fe20000000000 */
[CC--:B------:R-:W-:Y:S01]  /*e060*/  ISETP.GE.OR P3, PT, R7.reuse, R20.reuse, P0 ;  /* 0x000000140700720c */ /* 0x0c0fe20000766670 */
[----:B------:R-:W-:Y:S01]  /*e070*/  VIADD R7, R7, 0x90 ;  /* 0x0000009007077836 */ /* 0x000fe20000000000 */
[----:B------:R-:W2:Y:S01]  /*e080*/  SHFL.IDX PT, R6, R9, 0x2, 0x181f ;  /* 0x00581f0009067f89 */ /* 0x000ea200000e0000 */
[----:B------:R-:W-:-:S02]  /*e090*/  ISETP.GE.OR P2, PT, R3, R20, P0 ;  /* 0x000000140300720c */ /* 0x000fc40000746670 */
[-C--:B------:R-:W-:Y:S01]  /*e0a0*/  ISETP.GE.OR P1, PT, R5, R20.reuse, P0 ;  /* 0x000000140500720c */ /* 0x080fe20000726670 */
[----:B------:R-:W3:Y:S01]  /*e0b0*/  SHFL.IDX PT, R0, R11, RZ, 0x181f ;  /* 0x00181fff0b007589 */ /* 0x000ee200000e0000 */
[----:B------:R-:W-:-:S03]  /*e0c0*/  ISETP.GE.OR P0, PT, R7, R20, P0 ;  /* 0x000000140700720c */ /* 0x000fc60000706670 */
[----:B------:R-:W4:Y:S04]  /*e0d0*/  SHFL.IDX PT, R8, R9, 0x3, 0x181f ;  /* 0x00781f0009087f89 */ /* 0x000f2800000e0000 */
[----:B------:R-:W5:Y:S04]  /*e0e0*/  SHFL.IDX PT, R10, R11, 0x1, 0x181f ;  /* 0x00381f000b0a7f89 */ /* 0x000f6800000e0000 */
[----:B------:R-:W5:Y:S01]  /*e0f0*/  SHFL.IDX PT, R12, R11, 0x2, 0x181f ;  /* 0x00581f000b0c7f89 */ /* 0x000f6200000e0000 */
[----:B0-----:R-:W-:-:S03]  /*e100*/  @!P2 LEA R4, P5, R19, R4, 0x1 ;  /* 0x000000041304a211 */ /* 0x001fc600078a08ff */
[----:B------:R-:W0:Y:S01]  /*e110*/  SHFL.IDX PT, R14, R11, 0x3, 0x181f ;  /* 0x00781f000b0e7f89 */ /* 0x000e2200000e0000 */
[C---:B-1----:R-:W-:Y:S02]  /*e120*/  @!P3 LEA R2, P6, R19.reuse, R2, 0x1 ;  /* 0x000000021302b211 */ /* 0x042fe400078c08ff */
[C---:B--2---:R-:W-:Y:S02]  /*e130*/  @!P1 LEA R6, P4, R19.reuse, R6, 0x1 ;  /* 0x0000000613069211 */ /* 0x044fe400078808ff */
[C---:B---3--:R-:W-:Y:S02]  /*e140*/  @!P3 LEA.HI.X R3, R19.reuse, R0, R157, 0x1, P6 ;  /* 0x000000001303b211 */ /* 0x048fe400030f0c9d */
[----:B----4-:R-:W-:-:S03]  /*e150*/  @!P0 LEA R8, P6, R19, R8, 0x1 ;  /* 0x0000000813088211 */ /* 0x010fc600078c08ff */
[----:B------:R1:W-:Y:S01]  /*e160*/  @!P3 ST.E.128 desc[UR48][R2.64], RZ ;  /* 0x000000ff0200b985 */ /* 0x0003e2000c101d30 */
[C-C-:B-----5:R-:W-:Y:S02]  /*e170*/  @!P2 LEA.HI.X R5, R19.reuse, R10, R157.reuse, 0x1, P5 ;  /* 0x0000000a1305a211 */ /* 0x160fe400028f0c9d */
[----:B------:R-:W-:-:S03]  /*e180*/  @!P1 LEA.HI.X R7, R19, R12, R157, 0x1, P4 ;  /* 0x0000000c13079211 */ /* 0x000fc600020f0c9d */
[----:B------:R1:W-:Y:S01]  /*e190*/  @!P2 ST.E.128 desc[UR48][R4.64], RZ ;  /* 0x000000ff0400a985 */ /* 0x0003e2000c101d30 */
[----:B0-----:R-:W-:-:S03]  /*e1a0*/  @!P0 LEA.HI.X R9, R19, R14, R157, 0x1, P6 ;  /* 0x0000000e13098211 */ /* 0x001fc600030f0c9d */
[----:B------:R1:W-:Y:S04]  /*e1b0*/  @!P1 ST.E.128 desc[UR48][R6.64], RZ ;  /* 0x000000ff06009985 */ /* 0x0003e8000c101d30 */
[----:B------:R1:W-:Y:S02]  /*e1c0*/  @!P0 ST.E.128 desc[UR48][R8.64], RZ ;  /* 0x000000ff08008985 */ /* 0x0003e4000c101d30 */
.L_x_13516:
[----:B------:R-:W-:Y:S05]  /*e1d0*/  BSYNC B0 ;  /* 0x0000000000007941 */ /* 0x000fea0003800000 */
.L_x_13514:
[----:B------:R-:W-:Y:S02]  /*e1e0*/  ULDC UR5, c[0x0][0xc38] ;  /* 0x00030e0000057ab9 */ /* 0x000fe40000000800 */
[----:B------:R-:W-:-:S06]  /*e1f0*/  UISETP.GE.AND UP0, UPT, UR4, UR5, UPT ;  /* 0x000000050400728c */ /* 0x000fcc000bf06270 */
[----:B------:R-:W-:-:S13]  /*e200*/  PLOP3.LUT P0, PT, PT, PT, UP0, 0x80, 0x0 ;  /* 0x000000000000781c */ /* 0x000fda0003f0f008 */
[----:B------:R-:W-:Y:S05]  /*e210*/  @!P0 BRA `(.L_x_13519) ;  /* 0xffffff2800d48947 */ /* 0x000fea000383ffff */
[----:B------:R-:W-:Y:S05]  /*e220*/  EXIT ;  /* 0x000000000000794d */ /* 0x000fea0003800000 */
.L_x_13433:
        /* <DEDUP_REMOVED lines=28> */
[C---:B------:R-:W-:Y:S01]  /*e3f0*/  LOP3.LUT R28, R6.reuse, 0x1f, RZ, 0xc0, !PT ;  /* 0x0000001f061c7812 */ /* 0x040fe200078ec0ff */
[----:B------:R-:W-:Y:S02]  /*e400*/  IMAD.SHL.U32 R4, R6, 0x10, RZ ;  /* 0x0000001006047824 */ /* 0x000fe400078e00ff */
[----:B------:R-:W-:Y:S01]  /*e410*/  IMAD.SHL.U32 R3, R5, 0x8, RZ ;  /* 0x0000000805037824 */ /* 0x000fe200078e00ff */
[----:B------:R-:W-:-:S04]  /*e420*/  LOP3.LUT R2, R0, 0x1f8, RZ, 0xc0, !PT ;  /* 0x000001f800027812 */ /* 0x000fc800078ec0ff */
[----:B------:R-:W-:-:S04]  /*e430*/  LOP3.LUT R2, R2, 0x38, R6, 0x78, !PT ;  /* 0x0000003802027812 */ /* 0x000fc800078e7806 */
[----:B------:R-:W-:Y:S02]  /*e440*/  LOP3.LUT R2, R2, 0x200, R3, 0xf8, !PT ;  /* 0x0000020002027812 */ /* 0x000fe400078ef803 */
[----:B------:R-:W-:-:S03]  /*e450*/  SHF.R.U32.HI R3, RZ, 0x3, R5 ;  /* 0x00000003ff037819 */ /* 0x000fc60000011605 */
[----:B------:R-:W-:Y:S01]  /*e460*/  IMAD R26, R2, 0x2, R17 ;  /* 0x00000002021a7824 */ /* 0x000fe200078e0211 */
[----:B------:R-:W-:-:S07]  /*e470*/  LOP3.LUT R0, R3, 0x70, R4, 0xf8, !PT ;  /* 0x0000007003007812 */ /* 0x000fce00078ef804 */
.L_x_13604:
        /* <DEDUP_REMOVED lines=22> */
.L_x_13521:
[----:B------:R-:W-:Y:S01]  /*e5e0*/  ULDC UR9, c[0x0][0xc54] ;  /* 0x0003150000097ab9 */ /* 0x000fe20000000800 */
[----:B------:R-:W-:Y:S01]  /*e5f0*/  UMOV UR6, UR8 ;  /* 0x0000000800067c82 */ /* 0x000fe20008000000 */
[----:B------:R-:W-:-:S11]  /*e600*/  UISETP.NE.AND UP0, UPT, UR9, 0x1, UPT ;  /* 0x000000010900788c */ /* 0x000fd6000bf05270 */
[----:B------:R-:W-:Y:S02]  /*e610*/  @UP0 ULDC.64 UR10, c[0x0][0xc58] ;  /* 0x00031600000a0ab9 */ /* 0x000fe40000000a00 */
[----:B------:R-:W-:-:S04]  /*e620*/  UIMAD.WIDE.U32 UR4, UR8, UR10, URZ ;  /* 0x0000000a080472a5 */ /* 0x000fc8000f8e003f */
[----:B------:R-:W-:-:S04]  /*e630*/  @UP0 USHF.R.U32.HI UR6, URZ, UR11, UR5 ;  /* 0x0000000b3f060299 */ /* 0x000fc80008011605 */
[----:B------:R-:W-:-:S12]  /*e640*/  UIMAD UR4, UR6, UR9, URZ ;  /* 0x00000009060472a4 */ /* 0x000fd8000f8e023f */
.L_x_13522:
        /* <DEDUP_REMOVED lines=48> */
.L_x_13524:
[----:B------:R-:W-:-:S11]  /*e950*/  UISETP.NE.AND UP0, UPT, UR5, 0x1, UPT ;  /* 0x000000010500788c */ /* 0x000fd6000bf05270 */
[----:B------:R-:W-:Y:S02]  /*e960*/  @UP0 ULDC.64 UR12, c[0x0][0x9e8] ;  /* 0x00027a00000c0ab9 */ /* 0x000fe40000000a00 */
[----:B------:R-:W-:-:S04]  /*e970*/  UIMAD.WIDE.U32 UR10, UR9, UR12, URZ ;  /* 0x0000000c090a72a5 */ /* 0x000fc8000f8e003f */
[----:B------:R-:W-:-:S12]  /*e980*/  @UP0 USHF.R.U32.HI UR9, URZ, UR13, UR11 ;  /* 0x0000000d3f090299 */ /* 0x000fd8000801160b */
.L_x_13525:
[----:B------:R-:W-:-:S04]  /*e990*/  UIMAD UR9, UR9, UR5, UR5 ;  /* 0x00000005090972a4 */ /* 0x000fc8000f8e0205 */
[----:B------:R-:W-:-:S04]  /*e9a0*/  UISETP.LT.AND UP0, UPT, UR4, UR9, UPT ;  /* 0x000000090400728c */ /* 0x000fc8000bf01270 */
[----:B------:R-:W-:-:S12]  /*e9b0*/  USEL UR4, UR4, UR9, UP0 ;  /* 0x0000000904047287 */ /* 0x000fd80008000000 */
.L_x_13523:
        /* <DEDUP_REMOVED lines=30> */
.L_x_13527:
[----:B------:R-:W-:-:S11]  /*eba0*/  UISETP.NE.AND UP0, UPT, UR5, 0x1, UPT ;  /* 0x000000010500788c */ /* 0x000fd6000bf05270 */
[----:B------:R-:W-:Y:S02]  /*ebb0*/  @UP0 ULDC.64 UR10, c[0x0][0x9e8] ;  /* 0x00027a00000a0ab9 */ /* 0x000fe40000000a00 */
[----:B------:R-:W-:-:S04]  /*ebc0*/  UIMAD.WIDE.U32 UR6, UR4, UR10, URZ ;  /* 0x0000000a040672a5 */ /* 0x000fc8000f8e003f */
[----:B------:R-:W-:-:S12]  /*ebd0*/  @UP0 USHF.R.U32.HI UR4, URZ, UR11, UR7 ;  /* 0x0000000b3f040299 */ /* 0x000fd80008011607 */
.L_x_13528:
[----:B------:R-:W-:-:S04]  /*ebe0*/  UIMAD UR4, UR4, UR5, URZ ;  /* 0x00000005040472a4 */ /* 0x000fc8000f8e023f */
[----:B------:R-:W-:-:S04]  /*ebf0*/  UISETP.LT.AND UP0, UPT, UR8, UR4, UPT ;  /* 0x000000040800728c */ /* 0x000fc8000bf01270 */
[----:B------:R-:W-:-:S12]  /*ec00*/  USEL UR8, UR8, UR4, !UP0 ;  /* 0x0000000408087287 */ /* 0x000fd8000c000000 */
.L_x_13526:
        /* <DEDUP_REMOVED lines=16> */
[----:B------:R-:W0:Y:S08]  /*ed10*/  FLO.U32 R0, UR4 ;  /* 0x0000000400007d00 */ /* 0x000e3000080e0000 */
[----:B------:R-:W1:Y:S01]  /*ed20*/  POPC R5, UR4 ;  /* 0x0000000400057d09 */ /* 0x000e620008000000 */
[----:B0-----:R-:W-:-:S13]  /*ed30*/  ISETP.EQ.U32.AND P0, PT, R0, R7, PT ;  /* 0x000000070000720c */ /* 0x001fda0003f02070 */
[----:B-1----:R-:W2:Y:S01]  /*ed40*/  @P0 ATOMG.E.ADD.STRONG.GPU PT, R3, desc[UR48][R2.64], R5 ;  /* 0x00000005020309a8 */ /* 0x002ea200081ee1f0 */
[----:B------:R-:W0:Y:S02]  /*ed50*/  S2R R4, SR_LTMASK ;  /* 0x0000000000047919 */ /* 0x000e240000003900 */
[----:B0-----:R-:W-:-:S04]  /*ed60*/  LOP3.LUT R4, R4, UR4, RZ, 0xc0, !PT ;  /* 0x0000000404047c12 */ /* 0x001fc8000f8ec0ff */
[----:B------:R-:W0:Y:S01]  /*ed70*/  POPC R27, R4 ;  /* 0x00000004001b7309 */ /* 0x000e220000000000 */
[----:B--2---:R-:W0:Y:S02]  /*ed80*/  SHFL.IDX PT, R0, R3, R0, 0x1f ;  /* 0x00001f0003007589 */ /* 0x004e2400000e0000 */
[----:B0-----:R-:W-:Y:S01]  /*ed90*/  IADD3 R27, R0, UR42, R27 ;  /* 0x0000002a001b7c10 */ /* 0x001fe2000fffe01b */
[----:B------:R-:W-:Y:S06]  /*eda0*/  BRA `(.L_x_13531) ;  /* 0x0000002c00fc7947 */ /* 0x000fec0003800000 */
.L_x_13530:
[----:B------:R-:W-:Y:S01]  /*edb0*/  VIADD R0, R17, 0xe400 ;  /* 0x0000e40011007836 */ /* 0x000fe20000000000 */
[----:B------:R-:W-:Y:S04]  /*edc0*/  BSSY B6, `(.L_x_13532) ;  /* 0x0000013000067945 */ /* 0x000fe80003800000 */
[----:B------:R-:W-:-:S13]  /*edd0*/  LOP3.LUT P0, RZ, R0, 0x3ff, RZ, 0xc0, !PT ;  /* 0x000003ff00ff7812 */ /* 0x000fda000780c0ff */
[----:B------:R-:W-:Y:S05]  /*ede0*/  @!P0 BRA `(.L_x_13533) ;  /* 0x0000000000408947 */ /* 0x000fea0003800000 */
[----:B------:R-:W-:Y:S01]  /*edf0*/  MOV R2, 0x0 ;  /* 0x0000000000027802 */ /* 0x000fe20000000f00 */
[----:B------:R-:W-:Y:S01]  /*ee00*/  ULDC.64 UR4, c[0x4][0x1b8] ;  /* 0x01006e0000047ab9 */ /* 0x000fe20000000a00 */
[----:B------:R-:W-:Y:S01]  /*ee10*/  ULDC.64 UR6, c[0x4][0x1c0] ;  /* 0x0100700000067ab9 */ /* 0x000fe20000000a00 */
[----:B------:R-:W-:Y:S02]  /*ee20*/  IMAD.U32 R4, RZ, RZ, UR4 ;  /* 0x00000004ff047e24 */ /* 0x000fe4000f8e00ff */
[----:B------:R-:W-:Y:S01]  /*ee30*/  IMAD.U32 R5, RZ, RZ, UR5 ;  /* 0x00000005ff057e24 */ /* 0x000fe2000f8e00ff */
[----:B------:R-:W0:Y:S01]  /*ee40*/  LDC.64 R2, c[0x4][R2] ;  /* 0x0100000002027b82 */ /* 0x000e220000000a00 */
[----:B------:R-:W-:Y:S01]  /*ee50*/  ULDC.64 UR4, c[0x4][0x8] ;  /* 0x0100020000047ab9 */ /* 0x000fe20000000a00 */
        /* <DEDUP_REMOVED lines=9> */
.L_x_13533:
[----:B------:R-:W-:Y:S05]  /*eef0*/  BSYNC B6 ;  /* 0x0000000000067941 */ /* 0x000fea0003800000 */
.L_x_13532:
        /* <DEDUP_REMOVED lines=20> */
.L_x_13536:
[----:B------:R0:W1:Y:S01]  /*f040*/  LDC.64 R2, c[0x4][R18] ;  /* 0x0100000012027b82 */ /* 0x0000620000000a00 */
[----:B------:R-:W-:Y:S01]  /*f050*/  ULDC.64 UR4, c[0x4][0x1b8] ;  /* 0x01006e0000047ab9 */ /* 0x000fe20000000a00 */
[----:B------:R-:W-:Y:S01]  /*f060*/  ULDC.64 UR6, c[0x4][0x1c0] ;  /* 0x0100700000067ab9 */ /* 0x000fe20000000a00 */
[----:B------:R-:W-:Y:S02]  /*f070*/  IMAD.U32 R4, RZ, RZ, UR4 ;  /* 0x00000004ff047e24 */ /* 0x000fe4000f8e00ff */
        /* <DEDUP_REMOVED lines=11> */
.L_x_13535:
[----:B------:R-:W-:Y:S05]  /*f130*/  BSYNC B6 ;  /* 0x0000000000067941 */ /* 0x000fea0003800000 */
.L_x_13534:
        /* <DEDUP_REMOVED lines=25> */
.L_x_13619:
        /* <DEDUP_REMOVED lines=8> */
.L_x_13622:
        /* <DEDUP_REMOVED lines=21> */
.L_x_13540:
[----:B------:R-:W2:Y:S01]  /*f4a0*/  S2R R0, SR_TID.X ;  /* 0x0000000000007919 */ /* 0x000ea20000002100 */
[----:B-1----:R-:W-:Y:S01]  /*f4b0*/  IMAD R3, R16, 0x8, R17 ;  /* 0x0000000810037824 */ /* 0x002fe200078e0211 */
[----:B--2---:R-:W-:Y:S02]  /*f4c0*/  LOP3.LUT R2, R0, 0x7f, RZ, 0xc0, !PT ;  /* 0x0000007f00027812 */ /* 0x004fe400078ec0ff */
[----:B------:R-:W-:Y:S02]  /*f4d0*/  SHF.L.U32 R0, R24, 0x1f, RZ ;  /* 0x0000001f18007819 */ /* 0x000fe400000006ff */
[----:B------:R-:W-:Y:S02]  /*f4e0*/  ISETP.NE.AND P1, PT, R2, RZ, PT ;  /* 0x000000ff0200720c */ /* 0x000fe40003f25270 */
[----:B------:R-:W1:Y:S02]  /*f4f0*/  SYNCS.PHASECHK.TRANS64.TRYWAIT P0, [R3+URZ+0x16840], R0 ;  /* 0x01684000030075a7 */ /* 0x000e64000800017f */
[----:B-1----:R-:W-:Y:S09]  /*f500*/  @!P0 BRA `(.L_x_13541) ;  /* 0x0000003000848947 */ /* 0x002ff20003800000 */
.L_x_13623:
[----:B------:R-:W-:Y:S05]  /*f510*/  @P1 BRA `(.L_x_13542) ;  /* 0x0000000000141947 */ /* 0x000fea0003800000 */
[----:B------:R-:W-:Y:S01]  /*f520*/  ISETP.NE.AND P0, PT, R28, RZ, PT ;  /* 0x000000ff1c00720c */ /* 0x000fe20003f05270 */
[----:B-1----:R-:W-:-:S04]  /*f530*/  IMAD.MOV.U32 R0, RZ, RZ, 0x4000 ;  /* 0x00004000ff007424 */ /* 0x002fc800078e00ff */
[----:B------:R2:W-:Y:S08]  /*f540*/  SYNCS.ARRIVE.TRANS64 RZ, [R3+URZ+0x16830], R0 ;  /* 0x0168300003ff79a7 */ /* 0x0005f0000800003f */
[----:B------:R-:W-:Y:S05]  /*f550*/  @!P0 BRA `(.L_x_13542) ;  /* 0x0000000000048947 */ /* 0x000fea0003800000 */
[----:B------:R-:W-:Y:S01]  /*f560*/  BPT.TRAP 0x1 ;  /* 0x000000040000795c */ /* 0x000fe20000300000 */
.L_x_13542:
        /* <DEDUP_REMOVED lines=10> */
[----:B------:R-:W-:-:S02]  /*f610*/  PLOP3.LUT P0, PT, PT, PT, PT, 0x80, 0x0 ;  /* 0x000000000000781c */ /* 0x000fc40003f0f070 */
[----:B------:R-:W-:Y:S02]  /*f620*/  LOP3.LUT R23, R23, 0xfffffffd, RZ, 0xc0, !PT ;  /* 0xfffffffd17177812 */ /* 0x000fe400078ec0ff */
[----:B------:R-:W-:Y:S02]  /*f630*/  UIADD3 UR33, UR33, 0x16830, URZ ;  /* 0x0001683021217890 */ /* 0x000fe4000fffe03f */
[----:B------:R-:W-:Y:S02]  /*f640*/  USHF.L.U32 UR35, UR35, 0x7, URZ ;  /* 0x0000000723237899 */ /* 0x000fe4000800063f */
[----:B------:R-:W-:-:S05]  /*f650*/  UIADD3 UR32, UR32, 0xe400, URZ ;  /* 0x0000e40020207890 */ /* 0x000fca000fffe03f */
[----:B------:R-:W-:-:S04]  /*f660*/  @P0 LOP3.LUT R23, R23, 0x2, RZ, 0xfc, !PT ;  /* 0x0000000217170812 */ /* 0x000fc800078efcff */
[----:B------:R1:W-:Y:S02]  /*f670*/  UTMALDG.4D [UR32], [UR4], desc[UR6] ;  /* 0x00000620040075b4 */ /* 0x0003e40008019000 */
[----:B-1----:R-:W-:Y:S01]  /*f680*/  NOP ;  /* 0x0000000000007918 */ /* 0x002fe20000000000 */
.L_x_13538:
        /* <DEDUP_REMOVED lines=29> */
.L_x_13544:
[----:B------:R-:W-:Y:S05]  /*f860*/  BSYNC B6 ;  /* 0x0000000000067941 */ /* 0x000fea0003800000 */
.L_x_13543:
[----:B------:R-:W1:Y:S01]  /*f870*/  LDC R7, c[0x0][0x448] ;  /* 0x00011200ff077b82 */ /* 0x000e620000000800 */
[----:B0-----:R-:W0:Y:S01]  /*f880*/  S2R R20, SR_TID.X ;  /* 0x0000000000147919 */ /* 0x001e220000002100 */
[----:B------:R-:W-:Y:S01]  /*f890*/  ULDC.64 UR8, c[0x0][0x2e0] ;  /* 0x0000b80000087ab9 */ /* 0x000fe20000000a00 */
[----:B------:R-:W-:Y:S01]  /*f8a0*/  UMOV UR44, UR50 ;  /* 0x00000032002c7c82 */ /* 0x000fe20008000000 */
[----:B------:R-:W-:Y:S02]  /*f8b0*/  UIMAD UR6, UR37, UR8, URZ ;  /* 0x00000008250672a4 */ /* 0x000fe4000f8e023f */
        /* <DEDUP_REMOVED lines=10> */
[----:B------:R-:W-:-:S04]  /*f960*/  SHF.R.U32.HI R21, RZ, 0x3, R21 ;  /* 0x00000003ff157819 */ /* 0x000fc80000011615 */
[----:B------:R-:W-:-:S03]  /*f970*/  LOP3.LUT R20, R21, 0x70, R20, 0xf8, !PT ;  /* 0x0000007015147812 */ /* 0x000fc600078ef814 */
[----:B------:R-:W1:Y:S02]  /*f980*/  @P1 LDC R5, c[0x0][0x450] ;  /* 0x00011400ff051b82 */ /* 0x000e640000000800 */
[----:B------:R-:W-:Y:S02]  /*f990*/  VIADD R6, R20, UR41 ;  /* 0x0000002914067c36 */ /* 0x000fe40008000000 */
[----:B------:R-:W2:Y:S02]  /*f9a0*/  S2R R20, SR_TID.X ;  /* 0x0000000000147919 */ /* 0x000ea40000002100 */
[----:B------:R-:W-:Y:S02]  /*f9b0*/  IMAD.MOV.U32 R11, RZ, RZ, R6 ;  /* 0x000000ffff0b7224 */ /* 0x000fe400078e0006 */
[----:B------:R-:W3:Y:S01]  /*f9c0*/  @P1 LDC R8, c[0x0][0x450] ;  /* 0x00011400ff081b82 */ /* 0x000ee20000000800 */
[C---:B------:R-:W-:Y:S02]  /*f9d0*/  VIADD R10, R6.reuse, 0x80 ;  /* 0x00000080060a7836 */ /* 0x040fe40000000000 */
[----:B0-----:R-:W-:-:S04]  /*f9e0*/  @P1 IMAD.HI.U32 R0, R6, R3, RZ ;  /* 0x0000000306001227 */ /* 0x001fc800078e00ff */
[----:B------:R-:W-:Y:S01]  /*f9f0*/  IMAD.U32 R3, RZ, RZ, UR6 ;  /* 0x00000006ff037e24 */ /* 0x000fe2000f8e00ff */
[----:B------:R-:W-:Y:S01]  /*fa00*/  ULDC.64 UR6, c[0x0][0x2c8] ;  /* 0x0000b20000067ab9 */ /* 0x000fe20000000a00 */
[----:B-1----:R-:W-:Y:S01]  /*fa10*/  @P1 SHF.R.U32.HI R11, RZ, R5, R0 ;  /* 0x00000005ff0b1219 */ /* 0x002fe20000011600 */
        /* <DEDUP_REMOVED lines=8> */
[----:B--2---:R-:W-:Y:S01]  /*faa0*/  IMAD.SHL.U32 R21, R20, 0x8, RZ ;  /* 0x0000000814157824 */ /* 0x004fe200078e00ff */
[----:B------:R-:W-:Y:S01]  /*fab0*/  SHF.R.S32.HI R0, RZ, 0x1f, R9 ;  /* 0x0000001fff007819 */ /* 0x000fe20000011409 */
[----:B------:R-:W-:-:S03]  /*fac0*/  IMAD.IADD R5, R5, 0x1, R13 ;  /* 0x0000000105057824 */ /* 0x000fc600078e020d */
[----:B------:R-:W-:Y:S01]  /*fad0*/  LOP3.LUT R21, R21, 0x38, RZ, 0xc0, !PT ;  /* 0x0000003815157812 */ /* 0x000fe200078ec0ff */
[----:B------:R-:W-:Y:S02]  /*fae0*/  IMAD R0, R0, UR6, RZ ;  /* 0x0000000600007c24 */ /* 0x000fe4000f8e02ff */
[----:B------:R-:W-:-:S04]  /*faf0*/  IMAD.WIDE.U32 R4, R9, UR6, R4 ;  /* 0x0000000609047c25 */ /* 0x000fc8000f8e0004 */
[----:B------:R-:W-:Y:S01]  /*fb00*/  IMAD R11, R9, UR7, R0 ;  /* 0x00000007090b7c24 */ /* 0x000fe2000f8e0200 */
[----:B------:R-:W-:Y:S01]  /*fb10*/  LEA R0, P0, R4, UR8, 0x1 ;  /* 0x0000000804007c11 */ /* 0x000fe2000f8008ff */
[----:B------:R-:W0:Y:S02]  /*fb20*/  @P1 LDC R9, c[0x0][0x44c] ;  /* 0x00011300ff091b82 */ /* 0x000e240000000800 */
[----:B------:R-:W-:Y:S02]  /*fb30*/  IMAD.IADD R5, R5, 0x1, R11 ;  /* 0x0000000105057824 */ /* 0x000fe400078e020b */
[----:B------:R-:W-:-:S03]  /*fb40*/  IMAD.MOV.U32 R11, RZ, RZ, R10 ;  /* 0x000000ffff0b7224 */ /* 0x000fc600078e000a */
[----:B------:R-:W-:Y:S01]  /*fb50*/  LEA.HI.X R5, R4, UR9, R5, 0x1, P0 ;  /* 0x0000000904057c11 */ /* 0x000fe200080f0c05 */
[----:B0-----:R-:W-:-:S05]  /*fb60*/  @P1 IMAD.HI.U32 R9, R10, R9, RZ ;  /* 0x000000090a091227 */ /* 0x001fca00078e00ff */
[----:B---3--:R-:W-:-:S04]  /*fb70*/  @P1 SHF.R.U32.HI R11, RZ, R8, R9 ;  /* 0x00000008ff0b1219 */ /* 0x008fc80000011609 */
[--C-:B------:R-:W-:Y:S01]  /*fb80*/  SHF.R.S32.HI R4, RZ, 0x1f, R11.reuse ;  /* 0x0000001fff047819 */ /* 0x100fe2000001140b */
[----:B------:R-:W-:Y:S02]  /*fb90*/  IMAD.MOV R6, RZ, RZ, -R11 ;  /* 0x000000ffff067224 */ /* 0x000fe400078e0a0b */
[----:B------:R-:W-:-:S04]  /*fba0*/  IMAD.WIDE.U32 R2, R11, UR4, R2 ;  /* 0x000000040b027c25 */ /* 0x000fc8000f8e0002 */
[----:B------:R-:W-:Y:S02]  /*fbb0*/  IMAD R9, R7, R6, R10 ;  /* 0x0000000607097224 */ /* 0x000fe400078e020a */
[----:B------:R-:W-:Y:S01]  /*fbc0*/  IMAD R4, R4, UR4, RZ ;  /* 0x0000000404047c24 */ /* 0x000fe2000f8e02ff */
[----:B------:R-:W-:-:S03]  /*fbd0*/  ULDC UR4, c[0x0][0x2b8] ;  /* 0x0000ae0000047ab9 */ /* 0x000fc60000000800 */
[----:B------:R-:W-:Y:S01]  /*fbe0*/  IMAD R11, R11, UR5, R4 ;  /* 0x000000050b0b7c24 */ /* 0x000fe2000f8e0204 */
[----:B------:R-:W-:-:S03]  /*fbf0*/  SHF.R.S32.HI R4, RZ, 0x1f, R9 ;  /* 0x0000001fff047819 */ /* 0x000fc60000011409 */
[----:B------:R-:W-:Y:S02]  /*fc00*/  IMAD.IADD R3, R3, 0x1, R11 ;  /* 0x0000000103037824 */ /* 0x000fe400078e020b */
[----:B------:R-:W-:Y:S02]  /*fc10*/  IMAD R4, R4, UR6, RZ ;  /* 0x0000000604047c24 */ /* 0x000fe4000f8e02ff */
[----:B------:R-:W-:-:S04]  /*fc20*/  IMAD.WIDE.U32 R2, R9, UR6, R2 ;  /* 0x0000000609027c25 */ /* 0x000fc8000f8e0002 */
[----:B------:R-:W-:Y:S01]  /*fc30*/  IMAD R11, R9, UR7, R4 ;  /* 0x00000007090b7c24 */ /* 0x000fe2000f8e0204 */
[----:B------:R-:W-:-:S03]  /*fc40*/  LEA R4, P0, R2, UR8, 0x1 ;  /* 0x0000000802047c11 */ /* 0x000fc6000f8008ff */
[----:B------:R-:W-:-:S05]  /*fc50*/  IMAD.IADD R3, R3, 0x1, R11 ;  /* 0x0000000103037824 */ /* 0x000fca00078e020b */
[----:B------:R-:W-:Y:S02]  /*fc60*/  LEA.HI.X R8, R2, UR9, R3, 0x1, P0 ;  /* 0x0000000902087c11 */ /* 0x000fe400080f0c03 */
[----:B------:R-:W-:Y:S01]  /*fc70*/  ISETP.GE.AND P0, PT, R21, UR4, PT ;  /* 0x0000000415007c0c */ /* 0x000fe2000bf06270 */
[----:B------:R-:W-:-:S03]  /*fc80*/  UMOV UR4, 0xffffffff ;  /* 0xffffffff00047882 */ /* 0x000fc60000000000 */
[----:B------:R-:W-:Y:S09]  /*fc90*/  BRA.DIV UR4, `(.L_x_13545) ;  /* 0x0000002a04b47947 */ /* 0x000ff2000b800000 */
[----:B------:R-:W0:Y:S01]  /*fca0*/  S2R R2, SR_TID.X ;  /* 0x0000000000027919 */ /* 0x000e220000002100 */
[----:B------:R-:W-:Y:S02]  /*fcb0*/  ULDC UR4, c[0x0][0x288] ;  /* 0x0000a20000047ab9 */ /* 0x000fe40000000800 */
[----:B------:R-:W-:Y:S01]  /*fcc0*/  IMAD R7, R7, UR4, RZ ;  /* 0x0000000407077c24 */ /* 0x000fe2000f8e02ff */
[----:B------:R-:W1:Y:S04]  /*fcd0*/  SHFL.IDX PT, R14, R0, RZ, 0x181f ;  /* 0x00181fff000e7589 */ /* 0x000e6800000e0000 */
[----:B------:R-:W-:Y:S04]  /*fce0*/  SHFL.IDX PT, R9, R5, 0x2, 0x181f ;  /* 0x00581f0005097f89 */ /* 0x000fe800000e0000 */
[----:B------:R-:W-:Y:S01]  /*fcf0*/  SHFL.IDX PT, R20, R0, 0x7, 0x181f ;  /* 0x00f81f0000147f89 */ /* 0x000fe200000e0000 */
[----:B0-----:R-:W-:-:S04]  /*fd00*/  LOP3.LUT R2, R2, 0x7f, RZ, 0xc0, !PT ;  /* 0x0000007f02027812 */ /* 0x001fc800078ec0ff */
[----:B------:R-:W-:Y:S02]  /*fd10*/  SHF.R.U32.HI R3, RZ, 0x3, R2 ;  /* 0x00000003ff037819 */ /* 0x000fe40000011602 */
[----:B------:R-:W0:Y:S03]  /*fd20*/  SHFL.IDX PT, R2, R5, RZ, 0x181f ;  /* 0x00181fff05027589 */ /* 0x000e2600000e0000 */
[----:B------:R-:W-:-:S04]  /*fd30*/  VIADD R6, R3, UR41 ;  /* 0x0000002903067c36 */ /* 0x000fc80008000000 */
[C---:B------:R-:W-:Y:S01]  /*fd40*/  VIADD R10, R6.reuse, 0x10 ;  /* 0x00000010060a7836 */ /* 0x040fe20000000000 */
[C---:B------:R-:W-:Y:S01]  /*fd50*/  ISETP.GE.AND P1, PT, R6.reuse, R7, PT ;  /* 0x000000070600720c */ /* 0x040fe20003f26270 */
[----:B------:R-:W-:-:S03]  /*fd60*/  VIADD R12, R6, 0x20 ;  /* 0x00000020060c7836 */ /* 0x000fc60000000000 */
[----:B------:R-:W-:Y:S02]  /*fd70*/  ISETP.GE.AND P3, PT, R10, R7, PT ;  /* 0x000000070a00720c */ /* 0x000fe40003f66270 */
[----:B------:R-:W2:Y:S07]  /*fd80*/  SHFL.IDX PT, R10, R0, 0x1, 0x181f ;  /* 0x00381f00000a7f89 */ /* 0x000eae00000e0000 */
[----:B-1----:R-:W-:-:S05]  /*fd90*/  @!P1 LEA R14, P2, R21, R14, 0x1 ;  /* 0x0000000e150e9211 */ /* 0x002fca00078408ff */
[----:B0-----:R-:W-:Y:S02]  /*fda0*/  @!P1 IMAD.X R3, RZ, RZ, R2, P2 ;  /* 0x000000ffff039224 */ /* 0x001fe400010e0602 */
[----:B------:R-:W-:Y:S02]  /*fdb0*/  @!P1 IMAD.MOV.U32 R2, RZ, RZ, R14 ;  /* 0x000000ffff029224 */ /* 0x000fe400078e000e */
[----:B------:R-:W-:Y:S04]  /*fdc0*/  SHFL.IDX PT, R14, R0, 0x2, 0x181f ;  /* 0x00581f00000e7f89 */ /* 0x000fe800000e0000 */
[----:B------:R0:W-:Y:S01]  /*fdd0*/  @!P1 LDGSTS.E.BYPASS.LTC128B.128 [R26+0x8400], desc[UR48][R2.64], !P0 ;  /* 0x08400000021a9fae */ /* 0x0001e2000c101d70 */
[----:B------:R-:W-:Y:S01]  /*fde0*/  ISETP.GE.AND P1, PT, R12, R7, PT ;  /* 0x000000070c00720c */ /* 0x000fe20003f26270 */
[----:B------:R-:W-:Y:S01]  /*fdf0*/  VIADD R12, R6, 0x40 ;  /* 0x00000040060c7836 */ /* 0x000fe20000000000 */
[----:B--2---:R-:W-:Y:S01]  /*fe00*/  @!P3 LEA R10, P2, R21, R10, 0x1 ;  /* 0x0000000a150ab211 */ /* 0x004fe200078408ff */
[----:B0-----:R-:W0:Y:S04]  /*fe10*/  SHFL.IDX PT, R2, R5, 0x1, 0x181f ;  /* 0x00381f0005027f89 */ /* 0x001e2800000e0000 */
[----:B0-----:R-:W-:-:S02]  /*fe20*/  @!P3 IMAD.X R3, RZ, RZ, R2, P2 ;  /* 0x000000ffff03b224 */ /* 0x001fc400010e0602 */
[----:B------:R-:W-:Y:S02]  /*fe30*/  @!P3 IMAD.MOV.U32 R2, RZ, RZ, R10 ;  /* 0x000000ffff02b224 */ /* 0x000fe400078e000a */
[----:B------:R-:W-:-:S03]  /*fe40*/  VIADD R10, R6, 0x30 ;  /* 0x00000030060a7836 */ /* 0x000fc60000000000 */
[----:B------:R0:W-:Y:S02]  /*fe50*/  @!P3 LDGSTS.E.BYPASS.LTC128B.128 [R26+0x8c00], desc[UR48][R2.64], !P0 ;  /* 0x08c00000021abfae */ /* 0x0001e4000c101d70 */
[----:B------:R-:W-:Y:S02]  /*fe60*/  ISETP.GE.AND P3, PT, R10, R7, PT ;  /* 0x000000070a00720c */ /* 0x000fe40003f66270 */
[----:B------:R-:W1:Y:S01]  /*fe70*/  SHFL.IDX PT, R10, R0, 0x3, 0x181f ;  /* 0x00781f00000a7f89 */ /* 0x000e6200000e0000 */
[----:B0-----:R-:W-:-:S03]  /*fe80*/  @!P1 LEA R2, P2, R21, R14, 0x1 ;  /* 0x0000000e15029211 */ /* 0x001fc600078408ff */
[----:B------:R-:W-:Y:S02]  /*fe90*/  SHFL.IDX PT, R14, R0, 0x4, 0x181f ;  /* 0x00981f00000e7f89 */ /* 0x000fe400000e0000 */
[----:B------:R-:W-:Y:S02]  /*fea0*/  @!P1 IMAD.X R3, RZ, RZ, R9, P2 ;  /* 0x000000ffff039224 */ /* 0x000fe400010e0609 */
[----:B------:R-:W-:Y:S04]  /*feb0*/  SHFL.IDX PT, R9, R5, 0x4, 0x181f ;  /* 0x00981f0005097f89 */ /* 0x000fe800000e0000 */
[----:B------:R0:W-:Y:S01]  /*fec0*/  @!P1 LDGSTS.E.BYPASS.LTC128B.128 [R26+0x9400], desc[UR48][R2.64], !P0 ;  /* 0x09400000021a9fae */ /* 0x0001e2000c101d70 */
[----:B------:R-:W-:Y:S01]  /*fed0*/  ISETP.GE.AND P1, PT, R12, R7, PT ;  /* 0x000000070c00720c */ /* 0x000fe20003f26270 */
[----:B------:R-:W-:Y:S01]  /*fee0*/  VIADD R12, R6, 0x60 ;  /* 0x00000060060c7836 */ /* 0x000fe20000000000 */
[----:B-1----:R-:W-:Y:S01]  /*fef0*/  @!P3 LEA R10, P2, R21, R10, 0x1 ;  /* 0x0000000a150ab211 */ /* 0x002fe200078408ff */
        /* <DEDUP_REMOVED lines=8> */
[----:B------:R0:W-:Y:S02]  /*ff80*/  SHFL.IDX PT, R14, R0, 0x6, 0x181f ;  /* 0x00d81f00000e7f89 */ /* 0x0001e400000e0000 */
[----:B------:R-:W-:Y:S02]  /*ff90*/  @!P1 IMAD.X R3, RZ, RZ, R9, P2 ;  /* 0x000000ffff039224 */ /* 0x000fe400010e0609 */
[----:B------:R-:W-:Y:S01]  /*ffa0*/  SHFL.IDX PT, R9, R5, 0x6, 0x181f ;  /* 0x00d81f0005097f89 */ /* 0x000fe200000e0000 */
[----:B0-----:R-:W-:-:S03]  /*ffb0*/  VIADD R0, R6, 0x90 ;  /* 0x0000009006007836 */ /* 0x001fc60000000000 */
[----:B------:R0:W-:Y:S01]  /*ffc0*/  @!P1 LDGSTS.E.BYPASS.LTC128B.128 [R26+0xa400], desc[UR48][R2.64], !P0 ;  /* 0x0a400000021a9fae */ /* 0x0001e2000c101d70 */
[----:B------:R-:W-:Y:S01]  /*ffd0*/  ISETP.GE.AND P1, PT, R12, R7, PT ;  /* 0x000000070c00720c */ /* 0x000fe20003f26270 */
[----:B------:R-:W-:Y:S01]  /*ffe0*/  VIADD R12, R6, 0x70 ;  /* 0x00000070060c7836 */ /* 0x000fe20000000000 */
[----:B-1----:R-:W-:Y:S01]  /*fff0*/  @!P3 LEA R10, P2, R21, R10, 0x1 ;  /* 0x0000000a150ab211 */ /* 0x002fe200078408ff */
[----:B0-----:R-:W0:Y:S04]  /*10000*/  SHFL.IDX PT, R2, R5, 0x5, 0x181f ;  /* 0x00b81f0005027f89 */ /* 0x001e2800000e0000 */
[----:B0-----:R-:W-:Y:S02]  /*10010*/  @!P3 IMAD.X R3, RZ, RZ, R2, P2 ;  /* 0x000000ffff03b224 */ /* 0x001fe400010e0602 */
[----:B------:R-:W-:-:S02]  /*10020*/  @!P3 IMAD.MOV.U32 R2, RZ, RZ, R10 ;  /* 0x000000ffff02b224 */ /* 0x000fc400078e000a */
[----:B------:R-:W0:Y:S04]  /*10030*/  SHFL.IDX PT, R10, R5, 0x7, 0x181f ;  /* 0x00f81f00050a7f89 */ /* 0x000e2800000e0000 */
[----:B------:R1:W-:Y:S01]  /*10040*/  @!P3 LDGSTS.E.BYPASS.LTC128B.128 [R26+0xac00], desc[UR48][R2.64], !P0 ;  /* 0x0ac00000021abfae */ /* 0x0003e2000c101d70 */
[----:B------:R-:W-:Y:S01]  /*10050*/  ISETP.GE.AND P3, PT, R12, R7, PT ;  /* 0x000000070c00720c */ /* 0x000fe20003f66270 */
[----:B------:R-:W-:Y:S02]  /*10060*/  VIADD R12, R6, 0x80 ;  /* 0x00000080060c7836 */ /* 0x000fe40000000000 */
[----:B------:R-:W-:Y:S01]  /*10070*/  SHFL.IDX PT, R5, R8, 0x1, 0x181f ;  /* 0x00381f0008057f89 */ /* 0x000fe200000e0000 */
[----:B-1----:R-:W-:-:S03]  /*10080*/  @!P1 LEA R2, P2, R21, R14, 0x1 ;  /* 0x0000000e15029211 */ /* 0x002fc600078408ff */
[----:B------:R-:W1:Y:S02]  /*10090*/  SHFL.IDX PT, R14, R4, RZ, 0x181f ;  /* 0x00181fff040e7589 */ /* 0x000e6400000e0000 */
[----:B------:R-:W-:Y:S02]  /*100a0*/  @!P1 IMAD.X R3, RZ, RZ, R9, P2 ;  /* 0x000000ffff039224 */ /* 0x000fe400010e0609 */
[----:B------:R-:W2:Y:S04]  /*100b0*/  SHFL.IDX PT, R9, R8, RZ, 0x181f ;  /* 0x00181fff08097589 */ /* 0x000ea800000e0000 */
[----:B------:R3:W-:Y:S01]  /*100c0*/  @!P1 LDGSTS.E.BYPASS.LTC128B.128 [R26+0xb400], desc[UR48][R2.64], !P0 ;  /* 0x0b400000021a9fae */ /* 0x0007e2000c101d70 */
[----:B------:R-:W-:Y:S02]  /*100d0*/  ISETP.GE.AND P1, PT, R12, R7, PT ;  /* 0x000000070c00720c */ /* 0x000fe40003f26270 */
[----:B---3--:R-:W-:-:S05]  /*100e0*/  @!P3 LEA R2, P2, R21, R20, 0x1 ;  /* 0x000000141502b211 */ /* 0x008fca00078408ff */
[----:B0-----:R-:W-:Y:S02]  /*100f0*/  @!P3 IMAD.X R3, RZ, RZ, R10, P2 ;  /* 0x000000ffff03b224 */ /* 0x001fe400010e060a */
[----:B------:R-:W-:-:S03]  /*10100*/  VIADD R10, R6, 0xa0 ;  /* 0x000000a0060a7836 */ /* 0x000fc60000000000 */
[----:B------:R1:W-:Y:S01]  /*10110*/  @!P3 LDGSTS.E.BYPASS.LTC128B.128 [R26+0xbc00], desc[UR48][R2.64], !P0 ;  /* 0x0bc00000021abfae */ /* 0x0003e2000c101d70 */
[----:B------:R-:W-:-:S03]  /*10120*/  ISETP.GE.AND P3, PT, R0, R7, PT ;  /* 0x000000070000720c */ /* 0x000fc60003f66270 */
[----:B------:R-:W-:Y:S04]  /*10130*/  SHFL.IDX PT, R0, R8, 0x2, 0x181f ;  /* 0x00581f0008007f89 */ /* 0x000fe800000e0000 */
[----:B------:R-:W-:Y:S01]  /*10140*/  SHFL.IDX PT, R8, R8, 0x3, 0x181f ;  /* 0x00781f0008087f89 */ /* 0x000fe200000e0000 */
[----:B-1----:R-:W-:-:S03]  /*10150*/  @!P1 LEA R2, P2, R21, R14, 0x1 ;  /* 0x0000000e15029211 */ /* 0x002fc600078408ff */
[----:B------:R-:W-:Y:S02]  /*10160*/  SHFL.IDX PT, R14, R4, 0x2, 0x181f ;  /* 0x00581f00040e7f89 */ /* 0x000fe400000e0000 */
[----:B--2---:R-:W-:Y:S02]  /*10170*/  @!P1 IMAD.X R3, RZ, RZ, R9, P2 ;  /* 0x000000ffff039224 */ /* 0x004fe400010e0609 */
[----:B------:R-:W0:Y:S04]  /*10180*/  SHFL.IDX PT, R9, R4, 0x1, 0x181f ;  /* 0x00381f0004097f89 */ /* 0x000e2800000e0000 */
[----:B------:R0:W-:Y:S01]  /*10190*/  @!P1 LDGSTS.E.BYPASS.LTC128B.128 [R26+0xc400], desc[UR48][R2.64], !P0 ;  /* 0x0c400000021a9fae */ /* 0x0001e2000c101d70 */
[----:B------:R-:W-:Y:S02]  /*101a0*/  ISETP.GE.AND P1, PT, R10, R7, PT ;  /* 0x000000070a00720c */ /* 0x000fe40003f26270 */
[----:B0-----:R-:W-:-:S05]  /*101b0*/  @!P3 LEA R2, P2, R21, R9, 0x1 ;  /* 0x000000091502b211 */ /* 0x001fca00078408ff */
[----:B------:R-:W-:-:S05]  /*101c0*/  @!P3 IMAD.X R3, RZ, RZ, R5, P2 ;  /* 0x000000ffff03b224 */ /* 0x000fca00010e0605 */
[----:B------:R0:W-:Y:S02]  /*101d0*/  @!P3 LDGSTS.E.BYPASS.LTC128B.128 [R26+0xcc00], desc[UR48][R2.64], !P0 ;  /* 0x0cc00000021abfae */ /* 0x0001e4000c101d70 */
[----:B0-----:R-:W-:Y:S02]  /*101e0*/  @!P1 LEA R2, P2, R21, R14, 0x1 ;  /* 0x0000000e15029211 */ /* 0x001fe400078408ff */
[----:B------:R0:W1:Y:S03]  /*101f0*/  SHFL.IDX PT, R14, R4, 0x3, 0x181f ;  /* 0x00781f00040e7f89 */ /* 0x00006600000e0000 */
[----:B------:R-:W-:-:S05]  /*10200*/  @!P1 IMAD.X R3, RZ, RZ, R0, P2 ;  /* 0x000000ffff039224 */ /* 0x000fca00010e0600 */
[----:B------:R0:W-:Y:S03]  /*10210*/  @!P1 LDGSTS.E.BYPASS.LTC128B.128 [R26+0xd400], desc[UR48][R2.64], !P0 ;  /* 0x0d400000021a9fae */ /* 0x0001e6000c101d70 */
.L_x_13648:
        /* <DEDUP_REMOVED lines=9> */
[----:B------:R-:W-:Y:S01]  /*102b0*/  PLOP3.LUT P0, PT, PT, PT, PT, 0x80, 0x0 ;  /* 0x000000000000781c */ /* 0x000fe20003f0f070 */
[----:B------:R-:W-:-:S12]  /*102c0*/  NOP ;  /* 0x0000000000007918 */ /* 0x000fd80000000000 */
.L_x_13546:
        /* <DEDUP_REMOVED lines=16> */
.L_x_13649:
[----:B------:R-:W-:Y:S05]  /*103d0*/  BSYNC B0 ;  /* 0x0000000000007941 */ /* 0x000fea0003800000 */
.L_x_13547:
        /* <DEDUP_REMOVED lines=41> */
.L_x_13553:
        /* <DEDUP_REMOVED lines=8> */
.L_x_13650:
[----:B------:R-:W-:Y:S05]  /*106f0*/  BSYNC B1 ;  /* 0x0000000000017941 */ /* 0x000fea0003800000 */
.L_x_13554:
[----:B------:R-:W-:Y:S04]  /*10700*/  BSSY B1, `(.L_x_13556) ;  /* 0x0000007000017945 */ /* 0x000fe80003800000 */
[----:B------:R-:W-:Y:S05]  /*10710*/  @P1 BRA `(.L_x_13557) ;  /* 0x0000000000141947 */ /* 0x000fea0003800000 */
[----:B------:R-:W-:Y:S01]  /*10720*/  ISETP.NE.AND P0, PT, R28, RZ, PT ;  /* 0x000000ff1c00720c */ /* 0x000fe20003f05270 */
[----:B0-----:R-:W-:-:S04]  /*10730*/  IMAD.MOV.U32 R2, RZ, RZ, 0x4000 ;  /* 0x00004000ff027424 */ /* 0x001fc800078e00ff */
[----:B------:R1:W-:Y:S08]  /*10740*/  SYNCS.ARRIVE.TRANS64 RZ, [R3+URZ+0x16830], R2 ;  /* 0x0168300203ff79a7 */ /* 0x0003f0000800003f */
[----:B------:R-:W-:Y:S05]  /*10750*/  @!P0 BRA `(.L_x_13557) ;  /* 0x0000000000048947 */ /* 0x000fea0003800000 */
[----:B------:R-:W-:Y:S01]  /*10760*/  BPT.TRAP 0x1 ;  /* 0x000000040000795c */ /* 0x000fe20000300000 */
.L_x_13557:
[----:B------:R-:W-:Y:S05]  /*10770*/  BSYNC B1 ;  /* 0x0000000000017941 */ /* 0x000fea0003800000 */
.L_x_13556:
[----:B------:R-:W-:Y:S01]  /*10780*/  IMAD.MOV.U32 R10, RZ, RZ, RZ ;  /* 0x000000ffff0a7224 */ /* 0x000fe200078e00ff */
[----:B------:R-:W-:Y:S01]  /*10790*/  UIADD3 UR4, UP0, UR46, 0x370, URZ ;  /* 0x000003702e047890 */ /* 0x000fe2000ff1e03f */
[----:B01----:R-:W-:Y:S01]  /*107a0*/  IMAD R2, R8, 0x4000, R17 ;  /* 0x0000400008027824 */ /* 0x003fe200078e0211 */
[----:B------:R-:W-:Y:S01]  /*107b0*/  PLOP3.LUT P0, PT, PT, PT, PT, 0x80, 0x0 ;  /* 0x000000000000781c */ /* 0x000fe20003f0f070 */
[----:B------:R-:W-:Y:S01]  /*107c0*/  VIADD R3, R3, 0x16830 ;  /* 0x0001683003037836 */ /* 0x000fe20000000000 */
[----:B------:R-:W-:Y:S01]  /*107d0*/  R2UR UR10, R10 ;  /* 0x000000000a0a72ca */ /* 0x000fe200000e0000 */
[----:B------:R-:W-:Y:S01]  /*107e0*/  VIADD R2, R2, 0xe400 ;  /* 0x0000e40002027836 */ /* 0x000fe20000000000 */
[----:B------:R-:W-:Y:S01]  /*107f0*/  UIADD3.X UR5, URZ, UR47, URZ, UP0, !UPT ;  /* 0x0000002f3f057290 */ /* 0x000fe200087fe43f */
[----:B------:R-:W-:Y:S01]  /*10800*/  IMAD.SHL.U32 R5, R6, 0x80, RZ ;  /* 0x0000008006057824 */ /* 0x000fe200078e00ff */
[----:B------:R-:W-:Y:S01]  /*10810*/  UMOV UR6, 0x0 ;  /* 0x0000000000067882 */ /* 0x000fe20000000000 */
[----:B------:R-:W-:-:S10]  /*10820*/  UMOV UR7, 0x14f00000 ;  /* 0x14f0000000077882 */ /* 0x000fd40000000000 */
.L_x_13558:
        /* <DEDUP_REMOVED lines=15> */
.L_x_13651:
[----:B------:R-:W-:Y:S05]  /*10920*/  BSYNC B1 ;  /* 0x0000000000017941 */ /* 0x000fea0003800000 */
.L_x_13559:
        /* <DEDUP_REMOVED lines=10> */
.L_x_13562:
[----:B------:R-:W-:Y:S05]  /*109d0*/  BSYNC B1 ;  /* 0x0000000000017941 */ /* 0x000fea0003800000 */
.L_x_13561:
[----:B------:R-:W-:Y:S01]  /*109e0*/  R2UR UR10, R10 ;  /* 0x000000000a0a72ca */ /* 0x000fe200000e0000 */
[----:B------:R-:W-:Y:S01]  /*109f0*/  UIADD3 UR4, UP0, UR46, 0x470, URZ ;  /* 0x000004702e047890 */ /* 0x000fe2000ff1e03f */
[----:B------:R-:W-:Y:S01]  /*10a00*/  R2UR UR6, R2 ;  /* 0x00000000020672ca */ /* 0x000fe200000e0000 */
[C-C-:B------:R-:W-:Y:S01]  /*10a10*/  IMAD R2, R16.reuse, 0x8, R17.reuse ;  /* 0x0000000810027824 */ /* 0x140fe200078e0211 */
[----:B------:R-:W-:Y:S01]  /*10a20*/  R2UR UR7, R3 ;  /* 0x00000000030772ca */ /* 0x000fe200000e0000 */
[----:B------:R-:W-:Y:S01]  /*10a30*/  IMAD R3, R16, 0x4000, R17 ;  /* 0x0000400010037824 */ /* 0x000fe200078e0211 */
[----:B------:R-:W-:Y:S01]  /*10a40*/  PLOP3.LUT P0, PT, PT, PT, PT, 0x80, 0x0 ;  /* 0x000000000000781c */ /* 0x000fe20003f0f070 */
[----:B0-----:R-:W-:Y:S01]  /*10a50*/  IMAD.SHL.U32 R5, R19, 0x80, RZ ;  /* 0x0000008013057824 */ /* 0x001fe200078e00ff */
[----:B------:R-:W-:Y:S01]  /*10a60*/  UIADD3.X UR5, URZ, UR47, URZ, UP0, !UPT ;  /* 0x0000002f3f057290 */ /* 0x000fe200087fe43f */
[----:B------:R-:W-:Y:S02]  /*10a70*/  VIADD R3, R3, 0x400 ;  /* 0x0000040003037836 */ /* 0x000fe40000000000 */
[----:B------:R-:W-:-:S09]  /*10a80*/  VIADD R2, R2, 0x16850 ;  /* 0x0001685002027836 */ /* 0x000fd20000000000 */
.L_x_13563:
        /* <DEDUP_REMOVED lines=12> */
.L_x_13552:
[----:B------:R-:W-:Y:S05]  /*10b50*/  BSYNC B0 ;  /* 0x0000000000007941 */ /* 0x000fea0003800000 */
.L_x_13551:
[----:B------:R-:W-:Y:S01]  /*10b60*/  UIADD3 UR4, UR40, -0x3, URZ ;  /* 0xfffffffd28047890 */ /* 0x000fe2000fffe03f */
[----:B------:R-:W-:Y:S02]  /*10b70*/  IMAD.MOV.U32 R16, RZ, RZ, R8 ;  /* 0x000000ffff107224 */ /* 0x000fe400078e0008 */
[----:B------:R-:W-:-:S03]  /*10b80*/  IMAD.MOV.U32 R24, RZ, RZ, R9 ;  /* 0x000000ffff187224 */ /* 0x000fc600078e0009 */
[----:B------:R-:W-:-:S07]  /*10b90*/  IMAD.U32 R6, RZ, RZ, UR4 ;  /* 0x00000004ff067e24 */ /* 0x000fce000f8e00ff */
.L_x_13550:
[----:B------:R-:W-:Y:S01]  /*10ba0*/  ULOP3.LUT UR4, URZ, UR40, URZ, 0x33, !UPT ;  /* 0x000000283f047292 */ /* 0x000fe2000f8e333f */
[----:B------:R-:W-:Y:S01]  /*10bb0*/  VIADD R7, R7, 0xfffffffe ;  /* 0xfffffffe07077836 */ /* 0x000fe20000000000 */
[----:B------:R-:W-:Y:S04]  /*10bc0*/  BSSY B0, `(.L_x_13549) ;  /* 0x00000df000007945 */ /* 0x000fe80003800000 */
[----:B------:R-:W-:-:S13]  /*10bd0*/  ISETP.NE.AND P0, PT, R7, UR4, PT ;  /* 0x0000000407007c0c */ /* 0x000fda000bf05270 */
[----:B------:R-:W-:Y:S05]  /*10be0*/  @!P0 BRA `(.L_x_13564) ;  /* 0x0000000c00708947 */ /* 0x000fea0003800000 */
[----:B------:R-:W-:-:S07]  /*10bf0*/  IMAD.MOV.U32 R4, RZ, RZ, R18 ;  /* 0x000000ffff047224 */ /* 0x000fce00078e0012 */
.L_x_13591:
        /* <DEDUP_REMOVED lines=13> */
[----:B------:R-:W-:Y:S01]  /*10cd0*/  IMAD.MOV.U32 R10, RZ, RZ, R6 ;  /* 0x000000ffff0a7224 */ /* 0x000fe200078e0006 */
[----:B------:R-:W-:Y:S02]  /*10ce0*/  ULDC.64 UR4, c[0x0][0x428] ;  /* 0x00010a0000047ab9 */ /* 0x000fe40000000a00 */
[----:B------:R-:W-:-:S04]  /*10cf0*/  IMAD R5, R25, UR4, RZ ;  /* 0x0000000419057c24 */ /* 0x000fc8000f8e02ff */
[----:B------:R-:W-:Y:S01]  /*10d00*/  IMAD R5, R22, UR5, R5 ;  /* 0x0000000516057c24 */ /* 0x000fe2000f8e0205 */
[----:B0-----:R-:W-:-:S13]  /*10d10*/  ISETP.NE.AND P0, PT, R9, 0x1, PT ;  /* 0x000000010900780c */ /* 0x001fda0003f05270 */
[----:B------:R-:W0:Y:S02]  /*10d20*/  @P0 LDC.64 R2, c[0x0][0x440] ;  /* 0x00011000ff020b82 */ /* 0x000e240000000a00 */
[----:B0-----:R-:W-:-:S05]  /*10d30*/  @P0 IMAD.HI.U32 R2, R6, R2, RZ ;  /* 0x0000000206020227 */ /* 0x001fca00078e00ff */
[----:B------:R-:W-:-:S04]  /*10d40*/  @P0 SHF.R.U32.HI R10, RZ, R3, R2 ;  /* 0x00000003ff0a0219 */ /* 0x000fc80000011602 */
[--C-:B------:R-:W-:Y:S01]  /*10d50*/  SHF.R.S32.HI R3, RZ, 0x1f, R10.reuse ;  /* 0x0000001fff037819 */ /* 0x100fe2000001140a */
[----:B------:R-:W-:-:S04]  /*10d60*/  IMAD.MOV.U32 R2, RZ, RZ, R10 ;  /* 0x000000ffff027224 */ /* 0x000fc800078e000a */
[----:B------:R-:W-:Y:S01]  /*10d70*/  IMAD.WIDE.U32 R2, R22, UR4, R2 ;  /* 0x0000000416027c25 */ /* 0x000fe2000f8e0002 */
[----:B------:R-:W-:-:S03]  /*10d80*/  ULDC.64 UR4, c[0x0][0x418] ;  /* 0x0001060000047ab9 */ /* 0x000fc60000000a00 */
[----:B------:R-:W-:Y:S01]  /*10d90*/  IMAD.IADD R3, R5, 0x1, R3 ;  /* 0x0000000105037824 */ /* 0x000fe200078e0203 */
[----:B------:R-:W-:-:S04]  /*10da0*/  LEA R4, P0, R2, UR4, 0x2 ;  /* 0x0000000402047c11 */ /* 0x000fc8000f8010ff */
[----:B------:R-:W-:-:S05]  /*10db0*/  LEA.HI.X R5, R2, UR5, R3, 0x2, P0 ;  /* 0x0000000502057c11 */ /* 0x000fca00080f1403 */
[----:B------:R0:W5:Y:S01]  /*10dc0*/  LDG.E R4, desc[UR48][R4.64] ;  /* 0x0000003004047981 */ /* 0x000162000c1e1900 */
[----:B------:R-:W-:-:S04]  /*10dd0*/  IMAD.MOV R2, RZ, RZ, -R10 ;  /* 0x000000ffff027224 */ /* 0x000fc800078e0a0a */
[----:B------:R-:W-:-:S07]  /*10de0*/  IMAD R9, R9, R2, R6 ;  /* 0x0000000209097224 */ /* 0x000fce00078e0206 */
.L_x_13567:
        /* <DEDUP_REMOVED lines=8> */
.L_x_13652:
[----:B------:R-:W-:Y:S05]  /*10e70*/  BSYNC B2 ;  /* 0x0000000000027941 */ /* 0x000fea0003800000 */
.L_x_13568:
[----:B------:R-:W-:Y:S04]  /*10e80*/  BSSY B2, `(.L_x_13570) ;  /* 0x0000007000027945 */ /* 0x000fe80003800000 */
[----:B------:R-:W-:Y:S05]  /*10e90*/  @P1 BRA `(.L_x_13571) ;  /* 0x0000000000141947 */ /* 0x000fea0003800000 */
[----:B------:R-:W-:Y:S01]  /*10ea0*/  ISETP.NE.AND P0, PT, R28, RZ, PT ;  /* 0x000000ff1c00720c */ /* 0x000fe20003f05270 */
[----:B0-----:R-:W-:-:S04]  /*10eb0*/  IMAD.MOV.U32 R2, RZ, RZ, 0x4000 ;  /* 0x00004000ff027424 */ /* 0x001fc800078e00ff */
[----:B------:R1:W-:Y:S08]  /*10ec0*/  SYNCS.ARRIVE.TRANS64 RZ, [R3+URZ+0x16830], R2 ;  /* 0x0168300203ff79a7 */ /* 0x0003f0000800003f */
[----:B------:R-:W-:Y:S05]  /*10ed0*/  @!P0 BRA `(.L_x_13571) ;  /* 0x0000000000048947 */ /* 0x000fea0003800000 */
[----:B------:R-:W-:Y:S01]  /*10ee0*/  BPT.TRAP 0x1 ;  /* 0x000000040000795c */ /* 0x000fe20000300000 */
.L_x_13571:
[----:B------:R-:W-:Y:S05]  /*10ef0*/  BSYNC B2 ;  /* 0x0000000000027941 */ /* 0x000fea0003800000 */
.L_x_13570:
        /* <DEDUP_REMOVED lines=11> */
.L_x_13572:
        /* <DEDUP_REMOVED lines=15> */
.L_x_13653:
[----:B------:R-:W-:Y:S05]  /*110a0*/  BSYNC B2 ;  /* 0x0000000000027941 */ /* 0x000fea0003800000 */
.L_x_13573:
        /* <DEDUP_REMOVED lines=9> */
.L_x_13576:
[----:B------:R-:W-:Y:S05]  /*11140*/  BSYNC B2 ;  /* 0x0000000000027941 */ /* 0x000fea0003800000 */
.L_x_13575:
[----:B------:R-:W-:Y:S01]  /*11150*/  R2UR UR7, R3 ;  /* 0x00000000030772ca */ /* 0x000fe200000e0000 */
[----:B------:R-:W-:Y:S01]  /*11160*/  IMAD R16, R16, 0x4000, R17 ;  /* 0x0000400010107824 */ /* 0x000fe200078e0211 */
[----:B------:R-:W-:Y:S01]  /*11170*/  R2UR UR10, R10 ;  /* 0x000000000a0a72ca */ /* 0x000fe200000e0000 */
[----:B------:R-:W-:Y:S01]  /*11180*/  UIADD3 UR4, UP0, UR46, 0x470, URZ ;  /* 0x000004702e047890 */ /* 0x000fe2000ff1e03f */
[----:B------:R-:W-:Y:S01]  /*11190*/  R2UR UR6, R2 ;  /* 0x00000000020672ca */ /* 0x000fe200000e0000 */
[----:B------:R-:W-:Y:S01]  /*111a0*/  IMAD.SHL.U32 R2, R19, 0x80, RZ ;  /* 0x0000008013027824 */ /* 0x000fe200078e00ff */
[----:B------:R-:W-:Y:S01]  /*111b0*/  PLOP3.LUT P0, PT, PT, PT, PT, 0x80, 0x0 ;  /* 0x000000000000781c */ /* 0x000fe20003f0f070 */
[----:B01----:R-:W-:Y:S01]  /*111c0*/  VIADD R5, R5, 0x50 ;  /* 0x0000005005057836 */ /* 0x003fe20000000000 */
[----:B------:R-:W-:Y:S01]  /*111d0*/  UIADD3.X UR5, URZ, UR47, URZ, UP0, !UPT ;  /* 0x0000002f3f057290 */ /* 0x000fe200087fe43f */
[----:B------:R-:W-:-:S11]  /*111e0*/  VIADD R16, R16, 0x400 ;  /* 0x0000040010107836 */ /* 0x000fd60000000000 */
.L_x_13577:
        /* <DEDUP_REMOVED lines=12> */
.L_x_13566:
[----:B------:R-:W-:Y:S05]  /*112b0*/  BSYNC B1 ;  /* 0x0000000000017941 */ /* 0x000fea0003800000 */
.L_x_13565:
        /* <DEDUP_REMOVED lines=25> */
[----:B------:R-:W-:Y:S01]  /*11450*/  IMAD R10, R10, R4, R9 ;  /* 0x000000040a0a7224 */ /* 0x000fe200078e0209 */
[----:B------:R-:W-:Y:S01]  /*11460*/  LEA R4, P0, R2, UR4, 0x2 ;  /* 0x0000000402047c11 */ /* 0x000fe2000f8010ff */
[----:B------:R-:W-:-:S05]  /*11470*/  IMAD.IADD R5, R5, 0x1, R3 ;  /* 0x0000000105057824 */ /* 0x000fca00078e0203 */
[----:B------:R-:W-:-:S05]  /*11480*/  LEA.HI.X R5, R2, UR5, R5, 0x2, P0 ;  /* 0x0000000502057c11 */ /* 0x000fca00080f1405 */
[----:B------:R0:W5:Y:S02]  /*11490*/  LDG.E R4, desc[UR48][R4.64] ;  /* 0x0000003004047981 */ /* 0x000164000c1e1900 */
.L_x_13580:
[----:B------:R-:W0:Y:S01]  /*114a0*/  S2R R2, SR_TID.X ;  /* 0x0000000000027919 */ /* 0x000e220000002100 */
[----:B------:R-:W-:Y:S01]  /*114b0*/  SHF.L.U32 R3, R24, 0x1f, RZ ;  /* 0x0000001f18037819 */ /* 0x000fe200000006ff */
[----:B------:R-:W-:Y:S01]  /*114c0*/  BSSY B2, `(.L_x_13581) ;  /* 0x0000006000027945 */ /* 0x000fe20003800000 */
[----:B0-----:R-:W-:Y:S01]  /*114d0*/  LOP3.LUT R5, R2, 0x7f, RZ, 0xc0, !PT ;  /* 0x0000007f02057812 */ /* 0x001fe200078ec0ff */
[----:B------:R-:W-:-:S03]  /*114e0*/  IMAD R2, R16, 0x8, R17 ;  /* 0x0000000810027824 */ /* 0x000fc600078e0211 */
[----:B------:R-:W-:Y:S01]  /*114f0*/  ISETP.NE.AND P1, PT, R5, RZ, PT ;  /* 0x000000ff0500720c */ /* 0x000fe20003f25270 */
[----:B------:R-:W0:Y:S02]  /*11500*/  SYNCS.PHASECHK.TRANS64.TRYWAIT P0, [R2+URZ+0x16840], R3 ;  /* 0x01684003020075a7 */ /* 0x000e24000800017f */
[----:B0-----:R-:W-:Y:S10]  /*11510*/  @!P0 BRA `(.L_x_13582) ;  /* 0x0000002000788947 */ /* 0x001ff40003800000 */
.L_x_13654:
[----:B------:R-:W-:Y:S05]  /*11520*/  BSYNC B2 ;  /* 0x0000000000027941 */ /* 0x000fea0003800000 */
.L_x_13581:
[----:B------:R-:W-:Y:S04]  /*11530*/  BSSY B2, `(.L_x_13583) ;  /* 0x0000007000027945 */ /* 0x000fe80003800000 */
[----:B------:R-:W-:Y:S05]  /*11540*/  @P1 BRA `(.L_x_13584) ;  /* 0x0000000000141947 */ /* 0x000fea0003800000 */
[----:B------:R-:W-:Y:S01]  /*11550*/  ISETP.NE.AND P0, PT, R28, RZ, PT ;  /* 0x000000ff1c00720c */ /* 0x000fe20003f05270 */
[----:B0-----:R-:W-:-:S04]  /*11560*/  IMAD.MOV.U32 R3, RZ, RZ, 0x4000 ;  /* 0x00004000ff037424 */ /* 0x001fc800078e00ff */
[----:B------:R1:W-:Y:S08]  /*11570*/  SYNCS.ARRIVE.TRANS64 RZ, [R2+URZ+0x16830], R3 ;  /* 0x0168300302ff79a7 */ /* 0x0003f0000800003f */
[----:B------:R-:W-:Y:S05]  /*11580*/  @!P0 BRA `(.L_x_13584) ;  /* 0x0000000000048947 */ /* 0x000fea0003800000 */
[----:B------:R-:W-:Y:S01]  /*11590*/  BPT.TRAP 0x1 ;  /* 0x000000040000795c */ /* 0x000fe20000300000 */
.L_x_13584:
[----:B------:R-:W-:Y:S05]  /*115a0*/  BSYNC B2 ;  /* 0x0000000000027941 */ /* 0x000fea0003800000 */
.L_x_13583:
        /* <DEDUP_REMOVED lines=8> */
[----:B------:R-:W-:Y:S01]  /*11630*/  VIADD R2, R2, 0x30 ;  /* 0x0000003002027836 */ /* 0x000fe20000000000 */
[----:B------:R-:W-:Y:S01]  /*11640*/  UMOV UR6, 0x0 ;  /* 0x0000000000067882 */ /* 0x000fe20000000000 */
[----:B------:R-:W-:Y:S01]  /*11650*/  IMAD.SHL.U32 R5, R10, 0x80, RZ ;  /* 0x000000800a057824 */ /* 0x000fe200078e00ff */
[----:B------:R-:W-:-:S09]  /*11660*/  UMOV UR7, 0x14f00000 ;  /* 0x14f0000000077882 */ /* 0x000fd20000000000 */
.L_x_13585:
        /* <DEDUP_REMOVED lines=15> */
.L_x_13655:
[----:B------:R-:W-:Y:S05]  /*11760*/  BSYNC B2 ;  /* 0x0000000000027941 */ /* 0x000fea0003800000 */
.L_x_13586:
[----:B------:R-:W-:Y:S01]  /*11770*/  BSSY B2, `(.L_x_13588) ;  /* 0x0000009000027945 */ /* 0x000fe20003800000 */
[----:B------:R-:W-:Y:S02]  /*11780*/  IMAD.MOV.U32 R2, RZ, RZ, 0x0 ;  /* 0x00000000ff027424 */ /* 0x000fe400078e00ff */
[----:B------:R-:W-:Y:S01]  /*11790*/  IMAD.MOV.U32 R3, RZ, RZ, 0x14f00000 ;  /* 0x14f00000ff037424 */ /* 0x000fe200078e00ff */
[----:B------:R-:W-:Y:S06]  /*117a0*/  @P1 BRA `(.L_x_13589) ;  /* 0x0000000000141947 */ /* 0x000fec0003800000 */
[----:B------:R-:W-:Y:S01]  /*117b0*/  ISETP.NE.AND P0, PT, R28, RZ, PT ;  /* 0x000000ff1c00720c */ /* 0x000fe20003f05270 */
[----:B0-----:R-:W-:-:S04]  /*117c0*/  IMAD.MOV.U32 R8, RZ, RZ, 0x4000 ;  /* 0x00004000ff087424 */ /* 0x001fc800078e00ff */
[----:B------:R1:W-:Y:S08]  /*117d0*/  SYNCS.ARRIVE.TRANS64 RZ, [R5+URZ+0x50], R8 ;  /* 0x0000500805ff79a7 */ /* 0x0003f0000800003f */
[----:B------:R-:W-:Y:S05]  /*117e0*/  @!P0 BRA `(.L_x_13589) ;  /* 0x0000000000048947 */ /* 0x000fea0003800000 */
[----:B------:R-:W-:Y:S01]  /*117f0*/  BPT.TRAP 0x1 ;  /* 0x000000040000795c */ /* 0x000fe20000300000 */
.L_x_13589:
[----:B------:R-:W-:Y:S05]  /*11800*/  BSYNC B2 ;  /* 0x0000000000027941 */ /* 0x000fea0003800000 */
.L_x_13588:
[----:B------:R-:W-:Y:S01]  /*11810*/  R2UR UR10, R11 ;  /* 0x000000000b0a72ca */ /* 0x000fe200000e0000 */
[----:B------:R-:W-:Y:S01]  /*11820*/  UIADD3 UR4, UP0, UR46, 0x470, URZ ;  /* 0x000004702e047890 */ /* 0x000fe2000ff1e03f */
[----:B------:R-:W-:Y:S01]  /*11830*/  R2UR UR6, R2 ;  /* 0x00000000020672ca */ /* 0x000fe200000e0000 */
[----:B------:R-:W-:Y:S01]  /*11840*/  IMAD R2, R7, 0x4000, R17 ;  /* 0x0000400007027824 */ /* 0x000fe200078e0211 */
[----:B------:R-:W-:Y:S01]  /*11850*/  R2UR UR7, R3 ;  /* 0x00000000030772ca */ /* 0x000fe200000e0000 */
[----:B------:R-:W-:Y:S01]  /*11860*/  IMAD.SHL.U32 R3, R19, 0x80, RZ ;  /* 0x0000008013037824 */ /* 0x000fe200078e00ff */
[----:B------:R-:W-:Y:S01]  /*11870*/  PLOP3.LUT P0, PT, PT, PT, PT, 0x80, 0x0 ;  /* 0x000000000000781c */ /* 0x000fe20003f0f070 */
[----:B01----:R-:W-:Y:S01]  /*11880*/  VIADD R5, R5, 0x50 ;  /* 0x0000005005057836 */ /* 0x003fe20000000000 */
[----:B------:R-:W-:Y:S01]  /*11890*/  UIADD3.X UR5, URZ, UR47, URZ, UP0, !UPT ;  /* 0x0000002f3f057290 */ /* 0x000fe200087fe43f */
[----:B------:R-:W-:-:S11]  /*118a0*/  VIADD R2, R2, 0x400 ;  /* 0x0000040002027836 */ /* 0x000fd60000000000 */
.L_x_13590:
        /* <DEDUP_REMOVED lines=12> */
.L_x_13579:
[----:B------:R-:W-:Y:S05]  /*11970*/  BSYNC B1 ;  /* 0x0000000000017941 */ /* 0x000fea0003800000 */
.L_x_13578:
[----:B------:R-:W-:Y:S01]  /*11980*/  ISETP.GT.AND P0, PT, R9, UR39, PT ;  /* 0x0000002709007c0c */ /* 0x000fe2000bf04270 */
[----:B------:R-:W-:-:S12]  /*11990*/  VIADD R6, R6, 0xfffffffe ;  /* 0xfffffffe06067836 */ /* 0x000fd80000000000 */
[----:B------:R-:W-:Y:S05]  /*119a0*/  @P0 BRA `(.L_x_13591) ;  /* 0xfffffff000940947 */ /* 0x000fea000383ffff */
.L_x_13564:
[----:B------:R-:W-:Y:S05]  /*119b0*/  BSYNC B0 ;  /* 0x0000000000007941 */ /* 0x000fea0003800000 */
.L_x_13549:
        /* <DEDUP_REMOVED lines=17> */
.L_x_13593:
[----:B------:R-:W-:Y:S05]  /*11ad0*/  BSYNC B0 ;  /* 0x0000000000007941 */ /* 0x000fea0003800000 */
.L_x_13592:
        /* <DEDUP_REMOVED lines=9> */
.L_x_13656:
[----:B------:R-:W-:Y:S05]  /*11b70*/  BSYNC B1 ;  /* 0x0000000000017941 */ /* 0x000fea0003800000 */
.L_x_13596:
[----:B------:R-:W-:Y:S04]  /*11b80*/  BSSY B1, `(.L_x_13598) ;  /* 0x0000007000017945 */ /* 0x000fe80003800000 */
[----:B------:R-:W-:Y:S05]  /*11b90*/  @P2 BRA `(.L_x_13599) ;  /* 0x0000000000142947 */ /* 0x000fea0003800000 */
[----:B------:R-:W-:Y:S01]  /*11ba0*/  ISETP.NE.AND P0, PT, R28, RZ, PT ;  /* 0x000000ff1c00720c */ /* 0x000fe20003f05270 */
[----:B-1----:R-:W-:-:S04]  /*11bb0*/  IMAD.MOV.U32 R0, RZ, RZ, 0x4000 ;  /* 0x00004000ff007424 */ /* 0x002fc800078e00ff */
[----:B------:R2:W-:Y:S08]  /*11bc0*/  SYNCS.ARRIVE.TRANS64 RZ, [R3+URZ+0x16850], R0 ;  /* 0x0168500003ff79a7 */ /* 0x0005f0000800003f */
[----:B------:R-:W-:Y:S05]  /*11bd0*/  @!P0 BRA `(.L_x_13599) ;  /* 0x0000000000048947 */ /* 0x000fea0003800000 */
[----:B------:R-:W-:Y:S01]  /*11be0*/  BPT.TRAP 0x1 ;  /* 0x000000040000795c */ /* 0x000fe20000300000 */
.L_x_13599:
[----:B------:R-:W-:Y:S05]  /*11bf0*/  BSYNC B1 ;  /* 0x0000000000017941 */ /* 0x000fea0003800000 */
.L_x_13598:
[----:B-12---:R-:W-:Y:S01]  /*11c00*/  IMAD R0, R16, 0x4000, R17 ;  /* 0x0000400010007824 */ /* 0x006fe200078e0211 */
[----:B------:R-:W-:Y:S01]  /*11c10*/  UIADD3 UR4, UP0, UR46, 0x470, URZ ;  /* 0x000004702e047890 */ /* 0x000fe2000ff1e03f */
[----:B------:R-:W-:Y:S01]  /*11c20*/  PLOP3.LUT P0, PT, PT, PT, PT, 0x80, 0x0 ;  /* 0x000000000000781c */ /* 0x000fe20003f0f070 */
[----:B------:R-:W-:Y:S01]  /*11c30*/  IMAD.SHL.U32 R19, R19, 0x80, RZ ;  /* 0x0000008013137824 */ /* 0x000fe200078e00ff */
[----:B------:R-:W-:Y:S01]  /*11c40*/  UMOV UR6, 0x0 ;  /* 0x0000000000067882 */ /* 0x000fe20000000000 */
[----:B0-----:R-:W-:Y:S01]  /*11c50*/  VIADD R2, R3, 0x16850 ;  /* 0x0001685003027836 */ /* 0x001fe20000000000 */
[----:B------:R-:W-:Y:S01]  /*11c60*/  UIADD3.X UR5, URZ, UR47, URZ, UP0, !UPT ;  /* 0x0000002f3f057290 */ /* 0x000fe200087fe43f */
[----:B------:R-:W-:Y:S01]  /*11c70*/  VIADD R0, R0, 0x400 ;  /* 0x0000040000007836 */ /* 0x000fe20000000000 */
[----:B------:R-:W-:Y:S01]  /*11c80*/  UMOV UR7, 0x14f00000 ;  /* 0x14f0000000077882 */ /* 0x000fe20000000000 */
[----:B------:R-:W-:-:S09]  /*11c90*/  UMOV UR10, URZ ;  /* 0x0000003f000a7c82 */ /* 0x000fd20008000000 */
.L_x_13600:
        /* <DEDUP_REMOVED lines=10> */
.L_x_13595:
[----:B------:R-:W-:Y:S05]  /*11d40*/  BSYNC B0 ;  /* 0x0000000000007941 */ /* 0x000fea0003800000 */
.L_x_13594:
[----:B------:R-:W-:-:S05]  /*11d50*/  VIADD R16, R16, 0x1 ;  /* 0x0000000110107836 */ /* 0x000fca0000000000 */
[----:B------:R-:W-:-:S04]  /*11d60*/  ISETP.NE.AND P0, PT, R16, 0x2, PT ;  /* 0x000000021000780c */ /* 0x000fc80003f05270 */
[----:B------:R-:W-:Y:S02]  /*11d70*/  SEL R3, RZ, 0x1, P0 ;  /* 0x00000001ff037807 */ /* 0x000fe40000000000 */
[----:B------:R-:W-:Y:S02]  /*11d80*/  SEL R16, R16, RZ, P0 ;  /* 0x000000ff10107207 */ /* 0x000fe40000000000 */
[----:B------:R-:W-:-:S07]  /*11d90*/  LOP3.LUT R24, R24, R3, RZ, 0x3c, !PT ;  /* 0x0000000318187212 */ /* 0x000fce00078e3cff */
.L_x_13531:
[----:B------:R-:W-:Y:S05]  /*11da0*/  BSYNC B7 ;  /* 0x0000000000077941 */ /* 0x000fea0003800000 */
.L_x_13529:
        /* <DEDUP_REMOVED lines=11> */
.L_x_13601:
[----:B------:R-:W-:-:S03]  /*11e60*/  UMOV UR4, 0xffffffff ;  /* 0xffffffff00047882 */ /* 0x000fc60000000000 */
[----:B------:R-:W-:Y:S05]  /*11e70*/  BRA.DIV UR4, `(.L_x_13603) ;  /* 0x0000001a045c7947 */ /* 0x000fea000b800000 */
[----:B------:R1:W2:Y:S02]  /*11e80*/  SHFL.IDX PT, R14, R27, RZ, 0x1f ;  /* 0x00001fff1b0e7589 */ /* 0x0002a400000e0000 */
.L_x_13659:
        /* <DEDUP_REMOVED lines=8> */
.L_x_13602:
[----:B------:R-:W-:Y:S02]  /*11f10*/  ULDC UR4, c[0x0][0xc38] ;  /* 0x00030e0000047ab9 */ /* 0x000fe40000000800 */
[----:B-1----:R-:W-:-:S13]  /*11f20*/  ISETP.GE.AND P0, PT, R27, UR4, PT ;  /* 0x000000041b007c0c */ /* 0x002fda000bf06270 */
[----:B------:R-:W-:Y:S05]  /*11f30*/  @!P0 BRA `(.L_x_13604) ;  /* 0xffffffc400508947 */ /* 0x000fea000383ffff */
.L_x_13520:
        /* <DEDUP_REMOVED lines=11> */
.L_x_13660:
[----:B------:R-:W-:Y:S05]  /*11ff0*/  BSYNC B0 ;  /* 0x0000000000007941 */ /* 0x000fea0003800000 */
.L_x_13605:
[----:B------:R-:W-:-:S03]  /*12000*/  UMOV UR4, 0xffffffff ;  /* 0xffffffff00047882 */ /* 0x000fc60000000000 */
[----:B------:R-:W-:Y:S05]  /*12010*/  BRA.DIV UR4, `(.L_x_13607) ;  /* 0x0000001a04307947 */ /* 0x000fea000b800000 */
[----:B-1----:R-:W1:Y:S02]  /*12020*/  S2R R0, SR_TID.X ;  /* 0x0000000000007919 */ /* 0x002e640000002100 */
[----:B-1----:R-:W-:-:S04]  /*12030*/  SHF.R.U32.HI R0, RZ, 0x5, R0 ;  /* 0x00000005ff007819 */ /* 0x002fc80000011600 */
[----:B------:R-:W-:-:S05]  /*12040*/  LOP3.LUT R0, R0, 0x3, RZ, 0xc0, !PT ;  /* 0x0000000300007812 */ /* 0x000fca00078ec0ff */
[----:B------:R1:W2:Y:S02]  /*12050*/  SHFL.IDX PT, R14, R0, RZ, 0x1f ;  /* 0x00001fff000e7589 */ /* 0x0002a400000e0000 */
.L_x_13663:
[----:B--2---:R-:W-:Y:S01]  /*12060*/  ISETP.NE.AND P0, PT, R14, RZ, PT ;  /* 0x000000ff0e00720c */ /* 0x004fe20003f05270 */
[----:B------:R-:W-:-:S12]  /*12070*/  BSSY B0, `(.L_x_13608) ;  /* 0x0000024000007945 */ /* 0x000fd80003800000 */
[----:B------:R-:W-:Y:S05]  /*12080*/  @P0 BRA `(.L_x_13609) ;  /* 0x0000000000880947 */ /* 0x000fea0003800000 */
[----:B------:R-:W-:-:S03]  /*12090*/  UMOV UR4, 0xffffffff ;  /* 0xffffffff00047882 */ /* 0x000fc60000000000 */
[----:B------:R-:W-:Y:S05]  /*120a0*/  BRA.DIV UR4, `(.L_x_13610) ;  /* 0x0000001a04407947 */ /* 0x000fea000b800000 */
[----:B------:R-:W-:-:S13]  /*120b0*/  ELECT P6, URZ, PT ;  /* 0x00000000003f782f */ /* 0x000fda00038c0000 */
.L_x_13666:
[----:B------:R-:W-:Y:S05]  /*120c0*/  @!P6 BRA `(.L_x_13609) ;  /* 0x000000000078e947 */ /* 0x000fea0003800000 */
[----:B------:R-:W-:-:S06]  /*120d0*/  ULOP3.LUT UR4, UR38, 0x2, URZ, 0xfc, !UPT ;  /* 0x0000000226047892 */ /* 0x000fcc000f8efc3f */
[----:B-1----:R-:W-:-:S05]  /*120e0*/  IMAD.U32 R0, RZ, RZ, UR4 ;  /* 0x00000004ff007e24 */ /* 0x002fca000f8e00ff */
[----:B------:R-:W-:-:S13]  /*120f0*/  ISETP.NE.AND P2, PT, R0, 0x3, PT ;  /* 0x000000030000780c */ /* 0x000fda0003f45270 */
[----:B------:R-:W-:Y:S05]  /*12100*/  @!P2 BRA `(.L_x_13611) ;  /* 0x000000000004a947 */ /* 0x000fea0003800000 */
[----:B------:R-:W-:Y:S01]  /*12110*/  BPT.TRAP 0x1 ;  /* 0x000000040000795c */ /* 0x000fe20000300000 */
.L_x_13611:
        /* <DEDUP_REMOVED lines=12> */
.L_x_13667:
[----:B------:R-:W2:Y:S02]  /*121e0*/  SYNCS.PHASECHK.TRANS64.TRYWAIT P0, [R3+URZ], R0 ;  /* 0x00000000030075a7 */ /* 0x000ea4000800017f */
[----:B--2---:R-:W-:Y:S05]  /*121f0*/  @!P0 BRA `(.L_x_13613) ;  /* 0x0000001800208947 */ /* 0x004fea0003800000 */
.L_x_13668:
[----:B------:R-:W-:Y:S05]  /*12200*/  @!P2 BRA `(.L_x_13614) ;  /* 0x000000000004a947 */ /* 0x000fea0003800000 */
[----:B------:R-:W-:Y:S01]  /*12210*/  BPT.TRAP 0x1 ;  /* 0x000000040000795c */ /* 0x000fe20000300000 */
.L_x_13614:
[----:B--2---:R-:W-:-:S04]  /*12220*/  VIADD R3, R9, 0x16860 ;  /* 0x0001686009037836 */ /* 0x004fc80000000000 */
[----:B------:R-:W-:-:S04]  /*12230*/  IMAD R5, R16, 0x8, R3 ;  /* 0x0000000810057824 */ /* 0x000fc800078e0203 */
[----:B------:R-:W2:Y:S02]  /*12240*/  SYNCS.PHASECHK.TRANS64.TRYWAIT P0, [R5+URZ], R2 ;  /* 0x00000002050075a7 */ /* 0x000ea4000800017f */
[----:B--2---:R-:W-:Y:S05]  /*12250*/  @!P0 BRA `(.L_x_13615) ;  /* 0x00000018001c8947 */ /* 0x004fea0003800000 */
.L_x_13669:
[----:B------:R-:W-:-:S07]  /*12260*/  IMAD R3, R4, 0x8, R3 ;  /* 0x0000000804037824 */ /* 0x000fce00078e0203 */
.L_x_13616:
[----:B---3--:R3:W4:Y:S02]  /*12270*/  SYNCS.PHASECHK.TRANS64.TRYWAIT P0, [R3+URZ], R0 ;  /* 0x00000000030075a7 */ /* 0x008724000800017f */
[----:B----4-:R-:W-:Y:S05]  /*12280*/  @!P0 NANOSLEEP.SYNCS 0x989680 ;  /* 0x009896800000895d */ /* 0x010fea0003900000 */
[----:B------:R-:W4:Y:S02]  /*12290*/  @!P0 SYNCS.PHASECHK.TRANS64 P0, [R3+URZ], R0 ;  /* 0x00000000030085a7 */ /* 0x000f24000800007f */
[----:B----4-:R-:W-:Y:S05]  /*122a0*/  @!P0 BRA `(.L_x_13616) ;  /* 0xfffffffc00f08947 */ /* 0x010fea000383ffff */
.L_x_13609:
[----:B------:R-:W-:Y:S05]  /*122b0*/  BSYNC B0 ;  /* 0x0000000000007941 */ /* 0x000fea0003800000 */
.L_x_13608:
[----:B------:R-:W-:Y:S05]  /*122c0*/  EXIT ;  /* 0x000000000000794d */ /* 0x000fea0003800000 */
.L_x_13445:
[----:B0-----:R-:W-:-:S04]  /*122d0*/  IMAD.U32 R3, RZ, RZ, UR45 ;  /* 0x0000002dff037e24 */ /* 0x001fc8000f8e00ff */
[----:B------:R0:W1:Y:S03]  /*122e0*/  SYNCS.PHASECHK.TRANS64.TRYWAIT P1, [R3+URZ+0x16800], R0 ;  /* 0x01680000030075a7 */ /* 0x000066000802017f */
[----:B-1----:R-:W-:Y:S05]  /*122f0*/  @!P1 NANOSLEEP.SYNCS 0x989680 ;  /* 0x009896800000995d */ /* 0x002fea0003900000 */
[----:B------:R-:W1:Y:S02]  /*12300*/  @!P1 SYNCS.PHASECHK.TRANS64 P1, [R3+URZ+0x16800], R0 ;  /* 0x01680000030095a7 */ /* 0x000e64000802007f */
[----:B-1----:R-:W-:Y:S05]  /*12310*/  @!P1 BRA `(.L_x_13445) ;  /* 0xfffffffc00ec9947 */ /* 0x002fea000383ffff */
[----:B------:R-:W-:Y:S05]  /*12320*/  BRA `(.L_x_13617) ;  /* 0xfffffef400847947 */ /* 0x000fea000383ffff */
.L_x_13449:
[----:B-1----:R1:W2:Y:S02]  /*12330*/  SYNCS.PHASECHK.TRANS64.TRYWAIT P2, [R5+URZ+0x16830], R0 ;  /* 0x01683000050075a7 */ /* 0x0022a4000804017f */
[----:B--2---:R-:W-:Y:S05]  /*12340*/  @!P2 NANOSLEEP.SYNCS 0x989680 ;  /* 0x009896800000a95d */ /* 0x004fea0003900000 */
[----:B------:R-:W2:Y:S02]  /*12350*/  @!P2 SYNCS.PHASECHK.TRANS64 P2, [R5+URZ+0x16830], R0 ;  /* 0x016830000500a5a7 */ /* 0x000ea4000804007f */
[----:B--2---:R-:W-:Y:S05]  /*12360*/  @!P2 BRA `(.L_x_13449) ;  /* 0xfffffffc00f0a947 */ /* 0x004fea000383ffff */
[----:B------:R-:W-:Y:S05]  /*12370*/  BRA `(.L_x_13448) ;  /* 0xfffffef400a87947 */ /* 0x000fea000383ffff */
.L_x_13465:
[----:B-1----:R-:W-:-:S04]  /*12380*/  IMAD.U32 R7, RZ, RZ, UR6 ;  /* 0x00000006ff077e24 */ /* 0x002fc8000f8e00ff */
[----:B------:R1:W2:Y:S03]  /*12390*/  SYNCS.PHASECHK.TRANS64.TRYWAIT P2, [R7+URZ+0x16830], R6 ;  /* 0x01683006070075a7 */ /* 0x0002a6000804017f */
[----:B--2---:R-:W-:Y:S05]  /*123a0*/  @!P2 NANOSLEEP.SYNCS 0x989680 ;  /* 0x009896800000a95d */ /* 0x004fea0003900000 */
[----:B------:R-:W2:Y:S02]  /*123b0*/  @!P2 SYNCS.PHASECHK.TRANS64 P2, [R7+URZ+0x16830], R6 ;  /* 0x016830060700a5a7 */ /* 0x000ea4000804007f */
[----:B--2---:R-:W-:Y:S05]  /*123c0*/  @!P2 BRA `(.L_x_13465) ;  /* 0xfffffffc00eca947 */ /* 0x004fea000383ffff */
[----:B------:R-:W-:Y:S05]  /*123d0*/  BRA `(.L_x_13462) ;  /* 0xffffff2800147947 */ /* 0x000fea000383ffff */
.L_x_13469:
[----:B-1----:R-:W-:-:S04]  /*123e0*/  IMAD.U32 R7, RZ, RZ, UR6 ;  /* 0x00000006ff077e24 */ /* 0x002fc8000f8e00ff */
[----:B------:R1:W2:Y:S03]  /*123f0*/  SYNCS.PHASECHK.TRANS64.TRYWAIT P2, [R7+URZ+0x16850], R6 ;  /* 0x01685006070075a7 */ /* 0x0002a6000804017f */
[----:B--2---:R-:W-:Y:S05]  /*12400*/  @!P2 NANOSLEEP.SYNCS 0x989680 ;  /* 0x009896800000a95d */ /* 0x004fea0003900000 */
[----:B------:R-:W2:Y:S02]  /*12410*/  @!P2 SYNCS.PHASECHK.TRANS64 P2, [R7+URZ+0x16850], R6 ;  /* 0x016850060700a5a7 */ /* 0x000ea4000804007f */
[----:B--2---:R-:W-:Y:S05]  /*12420*/  @!P2 BRA `(.L_x_13469) ;  /* 0xfffffffc00eca947 */ /* 0x004fea000383ffff */
[----:B------:R-:W-:Y:S05]  /*12430*/  BRA `(.L_x_13466) ;  /* 0xffffff2800847947 */ /* 0x000fea000383ffff */
.L_x_13486:
[----:B-1----:R-:W-:-:S04]  /*12440*/  IMAD.U32 R11, RZ, RZ, UR6 ;  /* 0x00000006ff0b7e24 */ /* 0x002fc8000f8e00ff */
[----:B------:R1:W2:Y:S03]  /*12450*/  SYNCS.PHASECHK.TRANS64.TRYWAIT P3, [R11+URZ+0x16830], R0 ;  /* 0x016830000b0075a7 */ /* 0x0002a6000806017f */
[----:B--2---:R-:W-:Y:S05]  /*12460*/  @!P3 NANOSLEEP.SYNCS 0x989680 ;  /* 0x009896800000b95d */ /* 0x004fea0003900000 */
[----:B------:R-:W2:Y:S02]  /*12470*/  @!P3 SYNCS.PHASECHK.TRANS64 P3, [R11+URZ+0x16830], R0 ;  /* 0x016830000b00b5a7 */ /* 0x000ea4000806007f */
[----:B--2---:R-:W-:Y:S05]  /*12480*/  @!P3 BRA `(.L_x_13486) ;  /* 0xfffffffc00ecb947 */ /* 0x004fea000383ffff */
[----:B------:R-:W-:Y:S05]  /*12490*/  BRA `(.L_x_13483) ;  /* 0xffffff5400f87947 */ /* 0x000fea000383ffff */
.L_x_13490:
[----:B-1----:R-:W-:-:S04]  /*124a0*/  IMAD.U32 R11, RZ, RZ, UR6 ;  /* 0x00000006ff0b7e24 */ /* 0x002fc8000f8e00ff */
[----:B------:R1:W2:Y:S03]  /*124b0*/  SYNCS.PHASECHK.TRANS64.TRYWAIT P2, [R11+URZ+0x16850], R0 ;  /* 0x016850000b0075a7 */ /* 0x0002a6000804017f */
[----:B--2---:R-:W-:Y:S05]  /*124c0*/  @!P2 NANOSLEEP.SYNCS 0x989680 ;  /* 0x009896800000a95d */ /* 0x004fea0003900000 */
[----:B------:R-:W2:Y:S02]  /*124d0*/  @!P2 SYNCS.PHASECHK.TRANS64 P2, [R11+URZ+0x16850], R0 ;  /* 0x016850000b00a5a7 */ /* 0x000ea4000804007f */
[----:B--2---:R-:W-:Y:S05]  /*124e0*/  @!P2 BRA `(.L_x_13490) ;  /* 0xfffffffc00eca947 */ /* 0x004fea000383ffff */
[----:B------:R-:W-:Y:S05]  /*124f0*/  BRA `(.L_x_13487) ;  /* 0xffffff5800687947 */ /* 0x000fea000383ffff */
.L_x_13496:
[----:B-1----:R-:W-:-:S04]  /*12500*/  IMAD.U32 R9, RZ, RZ, UR6 ;  /* 0x00000006ff097e24 */ /* 0x002fc8000f8e00ff */
[----:B------:R1:W2:Y:S03]  /*12510*/  SYNCS.PHASECHK.TRANS64.TRYWAIT P3, [R9+URZ+0x16830], R0 ;  /* 0x01683000090075a7 */ /* 0x0002a6000806017f */
[----:B--2---:R-:W-:Y:S05]  /*12520*/  @!P3 NANOSLEEP.SYNCS 0x989680 ;  /* 0x009896800000b95d */ /* 0x004fea0003900000 */
[----:B------:R-:W2:Y:S02]  /*12530*/  @!P3 SYNCS.PHASECHK.TRANS64 P3, [R9+URZ+0x16830], R0 ;  /* 0x016830000900b5a7 */ /* 0x000ea4000806007f */
[----:B--2---:R-:W-:Y:S05]  /*12540*/  @!P3 BRA `(.L_x_13496) ;  /* 0xfffffffc00ecb947 */ /* 0x004fea000383ffff */
[----:B------:R-:W-:Y:S05]  /*12550*/  BRA `(.L_x_13493) ;  /* 0xffffff7400107947 */ /* 0x000fea000383ffff */
.L_x_13500:
[----:B-1----:R-:W-:-:S04]  /*12560*/  IMAD.U32 R9, RZ, RZ, UR6 ;  /* 0x00000006ff097e24 */ /* 0x002fc8000f8e00ff */
[----:B------:R1:W2:Y:S03]  /*12570*/  SYNCS.PHASECHK.TRANS64.TRYWAIT P2, [R9+URZ+0x16850], R0 ;  /* 0x01685000090075a7 */ /* 0x0002a6000804017f */
[----:B--2---:R-:W-:Y:S05]  /*12580*/  @!P2 NANOSLEEP.SYNCS 0x989680 ;  /* 0x009896800000a95d */ /* 0x004fea0003900000 */
[----:B------:R-:W2:Y:S02]  /*12590*/  @!P2 SYNCS.PHASECHK.TRANS64 P2, [R9+URZ+0x16850], R0 ;  /* 0x016850000900a5a7 */ /* 0x000ea4000804007f */
[----:B--2---:R-:W-:Y:S05]  /*125a0*/  @!P2 BRA `(.L_x_13500) ;  /* 0xfffffffc00eca947 */ /* 0x004fea000383ffff */
[----:B------:R-:W-:Y:S05]  /*125b0*/  BRA `(.L_x_13497) ;  /* 0xffffff7400807947 */ /* 0x000fea000383ffff */
.L_x_13513:
[----:B-1----:R-:W-:-:S04]  /*125c0*/  IMAD.U32 R6, RZ, RZ, UR5 ;  /* 0x00000005ff067e24 */ /* 0x002fc8000f8e00ff */
[----:B------:R1:W2:Y:S03]  /*125d0*/  SYNCS.PHASECHK.TRANS64.TRYWAIT P0, [R6+URZ+0x16850], R3 ;  /* 0x01685003060075a7 */ /* 0x0002a6000800017f */
[----:B--2---:R-:W-:Y:S05]  /*125e0*/  @!P0 NANOSLEEP.SYNCS 0x989680 ;  /* 0x009896800000895d */ /* 0x004fea0003900000 */
[----:B------:R-:W2:Y:S02]  /*125f0*/  @!P0 SYNCS.PHASECHK.TRANS64 P0, [R6+URZ+0x16850], R3 ;  /* 0x01685003060085a7 */ /* 0x000ea4000800007f */
[----:B--2---:R-:W-:Y:S05]  /*12600*/  @!P0 BRA `(.L_x_13513) ;  /* 0xfffffffc00ec8947 */ /* 0x004fea000383ffff */
[----:B------:R-:W-:Y:S05]  /*12610*/  BRA `(.L_x_13512) ;  /* 0xffffffa000107947 */ /* 0x000fea000383ffff */
.L_x_13537:
[----:B------:R-:W-:Y:S02]  /*12620*/  IMAD.MOV.U32 R13, RZ, RZ, R20 ;  /* 0x000000ffff0d7224 */ /* 0x000fe400078e0014 */
[----:B------:R-:W-:Y:S02]  /*12630*/  IMAD.MOV.U32 R12, RZ, RZ, RZ ;  /* 0x000000ffff0c7224 */ /* 0x000fe400078e00ff */
[----:B------:R-:W-:Y:S02]  /*12640*/  IMAD.MOV.U32 R11, RZ, RZ, 0x1f ;  /* 0x0000001fff0b7424 */ /* 0x000fe400078e00ff */
[----:B------:R-:W-:-:S07]  /*12650*/  IMAD.MOV.U32 R15, RZ, RZ, -0x1 ;  /* 0xffffffffff0f7424 */ /* 0x000fce00078e00ff */
[----:B------:R-:W-:Y:S05]  /*12660*/  WARPSYNC.COLLECTIVE R15, `(.L_x_13618) ;  /* 0x000000000f087348 */ /* 0x000fea0003c00000 */
[----:B------:R0:W1:Y:S02]  /*12670*/  SHFL.IDX P6, R14, R13, R12, R11 ;  /* 0x0000000c0d0e7389 */ /* 0x00006400000c000b */
[----:B01----:R-:W-:Y:S01]  /*12680*/  ENDCOLLECTIVE ;  /* 0x000000000000791b */ /* 0x003fe20003800000 */
.L_x_13618:
[----:B------:R-:W-:Y:S05]  /*12690*/  BRA `(.L_x_13619) ;  /* 0xffffffcc000c7947 */ /* 0x000fea000383ffff */
.L_x_13539:
[----:B------:R-:W-:Y:S01]  /*126a0*/  BSSY B0, `(.L_x_13620) ;  /* 0x0000006000007945 */ /* 0x000fe20003800000 */
[----:B------:R-:W-:-:S07]  /*126b0*/  IMAD.MOV.U32 R15, RZ, RZ, -0x1 ;  /* 0xffffffffff0f7424 */ /* 0x000fce00078e00ff */
[----:B0-----:R-:W-:Y:S05]  /*126c0*/  WARPSYNC.COLLECTIVE R15, `(.L_x_13621) ;  /* 0x000000000f0c7348 */ /* 0x001fea0003c00000 */
[----:B------:R-:W-:Y:S02]  /*126d0*/  ELECT P6, UR62, PT ;  /* 0x00000000003e782f */ /* 0x000fe400038c0000 */
[----:B------:R-:W-:Y:S01]  /*126e0*/  MOV R14, UR62 ;  /* 0x0000003e000e7c02 */ /* 0x000fe20008000f00 */
[----:B0-----:R-:W-:Y:S10]  /*126f0*/  ENDCOLLECTIVE ;  /* 0x000000000000791b */ /* 0x001ff40003800000 */
.L_x_13621:
[----:B------:R-:W-:Y:S05]  /*12700*/  BSYNC B0 ;  /* 0x0000000000007941 */ /* 0x000fea0003800000 */
.L_x_13620:
[----:B------:R-:W-:Y:S05]  /*12710*/  BRA `(.L_x_13622) ;  /* 0xffffffcc000c7947 */ /* 0x000fea000383ffff */
.L_x_13541:
[----:B-1----:R1:W2:Y:S02]  /*12720*/  SYNCS.PHASECHK.TRANS64.TRYWAIT P0, [R3+URZ+0x16840], R0 ;  /* 0x01684000030075a7 */ /* 0x0022a4000800017f */
[----:B--2---:R-:W-:Y:S05]  /*12730*/  @!P0 NANOSLEEP.SYNCS 0x989680 ;  /* 0x009896800000895d */ /* 0x004fea0003900000 */
[----:B------:R-:W2:Y:S02]  /*12740*/  @!P0 SYNCS.PHASECHK.TRANS64 P0, [R3+URZ+0x16840], R0 ;  /* 0x01684000030085a7 */ /* 0x000ea4000800007f */
[----:B--2---:R-:W-:Y:S05]  /*12750*/  @!P0 BRA `(.L_x_13541) ;  /* 0xfffffffc00f08947 */ /* 0x004fea000383ffff */
[----:B------:R-:W-:Y:S05]  /*12760*/  BRA `(.L_x_13623) ;  /* 0xffffffcc00687947 */ /* 0x000fea000383ffff */
.L_x_13545:
[----:B------:R-:W-:Y:S01]  /*12770*/  IMAD.MOV.U32 R13, RZ, RZ, R5 ;  /* 0x000000ffff0d7224 */ /* 0x000fe200078e0005 */
[----:B------:R-:W-:Y:S01]  /*12780*/  LOP3.LUT R20, R20, 0x7f, RZ, 0xc0, !PT ;  /* 0x0000007f14147812 */ /* 0x000fe200078ec0ff */
[----:B------:R-:W-:Y:S02]  /*12790*/  IMAD.MOV.U32 R12, RZ, RZ, RZ ;  /* 0x000000ffff0c7224 */ /* 0x000fe400078e00ff */
[----:B------:R-:W-:Y:S01]  /*127a0*/  IMAD.MOV.U32 R11, RZ, RZ, 0x181f ;  /* 0x0000181fff0b7424 */ /* 0x000fe200078e00ff */
[----:B------:R-:W-:Y:S01]  /*127b0*/  SHF.R.U32.HI R20, RZ, 0x3, R20 ;  /* 0x00000003ff147819 */ /* 0x000fe20000011614 */
[----:B------:R-:W-:-:S04]  /*127c0*/  IMAD.MOV.U32 R15, RZ, RZ, -0x1 ;  /* 0xffffffffff0f7424 */ /* 0x000fc800078e00ff */
[----:B------:R-:W-:-:S07]  /*127d0*/  VIADD R6, R20, UR41 ;  /* 0x0000002914067c36 */ /* 0x000fce0008000000 */
[----:B------:R-:W-:Y:S05]  /*127e0*/  WARPSYNC.COLLECTIVE R15, `(.L_x_13624) ;  /* 0x000000000f087348 */ /* 0x000fea0003c00000 */
[----:B------:R0:W1:Y:S02]  /*127f0*/  SHFL.IDX P6, R14, R13, R12, R11 ;  /* 0x0000000c0d0e7389 */ /* 0x00006400000c000b */
[----:B01----:R-:W-:Y:S01]  /*12800*/  ENDCOLLECTIVE ;  /* 0x000000000000791b */ /* 0x003fe20003800000 */
.L_x_13624:
[----:B------:R-:W-:Y:S02]  /*12810*/  VIADD R10, R6, 0x10 ;  /* 0x00000010060a7836 */ /* 0x000fe40000000000 */
[----:B------:R-:W-:Y:S02]  /*12820*/  IMAD.MOV.U32 R13, RZ, RZ, R0 ;  /* 0x000000ffff0d7224 */ /* 0x000fe400078e0000 */
[----:B------:R-:W-:-:S07]  /*12830*/  IMAD.MOV.U32 R2, RZ, RZ, R14 ;  /* 0x000000ffff027224 */ /* 0x000fce00078e000e */
[----:B------:R-:W-:Y:S05]  /*12840*/  WARPSYNC.COLLECTIVE R15, `(.L_x_13625) ;  /* 0x000000000f087348 */ /* 0x000fea0003c00000 */
[----:B------:R0:W1:Y:S02]  /*12850*/  SHFL.IDX P6, R14, R13, R12, R11 ;  /* 0x0000000c0d0e7389 */ /* 0x00006400000c000b */
[----:B01----:R-:W-:Y:S01]  /*12860*/  ENDCOLLECTIVE ;  /* 0x000000000000791b */ /* 0x003fe20003800000 */
.L_x_13625:
        /* <DEDUP_REMOVED lines=11> */
.L_x_13626:
        /* <DEDUP_REMOVED lines=10> */
.L_x_13627:
[----:B------:R-:W-:Y:S02]  /*129c0*/  IMAD.MOV.U32 R13, RZ, RZ, R5 ;  /* 0x000000ffff0d7224 */ /* 0x000fe400078e0005 */
[----:B------:R-:W-:Y:S02]  /*129d0*/  IMAD.MOV.U32 R12, RZ, RZ, 0x2 ;  /* 0x00000002ff0c7424 */ /* 0x000fe400078e00ff */
[----:B------:R-:W-:-:S07]  /*129e0*/  IMAD.MOV.U32 R10, RZ, RZ, R14 ;  /* 0x000000ffff0a7224 */ /* 0x000fce00078e000e */
[----:B------:R-:W-:Y:S05]  /*129f0*/  WARPSYNC.COLLECTIVE R15, `(.L_x_13628) ;  /* 0x000000000f087348 */ /* 0x000fea0003c00000 */
[----:B------:R0:W1:Y:S02]  /*12a00*/  SHFL.IDX P6, R14, R13, R12, R11 ;  /* 0x0000000c0d0e7389 */ /* 0x00006400000c000b */
[----:B01----:R-:W-:Y:S01]  /*12a10*/  ENDCOLLECTIVE ;  /* 0x000000000000791b */ /* 0x003fe20003800000 */
.L_x_13628:
[----:B------:R-:W-:-:S05]  /*12a20*/  @!P1 LEA R10, P2, R21, R10, 0x1 ;  /* 0x0000000a150a9211 */ /* 0x000fca00078408ff */
[----:B------:R-:W-:Y:S02]  /*12a30*/  @!P1 IMAD.X R3, RZ, RZ, R2, P2 ;  /* 0x000000ffff039224 */ /* 0x000fe400010e0602 */
[----:B------:R-:W-:Y:S02]  /*12a40*/  @!P1 IMAD.MOV.U32 R2, RZ, RZ, R10 ;  /* 0x000000ffff029224 */ /* 0x000fe400078e000a */
[----:B------:R-:W-:Y:S02]  /*12a50*/  VIADD R10, R6, 0x20 ;  /* 0x00000020060a7836 */ /* 0x000fe40000000000 */
[----:B------:R-:W-:Y:S01]  /*12a60*/  IMAD.MOV.U32 R13, RZ, RZ, R0 ;  /* 0x000000ffff0d7224 */ /* 0x000fe200078e0000 */
[----:B------:R-:W-:Y:S01]  /*12a70*/  @!PT LDS RZ, [RZ] ;  /* 0x00000000fffff984 */ /* 0x000fe20000000800 */
[----:B------:R-:W-:Y:S01]  /*12a80*/  @!PT LDS RZ, [RZ] ;  /* 0x00000000fffff984 */ /* 0x000fe20000000800 */
[----:B------:R-:W-:Y:S01]  /*12a90*/  @!PT LDS RZ, [RZ] ;  /* 0x00000000fffff984 */ /* 0x000fe20000000800 */
[----:B------:R0:W-:Y:S02]  /*12aa0*/  @!P1 LDGSTS.E.BYPASS.LTC128B.128 [R26+0x8c00], desc[UR48][R2.64], !P0 ;  /* 0x08c00000021a9fae */ /* 0x0001e4000c101d70 */
[----:B------:R-:W-:Y:S01]  /*12ab0*/  ISETP.GE.AND P1, PT, R10, R7, PT ;  /* 0x000000070a00720c */ /* 0x000fe20003f26270 */
[----:B------:R-:W-:-:S02]  /*12ac0*/  VIADD R10, R6, 0x30 ;  /* 0x00000030060a7836 */ /* 0x000fc40000000000 */
[----:B------:R-:W-:-:S10]  /*12ad0*/  IMAD.MOV.U32 R9, RZ, RZ, R14 ;  /* 0x000000ffff097224 */ /* 0x000fd400078e000e */
[----:B0-----:R-:W-:Y:S05]  /*12ae0*/  WARPSYNC.COLLECTIVE R15, `(.L_x_13629) ;  /* 0x000000000f087348 */ /* 0x001fea0003c00000 */
[----:B------:R1:W2:Y:S02]  /*12af0*/  SHFL.IDX P6, R14, R13, R12, R11 ;  /* 0x0000000c0d0e7389 */ /* 0x0002a400000c000b */
[----:B012---:R-:W-:Y:S01]  /*12b00*/  ENDCOLLECTIVE ;  /* 0x000000000000791b */ /* 0x007fe20003800000 */
.L_x_13629:
[----:B------:R-:W-:Y:S02]  /*12b10*/  IMAD.MOV.U32 R13, RZ, RZ, R5 ;  /* 0x000000ffff0d7224 */ /* 0x000fe400078e0005 */
[----:B------:R-:W-:Y:S01]  /*12b20*/  IMAD.MOV.U32 R12, RZ, RZ, 0x3 ;  /* 0x00000003ff0c7424 */ /* 0x000fe200078e00ff */
[----:B------:R-:W-:-:S13]  /*12b30*/  @!P1 LEA R2, P2, R21, R14, 0x1 ;  /* 0x0000000e15029211 */ /* 0x000fda00078408ff */
[----:B------:R-:W-:Y:S05]  /*12b40*/  WARPSYNC.COLLECTIVE R15, `(.L_x_13630) ;  /* 0x000000000f087348 */ /* 0x000fea0003c00000 */
[----:B------:R0:W1:Y:S02]  /*12b50*/  SHFL.IDX P6, R14, R13, R12, R11 ;  /* 0x0000000c0d0e7389 */ /* 0x00006400000c000b */
[----:B01----:R-:W-:Y:S01]  /*12b60*/  ENDCOLLECTIVE ;  /* 0x000000000000791b */ /* 0x003fe20003800000 */
.L_x_13630:
[----:B------:R-:W-:-:S05]  /*12b70*/  @!P1 IMAD.X R3, RZ, RZ, R9, P2 ;  /* 0x000000ffff039224 */ /* 0x000fca00010e0609 */
        /* <DEDUP_REMOVED lines=10> */
.L_x_13631:
[----:B------:R-:W-:Y:S02]  /*12c20*/  IMAD.MOV.U32 R13, RZ, RZ, R5 ;  /* 0x000000ffff0d7224 */ /* 0x000fe400078e0005 */
[----:B------:R-:W-:Y:S02]  /*12c30*/  IMAD.MOV.U32 R12, RZ, RZ, 0x4 ;  /* 0x00000004ff0c7424 */ /* 0x000fe400078e00ff */
[----:B------:R-:W-:-:S07]  /*12c40*/  IMAD.MOV.U32 R10, RZ, RZ, R14 ;  /* 0x000000ffff0a7224 */ /* 0x000fce00078e000e */
[----:B------:R-:W-:Y:S05]  /*12c50*/  WARPSYNC.COLLECTIVE R15, `(.L_x_13632) ;  /* 0x000000000f087348 */ /* 0x000fea0003c00000 */
[----:B------:R0:W1:Y:S02]  /*12c60*/  SHFL.IDX P6, R14, R13, R12, R11 ;  /* 0x0000000c0d0e7389 */ /* 0x00006400000c000b */
[----:B01----:R-:W-:Y:S01]  /*12c70*/  ENDCOLLECTIVE ;  /* 0x000000000000791b */ /* 0x003fe20003800000 */
.L_x_13632:
        /* <DEDUP_REMOVED lines=15> */
.L_x_13633:
[----:B------:R-:W-:Y:S02]  /*12d70*/  IMAD.MOV.U32 R13, RZ, RZ, R5 ;  /* 0x000000ffff0d7224 */ /* 0x000fe400078e0005 */
[----:B------:R-:W-:Y:S01]  /*12d80*/  IMAD.MOV.U32 R12, RZ, RZ, 0x5 ;  /* 0x00000005ff0c7424 */ /* 0x000fe200078e00ff */
[----:B------:R-:W-:-:S13]  /*12d90*/  @!P1 LEA R2, P2, R21, R14, 0x1 ;  /* 0x0000000e15029211 */ /* 0x000fda00078408ff */
[----:B------:R-:W-:Y:S05]  /*12da0*/  WARPSYNC.COLLECTIVE R15, `(.L_x_13634) ;  /* 0x000000000f087348 */ /* 0x000fea0003c00000 */
[----:B------:R0:W1:Y:S02]  /*12db0*/  SHFL.IDX P6, R14, R13, R12, R11 ;  /* 0x0000000c0d0e7389 */ /* 0x00006400000c000b */
[----:B01----:R-:W-:Y:S01]  /*12dc0*/  ENDCOLLECTIVE ;  /* 0x000000000000791b */ /* 0x003fe20003800000 */
.L_x_13634:
        /* <DEDUP_REMOVED lines=11> */
.L_x_13635:
[----:B------:R-:W-:Y:S02]  /*12e80*/  IMAD.MOV.U32 R13, RZ, RZ, R5 ;  /* 0x000000ffff0d7224 */ /* 0x000fe400078e0005 */
[----:B------:R-:W-:Y:S02]  /*12e90*/  IMAD.MOV.U32 R12, RZ, RZ, 0x6 ;  /* 0x00000006ff0c7424 */ /* 0x000fe400078e00ff */
[----:B------:R-:W-:-:S07]  /*12ea0*/  IMAD.MOV.U32 R10, RZ, RZ, R14 ;  /* 0x000000ffff0a7224 */ /* 0x000fce00078e000e */
[----:B------:R-:W-:Y:S05]  /*12eb0*/  WARPSYNC.COLLECTIVE R15, `(.L_x_13636) ;  /* 0x000000000f087348 */ /* 0x000fea0003c00000 */
[----:B------:R0:W1:Y:S02]  /*12ec0*/  SHFL.IDX P6, R14, R13, R12, R11 ;  /* 0x0000000c0d0e7389 */ /* 0x00006400000c000b */
[----:B01----:R-:W-:Y:S01]  /*12ed0*/  ENDCOLLECTIVE ;  /* 0x000000000000791b */ /* 0x003fe20003800000 */
.L_x_13636:
        /* <DEDUP_REMOVED lines=10> */
[----:B------:R-:W-:-:S12]  /*12f80*/  IMAD.MOV.U32 R9, RZ, RZ, R14 ;  /* 0x000000ffff097224 */ /* 0x000fd800078e000e */
[----:B0-----:R-:W-:Y:S05]  /*12f90*/  WARPSYNC.COLLECTIVE R15, `(.L_x_13637) ;  /* 0x000000000f087348 */ /* 0x001fea0003c00000 */
[----:B------:R1:W2:Y:S02]  /*12fa0*/  SHFL.IDX P6, R14, R13, R12, R11 ;  /* 0x0000000c0d0e7389 */ /* 0x0002a400000c000b */
[----:B012---:R-:W-:Y:S01]  /*12fb0*/  ENDCOLLECTIVE ;  /* 0x000000000000791b */ /* 0x007fe20003800000 */
.L_x_13637:
[----:B------:R-:W-:Y:S02]  /*12fc0*/  IMAD.MOV.U32 R13, RZ, RZ, R5 ;  /* 0x000000ffff0d7224 */ /* 0x000fe400078e0005 */
[----:B------:R-:W-:Y:S01]  /*12fd0*/  IMAD.MOV.U32 R12, RZ, RZ, 0x7 ;  /* 0x00000007ff0c7424 */ /* 0x000fe200078e00ff */
[----:B------:R-:W-:-:S13]  /*12fe0*/  @!P1 LEA R2, P2, R21, R14, 0x1 ;  /* 0x0000000e15029211 */ /* 0x000fda00078408ff */
[----:B------:R-:W-:Y:S05]  /*12ff0*/  WARPSYNC.COLLECTIVE R15, `(.L_x_13638) ;  /* 0x000000000f087348 */ /* 0x000fea0003c00000 */
[----:B------:R0:W1:Y:S02]  /*13000*/  SHFL.IDX P6, R14, R13, R12, R11 ;  /* 0x0000000c0d0e7389 */ /* 0x00006400000c000b */
[----:B01----:R-:W-:Y:S01]  /*13010*/  ENDCOLLECTIVE ;  /* 0x000000000000791b */ /* 0x003fe20003800000 */
.L_x_13638:
[----:B------:R-:W-:-:S05]  /*13020*/  @!P1 IMAD.X R3, RZ, RZ, R9, P2 ;  /* 0x000000ffff039224 */ /* 0x000fca00010e0609 */
[----:B------:R-:W-:Y:S01]  /*13030*/  @!PT LDS RZ, [RZ] ;  /* 0x00000000fffff984 */ /* 0x000fe20000000800 */
[----:B------:R-:W-:Y:S01]  /*13040*/  @!PT LDS RZ, [RZ] ;  /* 0x00000000fffff984 */ /* 0x000fe20000000800 */
[----:B------:R-:W-:Y:S01]  /*13050*/  @!PT LDS RZ, [RZ] ;  /* 0x00000000fffff984 */ /* 0x000fe20000000800 */
[----:B------:R0:W-:Y:S01]  /*13060*/  @!P1 LDGSTS.E.BYPASS.LTC128B.128 [R26+0xb400], desc[UR48][R2.64], !P0 ;  /* 0x0b400000021a9fae */ /* 0x0001e2000c101d70 */
[----:B------:R-:W-:Y:S02]  /*13070*/  IMAD.MOV.U32 R13, RZ, RZ, R0 ;  /* 0x000000ffff0d7224 */ /* 0x000fe400078e0000 */
[----:B------:R-:W-:-:S05]  /*13080*/  VIADD R0, R6, 0x70 ;  /* 0x0000007006007836 */ /* 0x000fca0000000000 */
[----:B------:R-:W-:Y:S01]  /*13090*/  ISETP.GE.AND P1, PT, R0, R7, PT ;  /* 0x000000070000720c */ /* 0x000fe20003f26270 */
[----:B------:R-:W-:Y:S02]  /*130a0*/  VIADD R0, R6, 0x80 ;  /* 0x0000008006007836 */ /* 0x000fe40000000000 */
[----:B------:R-:W-:-:S10]  /*130b0*/  IMAD.MOV.U32 R10, RZ, RZ, R14 ;  /* 0x000000ffff0a7224 */ /* 0x000fd400078e000e */
[----:B0-----:R-:W-:Y:S05]  /*130c0*/  WARPSYNC.COLLECTIVE R15, `(.L_x_13639) ;  /* 0x000000000f087348 */ /* 0x001fea0003c00000 */
[----:B------:R1:W2:Y:S02]  /*130d0*/  SHFL.IDX P6, R14, R13, R12, R11 ;  /* 0x0000000c0d0e7389 */ /* 0x0002a400000c000b */
[----:B012---:R-:W-:Y:S01]  /*130e0*/  ENDCOLLECTIVE ;  /* 0x000000000000791b */ /* 0x007fe20003800000 */
.L_x_13639:
[----:B------:R-:W-:Y:S02]  /*130f0*/  IMAD.MOV.U32 R13, RZ, RZ, R8 ;  /* 0x000000ffff0d7224 */ /* 0x000fe400078e0008 */
[----:B------:R-:W-:Y:S02]  /*13100*/  IMAD.MOV.U32 R12, RZ, RZ, RZ ;  /* 0x000000ffff0c7224 */ /* 0x000fe400078e00ff */
[----:B------:R-:W-:-:S07]  /*13110*/  IMAD.MOV.U32 R20, RZ, RZ, R14 ;  /* 0x000000ffff147224 */ /* 0x000fce00078e000e */
[----:B------:R-:W-:Y:S05]  /*13120*/  WARPSYNC.COLLECTIVE R15, `(.L_x_13640) ;  /* 0x000000000f087348 */ /* 0x000fea0003c00000 */
[----:B------:R0:W1:Y:S02]  /*13130*/  SHFL.IDX P6, R14, R13, R12, R11 ;  /* 0x0000000c0d0e7389 */ /* 0x00006400000c000b */
[----:B01----:R-:W-:Y:S01]  /*13140*/  ENDCOLLECTIVE ;  /* 0x000000000000791b */ /* 0x003fe20003800000 */
.L_x_13640:
[----:B------:R-:W-:-:S05]  /*13150*/  @!P1 LEA R2, P2, R21, R20, 0x1 ;  /* 0x0000001415029211 */ /* 0x000fca00078408ff */
[----:B------:R-:W-:-:S05]  /*13160*/  @!P1 IMAD.X R3, RZ, RZ, R10, P2 ;  /* 0x000000ffff039224 */ /* 0x000fca00010e060a */
[----:B------:R-:W-:Y:S01]  /*13170*/  @!PT LDS RZ, [RZ] ;  /* 0x00000000fffff984 */ /* 0x000fe20000000800 */
[----:B------:R-:W-:Y:S01]  /*13180*/  @!PT LDS RZ, [RZ] ;  /* 0x00000000fffff984 */ /* 0x000fe20000000800 */
[----:B------:R-:W-:Y:S01]  /*13190*/  @!PT LDS RZ, [RZ] ;  /* 0x00000000fffff984 */ /* 0x000fe20000000800 */
[----:B------:R0:W-:Y:S01]  /*131a0*/  @!P1 LDGSTS.E.BYPASS.LTC128B.128 [R26+0xbc00], desc[UR48][R2.64], !P0 ;  /* 0x0bc00000021a9fae */ /* 0x0001e2000c101d70 */
[----:B------:R-:W-:Y:S01]  /*131b0*/  IMAD.MOV.U32 R13, RZ, RZ, R4 ;  /* 0x000000ffff0d7224 */ /* 0x000fe200078e0004 */
[----:B------:R-:W-:Y:S01]  /*131c0*/  ISETP.GE.AND P1, PT, R0, R7, PT ;  /* 0x000000070000720c */ /* 0x000fe20003f26270 */
[----:B------:R-:W-:Y:S02]  /*131d0*/  VIADD R0, R6, 0x90 ;  /* 0x0000009006007836 */ /* 0x000fe40000000000 */
[----:B------:R-:W-:-:S10]  /*131e0*/  IMAD.MOV.U32 R9, RZ, RZ, R14 ;  /* 0x000000ffff097224 */ /* 0x000fd400078e000e */
[----:B0-----:R-:W-:Y:S05]  /*131f0*/  WARPSYNC.COLLECTIVE R15, `(.L_x_13641) ;  /* 0x000000000f087348 */ /* 0x001fea0003c00000 */
[----:B------:R1:W2:Y:S02]  /*13200*/  SHFL.IDX P6, R14, R13, R12, R11 ;  /* 0x0000000c0d0e7389 */ /* 0x0002a400000c000b */
[----:B012---:R-:W-:Y:S01]  /*13210*/  ENDCOLLECTIVE ;  /* 0x000000000000791b */ /* 0x007fe20003800000 */
.L_x_13641:
[----:B------:R-:W-:Y:S02]  /*13220*/  IMAD.MOV.U32 R13, RZ, RZ, R8 ;  /* 0x000000ffff0d7224 */ /* 0x000fe400078e0008 */
[----:B------:R-:W-:Y:S01]  /*13230*/  IMAD.MOV.U32 R12, RZ, RZ, 0x1 ;  /* 0x00000001ff0c7424 */ /* 0x000fe200078e00ff */
[----:B------:R-:W-:-:S13]  /*13240*/  @!P1 LEA R2, P2, R21, R14, 0x1 ;  /* 0x0000000e15029211 */ /* 0x000fda00078408ff */
[----:B------:R-:W-:Y:S05]  /*13250*/  WARPSYNC.COLLECTIVE R15, `(.L_x_13642) ;  /* 0x000000000f087348 */ /* 0x000fea0003c00000 */
[----:B------:R0:W1:Y:S02]  /*13260*/  SHFL.IDX P6, R14, R13, R12, R11 ;  /* 0x0000000c0d0e7389 */ /* 0x00006400000c000b */
[----:B01----:R-:W-:Y:S01]  /*13270*/  ENDCOLLECTIVE ;  /* 0x000000000000791b */ /* 0x003fe20003800000 */
.L_x_13642:
[----:B------:R-:W-:-:S05]  /*13280*/  @!P1 IMAD.X R3, RZ, RZ, R9, P2 ;  /* 0x000000ffff039224 */ /* 0x000fca00010e0609 */
[----:B------:R-:W-:Y:S01]  /*13290*/  @!PT LDS RZ, [RZ] ;  /* 0x00000000fffff984 */ /* 0x000fe20000000800 */
[----:B------:R-:W-:Y:S01]  /*132a0*/  @!PT LDS RZ, [RZ] ;  /* 0x00000000fffff984 */ /* 0x000fe20000000800 */
[----:B------:R-:W-:Y:S01]  /*132b0*/  @!PT LDS RZ, [RZ] ;  /* 0x00000000fffff984 */ /* 0x000fe20000000800 */
[----:B------:R0:W-:Y:S01]  /*132c0*/  @!P1 LDGSTS.E.BYPASS.LTC128B.128 [R26+0xc400], desc[UR48][R2.64], !P0 ;  /* 0x0c400000021a9fae */ /* 0x0001e2000c101d70 */
[----:B------:R-:W-:Y:S01]  /*132d0*/  ISETP.GE.AND P1, PT, R0, R7, PT ;  /* 0x000000070000720c */ /* 0x000fe20003f26270 */
[----:B------:R-:W-:Y:S02]  /*132e0*/  IMAD.MOV.U32 R13, RZ, RZ, R4 ;  /* 0x000000ffff0d7224 */ /* 0x000fe400078e0004 */
[----:B------:R-:W-:-:S10]  /*132f0*/  IMAD.MOV.U32 R5, RZ, RZ, R14 ;  /* 0x000000ffff057224 */ /* 0x000fd400078e000e */
[----:B0-----:R-:W-:Y:S05]  /*13300*/  WARPSYNC.COLLECTIVE R15, `(.L_x_13643) ;  /* 0x000000000f087348 */ /* 0x001fea0003c00000 */
[----:B------:R1:W2:Y:S02]  /*13310*/  SHFL.IDX P6, R14, R13, R12, R11 ;  /* 0x0000000c0d0e7389 */ /* 0x0002a400000c000b */
[----:B012---:R-:W-:Y:S01]  /*13320*/  ENDCOLLECTIVE ;  /* 0x000000000000791b */ /* 0x007fe20003800000 */
.L_x_13643:
[----:B------:R-:W-:Y:S02]  /*13330*/  IMAD.MOV.U32 R13, RZ, RZ, R8 ;  /* 0x000000ffff0d7224 */ /* 0x000fe400078e0008 */
[----:B------:R-:W-:Y:S02]  /*13340*/  IMAD.MOV.U32 R12, RZ, RZ, 0x2 ;  /* 0x00000002ff0c7424 */ /* 0x000fe400078e00ff */
[----:B------:R-:W-:-:S07]  /*13350*/  IMAD.MOV.U32 R9, RZ, RZ, R14 ;  /* 0x000000ffff097224 */ /* 0x000fce00078e000e */
[----:B------:R-:W-:Y:S05]  /*13360*/  WARPSYNC.COLLECTIVE R15, `(.L_x_13644) ;  /* 0x000000000f087348 */ /* 0x000fea0003c00000 */
[----:B------:R0:W1:Y:S02]  /*13370*/  SHFL.IDX P6, R14, R13, R12, R11 ;  /* 0x0000000c0d0e7389 */ /* 0x00006400000c000b */
[----:B01----:R-:W-:Y:S01]  /*13380*/  ENDCOLLECTIVE ;  /* 0x000000000000791b */ /* 0x003fe20003800000 */
.L_x_13644:
        /* <DEDUP_REMOVED lines=11> */
.L_x_13645:
[----:B------:R-:W-:-:S05]  /*13440*/  VIADD R2, R6, 0xa0 ;  /* 0x000000a006027836 */ /* 0x000fca0000000000 */
[----:B------:R-:W-:Y:S01]  /*13450*/  ISETP.GE.AND P1, PT, R2, R7, PT ;  /* 0x000000070200720c */ /* 0x000fe20003f26270 */
[----:B------:R-:W-:Y:S02]  /*13460*/  IMAD.MOV.U32 R13, RZ, RZ, R8 ;  /* 0x000000ffff0d7224 */ /* 0x000fe400078e0008 */
[----:B------:R-:W-:-:S10]  /*13470*/  IMAD.MOV.U32 R12, RZ, RZ, 0x3 ;  /* 0x00000003ff0c7424 */ /* 0x000fd400078e00ff */
[----:B------:R-:W-:-:S13]  /*13480*/  @!P1 LEA R2, P2, R21, R14, 0x1 ;  /* 0x0000000e15029211 */ /* 0x000fda00078408ff */
[----:B------:R-:W-:Y:S05]  /*13490*/  WARPSYNC.COLLECTIVE R15, `(.L_x_13646) ;  /* 0x000000000f087348 */ /* 0x000fea0003c00000 */
[----:B------:R0:W1:Y:S02]  /*134a0*/  SHFL.IDX P6, R14, R13, R12, R11 ;  /* 0x0000000c0d0e7389 */ /* 0x00006400000c000b */
[----:B01----:R-:W-:Y:S01]  /*134b0*/  ENDCOLLECTIVE ;  /* 0x000000000000791b */ /* 0x003fe20003800000 */
.L_x_13646:
        /* <DEDUP_REMOVED lines=10> */
.L_x_13647:
[----:B------:R-:W-:Y:S05]  /*13560*/  BRA `(.L_x_13648) ;  /* 0xffffffcc002c7947 */ /* 0x000fea000383ffff */
.L_x_13548:
[----:B0-----:R0:W1:Y:S02]  /*13570*/  SYNCS.PHASECHK.TRANS64.TRYWAIT P0, [R17+URZ+0x16820], R2 ;  /* 0x01682002110075a7 */ /* 0x001064000800017f */
[----:B-1----:R-:W-:Y:S05]  /*13580*/  @!P0 NANOSLEEP.SYNCS 0x989680 ;  /* 0x009896800000895d */ /* 0x002fea0003900000 */
[----:B------:R-:W1:Y:S02]  /*13590*/  @!P0 SYNCS.PHASECHK.TRANS64 P0, [R17+URZ+0x16820], R2 ;  /* 0x01682002110085a7 */ /* 0x000e64000800007f */
[----:B-1----:R-:W-:Y:S05]  /*135a0*/  @!P0 BRA `(.L_x_13548) ;  /* 0xfffffffc00f08947 */ /* 0x002fea000383ffff */
[----:B------:R-:W-:Y:S05]  /*135b0*/  BRA `(.L_x_13649) ;  /* 0xffffffcc00847947 */ /* 0x000fea000383ffff */
.L_x_13555:
[----:B0-----:R0:W1:Y:S02]  /*135c0*/  SYNCS.PHASECHK.TRANS64.TRYWAIT P0, [R3+URZ+0x16840], R2 ;  /* 0x01684002030075a7 */ /* 0x001064000800017f */
[----:B-1----:R-:W-:Y:S05]  /*135d0*/  @!P0 NANOSLEEP.SYNCS 0x989680 ;  /* 0x009896800000895d */ /* 0x002fea0003900000 */
[----:B------:R-:W1:Y:S02]  /*135e0*/  @!P0 SYNCS.PHASECHK.TRANS64 P0, [R3+URZ+0x16840], R2 ;  /* 0x01684002030085a7 */ /* 0x000e64000800007f */
[----:B-1----:R-:W-:Y:S05]  /*135f0*/  @!P0 BRA `(.L_x_13555) ;  /* 0xfffffffc00f08947 */ /* 0x002fea000383ffff */
[----:B------:R-:W-:Y:S05]  /*13600*/  BRA `(.L_x_13650) ;  /* 0xffffffd000387947 */ /* 0x000fea000383ffff */
.L_x_13560:
[----:B0-----:R0:W1:Y:S02]  /*13610*/  SYNCS.PHASECHK.TRANS64.TRYWAIT P0, [R2+URZ+0x60], R3 ;  /* 0x00006003020075a7 */ /* 0x001064000800017f */
[----:B-1----:R-:W-:Y:S05]  /*13620*/  @!P0 NANOSLEEP.SYNCS 0x989680 ;  /* 0x009896800000895d */ /* 0x002fea0003900000 */
[----:B------:R-:W1:Y:S02]  /*13630*/  @!P0 SYNCS.PHASECHK.TRANS64 P0, [R2+URZ+0x60], R3 ;  /* 0x00006003020085a7 */ /* 0x000e64000800007f */
[----:B-1----:R-:W-:Y:S05]  /*13640*/  @!P0 BRA `(.L_x_13560) ;  /* 0xfffffffc00f08947 */ /* 0x002fea000383ffff */
[----:B------:R-:W-:Y:S05]  /*13650*/  BRA `(.L_x_13651) ;  /* 0xffffffd000b07947 */ /* 0x000fea000383ffff */
.L_x_13569:
[----:B0-----:R0:W1:Y:S02]  /*13660*/  SYNCS.PHASECHK.TRANS64.TRYWAIT P0, [R3+URZ+0x16840], R2 ;  /* 0x01684002030075a7 */ /* 0x001064000800017f */
[----:B-1----:R-:W-:Y:S05]  /*13670*/  @!P0 NANOSLEEP.SYNCS 0x989680 ;  /* 0x009896800000895d */ /* 0x002fea0003900000 */
[----:B------:R-:W1:Y:S02]  /*13680*/  @!P0 SYNCS.PHASECHK.TRANS64 P0, [R3+URZ+0x16840], R2 ;  /* 0x01684002030085a7 */ /* 0x000e64000800007f */
[----:B-1----:R-:W-:Y:S05]  /*13690*/  @!P0 BRA `(.L_x_13569) ;  /* 0xfffffffc00f08947 */ /* 0x002fea000383ffff */
[----:B------:R-:W-:Y:S05]  /*136a0*/  BRA `(.L_x_13652) ;  /* 0xffffffd400f07947 */ /* 0x000fea000383ffff */
.L_x_13574:
[----:B0-----:R0:W1:Y:S02]  /*136b0*/  SYNCS.PHASECHK.TRANS64.TRYWAIT P0, [R5+URZ+0x60], R24 ;  /* 0x00006018050075a7 */ /* 0x001064000800017f */
[----:B-1----:R-:W-:Y:S05]  /*136c0*/  @!P0 NANOSLEEP.SYNCS 0x989680 ;  /* 0x009896800000895d */ /* 0x002fea0003900000 */
[----:B------:R-:W1:Y:S02]  /*136d0*/  @!P0 SYNCS.PHASECHK.TRANS64 P0, [R5+URZ+0x60], R24 ;  /* 0x00006018050085a7 */ /* 0x000e64000800007f */
[----:B-1----:R-:W-:Y:S05]  /*136e0*/  @!P0 BRA `(.L_x_13574) ;  /* 0xfffffffc00f08947 */ /* 0x002fea000383ffff */
[----:B------:R-:W-:Y:S05]  /*136f0*/  BRA `(.L_x_13653) ;  /* 0xffffffd800687947 */ /* 0x000fea000383ffff */
.L_x_13582:
[----:B0-----:R0:W1:Y:S02]  /*13700*/  SYNCS.PHASECHK.TRANS64.TRYWAIT P0, [R2+URZ+0x16840], R3 ;  /* 0x01684003020075a7 */ /* 0x001064000800017f */
[----:B-1----:R-:W-:Y:S05]  /*13710*/  @!P0 NANOSLEEP.SYNCS 0x989680 ;  /* 0x009896800000895d */ /* 0x002fea0003900000 */
[----:B------:R-:W1:Y:S02]  /*13720*/  @!P0 SYNCS.PHASECHK.TRANS64 P0, [R2+URZ+0x16840], R3 ;  /* 0x01684003020085a7 */ /* 0x000e64000800007f */
[----:B-1----:R-:W-:Y:S05]  /*13730*/  @!P0 BRA `(.L_x_13582) ;  /* 0xfffffffc00f08947 */ /* 0x002fea000383ffff */
[----:B------:R-:W-:Y:S05]  /*13740*/  BRA `(.L_x_13654) ;  /* 0xffffffdc00747947 */ /* 0x000fea000383ffff */
.L_x_13587:
[----:B0-----:R0:W1:Y:S02]  /*13750*/  SYNCS.PHASECHK.TRANS64.TRYWAIT P0, [R5+URZ+0x60], R8 ;  /* 0x00006008050075a7 */ /* 0x001064000800017f */
[----:B-1----:R-:W-:Y:S05]  /*13760*/  @!P0 NANOSLEEP.SYNCS 0x989680 ;  /* 0x009896800000895d */ /* 0x002fea0003900000 */
[----:B------:R-:W1:Y:S02]  /*13770*/  @!P0 SYNCS.PHASECHK.TRANS64 P0, [R5+URZ+0x60], R8 ;  /* 0x00006008050085a7 */ /* 0x000e64000800007f */
[----:B-1----:R-:W-:Y:S05]  /*13780*/  @!P0 BRA `(.L_x_13587) ;  /* 0xfffffffc00f08947 */ /* 0x002fea000383ffff */
[----:B------:R-:W-:Y:S05]  /*13790*/  BRA `(.L_x_13655) ;  /* 0xffffffdc00f07947 */ /* 0x000fea000383ffff */
.L_x_13597:
[----:B-1----:R1:W2:Y:S02]  /*137a0*/  SYNCS.PHASECHK.TRANS64.TRYWAIT P0, [R3+URZ+0x16860], R0 ;  /* 0x01686000030075a7 */ /* 0x0022a4000800017f */
[----:B--2---:R-:W-:Y:S05]  /*137b0*/  @!P0 NANOSLEEP.SYNCS 0x989680 ;  /* 0x009896800000895d */ /* 0x004fea0003900000 */
[----:B------:R-:W2:Y:S02]  /*137c0*/  @!P0 SYNCS.PHASECHK.TRANS64 P0, [R3+URZ+0x16860], R0 ;  /* 0x01686000030085a7 */ /* 0x000ea4000800007f */
[----:B--2---:R-:W-:Y:S05]  /*137d0*/  @!P0 BRA `(.L_x_13597) ;  /* 0xfffffffc00f08947 */ /* 0x004fea000383ffff */
[----:B------:R-:W-:Y:S05]  /*137e0*/  BRA `(.L_x_13656) ;  /* 0xffffffe000e07947 */ /* 0x000fea000383ffff */
.L_x_13603:
        /* <DEDUP_REMOVED lines=8> */
.L_x_13658:
[----:B------:R-:W-:Y:S05]  /*13870*/  BSYNC B0 ;  /* 0x0000000000007941 */ /* 0x000fea0003800000 */
.L_x_13657:
[----:B------:R-:W-:Y:S05]  /*13880*/  BRA `(.L_x_13659) ;  /* 0xffffffe400807947 */ /* 0x000fea000383ffff */
.L_x_13606:
[----:B-1----:R1:W2:Y:S02]  /*13890*/  SYNCS.PHASECHK.TRANS64.TRYWAIT P0, [R9+URZ+0x16820], R0 ;  /* 0x01682000090075a7 */ /* 0x0022a4000800017f */
[----:B--2---:R-:W-:Y:S05]  /*138a0*/  @!P0 NANOSLEEP.SYNCS 0x989680 ;  /* 0x009896800000895d */ /* 0x004fea0003900000 */
[----:B------:R-:W2:Y:S02]  /*138b0*/  @!P0 SYNCS.PHASECHK.TRANS64 P0, [R9+URZ+0x16820], R0 ;  /* 0x01682000090085a7 */ /* 0x000ea4000800007f */
[----:B--2---:R-:W-:Y:S05]  /*138c0*/  @!P0 BRA `(.L_x_13606) ;  /* 0xfffffffc00f08947 */ /* 0x004fea000383ffff */
[----:B------:R-:W-:Y:S05]  /*138d0*/  BRA `(.L_x_13660) ;  /* 0xffffffe400c47947 */ /* 0x000fea000383ffff */
.L_x_13607:
        /* <DEDUP_REMOVED lines=11> */
.L_x_13662:
[----:B------:R-:W-:Y:S05]  /*13990*/  BSYNC B0 ;  /* 0x0000000000007941 */ /* 0x000fea0003800000 */
.L_x_13661:
[----:B------:R-:W-:Y:S05]  /*139a0*/  BRA `(.L_x_13663) ;  /* 0xffffffe400ac7947 */ /* 0x000fea000383ffff */
.L_x_13610:
[----:B------:R-:W-:Y:S01]  /*139b0*/  BSSY B1, `(.L_x_13664) ;  /* 0x0000006000017945 */ /* 0x000fe20003800000 */
[----:B------:R-:W-:-:S07]  /*139c0*/  IMAD.MOV.U32 R15, RZ, RZ, -0x1 ;  /* 0xffffffffff0f7424 */ /* 0x000fce00078e00ff */
[----:B01----:R-:W-:Y:S05]  /*139d0*/  WARPSYNC.COLLECTIVE R15, `(.L_x_13665) ;  /* 0x000000000f0c7348 */ /* 0x003fea0003c00000 */
[----:B------:R-:W-:Y:S02]  /*139e0*/  ELECT P6, UR62, PT ;  /* 0x00000000003e782f */ /* 0x000fe400038c0000 */
[----:B------:R-:W-:Y:S01]  /*139f0*/  MOV R14, UR62 ;  /* 0x0000003e000e7c02 */ /* 0x000fe20008000f00 */
[----:B01----:R-:W-:Y:S10]  /*13a00*/  ENDCOLLECTIVE ;  /* 0x000000000000791b */ /* 0x003ff40003800000 */
.L_x_13665:
[----:B------:R-:W-:Y:S05]  /*13a10*/  BSYNC B1 ;  /* 0x0000000000017941 */ /* 0x000fea0003800000 */
.L_x_13664:
[----:B------:R-:W-:Y:S05]  /*13a20*/  BRA `(.L_x_13666) ;  /* 0xffffffe400a47947 */ /* 0x000fea000383ffff */
.L_x_13612:
[----:B-1----:R1:W2:Y:S02]  /*13a30*/  SYNCS.PHASECHK.TRANS64.TRYWAIT P0, [R7+URZ], R2 ;  /* 0x00000002070075a7 */ /* 0x0022a4000800017f */
[----:B--2---:R-:W-:Y:S05]  /*13a40*/  @!P0 NANOSLEEP.SYNCS 0x989680 ;  /* 0x009896800000895d */ /* 0x004fea0003900000 */
[----:B------:R-:W2:Y:S02]  /*13a50*/  @!P0 SYNCS.PHASECHK.TRANS64 P0, [R7+URZ], R2 ;  /* 0x00000002070085a7 */ /* 0x000ea4000800007f */
[----:B--2---:R-:W-:Y:S05]  /*13a60*/  @!P0 BRA `(.L_x_13612) ;  /* 0xfffffffc00f08947 */ /* 0x004fea000383ffff */
[----:B------:R-:W-:Y:S05]  /*13a70*/  BRA `(.L_x_13667) ;  /* 0xffffffe400d87947 */ /* 0x000fea000383ffff */
.L_x_13613:
[----:B--2---:R2:W3:Y:S02]  /*13a80*/  SYNCS.PHASECHK.TRANS64.TRYWAIT P0, [R3+URZ], R0 ;  /* 0x00000000030075a7 */ /* 0x0044e4000800017f */
[----:B---3--:R-:W-:Y:S05]  /*13a90*/  @!P0 NANOSLEEP.SYNCS 0x989680 ;  /* 0x009896800000895d */ /* 0x008fea0003900000 */
[----:B------:R-:W3:Y:S02]  /*13aa0*/  @!P0 SYNCS.PHASECHK.TRANS64 P0, [R3+URZ], R0 ;  /* 0x00000000030085a7 */ /* 0x000ee4000800007f */
[----:B---3--:R-:W-:Y:S05]  /*13ab0*/  @!P0 BRA `(.L_x_13613) ;  /* 0xfffffffc00f08947 */ /* 0x008fea000383ffff */
[----:B------:R-:W-:Y:S05]  /*13ac0*/  BRA `(.L_x_13668) ;  /* 0xffffffe400cc7947 */ /* 0x000fea000383ffff */
.L_x_13615:
[----:B--2---:R2:W3:Y:S02]  /*13ad0*/  SYNCS.PHASECHK.TRANS64.TRYWAIT P0, [R5+URZ], R2 ;  /* 0x00000002050075a7 */ /* 0x0044e4000800017f */
[----:B---3--:R-:W-:Y:S05]  /*13ae0*/  @!P0 NANOSLEEP.SYNCS 0x989680 ;  /* 0x009896800000895d */ /* 0x008fea0003900000 */
[----:B------:R-:W3:Y:S02]  /*13af0*/  @!P0 SYNCS.PHASECHK.TRANS64 P0, [R5+URZ], R2 ;  /* 0x00000002050085a7 */ /* 0x000ee4000800007f */
[----:B---3--:R-:W-:Y:S05]  /*13b00*/  @!P0 BRA `(.L_x_13615) ;  /* 0xfffffffc00f08947 */ /* 0x008fea000383ffff */
[----:B------:R-:W-:Y:S05]  /*13b10*/  BRA `(.L_x_13669) ;  /* 0xffffffe400d07947 */ /* 0x000fea000383ffff */
.L_x_13670:
        /* <DEDUP_REMOVED lines=14> */
.L_x_15335:


//--------------------- .text._ZN7cutlass13device_kernelIN5flash11enable_sm90INS1_16FlashAttnFwdSm90INS1_25CollectiveMainloopFwdSm90ILi2EN4cute5tupleIJNS5_1CILi1EEES8_S8_EEENS6_IJNS7_ILi192EEENS7_ILi128EEENS7_ILi64EEEEEELi64ENS_6half_tEfNS_4arch4Sm90ELb0ELb1ELb0ELb1ELb0ELb0ELb0ELb1ELb1ELb1ELb0ELb0EEENS1_21CollectiveEpilogueFwdINS6_IJSA_SC_SB_EEES9_SE_SG_Li384ELb1ELb1ELb0ELb0EEENS1_36VarlenDynamicPersistentTileSchedulerILi192ELi128ELi384ELi128ELb0ELb1ELb1ELb1ELb0ELb1EEEEEEEEEvNT_6ParamsE --------------------------
	.section	.text._ZN7cutlass13device_kernelIN5flash11enable_sm90INS1_16FlashAttnFwdSm90INS1_25CollectiveMainloopFwdSm90ILi2EN4cute5tupleIJNS5_1CILi1EEES8_S8_EEENS6_IJNS7_ILi192EEENS7_ILi128EEENS7_ILi64EEEEEELi64ENS_6half_tEfNS_4arch4Sm90ELb0ELb1ELb0ELb1ELb0ELb0ELb0ELb1ELb1ELb1ELb0ELb0EEENS1_21CollectiveEpilogueFwdINS6_IJSA_SC_SB_EEES9_SE_SG_Li384ELb1ELb1ELb0ELb0EEENS1_36VarlenDynamicPersistentTileSchedulerILi192ELi128ELi384ELi128ELb0ELb1ELb1ELb1ELb0ELb1EEEEEEEEEvNT_6ParamsE,"ax",@progbits
	.align	128
.text._ZN7cutlass13device_kernelIN5flash11enable_sm90INS1_16FlashAttnFwdSm90INS1_25CollectiveMainloopFwdSm90ILi2EN4cute5tupleIJNS5_1CILi1EEES8_S8_EEENS6_IJNS7_ILi192EEENS7_ILi128EEENS7_ILi64EEEEEELi64ENS_6half_tEfNS_4arch4Sm90ELb0ELb1ELb0ELb1ELb0ELb0ELb0ELb1ELb1ELb1ELb0ELb0EEENS1_21CollectiveEpilogueFwdINS6_IJSA_SC_SB_EEES9_SE_SG_Li384ELb1ELb1ELb0ELb0EEENS1_36VarlenDynamicPersistentTileSchedulerILi192ELi128ELi384ELi128ELb0ELb1ELb1ELb1ELb0ELb1EEEEEEEEEvNT_6ParamsE:
        .type           _ZN7cutlass13device_kernelIN5flash11enable_sm90INS1_16FlashAttnFwdSm90INS1_25CollectiveMainloopFwdSm90ILi2EN4cute5tupleIJNS5_1CILi1EEES8_S8_EEENS6_IJNS7_ILi192EEENS7_ILi128EEENS7_ILi64EEEEEELi64ENS_6half_tEfNS_4arch4Sm90ELb0ELb1ELb0ELb1ELb0ELb0ELb0ELb1ELb1ELb1ELb0ELb0EEENS1_21CollectiveEpilogueFwdINS6_IJSA_SC_SB_EEES9_SE_SG_Li384ELb1ELb1ELb0ELb0EEENS1_36VarlenDynamicPersistentTileSchedulerILi192ELi128ELi384ELi128ELb0ELb1ELb1ELb1ELb0ELb1EEEEEEEEEvNT_6ParamsE,@function
        .size           _ZN7cutlass13device_kernelIN5flash11enable_sm90INS1_16FlashAttnFwdSm90INS1_25CollectiveMainloopFwdSm90ILi2EN4cute5tupleIJNS5_1CILi1EEES8_S8_EEENS6_IJNS7_ILi192EEENS7_ILi128EEENS7_ILi64EEEEEELi64ENS_6half_tEfNS_4arch4Sm90ELb0ELb1ELb0ELb1ELb0ELb0ELb0ELb1ELb1ELb1ELb0ELb0EEENS1_21CollectiveEpilogueFwdINS6_IJSA_SC_SB_EEES9_SE_SG_Li384ELb1ELb1ELb0ELb0EEENS1_36VarlenDynamicPersistentTileSchedulerILi192ELi128ELi384ELi128ELb0ELb1ELb1ELb1ELb0ELb1EEEEEEEEEvNT_6ParamsE,(.L_x_15336 - _ZN7cutlass13device_kernelIN5flash11enable_sm90INS1_16FlashAttnFwdSm90INS1_25CollectiveMainloopFwdSm90ILi2EN4cute5tupleIJNS5_1CILi1EEES8_S8_EEENS6_IJNS7_ILi192EEENS7_ILi128EEENS7_ILi64EEEEEELi64ENS_6half_tEfNS_4arch4Sm90ELb0ELb1ELb0ELb1ELb0ELb0ELb0ELb1ELb1ELb1ELb0ELb0EEENS1_21CollectiveEpilogueFwdINS6_IJSA_SC_SB_EEES9_SE_SG_Li384ELb1ELb1ELb0ELb0EEENS1_36VarlenDynamicPersistentTileSchedulerILi192ELi128ELi384ELi128ELb0ELb1ELb1ELb1ELb0ELb1EEEEEEEEEvNT_6ParamsE)
        .other          _ZN7cutlass13device_kernelIN5flash11enable_sm90INS1_16FlashAttnFwdSm90INS1_25CollectiveMainloopFwdSm90ILi2EN4cute5tupleIJNS5_1CILi1EEES8_S8_EEENS6_IJNS7_ILi192EEENS7_ILi128EEENS7_ILi64EEEEEELi64ENS_6half_tEfNS_4arch4Sm90ELb0ELb1ELb0ELb1ELb0ELb0ELb0ELb1ELb1ELb1ELb0ELb0EEENS1_21CollectiveEpilogueFwdINS6_IJSA_SC_SB_EEES9_SE_SG_Li384ELb1ELb1ELb0ELb0EEENS1_36VarlenDynamicPersistentTileSchedulerILi192ELi128ELi384ELi128ELb0ELb1ELb1ELb1ELb0ELb1EEEEEEEEEvNT_6ParamsE,@"STO_CUDA_ENTRY STV_DEFAULT"
_ZN7cutlass13device_kernelIN5flash11enable_sm90INS1_16FlashAttnFwdSm90INS1_25CollectiveMainloopFwdSm90ILi2EN4cute5tupleIJNS5_1CILi1EEES8_S8_EEENS6_IJNS7_ILi192EEENS7_ILi128EEENS7_ILi64EEEEEELi64ENS_6half_tEfNS_4arch4Sm90ELb0ELb1ELb0ELb1ELb0ELb0ELb0ELb1ELb1ELb1ELb0ELb0EEENS1_21CollectiveEpilogueFwdINS6_IJSA_SC_SB_EEES9_SE_SG_Li384ELb1ELb1ELb0ELb0EEENS1_36VarlenDynamicPersistentTileSchedulerILi192ELi128ELi384ELi128ELb0ELb1ELb1ELb1ELb0ELb1EEEEEEEEEvNT_6ParamsE:
        /* <DEDUP_REMOVED lines=18> */
.L_x_13672:
[----:B------:R-:W-:Y:S05]  /*0120*/  BSYNC B0 ;  /* 0x0000000000007941 */ /* 0x000fea0003800000 */
.L_x_13671:
        /* <DEDUP_REMOVED lines=41> */
.L_x_13673:
        /* <DEDUP_REMOVED lines=22> */
.L_x_13674:
        /* <DEDUP_REMOVED lines=18> */
.L_x_13675:
        /* <DEDUP_REMOVED lines=22> */
.L_x_13676:
        /* <DEDUP_REMOVED lines=22> */
.L_x_13677:
[----:B------:R-:W-:Y:S01]  /*0900*/  PLOP3.LUT P0, PT, PT, PT, UP0, 0x80, 0x0 ;  /* 0x000000000000781c */ /* 0x000fe20003f0f008 */
[----:B------:R-:W-:Y:S01]  /*0910*/  UMOV UR36, 0x1 ;  /* 0x0000000100247882 */ /* 0x000fe20000000000 */
[----:B------:R-:W-:Y:S01]  /*0920*/  NOP ;  /* 0x0000000000007918 */ /* 0x000fe20000000000 */
[----:B------:R-:W-:Y:S01]  /*0930*/  USEL UR36, UR36, 0x2, !UP0 ;  /* 0x0000000224247887 */ /* 0x000fe2000c000000 */
[----:B------:R-:W-:Y:S01]  /*0940*/  ULDC.64 UR50, c[0x0][0x208] ;  /* 0x0000820000327ab9 */ /* 0x000fe20000000a00 */
[----:B012-4-:R-:W-:Y:S08]  /*0950*/  BAR.SYNC.DEFER_BLOCKING 0x0 ;  /* 0x0000000000007b1d */ /* 0x017ff00000010000 */
[----:B------:R-:W-:Y:S05]  /*0960*/  @!P0 BRA `(.L_x_13678) ;  /* 0x000000dc00988947 */ /* 0x000fea0003800000 */
.L_x_13679:
        /* <DEDUP_REMOVED lines=30> */
[CC--:B------:R-:W-:Y:S01]  /*0b50*/  LEA.HI R2, R0.reuse, R157.reuse, RZ, 0x4 ;  /* 0x0000009d00027211 */ /* 0x0c0fe200078f20ff */
[----:B------:R-:W-:Y:S01]  /*0b60*/  IMAD.SHL.U32 R3, R3, 0x20, RZ ;  /* 0x0000002003037824 */ /* 0x000fe200078e00ff */
[----:B------:R-:W-:Y:S01]  /*0b70*/  LEA.HI R10, R0, R157, RZ, 0x2 ;  /* 0x0000009d000a7211 */ /* 0x000fe200078f10ff */
[C---:B------:R-:W-:Y:S01]  /*0b80*/  IMAD.IADD R152, R157.reuse, 0x1, -R152 ;  /* 0x000000019d987824 */ /* 0x040fe200078e0a98 */
[----:B------:R-:W-:Y:S02]  /*0b90*/  LOP3.LUT R4, R2, 0x3fffff0, RZ, 0xc0, !PT ;  /* 0x03fffff002047812 */ /* 0x000fe400078ec0ff */
[----:B------:R-:W-:Y:S02]  /*0ba0*/  SHF.R.S32.HI R5, RZ, 0x4, R2 ;  /* 0x00000004ff057819 */ /* 0x000fe40000011402 */
[----:B------:R-:W-:Y:S01]  /*0bb0*/  SHF.R.S32.HI R7, RZ, 0x1f, R152 ;  /* 0x0000001fff077819 */ /* 0x000fe20000011498 */
[----:B------:R-:W-:Y:S01]  /*0bc0*/  IMAD.IADD R4, R157, 0x1, -R4 ;  /* 0x000000019d047824 */ /* 0x000fe200078e0a04 */
[----:B------:R-:W-:-:S02]  /*0bd0*/  LOP3.LUT R3, R3, 0xfffffc00, RZ, 0xc0, !PT ;  /* 0xfffffc0003037812 */ /* 0x000fc400078ec0ff */
[----:B------:R-:W-:Y:S02]  /*0be0*/  LEA.HI R6, R7, R152, RZ, 0x2 ;  /* 0x0000009807067211 */ /* 0x000fe400078f10ff */
[----:B------:R-:W-:Y:S01]  /*0bf0*/  LEA.HI R2, R2, R5, RZ, 0x1 ;  /* 0x0000000502027211 */ /* 0x000fe200078f08ff */
[----:B------:R-:W-:Y:S01]  /*0c00*/  IMAD R3, R4, 0x40, R3 ;  /* 0x0000004004037824 */ /* 0x000fe200078e0203 */
[--C-:B------:R-:W-:Y:S02]  /*0c10*/  SHF.R.S32.HI R8, RZ, 0x2, R6.reuse ;  /* 0x00000002ff087819 */ /* 0x100fe40000011406 */
[----:B------:R-:W-:Y:S02]  /*0c20*/  SHF.R.S32.HI R9, RZ, 0x1f, R6 ;  /* 0x0000001fff097819 */ /* 0x000fe40000011406 */
[----:B------:R-:W-:Y:S02]  /*0c30*/  SHF.R.S32.HI R153, RZ, 0x7, R153 ;  /* 0x00000007ff997819 */ /* 0x000fe40000011499 */
[----:B------:R-:W-:-:S02]  /*0c40*/  LOP3.LUT R10, R10, 0xfffffffc, RZ, 0xc0, !PT ;  /* 0xfffffffc0a0a7812 */ /* 0x000fc400078ec0ff */
[----:B------:R-:W-:Y:S01]  /*0c50*/  LEA.HI R9, R9, R8, RZ, 0x3 ;  /* 0x0000000809097211 */ /* 0x000fe200078f18ff */
[----:B------:R-:W-:Y:S01]  /*0c60*/  IMAD.HI R4, R153, 0x55555556, RZ ;  /* 0x5555555699047827 */ /* 0x000fe200078e02ff */
[----:B------:R-:W-:Y:S02]  /*0c70*/  LOP3.LUT R2, R2, 0x1ffffffe, RZ, 0xc0, !PT ;  /* 0x1ffffffe02027812 */ /* 0x000fe400078ec0ff */
[----:B------:R-:W-:Y:S01]  /*0c80*/  LEA.HI R0, R0, R157, RZ, 0x3 ;  /* 0x0000009d00007211 */ /* 0x000fe200078f18ff */
[----:B------:R-:W-:Y:S01]  /*0c90*/  IMAD.IADD R10, R157, 0x1, -R10 ;  /* 0x000000019d0a7824 */ /* 0x000fe200078e0a0a */
[----:B------:R-:W-:Y:S01]  /*0ca0*/  LOP3.LUT R9, R9, 0xfffffff8, RZ, 0xc0, !PT ;  /* 0xfffffff809097812 */ /* 0x000fe200078ec0ff */
[----:B------:R-:W-:Y:S01]  /*0cb0*/  IMAD.IADD R2, R5, 0x1, -R2 ;  /* 0x0000000105027824 */ /* 0x000fe200078e0a02 */
[----:B------:R-:W-:Y:S02]  /*0cc0*/  LEA.HI R7, R7, R152, RZ, 0x5 ;  /* 0x0000009807077211 */ /* 0x000fe400078f28ff */
[----:B------:R-:W-:Y:S01]  /*0cd0*/  LOP3.LUT R18, R0, 0xfffffff8, RZ, 0xc0, !PT ;  /* 0xfffffff800127812 */ /* 0x000fe200078ec0ff */
[----:B------:R-:W-:Y:S01]  /*0ce0*/  IMAD.IADD R8, R8, 0x1, -R9 ;  /* 0x0000000108087824 */ /* 0x000fe200078e0a09 */
[----:B------:R-:W-:Y:S01]  /*0cf0*/  LEA.HI R4, R4, R4, RZ, 0x1 ;  /* 0x0000000404047211 */ /* 0x000fe200078f08ff */
[----:B------:R-:W-:Y:S01]  /*0d00*/  IMAD R155, R2, 0x8, R3 ;  /* 0x00000008029b7824 */ /* 0x000fe200078e0203 */
[----:B------:R-:W-:Y:S01]  /*0d10*/  LEA.HI R5, R10, R10, RZ, 0x1 ;  /* 0x0000000a0a057211 */ /* 0x000fe200078f08ff */
[----:B------:R-:W-:Y:S01]  /*0d20*/  IMAD.IADD R18, R157, 0x1, -R18 ;  /* 0x000000019d127824 */ /* 0x000fe200078e0a12 */
[----:B------:R-:W-:Y:S01]  /*0d30*/  SHF.R.S32.HI R7, RZ, 0x5, R7 ;  /* 0x00000005ff077819 */ /* 0x000fe20000011407 */
[----:B------:R-:W-:Y:S01]  /*0d40*/  IMAD R4, R4, -0x3, R153 ;  /* 0xfffffffd04047824 */ /* 0x000fe200078e0299 */
[----:B------:R-:W-:Y:S01]  /*0d50*/  LOP3.LUT R5, R5, 0x1ffffffe, RZ, 0xc0, !PT ;  /* 0x1ffffffe05057812 */ /* 0x000fe200078ec0ff */
[----:B------:R-:W-:Y:S01]  /*0d60*/  IMAD.SHL.U32 R19, R18, 0x8, RZ ;  /* 0x0000000812137824 */ /* 0x000fe200078e00ff */
[----:B------:R-:W-:Y:S01]  /*0d70*/  LOP3.LUT R3, R6, 0x7ffffffc, RZ, 0xc0, !PT ;  /* 0x7ffffffc06037812 */ /* 0x000fe200078ec0ff */
[----:B------:R-:W-:Y:S01]  /*0d80*/  IMAD R7, R7, 0x10, R8 ;  /* 0x0000001007077824 */ /* 0x000fe200078e0208 */
[----:B------:R-:W-:Y:S01]  /*0d90*/  SHF.R.S32.HI R23, RZ, 0x3, R0 ;  /* 0x00000003ff177819 */ /* 0x000fe20000011400 */
[----:B------:R-:W-:Y:S01]  /*0da0*/  IMAD.IADD R5, R10, 0x1, -R5 ;  /* 0x000000010a057824 */ /* 0x000fe200078e0a05 */
[----:B------:R-:W-:Y:S01]  /*0db0*/  SHF.R.S32.HI R156, RZ, 0x1f, R19 ;  /* 0x0000001fff9c7819 */ /* 0x000fe20000011413 */
[----:B------:R-:W-:-:S02]  /*0dc0*/  IMAD R154, R4, 0x40, R7 ;  /* 0x00000040049a7824 */ /* 0x000fc400078e0207 */
[----:B------:R-:W-:Y:S02]  /*0dd0*/  IMAD.IADD R16, R152, 0x1, -R3 ;  /* 0x0000000198107824 */ /* 0x000fe400078e0a03 */
[----:B------:R-:W-:-:S07]  /*0de0*/  IMAD R17, R5, 0x8, R154 ;  /* 0x0000000805117824 */ /* 0x000fce00078e029a */
.L_x_13767:
        /* <DEDUP_REMOVED lines=12> */
[----:B012---:R-:W-:Y:S02]  /*0eb0*/  IMAD.U32 R2, RZ, RZ, UR8 ;  /* 0x00000008ff027e24 */ /* 0x007fe4000f8e00ff */
[----:B------:R-:W-:Y:S01]  /*0ec0*/  IMAD.U32 R3, RZ, RZ, UR9 ;  /* 0x00000009ff037e24 */ /* 0x000fe2000f8e00ff */
[----:B------:R-:W-:-:S04]  /*0ed0*/  @UP1 UIMAD.WIDE UR8, UR6, 0x4, UR10 ;  /* 0x00000004060818a5 */ /* 0x000fc8000f8e020a */
[----:B------:R-:W2:Y:S02]  /*0ee0*/  @P0 LDG.E R2, desc[UR50][R2.64] ;  /* 0x0000003202020981 */ /* 0x000ea4000c1e1900 */
        /* <DEDUP_REMOVED lines=17> */
[----:B-----5:R-:W-:-:S14]  /*1000*/  @P2 BRA `(.L_x_13680) ;  /* 0x0000000000342947 */ /* 0x020fdc0003800000 */
        /* <DEDUP_REMOVED lines=13> */
.L_x_13680:
        /* <DEDUP_REMOVED lines=9> */
.L_x_13681:
        /* <DEDUP_REMOVED lines=13> */
.L_x_13682:
        /* <DEDUP_REMOVED lines=27> */
.L_x_13684:
[----:B------:R-:W-:-:S11]  /*13f0*/  UISETP.NE.AND UP1, UPT, UR5, 0x1, UPT ;  /* 0x000000010500788c */ /* 0x000fd6000bf25270 */
[----:B------:R-:W-:Y:S02]  /*1400*/  @UP1 ULDC.64 UR8, c[0x0][0x9e8] ;  /* 0x00027a0000081ab9 */ /* 0x000fe40000000a00 */
[----:B------:R-:W-:-:S04]  /*1410*/  UIMAD.WIDE.U32 UR6, UR4, UR8, URZ ;  /* 0x00000008040672a5 */ /* 0x000fc8000f8e003f */
[----:B------:R-:W-:-:S12]  /*1420*/  @UP1 USHF.R.U32.HI UR4, URZ, UR9, UR7 ;  /* 0x000000093f041299 */ /* 0x000fd80008011607 */
.L_x_13685:
[----:B------:R-:W-:-:S06]  /*1430*/  UIMAD UR4, UR4, UR5, UR5 ;  /* 0x00000005040472a4 */ /* 0x000fcc000f8e0205 */
[----:B------:R-:W-:-:S07]  /*1440*/  VIMNMX R0, R0, UR4, PT ;  /* 0x0000000400007c48 */ /* 0x000fce000bfe0100 */
.L_x_13683:
        /* <DEDUP_REMOVED lines=29> */
.L_x_13687:
[----:B------:R-:W-:-:S11]  /*1620*/  UISETP.NE.AND UP0, UPT, UR5, 0x1, UPT ;  /* 0x000000010500788c */ /* 0x000fd6000bf05270 */
[----:B------:R-:W-:Y:S02]  /*1630*/  @UP0 ULDC.64 UR10, c[0x0][0x9e8] ;  /* 0x00027a00000a0ab9 */ /* 0x000fe40000000a00 */
[----:B------:R-:W-:-:S04]  /*1640*/  UIMAD.WIDE.U32 UR6, UR4, UR10, URZ ;  /* 0x0000000a040672a5 */ /* 0x000fc8000f8e003f */
[----:B------:R-:W-:-:S12]  /*1650*/  @UP0 USHF.R.U32.HI UR4, URZ, UR11, UR7 ;  /* 0x0000000b3f040299 */ /* 0x000fd80008011607 */
.L_x_13688:
[----:B------:R-:W-:-:S04]  /*1660*/  UIMAD UR4, UR4, UR5, URZ ;  /* 0x00000005040472a4 */ /* 0x000fc8000f8e023f */
[----:B------:R-:W-:-:S04]  /*1670*/  UISETP.LT.AND UP0, UPT, UR9, UR4, UPT ;  /* 0x000000040900728c */ /* 0x000fc8000bf01270 */
[----:B------:R-:W-:-:S12]  /*1680*/  USEL UR9, UR9, UR4, !UP0 ;  /* 0x0000000409097287 */ /* 0x000fd8000c000000 */
.L_x_13686:
        /* <DEDUP_REMOVED lines=13> */
[----:B------:R-:W-:Y:S01]  /*1760*/  CS2R R12, SRZ ;  /* 0x00000000000c7805 */ /* 0x000fe2000001ff00 */
[----:B------:R-:W-:Y:S01]  /*1770*/  IMAD.MOV.U32 R106, RZ, RZ, RZ ;  /* 0x000000ffff6a7224 */ /* 0x000fe200078e00ff */
[----:B------:R-:W-:Y:S01]  /*1780*/  CS2R R102, SRZ ;  /* 0x0000000000667805 */ /* 0x000fe2000001ff00 */
[----:B------:R-:W-:Y:S01]  /*1790*/  USEL UR43, URZ, UR4, !UP0 ;  /* 0x000000043f2b7287 */ /* 0x000fe2000c000000 */
[----:B------:R-:W-:Y:S01]  /*17a0*/  IMAD.MOV.U32 R27, RZ, RZ, RZ ;  /* 0x000000ffff1b7224 */ /* 0x000fe200078e00ff */
[----:B------:R-:W-:-:S02]  /*17b0*/  CS2R R100, SRZ ;  /* 0x0000000000647805 */ /* 0x000fc4000001ff00 */
[----:B------:R-:W-:Y:S02]  /*17c0*/  CS2R R98, SRZ ;  /* 0x0000000000627805 */ /* 0x000fe4000001ff00 */
[----:B------:R-:W-:Y:S02]  /*17d0*/  CS2R R96, SRZ ;  /* 0x0000000000607805 */ /* 0x000fe4000001ff00 */
[----:B------:R-:W-:Y:S02]  /*17e0*/  CS2R R94, SRZ ;  /* 0x00000000005e7805 */ /* 0x000fe4000001ff00 */
[----:B------:R-:W-:Y:S02]  /*17f0*/  ISETP.GT.AND P1, PT, R88, UR43, PT ;  /* 0x0000002b58007c0c */ /* 0x000fe4000bf24270 */
[----:B------:R-:W-:Y:S02]  /*1800*/  CS2R R92, SRZ ;  /* 0x00000000005c7805 */ /* 0x000fe4000001ff00 */
[----:B------:R-:W-:Y:S01]  /*1810*/  CS2R R90, SRZ ;  /* 0x00000000005a7805 */ /* 0x000fe2000001ff00 */
[----:B------:R-:W-:-:S08]  /*1820*/  IMAD.MOV.U32 R89, RZ, RZ, RZ ;  /* 0x000000ffff597224 */ /* 0x000fd000078e00ff */
        /* <DEDUP_REMOVED lines=32> */
.L_x_13690:
        /* <DEDUP_REMOVED lines=9> */
.L_x_13888:
[----:B------:R-:W-:Y:S05]  /*1ac0*/  @!P0 BRA `(.L_x_13692) ;  /* 0x0000000000048947 */ /* 0x000fea0003800000 */
[----:B------:R-:W-:Y:S01]  /*1ad0*/  BPT.TRAP 0x1 ;  /* 0x000000040000795c */ /* 0x000fe20000300000 */
.L_x_13692:
[----:B------:R-:W-:Y:S02]  /*1ae0*/  IMAD.U32 R5, RZ, RZ, UR37 ;  /* 0x00000025ff057e24 */ /* 0x000fe4000f8e00ff */
[----:B0-----:R-:W-:-:S03]  /*1af0*/  IMAD.U32 R0, RZ, RZ, UR46 ;  /* 0x0000002eff007e24 */ /* 0x001fc6000f8e00ff */
[----:B------:R-:W-:Y:S02]  /*1b00*/  LEA R5, R5, UR45, 0x3 ;  /* 0x0000002d05057c11 */ /* 0x000fe4000f8e18ff */
[----:B------:R-:W-:-:S04]  /*1b10*/  SHF.L.U32 R0, R0, 0x1f, RZ ;  /* 0x0000001f00007819 */ /* 0x000fc800000006ff */
[----:B------:R0:W1:Y:S01]  /*1b20*/  SYNCS.PHASECHK.TRANS64.TRYWAIT P2, [R5+URZ+0x16830], R0 ;  /* 0x01683000050075a7 */ /* 0x000062000804017f */
[----:B------:R-:W-:Y:S05]  /*1b30*/  @!P0 BRA `(.L_x_13693) ;  /* 0x0000000000048947 */ /* 0x000fea0003800000 */
[----:B------:R-:W-:Y:S01]  /*1b40*/  BPT.TRAP 0x1 ;  /* 0x000000040000795c */ /* 0x000fe20000300000 */
.L_x_13693:
[----:B------:R-:W2:Y:S02]  /*1b50*/  S2R R2, SR_TID.X ;  /* 0x0000000000027919 */ /* 0x000ea40000002100 */
[----:B--2---:R-:W-:Y:S01]  /*1b60*/  LOP3.LUT P1, RZ, R2, 0x7f, RZ, 0xc0, !PT ;  /* 0x0000007f02ff7812 */ /* 0x004fe2000782c0ff */
[----:B-1----:R-:W-:-:S12]  /*1b70*/  @P2 BRA `(.L_x_13694) ;  /* 0x0000000000082947 */ /* 0x002fd80003800000 */
[----:B------:R-:W1:Y:S02]  /*1b80*/  SYNCS.PHASECHK.TRANS64.TRYWAIT P2, [R5+URZ+0x16830], R0 ;  /* 0x01683000050075a7 */ /* 0x000e64000804017f */
[----:B-1----:R-:W-:Y:S05]  /*1b90*/  @!P2 BRA `(.L_x_13695) ;  /* 0x0000012400a0a947 */ /* 0x002fea0003800000 */
.L_x_13694:
        /* <DEDUP_REMOVED lines=79> */
.L_x_13698:
[----:B------:R-:W-:-:S06]  /*2090*/  UISETP.NE.AND UP2, UPT, UR7, 0x1, UPT ;  /* 0x000000010700788c */ /* 0x000fcc000bf45270 */
[----:B------:R-:W-:-:S05]  /*20a0*/  PLOP3.LUT P2, PT, PT, PT, UP2, 0x80, 0x0 ;  /* 0x000000000000781c */ /* 0x000fca0003f4f028 */
[----:B------:R-:W-:-:S08]  /*20b0*/  @UP2 ULDC.64 UR10, c[0x0][0x9e8] ;  /* 0x00027a00000a2ab9 */ /* 0x000fd00000000a00 */
[----:B------:R-:W-:-:S05]  /*20c0*/  @P2 IMAD.HI.U32 R5, R3, UR10, RZ ;  /* 0x0000000a03052c27 */ /* 0x000fca000f8e00ff */
[----:B------:R-:W-:-:S07]  /*20d0*/  @P2 SHF.R.U32.HI R3, RZ, UR11, R5 ;  /* 0x0000000bff032c19 */ /* 0x000fce0008011605 */
.L_x_13699:
[----:B------:R-:W-:Y:S05]  /*20e0*/  BSYNC B0 ;  /* 0x0000000000007941 */ /* 0x000fea0003800000 */
.L_x_13697:
[----:B------:R-:W-:-:S04]  /*20f0*/  IMAD R3, R3, UR7, -R8 ;  /* 0x0000000703037c24 */ /* 0x000fc8000f8e0a08 */
[----:B------:R-:W-:-:S05]  /*2100*/  IMAD R3, R16, -0x2, R3 ;  /* 0xfffffffe10037824 */ /* 0x000fca00078e0203 */
[----:B------:R-:W-:Y:S02]  /*2110*/  VIMNMX R2, R2, R3, !PT ;  /* 0x0000000302027248 */ /* 0x000fe40007fe0100 */
[----:B------:R-:W-:-:S07]  /*2120*/  VIADDMNMX R0, R3, UR7, R0, PT ;  /* 0x0000000703007c46 */ /* 0x000fce000b800100 */
.L_x_13696:
        /* <DEDUP_REMOVED lines=10> */
[----:B------:R-:W-:Y:S02]  /*21d0*/  FSEL R125, R29, -INF , !P3 ;  /* 0xff8000001d7d7808 */ /* 0x000fe40005800000 */
        /* <DEDUP_REMOVED lines=170> */
[----:B------:R-:W-:Y:S01]  /*2c80*/  ISETP.GE.AND P6, PT, R4, 0x7a, PT ;  /* 0x0000007a0400780c */ /* 0x000fe20003fc6270 */
[----:B0-----:R-:W-:-:S12]  /*2c90*/  IMAD.IADD R4, R12, 0x1, R3 ;  /* 0x000000010c047824 */ /* 0x001fd800078e0203 */
        /* <DEDUP_REMOVED lines=22> */
.L_x_13702:
[----:B------:R-:W-:-:S06]  /*2e00*/  UISETP.NE.AND UP2, UPT, UR7, 0x1, UPT ;  /* 0x000000010700788c */ /* 0x000fcc000bf45270 */
[----:B------:R-:W-:-:S05]  /*2e10*/  PLOP3.LUT P6, PT, PT, PT, UP2, 0x80, 0x0 ;  /* 0x000000000000781c */ /* 0x000fca0003fcf028 */
[----:B------:R-:W-:-:S08]  /*2e20*/  @UP2 ULDC.64 UR10, c[0x0][0x9e8] ;  /* 0x00027a00000a2ab9 */ /* 0x000fd00000000a00 */
[----:B------:R-:W-:Y:S01]  /*2e30*/  @P6 IMAD.HI.U32 R3, R0, UR10, RZ ;  /* 0x0000000a00036c27 */ /* 0x000fe2000f8e00ff */
[----:B------:R-:W-:-:S13]  /*2e40*/  PLOP3.LUT P6, PT, PT, PT, UP2, 0x80, 0x0 ;  /* 0x000000000000781c */ /* 0x000fda0003fcf028 */
[----:B------:R-:W-:-:S07]  /*2e50*/  @P6 SHF.R.U32.HI R0, RZ, UR11, R3 ;  /* 0x0000000bff006c19 */ /* 0x000fce0008011603 */
.L_x_13703:
[----:B------:R-:W-:Y:S05]  /*2e60*/  BSYNC B0 ;  /* 0x0000000000007941 */ /* 0x000fea0003800000 */
.L_x_13701:
[----:B------:R-:W-:-:S04]  /*2e70*/  IMAD R3, R0, UR7, -R8 ;  /* 0x0000000700037c24 */ /* 0x000fc8000f8e0a08 */
[----:B------:R-:W-:-:S05]  /*2e80*/  IMAD R3, R16, -0x2, R3 ;  /* 0xfffffffe10037824 */ /* 0x000fca00078e0203 */
[----:B------:R-:W-:Y:S02]  /*2e90*/  VIMNMX R4, R4, R3, !PT ;  /* 0x0000000304047248 */ /* 0x000fe40007fe0100 */
[----:B------:R-:W-:-:S07]  /*2ea0*/  VIADDMNMX R2, R3, UR7, R2, PT ;  /* 0x0000000703027c46 */ /* 0x000fce000b800102 */
.L_x_13700:
[----:B------:R-:W-:Y:S01]  /*2eb0*/  ISETP.GT.AND P2, PT, R4, 0x1, !P2 ;  /* 0x000000010400780c */ /* 0x000fe20005744270 */
[----:B------:R-:W-:Y:S01]  /*2ec0*/  ULDC UR10, c[0x0][0x988] ;  /* 0x00026200000a7ab9 */ /* 0x000fe20000000800 */
[----:B------:R-:W-:Y:S01]  /*2ed0*/  LOP3.LUT P6, RZ, R14, 0x8, RZ, 0xc0, !PT ;  /* 0x000000080eff7812 */ /* 0x000fe200078cc0ff */
[----:B------:R-:W-:Y:S01]  /*2ee0*/  @UP0 ULDC UR15, c[0x0][0x450] ;  /* 0x00011400000f0ab9 */ /* 0x000fe20000000800 */
[----:B------:R-:W-:Y:S01]  /*2ef0*/  ISETP.LT.OR P2, PT, R2, 0x2, P2 ;  /* 0x000000020200780c */ /* 0x000fe20001741670 */
[----:B------:R-:W-:Y:S01]  /*2f00*/  UMOV UR14, UR41 ;  /* 0x00000029000e7c82 */ /* 0x000fe20008000000 */
        /* <DEDUP_REMOVED lines=16> */
[----:B------:R-:W-:Y:S02]  /*3010*/  ISETP.GT.AND P2, PT, R4, 0x10, !P6 ;  /* 0x000000100400780c */ /* 0x000fe40007744270 */
[----:B------:R-:W-:Y:S02]  /*3020*/  FMNMX.FTZ R0, R109, R0, !PT ;  /* 0x000000006d007209 */ /* 0x000fe40007810000 */
        /* <DEDUP_REMOVED lines=55> */
[----:B------:R-:W-:Y:S01]  /*33a0*/  FMNMX.FTZ R8, R85, R0, !PT ;  /* 0x0000000055087209 */ /* 0x000fe20007810000 */
[----:B------:R-:W-:Y:S01]  /*33b0*/  IMAD.U32 R0, RZ, RZ, UR10 ;  /* 0x0000000aff007e24 */ /* 0x000fe2000f8e00ff */
[----:B------:R-:W-:Y:S01]  /*33c0*/  ISETP.LT.OR P2, PT, R2, 0x31, P2 ;  /* 0x000000310200780c */ /* 0x000fe20001741670 */
[----:B------:R-:W-:Y:S01]  /*33d0*/  @UP0 ULDC UR10, c[0x0][0x44c] ;  /* 0x00011300000a0ab9 */ /* 0x000fe20000000800 */
[----:B------:R-:W-:Y:S01]  /*33e0*/  ISETP.GT.AND P3, PT, R4, 0x70, !P3 ;  /* 0x000000700400780c */ /* 0x000fe20005f64270 */
[----:B------:R-:W0:Y:S01]  /*33f0*/  SHFL.BFLY PT, R3, R8, 0x2, 0x1f ;  /* 0x0c401f0008037f89 */ /* 0x000e2200000e0000 */
[----:B------:R-:W-:Y:S01]  /*3400*/  FSEL R39, R50, -INF , !P2 ;  /* 0xff80000032277808 */ /* 0x000fe20005000000 */
[----:B------:R-:W-:Y:S01]  /*3410*/  UIMAD.WIDE.U32 UR10, UR41, UR10, URZ ;  /* 0x0000000a290a72a5 */ /* 0x000fe2000f8e003f */
[----:B------:R-:W-:-:S02]  /*3420*/  LOP3.LUT P2, RZ, R14, 0x20000, RZ, 0xc0, !PT ;  /* 0x000200000eff7812 */ /* 0x000fc4000784c0ff */
[C---:B------:R-:W-:Y:S01]  /*3430*/  ISETP.GT.AND P4, PT, R4.reuse, 0x71, !P4 ;  /* 0x000000710400780c */ /* 0x040fe20006784270 */
[----:B------:R-:W-:Y:S01]  /*3440*/  @UP0 USHF.R.U32.HI UR14, URZ, UR15, UR11 ;  /* 0x0000000f3f0e0299 */ /* 0x000fe2000801160b */
[----:B------:R-:W-:Y:S02]  /*3450*/  ISETP.GT.AND P2, PT, R4, 0x31, !P2 ;  /* 0x000000310400780c */ /* 0x000fe40005744270 */
[C---:B------:R-:W-:Y:S01]  /*3460*/  ISETP.LT.OR P3, PT, R2.reuse, 0x71, P3 ;  /* 0x000000710200780c */ /* 0x040fe20001f61670 */
[----:B------:R-:W-:Y:S01]  /*3470*/  UIADD3 UR49, UR49, UR14, URZ ;  /* 0x0000000e31317290 */ /* 0x000fe2000fffe03f */
[----:B------:R-:W-:Y:S02]  /*3480*/  ISETP.LT.OR P2, PT, R2, 0x32, P2 ;  /* 0x000000320200780c */ /* 0x000fe40001741670 */
[----:B------:R-:W-:Y:S01]  /*3490*/  ISETP.GT.AND P5, PT, R4, 0x78, !P5 ;  /* 0x000000780400780c */ /* 0x000fe20006fa4270 */
[----:B------:R-:W-:Y:S01]  /*34a0*/  UIADD3 UR6, UR49, UR6, URZ ;  /* 0x0000000631067290 */ /* 0x000fe2000fffe03f */
[----:B------:R-:W-:-:S02]  /*34b0*/  FSEL R51, R51, -INF , !P2 ;  /* 0xff80000033337808 */ /* 0x000fc40005000000 */
[----:B------:R-:W-:Y:S02]  /*34c0*/  LOP3.LUT P2, RZ, R14, 0x10000, RZ, 0xc0, !PT ;  /* 0x000100000eff7812 */ /* 0x000fe4000784c0ff */
[----:B------:R-:W-:Y:S02]  /*34d0*/  ISETP.LT.OR P4, PT, R2, 0x72, P4 ;  /* 0x000000720200780c */ /* 0x000fe40002781670 */
[----:B------:R-:W-:Y:S02]  /*34e0*/  ISETP.GT.AND P2, PT, R4, 0x38, !P2 ;  /* 0x000000380400780c */ /* 0x000fe40005744270 */
[C---:B------:R-:W-:Y:S02]  /*34f0*/  ISETP.LT.OR P5, PT, R2.reuse, 0x79, P5 ;  /* 0x000000790200780c */ /* 0x040fe40002fa1670 */
[----:B------:R-:W-:Y:S02]  /*3500*/  ISETP.LT.OR P2, PT, R2, 0x39, P2 ;  /* 0x000000390200780c */ /* 0x000fe40001741670 */
[----:B0-----:R-:W-:-:S02]  /*3510*/  FMNMX.FTZ R10, R8, R3, !PT ;  /* 0x00000003080a7209 */ /* 0x001fc40007810000 */
[----:B------:R-:W-:Y:S02]  /*3520*/  FSEL R47, R54, -INF , !P2 ;  /* 0xff800000362f7808 */ /* 0x000fe40005000000 */
[----:B------:R-:W-:Y:S01]  /*3530*/  ISETP.GT.AND P2, PT, R4, 0x39, !P6 ;  /* 0x000000390400780c */ /* 0x000fe20007744270 */
[----:B------:R-:W0:Y:S01]  /*3540*/  SHFL.BFLY PT, R3, R10, 0x1, 0x1f ;  /* 0x0c201f000a037f89 */ /* 0x000e2200000e0000 */
[----:B------:R-:W-:Y:S02]  /*3550*/  LOP3.LUT P6, RZ, R14, 0x10, RZ, 0xc0, !PT ;  /* 0x000000100eff7812 */ /* 0x000fe400078cc0ff */
[----:B------:R-:W-:Y:S02]  /*3560*/  ISETP.LT.OR P2, PT, R2, 0x3a, P2 ;  /* 0x0000003a0200780c */ /* 0x000fe40001741670 */
[----:B------:R-:W-:Y:S02]  /*3570*/  FSEL R83, R83, -INF , !P4 ;  /* 0xff80000053537808 */ /* 0x000fe40006000000 */
[----:B------:R-:W-:-:S02]  /*3580*/  FSEL R55, R55, -INF , !P2 ;  /* 0xff80000037377808 */ /* 0x000fc40005000000 */
[----:B------:R-:W-:-:S04]  /*3590*/  LOP3.LUT P2, RZ, R14, 0x4000, RZ, 0xc0, !PT ;  /* 0x000040000eff7812 */ /* 0x000fc8000784c0ff */
        /* <DEDUP_REMOVED lines=49> */
[-CC-:B------:R-:W-:Y:S01]  /*38b0*/  FFMA.FTZ R136, R105, R0.reuse, -R6.reuse ;  /* 0x0000000069887223 */ /* 0x180fe20000010806 */
[----:B------:R-:W-:Y:S01]  /*38c0*/  ISETP.LT.OR P2, PT, R2, 0x1, P2 ;  /* 0x000000010200780c */ /* 0x000fe20001741670 */
[-CC-:B------:R-:W-:Y:S01]  /*38d0*/  FFMA.FTZ R132, R25, R0.reuse, -R6.reuse ;  /* 0x0000000019847223 */ /* 0x180fe20000010806 */
[----:B------:R-:W-:Y:S01]  /*38e0*/  FSEL R105, R82, -INF , !P3 ;  /* 0xff80000052697808 */ /* 0x000fe20005800000 */
[-CC-:B------:R-:W-:Y:S01]  /*38f0*/  FFMA.FTZ R25, R57, R0.reuse, -R6.reuse ;  /* 0x0000000039197223 */ /* 0x180fe20000010806 */
[----:B------:R-:W-:Y:S01]  /*3900*/  FSEL R26, R26, -INF , !P2 ;  /* 0xff8000001a1a7808 */ /* 0x000fe20005000000 */
[-CC-:B------:R-:W-:Y:S01]  /*3910*/  FFMA.FTZ R134, R21, R0.reuse, -R6.reuse ;  /* 0x0000000015867223 */ /* 0x180fe20000010806 */
[----:B------:R-:W-:Y:S01]  /*3920*/  LOP3.LUT P2, RZ, R14, 0x4000000, RZ, 0xc0, !PT ;  /* 0x040000000eff7812 */ /* 0x000fe2000784c0ff */
[-CC-:B------:R-:W-:Y:S01]  /*3930*/  FFMA.FTZ R21, R61, R0.reuse, -R6.reuse ;  /* 0x000000003d157223 */ /* 0x180fe20000010806 */
        /* <DEDUP_REMOVED lines=13> */
[--C-:B------:R-:W-:Y:S01]  /*3a10*/  FFMA.FTZ R138, R103, R0, -R6.reuse ;  /* 0x00000000678a7223 */ /* 0x100fe20000010806 */
[----:B------:R-:W-:Y:S01]  /*3a20*/  ISETP.GT.AND P6, PT, R4, 0x79, !P6 ;  /* 0x000000790400780c */ /* 0x000fe200077c4270 */
[----:B------:R-:W0:Y:S01]  /*3a30*/  MUFU.EX2 R129, R129 ;  /* 0x0000008100817308 */ /* 0x000e220000000800 */
[----:B------:R-:W-:Y:S01]  /*3a40*/  FMNMX.FTZ R8, R97, R8, !PT ;  /* 0x0000000861087209 */ /* 0x000fe20007810000 */
[-CC-:B------:R-:W-:Y:S01]  /*3a50*/  FFMA.FTZ R128, R11, R0.reuse, -R6.reuse ;  /* 0x000000000b807223 */ /* 0x180fe20000010806 */
[----:B------:R-:W-:Y:S01]  /*3a60*/  ISETP.LT.OR P6, PT, R2, 0x7a, P6 ;  /* 0x0000007a0200780c */ /* 0x000fe200037c1670 */
[--C-:B------:R-:W-:Y:S01]  /*3a70*/  FFMA.FTZ R130, R13, R0, -R6.reuse ;  /* 0x000000000d827223 */ /* 0x100fe20000010806 */
[----:B------:R-:W-:Y:S01]  /*3a80*/  FMNMX.FTZ R8, R41, R8, !PT ;  /* 0x0000000829087209 */ /* 0x000fe20007810000 */
[--C-:B------:R-:W-:Y:S01]  /*3a90*/  FFMA.FTZ R124, R7, R0, -R6.reuse ;  /* 0x00000000077c7223 */ /* 0x100fe20000010806 */
[----:B------:R-:W-:Y:S01]  /*3aa0*/  FSEL R57, R86, -INF , !P5 ;  /* 0xff80000056397808 */ /* 0x000fe20006800000 */
[----:B------:R-:W1:Y:S01]  /*3ab0*/  MUFU.EX2 R150, R150 ;  /* 0x0000009600967308 */ /* 0x000e620000000800 */
[----:B------:R-:W-:Y:S01]  /*3ac0*/  FMNMX.FTZ R8, R95, R8, !PT ;  /* 0x000000085f087209 */ /* 0x000fe20007810000 */
[-CC-:B------:R-:W-:Y:S01]  /*3ad0*/  FFMA.FTZ R126, R9, R0.reuse, -R6.reuse ;  /* 0x00000000097e7223 */ /* 0x180fe20000010806 */
[----:B------:R-:W-:Y:S01]  /*3ae0*/  FSEL R87, R87, -INF , !P6 ;  /* 0xff80000057577808 */ /* 0x000fe20007000000 */
        /* <DEDUP_REMOVED lines=65> */
[----:B------:R-:W-:Y:S01]  /*3f00*/  MUFU.EX2 R11, R11 ;  /* 0x0000000b000b7308 */ /* 0x000fe20000000800 */
[----:B------:R-:W-:Y:S02]  /*3f10*/  FSEL R6, R4, RZ, P2 ;  /* 0x000000ff04067208 */ /* 0x000fe40001000000 */
[----:B------:R-:W-:-:S03]  /*3f20*/  PLOP3.LUT P2, PT, PT, PT, UP1, 0x40, 0x0 ;  /* 0x000000000000781c */ /* 0x000fc60003f4e818 */
[-CC-:B------:R-:W-:Y:S01]  /*3f30*/  FFMA.FTZ R145, R31, R0.reuse, -R6.reuse ;  /* 0x000000001f917223 */ /* 0x180fe20000010806 */
[----:B------:R-:W-:Y:S01]  /*3f40*/  FADD.FTZ R31, R148, R129 ;  /* 0x00000081941f7221 */ /* 0x000fe20000010000 */
[-CC-:B------:R-:W-:Y:S01]  /*3f50*/  FFMA.FTZ R149, R26, R0.reuse, -R6.reuse ;  /* 0x000000001a957223 */ /* 0x180fe20000010806 */
[-CC-:B------:R-:W-:Y:S01]  /*3f60*/  FFMA.FTZ R4, R101, R0.reuse, -R6.reuse ;  /* 0x0000000065047223 */ /* 0x180fe20000010806 */
[-CC-:B------:R-:W-:Y:S01]  /*3f70*/  FFMA.FTZ R151, R53, R0.reuse, -R6.reuse ;  /* 0x0000000035977223 */ /* 0x180fe20000010806 */
[----:B-1----:R-:W-:Y:S01]  /*3f80*/  FADD.FTZ R26, R150, R31 ;  /* 0x0000001f961a7221 */ /* 0x002fe20000010000 */
[-CC-:B------:R-:W-:Y:S01]  /*3f90*/  FFMA.FTZ R8, R99, R0.reuse, -R6.reuse ;  /* 0x0000000063087223 */ /* 0x180fe20000010806 */
[-C--:B------:R-:W-:Y:S01]  /*3fa0*/  FFMA.FTZ R10, R97, R0.reuse, -R6 ;  /* 0x00000000610a7223 */ /* 0x080fe20000010806 */
[----:B------:R-:W-:Y:S01]  /*3fb0*/  MUFU.EX2 R149, R149 ;  /* 0x0000009500957308 */ /* 0x000fe20000000800 */
[----:B--2---:R-:W-:Y:S01]  /*3fc0*/  FADD.FTZ R31, R125, R26 ;  /* 0x0000001a7d1f7221 */ /* 0x004fe20000010000 */
        /* <DEDUP_REMOVED lines=23> */
[----:B------:R-:W-:Y:S01]  /*4140*/  FADD.FTZ R31, R89, R30 ;  /* 0x0000001e591f7221 */ /* 0x000fe20000010000 */
[----:B0-----:R-:W-:Y:S01]  /*4150*/  FADD.FTZ R32, R149, R4 ;  /* 0x0000000495207221 */ /* 0x001fe20000010000 */
[-CC-:B------:R-:W-:Y:S01]  /*4160*/  FFMA.FTZ R71, R71, R0.reuse, -R6.reuse ;  /* 0x0000000047477223 */ /* 0x180fe20000010806 */
[-CC-:B------:R-:W-:Y:S01]  /*4170*/  FFMA.FTZ R119, R119, R0.reuse, -R6.reuse ;  /* 0x0000000077777223 */ /* 0x180fe20000010806 */
[----:B------:R-:W-:Y:S01]  /*4180*/  FADD.FTZ R30, R142, R31 ;  /* 0x0000001f8e1e7221 */ /* 0x000fe20000010000 */
[-CC-:B------:R-:W-:Y:S01]  /*4190*/  FFMA.FTZ R75, R75, R0.reuse, -R6.reuse ;  /* 0x000000004b4b7223 */ /* 0x180fe20000010806 */
[-C--:B------:R-:W-:Y:S01]  /*41a0*/  FFMA.FTZ R121, R121, R0.reuse, -R6 ;  /* 0x0000000079797223 */ /* 0x080fe20000010806 */
[----:B------:R-:W0:Y:S01]  /*41b0*/  MUFU.EX2 R145, R145 ;  /* 0x0000009100917308 */ /* 0x000e220000000800 */
[----:B------:R-:W-:Y:S01]  /*41c0*/  FADD.FTZ R31, R45, R30 ;  /* 0x0000001e2d1f7221 */ /* 0x000fe20000010000 */
[----:B-1----:R-:W-:Y:S01]  /*41d0*/  FADD.FTZ R29, R151, R32 ;  /* 0x00000020971d7221 */ /* 0x002fe20000010000 */
[-CC-:B------:R-:W-:Y:S01]  /*41e0*/  FFMA.FTZ R30, R63, R0.reuse, -R6.reuse ;  /* 0x000000003f1e7223 */ /* 0x180fe20000010806 */
[-CC-:B------:R-:W-:Y:S01]  /*41f0*/  FFMA.FTZ R79, R79, R0.reuse, -R6.reuse ;  /* 0x000000004f4f7223 */ /* 0x180fe20000010806 */
[----:B------:R-:W-:Y:S01]  /*4200*/  FADD.FTZ R34, R136, R31 ;  /* 0x0000001f88227221 */ /* 0x000fe20000010000 */
[-CC-:B------:R-:W-:Y:S01]  /*4210*/  FFMA.FTZ R105, R105, R0.reuse, -R6.reuse ;  /* 0x0000000069697223 */ /* 0x180fe20000010806 */
[-C--:B------:R-:W-:Y:S01]  /*4220*/  FFMA.FTZ R83, R83, R0.reuse, -R6 ;  /* 0x0000000053537223 */ /* 0x080fe20000010806 */
[----:B------:R-:W1:Y:S01]  /*4230*/  MUFU.EX2 R10, R10 ;  /* 0x0000000a000a7308 */ /* 0x000e620000000800 */
[C---:B--2---:R-:W-:Y:S01]  /*4240*/  FADD.FTZ R32, R8.reuse, R29 ;  /* 0x0000001d08207221 */ /* 0x044fe20000010000 */
[----:B------:R-:W-:Y:S01]  /*4250*/  FADD.FTZ R31, R49, R34 ;  /* 0x00000022311f7221 */ /* 0x000fe20000010000 */
[-CC-:B------:R-:W-:Y:S01]  /*4260*/  FFMA.FTZ R57, R57, R0.reuse, -R6.reuse ;  /* 0x0000000039397223 */ /* 0x180fe20000010806 */
[-C--:B------:R-:W-:Y:S01]  /*4270*/  FFMA.FTZ R87, R87, R0.reuse, -R6 ;  /* 0x0000000057577223 */ /* 0x080fe20000010806 */
[----:B------:R-:W-:Y:S01]  /*4280*/  F2FP.F16.F32.PACK_AB R151, R8, R151 ;  /* 0x000000970897723e */ /* 0x000fe200000000ff */
[----:B------:R-:W-:Y:S01]  /*4290*/  FADD.FTZ R36, R138, R31 ;  /* 0x0000001f8a247221 */ /* 0x000fe20000010000 */
[----:B------:R-:W-:Y:S01]  /*42a0*/  F2FP.F16.F32.PACK_AB R149, R4, R149 ;  /* 0x000000950495723e */ /* 0x000fe200000000ff */
[----:B------:R-:W2:Y:S01]  /*42b0*/  MUFU.EX2 R147, R147 ;  /* 0x0000009300937308 */ /* 0x000ea20000000800 */
[----:B0-----:R-:W-:Y:S01]  /*42c0*/  FADD.FTZ R29, R145, R32 ;  /* 0x00000020911d7221 */ /* 0x001fe20000010000 */
[----:B------:R-:W-:Y:S01]  /*42d0*/  FADD.FTZ R31, R103, R36 ;  /* 0x00000024671f7221 */ /* 0x000fe20000010000 */
[----:B------:R-:W-:Y:S01]  /*42e0*/  FFMA.FTZ R32, R117, R0, -R6 ;  /* 0x0000000075207223 */ /* 0x000fe20000010806 */
[----:B------:R-:W-:-:S02]  /*42f0*/  F2FP.F16.F32.PACK_AB R148, R129, R148 ;  /* 0x000000948194723e */ /* 0x000fc400000000ff */
[----:B------:R-:W-:Y:S01]  /*4300*/  FADD.FTZ R36, R132, R31 ;  /* 0x0000001f84247221 */ /* 0x000fe20000010000 */
[C---:B------:R-:W-:Y:S01]  /*4310*/  F2FP.F16.F32.PACK_AB R132, R25.reuse, R132 ;  /* 0x000000841984723e */ /* 0x040fe200000000ff */
[----:B------:R-:W0:Y:S01]  /*4320*/  MUFU.EX2 R12, R12 ;  /* 0x0000000c000c7308 */ /* 0x000e220000000800 */
[C---:B-1----:R-:W-:Y:S01]  /*4330*/  FADD.FTZ R34, R10.reuse, R29 ;  /* 0x0000001d0a227221 */ /* 0x042fe20000010000 */
        /* <DEDUP_REMOVED lines=11> */
[C---:B------:R-:W-:Y:S01]  /*43f0*/  F2FP.F16.F32.PACK_AB R128, R11.reuse, R128 ;  /* 0x000000800b80723e */ /* 0x040fe200000000ff */
[----:B------:R-:W2:Y:S01]  /*4400*/  MUFU.EX2 R14, R14 ;  /* 0x0000000e000e7308 */ /* 0x000ea20000000800 */
[----:B0-----:R-:W-:Y:S01]  /*4410*/  FADD.FTZ R34, R12, R29 ;  /* 0x0000001d0c227221 */ /* 0x001fe20000010000 */
[----:B------:R-:W-:Y:S01]  /*4420*/  FADD.FTZ R31, R11, R38 ;  /* 0x000000260b1f7221 */ /* 0x000fe20000010000 */
        /* <DEDUP_REMOVED lines=85> */
[----:B------:R-:W-:Y:S02]  /*4980*/  VIADD R4, R88, 0xfffffffe ;  /* 0xfffffffe58047836 */ /* 0x000fe40000000000 */
[----:B0-----:R-:W-:-:S04]  /*4990*/  FADD.FTZ R5, R57, R10 ;  /* 0x0000000a39057221 */ /* 0x001fc80000010000 */
[C---:B-1----:R-:W-:Y:S01]  /*49a0*/  FADD.FTZ R5, R8.reuse, R5 ;  /* 0x0000000508057221 */ /* 0x042fe20000010000 */
        /* <DEDUP_REMOVED lines=12> */
.L_x_13705:
[----:B------:R-:W-:-:S11]  /*4a70*/  UISETP.NE.AND UP2, UPT, UR7, 0x1, UPT ;  /* 0x000000010700788c */ /* 0x000fd6000bf45270 */
[----:B------:R-:W-:Y:S02]  /*4a80*/  @UP2 ULDC.64 UR18, c[0x0][0x9e8] ;  /* 0x00027a0000122ab9 */ /* 0x000fe40000000a00 */
[----:B------:R-:W-:-:S04]  /*4a90*/  UIMAD.WIDE.U32 UR10, UR14, UR18, URZ ;  /* 0x000000120e0a72a5 */ /* 0x000fc8000f8e003f */
[----:B------:R-:W-:-:S12]  /*4aa0*/  @UP2 USHF.R.U32.HI UR14, URZ, UR19, UR11 ;  /* 0x000000133f0e2299 */ /* 0x000fd8000801160b */
.L_x_13706:
[----:B------:R-:W-:-:S04]  /*4ab0*/  UIMAD UR7, UR14, UR7, UR7 ;  /* 0x000000070e0772a4 */ /* 0x000fc8000f8e0207 */
[----:B------:R-:W-:-:S04]  /*4ac0*/  UISETP.LT.AND UP2, UPT, UR6, UR7, UPT ;  /* 0x000000070600728c */ /* 0x000fc8000bf41270 */
[----:B------:R-:W-:-:S12]  /*4ad0*/  USEL UR6, UR6, UR7, UP2 ;  /* 0x0000000706067287 */ /* 0x000fd80009000000 */
.L_x_13704:
        /* <DEDUP_REMOVED lines=26> */
[----:B------:R-:W-:-:S05]  /*4c80*/  ULDC UR23, c[0x0][0x9e0] ;  /* 0x0002780000177ab9 */ /* 0x000fca0000000800 */
.L_x_13724:
        /* <DEDUP_REMOVED lines=9> */
.L_x_13709:
[----:B------:R-:W-:Y:S01]  /*4d20*/  ULEA UR6, UR25, UR45, 0x3 ;  /* 0x0000002d19067291 */ /* 0x000fe2000f8e183f */
[----:B------:R-:W-:-:S05]  /*4d30*/  IMAD.U32 R0, RZ, RZ, UR24 ;  /* 0x00000018ff007e24 */ /* 0x000fca000f8e00ff */
[----:B------:R-:W-:-:S04]  /*4d40*/  SHF.L.U32 R0, R0, 0x1f, RZ ;  /* 0x0000001f00007819 */ /* 0x000fc800000006ff */
[----:B------:R0:W1:Y:S01]  /*4d50*/  SYNCS.PHASECHK.TRANS64.TRYWAIT P2, [UR6+0x16830], R0 ;  /* 0x01683000ff0075a7 */ /* 0x0000620008040146 */
[----:B------:R-:W-:Y:S05]  /*4d60*/  @!P0 BRA `(.L_x_13710) ;  /* 0x0000000000048947 */ /* 0x000fea0003800000 */
[----:B------:R-:W-:Y:S01]  /*4d70*/  BPT.TRAP 0x1 ;  /* 0x000000040000795c */ /* 0x000fe20000300000 */
.L_x_13710:
[----:B-1----:R-:W-:Y:S05]  /*4d80*/  @P2 BRA `(.L_x_13708) ;  /* 0x0000000000082947 */ /* 0x002fea0003800000 */
[----:B------:R-:W1:Y:S02]  /*4d90*/  SYNCS.PHASECHK.TRANS64.TRYWAIT P2, [UR6+0x16830], R0 ;  /* 0x01683000ff0075a7 */ /* 0x000e640008040146 */
[----:B-1----:R-:W-:Y:S05]  /*4da0*/  @!P2 BRA `(.L_x_13711) ;  /* 0x000000f40030a947 */ /* 0x002fea0003800000 */
.L_x_13708:
        /* <DEDUP_REMOVED lines=25> */
.L_x_13713:
[----:B------:R-:W-:Y:S01]  /*4f40*/  ULEA UR6, UR37, UR45, 0x3 ;  /* 0x0000002d25067291 */ /* 0x000fe2000f8e183f */
[----:B------:R-:W-:-:S05]  /*4f50*/  IMAD.U32 R0, RZ, RZ, UR46 ;  /* 0x0000002eff007e24 */ /* 0x000fca000f8e00ff */
[----:B------:R-:W-:-:S04]  /*4f60*/  SHF.L.U32 R0, R0, 0x1f, RZ ;  /* 0x0000001f00007819 */ /* 0x000fc800000006ff */
[----:B------:R0:W1:Y:S01]  /*4f70*/  SYNCS.PHASECHK.TRANS64.TRYWAIT P2, [UR6+0x16850], R0 ;  /* 0x01685000ff0075a7 */ /* 0x0000620008040146 */
[----:B------:R-:W-:Y:S05]  /*4f80*/  @!P0 BRA `(.L_x_13714) ;  /* 0x0000000000048947 */ /* 0x000fea0003800000 */
[----:B------:R-:W-:Y:S01]  /*4f90*/  BPT.TRAP 0x1 ;  /* 0x000000040000795c */ /* 0x000fe20000300000 */
.L_x_13714:
[----:B-1----:R-:W-:Y:S05]  /*4fa0*/  @P2 BRA `(.L_x_13712) ;  /* 0x0000000000082947 */ /* 0x002fea0003800000 */
[----:B------:R-:W1:Y:S02]  /*4fb0*/  SYNCS.PHASECHK.TRANS64.TRYWAIT P2, [UR6+0x16850], R0 ;  /* 0x01685000ff0075a7 */ /* 0x000e640008040146 */
[----:B-1----:R-:W-:Y:S05]  /*4fc0*/  @!P2 BRA `(.L_x_13715) ;  /* 0x000000f000c0a947 */ /* 0x002fea0003800000 */
.L_x_13712:
[----:B------:R-:W-:Y:S01]  /*4fd0*/  UIADD3 UR6, UR45, 0x400, URZ ;  /* 0x000004002d067890 */ /* 0x000fe2000fffe03f */
[----:B------:R-:W-:Y:S01]  /*4fe0*/  WARPGROUP.ARRIVE ;  /* 0x00000000000079c5 */ /* 0x000fe20000000000 */
[----:B------:R-:W-:-:S05]  /*4ff0*/  UMOV UR7, 0x40000040 ;  /* 0x4000004000077882 */ /* 0x000fca0000000000 */
[----:B-1----:R-:W1:Y:S01]  /*5000*/  S2R R7, SR_TID.X ;  /* 0x0000000000077919 */ /* 0x002e620000002100 */
[----:B------:R-:W-:Y:S01]  /*5010*/  USHF.R.U32.HI UR6, URZ, 0x4, UR6 ;  /* 0x000000043f067899 */ /* 0x000fe20008011606 */
[----:B------:R-:W-:Y:S01]  /*5020*/  PLOP3.LUT P2, PT, PT, PT, UP0, 0x80, 0x0 ;  /* 0x000000000000781c */ /* 0x000fe20003f4f008 */
[----:B------:R-:W-:Y:S01]  /*5030*/  VIADD R11, R17, UR41 ;  /* 0x00000029110b7c36 */ /* 0x000fe20008000000 */
[----:B------:R-:W-:Y:S01]  /*5040*/  PLOP3.LUT P3, PT, PT, PT, UP0, 0x80, 0x0 ;  /* 0x000000000000781c */ /* 0x000fe20003f6f008 */
[----:B------:R-:W-:Y:S01]  /*5050*/  ULOP3.LUT UR6, UR6, 0x3fff, URZ, 0xc0, !UPT ;  /* 0x00003fff06067892 */ /* 0x000fe2000f8ec03f */
[----:B------:R-:W-:-:S03]  /*5060*/  IMAD.U32 R8, RZ, RZ, UR25 ;  /* 0x00000019ff087e24 */ /* 0x000fc6000f8e00ff */
[----:B------:R-:W-:Y:S02]  /*5070*/  ULEA UR10, UR37, UR6, 0xa ;  /* 0x00000006250a7291 */ /* 0x000fe4000f8e503f */
[----:B------:R-:W-:-:S05]  /*5080*/  @!P1 LEA R8, R8, UR45, 0x3 ;  /* 0x0000002d08089c11 */ /* 0x000fca000f8e18ff */
[----:B------:R-:W-:Y:S01]  /*5090*/  UMOV UR6, UR10 ;  /* 0x0000000a00067c82 */ /* 0x000fe20008000000 */
[----:B------:R-:W-:Y:S01]  /*50a0*/  @!P1 VIADD R8, R8, 0x16840 ;  /* 0x0001684008089836 */ /* 0x000fe20000000000 */
[----:B------:R-:W-:Y:S01]  /*50b0*/  HGMMA.64x64x16.F32 R88, R148, gdesc[UR4].tnspB, R88, gsb0 ;  /* 0x40e0000494587df0 */ /* 0x000fe20008000858 */
[----:B------:R-:W-:Y:S01]  /*50c0*/  UIADD3 UR6, UR10, 0x80, URZ ;  /* 0x000000800a067890 */ /* 0x000fe2000fffe03f */
[----:B------:R-:W-:Y:S02]  /*50d0*/  UMOV UR7, 0x40000040 ;  /* 0x4000004000077882 */ /* 0x000fe40000000000 */
        /* <DEDUP_REMOVED lines=34> */
[----:B------:R-:W-:Y:S02]  /*5300*/  @UP0 ULDC UR6, c[0x0][0x44c] ;  /* 0x0001130000060ab9 */ /* 0x000fe40000000800 */
[----:B0-----:R-:W-:Y:S01]  /*5310*/  @P2 IMAD.HI.U32 R0, R11, UR6, RZ ;  /* 0x000000060b002c27 */ /* 0x001fe2000f8e00ff */
[----:B------:R-:W-:Y:S01]  /*5320*/  @UP0 ULDC UR6, c[0x0][0x450] ;  /* 0x0001140000060ab9 */ /* 0x000fe20000000800 */
[----:B-1----:R-:W-:Y:S02]  /*5330*/  ISETP.GE.U32.AND P2, PT, R7, 0x180, PT ;  /* 0x000001800700780c */ /* 0x002fe40003f46070 */
[----:B------:R-:W-:Y:S01]  /*5340*/  VIADD R7, R22, 0x9 ;  /* 0x0000000916077836 */ /* 0x000fe20000000000 */
[----:B------:R-:W-:Y:S01]  /*5350*/  @P3 SHF.R.U32.HI R11, RZ, UR6, R0 ;  /* 0x00000006ff0b3c19 */ /* 0x000fe20008011600 */
[----:B------:R-:W-:Y:S01]  /*5360*/  IMAD.SHL.U32 R0, R4, 0x80, RZ ;  /* 0x0000008004007824 */ /* 0x000fe200078e00ff */
[----:B------:R-:W-:-:S02]  /*5370*/  ULOP3.LUT UR6, URZ, UR21, URZ, 0x33, !UPT ;  /* 0x000000153f067292 */ /* 0x000fc4000f8e333f */
[----:B------:R-:W-:Y:S01]  /*5380*/  SEL R7, R7, 0x9, !P2 ;  /* 0x0000000907077807 */ /* 0x000fe20005000000 */
[----:B------:R-:W0:Y:S01]  /*5390*/  SHFL.IDX PT, R13, R11, RZ, 0x1c1f ;  /* 0x001c1fff0b0d7589 */ /* 0x000e2200000e0000 */
[----:B------:R-:W-:Y:S02]  /*53a0*/  IADD3 R9, -R0, 0x1, RZ ;  /* 0x0000000100097810 */ /* 0x000fe40007ffe1ff */
[----:B------:R-:W-:-:S03]  /*53b0*/  PLOP3.LUT P2, PT, PT, PT, UP1, 0x40, 0x0 ;  /* 0x000000000000781c */ /* 0x000fc60003f4e818 */
        /* <DEDUP_REMOVED lines=24> */
.L_x_13718:
[----:B------:R-:W-:-:S05]  /*5540*/  IMAD.U32 R20, RZ, RZ, UR22 ;  /* 0x00000016ff147e24 */ /* 0x000fca000f8e00ff */
[----:B------:R-:W-:-:S13]  /*5550*/  ISETP.NE.AND P2, PT, R20, 0x1, PT ;  /* 0x000000011400780c */ /* 0x000fda0003f45270 */
[----:B------:R-:W0:Y:S02]  /*5560*/  @P2 LDC.64 R14, c[0x0][0x9e8] ;  /* 0x00027a00ff0e2b82 */ /* 0x000e240000000a00 */
[----:B0-----:R-:W-:-:S05]  /*5570*/  @P2 IMAD.HI.U32 R14, R7, R14, RZ ;  /* 0x0000000e070e2227 */ /* 0x001fca00078e00ff */
[----:B------:R-:W-:-:S07]  /*5580*/  @P2 SHF.R.U32.HI R7, RZ, R15, R14 ;  /* 0x0000000fff072219 */ /* 0x000fce000001160e */
.L_x_13719:
[----:B------:R-:W-:Y:S05]  /*5590*/  BSYNC B0 ;  /* 0x0000000000007941 */ /* 0x000fea0003800000 */
.L_x_13717:
[----:B------:R-:W-:-:S04]  /*55a0*/  IMAD R7, R7, R20, -R0 ;  /* 0x0000001407077224 */ /* 0x000fc800078e0a00 */
[----:B------:R-:W-:-:S05]  /*55b0*/  IMAD R7, R16, -0x2, R7 ;  /* 0xfffffffe10077824 */ /* 0x000fca00078e0207 */
[----:B------:R-:W-:Y:S02]  /*55c0*/  VIADDMNMX R9, R7, R20, R9, PT ;  /* 0x0000001407097246 */ /* 0x000fe40003800109 */
[----:B------:R-:W-:-:S07]  /*55d0*/  VIMNMX R8, R8, R7, !PT ;  /* 0x0000000708087248 */ /* 0x000fce0007fe0100 */
.L_x_13716:
[----:B------:R-:W-:Y:S01]  /*55e0*/  ISETP.GT.AND P2, PT, R4, -0x1, PT ;  /* 0xffffffff0400780c */ /* 0x000fe20003f44270 */
[----:B------:R0:W1:Y:S03]  /*55f0*/  SHFL.IDX PT, R141, R11, 0x1, 0x1c1f ;  /* 0x003c1f000b8d7f89 */ /* 0x00006600000e0000 */
        /* <DEDUP_REMOVED lines=9> */
[----:B0-----:R-:W-:-:S02]  /*5690*/  FSEL R11, R32, -INF , !P5 ;  /* 0xff800000200b7808 */ /* 0x001fc40006800000 */
[----:B------:R-:W-:Y:S01]  /*56a0*/  ISETP.GT.AND P5, PT, R8, 0x20, P2 ;  /* 0x000000200800780c */ /* 0x000fe200017a4270 */
[--C-:B-1----:R-:W-:Y:S01]  /*56b0*/  IMAD.IADD R10, R10, 0x1, R141.reuse ;  /* 0x000000010a0a7824 */ /* 0x102fe200078e028d */
        /* <DEDUP_REMOVED lines=101> */
.L_x_13722:
[----:B------:R-:W-:-:S05]  /*5d10*/  IMAD.U32 R14, RZ, RZ, UR22 ;  /* 0x00000016ff0e7e24 */ /* 0x000fca000f8e00ff */
[----:B------:R-:W-:-:S13]  /*5d20*/  ISETP.NE.AND P3, PT, R14, 0x1, PT ;  /* 0x000000010e00780c */ /* 0x000fda0003f65270 */
[----:B------:R-:W0:Y:S02]  /*5d30*/  @P3 LDC.64 R8, c[0x0][0x9e8] ;  /* 0x00027a00ff083b82 */ /* 0x000e240000000a00 */
[----:B0-----:R-:W-:-:S05]  /*5d40*/  @P3 IMAD.HI.U32 R8, R141, R8, RZ ;  /* 0x000000088d083227 */ /* 0x001fca00078e00ff */
[----:B------:R-:W-:-:S07]  /*5d50*/  @P3 SHF.R.U32.HI R141, RZ, R9, R8 ;  /* 0x00000009ff8d3219 */ /* 0x000fce0000011608 */
.L_x_13723:
[----:B------:R-:W-:Y:S05]  /*5d60*/  BSYNC B0 ;  /* 0x0000000000007941 */ /* 0x000fea0003800000 */
.L_x_13721:
[----:B------:R-:W-:-:S04]  /*5d70*/  IMAD R141, R141, R14, -R0 ;  /* 0x0000000e8d8d7224 */ /* 0x000fc800078e0a00 */
[----:B------:R-:W-:-:S05]  /*5d80*/  IMAD R141, R16, -0x2, R141 ;  /* 0xfffffffe108d7824 */ /* 0x000fca00078e028d */
[----:B------:R-:W-:Y:S02]  /*5d90*/  VIADDMNMX R10, R141, R14, R10, PT ;  /* 0x0000000e8d0a7246 */ /* 0x000fe4000380010a */
[----:B------:R-:W-:-:S07]  /*5da0*/  VIMNMX R12, R12, R141, !PT ;  /* 0x0000008d0c0c7248 */ /* 0x000fce0007fe0100 */
.L_x_13720:
[----:B------:R-:W-:Y:S01]  /*5db0*/  FMNMX.FTZ R0, R24, R3, !PT ;  /* 0x0000000318007209 */ /* 0x000fe20007810000 */
[----:B------:R-:W-:Y:S01]  /*5dc0*/  UMOV UR46, UR24 ;  /* 0x00000018002e7c82 */ /* 0x000fe20008000000 */
        /* <DEDUP_REMOVED lines=71> */
[----:B------:R-:W-:Y:S01]  /*6240*/  ISETP.GT.AND P4, PT, R12, RZ, P2 ;  /* 0x000000ff0c00720c */ /* 0x000fe20001784270 */
        /* <DEDUP_REMOVED lines=56> */
[----:B------:R-:W-:Y:S01]  /*65d0*/  FFMA.FTZ R122, R139, R0, -R8 ;  /* 0x000000008b7a7223 */ /* 0x000fe20000010808 */
[----:B------:R-:W-:Y:S01]  /*65e0*/  FSEL R33, R54, -INF , !P4 ;  /* 0xff80000036217808 */ /* 0x000fe20006000000 */
[----:B------:R-:W-:Y:S01]  /*65f0*/  MUFU.EX2 R145, R145 ;  /* 0x0000009100917308 */ /* 0x000fe20000000800 */
[----:B------:R-:W-:-:S02]  /*6600*/  FMNMX.FTZ R14, R151, R14, !PT ;  /* 0x0000000e970e7209 */ /* 0x000fc40007810000 */
[----:B------:R-:W-:Y:S02]  /*6610*/  ISETP.GT.AND P4, PT, R12, 0x41, P2 ;  /* 0x000000410c00780c */ /* 0x000fe40001784270 */
[----:B------:R-:W-:Y:S02]  /*6620*/  FMNMX.FTZ R14, R51, R14, !PT ;  /* 0x0000000e330e7209 */ /* 0x000fe40007810000 */
        /* <DEDUP_REMOVED lines=71> */
[----:B------:R-:W-:Y:S01]  /*6aa0*/  MUFU.EX2 R53, R53 ;  /* 0x0000003500357308 */ /* 0x000fe20000000800 */
[----:B------:R-:W-:-:S02]  /*6ab0*/  FSEL R83, R83, -INF , !P4 ;  /* 0xff80000053537808 */ /* 0x000fc40006000000 */
[----:B------:R-:W-:Y:S02]  /*6ac0*/  FMNMX.FTZ R14, R125, R14, !PT ;  /* 0x0000000e7d0e7209 */ /* 0x000fe40007810000 */
[----:B------:R-:W-:Y:S02]  /*6ad0*/  ISETP.LT.OR P2, PT, R10, 0x7a, P2 ;  /* 0x0000007a0a00780c */ /* 0x000fe40001741670 */
[----:B------:R-:W-:Y:S01]  /*6ae0*/  FSEL R86, R86, -INF , !P5 ;  /* 0xff80000056567808 */ /* 0x000fe20006800000 */
[----:B------:R-:W-:Y:S01]  /*6af0*/  MUFU.EX2 R132, R132 ;  /* 0x0000008400847308 */ /* 0x000fe20000000800 */
[----:B------:R-:W-:Y:S02]  /*6b00*/  FMNMX.FTZ R49, R83, R14, !PT ;  /* 0x0000000e53317209 */ /* 0x000fe40007810000 */
[----:B------:R-:W-:Y:S02]  /*6b10*/  FSEL R87, R87, -INF , !P2 ;  /* 0xff80000057577808 */ /* 0x000fe40005000000 */
[----:B------:R-:W-:-:S02]  /*6b20*/  FMNMX.FTZ R10, R86, R49, !PT ;  /* 0x00000031560a7209 */ /* 0x000fc40007810000 */
[----:B------:R-:W-:Y:S01]  /*6b30*/  FSEL R12, R9, RZ, P6 ;  /* 0x000000ff090c7208 */ /* 0x000fe20003000000 */
[----:B------:R-:W-:Y:S01]  /*6b40*/  MUFU.EX2 R57, R57 ;  /* 0x0000003900397308 */ /* 0x000fe20000000800 */
[----:B------:R-:W-:-:S03]  /*6b50*/  FMNMX.FTZ R10, R87, R10, !PT ;  /* 0x0000000a570a7209 */ /* 0x000fc60007810000 */
[----:B------:R-:W-:Y:S01]  /*6b60*/  FADD.FTZ R127, -R12, R3 ;  /* 0x000000030c7f7221 */ /* 0x000fe20000010100 */
[-C--:B------:R-:W-:Y:S01]  /*6b70*/  FFMA.FTZ R3, R85, R0.reuse, -R8 ;  /* 0x0000000055037223 */ /* 0x080fe20000010808 */
[----:B------:R-:W0:Y:S02]  /*6b80*/  SHFL.BFLY PT, R49, R10, 0x2, 0x1f ;  /* 0x0c401f000a317f89 */ /* 0x000e2400000e0000 */
[----:B------:R-:W-:Y:S01]  /*6b90*/  FMUL.FTZ R8, R127, R0 ;  /* 0x000000007f087220 */ /* 0x000fe20000410000 */
[----:B------:R-:W-:Y:S08]  /*6ba0*/  MUFU.EX2 R134, R134 ;  /* 0x0000008600867308 */ /* 0x000ff00000000800 */
[----:B------:R-:W1:Y:S08]  /*6bb0*/  MUFU.EX2 R8, R8 ;  /* 0x0000000800087308 */ /* 0x000e700000000800 */
[----:B------:R-:W-:Y:S01]  /*6bc0*/  MUFU.EX2 R61, R61 ;  /* 0x0000003d003d7308 */ /* 0x000fe20000000800 */
[----:B0-----:R-:W-:-:S07]  /*6bd0*/  FMNMX.FTZ R49, R10, R49, !PT ;  /* 0x000000310a317209 */ /* 0x001fce0007810000 */
[----:B------:R-:W-:Y:S01]  /*6be0*/  MUFU.EX2 R128, R128 ;  /* 0x0000008000807308 */ /* 0x000fe20000000800 */
[-C--:B-1----:R-:W-:Y:S01]  /*6bf0*/  FMUL.FTZ R88, R88, R8.reuse ;  /* 0x0000000858587220 */ /* 0x082fe20000410000 */
[----:B------:R-:W0:Y:S01]  /*6c00*/  SHFL.BFLY PT, R10, R49, 0x1, 0x1f ;  /* 0x0c201f00310a7f89 */ /* 0x000e2200000e0000 */
        /* <DEDUP_REMOVED lines=16> */
[----:B------:R-:W-:-:S05]  /*6d10*/  FMUL.FTZ R117, R117, R8 ;  /* 0x0000000875757220 */ /* 0x000fca0000410000 */
        /* <DEDUP_REMOVED lines=8> */
[--C-:B------:R-:W-:Y:S01]  /*6da0*/  FFMA.FTZ R143, R7, R0, -R32.reuse ;  /* 0x00000000078f7223 */ /* 0x100fe20000010820 */
[----:B------:R-:W-:Y:S01]  /*6db0*/  FFMA.FTZ R7, R8, R6, R145 ;  /* 0x0000000608077223 */ /* 0x000fe20000010091 */
[-CC-:B------:R-:W-:Y:S01]  /*6dc0*/  FFMA.FTZ R12, R141, R0.reuse, -R32.reuse ;  /* 0x000000008d0c7223 */ /* 0x180fe20000010820 */
[-CC-:B------:R-:W-:Y:S01]  /*6dd0*/  FFMA.FTZ R141, R25, R0.reuse, -R32.reuse ;  /* 0x00000000198d7223 */ /* 0x180fe20000010820 */
[-CC-:B------:R-:W-:Y:S01]  /*6de0*/  FFMA.FTZ R149, R149, R0.reuse, -R32.reuse ;  /* 0x0000000095957223 */ /* 0x180fe20000010820 */
[----:B------:R-:W-:Y:S01]  /*6df0*/  FADD.FTZ R7, R148, R7 ;  /* 0x0000000794077221 */ /* 0x000fe20000010000 */
[-CC-:B------:R-:W-:Y:S01]  /*6e00*/  FFMA.FTZ R10, R27, R0.reuse, -R32.reuse ;  /* 0x000000001b0a7223 */ /* 0x180fe20000010820 */
[-CC-:B------:R-:W-:Y:S01]  /*6e10*/  FFMA.FTZ R27, R31, R0.reuse, -R32.reuse ;  /* 0x000000001f1b7223 */ /* 0x180fe20000010820 */
[----:B------:R-:W-:Y:S01]  /*6e20*/  MUFU.EX2 R12, R12 ;  /* 0x0000000c000c7308 */ /* 0x000fe20000000800 */
[----:B------:R-:W-:Y:S01]  /*6e30*/  FADD.FTZ R6, R150, R7 ;  /* 0x0000000796067221 */ /* 0x000fe20000010000 */
[----:B------:R-:W-:Y:S01]  /*6e40*/  FSEL R7, R49, RZ, P2 ;  /* 0x000000ff31077208 */ /* 0x000fe20001000000 */
[-CC-:B------:R-:W-:Y:S01]  /*6e50*/  FFMA.FTZ R31, R35, R0.reuse, -R32.reuse ;  /* 0x00000000231f7223 */ /* 0x180fe20000010820 */
[-C--:B------:R-:W-:Y:S01]  /*6e60*/  FFMA.FTZ R147, R147, R0.reuse, -R32 ;  /* 0x0000000093937223 */ /* 0x080fe20000010820 */
[----:B------:R-:W-:Y:S01]  /*6e70*/  FADD.FTZ R25, R29, R6 ;  /* 0x000000061d197221 */ /* 0x000fe20000010000 */
[-C--:B------:R-:W-:Y:S01]  /*6e80*/  FFMA.FTZ R20, R39, R0.reuse, -R32 ;  /* 0x0000000027147223 */ /* 0x080fe20000010820 */
        /* <DEDUP_REMOVED lines=8> */
[----:B------:R-:W-:Y:S01]  /*6f10*/  FFMA.FTZ R28, R51, R0, -R32 ;  /* 0x00000000331c7223 */ /* 0x000fe20000010820 */
[----:B------:R-:W-:Y:S01]  /*6f20*/  MUFU.EX2 R10, R10 ;  /* 0x0000000a000a7308 */ /* 0x000fe20000000800 */
[----:B------:R-:W-:Y:S01]  /*6f30*/  FADD.FTZ R6, R146, R25 ;  /* 0x0000001992067221 */ /* 0x000fe20000010000 */
[----:B------:R-:W-:-:S02]  /*6f40*/  IMAD.U32 R25, RZ, RZ, UR37 ;  /* 0x00000025ff197e24 */ /* 0x000fc4000f8e00ff */
[-CC-:B------:R-:W-:Y:S01]  /*6f50*/  FFMA.FTZ R139, R33, R0.reuse, -R32.reuse ;  /* 0x00000000218b7223 */ /* 0x180fe20000010820 */
[-C--:B------:R-:W-:Y:S01]  /*6f60*/  FFMA.FTZ R30, R55, R0.reuse, -R32 ;  /* 0x00000000371e7223 */ /* 0x080fe20000010820 */
[----:B------:R-:W-:Y:S01]  /*6f70*/  FADD.FTZ R7, R13, R6 ;  /* 0x000000060d077221 */ /* 0x000fe20000010000 */
[-CC-:B------:R-:W-:Y:S01]  /*6f80*/  FFMA.FTZ R133, R37, R0.reuse, -R32.reuse ;  /* 0x0000000025857223 */ /* 0x180fe20000010820 */
[----:B------:R-:W-:Y:S01]  /*6f90*/  @!P1 LEA R25, R25, UR45, 0x3 ;  /* 0x0000002d19199c11 */ /* 0x000fe2000f8e18ff */
[----:B------:R-:W0:Y:S01]  /*6fa0*/  MUFU.EX2 R2, R2 ;  /* 0x0000000200027308 */ /* 0x000e220000000800 */
[----:B------:R-:W-:Y:S01]  /*6fb0*/  FADD.FTZ R6, R140, R7 ;  /* 0x000000078c067221 */ /* 0x000fe20000010000 */
[----:B------:R-:W-:Y:S01]  /*6fc0*/  FFMA.FTZ R34, R59, R0, -R32 ;  /* 0x000000003b227223 */ /* 0x000fe20000010820 */
[----:B------:R-:W-:Y:S01]  /*6fd0*/  F2FP.F16.F32.PACK_AB R144, R11, R144 ;  /* 0x000000900b90723e */ /* 0x000fe200000000ff */
[----:B------:R-:W-:Y:S02]  /*6fe0*/  @!P1 VIADD R25, R25, 0x16860 ;  /* 0x0001686019199836 */ /* 0x000fe40000000000 */
[----:B------:R-:W-:Y:S01]  /*6ff0*/  FADD.FTZ R7, R15, R6 ;  /* 0x000000060f077221 */ /* 0x000fe20000010000 */
[-CC-:B------:R-:W-:Y:S01]  /*7000*/  FFMA.FTZ R135, R41, R0.reuse, -R32.reuse ;  /* 0x0000000029877223 */ /* 0x180fe20000010820 */
[-CC-:B------:R-:W-:Y:S01]  /*7010*/  FFMA.FTZ R36, R63, R0.reuse, -R32.reuse ;  /* 0x000000003f247223 */ /* 0x180fe20000010820 */
[----:B------:R-:W1:Y:S01]  /*7020*/  MUFU.EX2 R27, R27 ;  /* 0x0000001b001b7308 */ /* 0x000e620000000800 */
[----:B------:R-:W-:Y:S01]  /*7030*/  FADD.FTZ R6, R142, R7 ;  /* 0x000000078e067221 */ /* 0x000fe20000010000 */
[----:B------:R-:W-:Y:S01]  /*7040*/  @!P1 PRMT R25, RZ, 0x654, R25 ;  /* 0x00000654ff199816 */ /* 0x000fe20000000019 */
[-CC-:B------:R-:W-:Y:S01]  /*7050*/  FFMA.FTZ R129, R66, R0.reuse, -R32.reuse ;  /* 0x0000000042817223 */ /* 0x180fe20000010820 */
[-C--:B------:R-:W-:Y:S01]  /*7060*/  FFMA.FTZ R38, R67, R0.reuse, -R32 ;  /* 0x0000000043267223 */ /* 0x080fe20000010820 */
[----:B------:R-:W-:Y:S01]  /*7070*/  FADD.FTZ R7, R21, R6 ;  /* 0x0000000615077221 */ /* 0x000fe20000010000 */
[----:B------:R2:W-:Y:S01]  /*7080*/  @!P1 SYNCS.ARRIVE.TRANS64.RED.A1T0 RZ, [R25+URZ], RZ ;  /* 0x000000ff19ff99a7 */ /* 0x0005e2000810043f */
[-CC-:B------:R-:W-:Y:S01]  /*7090*/  FFMA.FTZ R131, R121, R0.reuse, -R32.reuse ;  /* 0x0000000079837223 */ /* 0x180fe20000010820 */
[----:B------:R-:W3:Y:S01]  /*70a0*/  MUFU.EX2 R14, R14 ;  /* 0x0000000e000e7308 */ /* 0x000ee20000000800 */
[----:B0-----:R-:W-:Y:S01]  /*70b0*/  FFMA.FTZ R5, R2, R5, R149 ;  /* 0x0000000502057223 */ /* 0x001fe20000010095 */
[----:B------:R-:W-:Y:S01]  /*70c0*/  FADD.FTZ R6, R136, R7 ;  /* 0x0000000788067221 */ /* 0x000fe20000010000 */
[-CC-:B------:R-:W-:Y:S01]  /*70d0*/  FFMA.FTZ R75, R75, R0.reuse, -R32.reuse ;  /* 0x000000004b4b7223 */ /* 0x180fe20000010820 */
[-C--:B------:R-:W-:Y:S01]  /*70e0*/  FFMA.FTZ R123, R123, R0.reuse, -R32 ;  /* 0x000000007b7b7223 */ /* 0x080fe20000010820 */
[----:B------:R-:W-:Y:S01]  /*70f0*/  FADD.FTZ R5, R10, R5 ;  /* 0x000000050a057221 */ /* 0x000fe20000010000 */
[----:B------:R-:W-:Y:S01]  /*7100*/  FADD.FTZ R7, R45, R6 ;  /* 0x000000062d077221 */ /* 0x000fe20000010000 */
[-CC-:B------:R-:W-:Y:S01]  /*7110*/  FFMA.FTZ R79, R79, R0.reuse, -R32.reuse ;  /* 0x000000004f4f7223 */ /* 0x180fe20000010820 */
[----:B------:R-:W0:Y:S01]  /*7120*/  MUFU.EX2 R31, R31 ;  /* 0x0000001f001f7308 */ /* 0x000e220000000800 */
[----:B------:R-:W-:Y:S01]  /*7130*/  FADD.FTZ R6, R12, R5 ;  /* 0x000000050c067221 */ /* 0x000fe20000010000 */
[----:B------:R-:W-:Y:S01]  /*7140*/  FADD.FTZ R40, R138, R7 ;  /* 0x000000078a287221 */ /* 0x000fe20000010000 */
[-CC-:B------:R-:W-:Y:S01]  /*7150*/  FFMA.FTZ R5, R74, R0.reuse, -R32.reuse ;  /* 0x000000004a057223 */ /* 0x180fe20000010820 */
[-C--:B------:R-:W-:Y:S01]  /*7160*/  FFMA.FTZ R125, R125, R0.reuse, -R32 ;  /* 0x000000007d7d7223 */ /* 0x080fe20000010820 */
[----:B-1----:R-:W-:Y:S01]  /*7170*/  FADD.FTZ R7, R27, R6 ;  /* 0x000000061b077221 */ /* 0x002fe20000010000 */
[----:B--2---:R-:W-:Y:S01]  /*7180*/  FADD.FTZ R25, R53, R40 ;  /* 0x0000002835197221 */ /* 0x004fe20000010000 */
[-CC-:B------:R-:W-:Y:S01]  /*7190*/  FFMA.FTZ R40, R71, R0.reuse, -R32.reuse ;  /* 0x0000000047287223 */ /* 0x180fe20000010820 */
[----:B------:R-:W1:Y:S01]  /*71a0*/  MUFU.EX2 R147, R147 ;  /* 0x0000009300937308 */ /* 0x000e620000000800 */
[----:B---3--:R-:W-:Y:S01]  /*71b0*/  FADD.FTZ R6, R14, R7 ;  /* 0x000000070e067221 */ /* 0x008fe20000010000 */
[----:B------:R-:W-:Y:S01]  /*71c0*/  FADD.FTZ R42, R132, R25 ;  /* 0x00000019842a7221 */ /* 0x000fe20000010000 */
[-CC-:B------:R-:W-:Y:S01]  /*71d0*/  FFMA.FTZ R83, R83, R0.reuse, -R32.reuse ;  /* 0x0000000053537223 */ /* 0x180fe20000010820 */
[-CC-:B------:R-:W-:Y:S01]  /*71e0*/  FFMA.FTZ R86, R86, R0.reuse, -R32.reuse ;  /* 0x0000000056567223 */ /* 0x180fe20000010820 */
[----:B------:R-:W-:Y:S01]  /*71f0*/  FFMA.FTZ R32, R87, R0, -R32 ;  /* 0x0000000057207223 */ /* 0x000fe20000010820 */
[----:B------:R-:W-:Y:S01]  /*7200*/  FADD.FTZ R25, R57, R42 ;  /* 0x0000002a39197221 */ /* 0x000fe20000010000 */
[----:B------:R-:W-:Y:S01]  /*7210*/  ISETP.GT.AND P2, PT, R4, UR26, PT ;  /* 0x0000001a04007c0c */ /* 0x000fe2000bf44270 */
[----:B------:R-:W2:Y:S01]  /*7220*/  MUFU.EX2 R20, R20 ;  /* 0x0000001400147308 */ /* 0x000ea20000000800 */
[----:B0-----:R-:W-:Y:S01]  /*7230*/  FADD.FTZ R6, R31, R6 ;  /* 0x000000061f067221 */ /* 0x001fe20000010000 */
[----:B------:R-:W-:Y:S01]  /*7240*/  FADD.FTZ R42, R134, R25 ;  /* 0x00000019862a7221 */ /* 0x000fe20000010000 */
[----:B------:R-:W-:Y:S01]  /*7250*/  UMOV UR37, UR25 ;  /* 0x0000001900257c82 */ /* 0x000fe20008000000 */
[----:B------:R-:W-:Y:S01]  /*7260*/  F2FP.F16.F32.PACK_AB R148, R148, R145 ;  /* 0x000000919494723e */ /* 0x000fe200000000ff */
[-C--:B------:R-:W-:Y:S01]  /*7270*/  FMUL.FTZ R90, R90, R2.reuse ;  /* 0x000000025a5a7220 */ /* 0x080fe20000410000 */
[----:B------:R-:W-:Y:S01]  /*7280*/  FADD.FTZ R25, R61, R42 ;  /* 0x0000002a3d197221 */ /* 0x000fe20000010000 */
[-C--:B------:R-:W-:Y:S01]  /*7290*/  FMUL.FTZ R91, R91, R2.reuse ;  /* 0x000000025b5b7220 */ /* 0x080fe20000410000 */
[----:B------:R-:W0:Y:S01]  /*72a0*/  MUFU.EX2 R141, R141 ;  /* 0x0000008d008d7308 */ /* 0x000e220000000800 */
[----:B-1----:R-:W-:Y:S01]  /*72b0*/  FADD.FTZ R7, R147, R6 ;  /* 0x0000000693077221 */ /* 0x002fe20000010000 */
[----:B------:R-:W-:Y:S01]  /*72c0*/  FADD.FTZ R42, R128, R25 ;  /* 0x00000019802a7221 */ /* 0x000fe20000010000 */
[-C--:B------:R-:W-:Y:S01]  /*72d0*/  FMUL.FTZ R94, R94, R2.reuse ;  /* 0x000000025e5e7220 */ /* 0x080fe20000410000 */
[-C--:B------:R-:W-:Y:S01]  /*72e0*/  FMUL.FTZ R95, R95, R2.reuse ;  /* 0x000000025f5f7220 */ /* 0x080fe20000410000 */
[-C--:B------:R-:W-:Y:S01]  /*72f0*/  FMUL.FTZ R98, R98, R2.reuse ;  /* 0x0000000262627220 */ /* 0x080fe20000410000 */
[----:B------:R-:W-:Y:S01]  /*7300*/  FADD.FTZ R25, R65, R42 ;  /* 0x0000002a41197221 */ /* 0x000fe20000010000 */
[-C--:B------:R-:W-:Y:S01]  /*7310*/  FMUL.FTZ R99, R99, R2.reuse ;  /* 0x0000000263637220 */ /* 0x080fe20000410000 */
[----:B------:R-:W1:Y:S01]  /*7320*/  MUFU.EX2 R24, R24 ;  /* 0x0000001800187308 */ /* 0x000e620000000800 */
        /* <DEDUP_REMOVED lines=16> */
[----:B-1----:R-:W-:Y:S01]  /*7430*/  FADD.FTZ R6, R24, R7 ;  /* 0x0000000718067221 */ /* 0x002fe20000010000 */
[-C--:B------:R-:W-:Y:S01]  /*7440*/  FMUL.FTZ R118, R118, R2.reuse ;  /* 0x0000000276767220 */ /* 0x080fe20000410000 */
[----:B------:R-:W-:Y:S01]  /*7450*/  FMUL.FTZ R119, R119, R2 ;  /* 0x0000000277777220 */ /* 0x000fe20000410000 */
[----:B------:R-:W-:Y:S01]  /*7460*/  F2FP.F16.F32.PACK_AB R150, R29, R150 ;  /* 0x000000961d96723e */ /* 0x000fe200000000ff */
[----:B------:R-:W-:Y:S01]  /*7470*/  VIADD R4, R4, 0xffffffff ;  /* 0xffffffff04047836 */ /* 0x000fe20000000000 */
[----:B------:R-:W-:Y:S01]  /*7480*/  F2FP.F16.F32.PACK_AB R146, R13, R146 ;  /* 0x000000920d92723e */ /* 0x000fe200000000ff */
[----:B------:R-:W-:Y:S01]  /*7490*/  IMAD.MOV.U32 R2, RZ, RZ, R49 ;  /* 0x000000ffff027224 */ /* 0x000fe200078e0031 */
[----:B------:R-:W1:Y:S01]  /*74a0*/  MUFU.EX2 R137, R137 ;  /* 0x0000008900897308 */ /* 0x000e620000000800 */
[----:B--2---:R-:W-:Y:S01]  /*74b0*/  FADD.FTZ R7, R143, R6 ;  /* 0x000000068f077221 */ /* 0x004fe20000010000 */
[----:B------:R-:W-:-:S02]  /*74c0*/  F2FP.F16.F32.PACK_AB R140, R15, R140 ;  /* 0x0000008c0f8c723e */ /* 0x000fc400000000ff */
[----:B------:R-:W-:Y:S02]  /*74d0*/  F2FP.F16.F32.PACK_AB R142, R21, R142 ;  /* 0x0000008e158e723e */ /* 0x000fe400000000ff */
[----:B------:R-:W-:Y:S02]  /*74e0*/  F2FP.F16.F32.PACK_AB R136, R45, R136 ;  /* 0x000000882d88723e */ /* 0x000fe400000000ff */
[----:B------:R-:W2:Y:S01]  /*74f0*/  MUFU.EX2 R28, R28 ;  /* 0x0000001c001c7308 */ /* 0x000ea20000000800 */
[----:B0-----:R-:W-:Y:S01]  /*7500*/  FADD.FTZ R6, R26, R7 ;  /* 0x000000071a067221 */ /* 0x001fe20000010000 */
[----:B------:R-:W-:Y:S02]  /*7510*/  F2FP.F16.F32.PACK_AB R138, R53, R138 ;  /* 0x0000008a358a723e */ /* 0x000fe400000000ff */
[----:B------:R-:W-:Y:S02]  /*7520*/  F2FP.F16.F32.PACK_AB R132, R57, R132 ;  /* 0x000000843984723e */ /* 0x000fe400000000ff */
[----:B------:R-:W-:-:S02]  /*7530*/  F2FP.F16.F32.PACK_AB R134, R61, R134 ;  /* 0x000000863d86723e */ /* 0x000fc400000000ff */
[----:B------:R-:W0:Y:S01]  /*7540*/  MUFU.EX2 R139, R139 ;  /* 0x0000008b008b7308 */ /* 0x000e220000000800 */
[----:B-1----:R-:W-:Y:S01]  /*7550*/  FADD.FTZ R7, R137, R6 ;  /* 0x0000000689077221 */ /* 0x002fe20000010000 */
[----:B------:R-:W-:Y:S02]  /*7560*/  F2FP.F16.F32.PACK_AB R128, R65, R128 ;  /* 0x000000804180723e */ /* 0x000fe400000000ff */
[----:B------:R-:W-:Y:S02]  /*7570*/  F2FP.F16.F32.PACK_AB R130, R69, R130 ;  /* 0x000000824582723e */ /* 0x000fe400000000ff */
[----:B------:R-:W-:Y:S02]  /*7580*/  F2FP.F16.F32.PACK_AB R124, R73, R124 ;  /* 0x0000007c497c723e */ /* 0x000fe400000000ff */
        /* <DEDUP_REMOVED lines=12> */
[----:B------:R-:W-:-:S06]  /*7650*/  F2FP.F16.F32.PACK_AB R137, R28, R137 ;  /* 0x000000891c89723e */ /* 0x000fcc00000000ff */
        /* <DEDUP_REMOVED lines=40> */
[----:B------:R2:W3:Y:S01]  /*78e0*/  MUFU.EX2 R121, R125 ;  /* 0x0000007d00797308 */ /* 0x0004e20000000800 */
[----:B0-----:R-:W-:-:S07]  /*78f0*/  FADD.FTZ R42, R123, R42 ;  /* 0x0000002a7b2a7221 */ /* 0x001fce0000010000 */
[----:B------:R-:W0:Y:S01]  /*7900*/  MUFU.EX2 R83, R83 ;  /* 0x0000005300537308 */ /* 0x000e220000000800 */
[C---:B-1----:R-:W-:Y:S01]  /*7910*/  FADD.FTZ R42, R79.reuse, R42 ;  /* 0x0000002a4f2a7221 */ /* 0x042fe20000010000 */
[----:B------:R-:W-:Y:S02]  /*7920*/  F2FP.F16.F32.PACK_AB R127, R79, R123 ;  /* 0x0000007b4f7f723e */ /* 0x000fe400000000ff */
[----:B--2---:R-:W-:-:S04]  /*7930*/  F2FP.F16.F32.PACK_AB R125, R75, R5 ;  /* 0x000000054b7d723e */ /* 0x004fc800000000ff */
[----:B------:R-:W1:Y:S01]  /*7940*/  MUFU.EX2 R3, R86 ;  /* 0x0000005600037308 */ /* 0x000e620000000800 */
[----:B---3--:R-:W-:-:S07]  /*7950*/  FADD.FTZ R42, R121, R42 ;  /* 0x0000002a792a7221 */ /* 0x008fce0000010000 */
[----:B------:R-:W2:Y:S01]  /*7960*/  MUFU.EX2 R32, R32 ;  /* 0x0000002000207308 */ /* 0x000ea20000000800 */
[C---:B0-----:R-:W-:Y:S01]  /*7970*/  FADD.FTZ R42, R83.reuse, R42 ;  /* 0x0000002a532a7221 */ /* 0x041fe20000010000 */
[----:B------:R-:W-:-:S03]  /*7980*/  F2FP.F16.F32.PACK_AB R121, R83, R121 ;  /* 0x000000795379723e */ /* 0x000fc600000000ff */
[----:B-1----:R-:W-:Y:S01]  /*7990*/  FADD.FTZ R42, R3, R42 ;  /* 0x0000002a032a7221 */ /* 0x002fe20000010000 */
[----:B--2---:R-:W-:-:S03]  /*79a0*/  F2FP.F16.F32.PACK_AB R123, R32, R3 ;  /* 0x00000003207b723e */ /* 0x004fc600000000ff */
[----:B------:R-:W-:Y:S01]  /*79b0*/  FADD.FTZ R5, R32, R42 ;  /* 0x0000002a20057221 */ /* 0x000fe20000010000 */
[----:B------:R-:W-:Y:S01]  /*79c0*/  IMAD.MOV.U32 R3, RZ, RZ, R9 ;  /* 0x000000ffff037224 */ /* 0x000fe200078e0009 */
[----:B------:R-:W-:Y:S06]  /*79d0*/  @P2 BRA `(.L_x_13724) ;  /* 0xffffffd000ac2947 */ /* 0x000fec000383ffff */
[----:B------:R-:W-:Y:S01]  /*79e0*/  IMAD.MOV.U32 R2, RZ, RZ, R49 ;  /* 0x000000ffff027224 */ /* 0x000fe200078e0031 */
[----:B------:R-:W-:Y:S01]  /*79f0*/  UMOV UR37, UR25 ;  /* 0x0000001900257c82 */ /* 0x000fe20008000000 */
[----:B------:R-:W-:Y:S01]  /*7a00*/  IMAD.MOV.U32 R3, RZ, RZ, R9 ;  /* 0x000000ffff037224 */ /* 0x000fe200078e0009 */
[----:B------:R-:W-:-:S06]  /*7a10*/  UMOV UR46, UR24 ;  /* 0x00000018002e7c82 */ /* 0x000fcc0008000000 */
.L_x_13707:
        /* <DEDUP_REMOVED lines=24> */
.L_x_13726:
[----:B------:R-:W-:-:S11]  /*7ba0*/  UISETP.NE.AND UP1, UPT, UR14, 0x1, UPT ;  /* 0x000000010e00788c */ /* 0x000fd6000bf25270 */
[----:B------:R-:W-:Y:S02]  /*7bb0*/  @UP1 ULDC.64 UR18, c[0x0][0x9e8] ;  /* 0x00027a0000121ab9 */ /* 0x000fe40000000a00 */
[----:B------:R-:W-:-:S04]  /*7bc0*/  UIMAD.WIDE.U32 UR6, UR10, UR18, URZ ;  /* 0x000000120a0672a5 */ /* 0x000fc8000f8e003f */
[----:B------:R-:W-:-:S12]  /*7bd0*/  @UP1 USHF.R.U32.HI UR10, URZ, UR19, UR7 ;  /* 0x000000133f0a1299 */ /* 0x000fd80008011607 */
.L_x_13727:
[----:B------:R-:W-:-:S04]  /*7be0*/  UIMAD UR10, UR10, UR14, URZ ;  /* 0x0000000e0a0a72a4 */ /* 0x000fc8000f8e023f */
[----:B------:R-:W-:-:S04]  /*7bf0*/  UISETP.LT.AND UP1, UPT, UR21, UR10, UPT ;  /* 0x0000000a1500728c */ /* 0x000fc8000bf21270 */
[----:B------:R-:W-:-:S12]  /*7c00*/  USEL UR21, UR21, UR10, !UP1 ;  /* 0x0000000a15157287 */ /* 0x000fd8000c800000 */
.L_x_13725:
        /* <DEDUP_REMOVED lines=12> */
.L_x_13737:
        /* <DEDUP_REMOVED lines=9> */
.L_x_13730:
[----:B------:R-:W-:Y:S01]  /*7d60*/  ULEA UR6, UR37, UR45, 0x3 ;  /* 0x0000002d25067291 */ /* 0x000fe2000f8e183f */
[----:B------:R-:W-:-:S05]  /*7d70*/  IMAD.U32 R0, RZ, RZ, UR46 ;  /* 0x0000002eff007e24 */ /* 0x000fca000f8e00ff */
[----:B------:R-:W-:-:S04]  /*7d80*/  SHF.L.U32 R0, R0, 0x1f, RZ ;  /* 0x0000001f00007819 */ /* 0x000fc800000006ff */
[----:B------:R0:W1:Y:S01]  /*7d90*/  SYNCS.PHASECHK.TRANS64.TRYWAIT P2, [UR6+0x16830], R0 ;  /* 0x01683000ff0075a7 */ /* 0x0000620008040146 */
[----:B------:R-:W-:Y:S05]  /*7da0*/  @!P0 BRA `(.L_x_13731) ;  /* 0x0000000000048947 */ /* 0x000fea0003800000 */
[----:B------:R-:W-:Y:S01]  /*7db0*/  BPT.TRAP 0x1 ;  /* 0x000000040000795c */ /* 0x000fe20000300000 */
.L_x_13731:
[----:B-1----:R-:W-:Y:S05]  /*7dc0*/  @P2 BRA `(.L_x_13729) ;  /* 0x0000000000082947 */ /* 0x002fea0003800000 */
[----:B------:R-:W1:Y:S02]  /*7dd0*/  SYNCS.PHASECHK.TRANS64.TRYWAIT P2, [UR6+0x16830], R0 ;  /* 0x01683000ff0075a7 */ /* 0x000e640008040146 */
[----:B-1----:R-:W-:Y:S05]  /*7de0*/  @!P2 BRA `(.L_x_13732) ;  /* 0x000000c40050a947 */ /* 0x002fea0003800000 */
.L_x_13729:
        /* <DEDUP_REMOVED lines=25> */
.L_x_13734:
[----:B------:R-:W-:Y:S01]  /*7f80*/  ULEA UR6, UR22, UR45, 0x3 ;  /* 0x0000002d16067291 */ /* 0x000fe2000f8e183f */
[----:B------:R-:W-:-:S05]  /*7f90*/  IMAD.U32 R0, RZ, RZ, UR23 ;  /* 0x00000017ff007e24 */ /* 0x000fca000f8e00ff */
[----:B------:R-:W-:-:S04]  /*7fa0*/  SHF.L.U32 R0, R0, 0x1f, RZ ;  /* 0x0000001f00007819 */ /* 0x000fc800000006ff */
[----:B------:R0:W1:Y:S01]  /*7fb0*/  SYNCS.PHASECHK.TRANS64.TRYWAIT P2, [UR6+0x16850], R0 ;  /* 0x01685000ff0075a7 */ /* 0x0000620008040146 */
[----:B------:R-:W-:Y:S05]  /*7fc0*/  @!P0 BRA `(.L_x_13735) ;  /* 0x0000000000048947 */ /* 0x000fea0003800000 */
[----:B------:R-:W-:Y:S01]  /*7fd0*/  BPT.TRAP 0x1 ;  /* 0x000000040000795c */ /* 0x000fe20000300000 */
.L_x_13735:
[----:B-1----:R-:W-:Y:S05]  /*7fe0*/  @P2 BRA `(.L_x_13733) ;  /* 0x0000000000082947 */ /* 0x002fea0003800000 */
[----:B------:R-:W1:Y:S02]  /*7ff0*/  SYNCS.PHASECHK.TRANS64.TRYWAIT P2, [UR6+0x16850], R0 ;  /* 0x01685000ff0075a7 */ /* 0x000e640008040146 */
[----:B-1----:R-:W-:Y:S05]  /*8000*/  @!P2 BRA `(.L_x_13736) ;  /* 0x000000c000e0a947 */ /* 0x002fea0003800000 */
.L_x_13733:
[----:B------:R-:W-:Y:S01]  /*8010*/  UIADD3 UR6, UR45, 0x400, URZ ;  /* 0x000004002d067890 */ /* 0x000fe2000fffe03f */
[----:B------:R-:W-:Y:S01]  /*8020*/  WARPGROUP.ARRIVE ;  /* 0x00000000000079c5 */ /* 0x000fe20000000000 */
[----:B------:R-:W-:Y:S01]  /*8030*/  UMOV UR7, 0x40000040 ;  /* 0x4000004000077882 */ /* 0x000fe20000000000 */
[----:B01----:R-:W-:Y:S01]  /*8040*/  FMNMX.FTZ R0, R24, R8, !PT ;  /* 0x0000000818007209 */ /* 0x003fe20007810000 */
[----:B------:R-:W-:Y:S01]  /*8050*/  USHF.R.U32.HI UR6, URZ, 0x4, UR6 ;  /* 0x000000043f067899 */ /* 0x000fe20008011606 */
[----:B------:R-:W-:Y:S02]  /*8060*/  UMOV UR23, UR46 ;  /* 0x0000002e00177c82 */ /* 0x000fe40008000000 */
[----:B------:R-:W-:Y:S01]  /*8070*/  FMNMX.FTZ R3, R25, R0, !PT ;  /* 0x0000000019037209 */ /* 0x000fe20007810000 */
[----:B------:R-:W-:-:S03]  /*8080*/  ULOP3.LUT UR6, UR6, 0x3fff, URZ, 0xc0, !UPT ;  /* 0x00003fff06067892 */ /* 0x000fc6000f8ec03f */
        /* <DEDUP_REMOVED lines=44> */
[----:B------:R-:W1:Y:S01]  /*8350*/  SHFL.BFLY PT, R3, R10, 0x1, 0x1f ;  /* 0x0c201f000a037f89 */ /* 0x000e6200000e0000 */
[----:B------:R-:W-:-:S04]  /*8360*/  FMNMX.FTZ R21, R27, R2, !PT ;  /* 0x000000021b157209 */ /* 0x000fc80007810000 */
[----:B------:R-:W-:Y:S01]  /*8370*/  FMNMX.FTZ R2, R30, R21, !PT ;  /* 0x000000151e027209 */ /* 0x000fe20007810000 */
[----:B------:R-:W-:Y:S02]  /*8380*/  WARPGROUP.DEPBAR.LE gsb0, 0x0 ;  /* 0x00008000000079c5 */ /* 0x000fe40000010000 */
[----:B------:R-:W-:Y:S01]  /*8390*/  WARPGROUP.ARRIVE ;  /* 0x00000000000079c5 */ /* 0x000fe20000000000 */
[----:B-1----:R-:W-:-:S05]  /*83a0*/  FMNMX.FTZ R3, R10, R3, !PT ;  /* 0x000000030a037209 */ /* 0x002fca0007810000 */
[----:B------:R-:W-:Y:S01]  /*83b0*/  HGMMA.64x64x16.F32 R88, R140, gdesc[UR4].tnspB, R88, gsb0 ;  /* 0x40e000048c587df0 */ /* 0x000fe20008000858 */
[----:B------:R-:W-:Y:S01]  /*83c0*/  UIADD3 UR6, UR10, 0x180, URZ ;  /* 0x000001800a067890 */ /* 0x000fe2000fffe03f */
[CC--:B0-----:R-:W-:Y:S01]  /*83d0*/  FMUL.FTZ R11, R3.reuse, R0.reuse ;  /* 0x00000000030b7220 */ /* 0x0c1fe20000410000 */
[----:B------:R-:W-:Y:S01]  /*83e0*/  UMOV UR7, 0x40000040 ;  /* 0x4000004000077882 */ /* 0x000fe20000000000 */
[----:B------:R-:W-:Y:S02]  /*83f0*/  FADD.FTZ R9, -R3, R8 ;  /* 0x0000000803097221 */ /* 0x000fe40000010100 */
[--C-:B------:R-:W-:Y:S01]  /*8400*/  FFMA.FTZ R13, R25, R0, -R11.reuse ;  /* 0x00000000190d7223 */ /* 0x100fe2000001080b */
[----:B------:R-:W-:Y:S01]  /*8410*/  FMNMX.FTZ R25, R31, R2, !PT ;  /* 0x000000021f197209 */ /* 0x000fe20007810000 */
[-CC-:B------:R-:W-:Y:S01]  /*8420*/  FFMA.FTZ R15, R29, R0.reuse, -R11.reuse ;  /* 0x000000001d0f7223 */ /* 0x180fe2000001080b */
[-CC-:B------:R-:W-:Y:S01]  /*8430*/  FFMA.FTZ R29, R37, R0.reuse, -R11.reuse ;  /* 0x00000000251d7223 */ /* 0x180fe2000001080b */
[-CC-:B------:R-:W-:Y:S01]  /*8440*/  FFMA.FTZ R33, R33, R0.reuse, -R11.reuse ;  /* 0x0000000021217223 */ /* 0x180fe2000001080b */
[----:B------:R-:W-:Y:S01]  /*8450*/  FMNMX.FTZ R2, R34, R25, !PT ;  /* 0x0000001922027209 */ /* 0x000fe20007810000 */
[-CC-:B------:R-:W-:Y:S01]  /*8460*/  FFMA.FTZ R49, R49, R0.reuse, -R11.reuse ;  /* 0x0000000031317223 */ /* 0x180fe2000001080b */
[--C-:B------:R-:W-:Y:S01]  /*8470*/  FFMA.FTZ R12, R61, R0, -R11.reuse ;  /* 0x000000003d0c7223 */ /* 0x100fe2000001080b */
[----:B------:R0:W-:Y:S01]  /*8480*/  MUFU.EX2 R21, R33 ;  /* 0x0000002100157308 */ /* 0x0001e20000000800 */
        /* <DEDUP_REMOVED lines=9> */
[-CC-:B0-----:R-:W-:Y:S01]  /*8520*/  FFMA.FTZ R33, R41, R0.reuse, -R11.reuse ;  /* 0x0000000029217223 */ /* 0x181fe2000001080b */
[-CC-:B------:R-:W-:Y:S01]  /*8530*/  FFMA.FTZ R8, R64, R0.reuse, -R11.reuse ;  /* 0x0000000040087223 */ /* 0x180fe2000001080b */
[-CC-:B------:R-:W-:Y:S01]  /*8540*/  FFMA.FTZ R10, R68, R0.reuse, -R11.reuse ;  /* 0x00000000440a7223 */ /* 0x180fe2000001080b */
[----:B------:R-:W-:Y:S01]  /*8550*/  FMNMX.FTZ R2, R42, R25, !PT ;  /* 0x000000192a027209 */ /* 0x000fe20007810000 */
[-CC-:B------:R-:W-:Y:S01]  /*8560*/  FFMA.FTZ R14, R76, R0.reuse, -R11.reuse ;  /* 0x000000004c0e7223 */ /* 0x180fe2000001080b */
[-CC-:B------:R-:W-:Y:S01]  /*8570*/  FFMA.FTZ R20, R80, R0.reuse, -R11.reuse ;  /* 0x0000000050147223 */ /* 0x180fe2000001080b */
[--C-:B------:R-:W-:Y:S01]  /*8580*/  FFMA.FTZ R84, R84, R0, -R11.reuse ;  /* 0x0000000054547223 */ /* 0x100fe2000001080b */
[----:B------:R-:W-:Y:S01]  /*8590*/  FMNMX.FTZ R25, R43, R2, !PT ;  /* 0x000000022b197209 */ /* 0x000fe20007810000 */
[-C--:B------:R-:W-:Y:S01]  /*85a0*/  FFMA.FTZ R85, R85, R0.reuse, -R11 ;  /* 0x0000000055557223 */ /* 0x080fe2000001080b */
[----:B------:R-:W-:Y:S01]  /*85b0*/  FMUL.FTZ R9, R9, R0 ;  /* 0x0000000009097220 */ /* 0x000fe20000410000 */
[----:B------:R-:W-:Y:S01]  /*85c0*/  MUFU.EX2 R148, R148 ;  /* 0x0000009400947308 */ /* 0x000fe20000000800 */
[----:B------:R-:W-:-:S04]  /*85d0*/  FMNMX.FTZ R2, R46, R25, !PT ;  /* 0x000000192e027209 */ /* 0x000fc80007810000 */
[----:B------:R-:W-:-:S03]  /*85e0*/  FMNMX.FTZ R25, R47, R2, !PT ;  /* 0x000000022f197209 */ /* 0x000fc60007810000 */
[----:B------:R-:W0:Y:S01]  /*85f0*/  MUFU.EX2 R9, R9 ;  /* 0x0000000900097308 */ /* 0x000e220000000800 */
[----:B------:R-:W-:-:S04]  /*8600*/  FMNMX.FTZ R2, R50, R25, !PT ;  /* 0x0000001932027209 */ /* 0x000fc80007810000 */
[----:B------:R-:W-:-:S03]  /*8610*/  FMNMX.FTZ R25, R51, R2, !PT ;  /* 0x0000000233197209 */ /* 0x000fc60007810000 */
[----:B------:R-:W1:Y:S01]  /*8620*/  MUFU.EX2 R13, R13 ;  /* 0x0000000d000d7308 */ /* 0x000e620000000800 */
[----:B------:R-:W-:-:S04]  /*8630*/  FMNMX.FTZ R2, R54, R25, !PT ;  /* 0x0000001936027209 */ /* 0x000fc80007810000 */
[----:B------:R-:W-:-:S03]  /*8640*/  FMNMX.FTZ R37, R55, R2, !PT ;  /* 0x0000000237257209 */ /* 0x000fc60007810000 */
[----:B------:R2:W-:Y:S01]  /*8650*/  MUFU.EX2 R25, R45 ;  /* 0x0000002d00197308 */ /* 0x0005e20000000800 */
[----:B------:R-:W-:Y:S01]  /*8660*/  FMNMX.FTZ R2, R58, R37, !PT ;  /* 0x000000253a027209 */ /* 0x000fe20007810000 */
[----:B0-----:R-:W-:-:S03]  /*8670*/  FFMA.FTZ R6, R9, R6, R148 ;  /* 0x0000000609067223 */ /* 0x001fc60000010094 */
[----:B------:R-:W-:-:S03]  /*8680*/  FMNMX.FTZ R37, R59, R2, !PT ;  /* 0x000000023b257209 */ /* 0x000fc60007810000 */
[----:B------:R-:W-:Y:S01]  /*8690*/  MUFU.EX2 R150, R150 ;  /* 0x0000009600967308 */ /* 0x000fe20000000800 */
[----:B------:R-:W-:Y:S01]  /*86a0*/  FMNMX.FTZ R2, R62, R37, !PT ;  /* 0x000000253e027209 */ /* 0x000fe20007810000 */
[-CC-:B--2---:R-:W-:Y:S01]  /*86b0*/  FFMA.FTZ R45, R53, R0.reuse, -R11.reuse ;  /* 0x00000000352d7223 */ /* 0x184fe2000001080b */
[-CC-:B------:R-:W-:Y:S01]  /*86c0*/  FFMA.FTZ R53, R65, R0.reuse, -R11.reuse ;  /* 0x0000000041357223 */ /* 0x180fe2000001080b */
[----:B------:R-:W-:Y:S01]  /*86d0*/  FFMA.FTZ R65, R77, R0, -R11 ;  /* 0x000000004d417223 */ /* 0x000fe2000001080b */
[----:B------:R-:W-:Y:S02]  /*86e0*/  FMNMX.FTZ R41, R63, R2, !PT ;  /* 0x000000023f297209 */ /* 0x000fe40007810000 */
[----:B-1----:R-:W-:Y:S01]  /*86f0*/  F2FP.F16.F32.PACK_AB R148, R13, R148 ;  /* 0x000000940d94723e */ /* 0x002fe200000000ff */
[----:B------:R0:W-:Y:S01]  /*8700*/  MUFU.EX2 R37, R49 ;  /* 0x0000003100257308 */ /* 0x0001e20000000800 */
[----:B------:R-:W-:Y:S01]  /*8710*/  FMNMX.FTZ R2, R66, R41, !PT ;  /* 0x0000002942027209 */ /* 0x000fe20007810000 */
[----:B------:R-:W-:-:S02]  /*8720*/  WARPGROUP.DEPBAR.LE gsb0, 0x0 ;  /* 0x00008000000079c5 */ /* 0x000fc40000010000 */
[----:B------:R-:W-:Y:S01]  /*8730*/  WARPGROUP.ARRIVE ;  /* 0x00000000000079c5 */ /* 0x000fe20000000000 */
[----:B------:R-:W-:Y:S01]  /*8740*/  FMNMX.FTZ R41, R67, R2, !PT ;  /* 0x0000000243297209 */ /* 0x000fe20007810000 */
[-CC-:B------:R-:W-:Y:S01]  /*8750*/  FFMA.FTZ R142, R44, R0.reuse, -R11.reuse ;  /* 0x000000002c8e7223 */ /* 0x180fe2000001080b */
[----:B------:R-:W-:-:S03]  /*8760*/  FFMA.FTZ R140, R40, R0, -R11 ;  /* 0x00000000288c7223 */ /* 0x000fc6000001080b */
[----:B------:R-:W1:Y:S01]  /*8770*/  S2R R44, SR_TID.X ;  /* 0x00000000002c7919 */ /* 0x000e620000002100 */
[----:B------:R-:W-:Y:S01]  /*8780*/  FMNMX.FTZ R2, R70, R41, !PT ;  /* 0x0000002946027209 */ /* 0x000fe20007810000 */
[----:B------:R-:W-:Y:S01]  /*8790*/  HGMMA.64x64x16.F32 R88, R136, gdesc[UR4].tnspB, R88, gsb0 ;  /* 0x40e0000488587df0 */ /* 0x000fe20008000858 */
[----:B------:R-:W-:Y:S01]  /*87a0*/  UIADD3 UR6, UR10, 0x200, URZ ;  /* 0x000002000a067890 */ /* 0x000fe2000fffe03f */
[----:B------:R-:W-:Y:S01]  /*87b0*/  MUFU.EX2 R15, R15 ;  /* 0x0000000f000f7308 */ /* 0x000fe20000000800 */
[----:B------:R-:W-:Y:S01]  /*87c0*/  UMOV UR7, 0x40000040 ;  /* 0x4000004000077882 */ /* 0x000fe20000000000 */
[----:B------:R-:W-:-:S04]  /*87d0*/  FMNMX.FTZ R41, R71, R2, !PT ;  /* 0x0000000247297209 */ /* 0x000fc80007810000 */
[----:B------:R-:W-:Y:S02]  /*87e0*/  FMNMX.FTZ R2, R74, R41, !PT ;  /* 0x000000294a027209 */ /* 0x000fe40007810000 */
[----:B------:R-:W-:Y:S02]  /*87f0*/  MUFU.EX2 R144, R144 ;  /* 0x0000009000907308 */ /* 0x000fe40000000800 */
[----:B------:R-:W-:-:S04]  /*8800*/  FMNMX.FTZ R41, R75, R2, !PT ;  /* 0x000000024b297209 */ /* 0x000fc80007810000 */
[----:B------:R-:W-:Y:S02]  /*8810*/  FMNMX.FTZ R2, R78, R41, !PT ;  /* 0x000000294e027209 */ /* 0x000fe40007810000 */
[----:B------:R2:W-:Y:S02]  /*8820*/  MUFU.EX2 R41, R57 ;  /* 0x0000003900297308 */ /* 0x0005e40000000800 */
[----:B0-----:R-:W-:-:S04]  /*8830*/  FMNMX.FTZ R49, R79, R2, !PT ;  /* 0x000000024f317209 */ /* 0x001fc80007810000 */
[----:B------:R-:W-:Y:S02]  /*8840*/  FMNMX.FTZ R2, R82, R49, !PT ;  /* 0x0000003152027209 */ /* 0x000fe40007810000 */
[----:B------:R-:W-:Y:S01]  /*8850*/  MUFU.EX2 R146, R146 ;  /* 0x0000009200927308 */ /* 0x000fe20000000800 */
[--C-:B--2---:R-:W-:Y:S01]  /*8860*/  FFMA.FTZ R57, R69, R0, -R11.reuse ;  /* 0x0000000045397223 */ /* 0x104fe2000001080b */
[----:B------:R-:W-:Y:S01]  /*8870*/  FMNMX.FTZ R49, R83, R2, !PT ;  /* 0x0000000253317209 */ /* 0x000fe20007810000 */
[----:B------:R-:W-:Y:S01]  /*8880*/  FFMA.FTZ R69, R81, R0, -R11 ;  /* 0x0000000051457223 */ /* 0x000fe2000001080b */
[----:B-1----:R-:W-:Y:S02]  /*8890*/  ISETP.GE.U32.AND P2, PT, R44, 0x180, PT ;  /* 0x000001802c00780c */ /* 0x002fe40003f46070 */
[----:B------:R-:W-:Y:S02]  /*88a0*/  FMNMX.FTZ R2, R86, R49, !PT ;  /* 0x0000003156027209 */ /* 0x000fe40007810000 */
[----:B------:R0:W-:Y:S02]  /*88b0*/  MUFU.EX2 R49, R12 ;  /* 0x0000000c00317308 */ /* 0x0001e40000000800 */
[----:B------:R-:W-:-:S05]  /*88c0*/  FMNMX.FTZ R2, R87, R2, !PT ;  /* 0x0000000257027209 */ /* 0x000fca0007810000 */
[----:B------:R-:W1:Y:S01]  /*88d0*/  SHFL.BFLY PT, R61, R2, 0x2, 0x1f ;  /* 0x0c401f00023d7f89 */ /* 0x000e6200000e0000 */
[----:B------:R-:W-:Y:S01]  /*88e0*/  MUFU.EX2 R29, R29 ;  /* 0x0000001d001d7308 */ /* 0x000fe20000000800 */
[----:B0-----:R-:W-:-:S07]  /*88f0*/  FFMA.FTZ R12, R72, R0, -R11 ;  /* 0x00000000480c7223 */ /* 0x001fce000001080b */
[----:B------:R-:W-:Y:S08]  /*8900*/  MUFU.EX2 R140, R140 ;  /* 0x0000008c008c7308 */ /* 0x000ff00000000800 */
[----:B------:R-:W-:Y:S01]  /*8910*/  MUFU.EX2 R33, R33 ;  /* 0x0000002100217308 */ /* 0x000fe20000000800 */
[----:B-1----:R-:W-:Y:S01]  /*8920*/  FMNMX.FTZ R24, R2, R61, !PT ;  /* 0x0000003d02187209 */ /* 0x002fe20007810000 */
[----:B------:R-:W-:-:S06]  /*8930*/  FFMA.FTZ R61, R73, R0, -R11 ;  /* 0x00000000493d7223 */ /* 0x000fcc000001080b */
[----:B------:R-:W-:Y:S01]  /*8940*/  MUFU.EX2 R142, R142 ;  /* 0x0000008e008e7308 */ /* 0x000fe20000000800 */
[----:B------:R-:W0:Y:S07]  /*8950*/  SHFL.BFLY PT, R73, R24, 0x1, 0x1f ;  /* 0x0c201f0018497f89 */ /* 0x000e2e00000e0000 */
[----:B------:R-:W-:Y:S01]  /*8960*/  MUFU.EX2 R45, R45 ;  /* 0x0000002d002d7308 */ /* 0x000fe20000000800 */
[----:B------:R-:W-:Y:S02]  /*8970*/  WARPGROUP.DEPBAR.LE gsb0, 0x0 ;  /* 0x00008000000079c5 */ /* 0x000fe40000010000 */
[----:B------:R-:W-:Y:S01]  /*8980*/  WARPGROUP.ARRIVE ;  /* 0x00000000000079c5 */ /* 0x000fe20000000000 */
[-CC-:B------:R-:W-:Y:S01]  /*8990*/  FFMA.FTZ R136, R48, R0.reuse, -R11.reuse ;  /* 0x0000000030887223 */ /* 0x180fe2000001080b */
[----:B------:R-:W-:-:S03]  /*89a0*/  FFMA.FTZ R138, R52, R0, -R11 ;  /* 0x00000000348a7223 */ /* 0x000fc6000001080b */
[----:B------:R-:W-:Y:S01]  /*89b0*/  MUFU.EX2 R8, R8 ;  /* 0x0000000800087308 */ /* 0x000fe20000000800 */
[----:B------:R-:W-:Y:S01]  /*89c0*/  HGMMA.64x64x16.F32 R88, R132, gdesc[UR4].tnspB, R88, gsb0 ;  /* 0x40e0000484587df0 */ /* 0x000fe20008000858 */
[----:B------:R-:W-:Y:S01]  /*89d0*/  UIADD3 UR6, UR10, 0x280, URZ ;  /* 0x000002800a067890 */ /* 0x000fe2000fffe03f */
[----:B------:R-:W-:-:S05]  /*89e0*/  UMOV UR7, 0x40000040 ;  /* 0x4000004000077882 */ /* 0x000fca0000000000 */
[----:B------:R-:W-:Y:S01]  /*89f0*/  MUFU.EX2 R136, R136 ;  /* 0x0000008800887308 */ /* 0x000fe20000000800 */
[----:B0-----:R-:W-:-:S07]  /*8a00*/  FMNMX.FTZ R2, R24, R73, !PT ;  /* 0x0000004918027209 */ /* 0x001fce0007810000 */
        /* <DEDUP_REMOVED lines=13> */
[C---:B------:R-:W-:Y:S02]  /*8ae0*/  FADD.FTZ R11, -R2.reuse, R7 ;  /* 0x00000007020b7221 */ /* 0x040fe40000010100 */
[----:B------:R-:W-:Y:S01]  /*8af0*/  MUFU.EX2 R69, R69 ;  /* 0x0000004500457308 */ /* 0x000fe20000000800 */
[----:B------:R-:W-:Y:S01]  /*8b00*/  HGMMA.64x64x16.F32 R88, R128, gdesc[UR4].tnspB, R88, gsb0 ;  /* 0x40e0000480587df0 */ /* 0x000fe20008000858 */
[----:B------:R-:W-:Y:S01]  /*8b10*/  UIADD3 UR6, UR10, 0x300, URZ ;  /* 0x000003000a067890 */ /* 0x000fe2000fffe03f */
[-C--:B------:R-:W-:Y:S01]  /*8b20*/  FMUL.FTZ R28, R11, R0.reuse ;  /* 0x000000000b1c7220 */ /* 0x080fe20000410000 */
[----:B------:R-:W-:Y:S01]  /*8b30*/  UMOV UR7, 0x40000040 ;  /* 0x4000004000077882 */ /* 0x000fe20000000000 */
[----:B------:R-:W-:-:S03]  /*8b40*/  FMUL.FTZ R11, R2, R0 ;  /* 0x00000000020b7220 */ /* 0x000fc60000410000 */
[----:B------:R-:W-:Y:S01]  /*8b50*/  MUFU.EX2 R132, R132 ;  /* 0x0000008400847308 */ /* 0x000fe20000000800 */
[-CC-:B------:R-:W-:Y:S01]  /*8b60*/  FFMA.FTZ R149, R26, R0.reuse, -R11.reuse ;  /* 0x000000001a957223 */ /* 0x180fe2000001080b */
[-CC-:B------:R-:W-:Y:S01]  /*8b70*/  FFMA.FTZ R26, R27, R0.reuse, -R11.reuse ;  /* 0x000000001b1a7223 */ /* 0x180fe2000001080b */
[----:B------:R-:W-:Y:S02]  /*8b80*/  IMAD.U32 R27, RZ, RZ, UR37 ;  /* 0x00000025ff1b7e24 */ /* 0x000fe4000f8e00ff */
[-CC-:B------:R-:W-:Y:S01]  /*8b90*/  FFMA.FTZ R151, R30, R0.reuse, -R11.reuse ;  /* 0x000000001e977223 */ /* 0x180fe2000001080b */
[-CC-:B------:R-:W-:Y:S01]  /*8ba0*/  FFMA.FTZ R30, R31, R0.reuse, -R11.reuse ;  /* 0x000000001f1e7223 */ /* 0x180fe2000001080b */
[----:B------:R-:W-:Y:S02]  /*8bb0*/  VIADD R31, R22, 0x9 ;  /* 0x00000009161f7836 */ /* 0x000fe40000000000 */
[-CC-:B------:R-:W-:Y:S01]  /*8bc0*/  FFMA.FTZ R145, R34, R0.reuse, -R11.reuse ;  /* 0x0000000022917223 */ /* 0x180fe2000001080b */
[----:B------:R-:W-:Y:S01]  /*8bd0*/  MUFU.EX2 R28, R28 ;  /* 0x0000001c001c7308 */ /* 0x000fe20000000800 */
[----:B------:R-:W-:Y:S01]  /*8be0*/  @!P1 LEA R27, R27, UR45, 0x3 ;  /* 0x0000002d1b1b9c11 */ /* 0x000fe2000f8e18ff */
[-CC-:B------:R-:W-:Y:S01]  /*8bf0*/  FFMA.FTZ R32, R35, R0.reuse, -R11.reuse ;  /* 0x0000000023207223 */ /* 0x180fe2000001080b */
[----:B------:R-:W-:Y:S01]  /*8c00*/  SEL R31, R31, 0x9, !P2 ;  /* 0x000000091f1f7807 */ /* 0x000fe20005000000 */
[-CC-:B------:R-:W-:Y:S01]  /*8c10*/  FFMA.FTZ R147, R38, R0.reuse, -R11.reuse ;  /* 0x0000000026937223 */ /* 0x180fe2000001080b */
[----:B------:R-:W-:Y:S01]  /*8c20*/  FFMA.FTZ R143, R46, R0, -R11 ;  /* 0x000000002e8f7223 */ /* 0x000fe2000001080b */
[----:B------:R-:W-:-:S02]  /*8c30*/  @!P1 VIADD R27, R27, 0x16840 ;  /* 0x000168401b1b9836 */ /* 0x000fc40000000000 */
        /* <DEDUP_REMOVED lines=20> */
[----:B------:R-:W-:Y:S01]  /*8d80*/  FFMA.FTZ R86, R86, R0, -R11 ;  /* 0x0000000056567223 */ /* 0x000fe2000001080b */
[----:B------:R-:W-:Y:S01]  /*8d90*/  IMAD.U32 R35, RZ, RZ, UR22 ;  /* 0x00000016ff237e24 */ /* 0x000fe2000f8e00ff */
[C---:B------:R-:W-:Y:S01]  /*8da0*/  ISETP.GT.AND P2, PT, R4.reuse, UR21, PT ;  /* 0x0000001504007c0c */ /* 0x040fe2000bf44270 */
[----:B------:R-:W-:Y:S01]  /*8db0*/  UMOV UR22, UR37 ;  /* 0x0000002500167c82 */ /* 0x000fe20008000000 */
[----:B------:R-:W-:Y:S01]  /*8dc0*/  VIADD R4, R4, 0xffffffff ;  /* 0xffffffff04047836 */ /* 0x000fe20000000000 */
[----:B------:R-:W0:Y:S01]  /*8dd0*/  MUFU.EX2 R30, R30 ;  /* 0x0000001e001e7308 */ /* 0x000e220000000800 */
[C---:B-1----:R-:W-:Y:S01]  /*8de0*/  FADD.FTZ R46, R26.reuse, R5 ;  /* 0x000000051a2e7221 */ /* 0x042fe20000010000 */
[----:B------:R-:W-:-:S02]  /*8df0*/  F2FP.F16.F32.PACK_AB R149, R26, R149 ;  /* 0x000000951a95723e */ /* 0x000fc400000000ff */
[----:B------:R-:W-:-:S04]  /*8e00*/  @!P1 LEA R35, R35, UR45, 0x3 ;  /* 0x0000002d23239c11 */ /* 0x000fc8000f8e18ff */
[----:B------:R-:W1:Y:S01]  /*8e10*/  MUFU.EX2 R145, R145 ;  /* 0x0000009100917308 */ /* 0x000e620000000800 */
[----:B--2---:R-:W-:-:S07]  /*8e20*/  FADD.FTZ R5, R151, R46 ;  /* 0x0000002e97057221 */ /* 0x004fce0000010000 */
[----:B------:R-:W2:Y:S01]  /*8e30*/  MUFU.EX2 R32, R32 ;  /* 0x0000002000207308 */ /* 0x000ea20000000800 */
[C---:B0-----:R-:W-:Y:S01]  /*8e40*/  FADD.FTZ R46, R30.reuse, R5 ;  /* 0x000000051e2e7221 */ /* 0x041fe20000010000 */
[----:B------:R-:W-:-:S06]  /*8e50*/  F2FP.F16.F32.PACK_AB R151, R30, R151 ;  /* 0x000000971e97723e */ /* 0x000fcc00000000ff */
[----:B------:R-:W0:Y:S01]  /*8e60*/  MUFU.EX2 R147, R147 ;  /* 0x0000009300937308 */ /* 0x000e220000000800 */
[----:B-1----:R-:W-:Y:S01]  /*8e70*/  FADD.FTZ R5, R145, R46 ;  /* 0x0000002e91057221 */ /* 0x002fe20000010000 */
[----:B------:R-:W-:Y:S01]  /*8e80*/  FFMA.FTZ R46, R67, R0, -R11 ;  /* 0x00000000432e7223 */ /* 0x000fe2000001080b */
[----:B------:R-:W-:Y:S02]  /*8e90*/  WARPGROUP.DEPBAR.LE gsb0, 0x0 ;  /* 0x00008000000079c5 */ /* 0x000fe40000010000 */
[----:B------:R-:W-:-:S03]  /*8ea0*/  WARPGROUP.ARRIVE ;  /* 0x00000000000079c5 */ /* 0x000fc60000000000 */
[----:B------:R-:W1:Y:S01]  /*8eb0*/  MUFU.EX2 R34, R34 ;  /* 0x0000002200227308 */ /* 0x000e620000000800 */
[----:B--2---:R-:W-:Y:S01]  /*8ec0*/  FADD.FTZ R50, R32, R5 ;  /* 0x0000000520327221 */ /* 0x004fe20000010000 */
[-CC-:B------:R-:W-:Y:S01]  /*8ed0*/  FFMA.FTZ R129, R66, R0.reuse, -R11.reuse ;  /* 0x0000000042817223 */ /* 0x180fe2000001080b */
[----:B------:R-:W-:Y:S01]  /*8ee0*/  F2FP.F16.F32.PACK_AB R145, R32, R145 ;  /* 0x000000912091723e */ /* 0x000fe200000000ff */
[----:B------:R-:W-:Y:S01]  /*8ef0*/  FFMA.FTZ R131, R70, R0, -R11 ;  /* 0x0000000046837223 */ /* 0x000fe2000001080b */
[----:B------:R-:W-:Y:S01]  /*8f00*/  HGMMA.64x64x16.F32 R88, R124, gdesc[UR4].tnspB, R88, gsb0 ;  /* 0x40e000047c587df0 */ /* 0x000fe20008000858 */
[----:B------:R-:W-:Y:S01]  /*8f10*/  UIADD3 UR6, UR10, 0x380, URZ ;  /* 0x000003800a067890 */ /* 0x000fe2000fffe03f */
[----:B0-----:R-:W-:Y:S01]  /*8f20*/  FADD.FTZ R5, R147, R50 ;  /* 0x0000003293057221 */ /* 0x001fe20000010000 */
[----:B------:R-:W-:Y:S01]  /*8f30*/  UMOV UR7, 0x40000040 ;  /* 0x4000004000077882 */ /* 0x000fe20000000000 */
[----:B------:R-:W0:Y:S01]  /*8f40*/  MUFU.EX2 R141, R141 ;  /* 0x0000008d008d7308 */ /* 0x000e220000000800 */
[----:B------:R-:W-:-:S02]  /*8f50*/  F2FP.F16.F32.PACK_AB R128, R53, R8 ;  /* 0x000000083580723e */ /* 0x000fc400000000ff */
[----:B------:R-:W-:-:S05]  /*8f60*/  F2FP.F16.F32.PACK_AB R130, R57, R10 ;  /* 0x0000000a3982723e */ /* 0x000fca00000000ff */
        /* <DEDUP_REMOVED lines=21> */
[----:B--2---:R-:W-:Y:S01]  /*90c0*/  FADD.FTZ R30, R42, R5 ;  /* 0x000000052a1e7221 */ /* 0x004fe20000010000 */
[----:B------:R-:W-:Y:S02]  /*90d0*/  WARPGROUP.DEPBAR.LE gsb0, 0x0 ;  /* 0x00008000000079c5 */ /* 0x000fe40000010000 */
[----:B------:R-:W-:Y:S01]  /*90e0*/  WARPGROUP.ARRIVE ;  /* 0x00000000000079c5 */ /* 0x000fe20000000000 */
[-CC-:B------:R-:W-:Y:S01]  /*90f0*/  FFMA.FTZ R125, R74, R0.reuse, -R11.reuse ;  /* 0x000000004a7d7223 */ /* 0x180fe2000001080b */
[----:B------:R-:W-:Y:S01]  /*9100*/  FFMA.FTZ R127, R78, R0, -R11 ;  /* 0x000000004e7f7223 */ /* 0x000fe2000001080b */
[----:B------:R-:W-:Y:S01]  /*9110*/  F2FP.F16.F32.PACK_AB R139, R42, R139 ;  /* 0x0000008b2a8b723e */ /* 0x000fe200000000ff */
[----:B------:R-:W-:Y:S01]  /*9120*/  MUFU.EX2 R134, R134 ;  /* 0x0000008600867308 */ /* 0x000fe20000000800 */
[----:B-1----:R-:W-:Y:S01]  /*9130*/  FADD.FTZ R5, R133, R30 ;  /* 0x0000001e85057221 */ /* 0x002fe20000010000 */
[----:B------:R-:W-:Y:S01]  /*9140*/  HGMMA.64x64x16.F32 R88, R120, gdesc[UR4].tnspB, R88, gsb0 ;  /* 0x40e0000478587df0 */ /* 0x000fe20008000858 */
[----:B------:R-:W-:-:S02]  /*9150*/  F2FP.F16.F32.PACK_AB R124, R61, R12 ;  /* 0x0000000c3d7c723e */ /* 0x000fc400000000ff */
[----:B------:R-:W-:-:S03]  /*9160*/  F2FP.F16.F32.PACK_AB R126, R65, R14 ;  /* 0x0000000e417e723e */ /* 0x000fc600000000ff */
[----:B------:R-:W1:Y:S01]  /*9170*/  MUFU.EX2 R135, R135 ;  /* 0x0000008700877308 */ /* 0x000e620000000800 */
[C---:B0-----:R-:W-:Y:S01]  /*9180*/  FADD.FTZ R30, R44.reuse, R5 ;  /* 0x000000052c1e7221 */ /* 0x041fe20000010000 */
[----:B------:R-:W-:-:S06]  /*9190*/  F2FP.F16.F32.PACK_AB R133, R44, R133 ;  /* 0x000000852c85723e */ /* 0x000fcc00000000ff */
[----:B------:R-:W-:Y:S08]  /*91a0*/  MUFU.EX2 R129, R129 ;  /* 0x0000008100817308 */ /* 0x000ff00000000800 */
[----:B------:R-:W-:Y:S01]  /*91b0*/  MUFU.EX2 R46, R46 ;  /* 0x0000002e002e7308 */ /* 0x000fe20000000800 */
[----:B-1----:R-:W-:-:S07]  /*91c0*/  FADD.FTZ R5, R135, R30 ;  /* 0x0000001e87057221 */ /* 0x002fce0000010000 */
        /* <DEDUP_REMOVED lines=10> */
[----:B0-----:R-:W-:Y:S01]  /*9270*/  @!P1 VIADD R31, R35, 0x16860 ;  /* 0x00016860231f9836 */ /* 0x001fe20000000000 */
[----:B------:R-:W-:Y:S01]  /*9280*/  F2FP.F16.F32.PACK_AB R120, R69, R20 ;  /* 0x000000144578723e */ /* 0x000fe200000000ff */
[-C--:B------:R-:W-:Y:S01]  /*9290*/  FMUL.FTZ R88, R88, R9.reuse ;  /* 0x0000000958587220 */ /* 0x080fe20000410000 */
[-C--:B------:R-:W-:Y:S01]  /*92a0*/  FMUL.FTZ R89, R89, R9.reuse ;  /* 0x0000000959597220 */ /* 0x080fe20000410000 */
[-C--:B------:R-:W-:Y:S01]  /*92b0*/  FMUL.FTZ R92, R92, R9.reuse ;  /* 0x000000095c5c7220 */ /* 0x080fe20000410000 */
[----:B------:R-:W-:Y:S01]  /*92c0*/  @!P1 PRMT R31, RZ, 0x654, R31 ;  /* 0x00000654ff1f9816 */ /* 0x000fe2000000001f */
[----:B-1----:R-:W-:Y:S01]  /*92d0*/  FADD.FTZ R27, R13, R6 ;  /* 0x000000060d1b7221 */ /* 0x002fe20000010000 */
[----:B------:R-:W-:Y:S01]  /*92e0*/  FFMA.FTZ R6, R63, R0, -R11 ;  /* 0x000000003f067223 */ /* 0x000fe2000001080b */
[----:B------:R-:W-:Y:S01]  /*92f0*/  MUFU.EX2 R24, R84 ;  /* 0x0000005400187308 */ /* 0x000fe20000000800 */
[----:B------:R0:W-:Y:S01]  /*9300*/  @!P1 SYNCS.ARRIVE.TRANS64.RED.A1T0 RZ, [R31+URZ], RZ ;  /* 0x000000ff1fff99a7 */ /* 0x0001e2000810043f */
[----:B------:R-:W-:Y:S01]  /*9310*/  FADD.FTZ R48, R150, R27 ;  /* 0x0000001b96307221 */ /* 0x000fe20000010000 */
[----:B------:R-:W-:Y:S01]  /*9320*/  F2FP.F16.F32.PACK_AB R150, R15, R150 ;  /* 0x000000960f96723e */ /* 0x000fe200000000ff */
[-C--:B------:R-:W-:Y:S01]  /*9330*/  FMUL.FTZ R93, R93, R9.reuse ;  /* 0x000000095d5d7220 */ /* 0x080fe20000410000 */
        /* <DEDUP_REMOVED lines=10> */
[-CC-:B------:R-:W-:Y:S01]  /*93e0*/  FFMA.FTZ R48, R71, R0.reuse, -R11.reuse ;  /* 0x0000000047307223 */ /* 0x180fe2000001080b */
[----:B------:R-:W-:Y:S01]  /*93f0*/  FFMA.FTZ R11, R87, R0, -R11 ;  /* 0x00000000570b7223 */ /* 0x000fe2000001080b */
[----:B------:R-:W-:Y:S01]  /*9400*/  MUFU.EX2 R123, R86 ;  /* 0x00000056007b7308 */ /* 0x000fe20000000800 */
        /* <DEDUP_REMOVED lines=9> */
[C---:B-1----:R-:W-:Y:S01]  /*94a0*/  FADD.FTZ R30, R6.reuse, R5 ;  /* 0x00000005061e7221 */ /* 0x042fe20000010000 */
        /* <DEDUP_REMOVED lines=15> */
[----:B--2---:R-:W-:Y:S01]  /*95a0*/  FADD.FTZ R30, R48, R5 ;  /* 0x00000005301e7221 */ /* 0x004fe20000010000 */
[C---:B------:R-:W-:Y:S01]  /*95b0*/  F2FP.F16.F32.PACK_AB R136, R37.reuse, R136 ;  /* 0x000000882588723e */ /* 0x040fe200000000ff */
[-C--:B------:R-:W-:Y:S01]  /*95c0*/  FMUL.FTZ R90, R90, R28.reuse ;  /* 0x0000001c5a5a7220 */ /* 0x080fe20000410000 */
[----:B------:R-:W-:Y:S01]  /*95d0*/  FADD.FTZ R13, R37, R52 ;  /* 0x00000034250d7221 */ /* 0x000fe20000010000 */
[----:B------:R-:W-:Y:S01]  /*95e0*/  FADD.FTZ R5, R125, R30 ;  /* 0x0000001e7d057221 */ /* 0x000fe20000010000 */
[----:B------:R-:W-:Y:S01]  /*95f0*/  F2FP.F16.F32.PACK_AB R131, R48, R131 ;  /* 0x000000833083723e */ /* 0x000fe200000000ff */
[----:B------:R-:W-:Y:S01]  /*9600*/  FMUL.FTZ R91, R91, R28 ;  /* 0x0000001c5b5b7220 */ /* 0x000fe20000410000 */
[----:B------:R-:W-:Y:S01]  /*9610*/  FADD.FTZ R52, R138, R13 ;  /* 0x0000000d8a347221 */ /* 0x000fe20000010000 */
[----:B------:R-:W-:Y:S01]  /*9620*/  FADD.FTZ R6, R26, R5 ;  /* 0x000000051a067221 */ /* 0x000fe20000010000 */
[----:B-1----:R-:W-:Y:S01]  /*9630*/  F2FP.F16.F32.PACK_AB R122, R7, R24 ;  /* 0x00000018077a723e */ /* 0x002fe200000000ff */
[----:B------:R-:W-:Y:S01]  /*9640*/  FMUL.FTZ R94, R94, R28 ;  /* 0x0000001c5e5e7220 */ /* 0x000fe20000410000 */
[----:B------:R-:W-:Y:S01]  /*9650*/  FADD.FTZ R13, R45, R52 ;  /* 0x000000342d0d7221 */ /* 0x000fe20000010000 */
[----:B------:R-:W-:Y:S01]  /*9660*/  FADD.FTZ R6, R127, R6 ;  /* 0x000000067f067221 */ /* 0x000fe20000010000 */
[----:B------:R-:W-:Y:S01]  /*9670*/  F2FP.F16.F32.PACK_AB R138, R45, R138 ;  /* 0x0000008a2d8a723e */ /* 0x000fe200000000ff */
[----:B------:R-:W-:Y:S01]  /*9680*/  FMUL.FTZ R95, R95, R28 ;  /* 0x0000001c5f5f7220 */ /* 0x000fe20000410000 */
[----:B------:R-:W-:Y:S01]  /*9690*/  FADD.FTZ R32, R132, R13 ;  /* 0x0000000d84207221 */ /* 0x000fe20000010000 */
[----:B------:R-:W-:Y:S01]  /*96a0*/  FADD.FTZ R6, R79, R6 ;  /* 0x000000064f067221 */ /* 0x000fe20000010000 */
        /* <DEDUP_REMOVED lines=11> */
[----:B------:R-:W-:Y:S01]  /*9760*/  F2FP.F16.F32.PACK_AB R127, R79, R127 ;  /* 0x0000007f4f7f723e */ /* 0x000fe200000000ff */
[-C--:B------:R-:W-:Y:S01]  /*9770*/  FMUL.FTZ R103, R103, R28.reuse ;  /* 0x0000001c67677220 */ /* 0x080fe20000410000 */
[----:B------:R-:W-:Y:S01]  /*9780*/  F2FP.F16.F32.PACK_AB R121, R83, R121 ;  /* 0x000000795379723e */ /* 0x000fe200000000ff */
        /* <DEDUP_REMOVED lines=10> */
[----:B------:R-:W1:Y:S01]  /*9830*/  MUFU.EX2 R10, R11 ;  /* 0x0000000b000a7308 */ /* 0x000e620000000800 */
[----:B------:R-:W-:Y:S01]  /*9840*/  FMUL.FTZ R119, R119, R28 ;  /* 0x0000001c77777220 */ /* 0x000fe20000410000 */
[----:B------:R-:W-:-:S04]  /*9850*/  FADD.FTZ R13, R57, R32 ;  /* 0x00000020390d7221 */ /* 0x000fc80000010000 */
[----:B------:R-:W-:-:S04]  /*9860*/  FADD.FTZ R32, R12, R13 ;  /* 0x0000000d0c207221 */ /* 0x000fc80000010000 */
[----:B------:R-:W-:-:S04]  /*9870*/  FADD.FTZ R13, R61, R32 ;  /* 0x000000203d0d7221 */ /* 0x000fc80000010000 */
[----:B------:R-:W-:-:S04]  /*9880*/  FADD.FTZ R8, R14, R13 ;  /* 0x0000000d0e087221 */ /* 0x000fc80000010000 */
[----:B------:R-:W-:-:S04]  /*9890*/  FADD.FTZ R5, R65, R8 ;  /* 0x0000000841057221 */ /* 0x000fc80000010000 */
[----:B------:R-:W-:-:S04]  /*98a0*/  FADD.FTZ R8, R20, R5 ;  /* 0x0000000514087221 */ /* 0x000fc80000010000 */
[----:B------:R-:W-:-:S04]  /*98b0*/  FADD.FTZ R5, R69, R8 ;  /* 0x0000000845057221 */ /* 0x000fc80000010000 */
[----:B------:R-:W-:Y:S01]  /*98c0*/  FADD.FTZ R8, R24, R5 ;  /* 0x0000000518087221 */ /* 0x000fe20000010000 */
[----:B------:R-:W-:Y:S01]  /*98d0*/  FADD.FTZ R5, R123, R6 ;  /* 0x000000067b057221 */ /* 0x000fe20000010000 */
[C---:B-1----:R-:W-:Y:S02]  /*98e0*/  F2FP.F16.F32.PACK_AB R123, R10.reuse, R123 ;  /* 0x0000007b0a7b723e */ /* 0x042fe400000000ff */
[----:B------:R-:W-:Y:S01]  /*98f0*/  FADD.FTZ R6, R7, R8 ;  /* 0x0000000807067221 */ /* 0x000fe20000010000 */
[----:B------:R-:W-:Y:S01]  /*9900*/  FADD.FTZ R5, R10, R5 ;  /* 0x000000050a057221 */ /* 0x000fe20000010000 */
[----:B------:R-:W-:Y:S02]  /*9910*/  IMAD.MOV.U32 R7, RZ, RZ, R2 ;  /* 0x000000ffff077224 */ /* 0x000fe400078e0002 */
[----:B------:R-:W-:Y:S01]  /*9920*/  IMAD.MOV.U32 R8, RZ, RZ, R3 ;  /* 0x000000ffff087224 */ /* 0x000fe200078e0003 */
[----:B0-----:R-:W-:Y:S06]  /*9930*/  @P2 BRA `(.L_x_13737) ;  /* 0xffffffe000e42947 */ /* 0x001fec000383ffff */
.L_x_13728:
        /* <DEDUP_REMOVED lines=9> */
.L_x_13755:
        /* <DEDUP_REMOVED lines=9> */
.L_x_13740:
[----:B------:R-:W-:Y:S01]  /*9a60*/  ULEA UR6, UR37, UR45, 0x3 ;  /* 0x0000002d25067291 */ /* 0x000fe2000f8e183f */
[----:B------:R-:W-:-:S05]  /*9a70*/  IMAD.U32 R0, RZ, RZ, UR46 ;  /* 0x0000002eff007e24 */ /* 0x000fca000f8e00ff */
[----:B------:R-:W-:-:S04]  /*9a80*/  SHF.L.U32 R0, R0, 0x1f, RZ ;  /* 0x0000001f00007819 */ /* 0x000fc800000006ff */
[----:B------:R0:W1:Y:S01]  /*9a90*/  SYNCS.PHASECHK.TRANS64.TRYWAIT P2, [UR6+0x16830], R0 ;  /* 0x01683000ff0075a7 */ /* 0x0000620008040146 */
[----:B------:R-:W-:Y:S05]  /*9aa0*/  @!P0 BRA `(.L_x_13741) ;  /* 0x0000000000048947 */ /* 0x000fea0003800000 */
[----:B------:R-:W-:Y:S01]  /*9ab0*/  BPT.TRAP 0x1 ;  /* 0x000000040000795c */ /* 0x000fe20000300000 */
.L_x_13741:
[----:B-1----:R-:W-:Y:S05]  /*9ac0*/  @P2 BRA `(.L_x_13739) ;  /* 0x0000000000082947 */ /* 0x002fea0003800000 */
[----:B------:R-:W1:Y:S02]  /*9ad0*/  SYNCS.PHASECHK.TRANS64.TRYWAIT P2, [UR6+0x16830], R0 ;  /* 0x01683000ff0075a7 */ /* 0x000e640008040146 */
[----:B-1----:R-:W-:Y:S05]  /*9ae0*/  @!P2 BRA `(.L_x_13742) ;  /* 0x000000a80040a947 */ /* 0x002fea0003800000 */
.L_x_13739:
        /* <DEDUP_REMOVED lines=25> */
.L_x_13744:
[----:B------:R-:W-:Y:S01]  /*9c80*/  ULEA UR6, UR24, UR45, 0x3 ;  /* 0x0000002d18067291 */ /* 0x000fe2000f8e183f */
[----:B------:R-:W-:-:S05]  /*9c90*/  IMAD.U32 R0, RZ, RZ, UR25 ;  /* 0x00000019ff007e24 */ /* 0x000fca000f8e00ff */
[----:B------:R-:W-:-:S04]  /*9ca0*/  SHF.L.U32 R0, R0, 0x1f, RZ ;  /* 0x0000001f00007819 */ /* 0x000fc800000006ff */
[----:B------:R0:W1:Y:S01]  /*9cb0*/  SYNCS.PHASECHK.TRANS64.TRYWAIT P2, [UR6+0x16850], R0 ;  /* 0x01685000ff0075a7 */ /* 0x0000620008040146 */
[----:B------:R-:W-:Y:S05]  /*9cc0*/  @!P0 BRA `(.L_x_13745) ;  /* 0x0000000000048947 */ /* 0x000fea0003800000 */
[----:B------:R-:W-:Y:S01]  /*9cd0*/  BPT.TRAP 0x1 ;  /* 0x000000040000795c */ /* 0x000fe20000300000 */
.L_x_13745:
[----:B-1----:R-:W-:Y:S05]  /*9ce0*/  @P2 BRA `(.L_x_13743) ;  /* 0x0000000000082947 */ /* 0x002fea0003800000 */
[----:B------:R-:W1:Y:S02]  /*9cf0*/  SYNCS.PHASECHK.TRANS64.TRYWAIT P2, [UR6+0x16850], R0 ;  /* 0x01685000ff0075a7 */ /* 0x000e640008040146 */
[----:B-1----:R-:W-:Y:S05]  /*9d00*/  @!P2 BRA `(.L_x_13746) ;  /* 0x000000a400d0a947 */ /* 0x002fea0003800000 */
.L_x_13743:
[----:B------:R-:W-:Y:S01]  /*9d10*/  UIADD3 UR6, UR45, 0x400, URZ ;  /* 0x000004002d067890 */ /* 0x000fe2000fffe03f */
[----:B------:R-:W-:Y:S01]  /*9d20*/  WARPGROUP.ARRIVE ;  /* 0x00000000000079c5 */ /* 0x000fe20000000000 */
[----:B------:R-:W-:-:S05]  /*9d30*/  UMOV UR7, 0x40000040 ;  /* 0x4000004000077882 */ /* 0x000fca0000000000 */
[----:B------:R-:W2:Y:S01]  /*9d40*/  S2R R2, SR_TID.X ;  /* 0x0000000000027919 */ /* 0x000ea20000002100 */
[----:B------:R-:W-:Y:S01]  /*9d50*/  USHF.R.U32.HI UR6, URZ, 0x4, UR6 ;  /* 0x000000043f067899 */ /* 0x000fe20008011606 */
[----:B------:R-:W-:Y:S01]  /*9d60*/  PLOP3.LUT P2, PT, PT, PT, UP0, 0x80, 0x0 ;  /* 0x000000000000781c */ /* 0x000fe20003f4f008 */
[----:B------:R-:W-:Y:S02]  /*9d70*/  VIADD R14, R17, UR41 ;  /* 0x00000029110e7c36 */ /* 0x000fe40008000000 */
[----:B------:R-:W-:Y:S01]  /*9d80*/  ULOP3.LUT UR6, UR6, 0x3fff, URZ, 0xc0, !UPT ;  /* 0x00003fff06067892 */ /* 0x000fe2000f8ec03f */
[----:B-1----:R-:W-:-:S03]  /*9d90*/  IMAD.U32 R3, RZ, RZ, UR37 ;  /* 0x00000025ff037e24 */ /* 0x002fc6000f8e00ff */
        /* <DEDUP_REMOVED lines=43> */
[----:B------:R-:W-:-:S04]  /*a050*/  @UP0 ULDC UR6, c[0x0][0x450] ;  /* 0x0001140000060ab9 */ /* 0x000fc80000000800 */
[----:B------:R-:W-:Y:S01]  /*a060*/  @P2 SHF.R.U32.HI R14, RZ, UR6, R0 ;  /* 0x00000006ff0e2c19 */ /* 0x000fe20008011600 */
[----:B------:R-:W-:Y:S01]  /*a070*/  IMAD.SHL.U32 R0, R4, 0x80, RZ ;  /* 0x0000008004007824 */ /* 0x000fe200078e00ff */
[----:B--2---:R-:W-:Y:S01]  /*a080*/  ISETP.GE.U32.AND P2, PT, R2, 0x180, PT ;  /* 0x000001800200780c */ /* 0x004fe20003f46070 */
[----:B------:R-:W-:Y:S01]  /*a090*/  VIADD R2, R22, 0x9 ;  /* 0x0000000916027836 */ /* 0x000fe20000000000 */
[----:B------:R-:W-:Y:S01]  /*a0a0*/  ULOP3.LUT UR6, URZ, UR23, URZ, 0x33, !UPT ;  /* 0x000000173f067292 */ /* 0x000fe2000f8e333f */
[----:B------:R-:W0:Y:S01]  /*a0b0*/  SHFL.IDX PT, R9, R14, RZ, 0x1c1f ;  /* 0x001c1fff0e097589 */ /* 0x000e2200000e0000 */
[----:B------:R-:W-:Y:S02]  /*a0c0*/  IADD3 R3, -R0, 0x1, RZ ;  /* 0x0000000100037810 */ /* 0x000fe40007ffe1ff */
[----:B------:R-:W-:Y:S01]  /*a0d0*/  SEL R11, R2, 0x9, !P2 ;  /* 0x00000009020b7807 */ /* 0x000fe20005000000 */
[----:B------:R-:W-:Y:S02]  /*a0e0*/  IMAD.U32 R2, RZ, RZ, UR38 ;  /* 0x00000026ff027e24 */ /* 0x000fe4000f8e00ff */
[----:B------:R-:W-:-:S05]  /*a0f0*/  IMAD R3, R16, -0x2, R3 ;  /* 0xfffffffe10037824 */ /* 0x000fca00078e0203 */
[----:B------:R-:W-:-:S05]  /*a100*/  IADD3 R3, -R2, UR42, R3 ;  /* 0x0000002a02037c10 */ /* 0x000fca000fffe103 */
[----:B------:R-:W-:-:S04]  /*a110*/  VIADD R12, R3, UR6 ;  /* 0x00000006030c7c36 */ /* 0x000fc80008000000 */
[----:B0-----:R-:W-:Y:S01]  /*a120*/  IMAD.IADD R2, R12, 0x1, R9 ;  /* 0x000000010c027824 */ /* 0x001fe200078e0209 */
[----:B------:R-:W-:Y:S02]  /*a130*/  WARPGROUP.DEPBAR.LE gsb0, 0x0 ;  /* 0x00008000000079c5 */ /* 0x000fe40000010000 */
[----:B------:R0:W-:Y:S06]  /*a140*/  BAR.ARV R11, 0x100 ;  /* 0x0004000b0000751d */ /* 0x0001ec0000002000 */
[----:B------:R1:W-:Y:S02]  /*a150*/  @!P1 SYNCS.ARRIVE.TRANS64.RED.A1T0 RZ, [R10+URZ], RZ ;  /* 0x000000ff0aff99a7 */ /* 0x0003e4000810043f */
[----:B-1----:R-:W-:-:S04]  /*a160*/  VIADD R10, R3, UR22 ;  /* 0x00000016030a7c36 */ /* 0x002fc80008000000 */
        /* <DEDUP_REMOVED lines=15> */
.L_x_13749:
[----:B------:R-:W-:-:S05]  /*a260*/  IMAD.U32 R120, RZ, RZ, UR21 ;  /* 0x00000015ff787e24 */ /* 0x000fca000f8e00ff */
[----:B------:R-:W-:-:S13]  /*a270*/  ISETP.NE.AND P2, PT, R120, 0x1, PT ;  /* 0x000000017800780c */ /* 0x000fda0003f45270 */
[----:B------:R-:W0:Y:S02]  /*a280*/  @P2 LDC.64 R20, c[0x0][0x9e8] ;  /* 0x00027a00ff142b82 */ /* 0x000e240000000a00 */
[----:B0-----:R-:W-:-:S05]  /*a290*/  @P2 IMAD.HI.U32 R20, R9, R20, RZ ;  /* 0x0000001409142227 */ /* 0x001fca00078e00ff */
[----:B------:R-:W-:-:S07]  /*a2a0*/  @P2 SHF.R.U32.HI R9, RZ, R21, R20 ;  /* 0x00000015ff092219 */ /* 0x000fce0000011614 */
.L_x_13750:
[----:B------:R-:W-:Y:S05]  /*a2b0*/  BSYNC B0 ;  /* 0x0000000000007941 */ /* 0x000fea0003800000 */
.L_x_13748:
[----:B------:R-:W-:-:S04]  /*a2c0*/  IMAD R9, R9, R120, -R0 ;  /* 0x0000007809097224 */ /* 0x000fc800078e0a00 */
[----:B------:R-:W-:-:S05]  /*a2d0*/  IMAD R9, R16, -0x2, R9 ;  /* 0xfffffffe10097824 */ /* 0x000fca00078e0209 */
[----:B------:R-:W-:Y:S02]  /*a2e0*/  VIADDMNMX R3, R9, R120, R3, PT ;  /* 0x0000007809037246 */ /* 0x000fe40003800103 */
[----:B------:R-:W-:-:S07]  /*a2f0*/  VIMNMX R2, R2, R9, !PT ;  /* 0x0000000902027248 */ /* 0x000fce0007fe0100 */
.L_x_13747:
        /* <DEDUP_REMOVED lines=12> */
[C---:B------:R-:W-:Y:S01]  /*a3c0*/  ISETP.LT.OR P4, PT, R3.reuse, 0xa, P4 ;  /* 0x0000000a0300780c */ /* 0x040fe20002781670 */
[--C-:B0-----:R-:W-:Y:S01]  /*a3d0*/  IMAD.IADD R10, R10, 0x1, R141.reuse ;  /* 0x000000010a0a7824 */ /* 0x101fe200078e028d */
        /* <DEDUP_REMOVED lines=100> */
.L_x_13753:
[----:B------:R-:W-:-:S05]  /*aa20*/  IMAD.U32 R14, RZ, RZ, UR21 ;  /* 0x00000015ff0e7e24 */ /* 0x000fca000f8e00ff */
[----:B------:R-:W-:-:S13]  /*aa30*/  ISETP.NE.AND P3, PT, R14, 0x1, PT ;  /* 0x000000010e00780c */ /* 0x000fda0003f65270 */
[----:B------:R-:W0:Y:S02]  /*aa40*/  @P3 LDC.64 R2, c[0x0][0x9e8] ;  /* 0x00027a00ff023b82 */ /* 0x000e240000000a00 */
[----:B0-----:R-:W-:-:S05]  /*aa50*/  @P3 IMAD.HI.U32 R2, R141, R2, RZ ;  /* 0x000000028d023227 */ /* 0x001fca00078e00ff */
[----:B------:R-:W-:-:S07]  /*aa60*/  @P3 SHF.R.U32.HI R141, RZ, R3, R2 ;  /* 0x00000003ff8d3219 */ /* 0x000fce0000011602 */
.L_x_13754:
[----:B------:R-:W-:Y:S05]  /*aa70*/  BSYNC B0 ;  /* 0x0000000000007941 */ /* 0x000fea0003800000 */
.L_x_13752:
[----:B------:R-:W-:-:S04]  /*aa80*/  IMAD R141, R141, R14, -R0 ;  /* 0x0000000e8d8d7224 */ /* 0x000fc800078e0a00 */
[----:B------:R-:W-:-:S05]  /*aa90*/  IMAD R141, R16, -0x2, R141 ;  /* 0xfffffffe108d7824 */ /* 0x000fca00078e028d */
[----:B------:R-:W-:Y:S02]  /*aaa0*/  VIADDMNMX R10, R141, R14, R10, PT ;  /* 0x0000000e8d0a7246 */ /* 0x000fe4000380010a */
[----:B------:R-:W-:-:S07]  /*aab0*/  VIMNMX R12, R12, R141, !PT ;  /* 0x0000008d0c0c7248 */ /* 0x000fce0007fe0100 */
.L_x_13751:
        /* <DEDUP_REMOVED lines=64> */
[----:B------:R-:W0:Y:S01]  /*aec0*/  LDC R0, c[0x0][0x988] ;  /* 0x00026200ff007b82 */ /* 0x000e220000000800 */
[----:B------:R-:W-:Y:S02]  /*aed0*/  FSEL R151, R50, -INF , !P4 ;  /* 0xff80000032977808 */ /* 0x000fe40006000000 */
[----:B------:R-:W1:Y:S01]  /*aee0*/  SHFL.BFLY PT, R3, R2, 0x2, 0x1f ;  /* 0x0c401f0002037f89 */ /* 0x000e6200000e0000 */
[----:B------:R-:W-:-:S04]  /*aef0*/  ISETP.GT.AND P4, PT, R12, 0x38, P2 ;  /* 0x000000380c00780c */ /* 0x000fc80001784270 */
[----:B------:R-:W-:Y:S02]  /*af00*/  ISETP.LT.OR P4, PT, R10, 0x39, P4 ;  /* 0x000000390a00780c */ /* 0x000fe40002781670 */
[----:B-1----:R-:W-:Y:S02]  /*af10*/  FMNMX.FTZ R14, R2, R3, !PT ;  /* 0x00000003020e7209 */ /* 0x002fe40007810000 */
        /* <DEDUP_REMOVED lines=11> */
[----:B0-----:R-:W-:-:S05]  /*afd0*/  FMUL.FTZ R14, R3, R0 ;  /* 0x00000000030e7220 */ /* 0x001fca0000410000 */
        /* <DEDUP_REMOVED lines=30> */
[C---:B------:R-:W-:Y:S01]  /*b1c0*/  ISETP.GT.AND P4, PT, R12.reuse, 0x40, P2 ;  /* 0x000000400c00780c */ /* 0x040fe20001784270 */
[----:B------:R-:W-:Y:S01]  /*b1d0*/  MUFU.EX2 R148, R148 ;  /* 0x0000009400947308 */ /* 0x000fe20000000800 */
[----:B------:R-:W-:Y:S01]  /*b1e0*/  FSEL R51, R51, -INF , !P3 ;  /* 0xff80000033337808 */ /* 0x000fe20005800000 */
[-CC-:B------:R-:W-:Y:S01]  /*b1f0*/  FFMA.FTZ R29, R29, R0.reuse, -R14.reuse ;  /* 0x000000001d1d7223 */ /* 0x180fe2000001080e */
[----:B------:R-:W-:Y:S01]  /*b200*/  ISETP.GT.AND P3, PT, R12, 0x39, P2 ;  /* 0x000000390c00780c */ /* 0x000fe20001764270 */
[--C-:B------:R-:W-:Y:S01]  /*b210*/  FFMA.FTZ R128, R129, R0, -R14.reuse ;  /* 0x0000000081807223 */ /* 0x100fe2000001080e */
[----:B------:R-:W-:Y:S01]  /*b220*/  FMNMX.FTZ R2, R151, R2, !PT ;  /* 0x0000000297027209 */ /* 0x000fe20007810000 */
[-CC-:B------:R-:W-:Y:S01]  /*b230*/  FFMA.FTZ R130, R131, R0.reuse, -R14.reuse ;  /* 0x0000000083827223 */ /* 0x180fe2000001080e */
[C---:B------:R-:W-:Y:S01]  /*b240*/  ISETP.LT.OR P3, PT, R10.reuse, 0x3a, P3 ;  /* 0x0000003a0a00780c */ /* 0x040fe20001f61670 */
[----:B------:R-:W-:Y:S01]  /*b250*/  MUFU.EX2 R147, R147 ;  /* 0x0000009300937308 */ /* 0x000fe20000000800 */
[----:B------:R-:W-:Y:S01]  /*b260*/  ISETP.LT.OR P4, PT, R10, 0x41, P4 ;  /* 0x000000410a00780c */ /* 0x000fe20002781670 */
[-CC-:B------:R-:W-:Y:S01]  /*b270*/  FFMA.FTZ R124, R133, R0.reuse, -R14.reuse ;  /* 0x00000000857c7223 */ /* 0x180fe2000001080e */
[----:B------:R-:W-:Y:S01]  /*b280*/  FSEL R55, R55, -INF , !P3 ;  /* 0xff80000037377808 */ /* 0x000fe20005800000 */
[-CC-:B------:R-:W-:Y:S01]  /*b290*/  FFMA.FTZ R126, R135, R0.reuse, -R14.reuse ;  /* 0x00000000877e7223 */ /* 0x180fe2000001080e */
[----:B------:R-:W-:Y:S01]  /*b2a0*/  ISETP.GT.AND P3, PT, R12, 0x41, P2 ;  /* 0x000000410c00780c */ /* 0x000fe20001764270 */
[--C-:B------:R-:W-:Y:S01]  /*b2b0*/  FFMA.FTZ R120, R137, R0, -R14.reuse ;  /* 0x0000000089787223 */ /* 0x100fe2000001080e */
[----:B------:R-:W-:Y:S01]  /*b2c0*/  FMNMX.FTZ R2, R51, R2, !PT ;  /* 0x0000000233027209 */ /* 0x000fe20007810000 */
[----:B------:R-:W-:Y:S01]  /*b2d0*/  MUFU.EX2 R150, R150 ;  /* 0x0000009600967308 */ /* 0x000fe20000000800 */
[----:B------:R-:W-:Y:S01]  /*b2e0*/  FSEL R37, R58, -INF , !P4 ;  /* 0xff8000003a257808 */ /* 0x000fe20006000000 */
[----:B------:R-:W-:Y:S01]  /*b2f0*/  FFMA.FTZ R122, R139, R0, -R14 ;  /* 0x000000008b7a7223 */ /* 0x000fe2000001080e */
[----:B------:R-:W-:-:S02]  /*b300*/  ISETP.GT.AND P4, PT, R12, 0x48, P2 ;  /* 0x000000480c00780c */ /* 0x000fc40001784270 */
[C---:B------:R-:W-:Y:S02]  /*b310*/  ISETP.LT.OR P3, PT, R10.reuse, 0x42, P3 ;  /* 0x000000420a00780c */ /* 0x040fe40001f61670 */
        /* <DEDUP_REMOVED lines=19> */
[----:B------:R-:W-:Y:S02]  /*b450*/  ISETP.LT.OR P3, PT, R10, 0x52, P3 ;  /* 0x000000520a00780c */ /* 0x000fe40001f61670 */
[----:B------:R-:W-:Y:S01]  /*b460*/  FMNMX.FTZ R2, R62, R45, !PT ;  /* 0x0000002d3e027209 */ /* 0x000fe20007810000 */
[----:B------:R-:W-:Y:S01]  /*b470*/  FFMA.FTZ R45, R49, R0, -R14 ;  /* 0x00000000312d7223 */ /* 0x000fe2000001080e */
        /* <DEDUP_REMOVED lines=16> */
[-CC-:B------:R-:W-:Y:S01]  /*b580*/  FFMA.FTZ R49, R53, R0.reuse, -R14.reuse ;  /* 0x0000000035317223 */ /* 0x180fe2000001080e */
[----:B------:R-:W-:Y:S01]  /*b590*/  FSEL R121, R74, -INF , !P4 ;  /* 0xff8000004a797808 */ /* 0x000fe20006000000 */
[----:B------:R-:W-:Y:S01]  /*b5a0*/  FFMA.FTZ R53, R57, R0, -R14 ;  /* 0x0000000039357223 */ /* 0x000fe2000001080e */
[----:B------:R-:W-:Y:S01]  /*b5b0*/  ISETP.GT.AND P4, PT, R12, 0x68, P2 ;  /* 0x000000680c00780c */ /* 0x000fe20001784270 */
[----:B------:R-:W-:Y:S01]  /*b5c0*/  MUFU.EX2 R142, R142 ;  /* 0x0000008e008e7308 */ /* 0x000fe20000000800 */
[----:B------:R-:W-:-:S02]  /*b5d0*/  ISETP.LT.OR P3, PT, R10, 0x62, P3 ;  /* 0x000000620a00780c */ /* 0x000fc40001f61670 */
[----:B------:R-:W-:Y:S02]  /*b5e0*/  FMNMX.FTZ R2, R71, R2, !PT ;  /* 0x0000000247027209 */ /* 0x000fe40007810000 */
[----:B------:R-:W-:Y:S02]  /*b5f0*/  ISETP.LT.OR P4, PT, R10, 0x69, P4 ;  /* 0x000000690a00780c */ /* 0x000fe40002781670 */
[----:B------:R-:W-:Y:S01]  /*b600*/  FSEL R75, R75, -INF , !P3 ;  /* 0xff8000004b4b7808 */ /* 0x000fe20005800000 */
[----:B------:R-:W-:Y:S01]  /*b610*/  MUFU.EX2 R21, R21 ;  /* 0x0000001500157308 */ /* 0x000fe20000000800 */
[----:B------:R-:W-:Y:S02]  /*b620*/  ISETP.GT.AND P3, PT, R12, 0x69, P2 ;  /* 0x000000690c00780c */ /* 0x000fe40001764270 */
[----:B------:R-:W-:Y:S02]  /*b630*/  FMNMX.FTZ R2, R121, R2, !PT ;  /* 0x0000000279027209 */ /* 0x000fe40007810000 */
[----:B------:R-:W-:-:S02]  /*b640*/  FSEL R123, R78, -INF , !P4 ;  /* 0xff8000004e7b7808 */ /* 0x000fc40006000000 */
[----:B------:R-:W-:Y:S01]  /*b650*/  ISETP.GT.AND P4, PT, R12, 0x70, P2 ;  /* 0x000000700c00780c */ /* 0x000fe20001784270 */
[----:B------:R-:W-:Y:S01]  /*b660*/  MUFU.EX2 R136, R136 ;  /* 0x0000008800887308 */ /* 0x000fe20000000800 */
[C---:B------:R-:W-:Y:S02]  /*b670*/  ISETP.LT.OR P3, PT, R10.reuse, 0x6a, P3 ;  /* 0x0000006a0a00780c */ /* 0x040fe40001f61670 */
[----:B------:R-:W-:Y:S02]  /*b680*/  FMNMX.FTZ R2, R75, R2, !PT ;  /* 0x000000024b027209 */ /* 0x000fe40007810000 */
[----:B------:R-:W-:Y:S02]  /*b690*/  ISETP.LT.OR P4, PT, R10, 0x71, P4 ;  /* 0x000000710a00780c */ /* 0x000fe40002781670 */
[----:B------:R-:W-:Y:S01]  /*b6a0*/  FSEL R79, R79, -INF , !P3 ;  /* 0xff8000004f4f7808 */ /* 0x000fe20005800000 */
[----:B------:R-:W-:Y:S01]  /*b6b0*/  MUFU.EX2 R45, R45 ;  /* 0x0000002d002d7308 */ /* 0x000fe20000000800 */
[----:B------:R-:W-:-:S02]  /*b6c0*/  ISETP.GT.AND P3, PT, R12, 0x71, P2 ;  /* 0x000000710c00780c */ /* 0x000fc40001764270 */
[----:B------:R-:W-:Y:S02]  /*b6d0*/  FMNMX.FTZ R2, R123, R2, !PT ;  /* 0x000000027b027209 */ /* 0x000fe40007810000 */
[----:B------:R-:W-:Y:S02]  /*b6e0*/  FSEL R125, R82, -INF , !P4 ;  /* 0xff800000527d7808 */ /* 0x000fe40006000000 */
[----:B------:R-:W-:Y:S01]  /*b6f0*/  ISETP.GT.AND P4, PT, R12, 0x78, P2 ;  /* 0x000000780c00780c */ /* 0x000fe20001784270 */
[----:B------:R-:W-:Y:S01]  /*b700*/  MUFU.EX2 R138, R138 ;  /* 0x0000008a008a7308 */ /* 0x000fe20000000800 */
[----:B------:R-:W-:Y:S02]  /*b710*/  ISETP.LT.OR P3, PT, R10, 0x72, P3 ;  /* 0x000000720a00780c */ /* 0x000fe40001f61670 */
[----:B------:R-:W-:Y:S02]  /*b720*/  FMNMX.FTZ R2, R79, R2, !PT ;  /* 0x000000024f027209 */ /* 0x000fe40007810000 */
[----:B------:R-:W-:-:S02]  /*b730*/  ISETP.GT.AND P2, PT, R12, 0x79, P2 ;  /* 0x000000790c00780c */ /* 0x000fc40001744270 */
[C---:B------:R-:W-:Y:S01]  /*b740*/  ISETP.LT.OR P4, PT, R10.reuse, 0x79, P4 ;  /* 0x000000790a00780c */ /* 0x040fe20002781670 */
[----:B------:R-:W-:Y:S01]  /*b750*/  MUFU.EX2 R49, R49 ;  /* 0x0000003100317308 */ /* 0x000fe20000000800 */
[----:B------:R-:W-:Y:S02]  /*b760*/  FSEL R83, R83, -INF , !P3 ;  /* 0xff80000053537808 */ /* 0x000fe40005800000 */
[----:B------:R-:W-:Y:S02]  /*b770*/  FMNMX.FTZ R2, R125, R2, !PT ;  /* 0x000000027d027209 */ /* 0x000fe40007810000 */
[----:B------:R-:W-:Y:S02]  /*b780*/  ISETP.LT.OR P2, PT, R10, 0x7a, P2 ;  /* 0x0000007a0a00780c */ /* 0x000fe40001741670 */
[----:B------:R-:W-:Y:S01]  /*b790*/  FSEL R86, R86, -INF , !P4 ;  /* 0xff80000056567808 */ /* 0x000fe20006000000 */
[----:B------:R-:W-:Y:S01]  /*b7a0*/  MUFU.EX2 R132, R132 ;  /* 0x0000008400847308 */ /* 0x000fe20000000800 */
[----:B------:R-:W-:-:S02]  /*b7b0*/  FMNMX.FTZ R57, R83, R2, !PT ;  /* 0x0000000253397209 */ /* 0x000fc40007810000 */
[----:B------:R-:W-:Y:S02]  /*b7c0*/  FSEL R87, R87, -INF , !P2 ;  /* 0xff80000057577808 */ /* 0x000fe40005000000 */
[----:B------:R-:W-:Y:S01]  /*b7d0*/  FMNMX.FTZ R2, R86, R57, !PT ;  /* 0x0000003956027209 */ /* 0x000fe20007810000 */
[-CC-:B------:R-:W-:Y:S01]  /*b7e0*/  FFMA.FTZ R57, R61, R0.reuse, -R14.reuse ;  /* 0x000000003d397223 */ /* 0x180fe2000001080e */
[-CC-:B------:R-:W-:Y:S01]  /*b7f0*/  FFMA.FTZ R61, R65, R0.reuse, -R14.reuse ;  /* 0x00000000413d7223 */ /* 0x180fe2000001080e */
[----:B------:R-:W-:Y:S01]  /*b800*/  FSEL R10, R3, RZ, P5 ;  /* 0x000000ff030a7208 */ /* 0x000fe20002800000 */
[--C-:B------:R-:W-:Y:S01]  /*b810*/  FFMA.FTZ R65, R69, R0, -R14.reuse ;  /* 0x0000000045417223 */ /* 0x100fe2000001080e */
[----:B------:R-:W-:Y:S01]  /*b820*/  FMNMX.FTZ R2, R87, R2, !PT ;  /* 0x0000000257027209 */ /* 0x000fe20007810000 */
[-CC-:B------:R-:W-:Y:S01]  /*b830*/  FFMA.FTZ R69, R73, R0.reuse, -R14.reuse ;  /* 0x0000000049457223 */ /* 0x180fe2000001080e */
[-CC-:B------:R-:W-:Y:S01]  /*b840*/  FFMA.FTZ R73, R77, R0.reuse, -R14.reuse ;  /* 0x000000004d497223 */ /* 0x180fe2000001080e */
[-CC-:B------:R-:W-:Y:S01]  /*b850*/  FFMA.FTZ R77, R81, R0.reuse, -R14.reuse ;  /* 0x00000000514d7223 */ /* 0x180fe2000001080e */
[----:B------:R-:W-:Y:S01]  /*b860*/  FADD.FTZ R81, -R10, R7 ;  /* 0x000000070a517221 */ /* 0x000fe20000010100 */
[----:B------:R-:W0:Y:S01]  /*b870*/  SHFL.BFLY PT, R127, R2, 0x2, 0x1f ;  /* 0x0c401f00027f7f89 */ /* 0x000e2200000e0000 */
[-C--:B------:R-:W-:Y:S01]  /*b880*/  FFMA.FTZ R7, R85, R0.reuse, -R14 ;  /* 0x0000000055077223 */ /* 0x080fe2000001080e */
[----:B------:R-:W-:Y:S01]  /*b890*/  MUFU.EX2 R53, R53 ;  /* 0x0000003500357308 */ /* 0x000fe20000000800 */
[----:B------:R-:W-:-:S07]  /*b8a0*/  FMUL.FTZ R10, R81, R0 ;  /* 0x00000000510a7220 */ /* 0x000fce0000410000 */
[----:B------:R-:W1:Y:S08]  /*b8b0*/  MUFU.EX2 R10, R10 ;  /* 0x0000000a000a7308 */ /* 0x000e700000000800 */
[----:B------:R-:W-:Y:S01]  /*b8c0*/  MUFU.EX2 R134, R134 ;  /* 0x0000008600867308 */ /* 0x000fe20000000800 */
[----:B0-----:R-:W-:-:S07]  /*b8d0*/  FMNMX.FTZ R127, R2, R127, !PT ;  /* 0x0000007f027f7209 */ /* 0x001fce0007810000 */
[----:B------:R-:W-:Y:S01]  /*b8e0*/  MUFU.EX2 R57, R57 ;  /* 0x0000003900397308 */ /* 0x000fe20000000800 */
[-C--:B-1----:R-:W-:Y:S01]  /*b8f0*/  FMUL.FTZ R88, R88, R10.reuse ;  /* 0x0000000a58587220 */ /* 0x082fe20000410000 */
[-C--:B------:R-:W-:Y:S01]  /*b900*/  FMUL.FTZ R89, R89, R10.reuse ;  /* 0x0000000a59597220 */ /* 0x080fe20000410000 */
[----:B------:R-:W0:Y:S01]  /*b910*/  SHFL.BFLY PT, R2, R127, 0x1, 0x1f ;  /* 0x0c201f007f027f89 */ /* 0x000e2200000e0000 */
        /* <DEDUP_REMOVED lines=126> */
[-C--:B------:R-:W-:Y:S01]  /*c100*/  FMUL.FTZ R115, R115, R8.reuse ;  /* 0x0000000873737220 */ /* 0x080fe20000410000 */
[-C--:B------:R-:W-:Y:S01]  /*c110*/  FMUL.FTZ R118, R118, R8.reuse ;  /* 0x0000000876767220 */ /* 0x080fe20000410000 */
[----:B------:R-:W0:Y:S01]  /*c120*/  MUFU.EX2 R28, R28 ;  /* 0x0000001c001c7308 */ /* 0x000e220000000800 */
[----:B-1----:R-:W-:Y:S01]  /*c130*/  FADD.FTZ R6, R26, R9 ;  /* 0x000000091a067221 */ /* 0x002fe20000010000 */
[----:B------:R-:W-:Y:S01]  /*c140*/  FMUL.FTZ R119, R119, R8 ;  /* 0x0000000877777220 */ /* 0x000fe20000410000 */
[----:B------:R-:W-:Y:S01]  /*c150*/  F2FP.F16.F32.PACK_AB R150, R29, R150 ;  /* 0x000000961d96723e */ /* 0x000fe200000000ff */
[----:B------:R-:W-:Y:S01]  /*c160*/  VIADD R4, R4, 0xffffffff ;  /* 0xffffffff04047836 */ /* 0x000fe20000000000 */
[----:B------:R-:W-:Y:S01]  /*c170*/  F2FP.F16.F32.PACK_AB R146, R13, R146 ;  /* 0x000000920d92723e */ /* 0x000fe200000000ff */
[----:B------:R-:W-:Y:S01]  /*c180*/  IMAD.MOV.U32 R8, RZ, RZ, R2 ;  /* 0x000000ffff087224 */ /* 0x000fe200078e0002 */
[----:B------:R-:W-:Y:S01]  /*c190*/  F2FP.F16.F32.PACK_AB R140, R15, R140 ;  /* 0x0000008c0f8c723e */ /* 0x000fe200000000ff */
        /* <DEDUP_REMOVED lines=21> */
[C---:B0-----:R-:W-:Y:S01]  /*c2f0*/  FADD.FTZ R11, R69.reuse, R44 ;  /* 0x0000002c450b7221 */ /* 0x041fe20000010000 */
[----:B------:R-:W-:Y:S02]  /*c300*/  F2FP.F16.F32.PACK_AB R124, R69, R124 ;  /* 0x0000007c457c723e */ /* 0x000fe400000000ff */
[----:B------:R-:W-:Y:S02]  /*c310*/  F2FP.F16.F32.PACK_AB R143, R28, R143 ;  /* 0x0000008f1c8f723e */ /* 0x000fe400000000ff */
[----:B------:R-:W-:-:S02]  /*c320*/  F2FP.F16.F32.PACK_AB R137, R30, R137 ;  /* 0x000000891e89723e */ /* 0x000fc400000000ff */
        /* <DEDUP_REMOVED lines=44> */
[----:B------:R0:W3:Y:S01]  /*c5f0*/  MUFU.EX2 R121, R125 ;  /* 0x0000007d00797308 */ /* 0x0000e20000000800 */
[----:B-1----:R-:W-:-:S07]  /*c600*/  FADD.FTZ R44, R123, R44 ;  /* 0x0000002c7b2c7221 */ /* 0x002fce0000010000 */
[----:B------:R-:W1:Y:S01]  /*c610*/  MUFU.EX2 R83, R83 ;  /* 0x0000005300537308 */ /* 0x000e620000000800 */
[C---:B--2---:R-:W-:Y:S01]  /*c620*/  FADD.FTZ R44, R79.reuse, R44 ;  /* 0x0000002c4f2c7221 */ /* 0x044fe20000010000 */
[----:B------:R-:W-:Y:S02]  /*c630*/  F2FP.F16.F32.PACK_AB R127, R79, R123 ;  /* 0x0000007b4f7f723e */ /* 0x000fe400000000ff */
[----:B0-----:R-:W-:-:S04]  /*c640*/  F2FP.F16.F32.PACK_AB R125, R75, R5 ;  /* 0x000000054b7d723e */ /* 0x001fc800000000ff */
[----:B------:R-:W0:Y:S01]  /*c650*/  MUFU.EX2 R7, R86 ;  /* 0x0000005600077308 */ /* 0x000e220000000800 */
[----:B---3--:R-:W-:-:S07]  /*c660*/  FADD.FTZ R44, R121, R44 ;  /* 0x0000002c792c7221 */ /* 0x008fce0000010000 */
[----:B------:R-:W2:Y:S01]  /*c670*/  MUFU.EX2 R34, R34 ;  /* 0x0000002200227308 */ /* 0x000ea20000000800 */
[C---:B-1----:R-:W-:Y:S01]  /*c680*/  FADD.FTZ R44, R83.reuse, R44 ;  /* 0x0000002c532c7221 */ /* 0x042fe20000010000 */
[----:B------:R-:W-:-:S03]  /*c690*/  F2FP.F16.F32.PACK_AB R121, R83, R121 ;  /* 0x000000795379723e */ /* 0x000fc600000000ff */
[----:B0-----:R-:W-:Y:S01]  /*c6a0*/  FADD.FTZ R44, R7, R44 ;  /* 0x0000002c072c7221 */ /* 0x001fe20000010000 */
[----:B--2---:R-:W-:-:S03]  /*c6b0*/  F2FP.F16.F32.PACK_AB R123, R34, R7 ;  /* 0x00000007227b723e */ /* 0x004fc600000000ff */
[----:B------:R-:W-:Y:S01]  /*c6c0*/  FADD.FTZ R5, R34, R44 ;  /* 0x0000002c22057221 */ /* 0x000fe20000010000 */
[----:B------:R-:W-:Y:S01]  /*c6d0*/  IMAD.MOV.U32 R7, RZ, RZ, R3 ;  /* 0x000000ffff077224 */ /* 0x000fe200078e0003 */
[----:B------:R-:W-:Y:S06]  /*c6e0*/  @P2 BRA `(.L_x_13755) ;  /* 0xffffffd000b82947 */ /* 0x000fec000383ffff */
.L_x_13738:
[----:B------:R-:W-:Y:S06]  /*c6f0*/  BAR.ARV 0x8, 0x200 ;  /* 0x0208000000007b1d */ /* 0x000fec0000002000 */
[----:B------:R-:W-:Y:S05]  /*c700*/  @!P0 BRA `(.L_x_13756) ;  /* 0x0000000000048947 */ /* 0x000fea0003800000 */
[----:B------:R-:W-:Y:S01]  /*c710*/  BPT.TRAP 0x1 ;  /* 0x000000040000795c */ /* 0x000fe20000300000 */
.L_x_13756:
[----:B------:R-:W-:Y:S01]  /*c720*/  ULEA UR5, UR37, UR45, 0x3 ;  /* 0x0000002d25057291 */ /* 0x000fe2000f8e183f */
[----:B------:R-:W-:-:S05]  /*c730*/  IMAD.U32 R4, RZ, RZ, UR46 ;  /* 0x0000002eff047e24 */ /* 0x000fca000f8e00ff */
[----:B------:R-:W-:-:S04]  /*c740*/  SHF.L.U32 R4, R4, 0x1f, RZ ;  /* 0x0000001f04047819 */ /* 0x000fc800000006ff */
[----:B------:R0:W1:Y:S01]  /*c750*/  SYNCS.PHASECHK.TRANS64.TRYWAIT P2, [UR5+0x16850], R4 ;  /* 0x01685004ff0075a7 */ /* 0x0000620008040145 */
[----:B------:R-:W-:Y:S05]  /*c760*/  @!P0 BRA `(.L_x_13757) ;  /* 0x0000000000048947 */ /* 0x000fea0003800000 */
[----:B------:R-:W-:Y:S01]  /*c770*/  BPT.TRAP 0x1 ;  /* 0x000000040000795c */ /* 0x000fe20000300000 */
.L_x_13757:
[----:B-1----:R-:W-:Y:S05]  /*c780*/  @P2 BRA `(.L_x_13758) ;  /* 0x0000000000082947 */ /* 0x002fea0003800000 */
[----:B------:R-:W1:Y:S02]  /*c790*/  SYNCS.PHASECHK.TRANS64.TRYWAIT P0, [UR5+0x16850], R4 ;  /* 0x01685004ff0075a7 */ /* 0x000e640008000145 */
[----:B-1----:R-:W-:Y:S05]  /*c7a0*/  @!P0 BRA `(.L_x_13759) ;  /* 0x0000007c00408947 */ /* 0x002fea0003800000 */
.L_x_13758:
[----:B------:R-:W-:Y:S01]  /*c7b0*/  UIADD3 UR45, UR45, 0x400, URZ ;  /* 0x000004002d2d7890 */ /* 0x000fe2000fffe03f */
[----:B------:R-:W-:Y:S01]  /*c7c0*/  WARPGROUP.ARRIVE ;  /* 0x00000000000079c5 */ /* 0x000fe20000000000 */
[----:B------:R-:W-:Y:S01]  /*c7d0*/  UMOV UR7, 0x40000040 ;  /* 0x4000004000077882 */ /* 0x000fe20000000000 */
[----:B-1----:R-:W1:Y:S01]  /*c7e0*/  SHFL.BFLY PT, R7, R6, 0x2, 0x1f ;  /* 0x0c401f0006077f89 */ /* 0x002e6200000e0000 */
[----:B------:R-:W-:Y:S01]  /*c7f0*/  USHF.R.U32.HI UR45, URZ, 0x4, UR45 ;  /* 0x000000043f2d7899 */ /* 0x000fe2000801162d */
[----:B------:R-:W-:Y:S01]  /*c800*/  IMAD.U32 R12, RZ, RZ, UR5 ;  /* 0x00000005ff0c7e24 */ /* 0x000fe2000f8e00ff */
[----:B------:R-:W-:Y:S01]  /*c810*/  UIADD3 UR47, UR47, 0x1, URZ ;  /* 0x000000012f2f7890 */ /* 0x000fe2000fffe03f */
[----:B0-----:R-:W0:Y:S01]  /*c820*/  SHFL.BFLY PT, R4, R5, 0x2, 0x1f ;  /* 0x0c401f0005047f89 */ /* 0x001e2200000e0000 */
[----:B------:R-:W-:Y:S01]  /*c830*/  ULOP3.LUT UR4, UR45, 0x3fff, URZ, 0xc0, !UPT ;  /* 0x00003fff2d047892 */ /* 0x000fe2000f8ec03f */
[----:B------:R-:W-:Y:S02]  /*c840*/  IMAD.MOV.U32 R21, RZ, RZ, -0x800000 ;  /* 0xff800000ff157424 */ /* 0x000fe400078e00ff */
        /* <DEDUP_REMOVED lines=14> */
[----:B------:R-:W-:Y:S02]  /*c930*/  IMAD.MOV.U32 R4, RZ, RZ, RZ ;  /* 0x000000ffff047224 */ /* 0x000fe400078e00ff */
        /* <DEDUP_REMOVED lines=13> */
[----:B------:R-:W-:Y:S01]  /*ca10*/  PLOP3.LUT P0, PT, PT, PT, PT, 0x8, 0x0 ;  /* 0x000000000000781c */ /* 0x000fe20003f0e170 */
[----:B------:R-:W-:Y:S02]  /*ca20*/  WARPGROUP.DEPBAR.LE gsb0, 0x0 ;  /* 0x00008000000079c5 */ /* 0x000fe40000010000 */
[----:B------:R-:W-:Y:S01]  /*ca30*/  WARPGROUP.ARRIVE ;  /* 0x00000000000079c5 */ /* 0x000fe20000000000 */
[----:B------:R-:W0:Y:S01]  /*ca40*/  @P2 MUFU.RCP R7, R11 ;  /* 0x0000000b00072308 */ /* 0x000e220000001000 */
[----:B-1----:R-:W-:-:S04]  /*ca50*/  @P2 FMUL.FTZ R9, R9, 0.69314718246459960938 ;  /* 0x3f31721809092820 */ /* 0x002fc80000410000 */
[----:B------:R-:W-:Y:S01]  /*ca60*/  HGMMA.64x64x16.F32 R88, R144, gdesc[UR4].tnspB, R88, gsb0 ;  /* 0x40e0000490587df0 */ /* 0x000fe20008000858 */
[----:B------:R-:W-:Y:S01]  /*ca70*/  UIADD3 UR6, UR4, 0x100, URZ ;  /* 0x0000010004067890 */ /* 0x000fe2000fffe03f */
[----:B------:R-:W-:Y:S01]  /*ca80*/  @P2 FFMA.FTZ R20, R8, R2, R9 ;  /* 0x0000000208142223 */ /* 0x000fe20000010009 */
        /* <DEDUP_REMOVED lines=66> */
.L_x_13689:
        /* <DEDUP_REMOVED lines=20> */
[----:B------:R-:W-:-:S05]  /*cff0*/  F2FP.F16.F32.PACK_AB R15, R15, R110 ;  /* 0x0000006e0f0f723e */ /* 0x000fca00000000ff */
[----:B------:R-:W-:Y:S01]  /*d000*/  BAR.SYNC.DEFER_BLOCKING 0x1, 0x180 ;  /* 0x0046000000007b1d */ /* 0x000fe20000010000 */
[----:B------:R-:W-:Y:S02]  /*d010*/  F2FP.F16.F32.PACK_AB R113, R115, R114 ;  /* 0x000000727371723e */ /* 0x000fe400000000ff */
[----:B------:R-:W-:Y:S02]  /*d020*/  F2FP.F16.F32.PACK_AB R114, R117, R116 ;  /* 0x000000747572723e */ /* 0x000fe400000000ff */
[----:B------:R-:W-:Y:S01]  /*d030*/  F2FP.F16.F32.PACK_AB R115, R119, R118 ;  /* 0x000000767773723e */ /* 0x000fe200000000ff */
[----:B------:R-:W-:Y:S01]  /*d040*/  ULDC.64 UR8, c[0x0][0xc00] ;  /* 0x0003000000087ab9 */ /* 0x000fe20000000a00 */
[----:B------:R-:W-:Y:S01]  /*d050*/  UMOV UR4, URZ ;  /* 0x0000003f00047c82 */ /* 0x000fe20008000000 */
[----:B------:R-:W-:Y:S02]  /*d060*/  UIMAD.WIDE UR8, UR40, 0x4, UR8 ;  /* 0x00000004280878a5 */ /* 0x000fe4000f8e0208 */
[----:B------:R-:W-:Y:S01]  /*d070*/  USHF.R.S32.HI UR18, URZ, 0x1f, UR39 ;  /* 0x0000001f3f127899 */ /* 0x000fe20008011427 */
[----:B------:R-:W-:Y:S01]  /*d080*/  ULDC.64 UR12, c[0x0][0xb90] ;  /* 0x0002e400000c7ab9 */ /* 0x000fe20000000a00 */
[----:B------:R-:W-:-:S02]  /*d090*/  USHF.R.S32.HI UR11, URZ, 0x1f, UR40 ;  /* 0x0000001f3f0b7899 */ /* 0x000fc40008011428 */
[----:B------:R-:W-:Y:S01]  /*d0a0*/  IMAD.U32 R25, RZ, RZ, UR9 ;  /* 0x00000009ff197e24 */ /* 0x000fe2000f8e00ff */
[----:B------:R-:W-:Y:S01]  /*d0b0*/  ULDC.64 UR16, c[0x0][0xb98] ;  /* 0x0002e60000107ab9 */ /* 0x000fe20000000a00 */
[----:B------:R-:W-:Y:S01]  /*d0c0*/  ULDC.64 UR20, c[0x0][0xc08] ;  /* 0x0003020000147ab9 */ /* 0x000fe20000000a00 */
[----:B------:R-:W-:Y:S02]  /*d0d0*/  MOV R2, R0 ;  /* 0x0000000000027202 */ /* 0x000fe40000000f00 */
[----:B0-----:R-:W-:-:S03]  /*d0e0*/  MOV R3, R5 ;  /* 0x0000000500037202 */ /* 0x001fc60000000f00 */
[----:B------:R-:W-:-:S03]  /*d0f0*/  IMAD.WIDE R4, R155, 0x2, R2 ;  /* 0x000000029b047825 */ /* 0x000fc600078e0202 */
        /* <DEDUP_REMOVED lines=22> */
[----:B------:R-:W-:Y:S01]  /*d260*/  F2FP.F16.F32.PACK_AB R8, R89, R24 ;  /* 0x000000185908723e */ /* 0x000fe200000000ff */
[----:B------:R-:W-:Y:S01]  /*d270*/  IMAD.U32 R24, RZ, RZ, UR8 ;  /* 0x00000008ff187e24 */ /* 0x000fe2000f8e00ff */
        /* <DEDUP_REMOVED lines=8> */
[----:B------:R-:W-:-:S03]  /*d300*/  PLOP3.LUT P2, PT, PT, PT, UP0, 0x80, 0x0 ;  /* 0x000000000000781c */ /* 0x000fc60003f4f008 */
[----:B------:R2:W-:Y:S04]  /*d310*/  STSM.16.M88.4 [R30], R4 ;  /* 0x000000041e007844 */ /* 0x0005e80000000200 */
[----:B------:R3:W-:Y:S04]  /*d320*/  STSM.16.M88.4 [R29], R12 ;  /* 0x0000000c1d007844 */ /* 0x0007e80000000200 */
[----:B------:R3:W-:Y:S01]  /*d330*/  STSM.16.M88.4 [R28], R112 ;  /* 0x000000701c007844 */ /* 0x0007e20000000200 */
[----:B------:R-:W-:Y:S06]  /*d340*/  BAR.SYNC.DEFER_BLOCKING 0x1, 0x180 ;  /* 0x0046000000007b1d */ /* 0x000fec0000010000 */
[----:B------:R-:W4:Y:S01]  /*d350*/  @P2 LDG.E R26, desc[UR50][R24.64] ;  /* 0x00000032181a2981 */ /* 0x000f22000c1e1900 */
[----:B-1----:R-:W-:Y:S01]  /*d360*/  ISETP.NE.AND P1, PT, R33, 0x1, PT ;  /* 0x000000012100780c */ /* 0x002fe20003f25270 */
[----:B0-----:R-:W-:Y:S01]  /*d370*/  VIADD R8, R17, UR41 ;  /* 0x0000002911087c36 */ /* 0x001fe20008000000 */
[----:B------:R-:W-:-:S02]  /*d380*/  UIMAD UR8, UR18, UR12, URZ ;  /* 0x0000000c120872a4 */ /* 0x000fc4000f8e023f */
[----:B------:R-:W-:Y:S01]  /*d390*/  USEL UR11, UR11, URZ, !UP0 ;  /* 0x0000003f0b0b7287 */ /* 0x000fe2000c000000 */
[----:B--2---:R-:W-:Y:S01]  /*d3a0*/  IMAD.MOV.U32 R4, RZ, RZ, R8 ;  /* 0x000000ffff047224 */ /* 0x004fe200078e0008 */
[----:B------:R-:W-:Y:S02]  /*d3b0*/  UIMAD UR14, UR39, UR13, UR8 ;  /* 0x0000000d270e72a4 */ /* 0x000fe4000f8e0208 */
[----:B------:R-:W-:Y:S02]  /*d3c0*/  USEL UR10, UR40, URZ, !UP0 ;  /* 0x0000003f280a7287 */ /* 0x000fe4000c000000 */
[----:B------:R-:W-:-:S03]  /*d3d0*/  UISETP.NE.U32.AND UP0, UPT, UR20, URZ, UPT ;  /* 0x0000003f1400728c */ /* 0x000fc6000bf05070 */
[----:B------:R-:W0:Y:S01]  /*d3e0*/  @P1 LDC R27, c[0x0][0xbec] ;  /* 0x0002fb00ff1b1b82 */ /* 0x000e220000000800 */
[----:B------:R-:W-:-:S06]  /*d3f0*/  UISETP.NE.AND.EX UP0, UPT, UR21, URZ, UPT, UP0 ;  /* 0x0000003f1500728c */ /* 0x000fcc000bf05300 */
[----:B------:R-:W-:Y:S01]  /*d400*/  PLOP3.LUT P3, PT, PT, PT, UP0, 0x80, 0x0 ;  /* 0x000000000000781c */ /* 0x000fe20003f6f008 */
[----:B------:R-:W1:Y:S01]  /*d410*/  @P1 LDC R32, c[0x0][0xbf0] ;  /* 0x0002fc00ff201b82 */ /* 0x000e620000000800 */
[----:B0-----:R-:W-:-:S05]  /*d420*/  @P1 IMAD.HI.U32 R5, R8, R27, RZ ;  /* 0x0000001b08051227 */ /* 0x001fca00078e00ff */
[----:B-1----:R-:W-:-:S05]  /*d430*/  @P1 SHF.R.U32.HI R4, RZ, R32, R5 ;  /* 0x00000020ff041219 */ /* 0x002fca0000011605 */
[----:B------:R-:W-:-:S04]  /*d440*/  IMAD.MOV R6, RZ, RZ, -R4 ;  /* 0x000000ffff067224 */ /* 0x000fc800078e0a04 */
[----:B------:R-:W-:Y:S01]  /*d450*/  IMAD R7, R33, R6, R8 ;  /* 0x0000000621077224 */ /* 0x000fe200078e0208 */
[----:B------:R-:W-:-:S04]  /*d460*/  SHF.R.S32.HI R6, RZ, 0x1f, R4 ;  /* 0x0000001fff067819 */ /* 0x000fc80000011404 */
[----:B------:R-:W-:Y:S02]  /*d470*/  SHF.R.S32.HI R5, RZ, 0x1f, R7 ;  /* 0x0000001fff057819 */ /* 0x000fe40000011407 */
[----:B----4-:R-:W-:-:S13]  /*d480*/  @P2 R2UR UR4, R26 ;  /* 0x000000001a0422ca */ /* 0x010fda00000e0000 */
[----:B------:R-:W-:Y:S02]  /*d490*/  USHF.R.S32.HI UR9, URZ, 0x1f, UR4 ;  /* 0x0000001f3f097899 */ /* 0x000fe40008011404 */
[----:B------:R-:W-:Y:S02]  /*d4a0*/  UMOV UR8, UR4 ;  /* 0x0000000400087c82 */ /* 0x000fe40008000000 */
[----:B------:R-:W-:-:S04]  /*d4b0*/  UIMAD.WIDE.U32 UR12, UR39, UR12, UR8 ;  /* 0x0000000c270c72a5 */ /* 0x000fc8000f8e0008 */
[----:B------:R-:W-:Y:S02]  /*d4c0*/  UIADD3 UR13, UR13, UR14, URZ ;  /* 0x0000000e0d0d7290 */ /* 0x000fe4000fffe03f */
[----:B------:R-:W-:Y:S02]  /*d4d0*/  UIMAD UR14, UR11, UR16, URZ ;  /* 0x000000100b0e72a4 */ /* 0x000fe4000f8e023f */
[----:B------:R-:W-:Y:S02]  /*d4e0*/  UIMAD.WIDE.U32 UR12, UR10, UR16, UR12 ;  /* 0x000000100a0c72a5 */ /* 0x000fe4000f8e000c */
[----:B------:R-:W-:Y:S01]  /*d4f0*/  UIMAD UR14, UR10, UR17, UR14 ;  /* 0x000000110a0e72a4 */ /* 0x000fe2000f8e020e */
[----:B------:R-:W-:-:S03]  /*d500*/  ULDC UR16, c[0x0][0xa88] ;  /* 0x0002a20000107ab9 */ /* 0x000fc60000000800 */
[----:B------:R-:W-:Y:S02]  /*d510*/  IADD3 R4, P0, R4, UR12, RZ ;  /* 0x0000000c04047c10 */ /* 0x000fe4000ff1e0ff */
[----:B------:R-:W-:Y:S01]  /*d520*/  IMAD.U32 R9, RZ, RZ, UR14 ;  /* 0x0000000eff097e24 */ /* 0x000fe2000f8e00ff */
[----:B------:R-:W-:Y:S02]  /*d530*/  ULDC.64 UR14, c[0x0][0xb88] ;  /* 0x0002e200000e7ab9 */ /* 0x000fe40000000a00 */
[----:B------:R-:W-:Y:S02]  /*d540*/  IMAD R8, R5, UR14, RZ ;  /* 0x0000000e05087c24 */ /* 0x000fe4000f8e02ff */
[----:B------:R-:W-:Y:S01]  /*d550*/  IADD3.X R5, R6, UR13, R9, P0, !PT ;  /* 0x0000000d06057c10 */ /* 0x000fe200087fe409 */
[----:B------:R-:W-:Y:S01]  /*d560*/  @UP0 ULDC.64 UR12, c[0x0][0xc08] ;  /* 0x00030200000c0ab9 */ /* 0x000fe20000000a00 */
[----:B------:R-:W-:Y:S01]  /*d570*/  IMAD R9, R7, UR15, R8 ;  /* 0x0000000f07097c24 */ /* 0x000fe2000f8e0208 */
[----:B------:R-:W-:Y:S01]  /*d580*/  @UP0 UIMAD.WIDE UR12, UR40, 0x4, UR12 ;  /* 0x00000004280c08a5 */ /* 0x000fe2000f8e020c */
[----:B------:R-:W-:-:S02]  /*d590*/  IMAD.U32 R6, RZ, RZ, UR16 ;  /* 0x00000010ff067e24 */ /* 0x000fc4000f8e00ff */
[----:B------:R-:W-:Y:S01]  /*d5a0*/  IMAD.WIDE.U32 R4, R7, UR14, R4 ;  /* 0x0000000e07047c25 */ /* 0x000fe2000f8e0004 */
[----:B------:R-:W-:-:S03]  /*d5b0*/  ULDC.64 UR14, c[0x0][0xb50] ;  /* 0x0002d400000e7ab9 */ /* 0x000fc60000000a00 */
[----:B------:R-:W-:Y:S01]  /*d5c0*/  IMAD.IADD R5, R5, 0x1, R9 ;  /* 0x0000000105057824 */ /* 0x000fe200078e0209 */
[C---:B------:R-:W-:Y:S01]  /*d5d0*/  LEA R7, P0, R4.reuse, UR14, 0x2 ;  /* 0x0000000e04077c11 */ /* 0x040fe2000f8010ff */
[----:B------:R-:W-:Y:S02]  /*d5e0*/  IMAD.U32 R8, RZ, RZ, UR12 ;  /* 0x0000000cff087e24 */ /* 0x000fe4000f8e00ff */
[----:B------:R-:W-:Y:S01]  /*d5f0*/  IMAD.U32 R9, RZ, RZ, UR13 ;  /* 0x0000000dff097e24 */ /* 0x000fe2000f8e00ff */
[----:B------:R-:W-:Y:S01]  /*d600*/  LEA.HI.X R10, R4, UR15, R5, 0x2, P0 ;  /* 0x0000000f040a7c11 */ /* 0x000fe200080f1405 */
[----:B------:R-:W-:-:S03]  /*d610*/  IMAD R5, R23, 0x40, R19 ;  /* 0x0000004017057824 */ /* 0x000fc600078e0213 */
[----:B------:R3:W5:Y:S01]  /*d620*/  @P3 LDG.E R6, desc[UR50][R8.64] ;  /* 0x0000003208063981 */ /* 0x000762000c1e1900 */
[----:B------:R-:W-:Y:S05]  /*d630*/  @P3 BRA `(.L_x_13762) ;  /* 0x0000000000103947 */ /* 0x000fea0003800000 */
[----:B------:R-:W-:Y:S05]  /*d640*/  @!P2 BRA `(.L_x_13762) ;  /* 0x00000000000ca947 */ /* 0x000fea0003800000 */
[----:B---3--:R-:W2:Y:S04]  /*d650*/  LDG.E R9, desc[UR50][R24.64] ;  /* 0x0000003218097981 */ /* 0x008ea8000c1e1900 */
[----:B-----5:R-:W2:Y:S02]  /*d660*/  LDG.E R6, desc[UR50][R24.64+0x4] ;  /* 0x0000043218067981 */ /* 0x020ea4000c1e1900 */
[----:B--2---:R-:W-:-:S07]  /*d670*/  IMAD.IADD R6, R6, 0x1, -R9 ;  /* 0x0000000106067824 */ /* 0x004fce00078e0a09 */
.L_x_13762:
[----:B---3--:R-:W-:Y:S01]  /*d680*/  SHFL.IDX PT, R12, R7, RZ, 0x1c1f ;  /* 0x001c1fff070c7589 */ /* 0x008fe200000e0000 */
[----:B------:R-:W-:Y:S01]  /*d690*/  IMAD.WIDE R2, R5, 0x2, R2 ;  /* 0x0000000205027825 */ /* 0x000fe200078e0202 */
[----:B------:R-:W-:Y:S01]  /*d6a0*/  LOP3.LUT P0, RZ, R152, 0x3, RZ, 0xc0, !PT ;  /* 0x0000000398ff7812 */ /* 0x000fe2000780c0ff */
[----:B------:R-:W-:Y:S01]  /*d6b0*/  ULDC.64 UR14, c[0x0][0xaa0] ;  /* 0x0002a800000e7ab9 */ /* 0x000fe20000000a00 */
[----:B------:R-:W0:Y:S01]  /*d6c0*/  SHFL.IDX PT, R13, R10, RZ, 0x1c1f ;  /* 0x001c1fff0a0d7589 */ /* 0x000e2200000e0000 */
[----:B------:R-:W-:Y:S01]  /*d6d0*/  VIADD R8, R154, UR41 ;  /* 0x000000299a087c36 */ /* 0x000fe20008000000 */
[----:B------:R-:W-:Y:S01]  /*d6e0*/  IADD3 R9, P3, R2, 0x1800, RZ ;  /* 0x0000180002097810 */ /* 0x000fe20007f7e0ff */
[----:B-----5:R-:W-:Y:S01]  /*d6f0*/  IMAD R35, R6, R33, RZ ;  /* 0x0000002106237224 */ /* 0x020fe200078e02ff */
[----:B------:R-:W-:Y:S01]  /*d700*/  SHFL.IDX PT, R14, R7, 0x1, 0x1c1f ;  /* 0x003c1f00070e7f89 */ /* 0x000fe200000e0000 */
[----:B------:R-:W-:Y:S01]  /*d710*/  VIADD R4, R8, 0x8 ;  /* 0x0000000808047836 */ /* 0x000fe20000000000 */
[----:B------:R-:W-:-:S02]  /*d720*/  IADD3 R25, P4, R2, 0x3000, RZ ;  /* 0x0000300002197810 */ /* 0x000fc40007f9e0ff */
[----:B------:R-:W1:Y:S01]  /*d730*/  SHFL.IDX PT, R15, R10, 0x1, 0x1c1f ;  /* 0x003c1f000a0f7f89 */ /* 0x000e6200000e0000 */
[-C--:B------:R-:W-:Y:S02]  /*d740*/  ISETP.GE.OR P2, PT, R8, R35.reuse, P0 ;  /* 0x000000230800720c */ /* 0x080fe40000746670 */
[----:B------:R-:W-:Y:S02]  /*d750*/  LOP3.LUT R5, R2, 0x380, RZ, 0xc0, !PT ;  /* 0x0000038002057812 */ /* 0x000fe400078ec0ff */
[----:B------:R-:W-:Y:S02]  /*d760*/  LOP3.LUT R8, R9, 0x380, RZ, 0xc0, !PT ;  /* 0x0000038009087812 */ /* 0x000fe400078ec0ff */
[----:B------:R-:W-:Y:S02]  /*d770*/  ISETP.GE.OR P0, PT, R4, R35, P0 ;  /* 0x000000230400720c */ /* 0x000fe40000706670 */
[----:B------:R-:W-:Y:S02]  /*d780*/  LOP3.LUT R24, R25, 0x380, RZ, 0xc0, !PT ;  /* 0x0000038019187812 */ /* 0x000fe400078ec0ff */
[----:B------:R-:W-:-:S02]  /*d790*/  SHF.R.U64 R5, R5, 0x3, RZ ;  /* 0x0000000305057819 */ /* 0x000fc400000012ff */
[----:B------:R-:W-:Y:S02]  /*d7a0*/  SHF.R.U64 R8, R8, 0x3, RZ ;  /* 0x0000000308087819 */ /* 0x000fe400000012ff */
[----:B------:R-:W-:Y:S01]  /*d7b0*/  SHF.R.U64 R24, R24, 0x3, RZ ;  /* 0x0000000318187819 */ /* 0x000fe200000012ff */
[----:B0-----:R-:W-:Y:S01]  /*d7c0*/  @!P2 ST.E desc[UR50][R12.64], R21 ;  /* 0x000000150c00a985 */ /* 0x001fe2000c101932 */
[----:B------:R-:W-:Y:S01]  /*d7d0*/  LOP3.LUT R4, R5, R2, RZ, 0x3c, !PT ;  /* 0x0000000205047212 */ /* 0x000fe200078e3cff */
[--C-:B------:R-:W-:Y:S01]  /*d7e0*/  IMAD.MOV.U32 R5, RZ, RZ, R3.reuse ;  /* 0x000000ffff057224 */ /* 0x100fe200078e0003 */
[----:B------:R-:W-:Y:S01]  /*d7f0*/  LOP3.LUT R8, R8, R9, RZ, 0x3c, !PT ;  /* 0x0000000908087212 */ /* 0x000fe200078e3cff */
[--C-:B------:R-:W-:Y:S01]  /*d800*/  IMAD.X R9, RZ, RZ, R3.reuse, P3 ;  /* 0x000000ffff097224 */ /* 0x100fe200018e0603 */
[----:B------:R-:W-:Y:S01]  /*d810*/  LOP3.LUT R24, R24, R25, RZ, 0x3c, !PT ;  /* 0x0000001918187212 */ /* 0x000fe200078e3cff */
[--C-:B------:R-:W-:Y:S01]  /*d820*/  IMAD.X R25, RZ, RZ, R3.reuse, P4 ;  /* 0x000000ffff197224 */ /* 0x100fe200020e0603 */
[----:B-1----:R0:W-:Y:S04]  /*d830*/  @!P0 ST.E desc[UR50][R14.64], R20 ;  /* 0x000000140e008985 */ /* 0x0021e8000c101932 */
[----:B------:R-:W2:Y:S04]  /*d840*/  LD.E.128 R4, desc[UR50][R4.64] ;  /* 0x0000003204047980 */ /* 0x000ea8000c101d00 */
[----:B------:R-:W3:Y:S04]  /*d850*/  LD.E.128 R8, desc[UR50][R8.64] ;  /* 0x0000003208087980 */ /* 0x000ee8000c101d00 */
[----:B------:R-:W4:Y:S01]  /*d860*/  LD.E.128 R24, desc[UR50][R24.64] ;  /* 0x0000003218187980 */ /* 0x000f22000c101d00 */
[----:B------:R-:W-:Y:S01]  /*d870*/  IADD3 R29, P0, R2, 0x4800, RZ ;  /* 0x00004800021d7810 */ /* 0x000fe20007f1e0ff */
[----:B0-----:R-:W0:Y:S03]  /*d880*/  @P1 LDC R20, c[0x0][0xbec] ;  /* 0x0002fb00ff141b82 */ /* 0x001e260000000800 */
[----:B------:R-:W-:Y:S01]  /*d890*/  LOP3.LUT R2, R29, 0x380, RZ, 0xc0, !PT ;  /* 0x000003801d027812 */ /* 0x000fe200078ec0ff */
[----:B------:R-:W-:Y:S01]  /*d8a0*/  IMAD.X R13, RZ, RZ, R3, P0 ;  /* 0x000000ffff0d7224 */ /* 0x000fe200000e0603 */
[----:B------:R-:W-:-:S02]  /*d8b0*/  UIMAD UR12, UR9, UR14, URZ ;  /* 0x0000000e090c72a4 */ /* 0x000fc4000f8e023f */
[----:B------:R-:W-:Y:S01]  /*d8c0*/  SHF.R.U64 R2, R2, 0x3, RZ ;  /* 0x0000000302027819 */ /* 0x000fe200000012ff */
[----:B------:R-:W1:Y:S01]  /*d8d0*/  @P1 LDC R3, c[0x0][0xbf0] ;  /* 0x0002fc00ff031b82 */ /* 0x000e620000000800 */
[----:B------:R-:W-:Y:S02]  /*d8e0*/  UIMAD.WIDE.U32 UR8, UR4, UR14, URZ ;  /* 0x0000000e040872a5 */ /* 0x000fe4000f8e003f */
[----:B------:R-:W-:Y:S01]  /*d8f0*/  UIMAD UR12, UR4, UR15, UR12 ;  /* 0x0000000f040c72a4 */ /* 0x000fe2000f8e020c */
[----:B------:R-:W-:Y:S01]  /*d900*/  LOP3.LUT R12, R2, R29, RZ, 0x3c, !PT ;  /* 0x0000001d020c7212 */ /* 0x000fe200078e3cff */
[----:B------:R-:W-:Y:S01]  /*d910*/  IMAD R2, R18, 0x30, R23 ;  /* 0x0000003012027824 */ /* 0x000fe200078e0217 */
[----:B------:R-:W-:Y:S01]  /*d920*/  ULDC.64 UR14, c[0x0][0xae8] ;  /* 0x0002ba00000e7ab9 */ /* 0x000fe20000000a00 */
[----:B------:R-:W-:Y:S02]  /*d930*/  UIADD3 UR9, UR9, UR12, URZ ;  /* 0x0000000c09097290 */ /* 0x000fe4000fffe03f */
[----:B------:R-:W-:Y:S01]  /*d940*/  UIMAD UR4, UR18, UR14, URZ ;  /* 0x0000000e120472a4 */ /* 0x000fe2000f8e023f */
[----:B------:R-:W-:Y:S01]  /*d950*/  VIADD R29, R2, UR41 ;  /* 0x00000029021d7c36 */ /* 0x000fe20008000000 */
[----:B------:R-:W-:Y:S01]  /*d960*/  UIMAD.WIDE.U32 UR8, UR39, UR14, UR8 ;  /* 0x0000000e270872a5 */ /* 0x000fe2000f8e0008 */
[----:B------:R-:W-:Y:S01]  /*d970*/  VIADD R32, R23, UR41 ;  /* 0x0000002917207c36 */ /* 0x000fe20008000000 */
[----:B------:R-:W-:Y:S01]  /*d980*/  UIMAD UR4, UR39, UR15, UR4 ;  /* 0x0000000f270472a4 */ /* 0x000fe2000f8e0204 */
[----:B------:R-:W5:Y:S01]  /*d990*/  LD.E.128 R12, desc[UR50][R12.64] ;  /* 0x000000320c0c7980 */ /* 0x000f62000c101d00 */
        /* <DEDUP_REMOVED lines=9> */
[----:B------:R-:W-:Y:S01]  /*da30*/  UIADD3 UR9, UR9, UR4, URZ ;  /* 0x0000000409097290 */ /* 0x000fe2000fffe03f */
[----:B------:R-:W-:Y:S01]  /*da40*/  IMAD.MOV.U32 R21, RZ, RZ, R29 ;  /* 0x000000ffff157224 */ /* 0x000fe200078e001d */
[----:B------:R-:W-:Y:S01]  /*da50*/  UIMAD UR4, UR10, UR13, UR11 ;  /* 0x0000000d0a0472a4 */ /* 0x000fe2000f8e020b */
[----:B------:R-:W-:Y:S01]  /*da60*/  VIADD R0, R0, 0x16820 ;  /* 0x0001682000007836 */ /* 0x000fe20000000000 */
[----:B------:R-:W-:Y:S01]  /*da70*/  UIMAD.WIDE.U32 UR10, UR10, UR12, UR8 ;  /* 0x0000000c0a0a72a5 */ /* 0x000fe2000f8e0008 */
[----:B-1----:R-:W-:-:S02]  /*da80*/  @P1 SHF.R.U32.HI R21, RZ, R3, R2 ;  /* 0x00000003ff151219 */ /* 0x002fc40000011602 */
[----:B------:R-:W-:Y:S01]  /*da90*/  ULDC.64 UR8, c[0x0][0xae0] ;  /* 0x0002b80000087ab9 */ /* 0x000fe20000000a00 */
[----:B------:R-:W-:Y:S01]  /*daa0*/  UIADD3 UR4, UR11, UR4, URZ ;  /* 0x000000040b047290 */ /* 0x000fe2000fffe03f */
[--C-:B------:R-:W-:Y:S01]  /*dab0*/  SHF.R.S32.HI R20, RZ, 0x1f, R21.reuse ;  /* 0x0000001fff147819 */ /* 0x100fe20000011415 */
[----:B------:R-:W-:Y:S01]  /*dac0*/  IMAD.MOV R28, RZ, RZ, -R21 ;  /* 0x000000ffff1c7224 */ /* 0x000fe200078e0a15 */
[----:B------:R-:W-:Y:S01]  /*dad0*/  PRMT R0, RZ, 0x654, R0 ;  /* 0x00000654ff007816 */ /* 0x000fe20000000000 */
[----:B------:R-:W-:Y:S02]  /*dae0*/  IMAD.U32 R3, RZ, RZ, UR11 ;  /* 0x0000000bff037e24 */ /* 0x000fe4000f8e00ff */
[----:B------:R-:W-:Y:S02]  /*daf0*/  IMAD R20, R20, UR8, RZ ;  /* 0x0000000814147c24 */ /* 0x000fe4000f8e02ff */
[----:B------:R-:W-:Y:S02]  /*db00*/  IMAD R29, R33, R28, R29 ;  /* 0x0000001c211d7224 */ /* 0x000fe400078e021d */
[----:B------:R-:W-:-:S02]  /*db10*/  IMAD.U32 R2, RZ, RZ, UR10 ;  /* 0x0000000aff027e24 */ /* 0x000fc4000f8e00ff */
[----:B------:R-:W-:Y:S01]  /*db20*/  IMAD.U32 R3, RZ, RZ, UR4 ;  /* 0x00000004ff037e24 */ /* 0x000fe2000f8e00ff */
[----:B------:R-:W-:Y:S01]  /*db30*/  ULDC UR4, c[0x0][0xac8] ;  /* 0x0002b20000047ab9 */ /* 0x000fe20000000800 */
[C---:B------:R-:W-:Y:S01]  /*db40*/  IMAD R31, R21.reuse, UR9, R20 ;  /* 0x00000009151f7c24 */ /* 0x040fe2000f8e0214 */
[----:B------:R-:W-:Y:S01]  /*db50*/  SHF.R.S32.HI R20, RZ, 0x1f, R29 ;  /* 0x0000001fff147819 */ /* 0x000fe2000001141d */
[----:B------:R-:W-:Y:S01]  /*db60*/  IMAD.WIDE.U32 R2, R21, UR8, R2 ;  /* 0x0000000815027c25 */ /* 0x000fe2000f8e0002 */
[----:B------:R-:W-:Y:S01]  /*db70*/  ULDC.64 UR8, c[0x0][0xad8] ;  /* 0x0002b60000087ab9 */ /* 0x000fe20000000a00 */
[----:B0-----:R0:W-:Y:S02]  /*db80*/  SYNCS.ARRIVE.TRANS64.RED.A1T0 RZ, [R0+URZ], RZ ;  /* 0x000000ff00ff79a7 */ /* 0x0011e4000810043f */
[----:B------:R-:W-:Y:S02]  /*db90*/  IMAD.IADD R3, R3, 0x1, R31 ;  /* 0x0000000103037824 */ /* 0x000fe400078e021f */
[----:B------:R-:W-:-:S02]  /*dba0*/  IMAD R20, R20, UR8, RZ ;  /* 0x0000000814147c24 */ /* 0x000fc4000f8e02ff */
[----:B------:R-:W-:-:S04]  /*dbb0*/  IMAD.WIDE.U32 R2, R29, UR8, R2 ;  /* 0x000000081d027c25 */ /* 0x000fc8000f8e0002 */
[----:B------:R-:W-:Y:S01]  /*dbc0*/  IMAD R21, R29, UR9, R20 ;  /* 0x000000091d157c24 */ /* 0x000fe2000f8e0214 */
[----:B------:R-:W-:Y:S01]  /*dbd0*/  ULDC.64 UR8, c[0x0][0xa80] ;  /* 0x0002a00000087ab9 */ /* 0x000fe20000000a00 */
[----:B0-----:R-:W-:Y:S01]  /*dbe0*/  VIADD R0, R32, 0x90 ;  /* 0x0000009020007836 */ /* 0x001fe20000000000 */
[----:B------:R-:W-:Y:S01]  /*dbf0*/  LEA R30, P0, R2, UR8, 0x1 ;  /* 0x00000008021e7c11 */ /* 0x000fe2000f8008ff */
[----:B------:R-:W-:-:S04]  /*dc00*/  IMAD.IADD R3, R3, 0x1, R21 ;  /* 0x0000000103037824 */ /* 0x000fc800078e0215 */
[----:B------:R-:W0:Y:S01]  /*dc10*/  SHFL.IDX PT, R20, R30, RZ, 0x181f ;  /* 0x00181fff1e147589 */ /* 0x000e2200000e0000 */
[----:B------:R-:W-:Y:S01]  /*dc20*/  LEA.HI.X R31, R2, UR9, R3, 0x1, P0 ;  /* 0x00000009021f7c11 */ /* 0x000fe200080f0c03 */
[C---:B------:R-:W-:Y:S01]  /*dc30*/  VIADD R2, R32.reuse, 0x30 ;  /* 0x0000003020027836 */ /* 0x040fe20000000000 */
[----:B------:R-:W-:Y:S01]  /*dc40*/  ISETP.GE.AND P0, PT, R19, UR4, PT ;  /* 0x0000000413007c0c */ /* 0x000fe2000bf06270 */
[----:B------:R-:W1:Y:S01]  /*dc50*/  SHFL.IDX PT, R28, R30, 0x1, 0x181f ;  /* 0x00381f001e1c7f89 */ /* 0x000e6200000e0000 */
[C---:B------:R-:W-:Y:S02]  /*dc60*/  VIADD R3, R32.reuse, 0x60 ;  /* 0x0000006020037836 */ /* 0x040fe40000000000 */
[-C--:B------:R-:W-:Y:S01]  /*dc70*/  ISETP.GE.OR P1, PT, R32, R35.reuse, P0 ;  /* 0x000000232000720c */ /* 0x080fe20000726670 */
[----:B------:R-:W1:Y:S01]  /*dc80*/  SHFL.IDX PT, R34, R30, 0x2, 0x181f ;  /* 0x00581f001e227f89 */ /* 0x000e6200000e0000 */
[-C--:B------:R-:W-:Y:S02]  /*dc90*/  ISETP.GE.OR P2, PT, R2, R35.reuse, P0 ;  /* 0x000000230200720c */ /* 0x080fe40000746670 */
[-C--:B------:R-:W-:Y:S01]  /*dca0*/  ISETP.GE.OR P3, PT, R3, R35.reuse, P0 ;  /* 0x000000230300720c */ /* 0x080fe20000766670 */
[----:B------:R-:W1:Y:S01]  /*dcb0*/  SHFL.IDX PT, R21, R31, RZ, 0x181f ;  /* 0x00181fff1f157589 */ /* 0x000e6200000e0000 */
[----:B------:R-:W-:-:S03]  /*dcc0*/  ISETP.GE.OR P0, PT, R0, R35, P0 ;  /* 0x000000230000720c */ /* 0x000fc60000706670 */
[----:B------:R-:W1:Y:S04]  /*dcd0*/  SHFL.IDX PT, R29, R31, 0x1, 0x181f ;  /* 0x00381f001f1d7f89 */ /* 0x000e6800000e0000 */
[----:B------:R-:W1:Y:S01]  /*dce0*/  SHFL.IDX PT, R33, R31, 0x2, 0x181f ;  /* 0x00581f001f217f89 */ /* 0x000e6200000e0000 */
[----:B0-----:R-:W-:-:S03]  /*dcf0*/  @!P1 LEA R2, P4, R19, R20, 0x1 ;  /* 0x0000001413029211 */ /* 0x001fc600078808ff */
[----:B------:R-:W0:Y:S01]  /*dd00*/  SHFL.IDX PT, R30, R30, 0x3, 0x181f ;  /* 0x00781f001e1e7f89 */ /* 0x000e2200000e0000 */
[----:B-1----:R-:W-:-:S03]  /*dd10*/  @!P2 LEA R20, P5, R19, R28, 0x1 ;  /* 0x0000001c1314a211 */ /* 0x002fc600078a08ff */
[----:B------:R-:W1:Y:S01]  /*dd20*/  SHFL.IDX PT, R31, R31, 0x3, 0x181f ;  /* 0x00781f001f1f7f89 */ /* 0x000e6200000e0000 */
[C---:B------:R-:W-:Y:S02]  /*dd30*/  @!P3 LEA R28, P6, R19.reuse, R34, 0x1 ;  /* 0x00000022131cb211 */ /* 0x040fe400078c08ff */
[C-C-:B------:R-:W-:Y:S02]  /*dd40*/  @!P1 LEA.HI.X R3, R19.reuse, R21, R156.reuse, 0x1, P4 ;  /* 0x0000001513039211 */ /* 0x140fe400020f0c9c */
[C-C-:B------:R-:W-:Y:S02]  /*dd50*/  @!P2 LEA.HI.X R21, R19.reuse, R29, R156.reuse, 0x1, P5 ;  /* 0x0000001d1315a211 */ /* 0x140fe400028f0c9c */
[----:B------:R-:W-:Y:S01]  /*dd60*/  @!P3 LEA.HI.X R29, R19, R33, R156, 0x1, P6 ;  /* 0x00000021131db211 */ /* 0x000fe200030f0c9c */
[----:B--2---:R2:W-:Y:S04]  /*dd70*/  @!P1 ST.E.128 desc[UR50][R2.64], R4 ;  /* 0x0000000402009985 */ /* 0x0045e8000c101d32 */
[----:B---3--:R2:W-:Y:S04]  /*dd80*/  @!P2 ST.E.128 desc[UR50][R20.64], R8 ;  /* 0x000000081400a985 */ /* 0x0085e8000c101d32 */
[----:B----4-:R2:W-:Y:S01]  /*dd90*/  @!P3 ST.E.128 desc[UR50][R28.64], R24 ;  /* 0x000000181c00b985 */ /* 0x0105e2000c101d32 */
[----:B01----:R-:W-:Y:S05]  /*dda0*/  @P0 BRA `(.L_x_13763) ;  /* 0x0000000800700947 */ /* 0x003fea0003800000 */
[----:B--2---:R-:W-:-:S04]  /*ddb0*/  LEA R2, P0, R19, R30, 0x1 ;  /* 0x0000001e13027211 */ /* 0x004fc800078008ff */
[----:B------:R-:W-:-:S05]  /*ddc0*/  LEA.HI.X R3, R19, R31, R156, 0x1, P0 ;  /* 0x0000001f13037211 */ /* 0x000fca00000f0c9c */
[----:B-----5:R0:W-:Y:S01]  /*ddd0*/  ST.E.128 desc[UR50][R2.64], R12 ;  /* 0x0000000c02007985 */ /* 0x0201e2000c101d32 */
[----:B------:R-:W-:Y:S05]  /*dde0*/  BRA `(.L_x_13763) ;  /* 0x0000000800607947 */ /* 0x000fea0003800000 */
.L_x_13761:
        /* <DEDUP_REMOVED lines=32> */
.L_x_13764:
        /* <DEDUP_REMOVED lines=47> */
.L_x_13766:
[----:B------:R-:W-:Y:S05]  /*e2e0*/  BSYNC B1 ;  /* 0x0000000000017941 */ /* 0x000fea0003800000 */
.L_x_13765:
[----:B0-----:R-:W0:Y:S01]  /*e2f0*/  @P0 LDC R3, c[0x0][0xbf0] ;  /* 0x0002fc00ff030b82 */ /* 0x001e220000000800 */
[----:B------:R-:W-:Y:S01]  /*e300*/  ULDC.64 UR16, c[0x0][0xaa0] ;  /* 0x0002a80000107ab9 */ /* 0x000fe20000000a00 */
[----:B------:R-:W-:Y:S01]  /*e310*/  IMAD R2, R18, 0x30, R23 ;  /* 0x0000003012027824 */ /* 0x000fe200078e0217 */
[----:B------:R-:W-:Y:S01]  /*e320*/  UIMAD UR10, UR11, UR16, URZ ;  /* 0x000000100b0a72a4 */ /* 0x000fe2000f8e023f */
[----:B------:R-:W-:Y:S01]  /*e330*/  VIADD R20, R23, UR41 ;  /* 0x0000002917147c36 */ /* 0x000fe20008000000 */
[----:B------:R-:W-:Y:S01]  /*e340*/  UIMAD.WIDE.U32 UR8, UR4, UR16, URZ ;  /* 0x00000010040872a5 */ /* 0x000fe2000f8e003f */
[----:B------:R-:W-:Y:S01]  /*e350*/  VIADD R4, R2, UR41 ;  /* 0x0000002902047c36 */ /* 0x000fe20008000000 */
[----:B------:R-:W-:Y:S01]  /*e360*/  UIMAD UR10, UR4, UR17, UR10 ;  /* 0x00000011040a72a4 */ /* 0x000fe2000f8e020a */
[----:B-----5:R-:W-:Y:S02]  /*e370*/  IMAD R13, R0, R11, RZ ;  /* 0x0000000b000d7224 */ /* 0x020fe400078e02ff */
[----:B------:R-:W-:Y:S01]  /*e380*/  ULDC.64 UR16, c[0x0][0xae8] ;  /* 0x0002ba0000107ab9 */ /* 0x000fe20000000a00 */
[----:B------:R-:W-:Y:S01]  /*e390*/  UIADD3 UR9, UR9, UR10, URZ ;  /* 0x0000000a09097290 */ /* 0x000fe2000fffe03f */
[----:B------:R-:W-:Y:S01]  /*e3a0*/  @P0 IMAD.HI.U32 R2, R4, R9, RZ ;  /* 0x0000000904020227 */ /* 0x000fe200078e00ff */
[----:B------:R-:W-:-:S02]  /*e3b0*/  UIMAD UR4, UR12, UR16, URZ ;  /* 0x000000100c0472a4 */ /* 0x000fc4000f8e023f */
[----:B------:R-:W-:Y:S01]  /*e3c0*/  UIMAD.WIDE.U32 UR8, UR39, UR16, UR8 ;  /* 0x00000010270872a5 */ /* 0x000fe2000f8e0008 */
[----:B------:R-:W-:Y:S01]  /*e3d0*/  IMAD.MOV.U32 R5, RZ, RZ, R4 ;  /* 0x000000ffff057224 */ /* 0x000fe200078e0004 */
[----:B------:R-:W-:Y:S01]  /*e3e0*/  UIMAD UR4, UR39, UR17, UR4 ;  /* 0x00000011270472a4 */ /* 0x000fe2000f8e0204 */
[----:B------:R-:W-:Y:S01]  /*e3f0*/  VIADD R0, R20, 0x30 ;  /* 0x0000003014007836 */ /* 0x000fe20000000000 */
[----:B------:R-:W-:Y:S02]  /*e400*/  ULDC.64 UR10, c[0x0][0xaf0] ;  /* 0x0002bc00000a7ab9 */ /* 0x000fe40000000a00 */
[----:B------:R-:W-:Y:S02]  /*e410*/  UIADD3 UR9, UR9, UR4, URZ ;  /* 0x0000000409097290 */ /* 0x000fe4000fffe03f */
        /* <DEDUP_REMOVED lines=24> */
[----:B------:R-:W-:-:S04]  /*e5a0*/  LEA R4, P0, R2, UR8, 0x1 ;  /* 0x0000000802047c11 */ /* 0x000fc8000f8008ff */
[----:B------:R-:W-:Y:S01]  /*e5b0*/  LEA.HI.X R8, R2, UR9, R3, 0x1, P0 ;  /* 0x0000000902087c11 */ /* 0x000fe200080f0c03 */
[----:B------:R-:W0:Y:S01]  /*e5c0*/  SHFL.IDX PT, R6, R4, RZ, 0x181f ;  /* 0x00181fff04067589 */ /* 0x000e2200000e0000 */
[----:B------:R-:W-:Y:S01]  /*e5d0*/  ISETP.GE.AND P0, PT, R19, UR4, PT ;  /* 0x0000000413007c0c */ /* 0x000fe2000bf06270 */
[C---:B------:R-:W-:Y:S02]  /*e5e0*/  VIADD R2, R20.reuse, 0x60 ;  /* 0x0000006014027836 */ /* 0x040fe40000000000 */
[----:B------:R-:W1:Y:S01]  /*e5f0*/  SHFL.IDX PT, R10, R4, 0x1, 0x181f ;  /* 0x00381f00040a7f89 */ /* 0x000e6200000e0000 */
[CC--:B------:R-:W-:Y:S01]  /*e600*/  ISETP.GE.OR P3, PT, R20.reuse, R13.reuse, P0 ;  /* 0x0000000d1400720c */ /* 0x0c0fe20000766670 */
[----:B------:R-:W-:Y:S01]  /*e610*/  VIADD R3, R20, 0x90 ;  /* 0x0000009014037836 */ /* 0x000fe20000000000 */
[-C--:B------:R-:W-:Y:S01]  /*e620*/  ISETP.GE.OR P2, PT, R0, R13.reuse, P0 ;  /* 0x0000000d0000720c */ /* 0x080fe20000746670 */
[----:B------:R-:W2:Y:S01]  /*e630*/  SHFL.IDX PT, R12, R4, 0x2, 0x181f ;  /* 0x00581f00040c7f89 */ /* 0x000ea200000e0000 */
[----:B------:R-:W-:-:S02]  /*e640*/  ISETP.GE.OR P1, PT, R2, R13, P0 ;  /* 0x0000000d0200720c */ /* 0x000fc40000726670 */
[----:B------:R-:W-:Y:S01]  /*e650*/  ISETP.GE.OR P0, PT, R3, R13, P0 ;  /* 0x0000000d0300720c */ /* 0x000fe20000706670 */
[----:B------:R-:W3:Y:S04]  /*e660*/  SHFL.IDX PT, R5, R8, RZ, 0x181f ;  /* 0x00181fff08057589 */ /* 0x000ee800000e0000 */
        /* <DEDUP_REMOVED lines=16> */
.L_x_13763:
[----:B------:R-:W-:Y:S05]  /*e770*/  BSYNC B0 ;  /* 0x0000000000007941 */ /* 0x000fea0003800000 */
.L_x_13760:
[----:B------:R-:W-:Y:S02]  /*e780*/  ULDC UR4, c[0x0][0xc3c] ;  /* 0x00030f0000047ab9 */ /* 0x000fe40000000800 */
[----:B------:R-:W-:-:S06]  /*e790*/  UISETP.GE.AND UP0, UPT, UR6, UR4, UPT ;  /* 0x000000040600728c */ /* 0x000fcc000bf06270 */
[----:B------:R-:W-:-:S13]  /*e7a0*/  PLOP3.LUT P0, PT, PT, PT, UP0, 0x80, 0x0 ;  /* 0x000000000000781c */ /* 0x000fda0003f0f008 */
[----:B------:R-:W-:Y:S05]  /*e7b0*/  @!P0 BRA `(.L_x_13767) ;  /* 0xffffff24008c8947 */ /* 0x000fea000383ffff */
[----:B------:R-:W-:Y:S05]  /*e7c0*/  EXIT ;  /* 0x000000000000794d */ /* 0x000fea0003800000 */
.L_x_13678:
        /* <DEDUP_REMOVED lines=18> */
.L_x_13768:
        /* <DEDUP_REMOVED lines=42> */
.L_x_13774:
        /* <DEDUP_REMOVED lines=12> */
.L_x_13773:
[----:B------:R-:W-:Y:S05]  /*ec50*/  BSYNC B0 ;  /* 0x0000000000007941 */ /* 0x000fea0003800000 */
.L_x_13772:
        /* <DEDUP_REMOVED lines=21> */
.L_x_13770:
        /* <DEDUP_REMOVED lines=21> */
.L_x_13775:
        /* <DEDUP_REMOVED lines=58> */
.L_x_13771:
[----:B------:R-:W-:Y:S02]  /*f2a0*/  IMAD.MOV.U32 R17, RZ, RZ, RZ ;  /* 0x000000ffff117224 */ /* 0x000fe400078e00ff */
[----:B------:R-:W-:Y:S02]  /*f2b0*/  IMAD.U32 R16, RZ, RZ, UR6 ;  /* 0x00000006ff107e24 */ /* 0x000fe4000f8e00ff */
[----:B------:R-:W-:-:S07]  /*f2c0*/  IMAD.MOV.U32 R18, RZ, RZ, RZ ;  /* 0x000000ffff127224 */ /* 0x000fce00078e00ff */
.L_x_13776:
[----:B------:R-:W-:-:S13]  /*f2d0*/  ISETP.NE.AND P0, PT, R5, RZ, PT ;  /* 0x000000ff0500720c */ /* 0x000fda0003f05270 */
[----:B------:R-:W0:Y:S01]  /*f2e0*/  @!P0 S2R R3, SR_CgaCtaId ;  /* 0x0000000000038919 */ /* 0x000e220000008800 */
[----:B------:R-:W-:-:S04]  /*f2f0*/  @!P0 MOV R0, 0x400 ;  /* 0x0000040000008802 */ /* 0x000fc80000000f00 */
[----:B0-----:R-:W-:-:S05]  /*f300*/  @!P0 LEA R0, R3, R0, 0x18 ;  /* 0x0000000003008211 */ /* 0x001fca00078ec0ff */
[----:B------:R0:W-:Y:S01]  /*f310*/  @!P0 STS.128 [R0+0x168d0], R16 ;  /* 0x0168d01000008388 */ /* 0x0001e20000000c00 */
[----:B------:R-:W-:Y:S06]  /*f320*/  BAR.ARV 0x5, 0x200 ;  /* 0x0148000000007b1d */ /* 0x000fec0000002000 */
.L_x_13769:
        /* <DEDUP_REMOVED lines=28> */
.L_x_13875:
[----:B------:R-:W-:Y:S05]  /*f4f0*/  YIELD ;  /* 0x0000000000007946 */ /* 0x000fea0003800000 */
[----:B------:R-:W-:Y:S01]  /*f500*/  ULDC.64 UR4, c[0x0][0xa28] ;  /* 0x00028a0000047ab9 */ /* 0x000fe20000000a00 */
[----:B---3--:R-:W-:Y:S01]  /*f510*/  IMAD.MOV.U32 R0, RZ, RZ, RZ ;  /* 0x000000ffff007224 */ /* 0x008fe200078e00ff */
[----:B------:R-:W-:Y:S01]  /*f520*/  ISETP.NE.U32.AND P0, PT, RZ, UR4, PT ;  /* 0x00000004ff007c0c */ /* 0x000fe2000bf05070 */
[----:B0-----:R-:W0:Y:S01]  /*f530*/  LDC.64 R4, c[0x0][0xa00] ;  /* 0x00028000ff047b82 */ /* 0x001e220000000a00 */
[----:B-1----:R-:W-:Y:S01]  /*f540*/  IMAD.MOV.U32 R8, RZ, RZ, RZ ;  /* 0x000000ffff087224 */ /* 0x002fe200078e00ff */
        /* <DEDUP_REMOVED lines=20> */
[----:B------:R0:W5:Y:S01]  /*f690*/  @P1 LDG.E R27, desc[UR50][R2.64] ;  /* 0x00000032021b1981 */ /* 0x000162000c1e1900 */
[----:B-1----:R-:W-:-:S03]  /*f6a0*/  @P2 IMAD.WIDE R6, R19, 0x4, R6 ;  /* 0x0000000413062825 */ /* 0x002fc600078e0206 */
        /* <DEDUP_REMOVED lines=8> */
[----:B------:R-:W-:-:S04]  /*f730*/  USEL UR4, UR4, 0x1, UP0 ;  /* 0x0000000104047887 */ /* 0x000fc80008000000 */
[----:B------:R-:W-:-:S06]  /*f740*/  UIMAD UR4, UR4, UR5, URZ ;  /* 0x00000005040472a4 */ /* 0x000fcc000f8e023f */
[----:B------:R-:W-:Y:S01]  /*f750*/  IMAD.U32 R9, RZ, RZ, UR4 ;  /* 0x00000004ff097e24 */ /* 0x000fe2000f8e00ff */
[----:B--2---:R0:W-:Y:S01]  /*f760*/  STL [R1+0x10], R8 ;  /* 0x0000100801007387 */ /* 0x0041e20000100800 */
[----:B------:R-:W-:Y:S05]  /*f770*/  @P2 BRA `(.L_x_13778) ;  /* 0x0000000000142947 */ /* 0x000fea0003800000 */
[----:B------:R-:W-:Y:S05]  /*f780*/  @!P0 BRA `(.L_x_13778) ;  /* 0x0000000000108947 */ /* 0x000fea0003800000 */
[----:B------:R-:W0:Y:S04]  /*f790*/  LDG.E R7, desc[UR50][R4.64] ;  /* 0x0000003204077981 */ /* 0x000e28000c1e1900 */
[----:B------:R-:W0:Y:S02]  /*f7a0*/  LDG.E R6, desc[UR50][R4.64+0x4] ;  /* 0x0000043204067981 */ /* 0x000e24000c1e1900 */
[----:B0-----:R-:W-:-:S05]  /*f7b0*/  IMAD.IADD R8, R6, 0x1, -R7 ;  /* 0x0000000106087824 */ /* 0x001fca00078e0a07 */
[----:B------:R1:W-:Y:S02]  /*f7c0*/  STL [R1+0x10], R8 ;  /* 0x0000100801007387 */ /* 0x0003e40000100800 */
.L_x_13778:
[----:B------:R-:W-:Y:S01]  /*f7d0*/  ULDC.64 UR4, c[0x0][0xa20] ;  /* 0x0002880000047ab9 */ /* 0x000fe20000000a00 */
[----:B-----5:R-:W-:Y:S01]  /*f7e0*/  IMAD.IADD R27, R27, 0x1, R0 ;  /* 0x000000011b1b7824 */ /* 0x020fe200078e0200 */
[----:B------:R-:W-:-:S04]  /*f7f0*/  ISETP.NE.U32.AND P0, PT, RZ, UR4, PT ;  /* 0x00000004ff007c0c */ /* 0x000fc8000bf05070 */
[----:B------:R-:W-:-:S13]  /*f800*/  ISETP.NE.AND.EX P0, PT, RZ, UR5, PT, P0 ;  /* 0x00000005ff007c0c */ /* 0x000fda000bf05300 */
[----:B------:R-:W-:Y:S05]  /*f810*/  @!P0 BRA `(.L_x_13779) ;  /* 0x0000000000108947 */ /* 0x000fea0003800000 */
[----:B0-----:R-:W0:Y:S02]  /*f820*/  LDC.64 R2, c[0x0][0xa20] ;  /* 0x00028800ff027b82 */ /* 0x001e240000000a00 */
[----:B0-----:R-:W-:-:S05]  /*f830*/  IMAD.WIDE R2, R19, 0x4, R2 ;  /* 0x0000000413027825 */ /* 0x001fca00078e0202 */
[----:B------:R2:W5:Y:S01]  /*f840*/  LDG.E R9, desc[UR50][R2.64] ;  /* 0x0000003202097981 */ /* 0x000562000c1e1900 */
[----:B------:R-:W-:Y:S05]  /*f850*/  BRA `(.L_x_13780) ;  /* 0x0000000000107947 */ /* 0x000fea0003800000 */
.L_x_13779:
[----:B------:R-:W-:Y:S05]  /*f860*/  @!P1 BRA `(.L_x_13780) ;  /* 0x00000000000c9947 */ /* 0x000fea0003800000 */
[----:B------:R-:W2:Y:S04]  /*f870*/  LDG.E R4, desc[UR50][R2.64] ;  /* 0x0000003202047981 */ /* 0x000ea8000c1e1900 */
[----:B------:R-:W2:Y:S02]  /*f880*/  LDG.E R9, desc[UR50][R2.64+0x4] ;  /* 0x0000043202097981 */ /* 0x000ea4000c1e1900 */
[----:B--2---:R-:W-:-:S07]  /*f890*/  IMAD.IADD R9, R9, 0x1, -R4 ;  /* 0x0000000109097824 */ /* 0x004fce00078e0a04 */
.L_x_13780:
[----:B0-2---:R-:W0:Y:S01]  /*f8a0*/  LDC R2, c[0x0][0x448] ;  /* 0x00011200ff027b82 */ /* 0x005e220000000800 */
[----:B------:R-:W-:Y:S02]  /*f8b0*/  IMAD R6, R17, 0xc0, RZ ;  /* 0x000000c011067824 */ /* 0x000fe400078e02ff */
[----:B-----5:R-:W-:Y:S02]  /*f8c0*/  IMAD.IADD R9, R9, 0x1, -R0 ;  /* 0x0000000109097824 */ /* 0x020fe400078e0a00 */
[----:B------:R-:W-:Y:S01]  /*f8d0*/  VIADD R0, R6, 0xbf ;  /* 0x000000bf06007836 */ /* 0x000fe20000000000 */
[----:B------:R2:W-:Y:S01]  /*f8e0*/  STL [R1+0xc], R6 ;  /* 0x00000c0601007387 */ /* 0x0005e20000100800 */
[----:B0-----:R-:W-:Y:S02]  /*f8f0*/  ISETP.NE.AND P1, PT, R2, 0x1, PT ;  /* 0x000000010200780c */ /* 0x001fe40003f25270 */
[----:B------:R-:W0:Y:S11]  /*f900*/  LDC.64 R2, c[0x0][0x9e0] ;  /* 0x00027800ff027b82 */ /* 0x000e360000000a00 */
[----:B------:R-:W3:Y:S08]  /*f910*/  @P1 LDC R5, c[0x0][0x44c] ;  /* 0x00011300ff051b82 */ /* 0x000ef00000000800 */
[----:B------:R-:W4:Y:S01]  /*f920*/  @P1 LDC R4, c[0x0][0x450] ;  /* 0x00011400ff041b82 */ /* 0x000f220000000800 */
[----:B0-----:R-:W-:Y:S01]  /*f930*/  ISETP.GE.AND P2, PT, R3, 0x1, PT ;  /* 0x000000010300780c */ /* 0x001fe20003f46270 */
[----:B---3--:R-:W-:-:S05]  /*f940*/  @P1 IMAD.HI.U32 R5, R0, R5, RZ ;  /* 0x0000000500051227 */ /* 0x008fca00078e00ff */
[----:B----4-:R-:W-:Y:S02]  /*f950*/  @P1 SHF.R.U32.HI R0, RZ, R4, R5 ;  /* 0x00000004ff001219 */ /* 0x010fe40000011605 */
[----:B------:R-:W-:-:S05]  /*f960*/  IADD3 R5, R9, 0x1, -R8 ;  /* 0x0000000109057810 */ /* 0x000fca0007ffe808 */
[----:B------:R-:W-:-:S04]  /*f970*/  IMAD.IADD R7, R5, 0x1, R0 ;  /* 0x0000000105077824 */ /* 0x000fc800078e0200 */
[----:B------:R-:W-:Y:S01]  /*f980*/  IMAD.IADD R2, R7, 0x1, R2 ;  /* 0x0000000107027824 */ /* 0x000fe200078e0202 */
[----:B--2---:R-:W-:Y:S06]  /*f990*/  @!P2 BRA `(.L_x_13781) ;  /* 0x000000000048a947 */ /* 0x004fec0003800000 */
        /* <DEDUP_REMOVED lines=11> */
.L_x_13783:
[----:B------:R-:W-:-:S13]  /*fa50*/  ISETP.NE.AND P0, PT, R3, 0x1, PT ;  /* 0x000000010300780c */ /* 0x000fda0003f05270 */
[----:B------:R-:W0:Y:S02]  /*fa60*/  @P0 LDC.64 R4, c[0x0][0x9e8] ;  /* 0x00027a00ff040b82 */ /* 0x000e240000000a00 */
[----:B0-----:R-:W-:-:S05]  /*fa70*/  @P0 IMAD.HI.U32 R4, R0, R4, RZ ;  /* 0x0000000400040227 */ /* 0x001fca00078e00ff */
[----:B------:R-:W-:-:S07]  /*fa80*/  @P0 SHF.R.U32.HI R0, RZ, R5, R4 ;  /* 0x00000005ff000219 */ /* 0x000fce0000011604 */
.L_x_13784:
[----:B------:R-:W-:Y:S05]  /*fa90*/  BSYNC B0 ;  /* 0x0000000000007941 */ /* 0x000fea0003800000 */
.L_x_13782:
[----:B------:R-:W-:-:S05]  /*faa0*/  IMAD R5, R0, R3, R3 ;  /* 0x0000000300057224 */ /* 0x000fca00078e0203 */
[----:B------:R-:W-:-:S07]  /*fab0*/  VIMNMX R2, R2, R5, PT ;  /* 0x0000000502027248 */ /* 0x000fce0003fe0100 */
.L_x_13781:
[----:B------:R-:W0:Y:S01]  /*fac0*/  @P1 LDC R4, c[0x0][0x44c] ;  /* 0x00011300ff041b82 */ /* 0x000e220000000800 */
[----:B------:R-:W-:Y:S01]  /*fad0*/  VIADD R2, R2, 0x7f ;  /* 0x0000007f02027836 */ /* 0x000fe20000000000 */
[----:B------:R-:W-:Y:S01]  /*fae0*/  ULDC UR4, c[0x0][0x9dc] ;  /* 0x0002770000047ab9 */ /* 0x000fe20000000800 */
[----:B------:R-:W-:-:S05]  /*faf0*/  IMAD.MOV.U32 R0, RZ, RZ, R6 ;  /* 0x000000ffff007224 */ /* 0x000fca00078e0006 */
[----:B------:R-:W2:Y:S01]  /*fb00*/  @P1 LDC R5, c[0x0][0x450] ;  /* 0x00011400ff051b82 */ /* 0x000ea20000000800 */
[----:B0-----:R-:W-:-:S05]  /*fb10*/  @P1 IMAD.HI.U32 R4, R6, R4, RZ ;  /* 0x0000000406041227 */ /* 0x001fca00078e00ff */
[----:B--2---:R-:W-:Y:S02]  /*fb20*/  @P1 SHF.R.U32.HI R0, RZ, R5, R4 ;  /* 0x00000005ff001219 */ /* 0x004fe40000011604 */
[----:B------:R-:W-:-:S04]  /*fb30*/  SHF.R.S32.HI R5, RZ, 0x1f, R2 ;  /* 0x0000001fff057819 */ /* 0x000fc80000011402 */
[----:B------:R-:W-:Y:S01]  /*fb40*/  LEA.HI R4, R5, R2, RZ, 0x7 ;  /* 0x0000000205047211 */ /* 0x000fe200078f38ff */
[----:B------:R-:W-:Y:S01]  /*fb50*/  VIADD R2, R9, 0x7f ;  /* 0x0000007f09027836 */ /* 0x000fe20000000000 */
[----:B------:R-:W-:Y:S02]  /*fb60*/  IADD3 R9, R0, R9, -R8 ;  /* 0x0000000900097210 */ /* 0x000fe40007ffe808 */
[----:B------:R-:W-:Y:S02]  /*fb70*/  SHF.R.S32.HI R4, RZ, 0x7, R4 ;  /* 0x00000007ff047819 */ /* 0x000fe40000011404 */
[----:B------:R-:W-:Y:S01]  /*fb80*/  SHF.R.S32.HI R5, RZ, 0x1f, R2 ;  /* 0x0000001fff057819 */ /* 0x000fe20000011402 */
[----:B------:R-:W-:-:S03]  /*fb90*/  VIADD R0, R9, -UR4 ;  /* 0x8000000409007c36 */ /* 0x000fc60008000000 */
[----:B------:R-:W-:-:S04]  /*fba0*/  LEA.HI R5, R5, R2, RZ, 0x7 ;  /* 0x0000000205057211 */ /* 0x000fc800078f38ff */
        /* <DEDUP_REMOVED lines=14> */
.L_x_13787:
[----:B------:R-:W-:-:S13]  /*fc90*/  ISETP.NE.AND P0, PT, R3, 0x1, PT ;  /* 0x000000010300780c */ /* 0x000fda0003f05270 */
[----:B------:R-:W2:Y:S02]  /*fca0*/  @P0 LDC.64 R4, c[0x0][0x9e8] ;  /* 0x00027a00ff040b82 */ /* 0x000ea40000000a00 */
[----:B--2---:R-:W-:-:S05]  /*fcb0*/  @P0 IMAD.HI.U32 R4, R9, R4, RZ ;  /* 0x0000000409040227 */ /* 0x004fca00078e00ff */
[----:B------:R-:W-:-:S07]  /*fcc0*/  @P0 SHF.R.U32.HI R9, RZ, R5, R4 ;  /* 0x00000005ff090219 */ /* 0x000fce0000011604 */
.L_x_13788:
[----:B------:R-:W-:Y:S05]  /*fcd0*/  BSYNC B0 ;  /* 0x0000000000007941 */ /* 0x000fea0003800000 */
.L_x_13786:
[----:B------:R-:W-:-:S05]  /*fce0*/  IMAD R3, R9, R3, RZ ;  /* 0x0000000309037224 */ /* 0x000fca00078e02ff */
[----:B------:R-:W-:-:S07]  /*fcf0*/  VIMNMX R0, R0, R3, !PT ;  /* 0x0000000300007248 */ /* 0x000fce0007fe0100 */
.L_x_13785:
        /* <DEDUP_REMOVED lines=14> */
[----:B------:R-:W2:Y:S08]  /*fde0*/  FLO.U32 R0, UR4 ;  /* 0x0000000400007d00 */ /* 0x000eb000080e0000 */
[----:B------:R-:W3:Y:S01]  /*fdf0*/  POPC R5, UR4 ;  /* 0x0000000400057d09 */ /* 0x000ee20008000000 */
[----:B--2---:R-:W-:-:S13]  /*fe00*/  ISETP.EQ.U32.AND P0, PT, R0, R7, PT ;  /* 0x000000070000720c */ /* 0x004fda0003f02070 */
[----:B---3--:R-:W2:Y:S01]  /*fe10*/  @P0 ATOMG.E.ADD.STRONG.GPU PT, R3, desc[UR50][R2.64], R5 ;  /* 0x00000005020309a8 */ /* 0x008ea200081ee1f2 */
[----:B------:R-:W3:Y:S02]  /*fe20*/  S2R R4, SR_LTMASK ;  /* 0x0000000000047919 */ /* 0x000ee40000003900 */
[----:B---3--:R-:W-:-:S04]  /*fe30*/  LOP3.LUT R4, R4, UR4, RZ, 0xc0, !PT ;  /* 0x0000000404047c12 */ /* 0x008fc8000f8ec0ff */
[----:B------:R-:W3:Y:S01]  /*fe40*/  POPC R7, R4 ;  /* 0x0000000400077309 */ /* 0x000ee20000000000 */
[----:B--2---:R-:W3:Y:S02]  /*fe50*/  SHFL.IDX PT, R0, R3, R0, 0x1f ;  /* 0x00001f0003007589 */ /* 0x004ee400000e0000 */
[----:B---3--:R-:W-:Y:S01]  /*fe60*/  IADD3 R16, R0, UR37, R7 ;  /* 0x0000002500107c10 */ /* 0x008fe2000fffe007 */
[----:B------:R-:W-:Y:S06]  /*fe70*/  BRA `(.L_x_13791) ;  /* 0x0000003000d87947 */ /* 0x000fec0003800000 */
.L_x_13790:
        /* <DEDUP_REMOVED lines=20> */
.L_x_13793:
[----:B------:R-:W-:Y:S05]  /*ffc0*/  BSYNC B6 ;  /* 0x0000000000067941 */ /* 0x000fea0003800000 */
.L_x_13792:
        /* <DEDUP_REMOVED lines=15> */
[----:B-1----:R-:W-:Y:S02]  /*100c0*/  IMAD.MOV.U32 R8, RZ, RZ, 0x70 ;  /* 0x00000070ff087424 */ /* 0x002fe400078e00ff */
[----:B------:R-:W-:Y:S02]  /*100d0*/  IMAD.MOV.U32 R12, RZ, RZ, 0x1 ;  /* 0x00000001ff0c7424 */ /* 0x000fe400078e00ff */
[----:B--2---:R-:W-:-:S07]  /*100e0*/  IMAD.MOV.U32 R13, RZ, RZ, RZ ;  /* 0x000000ffff0d7224 */ /* 0x004fce00078e00ff */
[----:B------:R-:W-:-:S07]  /*100f0*/  LEPC R20, `(.L_x_13796) ;  /* 0x000000001014794e */ /* 0x000fce0000000000 */
[----:B0--3--:R-:W-:Y:S05]  /*10100*/  CALL.ABS.NOINC R2 ;  /* 0x0000000002007343 */ /* 0x009fea0003c00000 */
.L_x_13796:
        /* <DEDUP_REMOVED lines=15> */
.L_x_13795:
[----:B------:R-:W-:Y:S05]  /*10200*/  BSYNC B6 ;  /* 0x0000000000067941 */ /* 0x000fea0003800000 */
.L_x_13794:
        /* <DEDUP_REMOVED lines=20> */
.L_x_13891:
        /* <DEDUP_REMOVED lines=10> */
.L_x_13894:
[----:B------:R-:W-:Y:S05]  /*103f0*/  @!P6 BRA `(.L_x_13798) ;  /* 0x0000000000e4e947 */ /* 0x000fea0003800000 */
[----:B------:R-:W-:-:S04]  /*10400*/  ISETP.NE.U32.AND P0, PT, R2, RZ, PT ;  /* 0x000000ff0200720c */ /* 0x000fc80003f05070 */
[----:B------:R-:W-:-:S13]  /*10410*/  ISETP.NE.AND.EX P0, PT, R3, RZ, PT, P0 ;  /* 0x000000ff0300720c */ /* 0x000fda0003f05300 */
[----:B------:R-:W-:Y:S05]  /*10420*/  @!P0 BRA `(.L_x_13800) ;  /* 0x0000000000448947 */ /* 0x000fea0003800000 */
[----:B0-----:R-:W0:Y:S01]  /*10430*/  LDC R0, c[0x0][0x43c] ;  /* 0x00010f00ff007b82 */ /* 0x001e220000000800 */
        /* <DEDUP_REMOVED lines=9> */
[----:B------:R-:W-:Y:S02]  /*104d0*/  IMAD R0, R28, UR4, RZ ;  /* 0x000000041c007c24 */ /* 0x000fe4000f8e02ff */
[----:B------:R-:W-:-:S04]  /*104e0*/  IMAD.WIDE.U32 R4, R25, UR4, R4 ;  /* 0x0000000419047c25 */ /* 0x000fc8000f8e0004 */
[----:B------:R-:W-:Y:S01]  /*104f0*/  IMAD R0, R25, UR5, R0 ;  /* 0x0000000519007c24 */ /* 0x000fe2000f8e0200 */
[----:B------:R-:W-:-:S03]  /*10500*/  LEA R2, P0, R4, R2, 0x2 ;  /* 0x0000000204027211 */ /* 0x000fc600078010ff */
[----:B------:R-:W-:-:S05]  /*10510*/  IMAD.IADD R0, R5, 0x1, R0 ;  /* 0x0000000105007824 */ /* 0x000fca00078e0200 */
[----:B------:R-:W-:-:S05]  /*10520*/  LEA.HI.X R3, R4, R3, R0, 0x2, P0 ;  /* 0x0000000304037211 */ /* 0x000fca00000f1400 */
[----:B------:R2:W5:Y:S02]  /*10530*/  LDG.E R17, desc[UR50][R2.64] ;  /* 0x0000003202117981 */ /* 0x000564000c1e1900 */
.L_x_13800:
[----:B0-----:R-:W0:Y:S01]  /*10540*/  S2R R0, SR_TID.X ;  /* 0x0000000000007919 */ /* 0x001e220000002100 */
[----:B--2---:R-:W-:Y:S01]  /*10550*/  IMAD R3, R23, 0x8, R22 ;  /* 0x0000000817037824 */ /* 0x004fe200078e0216 */
[----:B0-----:R-:W-:Y:S02]  /*10560*/  LOP3.LUT R2, R0, 0x7f, RZ, 0xc0, !PT ;  /* 0x0000007f00027812 */ /* 0x001fe400078ec0ff */
[----:B------:R-:W-:Y:S02]  /*10570*/  SHF.L.U32 R0, R26, 0x1f, RZ ;  /* 0x0000001f1a007819 */ /* 0x000fe400000006ff */
[----:B------:R-:W-:Y:S02]  /*10580*/  ISETP.NE.AND P1, PT, R2, RZ, PT ;  /* 0x000000ff0200720c */ /* 0x000fe40003f25270 */
[----:B------:R-:W0:Y:S02]  /*10590*/  SYNCS.PHASECHK.TRANS64.TRYWAIT P0, [R3+URZ+0x16840], R0 ;  /* 0x01684000030075a7 */ /* 0x000e24000800017f */
[----:B0-----:R-:W-:Y:S09]  /*105a0*/  @!P0 BRA `(.L_x_13801) ;  /* 0x00000040002c8947 */ /* 0x001ff20003800000 */
.L_x_13895:
        /* <DEDUP_REMOVED lines=8> */
.L_x_13802:
[----:B------:R-:W2:Y:S01]  /*10630*/  LDL.LU R2, [R1] ;  /* 0x0000000001027983 */ /* 0x000ea20000300800 */
[----:B0-----:R-:W-:Y:S01]  /*10640*/  IMAD R0, R23, 0x4000, R22 ;  /* 0x0000400017007824 */ /* 0x001fe200078e0216 */
        /* <DEDUP_REMOVED lines=8> */
[----:B------:R-:W-:-:S02]  /*106d0*/  PLOP3.LUT P0, PT, PT, PT, PT, 0x80, 0x0 ;  /* 0x000000000000781c */ /* 0x000fc40003f0f070 */
[----:B------:R-:W-:Y:S02]  /*106e0*/  R2UR UR12, R18 ;  /* 0x00000000120c72ca */ /* 0x000fe400000e0000 */
[----:B-----5:R-:W-:Y:S01]  /*106f0*/  R2UR UR13, R17 ;  /* 0x00000000110d72ca */ /* 0x020fe200000e0000 */
[----:B------:R-:W-:-:S04]  /*10700*/  UIADD3 UR9, UR9, 0x16830, URZ ;  /* 0x0001683009097890 */ /* 0x000fc8000fffe03f */
[----:B------:R-:W-:Y:S02]  /*10710*/  ULEA UR11, UR11, UR4, 0x7 ;  /* 0x000000040b0b7291 */ /* 0x000fe4000f8e383f */
[----:B------:R-:W-:Y:S01]  /*10720*/  UIADD3 UR8, UR8, 0xe400, URZ ;  /* 0x0000e40008087890 */ /* 0x000fe2000fffe03f */
[----:B------:R-:W-:-:S08]  /*10730*/  UMOV UR4, 0x0 ;  /* 0x0000000000047882 */ /* 0x000fd00000000000 */
[----:B------:R3:W-:Y:S01]  /*10740*/  UTMALDG.4D [UR8], [UR6], desc[UR4] ;  /* 0x00000408060075b4 */ /* 0x0007e20008019000 */
[----:B--2---:R-:W-:-:S04]  /*10750*/  LOP3.LUT R2, R2, 0xfffffffe, RZ, 0xc0, !PT ;  /* 0xfffffffe02027812 */ /* 0x004fc800078ec0ff */
[----:B------:R-:W-:-:S05]  /*10760*/  @P0 LOP3.LUT R2, R2, 0x1, RZ, 0xfc, !PT ;  /* 0x0000000102020812 */ /* 0x000fca00078efcff */
[----:B------:R3:W-:Y:S01]  /*10770*/  STL [R1], R2 ;  /* 0x0000000201007387 */ /* 0x0007e20000100800 */
[----:B------:R-:W-:Y:S01]  /*10780*/  NOP ;  /* 0x0000000000007918 */ /* 0x000fe20000000000 */
.L_x_13798:
[----:B------:R-:W0:Y:S01]  /*10790*/  LDL.LU R3, [R1+0x18] ;  /* 0x0000180001037983 */ /* 0x000e220000300800 */
[----:B------:R-:W-:Y:S05]  /*107a0*/  WARPSYNC.ALL ;  /* 0x0000000000007948 */ /* 0x000fea0003800000 */
[----:B---3--:R-:W-:Y:S01]  /*107b0*/  ULDC.64 UR4, c[0x0][0x298] ;  /* 0x0000a60000047ab9 */ /* 0x008fe20000000a00 */
[----:B------:R-:W-:Y:S01]  /*107c0*/  VIADD R2, R22, 0x8400 ;  /* 0x0000840016027836 */ /* 0x000fe20000000000 */
[----:B------:R-:W-:Y:S01]  /*107d0*/  ULDC.64 UR6, c[0x0][0xa00] ;  /* 0x0002800000067ab9 */ /* 0x000fe20000000a00 */
[----:B------:R-:W-:Y:S01]  /*107e0*/  BSSY B6, `(.L_x_13803) ;  /* 0x0000024000067945 */ /* 0x000fe20003800000 */
[----:B------:R-:W-:Y:S01]  /*107f0*/  BAR.SYNC.DEFER_BLOCKING 0x8, 0x200 ;  /* 0x0208000000007b1d */ /* 0x000fe20000010000 */
[----:B------:R-:W-:-:S02]  /*10800*/  ISETP.NE.U32.AND P0, PT, RZ, UR6, PT ;  /* 0x00000006ff007c0c */ /* 0x000fc4000bf05070 */
[----:B------:R-:W-:Y:S02]  /*10810*/  LOP3.LUT P1, RZ, R2, 0x3ff, RZ, 0xc0, !PT ;  /* 0x000003ff02ff7812 */ /* 0x000fe4000782c0ff */
[----:B------:R-:W-:Y:S02]  /*10820*/  ISETP.NE.AND.EX P0, PT, RZ, UR7, PT, P0 ;  /* 0x00000007ff007c0c */ /* 0x000fe4000bf05300 */
[----:B0-----:R-:W-:Y:S01]  /*10830*/  SHF.R.S32.HI R0, RZ, 0x1f, R3 ;  /* 0x0000001fff007819 */ /* 0x001fe20000011403 */
[----:B------:R-:W-:-:S04]  /*10840*/  IMAD.WIDE.U32 R4, R3, UR4, RZ ;  /* 0x0000000403047c25 */ /* 0x000fc8000f8e00ff */
[----:B------:R-:W-:Y:S01]  /*10850*/  IMAD R0, R0, UR4, RZ ;  /* 0x0000000400007c24 */ /* 0x000fe2000f8e02ff */
[----:B------:R0:W-:Y:S03]  /*10860*/  STL.64 [R1+0x18], R4 ;  /* 0x0000180401007387 */ /* 0x0001e60000100a00 */
[----:B------:R-:W-:Y:S01]  /*10870*/  IMAD R2, R3, UR5, R0 ;  /* 0x0000000503027c24 */ /* 0x000fe2000f8e0200 */
[----:B------:R-:W-:-:S04]  /*10880*/  SHF.R.S32.HI R0, RZ, 0x1f, R19 ;  /* 0x0000001fff007819 */ /* 0x000fc80000011413 */
[----:B------:R-:W-:Y:S02]  /*10890*/  SEL R3, R0, RZ, !P0 ;  /* 0x000000ff00037207 */ /* 0x000fe40004000000 */
[----:B------:R-:W-:Y:S01]  /*108a0*/  SEL R0, R19, RZ, !P0 ;  /* 0x000000ff13007207 */ /* 0x000fe20004000000 */
[----:B0-----:R-:W-:Y:S01]  /*108b0*/  IMAD.IADD R4, R5, 0x1, R2 ;  /* 0x0000000105047824 */ /* 0x001fe200078e0202 */
[----:B------:R-:W-:-:S04]  /*108c0*/  SHF.R.S32.HI R2, RZ, 0x1f, R18 ;  /* 0x0000001fff027819 */ /* 0x000fc80000011412 */
[----:B------:R0:W-:Y:S04]  /*108d0*/  STL [R1+0x28], R4 ;  /* 0x0000280401007387 */ /* 0x0001e80000100800 */
[----:B------:R0:W-:Y:S04]  /*108e0*/  STL [R1+0x30], R3 ;  /* 0x0000300301007387 */ /* 0x0001e80000100800 */
        /* <DEDUP_REMOVED lines=18> */
[----:B0-----:R-:W-:Y:S05]  /*10a10*/  CALL.ABS.NOINC R2 ;  /* 0x0000000002007343 */ /* 0x001fea0003c00000 */
.L_x_13804:
[----:B------:R-:W-:Y:S05]  /*10a20*/  BSYNC B6 ;  /* 0x0000000000067941 */ /* 0x000fea0003800000 */
.L_x_13803:
[----:B0-----:R-:W2:Y:S01]  /*10a30*/  LDL.LU R0, [R1+0x28] ;  /* 0x0000280001007983 */ /* 0x001ea20000300800 */
[----:B------:R-:W0:Y:S01]  /*10a40*/  LDC R9, c[0x0][0x448] ;  /* 0x00011200ff097b82 */ /* 0x000e220000000800 */
[----:B------:R-:W-:Y:S01]  /*10a50*/  ULDC.64 UR4, c[0x0][0x2d8] ;  /* 0x0000b60000047ab9 */ /* 0x000fe20000000a00 */
[----:B------:R-:W-:Y:S01]  /*10a60*/  ULDC.64 UR6, c[0x0][0x2c8] ;  /* 0x0000b20000067ab9 */ /* 0x000fe20000000a00 */
[----:B------:R-:W2:Y:S01]  /*10a70*/  LDL.LU.64 R2, [R1+0x18] ;  /* 0x0000180001027983 */ /* 0x000ea20000300a00 */
[----:B------:R-:W-:-:S03]  /*10a80*/  ULDC.64 UR8, c[0x0][0x280] ;  /* 0x0000a00000087ab9 */ /* 0x000fc60000000a00 */
[----:B------:R-:W3:Y:S04]  /*10a90*/  LDL.LU R20, [R1+0x2c] ;  /* 0x00002c0001147983 */ /* 0x000ee80000300800 */
[----:B------:R-:W4:Y:S04]  /*10aa0*/  LDL.LU R21, [R1+0x30] ;  /* 0x0000300001157983 */ /* 0x000f280000300800 */
[----:B------:R-:W4:Y:S04]  /*10ab0*/  LDL.LU R4, [R1+0x20] ;  /* 0x0000200001047983 */ /* 0x000f280000300800 */
[----:B------:R-:W4:Y:S04]  /*10ac0*/  LDL R12, [R1+0xc] ;  /* 0x00000c00010c7983 */ /* 0x000f280000100800 */
[----:B------:R0:W5:Y:S02]  /*10ad0*/  LDL R10, [R1+0x4] ;  /* 0x00000400010a7983 */ /* 0x0001640000100800 */
[----:B0-----:R-:W-:-:S13]  /*10ae0*/  ISETP.NE.AND P1, PT, R9, 0x1, PT ;  /* 0x000000010900780c */ /* 0x001fda0003f25270 */
[----:B------:R-:W0:Y:S08]  /*10af0*/  @P1 LDC R5, c[0x0][0x450] ;  /* 0x00011400ff051b82 */ /* 0x000e300000000800 */
[----:B-1----:R-:W1:Y:S01]  /*10b00*/  @P1 LDC R8, c[0x0][0x44c] ;  /* 0x00011300ff081b82 */ /* 0x002e620000000800 */
[----:B------:R-:W1:Y:S01]  /*10b10*/  S2R R11, SR_TID.X ;  /* 0x00000000000b7919 */ /* 0x000e620000002100 */
        /* <DEDUP_REMOVED lines=12> */
[----:B------:R-:W4:Y:S01]  /*10be0*/  @P1 LDC R4, c[0x0][0x44c] ;  /* 0x00011300ff041b82 */ /* 0x000f220000000800 */
[----:B--2---:R-:W-:-:S04]  /*10bf0*/  LOP3.LUT R20, R20, 0x7f, RZ, 0xc0, !PT ;  /* 0x0000007f14147812 */ /* 0x004fc800078ec0ff */
[----:B------:R-:W-:Y:S01]  /*10c00*/  SHF.R.U32.HI R20, RZ, 0x3, R20 ;  /* 0x00000003ff147819 */ /* 0x000fe20000011614 */
[----:B---3--:R-:W-:-:S05]  /*10c10*/  IMAD.SHL.U32 R6, R21, 0x10, RZ ;  /* 0x0000001015067824 */ /* 0x008fca00078e00ff */
[----:B------:R-:W-:Y:S01]  /*10c20*/  LOP3.LUT R6, R20, 0x70, R6, 0xf8, !PT ;  /* 0x0000007014067812 */ /* 0x000fe200078ef806 */
[----:B------:R-:W-:-:S04]  /*10c30*/  IMAD.IADD R3, R3, 0x1, R0 ;  /* 0x0000000103037824 */ /* 0x000fc800078e0200 */
[----:B------:R-:W-:-:S04]  /*10c40*/  IMAD.IADD R6, R6, 0x1, R12 ;  /* 0x0000000106067824 */ /* 0x000fc800078e020c */
[----:B----4-:R-:W-:-:S04]  /*10c50*/  @P1 IMAD.HI.U32 R0, R6, R4, RZ ;  /* 0x0000000406001227 */ /* 0x010fc800078e00ff */
[----:B------:R-:W-:Y:S01]  /*10c60*/  IMAD.MOV.U32 R4, RZ, RZ, R6 ;  /* 0x000000ffff047224 */ /* 0x000fe200078e0006 */
[----:B0-----:R-:W-:-:S04]  /*10c70*/  @P1 SHF.R.U32.HI R4, RZ, R5, R0 ;  /* 0x00000005ff041219 */ /* 0x001fc80000011600 */
        /* <DEDUP_REMOVED lines=12> */
[----:B------:R-:W-:-:S05]  /*10d40*/  IMAD.IADD R5, R5, 0x1, R7 ;  /* 0x0000000105057824 */ /* 0x000fca00078e0207 */
[----:B------:R-:W-:Y:S02]  /*10d50*/  LEA.HI.X R4, R4, UR9, R5, 0x1, P0 ;  /* 0x0000000904047c11 */ /* 0x000fe400080f0c05 */
[----:B------:R-:W0:Y:S01]  /*10d60*/  @P1 LDC R5, c[0x0][0x450] ;  /* 0x00011400ff051b82 */ /* 0x000e220000000800 */
[----:B------:R-:W-:-:S04]  /*10d70*/  VIADD R7, R6, 0x80 ;  /* 0x0000008006077836 */ /* 0x000fc80000000000 */
[----:B-1----:R-:W-:-:S04]  /*10d80*/  @P1 IMAD.HI.U32 R8, R7, R8, RZ ;  /* 0x0000000807081227 */ /* 0x002fc800078e00ff */
[----:B------:R-:W-:Y:S01]  /*10d90*/  IMAD.MOV.U32 R6, RZ, RZ, R7 ;  /* 0x000000ffff067224 */ /* 0x000fe200078e0007 */
        /* <DEDUP_REMOVED lines=32> */
[----:B-1----:R-:W-:-:S04]  /*10fa0*/  @!P1 IMAD.X R7, RZ, RZ, R7, P2 ;  /* 0x000000ffff079224 */ /* 0x002fc800010e0607 */
[----:B------:R-:W-:Y:S02]  /*10fb0*/  @!P1 IMAD.MOV.U32 R9, RZ, RZ, R7 ;  /* 0x000000ffff099224 */ /* 0x000fe400078e0007 */
[----:B------:R-:W-:-:S03]  /*10fc0*/  VIADD R7, R3, 0x10 ;  /* 0x0000001003077836 */ /* 0x000fc60000000000 */
[----:B-----5:R0:W-:Y:S02]  /*10fd0*/  @!P1 LDGSTS.E.BYPASS.LTC128B.128 [R10+0x8400], desc[UR50][R8.64], !P0 ;  /* 0x08400000080a9fae */ /* 0x0201e4000c101d72 */
[----:B------:R-:W-:Y:S02]  /*10fe0*/  ISETP.GE.AND P1, PT, R7, R6, PT ;  /* 0x000000060700720c */ /* 0x000fe40003f26270 */
[----:B------:R-:W-:Y:S04]  /*10ff0*/  SHFL.IDX PT, R7, R4, 0x1, 0x181f ;  /* 0x00381f0004077f89 */ /* 0x000fe800000e0000 */
[----:B0-----:R-:W0:Y:S07]  /*11000*/  SHFL.IDX PT, R8, R0, 0x1, 0x181f ;  /* 0x00381f0000087f89 */ /* 0x001e2e00000e0000 */
[----:B0-----:R-:W-:-:S05]  /*11010*/  @!P1 LEA R8, P2, R20, R8, 0x1 ;  /* 0x0000000814089211 */ /* 0x001fca00078408ff */
[----:B------:R-:W-:-:S04]  /*11020*/  @!P1 IMAD.X R7, RZ, RZ, R7, P2 ;  /* 0x000000ffff079224 */ /* 0x000fc800010e0607 */
[----:B------:R-:W-:Y:S02]  /*11030*/  @!P1 IMAD.MOV.U32 R9, RZ, RZ, R7 ;  /* 0x000000ffff099224 */ /* 0x000fe400078e0007 */
[----:B------:R-:W-:-:S03]  /*11040*/  VIADD R7, R3, 0x20 ;  /* 0x0000002003077836 */ /* 0x000fc60000000000 */
[----:B------:R0:W-:Y:S02]  /*11050*/  @!P1 LDGSTS.E.BYPASS.LTC128B.128 [R10+0x8c00], desc[UR50][R8.64], !P0 ;  /* 0x08c00000080a9fae */ /* 0x0001e4000c101d72 */
        /* <DEDUP_REMOVED lines=34> */
[----:B------:R-:W-:Y:S04]  /*11280*/  SHFL.IDX PT, R4, R4, 0x7, 0x181f ;  /* 0x00f81f0004047f89 */ /* 0x000fe800000e0000 */
[----:B0-----:R-:W0:Y:S03]  /*11290*/  SHFL.IDX PT, R8, R0, 0x6, 0x181f ;  /* 0x00d81f0000087f89 */ /* 0x001e2600000e0000 */
[----:B0-----:R-:W-:-:S05]  /*112a0*/  @!P1 LEA R8, P2, R20, R8, 0x1 ;  /* 0x0000000814089211 */ /* 0x001fca00078408ff */
[----:B------:R-:W-:-:S04]  /*112b0*/  @!P1 IMAD.X R7, RZ, RZ, R7, P2 ;  /* 0x000000ffff079224 */ /* 0x000fc800010e0607 */
[----:B------:R-:W-:Y:S02]  /*112c0*/  @!P1 IMAD.MOV.U32 R9, RZ, RZ, R7 ;  /* 0x000000ffff099224 */ /* 0x000fe400078e0007 */
[----:B------:R-:W-:-:S03]  /*112d0*/  VIADD R7, R3, 0x80 ;  /* 0x0000008003077836 */ /* 0x000fc60000000000 */
[----:B------:R0:W-:Y:S02]  /*112e0*/  @!P1 LDGSTS.E.BYPASS.LTC128B.128 [R10+0xb400], desc[UR50][R8.64], !P0 ;  /* 0x0b400000080a9fae */ /* 0x0001e4000c101d72 */
[----:B------:R-:W-:Y:S01]  /*112f0*/  ISETP.GE.AND P2, PT, R7, R6, PT ;  /* 0x000000060700720c */ /* 0x000fe20003f46270 */
[----:B------:R-:W-:-:S05]  /*11300*/  VIADD R7, R3, 0x70 ;  /* 0x0000007003077836 */ /* 0x000fca0000000000 */
[----:B------:R-:W-:Y:S02]  /*11310*/  ISETP.GE.AND P1, PT, R7, R6, PT ;  /* 0x000000060700720c */ /* 0x000fe40003f26270 */
[----:B------:R-:W-:Y:S04]  /*11320*/  SHFL.IDX PT, R7, R5, RZ, 0x181f ;  /* 0x00181fff05077589 */ /* 0x000fe800000e0000 */
[----:B0-----:R-:W0:Y:S04]  /*11330*/  SHFL.IDX PT, R8, R0, 0x7, 0x181f ;  /* 0x00f81f0000087f89 */ /* 0x001e2800000e0000 */
[----:B------:R-:W1:Y:S03]  /*11340*/  SHFL.IDX PT, R0, R2, RZ, 0x181f ;  /* 0x00181fff02007589 */ /* 0x000e6600000e0000 */
[----:B0-----:R-:W-:-:S05]  /*11350*/  @!P1 LEA R8, P3, R20, R8, 0x1 ;  /* 0x0000000814089211 */ /* 0x001fca00078608ff */
[----:B------:R-:W-:-:S04]  /*11360*/  @!P1 IMAD.X R4, RZ, RZ, R4, P3 ;  /* 0x000000ffff049224 */ /* 0x000fc800018e0604 */
[----:B------:R-:W-:-:S05]  /*11370*/  @!P1 IMAD.MOV.U32 R9, RZ, RZ, R4 ;  /* 0x000000ffff099224 */ /* 0x000fca00078e0004 */
[----:B------:R0:W-:Y:S02]  /*11380*/  @!P1 LDGSTS.E.BYPASS.LTC128B.128 [R10+0xbc00], desc[UR50][R8.64], !P0 ;  /* 0x0bc00000080a9fae */ /* 0x0001e4000c101d72 */
[----:B0-----:R-:W-:Y:S01]  /*11390*/  @!P2 LEA R8, P1, R20, R7, 0x1 ;  /* 0x000000071408a211 */ /* 0x001fe200078208ff */
[----:B------:R-:W-:-:S04]  /*113a0*/  VIADD R7, R3, 0x90 ;  /* 0x0000009003077836 */ /* 0x000fc80000000000 */
[----:B-1----:R-:W-:Y:S01]  /*113b0*/  @!P2 IMAD.X R9, RZ, RZ, R0, P1 ;  /* 0x000000ffff09a224 */ /* 0x002fe200008e0600 */
[----:B------:R-:W-:Y:S01]  /*113c0*/  ISETP.GE.AND P1, PT, R7, R6, PT ;  /* 0x000000060700720c */ /* 0x000fe20003f26270 */
[----:B------:R-:W0:Y:S04]  /*113d0*/  SHFL.IDX PT, R0, R2, 0x1, 0x181f ;  /* 0x00381f0002007f89 */ /* 0x000e2800000e0000 */
[----:B------:R1:W-:Y:S08]  /*113e0*/  @!P2 LDGSTS.E.BYPASS.LTC128B.128 [R10+0xc400], desc[UR50][R8.64], !P0 ;  /* 0x0c400000080aafae */ /* 0x0003f0000c101d72 */
[----:B------:R-:W-:-:S05]  /*113f0*/  @!P1 LEA R14, P2, R20, R14, 0x1 ;  /* 0x0000000e140e9211 */ /* 0x000fca00078408ff */
[----:B-1----:R-:W-:Y:S02]  /*11400*/  @!P1 IMAD.MOV.U32 R8, RZ, RZ, R14 ;  /* 0x000000ffff089224 */ /* 0x002fe400078e000e */
[----:B------:R-:W1:Y:S01]  /*11410*/  SHFL.IDX PT, R14, R5, 0x2, 0x181f ;  /* 0x00581f00050e7f89 */ /* 0x000e6200000e0000 */
[----:B0-----:R-:W-:-:S03]  /*11420*/  @!P1 IMAD.X R7, RZ, RZ, R0, P2 ;  /* 0x000000ffff079224 */ /* 0x001fc600010e0600 */
[----:B------:R-:W0:Y:S01]  /*11430*/  SHFL.IDX PT, R0, R2, 0x2, 0x181f ;  /* 0x00581f0002007f89 */ /* 0x000e2200000e0000 */
[----:B------:R-:W-:Y:S02]  /*11440*/  @!P1 IMAD.MOV.U32 R9, RZ, RZ, R7 ;  /* 0x000000ffff099224 */ /* 0x000fe400078e0007 */
[----:B------:R-:W-:-:S03]  /*11450*/  VIADD R7, R3, 0xa0 ;  /* 0x000000a003077836 */ /* 0x000fc60000000000 */
[----:B------:R1:W-:Y:S02]  /*11460*/  @!P1 LDGSTS.E.BYPASS.LTC128B.128 [R10+0xcc00], desc[UR50][R8.64], !P0 ;  /* 0x0cc00000080a9fae */ /* 0x0003e4000c101d72 */
[----:B------:R-:W-:-:S13]  /*11470*/  ISETP.GE.AND P1, PT, R7, R6, PT ;  /* 0x000000060700720c */ /* 0x000fda0003f26270 */
[----:B-1----:R-:W-:Y:S02]  /*11480*/  @!P1 LEA R8, P2, R20, R14, 0x1 ;  /* 0x0000000e14089211 */ /* 0x002fe400078408ff */
[----:B------:R1:W2:Y:S03]  /*11490*/  SHFL.IDX PT, R14, R5, 0x3, 0x181f ;  /* 0x00781f00050e7f89 */ /* 0x0002a600000e0000 */
[----:B0-----:R-:W-:Y:S02]  /*114a0*/  @!P1 IMAD.X R9, RZ, RZ, R0, P2 ;  /* 0x000000ffff099224 */ /* 0x001fe400010e0600 */
[----:B------:R1:W0:Y:S04]  /*114b0*/  SHFL.IDX PT, R0, R2, 0x3, 0x181f ;  /* 0x00781f0002007f89 */ /* 0x00022800000e0000 */
[----:B------:R1:W-:Y:S02]  /*114c0*/  @!P1 LDGSTS.E.BYPASS.LTC128B.128 [R10+0xd400], desc[UR50][R8.64], !P0 ;  /* 0x0d400000080a9fae */ /* 0x0003e4000c101d72 */
.L_x_13920:
[----:B------:R-:W-:Y:S02]  /*114d0*/  VIADD R3, R3, 0xb0 ;  /* 0x000000b003037836 */ /* 0x000fe40000000000 */
[----:B-1----:R-:W-:-:S03]  /*114e0*/  VIADD R8, R22, 0x16800 ;  /* 0x0001680016087836 */ /* 0x002fc60000000000 */
[----:B------:R-:W-:-:S13]  /*114f0*/  ISETP.GE.AND P1, PT, R3, R6, PT ;  /* 0x000000060300720c */ /* 0x000fda0003f26270 */
[----:B--2---:R-:W-:-:S05]  /*11500*/  @!P1 LEA R2, P2, R20, R14, 0x1 ;  /* 0x0000000e14029211 */ /* 0x004fca00078408ff */
[----:B0-----:R-:W-:-:S05]  /*11510*/  @!P1 IMAD.X R3, RZ, RZ, R0, P2 ;  /* 0x000000ffff039224 */ /* 0x001fca00010e0600 */
[----:B------:R-:W-:Y:S01]  /*11520*/  @!PT LDS RZ, [RZ] ;  /* 0x00000000fffff984 */ /* 0x000fe20000000800 */
[----:B------:R-:W-:Y:S01]  /*11530*/  @!PT LDS RZ, [RZ] ;  /* 0x00000000fffff984 */ /* 0x000fe20000000800 */
[----:B------:R-:W-:Y:S01]  /*11540*/  @!PT LDS RZ, [RZ] ;  /* 0x00000000fffff984 */ /* 0x000fe20000000800 */
[----:B------:R0:W-:Y:S01]  /*11550*/  @!P1 LDGSTS.E.BYPASS.LTC128B.128 [R10+0xdc00], desc[UR50][R2.64], !P0 ;  /* 0x0dc00000020a9fae */ /* 0x0001e2000c101d72 */
[----:B------:R-:W-:Y:S01]  /*11560*/  PLOP3.LUT P0, PT, PT, PT, PT, 0x80, 0x0 ;  /* 0x000000000000781c */ /* 0x000fe20003f0f070 */
[----:B------:R-:W-:-:S12]  /*11570*/  NOP ;  /* 0x0000000000007918 */ /* 0x000fd80000000000 */
.L_x_13806:
        /* <DEDUP_REMOVED lines=21> */
.L_x_13921:
[----:B------:R-:W-:Y:S05]  /*116d0*/  BSYNC B0 ;  /* 0x0000000000007941 */ /* 0x000fea0003800000 */
.L_x_13807:
        /* <DEDUP_REMOVED lines=42> */
.L_x_13815:
[----:B------:R-:W-:Y:S01]  /*11980*/  IMAD R2, R7, 0x8, R22 ;  /* 0x0000000807027824 */ /* 0x000fe200078e0216 */
[----:B------:R-:W-:Y:S01]  /*11990*/  SHF.L.U32 R3, R9, 0x1f, RZ ;  /* 0x0000001f09037819 */ /* 0x000fe200000006ff */
[----:B------:R-:W-:Y:S03]  /*119a0*/  BSSY B3, `(.L_x_13816) ;  /* 0x0000003000037945 */ /* 0x000fe60003800000 */
[----:B------:R-:W1:Y:S02]  /*119b0*/  SYNCS.PHASECHK.TRANS64.TRYWAIT P0, [R2+URZ+0x16840], R3 ;  /* 0x01684003020075a7 */ /* 0x000e64000800017f */
[----:B-1----:R-:W-:Y:S05]  /*119c0*/  @!P0 BRA `(.L_x_13817) ;  /* 0x0000003800f08947 */ /* 0x002fea0003800000 */
.L_x_13922:
[----:B------:R-:W-:Y:S05]  /*119d0*/  BSYNC B3 ;  /* 0x0000000000037941 */ /* 0x000fea0003800000 */
.L_x_13816:
        /* <DEDUP_REMOVED lines=12> */
.L_x_13819:
[----:B------:R-:W-:Y:S05]  /*11aa0*/  BSYNC B3 ;  /* 0x0000000000037941 */ /* 0x000fea0003800000 */
.L_x_13818:
        /* <DEDUP_REMOVED lines=11> */
.L_x_13820:
        /* <DEDUP_REMOVED lines=15> */
.L_x_13923:
[----:B------:R-:W-:Y:S05]  /*11c50*/  BSYNC B3 ;  /* 0x0000000000037941 */ /* 0x000fea0003800000 */
.L_x_13821:
        /* <DEDUP_REMOVED lines=12> */
.L_x_13824:
[----:B------:R-:W-:Y:S05]  /*11d20*/  BSYNC B3 ;  /* 0x0000000000037941 */ /* 0x000fea0003800000 */
.L_x_13823:
        /* <DEDUP_REMOVED lines=11> */
.L_x_13825:
        /* <DEDUP_REMOVED lines=12> */
.L_x_13814:
[----:B------:R-:W-:Y:S05]  /*11ea0*/  BSYNC B1 ;  /* 0x0000000000017941 */ /* 0x000fea0003800000 */
.L_x_13813:
[----:B------:R-:W2:Y:S01]  /*11eb0*/  LDL R0, [R1+0x8] ;  /* 0x0000080001007983 */ /* 0x000ea20000100800 */
[----:B------:R-:W-:Y:S02]  /*11ec0*/  IMAD.MOV.U32 R23, RZ, RZ, R7 ;  /* 0x000000ffff177224 */ /* 0x000fe400078e0007 */
[----:B------:R-:W-:Y:S02]  /*11ed0*/  IMAD.MOV.U32 R26, RZ, RZ, R9 ;  /* 0x000000ffff1a7224 */ /* 0x000fe400078e0009 */
[----:B--2---:R-:W-:-:S07]  /*11ee0*/  VIADD R0, R0, 0xfffffffd ;  /* 0xfffffffd00007836 */ /* 0x004fce0000000000 */
.L_x_13812:
[----:B------:R-:W-:Y:S05]  /*11ef0*/  BSYNC B2 ;  /* 0x0000000000027941 */ /* 0x000fea0003800000 */
.L_x_13811:
[----:B------:R-:W2:Y:S01]  /*11f00*/  LDL.LU R2, [R1+0x8] ;  /* 0x0000080001027983 */ /* 0x000ea20000300800 */
[----:B------:R-:W-:Y:S01]  /*11f10*/  VIADD R6, R6, 0xfffffffe ;  /* 0xfffffffe06067836 */ /* 0x000fe20000000000 */
[----:B--2---:R-:W-:-:S04]  /*11f20*/  LOP3.LUT R3, RZ, R2, RZ, 0x33, !PT ;  /* 0x00000002ff037212 */ /* 0x004fc800078e33ff */
[----:B------:R-:W-:-:S13]  /*11f30*/  ISETP.NE.AND P0, PT, R6, R3, PT ;  /* 0x000000030600720c */ /* 0x000fda0003f05270 */
[----:B------:R-:W-:Y:S05]  /*11f40*/  @!P0 BRA `(.L_x_13810) ;  /* 0x0000000c009c8947 */ /* 0x000fea0003800000 */
[----:B------:R-:W-:-:S07]  /*11f50*/  IMAD.MOV.U32 R4, RZ, RZ, R17 ;  /* 0x000000ffff047224 */ /* 0x000fce00078e0011 */
.L_x_13852:
        /* <DEDUP_REMOVED lines=32> */
.L_x_13828:
[----:B------:R-:W-:Y:S01]  /*12160*/  IMAD R2, R6, 0x8, R22 ;  /* 0x0000000806027824 */ /* 0x000fe200078e0216 */
[----:B------:R-:W-:Y:S01]  /*12170*/  SHF.L.U32 R3, R7, 0x1f, RZ ;  /* 0x0000001f07037819 */ /* 0x000fe200000006ff */
[----:B------:R-:W-:Y:S03]  /*12180*/  BSSY B2, `(.L_x_13829) ;  /* 0x0000003000027945 */ /* 0x000fe60003800000 */
[----:B------:R-:W1:Y:S02]  /*12190*/  SYNCS.PHASECHK.TRANS64.TRYWAIT P0, [R2+URZ+0x16840], R3 ;  /* 0x01684003020075a7 */ /* 0x000e64000800017f */
[----:B-1----:R-:W-:Y:S05]  /*121a0*/  @!P0 BRA `(.L_x_13830) ;  /* 0x0000003400208947 */ /* 0x002fea0003800000 */
.L_x_13924:
[----:B------:R-:W-:Y:S05]  /*121b0*/  BSYNC B2 ;  /* 0x0000000000027941 */ /* 0x000fea0003800000 */
.L_x_13829:
        /* <DEDUP_REMOVED lines=12> */
.L_x_13832:
[----:B------:R-:W-:Y:S05]  /*12280*/  BSYNC B2 ;  /* 0x0000000000027941 */ /* 0x000fea0003800000 */
.L_x_13831:
        /* <DEDUP_REMOVED lines=11> */
.L_x_13833:
        /* <DEDUP_REMOVED lines=15> */
.L_x_13925:
[----:B------:R-:W-:Y:S05]  /*12430*/  BSYNC B2 ;  /* 0x0000000000027941 */ /* 0x000fea0003800000 */
.L_x_13834:
        /* <DEDUP_REMOVED lines=11> */
.L_x_13837:
[----:B------:R-:W-:Y:S05]  /*124f0*/  BSYNC B2 ;  /* 0x0000000000027941 */ /* 0x000fea0003800000 */
.L_x_13836:
        /* <DEDUP_REMOVED lines=10> */
.L_x_13838:
        /* <DEDUP_REMOVED lines=12> */
.L_x_13827:
[----:B------:R-:W-:Y:S05]  /*12660*/  BSYNC B1 ;  /* 0x0000000000017941 */ /* 0x000fea0003800000 */
.L_x_13826:
        /* <DEDUP_REMOVED lines=32> */
.L_x_13841:
[----:B------:R-:W-:Y:S01]  /*12870*/  IMAD R2, R23, 0x8, R22 ;  /* 0x0000000817027824 */ /* 0x000fe200078e0216 */
[----:B------:R-:W-:Y:S01]  /*12880*/  SHF.L.U32 R3, R26, 0x1f, RZ ;  /* 0x0000001f1a037819 */ /* 0x000fe200000006ff */
[----:B------:R-:W-:Y:S03]  /*12890*/  BSSY B2, `(.L_x_13842) ;  /* 0x0000003000027945 */ /* 0x000fe60003800000 */
[----:B------:R-:W1:Y:S02]  /*128a0*/  SYNCS.PHASECHK.TRANS64.TRYWAIT P0, [R2+URZ+0x16840], R3 ;  /* 0x01684003020075a7 */ /* 0x000e64000800017f */
[----:B-1----:R-:W-:Y:S05]  /*128b0*/  @!P0 BRA `(.L_x_13843) ;  /* 0x0000002c00848947 */ /* 0x002fea0003800000 */
.L_x_13926:
[----:B------:R-:W-:Y:S05]  /*128c0*/  BSYNC B2 ;  /* 0x0000000000027941 */ /* 0x000fea0003800000 */
.L_x_13842:
        /* <DEDUP_REMOVED lines=12> */
.L_x_13845:
[----:B------:R-:W-:Y:S05]  /*12990*/  BSYNC B2 ;  /* 0x0000000000027941 */ /* 0x000fea0003800000 */
.L_x_13844:
        /* <DEDUP_REMOVED lines=12> */
.L_x_13846:
        /* <DEDUP_REMOVED lines=15> */
.L_x_13927:
[----:B------:R-:W-:Y:S05]  /*12b50*/  BSYNC B2 ;  /* 0x0000000000027941 */ /* 0x000fea0003800000 */
.L_x_13847:
        /* <DEDUP_REMOVED lines=11> */
.L_x_13850:
[----:B------:R-:W-:Y:S05]  /*12c10*/  BSYNC B2 ;  /* 0x0000000000027941 */ /* 0x000fea0003800000 */
.L_x_13849:
        /* <DEDUP_REMOVED lines=10> */
.L_x_13851:
        /* <DEDUP_REMOVED lines=12> */
.L_x_13840:
[----:B------:R-:W-:Y:S05]  /*12d80*/  BSYNC B1 ;  /* 0x0000000000017941 */ /* 0x000fea0003800000 */
.L_x_13839:
[----:B------:R-:W-:Y:S01]  /*12d90*/  ISETP.GT.AND P0, PT, R9, R29, PT ;  /* 0x0000001d0900720c */ /* 0x000fe20003f04270 */
[----:B------:R-:W-:-:S12]  /*12da0*/  VIADD R0, R0, 0xfffffffe ;  /* 0xfffffffe00007836 */ /* 0x000fd80000000000 */
[----:B------:R-:W-:Y:S05]  /*12db0*/  @P0 BRA `(.L_x_13852) ;  /* 0xfffffff000680947 */ /* 0x000fea000383ffff */
.L_x_13810:
[----:B------:R-:W-:Y:S05]  /*12dc0*/  BSYNC B0 ;  /* 0x0000000000007941 */ /* 0x000fea0003800000 */
.L_x_13809:
        /* <DEDUP_REMOVED lines=17> */
.L_x_13854:
[----:B------:R-:W-:Y:S05]  /*12ee0*/  BSYNC B0 ;  /* 0x0000000000007941 */ /* 0x000fea0003800000 */
.L_x_13853:
        /* <DEDUP_REMOVED lines=10> */
.L_x_13928:
[----:B------:R-:W-:Y:S05]  /*12f90*/  BSYNC B1 ;  /* 0x0000000000017941 */ /* 0x000fea0003800000 */
.L_x_13857:
        /* <DEDUP_REMOVED lines=9> */
.L_x_13860:
[----:B------:R-:W-:Y:S05]  /*13030*/  BSYNC B1 ;  /* 0x0000000000017941 */ /* 0x000fea0003800000 */
.L_x_13859:
[----:B0-----:R-:W-:Y:S01]  /*13040*/  IMAD R0, R23, 0x4000, R22 ;  /* 0x0000400017007824 */ /* 0x001fe200078e0216 */
[----:B------:R-:W-:Y:S01]  /*13050*/  UIADD3 UR4, UP0, UR38, 0x470, URZ ;  /* 0x0000047026047890 */ /* 0x000fe2000ff1e03f */
[----:B------:R-:W-:Y:S01]  /*13060*/  IMAD R24, R24, 0x80, R27 ;  /* 0x0000008018187824 */ /* 0x000fe200078e021b */
[----:B------:R-:W-:Y:S01]  /*13070*/  PLOP3.LUT P0, PT, PT, PT, PT, 0x80, 0x0 ;  /* 0x000000000000781c */ /* 0x000fe20003f0f070 */
[----:B------:R-:W-:Y:S01]  /*13080*/  VIADD R2, R3, 0x16850 ;  /* 0x0001685003027836 */ /* 0x000fe20000000000 */
[----:B------:R-:W-:Y:S01]  /*13090*/  UIADD3.X UR5, URZ, UR39, URZ, UP0, !UPT ;  /* 0x000000273f057290 */ /* 0x000fe200087fe43f */
[----:B------:R-:W-:Y:S01]  /*130a0*/  VIADD R0, R0, 0x400 ;  /* 0x0000040000007836 */ /* 0x000fe20000000000 */
[----:B------:R-:W-:Y:S01]  /*130b0*/  UMOV UR6, 0x0 ;  /* 0x0000000000067882 */ /* 0x000fe20000000000 */
[----:B------:R-:W-:Y:S01]  /*130c0*/  UMOV UR7, 0x14f00000 ;  /* 0x14f0000000077882 */ /* 0x000fe20000000000 */
[----:B------:R-:W-:-:S08]  /*130d0*/  UMOV UR10, URZ ;  /* 0x0000003f000a7c82 */ /* 0x000fd00008000000 */
.L_x_13861:
        /* <DEDUP_REMOVED lines=10> */
.L_x_13856:
[----:B------:R-:W-:Y:S05]  /*13180*/  BSYNC B0 ;  /* 0x0000000000007941 */ /* 0x000fea0003800000 */
.L_x_13855:
[----:B------:R-:W-:-:S05]  /*13190*/  VIADD R23, R23, 0x1 ;  /* 0x0000000117177836 */ /* 0x000fca0000000000 */
[----:B------:R-:W-:-:S04]  /*131a0*/  ISETP.NE.AND P0, PT, R23, 0x2, PT ;  /* 0x000000021700780c */ /* 0x000fc80003f05270 */
[----:B0-----:R-:W-:Y:S02]  /*131b0*/  SEL R3, RZ, 0x1, P0 ;  /* 0x00000001ff037807 */ /* 0x001fe40000000000 */
[----:B------:R-:W-:Y:S02]  /*131c0*/  SEL R23, R23, RZ, P0 ;  /* 0x000000ff17177207 */ /* 0x000fe40000000000 */
[----:B------:R-:W-:-:S07]  /*131d0*/  LOP3.LUT R26, R26, R3, RZ, 0x3c, !PT ;  /* 0x000000031a1a7212 */ /* 0x000fce00078e3cff */
.L_x_13791:
[----:B------:R-:W-:Y:S05]  /*131e0*/  BSYNC B7 ;  /* 0x0000000000077941 */ /* 0x000fea0003800000 */
.L_x_13789:
        /* <DEDUP_REMOVED lines=12> */
.L_x_13862:
        /* <DEDUP_REMOVED lines=19> */
[----:B------:R-:W1:Y:S02]  /*133e0*/  SHFL.UP PT, R14, R17, 0x1, RZ ;  /* 0x04200000110e7989 */ /* 0x000e6400000e00ff */
[----:B-1----:R-:W-:-:S05]  /*133f0*/  SEL R4, R14, RZ, P1 ;  /* 0x000000ff0e047207 */ /* 0x002fca0000800000 */
[----:B------:R-:W-:-:S05]  /*13400*/  IMAD.IADD R4, R17, 0x1, R4 ;  /* 0x0000000111047824 */ /* 0x000fca00078e0204 */
        /* <DEDUP_REMOVED lines=14> */
.L_x_13938:
[----:B------:R-:W-:Y:S02]  /*134f0*/  ULDC UR4, c[0x0][0xc38] ;  /* 0x00030e0000047ab9 */ /* 0x000fe40000000800 */
[----:B------:R-:W-:-:S04]  /*13500*/  IMAD.U32 R4, RZ, RZ, UR4 ;  /* 0x00000004ff047e24 */ /* 0x000fc8000f8e00ff */
[----:B--2---:R-:W-:-:S04]  /*13510*/  IMAD R14, R14, R4, RZ ;  /* 0x000000040e0e7224 */ /* 0x004fc800078e02ff */
[----:B------:R-:W-:-:S05]  /*13520*/  IMAD.IADD R5, R5, 0x1, R14 ;  /* 0x0000000105057824 */ /* 0x000fca00078e020e */
[----:B------:R-:W-:-:S13]  /*13530*/  ISETP.GT.AND P6, PT, R5, R0, PT ;  /* 0x000000000500720c */ /* 0x000fda0003fc4270 */
[----:B------:R-:W-:Y:S05]  /*13540*/  @P6 BRA `(.L_x_13865) ;  /* 0x00000000009c6947 */ /* 0x000fea0003800000 */
.L_x_13870:
[----:B-1----:R-:W1:Y:S01]  /*13550*/  LDC R2, c[0x0][0xc3c] ;  /* 0x00030f00ff027b82 */ /* 0x002e620000000800 */
[----:B------:R-:W-:-:S05]  /*13560*/  VIADD R19, R19, 0x1f ;  /* 0x0000001f13137836 */ /* 0x000fca0000000000 */
[----:B-1----:R-:W-:-:S13]  /*13570*/  ISETP.GE.AND P6, PT, R19, R2, PT ;  /* 0x000000021300720c */ /* 0x002fda0003fc6270 */
[----:B------:R-:W-:Y:S05]  /*13580*/  @P6 BRA `(.L_x_13866) ;  /* 0x0000000400d06947 */ /* 0x000fea0003800000 */
[----:B------:R-:W1:Y:S01]  /*13590*/  S2R R3, SR_TID.X ;  /* 0x0000000000037919 */ /* 0x000e620000002100 */
[----:B------:R-:W-:Y:S01]  /*135a0*/  BSSY B0, `(.L_x_13867) ;  /* 0x0000009000007945 */ /* 0x000fe20003800000 */
[----:B------:R-:W-:Y:S01]  /*135b0*/  IMAD.MOV.U32 R17, RZ, RZ, RZ ;  /* 0x000000ffff117224 */ /* 0x000fe200078e00ff */
[----:B-1----:R-:W-:-:S05]  /*135c0*/  LOP3.LUT R3, R3, 0x1f, RZ, 0xc0, !PT ;  /* 0x0000001f03037812 */ /* 0x002fca00078ec0ff */
[----:B------:R-:W-:-:S05]  /*135d0*/  IMAD.IADD R7, R19, 0x1, R3 ;  /* 0x0000000113077824 */ /* 0x000fca00078e0203 */
[----:B------:R-:W-:-:S13]  /*135e0*/  ISETP.GE.OR P6, PT, R7, R2, !P0 ;  /* 0x000000020700720c */ /* 0x000fda00047c6670 */
[----:B------:R-:W-:Y:S05]  /*135f0*/  @P6 BRA `(.L_x_13868) ;  /* 0x00000000000c6947 */ /* 0x000fea0003800000 */
[----:B------:R-:W1:Y:S02]  /*13600*/  LDC.64 R2, c[0x0][0xc80] ;  /* 0x00032000ff027b82 */ /* 0x000e640000000a00 */
[----:B-1----:R-:W-:-:S05]  /*13610*/  IMAD.WIDE R2, R7, 0x4, R2 ;  /* 0x0000000407027825 */ /* 0x002fca00078e0202 */
[----:B------:R1:W5:Y:S02]  /*13620*/  LDG.E R17, desc[UR50][R2.64] ;  /* 0x0000003202117981 */ /* 0x000364000c1e1900 */
.L_x_13868:
[----:B------:R-:W-:Y:S05]  /*13630*/  BSYNC B0 ;  /* 0x0000000000007941 */ /* 0x000fea0003800000 */
.L_x_13867:
[----:B------:R-:W-:-:S03]  /*13640*/  UMOV UR4, 0xffffffff ;  /* 0xffffffff00047882 */ /* 0x000fc60000000000 */
[----:B------:R-:W-:Y:S05]  /*13650*/  BRA.DIV UR4, `(.L_x_13869) ;  /* 0x00000026047c7947 */ /* 0x000fea000b800000 */
[----:B-----5:R-:W2:Y:S02]  /*13660*/  SHFL.UP PT, R14, R17, 0x1, RZ ;  /* 0x04200000110e7989 */ /* 0x020ea400000e00ff */
[----:B--2---:R-:W-:-:S05]  /*13670*/  SEL R14, R14, RZ, P1 ;  /* 0x000000ff0e0e7207 */ /* 0x004fca0000800000 */
        /* <DEDUP_REMOVED lines=14> */
.L_x_13946:
[----:B------:R-:W-:Y:S02]  /*13760*/  ULDC UR4, c[0x0][0xc38] ;  /* 0x00030e0000047ab9 */ /* 0x000fe40000000800 */
[----:B------:R-:W-:-:S04]  /*13770*/  IMAD.U32 R4, RZ, RZ, UR4 ;  /* 0x00000004ff047e24 */ /* 0x000fc8000f8e00ff */
[----:B--2---:R-:W-:-:S04]  /*13780*/  IMAD R14, R14, R4, RZ ;  /* 0x000000040e0e7224 */ /* 0x004fc800078e02ff */
[----:B------:R-:W-:-:S05]  /*13790*/  IMAD.IADD R5, R14, 0x1, R5 ;  /* 0x000000010e057824 */ /* 0x000fca00078e0205 */
[----:B------:R-:W-:-:S13]  /*137a0*/  ISETP.GT.AND P6, PT, R5, R0, PT ;  /* 0x000000000500720c */ /* 0x000fda0003fc4270 */
[----:B------:R-:W-:Y:S05]  /*137b0*/  @!P6 BRA `(.L_x_13870) ;  /* 0xfffffffc0064e947 */ /* 0x000fea000383ffff */
.L_x_13865:
        /* <DEDUP_REMOVED lines=8> */
.L_x_13950:
[----:B------:R-:W-:Y:S01]  /*13840*/  ISETP.NE.AND P0, PT, R3, RZ, PT ;  /* 0x000000ff0300720c */ /* 0x000fe20003f05270 */
[----:B------:R-:W-:-:S12]  /*13850*/  IMAD.MOV.U32 R14, RZ, RZ, RZ ;  /* 0x000000ffff0e7224 */ /* 0x000fd800078e00ff */
[----:B------:R-:W-:Y:S05]  /*13860*/  @!P0 BRA `(.L_x_13872) ;  /* 0x0000000000108947 */ /* 0x000fea0003800000 */
[----:B------:R-:W-:Y:S01]  /*13870*/  UMOV UR4, 0xffffffff ;  /* 0xffffffff00047882 */ /* 0x000fe20000000000 */
[----:B------:R-:W-:Y:S02]  /*13880*/  VIADD R12, R6, 0xffffffff ;  /* 0xffffffff060c7836 */ /* 0x000fe40000000000 */
[----:B------:R-:W-:Y:S05]  /*13890*/  BRA.DIV UR4, `(.L_x_13873) ;  /* 0x0000002604f07947 */ /* 0x000fea000b800000 */
[----:B------:R4:W0:Y:S02]  /*138a0*/  SHFL.IDX PT, R14, R2, R12, 0x1f ;  /* 0x00001f0c020e7589 */ /* 0x00082400000e0000 */
.L_x_13872:
[----:B-1--4-:R-:W1:Y:S01]  /*138b0*/  LDC.64 R2, c[0x0][0xc90] ;  /* 0x00032400ff027b82 */ /* 0x012e620000000a00 */
[----:B------:R-:W-:-:S04]  /*138c0*/  IMAD.IADD R19, R6, 0x1, R19 ;  /* 0x0000000106137824 */ /* 0x000fc800078e0213 */
[----:B-1----:R-:W-:-:S05]  /*138d0*/  IMAD.WIDE R2, R19, 0x4, R2 ;  /* 0x0000000413027825 */ /* 0x002fca00078e0202 */
[----:B------:R1:W2:Y:S01]  /*138e0*/  LDG.E R7, desc[UR50][R2.64] ;  /* 0x0000003202077981 */ /* 0x0002a2000c1e1900 */
[----:B0-----:R-:W-:Y:S02]  /*138f0*/  IMAD R16, R14, R4, R5 ;  /* 0x000000040e107224 */ /* 0x001fe400078e0205 */
[----:B-1----:R-:W-:Y:S02]  /*13900*/  IMAD.MOV.U32 R2, RZ, RZ, RZ ;  /* 0x000000ffff027224 */ /* 0x002fe400078e00ff */
[----:B--23--:R-:W-:-:S05]  /*13910*/  IMAD R6, R17, R7, RZ ;  /* 0x0000000711067224 */ /* 0x00cfca00078e02ff */
[----:B------:R-:W-:-:S04]  /*13920*/  IABS R8, R6 ;  /* 0x0000000600087213 */ /* 0x000fc80000000000 */
[----:B------:R-:W0:Y:S08]  /*13930*/  I2F.RP R9, R8 ;  /* 0x0000000800097306 */ /* 0x000e300000209400 */
[----:B0-----:R-:W0:Y:S02]  /*13940*/  MUFU.RCP R9, R9 ;  /* 0x0000000900097308 */ /* 0x001e240000001000 */
[----:B0-----:R-:W-:-:S06]  /*13950*/  VIADD R10, R9, 0xffffffe ;  /* 0x0ffffffe090a7836 */ /* 0x001fcc0000000000 */
[----:B------:R-:W0:Y:S02]  /*13960*/  F2I.FTZ.U32.TRUNC.NTZ R3, R10 ;  /* 0x0000000a00037305 */ /* 0x000e24000021f000 */
[----:B0-----:R-:W-:-:S04]  /*13970*/  IMAD.MOV R11, RZ, RZ, -R3 ;  /* 0x000000ffff0b7224 */ /* 0x001fc800078e0a03 */
[----:B------:R-:W-:-:S04]  /*13980*/  IMAD R5, R11, R8, RZ ;  /* 0x000000080b057224 */ /* 0x000fc800078e02ff */
[----:B------:R-:W-:-:S04]  /*13990*/  IMAD.HI.U32 R2, R3, R5, R2 ;  /* 0x0000000503027227 */ /* 0x000fc800078e0002 */
[----:B------:R-:W-:Y:S01]  /*139a0*/  IMAD.IADD R5, R0, 0x1, -R16 ;  /* 0x0000000100057824 */ /* 0x000fe200078e0a10 */
[----:B------:R-:W-:-:S04]  /*139b0*/  IABS R0, R6 ;  /* 0x0000000600007213 */ /* 0x000fc80000000000 */
[----:B------:R-:W-:Y:S01]  /*139c0*/  IABS R3, R5 ;  /* 0x0000000500037213 */ /* 0x000fe20000000000 */
[----:B------:R-:W-:-:S04]  /*139d0*/  IMAD.MOV R0, RZ, RZ, -R0 ;  /* 0x000000ffff007224 */ /* 0x000fc800078e0a00 */
        /* <DEDUP_REMOVED lines=47> */
.L_x_13866:
[----:B------:R-:W-:Y:S01]  /*13cd0*/  UMOV UR4, URZ ;  /* 0x0000003f00047c82 */ /* 0x000fe20008000000 */
[----:B------:R-:W-:Y:S01]  /*13ce0*/  UMOV UR5, URZ ;  /* 0x0000003f00057c82 */ /* 0x000fe20008000000 */
[----:B------:R-:W-:Y:S01]  /*13cf0*/  ULDC UR6, c[0x0][0xc3c] ;  /* 0x00030f0000067ab9 */ /* 0x000fe20000000800 */
[----:B------:R-:W-:Y:S02]  /*13d00*/  IMAD.MOV.U32 R16, RZ, RZ, R0 ;  /* 0x000000ffff107224 */ /* 0x000fe400078e0000 */
[----:B------:R-:W-:Y:S02]  /*13d10*/  IMAD.U32 R17, RZ, RZ, UR4 ;  /* 0x00000004ff117e24 */ /* 0x000fe4000f8e00ff */
[----:B------:R-:W-:Y:S02]  /*13d20*/  IMAD.U32 R18, RZ, RZ, UR5 ;  /* 0x00000005ff127e24 */ /* 0x000fe4000f8e00ff */
[----:B------:R-:W-:-:S07]  /*13d30*/  IMAD.U32 R19, RZ, RZ, UR6 ;  /* 0x00000006ff137e24 */ /* 0x000fce000f8e00ff */
.L_x_13874:
[----:B------:R-:W1:Y:S01]  /*13d40*/  S2R R0, SR_TID.X ;  /* 0x0000000000007919 */ /* 0x000e620000002100 */
[----:B------:R-:W-:Y:S05]  /*13d50*/  WARPSYNC.ALL ;  /* 0x0000000000007948 */ /* 0x000fea0003800000 */
[----:B------:R-:W-:Y:S01]  /*13d60*/  BAR.SYNC.DEFER_BLOCKING 0x4, 0x200 ;  /* 0x0108000000007b1d */ /* 0x000fe20000010000 */
[----:B-1----:R-:W-:-:S04]  /*13d70*/  LOP3.LUT R0, R0, 0x1f, RZ, 0xc0, !PT ;  /* 0x0000001f00007812 */ /* 0x002fc800078ec0ff */
[----:B------:R-:W-:-:S13]  /*13d80*/  ISETP.NE.AND P0, PT, R0, RZ, PT ;  /* 0x000000ff0000720c */ /* 0x000fda0003f05270 */
[----:B------:R-:W1:Y:S01]  /*13d90*/  @!P0 S2R R3, SR_CgaCtaId ;  /* 0x0000000000038919 */ /* 0x000e620000008800 */
[----:B------:R-:W-:-:S04]  /*13da0*/  @!P0 MOV R0, 0x400 ;  /* 0x0000040000008802 */ /* 0x000fc80000000f00 */
[----:B-1----:R-:W-:-:S05]  /*13db0*/  @!P0 LEA R22, R3, R0, 0x18 ;  /* 0x0000000003168211 */ /* 0x002fca00078ec0ff */
[----:B------:R1:W-:Y:S01]  /*13dc0*/  @!P0 STS.128 [R22+0x168d0], R16 ;  /* 0x0168d01016008388 */ /* 0x0003e20000000c00 */
[----:B------:R-:W-:Y:S06]  /*13dd0*/  BAR.ARV 0x5, 0x200 ;  /* 0x0148000000007b1d */ /* 0x000fec0000002000 */
.L_x_13863:
[----:B------:R-:W-:Y:S02]  /*13de0*/  ULDC UR4, c[0x0][0xc3c] ;  /* 0x00030f0000047ab9 */ /* 0x000fe40000000800 */
[----:B---3--:R-:W-:-:S13]  /*13df0*/  ISETP.GE.AND P0, PT, R19, UR4, PT ;  /* 0x0000000413007c0c */ /* 0x008fda000bf06270 */
[----:B------:R-:W-:Y:S05]  /*13e00*/  @!P0 BRA `(.L_x_13875) ;  /* 0xffffffb400b88947 */ /* 0x000fea000383ffff */
[----:B------:R-:W-:Y:S05]  /*13e10*/  BSYNC B8 ;  /* 0x0000000000087941 */ /* 0x000fea0003800000 */
.L_x_13777:
        /* <DEDUP_REMOVED lines=12> */
.L_x_13953:
[----:B------:R-:W-:Y:S05]  /*13ee0*/  BSYNC B0 ;  /* 0x0000000000007941 */ /* 0x000fea0003800000 */
.L_x_13876:
[----:B------:R-:W-:-:S03]  /*13ef0*/  UMOV UR4, 0xffffffff ;  /* 0xffffffff00047882 */ /* 0x000fc60000000000 */
[----:B------:R-:W-:Y:S05]  /*13f00*/  BRA.DIV UR4, `(.L_x_13878) ;  /* 0x00000022048c7947 */ /* 0x000fea000b800000 */
[----:B0-----:R-:W0:Y:S02]  /*13f10*/  S2R R0, SR_TID.X ;  /* 0x0000000000007919 */ /* 0x001e240000002100 */
[----:B0-----:R-:W-:-:S04]  /*13f20*/  SHF.R.U32.HI R0, RZ, 0x5, R0 ;  /* 0x00000005ff007819 */ /* 0x001fc80000011600 */
[----:B------:R-:W-:-:S05]  /*13f30*/  LOP3.LUT R0, R0, 0x3, RZ, 0xc0, !PT ;  /* 0x0000000300007812 */ /* 0x000fca00078ec0ff */
[----:B------:R0:W3:Y:S02]  /*13f40*/  SHFL.IDX PT, R14, R0, RZ, 0x1f ;  /* 0x00001fff000e7589 */ /* 0x0000e400000e0000 */
.L_x_13956:
[----:B---3--:R-:W-:Y:S01]  /*13f50*/  ISETP.NE.AND P0, PT, R14, RZ, PT ;  /* 0x000000ff0e00720c */ /* 0x008fe20003f05270 */
[----:B------:R-:W-:-:S12]  /*13f60*/  BSSY B0, `(.L_x_13879) ;  /* 0x0000024000007945 */ /* 0x000fd80003800000 */
[----:B------:R-:W-:Y:S05]  /*13f70*/  @P0 BRA `(.L_x_13880) ;  /* 0x0000000000880947 */ /* 0x000fea0003800000 */
[----:B------:R-:W-:-:S03]  /*13f80*/  UMOV UR4, 0xffffffff ;  /* 0xffffffff00047882 */ /* 0x000fc60000000000 */
[----:B------:R-:W-:Y:S05]  /*13f90*/  BRA.DIV UR4, `(.L_x_13881) ;  /* 0x00000022049c7947 */ /* 0x000fea000b800000 */
[----:B------:R-:W-:-:S13]  /*13fa0*/  ELECT P6, URZ, PT ;  /* 0x00000000003f782f */ /* 0x000fda00038c0000 */
.L_x_13959:
[----:B------:R-:W-:Y:S05]  /*13fb0*/  @!P6 BRA `(.L_x_13880) ;  /* 0x000000000078e947 */ /* 0x000fea0003800000 */
[----:B------:R-:W-:-:S06]  /*13fc0*/  ULOP3.LUT UR4, UR36, 0x2, URZ, 0xfc, !UPT ;  /* 0x0000000224047892 */ /* 0x000fcc000f8efc3f */
[----:B0-----:R-:W-:-:S05]  /*13fd0*/  IMAD.U32 R0, RZ, RZ, UR4 ;  /* 0x00000004ff007e24 */ /* 0x001fca000f8e00ff */
[----:B------:R-:W-:-:S13]  /*13fe0*/  ISETP.NE.AND P2, PT, R0, 0x3, PT ;  /* 0x000000030000780c */ /* 0x000fda0003f45270 */
[----:B------:R-:W-:Y:S05]  /*13ff0*/  @!P2 BRA `(.L_x_13882) ;  /* 0x000000000004a947 */ /* 0x000fea0003800000 */
[----:B------:R-:W-:Y:S01]  /*14000*/  BPT.TRAP 0x1 ;  /* 0x000000040000795c */ /* 0x000fe20000300000 */
.L_x_13882:
        /* <DEDUP_REMOVED lines=12> */
.L_x_13960:
[----:B------:R-:W3:Y:S02]  /*140d0*/  SYNCS.PHASECHK.TRANS64.TRYWAIT P0, [R3+URZ], R2 ;  /* 0x00000002030075a7 */ /* 0x000ee4000800017f */
[----:B---3--:R-:W-:Y:S05]  /*140e0*/  @!P0 BRA `(.L_x_13884) ;  /* 0x00000020007c8947 */ /* 0x008fea0003800000 */
.L_x_13961:
[----:B------:R-:W-:Y:S05]  /*140f0*/  @!P2 BRA `(.L_x_13885) ;  /* 0x000000000004a947 */ /* 0x000fea0003800000 */
[----:B------:R-:W-:Y:S01]  /*14100*/  BPT.TRAP 0x1 ;  /* 0x000000040000795c */ /* 0x000fe20000300000 */
.L_x_13885:
[----:B------:R-:W-:-:S04]  /*14110*/  VIADD R0, R9, 0x16860 ;  /* 0x0001686009007836 */ /* 0x000fc80000000000 */
[----:B------:R-:W-:-:S04]  /*14120*/  IMAD R23, R23, 0x8, R0 ;  /* 0x0000000817177824 */ /* 0x000fc800078e0200 */
[----:B------:R-:W4:Y:S02]  /*14130*/  SYNCS.PHASECHK.TRANS64.TRYWAIT P0, [R23+URZ], R4 ;  /* 0x00000004170075a7 */ /* 0x000f24000800017f */
[----:B----4-:R-:W-:Y:S05]  /*14140*/  @!P0 BRA `(.L_x_13886) ;  /* 0x0000002000788947 */ /* 0x010fea0003800000 */
.L_x_13962:
[----:B------:R-:W-:-:S07]  /*14150*/  IMAD R7, R7, 0x8, R0 ;  /* 0x0000000807077824 */ /* 0x000fce00078e0200 */
.L_x_13887:
[----:B------:R0:W0:Y:S02]  /*14160*/  SYNCS.PHASECHK.TRANS64.TRYWAIT P0, [R7+URZ], R2 ;  /* 0x00000002070075a7 */ /* 0x000024000800017f */
[----:B0-----:R-:W-:Y:S05]  /*14170*/  @!P0 NANOSLEEP.SYNCS 0x989680 ;  /* 0x009896800000895d */ /* 0x001fea0003900000 */
[----:B------:R-:W0:Y:S02]  /*14180*/  @!P0 SYNCS.PHASECHK.TRANS64 P0, [R7+URZ], R2 ;  /* 0x00000002070085a7 */ /* 0x000e24000800007f */
[----:B0-----:R-:W-:Y:S05]  /*14190*/  @!P0 BRA `(.L_x_13887) ;  /* 0xfffffffc00f08947 */ /* 0x001fea000383ffff */
.L_x_13880:
[----:B------:R-:W-:Y:S05]  /*141a0*/  BSYNC B0 ;  /* 0x0000000000007941 */ /* 0x000fea0003800000 */
.L_x_13879:
[----:B------:R-:W-:Y:S05]  /*141b0*/  EXIT ;  /* 0x000000000000794d */ /* 0x000fea0003800000 */
.L_x_13691:
[----:B0-----:R-:W-:-:S04]  /*141c0*/  IMAD.U32 R3, RZ, RZ, UR45 ;  /* 0x0000002dff037e24 */ /* 0x001fc8000f8e00ff */
[----:B------:R0:W1:Y:S03]  /*141d0*/  SYNCS.PHASECHK.TRANS64.TRYWAIT P1, [R3+URZ+0x16800], R0 ;  /* 0x01680000030075a7 */ /* 0x000066000802017f */
[----:B-1----:R-:W-:Y:S05]  /*141e0*/  @!P1 NANOSLEEP.SYNCS 0x989680 ;  /* 0x009896800000995d */ /* 0x002fea0003900000 */
[----:B------:R-:W1:Y:S02]  /*141f0*/  @!P1 SYNCS.PHASECHK.TRANS64 P1, [R3+URZ+0x16800], R0 ;  /* 0x01680000030095a7 */ /* 0x000e64000802007f */
[----:B-1----:R-:W-:Y:S05]  /*14200*/  @!P1 BRA `(.L_x_13691) ;  /* 0xfffffffc00ec9947 */ /* 0x002fea000383ffff */
[----:B------:R-:W-:Y:S05]  /*14210*/  BRA `(.L_x_13888) ;  /* 0xfffffed800287947 */ /* 0x000fea000383ffff */
.L_x_13695:
[----:B-1----:R1:W2:Y:S02]  /*14220*/  SYNCS.PHASECHK.TRANS64.TRYWAIT P2, [R5+URZ+0x16830], R0 ;  /* 0x01683000050075a7 */ /* 0x0022a4000804017f */
[----:B--2---:R-:W-:Y:S05]  /*14230*/  @!P2 NANOSLEEP.SYNCS 0x989680 ;  /* 0x009896800000a95d */ /* 0x004fea0003900000 */
[----:B------:R-:W2:Y:S02]  /*14240*/  @!P2 SYNCS.PHASECHK.TRANS64 P2, [R5+URZ+0x16830], R0 ;  /* 0x016830000500a5a7 */ /* 0x000ea4000804007f */
[----:B--2---:R-:W-:Y:S05]  /*14250*/  @!P2 BRA `(.L_x_13695) ;  /* 0xfffffffc00f0a947 */ /* 0x004fea000383ffff */
[----:B------:R-:W-:Y:S05]  /*14260*/  BRA `(.L_x_13694) ;  /* 0xfffffed8004c7947 */ /* 0x000fea000383ffff */
.L_x_13711:
[----:B-1----:R-:W-:-:S04]  /*14270*/  IMAD.U32 R7, RZ, RZ, UR6 ;  /* 0x00000006ff077e24 */ /* 0x002fc8000f8e00ff */
[----:B------:R1:W2:Y:S03]  /*14280*/  SYNCS.PHASECHK.TRANS64.TRYWAIT P2, [R7+URZ+0x16830], R0 ;  /* 0x01683000070075a7 */ /* 0x0002a6000804017f */
[----:B--2---:R-:W-:Y:S05]  /*14290*/  @!P2 NANOSLEEP.SYNCS 0x989680 ;  /* 0x009896800000a95d */ /* 0x004fea0003900000 */
[----:B------:R-:W2:Y:S02]  /*142a0*/  @!P2 SYNCS.PHASECHK.TRANS64 P2, [R7+URZ+0x16830], R0 ;  /* 0x016830000700a5a7 */ /* 0x000ea4000804007f */
[----:B--2---:R-:W-:Y:S05]  /*142b0*/  @!P2 BRA `(.L_x_13711) ;  /* 0xfffffffc00eca947 */ /* 0x004fea000383ffff */
[----:B------:R-:W-:Y:S05]  /*142c0*/  BRA `(.L_x_13708) ;  /* 0xffffff0800b87947 */ /* 0x000fea000383ffff */
.L_x_13715:
[----:B-1----:R-:W-:-:S04]  /*142d0*/  IMAD.U32 R7, RZ, RZ, UR6 ;  /* 0x00000006ff077e24 */ /* 0x002fc8000f8e00ff */
[----:B------:R1:W2:Y:S03]  /*142e0*/  SYNCS.PHASECHK.TRANS64.TRYWAIT P2, [R7+URZ+0x16850], R0 ;  /* 0x01685000070075a7 */ /* 0x0002a6000804017f */
[----:B--2---:R-:W-:Y:S05]  /*142f0*/  @!P2 NANOSLEEP.SYNCS 0x989680 ;  /* 0x009896800000a95d */ /* 0x004fea0003900000 */
[----:B------:R-:W2:Y:S02]  /*14300*/  @!P2 SYNCS.PHASECHK.TRANS64 P2, [R7+URZ+0x16850], R0 ;  /* 0x016850000700a5a7 */ /* 0x000ea4000804007f */
[----:B--2---:R-:W-:Y:S05]  /*14310*/  @!P2 BRA `(.L_x_13715) ;  /* 0xfffffffc00eca947 */ /* 0x004fea000383ffff */
[----:B------:R-:W-:Y:S05]  /*14320*/  BRA `(.L_x_13712) ;  /* 0xffffff0c00287947 */ /* 0x000fea000383ffff */
.L_x_13732:
[----:B-1----:R-:W-:-:S04]  /*14330*/  IMAD.U32 R3, RZ, RZ, UR6 ;  /* 0x00000006ff037e24 */ /* 0x002fc8000f8e00ff */
[----:B------:R1:W2:Y:S03]  /*14340*/  SYNCS.PHASECHK.TRANS64.TRYWAIT P2, [R3+URZ+0x16830], R0 ;  /* 0x01683000030075a7 */ /* 0x0002a6000804017f */
[----:B--2---:R-:W-:Y:S05]  /*14350*/  @!P2 NANOSLEEP.SYNCS 0x989680 ;  /* 0x009896800000a95d */ /* 0x004fea0003900000 */
[----:B------:R-:W2:Y:S02]  /*14360*/  @!P2 SYNCS.PHASECHK.TRANS64 P2, [R3+URZ+0x16830], R0 ;  /* 0x016830000300a5a7 */ /* 0x000ea4000804007f */
[----:B--2---:R-:W-:Y:S05]  /*14370*/  @!P2 BRA `(.L_x_13732) ;  /* 0xfffffffc00eca947 */ /* 0x004fea000383ffff */
[----:B------:R-:W-:Y:S05]  /*14380*/  BRA `(.L_x_13729) ;  /* 0xffffff3800987947 */ /* 0x000fea000383ffff */
.L_x_13736:
[----:B-1----:R-:W-:-:S04]  /*14390*/  IMAD.U32 R3, RZ, RZ, UR6 ;  /* 0x00000006ff037e24 */ /* 0x002fc8000f8e00ff */
[----:B------:R1:W2:Y:S03]  /*143a0*/  SYNCS.PHASECHK.TRANS64.TRYWAIT P2, [R3+URZ+0x16850], R0 ;  /* 0x01685000030075a7 */ /* 0x0002a6000804017f */
[----:B--2---:R-:W-:Y:S05]  /*143b0*/  @!P2 NANOSLEEP.SYNCS 0x989680 ;  /* 0x009896800000a95d */ /* 0x004fea0003900000 */
[----:B------:R-:W2:Y:S02]  /*143c0*/  @!P2 SYNCS.PHASECHK.TRANS64 P2, [R3+URZ+0x16850], R0 ;  /* 0x016850000300a5a7 */ /* 0x000ea4000804007f */
[----:B--2---:R-:W-:Y:S05]  /*143d0*/  @!P2 BRA `(.L_x_13736) ;  /* 0xfffffffc00eca947 */ /* 0x004fea000383ffff */
[----:B------:R-:W-:Y:S05]  /*143e0*/  BRA `(.L_x_13733) ;  /* 0xffffff3c00087947 */ /* 0x000fea000383ffff */
.L_x_13742:
[----:B-1----:R-:W-:-:S04]  /*143f0*/  IMAD.U32 R3, RZ, RZ, UR6 ;  /* 0x00000006ff037e24 */ /* 0x002fc8000f8e00ff */
[----:B------:R1:W2:Y:S03]  /*14400*/  SYNCS.PHASECHK.TRANS64.TRYWAIT P2, [R3+URZ+0x16830], R0 ;  /* 0x01683000030075a7 */ /* 0x0002a6000804017f */
[----:B--2---:R-:W-:Y:S05]  /*14410*/  @!P2 NANOSLEEP.SYNCS 0x989680 ;  /* 0x009896800000a95d */ /* 0x004fea0003900000 */
[----:B------:R-:W2:Y:S02]  /*14420*/  @!P2 SYNCS.PHASECHK.TRANS64 P2, [R3+URZ+0x16830], R0 ;  /* 0x016830000300a5a7 */ /* 0x000ea4000804007f */
[----:B--2---:R-:W-:Y:S05]  /*14430*/  @!P2 BRA `(.L_x_13742) ;  /* 0xfffffffc00eca947 */ /* 0x004fea000383ffff */
[----:B------:R-:W-:Y:S05]  /*14440*/  BRA `(.L_x_13739) ;  /* 0xffffff5400a87947 */ /* 0x000fea000383ffff */
.L_x_13746:
[----:B-1----:R-:W-:-:S04]  /*14450*/  IMAD.U32 R3, RZ, RZ, UR6 ;  /* 0x00000006ff037e24 */ /* 0x002fc8000f8e00ff */
[----:B------:R1:W2:Y:S03]  /*14460*/  SYNCS.PHASECHK.TRANS64.TRYWAIT P2, [R3+URZ+0x16850], R0 ;  /* 0x01685000030075a7 */ /* 0x0002a6000804017f */
[----:B--2---:R-:W-:Y:S05]  /*14470*/  @!P2 NANOSLEEP.SYNCS 0x989680 ;  /* 0x009896800000a95d */ /* 0x004fea0003900000 */
[----:B------:R-:W2:Y:S02]  /*14480*/  @!P2 SYNCS.PHASECHK.TRANS64 P2, [R3+URZ+0x16850], R0 ;  /* 0x016850000300a5a7 */ /* 0x000ea4000804007f */
[----:B--2---:R-:W-:Y:S05]  /*14490*/  @!P2 BRA `(.L_x_13746) ;  /* 0xfffffffc00eca947 */ /* 0x004fea000383ffff */
[----:B------:R-:W-:Y:S05]  /*144a0*/  BRA `(.L_x_13743) ;  /* 0xffffff5800187947 */ /* 0x000fea000383ffff */
.L_x_13759:
[----:B-1----:R-:W-:-:S04]  /*144b0*/  IMAD.U32 R7, RZ, RZ, UR5 ;  /* 0x00000005ff077e24 */ /* 0x002fc8000f8e00ff */
[----:B------:R1:W2:Y:S03]  /*144c0*/  SYNCS.PHASECHK.TRANS64.TRYWAIT P0, [R7+URZ+0x16850], R4 ;  /* 0x01685004070075a7 */ /* 0x0002a6000800017f */
[----:B--2---:R-:W-:Y:S05]  /*144d0*/  @!P0 NANOSLEEP.SYNCS 0x989680 ;  /* 0x009896800000895d */ /* 0x004fea0003900000 */
[----:B------:R-:W2:Y:S02]  /*144e0*/  @!P0 SYNCS.PHASECHK.TRANS64 P0, [R7+URZ+0x16850], R4 ;  /* 0x01685004070085a7 */ /* 0x000ea4000800007f */
[----:B--2---:R-:W-:Y:S05]  /*144f0*/  @!P0 BRA `(.L_x_13759) ;  /* 0xfffffffc00ec8947 */ /* 0x004fea000383ffff */
[----:B------:R-:W-:Y:S05]  /*14500*/  BRA `(.L_x_13758) ;  /* 0xffffff8000a87947 */ /* 0x000fea000383ffff */
.L_x_13797:
        /* <DEDUP_REMOVED lines=11> */
.L_x_13890:
[----:B------:R-:W-:Y:S05]  /*145c0*/  BSYNC B0 ;  /* 0x0000000000007941 */ /* 0x000fea0003800000 */
.L_x_13889:
[----:B------:R-:W-:Y:S05]  /*145d0*/  BRA `(.L_x_13891) ;  /* 0xffffffbc005c7947 */ /* 0x000fea000383ffff */
.L_x_13799:
[----:B------:R-:W-:Y:S01]  /*145e0*/  BSSY B0, `(.L_x_13892) ;  /* 0x0000006000007945 */ /* 0x000fe20003800000 */
[----:B------:R-:W-:-:S07]  /*145f0*/  IMAD.MOV.U32 R15, RZ, RZ, -0x1 ;  /* 0xffffffffff0f7424 */ /* 0x000fce00078e00ff */
[----:B01----:R-:W-:Y:S05]  /*14600*/  WARPSYNC.COLLECTIVE R15, `(.L_x_13893) ;  /* 0x000000000f0c7348 */ /* 0x003fea0003c00000 */
[----:B------:R-:W-:Y:S02]  /*14610*/  ELECT P6, UR62, PT ;  /* 0x00000000003e782f */ /* 0x000fe400038c0000 */
[----:B------:R-:W-:Y:S01]  /*14620*/  MOV R14, UR62 ;  /* 0x0000003e000e7c02 */ /* 0x000fe20008000f00 */
[----:B01----:R-:W-:Y:S10]  /*14630*/  ENDCOLLECTIVE ;  /* 0x000000000000791b */ /* 0x003ff40003800000 */
.L_x_13893:
[----:B------:R-:W-:Y:S05]  /*14640*/  BSYNC B0 ;  /* 0x0000000000007941 */ /* 0x000fea0003800000 */
.L_x_13892:
[----:B------:R-:W-:Y:S05]  /*14650*/  BRA `(.L_x_13894) ;  /* 0xffffffbc00647947 */ /* 0x000fea000383ffff */
.L_x_13801:
[----:B0-----:R0:W2:Y:S02]  /*14660*/  SYNCS.PHASECHK.TRANS64.TRYWAIT P0, [R3+URZ+0x16840], R0 ;  /* 0x01684000030075a7 */ /* 0x0010a4000800017f */
[----:B--2---:R-:W-:Y:S05]  /*14670*/  @!P0 NANOSLEEP.SYNCS 0x989680 ;  /* 0x009896800000895d */ /* 0x004fea0003900000 */
[----:B------:R-:W2:Y:S02]  /*14680*/  @!P0 SYNCS.PHASECHK.TRANS64 P0, [R3+URZ+0x16840], R0 ;  /* 0x01684000030085a7 */ /* 0x000ea4000800007f */
[----:B--2---:R-:W-:Y:S05]  /*14690*/  @!P0 BRA `(.L_x_13801) ;  /* 0xfffffffc00f08947 */ /* 0x004fea000383ffff */
[----:B------:R-:W-:Y:S05]  /*146a0*/  BRA `(.L_x_13895) ;  /* 0xffffffbc00c07947 */ /* 0x000fea000383ffff */
.L_x_13805:
[----:B------:R-:W2:Y:S01]  /*146b0*/  LDL.LU R11, [R1+0x10] ;  /* 0x00001000010b7983 */ /* 0x000ea20000300800 */
[----:B------:R-:W-:Y:S02]  /*146c0*/  IMAD.MOV.U32 R3, RZ, RZ, R12 ;  /* 0x000000ffff037224 */ /* 0x000fe400078e000c */
[----:B------:R-:W-:Y:S02]  /*146d0*/  IMAD.MOV.U32 R13, RZ, RZ, R4 ;  /* 0x000000ffff0d7224 */ /* 0x000fe400078e0004 */
[----:B------:R-:W-:Y:S02]  /*146e0*/  IMAD.MOV.U32 R12, RZ, RZ, RZ ;  /* 0x000000ffff0c7224 */ /* 0x000fe400078e00ff */
[----:B------:R-:W-:Y:S02]  /*146f0*/  IMAD.MOV.U32 R15, RZ, RZ, -0x1 ;  /* 0xffffffffff0f7424 */ /* 0x000fe400078e00ff */
[----:B------:R-:W-:Y:S02]  /*14700*/  IMAD.IADD R3, R21, 0x1, R3 ;  /* 0x0000000115037824 */ /* 0x000fe400078e0203 */
[----:B--2---:R-:W-:-:S02]  /*14710*/  IMAD R6, R11, R9, RZ ;  /* 0x000000090b067224 */ /* 0x004fc400078e02ff */
[----:B------:R-:W-:-:S03]  /*14720*/  IMAD.MOV.U32 R11, RZ, RZ, 0x181f ;  /* 0x0000181fff0b7424 */ /* 0x000fc600078e00ff */
[----:B------:R-:W-:-:S13]  /*14730*/  ISETP.GE.AND P1, PT, R3, R6, PT ;  /* 0x000000060300720c */ /* 0x000fda0003f26270 */
[----:B-----5:R-:W-:Y:S05]  /*14740*/  WARPSYNC.COLLECTIVE R15, `(.L_x_13896) ;  /* 0x000000000f087348 */ /* 0x020fea0003c00000 */
[----:B------:R0:W1:Y:S02]  /*14750*/  SHFL.IDX P6, R14, R13, R12, R11 ;  /* 0x0000000c0d0e7389 */ /* 0x00006400000c000b */
[----:B01---5:R-:W-:Y:S01]  /*14760*/  ENDCOLLECTIVE ;  /* 0x000000000000791b */ /* 0x023fe20003800000 */
.L_x_13896:
[----:B------:R-:W-:Y:S02]  /*14770*/  IMAD.MOV.U32 R13, RZ, RZ, R0 ;  /* 0x000000ffff0d7224 */ /* 0x000fe400078e0000 */
[----:B------:R-:W-:-:S07]  /*14780*/  IMAD.MOV.U32 R7, RZ, RZ, R14 ;  /* 0x000000ffff077224 */ /* 0x000fce00078e000e */
[----:B------:R-:W-:Y:S05]  /*14790*/  WARPSYNC.COLLECTIVE R15, `(.L_x_13897) ;  /* 0x000000000f087348 */ /* 0x000fea0003c00000 */
[----:B------:R0:W1:Y:S02]  /*147a0*/  SHFL.IDX P6, R14, R13, R12, R11 ;  /* 0x0000000c0d0e7389 */ /* 0x00006400000c000b */
[----:B01----:R-:W-:Y:S01]  /*147b0*/  ENDCOLLECTIVE ;  /* 0x000000000000791b */ /* 0x003fe20003800000 */
.L_x_13897:
[----:B------:R-:W-:Y:S02]  /*147c0*/  IMAD.MOV.U32 R13, RZ, RZ, R4 ;  /* 0x000000ffff0d7224 */ /* 0x000fe400078e0004 */
[----:B------:R-:W-:Y:S02]  /*147d0*/  IMAD.MOV.U32 R12, RZ, RZ, 0x1 ;  /* 0x00000001ff0c7424 */ /* 0x000fe400078e00ff */
[----:B------:R-:W-:-:S07]  /*147e0*/  IMAD.MOV.U32 R8, RZ, RZ, R14 ;  /* 0x000000ffff087224 */ /* 0x000fce00078e000e */
[----:B------:R-:W-:Y:S05]  /*147f0*/  WARPSYNC.COLLECTIVE R15, `(.L_x_13898) ;  /* 0x000000000f087348 */ /* 0x000fea0003c00000 */
[----:B------:R0:W1:Y:S02]  /*14800*/  SHFL.IDX P6, R14, R13, R12, R11 ;  /* 0x0000000c0d0e7389 */ /* 0x00006400000c000b */
[----:B01----:R-:W-:Y:S01]  /*14810*/  ENDCOLLECTIVE ;  /* 0x000000000000791b */ /* 0x003fe20003800000 */
.L_x_13898:
        /* <DEDUP_REMOVED lines=14> */
.L_x_13899:
[----:B------:R-:W-:Y:S02]  /*14900*/  IMAD.MOV.U32 R13, RZ, RZ, R4 ;  /* 0x000000ffff0d7224 */ /* 0x000fe400078e0004 */
[----:B------:R-:W-:Y:S02]  /*14910*/  IMAD.MOV.U32 R12, RZ, RZ, 0x2 ;  /* 0x00000002ff0c7424 */ /* 0x000fe400078e00ff */
[----:B------:R-:W-:-:S07]  /*14920*/  IMAD.MOV.U32 R8, RZ, RZ, R14 ;  /* 0x000000ffff087224 */ /* 0x000fce00078e000e */
[----:B------:R-:W-:Y:S05]  /*14930*/  WARPSYNC.COLLECTIVE R15, `(.L_x_13900) ;  /* 0x000000000f087348 */ /* 0x000fea0003c00000 */
[----:B------:R0:W1:Y:S02]  /*14940*/  SHFL.IDX P6, R14, R13, R12, R11 ;  /* 0x0000000c0d0e7389 */ /* 0x00006400000c000b */
[----:B01----:R-:W-:Y:S01]  /*14950*/  ENDCOLLECTIVE ;  /* 0x000000000000791b */ /* 0x003fe20003800000 */
.L_x_13900:
        /* <DEDUP_REMOVED lines=14> */
.L_x_13901:
[----:B------:R-:W-:Y:S02]  /*14a40*/  IMAD.MOV.U32 R13, RZ, RZ, R4 ;  /* 0x000000ffff0d7224 */ /* 0x000fe400078e0004 */
[----:B------:R-:W-:Y:S02]  /*14a50*/  IMAD.MOV.U32 R12, RZ, RZ, 0x3 ;  /* 0x00000003ff0c7424 */ /* 0x000fe400078e00ff */
[----:B------:R-:W-:-:S07]  /*14a60*/  IMAD.MOV.U32 R8, RZ, RZ, R14 ;  /* 0x000000ffff087224 */ /* 0x000fce00078e000e */
[----:B------:R-:W-:Y:S05]  /*14a70*/  WARPSYNC.COLLECTIVE R15, `(.L_x_13902) ;  /* 0x000000000f087348 */ /* 0x000fea0003c00000 */
[----:B------:R0:W1:Y:S02]  /*14a80*/  SHFL.IDX P6, R14, R13, R12, R11 ;  /* 0x0000000c0d0e7389 */ /* 0x00006400000c000b */
[----:B01----:R-:W-:Y:S01]  /*14a90*/  ENDCOLLECTIVE ;  /* 0x000000000000791b */ /* 0x003fe20003800000 */
.L_x_13902:
        /* <DEDUP_REMOVED lines=14> */
.L_x_13903:
[----:B------:R-:W-:Y:S02]  /*14b80*/  IMAD.MOV.U32 R13, RZ, RZ, R4 ;  /* 0x000000ffff0d7224 */ /* 0x000fe400078e0004 */
[----:B------:R-:W-:Y:S02]  /*14b90*/  IMAD.MOV.U32 R12, RZ, RZ, 0x4 ;  /* 0x00000004ff0c7424 */ /* 0x000fe400078e00ff */
[----:B------:R-:W-:-:S07]  /*14ba0*/  IMAD.MOV.U32 R8, RZ, RZ, R14 ;  /* 0x000000ffff087224 */ /* 0x000fce00078e000e */
[----:B------:R-:W-:Y:S05]  /*14bb0*/  WARPSYNC.COLLECTIVE R15, `(.L_x_13904) ;  /* 0x000000000f087348 */ /* 0x000fea0003c00000 */
[----:B------:R0:W1:Y:S02]  /*14bc0*/  SHFL.IDX P6, R14, R13, R12, R11 ;  /* 0x0000000c0d0e7389 */ /* 0x00006400000c000b */
[----:B01----:R-:W-:Y:S01]  /*14bd0*/  ENDCOLLECTIVE ;  /* 0x000000000000791b */ /* 0x003fe20003800000 */
.L_x_13904:
        /* <DEDUP_REMOVED lines=14> */
.L_x_13905:
[----:B------:R-:W-:Y:S02]  /*14cc0*/  IMAD.MOV.U32 R13, RZ, RZ, R4 ;  /* 0x000000ffff0d7224 */ /* 0x000fe400078e0004 */
[----:B------:R-:W-:Y:S02]  /*14cd0*/  IMAD.MOV.U32 R12, RZ, RZ, 0x5 ;  /* 0x00000005ff0c7424 */ /* 0x000fe400078e00ff */
[----:B------:R-:W-:-:S07]  /*14ce0*/  IMAD.MOV.U32 R8, RZ, RZ, R14 ;  /* 0x000000ffff087224 */ /* 0x000fce00078e000e */
[----:B------:R-:W-:Y:S05]  /*14cf0*/  WARPSYNC.COLLECTIVE R15, `(.L_x_13906) ;  /* 0x000000000f087348 */ /* 0x000fea0003c00000 */
[----:B------:R0:W1:Y:S02]  /*14d00*/  SHFL.IDX P6, R14, R13, R12, R11 ;  /* 0x0000000c0d0e7389 */ /* 0x00006400000c000b */
[----:B01----:R-:W-:Y:S01]  /*14d10*/  ENDCOLLECTIVE ;  /* 0x000000000000791b */ /* 0x003fe20003800000 */
.L_x_13906:
        /* <DEDUP_REMOVED lines=14> */
.L_x_13907:
[----:B------:R-:W-:Y:S02]  /*14e00*/  IMAD.MOV.U32 R13, RZ, RZ, R4 ;  /* 0x000000ffff0d7224 */ /* 0x000fe400078e0004 */
[----:B------:R-:W-:Y:S02]  /*14e10*/  IMAD.MOV.U32 R12, RZ, RZ, 0x6 ;  /* 0x00000006ff0c7424 */ /* 0x000fe400078e00ff */
[----:B------:R-:W-:-:S07]  /*14e20*/  IMAD.MOV.U32 R8, RZ, RZ, R14 ;  /* 0x000000ffff087224 */ /* 0x000fce00078e000e */
[----:B------:R-:W-:Y:S05]  /*14e30*/  WARPSYNC.COLLECTIVE R15, `(.L_x_13908) ;  /* 0x000000000f087348 */ /* 0x000fea0003c00000 */
[----:B------:R0:W1:Y:S02]  /*14e40*/  SHFL.IDX P6, R14, R13, R12, R11 ;  /* 0x0000000c0d0e7389 */ /* 0x00006400000c000b */
[----:B01----:R-:W-:Y:S01]  /*14e50*/  ENDCOLLECTIVE ;  /* 0x000000000000791b */ /* 0x003fe20003800000 */
.L_x_13908:
        /* <DEDUP_REMOVED lines=14> */
.L_x_13909:
[----:B------:R-:W-:Y:S02]  /*14f40*/  IMAD.MOV.U32 R13, RZ, RZ, R4 ;  /* 0x000000ffff0d7224 */ /* 0x000fe400078e0004 */
[----:B------:R-:W-:Y:S02]  /*14f50*/  IMAD.MOV.U32 R12, RZ, RZ, 0x7 ;  /* 0x00000007ff0c7424 */ /* 0x000fe400078e00ff */
[----:B------:R-:W-:-:S07]  /*14f60*/  IMAD.MOV.U32 R8, RZ, RZ, R14 ;  /* 0x000000ffff087224 */ /* 0x000fce00078e000e */
[----:B------:R-:W-:Y:S05]  /*14f70*/  WARPSYNC.COLLECTIVE R15, `(.L_x_13910) ;  /* 0x000000000f087348 */ /* 0x000fea0003c00000 */
[----:B------:R0:W1:Y:S02]  /*14f80*/  SHFL.IDX P6, R14, R13, R12, R11 ;  /* 0x0000000c0d0e7389 */ /* 0x00006400000c000b */
[----:B01----:R-:W-:Y:S01]  /*14f90*/  ENDCOLLECTIVE ;  /* 0x000000000000791b */ /* 0x003fe20003800000 */
.L_x_13910:
        /* <DEDUP_REMOVED lines=8> */
[----:B------:R0:W-:Y:S04]  /*15020*/  @!P1 LDGSTS.E.BYPASS.LTC128B.128 [R10+0xb400], desc[UR50][R8.64], !P0 ;  /* 0x0b400000080a9fae */ /* 0x0001e8000c101d72 */
[----:B------:R-:W-:Y:S01]  /*15030*/  ISETP.GE.AND P1, PT, R7, R6, PT ;  /* 0x000000060700720c */ /* 0x000fe20003f26270 */
[----:B------:R-:W-:-:S02]  /*15040*/  VIADD R7, R3, 0x80 ;  /* 0x0000008003077836 */ /* 0x000fc40000000000 */
[----:B------:R-:W-:-:S10]  /*15050*/  IMAD.MOV.U32 R4, RZ, RZ, R14 ;  /* 0x000000ffff047224 */ /* 0x000fd400078e000e */
[----:B0-----:R-:W-:Y:S05]  /*15060*/  WARPSYNC.COLLECTIVE R15, `(.L_x_13911) ;  /* 0x000000000f087348 */ /* 0x001fea0003c00000 */
[----:B------:R1:W2:Y:S02]  /*15070*/  SHFL.IDX P6, R14, R13, R12, R11 ;  /* 0x0000000c0d0e7389 */ /* 0x0002a400000c000b */
[----:B012---:R-:W-:Y:S01]  /*15080*/  ENDCOLLECTIVE ;  /* 0x000000000000791b */ /* 0x007fe20003800000 */
.L_x_13911:
[----:B------:R-:W-:Y:S01]  /*15090*/  ISETP.GE.AND P2, PT, R7, R6, PT ;  /* 0x000000060700720c */ /* 0x000fe20003f46270 */
[----:B------:R-:W-:Y:S02]  /*150a0*/  IMAD.MOV.U32 R13, RZ, RZ, R2 ;  /* 0x000000ffff0d7224 */ /* 0x000fe400078e0002 */
[----:B------:R-:W-:Y:S02]  /*150b0*/  IMAD.MOV.U32 R12, RZ, RZ, RZ ;  /* 0x000000ffff0c7224 */ /* 0x000fe400078e00ff */
[----:B------:R-:W-:-:S08]  /*150c0*/  IMAD.MOV.U32 R8, RZ, RZ, R14 ;  /* 0x000000ffff087224 */ /* 0x000fd000078e000e */
[----:B------:R-:W-:Y:S05]  /*150d0*/  WARPSYNC.COLLECTIVE R15, `(.L_x_13912) ;  /* 0x000000000f087348 */ /* 0x000fea0003c00000 */
[----:B------:R0:W1:Y:S02]  /*150e0*/  SHFL.IDX P6, R14, R13, R12, R11 ;  /* 0x0000000c0d0e7389 */ /* 0x00006400000c000b */
[----:B01----:R-:W-:Y:S01]  /*150f0*/  ENDCOLLECTIVE ;  /* 0x000000000000791b */ /* 0x003fe20003800000 */
.L_x_13912:
        /* <DEDUP_REMOVED lines=12> */
.L_x_13913:
[----:B------:R-:W-:Y:S02]  /*151c0*/  IMAD.MOV.U32 R13, RZ, RZ, R2 ;  /* 0x000000ffff0d7224 */ /* 0x000fe400078e0002 */
[----:B------:R-:W-:Y:S02]  /*151d0*/  IMAD.MOV.U32 R12, RZ, RZ, 0x1 ;  /* 0x00000001ff0c7424 */ /* 0x000fe400078e00ff */
[----:B------:R-:W-:-:S07]  /*151e0*/  IMAD.MOV.U32 R7, RZ, RZ, R14 ;  /* 0x000000ffff077224 */ /* 0x000fce00078e000e */
[----:B------:R-:W-:Y:S05]  /*151f0*/  WARPSYNC.COLLECTIVE R15, `(.L_x_13914) ;  /* 0x000000000f087348 */ /* 0x000fea0003c00000 */
[----:B------:R0:W1:Y:S02]  /*15200*/  SHFL.IDX P6, R14, R13, R12, R11 ;  /* 0x0000000c0d0e7389 */ /* 0x00006400000c000b */
[----:B01----:R-:W-:Y:S01]  /*15210*/  ENDCOLLECTIVE ;  /* 0x000000000000791b */ /* 0x003fe20003800000 */
.L_x_13914:
[----:B------:R-:W-:Y:S01]  /*15220*/  @!P2 LEA R8, P1, R20, R7, 0x1 ;  /* 0x000000071408a211 */ /* 0x000fe200078208ff */
[----:B------:R-:W-:-:S04]  /*15230*/  VIADD R7, R3, 0x90 ;  /* 0x0000009003077836 */ /* 0x000fc80000000000 */
        /* <DEDUP_REMOVED lines=11> */
.L_x_13915:
[----:B------:R-:W-:Y:S02]  /*152f0*/  IMAD.MOV.U32 R13, RZ, RZ, R2 ;  /* 0x000000ffff0d7224 */ /* 0x000fe400078e0002 */
[----:B------:R-:W-:Y:S01]  /*15300*/  IMAD.MOV.U32 R12, RZ, RZ, 0x2 ;  /* 0x00000002ff0c7424 */ /* 0x000fe200078e00ff */
[----:B------:R-:W-:-:S05]  /*15310*/  @!P1 LEA R14, P2, R20, R14, 0x1 ;  /* 0x0000000e140e9211 */ /* 0x000fca00078408ff */
[----:B------:R-:W-:-:S08]  /*15320*/  @!P1 IMAD.MOV.U32 R8, RZ, RZ, R14 ;  /* 0x000000ffff089224 */ /* 0x000fd000078e000e */
[----:B------:R-:W-:Y:S05]  /*15330*/  WARPSYNC.COLLECTIVE R15, `(.L_x_13916) ;  /* 0x000000000f087348 */ /* 0x000fea0003c00000 */
[----:B------:R0:W1:Y:S02]  /*15340*/  SHFL.IDX P6, R14, R13, R12, R11 ;  /* 0x0000000c0d0e7389 */ /* 0x00006400000c000b */
[----:B01----:R-:W-:Y:S01]  /*15350*/  ENDCOLLECTIVE ;  /* 0x000000000000791b */ /* 0x003fe20003800000 */
.L_x_13916:
[----:B------:R-:W-:-:S04]  /*15360*/  @!P1 IMAD.X R7, RZ, RZ, R0, P2 ;  /* 0x000000ffff079224 */ /* 0x000fc800010e0600 */
[----:B------:R-:W-:Y:S02]  /*15370*/  @!P1 IMAD.MOV.U32 R9, RZ, RZ, R7 ;  /* 0x000000ffff099224 */ /* 0x000fe400078e0007 */
[----:B------:R-:W-:-:S03]  /*15380*/  VIADD R7, R3, 0xa0 ;  /* 0x000000a003077836 */ /* 0x000fc60000000000 */
[----:B------:R-:W-:Y:S01]  /*15390*/  @!PT LDS RZ, [RZ] ;  /* 0x00000000fffff984 */ /* 0x000fe20000000800 */
[----:B------:R-:W-:Y:S01]  /*153a0*/  @!PT LDS RZ, [RZ] ;  /* 0x00000000fffff984 */ /* 0x000fe20000000800 */
[----:B------:R-:W-:Y:S01]  /*153b0*/  @!PT LDS RZ, [RZ] ;  /* 0x00000000fffff984 */ /* 0x000fe20000000800 */
[----:B------:R0:W-:Y:S02]  /*153c0*/  @!P1 LDGSTS.E.BYPASS.LTC128B.128 [R10+0xcc00], desc[UR50][R8.64], !P0 ;  /* 0x0cc00000080a9fae */ /* 0x0001e4000c101d72 */
[----:B------:R-:W-:Y:S01]  /*153d0*/  ISETP.GE.AND P1, PT, R7, R6, PT ;  /* 0x000000060700720c */ /* 0x000fe20003f26270 */
[----:B------:R-:W-:Y:S02]  /*153e0*/  IMAD.MOV.U32 R13, RZ, RZ, R5 ;  /* 0x000000ffff0d7224 */ /* 0x000fe400078e0005 */
[----:B------:R-:W-:-:S10]  /*153f0*/  IMAD.MOV.U32 R0, RZ, RZ, R14 ;  /* 0x000000ffff007224 */ /* 0x000fd400078e000e */
[----:B0-----:R-:W-:Y:S05]  /*15400*/  WARPSYNC.COLLECTIVE R15, `(.L_x_13917) ;  /* 0x000000000f087348 */ /* 0x001fea0003c00000 */
[----:B------:R1:W2:Y:S02]  /*15410*/  SHFL.IDX P6, R14, R13, R12, R11 ;  /* 0x0000000c0d0e7389 */ /* 0x0002a400000c000b */
[----:B012---:R-:W-:Y:S01]  /*15420*/  ENDCOLLECTIVE ;  /* 0x000000000000791b */ /* 0x007fe20003800000 */
.L_x_13917:
[----:B------:R-:W-:Y:S02]  /*15430*/  IMAD.MOV.U32 R13, RZ, RZ, R2 ;  /* 0x000000ffff0d7224 */ /* 0x000fe400078e0002 */
[----:B------:R-:W-:Y:S01]  /*15440*/  IMAD.MOV.U32 R12, RZ, RZ, 0x3 ;  /* 0x00000003ff0c7424 */ /* 0x000fe200078e00ff */
[----:B------:R-:W-:-:S13]  /*15450*/  @!P1 LEA R8, P2, R20, R14, 0x1 ;  /* 0x0000000e14089211 */ /* 0x000fda00078408ff */
[----:B------:R-:W-:Y:S05]  /*15460*/  WARPSYNC.COLLECTIVE R15, `(.L_x_13918) ;  /* 0x000000000f087348 */ /* 0x000fea0003c00000 */
[----:B------:R0:W1:Y:S02]  /*15470*/  SHFL.IDX P6, R14, R13, R12, R11 ;  /* 0x0000000c0d0e7389 */ /* 0x00006400000c000b */
[----:B01----:R-:W-:Y:S01]  /*15480*/  ENDCOLLECTIVE ;  /* 0x000000000000791b */ /* 0x003fe20003800000 */
.L_x_13918:
        /* <DEDUP_REMOVED lines=10> */
.L_x_13919:
[----:B------:R-:W-:Y:S05]  /*15530*/  BRA `(.L_x_13920) ;  /* 0xffffffbc00e47947 */ /* 0x000fea000383ffff */
.L_x_13808:
[----:B0-----:R0:W1:Y:S02]  /*15540*/  SYNCS.PHASECHK.TRANS64.TRYWAIT P0, [R22+URZ+0x16820], R3 ;  /* 0x01682003160075a7 */ /* 0x001064000800017f */
[----:B-1----:R-:W-:Y:S05]  /*15550*/  @!P0 NANOSLEEP.SYNCS 0x989680 ;  /* 0x009896800000895d */ /* 0x002fea0003900000 */
[----:B------:R-:W1:Y:S02]  /*15560*/  @!P0 SYNCS.PHASECHK.TRANS64 P0, [R22+URZ+0x16820], R3 ;  /* 0x01682003160085a7 */ /* 0x000e64000800007f */
[----:B-1----:R-:W-:Y:S05]  /*15570*/  @!P0 BRA `(.L_x_13808) ;  /* 0xfffffffc00f08947 */ /* 0x002fea000383ffff */
[----:B------:R-:W-:Y:S05]  /*15580*/  BRA `(.L_x_13921) ;  /* 0xffffffc000507947 */ /* 0x000fea000383ffff */
.L_x_13817:
[----:B-1----:R1:W2:Y:S02]  /*15590*/  SYNCS.PHASECHK.TRANS64.TRYWAIT P0, [R2+URZ+0x16840], R3 ;  /* 0x01684003020075a7 */ /* 0x0022a4000800017f */
[----:B--2---:R-:W-:Y:S05]  /*155a0*/  @!P0 NANOSLEEP.SYNCS 0x989680 ;  /* 0x009896800000895d */ /* 0x004fea0003900000 */
[----:B------:R-:W2:Y:S02]  /*155b0*/  @!P0 SYNCS.PHASECHK.TRANS64 P0, [R2+URZ+0x16840], R3 ;  /* 0x01684003020085a7 */ /* 0x000ea4000800007f */
[----:B--2---:R-:W-:Y:S05]  /*155c0*/  @!P0 BRA `(.L_x_13817) ;  /* 0xfffffffc00f08947 */ /* 0x004fea000383ffff */
[----:B------:R-:W-:Y:S05]  /*155d0*/  BRA `(.L_x_13922) ;  /* 0xffffffc000fc7947 */ /* 0x000fea000383ffff */
.L_x_13822:
[----:B0-----:R0:W1:Y:S02]  /*155e0*/  SYNCS.PHASECHK.TRANS64.TRYWAIT P0, [R3+URZ+0x60], R2 ;  /* 0x00006002030075a7 */ /* 0x001064000800017f */
[----:B-1----:R-:W-:Y:S05]  /*155f0*/  @!P0 NANOSLEEP.SYNCS 0x989680 ;  /* 0x009896800000895d */ /* 0x002fea0003900000 */
[----:B------:R-:W1:Y:S02]  /*15600*/  @!P0 SYNCS.PHASECHK.TRANS64 P0, [R3+URZ+0x60], R2 ;  /* 0x00006002030085a7 */ /* 0x000e64000800007f */
[----:B-1----:R-:W-:Y:S05]  /*15610*/  @!P0 BRA `(.L_x_13822) ;  /* 0xfffffffc00f08947 */ /* 0x002fea000383ffff */
[----:B------:R-:W-:Y:S05]  /*15620*/  BRA `(.L_x_13923) ;  /* 0xffffffc400887947 */ /* 0x000fea000383ffff */
.L_x_13830:
[----:B-1----:R1:W2:Y:S02]  /*15630*/  SYNCS.PHASECHK.TRANS64.TRYWAIT P0, [R2+URZ+0x16840], R3 ;  /* 0x01684003020075a7 */ /* 0x0022a4000800017f */
[----:B--2---:R-:W-:Y:S05]  /*15640*/  @!P0 NANOSLEEP.SYNCS 0x989680 ;  /* 0x009896800000895d */ /* 0x004fea0003900000 */
[----:B------:R-:W2:Y:S02]  /*15650*/  @!P0 SYNCS.PHASECHK.TRANS64 P0, [R2+URZ+0x16840], R3 ;  /* 0x01684003020085a7 */ /* 0x000ea4000800007f */
[----:B--2---:R-:W-:Y:S05]  /*15660*/  @!P0 BRA `(.L_x_13830) ;  /* 0xfffffffc00f08947 */ /* 0x004fea000383ffff */
[----:B------:R-:W-:Y:S05]  /*15670*/  BRA `(.L_x_13924) ;  /* 0xffffffc800cc7947 */ /* 0x000fea000383ffff */
.L_x_13835:
[----:B0-----:R0:W1:Y:S02]  /*15680*/  SYNCS.PHASECHK.TRANS64.TRYWAIT P0, [R10+URZ+0x60], R3 ;  /* 0x000060030a0075a7 */ /* 0x001064000800017f */
[----:B-1----:R-:W-:Y:S05]  /*15690*/  @!P0 NANOSLEEP.SYNCS 0x989680 ;  /* 0x009896800000895d */ /* 0x002fea0003900000 */
[----:B------:R-:W1:Y:S02]  /*156a0*/  @!P0 SYNCS.PHASECHK.TRANS64 P0, [R10+URZ+0x60], R3 ;  /* 0x000060030a0085a7 */ /* 0x000e64000800007f */
[----:B-1----:R-:W-:Y:S05]  /*156b0*/  @!P0 BRA `(.L_x_13835) ;  /* 0xfffffffc00f08947 */ /* 0x002fea000383ffff */
[----:B------:R-:W-:Y:S05]  /*156c0*/  BRA `(.L_x_13925) ;  /* 0xffffffcc00587947 */ /* 0x000fea000383ffff */
.L_x_13843:
[----:B-1----:R1:W2:Y:S02]  /*156d0*/  SYNCS.PHASECHK.TRANS64.TRYWAIT P0, [R2+URZ+0x16840], R3 ;  /* 0x01684003020075a7 */ /* 0x0022a4000800017f */
[----:B--2---:R-:W-:Y:S05]  /*156e0*/  @!P0 NANOSLEEP.SYNCS 0x989680 ;  /* 0x009896800000895d */ /* 0x004fea0003900000 */
[----:B------:R-:W2:Y:S02]  /*156f0*/  @!P0 SYNCS.PHASECHK.TRANS64 P0, [R2+URZ+0x16840], R3 ;  /* 0x01684003020085a7 */ /* 0x000ea4000800007f */
[----:B--2---:R-:W-:Y:S05]  /*15700*/  @!P0 BRA `(.L_x_13843) ;  /* 0xfffffffc00f08947 */ /* 0x004fea000383ffff */
[----:B------:R-:W-:Y:S05]  /*15710*/  BRA `(.L_x_13926) ;  /* 0xffffffd000687947 */ /* 0x000fea000383ffff */
.L_x_13848:
[----:B0-----:R0:W1:Y:S02]  /*15720*/  SYNCS.PHASECHK.TRANS64.TRYWAIT P0, [R7+URZ+0x60], R2 ;  /* 0x00006002070075a7 */ /* 0x001064000800017f */
[----:B-1----:R-:W-:Y:S05]  /*15730*/  @!P0 NANOSLEEP.SYNCS 0x989680 ;  /* 0x009896800000895d */ /* 0x002fea0003900000 */
[----:B------:R-:W1:Y:S02]  /*15740*/  @!P0 SYNCS.PHASECHK.TRANS64 P0, [R7+URZ+0x60], R2 ;  /* 0x00006002070085a7 */ /* 0x000e64000800007f */
[----:B-1----:R-:W-:Y:S05]  /*15750*/  @!P0 BRA `(.L_x_13848) ;  /* 0xfffffffc00f08947 */ /* 0x002fea000383ffff */
[----:B------:R-:W-:Y:S05]  /*15760*/  BRA `(.L_x_13927) ;  /* 0xffffffd000f87947 */ /* 0x000fea000383ffff */
.L_x_13858:
[----:B0-----:R0:W1:Y:S02]  /*15770*/  SYNCS.PHASECHK.TRANS64.TRYWAIT P0, [R3+URZ+0x16860], R0 ;  /* 0x01686000030075a7 */ /* 0x001064000800017f */
[----:B-1----:R-:W-:Y:S05]  /*15780*/  @!P0 NANOSLEEP.SYNCS 0x989680 ;  /* 0x009896800000895d */ /* 0x002fea0003900000 */
[----:B------:R-:W1:Y:S02]  /*15790*/  @!P0 SYNCS.PHASECHK.TRANS64 P0, [R3+URZ+0x16860], R0 ;  /* 0x01686000030085a7 */ /* 0x000e64000800007f */
[----:B-1----:R-:W-:Y:S05]  /*157a0*/  @!P0 BRA `(.L_x_13858) ;  /* 0xfffffffc00f08947 */ /* 0x002fea000383ffff */
[----:B------:R-:W-:Y:S05]  /*157b0*/  BRA `(.L_x_13928) ;  /* 0xffffffd400f47947 */ /* 0x000fea000383ffff */
.L_x_13864:
        /* <DEDUP_REMOVED lines=8> */
.L_x_13930:
[----:B------:R-:W-:Y:S05]  /*15840*/  BSYNC B0 ;  /* 0x0000000000007941 */ /* 0x000fea0003800000 */
.L_x_13929:
        /* <DEDUP_REMOVED lines=9> */
.L_x_13931:
        /* <DEDUP_REMOVED lines=18> */
.L_x_13932:
[----:B------:R-:W-:Y:S01]  /*15a00*/  IMAD.MOV.U32 R12, RZ, RZ, 0x2 ;  /* 0x00000002ff0c7424 */ /* 0x000fe200078e00ff */
[----:B------:R-:W-:-:S05]  /*15a10*/  SEL R4, R14, RZ, P1 ;  /* 0x000000ff0e047207 */ /* 0x000fca0000800000 */
[----:B------:R-:W-:-:S04]  /*15a20*/  IMAD.IADD R4, R17, 0x1, R4 ;  /* 0x0000000111047824 */ /* 0x000fc800078e0204 */
[----:B------:R-:W-:-:S07]  /*15a30*/  IMAD.MOV.U32 R13, RZ, RZ, R4 ;  /* 0x000000ffff0d7224 */ /* 0x000fce00078e0004 */
[----:B------:R-:W-:Y:S05]  /*15a40*/  WARPSYNC.COLLECTIVE R15, `(.L_x_13933) ;  /* 0x000000000f087348 */ /* 0x000fea0003c00000 */
[----:B------:R0:W1:Y:S02]  /*15a50*/  SHFL.UP P6, R14, R13, R12, R11 ;  /* 0x0400000c0d0e7389 */ /* 0x00006400000c000b */
[----:B01----:R-:W-:Y:S01]  /*15a60*/  ENDCOLLECTIVE ;  /* 0x000000000000791b */ /* 0x003fe20003800000 */
.L_x_13933:
[----:B------:R-:W-:Y:S01]  /*15a70*/  IMAD.MOV.U32 R12, RZ, RZ, 0x4 ;  /* 0x00000004ff0c7424 */ /* 0x000fe200078e00ff */
[----:B------:R-:W-:-:S05]  /*15a80*/  SEL R3, R14, RZ, P2 ;  /* 0x000000ff0e037207 */ /* 0x000fca0001000000 */
[----:B------:R-:W-:-:S04]  /*15a90*/  IMAD.IADD R6, R4, 0x1, R3 ;  /* 0x0000000104067824 */ /* 0x000fc800078e0203 */
[----:B------:R-:W-:-:S07]  /*15aa0*/  IMAD.MOV.U32 R13, RZ, RZ, R6 ;  /* 0x000000ffff0d7224 */ /* 0x000fce00078e0006 */
[----:B------:R-:W-:Y:S05]  /*15ab0*/  WARPSYNC.COLLECTIVE R15, `(.L_x_13934) ;  /* 0x000000000f087348 */ /* 0x000fea0003c00000 */
[----:B------:R0:W1:Y:S02]  /*15ac0*/  SHFL.UP P6, R14, R13, R12, R11 ;  /* 0x0400000c0d0e7389 */ /* 0x00006400000c000b */
[----:B01----:R-:W-:Y:S01]  /*15ad0*/  ENDCOLLECTIVE ;  /* 0x000000000000791b */ /* 0x003fe20003800000 */
.L_x_13934:
[----:B------:R-:W-:Y:S01]  /*15ae0*/  IMAD.MOV.U32 R12, RZ, RZ, 0x8 ;  /* 0x00000008ff0c7424 */ /* 0x000fe200078e00ff */
[----:B------:R-:W-:-:S05]  /*15af0*/  SEL R3, R14, RZ, P3 ;  /* 0x000000ff0e037207 */ /* 0x000fca0001800000 */
[----:B------:R-:W-:-:S04]  /*15b00*/  IMAD.IADD R2, R6, 0x1, R3 ;  /* 0x0000000106027824 */ /* 0x000fc800078e0203 */
[----:B------:R-:W-:-:S07]  /*15b10*/  IMAD.MOV.U32 R13, RZ, RZ, R2 ;  /* 0x000000ffff0d7224 */ /* 0x000fce00078e0002 */
[----:B------:R-:W-:Y:S05]  /*15b20*/  WARPSYNC.COLLECTIVE R15, `(.L_x_13935) ;  /* 0x000000000f087348 */ /* 0x000fea0003c00000 */
[----:B------:R0:W1:Y:S02]  /*15b30*/  SHFL.UP P6, R14, R13, R12, R11 ;  /* 0x0400000c0d0e7389 */ /* 0x00006400000c000b */
[----:B01----:R-:W-:Y:S01]  /*15b40*/  ENDCOLLECTIVE ;  /* 0x000000000000791b */ /* 0x003fe20003800000 */
.L_x_13935:
[----:B------:R-:W-:Y:S01]  /*15b50*/  IMAD.MOV.U32 R12, RZ, RZ, 0x10 ;  /* 0x00000010ff0c7424 */ /* 0x000fe200078e00ff */
[----:B------:R-:W-:-:S05]  /*15b60*/  SEL R3, R14, RZ, P4 ;  /* 0x000000ff0e037207 */ /* 0x000fca0002000000 */
[----:B------:R-:W-:-:S04]  /*15b70*/  IMAD.IADD R3, R2, 0x1, R3 ;  /* 0x0000000102037824 */ /* 0x000fc800078e0203 */
[----:B------:R-:W-:-:S07]  /*15b80*/  IMAD.MOV.U32 R13, RZ, RZ, R3 ;  /* 0x000000ffff0d7224 */ /* 0x000fce00078e0003 */
[----:B------:R-:W-:Y:S05]  /*15b90*/  WARPSYNC.COLLECTIVE R15, `(.L_x_13936) ;  /* 0x000000000f087348 */ /* 0x000fea0003c00000 */
[----:B------:R0:W1:Y:S02]  /*15ba0*/  SHFL.UP P6, R14, R13, R12, R11 ;  /* 0x0400000c0d0e7389 */ /* 0x00006400000c000b */
[----:B01----:R-:W-:Y:S01]  /*15bb0*/  ENDCOLLECTIVE ;  /* 0x000000000000791b */ /* 0x003fe20003800000 */
.L_x_13936:
        /* <DEDUP_REMOVED lines=8> */
.L_x_13937:
[----:B------:R-:W-:Y:S05]  /*15c40*/  BRA `(.L_x_13938) ;  /* 0xffffffd800287947 */ /* 0x000fea000383ffff */
.L_x_13869:
        /* <DEDUP_REMOVED lines=8> */
.L_x_13940:
[----:B------:R-:W-:Y:S05]  /*15cd0*/  BSYNC B0 ;  /* 0x0000000000007941 */ /* 0x000fea0003800000 */
.L_x_13939:
        /* <DEDUP_REMOVED lines=8> */
.L_x_13941:
[----:B------:R-:W-:Y:S01]  /*15d60*/  IMAD.MOV.U32 R12, RZ, RZ, 0x4 ;  /* 0x00000004ff0c7424 */ /* 0x000fe200078e00ff */
[----:B------:R-:W-:-:S05]  /*15d70*/  SEL R2, R14, RZ, P2 ;  /* 0x000000ff0e027207 */ /* 0x000fca0001000000 */
[----:B------:R-:W-:-:S04]  /*15d80*/  IMAD.IADD R2, R13, 0x1, R2 ;  /* 0x000000010d027824 */ /* 0x000fc800078e0202 */
[----:B------:R-:W-:-:S07]  /*15d90*/  IMAD.MOV.U32 R13, RZ, RZ, R2 ;  /* 0x000000ffff0d7224 */ /* 0x000fce00078e0002 */
[----:B------:R-:W-:Y:S05]  /*15da0*/  WARPSYNC.COLLECTIVE R15, `(.L_x_13942) ;  /* 0x000000000f087348 */ /* 0x000fea0003c00000 */
[----:B------:R0:W1:Y:S02]  /*15db0*/  SHFL.UP P6, R14, R13, R12, R11 ;  /* 0x0400000c0d0e7389 */ /* 0x00006400000c000b */
[----:B01----:R-:W-:Y:S01]  /*15dc0*/  ENDCOLLECTIVE ;  /* 0x000000000000791b */ /* 0x003fe20003800000 */
.L_x_13942:
[----:B------:R-:W-:Y:S01]  /*15dd0*/  IMAD.MOV.U32 R12, RZ, RZ, 0x8 ;  /* 0x00000008ff0c7424 */ /* 0x000fe200078e00ff */
[----:B------:R-:W-:-:S05]  /*15de0*/  SEL R3, R14, RZ, P3 ;  /* 0x000000ff0e037207 */ /* 0x000fca0001800000 */
[----:B------:R-:W-:-:S04]  /*15df0*/  IMAD.IADD R3, R2, 0x1, R3 ;  /* 0x0000000102037824 */ /* 0x000fc800078e0203 */
[----:B------:R-:W-:-:S07]  /*15e00*/  IMAD.MOV.U32 R13, RZ, RZ, R3 ;  /* 0x000000ffff0d7224 */ /* 0x000fce00078e0003 */
[----:B------:R-:W-:Y:S05]  /*15e10*/  WARPSYNC.COLLECTIVE R15, `(.L_x_13943) ;  /* 0x000000000f087348 */ /* 0x000fea0003c00000 */
[----:B------:R0:W1:Y:S02]  /*15e20*/  SHFL.UP P6, R14, R13, R12, R11 ;  /* 0x0400000c0d0e7389 */ /* 0x00006400000c000b */
[----:B01----:R-:W-:Y:S01]  /*15e30*/  ENDCOLLECTIVE ;  /* 0x000000000000791b */ /* 0x003fe20003800000 */
.L_x_13943:
[----:B------:R-:W-:Y:S01]  /*15e40*/  IMAD.MOV.U32 R12, RZ, RZ, 0x10 ;  /* 0x00000010ff0c7424 */ /* 0x000fe200078e00ff */
[----:B------:R-:W-:-:S05]  /*15e50*/  SEL R4, R14, RZ, P4 ;  /* 0x000000ff0e047207 */ /* 0x000fca0002000000 */
[----:B------:R-:W-:-:S04]  /*15e60*/  IMAD.IADD R4, R3, 0x1, R4 ;  /* 0x0000000103047824 */ /* 0x000fc800078e0204 */
[----:B------:R-:W-:-:S07]  /*15e70*/  IMAD.MOV.U32 R13, RZ, RZ, R4 ;  /* 0x000000ffff0d7224 */ /* 0x000fce00078e0004 */
[----:B------:R-:W-:Y:S05]  /*15e80*/  WARPSYNC.COLLECTIVE R15, `(.L_x_13944) ;  /* 0x000000000f087348 */ /* 0x000fea0003c00000 */
[----:B------:R0:W1:Y:S02]  /*15e90*/  SHFL.UP P6, R14, R13, R12, R11 ;  /* 0x0400000c0d0e7389 */ /* 0x00006400000c000b */
[----:B01----:R-:W-:Y:S01]  /*15ea0*/  ENDCOLLECTIVE ;  /* 0x000000000000791b */ /* 0x003fe20003800000 */
.L_x_13944:
        /* <DEDUP_REMOVED lines=8> */
.L_x_13945:
[----:B------:R-:W-:Y:S05]  /*15f30*/  BRA `(.L_x_13946) ;  /* 0xffffffd800087947 */ /* 0x000fea000383ffff */
.L_x_13871:
[----:B------:R-:W-:Y:S01]  /*15f40*/  BSSY B0, `(.L_x_13947) ;  /* 0x0000006000007945 */ /* 0x000fe20003800000 */
[----:B------:R-:W-:Y:S01]  /*15f50*/  PLOP3.LUT P6, PT, P6, PT, PT, 0x8, 0x0 ;  /* 0x000000000000781c */ /* 0x000fe200037ce170 */
[----:B------:R-:W-:-:S12]  /*15f60*/  IMAD.MOV.U32 R15, RZ, RZ, -0x1 ;  /* 0xffffffffff0f7424 */ /* 0x000fd800078e00ff */
[----:B01----:R-:W-:Y:S05]  /*15f70*/  WARPSYNC.COLLECTIVE R15, `(.L_x_13948) ;  /* 0x000000000f087348 */ /* 0x003fea0003c00000 */
[----:B------:R-:W-:Y:S01]  /*15f80*/  VOTE.ANY R14, PT, P6 ;  /* 0x00000000000e7806 */ /* 0x000fe200030e0100 */
[----:B01----:R-:W-:Y:S06]  /*15f90*/  ENDCOLLECTIVE ;  /* 0x000000000000791b */ /* 0x003fec0003800000 */
.L_x_13948:
[----:B------:R-:W-:Y:S05]  /*15fa0*/  BSYNC B0 ;  /* 0x0000000000007941 */ /* 0x000fea0003800000 */
.L_x_13947:
        /* <DEDUP_REMOVED lines=9> */
.L_x_13949:
[----:B------:R-:W-:Y:S01]  /*16040*/  IMAD.MOV.U32 R17, RZ, RZ, R14 ;  /* 0x000000ffff117224 */ /* 0x000fe200078e000e */
[----:B------:R-:W-:Y:S06]  /*16050*/  BRA `(.L_x_13950) ;  /* 0xffffffd400f87947 */ /* 0x000fec000383ffff */
.L_x_13873:
[----:B------:R-:W-:Y:S01]  /*16060*/  BSSY B0, `(.L_x_13951) ;  /* 0x0000007000007945 */ /* 0x000fe20003800000 */
[----:B------:R-:W-:Y:S02]  /*16070*/  IMAD.MOV.U32 R13, RZ, RZ, R2 ;  /* 0x000000ffff0d7224 */ /* 0x000fe400078e0002 */
[----:B------:R-:W-:Y:S02]  /*16080*/  IMAD.MOV.U32 R11, RZ, RZ, 0x1f ;  /* 0x0000001fff0b7424 */ /* 0x000fe400078e00ff */
[----:B------:R-:W-:-:S07]  /*16090*/  IMAD.MOV.U32 R15, RZ, RZ, -0x1 ;  /* 0xffffffffff0f7424 */ /* 0x000fce00078e00ff */
[----:B0123--:R-:W-:Y:S05]  /*160a0*/  WARPSYNC.COLLECTIVE R15, `(.L_x_13952) ;  /* 0x000000000f087348 */ /* 0x00ffea0003c00000 */
[----:B------:R4:W0:Y:S02]  /*160b0*/  SHFL.IDX P6, R14, R13, R12, R11 ;  /* 0x0000000c0d0e7389 */ /* 0x00082400000c000b */
[----:B01234-:R-:W-:Y:S01]  /*160c0*/  ENDCOLLECTIVE ;  /* 0x000000000000791b */ /* 0x01ffe20003800000 */
.L_x_13952:
[----:B------:R-:W-:Y:S05]  /*160d0*/  BSYNC B0 ;  /* 0x0000000000007941 */ /* 0x000fea0003800000 */
.L_x_13951:
[----:B------:R-:W-:Y:S05]  /*160e0*/  BRA `(.L_x_13872) ;  /* 0xffffffd400f07947 */ /* 0x000fea000383ffff */
.L_x_13877:
[----:B0-----:R0:W3:Y:S02]  /*160f0*/  SYNCS.PHASECHK.TRANS64.TRYWAIT P0, [R9+URZ+0x16820], R0 ;  /* 0x01682000090075a7 */ /* 0x0010e4000800017f */
[----:B---3--:R-:W-:Y:S05]  /*16100*/  @!P0 NANOSLEEP.SYNCS 0x989680 ;  /* 0x009896800000895d */ /* 0x008fea0003900000 */
[----:B------:R-:W3:Y:S02]  /*16110*/  @!P0 SYNCS.PHASECHK.TRANS64 P0, [R9+URZ+0x16820], R0 ;  /* 0x01682000090085a7 */ /* 0x000ee4000800007f */
[----:B---3--:R-:W-:Y:S05]  /*16120*/  @!P0 BRA `(.L_x_13877) ;  /* 0xfffffffc00f08947 */ /* 0x008fea000383ffff */
[----:B------:R-:W-:Y:S05]  /*16130*/  BRA `(.L_x_13953) ;  /* 0xffffffdc00687947 */ /* 0x000fea000383ffff */
.L_x_13878:
        /* <DEDUP_REMOVED lines=11> */
.L_x_13955:
[----:B------:R-:W-:Y:S05]  /*161f0*/  BSYNC B0 ;  /* 0x0000000000007941 */ /* 0x000fea0003800000 */
.L_x_13954:
[----:B------:R-:W-:Y:S05]  /*16200*/  BRA `(.L_x_13956) ;  /* 0xffffffdc00507947 */ /* 0x000fea000383ffff */
.L_x_13881:
[----:B------:R-:W-:Y:S01]  /*16210*/  BSSY B1, `(.L_x_13957) ;  /* 0x0000006000017945 */ /* 0x000fe20003800000 */
[----:B------:R-:W-:-:S07]  /*16220*/  IMAD.MOV.U32 R15, RZ, RZ, -0x1 ;  /* 0xffffffffff0f7424 */ /* 0x000fce00078e00ff */
[----:B012---:R-:W-:Y:S05]  /*16230*/  WARPSYNC.COLLECTIVE R15, `(.L_x_13958) ;  /* 0x000000000f0c7348 */ /* 0x007fea0003c00000 */
[----:B------:R-:W-:Y:S02]  /*16240*/  ELECT P6, UR62, PT ;  /* 0x00000000003e782f */ /* 0x000fe400038c0000 */
[----:B------:R-:W-:Y:S01]  /*16250*/  MOV R14, UR62 ;  /* 0x0000003e000e7c02 */ /* 0x000fe20008000f00 */
[----:B012---:R-:W-:Y:S10]  /*16260*/  ENDCOLLECTIVE ;  /* 0x000000000000791b */ /* 0x007ff40003800000 */
.L_x_13958:
[----:B------:R-:W-:Y:S05]  /*16270*/  BSYNC B1 ;  /* 0x0000000000017941 */ /* 0x000fea0003800000 */
.L_x_13957:
[----:B------:R-:W-:Y:S05]  /*16280*/  BRA `(.L_x_13959) ;  /* 0xffffffdc00487947 */ /* 0x000fea000383ffff */
.L_x_13883:
[----:B0-----:R0:W3:Y:S02]  /*16290*/  SYNCS.PHASECHK.TRANS64.TRYWAIT P0, [R5+URZ], R4 ;  /* 0x00000004050075a7 */ /* 0x0010e4000800017f */
[----:B---3--:R-:W-:Y:S05]  /*162a0*/  @!P0 NANOSLEEP.SYNCS 0x989680 ;  /* 0x009896800000895d */ /* 0x008fea0003900000 */
[----:B------:R-:W3:Y:S02]  /*162b0*/  @!P0 SYNCS.PHASECHK.TRANS64 P0, [R5+URZ], R4 ;  /* 0x00000004050085a7 */ /* 0x000ee4000800007f */
[----:B---3--:R-:W-:Y:S05]  /*162c0*/  @!P0 BRA `(.L_x_13883) ;  /* 0xfffffffc00f08947 */ /* 0x008fea000383ffff */
[----:B------:R-:W-:Y:S05]  /*162d0*/  BRA `(.L_x_13960) ;  /* 0xffffffdc007c7947 */ /* 0x000fea000383ffff */
.L_x_13884:
[----:B---3--:R3:W4:Y:S02]  /*162e0*/  SYNCS.PHASECHK.TRANS64.TRYWAIT P0, [R3+URZ], R2 ;  /* 0x00000002030075a7 */ /* 0x008724000800017f */
[----:B----4-:R-:W-:Y:S05]  /*162f0*/  @!P0 NANOSLEEP.SYNCS 0x989680 ;  /* 0x009896800000895d */ /* 0x010fea0003900000 */
[----:B------:R-:W4:Y:S02]  /*16300*/  @!P0 SYNCS.PHASECHK.TRANS64 P0, [R3+URZ], R2 ;  /* 0x00000002030085a7 */ /* 0x000f24000800007f */
[----:B----4-:R-:W-:Y:S05]  /*16310*/  @!P0 BRA `(.L_x_13884) ;  /* 0xfffffffc00f08947 */ /* 0x010fea000383ffff */
[----:B------:R-:W-:Y:S05]  /*16320*/  BRA `(.L_x_13961) ;  /* 0xffffffdc00707947 */ /* 0x000fea000383ffff */
.L_x_13886:
[----:B----4-:R4:W0:Y:S02]  /*16330*/  SYNCS.PHASECHK.TRANS64.TRYWAIT P0, [R23+URZ], R4 ;  /* 0x00000004170075a7 */ /* 0x010824000800017f */
[----:B0-----:R-:W-:Y:S05]  /*16340*/  @!P0 NANOSLEEP.SYNCS 0x989680 ;  /* 0x009896800000895d */ /* 0x001fea0003900000 */
[----:B------:R-:W0:Y:S02]  /*16350*/  @!P0 SYNCS.PHASECHK.TRANS64 P0, [R23+URZ], R4 ;  /* 0x00000004170085a7 */ /* 0x000e24000800007f */
[----:B0-----:R-:W-:Y:S05]  /*16360*/  @!P0 BRA `(.L_x_13886) ;  /* 0xfffffffc00f08947 */ /* 0x001fea000383ffff */
[----:B------:R-:W-:Y:S05]  /*16370*/  BRA `(.L_x_13962) ;  /* 0xffffffdc00747947 */ /* 0x000fea000383ffff */
.L_x_13963:
        /* <DEDUP_REMOVED lines=16> */
.L_x_15336:


//--------------------- .text._ZN7cutlass13device_kernelIN5flash11enable_sm90INS1_16FlashAttnFwdSm90INS1_25CollectiveMainloopFwdSm90ILi2EN4cute5tupleIJNS5_1CILi1EEES8_S8_EEENS6_IJNS7_ILi192EEENS7_ILi128EEENS7_ILi64EEEEEELi64ENS_6half_tEfNS_4arch4Sm90ELb0ELb1ELb0ELb1ELb0ELb1ELb0ELb1ELb1ELb1ELb0ELb0EEENS1_21CollectiveEpilogueFwdINS6_IJSA_SC_SB_EEES9_SE_SG_Li384ELb1ELb1ELb0ELb0EEENS1_36VarlenDynamicPersistentTileSchedulerILi192ELi128ELi384ELi128ELb0ELb1ELb1ELb1ELb0ELb1EEEEEEEEEvNT_6ParamsE --------------------------
	.section	.text._ZN7cutlass13device_kernelIN5flash11enable_sm90INS1_16FlashAttnFwdSm90INS1_25CollectiveMainloopFwdSm90ILi2EN4cute5tupleIJNS5_1CILi1EEES8_S8_EEENS6_IJNS7_ILi192EEENS7_ILi128EEENS7_ILi64EEEEEELi64ENS_6half_tEfNS_4arch4Sm90ELb0ELb1ELb0ELb1ELb0ELb1ELb0ELb1ELb1ELb1ELb0ELb0EEENS1_21CollectiveEpilogueFwdINS6_IJSA_SC_SB_EEES9_SE_SG_Li384ELb1ELb1ELb0ELb0EEENS1_36VarlenDynamicPersistentTileSchedulerILi192ELi128ELi384ELi128ELb0ELb1ELb1ELb1ELb0ELb1EEEEEEEEEvNT_6ParamsE,"ax",@progbits
	.align	128
.text._ZN7cutlass13device_kernelIN5flash11enable_sm90INS1_16FlashAttnFwdSm90INS1_25CollectiveMainloopFwdSm90ILi2EN4cute5tupleIJNS5_1CILi1EEES8_S8_EEENS6_IJNS7_ILi192EEENS7_ILi128EEENS7_ILi64EEEEEELi64ENS_6half_tEfNS_4arch4Sm90ELb0ELb1ELb0ELb1ELb0ELb1ELb0ELb1ELb1ELb1ELb0ELb0EEENS1_21CollectiveEpilogueFwdINS6_IJSA_SC_SB_EEES9_SE_SG_Li384ELb1ELb1ELb0ELb0EEENS1_36VarlenDynamicPersistentTileSchedulerILi192ELi128ELi384ELi128ELb0ELb1ELb1ELb1ELb0ELb1EEEEEEEEEvNT_6ParamsE:
        .type           _ZN7cutlass13device_kernelIN5flash11enable_sm90INS1_16FlashAttnFwdSm90INS1_25CollectiveMainloopFwdSm90ILi2EN4cute5tupleIJNS5_1CILi1EEES8_S8_EEENS6_IJNS7_ILi192EEENS7_ILi128EEENS7_ILi64EEEEEELi64ENS_6half_tEfNS_4arch4Sm90ELb0ELb1ELb0ELb1ELb0ELb1ELb0ELb1ELb1ELb1ELb0ELb0EEENS1_21CollectiveEpilogueFwdINS6_IJSA_SC_SB_EEES9_SE_SG_Li384ELb1ELb1ELb0ELb0EEENS1_36VarlenDynamicPersistentTileSchedulerILi192ELi128ELi384ELi128ELb0ELb1ELb1ELb1ELb0ELb1EEEEEEEEEvNT_6ParamsE,@function
        .size           _ZN7cutlass13device_kernelIN5flash11enable_sm90INS1_16FlashAttnFwdSm90INS1_25CollectiveMainloopFwdSm90ILi2EN4cute5tupleIJNS5_1CILi1EEES8_S8_EEENS6_IJNS7_ILi192EEENS7_ILi128EEENS7_ILi64EEEEEELi64ENS_6half_tEfNS_4arch4Sm90ELb0ELb1ELb0ELb1ELb0ELb1ELb0ELb1ELb1ELb1ELb0ELb0EEENS1_21CollectiveEpilogueFwdINS6_IJSA_SC_SB_EEES9_SE_SG_Li384ELb1ELb1ELb0ELb0EEENS1_36VarlenDynamicPersistentTileSchedulerILi192ELi128ELi384ELi128ELb0ELb1ELb1ELb1ELb0ELb1EEEEEEEEEvNT_6ParamsE,(.L_x_15337 - _ZN7cutlass13device_kernelIN5flash11enable_sm90INS1_16FlashAttnFwdSm90INS1_25CollectiveMainloopFwdSm90ILi2EN4cute5tupleIJNS5_1CILi1EEES8_S8_EEENS6_IJNS7_ILi192EEENS7_ILi128EEENS7_ILi64EEEEEELi64ENS_6half_tEfNS_4arch4Sm90ELb0ELb1ELb0ELb1ELb0ELb1ELb0ELb1ELb1ELb1ELb0ELb0EEENS1_21CollectiveEpilogueFwdINS6_IJSA_SC_SB_EEES9_SE_SG_Li384ELb1ELb1ELb0ELb0EEENS1_36VarlenDynamicPersistentTileSchedulerILi192ELi128ELi384ELi128ELb0ELb1ELb1ELb1ELb0ELb1EEEEEEEEEvNT_6ParamsE)
        .other          _ZN7cutlass13device_kernelIN5flash11enable_sm90INS1_16FlashAttnFwdSm90INS1_25CollectiveMainloopFwdSm90ILi2EN4cute5tupleIJNS5_1CILi1EEES8_S8_EEENS6_IJNS7_ILi192EEENS7_ILi128EEENS7_ILi64EEEEEELi64ENS_6half_tEfNS_4arch4Sm90ELb0ELb1ELb0ELb1ELb0ELb1ELb0ELb1ELb1ELb1ELb0ELb0EEENS1_21CollectiveEpilogueFwdINS6_IJSA_SC_SB_EEES9_SE_SG_Li384ELb1ELb1ELb0ELb0EEENS1_36VarlenDynamicPersistentTileSchedulerILi192ELi128ELi384ELi128ELb0ELb1ELb1ELb1ELb0ELb1EEEEEEEEEvNT_6ParamsE,@"STO_CUDA_ENTRY STV_DEFAULT"
_ZN7cutlass13device_kernelIN5flash11enable_sm90INS1_16FlashAttnFwdSm90INS1_25CollectiveMainloopFwdSm90ILi2EN4cute5tupleIJNS5_1CILi1EEES8_S8_EEENS6_IJNS7_ILi192EEENS7_ILi128EEENS7_ILi64EEEEEELi64ENS_6half_tEfNS_4arch4Sm90ELb0ELb1ELb0ELb1ELb0ELb1ELb0ELb1ELb1ELb1ELb0ELb0EEENS1_21CollectiveEpilogueFwdINS6_IJSA_SC_SB_EEES9_SE_SG_Li384ELb1ELb1ELb0ELb0EEENS1_36VarlenDynamicPersistentTileSchedulerILi192ELi128ELi384ELi128ELb0ELb1ELb1ELb1ELb0ELb1EEEEEEEEEvNT_6ParamsE:
        /* <DEDUP_REMOVED lines=24> */
.L_x_13965:
[----:B------:R-:W-:Y:S05]  /*0180*/  BSYNC B0 ;  /* 0x0000000000007941 */ /* 0x000fea0003800000 */
.L_x_13964:
        /* <DEDUP_REMOVED lines=41> */
.L_x_13966:
        /* <DEDUP_REMOVED lines=22> */
.L_x_13967:
        /* <DEDUP_REMOVED lines=18> */
.L_x_13968:
        /* <DEDUP_REMOVED lines=22> */
.L_x_13969:
        /* <DEDUP_REMOVED lines=22> */
.L_x_13970:
        /* <DEDUP_REMOVED lines=8> */
.L_x_13973:
[----:B------:R-:W-:-:S08]  /*09e0*/  NOP ;  /* 0x0000000000007918 */ /* 0x000fd00000000000 */
[----:B------:R-:W0:Y:S02]  /*09f0*/  USETMAXREG.TRY_ALLOC.CTAPOOL UP0, 0xa0 ;  /* 0x000000a0000079c8 */ /* 0x000e240008000600 */
[----:B0-----:R-:W-:-:S13]  /*0a00*/  PLOP3.LUT P0, PT, PT, PT, UP0, 0x80, 0x0 ;  /* 0x000000000000781c */ /* 0x001fda0003f0f008 */
[----:B------:R-:W-:Y:S05]  /*0a10*/  @!P0 BRA `(.L_x_13973) ;  /* 0xfffffffc00f08947 */ /* 0x000fea000383ffff */
[----:B------:R-:W2:Y:S01]  /*0a20*/  LDL.LU R0, [R1] ;  /* 0x0000000001007983 */ /* 0x000ea20000300800 */
[----:B------:R-:W0:Y:S01]  /*0a30*/  S2R R2, SR_TID.X ;  /* 0x0000000000027919 */ /* 0x000e220000002100 */
        /* <DEDUP_REMOVED lines=17> */
[----:B------:R-:W0:Y:S01]  /*0b50*/  S2R R0, SR_TID.X ;  /* 0x0000000000007919 */ /* 0x000e220000002100 */
[----:B------:R-:W-:Y:S01]  /*0b60*/  CS2R R22, SRZ ;  /* 0x0000000000167805 */ /* 0x000fe2000001ff00 */
[----:B------:R-:W-:Y:S01]  /*0b70*/  IMAD.MOV.U32 R16, RZ, RZ, RZ ;  /* 0x000000ffff107224 */ /* 0x000fe200078e00ff */
[----:B------:R-:W-:Y:S01]  /*0b80*/  ULOP3.LUT UR37, UR36, 0x1, URZ, 0xfc, !UPT ;  /* 0x0000000124257892 */ /* 0x000fe2000f8efc3f */
[----:B0-----:R-:W-:-:S05]  /*0b90*/  VIADD R12, R0, 0xffffff80 ;  /* 0xffffff80000c7836 */ /* 0x001fca0000000000 */
[----:B------:R-:W-:-:S04]  /*0ba0*/  SHF.R.S32.HI R0, RZ, 0x1f, R12 ;  /* 0x0000001fff007819 */ /* 0x000fc8000001140c */
[CC--:B------:R-:W-:Y:S02]  /*0bb0*/  LEA.HI R3, R0.reuse, R12.reuse, RZ, 0x7 ;  /* 0x0000000c00037211 */ /* 0x0c0fe400078f38ff */
[-C--:B------:R-:W-:Y:S02]  /*0bc0*/  LEA.HI R5, R0, R12.reuse, RZ, 0x5 ;  /* 0x0000000c00057211 */ /* 0x080fe400078f28ff */
[----:B------:R-:W-:Y:S02]  /*0bd0*/  LOP3.LUT R4, R3, 0xffffff80, RZ, 0xc0, !PT ;  /* 0xffffff8003047812 */ /* 0x000fe400078ec0ff */
[----:B------:R-:W-:Y:S02]  /*0be0*/  SHF.R.S32.HI R13, RZ, 0x7, R3 ;  /* 0x00000007ff0d7819 */ /* 0x000fe40000011403 */
[----:B------:R-:W-:Y:S01]  /*0bf0*/  SHF.R.S32.HI R14, RZ, 0x5, R5 ;  /* 0x00000005ff0e7819 */ /* 0x000fe20000011405 */
[----:B------:R-:W-:Y:S01]  /*0c00*/  IMAD.IADD R11, R12, 0x1, -R4 ;  /* 0x000000010c0b7824 */ /* 0x000fe200078e0a04 */
[CC--:B------:R-:W-:Y:S01]  /*0c10*/  LEA.HI R4, R0.reuse, R12.reuse, RZ, 0x4 ;  /* 0x0000000c00047211 */ /* 0x0c0fe200078f20ff */
[----:B------:R-:W-:Y:S01]  /*0c20*/  IMAD.HI R5, R13, 0x55555556, RZ ;  /* 0x555555560d057827 */ /* 0x000fe200078e02ff */
[----:B------:R-:W-:-:S02]  /*0c30*/  LEA.HI R0, R0, R12, RZ, 0x2 ;  /* 0x0000000c00007211 */ /* 0x000fc400078f10ff */
[----:B------:R-:W-:Y:S02]  /*0c40*/  SHF.R.S32.HI R6, RZ, 0x1f, R11 ;  /* 0x0000001fff067819 */ /* 0x000fe4000001140b */
[----:B------:R-:W-:Y:S02]  /*0c50*/  SHF.R.S32.HI R7, RZ, 0x4, R4 ;  /* 0x00000004ff077819 */ /* 0x000fe40000011404 */
[----:B------:R-:W-:Y:S02]  /*0c60*/  LEA.HI R8, R6, R11, RZ, 0x2 ;  /* 0x0000000b06087211 */ /* 0x000fe400078f10ff */
[----:B------:R-:W-:Y:S02]  /*0c70*/  LOP3.LUT R3, R4, 0x3fffff0, RZ, 0xc0, !PT ;  /* 0x03fffff004037812 */ /* 0x000fe400078ec0ff */
[--C-:B------:R-:W-:Y:S02]  /*0c80*/  SHF.R.S32.HI R9, RZ, 0x2, R8.reuse ;  /* 0x00000002ff097819 */ /* 0x100fe40000011408 */
[----:B------:R-:W-:Y:S01]  /*0c90*/  SHF.R.S32.HI R10, RZ, 0x1f, R8 ;  /* 0x0000001fff0a7819 */ /* 0x000fe20000011408 */
[----:B------:R-:W-:Y:S01]  /*0ca0*/  IMAD.IADD R3, R12, 0x1, -R3 ;  /* 0x000000010c037824 */ /* 0x000fe200078e0a03 */
[----:B------:R-:W-:-:S02]  /*0cb0*/  LEA.HI R4, R4, R7, RZ, 0x1 ;  /* 0x0000000704047211 */ /* 0x000fc400078f08ff */
[----:B------:R-:W-:Y:S01]  /*0cc0*/  LEA.HI R10, R10, R9, RZ, 0x3 ;  /* 0x000000090a0a7211 */ /* 0x000fe200078f18ff */
[----:B------:R-:W-:Y:S01]  /*0cd0*/  IMAD R3, R14, 0x10, R3 ;  /* 0x000000100e037824 */ /* 0x000fe200078e0203 */
[----:B------:R-:W-:Y:S02]  /*0ce0*/  LEA.HI R6, R6, R11, RZ, 0x5 ;  /* 0x0000000b06067211 */ /* 0x000fe400078f28ff */
[----:B------:R-:W-:Y:S02]  /*0cf0*/  LOP3.LUT R10, R10, 0xfffffff8, RZ, 0xc0, !PT ;  /* 0xfffffff80a0a7812 */ /* 0x000fe400078ec0ff */
[----:B------:R-:W-:Y:S02]  /*0d00*/  LOP3.LUT R4, R4, 0x1ffffffe, RZ, 0xc0, !PT ;  /* 0x1ffffffe04047812 */ /* 0x000fe400078ec0ff */
[----:B------:R-:W-:Y:S01]  /*0d10*/  SHF.R.S32.HI R6, RZ, 0x5, R6 ;  /* 0x00000005ff067819 */ /* 0x000fe20000011406 */
[----:B------:R-:W-:Y:S01]  /*0d20*/  IMAD.IADD R9, R9, 0x1, -R10 ;  /* 0x0000000109097824 */ /* 0x000fe200078e0a0a */
[----:B------:R-:W-:Y:S01]  /*0d30*/  LEA.HI R5, R5, R5, RZ, 0x1 ;  /* 0x0000000505057211 */ /* 0x000fe200078f08ff */
[----:B------:R-:W-:Y:S01]  /*0d40*/  IMAD.IADD R4, R7, 0x1, -R4 ;  /* 0x0000000107047824 */ /* 0x000fe200078e0a04 */
[----:B------:R-:W-:Y:S01]  /*0d50*/  SHF.R.S32.HI R17, RZ, 0x2, R0 ;  /* 0x00000002ff117819 */ /* 0x000fe20000011400 */
[----:B------:R-:W-:Y:S01]  /*0d60*/  IMAD R6, R6, 0x10, R9 ;  /* 0x0000001006067824 */ /* 0x000fe200078e0209 */
[----:B------:R-:W-:Y:S01]  /*0d70*/  LOP3.LUT R8, R8, 0x7ffffffc, RZ, 0xc0, !PT ;  /* 0x7ffffffc08087812 */ /* 0x000fe200078ec0ff */
[----:B------:R-:W-:Y:S01]  /*0d80*/  IMAD R7, R3, 0x8, R4 ;  /* 0x0000000803077824 */ /* 0x000fe200078e0204 */
[----:B------:R-:W-:Y:S01]  /*0d90*/  SHF.R.S32.HI R4, RZ, 0x1f, R0 ;  /* 0x0000001fff047819 */ /* 0x000fe20000011400 */
[----:B------:R-:W-:Y:S01]  /*0da0*/  IMAD R5, R5, -0x3, R13 ;  /* 0xfffffffd05057824 */ /* 0x000fe200078e020d */
[----:B------:R-:W-:Y:S01]  /*0db0*/  LOP3.LUT R0, R0, 0xfffffffc, RZ, 0xc0, !PT ;  /* 0xfffffffc00007812 */ /* 0x000fe200078ec0ff */
[----:B------:R-:W-:Y:S01]  /*0dc0*/  VIADD R9, R17, 0x60 ;  /* 0x0000006011097836 */ /* 0x000fe20000000000 */
[----:B------:R-:W-:Y:S01]  /*0dd0*/  LEA.HI R4, R4, R17, RZ, 0x3 ;  /* 0x0000001104047211 */ /* 0x000fe200078f18ff */
[----:B------:R-:W-:-:S02]  /*0de0*/  IMAD R10, R5, 0x40, R6 ;  /* 0x00000040050a7824 */ /* 0x000fc400078e0206 */
[----:B------:R-:W-:Y:S01]  /*0df0*/  IMAD.IADD R6, R12, 0x1, -R0 ;  /* 0x000000010c067824 */ /* 0x000fe200078e0a00 */
[----:B------:R-:W-:Y:S01]  /*0e00*/  SHF.R.S32.HI R5, RZ, 0x1f, R9 ;  /* 0x0000001fff057819 */ /* 0x000fe20000011409 */
[----:B------:R-:W-:Y:S01]  /*0e10*/  IMAD.SHL.U32 R3, R9, 0x40, RZ ;  /* 0x0000004009037824 */ /* 0x000fe200078e00ff */
[----:B------:R-:W-:Y:S01]  /*0e20*/  LOP3.LUT R4, R4, 0xfffffff8, RZ, 0xc0, !PT ;  /* 0xfffffff804047812 */ /* 0x000fe200078ec0ff */
[----:B------:R-:W-:Y:S01]  /*0e30*/  STL [R1+0x50], R10 ;  /* 0x0000500a01007387 */ /* 0x000fe20000100800 */
[----:B------:R-:W-:Y:S01]  /*0e40*/  LEA.HI R5, R5, R9, RZ, 0x3 ;  /* 0x0000000905057211 */ /* 0x000fe200078f18ff */
[C---:B------:R-:W-:Y:S01]  /*0e50*/  IMAD.SHL.U32 R18, R6.reuse, 0x8, RZ ;  /* 0x0000000806127824 */ /* 0x040fe200078e00ff */
[----:B------:R-:W-:Y:S01]  /*0e60*/  SHF.R.S32.HI R0, RZ, 0x1f, R17 ;  /* 0x0000001fff007819 */ /* 0x000fe20000011411 */
[----:B------:R-:W-:Y:S01]  /*0e70*/  IMAD.IADD R4, R17, 0x1, -R4 ;  /* 0x0000000111047824 */ /* 0x000fe200078e0a04 */
[C---:B------:R-:W-:Y:S01]  /*0e80*/  LEA.HI R0, R6.reuse, R6, RZ, 0x1 ;  /* 0x0000000606007211 */ /* 0x040fe200078f08ff */
[----:B------:R-:W-:Y:S01]  /*0e90*/  IMAD.SHL.U32 R5, R5, 0x40, RZ ;  /* 0x0000004005057824 */ /* 0x000fe200078e00ff */
[----:B------:R-:W-:Y:S01]  /*0ea0*/  LOP3.LUT R3, R3, 0x1c0, RZ, 0xc0, !PT ;  /* 0x000001c003037812 */ /* 0x000fe200078ec0ff */
[----:B------:R-:W-:Y:S01]  /*0eb0*/  STL [R1+0x48], RZ ;  /* 0x000048ff01007387 */ /* 0x000fe20000100800 */
[----:B------:R-:W-:Y:S01]  /*0ec0*/  IMAD.SHL.U32 R152, R6, 0x4, RZ ;  /* 0x0000000406987824 */ /* 0x000fe200078e00ff */
[----:B------:R-:W-:-:S02]  /*0ed0*/  LOP3.LUT R0, R0, 0x1ffffffe, RZ, 0xc0, !PT ;  /* 0x1ffffffe00007812 */ /* 0x000fc400078ec0ff */
[----:B------:R-:W-:Y:S01]  /*0ee0*/  STL [R1+0x10], RZ ;  /* 0x000010ff01007387 */ /* 0x000fe20000100800 */
[----:B------:R-:W-:Y:S02]  /*0ef0*/  SHF.R.U32.HI R9, RZ, 0x3, R3 ;  /* 0x00000003ff097819 */ /* 0x000fe40000011603 */
[----:B------:R-:W-:Y:S01]  /*0f00*/  LOP3.LUT R3, R3, 0x38, R18, 0xf8, !PT ;  /* 0x0000003803037812 */ /* 0x000fe200078ef812 */
[----:B------:R0:W-:Y:S01]  /*0f10*/  STL [R1+0x38], R4 ;  /* 0x0000380401007387 */ /* 0x0001e20000100800 */
[----:B------:R-:W-:-:S04]  /*0f20*/  IMAD.IADD R0, R6, 0x1, -R0 ;  /* 0x0000000106007824 */ /* 0x000fc800078e0a00 */
[----:B------:R-:W-:Y:S01]  /*0f30*/  IMAD R0, R0, 0x8, R10 ;  /* 0x0000000800007824 */ /* 0x000fe200078e020a */
[----:B0-----:R-:W-:Y:S01]  /*0f40*/  LOP3.LUT R4, R5, 0xfffffe00, RZ, 0xc0, !PT ;  /* 0xfffffe0005047812 */ /* 0x001fe200078ec0ff */
[----:B------:R-:W-:-:S03]  /*0f50*/  VIADD R5, R152, 0x10 ;  /* 0x0000001098057836 */ /* 0x000fc60000000000 */
[----:B------:R-:W-:Y:S01]  /*0f60*/  LOP3.LUT R3, R4, R3, R9, 0xf6, !PT ;  /* 0x0000000304037212 */ /* 0x000fe200078ef609 */
[----:B------:R0:W-:Y:S04]  /*0f70*/  STL [R1+0x3c], R4 ;  /* 0x00003c0401007387 */ /* 0x0001e80000100800 */
[----:B------:R1:W-:Y:S01]  /*0f80*/  STL [R1+0x14], R5 ;  /* 0x0000140501007387 */ /* 0x0003e20000100800 */
[----:B------:R-:W-:Y:S02]  /*0f90*/  IMAD R3, R3, 0x2, R2 ;  /* 0x0000000203037824 */ /* 0x000fe400078e0202 */
[----:B0-----:R-:W-:Y:S02]  /*0fa0*/  IMAD.SHL.U32 R4, R7, 0x8, RZ ;  /* 0x0000000807047824 */ /* 0x001fe400078e00ff */
[----:B-1----:R-:W-:-:S05]  /*0fb0*/  IMAD.IADD R5, R11, 0x1, -R8 ;  /* 0x000000010b057824 */ /* 0x002fca00078e0a08 */
[----:B------:R0:W-:Y:S04]  /*0fc0*/  STL [R1+0xc], R5 ;  /* 0x00000c0501007387 */ /* 0x0001e80000100800 */
[----:B------:R0:W-:Y:S04]  /*0fd0*/  STL [R1+0x54], R4 ;  /* 0x0000540401007387 */ /* 0x0001e80000100800 */
[----:B------:R0:W-:Y:S04]  /*0fe0*/  STL [R1+0x28], R0 ;  /* 0x0000280001007387 */ /* 0x0001e80000100800 */
[----:B------:R0:W-:Y:S02]  /*0ff0*/  STL [R1+0x4c], R3 ;  /* 0x00004c0301007387 */ /* 0x0001e40000100800 */
.L_x_14166:
[----:B------:R-:W-:Y:S05]  /*1000*/  YIELD ;  /* 0x0000000000007946 */ /* 0x000fea0003800000 */
[----:B------:R-:W-:Y:S01]  /*1010*/  ULDC.64 UR4, c[0x0][0xa28] ;  /* 0x00028a0000047ab9 */ /* 0x000fe20000000a00 */
[----:B01-3-5:R-:W1:Y:S01]  /*1020*/  LDC.64 R6, c[0x0][0xa08] ;  /* 0x00028200ff067b82 */ /* 0x02be620000000a00 */
[----:B------:R-:W-:Y:S01]  /*1030*/  ISETP.NE.U32.AND P1, PT, RZ, UR4, PT ;  /* 0x00000004ff007c0c */ /* 0x000fe2000bf25070 */
[----:B0-----:R-:W-:Y:S02]  /*1040*/  IMAD.MOV.U32 R0, RZ, RZ, RZ ;  /* 0x000000ffff007224 */ /* 0x001fe400078e00ff */
[----:B--2---:R-:W-:Y:S01]  /*1050*/  IMAD.MOV.U32 R30, RZ, RZ, RZ ;  /* 0x000000ffff1e7224 */ /* 0x004fe200078e00ff */
[----:B------:R-:W-:Y:S01]  /*1060*/  ISETP.NE.AND.EX P1, PT, RZ, UR5, PT, P1 ;  /* 0x00000005ff007c0c */ /* 0x000fe2000bf25310 */
[----:B------:R-:W-:-:S02]  /*1070*/  ULDC.64 UR4, c[0x0][0xa18] ;  /* 0x0002860000047ab9 */ /* 0x000fc40000000a00 */
[----:B------:R-:W-:-:S04]  /*1080*/  ISETP.NE.U32.AND P2, PT, RZ, UR4, PT ;  /* 0x00000004ff007c0c */ /* 0x000fc8000bf45070 */
[----:B------:R-:W-:Y:S01]  /*1090*/  ISETP.NE.AND.EX P2, PT, RZ, UR5, PT, P2 ;  /* 0x00000005ff007c0c */ /* 0x000fe2000bf45320 */
[----:B------:R-:W-:Y:S02]  /*10a0*/  ULDC.64 UR4, c[0x0][0xa08] ;  /* 0x0002820000047ab9 */ /* 0x000fe40000000a00 */
[----:B------:R-:W-:-:S03]  /*10b0*/  ISETP.NE.U32.AND P0, PT, RZ, UR4, PT ;  /* 0x00000004ff007c0c */ /* 0x000fc6000bf05070 */
[----:B------:R-:W0:Y:S01]  /*10c0*/  @P1 LDC.64 R4, c[0x0][0xa28] ;  /* 0x00028a00ff041b82 */ /* 0x000e220000000a00 */
[----:B-1----:R-:W-:-:S07]  /*10d0*/  IMAD.WIDE R10, R35, 0x4, R6 ;  /* 0x00000004230a7825 */ /* 0x002fce00078e0206 */
[----:B------:R-:W1:Y:S01]  /*10e0*/  @P2 LDC.64 R8, c[0x0][0xa18] ;  /* 0x00028600ff082b82 */ /* 0x000e620000000a00 */
[----:B------:R-:W-:Y:S01]  /*10f0*/  ULDC UR4, c[0x0][0x288] ;  /* 0x0000a20000047ab9 */ /* 0x000fe20000000800 */
[----:B------:R-:W-:Y:S01]  /*1100*/  ISETP.NE.AND.EX P0, PT, RZ, UR5, PT, P0 ;  /* 0x00000005ff007c0c */ /* 0x000fe2000bf05300 */
[----:B------:R-:W-:Y:S01]  /*1110*/  IMAD.U32 R3, RZ, RZ, UR4 ;  /* 0x00000004ff037e24 */ /* 0x000fe2000f8e00ff */
[----:B------:R-:W-:-:S11]  /*1120*/  ULDC.64 UR4, c[0x0][0x418] ;  /* 0x0001060000047ab9 */ /* 0x000fd60000000a00 */
[----:B------:R2:W5:Y:S01]  /*1130*/  @P0 LDG.E R30, desc[UR38][R10.64] ;  /* 0x000000260a1e0981 */ /* 0x000562000c1e1900 */
[----:B0-----:R-:W-:-:S05]  /*1140*/  @P1 IMAD.WIDE R4, R35, 0x4, R4 ;  /* 0x0000000423041825 */ /* 0x001fca00078e0204 */
[----:B------:R2:W5:Y:S01]  /*1150*/  @P1 LDG.E R0, desc[UR38][R4.64] ;  /* 0x0000002604001981 */ /* 0x000562000c1e1900 */
[----:B-1----:R-:W-:-:S05]  /*1160*/  @P2 IMAD.WIDE R6, R35, 0x4, R8 ;  /* 0x0000000423062825 */ /* 0x002fca00078e0208 */
[----:B------:R-:W3:Y:S01]  /*1170*/  @P2 LDG.E R3, desc[UR38][R6.64] ;  /* 0x0000002606032981 */ /* 0x000ee2000c1e1900 */
        /* <DEDUP_REMOVED lines=9> */
[----:B---3--:R2:W-:Y:S01]  /*1210*/  STL [R1+0x4], R3 ;  /* 0x0000040301007387 */ /* 0x0085e20000100800 */
[----:B------:R-:W-:Y:S01]  /*1220*/  IMAD.MOV.U32 R14, RZ, RZ, R3 ;  /* 0x000000ffff0e7224 */ /* 0x000fe200078e0003 */
[----:B------:R-:W-:Y:S06]  /*1230*/  @P2 BRA `(.L_x_13975) ;  /* 0x0000000000282947 */ /* 0x000fec0003800000 */
[----:B------:R-:W-:Y:S02]  /*1240*/  ULDC.64 UR4, c[0x0][0xa00] ;  /* 0x0002800000047ab9 */ /* 0x000fe40000000a00 */
[----:B------:R-:W-:-:S04]  /*1250*/  ISETP.NE.U32.AND P1, PT, RZ, UR4, PT ;  /* 0x00000004ff007c0c */ /* 0x000fc8000bf25070 */
[----:B------:R-:W-:-:S13]  /*1260*/  ISETP.NE.AND.EX P1, PT, RZ, UR5, PT, P1 ;  /* 0x00000005ff007c0c */ /* 0x000fda000bf25310 */
[----:B------:R-:W-:Y:S05]  /*1270*/  @!P1 BRA `(.L_x_13975) ;  /* 0x0000000000189947 */ /* 0x000fea0003800000 */
[----:B--2---:R-:W0:Y:S02]  /*1280*/  LDC.64 R4, c[0x0][0xa00] ;  /* 0x00028000ff047b82 */ /* 0x004e240000000a00 */
[----:B0-----:R-:W-:-:S05]  /*1290*/  IMAD.WIDE R4, R35, 0x4, R4 ;  /* 0x0000000423047825 */ /* 0x001fca00078e0204 */
[----:B------:R-:W2:Y:S04]  /*12a0*/  LDG.E R3, desc[UR38][R4.64] ;  /* 0x0000002604037981 */ /* 0x000ea8000c1e1900 */
[----:B------:R-:W2:Y:S02]  /*12b0*/  LDG.E R6, desc[UR38][R4.64+0x4] ;  /* 0x0000042604067981 */ /* 0x000ea4000c1e1900 */
[----:B--2---:R-:W-:-:S05]  /*12c0*/  IMAD.IADD R14, R6, 0x1, -R3 ;  /* 0x00000001060e7824 */ /* 0x004fca00078e0a03 */
[----:B------:R0:W-:Y:S02]  /*12d0*/  STL [R1+0x4], R14 ;  /* 0x0000040e01007387 */ /* 0x0001e40000100800 */
.L_x_13975:
[----:B------:R-:W-:Y:S01]  /*12e0*/  ULDC.64 UR4, c[0x0][0xa20] ;  /* 0x0002880000047ab9 */ /* 0x000fe20000000a00 */
[----:B------:R1:W-:Y:S01]  /*12f0*/  STL [R1+0x40], R34 ;  /* 0x0000402201007387 */ /* 0x0003e20000100800 */
[----:B------:R-:W-:-:S03]  /*1300*/  ISETP.NE.U32.AND P1, PT, RZ, UR4, PT ;  /* 0x00000004ff007c0c */ /* 0x000fc6000bf25070 */
[----:B------:R1:W-:Y:S01]  /*1310*/  STL [R1+0x44], R35 ;  /* 0x0000442301007387 */ /* 0x0003e20000100800 */
[----:B------:R-:W-:-:S13]  /*1320*/  ISETP.NE.AND.EX P1, PT, RZ, UR5, PT, P1 ;  /* 0x00000005ff007c0c */ /* 0x000fda000bf25310 */
[----:B-1----:R-:W-:Y:S05]  /*1330*/  @!P1 BRA `(.L_x_13976) ;  /* 0x0000000000109947 */ /* 0x002fea0003800000 */
[----:B--2---:R-:W1:Y:S02]  /*1340*/  LDC.64 R4, c[0x0][0xa20] ;  /* 0x00028800ff047b82 */ /* 0x004e640000000a00 */
[----:B-1----:R-:W-:-:S05]  /*1350*/  IMAD.WIDE R4, R35, 0x4, R4 ;  /* 0x0000000423047825 */ /* 0x002fca00078e0204 */
[----:B------:R1:W5:Y:S01]  /*1360*/  LDG.E R31, desc[UR38][R4.64] ;  /* 0x00000026041f7981 */ /* 0x000362000c1e1900 */
[----:B------:R-:W-:Y:S05]  /*1370*/  BRA `(.L_x_13977) ;  /* 0x0000000000107947 */ /* 0x000fea0003800000 */
.L_x_13976:
[----:B------:R-:W-:Y:S05]  /*1380*/  @!P0 BRA `(.L_x_13977) ;  /* 0x00000000000c8947 */ /* 0x000fea0003800000 */
[----:B--2---:R-:W2:Y:S04]  /*1390*/  LDG.E R4, desc[UR38][R10.64] ;  /* 0x000000260a047981 */ /* 0x004ea8000c1e1900 */
[----:B------:R-:W2:Y:S02]  /*13a0*/  LDG.E R31, desc[UR38][R10.64+0x4] ;  /* 0x000004260a1f7981 */ /* 0x000ea4000c1e1900 */
[----:B--2---:R-:W-:-:S07]  /*13b0*/  IMAD.IADD R31, R31, 0x1, -R4 ;  /* 0x000000011f1f7824 */ /* 0x004fce00078e0a04 */
.L_x_13977:
[----:B------:R-:W-:Y:S01]  /*13c0*/  ULDC.64 UR4, c[0x0][0xa10] ;  /* 0x0002840000047ab9 */ /* 0x000fe20000000a00 */
[----:B------:R-:W3:Y:S01]  /*13d0*/  LDC R9, c[0x0][0x448] ;  /* 0x00011200ff097b82 */ /* 0x000ee20000000800 */
[----:B------:R-:W-:-:S04]  /*13e0*/  ISETP.NE.U32.AND P0, PT, RZ, UR4, PT ;  /* 0x00000004ff007c0c */ /* 0x000fc8000bf05070 */
[----:B------:R-:W-:Y:S01]  /*13f0*/  ISETP.NE.AND.EX P0, PT, RZ, UR5, PT, P0 ;  /* 0x00000005ff007c0c */ /* 0x000fe2000bf05300 */
[----:B------:R-:W-:Y:S02]  /*1400*/  ULDC.64 UR4, c[0x0][0xa30] ;  /* 0x00028c0000047ab9 */ /* 0x000fe40000000a00 */
[----:B------:R-:W-:Y:S01]  /*1410*/  ISETP.NE.U32.AND P1, PT, RZ, UR4, PT ;  /* 0x00000004ff007c0c */ /* 0x000fe2000bf25070 */
[----:B-----5:R-:W-:Y:S01]  /*1420*/  IMAD.MOV.U32 R24, RZ, RZ, R31 ;  /* 0x000000ffff187224 */ /* 0x020fe200078e001f */
[----:B------:R-:W4:Y:S02]  /*1430*/  LDC.64 R12, c[0x0][0x9e0] ;  /* 0x00027800ff0c7b82 */ /* 0x000f240000000a00 */
[----:B------:R-:W-:-:S06]  /*1440*/  ISETP.NE.AND.EX P1, PT, RZ, UR5, PT, P1 ;  /* 0x00000005ff007c0c */ /* 0x000fcc000bf25310 */
[----:B-12---:R-:W1:Y:S08]  /*1450*/  @P0 LDC.64 R4, c[0x0][0xa10] ;  /* 0x00028400ff040b82 */ /* 0x006e700000000a00 */
[----:B------:R-:W2:Y:S01]  /*1460*/  @P1 LDC.64 R6, c[0x0][0xa30] ;  /* 0x00028c00ff061b82 */ /* 0x000ea20000000a00 */
[----:B-1----:R-:W-:-:S05]  /*1470*/  @P0 IMAD.WIDE R4, R35, 0x4, R4 ;  /* 0x0000000423040825 */ /* 0x002fca00078e0204 */
[----:B------:R-:W4:Y:S04]  /*1480*/  @P0 LDG.E R3, desc[UR38][R4.64] ;  /* 0x0000002604030981 */ /* 0x000f28000c1e1900 */
[----:B------:R-:W4:Y:S01]  /*1490*/  @P0 LDG.E R8, desc[UR38][R4.64+0x4] ;  /* 0x0000042604080981 */ /* 0x000f22000c1e1900 */
[----:B--2---:R-:W-:-:S05]  /*14a0*/  @P1 IMAD.WIDE R6, R35, 0x4, R6 ;  /* 0x0000000423061825 */ /* 0x004fca00078e0206 */
[----:B------:R1:W5:Y:S01]  /*14b0*/  @P1 LDG.E R24, desc[UR38][R6.64] ;  /* 0x0000002606181981 */ /* 0x000362000c1e1900 */
[----:B---3--:R-:W-:Y:S01]  /*14c0*/  ISETP.NE.AND P1, PT, R9, 0x1, PT ;  /* 0x000000010900780c */ /* 0x008fe20003f25270 */
[----:B------:R-:W-:Y:S01]  /*14d0*/  IMAD R15, R33, 0xc0, RZ ;  /* 0x000000c0210f7824 */ /* 0x000fe200078e02ff */
[----:B----4-:R-:W-:-:S04]  /*14e0*/  ISETP.GE.AND P2, PT, R13, 0x1, PT ;  /* 0x000000010d00780c */ /* 0x010fc80003f46270 */
[----:B------:R2:W-:Y:S07]  /*14f0*/  STL [R1+0x18], R15 ;  /* 0x0000180f01007387 */ /* 0x0005ee0000100800 */
[----:B------:R-:W3:Y:S08]  /*1500*/  @P1 LDC R9, c[0x0][0x44c] ;  /* 0x00011300ff091b82 */ /* 0x000ef00000000800 */
[----:B------:R-:W4:Y:S01]  /*1510*/  @P1 LDC R10, c[0x0][0x450] ;  /* 0x00011400ff0a1b82 */ /* 0x000f220000000800 */
[----:B------:R-:W-:-:S02]  /*1520*/  @P0 IMAD.IADD R29, R8, 0x1, -R3 ;  /* 0x00000001081d0824 */ /* 0x000fc400078e0a03 */
[----:B------:R-:W-:Y:S02]  /*1530*/  IMAD.IADD R8, R31, 0x1, -R0 ;  /* 0x000000011f087824 */ /* 0x000fe400078e0a00 */
[----:B------:R-:W-:Y:S02]  /*1540*/  VIADD R0, R15, 0xbf ;  /* 0x000000bf0f007836 */ /* 0x000fe40000000000 */
[----:B------:R-:W-:Y:S02]  /*1550*/  IMAD.IADD R11, R8, 0x1, R29 ;  /* 0x00000001080b7824 */ /* 0x000fe400078e021d */
[----:B---3--:R-:W-:-:S03]  /*1560*/  @P1 IMAD.HI.U32 R3, R0, R9, RZ ;  /* 0x0000000900031227 */ /* 0x008fc600078e00ff */
[----:B------:R2:W-:Y:S01]  /*1570*/  STL [R1+0x8], R11 ;  /* 0x0000080b01007387 */ /* 0x0005e20000100800 */
[----:B------:R-:W-:Y:S01]  /*1580*/  IMAD.MOV.U32 R5, RZ, RZ, R0 ;  /* 0x000000ffff057224 */ /* 0x000fe200078e0000 */
[----:B----4-:R-:W-:Y:S01]  /*1590*/  @P1 SHF.R.U32.HI R5, RZ, R10, R3 ;  /* 0x0000000aff051219 */ /* 0x010fe20000011603 */
[C---:B------:R-:W-:Y:S01]  /*15a0*/  VIADD R0, R11.reuse, 0x7f ;  /* 0x0000007f0b007836 */ /* 0x040fe20000000000 */
[----:B------:R-:W-:-:S04]  /*15b0*/  IADD3 R28, R11, 0x1, -R14 ;  /* 0x000000010b1c7810 */ /* 0x000fc80007ffe80e */
[----:B------:R-:W-:Y:S01]  /*15c0*/  SHF.R.S32.HI R3, RZ, 0x1f, R0 ;  /* 0x0000001fff037819 */ /* 0x000fe20000011400 */
[----:B-1----:R-:W-:-:S03]  /*15d0*/  IMAD.IADD R7, R28, 0x1, R5 ;  /* 0x000000011c077824 */ /* 0x002fc600078e0205 */
[----:B------:R-:W-:Y:S01]  /*15e0*/  LEA.HI R3, R3, R0, RZ, 0x7 ;  /* 0x0000000003037211 */ /* 0x000fe200078f38ff */
[----:B------:R-:W-:-:S03]  /*15f0*/  IMAD.IADD R0, R7, 0x1, R12 ;  /* 0x0000000107007824 */ /* 0x000fc600078e020c */
[----:B------:R-:W-:Y:S01]  /*1600*/  SHF.R.S32.HI R92, RZ, 0x7, R3 ;  /* 0x00000007ff5c7819 */ /* 0x000fe20000011403 */
[----:B--2---:R-:W-:Y:S06]  /*1610*/  @!P2 BRA `(.L_x_13978) ;  /* 0x000000000048a947 */ /* 0x004fec0003800000 */
        /* <DEDUP_REMOVED lines=11> */
.L_x_13980:
[----:B------:R-:W-:-:S13]  /*16d0*/  ISETP.NE.AND P0, PT, R13, 0x1, PT ;  /* 0x000000010d00780c */ /* 0x000fda0003f05270 */
[----:B------:R-:W1:Y:S02]  /*16e0*/  @P0 LDC.64 R4, c[0x0][0x9e8] ;  /* 0x00027a00ff040b82 */ /* 0x000e640000000a00 */
[----:B-1----:R-:W-:-:S05]  /*16f0*/  @P0 IMAD.HI.U32 R4, R3, R4, RZ ;  /* 0x0000000403040227 */ /* 0x002fca00078e00ff */
[----:B------:R-:W-:-:S07]  /*1700*/  @P0 SHF.R.U32.HI R3, RZ, R5, R4 ;  /* 0x00000005ff030219 */ /* 0x000fce0000011604 */
.L_x_13981:
[----:B------:R-:W-:Y:S05]  /*1710*/  BSYNC B0 ;  /* 0x0000000000007941 */ /* 0x000fea0003800000 */
.L_x_13979:
[----:B------:R-:W-:-:S05]  /*1720*/  IMAD R3, R3, R13, R13 ;  /* 0x0000000d03037224 */ /* 0x000fca00078e020d */
[----:B------:R-:W-:-:S07]  /*1730*/  VIMNMX R0, R0, R3, PT ;  /* 0x0000000300007248 */ /* 0x000fce0003fe0100 */
.L_x_13978:
        /* <DEDUP_REMOVED lines=20> */
.L_x_13984:
[----:B------:R-:W-:-:S13]  /*1880*/  ISETP.NE.AND P0, PT, R13, 0x1, PT ;  /* 0x000000010d00780c */ /* 0x000fda0003f05270 */
[----:B------:R-:W1:Y:S02]  /*1890*/  @P0 LDC.64 R6, c[0x0][0x9e8] ;  /* 0x00027a00ff060b82 */ /* 0x000e640000000a00 */
[----:B-1----:R-:W-:-:S05]  /*18a0*/  @P0 IMAD.HI.U32 R6, R3, R6, RZ ;  /* 0x0000000603060227 */ /* 0x002fca00078e00ff */
[----:B------:R-:W-:-:S07]  /*18b0*/  @P0 SHF.R.U32.HI R3, RZ, R7, R6 ;  /* 0x00000007ff030219 */ /* 0x000fce0000011606 */
.L_x_13985:
[----:B------:R-:W-:Y:S05]  /*18c0*/  BSYNC B0 ;  /* 0x0000000000007941 */ /* 0x000fea0003800000 */
.L_x_13983:
[----:B------:R-:W-:-:S05]  /*18d0*/  IMAD R3, R3, R13, RZ ;  /* 0x0000000d03037224 */ /* 0x000fca00078e02ff */
[----:B------:R-:W-:-:S07]  /*18e0*/  VIMNMX R4, R4, R3, !PT ;  /* 0x0000000304047248 */ /* 0x000fce0007fe0100 */
.L_x_13982:
        /* <DEDUP_REMOVED lines=31> */
[----:B0-----:R0:W1:Y:S01]  /*1ae0*/  LDC.64 R14, c[0x4][R0] ;  /* 0x01000000000e7b82 */ /* 0x0010620000000a00 */
        /* <DEDUP_REMOVED lines=11> */
.L_x_13988:
[----:B------:R-:W-:Y:S05]  /*1ba0*/  BSYNC B6 ;  /* 0x0000000000067941 */ /* 0x000fea0003800000 */
.L_x_13987:
        /* <DEDUP_REMOVED lines=20> */
.L_x_13990:
[----:B------:R-:W-:Y:S05]  /*1cf0*/  BSYNC B6 ;  /* 0x0000000000067941 */ /* 0x000fea0003800000 */
.L_x_13989:
[----:B------:R-:W-:Y:S01]  /*1d00*/  ULDC.64 UR4, c[0x0][0x9f8] ;  /* 0x00027e0000047ab9 */ /* 0x000fe20000000a00 */
[----:B------:R-:W2:Y:S01]  /*1d10*/  LDL R38, [R1+0x38] ;  /* 0x0000380001267983 */ /* 0x000ea20000100800 */
[----:B------:R-:W-:Y:S01]  /*1d20*/  ISETP.NE.U32.AND P0, PT, RZ, UR4, PT ;  /* 0x00000004ff007c0c */ /* 0x000fe2000bf05070 */
[----:B------:R-:W1:Y:S01]  /*1d30*/  LDC.64 R74, c[0x0][0x300] ;  /* 0x0000c000ff4a7b82 */ /* 0x000e620000000a00 */
[----:B0-----:R-:W-:Y:S01]  /*1d40*/  IMAD.IADD R14, R30, 0x1, R31 ;  /* 0x000000011e0e7824 */ /* 0x001fe200078e021f */
[----:B------:R-:W3:Y:S01]  /*1d50*/  LDL.LU R43, [R1] ;  /* 0x00000000012b7983 */ /* 0x000ee20000300800 */
[----:B------:R-:W-:Y:S01]  /*1d60*/  ISETP.NE.AND.EX P0, PT, RZ, UR5, PT, P0 ;  /* 0x00000005ff007c0c */ /* 0x000fe2000bf05300 */
[----:B------:R-:W-:Y:S01]  /*1d70*/  ULDC.64 UR6, c[0x0][0xa08] ;  /* 0x0002820000067ab9 */ /* 0x000fe20000000a00 */
[----:B------:R-:W-:Y:S01]  /*1d80*/  SHF.R.S32.HI R11, RZ, 0x1f, R34 ;  /* 0x0000001fff0b7819 */ /* 0x000fe20000011422 */
[----:B------:R-:W4:Y:S01]  /*1d90*/  LDL R36, [R1+0x3c] ;  /* 0x00003c0001247983 */ /* 0x000f220000100800 */
[----:B------:R-:W0:Y:S01]  /*1da0*/  S2R R42, SR_TID.X ;  /* 0x00000000002a7919 */ /* 0x000e220000002100 */
[----:B------:R-:W-:Y:S01]  /*1db0*/  SHF.R.S32.HI R41, RZ, 0x1f, R14 ;  /* 0x0000001fff297819 */ /* 0x000fe2000001140e */
[----:B------:R-:W-:Y:S01]  /*1dc0*/  ULDC.64 UR4, c[0x0][0x308] ;  /* 0x0000c20000047ab9 */ /* 0x000fe20000000a00 */
[----:B------:R-:W0:Y:S08]  /*1dd0*/  LDC R39, c[0x0][0x3f4] ;  /* 0x0000fd00ff277b82 */ /* 0x000e300000000800 */
[----:B------:R-:W1:Y:S08]  /*1de0*/  @P0 LDC.64 R4, c[0x0][0x9f8] ;  /* 0x00027e00ff040b82 */ /* 0x000e700000000a00 */
[----:B------:R-:W3:Y:S01]  /*1df0*/  LDC.64 R72, c[0x0][0x3f8] ;  /* 0x0000fe00ff487b82 */ /* 0x000ee20000000a00 */
[----:B-1----:R-:W-:-:S05]  /*1e00*/  @P0 IMAD.WIDE R4, R35, 0x4, R4 ;  /* 0x0000000423040825 */ /* 0x002fca00078e0204 */
[----:B------:R1:W4:Y:S01]  /*1e10*/  @P0 LDG.E R35, desc[UR38][R4.64] ;  /* 0x0000002604230981 */ /* 0x000322000c1e1900 */
[-C--:B------:R-:W-:Y:S01]  /*1e20*/  IMAD R0, R41, R74.reuse, RZ ;  /* 0x0000004a29007224 */ /* 0x080fe200078e02ff */
[----:B------:R-:W-:Y:S01]  /*1e30*/  ISETP.NE.U32.AND P0, PT, RZ, UR6, PT ;  /* 0x00000006ff007c0c */ /* 0x000fe2000bf05070 */
[C---:B------:R-:W-:Y:S01]  /*1e40*/  IMAD.WIDE.U32 R6, R14.reuse, R74, RZ ;  /* 0x0000004a0e067225 */ /* 0x040fe200078e00ff */
[----:B0-----:R-:W-:Y:S02]  /*1e50*/  SHF.R.U32.HI R40, RZ, 0x7, R42 ;  /* 0x00000007ff287819 */ /* 0x001fe4000001162a */
[----:B------:R-:W-:Y:S01]  /*1e60*/  ISETP.NE.AND.EX P0, PT, RZ, UR7, PT, P0 ;  /* 0x00000007ff007c0c */ /* 0x000fe2000bf05300 */
[----:B------:R-:W-:Y:S01]  /*1e70*/  IMAD R3, R14, R75, R0 ;  /* 0x0000004b0e037224 */ /* 0x000fe200078e0200 */
[C---:B------:R-:W-:Y:S01]  /*1e80*/  ISETP.NE.AND P6, PT, R40.reuse, 0x1, PT ;  /* 0x000000012800780c */ /* 0x040fe20003fc5270 */
[----:B------:R-:W-:Y:S01]  /*1e90*/  VIADD R65, R40, 0x8 ;  /* 0x0000000828417836 */ /* 0x000fe20000000000 */
[----:B------:R-:W-:Y:S01]  /*1ea0*/  SHF.R.S32.HI R19, RZ, 0x1f, R18 ;  /* 0x0000001fff137819 */ /* 0x000fe20000011412 */
[----:B------:R-:W-:Y:S01]  /*1eb0*/  IMAD.IADD R7, R7, 0x1, R3 ;  /* 0x0000000107077824 */ /* 0x000fe200078e0203 */
[----:B------:R-:W-:Y:S01]  /*1ec0*/  SHF.R.S32.HI R32, RZ, 0x1f, R17 ;  /* 0x0000001fff207819 */ /* 0x000fe20000011411 */
[----:B------:R-:W-:Y:S01]  /*1ed0*/  IMAD R3, R11, UR4, RZ ;  /* 0x000000040b037c24 */ /* 0x000fe2000f8e02ff */
[----:B------:R-:W-:Y:S01]  /*1ee0*/  SHF.R.S32.HI R153, RZ, 0x1f, R152 ;  /* 0x0000001fff997819 */ /* 0x000fe20000011498 */
[----:B-1----:R-:W-:-:S04]  /*1ef0*/  IMAD.WIDE.U32 R4, R34, UR4, R6 ;  /* 0x0000000422047c25 */ /* 0x002fc8000f8e0006 */
[----:B------:R-:W-:Y:S01]  /*1f00*/  IMAD R3, R34, UR5, R3 ;  /* 0x0000000522037c24 */ /* 0x000fe2000f8e0203 */
[----:B------:R-:W-:Y:S01]  /*1f10*/  ULDC.64 UR4, c[0x0][0x310] ;  /* 0x0000c40000047ab9 */ /* 0x000fe20000000a00 */
[----:B------:R-:W-:-:S04]  /*1f20*/  IMAD.WIDE.U32 R6, R17, R74, R18 ;  /* 0x0000004a11067225 */ /* 0x000fc800078e0012 */
[----:B------:R-:W-:Y:S02]  /*1f30*/  IMAD.IADD R5, R5, 0x1, R3 ;  /* 0x0000000105057824 */ /* 0x000fe400078e0203 */
[----:B------:R-:W-:Y:S02]  /*1f40*/  VIADD R40, R17, 0x60 ;  /* 0x0000006011287836 */ /* 0x000fe40000000000 */
[----:B------:R-:W-:Y:S02]  /*1f50*/  VIADD R42, R42, 0xffffff80 ;  /* 0xffffff802a2a7836 */ /* 0x000fe40000000000 */
[----:B------:R-:W-:Y:S02]  /*1f60*/  IMAD.SHL.U32 R40, R40, 0x40, RZ ;  /* 0x0000004028287824 */ /* 0x000fe400078e00ff */
[----:B------:R-:W-:Y:S02]  /*1f70*/  VIADD R67, R18, 0x20 ;  /* 0x0000002012437836 */ /* 0x000fe40000000000 */
[----:B------:R-:W-:Y:S01]  /*1f80*/  IMAD.SHL.U32 R64, R39, 0x2, RZ ;  /* 0x0000000227407824 */ /* 0x000fe200078e00ff */
[----:B------:R-:W-:-:S02]  /*1f90*/  LOP3.LUT R40, R40, 0x1c0, RZ, 0xc0, !PT ;  /* 0x000001c028287812 */ /* 0x000fc400078ec0ff */
[C---:B--2---:R-:W-:Y:S01]  /*1fa0*/  LOP3.LUT P1, RZ, R38.reuse, 0x4, RZ, 0xc0, !PT ;  /* 0x0000000426ff7812 */ /* 0x044fe2000782c0ff */
[----:B------:R-:W-:Y:S02]  /*1fb0*/  IMAD.SHL.U32 R71, R38, 0x40, RZ ;  /* 0x0000004026477824 */ /* 0x000fe400078e00ff */
[----:B------:R-:W-:Y:S01]  /*1fc0*/  VIADD R38, R17, 0x60 ;  /* 0x0000006011267836 */ /* 0x000fe20000000000 */
[----:B---3--:R-:W-:Y:S02]  /*1fd0*/  LOP3.LUT R43, R43, 0xfffffffb, RZ, 0xc0, !PT ;  /* 0xfffffffb2b2b7812 */ /* 0x008fe400078ec0ff */
[----:B------:R-:W-:Y:S02]  /*1fe0*/  LOP3.LUT R71, R71, 0x1c0, RZ, 0xc0, !PT ;  /* 0x000001c047477812 */ /* 0x000fe400078ec0ff */
[----:B------:R-:W-:Y:S02]  /*1ff0*/  SHF.R.S32.HI R66, RZ, 0x1f, R38 ;  /* 0x0000001fff427819 */ /* 0x000fe40000011426 */
[----:B------:R-:W-:-:S02]  /*2000*/  SHF.R.S32.HI R38, RZ, 0x1f, R42 ;  /* 0x0000001fff267819 */ /* 0x000fc4000001142a */
[----:B------:R-:W-:Y:S02]  /*2010*/  SHF.R.U32.HI R68, RZ, 0x3, R71 ;  /* 0x00000003ff447819 */ /* 0x000fe40000011647 */
[----:B------:R-:W-:Y:S02]  /*2020*/  @P1 LOP3.LUT R43, R43, 0x4, RZ, 0xfc, !PT ;  /* 0x000000042b2b1812 */ /* 0x000fe400078efcff */
[----:B------:R-:W-:-:S03]  /*2030*/  LEA.HI R38, R38, R42, RZ, 0x5 ;  /* 0x0000002a26267211 */ /* 0x000fc600078f28ff */
[----:B------:R0:W-:Y:S01]  /*2040*/  STL [R1], R43 ;  /* 0x0000002b01007387 */ /* 0x0001e20000100800 */
[----:B------:R-:W-:Y:S02]  /*2050*/  SHF.R.S32.HI R38, RZ, 0x5, R38 ;  /* 0x00000005ff267819 */ /* 0x000fe40000011426 */
[----:B----4-:R-:W-:Y:S02]  /*2060*/  SHF.R.S32.HI R0, RZ, 0x1f, R35 ;  /* 0x0000001fff007819 */ /* 0x010fe40000011423 */
[----:B------:R-:W-:Y:S02]  /*2070*/  SEL R35, R35, RZ, !P0 ;  /* 0x000000ff23237207 */ /* 0x000fe40004000000 */
[----:B------:R-:W-:-:S03]  /*2080*/  SEL R12, R0, RZ, !P0 ;  /* 0x000000ff000c7207 */ /* 0x000fc60004000000 */
[----:B------:R-:W-:Y:S02]  /*2090*/  IMAD.WIDE.U32 R8, R35, UR4, R4 ;  /* 0x0000000423087c25 */ /* 0x000fe4000f8e0004 */
[----:B------:R-:W1:Y:S02]  /*20a0*/  LDC.64 R4, c[0x0][0x408] ;  /* 0x00010200ff047b82 */ /* 0x000e640000000a00 */
[----:B------:R-:W-:Y:S01]  /*20b0*/  IMAD R0, R12, UR4, RZ ;  /* 0x000000040c007c24 */ /* 0x000fe2000f8e02ff */
[----:B------:R-:W-:-:S03]  /*20c0*/  IADD3 R77, P0, R8, R6, RZ ;  /* 0x00000006084d7210 */ /* 0x000fc60007f1e0ff */
[----:B------:R-:W-:Y:S01]  /*20d0*/  IMAD R3, R35, UR5, R0 ;  /* 0x0000000523037c24 */ /* 0x000fe2000f8e0200 */
[----:B------:R-:W-:Y:S05]  /*20e0*/  @!P6 WARPSYNC.ALL ;  /* 0x000000000000e948 */ /* 0x000fea0003800000 */
[----:B------:R-:W-:Y:S01]  /*20f0*/  ULDC.64 UR4, c[0x0][0x330] ;  /* 0x0000cc0000047ab9 */ /* 0x000fe20000000a00 */
[----:B------:R-:W-:Y:S02]  /*2100*/  IMAD R0, R32, R74, RZ ;  /* 0x0000004a20007224 */ /* 0x000fe400078e02ff */
[----:B------:R-:W-:Y:S02]  /*2110*/  IMAD R11, R11, UR4, RZ ;  /* 0x000000040b0b7c24 */ /* 0x000fe4000f8e02ff */
[----:B------:R-:W-:Y:S01]  /*2120*/  IMAD R13, R17, R75, R0 ;  /* 0x0000004b110d7224 */ /* 0x000fe200078e0200 */
[----:B------:R-:W-:Y:S01]  /*2130*/  SHF.L.U64.HI R75, R74, 0x7, R75 ;  /* 0x000000074a4b7819 */ /* 0x000fe2000001024b */
[----:B------:R-:W-:-:S02]  /*2140*/  IMAD.IADD R78, R9, 0x1, R3 ;  /* 0x00000001094e7824 */ /* 0x000fc400078e0203 */
[C---:B------:R-:W-:Y:S02]  /*2150*/  IMAD R15, R34.reuse, UR5, R11 ;  /* 0x00000005220f7c24 */ /* 0x040fe4000f8e020b */
[----:B------:R-:W-:Y:S01]  /*2160*/  IMAD.WIDE.U32 R10, R34, UR4, R18 ;  /* 0x00000004220a7c25 */ /* 0x000fe2000f8e0012 */
[----:B------:R-:W-:Y:S01]  /*2170*/  ULDC.64 UR4, c[0x0][0x338] ;  /* 0x0000ce0000047ab9 */ /* 0x000fe20000000a00 */
[----:B------:R-:W-:Y:S02]  /*2180*/  IADD3.X R76, R78, R7, R13, P0, !PT ;  /* 0x000000074e4c7210 */ /* 0x000fe400007fe40d */
[----:B------:R-:W-:Y:S01]  /*2190*/  IMAD R3, R12, UR4, RZ ;  /* 0x000000040c037c24 */ /* 0x000fe2000f8e02ff */
[----:B------:R-:W-:Y:S01]  /*21a0*/  ISETP.GE.AND P0, PT, R18, R39, PT ;  /* 0x000000271200720c */ /* 0x000fe20003f06270 */
[----:B------:R-:W-:Y:S01]  /*21b0*/  IMAD R0, R32, R72, RZ ;  /* 0x0000004820007224 */ /* 0x000fe200078e02ff */
[----:B-1----:R-:W-:Y:S01]  /*21c0*/  SHF.L.U64.HI R70, R4, 0x7, R5 ;  /* 0x0000000704467819 */ /* 0x002fe20000010205 */
[----:B------:R-:W-:Y:S01]  /*21d0*/  IMAD R37, R35, UR5, R3 ;  /* 0x0000000523257c24 */ /* 0x000fe2000f8e0203 */
[----:B------:R-:W-:Y:S01]  /*21e0*/  SEL R3, R39, RZ, P0 ;  /* 0x000000ff27037207 */ /* 0x000fe20000000000 */
[----:B------:R-:W-:-:S02]  /*21f0*/  IMAD.IADD R11, R11, 0x1, R15 ;  /* 0x000000010b0b7824 */ /* 0x000fc400078e020f */
[----:B------:R-:W-:Y:S02]  /*2200*/  IMAD R15, R17, R73, R0 ;  /* 0x00000049110f7224 */ /* 0x000fe400078e0200 */
[----:B------:R-:W-:Y:S01]  /*2210*/  IMAD.WIDE.U32 R58, R35, UR4, R10 ;  /* 0x00000004233a7c25 */ /* 0x000fe2000f8e000a */
[----:B------:R-:W-:Y:S02]  /*2220*/  ULDC UR4, c[0x0][0x2f4] ;  /* 0x0000bd0000047ab9 */ /* 0x000fe40000000800 */
[----:B------:R-:W-:Y:S01]  /*2230*/  ISETP.GE.AND P2, PT, R67, UR4, PT ;  /* 0x0000000443007c0c */ /* 0x000fe2000bf46270 */
[----:B------:R-:W-:Y:S02]  /*2240*/  IMAD R0, R32, R4, RZ ;  /* 0x0000000420007224 */ /* 0x000fe400078e02ff */
[----:B------:R-:W-:Y:S02]  /*2250*/  IMAD.IADD R3, R18, 0x1, R3 ;  /* 0x0000000112037824 */ /* 0x000fe400078e0203 */
[----:B------:R-:W-:-:S04]  /*2260*/  IMAD.WIDE.U32 R6, R17, R72, R152 ;  /* 0x0000004811067225 */ /* 0x000fc800078e0098 */
[----:B------:R-:W-:-:S04]  /*2270*/  IMAD.WIDE.U32 R10, R17, R72, R18 ;  /* 0x00000048110a7225 */ /* 0x000fc800078e0012 */
[----:B------:R-:W-:-:S04]  /*2280*/  IMAD.WIDE.U32 R30, R17, R4, R152 ;  /* 0x00000004111e7225 */ /* 0x000fc800078e0098 */
[C---:B------:R-:W-:Y:S01]  /*2290*/  IMAD R21, R17.reuse, R5, R0 ;  /* 0x0000000511157224 */ /* 0x040fe200078e0200 */
[----:B------:R-:W-:Y:S01]  /*22a0*/  SHF.R.S32.HI R0, RZ, 0x1f, R3 ;  /* 0x0000001fff007819 */ /* 0x000fe20000011403 */
[----:B------:R-:W-:-:S03]  /*22b0*/  IMAD.WIDE.U32 R12, R17, R4, R18 ;  /* 0x00000004110c7225 */ /* 0x000fc600078e0012 */
[----:B------:R-:W-:Y:S01]  /*22c0*/  LEA.HI R0, R0, R3, RZ, 0x3 ;  /* 0x0000000300007211 */ /* 0x000fe200078f18ff */
[----:B------:R-:W-:Y:S02]  /*22d0*/  IMAD.IADD R7, R7, 0x1, R15 ;  /* 0x0000000107077824 */ /* 0x000fe400078e020f */
[----:B------:R-:W-:Y:S01]  /*22e0*/  IMAD.IADD R11, R15, 0x1, R11 ;  /* 0x000000010f0b7824 */ /* 0x000fe200078e020b */
[----:B-----5:R-:W-:Y:S01]  /*22f0*/  SHF.R.S32.HI R15, RZ, 0x1f, R24 ;  /* 0x0000001fff0f7819 */ /* 0x020fe20000011418 */
[----:B------:R-:W-:Y:S02]  /*2300*/  IMAD.IADD R31, R31, 0x1, R21 ;  /* 0x000000011f1f7824 */ /* 0x000fe400078e0215 */
[----:B------:R-:W-:Y:S02]  /*2310*/  IMAD.IADD R13, R21, 0x1, R13 ;  /* 0x00000001150d7824 */ /* 0x000fe400078e020d */
[C---:B------:R-:W-:Y:S02]  /*2320*/  IMAD R3, R15.reuse, R72, RZ ;  /* 0x000000480f037224 */ /* 0x040fe400078e02ff */
[----:B------:R-:W-:-:S02]  /*2330*/  IMAD R15, R15, R4, RZ ;  /* 0x000000040f0f7224 */ /* 0x000fc400078e02ff */
[----:B------:R-:W-:-:S04]  /*2340*/  IMAD.WIDE.U32 R30, R24, R4, R30 ;  /* 0x00000004181e7225 */ /* 0x000fc800078e001e */
[----:B------:R-:W-:-:S04]  /*2350*/  IMAD.WIDE.U32 R20, R24, R4, R12 ;  /* 0x0000000418147225 */ /* 0x000fc800078e000c */
[----:B------:R-:W-:Y:S01]  /*2360*/  IMAD.SHL.U32 R69, R4, 0x80, RZ ;  /* 0x0000008004457824 */ /* 0x000fe200078e00ff */
[----:B------:R-:W-:Y:S01]  /*2370*/  LOP3.LUT R4, R40, 0x38, R0, 0xf8, !PT ;  /* 0x0000003828047812 */ /* 0x000fe200078ef800 */
[----:B------:R-:W-:Y:S02]  /*2380*/  VIADD R40, R17, 0x60 ;  /* 0x0000006011287836 */ /* 0x000fe40000000000 */
[----:B------:R-:W-:Y:S01]  /*2390*/  IMAD R61, R24, R73, R3 ;  /* 0x00000049183d7224 */ /* 0x000fe200078e0203 */
[----:B------:R-:W-:Y:S01]  /*23a0*/  LOP3.LUT R3, R71, 0x18, R18, 0xf8, !PT ;  /* 0x0000001847037812 */ /* 0x000fe200078ef812 */
[----:B------:R-:W-:Y:S01]  /*23b0*/  IMAD.SHL.U32 R40, R40, 0x40, RZ ;  /* 0x0000004028287824 */ /* 0x000fe200078e00ff */
[----:B------:R-:W-:Y:S01]  /*23c0*/  SHF.L.U64.HI R73, R72, 0x7, R73 ;  /* 0x0000000748497819 */ /* 0x000fe20000010249 */
[----:B------:R-:W-:Y:S01]  /*23d0*/  IMAD.WIDE.U32 R34, R24, R72, R10 ;  /* 0x0000004818227225 */ /* 0x000fe200078e000a */
[----:B------:R-:W-:Y:S02]  /*23e0*/  LOP3.LUT R3, R3, R68, RZ, 0x3c, !PT ;  /* 0x0000004403037212 */ /* 0x000fe400078e3cff */
[----:B------:R-:W-:Y:S01]  /*23f0*/  LOP3.LUT R40, R40, 0x1c0, RZ, 0xc0, !PT ;  /* 0x000001c028287812 */ /* 0x000fe200078ec0ff */
[----:B------:R-:W-:Y:S01]  /*2400*/  IMAD.WIDE.U32 R56, R24, R72, R6 ;  /* 0x0000004818387225 */ /* 0x000fe200078e0006 */
[----:B------:R-:W-:-:S02]  /*2410*/  IADD3 R10, P1, R17, R14, RZ ;  /* 0x0000000e110a7210 */ /* 0x000fc40007f3e0ff */
[----:B------:R-:W-:Y:S01]  /*2420*/  SHF.R.U32.HI R40, RZ, 0x3, R40 ;  /* 0x00000003ff287819 */ /* 0x000fe20000011628 */
[----:B------:R-:W-:Y:S01]  /*2430*/  IMAD R63, R38, 0x200, R3 ;  /* 0x00000200263f7824 */ /* 0x000fe200078e0203 */
[--C-:B------:R-:W-:Y:S01]  /*2440*/  LOP3.LUT R3, R71, 0x38, R0.reuse, 0xf8, !PT ;  /* 0x0000003847037812 */ /* 0x100fe200078ef800 */
[----:B------:R-:W-:Y:S01]  /*2450*/  IMAD R15, R24, R5, R15 ;  /* 0x00000005180f7224 */ /* 0x000fe200078e020f */
[----:B------:R-:W-:Y:S01]  /*2460*/  LOP3.LUT R12, R4, R40, RZ, 0x3c, !PT ;  /* 0x00000028040c7212 */ /* 0x000fe200078e3cff */
[----:B------:R-:W-:Y:S01]  /*2470*/  IMAD.X R11, R32, 0x1, R41, P1 ;  /* 0x00000001200b7824 */ /* 0x000fe200008e0629 */
[----:B------:R-:W-:Y:S01]  /*2480*/  LOP3.LUT R3, R3, R68, RZ, 0x3c, !PT ;  /* 0x0000004403037212 */ /* 0x000fe200078e3cff */
[----:B------:R-:W-:Y:S01]  /*2490*/  IMAD.IADD R62, R57, 0x1, R61 ;  /* 0x00000001393e7824 */ /* 0x000fe200078e023d */
[----:B------:R-:W-:Y:S01]  /*24a0*/  LOP3.LUT R7, R0, 0xfffffff8, RZ, 0xc0, !PT ;  /* 0xfffffff800077812 */ /* 0x000fe200078ec0ff */
[----:B------:R-:W-:Y:S01]  /*24b0*/  IMAD.SHL.U32 R74, R74, 0x80, RZ ;  /* 0x000000804a4a7824 */ /* 0x000fe200078e00ff */
[----:B------:R-:W-:Y:S01]  /*24c0*/  SHF.R.S32.HI R6, RZ, 0x3, R0 ;  /* 0x00000003ff067819 */ /* 0x000fe20000011400 */
[----:B------:R-:W-:Y:S01]  /*24d0*/  IMAD R4, R38, 0x200, R3 ;  /* 0x0000020026047824 */ /* 0x000fe200078e0203 */
[----:B------:R-:W-:Y:S01]  /*24e0*/  ISETP.GE.AND P1, PT, R18, UR4, PT ;  /* 0x0000000412007c0c */ /* 0x000fe2000bf26270 */
[----:B------:R-:W-:Y:S01]  /*24f0*/  IMAD.SHL.U32 R72, R72, 0x80, RZ ;  /* 0x0000008048487824 */ /* 0x000fe200078e00ff */
[----:B------:R-:W-:Y:S01]  /*2500*/  SHF.R.S32.HI R5, RZ, 0x1f, R7 ;  /* 0x0000001fff057819 */ /* 0x000fe20000011407 */
[----:B------:R-:W-:-:S02]  /*2510*/  IMAD.IADD R61, R61, 0x1, R35 ;  /* 0x000000013d3d7824 */ /* 0x000fc400078e0223 */
[----:B------:R-:W-:Y:S02]  /*2520*/  IMAD.IADD R60, R31, 0x1, R15 ;  /* 0x000000011f3c7824 */ /* 0x000fe400078e020f */
[----:B------:R-:W-:Y:S02]  /*2530*/  IMAD.IADD R32, R15, 0x1, R21 ;  /* 0x000000010f207824 */ /* 0x000fe400078e0215 */
[----:B------:R-:W-:Y:S02]  /*2540*/  IMAD.IADD R3, R36, 0x1, R12 ;  /* 0x0000000124037824 */ /* 0x000fe400078e020c */
[----:B------:R-:W-:Y:S01]  /*2550*/  IMAD.IADD R0, R59, 0x1, R37 ;  /* 0x000000013b007824 */ /* 0x000fe200078e0225 */
[----:B0-----:R-:W-:Y:S06]  /*2560*/  @!P6 BAR.SYNC.DEFER_BLOCKING 0x9, 0x100 ;  /* 0x024400000000eb1d */ /* 0x001fec0000010000 */
.L_x_14040:
[----:B------:R-:W2:Y:S01]  /*2570*/  LDL R39, [R1+0x38] ;  /* 0x0000380001277983 */ /* 0x000ea20000100800 */
[----:B0-----:R-:W0:Y:S03]  /*2580*/  LDC.64 R86, c[0x0][0x300] ;  /* 0x0000c000ff567b82 */ /* 0x001e260000000a00 */
[----:B------:R-:W3:Y:S01]  /*2590*/  LDL.LU R38, [R1] ;  /* 0x0000000001267983 */ /* 0x000ee20000300800 */
[----:B------:R-:W-:Y:S01]  /*25a0*/  VIADD R36, R26, 0xffffffff ;  /* 0xffffffff1a247836 */ /* 0x000fe20000000000 */
[----:B------:R-:W-:Y:S05]  /*25b0*/  YIELD ;  /* 0x0000000000007946 */ /* 0x000fea0003800000 */
[----:B------:R-:W1:Y:S01]  /*25c0*/  LDC.64 R80, c[0x0][0x2e8] ;  /* 0x0000ba00ff507b82 */ /* 0x000e620000000a00 */
[----:B------:R-:W-:Y:S01]  /*25d0*/  SHF.R.S32.HI R79, RZ, 0x1f, R36 ;  /* 0x0000001fff4f7819 */ /* 0x000fe20000011424 */
[-C--:B------:R-:W-:Y:S01]  /*25e0*/  IMAD R13, R75, R36.reuse, RZ ;  /* 0x000000244b0d7224 */ /* 0x080fe200078e02ff */
[----:B------:R-:W-:Y:S01]  /*25f0*/  BSSY B0, `(.L_x_13991) ;  /* 0x00002d6000007945 */ /* 0x000fe20003800000 */
[----:B------:R-:W-:-:S04]  /*2600*/  IMAD.WIDE.U32 R14, R74, R36, RZ ;  /* 0x000000244a0e7225 */ /* 0x000fc800078e00ff */
[----:B------:R-:W-:Y:S01]  /*2610*/  IMAD R13, R79, R74, R13 ;  /* 0x0000004a4f0d7224 */ /* 0x000fe200078e020d */
[----:B------:R-:W-:Y:S01]  /*2620*/  IADD3 R26, P3, R77, R14, RZ ;  /* 0x0000000e4d1a7210 */ /* 0x000fe20007f7e0ff */
[----:B------:R-:W-:Y:S01]  /*2630*/  IMAD.MOV.U32 R84, RZ, RZ, R14 ;  /* 0x000000ffff547224 */ /* 0x000fe200078e000e */
[----:B------:R-:W4:Y:S01]  /*2640*/  LDC R88, c[0x0][0x3f4] ;  /* 0x0000fd00ff587b82 */ /* 0x000f220000000800 */
[----:B------:R-:W-:Y:S02]  /*2650*/  IMAD.IADD R85, R15, 0x1, R13 ;  /* 0x000000010f557824 */ /* 0x000fe400078e020d */
[----:B0-----:R-:W-:Y:S02]  /*2660*/  IMAD R37, R87, 0x60, RZ ;  /* 0x0000006057257824 */ /* 0x001fe400078e02ff */
[----:B------:R-:W-:-:S03]  /*2670*/  IMAD.WIDE.U32 R12, R86, 0x60, R84 ;  /* 0x00000060560c7825 */ /* 0x000fc600078e0054 */
[----:B------:R-:W-:Y:S01]  /*2680*/  IADD3 R15, P4, R77, R12, RZ ;  /* 0x0000000c4d0f7210 */ /* 0x000fe20007f9e0ff */
[----:B------:R-:W-:-:S03]  /*2690*/  IMAD R12, R22, 0x2000, R63 ;  /* 0x00002000160c7824 */ /* 0x000fc600078e023f */
[----:B------:R-:W-:Y:S01]  /*26a0*/  IADD3.X R14, R76, R13, R37, P4, !PT ;  /* 0x0000000d4c0e7210 */ /* 0x000fe200027fe425 */
[----:B------:R-:W-:Y:S01]  /*26b0*/  IMAD.X R13, R85, 0x1, R76, P3 ;  /* 0x00000001550d7824 */ /* 0x000fe200018e064c */
[CC--:B-1----:R-:W-:Y:S01]  /*26c0*/  LEA R40, P4, R15.reuse, R80.reuse, 0x1 ;  /* 0x000000500f287211 */ /* 0x0c2fe200078808ff */
[----:B------:R-:W-:Y:S01]  /*26d0*/  VIADD R82, R12, 0x20 ;  /* 0x000000200c527836 */ /* 0x000fe20000000000 */
[----:B------:R-:W-:Y:S01]  /*26e0*/  LEA R42, P3, R26, R80, 0x1 ;  /* 0x000000501a2a7211 */ /* 0x000fe200078608ff */
[----:B------:R-:W-:Y:S01]  /*26f0*/  IMAD R83, R12, 0x2, R25 ;  /* 0x000000020c537824 */ /* 0x000fe200078e0219 */
[----:B------:R-:W-:Y:S02]  /*2700*/  LEA.HI.X R41, R15, R81, R14, 0x1, P4 ;  /* 0x000000510f297211 */ /* 0x000fe400020f0c0e */
[----:B------:R-:W-:Y:S02]  /*2710*/  ISETP.GT.AND P4, PT, R36, R27, PT ;  /* 0x0000001b2400720c */ /* 0x000fe40003f84270 */
[----:B------:R-:W-:Y:S01]  /*2720*/  LEA.HI.X R43, R26, R81, R13, 0x1, P3 ;  /* 0x000000511a2b7211 */ /* 0x000fe200018f0c0d */
[----:B------:R-:W-:Y:S01]  /*2730*/  IMAD.MOV.U32 R26, RZ, RZ, R36 ;  /* 0x000000ffff1a7224 */ /* 0x000fe200078e0024 */
[----:B----4-:R-:W-:-:S02]  /*2740*/  ISETP.GE.AND P3, PT, R88, 0x1, PT ;  /* 0x000000015800780c */ /* 0x010fc40003f66270 */
[----:B--2---:R-:W-:Y:S02]  /*2750*/  LOP3.LUT P5, RZ, R39, 0x4, RZ, 0xc0, !PT ;  /* 0x0000000427ff7812 */ /* 0x004fe400078ac0ff */
[----:B---3--:R-:W-:-:S05]  /*2760*/  LOP3.LUT R38, R38, 0xfffffffd, RZ, 0xc0, !PT ;  /* 0xfffffffd26267812 */ /* 0x008fca00078ec0ff */
[----:B------:R-:W-:-:S05]  /*2770*/  @P4 LOP3.LUT R38, R38, 0x2, RZ, 0xfc, !PT ;  /* 0x0000000226264812 */ /* 0x000fca00078efcff */
[----:B------:R0:W-:Y:S01]  /*2780*/  STL [R1], R38 ;  /* 0x0000002601007387 */ /* 0x0001e20000100800 */
[----:B------:R-:W-:-:S04]  /*2790*/  @P5 VIADD R82, R12, 0xffffffe0 ;  /* 0xffffffe00c525836 */ /* 0x000fc80000000000 */
[----:B------:R-:W-:Y:S01]  /*27a0*/  IMAD R82, R82, 0x2, R25 ;  /* 0x0000000252527824 */ /* 0x000fe200078e0219 */
[----:B------:R-:W-:Y:S06]  /*27b0*/  @!P3 BRA `(.L_x_13992) ;  /* 0x000000280074b947 */ /* 0x000fec0003800000 */
[----:B------:R-:W-:Y:S01]  /*27c0*/  ULDC.U8 UR4, c[0x0][0x410] ;  /* 0x0001040000047ab9 */ /* 0x000fe20000000000 */
[-C--:B------:R-:W-:Y:S01]  /*27d0*/  IMAD R13, R73, R36.reuse, RZ ;  /* 0x00000024490d7224 */ /* 0x080fe200078e02ff */
[----:B------:R-:W-:Y:S01]  /*27e0*/  ISETP.NE.AND P3, PT, RZ, UR4, PT ;  /* 0x00000004ff007c0c */ /* 0x000fe2000bf65270 */
[----:B------:R-:W-:Y:S02]  /*27f0*/  IMAD R12, R70, R36, RZ ;  /* 0x00000024460c7224 */ /* 0x000fe400078e02ff */
[C---:B------:R-:W-:Y:S02]  /*2800*/  IMAD R13, R79.reuse, R72, R13 ;  /* 0x000000484f0d7224 */ /* 0x040fe400078e020d */
        /* <DEDUP_REMOVED lines=8> */
[----:B------:R1:W5:Y:S01]  /*2890*/  LDL R91, [R1+0x14] ;  /* 0x00001400015b7983 */ /* 0x0003620000100800 */
[----:B------:R-:W-:Y:S01]  /*28a0*/  ISETP.GE.AND P4, PT, R17, R90, PT ;  /* 0x0000005a1100720c */ /* 0x000fe20003f86270 */
[----:B------:R-:W-:Y:S01]  /*28b0*/  BSSY B1, `(.L_x_13994) ;  /* 0x000001e000017945 */ /* 0x000fe20003800000 */
[----:B------:R-:W-:Y:S02]  /*28c0*/  CS2R R36, SRZ ;  /* 0x0000000000247805 */ /* 0x000fe4000001ff00 */
[----:B------:R-:W-:Y:S02]  /*28d0*/  CS2R R52, SRZ ;  /* 0x0000000000347805 */ /* 0x000fe4000001ff00 */
[----:B------:R-:W-:Y:S02]  /*28e0*/  CS2R R80, SRZ ;  /* 0x0000000000507805 */ /* 0x000fe4000001ff00 */
[----:B------:R-:W-:Y:S02]  /*28f0*/  CS2R R54, SRZ ;  /* 0x0000000000367805 */ /* 0x000fe4000001ff00 */
[----:B------:R-:W-:-:S02]  /*2900*/  CS2R R44, SRZ ;  /* 0x00000000002c7805 */ /* 0x000fc4000001ff00 */
[----:B0-----:R-:W-:Y:S02]  /*2910*/  CS2R R38, SRZ ;  /* 0x0000000000267805 */ /* 0x001fe4000001ff00 */
[----:B------:R-:W-:Y:S02]  /*2920*/  CS2R R46, SRZ ;  /* 0x00000000002e7805 */ /* 0x000fe4000001ff00 */
[----:B------:R-:W-:Y:S01]  /*2930*/  CS2R R84, SRZ ;  /* 0x0000000000547805 */ /* 0x000fe2000001ff00 */
[----:B-1----:R-:W-:Y:S06]  /*2940*/  @P4 BRA `(.L_x_13995) ;  /* 0x0000000000504947 */ /* 0x002fec0003800000 */
        /* <DEDUP_REMOVED lines=16> */
[----:B------:R0:W5:Y:S02]  /*2a50*/  @!P3 LDG.E.64 R84, desc[UR38][R14.64] ;  /* 0x000000260e54b981 */ /* 0x000164000c1e1b00 */
[----:B-----5:R-:W-:-:S13]  /*2a60*/  ISETP.GE.AND P3, PT, R91, R88, PT ;  /* 0x000000585b00720c */ /* 0x020fda0003f66270 */
[----:B------:R0:W5:Y:S04]  /*2a70*/  @!P3 LDG.E.64 R52, desc[UR38][R12.64+0x20] ;  /* 0x000020260c34b981 */ /* 0x000168000c1e1b00 */
[----:B------:R0:W5:Y:S02]  /*2a80*/  @!P3 LDG.E.64 R54, desc[UR38][R14.64+0x20] ;  /* 0x000020260e36b981 */ /* 0x000164000c1e1b00 */
.L_x_13995:
[----:B------:R-:W-:Y:S05]  /*2a90*/  BSYNC B1 ;  /* 0x0000000000017941 */ /* 0x000fea0003800000 */
.L_x_13994:
[----:B0-----:R-:W-:Y:S01]  /*2aa0*/  VIADD R12, R17, 0x60 ;  /* 0x00000060110c7836 */ /* 0x001fe20000000000 */
[----:B------:R-:W-:Y:S01]  /*2ab0*/  BSSY B1, `(.L_x_13996) ;  /* 0x0000021000017945 */ /* 0x000fe20003800000 */
[----:B-----5:R-:W-:Y:S02]  /*2ac0*/  IMAD.MOV.U32 R86, RZ, RZ, R52 ;  /* 0x000000ffff567224 */ /* 0x020fe400078e0034 */
[----:B------:R-:W-:Y:S01]  /*2ad0*/  IMAD.MOV.U32 R87, RZ, RZ, R53 ;  /* 0x000000ffff577224 */ /* 0x000fe200078e0035 */
[----:B------:R-:W-:-:S13]  /*2ae0*/  ISETP.GE.AND P5, PT, R12, R90, PT ;  /* 0x0000005a0c00720c */ /* 0x000fda0003fa6270 */
[----:B------:R-:W-:Y:S05]  /*2af0*/  @P5 BRA `(.L_x_13997) ;  /* 0x0000000000705947 */ /* 0x000fea0003800000 */
[----:B------:R-:W0:Y:S01]  /*2b00*/  LDC.64 R12, c[0x0][0x3f8] ;  /* 0x0000fe00ff0c7b82 */ /* 0x000e220000000a00 */
        /* <DEDUP_REMOVED lines=27> */
.L_x_13997:
[----:B------:R-:W-:Y:S05]  /*2cc0*/  BSYNC B1 ;  /* 0x0000000000017941 */ /* 0x000fea0003800000 */
.L_x_13996:
[----:B0-----:R-:W-:Y:S01]  /*2cd0*/  IMAD.MOV.U32 R12, RZ, RZ, R80 ;  /* 0x000000ffff0c7224 */ /* 0x001fe200078e0050 */
[----:B------:R-:W-:Y:S01]  /*2ce0*/  UISETP.NE.AND UP0, UPT, UR37, 0x3, UPT ;  /* 0x000000032500788c */ /* 0x000fe2000bf05270 */
        /* <DEDUP_REMOVED lines=8> */
[----:B------:R-:W-:-:S02]  /*2d70*/  PLOP3.LUT P3, PT, PT, PT, UP0, 0x80, 0x0 ;  /* 0x000000000000781c */ /* 0x000fc40003f6f008 */
        /* <DEDUP_REMOVED lines=17> */
.L_x_13998:
[----:B------:R-:W2:Y:S01]  /*2e90*/  LDL R12, [R1+0x10] ;  /* 0x00001000010c7983 */ /* 0x000ea20000100800 */
[----:B------:R-:W-:Y:S01]  /*2ea0*/  IMAD R79, R22, 0x8, R2 ;  /* 0x00000008164f7824 */ /* 0x000fe200078e0202 */
[----:B------:R-:W-:Y:S01]  /*2eb0*/  BSSY B1, `(.L_x_13999) ;  /* 0x0000004000017945 */ /* 0x000fe20003800000 */
[----:B--2---:R-:W-:-:S04]  /*2ec0*/  SHF.L.U32 R91, R12, 0x1f, RZ ;  /* 0x0000001f0c5b7819 */ /* 0x004fc800000006ff */
[----:B------:R-:W0:Y:S02]  /*2ed0*/  SYNCS.PHASECHK.TRANS64.TRYWAIT P6, [R79+URZ+0x16890], R91 ;  /* 0x0168905b4f0075a7 */ /* 0x000e2400080c017f */
[----:B0-----:R-:W-:Y:S05]  /*2ee0*/  @!P6 BRA `(.L_x_14000) ;  /* 0x000001a40090e947 */ /* 0x001fea0003800000 */
.L_x_14325:
[----:B------:R-:W-:Y:S05]  /*2ef0*/  BSYNC B1 ;  /* 0x0000000000017941 */ /* 0x000fea0003800000 */
.L_x_13999:
        /* <DEDUP_REMOVED lines=49> */
.L_x_14006:
[----:B------:R-:W-:Y:S05]  /*3210*/  BSYNC B3 ;  /* 0x0000000000037941 */ /* 0x000fea0003800000 */
.L_x_14005:
[----:B--2---:R1:W-:Y:S02]  /*3220*/  STG.E.128 desc[UR38][R42.64], R12 ;  /* 0x0000000c2a007986 */ /* 0x0043e4000c101d26 */
.L_x_14004:
[----:B------:R-:W-:Y:S05]  /*3230*/  BSYNC B2 ;  /* 0x0000000000027941 */ /* 0x000fea0003800000 */
.L_x_14003:
[----:B------:R-:W-:Y:S05]  /*3240*/  @P2 BRA `(.L_x_14002) ;  /* 0x0000000000c02947 */ /* 0x000fea0003800000 */
[----:B------:R-:W2:Y:S01]  /*3250*/  LDL R80, [R1+0x14] ;  /* 0x0000140001507983 */ /* 0x000ea20000100800 */
[----:B------:R-:W-:Y:S03]  /*3260*/  BSSY B2, `(.L_x_14007) ;  /* 0x000002d000027945 */ /* 0x000fe60003800000 */
[----:B-1----:R1:W3:Y:S01]  /*3270*/  LDS.128 R12, [R82+0xe000] ;  /* 0x00e00000520c7984 */ /* 0x0022e20000000c00 */
[----:B--2---:R-:W-:-:S13]  /*3280*/  ISETP.GE.AND P4, PT, R80, R88, PT ;  /* 0x000000585000720c */ /* 0x004fda0003f86270 */
[----:B-1-3--:R-:W-:Y:S05]  /*3290*/  @P4 BRA `(.L_x_14008) ;  /* 0x0000000000a44947 */ /* 0x00afea0003800000 */
        /* <DEDUP_REMOVED lines=41> */
.L_x_14008:
[----:B------:R-:W-:Y:S05]  /*3530*/  BSYNC B2 ;  /* 0x0000000000027941 */ /* 0x000fea0003800000 */
.L_x_14007:
[----:B------:R2:W-:Y:S02]  /*3540*/  STG.E.128 desc[UR38][R42.64+0x40], R12 ;  /* 0x0000400c2a007986 */ /* 0x0005e4000c101d26 */
.L_x_14002:
[----:B------:R-:W-:Y:S05]  /*3550*/  BSYNC B1 ;  /* 0x0000000000017941 */ /* 0x000fea0003800000 */
.L_x_14001:
        /* <DEDUP_REMOVED lines=48> */
.L_x_14013:
[----:B------:R-:W-:Y:S05]  /*3860*/  BSYNC B2 ;  /* 0x0000000000027941 */ /* 0x000fea0003800000 */
.L_x_14012:
[----:B--2---:R3:W-:Y:S02]  /*3870*/  STG.E.128 desc[UR38][R40.64], R12 ;  /* 0x0000000c28007986 */ /* 0x0047e4000c101d26 */
.L_x_14011:
[----:B------:R-:W-:Y:S05]  /*3880*/  BSYNC B1 ;  /* 0x0000000000017941 */ /* 0x000fea0003800000 */
.L_x_14010:
[----:B------:R-:W-:Y:S05]  /*3890*/  @P2 BRA `(.L_x_14009) ;  /* 0x0000001800ac2947 */ /* 0x000fea0003800000 */
[----:B-12---:R-:W2:Y:S01]  /*38a0*/  LDL R42, [R1+0x14] ;  /* 0x00001400012a7983 */ /* 0x006ea20000100800 */
[----:B------:R-:W-:Y:S03]  /*38b0*/  BSSY B1, `(.L_x_14014) ;  /* 0x000002d000017945 */ /* 0x000fe60003800000 */
[----:B---3--:R1:W3:Y:S01]  /*38c0*/  LDS.128 R12, [R82+0x11000] ;  /* 0x01100000520c7984 */ /* 0x0082e20000000c00 */
        /* <DEDUP_REMOVED lines=43> */
.L_x_14015:
[----:B------:R-:W-:Y:S05]  /*3b80*/  BSYNC B1 ;  /* 0x0000000000017941 */ /* 0x000fea0003800000 */
.L_x_14014:
[----:B------:R4:W-:Y:S01]  /*3b90*/  STG.E.128 desc[UR38][R40.64+0x40], R12 ;  /* 0x0000400c28007986 */ /* 0x0009e2000c101d26 */
[----:B------:R-:W-:Y:S05]  /*3ba0*/  BRA `(.L_x_14009) ;  /* 0x0000001400e87947 */ /* 0x000fea0003800000 */
.L_x_13993:
[C---:B------:R-:W-:Y:S02]  /*3bb0*/  ISETP.GE.AND P3, PT, R17.reuse, R90, PT ;  /* 0x0000005a1100720c */ /* 0x040fe40003f66270 */
[----:B0-----:R-:W-:Y:S02]  /*3bc0*/  CS2R R38, SRZ ;  /* 0x0000000000267805 */ /* 0x001fe4000001ff00 */
[----:B------:R-:W-:Y:S01]  /*3bd0*/  CS2R R36, SRZ ;  /* 0x0000000000247805 */ /* 0x000fe2000001ff00 */
[----:B------:R-:W-:Y:S01]  /*3be0*/  VIADD R44, R17, 0x60 ;  /* 0x00000060112c7836 */ /* 0x000fe20000000000 */
        /* <DEDUP_REMOVED lines=26> */
[----:B------:R-:W-:Y:S01]  /*3d90*/  ULDC.64 UR4, c[0x0][0x3e8] ;  /* 0x0000fa0000047ab9 */ /* 0x000fe20000000a00 */
[----:B------:R-:W-:Y:S02]  /*3da0*/  IMAD.MOV.U32 R49, RZ, RZ, R79 ;  /* 0x000000ffff317224 */ /* 0x000fe400078e004f */
        /* <DEDUP_REMOVED lines=16> */
.L_x_14017:
[----:B------:R-:W-:Y:S05]  /*3eb0*/  BSYNC B1 ;  /* 0x0000000000017941 */ /* 0x000fea0003800000 */
.L_x_14016:
[----:B-----5:R-:W-:Y:S01]  /*3ec0*/  IMAD.MOV.U32 R48, RZ, RZ, R42 ;  /* 0x000000ffff307224 */ /* 0x020fe200078e002a */
[----:B------:R-:W-:Y:S01]  /*3ed0*/  UISETP.NE.AND UP0, UPT, UR37, 0x3, UPT ;  /* 0x000000032500788c */ /* 0x000fe2000bf05270 */
[----:B------:R-:W-:Y:S02]  /*3ee0*/  IMAD.MOV.U32 R49, RZ, RZ, R43 ;  /* 0x000000ffff317224 */ /* 0x000fe400078e002b */
[----:B------:R-:W-:Y:S02]  /*3ef0*/  IMAD.MOV.U32 R50, RZ, RZ, R40 ;  /* 0x000000ffff327224 */ /* 0x000fe400078e0028 */
[----:B------:R-:W-:Y:S01]  /*3f00*/  IMAD.MOV.U32 R51, RZ, RZ, R41 ;  /* 0x000000ffff337224 */ /* 0x000fe200078e0029 */
[----:B------:R-:W-:Y:S02]  /*3f10*/  PLOP3.LUT P3, PT, PT, PT, UP0, 0x80, 0x0 ;  /* 0x000000000000781c */ /* 0x000fe40003f6f008 */
[----:B------:R-:W-:Y:S01]  /*3f20*/  PRMT R100, R50, 0x5410, R49 ;  /* 0x0000541032647816 */ /* 0x000fe20000000031 */
[----:B------:R-:W-:Y:S01]  /*3f30*/  IMAD.MOV.U32 R49, RZ, RZ, R47 ;  /* 0x000000ffff317224 */ /* 0x000fe200078e002f */
[----:B------:R-:W-:Y:S01]  /*3f40*/  PRMT R102, R48, 0x5410, R51 ;  /* 0x0000541030667816 */ /* 0x000fe20000000033 */
[----:B------:R-:W-:-:S02]  /*3f50*/  IMAD.MOV.U32 R48, RZ, RZ, R46 ;  /* 0x000000ffff307224 */ /* 0x000fc400078e002e */
        /* <DEDUP_REMOVED lines=22> */
.L_x_14018:
[----:B------:R-:W2:Y:S01]  /*40c0*/  LDL R48, [R1+0x10] ;  /* 0x0000100001307983 */ /* 0x000ea20000100800 */
[----:B------:R-:W-:Y:S01]  /*40d0*/  IMAD R79, R22, 0x8, R2 ;  /* 0x00000008164f7824 */ /* 0x000fe200078e0202 */
[----:B------:R-:W0:Y:S01]  /*40e0*/  LDC R95, c[0x0][0x2f4] ;  /* 0x0000bd00ff5f7b82 */ /* 0x000e220000000800 */
[----:B------:R-:W-:Y:S01]  /*40f0*/  BSSY B1, `(.L_x_14019) ;  /* 0x0000005000017945 */ /* 0x000fe20003800000 */
[----:B0-----:R-:W-:Y:S01]  /*4100*/  IMAD.IADD R97, R95, 0x1, -R64 ;  /* 0x000000015f617824 */ /* 0x001fe200078e0a40 */
[----:B--2---:R-:W-:-:S04]  /*4110*/  SHF.L.U32 R91, R48, 0x1f, RZ ;  /* 0x0000001f305b7819 */ /* 0x004fc800000006ff */
[----:B------:R-:W0:Y:S02]  /*4120*/  SYNCS.PHASECHK.TRANS64.TRYWAIT P5, [R79+URZ+0x16890], R91 ;  /* 0x0168905b4f0075a7 */ /* 0x000e2400080a017f */
[----:B0-----:R-:W-:Y:S05]  /*4130*/  @!P5 BRA `(.L_x_14020) ;  /* 0x000001940010d947 */ /* 0x001fea0003800000 */
.L_x_14326:
[----:B------:R-:W-:Y:S05]  /*4140*/  BSYNC B1 ;  /* 0x0000000000017941 */ /* 0x000fea0003800000 */
.L_x_14019:
        /* <DEDUP_REMOVED lines=11> */
[----:B------:R-:W-:-:S05]  /*4200*/  IMAD.IADD R99, R99, 0x1, R89 ;  /* 0x0000000163637824 */ /* 0x000fca00078e0259 */
[----:B------:R-:W-:Y:S01]  /*4210*/  IADD3.X R96, R78, R99, R5, P5, P6 ;  /* 0x000000634e607210 */ /* 0x000fe20002fec405 */
[----:B-1----:R-:W-:Y:S01]  /*4220*/  VIADD R51, R49, 0xffffff80 ;  /* 0xffffff8031337836 */ /* 0x002fe20000000000 */
[----:B------:R-:W-:-:S04]  /*4230*/  SHF.R.S32.HI R49, RZ, 0x1f, R48 ;  /* 0x0000001fff317819 */ /* 0x000fc80000011430 */
[----:B------:R-:W-:Y:S02]  /*4240*/  LEA.HI R49, R49, R48, RZ, 0x4 ;  /* 0x0000003031317211 */ /* 0x000fe400078f20ff */
[----:B------:R-:W-:Y:S02]  /*4250*/  SHF.R.S32.HI R50, RZ, 0x1f, R51 ;  /* 0x0000001fff327819 */ /* 0x000fe40000011433 */
[----:B------:R-:W-:Y:S02]  /*4260*/  LEA.HI.SX32 R49, R49, R6, 0x1c ;  /* 0x0000000631317211 */ /* 0x000fe400078fe2ff */
[----:B------:R-:W-:-:S03]  /*4270*/  LEA.HI R50, R50, R51, RZ, 0x5 ;  /* 0x0000003332327211 */ /* 0x000fc600078f28ff */
[----:B------:R-:W-:Y:S01]  /*4280*/  IMAD.SHL.U32 R98, R49, 0x8, RZ ;  /* 0x0000000831627824 */ /* 0x000fe200078e00ff */
[----:B------:R-:W-:-:S04]  /*4290*/  SHF.R.S32.HI R50, RZ, 0x5, R50 ;  /* 0x00000005ff327819 */ /* 0x000fc80000011432 */
[----:B------:R-:W-:-:S04]  /*42a0*/  LOP3.LUT R49, R71, 0x38, R98, 0xf8, !PT ;  /* 0x0000003847317812 */ /* 0x000fc800078ef862 */
[----:B------:R-:W-:-:S05]  /*42b0*/  LOP3.LUT R49, R49, R68, RZ, 0x3c, !PT ;  /* 0x0000004431317212 */ /* 0x000fca00078e3cff */
[----:B------:R-:W-:Y:S02]  /*42c0*/  IMAD R51, R50, 0x200, R49 ;  /* 0x0000020032337824 */ /* 0x000fe400078e0231 */
[C---:B------:R-:W-:Y:S02]  /*42d0*/  IMAD R49, R22.reuse, 0x2000, R4 ;  /* 0x0000200016317824 */ /* 0x040fe400078e0204 */
[----:B------:R-:W-:Y:S02]  /*42e0*/  IMAD R51, R22, 0x2000, R51 ;  /* 0x0000200016337824 */ /* 0x000fe400078e0233 */
[--C-:B------:R-:W-:Y:S02]  /*42f0*/  IMAD R49, R49, 0x2, R2.reuse ;  /* 0x0000000231317824 */ /* 0x100fe400078e0202 */
[----:B------:R-:W-:-:S04]  /*4300*/  IMAD R52, R51, 0x2, R2 ;  /* 0x0000000233347824 */ /* 0x000fc800078e0202 */
[----:B------:R-:W1:Y:S04]  /*4310*/  LDS.128 R48, [R49+0xe400] ;  /* 0x00e4000031307984 */ /* 0x000e680000000c00 */
[----:B------:R-:W2:Y:S01]  /*4320*/  LDS.128 R52, [R52+0xe400] ;  /* 0x00e4000034347984 */ /* 0x000ea20000000c00 */
[----:B------:R-:W-:Y:S05]  /*4330*/  @P4 BRA `(.L_x_14024) ;  /* 0x0000000400484947 */ /* 0x000fea0003800000 */
[--C-:B------:R-:W-:Y:S01]  /*4340*/  SHF.R.U64 R12, R12, 0x10, R13.reuse ;  /* 0x000000100c0c7819 */ /* 0x100fe2000000120d */
[----:B------:R-:W-:Y:S01]  /*4350*/  HADD2.F32 R111, -RZ, R111.H0_H0 ;  /* 0x2000006fff6f7230 */ /* 0x000fe20000004100 */
[----:B------:R-:W-:Y:S01]  /*4360*/  SHF.R.U32.HI R104, RZ, 0x10, R13 ;  /* 0x00000010ff687819 */ /* 0x000fe2000001160d */
[--C-:B--2---:R-:W-:Y:S01]  /*4370*/  HADD2.F32 R108, -RZ, R53.reuse.H0_H0 ;  /* 0x20000035ff6c7230 */ /* 0x104fe20000004100 */
[--C-:B------:R-:W-:Y:S01]  /*4380*/  SHF.R.U64 R13, R36, 0x10, R37.reuse ;  /* 0x00000010240d7819 */ /* 0x100fe20000001225 */
[----:B------:R-:W-:Y:S01]  /*4390*/  HADD2.F32 R53, -RZ, R53.H1_H1 ;  /* 0x30000035ff357230 */ /* 0x000fe20000004100 */
[----:B------:R-:W-:Y:S01]  /*43a0*/  SHF.R.U32.HI R37, RZ, 0x10, R37 ;  /* 0x00000010ff257819 */ /* 0x000fe20000011625 */
[----:B------:R-:W-:Y:S01]  /*43b0*/  HADD2.F32 R109, -RZ, R109.H0_H0 ;  /* 0x2000006dff6d7230 */ /* 0x000fe20000004100 */
[--C-:B------:R-:W-:Y:S01]  /*43c0*/  SHF.R.U64 R14, R14, 0x10, R15.reuse ;  /* 0x000000100e0e7819 */ /* 0x100fe2000000120f */
[----:B------:R-:W-:Y:S01]  /*43d0*/  HADD2.F32 R104, -RZ, R104.H0_H0 ;  /* 0x20000068ff687230 */ /* 0x000fe20000004100 */
[----:B------:R-:W-:Y:S01]  /*43e0*/  SHF.R.U32.HI R36, RZ, 0x10, R15 ;  /* 0x00000010ff247819 */ /* 0x000fe2000001160f */
[----:B------:R-:W-:Y:S01]  /*43f0*/  HADD2.F32 R110, -RZ, R37.H0_H0 ;  /* 0x20000025ff6e7230 */ /* 0x000fe20000004100 */
[----:B------:R-:W-:Y:S01]  /*4400*/  SHF.R.U64 R15, R38, 0x10, R39 ;  /* 0x00000010260f7819 */ /* 0x000fe20000001227 */
[----:B-1----:R-:W-:-:S02]  /*4410*/  HADD2.F32 R38, -RZ, R49.H0_H0 ;  /* 0x20000031ff267230 */ /* 0x002fc40000004100 */
[-C--:B------:R-:W-:Y:S01]  /*4420*/  FMUL.FTZ R37, R108, R111.reuse ;  /* 0x0000006f6c257220 */ /* 0x080fe20000410000 */
[----:B------:R-:W-:Y:S02]  /*4430*/  HADD2.F32 R49, -RZ, R49.H1_H1 ;  /* 0x30000031ff317230 */ /* 0x000fe40000004100 */
[-C--:B------:R-:W-:Y:S01]  /*4440*/  FMUL.FTZ R112, R53, R110.reuse ;  /* 0x0000006e35707220 */ /* 0x080fe20000410000 */
[----:B------:R-:W-:Y:S01]  /*4450*/  SHF.R.U32.HI R39, RZ, 0x10, R39 ;  /* 0x00000010ff277819 */ /* 0x000fe20000011627 */
[C---:B------:R-:W-:Y:S01]  /*4460*/  FMUL.FTZ R111, R38.reuse, R111 ;  /* 0x0000006f266f7220 */ /* 0x040fe20000410000 */
[-C--:B------:R-:W-:Y:S01]  /*4470*/  FFMA.FTZ R38, R38, R109.reuse, -R37 ;  /* 0x0000006d26267223 */ /* 0x080fe20000010825 */
[C---:B------:R-:W-:Y:S01]  /*4480*/  FMUL.FTZ R110, R49.reuse, R110 ;  /* 0x0000006e316e7220 */ /* 0x040fe20000410000 */
[----:B------:R-:W-:Y:S01]  /*4490*/  FFMA.FTZ R49, R49, R104, -R112 ;  /* 0x0000006831317223 */ /* 0x000fe20000010870 */
[----:B------:R-:W-:Y:S01]  /*44a0*/  FFMA.FTZ R37, R108, R109, R111 ;  /* 0x0000006d6c257223 */ /* 0x000fe2000001006f */
[----:B------:R-:W-:-:S02]  /*44b0*/  HADD2.F32 R108, -RZ, R107.H1_H1 ;  /* 0x3000006bff6c7230 */ /* 0x000fc40000004100 */
[----:B------:R-:W-:Y:S01]  /*44c0*/  FFMA.FTZ R104, R53, R104, R110 ;  /* 0x0000006835687223 */ /* 0x000fe2000001006e */
[----:B------:R-:W-:Y:S01]  /*44d0*/  HADD2.F32 R112, -RZ, R107.H0_H0 ;  /* 0x2000006bff707230 */ /* 0x000fe20000004100 */
[----:B------:R-:W-:Y:S01]  /*44e0*/  F2FP.F16.F32.PACK_AB R49, R49, R38 ;  /* 0x000000263131723e */ /* 0x000fe200000000ff */
[--C-:B------:R-:W-:Y:S02]  /*44f0*/  HADD2.F32 R107, -RZ, R55.reuse.H0_H0 ;  /* 0x20000037ff6b7230 */ /* 0x100fe40000004100 */
[----:B------:R-:W-:Y:S01]  /*4500*/  HADD2.F32 R55, -RZ, R55.H1_H1 ;  /* 0x30000037ff377230 */ /* 0x000fe20000004100 */
[----:B------:R-:W-:Y:S01]  /*4510*/  F2FP.F16.F32.PACK_AB R37, R104, R37 ;  /* 0x000000256825723e */ /* 0x000fe200000000ff */
[----:B------:R-:W-:Y:S02]  /*4520*/  HADD2.F32 R53, -RZ, R51.H0_H0 ;  /* 0x20000033ff357230 */ /* 0x000fe40000004100 */
[----:B------:R-:W-:Y:S02]  /*4530*/  HADD2.F32 R114, -RZ, R39.H0_H0 ;  /* 0x20000027ff727230 */ /* 0x000fe40000004100 */
[----:B------:R-:W-:-:S02]  /*4540*/  HADD2.F32 R51, -RZ, R51.H1_H1 ;  /* 0x30000033ff337230 */ /* 0x000fc40000004100 */
        /* <DEDUP_REMOVED lines=31> */
[--C-:B------:R-:W-:Y:S02]  /*4740*/  HADD2.F32 R106, -RZ, R105.reuse.H1_H1 ;  /* 0x30000069ff6a7230 */ /* 0x100fe40000004100 */
[----:B------:R-:W-:Y:S02]  /*4750*/  HADD2.F32 R50, -RZ, R50.H1_H1 ;  /* 0x30000032ff327230 */ /* 0x000fe40000004100 */
[----:B------:R-:W-:Y:S01]  /*4760*/  FMUL.FTZ R111, R54, R107 ;  /* 0x0000006b366f7220 */ /* 0x000fe20000410000 */
[----:B------:R-:W-:-:S02]  /*4770*/  HADD2.F32 R55, -RZ, R105.H0_H0 ;  /* 0x20000069ff377230 */ /* 0x000fc40000004100 */
[CC--:B------:R-:W-:Y:S01]  /*4780*/  FMUL.FTZ R109, R15.reuse, R106.reuse ;  /* 0x0000006a0f6d7220 */ /* 0x0c0fe20000410000 */
[----:B------:R-:W-:Y:S02]  /*4790*/  HADD2.F32 R105, -RZ, R14.H0_H0 ;  /* 0x2000000eff697230 */ /* 0x000fe40000004100 */
[----:B------:R-:W-:Y:S01]  /*47a0*/  FMUL.FTZ R14, R52, R106 ;  /* 0x0000006a340e7220 */ /* 0x000fe20000410000 */
[----:B------:R-:W-:Y:S01]  /*47b0*/  FMUL.FTZ R107, R50, R107 ;  /* 0x0000006b326b7220 */ /* 0x000fe20000410000 */
[----:B------:R-:W-:Y:S01]  /*47c0*/  FFMA.FTZ R109, R52, R55, R109 ;  /* 0x00000037346d7223 */ /* 0x000fe2000001006d */
[----:B------:R-:W-:Y:S01]  /*47d0*/  F2FP.F16.F32.PACK_AB R52, R48, R13 ;  /* 0x0000000d3034723e */ /* 0x000fe200000000ff */
[----:B------:R-:W-:Y:S01]  /*47e0*/  FFMA.FTZ R14, R15, R55, -R14 ;  /* 0x000000370f0e7223 */ /* 0x000fe2000001080e */
[-C--:B------:R-:W-:Y:S01]  /*47f0*/  FFMA.FTZ R111, R50, R105.reuse, -R111 ;  /* 0x00000069326f7223 */ /* 0x080fe2000001086f */
[----:B------:R-:W-:Y:S01]  /*4800*/  FFMA.FTZ R54, R54, R105, R107 ;  /* 0x0000006936367223 */ /* 0x000fe2000001006b */
[----:B------:R-:W-:Y:S01]  /*4810*/  F2FP.F16.F32.PACK_AB R55, R108, R39 ;  /* 0x000000276c37723e */ /* 0x000fe200000000ff */
[----:B------:R-:W-:-:S02]  /*4820*/  IMAD.MOV.U32 R48, RZ, RZ, R12 ;  /* 0x000000ffff307224 */ /* 0x000fc400078e000c */
[----:B------:R-:W-:Y:S01]  /*4830*/  F2FP.F16.F32.PACK_AB R50, R111, R14 ;  /* 0x0000000e6f32723e */ /* 0x000fe200000000ff */
[----:B------:R-:W-:Y:S01]  /*4840*/  IMAD.MOV.U32 R53, RZ, RZ, R37 ;  /* 0x000000ffff357224 */ /* 0x000fe200078e0025 */
[----:B------:R-:W-:-:S07]  /*4850*/  F2FP.F16.F32.PACK_AB R54, R54, R109 ;  /* 0x0000006d3636723e */ /* 0x000fce00000000ff */
.L_x_14024:
[----:B------:R-:W-:Y:S05]  /*4860*/  BSYNC B2 ;  /* 0x0000000000027941 */ /* 0x000fea0003800000 */
.L_x_14023:
[----:B------:R-:W-:Y:S02]  /*4870*/  ISETP.GE.AND P5, PT, R98, R95, PT ;  /* 0x0000005f6200720c */ /* 0x000fe40003fa6270 */
[----:B------:R-:W-:-:S11]  /*4880*/  P2R R13, PR, RZ, 0x1 ;  /* 0x00000001ff0d7803 */ /* 0x000fd60000000000 */
[--C-:B------:R-:W-:Y:S02]  /*4890*/  @!P5 SHF.R.S32.HI R12, RZ, 0x1f, R98.reuse ;  /* 0x0000001fff0cd819 */ /* 0x100fe40000011462 */
[----:B------:R-:W-:-:S04]  /*48a0*/  @!P5 IADD3 R88, P0, P6, R8, R88, R98 ;  /* 0x000000580858d210 */ /* 0x000fc80007e1e062 */
[----:B------:R-:W-:Y:S02]  /*48b0*/  @!P5 IADD3.X R99, R78, R99, R12, P0, P6 ;  /* 0x000000634e63d210 */ /* 0x000fe400007ec40c */
[CC--:B------:R-:W-:Y:S02]  /*48c0*/  LEA R12, P6, R94.reuse, R80.reuse, 0x1 ;  /* 0x000000505e0c7211 */ /* 0x0c0fe400078c08ff */
[----:B------:R-:W-:Y:S02]  /*48d0*/  ISETP.NE.AND P0, PT, R13, RZ, PT ;  /* 0x000000ff0d00720c */ /* 0x000fe40003f05270 */
[----:B------:R-:W-:Y:S02]  /*48e0*/  LEA.HI.X R13, R94, R81, R96, 0x1, P6 ;  /* 0x000000515e0d7211 */ /* 0x000fe400030f0c60 */
[----:B------:R-:W-:-:S03]  /*48f0*/  @!P5 LEA R14, P6, R88, R80, 0x1 ;  /* 0x00000050580ed211 */ /* 0x000fc600078c08ff */
[----:B-1----:R1:W-:Y:S01]  /*4900*/  STG.E.128 desc[UR38][R12.64], R48 ;  /* 0x000000300c007986 */ /* 0x0023e2000c101d26 */
[----:B------:R-:W-:-:S05]  /*4910*/  @!P5 LEA.HI.X R15, R88, R81, R99, 0x1, P6 ;  /* 0x00000051580fd211 */ /* 0x000fca00030f0c63 */
[----:B--2---:R1:W-:Y:S04]  /*4920*/  @!P5 STG.E.128 desc[UR38][R14.64], R52 ;  /* 0x000000340e00d986 */ /* 0x0043e8000c101d26 */
.L_x_14022:
[----:B------:R-:W-:Y:S05]  /*4930*/  BSYNC B1 ;  /* 0x0000000000017941 */ /* 0x000fea0003800000 */
.L_x_14021:
        /* <DEDUP_REMOVED lines=9> */
[C---:B------:R-:W-:Y:S01]  /*49d0*/  VIADD R15, R17.reuse, 0x60 ;  /* 0x00000060110f7836 */ /* 0x040fe20000000000 */
[----:B------:R-:W-:Y:S01]  /*49e0*/  SEL R97, R64, R97, !P0 ;  /* 0x0000006140617207 */ /* 0x000fe20004000000 */
[----:B------:R-:W-:Y:S01]  /*49f0*/  VIADD R36, R17, 0x60 ;  /* 0x0000006011247836 */ /* 0x000fe20000000000 */
[----:B------:R-:W-:Y:S01]  /*4a00*/  IADD3.X R13, R78, R51, R5, P5, P6 ;  /* 0x000000334e0d7210 */ /* 0x000fe20002fec405 */
[----:B------:R-:W-:Y:S01]  /*4a10*/  IMAD.SHL.U32 R15, R15, 0x40, RZ ;  /* 0x000000400f0f7824 */ /* 0x000fe200078e00ff */
[----:B------:R-:W-:Y:S01]  /*4a20*/  LEA R48, P5, R12, R80, 0x1 ;  /* 0x000000500c307211 */ /* 0x000fe200078a08ff */
[----:B------:R-:W-:Y:S01]  /*4a30*/  IMAD.SHL.U32 R36, R36, 0x40, RZ ;  /* 0x0000004024247824 */ /* 0x000fe200078e00ff */
[----:B------:R-:W-:Y:S02]  /*4a40*/  BSSY B1, `(.L_x_14025) ;  /* 0x000006a000017945 */ /* 0x000fe40003800000 */
[----:B------:R-:W-:Y:S01]  /*4a50*/  LEA.HI.X R49, R12, R81, R13, 0x1, P5 ;  /* 0x000000510c317211 */ /* 0x000fe200028f0c0d */
[----:B------:R-:W-:Y:S01]  /*4a60*/  IMAD R13, R22, 0x2000, R3 ;  /* 0x00002000160d7824 */ /* 0x000fe200078e0203 */
[----:B------:R-:W-:-:S02]  /*4a70*/  SHF.R.S32.HI R12, RZ, 0x1f, R97 ;  /* 0x0000001fff0c7819 */ /* 0x000fc40000011461 */
[----:B------:R-:W-:Y:S01]  /*4a80*/  LOP3.LUT R15, R15, 0x1c0, RZ, 0xc0, !PT ;  /* 0x000001c00f0f7812 */ /* 0x000fe200078ec0ff */
[----:B------:R-:W-:Y:S01]  /*4a90*/  IMAD R13, R13, 0x2, R2 ;  /* 0x000000020d0d7824 */ /* 0x000fe200078e0202 */
[----:B------:R-:W-:Y:S02]  /*4aa0*/  LEA.HI R97, R12, R97, RZ, 0x4 ;  /* 0x000000610c617211 */ /* 0x000fe400078f20ff */
[----:B------:R-:W-:Y:S02]  /*4ab0*/  LOP3.LUT R36, R36, 0x1c0, RZ, 0xc0, !PT ;  /* 0x000001c024247812 */ /* 0x000fe400078ec0ff */
[----:B------:R-:W-:Y:S02]  /*4ac0*/  LEA.HI.SX32 R53, R97, R6, 0x1c ;  /* 0x0000000661357211 */ /* 0x000fe400078fe2ff */
[----:B------:R-:W-:-:S03]  /*4ad0*/  SHF.R.U32.HI R15, RZ, 0x3, R15 ;  /* 0x00000003ff0f7819 */ /* 0x000fc6000001160f */
        /* <DEDUP_REMOVED lines=10> */
[----:B------:R-:W-:Y:S01]  /*4b80*/  HADD2.F32 R55, -RZ, R103.H1_H1 ;  /* 0x30000067ff377230 */ /* 0x000fe20000004100 */
[----:B------:R-:W-:Y:S01]  /*4b90*/  SHF.R.U64 R40, R42, 0x10, R43 ;  /* 0x000000102a287819 */ /* 0x000fe2000000122b */
[----:B-1----:R-:W-:Y:S01]  /*4ba0*/  IMAD.MOV.U32 R42, RZ, RZ, R12 ;  /* 0x000000ffff2a7224 */ /* 0x002fe200078e000c */
[----:B------:R-:W-:Y:S01]  /*4bb0*/  SHF.R.U32.HI R52, RZ, 0x10, R45 ;  /* 0x00000010ff347819 */ /* 0x000fe2000001162d */
[----:B--2---:R-:W-:Y:S01]  /*4bc0*/  IMAD.MOV.U32 R12, RZ, RZ, R37 ;  /* 0x000000ffff0c7224 */ /* 0x004fe200078e0025 */
[----:B------:R-:W-:Y:S01]  /*4bd0*/  SHF.R.U64 R44, R44, 0x10, R45 ;  /* 0x000000102c2c7819 */ /* 0x000fe2000000122d */
[----:B------:R-:W-:Y:S01]  /*4be0*/  IMAD.MOV.U32 R45, RZ, RZ, R39 ;  /* 0x000000ffff2d7224 */ /* 0x000fe200078e0027 */
[----:B------:R-:W-:Y:S01]  /*4bf0*/  SHF.R.U32.HI R87, RZ, 0x10, R43 ;  /* 0x00000010ff577819 */ /* 0x000fe2000001162b */
[----:B------:R-:W-:Y:S01]  /*4c00*/  IMAD.MOV.U32 R43, RZ, RZ, R36 ;  /* 0x000000ffff2b7224 */ /* 0x000fe200078e0024 */
[----:B------:R-:W-:Y:S01]  /*4c10*/  SHF.R.U32.HI R54, RZ, 0x10, R41 ;  /* 0x00000010ff367819 */ /* 0x000fe20000011629 */
[--C-:B------:R-:W-:Y:S01]  /*4c20*/  HADD2.F32 R36, -RZ, R12.reuse.H0_H0 ;  /* 0x2000000cff247230 */ /* 0x100fe20000004100 */
[--C-:B------:R-:W-:Y:S01]  /*4c30*/  SHF.R.U64 R41, R46, 0x10, R47.reuse ;  /* 0x000000102e297819 */ /* 0x100fe2000000122f */
[----:B------:R-:W-:Y:S01]  /*4c40*/  HADD2.F32 R39, -RZ, R12.H1_H1 ;  /* 0x3000000cff277230 */ /* 0x000fe20000004100 */
[----:B------:R-:W-:Y:S01]  /*4c50*/  SHF.R.U32.HI R86, RZ, 0x10, R47 ;  /* 0x00000010ff567819 */ /* 0x000fe2000001162f */
[----:B------:R-:W-:-:S02]  /*4c60*/  IMAD.MOV.U32 R37, RZ, RZ, R15 ;  /* 0x000000ffff257224 */ /* 0x000fc400078e000f */
[--C-:B------:R-:W-:Y:S02]  /*4c70*/  HADD2.F32 R12, -RZ, R13.reuse.H0_H0 ;  /* 0x2000000dff0c7230 */ /* 0x100fe40000004100 */
[----:B------:R-:W-:Y:S02]  /*4c80*/  HADD2.F32 R52, -RZ, R52.H0_H0 ;  /* 0x20000034ff347230 */ /* 0x000fe40000004100 */
[----:B------:R-:W-:Y:S02]  /*4c90*/  HADD2.F32 R15, -RZ, R13.H1_H1 ;  /* 0x3000000dff0f7230 */ /* 0x000fe40000004100 */
[-C--:B------:R-:W-:Y:S01]  /*4ca0*/  FMUL.FTZ R13, R36, R55.reuse ;  /* 0x00000037240d7220 */ /* 0x080fe20000410000 */
[----:B------:R-:W-:Y:S02]  /*4cb0*/  HADD2.F32 R47, -RZ, R102.H1_H1 ;  /* 0x30000066ff2f7230 */ /* 0x000fe40000004100 */
[----:B------:R-:W-:Y:S01]  /*4cc0*/  FMUL.FTZ R55, R12, R55 ;  /* 0x000000370c377220 */ /* 0x000fe20000410000 */
[----:B------:R-:W-:-:S02]  /*4cd0*/  HADD2.F32 R46, -RZ, R54.H0_H0 ;  /* 0x20000036ff2e7230 */ /* 0x000fc40000004100 */
[-C--:B------:R-:W-:Y:S01]  /*4ce0*/  FMUL.FTZ R54, R39, R52.reuse ;  /* 0x0000003427367220 */ /* 0x080fe20000410000 */
[C---:B------:R-:W-:Y:S01]  /*4cf0*/  FMUL.FTZ R52, R15.reuse, R52 ;  /* 0x000000340f347220 */ /* 0x040fe20000410000 */
[-C--:B------:R-:W-:Y:S01]  /*4d00*/  FFMA.FTZ R12, R12, R47.reuse, -R13 ;  /* 0x0000002f0c0c7223 */ /* 0x080fe2000001080d */
[----:B------:R-:W-:Y:S01]  /*4d10*/  FFMA.FTZ R13, R36, R47, R55 ;  /* 0x0000002f240d7223 */ /* 0x000fe20000010037 */
[-C--:B------:R-:W-:Y:S01]  /*4d20*/  FFMA.FTZ R15, R15, R46.reuse, -R54 ;  /* 0x0000002e0f0f7223 */ /* 0x080fe20000010836 */
[----:B------:R-:W-:Y:S01]  /*4d30*/  FFMA.FTZ R36, R39, R46, R52 ;  /* 0x0000002e27247223 */ /* 0x000fe20000010034 */
[----:B------:R-:W-:Y:S02]  /*4d40*/  HADD2.F32 R103, -RZ, R103.H0_H0 ;  /* 0x20000067ff677230 */ /* 0x000fe40000004100 */
[--C-:B------:R-:W-:Y:S01]  /*4d50*/  HADD2.F32 R46, -RZ, R45.reuse.H0_H0 ;  /* 0x2000002dff2e7230 */ /* 0x100fe20000004100 */
[----:B------:R-:W-:Y:S01]  /*4d60*/  F2FP.F16.F32.PACK_AB R15, R15, R12 ;  /* 0x0000000c0f0f723e */ /* 0x000fe200000000ff */
[----:B------:R-:W-:-:S02]  /*4d70*/  HADD2.F32 R47, -RZ, R45.H1_H1 ;  /* 0x3000002dff2f7230 */ /* 0x000fc40000004100 */
[----:B------:R-:W-:Y:S02]  /*4d80*/  HADD2.F32 R86, -RZ, R86.H0_H0 ;  /* 0x20000056ff567230 */ /* 0x000fe40000004100 */
[-C--:B------:R-:W-:Y:S01]  /*4d90*/  FMUL.FTZ R88, R46, R103.reuse ;  /* 0x000000672e587220 */ /* 0x080fe20000410000 */
[--C-:B------:R-:W-:Y:S02]  /*4da0*/  HADD2.F32 R39, -RZ, R37.reuse.H0_H0 ;  /* 0x20000025ff277230 */ /* 0x100fe40000004100 */
[----:B------:R-:W-:Y:S02]  /*4db0*/  HADD2.F32 R45, -RZ, R37.H1_H1 ;  /* 0x30000025ff2d7230 */ /* 0x000fe40000004100 */
[----:B------:R-:W-:Y:S01]  /*4dc0*/  FMUL.FTZ R94, R47, R86 ;  /* 0x000000562f5e7220 */ /* 0x000fe20000410000 */
[----:B------:R-:W-:Y:S02]  /*4dd0*/  HADD2.F32 R52, -RZ, R100.H1_H1 ;  /* 0x30000064ff347230 */ /* 0x000fe40000004100 */
[----:B------:R-:W-:Y:S01]  /*4de0*/  FMUL.FTZ R103, R39, R103 ;  /* 0x0000006727677220 */ /* 0x000fe20000410000 */
[----:B------:R-:W-:-:S02]  /*4df0*/  HADD2.F32 R54, -RZ, R87.H0_H0 ;  /* 0x20000057ff367230 */ /* 0x000fc40000004100 */
        /* <DEDUP_REMOVED lines=9> */
[--C-:B------:R-:W-:Y:S01]  /*4e90*/  HADD2.F32 R45, -RZ, R43.reuse.H0_H0 ;  /* 0x2000002bff2d7230 */ /* 0x100fe20000004100 */
[----:B------:R-:W-:Y:S01]  /*4ea0*/  F2FP.F16.F32.PACK_AB R37, R36, R13 ;  /* 0x0000000d2425723e */ /* 0x000fe200000000ff */
[----:B------:R-:W-:Y:S01]  /*4eb0*/  HADD2.F32 R44, -RZ, R42.H0_H0 ;  /* 0x2000002aff2c7230 */ /* 0x000fe20000004100 */
[----:B------:R-:W-:Y:S01]  /*4ec0*/  F2FP.F16.F32.PACK_AB R39, R86, R39 ;  /* 0x000000275627723e */ /* 0x000fe200000000ff */
[----:B------:R-:W-:-:S02]  /*4ed0*/  HADD2.F32 R43, -RZ, R43.H1_H1 ;  /* 0x3000002bff2b7230 */ /* 0x000fc40000004100 */
[-C--:B------:R-:W-:Y:S01]  /*4ee0*/  FMUL.FTZ R55, R45, R46.reuse ;  /* 0x0000002e2d377220 */ /* 0x080fe20000410000 */
[----:B------:R-:W-:Y:S02]  /*4ef0*/  HADD2.F32 R42, -RZ, R42.H1_H1 ;  /* 0x3000002aff2a7230 */ /* 0x000fe40000004100 */
        /* <DEDUP_REMOVED lines=9> */
[----:B------:R-:W-:Y:S02]  /*4f90*/  HADD2.F32 R42, -RZ, R38.H0_H0 ;  /* 0x20000026ff2a7230 */ /* 0x000fe40000004100 */
[----:B------:R-:W-:Y:S01]  /*4fa0*/  HADD2.F32 R101, -RZ, R101.H1_H1 ;  /* 0x30000065ff657230 */ /* 0x000fe20000004100 */
[----:B------:R-:W-:Y:S01]  /*4fb0*/  F2FP.F16.F32.PACK_AB R12, R44, R55 ;  /* 0x000000372c0c723e */ /* 0x000fe200000000ff */
[----:B------:R-:W-:Y:S01]  /*4fc0*/  HADD2.F32 R41, -RZ, R14.H0_H0 ;  /* 0x2000000eff297230 */ /* 0x000fe20000004100 */
[----:B------:R-:W-:Y:S01]  /*4fd0*/  F2FP.F16.F32.PACK_AB R36, R47, R46 ;  /* 0x0000002e2f24723e */ /* 0x000fe200000000ff */
[----:B------:R-:W-:Y:S02]  /*4fe0*/  HADD2.F32 R38, -RZ, R38.H1_H1 ;  /* 0x30000026ff267230 */ /* 0x000fe40000004100 */
[----:B------:R-:W-:Y:S02]  /*4ff0*/  HADD2.F32 R14, -RZ, R14.H1_H1 ;  /* 0x3000000eff0e7230 */ /* 0x000fe40000004100 */
[----:B------:R-:W-:-:S02]  /*5000*/  HADD2.F32 R43, -RZ, R40.H0_H0 ;  /* 0x20000028ff2b7230 */ /* 0x000fc40000004100 */
[----:B------:R-:W-:Y:S01]  /*5010*/  FMUL.FTZ R40, R42, R101 ;  /* 0x000000652a287220 */ /* 0x000fe20000410000 */
[----:B------:R-:W-:Y:S02]  /*5020*/  HADD2.F32 R102, -RZ, R102.H0_H0 ;  /* 0x20000066ff667230 */ /* 0x000fe40000004100 */
[----:B------:R-:W-:Y:S01]  /*5030*/  FMUL.FTZ R87, R38, R45 ;  /* 0x0000002d26577220 */ /* 0x000fe20000410000 */
[C---:B------:R-:W-:Y:S01]  /*5040*/  FMUL.FTZ R101, R41.reuse, R101 ;  /* 0x0000006529657220 */ /* 0x040fe20000410000 */
[----:B------:R-:W-:Y:S01]  /*5050*/  FMUL.FTZ R45, R14, R45 ;  /* 0x0000002d0e2d7220 */ /* 0x000fe20000410000 */
[----:B------:R-:W-:Y:S02]  /*5060*/  IMAD.MOV.U32 R13, RZ, RZ, R15 ;  /* 0x000000ffff0d7224 */ /* 0x000fe400078e000f */
[-C--:B------:R-:W-:Y:S01]  /*5070*/  FFMA.FTZ R40, R41, R102.reuse, -R40 ;  /* 0x0000006629287223 */ /* 0x080fe20000010828 */
[----:B------:R-:W-:Y:S01]  /*5080*/  FFMA.FTZ R101, R42, R102, R101 ;  /* 0x000000662a657223 */ /* 0x000fe20000010065 */
[-C--:B------:R-:W-:Y:S01]  /*5090*/  FFMA.FTZ R87, R14, R43.reuse, -R87 ;  /* 0x0000002b0e577223 */ /* 0x080fe20000010857 */
[----:B------:R-:W-:Y:S01]  /*50a0*/  FFMA.FTZ R38, R38, R43, R45 ;  /* 0x0000002b26267223 */ /* 0x000fe2000001002d */
[----:B------:R-:W-:-:S03]  /*50b0*/  IMAD.MOV.U32 R15, RZ, RZ, R94 ;  /* 0x000000ffff0f7224 */ /* 0x000fc600078e005e */
[----:B------:R-:W-:Y:S02]  /*50c0*/  F2FP.F16.F32.PACK_AB R14, R87, R40 ;  /* 0x00000028570e723e */ /* 0x000fe400000000ff */
[----:B------:R-:W-:-:S07]  /*50d0*/  F2FP.F16.F32.PACK_AB R38, R38, R101 ;  /* 0x000000652626723e */ /* 0x000fce00000000ff */
.L_x_14026:
[----:B------:R-:W-:Y:S05]  /*50e0*/  BSYNC B1 ;  /* 0x0000000000017941 */ /* 0x000fea0003800000 */
.L_x_14025:
        /* <DEDUP_REMOVED lines=10> */
.L_x_13992:
[----:B------:R-:W-:-:S06]  /*5190*/  UISETP.NE.AND UP0, UPT, UR37, 0x3, UPT ;  /* 0x000000032500788c */ /* 0x000fcc000bf05270 */
[----:B------:R-:W-:-:S13]  /*51a0*/  PLOP3.LUT P3, PT, PT, PT, UP0, 0x80, 0x0 ;  /* 0x000000000000781c */ /* 0x000fda0003f6f008 */
[----:B------:R-:W-:Y:S05]  /*51b0*/  @!P3 BRA `(.L_x_14027) ;  /* 0x000000000004b947 */ /* 0x000fea0003800000 */
[----:B------:R-:W-:Y:S01]  /*51c0*/  BPT.TRAP 0x1 ;  /* 0x000000040000795c */ /* 0x000fe20000300000 */
.L_x_14027:
[----:B------:R-:W2:Y:S01]  /*51d0*/  LDL R12, [R1+0x10] ;  /* 0x00001000010c7983 */ /* 0x000ea20000100800 */
[----:B------:R-:W-:Y:S01]  /*51e0*/  IMAD R79, R22, 0x8, R2 ;  /* 0x00000008164f7824 */ /* 0x000fe200078e0202 */
[----:B------:R-:W-:Y:S01]  /*51f0*/  BSSY B1, `(.L_x_14028) ;  /* 0x0000006000017945 */ /* 0x000fe20003800000 */
[----:B------:R-:W-:-:S05]  /*5200*/  IMAD R90, R26, -0x80, R29 ;  /* 0xffffff801a5a7824 */ /* 0x000fca00078e021d */
[----:B------:R-:W-:Y:S02]  /*5210*/  VIMNMX R90, R90, 0x80, PT ;  /* 0x000000805a5a7848 */ /* 0x000fe40003fe0100 */
[----:B--2---:R-:W-:-:S04]  /*5220*/  SHF.L.U32 R91, R12, 0x1f, RZ ;  /* 0x0000001f0c5b7819 */ /* 0x004fc800000006ff */
[----:B------:R-:W1:Y:S02]  /*5230*/  SYNCS.PHASECHK.TRANS64.TRYWAIT P4, [R79+URZ+0x16890], R91 ;  /* 0x0168905b4f0075a7 */ /* 0x000e64000808017f */
[----:B-1----:R-:W-:Y:S05]  /*5240*/  @!P4 BRA `(.L_x_14029) ;  /* 0x0000018000e0c947 */ /* 0x002fea0003800000 */
.L_x_14327:
[----:B------:R-:W-:Y:S05]  /*5250*/  BSYNC B1 ;  /* 0x0000000000017941 */ /* 0x000fea0003800000 */
.L_x_14028:
[----:B------:R-:W-:Y:S01]  /*5260*/  ISETP.GE.AND P4, PT, R17, R90, PT ;  /* 0x0000005a1100720c */ /* 0x000fe20003f86270 */
[----:B------:R-:W-:-:S12]  /*5270*/  BSSY B1, `(.L_x_14030) ;  /* 0x0000006000017945 */ /* 0x000fd80003800000 */
[----:B------:R-:W-:Y:S05]  /*5280*/  @P4 BRA `(.L_x_14031) ;  /* 0x0000000000104947 */ /* 0x000fea0003800000 */
[----:B------:R-:W2:Y:S04]  /*5290*/  @!P1 LDS.128 R12, [R83+0xe000] ;  /* 0x00e00000530c9984 */ /* 0x000ea80000000c00 */
[----:B0-----:R-:W0:Y:S04]  /*52a0*/  @!P2 LDS.128 R36, [R82+0xe000] ;  /* 0x00e000005224a984 */ /* 0x001e280000000c00 */
[----:B--2---:R2:W-:Y:S04]  /*52b0*/  @!P1 STG.E.128 desc[UR38][R42.64], R12 ;  /* 0x0000000c2a009986 */ /* 0x0045e8000c101d26 */
[----:B0-----:R2:W-:Y:S02]  /*52c0*/  @!P2 STG.E.128 desc[UR38][R42.64+0x40], R36 ;  /* 0x000040242a00a986 */ /* 0x0015e4000c101d26 */
.L_x_14031:
[----:B------:R-:W-:Y:S05]  /*52d0*/  BSYNC B1 ;  /* 0x0000000000017941 */ /* 0x000fea0003800000 */
.L_x_14030:
[----:B--2---:R-:W-:-:S05]  /*52e0*/  VIADD R12, R17, 0x60 ;  /* 0x00000060110c7836 */ /* 0x004fca0000000000 */
[----:B------:R-:W-:-:S13]  /*52f0*/  ISETP.GE.AND P4, PT, R12, R90, PT ;  /* 0x0000005a0c00720c */ /* 0x000fda0003f86270 */
[----:B------:R-:W-:Y:S05]  /*5300*/  @P4 BRA `(.L_x_14009) ;  /* 0x0000000000104947 */ /* 0x000fea0003800000 */
[----:B------:R-:W2:Y:S04]  /*5310*/  @!P1 LDS.128 R12, [R83+0x11000] ;  /* 0x01100000530c9984 */ /* 0x000ea80000000c00 */
[----:B0-----:R-:W0:Y:S04]  /*5320*/  @!P2 LDS.128 R36, [R82+0x11000] ;  /* 0x011000005224a984 */ /* 0x001e280000000c00 */
[----:B--2---:R2:W-:Y:S04]  /*5330*/  @!P1 STG.E.128 desc[UR38][R40.64], R12 ;  /* 0x0000000c28009986 */ /* 0x0045e8000c101d26 */
[----:B0-----:R2:W-:Y:S02]  /*5340*/  @!P2 STG.E.128 desc[UR38][R40.64+0x40], R36 ;  /* 0x000040242800a986 */ /* 0x0015e4000c101d26 */
.L_x_14009:
[----:B------:R-:W-:Y:S05]  /*5350*/  BSYNC B0 ;  /* 0x0000000000007941 */ /* 0x000fea0003800000 */
.L_x_13991:
        /* <DEDUP_REMOVED lines=17> */
.L_x_14033:
[----:B------:R-:W-:Y:S05]  /*5470*/  BSYNC B0 ;  /* 0x0000000000007941 */ /* 0x000fea0003800000 */
.L_x_14032:
[----:B------:R-:W2:Y:S01]  /*5480*/  SYNCS.PHASECHK.TRANS64.TRYWAIT P3, [R79+URZ+0x168b0], R91 ;  /* 0x0168b05b4f0075a7 */ /* 0x000ea2000806017f */
[----:B------:R-:W-:Y:S01]  /*5490*/  ULDC UR40, c[0x0][0x2f4] ;  /* 0x0000bd0000287ab9 */ /* 0x000fe20000000800 */
[----:B------:R-:W-:Y:S01]  /*54a0*/  ULDC.64 UR44, c[0x0][0x328] ;  /* 0x0000ca00002c7ab9 */ /* 0x000fe20000000a00 */
[----:B------:R-:W-:Y:S01]  /*54b0*/  ULDC.64 UR42, c[0x0][0x318] ;  /* 0x0000c600002a7ab9 */ /* 0x000fe20000000a00 */
[----:B------:R-:W-:Y:S01]  /*54c0*/  BSSY B0, `(.L_x_14034) ;  /* 0x0000003000007945 */ /* 0x000fe20003800000 */
[----:B------:R-:W-:-:S03]  /*54d0*/  IMAD.WIDE R36, R26, 0x80, R10 ;  /* 0x000000801a247825 */ /* 0x000fc600078e020a */
[----:B--2---:R-:W-:Y:S05]  /*54e0*/  @!P3 BRA `(.L_x_14035) ;  /* 0x00000180004cb947 */ /* 0x004fea0003800000 */
.L_x_14328:
[----:B------:R-:W-:Y:S05]  /*54f0*/  BSYNC B0 ;  /* 0x0000000000007941 */ /* 0x000fea0003800000 */
.L_x_14034:
        /* <DEDUP_REMOVED lines=9> */
[----:B0-----:R-:W-:-:S04]  /*5590*/  LEA R38, P3, R12, UR42, 0x1 ;  /* 0x0000002a0c267c11 */ /* 0x001fc8000f8608ff */
[----:B------:R-:W-:Y:S02]  /*55a0*/  LEA.HI.X R39, R12, UR43, R13, 0x1, P3 ;  /* 0x0000002b0c277c11 */ /* 0x000fe400098f0c0d */
[----:B------:R-:W-:-:S13]  /*55b0*/  ISETP.GE.AND P3, PT, R18, UR40, PT ;  /* 0x0000002812007c0c */ /* 0x000fda000bf66270 */
[----:B------:R-:W0:Y:S04]  /*55c0*/  @!P3 LDS.128 R12, [R83] ;  /* 0x00000000530cb984 */ /* 0x000e280000000c00 */
[----:B0-----:R-:W-:Y:S01]  /*55d0*/  @!P3 STG.E.128 desc[UR38][R38.64], R12 ;  /* 0x0000000c2600b986 */ /* 0x001fe2000c101d26 */
[----:B------:R-:W-:-:S13]  /*55e0*/  ISETP.GE.AND P3, PT, R67, UR40, PT ;  /* 0x0000002843007c0c */ /* 0x000fda000bf66270 */
[----:B------:R-:W0:Y:S04]  /*55f0*/  @!P3 LDS.128 R12, [R82] ;  /* 0x00000000520cb984 */ /* 0x000e280000000c00 */
[----:B0-----:R3:W-:Y:S02]  /*5600*/  @!P3 STG.E.128 desc[UR38][R38.64+0x40], R12 ;  /* 0x0000400c2600b986 */ /* 0x0017e4000c101d26 */
.L_x_14037:
[----:B------:R-:W-:Y:S05]  /*5610*/  BSYNC B0 ;  /* 0x0000000000007941 */ /* 0x000fea0003800000 */
.L_x_14036:
[----:B-1-3--:R-:W-:Y:S01]  /*5620*/  VIADD R12, R17, 0x60 ;  /* 0x00000060110c7836 */ /* 0x00afe20000000000 */
[----:B------:R-:W-:Y:S04]  /*5630*/  BSSY B0, `(.L_x_14038) ;  /* 0x0000013000007945 */ /* 0x000fe80003800000 */
        /* <DEDUP_REMOVED lines=18> */
.L_x_14039:
[----:B------:R-:W-:Y:S05]  /*5760*/  BSYNC B0 ;  /* 0x0000000000007941 */ /* 0x000fea0003800000 */
.L_x_14038:
[----:B-1----:R-:W3:Y:S04]  /*5770*/  LDL R12, [R1] ;  /* 0x00000000010c7983 */ /* 0x002ee80000100800 */
[----:B------:R-:W4:Y:S01]  /*5780*/  LDL.LU R13, [R1+0x10] ;  /* 0x00001000010d7983 */ /* 0x000f220000300800 */
[----:B------:R-:W-:Y:S02]  /*5790*/  VIADD R22, R22, 0x1 ;  /* 0x0000000116167836 */ /* 0x000fe40000000000 */
        /* <DEDUP_REMOVED lines=14> */
[----:B----4-:R-:W-:-:S05]  /*5880*/  LOP3.LUT R13, R13, R12, RZ, 0x3c, !PT ;  /* 0x0000000c0d0d7212 */ /* 0x010fca00078e3cff */
[----:B------:R0:W-:Y:S02]  /*5890*/  STL [R1+0x10], R13 ;  /* 0x0000100d01007387 */ /* 0x0001e40000100800 */
[----:B------:R-:W-:Y:S05]  /*58a0*/  @P5 BRA `(.L_x_14040) ;  /* 0xffffffcc00305947 */ /* 0x000fea000383ffff */
[----:B0-----:R-:W0:Y:S01]  /*58b0*/  S2R R13, SR_TID.X ;  /* 0x00000000000d7919 */ /* 0x001e220000002100 */
[----:B------:R-:W-:Y:S02]  /*58c0*/  PLOP3.LUT P0, PT, PT, PT, PT, 0x8, 0x0 ;  /* 0x000000000000781c */ /* 0x000fe40003f0e170 */
[----:B0-----:R-:W-:-:S04]  /*58d0*/  SHF.R.U32.HI R13, RZ, 0x7, R13 ;  /* 0x00000007ff0d7819 */ /* 0x001fc8000001160d */
[----:B------:R-:W-:-:S13]  /*58e0*/  ISETP.NE.AND P5, PT, R13, 0x1, PT ;  /* 0x000000010d00780c */ /* 0x000fda0003fa5270 */
[----:B------:R-:W-:Y:S06]  /*58f0*/  @!P5 BAR.ARV 0x9, 0x100 ;  /* 0x024400000000db1d */ /* 0x000fec0000002000 */
.L_x_13986:
        /* <DEDUP_REMOVED lines=15> */
.L_x_14041:
        /* <DEDUP_REMOVED lines=13> */
.L_x_14044:
[----:B------:R-:W-:-:S13]  /*5ac0*/  ISETP.NE.AND P0, PT, R7, 0x1, PT ;  /* 0x000000010700780c */ /* 0x000fda0003f05270 */
[----:B------:R-:W1:Y:S02]  /*5ad0*/  @P0 LDC.64 R4, c[0x0][0x9e8] ;  /* 0x00027a00ff040b82 */ /* 0x000e640000000a00 */
[----:B-1----:R-:W-:-:S05]  /*5ae0*/  @P0 IMAD.HI.U32 R4, R3, R4, RZ ;  /* 0x0000000403040227 */ /* 0x002fca00078e00ff */
[----:B------:R-:W-:-:S07]  /*5af0*/  @P0 SHF.R.U32.HI R3, RZ, R5, R4 ;  /* 0x00000005ff030219 */ /* 0x000fce0000011604 */
.L_x_14045:
[----:B------:R-:W-:Y:S05]  /*5b00*/  BSYNC B0 ;  /* 0x0000000000007941 */ /* 0x000fea0003800000 */
.L_x_14043:
[----:B------:R-:W-:-:S05]  /*5b10*/  IMAD R3, R3, R7, R7 ;  /* 0x0000000703037224 */ /* 0x000fca00078e0207 */
[----:B------:R-:W-:-:S07]  /*5b20*/  VIMNMX R0, R0, R3, PT ;  /* 0x0000000300007248 */ /* 0x000fce0003fe0100 */
.L_x_14042:
        /* <DEDUP_REMOVED lines=24> */
.L_x_14048:
[----:B------:R-:W-:-:S13]  /*5cb0*/  ISETP.NE.AND P0, PT, R7, 0x1, PT ;  /* 0x000000010700780c */ /* 0x000fda0003f05270 */
[----:B------:R-:W1:Y:S02]  /*5cc0*/  @P0 LDC.64 R4, c[0x0][0x9e8] ;  /* 0x00027a00ff040b82 */ /* 0x000e640000000a00 */
[----:B-1----:R-:W-:-:S05]  /*5cd0*/  @P0 IMAD.HI.U32 R4, R0, R4, RZ ;  /* 0x0000000400040227 */ /* 0x002fca00078e00ff */
[----:B------:R-:W-:-:S07]  /*5ce0*/  @P0 SHF.R.U32.HI R0, RZ, R5, R4 ;  /* 0x00000005ff000219 */ /* 0x000fce0000011604 */
.L_x_14049:
[----:B------:R-:W-:Y:S05]  /*5cf0*/  BSYNC B0 ;  /* 0x0000000000007941 */ /* 0x000fea0003800000 */
.L_x_14047:
[----:B------:R-:W-:-:S05]  /*5d00*/  IMAD R0, R0, R7, RZ ;  /* 0x0000000700007224 */ /* 0x000fca00078e02ff */
[----:B------:R-:W-:-:S07]  /*5d10*/  VIMNMX R3, R3, R0, !PT ;  /* 0x0000000003037248 */ /* 0x000fce0007fe0100 */
.L_x_14046:
[----:B------:R-:W-:Y:S02]  /*5d20*/  SHF.R.S32.HI R0, RZ, 0x1f, R3 ;  /* 0x0000001fff007819 */ /* 0x000fe40000011403 */
[----:B------:R-:W-:Y:S02]  /*5d30*/  CS2R R20, SRZ ;  /* 0x0000000000147805 */ /* 0x000fe4000001ff00 */
[----:B------:R-:W-:Y:S02]  /*5d40*/  PLOP3.LUT P0, PT, PT, PT, PT, 0x80, 0x0 ;  /* 0x000000000000781c */ /* 0x000fe40003f0f070 */
[----:B0-----:R-:W-:Y:S02]  /*5d50*/  CS2R R14, SRZ ;  /* 0x00000000000e7805 */ /* 0x001fe4000001ff00 */
[----:B------:R-:W-:Y:S01]  /*5d60*/  LEA.HI R0, R0, R3, RZ, 0x7 ;  /* 0x0000000300007211 */ /* 0x000fe200078f38ff */
[----:B------:R-:W-:Y:S01]  /*5d70*/  IMAD.MOV.U32 R118, RZ, RZ, RZ ;  /* 0x000000ffff767224 */ /* 0x000fe200078e00ff */
[----:B------:R-:W-:Y:S01]  /*5d80*/  CS2R R114, SRZ ;  /* 0x0000000000727805 */ /* 0x000fe2000001ff00 */
[----:B------:R-:W-:Y:S01]  /*5d90*/  IMAD.MOV.U32 R31, RZ, RZ, RZ ;  /* 0x000000ffff1f7224 */ /* 0x000fe200078e00ff */
[----:B------:R-:W-:-:S02]  /*5da0*/  SHF.R.S32.HI R0, RZ, 0x7, R0 ;  /* 0x00000007ff007819 */ /* 0x000fc40000011400 */
[----:B------:R-:W-:Y:S02]  /*5db0*/  CS2R R112, SRZ ;  /* 0x0000000000707805 */ /* 0x000fe4000001ff00 */
[----:B------:R-:W-:Y:S02]  /*5dc0*/  CS2R R110, SRZ ;  /* 0x00000000006e7805 */ /* 0x000fe4000001ff00 */
[----:B------:R-:W-:Y:S02]  /*5dd0*/  CS2R R108, SRZ ;  /* 0x00000000006c7805 */ /* 0x000fe4000001ff00 */
[----:B------:R-:W-:Y:S02]  /*5de0*/  VIMNMX R4, RZ, R0, !PT ;  /* 0x00000000ff047248 */ /* 0x000fe40007fe0100 */
[----:B------:R-:W-:Y:S02]  /*5df0*/  CS2R R106, SRZ ;  /* 0x00000000006a7805 */ /* 0x000fe4000001ff00 */
[----:B------:R-:W-:-:S02]  /*5e00*/  CS2R R104, SRZ ;  /* 0x0000000000687805 */ /* 0x000fc4000001ff00 */
[----:B------:R-:W-:Y:S02]  /*5e10*/  CS2R R102, SRZ ;  /* 0x0000000000667805 */ /* 0x000fe4000001ff00 */
[----:B------:R-:W-:Y:S01]  /*5e20*/  ISETP.GT.AND P1, PT, R92, R4, PT ;  /* 0x000000045c00720c */ /* 0x000fe20003f24270 */
[----:B------:R0:W-:Y:S01]  /*5e30*/  STL [R1+0x30], R4 ;  /* 0x0000300401007387 */ /* 0x0001e20000100800 */
        /* <DEDUP_REMOVED lines=8> */
[----:B0-----:R-:W-:Y:S06]  /*5ec0*/  @!P1 BRA `(.L_x_14050) ;  /* 0x000000ec00f49947 */ /* 0x001fec0003800000 */
        /* <DEDUP_REMOVED lines=9> */
.L_x_14331:
[----:B------:R-:W1:Y:S01]  /*5f60*/  LDL R3, [R1+0x1c] ;  /* 0x00001c0001037983 */ /* 0x000e620000100800 */
[----:B------:R-:W-:Y:S01]  /*5f70*/  BSSY B6, `(.L_x_14052) ;  /* 0x000001b000067945 */ /* 0x000fe20003800000 */
[----:B-1----:R-:W-:-:S05]  /*5f80*/  IMAD.HI R0, R3, 0x55555556, RZ ;  /* 0x5555555603007827 */ /* 0x002fca00078e02ff */
[----:B------:R-:W-:-:S05]  /*5f90*/  LEA.HI R0, R0, R0, RZ, 0x1 ;  /* 0x0000000000007211 */ /* 0x000fca00078f08ff */
[----:B------:R-:W-:Y:S02]  /*5fa0*/  IMAD R0, R0, -0x3, R3 ;  /* 0xfffffffd00007824 */ /* 0x000fe400078e0203 */
[----:B------:R-:W-:-:S04]  /*5fb0*/  VIADD R3, R2, 0x8400 ;  /* 0x0000840002037836 */ /* 0x000fc80000000000 */
[----:B------:R-:W-:Y:S01]  /*5fc0*/  IMAD R0, R0, 0x2000, R3 ;  /* 0x0000200000007824 */ /* 0x000fe200078e0203 */
[----:B------:R-:W-:-:S04]  /*5fd0*/  LOP3.LUT P0, RZ, R3, 0x3ff, RZ, 0xc0, !PT ;  /* 0x000003ff03ff7812 */ /* 0x000fc8000780c0ff */
[----:B------:R-:W-:Y:S02]  /*5fe0*/  SHF.R.U32.HI R0, RZ, 0x4, R0 ;  /* 0x00000004ff007819 */ /* 0x000fe40000011600 */
[----:B------:R-:W-:Y:S02]  /*5ff0*/  P2R R25, PR, RZ, 0x1 ;  /* 0x00000001ff197803 */ /* 0x000fe40000000000 */
[----:B------:R-:W-:-:S05]  /*6000*/  LOP3.LUT R30, R0, 0x3fff, RZ, 0xc0, !PT ;  /* 0x00003fff001e7812 */ /* 0x000fca00078ec0ff */
        /* <DEDUP_REMOVED lines=17> */
.L_x_14053:
[----:B------:R-:W-:Y:S05]  /*6120*/  BSYNC B6 ;  /* 0x0000000000067941 */ /* 0x000fea0003800000 */
.L_x_14052:
        /* <DEDUP_REMOVED lines=13> */
.L_x_14057:
[----:B--2---:R2:W3:Y:S02]  /*6200*/  SYNCS.PHASECHK.TRANS64.TRYWAIT P0, [R2+URZ+0x16800], R3 ;  /* 0x01680003020075a7 */ /* 0x0044e4000800017f */
[----:B---3--:R-:W-:Y:S05]  /*6210*/  @!P0 NANOSLEEP.SYNCS 0x989680 ;  /* 0x009896800000895d */ /* 0x008fea0003900000 */
[----:B------:R-:W3:Y:S02]  /*6220*/  @!P0 SYNCS.PHASECHK.TRANS64 P0, [R2+URZ+0x16800], R3 ;  /* 0x01680003020085a7 */ /* 0x000ee4000800007f */
[----:B---3--:R-:W-:Y:S05]  /*6230*/  @!P0 BRA `(.L_x_14057) ;  /* 0xfffffffc00f08947 */ /* 0x008fea000383ffff */
.L_x_14056:
[----:B------:R-:W-:Y:S05]  /*6240*/  BSYNC B0 ;  /* 0x0000000000007941 */ /* 0x000fea0003800000 */
.L_x_14055:
[----:B------:R-:W-:Y:S05]  /*6250*/  BRA `(.L_x_14058) ;  /* 0x0000002c00947947 */ /* 0x000fea0003800000 */
.L_x_14054:
        /* <DEDUP_REMOVED lines=30> */
.L_x_14060:
[----:B------:R-:W-:Y:S05]  /*6440*/  BSYNC B6 ;  /* 0x0000000000067941 */ /* 0x000fea0003800000 */
.L_x_14059:
[----:B------:R-:W2:Y:S01]  /*6450*/  LDL R20, [R1+0x18] ;  /* 0x0000180001147983 */ /* 0x000ea20000100800 */
[----:B------:R-:W-:Y:S01]  /*6460*/  ULDC.U8 UR4, c[0x0][0x410] ;  /* 0x0001040000047ab9 */ /* 0x000fe20000000000 */
[----:B------:R-:W-:Y:S01]  /*6470*/  BSSY B0, `(.L_x_14061) ;  /* 0x00002bb000007945 */ /* 0x000fe20003800000 */
[----:B------:R-:W-:Y:S01]  /*6480*/  ISETP.NE.AND P0, PT, RZ, UR4, PT ;  /* 0x00000004ff007c0c */ /* 0x000fe2000bf05270 */
[----:B--2---:R-:W-:-:S12]  /*6490*/  IMAD.IADD R39, R17, 0x1, R20 ;  /* 0x0000000111277824 */ /* 0x004fd800078e0214 */
[----:B------:R-:W-:Y:S05]  /*64a0*/  @!P0 BRA `(.L_x_14062) ;  /* 0x0000001400a08947 */ /* 0x000fea0003800000 */
[----:B------:R-:W2:Y:S01]  /*64b0*/  LDL R43, [R1+0x14] ;  /* 0x00001400012b7983 */ /* 0x000ea20000100800 */
[----:B------:R-:W1:Y:S01]  /*64c0*/  LDC R32, c[0x0][0x448] ;  /* 0x00011200ff207b82 */ /* 0x000e620000000800 */
[----:B------:R-:W-:Y:S01]  /*64d0*/  ULDC.64 UR4, c[0x0][0x3f8] ;  /* 0x0000fe0000047ab9 */ /* 0x000fe20000000a00 */
[----:B------:R-:W-:Y:S01]  /*64e0*/  ULDC.64 UR6, c[0x0][0x408] ;  /* 0x0001020000067ab9 */ /* 0x000fe20000000a00 */
[----:B------:R-:W3:Y:S01]  /*64f0*/  S2R R20, SR_TID.X ;  /* 0x0000000000147919 */ /* 0x000ee20000002100 */
[----:B-1----:R-:W-:Y:S01]  /*6500*/  ISETP.NE.AND P0, PT, R32, 0x1, PT ;  /* 0x000000012000780c */ /* 0x002fe20003f05270 */
[----:B---3--:R-:W-:-:S12]  /*6510*/  VIADD R21, R20, 0xffffff80 ;  /* 0xffffff8014157836 */ /* 0x008fd80000000000 */
[----:B------:R-:W1:Y:S01]  /*6520*/  @P0 LDC R0, c[0x0][0x44c] ;  /* 0x00011300ff000b82 */ /* 0x000e620000000800 */
[----:B------:R-:W-:-:S07]  /*6530*/  SHF.R.S32.HI R20, RZ, 0x1f, R21 ;  /* 0x0000001fff147819 */ /* 0x000fce0000011415 */
[----:B------:R-:W3:Y:S01]  /*6540*/  @P0 LDC R5, c[0x0][0x450] ;  /* 0x00011400ff050b82 */ /* 0x000ee20000000800 */
[----:B------:R-:W-:-:S04]  /*6550*/  LEA.HI R20, R20, R21, RZ, 0x2 ;  /* 0x0000001514147211 */ /* 0x000fc800078f10ff */
[----:B------:R-:W-:-:S05]  /*6560*/  LOP3.LUT R20, R20, 0xfffffffc, RZ, 0xc0, !PT ;  /* 0xfffffffc14147812 */ /* 0x000fca00078ec0ff */
[----:B------:R-:W-:-:S04]  /*6570*/  IMAD.IADD R20, R21, 0x1, -R20 ;  /* 0x0000000115147824 */ /* 0x000fc800078e0a14 */
[----:B------:R-:W-:-:S04]  /*6580*/  IMAD R3, R20, 0x60, R39 ;  /* 0x0000006014037824 */ /* 0x000fc800078e0227 */
[----:B-1----:R-:W-:-:S05]  /*6590*/  @P0 IMAD.HI.U32 R0, R3, R0, RZ ;  /* 0x0000000003000227 */ /* 0x002fca00078e00ff */
[----:B---3--:R-:W-:-:S04]  /*65a0*/  @P0 SHF.R.U32.HI R3, RZ, R5, R0 ;  /* 0x00000005ff030219 */ /* 0x008fc80000011600 */
[----:B------:R-:W-:Y:S01]  /*65b0*/  SHF.R.S32.HI R0, RZ, 0x1f, R3 ;  /* 0x0000001fff007819 */ /* 0x000fe20000011403 */
[----:B------:R-:W-:Y:S02]  /*65c0*/  IMAD.MOV.U32 R6, RZ, RZ, R26 ;  /* 0x000000ffff067224 */ /* 0x000fe400078e001a */
[----:B------:R-:W-:Y:S02]  /*65d0*/  IMAD.MOV.U32 R7, RZ, RZ, R29 ;  /* 0x000000ffff077224 */ /* 0x000fe400078e001d */
[C---:B------:R-:W-:Y:S02]  /*65e0*/  IMAD R4, R0.reuse, UR4, RZ ;  /* 0x0000000400047c24 */ /* 0x040fe4000f8e02ff */
[----:B------:R-:W-:Y:S02]  /*65f0*/  IMAD.MOV.U32 R8, RZ, RZ, R24 ;  /* 0x000000ffff087224 */ /* 0x000fe400078e0018 */
[----:B------:R-:W-:Y:S02]  /*6600*/  IMAD.MOV.U32 R9, RZ, RZ, R31 ;  /* 0x000000ffff097224 */ /* 0x000fe400078e001f */
[----:B------:R-:W-:-:S02]  /*6610*/  IMAD R0, R0, UR6, RZ ;  /* 0x0000000600007c24 */ /* 0x000fc4000f8e02ff */
[----:B------:R-:W-:-:S04]  /*6620*/  IMAD.WIDE.U32 R6, R3, UR4, R6 ;  /* 0x0000000403067c25 */ /* 0x000fc8000f8e0006 */
        /* <DEDUP_REMOVED lines=11> */
[----:B------:R-:W-:Y:S02]  /*66e0*/  LEA.HI.X R8, R8, UR7, R3, 0x1, P1 ;  /* 0x0000000708087c11 */ /* 0x000fe400088f0c03 */
[----:B--2---:R-:W-:Y:S01]  /*66f0*/  SHF.R.S32.HI R38, RZ, 0x1f, R43 ;  /* 0x0000001fff267819 */ /* 0x004fe2000001142b */
[----:B------:R-:W-:Y:S06]  /*6700*/  BRA.DIV UR4, `(.L_x_14063) ;  /* 0x0000017204187947 */ /* 0x000fec000b800000 */
[----:B------:R1:W2:Y:S04]  /*6710*/  SHFL.IDX PT, R3, R6, RZ, 0x1c1f ;  /* 0x001c1fff06037589 */ /* 0x0002a800000e0000 */
[----:B------:R1:W3:Y:S04]  /*6720*/  SHFL.IDX PT, R0, R4, RZ, 0x1c1f ;  /* 0x001c1fff04007589 */ /* 0x0002e800000e0000 */
[----:B------:R1:W4:Y:S04]  /*6730*/  SHFL.IDX PT, R5, R8, RZ, 0x1c1f ;  /* 0x001c1fff08057589 */ /* 0x00032800000e0000 */
[----:B0-----:R1:W0:Y:S02]  /*6740*/  SHFL.IDX PT, R14, R7, RZ, 0x1c1f ;  /* 0x001c1fff070e7589 */ /* 0x00122400000e0000 */
.L_x_14337:
[----:B------:R-:W5:Y:S01]  /*6750*/  LDL R9, [R1+0x4] ;  /* 0x0000040001097983 */ /* 0x000f620000100800 */
[----:B------:R-:W-:Y:S01]  /*6760*/  BSSY B1, `(.L_x_14064) ;  /* 0x000001e000017945 */ /* 0x000fe20003800000 */
[----:B------:R-:W-:Y:S02]  /*6770*/  CS2R R34, SRZ ;  /* 0x0000000000227805 */ /* 0x000fe4000001ff00 */
[----:B------:R-:W-:Y:S02]  /*6780*/  CS2R R20, SRZ ;  /* 0x0000000000147805 */ /* 0x000fe4000001ff00 */
[----:B------:R-:W-:Y:S02]  /*6790*/  CS2R R28, SRZ ;  /* 0x00000000001c7805 */ /* 0x000fe4000001ff00 */
[----:B------:R-:W-:Y:S01]  /*67a0*/  CS2R R24, SRZ ;  /* 0x0000000000187805 */ /* 0x000fe2000001ff00 */
[----:B-----5:R-:W-:-:S05]  /*67b0*/  IMAD R32, R9, R32, RZ ;  /* 0x0000002009207224 */ /* 0x020fca00078e02ff */
[----:B------:R-:W-:-:S13]  /*67c0*/  ISETP.GE.AND P0, PT, R39, R32, PT ;  /* 0x000000202700720c */ /* 0x000fda0003f06270 */
[----:B------:R-:W-:Y:S05]  /*67d0*/  @P0 BRA `(.L_x_14065) ;  /* 0x0000000000580947 */ /* 0x000fea0003800000 */
[----:B------:R-:W-:Y:S01]  /*67e0*/  ULDC UR4, c[0x0][0x3f4] ;  /* 0x0000fd0000047ab9 */ /* 0x000fe20000000800 */
[----:B---3--:R-:W-:Y:S01]  /*67f0*/  IMAD.MOV.U32 R10, RZ, RZ, R0 ;  /* 0x000000ffff0a7224 */ /* 0x008fe200078e0000 */
[----:B------:R-:W-:Y:S01]  /*6800*/  ISETP.GE.AND P3, PT, R43, UR4, PT ;  /* 0x000000042b007c0c */ /* 0x000fe2000bf66270 */
[----:B--2---:R-:W-:Y:S01]  /*6810*/  IMAD.MOV.U32 R11, RZ, RZ, R3 ;  /* 0x000000ffff0b7224 */ /* 0x004fe200078e0003 */
[----:B------:R-:W-:Y:S01]  /*6820*/  ISETP.GE.AND P2, PT, R152, UR4, PT ;  /* 0x0000000498007c0c */ /* 0x000fe2000bf46270 */
[----:B----4-:R-:W-:Y:S01]  /*6830*/  IMAD.MOV.U32 R15, RZ, RZ, R5 ;  /* 0x000000ffff0f7224 */ /* 0x010fe200078e0005 */
[----:B------:R-:W-:-:S09]  /*6840*/  CS2R R28, SRZ ;  /* 0x00000000001c7805 */ /* 0x000fd2000001ff00 */
[C---:B------:R-:W-:Y:S01]  /*6850*/  @!P3 IMAD.SHL.U32 R37, R43.reuse, 0x2, RZ ;  /* 0x000000022b25b824 */ /* 0x040fe200078e00ff */
[----:B------:R-:W-:Y:S02]  /*6860*/  @!P3 SHF.L.U64.HI R20, R43, 0x1, R38 ;  /* 0x000000012b14b819 */ /* 0x000fe40000010226 */
[----:B------:R-:W-:Y:S02]  /*6870*/  CS2R R34, SRZ ;  /* 0x0000000000227805 */ /* 0x000fe4000001ff00 */
[----:B------:R-:W-:Y:S01]  /*6880*/  CS2R R24, SRZ ;  /* 0x0000000000187805 */ /* 0x000fe2000001ff00 */
[----:B------:R-:W-:Y:S01]  /*6890*/  @!P2 IMAD.WIDE R10, R152, 0x2, R10 ;  /* 0x00000002980aa825 */ /* 0x000fe200078e020a */
[-C--:B------:R-:W-:Y:S02]  /*68a0*/  @!P3 IADD3 R26, P0, R0, R37.reuse, RZ ;  /* 0x00000025001ab210 */ /* 0x080fe40007f1e0ff */
[----:B0-----:R-:W-:Y:S01]  /*68b0*/  @!P3 IADD3 R36, P1, R14, R37, RZ ;  /* 0x000000250e24b210 */ /* 0x001fe20007f3e0ff */
[----:B------:R-:W-:Y:S01]  /*68c0*/  @!P2 IMAD.WIDE R12, R152, 0x2, R14 ;  /* 0x00000002980ca825 */ /* 0x000fe200078e020e */
[----:B------:R0:W5:Y:S03]  /*68d0*/  @!P2 LD.E.64 R28, desc[UR38][R10.64] ;  /* 0x000000260a1ca980 */ /* 0x000166000c101b00 */
[--C-:B------:R-:W-:Y:S01]  /*68e0*/  @!P3 IMAD.X R27, R3, 0x1, R20.reuse, P0 ;  /* 0x00000001031bb824 */ /* 0x100fe200000e0614 */
[----:B------:R0:W5:Y:S01]  /*68f0*/  @!P2 LD.E.64 R34, desc[UR38][R12.64] ;  /* 0x000000260c22a980 */ /* 0x000162000c101b00 */
[----:B------:R-:W-:Y:S01]  /*6900*/  @!P3 IMAD.X R37, R5, 0x1, R20, P1 ;  /* 0x000000010525b824 */ /* 0x000fe200008e0614 */
[----:B------:R-:W-:-:S02]  /*6910*/  CS2R R20, SRZ ;  /* 0x0000000000147805 */ /* 0x000fc4000001ff00 */
[----:B------:R0:W5:Y:S04]  /*6920*/  @!P3 LD.E.64 R24, desc[UR38][R26.64] ;  /* 0x000000261a18b980 */ /* 0x000168000c101b00 */
[----:B------:R0:W5:Y:S02]  /*6930*/  @!P3 LD.E.64 R20, desc[UR38][R36.64] ;  /* 0x000000262414b980 */ /* 0x000164000c101b00 */
.L_x_14065:
[----:B------:R-:W-:Y:S05]  /*6940*/  BSYNC B1 ;  /* 0x0000000000017941 */ /* 0x000fea0003800000 */
.L_x_14064:
[----:B---3-5:R-:W-:Y:S01]  /*6950*/  IMAD.MOV.U32 R0, RZ, RZ, R34 ;  /* 0x000000ffff007224 */ /* 0x028fe200078e0022 */
[----:B------:R-:W-:Y:S01]  /*6960*/  UMOV UR4, 0xffffffff ;  /* 0xffffffff00047882 */ /* 0x000fe20000000000 */
[----:B--2---:R-:W-:Y:S01]  /*6970*/  IMAD.MOV.U32 R3, RZ, RZ, R35 ;  /* 0x000000ffff037224 */ /* 0x004fe200078e0023 */
[----:B0-----:R-:W-:Y:S01]  /*6980*/  CS2R R26, SRZ ;  /* 0x00000000001a7805 */ /* 0x001fe2000001ff00 */
[----:B----4-:R-:W-:Y:S01]  /*6990*/  IMAD.MOV.U32 R5, RZ, RZ, R20 ;  /* 0x000000ffff057224 */ /* 0x010fe200078e0014 */
        /* <DEDUP_REMOVED lines=14> */
[----:B------:R0:W4:Y:S04]  /*6a80*/  SHFL.IDX PT, R5, R8, 0x1, 0x1c1f ;  /* 0x003c1f0008057f89 */ /* 0x00012800000e0000 */
[----:B------:R0:W0:Y:S02]  /*6a90*/  SHFL.IDX PT, R14, R7, 0x1, 0x1c1f ;  /* 0x003c1f00070e7f89 */ /* 0x00002400000e0000 */
.L_x_14343:
[----:B01----:R-:W5:Y:S04]  /*6aa0*/  LDL R6, [R1+0x48] ;  /* 0x0000480001067983 */ /* 0x003f680000100800 */
[----:B------:R-:W2:Y:S01]  /*6ab0*/  LDL R42, [R1+0x38] ;  /* 0x00003800012a7983 */ /* 0x000ea20000100800 */
[----:B------:R-:W-:Y:S01]  /*6ac0*/  VIADD R39, R39, 0x60 ;  /* 0x0000006027277836 */ /* 0x000fe20000000000 */
[----:B------:R-:W-:Y:S01]  /*6ad0*/  BSSY B1, `(.L_x_14067) ;  /* 0x0000021000017945 */ /* 0x000fe20003800000 */
[----:B------:R-:W-:Y:S02]  /*6ae0*/  CS2R R8, SRZ ;  /* 0x0000000000087805 */ /* 0x000fe4000001ff00 */
[----:B------:R-:W-:Y:S02]  /*6af0*/  CS2R R12, SRZ ;  /* 0x00000000000c7805 */ /* 0x000fe4000001ff00 */
[----:B------:R-:W-:-:S02]  /*6b00*/  CS2R R10, SRZ ;  /* 0x00000000000a7805 */ /* 0x000fc4000001ff00 */
[----:B------:R-:W-:Y:S02]  /*6b10*/  ISETP.GE.AND P0, PT, R39, R32, PT ;  /* 0x000000202700720c */ /* 0x000fe40003f06270 */
[----:B-----5:R-:W-:-:S04]  /*6b20*/  LEA.HI R4, R6, R6, RZ, 0x1 ;  /* 0x0000000606047211 */ /* 0x020fc800078f08ff */
[----:B------:R-:W-:Y:S01]  /*6b30*/  LOP3.LUT R4, R4, 0xfffffffe, RZ, 0xc0, !PT ;  /* 0xfffffffe04047812 */ /* 0x000fe200078ec0ff */
[----:B--2---:R-:W-:-:S04]  /*6b40*/  IMAD.SHL.U32 R31, R42, 0x40, RZ ;  /* 0x000000402a1f7824 */ /* 0x004fc800078e00ff */
[----:B------:R-:W-:-:S05]  /*6b50*/  IMAD.IADD R4, R6, 0x1, -R4 ;  /* 0x0000000106047824 */ /* 0x000fca00078e0a04 */
[----:B------:R-:W-:Y:S01]  /*6b60*/  SHF.L.U32 R41, R4, 0x1f, RZ ;  /* 0x0000001f04297819 */ /* 0x000fe200000006ff */
[----:B------:R-:W-:Y:S06]  /*6b70*/  @P0 BRA `(.L_x_14068) ;  /* 0x0000000000580947 */ /* 0x000fec0003800000 */
[----:B------:R-:W-:Y:S01]  /*6b80*/  ULDC UR4, c[0x0][0x3f4] ;  /* 0x0000fd0000047ab9 */ /* 0x000fe20000000800 */
[----:B---3--:R-:W-:Y:S01]  /*6b90*/  IMAD.MOV.U32 R6, RZ, RZ, R0 ;  /* 0x000000ffff067224 */ /* 0x008fe200078e0000 */
[----:B------:R-:W-:Y:S01]  /*6ba0*/  ISETP.GE.AND P3, PT, R43, UR4, PT ;  /* 0x000000042b007c0c */ /* 0x000fe2000bf66270 */
[----:B------:R-:W-:Y:S01]  /*6bb0*/  IMAD.MOV.U32 R7, RZ, RZ, R3 ;  /* 0x000000ffff077224 */ /* 0x000fe200078e0003 */
        /* <DEDUP_REMOVED lines=9> */
[----:B------:R-:W-:Y:S01]  /*6c50*/  @!P3 IADD3 R4, P1, R14, R9, RZ ;  /* 0x000000090e04b210 */ /* 0x000fe20007f3e0ff */
        /* <DEDUP_REMOVED lines=8> */
.L_x_14068:
[----:B------:R-:W-:Y:S05]  /*6ce0*/  BSYNC B1 ;  /* 0x0000000000017941 */ /* 0x000fea0003800000 */
.L_x_14067:
[----:B0-----:R-:W0:Y:S01]  /*6cf0*/  S2R R7, SR_TID.X ;  /* 0x0000000000077919 */ /* 0x001e220000002100 */
[----:B------:R-:W1:Y:S01]  /*6d00*/  SYNCS.PHASECHK.TRANS64.TRYWAIT P0, [R2+URZ+0x16800], R41 ;  /* 0x01680029020075a7 */ /* 0x000e62000800017f */
[----:B------:R-:W-:Y:S01]  /*6d10*/  LOP3.LUT R31, R31, 0x1c0, RZ, 0xc0, !PT ;  /* 0x000001c01f1f7812 */ /* 0x000fe200078ec0ff */
[----:B-----5:R-:W-:Y:S01]  /*6d20*/  IMAD.MOV.U32 R3, RZ, RZ, R26 ;  /* 0x000000ffff037224 */ /* 0x020fe200078e001a */
[----:B------:R-:W-:Y:S01]  /*6d30*/  BSSY B1, `(.L_x_14069) ;  /* 0x000001e000017945 */ /* 0x000fe20003800000 */
[----:B------:R-:W-:Y:S01]  /*6d40*/  IMAD R32, R33, -0xc0, R32 ;  /* 0xffffff4021207824 */ /* 0x000fe200078e0220 */
[----:B---3--:R-:W-:Y:S01]  /*6d50*/  LOP3.LUT R0, R31, 0x18, R18, 0xf8, !PT ;  /* 0x000000181f007812 */ /* 0x008fe200078ef812 */
[----:B------:R-:W-:Y:S01]  /*6d60*/  IMAD.MOV.U32 R4, RZ, RZ, R8 ;  /* 0x000000ffff047224 */ /* 0x000fe200078e0008 */
[----:B------:R-:W-:Y:S01]  /*6d70*/  SHF.R.U32.HI R31, RZ, 0x3, R31 ;  /* 0x00000003ff1f7819 */ /* 0x000fe2000001161f */
[----:B----4-:R-:W-:Y:S01]  /*6d80*/  IMAD.MOV.U32 R5, RZ, RZ, R9 ;  /* 0x000000ffff057224 */ /* 0x010fe200078e0009 */
[----:B------:R-:W-:Y:S01]  /*6d90*/  PRMT R33, R3, 0x7610, R33 ;  /* 0x0000761003217816 */ /* 0x000fe20000000021 */
[----:B------:R-:W-:Y:S01]  /*6da0*/  IMAD.MOV.U32 R3, RZ, RZ, R27 ;  /* 0x000000ffff037224 */ /* 0x000fe200078e001b */
[----:B------:R-:W-:Y:S01]  /*6db0*/  LOP3.LUT R0, R0, R31, RZ, 0x3c, !PT ;  /* 0x0000001f00007212 */ /* 0x000fe200078e3cff */
[----:B------:R-:W-:Y:S01]  /*6dc0*/  IMAD.MOV.U32 R6, RZ, RZ, R12 ;  /* 0x000000ffff067224 */ /* 0x000fe200078e000c */
[----:B------:R-:W-:Y:S01]  /*6dd0*/  PRMT R14, R4, 0x5410, R5 ;  /* 0x00005410040e7816 */ /* 0x000fe20000000005 */
[----:B------:R-:W-:Y:S01]  /*6de0*/  IMAD.MOV.U32 R4, RZ, RZ, R10 ;  /* 0x000000ffff047224 */ /* 0x000fe200078e000a */
[----:B------:R-:W-:Y:S01]  /*6df0*/  PRMT R31, R3, 0x7610, R31 ;  /* 0x00007610031f7816 */ /* 0x000fe2000000001f */
[----:B------:R-:W-:Y:S01]  /*6e00*/  IMAD.MOV.U32 R5, RZ, RZ, R11 ;  /* 0x000000ffff057224 */ /* 0x000fe200078e000b */
[----:B------:R-:W-:-:S02]  /*6e10*/  VIMNMX R32, R32, 0xc0, PT ;  /* 0x000000c020207848 */ /* 0x000fc40003fe0100 */
[----:B------:R-:W-:Y:S02]  /*6e20*/  PRMT R15, R4, 0x7610, R15 ;  /* 0x00007610040f7816 */ /* 0x000fe4000000000f */
[----:B------:R-:W-:Y:S02]  /*6e30*/  PRMT R33, R33, 0x5410, R6 ;  /* 0x0000541021217816 */ /* 0x000fe40000000006 */
[----:B------:R-:W-:Y:S02]  /*6e40*/  LOP3.LUT P2, RZ, R42, 0x4, RZ, 0xc0, !PT ;  /* 0x000000042aff7812 */ /* 0x000fe4000784c0ff */
[----:B------:R-:W-:Y:S01]  /*6e50*/  ISETP.GE.AND P1, PT, R17, R32, PT ;  /* 0x000000201100720c */ /* 0x000fe20003f26270 */
[----:B0-----:R-:W-:-:S05]  /*6e60*/  VIADD R38, R7, 0xffffff80 ;  /* 0xffffff8007267836 */ /* 0x001fca0000000000 */
[----:B------:R-:W-:-:S04]  /*6e70*/  SHF.R.S32.HI R7, RZ, 0x1f, R38 ;  /* 0x0000001fff077819 */ /* 0x000fc80000011426 */
[----:B------:R-:W-:-:S04]  /*6e80*/  LEA.HI R7, R7, R38, RZ, 0x5 ;  /* 0x0000002607077211 */ /* 0x000fc800078f28ff */
[----:B------:R-:W-:-:S05]  /*6e90*/  SHF.R.S32.HI R7, RZ, 0x5, R7 ;  /* 0x00000005ff077819 */ /* 0x000fca0000011407 */
[----:B------:R-:W-:Y:S02]  /*6ea0*/  IMAD R3, R7, 0x200, R0 ;  /* 0x0000020007037824 */ /* 0x000fe400078e0200 */
[----:B------:R-:W-:Y:S02]  /*6eb0*/  IMAD.MOV.U32 R0, RZ, RZ, R13 ;  /* 0x000000ffff007224 */ /* 0x000fe400078e000d */
[----:B------:R-:W-:-:S03]  /*6ec0*/  IMAD R3, R3, 0x2, R2 ;  /* 0x0000000203037824 */ /* 0x000fc600078e0202 */
[----:B------:R-:W-:Y:S01]  /*6ed0*/  PRMT R31, R31, 0x5410, R0 ;  /* 0x000054101f1f7816 */ /* 0x000fe20000000000 */
[C---:B------:R-:W-:Y:S02]  /*6ee0*/  VIADD R4, R3.reuse, 0x8400 ;  /* 0x0000840003047836 */ /* 0x040fe40000000000 */
[----:B------:R-:W-:Y:S01]  /*6ef0*/  VIADD R0, R3, 0x8440 ;  /* 0x0000844003007836 */ /* 0x000fe20000000000 */
[----:B-1----:R-:W-:Y:S06]  /*6f00*/  @!P0 BRA `(.L_x_14070) ;  /* 0x0000016800f88947 */ /* 0x002fec0003800000 */
.L_x_14344:
[----:B------:R-:W-:Y:S05]  /*6f10*/  BSYNC B1 ;  /* 0x0000000000017941 */ /* 0x000fea0003800000 */
.L_x_14069:
[----:B------:R-:W-:Y:S01]  /*6f20*/  BSSY B1, `(.L_x_14071) ;  /* 0x0000060000017945 */ /* 0x000fe20003800000 */
[----:B------:R-:W-:Y:S01]  /*6f30*/  PRMT R15, R15, 0x5410, R5 ;  /* 0x000054100f0f7816 */ /* 0x000fe20000000005 */
[----:B------:R-:W-:Y:S02]  /*6f40*/  @P2 VIADD R0, R4, 0xffffffc0 ;  /* 0xffffffc004002836 */ /* 0x000fe40000000000 */
[----:B------:R-:W-:Y:S05]  /*6f50*/  @P1 BRA `(.L_x_14072) ;  /* 0x0000000400701947 */ /* 0x000fea0003800000 */
[----:B------:R-:W2:Y:S01]  /*6f60*/  LDL R6, [R1+0x14] ;  /* 0x0000140001067983 */ /* 0x000ea20000100800 */
[----:B------:R-:W1:Y:S01]  /*6f70*/  LDC R5, c[0x0][0x3f4] ;  /* 0x0000fd00ff057b82 */ /* 0x000e620000000800 */
[----:B------:R-:W-:Y:S01]  /*6f80*/  BSSY B2, `(.L_x_14073) ;  /* 0x000002e000027945 */ /* 0x000fe20003800000 */
[-C--:B-1----:R-:W-:Y:S02]  /*6f90*/  ISETP.GE.AND P0, PT, R152, R5.reuse, PT ;  /* 0x000000059800720c */ /* 0x082fe40003f06270 */
[----:B--2---:R-:W-:-:S11]  /*6fa0*/  ISETP.GE.AND P1, PT, R6, R5, PT ;  /* 0x000000050600720c */ /* 0x004fd60003f26270 */
[----:B------:R-:W-:Y:S05]  /*6fb0*/  @P0 BRA `(.L_x_14074) ;  /* 0x0000000000a80947 */ /* 0x000fea0003800000 */
[----:B------:R-:W1:Y:S01]  /*6fc0*/  LDS.128 R4, [R3+0x8400] ;  /* 0x0084000003047984 */ /* 0x000e620000000c00 */
[----:B------:R-:W-:Y:S01]  /*6fd0*/  SHF.R.U32.HI R39, RZ, 0x10, R29 ;  /* 0x00000010ff277819 */ /* 0x000fe2000001161d */
[--C-:B------:R-:W-:Y:S01]  /*6fe0*/  HADD2.F32 R38, -RZ, R40.reuse.H1_H1 ;  /* 0x30000028ff267230 */ /* 0x100fe20000004100 */
[--C-:B0-----:R-:W-:Y:S01]  /*6ff0*/  SHF.R.U32.HI R41, RZ, 0x10, R35.reuse ;  /* 0x00000010ff297819 */ /* 0x101fe20000011623 */
[----:B------:R-:W-:Y:S01]  /*7000*/  HADD2.F32 R40, -RZ, R40.H0_H0 ;  /* 0x20000028ff287230 */ /* 0x000fe20000004100 */
[----:B------:R-:W-:Y:S01]  /*7010*/  SHF.R.U64 R45, R34, 0x10, R35 ;  /* 0x00000010222d7819 */ /* 0x000fe20000001223 */
[----:B------:R-:W-:Y:S01]  /*7020*/  HADD2.F32 R39, -RZ, R39.H0_H0 ;  /* 0x20000027ff277230 */ /* 0x000fe20000004100 */
[----:B------:R-:W-:Y:S01]  /*7030*/  SHF.R.U64 R47, R28, 0x10, R29 ;  /* 0x000000101c2f7819 */ /* 0x000fe2000000121d */
[----:B------:R-:W-:Y:S02]  /*7040*/  HADD2.F32 R41, -RZ, R41.H0_H0 ;  /* 0x20000029ff297230 */ /* 0x000fe40000004100 */
[----:B-1----:R-:W-:-:S02]  /*7050*/  HADD2.F32 R34, -RZ, R7.H0_H0 ;  /* 0x20000007ff227230 */ /* 0x002fc40000004100 */
        /* <DEDUP_REMOVED lines=32> */
.L_x_14074:
[----:B------:R-:W-:Y:S05]  /*7260*/  BSYNC B2 ;  /* 0x0000000000027941 */ /* 0x000fea0003800000 */
.L_x_14073:
[----:B------:R-:W-:Y:S05]  /*7270*/  @P1 BRA `(.L_x_14072) ;  /* 0x0000000000a81947 */ /* 0x000fea0003800000 */
[----:B-1----:R-:W1:Y:S01]  /*7280*/  LDS.128 R4, [R0] ;  /* 0x0000000000047984 */ /* 0x002e620000000c00 */
[----:B------:R-:W-:Y:S01]  /*7290*/  SHF.R.U32.HI R34, RZ, 0x10, R21 ;  /* 0x00000010ff227819 */ /* 0x000fe20000011615 */
[----:B------:R-:W-:Y:S01]  /*72a0*/  HADD2.F32 R28, -RZ, R48.H1_H1 ;  /* 0x30000030ff1c7230 */ /* 0x000fe20000004100 */
[--C-:B------:R-:W-:Y:S01]  /*72b0*/  SHF.R.U32.HI R29, RZ, 0x10, R25.reuse ;  /* 0x00000010ff1d7819 */ /* 0x100fe20000011619 */
[----:B------:R-:W-:Y:S01]  /*72c0*/  HADD2.F32 R37, -RZ, R37.H0_H0 ;  /* 0x20000025ff257230 */ /* 0x000fe20000004100 */
[----:B0-----:R-:W-:Y:S01]  /*72d0*/  SHF.R.U64 R41, R24, 0x10, R25 ;  /* 0x0000001018297819 */ /* 0x001fe20000001219 */
[----:B------:R-:W-:Y:S01]  /*72e0*/  HADD2.F32 R34, -RZ, R34.H0_H0 ;  /* 0x20000022ff227230 */ /* 0x000fe20000004100 */
[----:B------:R-:W-:Y:S01]  /*72f0*/  SHF.R.U64 R39, R20, 0x10, R21 ;  /* 0x0000001014277819 */ /* 0x000fe20000001215 */
[----:B------:R-:W-:Y:S02]  /*7300*/  HADD2.F32 R29, -RZ, R29.H0_H0 ;  /* 0x2000001dff1d7230 */ /* 0x000fe40000004100 */
[----:B-1----:R-:W-:-:S02]  /*7310*/  HADD2.F32 R25, -RZ, R7.H1_H1 ;  /* 0x30000007ff197230 */ /* 0x002fc40000004100 */
        /* <DEDUP_REMOVED lines=32> */
.L_x_14072:
[----:B------:R-:W-:Y:S05]  /*7520*/  BSYNC B1 ;  /* 0x0000000000017941 */ /* 0x000fea0003800000 */
.L_x_14071:
[----:B-12---:R-:W-:-:S05]  /*7530*/  VIADD R4, R17, 0x60 ;  /* 0x0000006011047836 */ /* 0x006fca0000000000 */
[----:B------:R-:W-:-:S13]  /*7540*/  ISETP.GE.AND P0, PT, R4, R32, PT ;  /* 0x000000200400720c */ /* 0x000fda0003f06270 */
        /* <DEDUP_REMOVED lines=8> */
[--C-:B------:R-:W-:Y:S01]  /*75d0*/  SHF.R.U64 R29, R26, 0x10, R27.reuse ;  /* 0x000000101a1d7819 */ /* 0x100fe2000000121b */
[--C-:B------:R-:W-:Y:S01]  /*75e0*/  HADD2.F32 R24, -RZ, R33.reuse.H1_H1 ;  /* 0x30000021ff187230 */ /* 0x100fe20000004100 */
[----:B------:R-:W-:Y:S01]  /*75f0*/  SHF.R.U32.HI R26, RZ, 0x10, R27 ;  /* 0x00000010ff1a7819 */ /* 0x000fe2000001161b */
[----:B------:R-:W-:Y:S01]  /*7600*/  HADD2.F32 R33, -RZ, R33.H0_H0 ;  /* 0x20000021ff217230 */ /* 0x000fe20000004100 */
[--C-:B------:R-:W-:Y:S02]  /*7610*/  SHF.R.U32.HI R25, RZ, 0x10, R13.reuse ;  /* 0x00000010ff197819 */ /* 0x100fe4000001160d */
[----:B------:R-:W-:Y:S01]  /*7620*/  SHF.R.U64 R34, R12, 0x10, R13 ;  /* 0x000000100c227819 */ /* 0x000fe2000000120d */
[----:B------:R-:W-:Y:S02]  /*7630*/  HADD2.F32 R26, -RZ, R26.H0_H0 ;  /* 0x2000001aff1a7230 */ /* 0x000fe40000004100 */
[----:B------:R-:W-:-:S02]  /*7640*/  HADD2.F32 R25, -RZ, R25.H0_H0 ;  /* 0x20000019ff197230 */ /* 0x000fc40000004100 */
[--C-:B-1----:R-:W-:Y:S02]  /*7650*/  HADD2.F32 R21, -RZ, R7.reuse.H1_H1 ;  /* 0x30000007ff157230 */ /* 0x102fe40000004100 */
[----:B------:R-:W-:Y:S02]  /*7660*/  HADD2.F32 R20, -RZ, R7.H0_H0 ;  /* 0x20000007ff147230 */ /* 0x000fe40000004100 */
[--C-:B------:R-:W-:Y:S02]  /*7670*/  HADD2.F32 R7, -RZ, R4.reuse.H0_H0 ;  /* 0x20000004ff077230 */ /* 0x100fe40000004100 */
[C---:B------:R-:W-:Y:S01]  /*7680*/  FMUL.FTZ R27, R21.reuse, R26 ;  /* 0x0000001a151b7220 */ /* 0x040fe20000410000 */
[----:B------:R-:W-:Y:S01]  /*7690*/  FMUL.FTZ R21, R21, R25 ;  /* 0x0000001915157220 */ /* 0x000fe20000410000 */
[----:B------:R-:W-:Y:S02]  /*76a0*/  HADD2.F32 R4, -RZ, R4.H1_H1 ;  /* 0x30000004ff047230 */ /* 0x000fe40000004100 */
[----:B------:R-:W-:-:S02]  /*76b0*/  HADD2.F32 R12, -RZ, R6.H0_H0 ;  /* 0x20000006ff0c7230 */ /* 0x000fc40000004100 */
[----:B------:R-:W-:Y:S01]  /*76c0*/  FFMA.FTZ R32, R20, R26, R21 ;  /* 0x0000001a14207223 */ /* 0x000fe20000010015 */
[----:B------:R-:W-:Y:S02]  /*76d0*/  HADD2.F32 R13, -RZ, R6.H1_H1 ;  /* 0x30000006ff0d7230 */ /* 0x000fe40000004100 */
[----:B------:R-:W-:Y:S01]  /*76e0*/  FMUL.FTZ R28, R4, R33 ;  /* 0x00000021041c7220 */ /* 0x000fe20000410000 */
[----:B------:R-:W-:Y:S02]  /*76f0*/  HADD2.F32 R21, -RZ, R31.H0_H0 ;  /* 0x2000001fff157230 */ /* 0x000fe40000004100 */
[----:B------:R-:W-:Y:S01]  /*7700*/  FFMA.FTZ R27, R20, R25, -R27 ;  /* 0x00000019141b7223 */ /* 0x000fe2000001081b */
[----:B------:R-:W-:Y:S02]  /*7710*/  HADD2.F32 R6, -RZ, R5.H0_H0 ;  /* 0x20000005ff067230 */ /* 0x000fe40000004100 */
[----:B------:R-:W-:Y:S01]  /*7720*/  FMUL.FTZ R26, R4, R24 ;  /* 0x00000018041a7220 */ /* 0x000fe20000410000 */
[----:B------:R-:W-:-:S02]  /*7730*/  HADD2.F32 R31, -RZ, R31.H1_H1 ;  /* 0x3000001fff1f7230 */ /* 0x000fc40000004100 */
[C---:B------:R-:W-:Y:S01]  /*7740*/  FFMA.FTZ R28, R7.reuse, R24, -R28 ;  /* 0x00000018071c7223 */ /* 0x040fe2000001081c */
[----:B------:R-:W-:Y:S02]  /*7750*/  HADD2.F32 R5, -RZ, R5.H1_H1 ;  /* 0x30000005ff057230 */ /* 0x000fe40000004100 */
        /* <DEDUP_REMOVED lines=16> */
.L_x_14077:
[----:B------:R-:W-:Y:S05]  /*7860*/  BSYNC B1 ;  /* 0x0000000000017941 */ /* 0x000fea0003800000 */
.L_x_14076:
[----:B------:R-:W-:Y:S05]  /*7870*/  @P1 BRA `(.L_x_14075) ;  /* 0x0000001400e81947 */ /* 0x000fea0003800000 */
[----:B-1----:R-:W1:Y:S01]  /*7880*/  LDS.128 R4, [R0+0x3000] ;  /* 0x0030000000047984 */ /* 0x002e620000000c00 */
        /* <DEDUP_REMOVED lines=42> */
.L_x_14062:
[----:B------:R-:W1:Y:S01]  /*7b30*/  S2R R0, SR_TID.X ;  /* 0x0000000000007919 */ /* 0x000e620000002100 */
[----:B------:R-:W2:Y:S01]  /*7b40*/  LDC R32, c[0x0][0x448] ;  /* 0x00011200ff207b82 */ /* 0x000ea20000000800 */
[----:B------:R-:W-:Y:S01]  /*7b50*/  ULDC.64 UR4, c[0x0][0x3f8] ;  /* 0x0000fe0000047ab9 */ /* 0x000fe20000000a00 */
[----:B------:R-:W-:Y:S01]  /*7b60*/  ULDC.64 UR6, c[0x0][0x408] ;  /* 0x0001020000067ab9 */ /* 0x000fe20000000a00 */
[----:B------:R-:W-:Y:S01]  /*7b70*/  IMAD.MOV.U32 R27, RZ, RZ, R29 ;  /* 0x000000ffff1b7224 */ /* 0x000fe200078e001d */
[----:B------:R-:W-:Y:S01]  /*7b80*/  SHF.R.S32.HI R43, RZ, 0x1f, R18 ;  /* 0x0000001fff2b7819 */ /* 0x000fe20000011412 */
[----:B------:R-:W-:Y:S01]  /*7b90*/  IMAD.MOV.U32 R4, RZ, RZ, R24 ;  /* 0x000000ffff047224 */ /* 0x000fe200078e0018 */
[----:B--2---:R-:W-:Y:S01]  /*7ba0*/  ISETP.NE.AND P0, PT, R32, 0x1, PT ;  /* 0x000000012000780c */ /* 0x004fe20003f05270 */
[----:B-1----:R-:W-:-:S05]  /*7bb0*/  VIADD R0, R0, 0xffffff80 ;  /* 0xffffff8000007836 */ /* 0x002fca0000000000 */
[----:B------:R-:W-:-:S07]  /*7bc0*/  SHF.R.S32.HI R3, RZ, 0x1f, R0 ;  /* 0x0000001fff037819 */ /* 0x000fce0000011400 */
[----:B------:R-:W1:Y:S01]  /*7bd0*/  @P0 LDC R5, c[0x0][0x450] ;  /* 0x00011400ff050b82 */ /* 0x000e620000000800 */
[----:B------:R-:W-:-:S04]  /*7be0*/  LEA.HI R3, R3, R0, RZ, 0x2 ;  /* 0x0000000003037211 */ /* 0x000fc800078f10ff */
[----:B------:R-:W-:-:S05]  /*7bf0*/  LOP3.LUT R3, R3, 0xfffffffc, RZ, 0xc0, !PT ;  /* 0xfffffffc03037812 */ /* 0x000fca00078ec0ff */
[----:B------:R-:W-:Y:S02]  /*7c00*/  IMAD.IADD R3, R0, 0x1, -R3 ;  /* 0x0000000100037824 */ /* 0x000fe400078e0a03 */
[----:B------:R-:W2:Y:S02]  /*7c10*/  @P0 LDC R0, c[0x0][0x44c] ;  /* 0x00011300ff000b82 */ /* 0x000ea40000000800 */
[----:B------:R-:W-:-:S04]  /*7c20*/  IMAD R3, R3, 0x60, R39 ;  /* 0x0000006003037824 */ /* 0x000fc800078e0227 */
[----:B--2---:R-:W-:-:S05]  /*7c30*/  @P0 IMAD.HI.U32 R0, R3, R0, RZ ;  /* 0x0000000003000227 */ /* 0x004fca00078e00ff */
        /* <DEDUP_REMOVED lines=19> */
[----:B------:R-:W2:Y:S01]  /*7d70*/  LDL R6, [R1+0x4] ;  /* 0x0000040001067983 */ /* 0x000ea20000100800 */
[----:B------:R-:W1:Y:S03]  /*7d80*/  LDC R41, c[0x0][0x3f4] ;  /* 0x0000fd00ff297b82 */ /* 0x000e660000000800 */
[----:B------:R-:W3:Y:S04]  /*7d90*/  SHFL.IDX PT, R3, R25, RZ, 0x1c1f ;  /* 0x001c1fff19037589 */ /* 0x000ee800000e0000 */
[----:B------:R-:W4:Y:S04]  /*7da0*/  SHFL.IDX PT, R0, R26, RZ, 0x1c1f ;  /* 0x001c1fff1a007589 */ /* 0x000f2800000e0000 */
[----:B0-----:R-:W0:Y:S04]  /*7db0*/  SHFL.IDX PT, R14, R27, RZ, 0x1c1f ;  /* 0x001c1fff1b0e7589 */ /* 0x001e2800000e0000 */
[----:B------:R-:W5:Y:S01]  /*7dc0*/  SHFL.IDX PT, R4, R24, RZ, 0x1c1f ;  /* 0x001c1fff18047589 */ /* 0x000f6200000e0000 */
[----:B-1----:R-:W-:Y:S01]  /*7dd0*/  ISETP.GE.AND P0, PT, R18, R41, PT ;  /* 0x000000291200720c */ /* 0x002fe20003f06270 */
[----:B--2---:R-:W-:-:S05]  /*7de0*/  IMAD R32, R6, R32, RZ ;  /* 0x0000002006207224 */ /* 0x004fca00078e02ff */
[----:B------:R-:W-:-:S13]  /*7df0*/  ISETP.GE.OR P1, PT, R39, R32, P0 ;  /* 0x000000202700720c */ /* 0x000fda0000726670 */
[C---:B------:R-:W-:Y:S01]  /*7e00*/  @!P1 IMAD.SHL.U32 R5, R18.reuse, 0x2, RZ ;  /* 0x0000000212059824 */ /* 0x040fe200078e00ff */
[----:B------:R-:W-:-:S04]  /*7e10*/  @!P1 SHF.L.U64.HI R21, R18, 0x1, R43 ;  /* 0x0000000112159819 */ /* 0x000fc8000001022b */
[----:B---3--:R-:W-:-:S05]  /*7e20*/  @!P1 IADD3 R6, P2, R3, R5, RZ ;  /* 0x0000000503069210 */ /* 0x008fca0007f5e0ff */
[----:B----4-:R-:W-:-:S05]  /*7e30*/  @!P1 IMAD.X R7, R0, 0x1, R21, P2 ;  /* 0x0000000100079824 */ /* 0x010fca00010e0615 */
[----:B------:R-:W2:Y:S01]  /*7e40*/  @!P1 LD.E.128 R8, desc[UR38][R6.64] ;  /* 0x0000002606089980 */ /* 0x000ea2000c101d00 */
[----:B0-----:R-:W-:-:S05]  /*7e50*/  @!P1 IADD3 R14, P2, R14, R5, RZ ;  /* 0x000000050e0e9210 */ /* 0x001fca0007f5e0ff */
[----:B-----5:R-:W-:-:S04]  /*7e60*/  @!P1 IMAD.X R3, R4, 0x1, R21, P2 ;  /* 0x0000000104039824 */ /* 0x020fc800010e0615 */
[----:B------:R-:W-:-:S05]  /*7e70*/  @!P1 IMAD.MOV.U32 R15, RZ, RZ, R3 ;  /* 0x000000ffff0f9224 */ /* 0x000fca00078e0003 */
[----:B------:R0:W3:Y:S01]  /*7e80*/  @!P1 LD.E.128 R4, desc[UR38][R14.64] ;  /* 0x000000260e049980 */ /* 0x0000e2000c101d00 */
[----:B------:R-:W-:Y:S02]  /*7e90*/  CS2R R34, SRZ ;  /* 0x0000000000227805 */ /* 0x000fe4000001ff00 */
[----:B------:R-:W-:Y:S02]  /*7ea0*/  CS2R R20, SRZ ;  /* 0x0000000000147805 */ /* 0x000fe4000001ff00 */
[----:B------:R-:W-:Y:S01]  /*7eb0*/  CS2R R28, SRZ ;  /* 0x00000000001c7805 */ /* 0x000fe2000001ff00 */
[----:B------:R-:W1:Y:S01]  /*7ec0*/  SHFL.IDX PT, R24, R24, 0x1, 0x1c1f ;  /* 0x003c1f0018187f89 */ /* 0x000e6200000e0000 */
[----:B------:R-:W-:-:S03]  /*7ed0*/  CS2R R36, SRZ ;  /* 0x0000000000247805 */ /* 0x000fc6000001ff00 */
[----:B0-----:R0:W4:Y:S01]  /*7ee0*/  SHFL.IDX PT, R14, R27, 0x1, 0x1c1f ;  /* 0x003c1f001b0e7f89 */ /* 0x00112200000e0000 */
[----:B--2---:R-:W-:Y:S02]  /*7ef0*/  @!P1 IMAD.MOV.U32 R34, RZ, RZ, R8 ;  /* 0x000000ffff229224 */ /* 0x004fe400078e0008 */
[----:B------:R-:W-:Y:S02]  /*7f00*/  @!P1 IMAD.MOV.U32 R35, RZ, RZ, R9 ;  /* 0x000000ffff239224 */ /* 0x000fe400078e0009 */
[----:B------:R-:W-:Y:S02]  /*7f10*/  IMAD.MOV.U32 R0, RZ, RZ, R34 ;  /* 0x000000ffff007224 */ /* 0x000fe400078e0022 */
[----:B------:R-:W-:Y:S02]  /*7f20*/  IMAD.MOV.U32 R3, RZ, RZ, R35 ;  /* 0x000000ffff037224 */ /* 0x000fe400078e0023 */
[----:B------:R-:W-:Y:S01]  /*7f30*/  @!P1 IMAD.MOV.U32 R36, RZ, RZ, R10 ;  /* 0x000000ffff249224 */ /* 0x000fe200078e000a */
[----:B------:R-:W-:Y:S01]  /*7f40*/  PRMT R42, R0, 0x7610, R42 ;  /* 0x00007610002a7816 */ /* 0x000fe2000000002a */
[----:B------:R-:W-:Y:S01]  /*7f50*/  @!P1 IMAD.MOV.U32 R37, RZ, RZ, R11 ;  /* 0x000000ffff259224 */ /* 0x000fe200078e000b */
[----:B------:R-:W-:Y:S01]  /*7f60*/  PRMT R45, R45, 0x5410, R3 ;  /* 0x000054102d2d7816 */ /* 0x000fe20000000003 */
[----:B------:R0:W2:Y:S01]  /*7f70*/  SHFL.IDX PT, R0, R26, 0x1, 0x1c1f ;  /* 0x003c1f001a007f89 */ /* 0x0000a200000e0000 */
[----:B------:R-:W-:-:S02]  /*7f80*/  IMAD.MOV.U32 R8, RZ, RZ, R36 ;  /* 0x000000ffff087224 */ /* 0x000fc400078e0024 */
[----:B---3--:R-:W-:Y:S01]  /*7f90*/  @!P1 IMAD.MOV.U32 R20, RZ, RZ, R4 ;  /* 0x000000ffff149224 */ /* 0x008fe200078e0004 */
[----:B------:R0:W3:Y:S01]  /*7fa0*/  SHFL.IDX PT, R3, R25, 0x1, 0x1c1f ;  /* 0x003c1f0019037f89 */ /* 0x0000e200000e0000 */
[----:B------:R-:W-:Y:S02]  /*7fb0*/  @!P1 IMAD.MOV.U32 R21, RZ, RZ, R5 ;  /* 0x000000ffff159224 */ /* 0x000fe400078e0005 */
[----:B------:R-:W-:Y:S02]  /*7fc0*/  @!P1 IMAD.MOV.U32 R28, RZ, RZ, R6 ;  /* 0x000000ffff1c9224 */ /* 0x000fe400078e0006 */
[----:B------:R-:W-:Y:S02]  /*7fd0*/  @!P1 IMAD.MOV.U32 R29, RZ, RZ, R7 ;  /* 0x000000ffff1d9224 */ /* 0x000fe400078e0007 */
[----:B------:R-:W-:Y:S02]  /*7fe0*/  IMAD.MOV.U32 R4, RZ, RZ, R20 ;  /* 0x000000ffff047224 */ /* 0x000fe400078e0014 */
[----:B------:R-:W-:-:S02]  /*7ff0*/  IMAD.MOV.U32 R5, RZ, RZ, R21 ;  /* 0x000000ffff057224 */ /* 0x000fc400078e0015 */
[----:B------:R-:W-:Y:S02]  /*8000*/  IMAD.MOV.U32 R6, RZ, RZ, R28 ;  /* 0x000000ffff067224 */ /* 0x000fe400078e001c */
[----:B------:R-:W-:Y:S01]  /*8010*/  IMAD.MOV.U32 R9, RZ, RZ, R37 ;  /* 0x000000ffff097224 */ /* 0x000fe200078e0025 */
[----:B------:R-:W-:Y:S01]  /*8020*/  PRMT R45, R5, 0x7610, R45 ;  /* 0x00007610052d7816 */ /* 0x000fe2000000002d */
[----:B------:R-:W-:Y:S01]  /*8030*/  IMAD.MOV.U32 R7, RZ, RZ, R29 ;  /* 0x000000ffff077224 */ /* 0x000fe200078e001d */
[----:B------:R-:W-:Y:S02]  /*8040*/  PRMT R56, R4, 0x5410, R6 ;  /* 0x0000541004387816 */ /* 0x000fe40000000006 */
[----:B------:R-:W-:Y:S02]  /*8050*/  CS2R R4, SRZ ;  /* 0x0000000000047805 */ /* 0x000fe4000001ff00 */
[----:B------:R-:W-:Y:S02]  /*8060*/  PRMT R31, R8, 0x5410, R9 ;  /* 0x00005410081f7816 */ /* 0x000fe40000000009 */
[----:B012-4-:R-:W-:-:S07]  /*8070*/  PRMT R42, R42, 0x5410, R7 ;  /* 0x000054102a2a7816 */ /* 0x017fce0000000007 */
.L_x_14354:
[----:B------:R-:W2:Y:S01]  /*8080*/  LDL R7, [R1+0x48] ;  /* 0x0000480001077983 */ /* 0x000ea20000100800 */
[----:B------:R-:W-:Y:S01]  /*8090*/  VIADD R39, R39, 0x60 ;  /* 0x0000006027277836 */ /* 0x000fe20000000000 */
[----:B------:R-:W-:Y:S01]  /*80a0*/  BSSY B1, `(.L_x_14079) ;  /* 0x0000016000017945 */ /* 0x000fe20003800000 */
[----:B------:R-:W-:Y:S02]  /*80b0*/  CS2R R8, SRZ ;  /* 0x0000000000087805 */ /* 0x000fe4000001ff00 */
[----:B------:R-:W-:Y:S02]  /*80c0*/  CS2R R10, SRZ ;  /* 0x00000000000a7805 */ /* 0x000fe4000001ff00 */
[----:B------:R-:W-:Y:S02]  /*80d0*/  ISETP.GE.AND P1, PT, R39, R32, PT ;  /* 0x000000202700720c */ /* 0x000fe40003f26270 */
[----:B--2---:R-:W-:-:S04]  /*80e0*/  LEA.HI R6, R7, R7, RZ, 0x1 ;  /* 0x0000000707067211 */ /* 0x004fc800078f08ff */
        /* <DEDUP_REMOVED lines=13> */
[--C-:B------:R-:W-:Y:S02]  /*81c0*/  IMAD.X R9, R0, 0x1, R5.reuse, P1 ;  /* 0x0000000100097824 */ /* 0x100fe400008e0605 */
[----:B------:R-:W-:-:S04]  /*81d0*/  IMAD.X R5, R24, 0x1, R5, P2 ;  /* 0x0000000118057824 */ /* 0x000fc800010e0605 */
[----:B------:R-:W5:Y:S04]  /*81e0*/  LD.E.128 R8, desc[UR38][R8.64] ;  /* 0x0000002608087980 */ /* 0x000f68000c101d00 */
[----:B------:R-:W5:Y:S02]  /*81f0*/  LD.E.128 R4, desc[UR38][R4.64] ;  /* 0x0000002604047980 */ /* 0x000f64000c101d00 */
.L_x_14080:
[----:B------:R-:W-:Y:S05]  /*8200*/  BSYNC B1 ;  /* 0x0000000000017941 */ /* 0x000fea0003800000 */
.L_x_14079:
[----:B------:R-:W0:Y:S01]  /*8210*/  SYNCS.PHASECHK.TRANS64.TRYWAIT P1, [R2+URZ+0x16800], R13 ;  /* 0x0168000d020075a7 */ /* 0x000e22000802017f */
[----:B------:R-:W-:Y:S01]  /*8220*/  IMAD R32, R33, -0xc0, R32 ;  /* 0xffffff4021207824 */ /* 0x000fe200078e0220 */
[----:B------:R-:W-:Y:S01]  /*8230*/  BSSY B1, `(.L_x_14081) ;  /* 0x0000012000017945 */ /* 0x000fe20003800000 */
[C---:B------:R-:W-:Y:S02]  /*8240*/  VIADD R12, R17.reuse, 0x60 ;  /* 0x00000060110c7836 */ /* 0x040fe40000000000 */
[----:B-----5:R-:W-:Y:S01]  /*8250*/  IMAD.MOV.U32 R0, RZ, RZ, R4 ;  /* 0x000000ffff007224 */ /* 0x020fe200078e0004 */
[----:B------:R-:W-:Y:S01]  /*8260*/  VIMNMX R32, R32, 0xc0, PT ;  /* 0x000000c020207848 */ /* 0x000fe20003fe0100 */
[----:B---3--:R-:W-:Y:S02]  /*8270*/  IMAD.MOV.U32 R3, RZ, RZ, R5 ;  /* 0x000000ffff037224 */ /* 0x008fe400078e0005 */
[----:B------:R-:W-:Y:S01]  /*8280*/  IMAD.MOV.U32 R14, RZ, RZ, R9 ;  /* 0x000000ffff0e7224 */ /* 0x000fe200078e0009 */
[-C--:B------:R-:W-:Y:S01]  /*8290*/  ISETP.GE.OR P2, PT, R17, R32.reuse, P0 ;  /* 0x000000201100720c */ /* 0x080fe20000746670 */
[----:B------:R-:W-:Y:S01]  /*82a0*/  IMAD.IADD R39, R18, 0x1, R41 ;  /* 0x0000000112277824 */ /* 0x000fe200078e0229 */
[----:B------:R-:W-:Y:S01]  /*82b0*/  ISETP.GE.OR P0, PT, R12, R32, P0 ;  /* 0x000000200c00720c */ /* 0x000fe20000706670 */
        /* <DEDUP_REMOVED lines=8> */
[----:B0-----:R-:W-:Y:S06]  /*8340*/  @!P1 BRA `(.L_x_14082) ;  /* 0x0000015c00689947 */ /* 0x001fec0003800000 */
.L_x_14355:
[----:B------:R-:W-:Y:S05]  /*8350*/  BSYNC B1 ;  /* 0x0000000000017941 */ /* 0x000fea0003800000 */
.L_x_14081:
[----:B------:R-:W-:Y:S01]  /*8360*/  BSSY B1, `(.L_x_14083) ;  /* 0x0000069000017945 */ /* 0x000fe20003800000 */
[----:B------:R-:W-:Y:S01]  /*8370*/  IMAD.MOV.U32 R0, RZ, RZ, R10 ;  /* 0x000000ffff007224 */ /* 0x000fe200078e000a */
[----:B------:R-:W-:Y:S01]  /*8380*/  LOP3.LUT R39, R39, 0x38, RZ, 0xc0, !PT ;  /* 0x0000003827277812 */ /* 0x000fe200078ec0ff */
[----:B------:R-:W-:Y:S01]  /*8390*/  IMAD.MOV.U32 R3, RZ, RZ, R11 ;  /* 0x000000ffff037224 */ /* 0x000fe200078e000b */
[----:B------:R-:W-:Y:S06]  /*83a0*/  @P2 BRA `(.L_x_14084) ;  /* 0x0000000400902947 */ /* 0x000fec0003800000 */
[----:B------:R-:W2:Y:S01]  /*83b0*/  LDL R12, [R1+0x38] ;  /* 0x00003800010c7983 */ /* 0x000ea20000100800 */
[----:B------:R-:W1:Y:S02]  /*83c0*/  S2R R14, SR_TID.X ;  /* 0x00000000000e7919 */ /* 0x000e640000002100 */
[----:B-1----:R-:W-:-:S05]  /*83d0*/  VIADD R14, R14, 0xffffff80 ;  /* 0xffffff800e0e7836 */ /* 0x002fca0000000000 */
[----:B------:R-:W-:-:S04]  /*83e0*/  SHF.R.S32.HI R25, RZ, 0x1f, R14 ;  /* 0x0000001fff197819 */ /* 0x000fc8000001140e */
[----:B------:R-:W-:-:S04]  /*83f0*/  LEA.HI R25, R25, R14, RZ, 0x5 ;  /* 0x0000000e19197211 */ /* 0x000fc800078f28ff */
[----:B------:R-:W-:Y:S01]  /*8400*/  SHF.R.S32.HI R25, RZ, 0x5, R25 ;  /* 0x00000005ff197819 */ /* 0x000fe20000011419 */
[--C-:B------:R-:W-:Y:S01]  /*8410*/  HADD2.F32 R43, -RZ, R45.reuse.H1_H1 ;  /* 0x3000002dff2b7230 */ /* 0x100fe20000004100 */
[----:B------:R-:W-:Y:S01]  /*8420*/  SHF.R.U64 R55, R34, 0x10, R35 ;  /* 0x0000001022377819 */ /* 0x000fe20000001223 */
[----:B------:R-:W-:Y:S01]  /*8430*/  HADD2.F32 R45, -RZ, R45.H0_H0 ;  /* 0x2000002dff2d7230 */ /* 0x000fe20000004100 */
[--C-:B------:R-:W-:Y:S02]  /*8440*/  SHF.R.U32.HI R44, RZ, 0x10, R21.reuse ;  /* 0x00000010ff2c7819 */ /* 0x100fe40000011615 */
[----:B------:R-:W-:Y:S02]  /*8450*/  SHF.R.U64 R53, R20, 0x10, R21 ;  /* 0x0000001014357819 */ /* 0x000fe40000001215 */
[----:B------:R-:W-:Y:S01]  /*8460*/  SHF.R.U32.HI R46, RZ, 0x10, R35 ;  /* 0x00000010ff2e7819 */ /* 0x000fe20000011623 */
[----:B------:R-:W-:Y:S01]  /*8470*/  HADD2.F32 R44, -RZ, R44.H0_H0 ;  /* 0x2000002cff2c7230 */ /* 0x000fe20000004100 */
[----:B------:R-:W-:-:S02]  /*8480*/  SHF.R.U64 R54, R36, 0x10, R37 ;  /* 0x0000001024367819 */ /* 0x000fc40000001225 */
[--C-:B------:R-:W-:Y:S02]  /*8490*/  SHF.R.U32.HI R50, RZ, 0x10, R29.reuse ;  /* 0x00000010ff327819 */ /* 0x100fe4000001161d */
[----:B------:R-:W-:Y:S02]  /*84a0*/  SHF.R.U64 R51, R28, 0x10, R29 ;  /* 0x000000101c337819 */ /* 0x000fe4000000121d */
[----:B------:R-:W-:Y:S01]  /*84b0*/  SHF.R.U32.HI R52, RZ, 0x10, R37 ;  /* 0x00000010ff347819 */ /* 0x000fe20000011625 */
[----:B--2---:R-:W-:-:S05]  /*84c0*/  IMAD.SHL.U32 R12, R12, 0x40, RZ ;  /* 0x000000400c0c7824 */ /* 0x004fca00078e00ff */
[----:B------:R-:W-:-:S04]  /*84d0*/  LOP3.LUT R24, R12, 0x1c0, RZ, 0xc0, !PT ;  /* 0x000001c00c187812 */ /* 0x000fc800078ec0ff */
[----:B------:R-:W-:Y:S02]  /*84e0*/  SHF.R.U32.HI R15, RZ, 0x3, R24 ;  /* 0x00000003ff0f7819 */ /* 0x000fe40000011618 */
[----:B------:R-:W-:Y:S02]  /*84f0*/  LOP3.LUT R12, R24, 0x38, R18, 0xf8, !PT ;  /* 0x00000038180c7812 */ /* 0x000fe400078ef812 */
[----:B------:R-:W-:Y:S02]  /*8500*/  LOP3.LUT R24, R15, R39, R24, 0x1e, !PT ;  /* 0x000000270f187212 */ /* 0x000fe400078e1e18 */
[----:B------:R-:W-:-:S03]  /*8510*/  LOP3.LUT R12, R12, R15, RZ, 0x3c, !PT ;  /* 0x0000000f0c0c7212 */ /* 0x000fc600078e3cff */
[C---:B------:R-:W-:Y:S02]  /*8520*/  IMAD R41, R25.reuse, 0x200, R24 ;  /* 0x0000020019297824 */ /* 0x040fe400078e0218 */
[----:B0-----:R-:W-:Y:S02]  /*8530*/  IMAD R13, R25, 0x200, R12 ;  /* 0x00000200190d7824 */ /* 0x001fe400078e020c */
[--C-:B------:R-:W-:Y:S02]  /*8540*/  IMAD R41, R41, 0x2, R2.reuse ;  /* 0x0000000229297824 */ /* 0x100fe400078e0202 */
[----:B------:R-:W-:-:S03]  /*8550*/  IMAD R40, R13, 0x2, R2 ;  /* 0x000000020d287824 */ /* 0x000fc600078e0202 */
[----:B------:R-:W0:Y:S04]  /*8560*/  LDS.128 R24, [R41+0x8400] ;  /* 0x0084000029187984 */ /* 0x000e280000000c00 */
[----:B------:R-:W1:Y:S01]  /*8570*/  LDS.128 R12, [R40+0x8400] ;  /* 0x00840000280c7984 */ /* 0x000e620000000c00 */
[--C-:B0-----:R-:W-:Y:S02]  /*8580*/  HADD2.F32 R34, -RZ, R25.reuse.H0_H0 ;  /* 0x20000019ff227230 */ /* 0x101fe40000004100 */
[----:B------:R-:W-:Y:S02]  /*8590*/  HADD2.F32 R35, -RZ, R25.H1_H1 ;  /* 0x30000019ff237230 */ /* 0x000fe40000004100 */
[----:B-1----:R-:W-:Y:S02]  /*85a0*/  HADD2.F32 R20, -RZ, R13.H0_H0 ;  /* 0x2000000dff147230 */ /* 0x002fe40000004100 */
[C---:B------:R-:W-:Y:S01]  /*85b0*/  FMUL.FTZ R47, R34.reuse, R45 ;  /* 0x0000002d222f7220 */ /* 0x040fe20000410000 */
[----:B------:R-:W-:Y:S01]  /*85c0*/  FMUL.FTZ R49, R34, R43 ;  /* 0x0000002b22317220 */ /* 0x000fe20000410000 */
[----:B------:R-:W-:-:S02]  /*85d0*/  HADD2.F32 R34, -RZ, R46.H0_H0 ;  /* 0x2000002eff227230 */ /* 0x000fc40000004100 */
[C---:B------:R-:W-:Y:S01]  /*85e0*/  FFMA.FTZ R48, R20.reuse, R43, -R47 ;  /* 0x0000002b14307223 */ /* 0x040fe2000001082f */
[----:B------:R-:W-:Y:S02]  /*85f0*/  HADD2.F32 R21, -RZ, R13.H1_H1 ;  /* 0x3000000dff157230 */ /* 0x000fe40000004100 */
[C---:B------:R-:W-:Y:S01]  /*8600*/  FMUL.FTZ R46, R35.reuse, R44 ;  /* 0x0000002c232e7220 */ /* 0x040fe20000410000 */
[----:B------:R-:W-:Y:S02]  /*8610*/  HADD2.F32 R36, -RZ, R27.H0_H0 ;  /* 0x2000001bff247230 */ /* 0x000fe40000004100 */
[----:B------:R-:W-:Y:S02]  /*8620*/  HADD2.F32 R47, -RZ, R42.H1_H1 ;  /* 0x3000002aff2f7230 */ /* 0x000fe40000004100 */
[----:B------:R-:W-:Y:S02]  /*8630*/  HADD2.F32 R43, -RZ, R31.H1_H1 ;  /* 0x3000001fff2b7230 */ /* 0x000fe40000004100 */
[----:B------:R-:W-:Y:S01]  /*8640*/  FFMA.FTZ R49, R20, R45, R49 ;  /* 0x0000002d14317223 */ /* 0x000fe20000010031 */
[----:B------:R-:W-:Y:S01]  /*8650*/  FMUL.FTZ R20, R35, R34 ;  /* 0x0000002223147220 */ /* 0x000fe20000410000 */
[----:B------:R-:W-:-:S02]  /*8660*/  HADD2.F32 R28, -RZ, R15.H0_H0 ;  /* 0x2000000fff1c7230 */ /* 0x000fc40000004100 */
[C---:B------:R-:W-:Y:S01]  /*8670*/  FFMA.FTZ R35, R21.reuse, R34, -R46 ;  /* 0x0000002215237223 */ /* 0x040fe2000001082e */
[C---:B------:R-:W-:Y:S01]  /*8680*/  FMUL.FTZ R45, R36.reuse, R47 ;  /* 0x0000002f242d7220 */ /* 0x040fe20000410000 */
[----:B------:R-:W-:Y:S02]  /*8690*/  HADD2.F32 R37, -RZ, R27.H1_H1 ;  /* 0x3000001bff257230 */ /* 0x000fe40000004100 */
[-C--:B------:R-:W-:Y:S01]  /*86a0*/  FMUL.FTZ R36, R36, R43.reuse ;  /* 0x0000002b24247220 */ /* 0x080fe20000410000 */
[----:B------:R-:W-:Y:S02]  /*86b0*/  HADD2.F32 R46, -RZ, R50.H0_H0 ;  /* 0x20000032ff2e7230 */ /* 0x000fe40000004100 */
[----:B------:R-:W-:Y:S01]  /*86c0*/  FFMA.FTZ R44, R21, R44, R20 ;  /* 0x0000002c152c7223 */ /* 0x000fe20000010014 */
[----:B------:R-:W-:Y:S02]  /*86d0*/  HADD2.F32 R29, -RZ, R15.H1_H1 ;  /* 0x3000000fff1d7230 */ /* 0x000fe40000004100 */
[----:B------:R-:W-:Y:S01]  /*86e0*/  FFMA.FTZ R45, R28, R43, -R45 ;  /* 0x0000002b1c2d7223 */ /* 0x000fe2000001082d */
[----:B------:R-:W-:-:S02]  /*86f0*/  HADD2.F32 R20, -RZ, R52.H0_H0 ;  /* 0x20000034ff147230 */ /* 0x000fc40000004100 */
[----:B------:R-:W-:Y:S01]  /*8700*/  FFMA.FTZ R47, R28, R47, R36 ;  /* 0x0000002f1c2f7223 */ /* 0x000fe20000010024 */
[----:B------:R-:W-:Y:S02]  /*8710*/  HADD2.F32 R25, -RZ, R24.H0_H0 ;  /* 0x20000018ff197230 */ /* 0x000fe40000004100 */
[C---:B------:R-:W-:Y:S01]  /*8720*/  FMUL.FTZ R34, R37.reuse, R46 ;  /* 0x0000002e25227220 */ /* 0x040fe20000410000 */
[----:B------:R-:W-:Y:S02]  /*8730*/  HADD2.F32 R28, -RZ, R56.H0_H0 ;  /* 0x20000038ff1c7230 */ /* 0x000fe40000004100 */
[----:B------:R-:W-:Y:S02]  /*8740*/  HADD2.F32 R42, -RZ, R42.H0_H0 ;  /* 0x2000002aff2a7230 */ /* 0x000fe40000004100 */
[-C--:B------:R-:W-:Y:S01]  /*8750*/  FMUL.FTZ R52, R37, R20.reuse ;  /* 0x0000001425347220 */ /* 0x080fe20000410000 */
[----:B------:R-:W-:Y:S02]  /*8760*/  HADD2.F32 R13, -RZ, R12.H0_H0 ;  /* 0x2000000cff0d7230 */ /* 0x000fe40000004100 */
[----:B------:R-:W-:Y:S01]  /*8770*/  FFMA.FTZ R50, R29, R20, -R34 ;  /* 0x000000141d327223 */ /* 0x000fe20000010822 */
[----:B------:R-:W-:-:S02]  /*8780*/  HADD2.F32 R27, -RZ, R26.H0_H0 ;  /* 0x2000001aff1b7230 */ /* 0x000fc40000004100 */
[C---:B------:R-:W-:Y:S01]  /*8790*/  FMUL.FTZ R36, R25.reuse, R28 ;  /* 0x0000001c19247220 */ /* 0x040fe20000410000 */
[----:B------:R-:W-:Y:S02]  /*87a0*/  HADD2.F32 R34, -RZ, R56.H1_H1 ;  /* 0x30000038ff227230 */ /* 0x000fe40000004100 */
[----:B------:R-:W-:Y:S01]  /*87b0*/  FMUL.FTZ R25, R25, R42 ;  /* 0x0000002a19197220 */ /* 0x000fe20000410000 */
[----:B------:R-:W-:Y:S02]  /*87c0*/  HADD2.F32 R20, -RZ, R31.H0_H0 ;  /* 0x2000001fff147230 */ /* 0x000fe40000004100 */
[----:B------:R-:W-:Y:S01]  /*87d0*/  FFMA.FTZ R52, R29, R46, R52 ;  /* 0x0000002e1d347223 */ /* 0x000fe20000010034 */
[----:B------:R-:W-:Y:S01]  /*87e0*/  FFMA.FTZ R36, R13, R42, -R36 ;  /* 0x0000002a0d247223 */ /* 0x000fe20000010824 */
[----:B------:R-:W-:Y:S02]  /*87f0*/  HADD2.F32 R15, -RZ, R14.H0_H0 ;  /* 0x2000000eff0f7230 */ /* 0x000fe40000004100 */
[----:B------:R-:W-:Y:S01]  /*8800*/  FMUL.FTZ R46, R27, R34 ;  /* 0x000000221b2e7220 */ /* 0x000fe20000410000 */
[----:B------:R-:W-:Y:S01]  /*8810*/  FFMA.FTZ R28, R13, R28, R25 ;  /* 0x0000001c0d1c7223 */ /* 0x000fe20000010019 */
[----:B------:R-:W-:Y:S01]  /*8820*/  FMUL.FTZ R42, R27, R20 ;  /* 0x000000141b2a7220 */ /* 0x000fe20000410000 */
[----:B------:R-:W-:-:S02]  /*8830*/  HADD2.F32 R24, -RZ, R24.H1_H1 ;  /* 0x30000018ff187230 */ /* 0x000fc40000004100 */
[----:B------:R-:W-:Y:S02]  /*8840*/  HADD2.F32 R26, -RZ, R26.H1_H1 ;  /* 0x3000001aff1a7230 */ /* 0x000fe40000004100 */
[----:B------:R-:W-:Y:S02]  /*8850*/  HADD2.F32 R25, -RZ, R53.H0_H0 ;  /* 0x20000035ff197230 */ /* 0x000fe40000004100 */
[----:B------:R-:W-:Y:S02]  /*8860*/  HADD2.F32 R27, -RZ, R51.H0_H0 ;  /* 0x20000033ff1b7230 */ /* 0x000fe40000004100 */
[----:B------:R-:W-:Y:S02]  /*8870*/  HADD2.F32 R13, -RZ, R55.H0_H0 ;  /* 0x20000037ff0d7230 */ /* 0x000fe40000004100 */
[----:B------:R-:W-:Y:S02]  /*8880*/  HADD2.F32 R21, -RZ, R54.H0_H0 ;  /* 0x20000036ff157230 */ /* 0x000fe40000004100 */
[----:B------:R-:W-:Y:S01]  /*8890*/  FFMA.FTZ R46, R15, R20, -R46 ;  /* 0x000000140f2e7223 */ /* 0x000fe2000001082e */
[----:B------:R-:W-:-:S02]  /*88a0*/  HADD2.F32 R12, -RZ, R12.H1_H1 ;  /* 0x3000000cff0c7230 */ /* 0x000fc40000004100 */
        /* <DEDUP_REMOVED lines=20> */
.L_x_14084:
[----:B------:R-:W-:Y:S05]  /*89f0*/  BSYNC B1 ;  /* 0x0000000000017941 */ /* 0x000fea0003800000 */
.L_x_14083:
[----:B------:R-:W-:Y:S01]  /*8a00*/  PRMT R42, R0, 0x5410, R3 ;  /* 0x00005410002a7816 */ /* 0x000fe20000000003 */
[----:B------:R-:W-:Y:S06]  /*8a10*/  @P0 BRA `(.L_x_14075) ;  /* 0x0000000400800947 */ /* 0x000fec0003800000 */
[----:B------:R-:W2:Y:S01]  /*8a20*/  LDL R20, [R1+0x3c] ;  /* 0x00003c0001147983 */ /* 0x000ea20000100800 */
[C---:B-1----:R-:W-:Y:S02]  /*8a30*/  VIADD R12, R17.reuse, 0x60 ;  /* 0x00000060110c7836 */ /* 0x042fe40000000000 */
[----:B0-----:R-:W-:Y:S01]  /*8a40*/  VIADD R13, R17, 0x60 ;  /* 0x00000060110d7836 */ /* 0x001fe20000000000 */
[----:B------:R-:W3:Y:S01]  /*8a50*/  LDL R43, [R1+0x4c] ;  /* 0x00004c00012b7983 */ /* 0x000ee20000100800 */
[----:B------:R-:W-:Y:S02]  /*8a60*/  IMAD.SHL.U32 R12, R12, 0x40, RZ ;  /* 0x000000400c0c7824 */ /* 0x000fe400078e00ff */
[----:B------:R-:W-:-:S03]  /*8a70*/  IMAD.SHL.U32 R13, R13, 0x40, RZ ;  /* 0x000000400d0d7824 */ /* 0x000fc600078e00ff */
[----:B------:R-:W-:Y:S02]  /*8a80*/  LOP3.LUT R12, R12, 0x1c0, RZ, 0xc0, !PT ;  /* 0x000001c00c0c7812 */ /* 0x000fe400078ec0ff */
[----:B------:R-:W-:Y:S02]  /*8a90*/  LOP3.LUT R13, R13, 0x1c0, RZ, 0xc0, !PT ;  /* 0x000001c00d0d7812 */ /* 0x000fe400078ec0ff */
[----:B------:R-:W-:-:S04]  /*8aa0*/  SHF.R.U32.HI R12, RZ, 0x3, R12 ;  /* 0x00000003ff0c7819 */ /* 0x000fc8000001160c */
[----:B------:R-:W-:Y:S02]  /*8ab0*/  LOP3.LUT R39, R12, R39, R13, 0x1e, !PT ;  /* 0x000000270c277212 */ /* 0x000fe400078e1e0d */
[----:B------:R-:W-:Y:S01]  /*8ac0*/  SHF.R.U64 R40, R10, 0x10, R11 ;  /* 0x000000100a287819 */ /* 0x000fe2000000120b */
[--C-:B------:R-:W-:Y:S01]  /*8ad0*/  HADD2.F32 R10, -RZ, R38.reuse.H1_H1 ;  /* 0x30000026ff0a7230 */ /* 0x100fe20000004100 */
[--C-:B------:R-:W-:Y:S01]  /*8ae0*/  SHF.R.U64 R31, R6, 0x10, R7.reuse ;  /* 0x00000010061f7819 */ /* 0x100fe20000001207 */
[----:B------:R-:W-:Y:S01]  /*8af0*/  HADD2.F32 R38, -RZ, R38.H0_H0 ;  /* 0x20000026ff267230 */ /* 0x000fe20000004100 */
[----:B------:R-:W-:Y:S02]  /*8b00*/  SHF.R.U32.HI R29, RZ, 0x10, R7 ;  /* 0x00000010ff1d7819 */ /* 0x000fe40000011607 */
[----:B------:R-:W-:Y:S02]  /*8b10*/  SHF.R.U32.HI R21, RZ, 0x10, R9 ;  /* 0x00000010ff157819 */ /* 0x000fe40000011609 */
[----:B------:R-:W-:Y:S01]  /*8b20*/  SHF.R.U32.HI R37, RZ, 0x10, R11 ;  /* 0x00000010ff257819 */ /* 0x000fe2000001160b */
[--C-:B------:R-:W-:Y:S01]  /*8b30*/  HADD2.F32 R11, -RZ, R32.reuse.H0_H0 ;  /* 0x20000020ff0b7230 */ /* 0x100fe20000004100 */
[----:B------:R-:W-:Y:S01]  /*8b40*/  SHF.R.U64 R41, R8, 0x10, R9 ;  /* 0x0000001008297819 */ /* 0x000fe20000001209 */
[----:B------:R-:W-:Y:S01]  /*8b50*/  HADD2.F32 R32, -RZ, R32.H1_H1 ;  /* 0x30000020ff207230 */ /* 0x000fe20000004100 */
[----:B------:R-:W-:Y:S01]  /*8b60*/  SHF.R.U64 R35, R4, 0x10, R5 ;  /* 0x0000001004237819 */ /* 0x000fe20000001205 */
[----:B--2---:R-:W-:-:S04]  /*8b70*/  IMAD.IADD R39, R20, 0x1, R39 ;  /* 0x0000000114277824 */ /* 0x004fc800078e0227 */
[----:B------:R-:W-:Y:S01]  /*8b80*/  IMAD R39, R39, 0x2, R2 ;  /* 0x0000000227277824 */ /* 0x000fe200078e0202 */
[----:B---3--:R-:W0:Y:S04]  /*8b90*/  LDS.128 R12, [R43+0x8400] ;  /* 0x008400002b0c7984 */ /* 0x008e280000000c00 */
[----:B------:R-:W1:Y:S01]  /*8ba0*/  LDS.128 R24, [R39+0x8400] ;  /* 0x0084000027187984 */ /* 0x000e620000000c00 */
[----:B------:R-:W-:-:S05]  /*8bb0*/  SHF.R.U32.HI R20, RZ, 0x10, R5 ;  /* 0x00000010ff147819 */ /* 0x000fca0000011605 */
[----:B------:R-:W-:Y:S02]  /*8bc0*/  HADD2.F32 R20, -RZ, R20.H0_H0 ;  /* 0x20000014ff147230 */ /* 0x000fe40000004100 */
[----:B0-----:R-:W-:Y:S02]  /*8bd0*/  HADD2.F32 R3, -RZ, R13.H0_H0 ;  /* 0x2000000dff037230 */ /* 0x001fe40000004100 */
[--C-:B-1----:R-:W-:Y:S02]  /*8be0*/  HADD2.F32 R7, -RZ, R25.reuse.H0_H0 ;  /* 0x20000019ff077230 */ /* 0x102fe40000004100 */
[----:B------:R-:W-:Y:S02]  /*8bf0*/  HADD2.F32 R25, -RZ, R25.H1_H1 ;  /* 0x30000019ff197230 */ /* 0x000fe40000004100 */
[----:B------:R-:W-:Y:S02]  /*8c00*/  HADD2.F32 R6, -RZ, R24.H0_H0 ;  /* 0x20000018ff067230 */ /* 0x000fe40000004100 */
[C---:B------:R-:W-:Y:S01]  /*8c10*/  FMUL.FTZ R28, R7.reuse, R38 ;  /* 0x00000026071c7220 */ /* 0x040fe20000410000 */
[----:B------:R-:W-:Y:S01]  /*8c20*/  FMUL.FTZ R34, R7, R10 ;  /* 0x0000000a07227220 */ /* 0x000fe20000410000 */
[----:B------:R-:W-:-:S02]  /*8c30*/  HADD2.F32 R7, -RZ, R33.H1_H1 ;  /* 0x30000021ff077230 */ /* 0x000fc40000004100 */
[----:B------:R-:W-:Y:S02]  /*8c40*/  HADD2.F32 R33, -RZ, R33.H0_H0 ;  /* 0x20000021ff217230 */ /* 0x000fe40000004100 */
[C---:B------:R-:W-:Y:S01]  /*8c50*/  FFMA.FTZ R28, R3.reuse, R10, -R28 ;  /* 0x0000000a031c7223 */ /* 0x040fe2000001081c */
[----:B------:R-:W-:Y:S02]  /*8c60*/  HADD2.F32 R13, -RZ, R13.H1_H1 ;  /* 0x3000000dff0d7230 */ /* 0x000fe40000004100 */
[----:B------:R-:W-:Y:S01]  /*8c70*/  FFMA.FTZ R34, R3, R38, R34 ;  /* 0x0000002603227223 */ /* 0x000fe20000010022 */
[----:B------:R-:W-:Y:S02]  /*8c80*/  HADD2.F32 R0, -RZ, R12.H0_H0 ;  /* 0x2000000cff007230 */ /* 0x000fe40000004100 */
[----:B------:R-:W-:Y:S01]  /*8c90*/  FMUL.FTZ R36, R25, R20 ;  /* 0x0000001419247220 */ /* 0x000fe20000410000 */
[----:B------:R-:W-:Y:S02]  /*8ca0*/  HADD2.F32 R10, -RZ, R21.H0_H0 ;  /* 0x20000015ff0a7230 */ /* 0x000fe40000004100 */
[C---:B------:R-:W-:Y:S01]  /*8cb0*/  FMUL.FTZ R3, R6.reuse, R7 ;  /* 0x0000000706037220 */ /* 0x040fe20000410000 */
[----:B------:R-:W-:Y:S01]  /*8cc0*/  FMUL.FTZ R6, R6, R33 ;  /* 0x0000002106067220 */ /* 0x000fe20000410000 */
[----:B------:R-:W-:-:S02]  /*8cd0*/  HADD2.F32 R8, -RZ, R26.H0_H0 ;  /* 0x2000001aff087230 */ /* 0x000fc40000004100 */
[-C--:B------:R-:W-:Y:S01]  /*8ce0*/  FMUL.FTZ R38, R25, R10.reuse ;  /* 0x0000000a19267220 */ /* 0x080fe20000410000 */
[----:B------:R-:W-:Y:S01]  /*8cf0*/  FFMA.FTZ R21, R13, R10, -R36 ;  /* 0x0000000a0d157223 */ /* 0x000fe20000010824 */
[C---:B------:R-:W-:Y:S01]  /*8d00*/  FFMA.FTZ R33, R0.reuse, R33, -R3 ;  /* 0x0000002100217223 */ /* 0x040fe20000010803 */
[----:B------:R-:W-:Y:S02]  /*8d10*/  HADD2.F32 R9, -RZ, R27.H0_H0 ;  /* 0x2000001bff097230 */ /* 0x000fe40000004100 */
[----:B------:R-:W-:Y:S01]  /*8d20*/  FFMA.FTZ R10, R0, R7, R6 ;  /* 0x00000007000a7223 */ /* 0x000fe20000010006 */
[--C-:B------:R-:W-:Y:S02]  /*8d30*/  HADD2.F32 R3, -RZ, R42.reuse.H0_H0 ;  /* 0x2000002aff037230 */ /* 0x100fe40000004100 */
[----:B------:R-:W-:Y:S02]  /*8d40*/  HADD2.F32 R0, -RZ, R42.H1_H1 ;  /* 0x3000002aff007230 */ /* 0x000fe40000004100 */
[----:B------:R-:W-:Y:S01]  /*8d50*/  FMUL.FTZ R7, R8, R11 ;  /* 0x0000000b08077220 */ /* 0x000fe20000410000 */
[----:B------:R-:W-:-:S02]  /*8d60*/  HADD2.F32 R4, -RZ, R14.H0_H0 ;  /* 0x2000000eff047230 */ /* 0x000fc40000004100 */
[-C--:B------:R-:W-:Y:S01]  /*8d70*/  FMUL.FTZ R25, R8, R3.reuse ;  /* 0x0000000308197220 */ /* 0x080fe20000410000 */
[----:B------:R-:W-:Y:S02]  /*8d80*/  HADD2.F32 R5, -RZ, R15.H0_H0 ;  /* 0x2000000fff057230 */ /* 0x000fe40000004100 */
[C---:B------:R-:W-:Y:S01]  /*8d90*/  FMUL.FTZ R36, R9.reuse, R32 ;  /* 0x0000002009247220 */ /* 0x040fe20000410000 */
[----:B------:R-:W-:Y:S02]  /*8da0*/  HADD2.F32 R27, -RZ, R27.H1_H1 ;  /* 0x3000001bff1b7230 */ /* 0x000fe40000004100 */
[----:B------:R-:W-:Y:S01]  /*8db0*/  FMUL.FTZ R9, R9, R0 ;  /* 0x0000000009097220 */ /* 0x000fe20000410000 */
[----:B------:R-:W-:Y:S02]  /*8dc0*/  HADD2.F32 R8, -RZ, R29.H0_H0 ;  /* 0x2000001dff087230 */ /* 0x000fe40000004100 */
[----:B------:R-:W-:Y:S02]  /*8dd0*/  HADD2.F32 R6, -RZ, R37.H0_H0 ;  /* 0x20000025ff067230 */ /* 0x000fe40000004100 */
[----:B------:R-:W-:Y:S01]  /*8de0*/  FFMA.FTZ R13, R13, R20, R38 ;  /* 0x000000140d0d7223 */ /* 0x000fe20000010026 */
[----:B------:R-:W-:Y:S01]  /*8df0*/  FFMA.FTZ R20, R4, R3, -R7 ;  /* 0x0000000304147223 */ /* 0x000fe20000010807 */
[----:B------:R-:W-:-:S02]  /*8e00*/  HADD2.F32 R15, -RZ, R15.H1_H1 ;  /* 0x3000000fff0f7230 */ /* 0x000fc40000004100 */
[----:B------:R-:W-:Y:S01]  /*8e10*/  FFMA.FTZ R25, R4, R11, R25 ;  /* 0x0000000b04197223 */ /* 0x000fe20000010019 */
[----:B------:R-:W-:Y:S02]  /*8e20*/  HADD2.F32 R24, -RZ, R24.H1_H1 ;  /* 0x30000018ff187230 */ /* 0x000fe40000004100 */
[C---:B------:R-:W-:Y:S01]  /*8e30*/  FFMA.FTZ R36, R5.reuse, R0, -R36 ;  /* 0x0000000005247223 */ /* 0x040fe20000010824 */
[----:B------:R-:W-:Y:S01]  /*8e40*/  FFMA.FTZ R32, R5, R32, R9 ;  /* 0x0000002005207223 */ /* 0x000fe20000010009 */
[----:B------:R-:W-:Y:S02]  /*8e50*/  HADD2.F32 R7, -RZ, R35.H0_H0 ;  /* 0x20000023ff077230 */ /* 0x000fe40000004100 */
[C---:B------:R-:W-:Y:S01]  /*8e60*/  FMUL.FTZ R4, R27.reuse, R8 ;  /* 0x000000081b047220 */ /* 0x040fe20000410000 */
[----:B------:R-:W-:Y:S02]  /*8e70*/  HADD2.F32 R26, -RZ, R26.H1_H1 ;  /* 0x3000001aff1a7230 */ /* 0x000fe40000004100 */
[----:B------:R-:W-:Y:S01]  /*8e80*/  FMUL.FTZ R0, R27, R6 ;  /* 0x000000061b007220 */ /* 0x000fe20000410000 */
[----:B------:R-:W-:-:S02]  /*8e90*/  HADD2.F32 R3, -RZ, R41.H0_H0 ;  /* 0x20000029ff037230 */ /* 0x000fc40000004100 */
[----:B------:R-:W-:Y:S02]  /*8ea0*/  HADD2.F32 R9, -RZ, R31.H0_H0 ;  /* 0x2000001fff097230 */ /* 0x000fe40000004100 */
[----:B------:R-:W-:Y:S02]  /*8eb0*/  HADD2.F32 R5, -RZ, R40.H0_H0 ;  /* 0x20000028ff057230 */ /* 0x000fe40000004100 */
[C---:B------:R-:W-:Y:S01]  /*8ec0*/  FFMA.FTZ R27, R15.reuse, R6, -R4 ;  /* 0x000000060f1b7223 */ /* 0x040fe20000010804 */
[----:B------:R-:W-:Y:S02]  /*8ed0*/  HADD2.F32 R12, -RZ, R12.H1_H1 ;  /* 0x3000000cff0c7230 */ /* 0x000fe40000004100 */
[----:B------:R-:W-:Y:S01]  /*8ee0*/  FFMA.FTZ R29, R15, R8, R0 ;  /* 0x000000080f1d7223 */ /* 0x000fe20000010000 */
[----:B------:R-:W-:Y:S02]  /*8ef0*/  HADD2.F32 R14, -RZ, R14.H1_H1 ;  /* 0x3000000eff0e7230 */ /* 0x000fe40000004100 */
        /* <DEDUP_REMOVED lines=18> */
.L_x_14075:
[----:B------:R-:W-:Y:S05]  /*9020*/  BSYNC B0 ;  /* 0x0000000000007941 */ /* 0x000fea0003800000 */
.L_x_14061:
[----:B------:R-:W-:Y:S01]  /*9030*/  @!PT LDS RZ, [RZ] ;  /* 0x00000000fffff984 */ /* 0x000fe20000000800 */
[----:B------:R-:W-:Y:S01]  /*9040*/  @!PT LDS RZ, [RZ] ;  /* 0x00000000fffff984 */ /* 0x000fe20000000800 */
[----:B------:R-:W-:Y:S01]  /*9050*/  @!PT LDS RZ, [RZ] ;  /* 0x00000000fffff984 */ /* 0x000fe20000000800 */
[----:B------:R-:W-:Y:S01]  /*9060*/  @!PT LDS RZ, [RZ] ;  /* 0x00000000fffff984 */ /* 0x000fe20000000800 */
[----:B------:R4:W-:Y:S06]  /*9070*/  MEMBAR.ALL.CTA ;  /* 0x0000000000007992 */ /* 0x0009ec0000008000 */
[----:B----4-:R-:W4:Y:S01]  /*9080*/  FENCE.VIEW.ASYNC.S ;  /* 0x00000000000073c6 */ /* 0x010f220000000000 */
[----:B------:R-:W-:Y:S05]  /*9090*/  WARPSYNC.ALL ;  /* 0x0000000000007948 */ /* 0x000fea0003800000 */
[----:B----4-:R-:W-:Y:S06]  /*90a0*/  BAR.SYNC.DEFER_BLOCKING 0xd, 0x180 ;  /* 0x0346000000007b1d */ /* 0x010fec0000010000 */
.L_x_14058:
[----:B--2---:R-:W-:-:S05]  /*90b0*/  IMAD.U32 R0, RZ, RZ, UR37 ;  /* 0x00000025ff007e24 */ /* 0x004fca000f8e00ff */
[----:B------:R-:W-:-:S13]  /*90c0*/  ISETP.NE.AND P0, PT, R0, 0x3, PT ;  /* 0x000000030000780c */ /* 0x000fda0003f05270 */
[----:B------:R-:W-:Y:S05]  /*90d0*/  @!P0 BRA `(.L_x_14085) ;  /* 0x0000000000048947 */ /* 0x000fea0003800000 */
[----:B------:R-:W-:Y:S01]  /*90e0*/  BPT.TRAP 0x1 ;  /* 0x000000040000795c */ /* 0x000fe20000300000 */
.L_x_14085:
[----:B-1-3--:R-:W-:Y:S01]  /*90f0*/  IMAD R7, R16, 0x8, R2 ;  /* 0x0000000810077824 */ /* 0x00afe200078e0202 */
[----:B------:R-:W-:-:S04]  /*9100*/  SHF.L.U32 R0, R23, 0x1f, RZ ;  /* 0x0000001f17007819 */ /* 0x000fc800000006ff */
[----:B------:R1:W2:Y:S01]  /*9110*/  SYNCS.PHASECHK.TRANS64.TRYWAIT P2, [R7+URZ+0x16830], R0 ;  /* 0x01683000070075a7 */ /* 0x0002a2000804017f */
[----:B------:R-:W-:Y:S05]  /*9120*/  @!P0 BRA `(.L_x_14086) ;  /* 0x0000000000048947 */ /* 0x000fea0003800000 */
[----:B------:R-:W-:Y:S01]  /*9130*/  BPT.TRAP 0x1 ;  /* 0x000000040000795c */ /* 0x000fe20000300000 */
.L_x_14086:
[----:B------:R-:W3:Y:S02]  /*9140*/  S2R R3, SR_TID.X ;  /* 0x0000000000037919 */ /* 0x000ee40000002100 */
[----:B---3--:R-:W-:-:S04]  /*9150*/  LOP3.LUT R3, R3, 0x7f, RZ, 0xc0, !PT ;  /* 0x0000007f03037812 */ /* 0x008fc800078ec0ff */
[----:B------:R-:W-:Y:S01]  /*9160*/  ISETP.NE.AND P1, PT, R3, RZ, PT ;  /* 0x000000ff0300720c */ /* 0x000fe20003f25270 */
[----:B--2---:R-:W-:-:S12]  /*9170*/  @P2 BRA `(.L_x_14087) ;  /* 0x0000000000082947 */ /* 0x004fd80003800000 */
[----:B------:R-:W2:Y:S02]  /*9180*/  SYNCS.PHASECHK.TRANS64.TRYWAIT P2, [R7+URZ+0x16830], R0 ;  /* 0x01683000070075a7 */ /* 0x000ea4000804017f */
[----:B--2---:R-:W-:Y:S05]  /*9190*/  @!P2 BRA `(.L_x_14088) ;  /* 0x0000014c00e8a947 */ /* 0x004fea0003800000 */
.L_x_14087:
[----:B------:R-:W-:Y:S05]  /*91a0*/  WARPSYNC.ALL ;  /* 0x0000000000007948 */ /* 0x000fea0003800000 */
[----:B-12---:R-:W-:Y:S01]  /*91b0*/  VIADD R0, R2, 0xe400 ;  /* 0x0000e40002007836 */ /* 0x006fe20000000000 */
[----:B------:R-:W-:-:S04]  /*91c0*/  LOP3.LUT R8, R30, 0x10000, RZ, 0xfc, !PT ;  /* 0x000100001e087812 */ /* 0x000fc800078efcff */
[----:B------:R-:W-:-:S04]  /*91d0*/  SHF.R.U32.HI R0, RZ, 0x4, R0 ;  /* 0x00000004ff007819 */ /* 0x000fc80000011600 */
[----:B------:R-:W-:-:S04]  /*91e0*/  LOP3.LUT R0, R0, 0x3fff, RZ, 0xc0, !PT ;  /* 0x00003fff00007812 */ /* 0x000fc800078ec0ff */
[----:B------:R-:W-:Y:S01]  /*91f0*/  LOP3.LUT R3, R0, 0x10000, RZ, 0xfc, !PT ;  /* 0x0001000000037812 */ /* 0x000fe200078efcff */
[----:B------:R-:W-:Y:S02]  /*9200*/  IMAD.MOV.U32 R9, RZ, RZ, 0x40000040 ;  /* 0x40000040ff097424 */ /* 0x000fe400078e00ff */
[----:B------:R-:W-:Y:S01]  /*9210*/  IMAD.MOV.U32 R5, RZ, RZ, 0x40000040 ;  /* 0x40000040ff057424 */ /* 0x000fe200078e00ff */
[----:B------:R-:W-:Y:S01]  /*9220*/  R2UR UR4, R8 ;  /* 0x00000000080472ca */ /* 0x000fe200000e0000 */
[----:B------:R-:W-:Y:S01]  /*9230*/  IMAD R4, R16, 0x400, R3 ;  /* 0x0000040010047824 */ /* 0x000fe200078e0203 */
[----:B------:R-:W-:Y:S01]  /*9240*/  R2UR UR5, R9 ;  /* 0x00000000090572ca */ /* 0x000fe200000e0000 */
[----:B0----5:R-:W-:Y:S01]  /*9250*/  WARPGROUP.ARRIVE ;  /* 0x00000000000079c5 */ /* 0x021fe20000000000 */
[----:B------:R-:W-:Y:S01]  /*9260*/  R2UR UR7, R5 ;  /* 0x00000000050772ca */ /* 0x000fe200000e0000 */
[----:B------:R-:W-:Y:S01]  /*9270*/  VIADD R156, R8, 0x2 ;  /* 0x00000002089c7836 */ /* 0x000fe20000000000 */
[C---:B------:R-:W-:Y:S01]  /*9280*/  R2UR UR6, R4.reuse ;  /* 0x00000000040672ca */ /* 0x040fe200000e0000 */
[----:B------:R-:W-:Y:S01]  /*9290*/  IMAD.MOV.U32 R157, RZ, RZ, 0x40000040 ;  /* 0x40000040ff9d7424 */ /* 0x000fe200078e00ff */
[----:B------:R0:W-:Y:S01]  /*92a0*/  STL [R1+0x20], R3 ;  /* 0x0000200301007387 */ /* 0x0001e20000100800 */
[----:B------:R-:W-:Y:S01]  /*92b0*/  VIADD R10, R4, 0x2 ;  /* 0x00000002040a7836 */ /* 0x000fe20000000000 */
[----:B------:R-:W1:Y:S01]  /*92c0*/  LDC R0, c[0x0][0x448] ;  /* 0x00011200ff007b82 */ /* 0x000e620000000800 */
[----:B------:R-:W-:Y:S01]  /*92d0*/  IMAD.MOV.U32 R11, RZ, RZ, 0x40000040 ;  /* 0x40000040ff0b7424 */ /* 0x000fe200078e00ff */
[----:B------:R-:W2:Y:S04]  /*92e0*/  LDL R88, [R1+0x18] ;  /* 0x0000180001587983 */ /* 0x000ea80000100800 */
[----:B------:R-:W3:Y:S03]  /*92f0*/  LDL R21, [R1+0xc] ;  /* 0x00000c0001157983 */ /* 0x000ee60000100800 */
[----:B------:R-:W-:Y:S01]  /*9300*/  HGMMA.64x128x16.F32 R24, gdesc[UR4], RZ, !UPT, gsb0 ;  /* 0x01e00000041879f0 */ /* 0x000fe2000c0008ff */
[----:B------:R-:W-:Y:S01]  /*9310*/  R2UR UR4, R156 ;  /* 0x000000009c0472ca */ /* 0x000fe200000e0000 */
[----:B0-----:R-:W2:Y:S01]  /*9320*/  LDL R3, [R1+0x28] ;  /* 0x0000280001037983 */ /* 0x001ea20000100800 */
[----:B------:R-:W-:-:S02]  /*9330*/  R2UR UR5, R157 ;  /* 0x000000009d0572ca */ /* 0x000fc400000e0000 */
[----:B------:R-:W-:Y:S01]  /*9340*/  R2UR UR6, R10 ;  /* 0x000000000a0672ca */ /* 0x000fe200000e0000 */
[----:B------:R-:W4:Y:S01]  /*9350*/  LDL R90, [R1+0x8] ;  /* 0x00000800015a7983 */ /* 0x000f220000100800 */
[----:B------:R-:W-:-:S03]  /*9360*/  R2UR UR7, R11 ;  /* 0x000000000b0772ca */ /* 0x000fc600000e0000 */
[----:B------:R-:W4:Y:S01]  /*9370*/  LDL R89, [R1+0x4] ;  /* 0x0000040001597983 */ /* 0x000f220000100800 */
[----:B------:R-:W-:Y:S02]  /*9380*/  VIADD R154, R8, 0x4 ;  /* 0x00000004089a7836 */ /* 0x000fe40000000000 */
[----:B------:R-:W-:Y:S02]  /*9390*/  VIADD R10, R4, 0x4 ;  /* 0x00000004040a7836 */ /* 0x000fe40000000000 */
[----:B------:R-:W-:Y:S02]  /*93a0*/  IMAD.MOV.U32 R155, RZ, RZ, 0x40000040 ;  /* 0x40000040ff9b7424 */ /* 0x000fe400078e00ff */
[----:B------:R-:W-:Y:S01]  /*93b0*/  IMAD.MOV.U32 R11, RZ, RZ, 0x40000040 ;  /* 0x40000040ff0b7424 */ /* 0x000fe200078e00ff */
        /* <DEDUP_REMOVED lines=21> */
[----:B--2---:R-:W-:-:S04]  /*9510*/  IMAD.IADD R3, R3, 0x1, R88 ;  /* 0x0000000103037824 */ /* 0x004fc800078e0258 */
[----:B0-----:R-:W-:Y:S01]  /*9520*/  @P2 IMAD.HI.U32 R0, R3, R0, RZ ;  /* 0x0000000003002227 */ /* 0x001fe200078e00ff */
[----:B------:R-:W-:Y:S02]  /*9530*/  WARPGROUP.DEPBAR.LE gsb0, 0x0 ;  /* 0x00008000000079c5 */ /* 0x000fe40000010000 */
[----:B------:R-:W-:-:S06]  /*9540*/  WARPGROUP.ARRIVE ;  /* 0x00000000000079c5 */ /* 0x000fcc0000000000 */
[----:B------:R-:W-:Y:S01]  /*9550*/  HGMMA.64x128x16.F32 R24, gdesc[UR4], R24, gsb0 ;  /* 0x01e00000041879f0 */ /* 0x000fe20008000818 */
[----:B-1----:R-:W-:Y:S01]  /*9560*/  @P2 SHF.R.U32.HI R3, RZ, R5, R0 ;  /* 0x00000005ff032219 */ /* 0x002fe20000011600 */
[----:B------:R-:W-:Y:S01]  /*9570*/  IMAD.MOV.U32 R5, RZ, RZ, -0x80 ;  /* 0xffffff80ff057424 */ /* 0x000fe200078e00ff */
[----:B------:R-:W-:Y:S01]  /*9580*/  ULDC.64 UR4, c[0x0][0x9e0] ;  /* 0x0002780000047ab9 */ /* 0x000fe20000000a00 */
[----:B------:R-:W-:Y:S02]  /*9590*/  ULDC UR6, c[0x0][0x9dc] ;  /* 0x0002770000067ab9 */ /* 0x000fe40000000800 */
[----:B------:R-:W0:Y:S01]  /*95a0*/  SHFL.IDX PT, R15, R3, RZ, 0x1c1f ;  /* 0x001c1fff030f7589 */ /* 0x000e2200000e0000 */
[----:B------:R-:W-:Y:S01]  /*95b0*/  IMAD R0, R92, R5, 0x80 ;  /* 0x000000805c007424 */ /* 0x000fe200078e0205 */
[----:B------:R-:W-:-:S03]  /*95c0*/  UISETP.GE.AND UP0, UPT, UR5, 0x1, UPT ;  /* 0x000000010500788c */ /* 0x000fc6000bf06270 */
[----:B------:R-:W-:Y:S02]  /*95d0*/  VIADD R5, R0, 0x1 ;  /* 0x0000000100057836 */ /* 0x000fe40000000000 */
[----:B------:R-:W-:Y:S01]  /*95e0*/  @!P1 VIADD R4, R7, 0x16840 ;  /* 0x0001684007049836 */ /* 0x000fe20000000000 */
[----:B------:R-:W-:Y:S01]  /*95f0*/  PLOP3.LUT P3, PT, PT, PT, UP0, 0x40, 0x0 ;  /* 0x000000000000781c */ /* 0x000fe20003f6e808 */
[----:B---3--:R-:W-:Y:S02]  /*9600*/  IMAD R5, R21, -0x2, R5 ;  /* 0xfffffffe15057824 */ /* 0x008fe400078e0205 */
[----:B------:R-:W-:Y:S01]  /*9610*/  IMAD.U32 R10, RZ, RZ, UR6 ;  /* 0x00000006ff0a7e24 */ /* 0x000fe2000f8e00ff */
[----:B------:R-:W-:Y:S01]  /*9620*/  @!P1 PRMT R4, RZ, 0x654, R4 ;  /* 0x00000654ff049816 */ /* 0x000fe20000000004 */
[----:B----4-:R-:W-:Y:S01]  /*9630*/  IMAD.IADD R7, R90, 0x1, R0 ;  /* 0x000000015a077824 */ /* 0x010fe200078e0200 */
[----:B------:R-:W-:Y:S02]  /*9640*/  IADD3 R5, -R89, R5, R90 ;  /* 0x0000000559057210 */ /* 0x000fe40007ffe15a */
[----:B------:R-:W-:Y:S01]  /*9650*/  LOP3.LUT R6, RZ, R10, RZ, 0x33, !PT ;  /* 0x0000000aff067212 */ /* 0x000fe200078e33ff */
[----:B------:R-:W-:-:S04]  /*9660*/  IMAD R7, R21, -0x2, R7 ;  /* 0xfffffffe15077824 */ /* 0x000fc800078e0207 */
[----:B------:R-:W-:-:S04]  /*9670*/  IMAD.IADD R6, R5, 0x1, R6 ;  /* 0x0000000105067824 */ /* 0x000fc800078e0206 */
[----:B0-----:R-:W-:Y:S01]  /*9680*/  IMAD.IADD R11, R6, 0x1, R15 ;  /* 0x00000001060b7824 */ /* 0x001fe200078e020f */
[----:B------:R-:W-:Y:S02]  /*9690*/  WARPGROUP.DEPBAR.LE gsb0, 0x0 ;  /* 0x00008000000079c5 */ /* 0x000fe40000010000 */
[----:B------:R0:W-:Y:S02]  /*96a0*/  @!P1 SYNCS.ARRIVE.TRANS64.RED.A1T0 RZ, [R4+URZ], RZ ;  /* 0x000000ff04ff99a7 */ /* 0x0001e4000810043f */
[----:B0-----:R-:W-:Y:S01]  /*96b0*/  VIADD R4, R5, UR4 ;  /* 0x0000000405047c36 */ /* 0x001fe20008000000 */
[----:B------:R-:W-:-:S04]  /*96c0*/  LEA R5, R92, 0xffffff80, 0x7 ;  /* 0xffffff805c057811 */ /* 0x000fc800078e38ff */
        /* <DEDUP_REMOVED lines=14> */
.L_x_14091:
[----:B------:R-:W-:-:S06]  /*97b0*/  UISETP.NE.AND UP1, UPT, UR5, 0x1, UPT ;  /* 0x000000010500788c */ /* 0x000fcc000bf25270 */
[----:B------:R-:W-:-:S05]  /*97c0*/  PLOP3.LUT P3, PT, PT, PT, UP1, 0x80, 0x0 ;  /* 0x000000000000781c */ /* 0x000fca0003f6f018 */
[----:B------:R-:W-:-:S08]  /*97d0*/  @UP1 ULDC.64 UR6, c[0x0][0x9e8] ;  /* 0x00027a0000061ab9 */ /* 0x000fd00000000a00 */
[----:B------:R-:W-:-:S05]  /*97e0*/  @P3 IMAD.HI.U32 R15, R20, UR6, RZ ;  /* 0x00000006140f3c27 */ /* 0x000fca000f8e00ff */
[----:B------:R-:W-:-:S07]  /*97f0*/  @P3 SHF.R.U32.HI R20, RZ, UR7, R15 ;  /* 0x00000007ff143c19 */ /* 0x000fce000801160f */
.L_x_14092:
[----:B------:R-:W-:Y:S05]  /*9800*/  BSYNC B0 ;  /* 0x0000000000007941 */ /* 0x000fea0003800000 */
.L_x_14090:
[----:B------:R-:W-:-:S04]  /*9810*/  IMAD R20, R20, UR5, -R5 ;  /* 0x0000000514147c24 */ /* 0x000fc8000f8e0a05 */
[----:B------:R-:W-:-:S05]  /*9820*/  IMAD R20, R21, -0x2, R20 ;  /* 0xfffffffe15147824 */ /* 0x000fca00078e0214 */
[----:B------:R-:W-:Y:S02]  /*9830*/  VIMNMX R11, R11, R20, !PT ;  /* 0x000000140b0b7248 */ /* 0x000fe40007fe0100 */
[----:B------:R-:W-:-:S07]  /*9840*/  VIADDMNMX R14, R20, UR5, R14, PT ;  /* 0x00000005140e7c46 */ /* 0x000fce000b80010e */
.L_x_14089:
[----:B------:R-:W2:Y:S01]  /*9850*/  LDL.LU R15, [R1] ;  /* 0x00000000010f7983 */ /* 0x000ea20000300800 */
[C---:B------:R-:W-:Y:S02]  /*9860*/  ISETP.GE.AND P3, PT, R0.reuse, 0x2, PT ;  /* 0x000000020000780c */ /* 0x040fe40003f66270 */
[----:B------:R-:W-:Y:S01]  /*9870*/  ISETP.GE.AND P5, PT, R0, 0x9, PT ;  /* 0x000000090000780c */ /* 0x000fe20003fa6270 */
[----:B------:R-:W0:Y:S01]  /*9880*/  SHFL.IDX PT, R3, R3, 0x1, 0x1c1f ;  /* 0x003c1f0003037f89 */ /* 0x000e2200000e0000 */
        /* <DEDUP_REMOVED lines=180> */
[----:B0-----:R-:W-:Y:S01]  /*a3d0*/  VIADDMNMX R0, R3, R4, R7, PT ;  /* 0x0000000403007246 */ /* 0x001fe20003800107 */
[----:B------:R-:W-:-:S10]  /*a3e0*/  IMAD.IADD R4, R6, 0x1, R3 ;  /* 0x0000000106047824 */ /* 0x000fd400078e0203 */
[----:B------:R-:W-:Y:S02]  /*a3f0*/  @P6 LOP3.LUT R15, R15, 0x10000000, RZ, 0xfc, !PT ;  /* 0x100000000f0f6812 */ /* 0x000fe400078efcff */
[----:B------:R-:W-:-:S03]  /*a400*/  ISETP.GT.AND P6, PT, R11, 0x79, !P6 ;  /* 0x000000790b00780c */ /* 0x000fc600077c4270 */
[----:B------:R0:W-:Y:S01]  /*a410*/  STL [R1], R15 ;  /* 0x0000000f01007387 */ /* 0x0001e20000100800 */
[----:B------:R-:W-:-:S04]  /*a420*/  ISETP.LT.OR P6, PT, R14, 0x7a, P6 ;  /* 0x0000007a0e00780c */ /* 0x000fc800037c1670 */
[----:B------:R-:W-:Y:S02]  /*a430*/  FSEL R85, R85, -INF , !P6 ;  /* 0xff80000055557808 */ /* 0x000fe40007000000 */
[----:B------:R-:W-:-:S13]  /*a440*/  PLOP3.LUT P6, PT, PT, PT, UP0, 0x40, 0x0 ;  /* 0x000000000000781c */ /* 0x000fda0003fce808 */
[----:B0-----:R-:W-:Y:S05]  /*a450*/  @P6 BRA `(.L_x_14093) ;  /* 0x0000000000606947 */ /* 0x001fea0003800000 */
        /* <DEDUP_REMOVED lines=13> */
.L_x_14095:
[----:B------:R-:W-:-:S06]  /*a530*/  UISETP.NE.AND UP1, UPT, UR5, 0x1, UPT ;  /* 0x000000010500788c */ /* 0x000fcc000bf25270 */
[----:B------:R-:W-:-:S05]  /*a540*/  PLOP3.LUT P6, PT, PT, PT, UP1, 0x80, 0x0 ;  /* 0x000000000000781c */ /* 0x000fca0003fcf018 */
[----:B------:R-:W-:-:S08]  /*a550*/  @UP1 ULDC.64 UR6, c[0x0][0x9e8] ;  /* 0x00027a0000061ab9 */ /* 0x000fd00000000a00 */
[----:B------:R-:W-:Y:S01]  /*a560*/  @P6 IMAD.HI.U32 R3, R6, UR6, RZ ;  /* 0x0000000606036c27 */ /* 0x000fe2000f8e00ff */
[----:B------:R-:W-:-:S13]  /*a570*/  PLOP3.LUT P6, PT, PT, PT, UP1, 0x80, 0x0 ;  /* 0x000000000000781c */ /* 0x000fda0003fcf018 */
[----:B------:R-:W-:-:S07]  /*a580*/  @P6 SHF.R.U32.HI R6, RZ, UR7, R3 ;  /* 0x00000007ff066c19 */ /* 0x000fce0008011603 */
.L_x_14096:
[----:B------:R-:W-:Y:S05]  /*a590*/  BSYNC B0 ;  /* 0x0000000000007941 */ /* 0x000fea0003800000 */
.L_x_14094:
[----:B------:R-:W-:-:S04]  /*a5a0*/  IMAD R5, R6, UR5, -R5 ;  /* 0x0000000506057c24 */ /* 0x000fc8000f8e0a05 */
[----:B------:R-:W-:-:S05]  /*a5b0*/  IMAD R5, R21, -0x2, R5 ;  /* 0xfffffffe15057824 */ /* 0x000fca00078e0205 */
[----:B------:R-:W-:Y:S02]  /*a5c0*/  VIMNMX R4, R4, R5, !PT ;  /* 0x0000000504047248 */ /* 0x000fe40007fe0100 */
[----:B------:R-:W-:-:S07]  /*a5d0*/  VIADDMNMX R0, R5, UR5, R0, PT ;  /* 0x0000000505007c46 */ /* 0x000fce000b800100 */
.L_x_14093:
[----:B------:R-:W-:Y:S01]  /*a5e0*/  ISETP.GT.AND P3, PT, R4, 0x1, !P3 ;  /* 0x000000010400780c */ /* 0x000fe20005f64270 */
[----:B------:R-:W-:Y:S01]  /*a5f0*/  ULDC UR41, c[0x0][0x988] ;  /* 0x0002620000297ab9 */ /* 0x000fe20000000800 */
        /* <DEDUP_REMOVED lines=199> */
[----:B------:R-:W-:Y:S01]  /*b270*/  FFMA.FTZ R122, R84, UR41, -R6 ;  /* 0x00000029547a7c23 */ /* 0x000fe20008010806 */
[----:B------:R-:W1:Y:S02]  /*b280*/  @P2 LDC R44, c[0x0][0x450] ;  /* 0x00011400ff2c2b82 */ /* 0x000e640000000800 */
[----:B------:R-:W-:-:S03]  /*b290*/  FMNMX.FTZ R14, R46, R21, !PT ;  /* 0x000000152e0e7209 */ /* 0x000fc60007810000 */
[----:B------:R-:W2:Y:S01]  /*b2a0*/  MUFU.EX2 R150, R150 ;  /* 0x0000009600967308 */ /* 0x000ea20000000800 */
[----:B------:R-:W-:-:S04]  /*b2b0*/  FMNMX.FTZ R21, R47, R14, !PT ;  /* 0x0000000e2f157209 */ /* 0x000fc80007810000 */
[----:B------:R-:W-:-:S03]  /*b2c0*/  FMNMX.FTZ R14, R50, R21, !PT ;  /* 0x00000015320e7209 */ /* 0x000fc60007810000 */
[----:B------:R-:W-:Y:S01]  /*b2d0*/  MUFU.EX2 R21, R41 ;  /* 0x0000002900157308 */ /* 0x000fe20000000800 */
[----:B------:R-:W-:-:S04]  /*b2e0*/  FMNMX.FTZ R25, R51, R14, !PT ;  /* 0x0000000e33197209 */ /* 0x000fc80007810000 */
[----:B------:R-:W-:-:S03]  /*b2f0*/  FMNMX.FTZ R14, R54, R25, !PT ;  /* 0x00000019360e7209 */ /* 0x000fc60007810000 */
[----:B------:R-:W3:Y:S01]  /*b300*/  MUFU.EX2 R7, R7 ;  /* 0x0000000700077308 */ /* 0x000ee20000000800 */
[----:B------:R-:W-:-:S04]  /*b310*/  FMNMX.FTZ R25, R55, R14, !PT ;  /* 0x0000000e37197209 */ /* 0x000fc80007810000 */
[----:B------:R-:W-:-:S03]  /*b320*/  FMNMX.FTZ R14, R58, R25, !PT ;  /* 0x000000193a0e7209 */ /* 0x000fc60007810000 */
[----:B------:R4:W-:Y:S01]  /*b330*/  MUFU.EX2 R25, R45 ;  /* 0x0000002d00197308 */ /* 0x0009e20000000800 */
[----:B------:R-:W-:-:S04]  /*b340*/  FMNMX.FTZ R29, R59, R14, !PT ;  /* 0x0000000e3b1d7209 */ /* 0x000fc80007810000 */
[----:B------:R-:W-:-:S03]  /*b350*/  FMNMX.FTZ R14, R62, R29, !PT ;  /* 0x0000001d3e0e7209 */ /* 0x000fc60007810000 */
[----:B------:R-:W5:Y:S01]  /*b360*/  MUFU.EX2 R144, R144 ;  /* 0x0000009000907308 */ /* 0x000f620000000800 */
[----:B------:R-:W-:Y:S01]  /*b370*/  FMNMX.FTZ R29, R63, R14, !PT ;  /* 0x0000000e3f1d7209 */ /* 0x000fe20007810000 */
[----:B----4-:R-:W-:-:S03]  /*b380*/  FFMA.FTZ R45, R65, UR41, -R6 ;  /* 0x00000029412d7c23 */ /* 0x010fc60008010806 */
[----:B------:R-:W-:-:S03]  /*b390*/  FMNMX.FTZ R14, R66, R29, !PT ;  /* 0x0000001d420e7209 */ /* 0x000fc60007810000 */
[----:B------:R4:W-:Y:S01]  /*b3a0*/  MUFU.EX2 R29, R49 ;  /* 0x00000031001d7308 */ /* 0x0009e20000000800 */
[----:B------:R-:W-:-:S04]  /*b3b0*/  FMNMX.FTZ R33, R67, R14, !PT ;  /* 0x0000000e43217209 */ /* 0x000fc80007810000 */
[----:B------:R-:W-:-:S03]  /*b3c0*/  FMNMX.FTZ R14, R70, R33, !PT ;  /* 0x00000021460e7209 */ /* 0x000fc60007810000 */
[----:B------:R-:W1:Y:S01]  /*b3d0*/  MUFU.EX2 R146, R146 ;  /* 0x0000009200927308 */ /* 0x000e620000000800 */
[----:B------:R-:W-:Y:S01]  /*b3e0*/  FMNMX.FTZ R33, R71, R14, !PT ;  /* 0x0000000e47217209 */ /* 0x000fe20007810000 */
[----:B----4-:R-:W-:-:S03]  /*b3f0*/  FFMA.FTZ R49, R69, UR41, -R6 ;  /* 0x0000002945317c23 */ /* 0x010fc60008010806 */
        /* <DEDUP_REMOVED lines=9> */
[----:B------:R-:W-:Y:S01]  /*b490*/  FMNMX.FTZ R0, R86, R41, !PT ;  /* 0x0000002956007209 */ /* 0x000fe20007810000 */
[--C-:B------:R-:W-:Y:S01]  /*b4a0*/  FFMA.FTZ R41, R61, UR41, -R6.reuse ;  /* 0x000000293d297c23 */ /* 0x100fe20008010806 */
[--C-:B------:R-:W-:Y:S01]  /*b4b0*/  FFMA.FTZ R61, R81, UR41, -R6.reuse ;  /* 0x00000029513d7c23 */ /* 0x100fe20008010806 */
[----:B------:R-:W-:Y:S01]  /*b4c0*/  MUFU.EX2 R142, R142 ;  /* 0x0000008e008e7308 */ /* 0x000fe20000000800 */
[----:B------:R-:W-:Y:S01]  /*b4d0*/  FMNMX.FTZ R0, R87, R0, !PT ;  /* 0x0000000057007209 */ /* 0x000fe20007810000 */
[----:B----4-:R-:W-:-:S04]  /*b4e0*/  FFMA.FTZ R57, R77, UR41, -R6 ;  /* 0x000000294d397c23 */ /* 0x010fc80008010806 */
[----:B------:R-:W4:Y:S02]  /*b4f0*/  SHFL.BFLY PT, R53, R0, 0x2, 0x1f ;  /* 0x0c401f0000357f89 */ /* 0x000f2400000e0000 */
[----:B------:R-:W-:Y:S08]  /*b500*/  MUFU.EX2 R136, R136 ;  /* 0x0000008800887308 */ /* 0x000ff00000000800 */
[----:B------:R-:W-:Y:S08]  /*b510*/  MUFU.EX2 R138, R138 ;  /* 0x0000008a008a7308 */ /* 0x000ff00000000800 */
[----:B------:R-:W-:Y:S01]  /*b520*/  MUFU.EX2 R132, R132 ;  /* 0x0000008400847308 */ /* 0x000fe20000000800 */
[----:B----4-:R-:W-:Y:S01]  /*b530*/  FMNMX.FTZ R4, R0, R53, !PT ;  /* 0x0000003500047209 */ /* 0x010fe20007810000 */
[----:B------:R-:W-:-:S06]  /*b540*/  FFMA.FTZ R53, R73, UR41, -R6 ;  /* 0x0000002949357c23 */ /* 0x000fcc0008010806 */
[----:B------:R-:W-:Y:S01]  /*b550*/  MUFU.EX2 R134, R134 ;  /* 0x0000008600867308 */ /* 0x000fe20000000800 */
[----:B------:R-:W4:Y:S07]  /*b560*/  SHFL.BFLY PT, R65, R4, 0x1, 0x1f ;  /* 0x0c201f0004417f89 */ /* 0x000f2e00000e0000 */
[----:B------:R-:W-:Y:S08]  /*b570*/  MUFU.EX2 R41, R41 ;  /* 0x0000002900297308 */ /* 0x000ff00000000800 */
[----:B------:R-:W-:Y:S08]  /*b580*/  MUFU.EX2 R128, R128 ;  /* 0x0000008000807308 */ /* 0x000ff00000000800 */
[----:B------:R-:W-:Y:S01]  /*b590*/  MUFU.EX2 R45, R45 ;  /* 0x0000002d002d7308 */ /* 0x000fe20000000800 */
[----:B----4-:R-:W-:Y:S01]  /*b5a0*/  FMNMX.FTZ R0, R4, R65, !PT ;  /* 0x0000004104007209 */ /* 0x010fe20007810000 */
        /* <DEDUP_REMOVED lines=10> */
[----:B0-----:R-:W-:Y:S01]  /*b650*/  FADD.FTZ R27, R148, R5 ;  /* 0x00000005941b7221 */ /* 0x001fe20000010000 */
[--C-:B------:R-:W-:Y:S01]  /*b660*/  FFMA.FTZ R14, R31, UR41, -R6.reuse ;  /* 0x000000291f0e7c23 */ /* 0x100fe20008010806 */
[--C-:B------:R-:W-:Y:S01]  /*b670*/  FFMA.FTZ R145, R34, UR41, -R6.reuse ;  /* 0x0000002922917c23 */ /* 0x100fe20008010806 */
[--C-:B------:R-:W-:Y:S01]  /*b680*/  FFMA.FTZ R20, R35, UR41, -R6.reuse ;  /* 0x0000002923147c23 */ /* 0x100fe20008010806 */
[----:B------:R-:W-:Y:S01]  /*b690*/  MUFU.EX2 R149, R149 ;  /* 0x0000009500957308 */ /* 0x000fe20000000800 */
[----:B--2---:R-:W-:Y:S01]  /*b6a0*/  FADD.FTZ R34, R150, R27 ;  /* 0x0000001b96227221 */ /* 0x004fe20000010000 */
[--C-:B------:R-:W-:Y:S01]  /*b6b0*/  FFMA.FTZ R147, R38, UR41, -R6.reuse ;  /* 0x0000002926937c23 */ /* 0x100fe20008010806 */
[----:B------:R-:W-:Y:S01]  /*b6c0*/  FFMA.FTZ R24, R39, UR41, -R6 ;  /* 0x0000002927187c23 */ /* 0x000fe20008010806 */
[----:B------:R-:W0:Y:S01]  /*b6d0*/  @P2 LDC R35, c[0x0][0x44c] ;  /* 0x00011300ff232b82 */ /* 0x000e220000000800 */
[----:B---3--:R-:W-:Y:S01]  /*b6e0*/  FADD.FTZ R27, R7, R34 ;  /* 0x00000022071b7221 */ /* 0x008fe20000010000 */
[--C-:B------:R-:W-:Y:S01]  /*b6f0*/  FFMA.FTZ R141, R42, UR41, -R6.reuse ;  /* 0x000000292a8d7c23 */ /* 0x100fe20008010806 */
[--C-:B------:R-:W-:Y:S01]  /*b700*/  FFMA.FTZ R26, R43, UR41, -R6.reuse ;  /* 0x000000292b1a7c23 */ /* 0x100fe20008010806 */
[----:B------:R-:W2:Y:S01]  /*b710*/  MUFU.EX2 R4, R4 ;  /* 0x0000000400047308 */ /* 0x000ea20000000800 */
[----:B-----5:R-:W-:Y:S01]  /*b720*/  FADD.FTZ R36, R144, R27 ;  /* 0x0000001b90247221 */ /* 0x020fe20000010000 */
[--C-:B------:R-:W-:Y:S01]  /*b730*/  FFMA.FTZ R143, R46, UR41, -R6.reuse ;  /* 0x000000292e8f7c23 */ /* 0x100fe20008010806 */
[--C-:B------:R-:W-:Y:S01]  /*b740*/  FFMA.FTZ R28, R47, UR41, -R6.reuse ;  /* 0x000000292f1c7c23 */ /* 0x100fe20008010806 */
[----:B------:R-:W-:Y:S01]  /*b750*/  FFMA.FTZ R137, R50, UR41, -R6 ;  /* 0x0000002932897c23 */ /* 0x000fe20008010806 */
[----:B------:R-:W-:Y:S01]  /*b760*/  FADD.FTZ R27, R11, R36 ;  /* 0x000000240b1b7221 */ /* 0x000fe20000010000 */
[--C-:B------:R-:W-:Y:S01]  /*b770*/  FFMA.FTZ R30, R51, UR41, -R6.reuse ;  /* 0x00000029331e7c23 */ /* 0x100fe20008010806 */
[----:B------:R-:W-:Y:S01]  /*b780*/  FFMA.FTZ R139, R54, UR41, -R6 ;  /* 0x00000029368b7c23 */ /* 0x000fe20008010806 */
[----:B------:R-:W3:Y:S01]  /*b790*/  MUFU.EX2 R151, R151 ;  /* 0x0000009700977308 */ /* 0x000ee20000000800 */
[----:B-1----:R-:W-:Y:S01]  /*b7a0*/  FADD.FTZ R36, R146, R27 ;  /* 0x0000001b92247221 */ /* 0x002fe20000010000 */
[----:B------:R-:W-:-:S02]  /*b7b0*/  IMAD.MOV.U32 R50, RZ, RZ, R88 ;  /* 0x000000ffff327224 */ /* 0x000fc400078e0058 */
[--C-:B------:R-:W-:Y:S01]  /*b7c0*/  FFMA.FTZ R32, R55, UR41, -R6.reuse ;  /* 0x0000002937207c23 */ /* 0x100fe20008010806 */
[----:B------:R-:W-:Y:S01]  /*b7d0*/  FFMA.FTZ R133, R58, UR41, -R6 ;  /* 0x000000293a857c23 */ /* 0x000fe20008010806 */
[----:B------:R-:W-:Y:S01]  /*b7e0*/  FADD.FTZ R31, R15, R36 ;  /* 0x000000240f1f7221 */ /* 0x000fe20000010000 */
[--C-:B------:R-:W-:Y:S01]  /*b7f0*/  FFMA.FTZ R34, R59, UR41, -R6.reuse ;  /* 0x000000293b227c23 */ /* 0x100fe20008010806 */
[----:B------:R-:W-:Y:S01]  /*b800*/  FFMA.FTZ R135, R62, UR41, -R6 ;  /* 0x000000293e877c23 */ /* 0x000fe20008010806 */
[----:B------:R-:W1:Y:S01]  /*b810*/  MUFU.EX2 R14, R14 ;  /* 0x0000000e000e7308 */ /* 0x000e620000000800 */
[----:B--2---:R-:W-:Y:S01]  /*b820*/  FADD.FTZ R38, R149, R4 ;  /* 0x0000000495267221 */ /* 0x004fe20000010000 */
[----:B------:R-:W-:Y:S01]  /*b830*/  FADD.FTZ R40, R140, R31 ;  /* 0x0000001f8c287221 */ /* 0x000fe20000010000 */
[----:B------:R-:W-:Y:S01]  /*b840*/  FFMA.FTZ R36, R63, UR41, -R6 ;  /* 0x000000293f247c23 */ /* 0x000fe20008010806 */
[----:B0-----:R-:W-:-:S04]  /*b850*/  @P2 IMAD.HI.U32 R35, R88, R35, RZ ;  /* 0x0000002358232227 */ /* 0x001fc800078e00ff */
[----:B------:R-:W-:Y:S01]  /*b860*/  FFMA.FTZ R129, R66, UR41, -R6 ;  /* 0x0000002942817c23 */ /* 0x000fe20008010806 */
[----:B------:R-:W-:Y:S01]  /*b870*/  FADD.FTZ R31, R21, R40 ;  /* 0x00000028151f7221 */ /* 0x000fe20000010000 */
[----:B------:R-:W-:Y:S01]  /*b880*/  FFMA.FTZ R131, R70, UR41, -R6 ;  /* 0x0000002946837c23 */ /* 0x000fe20008010806 */
[----:B------:R-:W0:Y:S01]  /*b890*/  MUFU.EX2 R145, R145 ;  /* 0x0000009100917308 */ /* 0x000e220000000800 */
[----:B---3--:R-:W-:Y:S01]  /*b8a0*/  FADD.FTZ R27, R151, R38 ;  /* 0x00000026971b7221 */ /* 0x008fe20000010000 */
[----:B------:R-:W-:Y:S01]  /*b8b0*/  @P2 SHF.R.U32.HI R50, RZ, R44, R35 ;  /* 0x0000002cff322219 */ /* 0x000fe20000011623 */
[--C-:B------:R-:W-:Y:S01]  /*b8c0*/  FFMA.FTZ R125, R74, UR41, -R6.reuse ;  /* 0x000000294a7d7c23 */ /* 0x100fe20008010806 */
[--C-:B------:R-:W-:Y:S01]  /*b8d0*/  FFMA.FTZ R127, R78, UR41, -R6.reuse ;  /* 0x000000294e7f7c23 */ /* 0x100fe20008010806 */
[--C-:B------:R-:W-:Y:S01]  /*b8e0*/  FFMA.FTZ R82, R82, UR41, -R6.reuse ;  /* 0x0000002952527c23 */ /* 0x100fe20008010806 */
[--C-:B------:R-:W-:Y:S01]  /*b8f0*/  FFMA.FTZ R83, R83, UR41, -R6.reuse ;  /* 0x0000002953537c23 */ /* 0x100fe20008010806 */
[--C-:B------:R-:W-:Y:S01]  /*b900*/  FFMA.FTZ R86, R86, UR41, -R6.reuse ;  /* 0x0000002956567c23 */ /* 0x100fe20008010806 */
[----:B------:R-:W2:Y:S01]  /*b910*/  MUFU.EX2 R20, R20 ;  /* 0x0000001400147308 */ /* 0x000ea20000000800 */
[----:B-1----:R-:W-:Y:S01]  /*b920*/  FADD.FTZ R38, R14, R27 ;  /* 0x0000001b0e267221 */ /* 0x002fe20000010000 */
[----:B------:R-:W-:Y:S01]  /*b930*/  FFMA.FTZ R87, R87, UR41, -R6 ;  /* 0x0000002957577c23 */ /* 0x000fe20008010806 */
[----:B------:R-:W-:Y:S01]  /*b940*/  F2FP.F16.F32.PACK_AB R148, R5, R148 ;  /* 0x000000940594723e */ /* 0x000fe200000000ff */
[----:B------:R-:W-:Y:S01]  /*b950*/  IMAD.IADD R93, R93, 0x1, R50 ;  /* 0x000000015d5d7824 */ /* 0x000fe200078e0232 */
[----:B------:R-:W-:-:S02]  /*b960*/  F2FP.F16.F32.PACK_AB R150, R7, R150 ;  /* 0x000000960796723e */ /* 0x000fc400000000ff */
[----:B------:R-:W-:Y:S01]  /*b970*/  F2FP.F16.F32.PACK_AB R149, R4, R149 ;  /* 0x000000950495723e */ /* 0x000fe200000000ff */
[----:B------:R-:W1:Y:S01]  /*b980*/  MUFU.EX2 R147, R147 ;  /* 0x0000009300937308 */ /* 0x000e620000000800 */
[----:B0-----:R-:W-:Y:S01]  /*b990*/  FADD.FTZ R27, R145, R38 ;  /* 0x00000026911b7221 */ /* 0x001fe20000010000 */
[----:B------:R-:W-:Y:S01]  /*b9a0*/  FADD.FTZ R38, R142, R31 ;  /* 0x0000001f8e267221 */ /* 0x000fe20000010000 */
[----:B------:R-:W-:Y:S02]  /*b9b0*/  F2FP.F16.F32.PACK_AB R144, R11, R144 ;  /* 0x000000900b90723e */ /* 0x000fe400000000ff */
[----:B------:R-:W-:Y:S01]  /*b9c0*/  F2FP.F16.F32.PACK_AB R146, R15, R146 ;  /* 0x000000920f92723e */ /* 0x000fe200000000ff */
[----:B------:R-:W-:Y:S01]  /*b9d0*/  FADD.FTZ R31, R25, R38 ;  /* 0x00000026191f7221 */ /* 0x000fe20000010000 */
[----:B------:R-:W-:Y:S01]  /*b9e0*/  FFMA.FTZ R38, R67, UR41, -R6 ;  /* 0x0000002943267c23 */ /* 0x000fe20008010806 */
[----:B------:R-:W0:Y:S01]  /*b9f0*/  MUFU.EX2 R24, R24 ;  /* 0x0000001800187308 */ /* 0x000e220000000800 */
[----:B--2---:R-:W-:Y:S01]  /*ba00*/  FADD.FTZ R40, R20, R27 ;  /* 0x0000001b14287221 */ /* 0x004fe20000010000 */
[----:B------:R-:W-:Y:S01]  /*ba10*/  FADD.FTZ R42, R136, R31 ;  /* 0x0000001f882a7221 */ /* 0x000fe20000010000 */
[----:B------:R-:W-:-:S02]  /*ba20*/  F2FP.F16.F32.PACK_AB R140, R21, R140 ;  /* 0x0000008c158c723e */ /* 0x000fc400000000ff */
[----:B------:R-:W-:Y:S01]  /*ba30*/  F2FP.F16.F32.PACK_AB R142, R25, R142 ;  /* 0x0000008e198e723e */ /* 0x000fe200000000ff */
[C---:B------:R-:W-:Y:S01]  /*ba40*/  FADD.FTZ R31, R29.reuse, R42 ;  /* 0x0000002a1d1f7221 */ /* 0x040fe20000010000 */
[----:B------:R-:W-:Y:S01]  /*ba50*/  F2FP.F16.F32.PACK_AB R136, R29, R136 ;  /* 0x000000881d88723e */ /* 0x000fe200000000ff */
[----:B------:R-:W2:Y:S01]  /*ba60*/  MUFU.EX2 R141, R141 ;  /* 0x0000008d008d7308 */ /* 0x000ea20000000800 */
[----:B-1----:R-:W-:Y:S01]  /*ba70*/  FADD.FTZ R27, R147, R40 ;  /* 0x00000028931b7221 */ /* 0x002fe20000010000 */
[----:B------:R-:W-:Y:S01]  /*ba80*/  FADD.FTZ R42, R138, R31 ;  /* 0x0000001f8a2a7221 */ /* 0x000fe20000010000 */
[C---:B------:R-:W-:Y:S02]  /*ba90*/  F2FP.F16.F32.PACK_AB R138, R33.reuse, R138 ;  /* 0x0000008a218a723e */ /* 0x040fe400000000ff */
[----:B------:R-:W-:Y:S01]  /*baa0*/  F2FP.F16.F32.PACK_AB R151, R14, R151 ;  /* 0x000000970e97723e */ /* 0x000fe200000000ff */
[----:B------:R-:W-:Y:S01]  /*bab0*/  FADD.FTZ R31, R33, R42 ;  /* 0x0000002a211f7221 */ /* 0x000fe20000010000 */
[----:B------:R-:W-:Y:S01]  /*bac0*/  FFMA.FTZ R42, R75, UR41, -R6 ;  /* 0x000000294b2a7c23 */ /* 0x000fe20008010806 */
[----:B------:R-:W1:Y:S01]  /*bad0*/  MUFU.EX2 R26, R26 ;  /* 0x0000001a001a7308 */ /* 0x000e620000000800 */
[----:B0-----:R-:W-:Y:S01]  /*bae0*/  FADD.FTZ R40, R24, R27 ;  /* 0x0000001b18287221 */ /* 0x001fe20000010000 */
[----:B------:R-:W-:-:S02]  /*baf0*/  F2FP.F16.F32.PACK_AB R145, R20, R145 ;  /* 0x000000911491723e */ /* 0x000fc400000000ff */
[----:B------:R-:W-:-:S04]  /*bb00*/  F2FP.F16.F32.PACK_AB R147, R24, R147 ;  /* 0x000000931893723e */ /* 0x000fc800000000ff */
[----:B------:R-:W0:Y:S01]  /*bb10*/  MUFU.EX2 R143, R143 ;  /* 0x0000008f008f7308 */ /* 0x000e220000000800 */
[----:B--2---:R-:W-:Y:S01]  /*bb20*/  FADD.FTZ R27, R141, R40 ;  /* 0x000000288d1b7221 */ /* 0x004fe20000010000 */
[----:B------:R-:W-:-:S06]  /*bb30*/  FFMA.FTZ R40, R71, UR41, -R6 ;  /* 0x0000002947287c23 */ /* 0x000fcc0008010806 */
[----:B------:R-:W2:Y:S01]  /*bb40*/  MUFU.EX2 R28, R28 ;  /* 0x0000001c001c7308 */ /* 0x000ea20000000800 */
[C---:B-1----:R-:W-:Y:S01]  /*bb50*/  FADD.FTZ R44, R26.reuse, R27 ;  /* 0x0000001b1a2c7221 */ /* 0x042fe20000010000 */
[----:B------:R-:W-:-:S06]  /*bb60*/  F2FP.F16.F32.PACK_AB R141, R26, R141 ;  /* 0x0000008d1a8d723e */ /* 0x000fcc00000000ff */
[----:B------:R-:W1:Y:S01]  /*bb70*/  MUFU.EX2 R137, R137 ;  /* 0x0000008900897308 */ /* 0x000e620000000800 */
[----:B0-----:R-:W-:Y:S01]  /*bb80*/  FADD.FTZ R27, R143, R44 ;  /* 0x0000002c8f1b7221 */ /* 0x001fe20000010000 */
[----:B------:R-:W-:Y:S01]  /*bb90*/  FADD.FTZ R44, R132, R31 ;  /* 0x0000001f842c7221 */ /* 0x000fe20000010000 */
[----:B------:R-:W-:-:S03]  /*bba0*/  F2FP.F16.F32.PACK_AB R132, R37, R132 ;  /* 0x000000842584723e */ /* 0x000fc600000000ff */
[----:B------:R-:W-:Y:S01]  /*bbb0*/  FADD.FTZ R31, R37, R44 ;  /* 0x0000002c251f7221 */ /* 0x000fe20000010000 */
[----:B------:R-:W-:Y:S01]  /*bbc0*/  FFMA.FTZ R44, R79, UR41, -R6 ;  /* 0x000000294f2c7c23 */ /* 0x000fe20008010806 */
[----:B------:R-:W0:Y:S01]  /*bbd0*/  MUFU.EX2 R30, R30 ;  /* 0x0000001e001e7308 */ /* 0x000e220000000800 */
[----:B--2---:R-:W-:Y:S01]  /*bbe0*/  FADD.FTZ R46, R28, R27 ;  /* 0x0000001b1c2e7221 */ /* 0x004fe20000010000 */
[----:B------:R-:W-:Y:S01]  /*bbf0*/  FADD.FTZ R48, R134, R31 ;  /* 0x0000001f86307221 */ /* 0x000fe20000010000 */
[C---:B------:R-:W-:Y:S02]  /*bc00*/  F2FP.F16.F32.PACK_AB R134, R41.reuse, R134 ;  /* 0x000000862986723e */ /* 0x040fe400000000ff */
[----:B------:R-:W-:Y:S01]  /*bc10*/  F2FP.F16.F32.PACK_AB R143, R28, R143 ;  /* 0x0000008f1c8f723e */ /* 0x000fe200000000ff */
        /* <DEDUP_REMOVED lines=8> */
[----:B------:R-:W-:Y:S01]  /*bca0*/  FADD.FTZ R46, R128, R31 ;  /* 0x0000001f802e7221 */ /* 0x000fe20000010000 */
[----:B------:R-:W-:-:S05]  /*bcb0*/  F2FP.F16.F32.PACK_AB R128, R45, R128 ;  /* 0x000000802d80723e */ /* 0x000fca00000000ff */
        /* <DEDUP_REMOVED lines=60> */
[----:B0-----:R-:W-:Y:S01]  /*c080*/  FADD.FTZ R6, R122, R7 ;  /* 0x000000077a067221 */ /* 0x001fe20000010000 */
[----:B------:R-:W-:Y:S02]  /*c090*/  VIADD R7, R93, UR4 ;  /* 0x000000045d077c36 */ /* 0x000fe40008000000 */
[C---:B--2---:R-:W-:Y:S01]  /*c0a0*/  FADD.FTZ R5, R87.reuse, R4 ;  /* 0x0000000457057221 */ /* 0x044fe20000010000 */
[----:B------:R-:W-:Y:S01]  /*c0b0*/  F2FP.F16.F32.PACK_AB R123, R87, R86 ;  /* 0x00000056577b723e */ /* 0x000fe200000000ff */
[----:B------:R-:W-:Y:S02]  /*c0c0*/  VIADD R4, R92, 0xfffffffe ;  /* 0xfffffffe5c047836 */ /* 0x000fe40000000000 */
[C---:B-1----:R-:W-:Y:S01]  /*c0d0*/  FADD.FTZ R6, R65.reuse, R6 ;  /* 0x0000000641067221 */ /* 0x042fe20000010000 */
[----:B------:R-:W-:Y:S01]  /*c0e0*/  F2FP.F16.F32.PACK_AB R122, R65, R122 ;  /* 0x0000007a417a723e */ /* 0x000fe200000000ff */
[----:B------:R-:W-:Y:S06]  /*c0f0*/  @P3 BRA `(.L_x_14097) ;  /* 0x0000000000543947 */ /* 0x000fec0003800000 */
        /* <DEDUP_REMOVED lines=12> */
.L_x_14099:
[----:B------:R-:W-:-:S06]  /*c1c0*/  UISETP.NE.AND UP1, UPT, UR5, 0x1, UPT ;  /* 0x000000010500788c */ /* 0x000fcc000bf25270 */
[----:B------:R-:W-:-:S05]  /*c1d0*/  PLOP3.LUT P3, PT, PT, PT, UP1, 0x80, 0x0 ;  /* 0x000000000000781c */ /* 0x000fca0003f6f018 */
[----:B------:R-:W-:-:S08]  /*c1e0*/  @UP1 ULDC.64 UR6, c[0x0][0x9e8] ;  /* 0x00027a0000061ab9 */ /* 0x000fd00000000a00 */
[----:B------:R-:W-:-:S05]  /*c1f0*/  @P3 IMAD.HI.U32 R14, R11, UR6, RZ ;  /* 0x000000060b0e3c27 */ /* 0x000fca000f8e00ff */
[----:B------:R-:W-:-:S07]  /*c200*/  @P3 SHF.R.U32.HI R11, RZ, UR7, R14 ;  /* 0x00000007ff0b3c19 */ /* 0x000fce000801160e */
.L_x_14100:
[----:B------:R-:W-:Y:S05]  /*c210*/  BSYNC B0 ;  /* 0x0000000000007941 */ /* 0x000fea0003800000 */
.L_x_14098:
[----:B------:R-:W-:-:S04]  /*c220*/  IMAD.U32 R14, RZ, RZ, UR5 ;  /* 0x00000005ff0e7e24 */ /* 0x000fc8000f8e00ff */
[----:B------:R-:W-:-:S05]  /*c230*/  IMAD R14, R11, UR5, R14 ;  /* 0x000000050b0e7c24 */ /* 0x000fca000f8e020e */
[----:B------:R-:W-:-:S07]  /*c240*/  VIMNMX R7, R7, R14, PT ;  /* 0x0000000e07077248 */ /* 0x000fce0003fe0100 */
.L_x_14097:
        /* <DEDUP_REMOVED lines=29> */
[----:B--2---:R-:W-:-:S04]  /*c420*/  VIMNMX R21, R11, R14, !PT ;  /* 0x0000000e0b157248 */ /* 0x004fc80007fe0100 */
[----:B------:R-:W-:-:S13]  /*c430*/  ISETP.GE.AND P3, PT, R4, R21, PT ;  /* 0x000000150400720c */ /* 0x000fda0003f66270 */
[----:B------:R-:W-:Y:S05]  /*c440*/  @!P3 BRA `(.L_x_14101) ;  /* 0x0000002c00fcb947 */ /* 0x000fea0003800000 */
[----:B------:R-:W-:-:S07]  /*c450*/  IMAD.MOV.U32 R119, RZ, RZ, RZ ;  /* 0x000000ffff777224 */ /* 0x000fce00078e00ff */
.L_x_14119:
        /* <DEDUP_REMOVED lines=11> */
.L_x_14103:
[----:B------:R-:W-:Y:S01]  /*c510*/  IMAD R11, R7, 0x8, R2 ;  /* 0x00000008070b7824 */ /* 0x000fe200078e0202 */
[----:B------:R-:W-:-:S04]  /*c520*/  SHF.L.U32 R10, R20, 0x1f, RZ ;  /* 0x0000001f140a7819 */ /* 0x000fc800000006ff */
[----:B------:R0:W1:Y:S01]  /*c530*/  SYNCS.PHASECHK.TRANS64.TRYWAIT P4, [R11+URZ+0x16830], R10 ;  /* 0x0168300a0b0075a7 */ /* 0x000062000808017f */
[----:B------:R-:W-:Y:S05]  /*c540*/  @!P0 BRA `(.L_x_14104) ;  /* 0x0000000000048947 */ /* 0x000fea0003800000 */
[----:B------:R-:W-:Y:S01]  /*c550*/  BPT.TRAP 0x1 ;  /* 0x000000040000795c */ /* 0x000fe20000300000 */
.L_x_14104:
[----:B------:R-:W-:Y:S04]  /*c560*/  BSSY B0, `(.L_x_14102) ;  /* 0x0000004000007945 */ /* 0x000fe80003800000 */
[----:B-1----:R-:W-:Y:S05]  /*c570*/  @P4 BRA `(.L_x_14105) ;  /* 0x0000000000084947 */ /* 0x002fea0003800000 */
[----:B------:R-:W1:Y:S02]  /*c580*/  SYNCS.PHASECHK.TRANS64.TRYWAIT P4, [R11+URZ+0x16830], R10 ;  /* 0x0168300a0b0075a7 */ /* 0x000e64000808017f */
[----:B-1----:R-:W-:Y:S05]  /*c590*/  @!P4 BRA `(.L_x_14106) ;  /* 0x0000011800fcc947 */ /* 0x002fea0003800000 */
.L_x_14105:
[----:B------:R-:W-:Y:S05]  /*c5a0*/  BSYNC B0 ;  /* 0x0000000000007941 */ /* 0x000fea0003800000 */
.L_x_14102:
[----:B01----:R-:W2:Y:S01]  /*c5b0*/  LDL R11, [R1+0x20] ;  /* 0x00002000010b7983 */ /* 0x003ea20000100800 */
[----:B------:R-:W0:Y:S01]  /*c5c0*/  S2R R10, SR_TID.X ;  /* 0x00000000000a7919 */ /* 0x000e220000002100 */
[----:B------:R-:W-:Y:S05]  /*c5d0*/  WARPSYNC.ALL ;  /* 0x0000000000007948 */ /* 0x000fea0003800000 */
[----:B------:R-:W-:Y:S01]  /*c5e0*/  IMAD.MOV.U32 R25, RZ, RZ, 0x40000040 ;  /* 0x40000040ff197424 */ /* 0x000fe200078e00ff */
[----:B0-----:R-:W-:Y:S02]  /*c5f0*/  SHF.R.U32.HI R10, RZ, 0x7, R10 ;  /* 0x00000007ff0a7819 */ /* 0x001fe4000001160a */
[----:B------:R-:W-:-:S02]  /*c600*/  R2UR UR8, R8 ;  /* 0x00000000080872ca */ /* 0x000fc400000e0000 */
[----:B------:R-:W-:Y:S02]  /*c610*/  R2UR UR9, R9 ;  /* 0x00000000090972ca */ /* 0x000fe400000e0000 */
[C---:B------:R-:W-:Y:S02]  /*c620*/  R2UR UR11, R25.reuse ;  /* 0x00000000190b72ca */ /* 0x040fe400000e0000 */
[----:B------:R-:W-:Y:S01]  /*c630*/  R2UR UR23, R25 ;  /* 0x00000000191772ca */ /* 0x000fe200000e0000 */
[----:B------:R-:W-:Y:S01]  /*c640*/  IMAD.MOV.U32 R15, RZ, RZ, 0x40000040 ;  /* 0x40000040ff0f7424 */ /* 0x000fe200078e00ff */
[----:B------:R-:W-:Y:S02]  /*c650*/  R2UR UR12, R156 ;  /* 0x000000009c0c72ca */ /* 0x000fe400000e0000 */
[----:B------:R-:W-:Y:S02]  /*c660*/  R2UR UR13, R157 ;  /* 0x000000009d0d72ca */ /* 0x000fe400000e0000 */
[----:B------:R-:W-:Y:S01]  /*c670*/  R2UR UR15, R15 ;  /* 0x000000000f0f72ca */ /* 0x000fe200000e0000 */
[----:B--2---:R-:W-:-:S02]  /*c680*/  IMAD R24, R7, 0x400, R11 ;  /* 0x0000040007187824 */ /* 0x004fc400078e020b */
[----:B------:R-:W-:-:S05]  /*c690*/  VIADD R11, R10, 0x8 ;  /* 0x000000080a0b7836 */ /* 0x000fca0000000000 */
[----:B------:R0:W-:Y:S01]  /*c6a0*/  BAR.SYNC.DEFER_BLOCKING R11, 0x100 ;  /* 0x0004000b0000751d */ /* 0x0001e20000010000 */
[C---:B------:R-:W-:Y:S01]  /*c6b0*/  R2UR UR10, R24.reuse ;  /* 0x00000000180a72ca */ /* 0x040fe200000e0000 */
[C---:B------:R-:W-:Y:S02]  /*c6c0*/  VIADD R14, R24.reuse, 0x2 ;  /* 0x00000002180e7836 */ /* 0x040fe40000000000 */
[C---:B------:R-:W-:Y:S02]  /*c6d0*/  VIADD R10, R24.reuse, 0x4 ;  /* 0x00000004180a7836 */ /* 0x040fe40000000000 */
[----:B------:R-:W-:-:S05]  /*c6e0*/  VIADD R24, R24, 0x6 ;  /* 0x0000000618187836 */ /* 0x000fca0000000000 */
[----:B------:R-:W-:Y:S02]  /*c6f0*/  R2UR UR22, R24 ;  /* 0x00000000181672ca */ /* 0x000fe400000e0000 */
[----:B------:R-:W-:-:S06]  /*c700*/  WARPGROUP.ARRIVE ;  /* 0x00000000000079c5 */ /* 0x000fcc0000000000 */
[----:B------:R-:W-:Y:S01]  /*c710*/  HGMMA.64x128x16.F32 R24, gdesc[UR8], RZ, !UPT, gsb0 ;  /* 0x01e00000081879f0 */ /* 0x000fe2000c0008ff */
[----:B------:R-:W-:Y:S01]  /*c720*/  R2UR UR14, R14 ;  /* 0x000000000e0e72ca */ /* 0x000fe200000e0000 */
[----:B0-----:R-:W-:Y:S01]  /*c730*/  IMAD.MOV.U32 R11, RZ, RZ, 0x40000040 ;  /* 0x40000040ff0b7424 */ /* 0x001fe200078e00ff */
[----:B------:R-:W-:Y:S02]  /*c740*/  R2UR UR18, R10 ;  /* 0x000000000a1272ca */ /* 0x000fe400000e0000 */
[----:B------:R-:W-:Y:S02]  /*c750*/  R2UR UR16, R154 ;  /* 0x000000009a1072ca */ /* 0x000fe400000e0000 */
[----:B------:R-:W-:Y:S02]  /*c760*/  R2UR UR19, R11 ;  /* 0x000000000b1372ca */ /* 0x000fe400000e0000 */
[----:B------:R-:W-:Y:S01]  /*c770*/  R2UR UR17, R155 ;  /* 0x000000009b1172ca */ /* 0x000fe200000e0000 */
[----:B------:R-:W-:-:S02]  /*c780*/  WARPGROUP.DEPBAR.LE gsb0, 0x0 ;  /* 0x00008000000079c5 */ /* 0x000fc40000010000 */
[----:B------:R-:W-:-:S06]  /*c790*/  WARPGROUP.ARRIVE ;  /* 0x00000000000079c5 */ /* 0x000fcc0000000000 */
[----:B------:R-:W-:Y:S01]  /*c7a0*/  HGMMA.64x128x16.F32 R24, gdesc[UR12], R24, gsb0 ;  /* 0x01e000000c1879f0 */ /* 0x000fe20008000818 */
        /* <DEDUP_REMOVED lines=9> */
[----:B------:R-:W-:Y:S05]  /*c840*/  @P3 BRA `(.L_x_14107) ;  /* 0x0000000000283947 */ /* 0x000fea0003800000 */
[----:B------:R-:W-:Y:S05]  /*c850*/  @!P0 BRA `(.L_x_14108) ;  /* 0x0000000000048947 */ /* 0x000fea0003800000 */
[----:B------:R-:W-:Y:S01]  /*c860*/  BPT.TRAP 0x1 ;  /* 0x000000040000795c */ /* 0x000fe20000300000 */
.L_x_14108:
[----:B------:R-:W-:Y:S01]  /*c870*/  SHF.L.U32 R10, R23, 0x1f, RZ ;  /* 0x0000001f170a7819 */ /* 0x000fe200000006ff */
[----:B------:R-:W-:-:S04]  /*c880*/  IMAD R11, R16, 0x8, R2 ;  /* 0x00000008100b7824 */ /* 0x000fc800078e0202 */
[----:B------:R0:W1:Y:S01]  /*c890*/  SYNCS.PHASECHK.TRANS64.TRYWAIT P3, [R11+URZ+0x16850], R10 ;  /* 0x0168500a0b0075a7 */ /* 0x000062000806017f */
[----:B------:R-:W-:Y:S05]  /*c8a0*/  @!P0 BRA `(.L_x_14109) ;  /* 0x0000000000048947 */ /* 0x000fea0003800000 */
[----:B------:R-:W-:Y:S01]  /*c8b0*/  BPT.TRAP 0x1 ;  /* 0x000000040000795c */ /* 0x000fe20000300000 */
.L_x_14109:
[----:B-1----:R-:W-:Y:S05]  /*c8c0*/  @P3 BRA `(.L_x_14107) ;  /* 0x0000000000083947 */ /* 0x002fea0003800000 */
[----:B------:R-:W1:Y:S02]  /*c8d0*/  SYNCS.PHASECHK.TRANS64.TRYWAIT P3, [R11+URZ+0x16850], R10 ;  /* 0x0168500a0b0075a7 */ /* 0x000e64000806017f */
[----:B-1----:R-:W-:Y:S05]  /*c8e0*/  @!P3 BRA `(.L_x_14110) ;  /* 0x00000118003cb947 */ /* 0x002fea0003800000 */
.L_x_14107:
[----:B01----:R-:W-:Y:S01]  /*c8f0*/  VIADD R10, R2, 0x400 ;  /* 0x00000400020a7836 */ /* 0x003fe20000000000 */
[----:B------:R-:W2:Y:S01]  /*c900*/  LDL R23, [R1+0x28] ;  /* 0x0000280001177983 */ /* 0x000ea20000100800 */
[----:B------:R-:W-:Y:S01]  /*c910*/  IMAD.MOV.U32 R11, RZ, RZ, 0x40000040 ;  /* 0x40000040ff0b7424 */ /* 0x000fe200078e00ff */
[----:B------:R-:W-:Y:S05]  /*c920*/  WARPSYNC.ALL ;  /* 0x0000000000007948 */ /* 0x000fea0003800000 */
[----:B------:R-:W-:Y:S01]  /*c930*/  SHF.R.U32.HI R10, RZ, 0x4, R10 ;  /* 0x00000004ff0a7819 */ /* 0x000fe2000001160a */
[----:B------:R-:W-:Y:S01]  /*c940*/  WARPGROUP.ARRIVE ;  /* 0x00000000000079c5 */ /* 0x000fe20000000000 */
[----:B------:R-:W-:-:S02]  /*c950*/  R2UR UR11, R11 ;  /* 0x000000000b0b72ca */ /* 0x000fc400000e0000 */
[----:B------:R-:W-:-:S05]  /*c960*/  LOP3.LUT R10, R10, 0x3fff, RZ, 0xc0, !PT ;  /* 0x00003fff0a0a7812 */ /* 0x000fca00078ec0ff */
[----:B------:R-:W-:-:S05]  /*c970*/  IMAD R10, R16, 0x400, R10 ;  /* 0x00000400100a7824 */ /* 0x000fca00078e020a */
[----:B------:R-:W-:-:S13]  /*c980*/  R2UR UR10, R10 ;  /* 0x000000000a0a72ca */ /* 0x000fda00000e0000 */
[----:B------:R-:W-:Y:S01]  /*c990*/  HGMMA.64x64x16.F32 R88, R148, gdesc[UR8].tnspB, R88, gsb0 ;  /* 0x40e0000894587df0 */ /* 0x000fe20008000858 */
[----:B------:R-:W-:Y:S02]  /*c9a0*/  VIADD R14, R10, 0x80 ;  /* 0x000000800a0e7836 */ /* 0x000fe40000000000 */
[----:B------:R-:W-:-:S03]  /*c9b0*/  IMAD.MOV.U32 R15, RZ, RZ, 0x40000040 ;  /* 0x40000040ff0f7424 */ /* 0x000fc600078e00ff */
[----:B------:R-:W-:Y:S02]  /*c9c0*/  R2UR UR10, R14 ;  /* 0x000000000e0a72ca */ /* 0x000fe400000e0000 */
[----:B------:R-:W-:Y:S01]  /*c9d0*/  R2UR UR11, R15 ;  /* 0x000000000f0b72ca */ /* 0x000fe200000e0000 */
[----:B------:R-:W-:Y:S02]  /*c9e0*/  VIADD R14, R10, 0x100 ;  /* 0x000001000a0e7836 */ /* 0x000fe40000000000 */
[----:B------:R-:W-:Y:S01]  /*c9f0*/  IMAD.MOV.U32 R15, RZ, RZ, 0x40000040 ;  /* 0x40000040ff0f7424 */ /* 0x000fe200078e00ff */
[----:B------:R-:W-:Y:S02]  /*ca00*/  WARPGROUP.DEPBAR.LE gsb0, 0x0 ;  /* 0x00008000000079c5 */ /* 0x000fe40000010000 */
[----:B------:R-:W-:Y:S01]  /*ca10*/  WARPGROUP.ARRIVE ;  /* 0x00000000000079c5 */ /* 0x000fe20000000000 */
[----:B------:R-:W3:Y:S04]  /*ca20*/  LDL R151, [R1+0xc] ;  /* 0x00000c0001977983 */ /* 0x000ee80000100800 */
[----:B------:R-:W4:Y:S02]  /*ca30*/  LDL R149, [R1+0x8] ;  /* 0x0000080001957983 */ /* 0x000f240000100800 */
[----:B------:R-:W-:Y:S01]  /*ca40*/  HGMMA.64x64x16.F32 R88, R144, gdesc[UR8].tnspB, R88, gsb0 ;  /* 0x40e0000890587df0 */ /* 0x000fe20008000858 */
[----:B------:R-:W-:-:S02]  /*ca50*/  R2UR UR10, R14 ;  /* 0x000000000e0a72ca */ /* 0x000fc400000e0000 */
[----:B------:R-:W-:Y:S01]  /*ca60*/  R2UR UR11, R15 ;  /* 0x000000000f0b72ca */ /* 0x000fe200000e0000 */
[----:B------:R-:W-:Y:S01]  /*ca70*/  VIADD R14, R10, 0x180 ;  /* 0x000001800a0e7836 */ /* 0x000fe20000000000 */
[----:B------:R-:W4:Y:S01]  /*ca80*/  LDL R150, [R1+0x4] ;  /* 0x0000040001967983 */ /* 0x000f220000100800 */
[----:B------:R-:W-:Y:S01]  /*ca90*/  IMAD.MOV.U32 R15, RZ, RZ, 0x40000040 ;  /* 0x40000040ff0f7424 */ /* 0x000fe200078e00ff */
[----:B------:R-:W-:Y:S02]  /*caa0*/  WARPGROUP.DEPBAR.LE gsb0, 0x0 ;  /* 0x00008000000079c5 */ /* 0x000fe40000010000 */
[----:B------:R-:W-:Y:S01]  /*cab0*/  WARPGROUP.ARRIVE ;  /* 0x00000000000079c5 */ /* 0x000fe20000000000 */
[----:B------:R-:W2:Y:S06]  /*cac0*/  LDL R147, [R1+0x18] ;  /* 0x0000180001937983 */ /* 0x000eac0000100800 */
[----:B------:R-:W-:Y:S01]  /*cad0*/  HGMMA.64x64x16.F32 R88, R140, gdesc[UR8].tnspB, R88, gsb0 ;  /* 0x40e000088c587df0 */ /* 0x000fe20008000858 */
[----:B------:R-:W-:-:S02]  /*cae0*/  R2UR UR10, R14 ;  /* 0x000000000e0a72ca */ /* 0x000fc400000e0000 */
[----:B------:R-:W-:Y:S01]  /*caf0*/  R2UR UR11, R15 ;  /* 0x000000000f0b72ca */ /* 0x000fe200000e0000 */
[----:B------:R-:W-:Y:S02]  /*cb00*/  VIADD R14, R10, 0x200 ;  /* 0x000002000a0e7836 */ /* 0x000fe40000000000 */
[----:B------:R-:W-:Y:S01]  /*cb10*/  IMAD.MOV.U32 R15, RZ, RZ, 0x40000040 ;  /* 0x40000040ff0f7424 */ /* 0x000fe200078e00ff */
[----:B------:R-:W-:Y:S02]  /*cb20*/  WARPGROUP.DEPBAR.LE gsb0, 0x0 ;  /* 0x00008000000079c5 */ /* 0x000fe40000010000 */
[----:B------:R-:W-:-:S07]  /*cb30*/  WARPGROUP.ARRIVE ;  /* 0x00000000000079c5 */ /* 0x000fce0000000000 */
[----:B------:R-:W-:Y:S01]  /*cb40*/  HGMMA.64x64x16.F32 R88, R136, gdesc[UR8].tnspB, R88, gsb0 ;  /* 0x40e0000888587df0 */ /* 0x000fe20008000858 */
[----:B------:R-:W-:Y:S02]  /*cb50*/  R2UR UR10, R14 ;  /* 0x000000000e0a72ca */ /* 0x000fe400000e0000 */
        /* <DEDUP_REMOVED lines=22> */
[----:B------:R-:W0:Y:S01]  /*ccc0*/  S2R R148, SR_TID.X ;  /* 0x0000000000947919 */ /* 0x000e220000002100 */
[----:B------:R-:W1:Y:S08]  /*ccd0*/  @P2 LDC R10, c[0x0][0x44c] ;  /* 0x00011300ff0a2b82 */ /* 0x000e700000000800 */
[----:B------:R-:W5:Y:S01]  /*cce0*/  @P2 LDC R11, c[0x0][0x450] ;  /* 0x00011400ff0b2b82 */ /* 0x000f620000000800 */
[----:B------:R-:W-:-:S02]  /*ccf0*/  WARPGROUP.DEPBAR.LE gsb0, 0x0 ;  /* 0x00008000000079c5 */ /* 0x000fc40000010000 */
[----:B------:R-:W-:-:S06]  /*cd00*/  WARPGROUP.ARRIVE ;  /* 0x00000000000079c5 */ /* 0x000fcc0000000000 */
[----:B------:R-:W-:Y:S01]  /*cd10*/  HGMMA.64x64x16.F32 R88, R120, gdesc[UR8].tnspB, R88, gsb0 ;  /* 0x40e0000878587df0 */ /* 0x000fe20008000858 */
[----:B0-----:R-:W-:Y:S02]  /*cd20*/  ISETP.GE.U32.AND P3, PT, R148, 0x180, PT ;  /* 0x000001809400780c */ /* 0x001fe40003f66070 */
[----:B------:R-:W-:Y:S02]  /*cd30*/  WARPGROUP.DEPBAR.LE gsb0, 0x0 ;  /* 0x00008000000079c5 */ /* 0x000fe40000010000 */
[----:B--2---:R-:W-:Y:S01]  /*cd40*/  IMAD.IADD R123, R23, 0x1, R147 ;  /* 0x00000001177b7824 */ /* 0x004fe200078e0293 */
[----:B------:R-:W-:-:S03]  /*cd50*/  SHF.R.U32.HI R23, RZ, 0x7, R148 ;  /* 0x00000007ff177819 */ /* 0x000fc60000011694 */
[----:B-1----:R-:W-:-:S05]  /*cd60*/  @P2 IMAD.HI.U32 R10, R123, R10, RZ ;  /* 0x0000000a7b0a2227 */ /* 0x002fca00078e00ff */
[----:B-----5:R-:W-:Y:S01]  /*cd70*/  @P2 SHF.R.U32.HI R123, RZ, R11, R10 ;  /* 0x0000000bff7b2219 */ /* 0x020fe2000001160a */
[----:B------:R-:W-:Y:S02]  /*cd80*/  @!P1 IMAD R10, R7, 0x8, R2 ;  /* 0x00000008070a9824 */ /* 0x000fe400078e0202 */
[----:B------:R-:W-:Y:S02]  /*cd90*/  VIADD R15, R23, 0x9 ;  /* 0x00000009170f7836 */ /* 0x000fe40000000000 */
[----:B------:R-:W-:Y:S01]  /*cda0*/  IMAD.SHL.U32 R11, R4, 0x80, RZ ;  /* 0x00000080040b7824 */ /* 0x000fe200078e00ff */
[----:B------:R-:W0:Y:S01]  /*cdb0*/  SHFL.IDX PT, R124, R123, RZ, 0x1c1f ;  /* 0x001c1fff7b7c7589 */ /* 0x000e2200000e0000 */
[----:B------:R-:W-:Y:S01]  /*cdc0*/  @!P1 VIADD R10, R10, 0x16840 ;  /* 0x000168400a0a9836 */ /* 0x000fe20000000000 */
[----:B------:R-:W-:Y:S02]  /*cdd0*/  SEL R15, R15, 0x9, !P3 ;  /* 0x000000090f0f7807 */ /* 0x000fe40005800000 */
[----:B------:R-:W-:-:S02]  /*cde0*/  IADD3 R14, -R11, 0x1, RZ ;  /* 0x000000010b0e7810 */ /* 0x000fc40007ffe1ff */
[----:B------:R-:W-:Y:S01]  /*cdf0*/  @!P1 PRMT R10, RZ, 0x654, R10 ;  /* 0x00000654ff0a9816 */ /* 0x000fe2000000000a */
[----:B------:R1:W-:Y:S06]  /*ce00*/  BAR.ARV R15, 0x100 ;  /* 0x0004000f0000751d */ /* 0x0003ec0000002000 */
[----:B------:R2:W-:Y:S01]  /*ce10*/  @!P1 SYNCS.ARRIVE.TRANS64.RED.A1T0 RZ, [R10+URZ], RZ ;  /* 0x000000ff0aff99a7 */ /* 0x0005e2000810043f */
[----:B---3--:R-:W-:Y:S01]  /*ce20*/  IMAD R14, R151, -0x2, R14 ;  /* 0xfffffffe970e7824 */ /* 0x008fe200078e020e */
[----:B------:R-:W-:Y:S01]  /*ce30*/  PLOP3.LUT P3, PT, PT, PT, UP0, 0x40, 0x0 ;  /* 0x000000000000781c */ /* 0x000fe20003f6e808 */
[----:B--2---:R-:W-:-:S03]  /*ce40*/  IMAD.U32 R10, RZ, RZ, UR25 ;  /* 0x00000019ff0a7e24 */ /* 0x004fc6000f8e00ff */
[----:B----4-:R-:W-:Y:S02]  /*ce50*/  IADD3 R121, -R150, R14, R149 ;  /* 0x0000000e96797210 */ /* 0x010fe40007ffe195 */
[----:B------:R-:W-:-:S03]  /*ce60*/  LOP3.LUT R14, RZ, R10, RZ, 0x33, !PT ;  /* 0x0000000aff0e7212 */ /* 0x000fc600078e33ff */
[----:B------:R-:W-:Y:S02]  /*ce70*/  VIADD R122, R121, UR28 ;  /* 0x0000001c797a7c36 */ /* 0x000fe40008000000 */
[----:B------:R-:W-:Y:S02]  /*ce80*/  IMAD.IADD R121, R14, 0x1, R121 ;  /* 0x000000010e797824 */ /* 0x000fe400078e0279 */
[--C-:B0-----:R-:W-:Y:S02]  /*ce90*/  IMAD.IADD R120, R122, 0x1, R124.reuse ;  /* 0x000000017a787824 */ /* 0x101fe400078e027c */
[----:B------:R-:W-:Y:S01]  /*cea0*/  IMAD.IADD R23, R121, 0x1, R124 ;  /* 0x0000000179177824 */ /* 0x000fe200078e027c */
[----:B-1----:R-:W-:Y:S06]  /*ceb0*/  @P3 BRA `(.L_x_14111) ;  /* 0x0000000000583947 */ /* 0x002fec0003800000 */
        /* <DEDUP_REMOVED lines=12> */
.L_x_14113:
[----:B------:R-:W-:-:S05]  /*cf80*/  IMAD.U32 R125, RZ, RZ, UR24 ;  /* 0x00000018ff7d7e24 */ /* 0x000fca000f8e00ff */
[----:B------:R-:W-:-:S13]  /*cf90*/  ISETP.NE.AND P3, PT, R125, 0x1, PT ;  /* 0x000000017d00780c */ /* 0x000fda0003f65270 */
[----:B------:R-:W0:Y:S02]  /*cfa0*/  @P3 LDC.64 R14, c[0x0][0x9e8] ;  /* 0x00027a00ff0e3b82 */ /* 0x000e240000000a00 */
[----:B0-----:R-:W-:-:S05]  /*cfb0*/  @P3 IMAD.HI.U32 R14, R124, R14, RZ ;  /* 0x0000000e7c0e3227 */ /* 0x001fca00078e00ff */
[----:B------:R-:W-:-:S07]  /*cfc0*/  @P3 SHF.R.U32.HI R124, RZ, R15, R14 ;  /* 0x0000000fff7c3219 */ /* 0x000fce000001160e */
.L_x_14114:
[----:B------:R-:W-:Y:S05]  /*cfd0*/  BSYNC B0 ;  /* 0x0000000000007941 */ /* 0x000fea0003800000 */
.L_x_14112:
[----:B------:R-:W-:-:S04]  /*cfe0*/  IMAD R124, R124, R125, -R11 ;  /* 0x0000007d7c7c7224 */ /* 0x000fc800078e0a0b */
[----:B------:R-:W-:-:S05]  /*cff0*/  IMAD R124, R151, -0x2, R124 ;  /* 0xfffffffe977c7824 */ /* 0x000fca00078e027c */
[----:B------:R-:W-:Y:S02]  /*d000*/  VIMNMX R23, R23, R124, !PT ;  /* 0x0000007c17177248 */ /* 0x000fe40007fe0100 */
[----:B------:R-:W-:-:S07]  /*d010*/  VIADDMNMX R120, R124, R125, R120, PT ;  /* 0x0000007d7c787246 */ /* 0x000fce0003800178 */
.L_x_14111:
        /* <DEDUP_REMOVED lines=13> */
[--C-:B0-----:R-:W-:Y:S01]  /*d0f0*/  IMAD.IADD R122, R122, 0x1, R123.reuse ;  /* 0x000000017a7a7824 */ /* 0x101fe200078e027b */
[C---:B------:R-:W-:Y:S01]  /*d100*/  ISETP.LT.OR P5, PT, R120.reuse, 0xa, P5 ;  /* 0x0000000a7800780c */ /* 0x040fe20002fa1670 */
[----:B------:R-:W-:Y:S01]  /*d110*/  IMAD.IADD R121, R121, 0x1, R123 ;  /* 0x0000000179797824 */ /* 0x000fe200078e027b */
[----:B------:R-:W-:Y:S02]  /*d120*/  ISETP.LT.OR P4, PT, R120, 0x11, P4 ;  /* 0x000000117800780c */ /* 0x000fe40002781670 */
[----:B------:R-:W-:Y:S02]  /*d130*/  FSEL R29, R29, -INF , !P5 ;  /* 0xff8000001d1d7808 */ /* 0x000fe40006800000 */
[----:B------:R-:W-:Y:S02]  /*d140*/  FSEL R32, R32, -INF , !P4 ;  /* 0xff80000020207808 */ /* 0x000fe40006000000 */
[----:B------:R-:W-:-:S02]  /*d150*/  ISETP.GT.AND P4, PT, R23, 0x18, P3 ;  /* 0x000000181700780c */ /* 0x000fc40001f84270 */
[C---:B------:R-:W-:Y:S02]  /*d160*/  ISETP.GT.AND P5, PT, R23.reuse, 0x11, P3 ;  /* 0x000000111700780c */ /* 0x040fe40001fa4270 */
        /* <DEDUP_REMOVED lines=93> */
.L_x_14117:
[----:B------:R-:W-:-:S05]  /*d740*/  IMAD.U32 R23, RZ, RZ, UR24 ;  /* 0x00000018ff177e24 */ /* 0x000fca000f8e00ff */
[----:B------:R-:W-:-:S13]  /*d750*/  ISETP.NE.AND P4, PT, R23, 0x1, PT ;  /* 0x000000011700780c */ /* 0x000fda0003f85270 */
[----:B------:R-:W0:Y:S02]  /*d760*/  @P4 LDC.64 R14, c[0x0][0x9e8] ;  /* 0x00027a00ff0e4b82 */ /* 0x000e240000000a00 */
[----:B0-----:R-:W-:-:S05]  /*d770*/  @P4 IMAD.HI.U32 R14, R123, R14, RZ ;  /* 0x0000000e7b0e4227 */ /* 0x001fca00078e00ff */
[----:B------:R-:W-:-:S07]  /*d780*/  @P4 SHF.R.U32.HI R123, RZ, R15, R14 ;  /* 0x0000000fff7b4219 */ /* 0x000fce000001160e */
.L_x_14118:
[----:B------:R-:W-:Y:S05]  /*d790*/  BSYNC B0 ;  /* 0x0000000000007941 */ /* 0x000fea0003800000 */
.L_x_14116:
[----:B------:R-:W-:-:S04]  /*d7a0*/  IMAD R11, R123, R23, -R11 ;  /* 0x000000177b0b7224 */ /* 0x000fc800078e0a0b */
[----:B------:R-:W-:-:S05]  /*d7b0*/  IMAD R14, R151, -0x2, R11 ;  /* 0xfffffffe970e7824 */ /* 0x000fca00078e020b */
[----:B------:R-:W-:Y:S02]  /*d7c0*/  VIADDMNMX R122, R14, R23, R122, PT ;  /* 0x000000170e7a7246 */ /* 0x000fe4000380017a */
[----:B------:R-:W-:-:S07]  /*d7d0*/  VIMNMX R121, R121, R14, !PT ;  /* 0x0000000e79797248 */ /* 0x000fce0007fe0100 */
.L_x_14115:
[----:B------:R-:W-:Y:S01]  /*d7e0*/  FMNMX.FTZ R14, R24, R3, !PT ;  /* 0x00000003180e7209 */ /* 0x000fe20007810000 */
[----:B------:R-:W-:Y:S01]  /*d7f0*/  UMOV UR41, UR7 ;  /* 0x0000000700297c82 */ /* 0x000fe20008000000 */
[----:B------:R-:W-:Y:S01]  /*d800*/  ISETP.GT.AND P5, PT, R121, 0x8, P3 ;  /* 0x000000087900780c */ /* 0x000fe20001fa4270 */
[----:B------:R-:W-:Y:S01]  /*d810*/  @!P1 IMAD R16, R16, 0x8, R2 ;  /* 0x0000000810109824 */ /* 0x000fe200078e0202 */
[----:B------:R-:W-:Y:S02]  /*d820*/  FMNMX.FTZ R11, R25, R14, !PT ;  /* 0x0000000e190b7209 */ /* 0x000fe40007810000 */
[----:B------:R-:W-:Y:S01]  /*d830*/  ISETP.LT.OR P5, PT, R122, 0x9, P5 ;  /* 0x000000097a00780c */ /* 0x000fe20002fa1670 */
[----:B------:R-:W-:Y:S01]  /*d840*/  @!P1 VIADD R16, R16, 0x16860 ;  /* 0x0001686010109836 */ /* 0x000fe20000000000 */
        /* <DEDUP_REMOVED lines=42> */
[----:B------:R-:W-:Y:S02]  /*daf0*/  ISETP.LT.OR P5, PT, R122, 0x29, P5 ;  /* 0x000000297a00780c */ /* 0x000fe40002fa1670 */
[----:B------:R-:W-:-:S02]  /*db00*/  FMNMX.FTZ R11, R69, R14, !PT ;  /* 0x0000000e450b7209 */ /* 0x000fc40007810000 */
[----:B------:R-:W-:Y:S02]  /*db10*/  ISETP.LT.OR P4, PT, R122, 0x1a, P4 ;  /* 0x0000001a7a00780c */ /* 0x000fe40002781670 */
[----:B------:R-:W-:Y:S02]  /*db20*/  FSEL R46, R46, -INF , !P5 ;  /* 0xff8000002e2e7808 */ /* 0x000fe40006800000 */
[----:B------:R-:W-:Y:S02]  /*db30*/  FMNMX.FTZ R14, R72, R11, !PT ;  /* 0x0000000b480e7209 */ /* 0x000fe40007810000 */
[----:B------:R-:W-:Y:S02]  /*db40*/  ISETP.GT.AND P5, PT, R121, 0x30, P3 ;  /* 0x000000307900780c */ /* 0x000fe40001fa4270 */
[----:B------:R-:W-:Y:S02]  /*db50*/  FSEL R39, R39, -INF , !P4 ;  /* 0xff80000027277808 */ /* 0x000fe40006000000 */
[----:B------:R-:W-:-:S02]  /*db60*/  ISETP.GT.AND P4, PT, R121, 0x21, P3 ;  /* 0x000000217900780c */ /* 0x000fc40001f84270 */
[----:B------:R-:W-:Y:S02]  /*db70*/  FMNMX.FTZ R11, R73, R14, !PT ;  /* 0x0000000e490b7209 */ /* 0x000fe40007810000 */
[C---:B------:R-:W-:Y:S02]  /*db80*/  ISETP.LT.OR P5, PT, R122.reuse, 0x31, P5 ;  /* 0x000000317a00780c */ /* 0x040fe40002fa1670 */
[----:B------:R-:W-:Y:S02]  /*db90*/  ISETP.LT.OR P4, PT, R122, 0x22, P4 ;  /* 0x000000227a00780c */ /* 0x000fe40002781670 */
[----:B------:R-:W-:Y:S02]  /*dba0*/  FMNMX.FTZ R14, R76, R11, !PT ;  /* 0x0000000b4c0e7209 */ /* 0x000fe40007810000 */
[----:B------:R-:W-:Y:S02]  /*dbb0*/  FSEL R50, R50, -INF , !P5 ;  /* 0xff80000032327808 */ /* 0x000fe40006800000 */
[----:B------:R-:W-:-:S02]  /*dbc0*/  ISETP.GT.AND P5, PT, R121, 0x38, P3 ;  /* 0x000000387900780c */ /* 0x000fc40001fa4270 */
[----:B------:R-:W-:Y:S02]  /*dbd0*/  FSEL R43, R43, -INF , !P4 ;  /* 0xff8000002b2b7808 */ /* 0x000fe40006000000 */
[----:B------:R-:W-:Y:S02]  /*dbe0*/  ISETP.GT.AND P4, PT, R121, 0x29, P3 ;  /* 0x000000297900780c */ /* 0x000fe40001f84270 */
[----:B------:R-:W-:Y:S02]  /*dbf0*/  FMNMX.FTZ R11, R77, R14, !PT ;  /* 0x0000000e4d0b7209 */ /* 0x000fe40007810000 */
[C---:B------:R-:W-:Y:S02]  /*dc00*/  ISETP.LT.OR P5, PT, R122.reuse, 0x39, P5 ;  /* 0x000000397a00780c */ /* 0x040fe40002fa1670 */
[----:B------:R-:W-:Y:S02]  /*dc10*/  ISETP.LT.OR P4, PT, R122, 0x2a, P4 ;  /* 0x0000002a7a00780c */ /* 0x000fe40002781670 */
[----:B------:R-:W-:-:S02]  /*dc20*/  FMNMX.FTZ R14, R80, R11, !PT ;  /* 0x0000000b500e7209 */ /* 0x000fc40007810000 */
[----:B------:R-:W-:Y:S02]  /*dc30*/  FSEL R54, R54, -INF , !P5 ;  /* 0xff80000036367808 */ /* 0x000fe40006800000 */
[----:B------:R-:W-:Y:S02]  /*dc40*/  ISETP.GT.AND P5, PT, R121, 0x40, P3 ;  /* 0x000000407900780c */ /* 0x000fe40001fa4270 */
[----:B------:R-:W-:Y:S02]  /*dc50*/  FSEL R47, R47, -INF , !P4 ;  /* 0xff8000002f2f7808 */ /* 0x000fe40006000000 */
[----:B------:R-:W-:Y:S02]  /*dc60*/  FMNMX.FTZ R11, R81, R14, !PT ;  /* 0x0000000e510b7209 */ /* 0x000fe40007810000 */
[----:B------:R-:W-:Y:S02]  /*dc70*/  ISETP.GT.AND P4, PT, R121, 0x31, P3 ;  /* 0x000000317900780c */ /* 0x000fe40001f84270 */
[----:B------:R-:W-:-:S02]  /*dc80*/  ISETP.LT.OR P5, PT, R122, 0x41, P5 ;  /* 0x000000417a00780c */ /* 0x000fc40002fa1670 */
[----:B------:R-:W-:Y:S02]  /*dc90*/  FMNMX.FTZ R14, R84, R11, !PT ;  /* 0x0000000b540e7209 */ /* 0x000fe40007810000 */
[----:B------:R-:W-:Y:S02]  /*dca0*/  ISETP.LT.OR P4, PT, R122, 0x32, P4 ;  /* 0x000000327a00780c */ /* 0x000fe40002781670 */
[----:B------:R-:W-:Y:S02]  /*dcb0*/  FSEL R58, R58, -INF , !P5 ;  /* 0xff8000003a3a7808 */ /* 0x000fe40006800000 */
[----:B------:R-:W-:Y:S02]  /*dcc0*/  ISETP.GT.AND P5, PT, R121, 0x48, P3 ;  /* 0x000000487900780c */ /* 0x000fe40001fa4270 */
[----:B------:R-:W-:Y:S02]  /*dcd0*/  FMNMX.FTZ R14, R85, R14, !PT ;  /* 0x0000000e550e7209 */ /* 0x000fe40007810000 */
[----:B------:R-:W-:-:S02]  /*dce0*/  FSEL R51, R51, -INF , !P4 ;  /* 0xff80000033337808 */ /* 0x000fc40006000000 */
[C---:B------:R-:W-:Y:S01]  /*dcf0*/  ISETP.GT.AND P4, PT, R121.reuse, 0x39, P3 ;  /* 0x000000397900780c */ /* 0x040fe20001f84270 */
[----:B------:R-:W0:Y:S01]  /*dd00*/  SHFL.BFLY PT, R11, R14, 0x2, 0x1f ;  /* 0x0c401f000e0b7f89 */ /* 0x000e2200000e0000 */
[C---:B------:R-:W-:Y:S02]  /*dd10*/  ISETP.LT.OR P5, PT, R122.reuse, 0x49, P5 ;  /* 0x000000497a00780c */ /* 0x040fe40002fa1670 */
[----:B------:R-:W-:Y:S02]  /*dd20*/  ISETP.LT.OR P4, PT, R122, 0x3a, P4 ;  /* 0x0000003a7a00780c */ /* 0x000fe40002781670 */
[----:B------:R-:W-:Y:S02]  /*dd30*/  FSEL R62, R62, -INF , !P5 ;  /* 0xff8000003e3e7808 */ /* 0x000fe40006800000 */
[----:B------:R-:W-:Y:S02]  /*dd40*/  ISETP.GT.AND P5, PT, R121, 0x50, P3 ;  /* 0x000000507900780c */ /* 0x000fe40001fa4270 */
[----:B------:R-:W-:-:S02]  /*dd50*/  FSEL R55, R55, -INF , !P4 ;  /* 0xff80000037377808 */ /* 0x000fc40006000000 */
[C---:B------:R-:W-:Y:S02]  /*dd60*/  ISETP.GT.AND P4, PT, R121.reuse, 0x41, P3 ;  /* 0x000000417900780c */ /* 0x040fe40001f84270 */
        /* <DEDUP_REMOVED lines=12> */
[----:B0-----:R-:W-:Y:S02]  /*de30*/  FMNMX.FTZ R15, R14, R11, !PT ;  /* 0x0000000b0e0f7209 */ /* 0x001fe40007810000 */
[C---:B------:R-:W-:Y:S02]  /*de40*/  ISETP.LT.OR P5, PT, R122.reuse, 0x61, P5 ;  /* 0x000000617a00780c */ /* 0x040fe40002fa1670 */
[----:B------:R-:W-:Y:S01]  /*de50*/  ISETP.LT.OR P4, PT, R122, 0x52, P4 ;  /* 0x000000527a00780c */ /* 0x000fe20002781670 */
[----:B------:R-:W0:Y:S01]  /*de60*/  SHFL.BFLY PT, R120, R15, 0x1, 0x1f ;  /* 0x0c201f000f787f89 */ /* 0x000e2200000e0000 */
[----:B------:R-:W-:Y:S02]  /*de70*/  FSEL R74, R74, -INF , !P5 ;  /* 0xff8000004a4a7808 */ /* 0x000fe40006800000 */
[----:B------:R-:W-:-:S02]  /*de80*/  ISETP.GT.AND P5, PT, R121, 0x68, P3 ;  /* 0x000000687900780c */ /* 0x000fc40001fa4270 */
[----:B------:R-:W-:Y:S02]  /*de90*/  FSEL R67, R67, -INF , !P4 ;  /* 0xff80000043437808 */ /* 0x000fe40006000000 */
[C---:B------:R-:W-:Y:S02]  /*dea0*/  ISETP.GT.AND P4, PT, R121.reuse, 0x59, P3 ;  /* 0x000000597900780c */ /* 0x040fe40001f84270 */
[C---:B------:R-:W-:Y:S02]  /*deb0*/  ISETP.LT.OR P5, PT, R122.reuse, 0x69, P5 ;  /* 0x000000697a00780c */ /* 0x040fe40002fa1670 */
[----:B------:R-:W-:Y:S02]  /*dec0*/  ISETP.LT.OR P4, PT, R122, 0x5a, P4 ;  /* 0x0000005a7a00780c */ /* 0x000fe40002781670 */
        /* <DEDUP_REMOVED lines=9> */
[----:B------:R-:W-:Y:S02]  /*df60*/  ISETP.GT.AND P4, PT, R121, 0x69, P3 ;  /* 0x000000697900780c */ /* 0x000fe40001f84270 */
[C---:B------:R-:W-:Y:S02]  /*df70*/  ISETP.LT.OR P5, PT, R122.reuse, 0x72, P5 ;  /* 0x000000727a00780c */ /* 0x040fe40002fa1670 */
[----:B0-----:R-:W-:Y:S02]  /*df80*/  FMNMX.FTZ R11, R15, R120, !PT ;  /* 0x000000780f0b7209 */ /* 0x001fe40007810000 */
[----:B------:R-:W-:Y:S02]  /*df90*/  ISETP.LT.OR P4, PT, R122, 0x6a, P4 ;  /* 0x0000006a7a00780c */ /* 0x000fe40002781670 */
[----:B------:R-:W-:Y:S01]  /*dfa0*/  FSEL R83, R83, -INF , !P5 ;  /* 0xff80000053537808 */ /* 0x000fe20006800000 */
[----:B------:R-:W-:Y:S01]  /*dfb0*/  FMUL.FTZ R14, R11, UR41 ;  /* 0x000000290b0e7c20 */ /* 0x000fe20008410000 */
[----:B------:R-:W-:-:S02]  /*dfc0*/  ISETP.GT.AND P5, PT, R121, RZ, P3 ;  /* 0x000000ff7900720c */ /* 0x000fc40001fa4270 */
[----:B------:R-:W-:Y:S02]  /*dfd0*/  FSEL R79, R79, -INF , !P4 ;  /* 0xff8000004f4f7808 */ /* 0x000fe40006000000 */
[----:B------:R-:W-:Y:S02]  /*dfe0*/  FSETP.NEU.FTZ.AND P4, PT, R11, -INF , PT ;  /* 0xff8000000b00780b */ /* 0x000fe40003f9d000 */
[----:B------:R-:W-:Y:S02]  /*dff0*/  ISETP.LT.OR P5, PT, R122, 0x1, P5 ;  /* 0x000000017a00780c */ /* 0x000fe40002fa1670 */
[----:B------:R-:W-:Y:S02]  /*e000*/  FSEL R14, R14, RZ, P4 ;  /* 0x000000ff0e0e7208 */ /* 0x000fe40002000000 */
[----:B------:R-:W-:Y:S02]  /*e010*/  FSEL R26, R26, -INF , !P5 ;  /* 0xff8000001a1a7808 */ /* 0x000fe40006800000 */
[----:B------:R-:W-:Y:S01]  /*e020*/  ISETP.GT.AND P5, PT, R121, 0x78, P3 ;  /* 0x000000787900780c */ /* 0x000fe20001fa4270 */
        /* <DEDUP_REMOVED lines=54> */
[----:B------:R-:W-:Y:S02]  /*e390*/  MUFU.EX2 R150, R150 ;  /* 0x0000009600967308 */ /* 0x000fe40000000800 */
[----:B------:R-:W-:Y:S01]  /*e3a0*/  FMNMX.FTZ R33, R59, R32, !PT ;  /* 0x000000203b217209 */ /* 0x000fe20007810000 */
[----:B------:R-:W-:-:S03]  /*e3b0*/  FFMA.FTZ R32, R49, UR41, -R14 ;  /* 0x0000002931207c23 */ /* 0x000fc6000801080e */
        /* <DEDUP_REMOVED lines=18> */
[----:B------:R-:W-:Y:S01]  /*e4e0*/  FMNMX.FTZ R37, R83, R40, !PT ;  /* 0x0000002853257209 */ /* 0x000fe20007810000 */
[----:B------:R-:W-:-:S03]  /*e4f0*/  FFMA.FTZ R40, R65, UR41, -R14 ;  /* 0x0000002941287c23 */ /* 0x000fc6000801080e */
[----:B------:R-:W-:Y:S02]  /*e500*/  FMNMX.FTZ R44, R86, R37, !PT ;  /* 0x00000025562c7209 */ /* 0x000fe40007810000 */
[----:B------:R-:W-:Y:S02]  /*e510*/  MUFU.EX2 R28, R28 ;  /* 0x0000001c001c7308 */ /* 0x000fe40000000800 */
[----:B------:R-:W-:-:S05]  /*e520*/  FMNMX.FTZ R44, R87, R44, !PT ;  /* 0x0000002c572c7209 */ /* 0x000fca0007810000 */
[----:B-1----:R-:W0:Y:S01]  /*e530*/  SHFL.BFLY PT, R45, R44, 0x2, 0x1f ;  /* 0x0c401f002c2d7f89 */ /* 0x002e2200000e0000 */
[----:B------:R-:W-:Y:S08]  /*e540*/  MUFU.EX2 R142, R142 ;  /* 0x0000008e008e7308 */ /* 0x000ff00000000800 */
[----:B------:R-:W-:Y:S08]  /*e550*/  MUFU.EX2 R136, R136 ;  /* 0x0000008800887308 */ /* 0x000ff00000000800 */
[----:B------:R-:W-:Y:S01]  /*e560*/  MUFU.EX2 R32, R32 ;  /* 0x0000002000207308 */ /* 0x000fe20000000800 */
[----:B0-----:R-:W-:Y:S01]  /*e570*/  FMNMX.FTZ R49, R44, R45, !PT ;  /* 0x0000002d2c317209 */ /* 0x001fe20007810000 */
[----:B------:R-:W-:-:S06]  /*e580*/  FFMA.FTZ R45, R77, UR41, -R14 ;  /* 0x000000294d2d7c23 */ /* 0x000fcc000801080e */
[----:B------:R-:W-:Y:S01]  /*e590*/  MUFU.EX2 R138, R138 ;  /* 0x0000008a008a7308 */ /* 0x000fe20000000800 */
[----:B------:R-:W0:Y:S07]  /*e5a0*/  SHFL.BFLY PT, R52, R49, 0x1, 0x1f ;  /* 0x0c201f0031347f89 */ /* 0x000e2e00000e0000 */
[----:B------:R-:W-:Y:S08]  /*e5b0*/  MUFU.EX2 R132, R132 ;  /* 0x0000008400847308 */ /* 0x000ff00000000800 */
[----:B------:R-:W-:Y:S08]  /*e5c0*/  MUFU.EX2 R36, R36 ;  /* 0x0000002400247308 */ /* 0x000ff00000000800 */
[----:B------:R-:W-:Y:S01]  /*e5d0*/  MUFU.EX2 R134, R134 ;  /* 0x0000008600867308 */ /* 0x000fe20000000800 */
[----:B0-----:R-:W-:-:S02]  /*e5e0*/  FMNMX.FTZ R14, R49, R52, !PT ;  /* 0x00000034310e7209 */ /* 0x001fc40007810000 */
[----:B------:R-:W-:Y:S02]  /*e5f0*/  FSEL R52, R11, RZ, P4 ;  /* 0x000000ff0b347208 */ /* 0x000fe40002000000 */
[C---:B------:R-:W-:Y:S01]  /*e600*/  FSETP.NEU.FTZ.AND P3, PT, R14.reuse, -INF , PT ;  /* 0xff8000000e00780b */ /* 0x040fe20003f7d000 */
[----:B--2---:R-:W-:Y:S02]  /*e610*/  FMUL.FTZ R53, R14, UR41 ;  /* 0x000000290e357c20 */ /* 0x004fe40008410000 */
[----:B------:R-:W-:Y:S01]  /*e620*/  MUFU.EX2 R37, R61 ;  /* 0x0000003d00257308 */ /* 0x000fe20000000800 */
[----:B------:R-:W-:-:S04]  /*e630*/  FADD.FTZ R52, -R52, R3 ;  /* 0x0000000334347221 */ /* 0x000fc80000010100 */
[----:B------:R-:W-:Y:S01]  /*e640*/  FMUL.FTZ R3, R52, UR41 ;  /* 0x0000002934037c20 */ /* 0x000fe20008410000 */
[----:B------:R-:W-:Y:S02]  /*e650*/  FSEL R52, R53, RZ, P3 ;  /* 0x000000ff35347208 */ /* 0x000fe40001800000 */
[----:B------:R-:W-:Y:S03]  /*e660*/  MUFU.EX2 R128, R128 ;  /* 0x0000008000807308 */ /* 0x000fe60000000800 */
        /* <DEDUP_REMOVED lines=9> */
[----:B------:R-:W-:Y:S01]  /*e700*/  FFMA.FTZ R141, R42, UR41, -R52 ;  /* 0x000000292a8d7c23 */ /* 0x000fe20008010834 */
[----:B------:R-:W-:Y:S01]  /*e710*/  @!P1 PRMT R34, RZ, 0x654, R16 ;  /* 0x00000654ff229816 */ /* 0x000fe20000000010 */
[--C-:B------:R-:W-:Y:S01]  /*e720*/  FFMA.FTZ R16, R43, UR41, -R52.reuse ;  /* 0x000000292b107c23 */ /* 0x100fe20008010834 */
[--C-:B------:R-:W-:Y:S01]  /*e730*/  FFMA.FTZ R143, R46, UR41, -R52.reuse ;  /* 0x000000292e8f7c23 */ /* 0x100fe20008010834 */
[----:B------:R-:W-:Y:S01]  /*e740*/  MUFU.EX2 R149, R149 ;  /* 0x0000009500957308 */ /* 0x000fe20000000800 */
[----:B------:R1:W-:Y:S01]  /*e750*/  @!P1 SYNCS.ARRIVE.TRANS64.RED.A1T0 RZ, [R34+URZ], RZ ;  /* 0x000000ff22ff99a7 */ /* 0x0003e2000810043f */
        /* <DEDUP_REMOVED lines=8> */
[----:B------:R-:W-:Y:S01]  /*e7e0*/  F2FP.F16.F32.PACK_AB R148, R15, R148 ;  /* 0x000000940f94723e */ /* 0x000fe200000000ff */
[--C-:B-1----:R-:W-:Y:S01]  /*e7f0*/  FFMA.FTZ R34, R47, UR41, -R52.reuse ;  /* 0x000000292f227c23 */ /* 0x102fe20008010834 */
[----:B------:R-:W-:Y:S01]  /*e800*/  FFMA.FTZ R62, R62, UR41, -R52 ;  /* 0x000000293e3e7c23 */ /* 0x000fe20008010834 */
[----:B------:R-:W-:Y:S01]  /*e810*/  FADD.FTZ R39, R15, R6 ;  /* 0x000000060f277221 */ /* 0x000fe20000010000 */
[----:B------:R-:W-:Y:S01]  /*e820*/  FSEL R15, R14, RZ, P3 ;  /* 0x000000ff0e0f7208 */ /* 0x000fe20001800000 */
[--C-:B------:R-:W-:Y:S01]  /*e830*/  FFMA.FTZ R63, R63, UR41, -R52.reuse ;  /* 0x000000293f3f7c23 */ /* 0x100fe20008010834 */
[----:B------:R-:W-:Y:S01]  /*e840*/  MUFU.EX2 R151, R151 ;  /* 0x0000009700977308 */ /* 0x000fe20000000800 */
[----:B------:R-:W-:Y:S01]  /*e850*/  FADD.FTZ R6, R150, R39 ;  /* 0x0000002796067221 */ /* 0x000fe20000010000 */
[----:B------:R-:W-:Y:S01]  /*e860*/  FFMA.FTZ R66, R66, UR41, -R52 ;  /* 0x0000002942427c23 */ /* 0x000fe20008010834 */
[----:B------:R-:W-:Y:S01]  /*e870*/  FADD.FTZ R15, -R15, R0 ;  /* 0x000000000f0f7221 */ /* 0x000fe20000010100 */
[----:B------:R-:W-:Y:S01]  /*e880*/  FFMA.FTZ R67, R67, UR41, -R52 ;  /* 0x0000002943437c23 */ /* 0x000fe20008010834 */
[----:B------:R-:W-:Y:S01]  /*e890*/  FADD.FTZ R39, R23, R6 ;  /* 0x0000000617277221 */ /* 0x000fe20000010000 */
[--C-:B------:R-:W-:Y:S01]  /*e8a0*/  FFMA.FTZ R70, R70, UR41, -R52.reuse ;  /* 0x0000002946467c23 */ /* 0x100fe20008010834 */
[----:B------:R-:W-:Y:S01]  /*e8b0*/  FMUL.FTZ R0, R15, UR41 ;  /* 0x000000290f007c20 */ /* 0x000fe20008410000 */
[----:B------:R-:W-:Y:S01]  /*e8c0*/  MUFU.EX2 R27, R27 ;  /* 0x0000001b001b7308 */ /* 0x000fe20000000800 */
[----:B------:R-:W-:Y:S01]  /*e8d0*/  FADD.FTZ R39, R144, R39 ;  /* 0x0000002790277221 */ /* 0x000fe20000010000 */
[----:B------:R-:W-:Y:S01]  /*e8e0*/  F2FP.F16.F32.PACK_AB R144, R24, R144 ;  /* 0x000000901890723e */ /* 0x000fe200000000ff */
        /* <DEDUP_REMOVED lines=11> */
[--C-:B------:R-:W-:Y:S01]  /*e9a0*/  FFMA.FTZ R86, R86, UR41, -R52.reuse ;  /* 0x0000002956567c23 */ /* 0x100fe20008010834 */
[----:B------:R-:W-:Y:S01]  /*e9b0*/  FFMA.FTZ R52, R87, UR41, -R52 ;  /* 0x0000002957347c23 */ /* 0x000fe20008010834 */
[----:B------:R-:W1:Y:S01]  /*e9c0*/  MUFU.EX2 R145, R145 ;  /* 0x0000009100917308 */ /* 0x000e620000000800 */
[----:B------:R-:W-:Y:S01]  /*e9d0*/  FADD.FTZ R15, R140, R15 ;  /* 0x0000000f8c0f7221 */ /* 0x000fe20000010000 */
[-C--:B------:R-:W-:Y:S01]  /*e9e0*/  FMUL.FTZ R88, R88, R3.reuse ;  /* 0x0000000358587220 */ /* 0x080fe20000410000 */
[-C--:B------:R-:W-:Y:S01]  /*e9f0*/  FMUL.FTZ R89, R89, R3.reuse ;  /* 0x0000000359597220 */ /* 0x080fe20000410000 */
[-C--:B------:R-:W-:Y:S01]  /*ea00*/  FMUL.FTZ R92, R92, R3.reuse ;  /* 0x000000035c5c7220 */ /* 0x080fe20000410000 */
[----:B------:R-:W-:Y:S01]  /*ea10*/  FADD.FTZ R15, R28, R15 ;  /* 0x0000000f1c0f7221 */ /* 0x000fe20000010000 */
[-C--:B------:R-:W-:Y:S01]  /*ea20*/  FMUL.FTZ R93, R93, R3.reuse ;  /* 0x000000035d5d7220 */ /* 0x080fe20000410000 */
[----:B------:R-:W-:Y:S01]  /*ea30*/  FMUL.FTZ R96, R96, R3 ;  /* 0x0000000360607220 */ /* 0x000fe20000410000 */
[----:B------:R-:W2:Y:S01]  /*ea40*/  MUFU.EX2 R30, R30 ;  /* 0x0000001e001e7308 */ /* 0x000ea20000000800 */
[----:B------:R-:W-:Y:S01]  /*ea50*/  FADD.FTZ R6, R142, R15 ;  /* 0x0000000f8e067221 */ /* 0x000fe20000010000 */
[----:B0-----:R-:W-:Y:S01]  /*ea60*/  FFMA.FTZ R5, R0, R5, R149 ;  /* 0x0000000500057223 */ /* 0x001fe20000010095 */
[-C--:B------:R-:W-:Y:S01]  /*ea70*/  FMUL.FTZ R97, R97, R3.reuse ;  /* 0x0000000361617220 */ /* 0x080fe20000410000 */
[-C--:B------:R-:W-:Y:S01]  /*ea80*/  FMUL.FTZ R100, R100, R3.reuse ;  /* 0x0000000364647220 */ /* 0x080fe20000410000 */
[----:B------:R-:W-:Y:S01]  /*ea90*/  FADD.FTZ R15, R29, R6 ;  /* 0x000000061d0f7221 */ /* 0x000fe20000010000 */
[----:B------:R-:W-:Y:S01]  /*eaa0*/  FADD.FTZ R6, R26, R5 ;  /* 0x000000051a067221 */ /* 0x000fe20000010000 */
[-C--:B------:R-:W-:Y:S01]  /*eab0*/  FMUL.FTZ R101, R101, R3.reuse ;  /* 0x0000000365657220 */ /* 0x080fe20000410000 */
[----:B------:R-:W0:Y:S01]  /*eac0*/  MUFU.EX2 R147, R147 ;  /* 0x0000009300937308 */ /* 0x000e220000000800 */
[----:B------:R-:W-:Y:S01]  /*ead0*/  FADD.FTZ R15, R136, R15 ;  /* 0x0000000f880f7221 */ /* 0x000fe20000010000 */
[----:B------:R-:W-:Y:S01]  /*eae0*/  FADD.FTZ R6, R151, R6 ;  /* 0x0000000697067221 */ /* 0x000fe20000010000 */
[-C--:B------:R-:W-:Y:S01]  /*eaf0*/  FMUL.FTZ R104, R104, R3.reuse ;  /* 0x0000000368687220 */ /* 0x080fe20000410000 */
[-C--:B------:R-:W-:Y:S01]  /*eb00*/  FMUL.FTZ R105, R105, R3.reuse ;  /* 0x0000000369697220 */ /* 0x080fe20000410000 */
[----:B------:R-:W-:Y:S01]  /*eb10*/  FADD.FTZ R15, R32, R15 ;  /* 0x0000000f200f7221 */ /* 0x000fe20000010000 */
[----:B------:R-:W-:Y:S01]  /*eb20*/  FADD.FTZ R6, R27, R6 ;  /* 0x000000061b067221 */ /* 0x000fe20000010000 */
[-C--:B------:R-:W-:Y:S01]  /*eb30*/  FMUL.FTZ R108, R108, R3.reuse ;  /* 0x000000036c6c7220 */ /* 0x080fe20000410000 */
[----:B------:R-:W3:Y:S01]  /*eb40*/  MUFU.EX2 R31, R31 ;  /* 0x0000001f001f7308 */ /* 0x000ee20000000800 */
[----:B------:R-:W-:Y:S01]  /*eb50*/  FADD.FTZ R24, R138, R15 ;  /* 0x0000000f8a187221 */ /* 0x000fe20000010000 */
[----:B-1----:R-:W-:Y:S01]  /*eb60*/  FADD.FTZ R5, R145, R6 ;  /* 0x0000000691057221 */ /* 0x002fe20000010000 */
[-C--:B------:R-:W-:Y:S01]  /*eb70*/  FMUL.FTZ R109, R109, R3.reuse ;  /* 0x000000036d6d7220 */ /* 0x080fe20000410000 */
[-C--:B------:R-:W-:Y:S01]  /*eb80*/  FMUL.FTZ R112, R112, R3.reuse ;  /* 0x0000000370707220 */ /* 0x080fe20000410000 */
[----:B------:R-:W-:Y:S01]  /*eb90*/  FADD.FTZ R15, R33, R24 ;  /* 0x00000018210f7221 */ /* 0x000fe20000010000 */
[----:B--2---:R-:W-:Y:S01]  /*eba0*/  FADD.FTZ R6, R30, R5 ;  /* 0x000000051e067221 */ /* 0x004fe20000010000 */
[-C--:B------:R-:W-:Y:S01]  /*ebb0*/  FMUL.FTZ R113, R113, R3.reuse ;  /* 0x0000000371717220 */ /* 0x080fe20000410000 */
[----:B------:R-:W1:Y:S01]  /*ebc0*/  MUFU.EX2 R141, R141 ;  /* 0x0000008d008d7308 */ /* 0x000e620000000800 */
[----:B------:R-:W-:Y:S01]  /*ebd0*/  FADD.FTZ R15, R132, R15 ;  /* 0x0000000f840f7221 */ /* 0x000fe20000010000 */
[----:B0-----:R-:W-:Y:S01]  /*ebe0*/  FADD.FTZ R6, R147, R6 ;  /* 0x0000000693067221 */ /* 0x001fe20000010000 */
[-C--:B------:R-:W-:Y:S01]  /*ebf0*/  FMUL.FTZ R116, R116, R3.reuse ;  /* 0x0000000374747220 */ /* 0x080fe20000410000 */
[----:B------:R-:W-:Y:S01]  /*ec00*/  FMUL.FTZ R117, R117, R3 ;  /* 0x0000000375757220 */ /* 0x000fe20000410000 */
[----:B------:R-:W-:Y:S01]  /*ec10*/  FADD.FTZ R15, R36, R15 ;  /* 0x0000000f240f7221 */ /* 0x000fe20000010000 */
[----:B------:R-:W-:Y:S01]  /*ec20*/  ISETP.GT.AND P3, PT, R4, R21, PT ;  /* 0x000000150400720c */ /* 0x000fe20003f64270 */
[----:B------:R-:W-:Y:S01]  /*ec30*/  FMUL.FTZ R90, R90, R0 ;  /* 0x000000005a5a7220 */ /* 0x000fe20000410000 */
[----:B------:R-:W0:Y:S01]  /*ec40*/  MUFU.EX2 R16, R16 ;  /* 0x0000001000107308 */ /* 0x000e220000000800 */
[----:B------:R-:W-:Y:S01]  /*ec50*/  FADD.FTZ R24, R134, R15 ;  /* 0x0000000f86187221 */ /* 0x000fe20000010000 */
[----:B---3--:R-:W-:Y:S01]  /*ec60*/  FADD.FTZ R6, R31, R6 ;  /* 0x000000061f067221 */ /* 0x008fe20000010000 */
[----:B------:R-:W-:Y:S01]  /*ec70*/  F2FP.F16.F32.PACK_AB R150, R23, R150 ;  /* 0x000000961796723e */ /* 0x000fe200000000ff */
[-C--:B------:R-:W-:Y:S01]  /*ec80*/  FMUL.FTZ R91, R91, R0.reuse ;  /* 0x000000005b5b7220 */ /* 0x080fe20000410000 */
[----:B------:R-:W-:Y:S01]  /*ec90*/  FADD.FTZ R15, R37, R24 ;  /* 0x00000018250f7221 */ /* 0x000fe20000010000 */
[-C--:B------:R-:W-:Y:S01]  /*eca0*/  FMUL.FTZ R94, R94, R0.reuse ;  /* 0x000000005e5e7220 */ /* 0x080fe20000410000 */
[-C--:B------:R-:W-:Y:S01]  /*ecb0*/  FMUL.FTZ R95, R95, R0.reuse ;  /* 0x000000005f5f7220 */ /* 0x080fe20000410000 */
[----:B------:R-:W2:Y:S01]  /*ecc0*/  MUFU.EX2 R40, R40 ;  /* 0x0000002800287308 */ /* 0x000ea20000000800 */
[----:B-1----:R-:W-:Y:S01]  /*ecd0*/  FADD.FTZ R5, R141, R6 ;  /* 0x000000068d057221 */ /* 0x002fe20000010000 */
[----:B------:R-:W-:Y:S01]  /*ece0*/  FADD.FTZ R15, R128, R15 ;  /* 0x0000000f800f7221 */ /* 0x000fe20000010000 */
        /* <DEDUP_REMOVED lines=17> */
[----:B------:R-:W-:Y:S01]  /*ee00*/  F2FP.F16.F32.PACK_AB R146, R25, R146 ;  /* 0x000000921992723e */ /* 0x000fe200000000ff */
[----:B------:R-:W-:Y:S01]  /*ee10*/  VIADD R4, R4, 0xffffffff ;  /* 0xffffffff04047836 */ /* 0x000fe20000000000 */
[----:B------:R-:W-:Y:S01]  /*ee20*/  F2FP.F16.F32.PACK_AB R140, R28, R140 ;  /* 0x0000008c1c8c723e */ /* 0x000fe200000000ff */
[----:B------:R-:W-:Y:S01]  /*ee30*/  IMAD.MOV.U32 R23, RZ, RZ, R20 ;  /* 0x000000ffff177224 */ /* 0x000fe200078e0014 */
[----:B------:R-:W2:Y:S01]  /*ee40*/  MUFU.EX2 R34, R34 ;  /* 0x0000002200227308 */ /* 0x000ea20000000800 */
[----:B-1----:R-:W-:Y:S01]  /*ee50*/  FADD.FTZ R5, R143, R6 ;  /* 0x000000068f057221 */ /* 0x002fe20000010000 */
[----:B------:R-:W-:Y:S01]  /*ee60*/  F2FP.F16.F32.PACK_AB R142, R29, R142 ;  /* 0x0000008e1d8e723e */ /* 0x000fe200000000ff */
[----:B------:R-:W-:Y:S01]  /*ee70*/  IMAD.MOV.U32 R0, RZ, RZ, R14 ;  /* 0x000000ffff007224 */ /* 0x000fe200078e000e */
[----:B------:R-:W-:-:S02]  /*ee80*/  F2FP.F16.F32.PACK_AB R136, R32, R136 ;  /* 0x000000882088723e */ /* 0x000fc400000000ff */
[----:B------:R-:W-:Y:S02]  /*ee90*/  F2FP.F16.F32.PACK_AB R138, R33, R138 ;  /* 0x0000008a218a723e */ /* 0x000fe400000000ff */
[----:B------:R-:W1:Y:S01]  /*eea0*/  MUFU.EX2 R41, R41 ;  /* 0x0000002900297308 */ /* 0x000e620000000800 */
[----:B0-----:R-:W-:Y:S01]  /*eeb0*/  FADD.FTZ R24, R130, R15 ;  /* 0x0000000f82187221 */ /* 0x001fe20000010000 */
[----:B------:R-:W-:Y:S02]  /*eec0*/  F2FP.F16.F32.PACK_AB R132, R36, R132 ;  /* 0x000000842484723e */ /* 0x000fe400000000ff */
[----:B------:R-:W-:Y:S02]  /*eed0*/  F2FP.F16.F32.PACK_AB R134, R37, R134 ;  /* 0x000000862586723e */ /* 0x000fe400000000ff */
[----:B------:R-:W-:Y:S02]  /*eee0*/  F2FP.F16.F32.PACK_AB R128, R40, R128 ;  /* 0x000000802880723e */ /* 0x000fe400000000ff */
[----:B------:R-:W0:Y:S01]  /*eef0*/  MUFU.EX2 R137, R137 ;  /* 0x0000008900897308 */ /* 0x000e220000000800 */
[----:B--2---:R-:W-:Y:S01]  /*ef00*/  FADD.FTZ R6, R34, R5 ;  /* 0x0000000522067221 */ /* 0x004fe20000010000 */
[----:B------:R-:W-:-:S02]  /*ef10*/  F2FP.F16.F32.PACK_AB R149, R26, R149 ;  /* 0x000000951a95723e */ /* 0x000fc400000000ff */
[----:B------:R-:W-:Y:S02]  /*ef20*/  F2FP.F16.F32.PACK_AB R151, R27, R151 ;  /* 0x000000971b97723e */ /* 0x000fe400000000ff */
[----:B------:R-:W-:Y:S02]  /*ef30*/  F2FP.F16.F32.PACK_AB R145, R30, R145 ;  /* 0x000000911e91723e */ /* 0x000fe400000000ff */
[----:B------:R-:W2:Y:S01]  /*ef40*/  MUFU.EX2 R124, R124 ;  /* 0x0000007c007c7308 */ /* 0x000ea20000000800 */
[C---:B-1----:R-:W-:Y:S01]  /*ef50*/  FADD.FTZ R5, R41.reuse, R24 ;  /* 0x0000001829057221 */ /* 0x042fe20000010000 */
[----:B------:R-:W-:Y:S02]  /*ef60*/  F2FP.F16.F32.PACK_AB R130, R41, R130 ;  /* 0x000000822982723e */ /* 0x000fe400000000ff */
[----:B------:R-:W-:Y:S02]  /*ef70*/  F2FP.F16.F32.PACK_AB R147, R31, R147 ;  /* 0x000000931f93723e */ /* 0x000fe400000000ff */
[----:B------:R-:W-:-:S02]  /*ef80*/  F2FP.F16.F32.PACK_AB R143, R34, R143 ;  /* 0x0000008f228f723e */ /* 0x000fc400000000ff */
        /* <DEDUP_REMOVED lines=65> */
[----:B------:R-:W-:Y:S02]  /*f3a0*/  IMAD.MOV.U32 R16, RZ, RZ, R7 ;  /* 0x000000ffff107224 */ /* 0x000fe400078e0007 */
[----:B-1----:R-:W-:-:S04]  /*f3b0*/  FADD.FTZ R3, R86, R3 ;  /* 0x0000000356037221 */ /* 0x002fc80000010000 */
[C---:B0-----:R-:W-:Y:S01]  /*f3c0*/  FADD.FTZ R5, R52.reuse, R3 ;  /* 0x0000000334057221 */ /* 0x041fe20000010000 */
[----:B------:R-:W-:Y:S01]  /*f3d0*/  F2FP.F16.F32.PACK_AB R123, R52, R86 ;  /* 0x00000056347b723e */ /* 0x000fe200000000ff */
[----:B------:R-:W-:Y:S01]  /*f3e0*/  IMAD.MOV.U32 R3, RZ, RZ, R11 ;  /* 0x000000ffff037224 */ /* 0x000fe200078e000b */
[----:B------:R-:W-:Y:S06]  /*f3f0*/  @P3 BRA `(.L_x_14119) ;  /* 0xffffffd000183947 */ /* 0x000fec000383ffff */
[----:B------:R-:W-:Y:S02]  /*f400*/  IMAD.MOV.U32 R0, RZ, RZ, R14 ;  /* 0x000000ffff007224 */ /* 0x000fe400078e000e */
[----:B------:R-:W-:Y:S02]  /*f410*/  IMAD.MOV.U32 R3, RZ, RZ, R11 ;  /* 0x000000ffff037224 */ /* 0x000fe400078e000b */
[----:B------:R-:W-:Y:S02]  /*f420*/  IMAD.MOV.U32 R16, RZ, RZ, R7 ;  /* 0x000000ffff107224 */ /* 0x000fe400078e0007 */
[----:B------:R-:W-:-:S07]  /*f430*/  IMAD.MOV.U32 R23, RZ, RZ, R20 ;  /* 0x000000ffff177224 */ /* 0x000fce00078e0014 */
.L_x_14101:
[----:B------:R-:W2:Y:S01]  /*f440*/  LDL R21, [R1+0x18] ;  /* 0x0000180001157983 */ /* 0x000ea20000100800 */
[----:B------:R-:W0:Y:S03]  /*f450*/  LDC R7, c[0x0][0x448] ;  /* 0x00011200ff077b82 */ /* 0x000e260000000800 */
[----:B------:R-:W3:Y:S04]  /*f460*/  LDL R20, [R1+0x4] ;  /* 0x0000040001147983 */ /* 0x000ee80000100800 */
[----:B------:R-:W3:Y:S01]  /*f470*/  LDL R15, [R1+0x8] ;  /* 0x00000800010f7983 */ /* 0x000ee20000100800 */
[----:B------:R-:W1:Y:S01]  /*f480*/  LDC R24, c[0x0][0x9e4] ;  /* 0x00027900ff187b82 */ /* 0x000e620000000800 */
[----:B0-----:R-:W-:-:S02]  /*f490*/  ISETP.NE.AND P4, PT, R7, 0x1, PT ;  /* 0x000000010700780c */ /* 0x001fc40003f85270 */
[----:B-1----:R-:W-:-:S11]  /*f4a0*/  ISETP.GE.AND P5, PT, R24, 0x1, PT ;  /* 0x000000011800780c */ /* 0x002fd60003fa6270 */
[----:B------:R-:W0:Y:S08]  /*f4b0*/  @P4 LDC R14, c[0x0][0x44c] ;  /* 0x00011300ff0e4b82 */ /* 0x000e300000000800 */
[----:B------:R-:W1:Y:S01]  /*f4c0*/  @P4 LDC R11, c[0x0][0x450] ;  /* 0x00011400ff0b4b82 */ /* 0x000e620000000800 */
[----:B--2---:R-:W-:-:S04]  /*f4d0*/  VIADD R7, R21, 0xbf ;  /* 0x000000bf15077836 */ /* 0x004fc80000000000 */
[----:B0-----:R-:W-:Y:S01]  /*f4e0*/  @P4 IMAD.HI.U32 R14, R7, R14, RZ ;  /* 0x0000000e070e4227 */ /* 0x001fe200078e00ff */
[----:B---3--:R-:W-:-:S04]  /*f4f0*/  IADD3 R20, R15, 0x1, -R20 ;  /* 0x000000010f147810 */ /* 0x008fc80007ffe814 */
        /* <DEDUP_REMOVED lines=14> */
.L_x_14122:
[----:B------:R-:W-:-:S13]  /*f5e0*/  ISETP.NE.AND P2, PT, R24, 0x1, PT ;  /* 0x000000011800780c */ /* 0x000fda0003f45270 */
[----:B------:R-:W0:Y:S02]  /*f5f0*/  @P2 LDC.64 R10, c[0x0][0x9e8] ;  /* 0x00027a00ff0a2b82 */ /* 0x000e240000000a00 */
[----:B0-----:R-:W-:-:S05]  /*f600*/  @P2 IMAD.HI.U32 R10, R7, R10, RZ ;  /* 0x0000000a070a2227 */ /* 0x001fca00078e00ff */
[----:B------:R-:W-:-:S07]  /*f610*/  @P2 SHF.R.U32.HI R7, RZ, R11, R10 ;  /* 0x0000000bff072219 */ /* 0x000fce000001160a */
.L_x_14123:
[----:B------:R-:W-:Y:S05]  /*f620*/  BSYNC B0 ;  /* 0x0000000000007941 */ /* 0x000fea0003800000 */
.L_x_14121:
[----:B------:R-:W-:-:S05]  /*f630*/  IMAD R7, R7, R24, RZ ;  /* 0x0000001807077224 */ /* 0x000fca00078e02ff */
[----:B------:R-:W-:-:S07]  /*f640*/  VIMNMX R14, R14, R7, !PT ;  /* 0x000000070e0e7248 */ /* 0x000fce0007fe0100 */
.L_x_14120:
[----:B------:R-:W2:Y:S01]  /*f650*/  LDL R10, [R1+0x30] ;  /* 0x00003000010a7983 */ /* 0x000ea20000100800 */
[----:B------:R-:W-:-:S05]  /*f660*/  VIADD R14, R14, 0x7f ;  /* 0x0000007f0e0e7836 */ /* 0x000fca0000000000 */
[----:B------:R-:W-:-:S04]  /*f670*/  SHF.R.S32.HI R7, RZ, 0x1f, R14 ;  /* 0x0000001fff077819 */ /* 0x000fc8000001140e */
[----:B------:R-:W-:-:S04]  /*f680*/  LEA.HI R7, R7, R14, RZ, 0x7 ;  /* 0x0000000e07077211 */ /* 0x000fc800078f38ff */
[----:B------:R-:W-:-:S04]  /*f690*/  SHF.R.S32.HI R7, RZ, 0x7, R7 ;  /* 0x00000007ff077819 */ /* 0x000fc80000011407 */
[----:B--2---:R-:W-:-:S04]  /*f6a0*/  VIMNMX R10, R10, R7, !PT ;  /* 0x000000070a0a7248 */ /* 0x004fc80007fe0100 */
[----:B------:R-:W-:Y:S01]  /*f6b0*/  ISETP.GE.AND P2, PT, R4, R10, PT ;  /* 0x0000000a0400720c */ /* 0x000fe20003f46270 */
[----:B------:R0:W-:-:S12]  /*f6c0*/  STL [R1+0x24], R10 ;  /* 0x0000240a01007387 */ /* 0x0001d80000100800 */
[----:B0-----:R-:W-:Y:S05]  /*f6d0*/  @!P2 BRA `(.L_x_14124) ;  /* 0x0000001c00c0a947 */ /* 0x001fea0003800000 */
[----:B------:R-:W-:Y:S02]  /*f6e0*/  IMAD.MOV.U32 R7, RZ, RZ, R0 ;  /* 0x000000ffff077224 */ /* 0x000fe400078e0000 */
[----:B------:R-:W-:Y:S02]  /*f6f0*/  IMAD.MOV.U32 R14, RZ, RZ, R3 ;  /* 0x000000ffff0e7224 */ /* 0x000fe400078e0003 */
[----:B------:R-:W-:Y:S02]  /*f700*/  IMAD.MOV.U32 R10, RZ, RZ, R23 ;  /* 0x000000ffff0a7224 */ /* 0x000fe400078e0017 */
[----:B------:R-:W-:-:S07]  /*f710*/  IMAD.MOV.U32 R15, RZ, RZ, R16 ;  /* 0x000000ffff0f7224 */ /* 0x000fce00078e0010 */
.L_x_14134:
        /* <DEDUP_REMOVED lines=11> */
.L_x_14126:
[----:B------:R-:W-:Y:S01]  /*f7d0*/  IMAD R0, R16, 0x8, R2 ;  /* 0x0000000810007824 */ /* 0x000fe200078e0202 */
[----:B------:R-:W-:-:S04]  /*f7e0*/  SHF.L.U32 R3, R23, 0x1f, RZ ;  /* 0x0000001f17037819 */ /* 0x000fc800000006ff */
[----:B------:R0:W1:Y:S01]  /*f7f0*/  SYNCS.PHASECHK.TRANS64.TRYWAIT P3, [R0+URZ+0x16830], R3 ;  /* 0x01683003000075a7 */ /* 0x000062000806017f */
[----:B------:R-:W-:Y:S05]  /*f800*/  @!P0 BRA `(.L_x_14127) ;  /* 0x0000000000048947 */ /* 0x000fea0003800000 */
[----:B------:R-:W-:Y:S01]  /*f810*/  BPT.TRAP 0x1 ;  /* 0x000000040000795c */ /* 0x000fe20000300000 */
.L_x_14127:
[----:B------:R-:W-:Y:S04]  /*f820*/  BSSY B0, `(.L_x_14125) ;  /* 0x0000004000007945 */ /* 0x000fe80003800000 */
[----:B-1----:R-:W-:Y:S05]  /*f830*/  @P3 BRA `(.L_x_14128) ;  /* 0x0000000000083947 */ /* 0x002fea0003800000 */
[----:B------:R-:W1:Y:S02]  /*f840*/  SYNCS.PHASECHK.TRANS64.TRYWAIT P3, [R0+URZ+0x16830], R3 ;  /* 0x01683003000075a7 */ /* 0x000e64000806017f */
[----:B-1----:R-:W-:Y:S05]  /*f850*/  @!P3 BRA `(.L_x_14129) ;  /* 0x000000e80074b947 */ /* 0x002fea0003800000 */
.L_x_14128:
[----:B------:R-:W-:Y:S05]  /*f860*/  BSYNC B0 ;  /* 0x0000000000007941 */ /* 0x000fea0003800000 */
.L_x_14125:
[----:B01----:R-:W2:Y:S01]  /*f870*/  LDL R3, [R1+0x20] ;  /* 0x0000200001037983 */ /* 0x003ea20000100800 */
[----:B------:R-:W0:Y:S01]  /*f880*/  S2R R0, SR_TID.X ;  /* 0x0000000000007919 */ /* 0x000e220000002100 */
[----:B------:R-:W-:Y:S05]  /*f890*/  WARPSYNC.ALL ;  /* 0x0000000000007948 */ /* 0x000fea0003800000 */
[----:B------:R-:W-:Y:S01]  /*f8a0*/  IMAD.MOV.U32 R27, RZ, RZ, 0x40000040 ;  /* 0x40000040ff1b7424 */ /* 0x000fe200078e00ff */
[----:B0-----:R-:W-:-:S05]  /*f8b0*/  SHF.R.U32.HI R0, RZ, 0x7, R0 ;  /* 0x00000007ff007819 */ /* 0x001fca0000011600 */
[----:B------:R-:W-:Y:S01]  /*f8c0*/  VIADD R0, R0, 0x8 ;  /* 0x0000000800007836 */ /* 0x000fe20000000000 */
[----:B------:R-:W-:Y:S01]  /*f8d0*/  R2UR UR8, R8 ;  /* 0x00000000080872ca */ /* 0x000fe200000e0000 */
[----:B------:R-:W-:Y:S01]  /*f8e0*/  IMAD.MOV.U32 R25, RZ, RZ, 0x40000040 ;  /* 0x40000040ff197424 */ /* 0x000fe200078e00ff */
[----:B------:R-:W-:Y:S02]  /*f8f0*/  R2UR UR9, R9 ;  /* 0x00000000090972ca */ /* 0x000fe400000e0000 */
[----:B------:R-:W-:Y:S02]  /*f900*/  R2UR UR11, R27 ;  /* 0x000000001b0b72ca */ /* 0x000fe400000e0000 */
[----:B------:R-:W-:Y:S02]  /*f910*/  R2UR UR15, R25 ;  /* 0x00000000190f72ca */ /* 0x000fe400000e0000 */
[----:B------:R-:W-:Y:S02]  /*f920*/  R2UR UR23, R27 ;  /* 0x000000001b1772ca */ /* 0x000fe400000e0000 */
[----:B------:R-:W-:-:S02]  /*f930*/  R2UR UR12, R156 ;  /* 0x000000009c0c72ca */ /* 0x000fc400000e0000 */
[----:B------:R-:W-:Y:S01]  /*f940*/  R2UR UR13, R157 ;  /* 0x000000009d0d72ca */ /* 0x000fe200000e0000 */
[----:B------:R0:W-:Y:S01]  /*f950*/  BAR.SYNC.DEFER_BLOCKING R0, 0x100 ;  /* 0x000400000000751d */ /* 0x0001e20000010000 */
[----:B------:R-:W-:Y:S01]  /*f960*/  IMAD.MOV.U32 R21, RZ, RZ, 0x40000040 ;  /* 0x40000040ff157424 */ /* 0x000fe200078e00ff */
[----:B------:R-:W-:Y:S02]  /*f970*/  R2UR UR16, R154 ;  /* 0x000000009a1072ca */ /* 0x000fe400000e0000 */
[----:B------:R-:W-:Y:S02]  /*f980*/  R2UR UR17, R155 ;  /* 0x000000009b1172ca */ /* 0x000fe400000e0000 */
[----:B------:R-:W-:Y:S01]  /*f990*/  R2UR UR19, R21 ;  /* 0x00000000151372ca */ /* 0x000fe200000e0000 */
[----:B--2---:R-:W-:-:S04]  /*f9a0*/  IMAD R26, R16, 0x400, R3 ;  /* 0x00000400101a7824 */ /* 0x004fc800078e0203 */
[C---:B------:R-:W-:Y:S01]  /*f9b0*/  VIADD R24, R26.reuse, 0x2 ;  /* 0x000000021a187836 */ /* 0x040fe20000000000 */
[C---:B------:R-:W-:Y:S01]  /*f9c0*/  R2UR UR10, R26.reuse ;  /* 0x000000001a0a72ca */ /* 0x040fe200000e0000 */
[C---:B------:R-:W-:Y:S02]  /*f9d0*/  VIADD R20, R26.reuse, 0x4 ;  /* 0x000000041a147836 */ /* 0x040fe40000000000 */
[----:B------:R-:W-:Y:S01]  /*f9e0*/  VIADD R26, R26, 0x6 ;  /* 0x000000061a1a7836 */ /* 0x000fe20000000000 */
[----:B------:R-:W-:-:S04]  /*f9f0*/  R2UR UR14, R24 ;  /* 0x00000000180e72ca */ /* 0x000fc800000e0000 */
[----:B------:R-:W-:Y:S02]  /*fa00*/  R2UR UR22, R26 ;  /* 0x000000001a1672ca */ /* 0x000fe400000e0000 */
        /* <DEDUP_REMOVED lines=18> */
.L_x_14131:
[----:B------:R-:W-:Y:S01]  /*fb30*/  SHF.L.U32 R0, R10, 0x1f, RZ ;  /* 0x0000001f0a007819 */ /* 0x000fe200000006ff */
[----:B------:R-:W-:-:S04]  /*fb40*/  IMAD R3, R15, 0x8, R2 ;  /* 0x000000080f037824 */ /* 0x000fc800078e0202 */
[----:B------:R0:W1:Y:S01]  /*fb50*/  SYNCS.PHASECHK.TRANS64.TRYWAIT P2, [R3+URZ+0x16850], R0 ;  /* 0x01685000030075a7 */ /* 0x000062000804017f */
[----:B------:R-:W-:Y:S05]  /*fb60*/  @!P0 BRA `(.L_x_14132) ;  /* 0x0000000000048947 */ /* 0x000fea0003800000 */
[----:B------:R-:W-:Y:S01]  /*fb70*/  BPT.TRAP 0x1 ;  /* 0x000000040000795c */ /* 0x000fe20000300000 */
.L_x_14132:
[----:B-1----:R-:W-:Y:S05]  /*fb80*/  @P2 BRA `(.L_x_14130) ;  /* 0x0000000000082947 */ /* 0x002fea0003800000 */
[----:B------:R-:W1:Y:S02]  /*fb90*/  SYNCS.PHASECHK.TRANS64.TRYWAIT P2, [R3+URZ+0x16850], R0 ;  /* 0x01685000030075a7 */ /* 0x000e64000804017f */
[----:B-1----:R-:W-:Y:S05]  /*fba0*/  @!P2 BRA `(.L_x_14133) ;  /* 0x000000e400b4a947 */ /* 0x002fea0003800000 */
.L_x_14130:
[----:B01----:R-:W-:Y:S01]  /*fbb0*/  VIADD R0, R2, 0x400 ;  /* 0x0000040002007836 */ /* 0x003fe20000000000 */
[----:B------:R-:W-:Y:S05]  /*fbc0*/  WARPSYNC.ALL ;  /* 0x0000000000007948 */ /* 0x000fea0003800000 */
[----:B------:R-:W-:-:S04]  /*fbd0*/  SHF.R.U32.HI R0, RZ, 0x4, R0 ;  /* 0x00000004ff007819 */ /* 0x000fc80000011600 */
        /* <DEDUP_REMOVED lines=9> */
[----:B------:R-:W-:Y:S01]  /*fc70*/  UMOV UR41, UR6 ;  /* 0x0000000600297c82 */ /* 0x000fe20008000000 */
[----:B------:R-:W-:-:S04]  /*fc80*/  FMNMX.FTZ R0, R25, R0, !PT ;  /* 0x0000000019007209 */ /* 0x000fc80007810000 */
[----:B------:R-:W-:-:S04]  /*fc90*/  FMNMX.FTZ R0, R28, R0, !PT ;  /* 0x000000001c007209 */ /* 0x000fc80007810000 */
[----:B------:R-:W-:-:S03]  /*fca0*/  FMNMX.FTZ R0, R29, R0, !PT ;  /* 0x000000001d007209 */ /* 0x000fc60007810000 */
[----:B------:R-:W-:Y:S01]  /*fcb0*/  HGMMA.64x64x16.F32 R88, R148, gdesc[UR8].tnspB, R88, gsb0 ;  /* 0x40e0000894587df0 */ /* 0x000fe20008000858 */
[----:B------:R-:W-:Y:S02]  /*fcc0*/  FMNMX.FTZ R0, R32, R0, !PT ;  /* 0x0000000020007209 */ /* 0x000fe40007810000 */
[----:B------:R-:W-:Y:S01]  /*fcd0*/  R2UR UR10, R20 ;  /* 0x00000000140a72ca */ /* 0x000fe200000e0000 */
[----:B------:R-:W-:Y:S01]  /*fce0*/  VIADD R20, R10, 0x100 ;  /* 0x000001000a147836 */ /* 0x000fe20000000000 */
[----:B------:R-:W-:Y:S02]  /*fcf0*/  FMNMX.FTZ R0, R33, R0, !PT ;  /* 0x0000000021007209 */ /* 0x000fe40007810000 */
        /* <DEDUP_REMOVED lines=38> */
[----:B------:R-:W-:Y:S02]  /*ff60*/  WARPGROUP.DEPBAR.LE gsb0, 0x0 ;  /* 0x00008000000079c5 */ /* 0x000fe40000010000 */
[----:B------:R-:W-:Y:S01]  /*ff70*/  WARPGROUP.ARRIVE ;  /* 0x00000000000079c5 */ /* 0x000fe20000000000 */
[----:B0-----:R-:W-:Y:S02]  /*ff80*/  FMNMX.FTZ R3, R3, R0, !PT ;  /* 0x0000000003037209 */ /* 0x001fe40007810000 */
[----:B------:R-:W-:-:S03]  /*ff90*/  FMNMX.FTZ R0, R26, R7, !PT ;  /* 0x000000071a007209 */ /* 0x000fc60007810000 */
[----:B------:R-:W-:Y:S01]  /*ffa0*/  HGMMA.64x64x16.F32 R88, R140, gdesc[UR8].tnspB, R88, gsb0 ;  /* 0x40e000088c587df0 */ /* 0x000fe20008000858 */
[----:B------:R-:W-:Y:S01]  /*ffb0*/  FMNMX.FTZ R0, R27, R0, !PT ;  /* 0x000000001b007209 */ /* 0x000fe20007810000 */
[C---:B------:R-:W-:Y:S01]  /*ffc0*/  FADD.FTZ R11, -R3.reuse, R14 ;  /* 0x0000000e030b7221 */ /* 0x040fe20000010100 */
[----:B------:R-:W-:Y:S01]  /*ffd0*/  R2UR UR10, R20 ;  /* 0x00000000140a72ca */ /* 0x000fe200000e0000 */
[----:B------:R-:W-:Y:S01]  /*ffe0*/  VIADD R20, R10, 0x200 ;  /* 0x000002000a147836 */ /* 0x000fe20000000000 */
[----:B------:R-:W-:Y:S01]  /*fff0*/  FMNMX.FTZ R0, R30, R0, !PT ;  /* 0x000000001e007209 */ /* 0x000fe20007810000 */
[----:B------:R-:W-:Y:S01]  /*10000*/  FMUL.FTZ R14, R3, UR41 ;  /* 0x00000029030e7c20 */ /* 0x000fe20008410000 */
[----:B------:R-:W-:Y:S01]  /*10010*/  R2UR UR11, R21 ;  /* 0x00000000150b72ca */ /* 0x000fe200000e0000 */
[----:B------:R-:W-:Y:S01]  /*10020*/  IMAD.MOV.U32 R21, RZ, RZ, 0x40000040 ;  /* 0x40000040ff157424 */ /* 0x000fe200078e00ff */
[----:B------:R-:W-:Y:S01]  /*10030*/  FMNMX.FTZ R0, R31, R0, !PT ;  /* 0x000000001f007209 */ /* 0x000fe20007810000 */
[----:B------:R-:W-:Y:S01]  /*10040*/  FFMA.FTZ R147, R24, UR41, -R14 ;  /* 0x0000002918937c23 */ /* 0x000fe2000801080e */
[----:B------:R-:W-:-:S02]  /*10050*/  VIADD R24, R10, 0x280 ;  /* 0x000002800a187836 */ /* 0x000fc40000000000 */
[--C-:B------:R-:W-:Y:S01]  /*10060*/  FFMA.FTZ R148, R25, UR41, -R14.reuse ;  /* 0x0000002919947c23 */ /* 0x100fe2000801080e */
[----:B------:R-:W-:Y:S01]  /*10070*/  FMNMX.FTZ R0, R34, R0, !PT ;  /* 0x0000000022007209 */ /* 0x000fe20007810000 */
[----:B------:R-:W-:Y:S02]  /*10080*/  IMAD.MOV.U32 R25, RZ, RZ, 0x40000040 ;  /* 0x40000040ff197424 */ /* 0x000fe400078e00ff */
        /* <DEDUP_REMOVED lines=12> */
[----:B------:R-:W-:Y:S02]  /*10150*/  MUFU.EX2 R147, R147 ;  /* 0x0000009300937308 */ /* 0x000fe40000000800 */
[----:B------:R-:W-:-:S04]  /*10160*/  FMNMX.FTZ R0, R42, R0, !PT ;  /* 0x000000002a007209 */ /* 0x000fc80007810000 */
[----:B------:R-:W-:Y:S02]  /*10170*/  FMNMX.FTZ R0, R43, R0, !PT ;  /* 0x000000002b007209 */ /* 0x000fe40007810000 */
[----:B------:R-:W0:Y:S02]  /*10180*/  MUFU.EX2 R11, R11 ;  /* 0x0000000b000b7308 */ /* 0x000e240000000800 */
[----:B------:R-:W-:-:S04]  /*10190*/  FMNMX.FTZ R0, R46, R0, !PT ;  /* 0x000000002e007209 */ /* 0x000fc80007810000 */
[----:B------:R-:W-:Y:S02]  /*101a0*/  FMNMX.FTZ R0, R47, R0, !PT ;  /* 0x000000002f007209 */ /* 0x000fe40007810000 */
[----:B------:R-:W1:Y:S02]  /*101b0*/  MUFU.EX2 R148, R148 ;  /* 0x0000009400947308 */ /* 0x000e640000000800 */
        /* <DEDUP_REMOVED lines=12> */
[----:B------:R-:W-:Y:S01]  /*10280*/  FMNMX.FTZ R0, R66, R0, !PT ;  /* 0x0000000042007209 */ /* 0x000fe20007810000 */
[----:B------:R-:W-:Y:S02]  /*10290*/  WARPGROUP.DEPBAR.LE gsb0, 0x0 ;  /* 0x00008000000079c5 */ /* 0x000fe40000010000 */
[----:B------:R-:W-:Y:S01]  /*102a0*/  WARPGROUP.ARRIVE ;  /* 0x00000000000079c5 */ /* 0x000fe20000000000 */
[----:B------:R-:W-:Y:S01]  /*102b0*/  FMNMX.FTZ R0, R67, R0, !PT ;  /* 0x0000000043007209 */ /* 0x000fe20007810000 */
[--C-:B------:R-:W-:Y:S01]  /*102c0*/  FFMA.FTZ R140, R41, UR41, -R14.reuse ;  /* 0x00000029298c7c23 */ /* 0x100fe2000801080e */
[--C-:B------:R-:W-:Y:S01]  /*102d0*/  FFMA.FTZ R143, R32, UR41, -R14.reuse ;  /* 0x00000029208f7c23 */ /* 0x100fe2000801080e */
[--C-:B------:R-:W-:Y:S01]  /*102e0*/  FFMA.FTZ R141, R36, UR41, -R14.reuse ;  /* 0x00000029248d7c23 */ /* 0x100fe2000801080e */
[----:B------:R-:W-:Y:S01]  /*102f0*/  FMNMX.FTZ R0, R70, R0, !PT ;  /* 0x0000000046007209 */ /* 0x000fe20007810000 */
[----:B------:R-:W-:Y:S01]  /*10300*/  HGMMA.64x64x16.F32 R88, R136, gdesc[UR8].tnspB, R88, gsb0 ;  /* 0x40e0000888587df0 */ /* 0x000fe20008000858 */
[----:B------:R-:W-:Y:S01]  /*10310*/  R2UR UR10, R20 ;  /* 0x00000000140a72ca */ /* 0x000fe200000e0000 */
[--C-:B------:R-:W-:Y:S01]  /*10320*/  FFMA.FTZ R142, R45, UR41, -R14.reuse ;  /* 0x000000292d8e7c23 */ /* 0x100fe2000801080e */
[----:B------:R-:W-:Y:S01]  /*10330*/  FMNMX.FTZ R0, R71, R0, !PT ;  /* 0x0000000047007209 */ /* 0x000fe20007810000 */
[--C-:B------:R-:W-:Y:S01]  /*10340*/  FFMA.FTZ R20, R49, UR41, -R14.reuse ;  /* 0x0000002931147c23 */ /* 0x100fe2000801080e */
[----:B------:R-:W-:Y:S01]  /*10350*/  R2UR UR11, R21 ;  /* 0x00000000150b72ca */ /* 0x000fe200000e0000 */
        /* <DEDUP_REMOVED lines=17> */
[----:B------:R-:W2:Y:S05]  /*10470*/  SHFL.BFLY PT, R41, R0, 0x2, 0x1f ;  /* 0x0c401f0000297f89 */ /* 0x000eaa00000e0000 */
[----:B------:R-:W-:Y:S08]  /*10480*/  MUFU.EX2 R20, R20 ;  /* 0x0000001400147308 */ /* 0x000ff00000000800 */
[----:B------:R-:W-:Y:S08]  /*10490*/  MUFU.EX2 R21, R21 ;  /* 0x0000001500157308 */ /* 0x000ff00000000800 */
[----:B------:R-:W-:Y:S01]  /*104a0*/  MUFU.EX2 R29, R29 ;  /* 0x0000001d001d7308 */ /* 0x000fe20000000800 */
[----:B--2---:R-:W-:Y:S01]  /*104b0*/  FMNMX.FTZ R0, R0, R41, !PT ;  /* 0x0000002900007209 */ /* 0x004fe20007810000 */
[----:B------:R-:W-:-:S06]  /*104c0*/  FFMA.FTZ R41, R73, UR41, -R14 ;  /* 0x0000002949297c23 */ /* 0x000fcc000801080e */
[----:B------:R-:W-:Y:S08]  /*104d0*/  MUFU.EX2 R32, R32 ;  /* 0x0000002000207308 */ /* 0x000ff00000000800 */
[----:B------:R-:W-:Y:S01]  /*104e0*/  MUFU.EX2 R28, R28 ;  /* 0x0000001c001c7308 */ /* 0x000fe20000000800 */
[----:B------:R-:W-:Y:S02]  /*104f0*/  WARPGROUP.DEPBAR.LE gsb0, 0x0 ;  /* 0x00008000000079c5 */ /* 0x000fe40000010000 */
[----:B------:R-:W-:Y:S01]  /*10500*/  WARPGROUP.ARRIVE ;  /* 0x00000000000079c5 */ /* 0x000fe20000000000 */
[--C-:B------:R-:W-:Y:S01]  /*10510*/  FFMA.FTZ R139, R40, UR41, -R14.reuse ;  /* 0x00000029288b7c23 */ /* 0x100fe2000801080e */
[--C-:B------:R-:W-:Y:S01]  /*10520*/  FFMA.FTZ R137, R44, UR41, -R14.reuse ;  /* 0x000000292c897c23 */ /* 0x100fe2000801080e */
[--C-:B------:R-:W-:Y:S01]  /*10530*/  FFMA.FTZ R136, R48, UR41, -R14.reuse ;  /* 0x0000002930887c23 */ /* 0x100fe2000801080e */
[--C-:B------:R-:W-:Y:S01]  /*10540*/  FFMA.FTZ R138, R52, UR41, -R14.reuse ;  /* 0x00000029348a7c23 */ /* 0x100fe2000801080e */
[--C-:B------:R-:W-:Y:S01]  /*10550*/  FFMA.FTZ R40, R72, UR41, -R14.reuse ;  /* 0x0000002948287c23 */ /* 0x100fe2000801080e */
[----:B------:R-:W-:Y:S01]  /*10560*/  HGMMA.64x64x16.F32 R88, R132, gdesc[UR8].tnspB, R88, gsb0 ;  /* 0x40e0000884587df0 */ /* 0x000fe20008000858 */
[----:B------:R-:W-:Y:S01]  /*10570*/  R2UR UR10, R24 ;  /* 0x00000000180a72ca */ /* 0x000fe200000e0000 */
[--C-:B------:R-:W-:Y:S01]  /*10580*/  FFMA.FTZ R44, R76, UR41, -R14.reuse ;  /* 0x000000294c2c7c23 */ /* 0x100fe2000801080e */
[----:B------:R-:W2:Y:S01]  /*10590*/  SHFL.BFLY PT, R24, R0, 0x1, 0x1f ;  /* 0x0c201f0000187f89 */ /* 0x000ea200000e0000 */
[----:B------:R-:W-:Y:S01]  /*105a0*/  R2UR UR11, R25 ;  /* 0x00000000190b72ca */ /* 0x000fe200000e0000 */
[--C-:B------:R-:W-:Y:S01]  /*105b0*/  FFMA.FTZ R48, R80, UR41, -R14.reuse ;  /* 0x0000002950307c23 */ /* 0x100fe2000801080e */
[----:B------:R-:W-:Y:S01]  /*105c0*/  FFMA.FTZ R52, R84, UR41, -R14 ;  /* 0x0000002954347c23 */ /* 0x000fe2000801080e */
[----:B------:R-:W-:Y:S01]  /*105d0*/  IMAD.MOV.U32 R25, RZ, RZ, 0x40000040 ;  /* 0x40000040ff197424 */ /* 0x000fe200078e00ff */
[----:B------:R-:W-:Y:S08]  /*105e0*/  MUFU.EX2 R139, R139 ;  /* 0x0000008b008b7308 */ /* 0x000ff00000000800 */
[----:B------:R-:W-:Y:S08]  /*105f0*/  MUFU.EX2 R137, R137 ;  /* 0x0000008900897308 */ /* 0x000ff00000000800 */
[----:B------:R-:W-:Y:S01]  /*10600*/  MUFU.EX2 R136, R136 ;  /* 0x0000008800887308 */ /* 0x000fe20000000800 */
[----:B--2---:R-:W-:-:S05]  /*10610*/  FMNMX.FTZ R0, R0, R24, !PT ;  /* 0x0000001800007209 */ /* 0x004fca0007810000 */
[C---:B------:R-:W-:Y:S01]  /*10620*/  FADD.FTZ R24, -R0.reuse, R7 ;  /* 0x0000000700187221 */ /* 0x040fe20000010100 */
[----:B------:R-:W-:Y:S01]  /*10630*/  FMUL.FTZ R53, R0, UR41 ;  /* 0x0000002900357c20 */ /* 0x000fe20008410000 */
[----:B------:R-:W-:Y:S03]  /*10640*/  MUFU.EX2 R138, R138 ;  /* 0x0000008a008a7308 */ /* 0x000fe60000000800 */
        /* <DEDUP_REMOVED lines=12> */
[----:B------:R-:W-:-:S02]  /*10710*/  FFMA.FTZ R55, R55, UR41, -R53 ;  /* 0x0000002937377c23 */ /* 0x000fc40008010835 */
[----:B------:R-:W-:Y:S08]  /*10720*/  MUFU.EX2 R26, R26 ;  /* 0x0000001a001a7308 */ /* 0x000ff00000000800 */
[----:B------:R-:W-:Y:S08]  /*10730*/  MUFU.EX2 R151, R151 ;  /* 0x0000009700977308 */ /* 0x000ff00000000800 */
[----:B------:R-:W-:Y:S08]  /*10740*/  MUFU.EX2 R33, R33 ;  /* 0x0000002100217308 */ /* 0x000ff00000000800 */
[----:B------:R-:W-:Y:S01]  /*10750*/  MUFU.EX2 R36, R36 ;  /* 0x0000002400247308 */ /* 0x000fe20000000800 */
[----:B------:R-:W-:-:S02]  /*10760*/  WARPGROUP.DEPBAR.LE gsb0, 0x0 ;  /* 0x00008000000079c5 */ /* 0x000fc40000010000 */
[----:B------:R-:W-:Y:S01]  /*10770*/  WARPGROUP.ARRIVE ;  /* 0x00000000000079c5 */ /* 0x000fe20000000000 */
[--C-:B------:R-:W-:Y:S01]  /*10780*/  FFMA.FTZ R132, R56, UR41, -R14.reuse ;  /* 0x0000002938847c23 */ /* 0x100fe2000801080e */
[--C-:B------:R-:W-:Y:S01]  /*10790*/  FFMA.FTZ R134, R60, UR41, -R14.reuse ;  /* 0x000000293c867c23 */ /* 0x100fe2000801080e */
[----:B------:R-:W-:-:S03]  /*107a0*/  FFMA.FTZ R14, R85, UR41, -R14 ;  /* 0x00000029550e7c23 */ /* 0x000fc6000801080e */
[----:B------:R-:W2:Y:S01]  /*107b0*/  S2R R60, SR_TID.X ;  /* 0x00000000003c7919 */ /* 0x000ea20000002100 */
[--C-:B------:R-:W-:Y:S01]  /*107c0*/  FFMA.FTZ R56, R35, UR41, -R53.reuse ;  /* 0x0000002923387c23 */ /* 0x100fe20008010835 */
[----:B------:R-:W-:Y:S01]  /*107d0*/  HGMMA.64x64x16.F32 R88, R128, gdesc[UR8].tnspB, R88, gsb0 ;  /* 0x40e0000880587df0 */ /* 0x000fe20008000858 */
[----:B------:R3:W-:Y:S01]  /*107e0*/  MUFU.EX2 R7, R14 ;  /* 0x0000000e00077308 */ /* 0x0007e20000000800 */
[----:B------:R-:W-:Y:S01]  /*107f0*/  R2UR UR11, R25 ;  /* 0x00000000190b72ca */ /* 0x000fe200000e0000 */
[----:B------:R-:W-:Y:S02]  /*10800*/  IMAD.MOV.U32 R25, RZ, RZ, 0x40000040 ;  /* 0x40000040ff197424 */ /* 0x000fe400078e00ff */
[----:B------:R-:W-:Y:S01]  /*10810*/  FFMA.FTZ R35, R46, UR41, -R53 ;  /* 0x000000292e237c23 */ /* 0x000fe20008010835 */
[----:B------:R-:W-:-:S03]  /*10820*/  @!P1 IMAD R46, R16, 0x8, R2 ;  /* 0x00000008102e9824 */ /* 0x000fc600078e0202 */
[----:B------:R-:W-:Y:S01]  /*10830*/  MUFU.EX2 R30, R30 ;  /* 0x0000001e001e7308 */ /* 0x000fe20000000800 */
[----:B---3--:R-:W-:Y:S01]  /*10840*/  FMUL.FTZ R14, R24, UR41 ;  /* 0x00000029180e7c20 */ /* 0x008fe20008410000 */
[----:B------:R-:W-:Y:S02]  /*10850*/  VIADD R24, R10, 0x300 ;  /* 0x000003000a187836 */ /* 0x000fe40000000000 */
[----:B0-----:R-:W-:Y:S01]  /*10860*/  FFMA.FTZ R51, R11, R6, R147 ;  /* 0x000000060b337223 */ /* 0x001fe20000010093 */
[--C-:B------:R-:W-:Y:S01]  /*10870*/  FFMA.FTZ R38, R50, UR41, -R53.reuse ;  /* 0x0000002932267c23 */ /* 0x100fe20008010835 */
[--C-:B------:R-:W-:Y:S01]  /*10880*/  FFMA.FTZ R133, R58, UR41, -R53.reuse ;  /* 0x000000293a857c23 */ /* 0x100fe20008010835 */
[----:B------:R-:W-:Y:S01]  /*10890*/  R2UR UR10, R24 ;  /* 0x00000000180a72ca */ /* 0x000fe200000e0000 */
[----:B------:R-:W-:Y:S02]  /*108a0*/  VIADD R24, R10, 0x380 ;  /* 0x000003800a187836 */ /* 0x000fe40000000000 */
[----:B------:R-:W-:Y:S01]  /*108b0*/  FFMA.FTZ R10, R54, UR41, -R53 ;  /* 0x00000029360a7c23 */ /* 0x000fe20008010835 */
[----:B------:R-:W0:Y:S01]  /*108c0*/  MUFU.EX2 R14, R14 ;  /* 0x0000000e000e7308 */ /* 0x000e220000000800 */
[----:B------:R-:W3:Y:S07]  /*108d0*/  LDL R54, [R1+0x24] ;  /* 0x0000240001367983 */ /* 0x000eee0000100800 */
[----:B------:R-:W4:Y:S01]  /*108e0*/  MUFU.EX2 R27, R27 ;  /* 0x0000001b001b7308 */ /* 0x000f220000000800 */
[----:B--2---:R-:W-:-:S02]  /*108f0*/  SHF.R.U32.HI R135, RZ, 0x7, R60 ;  /* 0x00000007ff877819 */ /* 0x004fc4000001163c */
[----:B------:R-:W-:-:S05]  /*10900*/  ISETP.GE.U32.AND P2, PT, R60, 0x180, PT ;  /* 0x000001803c00780c */ /* 0x000fca0003f46070 */
[----:B------:R-:W2:Y:S08]  /*10910*/  MUFU.EX2 R56, R56 ;  /* 0x0000003800387308 */ /* 0x000eb00000000800 */
[----:B------:R-:W5:Y:S08]  /*10920*/  MUFU.EX2 R31, R31 ;  /* 0x0000001f001f7308 */ /* 0x000f700000000800 */
[----:B------:R-:W5:Y:S08]  /*10930*/  MUFU.EX2 R57, R57 ;  /* 0x0000003900397308 */ /* 0x000f700000000800 */
[----:B------:R-:W5:Y:S08]  /*10940*/  MUFU.EX2 R34, R34 ;  /* 0x0000002200227308 */ /* 0x000f700000000800 */
[----:B------:R-:W5:Y:S08]  /*10950*/  MUFU.EX2 R39, R39 ;  /* 0x0000002700277308 */ /* 0x000f700000000800 */
[----:B------:R-:W-:Y:S01]  /*10960*/  MUFU.EX2 R42, R42 ;  /* 0x0000002a002a7308 */ /* 0x000fe20000000800 */
[----:B------:R-:W-:-:S02]  /*10970*/  WARPGROUP.DEPBAR.LE gsb0, 0x0 ;  /* 0x00008000000079c5 */ /* 0x000fc40000010000 */
[----:B------:R-:W-:Y:S01]  /*10980*/  WARPGROUP.ARRIVE ;  /* 0x00000000000079c5 */ /* 0x000fe20000000000 */
[----:B------:R-:W-:Y:S02]  /*10990*/  @!P1 VIADD R46, R46, 0x16840 ;  /* 0x000168402e2e9836 */ /* 0x000fe40000000000 */
[----:B-1----:R-:W-:Y:S01]  /*109a0*/  FADD.FTZ R6, R148, R51 ;  /* 0x0000003394067221 */ /* 0x002fe20000010000 */
[----:B------:R-:W-:Y:S01]  /*109b0*/  @!P1 IMAD R50, R15, 0x8, R2 ;  /* 0x000000080f329824 */ /* 0x000fe200078e0202 */
[----:B------:R-:W1:Y:S01]  /*109c0*/  MUFU.EX2 R35, R35 ;  /* 0x0000002300237308 */ /* 0x000e620000000800 */
[----:B------:R-:W-:Y:S01]  /*109d0*/  HGMMA.64x64x16.F32 R88, R124, gdesc[UR8].tnspB, R88, gsb0 ;  /* 0x40e000087c587df0 */ /* 0x000fe20008000858 */
[----:B------:R-:W-:Y:S02]  /*109e0*/  R2UR UR10, R24 ;  /* 0x00000000180a72ca */ /* 0x000fe400000e0000 */
[----:B------:R-:W-:Y:S01]  /*109f0*/  R2UR UR11, R25 ;  /* 0x00000000190b72ca */ /* 0x000fe200000e0000 */
[----:B------:R-:W-:Y:S01]  /*10a00*/  VIADD R25, R135, 0x9 ;  /* 0x0000000987197836 */ /* 0x000fe20000000000 */
[----:B------:R-:W-:Y:S01]  /*10a10*/  @!P1 PRMT R46, RZ, 0x654, R46 ;  /* 0x00000654ff2e9816 */ /* 0x000fe2000000002e */
[----:B0-----:R-:W-:Y:S01]  /*10a20*/  FFMA.FTZ R5, R14, R5, R149 ;  /* 0x000000050e057223 */ /* 0x001fe20000010095 */
[----:B------:R-:W-:Y:S01]  /*10a30*/  FADD.FTZ R15, R145, R6 ;  /* 0x00000006910f7221 */ /* 0x000fe20000010000 */
[----:B------:R-:W-:Y:S01]  /*10a40*/  @!P1 VIADD R50, R50, 0x16860 ;  /* 0x0001686032329836 */ /* 0x000fe20000000000 */
[----:B------:R-:W-:Y:S01]  /*10a50*/  SEL R47, R25, 0x9, !P2 ;  /* 0x00000009192f7807 */ /* 0x000fe20005000000 */
[----:B------:R-:W0:Y:S08]  /*10a60*/  MUFU.EX2 R38, R38 ;  /* 0x0000002600267308 */ /* 0x000e300000000800 */
[----:B------:R-:W0:Y:S08]  /*10a70*/  MUFU.EX2 R43, R43 ;  /* 0x0000002b002b7308 */ /* 0x000e300000000800 */
[----:B------:R-:W0:Y:S01]  /*10a80*/  MUFU.EX2 R10, R10 ;  /* 0x0000000a000a7308 */ /* 0x000e220000000800 */
[----:B------:R-:W-:-:S07]  /*10a90*/  FFMA.FTZ R59, R59, UR41, -R53 ;  /* 0x000000293b3b7c23 */ /* 0x000fce0008010835 */
        /* <DEDUP_REMOVED lines=8> */
[----:B------:R-:W0:Y:S01]  /*10b20*/  MUFU.EX2 R24, R55 ;  /* 0x0000003700187308 */ /* 0x000e220000000800 */
[----:B------:R-:W-:Y:S01]  /*10b30*/  HGMMA.64x64x16.F32 R88, R120, gdesc[UR8].tnspB, R88, gsb0 ;  /* 0x40e0000878587df0 */ /* 0x000fe20008000858 */
[----:B------:R-:W-:Y:S01]  /*10b40*/  FADD.FTZ R6, R150, R15 ;  /* 0x0000000f96067221 */ /* 0x000fe20000010000 */
[----:B------:R-:W-:-:S05]  /*10b50*/  @!P1 PRMT R50, RZ, 0x654, R50 ;  /* 0x00000654ff329816 */ /* 0x000fca0000000032 */
[----:B------:R-:W-:Y:S01]  /*10b60*/  MUFU.EX2 R44, R44 ;  /* 0x0000002c002c7308 */ /* 0x000fe20000000800 */
[----:B------:R-:W-:Y:S01]  /*10b70*/  FADD.FTZ R15, R143, R6 ;  /* 0x000000068f0f7221 */ /* 0x000fe20000010000 */
[----:B------:R-:W-:Y:S01]  /*10b80*/  FFMA.FTZ R135, R62, UR41, -R53 ;  /* 0x000000293e877c23 */ /* 0x000fe20008010835 */
[----:B------:R-:W-:-:S05]  /*10b90*/  F2FP.F16.F32.PACK_AB R149, R26, R149 ;  /* 0x000000951a95723e */ /* 0x000fca00000000ff */
[----:B------:R-:W0:Y:S01]  /*10ba0*/  MUFU.EX2 R25, R59 ;  /* 0x0000003b00197308 */ /* 0x000e220000000800 */
[--C-:B------:R-:W-:Y:S01]  /*10bb0*/  FFMA.FTZ R129, R66, UR41, -R53.reuse ;  /* 0x0000002942817c23 */ /* 0x100fe20008010835 */
[----:B------:R-:W-:-:S06]  /*10bc0*/  FFMA.FTZ R6, R67, UR41, -R53 ;  /* 0x0000002943067c23 */ /* 0x000fcc0008010835 */
[----:B------:R-:W0:Y:S08]  /*10bd0*/  MUFU.EX2 R135, R135 ;  /* 0x0000008700877308 */ /* 0x000e300000000800 */
[----:B------:R-:W-:Y:S08]  /*10be0*/  MUFU.EX2 R45, R45 ;  /* 0x0000002d002d7308 */ /* 0x000ff00000000800 */
[----:B------:R-:W-:Y:S08]  /*10bf0*/  MUFU.EX2 R48, R48 ;  /* 0x0000003000307308 */ /* 0x000ff00000000800 */
[----:B------:R-:W-:Y:S08]  /*10c00*/  MUFU.EX2 R49, R49 ;  /* 0x0000003100317308 */ /* 0x000ff00000000800 */
[----:B------:R-:W-:Y:S01]  /*10c10*/  MUFU.EX2 R52, R52 ;  /* 0x0000003400347308 */ /* 0x000fe20000000800 */
[----:B------:R-:W-:-:S02]  /*10c20*/  WARPGROUP.DEPBAR.LE gsb0, 0x0 ;  /* 0x00008000000079c5 */ /* 0x000fc40000010000 */
[----:B------:R4:W-:Y:S06]  /*10c30*/  BAR.ARV R47, 0x100 ;  /* 0x0004002f0000751d */ /* 0x0009ec0000002000 */
[----:B------:R2:W-:Y:S02]  /*10c40*/  @!P1 SYNCS.ARRIVE.TRANS64.RED.A1T0 RZ, [R46+URZ], RZ ;  /* 0x000000ff2eff99a7 */ /* 0x0005e4000810043f */
[----:B--2---:R-:W-:Y:S01]  /*10c50*/  FADD.FTZ R46, R26, R5 ;  /* 0x000000051a2e7221 */ /* 0x004fe20000010000 */
[----:B------:R2:W-:Y:S03]  /*10c60*/  @!P1 SYNCS.ARRIVE.TRANS64.RED.A1T0 RZ, [R50+URZ], RZ ;  /* 0x000000ff32ff99a7 */ /* 0x0005e6000810043f */
[----:B----4-:R-:W-:-:S04]  /*10c70*/  FADD.FTZ R47, R151, R46 ;  /* 0x0000002e972f7221 */ /* 0x010fc80000010000 */
[----:B------:R-:W-:-:S04]  /*10c80*/  FADD.FTZ R46, R30, R47 ;  /* 0x0000002f1e2e7221 */ /* 0x000fc80000010000 */
[----:B------:R-:W-:Y:S01]  /*10c90*/  FADD.FTZ R47, R27, R46 ;  /* 0x0000002e1b2f7221 */ /* 0x000fe20000010000 */
[----:B------:R-:W-:-:S03]  /*10ca0*/  FADD.FTZ R46, R144, R15 ;  /* 0x0000000f902e7221 */ /* 0x000fc60000010000 */
[----:B--2---:R-:W-:Y:S01]  /*10cb0*/  FADD.FTZ R50, R56, R47 ;  /* 0x0000002f38327221 */ /* 0x004fe20000010000 */
[----:B------:R-:W-:-:S03]  /*10cc0*/  FADD.FTZ R47, R141, R46 ;  /* 0x0000002e8d2f7221 */ /* 0x000fc60000010000 */
[----:B-----5:R-:W-:Y:S01]  /*10cd0*/  FADD.FTZ R50, R31, R50 ;  /* 0x000000321f327221 */ /* 0x020fe20000010000 */
[----:B------:R-:W-:-:S03]  /*10ce0*/  FADD.FTZ R46, R146, R47 ;  /* 0x0000002f922e7221 */ /* 0x000fc60000010000 */
[----:B------:R-:W-:Y:S01]  /*10cf0*/  FADD.FTZ R47, R57, R50 ;  /* 0x00000032392f7221 */ /* 0x000fe20000010000 */
[----:B------:R-:W-:-:S03]  /*10d00*/  FADD.FTZ R51, R139, R46 ;  /* 0x0000002e8b337221 */ /* 0x000fc60000010000 */
[----:B------:R-:W-:Y:S01]  /*10d10*/  FADD.FTZ R46, R34, R47 ;  /* 0x0000002f222e7221 */ /* 0x000fe20000010000 */
[----:B------:R-:W-:-:S03]  /*10d20*/  FADD.FTZ R50, R140, R51 ;  /* 0x000000338c327221 */ /* 0x000fc60000010000 */
[----:B------:R-:W-:Y:S01]  /*10d30*/  FADD.FTZ R46, R39, R46 ;  /* 0x0000002e272e7221 */ /* 0x000fe20000010000 */
[----:B------:R-:W-:-:S03]  /*10d40*/  FADD.FTZ R47, R137, R50 ;  /* 0x00000032892f7221 */ /* 0x000fc60000010000 */
[----:B-1----:R-:W-:Y:S01]  /*10d50*/  FADD.FTZ R51, R35, R46 ;  /* 0x0000002e23337221 */ /* 0x002fe20000010000 */
[----:B------:R-:W-:-:S03]  /*10d60*/  FADD.FTZ R47, R142, R47 ;  /* 0x0000002f8e2f7221 */ /* 0x000fc60000010000 */
[----:B------:R-:W-:Y:S01]  /*10d70*/  FADD.FTZ R51, R42, R51 ;  /* 0x000000332a337221 */ /* 0x000fe20000010000 */
[----:B------:R-:W-:-:S03]  /*10d80*/  FADD.FTZ R47, R136, R47 ;  /* 0x0000002f882f7221 */ /* 0x000fc60000010000 */
[----:B0-----:R-:W-:Y:S01]  /*10d90*/  FADD.FTZ R46, R38, R51 ;  /* 0x00000033262e7221 */ /* 0x001fe20000010000 */
[----:B------:R-:W-:Y:S01]  /*10da0*/  FADD.FTZ R47, R20, R47 ;  /* 0x0000002f142f7221 */ /* 0x000fe20000010000 */
[----:B------:R-:W-:Y:S02]  /*10db0*/  FFMA.FTZ R5, R63, UR41, -R53 ;  /* 0x000000293f057c23 */ /* 0x000fe40008010835 */
[----:B------:R-:W-:Y:S01]  /*10dc0*/  FADD.FTZ R51, R43, R46 ;  /* 0x0000002e2b337221 */ /* 0x000fe20000010000 */
[----:B------:R-:W-:-:S03]  /*10dd0*/  FADD.FTZ R26, R138, R47 ;  /* 0x0000002f8a1a7221 */ /* 0x000fc60000010000 */
[----:B------:R-:W-:Y:S01]  /*10de0*/  FADD.FTZ R51, R10, R51 ;  /* 0x000000330a337221 */ /* 0x000fe20000010000 */
[----:B------:R-:W0:Y:S01]  /*10df0*/  MUFU.EX2 R5, R5 ;  /* 0x0000000500057308 */ /* 0x000e220000000800 */
[----:B------:R-:W-:Y:S01]  /*10e00*/  F2FP.F16.F32.PACK_AB R151, R30, R151 ;  /* 0x000000971e97723e */ /* 0x000fe200000000ff */
[----:B------:R-:W-:Y:S01]  /*10e10*/  FADD.FTZ R47, R21, R26 ;  /* 0x0000001a152f7221 */ /* 0x000fe20000010000 */
[----:B------:R-:W-:Y:S01]  /*10e20*/  FADD.FTZ R30, R24, R51 ;  /* 0x00000033181e7221 */ /* 0x000fe20000010000 */
[----:B------:R-:W-:Y:S02]  /*10e30*/  FFMA.FTZ R131, R70, UR41, -R53 ;  /* 0x0000002946837c23 */ /* 0x000fe40008010835 */
[----:B------:R-:W-:Y:S01]  /*10e40*/  FADD.FTZ R46, R132, R47 ;  /* 0x0000002f842e7221 */ /* 0x000fe20000010000 */
[----:B------:R-:W-:Y:S01]  /*10e50*/  FADD.FTZ R30, R133, R30 ;  /* 0x0000001e851e7221 */ /* 0x000fe20000010000 */
[----:B------:R-:W1:Y:S01]  /*10e60*/  MUFU.EX2 R129, R129 ;  /* 0x0000008100817308 */ /* 0x000e620000000800 */
[----:B------:R-:W-:-:S02]  /*10e70*/  F2FP.F16.F32.PACK_AB R150, R150, R145 ;  /* 0x000000919696723e */ /* 0x000fc400000000ff */
[----:B------:R-:W-:Y:S01]  /*10e80*/  F2FP.F16.F32.PACK_AB R145, R56, R27 ;  /* 0x0000001b3891723e */ /* 0x000fe200000000ff */
[----:B------:R-:W-:Y:S01]  /*10e90*/  FADD.FTZ R27, R29, R46 ;  /* 0x0000002e1d1b7221 */ /* 0x000fe20000010000 */
[----:B------:R-:W-:Y:S01]  /*10ea0*/  FADD.FTZ R30, R25, R30 ;  /* 0x0000001e191e7221 */ /* 0x000fe20000010000 */
[----:B------:R-:W-:Y:S02]  /*10eb0*/  FFMA.FTZ R15, R71, UR41, -R53 ;  /* 0x00000029470f7c23 */ /* 0x000fe40008010835 */
[----:B------:R-:W2:Y:S01]  /*10ec0*/  MUFU.EX2 R6, R6 ;  /* 0x0000000600067308 */ /* 0x000ea20000000800 */
[----:B------:R-:W-:Y:S01]  /*10ed0*/  FADD.FTZ R27, R134, R27 ;  /* 0x0000001b861b7221 */ /* 0x000fe20000010000 */
[----:B------:R-:W-:Y:S01]  /*10ee0*/  FADD.FTZ R30, R135, R30 ;  /* 0x0000001e871e7221 */ /* 0x000fe20000010000 */
[----:B------:R-:W-:-:S05]  /*10ef0*/  FFMA.FTZ R125, R74, UR41, -R53 ;  /* 0x000000294a7d7c23 */ /* 0x000fca0008010835 */
[----:B------:R-:W4:Y:S01]  /*10f00*/  MUFU.EX2 R131, R131 ;  /* 0x0000008300837308 */ /* 0x000f220000000800 */
[----:B------:R-:W-:Y:S01]  /*10f10*/  FADD.FTZ R27, R32, R27 ;  /* 0x0000001b201b7221 */ /* 0x000fe20000010000 */
[----:B0-----:R-:W-:Y:S01]  /*10f20*/  FADD.FTZ R30, R5, R30 ;  /* 0x0000001e051e7221 */ /* 0x001fe20000010000 */
[----:B------:R-:W-:Y:S01]  /*10f30*/  F2FP.F16.F32.PACK_AB R146, R146, R141 ;  /* 0x0000008d9292723e */ /* 0x000fe200000000ff */
[----:B------:R-:W-:Y:S01]  /*10f40*/  FFMA.FTZ R75, R75, UR41, -R53 ;  /* 0x000000294b4b7c23 */ /* 0x000fe20008010835 */
[----:B------:R-:W-:-:S03]  /*10f50*/  F2FP.F16.F32.PACK_AB R141, R39, R34 ;  /* 0x00000022278d723e */ /* 0x000fc600000000ff */
[----:B------:R-:W0:Y:S01]  /*10f60*/  MUFU.EX2 R15, R15 ;  /* 0x0000000f000f7308 */ /* 0x000e220000000800 */
[----:B------:R-:W-:Y:S01]  /*10f70*/  FADD.FTZ R34, R28, R27 ;  /* 0x0000001b1c227221 */ /* 0x000fe20000010000 */
[----:B-1----:R-:W-:Y:S01]  /*10f80*/  FADD.FTZ R27, R129, R30 ;  /* 0x0000001e811b7221 */ /* 0x002fe20000010000 */
[----:B------:R-:W-:Y:S01]  /*10f90*/  FFMA.FTZ R78, R78, UR41, -R53 ;  /* 0x000000294e4e7c23 */ /* 0x000fe20008010835 */
[----:B------:R-:W-:-:S04]  /*10fa0*/  F2FP.F16.F32.PACK_AB R148, R148, R147 ;  /* 0x000000939494723e */ /* 0x000fc800000000ff */
[----:B------:R-:W1:Y:S01]  /*10fb0*/  MUFU.EX2 R125, R125 ;  /* 0x0000007d007d7308 */ /* 0x000e620000000800 */
[----:B------:R-:W-:Y:S01]  /*10fc0*/  F2FP.F16.F32.PACK_AB R147, R57, R31 ;  /* 0x0000001f3993723e */ /* 0x000fe200000000ff */
[----:B------:R-:W-:Y:S01]  /*10fd0*/  FADD.FTZ R31, R33, R34 ;  /* 0x00000022211f7221 */ /* 0x000fe20000010000 */
[----:B------:R-:W-:Y:S01]  /*10fe0*/  F2FP.F16.F32.PACK_AB R136, R20, R136 ;  /* 0x000000881488723e */ /* 0x000fe200000000ff */
[----:B--2---:R-:W-:Y:S01]  /*10ff0*/  FADD.FTZ R20, R6, R27 ;  /* 0x0000001b06147221 */ /* 0x004fe20000010000 */
[----:B------:R-:W-:-:S03]  /*11000*/  FFMA.FTZ R79, R79, UR41, -R53 ;  /* 0x000000294f4f7c23 */ /* 0x000fc60008010835 */
[----:B------:R-:W2:Y:S01]  /*11010*/  MUFU.EX2 R26, R75 ;  /* 0x0000004b001a7308 */ /* 0x000ea20000000800 */
[----:B------:R-:W-:Y:S01]  /*11020*/  FADD.FTZ R30, R36, R31 ;  /* 0x0000001f241e7221 */ /* 0x000fe20000010000 */
[----:B----4-:R-:W-:Y:S01]  /*11030*/  FADD.FTZ R20, R131, R20 ;  /* 0x0000001483147221 */ /* 0x010fe20000010000 */
[----:B------:R-:W-:Y:S01]  /*11040*/  FFMA.FTZ R82, R82, UR41, -R53 ;  /* 0x0000002952527c23 */ /* 0x000fe20008010835 */
[----:B------:R-:W-:-:S04]  /*11050*/  F2FP.F16.F32.PACK_AB R138, R21, R138 ;  /* 0x0000008a158a723e */ /* 0x000fc800000000ff */
[----:B------:R-:W4:Y:S01]  /*11060*/  MUFU.EX2 R78, R78 ;  /* 0x0000004e004e7308 */ /* 0x000f220000000800 */
[----:B------:R-:W-:Y:S01]  /*11070*/  FADD.FTZ R21, R37, R30 ;  /* 0x0000001e25157221 */ /* 0x000fe20000010000 */
[----:B0-----:R-:W-:Y:S01]  /*11080*/  FADD.FTZ R20, R15, R20 ;  /* 0x000000140f147221 */ /* 0x001fe20000010000 */
[----:B------:R-:W-:Y:S01]  /*11090*/  FFMA.FTZ R83, R83, UR41, -R53 ;  /* 0x0000002953537c23 */ /* 0x000fe20008010835 */
[----:B------:R-:W-:-:S04]  /*110a0*/  F2FP.F16.F32.PACK_AB R140, R140, R139 ;  /* 0x0000008b8c8c723e */ /* 0x000fc800000000ff */
[----:B------:R-:W0:Y:S01]  /*110b0*/  MUFU.EX2 R79, R79 ;  /* 0x0000004f004f7308 */ /* 0x000e220000000800 */
[----:B------:R-:W-:Y:S01]  /*110c0*/  F2FP.F16.F32.PACK_AB R139, R24, R10 ;  /* 0x0000000a188b723e */ /* 0x000fe200000000ff */
[----:B------:R-:W-:Y:S01]  /*110d0*/  FADD.FTZ R10, R40, R21 ;  /* 0x00000015280a7221 */ /* 0x000fe20000010000 */
[----:B-1----:R-:W-:Y:S01]  /*110e0*/  FADD.FTZ R21, R125, R20 ;  /* 0x000000147d157221 */ /* 0x002fe20000010000 */
[----:B------:R-:W-:-:S04]  /*110f0*/  FFMA.FTZ R86, R86, UR41, -R53 ;  /* 0x0000002956567c23 */ /* 0x000fc80008010835 */
[----:B------:R-:W1:Y:S01]  /*11100*/  MUFU.EX2 R82, R82 ;  /* 0x0000005200527308 */ /* 0x000e620000000800 */
[----:B------:R-:W-:Y:S01]  /*11110*/  F2FP.F16.F32.PACK_AB R135, R5, R135 ;  /* 0x000000870587723e */ /* 0x000fe200000000ff */
[----:B------:R-:W-:Y:S01]  /*11120*/  FADD.FTZ R5, R41, R10 ;  /* 0x0000000a29057221 */ /* 0x000fe20000010000 */
[----:B--2---:R-:W-:Y:S01]  /*11130*/  FADD.FTZ R21, R26, R21 ;  /* 0x000000151a157221 */ /* 0x004fe20000010000 */
[----:B------:R-:W-:-:S04]  /*11140*/  FFMA.FTZ R53, R87, UR41, -R53 ;  /* 0x0000002957357c23 */ /* 0x000fc80008010835 */
[----:B------:R-:W2:Y:S01]  /*11150*/  MUFU.EX2 R83, R83 ;  /* 0x0000005300537308 */ /* 0x000ea20000000800 */
[----:B------:R-:W-:Y:S01]  /*11160*/  F2FP.F16.F32.PACK_AB R129, R6, R129 ;  /* 0x000000810681723e */ /* 0x000fe200000000ff */
[----:B------:R-:W-:Y:S01]  /*11170*/  FADD.FTZ R10, R44, R5 ;  /* 0x000000052c0a7221 */ /* 0x000fe20000010000 */
[----:B----4-:R-:W-:-:S05]  /*11180*/  FADD.FTZ R6, R78, R21 ;  /* 0x000000154e067221 */ /* 0x010fca0000010000 */
[----:B------:R-:W4:Y:S01]  /*11190*/  MUFU.EX2 R123, R86 ;  /* 0x00000056007b7308 */ /* 0x000f220000000800 */
[----:B------:R-:W-:Y:S01]  /*111a0*/  FADD.FTZ R5, R45, R10 ;  /* 0x0000000a2d057221 */ /* 0x000fe20000010000 */
[----:B0-----:R-:W-:Y:S01]  /*111b0*/  FADD.FTZ R21, R79, R6 ;  /* 0x000000064f157221 */ /* 0x001fe20000010000 */
[----:B---3--:R-:W-:-:S05]  /*111c0*/  ISETP.GT.AND P2, PT, R4, R54, PT ;  /* 0x000000360400720c */ /* 0x008fca0003f44270 */
[----:B------:R-:W0:Y:S01]  /*111d0*/  MUFU.EX2 R53, R53 ;  /* 0x0000003500357308 */ /* 0x000e220000000800 */
[----:B------:R-:W-:Y:S01]  /*111e0*/  FADD.FTZ R6, R48, R5 ;  /* 0x0000000530067221 */ /* 0x000fe20000010000 */
[----:B-1----:R-:W-:-:S03]  /*111f0*/  FADD.FTZ R10, R82, R21 ;  /* 0x00000015520a7221 */ /* 0x002fc60000010000 */
[----:B------:R-:W-:Y:S01]  /*11200*/  FADD.FTZ R5, R49, R6 ;  /* 0x0000000631057221 */ /* 0x000fe20000010000 */
[----:B--2---:R-:W-:-:S03]  /*11210*/  FADD.FTZ R10, R83, R10 ;  /* 0x0000000a530a7221 */ /* 0x004fc60000010000 */
[----:B------:R-:W-:Y:S01]  /*11220*/  FADD.FTZ R6, R52, R5 ;  /* 0x0000000534067221 */ /* 0x000fe20000010000 */
[----:B----4-:R-:W-:Y:S01]  /*11230*/  FADD.FTZ R10, R123, R10 ;  /* 0x0000000a7b0a7221 */ /* 0x010fe20000010000 */
[----:B------:R-:W-:Y:S01]  /*11240*/  F2FP.F16.F32.PACK_AB R144, R144, R143 ;  /* 0x0000008f9090723e */ /* 0x000fe200000000ff */
[-C--:B------:R-:W-:Y:S01]  /*11250*/  FMUL.FTZ R90, R90, R14.reuse ;  /* 0x0000000e5a5a7220 */ /* 0x080fe20000410000 */
[----:B------:R-:W-:Y:S01]  /*11260*/  F2FP.F16.F32.PACK_AB R142, R142, R137 ;  /* 0x000000898e8e723e */ /* 0x000fe200000000ff */
[----:B------:R-:W-:Y:S01]  /*11270*/  FADD.FTZ R6, R7, R6 ;  /* 0x0000000607067221 */ /* 0x000fe20000010000 */
[----:B------:R-:W-:Y:S01]  /*11280*/  F2FP.F16.F32.PACK_AB R131, R15, R131 ;  /* 0x000000830f83723e */ /* 0x000fe200000000ff */
[----:B------:R-:W-:Y:S01]  /*11290*/  FMUL.FTZ R91, R91, R14 ;  /* 0x0000000e5b5b7220 */ /* 0x000fe20000410000 */
[----:B------:R-:W-:Y:S01]  /*112a0*/  F2FP.F16.F32.PACK_AB R122, R7, R52 ;  /* 0x00000034077a723e */ /* 0x000fe200000000ff */
[----:B0-----:R-:W-:Y:S01]  /*112b0*/  FADD.FTZ R5, R53, R10 ;  /* 0x0000000a35057221 */ /* 0x001fe20000010000 */
        /* <DEDUP_REMOVED lines=42> */
[-C--:B------:R-:W-:Y:S01]  /*11560*/  FMUL.FTZ R116, R116, R11.reuse ;  /* 0x0000000b74747220 */ /* 0x080fe20000410000 */
[----:B------:R-:W-:Y:S01]  /*11570*/  FMUL.FTZ R117, R117, R11 ;  /* 0x0000000b75757220 */ /* 0x000fe20000410000 */
[----:B------:R-:W-:-:S02]  /*11580*/  VIADD R4, R4, 0xffffffff ;  /* 0xffffffff04047836 */ /* 0x000fc40000000000 */
[----:B------:R-:W-:Y:S02]  /*11590*/  IMAD.MOV.U32 R10, RZ, RZ, R23 ;  /* 0x000000ffff0a7224 */ /* 0x000fe400078e0017 */
[----:B------:R-:W-:Y:S02]  /*115a0*/  IMAD.MOV.U32 R15, RZ, RZ, R16 ;  /* 0x000000ffff0f7224 */ /* 0x000fe400078e0010 */
[----:B------:R-:W-:Y:S02]  /*115b0*/  IMAD.MOV.U32 R7, RZ, RZ, R0 ;  /* 0x000000ffff077224 */ /* 0x000fe400078e0000 */
[----:B------:R-:W-:Y:S01]  /*115c0*/  IMAD.MOV.U32 R14, RZ, RZ, R3 ;  /* 0x000000ffff0e7224 */ /* 0x000fe200078e0003 */
[----:B------:R-:W-:Y:S06]  /*115d0*/  @P2 BRA `(.L_x_14134) ;  /* 0xffffffe000502947 */ /* 0x000fec000383ffff */
.L_x_14124:
[----:B------:R-:W2:Y:S02]  /*115e0*/  LDL R7, [R1+0x30] ;  /* 0x0000300001077983 */ /* 0x000ea40000100800 */
[----:B--2---:R-:W-:-:S13]  /*115f0*/  ISETP.GE.AND P2, PT, R4, R7, PT ;  /* 0x000000070400720c */ /* 0x004fda0003f46270 */
[----:B------:R-:W-:Y:S05]  /*11600*/  @!P2 BRA `(.L_x_14135) ;  /* 0x0000002c00f0a947 */ /* 0x000fea0003800000 */
[----:B------:R-:W-:Y:S02]  /*11610*/  IMAD.MOV.U32 R7, RZ, RZ, R0 ;  /* 0x000000ffff077224 */ /* 0x000fe400078e0000 */
[----:B------:R-:W-:Y:S02]  /*11620*/  IMAD.MOV.U32 R20, RZ, RZ, R3 ;  /* 0x000000ffff147224 */ /* 0x000fe400078e0003 */
[----:B------:R-:W-:Y:S02]  /*11630*/  IMAD.MOV.U32 R10, RZ, RZ, R23 ;  /* 0x000000ffff0a7224 */ /* 0x000fe400078e0017 */
[----:B------:R-:W-:-:S07]  /*11640*/  IMAD.MOV.U32 R21, RZ, RZ, R16 ;  /* 0x000000ffff157224 */ /* 0x000fce00078e0010 */
.L_x_14153:
        /* <DEDUP_REMOVED lines=11> */
.L_x_14137:
[----:B------:R-:W-:Y:S01]  /*11700*/  IMAD R0, R16, 0x8, R2 ;  /* 0x0000000810007824 */ /* 0x000fe200078e0202 */
[----:B------:R-:W-:-:S04]  /*11710*/  SHF.L.U32 R3, R23, 0x1f, RZ ;  /* 0x0000001f17037819 */ /* 0x000fc800000006ff */
[----:B------:R0:W1:Y:S01]  /*11720*/  SYNCS.PHASECHK.TRANS64.TRYWAIT P3, [R0+URZ+0x16830], R3 ;  /* 0x01683003000075a7 */ /* 0x000062000806017f */
[----:B------:R-:W-:Y:S05]  /*11730*/  @!P0 BRA `(.L_x_14138) ;  /* 0x0000000000048947 */ /* 0x000fea0003800000 */
[----:B------:R-:W-:Y:S01]  /*11740*/  BPT.TRAP 0x1 ;  /* 0x000000040000795c */ /* 0x000fe20000300000 */
.L_x_14138:
[----:B------:R-:W-:Y:S04]  /*11750*/  BSSY B0, `(.L_x_14136) ;  /* 0x0000004000007945 */ /* 0x000fe80003800000 */
[----:B-1----:R-:W-:Y:S05]  /*11760*/  @P3 BRA `(.L_x_14139) ;  /* 0x0000000000083947 */ /* 0x002fea0003800000 */
[----:B------:R-:W1:Y:S02]  /*11770*/  SYNCS.PHASECHK.TRANS64.TRYWAIT P3, [R0+URZ+0x16830], R3 ;  /* 0x01683003000075a7 */ /* 0x000e64000806017f */
[----:B-1----:R-:W-:Y:S05]  /*11780*/  @!P3 BRA `(.L_x_14140) ;  /* 0x000000c800d0b947 */ /* 0x002fea0003800000 */
.L_x_14139:
[----:B------:R-:W-:Y:S05]  /*11790*/  BSYNC B0 ;  /* 0x0000000000007941 */ /* 0x000fea0003800000 */
.L_x_14136:
        /* <DEDUP_REMOVED lines=44> */
.L_x_14142:
[----:B------:R-:W-:Y:S01]  /*11a60*/  SHF.L.U32 R0, R10, 0x1f, RZ ;  /* 0x0000001f0a007819 */ /* 0x000fe200000006ff */
[----:B------:R-:W-:-:S04]  /*11a70*/  IMAD R3, R21, 0x8, R2 ;  /* 0x0000000815037824 */ /* 0x000fc800078e0202 */
[----:B------:R0:W1:Y:S01]  /*11a80*/  SYNCS.PHASECHK.TRANS64.TRYWAIT P2, [R3+URZ+0x16850], R0 ;  /* 0x01685000030075a7 */ /* 0x000062000804017f */
[----:B------:R-:W-:Y:S05]  /*11a90*/  @!P0 BRA `(.L_x_14143) ;  /* 0x0000000000048947 */ /* 0x000fea0003800000 */
[----:B------:R-:W-:Y:S01]  /*11aa0*/  BPT.TRAP 0x1 ;  /* 0x000000040000795c */ /* 0x000fe20000300000 */
.L_x_14143:
[----:B-1----:R-:W-:Y:S05]  /*11ab0*/  @P2 BRA `(.L_x_14141) ;  /* 0x0000000000082947 */ /* 0x002fea0003800000 */
[----:B------:R-:W1:Y:S02]  /*11ac0*/  SYNCS.PHASECHK.TRANS64.TRYWAIT P2, [R3+URZ+0x16850], R0 ;  /* 0x01685000030075a7 */ /* 0x000e64000804017f */
[----:B-1----:R-:W-:Y:S05]  /*11ad0*/  @!P2 BRA `(.L_x_14144) ;  /* 0x000000c80010a947 */ /* 0x002fea0003800000 */
.L_x_14141:
        /* <DEDUP_REMOVED lines=8> */
[----:B------:R-:W-:Y:S02]  /*11b60*/  IMAD R10, R21, 0x400, R0 ;  /* 0x00000400150a7824 */ /* 0x000fe400078e0200 */
[----:B------:R-:W-:Y:S01]  /*11b70*/  IMAD.MOV.U32 R15, RZ, RZ, 0x40000040 ;  /* 0x40000040ff0f7424 */ /* 0x000fe200078e00ff */
[----:B------:R-:W0:Y:S02]  /*11b80*/  @P4 LDC R0, c[0x0][0x450] ;  /* 0x00011400ff004b82 */ /* 0x000e240000000800 */
[----:B------:R-:W-:-:S13]  /*11b90*/  R2UR UR10, R10 ;  /* 0x000000000a0a72ca */ /* 0x000fda00000e0000 */
[----:B------:R-:W-:Y:S01]  /*11ba0*/  HGMMA.64x64x16.F32 R88, R148, gdesc[UR8].tnspB, R88, gsb0 ;  /* 0x40e0000894587df0 */ /* 0x000fe20008000858 */
[----:B------:R-:W-:Y:S01]  /*11bb0*/  VIADD R14, R10, 0x80 ;  /* 0x000000800a0e7836 */ /* 0x000fe20000000000 */
[----:B------:R-:W-:-:S04]  /*11bc0*/  R2UR UR11, R15 ;  /* 0x000000000f0b72ca */ /* 0x000fc800000e0000 */
[----:B------:R-:W-:Y:S01]  /*11bd0*/  R2UR UR10, R14 ;  /* 0x000000000e0a72ca */ /* 0x000fe200000e0000 */
[----:B------:R-:W-:Y:S02]  /*11be0*/  VIADD R14, R10, 0x100 ;  /* 0x000001000a0e7836 */ /* 0x000fe40000000000 */
[----:B------:R-:W-:Y:S01]  /*11bf0*/  IMAD.MOV.U32 R15, RZ, RZ, 0x40000040 ;  /* 0x40000040ff0f7424 */ /* 0x000fe200078e00ff */
[----:B------:R-:W-:Y:S02]  /*11c00*/  WARPGROUP.DEPBAR.LE gsb0, 0x0 ;  /* 0x00008000000079c5 */ /* 0x000fe40000010000 */
[----:B------:R-:W-:Y:S01]  /*11c10*/  WARPGROUP.ARRIVE ;  /* 0x00000000000079c5 */ /* 0x000fe20000000000 */
[----:B------:R-:W2:Y:S04]  /*11c20*/  LDL R148, [R1+0x18] ;  /* 0x0000180001947983 */ /* 0x000ea80000100800 */
[----:B------:R-:W3:Y:S02]  /*11c30*/  LDL R151, [R1+0xc] ;  /* 0x00000c0001977983 */ /* 0x000ee40000100800 */
[----:B------:R-:W-:Y:S01]  /*11c40*/  HGMMA.64x64x16.F32 R88, R144, gdesc[UR8].tnspB, R88, gsb0 ;  /* 0x40e0000890587df0 */ /* 0x000fe20008000858 */
[----:B------:R-:W-:-:S02]  /*11c50*/  R2UR UR10, R14 ;  /* 0x000000000e0a72ca */ /* 0x000fc400000e0000 */
[----:B------:R-:W-:Y:S01]  /*11c60*/  R2UR UR11, R15 ;  /* 0x000000000f0b72ca */ /* 0x000fe200000e0000 */
[----:B------:R-:W-:Y:S01]  /*11c70*/  VIADD R14, R10, 0x180 ;  /* 0x000001800a0e7836 */ /* 0x000fe20000000000 */
[----:B------:R-:W4:Y:S01]  /*11c80*/  LDL R149, [R1+0x8] ;  /* 0x0000080001957983 */ /* 0x000f220000100800 */
[----:B------:R-:W-:-:S03]  /*11c90*/  IMAD.MOV.U32 R15, RZ, RZ, 0x40000040 ;  /* 0x40000040ff0f7424 */ /* 0x000fc600078e00ff */
[----:B------:R-:W4:Y:S01]  /*11ca0*/  LDL R150, [R1+0x4] ;  /* 0x0000040001967983 */ /* 0x000f220000100800 */
[----:B------:R-:W-:Y:S02]  /*11cb0*/  WARPGROUP.DEPBAR.LE gsb0, 0x0 ;  /* 0x00008000000079c5 */ /* 0x000fe40000010000 */
[----:B------:R-:W-:-:S06]  /*11cc0*/  WARPGROUP.ARRIVE ;  /* 0x00000000000079c5 */ /* 0x000fcc0000000000 */
        /* <DEDUP_REMOVED lines=31> */
[----:B------:R-:W1:Y:S01]  /*11ec0*/  @P4 LDC R10, c[0x0][0x44c] ;  /* 0x00011300ff0a4b82 */ /* 0x000e620000000800 */
[----:B------:R-:W5:Y:S01]  /*11ed0*/  S2R R147, SR_TID.X ;  /* 0x0000000000937919 */ /* 0x000f620000002100 */
[----:B------:R-:W-:Y:S02]  /*11ee0*/  WARPGROUP.DEPBAR.LE gsb0, 0x0 ;  /* 0x00008000000079c5 */ /* 0x000fe40000010000 */
[----:B------:R-:W-:-:S08]  /*11ef0*/  WARPGROUP.ARRIVE ;  /* 0x00000000000079c5 */ /* 0x000fd00000000000 */
[----:B------:R-:W-:Y:S01]  /*11f00*/  HGMMA.64x64x16.F32 R88, R120, gdesc[UR8].tnspB, R88, gsb0 ;  /* 0x40e0000878587df0 */ /* 0x000fe20008000858 */
[----:B-----5:R-:W-:Y:S01]  /*11f10*/  ISETP.GE.U32.AND P2, PT, R147, 0x180, PT ;  /* 0x000001809300780c */ /* 0x020fe20003f46070 */
[----:B------:R-:W-:Y:S01]  /*11f20*/  ULOP3.LUT UR8, URZ, UR27, URZ, 0x33, !UPT ;  /* 0x0000001b3f087292 */ /* 0x000fe2000f8e333f */
[----:B------:R-:W-:Y:S02]  /*11f30*/  WARPGROUP.DEPBAR.LE gsb0, 0x0 ;  /* 0x00008000000079c5 */ /* 0x000fe40000010000 */
[----:B--2---:R-:W-:-:S04]  /*11f40*/  IMAD.IADD R121, R3, 0x1, R148 ;  /* 0x0000000103797824 */ /* 0x004fc800078e0294 */
[----:B-1----:R-:W-:-:S05]  /*11f50*/  @P4 IMAD.HI.U32 R3, R121, R10, RZ ;  /* 0x0000000a79034227 */ /* 0x002fca00078e00ff */
[----:B0-----:R-:W-:Y:S01]  /*11f60*/  @P4 SHF.R.U32.HI R121, RZ, R0, R3 ;  /* 0x00000000ff794219 */ /* 0x001fe20000011603 */
[----:B------:R-:W-:-:S04]  /*11f70*/  IMAD.SHL.U32 R0, R4, 0x80, RZ ;  /* 0x0000008004007824 */ /* 0x000fc800078e00ff */
[----:B------:R-:W0:Y:S01]  /*11f80*/  SHFL.IDX PT, R122, R121, RZ, 0x1c1f ;  /* 0x001c1fff797a7589 */ /* 0x000e2200000e0000 */
[----:B------:R-:W-:Y:S02]  /*11f90*/  SHF.R.U32.HI R148, RZ, 0x7, R147 ;  /* 0x00000007ff947819 */ /* 0x000fe40000011693 */
[----:B------:R-:W-:Y:S01]  /*11fa0*/  IADD3 R11, -R0, 0x1, RZ ;  /* 0x00000001000b7810 */ /* 0x000fe20007ffe1ff */
[----:B------:R-:W-:Y:S02]  /*11fb0*/  @!P1 IMAD R3, R16, 0x8, R2 ;  /* 0x0000000810039824 */ /* 0x000fe400078e0202 */
[----:B------:R-:W-:Y:S02]  /*11fc0*/  VIADD R10, R148, 0x9 ;  /* 0x00000009940a7836 */ /* 0x000fe40000000000 */
[----:B---3--:R-:W-:Y:S02]  /*11fd0*/  IMAD R11, R151, -0x2, R11 ;  /* 0xfffffffe970b7824 */ /* 0x008fe400078e020b */
[----:B------:R-:W-:Y:S01]  /*11fe0*/  @!P1 VIADD R3, R3, 0x16840 ;  /* 0x0001684003039836 */ /* 0x000fe20000000000 */
[----:B------:R-:W-:-:S02]  /*11ff0*/  SEL R10, R10, 0x9, !P2 ;  /* 0x000000090a0a7807 */ /* 0x000fc40005000000 */
[----:B----4-:R-:W-:Y:S02]  /*12000*/  IADD3 R11, -R150, R11, R149 ;  /* 0x0000000b960b7210 */ /* 0x010fe40007ffe195 */
[----:B------:R-:W-:Y:S01]  /*12010*/  @!P1 PRMT R3, RZ, 0x654, R3 ;  /* 0x00000654ff039816 */ /* 0x000fe20000000003 */
[----:B------:R1:W-:Y:S06]  /*12020*/  BAR.ARV R10, 0x100 ;  /* 0x0004000a0000751d */ /* 0x0003ec0000002000 */
[C---:B------:R-:W-:Y:S01]  /*12030*/  VIADD R120, R11.reuse, UR26 ;  /* 0x0000001a0b787c36 */ /* 0x040fe20008000000 */
[----:B------:R2:W-:Y:S01]  /*12040*/  @!P1 SYNCS.ARRIVE.TRANS64.RED.A1T0 RZ, [R3+URZ], RZ ;  /* 0x000000ff03ff99a7 */ /* 0x0005e2000810043f */
[----:B------:R-:W-:-:S02]  /*12050*/  VIADD R15, R11, UR8 ;  /* 0x000000080b0f7c36 */ /* 0x000fc40008000000 */
[--C-:B0-----:R-:W-:Y:S02]  /*12060*/  IMAD.IADD R14, R120, 0x1, R122.reuse ;  /* 0x00000001780e7824 */ /* 0x101fe400078e027a */
[----:B--2---:R-:W-:Y:S01]  /*12070*/  IMAD.IADD R3, R15, 0x1, R122 ;  /* 0x000000010f037824 */ /* 0x004fe200078e027a */
        /* <DEDUP_REMOVED lines=13> */
.L_x_14147:
[----:B------:R-:W-:-:S05]  /*12150*/  IMAD.U32 R123, RZ, RZ, UR4 ;  /* 0x00000004ff7b7e24 */ /* 0x000fca000f8e00ff */
[----:B------:R-:W-:-:S13]  /*12160*/  ISETP.NE.AND P2, PT, R123, 0x1, PT ;  /* 0x000000017b00780c */ /* 0x000fda0003f45270 */
[----:B------:R-:W0:Y:S02]  /*12170*/  @P2 LDC.64 R10, c[0x0][0x9e8] ;  /* 0x00027a00ff0a2b82 */ /* 0x000e240000000a00 */
[----:B0-----:R-:W-:-:S05]  /*12180*/  @P2 IMAD.HI.U32 R10, R122, R10, RZ ;  /* 0x0000000a7a0a2227 */ /* 0x001fca00078e00ff */
[----:B------:R-:W-:-:S07]  /*12190*/  @P2 SHF.R.U32.HI R122, RZ, R11, R10 ;  /* 0x0000000bff7a2219 */ /* 0x000fce000001160a */
.L_x_14148:
[----:B------:R-:W-:Y:S05]  /*121a0*/  BSYNC B0 ;  /* 0x0000000000007941 */ /* 0x000fea0003800000 */
.L_x_14146:
[----:B------:R-:W-:-:S04]  /*121b0*/  IMAD R122, R122, R123, -R0 ;  /* 0x0000007b7a7a7224 */ /* 0x000fc800078e0a00 */
[----:B------:R-:W-:-:S05]  /*121c0*/  IMAD R122, R151, -0x2, R122 ;  /* 0xfffffffe977a7824 */ /* 0x000fca00078e027a */
[----:B------:R-:W-:Y:S02]  /*121d0*/  VIADDMNMX R14, R122, R123, R14, PT ;  /* 0x0000007b7a0e7246 */ /* 0x000fe4000380010e */
[----:B------:R-:W-:-:S07]  /*121e0*/  VIMNMX R3, R3, R122, !PT ;  /* 0x0000007a03037248 */ /* 0x000fce0007fe0100 */
.L_x_14145:
        /* <DEDUP_REMOVED lines=113> */
.L_x_14151:
[----:B------:R-:W-:-:S05]  /*12900*/  IMAD.U32 R3, RZ, RZ, UR4 ;  /* 0x00000004ff037e24 */ /* 0x000fca000f8e00ff */
[----:B------:R-:W-:-:S13]  /*12910*/  ISETP.NE.AND P3, PT, R3, 0x1, PT ;  /* 0x000000010300780c */ /* 0x000fda0003f65270 */
[----:B------:R-:W0:Y:S02]  /*12920*/  @P3 LDC.64 R10, c[0x0][0x9e8] ;  /* 0x00027a00ff0a3b82 */ /* 0x000e240000000a00 */
[----:B0-----:R-:W-:-:S05]  /*12930*/  @P3 IMAD.HI.U32 R10, R121, R10, RZ ;  /* 0x0000000a790a3227 */ /* 0x001fca00078e00ff */
[----:B------:R-:W-:-:S07]  /*12940*/  @P3 SHF.R.U32.HI R121, RZ, R11, R10 ;  /* 0x0000000bff793219 */ /* 0x000fce000001160a */
.L_x_14152:
[----:B------:R-:W-:Y:S05]  /*12950*/  BSYNC B0 ;  /* 0x0000000000007941 */ /* 0x000fea0003800000 */
.L_x_14150:
[----:B------:R-:W-:-:S04]  /*12960*/  IMAD R0, R121, R3, -R0 ;  /* 0x0000000379007224 */ /* 0x000fc800078e0a00 */
[----:B------:R-:W-:-:S05]  /*12970*/  IMAD R0, R151, -0x2, R0 ;  /* 0xfffffffe97007824 */ /* 0x000fca00078e0200 */
[----:B------:R-:W-:Y:S02]  /*12980*/  VIADDMNMX R120, R0, R3, R120, PT ;  /* 0x0000000300787246 */ /* 0x000fe40003800178 */
[----:B------:R-:W-:-:S07]  /*12990*/  VIMNMX R15, R15, R0, !PT ;  /* 0x000000000f0f7248 */ /* 0x000fce0007fe0100 */
.L_x_14149:
[----:B------:R-:W-:Y:S01]  /*129a0*/  ISETP.GT.AND P3, PT, R15, 0x1, P2 ;  /* 0x000000010f00780c */ /* 0x000fe20001764270 */
[----:B------:R-:W-:Y:S01]  /*129b0*/  UMOV UR41, UR5 ;  /* 0x0000000500297c82 */ /* 0x000fe20008000000 */
        /* <DEDUP_REMOVED lines=87> */
[C---:B------:R-:W-:Y:S02]  /*12f30*/  ISETP.LT.OR P3, PT, R120.reuse, 0x4a, P3 ;  /* 0x0000004a7800780c */ /* 0x040fe40001f61670 */
[----:B0-----:R-:W-:Y:S02]  /*12f40*/  FMNMX.FTZ R0, R3, R0, !PT ;  /* 0x0000000003007209 */ /* 0x001fe40007810000 */
        /* <DEDUP_REMOVED lines=11> */
[----:B------:R-:W-:Y:S02]  /*13000*/  FSEL R70, R70, -INF , !P3 ;  /* 0xff80000046467808 */ /* 0x000fe40005800000 */
[----:B------:R-:W-:Y:S01]  /*13010*/  ISETP.GT.AND P3, PT, R15, 0x59, P2 ;  /* 0x000000590f00780c */ /* 0x000fe20001764270 */
[----:B------:R-:W-:-:S03]  /*13020*/  FMUL.FTZ R0, R3, UR41 ;  /* 0x0000002903007c20 */ /* 0x000fc60008410000 */
        /* <DEDUP_REMOVED lines=31> */
[----:B------:R-:W-:-:S03]  /*13220*/  FMNMX.FTZ R15, R27, R14, !PT ;  /* 0x0000000e1b0f7209 */ /* 0x000fc60007810000 */
        /* <DEDUP_REMOVED lines=18> */
[----:B------:R-:W-:Y:S01]  /*13350*/  FFMA.FTZ R138, R52, UR41, -R0 ;  /* 0x00000029348a7c23 */ /* 0x000fe20008010800 */
[----:B------:R0:W-:Y:S02]  /*13360*/  MUFU.EX2 R15, R37 ;  /* 0x00000025000f7308 */ /* 0x0001e40000000800 */
[----:B------:R-:W-:-:S04]  /*13370*/  FMNMX.FTZ R25, R39, R24, !PT ;  /* 0x0000001827197209 */ /* 0x000fc80007810000 */
        /* <DEDUP_REMOVED lines=24> */
[----:B------:R0:W-:Y:S03]  /*13500*/  MUFU.EX2 R25, R45 ;  /* 0x0000002d00197308 */ /* 0x0001e60000000800 */
[----:B------:R-:W-:-:S04]  /*13510*/  FMNMX.FTZ R28, R58, R29, !PT ;  /* 0x0000001d3a1c7209 */ /* 0x000fc80007810000 */
[----:B------:R-:W-:Y:S01]  /*13520*/  FMNMX.FTZ R29, R59, R28, !PT ;  /* 0x0000001c3b1d7209 */ /* 0x000fe20007810000 */
[----:B------:R-:W-:Y:S01]  /*13530*/  FFMA.FTZ R28, R49, UR41, -R0 ;  /* 0x00000029311c7c23 */ /* 0x000fe20008010800 */
[----:B------:R-:W-:Y:S01]  /*13540*/  MUFU.EX2 R10, R10 ;  /* 0x0000000a000a7308 */ /* 0x000fe20000000800 */
[----:B------:R-:W2:Y:S01]  /*13550*/  LDL R49, [R1+0x30] ;  /* 0x0000300001317983 */ /* 0x000ea20000100800 */
        /* <DEDUP_REMOVED lines=23> */
[----:B------:R-:W-:Y:S01]  /*136d0*/  MUFU.EX2 R136, R136 ;  /* 0x0000008800887308 */ /* 0x000fe20000000800 */
[----:B0-----:R-:W-:-:S05]  /*136e0*/  FMNMX.FTZ R45, R40, R41, !PT ;  /* 0x00000029282d7209 */ /* 0x001fca0007810000 */
[----:B------:R-:W0:Y:S01]  /*136f0*/  SHFL.BFLY PT, R48, R45, 0x1, 0x1f ;  /* 0x0c201f002d307f89 */ /* 0x000e2200000e0000 */
[--C-:B------:R-:W-:Y:S01]  /*13700*/  FFMA.FTZ R32, R57, UR41, -R0.reuse ;  /* 0x0000002939207c23 */ /* 0x100fe20008010800 */
[--C-:B------:R-:W-:Y:S01]  /*13710*/  FFMA.FTZ R36, R65, UR41, -R0.reuse ;  /* 0x0000002941247c23 */ /* 0x100fe20008010800 */
[----:B------:R-:W-:Y:S01]  /*13720*/  FFMA.FTZ R41, R77, UR41, -R0 ;  /* 0x000000294d297c23 */ /* 0x000fe20008010800 */
[----:B0-----:R-:W-:Y:S02]  /*13730*/  FMNMX.FTZ R0, R45, R48, !PT ;  /* 0x000000302d007209 */ /* 0x001fe40007810000 */
[----:B------:R-:W-:-:S05]  /*13740*/  FSEL R45, R3, RZ, P3 ;  /* 0x000000ff032d7208 */ /* 0x000fca0001800000 */
[----:B------:R-:W-:-:S04]  /*13750*/  FADD.FTZ R20, -R45, R20 ;  /* 0x000000142d147221 */ /* 0x000fc80000010100 */
[----:B------:R-:W-:Y:S01]  /*13760*/  FMUL.FTZ R20, R20, UR41 ;  /* 0x0000002914147c20 */ /* 0x000fe20008410000 */
[C---:B------:R-:W-:Y:S01]  /*13770*/  FMUL.FTZ R48, R0.reuse, UR41 ;  /* 0x0000002900307c20 */ /* 0x040fe20008410000 */
[----:B------:R-:W-:-:S04]  /*13780*/  FSETP.NEU.FTZ.AND P2, PT, R0, -INF , PT ;  /* 0xff8000000000780b */ /* 0x000fc80003f5d000 */
[----:B------:R-:W0:Y:S01]  /*13790*/  MUFU.EX2 R20, R20 ;  /* 0x0000001400147308 */ /* 0x000e220000000800 */
[----:B------:R-:W-:-:S05]  /*137a0*/  FSEL R48, R48, RZ, P2 ;  /* 0x000000ff30307208 */ /* 0x000fca0001000000 */
[--C-:B------:R-:W-:Y:S01]  /*137b0*/  FFMA.FTZ R149, R26, UR41, -R48.reuse ;  /* 0x000000291a957c23 */ /* 0x100fe20008010830 */
[--C-:B------:R-:W-:Y:S01]  /*137c0*/  FFMA.FTZ R26, R27, UR41, -R48.reuse ;  /* 0x000000291b1a7c23 */ /* 0x100fe20008010830 */
[--C-:B------:R-:W-:Y:S01]  /*137d0*/  FFMA.FTZ R27, R31, UR41, -R48.reuse ;  /* 0x000000291f1b7c23 */ /* 0x100fe20008010830 */
[----:B------:R-:W-:Y:S01]  /*137e0*/  FFMA.FTZ R31, R39, UR41, -R48 ;  /* 0x00000029271f7c23 */ /* 0x000fe20008010830 */
[----:B0-----:R-:W-:-:S04]  /*137f0*/  FFMA.FTZ R39, R20, R6, R148 ;  /* 0x0000000614277223 */ /* 0x001fc80000010094 */
[----:B------:R-:W-:-:S04]  /*13800*/  FADD.FTZ R39, R10, R39 ;  /* 0x000000270a277221 */ /* 0x000fc80000010000 */
[----:B------:R-:W-:-:S04]  /*13810*/  FADD.FTZ R6, R150, R39 ;  /* 0x0000002796067221 */ /* 0x000fc80000010000 */
[----:B------:R-:W-:Y:S01]  /*13820*/  FADD.FTZ R39, R11, R6 ;  /* 0x000000060b277221 */ /* 0x000fe20000010000 */
[----:B------:R-:W-:-:S03]  /*13830*/  FSEL R6, R0, RZ, P2 ;  /* 0x000000ff00067208 */ /* 0x000fc60001000000 */
[----:B------:R-:W-:Y:S02]  /*13840*/  FADD.FTZ R39, R144, R39 ;  /* 0x0000002790277221 */ /* 0x000fe40000010000 */
[----:B------:R-:W-:Y:S02]  /*13850*/  FADD.FTZ R6, -R6, R7 ;  /* 0x0000000706067221 */ /* 0x000fe40000010100 */
[----:B------:R-:W-:Y:S01]  /*13860*/  FADD.FTZ R39, R14, R39 ;  /* 0x000000270e277221 */ /* 0x000fe20000010000 */
[--C-:B------:R-:W-:Y:S01]  /*13870*/  FFMA.FTZ R147, R38, UR41, -R48.reuse ;  /* 0x0000002926937c23 */ /* 0x100fe20008010830 */
[----:B------:R-:W-:Y:S02]  /*13880*/  FMUL.FTZ R6, R6, UR41 ;  /* 0x0000002906067c20 */ /* 0x000fe40008410000 */
[----:B------:R-:W-:Y:S01]  /*13890*/  FADD.FTZ R38, R146, R39 ;  /* 0x0000002792267221 */ /* 0x000fe20000010000 */
[----:B------:R-:W-:Y:S01]  /*138a0*/  MUFU.EX2 R149, R149 ;  /* 0x0000009500957308 */ /* 0x000fe20000000800 */
[----:B------:R-:W-:-:S02]  /*138b0*/  FFMA.FTZ R151, R30, UR41, -R48 ;  /* 0x000000291e977c23 */ /* 0x000fc40008010830 */
[----:B------:R-:W-:-:S05]  /*138c0*/  FADD.FTZ R39, R15, R38 ;  /* 0x000000260f277221 */ /* 0x000fca0000010000 */
[----:B------:R-:W0:Y:S01]  /*138d0*/  MUFU.EX2 R7, R6 ;  /* 0x0000000600077308 */ /* 0x000e220000000800 */
[----:B------:R-:W-:Y:S01]  /*138e0*/  FADD.FTZ R39, R140, R39 ;  /* 0x000000278c277221 */ /* 0x000fe20000010000 */
[----:B------:R-:W-:-:S06]  /*138f0*/  FFMA.FTZ R145, R34, UR41, -R48 ;  /* 0x0000002922917c23 */ /* 0x000fcc0008010830 */
[----:B------:R-:W1:Y:S01]  /*13900*/  MUFU.EX2 R26, R26 ;  /* 0x0000001a001a7308 */ /* 0x000e620000000800 */
[----:B------:R-:W-:Y:S01]  /*13910*/  FADD.FTZ R39, R24, R39 ;  /* 0x0000002718277221 */ /* 0x000fe20000010000 */
[----:B------:R-:W-:-:S06]  /*13920*/  F2FP.F16.F32.PACK_AB R144, R14, R144 ;  /* 0x000000900e90723e */ /* 0x000fcc00000000ff */
[----:B------:R-:W3:Y:S01]  /*13930*/  MUFU.EX2 R28, R28 ;  /* 0x0000001c001c7308 */ /* 0x000ee20000000800 */
[----:B------:R-:W-:Y:S01]  /*13940*/  FADD.FTZ R14, R142, R39 ;  /* 0x000000278e0e7221 */ /* 0x000fe20000010000 */
[----:B------:R-:W-:-:S06]  /*13950*/  FFMA.FTZ R30, R35, UR41, -R48 ;  /* 0x00000029231e7c23 */ /* 0x000fcc0008010830 */
[----:B------:R-:W4:Y:S01]  /*13960*/  MUFU.EX2 R151, R151 ;  /* 0x0000009700977308 */ /* 0x000f220000000800 */
[----:B------:R-:W-:Y:S01]  /*13970*/  FADD.FTZ R39, R25, R14 ;  /* 0x0000000e19277221 */ /* 0x000fe20000010000 */
[----:B0-----:R-:W-:-:S06]  /*13980*/  FFMA.FTZ R5, R7, R5, R149 ;  /* 0x0000000507057223 */ /* 0x001fcc0000010095 */
[----:B------:R-:W0:Y:S08]  /*13990*/  MUFU.EX2 R138, R138 ;  /* 0x0000008a008a7308 */ /* 0x000e300000000800 */
[----:B------:R-:W5:Y:S01]  /*139a0*/  MUFU.EX2 R27, R27 ;  /* 0x0000001b001b7308 */ /* 0x000f620000000800 */
[----:B------:R-:W-:Y:S01]  /*139b0*/  FADD.FTZ R39, R136, R39 ;  /* 0x0000002788277221 */ /* 0x000fe20000010000 */
[----:B-1----:R-:W-:-:S06]  /*139c0*/  FADD.FTZ R6, R26, R5 ;  /* 0x000000051a067221 */ /* 0x002fcc0000010000 */
[----:B------:R-:W1:Y:S08]  /*139d0*/  MUFU.EX2 R29, R53 ;  /* 0x00000035001d7308 */ /* 0x000e700000000800 */
[----:B------:R-:W1:Y:S01]  /*139e0*/  MUFU.EX2 R145, R145 ;  /* 0x0000009100917308 */ /* 0x000e620000000800 */
[----:B------:R-:W-:Y:S02]  /*139f0*/  @!P1 IMAD R34, R21, 0x8, R2 ;  /* 0x0000000815229824 */ /* 0x000fe400078e0202 */
[----:B---3--:R-:W-:-:S05]  /*13a00*/  FADD.FTZ R39, R28, R39 ;  /* 0x000000271c277221 */ /* 0x008fca0000010000 */
[----:B------:R-:W3:Y:S01]  /*13a10*/  MUFU.EX2 R132, R132 ;  /* 0x0000008400847308 */ /* 0x000ee20000000800 */
[----:B----4-:R-:W-:Y:S01]  /*13a20*/  FADD.FTZ R6, R151, R6 ;  /* 0x0000000697067221 */ /* 0x010fe20000010000 */
[----:B------:R-:W-:-:S06]  /*13a30*/  FFMA.FTZ R141, R42, UR41, -R48 ;  /* 0x000000292a8d7c23 */ /* 0x000fcc0008010830 */
[----:B------:R-:W4:Y:S01]  /*13a40*/  MUFU.EX2 R30, R30 ;  /* 0x0000001e001e7308 */ /* 0x000f220000000800 */
[----:B------:R-:W-:Y:S02]  /*13a50*/  @!P1 VIADD R34, R34, 0x16860 ;  /* 0x0001686022229836 */ /* 0x000fe40000000000 */
[----:B0-----:R-:W-:-:S05]  /*13a60*/  FADD.FTZ R38, R138, R39 ;  /* 0x000000278a267221 */ /* 0x001fca0000010000 */
[----:B------:R-:W0:Y:S01]  /*13a70*/  MUFU.EX2 R32, R32 ;  /* 0x0000002000207308 */ /* 0x000e220000000800 */
[----:B-----5:R-:W-:Y:S01]  /*13a80*/  FADD.FTZ R6, R27, R6 ;  /* 0x000000061b067221 */ /* 0x020fe20000010000 */
[----:B------:R-:W-:-:S06]  /*13a90*/  FFMA.FTZ R21, R43, UR41, -R48 ;  /* 0x000000292b157c23 */ /* 0x000fcc0008010830 */
[----:B------:R-:W5:Y:S01]  /*13aa0*/  MUFU.EX2 R147, R147 ;  /* 0x0000009300937308 */ /* 0x000f620000000800 */
[----:B-1----:R-:W-:Y:S01]  /*13ab0*/  FADD.FTZ R39, R29, R38 ;  /* 0x000000261d277221 */ /* 0x002fe20000010000 */
[----:B------:R-:W-:-:S06]  /*13ac0*/  @!P1 PRMT R34, RZ, 0x654, R34 ;  /* 0x00000654ff229816 */ /* 0x000fcc0000000022 */
[----:B------:R-:W1:Y:S01]  /*13ad0*/  MUFU.EX2 R134, R134 ;  /* 0x0000008600867308 */ /* 0x000e620000000800 */
[----:B------:R-:W-:Y:S01]  /*13ae0*/  FADD.FTZ R5, R145, R6 ;  /* 0x0000000691057221 */ /* 0x000fe20000010000 */
[----:B------:R-:W-:-:S06]  /*13af0*/  FFMA.FTZ R143, R46, UR41, -R48 ;  /* 0x000000292e8f7c23 */ /* 0x000fcc0008010830 */
[----:B------:R-:W1:Y:S01]  /*13b00*/  MUFU.EX2 R31, R31 ;  /* 0x0000001f001f7308 */ /* 0x000e620000000800 */
[----:B---3--:R-:W-:Y:S01]  /*13b10*/  FADD.FTZ R39, R132, R39 ;  /* 0x0000002784277221 */ /* 0x008fe20000010000 */
[----:B------:R3:W-:Y:S06]  /*13b20*/  @!P1 SYNCS.ARRIVE.TRANS64.RED.A1T0 RZ, [R34+URZ], RZ ;  /* 0x000000ff22ff99a7 */ /* 0x0007ec000810043f */
[----:B------:R-:W2:Y:S01]  /*13b30*/  MUFU.EX2 R33, R61 ;  /* 0x0000003d00217308 */ /* 0x000ea20000000800 */
[----:B----4-:R-:W-:Y:S01]  /*13b40*/  FADD.FTZ R6, R30, R5 ;  /* 0x000000051e067221 */ /* 0x010fe20000010000 */
[----:B---3--:R-:W-:-:S06]  /*13b50*/  FFMA.FTZ R34, R47, UR41, -R48 ;  /* 0x000000292f227c23 */ /* 0x008fcc0008010830 */
[----:B------:R-:W3:Y:S01]  /*13b60*/  MUFU.EX2 R141, R141 ;  /* 0x0000008d008d7308 */ /* 0x000ee20000000800 */
[----:B0-----:R-:W-:Y:S01]  /*13b70*/  FADD.FTZ R39, R32, R39 ;  /* 0x0000002720277221 */ /* 0x001fe20000010000 */
[----:B-----5:R-:W-:-:S06]  /*13b80*/  FADD.FTZ R6, R147, R6 ;  /* 0x0000000693067221 */ /* 0x020fcc0000010000 */
[----:B------:R-:W0:Y:S01]  /*13b90*/  MUFU.EX2 R128, R128 ;  /* 0x0000008000807308 */ /* 0x000e220000000800 */
[----:B------:R-:W-:-:S07]  /*13ba0*/  FFMA.FTZ R137, R50, UR41, -R48 ;  /* 0x0000002932897c23 */ /* 0x000fce0008010830 */
[----:B------:R-:W4:Y:S01]  /*13bb0*/  MUFU.EX2 R21, R21 ;  /* 0x0000001500157308 */ /* 0x000f220000000800 */
[----:B-1----:R-:W-:Y:S01]  /*13bc0*/  FADD.FTZ R38, R134, R39 ;  /* 0x0000002786267221 */ /* 0x002fe20000010000 */
[----:B------:R-:W-:-:S06]  /*13bd0*/  FADD.FTZ R6, R31, R6 ;  /* 0x000000061f067221 */ /* 0x000fcc0000010000 */
[----:B------:R-:W1:Y:S01]  /*13be0*/  MUFU.EX2 R36, R36 ;  /* 0x0000002400247308 */ /* 0x000e620000000800 */
[----:B------:R-:W-:-:S07]  /*13bf0*/  FFMA.FTZ R35, R51, UR41, -R48 ;  /* 0x0000002933237c23 */ /* 0x000fce0008010830 */
[----:B------:R-:W5:Y:S01]  /*13c00*/  MUFU.EX2 R143, R143 ;  /* 0x0000008f008f7308 */ /* 0x000f620000000800 */
[----:B--2---:R-:W-:Y:S01]  /*13c10*/  FADD.FTZ R39, R33, R38 ;  /* 0x0000002621277221 */ /* 0x004fe20000010000 */
[----:B---3--:R-:W-:-:S06]  /*13c20*/  FADD.FTZ R6, R141, R6 ;  /* 0x000000068d067221 */ /* 0x008fcc0000010000 */
[----:B------:R-:W2:Y:S01]  /*13c30*/  MUFU.EX2 R130, R130 ;  /* 0x0000008200827308 */ /* 0x000ea20000000800 */
[----:B------:R-:W-:-:S07]  /*13c40*/  FFMA.FTZ R139, R54, UR41, -R48 ;  /* 0x00000029368b7c23 */ /* 0x000fce0008010830 */
[----:B------:R-:W3:Y:S01]  /*13c50*/  MUFU.EX2 R34, R34 ;  /* 0x0000002200227308 */ /* 0x000ee20000000800 */
[----:B0-----:R-:W-:Y:S01]  /*13c60*/  FADD.FTZ R39, R128, R39 ;  /* 0x0000002780277221 */ /* 0x001fe20000010000 */
[----:B----4-:R-:W-:-:S06]  /*13c70*/  FADD.FTZ R6, R21, R6 ;  /* 0x0000000615067221 */ /* 0x010fcc0000010000 */
[----:B------:R-:W0:Y:S08]  /*13c80*/  MUFU.EX2 R37, R37 ;  /* 0x0000002500257308 */ /* 0x000e300000000800 */
[----:B------:R-:W4:Y:S01]  /*13c90*/  MUFU.EX2 R137, R137 ;  /* 0x0000008900897308 */ /* 0x000f220000000800 */
[----:B------:R-:W-:Y:S01]  /*13ca0*/  FFMA.FTZ R55, R55, UR41, -R48 ;  /* 0x0000002937377c23 */ /* 0x000fe20008010830 */
[----:B-1----:R-:W-:Y:S01]  /*13cb0*/  FADD.FTZ R39, R36, R39 ;  /* 0x0000002724277221 */ /* 0x002fe20000010000 */
[----:B------:R-:W-:-:S05]  /*13cc0*/  F2FP.F16.F32.PACK_AB R146, R15, R146 ;  /* 0x000000920f92723e */ /* 0x000fca00000000ff */
[----:B------:R-:W1:Y:S01]  /*13cd0*/  MUFU.EX2 R124, R124 ;  /* 0x0000007c007c7308 */ /* 0x000e620000000800 */
[----:B-----5:R-:W-:Y:S01]  /*13ce0*/  FADD.FTZ R15, R143, R6 ;  /* 0x000000068f0f7221 */ /* 0x020fe20000010000 */
[----:B------:R-:W-:-:S06]  /*13cf0*/  FFMA.FTZ R133, R58, UR41, -R48 ;  /* 0x000000293a857c23 */ /* 0x000fcc0008010830 */
[----:B------:R-:W5:Y:S01]  /*13d00*/  MUFU.EX2 R35, R35 ;  /* 0x0000002300237308 */ /* 0x000f620000000800 */
[----:B------:R-:W-:Y:S01]  /*13d10*/  F2FP.F16.F32.PACK_AB R148, R10, R148 ;  /* 0x000000940a94723e */ /* 0x000fe200000000ff */
[----:B--2---:R-:W-:-:S06]  /*13d20*/  FADD.FTZ R38, R130, R39 ;  /* 0x0000002782267221 */ /* 0x004fcc0000010000 */
[----:B------:R-:W2:Y:S01]  /*13d30*/  MUFU.EX2 R40, R73 ;  /* 0x0000004900287308 */ /* 0x000ea20000000800 */
[----:B---3--:R-:W-:-:S07]  /*13d40*/  FADD.FTZ R6, R34, R15 ;  /* 0x0000000f22067221 */ /* 0x008fce0000010000 */
[----:B------:R-:W3:Y:S01]  /*13d50*/  MUFU.EX2 R139, R139 ;  /* 0x0000008b008b7308 */ /* 0x000ee20000000800 */
[----:B------:R-:W-:Y:S01]  /*13d60*/  FFMA.FTZ R59, R59, UR41, -R48 ;  /* 0x000000293b3b7c23 */ /* 0x000fe20008010830 */
[----:B0-----:R-:W-:-:S06]  /*13d70*/  FADD.FTZ R15, R37, R38 ;  /* 0x00000026250f7221 */ /* 0x001fcc0000010000 */
[----:B------:R-:W0:Y:S01]  /*13d80*/  MUFU.EX2 R126, R126 ;  /* 0x0000007e007e7308 */ /* 0x000e220000000800 */
[----:B----4-:R-:W-:Y:S01]  /*13d90*/  FADD.FTZ R6, R137, R6 ;  /* 0x0000000689067221 */ /* 0x010fe20000010000 */
[----:B------:R-:W-:-:S06]  /*13da0*/  FFMA.FTZ R135, R62, UR41, -R48 ;  /* 0x000000293e877c23 */ /* 0x000fcc0008010830 */
[----:B------:R-:W4:Y:S01]  /*13db0*/  MUFU.EX2 R10, R55 ;  /* 0x00000037000a7308 */ /* 0x000f220000000800 */
[----:B------:R-:W-:Y:S01]  /*13dc0*/  F2FP.F16.F32.PACK_AB R150, R11, R150 ;  /* 0x000000960b96723e */ /* 0x000fe200000000ff */
[----:B-1----:R-:W-:-:S06]  /*13dd0*/  FADD.FTZ R15, R124, R15 ;  /* 0x0000000f7c0f7221 */ /* 0x002fcc0000010000 */
[----:B------:R-:W1:Y:S01]  /*13de0*/  MUFU.EX2 R41, R41 ;  /* 0x0000002900297308 */ /* 0x000e620000000800 */
[----:B-----5:R-:W-:-:S07]  /*13df0*/  FADD.FTZ R6, R35, R6 ;  /* 0x0000000623067221 */ /* 0x020fce0000010000 */
[----:B------:R-:W5:Y:S01]  /*13e00*/  MUFU.EX2 R133, R133 ;  /* 0x0000008500857308 */ /* 0x000f620000000800 */
[----:B------:R-:W-:Y:S01]  /*13e10*/  F2FP.F16.F32.PACK_AB R142, R25, R142 ;  /* 0x0000008e198e723e */ /* 0x000fe200000000ff */
[----:B------:R-:W-:Y:S01]  /*13e20*/  FFMA.FTZ R63, R63, UR41, -R48 ;  /* 0x000000293f3f7c23 */ /* 0x000fe20008010830 */
[----:B--2---:R-:W-:-:S05]  /*13e30*/  FADD.FTZ R25, R40, R15 ;  /* 0x0000000f28197221 */ /* 0x004fca0000010000 */
[----:B------:R-:W2:Y:S01]  /*13e40*/  MUFU.EX2 R120, R120 ;  /* 0x0000007800787308 */ /* 0x000ea20000000800 */
[----:B---3--:R-:W-:Y:S01]  /*13e50*/  FADD.FTZ R15, R139, R6 ;  /* 0x000000068b0f7221 */ /* 0x008fe20000010000 */
[----:B------:R-:W-:-:S06]  /*13e60*/  FFMA.FTZ R129, R66, UR41, -R48 ;  /* 0x0000002942817c23 */ /* 0x000fcc0008010830 */
[----:B------:R-:W3:Y:S01]  /*13e70*/  MUFU.EX2 R11, R59 ;  /* 0x0000003b000b7308 */ /* 0x000ee20000000800 */
[----:B------:R-:W-:Y:S01]  /*13e80*/  F2FP.F16.F32.PACK_AB R140, R24, R140 ;  /* 0x0000008c188c723e */ /* 0x000fe200000000ff */
[----:B0-----:R-:W-:-:S06]  /*13e90*/  FADD.FTZ R24, R126, R25 ;  /* 0x000000197e187221 */ /* 0x001fcc0000010000 */
[----:B------:R-:W0:Y:S01]  /*13ea0*/  MUFU.EX2 R44, R44 ;  /* 0x0000002c002c7308 */ /* 0x000e220000000800 */
[----:B----4-:R-:W-:-:S07]  /*13eb0*/  FADD.FTZ R6, R10, R15 ;  /* 0x0000000f0a067221 */ /* 0x010fce0000010000 */
[----:B------:R-:W4:Y:S01]  /*13ec0*/  MUFU.EX2 R135, R135 ;  /* 0x0000008700877308 */ /* 0x000f220000000800 */
[----:B------:R-:W-:Y:S01]  /*13ed0*/  FFMA.FTZ R67, R67, UR41, -R48 ;  /* 0x0000002943437c23 */ /* 0x000fe20008010830 */
[----:B-1----:R-:W-:Y:S01]  /*13ee0*/  FADD.FTZ R15, R41, R24 ;  /* 0x00000018290f7221 */ /* 0x002fe20000010000 */
[----:B-----5:R-:W-:-:S05]  /*13ef0*/  FADD.FTZ R6, R133, R6 ;  /* 0x0000000685067221 */ /* 0x020fca0000010000 */
[----:B------:R-:W1:Y:S01]  /*13f00*/  MUFU.EX2 R14, R63 ;  /* 0x0000003f000e7308 */ /* 0x000e620000000800 */
[----:B------:R-:W-:Y:S01]  /*13f10*/  FFMA.FTZ R131, R70, UR41, -R48 ;  /* 0x0000002946837c23 */ /* 0x000fe20008010830 */
[----:B--2---:R-:W-:Y:S01]  /*13f20*/  FADD.FTZ R15, R120, R15 ;  /* 0x0000000f780f7221 */ /* 0x004fe20000010000 */
[----:B---3--:R-:W-:-:S05]  /*13f30*/  FADD.FTZ R6, R11, R6 ;  /* 0x000000060b067221 */ /* 0x008fca0000010000 */
[----:B------:R-:W2:Y:S01]  /*13f40*/  MUFU.EX2 R129, R129 ;  /* 0x0000008100817308 */ /* 0x000ea20000000800 */
[----:B------:R-:W-:Y:S01]  /*13f50*/  FFMA.FTZ R71, R71, UR41, -R48 ;  /* 0x0000002947477c23 */ /* 0x000fe20008010830 */
[----:B0-----:R-:W-:Y:S01]  /*13f60*/  FADD.FTZ R25, R44, R15 ;  /* 0x0000000f2c197221 */ /* 0x001fe20000010000 */
[----:B----4-:R-:W-:-:S05]  /*13f70*/  FADD.FTZ R15, R135, R6 ;  /* 0x00000006870f7221 */ /* 0x010fca0000010000 */
[----:B------:R-:W0:Y:S01]  /*13f80*/  MUFU.EX2 R5, R67 ;  /* 0x0000004300057308 */ /* 0x000e220000000800 */
[----:B------:R-:W-:Y:S01]  /*13f90*/  FFMA.FTZ R74, R74, UR41, -R48 ;  /* 0x000000294a4a7c23 */ /* 0x000fe20008010830 */
[----:B-1----:R-:W-:-:S06]  /*13fa0*/  FADD.FTZ R24, R14, R15 ;  /* 0x0000000f0e187221 */ /* 0x002fcc0000010000 */
[----:B------:R-:W1:Y:S01]  /*13fb0*/  MUFU.EX2 R131, R131 ;  /* 0x0000008300837308 */ /* 0x000e620000000800 */
[----:B------:R-:W-:Y:S01]  /*13fc0*/  FFMA.FTZ R75, R75, UR41, -R48 ;  /* 0x000000294b4b7c23 */ /* 0x000fe20008010830 */
[----:B--2---:R-:W-:-:S06]  /*13fd0*/  FADD.FTZ R24, R129, R24 ;  /* 0x0000001881187221 */ /* 0x004fcc0000010000 */
[----:B------:R-:W2:Y:S01]  /*13fe0*/  MUFU.EX2 R71, R71 ;  /* 0x0000004700477308 */ /* 0x000ea20000000800 */
[----:B------:R-:W-:Y:S01]  /*13ff0*/  FFMA.FTZ R78, R78, UR41, -R48 ;  /* 0x000000294e4e7c23 */ /* 0x000fe20008010830 */
[----:B0-----:R-:W-:-:S06]  /*14000*/  FADD.FTZ R24, R5, R24 ;  /* 0x0000001805187221 */ /* 0x001fcc0000010000 */
        /* <DEDUP_REMOVED lines=14> */
[-C--:B------:R-:W-:Y:S01]  /*140f0*/  FMUL.FTZ R88, R88, R20.reuse ;  /* 0x0000001458587220 */ /* 0x080fe20000410000 */
[-C--:B------:R-:W-:Y:S01]  /*14100*/  FMUL.FTZ R89, R89, R20.reuse ;  /* 0x0000001459597220 */ /* 0x080fe20000410000 */
[----:B------:R-:W-:-:S04]  /*14110*/  FMUL.FTZ R92, R92, R20 ;  /* 0x000000145c5c7220 */ /* 0x000fc80000410000 */
        /* <DEDUP_REMOVED lines=9> */
[-C--:B------:R-:W-:Y:S01]  /*141b0*/  FMUL.FTZ R108, R108, R20.reuse ;  /* 0x000000146c6c7220 */ /* 0x080fe20000410000 */
[-C--:B------:R-:W-:Y:S01]  /*141c0*/  FMUL.FTZ R109, R109, R20.reuse ;  /* 0x000000146d6d7220 */ /* 0x080fe20000410000 */
[-C--:B------:R-:W-:Y:S01]  /*141d0*/  FMUL.FTZ R112, R112, R20.reuse ;  /* 0x0000001470707220 */ /* 0x080fe20000410000 */
[-C--:B------:R-:W-:Y:S01]  /*141e0*/  FMUL.FTZ R113, R113, R20.reuse ;  /* 0x0000001471717220 */ /* 0x080fe20000410000 */
[-C--:B------:R-:W-:Y:S01]  /*141f0*/  FMUL.FTZ R116, R116, R20.reuse ;  /* 0x0000001474747220 */ /* 0x080fe20000410000 */
[----:B------:R-:W-:Y:S01]  /*14200*/  FMUL.FTZ R117, R117, R20 ;  /* 0x0000001475757220 */ /* 0x000fe20000410000 */
[----:B--2---:R-:W-:Y:S01]  /*14210*/  FADD.FTZ R20, R78, R15 ;  /* 0x0000000f4e147221 */ /* 0x004fe20000010000 */
[----:B------:R-:W2:Y:S01]  /*14220*/  MUFU.EX2 R86, R86 ;  /* 0x0000005600567308 */ /* 0x000ea20000000800 */
[----:B------:R-:W-:-:S02]  /*14230*/  ISETP.GT.AND P2, PT, R4, R49, PT ;  /* 0x000000310400720c */ /* 0x000fc40003f44270 */
[----:B0-----:R-:W-:-:S05]  /*14240*/  FADD.FTZ R15, R79, R20 ;  /* 0x000000144f0f7221 */ /* 0x001fca0000010000 */
[----:B------:R-:W0:Y:S01]  /*14250*/  MUFU.EX2 R45, R85 ;  /* 0x00000055002d7308 */ /* 0x000e220000000800 */
[----:B-1----:R-:W-:-:S07]  /*14260*/  FADD.FTZ R20, R82, R15 ;  /* 0x0000000f52147221 */ /* 0x002fce0000010000 */
[----:B------:R-:W1:Y:S01]  /*14270*/  MUFU.EX2 R48, R48 ;  /* 0x0000003000307308 */ /* 0x000e620000000800 */
[----:B------:R-:W-:Y:S01]  /*14280*/  F2FP.F16.F32.PACK_AB R133, R11, R133 ;  /* 0x000000850b85723e */ /* 0x000fe200000000ff */
[----:B---3--:R-:W-:Y:S01]  /*14290*/  FADD.FTZ R11, R83, R20 ;  /* 0x00000014530b7221 */ /* 0x008fe20000010000 */
[----:B----4-:R-:W-:-:S03]  /*142a0*/  FADD.FTZ R6, R122, R25 ;  /* 0x000000197a067221 */ /* 0x010fc60000010000 */
[----:B--2---:R-:W-:Y:S01]  /*142b0*/  FADD.FTZ R11, R86, R11 ;  /* 0x0000000b560b7221 */ /* 0x004fe20000010000 */
        /* <DEDUP_REMOVED lines=20> */
[----:B0-----:R-:W-:Y:S01]  /*14400*/  FADD.FTZ R6, R45, R6 ;  /* 0x000000062d067221 */ /* 0x001fe20000010000 */
[----:B------:R-:W-:Y:S01]  /*14410*/  F2FP.F16.F32.PACK_AB R138, R29, R138 ;  /* 0x0000008a1d8a723e */ /* 0x000fe200000000ff */
[----:B-1----:R-:W-:Y:S01]  /*14420*/  FADD.FTZ R5, R48, R11 ;  /* 0x0000000b30057221 */ /* 0x002fe20000010000 */
[----:B------:R-:W-:Y:S01]  /*14430*/  F2FP.F16.F32.PACK_AB R132, R32, R132 ;  /* 0x000000842084723e */ /* 0x000fe200000000ff */
[----:B------:R-:W-:Y:S01]  /*14440*/  VIADD R4, R4, 0xffffffff ;  /* 0xffffffff04047836 */ /* 0x000fe20000000000 */
        /* <DEDUP_REMOVED lines=23> */
[----:B------:R-:W-:Y:S06]  /*145c0*/  @P2 BRA `(.L_x_14153) ;  /* 0xffffffd000202947 */ /* 0x000fec000383ffff */
.L_x_14135:
[----:B------:R-:W-:Y:S05]  /*145d0*/  WARPSYNC.ALL ;  /* 0x0000000000007948 */ /* 0x000fea0003800000 */
[----:B------:R-:W-:Y:S06]  /*145e0*/  BAR.ARV 0x8, 0x200 ;  /* 0x0208000000007b1d */ /* 0x000fec0000002000 */
[----:B------:R-:W-:Y:S05]  /*145f0*/  @!P0 BRA `(.L_x_14154) ;  /* 0x0000000000048947 */ /* 0x000fea0003800000 */
[----:B------:R-:W-:Y:S01]  /*14600*/  BPT.TRAP 0x1 ;  /* 0x000000040000795c */ /* 0x000fe20000300000 */
.L_x_14154:
[----:B------:R-:W-:Y:S01]  /*14610*/  IMAD R11, R16, 0x8, R2 ;  /* 0x00000008100b7824 */ /* 0x000fe200078e0202 */
[----:B------:R-:W-:-:S04]  /*14620*/  SHF.L.U32 R4, R23, 0x1f, RZ ;  /* 0x0000001f17047819 */ /* 0x000fc800000006ff */
[----:B------:R0:W1:Y:S01]  /*14630*/  SYNCS.PHASECHK.TRANS64.TRYWAIT P2, [R11+URZ+0x16850], R4 ;  /* 0x016850040b0075a7 */ /* 0x000062000804017f */
[----:B------:R-:W-:Y:S05]  /*14640*/  @!P0 BRA `(.L_x_14155) ;  /* 0x0000000000048947 */ /* 0x000fea0003800000 */
[----:B------:R-:W-:Y:S01]  /*14650*/  BPT.TRAP 0x1 ;  /* 0x000000040000795c */ /* 0x000fe20000300000 */
.L_x_14155:
[----:B------:R-:W-:-:S05]  /*14660*/  VIADD R2, R2, 0x400 ;  /* 0x0000040002027836 */ /* 0x000fca0000000000 */
[----:B------:R-:W-:-:S04]  /*14670*/  SHF.R.U32.HI R2, RZ, 0x4, R2 ;  /* 0x00000004ff027819 */ /* 0x000fc80000011602 */
[----:B------:R-:W-:Y:S01]  /*14680*/  LOP3.LUT R9, R2, 0x3fff, RZ, 0xc0, !PT ;  /* 0x00003fff02097812 */ /* 0x000fe200078ec0ff */
[----:B-1----:R-:W-:Y:S06]  /*14690*/  @P2 BRA `(.L_x_14156) ;  /* 0x0000000000082947 */ /* 0x002fec0003800000 */
[----:B------:R-:W1:Y:S02]  /*146a0*/  SYNCS.PHASECHK.TRANS64.TRYWAIT P0, [R11+URZ+0x16850], R4 ;  /* 0x016850040b0075a7 */ /* 0x000e64000800017f */
[----:B-1----:R-:W-:Y:S05]  /*146b0*/  @!P0 BRA `(.L_x_14157) ;  /* 0x0000009c002c8947 */ /* 0x002fea0003800000 */
.L_x_14156:
[----:B------:R-:W-:Y:S01]  /*146c0*/  IMAD R8, R16, 0x400, R9 ;  /* 0x0000040010087824 */ /* 0x000fe200078e0209 */
[----:B------:R-:W2:Y:S01]  /*146d0*/  LDL.LU R24, [R1+0x48] ;  /* 0x0000480001187983 */ /* 0x000ea20000300800 */
[----:B------:R-:W-:Y:S01]  /*146e0*/  IMAD.MOV.U32 R9, RZ, RZ, 0x40000040 ;  /* 0x40000040ff097424 */ /* 0x000fe200078e00ff */
[----:B------:R-:W-:Y:S05]  /*146f0*/  WARPSYNC.ALL ;  /* 0x0000000000007948 */ /* 0x000fea0003800000 */
[C---:B------:R-:W-:Y:S01]  /*14700*/  R2UR UR6, R8.reuse ;  /* 0x00000000080672ca */ /* 0x040fe200000e0000 */
[----:B------:R-:W-:Y:S01]  /*14710*/  WARPGROUP.ARRIVE ;  /* 0x00000000000079c5 */ /* 0x000fe20000000000 */
[----:B------:R-:W-:Y:S01]  /*14720*/  R2UR UR7, R9 ;  /* 0x00000000090772ca */ /* 0x000fe200000e0000 */
[----:B------:R-:W-:Y:S01]  /*14730*/  VIADD R12, R8, 0x80 ;  /* 0x00000080080c7836 */ /* 0x000fe20000000000 */
[----:B------:R-:W0:Y:S01]  /*14740*/  SHFL.BFLY PT, R2, R5, 0x2, 0x1f ;  /* 0x0c401f0005027f89 */ /* 0x000e2200000e0000 */
[----:B------:R-:W-:Y:S01]  /*14750*/  IMAD.MOV.U32 R13, RZ, RZ, 0x40000040 ;  /* 0x40000040ff0d7424 */ /* 0x000fe200078e00ff */
[----:B------:R-:W-:Y:S01]  /*14760*/  CS2R R14, SRZ ;  /* 0x00000000000e7805 */ /* 0x000fe2000001ff00 */
[----:B------:R-:W-:Y:S01]  /*14770*/  IMAD.MOV.U32 R9, RZ, RZ, 0x40000040 ;  /* 0x40000040ff097424 */ /* 0x000fe200078e00ff */
[----:B------:R-:W3:Y:S01]  /*14780*/  SHFL.BFLY PT, R7, R6, 0x2, 0x1f ;  /* 0x0c401f0006077f89 */ /* 0x000ee200000e0000 */
[----:B------:R-:W-:-:S02]  /*14790*/  VIADD R16, R16, 0x1 ;  /* 0x0000000110107836 */ /* 0x000fc40000000000 */
[----:B------:R-:W-:Y:S02]  /*147a0*/  IMAD.U32 R10, RZ, RZ, UR41 ;  /* 0x00000029ff0a7e24 */ /* 0x000fe4000f8e00ff */
[----:B------:R-:W-:Y:S01]  /*147b0*/  IMAD.MOV.U32 R20, RZ, RZ, -0x800000 ;  /* 0xff800000ff147424 */ /* 0x000fe200078e00ff */
[----:B------:R-:W-:Y:S01]  /*147c0*/  ISETP.NE.AND P2, PT, R16, 0x2, PT ;  /* 0x000000021000780c */ /* 0x000fe20003f45270 */
[----:B------:R-:W-:Y:S01]  /*147d0*/  HGMMA.64x64x16.F32 R88, R148, gdesc[UR4].tnspB, R88, gsb0 ;  /* 0x40e0000494587df0 */ /* 0x000fe20008000858 */
[----:B------:R-:W-:Y:S01]  /*147e0*/  R2UR UR6, R12 ;  /* 0x000000000c0672ca */ /* 0x000fe200000e0000 */
[----:B------:R-:W-:Y:S01]  /*147f0*/  VIADD R12, R8, 0x100 ;  /* 0x00000100080c7836 */ /* 0x000fe20000000000 */
[----:B------:R-:W-:Y:S01]  /*14800*/  R2UR UR7, R13 ;  /* 0x000000000d0772ca */ /* 0x000fe200000e0000 */
[----:B------:R-:W-:Y:S01]  /*14810*/  IMAD.MOV.U32 R13, RZ, RZ, 0x40000040 ;  /* 0x40000040ff0d7424 */ /* 0x000fe200078e00ff */
[----:B------:R-:W-:Y:S01]  /*14820*/  SEL R16, R16, RZ, P2 ;  /* 0x000000ff10107207 */ /* 0x000fe20001000000 */
[----:B------:R-:W-:-:S02]  /*14830*/  IMAD.MOV.U32 R21, RZ, RZ, -0x800000 ;  /* 0xff800000ff157424 */ /* 0x000fc400078e00ff */
[----:B01----:R-:W-:Y:S01]  /*14840*/  FADD.FTZ R4, R2, R5 ;  /* 0x0000000502047221 */ /* 0x003fe20000010000 */
[----:B---3--:R-:W-:-:S05]  /*14850*/  FADD.FTZ R7, R7, R6 ;  /* 0x0000000607077221 */ /* 0x008fca0000010000 */
[----:B------:R-:W0:Y:S01]  /*14860*/  SHFL.BFLY PT, R2, R7, 0x1, 0x1f ;  /* 0x0c201f0007027f89 */ /* 0x000e2200000e0000 */
[----:B------:R-:W-:Y:S02]  /*14870*/  WARPGROUP.DEPBAR.LE gsb0, 0x0 ;  /* 0x00008000000079c5 */ /* 0x000fe40000010000 */
[----:B------:R-:W-:-:S06]  /*14880*/  WARPGROUP.ARRIVE ;  /* 0x00000000000079c5 */ /* 0x000fcc0000000000 */
[----:B------:R-:W-:Y:S01]  /*14890*/  HGMMA.64x64x16.F32 R88, R144, gdesc[UR4].tnspB, R88, gsb0 ;  /* 0x40e0000490587df0 */ /* 0x000fe20008000858 */
[----:B------:R-:W-:Y:S01]  /*148a0*/  R2UR UR6, R12 ;  /* 0x000000000c0672ca */ /* 0x000fe200000e0000 */
[----:B------:R-:W-:Y:S01]  /*148b0*/  VIADD R12, R8, 0x180 ;  /* 0x00000180080c7836 */ /* 0x000fe20000000000 */
[----:B------:R-:W-:Y:S01]  /*148c0*/  R2UR UR7, R13 ;  /* 0x000000000d0772ca */ /* 0x000fe200000e0000 */
[----:B------:R-:W-:Y:S01]  /*148d0*/  IMAD.MOV.U32 R13, RZ, RZ, 0x40000040 ;  /* 0x40000040ff0d7424 */ /* 0x000fe200078e00ff */
[----:B------:R-:W-:Y:S02]  /*148e0*/  WARPGROUP.DEPBAR.LE gsb0, 0x0 ;  /* 0x00008000000079c5 */ /* 0x000fe40000010000 */
[----:B------:R-:W-:-:S09]  /*148f0*/  WARPGROUP.ARRIVE ;  /* 0x00000000000079c5 */ /* 0x000fd20000000000 */
        /* <DEDUP_REMOVED lines=11> */
[----:B------:R-:W-:Y:S02]  /*149b0*/  IMAD.MOV.U32 R13, RZ, RZ, 0x40000040 ;  /* 0x40000040ff0d7424 */ /* 0x000fe400078e00ff */
[----:B--2---:R-:W-:-:S05]  /*149c0*/  VIADD R24, R24, 0x1 ;  /* 0x0000000118187836 */ /* 0x004fca0000000000 */
[----:B------:R-:W-:Y:S01]  /*149d0*/  STL [R1+0x48], R24 ;  /* 0x0000481801007387 */ /* 0x000fe20000100800 */
[----:B------:R-:W-:Y:S02]  /*149e0*/  WARPGROUP.DEPBAR.LE gsb0, 0x0 ;  /* 0x00008000000079c5 */ /* 0x000fe40000010000 */
[----:B------:R-:W-:-:S06]  /*149f0*/  WARPGROUP.ARRIVE ;  /* 0x00000000000079c5 */ /* 0x000fcc0000000000 */
[----:B------:R-:W-:Y:S01]  /*14a00*/  HGMMA.64x64x16.F32 R88, R132, gdesc[UR4].tnspB, R88, gsb0 ;  /* 0x40e0000484587df0 */ /* 0x000fe20008000858 */
[----:B------:R-:W-:Y:S01]  /*14a10*/  R2UR UR6, R12 ;  /* 0x000000000c0672ca */ /* 0x000fe200000e0000 */
[C---:B------:R-:W-:Y:S01]  /*14a20*/  VIADD R12, R8.reuse, 0x300 ;  /* 0x00000300080c7836 */ /* 0x040fe20000000000 */
[----:B------:R-:W-:Y:S01]  /*14a30*/  R2UR UR7, R13 ;  /* 0x000000000d0772ca */ /* 0x000fe200000e0000 */
[----:B------:R-:W-:Y:S02]  /*14a40*/  IMAD.MOV.U32 R13, RZ, RZ, 0x40000040 ;  /* 0x40000040ff0d7424 */ /* 0x000fe400078e00ff */
[----:B------:R-:W-:Y:S01]  /*14a50*/  VIADD R8, R8, 0x380 ;  /* 0x0000038008087836 */ /* 0x000fe20000000000 */
[----:B------:R-:W-:Y:S02]  /*14a60*/  WARPGROUP.DEPBAR.LE gsb0, 0x0 ;  /* 0x00008000000079c5 */ /* 0x000fe40000010000 */
[----:B------:R-:W-:-:S07]  /*14a70*/  WARPGROUP.ARRIVE ;  /* 0x00000000000079c5 */ /* 0x000fce0000000000 */
[----:B------:R-:W-:Y:S01]  /*14a80*/  HGMMA.64x64x16.F32 R88, R128, gdesc[UR4].tnspB, R88, gsb0 ;  /* 0x40e0000480587df0 */ /* 0x000fe20008000858 */
[----:B------:R-:W-:Y:S02]  /*14a90*/  R2UR UR6, R12 ;  /* 0x000000000c0672ca */ /* 0x000fe400000e0000 */
[----:B------:R-:W-:Y:S01]  /*14aa0*/  R2UR UR7, R13 ;  /* 0x000000000d0772ca */ /* 0x000fe200000e0000 */
[----:B------:R-:W-:Y:S02]  /*14ab0*/  WARPGROUP.DEPBAR.LE gsb0, 0x0 ;  /* 0x00008000000079c5 */ /* 0x000fe40000010000 */
[----:B------:R-:W-:-:S10]  /*14ac0*/  WARPGROUP.ARRIVE ;  /* 0x00000000000079c5 */ /* 0x000fd40000000000 */
[----:B------:R-:W-:Y:S01]  /*14ad0*/  HGMMA.64x64x16.F32 R88, R124, gdesc[UR4].tnspB, R88, gsb0 ;  /* 0x40e000047c587df0 */ /* 0x000fe20008000858 */
[----:B------:R-:W-:Y:S01]  /*14ae0*/  R2UR UR6, R8 ;  /* 0x00000000080672ca */ /* 0x000fe200000e0000 */
[----:B0-----:R-:W-:Y:S01]  /*14af0*/  FADD.FTZ R8, R7, R2 ;  /* 0x0000000207087221 */ /* 0x001fe20000010000 */
[----:B------:R-:W-:Y:S02]  /*14b00*/  R2UR UR7, R9 ;  /* 0x00000000090772ca */ /* 0x000fe400000e0000 */
[----:B------:R-:W0:Y:S01]  /*14b10*/  SHFL.BFLY PT, R9, R4, 0x1, 0x1f ;  /* 0x0c201f0004097f89 */ /* 0x000e2200000e0000 */
[----:B------:R-:W-:Y:S02]  /*14b20*/  SEL R2, RZ, 0x1, P2 ;  /* 0x00000001ff027807 */ /* 0x000fe40001000000 */
[----:B------:R-:W-:Y:S02]  /*14b30*/  FSETP.NE.FTZ.AND P0, PT, R8, RZ, PT ;  /* 0x000000ff0800720b */ /* 0x000fe40003f15000 */
[----:B------:R-:W-:Y:S01]  /*14b40*/  LOP3.LUT R23, R23, R2, RZ, 0x3c, !PT ;  /* 0x0000000217177212 */ /* 0x000fe200078e3cff */
[----:B------:R-:W-:-:S10]  /*14b50*/  IMAD.U32 R2, RZ, RZ, UR41 ;  /* 0x00000029ff027e24 */ /* 0x000fd4000f8e00ff */
[----:B------:R-:W1:Y:S01]  /*14b60*/  @P0 MUFU.LG2 R5, R8 ;  /* 0x0000000800050308 */ /* 0x000e620000000c00 */
[----:B------:R-:W-:Y:S01]  /*14b70*/  @P0 FMUL.FTZ R2, R2, 0.69314718246459960938 ;  /* 0x3f31721802020820 */ /* 0x000fe20000410000 */
[----:B0-----:R-:W-:Y:S01]  /*14b80*/  FADD.FTZ R9, R4, R9 ;  /* 0x0000000904097221 */ /* 0x001fe20000010000 */
[----:B------:R-:W-:-:S05]  /*14b90*/  @!P1 VIADD R4, R11, 0x16860 ;  /* 0x000168600b049836 */ /* 0x000fca0000000000 */
[----:B------:R-:W-:Y:S01]  /*14ba0*/  @P0 MUFU.RCP R14, R8 ;  /* 0x00000008000e0308 */ /* 0x000fe20000001000 */
[----:B------:R-:W-:Y:S02]  /*14bb0*/  FSETP.NE.FTZ.AND P3, PT, R9, RZ, PT ;  /* 0x000000ff0900720b */ /* 0x000fe40003f75000 */
[----:B------:R-:W-:Y:S01]  /*14bc0*/  @!P1 PRMT R4, RZ, 0x654, R4 ;  /* 0x00000654ff049816 */ /* 0x000fe20000000004 */
[----:B-1----:R-:W-:-:S04]  /*14bd0*/  @P0 FMUL.FTZ R5, R5, 0.69314718246459960938 ;  /* 0x3f31721805050820 */ /* 0x002fc80000410000 */
[----:B------:R-:W-:Y:S01]  /*14be0*/  @P0 FFMA.FTZ R21, R2, R3, R5 ;  /* 0x0000000302150223 */ /* 0x000fe20000010005 */
[----:B------:R-:W-:-:S05]  /*14bf0*/  PLOP3.LUT P0, PT, PT, PT, PT, 0x8, 0x0 ;  /* 0x000000000000781c */ /* 0x000fca0003f0e170 */
[----:B------:R-:W0:Y:S01]  /*14c00*/  @P3 MUFU.LG2 R6, R9 ;  /* 0x0000000900063308 */ /* 0x000e220000000c00 */
[----:B------:R-:W-:-:S07]  /*14c10*/  @P3 FMUL.FTZ R10, R10, 0.69314718246459960938 ;  /* 0x3f3172180a0a3820 */ /* 0x000fce0000410000 */
[----:B------:R-:W1:Y:S01]  /*14c20*/  @P3 MUFU.RCP R15, R9 ;  /* 0x00000009000f3308 */ /* 0x000e620000001000 */
[----:B0-----:R-:W-:-:S04]  /*14c30*/  @P3 FMUL.FTZ R7, R6, 0.69314718246459960938 ;  /* 0x3f31721806073820 */ /* 0x001fc80000410000 */
[----:B------:R-:W-:Y:S01]  /*14c40*/  @P3 FFMA.FTZ R20, R10, R0, R7 ;  /* 0x000000000a143223 */ /* 0x000fe20000010007 */
[----:B------:R-:W-:Y:S02]  /*14c50*/  WARPGROUP.DEPBAR.LE gsb0, 0x0 ;  /* 0x00008000000079c5 */ /* 0x000fe40000010000 */
[----:B------:R-:W-:-:S06]  /*14c60*/  WARPGROUP.ARRIVE ;  /* 0x00000000000079c5 */ /* 0x000fcc0000000000 */
[----:B------:R-:W-:Y:S03]  /*14c70*/  HGMMA.64x64x16.F32 R88, R120, gdesc[UR4].tnspB, R88, gsb0 ;  /* 0x40e0000478587df0 */ /* 0x000fe60008000858 */
        /* <DEDUP_REMOVED lines=33> */
[----:B0-----:R-:W-:-:S07]  /*14e90*/  FMUL.FTZ R15, R119, R15 ;  /* 0x0000000f770f7220 */ /* 0x001fce0000410000 */
.L_x_14050:
        /* <DEDUP_REMOVED lines=12> */
[----:B------:R-:W-:Y:S02]  /*14f60*/  LOP3.LUT R3, R0, 0xfffffff8, RZ, 0xc0, !PT ;  /* 0xfffffff800037812 */ /* 0x000fe400078ec0ff */
[----:B------:R-:W-:-:S03]  /*14f70*/  SHF.R.S32.HI R30, RZ, 0x3, R0 ;  /* 0x00000003ff1e7819 */ /* 0x000fc60000011400 */
[----:B------:R-:W-:-:S04]  /*14f80*/  IMAD.IADD R3, R44, 0x1, -R3 ;  /* 0x000000012c037824 */ /* 0x000fc800078e0a03 */
[----:B------:R-:W-:-:S05]  /*14f90*/  IMAD.SHL.U32 R29, R3, 0x8, RZ ;  /* 0x00000008031d7824 */ /* 0x000fca00078e00ff */
[----:B------:R-:W-:Y:S01]  /*14fa0*/  SHF.R.S32.HI R28, RZ, 0x1f, R29 ;  /* 0x0000001fff1c7819 */ /* 0x000fe2000001141d */
[----:B------:R-:W-:Y:S06]  /*14fb0*/  BAR.ARV 0x4, 0x200 ;  /* 0x0108000000007b1d */ /* 0x000fec0000002000 */
[----:B0-----:R-:W-:Y:S05]  /*14fc0*/  @P0 BRA `(.L_x_14159) ;  /* 0x0000000c00ac0947 */ /* 0x001fea0003800000 */
[----:B------:R-:W2:Y:S04]  /*14fd0*/  LDL R4, [R1+0x54] ;  /* 0x0000540001047983 */ /* 0x000ea80000100800 */
[----:B------:R-:W3:Y:S01]  /*14fe0*/  LDL R41, [R1+0x44] ;  /* 0x0000440001297983 */ /* 0x000ee20000100800 */
[----:B------:R-:W0:Y:S01]  /*14ff0*/  S2R R5, SR_SWINHI ;  /* 0x0000000000057919 */ /* 0x000e220000002f00 */
[----:B------:R-:W-:Y:S05]  /*15000*/  WARPSYNC.ALL ;  /* 0x0000000000007948 */ /* 0x000fea0003800000 */
[----:B------:R-:W-:Y:S01]  /*15010*/  F2FP.F16.F32.PACK_AB R10, R10, R27 ;  /* 0x0000001b0a0a723e */ /* 0x000fe200000000ff */
[----:B------:R-:W-:Y:S01]  /*15020*/  ULDC.64 UR4, c[0x0][0xc00] ;  /* 0x0003000000047ab9 */ /* 0x000fe20000000a00 */
[----:B------:R-:W3:Y:S01]  /*15030*/  LDC.64 R26, c[0x0][0xc00] ;  /* 0x00030000ff1a7b82 */ /* 0x000ee20000000a00 */
[----:B------:R-:W4:Y:S04]  /*15040*/  LDL R40, [R1+0x28] ;  /* 0x0000280001287983 */ /* 0x000f280000100800 */
[----:B------:R-:W4:Y:S01]  /*15050*/  LDL R44, [R1+0x18] ;  /* 0x00001800012c7983 */ /* 0x000f220000100800 */
[----:B-----5:R-:W-:-:S02]  /*15060*/  MOV R24, R2 ;  /* 0x0000000200187202 */ /* 0x020fc40000000f00 */
[----:B0-----:R-:W-:Y:S02]  /*15070*/  MOV R25, R5 ;  /* 0x0000000500197202 */ /* 0x001fe40000000f00 */
[----:B------:R-:W-:Y:S02]  /*15080*/  F2FP.F16.F32.PACK_AB R11, R11, R94 ;  /* 0x0000005e0b0b723e */ /* 0x000fe400000000ff */
[----:B------:R-:W-:Y:S02]  /*15090*/  F2FP.F16.F32.PACK_AB R14, R14, R31 ;  /* 0x0000001f0e0e723e */ /* 0x000fe400000000ff */
[----:B------:R-:W-:Y:S01]  /*150a0*/  F2FP.F16.F32.PACK_AB R15, R15, R118 ;  /* 0x000000760f0f723e */ /* 0x000fe200000000ff */
[----:B------:R-:W-:Y:S01]  /*150b0*/  IMAD.MOV.U32 R31, RZ, RZ, RZ ;  /* 0x000000ffff1f7224 */ /* 0x000fe200078e00ff */
[----:B------:R-:W-:Y:S01]  /*150c0*/  BAR.SYNC.DEFER_BLOCKING 0x1, 0x180 ;  /* 0x0046000000007b1d */ /* 0x000fe20000010000 */
[----:B--2---:R-:W-:-:S03]  /*150d0*/  IMAD.WIDE R8, R4, 0x2, R24 ;  /* 0x0000000204087825 */ /* 0x004fc600078e0218 */
[C---:B------:R-:W-:Y:S02]  /*150e0*/  LOP3.LUT R5, R8.reuse, 0x380, RZ, 0xc0, !PT ;  /* 0x0000038008057812 */ /* 0x040fe400078ec0ff */
[C---:B------:R-:W-:Y:S02]  /*150f0*/  IADD3 R7, P1, R8.reuse, 0x40, RZ ;  /* 0x0000004008077810 */ /* 0x040fe40007f3e0ff */
[C---:B------:R-:W-:Y:S02]  /*15100*/  IADD3 R37, P0, R8.reuse, 0x60, RZ ;  /* 0x0000006008257810 */ /* 0x040fe40007f1e0ff */
[----:B------:R-:W-:Y:S02]  /*15110*/  SHF.R.U64 R5, R5, 0x3, RZ ;  /* 0x0000000305057819 */ /* 0x000fe400000012ff */
[----:B------:R-:W-:Y:S02]  /*15120*/  IADD3 R13, P2, R8, 0x20, RZ ;  /* 0x00000020080d7810 */ /* 0x000fe40007f5e0ff */
[----:B------:R-:W-:-:S02]  /*15130*/  LOP3.LUT R6, R7, 0x380, RZ, 0xc0, !PT ;  /* 0x0000038007067812 */ /* 0x000fc400078ec0ff */
[----:B------:R-:W-:Y:S01]  /*15140*/  LOP3.LUT R8, R5, R8, RZ, 0x3c, !PT ;  /* 0x0000000805087212 */ /* 0x000fe200078e3cff */
[--C-:B------:R-:W-:Y:S01]  /*15150*/  IMAD.X R5, RZ, RZ, R9.reuse, P0 ;  /* 0x000000ffff057224 */ /* 0x100fe200000e0609 */
[----:B------:R-:W-:Y:S02]  /*15160*/  ISETP.NE.U32.AND P0, PT, RZ, UR4, PT ;  /* 0x00000004ff007c0c */ /* 0x000fe4000bf05070 */
[----:B------:R-:W-:Y:S02]  /*15170*/  SHF.R.U64 R6, R6, 0x3, RZ ;  /* 0x0000000306067819 */ /* 0x000fe400000012ff */
[----:B------:R-:W-:Y:S01]  /*15180*/  ISETP.NE.AND.EX P0, PT, RZ, UR5, PT, P0 ;  /* 0x00000005ff007c0c */ /* 0x000fe2000bf05300 */
[----:B------:R-:W-:Y:S01]  /*15190*/  ULDC.64 UR4, c[0x0][0xc08] ;  /* 0x0003020000047ab9 */ /* 0x000fe20000000a00 */
[----:B------:R-:W-:Y:S01]  /*151a0*/  LOP3.LUT R6, R6, R7, RZ, 0x3c, !PT ;  /* 0x0000000706067212 */ /* 0x000fe200078e3cff */
[----:B------:R-:W-:Y:S01]  /*151b0*/  IMAD.X R7, RZ, RZ, R9, P1 ;  /* 0x000000ffff077224 */ /* 0x000fe200008e0609 */
[----:B------:R-:W-:-:S02]  /*151c0*/  LOP3.LUT R12, R13, 0x380, RZ, 0xc0, !PT ;  /* 0x000003800d0c7812 */ /* 0x000fc400078ec0ff */
[----:B------:R-:W-:Y:S02]  /*151d0*/  ISETP.NE.U32.AND P1, PT, RZ, UR4, PT ;  /* 0x00000004ff007c0c */ /* 0x000fe4000bf25070 */
[----:B------:R-:W-:Y:S02]  /*151e0*/  LOP3.LUT R4, R37, 0x380, RZ, 0xc0, !PT ;  /* 0x0000038025047812 */ /* 0x000fe400078ec0ff */
[----:B------:R-:W-:Y:S02]  /*151f0*/  SHF.R.U64 R12, R12, 0x3, RZ ;  /* 0x000000030c0c7819 */ /* 0x000fe400000012ff */
[----:B------:R-:W-:Y:S02]  /*15200*/  ISETP.NE.AND.EX P1, PT, RZ, UR5, PT, P1 ;  /* 0x00000005ff007c0c */ /* 0x000fe4000bf25310 */
[----:B------:R-:W-:Y:S02]  /*15210*/  SHF.R.U64 R4, R4, 0x3, RZ ;  /* 0x0000000304047819 */ /* 0x000fe400000012ff */
[----:B------:R-:W-:Y:S01]  /*15220*/  LOP3.LUT R12, R12, R13, RZ, 0x3c, !PT ;  /* 0x0000000d0c0c7212 */ /* 0x000fe200078e3cff */
[----:B------:R-:W-:Y:S01]  /*15230*/  IMAD.X R13, RZ, RZ, R9, P2 ;  /* 0x000000ffff0d7224 */ /* 0x000fe200010e0609 */
[----:B------:R-:W-:-:S02]  /*15240*/  MOV R0, R8 ;  /* 0x0000000800007202 */ /* 0x000fc40000000f00 */
[----:B------:R-:W-:Y:S02]  /*15250*/  LOP3.LUT R4, R4, R37, RZ, 0x3c, !PT ;  /* 0x0000002504047212 */ /* 0x000fe400078e3cff */
[----:B------:R-:W-:Y:S02]  /*15260*/  F2FP.F16.F32.PACK_AB R8, R89, R88 ;  /* 0x000000585908723e */ /* 0x000fe400000000ff */
[----:B------:R-:W-:Y:S02]  /*15270*/  F2FP.F16.F32.PACK_AB R9, R91, R90 ;  /* 0x0000005a5b09723e */ /* 0x000fe400000000ff */
[----:B-1----:R-:W-:Y:S02]  /*15280*/  MOV R32, R4 ;  /* 0x0000000400207202 */ /* 0x002fe40000000f00 */
[----:B------:R-:W-:Y:S01]  /*15290*/  MOV R38, R6 ;  /* 0x0000000600267202 */ /* 0x000fe20000000f00 */
[----:B------:R0:W-:Y:S01]  /*152a0*/  STSM.16.M88.4 [R0], R8 ;  /* 0x0000000800007844 */ /* 0x0001e20000000200 */
[----:B------:R-:W-:-:S02]  /*152b0*/  MOV R39, R12 ;  /* 0x0000000c00277202 */ /* 0x000fc40000000f00 */
[----:B------:R-:W-:Y:S02]  /*152c0*/  F2FP.F16.F32.PACK_AB R4, R97, R96 ;  /* 0x000000606104723e */ /* 0x000fe400000000ff */
[----:B------:R-:W-:Y:S02]  /*152d0*/  F2FP.F16.F32.PACK_AB R5, R99, R98 ;  /* 0x000000626305723e */ /* 0x000fe400000000ff */
[----:B------:R-:W-:Y:S02]  /*152e0*/  F2FP.F16.F32.PACK_AB R6, R101, R100 ;  /* 0x000000646506723e */ /* 0x000fe400000000ff */
[----:B------:R-:W-:Y:S01]  /*152f0*/  F2FP.F16.F32.PACK_AB R7, R103, R102 ;  /* 0x000000666707723e */ /* 0x000fe200000000ff */
[----:B---3--:R-:W-:Y:S01]  /*15300*/  IMAD.WIDE R36, R41, 0x4, R26 ;  /* 0x0000000429247825 */ /* 0x008fe200078e021a */
[----:B------:R-:W-:Y:S01]  /*15310*/  F2FP.F16.F32.PACK_AB R12, R113, R112 ;  /* 0x00000070710c723e */ /* 0x000fe200000000ff */
[----:B------:R-:W1:Y:S01]  /*15320*/  @P1 LDC.64 R26, c[0x0][0xc08] ;  /* 0x00030200ff1a1b82 */ /* 0x000e620000000a00 */
[----:B------:R-:W-:-:S02]  /*15330*/  F2FP.F16.F32.PACK_AB R13, R115, R114 ;  /* 0x00000072730d723e */ /* 0x000fc400000000ff */
[----:B0-----:R-:W-:Y:S02]  /*15340*/  F2FP.F16.F32.PACK_AB R8, R105, R104 ;  /* 0x000000686908723e */ /* 0x001fe400000000ff */
[----:B------:R-:W-:Y:S02]  /*15350*/  F2FP.F16.F32.PACK_AB R9, R107, R106 ;  /* 0x0000006a6b09723e */ /* 0x000fe400000000ff */
[----:B------:R-:W-:Y:S02]  /*15360*/  F2FP.F16.F32.PACK_AB R10, R109, R108 ;  /* 0x0000006c6d0a723e */ /* 0x000fe400000000ff */
[----:B------:R-:W-:Y:S01]  /*15370*/  F2FP.F16.F32.PACK_AB R11, R111, R110 ;  /* 0x0000006e6f0b723e */ /* 0x000fe200000000ff */
[----:B------:R1:W-:Y:S01]  /*15380*/  STSM.16.M88.4 [R39], R4 ;  /* 0x0000000427007844 */ /* 0x0003e20000000200 */
[----:B------:R-:W-:Y:S01]  /*15390*/  ULDC UR4, c[0x0][0xa88] ;  /* 0x0002a20000047ab9 */ /* 0x000fe20000000800 */
[----:B------:R-:W0:Y:S02]  /*153a0*/  LDC R0, c[0x0][0xbe8] ;  /* 0x0002fa00ff007b82 */ /* 0x000e240000000800 */
[----:B------:R2:W-:Y:S04]  /*153b0*/  STSM.16.M88.4 [R38], R8 ;  /* 0x0000000826007844 */ /* 0x0005e80000000200 */
[----:B------:R4:W-:Y:S02]  /*153c0*/  STSM.16.M88.4 [R32], R12 ;  /* 0x0000000c20007844 */ /* 0x0009e40000000200 */
[----:B------:R-:W-:Y:S01]  /*153d0*/  BAR.SYNC.DEFER_BLOCKING 0x1, 0x180 ;  /* 0x0046000000007b1d */ /* 0x000fe20000010000 */
[----:B-1----:R-:W-:-:S04]  /*153e0*/  @P1 IMAD.WIDE R4, R41, 0x4, R26 ;  /* 0x0000000429041825 */ /* 0x002fc800078e021a */
[----:B--2---:R-:W-:Y:S01]  /*153f0*/  IMAD.U32 R9, RZ, RZ, UR4 ;  /* 0x00000004ff097e24 */ /* 0x004fe2000f8e00ff */
[----:B------:R1:W5:Y:S05]  /*15400*/  @P0 LDG.E R31, desc[UR38][R36.64] ;  /* 0x00000026241f0981 */ /* 0x00036a000c1e1900 */
[----:B------:R1:W5:Y:S01]  /*15410*/  @P1 LDG.E R9, desc[UR38][R4.64] ;  /* 0x0000002604091981 */ /* 0x000362000c1e1900 */
[----:B0-----:R-:W-:-:S13]  /*15420*/  ISETP.NE.AND P2, PT, R0, 0x1, PT ;  /* 0x000000010000780c */ /* 0x001fda0003f45270 */
[----:B------:R-:W0:Y:S08]  /*15430*/  @P2 LDC R6, c[0x0][0xbec] ;  /* 0x0002fb00ff062b82 */ /* 0x000e300000000800 */
[----:B------:R-:W2:Y:S01]  /*15440*/  @P2 LDC R11, c[0x0][0xbf0] ;  /* 0x0002fc00ff0b2b82 */ /* 0x000ea20000000800 */
[----:B----4-:R-:W-:Y:S01]  /*15450*/  IMAD.IADD R15, R40, 0x1, R44 ;  /* 0x00000001280f7824 */ /* 0x010fe200078e022c */
[----:B-1----:R-:W-:Y:S06]  /*15460*/  @P1 BRA `(.L_x_14160) ;  /* 0x0000000000101947 */ /* 0x002fec0003800000 */
[----:B------:R-:W-:Y:S05]  /*15470*/  @!P0 BRA `(.L_x_14160) ;  /* 0x00000000000c8947 */ /* 0x000fea0003800000 */
[----:B------:R-:W3:Y:S04]  /*15480*/  LDG.E R4, desc[UR38][R36.64] ;  /* 0x0000002624047981 */ /* 0x000ee8000c1e1900 */
[----:B-----5:R-:W3:Y:S02]  /*15490*/  LDG.E R9, desc[UR38][R36.64+0x4] ;  /* 0x0000042624097981 */ /* 0x020ee4000c1e1900 */
[----:B---3--:R-:W-:-:S07]  /*154a0*/  IMAD.IADD R9, R9, 0x1, -R4 ;  /* 0x0000000109097824 */ /* 0x008fce00078e0a04 */
.L_x_14160:
[----:B------:R-:W3:Y:S01]  /*154b0*/  LDL R12, [R1+0x50] ;  /* 0x00005000010c7983 */ /* 0x000ee20000100800 */
[----:B0-----:R-:W-:Y:S01]  /*154c0*/  @P2 IMAD.HI.U32 R4, R15, R6, RZ ;  /* 0x000000060f042227 */ /* 0x001fe200078e00ff */
[----:B------:R-:W-:Y:S02]  /*154d0*/  ULDC.64 UR4, c[0x0][0xb90] ;  /* 0x0002e40000047ab9 */ /* 0x000fe40000000a00 */
[----:B------:R-:W4:Y:S01]  /*154e0*/  LDL.LU R42, [R1+0x40] ;  /* 0x00004000012a7983 */ /* 0x000f220000300800 */
[----:B-----5:R-:W-:Y:S01]  /*154f0*/  SHF.R.S32.HI R37, RZ, 0x1f, R31 ;  /* 0x0000001fff257819 */ /* 0x020fe2000001141f */
[----:B------:R-:W-:Y:S01]  /*15500*/  IMAD.MOV.U32 R7, RZ, RZ, R15 ;  /* 0x000000ffff077224 */ /* 0x000fe200078e000f */
[----:B--2---:R-:W-:Y:S01]  /*15510*/  @P2 SHF.R.U32.HI R7, RZ, R11, R4 ;  /* 0x0000000bff072219 */ /* 0x004fe20000011604 */
[----:B------:R-:W0:Y:S01]  /*15520*/  S2R R14, SR_TID.X ;  /* 0x00000000000e7919 */ /* 0x000e220000002100 */
[----:B------:R-:W-:Y:S01]  /*15530*/  IMAD.MOV.U32 R36, RZ, RZ, R31 ;  /* 0x000000ffff247224 */ /* 0x000fe200078e001f */
[----:B------:R-:W-:Y:S01]  /*15540*/  SEL R43, R41, RZ, !P0 ;  /* 0x000000ff292b7207 */ /* 0x000fe20004000000 */
[----:B------:R-:W-:-:S02]  /*15550*/  IMAD R45, R9, R0, RZ ;  /* 0x00000000092d7224 */ /* 0x000fc400078e02ff */
[----:B------:R-:W-:Y:S02]  /*15560*/  IMAD.MOV R13, RZ, RZ, -R7 ;  /* 0x000000ffff0d7224 */ /* 0x000fe400078e0a07 */
[----:B0-----:R-:W-:-:S05]  /*15570*/  VIADD R26, R14, 0xffffff80 ;  /* 0xffffff800e1a7836 */ /* 0x001fca0000000000 */
[----:B------:R-:W-:-:S04]  /*15580*/  SHF.R.S32.HI R14, RZ, 0x1f, R26 ;  /* 0x0000001fff0e7819 */ /* 0x000fc8000001141a */
[----:B------:R-:W-:-:S04]  /*15590*/  LEA.HI R14, R14, R26, RZ, 0x7 ;  /* 0x0000001a0e0e7211 */ /* 0x000fc800078f38ff */
[----:B------:R-:W-:-:S05]  /*155a0*/  LOP3.LUT R14, R14, 0xffffff80, RZ, 0xc0, !PT ;  /* 0xffffff800e0e7812 */ /* 0x000fca00078ec0ff */
[----:B------:R-:W-:Y:S02]  /*155b0*/  IMAD.IADD R14, R26, 0x1, -R14 ;  /* 0x000000011a0e7824 */ /* 0x000fe400078e0a0e */
[----:B------:R-:W-:Y:S02]  /*155c0*/  IMAD R3, R3, 0x30, R30 ;  /* 0x0000003003037824 */ /* 0x000fe400078e021e */
[----:B---3--:R-:W-:Y:S01]  /*155d0*/  IMAD.IADD R12, R12, 0x1, R44 ;  /* 0x000000010c0c7824 */ /* 0x008fe200078e022c */
[----:B----4-:R-:W-:Y:S01]  /*155e0*/  SHF.R.S32.HI R40, RZ, 0x1f, R42 ;  /* 0x0000001fff287819 */ /* 0x010fe2000001142a */
[----:B------:R-:W-:-:S04]  /*155f0*/  IMAD.WIDE.U32 R4, R42, UR4, R36 ;  /* 0x000000042a047c25 */ /* 0x000fc8000f8e0024 */
[----:B------:R-:W-:-:S04]  /*15600*/  IMAD R6, R40, UR4, RZ ;  /* 0x0000000428067c24 */ /* 0x000fc8000f8e02ff */
[----:B------:R-:W-:Y:S01]  /*15610*/  IMAD R11, R42, UR5, R6 ;  /* 0x000000052a0b7c24 */ /* 0x000fe2000f8e0206 */
[----:B------:R-:W-:Y:S01]  /*15620*/  SHF.R.S32.HI R6, RZ, 0x1f, R41 ;  /* 0x0000001fff067819 */ /* 0x000fe20000011429 */
[----:B------:R-:W-:Y:S02]  /*15630*/  ULDC.64 UR4, c[0x0][0xb98] ;  /* 0x0002e60000047ab9 */ /* 0x000fe40000000a00 */
[----:B------:R-:W-:Y:S01]  /*15640*/  IMAD.IADD R5, R5, 0x1, R11 ;  /* 0x0000000105057824 */ /* 0x000fe200078e020b */
[----:B------:R-:W-:Y:S01]  /*15650*/  SEL R32, R6, RZ, !P0 ;  /* 0x000000ff06207207 */ /* 0x000fe20004000000 */
[----:B------:R-:W-:Y:S01]  /*15660*/  IMAD R11, R0, R13, R15 ;  /* 0x0000000d000b7224 */ /* 0x000fe200078e020f */
[----:B------:R-:W-:Y:S01]  /*15670*/  SHF.R.S32.HI R13, RZ, 0x1f, R7 ;  /* 0x0000001fff0d7819 */ /* 0x000fe20000011407 */
[----:B------:R-:W-:-:S03]  /*15680*/  IMAD.WIDE.U32 R4, R43, UR4, R4 ;  /* 0x000000042b047c25 */ /* 0x000fc6000f8e0004 */
[----:B------:R-:W-:Y:S01]  /*15690*/  SHF.R.S32.HI R6, RZ, 0x1f, R11 ;  /* 0x0000001fff067819 */ /* 0x000fe2000001140b */
[----:B------:R-:W-:Y:S01]  /*156a0*/  IMAD R8, R32, UR4, RZ ;  /* 0x0000000420087c24 */ /* 0x000fe2000f8e02ff */
[----:B------:R-:W-:-:S03]  /*156b0*/  IADD3 R4, P0, R7, R4, RZ ;  /* 0x0000000407047210 */ /* 0x000fc60007f1e0ff */
[----:B------:R-:W-:Y:S01]  /*156c0*/  IMAD R8, R43, UR5, R8 ;  /* 0x000000052b087c24 */ /* 0x000fe2000f8e0208 */
[----:B------:R-:W-:Y:S02]  /*156d0*/  ULDC.64 UR4, c[0x0][0xb88] ;  /* 0x0002e20000047ab9 */ /* 0x000fe40000000a00 */
[----:B------:R-:W-:Y:S02]  /*156e0*/  IMAD R6, R6, UR4, RZ ;  /* 0x0000000406067c24 */ /* 0x000fe4000f8e02ff */
[----:B------:R-:W-:Y:S01]  /*156f0*/  IADD3.X R5, R13, R5, R8, P0, !PT ;  /* 0x000000050d057210 */ /* 0x000fe200007fe408 */
[----:B------:R-:W-:Y:S02]  /*15700*/  VIADD R8, R12, 0x8 ;  /* 0x000000080c087836 */ /* 0x000fe40000000000 */
[C---:B------:R-:W-:Y:S02]  /*15710*/  IMAD R7, R11.reuse, UR5, R6 ;  /* 0x000000050b077c24 */ /* 0x040fe4000f8e0206 */
[----:B------:R-:W-:Y:S01]  /*15720*/  IMAD.WIDE.U32 R4, R11, UR4, R4 ;  /* 0x000000040b047c25 */ /* 0x000fe2000f8e0004 */
[----:B------:R-:W-:-:S03]  /*15730*/  ULDC.64 UR4, c[0x0][0xb50] ;  /* 0x0002d40000047ab9 */ /* 0x000fc60000000a00 */
[----:B------:R-:W-:Y:S01]  /*15740*/  IMAD.IADD R5, R5, 0x1, R7 ;  /* 0x0000000105057824 */ /* 0x000fe200078e0207 */
[----:B------:R-:W-:-:S04]  /*15750*/  LEA R10, P0, R4, UR4, 0x2 ;  /* 0x00000004040a7c11 */ /* 0x000fc8000f8010ff */
[----:B------:R-:W-:Y:S01]  /*15760*/  LEA.HI.X R11, R4, UR5, R5, 0x2, P0 ;  /* 0x00000005040b7c11 */ /* 0x000fe200080f1405 */
[----:B------:R-:W-:Y:S01]  /*15770*/  IMAD R5, R30, 0x40, R29 ;  /* 0x000000401e057824 */ /* 0x000fe200078e021d */
[----:B------:R-:W-:Y:S01]  /*15780*/  SHFL.IDX PT, R6, R10, RZ, 0x1c1f ;  /* 0x001c1fff0a067589 */ /* 0x000fe200000e0000 */
[----:B------:R-:W-:Y:S01]  /*15790*/  LOP3.LUT P0, RZ, R14, 0x3, RZ, 0xc0, !PT ;  /* 0x000000030eff7812 */ /* 0x000fe2000780c0ff */
[----:B------:R-:W-:Y:S01]  /*157a0*/  ULDC.64 UR4, c[0x0][0xaa0] ;  /* 0x0002a80000047ab9 */ /* 0x000fe20000000a00 */
[----:B------:R-:W-:Y:S01]  /*157b0*/  IMAD.WIDE R4, R5, 0x2, R24 ;  /* 0x0000000205047825 */ /* 0x000fe200078e0218 */
[----:B------:R-:W0:Y:S01]  /*157c0*/  SHFL.IDX PT, R7, R11, RZ, 0x1c1f ;  /* 0x001c1fff0b077589 */ /* 0x000e2200000e0000 */
[-C--:B------:R-:W-:Y:S02]  /*157d0*/  ISETP.GE.OR P1, PT, R12, R45.reuse, P0 ;  /* 0x0000002d0c00720c */ /* 0x080fe40000726670 */
[----:B------:R-:W-:Y:S01]  /*157e0*/  ISETP.GE.OR P0, PT, R8, R45, P0 ;  /* 0x0000002d0800720c */ /* 0x000fe20000706670 */
[----:B------:R-:W-:Y:S01]  /*157f0*/  SHFL.IDX PT, R38, R10, 0x1, 0x1c1f ;  /* 0x003c1f000a267f89 */ /* 0x000fe200000e0000 */
[----:B------:R-:W-:-:S02]  /*15800*/  IADD3 R13, P3, R4, 0x1800, RZ ;  /* 0x00001800040d7810 */ /* 0x000fc40007f7e0ff */
[C---:B------:R-:W-:Y:S01]  /*15810*/  IADD3 R25, P4, R4.reuse, 0x3000, RZ ;  /* 0x0000300004197810 */ /* 0x040fe20007f9e0ff */
[----:B------:R-:W1:Y:S01]  /*15820*/  SHFL.IDX PT, R39, R11, 0x1, 0x1c1f ;  /* 0x003c1f000b277f89 */ /* 0x000e6200000e0000 */
[----:B------:R-:W-:Y:S02]  /*15830*/  LOP3.LUT R9, R4, 0x380, RZ, 0xc0, !PT ;  /* 0x0000038004097812 */ /* 0x000fe400078ec0ff */
[----:B------:R-:W-:Y:S02]  /*15840*/  LOP3.LUT R12, R13, 0x380, RZ, 0xc0, !PT ;  /* 0x000003800d0c7812 */ /* 0x000fe400078ec0ff */
[----:B------:R-:W-:Y:S02]  /*15850*/  LOP3.LUT R24, R25, 0x380, RZ, 0xc0, !PT ;  /* 0x0000038019187812 */ /* 0x000fe400078ec0ff */
[----:B------:R-:W-:Y:S02]  /*15860*/  SHF.R.U64 R9, R9, 0x3, RZ ;  /* 0x0000000309097819 */ /* 0x000fe400000012ff */
[----:B------:R-:W-:-:S02]  /*15870*/  SHF.R.U64 R12, R12, 0x3, RZ ;  /* 0x000000030c0c7819 */ /* 0x000fc400000012ff */
[----:B------:R-:W-:Y:S02]  /*15880*/  SHF.R.U64 R24, R24, 0x3, RZ ;  /* 0x0000000318187819 */ /* 0x000fe400000012ff */
[----:B------:R-:W-:Y:S01]  /*15890*/  LOP3.LUT R8, R9, R4, RZ, 0x3c, !PT ;  /* 0x0000000409087212 */ /* 0x000fe200078e3cff */
[--C-:B------:R-:W-:Y:S01]  /*158a0*/  IMAD.MOV.U32 R9, RZ, RZ, R5.reuse ;  /* 0x000000ffff097224 */ /* 0x100fe200078e0005 */
[----:B------:R-:W-:Y:S01]  /*158b0*/  LOP3.LUT R12, R12, R13, RZ, 0x3c, !PT ;  /* 0x0000000d0c0c7212 */ /* 0x000fe200078e3cff */
[--C-:B------:R-:W-:Y:S01]  /*158c0*/  IMAD.X R13, RZ, RZ, R5.reuse, P3 ;  /* 0x000000ffff0d7224 */ /* 0x100fe200018e0605 */
[----:B------:R-:W-:Y:S01]  /*158d0*/  LOP3.LUT R24, R24, R25, RZ, 0x3c, !PT ;  /* 0x0000001918187212 */ /* 0x000fe200078e3cff */
[----:B------:R-:W-:Y:S01]  /*158e0*/  IMAD.X R25, RZ, RZ, R5, P4 ;  /* 0x000000ffff197224 */ /* 0x000fe200020e0605 */
[----:B0-----:R-:W-:Y:S04]  /*158f0*/  @!P1 ST.E desc[UR38][R6.64], R21 ;  /* 0x0000001506009985 */ /* 0x001fe8000c101926 */
[----:B-1----:R0:W-:Y:S04]  /*15900*/  @!P0 ST.E desc[UR38][R38.64], R20 ;  /* 0x0000001426008985 */ /* 0x0021e8000c101926 */
[----:B------:R-:W2:Y:S04]  /*15910*/  LD.E.128 R8, desc[UR38][R8.64] ;  /* 0x0000002608087980 */ /* 0x000ea8000c101d00 */
[----:B------:R-:W3:Y:S04]  /*15920*/  LD.E.128 R12, desc[UR38][R12.64] ;  /* 0x000000260c0c7980 */ /* 0x000ee8000c101d00 */
[----:B------:R-:W4:Y:S01]  /*15930*/  LD.E.128 R24, desc[UR38][R24.64] ;  /* 0x0000002618187980 */ /* 0x000f22000c101d00 */
[----:B0-----:R-:W0:Y:S01]  /*15940*/  @P2 LDC R39, c[0x0][0xbec] ;  /* 0x0002fb00ff272b82 */ /* 0x001e220000000800 */
[----:B------:R-:W-:Y:S01]  /*15950*/  IMAD R20, R37, UR4, RZ ;  /* 0x0000000425147c24 */ /* 0x000fe2000f8e02ff */
[----:B------:R-:W-:-:S06]  /*15960*/  IADD3 R41, P0, R4, 0x4800, RZ ;  /* 0x0000480004297810 */ /* 0x000fcc0007f1e0ff */
[----:B------:R-:W1:Y:S01]  /*15970*/  @P2 LDC R38, c[0x0][0xbf0] ;  /* 0x0002fc00ff262b82 */ /* 0x000e620000000800 */
[----:B------:R-:W-:Y:S01]  /*15980*/  IMAD R37, R31, UR5, R20 ;  /* 0x000000051f257c24 */ /* 0x000fe2000f8e0214 */
[----:B------:R-:W-:Y:S01]  /*15990*/  LOP3.LUT R4, R41, 0x380, RZ, 0xc0, !PT ;  /* 0x0000038029047812 */ /* 0x000fe200078ec0ff */
[----:B------:R-:W-:Y:S01]  /*159a0*/  IMAD.WIDE.U32 R20, R31, UR4, RZ ;  /* 0x000000041f147c25 */ /* 0x000fe2000f8e00ff */
[----:B------:R-:W-:Y:S02]  /*159b0*/  ULDC.64 UR4, c[0x0][0xae8] ;  /* 0x0002ba0000047ab9 */ /* 0x000fe40000000a00 */
[----:B------:R-:W-:Y:S01]  /*159c0*/  SHF.R.U64 R4, R4, 0x3, RZ ;  /* 0x0000000304047819 */ /* 0x000fe200000012ff */
[----:B------:R-:W-:Y:S02]  /*159d0*/  IMAD.IADD R21, R21, 0x1, R37 ;  /* 0x0000000115157824 */ /* 0x000fe400078e0225 */
[----:B------:R-:W-:Y:S01]  /*159e0*/  IMAD R31, R40, UR4, RZ ;  /* 0x00000004281f7c24 */ /* 0x000fe2000f8e02ff */
[----:B------:R-:W-:Y:S01]  /*159f0*/  LOP3.LUT R4, R4, R41, RZ, 0x3c, !PT ;  /* 0x0000002904047212 */ /* 0x000fe200078e3cff */
[----:B------:R-:W-:-:S02]  /*15a00*/  IMAD.IADD R36, R44, 0x1, R3 ;  /* 0x000000012c247824 */ /* 0x000fc400078e0203 */
[C---:B------:R-:W-:Y:S02]  /*15a10*/  IMAD R3, R42.reuse, UR5, R31 ;  /* 0x000000052a037c24 */ /* 0x040fe4000f8e021f */
[----:B------:R-:W-:Y:S01]  /*15a20*/  IMAD.WIDE.U32 R20, R42, UR4, R20 ;  /* 0x000000042a147c25 */ /* 0x000fe2000f8e0014 */
[----:B------:R-:W-:-:S03]  /*15a30*/  ULDC.64 UR4, c[0x0][0xaf0] ;  /* 0x0002bc0000047ab9 */ /* 0x000fc60000000a00 */
[----:B0-----:R-:W-:-:S04]  /*15a40*/  @P2 IMAD.HI.U32 R31, R36, R39, RZ ;  /* 0x00000027241f2227 */ /* 0x001fc800078e00ff */
[----:B------:R-:W-:Y:S02]  /*15a50*/  IMAD.IADD R21, R21, 0x1, R3 ;  /* 0x0000000115157824 */ /* 0x000fe400078e0203 */
[----:B------:R-:W-:Y:S01]  /*15a60*/  IMAD.MOV.U32 R3, RZ, RZ, R36 ;  /* 0x000000ffff037224 */ /* 0x000fe200078e0024 */
[----:B-1----:R-:W-:Y:S01]  /*15a70*/  @P2 SHF.R.U32.HI R3, RZ, R38, R31 ;  /* 0x00000026ff032219 */ /* 0x002fe2000001161f */
[----:B------:R-:W-:Y:S02]  /*15a80*/  IMAD R32, R32, UR4, RZ ;  /* 0x0000000420207c24 */ /* 0x000fe4000f8e02ff */
[----:B------:R-:W-:Y:S01]  /*15a90*/  IMAD.X R5, RZ, RZ, R5, P0 ;  /* 0x000000ffff057224 */ /* 0x000fe200000e0605 */
[----:B------:R-:W-:Y:S01]  /*15aa0*/  SHF.R.S32.HI R31, RZ, 0x1f, R3 ;  /* 0x0000001fff1f7819 */ /* 0x000fe20000011403 */
[C---:B------:R-:W-:Y:S02]  /*15ab0*/  IMAD R37, R43.reuse, UR5, R32 ;  /* 0x000000052b257c24 */ /* 0x040fe4000f8e0220 */
[----:B------:R-:W-:Y:S01]  /*15ac0*/  IMAD.WIDE.U32 R20, R43, UR4, R20 ;  /* 0x000000042b147c25 */ /* 0x000fe2000f8e0014 */
[----:B------:R-:W-:Y:S01]  /*15ad0*/  ULDC.64 UR4, c[0x0][0xae0] ;  /* 0x0002b80000047ab9 */ /* 0x000fe20000000a00 */
[----:B------:R-:W5:Y:S02]  /*15ae0*/  LD.E.128 R4, desc[UR38][R4.64] ;  /* 0x0000002604047980 */ /* 0x000f64000c101d00 */
[----:B------:R-:W-:-:S02]  /*15af0*/  IMAD.MOV R39, RZ, RZ, -R3 ;  /* 0x000000ffff277224 */ /* 0x000fc400078e0a03 */
[----:B------:R-:W-:Y:S01]  /*15b00*/  IMAD R32, R31, UR4, RZ ;  /* 0x000000041f207c24 */ /* 0x000fe2000f8e02ff */
[----:B------:R-:W-:Y:S01]  /*15b10*/  @!PT LDS RZ, [RZ] ;  /* 0x00000000fffff984 */ /* 0x000fe20000000800 */
[----:B------:R-:W-:Y:S01]  /*15b20*/  @!PT LDS RZ, [RZ] ;  /* 0x00000000fffff984 */ /* 0x000fe20000000800 */
[----:B------:R-:W-:Y:S01]  /*15b30*/  @!PT LDS RZ, [RZ] ;  /* 0x00000000fffff984 */ /* 0x000fe20000000800 */
[----:B------:R-:W-:Y:S01]  /*15b40*/  @!PT LDS RZ, [RZ] ;  /* 0x00000000fffff984 */ /* 0x000fe20000000800 */
[----:B------:R0:W-:Y:S06]  /*15b50*/  MEMBAR.ALL.CTA ;  /* 0x0000000000007992 */ /* 0x0001ec0000008000 */
[----:B0-----:R-:W0:Y:S01]  /*15b60*/  FENCE.VIEW.ASYNC.S ;  /* 0x00000000000073c6 */ /* 0x001e220000000000 */
[----:B------:R-:W-:Y:S02]  /*15b70*/  IMAD R31, R0, R39, R36 ;  /* 0x00000027001f7224 */ /* 0x000fe400078e0224 */
[----:B------:R-:W-:-:S02]  /*15b80*/  IMAD.IADD R21, R21, 0x1, R37 ;  /* 0x0000000115157824 */ /* 0x000fc400078e0225 */
[C---:B------:R-:W-:Y:S01]  /*15b90*/  IMAD R37, R3.reuse, UR5, R32 ;  /* 0x0000000503257c24 */ /* 0x040fe2000f8e0220 */
[----:B------:R-:W-:Y:S01]  /*15ba0*/  SHF.R.S32.HI R0, RZ, 0x1f, R31 ;  /* 0x0000001fff007819 */ /* 0x000fe2000001141f */
[----:B------:R-:W-:Y:S01]  /*15bb0*/  IMAD.WIDE.U32 R20, R3, UR4, R20 ;  /* 0x0000000403147c25 */ /* 0x000fe2000f8e0014 */
[----:B------:R-:W-:-:S03]  /*15bc0*/  ULDC.64 UR4, c[0x0][0xad8] ;  /* 0x0002b60000047ab9 */ /* 0x000fc60000000a00 */
[----:B------:R-:W-:Y:S02]  /*15bd0*/  IMAD.IADD R21, R21, 0x1, R37 ;  /* 0x0000000115157824 */ /* 0x000fe400078e0225 */
[----:B------:R-:W-:Y:S02]  /*15be0*/  IMAD R0, R0, UR4, RZ ;  /* 0x0000000400007c24 */ /* 0x000fe4000f8e02ff */
[----:B------:R-:W-:-:S04]  /*15bf0*/  IMAD.WIDE.U32 R20, R31, UR4, R20 ;  /* 0x000000041f147c25 */ /* 0x000fc8000f8e0014 */
[----:B------:R-:W-:Y:S01]  /*15c00*/  IMAD R3, R31, UR5, R0 ;  /* 0x000000051f037c24 */ /* 0x000fe2000f8e0200 */
[----:B------:R-:W-:Y:S01]  /*15c10*/  ULDC.64 UR4, c[0x0][0xa80] ;  /* 0x0002a00000047ab9 */ /* 0x000fe20000000a00 */
[----:B------:R-:W-:Y:S01]  /*15c20*/  IMAD.IADD R40, R30, 0x1, R44 ;  /* 0x000000011e287824 */ /* 0x000fe200078e022c */
[----:B------:R-:W-:Y:S01]  /*15c30*/  LEA R32, P0, R20, UR4, 0x1 ;  /* 0x0000000414207c11 */ /* 0x000fe2000f8008ff */
[----:B------:R-:W-:Y:S01]  /*15c40*/  IMAD.IADD R3, R21, 0x1, R3 ;  /* 0x0000000115037824 */ /* 0x000fe200078e0203 */
[----:B------:R-:W-:Y:S01]  /*15c50*/  ULDC UR4, c[0x0][0xac8] ;  /* 0x0002b20000047ab9 */ /* 0x000fe20000000800 */
[----:B------:R-:W-:Y:S02]  /*15c60*/  VIADD R0, R40, 0x30 ;  /* 0x0000003028007836 */ /* 0x000fe40000000000 */
[----:B0-----:R-:W0:Y:S01]  /*15c70*/  SHFL.IDX PT, R36, R32, 0x1, 0x181f ;  /* 0x00381f0020247f89 */ /* 0x001e2200000e0000 */
[----:B------:R-:W-:Y:S01]  /*15c80*/  LEA.HI.X R38, R20, UR5, R3, 0x1, P0 ;  /* 0x0000000514267c11 */ /* 0x000fe200080f0c03 */
[C---:B------:R-:W-:Y:S01]  /*15c90*/  VIADD R3, R40.reuse, 0x60 ;  /* 0x0000006028037836 */ /* 0x040fe20000000000 */
[----:B------:R-:W-:Y:S01]  /*15ca0*/  ISETP.GE.AND P0, PT, R29, UR4, PT ;  /* 0x000000041d007c0c */ /* 0x000fe2000bf06270 */
[----:B------:R-:W1:Y:S03]  /*15cb0*/  SHFL.IDX PT, R20, R32, RZ, 0x181f ;  /* 0x00181fff20147589 */ /* 0x000e6600000e0000 */
[-C--:B------:R-:W-:Y:S01]  /*15cc0*/  ISETP.GE.OR P3, PT, R40, R45.reuse, P0 ;  /* 0x0000002d2800720c */ /* 0x080fe20000766670 */
[----:B------:R-:W1:Y:S01]  /*15cd0*/  SHFL.IDX PT, R21, R38, RZ, 0x181f ;  /* 0x00181fff26157589 */ /* 0x000e6200000e0000 */
[-C--:B------:R-:W-:Y:S01]  /*15ce0*/  ISETP.GE.OR P2, PT, R0, R45.reuse, P0 ;  /* 0x0000002d0000720c */ /* 0x080fe20000746670 */
[----:B------:R-:W-:Y:S01]  /*15cf0*/  VIADD R0, R2, 0x16820 ;  /* 0x0001682002007836 */ /* 0x000fe20000000000 */
[----:B------:R-:W-:Y:S01]  /*15d00*/  ISETP.GE.OR P1, PT, R3, R45, P0 ;  /* 0x0000002d0300720c */ /* 0x000fe20000726670 */
[----:B------:R-:W1:Y:S03]  /*15d10*/  SHFL.IDX PT, R42, R32, 0x2, 0x181f ;  /* 0x00581f00202a7f89 */ /* 0x000e6600000e0000 */
[----:B------:R-:W-:Y:S01]  /*15d20*/  PRMT R0, RZ, 0x654, R0 ;  /* 0x00000654ff007816 */ /* 0x000fe20000000000 */
[----:B------:R-:W1:Y:S03]  /*15d30*/  SHFL.IDX PT, R31, R38, 0x1, 0x181f ;  /* 0x00381f00261f7f89 */ /* 0x000e6600000e0000 */
[----:B------:R1:W-:Y:S01]  /*15d40*/  SYNCS.ARRIVE.TRANS64.RED.A1T0 RZ, [R0+URZ], RZ ;  /* 0x000000ff00ff79a7 */ /* 0x0003e2000810043f */
[----:B------:R-:W1:Y:S02]  /*15d50*/  SHFL.IDX PT, R37, R38, 0x2, 0x181f ;  /* 0x00581f0026257f89 */ /* 0x000e6400000e0000 */
[----:B0-----:R-:W-:-:S02]  /*15d60*/  @!P2 LEA R30, P4, R29, R36, 0x1 ;  /* 0x000000241d1ea211 */ /* 0x001fc400078808ff */
[----:B------:R-:W0:Y:S01]  /*15d70*/  SHFL.IDX PT, R32, R32, 0x3, 0x181f ;  /* 0x00781f0020207f89 */ /* 0x000e2200000e0000 */
[----:B-1----:R-:W-:Y:S01]  /*15d80*/  VIADD R0, R40, 0x90 ;  /* 0x0000009028007836 */ /* 0x002fe20000000000 */
[C---:B------:R-:W-:Y:S02]  /*15d90*/  @!P3 LEA R20, P5, R29.reuse, R20, 0x1 ;  /* 0x000000141d14b211 */ /* 0x040fe400078a08ff */
[----:B------:R-:W1:Y:S02]  /*15da0*/  SHFL.IDX PT, R38, R38, 0x3, 0x181f ;  /* 0x00781f0026267f89 */ /* 0x000e6400000e0000 */
[C---:B------:R-:W-:Y:S02]  /*15db0*/  @!P3 LEA.HI.X R21, R29.reuse, R21, R28, 0x1, P5 ;  /* 0x000000151d15b211 */ /* 0x040fe400028f0c1c */
[----:B------:R-:W-:Y:S02]  /*15dc0*/  ISETP.GE.OR P0, PT, R0, R45, P0 ;  /* 0x0000002d0000720c */ /* 0x000fe40000706670 */
[----:B------:R-:W-:-:S02]  /*15dd0*/  @!P1 LEA R36, P5, R29, R42, 0x1 ;  /* 0x0000002a1d249211 */ /* 0x000fc400078a08ff */
        /* <DEDUP_REMOVED lines=10> */
.L_x_14159:
        /* <DEDUP_REMOVED lines=20> */
[----:B------:R-:W0:Y:S01]  /*15fc0*/  @P2 LDC R31, c[0x0][0xbec] ;  /* 0x0002fb00ff1f2b82 */ /* 0x000e220000000800 */
[----:B--2---:R-:W-:Y:S05]  /*15fd0*/  @P1 BRA `(.L_x_14162) ;  /* 0x0000000000101947 */ /* 0x004fea0003800000 */
[----:B------:R-:W-:Y:S05]  /*15fe0*/  @!P0 BRA `(.L_x_14162) ;  /* 0x00000000000c8947 */ /* 0x000fea0003800000 */
[----:B------:R-:W2:Y:S04]  /*15ff0*/  LDG.E R7, desc[UR38][R4.64] ;  /* 0x0000002604077981 */ /* 0x000ea8000c1e1900 */
[----:B-----5:R-:W2:Y:S02]  /*16000*/  LDG.E R8, desc[UR38][R4.64+0x4] ;  /* 0x0000042604087981 */ /* 0x020ea4000c1e1900 */
[----:B--2---:R-:W-:-:S07]  /*16010*/  IMAD.IADD R8, R8, 0x1, -R7 ;  /* 0x0000000108087824 */ /* 0x004fce00078e0a07 */
.L_x_14162:
[----:B------:R-:W2:Y:S04]  /*16020*/  LDL R20, [R1+0x40] ;  /* 0x0000400001147983 */ /* 0x000ea80000100800 */
[----:B------:R3:W5:Y:S01]  /*16030*/  LDL R26, [R1+0x18] ;  /* 0x00001800011a7983 */ /* 0x0007620000100800 */
[----:B------:R-:W-:Y:S01]  /*16040*/  BSSY B1, `(.L_x_14163) ;  /* 0x000002d000017945 */ /* 0x000fe20003800000 */
[----:B------:R-:W-:Y:S02]  /*16050*/  SEL R15, R10, RZ, !P0 ;  /* 0x000000ff0a0f7207 */ /* 0x000fe40004000000 */
[----:B------:R-:W-:Y:S02]  /*16060*/  SEL R14, R9, RZ, !P0 ;  /* 0x000000ff090e7207 */ /* 0x000fe40004000000 */
[----:B-----5:R-:W-:-:S02]  /*16070*/  SHF.R.S32.HI R13, RZ, 0x1f, R0 ;  /* 0x0000001fff0d7819 */ /* 0x020fc40000011400 */
[----:B--2---:R-:W-:Y:S01]  /*16080*/  SHF.R.S32.HI R12, RZ, 0x1f, R20 ;  /* 0x0000001fff0c7819 */ /* 0x004fe20000011414 */
[----:B---3--:R-:W-:Y:S06]  /*16090*/  @P3 BRA `(.L_x_14164) ;  /* 0x00000000009c3947 */ /* 0x008fec0003800000 */
        /* <DEDUP_REMOVED lines=39> */
.L_x_14164:
[----:B------:R-:W-:Y:S05]  /*16310*/  BSYNC B1 ;  /* 0x0000000000017941 */ /* 0x000fea0003800000 */
.L_x_14163:
[----:B------:R-:W3:Y:S01]  /*16320*/  @P2 LDC R9, c[0x0][0xbf0] ;  /* 0x0002fc00ff092b82 */ /* 0x000ee20000000800 */
[----:B------:R-:W-:Y:S01]  /*16330*/  ULDC.64 UR4, c[0x0][0xaa0] ;  /* 0x0002a80000047ab9 */ /* 0x000fe20000000a00 */
[----:B------:R-:W-:Y:S01]  /*16340*/  IMAD R3, R3, 0x30, R30 ;  /* 0x0000003003037824 */ /* 0x000fe200078e021e */
[----:B------:R-:W-:Y:S01]  /*16350*/  ULDC.64 UR6, c[0x0][0xa80] ;  /* 0x0002a00000067ab9 */ /* 0x000fe20000000a00 */
[----:B--2---:R-:W-:Y:S02]  /*16360*/  IMAD R5, R13, UR4, RZ ;  /* 0x000000040d057c24 */ /* 0x004fe4000f8e02ff */
[----:B------:R-:W-:Y:S02]  /*16370*/  IMAD.IADD R10, R26, 0x1, R3 ;  /* 0x000000011a0a7824 */ /* 0x000fe400078e0203 */
[C---:B------:R-:W-:Y:S02]  /*16380*/  IMAD R7, R0.reuse, UR5, R5 ;  /* 0x0000000500077c24 */ /* 0x040fe4000f8e0205 */
[----:B------:R-:W-:Y:S01]  /*16390*/  IMAD.WIDE.U32 R4, R0, UR4, RZ ;  /* 0x0000000400047c25 */ /* 0x000fe2000f8e00ff */
[----:B------:R-:W-:-:S03]  /*163a0*/  ULDC.64 UR4, c[0x0][0xae8] ;  /* 0x0002ba0000047ab9 */ /* 0x000fc60000000a00 */
[----:B------:R-:W-:Y:S02]  /*163b0*/  IMAD R0, R12, UR4, RZ ;  /* 0x000000040c007c24 */ /* 0x000fe4000f8e02ff */
[----:B------:R-:W-:Y:S02]  /*163c0*/  IMAD.IADD R5, R5, 0x1, R7 ;  /* 0x0000000105057824 */ /* 0x000fe400078e0207 */
[----:B------:R-:W-:Y:S02]  /*163d0*/  IMAD R7, R20, UR5, R0 ;  /* 0x0000000514077c24 */ /* 0x000fe4000f8e0200 */
[----:B0-----:R-:W-:-:S04]  /*163e0*/  @P2 IMAD.HI.U32 R0, R10, R31, RZ ;  /* 0x0000001f0a002227 */ /* 0x001fc800078e00ff */
[----:B------:R-:W-:Y:S01]  /*163f0*/  IMAD.MOV.U32 R3, RZ, RZ, R10 ;  /* 0x000000ffff037224 */ /* 0x000fe200078e000a */
[----:B---3--:R-:W-:Y:S01]  /*16400*/  @P2 SHF.R.U32.HI R3, RZ, R9, R0 ;  /* 0x00000009ff032219 */ /* 0x008fe20000011600 */
[----:B------:R-:W-:Y:S01]  /*16410*/  IMAD.WIDE.U32 R4, R20, UR4, R4 ;  /* 0x0000000414047c25 */ /* 0x000fe2000f8e0004 */
[----:B------:R-:W-:Y:S02]  /*16420*/  ULDC.64 UR4, c[0x0][0xaf0] ;  /* 0x0002bc0000047ab9 */ /* 0x000fe40000000a00 */
[----:B------:R-:W-:Y:S01]  /*16430*/  SHF.R.S32.HI R0, RZ, 0x1f, R3 ;  /* 0x0000001fff007819 */ /* 0x000fe20000011403 */
[----:B------:R-:W-:Y:S02]  /*16440*/  IMAD.IADD R5, R5, 0x1, R7 ;  /* 0x0000000105057824 */ /* 0x000fe400078e0207 */
[----:B------:R-:W-:Y:S02]  /*16450*/  IMAD R6, R14, UR4, RZ ;  /* 0x000000040e067c24 */ /* 0x000fe4000f8e02ff */
[----:B------:R-:W-:-:S02]  /*16460*/  IMAD.MOV R21, RZ, RZ, -R3 ;  /* 0x000000ffff157224 */ /* 0x000fc400078e0a03 */
        /* <DEDUP_REMOVED lines=23> */
[----:B------:R-:W-:Y:S01]  /*165e0*/  IMAD.IADD R24, R30, 0x1, R26 ;  /* 0x000000011e187824 */ /* 0x000fe200078e021a */
[----:B------:R-:W2:Y:S03]  /*165f0*/  SHFL.IDX PT, R0, R20, RZ, 0x181f ;  /* 0x00181fff14007589 */ /* 0x000ea600000e0000 */
[C---:B------:R-:W-:Y:S01]  /*16600*/  VIADD R8, R24.reuse, 0x30 ;  /* 0x0000003018087836 */ /* 0x040fe20000000000 */
[----:B------:R-:W3:Y:S01]  /*16610*/  SHFL.IDX PT, R5, R7, 0x1, 0x181f ;  /* 0x00381f0007057f89 */ /* 0x000ee200000e0000 */
[C---:B------:R-:W-:Y:S01]  /*16620*/  ISETP.GE.OR P2, PT, R24.reuse, R21, P0 ;  /* 0x000000151800720c */ /* 0x040fe20000746670 */
[----:B------:R-:W-:-:S02]  /*16630*/  VIADD R10, R24, 0x60 ;  /* 0x00000060180a7836 */ /* 0x000fc40000000000 */
[----:B------:R-:W4:Y:S01]  /*16640*/  SHFL.IDX PT, R14, R7, 0x2, 0x181f ;  /* 0x00581f00070e7f89 */ /* 0x000f2200000e0000 */
[-C--:B------:R-:W-:Y:S02]  /*16650*/  ISETP.GE.OR P3, PT, R8, R21.reuse, P0 ;  /* 0x000000150800720c */ /* 0x080fe40000766670 */
[----:B------:R-:W-:Y:S01]  /*16660*/  ISETP.GE.OR P4, PT, R10, R21, P0 ;  /* 0x000000150a00720c */ /* 0x000fe20000786670 */
[----:B------:R-:W5:Y:S04]  /*16670*/  SHFL.IDX PT, R4, R20, 0x1, 0x181f ;  /* 0x00381f0014047f89 */ /* 0x000f6800000e0000 */
[----:B------:R-:W1:Y:S02]  /*16680*/  SHFL.IDX PT, R6, R20, 0x2, 0x181f ;  /* 0x00581f0014067f89 */ /* 0x000e6400000e0000 */
[----:B0-----:R-:W-:-:S04]  /*16690*/  @!P2 LEA R10, P5, R29, R3, 0x1 ;  /* 0x000000031d0aa211 */ /* 0x001fc800078a08ff */
[C---:B--2---:R-:W-:Y:S02]  /*166a0*/  @!P2 LEA.HI.X R3, R29.reuse, R0, R28, 0x1, P5 ;  /* 0x000000001d03a211 */ /* 0x044fe400028f0c1c */
[----:B------:R0:W2:Y:S01]  /*166b0*/  SHFL.IDX PT, R0, R20, 0x3, 0x181f ;  /* 0x00781f0014007f89 */ /* 0x0000a200000e0000 */
[C---:B---3--:R-:W-:Y:S02]  /*166c0*/  @!P3 LEA R8, P1, R29.reuse, R5, 0x1 ;  /* 0x000000051d08b211 */ /* 0x048fe400078208ff */
[----:B------:R-:W-:Y:S01]  /*166d0*/  @!P2 IMAD.MOV.U32 R11, RZ, RZ, R3 ;  /* 0x000000ffff0ba224 */ /* 0x000fe200078e0003 */
[----:B----4-:R-:W-:-:S04]  /*166e0*/  @!P4 LEA R25, P5, R29, R14, 0x1 ;  /* 0x0000000e1d19c211 */ /* 0x010fc800078a08ff */
[----:B------:R0:W-:Y:S01]  /*166f0*/  @!P2 ST.E.128 desc[UR38][R10.64], RZ ;  /* 0x000000ff0a00a985 */ /* 0x0001e2000c101d26 */
[C-C-:B-----5:R-:W-:Y:S01]  /*16700*/  @!P3 LEA.HI.X R9, R29.reuse, R4, R28.reuse, 0x1, P1 ;  /* 0x000000041d09b211 */ /* 0x160fe200008f0c1c */
[----:B------:R-:W-:Y:S02]  /*16710*/  @!P4 IMAD.MOV.U32 R4, RZ, RZ, R25 ;  /* 0x000000ffff04c224 */ /* 0x000fe400078e0019 */
[----:B------:R0:W3:Y:S01]  /*16720*/  SHFL.IDX PT, R14, R7, 0x3, 0x181f ;  /* 0x00781f00070e7f89 */ /* 0x0000e200000e0000 */
[----:B-1----:R-:W-:-:S03]  /*16730*/  @!P4 LEA.HI.X R5, R29, R6, R28, 0x1, P5 ;  /* 0x000000061d05c211 */ /* 0x002fc600028f0c1c */
[----:B------:R0:W-:Y:S04]  /*16740*/  @!P3 ST.E.128 desc[UR38][R8.64], RZ ;  /* 0x000000ff0800b985 */ /* 0x0001e8000c101d26 */
[----:B------:R0:W-:Y:S02]  /*16750*/  @!P4 ST.E.128 desc[UR38][R4.64], RZ ;  /* 0x000000ff0400c985 */ /* 0x0001e4000c101d26 */
.L_x_14364:
[----:B------:R-:W-:-:S05]  /*16760*/  VIADD R24, R24, 0x90 ;  /* 0x0000009018187836 */ /* 0x000fca0000000000 */
[----:B------:R-:W-:-:S13]  /*16770*/  ISETP.GE.OR P0, PT, R24, R21, P0 ;  /* 0x000000151800720c */ /* 0x000fda0000706670 */
[----:B---3--:R-:W-:-:S04]  /*16780*/  @!P0 LEA R14, P1, R29, R14, 0x1 ;  /* 0x0000000e1d0e8211 */ /* 0x008fc800078208ff */
[----:B--2---:R-:W-:-:S05]  /*16790*/  @!P0 LEA.HI.X R15, R29, R0, R28, 0x1, P1 ;  /* 0x000000001d0f8211 */ /* 0x004fca00008f0c1c */
[----:B------:R1:W-:Y:S04]  /*167a0*/  @!P0 ST.E.128 desc[UR38][R14.64], RZ ;  /* 0x000000ff0e008985 */ /* 0x0003e8000c101d26 */
.L_x_14161:
[----:B------:R-:W-:Y:S05]  /*167b0*/  BSYNC B0 ;  /* 0x0000000000007941 */ /* 0x000fea0003800000 */
.L_x_14158:
[----:B------:R-:W-:Y:S02]  /*167c0*/  ULDC UR4, c[0x0][0xc3c] ;  /* 0x00030f0000047ab9 */ /* 0x000fe40000000800 */
[----:B------:R-:W-:-:S13]  /*167d0*/  ISETP.GE.AND P0, PT, R35, UR4, PT ;  /* 0x0000000423007c0c */ /* 0x000fda000bf06270 */
[----:B------:R-:W-:Y:S05]  /*167e0*/  @!P0 BRA `(.L_x_14166) ;  /* 0xfffffea800048947 */ /* 0x000fea000383ffff */
[----:B------:R-:W-:Y:S05]  /*167f0*/  BRA `(.L_x_13974) ;  /* 0x0000006c00447947 */ /* 0x000fea0003800000 */
.L_x_13972:
        /* <DEDUP_REMOVED lines=18> */
.L_x_14167:
        /* <DEDUP_REMOVED lines=42> */
.L_x_14173:
        /* <DEDUP_REMOVED lines=12> */
.L_x_14172:
[----:B------:R-:W-:Y:S05]  /*16c80*/  BSYNC B0 ;  /* 0x0000000000007941 */ /* 0x000fea0003800000 */
.L_x_14171:
        /* <DEDUP_REMOVED lines=21> */
.L_x_14169:
        /* <DEDUP_REMOVED lines=21> */
.L_x_14174:
        /* <DEDUP_REMOVED lines=58> */
.L_x_14170:
[----:B------:R-:W-:Y:S02]  /*172d0*/  IMAD.MOV.U32 R17, RZ, RZ, RZ ;  /* 0x000000ffff117224 */ /* 0x000fe400078e00ff */
[----:B------:R-:W-:Y:S02]  /*172e0*/  IMAD.U32 R16, RZ, RZ, UR6 ;  /* 0x00000006ff107e24 */ /* 0x000fe4000f8e00ff */
[----:B------:R-:W-:-:S07]  /*172f0*/  IMAD.MOV.U32 R18, RZ, RZ, RZ ;  /* 0x000000ffff127224 */ /* 0x000fce00078e00ff */
.L_x_14175:
[----:B------:R-:W-:-:S13]  /*17300*/  ISETP.NE.AND P0, PT, R5, RZ, PT ;  /* 0x000000ff0500720c */ /* 0x000fda0003f05270 */
[----:B------:R-:W0:Y:S01]  /*17310*/  @!P0 S2R R3, SR_CgaCtaId ;  /* 0x0000000000038919 */ /* 0x000e220000008800 */
[----:B------:R-:W-:-:S04]  /*17320*/  @!P0 MOV R0, 0x400 ;  /* 0x0000040000008802 */ /* 0x000fc80000000f00 */
[----:B0-----:R-:W-:-:S05]  /*17330*/  @!P0 LEA R0, R3, R0, 0x18 ;  /* 0x0000000003008211 */ /* 0x001fca00078ec0ff */
[----:B------:R2:W-:Y:S01]  /*17340*/  @!P0 STS.128 [R0+0x168d0], R16 ;  /* 0x0168d01000008388 */ /* 0x0005e20000000c00 */
[----:B------:R-:W-:Y:S06]  /*17350*/  BAR.ARV 0x5, 0x200 ;  /* 0x0148000000007b1d */ /* 0x000fec0000002000 */
.L_x_14168:
        /* <DEDUP_REMOVED lines=12> */
[----:B------:R-:W-:Y:S01]  /*17420*/  ULDC.64 UR40, c[0x0][0x198] ;  /* 0x0000660000287ab9 */ /* 0x000fe20000000a00 */
[----:B------:R-:W-:Y:S01]  /*17430*/  IMAD.MOV.U32 R27, RZ, RZ, RZ ;  /* 0x000000ffff1b7224 */ /* 0x000fe200078e00ff */
[----:B------:R-:W-:Y:S01]  /*17440*/  ULDC UR37, c[0x0][0xc] ;  /* 0x0000030000257ab9 */ /* 0x000fe20000000800 */
[----:B------:R-:W-:Y:S02]  /*17450*/  IMAD.MOV.U32 R23, RZ, RZ, RZ ;  /* 0x000000ffff177224 */ /* 0x000fe400078e00ff */
[----:B------:R-:W-:Y:S01]  /*17460*/  IMAD.MOV.U32 R26, RZ, RZ, 0x1 ;  /* 0x00000001ff1a7424 */ /* 0x000fe200078e00ff */
[----:B---3--:R-:W-:-:S06]  /*17470*/  ULEA UR4, UR5, UR4, 0x18 ;  /* 0x0000000405047291 */ /* 0x008fcc000f8ec03f */
[----:B------:R-:W-:Y:S01]  /*17480*/  IMAD.U32 R22, RZ, RZ, UR4 ;  /* 0x00000004ff167e24 */ /* 0x000fe2000f8e00ff */
[C---:B-1----:R-:W-:Y:S01]  /*17490*/  LOP3.LUT R4, R5.reuse, 0x7f, RZ, 0xc0, !PT ;  /* 0x0000007f05047812 */ /* 0x042fe200078ec0ff */
[----:B--2---:R-:W-:-:S04]  /*174a0*/  IMAD.SHL.U32 R0, R5, 0x8, RZ ;  /* 0x0000000805007824 */ /* 0x004fc800078e00ff */
[----:B------:R-:W-:Y:S01]  /*174b0*/  IMAD.SHL.U32 R3, R4, 0x8, RZ ;  /* 0x0000000804037824 */ /* 0x000fe200078e00ff */
[----:B0-----:R-:W-:Y:S02]  /*174c0*/  LOP3.LUT R2, R0, 0x1f8, RZ, 0xc0, !PT ;  /* 0x000001f800027812 */ /* 0x001fe400078ec0ff */
[----:B------:R-:W-:Y:S02]  /*174d0*/  SHF.R.U32.HI R4, RZ, 0x3, R4 ;  /* 0x00000003ff047819 */ /* 0x000fe40000011604 */
[----:B------:R-:W-:-:S04]  /*174e0*/  LOP3.LUT R2, R2, 0x38, R5, 0x78, !PT ;  /* 0x0000003802027812 */ /* 0x000fc800078e7805 */
[----:B------:R-:W-:Y:S01]  /*174f0*/  LOP3.LUT R3, R2, 0x200, R3, 0xf8, !PT ;  /* 0x0000020002037812 */ /* 0x000fe200078ef803 */
[----:B------:R-:W-:-:S04]  /*17500*/  IMAD.SHL.U32 R2, R5, 0x10, RZ ;  /* 0x0000001005027824 */ /* 0x000fc800078e00ff */
[----:B------:R-:W-:Y:S01]  /*17510*/  IMAD R0, R3, 0x2, R22 ;  /* 0x0000000203007824 */ /* 0x000fe200078e0216 */
[----:B------:R-:W-:-:S04]  /*17520*/  LOP3.LUT R2, R4, 0x70, R2, 0xf8, !PT ;  /* 0x0000007004027812 */ /* 0x000fc800078ef802 */
[----:B------:R4:W-:Y:S03]  /*17530*/  STL [R1+0xc], R0 ;  /* 0x00000c0001007387 */ /* 0x0009e60000100800 */
.L_x_14314:
[----:B------:R-:W-:Y:S05]  /*17540*/  YIELD ;  /* 0x0000000000007946 */ /* 0x000fea0003800000 */
[----:B------:R-:W-:Y:S01]  /*17550*/  ULDC.64 UR4, c[0x0][0xa28] ;  /* 0x00028a0000047ab9 */ /* 0x000fe20000000a00 */
[----:B------:R-:W-:Y:S02]  /*17560*/  CS2R R6, SRZ ;  /* 0x0000000000067805 */ /* 0x000fe4000001ff00 */
[----:B------:R-:W-:Y:S01]  /*17570*/  ISETP.NE.U32.AND P0, PT, RZ, UR4, PT ;  /* 0x00000004ff007c0c */ /* 0x000fe2000bf05070 */
[----:B0-----:R-:W0:Y:S01]  /*17580*/  LDC.64 R8, c[0x0][0xa00] ;  /* 0x00028000ff087b82 */ /* 0x001e220000000a00 */
[----:B------:R-:W-:Y:S01]  /*17590*/  ULDC.64 UR6, c[0x0][0xa08] ;  /* 0x0002820000067ab9 */ /* 0x000fe20000000a00 */
[----:B------:R-:W-:Y:S01]  /*175a0*/  ULDC.64 UR8, c[0x0][0xa10] ;  /* 0x0002840000087ab9 */ /* 0x000fe20000000a00 */
[----:B------:R-:W-:Y:S01]  /*175b0*/  ISETP.NE.AND.EX P0, PT, RZ, UR5, PT, P0 ;  /* 0x00000005ff007c0c */ /* 0x000fe2000bf05300 */
[----:B------:R-:W-:-:S04]  /*175c0*/  ULDC.64 UR4, c[0x0][0xa18] ;  /* 0x0002860000047ab9 */ /* 0x000fc80000000a00 */
[----:B-1----:R-:W1:Y:S08]  /*175d0*/  LDC.64 R4, c[0x0][0xa08] ;  /* 0x00028200ff047b82 */ /* 0x002e700000000a00 */
[----:B--2---:R-:W2:Y:S02]  /*175e0*/  @P0 LDC.64 R2, c[0x0][0xa28] ;  /* 0x00028a00ff020b82 */ /* 0x004ea40000000a00 */
[----:B--2---:R-:W-:-:S05]  /*175f0*/  @P0 IMAD.WIDE R2, R19, 0x4, R2 ;  /* 0x0000000413020825 */ /* 0x004fca00078e0202 */
[----:B------:R2:W5:Y:S01]  /*17600*/  @P0 LDG.E R7, desc[UR38][R2.64] ;  /* 0x0000002602070981 */ /* 0x000562000c1e1900 */
[----:B------:R-:W-:Y:S01]  /*17610*/  ISETP.NE.U32.AND P0, PT, RZ, UR4, PT ;  /* 0x00000004ff007c0c */ /* 0x000fe2000bf05070 */
[----:B0-----:R-:W-:Y:S01]  /*17620*/  IMAD.WIDE R8, R19, 0x4, R8 ;  /* 0x0000000413087825 */ /* 0x001fe200078e0208 */
[----:B------:R-:W-:Y:S02]  /*17630*/  ISETP.NE.U32.AND P2, PT, RZ, UR6, PT ;  /* 0x00000006ff007c0c */ /* 0x000fe4000bf45070 */
[----:B------:R-:W-:Y:S01]  /*17640*/  ISETP.NE.AND.EX P0, PT, RZ, UR5, PT, P0 ;  /* 0x00000005ff007c0c */ /* 0x000fe2000bf05300 */
[----:B------:R-:W-:Y:S01]  /*17650*/  ULDC.64 UR4, c[0x0][0xa00] ;  /* 0x0002800000047ab9 */ /* 0x000fe20000000a00 */
[----:B------:R-:W-:Y:S01]  /*17660*/  ISETP.NE.U32.AND P4, PT, RZ, UR8, PT ;  /* 0x00000008ff007c0c */ /* 0x000fe2000bf85070 */
[----:B------:R-:W-:Y:S01]  /*17670*/  IMAD.MOV.U32 R28, RZ, RZ, RZ ;  /* 0x000000ffff1c7224 */ /* 0x000fe200078e00ff */
[----:B------:R-:W-:Y:S01]  /*17680*/  ISETP.NE.U32.AND P1, PT, RZ, UR4, PT ;  /* 0x00000004ff007c0c */ /* 0x000fe2000bf25070 */
[----:B--2---:R-:W0:Y:S01]  /*17690*/  LDC.64 R2, c[0x0][0xa10] ;  /* 0x00028400ff027b82 */ /* 0x004e220000000a00 */
[----:B----4-:R-:W-:-:S02]  /*176a0*/  IMAD.MOV.U32 R0, RZ, RZ, RZ ;  /* 0x000000ffff007224 */ /* 0x010fc400078e00ff */
[----:B------:R-:W-:Y:S01]  /*176b0*/  ISETP.NE.AND.EX P3, PT, RZ, UR5, PT, P1 ;  /* 0x00000005ff007c0c */ /* 0x000fe2000bf65310 */
[----:B-1----:R-:W-:-:S04]  /*176c0*/  IMAD.WIDE R4, R19, 0x4, R4 ;  /* 0x0000000413047825 */ /* 0x002fc800078e0204 */
[----:B------:R-:W1:Y:S01]  /*176d0*/  @P0 LDC.64 R10, c[0x0][0xa18] ;  /* 0x00028600ff0a0b82 */ /* 0x000e620000000a00 */
[----:B------:R-:W-:Y:S01]  /*176e0*/  ULDC UR4, c[0x0][0x288] ;  /* 0x0000a20000047ab9 */ /* 0x000fe20000000800 */
[----:B------:R-:W-:Y:S02]  /*176f0*/  ISETP.NE.AND.EX P1, PT, RZ, UR7, PT, P2 ;  /* 0x00000007ff007c0c */ /* 0x000fe4000bf25320 */
[----:B------:R-:W-:-:S04]  /*17700*/  ISETP.NE.AND.EX P2, PT, RZ, UR9, PT, P4 ;  /* 0x00000009ff007c0c */ /* 0x000fc8000bf45340 */
[----:B------:R-:W2:Y:S07]  /*17710*/  @P3 LDG.E R6, desc[UR38][R8.64] ;  /* 0x0000002608063981 */ /* 0x000eae000c1e1900 */
[----:B------:R-:W5:Y:S01]  /*17720*/  @P1 LDG.E R28, desc[UR38][R4.64] ;  /* 0x00000026041c1981 */ /* 0x000f62000c1e1900 */
        /* <DEDUP_REMOVED lines=24> */
.L_x_14177:
        /* <DEDUP_REMOVED lines=9> */
.L_x_14178:
[----:B------:R-:W-:Y:S05]  /*17940*/  @!P1 BRA `(.L_x_14179) ;  /* 0x00000000000c9947 */ /* 0x000fea0003800000 */
[----:B------:R-:W2:Y:S04]  /*17950*/  LDG.E R10, desc[UR38][R4.64] ;  /* 0x00000026040a7981 */ /* 0x000ea8000c1e1900 */
[----:B------:R-:W2:Y:S02]  /*17960*/  LDG.E R9, desc[UR38][R4.64+0x4] ;  /* 0x0000042604097981 */ /* 0x000ea4000c1e1900 */
[----:B--2---:R-:W-:-:S07]  /*17970*/  IMAD.IADD R10, R9, 0x1, -R10 ;  /* 0x00000001090a7824 */ /* 0x004fce00078e0a0a */
.L_x_14179:
[----:B-1----:R-:W2:Y:S01]  /*17980*/  @P2 LDG.E R4, desc[UR38][R2.64] ;  /* 0x0000002602042981 */ /* 0x002ea2000c1e1900 */
[----:B------:R-:W1:Y:S03]  /*17990*/  LDC R8, c[0x0][0x448] ;  /* 0x00011200ff087b82 */ /* 0x000e660000000800 */
[----:B------:R3:W2:Y:S01]  /*179a0*/  @P2 LDG.E R5, desc[UR38][R2.64+0x4] ;  /* 0x0000042602052981 */ /* 0x0006a2000c1e1900 */
[----:B------:R-:W-:Y:S02]  /*179b0*/  IMAD R13, R17, 0xc0, RZ ;  /* 0x000000c0110d7824 */ /* 0x000fe400078e02ff */
[----:B-----5:R-:W-:Y:S02]  /*179c0*/  IMAD.IADD R7, R10, 0x1, -R7 ;  /* 0x000000010a077824 */ /* 0x020fe400078e0a07 */
[----:B------:R-:W-:Y:S01]  /*179d0*/  VIADD R10, R13, 0xbf ;  /* 0x000000bf0d0a7836 */ /* 0x000fe20000000000 */
[----:B------:R4:W-:Y:S01]  /*179e0*/  STL [R1+0x10], R13 ;  /* 0x0000100d01007387 */ /* 0x0009e20000100800 */
[----:B-1----:R-:W-:-:S13]  /*179f0*/  ISETP.NE.AND P1, PT, R8, 0x1, PT ;  /* 0x000000010800780c */ /* 0x002fda0003f25270 */
[----:B---3--:R-:W1:Y:S08]  /*17a00*/  @P1 LDC R3, c[0x0][0x44c] ;  /* 0x00011300ff031b82 */ /* 0x008e700000000800 */
[----:B------:R-:W3:Y:S01]  /*17a10*/  @P1 LDC R2, c[0x0][0x450] ;  /* 0x00011400ff021b82 */ /* 0x000ee20000000800 */
[----:B--2---:R-:W-:Y:S02]  /*17a20*/  @P2 IMAD.IADD R6, R5, 0x1, -R4 ;  /* 0x0000000105062824 */ /* 0x004fe400078e0a04 */
[----:B-1----:R-:W-:-:S04]  /*17a30*/  @P1 IMAD.HI.U32 R5, R10, R3, RZ ;  /* 0x000000030a051227 */ /* 0x002fc800078e00ff */
[----:B------:R-:W-:Y:S01]  /*17a40*/  IMAD.IADD R8, R7, 0x1, R6 ;  /* 0x0000000107087824 */ /* 0x000fe200078e0206 */
[----:B---3--:R-:W-:-:S03]  /*17a50*/  @P1 SHF.R.U32.HI R10, RZ, R2, R5 ;  /* 0x00000002ff0a1219 */ /* 0x008fc60000011605 */
        /* <DEDUP_REMOVED lines=21> */
.L_x_14182:
[----:B------:R-:W-:-:S13]  /*17bb0*/  ISETP.NE.AND P0, PT, R3, 0x1, PT ;  /* 0x000000010300780c */ /* 0x000fda0003f05270 */
[----:B------:R-:W1:Y:S02]  /*17bc0*/  @P0 LDC.64 R4, c[0x0][0x9e8] ;  /* 0x00027a00ff040b82 */ /* 0x000e640000000a00 */
[----:B-1----:R-:W-:-:S05]  /*17bd0*/  @P0 IMAD.HI.U32 R4, R11, R4, RZ ;  /* 0x000000040b040227 */ /* 0x002fca00078e00ff */
[----:B------:R-:W-:-:S07]  /*17be0*/  @P0 SHF.R.U32.HI R11, RZ, R5, R4 ;  /* 0x00000005ff0b0219 */ /* 0x000fce0000011604 */
.L_x_14183:
[----:B------:R-:W-:Y:S05]  /*17bf0*/  BSYNC B0 ;  /* 0x0000000000007941 */ /* 0x000fea0003800000 */
.L_x_14181:
[----:B------:R-:W-:-:S05]  /*17c00*/  IMAD R11, R11, R3, R3 ;  /* 0x000000030b0b7224 */ /* 0x000fca00078e0203 */
[----:B------:R-:W-:-:S07]  /*17c10*/  VIMNMX R2, R2, R11, PT ;  /* 0x0000000b02027248 */ /* 0x000fce0003fe0100 */
.L_x_14180:
        /* <DEDUP_REMOVED lines=20> */
.L_x_14186:
[----:B------:R-:W-:-:S13]  /*17d60*/  ISETP.NE.AND P0, PT, R3, 0x1, PT ;  /* 0x000000010300780c */ /* 0x000fda0003f05270 */
[----:B------:R-:W1:Y:S02]  /*17d70*/  @P0 LDC.64 R4, c[0x0][0x9e8] ;  /* 0x00027a00ff040b82 */ /* 0x000e640000000a00 */
[----:B-1----:R-:W-:-:S05]  /*17d80*/  @P0 IMAD.HI.U32 R4, R11, R4, RZ ;  /* 0x000000040b040227 */ /* 0x002fca00078e00ff */
[----:B------:R-:W-:-:S07]  /*17d90*/  @P0 SHF.R.U32.HI R11, RZ, R5, R4 ;  /* 0x00000005ff0b0219 */ /* 0x000fce0000011604 */
.L_x_14187:
[----:B------:R-:W-:Y:S05]  /*17da0*/  BSYNC B0 ;  /* 0x0000000000007941 */ /* 0x000fea0003800000 */
.L_x_14185:
[----:B------:R-:W-:-:S05]  /*17db0*/  IMAD R3, R11, R3, RZ ;  /* 0x000000030b037224 */ /* 0x000fca00078e02ff */
[----:B------:R-:W-:-:S07]  /*17dc0*/  VIMNMX R10, R10, R3, !PT ;  /* 0x000000030a0a7248 */ /* 0x000fce0007fe0100 */
.L_x_14184:
[----:B------:R-:W-:Y:S01]  /*17dd0*/  VIADD R2, R2, 0x7f ;  /* 0x0000007f02027836 */ /* 0x000fe20000000000 */
[----:B------:R-:W-:Y:S04]  /*17de0*/  BSSY B0, `(.L_x_14188) ;  /* 0x00000dd000007945 */ /* 0x000fe80003800000 */
[----:B------:R-:W-:-:S04]  /*17df0*/  SHF.R.S32.HI R3, RZ, 0x1f, R2 ;  /* 0x0000001fff037819 */ /* 0x000fc80000011402 */
[----:B------:R-:W-:Y:S02]  /*17e00*/  LEA.HI R3, R3, R2, RZ, 0x7 ;  /* 0x0000000203037211 */ /* 0x000fe400078f38ff */
[----:B------:R-:W-:Y:S02]  /*17e10*/  SHF.R.S32.HI R2, RZ, 0x1f, R10 ;  /* 0x0000001fff027819 */ /* 0x000fe4000001140a */
[----:B------:R-:W-:Y:S02]  /*17e20*/  SHF.R.S32.HI R4, RZ, 0x7, R3 ;  /* 0x00000007ff047819 */ /* 0x000fe40000011403 */
[----:B------:R-:W-:Y:S02]  /*17e30*/  LEA.HI R2, R2, R10, RZ, 0x7 ;  /* 0x0000000a02027211 */ /* 0x000fe400078f38ff */
[----:B------:R-:W-:Y:S02]  /*17e40*/  VIMNMX R4, R17, R4, PT ;  /* 0x0000000411047248 */ /* 0x000fe40003fe0100 */
[----:B------:R-:W-:-:S04]  /*17e50*/  SHF.R.S32.HI R2, RZ, 0x7, R2 ;  /* 0x00000007ff027819 */ /* 0x000fc80000011402 */
[----:B------:R-:W-:-:S05]  /*17e60*/  VIMNMX R2, RZ, R2, !PT ;  /* 0x00000002ff027248 */ /* 0x000fca0007fe0100 */
[--C-:B------:R-:W-:Y:S02]  /*17e70*/  IMAD R2, R2, 0x80, -R7.reuse ;  /* 0x0000008002027824 */ /* 0x100fe400078e0a07 */
[----:B------:R-:W-:-:S03]  /*17e80*/  IMAD R7, R4, 0x80, -R7 ;  /* 0x0000008004077824 */ /* 0x000fc600078e0a07 */
[----:B------:R-:W-:Y:S02]  /*17e90*/  VIMNMX R2, RZ, R2, !PT ;  /* 0x00000002ff027248 */ /* 0x000fe40007fe0100 */
[----:B------:R-:W-:Y:S02]  /*17ea0*/  VIMNMX R7, R7, R6, PT ;  /* 0x0000000607077248 */ /* 0x000fe40003fe0100 */
[----:B------:R-:W-:Y:S02]  /*17eb0*/  SHF.R.U32.HI R4, RZ, 0x7, R2 ;  /* 0x00000007ff047819 */ /* 0x000fe40000011602 */
[----:B------:R-:W-:-:S13]  /*17ec0*/  ISETP.GT.AND P0, PT, R7, R2, PT ;  /* 0x000000020700720c */ /* 0x000fda0003f04270 */
[----:B------:R-:W-:-:S05]  /*17ed0*/  @P0 VIADD R3, R7, 0x7f ;  /* 0x0000007f07030836 */ /* 0x000fca0000000000 */
[----:B------:R-:W-:-:S04]  /*17ee0*/  @P0 SHF.R.S32.HI R2, RZ, 0x1f, R3 ;  /* 0x0000001fff020819 */ /* 0x000fc80000011403 */
[----:B------:R-:W-:Y:S01]  /*17ef0*/  @P0 LEA.HI R2, R2, R3, RZ, 0x7 ;  /* 0x0000000302020211 */ /* 0x000fe200078f38ff */
[----:B------:R-:W-:-:S03]  /*17f00*/  IMAD.MOV.U32 R3, RZ, RZ, R4 ;  /* 0x000000ffff037224 */ /* 0x000fc600078e0004 */
[----:B------:R-:W-:Y:S02]  /*17f10*/  @P0 SHF.R.S32.HI R3, RZ, 0x7, R2 ;  /* 0x00000007ff030819 */ /* 0x000fe40000011402 */
[----:B------:R-:W-:Y:S02]  /*17f20*/  PLOP3.LUT P0, PT, PT, PT, PT, 0x80, 0x0 ;  /* 0x000000000000781c */ /* 0x000fe40003f0f070 */
        /* <DEDUP_REMOVED lines=9> */
.L_x_14367:
[----:B--2---:R-:W-:Y:S02]  /*17fc0*/  ISETP.NE.AND P0, PT, R14, RZ, PT ;  /* 0x000000ff0e00720c */ /* 0x004fe40003f05270 */
[----:B------:R-:W-:-:S11]  /*17fd0*/  PLOP3.LUT P6, PT, PT, PT, PT, 0x8, 0x0 ;  /* 0x000000000000781c */ /* 0x000fd60003fce170 */
[----:B------:R-:W-:Y:S05]  /*17fe0*/  @P0 BRA `(.L_x_14191) ;  /* 0x00000000000c0947 */ /* 0x000fea0003800000 */
[----:B------:R-:W-:-:S03]  /*17ff0*/  UMOV UR4, 0xffffffff ;  /* 0xffffffff00047882 */ /* 0x000fc60000000000 */
[----:B------:R-:W-:Y:S05]  /*18000*/  BRA.DIV UR4, `(.L_x_14192) ;  /* 0x0000006a04207947 */ /* 0x000fea000b800000 */
[----:B------:R-:W-:-:S13]  /*18010*/  ELECT P6, URZ, PT ;  /* 0x00000000003f782f */ /* 0x000fda00038c0000 */
.L_x_14191:
        /* <DEDUP_REMOVED lines=9> */
.L_x_14370:
[----:B------:R-:W-:Y:S05]  /*180b0*/  BSYNC B1 ;  /* 0x0000000000017941 */ /* 0x000fea0003800000 */
.L_x_14193:
[----:B------:R-:W-:Y:S04]  /*180c0*/  BSSY B1, `(.L_x_14195) ;  /* 0x000004f000017945 */ /* 0x000fe80003800000 */
[----:B------:R-:W-:Y:S05]  /*180d0*/  @!P6 BRA `(.L_x_14196) ;  /* 0x000000040034e947 */ /* 0x000fea0003800000 */
[----:B------:R-:W2:Y:S01]  /*180e0*/  S2R R6, SR_TID.X ;  /* 0x0000000000067919 */ /* 0x000ea20000002100 */
[----:B-1----:R-:W-:Y:S01]  /*180f0*/  IMAD R5, R27, 0x8, R22 ;  /* 0x000000081b057824 */ /* 0x002fe200078e0216 */
[----:B------:R-:W-:Y:S01]  /*18100*/  BSSY B2, `(.L_x_14197) ;  /* 0x0000006000027945 */ /* 0x000fe20003800000 */
[----:B--2---:R-:W-:Y:S02]  /*18110*/  LOP3.LUT R7, R6, 0x7f, RZ, 0xc0, !PT ;  /* 0x0000007f06077812 */ /* 0x004fe400078ec0ff */
[----:B------:R-:W-:Y:S02]  /*18120*/  SHF.L.U32 R6, R29, 0x1f, RZ ;  /* 0x0000001f1d067819 */ /* 0x000fe400000006ff */
[----:B------:R-:W-:Y:S02]  /*18130*/  ISETP.NE.AND P1, PT, R7, RZ, PT ;  /* 0x000000ff0700720c */ /* 0x000fe40003f25270 */
[----:B------:R-:W1:Y:S02]  /*18140*/  SYNCS.PHASECHK.TRANS64.TRYWAIT P0, [R5+URZ+0x168a0], R6 ;  /* 0x0168a006050075a7 */ /* 0x000e64000800017f */
[----:B-1----:R-:W-:Y:S09]  /*18150*/  @!P0 BRA `(.L_x_14198) ;  /* 0x0000006800008947 */ /* 0x002ff20003800000 */
.L_x_14371:
[----:B------:R-:W-:Y:S05]  /*18160*/  BSYNC B2 ;  /* 0x0000000000027941 */ /* 0x000fea0003800000 */
.L_x_14197:
[----:B------:R-:W-:Y:S04]  /*18170*/  BSSY B2, `(.L_x_14199) ;  /* 0x0000009000027945 */ /* 0x000fe80003800000 */
[----:B------:R-:W-:Y:S05]  /*18180*/  @P1 BRA `(.L_x_14200) ;  /* 0x00000000001c1947 */ /* 0x000fea0003800000 */
[----:B------:R-:W2:Y:S02]  /*18190*/  S2R R7, SR_TID.X ;  /* 0x0000000000077919 */ /* 0x000ea40000002100 */
[----:B--2---:R-:W-:Y:S01]  /*181a0*/  LOP3.LUT R10, R7, 0x1f, RZ, 0xc0, !PT ;  /* 0x0000001f070a7812 */ /* 0x004fe200078ec0ff */
[----:B------:R-:W-:-:S03]  /*181b0*/  IMAD.MOV.U32 R7, RZ, RZ, 0x4000 ;  /* 0x00004000ff077424 */ /* 0x000fc600078e00ff */
[----:B------:R-:W-:Y:S01]  /*181c0*/  ISETP.NE.AND P0, PT, R10, RZ, PT ;  /* 0x000000ff0a00720c */ /* 0x000fe20003f05270 */
[----:B------:R2:W-:-:S12]  /*181d0*/  SYNCS.ARRIVE.TRANS64 RZ, [R5+URZ+0x16890], R7 ;  /* 0x0168900705ff79a7 */ /* 0x0005d8000800003f */
[----:B--2---:R-:W-:Y:S05]  /*181e0*/  @!P0 BRA `(.L_x_14200) ;  /* 0x0000000000048947 */ /* 0x004fea0003800000 */
[----:B------:R-:W-:Y:S01]  /*181f0*/  BPT.TRAP 0x1 ;  /* 0x000000040000795c */ /* 0x000fe20000300000 */
.L_x_14200:
[----:B------:R-:W-:Y:S05]  /*18200*/  BSYNC B2 ;  /* 0x0000000000027941 */ /* 0x000fea0003800000 */
.L_x_14199:
        /* <DEDUP_REMOVED lines=11> */
[----:B------:R-:W-:Y:S01]  /*182c0*/  UMOV UR7, 0x12f00000 ;  /* 0x12f0000000077882 */ /* 0x000fe20000000000 */
[----:B0-----:R-:W-:-:S08]  /*182d0*/  VIADD R12, R5, 0x16890 ;  /* 0x00016890050c7836 */ /* 0x001fd00000000000 */
.L_x_14201:
        /* <DEDUP_REMOVED lines=13> */
.L_x_14372:
[----:B------:R-:W-:Y:S05]  /*183b0*/  BSYNC B2 ;  /* 0x0000000000027941 */ /* 0x000fea0003800000 */
.L_x_14202:
[----:B------:R-:W-:Y:S01]  /*183c0*/  BSSY B2, `(.L_x_14204) ;  /* 0x000000b000027945 */ /* 0x000fe20003800000 */
[----:B------:R-:W-:Y:S02]  /*183d0*/  IMAD.MOV.U32 R14, RZ, RZ, 0x0 ;  /* 0x00000000ff0e7424 */ /* 0x000fe400078e00ff */
[----:B------:R-:W-:Y:S01]  /*183e0*/  IMAD.MOV.U32 R15, RZ, RZ, 0x12f00000 ;  /* 0x12f00000ff0f7424 */ /* 0x000fe200078e00ff */
[----:B------:R-:W-:Y:S06]  /*183f0*/  @P1 BRA `(.L_x_14205) ;  /* 0x00000000001c1947 */ /* 0x000fec0003800000 */
[----:B------:R-:W2:Y:S01]  /*18400*/  S2R R10, SR_TID.X ;  /* 0x00000000000a7919 */ /* 0x000ea20000002100 */
[----:B01----:R-:W-:-:S04]  /*18410*/  IMAD.MOV.U32 R6, RZ, RZ, 0x4000 ;  /* 0x00004000ff067424 */ /* 0x003fc800078e00ff */
[----:B------:R3:W-:Y:S01]  /*18420*/  SYNCS.ARRIVE.TRANS64 RZ, [R5+URZ+0x168b0], R6 ;  /* 0x0168b00605ff79a7 */ /* 0x0007e2000800003f */
[----:B--2---:R-:W-:-:S04]  /*18430*/  LOP3.LUT R10, R10, 0x1f, RZ, 0xc0, !PT ;  /* 0x0000001f0a0a7812 */ /* 0x004fc800078ec0ff */
[----:B------:R-:W-:-:S13]  /*18440*/  ISETP.NE.AND P0, PT, R10, RZ, PT ;  /* 0x000000ff0a00720c */ /* 0x000fda0003f05270 */
[----:B---3--:R-:W-:Y:S05]  /*18450*/  @!P0 BRA `(.L_x_14205) ;  /* 0x0000000000048947 */ /* 0x008fea0003800000 */
[----:B------:R-:W-:Y:S01]  /*18460*/  BPT.TRAP 0x1 ;  /* 0x000000040000795c */ /* 0x000fe20000300000 */
.L_x_14205:
[----:B------:R-:W-:Y:S05]  /*18470*/  BSYNC B2 ;  /* 0x0000000000027941 */ /* 0x000fea0003800000 */
.L_x_14204:
[----:B------:R-:W-:Y:S01]  /*18480*/  R2UR UR10, R13 ;  /* 0x000000000d0a72ca */ /* 0x000fe200000e0000 */
[----:B------:R-:W-:Y:S01]  /*18490*/  IMAD R11, R11, 0x2, R22 ;  /* 0x000000020b0b7824 */ /* 0x000fe200078e0216 */
[----:B------:R-:W-:Y:S01]  /*184a0*/  R2UR UR6, R14 ;  /* 0x000000000e0672ca */ /* 0x000fe200000e0000 */
[----:B------:R-:W-:Y:S01]  /*184b0*/  UIADD3 UR4, UP0, UR40, 0x670, URZ ;  /* 0x0000067028047890 */ /* 0x000fe2000ff1e03f */
[----:B------:R-:W-:Y:S01]  /*184c0*/  R2UR UR7, R15 ;  /* 0x000000000f0772ca */ /* 0x000fe200000e0000 */
[----:B01----:R-:W-:Y:S01]  /*184d0*/  VIADD R5, R5, 0x168b0 ;  /* 0x000168b005057836 */ /* 0x003fe20000000000 */
[----:B------:R-:W-:Y:S01]  /*184e0*/  PLOP3.LUT P0, PT, PT, PT, PT, 0x80, 0x0 ;  /* 0x000000000000781c */ /* 0x000fe20003f0f070 */
[----:B------:R-:W-:Y:S01]  /*184f0*/  VIADD R11, R11, 0x400 ;  /* 0x000004000b0b7836 */ /* 0x000fe20000000000 */
[----:B------:R-:W-:-:S12]  /*18500*/  UIADD3.X UR5, URZ, UR41, URZ, UP0, !UPT ;  /* 0x000000293f057290 */ /* 0x000fd800087fe43f */
.L_x_14206:
        /* <DEDUP_REMOVED lines=10> */
.L_x_14196:
[----:B------:R-:W-:Y:S05]  /*185b0*/  BSYNC B1 ;  /* 0x0000000000017941 */ /* 0x000fea0003800000 */
.L_x_14195:
[----:B------:R-:W-:Y:S01]  /*185c0*/  VIADD R3, R3, 0xfffffffe ;  /* 0xfffffffe03037836 */ /* 0x000fe20000000000 */
[----:B------:R-:W-:Y:S01]  /*185d0*/  PLOP3.LUT P0, PT, PT, PT, PT, 0x8, 0x0 ;  /* 0x000000000000781c */ /* 0x000fe20003f0e170 */
[----:B------:R-:W-:-:S03]  /*185e0*/  VIADD R27, R27, 0x1 ;  /* 0x000000011b1b7836 */ /* 0x000fc60000000000 */
[----:B------:R-:W-:Y:S02]  /*185f0*/  ISETP.GE.AND P2, PT, R3, R4, PT ;  /* 0x000000040300720c */ /* 0x000fe40003f46270 */
[----:B------:R-:W-:-:S04]  /*18600*/  ISETP.NE.AND P1, PT, R27, 0x2, PT ;  /* 0x000000021b00780c */ /* 0x000fc80003f25270 */
[----:B------:R-:W-:Y:S02]  /*18610*/  SEL R6, RZ, 0x1, P1 ;  /* 0x00000001ff067807 */ /* 0x000fe40000800000 */
[----:B------:R-:W-:Y:S02]  /*18620*/  SEL R27, R27, RZ, P1 ;  /* 0x000000ff1b1b7207 */ /* 0x000fe40000800000 */
[----:B------:R-:W-:-:S03]  /*18630*/  LOP3.LUT R29, R29, R6, RZ, 0x3c, !PT ;  /* 0x000000061d1d7212 */ /* 0x000fc600078e3cff */
[----:B------:R-:W-:Y:S05]  /*18640*/  @!P2 BRA `(.L_x_14189) ;  /* 0x000000040058a947 */ /* 0x000fea0003800000 */
.L_x_14219:
[----:B------:R-:W-:Y:S05]  /*18650*/  YIELD ;  /* 0x0000000000007946 */ /* 0x000fea0003800000 */
[----:B------:R-:W-:Y:S04]  /*18660*/  BSSY B1, `(.L_x_14207) ;  /* 0x000004c000017945 */ /* 0x000fe80003800000 */
[----:B------:R-:W-:Y:S05]  /*18670*/  @!P6 BRA `(.L_x_14208) ;  /* 0x000000040028e947 */ /* 0x000fea0003800000 */
[----:B-1----:R-:W1:Y:S01]  /*18680*/  S2R R5, SR_TID.X ;  /* 0x0000000000057919 */ /* 0x002e620000002100 */
[----:B------:R-:W-:Y:S01]  /*18690*/  SHF.L.U32 R6, R29, 0x1f, RZ ;  /* 0x0000001f1d067819 */ /* 0x000fe200000006ff */
[----:B------:R-:W-:Y:S01]  /*186a0*/  BSSY B2, `(.L_x_14209) ;  /* 0x0000006000027945 */ /* 0x000fe20003800000 */
[----:B-1----:R-:W-:Y:S01]  /*186b0*/  LOP3.LUT R7, R5, 0x7f, RZ, 0xc0, !PT ;  /* 0x0000007f05077812 */ /* 0x002fe200078ec0ff */
[----:B------:R-:W-:-:S03]  /*186c0*/  IMAD R5, R27, 0x8, R22 ;  /* 0x000000081b057824 */ /* 0x000fc600078e0216 */
[----:B------:R-:W-:Y:S01]  /*186d0*/  ISETP.NE.AND P2, PT, R7, RZ, PT ;  /* 0x000000ff0700720c */ /* 0x000fe20003f45270 */
[----:B------:R-:W1:Y:S02]  /*186e0*/  SYNCS.PHASECHK.TRANS64.TRYWAIT P1, [R5+URZ+0x168a0], R6 ;  /* 0x0168a006050075a7 */ /* 0x000e64000802017f */
[----:B-1----:R-:W-:Y:S10]  /*186f0*/  @!P1 BRA `(.L_x_14210) ;  /* 0x0000006000c09947 */ /* 0x002ff40003800000 */
.L_x_14373:
[----:B------:R-:W-:Y:S05]  /*18700*/  BSYNC B2 ;  /* 0x0000000000027941 */ /* 0x000fea0003800000 */
.L_x_14209:
        /* <DEDUP_REMOVED lines=9> */
.L_x_14212:
[----:B------:R-:W-:Y:S05]  /*187a0*/  BSYNC B2 ;  /* 0x0000000000027941 */ /* 0x000fea0003800000 */
.L_x_14211:
        /* <DEDUP_REMOVED lines=8> */
[----:B0-----:R-:W-:Y:S01]  /*18830*/  VIADD R12, R7, 0xe400 ;  /* 0x0000e400070c7836 */ /* 0x001fe20000000000 */
[----:B------:R-:W-:Y:S01]  /*18840*/  UMOV UR6, 0x0 ;  /* 0x0000000000067882 */ /* 0x000fe20000000000 */
[----:B------:R-:W-:-:S10]  /*18850*/  UMOV UR7, 0x12f00000 ;  /* 0x12f0000000077882 */ /* 0x000fd40000000000 */
.L_x_14213:
        /* <DEDUP_REMOVED lines=13> */
.L_x_14374:
[----:B------:R-:W-:Y:S05]  /*18930*/  BSYNC B2 ;  /* 0x0000000000027941 */ /* 0x000fea0003800000 */
.L_x_14214:
        /* <DEDUP_REMOVED lines=11> */
.L_x_14217:
[----:B------:R-:W-:Y:S05]  /*189f0*/  BSYNC B2 ;  /* 0x0000000000027941 */ /* 0x000fea0003800000 */
.L_x_14216:
        /* <DEDUP_REMOVED lines=8> */
.L_x_14218:
        /* <DEDUP_REMOVED lines=10> */
.L_x_14208:
[----:B------:R-:W-:Y:S05]  /*18b20*/  BSYNC B1 ;  /* 0x0000000000017941 */ /* 0x000fea0003800000 */
.L_x_14207:
[----:B------:R-:W-:Y:S01]  /*18b30*/  ISETP.GT.AND P2, PT, R3, R4, PT ;  /* 0x000000040300720c */ /* 0x000fe20003f44270 */
[----:B------:R-:W-:Y:S02]  /*18b40*/  VIADD R27, R27, 0x1 ;  /* 0x000000011b1b7836 */ /* 0x000fe40000000000 */
[----:B------:R-:W-:-:S03]  /*18b50*/  VIADD R3, R3, 0xffffffff ;  /* 0xffffffff03037836 */ /* 0x000fc60000000000 */
[----:B------:R-:W-:-:S04]  /*18b60*/  ISETP.NE.AND P1, PT, R27, 0x2, PT ;  /* 0x000000021b00780c */ /* 0x000fc80003f25270 */
[----:B------:R-:W-:Y:S02]  /*18b70*/  SEL R6, RZ, 0x1, P1 ;  /* 0x00000001ff067807 */ /* 0x000fe40000800000 */
[----:B------:R-:W-:Y:S02]  /*18b80*/  SEL R27, R27, RZ, P1 ;  /* 0x000000ff1b1b7207 */ /* 0x000fe40000800000 */
[----:B------:R-:W-:Y:S01]  /*18b90*/  LOP3.LUT R29, R29, R6, RZ, 0x3c, !PT ;  /* 0x000000061d1d7212 */ /* 0x000fe200078e3cff */
[----:B------:R-:W-:Y:S06]  /*18ba0*/  @P2 BRA `(.L_x_14219) ;  /* 0xfffffff800a82947 */ /* 0x000fec000383ffff */
.L_x_14189:
[----:B------:R-:W-:Y:S05]  /*18bb0*/  BSYNC B0 ;  /* 0x0000000000007941 */ /* 0x000fea0003800000 */
.L_x_14188:
[----:B------:R-:W2:Y:S01]  /*18bc0*/  LDL R6, [R1+0x10] ;  /* 0x0000100001067983 */ /* 0x000ea20000100800 */
        /* <DEDUP_REMOVED lines=25> */
.L_x_14222:
[----:B------:R-:W-:-:S13]  /*18d60*/  ISETP.NE.AND P0, PT, R3, 0x1, PT ;  /* 0x000000010300780c */ /* 0x000fda0003f05270 */
[----:B-1----:R-:W1:Y:S02]  /*18d70*/  @P0 LDC.64 R4, c[0x0][0x9e8] ;  /* 0x00027a00ff040b82 */ /* 0x002e640000000a00 */
[----:B-1----:R-:W-:-:S05]  /*18d80*/  @P0 IMAD.HI.U32 R4, R0, R4, RZ ;  /* 0x0000000400040227 */ /* 0x002fca00078e00ff */
[----:B------:R-:W-:-:S07]  /*18d90*/  @P0 SHF.R.U32.HI R0, RZ, R5, R4 ;  /* 0x00000005ff000219 */ /* 0x000fce0000011604 */
.L_x_14223:
[----:B------:R-:W-:Y:S05]  /*18da0*/  BSYNC B0 ;  /* 0x0000000000007941 */ /* 0x000fea0003800000 */
.L_x_14221:
[----:B------:R-:W-:-:S05]  /*18db0*/  IMAD R5, R0, R3, R3 ;  /* 0x0000000300057224 */ /* 0x000fca00078e0203 */
[----:B------:R-:W-:-:S07]  /*18dc0*/  VIMNMX R2, R2, R5, PT ;  /* 0x0000000502027248 */ /* 0x000fce0003fe0100 */
.L_x_14220:
[----:B------:R-:W-:Y:S01]  /*18dd0*/  VIADD R2, R2, 0x7f ;  /* 0x0000007f02027836 */ /* 0x000fe20000000000 */
[----:B------:R-:W2:Y:S01]  /*18de0*/  @P1 LDC R0, c[0x0][0x44c] ;  /* 0x00011300ff001b82 */ /* 0x000ea20000000800 */
[----:B------:R-:W-:-:S03]  /*18df0*/  ULDC UR4, c[0x0][0x9dc] ;  /* 0x0002770000047ab9 */ /* 0x000fc60000000800 */
[----:B-1----:R-:W-:-:S04]  /*18e00*/  SHF.R.S32.HI R5, RZ, 0x1f, R2 ;  /* 0x0000001fff057819 */ /* 0x002fc80000011402 */
[----:B------:R-:W-:Y:S02]  /*18e10*/  LEA.HI R5, R5, R2, RZ, 0x7 ;  /* 0x0000000205057211 */ /* 0x000fe400078f38ff */
[----:B------:R-:W1:Y:S02]  /*18e20*/  @P1 LDC R2, c[0x0][0x450] ;  /* 0x00011400ff021b82 */ /* 0x000e640000000800 */
[----:B------:R-:W-:Y:S01]  /*18e30*/  SHF.R.S32.HI R4, RZ, 0x7, R5 ;  /* 0x00000007ff047819 */ /* 0x000fe20000011405 */
[----:B------:R-:W-:-:S03]  /*18e40*/  IMAD.MOV.U32 R5, RZ, RZ, R6 ;  /* 0x000000ffff057224 */ /* 0x000fc600078e0006 */
[----:B------:R-:W-:-:S05]  /*18e50*/  VIMNMX R24, R17, R4, PT ;  /* 0x0000000411187248 */ /* 0x000fca0003fe0100 */
        /* <DEDUP_REMOVED lines=16> */
.L_x_14226:
[----:B------:R-:W-:-:S13]  /*18f60*/  ISETP.NE.AND P0, PT, R3, 0x1, PT ;  /* 0x000000010300780c */ /* 0x000fda0003f05270 */
[----:B------:R-:W1:Y:S02]  /*18f70*/  @P0 LDC.64 R4, c[0x0][0x9e8] ;  /* 0x00027a00ff040b82 */ /* 0x000e640000000a00 */
[----:B-1----:R-:W-:-:S05]  /*18f80*/  @P0 IMAD.HI.U32 R4, R2, R4, RZ ;  /* 0x0000000402040227 */ /* 0x002fca00078e00ff */
[----:B------:R-:W-:-:S07]  /*18f90*/  @P0 SHF.R.U32.HI R2, RZ, R5, R4 ;  /* 0x00000005ff020219 */ /* 0x000fce0000011604 */
.L_x_14227:
[----:B------:R-:W-:Y:S05]  /*18fa0*/  BSYNC B0 ;  /* 0x0000000000007941 */ /* 0x000fea0003800000 */
.L_x_14225:
[----:B------:R-:W-:-:S05]  /*18fb0*/  IMAD R3, R2, R3, RZ ;  /* 0x0000000302037224 */ /* 0x000fca00078e02ff */
[----:B------:R-:W-:-:S07]  /*18fc0*/  VIMNMX R0, R0, R3, !PT ;  /* 0x0000000300007248 */ /* 0x000fce0007fe0100 */
.L_x_14224:
        /* <DEDUP_REMOVED lines=25> */
.L_x_14229:
        /* <DEDUP_REMOVED lines=20> */
.L_x_14232:
[----:B------:R-:W-:Y:S05]  /*192a0*/  BSYNC B6 ;  /* 0x0000000000067941 */ /* 0x000fea0003800000 */
.L_x_14231:
        /* <DEDUP_REMOVED lines=16> */
[----:B0-----:R-:W-:Y:S02]  /*193b0*/  IMAD.MOV.U32 R12, RZ, RZ, 0x1 ;  /* 0x00000001ff0c7424 */ /* 0x001fe400078e00ff */
[----:B-1----:R-:W-:-:S07]  /*193c0*/  IMAD.MOV.U32 R13, RZ, RZ, RZ ;  /* 0x000000ffff0d7224 */ /* 0x002fce00078e00ff */
[----:B------:R-:W-:-:S07]  /*193d0*/  LEPC R20, `(.L_x_14235) ;  /* 0x000000001014794e */ /* 0x000fce0000000000 */
[----:B--2---:R-:W-:Y:S05]  /*193e0*/  CALL.ABS.NOINC R2 ;  /* 0x0000000002007343 */ /* 0x004fea0003c00000 */
.L_x_14235:
        /* <DEDUP_REMOVED lines=15> */
.L_x_14234:
[----:B------:R-:W-:Y:S05]  /*194e0*/  BSYNC B6 ;  /* 0x0000000000067941 */ /* 0x000fea0003800000 */
.L_x_14233:
[----:B------:R-:W-:Y:S01]  /*194f0*/  ULDC.64 UR4, c[0x0][0x9f8] ;  /* 0x00027e0000047ab9 */ /* 0x000fe20000000a00 */
[----:B------:R-:W-:Y:S01]  /*19500*/  IMAD.MOV.U32 R25, RZ, RZ, R19 ;  /* 0x000000ffff197224 */ /* 0x000fe200078e0013 */
[----:B------:R-:W-:-:S04]  /*19510*/  ISETP.NE.U32.AND P0, PT, RZ, UR4, PT ;  /* 0x00000004ff007c0c */ /* 0x000fc8000bf05070 */
[----:B------:R-:W-:Y:S01]  /*19520*/  ISETP.NE.AND.EX P0, PT, RZ, UR5, PT, P0 ;  /* 0x00000005ff007c0c */ /* 0x000fe2000bf05300 */
[----:B------:R-:W-:-:S12]  /*19530*/  ULDC.64 UR4, c[0x0][0xa08] ;  /* 0x0002820000047ab9 */ /* 0x000fd80000000a00 */
[----:B------:R-:W1:Y:S02]  /*19540*/  @P0 LDC.64 R2, c[0x0][0x9f8] ;  /* 0x00027e00ff020b82 */ /* 0x000e640000000a00 */
[----:B-1----:R-:W-:-:S05]  /*19550*/  @P0 IMAD.WIDE R2, R19, 0x4, R2 ;  /* 0x0000000413020825 */ /* 0x002fca00078e0202 */
[----:B------:R1:W2:Y:S01]  /*19560*/  @P0 LDG.E R25, desc[UR38][R2.64] ;  /* 0x0000002602190981 */ /* 0x0002a2000c1e1900 */
[----:B------:R-:W-:Y:S01]  /*19570*/  VIADD R24, R24, 0xffffffff ;  /* 0xffffffff18187836 */ /* 0x000fe20000000000 */
[----:B-1----:R-:W1:Y:S02]  /*19580*/  LDC.64 R2, c[0x0][0x418] ;  /* 0x00010600ff027b82 */ /* 0x002e640000000a00 */
[----:B-1----:R-:W-:Y:S01]  /*19590*/  LOP3.LUT P0, RZ, R2, UR4, RZ, 0xfc, !PT ;  /* 0x0000000402ff7c12 */ /* 0x002fe2000f80fcff */
        /* <DEDUP_REMOVED lines=10> */
.L_x_14377:
        /* <DEDUP_REMOVED lines=10> */
.L_x_14380:
[----:B------:R-:W-:Y:S05]  /*196e0*/  @!P6 BRA `(.L_x_14237) ;  /* 0x0000000000e4e947 */ /* 0x000fea0003800000 */
[----:B------:R-:W-:-:S04]  /*196f0*/  ISETP.NE.U32.AND P0, PT, R2, RZ, PT ;  /* 0x000000ff0200720c */ /* 0x000fc80003f05070 */
[----:B------:R-:W-:-:S13]  /*19700*/  ISETP.NE.AND.EX P0, PT, R3, RZ, PT, P0 ;  /* 0x000000ff0300720c */ /* 0x000fda0003f05300 */
[----:B------:R-:W-:Y:S05]  /*19710*/  @!P0 BRA `(.L_x_14239) ;  /* 0x0000000000448947 */ /* 0x000fea0003800000 */
[----:B------:R-:W3:Y:S01]  /*19720*/  LDC R6, c[0x0][0x43c] ;  /* 0x00010f00ff067b82 */ /* 0x000ee20000000800 */
        /* <DEDUP_REMOVED lines=16> */
.L_x_14239:
[----:B--2---:R-:W-:Y:S01]  /*19830*/  IMAD R0, R23, 0x8, R22 ;  /* 0x0000000817007824 */ /* 0x004fe200078e0216 */
[----:B---3--:R-:W-:-:S04]  /*19840*/  SHF.L.U32 R3, R26, 0x1f, RZ ;  /* 0x0000001f1a037819 */ /* 0x008fc800000006ff */
[----:B------:R-:W2:Y:S02]  /*19850*/  SYNCS.PHASECHK.TRANS64.TRYWAIT P0, [R0+URZ+0x16840], R3 ;  /* 0x01684003000075a7 */ /* 0x000ea4000800017f */
[----:B--2---:R-:W-:Y:S05]  /*19860*/  @!P0 BRA `(.L_x_14240) ;  /* 0x0000005000e08947 */ /* 0x004fea0003800000 */
.L_x_14381:
        /* <DEDUP_REMOVED lines=11> */
.L_x_14241:
[----:B------:R-:W3:Y:S01]  /*19920*/  LDL.LU R2, [R1] ;  /* 0x0000000001027983 */ /* 0x000ee20000300800 */
[----:B------:R-:W-:Y:S01]  /*19930*/  R2UR UR9, R0 ;  /* 0x00000000000972ca */ /* 0x000fe200000e0000 */
[----:B--2---:R-:W-:Y:S01]  /*19940*/  IMAD R0, R23, 0x4000, R22 ;  /* 0x0000400017007824 */ /* 0x004fe200078e0216 */
        /* <DEDUP_REMOVED lines=11> */
[----:B------:R-:W-:Y:S02]  /*19a00*/  ULEA UR11, UR11, UR4, 0x7 ;  /* 0x000000040b0b7291 */ /* 0x000fe4000f8e383f */
[----:B------:R-:W-:Y:S01]  /*19a10*/  UIADD3 UR8, UR8, 0xe400, URZ ;  /* 0x0000e40008087890 */ /* 0x000fe2000fffe03f */
[----:B------:R-:W-:-:S08]  /*19a20*/  UMOV UR4, 0x0 ;  /* 0x0000000000047882 */ /* 0x000fd00000000000 */
[----:B------:R4:W-:Y:S01]  /*19a30*/  UTMALDG.4D [UR8], [UR6], desc[UR4] ;  /* 0x00000408060075b4 */ /* 0x0009e20008019000 */
[----:B---3--:R-:W-:-:S04]  /*19a40*/  LOP3.LUT R2, R2, 0xfffffffe, RZ, 0xc0, !PT ;  /* 0xfffffffe02027812 */ /* 0x008fc800078ec0ff */
[----:B------:R-:W-:-:S05]  /*19a50*/  @P0 LOP3.LUT R2, R2, 0x1, RZ, 0xfc, !PT ;  /* 0x0000000102020812 */ /* 0x000fca00078efcff */
[----:B------:R4:W-:Y:S01]  /*19a60*/  STL [R1], R2 ;  /* 0x0000000201007387 */ /* 0x0009e20000100800 */
[----:B------:R-:W-:Y:S01]  /*19a70*/  NOP ;  /* 0x0000000000007918 */ /* 0x000fe20000000000 */
.L_x_14237:
[----:B------:R-:W2:Y:S01]  /*19a80*/  LDL.LU R3, [R1+0x20] ;  /* 0x0000200001037983 */ /* 0x000ea20000300800 */
[----:B------:R-:W-:Y:S05]  /*19a90*/  WARPSYNC.ALL ;  /* 0x0000000000007948 */ /* 0x000fea0003800000 */
[----:B----4-:R-:W-:Y:S01]  /*19aa0*/  ULDC.64 UR4, c[0x0][0x298] ;  /* 0x0000a60000047ab9 */ /* 0x010fe20000000a00 */
        /* <DEDUP_REMOVED lines=8> */
[----:B--2---:R-:W-:Y:S01]  /*19b30*/  SHF.R.S32.HI R0, RZ, 0x1f, R3 ;  /* 0x0000001fff007819 */ /* 0x004fe20000011403 */
        /* <DEDUP_REMOVED lines=9> */
[----:B--2---:R-:W-:-:S05]  /*19bd0*/  SEL R0, R19, RZ, !P0 ;  /* 0x000000ff13007207 */ /* 0x004fca0004000000 */
        /* <DEDUP_REMOVED lines=19> */
.L_x_14243:
[----:B------:R-:W-:Y:S05]  /*19d10*/  BSYNC B6 ;  /* 0x0000000000067941 */ /* 0x000fea0003800000 */
.L_x_14242:
[----:B---3--:R-:W2:Y:S01]  /*19d20*/  LDL.LU R0, [R1+0x30] ;  /* 0x0000300001007983 */ /* 0x008ea20000300800 */
[----:B------:R-:W-:Y:S01]  /*19d30*/  ULDC.64 UR4, c[0x0][0x2d8] ;  /* 0x0000b60000047ab9 */ /* 0x000fe20000000a00 */
[----:B------:R-:W3:Y:S01]  /*19d40*/  LDC R9, c[0x0][0x448] ;  /* 0x00011200ff097b82 */ /* 0x000ee20000000800 */
[----:B------:R-:W-:Y:S01]  /*19d50*/  ULDC.64 UR6, c[0x0][0x2c8] ;  /* 0x0000b20000067ab9 */ /* 0x000fe20000000a00 */
[----:B------:R-:W2:Y:S01]  /*19d60*/  LDL.LU.64 R2, [R1+0x28] ;  /* 0x0000280001027983 */ /* 0x000ea20000300a00 */
[----:B------:R-:W-:-:S03]  /*19d70*/  ULDC.64 UR8, c[0x0][0x280] ;  /* 0x0000a00000087ab9 */ /* 0x000fc60000000a00 */
[----:B------:R-:W4:Y:S04]  /*19d80*/  LDL.LU R20, [R1+0x34] ;  /* 0x0000340001147983 */ /* 0x000f280000300800 */
[----:B------:R-:W4:Y:S04]  /*19d90*/  LDL.LU R21, [R1+0x38] ;  /* 0x0000380001157983 */ /* 0x000f280000300800 */
[----:B------:R-:W4:Y:S04]  /*19da0*/  LDL.LU R4, [R1+0x20] ;  /* 0x0000200001047983 */ /* 0x000f280000300800 */
[----:B0-----:R-:W4:Y:S01]  /*19db0*/  LDL R12, [R1+0x10] ;  /* 0x00001000010c7983 */ /* 0x001f220000100800 */
[----:B---3--:R-:W-:-:S13]  /*19dc0*/  ISETP.NE.AND P1, PT, R9, 0x1, PT ;  /* 0x000000010900780c */ /* 0x008fda0003f25270 */
[----:B------:R-:W0:Y:S08]  /*19dd0*/  @P1 LDC R5, c[0x0][0x44c] ;  /* 0x00011300ff051b82 */ /* 0x000e300000000800 */
[----:B------:R-:W3:Y:S01]  /*19de0*/  @P1 LDC R8, c[0x0][0x450] ;  /* 0x00011400ff081b82 */ /* 0x000ee20000000800 */
        /* <DEDUP_REMOVED lines=9> */
[----:B--2---:R-:W-:-:S04]  /*19e80*/  LOP3.LUT R20, R20, 0x7f, RZ, 0xc0, !PT ;  /* 0x0000007f14147812 */ /* 0x004fc800078ec0ff */
[----:B------:R-:W-:Y:S01]  /*19e90*/  SHF.R.U32.HI R20, RZ, 0x3, R20 ;  /* 0x00000003ff147819 */ /* 0x000fe20000011614 */
[----:B----4-:R-:W-:-:S05]  /*19ea0*/  IMAD.SHL.U32 R6, R21, 0x10, RZ ;  /* 0x0000001015067824 */ /* 0x010fca00078e00ff */
[----:B------:R-:W-:Y:S02]  /*19eb0*/  LOP3.LUT R6, R20, 0x70, R6, 0xf8, !PT ;  /* 0x0000007014067812 */ /* 0x000fe400078ef806 */
[----:B------:R2:W5:Y:S01]  /*19ec0*/  LDL R20, [R1+0xc] ;  /* 0x00000c0001147983 */ /* 0x0005620000100800 */
[C---:B------:R-:W-:Y:S02]  /*19ed0*/  IMAD R0, R4.reuse, UR5, R0 ;  /* 0x0000000504007c24 */ /* 0x040fe4000f8e0200 */
[----:B------:R-:W-:Y:S01]  /*19ee0*/  IMAD.WIDE.U32 R2, R4, UR4, R2 ;  /* 0x0000000404027c25 */ /* 0x000fe2000f8e0002 */
[----:B------:R-:W-:Y:S01]  /*19ef0*/  ULDC.64 UR4, c[0x0][0x2d0] ;  /* 0x0000b40000047ab9 */ /* 0x000fe20000000a00 */
[----:B------:R-:W4:Y:S02]  /*19f00*/  @P1 LDC R4, c[0x0][0x450] ;  /* 0x00011400ff041b82 */ /* 0x000f240000000800 */
[----:B------:R-:W-:Y:S02]  /*19f10*/  IMAD.IADD R6, R6, 0x1, R12 ;  /* 0x0000000106067824 */ /* 0x000fe400078e020c */
[----:B------:R-:W-:-:S02]  /*19f20*/  IMAD.IADD R3, R3, 0x1, R0 ;  /* 0x0000000103037824 */ /* 0x000fc400078e0200 */
[----:B0-----:R-:W-:-:S04]  /*19f30*/  @P1 IMAD.HI.U32 R0, R6, R5, RZ ;  /* 0x0000000506001227 */ /* 0x001fc800078e00ff */
[----:B------:R-:W-:Y:S01]  /*19f40*/  IMAD.MOV.U32 R5, RZ, RZ, R6 ;  /* 0x000000ffff057224 */ /* 0x000fe200078e0006 */
[----:B----4-:R-:W-:-:S04]  /*19f50*/  @P1 SHF.R.U32.HI R5, RZ, R4, R0 ;  /* 0x00000004ff051219 */ /* 0x010fc80000011600 */
[----:B------:R-:W-:-:S05]  /*19f60*/  SHF.R.S32.HI R0, RZ, 0x1f, R5 ;  /* 0x0000001fff007819 */ /* 0x000fca0000011405 */
[----:B------:R-:W-:-:S04]  /*19f70*/  IMAD R0, R0, UR4, RZ ;  /* 0x0000000400007c24 */ /* 0x000fc8000f8e02ff */
[C---:B-1----:R-:W-:Y:S02]  /*19f80*/  IMAD R7, R5.reuse, UR5, R0 ;  /* 0x0000000505077c24 */ /* 0x042fe4000f8e0200 */
        /* <DEDUP_REMOVED lines=9> */
[----:B------:R-:W0:Y:S01]  /*1a020*/  @P1 LDC R7, c[0x0][0x44c] ;  /* 0x00011300ff071b82 */ /* 0x000e220000000800 */
[C---:B------:R-:W-:Y:S01]  /*1a030*/  LEA R0, P0, R4.reuse, UR8, 0x1 ;  /* 0x0000000804007c11 */ /* 0x040fe2000f8008ff */
[----:B------:R-:W1:Y:S03]  /*1a040*/  S2R R10, SR_TID.X ;  /* 0x00000000000a7919 */ /* 0x000e660000002100 */
[----:B------:R-:W-:Y:S01]  /*1a050*/  LEA.HI.X R4, R4, UR9, R5, 0x1, P0 ;  /* 0x0000000904047c11 */ /* 0x000fe200080f0c05 */
[----:B------:R-:W-:-:S04]  /*1a060*/  VIADD R5, R6, 0x80 ;  /* 0x0000008006057836 */ /* 0x000fc80000000000 */
[----:B------:R-:W-:Y:S02]  /*1a070*/  IMAD.MOV.U32 R6, RZ, RZ, R5 ;  /* 0x000000ffff067224 */ /* 0x000fe400078e0005 */
[----:B0-----:R-:W-:-:S05]  /*1a080*/  @P1 IMAD.HI.U32 R7, R5, R7, RZ ;  /* 0x0000000705071227 */ /* 0x001fca00078e00ff */
[----:B---3--:R-:W-:-:S05]  /*1a090*/  @P1 SHF.R.U32.HI R6, RZ, R8, R7 ;  /* 0x00000008ff061219 */ /* 0x008fca0000011607 */
[----:B------:R-:W-:-:S04]  /*1a0a0*/  IMAD.MOV R7, RZ, RZ, -R6 ;  /* 0x000000ffff077224 */ /* 0x000fc800078e0a06 */
[----:B------:R-:W-:Y:S01]  /*1a0b0*/  IMAD R5, R9, R7, R5 ;  /* 0x0000000709057224 */ /* 0x000fe200078e0205 */
[----:B------:R-:W-:Y:S01]  /*1a0c0*/  SHF.R.S32.HI R7, RZ, 0x1f, R6 ;  /* 0x0000001fff077819 */ /* 0x000fe20000011406 */
[----:B------:R-:W-:-:S04]  /*1a0d0*/  IMAD.WIDE.U32 R2, R6, UR4, R2 ;  /* 0x0000000406027c25 */ /* 0x000fc8000f8e0002 */
[----:B------:R-:W-:Y:S01]  /*1a0e0*/  IMAD R7, R7, UR4, RZ ;  /* 0x0000000407077c24 */ /* 0x000fe2000f8e02ff */
[----:B------:R-:W-:Y:S01]  /*1a0f0*/  SHF.R.S32.HI R8, RZ, 0x1f, R5 ;  /* 0x0000001fff087819 */ /* 0x000fe20000011405 */
[----:B-1----:R-:W-:Y:S01]  /*1a100*/  IMAD.SHL.U32 R21, R10, 0x8, RZ ;  /* 0x000000080a157824 */ /* 0x002fe200078e00ff */
[----:B------:R-:W-:Y:S01]  /*1a110*/  ULDC UR4, c[0x0][0x2b8] ;  /* 0x0000ae0000047ab9 */ /* 0x000fe20000000800 */
[----:B------:R-:W-:Y:S02]  /*1a120*/  IMAD R7, R6, UR5, R7 ;  /* 0x0000000506077c24 */ /* 0x000fe4000f8e0207 */
[----:B------:R-:W-:Y:S02]  /*1a130*/  IMAD R8, R8, UR6, RZ ;  /* 0x0000000608087c24 */ /* 0x000fe4000f8e02ff */
[----:B------:R-:W-:Y:S02]  /*1a140*/  IMAD.IADD R3, R3, 0x1, R7 ;  /* 0x0000000103037824 */ /* 0x000fe400078e0207 */
[----:B------:R-:W-:-:S02]  /*1a150*/  IMAD R8, R5, UR7, R8 ;  /* 0x0000000705087c24 */ /* 0x000fc4000f8e0208 */
[----:B------:R-:W-:Y:S01]  /*1a160*/  IMAD.WIDE.U32 R6, R5, UR6, R2 ;  /* 0x0000000605067c25 */ /* 0x000fe2000f8e0002 */
[----:B------:R-:W-:-:S03]  /*1a170*/  LOP3.LUT R21, R21, 0x38, RZ, 0xc0, !PT ;  /* 0x0000003815157812 */ /* 0x000fc600078ec0ff */
[----:B------:R-:W-:Y:S01]  /*1a180*/  IMAD.IADD R8, R7, 0x1, R8 ;  /* 0x0000000107087824 */ /* 0x000fe200078e0208 */
[C---:B------:R-:W-:Y:S02]  /*1a190*/  LEA R2, P1, R6.reuse, UR8, 0x1 ;  /* 0x0000000806027c11 */ /* 0x040fe4000f8208ff */
[----:B------:R-:W-:Y:S01]  /*1a1a0*/  ISETP.GE.AND P0, PT, R21, UR4, PT ;  /* 0x0000000415007c0c */ /* 0x000fe2000bf06270 */
[----:B------:R-:W-:Y:S01]  /*1a1b0*/  UMOV UR4, 0xffffffff ;  /* 0xffffffff00047882 */ /* 0x000fe20000000000 */
[----:B------:R-:W-:Y:S02]  /*1a1c0*/  LEA.HI.X R6, R6, UR9, R8, 0x1, P1 ;  /* 0x0000000906067c11 */ /* 0x000fe400088f0c08 */
[----:B--2---:R-:W-:Y:S09]  /*1a1d0*/  BRA.DIV UR4, `(.L_x_14244) ;  /* 0x0000004a04987947 */ /* 0x004ff2000b800000 */
[----:B------:R-:W0:Y:S02]  /*1a1e0*/  S2R R7, SR_TID.X ;  /* 0x0000000000077919 */ /* 0x000e240000002100 */
[----:B0-----:R-:W-:Y:S02]  /*1a1f0*/  LOP3.LUT R8, R7, 0x7f, RZ, 0xc0, !PT ;  /* 0x0000007f07087812 */ /* 0x001fe400078ec0ff */
[----:B------:R-:W2:Y:S04]  /*1a200*/  LDL.LU R7, [R1+0x1c] ;  /* 0x00001c0001077983 */ /* 0x000ea80000300800 */
[----:B------:R-:W3:Y:S01]  /*1a210*/  LDL.LU R11, [R1+0x10] ;  /* 0x00001000010b7983 */ /* 0x000ee20000300800 */
[----:B------:R-:W-:-:S03]  /*1a220*/  SHF.R.U32.HI R10, RZ, 0x3, R8 ;  /* 0x00000003ff0a7819 */ /* 0x000fc60000011608 */
        /* <DEDUP_REMOVED lines=58> */
[----:B------:R-:W-:Y:S04]  /*1a5d0*/  SHFL.IDX PT, R7, R2, RZ, 0x181f ;  /* 0x00181fff02077589 */ /* 0x000fe800000e0000 */
        /* <DEDUP_REMOVED lines=10> */
[----:B------:R1:W-:Y:S01]  /*1a680*/  @!P1 LDGSTS.E.BYPASS.LTC128B.128 [R20+0xbc00], desc[UR38][R8.64], !P0 ;  /* 0x0bc0000008149fae */ /* 0x0003e2000c101d66 */
[----:B------:R-:W-:-:S05]  /*1a690*/  @!P2 LEA R7, P1, R21, R7, 0x1 ;  /* 0x000000071507a211 */ /* 0x000fca00078208ff */
[----:B0-----:R-:W-:Y:S02]  /*1a6a0*/  @!P2 IMAD.X R0, RZ, RZ, R0, P1 ;  /* 0x000000ffff00a224 */ /* 0x001fe400008e0600 */
[----:B-1----:R-:W-:Y:S02]  /*1a6b0*/  @!P2 IMAD.MOV.U32 R8, RZ, RZ, R7 ;  /* 0x000000ffff08a224 */ /* 0x002fe400078e0007 */
        /* <DEDUP_REMOVED lines=17> */
[----:B------:R-:W-:-:S05]  /*1a7d0*/  @!P1 IMAD.MOV.U32 R9, RZ, RZ, R0 ;  /* 0x000000ffff099224 */ /* 0x000fca00078e0000 */
[----:B------:R0:W-:Y:S02]  /*1a7e0*/  @!P1 LDGSTS.E.BYPASS.LTC128B.128 [R20+0xd400], desc[UR38][R8.64], !P0 ;  /* 0x0d40000008149fae */ /* 0x0001e4000c101d66 */
.L_x_14406:
[----:B------:R-:W-:Y:S02]  /*1a7f0*/  VIADD R0, R5, 0xb0 ;  /* 0x000000b005007836 */ /* 0x000fe40000000000 */
[----:B0-----:R-:W-:-:S03]  /*1a800*/  VIADD R8, R22, 0x16800 ;  /* 0x0001680016087836 */ /* 0x001fc60000000000 */
[----:B------:R-:W-:-:S13]  /*1a810*/  ISETP.GE.AND P1, PT, R0, R3, PT ;  /* 0x000000030000720c */ /* 0x000fda0003f26270 */
[----:B------:R-:W-:-:S05]  /*1a820*/  @!P1 LEA R2, P2, R21, R14, 0x1 ;  /* 0x0000000e15029211 */ /* 0x000fca00078408ff */
[----:B------:R-:W-:-:S05]  /*1a830*/  @!P1 IMAD.X R3, RZ, RZ, R6, P2 ;  /* 0x000000ffff039224 */ /* 0x000fca00010e0606 */
[----:B------:R-:W-:Y:S01]  /*1a840*/  @!PT LDS RZ, [RZ] ;  /* 0x00000000fffff984 */ /* 0x000fe20000000800 */
[----:B------:R-:W-:Y:S01]  /*1a850*/  @!PT LDS RZ, [RZ] ;  /* 0x00000000fffff984 */ /* 0x000fe20000000800 */
[----:B------:R-:W-:Y:S01]  /*1a860*/  @!PT LDS RZ, [RZ] ;  /* 0x00000000fffff984 */ /* 0x000fe20000000800 */
[----:B------:R0:W-:Y:S01]  /*1a870*/  @!P1 LDGSTS.E.BYPASS.LTC128B.128 [R20+0xdc00], desc[UR38][R2.64], !P0 ;  /* 0x0dc0000002149fae */ /* 0x0001e2000c101d66 */
[----:B------:R-:W-:Y:S01]  /*1a880*/  PLOP3.LUT P0, PT, PT, PT, PT, 0x80, 0x0 ;  /* 0x000000000000781c */ /* 0x000fe20003f0f070 */
[----:B------:R-:W-:-:S12]  /*1a890*/  NOP ;  /* 0x0000000000007918 */ /* 0x000fd80000000000 */
.L_x_14245:
        /* <DEDUP_REMOVED lines=14> */
[----:B------:R-:W2:Y:S01]  /*1a980*/  LDL R4, [R1+0x14] ;  /* 0x0000140001047983 */ /* 0x000ea20000100800 */
[----:B------:R1:W-:Y:S03]  /*1a990*/  SYNCS.ARRIVE.TRANS64.A1T0 RZ, [R22+URZ+0x16800], RZ ;  /* 0x016800ff16ff79a7 */ /* 0x0003e6000810003f */
[----:B0-----:R-:W3:Y:S01]  /*1a9a0*/  LDL R2, [R1+0x8] ;  /* 0x0000080001027983 */ /* 0x001ee20000100800 */
[----:B------:R-:W-:Y:S01]  /*1a9b0*/  BSSY B0, `(.L_x_14246) ;  /* 0x0000005000007945 */ /* 0x000fe20003800000 */
[----:B------:R-:W0:Y:S01]  /*1a9c0*/  SYNCS.PHASECHK.TRANS64.TRYWAIT P0, [R22+URZ+0x16820], R3 ;  /* 0x01682003160075a7 */ /* 0x000e22000800017f */
[----:B--2---:R-:W-:-:S05]  /*1a9d0*/  VIADD R0, R4, 0xfffffffe ;  /* 0xfffffffe04007836 */ /* 0x004fca0000000000 */
[----:B---3--:R-:W-:Y:S01]  /*1a9e0*/  ISETP.GE.AND P1, PT, R0, R2, PT ;  /* 0x000000020000720c */ /* 0x008fe20003f26270 */
[----:B01----:R-:W-:-:S12]  /*1a9f0*/  @!P0 BRA `(.L_x_14247) ;  /* 0x00000050004c8947 */ /* 0x003fd80003800000 */
.L_x_14407:
[----:B------:R-:W-:Y:S05]  /*1aa00*/  BSYNC B0 ;  /* 0x0000000000007941 */ /* 0x000fea0003800000 */
.L_x_14246:
[----:B------:R-:W-:Y:S04]  /*1aa10*/  BSSY B0, `(.L_x_14248) ;  /* 0x0000173000007945 */ /* 0x000fe80003800000 */
[----:B------:R-:W-:Y:S05]  /*1aa20*/  @!P1 BRA `(.L_x_14249) ;  /* 0x0000001400c49947 */ /* 0x000fea0003800000 */
[----:B------:R-:W2:Y:S04]  /*1aa30*/  LDL R2, [R1+0x8] ;  /* 0x0000080001027983 */ /* 0x000ea80000100800 */
[----:B------:R-:W3:Y:S01]  /*1aa40*/  LDL R4, [R1+0x14] ;  /* 0x0000140001047983 */ /* 0x000ee20000100800 */
[----:B------:R-:W-:Y:S01]  /*1aa50*/  BSSY B2, `(.L_x_14250) ;  /* 0x000007f000027945 */ /* 0x000fe20003800000 */
[----:B--2---:R-:W-:Y:S01]  /*1aa60*/  LOP3.LUT R7, RZ, R2, RZ, 0x33, !PT ;  /* 0x00000002ff077212 */ /* 0x004fe200078e33ff */
[----:B---3--:R-:W-:-:S05]  /*1aa70*/  IMAD.MOV R2, RZ, RZ, -R4 ;  /* 0x000000ffff027224 */ /* 0x008fca00078e0a04 */
        /* <DEDUP_REMOVED lines=37> */
.L_x_14254:
[----:B------:R-:W-:Y:S01]  /*1acd0*/  IMAD R2, R6, 0x8, R22 ;  /* 0x0000000806027824 */ /* 0x000fe200078e0216 */
[----:B0-----:R-:W-:Y:S01]  /*1ace0*/  SHF.L.U32 R3, R9, 0x1f, RZ ;  /* 0x0000001f09037819 */ /* 0x001fe200000006ff */
[----:B------:R-:W-:Y:S03]  /*1acf0*/  BSSY B3, `(.L_x_14255) ;  /* 0x0000003000037945 */ /* 0x000fe60003800000 */
[----:B------:R-:W0:Y:S02]  /*1ad00*/  SYNCS.PHASECHK.TRANS64.TRYWAIT P0, [R2+URZ+0x16840], R3 ;  /* 0x01684003020075a7 */ /* 0x000e24000800017f */
[----:B0-----:R-:W-:Y:S05]  /*1ad10*/  @!P0 BRA `(.L_x_14256) ;  /* 0x0000004c00988947 */ /* 0x001fea0003800000 */
.L_x_14408:
[----:B------:R-:W-:Y:S05]  /*1ad20*/  BSYNC B3 ;  /* 0x0000000000037941 */ /* 0x000fea0003800000 */
.L_x_14255:
        /* <DEDUP_REMOVED lines=12> */
.L_x_14258:
[----:B------:R-:W-:Y:S05]  /*1adf0*/  BSYNC B3 ;  /* 0x0000000000037941 */ /* 0x000fea0003800000 */
.L_x_14257:
        /* <DEDUP_REMOVED lines=11> */
.L_x_14259:
        /* <DEDUP_REMOVED lines=15> */
.L_x_14409:
[----:B------:R-:W-:Y:S05]  /*1afa0*/  BSYNC B3 ;  /* 0x0000000000037941 */ /* 0x000fea0003800000 */
.L_x_14260:
        /* <DEDUP_REMOVED lines=12> */
.L_x_14263:
[----:B------:R-:W-:Y:S05]  /*1b070*/  BSYNC B3 ;  /* 0x0000000000037941 */ /* 0x000fea0003800000 */
.L_x_14262:
        /* <DEDUP_REMOVED lines=11> */
.L_x_14264:
        /* <DEDUP_REMOVED lines=12> */
.L_x_14253:
[----:B------:R-:W-:Y:S05]  /*1b1f0*/  BSYNC B1 ;  /* 0x0000000000017941 */ /* 0x000fea0003800000 */
.L_x_14252:
[----:B------:R-:W2:Y:S01]  /*1b200*/  LDL R0, [R1+0x14] ;  /* 0x0000140001007983 */ /* 0x000ea20000100800 */
[----:B------:R-:W-:Y:S02]  /*1b210*/  IMAD.MOV.U32 R23, RZ, RZ, R6 ;  /* 0x000000ffff177224 */ /* 0x000fe400078e0006 */
[----:B------:R-:W-:Y:S02]  /*1b220*/  IMAD.MOV.U32 R26, RZ, RZ, R9 ;  /* 0x000000ffff1a7224 */ /* 0x000fe400078e0009 */
[----:B--2---:R-:W-:-:S07]  /*1b230*/  VIADD R0, R0, 0xfffffffd ;  /* 0xfffffffd00007836 */ /* 0x004fce0000000000 */
.L_x_14251:
[----:B------:R-:W-:Y:S05]  /*1b240*/  BSYNC B2 ;  /* 0x0000000000027941 */ /* 0x000fea0003800000 */
.L_x_14250:
[----:B------:R-:W2:Y:S01]  /*1b250*/  LDL.LU R2, [R1+0x14] ;  /* 0x0000140001027983 */ /* 0x000ea20000300800 */
[----:B------:R-:W-:Y:S01]  /*1b260*/  VIADD R7, R7, 0xfffffffe ;  /* 0xfffffffe07077836 */ /* 0x000fe20000000000 */
[----:B--2---:R-:W-:-:S04]  /*1b270*/  LOP3.LUT R2, RZ, R2, RZ, 0x33, !PT ;  /* 0x00000002ff027212 */ /* 0x004fc800078e33ff */
[----:B------:R-:W-:-:S13]  /*1b280*/  ISETP.NE.AND P0, PT, R7, R2, PT ;  /* 0x000000020700720c */ /* 0x000fda0003f05270 */
[----:B------:R-:W-:Y:S05]  /*1b290*/  @!P0 BRA `(.L_x_14249) ;  /* 0x0000000c00a88947 */ /* 0x000fea0003800000 */
[----:B------:R-:W-:-:S07]  /*1b2a0*/  IMAD.MOV.U32 R4, RZ, RZ, R17 ;  /* 0x000000ffff047224 */ /* 0x000fce00078e0011 */
.L_x_14291:
        /* <DEDUP_REMOVED lines=33> */
.L_x_14267:
[----:B------:R-:W-:Y:S01]  /*1b4c0*/  IMAD R2, R6, 0x8, R22 ;  /* 0x0000000806027824 */ /* 0x000fe200078e0216 */
[----:B0-----:R-:W-:Y:S01]  /*1b4d0*/  SHF.L.U32 R3, R7, 0x1f, RZ ;  /* 0x0000001f07037819 */ /* 0x001fe200000006ff */
[----:B------:R-:W-:Y:S03]  /*1b4e0*/  BSSY B2, `(.L_x_14268) ;  /* 0x0000003000027945 */ /* 0x000fe60003800000 */
[----:B------:R-:W0:Y:S02]  /*1b4f0*/  SYNCS.PHASECHK.TRANS64.TRYWAIT P0, [R2+URZ+0x16840], R3 ;  /* 0x01684003020075a7 */ /* 0x000e24000800017f */
[----:B0-----:R-:W-:Y:S05]  /*1b500*/  @!P0 BRA `(.L_x_14269) ;  /* 0x0000004400c48947 */ /* 0x001fea0003800000 */
.L_x_14410:
[----:B------:R-:W-:Y:S05]  /*1b510*/  BSYNC B2 ;  /* 0x0000000000027941 */ /* 0x000fea0003800000 */
.L_x_14268:
        /* <DEDUP_REMOVED lines=12> */
.L_x_14271:
[----:B------:R-:W-:Y:S05]  /*1b5e0*/  BSYNC B2 ;  /* 0x0000000000027941 */ /* 0x000fea0003800000 */
.L_x_14270:
        /* <DEDUP_REMOVED lines=11> */
.L_x_14272:
        /* <DEDUP_REMOVED lines=15> */
.L_x_14411:
[----:B------:R-:W-:Y:S05]  /*1b790*/  BSYNC B2 ;  /* 0x0000000000027941 */ /* 0x000fea0003800000 */
.L_x_14273:
        /* <DEDUP_REMOVED lines=11> */
.L_x_14276:
[----:B------:R-:W-:Y:S05]  /*1b850*/  BSYNC B2 ;  /* 0x0000000000027941 */ /* 0x000fea0003800000 */
.L_x_14275:
        /* <DEDUP_REMOVED lines=10> */
.L_x_14277:
        /* <DEDUP_REMOVED lines=12> */
.L_x_14266:
[----:B------:R-:W-:Y:S05]  /*1b9c0*/  BSYNC B1 ;  /* 0x0000000000017941 */ /* 0x000fea0003800000 */
.L_x_14265:
        /* <DEDUP_REMOVED lines=33> */
.L_x_14280:
[----:B------:R-:W-:Y:S01]  /*1bbe0*/  IMAD R2, R23, 0x8, R22 ;  /* 0x0000000817027824 */ /* 0x000fe200078e0216 */
[----:B0-----:R-:W-:Y:S01]  /*1bbf0*/  SHF.L.U32 R3, R26, 0x1f, RZ ;  /* 0x0000001f1a037819 */ /* 0x001fe200000006ff */
[----:B------:R-:W-:Y:S03]  /*1bc00*/  BSSY B2, `(.L_x_14281) ;  /* 0x0000003000027945 */ /* 0x000fe60003800000 */
[----:B------:R-:W0:Y:S02]  /*1bc10*/  SYNCS.PHASECHK.TRANS64.TRYWAIT P0, [R2+URZ+0x16840], R3 ;  /* 0x01684003020075a7 */ /* 0x000e24000800017f */
[----:B0-----:R-:W-:Y:S05]  /*1bc20*/  @!P0 BRA `(.L_x_14282) ;  /* 0x0000004000248947 */ /* 0x001fea0003800000 */
.L_x_14412:
[----:B------:R-:W-:Y:S05]  /*1bc30*/  BSYNC B2 ;  /* 0x0000000000027941 */ /* 0x000fea0003800000 */
.L_x_14281:
        /* <DEDUP_REMOVED lines=12> */
.L_x_14284:
[----:B------:R-:W-:Y:S05]  /*1bd00*/  BSYNC B2 ;  /* 0x0000000000027941 */ /* 0x000fea0003800000 */
.L_x_14283:
        /* <DEDUP_REMOVED lines=12> */
.L_x_14285:
        /* <DEDUP_REMOVED lines=15> */
.L_x_14413:
[----:B------:R-:W-:Y:S05]  /*1bec0*/  BSYNC B2 ;  /* 0x0000000000027941 */ /* 0x000fea0003800000 */
.L_x_14286:
        /* <DEDUP_REMOVED lines=11> */
.L_x_14289:
[----:B------:R-:W-:Y:S05]  /*1bf80*/  BSYNC B2 ;  /* 0x0000000000027941 */ /* 0x000fea0003800000 */
.L_x_14288:
        /* <DEDUP_REMOVED lines=10> */
.L_x_14290:
        /* <DEDUP_REMOVED lines=12> */
.L_x_14279:
[----:B------:R-:W-:Y:S05]  /*1c0f0*/  BSYNC B1 ;  /* 0x0000000000017941 */ /* 0x000fea0003800000 */
.L_x_14278:
[----:B------:R-:W2:Y:S01]  /*1c100*/  LDL R2, [R1+0x8] ;  /* 0x0000080001027983 */ /* 0x000ea20000100800 */
[----:B------:R-:W-:Y:S01]  /*1c110*/  VIADD R0, R0, 0xfffffffe ;  /* 0xfffffffe00007836 */ /* 0x000fe20000000000 */
[----:B--2---:R-:W-:-:S13]  /*1c120*/  ISETP.GT.AND P0, PT, R9, R2, PT ;  /* 0x000000020900720c */ /* 0x004fda0003f04270 */
[----:B------:R-:W-:Y:S05]  /*1c130*/  @P0 BRA `(.L_x_14291) ;  /* 0xfffffff0005c0947 */ /* 0x000fea000383ffff */
.L_x_14249:
[----:B------:R-:W-:Y:S05]  /*1c140*/  BSYNC B0 ;  /* 0x0000000000007941 */ /* 0x000fea0003800000 */
.L_x_14248:
        /* <DEDUP_REMOVED lines=17> */
.L_x_14293:
[----:B------:R-:W-:Y:S05]  /*1c260*/  BSYNC B0 ;  /* 0x0000000000007941 */ /* 0x000fea0003800000 */
.L_x_14292:
        /* <DEDUP_REMOVED lines=10> */
.L_x_14414:
[----:B------:R-:W-:Y:S05]  /*1c310*/  BSYNC B1 ;  /* 0x0000000000017941 */ /* 0x000fea0003800000 */
.L_x_14296:
        /* <DEDUP_REMOVED lines=9> */
.L_x_14299:
[----:B------:R-:W-:Y:S05]  /*1c3b0*/  BSYNC B1 ;  /* 0x0000000000017941 */ /* 0x000fea0003800000 */
.L_x_14298:
        /* <DEDUP_REMOVED lines=10> */
.L_x_14300:
        /* <DEDUP_REMOVED lines=10> */
.L_x_14295:
[----:B------:R-:W-:Y:S05]  /*1c500*/  BSYNC B0 ;  /* 0x0000000000007941 */ /* 0x000fea0003800000 */
.L_x_14294:
[----:B------:R-:W-:-:S05]  /*1c510*/  VIADD R23, R23, 0x1 ;  /* 0x0000000117177836 */ /* 0x000fca0000000000 */
[----:B------:R-:W-:-:S04]  /*1c520*/  ISETP.NE.AND P0, PT, R23, 0x2, PT ;  /* 0x000000021700780c */ /* 0x000fc80003f05270 */
[----:B0-----:R-:W-:Y:S02]  /*1c530*/  SEL R3, RZ, 0x1, P0 ;  /* 0x00000001ff037807 */ /* 0x001fe40000000000 */
[----:B------:R-:W-:Y:S02]  /*1c540*/  SEL R23, R23, RZ, P0 ;  /* 0x000000ff17177207 */ /* 0x000fe40000000000 */
[----:B------:R-:W-:-:S07]  /*1c550*/  LOP3.LUT R26, R26, R3, RZ, 0x3c, !PT ;  /* 0x000000031a1a7212 */ /* 0x000fce00078e3cff */
.L_x_14230:
[----:B------:R-:W-:Y:S05]  /*1c560*/  BSYNC B7 ;  /* 0x0000000000077941 */ /* 0x000fea0003800000 */
.L_x_14228:
[----:B------:R-:W2:Y:S02]  /*1c570*/  LDL R0, [R1] ;  /* 0x0000000001007983 */ /* 0x000ea40000100800 */
[----:B--2---:R-:W-:-:S13]  /*1c580*/  LOP3.LUT P0, RZ, R0, 0x2, RZ, 0xc0, !PT ;  /* 0x0000000200ff7812 */ /* 0x004fda000780c0ff */
[----:B------:R-:W-:Y:S05]  /*1c590*/  @!P0 BRA `(.L_x_14301) ;  /* 0x0000000000248947 */ /* 0x000fea0003800000 */
[----:B------:R-:W-:Y:S05]  /*1c5a0*/  WARPSYNC.ALL ;  /* 0x0000000000007948 */ /* 0x000fea0003800000 */
[----:B------:R-:W1:Y:S08]  /*1c5b0*/  S2UR UR5, SR_CgaCtaId ;  /* 0x00000000000579c3 */ /* 0x000e700000008800 */
[----:B------:R-:W-:Y:S06]  /*1c5c0*/  BAR.SYNC.DEFER_BLOCKING 0x5, 0x200 ;  /* 0x0148000000007b1d */ /* 0x000fec0000010000 */
[----:B------:R-:W-:-:S02]  /*1c5d0*/  UMOV UR4, 0x400 ;  /* 0x0000040000047882 */ /* 0x000fc40000000000 */
[----:B-1----:R-:W-:-:S06]  /*1c5e0*/  ULEA UR4, UR5, UR4, 0x18 ;  /* 0x0000000405047291 */ /* 0x002fcc000f8ec03f */
[----:B------:R-:W-:-:S05]  /*1c5f0*/  IMAD.U32 R22, RZ, RZ, UR4 ;  /* 0x00000004ff167e24 */ /* 0x000fca000f8e00ff */
[----:B------:R2:W3:Y:S01]  /*1c600*/  LDS.128 R16, [R22+0x168d0] ;  /* 0x0168d00016107984 */ /* 0x0004e20000000c00 */
[----:B------:R-:W-:Y:S06]  /*1c610*/  BAR.ARV 0x4, 0x200 ;  /* 0x0108000000007b1d */ /* 0x000fec0000002000 */
[----:B------:R-:W-:Y:S05]  /*1c620*/  BRA `(.L_x_14302) ;  /* 0x0000000800cc7947 */ /* 0x000fea0003800000 */
.L_x_14301:
        /* <DEDUP_REMOVED lines=36> */
.L_x_14424:
[----:B------:R-:W-:Y:S02]  /*1c870*/  ULDC UR4, c[0x0][0xc38] ;  /* 0x00030e0000047ab9 */ /* 0x000fe40000000800 */
[----:B------:R-:W-:-:S04]  /*1c880*/  IMAD.U32 R4, RZ, RZ, UR4 ;  /* 0x00000004ff047e24 */ /* 0x000fc8000f8e00ff */
[----:B--2---:R-:W-:-:S04]  /*1c890*/  IMAD R14, R14, R4, RZ ;  /* 0x000000040e0e7224 */ /* 0x004fc800078e02ff */
[----:B------:R-:W-:-:S05]  /*1c8a0*/  IMAD.IADD R5, R5, 0x1, R14 ;  /* 0x0000000105057824 */ /* 0x000fca00078e020e */
[----:B------:R-:W-:-:S13]  /*1c8b0*/  ISETP.GT.AND P6, PT, R5, R0, PT ;  /* 0x000000000500720c */ /* 0x000fda0003fc4270 */
[----:B------:R-:W-:Y:S05]  /*1c8c0*/  @P6 BRA `(.L_x_14304) ;  /* 0x00000000009c6947 */ /* 0x000fea0003800000 */
.L_x_14309:
[----:B------:R-:W2:Y:S01]  /*1c8d0*/  LDC R2, c[0x0][0xc3c] ;  /* 0x00030f00ff027b82 */ /* 0x000ea20000000800 */
[----:B------:R-:W-:-:S05]  /*1c8e0*/  VIADD R19, R19, 0x1f ;  /* 0x0000001f13137836 */ /* 0x000fca0000000000 */
[----:B--2---:R-:W-:-:S13]  /*1c8f0*/  ISETP.GE.AND P6, PT, R19, R2, PT ;  /* 0x000000021300720c */ /* 0x004fda0003fc6270 */
[----:B------:R-:W-:Y:S05]  /*1c900*/  @P6 BRA `(.L_x_14305) ;  /* 0x0000000400d06947 */ /* 0x000fea0003800000 */
[----:B-1----:R-:W1:Y:S01]  /*1c910*/  S2R R3, SR_TID.X ;  /* 0x0000000000037919 */ /* 0x002e620000002100 */
        /* <DEDUP_REMOVED lines=9> */
.L_x_14307:
[----:B------:R-:W-:Y:S05]  /*1c9b0*/  BSYNC B0 ;  /* 0x0000000000007941 */ /* 0x000fea0003800000 */
.L_x_14306:
        /* <DEDUP_REMOVED lines=18> */
.L_x_14432:
[----:B------:R-:W-:Y:S02]  /*1cae0*/  ULDC UR4, c[0x0][0xc38] ;  /* 0x00030e0000047ab9 */ /* 0x000fe40000000800 */
[----:B------:R-:W-:-:S04]  /*1caf0*/  IMAD.U32 R4, RZ, RZ, UR4 ;  /* 0x00000004ff047e24 */ /* 0x000fc8000f8e00ff */
[----:B--2---:R-:W-:-:S04]  /*1cb00*/  IMAD R14, R14, R4, RZ ;  /* 0x000000040e0e7224 */ /* 0x004fc800078e02ff */
[----:B------:R-:W-:-:S05]  /*1cb10*/  IMAD.IADD R5, R14, 0x1, R5 ;  /* 0x000000010e057824 */ /* 0x000fca00078e0205 */
[----:B------:R-:W-:-:S13]  /*1cb20*/  ISETP.GT.AND P6, PT, R5, R0, PT ;  /* 0x000000000500720c */ /* 0x000fda0003fc4270 */
[----:B------:R-:W-:Y:S05]  /*1cb30*/  @!P6 BRA `(.L_x_14309) ;  /* 0xfffffffc0064e947 */ /* 0x000fea000383ffff */
.L_x_14304:
        /* <DEDUP_REMOVED lines=8> */
.L_x_14436:
[----:B------:R-:W-:Y:S01]  /*1cbc0*/  ISETP.NE.AND P0, PT, R2, RZ, PT ;  /* 0x000000ff0200720c */ /* 0x000fe20003f05270 */
[----:B------:R-:W-:-:S12]  /*1cbd0*/  IMAD.MOV.U32 R14, RZ, RZ, RZ ;  /* 0x000000ffff0e7224 */ /* 0x000fd800078e00ff */
[----:B------:R-:W-:Y:S05]  /*1cbe0*/  @!P0 BRA `(.L_x_14311) ;  /* 0x0000000000108947 */ /* 0x000fea0003800000 */
[----:B------:R-:W-:Y:S01]  /*1cbf0*/  UMOV UR4, 0xffffffff ;  /* 0xffffffff00047882 */ /* 0x000fe20000000000 */
[----:B0-----:R-:W-:Y:S02]  /*1cc00*/  VIADD R12, R6, 0xffffffff ;  /* 0xffffffff060c7836 */ /* 0x001fe40000000000 */
[----:B------:R-:W-:Y:S05]  /*1cc10*/  BRA.DIV UR4, `(.L_x_14312) ;  /* 0x0000003a048c7947 */ /* 0x000fea000b800000 */
[----:B------:R4:W0:Y:S02]  /*1cc20*/  SHFL.IDX PT, R14, R3, R12, 0x1f ;  /* 0x00001f0c030e7589 */ /* 0x00082400000e0000 */
.L_x_14311:
[----:B-1--4-:R-:W1:Y:S01]  /*1cc30*/  LDC.64 R2, c[0x0][0xc90] ;  /* 0x00032400ff027b82 */ /* 0x012e620000000a00 */
[----:B------:R-:W-:-:S04]  /*1cc40*/  IMAD.IADD R19, R6, 0x1, R19 ;  /* 0x0000000106137824 */ /* 0x000fc800078e0213 */
[----:B-1----:R-:W-:-:S05]  /*1cc50*/  IMAD.WIDE R2, R19, 0x4, R2 ;  /* 0x0000000413027825 */ /* 0x002fca00078e0202 */
[----:B--2---:R1:W3:Y:S01]  /*1cc60*/  LDG.E R6, desc[UR38][R2.64] ;  /* 0x0000002602067981 */ /* 0x0042e2000c1e1900 */
[----:B0-----:R-:W-:-:S04]  /*1cc70*/  IMAD R16, R14, R4, R16 ;  /* 0x000000040e107224 */ /* 0x001fc800078e0210 */
[----:B------:R-:W-:Y:S02]  /*1cc80*/  IMAD.IADD R0, R0, 0x1, -R16 ;  /* 0x0000000100007824 */ /* 0x000fe400078e0a10 */
[----:B-1----:R-:W-:Y:S02]  /*1cc90*/  IMAD.MOV.U32 R2, RZ, RZ, RZ ;  /* 0x000000ffff027224 */ /* 0x002fe400078e00ff */
[----:B---3--:R-:W-:-:S05]  /*1cca0*/  IMAD R5, R17, R6, RZ ;  /* 0x0000000611057224 */ /* 0x008fca00078e02ff */
        /* <DEDUP_REMOVED lines=58> */
.L_x_14305:
[----:B------:R-:W-:Y:S01]  /*1d050*/  UMOV UR4, URZ ;  /* 0x0000003f00047c82 */ /* 0x000fe20008000000 */
[----:B------:R-:W-:Y:S01]  /*1d060*/  UMOV UR5, URZ ;  /* 0x0000003f00057c82 */ /* 0x000fe20008000000 */
[----:B------:R-:W-:Y:S01]  /*1d070*/  ULDC UR6, c[0x0][0xc3c] ;  /* 0x00030f0000067ab9 */ /* 0x000fe20000000800 */
[----:B------:R-:W-:Y:S02]  /*1d080*/  IMAD.MOV.U32 R16, RZ, RZ, R0 ;  /* 0x000000ffff107224 */ /* 0x000fe400078e0000 */
[----:B------:R-:W-:Y:S02]  /*1d090*/  IMAD.U32 R17, RZ, RZ, UR4 ;  /* 0x00000004ff117e24 */ /* 0x000fe4000f8e00ff */
[----:B------:R-:W-:Y:S02]  /*1d0a0*/  IMAD.U32 R18, RZ, RZ, UR5 ;  /* 0x00000005ff127e24 */ /* 0x000fe4000f8e00ff */
[----:B------:R-:W-:-:S07]  /*1d0b0*/  IMAD.U32 R19, RZ, RZ, UR6 ;  /* 0x00000006ff137e24 */ /* 0x000fce000f8e00ff */
.L_x_14313:
[----:B------:R-:W2:Y:S01]  /*1d0c0*/  S2R R0, SR_TID.X ;  /* 0x0000000000007919 */ /* 0x000ea20000002100 */
[----:B------:R-:W-:Y:S05]  /*1d0d0*/  WARPSYNC.ALL ;  /* 0x0000000000007948 */ /* 0x000fea0003800000 */
[----:B------:R-:W-:Y:S01]  /*1d0e0*/  BAR.SYNC.DEFER_BLOCKING 0x4, 0x200 ;  /* 0x0108000000007b1d */ /* 0x000fe20000010000 */
[----:B--2---:R-:W-:-:S04]  /*1d0f0*/  LOP3.LUT R0, R0, 0x1f, RZ, 0xc0, !PT ;  /* 0x0000001f00007812 */ /* 0x004fc800078ec0ff */
[----:B------:R-:W-:-:S13]  /*1d100*/  ISETP.NE.AND P0, PT, R0, RZ, PT ;  /* 0x000000ff0000720c */ /* 0x000fda0003f05270 */
[----:B-1----:R-:W1:Y:S01]  /*1d110*/  @!P0 S2R R3, SR_CgaCtaId ;  /* 0x0000000000038919 */ /* 0x002e620000008800 */
[----:B------:R-:W-:-:S04]  /*1d120*/  @!P0 MOV R0, 0x400 ;  /* 0x0000040000008802 */ /* 0x000fc80000000f00 */
[----:B-1----:R-:W-:-:S05]  /*1d130*/  @!P0 LEA R22, R3, R0, 0x18 ;  /* 0x0000000003168211 */ /* 0x002fca00078ec0ff */
[----:B------:R1:W-:Y:S01]  /*1d140*/  @!P0 STS.128 [R22+0x168d0], R16 ;  /* 0x0168d01016008388 */ /* 0x0003e20000000c00 */
[----:B------:R-:W-:Y:S06]  /*1d150*/  BAR.ARV 0x5, 0x200 ;  /* 0x0148000000007b1d */ /* 0x000fec0000002000 */
.L_x_14302:
[----:B------:R-:W-:Y:S02]  /*1d160*/  ULDC UR4, c[0x0][0xc3c] ;  /* 0x00030f0000047ab9 */ /* 0x000fe40000000800 */
[----:B---3--:R-:W-:-:S13]  /*1d170*/  ISETP.GE.AND P0, PT, R19, UR4, PT ;  /* 0x0000000413007c0c */ /* 0x008fda000bf06270 */
[----:B------:R-:W-:Y:S05]  /*1d180*/  @!P0 BRA `(.L_x_14314) ;  /* 0xffffffa000ec8947 */ /* 0x000fea000383ffff */
[----:B------:R-:W-:Y:S05]  /*1d190*/  BSYNC B8 ;  /* 0x0000000000087941 */ /* 0x000fea0003800000 */
.L_x_14176:
        /* <DEDUP_REMOVED lines=12> */
.L_x_14439:
[----:B------:R-:W-:Y:S05]  /*1d260*/  BSYNC B0 ;  /* 0x0000000000007941 */ /* 0x000fea0003800000 */
.L_x_14315:
[----:B------:R-:W-:-:S03]  /*1d270*/  UMOV UR4, 0xffffffff ;  /* 0xffffffff00047882 */ /* 0x000fc60000000000 */
[----:B------:R-:W-:Y:S05]  /*1d280*/  BRA.DIV UR4, `(.L_x_14317) ;  /* 0x0000003604287947 */ /* 0x000fea000b800000 */
[----:B0-----:R-:W0:Y:S02]  /*1d290*/  S2R R0, SR_TID.X ;  /* 0x0000000000007919 */ /* 0x001e240000002100 */
[----:B0-----:R-:W-:-:S04]  /*1d2a0*/  SHF.R.U32.HI R0, RZ, 0x5, R0 ;  /* 0x00000005ff007819 */ /* 0x001fc80000011600 */
[----:B------:R-:W-:-:S05]  /*1d2b0*/  LOP3.LUT R0, R0, 0x3, RZ, 0xc0, !PT ;  /* 0x0000000300007812 */ /* 0x000fca00078ec0ff */
[----:B------:R0:W2:Y:S02]  /*1d2c0*/  SHFL.IDX PT, R14, R0, RZ, 0x1f ;  /* 0x00001fff000e7589 */ /* 0x0000a400000e0000 */
.L_x_14442:
[----:B--2---:R-:W-:-:S13]  /*1d2d0*/  ISETP.NE.AND P0, PT, R14, RZ, PT ;  /* 0x000000ff0e00720c */ /* 0x004fda0003f05270 */
[----:B------:R-:W-:Y:S05]  /*1d2e0*/  @P0 BRA `(.L_x_13974) ;  /* 0x0000000000880947 */ /* 0x000fea0003800000 */
[----:B------:R-:W-:-:S03]  /*1d2f0*/  UMOV UR4, 0xffffffff ;  /* 0xffffffff00047882 */ /* 0x000fc60000000000 */
[----:B------:R-:W-:Y:S05]  /*1d300*/  BRA.DIV UR4, `(.L_x_14318) ;  /* 0x00000036043c7947 */ /* 0x000fea000b800000 */
[----:B------:R-:W-:-:S13]  /*1d310*/  ELECT P6, URZ, PT ;  /* 0x00000000003f782f */ /* 0x000fda00038c0000 */
.L_x_14445:
[----:B------:R-:W-:Y:S05]  /*1d320*/  @!P6 BRA `(.L_x_13974) ;  /* 0x000000000078e947 */ /* 0x000fea0003800000 */
[----:B------:R-:W-:-:S06]  /*1d330*/  ULOP3.LUT UR4, UR36, 0x2, URZ, 0xfc, !UPT ;  /* 0x0000000224047892 */ /* 0x000fcc000f8efc3f */
[----:B0-----:R-:W-:-:S05]  /*1d340*/  IMAD.U32 R0, RZ, RZ, UR4 ;  /* 0x00000004ff007e24 */ /* 0x001fca000f8e00ff */
[----:B------:R-:W-:-:S13]  /*1d350*/  ISETP.NE.AND P2, PT, R0, 0x3, PT ;  /* 0x000000030000780c */ /* 0x000fda0003f45270 */
[----:B------:R-:W-:Y:S05]  /*1d360*/  @!P2 BRA `(.L_x_14319) ;  /* 0x000000000004a947 */ /* 0x000fea0003800000 */
[----:B------:R-:W-:Y:S01]  /*1d370*/  BPT.TRAP 0x1 ;  /* 0x000000040000795c */ /* 0x000fe20000300000 */
.L_x_14319:
        /* <DEDUP_REMOVED lines=12> */
.L_x_14446:
[----:B------:R-:W2:Y:S02]  /*1d440*/  SYNCS.PHASECHK.TRANS64.TRYWAIT P0, [R3+URZ], R2 ;  /* 0x00000002030075a7 */ /* 0x000ea4000800017f */
[----:B--2---:R-:W-:Y:S05]  /*1d450*/  @!P0 BRA `(.L_x_14321) ;  /* 0x00000034001c8947 */ /* 0x004fea0003800000 */
.L_x_14447:
[----:B------:R-:W-:Y:S05]  /*1d460*/  @!P2 BRA `(.L_x_14322) ;  /* 0x000000000004a947 */ /* 0x000fea0003800000 */
[----:B------:R-:W-:Y:S01]  /*1d470*/  BPT.TRAP 0x1 ;  /* 0x000000040000795c */ /* 0x000fe20000300000 */
.L_x_14322:
[----:B------:R-:W-:-:S04]  /*1d480*/  VIADD R0, R9, 0x16860 ;  /* 0x0001686009007836 */ /* 0x000fc80000000000 */
[----:B------:R-:W-:-:S04]  /*1d490*/  IMAD R23, R23, 0x8, R0 ;  /* 0x0000000817177824 */ /* 0x000fc800078e0200 */
[----:B------:R-:W3:Y:S02]  /*1d4a0*/  SYNCS.PHASECHK.TRANS64.TRYWAIT P0, [R23+URZ], R4 ;  /* 0x00000004170075a7 */ /* 0x000ee4000800017f */
[----:B---3--:R-:W-:Y:S05]  /*1d4b0*/  @!P0 BRA `(.L_x_14323) ;  /* 0x0000003400188947 */ /* 0x008fea0003800000 */
.L_x_14448:
[----:B------:R-:W-:-:S07]  /*1d4c0*/  IMAD R7, R7, 0x8, R0 ;  /* 0x0000000807077824 */ /* 0x000fce00078e0200 */
.L_x_14324:
[----:B----4-:R4:W0:Y:S02]  /*1d4d0*/  SYNCS.PHASECHK.TRANS64.TRYWAIT P0, [R7+URZ], R2 ;  /* 0x00000002070075a7 */ /* 0x010824000800017f */
[----:B0-----:R-:W-:Y:S05]  /*1d4e0*/  @!P0 NANOSLEEP.SYNCS 0x989680 ;  /* 0x009896800000895d */ /* 0x001fea0003900000 */
[----:B------:R-:W0:Y:S02]  /*1d4f0*/  @!P0 SYNCS.PHASECHK.TRANS64 P0, [R7+URZ], R2 ;  /* 0x00000002070085a7 */ /* 0x000e24000800007f */
[----:B0-----:R-:W-:Y:S05]  /*1d500*/  @!P0 BRA `(.L_x_14324) ;  /* 0xfffffffc00f08947 */ /* 0x001fea000383ffff */
.L_x_13974:
[----:B------:R-:W-:Y:S05]  /*1d510*/  BSYNC B9 ;  /* 0x0000000000097941 */ /* 0x000fea0003800000 */
.L_x_13971:
[----:B------:R-:W-:Y:S05]  /*1d520*/  EXIT ;  /* 0x000000000000794d */ /* 0x000fea0003800000 */
.L_x_14000:
[----:B0-----:R0:W1:Y:S02]  /*1d530*/  SYNCS.PHASECHK.TRANS64.TRYWAIT P6, [R79+URZ+0x16890], R91 ;  /* 0x0168905b4f0075a7 */ /* 0x00106400080c017f */
[----:B-1----:R-:W-:Y:S05]  /*1d540*/  @!P6 NANOSLEEP.SYNCS 0x989680 ;  /* 0x009896800000e95d */ /* 0x002fea0003900000 */
[----:B------:R-:W1:Y:S02]  /*1d550*/  @!P6 SYNCS.PHASECHK.TRANS64 P6, [R79+URZ+0x16890], R91 ;  /* 0x0168905b4f00e5a7 */ /* 0x000e6400080c007f */
[----:B-1----:R-:W-:Y:S05]  /*1d560*/  @!P6 BRA `(.L_x_14000) ;  /* 0xfffffffc00f0e947 */ /* 0x002fea000383ffff */
[----:B------:R-:W-:Y:S05]  /*1d570*/  BRA `(.L_x_14325) ;  /* 0xfffffe58005c7947 */ /* 0x000fea000383ffff */
.L_x_14020:
[----:B0-----:R0:W1:Y:S02]  /*1d580*/  SYNCS.PHASECHK.TRANS64.TRYWAIT P5, [R79+URZ+0x16890], R91 ;  /* 0x0168905b4f0075a7 */ /* 0x00106400080a017f */
[----:B-1----:R-:W-:Y:S05]  /*1d590*/  @!P5 NANOSLEEP.SYNCS 0x989680 ;  /* 0x009896800000d95d */ /* 0x002fea0003900000 */
[----:B------:R-:W1:Y:S02]  /*1d5a0*/  @!P5 SYNCS.PHASECHK.TRANS64 P5, [R79+URZ+0x16890], R91 ;  /* 0x0168905b4f00d5a7 */ /* 0x000e6400080a007f */
[----:B-1----:R-:W-:Y:S05]  /*1d5b0*/  @!P5 BRA `(.L_x_14020) ;  /* 0xfffffffc00f0d947 */ /* 0x002fea000383ffff */
[----:B------:R-:W-:Y:S05]  /*1d5c0*/  BRA `(.L_x_14326) ;  /* 0xfffffe6800dc7947 */ /* 0x000fea000383ffff */
.L_x_14029:
[----:B-1----:R1:W2:Y:S02]  /*1d5d0*/  SYNCS.PHASECHK.TRANS64.TRYWAIT P4, [R79+URZ+0x16890], R91 ;  /* 0x0168905b4f0075a7 */ /* 0x0022a4000808017f */
[----:B--2---:R-:W-:Y:S05]  /*1d5e0*/  @!P4 NANOSLEEP.SYNCS 0x989680 ;  /* 0x009896800000c95d */ /* 0x004fea0003900000 */
[----:B------:R-:W2:Y:S02]  /*1d5f0*/  @!P4 SYNCS.PHASECHK.TRANS64 P4, [R79+URZ+0x16890], R91 ;  /* 0x0168905b4f00c5a7 */ /* 0x000ea4000808007f */
[----:B--2---:R-:W-:Y:S05]  /*1d600*/  @!P4 BRA `(.L_x_14029) ;  /* 0xfffffffc00f0c947 */ /* 0x004fea000383ffff */
[----:B------:R-:W-:Y:S05]  /*1d610*/  BRA `(.L_x_14327) ;  /* 0xfffffe7c000c7947 */ /* 0x000fea000383ffff */
.L_x_14035:
[----:B--2---:R2:W3:Y:S02]  /*1d620*/  SYNCS.PHASECHK.TRANS64.TRYWAIT P3, [R79+URZ+0x168b0], R91 ;  /* 0x0168b05b4f0075a7 */ /* 0x0044e4000806017f */
[----:B---3--:R-:W-:Y:S05]  /*1d630*/  @!P3 NANOSLEEP.SYNCS 0x989680 ;  /* 0x009896800000b95d */ /* 0x008fea0003900000 */
[----:B------:R-:W3:Y:S02]  /*1d640*/  @!P3 SYNCS.PHASECHK.TRANS64 P3, [R79+URZ+0x168b0], R91 ;  /* 0x0168b05b4f00b5a7 */ /* 0x000ee4000806007f */
[----:B---3--:R-:W-:Y:S05]  /*1d650*/  @!P3 BRA `(.L_x_14035) ;  /* 0xfffffffc00f0b947 */ /* 0x008fea000383ffff */
[----:B------:R-:W-:Y:S05]  /*1d660*/  BRA `(.L_x_14328) ;  /* 0xfffffe7c00a07947 */ /* 0x000fea000383ffff */
.L_x_14051:
        /* <DEDUP_REMOVED lines=13> */
.L_x_14330:
[----:B------:R-:W-:Y:S05]  /*1d740*/  BSYNC B0 ;  /* 0x0000000000007941 */ /* 0x000fea0003800000 */
.L_x_14329:
[----:B------:R0:W-:Y:S01]  /*1d750*/  STL [R1+0x1c], R14 ;  /* 0x00001c0e01007387 */ /* 0x0001e20000100800 */
[----:B------:R-:W-:Y:S05]  /*1d760*/  BRA `(.L_x_14331) ;  /* 0xfffffe8400fc7947 */ /* 0x000fea000383ffff */
.L_x_14063:
[----:B------:R-:W-:Y:S01]  /*1d770*/  BSSY B1, `(.L_x_14332) ;  /* 0x0000008000017945 */ /* 0x000fe20003800000 */
[----:B------:R-:W-:Y:S02]  /*1d780*/  IMAD.MOV.U32 R13, RZ, RZ, R6 ;  /* 0x000000ffff0d7224 */ /* 0x000fe400078e0006 */
[----:B------:R-:W-:Y:S02]  /*1d790*/  IMAD.MOV.U32 R12, RZ, RZ, RZ ;  /* 0x000000ffff0c7224 */ /* 0x000fe400078e00ff */
[----:B------:R-:W-:Y:S02]  /*1d7a0*/  IMAD.MOV.U32 R11, RZ, RZ, 0x1c1f ;  /* 0x00001c1fff0b7424 */ /* 0x000fe400078e00ff */
[----:B------:R-:W-:-:S07]  /*1d7b0*/  IMAD.MOV.U32 R15, RZ, RZ, -0x1 ;  /* 0xffffffffff0f7424 */ /* 0x000fce00078e00ff */
[----:B0-----:R-:W-:Y:S05]  /*1d7c0*/  WARPSYNC.COLLECTIVE R15, `(.L_x_14333) ;  /* 0x000000000f087348 */ /* 0x001fea0003c00000 */
[----:B0-----:R0:W1:Y:S02]  /*1d7d0*/  SHFL.IDX P6, R14, R13, R12, R11 ;  /* 0x0000000c0d0e7389 */ /* 0x00106400000c000b */
[----:B01----:R-:W-:Y:S01]  /*1d7e0*/  ENDCOLLECTIVE ;  /* 0x000000000000791b */ /* 0x003fe20003800000 */
.L_x_14333:
[----:B------:R-:W-:Y:S05]  /*1d7f0*/  BSYNC B1 ;  /* 0x0000000000017941 */ /* 0x000fea0003800000 */
.L_x_14332:
        /* <DEDUP_REMOVED lines=8> */
.L_x_14334:
[----:B------:R-:W-:Y:S02]  /*1d880*/  IMAD.MOV.U32 R13, RZ, RZ, R8 ;  /* 0x000000ffff0d7224 */ /* 0x000fe400078e0008 */
[----:B------:R-:W-:-:S07]  /*1d890*/  IMAD.MOV.U32 R0, RZ, RZ, R14 ;  /* 0x000000ffff007224 */ /* 0x000fce00078e000e */
[----:B------:R-:W-:Y:S05]  /*1d8a0*/  WARPSYNC.COLLECTIVE R15, `(.L_x_14335) ;  /* 0x000000000f087348 */ /* 0x000fea0003c00000 */
[----:B------:R0:W1:Y:S02]  /*1d8b0*/  SHFL.IDX P6, R14, R13, R12, R11 ;  /* 0x0000000c0d0e7389 */ /* 0x00006400000c000b */
[----:B01----:R-:W-:Y:S01]  /*1d8c0*/  ENDCOLLECTIVE ;  /* 0x000000000000791b */ /* 0x003fe20003800000 */
.L_x_14335:
[----:B------:R-:W-:Y:S02]  /*1d8d0*/  IMAD.MOV.U32 R13, RZ, RZ, R7 ;  /* 0x000000ffff0d7224 */ /* 0x000fe400078e0007 */
[----:B------:R-:W-:-:S07]  /*1d8e0*/  IMAD.MOV.U32 R5, RZ, RZ, R14 ;  /* 0x000000ffff057224 */ /* 0x000fce00078e000e */
[----:B------:R-:W-:Y:S05]  /*1d8f0*/  WARPSYNC.COLLECTIVE R15, `(.L_x_14336) ;  /* 0x000000000f087348 */ /* 0x000fea0003c00000 */
[----:B------:R0:W1:Y:S02]  /*1d900*/  SHFL.IDX P6, R14, R13, R12, R11 ;  /* 0x0000000c0d0e7389 */ /* 0x00006400000c000b */
[----:B01----:R-:W-:Y:S01]  /*1d910*/  ENDCOLLECTIVE ;  /* 0x000000000000791b */ /* 0x003fe20003800000 */
.L_x_14336:
[----:B------:R-:W-:Y:S05]  /*1d920*/  BRA `(.L_x_14337) ;  /* 0xfffffe8c00887947 */ /* 0x000fea000383ffff */
.L_x_14066:
[----:B------:R-:W-:Y:S01]  /*1d930*/  BSSY B1, `(.L_x_14338) ;  /* 0x0000008000017945 */ /* 0x000fe20003800000 */
[----:B------:R-:W-:Y:S02]  /*1d940*/  IMAD.MOV.U32 R13, RZ, RZ, R6 ;  /* 0x000000ffff0d7224 */ /* 0x000fe400078e0006 */
[----:B------:R-:W-:Y:S02]  /*1d950*/  IMAD.MOV.U32 R12, RZ, RZ, 0x1 ;  /* 0x00000001ff0c7424 */ /* 0x000fe400078e00ff */
[----:B------:R-:W-:Y:S02]  /*1d960*/  IMAD.MOV.U32 R11, RZ, RZ, 0x1c1f ;  /* 0x00001c1fff0b7424 */ /* 0x000fe400078e00ff */
[----:B------:R-:W-:-:S07]  /*1d970*/  IMAD.MOV.U32 R15, RZ, RZ, -0x1 ;  /* 0xffffffffff0f7424 */ /* 0x000fce00078e00ff */
[----:B-1----:R-:W-:Y:S05]  /*1d980*/  WARPSYNC.COLLECTIVE R15, `(.L_x_14339) ;  /* 0x000000000f087348 */ /* 0x002fea0003c00000 */
[----:B------:R0:W2:Y:S02]  /*1d990*/  SHFL.IDX P6, R14, R13, R12, R11 ;  /* 0x0000000c0d0e7389 */ /* 0x0000a400000c000b */
[----:B012---:R-:W-:Y:S01]  /*1d9a0*/  ENDCOLLECTIVE ;  /* 0x000000000000791b */ /* 0x007fe20003800000 */
.L_x_14339:
[----:B------:R-:W-:Y:S05]  /*1d9b0*/  BSYNC B1 ;  /* 0x0000000000017941 */ /* 0x000fea0003800000 */
.L_x_14338:
        /* <DEDUP_REMOVED lines=8> */
.L_x_14340:
[----:B------:R-:W-:Y:S02]  /*1da40*/  IMAD.MOV.U32 R13, RZ, RZ, R8 ;  /* 0x000000ffff0d7224 */ /* 0x000fe400078e0008 */
[----:B------:R-:W-:-:S07]  /*1da50*/  IMAD.MOV.U32 R0, RZ, RZ, R14 ;  /* 0x000000ffff007224 */ /* 0x000fce00078e000e */
[----:B------:R-:W-:Y:S05]  /*1da60*/  WARPSYNC.COLLECTIVE R15, `(.L_x_14341) ;  /* 0x000000000f087348 */ /* 0x000fea0003c00000 */
[----:B------:R0:W1:Y:S02]  /*1da70*/  SHFL.IDX P6, R14, R13, R12, R11 ;  /* 0x0000000c0d0e7389 */ /* 0x00006400000c000b */
[----:B01----:R-:W-:Y:S01]  /*1da80*/  ENDCOLLECTIVE ;  /* 0x000000000000791b */ /* 0x003fe20003800000 */
.L_x_14341:
[----:B------:R-:W-:Y:S02]  /*1da90*/  IMAD.MOV.U32 R13, RZ, RZ, R7 ;  /* 0x000000ffff0d7224 */ /* 0x000fe400078e0007 */
[----:B------:R-:W-:-:S07]  /*1daa0*/  IMAD.MOV.U32 R5, RZ, RZ, R14 ;  /* 0x000000ffff057224 */ /* 0x000fce00078e000e */
[----:B------:R-:W-:Y:S05]  /*1dab0*/  WARPSYNC.COLLECTIVE R15, `(.L_x_14342) ;  /* 0x000000000f087348 */ /* 0x000fea0003c00000 */
[----:B------:R0:W1:Y:S02]  /*1dac0*/  SHFL.IDX P6, R14, R13, R12, R11 ;  /* 0x0000000c0d0e7389 */ /* 0x00006400000c000b */
[----:B01----:R-:W-:Y:S01]  /*1dad0*/  ENDCOLLECTIVE ;  /* 0x000000000000791b */ /* 0x003fe20003800000 */
.L_x_14342:
[----:B------:R-:W-:Y:S05]  /*1dae0*/  BRA `(.L_x_14343) ;  /* 0xfffffe8c00ec7947 */ /* 0x000fea000383ffff */
.L_x_14070:
[----:B0-----:R0:W1:Y:S02]  /*1daf0*/  SYNCS.PHASECHK.TRANS64.TRYWAIT P0, [R2+URZ+0x16800], R41 ;  /* 0x01680029020075a7 */ /* 0x001064000800017f */
[----:B-1----:R-:W-:Y:S05]  /*1db00*/  @!P0 NANOSLEEP.SYNCS 0x989680 ;  /* 0x009896800000895d */ /* 0x002fea0003900000 */
[----:B------:R-:W1:Y:S02]  /*1db10*/  @!P0 SYNCS.PHASECHK.TRANS64 P0, [R2+URZ+0x16800], R41 ;  /* 0x01680029020085a7 */ /* 0x000e64000800007f */
[----:B-1----:R-:W-:Y:S05]  /*1db20*/  @!P0 BRA `(.L_x_14070) ;  /* 0xfffffffc00f08947 */ /* 0x002fea000383ffff */
[----:B------:R-:W-:Y:S05]  /*1db30*/  BRA `(.L_x_14344) ;  /* 0xfffffe9000f47947 */ /* 0x000fea000383ffff */
.L_x_14078:
[----:B------:R-:W1:Y:S01]  /*1db40*/  LDC R41, c[0x0][0x3f4] ;  /* 0x0000fd00ff297b82 */ /* 0x000e620000000800 */
        /* <DEDUP_REMOVED lines=8> */
.L_x_14346:
[----:B------:R-:W-:Y:S05]  /*1dbd0*/  BSYNC B1 ;  /* 0x0000000000017941 */ /* 0x000fea0003800000 */
.L_x_14345:
[----:B------:R0:W5:Y:S01]  /*1dbe0*/  LDL R8, [R1+0x4] ;  /* 0x0000040001087983 */ /* 0x0001620000100800 */
[----:B------:R-:W-:Y:S01]  /*1dbf0*/  IMAD.MOV.U32 R13, RZ, RZ, R25 ;  /* 0x000000ffff0d7224 */ /* 0x000fe200078e0019 */
[----:B------:R-:W-:Y:S01]  /*1dc00*/  ISETP.GE.AND P0, PT, R18, R41, PT ;  /* 0x000000291200720c */ /* 0x000fe20003f06270 */
[----:B------:R-:W-:Y:S02]  /*1dc10*/  IMAD.MOV.U32 R12, RZ, RZ, RZ ;  /* 0x000000ffff0c7224 */ /* 0x000fe400078e00ff */
[----:B------:R-:W-:Y:S02]  /*1dc20*/  IMAD.MOV.U32 R11, RZ, RZ, 0x1c1f ;  /* 0x00001c1fff0b7424 */ /* 0x000fe400078e00ff */
[----:B------:R-:W-:Y:S02]  /*1dc30*/  IMAD.MOV.U32 R15, RZ, RZ, -0x1 ;  /* 0xffffffffff0f7424 */ /* 0x000fe400078e00ff */
[----:B0-----:R-:W-:-:S07]  /*1dc40*/  IMAD.MOV.U32 R0, RZ, RZ, R14 ;  /* 0x000000ffff007224 */ /* 0x001fce00078e000e */
[----:B-----5:R-:W-:Y:S05]  /*1dc50*/  WARPSYNC.COLLECTIVE R15, `(.L_x_14347) ;  /* 0x000000000f087348 */ /* 0x020fea0003c00000 */
[----:B------:R0:W1:Y:S02]  /*1dc60*/  SHFL.IDX P6, R14, R13, R12, R11 ;  /* 0x0000000c0d0e7389 */ /* 0x00006400000c000b */
[----:B01---5:R-:W-:Y:S01]  /*1dc70*/  ENDCOLLECTIVE ;  /* 0x000000000000791b */ /* 0x023fe20003800000 */
.L_x_14347:
[----:B------:R-:W-:Y:S02]  /*1dc80*/  IMAD.MOV.U32 R13, RZ, RZ, R24 ;  /* 0x000000ffff0d7224 */ /* 0x000fe400078e0018 */
[----:B------:R-:W-:-:S07]  /*1dc90*/  IMAD.MOV.U32 R3, RZ, RZ, R14 ;  /* 0x000000ffff037224 */ /* 0x000fce00078e000e */
[----:B------:R-:W-:Y:S05]  /*1dca0*/  WARPSYNC.COLLECTIVE R15, `(.L_x_14348) ;  /* 0x000000000f087348 */ /* 0x000fea0003c00000 */
[----:B------:R0:W1:Y:S02]  /*1dcb0*/  SHFL.IDX P6, R14, R13, R12, R11 ;  /* 0x0000000c0d0e7389 */ /* 0x00006400000c000b */
[----:B01----:R-:W-:Y:S01]  /*1dcc0*/  ENDCOLLECTIVE ;  /* 0x000000000000791b */ /* 0x003fe20003800000 */
.L_x_14348:
[----:B------:R-:W-:Y:S02]  /*1dcd0*/  IMAD.MOV.U32 R13, RZ, RZ, R27 ;  /* 0x000000ffff0d7224 */ /* 0x000fe400078e001b */
[----:B------:R-:W-:-:S07]  /*1dce0*/  IMAD.MOV.U32 R4, RZ, RZ, R14 ;  /* 0x000000ffff047224 */ /* 0x000fce00078e000e */
[----:B------:R-:W-:Y:S05]  /*1dcf0*/  WARPSYNC.COLLECTIVE R15, `(.L_x_14349) ;  /* 0x000000000f087348 */ /* 0x000fea0003c00000 */
[----:B------:R0:W1:Y:S02]  /*1dd00*/  SHFL.IDX P6, R14, R13, R12, R11 ;  /* 0x0000000c0d0e7389 */ /* 0x00006400000c000b */
[----:B01----:R-:W-:Y:S01]  /*1dd10*/  ENDCOLLECTIVE ;  /* 0x000000000000791b */ /* 0x003fe20003800000 */
.L_x_14349:
[----:B------:R-:W-:-:S05]  /*1dd20*/  IMAD R32, R8, R32, RZ ;  /* 0x0000002008207224 */ /* 0x000fca00078e02ff */
[----:B------:R-:W-:-:S13]  /*1dd30*/  ISETP.GE.OR P1, PT, R39, R32, P0 ;  /* 0x000000202700720c */ /* 0x000fda0000726670 */
[C---:B------:R-:W-:Y:S01]  /*1dd40*/  @!P1 IMAD.SHL.U32 R5, R18.reuse, 0x2, RZ ;  /* 0x0000000212059824 */ /* 0x040fe200078e00ff */
[----:B------:R-:W-:-:S04]  /*1dd50*/  @!P1 SHF.L.U64.HI R21, R18, 0x1, R43 ;  /* 0x0000000112159819 */ /* 0x000fc8000001022b */
[----:B------:R-:W-:-:S05]  /*1dd60*/  @!P1 IADD3 R6, P2, R3, R5, RZ ;  /* 0x0000000503069210 */ /* 0x000fca0007f5e0ff */
[----:B------:R-:W-:-:S05]  /*1dd70*/  @!P1 IMAD.X R7, R0, 0x1, R21, P2 ;  /* 0x0000000100079824 */ /* 0x000fca00010e0615 */
[----:B------:R-:W2:Y:S01]  /*1dd80*/  @!P1 LD.E.128 R8, desc[UR38][R6.64] ;  /* 0x0000002606089980 */ /* 0x000ea2000c101d00 */
[----:B------:R-:W-:-:S05]  /*1dd90*/  @!P1 IADD3 R14, P2, R14, R5, RZ ;  /* 0x000000050e0e9210 */ /* 0x000fca0007f5e0ff */
[----:B------:R-:W-:-:S04]  /*1dda0*/  @!P1 IMAD.X R3, R4, 0x1, R21, P2 ;  /* 0x0000000104039824 */ /* 0x000fc800010e0615 */
[----:B------:R-:W-:-:S05]  /*1ddb0*/  @!P1 IMAD.MOV.U32 R15, RZ, RZ, R3 ;  /* 0x000000ffff0f9224 */ /* 0x000fca00078e0003 */
[----:B------:R0:W5:Y:S01]  /*1ddc0*/  @!P1 LD.E.128 R4, desc[UR38][R14.64] ;  /* 0x000000260e049980 */ /* 0x000162000c101d00 */
[----:B------:R-:W-:Y:S01]  /*1ddd0*/  CS2R R36, SRZ ;  /* 0x0000000000247805 */ /* 0x000fe2000001ff00 */
[----:B------:R-:W-:Y:S01]  /*1dde0*/  IMAD.MOV.U32 R13, RZ, RZ, R26 ;  /* 0x000000ffff0d7224 */ /* 0x000fe200078e001a */
[----:B------:R-:W-:Y:S01]  /*1ddf0*/  CS2R R34, SRZ ;  /* 0x0000000000227805 */ /* 0x000fe2000001ff00 */
[----:B------:R-:W-:Y:S01]  /*1de00*/  IMAD.MOV.U32 R12, RZ, RZ, 0x1 ;  /* 0x00000001ff0c7424 */ /* 0x000fe200078e00ff */
[----:B------:R-:W-:Y:S02]  /*1de10*/  CS2R R20, SRZ ;  /* 0x0000000000147805 */ /* 0x000fe4000001ff00 */
[----:B------:R-:W-:Y:S01]  /*1de20*/  CS2R R28, SRZ ;  /* 0x00000000001c7805 */ /* 0x000fe2000001ff00 */
[----:B0-----:R-:W-:Y:S02]  /*1de30*/  IMAD.MOV.U32 R15, RZ, RZ, -0x1 ;  /* 0xffffffffff0f7424 */ /* 0x001fe400078e00ff */
[----:B--2---:R-:W-:-:S02]  /*1de40*/  @!P1 IMAD.MOV.U32 R37, RZ, RZ, R11 ;  /* 0x000000ffff259224 */ /* 0x004fc400078e000b */
[----:B------:R-:W-:Y:S02]  /*1de50*/  IMAD.MOV.U32 R11, RZ, RZ, 0x1c1f ;  /* 0x00001c1fff0b7424 */ /* 0x000fe400078e00ff */
[----:B------:R-:W-:Y:S02]  /*1de60*/  @!P1 IMAD.MOV.U32 R34, RZ, RZ, R8 ;  /* 0x000000ffff229224 */ /* 0x000fe400078e0008 */
[----:B------:R-:W-:-:S07]  /*1de70*/  @!P1 IMAD.MOV.U32 R35, RZ, RZ, R9 ;  /* 0x000000ffff239224 */ /* 0x000fce00078e0009 */
[----:B-----5:R-:W-:Y:S05]  /*1de80*/  WARPSYNC.COLLECTIVE R15, `(.L_x_14350) ;  /* 0x000000000f087348 */ /* 0x020fea0003c00000 */
[----:B------:R0:W1:Y:S02]  /*1de90*/  SHFL.IDX P6, R14, R13, R12, R11 ;  /* 0x0000000c0d0e7389 */ /* 0x00006400000c000b */
[----:B01---5:R-:W-:Y:S01]  /*1dea0*/  ENDCOLLECTIVE ;  /* 0x000000000000791b */ /* 0x023fe20003800000 */
.L_x_14350:
[----:B------:R-:W-:Y:S02]  /*1deb0*/  IMAD.MOV.U32 R0, RZ, RZ, R34 ;  /* 0x000000ffff007224 */ /* 0x000fe400078e0022 */
[----:B------:R-:W-:Y:S02]  /*1dec0*/  IMAD.MOV.U32 R3, RZ, RZ, R35 ;  /* 0x000000ffff037224 */ /* 0x000fe400078e0023 */
[----:B------:R-:W-:Y:S01]  /*1ded0*/  @!P1 IMAD.MOV.U32 R36, RZ, RZ, R10 ;  /* 0x000000ffff249224 */ /* 0x000fe200078e000a */
[----:B------:R-:W-:Y:S01]  /*1dee0*/  PRMT R42, R0, 0x7610, R42 ;  /* 0x00007610002a7816 */ /* 0x000fe2000000002a */
[----:B------:R-:W-:Y:S01]  /*1def0*/  IMAD.MOV.U32 R9, RZ, RZ, R37 ;  /* 0x000000ffff097224 */ /* 0x000fe200078e0025 */
[----:B------:R-:W-:Y:S01]  /*1df00*/  PRMT R45, R45, 0x5410, R3 ;  /* 0x000054102d2d7816 */ /* 0x000fe20000000003 */
[----:B------:R-:W-:Y:S02]  /*1df10*/  @!P1 IMAD.MOV.U32 R20, RZ, RZ, R4 ;  /* 0x000000ffff149224 */ /* 0x000fe400078e0004 */
[----:B------:R-:W-:-:S02]  /*1df20*/  @!P1 IMAD.MOV.U32 R21, RZ, RZ, R5 ;  /* 0x000000ffff159224 */ /* 0x000fc400078e0005 */
[----:B------:R-:W-:Y:S02]  /*1df30*/  @!P1 IMAD.MOV.U32 R28, RZ, RZ, R6 ;  /* 0x000000ffff1c9224 */ /* 0x000fe400078e0006 */
[----:B------:R-:W-:Y:S02]  /*1df40*/  IMAD.MOV.U32 R13, RZ, RZ, R25 ;  /* 0x000000ffff0d7224 */ /* 0x000fe400078e0019 */
[----:B------:R-:W-:Y:S02]  /*1df50*/  @!P1 IMAD.MOV.U32 R29, RZ, RZ, R7 ;  /* 0x000000ffff1d9224 */ /* 0x000fe400078e0007 */
[----:B------:R-:W-:Y:S02]  /*1df60*/  IMAD.MOV.U32 R4, RZ, RZ, R20 ;  /* 0x000000ffff047224 */ /* 0x000fe400078e0014 */
[----:B------:R-:W-:Y:S02]  /*1df70*/  IMAD.MOV.U32 R5, RZ, RZ, R21 ;  /* 0x000000ffff057224 */ /* 0x000fe400078e0015 */
[----:B------:R-:W-:-:S02]  /*1df80*/  IMAD.MOV.U32 R6, RZ, RZ, R28 ;  /* 0x000000ffff067224 */ /* 0x000fc400078e001c */
[----:B------:R-:W-:Y:S01]  /*1df90*/  IMAD.MOV.U32 R0, RZ, RZ, R14 ;  /* 0x000000ffff007224 */ /* 0x000fe200078e000e */
[----:B------:R-:W-:-:S07]  /*1dfa0*/  PRMT R45, R5, 0x7610, R45 ;  /* 0x00007610052d7816 */ /* 0x000fce000000002d */
[----:B------:R-:W-:Y:S05]  /*1dfb0*/  WARPSYNC.COLLECTIVE R15, `(.L_x_14351) ;  /* 0x000000000f087348 */ /* 0x000fea0003c00000 */
[----:B------:R0:W1:Y:S02]  /*1dfc0*/  SHFL.IDX P6, R14, R13, R12, R11 ;  /* 0x0000000c0d0e7389 */ /* 0x00006400000c000b */
[----:B01----:R-:W-:Y:S01]  /*1dfd0*/  ENDCOLLECTIVE ;  /* 0x000000000000791b */ /* 0x003fe20003800000 */
.L_x_14351:
[----:B------:R-:W-:Y:S01]  /*1dfe0*/  IMAD.MOV.U32 R8, RZ, RZ, R36 ;  /* 0x000000ffff087224 */ /* 0x000fe200078e0024 */
[----:B------:R-:W-:Y:S01]  /*1dff0*/  PRMT R56, R4, 0x5410, R6 ;  /* 0x0000541004387816 */ /* 0x000fe20000000006 */
[----:B------:R-:W-:Y:S01]  /*1e000*/  IMAD.MOV.U32 R7, RZ, RZ, R29 ;  /* 0x000000ffff077224 */ /* 0x000fe200078e001d */
[----:B------:R-:W-:Y:S02]  /*1e010*/  CS2R R4, SRZ ;  /* 0x0000000000047805 */ /* 0x000fe4000001ff00 */
[----:B------:R-:W-:Y:S02]  /*1e020*/  PRMT R31, R8, 0x5410, R9 ;  /* 0x00005410081f7816 */ /* 0x000fe40000000009 */
[----:B------:R-:W-:Y:S01]  /*1e030*/  PRMT R42, R42, 0x5410, R7 ;  /* 0x000054102a2a7816 */ /* 0x000fe20000000007 */
[----:B------:R-:W-:Y:S02]  /*1e040*/  IMAD.MOV.U32 R13, RZ, RZ, R24 ;  /* 0x000000ffff0d7224 */ /* 0x000fe400078e0018 */
[----:B------:R-:W-:-:S07]  /*1e050*/  IMAD.MOV.U32 R3, RZ, RZ, R14 ;  /* 0x000000ffff037224 */ /* 0x000fce00078e000e */
[----:B------:R-:W-:Y:S05]  /*1e060*/  WARPSYNC.COLLECTIVE R15, `(.L_x_14352) ;  /* 0x000000000f087348 */ /* 0x000fea0003c00000 */
[----:B------:R0:W1:Y:S02]  /*1e070*/  SHFL.IDX P6, R14, R13, R12, R11 ;  /* 0x0000000c0d0e7389 */ /* 0x00006400000c000b */
[----:B01----:R-:W-:Y:S01]  /*1e080*/  ENDCOLLECTIVE ;  /* 0x000000000000791b */ /* 0x003fe20003800000 */
.L_x_14352:
[----:B------:R-:W-:Y:S02]  /*1e090*/  IMAD.MOV.U32 R13, RZ, RZ, R27 ;  /* 0x000000ffff0d7224 */ /* 0x000fe400078e001b */
[----:B------:R-:W-:-:S07]  /*1e0a0*/  IMAD.MOV.U32 R24, RZ, RZ, R14 ;  /* 0x000000ffff187224 */ /* 0x000fce00078e000e */
[----:B------:R-:W-:Y:S05]  /*1e0b0*/  WARPSYNC.COLLECTIVE R15, `(.L_x_14353) ;  /* 0x000000000f087348 */ /* 0x000fea0003c00000 */
[----:B------:R0:W1:Y:S02]  /*1e0c0*/  SHFL.IDX P6, R14, R13, R12, R11 ;  /* 0x0000000c0d0e7389 */ /* 0x00006400000c000b */
[----:B01----:R-:W-:Y:S01]  /*1e0d0*/  ENDCOLLECTIVE ;  /* 0x000000000000791b */ /* 0x003fe20003800000 */
.L_x_14353:
[----:B------:R-:W-:Y:S05]  /*1e0e0*/  BRA `(.L_x_14354) ;  /* 0xfffffe9c00e47947 */ /* 0x000fea000383ffff */
.L_x_14082:
[----:B0-----:R0:W1:Y:S02]  /*1e0f0*/  SYNCS.PHASECHK.TRANS64.TRYWAIT P1, [R2+URZ+0x16800], R13 ;  /* 0x0168000d020075a7 */ /* 0x001064000802017f */
[----:B-1----:R-:W-:Y:S05]  /*1e100*/  @!P1 NANOSLEEP.SYNCS 0x989680 ;  /* 0x009896800000995d */ /* 0x002fea0003900000 */
[----:B------:R-:W1:Y:S02]  /*1e110*/  @!P1 SYNCS.PHASECHK.TRANS64 P1, [R2+URZ+0x16800], R13 ;  /* 0x0168000d020095a7 */ /* 0x000e64000802007f */
[----:B-1----:R-:W-:Y:S05]  /*1e120*/  @!P1 BRA `(.L_x_14082) ;  /* 0xfffffffc00f09947 */ /* 0x002fea000383ffff */
[----:B------:R-:W-:Y:S05]  /*1e130*/  BRA `(.L_x_14355) ;  /* 0xfffffea000847947 */ /* 0x000fea000383ffff */
.L_x_14088:
[----:B--2---:R2:W3:Y:S02]  /*1e140*/  SYNCS.PHASECHK.TRANS64.TRYWAIT P2, [R7+URZ+0x16830], R0 ;  /* 0x01683000070075a7 */ /* 0x0044e4000804017f */
[----:B---3--:R-:W-:Y:S05]  /*1e150*/  @!P2 NANOSLEEP.SYNCS 0x989680 ;  /* 0x009896800000a95d */ /* 0x008fea0003900000 */
[----:B------:R-:W3:Y:S02]  /*1e160*/  @!P2 SYNCS.PHASECHK.TRANS64 P2, [R7+URZ+0x16830], R0 ;  /* 0x016830000700a5a7 */ /* 0x000ee4000804007f */
[----:B---3--:R-:W-:Y:S05]  /*1e170*/  @!P2 BRA `(.L_x_14088) ;  /* 0xfffffffc00f0a947 */ /* 0x008fea000383ffff */
[----:B------:R-:W-:Y:S05]  /*1e180*/  BRA `(.L_x_14087) ;  /* 0xfffffeb000047947 */ /* 0x000fea000383ffff */
.L_x_14106:
[----:B-1----:R1:W2:Y:S02]  /*1e190*/  SYNCS.PHASECHK.TRANS64.TRYWAIT P4, [R11+URZ+0x16830], R10 ;  /* 0x0168300a0b0075a7 */ /* 0x0022a4000808017f */
[----:B--2---:R-:W-:Y:S05]  /*1e1a0*/  @!P4 NANOSLEEP.SYNCS 0x989680 ;  /* 0x009896800000c95d */ /* 0x004fea0003900000 */
[----:B------:R-:W2:Y:S02]  /*1e1b0*/  @!P4 SYNCS.PHASECHK.TRANS64 P4, [R11+URZ+0x16830], R10 ;  /* 0x0168300a0b00c5a7 */ /* 0x000ea4000808007f */
[----:B--2---:R-:W-:Y:S05]  /*1e1c0*/  @!P4 BRA `(.L_x_14106) ;  /* 0xfffffffc00f0c947 */ /* 0x004fea000383ffff */
[----:B------:R-:W-:Y:S05]  /*1e1d0*/  BRA `(.L_x_14105) ;  /* 0xfffffee000f07947 */ /* 0x000fea000383ffff */
.L_x_14110:
[----:B-1----:R1:W2:Y:S02]  /*1e1e0*/  SYNCS.PHASECHK.TRANS64.TRYWAIT P3, [R11+URZ+0x16850], R10 ;  /* 0x0168500a0b0075a7 */ /* 0x0022a4000806017f */
[----:B--2---:R-:W-:Y:S05]  /*1e1f0*/  @!P3 NANOSLEEP.SYNCS 0x989680 ;  /* 0x009896800000b95d */ /* 0x004fea0003900000 */
[----:B------:R-:W2:Y:S02]  /*1e200*/  @!P3 SYNCS.PHASECHK.TRANS64 P3, [R11+URZ+0x16850], R10 ;  /* 0x0168500a0b00b5a7 */ /* 0x000ea4000806007f */
[----:B--2---:R-:W-:Y:S05]  /*1e210*/  @!P3 BRA `(.L_x_14110) ;  /* 0xfffffffc00f0b947 */ /* 0x004fea000383ffff */
[----:B------:R-:W-:Y:S05]  /*1e220*/  BRA `(.L_x_14107) ;  /* 0xfffffee400b07947 */ /* 0x000fea000383ffff */
.L_x_14129:
[----:B-1----:R1:W2:Y:S02]  /*1e230*/  SYNCS.PHASECHK.TRANS64.TRYWAIT P3, [R0+URZ+0x16830], R3 ;  /* 0x01683003000075a7 */ /* 0x0022a4000806017f */
[----:B--2---:R-:W-:Y:S05]  /*1e240*/  @!P3 NANOSLEEP.SYNCS 0x989680 ;  /* 0x009896800000b95d */ /* 0x004fea0003900000 */
[----:B------:R-:W2:Y:S02]  /*1e250*/  @!P3 SYNCS.PHASECHK.TRANS64 P3, [R0+URZ+0x16830], R3 ;  /* 0x016830030000b5a7 */ /* 0x000ea4000806007f */
[----:B--2---:R-:W-:Y:S05]  /*1e260*/  @!P3 BRA `(.L_x_14129) ;  /* 0xfffffffc00f0b947 */ /* 0x004fea000383ffff */
[----:B------:R-:W-:Y:S05]  /*1e270*/  BRA `(.L_x_14128) ;  /* 0xffffff1400787947 */ /* 0x000fea000383ffff */
.L_x_14133:
[----:B-1----:R1:W2:Y:S02]  /*1e280*/  SYNCS.PHASECHK.TRANS64.TRYWAIT P2, [R3+URZ+0x16850], R0 ;  /* 0x01685000030075a7 */ /* 0x0022a4000804017f */
[----:B--2---:R-:W-:Y:S05]  /*1e290*/  @!P2 NANOSLEEP.SYNCS 0x989680 ;  /* 0x009896800000a95d */ /* 0x004fea0003900000 */
[----:B------:R-:W2:Y:S02]  /*1e2a0*/  @!P2 SYNCS.PHASECHK.TRANS64 P2, [R3+URZ+0x16850], R0 ;  /* 0x016850000300a5a7 */ /* 0x000ea4000804007f */
[----:B--2---:R-:W-:Y:S05]  /*1e2b0*/  @!P2 BRA `(.L_x_14133) ;  /* 0xfffffffc00f0a947 */ /* 0x004fea000383ffff */
[----:B------:R-:W-:Y:S05]  /*1e2c0*/  BRA `(.L_x_14130) ;  /* 0xffffff1800387947 */ /* 0x000fea000383ffff */
.L_x_14140:
[----:B-1----:R1:W2:Y:S02]  /*1e2d0*/  SYNCS.PHASECHK.TRANS64.TRYWAIT P3, [R0+URZ+0x16830], R3 ;  /* 0x01683003000075a7 */ /* 0x0022a4000806017f */
[----:B--2---:R-:W-:Y:S05]  /*1e2e0*/  @!P3 NANOSLEEP.SYNCS 0x989680 ;  /* 0x009896800000b95d */ /* 0x004fea0003900000 */
[----:B------:R-:W2:Y:S02]  /*1e2f0*/  @!P3 SYNCS.PHASECHK.TRANS64 P3, [R0+URZ+0x16830], R3 ;  /* 0x016830030000b5a7 */ /* 0x000ea4000806007f */
[----:B--2---:R-:W-:Y:S05]  /*1e300*/  @!P3 BRA `(.L_x_14140) ;  /* 0xfffffffc00f0b947 */ /* 0x004fea000383ffff */
[----:B------:R-:W-:Y:S05]  /*1e310*/  BRA `(.L_x_14139) ;  /* 0xffffff34001c7947 */ /* 0x000fea000383ffff */
.L_x_14144:
[----:B-1----:R1:W2:Y:S02]  /*1e320*/  SYNCS.PHASECHK.TRANS64.TRYWAIT P2, [R3+URZ+0x16850], R0 ;  /* 0x01685000030075a7 */ /* 0x0022a4000804017f */
[----:B--2---:R-:W-:Y:S05]  /*1e330*/  @!P2 NANOSLEEP.SYNCS 0x989680 ;  /* 0x009896800000a95d */ /* 0x004fea0003900000 */
[----:B------:R-:W2:Y:S02]  /*1e340*/  @!P2 SYNCS.PHASECHK.TRANS64 P2, [R3+URZ+0x16850], R0 ;  /* 0x016850000300a5a7 */ /* 0x000ea4000804007f */
[----:B--2---:R-:W-:Y:S05]  /*1e350*/  @!P2 BRA `(.L_x_14144) ;  /* 0xfffffffc00f0a947 */ /* 0x004fea000383ffff */
[----:B------:R-:W-:Y:S05]  /*1e360*/  BRA `(.L_x_14141) ;  /* 0xffffff3400dc7947 */ /* 0x000fea000383ffff */
.L_x_14157:
[----:B-1----:R1:W2:Y:S02]  /*1e370*/  SYNCS.PHASECHK.TRANS64.TRYWAIT P0, [R11+URZ+0x16850], R4 ;  /* 0x016850040b0075a7 */ /* 0x0022a4000800017f */
[----:B--2---:R-:W-:Y:S05]  /*1e380*/  @!P0 NANOSLEEP.SYNCS 0x989680 ;  /* 0x009896800000895d */ /* 0x004fea0003900000 */
[----:B------:R-:W2:Y:S02]  /*1e390*/  @!P0 SYNCS.PHASECHK.TRANS64 P0, [R11+URZ+0x16850], R4 ;  /* 0x016850040b0085a7 */ /* 0x000ea4000800007f */
[----:B--2---:R-:W-:Y:S05]  /*1e3a0*/  @!P0 BRA `(.L_x_14157) ;  /* 0xfffffffc00f08947 */ /* 0x004fea000383ffff */
[----:B------:R-:W-:Y:S05]  /*1e3b0*/  BRA `(.L_x_14156) ;  /* 0xffffff6000c07947 */ /* 0x000fea000383ffff */
.L_x_14165:
[----:B------:R-:W-:Y:S02]  /*1e3c0*/  IMAD.MOV.U32 R13, RZ, RZ, R20 ;  /* 0x000000ffff0d7224 */ /* 0x000fe400078e0014 */
[----:B------:R-:W-:Y:S02]  /*1e3d0*/  IMAD.MOV.U32 R12, RZ, RZ, RZ ;  /* 0x000000ffff0c7224 */ /* 0x000fe400078e00ff */
[----:B------:R-:W-:Y:S02]  /*1e3e0*/  IMAD.MOV.U32 R11, RZ, RZ, 0x181f ;  /* 0x0000181fff0b7424 */ /* 0x000fe400078e00ff */
[----:B------:R-:W-:Y:S02]  /*1e3f0*/  IMAD.MOV.U32 R15, RZ, RZ, -0x1 ;  /* 0xffffffffff0f7424 */ /* 0x000fe400078e00ff */
[----:B------:R-:W-:Y:S02]  /*1e400*/  IMAD R21, R8, R27, RZ ;  /* 0x0000001b08157224 */ /* 0x000fe400078e02ff */
[----:B------:R-:W-:-:S07]  /*1e410*/  IMAD.IADD R24, R30, 0x1, R26 ;  /* 0x000000011e187824 */ /* 0x000fce00078e021a */
[----:B-1----:R-:W-:Y:S05]  /*1e420*/  WARPSYNC.COLLECTIVE R15, `(.L_x_14356) ;  /* 0x000000000f087348 */ /* 0x002fea0003c00000 */
[----:B------:R0:W2:Y:S02]  /*1e430*/  SHFL.IDX P6, R14, R13, R12, R11 ;  /* 0x0000000c0d0e7389 */ /* 0x0000a400000c000b */
[----:B012---:R-:W-:Y:S01]  /*1e440*/  ENDCOLLECTIVE ;  /* 0x000000000000791b */ /* 0x007fe20003800000 */
.L_x_14356:
[C---:B------:R-:W-:Y:S01]  /*1e450*/  VIADD R8, R24.reuse, 0x30 ;  /* 0x0000003018087836 */ /* 0x040fe20000000000 */
[----:B------:R-:W-:-:S04]  /*1e460*/  ISETP.GE.OR P3, PT, R24, R21, P0 ;  /* 0x000000151800720c */ /* 0x000fc80000766670 */
[----:B------:R-:W-:Y:S01]  /*1e470*/  ISETP.GE.OR P4, PT, R8, R21, P0 ;  /* 0x000000150800720c */ /* 0x000fe20000786670 */
[----:B------:R-:W-:Y:S02]  /*1e480*/  VIADD R8, R24, 0x60 ;  /* 0x0000006018087836 */ /* 0x000fe40000000000 */
[----:B------:R-:W-:-:S03]  /*1e490*/  IMAD.MOV.U32 R13, RZ, RZ, R7 ;  /* 0x000000ffff0d7224 */ /* 0x000fc600078e0007 */
[----:B------:R-:W-:Y:S01]  /*1e4a0*/  ISETP.GE.OR P2, PT, R8, R21, P0 ;  /* 0x000000150800720c */ /* 0x000fe20000746670 */
[----:B------:R-:W-:-:S12]  /*1e4b0*/  IMAD.MOV.U32 R0, RZ, RZ, R14 ;  /* 0x000000ffff007224 */ /* 0x000fd800078e000e */
[----:B------:R-:W-:Y:S05]  /*1e4c0*/  WARPSYNC.COLLECTIVE R15, `(.L_x_14357) ;  /* 0x000000000f087348 */ /* 0x000fea0003c00000 */
[----:B------:R0:W1:Y:S02]  /*1e4d0*/  SHFL.IDX P6, R14, R13, R12, R11 ;  /* 0x0000000c0d0e7389 */ /* 0x00006400000c000b */
[----:B01----:R-:W-:Y:S01]  /*1e4e0*/  ENDCOLLECTIVE ;  /* 0x000000000000791b */ /* 0x003fe20003800000 */
.L_x_14357:
[----:B------:R-:W-:Y:S02]  /*1e4f0*/  IMAD.MOV.U32 R13, RZ, RZ, R20 ;  /* 0x000000ffff0d7224 */ /* 0x000fe400078e0014 */
[----:B------:R-:W-:Y:S02]  /*1e500*/  IMAD.MOV.U32 R12, RZ, RZ, 0x1 ;  /* 0x00000001ff0c7424 */ /* 0x000fe400078e00ff */
[----:B------:R-:W-:-:S07]  /*1e510*/  IMAD.MOV.U32 R3, RZ, RZ, R14 ;  /* 0x000000ffff037224 */ /* 0x000fce00078e000e */
[----:B------:R-:W-:Y:S05]  /*1e520*/  WARPSYNC.COLLECTIVE R15, `(.L_x_14358) ;  /* 0x000000000f087348 */ /* 0x000fea0003c00000 */
[----:B------:R0:W1:Y:S02]  /*1e530*/  SHFL.IDX P6, R14, R13, R12, R11 ;  /* 0x0000000c0d0e7389 */ /* 0x00006400000c000b */
[----:B01----:R-:W-:Y:S01]  /*1e540*/  ENDCOLLECTIVE ;  /* 0x000000000000791b */ /* 0x003fe20003800000 */
.L_x_14358:
[----:B------:R-:W-:-:S04]  /*1e550*/  @!P3 LEA R10, P5, R29, R3, 0x1 ;  /* 0x000000031d0ab211 */ /* 0x000fc800078a08ff */
[----:B------:R-:W-:Y:S01]  /*1e560*/  @!P3 LEA.HI.X R3, R29, R0, R28, 0x1, P5 ;  /* 0x000000001d03b211 */ /* 0x000fe200028f0c1c */
[----:B------:R-:W-:Y:S02]  /*1e570*/  IMAD.MOV.U32 R13, RZ, RZ, R7 ;  /* 0x000000ffff0d7224 */ /* 0x000fe400078e0007 */
[----:B------:R-:W-:-:S07]  /*1e580*/  IMAD.MOV.U32 R4, RZ, RZ, R14 ;  /* 0x000000ffff047224 */ /* 0x000fce00078e000e */
[----:B------:R-:W-:Y:S05]  /*1e590*/  WARPSYNC.COLLECTIVE R15, `(.L_x_14359) ;  /* 0x000000000f087348 */ /* 0x000fea0003c00000 */
[----:B------:R0:W1:Y:S02]  /*1e5a0*/  SHFL.IDX P6, R14, R13, R12, R11 ;  /* 0x0000000c0d0e7389 */ /* 0x00006400000c000b */
[----:B01----:R-:W-:Y:S01]  /*1e5b0*/  ENDCOLLECTIVE ;  /* 0x000000000000791b */ /* 0x003fe20003800000 */
.L_x_14359:
[----:B------:R-:W-:Y:S02]  /*1e5c0*/  IMAD.MOV.U32 R13, RZ, RZ, R20 ;  /* 0x000000ffff0d7224 */ /* 0x000fe400078e0014 */
[----:B------:R-:W-:Y:S02]  /*1e5d0*/  IMAD.MOV.U32 R12, RZ, RZ, 0x2 ;  /* 0x00000002ff0c7424 */ /* 0x000fe400078e00ff */
[----:B------:R-:W-:-:S07]  /*1e5e0*/  IMAD.MOV.U32 R5, RZ, RZ, R14 ;  /* 0x000000ffff057224 */ /* 0x000fce00078e000e */
[----:B------:R-:W-:Y:S05]  /*1e5f0*/  WARPSYNC.COLLECTIVE R15, `(.L_x_14360) ;  /* 0x000000000f087348 */ /* 0x000fea0003c00000 */
[----:B------:R0:W1:Y:S02]  /*1e600*/  SHFL.IDX P6, R14, R13, R12, R11 ;  /* 0x0000000c0d0e7389 */ /* 0x00006400000c000b */
[----:B01----:R-:W-:Y:S01]  /*1e610*/  ENDCOLLECTIVE ;  /* 0x000000000000791b */ /* 0x003fe20003800000 */
.L_x_14360:
[----:B------:R-:W-:-:S04]  /*1e620*/  @!P4 LEA R8, P1, R29, R5, 0x1 ;  /* 0x000000051d08c211 */ /* 0x000fc800078208ff */
[----:B------:R-:W-:Y:S01]  /*1e630*/  @!P4 LEA.HI.X R9, R29, R4, R28, 0x1, P1 ;  /* 0x000000041d09c211 */ /* 0x000fe200008f0c1c */
[----:B------:R-:W-:Y:S02]  /*1e640*/  IMAD.MOV.U32 R13, RZ, RZ, R7 ;  /* 0x000000ffff0d7224 */ /* 0x000fe400078e0007 */
[----:B------:R-:W-:-:S07]  /*1e650*/  IMAD.MOV.U32 R6, RZ, RZ, R14 ;  /* 0x000000ffff067224 */ /* 0x000fce00078e000e */
[----:B------:R-:W-:Y:S05]  /*1e660*/  WARPSYNC.COLLECTIVE R15, `(.L_x_14361) ;  /* 0x000000000f087348 */ /* 0x000fea0003c00000 */
[----:B------:R0:W1:Y:S02]  /*1e670*/  SHFL.IDX P6, R14, R13, R12, R11 ;  /* 0x0000000c0d0e7389 */ /* 0x00006400000c000b */
[----:B01----:R-:W-:Y:S01]  /*1e680*/  ENDCOLLECTIVE ;  /* 0x000000000000791b */ /* 0x003fe20003800000 */
.L_x_14361:
[----:B------:R-:W-:Y:S02]  /*1e690*/  @!P3 IMAD.MOV.U32 R11, RZ, RZ, R3 ;  /* 0x000000ffff0bb224 */ /* 0x000fe400078e0003 */
[----:B------:R-:W-:Y:S02]  /*1e6a0*/  IMAD.MOV.U32 R13, RZ, RZ, R20 ;  /* 0x000000ffff0d7224 */ /* 0x000fe400078e0014 */
[----:B------:R-:W-:Y:S01]  /*1e6b0*/  IMAD.MOV.U32 R12, RZ, RZ, 0x3 ;  /* 0x00000003ff0c7424 */ /* 0x000fe200078e00ff */
        /* <DEDUP_REMOVED lines=9> */
.L_x_14362:
[----:B------:R0:W-:Y:S01]  /*1e750*/  @!P2 ST.E.128 desc[UR38][R4.64], RZ ;  /* 0x000000ff0400a985 */ /* 0x0001e2000c101d26 */
[----:B------:R-:W-:Y:S02]  /*1e760*/  IMAD.MOV.U32 R13, RZ, RZ, R7 ;  /* 0x000000ffff0d7224 */ /* 0x000fe400078e0007 */
[----:B------:R-:W-:-:S07]  /*1e770*/  IMAD.MOV.U32 R0, RZ, RZ, R14 ;  /* 0x000000ffff007224 */ /* 0x000fce00078e000e */
[----:B0-----:R-:W-:Y:S05]  /*1e780*/  WARPSYNC.COLLECTIVE R15, `(.L_x_14363) ;  /* 0x000000000f087348 */ /* 0x001fea0003c00000 */
[----:B------:R1:W2:Y:S02]  /*1e790*/  SHFL.IDX P6, R14, R13, R12, R11 ;  /* 0x0000000c0d0e7389 */ /* 0x0002a400000c000b */
[----:B012---:R-:W-:Y:S01]  /*1e7a0*/  ENDCOLLECTIVE ;  /* 0x000000000000791b */ /* 0x007fe20003800000 */
.L_x_14363:
[----:B------:R-:W-:Y:S05]  /*1e7b0*/  BRA `(.L_x_14364) ;  /* 0xffffff7c00e87947 */ /* 0x000fea000383ffff */
.L_x_14190:
        /* <DEDUP_REMOVED lines=11> */
.L_x_14366:
[----:B------:R-:W-:Y:S05]  /*1e870*/  BSYNC B1 ;  /* 0x0000000000017941 */ /* 0x000fea0003800000 */
.L_x_14365:
[----:B------:R-:W-:Y:S05]  /*1e880*/  BRA `(.L_x_14367) ;  /* 0xffffff9400cc7947 */ /* 0x000fea000383ffff */
.L_x_14192:
[----:B------:R-:W-:Y:S01]  /*1e890*/  BSSY B1, `(.L_x_14368) ;  /* 0x0000006000017945 */ /* 0x000fe20003800000 */
[----:B------:R-:W-:-:S07]  /*1e8a0*/  IMAD.MOV.U32 R15, RZ, RZ, -0x1 ;  /* 0xffffffffff0f7424 */ /* 0x000fce00078e00ff */
[----:B01----:R-:W-:Y:S05]  /*1e8b0*/  WARPSYNC.COLLECTIVE R15, `(.L_x_14369) ;  /* 0x000000000f0c7348 */ /* 0x003fea0003c00000 */
[----:B------:R-:W-:Y:S02]  /*1e8c0*/  ELECT P6, UR62, PT ;  /* 0x00000000003e782f */ /* 0x000fe400038c0000 */
[----:B------:R-:W-:Y:S01]  /*1e8d0*/  MOV R14, UR62 ;  /* 0x0000003e000e7c02 */ /* 0x000fe20008000f00 */
[----:B01----:R-:W-:Y:S10]  /*1e8e0*/  ENDCOLLECTIVE ;  /* 0x000000000000791b */ /* 0x003ff40003800000 */
.L_x_14369:
[----:B------:R-:W-:Y:S05]  /*1e8f0*/  BSYNC B1 ;  /* 0x0000000000017941 */ /* 0x000fea0003800000 */
.L_x_14368:
[----:B------:R-:W-:Y:S05]  /*1e900*/  BRA `(.L_x_14191) ;  /* 0xffffff9400c47947 */ /* 0x000fea000383ffff */
.L_x_14194:
[----:B-1----:R1:W2:Y:S02]  /*1e910*/  SYNCS.PHASECHK.TRANS64.TRYWAIT P0, [R22+URZ+0x16820], R5 ;  /* 0x01682005160075a7 */ /* 0x0022a4000800017f */
[----:B--2---:R-:W-:Y:S05]  /*1e920*/  @!P0 NANOSLEEP.SYNCS 0x989680 ;  /* 0x009896800000895d */ /* 0x004fea0003900000 */
[----:B------:R-:W2:Y:S02]  /*1e930*/  @!P0 SYNCS.PHASECHK.TRANS64 P0, [R22+URZ+0x16820], R5 ;  /* 0x01682005160085a7 */ /* 0x000ea4000800007f */
[----:B--2---:R-:W-:Y:S05]  /*1e940*/  @!P0 BRA `(.L_x_14194) ;  /* 0xfffffffc00f08947 */ /* 0x004fea000383ffff */
[----:B------:R-:W-:Y:S05]  /*1e950*/  BRA `(.L_x_14370) ;  /* 0xffffff9400d47947 */ /* 0x000fea000383ffff */
.L_x_14198:
[----:B-1----:R1:W2:Y:S02]  /*1e960*/  SYNCS.PHASECHK.TRANS64.TRYWAIT P0, [R5+URZ+0x168a0], R6 ;  /* 0x0168a006050075a7 */ /* 0x0022a4000800017f */
[----:B--2---:R-:W-:Y:S05]  /*1e970*/  @!P0 NANOSLEEP.SYNCS 0x989680 ;  /* 0x009896800000895d */ /* 0x004fea0003900000 */
[----:B------:R-:W2:Y:S02]  /*1e980*/  @!P0 SYNCS.PHASECHK.TRANS64 P0, [R5+URZ+0x168a0], R6 ;  /* 0x0168a006050085a7 */ /* 0x000ea4000800007f */
[----:B--2---:R-:W-:Y:S05]  /*1e990*/  @!P0 BRA `(.L_x_14198) ;  /* 0xfffffffc00f08947 */ /* 0x004fea000383ffff */
[----:B------:R-:W-:Y:S05]  /*1e9a0*/  BRA `(.L_x_14371) ;  /* 0xffffff9400ec7947 */ /* 0x000fea000383ffff */
.L_x_14203:
[----:B0-----:R0:W2:Y:S02]  /*1e9b0*/  SYNCS.PHASECHK.TRANS64.TRYWAIT P0, [R5+URZ+0x168c0], R6 ;  /* 0x0168c006050075a7 */ /* 0x0010a4000800017f */
[----:B--2---:R-:W-:Y:S05]  /*1e9c0*/  @!P0 NANOSLEEP.SYNCS 0x989680 ;  /* 0x009896800000895d */ /* 0x004fea0003900000 */
[----:B------:R-:W2:Y:S02]  /*1e9d0*/  @!P0 SYNCS.PHASECHK.TRANS64 P0, [R5+URZ+0x168c0], R6 ;  /* 0x0168c006050085a7 */ /* 0x000ea4000800007f */
[----:B--2---:R-:W-:Y:S05]  /*1e9e0*/  @!P0 BRA `(.L_x_14203) ;  /* 0xfffffffc00f08947 */ /* 0x004fea000383ffff */
[----:B------:R-:W-:Y:S05]  /*1e9f0*/  BRA `(.L_x_14372) ;  /* 0xffffff98006c7947 */ /* 0x000fea000383ffff */
.L_x_14210:
[----:B-1----:R1:W2:Y:S02]  /*1ea00*/  SYNCS.PHASECHK.TRANS64.TRYWAIT P1, [R5+URZ+0x168a0], R6 ;  /* 0x0168a006050075a7 */ /* 0x0022a4000802017f */
[----:B--2---:R-:W-:Y:S05]  /*1ea10*/  @!P1 NANOSLEEP.SYNCS 0x989680 ;  /* 0x009896800000995d */ /* 0x004fea0003900000 */
[----:B------:R-:W2:Y:S02]  /*1ea20*/  @!P1 SYNCS.PHASECHK.TRANS64 P1, [R5+URZ+0x168a0], R6 ;  /* 0x0168a006050095a7 */ /* 0x000ea4000802007f */
[----:B--2---:R-:W-:Y:S05]  /*1ea30*/  @!P1 BRA `(.L_x_14210) ;  /* 0xfffffffc00f09947 */ /* 0x004fea000383ffff */
[----:B------:R-:W-:Y:S05]  /*1ea40*/  BRA `(.L_x_14373) ;  /* 0xffffff9c002c7947 */ /* 0x000fea000383ffff */
.L_x_14215:
[----:B0-----:R0:W2:Y:S02]  /*1ea50*/  SYNCS.PHASECHK.TRANS64.TRYWAIT P1, [R5+URZ+0x168c0], R6 ;  /* 0x0168c006050075a7 */ /* 0x0010a4000802017f */
[----:B--2---:R-:W-:Y:S05]  /*1ea60*/  @!P1 NANOSLEEP.SYNCS 0x989680 ;  /* 0x009896800000995d */ /* 0x004fea0003900000 */
[----:B------:R-:W2:Y:S02]  /*1ea70*/  @!P1 SYNCS.PHASECHK.TRANS64 P1, [R5+URZ+0x168c0], R6 ;  /* 0x0168c006050095a7 */ /* 0x000ea4000802007f */
[----:B--2---:R-:W-:Y:S05]  /*1ea80*/  @!P1 BRA `(.L_x_14215) ;  /* 0xfffffffc00f09947 */ /* 0x004fea000383ffff */
[----:B------:R-:W-:Y:S05]  /*1ea90*/  BRA `(.L_x_14374) ;  /* 0xffffff9c00a47947 */ /* 0x000fea000383ffff */
.L_x_14236:
[----:B------:R-:W2:Y:S01]  /*1eaa0*/  S2R R20, SR_TID.X ;  /* 0x0000000000147919 */ /* 0x000ea20000002100 */
[----:B------:R-:W-:Y:S01]  /*1eab0*/  BSSY B0, `(.L_x_14375) ;  /* 0x000000a000007945 */ /* 0x000fe20003800000 */
[----:B0-----:R-:W-:Y:S02]  /*1eac0*/  IMAD.MOV.U32 R12, RZ, RZ, RZ ;  /* 0x000000ffff0c7224 */ /* 0x001fe400078e00ff */
[----:B------:R-:W-:Y:S02]  /*1ead0*/  IMAD.MOV.U32 R11, RZ, RZ, 0x1f ;  /* 0x0000001fff0b7424 */ /* 0x000fe400078e00ff */
[----:B------:R-:W-:Y:S01]  /*1eae0*/  IMAD.MOV.U32 R15, RZ, RZ, -0x1 ;  /* 0xffffffffff0f7424 */ /* 0x000fe200078e00ff */
[----:B--2---:R-:W-:-:S04]  /*1eaf0*/  SHF.R.U32.HI R20, RZ, 0x5, R20 ;  /* 0x00000005ff147819 */ /* 0x004fc80000011614 */
[----:B------:R-:W-:-:S05]  /*1eb00*/  LOP3.LUT R20, R20, 0x3, RZ, 0xc0, !PT ;  /* 0x0000000314147812 */ /* 0x000fca00078ec0ff */
[----:B------:R-:W-:-:S07]  /*1eb10*/  IMAD.MOV.U32 R13, RZ, RZ, R20 ;  /* 0x000000ffff0d7224 */ /* 0x000fce00078e0014 */
[----:B-1----:R-:W-:Y:S05]  /*1eb20*/  WARPSYNC.COLLECTIVE R15, `(.L_x_14376) ;  /* 0x000000000f087348 */ /* 0x002fea0003c00000 */
[----:B------:R0:W2:Y:S02]  /*1eb30*/  SHFL.IDX P6, R14, R13, R12, R11 ;  /* 0x0000000c0d0e7389 */ /* 0x0000a400000c000b */
[----:B012---:R-:W-:Y:S01]  /*1eb40*/  ENDCOLLECTIVE ;  /* 0x000000000000791b */ /* 0x007fe20003800000 */
.L_x_14376:
[----:B------:R-:W-:Y:S05]  /*1eb50*/  BSYNC B0 ;  /* 0x0000000000007941 */ /* 0x000fea0003800000 */
.L_x_14375:
[----:B------:R-:W-:Y:S05]  /*1eb60*/  BRA `(.L_x_14377) ;  /* 0xffffffa800b47947 */ /* 0x000fea000383ffff */
.L_x_14238:
[----:B------:R-:W-:Y:S01]  /*1eb70*/  BSSY B0, `(.L_x_14378) ;  /* 0x0000006000007945 */ /* 0x000fe20003800000 */
[----:B------:R-:W-:-:S07]  /*1eb80*/  IMAD.MOV.U32 R15, RZ, RZ, -0x1 ;  /* 0xffffffffff0f7424 */ /* 0x000fce00078e00ff */
[----:B012---:R-:W-:Y:S05]  /*1eb90*/  WARPSYNC.COLLECTIVE R15, `(.L_x_14379) ;  /* 0x000000000f0c7348 */ /* 0x007fea0003c00000 */
[----:B------:R-:W-:Y:S02]  /*1eba0*/  ELECT P6, UR62, PT ;  /* 0x00000000003e782f */ /* 0x000fe400038c0000 */
[----:B------:R-:W-:Y:S01]  /*1ebb0*/  MOV R14, UR62 ;  /* 0x0000003e000e7c02 */ /* 0x000fe20008000f00 */
[----:B012---:R-:W-:Y:S10]  /*1ebc0*/  ENDCOLLECTIVE ;  /* 0x000000000000791b */ /* 0x007ff40003800000 */
.L_x_14379:
[----:B------:R-:W-:Y:S05]  /*1ebd0*/  BSYNC B0 ;  /* 0x0000000000007941 */ /* 0x000fea0003800000 */
.L_x_14378:
[----:B------:R-:W-:Y:S05]  /*1ebe0*/  BRA `(.L_x_14380) ;  /* 0xffffffa800bc7947 */ /* 0x000fea000383ffff */
.L_x_14240:
[----:B--2---:R2:W3:Y:S02]  /*1ebf0*/  SYNCS.PHASECHK.TRANS64.TRYWAIT P0, [R0+URZ+0x16840], R3 ;  /* 0x01684003000075a7 */ /* 0x0044e4000800017f */
[----:B---3--:R-:W-:Y:S05]  /*1ec00*/  @!P0 NANOSLEEP.SYNCS 0x989680 ;  /* 0x009896800000895d */ /* 0x008fea0003900000 */
[----:B------:R-:W3:Y:S02]  /*1ec10*/  @!P0 SYNCS.PHASECHK.TRANS64 P0, [R0+URZ+0x16840], R3 ;  /* 0x01684003000085a7 */ /* 0x000ee4000800007f */
[----:B---3--:R-:W-:Y:S05]  /*1ec20*/  @!P0 BRA `(.L_x_14240) ;  /* 0xfffffffc00f08947 */ /* 0x008fea000383ffff */
[----:B------:R-:W-:Y:S05]  /*1ec30*/  BRA `(.L_x_14381) ;  /* 0xffffffac000c7947 */ /* 0x000fea000383ffff */
.L_x_14244:
[----:B------:R-:W2:Y:S01]  /*1ec40*/  LDL.LU R11, [R1+0x1c] ;  /* 0x00001c00010b7983 */ /* 0x000ea20000300800 */
[----:B------:R-:W-:Y:S01]  /*1ec50*/  IMAD.MOV.U32 R5, RZ, RZ, R12 ;  /* 0x000000ffff057224 */ /* 0x000fe200078e000c */
[----:B------:R-:W-:Y:S01]  /*1ec60*/  LOP3.LUT R10, R10, 0x7f, RZ, 0xc0, !PT ;  /* 0x0000007f0a0a7812 */ /* 0x000fe200078ec0ff */
[----:B------:R-:W-:Y:S02]  /*1ec70*/  IMAD.MOV.U32 R13, RZ, RZ, R4 ;  /* 0x000000ffff0d7224 */ /* 0x000fe400078e0004 */
[----:B------:R-:W-:Y:S01]  /*1ec80*/  IMAD.MOV.U32 R12, RZ, RZ, RZ ;  /* 0x000000ffff0c7224 */ /* 0x000fe200078e00ff */
[----:B------:R-:W-:Y:S01]  /*1ec90*/  SHF.R.U32.HI R10, RZ, 0x3, R10 ;  /* 0x00000003ff0a7819 */ /* 0x000fe2000001160a */
[----:B------:R-:W-:-:S04]  /*1eca0*/  IMAD.MOV.U32 R15, RZ, RZ, -0x1 ;  /* 0xffffffffff0f7424 */ /* 0x000fc800078e00ff */
        /* <DEDUP_REMOVED lines=8> */
.L_x_14382:
[----:B------:R-:W-:Y:S02]  /*1ed30*/  IMAD.MOV.U32 R13, RZ, RZ, R0 ;  /* 0x000000ffff0d7224 */ /* 0x000fe400078e0000 */
[----:B------:R-:W-:-:S07]  /*1ed40*/  IMAD.MOV.U32 R7, RZ, RZ, R14 ;  /* 0x000000ffff077224 */ /* 0x000fce00078e000e */
[----:B------:R-:W-:Y:S05]  /*1ed50*/  WARPSYNC.COLLECTIVE R15, `(.L_x_14383) ;  /* 0x000000000f087348 */ /* 0x000fea0003c00000 */
[----:B------:R0:W1:Y:S02]  /*1ed60*/  SHFL.IDX P6, R14, R13, R12, R11 ;  /* 0x0000000c0d0e7389 */ /* 0x00006400000c000b */
[----:B01----:R-:W-:Y:S01]  /*1ed70*/  ENDCOLLECTIVE ;  /* 0x000000000000791b */ /* 0x003fe20003800000 */
.L_x_14383:
[----:B------:R-:W-:Y:S02]  /*1ed80*/  IMAD.MOV.U32 R13, RZ, RZ, R4 ;  /* 0x000000ffff0d7224 */ /* 0x000fe400078e0004 */
[----:B------:R-:W-:Y:S02]  /*1ed90*/  IMAD.MOV.U32 R12, RZ, RZ, 0x1 ;  /* 0x00000001ff0c7424 */ /* 0x000fe400078e00ff */
[----:B------:R-:W-:-:S07]  /*1eda0*/  IMAD.MOV.U32 R8, RZ, RZ, R14 ;  /* 0x000000ffff087224 */ /* 0x000fce00078e000e */
[----:B------:R-:W-:Y:S05]  /*1edb0*/  WARPSYNC.COLLECTIVE R15, `(.L_x_14384) ;  /* 0x000000000f087348 */ /* 0x000fea0003c00000 */
[----:B------:R0:W1:Y:S02]  /*1edc0*/  SHFL.IDX P6, R14, R13, R12, R11 ;  /* 0x0000000c0d0e7389 */ /* 0x00006400000c000b */
[----:B01----:R-:W-:Y:S01]  /*1edd0*/  ENDCOLLECTIVE ;  /* 0x000000000000791b */ /* 0x003fe20003800000 */
.L_x_14384:
        /* <DEDUP_REMOVED lines=13> */
.L_x_14385:
[----:B------:R-:W-:Y:S02]  /*1eeb0*/  IMAD.MOV.U32 R13, RZ, RZ, R4 ;  /* 0x000000ffff0d7224 */ /* 0x000fe400078e0004 */
[----:B------:R-:W-:Y:S02]  /*1eec0*/  IMAD.MOV.U32 R12, RZ, RZ, 0x2 ;  /* 0x00000002ff0c7424 */ /* 0x000fe400078e00ff */
[----:B------:R-:W-:-:S07]  /*1eed0*/  IMAD.MOV.U32 R8, RZ, RZ, R14 ;  /* 0x000000ffff087224 */ /* 0x000fce00078e000e */
[----:B------:R-:W-:Y:S05]  /*1eee0*/  WARPSYNC.COLLECTIVE R15, `(.L_x_14386) ;  /* 0x000000000f087348 */ /* 0x000fea0003c00000 */
[----:B------:R0:W1:Y:S02]  /*1eef0*/  SHFL.IDX P6, R14, R13, R12, R11 ;  /* 0x0000000c0d0e7389 */ /* 0x00006400000c000b */
[----:B01----:R-:W-:Y:S01]  /*1ef00*/  ENDCOLLECTIVE ;  /* 0x000000000000791b */ /* 0x003fe20003800000 */
.L_x_14386:
        /* <DEDUP_REMOVED lines=14> */
.L_x_14387:
[----:B------:R-:W-:Y:S02]  /*1eff0*/  IMAD.MOV.U32 R13, RZ, RZ, R4 ;  /* 0x000000ffff0d7224 */ /* 0x000fe400078e0004 */
[----:B------:R-:W-:Y:S02]  /*1f000*/  IMAD.MOV.U32 R12, RZ, RZ, 0x3 ;  /* 0x00000003ff0c7424 */ /* 0x000fe400078e00ff */
[----:B------:R-:W-:-:S07]  /*1f010*/  IMAD.MOV.U32 R8, RZ, RZ, R14 ;  /* 0x000000ffff087224 */ /* 0x000fce00078e000e */
[----:B------:R-:W-:Y:S05]  /*1f020*/  WARPSYNC.COLLECTIVE R15, `(.L_x_14388) ;  /* 0x000000000f087348 */ /* 0x000fea0003c00000 */
[----:B------:R0:W1:Y:S02]  /*1f030*/  SHFL.IDX P6, R14, R13, R12, R11 ;  /* 0x0000000c0d0e7389 */ /* 0x00006400000c000b */
[----:B01----:R-:W-:Y:S01]  /*1f040*/  ENDCOLLECTIVE ;  /* 0x000000000000791b */ /* 0x003fe20003800000 */
.L_x_14388:
        /* <DEDUP_REMOVED lines=14> */
.L_x_14389:
[----:B------:R-:W-:Y:S02]  /*1f130*/  IMAD.MOV.U32 R13, RZ, RZ, R4 ;  /* 0x000000ffff0d7224 */ /* 0x000fe400078e0004 */
[----:B------:R-:W-:Y:S02]  /*1f140*/  IMAD.MOV.U32 R12, RZ, RZ, 0x4 ;  /* 0x00000004ff0c7424 */ /* 0x000fe400078e00ff */
[----:B------:R-:W-:-:S07]  /*1f150*/  IMAD.MOV.U32 R8, RZ, RZ, R14 ;  /* 0x000000ffff087224 */ /* 0x000fce00078e000e */
[----:B------:R-:W-:Y:S05]  /*1f160*/  WARPSYNC.COLLECTIVE R15, `(.L_x_14390) ;  /* 0x000000000f087348 */ /* 0x000fea0003c00000 */
[----:B------:R0:W1:Y:S02]  /*1f170*/  SHFL.IDX P6, R14, R13, R12, R11 ;  /* 0x0000000c0d0e7389 */ /* 0x00006400000c000b */
[----:B01----:R-:W-:Y:S01]  /*1f180*/  ENDCOLLECTIVE ;  /* 0x000000000000791b */ /* 0x003fe20003800000 */
.L_x_14390:
        /* <DEDUP_REMOVED lines=14> */
.L_x_14391:
[----:B------:R-:W-:Y:S02]  /*1f270*/  IMAD.MOV.U32 R13, RZ, RZ, R4 ;  /* 0x000000ffff0d7224 */ /* 0x000fe400078e0004 */
[----:B------:R-:W-:Y:S02]  /*1f280*/  IMAD.MOV.U32 R12, RZ, RZ, 0x5 ;  /* 0x00000005ff0c7424 */ /* 0x000fe400078e00ff */
[----:B------:R-:W-:-:S07]  /*1f290*/  IMAD.MOV.U32 R8, RZ, RZ, R14 ;  /* 0x000000ffff087224 */ /* 0x000fce00078e000e */
[----:B------:R-:W-:Y:S05]  /*1f2a0*/  WARPSYNC.COLLECTIVE R15, `(.L_x_14392) ;  /* 0x000000000f087348 */ /* 0x000fea0003c00000 */
[----:B------:R0:W1:Y:S02]  /*1f2b0*/  SHFL.IDX P6, R14, R13, R12, R11 ;  /* 0x0000000c0d0e7389 */ /* 0x00006400000c000b */
[----:B01----:R-:W-:Y:S01]  /*1f2c0*/  ENDCOLLECTIVE ;  /* 0x000000000000791b */ /* 0x003fe20003800000 */
.L_x_14392:
        /* <DEDUP_REMOVED lines=14> */
.L_x_14393:
[----:B------:R-:W-:Y:S02]  /*1f3b0*/  IMAD.MOV.U32 R13, RZ, RZ, R4 ;  /* 0x000000ffff0d7224 */ /* 0x000fe400078e0004 */
[----:B------:R-:W-:Y:S02]  /*1f3c0*/  IMAD.MOV.U32 R12, RZ, RZ, 0x6 ;  /* 0x00000006ff0c7424 */ /* 0x000fe400078e00ff */
[----:B------:R-:W-:-:S07]  /*1f3d0*/  IMAD.MOV.U32 R8, RZ, RZ, R14 ;  /* 0x000000ffff087224 */ /* 0x000fce00078e000e */
[----:B------:R-:W-:Y:S05]  /*1f3e0*/  WARPSYNC.COLLECTIVE R15, `(.L_x_14394) ;  /* 0x000000000f087348 */ /* 0x000fea0003c00000 */
[----:B------:R0:W1:Y:S02]  /*1f3f0*/  SHFL.IDX P6, R14, R13, R12, R11 ;  /* 0x0000000c0d0e7389 */ /* 0x00006400000c000b */
[----:B01----:R-:W-:Y:S01]  /*1f400*/  ENDCOLLECTIVE ;  /* 0x000000000000791b */ /* 0x003fe20003800000 */
.L_x_14394:
        /* <DEDUP_REMOVED lines=14> */
.L_x_14395:
[----:B------:R-:W-:Y:S02]  /*1f4f0*/  IMAD.MOV.U32 R13, RZ, RZ, R4 ;  /* 0x000000ffff0d7224 */ /* 0x000fe400078e0004 */
[----:B------:R-:W-:Y:S02]  /*1f500*/  IMAD.MOV.U32 R12, RZ, RZ, 0x7 ;  /* 0x00000007ff0c7424 */ /* 0x000fe400078e00ff */
[----:B------:R-:W-:-:S07]  /*1f510*/  IMAD.MOV.U32 R8, RZ, RZ, R14 ;  /* 0x000000ffff087224 */ /* 0x000fce00078e000e */
[----:B------:R-:W-:Y:S05]  /*1f520*/  WARPSYNC.COLLECTIVE R15, `(.L_x_14396) ;  /* 0x000000000f087348 */ /* 0x000fea0003c00000 */
[----:B------:R0:W1:Y:S02]  /*1f530*/  SHFL.IDX P6, R14, R13, R12, R11 ;  /* 0x0000000c0d0e7389 */ /* 0x00006400000c000b */
[----:B01----:R-:W-:Y:S01]  /*1f540*/  ENDCOLLECTIVE ;  /* 0x000000000000791b */ /* 0x003fe20003800000 */
.L_x_14396:
[----:B------:R-:W-:-:S05]  /*1f550*/  @!P1 LEA R8, P2, R21, R8, 0x1 ;  /* 0x0000000815089211 */ /* 0x000fca00078408ff */
[----:B------:R-:W-:-:S04]  /*1f560*/  @!P1 IMAD.X R7, RZ, RZ, R7, P2 ;  /* 0x000000ffff079224 */ /* 0x000fc800010e0607 */
[----:B------:R-:W-:Y:S02]  /*1f570*/  @!P1 IMAD.MOV.U32 R9, RZ, RZ, R7 ;  /* 0x000000ffff099224 */ /* 0x000fe400078e0007 */
[----:B------:R-:W-:Y:S02]  /*1f580*/  IMAD.MOV.U32 R13, RZ, RZ, R0 ;  /* 0x000000ffff0d7224 */ /* 0x000fe400078e0000 */
[C---:B------:R-:W-:Y:S01]  /*1f590*/  VIADD R0, R5.reuse, 0x70 ;  /* 0x0000007005007836 */ /* 0x040fe20000000000 */
        /* <DEDUP_REMOVED lines=10> */
.L_x_14397:
[----:B------:R-:W-:Y:S01]  /*1f640*/  ISETP.GE.AND P2, PT, R0, R3, PT ;  /* 0x000000030000720c */ /* 0x000fe20003f46270 */
[----:B------:R-:W-:Y:S02]  /*1f650*/  IMAD.MOV.U32 R13, RZ, RZ, R6 ;  /* 0x000000ffff0d7224 */ /* 0x000fe400078e0006 */
[----:B------:R-:W-:Y:S02]  /*1f660*/  IMAD.MOV.U32 R12, RZ, RZ, RZ ;  /* 0x000000ffff0c7224 */ /* 0x000fe400078e00ff */
[----:B------:R-:W-:-:S08]  /*1f670*/  IMAD.MOV.U32 R8, RZ, RZ, R14 ;  /* 0x000000ffff087224 */ /* 0x000fd000078e000e */
[----:B------:R-:W-:Y:S05]  /*1f680*/  WARPSYNC.COLLECTIVE R15, `(.L_x_14398) ;  /* 0x000000000f087348 */ /* 0x000fea0003c00000 */
[----:B------:R0:W1:Y:S02]  /*1f690*/  SHFL.IDX P6, R14, R13, R12, R11 ;  /* 0x0000000c0d0e7389 */ /* 0x00006400000c000b */
[----:B01----:R-:W-:Y:S01]  /*1f6a0*/  ENDCOLLECTIVE ;  /* 0x000000000000791b */ /* 0x003fe20003800000 */
.L_x_14398:
        /* <DEDUP_REMOVED lines=13> */
.L_x_14399:
[----:B------:R-:W-:Y:S02]  /*1f780*/  IMAD.MOV.U32 R13, RZ, RZ, R6 ;  /* 0x000000ffff0d7224 */ /* 0x000fe400078e0006 */
[----:B------:R-:W-:Y:S02]  /*1f790*/  IMAD.MOV.U32 R12, RZ, RZ, 0x1 ;  /* 0x00000001ff0c7424 */ /* 0x000fe400078e00ff */
[----:B------:R-:W-:-:S07]  /*1f7a0*/  IMAD.MOV.U32 R7, RZ, RZ, R14 ;  /* 0x000000ffff077224 */ /* 0x000fce00078e000e */
[----:B------:R-:W-:Y:S05]  /*1f7b0*/  WARPSYNC.COLLECTIVE R15, `(.L_x_14400) ;  /* 0x000000000f087348 */ /* 0x000fea0003c00000 */
[----:B------:R0:W1:Y:S02]  /*1f7c0*/  SHFL.IDX P6, R14, R13, R12, R11 ;  /* 0x0000000c0d0e7389 */ /* 0x00006400000c000b */
[----:B01----:R-:W-:Y:S01]  /*1f7d0*/  ENDCOLLECTIVE ;  /* 0x000000000000791b */ /* 0x003fe20003800000 */
.L_x_14400:
[----:B------:R-:W-:-:S05]  /*1f7e0*/  @!P2 LEA R7, P1, R21, R7, 0x1 ;  /* 0x000000071507a211 */ /* 0x000fca00078208ff */
[----:B------:R-:W-:Y:S02]  /*1f7f0*/  @!P2 IMAD.X R0, RZ, RZ, R0, P1 ;  /* 0x000000ffff00a224 */ /* 0x000fe400008e0600 */
[----:B------:R-:W-:Y:S02]  /*1f800*/  @!P2 IMAD.MOV.U32 R8, RZ, RZ, R7 ;  /* 0x000000ffff08a224 */ /* 0x000fe400078e0007 */
        /* <DEDUP_REMOVED lines=12> */
.L_x_14401:
[----:B------:R-:W-:Y:S02]  /*1f8d0*/  IMAD.MOV.U32 R13, RZ, RZ, R6 ;  /* 0x000000ffff0d7224 */ /* 0x000fe400078e0006 */
[----:B------:R-:W-:Y:S02]  /*1f8e0*/  IMAD.MOV.U32 R12, RZ, RZ, 0x2 ;  /* 0x00000002ff0c7424 */ /* 0x000fe400078e00ff */
[----:B------:R-:W-:-:S07]  /*1f8f0*/  IMAD.MOV.U32 R8, RZ, RZ, R14 ;  /* 0x000000ffff087224 */ /* 0x000fce00078e000e */
[----:B------:R-:W-:Y:S05]  /*1f900*/  WARPSYNC.COLLECTIVE R15, `(.L_x_14402) ;  /* 0x000000000f087348 */ /* 0x000fea0003c00000 */
[----:B------:R0:W1:Y:S02]  /*1f910*/  SHFL.IDX P6, R14, R13, R12, R11 ;  /* 0x0000000c0d0e7389 */ /* 0x00006400000c000b */
[----:B01----:R-:W-:Y:S01]  /*1f920*/  ENDCOLLECTIVE ;  /* 0x000000000000791b */ /* 0x003fe20003800000 */
.L_x_14402:
        /* <DEDUP_REMOVED lines=13> */
.L_x_14403:
[----:B------:R-:W-:Y:S02]  /*1fa00*/  IMAD.MOV.U32 R13, RZ, RZ, R6 ;  /* 0x000000ffff0d7224 */ /* 0x000fe400078e0006 */
[----:B------:R-:W-:Y:S02]  /*1fa10*/  IMAD.MOV.U32 R12, RZ, RZ, 0x3 ;  /* 0x00000003ff0c7424 */ /* 0x000fe400078e00ff */
[----:B------:R-:W-:-:S07]  /*1fa20*/  IMAD.MOV.U32 R8, RZ, RZ, R14 ;  /* 0x000000ffff087224 */ /* 0x000fce00078e000e */
[----:B------:R-:W-:Y:S05]  /*1fa30*/  WARPSYNC.COLLECTIVE R15, `(.L_x_14404) ;  /* 0x000000000f087348 */ /* 0x000fea0003c00000 */
[----:B------:R0:W1:Y:S02]  /*1fa40*/  SHFL.IDX P6, R14, R13, R12, R11 ;  /* 0x0000000c0d0e7389 */ /* 0x00006400000c000b */
[----:B01----:R-:W-:Y:S01]  /*1fa50*/  ENDCOLLECTIVE ;  /* 0x000000000000791b */ /* 0x003fe20003800000 */
.L_x_14404:
        /* <DEDUP_REMOVED lines=12> */
.L_x_14405:
[----:B------:R-:W-:Y:S05]  /*1fb20*/  BRA `(.L_x_14406) ;  /* 0xffffffac00307947 */ /* 0x000fea000383ffff */
.L_x_14247:
[----:B0-----:R0:W1:Y:S02]  /*1fb30*/  SYNCS.PHASECHK.TRANS64.TRYWAIT P0, [R22+URZ+0x16820], R3 ;  /* 0x01682003160075a7 */ /* 0x001064000800017f */
[----:B-1----:R-:W-:Y:S05]  /*1fb40*/  @!P0 NANOSLEEP.SYNCS 0x989680 ;  /* 0x009896800000895d */ /* 0x002fea0003900000 */
[----:B------:R-:W1:Y:S02]  /*1fb50*/  @!P0 SYNCS.PHASECHK.TRANS64 P0, [R22+URZ+0x16820], R3 ;  /* 0x01682003160085a7 */ /* 0x000e64000800007f */
[----:B-1----:R-:W-:Y:S05]  /*1fb60*/  @!P0 BRA `(.L_x_14247) ;  /* 0xfffffffc00f08947 */ /* 0x002fea000383ffff */
[----:B------:R-:W-:Y:S05]  /*1fb70*/  BRA `(.L_x_14407) ;  /* 0xffffffac00a07947 */ /* 0x000fea000383ffff */
.L_x_14256:
[----:B0-----:R0:W2:Y:S02]  /*1fb80*/  SYNCS.PHASECHK.TRANS64.TRYWAIT P0, [R2+URZ+0x16840], R3 ;  /* 0x01684003020075a7 */ /* 0x0010a4000800017f */
[----:B--2---:R-:W-:Y:S05]  /*1fb90*/  @!P0 NANOSLEEP.SYNCS 0x989680 ;  /* 0x009896800000895d */ /* 0x004fea0003900000 */
[----:B------:R-:W2:Y:S02]  /*1fba0*/  @!P0 SYNCS.PHASECHK.TRANS64 P0, [R2+URZ+0x16840], R3 ;  /* 0x01684003020085a7 */ /* 0x000ea4000800007f */
[----:B--2---:R-:W-:Y:S05]  /*1fbb0*/  @!P0 BRA `(.L_x_14256) ;  /* 0xfffffffc00f08947 */ /* 0x004fea000383ffff */
[----:B------:R-:W-:Y:S05]  /*1fbc0*/  BRA `(.L_x_14408) ;  /* 0xffffffb000547947 */ /* 0x000fea000383ffff */
.L_x_14261:
[----:B0-----:R0:W1:Y:S02]  /*1fbd0*/  SYNCS.PHASECHK.TRANS64.TRYWAIT P0, [R3+URZ+0x60], R2 ;  /* 0x00006002030075a7 */ /* 0x001064000800017f */
[----:B-1----:R-:W-:Y:S05]  /*1fbe0*/  @!P0 NANOSLEEP.SYNCS 0x989680 ;  /* 0x009896800000895d */ /* 0x002fea0003900000 */
[----:B------:R-:W1:Y:S02]  /*1fbf0*/  @!P0 SYNCS.PHASECHK.TRANS64 P0, [R3+URZ+0x60], R2 ;  /* 0x00006002030085a7 */ /* 0x000e64000800007f */
[----:B-1----:R-:W-:Y:S05]  /*1fc00*/  @!P0 BRA `(.L_x_14261) ;  /* 0xfffffffc00f08947 */ /* 0x002fea000383ffff */
[----:B------:R-:W-:Y:S05]  /*1fc10*/  BRA `(.L_x_14409) ;  /* 0xffffffb000e07947 */ /* 0x000fea000383ffff */
.L_x_14269:
[----:B0-----:R0:W2:Y:S02]  /*1fc20*/  SYNCS.PHASECHK.TRANS64.TRYWAIT P0, [R2+URZ+0x16840], R3 ;  /* 0x01684003020075a7 */ /* 0x0010a4000800017f */
[----:B--2---:R-:W-:Y:S05]  /*1fc30*/  @!P0 NANOSLEEP.SYNCS 0x989680 ;  /* 0x009896800000895d */ /* 0x004fea0003900000 */
[----:B------:R-:W2:Y:S02]  /*1fc40*/  @!P0 SYNCS.PHASECHK.TRANS64 P0, [R2+URZ+0x16840], R3 ;  /* 0x01684003020085a7 */ /* 0x000ea4000800007f */
[----:B--2---:R-:W-:Y:S05]  /*1fc50*/  @!P0 BRA `(.L_x_14269) ;  /* 0xfffffffc00f08947 */ /* 0x004fea000383ffff */
[----:B------:R-:W-:Y:S05]  /*1fc60*/  BRA `(.L_x_14410) ;  /* 0xffffffb800287947 */ /* 0x000fea000383ffff */
.L_x_14274:
[----:B0-----:R0:W1:Y:S02]  /*1fc70*/  SYNCS.PHASECHK.TRANS64.TRYWAIT P0, [R10+URZ+0x60], R26 ;  /* 0x0000601a0a0075a7 */ /* 0x001064000800017f */
[----:B-1----:R-:W-:Y:S05]  /*1fc80*/  @!P0 NANOSLEEP.SYNCS 0x989680 ;  /* 0x009896800000895d */ /* 0x002fea0003900000 */
[----:B------:R-:W1:Y:S02]  /*1fc90*/  @!P0 SYNCS.PHASECHK.TRANS64 P0, [R10+URZ+0x60], R26 ;  /* 0x0000601a0a0085a7 */ /* 0x000e64000800007f */
[----:B-1----:R-:W-:Y:S05]  /*1fca0*/  @!P0 BRA `(.L_x_14274) ;  /* 0xfffffffc00f08947 */ /* 0x002fea000383ffff */
[----:B------:R-:W-:Y:S05]  /*1fcb0*/  BRA `(.L_x_14411) ;  /* 0xffffffb800b47947 */ /* 0x000fea000383ffff */
.L_x_14282:
[----:B0-----:R0:W2:Y:S02]  /*1fcc0*/  SYNCS.PHASECHK.TRANS64.TRYWAIT P0, [R2+URZ+0x16840], R3 ;  /* 0x01684003020075a7 */ /* 0x0010a4000800017f */
[----:B--2---:R-:W-:Y:S05]  /*1fcd0*/  @!P0 NANOSLEEP.SYNCS 0x989680 ;  /* 0x009896800000895d */ /* 0x004fea0003900000 */
[----:B------:R-:W2:Y:S02]  /*1fce0*/  @!P0 SYNCS.PHASECHK.TRANS64 P0, [R2+URZ+0x16840], R3 ;  /* 0x01684003020085a7 */ /* 0x000ea4000800007f */
[----:B--2---:R-:W-:Y:S05]  /*1fcf0*/  @!P0 BRA `(.L_x_14282) ;  /* 0xfffffffc00f08947 */ /* 0x004fea000383ffff */
[----:B------:R-:W-:Y:S05]  /*1fd00*/  BRA `(.L_x_14412) ;  /* 0xffffffbc00c87947 */ /* 0x000fea000383ffff */
.L_x_14287:
[----:B0-----:R0:W1:Y:S02]  /*1fd10*/  SYNCS.PHASECHK.TRANS64.TRYWAIT P0, [R5+URZ+0x60], R7 ;  /* 0x00006007050075a7 */ /* 0x001064000800017f */
[----:B-1----:R-:W-:Y:S05]  /*1fd20*/  @!P0 NANOSLEEP.SYNCS 0x989680 ;  /* 0x009896800000895d */ /* 0x002fea0003900000 */
[----:B------:R-:W1:Y:S02]  /*1fd30*/  @!P0 SYNCS.PHASECHK.TRANS64 P0, [R5+URZ+0x60], R7 ;  /* 0x00006007050085a7 */ /* 0x000e64000800007f */
[----:B-1----:R-:W-:Y:S05]  /*1fd40*/  @!P0 BRA `(.L_x_14287) ;  /* 0xfffffffc00f08947 */ /* 0x002fea000383ffff */
[----:B------:R-:W-:Y:S05]  /*1fd50*/  BRA `(.L_x_14413) ;  /* 0xffffffc000587947 */ /* 0x000fea000383ffff */
.L_x_14297:
[----:B0-----:R0:W1:Y:S02]  /*1fd60*/  SYNCS.PHASECHK.TRANS64.TRYWAIT P0, [R3+URZ+0x16860], R0 ;  /* 0x01686000030075a7 */ /* 0x001064000800017f */
[----:B-1----:R-:W-:Y:S05]  /*1fd70*/  @!P0 NANOSLEEP.SYNCS 0x989680 ;  /* 0x009896800000895d */ /* 0x002fea0003900000 */
[----:B------:R-:W1:Y:S02]  /*1fd80*/  @!P0 SYNCS.PHASECHK.TRANS64 P0, [R3+URZ+0x16860], R0 ;  /* 0x01686000030085a7 */ /* 0x000e64000800007f */
[----:B-1----:R-:W-:Y:S05]  /*1fd90*/  @!P0 BRA `(.L_x_14297) ;  /* 0xfffffffc00f08947 */ /* 0x002fea000383ffff */
[----:B------:R-:W-:Y:S05]  /*1fda0*/  BRA `(.L_x_14414) ;  /* 0xffffffc400587947 */ /* 0x000fea000383ffff */
.L_x_14303:
[----:B------:R-:W-:Y:S01]  /*1fdb0*/  BSSY B0, `(.L_x_14415) ;  /* 0x0000008000007945 */ /* 0x000fe20003800000 */
[----:B------:R-:W-:Y:S02]  /*1fdc0*/  IMAD.MOV.U32 R13, RZ, RZ, R16 ;  /* 0x000000ffff0d7224 */ /* 0x000fe400078e0010 */
[----:B0-----:R-:W-:Y:S02]  /*1fdd0*/  IMAD.MOV.U32 R12, RZ, RZ, RZ ;  /* 0x000000ffff0c7224 */ /* 0x001fe400078e00ff */
[----:B------:R-:W-:Y:S02]  /*1fde0*/  IMAD.MOV.U32 R11, RZ, RZ, 0x1f ;  /* 0x0000001fff0b7424 */ /* 0x000fe400078e00ff */
[----:B------:R-:W-:-:S07]  /*1fdf0*/  IMAD.MOV.U32 R15, RZ, RZ, -0x1 ;  /* 0xffffffffff0f7424 */ /* 0x000fce00078e00ff */
[----:B------:R-:W-:Y:S05]  /*1fe00*/  WARPSYNC.COLLECTIVE R15, `(.L_x_14416) ;  /* 0x000000000f087348 */ /* 0x000fea0003c00000 */
[----:B------:R0:W1:Y:S02]  /*1fe10*/  SHFL.IDX P6, R14, R13, R12, R11 ;  /* 0x0000000c0d0e7389 */ /* 0x00006400000c000b */
[----:B01----:R-:W-:Y:S01]  /*1fe20*/  ENDCOLLECTIVE ;  /* 0x000000000000791b */ /* 0x003fe20003800000 */
.L_x_14416:
[----:B------:R-:W-:Y:S05]  /*1fe30*/  BSYNC B0 ;  /* 0x0000000000007941 */ /* 0x000fea0003800000 */
.L_x_14415:
        /* <DEDUP_REMOVED lines=9> */
.L_x_14417:
        /* <DEDUP_REMOVED lines=18> */
.L_x_14418:
[----:B------:R-:W-:Y:S01]  /*1fff0*/  IMAD.MOV.U32 R12, RZ, RZ, 0x2 ;  /* 0x00000002ff0c7424 */ /* 0x000fe200078e00ff */
[----:B------:R-:W-:-:S05]  /*20000*/  SEL R4, R14, RZ, P1 ;  /* 0x000000ff0e047207 */ /* 0x000fca0000800000 */
[----:B------:R-:W-:-:S04]  /*20010*/  IMAD.IADD R4, R17, 0x1, R4 ;  /* 0x0000000111047824 */ /* 0x000fc800078e0204 */
[----:B------:R-:W-:-:S07]  /*20020*/  IMAD.MOV.U32 R13, RZ, RZ, R4 ;  /* 0x000000ffff0d7224 */ /* 0x000fce00078e0004 */
[----:B------:R-:W-:Y:S05]  /*20030*/  WARPSYNC.COLLECTIVE R15, `(.L_x_14419) ;  /* 0x000000000f087348 */ /* 0x000fea0003c00000 */
[----:B------:R0:W1:Y:S02]  /*20040*/  SHFL.UP P6, R14, R13, R12, R11 ;  /* 0x0400000c0d0e7389 */ /* 0x00006400000c000b */
[----:B01----:R-:W-:Y:S01]  /*20050*/  ENDCOLLECTIVE ;  /* 0x000000000000791b */ /* 0x003fe20003800000 */
.L_x_14419:
[----:B------:R-:W-:Y:S01]  /*20060*/  IMAD.MOV.U32 R12, RZ, RZ, 0x4 ;  /* 0x00000004ff0c7424 */ /* 0x000fe200078e00ff */
[----:B------:R-:W-:-:S05]  /*20070*/  SEL R3, R14, RZ, P2 ;  /* 0x000000ff0e037207 */ /* 0x000fca0001000000 */
[----:B------:R-:W-:-:S04]  /*20080*/  IMAD.IADD R6, R4, 0x1, R3 ;  /* 0x0000000104067824 */ /* 0x000fc800078e0203 */
[----:B------:R-:W-:-:S07]  /*20090*/  IMAD.MOV.U32 R13, RZ, RZ, R6 ;  /* 0x000000ffff0d7224 */ /* 0x000fce00078e0006 */
[----:B------:R-:W-:Y:S05]  /*200a0*/  WARPSYNC.COLLECTIVE R15, `(.L_x_14420) ;  /* 0x000000000f087348 */ /* 0x000fea0003c00000 */
[----:B------:R0:W1:Y:S02]  /*200b0*/  SHFL.UP P6, R14, R13, R12, R11 ;  /* 0x0400000c0d0e7389 */ /* 0x00006400000c000b */
[----:B01----:R-:W-:Y:S01]  /*200c0*/  ENDCOLLECTIVE ;  /* 0x000000000000791b */ /* 0x003fe20003800000 */
.L_x_14420:
[----:B------:R-:W-:Y:S01]  /*200d0*/  IMAD.MOV.U32 R12, RZ, RZ, 0x8 ;  /* 0x00000008ff0c7424 */ /* 0x000fe200078e00ff */
[----:B------:R-:W-:-:S05]  /*200e0*/  SEL R3, R14, RZ, P3 ;  /* 0x000000ff0e037207 */ /* 0x000fca0001800000 */
[----:B------:R-:W-:-:S04]  /*200f0*/  IMAD.IADD R2, R6, 0x1, R3 ;  /* 0x0000000106027824 */ /* 0x000fc800078e0203 */
[----:B------:R-:W-:-:S07]  /*20100*/  IMAD.MOV.U32 R13, RZ, RZ, R2 ;  /* 0x000000ffff0d7224 */ /* 0x000fce00078e0002 */
[----:B------:R-:W-:Y:S05]  /*20110*/  WARPSYNC.COLLECTIVE R15, `(.L_x_14421) ;  /* 0x000000000f087348 */ /* 0x000fea0003c00000 */
[----:B------:R0:W1:Y:S02]  /*20120*/  SHFL.UP P6, R14, R13, R12, R11 ;  /* 0x0400000c0d0e7389 */ /* 0x00006400000c000b */
[----:B01----:R-:W-:Y:S01]  /*20130*/  ENDCOLLECTIVE ;  /* 0x000000000000791b */ /* 0x003fe20003800000 */
.L_x_14421:
[----:B------:R-:W-:Y:S01]  /*20140*/  IMAD.MOV.U32 R12, RZ, RZ, 0x10 ;  /* 0x00000010ff0c7424 */ /* 0x000fe200078e00ff */
[----:B------:R-:W-:-:S05]  /*20150*/  SEL R3, R14, RZ, P4 ;  /* 0x000000ff0e037207 */ /* 0x000fca0002000000 */
[----:B------:R-:W-:-:S04]  /*20160*/  IMAD.IADD R3, R2, 0x1, R3 ;  /* 0x0000000102037824 */ /* 0x000fc800078e0203 */
[----:B------:R-:W-:-:S07]  /*20170*/  IMAD.MOV.U32 R13, RZ, RZ, R3 ;  /* 0x000000ffff0d7224 */ /* 0x000fce00078e0003 */
[----:B------:R-:W-:Y:S05]  /*20180*/  WARPSYNC.COLLECTIVE R15, `(.L_x_14422) ;  /* 0x000000000f087348 */ /* 0x000fea0003c00000 */
[----:B------:R0:W1:Y:S02]  /*20190*/  SHFL.UP P6, R14, R13, R12, R11 ;  /* 0x0400000c0d0e7389 */ /* 0x00006400000c000b */
[----:B01----:R-:W-:Y:S01]  /*201a0*/  ENDCOLLECTIVE ;  /* 0x000000000000791b */ /* 0x003fe20003800000 */
.L_x_14422:
        /* <DEDUP_REMOVED lines=8> */
.L_x_14423:
[----:B------:R-:W-:Y:S05]  /*20230*/  BRA `(.L_x_14424) ;  /* 0xffffffc4008c7947 */ /* 0x000fea000383ffff */
.L_x_14308:
[----:B------:R-:W-:Y:S01]  /*20240*/  BSSY B0, `(.L_x_14425) ;  /* 0x0000008000007945 */ /* 0x000fe20003800000 */
[----:B-----5:R-:W-:Y:S02]  /*20250*/  IMAD.MOV.U32 R13, RZ, RZ, R17 ;  /* 0x000000ffff0d7224 */ /* 0x020fe400078e0011 */
[----:B0-----:R-:W-:Y:S02]  /*20260*/  IMAD.MOV.U32 R12, RZ, RZ, 0x1 ;  /* 0x00000001ff0c7424 */ /* 0x001fe400078e00ff */
[----:B------:R-:W-:Y:S02]  /*20270*/  IMAD.MOV.U32 R11, RZ, RZ, RZ ;  /* 0x000000ffff0b7224 */ /* 0x000fe400078e00ff */
[----:B------:R-:W-:-:S07]  /*20280*/  IMAD.MOV.U32 R15, RZ, RZ, -0x1 ;  /* 0xffffffffff0f7424 */ /* 0x000fce00078e00ff */
[----:B-1----:R-:W-:Y:S05]  /*20290*/  WARPSYNC.COLLECTIVE R15, `(.L_x_14426) ;  /* 0x000000000f087348 */ /* 0x002fea0003c00000 */
[----:B------:R0:W2:Y:S02]  /*202a0*/  SHFL.UP P6, R14, R13, R12, R11 ;  /* 0x0400000c0d0e7389 */ /* 0x0000a400000c000b */
[----:B012---:R-:W-:Y:S01]  /*202b0*/  ENDCOLLECTIVE ;  /* 0x000000000000791b */ /* 0x007fe20003800000 */
.L_x_14426:
[----:B------:R-:W-:Y:S05]  /*202c0*/  BSYNC B0 ;  /* 0x0000000000007941 */ /* 0x000fea0003800000 */
.L_x_14425:
        /* <DEDUP_REMOVED lines=8> */
.L_x_14427:
[----:B------:R-:W-:Y:S01]  /*20350*/  IMAD.MOV.U32 R12, RZ, RZ, 0x4 ;  /* 0x00000004ff0c7424 */ /* 0x000fe200078e00ff */
[----:B------:R-:W-:-:S05]  /*20360*/  SEL R2, R14, RZ, P2 ;  /* 0x000000ff0e027207 */ /* 0x000fca0001000000 */
[----:B------:R-:W-:-:S04]  /*20370*/  IMAD.IADD R2, R13, 0x1, R2 ;  /* 0x000000010d027824 */ /* 0x000fc800078e0202 */
[----:B------:R-:W-:-:S07]  /*20380*/  IMAD.MOV.U32 R13, RZ, RZ, R2 ;  /* 0x000000ffff0d7224 */ /* 0x000fce00078e0002 */
[----:B------:R-:W-:Y:S05]  /*20390*/  WARPSYNC.COLLECTIVE R15, `(.L_x_14428) ;  /* 0x000000000f087348 */ /* 0x000fea0003c00000 */
[----:B------:R0:W1:Y:S02]  /*203a0*/  SHFL.UP P6, R14, R13, R12, R11 ;  /* 0x0400000c0d0e7389 */ /* 0x00006400000c000b */
[----:B01----:R-:W-:Y:S01]  /*203b0*/  ENDCOLLECTIVE ;  /* 0x000000000000791b */ /* 0x003fe20003800000 */
.L_x_14428:
[----:B------:R-:W-:Y:S01]  /*203c0*/  IMAD.MOV.U32 R12, RZ, RZ, 0x8 ;  /* 0x00000008ff0c7424 */ /* 0x000fe200078e00ff */
[----:B------:R-:W-:-:S05]  /*203d0*/  SEL R3, R14, RZ, P3 ;  /* 0x000000ff0e037207 */ /* 0x000fca0001800000 */
[----:B------:R-:W-:-:S04]  /*203e0*/  IMAD.IADD R3, R2, 0x1, R3 ;  /* 0x0000000102037824 */ /* 0x000fc800078e0203 */
[----:B------:R-:W-:-:S07]  /*203f0*/  IMAD.MOV.U32 R13, RZ, RZ, R3 ;  /* 0x000000ffff0d7224 */ /* 0x000fce00078e0003 */
[----:B------:R-:W-:Y:S05]  /*20400*/  WARPSYNC.COLLECTIVE R15, `(.L_x_14429) ;  /* 0x000000000f087348 */ /* 0x000fea0003c00000 */
[----:B------:R0:W1:Y:S02]  /*20410*/  SHFL.UP P6, R14, R13, R12, R11 ;  /* 0x0400000c0d0e7389 */ /* 0x00006400000c000b */
[----:B01----:R-:W-:Y:S01]  /*20420*/  ENDCOLLECTIVE ;  /* 0x000000000000791b */ /* 0x003fe20003800000 */
.L_x_14429:
[----:B------:R-:W-:Y:S01]  /*20430*/  IMAD.MOV.U32 R12, RZ, RZ, 0x10 ;  /* 0x00000010ff0c7424 */ /* 0x000fe200078e00ff */
[----:B------:R-:W-:-:S05]  /*20440*/  SEL R4, R14, RZ, P4 ;  /* 0x000000ff0e047207 */ /* 0x000fca0002000000 */
[----:B------:R-:W-:-:S04]  /*20450*/  IMAD.IADD R4, R3, 0x1, R4 ;  /* 0x0000000103047824 */ /* 0x000fc800078e0204 */
[----:B------:R-:W-:-:S07]  /*20460*/  IMAD.MOV.U32 R13, RZ, RZ, R4 ;  /* 0x000000ffff0d7224 */ /* 0x000fce00078e0004 */
[----:B------:R-:W-:Y:S05]  /*20470*/  WARPSYNC.COLLECTIVE R15, `(.L_x_14430) ;  /* 0x000000000f087348 */ /* 0x000fea0003c00000 */
[----:B------:R0:W1:Y:S02]  /*20480*/  SHFL.UP P6, R14, R13, R12, R11 ;  /* 0x0400000c0d0e7389 */ /* 0x00006400000c000b */
[----:B01----:R-:W-:Y:S01]  /*20490*/  ENDCOLLECTIVE ;  /* 0x000000000000791b */ /* 0x003fe20003800000 */
.L_x_14430:
        /* <DEDUP_REMOVED lines=8> */
.L_x_14431:
[----:B------:R-:W-:Y:S05]  /*20520*/  BRA `(.L_x_14432) ;  /* 0xffffffc4006c7947 */ /* 0x000fea000383ffff */
.L_x_14310:
[----:B------:R-:W-:Y:S01]  /*20530*/  BSSY B0, `(.L_x_14433) ;  /* 0x0000006000007945 */ /* 0x000fe20003800000 */
[----:B------:R-:W-:Y:S01]  /*20540*/  PLOP3.LUT P6, PT, P6, PT, PT, 0x8, 0x0 ;  /* 0x000000000000781c */ /* 0x000fe200037ce170 */
[----:B------:R-:W-:-:S12]  /*20550*/  IMAD.MOV.U32 R15, RZ, RZ, -0x1 ;  /* 0xffffffffff0f7424 */ /* 0x000fd800078e00ff */
[----:B01----:R-:W-:Y:S05]  /*20560*/  WARPSYNC.COLLECTIVE R15, `(.L_x_14434) ;  /* 0x000000000f087348 */ /* 0x003fea0003c00000 */
[----:B------:R-:W-:Y:S01]  /*20570*/  VOTE.ANY R14, PT, P6 ;  /* 0x00000000000e7806 */ /* 0x000fe200030e0100 */
[----:B01----:R-:W-:Y:S06]  /*20580*/  ENDCOLLECTIVE ;  /* 0x000000000000791b */ /* 0x003fec0003800000 */
.L_x_14434:
[----:B------:R-:W-:Y:S05]  /*20590*/  BSYNC B0 ;  /* 0x0000000000007941 */ /* 0x000fea0003800000 */
.L_x_14433:
        /* <DEDUP_REMOVED lines=9> */
.L_x_14435:
[----:B------:R-:W-:Y:S01]  /*20630*/  IMAD.MOV.U32 R17, RZ, RZ, R14 ;  /* 0x000000ffff117224 */ /* 0x000fe200078e000e */
[----:B------:R-:W-:Y:S06]  /*20640*/  BRA `(.L_x_14436) ;  /* 0xffffffc4005c7947 */ /* 0x000fec000383ffff */
.L_x_14312:
[----:B------:R-:W-:Y:S01]  /*20650*/  BSSY B0, `(.L_x_14437) ;  /* 0x0000007000007945 */ /* 0x000fe20003800000 */
[----:B------:R-:W-:Y:S02]  /*20660*/  IMAD.MOV.U32 R13, RZ, RZ, R3 ;  /* 0x000000ffff0d7224 */ /* 0x000fe400078e0003 */
[----:B------:R-:W-:Y:S02]  /*20670*/  IMAD.MOV.U32 R11, RZ, RZ, 0x1f ;  /* 0x0000001fff0b7424 */ /* 0x000fe400078e00ff */
[----:B------:R-:W-:-:S07]  /*20680*/  IMAD.MOV.U32 R15, RZ, RZ, -0x1 ;  /* 0xffffffffff0f7424 */ /* 0x000fce00078e00ff */
[----:B-123--:R-:W-:Y:S05]  /*20690*/  WARPSYNC.COLLECTIVE R15, `(.L_x_14438) ;  /* 0x000000000f087348 */ /* 0x00efea0003c00000 */
[----:B------:R0:W4:Y:S02]  /*206a0*/  SHFL.IDX P6, R14, R13, R12, R11 ;  /* 0x0000000c0d0e7389 */ /* 0x00012400000c000b */
[----:B01234-:R-:W-:Y:S01]  /*206b0*/  ENDCOLLECTIVE ;  /* 0x000000000000791b */ /* 0x01ffe20003800000 */
.L_x_14438:
[----:B------:R-:W-:Y:S05]  /*206c0*/  BSYNC B0 ;  /* 0x0000000000007941 */ /* 0x000fea0003800000 */
.L_x_14437:
[----:B------:R-:W-:Y:S05]  /*206d0*/  BRA `(.L_x_14311) ;  /* 0xffffffc400547947 */ /* 0x000fea000383ffff */
.L_x_14316:
[----:B0-----:R0:W2:Y:S02]  /*206e0*/  SYNCS.PHASECHK.TRANS64.TRYWAIT P0, [R9+URZ+0x16820], R0 ;  /* 0x01682000090075a7 */ /* 0x0010a4000800017f */
[----:B--2---:R-:W-:Y:S05]  /*206f0*/  @!P0 NANOSLEEP.SYNCS 0x989680 ;  /* 0x009896800000895d */ /* 0x004fea0003900000 */
[----:B------:R-:W2:Y:S02]  /*20700*/  @!P0 SYNCS.PHASECHK.TRANS64 P0, [R9+URZ+0x16820], R0 ;  /* 0x01682000090085a7 */ /* 0x000ea4000800007f */
[----:B--2---:R-:W-:Y:S05]  /*20710*/  @!P0 BRA `(.L_x_14316) ;  /* 0xfffffffc00f08947 */ /* 0x004fea000383ffff */
[----:B------:R-:W-:Y:S05]  /*20720*/  BRA `(.L_x_14439) ;  /* 0xffffffc800cc7947 */ /* 0x000fea000383ffff */
.L_x_14317:
        /* <DEDUP_REMOVED lines=11> */
.L_x_14441:
[----:B------:R-:W-:Y:S05]  /*207e0*/  BSYNC B0 ;  /* 0x0000000000007941 */ /* 0x000fea0003800000 */
.L_x_14440:
[----:B------:R-:W-:Y:S05]  /*207f0*/  BRA `(.L_x_14442) ;  /* 0xffffffc800b47947 */ /* 0x000fea000383ffff */
.L_x_14318:
[----:B------:R-:W-:Y:S01]  /*20800*/  BSSY B0, `(.L_x_14443) ;  /* 0x0000006000007945 */ /* 0x000fe20003800000 */
[----:B------:R-:W-:-:S07]  /*20810*/  IMAD.MOV.U32 R15, RZ, RZ, -0x1 ;  /* 0xffffffffff0f7424 */ /* 0x000fce00078e00ff */
[----:B01----:R-:W-:Y:S05]  /*20820*/  WARPSYNC.COLLECTIVE R15, `(.L_x_14444) ;  /* 0x000000000f0c7348 */ /* 0x003fea0003c00000 */
[----:B------:R-:W-:Y:S02]  /*20830*/  ELECT P6, UR62, PT ;  /* 0x00000000003e782f */ /* 0x000fe400038c0000 */
[----:B------:R-:W-:Y:S01]  /*20840*/  MOV R14, UR62 ;  /* 0x0000003e000e7c02 */ /* 0x000fe20008000f00 */
[----:B01----:R-:W-:Y:S10]  /*20850*/  ENDCOLLECTIVE ;  /* 0x000000000000791b */ /* 0x003ff40003800000 */
.L_x_14444:
[----:B------:R-:W-:Y:S05]  /*20860*/  BSYNC B0 ;  /* 0x0000000000007941 */ /* 0x000fea0003800000 */
.L_x_14443:
[----:B------:R-:W-:Y:S05]  /*20870*/  BRA `(.L_x_14445) ;  /* 0xffffffc800a87947 */ /* 0x000fea000383ffff */
.L_x_14320:
[----:B0-----:R0:W2:Y:S02]  /*20880*/  SYNCS.PHASECHK.TRANS64.TRYWAIT P0, [R5+URZ], R4 ;  /* 0x00000004050075a7 */ /* 0x0010a4000800017f */
[----:B--2---:R-:W-:Y:S05]  /*20890*/  @!P0 NANOSLEEP.SYNCS 0x989680 ;  /* 0x009896800000895d */ /* 0x004fea0003900000 */
[----:B------:R-:W2:Y:S02]  /*208a0*/  @!P0 SYNCS.PHASECHK.TRANS64 P0, [R5+URZ], R4 ;  /* 0x00000004050085a7 */ /* 0x000ea4000800007f */
[----:B--2---:R-:W-:Y:S05]  /*208b0*/  @!P0 BRA `(.L_x_14320) ;  /* 0xfffffffc00f08947 */ /* 0x004fea000383ffff */
[----:B------:R-:W-:Y:S05]  /*208c0*/  BRA `(.L_x_14446) ;  /* 0xffffffc800dc7947 */ /* 0x000fea000383ffff */
.L_x_14321:
[----:B--2---:R2:W3:Y:S02]  /*208d0*/  SYNCS.PHASECHK.TRANS64.TRYWAIT P0, [R3+URZ], R2 ;  /* 0x00000002030075a7 */ /* 0x0044e4000800017f */
[----:B---3--:R-:W-:Y:S05]  /*208e0*/  @!P0 NANOSLEEP.SYNCS 0x989680 ;  /* 0x009896800000895d */ /* 0x008fea0003900000 */
[----:B------:R-:W3:Y:S02]  /*208f0*/  @!P0 SYNCS.PHASECHK.TRANS64 P0, [R3+URZ], R2 ;  /* 0x00000002030085a7 */ /* 0x000ee4000800007f */
[----:B---3--:R-:W-:Y:S05]  /*20900*/  @!P0 BRA `(.L_x_14321) ;  /* 0xfffffffc00f08947 */ /* 0x008fea000383ffff */
[----:B------:R-:W-:Y:S05]  /*20910*/  BRA `(.L_x_14447) ;  /* 0xffffffc800d07947 */ /* 0x000fea000383ffff */
.L_x_14323:
[----:B---3--:R3:W4:Y:S02]  /*20920*/  SYNCS.PHASECHK.TRANS64.TRYWAIT P0, [R23+URZ], R4 ;  /* 0x00000004170075a7 */ /* 0x008724000800017f */
[----:B----4-:R-:W-:Y:S05]  /*20930*/  @!P0 NANOSLEEP.SYNCS 0x989680 ;  /* 0x009896800000895d */ /* 0x010fea0003900000 */
[----:B------:R-:W4:Y:S02]  /*20940*/  @!P0 SYNCS.PHASECHK.TRANS64 P0, [R23+URZ], R4 ;  /* 0x00000004170085a7 */ /* 0x000f24000800007f */
[----:B----4-:R-:W-:Y:S05]  /*20950*/  @!P0 BRA `(.L_x_14323) ;  /* 0xfffffffc00f08947 */ /* 0x010fea000383ffff */
[----:B------:R-:W-:Y:S05]  /*20960*/  BRA `(.L_x_14448) ;  /* 0xffffffc800d47947 */ /* 0x000fea000383ffff */
.L_x_14449:
        /* <DEDUP_REMOVED lines=9> */
.L_x_15337:


//--------------------- .text._ZN7cutlass13device_kernelIN5flash11enable_sm90INS1_16FlashAttnFwdSm90INS1_25CollectiveMainloopFwdSm90ILi2EN4cute5tupleIJNS5_1CILi1EEES8_S8_EEENS6_IJNS7_ILi192EEENS7_ILi128EEENS7_ILi64EEEEEELi64ENS_6half_tEfNS_4arch4Sm90ELb1ELb0ELb0ELb0ELb0ELb0ELb0ELb1ELb1ELb1ELb0ELb0EEENS1_21CollectiveEpilogueFwdINS6_IJSA_SC_SB_EEES9_SE_SG_Li384ELb0ELb1ELb0ELb0EEENS1_30DynamicPersistentTileSchedulerILi384ELi128ELb0ELb1ELb1EEEEEEEEEvNT_6ParamsE --------------------------
	.section	.text._ZN7cutlass13device_kernelIN5flash11enable_sm90INS1_16FlashAttnFwdSm90INS1_25CollectiveMainloopFwdSm90ILi2EN4cute5tupleIJNS5_1CILi1EEES8_S8_EEENS6_IJNS7_ILi192EEENS7_ILi128EEENS7_ILi64EEEEEELi64ENS_6half_tEfNS_4arch4Sm90ELb1ELb0ELb0ELb0ELb0ELb0ELb0ELb1ELb1ELb1ELb0ELb0EEENS1_21CollectiveEpilogueFwdINS6_IJSA_SC_SB_EEES9_SE_SG_Li384ELb0ELb1ELb0ELb0EEENS1_30DynamicPersistentTileSchedulerILi384ELi128ELb0ELb1ELb1EEEEEEEEEvNT_6ParamsE,"ax",@progbits
	.align	128
.text._ZN7cutlass13device_kernelIN5flash11enable_sm90INS1_16FlashAttnFwdSm90INS1_25CollectiveMainloopFwdSm90ILi2EN4cute5tupleIJNS5_1CILi1EEES8_S8_EEENS6_IJNS7_ILi192EEENS7_ILi128EEENS7_ILi64EEEEEELi64ENS_6half_tEfNS_4arch4Sm90ELb1ELb0ELb0ELb0ELb0ELb0ELb0ELb1ELb1ELb1ELb0ELb0EEENS1_21CollectiveEpilogueFwdINS6_IJSA_SC_SB_EEES9_SE_SG_Li384ELb0ELb1ELb0ELb0EEENS1_30DynamicPersistentTileSchedulerILi384ELi128ELb0ELb1ELb1EEEEEEEEEvNT_6ParamsE:
        .type           _ZN7cutlass13device_kernelIN5flash11enable_sm90INS1_16FlashAttnFwdSm90INS1_25CollectiveMainloopFwdSm90ILi2EN4cute5tupleIJNS5_1CILi1EEES8_S8_EEENS6_IJNS7_ILi192EEENS7_ILi128EEENS7_ILi64EEEEEELi64ENS_6half_tEfNS_4arch4Sm90ELb1ELb0ELb0ELb0ELb0ELb0ELb0ELb1ELb1ELb1ELb0ELb0EEENS1_21CollectiveEpilogueFwdINS6_IJSA_SC_SB_EEES9_SE_SG_Li384ELb0ELb1ELb0ELb0EEENS1_30DynamicPersistentTileSchedulerILi384ELi128ELb0ELb1ELb1EEEEEEEEEvNT_6ParamsE,@function
        .size           _ZN7cutlass13device_kernelIN5flash11enable_sm90INS1_16FlashAttnFwdSm90INS1_25CollectiveMainloopFwdSm90ILi2EN4cute5tupleIJNS5_1CILi1EEES8_S8_EEENS6_IJNS7_ILi192EEENS7_ILi128EEENS7_ILi64EEEEEELi64ENS_6half_tEfNS_4arch4Sm90ELb1ELb0ELb0ELb0ELb0ELb0ELb0ELb1ELb1ELb1ELb0ELb0EEENS1_21CollectiveEpilogueFwdINS6_IJSA_SC_SB_EEES9_SE_SG_Li384ELb0ELb1ELb0ELb0EEENS1_30DynamicPersistentTileSchedulerILi384ELi128ELb0ELb1ELb1EEEEEEEEEvNT_6ParamsE,(.L_x_15338 - _ZN7cutlass13device_kernelIN5flash11enable_sm90INS1_16FlashAttnFwdSm90INS1_25CollectiveMainloopFwdSm90ILi2EN4cute5tupleIJNS5_1CILi1EEES8_S8_EEENS6_IJNS7_ILi192EEENS7_ILi128EEENS7_ILi64EEEEEELi64ENS_6half_tEfNS_4arch4Sm90ELb1ELb0ELb0ELb0ELb0ELb0ELb0ELb1ELb1ELb1ELb0ELb0EEENS1_21CollectiveEpilogueFwdINS6_IJSA_SC_SB_EEES9_SE_SG_Li384ELb0ELb1ELb0ELb0EEENS1_30DynamicPersistentTileSchedulerILi384ELi128ELb0ELb1ELb1EEEEEEEEEvNT_6ParamsE)
        .other          _ZN7cutlass13device_kernelIN5flash11enable_sm90INS1_16FlashAttnFwdSm90INS1_25CollectiveMainloopFwdSm90ILi2EN4cute5tupleIJNS5_1CILi1EEES8_S8_EEENS6_IJNS7_ILi192EEENS7_ILi128EEENS7_ILi64EEEEEELi64ENS_6half_tEfNS_4arch4Sm90ELb1ELb0ELb0ELb0ELb0ELb0ELb0ELb1ELb1ELb1ELb0ELb0EEENS1_21CollectiveEpilogueFwdINS6_IJSA_SC_SB_EEES9_SE_SG_Li384ELb0ELb1ELb0ELb0EEENS1_30DynamicPersistentTileSchedulerILi384ELi128ELb0ELb1ELb1EEEEEEEEEvNT_6ParamsE,@"STO_CUDA_ENTRY STV_DEFAULT"
_ZN7cutlass13device_kernelIN5flash11enable_sm90INS1_16FlashAttnFwdSm90INS1_25CollectiveMainloopFwdSm90ILi2EN4cute5tupleIJNS5_1CILi1EEES8_S8_EEENS6_IJNS7_ILi192EEENS7_ILi128EEENS7_ILi64EEEEEELi64ENS_6half_tEfNS_4arch4Sm90ELb1ELb0ELb0ELb0ELb0ELb0ELb0ELb1ELb1ELb1ELb0ELb0EEENS1_21CollectiveEpilogueFwdINS6_IJSA_SC_SB_EEES9_SE_SG_Li384ELb0ELb1ELb0ELb0EEENS1_30DynamicPersistentTileSchedulerILi384ELi128ELb0ELb1ELb1EEEEEEEEEvNT_6ParamsE:
        /* <DEDUP_REMOVED lines=18> */
.L_x_14451:
[----:B------:R-:W-:Y:S05]  /*0120*/  BSYNC B0 ;  /* 0x0000000000007941 */ /* 0x000fea0003800000 */
.L_x_14450:
        /* <DEDUP_REMOVED lines=41> */
.L_x_14452:
        /* <DEDUP_REMOVED lines=22> */
.L_x_14453:
        /* <DEDUP_REMOVED lines=18> */
.L_x_14454:
        /* <DEDUP_REMOVED lines=22> */
.L_x_14455:
        /* <DEDUP_REMOVED lines=22> */
.L_x_14456:
[----:B------:R-:W-:Y:S01]  /*0900*/  PLOP3.LUT P0, PT, PT, PT, UP0, 0x80, 0x0 ;  /* 0x000000000000781c */ /* 0x000fe20003f0f008 */
[----:B------:R-:W-:Y:S01]  /*0910*/  UMOV UR38, 0x1 ;  /* 0x0000000100267882 */ /* 0x000fe20000000000 */
[----:B------:R-:W-:Y:S01]  /*0920*/  NOP ;  /* 0x0000000000007918 */ /* 0x000fe20000000000 */
[----:B------:R-:W-:Y:S01]  /*0930*/  USEL UR38, UR38, 0x2, !UP0 ;  /* 0x0000000226267887 */ /* 0x000fe2000c000000 */
[----:B------:R-:W-:Y:S01]  /*0940*/  ULDC.64 UR46, c[0x0][0x208] ;  /* 0x00008200002e7ab9 */ /* 0x000fe20000000a00 */
[----:B012-4-:R-:W-:Y:S08]  /*0950*/  BAR.SYNC.DEFER_BLOCKING 0x0 ;  /* 0x0000000000007b1d */ /* 0x017ff00000010000 */
[----:B------:R-:W-:Y:S05]  /*0960*/  @!P0 BRA `(.L_x_14457) ;  /* 0x0000008c00588947 */ /* 0x000fea0003800000 */
.L_x_14458:
        /* <DEDUP_REMOVED lines=26> */
[C---:B------:R-:W-:Y:S01]  /*0b10*/  LOP3.LUT R4, R2.reuse, 0x3fffff0, RZ, 0xc0, !PT ;  /* 0x03fffff002047812 */ /* 0x040fe200078ec0ff */
        /* <DEDUP_REMOVED lines=38> */
.L_x_14497:
        /* <DEDUP_REMOVED lines=21> */
.L_x_14459:
[----:B------:R-:W-:Y:S01]  /*0ed0*/  ULDC UR7, c[0x0][0xc54] ;  /* 0x0003150000077ab9 */ /* 0x000fe20000000800 */
[----:B------:R-:W-:Y:S01]  /*0ee0*/  UMOV UR6, UR9 ;  /* 0x0000000900067c82 */ /* 0x000fe20008000000 */
[----:B------:R-:W-:-:S11]  /*0ef0*/  UISETP.NE.AND UP0, UPT, UR7, 0x1, UPT ;  /* 0x000000010700788c */ /* 0x000fd6000bf05270 */
[----:B------:R-:W-:Y:S02]  /*0f00*/  @UP0 ULDC.64 UR10, c[0x0][0xc58] ;  /* 0x00031600000a0ab9 */ /* 0x000fe40000000a00 */
[----:B------:R-:W-:-:S04]  /*0f10*/  UIMAD.WIDE.U32 UR4, UR9, UR10, URZ ;  /* 0x0000000a090472a5 */ /* 0x000fc8000f8e003f */
[----:B------:R-:W-:-:S04]  /*0f20*/  @UP0 USHF.R.U32.HI UR6, URZ, UR11, UR5 ;  /* 0x0000000b3f060299 */ /* 0x000fc80008011605 */
[----:B------:R-:W-:-:S12]  /*0f30*/  UIMAD UR4, UR6, UR7, URZ ;  /* 0x00000007060472a4 */ /* 0x000fd8000f8e023f */
.L_x_14460:
[----:B------:R-:W-:Y:S01]  /*0f40*/  ULDC.64 UR10, c[0x0][0x418] ;  /* 0x00010600000a7ab9 */ /* 0x000fe20000000a00 */
[----:B------:R-:W-:Y:S01]  /*0f50*/  ULOP3.LUT UR6, URZ, UR6, URZ, 0x33, !UPT ;  /* 0x000000063f067292 */ /* 0x000fe2000f8e333f */
[----:B------:R-:W-:Y:S01]  /*0f60*/  PLOP3.LUT P0, PT, PT, PT, PT, 0x80, 0x0 ;  /* 0x000000000000781c */ /* 0x000fe20003f0f070 */
[----:B------:R-:W-:Y:S01]  /*0f70*/  UISETP.NE.U32.AND UP0, UPT, UR10, URZ, UPT ;  /* 0x0000003f0a00728c */ /* 0x000fe2000bf05070 */
[----:B------:R-:W-:Y:S01]  /*0f80*/  CS2R R26, SRZ ;  /* 0x00000000001a7805 */ /* 0x000fe2000001ff00 */
[----:B------:R-:W-:Y:S01]  /*0f90*/  ULDC UR5, c[0x0][0xc3c] ;  /* 0x00030f0000057ab9 */ /* 0x000fe20000000800 */
[----:B------:R-:W-:Y:S01]  /*0fa0*/  UIADD3 UR4, UR9, -UR4, URZ ;  /* 0x8000000409047290 */ /* 0x000fe2000fffe03f */
[----:B------:R-:W-:Y:S01]  /*0fb0*/  CS2R R118, SRZ ;  /* 0x0000000000767805 */ /* 0x000fe2000001ff00 */
        /* <DEDUP_REMOVED lines=8> */
[----:B------:R-:W-:Y:S01]  /*1040*/  UIMAD UR41, UR6, 0xc0, URZ ;  /* 0x000000c0062978a4 */ /* 0x000fe2000f8e023f */
[----:B------:R-:W-:Y:S01]  /*1050*/  CS2R R14, SRZ ;  /* 0x00000000000e7805 */ /* 0x000fe2000001ff00 */
[----:B------:R-:W-:Y:S01]  /*1060*/  UIMAD UR10, UR8, UR10, UR4 ;  /* 0x0000000a080a72a4 */ /* 0x000fe2000f8e0204 */
[----:B------:R-:W-:Y:S01]  /*1070*/  IMAD.MOV.U32 R110, RZ, RZ, RZ ;  /* 0x000000ffff6e7224 */ /* 0x000fe200078e00ff */
[----:B------:R-:W-:Y:S01]  /*1080*/  UIADD3 UR6, UR41, 0xbf, URZ ;  /* 0x000000bf29067890 */ /* 0x000fe2000fffe03f */
[----:B------:R-:W-:Y:S01]  /*1090*/  IMAD.MOV.U32 R21, RZ, RZ, RZ ;  /* 0x000000ffff157224 */ /* 0x000fe200078e00ff */
[----:B------:R-:W-:Y:S01]  /*10a0*/  ULDC UR48, c[0x0][0x424] ;  /* 0x0001090000307ab9 */ /* 0x000fe20000000800 */
[----:B------:R-:W-:Y:S01]  /*10b0*/  ULDC UR7, c[0x0][0x288] ;  /* 0x0000a20000077ab9 */ /* 0x000fe20000000800 */
[----:B------:R-:W-:Y:S01]  /*10c0*/  USEL UR48, UR48, 0x1, UP0 ;  /* 0x0000000130307887 */ /* 0x000fe20008000000 */
[----:B------:R-:W-:Y:S01]  /*10d0*/  CS2R R12, SRZ ;  /* 0x00000000000c7805 */ /* 0x000fe2000001ff00 */
[----:B------:R-:W-:Y:S01]  /*10e0*/  @UP2 ULDC UR4, c[0x0][0x44c] ;  /* 0x0001130000042ab9 */ /* 0x000fe20000000800 */
[----:B------:R-:W-:Y:S01]  /*10f0*/  UIADD3 UR7, -UR7, 0x80, URZ ;  /* 0x0000008007077890 */ /* 0x000fe2000fffe13f */
[----:B------:R-:W-:Y:S01]  /*1100*/  IMAD.MOV.U32 R106, RZ, RZ, RZ ;  /* 0x000000ffff6a7224 */ /* 0x000fe200078e00ff */
[----:B------:R-:W-:Y:S01]  /*1110*/  UIMAD.WIDE.U32 UR4, UR6, UR4, URZ ;  /* 0x00000004060472a5 */ /* 0x000fe2000f8e003f */
[----:B------:R-:W-:Y:S01]  /*1120*/  IMAD.MOV.U32 R25, RZ, RZ, RZ ;  /* 0x000000ffff197224 */ /* 0x000fe200078e00ff */
        /* <DEDUP_REMOVED lines=18> */
[----:B------:R-:W-:-:S02]  /*1250*/  USHF.R.S32.HI UR49, URZ, 0x7, UR5 ;  /* 0x000000073f317899 */ /* 0x000fc40008011405 */
[----:B------:R-:W-:Y:S01]  /*1260*/  USHF.R.S32.HI UR7, URZ, 0x7, UR7 ;  /* 0x000000073f077899 */ /* 0x000fe20008011407 */
[----:B------:R-:W-:Y:S01]  /*1270*/  ULDC UR43, c[0x0][0xc48] ;  /* 0x00031200002b7ab9 */ /* 0x000fe20000000800 */
[----:B------:R-:W-:Y:S02]  /*1280*/  UMOV UR42, UR10 ;  /* 0x0000000a002a7c82 */ /* 0x000fe40008000000 */
[----:B------:R-:W-:Y:S02]  /*1290*/  UISETP.LT.AND UP0, UPT, UR49, UR7, UPT ;  /* 0x000000073100728c */ /* 0x000fe4000bf01270 */
[----:B------:R-:W-:Y:S02]  /*12a0*/  UISETP.NE.AND UP1, UPT, UR43, 0x1, UPT ;  /* 0x000000012b00788c */ /* 0x000fe4000bf25270 */
[----:B------:R-:W-:-:S04]  /*12b0*/  USEL UR49, UR49, UR7, UP0 ;  /* 0x0000000731317287 */ /* 0x000fc80008000000 */
[----:B------:R-:W-:-:S05]  /*12c0*/  UISETP.GE.AND UP0, UPT, UR49, 0x1, UPT ;  /* 0x000000013100788c */ /* 0x000fca000bf06270 */
[----:B------:R-:W-:Y:S01]  /*12d0*/  @UP1 ULDC UR8, c[0x0][0xc4c] ;  /* 0x0003130000081ab9 */ /* 0x000fe20000000800 */
[----:B------:R-:W-:Y:S01]  /*12e0*/  PLOP3.LUT P1, PT, PT, PT, UP0, 0x80, 0x0 ;  /* 0x000000000000781c */ /* 0x000fe20003f2f008 */
[----:B------:R-:W-:Y:S01]  /*12f0*/  UIMAD.WIDE.U32 UR4, UR10, UR8, URZ ;  /* 0x000000080a0472a5 */ /* 0x000fe2000f8e003f */
[----:B------:R-:W-:-:S03]  /*1300*/  @UP1 ULDC UR6, c[0x0][0xc50] ;  /* 0x0003140000061ab9 */ /* 0x000fc60000000800 */
[----:B------:R-:W-:-:S04]  /*1310*/  @UP1 USHF.R.U32.HI UR42, URZ, UR6, UR5 ;  /* 0x000000063f2a1299 */ /* 0x000fc80008011605 */
[----:B------:R-:W-:-:S04]  /*1320*/  UIADD3 UR4, -UR42, URZ, URZ ;  /* 0x0000003f2a047290 */ /* 0x000fc8000fffe13f */
[----:B------:R-:W-:Y:S01]  /*1330*/  UIMAD UR43, UR43, UR4, UR10 ;  /* 0x000000042b2b72a4 */ /* 0x000fe2000f8e020a */
[----:B------:R-:W-:Y:S11]  /*1340*/  @!P1 BRA `(.L_x_14461) ;  /* 0x0000006c00b89947 */ /* 0x000ff60003800000 */
        /* <DEDUP_REMOVED lines=31> */
.L_x_14462:
        /* <DEDUP_REMOVED lines=9> */
.L_x_14589:
[----:B------:R-:W-:Y:S05]  /*15d0*/  @!P0 BRA `(.L_x_14464) ;  /* 0x0000000000048947 */ /* 0x000fea0003800000 */
[----:B------:R-:W-:Y:S01]  /*15e0*/  BPT.TRAP 0x1 ;  /* 0x000000040000795c */ /* 0x000fe20000300000 */
.L_x_14464:
[----:B------:R-:W-:Y:S02]  /*15f0*/  IMAD.U32 R2, RZ, RZ, UR39 ;  /* 0x00000027ff027e24 */ /* 0x000fe4000f8e00ff */
[----:B0-----:R-:W-:-:S03]  /*1600*/  IMAD.U32 R3, RZ, RZ, UR37 ;  /* 0x00000025ff037e24 */ /* 0x001fc6000f8e00ff */
[----:B------:R-:W-:Y:S02]  /*1610*/  LEA R2, R2, UR45, 0x3 ;  /* 0x0000002d02027c11 */ /* 0x000fe4000f8e18ff */
[----:B------:R-:W-:-:S04]  /*1620*/  SHF.L.U32 R3, R3, 0x1f, RZ ;  /* 0x0000001f03037819 */ /* 0x000fc800000006ff */
[----:B------:R0:W1:Y:S01]  /*1630*/  SYNCS.PHASECHK.TRANS64.TRYWAIT P2, [R2+URZ+0x16830], R3 ;  /* 0x01683003020075a7 */ /* 0x000062000804017f */
[----:B------:R-:W-:Y:S05]  /*1640*/  @!P0 BRA `(.L_x_14465) ;  /* 0x0000000000048947 */ /* 0x000fea0003800000 */
[----:B------:R-:W-:Y:S01]  /*1650*/  BPT.TRAP 0x1 ;  /* 0x000000040000795c */ /* 0x000fe20000300000 */
.L_x_14465:
[----:B------:R-:W2:Y:S02]  /*1660*/  S2R R0, SR_TID.X ;  /* 0x0000000000007919 */ /* 0x000ea40000002100 */
[----:B--2---:R-:W-:Y:S01]  /*1670*/  LOP3.LUT P1, RZ, R0, 0x7f, RZ, 0xc0, !PT ;  /* 0x0000007f00ff7812 */ /* 0x004fe2000782c0ff */
[----:B-1----:R-:W-:-:S12]  /*1680*/  @P2 BRA `(.L_x_14466) ;  /* 0x0000000000082947 */ /* 0x002fd80003800000 */
[----:B------:R-:W1:Y:S02]  /*1690*/  SYNCS.PHASECHK.TRANS64.TRYWAIT P2, [R2+URZ+0x16830], R3 ;  /* 0x01683003020075a7 */ /* 0x000e64000804017f */
[----:B-1----:R-:W-:Y:S05]  /*16a0*/  @!P2 BRA `(.L_x_14467) ;  /* 0x000000bc0068a947 */ /* 0x002fea0003800000 */
.L_x_14466:
[----:B------:R-:W-:Y:S05]  /*16b0*/  WARPSYNC.ALL ;  /* 0x0000000000007948 */ /* 0x000fea0003800000 */
[----:B------:R-:W-:Y:S01]  /*16c0*/  UIADD3 UR4, UR45, 0xe400, URZ ;  /* 0x0000e4002d047890 */ /* 0x000fe2000fffe03f */
[----:B------:R-:W-:Y:S01]  /*16d0*/  WARPGROUP.ARRIVE ;  /* 0x00000000000079c5 */ /* 0x000fe20000000000 */
[----:B------:R-:W-:Y:S01]  /*16e0*/  ULOP3.LUT UR16, UR50, 0x10000, URZ, 0xfc, !UPT ;  /* 0x0001000032107892 */ /* 0x000fe2000f8efc3f */
[----:B------:R-:W-:Y:S01]  /*16f0*/  VIADD R0, R17, UR41 ;  /* 0x0000002911007c36 */ /* 0x000fe20008000000 */
[----:B------:R-:W-:Y:S01]  /*1700*/  USHF.R.U32.HI UR4, URZ, 0x4, UR4 ;  /* 0x000000043f047899 */ /* 0x000fe20008011604 */
[----:B01----:R-:W-:Y:S01]  /*1710*/  @!P1 VIADD R2, R2, 0x16840 ;  /* 0x0001684002029836 */ /* 0x003fe20000000000 */
        /* <DEDUP_REMOVED lines=27> */
[----:B------:R-:W-:Y:S01]  /*18d0*/  ULDC UR23, c[0x0][0x988] ;  /* 0x0002620000177ab9 */ /* 0x000fe20000000800 */
[----:B------:R-:W-:Y:S01]  /*18e0*/  UIADD3 UR25, UR49, -0x2, URZ ;  /* 0xfffffffe31197890 */ /* 0x000fe2000fffe03f */
[----:B------:R-:W-:-:S02]  /*18f0*/  CS2R R102, SRZ ;  /* 0x0000000000667805 */ /* 0x000fc4000001ff00 */
[----:B------:R-:W-:Y:S02]  /*1900*/  CS2R R100, SRZ ;  /* 0x0000000000647805 */ /* 0x000fe4000001ff00 */
[----:B------:R-:W-:Y:S02]  /*1910*/  CS2R R98, SRZ ;  /* 0x0000000000627805 */ /* 0x000fe4000001ff00 */
[----:B------:R-:W-:Y:S02]  /*1920*/  CS2R R96, SRZ ;  /* 0x0000000000607805 */ /* 0x000fe4000001ff00 */
[----:B------:R-:W-:Y:S02]  /*1930*/  CS2R R94, SRZ ;  /* 0x00000000005e7805 */ /* 0x000fe4000001ff00 */
[----:B------:R-:W-:Y:S01]  /*1940*/  CS2R R92, SRZ ;  /* 0x00000000005c7805 */ /* 0x000fe2000001ff00 */
        /* <DEDUP_REMOVED lines=13> */
[----:B------:R-:W-:-:S06]  /*1a20*/  UIADD3 UR7, UR6, 0x1, URZ ;  /* 0x0000000106077890 */ /* 0x000fcc000fffe03f */
        /* <DEDUP_REMOVED lines=11> */
[----:B------:R-:W-:Y:S02]  /*1ae0*/  @UP0 ULDC UR6, c[0x0][0x44c] ;  /* 0x0001130000060ab9 */ /* 0x000fe40000000800 */
[----:B------:R-:W-:Y:S01]  /*1af0*/  UIMAD.WIDE.U32 UR6, UR41, UR6, URZ ;  /* 0x00000006290672a5 */ /* 0x000fe2000f8e003f */
[----:B------:R-:W-:Y:S01]  /*1b00*/  IMAD R4, R16, -0x2, R7 ;  /* 0xfffffffe10047824 */ /* 0x000fe200078e0207 */
[----:B------:R-:W-:Y:S02]  /*1b10*/  WARPGROUP.DEPBAR.LE gsb0, 0x0 ;  /* 0x00008000000079c5 */ /* 0x000fe40000010000 */
[----:B------:R-:W-:-:S06]  /*1b20*/  WARPGROUP.ARRIVE ;  /* 0x00000000000079c5 */ /* 0x000fcc0000000000 */
[----:B------:R-:W-:Y:S01]  /*1b30*/  HGMMA.64x128x16.F32 R24, gdesc[UR12], R24, gsb0 ;  /* 0x01e000000c1879f0 */ /* 0x000fe20008000818 */
[----:B------:R-:W-:Y:S02]  /*1b40*/  ULDC UR14, c[0x0][0x288] ;  /* 0x0000a200000e7ab9 */ /* 0x000fe40000000800 */
[----:B0-----:R-:W-:Y:S01]  /*1b50*/  IADD3 R5, R5, -UR14, R6 ;  /* 0x8000000e05057c10 */ /* 0x001fe2000fffe006 */
[----:B------:R-:W-:-:S03]  /*1b60*/  UIMAD UR11, UR48, UR11, -UR14 ;  /* 0x0000000b300b72a4 */ /* 0x000fc6000f8e0a0e */
[----:B------:R-:W-:-:S04]  /*1b70*/  VIMNMX R8, R4, R5, PT ;  /* 0x0000000504087248 */ /* 0x000fc80003fe0100 */
[C---:B------:R-:W-:Y:S02]  /*1b80*/  ISETP.GT.AND P3, PT, R8.reuse, RZ, PT ;  /* 0x000000ff0800720c */ /* 0x040fe40003f64270 */
[C---:B------:R-:W-:Y:S02]  /*1b90*/  ISETP.GT.AND P4, PT, R8.reuse, 0x1, PT ;  /* 0x000000010800780c */ /* 0x040fe40003f84270 */
[----:B------:R-:W-:Y:S01]  /*1ba0*/  ISETP.GT.AND P5, PT, R8, 0x8, PT ;  /* 0x000000080800780c */ /* 0x000fe20003fa4270 */
[----:B------:R-:W-:Y:S02]  /*1bb0*/  WARPGROUP.DEPBAR.LE gsb0, 0x0 ;  /* 0x00008000000079c5 */ /* 0x000fe40000010000 */
[----:B------:R-:W-:Y:S01]  /*1bc0*/  FSEL R21, R26, -INF , P3 ;  /* 0xff8000001a157808 */ /* 0x000fe20001800000 */
[----:B------:R0:W-:Y:S01]  /*1bd0*/  @!P1 SYNCS.ARRIVE.TRANS64.RED.A1T0 RZ, [R2+URZ], RZ ;  /* 0x000000ff02ff99a7 */ /* 0x0001e2000810043f */
        /* <DEDUP_REMOVED lines=89> */
[----:B------:R-:W-:-:S04]  /*2170*/  FMNMX.FTZ R8, R86, R91, !PT ;  /* 0x0000005b56087209 */ /* 0x000fc80007810000 */
[----:B------:R-:W-:Y:S02]  /*2180*/  FMNMX.FTZ R10, R87, R8, !PT ;  /* 0x00000008570a7209 */ /* 0x000fe40007810000 */
[----:B------:R-:W-:Y:S04]  /*2190*/  SHFL.IDX PT, R8, R0, RZ, 0x1c1f ;  /* 0x001c1fff00087589 */ /* 0x000fe800000e0000 */
[----:B------:R-:W1:Y:S02]  /*21a0*/  SHFL.BFLY PT, R91, R10, 0x2, 0x1f ;  /* 0x0c401f000a5b7f89 */ /* 0x000e6400000e0000 */
[----:B-1----:R-:W-:-:S05]  /*21b0*/  FMNMX.FTZ R91, R10, R91, !PT ;  /* 0x0000005b0a5b7209 */ /* 0x002fca0007810000 */
[----:B------:R-:W1:Y:S02]  /*21c0*/  SHFL.BFLY PT, R12, R91, 0x1, 0x1f ;  /* 0x0c201f005b0c7f89 */ /* 0x000e6400000e0000 */
[----:B-1----:R-:W-:Y:S02]  /*21d0*/  FMNMX.FTZ R0, R91, R12, !PT ;  /* 0x0000000c5b007209 */ /* 0x002fe40007810000 */
[----:B------:R-:W-:Y:S02]  /*21e0*/  CS2R R90, SRZ ;  /* 0x00000000005a7805 */ /* 0x000fe4000001ff00 */
[C---:B------:R-:W-:Y:S01]  /*21f0*/  FSETP.NEU.FTZ.AND P3, PT, R0.reuse, -INF , PT ;  /* 0xff8000000000780b */ /* 0x040fe20003f7d000 */
[----:B------:R-:W-:-:S05]  /*2200*/  FMUL.FTZ R12, R0, UR23 ;  /* 0x00000017000c7c20 */ /* 0x000fca0008410000 */
[----:B------:R-:W-:-:S05]  /*2210*/  FSEL R12, R12, RZ, P3 ;  /* 0x000000ff0c0c7208 */ /* 0x000fca0001800000 */
[--C-:B------:R-:W-:Y:S01]  /*2220*/  FFMA.FTZ R149, R21, UR23, -R12.reuse ;  /* 0x0000001715957c23 */ /* 0x100fe2000801080c */
[----:B------:R-:W-:Y:S02]  /*2230*/  VIADD R21, R6, -UR14 ;  /* 0x8000000e06157c36 */ /* 0x000fe40008000000 */
[--C-:B------:R-:W-:Y:S01]  /*2240*/  FFMA.FTZ R145, R15, UR23, -R12.reuse ;  /* 0x000000170f917c23 */ /* 0x100fe2000801080c */
[--C-:B------:R-:W-:Y:S01]  /*2250*/  FFMA.FTZ R147, R13, UR23, -R12.reuse ;  /* 0x000000170d937c23 */ /* 0x100fe2000801080c */
[--C-:B------:R-:W-:Y:S01]  /*2260*/  FFMA.FTZ R141, R11, UR23, -R12.reuse ;  /* 0x000000170b8d7c23 */ /* 0x100fe2000801080c */
[----:B------:R-:W-:Y:S01]  /*2270*/  FFMA.FTZ R143, R9, UR23, -R12 ;  /* 0x00000017098f7c23 */ /* 0x000fe2000801080c */
[----:B------:R-:W-:Y:S01]  /*2280*/  VIADDMNMX R6, R8, R21, R4, PT ;  /* 0x0000001508067246 */ /* 0x000fe20003800104 */
[--C-:B------:R-:W-:Y:S01]  /*2290*/  FFMA.FTZ R137, R7, UR23, -R12.reuse ;  /* 0x0000001707897c23 */ /* 0x100fe2000801080c */
[--C-:B------:R-:W-:Y:S01]  /*22a0*/  FFMA.FTZ R139, R5, UR23, -R12.reuse ;  /* 0x00000017058b7c23 */ /* 0x100fe2000801080c */
[--C-:B------:R-:W-:Y:S01]  /*22b0*/  FFMA.FTZ R133, R3, UR23, -R12.reuse ;  /* 0x0000001703857c23 */ /* 0x100fe2000801080c */
[C---:B------:R-:W-:Y:S01]  /*22c0*/  ISETP.GT.AND P3, PT, R6.reuse, RZ, PT ;  /* 0x000000ff0600720c */ /* 0x040fe20003f64270 */
[--C-:B------:R-:W-:Y:S01]  /*22d0*/  FFMA.FTZ R27, R27, UR23, -R12.reuse ;  /* 0x000000171b1b7c23 */ /* 0x100fe2000801080c */
[C---:B------:R-:W-:Y:S01]  /*22e0*/  ISETP.GT.AND P4, PT, R6.reuse, 0x1, PT ;  /* 0x000000010600780c */ /* 0x040fe20003f84270 */
[--C-:B------:R-:W-:Y:S01]  /*22f0*/  FFMA.FTZ R151, R89, UR23, -R12.reuse ;  /* 0x0000001759977c23 */ /* 0x100fe2000801080c */
[----:B------:R-:W-:Y:S01]  /*2300*/  ISETP.GT.AND P5, PT, R6, 0x8, PT ;  /* 0x000000080600780c */ /* 0x000fe20003fa4270 */
[----:B------:R-:W-:Y:S01]  /*2310*/  MUFU.EX2 R149, R149 ;  /* 0x0000009500957308 */ /* 0x000fe20000000800 */
[----:B------:R-:W-:Y:S01]  /*2320*/  FSEL R24, R24, -INF , P3 ;  /* 0xff80000018187808 */ /* 0x000fe20001800000 */
[--C-:B------:R-:W-:Y:S01]  /*2330*/  FFMA.FTZ R8, R31, UR23, -R12.reuse ;  /* 0x000000171f087c23 */ /* 0x100fe2000801080c */
[----:B------:R-:W-:Y:S01]  /*2340*/  FSEL R25, R25, -INF , P4 ;  /* 0xff80000019197808 */ /* 0x000fe20002000000 */
[--C-:B------:R-:W-:Y:S01]  /*2350*/  FFMA.FTZ R35, R35, UR23, -R12.reuse ;  /* 0x0000001723237c23 */ /* 0x100fe2000801080c */
[----:B------:R-:W-:Y:S01]  /*2360*/  ISETP.GT.AND P3, PT, R6, 0x9, PT ;  /* 0x000000090600780c */ /* 0x000fe20003f64270 */
[--C-:B------:R-:W-:Y:S01]  /*2370*/  FFMA.FTZ R39, R39, UR23, -R12.reuse ;  /* 0x0000001727277c23 */ /* 0x100fe2000801080c */
[----:B------:R-:W-:Y:S01]  /*2380*/  FSEL R28, R28, -INF , P5 ;  /* 0xff8000001c1c7808 */ /* 0x000fe20002800000 */
[----:B------:R-:W1:Y:S01]  /*2390*/  MUFU.EX2 R4, R27 ;  /* 0x0000001b00047308 */ /* 0x000e620000000800 */
[----:B------:R-:W-:Y:S01]  /*23a0*/  FMNMX.FTZ R21, R24, R25, !PT ;  /* 0x0000001918157209 */ /* 0x000fe20007810000 */
[--C-:B------:R-:W-:Y:S01]  /*23b0*/  FFMA.FTZ R43, R43, UR23, -R12.reuse ;  /* 0x000000172b2b7c23 */ /* 0x100fe2000801080c */
[----:B------:R-:W-:Y:S01]  /*23c0*/  ISETP.GT.AND P4, PT, R6, 0x10, PT ;  /* 0x000000100600780c */ /* 0x000fe20003f84270 */
[--C-:B------:R-:W-:Y:S01]  /*23d0*/  FFMA.FTZ R47, R47, UR23, -R12.reuse ;  /* 0x000000172f2f7c23 */ /* 0x100fe2000801080c */
[----:B------:R-:W-:Y:S01]  /*23e0*/  FSEL R29, R29, -INF , P3 ;  /* 0xff8000001d1d7808 */ /* 0x000fe20001800000 */
[--C-:B------:R-:W-:Y:S01]  /*23f0*/  FFMA.FTZ R51, R51, UR23, -R12.reuse ;  /* 0x0000001733337c23 */ /* 0x100fe2000801080c */
[----:B------:R-:W-:Y:S01]  /*2400*/  FMNMX.FTZ R10, R28, R21, !PT ;  /* 0x000000151c0a7209 */ /* 0x000fe20007810000 */
[----:B------:R-:W2:Y:S01]  /*2410*/  MUFU.EX2 R151, R151 ;  /* 0x0000009700977308 */ /* 0x000ea20000000800 */
[----:B------:R-:W-:Y:S01]  /*2420*/  ISETP.GT.AND P3, PT, R6, 0x11, PT ;  /* 0x000000110600780c */ /* 0x000fe20003f64270 */
[--C-:B------:R-:W-:Y:S01]  /*2430*/  FFMA.FTZ R55, R55, UR23, -R12.reuse ;  /* 0x0000001737377c23 */ /* 0x100fe2000801080c */
[----:B------:R-:W-:Y:S01]  /*2440*/  FSEL R32, R32, -INF , P4 ;  /* 0xff80000020207808 */ /* 0x000fe20002000000 */
[--C-:B------:R-:W-:Y:S01]  /*2450*/  FFMA.FTZ R59, R59, UR23, -R12.reuse ;  /* 0x000000173b3b7c23 */ /* 0x100fe2000801080c */
[----:B------:R-:W-:Y:S01]  /*2460*/  FMNMX.FTZ R15, R29, R10, !PT ;  /* 0x0000000a1d0f7209 */ /* 0x000fe20007810000 */
[--C-:B------:R-:W-:Y:S01]  /*2470*/  FFMA.FTZ R135, R62, UR23, -R12.reuse ;  /* 0x000000173e877c23 */ /* 0x100fe2000801080c */
[----:B------:R-:W-:Y:S01]  /*2480*/  ISETP.GT.AND P4, PT, R6, 0x18, PT ;  /* 0x000000180600780c */ /* 0x000fe20003f84270 */
[----:B------:R-:W3:Y:S01]  /*2490*/  MUFU.EX2 R8, R8 ;  /* 0x0000000800087308 */ /* 0x000ee20000000800 */
[----:B------:R-:W-:Y:S01]  /*24a0*/  FSEL R33, R33, -INF , P3 ;  /* 0xff80000021217808 */ /* 0x000fe20001800000 */
[--C-:B------:R-:W-:Y:S01]  /*24b0*/  FFMA.FTZ R42, R63, UR23, -R12.reuse ;  /* 0x000000173f2a7c23 */ /* 0x100fe2000801080c */
[----:B------:R-:W-:Y:S01]  /*24c0*/  FMNMX.FTZ R10, R32, R15, !PT ;  /* 0x0000000f200a7209 */ /* 0x000fe20007810000 */
[--C-:B------:R-:W-:Y:S01]  /*24d0*/  FFMA.FTZ R129, R66, UR23, -R12.reuse ;  /* 0x0000001742817c23 */ /* 0x100fe2000801080c */
[----:B------:R-:W-:Y:S01]  /*24e0*/  ISETP.GT.AND P3, PT, R6, 0x19, PT ;  /* 0x000000190600780c */ /* 0x000fe20003f64270 */
[--C-:B------:R-:W-:Y:S01]  /*24f0*/  FFMA.FTZ R46, R67, UR23, -R12.reuse ;  /* 0x00000017432e7c23 */ /* 0x100fe2000801080c */
[----:B------:R-:W-:Y:S01]  /*2500*/  FSEL R36, R36, -INF , P4 ;  /* 0xff80000024247808 */ /* 0x000fe20002000000 */
[----:B------:R-:W4:Y:S01]  /*2510*/  MUFU.EX2 R145, R145 ;  /* 0x0000009100917308 */ /* 0x000f220000000800 */
[----:B------:R-:W-:Y:S01]  /*2520*/  FMNMX.FTZ R15, R33, R10, !PT ;  /* 0x0000000a210f7209 */ /* 0x000fe20007810000 */
[--C-:B------:R-:W-:Y:S01]  /*2530*/  FFMA.FTZ R131, R70, UR23, -R12.reuse ;  /* 0x0000001746837c23 */ /* 0x100fe2000801080c */
[----:B------:R-:W-:Y:S01]  /*2540*/  ISETP.GT.AND P4, PT, R6, 0x20, PT ;  /* 0x000000200600780c */ /* 0x000fe20003f84270 */
[--C-:B------:R-:W-:Y:S01]  /*2550*/  FFMA.FTZ R50, R71, UR23, -R12.reuse ;  /* 0x0000001747327c23 */ /* 0x100fe2000801080c */
[----:B------:R-:W-:Y:S01]  /*2560*/  FSEL R37, R37, -INF , P3 ;  /* 0xff80000025257808 */ /* 0x000fe20001800000 */
[--C-:B------:R-:W-:Y:S01]  /*2570*/  FFMA.FTZ R125, R74, UR23, -R12.reuse ;  /* 0x000000174a7d7c23 */ /* 0x100fe2000801080c */
[----:B------:R-:W-:Y:S01]  /*2580*/  FMNMX.FTZ R14, R36, R15, !PT ;  /* 0x0000000f240e7209 */ /* 0x000fe20007810000 */
[----:B------:R-:W5:Y:S01]  /*2590*/  MUFU.EX2 R10, R35 ;  /* 0x00000023000a7308 */ /* 0x000f620000000800 */
[----:B------:R-:W-:Y:S01]  /*25a0*/  ISETP.GT.AND P3, PT, R6, 0x21, PT ;  /* 0x000000210600780c */ /* 0x000fe20003f64270 */
[--C-:B------:R-:W-:Y:S01]  /*25b0*/  FFMA.FTZ R54, R75, UR23, -R12.reuse ;  /* 0x000000174b367c23 */ /* 0x100fe2000801080c */
[----:B------:R-:W-:Y:S01]  /*25c0*/  FSEL R40, R40, -INF , P4 ;  /* 0xff80000028287808 */ /* 0x000fe20002000000 */
[--C-:B------:R-:W-:Y:S01]  /*25d0*/  FFMA.FTZ R127, R78, UR23, -R12.reuse ;  /* 0x000000174e7f7c23 */ /* 0x100fe2000801080c */
[----:B------:R-:W-:Y:S01]  /*25e0*/  FMNMX.FTZ R13, R37, R14, !PT ;  /* 0x0000000e250d7209 */ /* 0x000fe20007810000 */
[--C-:B------:R-:W-:Y:S01]  /*25f0*/  FFMA.FTZ R58, R79, UR23, -R12.reuse ;  /* 0x000000174f3a7c23 */ /* 0x100fe2000801080c */
[----:B------:R-:W-:Y:S01]  /*2600*/  ISETP.GT.AND P4, PT, R6, 0x28, PT ;  /* 0x000000280600780c */ /* 0x000fe20003f84270 */
[----:B------:R-:W0:Y:S01]  /*2610*/  MUFU.EX2 R147, R147 ;  /* 0x0000009300937308 */ /* 0x000e220000000800 */
[----:B------:R-:W-:Y:S01]  /*2620*/  FSEL R41, R41, -INF , P3 ;  /* 0xff80000029297808 */ /* 0x000fe20001800000 */
[--C-:B------:R-:W-:Y:S01]  /*2630*/  FFMA.FTZ R121, R82, UR23, -R12.reuse ;  /* 0x0000001752797c23 */ /* 0x100fe2000801080c */
[----:B------:R-:W-:Y:S01]  /*2640*/  FMNMX.FTZ R14, R40, R13, !PT ;  /* 0x0000000d280e7209 */ /* 0x000fe20007810000 */
[--C-:B------:R-:W-:Y:S01]  /*2650*/  FFMA.FTZ R62, R83, UR23, -R12.reuse ;  /* 0x00000017533e7c23 */ /* 0x100fe2000801080c */
[----:B------:R-:W-:Y:S01]  /*2660*/  ISETP.GT.AND P3, PT, R6, 0x29, PT ;  /* 0x000000290600780c */ /* 0x000fe20003f64270 */
[--C-:B------:R-:W-:Y:S01]  /*2670*/  FFMA.FTZ R123, R86, UR23, -R12.reuse ;  /* 0x00000017567b7c23 */ /* 0x100fe2000801080c */
[----:B------:R-:W-:Y:S01]  /*2680*/  FSEL R44, R44, -INF , P4 ;  /* 0xff8000002c2c7808 */ /* 0x000fe20002000000 */
[----:B------:R-:W-:Y:S01]  /*2690*/  MUFU.EX2 R141, R141 ;  /* 0x0000008d008d7308 */ /* 0x000fe20000000800 */
[----:B------:R-:W-:Y:S01]  /*26a0*/  FMNMX.FTZ R13, R41, R14, !PT ;  /* 0x0000000e290d7209 */ /* 0x000fe20007810000 */
[----:B------:R-:W-:Y:S01]  /*26b0*/  @UP0 ULDC UR14, c[0x0][0x450] ;  /* 0x00011400000e0ab9 */ /* 0x000fe20000000800 */
[----:B------:R-:W-:Y:S01]  /*26c0*/  ISETP.GT.AND P4, PT, R6, 0x30, PT ;  /* 0x000000300600780c */ /* 0x000fe20003f84270 */
[----:B------:R-:W-:Y:S01]  /*26d0*/  @UP0 USHF.R.U32.HI UR10, URZ, UR14, UR7 ;  /* 0x0000000e3f0a0299 */ /* 0x000fe20008011607 */
[----:B------:R-:W-:Y:S01]  /*26e0*/  FSEL R45, R45, -INF , P3 ;  /* 0xff8000002d2d7808 */ /* 0x000fe20001800000 */
[----:B------:R-:W-:Y:S01]  /*26f0*/  FFMA.FTZ R12, R87, UR23, -R12 ;  /* 0x00000017570c7c23 */ /* 0x000fe2000801080c */
[----:B------:R-:W-:Y:S01]  /*2700*/  FMNMX.FTZ R20, R44, R13, !PT ;  /* 0x0000000d2c147209 */ /* 0x000fe20007810000 */
[----:B------:R-:W0:Y:S01]  /*2710*/  MUFU.EX2 R14, R39 ;  /* 0x00000027000e7308 */ /* 0x000e220000000800 */
[----:B------:R-:W-:Y:S01]  /*2720*/  ISETP.GT.AND P3, PT, R6, 0x31, PT ;  /* 0x000000310600780c */ /* 0x000fe20003f64270 */
[----:B------:R-:W-:Y:S01]  /*2730*/  UIADD3 UR11, UR11, UR10, URZ ;  /* 0x0000000a0b0b7290 */ /* 0x000fe2000fffe03f */
[----:B------:R-:W-:-:S02]  /*2740*/  FSEL R48, R48, -INF , P4 ;  /* 0xff80000030307808 */ /* 0x000fc40002000000 */
[----:B------:R-:W-:Y:S02]  /*2750*/  CS2R R88, SRZ ;  /* 0x0000000000587805 */ /* 0x000fe4000001ff00 */
[----:B------:R-:W-:Y:S01]  /*2760*/  FMNMX.FTZ R11, R45, R20, !PT ;  /* 0x000000142d0b7209 */ /* 0x000fe20007810000 */
[----:B------:R-:W-:Y:S01]  /*2770*/  USHF.R.S32.HI UR6, URZ, 0x1f, UR11 ;  /* 0x0000001f3f067899 */ /* 0x000fe2000801140b */
[----:B------:R-:W-:Y:S01]  /*2780*/  ISETP.GT.AND P4, PT, R6, 0x38, PT ;  /* 0x000000380600780c */ /* 0x000fe20003f84270 */
[----:B------:R-:W-:Y:S01]  /*2790*/  MUFU.EX2 R143, R143 ;  /* 0x0000008f008f7308 */ /* 0x000fe20000000800 */
[----:B------:R-:W-:Y:S01]  /*27a0*/  FSEL R49, R49, -INF , P3 ;  /* 0xff80000031317808 */ /* 0x000fe20001800000 */
[----:B------:R-:W-:Y:S01]  /*27b0*/  ULEA.HI UR6, UR6, UR11, URZ, 0x7 ;  /* 0x0000000b06067291 */ /* 0x000fe2000f8f383f */
[----:B------:R-:W-:Y:S02]  /*27c0*/  FMNMX.FTZ R20, R48, R11, !PT ;  /* 0x0000000b30147209 */ /* 0x000fe40007810000 */
[----:B------:R-:W-:Y:S01]  /*27d0*/  ISETP.GT.AND P3, PT, R6, 0x39, PT ;  /* 0x000000390600780c */ /* 0x000fe20003f64270 */
[----:B------:R-:W-:Y:S01]  /*27e0*/  USHF.R.S32.HI UR6, URZ, 0x7, UR6 ;  /* 0x000000073f067899 */ /* 0x000fe20008011406 */
[----:B------:R-:W-:Y:S01]  /*27f0*/  FSEL R52, R52, -INF , P4 ;  /* 0xff80000034347808 */ /* 0x000fe20002000000 */
[----:B------:R-:W-:Y:S01]  /*2800*/  MUFU.EX2 R137, R137 ;  /* 0x0000008900897308 */ /* 0x000fe20000000800 */
[----:B------:R-:W-:Y:S01]  /*2810*/  FMNMX.FTZ R11, R49, R20, !PT ;  /* 0x00000014310b7209 */ /* 0x000fe20007810000 */
[----:B------:R-:W-:Y:S01]  /*2820*/  UISETP.LT.AND UP1, UPT, URZ, UR6, UPT ;  /* 0x000000063f00728c */ /* 0x000fe2000bf21270 */
[----:B------:R-:W-:-:S02]  /*2830*/  ISETP.GT.AND P4, PT, R6, 0x40, PT ;  /* 0x000000400600780c */ /* 0x000fc40003f84270 */
[----:B------:R-:W-:Y:S01]  /*2840*/  FSEL R53, R53, -INF , P3 ;  /* 0xff80000035357808 */ /* 0x000fe20001800000 */
[----:B------:R-:W-:Y:S01]  /*2850*/  USEL UR21, URZ, UR6, !UP1 ;  /* 0x000000063f157287 */ /* 0x000fe2000c800000 */
[----:B------:R-:W-:Y:S01]  /*2860*/  FMNMX.FTZ R26, R52, R11, !PT ;  /* 0x0000000b341a7209 */ /* 0x000fe20007810000 */
[----:B------:R-:W-:Y:S01]  /*2870*/  MUFU.EX2 R20, R43 ;  /* 0x0000002b00147308 */ /* 0x000fe20000000800 */
[----:B------:R-:W-:Y:S01]  /*2880*/  ISETP.GT.AND P3, PT, R6, 0x41, PT ;  /* 0x000000410600780c */ /* 0x000fe20003f64270 */
[----:B------:R-:W-:Y:S01]  /*2890*/  UISETP.GE.AND UP1, UPT, UR25, UR21, UPT ;  /* 0x000000151900728c */ /* 0x000fe2000bf26270 */
        /* <DEDUP_REMOVED lines=56> */
[----:B------:R-:W-:-:S03]  /*2c20*/  FMNMX.FTZ R6, R84, R3, !PT ;  /* 0x0000000354067209 */ /* 0x000fc60007810000 */
[----:B------:R-:W-:Y:S01]  /*2c30*/  MUFU.EX2 R38, R59 ;  /* 0x0000003b00267308 */ /* 0x000fe20000000800 */
[----:B------:R-:W-:-:S05]  /*2c40*/  FMNMX.FTZ R6, R85, R6, !PT ;  /* 0x0000000655067209 */ /* 0x000fca0007810000 */
[----:B------:R-:W1:Y:S02]  /*2c50*/  SHFL.BFLY PT, R3, R6, 0x2, 0x1f ;  /* 0x0c401f0006037f89 */ /* 0x000e6400000e0000 */
        /* <DEDUP_REMOVED lines=11> */
[----:B------:R-:W-:Y:S02]  /*2d10*/  FMUL.FTZ R21, R6, UR23 ;  /* 0x0000001706157c20 */ /* 0x000fe40008410000 */
[----:B------:R-:W-:Y:S03]  /*2d20*/  MUFU.EX2 R12, R12 ;  /* 0x0000000c000c7308 */ /* 0x000fe60000000800 */
[----:B------:R-:W-:Y:S02]  /*2d30*/  FSEL R21, R21, RZ, P3 ;  /* 0x000000ff15157208 */ /* 0x000fe40001800000 */
[----:B------:R-:W-:-:S03]  /*2d40*/  PLOP3.LUT P3, PT, PT, PT, UP1, 0x80, 0x0 ;  /* 0x000000000000781c */ /* 0x000fc60003f6f018 */
[--C-:B------:R-:W-:Y:S01]  /*2d50*/  FFMA.FTZ R148, R24, UR23, -R21.reuse ;  /* 0x0000001718947c23 */ /* 0x100fe20008010815 */
[----:B------:R-:W-:Y:S01]  /*2d60*/  FADD.FTZ R24, R149, R4 ;  /* 0x0000000495187221 */ /* 0x000fe20000010000 */
[--C-:B------:R-:W-:Y:S01]  /*2d70*/  FFMA.FTZ R3, R25, UR23, -R21.reuse ;  /* 0x0000001719037c23 */ /* 0x100fe20008010815 */
[--C-:B------:R-:W-:Y:S01]  /*2d80*/  FFMA.FTZ R150, R28, UR23, -R21.reuse ;  /* 0x000000171c967c23 */ /* 0x100fe20008010815 */
[--C-:B------:R-:W-:Y:S01]  /*2d90*/  FFMA.FTZ R5, R29, UR23, -R21.reuse ;  /* 0x000000171d057c23 */ /* 0x100fe20008010815 */
[----:B--2---:R-:W-:Y:S01]  /*2da0*/  FADD.FTZ R27, R151, R24 ;  /* 0x00000018971b7221 */ /* 0x004fe20000010000 */
[----:B------:R-:W-:Y:S01]  /*2db0*/  MUFU.EX2 R148, R148 ;  /* 0x0000009400947308 */ /* 0x000fe20000000800 */
[--C-:B------:R-:W-:Y:S01]  /*2dc0*/  FFMA.FTZ R144, R32, UR23, -R21.reuse ;  /* 0x0000001720907c23 */ /* 0x100fe20008010815 */
[----:B------:R-:W-:Y:S01]  /*2dd0*/  FFMA.FTZ R7, R33, UR23, -R21 ;  /* 0x0000001721077c23 */ /* 0x000fe20008010815 */
[----:B---3--:R-:W-:Y:S01]  /*2de0*/  FADD.FTZ R24, R8, R27 ;  /* 0x0000001b08187221 */ /* 0x008fe20000010000 */
[--C-:B------:R-:W-:Y:S01]  /*2df0*/  FFMA.FTZ R146, R36, UR23, -R21.reuse ;  /* 0x0000001724927c23 */ /* 0x100fe20008010815 */
[--C-:B------:R-:W-:Y:S01]  /*2e00*/  FFMA.FTZ R9, R37, UR23, -R21.reuse ;  /* 0x0000001725097c23 */ /* 0x100fe20008010815 */
[--C-:B------:R-:W-:Y:S01]  /*2e10*/  FFMA.FTZ R140, R40, UR23, -R21.reuse ;  /* 0x00000017288c7c23 */ /* 0x100fe20008010815 */
[----:B----4-:R-:W-:Y:S01]  /*2e20*/  FADD.FTZ R27, R145, R24 ;  /* 0x00000018911b7221 */ /* 0x010fe20000010000 */
[----:B------:R-:W1:Y:S01]  /*2e30*/  MUFU.EX2 R3, R3 ;  /* 0x0000000300037308 */ /* 0x000e620000000800 */
[--C-:B------:R-:W-:Y:S01]  /*2e40*/  FFMA.FTZ R11, R41, UR23, -R21.reuse ;  /* 0x00000017290b7c23 */ /* 0x100fe20008010815 */
[----:B------:R-:W-:Y:S01]  /*2e50*/  FFMA.FTZ R142, R44, UR23, -R21 ;  /* 0x000000172c8e7c23 */ /* 0x000fe20008010815 */
[----:B-----5:R-:W-:Y:S01]  /*2e60*/  FADD.FTZ R24, R10, R27 ;  /* 0x0000001b0a187221 */ /* 0x020fe20000010000 */
[--C-:B------:R-:W-:Y:S01]  /*2e70*/  FFMA.FTZ R13, R45, UR23, -R21.reuse ;  /* 0x000000172d0d7c23 */ /* 0x100fe20008010815 */
[--C-:B------:R-:W-:Y:S01]  /*2e80*/  FFMA.FTZ R136, R48, UR23, -R21.reuse ;  /* 0x0000001730887c23 */ /* 0x100fe20008010815 */
[--C-:B------:R-:W-:Y:S01]  /*2e90*/  FFMA.FTZ R15, R49, UR23, -R21.reuse ;  /* 0x00000017310f7c23 */ /* 0x100fe20008010815 */
[----:B0-----:R-:W-:Y:S01]  /*2ea0*/  FADD.FTZ R29, R147, R24 ;  /* 0x00000018931d7221 */ /* 0x001fe20000010000 */
[----:B------:R-:W0:Y:S01]  /*2eb0*/  MUFU.EX2 R150, R150 ;  /* 0x0000009600967308 */ /* 0x000e220000000800 */
        /* <DEDUP_REMOVED lines=8> */
[----:B-1----:R-:W-:Y:S01]  /*2f40*/  FADD.FTZ R31, R148, R3 ;  /* 0x00000003941f7221 */ /* 0x002fe20000010000 */
[----:B------:R-:W-:Y:S01]  /*2f50*/  FFMA.FTZ R128, R64, UR23, -R21 ;  /* 0x0000001740807c23 */ /* 0x000fe20008010815 */
[----:B------:R-:W-:Y:S01]  /*2f60*/  FADD.FTZ R28, R20, R29 ;  /* 0x0000001d141c7221 */ /* 0x000fe20000010000 */
[--C-:B------:R-:W-:Y:S01]  /*2f70*/  FFMA.FTZ R29, R61, UR23, -R21.reuse ;  /* 0x000000173d1d7c23 */ /* 0x100fe20008010815 */
[----:B------:R-:W-:Y:S01]  /*2f80*/  FFMA.FTZ R130, R68, UR23, -R21 ;  /* 0x0000001744827c23 */ /* 0x000fe20008010815 */
[----:B------:R-:W-:Y:S01]  /*2f90*/  F2FP.F16.F32.PACK_AB R149, R4, R149 ;  /* 0x000000950495723e */ /* 0x000fe200000000ff */
[----:B------:R-:W-:Y:S01]  /*2fa0*/  FADD.FTZ R33, R143, R28 ;  /* 0x0000001c8f217221 */ /* 0x000fe20000010000 */
[----:B------:R-:W1:Y:S01]  /*2fb0*/  MUFU.EX2 R144, R144 ;  /* 0x0000009000907308 */ /* 0x000e620000000800 */
[----:B0-----:R-:W-:Y:S01]  /*2fc0*/  FADD.FTZ R24, R150, R31 ;  /* 0x0000001f96187221 */ /* 0x001fe20000010000 */
[----:B------:R-:W-:Y:S01]  /*2fd0*/  FFMA.FTZ R69, R69, UR23, -R21 ;  /* 0x0000001745457c23 */ /* 0x000fe20008010815 */
[----:B------:R-:W-:Y:S01]  /*2fe0*/  FADD.FTZ R28, R26, R33 ;  /* 0x000000211a1c7221 */ /* 0x000fe20000010000 */
[--C-:B------:R-:W-:Y:S01]  /*2ff0*/  FFMA.FTZ R72, R72, UR23, -R21.reuse ;  /* 0x0000001748487c23 */ /* 0x100fe20008010815 */
[--C-:B------:R-:W-:Y:S01]  /*3000*/  FFMA.FTZ R73, R73, UR23, -R21.reuse ;  /* 0x0000001749497c23 */ /* 0x100fe20008010815 */
[--C-:B------:R-:W-:Y:S01]  /*3010*/  FFMA.FTZ R76, R76, UR23, -R21.reuse ;  /* 0x000000174c4c7c23 */ /* 0x100fe20008010815 */
[--C-:B------:R-:W-:Y:S01]  /*3020*/  FFMA.FTZ R77, R77, UR23, -R21.reuse ;  /* 0x000000174d4d7c23 */ /* 0x100fe20008010815 */
[----:B------:R-:W0:Y:S01]  /*3030*/  MUFU.EX2 R7, R7 ;  /* 0x0000000700077308 */ /* 0x000e220000000800 */
[----:B--2---:R-:W-:Y:S01]  /*3040*/  FADD.FTZ R31, R5, R24 ;  /* 0x00000018051f7221 */ /* 0x004fe20000010000 */
[--C-:B------:R-:W-:Y:S01]  /*3050*/  FFMA.FTZ R80, R80, UR23, -R21.reuse ;  /* 0x0000001750507c23 */ /* 0x100fe20008010815 */
[--C-:B------:R-:W-:Y:S01]  /*3060*/  FFMA.FTZ R81, R81, UR23, -R21.reuse ;  /* 0x0000001751517c23 */ /* 0x100fe20008010815 */
[----:B------:R-:W-:Y:S01]  /*3070*/  FFMA.FTZ R84, R84, UR23, -R21 ;  /* 0x0000001754547c23 */ /* 0x000fe20008010815 */
[----:B------:R-:W-:-:S02]  /*3080*/  F2FP.F16.F32.PACK_AB R148, R3, R148 ;  /* 0x000000940394723e */ /* 0x000fc400000000ff */
[----:B------:R-:W-:Y:S01]  /*3090*/  F2FP.F16.F32.PACK_AB R151, R8, R151 ;  /* 0x000000970897723e */ /* 0x000fe200000000ff */
[----:B------:R-:W2:Y:S01]  /*30a0*/  MUFU.EX2 R146, R146 ;  /* 0x0000009200927308 */ /* 0x000ea20000000800 */
[----:B-1----:R-:W-:Y:S01]  /*30b0*/  FADD.FTZ R24, R144, R31 ;  /* 0x0000001f90187221 */ /* 0x002fe20000010000 */
[----:B------:R-:W-:Y:S01]  /*30c0*/  FADD.FTZ R31, R137, R28 ;  /* 0x0000001c891f7221 */ /* 0x000fe20000010000 */
[----:B------:R-:W-:Y:S02]  /*30d0*/  F2FP.F16.F32.PACK_AB R145, R10, R145 ;  /* 0x000000910a91723e */ /* 0x000fe400000000ff */
[----:B------:R-:W-:Y:S01]  /*30e0*/  F2FP.F16.F32.PACK_AB R147, R14, R147 ;  /* 0x000000930e93723e */ /* 0x000fe200000000ff */
[----:B------:R-:W-:Y:S01]  /*30f0*/  FADD.FTZ R28, R30, R31 ;  /* 0x0000001f1e1c7221 */ /* 0x000fe20000010000 */
[--C-:B------:R-:W-:Y:S01]  /*3100*/  FFMA.FTZ R31, R65, UR23, -R21.reuse ;  /* 0x00000017411f7c23 */ /* 0x100fe20008010815 */
[----:B------:R-:W1:Y:S01]  /*3110*/  MUFU.EX2 R9, R9 ;  /* 0x0000000900097308 */ /* 0x000e620000000800 */
[----:B0-----:R-:W-:Y:S01]  /*3120*/  FADD.FTZ R33, R7, R24 ;  /* 0x0000001807217221 */ /* 0x001fe20000010000 */
[----:B------:R-:W-:Y:S01]  /*3130*/  FADD.FTZ R35, R139, R28 ;  /* 0x0000001c8b237221 */ /* 0x000fe20000010000 */
[----:B------:R-:W-:Y:S01]  /*3140*/  FFMA.FTZ R21, R85, UR23, -R21 ;  /* 0x0000001755157c23 */ /* 0x000fe20008010815 */
[----:B------:R-:W-:-:S02]  /*3150*/  F2FP.F16.F32.PACK_AB R141, R20, R141 ;  /* 0x0000008d148d723e */ /* 0x000fc400000000ff */
[----:B------:R-:W-:Y:S02]  /*3160*/  F2FP.F16.F32.PACK_AB R143, R26, R143 ;  /* 0x0000008f1a8f723e */ /* 0x000fe400000000ff */
[----:B------:R-:W0:Y:S01]  /*3170*/  MUFU.EX2 R140, R140 ;  /* 0x0000008c008c7308 */ /* 0x000e220000000800 */
[----:B--2---:R-:W-:Y:S01]  /*3180*/  FADD.FTZ R24, R146, R33 ;  /* 0x0000002192187221 */ /* 0x004fe20000010000 */
[----:B------:R-:W-:Y:S02]  /*3190*/  F2FP.F16.F32.PACK_AB R137, R30, R137 ;  /* 0x000000891e89723e */ /* 0x000fe400000000ff */
[C---:B------:R-:W-:Y:S02]  /*31a0*/  F2FP.F16.F32.PACK_AB R139, R34.reuse, R139 ;  /* 0x0000008b228b723e */ /* 0x040fe400000000ff */
[----:B------:R-:W-:Y:S02]  /*31b0*/  F2FP.F16.F32.PACK_AB R150, R5, R150 ;  /* 0x000000960596723e */ /* 0x000fe400000000ff */
[----:B------:R-:W2:Y:S01]  /*31c0*/  MUFU.EX2 R11, R11 ;  /* 0x0000000b000b7308 */ /* 0x000ea20000000800 */
[----:B-1----:R-:W-:Y:S01]  /*31d0*/  FADD.FTZ R33, R9, R24 ;  /* 0x0000001809217221 */ /* 0x002fe20000010000 */
[----:B------:R-:W-:Y:S01]  /*31e0*/  FADD.FTZ R24, R34, R35 ;  /* 0x0000002322187221 */ /* 0x000fe20000010000 */
[----:B------:R-:W-:-:S02]  /*31f0*/  F2FP.F16.F32.PACK_AB R144, R7, R144 ;  /* 0x000000900790723e */ /* 0x000fc400000000ff */
[----:B------:R-:W-:Y:S01]  /*3200*/  F2FP.F16.F32.PACK_AB R146, R9, R146 ;  /* 0x000000920992723e */ /* 0x000fe200000000ff */
[----:B------:R-:W-:Y:S01]  /*3210*/  FADD.FTZ R35, R133, R24 ;  /* 0x0000001885237221 */ /* 0x000fe20000010000 */
[----:B------:R-:W-:Y:S01]  /*3220*/  F2FP.F16.F32.PACK_AB R133, R38, R133 ;  /* 0x000000852685723e */ /* 0x000fe200000000ff */
[----:B------:R-:W1:Y:S01]  /*3230*/  MUFU.EX2 R142, R142 ;  /* 0x0000008e008e7308 */ /* 0x000e620000000800 */
[----:B0-----:R-:W-:Y:S01]  /*3240*/  FADD.FTZ R2, R140, R33 ;  /* 0x000000218c027221 */ /* 0x001fe20000010000 */
[----:B------:R-:W-:-:S04]  /*3250*/  FADD.FTZ R24, R38, R35 ;  /* 0x0000002326187221 */ /* 0x000fc80000010000 */
[----:B------:R-:W-:Y:S01]  /*3260*/  FADD.FTZ R35, R135, R24 ;  /* 0x0000001887237221 */ /* 0x000fe20000010000 */
[C---:B------:R-:W-:Y:S01]  /*3270*/  F2FP.F16.F32.PACK_AB R135, R42.reuse, R135 ;  /* 0x000000872a87723e */ /* 0x040fe200000000ff */
[----:B------:R-:W0:Y:S01]  /*3280*/  MUFU.EX2 R13, R13 ;  /* 0x0000000d000d7308 */ /* 0x000e220000000800 */
[C---:B--2---:R-:W-:Y:S01]  /*3290*/  FADD.FTZ R33, R11.reuse, R2 ;  /* 0x000000020b217221 */ /* 0x044fe20000010000 */
[----:B------:R-:W-:Y:S01]  /*32a0*/  FADD.FTZ R24, R42, R35 ;  /* 0x000000232a187221 */ /* 0x000fe20000010000 */
[----:B------:R-:W-:-:S03]  /*32b0*/  F2FP.F16.F32.PACK_AB R140, R11, R140 ;  /* 0x0000008c0b8c723e */ /* 0x000fc600000000ff */
[----:B------:R-:W-:Y:S01]  /*32c0*/  FADD.FTZ R35, R129, R24 ;  /* 0x0000001881237221 */ /* 0x000fe20000010000 */
[----:B------:R-:W-:Y:S01]  /*32d0*/  F2FP.F16.F32.PACK_AB R129, R46, R129 ;  /* 0x000000812e81723e */ /* 0x000fe200000000ff */
[----:B------:R-:W2:Y:S01]  /*32e0*/  MUFU.EX2 R136, R136 ;  /* 0x0000008800887308 */ /* 0x000ea20000000800 */
[----:B-1----:R-:W-:Y:S01]  /*32f0*/  FADD.FTZ R2, R142, R33 ;  /* 0x000000218e027221 */ /* 0x002fe20000010000 */
[----:B------:R-:W-:-:S04]  /*3300*/  FADD.FTZ R24, R46, R35 ;  /* 0x000000232e187221 */ /* 0x000fc80000010000 */
[----:B------:R-:W-:Y:S01]  /*3310*/  FADD.FTZ R35, R131, R24 ;  /* 0x0000001883237221 */ /* 0x000fe20000010000 */
[C---:B------:R-:W-:Y:S01]  /*3320*/  F2FP.F16.F32.PACK_AB R131, R50.reuse, R131 ;  /* 0x000000833283723e */ /* 0x040fe200000000ff */
[----:B------:R-:W1:Y:S01]  /*3330*/  MUFU.EX2 R15, R15 ;  /* 0x0000000f000f7308 */ /* 0x000e620000000800 */
[C---:B0-----:R-:W-:Y:S01]  /*3340*/  FADD.FTZ R33, R13.reuse, R2 ;  /* 0x000000020d217221 */ /* 0x041fe20000010000 */
[----:B------:R-:W-:Y:S01]  /*3350*/  FADD.FTZ R4, R50, R35 ;  /* 0x0000002332047221 */ /* 0x000fe20000010000 */
[----:B------:R-:W-:-:S03]  /*3360*/  F2FP.F16.F32.PACK_AB R142, R13, R142 ;  /* 0x0000008e0d8e723e */ /* 0x000fc600000000ff */
[----:B------:R-:W-:Y:S01]  /*3370*/  FADD.FTZ R35, R125, R4 ;  /* 0x000000047d237221 */ /* 0x000fe20000010000 */
[----:B------:R-:W-:Y:S01]  /*3380*/  F2FP.F16.F32.PACK_AB R125, R54, R125 ;  /* 0x0000007d367d723e */ /* 0x000fe200000000ff */
[----:B------:R-:W0:Y:S01]  /*3390*/  MUFU.EX2 R138, R138 ;  /* 0x0000008a008a7308 */ /* 0x000e220000000800 */
[----:B--2---:R-:W-:Y:S01]  /*33a0*/  FADD.FTZ R2, R136, R33 ;  /* 0x0000002188027221 */ /* 0x004fe20000010000 */
[----:B------:R-:W-:-:S04]  /*33b0*/  FADD.FTZ R4, R54, R35 ;  /* 0x0000002336047221 */ /* 0x000fc80000010000 */
[----:B------:R-:W-:Y:S01]  /*33c0*/  FADD.FTZ R35, R127, R4 ;  /* 0x000000047f237221 */ /* 0x000fe20000010000 */
[C---:B------:R-:W-:Y:S01]  /*33d0*/  F2FP.F16.F32.PACK_AB R127, R58.reuse, R127 ;  /* 0x0000007f3a7f723e */ /* 0x040fe200000000ff */
        /* <DEDUP_REMOVED lines=8> */
[----:B------:R-:W-:-:S04]  /*3460*/  FADD.FTZ R4, R62, R35 ;  /* 0x000000233e047221 */ /* 0x000fc80000010000 */
[----:B------:R-:W-:Y:S01]  /*3470*/  FADD.FTZ R35, R123, R4 ;  /* 0x000000047b237221 */ /* 0x000fe20000010000 */
[----:B------:R-:W-:Y:S01]  /*3480*/  F2FP.F16.F32.PACK_AB R123, R12, R123 ;  /* 0x0000007b0c7b723e */ /* 0x000fe200000000ff */
        /* <DEDUP_REMOVED lines=22> */
[----:B------:R-:W-:Y:S01]  /*35f0*/  FADD.FTZ R2, R12, R35 ;  /* 0x000000230c027221 */ /* 0x000fe20000010000 */
[----:B------:R-:W-:-:S05]  /*3600*/  F2FP.F16.F32.PACK_AB R130, R69, R130 ;  /* 0x000000824582723e */ /* 0x000fca00000000ff */
        /* <DEDUP_REMOVED lines=18> */
[----:B------:R-:W-:Y:S06]  /*3730*/  @!P3 BRA `(.L_x_14468) ;  /* 0x00000024008cb947 */ /* 0x000fec0003800000 */
[----:B------:R-:W-:Y:S01]  /*3740*/  IMAD.MOV.U32 R5, RZ, RZ, R0 ;  /* 0x000000ffff057224 */ /* 0x000fe200078e0000 */
[----:B------:R-:W-:Y:S01]  /*3750*/  UMOV UR26, UR37 ;  /* 0x00000025001a7c82 */ /* 0x000fe20008000000 */
[----:B------:R-:W-:Y:S01]  /*3760*/  IMAD.MOV.U32 R4, RZ, RZ, R6 ;  /* 0x000000ffff047224 */ /* 0x000fe200078e0006 */
[----:B------:R-:W-:Y:S01]  /*3770*/  UMOV UR22, UR39 ;  /* 0x0000002700167c82 */ /* 0x000fe20008000000 */
[----:B------:R-:W-:Y:S01]  /*3780*/  IMAD.MOV.U32 R119, RZ, RZ, RZ ;  /* 0x000000ffff777224 */ /* 0x000fe200078e00ff */
[----:B------:R-:W-:Y:S01]  /*3790*/  ULDC UR24, c[0x0][0x288] ;  /* 0x0000a20000187ab9 */ /* 0x000fe20000000800 */
[----:B------:R-:W-:-:S05]  /*37a0*/  ULDC UR23, c[0x0][0x988] ;  /* 0x0002620000177ab9 */ /* 0x000fca0000000800 */
.L_x_14477:
        /* <DEDUP_REMOVED lines=9> */
.L_x_14470:
[----:B------:R-:W-:Y:S01]  /*3840*/  ULEA UR6, UR39, UR45, 0x3 ;  /* 0x0000002d27067291 */ /* 0x000fe2000f8e183f */
[----:B------:R-:W-:-:S05]  /*3850*/  IMAD.U32 R0, RZ, RZ, UR37 ;  /* 0x00000025ff007e24 */ /* 0x000fca000f8e00ff */
[----:B------:R-:W-:-:S04]  /*3860*/  SHF.L.U32 R0, R0, 0x1f, RZ ;  /* 0x0000001f00007819 */ /* 0x000fc800000006ff */
[----:B------:R0:W1:Y:S01]  /*3870*/  SYNCS.PHASECHK.TRANS64.TRYWAIT P3, [UR6+0x16830], R0 ;  /* 0x01683000ff0075a7 */ /* 0x0000620008060146 */
[----:B------:R-:W-:Y:S05]  /*3880*/  @!P0 BRA `(.L_x_14471) ;  /* 0x0000000000048947 */ /* 0x000fea0003800000 */
[----:B------:R-:W-:Y:S01]  /*3890*/  BPT.TRAP 0x1 ;  /* 0x000000040000795c */ /* 0x000fe20000300000 */
.L_x_14471:
[----:B-1----:R-:W-:Y:S05]  /*38a0*/  @P3 BRA `(.L_x_14469) ;  /* 0x0000000000083947 */ /* 0x002fea0003800000 */
[----:B------:R-:W1:Y:S02]  /*38b0*/  SYNCS.PHASECHK.TRANS64.TRYWAIT P3, [UR6+0x16830], R0 ;  /* 0x01683000ff0075a7 */ /* 0x000e640008060146 */
[----:B-1----:R-:W-:Y:S05]  /*38c0*/  @!P3 BRA `(.L_x_14472) ;  /* 0x0000009800f4b947 */ /* 0x002fea0003800000 */
.L_x_14469:
        /* <DEDUP_REMOVED lines=25> */
.L_x_14474:
[----:B------:R-:W-:Y:S01]  /*3a60*/  ULEA UR6, UR22, UR45, 0x3 ;  /* 0x0000002d16067291 */ /* 0x000fe2000f8e183f */
[----:B------:R-:W-:-:S05]  /*3a70*/  IMAD.U32 R0, RZ, RZ, UR26 ;  /* 0x0000001aff007e24 */ /* 0x000fca000f8e00ff */
[----:B------:R-:W-:-:S04]  /*3a80*/  SHF.L.U32 R0, R0, 0x1f, RZ ;  /* 0x0000001f00007819 */ /* 0x000fc800000006ff */
[----:B------:R0:W1:Y:S01]  /*3a90*/  SYNCS.PHASECHK.TRANS64.TRYWAIT P3, [UR6+0x16850], R0 ;  /* 0x01685000ff0075a7 */ /* 0x0000620008060146 */
[----:B------:R-:W-:Y:S05]  /*3aa0*/  @!P0 BRA `(.L_x_14475) ;  /* 0x0000000000048947 */ /* 0x000fea0003800000 */
[----:B------:R-:W-:Y:S01]  /*3ab0*/  BPT.TRAP 0x1 ;  /* 0x000000040000795c */ /* 0x000fe20000300000 */
.L_x_14475:
[----:B-1----:R-:W-:Y:S05]  /*3ac0*/  @P3 BRA `(.L_x_14473) ;  /* 0x0000000000083947 */ /* 0x002fea0003800000 */
[----:B------:R-:W1:Y:S02]  /*3ad0*/  SYNCS.PHASECHK.TRANS64.TRYWAIT P3, [UR6+0x16850], R0 ;  /* 0x01685000ff0075a7 */ /* 0x000e640008060146 */
[----:B-1----:R-:W-:Y:S05]  /*3ae0*/  @!P3 BRA `(.L_x_14476) ;  /* 0x000000980084b947 */ /* 0x002fea0003800000 */
.L_x_14473:
[----:B------:R-:W-:Y:S01]  /*3af0*/  UIADD3 UR6, UR45, 0x400, URZ ;  /* 0x000004002d067890 */ /* 0x000fe2000fffe03f */
[----:B------:R-:W-:Y:S01]  /*3b00*/  WARPGROUP.ARRIVE ;  /* 0x00000000000079c5 */ /* 0x000fe20000000000 */
[----:B------:R-:W-:Y:S01]  /*3b10*/  UMOV UR7, 0x40000040 ;  /* 0x4000004000077882 */ /* 0x000fe20000000000 */
[----:B-1----:R-:W-:Y:S01]  /*3b20*/  VIADD R7, R17, UR41 ;  /* 0x0000002911077c36 */ /* 0x002fe20008000000 */
[----:B------:R-:W-:Y:S01]  /*3b30*/  USHF.R.U32.HI UR6, URZ, 0x4, UR6 ;  /* 0x000000043f067899 */ /* 0x000fe20008011606 */
[----:B------:R-:W1:Y:S01]  /*3b40*/  LDC R11, c[0x0][0x2f0] ;  /* 0x0000bc00ff0b7b82 */ /* 0x000e620000000800 */
[----:B------:R-:W-:Y:S02]  /*3b50*/  UISETP.GT.AND UP1, UPT, UR25, UR21, UPT ;  /* 0x000000151900728c */ /* 0x000fe4000bf24270 */
[----:B------:R-:W-:Y:S01]  /*3b60*/  ULOP3.LUT UR6, UR6, 0x3fff, URZ, 0xc0, !UPT ;  /* 0x00003fff06067892 */ /* 0x000fe2000f8ec03f */
[----:B------:R-:W-:-:S03]  /*3b70*/  UMOV UR26, UR37 ;  /* 0x00000025001a7c82 */ /* 0x000fc60008000000 */
[----:B------:R-:W-:-:S07]  /*3b80*/  ULEA UR10, UR22, UR6, 0xa ;  /* 0x00000006160a7291 */ /* 0x000fce000f8e503f */
[----:B------:R-:W-:Y:S02]  /*3b90*/  UMOV UR6, UR10 ;  /* 0x0000000a00067c82 */ /* 0x000fe40008000000 */
[----:B------:R-:W-:Y:S01]  /*3ba0*/  HGMMA.64x64x16.F32 R88, R148, gdesc[UR4].tnspB, R88, gsb0 ;  /* 0x40e0000494587df0 */ /* 0x000fe20008000858 */
[----:B------:R-:W-:Y:S01]  /*3bb0*/  @UP0 ULDC UR6, c[0x0][0x44c] ;  /* 0x0001130000060ab9 */ /* 0x000fe20000000800 */
[----:B------:R-:W-:Y:S01]  /*3bc0*/  UMOV UR7, 0x40000040 ;  /* 0x4000004000077882 */ /* 0x000fe20000000000 */
[----:B0-----:R-:W-:Y:S01]  /*3bd0*/  @P2 IMAD.HI.U32 R0, R7, UR6, RZ ;  /* 0x0000000607002c27 */ /* 0x001fe2000f8e00ff */
[----:B------:R-:W-:-:S04]  /*3be0*/  @UP0 ULDC UR6, c[0x0][0x450] ;  /* 0x0001140000060ab9 */ /* 0x000fc80000000800 */
[----:B------:R-:W-:Y:S01]  /*3bf0*/  @P2 SHF.R.U32.HI R7, RZ, UR6, R0 ;  /* 0x00000006ff072c19 */ /* 0x000fe20008011600 */
[----:B------:R-:W-:Y:S02]  /*3c00*/  UMOV UR6, 0xffffff80 ;  /* 0xffffff8000067882 */ /* 0x000fe40000000000 */
[----:B------:R-:W-:Y:S02]  /*3c10*/  UIMAD UR6, UR25, UR6, 0x1 ;  /* 0x00000001190674a4 */ /* 0x000fe4000f8e0206 */
[----:B------:R-:W0:Y:S01]  /*3c20*/  SHFL.IDX PT, R9, R7, 0x1, 0x1c1f ;  /* 0x003c1f0007097f89 */ /* 0x000e2200000e0000 */
[----:B------:R-:W-:-:S03]  /*3c30*/  UIADD3 UR25, UR25, -0x1, URZ ;  /* 0xffffffff19197890 */ /* 0x000fc6000fffe03f */
[----:B------:R-:W-:Y:S01]  /*3c40*/  IMAD.U32 R13, RZ, RZ, UR6 ;  /* 0x00000006ff0d7e24 */ /* 0x000fe2000f8e00ff */
[----:B------:R-:W-:Y:S01]  /*3c50*/  UIADD3 UR6, UR10, 0x80, URZ ;  /* 0x000000800a067890 */ /* 0x000fe2000fffe03f */
[----:B------:R-:W2:Y:S02]  /*3c60*/  SHFL.IDX PT, R7, R7, RZ, 0x1c1f ;  /* 0x001c1fff07077589 */ /* 0x000ea400000e0000 */
[----:B------:R-:W-:-:S04]  /*3c70*/  IMAD R6, R16, -0x2, R13 ;  /* 0xfffffffe10067824 */ /* 0x000fc800078e020d */
[----:B-1----:R-:W-:-:S05]  /*3c80*/  IMAD R6, R11, UR48, R6 ;  /* 0x000000300b067c24 */ /* 0x002fca000f8e0206 */
        /* <DEDUP_REMOVED lines=19> */
[----:B------:R-:W-:Y:S01]  /*3dc0*/  ISETP.GT.AND P4, PT, R0, 0x19, PT ;  /* 0x000000190000780c */ /* 0x000fe20003f84270 */
[----:B------:R-:W-:Y:S02]  /*3dd0*/  WARPGROUP.DEPBAR.LE gsb0, 0x0 ;  /* 0x00008000000079c5 */ /* 0x000fe40000010000 */
[----:B------:R-:W-:Y:S01]  /*3de0*/  WARPGROUP.ARRIVE ;  /* 0x00000000000079c5 */ /* 0x000fe20000000000 */
[----:B------:R-:W-:Y:S02]  /*3df0*/  FSEL R38, R38, -INF , P3 ;  /* 0xff80000026267808 */ /* 0x000fe40001800000 */
[----:B------:R-:W-:Y:S02]  /*3e00*/  FMNMX.FTZ R9, R35, R8, !PT ;  /* 0x0000000823097209 */ /* 0x000fe40007810000 */
[----:B------:R-:W-:Y:S01]  /*3e10*/  ISETP.GT.AND P3, PT, R0, 0x20, PT ;  /* 0x000000200000780c */ /* 0x000fe20003f64270 */
[----:B------:R-:W-:Y:S01]  /*3e20*/  HGMMA.64x64x16.F32 R88, R144, gdesc[UR4].tnspB, R88, gsb0 ;  /* 0x40e0000490587df0 */ /* 0x000fe20008000858 */
        /* <DEDUP_REMOVED lines=39> */
[----:B------:R-:W-:Y:S01]  /*40a0*/  FMNMX.FTZ R8, R62, R9, !PT ;  /* 0x000000093e087209 */ /* 0x000fe20007810000 */
[----:B------:R-:W-:-:S02]  /*40b0*/  WARPGROUP.DEPBAR.LE gsb0, 0x0 ;  /* 0x00008000000079c5 */ /* 0x000fc40000010000 */
[----:B------:R-:W-:Y:S01]  /*40c0*/  WARPGROUP.ARRIVE ;  /* 0x00000000000079c5 */ /* 0x000fe20000000000 */
[----:B------:R-:W-:Y:S02]  /*40d0*/  ISETP.GT.AND P4, PT, R0, 0x51, PT ;  /* 0x000000510000780c */ /* 0x000fe40003f84270 */
[----:B------:R-:W-:Y:S02]  /*40e0*/  FSEL R66, R66, -INF , P3 ;  /* 0xff80000042427808 */ /* 0x000fe40001800000 */
[----:B------:R-:W-:Y:S01]  /*40f0*/  FMNMX.FTZ R9, R63, R8, !PT ;  /* 0x000000083f097209 */ /* 0x000fe20007810000 */
[----:B------:R-:W-:Y:S01]  /*4100*/  HGMMA.64x64x16.F32 R88, R140, gdesc[UR4].tnspB, R88, gsb0 ;  /* 0x40e000048c587df0 */ /* 0x000fe20008000858 */
        /* <DEDUP_REMOVED lines=34> */
[----:B--2---:R-:W-:Y:S02]  /*4330*/  IADD3 R6, R7, -UR24, R6 ;  /* 0x8000001807067c10 */ /* 0x004fe4000fffe006 */
[----:B------:R-:W-:Y:S02]  /*4340*/  FMNMX.FTZ R8, R87, R0, !PT ;  /* 0x0000000057087209 */ /* 0x000fe40007810000 */
[C---:B------:R-:W-:Y:S02]  /*4350*/  ISETP.GT.AND P4, PT, R6.reuse, RZ, PT ;  /* 0x000000ff0600720c */ /* 0x040fe40003f84270 */
[----:B------:R-:W-:Y:S01]  /*4360*/  ISETP.GT.AND P5, PT, R6, 0x1, PT ;  /* 0x000000010600780c */ /* 0x000fe20003fa4270 */
[----:B------:R-:W0:Y:S01]  /*4370*/  SHFL.BFLY PT, R9, R8, 0x2, 0x1f ;  /* 0x0c401f0008097f89 */ /* 0x000e2200000e0000 */
[----:B------:R-:W-:Y:S02]  /*4380*/  FSEL R7, R24, -INF , P4 ;  /* 0xff80000018077808 */ /* 0x000fe40002000000 */
[----:B------:R-:W-:Y:S01]  /*4390*/  ISETP.GT.AND P4, PT, R6, 0x8, PT ;  /* 0x000000080600780c */ /* 0x000fe20003f84270 */
[----:B------:R-:W-:-:S02]  /*43a0*/  WARPGROUP.DEPBAR.LE gsb0, 0x0 ;  /* 0x00008000000079c5 */ /* 0x000fc40000010000 */
        /* <DEDUP_REMOVED lines=8> */
[----:B------:R-:W-:-:S02]  /*4430*/  ISETP.GT.AND P4, PT, R6, 0x10, PT ;  /* 0x000000100600780c */ /* 0x000fc40003f84270 */
[----:B------:R-:W-:Y:S02]  /*4440*/  FSEL R29, R29, -INF , P5 ;  /* 0xff8000001d1d7808 */ /* 0x000fe40002800000 */
[----:B------:R-:W-:Y:S02]  /*4450*/  ISETP.GT.AND P5, PT, R6, 0x11, PT ;  /* 0x000000110600780c */ /* 0x000fe40003fa4270 */
[----:B------:R-:W-:Y:S02]  /*4460*/  FSEL R32, R32, -INF , P4 ;  /* 0xff80000020207808 */ /* 0x000fe40002000000 */
[----:B0-----:R-:W-:Y:S02]  /*4470*/  FMNMX.FTZ R9, R8, R9, !PT ;  /* 0x0000000908097209 */ /* 0x001fe40007810000 */
[C---:B------:R-:W-:Y:S02]  /*4480*/  ISETP.GT.AND P4, PT, R6.reuse, 0x18, PT ;  /* 0x000000180600780c */ /* 0x040fe40003f84270 */
[----:B------:R-:W-:Y:S01]  /*4490*/  FSEL R33, R33, -INF , P5 ;  /* 0xff80000021217808 */ /* 0x000fe20002800000 */
[----:B------:R-:W0:Y:S01]  /*44a0*/  SHFL.BFLY PT, R0, R9, 0x1, 0x1f ;  /* 0x0c201f0009007f89 */ /* 0x000e2200000e0000 */
        /* <DEDUP_REMOVED lines=9> */
[----:B------:R-:W-:Y:S02]  /*4540*/  FSEL R44, R44, -INF , P4 ;  /* 0xff8000002c2c7808 */ /* 0x000fe40002000000 */
[----:B------:R-:W-:Y:S02]  /*4550*/  ISETP.GT.AND P4, PT, R6, 0x30, PT ;  /* 0x000000300600780c */ /* 0x000fe40003f84270 */
[----:B------:R-:W-:Y:S02]  /*4560*/  FSEL R45, R45, -INF , P5 ;  /* 0xff8000002d2d7808 */ /* 0x000fe40002800000 */
[----:B0-----:R-:W-:-:S02]  /*4570*/  FMNMX.FTZ R0, R9, R0, !PT ;  /* 0x0000000009007209 */ /* 0x001fc40007810000 */
[----:B------:R-:W-:Y:S02]  /*4580*/  FMNMX.FTZ R9, R25, R12, !PT ;  /* 0x0000000c19097209 */ /* 0x000fe40007810000 */
[----:B------:R-:W-:Y:S01]  /*4590*/  ISETP.GT.AND P5, PT, R6, 0x31, PT ;  /* 0x000000310600780c */ /* 0x000fe20003fa4270 */
[----:B------:R-:W-:Y:S01]  /*45a0*/  FMUL.FTZ R10, R0, UR23 ;  /* 0x00000017000a7c20 */ /* 0x000fe20008410000 */
        /* <DEDUP_REMOVED lines=11> */
[----:B------:R-:W-:Y:S02]  /*4660*/  FSETP.NEU.FTZ.AND P3, PT, R0, -INF , PT ;  /* 0xff8000000000780b */ /* 0x000fe40003f7d000 */
[----:B------:R-:W-:Y:S02]  /*4670*/  FMNMX.FTZ R20, R40, R9, !PT ;  /* 0x0000000928147209 */ /* 0x000fe40007810000 */
[----:B------:R-:W-:Y:S02]  /*4680*/  ISETP.GT.AND P4, PT, R6, 0x40, PT ;  /* 0x000000400600780c */ /* 0x000fe40003f84270 */
[----:B------:R-:W-:Y:S01]  /*4690*/  FMNMX.FTZ R9, R41, R20, !PT ;  /* 0x0000001429097209 */ /* 0x000fe20007810000 */
[----:B------:R-:W-:Y:S02]  /*46a0*/  WARPGROUP.DEPBAR.LE gsb0, 0x0 ;  /* 0x00008000000079c5 */ /* 0x000fe40000010000 */
[----:B------:R-:W-:Y:S01]  /*46b0*/  WARPGROUP.ARRIVE ;  /* 0x00000000000079c5 */ /* 0x000fe20000000000 */
[----:B------:R-:W-:-:S02]  /*46c0*/  FMNMX.FTZ R20, R44, R9, !PT ;  /* 0x000000092c147209 */ /* 0x000fc40007810000 */
[----:B------:R-:W-:Y:S02]  /*46d0*/  FSEL R53, R53, -INF , P5 ;  /* 0xff80000035357808 */ /* 0x000fe40002800000 */
[----:B------:R-:W-:Y:S01]  /*46e0*/  FMNMX.FTZ R9, R45, R20, !PT ;  /* 0x000000142d097209 */ /* 0x000fe20007810000 */
[----:B------:R-:W-:Y:S01]  /*46f0*/  HGMMA.64x64x16.F32 R88, R132, gdesc[UR4].tnspB, R88, gsb0 ;  /* 0x40e0000484587df0 */ /* 0x000fe20008000858 */
[----:B------:R-:W-:Y:S01]  /*4700*/  UIADD3 UR6, UR10, 0x280, URZ ;  /* 0x000002800a067890 */ /* 0x000fe2000fffe03f */
[----:B------:R-:W-:Y:S01]  /*4710*/  FSEL R8, R10, RZ, P3 ;  /* 0x000000ff0a087208 */ /* 0x000fe20001800000 */
[----:B------:R-:W-:Y:S01]  /*4720*/  UMOV UR7, 0x40000040 ;  /* 0x4000004000077882 */ /* 0x000fe20000000000 */
[----:B------:R-:W-:Y:S02]  /*4730*/  FMNMX.FTZ R24, R48, R9, !PT ;  /* 0x0000000930187209 */ /* 0x000fe40007810000 */
        /* <DEDUP_REMOVED lines=29> */
[--C-:B------:R-:W-:Y:S01]  /*4910*/  FFMA.FTZ R47, R47, UR23, -R8.reuse ;  /* 0x000000172f2f7c23 */ /* 0x100fe20008010808 */
[----:B------:R-:W-:Y:S01]  /*4920*/  FSEL R64, R64, -INF , P4 ;  /* 0xff80000040407808 */ /* 0x000fe20002000000 */
[--C-:B------:R-:W-:Y:S01]  /*4930*/  FFMA.FTZ R137, R50, UR23, -R8.reuse ;  /* 0x0000001732897c23 */ /* 0x100fe20008010808 */
[----:B------:R-:W-:Y:S01]  /*4940*/  FMNMX.FTZ R9, R61, R26, !PT ;  /* 0x0000001a3d097209 */ /* 0x000fe20007810000 */
[--C-:B------:R-:W-:Y:S01]  /*4950*/  FFMA.FTZ R51, R51, UR23, -R8.reuse ;  /* 0x0000001733337c23 */ /* 0x100fe20008010808 */
[----:B------:R-:W-:Y:S01]  /*4960*/  ISETP.GT.AND P4, PT, R6, 0x58, PT ;  /* 0x000000580600780c */ /* 0x000fe20003f84270 */
[----:B------:R0:W-:Y:S01]  /*4970*/  MUFU.EX2 R12, R31 ;  /* 0x0000001f000c7308 */ /* 0x0001e20000000800 */
        /* <DEDUP_REMOVED lines=21> */
[----:B------:R-:W-:Y:S01]  /*4ad0*/  FFMA.FTZ R27, R86, UR23, -R8 ;  /* 0x00000017561b7c23 */ /* 0x000fe20008010808 */
        /* <DEDUP_REMOVED lines=8> */
[----:B------:R-:W-:Y:S01]  /*4b60*/  ISETP.GT.AND P4, PT, R6, 0x70, PT ;  /* 0x000000700600780c */ /* 0x000fe20003f84270 */
[----:B------:R-:W-:Y:S02]  /*4b70*/  WARPGROUP.DEPBAR.LE gsb0, 0x0 ;  /* 0x00008000000079c5 */ /* 0x000fe40000010000 */
[----:B------:R-:W-:Y:S01]  /*4b80*/  WARPGROUP.ARRIVE ;  /* 0x00000000000079c5 */ /* 0x000fe20000000000 */
[----:B------:R-:W-:-:S05]  /*4b90*/  FSEL R77, R77, -INF , P5 ;  /* 0xff8000004d4d7808 */ /* 0x000fca0002800000 */
[----:B------:R-:W1:Y:S01]  /*4ba0*/  S2R R134, SR_TID.X ;  /* 0x0000000000867919 */ /* 0x000e620000002100 */
[----:B------:R-:W-:Y:S01]  /*4bb0*/  FMNMX.FTZ R34, R76, R9, !PT ;  /* 0x000000094c227209 */ /* 0x000fe20007810000 */
[----:B------:R2:W-:Y:S01]  /*4bc0*/  MUFU.EX2 R20, R39 ;  /* 0x0000002700147308 */ /* 0x0005e20000000800 */
[----:B------:R-:W-:Y:S01]  /*4bd0*/  ISETP.GT.AND P5, PT, R6, 0x71, PT ;  /* 0x000000710600780c */ /* 0x000fe20003fa4270 */
[----:B------:R-:W-:Y:S01]  /*4be0*/  HGMMA.64x64x16.F32 R88, R128, gdesc[UR4].tnspB, R88, gsb0 ;  /* 0x40e0000480587df0 */ /* 0x000fe20008000858 */
[----:B------:R-:W-:Y:S01]  /*4bf0*/  UIADD3 UR6, UR10, 0x300, URZ ;  /* 0x000003000a067890 */ /* 0x000fe2000fffe03f */
[----:B------:R-:W-:Y:S01]  /*4c00*/  FSEL R80, R80, -INF , P4 ;  /* 0xff80000050507808 */ /* 0x000fe20002000000 */
[----:B------:R-:W-:Y:S01]  /*4c10*/  UMOV UR7, 0x40000040 ;  /* 0x4000004000077882 */ /* 0x000fe20000000000 */
        /* <DEDUP_REMOVED lines=13> */
[----:B------:R-:W-:Y:S01]  /*4cf0*/  FFMA.FTZ R38, R59, UR23, -R8 ;  /* 0x000000173b267c23 */ /* 0x000fe20008010808 */
[----:B------:R-:W-:-:S02]  /*4d00*/  FSEL R85, R85, -INF , P5 ;  /* 0xff80000055557808 */ /* 0x000fc40002800000 */
[----:B------:R-:W-:Y:S01]  /*4d10*/  FMNMX.FTZ R6, R84, R9, !PT ;  /* 0x0000000954067209 */ /* 0x000fe20007810000 */
[----:B------:R-:W-:Y:S02]  /*4d20*/  FFMA.FTZ R9, R66, UR23, -R8 ;  /* 0x0000001742097c23 */ /* 0x000fe40008010808 */
[----:B------:R-:W-:Y:S01]  /*4d30*/  MUFU.EX2 R26, R47 ;  /* 0x0000002f001a7308 */ /* 0x000fe20000000800 */
[----:B------:R-:W-:-:S05]  /*4d40*/  FMNMX.FTZ R6, R85, R6, !PT ;  /* 0x0000000655067209 */ /* 0x000fca0007810000 */
[----:B------:R-:W3:Y:S02]  /*4d50*/  SHFL.BFLY PT, R13, R6, 0x2, 0x1f ;  /* 0x0c401f00060d7f89 */ /* 0x000ee400000e0000 */
[----:B------:R-:W-:Y:S08]  /*4d60*/  MUFU.EX2 R137, R137 ;  /* 0x0000008900897308 */ /* 0x000ff00000000800 */
[----:B------:R-:W-:Y:S08]  /*4d70*/  MUFU.EX2 R30, R51 ;  /* 0x00000033001e7308 */ /* 0x000ff00000000800 */
[----:B------:R-:W-:Y:S01]  /*4d80*/  MUFU.EX2 R139, R139 ;  /* 0x0000008b008b7308 */ /* 0x000fe20000000800 */
[----:B---3--:R-:W-:Y:S01]  /*4d90*/  FMNMX.FTZ R21, R6, R13, !PT ;  /* 0x0000000d06157209 */ /* 0x008fe20007810000 */
[----:B------:R-:W-:-:S06]  /*4da0*/  FFMA.FTZ R13, R74, UR23, -R8 ;  /* 0x000000174a0d7c23 */ /* 0x000fcc0008010808 */
[----:B------:R-:W-:Y:S01]  /*4db0*/  MUFU.EX2 R34, R55 ;  /* 0x0000003700227308 */ /* 0x000fe20000000800 */
[----:B------:R-:W3:Y:S07]  /*4dc0*/  SHFL.BFLY PT, R6, R21, 0x1, 0x1f ;  /* 0x0c201f0015067f89 */ /* 0x000eee00000e0000 */
[----:B------:R-:W-:Y:S08]  /*4dd0*/  MUFU.EX2 R133, R133 ;  /* 0x0000008500857308 */ /* 0x000ff00000000800 */
[----:B------:R-:W-:Y:S01]  /*4de0*/  MUFU.EX2 R38, R38 ;  /* 0x0000002600267308 */ /* 0x000fe20000000800 */
[----:B------:R-:W-:-:S02]  /*4df0*/  WARPGROUP.DEPBAR.LE gsb0, 0x0 ;  /* 0x00008000000079c5 */ /* 0x000fc40000010000 */
[----:B------:R-:W-:-:S05]  /*4e00*/  WARPGROUP.ARRIVE ;  /* 0x00000000000079c5 */ /* 0x000fca0000000000 */
[----:B------:R-:W-:Y:S01]  /*4e10*/  MUFU.EX2 R135, R135 ;  /* 0x0000008700877308 */ /* 0x000fe20000000800 */
[----:B---3--:R-:W-:Y:S01]  /*4e20*/  FMNMX.FTZ R6, R21, R6, !PT ;  /* 0x0000000615067209 */ /* 0x008fe20007810000 */
[--C-:B------:R-:W-:Y:S01]  /*4e30*/  FFMA.FTZ R21, R82, UR23, -R8.reuse ;  /* 0x0000001752157c23 */ /* 0x100fe20008010808 */
[----:B------:R-:W-:Y:S01]  /*4e40*/  FFMA.FTZ R8, R87, UR23, -R8 ;  /* 0x0000001757087c23 */ /* 0x000fe20008010808 */
[----:B------:R-:W-:Y:S01]  /*4e50*/  HGMMA.64x64x16.F32 R88, R124, gdesc[UR4].tnspB, R88, gsb0 ;  /* 0x40e000047c587df0 */ /* 0x000fe20008000858 */
[----:B------:R-:W-:Y:S01]  /*4e60*/  UIADD3 UR6, UR10, 0x380, URZ ;  /* 0x000003800a067890 */ /* 0x000fe2000fffe03f */
[C---:B------:R-:W-:Y:S01]  /*4e70*/  FMUL.FTZ R66, R6.reuse, UR23 ;  /* 0x0000001706427c20 */ /* 0x040fe20008410000 */
[----:B------:R-:W-:Y:S01]  /*4e80*/  UMOV UR7, 0x40000040 ;  /* 0x4000004000077882 */ /* 0x000fe20000000000 */
[----:B------:R-:W-:Y:S01]  /*4e90*/  FSETP.NEU.FTZ.AND P4, PT, R6, -INF , PT ;  /* 0xff8000000600780b */ /* 0x000fe20003f9d000 */
[----:B------:R-:W-:Y:S03]  /*4ea0*/  MUFU.EX2 R42, R42 ;  /* 0x0000002a002a7308 */ /* 0x000fe60000000800 */
[----:B------:R-:W-:-:S05]  /*4eb0*/  FSEL R66, R66, RZ, P4 ;  /* 0x000000ff42427208 */ /* 0x000fca0002000000 */
        /* <DEDUP_REMOVED lines=9> */
[----:B0-----:R-:W-:Y:S01]  /*4f50*/  FFMA.FTZ R31, R33, UR23, -R66 ;  /* 0x00000017211f7c23 */ /* 0x001fe20008010842 */
[----:B------:R-:W-:Y:S01]  /*4f60*/  FMUL.FTZ R32, R28, UR23 ;  /* 0x000000171c207c20 */ /* 0x000fe20008410000 */
[----:B-1----:R-:W-:Y:S01]  /*4f70*/  ISETP.GE.U32.AND P3, PT, R134, 0x180, PT ;  /* 0x000001808600780c */ /* 0x002fe20003f66070 */
[----:B------:R-:W-:Y:S01]  /*4f80*/  FADD.FTZ R5, -R5, R4 ;  /* 0x0000000405057221 */ /* 0x000fe20000010100 */
[--C-:B------:R-:W-:Y:S01]  /*4f90*/  FFMA.FTZ R33, R41, UR23, -R66.reuse ;  /* 0x0000001729217c23 */ /* 0x100fe20008010842 */
[--C-:B------:R-:W-:Y:S01]  /*4fa0*/  FFMA.FTZ R146, R36, UR23, -R66.reuse ;  /* 0x0000001724927c23 */ /* 0x100fe20008010842 */
[----:B------:R-:W-:Y:S01]  /*4fb0*/  FFMA.FTZ R25, R37, UR23, -R66 ;  /* 0x0000001725197c23 */ /* 0x000fe20008010842 */
[----:B------:R-:W-:Y:S01]  /*4fc0*/  FMUL.FTZ R28, R5, UR23 ;  /* 0x00000017051c7c20 */ /* 0x000fe20008410000 */
[----:B------:R-:W-:Y:S01]  /*4fd0*/  MUFU.EX2 R7, R7 ;  /* 0x0000000700077308 */ /* 0x000fe20000000800 */
[----:B------:R-:W-:-:S02]  /*4fe0*/  VIADD R5, R23, 0x9 ;  /* 0x0000000917057836 */ /* 0x000fc40000000000 */
[--C-:B------:R-:W-:Y:S01]  /*4ff0*/  FFMA.FTZ R140, R40, UR23, -R66.reuse ;  /* 0x00000017288c7c23 */ /* 0x100fe20008010842 */
[--C-:B------:R-:W-:Y:S01]  /*5000*/  FFMA.FTZ R142, R44, UR23, -R66.reuse ;  /* 0x000000172c8e7c23 */ /* 0x100fe20008010842 */
[--C-:B--2---:R-:W-:Y:S01]  /*5010*/  FFMA.FTZ R39, R45, UR23, -R66.reuse ;  /* 0x000000172d277c23 */ /* 0x104fe20008010842 */
        /* <DEDUP_REMOVED lines=10> */
[----:B------:R-:W-:Y:S01]  /*50c0*/  IMAD.U32 R36, RZ, RZ, UR39 ;  /* 0x00000027ff247e24 */ /* 0x000fe2000f8e00ff */
[----:B------:R1:W2:Y:S01]  /*50d0*/  MUFU.EX2 R4, R32 ;  /* 0x0000002000047308 */ /* 0x0002a20000000800 */
[--C-:B------:R-:W-:Y:S01]  /*50e0*/  FFMA.FTZ R77, R77, UR23, -R66.reuse ;  /* 0x000000174d4d7c23 */ /* 0x100fe20008010842 */
[--C-:B------:R-:W-:Y:S01]  /*50f0*/  FFMA.FTZ R80, R80, UR23, -R66.reuse ;  /* 0x0000001750507c23 */ /* 0x100fe20008010842 */
[--C-:B------:R-:W-:Y:S01]  /*5100*/  FFMA.FTZ R81, R81, UR23, -R66.reuse ;  /* 0x0000001751517c23 */ /* 0x100fe20008010842 */
[----:B------:R-:W-:Y:S01]  /*5110*/  @!P1 LEA R36, R36, UR45, 0x3 ;  /* 0x0000002d24249c11 */ /* 0x000fe2000f8e18ff */
[----:B------:R-:W-:-:S03]  /*5120*/  FFMA.FTZ R84, R84, UR23, -R66 ;  /* 0x0000001754547c23 */ /* 0x000fc60008010842 */
[----:B------:R-:W3:Y:S01]  /*5130*/  MUFU.EX2 R148, R148 ;  /* 0x0000009400947308 */ /* 0x000ee20000000800 */
[----:B0-----:R-:W-:Y:S01]  /*5140*/  FFMA.FTZ R41, R28, R3, R7 ;  /* 0x000000031c297223 */ /* 0x001fe20000010007 */
[----:B-1----:R-:W-:Y:S01]  /*5150*/  SEL R32, R5, 0x9, !P3 ;  /* 0x0000000905207807 */ /* 0x002fe20005800000 */
[----:B------:R-:W-:Y:S01]  /*5160*/  FFMA.FTZ R3, R61, UR23, -R66 ;  /* 0x000000173d037c23 */ /* 0x000fe20008010842 */
[----:B------:R-:W-:Y:S01]  /*5170*/  @!P1 VIADD R36, R36, 0x16840 ;  /* 0x0001684024249836 */ /* 0x000fe20000000000 */
[----:B------:R-:W-:-:S03]  /*5180*/  PLOP3.LUT P3, PT, PT, PT, UP1, 0x80, 0x0 ;  /* 0x000000000000781c */ /* 0x000fc60003f6f018 */
[----:B------:R-:W0:Y:S01]  /*5190*/  MUFU.EX2 R29, R29 ;  /* 0x0000001d001d7308 */ /* 0x000e220000000800 */
[----:B--2---:R-:W-:Y:S01]  /*51a0*/  FFMA.FTZ R43, R4, R2, R149 ;  /* 0x00000002042b7223 */ /* 0x004fe20000010095 */
[C---:B------:R-:W-:Y:S02]  /*51b0*/  F2FP.F16.F32.PACK_AB R149, R10.reuse, R149 ;  /* 0x000000950a95723e */ /* 0x040fe400000000ff */
[----:B------:R-:W-:Y:S01]  /*51c0*/  @!P1 PRMT R36, RZ, 0x654, R36 ;  /* 0x00000654ff249816 */ /* 0x000fe20000000024 */
[----:B------:R-:W-:-:S03]  /*51d0*/  FADD.FTZ R2, R10, R43 ;  /* 0x0000002b0a027221 */ /* 0x000fc60000010000 */
[----:B------:R-:W1:Y:S01]  /*51e0*/  MUFU.EX2 R144, R144 ;  /* 0x0000009000907308 */ /* 0x000e620000000800 */
[C---:B---3--:R-:W-:Y:S01]  /*51f0*/  FADD.FTZ R41, R148.reuse, R41 ;  /* 0x0000002994297221 */ /* 0x048fe20000010000 */
[----:B------:R-:W-:Y:S01]  /*5200*/  F2FP.F16.F32.PACK_AB R148, R148, R7 ;  /* 0x000000079494723e */ /* 0x000fe200000000ff */
[----:B------:R-:W-:Y:S02]  /*5210*/  WARPGROUP.DEPBAR.LE gsb0, 0x0 ;  /* 0x00008000000079c5 */ /* 0x000fe40000010000 */
[----:B------:R-:W-:-:S03]  /*5220*/  WARPGROUP.ARRIVE ;  /* 0x00000000000079c5 */ /* 0x000fc60000000000 */
[----:B------:R-:W2:Y:S01]  /*5230*/  MUFU.EX2 R31, R31 ;  /* 0x0000001f001f7308 */ /* 0x000ea20000000800 */
[--C-:B------:R-:W-:Y:S01]  /*5240*/  FFMA.FTZ R124, R72, UR23, -R66.reuse ;  /* 0x00000017487c7c23 */ /* 0x100fe20008010842 */
[----:B------:R-:W-:Y:S01]  /*5250*/  FFMA.FTZ R126, R76, UR23, -R66 ;  /* 0x000000174c7e7c23 */ /* 0x000fe20008010842 */
[----:B------:R-:W-:Y:S05]  /*5260*/  HGMMA.64x64x16.F32 R88, R120, gdesc[UR4].tnspB, R88, gsb0 ;  /* 0x40e0000478587df0 */ /* 0x000fea0008000858 */
        /* <DEDUP_REMOVED lines=11> */
[----:B------:R0:W-:Y:S06]  /*5320*/  BAR.ARV R32, 0x100 ;  /* 0x000400200000751d */ /* 0x0001ec0000002000 */
[----:B------:R-:W5:Y:S01]  /*5330*/  MUFU.EX2 R132, R132 ;  /* 0x0000008400847308 */ /* 0x000f620000000800 */
[----:B------:R2:W-:Y:S01]  /*5340*/  @!P1 SYNCS.ARRIVE.TRANS64.RED.A1T0 RZ, [R36+URZ], RZ ;  /* 0x000000ff24ff99a7 */ /* 0x0005e2000810043f */
[----:B0-----:R-:W-:Y:S01]  /*5350*/  FADD.FTZ R32, R150, R41 ;  /* 0x0000002996207221 */ /* 0x001fe20000010000 */
[----:B------:R-:W-:Y:S01]  /*5360*/  FADD.FTZ R41, R151, R2 ;  /* 0x0000000297297221 */ /* 0x000fe20000010000 */
[C---:B------:R-:W-:Y:S01]  /*5370*/  F2FP.F16.F32.PACK_AB R150, R29.reuse, R150 ;  /* 0x000000961d96723e */ /* 0x040fe200000000ff */
[----:B------:R-:W-:Y:S01]  /*5380*/  FMUL.FTZ R90, R90, R4 ;  /* 0x000000045a5a7220 */ /* 0x000fe20000410000 */
[----:B------:R-:W-:Y:S01]  /*5390*/  FADD.FTZ R43, R29, R32 ;  /* 0x000000201d2b7221 */ /* 0x000fe20000010000 */
[----:B------:R-:W-:Y:S01]  /*53a0*/  FADD.FTZ R2, R12, R41 ;  /* 0x000000290c027221 */ /* 0x000fe20000010000 */
[----:B------:R-:W0:Y:S01]  /*53b0*/  MUFU.EX2 R5, R57 ;  /* 0x0000003900057308 */ /* 0x000e220000000800 */
[----:B------:R-:W-:Y:S01]  /*53c0*/  FFMA.FTZ R41, R65, UR23, -R66 ;  /* 0x0000001741297c23 */ /* 0x000fe20008010842 */
[----:B-1----:R-:W-:Y:S01]  /*53d0*/  FADD.FTZ R32, R144, R43 ;  /* 0x0000002b90207221 */ /* 0x002fe20000010000 */
[----:B------:R-:W-:Y:S01]  /*53e0*/  FADD.FTZ R43, R145, R2 ;  /* 0x00000002912b7221 */ /* 0x000fe20000010000 */
[----:B--2---:R-:W-:Y:S01]  /*53f0*/  IMAD.U32 R36, RZ, RZ, UR22 ;  /* 0x00000016ff247e24 */ /* 0x004fe2000f8e00ff */
[----:B------:R-:W-:Y:S01]  /*5400*/  UMOV UR22, UR39 ;  /* 0x0000002700167c82 */ /* 0x000fe20008000000 */
[----:B------:R-:W-:Y:S01]  /*5410*/  FADD.FTZ R45, R31, R32 ;  /* 0x000000201f2d7221 */ /* 0x000fe20000010000 */
[----:B------:R-:W-:Y:S01]  /*5420*/  FADD.FTZ R2, R14, R43 ;  /* 0x0000002b0e027221 */ /* 0x000fe20000010000 */
[----:B------:R-:W1:Y:S01]  /*5430*/  MUFU.EX2 R134, R134 ;  /* 0x0000008600867308 */ /* 0x000e620000000800 */
[----:B------:R-:W-:Y:S01]  /*5440*/  FFMA.FTZ R43, R69, UR23, -R66 ;  /* 0x00000017452b7c23 */ /* 0x000fe20008010842 */
[----:B---3--:R-:W-:Y:S01]  /*5450*/  FADD.FTZ R32, R146, R45 ;  /* 0x0000002d92207221 */ /* 0x008fe20000010000 */
[----:B------:R-:W-:Y:S01]  /*5460*/  FADD.FTZ R45, R147, R2 ;  /* 0x00000002932d7221 */ /* 0x000fe20000010000 */
[----:B----4-:R-:W-:Y:S01]  /*5470*/  F2FP.F16.F32.PACK_AB R146, R25, R146 ;  /* 0x000000921992723e */ /* 0x010fe200000000ff */
[-C--:B------:R-:W-:Y:S01]  /*5480*/  FMUL.FTZ R91, R91, R4.reuse ;  /* 0x000000045b5b7220 */ /* 0x080fe20000410000 */
[----:B------:R-:W-:Y:S01]  /*5490*/  FADD.FTZ R47, R25, R32 ;  /* 0x00000020192f7221 */ /* 0x000fe20000010000 */
[----:B------:R-:W-:Y:S01]  /*54a0*/  FADD.FTZ R2, R20, R45 ;  /* 0x0000002d14027221 */ /* 0x000fe20000010000 */
[----:B------:R-:W2:Y:S01]  /*54b0*/  MUFU.EX2 R3, R3 ;  /* 0x0000000300037308 */ /* 0x000ea20000000800 */
[----:B------:R-:W-:Y:S01]  /*54c0*/  FFMA.FTZ R45, R73, UR23, -R66 ;  /* 0x00000017492d7c23 */ /* 0x000fe20008010842 */
[----:B-----5:R-:W-:Y:S01]  /*54d0*/  FADD.FTZ R32, R140, R47 ;  /* 0x0000002f8c207221 */ /* 0x020fe20000010000 */
[----:B------:R-:W-:Y:S01]  /*54e0*/  FADD.FTZ R47, R141, R2 ;  /* 0x000000028d2f7221 */ /* 0x000fe20000010000 */
[----:B------:R-:W-:Y:S01]  /*54f0*/  FFMA.FTZ R66, R85, UR23, -R66 ;  /* 0x0000001755427c23 */ /* 0x000fe20008010842 */
[----:B------:R-:W-:Y:S01]  /*5500*/  @!P1 LEA R36, R36, UR45, 0x3 ;  /* 0x0000002d24249c11 */ /* 0x000fe2000f8e18ff */
[----:B------:R-:W-:Y:S01]  /*5510*/  FADD.FTZ R49, R33, R32 ;  /* 0x0000002021317221 */ /* 0x000fe20000010000 */
[----:B------:R-:W-:Y:S01]  /*5520*/  FADD.FTZ R2, R24, R47 ;  /* 0x0000002f18027221 */ /* 0x000fe20000010000 */
[----:B------:R-:W3:Y:S01]  /*5530*/  MUFU.EX2 R128, R128 ;  /* 0x0000008000807308 */ /* 0x000ee20000000800 */
[----:B------:R-:W-:Y:S01]  /*5540*/  FMUL.FTZ R94, R94, R4 ;  /* 0x000000045e5e7220 */ /* 0x000fe20000410000 */
[----:B------:R-:W-:Y:S01]  /*5550*/  FADD.FTZ R32, R142, R49 ;  /* 0x000000318e207221 */ /* 0x000fe20000010000 */
[----:B------:R-:W-:Y:S01]  /*5560*/  FADD.FTZ R47, R143, R2 ;  /* 0x000000028f2f7221 */ /* 0x000fe20000010000 */
[----:B------:R-:W-:-:S02]  /*5570*/  @!P1 VIADD R36, R36, 0x16860 ;  /* 0x0001686024249836 */ /* 0x000fc40000000000 */
[-C--:B------:R-:W-:Y:S01]  /*5580*/  FMUL.FTZ R95, R95, R4.reuse ;  /* 0x000000045f5f7220 */ /* 0x080fe20000410000 */
[----:B------:R-:W-:Y:S01]  /*5590*/  FADD.FTZ R49, R39, R32 ;  /* 0x0000002027317221 */ /* 0x000fe20000010000 */
[----:B------:R-:W-:Y:S01]  /*55a0*/  FADD.FTZ R2, R26, R47 ;  /* 0x0000002f1a027221 */ /* 0x000fe20000010000 */
[----:B------:R-:W4:Y:S01]  /*55b0*/  MUFU.EX2 R9, R9 ;  /* 0x0000000900097308 */ /* 0x000f220000000800 */
[----:B------:R-:W-:Y:S01]  /*55c0*/  @!P1 PRMT R36, RZ, 0x654, R36 ;  /* 0x00000654ff249816 */ /* 0x000fe20000000024 */
[----:B------:R-:W-:Y:S01]  /*55d0*/  FADD.FTZ R32, R136, R49 ;  /* 0x0000003188207221 */ /* 0x000fe20000010000 */
[----:B------:R-:W-:Y:S01]  /*55e0*/  FADD.FTZ R47, R137, R2 ;  /* 0x00000002892f7221 */ /* 0x000fe20000010000 */
[-C--:B------:R-:W-:Y:S01]  /*55f0*/  FMUL.FTZ R98, R98, R4.reuse ;  /* 0x0000000462627220 */ /* 0x080fe20000410000 */
[----:B------:R0:W-:Y:S01]  /*5600*/  @!P1 SYNCS.ARRIVE.TRANS64.RED.A1T0 RZ, [R36+URZ], RZ ;  /* 0x000000ff24ff99a7 */ /* 0x0001e2000810043f */
        /* <DEDUP_REMOVED lines=14> */
[----:B0-----:R-:W-:Y:S01]  /*56f0*/  F2FP.F16.F32.PACK_AB R132, R5, R132 ;  /* 0x000000840584723e */ /* 0x001fe200000000ff */
[-C--:B------:R-:W-:Y:S01]  /*5700*/  FMUL.FTZ R107, R107, R4.reuse ;  /* 0x000000046b6b7220 */ /* 0x080fe20000410000 */
[----:B------:R-:W-:Y:S01]  /*5710*/  FADD.FTZ R25, R5, R10 ;  /* 0x0000000a05197221 */ /* 0x000fe20000010000 */
[----:B------:R-:W-:Y:S01]  /*5720*/  FADD.FTZ R2, R38, R7 ;  /* 0x0000000726027221 */ /* 0x000fe20000010000 */
[----:B------:R-:W0:Y:S01]  /*5730*/  MUFU.EX2 R130, R130 ;  /* 0x0000008200827308 */ /* 0x000e220000000800 */
[----:B------:R-:W-:Y:S01]  /*5740*/  FMUL.FTZ R110, R110, R4 ;  /* 0x000000046e6e7220 */ /* 0x000fe20000410000 */
[----:B-1----:R-:W-:Y:S01]  /*5750*/  FADD.FTZ R10, R134, R25 ;  /* 0x00000019860a7221 */ /* 0x002fe20000010000 */
[----:B------:R-:W-:Y:S01]  /*5760*/  FADD.FTZ R7, R135, R2 ;  /* 0x0000000287077221 */ /* 0x000fe20000010000 */
[----:B--2---:R-:W-:Y:S01]  /*5770*/  F2FP.F16.F32.PACK_AB R134, R3, R134 ;  /* 0x000000860386723e */ /* 0x004fe200000000ff */
[-C--:B------:R-:W-:Y:S01]  /*5780*/  FMUL.FTZ R111, R111, R4.reuse ;  /* 0x000000046f6f7220 */ /* 0x080fe20000410000 */
[----:B------:R-:W-:Y:S01]  /*5790*/  FADD.FTZ R25, R3, R10 ;  /* 0x0000000a03197221 */ /* 0x000fe20000010000 */
[----:B------:R-:W-:Y:S01]  /*57a0*/  FADD.FTZ R2, R42, R7 ;  /* 0x000000072a027221 */ /* 0x000fe20000010000 */
[----:B------:R-:W1:Y:S01]  /*57b0*/  MUFU.EX2 R11, R11 ;  /* 0x0000000b000b7308 */ /* 0x000e620000000800 */
[-C--:B------:R-:W-:Y:S01]  /*57c0*/  FMUL.FTZ R114, R114, R4.reuse ;  /* 0x0000000472727220 */ /* 0x080fe20000410000 */
[----:B---3--:R-:W-:Y:S01]  /*57d0*/  FADD.FTZ R10, R128, R25 ;  /* 0x00000019800a7221 */ /* 0x008fe20000010000 */
[----:B----4-:R-:W-:Y:S01]  /*57e0*/  FADD.FTZ R7, R9, R2 ;  /* 0x0000000209077221 */ /* 0x010fe20000010000 */
[-C--:B------:R-:W-:Y:S01]  /*57f0*/  FMUL.FTZ R115, R115, R4.reuse ;  /* 0x0000000473737220 */ /* 0x080fe20000410000 */
[-C--:B------:R-:W-:Y:S01]  /*5800*/  FMUL.FTZ R118, R118, R4.reuse ;  /* 0x0000000476767220 */ /* 0x080fe20000410000 */
[----:B-----5:R-:W-:Y:S01]  /*5810*/  FADD.FTZ R25, R41, R10 ;  /* 0x0000000a29197221 */ /* 0x020fe20000010000 */
[----:B------:R-:W-:Y:S01]  /*5820*/  FADD.FTZ R2, R46, R7 ;  /* 0x000000072e027221 */ /* 0x000fe20000010000 */
[----:B------:R-:W2:Y:S01]  /*5830*/  MUFU.EX2 R43, R43 ;  /* 0x0000002b002b7308 */ /* 0x000ea20000000800 */
[----:B------:R-:W-:Y:S01]  /*5840*/  FMUL.FTZ R119, R119, R4 ;  /* 0x0000000477777220 */ /* 0x000fe20000410000 */
[----:B0-----:R-:W-:Y:S01]  /*5850*/  FADD.FTZ R10, R130, R25 ;  /* 0x00000019820a7221 */ /* 0x001fe20000010000 */
[----:B------:R-:W-:Y:S01]  /*5860*/  F2FP.F16.F32.PACK_AB R151, R12, R151 ;  /* 0x000000970c97723e */ /* 0x000fe200000000ff */
[----:B------:R-:W-:Y:S01]  /*5870*/  FMUL.FTZ R88, R88, R28 ;  /* 0x0000001c58587220 */ /* 0x000fe20000410000 */
[----:B------:R-:W-:Y:S01]  /*5880*/  F2FP.F16.F32.PACK_AB R144, R31, R144 ;  /* 0x000000901f90723e */ /* 0x000fe200000000ff */
[-C--:B------:R-:W-:Y:S01]  /*5890*/  FMUL.FTZ R89, R89, R28.reuse ;  /* 0x0000001c59597220 */ /* 0x080fe20000410000 */
[----:B------:R-:W-:Y:S01]  /*58a0*/  F2FP.F16.F32.PACK_AB R145, R14, R145 ;  /* 0x000000910e91723e */ /* 0x000fe200000000ff */
[----:B------:R-:W0:Y:S01]  /*58b0*/  MUFU.EX2 R50, R50 ;  /* 0x0000003200327308 */ /* 0x000e220000000800 */
[----:B-1----:R-:W-:Y:S01]  /*58c0*/  FADD.FTZ R7, R11, R2 ;  /* 0x000000020b077221 */ /* 0x002fe20000010000 */
[----:B------:R-:W-:Y:S01]  /*58d0*/  F2FP.F16.F32.PACK_AB R147, R20, R147 ;  /* 0x000000931493723e */ /* 0x000fe200000000ff */
[----:B------:R-:W-:Y:S01]  /*58e0*/  FMUL.FTZ R92, R92, R28 ;  /* 0x0000001c5c5c7220 */ /* 0x000fe20000410000 */
[----:B------:R-:W-:Y:S01]  /*58f0*/  F2FP.F16.F32.PACK_AB R140, R33, R140 ;  /* 0x0000008c218c723e */ /* 0x000fe200000000ff */
[-C--:B------:R-:W-:Y:S01]  /*5900*/  FMUL.FTZ R93, R93, R28.reuse ;  /* 0x0000001c5d5d7220 */ /* 0x080fe20000410000 */
[----:B------:R-:W-:Y:S01]  /*5910*/  F2FP.F16.F32.PACK_AB R141, R24, R141 ;  /* 0x0000008d188d723e */ /* 0x000fe200000000ff */
[----:B------:R-:W-:Y:S01]  /*5920*/  FMUL.FTZ R96, R96, R28 ;  /* 0x0000001c60607220 */ /* 0x000fe20000410000 */
[----:B------:R-:W1:Y:S01]  /*5930*/  MUFU.EX2 R124, R124 ;  /* 0x0000007c007c7308 */ /* 0x000e620000000800 */
[----:B--2---:R-:W-:Y:S01]  /*5940*/  FADD.FTZ R5, R43, R10 ;  /* 0x0000000a2b057221 */ /* 0x004fe20000010000 */
[----:B------:R-:W-:Y:S01]  /*5950*/  F2FP.F16.F32.PACK_AB R142, R39, R142 ;  /* 0x0000008e278e723e */ /* 0x000fe200000000ff */
[-C--:B------:R-:W-:Y:S01]  /*5960*/  FMUL.FTZ R97, R97, R28.reuse ;  /* 0x0000001c61617220 */ /* 0x080fe20000410000 */
[----:B------:R-:W-:Y:S01]  /*5970*/  F2FP.F16.F32.PACK_AB R143, R26, R143 ;  /* 0x0000008f1a8f723e */ /* 0x000fe200000000ff */
[----:B------:R-:W-:Y:S01]  /*5980*/  FMUL.FTZ R100, R100, R28 ;  /* 0x0000001c64647220 */ /* 0x000fe20000410000 */
[----:B------:R-:W-:Y:S01]  /*5990*/  F2FP.F16.F32.PACK_AB R136, R35, R136 ;  /* 0x000000882388723e */ /* 0x000fe200000000ff */
[-C--:B------:R-:W-:Y:S01]  /*59a0*/  FMUL.FTZ R101, R101, R28.reuse ;  /* 0x0000001c65657220 */ /* 0x080fe20000410000 */
[----:B------:R-:W2:Y:S01]  /*59b0*/  MUFU.EX2 R13, R13 ;  /* 0x0000000d000d7308 */ /* 0x000ea20000000800 */
[----:B0-----:R-:W-:Y:S01]  /*59c0*/  FADD.FTZ R2, R50, R7 ;  /* 0x0000000732027221 */ /* 0x001fe20000010000 */
[----:B------:R-:W-:Y:S01]  /*59d0*/  F2FP.F16.F32.PACK_AB R137, R30, R137 ;  /* 0x000000891e89723e */ /* 0x000fe200000000ff */
[----:B------:R-:W-:Y:S01]  /*59e0*/  FMUL.FTZ R104, R104, R28 ;  /* 0x0000001c68687220 */ /* 0x000fe20000410000 */
[----:B------:R-:W-:Y:S01]  /*59f0*/  F2FP.F16.F32.PACK_AB R138, R37, R138 ;  /* 0x0000008a258a723e */ /* 0x000fe200000000ff */
[-C--:B------:R-:W-:Y:S01]  /*5a00*/  FMUL.FTZ R105, R105, R28.reuse ;  /* 0x0000001c69697220 */ /* 0x080fe20000410000 */
[----:B------:R-:W-:Y:S01]  /*5a10*/  F2FP.F16.F32.PACK_AB R139, R34, R139 ;  /* 0x0000008b228b723e */ /* 0x000fe200000000ff */
[-C--:B------:R-:W-:Y:S01]  /*5a20*/  FMUL.FTZ R108, R108, R28.reuse ;  /* 0x0000001c6c6c7220 */ /* 0x080fe20000410000 */
[----:B------:R-:W0:Y:S01]  /*5a30*/  MUFU.EX2 R45, R45 ;  /* 0x0000002d002d7308 */ /* 0x000e220000000800 */
[----:B-1----:R-:W-:Y:S01]  /*5a40*/  FADD.FTZ R10, R124, R5 ;  /* 0x000000057c0a7221 */ /* 0x002fe20000010000 */
[----:B------:R-:W-:Y:S01]  /*5a50*/  F2FP.F16.F32.PACK_AB R133, R38, R133 ;  /* 0x000000852685723e */ /* 0x000fe200000000ff */
[-C--:B------:R-:W-:Y:S01]  /*5a60*/  FMUL.FTZ R109, R109, R28.reuse ;  /* 0x0000001c6d6d7220 */ /* 0x080fe20000410000 */
[----:B------:R-:W-:Y:S01]  /*5a70*/  F2FP.F16.F32.PACK_AB R135, R42, R135 ;  /* 0x000000872a87723e */ /* 0x000fe200000000ff */
[----:B------:R-:W-:Y:S01]  /*5a80*/  FMUL.FTZ R112, R112, R28 ;  /* 0x0000001c70707220 */ /* 0x000fe20000410000 */
[----:B------:R-:W-:Y:S01]  /*5a90*/  F2FP.F16.F32.PACK_AB R128, R41, R128 ;  /* 0x000000802980723e */ /* 0x000fe200000000ff */
[-C--:B------:R-:W-:Y:S01]  /*5aa0*/  FMUL.FTZ R113, R113, R28.reuse ;  /* 0x0000001c71717220 */ /* 0x080fe20000410000 */
[----:B------:R-:W1:Y:S01]  /*5ab0*/  MUFU.EX2 R54, R54 ;  /* 0x0000003600367308 */ /* 0x000e620000000800 */
[----:B--2---:R-:W-:Y:S01]  /*5ac0*/  FADD.FTZ R3, R13, R2 ;  /* 0x000000020d037221 */ /* 0x004fe20000010000 */
[----:B------:R-:W-:Y:S01]  /*5ad0*/  F2FP.F16.F32.PACK_AB R129, R46, R9 ;  /* 0x000000092e81723e */ /* 0x000fe200000000ff */
[----:B------:R-:W-:Y:S01]  /*5ae0*/  FMUL.FTZ R116, R116, R28 ;  /* 0x0000001c74747220 */ /* 0x000fe20000410000 */
[----:B------:R-:W-:Y:S01]  /*5af0*/  F2FP.F16.F32.PACK_AB R130, R43, R130 ;  /* 0x000000822b82723e */ /* 0x000fe200000000ff */
[----:B------:R-:W-:Y:S01]  /*5b00*/  FMUL.FTZ R117, R117, R28 ;  /* 0x0000001c75757220 */ /* 0x000fe20000410000 */
[----:B------:R-:W-:Y:S01]  /*5b10*/  F2FP.F16.F32.PACK_AB R131, R50, R11 ;  /* 0x0000000b3283723e */ /* 0x000fe200000000ff */
[----:B------:R-:W-:Y:S01]  /*5b20*/  IMAD.MOV.U32 R4, RZ, RZ, R6 ;  /* 0x000000ffff047224 */ /* 0x000fe200078e0006 */
        /* <DEDUP_REMOVED lines=29> */
[----:B--2---:R-:W-:Y:S01]  /*5d00*/  FADD.FTZ R2, R27, R2 ;  /* 0x000000021b027221 */ /* 0x004fe20000010000 */
[C---:B0-----:R-:W-:Y:S01]  /*5d10*/  FADD.FTZ R3, R66.reuse, R5 ;  /* 0x0000000542037221 */ /* 0x041fe20000010000 */
[----:B------:R-:W-:Y:S01]  /*5d20*/  F2FP.F16.F32.PACK_AB R122, R66, R84 ;  /* 0x00000054427a723e */ /* 0x000fe200000000ff */
[----:B------:R-:W-:Y:S02]  /*5d30*/  IMAD.MOV.U32 R5, RZ, RZ, R0 ;  /* 0x000000ffff057224 */ /* 0x000fe400078e0000 */
[C---:B-1----:R-:W-:Y:S01]  /*5d40*/  FADD.FTZ R2, R8.reuse, R2 ;  /* 0x0000000208027221 */ /* 0x042fe20000010000 */
[----:B------:R-:W-:Y:S01]  /*5d50*/  F2FP.F16.F32.PACK_AB R123, R8, R27 ;  /* 0x0000001b087b723e */ /* 0x000fe200000000ff */
[----:B------:R-:W-:Y:S06]  /*5d60*/  @P3 BRA `(.L_x_14477) ;  /* 0xffffffd800903947 */ /* 0x000fec000383ffff */
.L_x_14468:
[----:B------:R-:W-:-:S13]  /*5d70*/  ISETP.LE.AND P2, PT, RZ, UR25, PT ;  /* 0x00000019ff007c0c */ /* 0x000fda000bf43270 */
[----:B------:R-:W-:Y:S05]  /*5d80*/  @!P2 BRA `(.L_x_14478) ;  /* 0x0000001c0030a947 */ /* 0x000fea0003800000 */
[----:B------:R-:W-:Y:S01]  /*5d90*/  IMAD.MOV.U32 R5, RZ, RZ, R0 ;  /* 0x000000ffff057224 */ /* 0x000fe200078e0000 */
[----:B------:R-:W-:Y:S01]  /*5da0*/  UMOV UR22, UR37 ;  /* 0x0000002500167c82 */ /* 0x000fe20008000000 */
[----:B------:R-:W-:Y:S01]  /*5db0*/  IMAD.MOV.U32 R7, RZ, RZ, R6 ;  /* 0x000000ffff077224 */ /* 0x000fe200078e0006 */
[----:B------:R-:W-:Y:S01]  /*5dc0*/  UMOV UR21, UR39 ;  /* 0x0000002700157c82 */ /* 0x000fe20008000000 */
[----:B------:R-:W-:-:S05]  /*5dd0*/  ULDC UR23, c[0x0][0x988] ;  /* 0x0002620000177ab9 */ /* 0x000fca0000000800 */
.L_x_14487:
        /* <DEDUP_REMOVED lines=9> */
.L_x_14480:
[----:B------:R-:W-:Y:S01]  /*5e70*/  ULEA UR6, UR39, UR45, 0x3 ;  /* 0x0000002d27067291 */ /* 0x000fe2000f8e183f */
[----:B------:R-:W-:-:S05]  /*5e80*/  IMAD.U32 R0, RZ, RZ, UR37 ;  /* 0x00000025ff007e24 */ /* 0x000fca000f8e00ff */
[----:B------:R-:W-:-:S04]  /*5e90*/  SHF.L.U32 R0, R0, 0x1f, RZ ;  /* 0x0000001f00007819 */ /* 0x000fc800000006ff */
[----:B------:R0:W1:Y:S01]  /*5ea0*/  SYNCS.PHASECHK.TRANS64.TRYWAIT P2, [UR6+0x16830], R0 ;  /* 0x01683000ff0075a7 */ /* 0x0000620008040146 */
[----:B------:R-:W-:Y:S05]  /*5eb0*/  @!P0 BRA `(.L_x_14481) ;  /* 0x0000000000048947 */ /* 0x000fea0003800000 */
[----:B------:R-:W-:Y:S01]  /*5ec0*/  BPT.TRAP 0x1 ;  /* 0x000000040000795c */ /* 0x000fe20000300000 */
.L_x_14481:
[----:B-1----:R-:W-:Y:S05]  /*5ed0*/  @P2 BRA `(.L_x_14479) ;  /* 0x0000000000082947 */ /* 0x002fea0003800000 */
[----:B------:R-:W1:Y:S02]  /*5ee0*/  SYNCS.PHASECHK.TRANS64.TRYWAIT P2, [UR6+0x16830], R0 ;  /* 0x01683000ff0075a7 */ /* 0x000e640008040146 */
[----:B-1----:R-:W-:Y:S05]  /*5ef0*/  @!P2 BRA `(.L_x_14482) ;  /* 0x000000740098a947 */ /* 0x002fea0003800000 */
.L_x_14479:
        /* <DEDUP_REMOVED lines=25> */
.L_x_14484:
[----:B------:R-:W-:Y:S01]  /*6090*/  ULEA UR6, UR21, UR45, 0x3 ;  /* 0x0000002d15067291 */ /* 0x000fe2000f8e183f */
[----:B------:R-:W-:-:S05]  /*60a0*/  IMAD.U32 R0, RZ, RZ, UR22 ;  /* 0x00000016ff007e24 */ /* 0x000fca000f8e00ff */
[----:B------:R-:W-:-:S04]  /*60b0*/  SHF.L.U32 R0, R0, 0x1f, RZ ;  /* 0x0000001f00007819 */ /* 0x000fc800000006ff */
[----:B------:R0:W1:Y:S01]  /*60c0*/  SYNCS.PHASECHK.TRANS64.TRYWAIT P2, [UR6+0x16850], R0 ;  /* 0x01685000ff0075a7 */ /* 0x0000620008040146 */
[----:B------:R-:W-:Y:S05]  /*60d0*/  @!P0 BRA `(.L_x_14485) ;  /* 0x0000000000048947 */ /* 0x000fea0003800000 */
[----:B------:R-:W-:Y:S01]  /*60e0*/  BPT.TRAP 0x1 ;  /* 0x000000040000795c */ /* 0x000fe20000300000 */
.L_x_14485:
[----:B-1----:R-:W-:Y:S05]  /*60f0*/  @P2 BRA `(.L_x_14483) ;  /* 0x0000000000082947 */ /* 0x002fea0003800000 */
[----:B------:R-:W1:Y:S02]  /*6100*/  SYNCS.PHASECHK.TRANS64.TRYWAIT P2, [UR6+0x16850], R0 ;  /* 0x01685000ff0075a7 */ /* 0x000e640008040146 */
[----:B-1----:R-:W-:Y:S05]  /*6110*/  @!P2 BRA `(.L_x_14486) ;  /* 0x000000740028a947 */ /* 0x002fea0003800000 */
.L_x_14483:
        /* <DEDUP_REMOVED lines=103> */
[----:B------:R-:W-:-:S02]  /*6790*/  FFMA.FTZ R85, R85, UR23, -R7 ;  /* 0x0000001755557c23 */ /* 0x000fc40008010807 */
[----:B------:R-:W-:Y:S02]  /*67a0*/  FMNMX.FTZ R0, R62, R25, !PT ;  /* 0x000000193e007209 */ /* 0x000fe40007810000 */
[----:B------:R1:W-:Y:S01]  /*67b0*/  MUFU.EX2 R25, R49 ;  /* 0x0000003100197308 */ /* 0x0003e20000000800 */
[----:B0-----:R-:W-:Y:S01]  /*67c0*/  FFMA.FTZ R41, R65, UR23, -R7 ;  /* 0x0000001741297c23 */ /* 0x001fe20008010807 */
[----:B------:R-:W-:-:S04]  /*67d0*/  FMNMX.FTZ R33, R63, R0, !PT ;  /* 0x000000003f217209 */ /* 0x000fc80007810000 */
[----:B------:R-:W-:Y:S02]  /*67e0*/  FMNMX.FTZ R0, R66, R33, !PT ;  /* 0x0000002142007209 */ /* 0x000fe40007810000 */
[----:B------:R-:W0:Y:S01]  /*67f0*/  MUFU.EX2 R4, R4 ;  /* 0x0000000400047308 */ /* 0x000e220000000800 */
[----:B-1----:R-:W-:Y:S01]  /*6800*/  FFMA.FTZ R49, R69, UR23, -R7 ;  /* 0x0000001745317c23 */ /* 0x002fe20008010807 */
[----:B------:R-:W-:-:S04]  /*6810*/  FMNMX.FTZ R33, R67, R0, !PT ;  /* 0x0000000043217209 */ /* 0x000fc80007810000 */
[----:B------:R-:W-:Y:S02]  /*6820*/  FMNMX.FTZ R0, R70, R33, !PT ;  /* 0x0000002146007209 */ /* 0x000fe40007810000 */
[----:B------:R-:W-:Y:S02]  /*6830*/  MUFU.EX2 R33, R53 ;  /* 0x0000003500217308 */ /* 0x000fe40000000800 */
[----:B------:R-:W-:-:S04]  /*6840*/  FMNMX.FTZ R37, R71, R0, !PT ;  /* 0x0000000047257209 */ /* 0x000fc80007810000 */
[----:B------:R-:W-:Y:S02]  /*6850*/  FMNMX.FTZ R0, R74, R37, !PT ;  /* 0x000000254a007209 */ /* 0x000fe40007810000 */
[----:B------:R-:W1:Y:S01]  /*6860*/  MUFU.EX2 R148, R148 ;  /* 0x0000009400947308 */ /* 0x000e620000000800 */
[----:B0-----:R-:W-:Y:S01]  /*6870*/  FFMA.FTZ R3, R4, R3, R9 ;  /* 0x0000000304037223 */ /* 0x001fe20000010009 */
[----:B------:R-:W-:-:S04]  /*6880*/  FMNMX.FTZ R37, R75, R0, !PT ;  /* 0x000000004b257209 */ /* 0x000fc80007810000 */
[----:B------:R-:W-:Y:S01]  /*6890*/  FMNMX.FTZ R0, R78, R37, !PT ;  /* 0x000000254e007209 */ /* 0x000fe20007810000 */
[----:B------:R-:W-:Y:S02]  /*68a0*/  WARPGROUP.DEPBAR.LE gsb0, 0x0 ;  /* 0x00008000000079c5 */ /* 0x000fe40000010000 */
[----:B------:R-:W-:Y:S01]  /*68b0*/  WARPGROUP.ARRIVE ;  /* 0x00000000000079c5 */ /* 0x000fe20000000000 */
[----:B------:R-:W-:Y:S01]  /*68c0*/  FMNMX.FTZ R37, R79, R0, !PT ;  /* 0x000000004f257209 */ /* 0x000fe20007810000 */
[--C-:B------:R-:W-:Y:S01]  /*68d0*/  FFMA.FTZ R142, R44, UR23, -R7.reuse ;  /* 0x000000172c8e7c23 */ /* 0x100fe20008010807 */
[----:B------:R-:W-:-:S03]  /*68e0*/  FFMA.FTZ R140, R40, UR23, -R7 ;  /* 0x00000017288c7c23 */ /* 0x000fc60008010807 */
[----:B------:R-:W0:Y:S01]  /*68f0*/  S2R R44, SR_TID.X ;  /* 0x00000000002c7919 */ /* 0x000e220000002100 */
[----:B------:R-:W-:Y:S01]  /*6900*/  FMNMX.FTZ R0, R82, R37, !PT ;  /* 0x0000002552007209 */ /* 0x000fe20007810000 */
[----:B------:R-:W-:Y:S01]  /*6910*/  HGMMA.64x64x16.F32 R88, R136, gdesc[UR4].tnspB, R88, gsb0 ;  /* 0x40e0000488587df0 */ /* 0x000fe20008000858 */
[----:B------:R-:W-:Y:S01]  /*6920*/  UIADD3 UR6, UR10, 0x200, URZ ;  /* 0x000002000a067890 */ /* 0x000fe2000fffe03f */
[----:B------:R-:W2:Y:S01]  /*6930*/  MUFU.EX2 R150, R150 ;  /* 0x0000009600967308 */ /* 0x000ea20000000800 */
[----:B------:R-:W-:Y:S01]  /*6940*/  UMOV UR7, 0x40000040 ;  /* 0x4000004000077882 */ /* 0x000fe20000000000 */
[----:B------:R-:W-:Y:S01]  /*6950*/  FMNMX.FTZ R37, R83, R0, !PT ;  /* 0x0000000053257209 */ /* 0x000fe20007810000 */
[C---:B-1----:R-:W-:Y:S01]  /*6960*/  FADD.FTZ R3, R148.reuse, R3 ;  /* 0x0000000394037221 */ /* 0x042fe20000010000 */
[----:B------:R-:W-:Y:S02]  /*6970*/  F2FP.F16.F32.PACK_AB R148, R148, R9 ;  /* 0x000000099494723e */ /* 0x000fe400000000ff */
[----:B------:R-:W-:-:S02]  /*6980*/  FMNMX.FTZ R0, R86, R37, !PT ;  /* 0x0000002556007209 */ /* 0x000fc40007810000 */
[----:B------:R1:W-:Y:S02]  /*6990*/  MUFU.EX2 R37, R61 ;  /* 0x0000003d00257308 */ /* 0x0003e40000000800 */
[----:B------:R-:W-:-:S05]  /*69a0*/  FMNMX.FTZ R0, R87, R0, !PT ;  /* 0x0000000057007209 */ /* 0x000fca0007810000 */
[----:B------:R-:W3:Y:S01]  /*69b0*/  SHFL.BFLY PT, R53, R0, 0x2, 0x1f ;  /* 0x0c401f0000357f89 */ /* 0x000ee200000e0000 */
[----:B------:R-:W4:Y:S01]  /*69c0*/  MUFU.EX2 R13, R13 ;  /* 0x0000000d000d7308 */ /* 0x000f220000000800 */
[----:B-1----:R-:W-:-:S07]  /*69d0*/  FFMA.FTZ R61, R81, UR23, -R7 ;  /* 0x00000017513d7c23 */ /* 0x002fce0008010807 */
[----:B------:R-:W-:Y:S01]  /*69e0*/  MUFU.EX2 R144, R144 ;  /* 0x0000009000907308 */ /* 0x000fe20000000800 */
[----:B0-----:R-:W-:-:S07]  /*69f0*/  ISETP.GE.U32.AND P2, PT, R44, 0x180, PT ;  /* 0x000001802c00780c */ /* 0x001fce0003f46070 */
[----:B------:R-:W-:Y:S01]  /*6a00*/  MUFU.EX2 R146, R146 ;  /* 0x0000009200927308 */ /* 0x000fe20000000800 */
[----:B---3--:R-:W-:Y:S01]  /*6a10*/  FMNMX.FTZ R24, R0, R53, !PT ;  /* 0x0000003500187209 */ /* 0x008fe20007810000 */
[----:B------:R-:W-:-:S06]  /*6a20*/  FFMA.FTZ R53, R73, UR23, -R7 ;  /* 0x0000001749357c23 */ /* 0x000fcc0008010807 */
[----:B------:R-:W-:Y:S01]  /*6a30*/  MUFU.EX2 R140, R140 ;  /* 0x0000008c008c7308 */ /* 0x000fe20000000800 */
[----:B------:R-:W0:Y:S07]  /*6a40*/  SHFL.BFLY PT, R65, R24, 0x1, 0x1f ;  /* 0x0c201f0018417f89 */ /* 0x000e2e00000e0000 */
[----:B------:R-:W-:Y:S08]  /*6a50*/  MUFU.EX2 R142, R142 ;  /* 0x0000008e008e7308 */ /* 0x000ff00000000800 */
[----:B------:R-:W-:Y:S08]  /*6a60*/  MUFU.EX2 R29, R29 ;  /* 0x0000001d001d7308 */ /* 0x000ff00000000800 */
[----:B------:R-:W-:Y:S01]  /*6a70*/  MUFU.EX2 R45, R45 ;  /* 0x0000002d002d7308 */ /* 0x000fe20000000800 */
[----:B0-----:R-:W-:-:S05]  /*6a80*/  FMNMX.FTZ R0, R24, R65, !PT ;  /* 0x0000004118007209 */ /* 0x001fca0007810000 */
[----:B------:R-:W-:Y:S02]  /*6a90*/  FMUL.FTZ R28, R0, UR23 ;  /* 0x00000017001c7c20 */ /* 0x000fe40008410000 */
[----:B------:R-:W-:Y:S01]  /*6aa0*/  MUFU.EX2 R8, R8 ;  /* 0x0000000800087308 */ /* 0x000fe20000000800 */
[----:B------:R-:W-:Y:S02]  /*6ab0*/  WARPGROUP.DEPBAR.LE gsb0, 0x0 ;  /* 0x00008000000079c5 */ /* 0x000fe40000010000 */
[----:B------:R-:W-:Y:S01]  /*6ac0*/  WARPGROUP.ARRIVE ;  /* 0x00000000000079c5 */ /* 0x000fe20000000000 */
[--C-:B------:R-:W-:Y:S01]  /*6ad0*/  FFMA.FTZ R136, R48, UR23, -R7.reuse ;  /* 0x0000001730887c23 */ /* 0x100fe20008010807 */
[----:B------:R-:W-:Y:S01]  /*6ae0*/  FFMA.FTZ R138, R52, UR23, -R7 ;  /* 0x00000017348a7c23 */ /* 0x000fe20008010807 */
[--C-:B------:R-:W-:Y:S01]  /*6af0*/  FFMA.FTZ R151, R30, UR23, -R28.reuse ;  /* 0x000000171e977c23 */ /* 0x100fe2000801081c */
        /* <DEDUP_REMOVED lines=8> */
[----:B------:R-:W-:Y:S01]  /*6b80*/  VIADD R27, R23, 0x9 ;  /* 0x00000009171b7836 */ /* 0x000fe20000000000 */
[----:B------:R-:W-:Y:S01]  /*6b90*/  MUFU.EX2 R151, R151 ;  /* 0x0000009700977308 */ /* 0x000fe20000000800 */
[----:B------:R-:W-:Y:S01]  /*6ba0*/  FFMA.FTZ R145, R34, UR23, -R28 ;  /* 0x0000001722917c23 */ /* 0x000fe2000801081c */
[----:B------:R-:W-:-:S02]  /*6bb0*/  @!P1 VIADD R31, R31, 0x16840 ;  /* 0x000168401f1f9836 */ /* 0x000fc40000000000 */
[--C-:B------:R-:W-:Y:S01]  /*6bc0*/  FFMA.FTZ R32, R35, UR23, -R28.reuse ;  /* 0x0000001723207c23 */ /* 0x100fe2000801081c */
[----:B------:R-:W-:Y:S01]  /*6bd0*/  SEL R27, R27, 0x9, !P2 ;  /* 0x000000091b1b7807 */ /* 0x000fe20005000000 */
[--C-:B------:R-:W-:Y:S01]  /*6be0*/  FFMA.FTZ R147, R38, UR23, -R28.reuse ;  /* 0x0000001726937c23 */ /* 0x100fe2000801081c */
[--C-:B------:R-:W-:Y:S01]  /*6bf0*/  FFMA.FTZ R143, R46, UR23, -R28.reuse ;  /* 0x000000172e8f7c23 */ /* 0x100fe2000801081c */
[----:B------:R-:W-:Y:S01]  /*6c00*/  @!P1 PRMT R31, RZ, 0x654, R31 ;  /* 0x00000654ff1f9816 */ /* 0x000fe2000000001f */
[----:B------:R-:W-:Y:S01]  /*6c10*/  MUFU.EX2 R26, R26 ;  /* 0x0000001a001a7308 */ /* 0x000fe20000000800 */
[--C-:B------:R-:W-:Y:S01]  /*6c20*/  FFMA.FTZ R34, R39, UR23, -R28.reuse ;  /* 0x0000001727227c23 */ /* 0x100fe2000801081c */
[----:B--2---:R-:W-:Y:S01]  /*6c30*/  FADD.FTZ R48, R150, R3 ;  /* 0x0000000396307221 */ /* 0x004fe20000010000 */
        /* <DEDUP_REMOVED lines=16> */
[----:B------:R-:W-:-:S02]  /*6d40*/  ISETP.LT.AND P2, PT, RZ, UR25, PT ;  /* 0x00000019ff007c0c */ /* 0x000fc4000bf41270 */
[----:B----4-:R-:W-:-:S03]  /*6d50*/  F2FP.F16.F32.PACK_AB R150, R13, R150 ;  /* 0x000000960d96723e */ /* 0x010fc600000000ff */
        /* <DEDUP_REMOVED lines=81> */
[----:B------:R-:W-:Y:S01]  /*7270*/  FFMA.FTZ R125, R74, UR23, -R28 ;  /* 0x000000174a7d7c23 */ /* 0x000fe2000801081c */
[----:B------:R-:W-:Y:S02]  /*7280*/  F2FP.F16.F32.PACK_AB R129, R46, R129 ;  /* 0x000000812e81723e */ /* 0x000fe400000000ff */
[----:B------:R-:W1:Y:S02]  /*7290*/  MUFU.EX2 R49, R49 ;  /* 0x0000003100317308 */ /* 0x000e640000000800 */
[----:B------:R-:W-:Y:S01]  /*72a0*/  HGMMA.64x64x16.F32 R88, R120, gdesc[UR4].tnspB, R88, gsb0 ;  /* 0x40e0000478587df0 */ /* 0x000fe20008000858 */
[----:B------:R-:W-:-:S05]  /*72b0*/  UIADD3 UR6, UR25, -0x1, URZ ;  /* 0xffffffff19067890 */ /* 0x000fca000fffe03f */
[----:B------:R-:W-:Y:S01]  /*72c0*/  MUFU.EX2 R12, R12 ;  /* 0x0000000c000c7308 */ /* 0x000fe20000000800 */
[----:B0-----:R-:W-:Y:S01]  /*72d0*/  FADD.FTZ R3, R131, R30 ;  /* 0x0000001e83037221 */ /* 0x001fe20000010000 */
[----:B------:R-:W-:-:S06]  /*72e0*/  UMOV UR25, UR6 ;  /* 0x0000000600197c82 */ /* 0x000fcc0008000000 */
[----:B------:R-:W-:Y:S01]  /*72f0*/  MUFU.EX2 R125, R125 ;  /* 0x0000007d007d7308 */ /* 0x000fe20000000800 */
[----:B-1----:R-:W-:-:S07]  /*7300*/  F2FP.F16.F32.PACK_AB R130, R49, R10 ;  /* 0x0000000a3182723e */ /* 0x002fce00000000ff */
[----:B------:R-:W0:Y:S08]  /*7310*/  MUFU.EX2 R53, R53 ;  /* 0x0000003500357308 */ /* 0x000e300000000800 */
[----:B------:R-:W-:Y:S08]  /*7320*/  MUFU.EX2 R14, R14 ;  /* 0x0000000e000e7308 */ /* 0x000ff00000000800 */
[----:B------:R-:W-:Y:S01]  /*7330*/  MUFU.EX2 R78, R78 ;  /* 0x0000004e004e7308 */ /* 0x000fe20000000800 */
[----:B0-----:R-:W-:-:S07]  /*7340*/  F2FP.F16.F32.PACK_AB R124, R53, R12 ;  /* 0x0000000c357c723e */ /* 0x001fce00000000ff */
[----:B------:R-:W0:Y:S08]  /*7350*/  MUFU.EX2 R57, R57 ;  /* 0x0000003900397308 */ /* 0x000e300000000800 */
[----:B------:R-:W1:Y:S08]  /*7360*/  MUFU.EX2 R79, R79 ;  /* 0x0000004f004f7308 */ /* 0x000e700000000800 */
[----:B------:R-:W-:Y:S01]  /*7370*/  MUFU.EX2 R20, R20 ;  /* 0x0000001400147308 */ /* 0x000fe20000000800 */
[----:B0-----:R-:W-:-:S07]  /*7380*/  F2FP.F16.F32.PACK_AB R126, R57, R14 ;  /* 0x0000000e397e723e */ /* 0x001fce00000000ff */
[----:B------:R-:W-:Y:S01]  /*7390*/  MUFU.EX2 R82, R82 ;  /* 0x0000005200527308 */ /* 0x000fe20000000800 */
[----:B-1----:R-:W-:Y:S01]  /*73a0*/  F2FP.F16.F32.PACK_AB R127, R79, R78 ;  /* 0x0000004e4f7f723e */ /* 0x002fe200000000ff */
[----:B------:R-:W-:Y:S02]  /*73b0*/  WARPGROUP.DEPBAR.LE gsb0, 0x0 ;  /* 0x00008000000079c5 */ /* 0x000fe40000010000 */
[----:B------:R0:W-:Y:S06]  /*73c0*/  BAR.ARV R27, 0x100 ;  /* 0x0004001b0000751d */ /* 0x0001ec0000002000 */
[----:B------:R1:W-:Y:S01]  /*73d0*/  @!P1 SYNCS.ARRIVE.TRANS64.RED.A1T0 RZ, [R31+URZ], RZ ;  /* 0x000000ff1fff99a7 */ /* 0x0003e2000810043f */
[----:B------:R-:W2:Y:S01]  /*73e0*/  MUFU.EX2 R61, R61 ;  /* 0x0000003d003d7308 */ /* 0x000ea20000000800 */
[-C--:B------:R-:W-:Y:S01]  /*73f0*/  FMUL.FTZ R90, R90, R7.reuse ;  /* 0x000000075a5a7220 */ /* 0x080fe20000410000 */
[-C--:B------:R-:W-:Y:S01]  /*7400*/  FMUL.FTZ R91, R91, R7.reuse ;  /* 0x000000075b5b7220 */ /* 0x080fe20000410000 */
[-C--:B------:R-:W-:Y:S01]  /*7410*/  FMUL.FTZ R94, R94, R7.reuse ;  /* 0x000000075e5e7220 */ /* 0x080fe20000410000 */
[-C--:B------:R-:W-:Y:S01]  /*7420*/  FMUL.FTZ R95, R95, R7.reuse ;  /* 0x000000075f5f7220 */ /* 0x080fe20000410000 */
[-C--:B------:R-:W-:Y:S01]  /*7430*/  FMUL.FTZ R98, R98, R7.reuse ;  /* 0x0000000762627220 */ /* 0x080fe20000410000 */
[-C--:B------:R-:W-:Y:S01]  /*7440*/  FMUL.FTZ R99, R99, R7.reuse ;  /* 0x0000000763637220 */ /* 0x080fe20000410000 */
[----:B-1----:R-:W-:Y:S01]  /*7450*/  IMAD.U32 R31, RZ, RZ, UR21 ;  /* 0x00000015ff1f7e24 */ /* 0x002fe2000f8e00ff */
[----:B------:R-:W1:Y:S01]  /*7460*/  MUFU.EX2 R83, R83 ;  /* 0x0000005300537308 */ /* 0x000e620000000800 */
        /* <DEDUP_REMOVED lines=8> */
[----:B0-----:R-:W-:-:S02]  /*74f0*/  @!P1 VIADD R27, R31, 0x16860 ;  /* 0x000168601f1b9836 */ /* 0x001fc40000000000 */
[-C--:B------:R-:W-:Y:S01]  /*7500*/  FMUL.FTZ R111, R111, R7.reuse ;  /* 0x000000076f6f7220 */ /* 0x080fe20000410000 */
[-C--:B------:R-:W-:Y:S01]  /*7510*/  FMUL.FTZ R114, R114, R7.reuse ;  /* 0x0000000772727220 */ /* 0x080fe20000410000 */
[-C--:B------:R-:W-:Y:S01]  /*7520*/  FMUL.FTZ R115, R115, R7.reuse ;  /* 0x0000000773737220 */ /* 0x080fe20000410000 */
[-C--:B------:R-:W-:Y:S01]  /*7530*/  FMUL.FTZ R118, R118, R7.reuse ;  /* 0x0000000776767220 */ /* 0x080fe20000410000 */
[----:B------:R-:W-:Y:S01]  /*7540*/  @!P1 PRMT R31, RZ, 0x654, R27 ;  /* 0x00000654ff1f9816 */ /* 0x000fe2000000001b */
[----:B------:R-:W-:Y:S01]  /*7550*/  FADD.FTZ R27, R13, R48 ;  /* 0x000000300d1b7221 */ /* 0x000fe20000010000 */
[----:B------:R-:W-:Y:S01]  /*7560*/  MUFU.EX2 R86, R86 ;  /* 0x0000005600567308 */ /* 0x000fe20000000800 */
[----:B------:R-:W-:Y:S01]  /*7570*/  FMUL.FTZ R119, R119, R7 ;  /* 0x0000000777777220 */ /* 0x000fe20000410000 */
[----:B------:R0:W-:Y:S01]  /*7580*/  @!P1 SYNCS.ARRIVE.TRANS64.RED.A1T0 RZ, [R31+URZ], RZ ;  /* 0x000000ff1fff99a7 */ /* 0x0001e2000810043f */
[----:B------:R-:W-:Y:S01]  /*7590*/  FADD.FTZ R48, R144, R27 ;  /* 0x0000001b90307221 */ /* 0x000fe20000010000 */
[----:B------:R-:W-:Y:S01]  /*75a0*/  F2FP.F16.F32.PACK_AB R144, R11, R144 ;  /* 0x000000900b90723e */ /* 0x000fe200000000ff */
[----:B------:R-:W-:Y:S01]  /*75b0*/  FMUL.FTZ R88, R88, R4 ;  /* 0x0000000458587220 */ /* 0x000fe20000410000 */
[----:B--2---:R-:W-:Y:S01]  /*75c0*/  F2FP.F16.F32.PACK_AB R120, R61, R20 ;  /* 0x000000143d78723e */ /* 0x004fe200000000ff */
[----:B------:R-:W-:Y:S01]  /*75d0*/  FADD.FTZ R27, R11, R48 ;  /* 0x000000300b1b7221 */ /* 0x000fe20000010000 */
[--C-:B------:R-:W-:Y:S01]  /*75e0*/  FFMA.FTZ R48, R71, UR23, -R28.reuse ;  /* 0x0000001747307c23 */ /* 0x100fe2000801081c */
[----:B------:R-:W-:Y:S01]  /*75f0*/  FFMA.FTZ R28, R87, UR23, -R28 ;  /* 0x00000017571c7c23 */ /* 0x000fe2000801081c */
[----:B------:R-:W2:Y:S01]  /*7600*/  MUFU.EX2 R5, R85 ;  /* 0x0000005500057308 */ /* 0x000ea20000000800 */
[----:B------:R-:W-:Y:S01]  /*7610*/  FADD.FTZ R52, R146, R27 ;  /* 0x0000001b92347221 */ /* 0x000fe20000010000 */
[----:B------:R-:W-:Y:S01]  /*7620*/  F2FP.F16.F32.PACK_AB R146, R15, R146 ;  /* 0x000000920f92723e */ /* 0x000fe200000000ff */
[----:B------:R-:W-:Y:S01]  /*7630*/  FMUL.FTZ R89, R89, R4 ;  /* 0x0000000459597220 */ /* 0x000fe20000410000 */
[----:B-1----:R-:W-:Y:S01]  /*7640*/  F2FP.F16.F32.PACK_AB R121, R83, R82 ;  /* 0x000000525379723e */ /* 0x002fe200000000ff */
[----:B------:R-:W-:Y:S01]  /*7650*/  FADD.FTZ R27, R15, R52 ;  /* 0x000000340f1b7221 */ /* 0x000fe20000010000 */
[-C--:B------:R-:W-:Y:S01]  /*7660*/  FMUL.FTZ R92, R92, R4.reuse ;  /* 0x000000045c5c7220 */ /* 0x080fe20000410000 */
[----:B------:R-:W-:Y:S01]  /*7670*/  FMUL.FTZ R93, R93, R4 ;  /* 0x000000045d5d7220 */ /* 0x000fe20000410000 */
[----:B------:R-:W1:Y:S01]  /*7680*/  MUFU.EX2 R48, R48 ;  /* 0x0000003000307308 */ /* 0x000e620000000800 */
        /* <DEDUP_REMOVED lines=9> */
[----:B--2---:R-:W-:Y:S01]  /*7720*/  F2FP.F16.F32.PACK_AB R122, R5, R24 ;  /* 0x00000018057a723e */ /* 0x004fe200000000ff */
[----:B------:R-:W-:Y:S01]  /*7730*/  FMUL.FTZ R104, R104, R4 ;  /* 0x0000000468687220 */ /* 0x000fe20000410000 */
[C---:B------:R-:W-:Y:S01]  /*7740*/  F2FP.F16.F32.PACK_AB R142, R29.reuse, R142 ;  /* 0x0000008e1d8e723e */ /* 0x040fe200000000ff */
[----:B------:R-:W-:Y:S01]  /*7750*/  FADD.FTZ R27, R29, R52 ;  /* 0x000000341d1b7221 */ /* 0x000fe20000010000 */
[-C--:B------:R-:W-:Y:S01]  /*7760*/  FMUL.FTZ R105, R105, R4.reuse ;  /* 0x0000000469697220 */ /* 0x080fe20000410000 */
[-C--:B------:R-:W-:Y:S01]  /*7770*/  FMUL.FTZ R108, R108, R4.reuse ;  /* 0x000000046c6c7220 */ /* 0x080fe20000410000 */
[----:B------:R-:W-:Y:S01]  /*7780*/  FMUL.FTZ R109, R109, R4 ;  /* 0x000000046d6d7220 */ /* 0x000fe20000410000 */
[----:B------:R-:W-:Y:S01]  /*7790*/  FADD.FTZ R52, R136, R27 ;  /* 0x0000001b88347221 */ /* 0x000fe20000010000 */
[----:B-1----:R-:W-:Y:S01]  /*77a0*/  FADD.FTZ R30, R48, R3 ;  /* 0x00000003301e7221 */ /* 0x002fe20000010000 */
[C---:B------:R-:W-:Y:S01]  /*77b0*/  F2FP.F16.F32.PACK_AB R136, R25.reuse, R136 ;  /* 0x000000881988723e */ /* 0x040fe200000000ff */
[-C--:B------:R-:W-:Y:S01]  /*77c0*/  FMUL.FTZ R112, R112, R4.reuse ;  /* 0x0000000470707220 */ /* 0x080fe20000410000 */
[----:B------:R-:W-:Y:S01]  /*77d0*/  FADD.FTZ R9, R25, R52 ;  /* 0x0000003419097221 */ /* 0x000fe20000010000 */
[----:B------:R-:W-:Y:S01]  /*77e0*/  FADD.FTZ R3, R125, R30 ;  /* 0x0000001e7d037221 */ /* 0x000fe20000010000 */
[----:B------:R-:W-:Y:S01]  /*77f0*/  F2FP.F16.F32.PACK_AB R131, R48, R131 ;  /* 0x000000833083723e */ /* 0x000fe200000000ff */
[----:B------:R-:W-:Y:S01]  /*7800*/  FMUL.FTZ R113, R113, R4 ;  /* 0x0000000471717220 */ /* 0x000fe20000410000 */
[----:B------:R-:W-:Y:S01]  /*7810*/  FADD.FTZ R26, R138, R9 ;  /* 0x000000098a1a7221 */ /* 0x000fe20000010000 */
[----:B------:R-:W-:Y:S01]  /*7820*/  F2FP.F16.F32.PACK_AB R138, R33, R138 ;  /* 0x0000008a218a723e */ /* 0x000fe200000000ff */
[-C--:B------:R-:W-:Y:S01]  /*7830*/  FMUL.FTZ R116, R116, R4.reuse ;  /* 0x0000000474747220 */ /* 0x080fe20000410000 */
[----:B------:R-:W-:Y:S01]  /*7840*/  FMUL.FTZ R117, R117, R4 ;  /* 0x0000000475757220 */ /* 0x000fe20000410000 */
[----:B------:R-:W-:Y:S01]  /*7850*/  FADD.FTZ R9, R33, R26 ;  /* 0x0000001a21097221 */ /* 0x000fe20000010000 */
[----:B------:R-:W-:Y:S01]  /*7860*/  IMAD.MOV.U32 R7, RZ, RZ, R6 ;  /* 0x000000ffff077224 */ /* 0x000fe200078e0006 */
[----:B------:R-:W1:Y:S02]  /*7870*/  MUFU.EX2 R26, R75 ;  /* 0x0000004b001a7308 */ /* 0x000e640000000800 */
[----:B------:R-:W-:Y:S01]  /*7880*/  FADD.FTZ R32, R132, R9 ;  /* 0x0000000984207221 */ /* 0x000fe20000010000 */
[----:B------:R-:W-:-:S03]  /*7890*/  F2FP.F16.F32.PACK_AB R132, R45, R132 ;  /* 0x000000842d84723e */ /* 0x000fc600000000ff */
[----:B------:R-:W-:-:S04]  /*78a0*/  FADD.FTZ R9, R45, R32 ;  /* 0x000000202d097221 */ /* 0x000fc80000010000 */
[----:B------:R-:W-:Y:S01]  /*78b0*/  FADD.FTZ R32, R134, R9 ;  /* 0x0000000986207221 */ /* 0x000fe20000010000 */
[----:B------:R-:W-:-:S03]  /*78c0*/  F2FP.F16.F32.PACK_AB R134, R37, R134 ;  /* 0x000000862586723e */ /* 0x000fc600000000ff */
[----:B------:R-:W-:Y:S01]  /*78d0*/  FADD.FTZ R9, R37, R32 ;  /* 0x0000002025097221 */ /* 0x000fe20000010000 */
[----:B-1----:R-:W-:-:S03]  /*78e0*/  FADD.FTZ R3, R26, R3 ;  /* 0x000000031a037221 */ /* 0x002fc60000010000 */
[----:B------:R-:W-:Y:S01]  /*78f0*/  FADD.FTZ R32, R8, R9 ;  /* 0x0000000908207221 */ /* 0x000fe20000010000 */
[----:B------:R-:W-:Y:S01]  /*7900*/  F2FP.F16.F32.PACK_AB R125, R26, R125 ;  /* 0x0000007d1a7d723e */ /* 0x000fe200000000ff */
[----:B------:R-:W-:Y:S02]  /*7910*/  FADD.FTZ R3, R78, R3 ;  /* 0x000000034e037221 */ /* 0x000fe40000010000 */
[----:B------:R-:W-:Y:S02]  /*7920*/  FADD.FTZ R9, R41, R32 ;  /* 0x0000002029097221 */ /* 0x000fe40000010000 */
[----:B------:R-:W-:Y:S02]  /*7930*/  FADD.FTZ R3, R79, R3 ;  /* 0x000000034f037221 */ /* 0x000fe40000010000 */
[----:B------:R-:W-:Y:S02]  /*7940*/  FADD.FTZ R32, R10, R9 ;  /* 0x000000090a207221 */ /* 0x000fe40000010000 */
[----:B------:R-:W-:-:S02]  /*7950*/  FADD.FTZ R3, R82, R3 ;  /* 0x0000000352037221 */ /* 0x000fc40000010000 */
[----:B------:R-:W-:Y:S02]  /*7960*/  FADD.FTZ R9, R49, R32 ;  /* 0x0000002031097221 */ /* 0x000fe40000010000 */
[----:B------:R-:W-:Y:S02]  /*7970*/  FADD.FTZ R3, R83, R3 ;  /* 0x0000000353037221 */ /* 0x000fe40000010000 */
[----:B------:R-:W-:Y:S02]  /*7980*/  FADD.FTZ R32, R12, R9 ;  /* 0x000000090c207221 */ /* 0x000fe40000010000 */
[----:B------:R-:W-:Y:S02]  /*7990*/  FADD.FTZ R8, R86, R3 ;  /* 0x0000000356087221 */ /* 0x000fe40000010000 */
[----:B------:R-:W-:-:S04]  /*79a0*/  FADD.FTZ R9, R53, R32 ;  /* 0x0000002035097221 */ /* 0x000fc80000010000 */
[----:B------:R-:W-:-:S04]  /*79b0*/  FADD.FTZ R2, R14, R9 ;  /* 0x000000090e027221 */ /* 0x000fc80000010000 */
[----:B------:R-:W-:-:S04]  /*79c0*/  FADD.FTZ R9, R57, R2 ;  /* 0x0000000239097221 */ /* 0x000fc80000010000 */
[----:B------:R-:W-:-:S04]  /*79d0*/  FADD.FTZ R2, R20, R9 ;  /* 0x0000000914027221 */ /* 0x000fc80000010000 */
[----:B------:R-:W-:-:S04]  /*79e0*/  FADD.FTZ R9, R61, R2 ;  /* 0x000000023d097221 */ /* 0x000fc80000010000 */
[----:B------:R-:W-:-:S04]  /*79f0*/  FADD.FTZ R2, R24, R9 ;  /* 0x0000000918027221 */ /* 0x000fc80000010000 */
[----:B------:R-:W-:Y:S01]  /*7a00*/  FADD.FTZ R3, R5, R2 ;  /* 0x0000000205037221 */ /* 0x000fe20000010000 */
[C---:B------:R-:W-:Y:S01]  /*7a10*/  FADD.FTZ R2, R123.reuse, R8 ;  /* 0x000000087b027221 */ /* 0x040fe20000010000 */
[----:B------:R-:W-:Y:S01]  /*7a20*/  F2FP.F16.F32.PACK_AB R123, R123, R86 ;  /* 0x000000567b7b723e */ /* 0x000fe200000000ff */
[----:B------:R-:W-:Y:S01]  /*7a30*/  IMAD.MOV.U32 R5, RZ, RZ, R0 ;  /* 0x000000ffff057224 */ /* 0x000fe200078e0000 */
[----:B0-----:R-:W-:Y:S06]  /*7a40*/  @P2 BRA `(.L_x_14487) ;  /* 0xffffffe000e42947 */ /* 0x001fec000383ffff */
.L_x_14478:
[----:B------:R-:W-:Y:S06]  /*7a50*/  BAR.ARV 0x8, 0x200 ;  /* 0x0208000000007b1d */ /* 0x000fec0000002000 */
[----:B------:R-:W-:Y:S05]  /*7a60*/  @!P0 BRA `(.L_x_14488) ;  /* 0x0000000000048947 */ /* 0x000fea0003800000 */
[----:B------:R-:W-:Y:S01]  /*7a70*/  BPT.TRAP 0x1 ;  /* 0x000000040000795c */ /* 0x000fe20000300000 */
.L_x_14488:
[----:B------:R-:W-:Y:S01]  /*7a80*/  ULEA UR5, UR39, UR45, 0x3 ;  /* 0x0000002d27057291 */ /* 0x000fe2000f8e183f */
[----:B------:R-:W-:-:S05]  /*7a90*/  IMAD.U32 R4, RZ, RZ, UR37 ;  /* 0x00000025ff047e24 */ /* 0x000fca000f8e00ff */
[----:B------:R-:W-:-:S04]  /*7aa0*/  SHF.L.U32 R4, R4, 0x1f, RZ ;  /* 0x0000001f04047819 */ /* 0x000fc800000006ff */
[----:B------:R0:W1:Y:S01]  /*7ab0*/  SYNCS.PHASECHK.TRANS64.TRYWAIT P2, [UR5+0x16850], R4 ;  /* 0x01685004ff0075a7 */ /* 0x0000620008040145 */
[----:B------:R-:W-:Y:S05]  /*7ac0*/  @!P0 BRA `(.L_x_14489) ;  /* 0x0000000000048947 */ /* 0x000fea0003800000 */
[----:B------:R-:W-:Y:S01]  /*7ad0*/  BPT.TRAP 0x1 ;  /* 0x000000040000795c */ /* 0x000fe20000300000 */
.L_x_14489:
[----:B-1----:R-:W-:Y:S05]  /*7ae0*/  @P2 BRA `(.L_x_14490) ;  /* 0x0000000000082947 */ /* 0x002fea0003800000 */
[----:B------:R-:W1:Y:S02]  /*7af0*/  SYNCS.PHASECHK.TRANS64.TRYWAIT P0, [UR5+0x16850], R4 ;  /* 0x01685004ff0075a7 */ /* 0x000e640008000145 */
[----:B-1----:R-:W-:Y:S05]  /*7b00*/  @!P0 BRA `(.L_x_14491) ;  /* 0x0000005800c48947 */ /* 0x002fea0003800000 */
.L_x_14490:
[----:B------:R-:W-:Y:S01]  /*7b10*/  UIADD3 UR45, UR45, 0x400, URZ ;  /* 0x000004002d2d7890 */ /* 0x000fe2000fffe03f */
[----:B------:R-:W-:Y:S01]  /*7b20*/  WARPGROUP.ARRIVE ;  /* 0x00000000000079c5 */ /* 0x000fe20000000000 */
[----:B------:R-:W-:Y:S01]  /*7b30*/  UMOV UR7, 0x40000040 ;  /* 0x4000004000077882 */ /* 0x000fe20000000000 */
[----:B01----:R-:W0:Y:S01]  /*7b40*/  SHFL.BFLY PT, R4, R3, 0x2, 0x1f ;  /* 0x0c401f0003047f89 */ /* 0x003e2200000e0000 */
[----:B------:R-:W-:Y:S01]  /*7b50*/  USHF.R.U32.HI UR45, URZ, 0x4, UR45 ;  /* 0x000000043f2d7899 */ /* 0x000fe2000801162d */
[----:B------:R-:W-:Y:S01]  /*7b60*/  IMAD.U32 R11, RZ, RZ, UR5 ;  /* 0x00000005ff0b7e24 */ /* 0x000fe2000f8e00ff */
[----:B------:R-:W-:Y:S01]  /*7b70*/  UIADD3 UR36, UR36, 0x1, URZ ;  /* 0x0000000124247890 */ /* 0x000fe2000fffe03f */
[----:B------:R-:W1:Y:S01]  /*7b80*/  SHFL.BFLY PT, R5, R2, 0x2, 0x1f ;  /* 0x0c401f0002057f89 */ /* 0x000e6200000e0000 */
[----:B------:R-:W-:Y:S01]  /*7b90*/  ULOP3.LUT UR4, UR45, 0x3fff, URZ, 0xc0, !UPT ;  /* 0x00003fff2d047892 */ /* 0x000fe2000f8ec03f */
[----:B------:R-:W-:Y:S02]  /*7ba0*/  IMAD.U32 R12, RZ, RZ, UR23 ;  /* 0x00000017ff0c7e24 */ /* 0x000fe4000f8e00ff */
[----:B------:R-:W-:Y:S01]  /*7bb0*/  IMAD.MOV.U32 R27, RZ, RZ, -0x800000 ;  /* 0xff800000ff1b7424 */ /* 0x000fe200078e00ff */
[----:B------:R-:W-:Y:S01]  /*7bc0*/  ULEA UR4, UR39, UR4, 0xa ;  /* 0x0000000427047291 */ /* 0x000fe2000f8e503f */
[----:B------:R-:W-:Y:S01]  /*7bd0*/  IMAD.MOV.U32 R26, RZ, RZ, -0x800000 ;  /* 0xff800000ff1a7424 */ /* 0x000fe200078e00ff */
[----:B------:R-:W-:-:S04]  /*7be0*/  UIADD3 UR39, UR39, 0x1, URZ ;  /* 0x0000000127277890 */ /* 0x000fc8000fffe03f */
[----:B------:R-:W-:Y:S01]  /*7bf0*/  UISETP.NE.AND UP0, UPT, UR39, 0x2, UPT ;  /* 0x000000022700788c */ /* 0x000fe2000bf05270 */
[----:B------:R-:W-:Y:S02]  /*7c00*/  UMOV UR6, UR4 ;  /* 0x0000000400067c82 */ /* 0x000fe40008000000 */
[----:B------:R-:W-:Y:S01]  /*7c10*/  HGMMA.64x64x16.F32 R88, R148, gdesc[UR4].tnspB, R88, gsb0 ;  /* 0x40e0000494587df0 */ /* 0x000fe20008000858 */
[----:B------:R-:W-:Y:S01]  /*7c20*/  UIADD3 UR6, UR4, 0x80, URZ ;  /* 0x0000008004067890 */ /* 0x000fe2000fffe03f */
[----:B------:R-:W-:Y:S01]  /*7c30*/  UMOV UR7, 0x40000040 ;  /* 0x4000004000077882 */ /* 0x000fe20000000000 */
[----:B------:R-:W-:Y:S01]  /*7c40*/  USEL UR39, UR39, URZ, UP0 ;  /* 0x0000003f27277287 */ /* 0x000fe20008000000 */
[----:B0-----:R-:W-:Y:S01]  /*7c50*/  FADD.FTZ R4, R4, R3 ;  /* 0x0000000304047221 */ /* 0x001fe20000010000 */
[----:B------:R-:W-:Y:S02]  /*7c60*/  IMAD.U32 R3, RZ, RZ, UR23 ;  /* 0x00000017ff037e24 */ /* 0x000fe4000f8e00ff */
[----:B-1----:R-:W-:Y:S01]  /*7c70*/  FADD.FTZ R7, R5, R2 ;  /* 0x0000000205077221 */ /* 0x002fe20000010000 */
[----:B------:R-:W-:Y:S01]  /*7c80*/  IMAD.MOV.U32 R2, RZ, RZ, RZ ;  /* 0x000000ffff027224 */ /* 0x000fe200078e00ff */
[----:B------:R-:W0:Y:S04]  /*7c90*/  SHFL.BFLY PT, R5, R4, 0x1, 0x1f ;  /* 0x0c201f0004057f89 */ /* 0x000e2800000e0000 */
[----:B------:R-:W1:Y:S01]  /*7ca0*/  SHFL.BFLY PT, R8, R7, 0x1, 0x1f ;  /* 0x0c201f0007087f89 */ /* 0x000e6200000e0000 */
[----:B0-----:R-:W-:Y:S01]  /*7cb0*/  FADD.FTZ R9, R4, R5 ;  /* 0x0000000504097221 */ /* 0x001fe20000010000 */
[----:B-1----:R-:W-:-:S04]  /*7cc0*/  FADD.FTZ R10, R7, R8 ;  /* 0x00000008070a7221 */ /* 0x002fc80000010000 */
[----:B------:R-:W-:Y:S01]  /*7cd0*/  FSETP.NE.FTZ.AND P0, PT, R9, RZ, PT ;  /* 0x000000ff0900720b */ /* 0x000fe20003f15000 */
[----:B------:R-:W-:Y:S01]  /*7ce0*/  IMAD.MOV.U32 R7, RZ, RZ, RZ ;  /* 0x000000ffff077224 */ /* 0x000fe200078e00ff */
[----:B------:R-:W-:-:S11]  /*7cf0*/  FSETP.NE.FTZ.AND P2, PT, R10, RZ, PT ;  /* 0x000000ff0a00720b */ /* 0x000fd60003f55000 */
[----:B------:R-:W0:Y:S01]  /*7d00*/  @P0 MUFU.LG2 R5, R9 ;  /* 0x0000000900050308 */ /* 0x000e220000000c00 */
[----:B------:R-:W-:Y:S01]  /*7d10*/  @P0 FMUL.FTZ R3, R3, 0.69314718246459960938 ;  /* 0x3f31721803030820 */ /* 0x000fe20000410000 */
[----:B------:R-:W-:-:S06]  /*7d20*/  @P2 FMUL.FTZ R12, R12, 0.69314718246459960938 ;  /* 0x3f3172180c0c2820 */ /* 0x000fcc0000410000 */
        /* <DEDUP_REMOVED lines=8> */
[----:B-1----:R-:W-:Y:S01]  /*7db0*/  @P2 FMUL.FTZ R5, R8, 0.69314718246459960938 ;  /* 0x3f31721808052820 */ /* 0x002fe20000410000 */
[----:B------:R-:W-:-:S03]  /*7dc0*/  @!P1 VIADD R8, R11, 0x16860 ;  /* 0x000168600b089836 */ /* 0x000fc60000000000 */
[----:B------:R-:W-:Y:S01]  /*7dd0*/  @P2 FFMA.FTZ R26, R12, R0, R5 ;  /* 0x000000000c1a2223 */ /* 0x000fe20000010005 */
[----:B------:R-:W-:Y:S01]  /*7de0*/  HGMMA.64x64x16.F32 R88, R144, gdesc[UR4].tnspB, R88, gsb0 ;  /* 0x40e0000490587df0 */ /* 0x000fe20008000858 */
[----:B------:R-:W-:Y:S01]  /*7df0*/  UIADD3 UR6, UR4, 0x100, URZ ;  /* 0x0000010004067890 */ /* 0x000fe2000fffe03f */
[----:B------:R-:W-:Y:S01]  /*7e00*/  @!P1 PRMT R8, RZ, 0x654, R8 ;  /* 0x00000654ff089816 */ /* 0x000fe20000000008 */
        /* <DEDUP_REMOVED lines=66> */
.L_x_14461:
        /* <DEDUP_REMOVED lines=9> */
[----:B------:R-:W0:Y:S01]  /*82c0*/  LDC R32, c[0x0][0xbe8] ;  /* 0x0002fa00ff207b82 */ /* 0x000e220000000800 */
[----:B------:R-:W1:Y:S01]  /*82d0*/  S2R R5, SR_SWINHI ;  /* 0x0000000000057919 */ /* 0x000e620000002f00 */
[----:B------:R-:W-:Y:S01]  /*82e0*/  USHF.R.S32.HI UR12, URZ, 0x1f, UR43 ;  /* 0x0000001f3f0c7899 */ /* 0x000fe2000801142b */
[----:B------:R-:W-:Y:S01]  /*82f0*/  VIADD R37, R17, UR41 ;  /* 0x0000002911257c36 */ /* 0x000fe20008000000 */
[----:B------:R-:W-:Y:S01]  /*8300*/  ULDC.64 UR8, c[0x0][0xb90] ;  /* 0x0002e40000087ab9 */ /* 0x000fe20000000a00 */
[----:B------:R-:W-:Y:S01]  /*8310*/  USHF.R.S32.HI UR13, URZ, 0x1f, UR42 ;  /* 0x0000001f3f0d7899 */ /* 0x000fe2000801142a */
[----:B------:R-:W-:Y:S01]  /*8320*/  F2FP.F16.F32.PACK_AB R112, R113, R112 ;  /* 0x000000707170723e */ /* 0x000fe200000000ff */
[----:B------:R-:W-:Y:S01]  /*8330*/  UIMAD UR5, UR12, UR8, URZ ;  /* 0x000000080c0572a4 */ /* 0x000fe2000f8e023f */
[----:B------:R-:W-:Y:S01]  /*8340*/  IMAD.MOV.U32 R28, RZ, RZ, R37 ;  /* 0x000000ffff1c7224 */ /* 0x000fe200078e0025 */
        /* <DEDUP_REMOVED lines=13> */
[----:B------:R-:W-:Y:S01]  /*8420*/  F2FP.F16.F32.PACK_AB R115, R119, R118 ;  /* 0x000000767773723e */ /* 0x000fe200000000ff */
[----:B------:R-:W-:Y:S01]  /*8430*/  ULDC UR5, c[0x0][0xa88] ;  /* 0x0002a20000057ab9 */ /* 0x000fe20000000800 */
[----:B------:R-:W-:Y:S01]  /*8440*/  BAR.SYNC.DEFER_BLOCKING 0x1, 0x180 ;  /* 0x0046000000007b1d */ /* 0x000fe20000010000 */
[----:B0-----:R-:W-:Y:S01]  /*8450*/  ISETP.NE.AND P1, PT, R32, 0x1, PT ;  /* 0x000000012000780c */ /* 0x001fe20003f25270 */
[----:B------:R-:W-:-:S04]  /*8460*/  IMAD.U32 R34, RZ, RZ, UR8 ;  /* 0x00000008ff227e24 */ /* 0x000fc8000f8e00ff */
[----:B------:R-:W-:Y:S01]  /*8470*/  ULDC.64 UR8, c[0x0][0xae8] ;  /* 0x0002ba0000087ab9 */ /* 0x000fe20000000a00 */
[----:B------:R-:W-:Y:S01]  /*8480*/  ULDC.64 UR10, c[0x0][0xaf0] ;  /* 0x0002bc00000a7ab9 */ /* 0x000fe20000000a00 */
[----:B------:R-:W-:Y:S02]  /*8490*/  MOV R2, R0 ;  /* 0x0000000000027202 */ /* 0x000fe40000000f00 */
[----:B-1----:R-:W-:Y:S01]  /*84a0*/  MOV R3, R5 ;  /* 0x0000000500037202 */ /* 0x002fe20000000f00 */
[----:B------:R-:W-:-:S03]  /*84b0*/  IMAD R5, R22, 0x40, R19 ;  /* 0x0000004016057824 */ /* 0x000fc600078e0213 */
[----:B------:R-:W0:Y:S01]  /*84c0*/  @P1 LDC R20, c[0x0][0xbec] ;  /* 0x0002fb00ff141b82 */ /* 0x000e220000000800 */
[----:B------:R-:W-:-:S04]  /*84d0*/  IMAD.WIDE R10, R155, 0x2, R2 ;  /* 0x000000029b0a7825 */ /* 0x000fc800078e0202 */
[----:B------:R-:W-:Y:S01]  /*84e0*/  IMAD.WIDE R2, R5, 0x2, R2 ;  /* 0x0000000205027825 */ /* 0x000fe200078e0202 */
[C---:B------:R-:W-:Y:S02]  /*84f0*/  LOP3.LUT R4, R10.reuse, 0x380, RZ, 0xc0, !PT ;  /* 0x000003800a047812 */ /* 0x040fe400078ec0ff */
[----:B------:R-:W1:Y:S01]  /*8500*/  @P1 LDC R35, c[0x0][0xbf0] ;  /* 0x0002fc00ff231b82 */ /* 0x000e620000000800 */
[----:B------:R-:W-:Y:S02]  /*8510*/  IADD3 R33, P0, R10, 0x60, RZ ;  /* 0x000000600a217810 */ /* 0x000fe40007f1e0ff */
[----:B------:R-:W-:Y:S02]  /*8520*/  SHF.R.U64 R5, R4, 0x3, RZ ;  /* 0x0000000304057819 */ /* 0x000fe400000012ff */
[----:B------:R-:W-:Y:S01]  /*8530*/  LOP3.LUT R4, R33, 0x380, RZ, 0xc0, !PT ;  /* 0x0000038021047812 */ /* 0x000fe200078ec0ff */
[----:B------:R-:W-:Y:S01]  /*8540*/  IMAD.X R9, RZ, RZ, R11, P0 ;  /* 0x000000ffff097224 */ /* 0x000fe200000e060b */
[----:B------:R-:W-:-:S02]  /*8550*/  IADD3 R31, P2, R10, 0x40, RZ ;  /* 0x000000400a1f7810 */ /* 0x000fc40007f5e0ff */
[----:B------:R-:W-:Y:S02]  /*8560*/  SHF.R.U64 R4, R4, 0x3, RZ ;  /* 0x0000000304047819 */ /* 0x000fe400000012ff */
[----:B------:R-:W-:Y:S01]  /*8570*/  IADD3 R29, P3, R10, 0x20, RZ ;  /* 0x000000200a1d7810 */ /* 0x000fe20007f7e0ff */
[----:B------:R-:W-:Y:S01]  /*8580*/  IMAD.X R7, RZ, RZ, R11, P2 ;  /* 0x000000ffff077224 */ /* 0x000fe200010e060b */
[----:B------:R-:W-:Y:S02]  /*8590*/  LOP3.LUT R6, R31, 0x380, RZ, 0xc0, !PT ;  /* 0x000003801f067812 */ /* 0x000fe400078ec0ff */
[----:B------:R-:W-:Y:S01]  /*85a0*/  LOP3.LUT R8, R4, R33, RZ, 0x3c, !PT ;  /* 0x0000002104087212 */ /* 0x000fe200078e3cff */
[----:B0-----:R-:W-:Y:S01]  /*85b0*/  @P1 IMAD.HI.U32 R20, R37, R20, RZ ;  /* 0x0000001425141227 */ /* 0x001fe200078e00ff */
[----:B------:R-:W-:Y:S02]  /*85c0*/  SHF.R.U64 R6, R6, 0x3, RZ ;  /* 0x0000000306067819 */ /* 0x000fe400000012ff */
[----:B------:R-:W-:-:S02]  /*85d0*/  LOP3.LUT R4, R29, 0x380, RZ, 0xc0, !PT ;  /* 0x000003801d047812 */ /* 0x000fc400078ec0ff */
[----:B------:R-:W-:Y:S02]  /*85e0*/  LOP3.LUT R6, R6, R31, RZ, 0x3c, !PT ;  /* 0x0000001f06067212 */ /* 0x000fe400078e3cff */
[----:B------:R-:W-:Y:S02]  /*85f0*/  SHF.R.U64 R4, R4, 0x3, RZ ;  /* 0x0000000304047819 */ /* 0x000fe400000012ff */
[----:B------:R-:W-:Y:S02]  /*8600*/  IADD3 R31, P2, R2, 0x3000, RZ ;  /* 0x00003000021f7810 */ /* 0x000fe40007f5e0ff */
[----:B------:R-:W-:Y:S02]  /*8610*/  LOP3.LUT R4, R4, R29, RZ, 0x3c, !PT ;  /* 0x0000001d04047212 */ /* 0x000fe400078e3cff */
[----:B------:R-:W-:Y:S01]  /*8620*/  LOP3.LUT R29, R31, 0x380, RZ, 0xc0, !PT ;  /* 0x000003801f1d7812 */ /* 0x000fe200078ec0ff */
[----:B------:R-:W-:Y:S01]  /*8630*/  IMAD.X R21, RZ, RZ, R3, P2 ;  /* 0x000000ffff157224 */ /* 0x000fe200010e0603 */
[----:B-1----:R-:W-:-:S02]  /*8640*/  @P1 SHF.R.U32.HI R28, RZ, R35, R20 ;  /* 0x00000023ff1c1219 */ /* 0x002fc40000011614 */
[----:B------:R-:W-:Y:S02]  /*8650*/  SHF.R.U64 R20, R29, 0x3, RZ ;  /* 0x000000031d147819 */ /* 0x000fe400000012ff */
[----:B------:R-:W-:Y:S01]  /*8660*/  LOP3.LUT R10, R5, R10, RZ, 0x3c, !PT ;  /* 0x0000000a050a7212 */ /* 0x000fe200078e3cff */
[--C-:B------:R-:W-:Y:S01]  /*8670*/  IMAD.MOV R29, RZ, RZ, -R28.reuse ;  /* 0x000000ffff1d7224 */ /* 0x100fe200078e0a1c */
[----:B------:R-:W-:Y:S01]  /*8680*/  LOP3.LUT R20, R20, R31, RZ, 0x3c, !PT ;  /* 0x0000001f14147212 */ /* 0x000fe200078e3cff */
[----:B------:R-:W-:Y:S01]  /*8690*/  IMAD.X R5, RZ, RZ, R11, P3 ;  /* 0x000000ffff057224 */ /* 0x000fe200018e060b */
[----:B------:R-:W-:Y:S01]  /*86a0*/  MOV R31, R10 ;  /* 0x0000000a001f7202 */ /* 0x000fe20000000f00 */
[----:B------:R-:W-:Y:S01]  /*86b0*/  IMAD R29, R32, R29, R37 ;  /* 0x0000001d201d7224 */ /* 0x000fe200078e0225 */
[----:B------:R-:W-:Y:S02]  /*86c0*/  SHF.R.S32.HI R11, RZ, 0x1f, R28 ;  /* 0x0000001fff0b7819 */ /* 0x000fe4000001141c */
[----:B------:R-:W-:-:S02]  /*86d0*/  IADD3 R10, P0, R28, UR6, RZ ;  /* 0x000000061c0a7c10 */ /* 0x000fc4000ff1e0ff */
[----:B------:R-:W-:Y:S02]  /*86e0*/  IADD3 R33, P3, R2, 0x1800, RZ ;  /* 0x0000180002217810 */ /* 0x000fe40007f7e0ff */
[----:B------:R-:W-:Y:S02]  /*86f0*/  SHF.R.S32.HI R30, RZ, 0x1f, R29 ;  /* 0x0000001fff1e7819 */ /* 0x000fe4000001141d */
[----:B------:R-:W-:Y:S01]  /*8700*/  IADD3.X R11, R11, UR7, R34, P0, !PT ;  /* 0x000000070b0b7c10 */ /* 0x000fe200087fe422 */
[----:B------:R-:W-:Y:S01]  /*8710*/  ULDC.64 UR6, c[0x0][0xb88] ;  /* 0x0002e20000067ab9 */ /* 0x000fe20000000a00 */
[----:B------:R-:W-:Y:S01]  /*8720*/  LOP3.LUT R24, R33, 0x380, RZ, 0xc0, !PT ;  /* 0x0000038021187812 */ /* 0x000fe200078ec0ff */
[----:B------:R-:W-:Y:S01]  /*8730*/  IMAD.X R25, RZ, RZ, R3, P3 ;  /* 0x000000ffff197224 */ /* 0x000fe200018e0603 */
[----:B------:R-:W-:Y:S01]  /*8740*/  MOV R28, R8 ;  /* 0x00000008001c7202 */ /* 0x000fe20000000f00 */
[----:B------:R-:W-:Y:S01]  /*8750*/  IMAD R8, R30, UR6, RZ ;  /* 0x000000061e087c24 */ /* 0x000fe2000f8e02ff */
[----:B------:R-:W-:Y:S01]  /*8760*/  MOV R30, R6 ;  /* 0x00000006001e7202 */ /* 0x000fe20000000f00 */
[----:B------:R-:W-:Y:S01]  /*8770*/  IMAD.WIDE.U32 R6, R29, UR6, R10 ;  /* 0x000000061d067c25 */ /* 0x000fe2000f8e000a */
[----:B------:R-:W-:-:S02]  /*8780*/  SHF.R.U64 R24, R24, 0x3, RZ ;  /* 0x0000000318187819 */ /* 0x000fc400000012ff */
[----:B------:R-:W-:Y:S01]  /*8790*/  LOP3.LUT P0, RZ, R152, 0x3, RZ, 0xc0, !PT ;  /* 0x0000000398ff7812 */ /* 0x000fe2000780c0ff */
[----:B------:R-:W-:Y:S01]  /*87a0*/  IMAD R29, R29, UR7, R8 ;  /* 0x000000071d1d7c24 */ /* 0x000fe2000f8e0208 */
[----:B------:R-:W-:Y:S01]  /*87b0*/  LOP3.LUT R24, R24, R33, RZ, 0x3c, !PT ;  /* 0x0000002118187212 */ /* 0x000fe200078e3cff */
[----:B------:R-:W-:Y:S01]  /*87c0*/  VIADD R10, R154, UR41 ;  /* 0x000000299a0a7c36 */ /* 0x000fe20008000000 */
[----:B------:R-:W-:Y:S01]  /*87d0*/  ULDC.64 UR6, c[0x0][0xb50] ;  /* 0x0002d40000067ab9 */ /* 0x000fe20000000a00 */
[----:B------:R-:W-:Y:S01]  /*87e0*/  IMAD R33, R32, UR5, RZ ;  /* 0x0000000520217c24 */ /* 0x000fe2000f8e02ff */
[----:B------:R-:W-:Y:S01]  /*87f0*/  LEA R34, P5, R6, UR6, 0x2 ;  /* 0x0000000606227c11 */ /* 0x000fe2000f8a10ff */
[----:B------:R-:W-:Y:S01]  /*8800*/  IMAD.IADD R7, R7, 0x1, R29 ;  /* 0x0000000107077824 */ /* 0x000fe200078e021d */
[----:B------:R-:W-:Y:S01]  /*8810*/  MOV R29, R4 ;  /* 0x00000004001d7202 */ /* 0x000fe20000000f00 */
[C---:B------:R-:W-:Y:S01]  /*8820*/  VIADD R8, R10.reuse, 0x8 ;  /* 0x000000080a087836 */ /* 0x040fe20000000000 */
[----:B------:R-:W-:Y:S01]  /*8830*/  ISETP.GE.OR P4, PT, R10, R33, P0 ;  /* 0x000000210a00720c */ /* 0x000fe20000786670 */
[----:B------:R-:W-:Y:S01]  /*8840*/  SHFL.IDX PT, R36, R34, RZ, 0x1c1f ;  /* 0x001c1fff22247589 */ /* 0x000fe200000e0000 */
[----:B------:R-:W-:-:S02]  /*8850*/  LEA.HI.X R35, R6, UR7, R7, 0x2, P5 ;  /* 0x0000000706237c11 */ /* 0x000fc4000a8f1407 */
[----:B------:R-:W-:Y:S01]  /*8860*/  ISETP.GE.OR P0, PT, R8, R33, P0 ;  /* 0x000000210800720c */ /* 0x000fe20000706670 */
[----:B------:R-:W-:Y:S01]  /*8870*/  SHFL.IDX PT, R38, R34, 0x1, 0x1c1f ;  /* 0x003c1f0022267f89 */ /* 0x000fe200000e0000 */
[----:B------:R-:W-:Y:S02]  /*8880*/  F2FP.F16.F32.PACK_AB R4, R89, R88 ;  /* 0x000000585904723e */ /* 0x000fe400000000ff */
[----:B------:R-:W-:Y:S01]  /*8890*/  F2FP.F16.F32.PACK_AB R5, R91, R90 ;  /* 0x0000005a5b05723e */ /* 0x000fe200000000ff */
[----:B------:R-:W0:Y:S01]  /*88a0*/  SHFL.IDX PT, R37, R35, RZ, 0x1c1f ;  /* 0x001c1fff23257589 */ /* 0x000e2200000e0000 */
[----:B------:R-:W-:Y:S02]  /*88b0*/  F2FP.F16.F32.PACK_AB R6, R93, R92 ;  /* 0x0000005c5d06723e */ /* 0x000fe400000000ff */
[----:B------:R-:W-:Y:S01]  /*88c0*/  F2FP.F16.F32.PACK_AB R7, R95, R94 ;  /* 0x0000005e5f07723e */ /* 0x000fe200000000ff */
[----:B------:R1:W2:Y:S01]  /*88d0*/  SHFL.IDX PT, R39, R35, 0x1, 0x1c1f ;  /* 0x003c1f0023277f89 */ /* 0x0002a200000e0000 */
[----:B------:R-:W-:-:S02]  /*88e0*/  F2FP.F16.F32.PACK_AB R8, R97, R96 ;  /* 0x000000606108723e */ /* 0x000fc400000000ff */
[----:B------:R-:W-:Y:S01]  /*88f0*/  F2FP.F16.F32.PACK_AB R9, R99, R98 ;  /* 0x000000626309723e */ /* 0x000fe200000000ff */
[----:B------:R3:W-:Y:S01]  /*8900*/  STSM.16.M88.4 [R31], R4 ;  /* 0x000000041f007844 */ /* 0x0007e20000000200 */
[----:B------:R-:W-:Y:S02]  /*8910*/  F2FP.F16.F32.PACK_AB R10, R101, R100 ;  /* 0x00000064650a723e */ /* 0x000fe400000000ff */
[----:B------:R-:W-:Y:S02]  /*8920*/  F2FP.F16.F32.PACK_AB R11, R103, R102 ;  /* 0x00000066670b723e */ /* 0x000fe400000000ff */
[----:B-1----:R-:W-:-:S03]  /*8930*/  LOP3.LUT R35, R2, 0x380, RZ, 0xc0, !PT ;  /* 0x0000038002237812 */ /* 0x002fc600078ec0ff */
[----:B------:R1:W-:Y:S01]  /*8940*/  STSM.16.M88.4 [R29], R8 ;  /* 0x000000081d007844 */ /* 0x0003e20000000200 */
[----:B------:R-:W-:-:S03]  /*8950*/  SHF.R.U64 R35, R35, 0x3, RZ ;  /* 0x0000000323237819 */ /* 0x000fc600000012ff */
[----:B------:R-:W-:Y:S01]  /*8960*/  STSM.16.M88.4 [R30], R12 ;  /* 0x0000000c1e007844 */ /* 0x000fe20000000200 */
[----:B------:R-:W-:Y:S01]  /*8970*/  LOP3.LUT R34, R35, R2, RZ, 0x3c, !PT ;  /* 0x0000000223227212 */ /* 0x000fe200078e3cff */
[----:B------:R-:W-:Y:S02]  /*8980*/  IMAD.MOV.U32 R35, RZ, RZ, R3 ;  /* 0x000000ffff237224 */ /* 0x000fe400078e0003 */
[----:B------:R-:W-:Y:S01]  /*8990*/  STSM.16.M88.4 [R28], R112 ;  /* 0x000000701c007844 */ /* 0x000fe20000000200 */
[----:B------:R-:W-:Y:S06]  /*89a0*/  BAR.SYNC.DEFER_BLOCKING 0x1, 0x180 ;  /* 0x0046000000007b1d */ /* 0x000fec0000010000 */
[----:B0-----:R0:W-:Y:S04]  /*89b0*/  @!P4 ST.E desc[UR46][R36.64], R27 ;  /* 0x0000001b2400c985 */ /* 0x0011e8000c10192e */
[----:B--2---:R2:W-:Y:S04]  /*89c0*/  @!P0 ST.E desc[UR46][R38.64], R26 ;  /* 0x0000001a26008985 */ /* 0x0045e8000c10192e */
[----:B---3--:R-:W3:Y:S04]  /*89d0*/  LD.E.128 R4, desc[UR46][R34.64] ;  /* 0x0000002e22047980 */ /* 0x008ee8000c101d00 */
[----:B-1----:R1:W4:Y:S01]  /*89e0*/  LD.E.128 R8, desc[UR46][R24.64] ;  /* 0x0000002e18087980 */ /* 0x002322000c101d00 */
[----:B0-----:R-:W0:Y:S03]  /*89f0*/  @P1 LDC R27, c[0x0][0xbf0] ;  /* 0x0002fc00ff1b1b82 */ /* 0x001e260000000800 */
[----:B------:R2:W4:Y:S01]  /*8a00*/  LD.E.128 R28, desc[UR46][R20.64] ;  /* 0x0000002e141c7980 */ /* 0x000522000c101d00 */
[----:B------:R-:W-:-:S04]  /*8a10*/  IADD3 R15, P0, R2, 0x4800, RZ ;  /* 0x00004800020f7810 */ /* 0x000fc80007f1e0ff */
[----:B------:R-:W-:Y:S01]  /*8a20*/  LOP3.LUT R2, R15, 0x380, RZ, 0xc0, !PT ;  /* 0x000003800f027812 */ /* 0x000fe200078ec0ff */
[----:B------:R-:W-:Y:S02]  /*8a30*/  IMAD.X R13, RZ, RZ, R3, P0 ;  /* 0x000000ffff0d7224 */ /* 0x000fe400000e0603 */
[----:B------:R-:W0:Y:S01]  /*8a40*/  @P1 LDC R3, c[0x0][0xbec] ;  /* 0x0002fb00ff031b82 */ /* 0x000e220000000800 */
[----:B------:R-:W-:Y:S01]  /*8a50*/  SHF.R.U64 R2, R2, 0x3, RZ ;  /* 0x0000000302027819 */ /* 0x000fe200000012ff */
[----:B------:R-:W-:-:S03]  /*8a60*/  UIMAD UR5, UR12, UR8, URZ ;  /* 0x000000080c0572a4 */ /* 0x000fc6000f8e023f */
[----:B------:R-:W-:Y:S01]  /*8a70*/  LOP3.LUT R12, R2, R15, RZ, 0x3c, !PT ;  /* 0x0000000f020c7212 */ /* 0x000fe200078e3cff */
[----:B------:R-:W-:Y:S01]  /*8a80*/  IMAD R2, R18, 0x30, R22 ;  /* 0x0000003012027824 */ /* 0x000fe200078e0216 */
[----:B------:R-:W-:-:S03]  /*8a90*/  UIMAD.WIDE.U32 UR6, UR43, UR8, URZ ;  /* 0x000000082b0672a5 */ /* 0x000fc6000f8e003f */
[----:B-1----:R-:W-:Y:S01]  /*8aa0*/  VIADD R24, R2, UR41 ;  /* 0x0000002902187c36 */ /* 0x002fe20008000000 */
[----:B------:R-:W-:Y:S01]  /*8ab0*/  UIMAD UR5, UR43, UR9, UR5 ;  /* 0x000000092b0572a4 */ /* 0x000fe2000f8e0205 */
[----:B------:R-:W5:Y:S01]  /*8ac0*/  LD.E.128 R12, desc[UR46][R12.64] ;  /* 0x0000002e0c0c7980 */ /* 0x000f62000c101d00 */
[----:B------:R-:W-:Y:S01]  /*8ad0*/  UIMAD UR8, UR13, UR10, URZ ;  /* 0x0000000a0d0872a4 */ /* 0x000fe2000f8e023f */
[----:B--2---:R-:W-:Y:S01]  /*8ae0*/  IMAD.MOV.U32 R21, RZ, RZ, R24 ;  /* 0x000000ffff157224 */ /* 0x004fe200078e0018 */
[----:B------:R-:W-:Y:S01]  /*8af0*/  UIADD3 UR7, UR7, UR5, URZ ;  /* 0x0000000507077290 */ /* 0x000fe2000fffe03f */
[----:B------:R-:W-:Y:S01]  /*8b00*/  @!PT LDS RZ, [RZ] ;  /* 0x00000000fffff984 */ /* 0x000fe20000000800 */
[----:B------:R-:W-:Y:S01]  /*8b10*/  @!PT LDS RZ, [RZ] ;  /* 0x00000000fffff984 */ /* 0x000fe20000000800 */
[----:B------:R-:W-:Y:S01]  /*8b20*/  @!PT LDS RZ, [RZ] ;  /* 0x00000000fffff984 */ /* 0x000fe20000000800 */
[----:B------:R-:W-:Y:S01]  /*8b30*/  @!PT LDS RZ, [RZ] ;  /* 0x00000000fffff984 */ /* 0x000fe20000000800 */
[----:B------:R1:W-:Y:S06]  /*8b40*/  MEMBAR.ALL.CTA ;  /* 0x0000000000007992 */ /* 0x0003ec0000008000 */
[----:B-1----:R-:W1:Y:S01]  /*8b50*/  FENCE.VIEW.ASYNC.S ;  /* 0x00000000000073c6 */ /* 0x002e620000000000 */
[----:B------:R-:W-:Y:S01]  /*8b60*/  UIMAD UR5, UR42, UR11, UR8 ;  /* 0x0000000b2a0572a4 */ /* 0x000fe2000f8e0208 */
[----:B------:R-:W-:Y:S01]  /*8b70*/  VIADD R0, R0, 0x16820 ;  /* 0x0001682000007836 */ /* 0x000fe20000000000 */
[----:B------:R-:W-:-:S03]  /*8b80*/  UIMAD.WIDE.U32 UR42, UR42, UR10, UR6 ;  /* 0x0000000a2a2a72a5 */ /* 0x000fc6000f8e0006 */
[----:B------:R-:W-:Y:S01]  /*8b90*/  ULDC.64 UR6, c[0x0][0xae0] ;  /* 0x0002b80000067ab9 */ /* 0x000fe20000000a00 */
[----:B------:R-:W-:Y:S01]  /*8ba0*/  UIADD3 UR5, UR43, UR5, URZ ;  /* 0x000000052b057290 */ /* 0x000fe2000fffe03f */
[----:B0-----:R-:W-:Y:S01]  /*8bb0*/  @P1 IMAD.HI.U32 R2, R24, R3, RZ ;  /* 0x0000000318021227 */ /* 0x001fe200078e00ff */
[----:B------:R-:W-:-:S03]  /*8bc0*/  PRMT R0, RZ, 0x654, R0 ;  /* 0x00000654ff007816 */ /* 0x000fc60000000000 */
[----:B------:R-:W-:Y:S01]  /*8bd0*/  IMAD.U32 R3, RZ, RZ, UR43 ;  /* 0x0000002bff037e24 */ /* 0x000fe2000f8e00ff */
[----:B------:R-:W-:Y:S01]  /*8be0*/  @P1 SHF.R.U32.HI R21, RZ, R27, R2 ;  /* 0x0000001bff151219 */ /* 0x000fe20000011602 */
[----:B------:R-:W-:Y:S02]  /*8bf0*/  IMAD.U32 R2, RZ, RZ, UR42 ;  /* 0x0000002aff027e24 */ /* 0x000fe4000f8e00ff */
[----:B------:R-:W-:Y:S01]  /*8c00*/  IMAD.U32 R3, RZ, RZ, UR5 ;  /* 0x00000005ff037e24 */ /* 0x000fe2000f8e00ff */
[--C-:B------:R-:W-:Y:S01]  /*8c10*/  SHF.R.S32.HI R20, RZ, 0x1f, R21.reuse ;  /* 0x0000001fff147819 */ /* 0x100fe20000011415 */
[----:B------:R-:W-:Y:S01]  /*8c20*/  IMAD.MOV R25, RZ, RZ, -R21 ;  /* 0x000000ffff197224 */ /* 0x000fe200078e0a15 */
[----:B------:R-:W-:Y:S01]  /*8c30*/  ULDC UR5, c[0x0][0xac8] ;  /* 0x0002b20000057ab9 */ /* 0x000fe20000000800 */
[----:B------:R-:W-:-:S04]  /*8c40*/  IMAD.WIDE.U32 R2, R21, UR6, R2 ;  /* 0x0000000615027c25 */ /* 0x000fc8000f8e0002 */
[----:B------:R-:W-:Y:S01]  /*8c50*/  IMAD R20, R20, UR6, RZ ;  /* 0x0000000614147c24 */ /* 0x000fe2000f8e02ff */
[----:B-1----:R0:W-:Y:S01]  /*8c60*/  SYNCS.ARRIVE.TRANS64.RED.A1T0 RZ, [R0+URZ], RZ ;  /* 0x000000ff00ff79a7 */ /* 0x0021e2000810043f */
[----:B------:R-:W-:Y:S02]  /*8c70*/  IMAD R25, R32, R25, R24 ;  /* 0x0000001920197224 */ /* 0x000fe400078e0218 */
[----:B------:R-:W-:Y:S01]  /*8c80*/  IMAD R27, R21, UR7, R20 ;  /* 0x00000007151b7c24 */ /* 0x000fe2000f8e0214 */
[----:B------:R-:W-:Y:S01]  /*8c90*/  ULDC.64 UR6, c[0x0][0xad8] ;  /* 0x0002b60000067ab9 */ /* 0x000fe20000000a00 */
[----:B------:R-:W-:Y:S01]  /*8ca0*/  VIADD R32, R22, UR41 ;  /* 0x0000002916207c36 */ /* 0x000fe20008000000 */
        /* <DEDUP_REMOVED lines=19> */
[----:B------:R-:W2:Y:S01]  /*8de0*/  SHFL.IDX PT, R3, R27, RZ, 0x181f ;  /* 0x00181fff1b037589 */ /* 0x000ea200000e0000 */
[----:B------:R-:W-:-:S03]  /*8df0*/  ISETP.GE.OR P0, PT, R0, R33, P0 ;  /* 0x000000210000720c */ /* 0x000fc60000706670 */
[----:B------:R-:W2:Y:S04]  /*8e00*/  SHFL.IDX PT, R21, R27, 0x1, 0x181f ;  /* 0x00381f001b157f89 */ /* 0x000ea800000e0000 */
[----:B------:R-:W2:Y:S01]  /*8e10*/  SHFL.IDX PT, R25, R27, 0x2, 0x181f ;  /* 0x00581f001b197f89 */ /* 0x000ea200000e0000 */
[----:B0-----:R-:W-:-:S03]  /*8e20*/  @!P1 LEA R2, P4, R19, R24, 0x1 ;  /* 0x0000001813029211 */ /* 0x001fc600078808ff */
[----:B------:R-:W0:Y:S01]  /*8e30*/  SHFL.IDX PT, R26, R26, 0x3, 0x181f ;  /* 0x00781f001a1a7f89 */ /* 0x000e2200000e0000 */
[----:B-1----:R-:W-:-:S03]  /*8e40*/  @!P2 LEA R20, P5, R19, R34, 0x1 ;  /* 0x000000221314a211 */ /* 0x002fc600078a08ff */
[----:B------:R-:W1:Y:S01]  /*8e50*/  SHFL.IDX PT, R27, R27, 0x3, 0x181f ;  /* 0x00781f001b1b7f89 */ /* 0x000e6200000e0000 */
[C---:B--2---:R-:W-:Y:S02]  /*8e60*/  @!P3 LEA R24, P6, R19.reuse, R36, 0x1 ;  /* 0x000000241318b211 */ /* 0x044fe400078c08ff */
[C-C-:B------:R-:W-:Y:S02]  /*8e70*/  @!P1 LEA.HI.X R3, R19.reuse, R3, R156.reuse, 0x1, P4 ;  /* 0x0000000313039211 */ /* 0x140fe400020f0c9c */
[C-C-:B------:R-:W-:Y:S02]  /*8e80*/  @!P2 LEA.HI.X R21, R19.reuse, R21, R156.reuse, 0x1, P5 ;  /* 0x000000151315a211 */ /* 0x140fe400028f0c9c */
[----:B------:R-:W-:Y:S01]  /*8e90*/  @!P3 LEA.HI.X R25, R19, R25, R156, 0x1, P6 ;  /* 0x000000191319b211 */ /* 0x000fe200030f0c9c */
[----:B---3--:R2:W-:Y:S04]  /*8ea0*/  @!P1 ST.E.128 desc[UR46][R2.64], R4 ;  /* 0x0000000402009985 */ /* 0x0085e8000c101d2e */
[----:B----4-:R2:W-:Y:S04]  /*8eb0*/  @!P2 ST.E.128 desc[UR46][R20.64], R8 ;  /* 0x000000081400a985 */ /* 0x0105e8000c101d2e */
[----:B------:R2:W-:Y:S01]  /*8ec0*/  @!P3 ST.E.128 desc[UR46][R24.64], R28 ;  /* 0x0000001c1800b985 */ /* 0x0005e2000c101d2e */
[----:B01----:R-:W-:Y:S05]  /*8ed0*/  @P0 BRA `(.L_x_14494) ;  /* 0x0000000400e40947 */ /* 0x003fea0003800000 */
[----:B--2---:R-:W-:-:S04]  /*8ee0*/  LEA R2, P0, R19, R26, 0x1 ;  /* 0x0000001a13027211 */ /* 0x004fc800078008ff */
[----:B------:R-:W-:-:S05]  /*8ef0*/  LEA.HI.X R3, R19, R27, R156, 0x1, P0 ;  /* 0x0000001b13037211 */ /* 0x000fca00000f0c9c */
[----:B-----5:R0:W-:Y:S01]  /*8f00*/  ST.E.128 desc[UR46][R2.64], R12 ;  /* 0x0000000c02007985 */ /* 0x0201e2000c101d2e */
[----:B------:R-:W-:Y:S05]  /*8f10*/  BRA `(.L_x_14494) ;  /* 0x0000000400d47947 */ /* 0x000fea0003800000 */
.L_x_14493:
        /* <DEDUP_REMOVED lines=50> */
.L_x_14496:
[----:B------:R-:W-:Y:S05]  /*9240*/  BSYNC B1 ;  /* 0x0000000000017941 */ /* 0x000fea0003800000 */
.L_x_14495:
        /* <DEDUP_REMOVED lines=11> */
[----:B------:R-:W-:Y:S02]  /*9300*/  VIADD R11, R22, UR41 ;  /* 0x00000029160b7c36 */ /* 0x000fe40008000000 */
[----:B------:R-:W-:Y:S01]  /*9310*/  UIMAD UR5, UR42, UR11, UR5 ;  /* 0x0000000b2a0572a4 */ /* 0x000fe2000f8e0205 */
[--C-:B------:R-:W-:Y:S01]  /*9320*/  SHF.R.S32.HI R0, RZ, 0x1f, R5.reuse ;  /* 0x0000001fff007819 */ /* 0x100fe20000011405 */
[----:B------:R-:W-:Y:S01]  /*9330*/  UIMAD.WIDE.U32 UR42, UR42, UR10, UR6 ;  /* 0x0000000a2a2a72a5 */ /* 0x000fe2000f8e0006 */
[----:B------:R-:W-:-:S02]  /*9340*/  IMAD.MOV R7, RZ, RZ, -R5 ;  /* 0x000000ffff077224 */ /* 0x000fc400078e0a05 */
[----:B------:R-:W-:Y:S01]  /*9350*/  ULDC.64 UR6, c[0x0][0xae0] ;  /* 0x0002b80000067ab9 */ /* 0x000fe20000000a00 */
[----:B------:R-:W-:Y:S01]  /*9360*/  UIADD3 UR5, UR43, UR5, URZ ;  /* 0x000000052b057290 */ /* 0x000fe2000fffe03f */
[----:B------:R-:W-:Y:S02]  /*9370*/  IMAD R7, R8, R7, R6 ;  /* 0x0000000708077224 */ /* 0x000fe400078e0206 */
[----:B------:R-:W-:Y:S02]  /*9380*/  IMAD R0, R0, UR6, RZ ;  /* 0x0000000600007c24 */ /* 0x000fe4000f8e02ff */
[----:B------:R-:W-:Y:S02]  /*9390*/  IMAD.U32 R3, RZ, RZ, UR43 ;  /* 0x0000002bff037e24 */ /* 0x000fe4000f8e00ff */
        /* <DEDUP_REMOVED lines=17> */
[----:B------:R-:W0:Y:S01]  /*94b0*/  SHFL.IDX PT, R4, R12, 0x1, 0x181f ;  /* 0x00381f000c047f89 */ /* 0x000e2200000e0000 */
[----:B------:R-:W-:Y:S01]  /*94c0*/  IMAD R14, R8, UR6, RZ ;  /* 0x00000006080e7c24 */ /* 0x000fe2000f8e02ff */
[----:B------:R-:W-:Y:S01]  /*94d0*/  ISETP.GE.AND P0, PT, R19, UR5, PT ;  /* 0x0000000513007c0c */ /* 0x000fe2000bf06270 */
[C---:B------:R-:W-:Y:S01]  /*94e0*/  VIADD R8, R11.reuse, 0x60 ;  /* 0x000000600b087836 */ /* 0x040fe20000000000 */
[----:B------:R-:W1:Y:S02]  /*94f0*/  SHFL.IDX PT, R2, R12, RZ, 0x181f ;  /* 0x00181fff0c027589 */ /* 0x000e6400000e0000 */
        /* <DEDUP_REMOVED lines=23> */
.L_x_14494:
[----:B------:R-:W-:Y:S05]  /*9670*/  BSYNC B0 ;  /* 0x0000000000007941 */ /* 0x000fea0003800000 */
.L_x_14492:
[----:B------:R-:W-:Y:S02]  /*9680*/  ULDC UR5, c[0x0][0xc38] ;  /* 0x00030e0000057ab9 */ /* 0x000fe40000000800 */
[----:B------:R-:W-:-:S06]  /*9690*/  UISETP.GE.AND UP0, UPT, UR4, UR5, UPT ;  /* 0x000000050400728c */ /* 0x000fcc000bf06270 */
[----:B------:R-:W-:-:S13]  /*96a0*/  PLOP3.LUT P0, PT, PT, PT, UP0, 0x80, 0x0 ;  /* 0x000000000000781c */ /* 0x000fda0003f0f008 */
[----:B------:R-:W-:Y:S05]  /*96b0*/  @!P0 BRA `(.L_x_14497) ;  /* 0xffffff7400b08947 */ /* 0x000fea000383ffff */
[----:B------:R-:W-:Y:S05]  /*96c0*/  EXIT ;  /* 0x000000000000794d */ /* 0x000fea0003800000 */
.L_x_14457:
[----:B------:R-:W-:-:S08]  /*96d0*/  NOP ;  /* 0x0000000000007918 */ /* 0x000fd00000000000 */
[----:B------:R-:W0:-:S00]  /*96e0*/  USETMAXREG.DEALLOC.CTAPOOL 0x20 ;  /* 0x00000020000079c8 */ /* 0x000e0000080e0500 */
        /* <DEDUP_REMOVED lines=34> */
[----:B--2---:R-:W-:-:S07]  /*9910*/  LOP3.LUT R0, R3, 0x70, R4, 0xf8, !PT ;  /* 0x0000007003007812 */ /* 0x004fce00078ef804 */
.L_x_14576:
        /* <DEDUP_REMOVED lines=22> */
.L_x_14499:
[----:B------:R-:W-:Y:S01]  /*9a80*/  ULDC UR8, c[0x0][0xc54] ;  /* 0x0003150000087ab9 */ /* 0x000fe20000000800 */
[----:B------:R-:W-:Y:S01]  /*9a90*/  UMOV UR5, UR9 ;  /* 0x0000000900057c82 */ /* 0x000fe20008000000 */
[----:B------:R-:W-:-:S11]  /*9aa0*/  UISETP.NE.AND UP0, UPT, UR8, 0x1, UPT ;  /* 0x000000010800788c */ /* 0x000fd6000bf05270 */
[----:B------:R-:W-:Y:S02]  /*9ab0*/  @UP0 ULDC.64 UR10, c[0x0][0xc58] ;  /* 0x00031600000a0ab9 */ /* 0x000fe40000000a00 */
[----:B------:R-:W-:-:S04]  /*9ac0*/  UIMAD.WIDE.U32 UR6, UR9, UR10, URZ ;  /* 0x0000000a090672a5 */ /* 0x000fc8000f8e003f */
[----:B------:R-:W-:-:S04]  /*9ad0*/  @UP0 USHF.R.U32.HI UR5, URZ, UR11, UR7 ;  /* 0x0000000b3f050299 */ /* 0x000fc80008011607 */
[----:B------:R-:W-:-:S12]  /*9ae0*/  UIMAD UR8, UR5, UR8, URZ ;  /* 0x00000008050872a4 */ /* 0x000fd8000f8e023f */
.L_x_14500:
[----:B------:R-:W-:Y:S01]  /*9af0*/  ULOP3.LUT UR40, URZ, UR5, URZ, 0x33, !UPT ;  /* 0x000000053f287292 */ /* 0x000fe2000f8e333f */
[----:B------:R-:W-:Y:S01]  /*9b00*/  BSSY B7, `(.L_x_14501) ;  /* 0x000033a000077945 */ /* 0x000fe20003800000 */
[----:B------:R-:W-:Y:S01]  /*9b10*/  ULDC UR10, c[0x0][0x448] ;  /* 0x00011200000a7ab9 */ /* 0x000fe20000000800 */
[----:B------:R-:W-:Y:S01]  /*9b20*/  ULDC UR5, c[0x0][0xc3c] ;  /* 0x00030f0000057ab9 */ /* 0x000fe20000000800 */
[----:B------:R-:W-:Y:S01]  /*9b30*/  UISETP.NE.AND UP1, UPT, UR10, 0x1, UPT ;  /* 0x000000010a00788c */ /* 0x000fe2000bf25270 */
[----:B------:R-:W-:Y:S01]  /*9b40*/  ULDC.64 UR6, c[0x0][0x418] ;  /* 0x0001060000067ab9 */ /* 0x000fe20000000a00 */
[----:B------:R-:W-:Y:S02]  /*9b50*/  UIADD3 UR40, UR40, UR5, URZ ;  /* 0x0000000528287290 */ /* 0x000fe4000fffe03f */
[----:B------:R-:W-:Y:S02]  /*9b60*/  UISETP.NE.U32.AND UP0, UPT, UR6, URZ, UPT ;  /* 0x0000003f0600728c */ /* 0x000fe4000bf05070 */
[----:B------:R-:W-:-:S02]  /*9b70*/  UIMAD UR5, UR40, 0xc0, URZ ;  /* 0x000000c0280578a4 */ /* 0x000fc4000f8e023f */
[----:B------:R-:W-:Y:S02]  /*9b80*/  UISETP.NE.AND.EX UP0, UPT, UR7, URZ, UPT, UP0 ;  /* 0x0000003f0700728c */ /* 0x000fe4000bf05300 */
[----:B------:R-:W-:Y:S01]  /*9b90*/  UIADD3 UR5, UR5, 0xbf, URZ ;  /* 0x000000bf05057890 */ /* 0x000fe2000fffe03f */
[----:B------:R-:W-:Y:S01]  /*9ba0*/  ULDC UR7, c[0x0][0x288] ;  /* 0x0000a20000077ab9 */ /* 0x000fe20000000800 */
        /* <DEDUP_REMOVED lines=50> */
.L_x_14502:
        /* <DEDUP_REMOVED lines=20> */
.L_x_14505:
[----:B------:R-:W-:Y:S05]  /*a010*/  BSYNC B6 ;  /* 0x0000000000067941 */ /* 0x000fea0003800000 */
.L_x_14504:
        /* <DEDUP_REMOVED lines=20> */
.L_x_14508:
        /* <DEDUP_REMOVED lines=15> */
.L_x_14507:
[----:B------:R-:W-:Y:S05]  /*a250*/  BSYNC B6 ;  /* 0x0000000000067941 */ /* 0x000fea0003800000 */
.L_x_14506:
        /* <DEDUP_REMOVED lines=24> */
.L_x_14591:
[----:B-1----:R-:W-:Y:S02]  /*a3e0*/  ISETP.NE.AND P0, PT, R14, RZ, PT ;  /* 0x000000ff0e00720c */ /* 0x002fe40003f05270 */
[----:B------:R-:W-:-:S04]  /*a3f0*/  PLOP3.LUT P2, PT, PT, PT, PT, 0x8, 0x0 ;  /* 0x000000000000781c */ /* 0x000fc80003f4e170 */
[----:B------:R-:W-:-:S07]  /*a400*/  P2R R25, PR, RZ, 0x4 ;  /* 0x00000004ff197803 */ /* 0x000fce0000000000 */
[----:B------:R-:W-:Y:S05]  /*a410*/  @P0 BRA `(.L_x_14510) ;  /* 0x0000000000d80947 */ /* 0x000fea0003800000 */
[----:B------:R-:W-:-:S03]  /*a420*/  UMOV UR4, 0xffffffff ;  /* 0xffffffff00047882 */ /* 0x000fc60000000000 */
[----:B------:R-:W-:Y:S05]  /*a430*/  BRA.DIV UR4, `(.L_x_14511) ;  /* 0x0000003204b07947 */ /* 0x000fea000b800000 */
[----:B------:R-:W-:-:S13]  /*a440*/  ELECT P6, URZ, PT ;  /* 0x00000000003f782f */ /* 0x000fda00038c0000 */
.L_x_14594:
        /* <DEDUP_REMOVED lines=21> */
.L_x_14512:
[----:B------:R-:W2:Y:S01]  /*a5a0*/  S2R R0, SR_TID.X ;  /* 0x0000000000007919 */ /* 0x000ea20000002100 */
[----:B-1----:R-:W-:Y:S01]  /*a5b0*/  IMAD R3, R16, 0x8, R17 ;  /* 0x0000000810037824 */ /* 0x002fe200078e0211 */
[----:B--2---:R-:W-:Y:S02]  /*a5c0*/  LOP3.LUT R2, R0, 0x7f, RZ, 0xc0, !PT ;  /* 0x0000007f00027812 */ /* 0x004fe400078ec0ff */
[----:B------:R-:W-:Y:S02]  /*a5d0*/  SHF.L.U32 R0, R23, 0x1f, RZ ;  /* 0x0000001f17007819 */ /* 0x000fe400000006ff */
[----:B------:R-:W-:Y:S02]  /*a5e0*/  ISETP.NE.AND P1, PT, R2, RZ, PT ;  /* 0x000000ff0200720c */ /* 0x000fe40003f25270 */
[----:B------:R-:W1:Y:S02]  /*a5f0*/  SYNCS.PHASECHK.TRANS64.TRYWAIT P0, [R3+URZ+0x16840], R0 ;  /* 0x01684000030075a7 */ /* 0x000e64000800017f */
[----:B-1----:R-:W-:Y:S09]  /*a600*/  @!P0 BRA `(.L_x_14513) ;  /* 0x00000030005c8947 */ /* 0x002ff20003800000 */
.L_x_14595:
[----:B------:R-:W-:Y:S05]  /*a610*/  @P1 BRA `(.L_x_14514) ;  /* 0x0000000000141947 */ /* 0x000fea0003800000 */
[----:B------:R-:W-:Y:S01]  /*a620*/  ISETP.NE.AND P0, PT, R29, RZ, PT ;  /* 0x000000ff1d00720c */ /* 0x000fe20003f05270 */
[----:B-1----:R-:W-:-:S04]  /*a630*/  IMAD.MOV.U32 R0, RZ, RZ, 0x4000 ;  /* 0x00004000ff007424 */ /* 0x002fc800078e00ff */
[----:B------:R2:W-:Y:S08]  /*a640*/  SYNCS.ARRIVE.TRANS64 RZ, [R3+URZ+0x16830], R0 ;  /* 0x0168300003ff79a7 */ /* 0x0005f0000800003f */
[----:B------:R-:W-:Y:S05]  /*a650*/  @!P0 BRA `(.L_x_14514) ;  /* 0x0000000000048947 */ /* 0x000fea0003800000 */
[----:B------:R-:W-:Y:S01]  /*a660*/  BPT.TRAP 0x1 ;  /* 0x000000040000795c */ /* 0x000fe20000300000 */
.L_x_14514:
        /* <DEDUP_REMOVED lines=10> */
[----:B------:R-:W-:-:S04]  /*a710*/  PLOP3.LUT P0, PT, PT, PT, PT, 0x80, 0x0 ;  /* 0x000000000000781c */ /* 0x000fc80003f0f070 */
[----:B------:R-:W-:Y:S01]  /*a720*/  UIADD3 UR33, UR33, 0x16830, URZ ;  /* 0x0001683021217890 */ /* 0x000fe2000fffe03f */
[----:B------:R-:W-:Y:S01]  /*a730*/  P2R R25, PR, RZ, 0x1 ;  /* 0x00000001ff197803 */ /* 0x000fe20000000000 */
[----:B------:R-:W-:Y:S02]  /*a740*/  USHF.L.U32 UR35, UR35, 0x7, URZ ;  /* 0x0000000723237899 */ /* 0x000fe4000800063f */
[----:B------:R-:W-:-:S09]  /*a750*/  UIADD3 UR32, UR32, 0xe400, URZ ;  /* 0x0000e40020207890 */ /* 0x000fd2000fffe03f */
[----:B------:R1:W-:Y:S02]  /*a760*/  UTMALDG.4D [UR32], [UR4], desc[UR6] ;  /* 0x00000620040075b4 */ /* 0x0003e40008019000 */
[----:B-1----:R-:W-:Y:S01]  /*a770*/  NOP ;  /* 0x0000000000007918 */ /* 0x002fe20000000000 */
.L_x_14510:
        /* <DEDUP_REMOVED lines=29> */
.L_x_14516:
[----:B------:R-:W-:Y:S05]  /*a950*/  BSYNC B6 ;  /* 0x0000000000067941 */ /* 0x000fea0003800000 */
.L_x_14515:
[----:B------:R-:W1:Y:S01]  /*a960*/  LDC R9, c[0x0][0x448] ;  /* 0x00011200ff097b82 */ /* 0x000e620000000800 */
[----:B0-----:R-:W0:Y:S01]  /*a970*/  S2R R20, SR_TID.X ;  /* 0x0000000000147919 */ /* 0x001e220000002100 */
[----:B------:R-:W-:Y:S01]  /*a980*/  IMAD.U32 R6, RZ, RZ, UR40 ;  /* 0x00000028ff067e24 */ /* 0x000fe2000f8e00ff */
[----:B------:R-:W-:Y:S01]  /*a990*/  ULDC.64 UR8, c[0x0][0x2e0] ;  /* 0x0000b80000087ab9 */ /* 0x000fe20000000a00 */
[----:B------:R-:W-:Y:S01]  /*a9a0*/  UMOV UR4, UR48 ;  /* 0x0000003000047c82 */ /* 0x000fe20008000000 */
[----:B------:R-:W-:Y:S01]  /*a9b0*/  UIMAD UR6, UR37, UR8, URZ ;  /* 0x00000008250672a4 */ /* 0x000fe2000f8e023f */
        /* <DEDUP_REMOVED lines=12> */
[----:B------:R-:W-:Y:S02]  /*aa80*/  LOP3.LUT R20, R21, 0x70, R20, 0xf8, !PT ;  /* 0x0000007015147812 */ /* 0x000fe400078ef814 */
[----:B------:R-:W1:Y:S01]  /*aa90*/  S2R R21, SR_TID.X ;  /* 0x0000000000157919 */ /* 0x000e620000002100 */
[----:B------:R-:W2:Y:S02]  /*aaa0*/  @P1 LDC R5, c[0x0][0x450] ;  /* 0x00011400ff051b82 */ /* 0x000ea40000000800 */
[----:B------:R-:W-:-:S04]  /*aab0*/  IMAD R6, R6, 0xc0, R20 ;  /* 0x000000c006067824 */ /* 0x000fc800078e0214 */
[----:B------:R-:W-:Y:S02]  /*aac0*/  IMAD.MOV.U32 R11, RZ, RZ, R6 ;  /* 0x000000ffff0b7224 */ /* 0x000fe400078e0006 */
[----:B------:R-:W3:Y:S01]  /*aad0*/  @P1 LDC R8, c[0x0][0x450] ;  /* 0x00011400ff081b82 */ /* 0x000ee20000000800 */
        /* <DEDUP_REMOVED lines=12> */
[----:B------:R-:W-:Y:S01]  /*aba0*/  VIADD R6, R6, 0x80 ;  /* 0x0000008006067836 */ /* 0x000fe20000000000 */
[----:B------:R-:W-:Y:S01]  /*abb0*/  SHF.R.S32.HI R0, RZ, 0x1f, R7 ;  /* 0x0000001fff007819 */ /* 0x000fe20000011407 */
[----:B------:R-:W-:Y:S02]  /*abc0*/  IMAD.IADD R5, R5, 0x1, R13 ;  /* 0x0000000105057824 */ /* 0x000fe400078e020d */
[C---:B-1----:R-:W-:Y:S01]  /*abd0*/  IMAD.SHL.U32 R20, R21.reuse, 0x8, RZ ;  /* 0x0000000815147824 */ /* 0x042fe200078e00ff */
[----:B------:R-:W-:Y:S01]  /*abe0*/  LOP3.LUT R21, R21, 0x7f, RZ, 0xc0, !PT ;  /* 0x0000007f15157812 */ /* 0x000fe200078ec0ff */
[----:B------:R-:W-:-:S02]  /*abf0*/  IMAD R0, R0, UR6, RZ ;  /* 0x0000000600007c24 */ /* 0x000fc4000f8e02ff */
[C---:B------:R-:W-:Y:S01]  /*ac00*/  IMAD.WIDE.U32 R4, R7.reuse, UR6, R4 ;  /* 0x0000000607047c25 */ /* 0x040fe2000f8e0004 */
[----:B------:R-:W-:Y:S02]  /*ac10*/  LOP3.LUT R20, R20, 0x38, RZ, 0xc0, !PT ;  /* 0x0000003814147812 */ /* 0x000fe400078ec0ff */
[----:B------:R-:W-:Y:S01]  /*ac20*/  SHF.R.U32.HI R21, RZ, 0x3, R21 ;  /* 0x00000003ff157819 */ /* 0x000fe20000011615 */
[----:B------:R-:W-:Y:S02]  /*ac30*/  IMAD R0, R7, UR7, R0 ;  /* 0x0000000707007c24 */ /* 0x000fe4000f8e0200 */
[----:B------:R-:W0:Y:S02]  /*ac40*/  @P1 LDC R7, c[0x0][0x44c] ;  /* 0x00011300ff071b82 */ /* 0x000e240000000800 */
[----:B------:R-:W-:Y:S01]  /*ac50*/  IMAD.IADD R5, R5, 0x1, R0 ;  /* 0x0000000105057824 */ /* 0x000fe200078e0200 */
[----:B------:R-:W-:-:S04]  /*ac60*/  LEA R0, P0, R4, UR8, 0x1 ;  /* 0x0000000804007c11 */ /* 0x000fc8000f8008ff */
[----:B------:R-:W-:Y:S01]  /*ac70*/  LEA.HI.X R4, R4, UR9, R5, 0x1, P0 ;  /* 0x0000000904047c11 */ /* 0x000fe200080f0c05 */
[----:B0-----:R-:W-:-:S04]  /*ac80*/  @P1 IMAD.HI.U32 R5, R6, R7, RZ ;  /* 0x0000000706051227 */ /* 0x001fc800078e00ff */
[----:B------:R-:W-:Y:S01]  /*ac90*/  IMAD.MOV.U32 R7, RZ, RZ, R6 ;  /* 0x000000ffff077224 */ /* 0x000fe200078e0006 */
[----:B---3--:R-:W-:-:S04]  /*aca0*/  @P1 SHF.R.U32.HI R7, RZ, R8, R5 ;  /* 0x00000008ff071219 */ /* 0x008fc80000011605 */
[--C-:B------:R-:W-:Y:S01]  /*acb0*/  SHF.R.S32.HI R8, RZ, 0x1f, R7.reuse ;  /* 0x0000001fff087819 */ /* 0x100fe20000011407 */
[----:B------:R-:W-:Y:S02]  /*acc0*/  IMAD.MOV R5, RZ, RZ, -R7 ;  /* 0x000000ffff057224 */ /* 0x000fe400078e0a07 */
[----:B------:R-:W-:-:S04]  /*acd0*/  IMAD.WIDE.U32 R2, R7, UR4, R2 ;  /* 0x0000000407027c25 */ /* 0x000fc8000f8e0002 */
[----:B------:R-:W-:Y:S02]  /*ace0*/  IMAD R5, R9, R5, R6 ;  /* 0x0000000509057224 */ /* 0x000fe400078e0206 */
[----:B------:R-:W-:Y:S01]  /*acf0*/  IMAD R8, R8, UR4, RZ ;  /* 0x0000000408087c24 */ /* 0x000fe2000f8e02ff */
[----:B------:R-:W-:Y:S02]  /*ad00*/  ULDC UR4, c[0x0][0x2b8] ;  /* 0x0000ae0000047ab9 */ /* 0x000fe40000000800 */
[----:B------:R-:W-:Y:S01]  /*ad10*/  SHF.R.S32.HI R6, RZ, 0x1f, R5 ;  /* 0x0000001fff067819 */ /* 0x000fe20000011405 */
[----:B------:R-:W-:-:S04]  /*ad20*/  IMAD R7, R7, UR5, R8 ;  /* 0x0000000507077c24 */ /* 0x000fc8000f8e0208 */
        /* <DEDUP_REMOVED lines=10> */
[----:B------:R-:W0:Y:S01]  /*add0*/  SHFL.IDX PT, R14, R0, RZ, 0x181f ;  /* 0x00181fff000e7589 */ /* 0x000e2200000e0000 */
[----:B------:R-:W-:Y:S01]  /*ade0*/  IMAD.U32 R7, RZ, RZ, UR40 ;  /* 0x00000028ff077e24 */ /* 0x000fe2000f8e00ff */
[----:B------:R-:W-:Y:S02]  /*adf0*/  ULDC UR4, c[0x0][0x288] ;  /* 0x0000a20000047ab9 */ /* 0x000fe40000000800 */
[----:B------:R-:W1:Y:S01]  /*ae00*/  SHFL.IDX PT, R2, R4, RZ, 0x181f ;  /* 0x00181fff04027589 */ /* 0x000e6200000e0000 */
[----:B------:R-:W-:Y:S02]  /*ae10*/  IMAD R6, R9, UR4, RZ ;  /* 0x0000000409067c24 */ /* 0x000fe4000f8e02ff */
[----:B------:R-:W-:Y:S01]  /*ae20*/  IMAD R7, R7, 0xc0, R21 ;  /* 0x000000c007077824 */ /* 0x000fe200078e0215 */
[----:B------:R-:W-:Y:S03]  /*ae30*/  SHFL.IDX PT, R10, R0, 0x2, 0x181f ;  /* 0x00581f00000a7f89 */ /* 0x000fe600000e0000 */
[C---:B------:R-:W-:Y:S01]  /*ae40*/  VIADD R9, R7.reuse, 0x10 ;  /* 0x0000001007097836 */ /* 0x040fe20000000000 */
[C---:B------:R-:W-:Y:S01]  /*ae50*/  ISETP.GE.AND P1, PT, R7.reuse, R6, PT ;  /* 0x000000060700720c */ /* 0x040fe20003f26270 */
[----:B------:R-:W-:-:S03]  /*ae60*/  VIADD R11, R7, 0x70 ;  /* 0x00000070070b7836 */ /* 0x000fc60000000000 */
[----:B------:R-:W-:Y:S01]  /*ae70*/  ISETP.GE.AND P3, PT, R9, R6, PT ;  /* 0x000000060900720c */ /* 0x000fe20003f66270 */
[----:B------:R-:W-:-:S08]  /*ae80*/  VIADD R9, R7, 0x20 ;  /* 0x0000002007097836 */ /* 0x000fd00000000000 */
[----:B0-----:R-:W-:-:S05]  /*ae90*/  @!P1 LEA R14, P2, R20, R14, 0x1 ;  /* 0x0000000e140e9211 */ /* 0x001fca00078408ff */
[----:B-1----:R-:W-:Y:S02]  /*aea0*/  @!P1 IMAD.X R3, RZ, RZ, R2, P2 ;  /* 0x000000ffff039224 */ /* 0x002fe400010e0602 */
[----:B------:R-:W-:Y:S02]  /*aeb0*/  @!P1 IMAD.MOV.U32 R2, RZ, RZ, R14 ;  /* 0x000000ffff029224 */ /* 0x000fe400078e000e */
[----:B------:R-:W0:Y:S04]  /*aec0*/  SHFL.IDX PT, R14, R0, 0x1, 0x181f ;  /* 0x00381f00000e7f89 */ /* 0x000e2800000e0000 */
[----:B------:R1:W-:Y:S01]  /*aed0*/  @!P1 LDGSTS.E.BYPASS.LTC128B.128 [R27+0x8400], desc[UR46][R2.64], !P0 ;  /* 0x08400000021b9fae */ /* 0x0003e2000c101d6e */
[----:B------:R-:W-:-:S03]  /*aee0*/  ISETP.GE.AND P1, PT, R9, R6, PT ;  /* 0x000000060900720c */ /* 0x000fc60003f26270 */
[----:B------:R-:W-:Y:S04]  /*aef0*/  SHFL.IDX PT, R9, R4, 0x2, 0x181f ;  /* 0x00581f0004097f89 */ /* 0x000fe800000e0000 */
[----:B-1----:R-:W1:Y:S01]  /*af00*/  SHFL.IDX PT, R2, R4, 0x1, 0x181f ;  /* 0x00381f0004027f89 */ /* 0x002e6200000e0000 */
[----:B0-----:R-:W-:-:S05]  /*af10*/  @!P3 LEA R14, P2, R20, R14, 0x1 ;  /* 0x0000000e140eb211 */ /* 0x001fca00078408ff */
[----:B-1----:R-:W-:Y:S02]  /*af20*/  @!P3 IMAD.X R3, RZ, RZ, R2, P2 ;  /* 0x000000ffff03b224 */ /* 0x002fe400010e0602 */
[----:B------:R-:W-:Y:S02]  /*af30*/  @!P3 IMAD.MOV.U32 R2, RZ, RZ, R14 ;  /* 0x000000ffff02b224 */ /* 0x000fe400078e000e */
[----:B------:R-:W0:Y:S04]  /*af40*/  SHFL.IDX PT, R14, R0, 0x3, 0x181f ;  /* 0x00781f00000e7f89 */ /* 0x000e2800000e0000 */
[----:B------:R1:W-:Y:S02]  /*af50*/  @!P3 LDGSTS.E.BYPASS.LTC128B.128 [R27+0x8c00], desc[UR46][R2.64], !P0 ;  /* 0x08c00000021bbfae */ /* 0x0003e4000c101d6e */
[----:B-1----:R-:W-:-:S02]  /*af60*/  @!P1 LEA R2, P2, R20, R10, 0x1 ;  /* 0x0000000a14029211 */ /* 0x002fc400078408ff */
[----:B------:R-:W-:Y:S03]  /*af70*/  SHFL.IDX PT, R10, R0, 0x4, 0x181f ;  /* 0x00981f00000a7f89 */ /* 0x000fe600000e0000 */
[----:B------:R-:W-:Y:S02]  /*af80*/  @!P1 IMAD.X R3, RZ, RZ, R9, P2 ;  /* 0x000000ffff039224 */ /* 0x000fe400010e0609 */
[----:B------:R-:W-:-:S03]  /*af90*/  VIADD R9, R7, 0x30 ;  /* 0x0000003007097836 */ /* 0x000fc60000000000 */
[----:B------:R1:W-:Y:S02]  /*afa0*/  @!P1 LDGSTS.E.BYPASS.LTC128B.128 [R27+0x9400], desc[UR46][R2.64], !P0 ;  /* 0x09400000021b9fae */ /* 0x0003e4000c101d6e */
[----:B------:R-:W-:Y:S01]  /*afb0*/  ISETP.GE.AND P3, PT, R9, R6, PT ;  /* 0x000000060900720c */ /* 0x000fe20003f66270 */
[----:B------:R-:W-:-:S05]  /*afc0*/  VIADD R9, R7, 0x40 ;  /* 0x0000004007097836 */ /* 0x000fca0000000000 */
[----:B------:R-:W-:Y:S02]  /*afd0*/  ISETP.GE.AND P1, PT, R9, R6, PT ;  /* 0x000000060900720c */ /* 0x000fe40003f26270 */
        /* <DEDUP_REMOVED lines=17> */
[----:B0-----:R-:W-:-:S03]  /*b0f0*/  @!P3 LEA R14, P2, R20, R14, 0x1 ;  /* 0x0000000e140eb211 */ /* 0x001fc600078408ff */
[----:B------:R-:W-:Y:S02]  /*b100*/  SHFL.IDX PT, R4, R4, 0x7, 0x181f ;  /* 0x00f81f0004047f89 */ /* 0x000fe400000e0000 */
[----:B-1----:R-:W-:Y:S02]  /*b110*/  @!P3 IMAD.X R3, RZ, RZ, R2, P2 ;  /* 0x000000ffff03b224 */ /* 0x002fe400010e0602 */
[----:B------:R-:W-:Y:S02]  /*b120*/  @!P3 IMAD.MOV.U32 R2, RZ, RZ, R14 ;  /* 0x000000ffff02b224 */ /* 0x000fe400078e000e */
[----:B------:R-:W-:Y:S04]  /*b130*/  SHFL.IDX PT, R14, R5, RZ, 0x181f ;  /* 0x00181fff050e7589 */ /* 0x000fe800000e0000 */
[----:B------:R0:W-:Y:S01]  /*b140*/  @!P3 LDGSTS.E.BYPASS.LTC128B.128 [R27+0xac00], desc[UR46][R2.64], !P0 ;  /* 0x0ac00000021bbfae */ /* 0x0001e2000c101d6e */
[----:B------:R-:W-:Y:S01]  /*b150*/  ISETP.GE.AND P3, PT, R11, R6, PT ;  /* 0x000000060b00720c */ /* 0x000fe20003f66270 */
[----:B------:R-:W-:Y:S01]  /*b160*/  VIADD R11, R7, 0x80 ;  /* 0x00000080070b7836 */ /* 0x000fe20000000000 */
[----:B0-----:R-:W-:-:S05]  /*b170*/  @!P1 LEA R2, P2, R20, R10, 0x1 ;  /* 0x0000000a14029211 */ /* 0x001fca00078408ff */
[----:B------:R-:W-:Y:S02]  /*b180*/  @!P1 IMAD.X R3, RZ, RZ, R9, P2 ;  /* 0x000000ffff039224 */ /* 0x000fe400010e0609 */
[----:B------:R-:W0:Y:S04]  /*b190*/  SHFL.IDX PT, R9, R0, 0x7, 0x181f ;  /* 0x00f81f0000097f89 */ /* 0x000e2800000e0000 */
[----:B------:R-:W1:Y:S04]  /*b1a0*/  SHFL.IDX PT, R0, R8, RZ, 0x181f ;  /* 0x00181fff08007589 */ /* 0x000e6800000e0000 */
[----:B------:R0:W-:Y:S01]  /*b1b0*/  @!P1 LDGSTS.E.BYPASS.LTC128B.128 [R27+0xb400], desc[UR46][R2.64], !P0 ;  /* 0x0b400000021b9fae */ /* 0x0001e2000c101d6e */
[----:B------:R-:W-:-:S02]  /*b1c0*/  ISETP.GE.AND P1, PT, R11, R6, PT ;  /* 0x000000060b00720c */ /* 0x000fc40003f26270 */
[----:B0-----:R-:W-:Y:S01]  /*b1d0*/  @!P3 LEA R2, P2, R20, R9, 0x1 ;  /* 0x000000091402b211 */ /* 0x001fe200078408ff */
[----:B------:R-:W-:-:S04]  /*b1e0*/  VIADD R9, R7, 0x90 ;  /* 0x0000009007097836 */ /* 0x000fc80000000000 */
[----:B------:R-:W-:Y:S02]  /*b1f0*/  @!P3 IMAD.X R3, RZ, RZ, R4, P2 ;  /* 0x000000ffff03b224 */ /* 0x000fe400010e0604 */
[----:B------:R-:W0:Y:S04]  /*b200*/  SHFL.IDX PT, R4, R5, 0x1, 0x181f ;  /* 0x00381f0005047f89 */ /* 0x000e2800000e0000 */
[----:B------:R2:W-:Y:S01]  /*b210*/  @!P3 LDGSTS.E.BYPASS.LTC128B.128 [R27+0xbc00], desc[UR46][R2.64], !P0 ;  /* 0x0bc00000021bbfae */ /* 0x0005e2000c101d6e */
[----:B------:R-:W-:Y:S01]  /*b220*/  ISETP.GE.AND P3, PT, R9, R6, PT ;  /* 0x000000060900720c */ /* 0x000fe20003f66270 */
[----:B------:R-:W-:Y:S01]  /*b230*/  VIADD R9, R7, 0xa0 ;  /* 0x000000a007097836 */ /* 0x000fe20000000000 */
[----:B--2---:R-:W-:Y:S02]  /*b240*/  @!P1 LEA R2, P2, R20, R14, 0x1 ;  /* 0x0000000e14029211 */ /* 0x004fe400078408ff */
[----:B------:R-:W-:Y:S03]  /*b250*/  SHFL.IDX PT, R14, R5, 0x2, 0x181f ;  /* 0x00581f00050e7f89 */ /* 0x000fe600000e0000 */
[----:B-1----:R-:W-:-:S02]  /*b260*/  @!P1 IMAD.X R3, RZ, RZ, R0, P2 ;  /* 0x000000ffff039224 */ /* 0x002fc400010e0600 */
[----:B------:R-:W-:Y:S04]  /*b270*/  SHFL.IDX PT, R0, R8, 0x2, 0x181f ;  /* 0x00581f0008007f89 */ /* 0x000fe800000e0000 */
[----:B0-----:R-:W-:Y:S01]  /*b280*/  @!P3 LEA R4, P2, R20, R4, 0x1 ;  /* 0x000000041404b211 */ /* 0x001fe200078408ff */
[----:B------:R0:W-:Y:S01]  /*b290*/  @!P1 LDGSTS.E.BYPASS.LTC128B.128 [R27+0xc400], desc[UR46][R2.64], !P0 ;  /* 0x0c400000021b9fae */ /* 0x0001e2000c101d6e */
[----:B------:R-:W-:-:S03]  /*b2a0*/  ISETP.GE.AND P1, PT, R9, R6, PT ;  /* 0x000000060900720c */ /* 0x000fc60003f26270 */
[----:B0-----:R-:W0:Y:S04]  /*b2b0*/  SHFL.IDX PT, R2, R8, 0x1, 0x181f ;  /* 0x00381f0008027f89 */ /* 0x001e2800000e0000 */
[----:B------:R-:W1:Y:S01]  /*b2c0*/  SHFL.IDX PT, R8, R8, 0x3, 0x181f ;  /* 0x00781f0008087f89 */ /* 0x000e6200000e0000 */
[----:B0-----:R-:W-:Y:S02]  /*b2d0*/  @!P3 IMAD.X R3, RZ, RZ, R2, P2 ;  /* 0x000000ffff03b224 */ /* 0x001fe400010e0602 */
[----:B------:R-:W-:-:S05]  /*b2e0*/  @!P3 IMAD.MOV.U32 R2, RZ, RZ, R4 ;  /* 0x000000ffff02b224 */ /* 0x000fca00078e0004 */
[----:B------:R0:W-:Y:S02]  /*b2f0*/  @!P3 LDGSTS.E.BYPASS.LTC128B.128 [R27+0xcc00], desc[UR46][R2.64], !P0 ;  /* 0x0cc00000021bbfae */ /* 0x0001e4000c101d6e */
[----:B0-----:R-:W-:Y:S02]  /*b300*/  @!P1 LEA R2, P2, R20, R14, 0x1 ;  /* 0x0000000e14029211 */ /* 0x001fe400078408ff */
[----:B------:R0:W2:Y:S03]  /*b310*/  SHFL.IDX PT, R14, R5, 0x3, 0x181f ;  /* 0x00781f00050e7f89 */ /* 0x0000a600000e0000 */
[----:B------:R-:W-:-:S05]  /*b320*/  @!P1 IMAD.X R3, RZ, RZ, R0, P2 ;  /* 0x000000ffff039224 */ /* 0x000fca00010e0600 */
[----:B-1----:R0:W-:Y:S03]  /*b330*/  @!P1 LDGSTS.E.BYPASS.LTC128B.128 [R27+0xd400], desc[UR46][R2.64], !P0 ;  /* 0x0d400000021b9fae */ /* 0x0021e6000c101d6e */
.L_x_14620:
[----:B------:R-:W-:Y:S02]  /*b340*/  VIADD R7, R7, 0xb0 ;  /* 0x000000b007077836 */ /* 0x000fe40000000000 */
[----:B------:R-:W-:-:S03]  /*b350*/  VIADD R0, R17, 0x16800 ;  /* 0x0001680011007836 */ /* 0x000fc60000000000 */
[----:B------:R-:W-:-:S13]  /*b360*/  ISETP.GE.AND P1, PT, R7, R6, PT ;  /* 0x000000060700720c */ /* 0x000fda0003f26270 */
[----:B0-2---:R-:W-:-:S05]  /*b370*/  @!P1 LEA R2, P2, R20, R14, 0x1 ;  /* 0x0000000e14029211 */ /* 0x005fca00078408ff */
[----:B------:R-:W-:-:S05]  /*b380*/  @!P1 IMAD.X R3, RZ, RZ, R8, P2 ;  /* 0x000000ffff039224 */ /* 0x000fca00010e0608 */
[----:B------:R-:W-:Y:S01]  /*b390*/  @!PT LDS RZ, [RZ] ;  /* 0x00000000fffff984 */ /* 0x000fe20000000800 */
[----:B------:R-:W-:Y:S01]  /*b3a0*/  @!PT LDS RZ, [RZ] ;  /* 0x00000000fffff984 */ /* 0x000fe20000000800 */
[----:B------:R-:W-:Y:S01]  /*b3b0*/  @!PT LDS RZ, [RZ] ;  /* 0x00000000fffff984 */ /* 0x000fe20000000800 */
[----:B------:R0:W-:Y:S01]  /*b3c0*/  @!P1 LDGSTS.E.BYPASS.LTC128B.128 [R27+0xdc00], desc[UR46][R2.64], !P0 ;  /* 0x0dc00000021b9fae */ /* 0x0001e2000c101d6e */
[----:B------:R-:W-:Y:S01]  /*b3d0*/  PLOP3.LUT P0, PT, PT, PT, PT, 0x80, 0x0 ;  /* 0x000000000000781c */ /* 0x000fe20003f0f070 */
[----:B------:R-:W-:-:S12]  /*b3e0*/  NOP ;  /* 0x0000000000007918 */ /* 0x000fd80000000000 */
.L_x_14518:
        /* <DEDUP_REMOVED lines=18> */
.L_x_14621:
[----:B------:R-:W-:Y:S05]  /*b510*/  BSYNC B0 ;  /* 0x0000000000007941 */ /* 0x000fea0003800000 */
.L_x_14519:
        /* <DEDUP_REMOVED lines=24> */
[----:B-1----:R-:W-:-:S13]  /*b6a0*/  ISETP.NE.AND P0, PT, R10, 0x1, PT ;  /* 0x000000010a00780c */ /* 0x002fda0003f05270 */
[----:B0-----:R-:W0:Y:S02]  /*b6b0*/  @P0 LDC.64 R2, c[0x0][0x440] ;  /* 0x00011000ff020b82 */ /* 0x001e240000000a00 */
[----:B0-----:R-:W-:-:S04]  /*b6c0*/  @P0 IMAD.HI.U32 R4, R7, R2, RZ ;  /* 0x0000000207040227 */ /* 0x001fc800078e00ff */
[----:B------:R-:W-:Y:S01]  /*b6d0*/  IMAD.MOV.U32 R2, RZ, RZ, R7 ;  /* 0x000000ffff027224 */ /* 0x000fe200078e0007 */
[----:B------:R-:W-:Y:S02]  /*b6e0*/  @P0 SHF.R.U32.HI R2, RZ, R3, R4 ;  /* 0x00000003ff020219 */ /* 0x000fe40000011604 */
[----:B------:R-:W0:Y:S02]  /*b6f0*/  LDC.64 R4, c[0x0][0x418] ;  /* 0x00010600ff047b82 */ /* 0x000e240000000a00 */
[--C-:B------:R-:W-:Y:S01]  /*b700*/  SHF.R.S32.HI R3, RZ, 0x1f, R2.reuse ;  /* 0x0000001fff037819 */ /* 0x100fe20000011402 */
[----:B------:R-:W-:-:S04]  /*b710*/  IMAD.MOV R9, RZ, RZ, -R2 ;  /* 0x000000ffff097224 */ /* 0x000fc800078e0a02 */
[----:B------:R-:W-:Y:S02]  /*b720*/  IMAD R9, R10, R9, R7 ;  /* 0x000000090a097224 */ /* 0x000fe400078e0207 */
[----:B------:R-:W-:Y:S02]  /*b730*/  IMAD R10, R24, UR4, RZ ;  /* 0x00000004180a7c24 */ /* 0x000fe4000f8e02ff */
[----:B------:R-:W-:-:S04]  /*b740*/  IMAD.WIDE.U32 R2, R22, UR4, R2 ;  /* 0x0000000416027c25 */ /* 0x000fc8000f8e0002 */
[----:B------:R-:W-:-:S04]  /*b750*/  IMAD R10, R22, UR5, R10 ;  /* 0x00000005160a7c24 */ /* 0x000fc8000f8e020a */
[----:B------:R-:W-:Y:S01]  /*b760*/  IMAD.IADD R10, R10, 0x1, R3 ;  /* 0x000000010a0a7824 */ /* 0x000fe200078e0203 */
[----:B0-----:R-:W-:-:S04]  /*b770*/  LEA R4, P0, R2, R4, 0x2 ;  /* 0x0000000402047211 */ /* 0x001fc800078010ff */
[----:B------:R-:W-:-:S05]  /*b780*/  LEA.HI.X R5, R2, R5, R10, 0x2, P0 ;  /* 0x0000000502057211 */ /* 0x000fca00000f140a */
[----:B------:R1:W5:Y:S04]  /*b790*/  LDG.E R4, desc[UR46][R4.64] ;  /* 0x0000002e04047981 */ /* 0x000368000c1e1900 */
.L_x_14525:
        /* <DEDUP_REMOVED lines=8> */
.L_x_14622:
[----:B------:R-:W-:Y:S05]  /*b820*/  BSYNC B1 ;  /* 0x0000000000017941 */ /* 0x000fea0003800000 */
.L_x_14526:
[----:B------:R-:W-:Y:S04]  /*b830*/  BSSY B1, `(.L_x_14528) ;  /* 0x0000007000017945 */ /* 0x000fe80003800000 */
[----:B------:R-:W-:Y:S05]  /*b840*/  @P1 BRA `(.L_x_14529) ;  /* 0x0000000000141947 */ /* 0x000fea0003800000 */
[----:B------:R-:W-:Y:S01]  /*b850*/  ISETP.NE.AND P0, PT, R29, RZ, PT ;  /* 0x000000ff1d00720c */ /* 0x000fe20003f05270 */
[----:B0-----:R-:W-:-:S04]  /*b860*/  IMAD.MOV.U32 R3, RZ, RZ, 0x4000 ;  /* 0x00004000ff037424 */ /* 0x001fc800078e00ff */
[----:B------:R1:W-:Y:S08]  /*b870*/  SYNCS.ARRIVE.TRANS64 RZ, [R2+URZ+0x16830], R3 ;  /* 0x0168300302ff79a7 */ /* 0x0003f0000800003f */
[----:B------:R-:W-:Y:S05]  /*b880*/  @!P0 BRA `(.L_x_14529) ;  /* 0x0000000000048947 */ /* 0x000fea0003800000 */
[----:B------:R-:W-:Y:S01]  /*b890*/  BPT.TRAP 0x1 ;  /* 0x000000040000795c */ /* 0x000fe20000300000 */
.L_x_14529:
[----:B------:R-:W-:Y:S05]  /*b8a0*/  BSYNC B1 ;  /* 0x0000000000017941 */ /* 0x000fea0003800000 */
.L_x_14528:
        /* <DEDUP_REMOVED lines=12> */
.L_x_14530:
        /* <DEDUP_REMOVED lines=14> */
.L_x_14623:
[----:B------:R-:W-:Y:S05]  /*ba50*/  BSYNC B1 ;  /* 0x0000000000017941 */ /* 0x000fea0003800000 */
.L_x_14531:
        /* <DEDUP_REMOVED lines=10> */
.L_x_14534:
[----:B------:R-:W-:Y:S05]  /*bb00*/  BSYNC B1 ;  /* 0x0000000000017941 */ /* 0x000fea0003800000 */
.L_x_14533:
[----:B------:R-:W-:Y:S01]  /*bb10*/  R2UR UR6, R2 ;  /* 0x00000000020672ca */ /* 0x000fe200000e0000 */
[C-C-:B------:R-:W-:Y:S01]  /*bb20*/  IMAD R2, R16.reuse, 0x8, R17.reuse ;  /* 0x0000000810027824 */ /* 0x140fe200078e0211 */
        /* <DEDUP_REMOVED lines=9> */
.L_x_14535:
        /* <DEDUP_REMOVED lines=10> */
[----:B------:R-:W-:Y:S02]  /*bc60*/  IMAD.MOV.U32 R18, RZ, RZ, R4 ;  /* 0x000000ffff127224 */ /* 0x000fe400078e0004 */
[----:B------:R-:W-:-:S07]  /*bc70*/  IMAD.MOV.U32 R19, RZ, RZ, R9 ;  /* 0x000000ffff137224 */ /* 0x000fce00078e0009 */
.L_x_14524:
[----:B------:R-:W-:Y:S05]  /*bc80*/  BSYNC B0 ;  /* 0x0000000000007941 */ /* 0x000fea0003800000 */
.L_x_14523:
[----:B------:R-:W-:Y:S01]  /*bc90*/  UIADD3 UR4, UR39, -0x3, URZ ;  /* 0xfffffffd27047890 */ /* 0x000fe2000fffe03f */
[----:B------:R-:W-:Y:S02]  /*bca0*/  IMAD.MOV.U32 R23, RZ, RZ, R6 ;  /* 0x000000ffff177224 */ /* 0x000fe400078e0006 */
[----:B------:R-:W-:-:S03]  /*bcb0*/  IMAD.MOV.U32 R16, RZ, RZ, R8 ;  /* 0x000000ffff107224 */ /* 0x000fc600078e0008 */
[----:B------:R-:W-:-:S07]  /*bcc0*/  IMAD.U32 R6, RZ, RZ, UR4 ;  /* 0x00000004ff067e24 */ /* 0x000fce000f8e00ff */
.L_x_14522:
[----:B------:R-:W-:Y:S01]  /*bcd0*/  ISETP.NE.AND P0, PT, R7, RZ, PT ;  /* 0x000000ff0700720c */ /* 0x000fe20003f05270 */
[----:B------:R-:W-:-:S12]  /*bce0*/  BSSY B0, `(.L_x_14521) ;  /* 0x00000dd000007945 */ /* 0x000fd80003800000 */
[----:B------:R-:W-:Y:S05]  /*bcf0*/  @!P0 BRA `(.L_x_14536) ;  /* 0x0000000c006c8947 */ /* 0x000fea0003800000 */
[----:B------:R-:W-:-:S07]  /*bd00*/  IMAD.MOV.U32 R4, RZ, RZ, R18 ;  /* 0x000000ffff047224 */ /* 0x000fce00078e0012 */
.L_x_14563:
        /* <DEDUP_REMOVED lines=13> */
[----:B0-----:R-:W-:Y:S01]  /*bde0*/  IMAD.MOV.U32 R10, RZ, RZ, R6 ;  /* 0x000000ffff0a7224 */ /* 0x001fe200078e0006 */
[----:B------:R-:W-:Y:S02]  /*bdf0*/  ULDC.64 UR4, c[0x0][0x428] ;  /* 0x00010a0000047ab9 */ /* 0x000fe40000000a00 */
[----:B------:R-:W-:-:S04]  /*be00*/  IMAD R5, R24, UR4, RZ ;  /* 0x0000000418057c24 */ /* 0x000fc8000f8e02ff */
[----:B------:R-:W-:Y:S01]  /*be10*/  IMAD R4, R22, UR5, R5 ;  /* 0x0000000516047c24 */ /* 0x000fe2000f8e0205 */
[----:B-1----:R-:W-:-:S13]  /*be20*/  ISETP.NE.AND P0, PT, R9, 0x1, PT ;  /* 0x000000010900780c */ /* 0x002fda0003f05270 */
        /* <DEDUP_REMOVED lines=13> */
.L_x_14539:
        /* <DEDUP_REMOVED lines=8> */
.L_x_14624:
[----:B------:R-:W-:Y:S05]  /*bf80*/  BSYNC B2 ;  /* 0x0000000000027941 */ /* 0x000fea0003800000 */
.L_x_14540:
[----:B------:R-:W-:Y:S04]  /*bf90*/  BSSY B2, `(.L_x_14542) ;  /* 0x0000007000027945 */ /* 0x000fe80003800000 */
[----:B------:R-:W-:Y:S05]  /*bfa0*/  @P1 BRA `(.L_x_14543) ;  /* 0x0000000000141947 */ /* 0x000fea0003800000 */
[----:B------:R-:W-:Y:S01]  /*bfb0*/  ISETP.NE.AND P0, PT, R29, RZ, PT ;  /* 0x000000ff1d00720c */ /* 0x000fe20003f05270 */
[----:B0-----:R-:W-:-:S04]  /*bfc0*/  IMAD.MOV.U32 R3, RZ, RZ, 0x4000 ;  /* 0x00004000ff037424 */ /* 0x001fc800078e00ff */
[----:B------:R1:W-:Y:S08]  /*bfd0*/  SYNCS.ARRIVE.TRANS64 RZ, [R2+URZ+0x16830], R3 ;  /* 0x0168300302ff79a7 */ /* 0x0003f0000800003f */
[----:B------:R-:W-:Y:S05]  /*bfe0*/  @!P0 BRA `(.L_x_14543) ;  /* 0x0000000000048947 */ /* 0x000fea0003800000 */
[----:B------:R-:W-:Y:S01]  /*bff0*/  BPT.TRAP 0x1 ;  /* 0x000000040000795c */ /* 0x000fe20000300000 */
.L_x_14543:
[----:B------:R-:W-:Y:S05]  /*c000*/  BSYNC B2 ;  /* 0x0000000000027941 */ /* 0x000fea0003800000 */
.L_x_14542:
        /* <DEDUP_REMOVED lines=11> */
.L_x_14544:
        /* <DEDUP_REMOVED lines=15> */
.L_x_14625:
[----:B------:R-:W-:Y:S05]  /*c1b0*/  BSYNC B2 ;  /* 0x0000000000027941 */ /* 0x000fea0003800000 */
.L_x_14545:
        /* <DEDUP_REMOVED lines=9> */
.L_x_14548:
[----:B------:R-:W-:Y:S05]  /*c250*/  BSYNC B2 ;  /* 0x0000000000027941 */ /* 0x000fea0003800000 */
.L_x_14547:
        /* <DEDUP_REMOVED lines=10> */
.L_x_14549:
        /* <DEDUP_REMOVED lines=12> */
.L_x_14538:
[----:B------:R-:W-:Y:S05]  /*c3c0*/  BSYNC B1 ;  /* 0x0000000000017941 */ /* 0x000fea0003800000 */
.L_x_14537:
        /* <DEDUP_REMOVED lines=12> */
[----:B------:R-:W-:Y:S02]  /*c490*/  ULDC.64 UR4, c[0x0][0x428] ;  /* 0x00010a0000047ab9 */ /* 0x000fe40000000a00 */
[----:B------:R-:W-:-:S04]  /*c4a0*/  IMAD R5, R24, UR4, RZ ;  /* 0x0000000418057c24 */ /* 0x000fc8000f8e02ff */
[----:B------:R-:W-:Y:S01]  /*c4b0*/  IMAD R5, R22, UR5, R5 ;  /* 0x0000000516057c24 */ /* 0x000fe2000f8e0205 */
        /* <DEDUP_REMOVED lines=14> */
.L_x_14552:
        /* <DEDUP_REMOVED lines=8> */
.L_x_14626:
[----:B------:R-:W-:Y:S05]  /*c620*/  BSYNC B2 ;  /* 0x0000000000027941 */ /* 0x000fea0003800000 */
.L_x_14553:
[----:B------:R-:W-:Y:S04]  /*c630*/  BSSY B2, `(.L_x_14555) ;  /* 0x0000007000027945 */ /* 0x000fe80003800000 */
[----:B------:R-:W-:Y:S05]  /*c640*/  @P1 BRA `(.L_x_14556) ;  /* 0x0000000000141947 */ /* 0x000fea0003800000 */
[----:B------:R-:W-:Y:S01]  /*c650*/  ISETP.NE.AND P0, PT, R29, RZ, PT ;  /* 0x000000ff1d00720c */ /* 0x000fe20003f05270 */
[----:B0-----:R-:W-:-:S04]  /*c660*/  IMAD.MOV.U32 R3, RZ, RZ, 0x4000 ;  /* 0x00004000ff037424 */ /* 0x001fc800078e00ff */
[----:B------:R1:W-:Y:S08]  /*c670*/  SYNCS.ARRIVE.TRANS64 RZ, [R2+URZ+0x16830], R3 ;  /* 0x0168300302ff79a7 */ /* 0x0003f0000800003f */
[----:B------:R-:W-:Y:S05]  /*c680*/  @!P0 BRA `(.L_x_14556) ;  /* 0x0000000000048947 */ /* 0x000fea0003800000 */
[----:B------:R-:W-:Y:S01]  /*c690*/  BPT.TRAP 0x1 ;  /* 0x000000040000795c */ /* 0x000fe20000300000 */
.L_x_14556:
[----:B------:R-:W-:Y:S05]  /*c6a0*/  BSYNC B2 ;  /* 0x0000000000027941 */ /* 0x000fea0003800000 */
.L_x_14555:
        /* <DEDUP_REMOVED lines=12> */
.L_x_14557:
        /* <DEDUP_REMOVED lines=15> */
.L_x_14627:
[----:B------:R-:W-:Y:S05]  /*c860*/  BSYNC B2 ;  /* 0x0000000000027941 */ /* 0x000fea0003800000 */
.L_x_14558:
        /* <DEDUP_REMOVED lines=9> */
.L_x_14561:
[----:B------:R-:W-:Y:S05]  /*c900*/  BSYNC B2 ;  /* 0x0000000000027941 */ /* 0x000fea0003800000 */
.L_x_14560:
        /* <DEDUP_REMOVED lines=10> */
.L_x_14562:
        /* <DEDUP_REMOVED lines=12> */
.L_x_14551:
[----:B------:R-:W-:Y:S05]  /*ca70*/  BSYNC B1 ;  /* 0x0000000000017941 */ /* 0x000fea0003800000 */
.L_x_14550:
[C---:B------:R-:W-:Y:S01]  /*ca80*/  ISETP.GT.AND P0, PT, R6.reuse, 0x1, PT ;  /* 0x000000010600780c */ /* 0x040fe20003f04270 */
[----:B------:R-:W-:-:S12]  /*ca90*/  VIADD R6, R6, 0xfffffffe ;  /* 0xfffffffe06067836 */ /* 0x000fd80000000000 */
[----:B------:R-:W-:Y:S05]  /*caa0*/  @P0 BRA `(.L_x_14563) ;  /* 0xfffffff000980947 */ /* 0x000fea000383ffff */
.L_x_14536:
[----:B------:R-:W-:Y:S05]  /*cab0*/  BSYNC B0 ;  /* 0x0000000000007941 */ /* 0x000fea0003800000 */
.L_x_14521:
        /* <DEDUP_REMOVED lines=17> */
.L_x_14565:
[----:B------:R-:W-:Y:S05]  /*cbd0*/  BSYNC B0 ;  /* 0x0000000000007941 */ /* 0x000fea0003800000 */
.L_x_14564:
        /* <DEDUP_REMOVED lines=9> */
.L_x_14628:
[----:B------:R-:W-:Y:S05]  /*cc70*/  BSYNC B1 ;  /* 0x0000000000017941 */ /* 0x000fea0003800000 */
.L_x_14568:
[----:B------:R-:W-:Y:S04]  /*cc80*/  BSSY B1, `(.L_x_14570) ;  /* 0x0000007000017945 */ /* 0x000fe80003800000 */
[----:B------:R-:W-:Y:S05]  /*cc90*/  @P2 BRA `(.L_x_14571) ;  /* 0x0000000000142947 */ /* 0x000fea0003800000 */
[----:B------:R-:W-:Y:S01]  /*cca0*/  ISETP.NE.AND P0, PT, R29, RZ, PT ;  /* 0x000000ff1d00720c */ /* 0x000fe20003f05270 */
[----:B-1----:R-:W-:-:S04]  /*ccb0*/  IMAD.MOV.U32 R0, RZ, RZ, 0x4000 ;  /* 0x00004000ff007424 */ /* 0x002fc800078e00ff */
[----:B------:R2:W-:Y:S08]  /*ccc0*/  SYNCS.ARRIVE.TRANS64 RZ, [R3+URZ+0x16850], R0 ;  /* 0x0168500003ff79a7 */ /* 0x0005f0000800003f */
[----:B------:R-:W-:Y:S05]  /*ccd0*/  @!P0 BRA `(.L_x_14571) ;  /* 0x0000000000048947 */ /* 0x000fea0003800000 */
[----:B------:R-:W-:Y:S01]  /*cce0*/  BPT.TRAP 0x1 ;  /* 0x000000040000795c */ /* 0x000fe20000300000 */
.L_x_14571:
[----:B------:R-:W-:Y:S05]  /*ccf0*/  BSYNC B1 ;  /* 0x0000000000017941 */ /* 0x000fea0003800000 */
.L_x_14570:
        /* <DEDUP_REMOVED lines=10> */
.L_x_14572:
        /* <DEDUP_REMOVED lines=10> */
.L_x_14567:
[----:B------:R-:W-:Y:S05]  /*ce40*/  BSYNC B0 ;  /* 0x0000000000007941 */ /* 0x000fea0003800000 */
.L_x_14566:
[----:B------:R-:W-:-:S05]  /*ce50*/  VIADD R16, R16, 0x1 ;  /* 0x0000000110107836 */ /* 0x000fca0000000000 */
[----:B------:R-:W-:-:S04]  /*ce60*/  ISETP.NE.AND P0, PT, R16, 0x2, PT ;  /* 0x000000021000780c */ /* 0x000fc80003f05270 */
[----:B------:R-:W-:Y:S02]  /*ce70*/  SEL R0, RZ, 0x1, P0 ;  /* 0x00000001ff007807 */ /* 0x000fe40000000000 */
[----:B------:R-:W-:Y:S02]  /*ce80*/  SEL R16, R16, RZ, P0 ;  /* 0x000000ff10107207 */ /* 0x000fe40000000000 */
[----:B------:R-:W-:-:S07]  /*ce90*/  LOP3.LUT R23, R23, R0, RZ, 0x3c, !PT ;  /* 0x0000000017177212 */ /* 0x000fce00078e3cff */
.L_x_14503:
[----:B------:R-:W-:Y:S05]  /*cea0*/  BSYNC B7 ;  /* 0x0000000000077941 */ /* 0x000fea0003800000 */
.L_x_14501:
        /* <DEDUP_REMOVED lines=12> */
.L_x_14573:
[----:B------:R-:W-:-:S03]  /*cf70*/  UMOV UR4, 0xffffffff ;  /* 0xffffffff00047882 */ /* 0x000fc60000000000 */
[----:B------:R-:W-:Y:S05]  /*cf80*/  BRA.DIV UR4, `(.L_x_14575) ;  /* 0x0000001a04307947 */ /* 0x000fea000b800000 */
[----:B------:R1:W2:Y:S02]  /*cf90*/  SHFL.IDX PT, R14, R28, RZ, 0x1f ;  /* 0x00001fff1c0e7589 */ /* 0x0002a400000e0000 */
.L_x_14631:
        /* <DEDUP_REMOVED lines=8> */
.L_x_14574:
[----:B------:R-:W-:Y:S02]  /*d020*/  ULDC UR4, c[0x0][0xc38] ;  /* 0x00030e0000047ab9 */ /* 0x000fe40000000800 */
[----:B-1----:R-:W-:-:S13]  /*d030*/  ISETP.GE.AND P0, PT, R28, UR4, PT ;  /* 0x000000041c007c0c */ /* 0x002fda000bf06270 */
[----:B------:R-:W-:Y:S05]  /*d040*/  @!P0 BRA `(.L_x_14576) ;  /* 0xffffffc800348947 */ /* 0x000fea000383ffff */
.L_x_14498:
        /* <DEDUP_REMOVED lines=12> */
.L_x_14632:
[----:B------:R-:W-:Y:S05]  /*d110*/  BSYNC B0 ;  /* 0x0000000000007941 */ /* 0x000fea0003800000 */
.L_x_14577:
[----:B------:R-:W-:-:S03]  /*d120*/  UMOV UR4, 0xffffffff ;  /* 0xffffffff00047882 */ /* 0x000fc60000000000 */
[----:B------:R-:W-:Y:S05]  /*d130*/  BRA.DIV UR4, `(.L_x_14579) ;  /* 0x0000001a04007947 */ /* 0x000fea000b800000 */
[----:B-1----:R-:W1:Y:S02]  /*d140*/  S2R R0, SR_TID.X ;  /* 0x0000000000007919 */ /* 0x002e640000002100 */
[----:B-1----:R-:W-:-:S04]  /*d150*/  SHF.R.U32.HI R0, RZ, 0x5, R0 ;  /* 0x00000005ff007819 */ /* 0x002fc80000011600 */
[----:B------:R-:W-:-:S05]  /*d160*/  LOP3.LUT R0, R0, 0x3, RZ, 0xc0, !PT ;  /* 0x0000000300007812 */ /* 0x000fca00078ec0ff */
[----:B------:R1:W2:Y:S02]  /*d170*/  SHFL.IDX PT, R14, R0, RZ, 0x1f ;  /* 0x00001fff000e7589 */ /* 0x0002a400000e0000 */
.L_x_14635:
[----:B--2---:R-:W-:Y:S01]  /*d180*/  ISETP.NE.AND P0, PT, R14, RZ, PT ;  /* 0x000000ff0e00720c */ /* 0x004fe20003f05270 */
[----:B------:R-:W-:-:S12]  /*d190*/  BSSY B0, `(.L_x_14580) ;  /* 0x0000024000007945 */ /* 0x000fd80003800000 */
[----:B------:R-:W-:Y:S05]  /*d1a0*/  @P0 BRA `(.L_x_14581) ;  /* 0x0000000000880947 */ /* 0x000fea0003800000 */
[----:B------:R-:W-:-:S03]  /*d1b0*/  UMOV UR4, 0xffffffff ;  /* 0xffffffff00047882 */ /* 0x000fc60000000000 */
[----:B------:R-:W-:Y:S05]  /*d1c0*/  BRA.DIV UR4, `(.L_x_14582) ;  /* 0x0000001a04107947 */ /* 0x000fea000b800000 */
[----:B------:R-:W-:-:S13]  /*d1d0*/  ELECT P6, URZ, PT ;  /* 0x00000000003f782f */ /* 0x000fda00038c0000 */
.L_x_14638:
[----:B------:R-:W-:Y:S05]  /*d1e0*/  @!P6 BRA `(.L_x_14581) ;  /* 0x000000000078e947 */ /* 0x000fea0003800000 */
[----:B------:R-:W-:-:S06]  /*d1f0*/  ULOP3.LUT UR4, UR38, 0x2, URZ, 0xfc, !UPT ;  /* 0x0000000226047892 */ /* 0x000fcc000f8efc3f */
[----:B-1----:R-:W-:-:S05]  /*d200*/  IMAD.U32 R0, RZ, RZ, UR4 ;  /* 0x00000004ff007e24 */ /* 0x002fca000f8e00ff */
[----:B------:R-:W-:-:S13]  /*d210*/  ISETP.NE.AND P2, PT, R0, 0x3, PT ;  /* 0x000000030000780c */ /* 0x000fda0003f45270 */
[----:B------:R-:W-:Y:S05]  /*d220*/  @!P2 BRA `(.L_x_14583) ;  /* 0x000000000004a947 */ /* 0x000fea0003800000 */
[----:B------:R-:W-:Y:S01]  /*d230*/  BPT.TRAP 0x1 ;  /* 0x000000040000795c */ /* 0x000fe20000300000 */
.L_x_14583:
        /* <DEDUP_REMOVED lines=12> */
.L_x_14639:
[----:B------:R-:W2:Y:S02]  /*d300*/  SYNCS.PHASECHK.TRANS64.TRYWAIT P0, [R3+URZ], R0 ;  /* 0x00000000030075a7 */ /* 0x000ea4000800017f */
[----:B--2---:R-:W-:Y:S05]  /*d310*/  @!P0 BRA `(.L_x_14585) ;  /* 0x0000001400f08947 */ /* 0x004fea0003800000 */
.L_x_14640:
[----:B------:R-:W-:Y:S05]  /*d320*/  @!P2 BRA `(.L_x_14586) ;  /* 0x000000000004a947 */ /* 0x000fea0003800000 */
[----:B------:R-:W-:Y:S01]  /*d330*/  BPT.TRAP 0x1 ;  /* 0x000000040000795c */ /* 0x000fe20000300000 */
.L_x_14586:
[----:B--2---:R-:W-:-:S04]  /*d340*/  VIADD R3, R7, 0x16860 ;  /* 0x0001686007037836 */ /* 0x004fc80000000000 */
[----:B-1----:R-:W-:-:S04]  /*d350*/  IMAD R5, R16, 0x8, R3 ;  /* 0x0000000810057824 */ /* 0x002fc800078e0203 */
[----:B------:R-:W1:Y:S02]  /*d360*/  SYNCS.PHASECHK.TRANS64.TRYWAIT P0, [R5+URZ], R4 ;  /* 0x00000004050075a7 */ /* 0x000e64000800017f */
[----:B-1----:R-:W-:Y:S05]  /*d370*/  @!P0 BRA `(.L_x_14587) ;  /* 0x0000001400ec8947 */ /* 0x002fea0003800000 */
.L_x_14641:
[----:B------:R-:W-:-:S07]  /*d380*/  IMAD R3, R6, 0x8, R3 ;  /* 0x0000000806037824 */ /* 0x000fce00078e0203 */
.L_x_14588:
[----:B--2---:R2:W3:Y:S02]  /*d390*/  SYNCS.PHASECHK.TRANS64.TRYWAIT P0, [R3+URZ], R0 ;  /* 0x00000000030075a7 */ /* 0x0044e4000800017f */
[----:B---3--:R-:W-:Y:S05]  /*d3a0*/  @!P0 NANOSLEEP.SYNCS 0x989680 ;  /* 0x009896800000895d */ /* 0x008fea0003900000 */
[----:B------:R-:W3:Y:S02]  /*d3b0*/  @!P0 SYNCS.PHASECHK.TRANS64 P0, [R3+URZ], R0 ;  /* 0x00000000030085a7 */ /* 0x000ee4000800007f */
[----:B---3--:R-:W-:Y:S05]  /*d3c0*/  @!P0 BRA `(.L_x_14588) ;  /* 0xfffffffc00f08947 */ /* 0x008fea000383ffff */
.L_x_14581:
[----:B------:R-:W-:Y:S05]  /*d3d0*/  BSYNC B0 ;  /* 0x0000000000007941 */ /* 0x000fea0003800000 */
.L_x_14580:
[----:B------:R-:W-:Y:S05]  /*d3e0*/  EXIT ;  /* 0x000000000000794d */ /* 0x000fea0003800000 */
.L_x_14463:
[----:B0-----:R-:W-:-:S04]  /*d3f0*/  IMAD.U32 R3, RZ, RZ, UR45 ;  /* 0x0000002dff037e24 */ /* 0x001fc8000f8e00ff */
[----:B------:R0:W1:Y:S03]  /*d400*/  SYNCS.PHASECHK.TRANS64.TRYWAIT P1, [R3+URZ+0x16800], R0 ;  /* 0x01680000030075a7 */ /* 0x000066000802017f */
[----:B-1----:R-:W-:Y:S05]  /*d410*/  @!P1 NANOSLEEP.SYNCS 0x989680 ;  /* 0x009896800000995d */ /* 0x002fea0003900000 */
[----:B------:R-:W1:Y:S02]  /*d420*/  @!P1 SYNCS.PHASECHK.TRANS64 P1, [R3+URZ+0x16800], R0 ;  /* 0x01680000030095a7 */ /* 0x000e64000802007f */
[----:B-1----:R-:W-:Y:S05]  /*d430*/  @!P1 BRA `(.L_x_14463) ;  /* 0xfffffffc00ec9947 */ /* 0x002fea000383ffff */
[----:B------:R-:W-:Y:S05]  /*d440*/  BRA `(.L_x_14589) ;  /* 0xffffff4000607947 */ /* 0x000fea000383ffff */
.L_x_14467:
[----:B-1----:R1:W2:Y:S02]  /*d450*/  SYNCS.PHASECHK.TRANS64.TRYWAIT P2, [R2+URZ+0x16830], R3 ;  /* 0x01683003020075a7 */ /* 0x0022a4000804017f */
[----:B--2---:R-:W-:Y:S05]  /*d460*/  @!P2 NANOSLEEP.SYNCS 0x989680 ;  /* 0x009896800000a95d */ /* 0x004fea0003900000 */
[----:B------:R-:W2:Y:S02]  /*d470*/  @!P2 SYNCS.PHASECHK.TRANS64 P2, [R2+URZ+0x16830], R3 ;  /* 0x016830030200a5a7 */ /* 0x000ea4000804007f */
[----:B--2---:R-:W-:Y:S05]  /*d480*/  @!P2 BRA `(.L_x_14467) ;  /* 0xfffffffc00f0a947 */ /* 0x004fea000383ffff */
[----:B------:R-:W-:Y:S05]  /*d490*/  BRA `(.L_x_14466) ;  /* 0xffffff4000847947 */ /* 0x000fea000383ffff */
.L_x_14472:
[----:B-1----:R-:W-:-:S04]  /*d4a0*/  IMAD.U32 R7, RZ, RZ, UR6 ;  /* 0x00000006ff077e24 */ /* 0x002fc8000f8e00ff */
[----:B------:R1:W2:Y:S03]  /*d4b0*/  SYNCS.PHASECHK.TRANS64.TRYWAIT P3, [R7+URZ+0x16830], R0 ;  /* 0x01683000070075a7 */ /* 0x0002a6000806017f */
[----:B--2---:R-:W-:Y:S05]  /*d4c0*/  @!P3 NANOSLEEP.SYNCS 0x989680 ;  /* 0x009896800000b95d */ /* 0x004fea0003900000 */
[----:B------:R-:W2:Y:S02]  /*d4d0*/  @!P3 SYNCS.PHASECHK.TRANS64 P3, [R7+URZ+0x16830], R0 ;  /* 0x016830000700b5a7 */ /* 0x000ea4000806007f */
[----:B--2---:R-:W-:Y:S05]  /*d4e0*/  @!P3 BRA `(.L_x_14472) ;  /* 0xfffffffc00ecb947 */ /* 0x004fea000383ffff */
[----:B------:R-:W-:Y:S05]  /*d4f0*/  BRA `(.L_x_14469) ;  /* 0xffffff6000f47947 */ /* 0x000fea000383ffff */
.L_x_14476:
[----:B-1----:R-:W-:-:S04]  /*d500*/  IMAD.U32 R7, RZ, RZ, UR6 ;  /* 0x00000006ff077e24 */ /* 0x002fc8000f8e00ff */
[----:B------:R1:W2:Y:S03]  /*d510*/  SYNCS.PHASECHK.TRANS64.TRYWAIT P3, [R7+URZ+0x16850], R0 ;  /* 0x01685000070075a7 */ /* 0x0002a6000806017f */
[----:B--2---:R-:W-:Y:S05]  /*d520*/  @!P3 NANOSLEEP.SYNCS 0x989680 ;  /* 0x009896800000b95d */ /* 0x004fea0003900000 */
[----:B------:R-:W2:Y:S02]  /*d530*/  @!P3 SYNCS.PHASECHK.TRANS64 P3, [R7+URZ+0x16850], R0 ;  /* 0x016850000700b5a7 */ /* 0x000ea4000806007f */
[----:B--2---:R-:W-:Y:S05]  /*d540*/  @!P3 BRA `(.L_x_14476) ;  /* 0xfffffffc00ecb947 */ /* 0x004fea000383ffff */
[----:B------:R-:W-:Y:S05]  /*d550*/  BRA `(.L_x_14473) ;  /* 0xffffff6400647947 */ /* 0x000fea000383ffff */
.L_x_14482:
[----:B-1----:R-:W-:-:S04]  /*d560*/  IMAD.U32 R9, RZ, RZ, UR6 ;  /* 0x00000006ff097e24 */ /* 0x002fc8000f8e00ff */
[----:B------:R1:W2:Y:S03]  /*d570*/  SYNCS.PHASECHK.TRANS64.TRYWAIT P2, [R9+URZ+0x16830], R0 ;  /* 0x01683000090075a7 */ /* 0x0002a6000804017f */
[----:B--2---:R-:W-:Y:S05]  /*d580*/  @!P2 NANOSLEEP.SYNCS 0x989680 ;  /* 0x009896800000a95d */ /* 0x004fea0003900000 */
[----:B------:R-:W2:Y:S02]  /*d590*/  @!P2 SYNCS.PHASECHK.TRANS64 P2, [R9+URZ+0x16830], R0 ;  /* 0x016830000900a5a7 */ /* 0x000ea4000804007f */
[----:B--2---:R-:W-:Y:S05]  /*d5a0*/  @!P2 BRA `(.L_x_14482) ;  /* 0xfffffffc00eca947 */ /* 0x004fea000383ffff */
[----:B------:R-:W-:Y:S05]  /*d5b0*/  BRA `(.L_x_14479) ;  /* 0xffffff8800507947 */ /* 0x000fea000383ffff */
.L_x_14486:
[----:B-1----:R-:W-:-:S04]  /*d5c0*/  IMAD.U32 R9, RZ, RZ, UR6 ;  /* 0x00000006ff097e24 */ /* 0x002fc8000f8e00ff */
[----:B------:R1:W2:Y:S03]  /*d5d0*/  SYNCS.PHASECHK.TRANS64.TRYWAIT P2, [R9+URZ+0x16850], R0 ;  /* 0x01685000090075a7 */ /* 0x0002a6000804017f */
[----:B--2---:R-:W-:Y:S05]  /*d5e0*/  @!P2 NANOSLEEP.SYNCS 0x989680 ;  /* 0x009896800000a95d */ /* 0x004fea0003900000 */
[----:B------:R-:W2:Y:S02]  /*d5f0*/  @!P2 SYNCS.PHASECHK.TRANS64 P2, [R9+URZ+0x16850], R0 ;  /* 0x016850000900a5a7 */ /* 0x000ea4000804007f */
[----:B--2---:R-:W-:Y:S05]  /*d600*/  @!P2 BRA `(.L_x_14486) ;  /* 0xfffffffc00eca947 */ /* 0x004fea000383ffff */
[----:B------:R-:W-:Y:S05]  /*d610*/  BRA `(.L_x_14483) ;  /* 0xffffff8800c07947 */ /* 0x000fea000383ffff */
.L_x_14491:
[----:B-1----:R-:W-:-:S04]  /*d620*/  IMAD.U32 R5, RZ, RZ, UR5 ;  /* 0x00000005ff057e24 */ /* 0x002fc8000f8e00ff */
[----:B------:R1:W2:Y:S03]  /*d630*/  SYNCS.PHASECHK.TRANS64.TRYWAIT P0, [R5+URZ+0x16850], R4 ;  /* 0x01685004050075a7 */ /* 0x0002a6000800017f */
[----:B--2---:R-:W-:Y:S05]  /*d640*/  @!P0 NANOSLEEP.SYNCS 0x989680 ;  /* 0x009896800000895d */ /* 0x004fea0003900000 */
[----:B------:R-:W2:Y:S02]  /*d650*/  @!P0 SYNCS.PHASECHK.TRANS64 P0, [R5+URZ+0x16850], R4 ;  /* 0x01685004050085a7 */ /* 0x000ea4000800007f */
[----:B--2---:R-:W-:Y:S05]  /*d660*/  @!P0 BRA `(.L_x_14491) ;  /* 0xfffffffc00ec8947 */ /* 0x004fea000383ffff */
[----:B------:R-:W-:Y:S05]  /*d670*/  BRA `(.L_x_14490) ;  /* 0xffffffa400247947 */ /* 0x000fea000383ffff */
.L_x_14509:
[----:B------:R-:W-:Y:S02]  /*d680*/  IMAD.MOV.U32 R13, RZ, RZ, R20 ;  /* 0x000000ffff0d7224 */ /* 0x000fe400078e0014 */
[----:B------:R-:W-:Y:S02]  /*d690*/  IMAD.MOV.U32 R12, RZ, RZ, RZ ;  /* 0x000000ffff0c7224 */ /* 0x000fe400078e00ff */
[----:B------:R-:W-:Y:S02]  /*d6a0*/  IMAD.MOV.U32 R11, RZ, RZ, 0x1f ;  /* 0x0000001fff0b7424 */ /* 0x000fe400078e00ff */
[----:B------:R-:W-:-:S07]  /*d6b0*/  IMAD.MOV.U32 R15, RZ, RZ, -0x1 ;  /* 0xffffffffff0f7424 */ /* 0x000fce00078e00ff */
[----:B------:R-:W-:Y:S05]  /*d6c0*/  WARPSYNC.COLLECTIVE R15, `(.L_x_14590) ;  /* 0x000000000f087348 */ /* 0x000fea0003c00000 */
[----:B------:R0:W1:Y:S02]  /*d6d0*/  SHFL.IDX P6, R14, R13, R12, R11 ;  /* 0x0000000c0d0e7389 */ /* 0x00006400000c000b */
[----:B01----:R-:W-:Y:S01]  /*d6e0*/  ENDCOLLECTIVE ;  /* 0x000000000000791b */ /* 0x003fe20003800000 */
.L_x_14590:
[----:B------:R-:W-:Y:S05]  /*d6f0*/  BRA `(.L_x_14591) ;  /* 0xffffffcc00387947 */ /* 0x000fea000383ffff */
.L_x_14511:
[----:B------:R-:W-:Y:S01]  /*d700*/  BSSY B0, `(.L_x_14592) ;  /* 0x0000006000007945 */ /* 0x000fe20003800000 */
[----:B------:R-:W-:-:S07]  /*d710*/  IMAD.MOV.U32 R15, RZ, RZ, -0x1 ;  /* 0xffffffffff0f7424 */ /* 0x000fce00078e00ff */
[----:B0-----:R-:W-:Y:S05]  /*d720*/  WARPSYNC.COLLECTIVE R15, `(.L_x_14593) ;  /* 0x000000000f0c7348 */ /* 0x001fea0003c00000 */
[----:B------:R-:W-:Y:S02]  /*d730*/  ELECT P6, UR62, PT ;  /* 0x00000000003e782f */ /* 0x000fe400038c0000 */
[----:B------:R-:W-:Y:S01]  /*d740*/  MOV R14, UR62 ;  /* 0x0000003e000e7c02 */ /* 0x000fe20008000f00 */
[----:B0-----:R-:W-:Y:S10]  /*d750*/  ENDCOLLECTIVE ;  /* 0x000000000000791b */ /* 0x001ff40003800000 */
.L_x_14593:
[----:B------:R-:W-:Y:S05]  /*d760*/  BSYNC B0 ;  /* 0x0000000000007941 */ /* 0x000fea0003800000 */
.L_x_14592:
[----:B------:R-:W-:Y:S05]  /*d770*/  BRA `(.L_x_14594) ;  /* 0xffffffcc00347947 */ /* 0x000fea000383ffff */
.L_x_14513:
[----:B-1----:R1:W2:Y:S02]  /*d780*/  SYNCS.PHASECHK.TRANS64.TRYWAIT P0, [R3+URZ+0x16840], R0 ;  /* 0x01684000030075a7 */ /* 0x0022a4000800017f */
[----:B--2---:R-:W-:Y:S05]  /*d790*/  @!P0 NANOSLEEP.SYNCS 0x989680 ;  /* 0x009896800000895d */ /* 0x004fea0003900000 */
[----:B------:R-:W2:Y:S02]  /*d7a0*/  @!P0 SYNCS.PHASECHK.TRANS64 P0, [R3+URZ+0x16840], R0 ;  /* 0x01684000030085a7 */ /* 0x000ea4000800007f */
[----:B--2---:R-:W-:Y:S05]  /*d7b0*/  @!P0 BRA `(.L_x_14513) ;  /* 0xfffffffc00f08947 */ /* 0x004fea000383ffff */
[----:B------:R-:W-:Y:S05]  /*d7c0*/  BRA `(.L_x_14595) ;  /* 0xffffffcc00907947 */ /* 0x000fea000383ffff */
.L_x_14517:
        /* <DEDUP_REMOVED lines=8> */
.L_x_14596:
[----:B------:R-:W-:Y:S02]  /*d850*/  IMAD R7, R7, 0xc0, R21 ;  /* 0x000000c007077824 */ /* 0x000fe400078e0215 */
[----:B------:R-:W-:Y:S02]  /*d860*/  IMAD.MOV.U32 R13, RZ, RZ, R0 ;  /* 0x000000ffff0d7224 */ /* 0x000fe400078e0000 */
[----:B------:R-:W-:-:S07]  /*d870*/  IMAD.MOV.U32 R2, RZ, RZ, R14 ;  /* 0x000000ffff027224 */ /* 0x000fce00078e000e */
[----:B------:R-:W-:Y:S05]  /*d880*/  WARPSYNC.COLLECTIVE R15, `(.L_x_14597) ;  /* 0x000000000f087348 */ /* 0x000fea0003c00000 */
[----:B------:R0:W1:Y:S02]  /*d890*/  SHFL.IDX P6, R14, R13, R12, R11 ;  /* 0x0000000c0d0e7389 */ /* 0x00006400000c000b */
[----:B01----:R-:W-:Y:S01]  /*d8a0*/  ENDCOLLECTIVE ;  /* 0x000000000000791b */ /* 0x003fe20003800000 */
.L_x_14597:
[----:B------:R-:W-:Y:S02]  /*d8b0*/  ULDC UR4, c[0x0][0x288] ;  /* 0x0000a20000047ab9 */ /* 0x000fe40000000800 */
[----:B------:R-:W-:Y:S02]  /*d8c0*/  IMAD R6, R9, UR4, RZ ;  /* 0x0000000409067c24 */ /* 0x000fe4000f8e02ff */
[----:B------:R-:W-:-:S03]  /*d8d0*/  VIADD R9, R7, 0x10 ;  /* 0x0000001007097836 */ /* 0x000fc60000000000 */
        /* <DEDUP_REMOVED lines=9> */
.L_x_14598:
        /* <DEDUP_REMOVED lines=11> */
.L_x_14599:
        /* <DEDUP_REMOVED lines=8> */
.L_x_14600:
        /* <DEDUP_REMOVED lines=10> */
.L_x_14601:
[----:B------:R-:W-:Y:S02]  /*db40*/  IMAD.MOV.U32 R13, RZ, RZ, R4 ;  /* 0x000000ffff0d7224 */ /* 0x000fe400078e0004 */
[----:B------:R-:W-:Y:S02]  /*db50*/  IMAD.MOV.U32 R12, RZ, RZ, 0x3 ;  /* 0x00000003ff0c7424 */ /* 0x000fe400078e00ff */
[----:B------:R-:W-:-:S07]  /*db60*/  IMAD.MOV.U32 R10, RZ, RZ, R14 ;  /* 0x000000ffff0a7224 */ /* 0x000fce00078e000e */
[----:B------:R-:W-:Y:S05]  /*db70*/  WARPSYNC.COLLECTIVE R15, `(.L_x_14602) ;  /* 0x000000000f087348 */ /* 0x000fea0003c00000 */
[----:B------:R0:W1:Y:S02]  /*db80*/  SHFL.IDX P6, R14, R13, R12, R11 ;  /* 0x0000000c0d0e7389 */ /* 0x00006400000c000b */
[----:B01----:R-:W-:Y:S01]  /*db90*/  ENDCOLLECTIVE ;  /* 0x000000000000791b */ /* 0x003fe20003800000 */
.L_x_14602:
        /* <DEDUP_REMOVED lines=9> */
[----:B------:R-:W-:Y:S02]  /*dc30*/  VIADD R9, R7, 0x40 ;  /* 0x0000004007097836 */ /* 0x000fe40000000000 */
[----:B0-----:R-:W-:-:S10]  /*dc40*/  IMAD.MOV.U32 R2, RZ, RZ, R14 ;  /* 0x000000ffff027224 */ /* 0x001fd400078e000e */
[----:B------:R-:W-:Y:S05]  /*dc50*/  WARPSYNC.COLLECTIVE R15, `(.L_x_14603) ;  /* 0x000000000f087348 */ /* 0x000fea0003c00000 */
[----:B------:R0:W1:Y:S02]  /*dc60*/  SHFL.IDX P6, R14, R13, R12, R11 ;  /* 0x0000000c0d0e7389 */ /* 0x00006400000c000b */
[----:B01----:R-:W-:Y:S01]  /*dc70*/  ENDCOLLECTIVE ;  /* 0x000000000000791b */ /* 0x003fe20003800000 */
.L_x_14603:
        /* <DEDUP_REMOVED lines=8> */
.L_x_14604:
        /* <DEDUP_REMOVED lines=10> */
.L_x_14605:
[----:B------:R-:W-:Y:S02]  /*dda0*/  IMAD.MOV.U32 R13, RZ, RZ, R4 ;  /* 0x000000ffff0d7224 */ /* 0x000fe400078e0004 */
[----:B------:R-:W-:Y:S02]  /*ddb0*/  IMAD.MOV.U32 R12, RZ, RZ, 0x5 ;  /* 0x00000005ff0c7424 */ /* 0x000fe400078e00ff */
[----:B------:R-:W-:-:S07]  /*ddc0*/  IMAD.MOV.U32 R10, RZ, RZ, R14 ;  /* 0x000000ffff0a7224 */ /* 0x000fce00078e000e */
[----:B------:R-:W-:Y:S05]  /*ddd0*/  WARPSYNC.COLLECTIVE R15, `(.L_x_14606) ;  /* 0x000000000f087348 */ /* 0x000fea0003c00000 */
[----:B------:R0:W1:Y:S02]  /*dde0*/  SHFL.IDX P6, R14, R13, R12, R11 ;  /* 0x0000000c0d0e7389 */ /* 0x00006400000c000b */
[----:B01----:R-:W-:Y:S01]  /*ddf0*/  ENDCOLLECTIVE ;  /* 0x000000000000791b */ /* 0x003fe20003800000 */
.L_x_14606:
        /* <DEDUP_REMOVED lines=14> */
.L_x_14607:
        /* <DEDUP_REMOVED lines=8> */
.L_x_14608:
        /* <DEDUP_REMOVED lines=10> */
.L_x_14609:
[----:B------:R-:W-:Y:S02]  /*e000*/  IMAD.MOV.U32 R13, RZ, RZ, R4 ;  /* 0x000000ffff0d7224 */ /* 0x000fe400078e0004 */
[----:B------:R-:W-:Y:S02]  /*e010*/  IMAD.MOV.U32 R12, RZ, RZ, 0x7 ;  /* 0x00000007ff0c7424 */ /* 0x000fe400078e00ff */
[----:B------:R-:W-:-:S07]  /*e020*/  IMAD.MOV.U32 R10, RZ, RZ, R14 ;  /* 0x000000ffff0a7224 */ /* 0x000fce00078e000e */
[----:B------:R-:W-:Y:S05]  /*e030*/  WARPSYNC.COLLECTIVE R15, `(.L_x_14610) ;  /* 0x000000000f087348 */ /* 0x000fea0003c00000 */
[----:B------:R0:W1:Y:S02]  /*e040*/  SHFL.IDX P6, R14, R13, R12, R11 ;  /* 0x0000000c0d0e7389 */ /* 0x00006400000c000b */
[----:B01----:R-:W-:Y:S01]  /*e050*/  ENDCOLLECTIVE ;  /* 0x000000000000791b */ /* 0x003fe20003800000 */
.L_x_14610:
        /* <DEDUP_REMOVED lines=11> */
.L_x_14611:
[----:B------:R-:W-:-:S05]  /*e110*/  VIADD R3, R7, 0x70 ;  /* 0x0000007007037836 */ /* 0x000fca0000000000 */
[----:B------:R-:W-:Y:S01]  /*e120*/  ISETP.GE.AND P1, PT, R3, R6, PT ;  /* 0x000000060300720c */ /* 0x000fe20003f26270 */
[----:B------:R-:W-:Y:S02]  /*e130*/  IMAD.MOV.U32 R13, RZ, RZ, R8 ;  /* 0x000000ffff0d7224 */ /* 0x000fe400078e0008 */
[----:B------:R-:W-:Y:S02]  /*e140*/  IMAD.MOV.U32 R12, RZ, RZ, RZ ;  /* 0x000000ffff0c7224 */ /* 0x000fe400078e00ff */
[----:B------:R-:W-:-:S08]  /*e150*/  IMAD.MOV.U32 R9, RZ, RZ, R14 ;  /* 0x000000ffff097224 */ /* 0x000fd000078e000e */
[----:B------:R-:W-:Y:S05]  /*e160*/  WARPSYNC.COLLECTIVE R15, `(.L_x_14612) ;  /* 0x000000000f087348 */ /* 0x000fea0003c00000 */
[----:B------:R0:W1:Y:S02]  /*e170*/  SHFL.IDX P6, R14, R13, R12, R11 ;  /* 0x0000000c0d0e7389 */ /* 0x00006400000c000b */
[----:B01----:R-:W-:Y:S01]  /*e180*/  ENDCOLLECTIVE ;  /* 0x000000000000791b */ /* 0x003fe20003800000 */
.L_x_14612:
[----:B------:R-:W-:Y:S01]  /*e190*/  @!P1 LEA R2, P2, R20, R9, 0x1 ;  /* 0x0000000914029211 */ /* 0x000fe200078408ff */
[----:B------:R-:W-:-:S04]  /*e1a0*/  VIADD R9, R7, 0x80 ;  /* 0x0000008007097836 */ /* 0x000fc80000000000 */
        /* <DEDUP_REMOVED lines=12> */
.L_x_14613:
[----:B------:R-:W-:Y:S02]  /*e270*/  IMAD.MOV.U32 R13, RZ, RZ, R8 ;  /* 0x000000ffff0d7224 */ /* 0x000fe400078e0008 */
[----:B------:R-:W-:Y:S01]  /*e280*/  IMAD.MOV.U32 R12, RZ, RZ, 0x1 ;  /* 0x00000001ff0c7424 */ /* 0x000fe200078e00ff */
[----:B------:R-:W-:-:S13]  /*e290*/  @!P1 LEA R2, P2, R20, R14, 0x1 ;  /* 0x0000000e14029211 */ /* 0x000fda00078408ff */
[----:B------:R-:W-:Y:S05]  /*e2a0*/  WARPSYNC.COLLECTIVE R15, `(.L_x_14614) ;  /* 0x000000000f087348 */ /* 0x000fea0003c00000 */
[----:B------:R0:W1:Y:S02]  /*e2b0*/  SHFL.IDX P6, R14, R13, R12, R11 ;  /* 0x0000000c0d0e7389 */ /* 0x00006400000c000b */
[----:B01----:R-:W-:Y:S01]  /*e2c0*/  ENDCOLLECTIVE ;  /* 0x000000000000791b */ /* 0x003fe20003800000 */
.L_x_14614:
        /* <DEDUP_REMOVED lines=11> */
.L_x_14615:
[----:B------:R-:W-:Y:S02]  /*e380*/  IMAD.MOV.U32 R13, RZ, RZ, R8 ;  /* 0x000000ffff0d7224 */ /* 0x000fe400078e0008 */
[----:B------:R-:W-:Y:S02]  /*e390*/  IMAD.MOV.U32 R12, RZ, RZ, 0x2 ;  /* 0x00000002ff0c7424 */ /* 0x000fe400078e00ff */
[----:B------:R-:W-:-:S07]  /*e3a0*/  IMAD.MOV.U32 R4, RZ, RZ, R14 ;  /* 0x000000ffff047224 */ /* 0x000fce00078e000e */
[----:B------:R-:W-:Y:S05]  /*e3b0*/  WARPSYNC.COLLECTIVE R15, `(.L_x_14616) ;  /* 0x000000000f087348 */ /* 0x000fea0003c00000 */
[----:B------:R0:W1:Y:S02]  /*e3c0*/  SHFL.IDX P6, R14, R13, R12, R11 ;  /* 0x0000000c0d0e7389 */ /* 0x00006400000c000b */
[----:B01----:R-:W-:Y:S01]  /*e3d0*/  ENDCOLLECTIVE ;  /* 0x000000000000791b */ /* 0x003fe20003800000 */
.L_x_14616:
[----:B------:R-:W-:-:S05]  /*e3e0*/  @!P1 LEA R4, P2, R20, R4, 0x1 ;  /* 0x0000000414049211 */ /* 0x000fca00078408ff */
[----:B------:R-:W-:Y:S02]  /*e3f0*/  @!P1 IMAD.X R3, RZ, RZ, R2, P2 ;  /* 0x000000ffff039224 */ /* 0x000fe400010e0602 */
        /* <DEDUP_REMOVED lines=10> */
.L_x_14617:
        /* <DEDUP_REMOVED lines=8> */
.L_x_14618:
        /* <DEDUP_REMOVED lines=10> */
.L_x_14619:
[----:B------:R-:W-:Y:S05]  /*e5c0*/  BRA `(.L_x_14620) ;  /* 0xffffffcc005c7947 */ /* 0x000fea000383ffff */
.L_x_14520:
[----:B0-----:R0:W1:Y:S02]  /*e5d0*/  SYNCS.PHASECHK.TRANS64.TRYWAIT P0, [R17+URZ+0x16820], R2 ;  /* 0x01682002110075a7 */ /* 0x001064000800017f */
[----:B-1----:R-:W-:Y:S05]  /*e5e0*/  @!P0 NANOSLEEP.SYNCS 0x989680 ;  /* 0x009896800000895d */ /* 0x002fea0003900000 */
[----:B------:R-:W1:Y:S02]  /*e5f0*/  @!P0 SYNCS.PHASECHK.TRANS64 P0, [R17+URZ+0x16820], R2 ;  /* 0x01682002110085a7 */ /* 0x000e64000800007f */
[----:B-1----:R-:W-:Y:S05]  /*e600*/  @!P0 BRA `(.L_x_14520) ;  /* 0xfffffffc00f08947 */ /* 0x002fea000383ffff */
[----:B------:R-:W-:Y:S05]  /*e610*/  BRA `(.L_x_14621) ;  /* 0xffffffcc00bc7947 */ /* 0x000fea000383ffff */
.L_x_14527:
[----:B0-----:R0:W1:Y:S02]  /*e620*/  SYNCS.PHASECHK.TRANS64.TRYWAIT P0, [R2+URZ+0x16840], R3 ;  /* 0x01684003020075a7 */ /* 0x001064000800017f */
[----:B-1----:R-:W-:Y:S05]  /*e630*/  @!P0 NANOSLEEP.SYNCS 0x989680 ;  /* 0x009896800000895d */ /* 0x002fea0003900000 */
[----:B------:R-:W1:Y:S02]  /*e640*/  @!P0 SYNCS.PHASECHK.TRANS64 P0, [R2+URZ+0x16840], R3 ;  /* 0x01684003020085a7 */ /* 0x000e64000800007f */
[----:B-1----:R-:W-:Y:S05]  /*e650*/  @!P0 BRA `(.L_x_14527) ;  /* 0xfffffffc00f08947 */ /* 0x002fea000383ffff */
[----:B------:R-:W-:Y:S05]  /*e660*/  BRA `(.L_x_14622) ;  /* 0xffffffd0006c7947 */ /* 0x000fea000383ffff */
.L_x_14532:
[----:B0-----:R0:W1:Y:S02]  /*e670*/  SYNCS.PHASECHK.TRANS64.TRYWAIT P0, [R2+URZ+0x60], R3 ;  /* 0x00006003020075a7 */ /* 0x001064000800017f */
[----:B-1----:R-:W-:Y:S05]  /*e680*/  @!P0 NANOSLEEP.SYNCS 0x989680 ;  /* 0x009896800000895d */ /* 0x002fea0003900000 */
[----:B------:R-:W1:Y:S02]  /*e690*/  @!P0 SYNCS.PHASECHK.TRANS64 P0, [R2+URZ+0x60], R3 ;  /* 0x00006003020085a7 */ /* 0x000e64000800007f */
[----:B-1----:R-:W-:Y:S05]  /*e6a0*/  @!P0 BRA `(.L_x_14532) ;  /* 0xfffffffc00f08947 */ /* 0x002fea000383ffff */
[----:B------:R-:W-:Y:S05]  /*e6b0*/  BRA `(.L_x_14623) ;  /* 0xffffffd000e47947 */ /* 0x000fea000383ffff */
.L_x_14541:
[----:B0-----:R0:W1:Y:S02]  /*e6c0*/  SYNCS.PHASECHK.TRANS64.TRYWAIT P0, [R2+URZ+0x16840], R3 ;  /* 0x01684003020075a7 */ /* 0x001064000800017f */
[----:B-1----:R-:W-:Y:S05]  /*e6d0*/  @!P0 NANOSLEEP.SYNCS 0x989680 ;  /* 0x009896800000895d */ /* 0x002fea0003900000 */
[----:B------:R-:W1:Y:S02]  /*e6e0*/  @!P0 SYNCS.PHASECHK.TRANS64 P0, [R2+URZ+0x16840], R3 ;  /* 0x01684003020085a7 */ /* 0x000e64000800007f */
[----:B-1----:R-:W-:Y:S05]  /*e6f0*/  @!P0 BRA `(.L_x_14541) ;  /* 0xfffffffc00f08947 */ /* 0x002fea000383ffff */
[----:B------:R-:W-:Y:S05]  /*e700*/  BRA `(.L_x_14624) ;  /* 0xffffffd8001c7947 */ /* 0x000fea000383ffff */
.L_x_14546:
[----:B0-----:R0:W1:Y:S02]  /*e710*/  SYNCS.PHASECHK.TRANS64.TRYWAIT P0, [R5+URZ+0x60], R2 ;  /* 0x00006002050075a7 */ /* 0x001064000800017f */
[----:B-1----:R-:W-:Y:S05]  /*e720*/  @!P0 NANOSLEEP.SYNCS 0x989680 ;  /* 0x009896800000895d */ /* 0x002fea0003900000 */
[----:B------:R-:W1:Y:S02]  /*e730*/  @!P0 SYNCS.PHASECHK.TRANS64 P0, [R5+URZ+0x60], R2 ;  /* 0x00006002050085a7 */ /* 0x000e64000800007f */
[----:B-1----:R-:W-:Y:S05]  /*e740*/  @!P0 BRA `(.L_x_14546) ;  /* 0xfffffffc00f08947 */ /* 0x002fea000383ffff */
[----:B------:R-:W-:Y:S05]  /*e750*/  BRA `(.L_x_14625) ;  /* 0xffffffd800947947 */ /* 0x000fea000383ffff */
.L_x_14554:
[----:B0-----:R0:W1:Y:S02]  /*e760*/  SYNCS.PHASECHK.TRANS64.TRYWAIT P0, [R2+URZ+0x16840], R3 ;  /* 0x01684003020075a7 */ /* 0x001064000800017f */
[----:B-1----:R-:W-:Y:S05]  /*e770*/  @!P0 NANOSLEEP.SYNCS 0x989680 ;  /* 0x009896800000895d */ /* 0x002fea0003900000 */
[----:B------:R-:W1:Y:S02]  /*e780*/  @!P0 SYNCS.PHASECHK.TRANS64 P0, [R2+URZ+0x16840], R3 ;  /* 0x01684003020085a7 */ /* 0x000e64000800007f */
[----:B-1----:R-:W-:Y:S05]  /*e790*/  @!P0 BRA `(.L_x_14554) ;  /* 0xfffffffc00f08947 */ /* 0x002fea000383ffff */
[----:B------:R-:W-:Y:S05]  /*e7a0*/  BRA `(.L_x_14626) ;  /* 0xffffffdc009c7947 */ /* 0x000fea000383ffff */
.L_x_14559:
[----:B0-----:R0:W1:Y:S02]  /*e7b0*/  SYNCS.PHASECHK.TRANS64.TRYWAIT P0, [R5+URZ+0x60], R8 ;  /* 0x00006008050075a7 */ /* 0x001064000800017f */
[----:B-1----:R-:W-:Y:S05]  /*e7c0*/  @!P0 NANOSLEEP.SYNCS 0x989680 ;  /* 0x009896800000895d */ /* 0x002fea0003900000 */
[----:B------:R-:W1:Y:S02]  /*e7d0*/  @!P0 SYNCS.PHASECHK.TRANS64 P0, [R5+URZ+0x60], R8 ;  /* 0x00006008050085a7 */ /* 0x000e64000800007f */
[----:B-1----:R-:W-:Y:S05]  /*e7e0*/  @!P0 BRA `(.L_x_14559) ;  /* 0xfffffffc00f08947 */ /* 0x002fea000383ffff */
[----:B------:R-:W-:Y:S05]  /*e7f0*/  BRA `(.L_x_14627) ;  /* 0xffffffe000187947 */ /* 0x000fea000383ffff */
.L_x_14569:
[----:B-1----:R1:W2:Y:S02]  /*e800*/  SYNCS.PHASECHK.TRANS64.TRYWAIT P0, [R3+URZ+0x16860], R0 ;  /* 0x01686000030075a7 */ /* 0x0022a4000800017f */
[----:B--2---:R-:W-:Y:S05]  /*e810*/  @!P0 NANOSLEEP.SYNCS 0x989680 ;  /* 0x009896800000895d */ /* 0x004fea0003900000 */
[----:B------:R-:W2:Y:S02]  /*e820*/  @!P0 SYNCS.PHASECHK.TRANS64 P0, [R3+URZ+0x16860], R0 ;  /* 0x01686000030085a7 */ /* 0x000ea4000800007f */
[----:B--2---:R-:W-:Y:S05]  /*e830*/  @!P0 BRA `(.L_x_14569) ;  /* 0xfffffffc00f08947 */ /* 0x004fea000383ffff */
[----:B------:R-:W-:Y:S05]  /*e840*/  BRA `(.L_x_14628) ;  /* 0xffffffe400087947 */ /* 0x000fea000383ffff */
.L_x_14575:
[----:B------:R-:W-:Y:S01]  /*e850*/  BSSY B0, `(.L_x_14629) ;  /* 0x0000008000007945 */ /* 0x000fe20003800000 */
[----:B------:R-:W-:Y:S02]  /*e860*/  IMAD.MOV.U32 R13, RZ, RZ, R28 ;  /* 0x000000ffff0d7224 */ /* 0x000fe400078e001c */
[----:B------:R-:W-:Y:S02]  /*e870*/  IMAD.MOV.U32 R12, RZ, RZ, RZ ;  /* 0x000000ffff0c7224 */ /* 0x000fe400078e00ff */
[----:B0-----:R-:W-:Y:S02]  /*e880*/  IMAD.MOV.U32 R11, RZ, RZ, 0x1f ;  /* 0x0000001fff0b7424 */ /* 0x001fe400078e00ff */
[----:B------:R-:W-:-:S07]  /*e890*/  IMAD.MOV.U32 R15, RZ, RZ, -0x1 ;  /* 0xffffffffff0f7424 */ /* 0x000fce00078e00ff */
[----:B------:R-:W-:Y:S05]  /*e8a0*/  WARPSYNC.COLLECTIVE R15, `(.L_x_14630) ;  /* 0x000000000f087348 */ /* 0x000fea0003c00000 */
[----:B------:R0:W1:Y:S02]  /*e8b0*/  SHFL.IDX P6, R14, R13, R12, R11 ;  /* 0x0000000c0d0e7389 */ /* 0x00006400000c000b */
[----:B01----:R-:W-:Y:S01]  /*e8c0*/  ENDCOLLECTIVE ;  /* 0x000000000000791b */ /* 0x003fe20003800000 */
.L_x_14630:
[----:B------:R-:W-:Y:S05]  /*e8d0*/  BSYNC B0 ;  /* 0x0000000000007941 */ /* 0x000fea0003800000 */
.L_x_14629:
[----:B------:R-:W-:Y:S05]  /*e8e0*/  BRA `(.L_x_14631) ;  /* 0xffffffe400ac7947 */ /* 0x000fea000383ffff */
.L_x_14578:
[----:B-1----:R1:W2:Y:S02]  /*e8f0*/  SYNCS.PHASECHK.TRANS64.TRYWAIT P0, [R7+URZ+0x16820], R0 ;  /* 0x01682000070075a7 */ /* 0x0022a4000800017f */
[----:B--2---:R-:W-:Y:S05]  /*e900*/  @!P0 NANOSLEEP.SYNCS 0x989680 ;  /* 0x009896800000895d */ /* 0x004fea0003900000 */
[----:B------:R-:W2:Y:S02]  /*e910*/  @!P0 SYNCS.PHASECHK.TRANS64 P0, [R7+URZ+0x16820], R0 ;  /* 0x01682000070085a7 */ /* 0x000ea4000800007f */
[----:B--2---:R-:W-:Y:S05]  /*e920*/  @!P0 BRA `(.L_x_14578) ;  /* 0xfffffffc00f08947 */ /* 0x004fea000383ffff */
[----:B------:R-:W-:Y:S05]  /*e930*/  BRA `(.L_x_14632) ;  /* 0xffffffe400f47947 */ /* 0x000fea000383ffff */
.L_x_14579:
        /* <DEDUP_REMOVED lines=11> */
.L_x_14634:
[----:B------:R-:W-:Y:S05]  /*e9f0*/  BSYNC B0 ;  /* 0x0000000000007941 */ /* 0x000fea0003800000 */
.L_x_14633:
[----:B------:R-:W-:Y:S05]  /*ea00*/  BRA `(.L_x_14635) ;  /* 0xffffffe400dc7947 */ /* 0x000fea000383ffff */
.L_x_14582:
[----:B------:R-:W-:Y:S01]  /*ea10*/  BSSY B1, `(.L_x_14636) ;  /* 0x0000006000017945 */ /* 0x000fe20003800000 */
[----:B------:R-:W-:-:S07]  /*ea20*/  IMAD.MOV.U32 R15, RZ, RZ, -0x1 ;  /* 0xffffffffff0f7424 */ /* 0x000fce00078e00ff */
[----:B01----:R-:W-:Y:S05]  /*ea30*/  WARPSYNC.COLLECTIVE R15, `(.L_x_14637) ;  /* 0x000000000f0c7348 */ /* 0x003fea0003c00000 */
[----:B------:R-:W-:Y:S02]  /*ea40*/  ELECT P6, UR62, PT ;  /* 0x00000000003e782f */ /* 0x000fe400038c0000 */
[----:B------:R-:W-:Y:S01]  /*ea50*/  MOV R14, UR62 ;  /* 0x0000003e000e7c02 */ /* 0x000fe20008000f00 */
[----:B01----:R-:W-:Y:S10]  /*ea60*/  ENDCOLLECTIVE ;  /* 0x000000000000791b */ /* 0x003ff40003800000 */
.L_x_14637:
[----:B------:R-:W-:Y:S05]  /*ea70*/  BSYNC B1 ;  /* 0x0000000000017941 */ /* 0x000fea0003800000 */
.L_x_14636:
[----:B------:R-:W-:Y:S05]  /*ea80*/  BRA `(.L_x_14638) ;  /* 0xffffffe400d47947 */ /* 0x000fea000383ffff */
.L_x_14584:
[----:B-1----:R1:W2:Y:S02]  /*ea90*/  SYNCS.PHASECHK.TRANS64.TRYWAIT P0, [R5+URZ], R4 ;  /* 0x00000004050075a7 */ /* 0x0022a4000800017f */
[----:B--2---:R-:W-:Y:S05]  /*eaa0*/  @!P0 NANOSLEEP.SYNCS 0x989680 ;  /* 0x009896800000895d */ /* 0x004fea0003900000 */
[----:B------:R-:W2:Y:S02]  /*eab0*/  @!P0 SYNCS.PHASECHK.TRANS64 P0, [R5+URZ], R4 ;  /* 0x00000004050085a7 */ /* 0x000ea4000800007f */
[----:B--2---:R-:W-:Y:S05]  /*eac0*/  @!P0 BRA `(.L_x_14584) ;  /* 0xfffffffc00f08947 */ /* 0x004fea000383ffff */
[----:B------:R-:W-:Y:S05]  /*ead0*/  BRA `(.L_x_14639) ;  /* 0xffffffe800087947 */ /* 0x000fea000383ffff */
.L_x_14585:
[----:B--2---:R2:W3:Y:S02]  /*eae0*/  SYNCS.PHASECHK.TRANS64.TRYWAIT P0, [R3+URZ], R0 ;  /* 0x00000000030075a7 */ /* 0x0044e4000800017f */
[----:B---3--:R-:W-:Y:S05]  /*eaf0*/  @!P0 NANOSLEEP.SYNCS 0x989680 ;  /* 0x009896800000895d */ /* 0x008fea0003900000 */
[----:B------:R-:W3:Y:S02]  /*eb00*/  @!P0 SYNCS.PHASECHK.TRANS64 P0, [R3+URZ], R0 ;  /* 0x00000000030085a7 */ /* 0x000ee4000800007f */
[----:B---3--:R-:W-:Y:S05]  /*eb10*/  @!P0 BRA `(.L_x_14585) ;  /* 0xfffffffc00f08947 */ /* 0x008fea000383ffff */
[----:B------:R-:W-:Y:S05]  /*eb20*/  BRA `(.L_x_14640) ;  /* 0xffffffe400fc7947 */ /* 0x000fea000383ffff */
.L_x_14587:
[----:B-1----:R1:W2:Y:S02]  /*eb30*/  SYNCS.PHASECHK.TRANS64.TRYWAIT P0, [R5+URZ], R4 ;  /* 0x00000004050075a7 */ /* 0x0022a4000800017f */
[----:B--2---:R-:W-:Y:S05]  /*eb40*/  @!P0 NANOSLEEP.SYNCS 0x989680 ;  /* 0x009896800000895d */ /* 0x004fea0003900000 */
[----:B------:R-:W2:Y:S02]  /*eb50*/  @!P0 SYNCS.PHASECHK.TRANS64 P0, [R5+URZ], R4 ;  /* 0x00000004050085a7 */ /* 0x000ea4000800007f */
[----:B--2---:R-:W-:Y:S05]  /*eb60*/  @!P0 BRA `(.L_x_14587) ;  /* 0xfffffffc00f08947 */ /* 0x004fea000383ffff */
[----:B------:R-:W-:Y:S05]  /*eb70*/  BRA `(.L_x_14641) ;  /* 0xffffffe800007947 */ /* 0x000fea000383ffff */
.L_x_14642:
        /* <DEDUP_REMOVED lines=16> */
.L_x_15338:


//--------------------- .text._ZN7cutlass13device_kernelIN5flash11enable_sm90INS1_16FlashAttnFwdSm90INS1_25CollectiveMainloopFwdSm90ILi2EN4cute5tupleIJNS5_1CILi1EEES8_S8_EEENS6_IJNS7_ILi192EEENS7_ILi128EEENS7_ILi64EEEEEELi64ENS_6half_tEfNS_4arch4Sm90ELb1ELb0ELb0ELb1ELb0ELb0ELb0ELb1ELb1ELb1ELb0ELb0EEENS1_21CollectiveEpilogueFwdINS6_IJSA_SC_SB_EEES9_SE_SG_Li384ELb1ELb1ELb0ELb0EEENS1_36VarlenDynamicPersistentTileSchedulerILi192ELi128ELi384ELi128ELb0ELb1ELb1ELb1ELb1ELb1EEEEEEEEEvNT_6ParamsE --------------------------
	.section	.text._ZN7cutlass13device_kernelIN5flash11enable_sm90INS1_16FlashAttnFwdSm90INS1_25CollectiveMainloopFwdSm90ILi2EN4cute5tupleIJNS5_1CILi1EEES8_S8_EEENS6_IJNS7_ILi192EEENS7_ILi128EEENS7_ILi64EEEEEELi64ENS_6half_tEfNS_4arch4Sm90ELb1ELb0ELb0ELb1ELb0ELb0ELb0ELb1ELb1ELb1ELb0ELb0EEENS1_21CollectiveEpilogueFwdINS6_IJSA_SC_SB_EEES9_SE_SG_Li384ELb1ELb1ELb0ELb0EEENS1_36VarlenDynamicPersistentTileSchedulerILi192ELi128ELi384ELi128ELb0ELb1ELb1ELb1ELb1ELb1EEEEEEEEEvNT_6ParamsE,"ax",@progbits
	.align	128
.text._ZN7cutlass13device_kernelIN5flash11enable_sm90INS1_16FlashAttnFwdSm90INS1_25CollectiveMainloopFwdSm90ILi2EN4cute5tupleIJNS5_1CILi1EEES8_S8_EEENS6_IJNS7_ILi192EEENS7_ILi128EEENS7_ILi64EEEEEELi64ENS_6half_tEfNS_4arch4Sm90ELb1ELb0ELb0ELb1ELb0ELb0ELb0ELb1ELb1ELb1ELb0ELb0EEENS1_21CollectiveEpilogueFwdINS6_IJSA_SC_SB_EEES9_SE_SG_Li384ELb1ELb1ELb0ELb0EEENS1_36VarlenDynamicPersistentTileSchedulerILi192ELi128ELi384ELi128ELb0ELb1ELb1ELb1ELb1ELb1EEEEEEEEEvNT_6ParamsE:
        .type           _ZN7cutlass13device_kernelIN5flash11enable_sm90INS1_16FlashAttnFwdSm90INS1_25CollectiveMainloopFwdSm90ILi2EN4cute5tupleIJNS5_1CILi1EEES8_S8_EEENS6_IJNS7_ILi192EEENS7_ILi128EEENS7_ILi64EEEEEELi64ENS_6half_tEfNS_4arch4Sm90ELb1ELb0ELb0ELb1ELb0ELb0ELb0ELb1ELb1ELb1ELb0ELb0EEENS1_21CollectiveEpilogueFwdINS6_IJSA_SC_SB_EEES9_SE_SG_Li384ELb1ELb1ELb0ELb0EEENS1_36VarlenDynamicPersistentTileSchedulerILi192ELi128ELi384ELi128ELb0ELb1ELb1ELb1ELb1ELb1EEEEEEEEEvNT_6ParamsE,@function
        .size           _ZN7cutlass13device_kernelIN5flash11enable_sm90INS1_16FlashAttnFwdSm90INS1_25CollectiveMainloopFwdSm90ILi2EN4cute5tupleIJNS5_1CILi1EEES8_S8_EEENS6_IJNS7_ILi192EEENS7_ILi128EEENS7_ILi64EEEEEELi64ENS_6half_tEfNS_4arch4Sm90ELb1ELb0ELb0ELb1ELb0ELb0ELb0ELb1ELb1ELb1ELb0ELb0EEENS1_21CollectiveEpilogueFwdINS6_IJSA_SC_SB_EEES9_SE_SG_Li384ELb1ELb1ELb0ELb0EEENS1_36VarlenDynamicPersistentTileSchedulerILi192ELi128ELi384ELi128ELb0ELb1ELb1ELb1ELb1ELb1EEEEEEEEEvNT_6ParamsE,(.L_x_15339 - _ZN7cutlass13device_kernelIN5flash11enable_sm90INS1_16FlashAttnFwdSm90INS1_25CollectiveMainloopFwdSm90ILi2EN4cute5tupleIJNS5_1CILi1EEES8_S8_EEENS6_IJNS7_ILi192EEENS7_ILi128EEENS7_ILi64EEEEEELi64ENS_6half_tEfNS_4arch4Sm90ELb1ELb0ELb0ELb1ELb0ELb0ELb0ELb1ELb1ELb1ELb0ELb0EEENS1_21CollectiveEpilogueFwdINS6_IJSA_SC_SB_EEES9_SE_SG_Li384ELb1ELb1ELb0ELb0EEENS1_36VarlenDynamicPersistentTileSchedulerILi192ELi128ELi384ELi128ELb0ELb1ELb1ELb1ELb1ELb1EEEEEEEEEvNT_6ParamsE)
        .other          _ZN7cutlass13device_kernelIN5flash11enable_sm90INS1_16FlashAttnFwdSm90INS1_25CollectiveMainloopFwdSm90ILi2EN4cute5tupleIJNS5_1CILi1EEES8_S8_EEENS6_IJNS7_ILi192EEENS7_ILi128EEENS7_ILi64EEEEEELi64ENS_6half_tEfNS_4arch4Sm90ELb1ELb0ELb0ELb1ELb0ELb0ELb0ELb1ELb1ELb1ELb0ELb0EEENS1_21CollectiveEpilogueFwdINS6_IJSA_SC_SB_EEES9_SE_SG_Li384ELb1ELb1ELb0ELb0EEENS1_36VarlenDynamicPersistentTileSchedulerILi192ELi128ELi384ELi128ELb0ELb1ELb1ELb1ELb1ELb1EEEEEEEEEvNT_6ParamsE,@"STO_CUDA_ENTRY STV_DEFAULT"
_ZN7cutlass13device_kernelIN5flash11enable_sm90INS1_16FlashAttnFwdSm90INS1_25CollectiveMainloopFwdSm90ILi2EN4cute5tupleIJNS5_1CILi1EEES8_S8_EEENS6_IJNS7_ILi192EEENS7_ILi128EEENS7_ILi64EEEEEELi64ENS_6half_tEfNS_4arch4Sm90ELb1ELb0ELb0ELb1ELb0ELb0ELb0ELb1ELb1ELb1ELb0ELb0EEENS1_21CollectiveEpilogueFwdINS6_IJSA_SC_SB_EEES9_SE_SG_Li384ELb1ELb1ELb0ELb0EEENS1_36VarlenDynamicPersistentTileSchedulerILi192ELi128ELi384ELi128ELb0ELb1ELb1ELb1ELb1ELb1EEEEEEEEEvNT_6ParamsE:
        /* <DEDUP_REMOVED lines=18> */
.L_x_14644:
[----:B------:R-:W-:Y:S05]  /*0120*/  BSYNC B0 ;  /* 0x0000000000007941 */ /* 0x000fea0003800000 */
.L_x_14643:
        /* <DEDUP_REMOVED lines=41> */
.L_x_14645:
        /* <DEDUP_REMOVED lines=22> */
.L_x_14646:
        /* <DEDUP_REMOVED lines=18> */
.L_x_14647:
        /* <DEDUP_REMOVED lines=22> */
.L_x_14648:
        /* <DEDUP_REMOVED lines=22> */
.L_x_14649:
[----:B------:R-:W-:Y:S01]  /*0900*/  PLOP3.LUT P0, PT, PT, PT, UP0, 0x80, 0x0 ;  /* 0x000000000000781c */ /* 0x000fe20003f0f008 */
[----:B------:R-:W-:Y:S01]  /*0910*/  UMOV UR36, 0x1 ;  /* 0x0000000100247882 */ /* 0x000fe20000000000 */
[----:B------:R-:W-:Y:S01]  /*0920*/  NOP ;  /* 0x0000000000007918 */ /* 0x000fe20000000000 */
[----:B------:R-:W-:Y:S01]  /*0930*/  USEL UR36, UR36, 0x2, !UP0 ;  /* 0x0000000224247887 */ /* 0x000fe2000c000000 */
[----:B------:R-:W-:Y:S01]  /*0940*/  ULDC.64 UR48, c[0x0][0x208] ;  /* 0x0000820000307ab9 */ /* 0x000fe20000000a00 */
[----:B012-4-:R-:W-:Y:S08]  /*0950*/  BAR.SYNC.DEFER_BLOCKING 0x0 ;  /* 0x0000000000007b1d */ /* 0x017ff00000010000 */
[----:B------:R-:W-:Y:S05]  /*0960*/  @!P0 BRA `(.L_x_14650) ;  /* 0x0000009000c48947 */ /* 0x000fea0003800000 */
.L_x_14651:
        /* <DEDUP_REMOVED lines=25> */
[----:B------:R-:W-:Y:S02]  /*0b00*/  UMOV UR39, URZ ;  /* 0x0000003f00277c82 */ /* 0x000fe40008000000 */
[CC--:B------:R-:W-:Y:S02]  /*0b10*/  LEA.HI R153, R0.reuse, R157.reuse, RZ, 0x7 ;  /* 0x0000009d00997211 */ /* 0x0c0fe400078f38ff */
[----:B------:R-:W-:-:S02]  /*0b20*/  LEA.HI R3, R0, R157, RZ, 0x5 ;  /* 0x0000009d00037211 */ /* 0x000fc400078f28ff */
[----:B------:R-:W-:Y:S02]  /*0b30*/  LOP3.LUT R152, R153, 0xffffff80, RZ, 0xc0, !PT ;  /* 0xffffff8099987812 */ /* 0x000fe400078ec0ff */
[CC--:B------:R-:W-:Y:S01]  /*0b40*/  LEA.HI R2, R0.reuse, R157.reuse, RZ, 0x4 ;  /* 0x0000009d00027211 */ /* 0x0c0fe200078f20ff */
[----:B------:R-:W-:Y:S01]  /*0b50*/  IMAD.SHL.U32 R5, R3, 0x20, RZ ;  /* 0x0000002003057824 */ /* 0x000fe200078e00ff */
[----:B------:R-:W-:Y:S01]  /*0b60*/  LEA.HI R10, R0, R157, RZ, 0x2 ;  /* 0x0000009d000a7211 */ /* 0x000fe200078f10ff */
[----:B------:R-:W-:Y:S01]  /*0b70*/  IMAD.IADD R152, R157, 0x1, -R152 ;  /* 0x000000019d987824 */ /* 0x000fe200078e0a98 */
[----:B------:R-:W-:Y:S02]  /*0b80*/  SHF.R.S32.HI R3, RZ, 0x4, R2 ;  /* 0x00000004ff037819 */ /* 0x000fe40000011402 */
[----:B------:R-:W-:Y:S02]  /*0b90*/  LOP3.LUT R4, R2, 0x3fffff0, RZ, 0xc0, !PT ;  /* 0x03fffff002047812 */ /* 0x000fe400078ec0ff */
[----:B------:R-:W-:-:S02]  /*0ba0*/  SHF.R.S32.HI R7, RZ, 0x1f, R152 ;  /* 0x0000001fff077819 */ /* 0x000fc40000011498 */
[----:B------:R-:W-:Y:S01]  /*0bb0*/  LEA.HI R2, R2, R3, RZ, 0x1 ;  /* 0x0000000302027211 */ /* 0x000fe200078f08ff */
[----:B------:R-:W-:Y:S01]  /*0bc0*/  IMAD.IADD R4, R157, 0x1, -R4 ;  /* 0x000000019d047824 */ /* 0x000fe200078e0a04 */
[----:B------:R-:W-:Y:S02]  /*0bd0*/  LEA.HI R6, R7, R152, RZ, 0x2 ;  /* 0x0000009807067211 */ /* 0x000fe400078f10ff */
[----:B------:R-:W-:Y:S02]  /*0be0*/  LOP3.LUT R2, R2, 0x1ffffffe, RZ, 0xc0, !PT ;  /* 0x1ffffffe02027812 */ /* 0x000fe400078ec0ff */
[--C-:B------:R-:W-:Y:S02]  /*0bf0*/  SHF.R.S32.HI R8, RZ, 0x2, R6.reuse ;  /* 0x00000002ff087819 */ /* 0x100fe40000011406 */
[----:B------:R-:W-:Y:S01]  /*0c00*/  SHF.R.S32.HI R9, RZ, 0x1f, R6 ;  /* 0x0000001fff097819 */ /* 0x000fe20000011406 */
[----:B------:R-:W-:Y:S01]  /*0c10*/  IMAD.IADD R2, R3, 0x1, -R2 ;  /* 0x0000000103027824 */ /* 0x000fe200078e0a02 */
[----:B------:R-:W-:-:S02]  /*0c20*/  SHF.R.S32.HI R153, RZ, 0x7, R153 ;  /* 0x00000007ff997819 */ /* 0x000fc40000011499 */
[----:B------:R-:W-:Y:S02]  /*0c30*/  LOP3.LUT R10, R10, 0xfffffffc, RZ, 0xc0, !PT ;  /* 0xfffffffc0a0a7812 */ /* 0x000fe400078ec0ff */
[----:B------:R-:W-:Y:S01]  /*0c40*/  LEA.HI R9, R9, R8, RZ, 0x3 ;  /* 0x0000000809097211 */ /* 0x000fe200078f18ff */
[----:B------:R-:W-:Y:S01]  /*0c50*/  IMAD.HI R3, R153, 0x55555556, RZ ;  /* 0x5555555699037827 */ /* 0x000fe200078e02ff */
[----:B------:R-:W-:Y:S02]  /*0c60*/  LOP3.LUT R5, R5, 0xfffffc00, RZ, 0xc0, !PT ;  /* 0xfffffc0005057812 */ /* 0x000fe400078ec0ff */
[----:B------:R-:W-:Y:S01]  /*0c70*/  LEA.HI R0, R0, R157, RZ, 0x3 ;  /* 0x0000009d00007211 */ /* 0x000fe200078f18ff */
[----:B------:R-:W-:Y:S01]  /*0c80*/  IMAD.IADD R10, R157, 0x1, -R10 ;  /* 0x000000019d0a7824 */ /* 0x000fe200078e0a0a */
[----:B------:R-:W-:Y:S01]  /*0c90*/  LOP3.LUT R9, R9, 0xfffffff8, RZ, 0xc0, !PT ;  /* 0xfffffff809097812 */ /* 0x000fe200078ec0ff */
[----:B------:R-:W-:Y:S01]  /*0ca0*/  IMAD R5, R4, 0x40, R5 ;  /* 0x0000004004057824 */ /* 0x000fe200078e0205 */
[----:B------:R-:W-:-:S02]  /*0cb0*/  LEA.HI R7, R7, R152, RZ, 0x5 ;  /* 0x0000009807077211 */ /* 0x000fc400078f28ff */
[----:B------:R-:W-:Y:S01]  /*0cc0*/  LEA.HI R4, R3, R3, RZ, 0x1 ;  /* 0x0000000303047211 */ /* 0x000fe200078f08ff */
[----:B------:R-:W-:Y:S01]  /*0cd0*/  IMAD.IADD R8, R8, 0x1, -R9 ;  /* 0x0000000108087824 */ /* 0x000fe200078e0a09 */
[----:B------:R-:W-:Y:S01]  /*0ce0*/  LOP3.LUT R18, R0, 0xfffffff8, RZ, 0xc0, !PT ;  /* 0xfffffff800127812 */ /* 0x000fe200078ec0ff */
[----:B------:R-:W-:Y:S01]  /*0cf0*/  IMAD R155, R2, 0x8, R5 ;  /* 0x00000008029b7824 */ /* 0x000fe200078e0205 */
[----:B------:R-:W-:Y:S01]  /*0d00*/  LEA.HI R3, R10, R10, RZ, 0x1 ;  /* 0x0000000a0a037211 */ /* 0x000fe200078f08ff */
[----:B------:R-:W-:Y:S01]  /*0d10*/  IMAD R4, R4, -0x3, R153 ;  /* 0xfffffffd04047824 */ /* 0x000fe200078e0299 */
[----:B------:R-:W-:Y:S01]  /*0d20*/  SHF.R.S32.HI R7, RZ, 0x5, R7 ;  /* 0x00000005ff077819 */ /* 0x000fe20000011407 */
[----:B------:R-:W-:Y:S01]  /*0d30*/  IMAD.IADD R18, R157, 0x1, -R18 ;  /* 0x000000019d127824 */ /* 0x000fe200078e0a12 */
[----:B------:R-:W-:Y:S02]  /*0d40*/  LOP3.LUT R3, R3, 0x1ffffffe, RZ, 0xc0, !PT ;  /* 0x1ffffffe03037812 */ /* 0x000fe400078ec0ff */
        /* <DEDUP_REMOVED lines=9> */
.L_x_14693:
[----:B012---:R-:W0:Y:S01]  /*0de0*/  LDC.64 R2, c[0x0][0xc88] ;  /* 0x00032200ff027b82 */ /* 0x007e220000000a00 */
[----:B------:R-:W-:Y:S01]  /*0df0*/  ULDC.64 UR8, c[0x0][0xa28] ;  /* 0x00028a0000087ab9 */ /* 0x000fe20000000a00 */
[----:B------:R-:W-:Y:S01]  /*0e00*/  ULDC.64 UR10, c[0x0][0xa18] ;  /* 0x00028600000a7ab9 */ /* 0x000fe20000000a00 */
[----:B------:R-:W-:Y:S01]  /*0e10*/  ULDC UR4, c[0x0][0x424] ;  /* 0x0001090000047ab9 */ /* 0x000fe20000000800 */
        /* <DEDUP_REMOVED lines=11> */
[----:B------:R-:W-:-:S04]  /*0ed0*/  @UP0 ULEA UR8, UP2, UR40, UR8, 0x2 ;  /* 0x0000000828080291 */ /* 0x000fc8000f84103f */
[----:B------:R-:W-:Y:S02]  /*0ee0*/  @UP0 ULEA.HI.X UR9, UR40, UR9, UR41, 0x2, UP2 ;  /* 0x0000000928090291 */ /* 0x000fe400090f1429 */
[----:B------:R-:W-:Y:S01]  /*0ef0*/  @UP1 ULEA UR10, UP0, UR40, UR10, 0x2 ;  /* 0x0000000a280a1291 */ /* 0x000fe2000f80103f */
[----:B------:R-:W-:-:S03]  /*0f00*/  IMAD.U32 R2, RZ, RZ, UR8 ;  /* 0x00000008ff027e24 */ /* 0x000fc6000f8e00ff */
[----:B------:R-:W-:Y:S01]  /*0f10*/  @UP1 ULEA.HI.X UR11, UR40, UR11, UR41, 0x2, UP0 ;  /* 0x0000000b280b1291 */ /* 0x000fe200080f1429 */
[----:B------:R-:W-:Y:S01]  /*0f20*/  IMAD.U32 R3, RZ, RZ, UR9 ;  /* 0x00000009ff037e24 */ /* 0x000fe2000f8e00ff */
[----:B------:R-:W-:Y:S01]  /*0f30*/  ULDC.64 UR8, c[0x0][0x418] ;  /* 0x0001060000087ab9 */ /* 0x000fe20000000a00 */
[----:B------:R-:W-:-:S03]  /*0f40*/  IMAD.U32 R4, RZ, RZ, UR10 ;  /* 0x0000000aff047e24 */ /* 0x000fc6000f8e00ff */
[----:B------:R-:W-:Y:S01]  /*0f50*/  IMAD.U32 R5, RZ, RZ, UR11 ;  /* 0x0000000bff057e24 */ /* 0x000fe2000f8e00ff */
[----:B------:R-:W2:Y:S04]  /*0f60*/  @P0 LDG.E R2, desc[UR48][R2.64] ;  /* 0x0000003002020981 */ /* 0x000ea8000c1e1900 */
[----:B------:R-:W3:Y:S01]  /*0f70*/  @P2 LDG.E R4, desc[UR48][R4.64] ;  /* 0x0000003004042981 */ /* 0x000ee2000c1e1900 */
[----:B------:R-:W-:Y:S01]  /*0f80*/  UISETP.NE.U32.AND UP0, UPT, UR8, URZ, UPT ;  /* 0x0000003f0800728c */ /* 0x000fe2000bf05070 */
[----:B------:R-:W-:Y:S01]  /*0f90*/  UMOV UR47, URZ ;  /* 0x0000003f002f7c82 */ /* 0x000fe20008000000 */
[----:B------:R-:W-:Y:S02]  /*0fa0*/  ULDC UR50, c[0x0][0x288] ;  /* 0x0000a20000327ab9 */ /* 0x000fe40000000800 */
[----:B------:R-:W-:Y:S01]  /*0fb0*/  UISETP.NE.AND.EX UP0, UPT, UR9, URZ, UPT, UP0 ;  /* 0x0000003f0900728c */ /* 0x000fe2000bf05300 */
[----:B------:R-:W-:-:S02]  /*0fc0*/  UMOV UR42, UR6 ;  /* 0x00000006002a7c82 */ /* 0x000fc40008000000 */
[----:B------:R-:W-:Y:S01]  /*0fd0*/  ULDC.64 UR8, c[0x0][0xa20] ;  /* 0x0002880000087ab9 */ /* 0x000fe20000000a00 */
[----:B------:R-:W-:Y:S01]  /*0fe0*/  USEL UR4, UR4, 0x1, UP0 ;  /* 0x0000000104047887 */ /* 0x000fe20008000000 */
[----:B------:R-:W-:-:S03]  /*0ff0*/  ISETP.NE.U32.AND P1, PT, RZ, UR8, PT ;  /* 0x00000008ff007c0c */ /* 0x000fc6000bf25070 */
        /* <DEDUP_REMOVED lines=18> */
.L_x_14652:
[----:B------:R-:W-:Y:S05]  /*1120*/  @!P1 BRA `(.L_x_14653) ;  /* 0x00000000001c9947 */ /* 0x000fea0003800000 */
[----:B------:R-:W-:-:S04]  /*1130*/  ULEA UR4, UP0, UR40, UR8, 0x2 ;  /* 0x0000000828047291 */ /* 0x000fc8000f80103f */
[----:B------:R-:W-:Y:S02]  /*1140*/  ULEA.HI.X UR6, UR40, UR9, UR41, 0x2, UP0 ;  /* 0x0000000928067291 */ /* 0x000fe400080f1429 */
[----:B------:R-:W-:-:S04]  /*1150*/  IMAD.U32 R2, RZ, RZ, UR4 ;  /* 0x00000004ff027e24 */ /* 0x000fc8000f8e00ff */
[----:B------:R-:W-:-:S05]  /*1160*/  IMAD.U32 R3, RZ, RZ, UR6 ;  /* 0x00000006ff037e24 */ /* 0x000fca000f8e00ff */
[----:B------:R-:W2:Y:S02]  /*1170*/  LDG.E R2, desc[UR48][R2.64] ;  /* 0x0000003002027981 */ /* 0x000ea4000c1e1900 */
[----:B--2---:R-:W-:Y:S01]  /*1180*/  R2UR UR4, R2 ;  /* 0x00000000020472ca */ /* 0x004fe200000e0000 */
[----:B------:R-:W-:-:S14]  /*1190*/  BRA `(.L_x_14654) ;  /* 0x0000000000347947 */ /* 0x000fdc0003800000 */
.L_x_14653:
        /* <DEDUP_REMOVED lines=13> */
.L_x_14654:
[----:B------:R-:W-:Y:S01]  /*1270*/  ULDC UR6, c[0x0][0x448] ;  /* 0x0001120000067ab9 */ /* 0x000fe20000000800 */
[----:B------:R-:W-:Y:S01]  /*1280*/  UIMAD UR43, UR5, 0xc0, URZ ;  /* 0x000000c0052b78a4 */ /* 0x000fe2000f8e023f */
[----:B------:R-:W-:Y:S01]  /*1290*/  PLOP3.LUT P0, PT, PT, PT, PT, 0x80, 0x0 ;  /* 0x000000000000781c */ /* 0x000fe20003f0f070 */
[----:B------:R-:W-:Y:S01]  /*12a0*/  UISETP.NE.AND UP0, UPT, UR6, 0x1, UPT ;  /* 0x000000010600788c */ /* 0x000fe2000bf05270 */
[----:B------:R-:W-:Y:S01]  /*12b0*/  CS2R R20, SRZ ;  /* 0x0000000000147805 */ /* 0x000fe2000001ff00 */
[----:B------:R-:W-:Y:S01]  /*12c0*/  UIADD3 UR6, UR43, 0xbf, URZ ;  /* 0x000000bf2b067890 */ /* 0x000fe2000fffe03f */
[----:B------:R-:W-:Y:S01]  /*12d0*/  CS2R R118, SRZ ;  /* 0x0000000000767805 */ /* 0x000fe2000001ff00 */
[----:B------:R-:W-:Y:S01]  /*12e0*/  UIADD3 UR47, -UR47, UR4, URZ ;  /* 0x000000042f2f7290 */ /* 0x000fe2000fffe13f */
[----:B------:R-:W-:Y:S02]  /*12f0*/  CS2R R116, SRZ ;  /* 0x0000000000747805 */ /* 0x000fe4000001ff00 */
[----:B------:R-:W-:-:S02]  /*1300*/  CS2R R114, SRZ ;  /* 0x0000000000727805 */ /* 0x000fc4000001ff00 */
[----:B------:R-:W-:Y:S01]  /*1310*/  CS2R R112, SRZ ;  /* 0x0000000000707805 */ /* 0x000fe2000001ff00 */
[----:B------:R-:W-:Y:S01]  /*1320*/  UIADD3 UR7, UR47, 0x80, -UR50 ;  /* 0x000000802f077890 */ /* 0x000fe2000fffe832 */
[----:B------:R-:W-:Y:S01]  /*1330*/  CS2R R14, SRZ ;  /* 0x00000000000e7805 */ /* 0x000fe2000001ff00 */
[----:B------:R-:W-:Y:S01]  /*1340*/  IMAD.MOV.U32 R110, RZ, RZ, RZ ;  /* 0x000000ffff6e7224 */ /* 0x000fe200078e00ff */
[----:B------:R-:W-:Y:S01]  /*1350*/  @UP0 ULDC UR4, c[0x0][0x44c] ;  /* 0x0001130000040ab9 */ /* 0x000fe20000000800 */
[----:B------:R-:W-:Y:S01]  /*1360*/  @UP0 ULDC UR8, c[0x0][0x450] ;  /* 0x0001140000080ab9 */ /* 0x000fe20000000800 */
[----:B------:R-:W-:Y:S01]  /*1370*/  UIMAD.WIDE.U32 UR4, UR6, UR4, URZ ;  /* 0x00000004060472a5 */ /* 0x000fe2000f8e003f */
[----:B------:R-:W-:Y:S01]  /*1380*/  IMAD.MOV.U32 R25, RZ, RZ, RZ ;  /* 0x000000ffff197224 */ /* 0x000fe200078e00ff */
[----:B------:R-:W-:Y:S01]  /*1390*/  UIADD3 UR4, UR47, 0x7f, URZ ;  /* 0x0000007f2f047890 */ /* 0x000fe2000fffe03f */
[----:B------:R-:W-:Y:S01]  /*13a0*/  CS2R R12, SRZ ;  /* 0x00000000000c7805 */ /* 0x000fe2000001ff00 */
[----:B------:R-:W-:Y:S01]  /*13b0*/  @UP0 USHF.R.U32.HI UR6, URZ, UR8, UR5 ;  /* 0x000000083f060299 */ /* 0x000fe20008011605 */
[----:B------:R-:W-:Y:S01]  /*13c0*/  IMAD.MOV.U32 R106, RZ, RZ, RZ ;  /* 0x000000ffff6a7224 */ /* 0x000fe200078e00ff */
[----:B------:R-:W-:Y:S01]  /*13d0*/  USHF.R.S32.HI UR5, URZ, 0x1f, UR4 ;  /* 0x0000001f3f057899 */ /* 0x000fe20008011404 */
[----:B------:R-:W-:Y:S01]  /*13e0*/  IMAD.MOV.U32 R27, RZ, RZ, RZ ;  /* 0x000000ffff1b7224 */ /* 0x000fe200078e00ff */
[----:B------:R-:W-:Y:S01]  /*13f0*/  UIADD3 UR6, UR7, UR6, URZ ;  /* 0x0000000607067290 */ /* 0x000fe2000fffe03f */
[----:B------:R-:W-:Y:S01]  /*1400*/  CS2R R102, SRZ ;  /* 0x0000000000667805 */ /* 0x000fe2000001ff00 */
[----:B------:R-:W-:Y:S01]  /*1410*/  ULEA.HI UR5, UR5, UR4, URZ, 0x7 ;  /* 0x0000000405057291 */ /* 0x000fe2000f8f383f */
[----:B------:R-:W-:Y:S01]  /*1420*/  CS2R R100, SRZ ;  /* 0x0000000000647805 */ /* 0x000fe2000001ff00 */
[----:B------:R-:W-:Y:S01]  /*1430*/  USHF.R.S32.HI UR7, URZ, 0x1f, UR6 ;  /* 0x0000001f3f077899 */ /* 0x000fe20008011406 */
[----:B------:R-:W-:Y:S01]  /*1440*/  CS2R R98, SRZ ;  /* 0x0000000000627805 */ /* 0x000fe2000001ff00 */
[----:B------:R-:W-:Y:S01]  /*1450*/  USHF.R.S32.HI UR5, URZ, 0x7, UR5 ;  /* 0x000000073f057899 */ /* 0x000fe20008011405 */
[----:B------:R-:W-:Y:S01]  /*1460*/  CS2R R96, SRZ ;  /* 0x0000000000607805 */ /* 0x000fe2000001ff00 */
[----:B------:R-:W-:Y:S01]  /*1470*/  ULEA.HI UR7, UR7, UR6, URZ, 0x7 ;  /* 0x0000000607077291 */ /* 0x000fe2000f8f383f */
[----:B------:R-:W-:-:S02]  /*1480*/  CS2R R94, SRZ ;  /* 0x00000000005e7805 */ /* 0x000fc4000001ff00 */
[----:B------:R-:W-:Y:S02]  /*1490*/  CS2R R92, SRZ ;  /* 0x00000000005c7805 */ /* 0x000fe4000001ff00 */
[----:B------:R-:W-:Y:S01]  /*14a0*/  CS2R R90, SRZ ;  /* 0x00000000005a7805 */ /* 0x000fe2000001ff00 */
[----:B------:R-:W-:Y:S01]  /*14b0*/  USHF.R.S32.HI UR7, URZ, 0x7, UR7 ;  /* 0x000000073f077899 */ /* 0x000fe20008011407 */
[----:B------:R-:W-:-:S03]  /*14c0*/  CS2R R88, SRZ ;  /* 0x0000000000587805 */ /* 0x000fc6000001ff00 */
[----:B------:R-:W-:-:S04]  /*14d0*/  UISETP.LT.AND UP0, UPT, UR5, UR7, UPT ;  /* 0x000000070500728c */ /* 0x000fc8000bf01270 */
[----:B------:R-:W-:-:S04]  /*14e0*/  USEL UR51, UR5, UR7, UP0 ;  /* 0x0000000705337287 */ /* 0x000fc80008000000 */
[----:B------:R-:W-:-:S06]  /*14f0*/  UISETP.GE.AND UP0, UPT, UR51, 0x1, UPT ;  /* 0x000000013300788c */ /* 0x000fcc000bf06270 */
[----:B------:R-:W-:-:S13]  /*1500*/  PLOP3.LUT P1, PT, PT, PT, UP0, 0x80, 0x0 ;  /* 0x000000000000781c */ /* 0x000fda0003f2f008 */
        /* <DEDUP_REMOVED lines=32> */
.L_x_14656:
        /* <DEDUP_REMOVED lines=9> */
.L_x_14806:
[----:B------:R-:W-:Y:S05]  /*17a0*/  @!P0 BRA `(.L_x_14658) ;  /* 0x0000000000048947 */ /* 0x000fea0003800000 */
[----:B------:R-:W-:Y:S01]  /*17b0*/  BPT.TRAP 0x1 ;  /* 0x000000040000795c */ /* 0x000fe20000300000 */
.L_x_14658:
[----:B------:R-:W-:Y:S02]  /*17c0*/  IMAD.U32 R2, RZ, RZ, UR39 ;  /* 0x00000027ff027e24 */ /* 0x000fe4000f8e00ff */
[----:B0-----:R-:W-:-:S03]  /*17d0*/  IMAD.U32 R3, RZ, RZ, UR38 ;  /* 0x00000026ff037e24 */ /* 0x001fc6000f8e00ff */
[----:B------:R-:W-:Y:S02]  /*17e0*/  LEA R2, R2, UR45, 0x3 ;  /* 0x0000002d02027c11 */ /* 0x000fe4000f8e18ff */
[----:B------:R-:W-:-:S04]  /*17f0*/  SHF.L.U32 R3, R3, 0x1f, RZ ;  /* 0x0000001f03037819 */ /* 0x000fc800000006ff */
[----:B------:R0:W1:Y:S01]  /*1800*/  SYNCS.PHASECHK.TRANS64.TRYWAIT P2, [R2+URZ+0x16830], R3 ;  /* 0x01683003020075a7 */ /* 0x000062000804017f */
[----:B------:R-:W-:Y:S05]  /*1810*/  @!P0 BRA `(.L_x_14659) ;  /* 0x0000000000048947 */ /* 0x000fea0003800000 */
[----:B------:R-:W-:Y:S01]  /*1820*/  BPT.TRAP 0x1 ;  /* 0x000000040000795c */ /* 0x000fe20000300000 */
.L_x_14659:
[----:B------:R-:W2:Y:S02]  /*1830*/  S2R R0, SR_TID.X ;  /* 0x0000000000007919 */ /* 0x000ea40000002100 */
[----:B--2---:R-:W-:Y:S01]  /*1840*/  LOP3.LUT P1, RZ, R0, 0x7f, RZ, 0xc0, !PT ;  /* 0x0000007f00ff7812 */ /* 0x004fe2000782c0ff */
[----:B-1----:R-:W-:-:S12]  /*1850*/  @P2 BRA `(.L_x_14660) ;  /* 0x0000000000082947 */ /* 0x002fd80003800000 */
[----:B------:R-:W1:Y:S02]  /*1860*/  SYNCS.PHASECHK.TRANS64.TRYWAIT P2, [R2+URZ+0x16830], R3 ;  /* 0x01683003020075a7 */ /* 0x000e64000804017f */
[----:B-1----:R-:W-:Y:S05]  /*1870*/  @!P2 BRA `(.L_x_14661) ;  /* 0x000000d800e4a947 */ /* 0x002fea0003800000 */
.L_x_14660:
[----:B------:R-:W-:Y:S05]  /*1880*/  WARPSYNC.ALL ;  /* 0x0000000000007948 */ /* 0x000fea0003800000 */
[----:B------:R-:W-:Y:S01]  /*1890*/  UIADD3 UR4, UR45, 0xe400, URZ ;  /* 0x0000e4002d047890 */ /* 0x000fe2000fffe03f */
[----:B------:R-:W-:Y:S01]  /*18a0*/  WARPGROUP.ARRIVE ;  /* 0x00000000000079c5 */ /* 0x000fe20000000000 */
[----:B------:R-:W-:Y:S01]  /*18b0*/  ULOP3.LUT UR16, UR52, 0x10000, URZ, 0xfc, !UPT ;  /* 0x0001000034107892 */ /* 0x000fe2000f8efc3f */
[----:B------:R-:W-:Y:S01]  /*18c0*/  VIADD R0, R17, UR43 ;  /* 0x0000002b11007c36 */ /* 0x000fe20008000000 */
[----:B------:R-:W-:Y:S01]  /*18d0*/  USHF.R.U32.HI UR4, URZ, 0x4, UR4 ;  /* 0x000000043f047899 */ /* 0x000fe20008011604 */
[----:B------:R-:W-:Y:S01]  /*18e0*/  IMAD.U32 R8, RZ, RZ, UR50 ;  /* 0x00000032ff087e24 */ /* 0x000fe2000f8e00ff */
        /* <DEDUP_REMOVED lines=8> */
[----:B------:R-:W-:Y:S01]  /*1970*/  UIADD3 UR4, UR16, 0x2, URZ ;  /* 0x0000000210047890 */ /* 0x000fe2000fffe03f */
[----:B------:R-:W-:Y:S01]  /*1980*/  @!P1 PRMT R2, RZ, 0x654, R2 ;  /* 0x00000654ff029816 */ /* 0x000fe20000000002 */
        /* <DEDUP_REMOVED lines=39> */
[----:B------:R-:W-:-:S04]  /*1c00*/  UIADD3 UR6, UR47, UR6, URZ ;  /* 0x000000062f067290 */ /* 0x000fc8000fffe03f */
[----:B------:R-:W-:Y:S02]  /*1c10*/  IMAD.U32 R3, RZ, RZ, UR7 ;  /* 0x00000007ff037e24 */ /* 0x000fe4000f8e00ff */
[----:B------:R-:W-:Y:S01]  /*1c20*/  IMAD.U32 R5, RZ, RZ, UR6 ;  /* 0x00000006ff057e24 */ /* 0x000fe2000f8e00ff */
[----:B------:R-:W-:Y:S01]  /*1c30*/  @UP0 ULDC UR6, c[0x0][0x44c] ;  /* 0x0001130000060ab9 */ /* 0x000fe20000000800 */
[C---:B------:R-:W-:Y:S01]  /*1c40*/  IMAD R3, R16.reuse, -0x2, R3 ;  /* 0xfffffffe10037824 */ /* 0x040fe200078e0203 */
[----:B------:R-:W-:Y:S01]  /*1c50*/  UIMAD.WIDE.U32 UR6, UR43, UR6, URZ ;  /* 0x000000062b0672a5 */ /* 0x000fe2000f8e003f */
[----:B------:R-:W-:-:S03]  /*1c60*/  IMAD R6, R16, -0x2, R5 ;  /* 0xfffffffe10067824 */ /* 0x000fc600078e0205 */
[----:B------:R-:W-:-:S04]  /*1c70*/  IADD3 R21, -R8, UR47, R3 ;  /* 0x0000002f08157c10 */ /* 0x000fc8000fffe103 */
[----:B0-----:R-:W-:-:S04]  /*1c80*/  VIADDMNMX R4, R4, R21, R6, PT ;  /* 0x0000001504047246 */ /* 0x001fc80003800106 */
[C---:B------:R-:W-:Y:S02]  /*1c90*/  ISETP.GT.AND P3, PT, R4.reuse, RZ, PT ;  /* 0x000000ff0400720c */ /* 0x040fe40003f64270 */
[C---:B------:R-:W-:Y:S02]  /*1ca0*/  ISETP.GT.AND P4, PT, R4.reuse, 0x1, PT ;  /* 0x000000010400780c */ /* 0x040fe40003f84270 */
[----:B------:R-:W-:Y:S01]  /*1cb0*/  ISETP.GT.AND P5, PT, R4, 0x8, PT ;  /* 0x000000080400780c */ /* 0x000fe20003fa4270 */
[----:B------:R-:W-:Y:S02]  /*1cc0*/  WARPGROUP.DEPBAR.LE gsb0, 0x0 ;  /* 0x00008000000079c5 */ /* 0x000fe40000010000 */
[----:B------:R-:W-:-:S06]  /*1cd0*/  WARPGROUP.ARRIVE ;  /* 0x00000000000079c5 */ /* 0x000fcc0000000000 */
[----:B------:R-:W-:Y:S01]  /*1ce0*/  HGMMA.64x128x16.F32 R24, gdesc[UR8], R24, gsb0 ;  /* 0x01e00000081879f0 */ /* 0x000fe20008000818 */
[----:B------:R-:W-:Y:S01]  /*1cf0*/  @UP0 ULDC UR11, c[0x0][0x450] ;  /* 0x00011400000b0ab9 */ /* 0x000fe20000000800 */
[----:B------:R-:W-:Y:S01]  /*1d00*/  UMOV UR10, UR43 ;  /* 0x0000002b000a7c82 */ /* 0x000fe20008000000 */
[----:B------:R-:W-:-:S04]  /*1d10*/  @UP0 USHF.R.U32.HI UR10, URZ, UR11, UR7 ;  /* 0x0000000b3f0a0299 */ /* 0x000fc80008011607 */
[----:B------:R-:W-:-:S04]  /*1d20*/  UIADD3 UR6, UR10, UR47, -UR50 ;  /* 0x0000002f0a067290 */ /* 0x000fc8000fffe832 */
[----:B------:R-:W-:-:S04]  /*1d30*/  USHF.R.S32.HI UR7, URZ, 0x1f, UR6 ;  /* 0x0000001f3f077899 */ /* 0x000fc80008011406 */
[----:B------:R-:W-:-:S04]  /*1d40*/  ULEA.HI UR7, UR7, UR6, URZ, 0x7 ;  /* 0x0000000607077291 */ /* 0x000fc8000f8f383f */
[----:B------:R-:W-:-:S04]  /*1d50*/  USHF.R.S32.HI UR7, URZ, 0x7, UR7 ;  /* 0x000000073f077899 */ /* 0x000fc80008011407 */
[----:B------:R-:W-:-:S04]  /*1d60*/  UISETP.LT.AND UP1, UPT, URZ, UR7, UPT ;  /* 0x000000073f00728c */ /* 0x000fc8000bf21270 */
[----:B------:R-:W-:-:S04]  /*1d70*/  USEL UR21, URZ, UR7, !UP1 ;  /* 0x000000073f157287 */ /* 0x000fc8000c800000 */
[----:B------:R-:W-:Y:S01]  /*1d80*/  UISETP.GE.AND UP1, UPT, UR24, UR21, UPT ;  /* 0x000000151800728c */ /* 0x000fe2000bf26270 */
[----:B------:R-:W-:Y:S02]  /*1d90*/  WARPGROUP.DEPBAR.LE gsb0, 0x0 ;  /* 0x00008000000079c5 */ /* 0x000fe40000010000 */
[----:B------:R-:W-:-:S06]  /*1da0*/  WARPGROUP.ARRIVE ;  /* 0x00000000000079c5 */ /* 0x000fcc0000000000 */
        /* <DEDUP_REMOVED lines=92> */
[----:B------:R-:W-:Y:S01]  /*2370*/  FSEL R87, R87, -INF , P3 ;  /* 0xff80000057577808 */ /* 0x000fe20001800000 */
[----:B------:R-:W1:Y:S01]  /*2380*/  SHFL.IDX PT, R8, R0, RZ, 0x1c1f ;  /* 0x001c1fff00087589 */ /* 0x000e6200000e0000 */
[----:B------:R-:W-:-:S04]  /*2390*/  FMNMX.FTZ R4, R86, R93, !PT ;  /* 0x0000005d56047209 */ /* 0x000fc80007810000 */
[----:B------:R-:W-:-:S05]  /*23a0*/  FMNMX.FTZ R10, R87, R4, !PT ;  /* 0x00000004570a7209 */ /* 0x000fca0007810000 */
[----:B------:R-:W2:Y:S01]  /*23b0*/  SHFL.BFLY PT, R93, R10, 0x2, 0x1f ;  /* 0x0c401f000a5d7f89 */ /* 0x000ea200000e0000 */
[----:B-1----:R-:W-:-:S04]  /*23c0*/  VIADDMNMX R6, R8, R21, R6, PT ;  /* 0x0000001508067246 */ /* 0x002fc80003800106 */
[C---:B------:R-:W-:Y:S02]  /*23d0*/  ISETP.GT.AND P4, PT, R6.reuse, 0x1, PT ;  /* 0x000000010600780c */ /* 0x040fe40003f84270 */
[----:B------:R-:W-:Y:S02]  /*23e0*/  ISETP.GT.AND P5, PT, R6, 0x8, PT ;  /* 0x000000080600780c */ /* 0x000fe40003fa4270 */
[----:B------:R-:W-:Y:S02]  /*23f0*/  FSEL R25, R25, -INF , P4 ;  /* 0xff80000019197808 */ /* 0x000fe40002000000 */
[----:B--2---:R-:W-:Y:S02]  /*2400*/  FMNMX.FTZ R93, R10, R93, !PT ;  /* 0x0000005d0a5d7209 */ /* 0x004fe40007810000 */
[----:B------:R-:W-:Y:S02]  /*2410*/  FSEL R28, R28, -INF , P5 ;  /* 0xff8000001c1c7808 */ /* 0x000fe40002800000 */
[----:B------:R-:W-:Y:S01]  /*2420*/  ISETP.GT.AND P4, PT, R6, 0x10, PT ;  /* 0x000000100600780c */ /* 0x000fe20003f84270 */
[----:B------:R-:W1:Y:S03]  /*2430*/  SHFL.BFLY PT, R4, R93, 0x1, 0x1f ;  /* 0x0c201f005d047f89 */ /* 0x000e6600000e0000 */
        /* <DEDUP_REMOVED lines=9> */
[----:B------:R-:W-:Y:S02]  /*24d0*/  CS2R R92, SRZ ;  /* 0x00000000005c7805 */ /* 0x000fe4000001ff00 */
        /* <DEDUP_REMOVED lines=35> */
[----:B------:R-:W1:Y:S01]  /*2710*/  MUFU.EX2 R149, R149 ;  /* 0x0000009500957308 */ /* 0x000e620000000800 */
        /* <DEDUP_REMOVED lines=11> */
[--C-:B------:R-:W-:Y:S01]  /*27d0*/  FFMA.FTZ R59, R59, UR22, -R12.reuse ;  /* 0x000000163b3b7c23 */ /* 0x100fe2000801080c */
[----:B------:R-:W-:Y:S01]  /*27e0*/  FMNMX.FTZ R20, R44, R13, !PT ;  /* 0x0000000d2c147209 */ /* 0x000fe20007810000 */
[--C-:B------:R-:W-:Y:S01]  /*27f0*/  FFMA.FTZ R135, R62, UR22, -R12.reuse ;  /* 0x000000163e877c23 */ /* 0x100fe2000801080c */
[----:B------:R-:W-:Y:S01]  /*2800*/  ISETP.GT.AND P3, PT, R6, 0x31, PT ;  /* 0x000000310600780c */ /* 0x000fe20003f64270 */
[----:B------:R-:W3:Y:S01]  /*2810*/  MUFU.EX2 R8, R8 ;  /* 0x0000000800087308 */ /* 0x000ee20000000800 */
[----:B------:R-:W-:Y:S01]  /*2820*/  FMNMX.FTZ R11, R45, R20, !PT ;  /* 0x000000142d0b7209 */ /* 0x000fe20007810000 */
[--C-:B------:R-:W-:Y:S01]  /*2830*/  FFMA.FTZ R42, R63, UR22, -R12.reuse ;  /* 0x000000163f2a7c23 */ /* 0x100fe2000801080c */
[----:B------:R-:W-:Y:S01]  /*2840*/  FSEL R49, R49, -INF , P3 ;  /* 0xff80000031317808 */ /* 0x000fe20001800000 */
[--C-:B------:R-:W-:Y:S01]  /*2850*/  FFMA.FTZ R129, R66, UR22, -R12.reuse ;  /* 0x0000001642817c23 */ /* 0x100fe2000801080c */
[----:B------:R-:W-:Y:S01]  /*2860*/  FMNMX.FTZ R20, R48, R11, !PT ;  /* 0x0000000b30147209 */ /* 0x000fe20007810000 */
[--C-:B------:R-:W-:Y:S01]  /*2870*/  FFMA.FTZ R46, R67, UR22, -R12.reuse ;  /* 0x00000016432e7c23 */ /* 0x100fe2000801080c */
[----:B------:R-:W-:Y:S01]  /*2880*/  ISETP.GT.AND P3, PT, R6, 0x39, PT ;  /* 0x000000390600780c */ /* 0x000fe20003f64270 */
        /* <DEDUP_REMOVED lines=24> */
[----:B------:R-:W0:Y:S01]  /*2a10*/  MUFU.EX2 R14, R39 ;  /* 0x00000027000e7308 */ /* 0x000e220000000800 */
[----:B------:R-:W-:Y:S01]  /*2a20*/  FMNMX.FTZ R9, R57, R26, !PT ;  /* 0x0000001a39097209 */ /* 0x000fe20007810000 */
[----:B------:R-:W-:Y:S01]  /*2a30*/  FFMA.FTZ R12, R87, UR22, -R12 ;  /* 0x00000016570c7c23 */ /* 0x000fe2000801080c */
[----:B------:R-:W-:-:S02]  /*2a40*/  ISETP.GT.AND P4, PT, R6, 0x50, PT ;  /* 0x000000500600780c */ /* 0x000fc40003f84270 */
[----:B------:R-:W-:Y:S02]  /*2a50*/  CS2R R90, SRZ ;  /* 0x00000000005a7805 */ /* 0x000fe4000001ff00 */
[----:B------:R-:W-:Y:S02]  /*2a60*/  FSEL R61, R61, -INF , P3 ;  /* 0xff8000003d3d7808 */ /* 0x000fe40001800000 */
[----:B------:R-:W-:Y:S02]  /*2a70*/  CS2R R88, SRZ ;  /* 0x0000000000587805 */ /* 0x000fe4000001ff00 */
[----:B------:R-:W-:Y:S01]  /*2a80*/  FMNMX.FTZ R30, R60, R9, !PT ;  /* 0x000000093c1e7209 */ /* 0x000fe20007810000 */
[----:B------:R-:W0:Y:S01]  /*2a90*/  MUFU.EX2 R141, R141 ;  /* 0x0000008d008d7308 */ /* 0x000e220000000800 */
[----:B------:R-:W-:Y:S02]  /*2aa0*/  ISETP.GT.AND P3, PT, R6, 0x51, PT ;  /* 0x000000510600780c */ /* 0x000fe40003f64270 */
[----:B------:R-:W-:-:S02]  /*2ab0*/  FSEL R64, R64, -INF , P4 ;  /* 0xff80000040407808 */ /* 0x000fc40002000000 */
[----:B------:R-:W-:Y:S02]  /*2ac0*/  FMNMX.FTZ R7, R61, R30, !PT ;  /* 0x0000001e3d077209 */ /* 0x000fe40007810000 */
[----:B------:R-:W-:Y:S01]  /*2ad0*/  ISETP.GT.AND P4, PT, R6, 0x58, PT ;  /* 0x000000580600780c */ /* 0x000fe20003f84270 */
[----:B------:R-:W-:Y:S01]  /*2ae0*/  MUFU.EX2 R20, R43 ;  /* 0x0000002b00147308 */ /* 0x000fe20000000800 */
[----:B------:R-:W-:Y:S02]  /*2af0*/  FSEL R65, R65, -INF , P3 ;  /* 0xff80000041417808 */ /* 0x000fe40001800000 */
        /* <DEDUP_REMOVED lines=55> */
[----:B------:R-:W-:Y:S01]  /*2e70*/  MUFU.EX2 R127, R127 ;  /* 0x0000007f007f7308 */ /* 0x000fe20000000800 */
[----:B------:R-:W-:Y:S01]  /*2e80*/  FFMA.FTZ R148, R24, UR22, -R21 ;  /* 0x0000001618947c23 */ /* 0x000fe20008010815 */
[----:B------:R-:W-:Y:S01]  /*2e90*/  FADD.FTZ R24, R4, R149 ;  /* 0x0000009504187221 */ /* 0x000fe20000010000 */
[--C-:B------:R-:W-:Y:S01]  /*2ea0*/  FFMA.FTZ R3, R25, UR22, -R21.reuse ;  /* 0x0000001619037c23 */ /* 0x100fe20008010815 */
[--C-:B------:R-:W-:Y:S01]  /*2eb0*/  FFMA.FTZ R150, R28, UR22, -R21.reuse ;  /* 0x000000161c967c23 */ /* 0x100fe20008010815 */
[--C-:B------:R-:W-:Y:S01]  /*2ec0*/  FFMA.FTZ R5, R29, UR22, -R21.reuse ;  /* 0x000000161d057c23 */ /* 0x100fe20008010815 */
[----:B--2---:R-:W-:Y:S01]  /*2ed0*/  FADD.FTZ R27, R151, R24 ;  /* 0x00000018971b7221 */ /* 0x004fe20000010000 */
[--C-:B------:R-:W-:Y:S01]  /*2ee0*/  FFMA.FTZ R144, R32, UR22, -R21.reuse ;  /* 0x0000001620907c23 */ /* 0x100fe20008010815 */
[----:B------:R-:W-:Y:S01]  /*2ef0*/  MUFU.EX2 R148, R148 ;  /* 0x0000009400947308 */ /* 0x000fe20000000800 */
[----:B------:R-:W-:Y:S01]  /*2f00*/  FFMA.FTZ R7, R33, UR22, -R21 ;  /* 0x0000001621077c23 */ /* 0x000fe20008010815 */
[----:B---3--:R-:W-:Y:S01]  /*2f10*/  FADD.FTZ R24, R8, R27 ;  /* 0x0000001b08187221 */ /* 0x008fe20000010000 */
[--C-:B------:R-:W-:Y:S01]  /*2f20*/  FFMA.FTZ R146, R36, UR22, -R21.reuse ;  /* 0x0000001624927c23 */ /* 0x100fe20008010815 */
[--C-:B------:R-:W-:Y:S01]  /*2f30*/  FFMA.FTZ R9, R37, UR22, -R21.reuse ;  /* 0x0000001625097c23 */ /* 0x100fe20008010815 */
[--C-:B------:R-:W-:Y:S01]  /*2f40*/  FFMA.FTZ R140, R40, UR22, -R21.reuse ;  /* 0x00000016288c7c23 */ /* 0x100fe20008010815 */
[----:B----4-:R-:W-:Y:S01]  /*2f50*/  FADD.FTZ R29, R145, R24 ;  /* 0x00000018911d7221 */ /* 0x010fe20000010000 */
[--C-:B------:R-:W-:Y:S01]  /*2f60*/  FFMA.FTZ R11, R41, UR22, -R21.reuse ;  /* 0x00000016290b7c23 */ /* 0x100fe20008010815 */
[----:B------:R-:W1:Y:S01]  /*2f70*/  MUFU.EX2 R3, R3 ;  /* 0x0000000300037308 */ /* 0x000e620000000800 */
[----:B------:R-:W-:Y:S01]  /*2f80*/  FFMA.FTZ R142, R44, UR22, -R21 ;  /* 0x000000162c8e7c23 */ /* 0x000fe20008010815 */
[----:B-----5:R-:W-:Y:S01]  /*2f90*/  FADD.FTZ R24, R10, R29 ;  /* 0x0000001d0a187221 */ /* 0x020fe20000010000 */
[--C-:B------:R-:W-:Y:S01]  /*2fa0*/  FFMA.FTZ R13, R45, UR22, -R21.reuse ;  /* 0x000000162d0d7c23 */ /* 0x100fe20008010815 */
[--C-:B------:R-:W-:Y:S01]  /*2fb0*/  FFMA.FTZ R136, R48, UR22, -R21.reuse ;  /* 0x0000001630887c23 */ /* 0x100fe20008010815 */
[--C-:B------:R-:W-:Y:S01]  /*2fc0*/  FFMA.FTZ R15, R49, UR22, -R21.reuse ;  /* 0x00000016310f7c23 */ /* 0x100fe20008010815 */
[----:B0-----:R-:W-:Y:S01]  /*2fd0*/  FADD.FTZ R29, R147, R24 ;  /* 0x00000018931d7221 */ /* 0x001fe20000010000 */
[--C-:B------:R-:W-:Y:S01]  /*2fe0*/  FFMA.FTZ R138, R52, UR22, -R21.reuse ;  /* 0x00000016348a7c23 */ /* 0x100fe20008010815 */
[----:B------:R-:W0:Y:S01]  /*2ff0*/  MUFU.EX2 R150, R150 ;  /* 0x0000009600967308 */ /* 0x000e220000000800 */
[----:B------:R-:W-:Y:S01]  /*3000*/  FFMA.FTZ R25, R53, UR22, -R21 ;  /* 0x0000001635197c23 */ /* 0x000fe20008010815 */
[----:B------:R-:W-:Y:S01]  /*3010*/  FADD.FTZ R24, R14, R29 ;  /* 0x0000001d0e187221 */ /* 0x000fe20000010000 */
[--C-:B------:R-:W-:Y:S01]  /*3020*/  FFMA.FTZ R132, R56, UR22, -R21.reuse ;  /* 0x0000001638847c23 */ /* 0x100fe20008010815 */
[--C-:B------:R-:W-:Y:S01]  /*3030*/  FFMA.FTZ R27, R57, UR22, -R21.reuse ;  /* 0x00000016391b7c23 */ /* 0x100fe20008010815 */
[--C-:B------:R-:W-:Y:S01]  /*3040*/  FFMA.FTZ R134, R60, UR22, -R21.reuse ;  /* 0x000000163c867c23 */ /* 0x100fe20008010815 */
[----:B------:R-:W-:Y:S01]  /*3050*/  FADD.FTZ R33, R141, R24 ;  /* 0x000000188d217221 */ /* 0x000fe20000010000 */
[----:B------:R-:W-:Y:S01]  /*3060*/  FFMA.FTZ R29, R61, UR22, -R21 ;  /* 0x000000163d1d7c23 */ /* 0x000fe20008010815 */
[----:B------:R-:W2:Y:S01]  /*3070*/  MUFU.EX2 R5, R5 ;  /* 0x0000000500057308 */ /* 0x000ea20000000800 */
[----:B-1----:R-:W-:Y:S01]  /*3080*/  FADD.FTZ R31, R148, R3 ;  /* 0x00000003941f7221 */ /* 0x002fe20000010000 */
[----:B------:R-:W-:Y:S01]  /*3090*/  FADD.FTZ R28, R20, R33 ;  /* 0x00000021141c7221 */ /* 0x000fe20000010000 */
        /* <DEDUP_REMOVED lines=8> */
[--C-:B------:R-:W-:Y:S01]  /*3120*/  FFMA.FTZ R72, R72, UR22, -R21.reuse ;  /* 0x0000001648487c23 */ /* 0x100fe20008010815 */
[--C-:B------:R-:W-:Y:S01]  /*3130*/  FFMA.FTZ R73, R73, UR22, -R21.reuse ;  /* 0x0000001649497c23 */ /* 0x100fe20008010815 */
[--C-:B------:R-:W-:Y:S01]  /*3140*/  FFMA.FTZ R76, R76, UR22, -R21.reuse ;  /* 0x000000164c4c7c23 */ /* 0x100fe20008010815 */
[----:B------:R-:W-:Y:S01]  /*3150*/  FADD.FTZ R35, R137, R28 ;  /* 0x0000001c89237221 */ /* 0x000fe20000010000 */
[----:B------:R-:W-:Y:S01]  /*3160*/  FFMA.FTZ R77, R77, UR22, -R21 ;  /* 0x000000164d4d7c23 */ /* 0x000fe20008010815 */
[----:B------:R-:W0:Y:S01]  /*3170*/  MUFU.EX2 R7, R7 ;  /* 0x0000000700077308 */ /* 0x000e220000000800 */
[----:B--2---:R-:W-:Y:S01]  /*3180*/  FADD.FTZ R31, R5, R24 ;  /* 0x00000018051f7221 */ /* 0x004fe20000010000 */
[----:B------:R-:W-:Y:S01]  /*3190*/  FADD.FTZ R28, R30, R35 ;  /* 0x000000231e1c7221 */ /* 0x000fe20000010000 */
[--C-:B------:R-:W-:Y:S01]  /*31a0*/  FFMA.FTZ R80, R80, UR22, -R21.reuse ;  /* 0x0000001650507c23 */ /* 0x100fe20008010815 */
[--C-:B------:R-:W-:Y:S01]  /*31b0*/  FFMA.FTZ R81, R81, UR22, -R21.reuse ;  /* 0x0000001651517c23 */ /* 0x100fe20008010815 */
[----:B------:R-:W-:Y:S01]  /*31c0*/  FFMA.FTZ R84, R84, UR22, -R21 ;  /* 0x0000001654547c23 */ /* 0x000fe20008010815 */
[----:B------:R-:W-:Y:S01]  /*31d0*/  FADD.FTZ R35, R139, R28 ;  /* 0x0000001c8b237221 */ /* 0x000fe20000010000 */
[----:B------:R-:W-:Y:S01]  /*31e0*/  F2FP.F16.F32.PACK_AB R148, R3, R148 ;  /* 0x000000940394723e */ /* 0x000fe200000000ff */
[----:B------:R-:W2:Y:S01]  /*31f0*/  MUFU.EX2 R146, R146 ;  /* 0x0000009200927308 */ /* 0x000ea20000000800 */
[----:B-1----:R-:W-:Y:S01]  /*3200*/  FADD.FTZ R24, R144, R31 ;  /* 0x0000001f90187221 */ /* 0x002fe20000010000 */
[--C-:B------:R-:W-:Y:S01]  /*3210*/  FFMA.FTZ R31, R65, UR22, -R21.reuse ;  /* 0x00000016411f7c23 */ /* 0x100fe20008010815 */
[----:B------:R-:W-:Y:S01]  /*3220*/  FFMA.FTZ R21, R85, UR22, -R21 ;  /* 0x0000001655157c23 */ /* 0x000fe20008010815 */
        /* <DEDUP_REMOVED lines=10> */
[C---:B------:R-:W-:Y:S02]  /*32d0*/  F2FP.F16.F32.PACK_AB R139, R34.reuse, R139 ;  /* 0x0000008b228b723e */ /* 0x040fe400000000ff */
[----:B------:R-:W-:Y:S02]  /*32e0*/  F2FP.F16.F32.PACK_AB R150, R5, R150 ;  /* 0x000000960596723e */ /* 0x000fe400000000ff */
        /* <DEDUP_REMOVED lines=32> */
[----:B------:R-:W-:Y:S02]  /*34f0*/  FADD.FTZ R35, R127, R4 ;  /* 0x000000047f237221 */ /* 0x000fe40000010000 */
        /* <DEDUP_REMOVED lines=55> */
[C---:B0-----:R-:W-:Y:S01]  /*3870*/  FADD.FTZ R2, R12.reuse, R35 ;  /* 0x000000230c027221 */ /* 0x041fe20000010000 */
[----:B------:R-:W-:Y:S02]  /*3880*/  F2FP.F16.F32.PACK_AB R123, R12, R123 ;  /* 0x0000007b0c7b723e */ /* 0x000fe400000000ff */
        /* <DEDUP_REMOVED lines=9> */
.L_x_14671:
        /* <DEDUP_REMOVED lines=9> */
.L_x_14664:
[----:B------:R-:W-:Y:S01]  /*39b0*/  ULEA UR6, UR39, UR45, 0x3 ;  /* 0x0000002d27067291 */ /* 0x000fe2000f8e183f */
[----:B------:R-:W-:-:S05]  /*39c0*/  IMAD.U32 R0, RZ, RZ, UR38 ;  /* 0x00000026ff007e24 */ /* 0x000fca000f8e00ff */
[----:B------:R-:W-:-:S04]  /*39d0*/  SHF.L.U32 R0, R0, 0x1f, RZ ;  /* 0x0000001f00007819 */ /* 0x000fc800000006ff */
[----:B------:R0:W1:Y:S01]  /*39e0*/  SYNCS.PHASECHK.TRANS64.TRYWAIT P3, [UR6+0x16830], R0 ;  /* 0x01683000ff0075a7 */ /* 0x0000620008060146 */
[----:B------:R-:W-:Y:S05]  /*39f0*/  @!P0 BRA `(.L_x_14665) ;  /* 0x0000000000048947 */ /* 0x000fea0003800000 */
[----:B------:R-:W-:Y:S01]  /*3a00*/  BPT.TRAP 0x1 ;  /* 0x000000040000795c */ /* 0x000fe20000300000 */
.L_x_14665:
[----:B-1----:R-:W-:Y:S05]  /*3a10*/  @P3 BRA `(.L_x_14663) ;  /* 0x0000000000083947 */ /* 0x002fea0003800000 */
[----:B------:R-:W1:Y:S02]  /*3a20*/  SYNCS.PHASECHK.TRANS64.TRYWAIT P3, [UR6+0x16830], R0 ;  /* 0x01683000ff0075a7 */ /* 0x000e640008060146 */
[----:B-1----:R-:W-:Y:S05]  /*3a30*/  @!P3 BRA `(.L_x_14666) ;  /* 0x000000b80088b947 */ /* 0x002fea0003800000 */
.L_x_14663:
        /* <DEDUP_REMOVED lines=25> */
.L_x_14668:
[----:B------:R-:W-:Y:S01]  /*3bd0*/  ULEA UR6, UR23, UR45, 0x3 ;  /* 0x0000002d17067291 */ /* 0x000fe2000f8e183f */
[----:B------:R-:W-:-:S05]  /*3be0*/  IMAD.U32 R0, RZ, RZ, UR25 ;  /* 0x00000019ff007e24 */ /* 0x000fca000f8e00ff */
[----:B------:R-:W-:-:S04]  /*3bf0*/  SHF.L.U32 R0, R0, 0x1f, RZ ;  /* 0x0000001f00007819 */ /* 0x000fc800000006ff */
[----:B------:R0:W1:Y:S01]  /*3c00*/  SYNCS.PHASECHK.TRANS64.TRYWAIT P3, [UR6+0x16850], R0 ;  /* 0x01685000ff0075a7 */ /* 0x0000620008060146 */
[----:B------:R-:W-:Y:S05]  /*3c10*/  @!P0 BRA `(.L_x_14669) ;  /* 0x0000000000048947 */ /* 0x000fea0003800000 */
[----:B------:R-:W-:Y:S01]  /*3c20*/  BPT.TRAP 0x1 ;  /* 0x000000040000795c */ /* 0x000fe20000300000 */
.L_x_14669:
[----:B-1----:R-:W-:Y:S05]  /*3c30*/  @P3 BRA `(.L_x_14667) ;  /* 0x0000000000083947 */ /* 0x002fea0003800000 */
[----:B------:R-:W1:Y:S02]  /*3c40*/  SYNCS.PHASECHK.TRANS64.TRYWAIT P3, [UR6+0x16850], R0 ;  /* 0x01685000ff0075a7 */ /* 0x000e640008060146 */
[----:B-1----:R-:W-:Y:S05]  /*3c50*/  @!P3 BRA `(.L_x_14670) ;  /* 0x000000b80018b947 */ /* 0x002fea0003800000 */
.L_x_14667:
[----:B------:R-:W-:Y:S01]  /*3c60*/  UIADD3 UR6, UR45, 0x400, URZ ;  /* 0x000004002d067890 */ /* 0x000fe2000fffe03f */
[----:B------:R-:W-:Y:S01]  /*3c70*/  WARPGROUP.ARRIVE ;  /* 0x00000000000079c5 */ /* 0x000fe20000000000 */
[----:B------:R-:W-:Y:S01]  /*3c80*/  UMOV UR7, 0x40000040 ;  /* 0x4000004000077882 */ /* 0x000fe20000000000 */
[----:B-1----:R-:W-:Y:S01]  /*3c90*/  VIADD R7, R17, UR43 ;  /* 0x0000002b11077c36 */ /* 0x002fe20008000000 */
[----:B------:R-:W-:Y:S02]  /*3ca0*/  USHF.R.U32.HI UR6, URZ, 0x4, UR6 ;  /* 0x000000043f067899 */ /* 0x000fe40008011606 */
        /* <DEDUP_REMOVED lines=17> */
[----:B------:R-:W1:Y:S02]  /*3dc0*/  SHFL.IDX PT, R7, R7, RZ, 0x1c1f ;  /* 0x001c1fff07077589 */ /* 0x000e6400000e0000 */
[----:B------:R-:W-:Y:S02]  /*3dd0*/  IMAD R6, R16, -0x2, R11 ;  /* 0xfffffffe10067824 */ /* 0x000fe400078e020b */
[----:B------:R-:W-:-:S05]  /*3de0*/  IMAD.U32 R11, RZ, RZ, UR50 ;  /* 0x00000032ff0b7e24 */ /* 0x000fca000f8e00ff */
[----:B------:R-:W-:-:S05]  /*3df0*/  IADD3 R6, -R11, UR47, R6 ;  /* 0x0000002f0b067c10 */ /* 0x000fca000fffe106 */
[----:B0-----:R-:W-:-:S05]  /*3e00*/  IMAD.IADD R0, R6, 0x1, R9 ;  /* 0x0000000106007824 */ /* 0x001fca00078e0209 */
[----:B------:R-:W-:Y:S01]  /*3e10*/  ISETP.GT.AND P3, PT, R0, RZ, PT ;  /* 0x000000ff0000720c */ /* 0x000fe20003f64270 */
[----:B-1----:R-:W-:Y:S01]  /*3e20*/  IMAD.IADD R6, R6, 0x1, R7 ;  /* 0x0000000106067824 */ /* 0x002fe200078e0207 */
        /* <DEDUP_REMOVED lines=68> */
[----:B------:R-:W-:Y:S01]  /*4270*/  HGMMA.64x64x16.F32 R88, R140, gdesc[UR4].tnspB, R88, gsb0 ;  /* 0x40e000048c587df0 */ /* 0x000fe20008000858 */
        /* <DEDUP_REMOVED lines=37> */
[----:B------:R-:W-:Y:S02]  /*44d0*/  ISETP.GT.AND P5, PT, R6, 0x1, PT ;  /* 0x000000010600780c */ /* 0x000fe40003fa4270 */
[----:B------:R-:W-:Y:S01]  /*44e0*/  FSEL R7, R24, -INF , P4 ;  /* 0xff80000018077808 */ /* 0x000fe20002000000 */
[----:B------:R-:W0:Y:S01]  /*44f0*/  SHFL.BFLY PT, R9, R8, 0x2, 0x1f ;  /* 0x0c401f0008097f89 */ /* 0x000e2200000e0000 */
        /* <DEDUP_REMOVED lines=14> */
[----:B------:R-:W-:Y:S02]  /*45e0*/  ISETP.GT.AND P4, PT, R6, 0x18, PT ;  /* 0x000000180600780c */ /* 0x000fe40003f84270 */
[----:B0-----:R-:W-:Y:S02]  /*45f0*/  FMNMX.FTZ R9, R8, R9, !PT ;  /* 0x0000000908097209 */ /* 0x001fe40007810000 */
[----:B------:R-:W-:-:S02]  /*4600*/  FSEL R33, R33, -INF , P5 ;  /* 0xff80000021217808 */ /* 0x000fc40002800000 */
[----:B------:R-:W-:Y:S01]  /*4610*/  ISETP.GT.AND P5, PT, R6, 0x19, PT ;  /* 0x000000190600780c */ /* 0x000fe20003fa4270 */
[----:B------:R-:W0:Y:S01]  /*4620*/  SHFL.BFLY PT, R0, R9, 0x1, 0x1f ;  /* 0x0c201f0009007f89 */ /* 0x000e2200000e0000 */
[----:B------:R-:W-:Y:S02]  /*4630*/  FSEL R36, R36, -INF , P4 ;  /* 0xff80000024247808 */ /* 0x000fe40002000000 */
[C---:B------:R-:W-:Y:S02]  /*4640*/  ISETP.GT.AND P4, PT, R6.reuse, 0x20, PT ;  /* 0x000000200600780c */ /* 0x040fe40003f84270 */
[----:B------:R-:W-:Y:S02]  /*4650*/  FSEL R37, R37, -INF , P5 ;  /* 0xff80000025257808 */ /* 0x000fe40002800000 */
[----:B------:R-:W-:Y:S02]  /*4660*/  ISETP.GT.AND P5, PT, R6, 0x21, PT ;  /* 0x000000210600780c */ /* 0x000fe40003fa4270 */
[----:B------:R-:W-:-:S02]  /*4670*/  FSEL R40, R40, -INF , P4 ;  /* 0xff80000028287808 */ /* 0x000fc40002000000 */
[C---:B------:R-:W-:Y:S02]  /*4680*/  ISETP.GT.AND P4, PT, R6.reuse, 0x28, PT ;  /* 0x000000280600780c */ /* 0x040fe40003f84270 */
[----:B------:R-:W-:Y:S02]  /*4690*/  FSEL R41, R41, -INF , P5 ;  /* 0xff80000029297808 */ /* 0x000fe40002800000 */
[----:B------:R-:W-:Y:S02]  /*46a0*/  ISETP.GT.AND P5, PT, R6, 0x29, PT ;  /* 0x000000290600780c */ /* 0x000fe40003fa4270 */
[----:B------:R-:W-:Y:S02]  /*46b0*/  FSEL R44, R44, -INF , P4 ;  /* 0xff8000002c2c7808 */ /* 0x000fe40002000000 */
[----:B------:R-:W-:Y:S02]  /*46c0*/  ISETP.GT.AND P4, PT, R6, 0x30, PT ;  /* 0x000000300600780c */ /* 0x000fe40003f84270 */
[----:B------:R-:W-:-:S02]  /*46d0*/  FSEL R45, R45, -INF , P5 ;  /* 0xff8000002d2d7808 */ /* 0x000fc40002800000 */
[----:B------:R-:W-:Y:S02]  /*46e0*/  ISETP.GT.AND P5, PT, R6, 0x31, PT ;  /* 0x000000310600780c */ /* 0x000fe40003fa4270 */
[----:B0-----:R-:W-:Y:S02]  /*46f0*/  FMNMX.FTZ R0, R9, R0, !PT ;  /* 0x0000000009007209 */ /* 0x001fe40007810000 */
[----:B------:R-:W-:Y:S02]  /*4700*/  FMNMX.FTZ R9, R25, R12, !PT ;  /* 0x0000000c19097209 */ /* 0x000fe40007810000 */
[----:B------:R-:W-:Y:S01]  /*4710*/  FSEL R48, R48, -INF , P4 ;  /* 0xff80000030307808 */ /* 0x000fe20002000000 */
[----:B------:R-:W-:Y:S01]  /*4720*/  FMUL.FTZ R10, R0, UR22 ;  /* 0x00000016000a7c20 */ /* 0x000fe20008410000 */
        /* <DEDUP_REMOVED lines=12> */
[----:B------:R-:W-:Y:S02]  /*47f0*/  FMNMX.FTZ R20, R40, R9, !PT ;  /* 0x0000000928147209 */ /* 0x000fe40007810000 */
[----:B------:R-:W-:Y:S01]  /*4800*/  FSEL R53, R53, -INF , P5 ;  /* 0xff80000035357808 */ /* 0x000fe20002800000 */
[----:B------:R-:W-:-:S02]  /*4810*/  WARPGROUP.DEPBAR.LE gsb0, 0x0 ;  /* 0x00008000000079c5 */ /* 0x000fc40000010000 */
[----:B------:R-:W-:Y:S01]  /*4820*/  WARPGROUP.ARRIVE ;  /* 0x00000000000079c5 */ /* 0x000fe20000000000 */
[----:B------:R-:W-:Y:S02]  /*4830*/  FMNMX.FTZ R9, R41, R20, !PT ;  /* 0x0000001429097209 */ /* 0x000fe40007810000 */
[----:B------:R-:W-:Y:S02]  /*4840*/  FSEL R8, R10, RZ, P3 ;  /* 0x000000ff0a087208 */ /* 0x000fe40001800000 */
[----:B------:R-:W-:Y:S01]  /*4850*/  FMNMX.FTZ R20, R44, R9, !PT ;  /* 0x000000092c147209 */ /* 0x000fe20007810000 */
[----:B------:R-:W-:Y:S01]  /*4860*/  HGMMA.64x64x16.F32 R88, R132, gdesc[UR4].tnspB, R88, gsb0 ;  /* 0x40e0000484587df0 */ /* 0x000fe20008000858 */
[----:B------:R-:W-:Y:S01]  /*4870*/  UIADD3 UR6, UR10, 0x280, URZ ;  /* 0x000002800a067890 */ /* 0x000fe2000fffe03f */
[----:B------:R-:W-:Y:S01]  /*4880*/  ISETP.GT.AND P5, PT, R6, 0x41, PT ;  /* 0x000000410600780c */ /* 0x000fe20003fa4270 */
[----:B------:R-:W-:Y:S01]  /*4890*/  UMOV UR7, 0x40000040 ;  /* 0x4000004000077882 */ /* 0x000fe20000000000 */
        /* <DEDUP_REMOVED lines=11> */
[----:B------:R-:W-:Y:S01]  /*4950*/  MUFU.EX2 R149, R149 ;  /* 0x0000009500957308 */ /* 0x000fe20000000800 */
        /* <DEDUP_REMOVED lines=23> */
[----:B------:R0:W-:Y:S01]  /*4ad0*/  MUFU.EX2 R12, R31 ;  /* 0x0000001f000c7308 */ /* 0x0001e20000000800 */
        /* <DEDUP_REMOVED lines=27> */
[----:B------:R-:W-:Y:S01]  /*4c90*/  ISETP.GT.AND P5, PT, R6, 0x69, PT ;  /* 0x000000690600780c */ /* 0x000fe20003fa4270 */
[----:B------:R-:W-:Y:S01]  /*4ca0*/  MUFU.EX2 R147, R147 ;  /* 0x0000009300937308 */ /* 0x000fe20000000800 */
[----:B------:R-:W-:Y:S02]  /*4cb0*/  FSEL R76, R76, -INF , P4 ;  /* 0xff8000004c4c7808 */ /* 0x000fe40002000000 */
[----:B------:R-:W-:Y:S02]  /*4cc0*/  FMNMX.FTZ R9, R73, R34, !PT ;  /* 0x0000002249097209 */ /* 0x000fe40007810000 */
[----:B------:R-:W-:Y:S01]  /*4cd0*/  ISETP.GT.AND P4, PT, R6, 0x70, PT ;  /* 0x000000700600780c */ /* 0x000fe20003f84270 */
[----:B------:R-:W-:-:S02]  /*4ce0*/  WARPGROUP.DEPBAR.LE gsb0, 0x0 ;  /* 0x00008000000079c5 */ /* 0x000fc40000010000 */
        /* <DEDUP_REMOVED lines=287> */
.L_x_14662:
[----:B------:R-:W-:-:S13]  /*5ee0*/  ISETP.LE.AND P2, PT, RZ, UR24, PT ;  /* 0x00000018ff007c0c */ /* 0x000fda000bf43270 */
[----:B------:R-:W-:Y:S05]  /*5ef0*/  @!P2 BRA `(.L_x_14672) ;  /* 0x0000001c0030a947 */ /* 0x000fea0003800000 */
[----:B------:R-:W-:Y:S01]  /*5f00*/  IMAD.MOV.U32 R5, RZ, RZ, R0 ;  /* 0x000000ffff057224 */ /* 0x000fe200078e0000 */
[----:B------:R-:W-:Y:S01]  /*5f10*/  UMOV UR23, UR38 ;  /* 0x0000002600177c82 */ /* 0x000fe20008000000 */
[----:B------:R-:W-:Y:S01]  /*5f20*/  IMAD.MOV.U32 R7, RZ, RZ, R6 ;  /* 0x000000ffff077224 */ /* 0x000fe200078e0006 */
[----:B------:R-:W-:Y:S01]  /*5f30*/  UMOV UR21, UR39 ;  /* 0x0000002700157c82 */ /* 0x000fe20008000000 */
[----:B------:R-:W-:-:S05]  /*5f40*/  ULDC UR22, c[0x0][0x988] ;  /* 0x0002620000167ab9 */ /* 0x000fca0000000800 */
.L_x_14681:
        /* <DEDUP_REMOVED lines=9> */
.L_x_14674:
[----:B------:R-:W-:Y:S01]  /*5fe0*/  ULEA UR6, UR39, UR45, 0x3 ;  /* 0x0000002d27067291 */ /* 0x000fe2000f8e183f */
[----:B------:R-:W-:-:S05]  /*5ff0*/  IMAD.U32 R0, RZ, RZ, UR38 ;  /* 0x00000026ff007e24 */ /* 0x000fca000f8e00ff */
[----:B------:R-:W-:-:S04]  /*6000*/  SHF.L.U32 R0, R0, 0x1f, RZ ;  /* 0x0000001f00007819 */ /* 0x000fc800000006ff */
[----:B------:R0:W1:Y:S01]  /*6010*/  SYNCS.PHASECHK.TRANS64.TRYWAIT P2, [UR6+0x16830], R0 ;  /* 0x01683000ff0075a7 */ /* 0x0000620008040146 */
[----:B------:R-:W-:Y:S05]  /*6020*/  @!P0 BRA `(.L_x_14675) ;  /* 0x0000000000048947 */ /* 0x000fea0003800000 */
[----:B------:R-:W-:Y:S01]  /*6030*/  BPT.TRAP 0x1 ;  /* 0x000000040000795c */ /* 0x000fe20000300000 */
.L_x_14675:
[----:B-1----:R-:W-:Y:S05]  /*6040*/  @P2 BRA `(.L_x_14673) ;  /* 0x0000000000082947 */ /* 0x002fea0003800000 */
[----:B------:R-:W1:Y:S02]  /*6050*/  SYNCS.PHASECHK.TRANS64.TRYWAIT P2, [UR6+0x16830], R0 ;  /* 0x01683000ff0075a7 */ /* 0x000e640008040146 */
[----:B-1----:R-:W-:Y:S05]  /*6060*/  @!P2 BRA `(.L_x_14676) ;  /* 0x00000094002ca947 */ /* 0x002fea0003800000 */
.L_x_14673:
        /* <DEDUP_REMOVED lines=25> */
.L_x_14678:
[----:B------:R-:W-:Y:S01]  /*6200*/  ULEA UR6, UR21, UR45, 0x3 ;  /* 0x0000002d15067291 */ /* 0x000fe2000f8e183f */
[----:B------:R-:W-:-:S05]  /*6210*/  IMAD.U32 R0, RZ, RZ, UR23 ;  /* 0x00000017ff007e24 */ /* 0x000fca000f8e00ff */
[----:B------:R-:W-:-:S04]  /*6220*/  SHF.L.U32 R0, R0, 0x1f, RZ ;  /* 0x0000001f00007819 */ /* 0x000fc800000006ff */
[----:B------:R0:W1:Y:S01]  /*6230*/  SYNCS.PHASECHK.TRANS64.TRYWAIT P2, [UR6+0x16850], R0 ;  /* 0x01685000ff0075a7 */ /* 0x0000620008040146 */
[----:B------:R-:W-:Y:S05]  /*6240*/  @!P0 BRA `(.L_x_14679) ;  /* 0x0000000000048947 */ /* 0x000fea0003800000 */
[----:B------:R-:W-:Y:S01]  /*6250*/  BPT.TRAP 0x1 ;  /* 0x000000040000795c */ /* 0x000fe20000300000 */
.L_x_14679:
[----:B-1----:R-:W-:Y:S05]  /*6260*/  @P2 BRA `(.L_x_14677) ;  /* 0x0000000000082947 */ /* 0x002fea0003800000 */
[----:B------:R-:W1:Y:S02]  /*6270*/  SYNCS.PHASECHK.TRANS64.TRYWAIT P2, [UR6+0x16850], R0 ;  /* 0x01685000ff0075a7 */ /* 0x000e640008040146 */
[----:B-1----:R-:W-:Y:S05]  /*6280*/  @!P2 BRA `(.L_x_14680) ;  /* 0x0000009000bca947 */ /* 0x002fea0003800000 */
.L_x_14677:
        /* <DEDUP_REMOVED lines=403> */
.L_x_14672:
[----:B------:R-:W-:Y:S06]  /*7bc0*/  BAR.ARV 0x8, 0x200 ;  /* 0x0208000000007b1d */ /* 0x000fec0000002000 */
[----:B------:R-:W-:Y:S05]  /*7bd0*/  @!P0 BRA `(.L_x_14682) ;  /* 0x0000000000048947 */ /* 0x000fea0003800000 */
[----:B------:R-:W-:Y:S01]  /*7be0*/  BPT.TRAP 0x1 ;  /* 0x000000040000795c */ /* 0x000fe20000300000 */
.L_x_14682:
[----:B------:R-:W-:Y:S01]  /*7bf0*/  ULEA UR5, UR39, UR45, 0x3 ;  /* 0x0000002d27057291 */ /* 0x000fe2000f8e183f */
[----:B------:R-:W-:-:S05]  /*7c00*/  IMAD.U32 R4, RZ, RZ, UR38 ;  /* 0x00000026ff047e24 */ /* 0x000fca000f8e00ff */
[----:B------:R-:W-:-:S04]  /*7c10*/  SHF.L.U32 R4, R4, 0x1f, RZ ;  /* 0x0000001f04047819 */ /* 0x000fc800000006ff */
[----:B------:R0:W1:Y:S01]  /*7c20*/  SYNCS.PHASECHK.TRANS64.TRYWAIT P2, [UR5+0x16850], R4 ;  /* 0x01685004ff0075a7 */ /* 0x0000620008040145 */
[----:B------:R-:W-:Y:S05]  /*7c30*/  @!P0 BRA `(.L_x_14683) ;  /* 0x0000000000048947 */ /* 0x000fea0003800000 */
[----:B------:R-:W-:Y:S01]  /*7c40*/  BPT.TRAP 0x1 ;  /* 0x000000040000795c */ /* 0x000fe20000300000 */
.L_x_14683:
[----:B-1----:R-:W-:Y:S05]  /*7c50*/  @P2 BRA `(.L_x_14684) ;  /* 0x0000000000082947 */ /* 0x002fea0003800000 */
[----:B------:R-:W1:Y:S02]  /*7c60*/  SYNCS.PHASECHK.TRANS64.TRYWAIT P0, [UR5+0x16850], R4 ;  /* 0x01685004ff0075a7 */ /* 0x000e640008000145 */
[----:B-1----:R-:W-:Y:S05]  /*7c70*/  @!P0 BRA `(.L_x_14685) ;  /* 0x0000007800588947 */ /* 0x002fea0003800000 */
.L_x_14684:
        /* <DEDUP_REMOVED lines=114> */
.L_x_14655:
        /* <DEDUP_REMOVED lines=29> */
[----:B------:R-:W-:-:S02]  /*8570*/  ULDC.64 UR14, c[0x0][0xc08] ;  /* 0x00030200000e7ab9 */ /* 0x000fc40000000a00 */
[----:B------:R-:W-:Y:S01]  /*8580*/  IMAD.U32 R24, RZ, RZ, UR8 ;  /* 0x00000008ff187e24 */ /* 0x000fe2000f8e00ff */
[----:B------:R-:W-:Y:S01]  /*8590*/  ULDC.64 UR16, c[0x0][0xb98] ;  /* 0x0002e60000107ab9 */ /* 0x000fe20000000a00 */
[----:B------:R-:W-:Y:S01]  /*85a0*/  IMAD.U32 R25, RZ, RZ, UR9 ;  /* 0x00000009ff197e24 */ /* 0x000fe2000f8e00ff */
        /* <DEDUP_REMOVED lines=46> */
[----:B------:R-:W-:Y:S02]  /*8890*/  UISETP.NE.U32.AND UP1, UPT, UR14, URZ, UPT ;  /* 0x0000003f0e00728c */ /* 0x000fe4000bf25070 */
[----:B------:R-:W-:Y:S02]  /*88a0*/  USEL UR7, UR40, URZ, !UP0 ;  /* 0x0000003f28077287 */ /* 0x000fe4000c000000 */
[----:B------:R-:W-:Y:S01]  /*88b0*/  UISETP.NE.AND.EX UP0, UPT, UR15, URZ, UPT, UP1 ;  /* 0x0000003f0f00728c */ /* 0x000fe2000bf05310 */
[----:B------:R-:W0:Y:S05]  /*88c0*/  @P1 LDC R27, c[0x0][0xbec] ;  /* 0x0002fb00ff1b1b82 */ /* 0x000e2a0000000800 */
[----:B------:R-:W-:-:S03]  /*88d0*/  PLOP3.LUT P3, PT, PT, PT, UP0, 0x80, 0x0 ;  /* 0x000000000000781c */ /* 0x000fc60003f6f008 */
        /* <DEDUP_REMOVED lines=14> */
[----:B------:R-:W-:-:S03]  /*89c0*/  UIMAD UR12, UR7, UR17, UR12 ;  /* 0x00000011070c72a4 */ /* 0x000fc6000f8e020c */
[----:B------:R-:W-:Y:S01]  /*89d0*/  ULDC.64 UR16, c[0x0][0xb88] ;  /* 0x0002e20000107ab9 */ /* 0x000fe20000000a00 */
[----:B------:R-:W-:Y:S01]  /*89e0*/  IADD3 R4, P0, R4, UR10, RZ ;  /* 0x0000000a04047c10 */ /* 0x000fe2000ff1e0ff */
[----:B------:R-:W-:Y:S01]  /*89f0*/  IMAD R8, R5, UR16, RZ ;  /* 0x0000001005087c24 */ /* 0x000fe2000f8e02ff */
[----:B------:R-:W-:Y:S01]  /*8a00*/  @UP0 ULEA UR10, UP1, UR40, UR14, 0x2 ;  /* 0x0000000e280a0291 */ /* 0x000fe2000f82103f */
[----:B------:R-:W-:Y:S01]  /*8a10*/  IMAD.U32 R9, RZ, RZ, UR12 ;  /* 0x0000000cff097e24 */ /* 0x000fe2000f8e00ff */
[----:B------:R-:W-:Y:S01]  /*8a20*/  ULDC.64 UR12, c[0x0][0xb50] ;  /* 0x0002d400000c7ab9 */ /* 0x000fe20000000a00 */
[----:B------:R-:W-:-:S03]  /*8a30*/  ULDC UR14, c[0x0][0xa88] ;  /* 0x0002a200000e7ab9 */ /* 0x000fc60000000800 */
[----:B------:R-:W-:Y:S01]  /*8a40*/  IADD3.X R5, R6, UR11, R9, P0, !PT ;  /* 0x0000000b06057c10 */ /* 0x000fe200087fe409 */
[----:B------:R-:W-:Y:S01]  /*8a50*/  @UP0 ULEA.HI.X UR11, UR40, UR15, UR41, 0x2, UP1 ;  /* 0x0000000f280b0291 */ /* 0x000fe200088f1429 */
[C---:B------:R-:W-:Y:S02]  /*8a60*/  IMAD R9, R7.reuse, UR17, R8 ;  /* 0x0000001107097c24 */ /* 0x040fe4000f8e0208 */
[----:B------:R-:W-:Y:S02]  /*8a70*/  IMAD.U32 R6, RZ, RZ, UR14 ;  /* 0x0000000eff067e24 */ /* 0x000fe4000f8e00ff */
[----:B------:R-:W-:-:S04]  /*8a80*/  IMAD.WIDE.U32 R4, R7, UR16, R4 ;  /* 0x0000001007047c25 */ /* 0x000fc8000f8e0004 */
        /* <DEDUP_REMOVED lines=12> */
.L_x_14688:
        /* <DEDUP_REMOVED lines=26> */
[----:B------:R-:W-:Y:S01]  /*8cf0*/  IMAD.X R25, RZ, RZ, R3, P4 ;  /* 0x000000ffff197224 */ /* 0x000fe200020e0603 */
[----:B-1----:R0:W-:Y:S04]  /*8d00*/  @!P0 ST.E desc[UR48][R14.64], R20 ;  /* 0x000000140e008985 */ /* 0x0021e8000c101930 */
[----:B------:R-:W2:Y:S04]  /*8d10*/  LD.E.128 R4, desc[UR48][R4.64] ;  /* 0x0000003004047980 */ /* 0x000ea8000c101d00 */
[----:B------:R-:W3:Y:S04]  /*8d20*/  LD.E.128 R8, desc[UR48][R8.64] ;  /* 0x0000003008087980 */ /* 0x000ee8000c101d00 */
[----:B------:R-:W4:Y:S01]  /*8d30*/  LD.E.128 R24, desc[UR48][R24.64] ;  /* 0x0000003018187980 */ /* 0x000f22000c101d00 */
[----:B------:R-:W-:Y:S01]  /*8d40*/  IADD3 R29, P0, R2, 0x4800, RZ ;  /* 0x00004800021d7810 */ /* 0x000fe20007f1e0ff */
[----:B0-----:R-:W0:Y:S01]  /*8d50*/  @P1 LDC R20, c[0x0][0xbec] ;  /* 0x0002fb00ff141b82 */ /* 0x001e220000000800 */
[----:B------:R-:W-:-:S02]  /*8d60*/  UIMAD UR10, UR9, UR12, URZ ;  /* 0x0000000c090a72a4 */ /* 0x000fc4000f8e023f */
[----:B------:R-:W-:Y:S01]  /*8d70*/  LOP3.LUT R2, R29, 0x380, RZ, 0xc0, !PT ;  /* 0x000003801d027812 */ /* 0x000fe200078ec0ff */
[----:B------:R-:W-:Y:S01]  /*8d80*/  IMAD.X R13, RZ, RZ, R3, P0 ;  /* 0x000000ffff0d7224 */ /* 0x000fe200000e0603 */
[----:B------:R-:W-:Y:S02]  /*8d90*/  UIMAD.WIDE.U32 UR8, UR4, UR12, URZ ;  /* 0x0000000c040872a5 */ /* 0x000fe4000f8e003f */
[----:B------:R-:W-:Y:S01]  /*8da0*/  SHF.R.U64 R2, R2, 0x3, RZ ;  /* 0x0000000302027819 */ /* 0x000fe200000012ff */
[----:B------:R-:W1:Y:S01]  /*8db0*/  @P1 LDC R3, c[0x0][0xbf0] ;  /* 0x0002fc00ff031b82 */ /* 0x000e620000000800 */
[----:B------:R-:W-:Y:S02]  /*8dc0*/  UIMAD UR10, UR4, UR13, UR10 ;  /* 0x0000000d040a72a4 */ /* 0x000fe4000f8e020a */
[----:B------:R-:W-:Y:S01]  /*8dd0*/  LOP3.LUT R12, R2, R29, RZ, 0x3c, !PT ;  /* 0x0000001d020c7212 */ /* 0x000fe200078e3cff */
[----:B------:R-:W-:Y:S01]  /*8de0*/  ULDC.64 UR12, c[0x0][0xae8] ;  /* 0x0002ba00000c7ab9 */ /* 0x000fe20000000a00 */
[----:B------:R-:W-:Y:S01]  /*8df0*/  IMAD R2, R18, 0x30, R22 ;  /* 0x0000003012027824 */ /* 0x000fe200078e0216 */
[----:B------:R-:W-:-:S02]  /*8e00*/  UIADD3 UR9, UR9, UR10, URZ ;  /* 0x0000000a09097290 */ /* 0x000fc4000fffe03f */
[----:B------:R-:W-:Y:S01]  /*8e10*/  UIMAD UR4, UR18, UR12, URZ ;  /* 0x0000000c120472a4 */ /* 0x000fe2000f8e023f */
[----:B------:R-:W-:Y:S01]  /*8e20*/  VIADD R29, R2, UR43 ;  /* 0x0000002b021d7c36 */ /* 0x000fe20008000000 */
[----:B------:R-:W-:Y:S01]  /*8e30*/  UIMAD.WIDE.U32 UR8, UR42, UR12, UR8 ;  /* 0x0000000c2a0872a5 */ /* 0x000fe2000f8e0008 */
[----:B------:R-:W-:Y:S01]  /*8e40*/  VIADD R34, R22, UR43 ;  /* 0x0000002b16227c36 */ /* 0x000fe20008000000 */
[----:B------:R-:W-:Y:S01]  /*8e50*/  UIMAD UR4, UR42, UR13, UR4 ;  /* 0x0000000d2a0472a4 */ /* 0x000fe2000f8e0204 */
[----:B------:R-:W5:Y:S01]  /*8e60*/  LD.E.128 R12, desc[UR48][R12.64] ;  /* 0x000000300c0c7980 */ /* 0x000f62000c101d00 */
[----:B------:R-:W-:Y:S01]  /*8e70*/  ULDC.64 UR10, c[0x0][0xaf0] ;  /* 0x0002bc00000a7ab9 */ /* 0x000fe20000000a00 */
[----:B------:R-:W-:Y:S01]  /*8e80*/  IMAD.MOV.U32 R21, RZ, RZ, R29 ;  /* 0x000000ffff157224 */ /* 0x000fe200078e001d */
[----:B------:R-:W-:Y:S01]  /*8e90*/  UIADD3 UR9, UR9, UR4, URZ ;  /* 0x0000000409097290 */ /* 0x000fe2000fffe03f */
        /* <DEDUP_REMOVED lines=8> */
[----:B------:R-:W-:Y:S01]  /*8f20*/  UIMAD.WIDE.U32 UR8, UR7, UR10, UR8 ;  /* 0x0000000a070872a5 */ /* 0x000fe2000f8e0008 */
[----:B------:R-:W-:Y:S01]  /*8f30*/  VIADD R0, R0, 0x16820 ;  /* 0x0001682000007836 */ /* 0x000fe20000000000 */
[----:B------:R-:W-:Y:S01]  /*8f40*/  UIMAD UR4, UR7, UR11, UR4 ;  /* 0x0000000b070472a4 */ /* 0x000fe2000f8e0204 */
[----:B-1----:R-:W-:-:S02]  /*8f50*/  @P1 SHF.R.U32.HI R21, RZ, R3, R2 ;  /* 0x00000003ff151219 */ /* 0x002fc40000011602 */
[----:B------:R-:W-:Y:S01]  /*8f60*/  ULDC.64 UR10, c[0x0][0xae0] ;  /* 0x0002b800000a7ab9 */ /* 0x000fe20000000a00 */
[----:B------:R-:W-:Y:S02]  /*8f70*/  UIADD3 UR4, UR9, UR4, URZ ;  /* 0x0000000409047290 */ /* 0x000fe4000fffe03f */
[----:B------:R-:W-:Y:S01]  /*8f80*/  IMAD.U32 R3, RZ, RZ, UR9 ;  /* 0x00000009ff037e24 */ /* 0x000fe2000f8e00ff */
[--C-:B------:R-:W-:Y:S01]  /*8f90*/  SHF.R.S32.HI R20, RZ, 0x1f, R21.reuse ;  /* 0x0000001fff147819 */ /* 0x100fe20000011415 */
[----:B------:R-:W-:Y:S01]  /*8fa0*/  IMAD.MOV R28, RZ, RZ, -R21 ;  /* 0x000000ffff1c7224 */ /* 0x000fe200078e0a15 */
[----:B------:R-:W-:Y:S01]  /*8fb0*/  PRMT R0, RZ, 0x654, R0 ;  /* 0x00000654ff007816 */ /* 0x000fe20000000000 */
[----:B------:R-:W-:Y:S01]  /*8fc0*/  IMAD.U32 R2, RZ, RZ, UR8 ;  /* 0x00000008ff027e24 */ /* 0x000fe2000f8e00ff */
[----:B------:R-:W-:Y:S01]  /*8fd0*/  ULDC.64 UR8, c[0x0][0xad8] ;  /* 0x0002b60000087ab9 */ /* 0x000fe20000000a00 */
[----:B------:R-:W-:Y:S02]  /*8fe0*/  IMAD R20, R20, UR10, RZ ;  /* 0x0000000a14147c24 */ /* 0x000fe4000f8e02ff */
[----:B------:R-:W-:-:S02]  /*8ff0*/  IMAD R29, R33, R28, R29 ;  /* 0x0000001c211d7224 */ /* 0x000fc400078e021d */
[----:B------:R-:W-:Y:S01]  /*9000*/  IMAD.U32 R3, RZ, RZ, UR4 ;  /* 0x00000004ff037e24 */ /* 0x000fe2000f8e00ff */
[----:B------:R-:W-:Y:S01]  /*9010*/  ULDC UR4, c[0x0][0xac8] ;  /* 0x0002b20000047ab9 */ /* 0x000fe20000000800 */
[C---:B------:R-:W-:Y:S01]  /*9020*/  IMAD R33, R21.reuse, UR11, R20 ;  /* 0x0000000b15217c24 */ /* 0x040fe2000f8e0214 */
[----:B------:R-:W-:Y:S01]  /*9030*/  SHF.R.S32.HI R20, RZ, 0x1f, R29 ;  /* 0x0000001fff147819 */ /* 0x000fe2000001141d */
[----:B------:R-:W-:Y:S01]  /*9040*/  IMAD.WIDE.U32 R2, R21, UR10, R2 ;  /* 0x0000000a15027c25 */ /* 0x000fe2000f8e0002 */
[----:B0-----:R0:W-:Y:S03]  /*9050*/  SYNCS.ARRIVE.TRANS64.RED.A1T0 RZ, [R0+URZ], RZ ;  /* 0x000000ff00ff79a7 */ /* 0x0011e6000810043f */
        /* <DEDUP_REMOVED lines=38> */
.L_x_14687:
        /* <DEDUP_REMOVED lines=24> */
[----:B------:R-:W-:-:S10]  /*9440*/  ISETP.GE.AND P1, PT, R157, 0xc0, PT ;  /* 0x000000c09d00780c */ /* 0x000fd40003f26270 */
[----:B------:R-:W0:Y:S01]  /*9450*/  @P0 LDC R9, c[0x0][0xbec] ;  /* 0x0002fb00ff090b82 */ /* 0x000e220000000800 */
[----:B--2---:R-:W-:-:S13]  /*9460*/  @P2 R2UR UR4, R6 ;  /* 0x00000000060422ca */ /* 0x004fda00000e0000 */
[----:B------:R-:W-:Y:S01]  /*9470*/  USHF.R.S32.HI UR10, URZ, 0x1f, UR4 ;  /* 0x0000001f3f0a7899 */ /* 0x000fe20008011404 */
[----:B01----:R-:W-:Y:S11]  /*9480*/  @P3 BRA `(.L_x_14690) ;  /* 0x0000000000103947 */ /* 0x003ff60003800000 */
[----:B------:R-:W-:Y:S05]  /*9490*/  @!P2 BRA `(.L_x_14690) ;  /* 0x00000000000ca947 */ /* 0x000fea0003800000 */
[----:B------:R-:W2:Y:S04]  /*94a0*/  LDG.E R5, desc[UR48][R2.64] ;  /* 0x0000003002057981 */ /* 0x000ea8000c1e1900 */
[----:B-----5:R-:W2:Y:S02]  /*94b0*/  LDG.E R0, desc[UR48][R2.64+0x4] ;  /* 0x0000043002007981 */ /* 0x020ea4000c1e1900 */
[----:B--2---:R-:W-:-:S07]  /*94c0*/  IMAD.IADD R0, R0, 0x1, -R5 ;  /* 0x0000000100007824 */ /* 0x004fce00078e0a05 */
.L_x_14690:
[----:B------:R-:W-:Y:S01]  /*94d0*/  USEL UR40, UR40, URZ, !UP0 ;  /* 0x0000003f28287287 */ /* 0x000fe2000c000000 */
[----:B------:R-:W-:Y:S01]  /*94e0*/  BSSY B1, `(.L_x_14691) ;  /* 0x000002c000017945 */ /* 0x000fe20003800000 */
[----:B------:R-:W-:-:S03]  /*94f0*/  USEL UR41, UR41, URZ, !UP0 ;  /* 0x0000003f29297287 */ /* 0x000fc6000c000000 */
[----:B------:R-:W-:Y:S09]  /*9500*/  @P1 BRA `(.L_x_14692) ;  /* 0x0000000000a41947 */ /* 0x000ff20003800000 */
        /* <DEDUP_REMOVED lines=41> */
.L_x_14692:
[----:B------:R-:W-:Y:S05]  /*97a0*/  BSYNC B1 ;  /* 0x0000000000017941 */ /* 0x000fea0003800000 */
.L_x_14691:
        /* <DEDUP_REMOVED lines=72> */
.L_x_14689:
[----:B------:R-:W-:Y:S05]  /*9c30*/  BSYNC B0 ;  /* 0x0000000000007941 */ /* 0x000fea0003800000 */
.L_x_14686:
[----:B------:R-:W-:Y:S02]  /*9c40*/  ULDC UR4, c[0x0][0xc3c] ;  /* 0x00030f0000047ab9 */ /* 0x000fe40000000800 */
[----:B------:R-:W-:-:S13]  /*9c50*/  ISETP.GE.AND P0, PT, R31, UR4, PT ;  /* 0x000000041f007c0c */ /* 0x000fda000bf06270 */
[----:B------:R-:W-:Y:S05]  /*9c60*/  @!P0 BRA `(.L_x_14693) ;  /* 0xffffff70005c8947 */ /* 0x000fea000383ffff */
[----:B------:R-:W-:Y:S05]  /*9c70*/  EXIT ;  /* 0x000000000000794d */ /* 0x000fea0003800000 */
.L_x_14650:
[----:B------:R-:W-:-:S08]  /*9c80*/  NOP ;  /* 0x0000000000007918 */ /* 0x000fd00000000000 */
[----:B------:R-:W0:-:S00]  /*9c90*/  USETMAXREG.DEALLOC.CTAPOOL 0x20 ;  /* 0x00000020000079c8 */ /* 0x000e0000080e0500 */
        /* <DEDUP_REMOVED lines=14> */
.L_x_14694:
        /* <DEDUP_REMOVED lines=42> */
.L_x_14700:
        /* <DEDUP_REMOVED lines=12> */
.L_x_14699:
[----:B------:R-:W-:Y:S05]  /*a0e0*/  BSYNC B0 ;  /* 0x0000000000007941 */ /* 0x000fea0003800000 */
.L_x_14698:
        /* <DEDUP_REMOVED lines=21> */
.L_x_14696:
        /* <DEDUP_REMOVED lines=21> */
.L_x_14701:
        /* <DEDUP_REMOVED lines=58> */
.L_x_14697:
[----:B------:R-:W-:Y:S02]  /*a730*/  IMAD.MOV.U32 R17, RZ, RZ, RZ ;  /* 0x000000ffff117224 */ /* 0x000fe400078e00ff */
[----:B------:R-:W-:Y:S02]  /*a740*/  IMAD.U32 R16, RZ, RZ, UR6 ;  /* 0x00000006ff107e24 */ /* 0x000fe4000f8e00ff */
[----:B------:R-:W-:-:S07]  /*a750*/  IMAD.MOV.U32 R18, RZ, RZ, RZ ;  /* 0x000000ffff127224 */ /* 0x000fce00078e00ff */
.L_x_14702:
[----:B------:R-:W-:-:S13]  /*a760*/  ISETP.NE.AND P0, PT, R5, RZ, PT ;  /* 0x000000ff0500720c */ /* 0x000fda0003f05270 */
[----:B------:R-:W0:Y:S01]  /*a770*/  @!P0 S2R R3, SR_CgaCtaId ;  /* 0x0000000000038919 */ /* 0x000e220000008800 */
[----:B------:R-:W-:-:S04]  /*a780*/  @!P0 MOV R0, 0x400 ;  /* 0x0000040000008802 */ /* 0x000fc80000000f00 */
[----:B0-----:R-:W-:-:S05]  /*a790*/  @!P0 LEA R0, R3, R0, 0x18 ;  /* 0x0000000003008211 */ /* 0x001fca00078ec0ff */
[----:B------:R0:W-:Y:S01]  /*a7a0*/  @!P0 STS.128 [R0+0x168d0], R16 ;  /* 0x0168d01000008388 */ /* 0x0001e20000000c00 */
[----:B------:R-:W-:Y:S06]  /*a7b0*/  BAR.ARV 0x5, 0x200 ;  /* 0x0148000000007b1d */ /* 0x000fec0000002000 */
.L_x_14695:
        /* <DEDUP_REMOVED lines=28> */
.L_x_14793:
[----:B0-----:R-:W0:Y:S02]  /*a980*/  LDC.64 R2, c[0x0][0xc88] ;  /* 0x00032200ff027b82 */ /* 0x001e240000000a00 */
[----:B0-----:R-:W-:-:S05]  /*a990*/  IMAD.WIDE R2, R19, 0x4, R2 ;  /* 0x0000000413027825 */ /* 0x001fca00078e0202 */
[----:B--2---:R-:W2:Y:S01]  /*a9a0*/  LDG.E R10, desc[UR48][R2.64] ;  /* 0x00000030020a7981 */ /* 0x004ea2000c1e1900 */
        /* <DEDUP_REMOVED lines=46> */
[----:B------:R-:W-:Y:S06]  /*ac90*/  @P2 BRA `(.L_x_14704) ;  /* 0x0000000000142947 */ /* 0x000fec0003800000 */
[----:B------:R-:W-:Y:S05]  /*aca0*/  @!P1 BRA `(.L_x_14704) ;  /* 0x0000000000109947 */ /* 0x000fea0003800000 */
[----:B------:R-:W2:Y:S04]  /*acb0*/  LDG.E R7, desc[UR48][R2.64] ;  /* 0x0000003002077981 */ /* 0x000ea8000c1e1900 */
[----:B0-----:R-:W2:Y:S02]  /*acc0*/  LDG.E R8, desc[UR48][R2.64+0x4] ;  /* 0x0000043002087981 */ /* 0x001ea4000c1e1900 */
[----:B--2---:R-:W-:-:S05]  /*acd0*/  IMAD.IADD R9, R8, 0x1, -R7 ;  /* 0x0000000108097824 */ /* 0x004fca00078e0a07 */
[----:B------:R1:W-:Y:S02]  /*ace0*/  STL [R1+0x14], R9 ;  /* 0x0000140901007387 */ /* 0x0003e40000100800 */
.L_x_14704:
        /* <DEDUP_REMOVED lines=10> */
.L_x_14705:
[----:B------:R-:W-:Y:S05]  /*ad90*/  @!P0 BRA `(.L_x_14706) ;  /* 0x00000000000c8947 */ /* 0x000fea0003800000 */
[----:B------:R-:W2:Y:S04]  /*ada0*/  LDG.E R3, desc[UR48][R4.64] ;  /* 0x0000003004037981 */ /* 0x000ea8000c1e1900 */
[----:B------:R-:W2:Y:S02]  /*adb0*/  LDG.E R6, desc[UR48][R4.64+0x4] ;  /* 0x0000043004067981 */ /* 0x000ea4000c1e1900 */
[----:B--2---:R-:W-:-:S07]  /*adc0*/  IMAD.IADD R6, R6, 0x1, -R3 ;  /* 0x0000000106067824 */ /* 0x004fce00078e0a03 */
.L_x_14706:
[----:B--2---:R-:W2:Y:S01]  /*add0*/  LDC R2, c[0x0][0x448] ;  /* 0x00011200ff027b82 */ /* 0x004ea20000000800 */
[----:B-----5:R-:W-:Y:S01]  /*ade0*/  IMAD.IADD R6, R6, 0x1, -R0 ;  /* 0x0000000106067824 */ /* 0x020fe200078e0a00 */
[----:B------:R-:W-:Y:S01]  /*adf0*/  BSSY B7, `(.L_x_14707) ;  /* 0x000035e000077945 */ /* 0x000fe20003800000 */
[----:B------:R-:W-:-:S04]  /*ae00*/  IMAD R0, R17, 0xc0, RZ ;  /* 0x000000c011007824 */ /* 0x000fc800078e02ff */
[----:B------:R-:W-:Y:S01]  /*ae10*/  VIADD R0, R0, 0xbf ;  /* 0x000000bf00007836 */ /* 0x000fe20000000000 */
[----:B--2---:R-:W-:-:S13]  /*ae20*/  ISETP.NE.AND P0, PT, R2, 0x1, PT ;  /* 0x000000010200780c */ /* 0x004fda0003f05270 */
[----:B------:R-:W2:Y:S08]  /*ae30*/  @P0 LDC R3, c[0x0][0x44c] ;  /* 0x00011300ff030b82 */ /* 0x000eb00000000800 */
[----:B------:R-:W3:Y:S01]  /*ae40*/  @P0 LDC R2, c[0x0][0x450] ;  /* 0x00011400ff020b82 */ /* 0x000ee20000000800 */
[----:B--2---:R-:W-:-:S05]  /*ae50*/  @P0 IMAD.HI.U32 R3, R0, R3, RZ ;  /* 0x0000000300030227 */ /* 0x004fca00078e00ff */
[----:B---3--:R-:W-:Y:S02]  /*ae60*/  @P0 SHF.R.U32.HI R0, RZ, R2, R3 ;  /* 0x00000002ff000219 */ /* 0x008fe40000011603 */
        /* <DEDUP_REMOVED lines=30> */
.L_x_14708:
        /* <DEDUP_REMOVED lines=19> */
[----:B-12---:R-:W-:Y:S05]  /*b180*/  CALL.ABS.NOINC R2 ;  /* 0x0000000002007343 */ /* 0x006fea0003c00000 */
.L_x_14711:
[----:B------:R-:W-:Y:S05]  /*b190*/  BSYNC B6 ;  /* 0x0000000000067941 */ /* 0x000fea0003800000 */
.L_x_14710:
        /* <DEDUP_REMOVED lines=17> */
[----:B--2---:R-:W-:-:S07]  /*b2b0*/  IMAD.MOV.U32 R13, RZ, RZ, RZ ;  /* 0x000000ffff0d7224 */ /* 0x004fce00078e00ff */
[----:B------:R-:W-:-:S07]  /*b2c0*/  LEPC R20, `(.L_x_14714) ;  /* 0x000000001014794e */ /* 0x000fce0000000000 */
[----:B-1-3--:R-:W-:Y:S05]  /*b2d0*/  CALL.ABS.NOINC R2 ;  /* 0x0000000002007343 */ /* 0x00afea0003c00000 */
.L_x_14714:
        /* <DEDUP_REMOVED lines=15> */
.L_x_14713:
[----:B------:R-:W-:Y:S05]  /*b3d0*/  BSYNC B6 ;  /* 0x0000000000067941 */ /* 0x000fea0003800000 */
.L_x_14712:
[----:B------:R-:W-:Y:S01]  /*b3e0*/  ULDC.64 UR4, c[0x0][0x9f8] ;  /* 0x00027e0000047ab9 */ /* 0x000fe20000000a00 */
[----:B------:R-:W2:Y:S01]  /*b3f0*/  LDL R20, [R1+0xc] ;  /* 0x00000c0001147983 */ /* 0x000ea20000100800 */
[----:B------:R-:W-:Y:S01]  /*b400*/  ISETP.NE.U32.AND P0, PT, RZ, UR4, PT ;  /* 0x00000004ff007c0c */ /* 0x000fe2000bf05070 */
[----:B------:R-:W3:Y:S03]  /*b410*/  LDC.64 R2, c[0x0][0x418] ;  /* 0x00010600ff027b82 */ /* 0x000ee60000000a00 */
        /* <DEDUP_REMOVED lines=16> */
.L_x_14809:
        /* <DEDUP_REMOVED lines=8> */
.L_x_14812:
[----:B------:R-:W-:Y:S05]  /*b5a0*/  @!P6 BRA `(.L_x_14716) ;  /* 0x0000000000dce947 */ /* 0x000fea0003800000 */
[----:B------:R-:W-:-:S04]  /*b5b0*/  ISETP.NE.U32.AND P0, PT, R2, RZ, PT ;  /* 0x000000ff0200720c */ /* 0x000fc80003f05070 */
[----:B------:R-:W-:-:S13]  /*b5c0*/  ISETP.NE.AND.EX P0, PT, R3, RZ, PT, P0 ;  /* 0x000000ff0300720c */ /* 0x000fda0003f05300 */
[----:B------:R-:W-:Y:S05]  /*b5d0*/  @!P0 BRA `(.L_x_14718) ;  /* 0x0000000000448947 */ /* 0x000fea0003800000 */
[----:B--2---:R-:W2:Y:S01]  /*b5e0*/  LDC R0, c[0x0][0x43c] ;  /* 0x00010f00ff007b82 */ /* 0x004ea20000000800 */
[----:B------:R-:W-:Y:S01]  /*b5f0*/  ULDC.64 UR4, c[0x0][0x428] ;  /* 0x00010a0000047ab9 */ /* 0x000fe20000000a00 */
[----:B--2---:R-:W-:-:S13]  /*b600*/  ISETP.NE.AND P0, PT, R0, 0x1, PT ;  /* 0x000000010000780c */ /* 0x004fda0003f05270 */
[----:B------:R-:W2:Y:S02]  /*b610*/  @P0 LDC.64 R4, c[0x0][0x440] ;  /* 0x00011000ff040b82 */ /* 0x000ea40000000a00 */
[----:B--2---:R-:W-:-:S04]  /*b620*/  @P0 IMAD.HI.U32 R6, R25, R4, RZ ;  /* 0x0000000419060227 */ /* 0x004fc800078e00ff */
        /* <DEDUP_REMOVED lines=12> */
.L_x_14718:
[----:B---3--:R-:W-:Y:S01]  /*b6f0*/  IMAD R3, R23, 0x8, R22 ;  /* 0x0000000817037824 */ /* 0x008fe200078e0216 */
[----:B--2---:R-:W-:-:S04]  /*b700*/  SHF.L.U32 R0, R27, 0x1f, RZ ;  /* 0x0000001f1b007819 */ /* 0x004fc800000006ff */
[----:B------:R-:W2:Y:S02]  /*b710*/  SYNCS.PHASECHK.TRANS64.TRYWAIT P0, [R3+URZ+0x16840], R0 ;  /* 0x01684000030075a7 */ /* 0x000ea4000800017f */
[----:B--2---:R-:W-:Y:S05]  /*b720*/  @!P0 BRA `(.L_x_14719) ;  /* 0x0000004000188947 */ /* 0x004fea0003800000 */
.L_x_14813:
        /* <DEDUP_REMOVED lines=11> */
.L_x_14720:
[----:B--2---:R-:W-:Y:S01]  /*b7e0*/  IMAD R0, R23, 0x4000, R22 ;  /* 0x0000400017007824 */ /* 0x004fe200078e0216 */
        /* <DEDUP_REMOVED lines=8> */
[----:B------:R-:W-:Y:S02]  /*b870*/  R2UR UR12, R18 ;  /* 0x00000000120c72ca */ /* 0x000fe400000e0000 */
[----:B-----5:R-:W-:-:S02]  /*b880*/  R2UR UR13, R24 ;  /* 0x00000000180d72ca */ /* 0x020fc400000e0000 */
[----:B------:R-:W-:Y:S01]  /*b890*/  PLOP3.LUT P0, PT, PT, PT, PT, 0x80, 0x0 ;  /* 0x000000000000781c */ /* 0x000fe20003f0f070 */
[----:B------:R-:W-:-:S03]  /*b8a0*/  UIADD3 UR9, UR9, 0x16830, URZ ;  /* 0x0001683009097890 */ /* 0x000fc6000fffe03f */
[----:B------:R-:W-:Y:S01]  /*b8b0*/  P2R R0, PR, RZ, 0x1 ;  /* 0x00000001ff007803 */ /* 0x000fe20000000000 */
[----:B------:R-:W-:Y:S02]  /*b8c0*/  ULEA UR11, UR11, UR4, 0x7 ;  /* 0x000000040b0b7291 */ /* 0x000fe4000f8e383f */
[----:B------:R-:W-:Y:S01]  /*b8d0*/  UIADD3 UR8, UR8, 0xe400, URZ ;  /* 0x0000e40008087890 */ /* 0x000fe2000fffe03f */
[----:B------:R-:W-:Y:S01]  /*b8e0*/  UMOV UR4, 0x0 ;  /* 0x0000000000047882 */ /* 0x000fe20000000000 */
[----:B------:R3:W-:Y:S07]  /*b8f0*/  STL [R1], R0 ;  /* 0x0000000001007387 */ /* 0x0007ee0000100800 */
[----:B------:R3:W-:Y:S01]  /*b900*/  UTMALDG.4D [UR8], [UR6], desc[UR4] ;  /* 0x00000408060075b4 */ /* 0x0007e20008019000 */
[----:B------:R-:W-:-:S02]  /*b910*/  NOP ;  /* 0x0000000000007918 */ /* 0x000fc40000000000 */
.L_x_14716:
[----:B------:R-:W2:Y:S04]  /*b920*/  LDL.LU R3, [R1+0x10] ;  /* 0x0000100001037983 */ /* 0x000ea80000300800 */
[----:B------:R-:W4:Y:S04]  /*b930*/  LDL.LU R5, [R1+0x8] ;  /* 0x0000080001057983 */ /* 0x000f280000300800 */
[----:B------:R-:W5:Y:S01]  /*b940*/  LDL.LU R4, [R1+0x18] ;  /* 0x0000180001047983 */ /* 0x000f620000300800 */
        /* <DEDUP_REMOVED lines=9> */
[----:B--2---:R-:W-:Y:S02]  /*b9e0*/  SHF.R.S32.HI R0, RZ, 0x1f, R3 ;  /* 0x0000001fff007819 */ /* 0x004fe40000011403 */
[----:B----4-:R-:W-:-:S03]  /*b9f0*/  SEL R5, R5, RZ, !P0 ;  /* 0x000000ff05057207 */ /* 0x010fc60004000000 */
[----:B------:R-:W-:Y:S01]  /*ba00*/  IMAD R0, R0, UR4, RZ ;  /* 0x0000000400007c24 */ /* 0x000fe2000f8e02ff */
[----:B-----5:R-:W-:-:S03]  /*ba10*/  SEL R4, R4, RZ, !P0 ;  /* 0x000000ff04047207 */ /* 0x020fc60004000000 */
        /* <DEDUP_REMOVED lines=26> */
.L_x_14722:
[----:B------:R-:W-:Y:S05]  /*bbc0*/  BSYNC B6 ;  /* 0x0000000000067941 */ /* 0x000fea0003800000 */
.L_x_14721:
[----:B---3--:R-:W2:Y:S01]  /*bbd0*/  LDL.LU R0, [R1+0x10] ;  /* 0x0000100001007983 */ /* 0x008ea20000300800 */
[----:B-1----:R-:W1:Y:S01]  /*bbe0*/  LDC R9, c[0x0][0x448] ;  /* 0x00011200ff097b82 */ /* 0x002e620000000800 */
        /* <DEDUP_REMOVED lines=48> */
[----:B------:R-:W1:Y:S01]  /*bef0*/  @P1 LDC R5, c[0x0][0x450] ;  /* 0x00011400ff051b82 */ /* 0x000e620000000800 */
[----:B------:R-:W-:-:S04]  /*bf00*/  VIADD R7, R6, 0x80 ;  /* 0x0000008006077836 */ /* 0x000fc80000000000 */
[----:B0-----:R-:W-:-:S04]  /*bf10*/  @P1 IMAD.HI.U32 R8, R7, R8, RZ ;  /* 0x0000000807081227 */ /* 0x001fc800078e00ff */
[----:B------:R-:W-:Y:S01]  /*bf20*/  IMAD.MOV.U32 R6, RZ, RZ, R7 ;  /* 0x000000ffff067224 */ /* 0x000fe200078e0007 */
[----:B-1----:R-:W-:-:S05]  /*bf30*/  @P1 SHF.R.U32.HI R6, RZ, R5, R8 ;  /* 0x00000005ff061219 */ /* 0x002fca0000011608 */
        /* <DEDUP_REMOVED lines=24> */
[----:B------:R-:W0:Y:S01]  /*c0c0*/  SHFL.IDX PT, R3, R0, RZ, 0x181f ;  /* 0x00181fff00037589 */ /* 0x000e2200000e0000 */
[----:B------:R-:W-:-:S03]  /*c0d0*/  VIADD R8, R17, 0x10 ;  /* 0x0000001011087836 */ /* 0x000fc60000000000 */
        /* <DEDUP_REMOVED lines=9> */
[----:B-----5:R0:W-:Y:S01]  /*c170*/  @!P1 LDGSTS.E.BYPASS.LTC128B.128 [R10+0x8400], desc[UR48][R2.64], !P0 ;  /* 0x08400000020a9fae */ /* 0x0201e2000c101d70 */
[----:B------:R-:W-:Y:S01]  /*c180*/  ISETP.GE.AND P1, PT, R8, R7, PT ;  /* 0x000000070800720c */ /* 0x000fe20003f26270 */
[----:B------:R-:W-:Y:S02]  /*c190*/  VIADD R8, R17, 0x20 ;  /* 0x0000002011087836 */ /* 0x000fe40000000000 */
[----:B0-----:R-:W0:Y:S04]  /*c1a0*/  SHFL.IDX PT, R3, R0, 0x1, 0x181f ;  /* 0x00381f0000037f89 */ /* 0x001e2800000e0000 */
[----:B------:R-:W1:Y:S06]  /*c1b0*/  SHFL.IDX PT, R2, R4, 0x1, 0x181f ;  /* 0x00381f0004027f89 */ /* 0x000e6c00000e0000 */
[----:B0-----:R-:W-:-:S05]  /*c1c0*/  @!P1 LEA R3, P2, R20, R3, 0x1 ;  /* 0x0000000314039211 */ /* 0x001fca00078408ff */
[----:B-1----:R-:W-:-:S05]  /*c1d0*/  @!P1 IMAD.X R2, RZ, RZ, R2, P2 ;  /* 0x000000ffff029224 */ /* 0x002fca00010e0602 */
[----:B------:R-:W-:-:S04]  /*c1e0*/  @!P1 LOP3.LUT R3, R3, R2, RZ, 0x3c, !PT ;  /* 0x0000000203039212 */ /* 0x000fc800078e3cff */
[----:B------:R-:W-:-:S04]  /*c1f0*/  @!P1 LOP3.LUT R2, R3, R2, RZ, 0x3c, !PT ;  /* 0x0000000203029212 */ /* 0x000fc800078e3cff */
[----:B------:R-:W-:-:S05]  /*c200*/  @!P1 LOP3.LUT R3, R3, R2, RZ, 0x3c, !PT ;  /* 0x0000000203039212 */ /* 0x000fca00078e3cff */
[----:B------:R0:W-:Y:S01]  /*c210*/  @!P1 LDGSTS.E.BYPASS.LTC128B.128 [R10+0x8c00], desc[UR48][R2.64], !P0 ;  /* 0x08c00000020a9fae */ /* 0x0001e2000c101d70 */
        /* <DEDUP_REMOVED lines=43> */
[----:B------:R-:W1:Y:S04]  /*c4d0*/  SHFL.IDX PT, R2, R4, 0x6, 0x181f ;  /* 0x00d81f0004027f89 */ /* 0x000e6800000e0000 */
[----:B------:R-:W-:Y:S02]  /*c4e0*/  SHFL.IDX PT, R4, R4, 0x7, 0x181f ;  /* 0x00f81f0004047f89 */ /* 0x000fe400000e0000 */
[----:B0-----:R-:W-:-:S05]  /*c4f0*/  @!P1 LEA R3, P2, R20, R3, 0x1 ;  /* 0x0000000314039211 */ /* 0x001fca00078408ff */
[----:B-1----:R-:W-:Y:S01]  /*c500*/  @!P1 IMAD.X R2, RZ, RZ, R2, P2 ;  /* 0x000000ffff029224 */ /* 0x002fe200010e0602 */
[----:B------:R-:W-:Y:S01]  /*c510*/  ISETP.GE.AND P2, PT, R8, R7, PT ;  /* 0x000000070800720c */ /* 0x000fe20003f46270 */
[----:B------:R-:W-:-:S03]  /*c520*/  VIADD R8, R17, 0x70 ;  /* 0x0000007011087836 */ /* 0x000fc60000000000 */
[----:B------:R-:W-:-:S04]  /*c530*/  @!P1 LOP3.LUT R3, R3, R2, RZ, 0x3c, !PT ;  /* 0x0000000203039212 */ /* 0x000fc800078e3cff */
[----:B------:R-:W-:-:S04]  /*c540*/  @!P1 LOP3.LUT R2, R3, R2, RZ, 0x3c, !PT ;  /* 0x0000000203029212 */ /* 0x000fc800078e3cff */
[----:B------:R-:W-:-:S05]  /*c550*/  @!P1 LOP3.LUT R3, R3, R2, RZ, 0x3c, !PT ;  /* 0x0000000203039212 */ /* 0x000fca00078e3cff */
[----:B------:R0:W-:Y:S01]  /*c560*/  @!P1 LDGSTS.E.BYPASS.LTC128B.128 [R10+0xb400], desc[UR48][R2.64], !P0 ;  /* 0x0b400000020a9fae */ /* 0x0001e2000c101d70 */
[----:B------:R-:W-:-:S03]  /*c570*/  ISETP.GE.AND P1, PT, R8, R7, PT ;  /* 0x000000070800720c */ /* 0x000fc60003f26270 */
[----:B------:R-:W-:Y:S04]  /*c580*/  SHFL.IDX PT, R8, R5, RZ, 0x181f ;  /* 0x00181fff05087589 */ /* 0x000fe800000e0000 */
[----:B0-----:R-:W0:Y:S04]  /*c590*/  SHFL.IDX PT, R2, R0, 0x7, 0x181f ;  /* 0x00f81f0000027f89 */ /* 0x001e2800000e0000 */
[----:B------:R-:W1:Y:S02]  /*c5a0*/  SHFL.IDX PT, R0, R6, RZ, 0x181f ;  /* 0x00181fff06007589 */ /* 0x000e6400000e0000 */
[----:B0-----:R-:W-:-:S05]  /*c5b0*/  @!P1 LEA R2, P3, R20, R2, 0x1 ;  /* 0x0000000214029211 */ /* 0x001fca00078608ff */
[----:B------:R-:W-:-:S05]  /*c5c0*/  @!P1 IMAD.X R3, RZ, RZ, R4, P3 ;  /* 0x000000ffff039224 */ /* 0x000fca00018e0604 */
[----:B------:R0:W-:Y:S02]  /*c5d0*/  @!P1 LDGSTS.E.BYPASS.LTC128B.128 [R10+0xbc00], desc[UR48][R2.64], !P0 ;  /* 0x0bc00000020a9fae */ /* 0x0001e4000c101d70 */
[----:B0-----:R-:W-:-:S05]  /*c5e0*/  @!P2 LEA R2, P1, R20, R8, 0x1 ;  /* 0x000000081402a211 */ /* 0x001fca00078208ff */
[----:B-1----:R-:W-:Y:S02]  /*c5f0*/  @!P2 IMAD.X R3, RZ, RZ, R0, P1 ;  /* 0x000000ffff03a224 */ /* 0x002fe400008e0600 */
[----:B------:R-:W-:-:S03]  /*c600*/  VIADD R0, R17, 0x90 ;  /* 0x0000009011007836 */ /* 0x000fc60000000000 */
[----:B------:R0:W-:Y:S02]  /*c610*/  @!P2 LDGSTS.E.BYPASS.LTC128B.128 [R10+0xc400], desc[UR48][R2.64], !P0 ;  /* 0x0c400000020aafae */ /* 0x0001e4000c101d70 */
[----:B------:R-:W-:Y:S02]  /*c620*/  ISETP.GE.AND P1, PT, R0, R7, PT ;  /* 0x000000070000720c */ /* 0x000fe40003f26270 */
[----:B------:R-:W1:Y:S11]  /*c630*/  SHFL.IDX PT, R0, R6, 0x1, 0x181f ;  /* 0x00381f0006007f89 */ /* 0x000e7600000e0000 */
[----:B------:R-:W-:-:S05]  /*c640*/  @!P1 LEA R14, P2, R20, R14, 0x1 ;  /* 0x0000000e140e9211 */ /* 0x000fca00078408ff */
[----:B0-----:R-:W-:Y:S02]  /*c650*/  @!P1 IMAD.MOV.U32 R2, RZ, RZ, R14 ;  /* 0x000000ffff029224 */ /* 0x001fe400078e000e */
[----:B------:R-:W0:Y:S01]  /*c660*/  SHFL.IDX PT, R14, R5, 0x2, 0x181f ;  /* 0x00581f00050e7f89 */ /* 0x000e2200000e0000 */
[----:B-1----:R-:W-:Y:S02]  /*c670*/  @!P1 IMAD.X R9, RZ, RZ, R0, P2 ;  /* 0x000000ffff099224 */ /* 0x002fe400010e0600 */
[----:B------:R-:W-:Y:S02]  /*c680*/  VIADD R0, R17, 0xa0 ;  /* 0x000000a011007836 */ /* 0x000fe40000000000 */
[----:B------:R-:W-:-:S05]  /*c690*/  @!P1 IMAD.MOV.U32 R3, RZ, RZ, R9 ;  /* 0x000000ffff039224 */ /* 0x000fca00078e0009 */
[----:B------:R0:W-:Y:S01]  /*c6a0*/  @!P1 LDGSTS.E.BYPASS.LTC128B.128 [R10+0xcc00], desc[UR48][R2.64], !P0 ;  /* 0x0cc00000020a9fae */ /* 0x0001e2000c101d70 */
[----:B------:R-:W-:-:S03]  /*c6b0*/  ISETP.GE.AND P1, PT, R0, R7, PT ;  /* 0x000000070000720c */ /* 0x000fc60003f26270 */
[----:B------:R-:W1:Y:S04]  /*c6c0*/  SHFL.IDX PT, R0, R6, 0x2, 0x181f ;  /* 0x00581f0006007f89 */ /* 0x000e6800000e0000 */
[----:B------:R-:W2:Y:S06]  /*c6d0*/  SHFL.IDX PT, R6, R6, 0x3, 0x181f ;  /* 0x00781f0006067f89 */ /* 0x000eac00000e0000 */
[----:B0-----:R-:W-:-:S02]  /*c6e0*/  @!P1 LEA R2, P2, R20, R14, 0x1 ;  /* 0x0000000e14029211 */ /* 0x001fc400078408ff */
[----:B------:R0:W3:Y:S03]  /*c6f0*/  SHFL.IDX PT, R14, R5, 0x3, 0x181f ;  /* 0x00781f00050e7f89 */ /* 0x0000e600000e0000 */
[----:B-1----:R-:W-:-:S05]  /*c700*/  @!P1 IMAD.X R3, RZ, RZ, R0, P2 ;  /* 0x000000ffff039224 */ /* 0x002fca00010e0600 */
[----:B--2---:R0:W-:Y:S03]  /*c710*/  @!P1 LDGSTS.E.BYPASS.LTC128B.128 [R10+0xd400], desc[UR48][R2.64], !P0 ;  /* 0x0d400000020a9fae */ /* 0x0041e6000c101d70 */
.L_x_14838:
[----:B------:R-:W-:-:S05]  /*c720*/  VIADD R0, R17, 0xb0 ;  /* 0x000000b011007836 */ /* 0x000fca0000000000 */
[----:B------:R-:W-:Y:S01]  /*c730*/  ISETP.GE.AND P1, PT, R0, R7, PT ;  /* 0x000000070000720c */ /* 0x000fe20003f26270 */
[----:B------:R-:W-:-:S12]  /*c740*/  VIADD R0, R22, 0x16800 ;  /* 0x0001680016007836 */ /* 0x000fd80000000000 */
[----:B0--3--:R-:W-:-:S05]  /*c750*/  @!P1 LEA R2, P2, R20, R14, 0x1 ;  /* 0x0000000e14029211 */ /* 0x009fca00078408ff */
[----:B------:R-:W-:-:S05]  /*c760*/  @!P1 IMAD.X R3, RZ, RZ, R6, P2 ;  /* 0x000000ffff039224 */ /* 0x000fca00010e0606 */
[----:B------:R-:W-:Y:S01]  /*c770*/  @!PT LDS RZ, [RZ] ;  /* 0x00000000fffff984 */ /* 0x000fe20000000800 */
[----:B------:R-:W-:Y:S01]  /*c780*/  @!PT LDS RZ, [RZ] ;  /* 0x00000000fffff984 */ /* 0x000fe20000000800 */
[----:B------:R-:W-:Y:S01]  /*c790*/  @!PT LDS RZ, [RZ] ;  /* 0x00000000fffff984 */ /* 0x000fe20000000800 */
[----:B------:R0:W-:Y:S01]  /*c7a0*/  @!P1 LDGSTS.E.BYPASS.LTC128B.128 [R10+0xdc00], desc[UR48][R2.64], !P0 ;  /* 0x0dc00000020a9fae */ /* 0x0001e2000c101d70 */
[----:B------:R-:W-:Y:S01]  /*c7b0*/  PLOP3.LUT P0, PT, PT, PT, PT, 0x80, 0x0 ;  /* 0x000000000000781c */ /* 0x000fe20003f0f070 */
[----:B------:R-:W-:-:S12]  /*c7c0*/  NOP ;  /* 0x0000000000007918 */ /* 0x000fd80000000000 */
.L_x_14724:
        /* <DEDUP_REMOVED lines=20> */
.L_x_14839:
[----:B------:R-:W-:Y:S05]  /*c910*/  BSYNC B0 ;  /* 0x0000000000007941 */ /* 0x000fea0003800000 */
.L_x_14725:
        /* <DEDUP_REMOVED lines=41> */
.L_x_14733:
[----:B------:R-:W-:Y:S01]  /*cbb0*/  IMAD R2, R8, 0x8, R22 ;  /* 0x0000000808027824 */ /* 0x000fe200078e0216 */
[----:B0-----:R-:W-:Y:S01]  /*cbc0*/  SHF.L.U32 R3, R9, 0x1f, RZ ;  /* 0x0000001f09037819 */ /* 0x001fe200000006ff */
[----:B------:R-:W-:Y:S03]  /*cbd0*/  BSSY B3, `(.L_x_14734) ;  /* 0x0000003000037945 */ /* 0x000fe60003800000 */
[----:B------:R-:W0:Y:S02]  /*cbe0*/  SYNCS.PHASECHK.TRANS64.TRYWAIT P0, [R2+URZ+0x16840], R3 ;  /* 0x01684003020075a7 */ /* 0x000e24000800017f */
[----:B0-----:R-:W-:Y:S05]  /*cbf0*/  @!P0 BRA `(.L_x_14735) ;  /* 0x0000003800e08947 */ /* 0x001fea0003800000 */
.L_x_14840:
[----:B------:R-:W-:Y:S05]  /*cc00*/  BSYNC B3 ;  /* 0x0000000000037941 */ /* 0x000fea0003800000 */
.L_x_14734:
        /* <DEDUP_REMOVED lines=12> */
.L_x_14737:
[----:B------:R-:W-:Y:S05]  /*ccd0*/  BSYNC B3 ;  /* 0x0000000000037941 */ /* 0x000fea0003800000 */
.L_x_14736:
        /* <DEDUP_REMOVED lines=11> */
.L_x_14738:
        /* <DEDUP_REMOVED lines=15> */
.L_x_14841:
[----:B------:R-:W-:Y:S05]  /*ce80*/  BSYNC B3 ;  /* 0x0000000000037941 */ /* 0x000fea0003800000 */
.L_x_14739:
        /* <DEDUP_REMOVED lines=12> */
.L_x_14742:
[----:B------:R-:W-:Y:S05]  /*cf50*/  BSYNC B3 ;  /* 0x0000000000037941 */ /* 0x000fea0003800000 */
.L_x_14741:
[----:B------:R-:W-:Y:S01]  /*cf60*/  R2UR UR6, R12 ;  /* 0x000000000c0672ca */ /* 0x000fe200000e0000 */
[--C-:B0-----:R-:W-:Y:S01]  /*cf70*/  IMAD R2, R23, 0x4000, R22.reuse ;  /* 0x0000400017027824 */ /* 0x101fe200078e0216 */
        /* <DEDUP_REMOVED lines=9> */
.L_x_14743:
        /* <DEDUP_REMOVED lines=12> */
.L_x_14732:
[----:B------:R-:W-:Y:S05]  /*d0d0*/  BSYNC B1 ;  /* 0x0000000000017941 */ /* 0x000fea0003800000 */
.L_x_14731:
[----:B------:R-:W2:Y:S01]  /*d0e0*/  LDL.LU R2, [R1+0xc] ;  /* 0x00000c0001027983 */ /* 0x000ea20000300800 */
[----:B------:R-:W-:Y:S02]  /*d0f0*/  IMAD.MOV.U32 R23, RZ, RZ, R8 ;  /* 0x000000ffff177224 */ /* 0x000fe400078e0008 */
[----:B------:R-:W-:Y:S02]  /*d100*/  IMAD.MOV.U32 R27, RZ, RZ, R9 ;  /* 0x000000ffff1b7224 */ /* 0x000fe400078e0009 */
[----:B--2---:R-:W-:-:S07]  /*d110*/  VIADD R6, R2, 0xfffffffd ;  /* 0xfffffffd02067836 */ /* 0x004fce0000000000 */
.L_x_14730:
[----:B------:R-:W-:Y:S05]  /*d120*/  BSYNC B2 ;  /* 0x0000000000027941 */ /* 0x000fea0003800000 */
.L_x_14729:
[----:B------:R-:W-:-:S13]  /*d130*/  ISETP.NE.AND P0, PT, R7, RZ, PT ;  /* 0x000000ff0700720c */ /* 0x000fda0003f05270 */
[----:B------:R-:W-:Y:S05]  /*d140*/  @!P0 BRA `(.L_x_14728) ;  /* 0x0000000c00988947 */ /* 0x000fea0003800000 */
[----:B------:R-:W-:-:S07]  /*d150*/  IMAD.MOV.U32 R4, RZ, RZ, R24 ;  /* 0x000000ffff047224 */ /* 0x000fce00078e0018 */
.L_x_14770:
        /* <DEDUP_REMOVED lines=32> */
.L_x_14746:
[----:B------:R-:W-:Y:S01]  /*d360*/  IMAD R2, R7, 0x8, R22 ;  /* 0x0000000807027824 */ /* 0x000fe200078e0216 */
[----:B0-----:R-:W-:Y:S01]  /*d370*/  SHF.L.U32 R3, R8, 0x1f, RZ ;  /* 0x0000001f08037819 */ /* 0x001fe200000006ff */
[----:B------:R-:W-:Y:S03]  /*d380*/  BSSY B2, `(.L_x_14747) ;  /* 0x0000003000027945 */ /* 0x000fe60003800000 */
[----:B------:R-:W0:Y:S02]  /*d390*/  SYNCS.PHASECHK.TRANS64.TRYWAIT P0, [R2+URZ+0x16840], R3 ;  /* 0x01684003020075a7 */ /* 0x000e24000800017f */
[----:B0-----:R-:W-:Y:S05]  /*d3a0*/  @!P0 BRA `(.L_x_14748) ;  /* 0x00000034001c8947 */ /* 0x001fea0003800000 */
.L_x_14842:
[----:B------:R-:W-:Y:S05]  /*d3b0*/  BSYNC B2 ;  /* 0x0000000000027941 */ /* 0x000fea0003800000 */
.L_x_14747:
        /* <DEDUP_REMOVED lines=12> */
.L_x_14750:
[----:B------:R-:W-:Y:S05]  /*d480*/  BSYNC B2 ;  /* 0x0000000000027941 */ /* 0x000fea0003800000 */
.L_x_14749:
        /* <DEDUP_REMOVED lines=11> */
.L_x_14751:
        /* <DEDUP_REMOVED lines=15> */
.L_x_14843:
[----:B------:R-:W-:Y:S05]  /*d630*/  BSYNC B2 ;  /* 0x0000000000027941 */ /* 0x000fea0003800000 */
.L_x_14752:
        /* <DEDUP_REMOVED lines=11> */
.L_x_14755:
[----:B------:R-:W-:Y:S05]  /*d6f0*/  BSYNC B2 ;  /* 0x0000000000027941 */ /* 0x000fea0003800000 */
.L_x_14754:
        /* <DEDUP_REMOVED lines=10> */
.L_x_14756:
        /* <DEDUP_REMOVED lines=12> */
.L_x_14745:
[----:B------:R-:W-:Y:S05]  /*d860*/  BSYNC B1 ;  /* 0x0000000000017941 */ /* 0x000fea0003800000 */
.L_x_14744:
        /* <DEDUP_REMOVED lines=31> */
.L_x_14759:
[----:B------:R-:W-:Y:S01]  /*da60*/  IMAD R2, R23, 0x8, R22 ;  /* 0x0000000817027824 */ /* 0x000fe200078e0216 */
[----:B0-----:R-:W-:Y:S01]  /*da70*/  SHF.L.U32 R3, R27, 0x1f, RZ ;  /* 0x0000001f1b037819 */ /* 0x001fe200000006ff */
[----:B------:R-:W-:Y:S03]  /*da80*/  BSSY B2, `(.L_x_14760) ;  /* 0x0000003000027945 */ /* 0x000fe60003800000 */
[----:B------:R-:W0:Y:S02]  /*da90*/  SYNCS.PHASECHK.TRANS64.TRYWAIT P0, [R2+URZ+0x16840], R3 ;  /* 0x01684003020075a7 */ /* 0x000e24000800017f */
[----:B0-----:R-:W-:Y:S05]  /*daa0*/  @!P0 BRA `(.L_x_14761) ;  /* 0x0000002c00848947 */ /* 0x001fea0003800000 */
.L_x_14844:
[----:B------:R-:W-:Y:S05]  /*dab0*/  BSYNC B2 ;  /* 0x0000000000027941 */ /* 0x000fea0003800000 */
.L_x_14760:
        /* <DEDUP_REMOVED lines=12> */
.L_x_14763:
[----:B------:R-:W-:Y:S05]  /*db80*/  BSYNC B2 ;  /* 0x0000000000027941 */ /* 0x000fea0003800000 */
.L_x_14762:
        /* <DEDUP_REMOVED lines=12> */
.L_x_14764:
        /* <DEDUP_REMOVED lines=15> */
.L_x_14845:
[----:B------:R-:W-:Y:S05]  /*dd40*/  BSYNC B2 ;  /* 0x0000000000027941 */ /* 0x000fea0003800000 */
.L_x_14765:
        /* <DEDUP_REMOVED lines=11> */
.L_x_14768:
[----:B------:R-:W-:Y:S05]  /*de00*/  BSYNC B2 ;  /* 0x0000000000027941 */ /* 0x000fea0003800000 */
.L_x_14767:
        /* <DEDUP_REMOVED lines=10> */
.L_x_14769:
        /* <DEDUP_REMOVED lines=12> */
.L_x_14758:
[----:B------:R-:W-:Y:S05]  /*df70*/  BSYNC B1 ;  /* 0x0000000000017941 */ /* 0x000fea0003800000 */
.L_x_14757:
[C---:B------:R-:W-:Y:S01]  /*df80*/  ISETP.GT.AND P0, PT, R6.reuse, 0x1, PT ;  /* 0x000000010600780c */ /* 0x040fe20003f04270 */
[----:B------:R-:W-:-:S12]  /*df90*/  VIADD R6, R6, 0xfffffffe ;  /* 0xfffffffe06067836 */ /* 0x000fd80000000000 */
[----:B------:R-:W-:Y:S05]  /*dfa0*/  @P0 BRA `(.L_x_14770) ;  /* 0xfffffff0006c0947 */ /* 0x000fea000383ffff */
.L_x_14728:
[----:B------:R-:W-:Y:S05]  /*dfb0*/  BSYNC B0 ;  /* 0x0000000000007941 */ /* 0x000fea0003800000 */
.L_x_14727:
        /* <DEDUP_REMOVED lines=17> */
.L_x_14772:
[----:B------:R-:W-:Y:S05]  /*e0d0*/  BSYNC B0 ;  /* 0x0000000000007941 */ /* 0x000fea0003800000 */
.L_x_14771:
        /* <DEDUP_REMOVED lines=10> */
.L_x_14846:
[----:B------:R-:W-:Y:S05]  /*e180*/  BSYNC B1 ;  /* 0x0000000000017941 */ /* 0x000fea0003800000 */
.L_x_14775:
        /* <DEDUP_REMOVED lines=9> */
.L_x_14778:
[----:B------:R-:W-:Y:S05]  /*e220*/  BSYNC B1 ;  /* 0x0000000000017941 */ /* 0x000fea0003800000 */
.L_x_14777:
        /* <DEDUP_REMOVED lines=10> */
.L_x_14779:
        /* <DEDUP_REMOVED lines=10> */
.L_x_14774:
[----:B------:R-:W-:Y:S05]  /*e370*/  BSYNC B0 ;  /* 0x0000000000007941 */ /* 0x000fea0003800000 */
.L_x_14773:
[----:B------:R-:W-:-:S05]  /*e380*/  VIADD R23, R23, 0x1 ;  /* 0x0000000117177836 */ /* 0x000fca0000000000 */
[----:B------:R-:W-:-:S04]  /*e390*/  ISETP.NE.AND P0, PT, R23, 0x2, PT ;  /* 0x000000021700780c */ /* 0x000fc80003f05270 */
[----:B------:R-:W-:Y:S02]  /*e3a0*/  SEL R0, RZ, 0x1, P0 ;  /* 0x00000001ff007807 */ /* 0x000fe40000000000 */
[----:B------:R-:W-:Y:S02]  /*e3b0*/  SEL R23, R23, RZ, P0 ;  /* 0x000000ff17177207 */ /* 0x000fe40000000000 */
[----:B------:R-:W-:-:S07]  /*e3c0*/  LOP3.LUT R27, R27, R0, RZ, 0x3c, !PT ;  /* 0x000000001b1b7212 */ /* 0x000fce00078e3cff */
.L_x_14709:
[----:B------:R-:W-:Y:S05]  /*e3d0*/  BSYNC B7 ;  /* 0x0000000000077941 */ /* 0x000fea0003800000 */
.L_x_14707:
        /* <DEDUP_REMOVED lines=9> */
[----:B------:R2:W3:Y:S01]  /*e470*/  LDS.128 R16, [R22+0x168d0] ;  /* 0x0168d00016107984 */ /* 0x0004e20000000c00 */
[----:B------:R-:W-:Y:S06]  /*e480*/  BAR.ARV 0x4, 0x200 ;  /* 0x0108000000007b1d */ /* 0x000fec0000002000 */
[----:B------:R-:W-:Y:S05]  /*e490*/  BRA `(.L_x_14781) ;  /* 0x0000000800cc7947 */ /* 0x000fea0003800000 */
.L_x_14780:
        /* <DEDUP_REMOVED lines=36> */
.L_x_14856:
[----:B------:R-:W-:Y:S02]  /*e6e0*/  ULDC UR4, c[0x0][0xc38] ;  /* 0x00030e0000047ab9 */ /* 0x000fe40000000800 */
[----:B------:R-:W-:-:S04]  /*e6f0*/  IMAD.U32 R4, RZ, RZ, UR4 ;  /* 0x00000004ff047e24 */ /* 0x000fc8000f8e00ff */
[----:B--2---:R-:W-:-:S04]  /*e700*/  IMAD R14, R14, R4, RZ ;  /* 0x000000040e0e7224 */ /* 0x004fc800078e02ff */
[----:B------:R-:W-:-:S05]  /*e710*/  IMAD.IADD R5, R5, 0x1, R14 ;  /* 0x0000000105057824 */ /* 0x000fca00078e020e */
[----:B------:R-:W-:-:S13]  /*e720*/  ISETP.GT.AND P6, PT, R5, R0, PT ;  /* 0x000000000500720c */ /* 0x000fda0003fc4270 */
[----:B------:R-:W-:Y:S05]  /*e730*/  @P6 BRA `(.L_x_14783) ;  /* 0x00000000009c6947 */ /* 0x000fea0003800000 */
.L_x_14788:
        /* <DEDUP_REMOVED lines=14> */
.L_x_14786:
[----:B------:R-:W-:Y:S05]  /*e820*/  BSYNC B0 ;  /* 0x0000000000007941 */ /* 0x000fea0003800000 */
.L_x_14785:
[----:B------:R-:W-:-:S03]  /*e830*/  UMOV UR4, 0xffffffff ;  /* 0xffffffff00047882 */ /* 0x000fc60000000000 */
[----:B------:R-:W-:Y:S05]  /*e840*/  BRA.DIV UR4, `(.L_x_14787) ;  /* 0x00000026047c7947 */ /* 0x000fea000b800000 */
[----:B-----5:R-:W2:Y:S02]  /*e850*/  SHFL.UP PT, R14, R17, 0x1, RZ ;  /* 0x04200000110e7989 */ /* 0x020ea400000e00ff */
        /* <DEDUP_REMOVED lines=15> */
.L_x_14864:
[----:B------:R-:W-:Y:S02]  /*e950*/  ULDC UR4, c[0x0][0xc38] ;  /* 0x00030e0000047ab9 */ /* 0x000fe40000000800 */
[----:B------:R-:W-:-:S04]  /*e960*/  IMAD.U32 R4, RZ, RZ, UR4 ;  /* 0x00000004ff047e24 */ /* 0x000fc8000f8e00ff */
[----:B--2---:R-:W-:-:S04]  /*e970*/  IMAD R14, R14, R4, RZ ;  /* 0x000000040e0e7224 */ /* 0x004fc800078e02ff */
[----:B------:R-:W-:-:S05]  /*e980*/  IMAD.IADD R5, R14, 0x1, R5 ;  /* 0x000000010e057824 */ /* 0x000fca00078e0205 */
[----:B------:R-:W-:-:S13]  /*e990*/  ISETP.GT.AND P6, PT, R5, R0, PT ;  /* 0x000000000500720c */ /* 0x000fda0003fc4270 */
[----:B------:R-:W-:Y:S05]  /*e9a0*/  @!P6 BRA `(.L_x_14788) ;  /* 0xfffffffc0064e947 */ /* 0x000fea000383ffff */
.L_x_14783:
        /* <DEDUP_REMOVED lines=8> */
.L_x_14868:
[----:B------:R-:W-:Y:S01]  /*ea30*/  ISETP.NE.AND P0, PT, R3, RZ, PT ;  /* 0x000000ff0300720c */ /* 0x000fe20003f05270 */
[----:B------:R-:W-:-:S12]  /*ea40*/  IMAD.MOV.U32 R14, RZ, RZ, RZ ;  /* 0x000000ffff0e7224 */ /* 0x000fd800078e00ff */
[----:B------:R-:W-:Y:S05]  /*ea50*/  @!P0 BRA `(.L_x_14790) ;  /* 0x0000000000108947 */ /* 0x000fea0003800000 */
[----:B------:R-:W-:Y:S01]  /*ea60*/  UMOV UR4, 0xffffffff ;  /* 0xffffffff00047882 */ /* 0x000fe20000000000 */
[----:B------:R-:W-:Y:S02]  /*ea70*/  VIADD R12, R6, 0xffffffff ;  /* 0xffffffff060c7836 */ /* 0x000fe40000000000 */
[----:B------:R-:W-:Y:S05]  /*ea80*/  BRA.DIV UR4, `(.L_x_14791) ;  /* 0x0000002604f07947 */ /* 0x000fea000b800000 */
[----:B------:R4:W0:Y:S02]  /*ea90*/  SHFL.IDX PT, R14, R2, R12, 0x1f ;  /* 0x00001f0c020e7589 */ /* 0x00082400000e0000 */
.L_x_14790:
[----:B0---4-:R-:W0:Y:S01]  /*eaa0*/  LDC.64 R2, c[0x0][0xc90] ;  /* 0x00032400ff027b82 */ /* 0x011e220000000a00 */
[----:B------:R-:W-:-:S04]  /*eab0*/  IMAD.IADD R19, R6, 0x1, R19 ;  /* 0x0000000106137824 */ /* 0x000fc800078e0213 */
[----:B0-----:R-:W-:-:S05]  /*eac0*/  IMAD.WIDE R2, R19, 0x4, R2 ;  /* 0x0000000413027825 */ /* 0x001fca00078e0202 */
[----:B------:R0:W2:Y:S01]  /*ead0*/  LDG.E R7, desc[UR48][R2.64] ;  /* 0x0000003002077981 */ /* 0x0000a2000c1e1900 */
[----:B------:R-:W-:Y:S02]  /*eae0*/  IMAD R16, R14, R4, R5 ;  /* 0x000000040e107224 */ /* 0x000fe400078e0205 */
[----:B0-----:R-:W-:Y:S02]  /*eaf0*/  IMAD.MOV.U32 R2, RZ, RZ, RZ ;  /* 0x000000ffff027224 */ /* 0x001fe400078e00ff */
[----:B--23--:R-:W-:-:S05]  /*eb00*/  IMAD R6, R17, R7, RZ ;  /* 0x0000000711067224 */ /* 0x00cfca00078e02ff */
[----:B------:R-:W-:-:S04]  /*eb10*/  IABS R8, R6 ;  /* 0x0000000600087213 */ /* 0x000fc80000000000 */
[----:B-1----:R-:W0:Y:S08]  /*eb20*/  I2F.RP R9, R8 ;  /* 0x0000000800097306 */ /* 0x002e300000209400 */
        /* <DEDUP_REMOVED lines=57> */
.L_x_14784:
[----:B------:R-:W-:Y:S01]  /*eec0*/  UMOV UR4, URZ ;  /* 0x0000003f00047c82 */ /* 0x000fe20008000000 */
[----:B------:R-:W-:Y:S01]  /*eed0*/  UMOV UR5, URZ ;  /* 0x0000003f00057c82 */ /* 0x000fe20008000000 */
[----:B------:R-:W-:Y:S01]  /*eee0*/  ULDC UR6, c[0x0][0xc3c] ;  /* 0x00030f0000067ab9 */ /* 0x000fe20000000800 */
[----:B------:R-:W-:Y:S02]  /*eef0*/  IMAD.MOV.U32 R16, RZ, RZ, R0 ;  /* 0x000000ffff107224 */ /* 0x000fe400078e0000 */
[----:B------:R-:W-:Y:S02]  /*ef00*/  IMAD.U32 R17, RZ, RZ, UR4 ;  /* 0x00000004ff117e24 */ /* 0x000fe4000f8e00ff */
[----:B------:R-:W-:Y:S02]  /*ef10*/  IMAD.U32 R18, RZ, RZ, UR5 ;  /* 0x00000005ff127e24 */ /* 0x000fe4000f8e00ff */
[----:B------:R-:W-:-:S07]  /*ef20*/  IMAD.U32 R19, RZ, RZ, UR6 ;  /* 0x00000006ff137e24 */ /* 0x000fce000f8e00ff */
.L_x_14792:
        /* <DEDUP_REMOVED lines=10> */
.L_x_14781:
[----:B------:R-:W-:Y:S02]  /*efd0*/  ULDC UR4, c[0x0][0xc3c] ;  /* 0x00030f0000047ab9 */ /* 0x000fe40000000800 */
[----:B---3--:R-:W-:-:S13]  /*efe0*/  ISETP.GE.AND P0, PT, R19, UR4, PT ;  /* 0x0000000413007c0c */ /* 0x008fda000bf06270 */
[----:B------:R-:W-:Y:S05]  /*eff0*/  @!P0 BRA `(.L_x_14793) ;  /* 0xffffffb800608947 */ /* 0x000fea000383ffff */
[----:B------:R-:W-:Y:S05]  /*f000*/  BSYNC B8 ;  /* 0x0000000000087941 */ /* 0x000fea0003800000 */
.L_x_14703:
        /* <DEDUP_REMOVED lines=12> */
.L_x_14871:
[----:B------:R-:W-:Y:S05]  /*f0d0*/  BSYNC B0 ;  /* 0x0000000000007941 */ /* 0x000fea0003800000 */
.L_x_14794:
[----:B------:R-:W-:-:S03]  /*f0e0*/  UMOV UR4, 0xffffffff ;  /* 0xffffffff00047882 */ /* 0x000fc60000000000 */
[----:B------:R-:W-:Y:S05]  /*f0f0*/  BRA.DIV UR4, `(.L_x_14796) ;  /* 0x00000022048c7947 */ /* 0x000fea000b800000 */
[----:B0-----:R-:W0:Y:S02]  /*f100*/  S2R R0, SR_TID.X ;  /* 0x0000000000007919 */ /* 0x001e240000002100 */
[----:B0-----:R-:W-:-:S04]  /*f110*/  SHF.R.U32.HI R0, RZ, 0x5, R0 ;  /* 0x00000005ff007819 */ /* 0x001fc80000011600 */
[----:B------:R-:W-:-:S05]  /*f120*/  LOP3.LUT R0, R0, 0x3, RZ, 0xc0, !PT ;  /* 0x0000000300007812 */ /* 0x000fca00078ec0ff */
[----:B------:R0:W1:Y:S02]  /*f130*/  SHFL.IDX PT, R14, R0, RZ, 0x1f ;  /* 0x00001fff000e7589 */ /* 0x00006400000e0000 */
.L_x_14874:
[----:B-1----:R-:W-:Y:S01]  /*f140*/  ISETP.NE.AND P0, PT, R14, RZ, PT ;  /* 0x000000ff0e00720c */ /* 0x002fe20003f05270 */
[----:B------:R-:W-:-:S12]  /*f150*/  BSSY B0, `(.L_x_14797) ;  /* 0x0000024000007945 */ /* 0x000fd80003800000 */
[----:B------:R-:W-:Y:S05]  /*f160*/  @P0 BRA `(.L_x_14798) ;  /* 0x0000000000880947 */ /* 0x000fea0003800000 */
[----:B------:R-:W-:-:S03]  /*f170*/  UMOV UR4, 0xffffffff ;  /* 0xffffffff00047882 */ /* 0x000fc60000000000 */
[----:B------:R-:W-:Y:S05]  /*f180*/  BRA.DIV UR4, `(.L_x_14799) ;  /* 0x00000022049c7947 */ /* 0x000fea000b800000 */
[----:B------:R-:W-:-:S13]  /*f190*/  ELECT P6, URZ, PT ;  /* 0x00000000003f782f */ /* 0x000fda00038c0000 */
.L_x_14877:
[----:B------:R-:W-:Y:S05]  /*f1a0*/  @!P6 BRA `(.L_x_14798) ;  /* 0x000000000078e947 */ /* 0x000fea0003800000 */
[----:B------:R-:W-:-:S06]  /*f1b0*/  ULOP3.LUT UR4, UR36, 0x2, URZ, 0xfc, !UPT ;  /* 0x0000000224047892 */ /* 0x000fcc000f8efc3f */
[----:B0-----:R-:W-:-:S05]  /*f1c0*/  IMAD.U32 R0, RZ, RZ, UR4 ;  /* 0x00000004ff007e24 */ /* 0x001fca000f8e00ff */
[----:B------:R-:W-:-:S13]  /*f1d0*/  ISETP.NE.AND P2, PT, R0, 0x3, PT ;  /* 0x000000030000780c */ /* 0x000fda0003f45270 */
[----:B------:R-:W-:Y:S05]  /*f1e0*/  @!P2 BRA `(.L_x_14800) ;  /* 0x000000000004a947 */ /* 0x000fea0003800000 */
[----:B------:R-:W-:Y:S01]  /*f1f0*/  BPT.TRAP 0x1 ;  /* 0x000000040000795c */ /* 0x000fe20000300000 */
.L_x_14800:
        /* <DEDUP_REMOVED lines=12> */
.L_x_14878:
[----:B------:R-:W1:Y:S02]  /*f2c0*/  SYNCS.PHASECHK.TRANS64.TRYWAIT P0, [R7+URZ], R2 ;  /* 0x00000002070075a7 */ /* 0x000e64000800017f */
[----:B-1----:R-:W-:Y:S05]  /*f2d0*/  @!P0 BRA `(.L_x_14802) ;  /* 0x00000020007c8947 */ /* 0x002fea0003800000 */
.L_x_14879:
[----:B------:R-:W-:Y:S05]  /*f2e0*/  @!P2 BRA `(.L_x_14803) ;  /* 0x000000000004a947 */ /* 0x000fea0003800000 */
[----:B------:R-:W-:Y:S01]  /*f2f0*/  BPT.TRAP 0x1 ;  /* 0x000000040000795c */ /* 0x000fe20000300000 */
.L_x_14803:
[----:B------:R-:W-:-:S04]  /*f300*/  VIADD R0, R9, 0x16860 ;  /* 0x0001686009007836 */ /* 0x000fc80000000000 */
[----:B------:R-:W-:-:S04]  /*f310*/  IMAD R4, R23, 0x8, R0 ;  /* 0x0000000817047824 */ /* 0x000fc800078e0200 */
[----:B------:R-:W3:Y:S02]  /*f320*/  SYNCS.PHASECHK.TRANS64.TRYWAIT P0, [R4+URZ], R3 ;  /* 0x00000003040075a7 */ /* 0x000ee4000800017f */
[----:B---3--:R-:W-:Y:S05]  /*f330*/  @!P0 BRA `(.L_x_14804) ;  /* 0x0000002000788947 */ /* 0x008fea0003800000 */
.L_x_14880:
[----:B------:R-:W-:-:S07]  /*f340*/  IMAD R5, R5, 0x8, R0 ;  /* 0x0000000805057824 */ /* 0x000fce00078e0200 */
.L_x_14805:
[----:B----4-:R4:W0:Y:S02]  /*f350*/  SYNCS.PHASECHK.TRANS64.TRYWAIT P0, [R5+URZ], R2 ;  /* 0x00000002050075a7 */ /* 0x010824000800017f */
[----:B0-----:R-:W-:Y:S05]  /*f360*/  @!P0 NANOSLEEP.SYNCS 0x989680 ;  /* 0x009896800000895d */ /* 0x001fea0003900000 */
[----:B------:R-:W0:Y:S02]  /*f370*/  @!P0 SYNCS.PHASECHK.TRANS64 P0, [R5+URZ], R2 ;  /* 0x00000002050085a7 */ /* 0x000e24000800007f */
[----:B0-----:R-:W-:Y:S05]  /*f380*/  @!P0 BRA `(.L_x_14805) ;  /* 0xfffffffc00f08947 */ /* 0x001fea000383ffff */
.L_x_14798:
[----:B------:R-:W-:Y:S05]  /*f390*/  BSYNC B0 ;  /* 0x0000000000007941 */ /* 0x000fea0003800000 */
.L_x_14797:
[----:B------:R-:W-:Y:S05]  /*f3a0*/  EXIT ;  /* 0x000000000000794d */ /* 0x000fea0003800000 */
.L_x_14657:
[----:B0-----:R-:W-:-:S04]  /*f3b0*/  IMAD.U32 R3, RZ, RZ, UR45 ;  /* 0x0000002dff037e24 */ /* 0x001fc8000f8e00ff */
[----:B------:R0:W1:Y:S03]  /*f3c0*/  SYNCS.PHASECHK.TRANS64.TRYWAIT P1, [R3+URZ+0x16800], R0 ;  /* 0x01680000030075a7 */ /* 0x000066000802017f */
[----:B-1----:R-:W-:Y:S05]  /*f3d0*/  @!P1 NANOSLEEP.SYNCS 0x989680 ;  /* 0x009896800000995d */ /* 0x002fea0003900000 */
[----:B------:R-:W1:Y:S02]  /*f3e0*/  @!P1 SYNCS.PHASECHK.TRANS64 P1, [R3+URZ+0x16800], R0 ;  /* 0x01680000030095a7 */ /* 0x000e64000802007f */
[----:B-1----:R-:W-:Y:S05]  /*f3f0*/  @!P1 BRA `(.L_x_14657) ;  /* 0xfffffffc00ec9947 */ /* 0x002fea000383ffff */
[----:B------:R-:W-:Y:S05]  /*f400*/  BRA `(.L_x_14806) ;  /* 0xffffff2000e47947 */ /* 0x000fea000383ffff */
.L_x_14661:
[----:B-1----:R1:W2:Y:S02]  /*f410*/  SYNCS.PHASECHK.TRANS64.TRYWAIT P2, [R2+URZ+0x16830], R3 ;  /* 0x01683003020075a7 */ /* 0x0022a4000804017f */
[----:B--2---:R-:W-:Y:S05]  /*f420*/  @!P2 NANOSLEEP.SYNCS 0x989680 ;  /* 0x009896800000a95d */ /* 0x004fea0003900000 */
[----:B------:R-:W2:Y:S02]  /*f430*/  @!P2 SYNCS.PHASECHK.TRANS64 P2, [R2+URZ+0x16830], R3 ;  /* 0x016830030200a5a7 */ /* 0x000ea4000804007f */
[----:B--2---:R-:W-:Y:S05]  /*f440*/  @!P2 BRA `(.L_x_14661) ;  /* 0xfffffffc00f0a947 */ /* 0x004fea000383ffff */
[----:B------:R-:W-:Y:S05]  /*f450*/  BRA `(.L_x_14660) ;  /* 0xffffff2400087947 */ /* 0x000fea000383ffff */
.L_x_14666:
[----:B-1----:R-:W-:-:S04]  /*f460*/  IMAD.U32 R7, RZ, RZ, UR6 ;  /* 0x00000006ff077e24 */ /* 0x002fc8000f8e00ff */
[----:B------:R1:W2:Y:S03]  /*f470*/  SYNCS.PHASECHK.TRANS64.TRYWAIT P3, [R7+URZ+0x16830], R0 ;  /* 0x01683000070075a7 */ /* 0x0002a6000806017f */
[----:B--2---:R-:W-:Y:S05]  /*f480*/  @!P3 NANOSLEEP.SYNCS 0x989680 ;  /* 0x009896800000b95d */ /* 0x004fea0003900000 */
[----:B------:R-:W2:Y:S02]  /*f490*/  @!P3 SYNCS.PHASECHK.TRANS64 P3, [R7+URZ+0x16830], R0 ;  /* 0x016830000700b5a7 */ /* 0x000ea4000806007f */
[----:B--2---:R-:W-:Y:S05]  /*f4a0*/  @!P3 BRA `(.L_x_14666) ;  /* 0xfffffffc00ecb947 */ /* 0x004fea000383ffff */
[----:B------:R-:W-:Y:S05]  /*f4b0*/  BRA `(.L_x_14663) ;  /* 0xffffff4400607947 */ /* 0x000fea000383ffff */
.L_x_14670:
[----:B-1----:R-:W-:-:S04]  /*f4c0*/  IMAD.U32 R7, RZ, RZ, UR6 ;  /* 0x00000006ff077e24 */ /* 0x002fc8000f8e00ff */
[----:B------:R1:W2:Y:S03]  /*f4d0*/  SYNCS.PHASECHK.TRANS64.TRYWAIT P3, [R7+URZ+0x16850], R0 ;  /* 0x01685000070075a7 */ /* 0x0002a6000806017f */
[----:B--2---:R-:W-:Y:S05]  /*f4e0*/  @!P3 NANOSLEEP.SYNCS 0x989680 ;  /* 0x009896800000b95d */ /* 0x004fea0003900000 */
[----:B------:R-:W2:Y:S02]  /*f4f0*/  @!P3 SYNCS.PHASECHK.TRANS64 P3, [R7+URZ+0x16850], R0 ;  /* 0x016850000700b5a7 */ /* 0x000ea4000806007f */
[----:B--2---:R-:W-:Y:S05]  /*f500*/  @!P3 BRA `(.L_x_14670) ;  /* 0xfffffffc00ecb947 */ /* 0x004fea000383ffff */
[----:B------:R-:W-:Y:S05]  /*f510*/  BRA `(.L_x_14667) ;  /* 0xffffff4400d07947 */ /* 0x000fea000383ffff */
.L_x_14676:
[----:B-1----:R-:W-:-:S04]  /*f520*/  IMAD.U32 R9, RZ, RZ, UR6 ;  /* 0x00000006ff097e24 */ /* 0x002fc8000f8e00ff */
[----:B------:R1:W2:Y:S03]  /*f530*/  SYNCS.PHASECHK.TRANS64.TRYWAIT P2, [R9+URZ+0x16830], R0 ;  /* 0x01683000090075a7 */ /* 0x0002a6000804017f */
[----:B--2---:R-:W-:Y:S05]  /*f540*/  @!P2 NANOSLEEP.SYNCS 0x989680 ;  /* 0x009896800000a95d */ /* 0x004fea0003900000 */
[----:B------:R-:W2:Y:S02]  /*f550*/  @!P2 SYNCS.PHASECHK.TRANS64 P2, [R9+URZ+0x16830], R0 ;  /* 0x016830000900a5a7 */ /* 0x000ea4000804007f */
[----:B--2---:R-:W-:Y:S05]  /*f560*/  @!P2 BRA `(.L_x_14676) ;  /* 0xfffffffc00eca947 */ /* 0x004fea000383ffff */
[----:B------:R-:W-:Y:S05]  /*f570*/  BRA `(.L_x_14673) ;  /* 0xffffff6800bc7947 */ /* 0x000fea000383ffff */
.L_x_14680:
[----:B-1----:R-:W-:-:S04]  /*f580*/  IMAD.U32 R9, RZ, RZ, UR6 ;  /* 0x00000006ff097e24 */ /* 0x002fc8000f8e00ff */
[----:B------:R1:W2:Y:S03]  /*f590*/  SYNCS.PHASECHK.TRANS64.TRYWAIT P2, [R9+URZ+0x16850], R0 ;  /* 0x01685000090075a7 */ /* 0x0002a6000804017f */
[----:B--2---:R-:W-:Y:S05]  /*f5a0*/  @!P2 NANOSLEEP.SYNCS 0x989680 ;  /* 0x009896800000a95d */ /* 0x004fea0003900000 */
[----:B------:R-:W2:Y:S02]  /*f5b0*/  @!P2 SYNCS.PHASECHK.TRANS64 P2, [R9+URZ+0x16850], R0 ;  /* 0x016850000900a5a7 */ /* 0x000ea4000804007f */
[----:B--2---:R-:W-:Y:S05]  /*f5c0*/  @!P2 BRA `(.L_x_14680) ;  /* 0xfffffffc00eca947 */ /* 0x004fea000383ffff */
[----:B------:R-:W-:Y:S05]  /*f5d0*/  BRA `(.L_x_14677) ;  /* 0xffffff6c002c7947 */ /* 0x000fea000383ffff */
.L_x_14685:
[----:B-1----:R-:W-:-:S04]  /*f5e0*/  IMAD.U32 R5, RZ, RZ, UR5 ;  /* 0x00000005ff057e24 */ /* 0x002fc8000f8e00ff */
[----:B------:R1:W2:Y:S03]  /*f5f0*/  SYNCS.PHASECHK.TRANS64.TRYWAIT P0, [R5+URZ+0x16850], R4 ;  /* 0x01685004050075a7 */ /* 0x0002a6000800017f */
[----:B--2---:R-:W-:Y:S05]  /*f600*/  @!P0 NANOSLEEP.SYNCS 0x989680 ;  /* 0x009896800000895d */ /* 0x004fea0003900000 */
[----:B------:R-:W2:Y:S02]  /*f610*/  @!P0 SYNCS.PHASECHK.TRANS64 P0, [R5+URZ+0x16850], R4 ;  /* 0x01685004050085a7 */ /* 0x000ea4000800007f */
[----:B--2---:R-:W-:Y:S05]  /*f620*/  @!P0 BRA `(.L_x_14685) ;  /* 0xfffffffc00ec8947 */ /* 0x004fea000383ffff */
[----:B------:R-:W-:Y:S05]  /*f630*/  BRA `(.L_x_14684) ;  /* 0xffffff8400907947 */ /* 0x000fea000383ffff */
.L_x_14715:
        /* <DEDUP_REMOVED lines=11> */
.L_x_14808:
[----:B------:R-:W-:Y:S05]  /*f6f0*/  BSYNC B0 ;  /* 0x0000000000007941 */ /* 0x000fea0003800000 */
.L_x_14807:
[----:B------:R-:W-:Y:S05]  /*f700*/  BRA `(.L_x_14809) ;  /* 0xffffffbc00847947 */ /* 0x000fea000383ffff */
.L_x_14717:
[----:B------:R-:W-:Y:S01]  /*f710*/  BSSY B0, `(.L_x_14810) ;  /* 0x0000006000007945 */ /* 0x000fe20003800000 */
[----:B------:R-:W-:-:S07]  /*f720*/  IMAD.MOV.U32 R15, RZ, RZ, -0x1 ;  /* 0xffffffffff0f7424 */ /* 0x000fce00078e00ff */
[----:B012---:R-:W-:Y:S05]  /*f730*/  WARPSYNC.COLLECTIVE R15, `(.L_x_14811) ;  /* 0x000000000f0c7348 */ /* 0x007fea0003c00000 */
[----:B------:R-:W-:Y:S02]  /*f740*/  ELECT P6, UR62, PT ;  /* 0x00000000003e782f */ /* 0x000fe400038c0000 */
[----:B------:R-:W-:Y:S01]  /*f750*/  MOV R14, UR62 ;  /* 0x0000003e000e7c02 */ /* 0x000fe20008000f00 */
[----:B012---:R-:W-:Y:S10]  /*f760*/  ENDCOLLECTIVE ;  /* 0x000000000000791b */ /* 0x007ff40003800000 */
.L_x_14811:
[----:B------:R-:W-:Y:S05]  /*f770*/  BSYNC B0 ;  /* 0x0000000000007941 */ /* 0x000fea0003800000 */
.L_x_14810:
[----:B------:R-:W-:Y:S05]  /*f780*/  BRA `(.L_x_14812) ;  /* 0xffffffbc00847947 */ /* 0x000fea000383ffff */
.L_x_14719:
[----:B--2---:R2:W3:Y:S02]  /*f790*/  SYNCS.PHASECHK.TRANS64.TRYWAIT P0, [R3+URZ+0x16840], R0 ;  /* 0x01684000030075a7 */ /* 0x0044e4000800017f */
[----:B---3--:R-:W-:Y:S05]  /*f7a0*/  @!P0 NANOSLEEP.SYNCS 0x989680 ;  /* 0x009896800000895d */ /* 0x008fea0003900000 */
[----:B------:R-:W3:Y:S02]  /*f7b0*/  @!P0 SYNCS.PHASECHK.TRANS64 P0, [R3+URZ+0x16840], R0 ;  /* 0x01684000030085a7 */ /* 0x000ee4000800007f */
[----:B---3--:R-:W-:Y:S05]  /*f7c0*/  @!P0 BRA `(.L_x_14719) ;  /* 0xfffffffc00f08947 */ /* 0x008fea000383ffff */
[----:B------:R-:W-:Y:S05]  /*f7d0*/  BRA `(.L_x_14813) ;  /* 0xffffffbc00d47947 */ /* 0x000fea000383ffff */
.L_x_14723:
        /* <DEDUP_REMOVED lines=12> */
.L_x_14814:
[----:B------:R-:W-:Y:S02]  /*f8a0*/  IMAD.MOV.U32 R13, RZ, RZ, R0 ;  /* 0x000000ffff0d7224 */ /* 0x000fe400078e0000 */
[----:B------:R-:W-:-:S07]  /*f8b0*/  IMAD.MOV.U32 R2, RZ, RZ, R14 ;  /* 0x000000ffff027224 */ /* 0x000fce00078e000e */
[----:B------:R-:W-:Y:S05]  /*f8c0*/  WARPSYNC.COLLECTIVE R15, `(.L_x_14815) ;  /* 0x000000000f087348 */ /* 0x000fea0003c00000 */
[----:B------:R0:W1:Y:S02]  /*f8d0*/  SHFL.IDX P6, R14, R13, R12, R11 ;  /* 0x0000000c0d0e7389 */ /* 0x00006400000c000b */
[----:B01----:R-:W-:Y:S01]  /*f8e0*/  ENDCOLLECTIVE ;  /* 0x000000000000791b */ /* 0x003fe20003800000 */
.L_x_14815:
[----:B------:R-:W-:Y:S02]  /*f8f0*/  IMAD.MOV.U32 R13, RZ, RZ, R4 ;  /* 0x000000ffff0d7224 */ /* 0x000fe400078e0004 */
[----:B------:R-:W-:Y:S02]  /*f900*/  IMAD.MOV.U32 R12, RZ, RZ, 0x1 ;  /* 0x00000001ff0c7424 */ /* 0x000fe400078e00ff */
[----:B------:R-:W-:-:S07]  /*f910*/  IMAD.MOV.U32 R3, RZ, RZ, R14 ;  /* 0x000000ffff037224 */ /* 0x000fce00078e000e */
[----:B------:R-:W-:Y:S05]  /*f920*/  WARPSYNC.COLLECTIVE R15, `(.L_x_14816) ;  /* 0x000000000f087348 */ /* 0x000fea0003c00000 */
[----:B------:R0:W1:Y:S02]  /*f930*/  SHFL.IDX P6, R14, R13, R12, R11 ;  /* 0x0000000c0d0e7389 */ /* 0x00006400000c000b */
[----:B01----:R-:W-:Y:S01]  /*f940*/  ENDCOLLECTIVE ;  /* 0x000000000000791b */ /* 0x003fe20003800000 */
.L_x_14816:
        /* <DEDUP_REMOVED lines=16> */
.L_x_14817:
[----:B------:R-:W-:Y:S02]  /*fa50*/  IMAD.MOV.U32 R13, RZ, RZ, R4 ;  /* 0x000000ffff0d7224 */ /* 0x000fe400078e0004 */
[----:B------:R-:W-:Y:S02]  /*fa60*/  IMAD.MOV.U32 R12, RZ, RZ, 0x2 ;  /* 0x00000002ff0c7424 */ /* 0x000fe400078e00ff */
[----:B------:R-:W-:-:S07]  /*fa70*/  IMAD.MOV.U32 R3, RZ, RZ, R14 ;  /* 0x000000ffff037224 */ /* 0x000fce00078e000e */
[----:B------:R-:W-:Y:S05]  /*fa80*/  WARPSYNC.COLLECTIVE R15, `(.L_x_14818) ;  /* 0x000000000f087348 */ /* 0x000fea0003c00000 */
[----:B------:R0:W1:Y:S02]  /*fa90*/  SHFL.IDX P6, R14, R13, R12, R11 ;  /* 0x0000000c0d0e7389 */ /* 0x00006400000c000b */
[----:B01----:R-:W-:Y:S01]  /*faa0*/  ENDCOLLECTIVE ;  /* 0x000000000000791b */ /* 0x003fe20003800000 */
.L_x_14818:
        /* <DEDUP_REMOVED lines=16> */
.L_x_14819:
[----:B------:R-:W-:Y:S02]  /*fbb0*/  IMAD.MOV.U32 R13, RZ, RZ, R4 ;  /* 0x000000ffff0d7224 */ /* 0x000fe400078e0004 */
[----:B------:R-:W-:Y:S02]  /*fbc0*/  IMAD.MOV.U32 R12, RZ, RZ, 0x3 ;  /* 0x00000003ff0c7424 */ /* 0x000fe400078e00ff */
[----:B------:R-:W-:-:S07]  /*fbd0*/  IMAD.MOV.U32 R3, RZ, RZ, R14 ;  /* 0x000000ffff037224 */ /* 0x000fce00078e000e */
[----:B------:R-:W-:Y:S05]  /*fbe0*/  WARPSYNC.COLLECTIVE R15, `(.L_x_14820) ;  /* 0x000000000f087348 */ /* 0x000fea0003c00000 */
[----:B------:R0:W1:Y:S02]  /*fbf0*/  SHFL.IDX P6, R14, R13, R12, R11 ;  /* 0x0000000c0d0e7389 */ /* 0x00006400000c000b */
[----:B01----:R-:W-:Y:S01]  /*fc00*/  ENDCOLLECTIVE ;  /* 0x000000000000791b */ /* 0x003fe20003800000 */
.L_x_14820:
        /* <DEDUP_REMOVED lines=16> */
.L_x_14821:
[----:B------:R-:W-:Y:S02]  /*fd10*/  IMAD.MOV.U32 R13, RZ, RZ, R4 ;  /* 0x000000ffff0d7224 */ /* 0x000fe400078e0004 */
[----:B------:R-:W-:Y:S02]  /*fd20*/  IMAD.MOV.U32 R12, RZ, RZ, 0x4 ;  /* 0x00000004ff0c7424 */ /* 0x000fe400078e00ff */
[----:B------:R-:W-:-:S07]  /*fd30*/  IMAD.MOV.U32 R3, RZ, RZ, R14 ;  /* 0x000000ffff037224 */ /* 0x000fce00078e000e */
[----:B------:R-:W-:Y:S05]  /*fd40*/  WARPSYNC.COLLECTIVE R15, `(.L_x_14822) ;  /* 0x000000000f087348 */ /* 0x000fea0003c00000 */
[----:B------:R0:W1:Y:S02]  /*fd50*/  SHFL.IDX P6, R14, R13, R12, R11 ;  /* 0x0000000c0d0e7389 */ /* 0x00006400000c000b */
[----:B01----:R-:W-:Y:S01]  /*fd60*/  ENDCOLLECTIVE ;  /* 0x000000000000791b */ /* 0x003fe20003800000 */
.L_x_14822:
        /* <DEDUP_REMOVED lines=16> */
.L_x_14823:
[----:B------:R-:W-:Y:S02]  /*fe70*/  IMAD.MOV.U32 R13, RZ, RZ, R4 ;  /* 0x000000ffff0d7224 */ /* 0x000fe400078e0004 */
[----:B------:R-:W-:Y:S02]  /*fe80*/  IMAD.MOV.U32 R12, RZ, RZ, 0x5 ;  /* 0x00000005ff0c7424 */ /* 0x000fe400078e00ff */
[----:B------:R-:W-:-:S07]  /*fe90*/  IMAD.MOV.U32 R3, RZ, RZ, R14 ;  /* 0x000000ffff037224 */ /* 0x000fce00078e000e */
[----:B------:R-:W-:Y:S05]  /*fea0*/  WARPSYNC.COLLECTIVE R15, `(.L_x_14824) ;  /* 0x000000000f087348 */ /* 0x000fea0003c00000 */
[----:B------:R0:W1:Y:S02]  /*feb0*/  SHFL.IDX P6, R14, R13, R12, R11 ;  /* 0x0000000c0d0e7389 */ /* 0x00006400000c000b */
[----:B01----:R-:W-:Y:S01]  /*fec0*/  ENDCOLLECTIVE ;  /* 0x000000000000791b */ /* 0x003fe20003800000 */
.L_x_14824:
        /* <DEDUP_REMOVED lines=16> */
.L_x_14825:
[----:B------:R-:W-:Y:S02]  /*ffd0*/  IMAD.MOV.U32 R13, RZ, RZ, R4 ;  /* 0x000000ffff0d7224 */ /* 0x000fe400078e0004 */
[----:B------:R-:W-:Y:S02]  /*ffe0*/  IMAD.MOV.U32 R12, RZ, RZ, 0x6 ;  /* 0x00000006ff0c7424 */ /* 0x000fe400078e00ff */
[----:B------:R-:W-:-:S07]  /*fff0*/  IMAD.MOV.U32 R3, RZ, RZ, R14 ;  /* 0x000000ffff037224 */ /* 0x000fce00078e000e */
[----:B------:R-:W-:Y:S05]  /*10000*/  WARPSYNC.COLLECTIVE R15, `(.L_x_14826) ;  /* 0x000000000f087348 */ /* 0x000fea0003c00000 */
[----:B------:R0:W1:Y:S02]  /*10010*/  SHFL.IDX P6, R14, R13, R12, R11 ;  /* 0x0000000c0d0e7389 */ /* 0x00006400000c000b */
[----:B01----:R-:W-:Y:S01]  /*10020*/  ENDCOLLECTIVE ;  /* 0x000000000000791b */ /* 0x003fe20003800000 */
.L_x_14826:
        /* <DEDUP_REMOVED lines=15> */
.L_x_14827:
[----:B------:R-:W-:Y:S02]  /*10120*/  IMAD.MOV.U32 R13, RZ, RZ, R4 ;  /* 0x000000ffff0d7224 */ /* 0x000fe400078e0004 */
[----:B------:R-:W-:Y:S02]  /*10130*/  IMAD.MOV.U32 R12, RZ, RZ, 0x7 ;  /* 0x00000007ff0c7424 */ /* 0x000fe400078e00ff */
[----:B------:R-:W-:-:S07]  /*10140*/  IMAD.MOV.U32 R3, RZ, RZ, R14 ;  /* 0x000000ffff037224 */ /* 0x000fce00078e000e */
[----:B------:R-:W-:Y:S05]  /*10150*/  WARPSYNC.COLLECTIVE R15, `(.L_x_14828) ;  /* 0x000000000f087348 */ /* 0x000fea0003c00000 */
[----:B------:R0:W1:Y:S02]  /*10160*/  SHFL.IDX P6, R14, R13, R12, R11 ;  /* 0x0000000c0d0e7389 */ /* 0x00006400000c000b */
[----:B01----:R-:W-:Y:S01]  /*10170*/  ENDCOLLECTIVE ;  /* 0x000000000000791b */ /* 0x003fe20003800000 */
.L_x_14828:
        /* <DEDUP_REMOVED lines=11> */
.L_x_14829:
        /* <DEDUP_REMOVED lines=13> */
.L_x_14830:
        /* <DEDUP_REMOVED lines=11> */
.L_x_14831:
[----:B------:R-:W-:Y:S02]  /*103b0*/  IMAD.MOV.U32 R13, RZ, RZ, R6 ;  /* 0x000000ffff0d7224 */ /* 0x000fe400078e0006 */
[----:B------:R-:W-:Y:S02]  /*103c0*/  IMAD.MOV.U32 R12, RZ, RZ, 0x1 ;  /* 0x00000001ff0c7424 */ /* 0x000fe400078e00ff */
[----:B------:R-:W-:-:S07]  /*103d0*/  IMAD.MOV.U32 R8, RZ, RZ, R14 ;  /* 0x000000ffff087224 */ /* 0x000fce00078e000e */
[----:B------:R-:W-:Y:S05]  /*103e0*/  WARPSYNC.COLLECTIVE R15, `(.L_x_14832) ;  /* 0x000000000f087348 */ /* 0x000fea0003c00000 */
[----:B------:R0:W1:Y:S02]  /*103f0*/  SHFL.IDX P6, R14, R13, R12, R11 ;  /* 0x0000000c0d0e7389 */ /* 0x00006400000c000b */
[----:B01----:R-:W-:Y:S01]  /*10400*/  ENDCOLLECTIVE ;  /* 0x000000000000791b */ /* 0x003fe20003800000 */
.L_x_14832:
        /* <DEDUP_REMOVED lines=13> */
.L_x_14833:
[----:B------:R-:W-:Y:S02]  /*104e0*/  IMAD.MOV.U32 R13, RZ, RZ, R6 ;  /* 0x000000ffff0d7224 */ /* 0x000fe400078e0006 */
[----:B------:R-:W-:Y:S01]  /*104f0*/  IMAD.MOV.U32 R12, RZ, RZ, 0x2 ;  /* 0x00000002ff0c7424 */ /* 0x000fe200078e00ff */
[----:B------:R-:W-:-:S05]  /*10500*/  @!P1 LEA R14, P2, R20, R14, 0x1 ;  /* 0x0000000e140e9211 */ /* 0x000fca00078408ff */
[----:B------:R-:W-:-:S08]  /*10510*/  @!P1 IMAD.MOV.U32 R2, RZ, RZ, R14 ;  /* 0x000000ffff029224 */ /* 0x000fd000078e000e */
[----:B------:R-:W-:Y:S05]  /*10520*/  WARPSYNC.COLLECTIVE R15, `(.L_x_14834) ;  /* 0x000000000f087348 */ /* 0x000fea0003c00000 */
[----:B------:R0:W1:Y:S02]  /*10530*/  SHFL.IDX P6, R14, R13, R12, R11 ;  /* 0x0000000c0d0e7389 */ /* 0x00006400000c000b */
[----:B01----:R-:W-:Y:S01]  /*10540*/  ENDCOLLECTIVE ;  /* 0x000000000000791b */ /* 0x003fe20003800000 */
.L_x_14834:
        /* <DEDUP_REMOVED lines=12> */
.L_x_14835:
[----:B------:R-:W-:Y:S01]  /*10610*/  ISETP.GE.AND P1, PT, R2, R7, PT ;  /* 0x000000070200720c */ /* 0x000fe20003f26270 */
[----:B------:R-:W-:Y:S02]  /*10620*/  IMAD.MOV.U32 R13, RZ, RZ, R6 ;  /* 0x000000ffff0d7224 */ /* 0x000fe400078e0006 */
[----:B------:R-:W-:-:S10]  /*10630*/  IMAD.MOV.U32 R12, RZ, RZ, 0x3 ;  /* 0x00000003ff0c7424 */ /* 0x000fd400078e00ff */
[----:B------:R-:W-:-:S13]  /*10640*/  @!P1 LEA R2, P2, R20, R14, 0x1 ;  /* 0x0000000e14029211 */ /* 0x000fda00078408ff */
[----:B------:R-:W-:Y:S05]  /*10650*/  WARPSYNC.COLLECTIVE R15, `(.L_x_14836) ;  /* 0x000000000f087348 */ /* 0x000fea0003c00000 */
[----:B------:R0:W1:Y:S02]  /*10660*/  SHFL.IDX P6, R14, R13, R12, R11 ;  /* 0x0000000c0d0e7389 */ /* 0x00006400000c000b */
[----:B01----:R-:W-:Y:S01]  /*10670*/  ENDCOLLECTIVE ;  /* 0x000000000000791b */ /* 0x003fe20003800000 */
.L_x_14836:
        /* <DEDUP_REMOVED lines=10> */
.L_x_14837:
[----:B------:R-:W-:Y:S05]  /*10720*/  BRA `(.L_x_14838) ;  /* 0xffffffbc00fc7947 */ /* 0x000fea000383ffff */
.L_x_14726:
[----:B0-----:R0:W1:Y:S02]  /*10730*/  SYNCS.PHASECHK.TRANS64.TRYWAIT P0, [R22+URZ+0x16820], R3 ;  /* 0x01682003160075a7 */ /* 0x001064000800017f */
[----:B-1----:R-:W-:Y:S05]  /*10740*/  @!P0 NANOSLEEP.SYNCS 0x989680 ;  /* 0x009896800000895d */ /* 0x002fea0003900000 */
[----:B------:R-:W1:Y:S02]  /*10750*/  @!P0 SYNCS.PHASECHK.TRANS64 P0, [R22+URZ+0x16820], R3 ;  /* 0x01682003160085a7 */ /* 0x000e64000800007f */
[----:B-1----:R-:W-:Y:S05]  /*10760*/  @!P0 BRA `(.L_x_14726) ;  /* 0xfffffffc00f08947 */ /* 0x002fea000383ffff */
[----:B------:R-:W-:Y:S05]  /*10770*/  BRA `(.L_x_14839) ;  /* 0xffffffc000647947 */ /* 0x000fea000383ffff */
.L_x_14735:
[----:B0-----:R0:W2:Y:S02]  /*10780*/  SYNCS.PHASECHK.TRANS64.TRYWAIT P0, [R2+URZ+0x16840], R3 ;  /* 0x01684003020075a7 */ /* 0x0010a4000800017f */
[----:B--2---:R-:W-:Y:S05]  /*10790*/  @!P0 NANOSLEEP.SYNCS 0x989680 ;  /* 0x009896800000895d */ /* 0x004fea0003900000 */
[----:B------:R-:W2:Y:S02]  /*107a0*/  @!P0 SYNCS.PHASECHK.TRANS64 P0, [R2+URZ+0x16840], R3 ;  /* 0x01684003020085a7 */ /* 0x000ea4000800007f */
[----:B--2---:R-:W-:Y:S05]  /*107b0*/  @!P0 BRA `(.L_x_14735) ;  /* 0xfffffffc00f08947 */ /* 0x004fea000383ffff */
[----:B------:R-:W-:Y:S05]  /*107c0*/  BRA `(.L_x_14840) ;  /* 0xffffffc4000c7947 */ /* 0x000fea000383ffff */
.L_x_14740:
[----:B0-----:R0:W1:Y:S02]  /*107d0*/  SYNCS.PHASECHK.TRANS64.TRYWAIT P0, [R3+URZ+0x60], R2 ;  /* 0x00006002030075a7 */ /* 0x001064000800017f */
[----:B-1----:R-:W-:Y:S05]  /*107e0*/  @!P0 NANOSLEEP.SYNCS 0x989680 ;  /* 0x009896800000895d */ /* 0x002fea0003900000 */
[----:B------:R-:W1:Y:S02]  /*107f0*/  @!P0 SYNCS.PHASECHK.TRANS64 P0, [R3+URZ+0x60], R2 ;  /* 0x00006002030085a7 */ /* 0x000e64000800007f */
[----:B-1----:R-:W-:Y:S05]  /*10800*/  @!P0 BRA `(.L_x_14740) ;  /* 0xfffffffc00f08947 */ /* 0x002fea000383ffff */
[----:B------:R-:W-:Y:S05]  /*10810*/  BRA `(.L_x_14841) ;  /* 0xffffffc400987947 */ /* 0x000fea000383ffff */
.L_x_14748:
[----:B0-----:R0:W2:Y:S02]  /*10820*/  SYNCS.PHASECHK.TRANS64.TRYWAIT P0, [R2+URZ+0x16840], R3 ;  /* 0x01684003020075a7 */ /* 0x0010a4000800017f */
[----:B--2---:R-:W-:Y:S05]  /*10830*/  @!P0 NANOSLEEP.SYNCS 0x989680 ;  /* 0x009896800000895d */ /* 0x004fea0003900000 */
[----:B------:R-:W2:Y:S02]  /*10840*/  @!P0 SYNCS.PHASECHK.TRANS64 P0, [R2+URZ+0x16840], R3 ;  /* 0x01684003020085a7 */ /* 0x000ea4000800007f */
[----:B--2---:R-:W-:Y:S05]  /*10850*/  @!P0 BRA `(.L_x_14748) ;  /* 0xfffffffc00f08947 */ /* 0x004fea000383ffff */
[----:B------:R-:W-:Y:S05]  /*10860*/  BRA `(.L_x_14842) ;  /* 0xffffffc800d07947 */ /* 0x000fea000383ffff */
.L_x_14753:
[----:B0-----:R0:W1:Y:S02]  /*10870*/  SYNCS.PHASECHK.TRANS64.TRYWAIT P0, [R10+URZ+0x60], R27 ;  /* 0x0000601b0a0075a7 */ /* 0x001064000800017f */
[----:B-1----:R-:W-:Y:S05]  /*10880*/  @!P0 NANOSLEEP.SYNCS 0x989680 ;  /* 0x009896800000895d */ /* 0x002fea0003900000 */
[----:B------:R-:W1:Y:S02]  /*10890*/  @!P0 SYNCS.PHASECHK.TRANS64 P0, [R10+URZ+0x60], R27 ;  /* 0x0000601b0a0085a7 */ /* 0x000e64000800007f */
[----:B-1----:R-:W-:Y:S05]  /*108a0*/  @!P0 BRA `(.L_x_14753) ;  /* 0xfffffffc00f08947 */ /* 0x002fea000383ffff */
[----:B------:R-:W-:Y:S05]  /*108b0*/  BRA `(.L_x_14843) ;  /* 0xffffffcc005c7947 */ /* 0x000fea000383ffff */
.L_x_14761:
[----:B0-----:R0:W2:Y:S02]  /*108c0*/  SYNCS.PHASECHK.TRANS64.TRYWAIT P0, [R2+URZ+0x16840], R3 ;  /* 0x01684003020075a7 */ /* 0x0010a4000800017f */
[----:B--2---:R-:W-:Y:S05]  /*108d0*/  @!P0 NANOSLEEP.SYNCS 0x989680 ;  /* 0x009896800000895d */ /* 0x004fea0003900000 */
[----:B------:R-:W2:Y:S02]  /*108e0*/  @!P0 SYNCS.PHASECHK.TRANS64 P0, [R2+URZ+0x16840], R3 ;  /* 0x01684003020085a7 */ /* 0x000ea4000800007f */
[----:B--2---:R-:W-:Y:S05]  /*108f0*/  @!P0 BRA `(.L_x_14761) ;  /* 0xfffffffc00f08947 */ /* 0x004fea000383ffff */
[----:B------:R-:W-:Y:S05]  /*10900*/  BRA `(.L_x_14844) ;  /* 0xffffffd000687947 */ /* 0x000fea000383ffff */
.L_x_14766:
[----:B0-----:R0:W1:Y:S02]  /*10910*/  SYNCS.PHASECHK.TRANS64.TRYWAIT P0, [R8+URZ+0x60], R3 ;  /* 0x00006003080075a7 */ /* 0x001064000800017f */
[----:B-1----:R-:W-:Y:S05]  /*10920*/  @!P0 NANOSLEEP.SYNCS 0x989680 ;  /* 0x009896800000895d */ /* 0x002fea0003900000 */
[----:B------:R-:W1:Y:S02]  /*10930*/  @!P0 SYNCS.PHASECHK.TRANS64 P0, [R8+URZ+0x60], R3 ;  /* 0x00006003080085a7 */ /* 0x000e64000800007f */
[----:B-1----:R-:W-:Y:S05]  /*10940*/  @!P0 BRA `(.L_x_14766) ;  /* 0xfffffffc00f08947 */ /* 0x002fea000383ffff */
[----:B------:R-:W-:Y:S05]  /*10950*/  BRA `(.L_x_14845) ;  /* 0xffffffd000f87947 */ /* 0x000fea000383ffff */
.L_x_14776:
[----:B0-----:R0:W1:Y:S02]  /*10960*/  SYNCS.PHASECHK.TRANS64.TRYWAIT P0, [R3+URZ+0x16860], R0 ;  /* 0x01686000030075a7 */ /* 0x001064000800017f */
[----:B-1----:R-:W-:Y:S05]  /*10970*/  @!P0 NANOSLEEP.SYNCS 0x989680 ;  /* 0x009896800000895d */ /* 0x002fea0003900000 */
[----:B------:R-:W1:Y:S02]  /*10980*/  @!P0 SYNCS.PHASECHK.TRANS64 P0, [R3+URZ+0x16860], R0 ;  /* 0x01686000030085a7 */ /* 0x000e64000800007f */
[----:B-1----:R-:W-:Y:S05]  /*10990*/  @!P0 BRA `(.L_x_14776) ;  /* 0xfffffffc00f08947 */ /* 0x002fea000383ffff */
[----:B------:R-:W-:Y:S05]  /*109a0*/  BRA `(.L_x_14846) ;  /* 0xffffffd400f47947 */ /* 0x000fea000383ffff */
.L_x_14782:
        /* <DEDUP_REMOVED lines=8> */
.L_x_14848:
[----:B------:R-:W-:Y:S05]  /*10a30*/  BSYNC B0 ;  /* 0x0000000000007941 */ /* 0x000fea0003800000 */
.L_x_14847:
        /* <DEDUP_REMOVED lines=9> */
.L_x_14849:
        /* <DEDUP_REMOVED lines=18> */
.L_x_14850:
[----:B------:R-:W-:Y:S01]  /*10bf0*/  IMAD.MOV.U32 R12, RZ, RZ, 0x2 ;  /* 0x00000002ff0c7424 */ /* 0x000fe200078e00ff */
[----:B------:R-:W-:-:S05]  /*10c00*/  SEL R4, R14, RZ, P1 ;  /* 0x000000ff0e047207 */ /* 0x000fca0000800000 */
[----:B------:R-:W-:-:S04]  /*10c10*/  IMAD.IADD R4, R17, 0x1, R4 ;  /* 0x0000000111047824 */ /* 0x000fc800078e0204 */
[----:B------:R-:W-:-:S07]  /*10c20*/  IMAD.MOV.U32 R13, RZ, RZ, R4 ;  /* 0x000000ffff0d7224 */ /* 0x000fce00078e0004 */
[----:B------:R-:W-:Y:S05]  /*10c30*/  WARPSYNC.COLLECTIVE R15, `(.L_x_14851) ;  /* 0x000000000f087348 */ /* 0x000fea0003c00000 */
[----:B------:R0:W1:Y:S02]  /*10c40*/  SHFL.UP P6, R14, R13, R12, R11 ;  /* 0x0400000c0d0e7389 */ /* 0x00006400000c000b */
[----:B01----:R-:W-:Y:S01]  /*10c50*/  ENDCOLLECTIVE ;  /* 0x000000000000791b */ /* 0x003fe20003800000 */
.L_x_14851:
[----:B------:R-:W-:Y:S01]  /*10c60*/  IMAD.MOV.U32 R12, RZ, RZ, 0x4 ;  /* 0x00000004ff0c7424 */ /* 0x000fe200078e00ff */
[----:B------:R-:W-:-:S05]  /*10c70*/  SEL R3, R14, RZ, P2 ;  /* 0x000000ff0e037207 */ /* 0x000fca0001000000 */
[----:B------:R-:W-:-:S04]  /*10c80*/  IMAD.IADD R6, R4, 0x1, R3 ;  /* 0x0000000104067824 */ /* 0x000fc800078e0203 */
[----:B------:R-:W-:-:S07]  /*10c90*/  IMAD.MOV.U32 R13, RZ, RZ, R6 ;  /* 0x000000ffff0d7224 */ /* 0x000fce00078e0006 */
[----:B------:R-:W-:Y:S05]  /*10ca0*/  WARPSYNC.COLLECTIVE R15, `(.L_x_14852) ;  /* 0x000000000f087348 */ /* 0x000fea0003c00000 */
[----:B------:R0:W1:Y:S02]  /*10cb0*/  SHFL.UP P6, R14, R13, R12, R11 ;  /* 0x0400000c0d0e7389 */ /* 0x00006400000c000b */
[----:B01----:R-:W-:Y:S01]  /*10cc0*/  ENDCOLLECTIVE ;  /* 0x000000000000791b */ /* 0x003fe20003800000 */
.L_x_14852:
[----:B------:R-:W-:Y:S01]  /*10cd0*/  IMAD.MOV.U32 R12, RZ, RZ, 0x8 ;  /* 0x00000008ff0c7424 */ /* 0x000fe200078e00ff */
[----:B------:R-:W-:-:S05]  /*10ce0*/  SEL R3, R14, RZ, P3 ;  /* 0x000000ff0e037207 */ /* 0x000fca0001800000 */
[----:B------:R-:W-:-:S04]  /*10cf0*/  IMAD.IADD R2, R6, 0x1, R3 ;  /* 0x0000000106027824 */ /* 0x000fc800078e0203 */
[----:B------:R-:W-:-:S07]  /*10d00*/  IMAD.MOV.U32 R13, RZ, RZ, R2 ;  /* 0x000000ffff0d7224 */ /* 0x000fce00078e0002 */
[----:B------:R-:W-:Y:S05]  /*10d10*/  WARPSYNC.COLLECTIVE R15, `(.L_x_14853) ;  /* 0x000000000f087348 */ /* 0x000fea0003c00000 */
[----:B------:R0:W1:Y:S02]  /*10d20*/  SHFL.UP P6, R14, R13, R12, R11 ;  /* 0x0400000c0d0e7389 */ /* 0x00006400000c000b */
[----:B01----:R-:W-:Y:S01]  /*10d30*/  ENDCOLLECTIVE ;  /* 0x000000000000791b */ /* 0x003fe20003800000 */
.L_x_14853:
[----:B------:R-:W-:Y:S01]  /*10d40*/  IMAD.MOV.U32 R12, RZ, RZ, 0x10 ;  /* 0x00000010ff0c7424 */ /* 0x000fe200078e00ff */
[----:B------:R-:W-:-:S05]  /*10d50*/  SEL R3, R14, RZ, P4 ;  /* 0x000000ff0e037207 */ /* 0x000fca0002000000 */
[----:B------:R-:W-:-:S04]  /*10d60*/  IMAD.IADD R3, R2, 0x1, R3 ;  /* 0x0000000102037824 */ /* 0x000fc800078e0203 */
[----:B------:R-:W-:-:S07]  /*10d70*/  IMAD.MOV.U32 R13, RZ, RZ, R3 ;  /* 0x000000ffff0d7224 */ /* 0x000fce00078e0003 */
[----:B------:R-:W-:Y:S05]  /*10d80*/  WARPSYNC.COLLECTIVE R15, `(.L_x_14854) ;  /* 0x000000000f087348 */ /* 0x000fea0003c00000 */
[----:B------:R0:W1:Y:S02]  /*10d90*/  SHFL.UP P6, R14, R13, R12, R11 ;  /* 0x0400000c0d0e7389 */ /* 0x00006400000c000b */
[----:B01----:R-:W-:Y:S01]  /*10da0*/  ENDCOLLECTIVE ;  /* 0x000000000000791b */ /* 0x003fe20003800000 */
.L_x_14854:
        /* <DEDUP_REMOVED lines=8> */
.L_x_14855:
[----:B------:R-:W-:Y:S05]  /*10e30*/  BRA `(.L_x_14856) ;  /* 0xffffffd800287947 */ /* 0x000fea000383ffff */
.L_x_14787:
        /* <DEDUP_REMOVED lines=8> */
.L_x_14858:
[----:B------:R-:W-:Y:S05]  /*10ec0*/  BSYNC B0 ;  /* 0x0000000000007941 */ /* 0x000fea0003800000 */
.L_x_14857:
        /* <DEDUP_REMOVED lines=8> */
.L_x_14859:
[----:B------:R-:W-:Y:S01]  /*10f50*/  IMAD.MOV.U32 R12, RZ, RZ, 0x4 ;  /* 0x00000004ff0c7424 */ /* 0x000fe200078e00ff */
[----:B------:R-:W-:-:S05]  /*10f60*/  SEL R2, R14, RZ, P2 ;  /* 0x000000ff0e027207 */ /* 0x000fca0001000000 */
[----:B------:R-:W-:-:S04]  /*10f70*/  IMAD.IADD R2, R13, 0x1, R2 ;  /* 0x000000010d027824 */ /* 0x000fc800078e0202 */
[----:B------:R-:W-:-:S07]  /*10f80*/  IMAD.MOV.U32 R13, RZ, RZ, R2 ;  /* 0x000000ffff0d7224 */ /* 0x000fce00078e0002 */
[----:B------:R-:W-:Y:S05]  /*10f90*/  WARPSYNC.COLLECTIVE R15, `(.L_x_14860) ;  /* 0x000000000f087348 */ /* 0x000fea0003c00000 */
[----:B------:R0:W1:Y:S02]  /*10fa0*/  SHFL.UP P6, R14, R13, R12, R11 ;  /* 0x0400000c0d0e7389 */ /* 0x00006400000c000b */
[----:B01----:R-:W-:Y:S01]  /*10fb0*/  ENDCOLLECTIVE ;  /* 0x000000000000791b */ /* 0x003fe20003800000 */
.L_x_14860:
[----:B------:R-:W-:Y:S01]  /*10fc0*/  IMAD.MOV.U32 R12, RZ, RZ, 0x8 ;  /* 0x00000008ff0c7424 */ /* 0x000fe200078e00ff */
[----:B------:R-:W-:-:S05]  /*10fd0*/  SEL R3, R14, RZ, P3 ;  /* 0x000000ff0e037207 */ /* 0x000fca0001800000 */
[----:B------:R-:W-:-:S04]  /*10fe0*/  IMAD.IADD R3, R2, 0x1, R3 ;  /* 0x0000000102037824 */ /* 0x000fc800078e0203 */
[----:B------:R-:W-:-:S07]  /*10ff0*/  IMAD.MOV.U32 R13, RZ, RZ, R3 ;  /* 0x000000ffff0d7224 */ /* 0x000fce00078e0003 */
[----:B------:R-:W-:Y:S05]  /*11000*/  WARPSYNC.COLLECTIVE R15, `(.L_x_14861) ;  /* 0x000000000f087348 */ /* 0x000fea0003c00000 */
[----:B------:R0:W1:Y:S02]  /*11010*/  SHFL.UP P6, R14, R13, R12, R11 ;  /* 0x0400000c0d0e7389 */ /* 0x00006400000c000b */
[----:B01----:R-:W-:Y:S01]  /*11020*/  ENDCOLLECTIVE ;  /* 0x000000000000791b */ /* 0x003fe20003800000 */
.L_x_14861:
[----:B------:R-:W-:Y:S01]  /*11030*/  IMAD.MOV.U32 R12, RZ, RZ, 0x10 ;  /* 0x00000010ff0c7424 */ /* 0x000fe200078e00ff */
[----:B------:R-:W-:-:S05]  /*11040*/  SEL R4, R14, RZ, P4 ;  /* 0x000000ff0e047207 */ /* 0x000fca0002000000 */
[----:B------:R-:W-:-:S04]  /*11050*/  IMAD.IADD R4, R3, 0x1, R4 ;  /* 0x0000000103047824 */ /* 0x000fc800078e0204 */
[----:B------:R-:W-:-:S07]  /*11060*/  IMAD.MOV.U32 R13, RZ, RZ, R4 ;  /* 0x000000ffff0d7224 */ /* 0x000fce00078e0004 */
[----:B------:R-:W-:Y:S05]  /*11070*/  WARPSYNC.COLLECTIVE R15, `(.L_x_14862) ;  /* 0x000000000f087348 */ /* 0x000fea0003c00000 */
[----:B------:R0:W1:Y:S02]  /*11080*/  SHFL.UP P6, R14, R13, R12, R11 ;  /* 0x0400000c0d0e7389 */ /* 0x00006400000c000b */
[----:B01----:R-:W-:Y:S01]  /*11090*/  ENDCOLLECTIVE ;  /* 0x000000000000791b */ /* 0x003fe20003800000 */
.L_x_14862:
        /* <DEDUP_REMOVED lines=8> */
.L_x_14863:
[----:B------:R-:W-:Y:S05]  /*11120*/  BRA `(.L_x_14864) ;  /* 0xffffffd800087947 */ /* 0x000fea000383ffff */
.L_x_14789:
[----:B------:R-:W-:Y:S01]  /*11130*/  BSSY B0, `(.L_x_14865) ;  /* 0x0000006000007945 */ /* 0x000fe20003800000 */
[----:B------:R-:W-:Y:S01]  /*11140*/  PLOP3.LUT P6, PT, P6, PT, PT, 0x8, 0x0 ;  /* 0x000000000000781c */ /* 0x000fe200037ce170 */
[----:B------:R-:W-:-:S12]  /*11150*/  IMAD.MOV.U32 R15, RZ, RZ, -0x1 ;  /* 0xffffffffff0f7424 */ /* 0x000fd800078e00ff */
[----:B01----:R-:W-:Y:S05]  /*11160*/  WARPSYNC.COLLECTIVE R15, `(.L_x_14866) ;  /* 0x000000000f087348 */ /* 0x003fea0003c00000 */
[----:B------:R-:W-:Y:S01]  /*11170*/  VOTE.ANY R14, PT, P6 ;  /* 0x00000000000e7806 */ /* 0x000fe200030e0100 */
[----:B01----:R-:W-:Y:S06]  /*11180*/  ENDCOLLECTIVE ;  /* 0x000000000000791b */ /* 0x003fec0003800000 */
.L_x_14866:
[----:B------:R-:W-:Y:S05]  /*11190*/  BSYNC B0 ;  /* 0x0000000000007941 */ /* 0x000fea0003800000 */
.L_x_14865:
        /* <DEDUP_REMOVED lines=9> */
.L_x_14867:
[----:B------:R-:W-:Y:S01]  /*11230*/  IMAD.MOV.U32 R17, RZ, RZ, R14 ;  /* 0x000000ffff117224 */ /* 0x000fe200078e000e */
[----:B------:R-:W-:Y:S06]  /*11240*/  BRA `(.L_x_14868) ;  /* 0xffffffd400f87947 */ /* 0x000fec000383ffff */
.L_x_14791:
[----:B------:R-:W-:Y:S01]  /*11250*/  BSSY B0, `(.L_x_14869) ;  /* 0x0000007000007945 */ /* 0x000fe20003800000 */
[----:B------:R-:W-:Y:S02]  /*11260*/  IMAD.MOV.U32 R13, RZ, RZ, R2 ;  /* 0x000000ffff0d7224 */ /* 0x000fe400078e0002 */
[----:B------:R-:W-:Y:S02]  /*11270*/  IMAD.MOV.U32 R11, RZ, RZ, 0x1f ;  /* 0x0000001fff0b7424 */ /* 0x000fe400078e00ff */
[----:B------:R-:W-:-:S07]  /*11280*/  IMAD.MOV.U32 R15, RZ, RZ, -0x1 ;  /* 0xffffffffff0f7424 */ /* 0x000fce00078e00ff */
[----:B0123--:R-:W-:Y:S05]  /*11290*/  WARPSYNC.COLLECTIVE R15, `(.L_x_14870) ;  /* 0x000000000f087348 */ /* 0x00ffea0003c00000 */
[----:B------:R4:W0:Y:S02]  /*112a0*/  SHFL.IDX P6, R14, R13, R12, R11 ;  /* 0x0000000c0d0e7389 */ /* 0x00082400000c000b */
[----:B01234-:R-:W-:Y:S01]  /*112b0*/  ENDCOLLECTIVE ;  /* 0x000000000000791b */ /* 0x01ffe20003800000 */
.L_x_14870:
[----:B------:R-:W-:Y:S05]  /*112c0*/  BSYNC B0 ;  /* 0x0000000000007941 */ /* 0x000fea0003800000 */
.L_x_14869:
[----:B------:R-:W-:Y:S05]  /*112d0*/  BRA `(.L_x_14790) ;  /* 0xffffffd400f07947 */ /* 0x000fea000383ffff */
.L_x_14795:
[----:B0-----:R0:W1:Y:S02]  /*112e0*/  SYNCS.PHASECHK.TRANS64.TRYWAIT P0, [R9+URZ+0x16820], R0 ;  /* 0x01682000090075a7 */ /* 0x001064000800017f */
[----:B-1----:R-:W-:Y:S05]  /*112f0*/  @!P0 NANOSLEEP.SYNCS 0x989680 ;  /* 0x009896800000895d */ /* 0x002fea0003900000 */
[----:B------:R-:W1:Y:S02]  /*11300*/  @!P0 SYNCS.PHASECHK.TRANS64 P0, [R9+URZ+0x16820], R0 ;  /* 0x01682000090085a7 */ /* 0x000e64000800007f */
[----:B-1----:R-:W-:Y:S05]  /*11310*/  @!P0 BRA `(.L_x_14795) ;  /* 0xfffffffc00f08947 */ /* 0x002fea000383ffff */
[----:B------:R-:W-:Y:S05]  /*11320*/  BRA `(.L_x_14871) ;  /* 0xffffffdc00687947 */ /* 0x000fea000383ffff */
.L_x_14796:
        /* <DEDUP_REMOVED lines=11> */
.L_x_14873:
[----:B------:R-:W-:Y:S05]  /*113e0*/  BSYNC B0 ;  /* 0x0000000000007941 */ /* 0x000fea0003800000 */
.L_x_14872:
[----:B------:R-:W-:Y:S05]  /*113f0*/  BRA `(.L_x_14874) ;  /* 0xffffffdc00507947 */ /* 0x000fea000383ffff */
.L_x_14799:
[----:B------:R-:W-:Y:S01]  /*11400*/  BSSY B1, `(.L_x_14875) ;  /* 0x0000006000017945 */ /* 0x000fe20003800000 */
[----:B------:R-:W-:-:S07]  /*11410*/  IMAD.MOV.U32 R15, RZ, RZ, -0x1 ;  /* 0xffffffffff0f7424 */ /* 0x000fce00078e00ff */
[----:B0-2---:R-:W-:Y:S05]  /*11420*/  WARPSYNC.COLLECTIVE R15, `(.L_x_14876) ;  /* 0x000000000f0c7348 */ /* 0x005fea0003c00000 */
[----:B------:R-:W-:Y:S02]  /*11430*/  ELECT P6, UR62, PT ;  /* 0x00000000003e782f */ /* 0x000fe400038c0000 */
[----:B------:R-:W-:Y:S01]  /*11440*/  MOV R14, UR62 ;  /* 0x0000003e000e7c02 */ /* 0x000fe20008000f00 */
[----:B0-2---:R-:W-:Y:S10]  /*11450*/  ENDCOLLECTIVE ;  /* 0x000000000000791b */ /* 0x005ff40003800000 */
.L_x_14876:
[----:B------:R-:W-:Y:S05]  /*11460*/  BSYNC B1 ;  /* 0x0000000000017941 */ /* 0x000fea0003800000 */
.L_x_14875:
[----:B------:R-:W-:Y:S05]  /*11470*/  BRA `(.L_x_14877) ;  /* 0xffffffdc00487947 */ /* 0x000fea000383ffff */
.L_x_14801:
[----:B0-----:R0:W1:Y:S02]  /*11480*/  SYNCS.PHASECHK.TRANS64.TRYWAIT P0, [R6+URZ], R3 ;  /* 0x00000003060075a7 */ /* 0x001064000800017f */
[----:B-1----:R-:W-:Y:S05]  /*11490*/  @!P0 NANOSLEEP.SYNCS 0x989680 ;  /* 0x009896800000895d */ /* 0x002fea0003900000 */
[----:B------:R-:W1:Y:S02]  /*114a0*/  @!P0 SYNCS.PHASECHK.TRANS64 P0, [R6+URZ], R3 ;  /* 0x00000003060085a7 */ /* 0x000e64000800007f */
[----:B-1----:R-:W-:Y:S05]  /*114b0*/  @!P0 BRA `(.L_x_14801) ;  /* 0xfffffffc00f08947 */ /* 0x002fea000383ffff */
[----:B------:R-:W-:Y:S05]  /*114c0*/  BRA `(.L_x_14878) ;  /* 0xffffffdc007c7947 */ /* 0x000fea000383ffff */
.L_x_14802:
[----:B-1----:R1:W3:Y:S02]  /*114d0*/  SYNCS.PHASECHK.TRANS64.TRYWAIT P0, [R7+URZ], R2 ;  /* 0x00000002070075a7 */ /* 0x0022e4000800017f */
[----:B---3--:R-:W-:Y:S05]  /*114e0*/  @!P0 NANOSLEEP.SYNCS 0x989680 ;  /* 0x009896800000895d */ /* 0x008fea0003900000 */
[----:B------:R-:W3:Y:S02]  /*114f0*/  @!P0 SYNCS.PHASECHK.TRANS64 P0, [R7+URZ], R2 ;  /* 0x00000002070085a7 */ /* 0x000ee4000800007f */
[----:B---3--:R-:W-:Y:S05]  /*11500*/  @!P0 BRA `(.L_x_14802) ;  /* 0xfffffffc00f08947 */ /* 0x008fea000383ffff */
[----:B------:R-:W-:Y:S05]  /*11510*/  BRA `(.L_x_14879) ;  /* 0xffffffdc00707947 */ /* 0x000fea000383ffff */
.L_x_14804:
[----:B---3--:R3:W4:Y:S02]  /*11520*/  SYNCS.PHASECHK.TRANS64.TRYWAIT P0, [R4+URZ], R3 ;  /* 0x00000003040075a7 */ /* 0x008724000800017f */
[----:B----4-:R-:W-:Y:S05]  /*11530*/  @!P0 NANOSLEEP.SYNCS 0x989680 ;  /* 0x009896800000895d */ /* 0x010fea0003900000 */
[----:B------:R-:W4:Y:S02]  /*11540*/  @!P0 SYNCS.PHASECHK.TRANS64 P0, [R4+URZ], R3 ;  /* 0x00000003040085a7 */ /* 0x000f24000800007f */
[----:B----4-:R-:W-:Y:S05]  /*11550*/  @!P0 BRA `(.L_x_14804) ;  /* 0xfffffffc00f08947 */ /* 0x010fea000383ffff */
[----:B------:R-:W-:Y:S05]  /*11560*/  BRA `(.L_x_14880) ;  /* 0xffffffdc00747947 */ /* 0x000fea000383ffff */
.L_x_14881:
        /* <DEDUP_REMOVED lines=9> */
.L_x_15339:


//--------------------- .text._ZN7cutlass13device_kernelIN5flash11enable_sm90INS1_16FlashAttnFwdSm90INS1_25CollectiveMainloopFwdSm90ILi2EN4cute5tupleIJNS5_1CILi1EEES8_S8_EEENS6_IJNS7_ILi192EEENS7_ILi128EEENS7_ILi64EEEEEELi64ENS_6half_tEfNS_4arch4Sm90ELb1ELb0ELb0ELb1ELb0ELb1ELb0ELb1ELb1ELb1ELb0ELb0EEENS1_21CollectiveEpilogueFwdINS6_IJSA_SC_SB_EEES9_SE_SG_Li384ELb1ELb1ELb0ELb0EEENS1_36VarlenDynamicPersistentTileSchedulerILi192ELi128ELi384ELi128ELb0ELb1ELb1ELb1ELb1ELb1EEEEEEEEEvNT_6ParamsE --------------------------
	.section	.text._ZN7cutlass13device_kernelIN5flash11enable_sm90INS1_16FlashAttnFwdSm90INS1_25CollectiveMainloopFwdSm90ILi2EN4cute5tupleIJNS5_1CILi1EEES8_S8_EEENS6_IJNS7_ILi192EEENS7_ILi128EEENS7_ILi64EEEEEELi64ENS_6half_tEfNS_4arch4Sm90ELb1ELb0ELb0ELb1ELb0ELb1ELb0ELb1ELb1ELb1ELb0ELb0EEENS1_21CollectiveEpilogueFwdINS6_IJSA_SC_SB_EEES9_SE_SG_Li384ELb1ELb1ELb0ELb0EEENS1_36VarlenDynamicPersistentTileSchedulerILi192ELi128ELi384ELi128ELb0ELb1ELb1ELb1ELb1ELb1EEEEEEEEEvNT_6ParamsE,"ax",@progbits
	.align	128
.text._ZN7cutlass13device_kernelIN5flash11enable_sm90INS1_16FlashAttnFwdSm90INS1_25CollectiveMainloopFwdSm90ILi2EN4cute5tupleIJNS5_1CILi1EEES8_S8_EEENS6_IJNS7_ILi192EEENS7_ILi128EEENS7_ILi64EEEEEELi64ENS_6half_tEfNS_4arch4Sm90ELb1ELb0ELb0ELb1ELb0ELb1ELb0ELb1ELb1ELb1ELb0ELb0EEENS1_21CollectiveEpilogueFwdINS6_IJSA_SC_SB_EEES9_SE_SG_Li384ELb1ELb1ELb0ELb0EEENS1_36VarlenDynamicPersistentTileSchedulerILi192ELi128ELi384ELi128ELb0ELb1ELb1ELb1ELb1ELb1EEEEEEEEEvNT_6ParamsE:
        .type           _ZN7cutlass13device_kernelIN5flash11enable_sm90INS1_16FlashAttnFwdSm90INS1_25CollectiveMainloopFwdSm90ILi2EN4cute5tupleIJNS5_1CILi1EEES8_S8_EEENS6_IJNS7_ILi192EEENS7_ILi128EEENS7_ILi64EEEEEELi64ENS_6half_tEfNS_4arch4Sm90ELb1ELb0ELb0ELb1ELb0ELb1ELb0ELb1ELb1ELb1ELb0ELb0EEENS1_21CollectiveEpilogueFwdINS6_IJSA_SC_SB_EEES9_SE_SG_Li384ELb1ELb1ELb0ELb0EEENS1_36VarlenDynamicPersistentTileSchedulerILi192ELi128ELi384ELi128ELb0ELb1ELb1ELb1ELb1ELb1EEEEEEEEEvNT_6ParamsE,@function
        .size           _ZN7cutlass13device_kernelIN5flash11enable_sm90INS1_16FlashAttnFwdSm90INS1_25CollectiveMainloopFwdSm90ILi2EN4cute5tupleIJNS5_1CILi1EEES8_S8_EEENS6_IJNS7_ILi192EEENS7_ILi128EEENS7_ILi64EEEEEELi64ENS_6half_tEfNS_4arch4Sm90ELb1ELb0ELb0ELb1ELb0ELb1ELb0ELb1ELb1ELb1ELb0ELb0EEENS1_21CollectiveEpilogueFwdINS6_IJSA_SC_SB_EEES9_SE_SG_Li384ELb1ELb1ELb0ELb0EEENS1_36VarlenDynamicPersistentTileSchedulerILi192ELi128ELi384ELi128ELb0ELb1ELb1ELb1ELb1ELb1EEEEEEEEEvNT_6ParamsE,(.L_x_15340 - _ZN7cutlass13device_kernelIN5flash11enable_sm90INS1_16FlashAttnFwdSm90INS1_25CollectiveMainloopFwdSm90ILi2EN4cute5tupleIJNS5_1CILi1EEES8_S8_EEENS6_IJNS7_ILi192EEENS7_ILi128EEENS7_ILi64EEEEEELi64ENS_6half_tEfNS_4arch4Sm90ELb1ELb0ELb0ELb1ELb0ELb1ELb0ELb1ELb1ELb1ELb0ELb0EEENS1_21CollectiveEpilogueFwdINS6_IJSA_SC_SB_EEES9_SE_SG_Li384ELb1ELb1ELb0ELb0EEENS1_36VarlenDynamicPersistentTileSchedulerILi192ELi128ELi384ELi128ELb0ELb1ELb1ELb1ELb1ELb1EEEEEEEEEvNT_6ParamsE)
        .other          _ZN7cutlass13device_kernelIN5flash11enable_sm90INS1_16FlashAttnFwdSm90INS1_25CollectiveMainloopFwdSm90ILi2EN4cute5tupleIJNS5_1CILi1EEES8_S8_EEENS6_IJNS7_ILi192EEENS7_ILi128EEENS7_ILi64EEEEEELi64ENS_6half_tEfNS_4arch4Sm90ELb1ELb0ELb0ELb1ELb0ELb1ELb0ELb1ELb1ELb1ELb0ELb0EEENS1_21CollectiveEpilogueFwdINS6_IJSA_SC_SB_EEES9_SE_SG_Li384ELb1ELb1ELb0ELb0EEENS1_36VarlenDynamicPersistentTileSchedulerILi192ELi128ELi384ELi128ELb0ELb1ELb1ELb1ELb1ELb1EEEEEEEEEvNT_6ParamsE,@"STO_CUDA_ENTRY STV_DEFAULT"
_ZN7cutlass13device_kernelIN5flash11enable_sm90INS1_16FlashAttnFwdSm90INS1_25CollectiveMainloopFwdSm90ILi2EN4cute5tupleIJNS5_1CILi1EEES8_S8_EEENS6_IJNS7_ILi192EEENS7_ILi128EEENS7_ILi64EEEEEELi64ENS_6half_tEfNS_4arch4Sm90ELb1ELb0ELb0ELb1ELb0ELb1ELb0ELb1ELb1ELb1ELb0ELb0EEENS1_21CollectiveEpilogueFwdINS6_IJSA_SC_SB_EEES9_SE_SG_Li384ELb1ELb1ELb0ELb0EEENS1_36VarlenDynamicPersistentTileSchedulerILi192ELi128ELi384ELi128ELb0ELb1ELb1ELb1ELb1ELb1EEEEEEEEEvNT_6ParamsE:
        /* <DEDUP_REMOVED lines=23> */
.L_x_14883:
[----:B------:R-:W-:Y:S05]  /*0170*/  BSYNC B0 ;  /* 0x0000000000007941 */ /* 0x000fea0003800000 */
.L_x_14882:
        /* <DEDUP_REMOVED lines=40> */
.L_x_14884:
        /* <DEDUP_REMOVED lines=22> */
.L_x_14885:
        /* <DEDUP_REMOVED lines=18> */
.L_x_14886:
        /* <DEDUP_REMOVED lines=22> */
.L_x_14887:
        /* <DEDUP_REMOVED lines=22> */
.L_x_14888:
        /* <DEDUP_REMOVED lines=9> */
.L_x_14891:
        /* <DEDUP_REMOVED lines=29> */
[----:B------:R-:W-:Y:S01]  /*0ba0*/  IMAD.IADD R11, R12, 0x1, -R4 ;  /* 0x000000010c0b7824 */ /* 0x000fe200078e0a04 */
[-C--:B------:R-:W-:Y:S02]  /*0bb0*/  LEA.HI R4, R0, R12.reuse, RZ, 0x4 ;  /* 0x0000000c00047211 */ /* 0x080fe400078f20ff */
[----:B------:R-:W-:Y:S02]  /*0bc0*/  SHF.R.S32.HI R14, RZ, 0x7, R3 ;  /* 0x00000007ff0e7819 */ /* 0x000fe40000011403 */
[----:B------:R-:W-:Y:S02]  /*0bd0*/  SHF.R.S32.HI R7, RZ, 0x4, R4 ;  /* 0x00000004ff077819 */ /* 0x000fe40000011404 */
[----:B------:R-:W-:Y:S02]  /*0be0*/  SHF.R.S32.HI R6, RZ, 0x1f, R11 ;  /* 0x0000001fff067819 */ /* 0x000fe4000001140b */
[----:B------:R-:W-:Y:S02]  /*0bf0*/  LOP3.LUT R3, R4, 0x3fffff0, RZ, 0xc0, !PT ;  /* 0x03fffff004037812 */ /* 0x000fe400078ec0ff */
[----:B------:R-:W-:-:S02]  /*0c00*/  LEA.HI R5, R0, R12, RZ, 0x5 ;  /* 0x0000000c00057211 */ /* 0x000fc400078f28ff */
[----:B------:R-:W-:Y:S01]  /*0c10*/  LEA.HI R4, R4, R7, RZ, 0x1 ;  /* 0x0000000704047211 */ /* 0x000fe200078f08ff */
[----:B------:R-:W-:Y:S01]  /*0c20*/  IMAD.IADD R3, R12, 0x1, -R3 ;  /* 0x000000010c037824 */ /* 0x000fe200078e0a03 */
[----:B------:R-:W-:Y:S02]  /*0c30*/  LEA.HI R8, R6, R11, RZ, 0x2 ;  /* 0x0000000b06087211 */ /* 0x000fe400078f10ff */
[----:B------:R-:W-:Y:S02]  /*0c40*/  SHF.R.S32.HI R15, RZ, 0x5, R5 ;  /* 0x00000005ff0f7819 */ /* 0x000fe40000011405 */
[----:B------:R-:W-:Y:S02]  /*0c50*/  LOP3.LUT R4, R4, 0x1ffffffe, RZ, 0xc0, !PT ;  /* 0x1ffffffe04047812 */ /* 0x000fe400078ec0ff */
[--C-:B------:R-:W-:Y:S02]  /*0c60*/  SHF.R.S32.HI R9, RZ, 0x2, R8.reuse ;  /* 0x00000002ff097819 */ /* 0x100fe40000011408 */
[----:B------:R-:W-:Y:S01]  /*0c70*/  SHF.R.S32.HI R10, RZ, 0x1f, R8 ;  /* 0x0000001fff0a7819 */ /* 0x000fe20000011408 */
[----:B------:R-:W-:Y:S01]  /*0c80*/  IMAD.IADD R4, R7, 0x1, -R4 ;  /* 0x0000000107047824 */ /* 0x000fe200078e0a04 */
[----:B------:R-:W-:-:S02]  /*0c90*/  LEA R3, R15, R3, 0x4 ;  /* 0x000000030f037211 */ /* 0x000fc400078e20ff */
[----:B------:R-:W-:Y:S01]  /*0ca0*/  LEA.HI R10, R10, R9, RZ, 0x3 ;  /* 0x000000090a0a7211 */ /* 0x000fe200078f18ff */
[----:B------:R-:W-:Y:S01]  /*0cb0*/  IMAD.HI R5, R14, 0x55555556, RZ ;  /* 0x555555560e057827 */ /* 0x000fe200078e02ff */
[----:B------:R-:W-:Y:S02]  /*0cc0*/  LEA.HI R6, R6, R11, RZ, 0x5 ;  /* 0x0000000b06067211 */ /* 0x000fe400078f28ff */
[----:B------:R-:W-:Y:S01]  /*0cd0*/  LOP3.LUT R10, R10, 0xfffffff8, RZ, 0xc0, !PT ;  /* 0xfffffff80a0a7812 */ /* 0x000fe200078ec0ff */
[----:B------:R-:W-:Y:S01]  /*0ce0*/  IMAD R7, R3, 0x8, R4 ;  /* 0x0000000803077824 */ /* 0x000fe200078e0204 */
[CC--:B------:R-:W-:Y:S02]  /*0cf0*/  LEA.HI R3, R0.reuse, R12.reuse, RZ, 0x3 ;  /* 0x0000000c00037211 */ /* 0x0c0fe400078f18ff */
[----:B------:R-:W-:Y:S01]  /*0d00*/  LEA.HI R0, R0, R12, RZ, 0x2 ;  /* 0x0000000c00007211 */ /* 0x000fe200078f10ff */
[----:B------:R-:W-:Y:S01]  /*0d10*/  IMAD.IADD R9, R9, 0x1, -R10 ;  /* 0x0000000109097824 */ /* 0x000fe200078e0a0a */
[----:B------:R-:W-:-:S02]  /*0d20*/  SHF.R.S32.HI R6, RZ, 0x5, R6 ;  /* 0x00000005ff067819 */ /* 0x000fc40000011406 */
[----:B------:R-:W-:Y:S02]  /*0d30*/  LEA.HI R5, R5, R5, RZ, 0x1 ;  /* 0x0000000505057211 */ /* 0x000fe400078f08ff */
[--C-:B------:R-:W-:Y:S01]  /*0d40*/  SHF.R.S32.HI R19, RZ, 0x2, R0.reuse ;  /* 0x00000002ff137819 */ /* 0x100fe20000011400 */
[----:B------:R-:W-:Y:S01]  /*0d50*/  IMAD R6, R6, 0x10, R9 ;  /* 0x0000001006067824 */ /* 0x000fe200078e0209 */
[----:B------:R-:W-:Y:S01]  /*0d60*/  SHF.R.S32.HI R4, RZ, 0x1f, R0 ;  /* 0x0000001fff047819 */ /* 0x000fe20000011400 */
[----:B------:R-:W-:Y:S02]  /*0d70*/  IMAD R5, R5, -0x3, R14 ;  /* 0xfffffffd05057824 */ /* 0x000fe400078e020e */
[----:B------:R-:W-:Y:S01]  /*0d80*/  VIADD R9, R19, 0x60 ;  /* 0x0000006013097836 */ /* 0x000fe20000000000 */
[----:B------:R-:W-:Y:S01]  /*0d90*/  LOP3.LUT R0, R0, 0xfffffffc, RZ, 0xc0, !PT ;  /* 0xfffffffc00007812 */ /* 0x000fe200078ec0ff */
[----:B------:R-:W-:Y:S01]  /*0da0*/  IMAD R10, R5, 0x40, R6 ;  /* 0x00000040050a7824 */ /* 0x000fe200078e0206 */
[----:B------:R-:W-:-:S02]  /*0db0*/  LOP3.LUT R3, R3, 0xfffffff8, RZ, 0xc0, !PT ;  /* 0xfffffff803037812 */ /* 0x000fc400078ec0ff */
[----:B------:R-:W-:Y:S02]  /*0dc0*/  LEA.HI R4, R4, R19, RZ, 0x3 ;  /* 0x0000001304047211 */ /* 0x000fe400078f18ff */
[----:B------:R-:W-:Y:S01]  /*0dd0*/  SHF.R.S32.HI R5, RZ, 0x1f, R9 ;  /* 0x0000001fff057819 */ /* 0x000fe20000011409 */
[----:B------:R-:W-:Y:S01]  /*0de0*/  IMAD.IADD R6, R12, 0x1, -R0 ;  /* 0x000000010c067824 */ /* 0x000fe200078e0a00 */
[----:B------:R-:W-:Y:S01]  /*0df0*/  LOP3.LUT R4, R4, 0xfffffff8, RZ, 0xc0, !PT ;  /* 0xfffffff804047812 */ /* 0x000fe200078ec0ff */
[----:B------:R-:W-:Y:S01]  /*0e00*/  IMAD.IADD R3, R12, 0x1, -R3 ;  /* 0x000000010c037824 */ /* 0x000fe200078e0a03 */
[----:B------:R-:W-:Y:S02]  /*0e10*/  LEA.HI R5, R5, R9, RZ, 0x3 ;  /* 0x0000000905057211 */ /* 0x000fe400078f18ff */
[----:B------:R-:W-:Y:S01]  /*0e20*/  SHF.L.U32 R3, R9, 0x6, RZ ;  /* 0x0000000609037819 */ /* 0x000fe200000006ff */
[----:B------:R-:W-:Y:S01]  /*0e30*/  IMAD.IADD R4, R19, 0x1, -R4 ;  /* 0x0000000113047824 */ /* 0x000fe200078e0a04 */
[----:B------:R-:W-:Y:S01]  /*0e40*/  SHF.R.S32.HI R0, RZ, 0x1f, R19 ;  /* 0x0000001fff007819 */ /* 0x000fe20000011413 */
[C---:B------:R-:W-:Y:S01]  /*0e50*/  IMAD.SHL.U32 R16, R6.reuse, 0x8, RZ ;  /* 0x0000000806107824 */ /* 0x040fe200078e00ff */
[----:B------:R-:W-:Y:S01]  /*0e60*/  LEA.HI R0, R6, R6, RZ, 0x1 ;  /* 0x0000000606007211 */ /* 0x000fe200078f08ff */
[----:B------:R-:W-:Y:S01]  /*0e70*/  IMAD.SHL.U32 R5, R5, 0x40, RZ ;  /* 0x0000004005057824 */ /* 0x000fe200078e00ff */
[----:B------:R-:W-:Y:S01]  /*0e80*/  LOP3.LUT R3, R3, 0x1c0, RZ, 0xc0, !PT ;  /* 0x000001c003037812 */ /* 0x000fe200078ec0ff */
[----:B------:R-:W-:Y:S01]  /*0e90*/  STL [R1+0x58], R10 ;  /* 0x0000580a01007387 */ /* 0x000fe20000100800 */
[----:B------:R-:W-:-:S02]  /*0ea0*/  LOP3.LUT R0, R0, 0x1ffffffe, RZ, 0xc0, !PT ;  /* 0x1ffffffe00007812 */ /* 0x000fc400078ec0ff */
[----:B------:R-:W-:Y:S01]  /*0eb0*/  SHF.R.U32.HI R9, RZ, 0x3, R3 ;  /* 0x00000003ff097819 */ /* 0x000fe20000011603 */
[----:B------:R-:W-:Y:S01]  /*0ec0*/  STL [R1+0x50], RZ ;  /* 0x000050ff01007387 */ /* 0x000fe20000100800 */
[----:B------:R-:W-:Y:S02]  /*0ed0*/  LOP3.LUT R3, R3, 0x38, R16, 0xf8, !PT ;  /* 0x0000003803037812 */ /* 0x000fe400078ef810 */
[----:B------:R-:W-:Y:S01]  /*0ee0*/  LOP3.LUT R8, R8, 0x7ffffffc, RZ, 0xc0, !PT ;  /* 0x7ffffffc08087812 */ /* 0x000fe200078ec0ff */
[----:B------:R0:W-:Y:S01]  /*0ef0*/  STL [R1+0x38], R4 ;  /* 0x0000380401007387 */ /* 0x0001e20000100800 */
[----:B------:R-:W-:Y:S01]  /*0f00*/  IMAD.IADD R0, R6, 0x1, -R0 ;  /* 0x0000000106007824 */ /* 0x000fe200078e0a00 */
[----:B0-----:R-:W-:Y:S02]  /*0f10*/  LOP3.LUT R4, R5, 0xfffffe00, RZ, 0xc0, !PT ;  /* 0xfffffe0005047812 */ /* 0x001fe400078ec0ff */
[----:B------:R-:W-:Y:S02]  /*0f20*/  IMAD.IADD R5, R11, 0x1, -R8 ;  /* 0x000000010b057824 */ /* 0x000fe400078e0a08 */
[----:B------:R-:W-:Y:S01]  /*0f30*/  LOP3.LUT R3, R4, R3, R9, 0xf6, !PT ;  /* 0x0000000304037212 */ /* 0x000fe200078ef609 */
[----:B------:R0:W-:Y:S01]  /*0f40*/  STL [R1+0x3c], R4 ;  /* 0x00003c0401007387 */ /* 0x0001e20000100800 */
[----:B------:R-:W-:-:S02]  /*0f50*/  IMAD R0, R0, 0x8, R10 ;  /* 0x0000000800007824 */ /* 0x000fc400078e020a */
[----:B------:R-:W-:Y:S01]  /*0f60*/  LEA R3, R3, R2, 0x1 ;  /* 0x0000000203037211 */ /* 0x000fe200078e08ff */
[----:B------:R1:W-:Y:S01]  /*0f70*/  STL [R1+0x40], R5 ;  /* 0x0000400501007387 */ /* 0x0003e20000100800 */
[----:B0-----:R-:W-:-:S05]  /*0f80*/  IMAD.SHL.U32 R4, R7, 0x8, RZ ;  /* 0x0000000807047824 */ /* 0x001fca00078e00ff */
[----:B------:R1:W-:Y:S04]  /*0f90*/  STL [R1+0x5c], R4 ;  /* 0x00005c0401007387 */ /* 0x0003e80000100800 */
[----:B------:R1:W-:Y:S04]  /*0fa0*/  STL [R1+0x44], R0 ;  /* 0x0000440001007387 */ /* 0x0003e80000100800 */
[----:B------:R1:W-:Y:S01]  /*0fb0*/  STL [R1+0x54], R3 ;  /* 0x0000540301007387 */ /* 0x0003e20000100800 */
[----:B------:R-:W-:Y:S01]  /*0fc0*/  IMAD.SHL.U32 R152, R6, 0x4, RZ ;  /* 0x0000000406987824 */ /* 0x000fe200078e00ff */
[----:B------:R-:W-:Y:S01]  /*0fd0*/  CS2R R22, SRZ ;  /* 0x0000000000167805 */ /* 0x000fe2000001ff00 */
[----:B------:R-:W-:-:S02]  /*0fe0*/  IMAD.MOV.U32 R154, RZ, RZ, RZ ;  /* 0x000000ffff9a7224 */ /* 0x000fc400078e00ff */
[----:B------:R-:W-:Y:S02]  /*0ff0*/  IMAD.MOV.U32 R18, RZ, RZ, RZ ;  /* 0x000000ffff127224 */ /* 0x000fe400078e00ff */
[----:B------:R-:W-:Y:S01]  /*1000*/  VIADD R155, R152, 0x10 ;  /* 0x00000010989b7836 */ /* 0x000fe20000000000 */
[----:B-12---:R-:W-:-:S07]  /*1010*/  LOP3.LUT R156, R13, 0x1, RZ, 0xfc, !PT ;  /* 0x000000010d9c7812 */ /* 0x006fce00078efcff */
.L_x_15025:
[----:B0--3-5:R-:W0:Y:S02]  /*1020*/  LDC.64 R4, c[0x0][0xc88] ;  /* 0x00032200ff047b82 */ /* 0x029e240000000a00 */
[----:B0-----:R-:W-:-:S05]  /*1030*/  IMAD.WIDE R4, R31, 0x4, R4 ;  /* 0x000000041f047825 */ /* 0x001fca00078e0204 */
[----:B--2---:R-:W2:Y:S01]  /*1040*/  LDG.E R11, desc[UR40][R4.64] ;  /* 0x00000028040b7981 */ /* 0x004ea2000c1e1900 */
[----:B------:R-:W-:Y:S05]  /*1050*/  YIELD ;  /* 0x0000000000007946 */ /* 0x000fea0003800000 */
[----:B------:R-:W-:Y:S01]  /*1060*/  ULDC.64 UR4, c[0x0][0xa28] ;  /* 0x00028a0000047ab9 */ /* 0x000fe20000000a00 */
[----:B------:R-:W-:Y:S01]  /*1070*/  ULDC.64 UR8, c[0x0][0xa18] ;  /* 0x0002860000087ab9 */ /* 0x000fe20000000a00 */
[----:B------:R-:W-:Y:S01]  /*1080*/  ISETP.NE.U32.AND P1, PT, RZ, UR4, PT ;  /* 0x00000004ff007c0c */ /* 0x000fe2000bf25070 */
[----:B------:R-:W-:Y:S01]  /*1090*/  IMAD.MOV.U32 R3, RZ, RZ, RZ ;  /* 0x000000ffff037224 */ /* 0x000fe200078e00ff */
[----:B------:R-:W-:Y:S01]  /*10a0*/  ULDC.64 UR6, c[0x0][0xa08] ;  /* 0x0002820000067ab9 */ /* 0x000fe20000000a00 */
[----:B------:R-:W-:Y:S01]  /*10b0*/  IMAD.MOV.U32 R33, RZ, RZ, RZ ;  /* 0x000000ffff217224 */ /* 0x000fe200078e00ff */
[----:B------:R-:W-:-:S02]  /*10c0*/  ISETP.NE.AND.EX P1, PT, RZ, UR5, PT, P1 ;  /* 0x00000005ff007c0c */ /* 0x000fc4000bf25310 */
[----:B------:R-:W-:-:S04]  /*10d0*/  ISETP.NE.U32.AND P0, PT, RZ, UR6, PT ;  /* 0x00000006ff007c0c */ /* 0x000fc8000bf05070 */
[----:B------:R-:W-:Y:S02]  /*10e0*/  ISETP.NE.AND.EX P0, PT, RZ, UR7, PT, P0 ;  /* 0x00000007ff007c0c */ /* 0x000fe4000bf05300 */
[----:B--2---:R-:W-:Y:S01]  /*10f0*/  SHF.R.S32.HI R0, RZ, 0x1f, R11 ;  /* 0x0000001fff007819 */ /* 0x004fe2000001140b */
[----:B------:R-:W-:-:S04]  /*1100*/  IMAD.SHL.U32 R34, R11, 0x4, RZ ;  /* 0x000000040b227824 */ /* 0x000fc800078e00ff */
        /* <DEDUP_REMOVED lines=27> */
[----:B-1----:R-:W-:Y:S05]  /*12c0*/  @P2 BRA `(.L_x_14893) ;  /* 0x0000000000282947 */ /* 0x002fea0003800000 */
[----:B------:R-:W-:Y:S02]  /*12d0*/  ULDC.64 UR4, c[0x0][0xa00] ;  /* 0x0002800000047ab9 */ /* 0x000fe40000000a00 */
[----:B------:R-:W-:-:S04]  /*12e0*/  ISETP.NE.U32.AND P1, PT, RZ, UR4, PT ;  /* 0x00000004ff007c0c */ /* 0x000fc8000bf25070 */
[----:B------:R-:W-:-:S13]  /*12f0*/  ISETP.NE.AND.EX P1, PT, RZ, UR5, PT, P1 ;  /* 0x00000005ff007c0c */ /* 0x000fda000bf25310 */
[----:B------:R-:W-:Y:S05]  /*1300*/  @!P1 BRA `(.L_x_14893) ;  /* 0x0000000000189947 */ /* 0x000fea0003800000 */
[----:B------:R-:W1:Y:S02]  /*1310*/  LDC.64 R4, c[0x0][0xa00] ;  /* 0x00028000ff047b82 */ /* 0x000e640000000a00 */
[----:B-1----:R-:W-:-:S05]  /*1320*/  IMAD.WIDE R4, R31, 0x4, R4 ;  /* 0x000000041f047825 */ /* 0x002fca00078e0204 */
[----:B------:R-:W2:Y:S04]  /*1330*/  LDG.E R0, desc[UR40][R4.64] ;  /* 0x0000002804007981 */ /* 0x000ea8000c1e1900 */
[----:B0-----:R-:W2:Y:S02]  /*1340*/  LDG.E R7, desc[UR40][R4.64+0x4] ;  /* 0x0000042804077981 */ /* 0x001ea4000c1e1900 */
[----:B--2---:R-:W-:-:S05]  /*1350*/  IADD3 R10, -R0, R7, RZ ;  /* 0x00000007000a7210 */ /* 0x004fca0007ffe1ff */
[----:B------:R1:W-:Y:S02]  /*1360*/  STL [R1+0x20], R10 ;  /* 0x0000200a01007387 */ /* 0x0003e40000100800 */
.L_x_14893:
[----:B------:R-:W-:Y:S01]  /*1370*/  ULDC.64 UR4, c[0x0][0xa20] ;  /* 0x0002880000047ab9 */ /* 0x000fe20000000a00 */
[----:B------:R2:W-:Y:S01]  /*1380*/  STL [R1+0x4c], R30 ;  /* 0x00004c1e01007387 */ /* 0x0005e20000100800 */
[----:B------:R-:W-:-:S04]  /*1390*/  ISETP.NE.U32.AND P1, PT, RZ, UR4, PT ;  /* 0x00000004ff007c0c */ /* 0x000fc8000bf25070 */
[----:B------:R-:W-:-:S13]  /*13a0*/  ISETP.NE.AND.EX P1, PT, RZ, UR5, PT, P1 ;  /* 0x00000005ff007c0c */ /* 0x000fda000bf25310 */
[----:B--2---:R-:W-:Y:S05]  /*13b0*/  @!P1 BRA `(.L_x_14894) ;  /* 0x0000000000109947 */ /* 0x004fea0003800000 */
[----:B------:R-:W-:-:S04]  /*13c0*/  IADD3 R4, P0, R34, UR4, RZ ;  /* 0x0000000422047c10 */ /* 0x000fc8000ff1e0ff */
[----:B------:R-:W-:-:S05]  /*13d0*/  IADD3.X R5, R35, UR5, RZ, P0, !PT ;  /* 0x0000000523057c10 */ /* 0x000fca00087fe4ff */
[----:B------:R2:W5:Y:S01]  /*13e0*/  LDG.E R32, desc[UR40][R4.64] ;  /* 0x0000002804207981 */ /* 0x000562000c1e1900 */
[----:B------:R-:W-:Y:S05]  /*13f0*/  BRA `(.L_x_14895) ;  /* 0x0000000000107947 */ /* 0x000fea0003800000 */
.L_x_14894:
[----:B------:R-:W-:Y:S05]  /*1400*/  @!P0 BRA `(.L_x_14895) ;  /* 0x00000000000c8947 */ /* 0x000fea0003800000 */
[----:B------:R-:W2:Y:S04]  /*1410*/  LDG.E R5, desc[UR40][R8.64] ;  /* 0x0000002808057981 */ /* 0x000ea8000c1e1900 */
[----:B------:R-:W2:Y:S02]  /*1420*/  LDG.E R32, desc[UR40][R8.64+0x4] ;  /* 0x0000042808207981 */ /* 0x000ea4000c1e1900 */
[----:B--2---:R-:W-:-:S07]  /*1430*/  IMAD.IADD R32, R32, 0x1, -R5 ;  /* 0x0000000120207824 */ /* 0x004fce00078e0a05 */
.L_x_14895:
        /* <DEDUP_REMOVED lines=19> */
[----:B------:R0:W-:Y:S02]  /*1570*/  STL [R1+0x24], R12 ;  /* 0x0000240c01007387 */ /* 0x0001e40000100800 */
[----:B------:R-:W-:-:S04]  /*1580*/  IADD3 R27, -R8, RZ, RZ ;  /* 0x000000ff081b7210 */ /* 0x000fc80007ffe1ff */
        /* <DEDUP_REMOVED lines=9> */
[----:B------:R0:W-:Y:S03]  /*1620*/  STL [R1+0x2c], R6 ;  /* 0x00002c0601007387 */ /* 0x0001e60000100800 */
        /* <DEDUP_REMOVED lines=40> */
.L_x_14898:
[----:B------:R-:W-:Y:S05]  /*18b0*/  BSYNC B6 ;  /* 0x0000000000067941 */ /* 0x000fea0003800000 */
.L_x_14897:
        /* <DEDUP_REMOVED lines=20> */
.L_x_14900:
[----:B------:R-:W-:Y:S05]  /*1a00*/  BSYNC B6 ;  /* 0x0000000000067941 */ /* 0x000fea0003800000 */
.L_x_14899:
[----:B------:R-:W-:Y:S01]  /*1a10*/  ULDC.64 UR4, c[0x0][0x9f8] ;  /* 0x00027e0000047ab9 */ /* 0x000fe20000000a00 */
[----:B------:R-:W2:Y:S01]  /*1a20*/  LDL R37, [R1+0x38] ;  /* 0x0000380001257983 */ /* 0x000ea20000100800 */
[----:B------:R-:W-:Y:S01]  /*1a30*/  ISETP.NE.U32.AND P0, PT, RZ, UR4, PT ;  /* 0x00000004ff007c0c */ /* 0x000fe2000bf05070 */
[----:B------:R-:W0:Y:S01]  /*1a40*/  LDC.64 R4, c[0x0][0x300] ;  /* 0x0000c000ff047b82 */ /* 0x000e220000000a00 */
[----:B------:R-:W-:Y:S01]  /*1a50*/  IMAD.IADD R32, R33, 0x1, R32 ;  /* 0x0000000121207824 */ /* 0x000fe200078e0220 */
[----:B------:R-:W3:Y:S01]  /*1a60*/  LDL.LU R41, [R1] ;  /* 0x0000000001297983 */ /* 0x000ee20000300800 */
[----:B------:R-:W-:Y:S01]  /*1a70*/  ISETP.NE.AND.EX P0, PT, RZ, UR5, PT, P0 ;  /* 0x00000005ff007c0c */ /* 0x000fe2000bf05300 */
[----:B------:R-:W-:Y:S02]  /*1a80*/  ULDC.64 UR6, c[0x0][0xa08] ;  /* 0x0002820000067ab9 */ /* 0x000fe40000000a00 */
[----:B------:R-:W4:Y:S01]  /*1a90*/  LDL R36, [R1+0x3c] ;  /* 0x00003c0001247983 */ /* 0x000f220000100800 */
[----:B------:R-:W-:Y:S01]  /*1aa0*/  SHF.R.S32.HI R13, RZ, 0x1f, R30 ;  /* 0x0000001fff0d7819 */ /* 0x000fe2000001141e */
[----:B------:R-:W1:Y:S08]  /*1ab0*/  LDC R63, c[0x0][0x3f4] ;  /* 0x0000fd00ff3f7b82 */ /* 0x000e700000000800 */
[----:B------:R-:W-:Y:S01]  /*1ac0*/  @P0 IADD3 R6, P1, R34, UR4, RZ ;  /* 0x0000000422060c10 */ /* 0x000fe2000ff3e0ff */
[----:B------:R-:W1:Y:S01]  /*1ad0*/  S2R R40, SR_TID.X ;  /* 0x0000000000287919 */ /* 0x000e620000002100 */
[----:B------:R-:W-:Y:S01]  /*1ae0*/  SHF.R.S32.HI R17, RZ, 0x1f, R16 ;  /* 0x0000001fff117819 */ /* 0x000fe20000011410 */
[----:B------:R-:W1:Y:S01]  /*1af0*/  LDC.64 R68, c[0x0][0x408] ;  /* 0x00010200ff447b82 */ /* 0x000e620000000a00 */
[----:B------:R-:W-:Y:S01]  /*1b00*/  @P0 IADD3.X R7, R35, UR5, RZ, P1, !PT ;  /* 0x0000000523070c10 */ /* 0x000fe20008ffe4ff */
[----:B------:R-:W-:-:S04]  /*1b10*/  ULDC.64 UR4, c[0x0][0x308] ;  /* 0x0000c20000047ab9 */ /* 0x000fc80000000a00 */
[----:B------:R0:W4:Y:S01]  /*1b20*/  @P0 LDG.E R31, desc[UR40][R6.64] ;  /* 0x00000028061f0981 */ /* 0x000122000c1e1900 */
[----:B------:R-:W-:Y:S01]  /*1b30*/  SHF.R.S32.HI R35, RZ, 0x1f, R32 ;  /* 0x0000001fff237819 */ /* 0x000fe20000011420 */
[-C--:B0-----:R-:W-:Y:S01]  /*1b40*/  IMAD.WIDE.U32 R8, R32, R4.reuse, RZ ;  /* 0x0000000420087225 */ /* 0x081fe200078e00ff */
[----:B------:R-:W-:Y:S02]  /*1b50*/  ISETP.NE.U32.AND P0, PT, RZ, UR6, PT ;  /* 0x00000006ff007c0c */ /* 0x000fe4000bf05070 */
[----:B------:R-:W-:Y:S01]  /*1b60*/  SHF.R.S32.HI R38, RZ, 0x1f, R19 ;  /* 0x0000001fff267819 */ /* 0x000fe20000011413 */
[-C--:B------:R-:W-:Y:S01]  /*1b70*/  IMAD R0, R35, R4.reuse, RZ ;  /* 0x0000000423007224 */ /* 0x080fe200078e02ff */
[----:B------:R-:W-:Y:S01]  /*1b80*/  ISETP.NE.AND.EX P0, PT, RZ, UR7, PT, P0 ;  /* 0x00000007ff007c0c */ /* 0x000fe2000bf05300 */
[----:B------:R-:W-:Y:S01]  /*1b90*/  IMAD.WIDE.U32 R10, R19, R4, R16 ;  /* 0x00000004130a7225 */ /* 0x000fe200078e0010 */
[----:B------:R-:W-:Y:S02]  /*1ba0*/  SHF.R.S32.HI R153, RZ, 0x1f, R152 ;  /* 0x0000001fff997819 */ /* 0x000fe40000011498 */
[----:B------:R-:W-:Y:S01]  /*1bb0*/  SHF.L.U64.HI R74, R4, 0x7, R5 ;  /* 0x00000007044a7819 */ /* 0x000fe20000010205 */
[----:B------:R-:W-:-:S02]  /*1bc0*/  IMAD R3, R32, R5, R0 ;  /* 0x0000000520037224 */ /* 0x000fc400078e0200 */
[----:B------:R-:W-:Y:S02]  /*1bd0*/  IMAD.SHL.U32 R73, R4, 0x80, RZ ;  /* 0x0000008004497824 */ /* 0x000fe400078e00ff */
[----:B------:R-:W-:Y:S02]  /*1be0*/  IMAD.IADD R9, R9, 0x1, R3 ;  /* 0x0000000109097824 */ /* 0x000fe400078e0203 */
[----:B------:R-:W-:Y:S02]  /*1bf0*/  IMAD R3, R13, UR4, RZ ;  /* 0x000000040d037c24 */ /* 0x000fe4000f8e02ff */
[----:B------:R-:W-:-:S04]  /*1c00*/  IMAD.WIDE.U32 R6, R30, UR4, R8 ;  /* 0x000000041e067c25 */ /* 0x000fc8000f8e0008 */
[----:B------:R-:W-:Y:S01]  /*1c10*/  IMAD R3, R30, UR5, R3 ;  /* 0x000000051e037c24 */ /* 0x000fe2000f8e0203 */
[----:B------:R-:W-:Y:S01]  /*1c20*/  ULDC.64 UR4, c[0x0][0x310] ;  /* 0x0000c40000047ab9 */ /* 0x000fe20000000a00 */
[----:B-1----:R-:W-:Y:S01]  /*1c30*/  SHF.R.U32.HI R39, RZ, 0x7, R40 ;  /* 0x00000007ff277819 */ /* 0x002fe20000011628 */
[----:B------:R-:W-:-:S03]  /*1c40*/  IMAD.WIDE.U32 R20, R19, R68, R16 ;  /* 0x0000004413147225 */ /* 0x000fc600078e0010 */
[----:B------:R-:W-:Y:S01]  /*1c50*/  ISETP.NE.AND P6, PT, R39, 0x1, PT ;  /* 0x000000012700780c */ /* 0x000fe20003fc5270 */
[----:B------:R-:W-:Y:S02]  /*1c60*/  IMAD.IADD R7, R7, 0x1, R3 ;  /* 0x0000000107077824 */ /* 0x000fe400078e0203 */
[----:B------:R-:W-:Y:S02]  /*1c70*/  VIADD R40, R40, 0xffffff80 ;  /* 0xffffff8028287836 */ /* 0x000fe40000000000 */
[----:B------:R-:W-:Y:S02]  /*1c80*/  VIADD R66, R16, 0x20 ;  /* 0x0000002010427836 */ /* 0x000fe40000000000 */
[----:B------:R-:W-:Y:S01]  /*1c90*/  VIADD R64, R39, 0x8 ;  /* 0x0000000827407836 */ /* 0x000fe20000000000 */
[C---:B--2---:R-:W-:Y:S01]  /*1ca0*/  LOP3.LUT P1, RZ, R37.reuse, 0x4, RZ, 0xc0, !PT ;  /* 0x0000000425ff7812 */ /* 0x044fe2000782c0ff */
[----:B------:R-:W-:Y:S02]  /*1cb0*/  IMAD.SHL.U32 R70, R37, 0x40, RZ ;  /* 0x0000004025467824 */ /* 0x000fe400078e00ff */
[----:B------:R-:W-:Y:S01]  /*1cc0*/  VIADD R37, R19, 0x60 ;  /* 0x0000006013257836 */ /* 0x000fe20000000000 */
[----:B---3--:R-:W-:-:S02]  /*1cd0*/  LOP3.LUT R41, R41, 0xfffffffb, RZ, 0xc0, !PT ;  /* 0xfffffffb29297812 */ /* 0x008fc400078ec0ff */
[----:B------:R-:W-:Y:S02]  /*1ce0*/  LOP3.LUT R70, R70, 0x1c0, RZ, 0xc0, !PT ;  /* 0x000001c046467812 */ /* 0x000fe400078ec0ff */
[----:B------:R-:W-:Y:S02]  /*1cf0*/  SHF.R.S32.HI R65, RZ, 0x1f, R37 ;  /* 0x0000001fff417819 */ /* 0x000fe40000011425 */
[----:B------:R-:W-:Y:S02]  /*1d00*/  SHF.R.S32.HI R37, RZ, 0x1f, R40 ;  /* 0x0000001fff257819 */ /* 0x000fe40000011428 */
[----:B------:R-:W-:Y:S02]  /*1d10*/  SHF.R.U32.HI R67, RZ, 0x3, R70 ;  /* 0x00000003ff437819 */ /* 0x000fe40000011646 */
[----:B------:R-:W-:Y:S02]  /*1d20*/  @P1 LOP3.LUT R41, R41, 0x4, RZ, 0xfc, !PT ;  /* 0x0000000429291812 */ /* 0x000fe400078efcff */
[----:B------:R-:W-:-:S03]  /*1d30*/  LEA.HI R37, R37, R40, RZ, 0x5 ;  /* 0x0000002825257211 */ /* 0x000fc600078f28ff */
[----:B------:R0:W-:Y:S01]  /*1d40*/  STL [R1], R41 ;  /* 0x0000002901007387 */ /* 0x0001e20000100800 */
[----:B------:R-:W-:Y:S02]  /*1d50*/  SHF.R.S32.HI R37, RZ, 0x5, R37 ;  /* 0x00000005ff257819 */ /* 0x000fe40000011425 */
[----:B----4-:R-:W-:Y:S02]  /*1d60*/  SEL R57, R31, RZ, !P0 ;  /* 0x000000ff1f397207 */ /* 0x010fe40004000000 */
[----:B------:R-:W-:-:S03]  /*1d70*/  SHF.R.S32.HI R0, RZ, 0x1f, R31 ;  /* 0x0000001fff007819 */ /* 0x000fc6000001141f */
[----:B------:R-:W-:Y:S01]  /*1d80*/  IMAD.WIDE.U32 R8, R57, UR4, R6 ;  /* 0x0000000439087c25 */ /* 0x000fe2000f8e0006 */
[----:B------:R-:W-:Y:S01]  /*1d90*/  SEL R14, R0, RZ, !P0 ;  /* 0x000000ff000e7207 */ /* 0x000fe20004000000 */
[----:B------:R-:W1:Y:S01]  /*1da0*/  LDC.64 R6, c[0x0][0x3f8] ;  /* 0x0000fe00ff067b82 */ /* 0x000e620000000a00 */
[----:B------:R-:W-:-:S03]  /*1db0*/  IADD3 R77, P0, R8, R10, RZ ;  /* 0x0000000a084d7210 */ /* 0x000fc60007f1e0ff */
[----:B------:R-:W-:-:S04]  /*1dc0*/  IMAD R0, R14, UR4, RZ ;  /* 0x000000040e007c24 */ /* 0x000fc8000f8e02ff */
[----:B------:R-:W-:Y:S01]  /*1dd0*/  IMAD R3, R57, UR5, R0 ;  /* 0x0000000539037c24 */ /* 0x000fe2000f8e0200 */
[----:B------:R-:W-:Y:S05]  /*1de0*/  @!P6 WARPSYNC.ALL ;  /* 0x000000000000e948 */ /* 0x000fea0003800000 */
[----:B------:R-:W-:Y:S01]  /*1df0*/  ULDC.64 UR4, c[0x0][0x330] ;  /* 0x0000cc0000047ab9 */ /* 0x000fe20000000a00 */
[----:B------:R-:W-:Y:S01]  /*1e00*/  IMAD R0, R38, R4, RZ ;  /* 0x0000000426007224 */ /* 0x000fe200078e02ff */
[----:B------:R-:W-:Y:S01]  /*1e10*/  IADD3 R76, R9, R3, RZ ;  /* 0x00000003094c7210 */ /* 0x000fe20007ffe0ff */
[----:B------:R-:W-:Y:S02]  /*1e20*/  IMAD R13, R13, UR4, RZ ;  /* 0x000000040d0d7c24 */ /* 0x000fe4000f8e02ff */
[----:B------:R-:W-:-:S02]  /*1e30*/  IMAD R75, R19, R5, R0 ;  /* 0x00000005134b7224 */ /* 0x000fc400078e0200 */
[C---:B------:R-:W-:Y:S02]  /*1e40*/  IMAD R15, R30.reuse, UR5, R13 ;  /* 0x000000051e0f7c24 */ /* 0x040fe4000f8e020d */
[----:B------:R-:W-:Y:S01]  /*1e50*/  IMAD.WIDE.U32 R12, R30, UR4, R16 ;  /* 0x000000041e0c7c25 */ /* 0x000fe2000f8e0010 */
[----:B------:R-:W-:Y:S01]  /*1e60*/  IADD3.X R75, R76, R11, R75, P0, !PT ;  /* 0x0000000b4c4b7210 */ /* 0x000fe200007fe44b */
[----:B------:R-:W-:Y:S01]  /*1e70*/  ULDC.64 UR4, c[0x0][0x338] ;  /* 0x0000ce0000047ab9 */ /* 0x000fe20000000a00 */
[----:B------:R-:W-:Y:S01]  /*1e80*/  ISETP.GE.AND P0, PT, R16, R63, PT ;  /* 0x0000003f1000720c */ /* 0x000fe20003f06270 */
[----:B-1----:R-:W-:Y:S01]  /*1e90*/  IMAD R0, R38, R6, RZ ;  /* 0x0000000626007224 */ /* 0x002fe200078e02ff */
[C---:B------:R-:W-:Y:S01]  /*1ea0*/  SHF.L.U64.HI R72, R6.reuse, 0x7, R7 ;  /* 0x0000000706487819 */ /* 0x040fe20000010207 */
[----:B------:R-:W-:Y:S01]  /*1eb0*/  IMAD.IADD R13, R13, 0x1, R15 ;  /* 0x000000010d0d7824 */ /* 0x000fe200078e020f */
[----:B------:R-:W-:Y:S01]  /*1ec0*/  SHF.L.U32 R71, R6, 0x7, RZ ;  /* 0x0000000706477819 */ /* 0x000fe200000006ff */
[----:B------:R-:W-:-:S02]  /*1ed0*/  IMAD R15, R19, R7, R0 ;  /* 0x00000007130f7224 */ /* 0x000fc400078e0200 */
[----:B------:R-:W-:-:S04]  /*1ee0*/  IMAD.WIDE.U32 R10, R19, R6, R16 ;  /* 0x00000006130a7225 */ /* 0x000fc800078e0010 */
[----:B------:R-:W-:Y:S02]  /*1ef0*/  IMAD.IADD R11, R15, 0x1, R11 ;  /* 0x000000010f0b7824 */ /* 0x000fe400078e020b */
[----:B------:R-:W-:Y:S02]  /*1f00*/  IMAD R3, R14, UR4, RZ ;  /* 0x000000040e037c24 */ /* 0x000fe4000f8e02ff */
[----:B-----5:R-:W-:Y:S01]  /*1f10*/  IMAD.WIDE.U32 R52, R24, R6, R10 ;  /* 0x0000000618347225 */ /* 0x020fe200078e000a */
[----:B------:R-:W-:Y:S01]  /*1f20*/  @!P6 BAR.SYNC.DEFER_BLOCKING 0x9, 0x100 ;  /* 0x024400000000eb1d */ /* 0x000fe20000010000 */
[----:B------:R-:W-:Y:S02]  /*1f30*/  IADD3 R10, P1, R19, R32, RZ ;  /* 0x00000020130a7210 */ /* 0x000fe40007f3e0ff */
[----:B------:R-:W-:Y:S01]  /*1f40*/  IMAD R33, R57, UR5, R3 ;  /* 0x0000000539217c24 */ /* 0x000fe2000f8e0203 */
[----:B------:R-:W-:Y:S01]  /*1f50*/  SEL R3, R63, RZ, P0 ;  /* 0x000000ff3f037207 */ /* 0x000fe20000000000 */
[----:B------:R-:W-:-:S02]  /*1f60*/  IMAD R0, R38, R68, RZ ;  /* 0x0000004426007224 */ /* 0x000fc400078e02ff */
[----:B------:R-:W-:Y:S01]  /*1f70*/  IMAD.WIDE.U32 R56, R57, UR4, R12 ;  /* 0x0000000439387c25 */ /* 0x000fe2000f8e000c */
[----:B------:R-:W-:Y:S02]  /*1f80*/  ULDC UR4, c[0x0][0x2f4] ;  /* 0x0000bd0000047ab9 */ /* 0x000fe40000000800 */
[----:B------:R-:W-:Y:S01]  /*1f90*/  ISETP.GE.AND P2, PT, R66, UR4, PT ;  /* 0x0000000442007c0c */ /* 0x000fe2000bf46270 */
[----:B------:R-:W-:Y:S01]  /*1fa0*/  IMAD.X R11, R38, 0x1, R35, P1 ;  /* 0x00000001260b7824 */ /* 0x000fe200008e0623 */
[----:B------:R-:W-:Y:S01]  /*1fb0*/  ISETP.GE.AND P1, PT, R16, UR4, PT ;  /* 0x0000000410007c0c */ /* 0x000fe2000bf26270 */
[----:B------:R-:W-:-:S04]  /*1fc0*/  IMAD.WIDE.U32 R30, R19, R68, R152 ;  /* 0x00000044131e7225 */ /* 0x000fc800078e0098 */
[C---:B------:R-:W-:Y:S02]  /*1fd0*/  IMAD R13, R19.reuse, R69, R0 ;  /* 0x00000045130d7224 */ /* 0x040fe400078e0200 */
[----:B------:R-:W-:Y:S02]  /*1fe0*/  IMAD.IADD R3, R16, 0x1, R3 ;  /* 0x0000000110037824 */ /* 0x000fe400078e0203 */
[----:B------:R-:W-:Y:S02]  /*1ff0*/  VIADD R38, R19, 0x60 ;  /* 0x0000006013267836 */ /* 0x000fe40000000000 */
[----:B------:R-:W-:Y:S01]  /*2000*/  IMAD.IADD R31, R31, 0x1, R13 ;  /* 0x000000011f1f7824 */ /* 0x000fe200078e020d */
[----:B------:R-:W-:Y:S01]  /*2010*/  SHF.R.S32.HI R0, RZ, 0x1f, R3 ;  /* 0x0000001fff007819 */ /* 0x000fe20000011403 */
[----:B------:R-:W-:Y:S01]  /*2020*/  IMAD.IADD R21, R13, 0x1, R21 ;  /* 0x000000010d157824 */ /* 0x000fe200078e0215 */
[----:B------:R-:W-:Y:S01]  /*2030*/  SHF.R.S32.HI R13, RZ, 0x1f, R24 ;  /* 0x0000001fff0d7819 */ /* 0x000fe20000011418 */
[----:B------:R-:W-:Y:S01]  /*2040*/  IMAD.SHL.U32 R38, R38, 0x40, RZ ;  /* 0x0000004026267824 */ /* 0x000fe200078e00ff */
[----:B------:R-:W-:Y:S01]  /*2050*/  LEA.HI R3, R0, R3, RZ, 0x3 ;  /* 0x0000000300037211 */ /* 0x000fe200078f18ff */
[----:B------:R-:W-:-:S03]  /*2060*/  IMAD.WIDE.U32 R54, R19, R6, R152 ;  /* 0x0000000613367225 */ /* 0x000fc600078e0098 */
[----:B------:R-:W-:Y:S01]  /*2070*/  LOP3.LUT R38, R38, 0x1c0, RZ, 0xc0, !PT ;  /* 0x000001c026267812 */ /* 0x000fe200078ec0ff */
[----:B------:R-:W-:Y:S02]  /*2080*/  IMAD R0, R13, R6, RZ ;  /* 0x000000060d007224 */ /* 0x000fe400078e02ff */
[----:B------:R-:W-:Y:S01]  /*2090*/  IMAD.IADD R55, R55, 0x1, R15 ;  /* 0x0000000137377824 */ /* 0x000fe200078e020f */
[----:B------:R-:W-:Y:S01]  /*20a0*/  LOP3.LUT R4, R38, 0x38, R3, 0xf8, !PT ;  /* 0x0000003826047812 */ /* 0x000fe200078ef803 */
[----:B------:R-:W-:Y:S01]  /*20b0*/  IMAD R5, R24, R7, R0 ;  /* 0x0000000718057224 */ /* 0x000fe200078e0200 */
[----:B------:R-:W-:Y:S01]  /*20c0*/  LOP3.LUT R0, R70, 0x18, R16, 0xf8, !PT ;  /* 0x0000001846007812 */ /* 0x000fe200078ef810 */
[----:B------:R-:W-:Y:S01]  /*20d0*/  VIADD R38, R19, 0x60 ;  /* 0x0000006013267836 */ /* 0x000fe20000000000 */
[----:B------:R-:W-:Y:S01]  /*20e0*/  LOP3.LUT R7, R3, 0xfffffff8, RZ, 0xc0, !PT ;  /* 0xfffffff803077812 */ /* 0x000fe200078ec0ff */
[----:B------:R-:W-:Y:S01]  /*20f0*/  IMAD R13, R13, R68, RZ ;  /* 0x000000440d0d7224 */ /* 0x000fe200078e02ff */
[----:B------:R-:W-:Y:S01]  /*2100*/  LOP3.LUT R0, R0, R67, RZ, 0x3c, !PT ;  /* 0x0000004300007212 */ /* 0x000fe200078e3cff */
[----:B------:R-:W-:-:S02]  /*2110*/  IMAD.SHL.U32 R38, R38, 0x40, RZ ;  /* 0x0000004026267824 */ /* 0x000fc400078e00ff */
[----:B------:R-:W-:Y:S01]  /*2120*/  IMAD.WIDE.U32 R54, R24, R6, R54 ;  /* 0x0000000618367225 */ /* 0x000fe200078e0036 */
[--C-:B------:R-:W-:Y:S02]  /*2130*/  SHF.R.S32.HI R6, RZ, 0x3, R3.reuse ;  /* 0x00000003ff067819 */ /* 0x100fe40000011403 */
[----:B------:R-:W-:Y:S01]  /*2140*/  LOP3.LUT R38, R38, 0x1c0, RZ, 0xc0, !PT ;  /* 0x000001c026267812 */ /* 0x000fe200078ec0ff */
[----:B------:R-:W-:Y:S01]  /*2150*/  IMAD R62, R37, 0x200, R0 ;  /* 0x00000200253e7824 */ /* 0x000fe200078e0200 */
[----:B------:R-:W-:Y:S01]  /*2160*/  LOP3.LUT R0, R70, 0x38, R3, 0xf8, !PT ;  /* 0x0000003846007812 */ /* 0x000fe200078ef803 */
[C---:B------:R-:W-:Y:S01]  /*2170*/  IMAD R13, R24.reuse, R69, R13 ;  /* 0x00000045180d7224 */ /* 0x040fe200078e020d */
[----:B------:R-:W-:Y:S01]  /*2180*/  SHF.R.U32.HI R38, RZ, 0x3, R38 ;  /* 0x00000003ff267819 */ /* 0x000fe20000011626 */
[----:B------:R-:W-:Y:S01]  /*2190*/  IMAD.WIDE.U32 R30, R24, R68, R30 ;  /* 0x00000044181e7225 */ /* 0x000fe200078e001e */
[----:B------:R-:W-:Y:S02]  /*21a0*/  LOP3.LUT R0, R0, R67, RZ, 0x3c, !PT ;  /* 0x0000004300007212 */ /* 0x000fe400078e3cff */
[----:B------:R-:W-:Y:S01]  /*21b0*/  LOP3.LUT R12, R4, R38, RZ, 0x3c, !PT ;  /* 0x00000026040c7212 */ /* 0x000fe200078e3cff */
[----:B------:R-:W-:Y:S01]  /*21c0*/  IMAD.WIDE.U32 R20, R24, R68, R20 ;  /* 0x0000004418147225 */ /* 0x000fe200078e0014 */
[----:B------:R-:W-:-:S02]  /*21d0*/  SHF.L.U64.HI R69, R68, 0x7, R69 ;  /* 0x0000000744457819 */ /* 0x000fc40000010245 */
[----:B------:R-:W-:Y:S01]  /*21e0*/  IADD3 R61, R55, R5, RZ ;  /* 0x00000005373d7210 */ /* 0x000fe20007ffe0ff */
[----:B------:R-:W-:Y:S01]  /*21f0*/  IMAD.IADD R60, R5, 0x1, R53 ;  /* 0x00000001053c7824 */ /* 0x000fe200078e0235 */
[----:B------:R-:W-:Y:S01]  /*2200*/  SHF.R.S32.HI R5, RZ, 0x1f, R7 ;  /* 0x0000001fff057819 */ /* 0x000fe20000011407 */
[----:B------:R-:W-:Y:S01]  /*2210*/  IMAD R4, R37, 0x200, R0 ;  /* 0x0000020025047824 */ /* 0x000fe200078e0200 */
[----:B------:R-:W-:Y:S01]  /*2220*/  IADD3 R3, R36, R12, RZ ;  /* 0x0000000c24037210 */ /* 0x000fe20007ffe0ff */
[----:B------:R-:W-:Y:S02]  /*2230*/  IMAD.SHL.U32 R68, R68, 0x80, RZ ;  /* 0x0000008044447824 */ /* 0x000fe400078e00ff */
[----:B------:R-:W-:Y:S02]  /*2240*/  IMAD.SHL.U32 R63, R63, 0x2, RZ ;  /* 0x000000023f3f7824 */ /* 0x000fe400078e00ff */
[----:B------:R-:W-:Y:S02]  /*2250*/  IMAD.IADD R59, R31, 0x1, R13 ;  /* 0x000000011f3b7824 */ /* 0x000fe400078e020d */
[----:B------:R-:W-:-:S02]  /*2260*/  IMAD.IADD R58, R13, 0x1, R21 ;  /* 0x000000010d3a7824 */ /* 0x000fc400078e0215 */
[----:B0-----:R-:W-:-:S07]  /*2270*/  IMAD.IADD R0, R57, 0x1, R33 ;  /* 0x0000000139007824 */ /* 0x001fce00078e0221 */
.L_x_14950:
[----:B------:R-:W2:Y:S01]  /*2280*/  LDL R35, [R1+0x38] ;  /* 0x0000380001237983 */ /* 0x000ea20000100800 */
[----:B------:R-:W0:Y:S03]  /*2290*/  LDC.64 R86, c[0x0][0x300] ;  /* 0x0000c000ff567b82 */ /* 0x000e260000000a00 */
        /* <DEDUP_REMOVED lines=9> */
[----:B------:R-:W4:Y:S01]  /*2330*/  LDC R88, c[0x0][0x3f4] ;  /* 0x0000fd00ff587b82 */ /* 0x000f220000000800 */
[----:B------:R-:W-:Y:S02]  /*2340*/  IMAD.MOV.U32 R84, RZ, RZ, R14 ;  /* 0x000000ffff547224 */ /* 0x000fe400078e000e */
[----:B------:R-:W-:Y:S02]  /*2350*/  IMAD.IADD R85, R15, 0x1, R85 ;  /* 0x000000010f557824 */ /* 0x000fe400078e0255 */
[----:B0-----:R-:W-:Y:S02]  /*2360*/  IMAD R26, R87, 0x60, RZ ;  /* 0x00000060571a7824 */ /* 0x001fe400078e02ff */
[----:B------:R-:W-:-:S04]  /*2370*/  IMAD.WIDE.U32 R12, R86, 0x60, R84 ;  /* 0x00000060560c7825 */ /* 0x000fc800078e0054 */
[----:B------:R-:W-:Y:S01]  /*2380*/  IMAD R82, R22, 0x2000, R62 ;  /* 0x0000200016527824 */ /* 0x000fe200078e023e */
[C---:B------:R-:W-:Y:S02]  /*2390*/  IADD3 R15, P4, R77.reuse, R12, RZ ;  /* 0x0000000c4d0f7210 */ /* 0x040fe40007f9e0ff */
[----:B------:R-:W-:Y:S02]  /*23a0*/  IADD3 R12, P3, R77, R14, RZ ;  /* 0x0000000e4d0c7210 */ /* 0x000fe40007f7e0ff */
[----:B------:R-:W-:Y:S01]  /*23b0*/  IADD3.X R14, R75, R13, R26, P4, !PT ;  /* 0x0000000d4b0e7210 */ /* 0x000fe200027fe41a */
[----:B------:R-:W-:Y:S01]  /*23c0*/  IMAD.MOV.U32 R26, RZ, RZ, R32 ;  /* 0x000000ffff1a7224 */ /* 0x000fe200078e0020 */
[-C--:B-1----:R-:W-:Y:S01]  /*23d0*/  LEA R36, P4, R15, R80.reuse, 0x1 ;  /* 0x000000500f247211 */ /* 0x082fe200078808ff */
[----:B------:R-:W-:Y:S01]  /*23e0*/  IMAD.X R13, R85, 0x1, R75, P3 ;  /* 0x00000001550d7824 */ /* 0x000fe200018e064b */
[----:B------:R-:W-:Y:S02]  /*23f0*/  LEA R38, P3, R12, R80, 0x1 ;  /* 0x000000500c267211 */ /* 0x000fe400078608ff */
[----:B------:R-:W-:-:S02]  /*2400*/  LEA.HI.X R37, R15, R81, R14, 0x1, P4 ;  /* 0x000000510f257211 */ /* 0x000fc400020f0c0e */
[----:B------:R-:W-:Y:S02]  /*2410*/  ISETP.GT.AND P4, PT, R32, R27, PT ;  /* 0x0000001b2000720c */ /* 0x000fe40003f84270 */
[----:B------:R-:W-:Y:S01]  /*2420*/  LEA.HI.X R39, R12, R81, R13, 0x1, P3 ;  /* 0x000000510c277211 */ /* 0x000fe200018f0c0d */
[----:B------:R-:W-:Y:S01]  /*2430*/  VIADD R12, R82, 0x20 ;  /* 0x00000020520c7836 */ /* 0x000fe20000000000 */
[----:B----4-:R-:W-:Y:S02]  /*2440*/  ISETP.GE.AND P3, PT, R88, 0x1, PT ;  /* 0x000000015800780c */ /* 0x010fe40003f66270 */
[----:B--2---:R-:W-:Y:S02]  /*2450*/  LOP3.LUT P5, RZ, R35, 0x4, RZ, 0xc0, !PT ;  /* 0x0000000423ff7812 */ /* 0x004fe400078ac0ff */
[----:B---3--:R-:W-:-:S05]  /*2460*/  LOP3.LUT R34, R34, 0xfffffffd, RZ, 0xc0, !PT ;  /* 0xfffffffd22227812 */ /* 0x008fca00078ec0ff */
[----:B------:R-:W-:-:S05]  /*2470*/  @P4 LOP3.LUT R34, R34, 0x2, RZ, 0xfc, !PT ;  /* 0x0000000222224812 */ /* 0x000fca00078efcff */
[----:B------:R0:W-:Y:S01]  /*2480*/  STL [R1], R34 ;  /* 0x0000002201007387 */ /* 0x0001e20000100800 */
[C---:B------:R-:W-:Y:S01]  /*2490*/  @P5 VIADD R12, R82.reuse, 0xffffffe0 ;  /* 0xffffffe0520c5836 */ /* 0x040fe20000000000 */
[----:B------:R-:W-:-:S03]  /*24a0*/  LEA R82, R82, R25, 0x1 ;  /* 0x0000001952527211 */ /* 0x000fc600078e08ff */
        /* <DEDUP_REMOVED lines=46> */
.L_x_14905:
[----:B------:R-:W-:Y:S05]  /*2790*/  BSYNC B1 ;  /* 0x0000000000017941 */ /* 0x000fea0003800000 */
.L_x_14904:
[----:B0-----:R-:W-:Y:S01]  /*27a0*/  VIADD R12, R19, 0x60 ;  /* 0x00000060130c7836 */ /* 0x001fe20000000000 */
[----:B------:R-:W-:Y:S01]  /*27b0*/  BSSY B1, `(.L_x_14906) ;  /* 0x0000021000017945 */ /* 0x000fe20003800000 */
[----:B-----5:R-:W-:Y:S01]  /*27c0*/  IMAD.MOV.U32 R86, RZ, RZ, R48 ;  /* 0x000000ffff567224 */ /* 0x020fe200078e0030 */
[----:B------:R-:W-:Y:S02]  /*27d0*/  MOV R87, R49 ;  /* 0x0000003100577202 */ /* 0x000fe40000000f00 */
        /* <DEDUP_REMOVED lines=30> */
.L_x_14907:
[----:B------:R-:W-:Y:S05]  /*29c0*/  BSYNC B1 ;  /* 0x0000000000017941 */ /* 0x000fea0003800000 */
.L_x_14906:
[----:B0-----:R-:W-:Y:S01]  /*29d0*/  IMAD.MOV.U32 R12, RZ, RZ, R80 ;  /* 0x000000ffff0c7224 */ /* 0x001fe200078e0050 */
[----:B------:R-:W-:Y:S01]  /*29e0*/  PRMT R87, R87, 0x5410, R86 ;  /* 0x0000541057577816 */ /* 0x000fe20000000056 */
[----:B------:R-:W-:Y:S01]  /*29f0*/  IMAD.MOV.U32 R13, RZ, RZ, R81 ;  /* 0x000000ffff0d7224 */ /* 0x000fe200078e0051 */
[----:B------:R-:W-:Y:S01]  /*2a00*/  ISETP.NE.AND P3, PT, R156, 0x3, PT ;  /* 0x000000039c00780c */ /* 0x000fe20003f65270 */
[----:B------:R-:W-:Y:S01]  /*2a10*/  IMAD.MOV.U32 R14, RZ, RZ, R84 ;  /* 0x000000ffff0e7224 */ /* 0x000fe200078e0054 */
        /* <DEDUP_REMOVED lines=22> */
.L_x_14908:
[----:B------:R-:W-:Y:S01]  /*2b80*/  IMAD R78, R22, 0x8, R2 ;  /* 0x00000008164e7824 */ /* 0x000fe200078e0202 */
[----:B------:R-:W-:Y:S01]  /*2b90*/  SHF.L.U32 R90, R154, 0x1f, RZ ;  /* 0x0000001f9a5a7819 */ /* 0x000fe200000006ff */
[----:B------:R-:W-:Y:S03]  /*2ba0*/  BSSY B1, `(.L_x_14909) ;  /* 0x0000003000017945 */ /* 0x000fe60003800000 */
[----:B------:R-:W0:Y:S02]  /*2bb0*/  SYNCS.PHASECHK.TRANS64.TRYWAIT P6, [R78+URZ+0x16890], R90 ;  /* 0x0168905a4e0075a7 */ /* 0x000e2400080c017f */
[----:B0-----:R-:W-:Y:S05]  /*2bc0*/  @!P6 BRA `(.L_x_14910) ;  /* 0x000001500094e947 */ /* 0x001fea0003800000 */
.L_x_15168:
[----:B------:R-:W-:Y:S05]  /*2bd0*/  BSYNC B1 ;  /* 0x0000000000017941 */ /* 0x000fea0003800000 */
.L_x_14909:
        /* <DEDUP_REMOVED lines=25> */
[----:B------:R-:W-:Y:S01]  /*2d70*/  FMUL.FTZ R100, R81, R96 ;  /* 0x0000006051647220 */ /* 0x000fe20000410000 */
[----:B------:R-:W-:Y:S01]  /*2d80*/  FFMA.FTZ R93, R14, R84, R85 ;  /* 0x000000540e5d7223 */ /* 0x000fe20000010055 */
[C---:B------:R-:W-:Y:S01]  /*2d90*/  FMUL.FTZ R96, R15.reuse, R96 ;  /* 0x000000600f607220 */ /* 0x040fe20000410000 */
[--C-:B------:R-:W-:Y:S02]  /*2da0*/  HADD2.F32 R84, -RZ, R99.reuse.H0_H0 ;  /* 0x20000063ff547230 */ /* 0x100fe40000004100 */
[-C--:B------:R-:W-:Y:S01]  /*2db0*/  FFMA.FTZ R100, R15, R94.reuse, -R100 ;  /* 0x0000005e0f647223 */ /* 0x080fe20000010864 */
[----:B------:R-:W-:Y:S02]  /*2dc0*/  HADD2.F32 R85, -RZ, R99.H1_H1 ;  /* 0x30000063ff557230 */ /* 0x000fe40000004100 */
[----:B------:R-:W-:Y:S01]  /*2dd0*/  FFMA.FTZ R97, R81, R94, R96 ;  /* 0x0000005e51617223 */ /* 0x000fe20000010060 */
[----:B------:R-:W-:Y:S02]  /*2de0*/  HADD2.F32 R14, -RZ, R80.H1_H1 ;  /* 0x30000050ff0e7230 */ /* 0x000fe40000004100 */
[----:B------:R-:W-:Y:S01]  /*2df0*/  FMUL.FTZ R89, R13, R84 ;  /* 0x000000540d597220 */ /* 0x000fe20000410000 */
[----:B------:R-:W-:-:S02]  /*2e00*/  HADD2.F32 R12, -RZ, R12.H0_H0 ;  /* 0x2000000cff0c7230 */ /* 0x000fc40000004100 */
[----:B------:R-:W-:Y:S02]  /*2e10*/  HADD2.F32 R80, -RZ, R80.H0_H0 ;  /* 0x20000050ff507230 */ /* 0x000fe40000004100 */
        /* <DEDUP_REMOVED lines=13> */
.L_x_14916:
[----:B------:R-:W-:Y:S05]  /*2ef0*/  BSYNC B3 ;  /* 0x0000000000037941 */ /* 0x000fea0003800000 */
.L_x_14915:
[----:B--2---:R1:W-:Y:S02]  /*2f00*/  STG.E.128 desc[UR40][R38.64], R12 ;  /* 0x0000000c26007986 */ /* 0x0043e4000c101d28 */
.L_x_14914:
[----:B------:R-:W-:Y:S05]  /*2f10*/  BSYNC B2 ;  /* 0x0000000000027941 */ /* 0x000fea0003800000 */
.L_x_14913:
        /* <DEDUP_REMOVED lines=46> */
.L_x_14918:
[----:B------:R-:W-:Y:S05]  /*3200*/  BSYNC B2 ;  /* 0x0000000000027941 */ /* 0x000fea0003800000 */
.L_x_14917:
[----:B--2---:R2:W-:Y:S02]  /*3210*/  STG.E.128 desc[UR40][R38.64+0x40], R12 ;  /* 0x0000400c26007986 */ /* 0x0045e4000c101d28 */
.L_x_14912:
[----:B------:R-:W-:Y:S05]  /*3220*/  BSYNC B1 ;  /* 0x0000000000017941 */ /* 0x000fea0003800000 */
.L_x_14911:
        /* <DEDUP_REMOVED lines=48> */
.L_x_14923:
[----:B------:R-:W-:Y:S05]  /*3530*/  BSYNC B2 ;  /* 0x0000000000027941 */ /* 0x000fea0003800000 */
.L_x_14922:
[----:B--2---:R3:W-:Y:S02]  /*3540*/  STG.E.128 desc[UR40][R36.64], R12 ;  /* 0x0000000c24007986 */ /* 0x0047e4000c101d28 */
.L_x_14921:
[----:B------:R-:W-:Y:S05]  /*3550*/  BSYNC B1 ;  /* 0x0000000000017941 */ /* 0x000fea0003800000 */
.L_x_14920:
        /* <DEDUP_REMOVED lines=46> */
.L_x_14925:
[----:B------:R-:W-:Y:S05]  /*3840*/  BSYNC B1 ;  /* 0x0000000000017941 */ /* 0x000fea0003800000 */
.L_x_14924:
[----:B--2---:R1:W-:Y:S01]  /*3850*/  STG.E.128 desc[UR40][R36.64+0x40], R12 ;  /* 0x0000400c24007986 */ /* 0x0043e2000c101d28 */
[----:B------:R-:W-:Y:S05]  /*3860*/  BRA `(.L_x_14919) ;  /* 0x0000001400e07947 */ /* 0x000fea0003800000 */
.L_x_14903:
        /* <DEDUP_REMOVED lines=48> */
.L_x_14927:
[----:B------:R-:W-:Y:S05]  /*3b70*/  BSYNC B1 ;  /* 0x0000000000017941 */ /* 0x000fea0003800000 */
.L_x_14926:
        /* <DEDUP_REMOVED lines=31> */
.L_x_14928:
[----:B------:R-:W-:Y:S01]  /*3d70*/  IMAD R78, R22, 0x8, R2 ;  /* 0x00000008164e7824 */ /* 0x000fe200078e0202 */
[----:B------:R-:W-:Y:S01]  /*3d80*/  SHF.L.U32 R90, R154, 0x1f, RZ ;  /* 0x0000001f9a5a7819 */ /* 0x000fe200000006ff */
[----:B------:R-:W0:Y:S01]  /*3d90*/  LDC R94, c[0x0][0x2f4] ;  /* 0x0000bd00ff5e7b82 */ /* 0x000e220000000800 */
[----:B------:R-:W-:Y:S02]  /*3da0*/  BSSY B1, `(.L_x_14929) ;  /* 0x0000004000017945 */ /* 0x000fe40003800000 */
[----:B------:R-:W1:Y:S01]  /*3db0*/  SYNCS.PHASECHK.TRANS64.TRYWAIT P5, [R78+URZ+0x16890], R90 ;  /* 0x0168905a4e0075a7 */ /* 0x000e6200080a017f */
[----:B0-----:R-:W-:Y:S01]  /*3dc0*/  IMAD.IADD R96, R94, 0x1, -R63 ;  /* 0x000000015e607824 */ /* 0x001fe200078e0a3f */
[----:B-1----:R-:W-:Y:S06]  /*3dd0*/  @!P5 BRA `(.L_x_14930) ;  /* 0x000001400024d947 */ /* 0x002fec0003800000 */
.L_x_15169:
[----:B------:R-:W-:Y:S05]  /*3de0*/  BSYNC B1 ;  /* 0x0000000000017941 */ /* 0x000fea0003800000 */
.L_x_14929:
        /* <DEDUP_REMOVED lines=10> */
[----:B------:R-:W-:-:S04]  /*3e90*/  SEL R44, R63, R96, !P0 ;  /* 0x000000603f2c7207 */ /* 0x000fc80004000000 */
[----:B------:R-:W-:-:S04]  /*3ea0*/  IADD3 R95, R95, R89, RZ ;  /* 0x000000595f5f7210 */ /* 0x000fc80007ffe0ff */
        /* <DEDUP_REMOVED lines=8> */
[----:B------:R-:W-:Y:S01]  /*3f30*/  SHF.R.S32.HI R46, RZ, 0x5, R46 ;  /* 0x00000005ff2e7819 */ /* 0x000fe2000001142e */
[----:B------:R-:W-:-:S03]  /*3f40*/  IMAD R45, R22, 0x2000, R4 ;  /* 0x00002000162d7824 */ /* 0x000fc600078e0204 */
[----:B------:R-:W-:Y:S01]  /*3f50*/  LOP3.LUT R44, R70, 0x38, R97, 0xf8, !PT ;  /* 0x00000038462c7812 */ /* 0x000fe200078ef861 */
[----:B------:R-:W-:-:S03]  /*3f60*/  IMAD R45, R45, 0x2, R2 ;  /* 0x000000022d2d7824 */ /* 0x000fc600078e0202 */
[----:B------:R-:W-:-:S05]  /*3f70*/  LOP3.LUT R44, R44, R67, RZ, 0x3c, !PT ;  /* 0x000000432c2c7212 */ /* 0x000fca00078e3cff */
[----:B------:R-:W-:-:S04]  /*3f80*/  IMAD R47, R46, 0x200, R44 ;  /* 0x000002002e2f7824 */ /* 0x000fc800078e022c */
[----:B------:R-:W-:-:S04]  /*3f90*/  IMAD R47, R22, 0x2000, R47 ;  /* 0x00002000162f7824 */ /* 0x000fc800078e022f */
[----:B------:R-:W-:Y:S02]  /*3fa0*/  IMAD R48, R47, 0x2, R2 ;  /* 0x000000022f307824 */ /* 0x000fe400078e0202 */
        /* <DEDUP_REMOVED lines=12> */
[----:B------:R-:W-:Y:S01]  /*4070*/  FMUL.FTZ R49, R110, R109 ;  /* 0x0000006d6e317220 */ /* 0x000fe20000410000 */
[----:B------:R-:W-:Y:S01]  /*4080*/  SHF.R.U32.HI R32, RZ, 0x10, R15 ;  /* 0x00000010ff207819 */ /* 0x000fe2000001160f */
[----:B------:R-:W-:Y:S01]  /*4090*/  HADD2.F32 R33, -RZ, R33.H0_H0 ;  /* 0x20000021ff217230 */ /* 0x000fe20000004100 */
[----:B------:R-:W-:-:S02]  /*40a0*/  SHF.R.U64 R15, R34, 0x10, R35 ;  /* 0x00000010220f7819 */ /* 0x000fc40000001223 */
[----:B------:R-:W-:Y:S01]  /*40b0*/  SHF.R.U32.HI R34, RZ, 0x10, R35 ;  /* 0x00000010ff227819 */ /* 0x000fe20000011623 */
[----:B------:R-:W-:Y:S02]  /*40c0*/  HADD2.F32 R35, -RZ, R104.H0_H0 ;  /* 0x20000068ff237230 */ /* 0x000fe40000004100 */
[----:B------:R-:W-:Y:S01]  /*40d0*/  FMUL.FTZ R112, R106, R33 ;  /* 0x000000216a707220 */ /* 0x000fe20000410000 */
[--C-:B-1----:R-:W-:Y:S02]  /*40e0*/  HADD2.F32 R104, -RZ, R45.reuse.H0_H0 ;  /* 0x2000002dff687230 */ /* 0x102fe40000004100 */
[----:B------:R-:W-:Y:S02]  /*40f0*/  HADD2.F32 R45, -RZ, R45.H1_H1 ;  /* 0x3000002dff2d7230 */ /* 0x000fe40000004100 */
[----:B------:R-:W-:Y:S02]  /*4100*/  HADD2.F32 R34, -RZ, R34.H0_H0 ;  /* 0x20000022ff227230 */ /* 0x000fe40000004100 */
[C---:B------:R-:W-:Y:S01]  /*4110*/  FMUL.FTZ R109, R104.reuse, R109 ;  /* 0x0000006d686d7220 */ /* 0x040fe20000410000 */
[C---:B------:R-:W-:Y:S01]  /*4120*/  FMUL.FTZ R111, R45.reuse, R33 ;  /* 0x000000212d6f7220 */ /* 0x040fe20000410000 */
[----:B------:R-:W-:Y:S01]  /*4130*/  FFMA.FTZ R33, R104, R35, -R49 ;  /* 0x0000002368217223 */ /* 0x000fe20000010831 */
[----:B------:R-:W-:Y:S01]  /*4140*/  FFMA.FTZ R104, R45, R103, -R112 ;  /* 0x000000672d687223 */ /* 0x000fe20000010870 */
[----:B------:R-:W-:-:S02]  /*4150*/  HADD2.F32 R112, -RZ, R108.H0_H0 ;  /* 0x2000006cff707230 */ /* 0x000fc40000004100 */
[----:B------:R-:W-:Y:S01]  /*4160*/  FFMA.FTZ R35, R110, R35, R109 ;  /* 0x000000236e237223 */ /* 0x000fe2000001006d */
[----:B------:R-:W-:Y:S02]  /*4170*/  HADD2.F32 R49, -RZ, R51.H0_H0 ;  /* 0x20000033ff317230 */ /* 0x000fe40000004100 */
[----:B------:R-:W-:Y:S01]  /*4180*/  FFMA.FTZ R106, R106, R103, R111 ;  /* 0x000000676a6a7223 */ /* 0x000fe2000001006f */
[----:B------:R-:W-:Y:S01]  /*4190*/  HADD2.F32 R45, -RZ, R47.H0_H0 ;  /* 0x2000002fff2d7230 */ /* 0x000fe20000004100 */
[----:B------:R-:W-:Y:S01]  /*41a0*/  F2FP.F16.F32.PACK_AB R33, R104, R33 ;  /* 0x000000216821723e */ /* 0x000fe200000000ff */
[----:B------:R-:W-:Y:S02]  /*41b0*/  HADD2.F32 R110, -RZ, R108.H1_H1 ;  /* 0x3000006cff6e7230 */ /* 0x000fe40000004100 */
[----:B------:R-:W-:Y:S01]  /*41c0*/  HADD2.F32 R51, -RZ, R51.H1_H1 ;  /* 0x30000033ff337230 */ /* 0x000fe20000004100 */
[----:B------:R-:W-:Y:S01]  /*41d0*/  F2FP.F16.F32.PACK_AB R35, R106, R35 ;  /* 0x000000236a23723e */ /* 0x000fe200000000ff */
        /* <DEDUP_REMOVED lines=8> */
[----:B------:R-:W-:Y:S02]  /*4260*/  HADD2.F32 R110, -RZ, R107.H0_H0 ;  /* 0x2000006bff6e7230 */ /* 0x000fe40000004100 */
[----:B------:R-:W-:Y:S01]  /*4270*/  FFMA.FTZ R45, R47, R108, -R114 ;  /* 0x0000006c2f2d7223 */ /* 0x000fe20000010872 */
[----:B------:R-:W-:-:S02]  /*4280*/  HADD2.F32 R103, -RZ, R13.H0_H0 ;  /* 0x2000000dff677230 */ /* 0x000fc40000004100 */
[----:B------:R-:W-:Y:S01]  /*4290*/  FFMA.FTZ R47, R51, R108, R116 ;  /* 0x0000006c332f7223 */ /* 0x000fe20000010074 */
[----:B------:R-:W-:Y:S02]  /*42a0*/  HADD2.F32 R49, -RZ, R48.H0_H0 ;  /* 0x20000030ff317230 */ /* 0x000fe40000004100 */
[----:B------:R-:W-:Y:S02]  /*42b0*/  HADD2.F32 R13, -RZ, R44.H0_H0 ;  /* 0x2000002cff0d7230 */ /* 0x000fe40000004100 */
[----:B------:R-:W-:Y:S02]  /*42c0*/  HADD2.F32 R48, -RZ, R48.H1_H1 ;  /* 0x30000030ff307230 */ /* 0x000fe40000004100 */
[----:B------:R-:W-:Y:S02]  /*42d0*/  HADD2.F32 R44, -RZ, R44.H1_H1 ;  /* 0x3000002cff2c7230 */ /* 0x000fe40000004100 */
[----:B------:R-:W-:Y:S02]  /*42e0*/  HADD2.F32 R108, -RZ, R107.H1_H1 ;  /* 0x3000006bff6c7230 */ /* 0x000fe40000004100 */
[----:B------:R-:W-:Y:S01]  /*42f0*/  FMUL.FTZ R107, R48, R103 ;  /* 0x00000067306b7220 */ /* 0x000fe20000410000 */
[----:B------:R-:W-:-:S02]  /*4300*/  HADD2.F32 R51, -RZ, R12.H0_H0 ;  /* 0x2000000cff337230 */ /* 0x000fc40000004100 */
[-C--:B------:R-:W-:Y:S01]  /*4310*/  FMUL.FTZ R12, R49, R110.reuse ;  /* 0x0000006e310c7220 */ /* 0x080fe20000410000 */
[C---:B------:R-:W-:Y:S01]  /*4320*/  FMUL.FTZ R110, R13.reuse, R110 ;  /* 0x0000006e0d6e7220 */ /* 0x040fe20000410000 */
[C---:B------:R-:W-:Y:S02]  /*4330*/  FMUL.FTZ R103, R44.reuse, R103 ;  /* 0x000000672c677220 */ /* 0x040fe40000410000 */
[-C--:B------:R-:W-:Y:S01]  /*4340*/  FFMA.FTZ R12, R13, R108.reuse, -R12 ;  /* 0x0000006c0d0c7223 */ /* 0x080fe2000001080c */
[----:B------:R-:W-:Y:S01]  /*4350*/  FFMA.FTZ R13, R49, R108, R110 ;  /* 0x0000006c310d7223 */ /* 0x000fe2000001006e */
[-C--:B------:R-:W-:Y:S01]  /*4360*/  FFMA.FTZ R49, R44, R51.reuse, -R107 ;  /* 0x000000332c317223 */ /* 0x080fe2000001086b */
[----:B------:R-:W-:Y:S01]  /*4370*/  FFMA.FTZ R44, R48, R51, R103 ;  /* 0x00000033302c7223 */ /* 0x000fe20000010067 */
[--C-:B------:R-:W-:Y:S02]  /*4380*/  HADD2.F32 R51, -RZ, R105.reuse.H0_H0 ;  /* 0x20000069ff337230 */ /* 0x100fe40000004100 */
[----:B------:R-:W-:-:S02]  /*4390*/  HADD2.F32 R105, -RZ, R105.H1_H1 ;  /* 0x30000069ff697230 */ /* 0x000fc40000004100 */
[----:B------:R-:W-:Y:S02]  /*43a0*/  HADD2.F32 R107, -RZ, R15.H0_H0 ;  /* 0x2000000fff6b7230 */ /* 0x000fe40000004100 */
[----:B------:R-:W-:Y:S02]  /*43b0*/  HADD2.F32 R48, -RZ, R50.H0_H0 ;  /* 0x20000032ff307230 */ /* 0x000fe40000004100 */
[----:B------:R-:W-:Y:S02]  /*43c0*/  HADD2.F32 R15, -RZ, R46.H0_H0 ;  /* 0x2000002eff0f7230 */ /* 0x000fe40000004100 */
[----:B------:R-:W-:Y:S02]  /*43d0*/  HADD2.F32 R50, -RZ, R50.H1_H1 ;  /* 0x30000032ff327230 */ /* 0x000fe40000004100 */
[----:B------:R-:W-:Y:S02]  /*43e0*/  HADD2.F32 R46, -RZ, R46.H1_H1 ;  /* 0x3000002eff2e7230 */ /* 0x000fe40000004100 */
[----:B------:R-:W-:-:S02]  /*43f0*/  HADD2.F32 R103, -RZ, R14.H0_H0 ;  /* 0x2000000eff677230 */ /* 0x000fc40000004100 */
[----:B------:R-:W-:Y:S01]  /*4400*/  FMUL.FTZ R14, R48, R105 ;  /* 0x00000069300e7220 */ /* 0x000fe20000410000 */
[----:B------:R-:W-:Y:S01]  /*4410*/  FMUL.FTZ R109, R50, R107 ;  /* 0x0000006b326d7220 */ /* 0x000fe20000410000 */
[C---:B------:R-:W-:Y:S01]  /*4420*/  FMUL.FTZ R105, R15.reuse, R105 ;  /* 0x000000690f697220 */ /* 0x040fe20000410000 */
        /* <DEDUP_REMOVED lines=14> */
[----:B------:R-:W-:-:S07]  /*4510*/  MOV R45, R33 ;  /* 0x00000021002d7202 */ /* 0x000fce0000000f00 */
.L_x_14934:
[----:B------:R-:W-:Y:S05]  /*4520*/  BSYNC B2 ;  /* 0x0000000000027941 */ /* 0x000fea0003800000 */
.L_x_14933:
        /* <DEDUP_REMOVED lines=12> */
.L_x_14932:
[----:B------:R-:W-:Y:S05]  /*45f0*/  BSYNC B1 ;  /* 0x0000000000017941 */ /* 0x000fea0003800000 */
.L_x_14931:
        /* <DEDUP_REMOVED lines=11> */
[----:B------:R-:W-:Y:S01]  /*46b0*/  VIADD R32, R19, 0x60 ;  /* 0x0000006013207836 */ /* 0x000fe20000000000 */
[----:B------:R-:W-:Y:S01]  /*46c0*/  IADD3.X R13, R76, R47, R5, P5, P6 ;  /* 0x0000002f4c0d7210 */ /* 0x000fe20002fec405 */
[----:B------:R-:W-:Y:S01]  /*46d0*/  IMAD.SHL.U32 R15, R15, 0x40, RZ ;  /* 0x000000400f0f7824 */ /* 0x000fe200078e00ff */
[----:B------:R-:W-:Y:S01]  /*46e0*/  LEA R44, P5, R12, R80, 0x1 ;  /* 0x000000500c2c7211 */ /* 0x000fe200078a08ff */
[----:B------:R-:W-:Y:S01]  /*46f0*/  IMAD.SHL.U32 R32, R32, 0x40, RZ ;  /* 0x0000004020207824 */ /* 0x000fe200078e00ff */
[----:B------:R-:W-:Y:S02]  /*4700*/  BSSY B1, `(.L_x_14935) ;  /* 0x000006a000017945 */ /* 0x000fe40003800000 */
[----:B------:R-:W-:-:S02]  /*4710*/  LEA.HI.X R45, R12, R81, R13, 0x1, P5 ;  /* 0x000000510c2d7211 */ /* 0x000fc400028f0c0d */
[----:B------:R-:W-:Y:S02]  /*4720*/  SHF.R.S32.HI R13, RZ, 0x1f, R96 ;  /* 0x0000001fff0d7819 */ /* 0x000fe40000011460 */
[----:B------:R-:W-:Y:S02]  /*4730*/  LOP3.LUT R15, R15, 0x1c0, RZ, 0xc0, !PT ;  /* 0x000001c00f0f7812 */ /* 0x000fe400078ec0ff */
[----:B------:R-:W-:Y:S02]  /*4740*/  LEA.HI R13, R13, R96, RZ, 0x4 ;  /* 0x000000600d0d7211 */ /* 0x000fe400078f20ff */
[----:B------:R-:W-:Y:S02]  /*4750*/  LOP3.LUT R32, R32, 0x1c0, RZ, 0xc0, !PT ;  /* 0x000001c020207812 */ /* 0x000fe400078ec0ff */
[----:B------:R-:W-:Y:S02]  /*4760*/  LEA.HI.SX32 R13, R13, R6, 0x1c ;  /* 0x000000060d0d7211 */ /* 0x000fe400078fe2ff */
[----:B------:R-:W-:-:S02]  /*4770*/  SHF.R.U32.HI R15, RZ, 0x3, R15 ;  /* 0x00000003ff0f7819 */ /* 0x000fc4000001160f */
[----:B------:R-:W-:Y:S01]  /*4780*/  SHF.L.U32 R49, R13, 0x3, RZ ;  /* 0x000000030d317819 */ /* 0x000fe200000006ff */
[----:B------:R-:W-:-:S03]  /*4790*/  IMAD R13, R22, 0x2000, R3 ;  /* 0x00002000160d7824 */ /* 0x000fc600078e0203 */
[----:B------:R-:W-:Y:S01]  /*47a0*/  LOP3.LUT R12, R32, 0x38, R49, 0xf8, !PT ;  /* 0x00000038200c7812 */ /* 0x000fe200078ef831 */
[----:B------:R-:W-:-:S03]  /*47b0*/  IMAD R13, R13, 0x2, R2 ;  /* 0x000000020d0d7824 */ /* 0x000fc600078e0202 */
        /* <DEDUP_REMOVED lines=8> */
[--C-:B------:R-:W-:Y:S01]  /*4840*/  HADD2.F32 R51, -RZ, R99.reuse.H0_H0 ;  /* 0x20000063ff337230 */ /* 0x100fe20000004100 */
[----:B------:R-:W-:Y:S01]  /*4850*/  SHF.R.U64 R36, R38, 0x10, R39 ;  /* 0x0000001026247819 */ /* 0x000fe20000001227 */
[----:B-1----:R-:W-:Y:S01]  /*4860*/  IMAD.MOV.U32 R38, RZ, RZ, R12 ;  /* 0x000000ffff267224 */ /* 0x002fe200078e000c */
[----:B------:R-:W-:Y:S01]  /*4870*/  SHF.R.U32.HI R50, RZ, 0x10, R41 ;  /* 0x00000010ff327819 */ /* 0x000fe20000011629 */
[----:B--2---:R-:W-:Y:S01]  /*4880*/  IMAD.MOV.U32 R12, RZ, RZ, R33 ;  /* 0x000000ffff0c7224 */ /* 0x004fe200078e0021 */
[----:B------:R-:W-:Y:S01]  /*4890*/  SHF.R.U32.HI R48, RZ, 0x10, R37 ;  /* 0x00000010ff307819 */ /* 0x000fe20000011625 */
[----:B------:R-:W-:Y:S01]  /*48a0*/  HADD2.F32 R99, -RZ, R99.H1_H1 ;  /* 0x30000063ff637230 */ /* 0x000fe20000004100 */
[----:B------:R-:W-:Y:S01]  /*48b0*/  SHF.R.U64 R40, R40, 0x10, R41 ;  /* 0x0000001028287819 */ /* 0x000fe20000001229 */
[----:B------:R-:W-:Y:S01]  /*48c0*/  HADD2.F32 R50, -RZ, R50.H0_H0 ;  /* 0x20000032ff327230 */ /* 0x000fe20000004100 */
[----:B------:R-:W-:Y:S01]  /*48d0*/  SHF.R.U32.HI R41, RZ, 0x10, R39 ;  /* 0x00000010ff297819 */ /* 0x000fe20000011627 */
[----:B------:R-:W-:Y:S01]  /*48e0*/  IMAD.MOV.U32 R39, RZ, RZ, R32 ;  /* 0x000000ffff277224 */ /* 0x000fe200078e0020 */
[----:B------:R-:W-:Y:S01]  /*48f0*/  SHF.R.U64 R37, R42, 0x10, R43 ;  /* 0x000000102a257819 */ /* 0x000fe2000000122b */
[----:B------:R-:W-:Y:S01]  /*4900*/  IMAD.MOV.U32 R42, RZ, RZ, R35 ;  /* 0x000000ffff2a7224 */ /* 0x000fe200078e0023 */
[----:B------:R-:W-:Y:S01]  /*4910*/  MOV R33, R15 ;  /* 0x0000000f00217202 */ /* 0x000fe20000000f00 */
[--C-:B------:R-:W-:Y:S01]  /*4920*/  HADD2.F32 R32, -RZ, R12.reuse.H0_H0 ;  /* 0x2000000cff207230 */ /* 0x100fe20000004100 */
[----:B------:R-:W-:Y:S01]  /*4930*/  SHF.R.U32.HI R87, RZ, 0x10, R43 ;  /* 0x00000010ff577819 */ /* 0x000fe2000001162b */
        /* <DEDUP_REMOVED lines=14> */
[--C-:B------:R-:W-:Y:S01]  /*4a20*/  HADD2.F32 R43, -RZ, R42.reuse.H0_H0 ;  /* 0x2000002aff2b7230 */ /* 0x100fe20000004100 */
[----:B------:R-:W-:Y:S01]  /*4a30*/  F2FP.F16.F32.PACK_AB R15, R15, R12 ;  /* 0x0000000c0f0f723e */ /* 0x000fe200000000ff */
[----:B------:R-:W-:Y:S02]  /*4a40*/  HADD2.F32 R48, -RZ, R42.H1_H1 ;  /* 0x3000002aff307230 */ /* 0x000fe40000004100 */
[----:B------:R-:W-:Y:S02]  /*4a50*/  HADD2.F32 R35, -RZ, R33.H0_H0 ;  /* 0x20000021ff237230 */ /* 0x000fe40000004100 */
[-C--:B------:R-:W-:Y:S01]  /*4a60*/  FMUL.FTZ R88, R43, R86.reuse ;  /* 0x000000562b587220 */ /* 0x080fe20000410000 */
[----:B------:R-:W-:Y:S02]  /*4a70*/  HADD2.F32 R51, -RZ, R87.H0_H0 ;  /* 0x20000057ff337230 */ /* 0x000fe40000004100 */
[----:B------:R-:W-:Y:S02]  /*4a80*/  HADD2.F32 R42, -RZ, R33.H1_H1 ;  /* 0x30000021ff2a7230 */ /* 0x000fe40000004100 */
[----:B------:R-:W-:Y:S01]  /*4a90*/  FMUL.FTZ R86, R35, R86 ;  /* 0x0000005623567220 */ /* 0x000fe20000410000 */
[----:B------:R-:W-:-:S02]  /*4aa0*/  HADD2.F32 R50, -RZ, R102.H0_H0 ;  /* 0x20000066ff327230 */ /* 0x000fc40000004100 */
[-C--:B------:R-:W-:Y:S01]  /*4ab0*/  FMUL.FTZ R87, R48, R51.reuse ;  /* 0x0000003330577220 */ /* 0x080fe20000410000 */
[----:B------:R-:W-:Y:S02]  /*4ac0*/  HADD2.F32 R41, -RZ, R41.H0_H0 ;  /* 0x20000029ff297230 */ /* 0x000fe40000004100 */
[C---:B------:R-:W-:Y:S01]  /*4ad0*/  FMUL.FTZ R51, R42.reuse, R51 ;  /* 0x000000332a337220 */ /* 0x040fe20000410000 */
[----:B------:R-:W-:Y:S02]  /*4ae0*/  HADD2.F32 R101, -RZ, R101.H1_H1 ;  /* 0x30000065ff657230 */ /* 0x000fe40000004100 */
[-C--:B------:R-:W-:Y:S01]  /*4af0*/  FFMA.FTZ R33, R35, R50.reuse, -R88 ;  /* 0x0000003223217223 */ /* 0x080fe20000010858 */
[----:B------:R-:W-:Y:S01]  /*4b00*/  FFMA.FTZ R35, R43, R50, R86 ;  /* 0x000000322b237223 */ /* 0x000fe20000010056 */
[-C--:B------:R-:W-:Y:S01]  /*4b10*/  FFMA.FTZ R50, R42, R41.reuse, -R87 ;  /* 0x000000292a327223 */ /* 0x080fe20000010857 */
[----:B------:R-:W-:Y:S01]  /*4b20*/  FFMA.FTZ R86, R48, R41, R51 ;  /* 0x0000002930567223 */ /* 0x000fe20000010033 */
[----:B------:R-:W-:-:S02]  /*4b30*/  HADD2.F32 R42, -RZ, R40.H0_H0 ;  /* 0x20000028ff2a7230 */ /* 0x000fc40000004100 */
[--C-:B------:R-:W-:Y:S01]  /*4b40*/  HADD2.F32 R41, -RZ, R39.reuse.H0_H0 ;  /* 0x20000027ff297230 */ /* 0x100fe20000004100 */
[----:B------:R-:W-:Y:S01]  /*4b50*/  F2FP.F16.F32.PACK_AB R50, R50, R33 ;  /* 0x000000213232723e */ /* 0x000fe200000000ff */
[--C-:B------:R-:W-:Y:S01]  /*4b60*/  HADD2.F32 R40, -RZ, R38.reuse.H0_H0 ;  /* 0x20000026ff287230 */ /* 0x100fe20000004100 */
[----:B------:R-:W-:Y:S01]  /*4b70*/  F2FP.F16.F32.PACK_AB R33, R32, R13 ;  /* 0x0000000d2021723e */ /* 0x000fe200000000ff */
        /* <DEDUP_REMOVED lines=9> */
[-C--:B------:R-:W-:Y:S01]  /*4c10*/  FFMA.FTZ R40, R38, R46.reuse, -R51 ;  /* 0x0000002e26287223 */ /* 0x080fe20000010833 */
[----:B------:R-:W-:Y:S02]  /*4c20*/  HADD2.F32 R41, -RZ, R37.H0_H0 ;  /* 0x20000025ff297230 */ /* 0x000fe40000004100 */
[----:B------:R-:W-:Y:S01]  /*4c30*/  FFMA.FTZ R51, R39, R46, R42 ;  /* 0x0000002e27337223 */ /* 0x000fe2000001002a */
[----:B------:R-:W-:Y:S01]  /*4c40*/  HADD2.F32 R38, -RZ, R34.H0_H0 ;  /* 0x20000022ff267230 */ /* 0x000fe20000004100 */
[----:B------:R-:W-:Y:S01]  /*4c50*/  F2FP.F16.F32.PACK_AB R35, R86, R35 ;  /* 0x000000235623723e */ /* 0x000fe200000000ff */
[----:B------:R-:W-:Y:S01]  /*4c60*/  HADD2.F32 R37, -RZ, R14.H0_H0 ;  /* 0x2000000eff257230 */ /* 0x000fe20000004100 */
[----:B------:R-:W-:Y:S01]  /*4c70*/  F2FP.F16.F32.PACK_AB R12, R40, R43 ;  /* 0x0000002b280c723e */ /* 0x000fe200000000ff */
[----:B------:R-:W-:Y:S01]  /*4c80*/  HADD2.F32 R34, -RZ, R34.H1_H1 ;  /* 0x30000022ff227230 */ /* 0x000fe20000004100 */
[----:B------:R-:W-:Y:S01]  /*4c90*/  F2FP.F16.F32.PACK_AB R32, R51, R48 ;  /* 0x000000303320723e */ /* 0x000fe200000000ff */
[----:B------:R-:W-:-:S02]  /*4ca0*/  HADD2.F32 R100, -RZ, R100.H1_H1 ;  /* 0x30000064ff647230 */ /* 0x000fc40000004100 */
[----:B------:R-:W-:Y:S02]  /*4cb0*/  HADD2.F32 R14, -RZ, R14.H1_H1 ;  /* 0x3000000eff0e7230 */ /* 0x000fe40000004100 */
[-C--:B------:R-:W-:Y:S01]  /*4cc0*/  FMUL.FTZ R89, R34, R41.reuse ;  /* 0x0000002922597220 */ /* 0x080fe20000410000 */
[----:B------:R-:W-:Y:S02]  /*4cd0*/  HADD2.F32 R102, -RZ, R102.H1_H1 ;  /* 0x30000066ff667230 */ /* 0x000fe40000004100 */
[-C--:B------:R-:W-:Y:S01]  /*4ce0*/  FMUL.FTZ R87, R37, R100.reuse ;  /* 0x0000006425577220 */ /* 0x080fe20000410000 */
[----:B------:R-:W-:Y:S02]  /*4cf0*/  HADD2.F32 R39, -RZ, R36.H0_H0 ;  /* 0x20000024ff277230 */ /* 0x000fe40000004100 */
[----:B------:R-:W-:Y:S01]  /*4d00*/  FMUL.FTZ R36, R38, R100 ;  /* 0x0000006426247220 */ /* 0x000fe20000410000 */
[----:B------:R-:W-:Y:S01]  /*4d10*/  FMUL.FTZ R41, R14, R41 ;  /* 0x000000290e297220 */ /* 0x000fe20000410000 */
[----:B------:R-:W-:Y:S01]  /*4d20*/  FFMA.FTZ R87, R38, R102, R87 ;  /* 0x0000006626577223 */ /* 0x000fe20000010057 */
[----:B------:R-:W-:-:S02]  /*4d30*/  IMAD.MOV.U32 R13, RZ, RZ, R15 ;  /* 0x000000ffff0d7224 */ /* 0x000fc400078e000f */
[----:B------:R-:W-:Y:S01]  /*4d40*/  FFMA.FTZ R36, R37, R102, -R36 ;  /* 0x0000006625247223 */ /* 0x000fe20000010824 */
[-C--:B------:R-:W-:Y:S01]  /*4d50*/  FFMA.FTZ R89, R14, R39.reuse, -R89 ;  /* 0x000000270e597223 */ /* 0x080fe20000010859 */
[----:B------:R-:W-:Y:S01]  /*4d60*/  FFMA.FTZ R34, R34, R39, R41 ;  /* 0x0000002722227223 */ /* 0x000fe20000010029 */
[----:B------:R-:W-:-:S03]  /*4d70*/  IMAD.MOV.U32 R15, RZ, RZ, R50 ;  /* 0x000000ffff0f7224 */ /* 0x000fc600078e0032 */
[----:B------:R-:W-:Y:S02]  /*4d80*/  F2FP.F16.F32.PACK_AB R14, R89, R36 ;  /* 0x00000024590e723e */ /* 0x000fe400000000ff */
[----:B------:R-:W-:-:S07]  /*4d90*/  F2FP.F16.F32.PACK_AB R34, R34, R87 ;  /* 0x000000572222723e */ /* 0x000fce00000000ff */
.L_x_14936:
[----:B------:R-:W-:Y:S05]  /*4da0*/  BSYNC B1 ;  /* 0x0000000000017941 */ /* 0x000fea0003800000 */
.L_x_14935:
        /* <DEDUP_REMOVED lines=10> */
.L_x_14902:
[----:B------:R-:W-:-:S13]  /*4e50*/  ISETP.NE.AND P3, PT, R156, 0x3, PT ;  /* 0x000000039c00780c */ /* 0x000fda0003f65270 */
[----:B------:R-:W-:Y:S05]  /*4e60*/  @!P3 BRA `(.L_x_14937) ;  /* 0x000000000004b947 */ /* 0x000fea0003800000 */
[----:B------:R-:W-:Y:S01]  /*4e70*/  BPT.TRAP 0x1 ;  /* 0x000000040000795c */ /* 0x000fe20000300000 */
.L_x_14937:
[----:B------:R-:W-:Y:S01]  /*4e80*/  IMAD R78, R22, 0x8, R2 ;  /* 0x00000008164e7824 */ /* 0x000fe200078e0202 */
[----:B------:R-:W-:Y:S01]  /*4e90*/  SHF.L.U32 R90, R154, 0x1f, RZ ;  /* 0x0000001f9a5a7819 */ /* 0x000fe200000006ff */
[----:B------:R-:W-:Y:S01]  /*4ea0*/  IMAD R83, R26, -0x80, R28 ;  /* 0xffffff801a537824 */ /* 0x000fe200078e021c */
[----:B------:R-:W-:Y:S02]  /*4eb0*/  BSSY B1, `(.L_x_14938) ;  /* 0x0000004000017945 */ /* 0x000fe40003800000 */
[----:B------:R-:W1:Y:S02]  /*4ec0*/  SYNCS.PHASECHK.TRANS64.TRYWAIT P4, [R78+URZ+0x16890], R90 ;  /* 0x0168905a4e0075a7 */ /* 0x000e64000808017f */
[----:B------:R-:W-:Y:S01]  /*4ed0*/  VIMNMX R83, R83, 0x80, PT ;  /* 0x0000008053537848 */ /* 0x000fe20003fe0100 */
[----:B-1----:R-:W-:Y:S06]  /*4ee0*/  @!P4 BRA `(.L_x_14939) ;  /* 0x0000012c00f4c947 */ /* 0x002fec0003800000 */
.L_x_15170:
[----:B------:R-:W-:Y:S05]  /*4ef0*/  BSYNC B1 ;  /* 0x0000000000017941 */ /* 0x000fea0003800000 */
.L_x_14938:
[----:B------:R-:W-:Y:S01]  /*4f00*/  ISETP.GE.AND P4, PT, R19, R83, PT ;  /* 0x000000531300720c */ /* 0x000fe20003f86270 */
[----:B------:R-:W-:-:S12]  /*4f10*/  BSSY B1, `(.L_x_14940) ;  /* 0x0000006000017945 */ /* 0x000fd80003800000 */
[----:B------:R-:W-:Y:S05]  /*4f20*/  @P4 BRA `(.L_x_14941) ;  /* 0x0000000000104947 */ /* 0x000fea0003800000 */
[----:B------:R-:W2:Y:S04]  /*4f30*/  @!P1 LDS.128 R12, [R82+0xe000] ;  /* 0x00e00000520c9984 */ /* 0x000ea80000000c00 */
[----:B0-----:R-:W0:Y:S04]  /*4f40*/  @!P2 LDS.128 R32, [R79+0xe000] ;  /* 0x00e000004f20a984 */ /* 0x001e280000000c00 */
[----:B--2---:R2:W-:Y:S04]  /*4f50*/  @!P1 STG.E.128 desc[UR40][R38.64], R12 ;  /* 0x0000000c26009986 */ /* 0x0045e8000c101d28 */
[----:B0-----:R2:W-:Y:S02]  /*4f60*/  @!P2 STG.E.128 desc[UR40][R38.64+0x40], R32 ;  /* 0x000040202600a986 */ /* 0x0015e4000c101d28 */
.L_x_14941:
[----:B------:R-:W-:Y:S05]  /*4f70*/  BSYNC B1 ;  /* 0x0000000000017941 */ /* 0x000fea0003800000 */
.L_x_14940:
[----:B--2---:R-:W-:-:S05]  /*4f80*/  VIADD R12, R19, 0x60 ;  /* 0x00000060130c7836 */ /* 0x004fca0000000000 */
[----:B------:R-:W-:-:S13]  /*4f90*/  ISETP.GE.AND P4, PT, R12, R83, PT ;  /* 0x000000530c00720c */ /* 0x000fda0003f86270 */
[----:B------:R-:W-:Y:S05]  /*4fa0*/  @P4 BRA `(.L_x_14919) ;  /* 0x0000000000104947 */ /* 0x000fea0003800000 */
[----:B------:R-:W2:Y:S04]  /*4fb0*/  @!P1 LDS.128 R12, [R82+0x11000] ;  /* 0x01100000520c9984 */ /* 0x000ea80000000c00 */
[----:B0-----:R-:W0:Y:S04]  /*4fc0*/  @!P2 LDS.128 R32, [R79+0x11000] ;  /* 0x011000004f20a984 */ /* 0x001e280000000c00 */
[----:B--2---:R2:W-:Y:S04]  /*4fd0*/  @!P1 STG.E.128 desc[UR40][R36.64], R12 ;  /* 0x0000000c24009986 */ /* 0x0045e8000c101d28 */
[----:B0-----:R2:W-:Y:S02]  /*4fe0*/  @!P2 STG.E.128 desc[UR40][R36.64+0x40], R32 ;  /* 0x000040202400a986 */ /* 0x0015e4000c101d28 */
.L_x_14919:
[----:B------:R-:W-:Y:S05]  /*4ff0*/  BSYNC B0 ;  /* 0x0000000000007941 */ /* 0x000fea0003800000 */
.L_x_14901:
        /* <DEDUP_REMOVED lines=17> */
.L_x_14943:
[----:B------:R-:W-:Y:S05]  /*5110*/  BSYNC B0 ;  /* 0x0000000000007941 */ /* 0x000fea0003800000 */
.L_x_14942:
[----:B------:R-:W2:Y:S01]  /*5120*/  SYNCS.PHASECHK.TRANS64.TRYWAIT P3, [R78+URZ+0x168b0], R90 ;  /* 0x0168b05a4e0075a7 */ /* 0x000ea2000806017f */
[----:B------:R-:W-:Y:S01]  /*5130*/  ULDC UR42, c[0x0][0x2f4] ;  /* 0x0000bd00002a7ab9 */ /* 0x000fe20000000800 */
[----:B------:R-:W-:Y:S01]  /*5140*/  ULDC.64 UR38, c[0x0][0x328] ;  /* 0x0000ca0000267ab9 */ /* 0x000fe20000000a00 */
[----:B------:R-:W-:Y:S01]  /*5150*/  ULDC.64 UR36, c[0x0][0x318] ;  /* 0x0000c60000247ab9 */ /* 0x000fe20000000a00 */
[----:B------:R-:W-:Y:S01]  /*5160*/  BSSY B0, `(.L_x_14944) ;  /* 0x0000003000007945 */ /* 0x000fe20003800000 */
[----:B----4-:R-:W-:-:S03]  /*5170*/  IMAD.WIDE R32, R26, 0x80, R10 ;  /* 0x000000801a207825 */ /* 0x010fc600078e020a */
[----:B--2---:R-:W-:Y:S05]  /*5180*/  @!P3 BRA `(.L_x_14945) ;  /* 0x0000012c0060b947 */ /* 0x004fea0003800000 */
.L_x_15171:
[----:B------:R-:W-:Y:S05]  /*5190*/  BSYNC B0 ;  /* 0x0000000000007941 */ /* 0x000fea0003800000 */
.L_x_14944:
[----:B------:R-:W-:Y:S01]  /*51a0*/  ISETP.GE.AND P3, PT, R19, R83, PT ;  /* 0x000000531300720c */ /* 0x000fe20003f66270 */
[----:B------:R-:W-:-:S12]  /*51b0*/  BSSY B0, `(.L_x_14946) ;  /* 0x0000010000007945 */ /* 0x000fd80003800000 */
[----:B------:R-:W-:Y:S05]  /*51c0*/  @P3 BRA `(.L_x_14947) ;  /* 0x0000000000383947 */ /* 0x000fea0003800000 */
[----:B------:R-:W-:Y:S02]  /*51d0*/  IMAD R15, R33, UR38, RZ ;  /* 0x00000026210f7c24 */ /* 0x000fe4000f8e02ff */
[----:B-1----:R-:W-:Y:S02]  /*51e0*/  IMAD.MOV.U32 R12, RZ, RZ, R56 ;  /* 0x000000ffff0c7224 */ /* 0x002fe400078e0038 */
[----:B------:R-:W-:Y:S02]  /*51f0*/  IMAD.MOV.U32 R13, RZ, RZ, R0 ;  /* 0x000000ffff0d7224 */ /* 0x000fe400078e0000 */
[C---:B------:R-:W-:Y:S02]  /*5200*/  IMAD R15, R32.reuse, UR39, R15 ;  /* 0x00000027200f7c24 */ /* 0x040fe4000f8e020f */
[----:B------:R-:W-:-:S05]  /*5210*/  IMAD.WIDE.U32 R12, R32, UR38, R12 ;  /* 0x00000026200c7c25 */ /* 0x000fca000f8e000c */
[----:B------:R-:W-:Y:S02]  /*5220*/  IADD3 R13, R13, R15, RZ ;  /* 0x0000000f0d0d7210 */ /* 0x000fe40007ffe0ff */
        /* <DEDUP_REMOVED lines=8> */
.L_x_14947:
[----:B------:R-:W-:Y:S05]  /*52b0*/  BSYNC B0 ;  /* 0x0000000000007941 */ /* 0x000fea0003800000 */
.L_x_14946:
        /* <DEDUP_REMOVED lines=20> */
.L_x_14949:
[----:B------:R-:W-:Y:S05]  /*5400*/  BSYNC B0 ;  /* 0x0000000000007941 */ /* 0x000fea0003800000 */
.L_x_14948:
[----:B-1----:R-:W3:Y:S01]  /*5410*/  LDL R12, [R1] ;  /* 0x00000000010c7983 */ /* 0x002ee20000100800 */
        /* <DEDUP_REMOVED lines=12> */
[----:B------:R-:W-:Y:S02]  /*54e0*/  SEL R22, R22, RZ, P3 ;  /* 0x000000ff16167207 */ /* 0x000fe40001800000 */
[----:B------:R-:W-:Y:S01]  /*54f0*/  LOP3.LUT R154, R154, R13, RZ, 0x3c, !PT ;  /* 0x0000000d9a9a7212 */ /* 0x000fe200078e3cff */
[----:B------:R0:W-:Y:S01]  /*5500*/  @!P4 SYNCS.ARRIVE.TRANS64.RED.A1T0 RZ, [R78+URZ], RZ ;  /* 0x000000ff4effc9a7 */ /* 0x0001e2000810043f */
[----:B---3--:R-:W-:-:S13]  /*5510*/  LOP3.LUT P5, RZ, R12, 0x2, RZ, 0xc0, !PT ;  /* 0x000000020cff7812 */ /* 0x008fda00078ac0ff */
[----:B0-----:R-:W-:Y:S05]  /*5520*/  @P5 BRA `(.L_x_14950) ;  /* 0xffffffcc00545947 */ /* 0x001fea000383ffff */
[----:B------:R-:W0:Y:S01]  /*5530*/  S2R R12, SR_TID.X ;  /* 0x00000000000c7919 */ /* 0x000e220000002100 */
[----:B------:R-:W-:Y:S02]  /*5540*/  PLOP3.LUT P0, PT, PT, PT, PT, 0x8, 0x0 ;  /* 0x000000000000781c */ /* 0x000fe40003f0e170 */
[----:B0-----:R-:W-:-:S04]  /*5550*/  SHF.R.U32.HI R12, RZ, 0x7, R12 ;  /* 0x00000007ff0c7819 */ /* 0x001fc8000001160c */
[----:B------:R-:W-:-:S13]  /*5560*/  ISETP.NE.AND P5, PT, R12, 0x1, PT ;  /* 0x000000010c00780c */ /* 0x000fda0003fa5270 */
[----:B------:R-:W-:Y:S06]  /*5570*/  @!P5 BAR.ARV 0x9, 0x100 ;  /* 0x024400000000db1d */ /* 0x000fec0000002000 */
.L_x_14896:
[----:B------:R-:W2:Y:S01]  /*5580*/  LDL R5, [R1+0x24] ;  /* 0x0000240001057983 */ /* 0x000ea20000100800 */
[----:B------:R-:W0:Y:S01]  /*5590*/  LDC R0, c[0x0][0x448] ;  /* 0x00011200ff007b82 */ /* 0x000e220000000800 */
        /* <DEDUP_REMOVED lines=15> */
[----:B------:R-:W-:Y:S02]  /*5690*/  IMAD.MOV.U32 R94, RZ, RZ, RZ ;  /* 0x000000ffff5e7224 */ /* 0x000fe400078e00ff */
[----:B------:R-:W-:Y:S02]  /*56a0*/  IMAD.MOV.U32 R25, RZ, RZ, RZ ;  /* 0x000000ffff197224 */ /* 0x000fe400078e00ff */
[----:B------:R-:W-:Y:S02]  /*56b0*/  IMAD.MOV.U32 R13, RZ, RZ, RZ ;  /* 0x000000ffff0d7224 */ /* 0x000fe400078e00ff */
[----:B------:R-:W-:Y:S01]  /*56c0*/  IMAD.MOV.U32 R90, RZ, RZ, RZ ;  /* 0x000000ffff5a7224 */ /* 0x000fe200078e00ff */
[----:B0-----:R-:W-:-:S13]  /*56d0*/  ISETP.NE.AND P1, PT, R0, 0x1, PT ;  /* 0x000000010000780c */ /* 0x001fda0003f25270 */
[----:B------:R-:W0:Y:S08]  /*56e0*/  @P1 LDC R3, c[0x0][0x44c] ;  /* 0x00011300ff031b82 */ /* 0x000e300000000800 */
[----:B------:R-:W1:Y:S01]  /*56f0*/  @P1 LDC R4, c[0x0][0x450] ;  /* 0x00011400ff041b82 */ /* 0x000e620000000800 */
[----:B--2---:R-:W-:-:S04]  /*5700*/  VIADD R0, R5, 0xbf ;  /* 0x000000bf05007836 */ /* 0x004fc80000000000 */
[----:B0-----:R-:W-:-:S05]  /*5710*/  @P1 IMAD.HI.U32 R3, R0, R3, RZ ;  /* 0x0000000300031227 */ /* 0x001fca00078e00ff */
[----:B-1----:R-:W-:Y:S02]  /*5720*/  @P1 SHF.R.U32.HI R0, RZ, R4, R3 ;  /* 0x00000004ff001219 */ /* 0x002fe40000011603 */
[----:B------:R-:W-:Y:S02]  /*5730*/  PLOP3.LUT P1, PT, PT, PT, PT, 0x80, 0x0 ;  /* 0x000000000000781c */ /* 0x000fe40003f2f070 */
[----:B------:R-:W-:-:S04]  /*5740*/  IADD3 R0, R91, R0, RZ ;  /* 0x000000005b007210 */ /* 0x000fc80007ffe0ff */
[----:B------:R-:W-:-:S04]  /*5750*/  SHF.R.S32.HI R3, RZ, 0x1f, R0 ;  /* 0x0000001fff037819 */ /* 0x000fc80000011400 */
[----:B------:R-:W-:-:S04]  /*5760*/  LEA.HI R3, R3, R0, RZ, 0x7 ;  /* 0x0000000003037211 */ /* 0x000fc800078f38ff */
[----:B------:R-:W-:-:S04]  /*5770*/  SHF.R.S32.HI R3, RZ, 0x7, R3 ;  /* 0x00000007ff037819 */ /* 0x000fc80000011403 */
[----:B------:R-:W-:-:S04]  /*5780*/  VIMNMX R92, R92, R3, PT ;  /* 0x000000035c5c7248 */ /* 0x000fc80003fe0100 */
[----:B------:R-:W-:Y:S01]  /*5790*/  ISETP.GE.AND P2, PT, R92, 0x1, PT ;  /* 0x000000015c00780c */ /* 0x000fe20003f46270 */
[----:B------:R-:W-:-:S12]  /*57a0*/  @P0 BRA `(.L_x_14951) ;  /* 0x00000000000c0947 */ /* 0x000fd80003800000 */
[----:B------:R-:W0:Y:S01]  /*57b0*/  FENCE.VIEW.ASYNC.G ;  /* 0x00000000000073c6 */ /* 0x000e220000000100 */
[----:B------:R-:W-:Y:S05]  /*57c0*/  WARPSYNC.ALL ;  /* 0x0000000000007948 */ /* 0x000fea0003800000 */
[----:B0-----:R-:W-:Y:S06]  /*57d0*/  BAR.ARV 0xc, 0x200 ;  /* 0x0308000000007b1d */ /* 0x001fec0000002000 */
.L_x_14951:
[----:B------:R-:W-:Y:S02]  /*57e0*/  IMAD.MOV.U32 R12, RZ, RZ, RZ ;  /* 0x000000ffff0c7224 */ /* 0x000fe400078e00ff */
[----:B------:R-:W-:Y:S01]  /*57f0*/  IMAD.MOV.U32 R27, RZ, RZ, RZ ;  /* 0x000000ffff1b7224 */ /* 0x000fe200078e00ff */
[----:B------:R-:W-:Y:S06]  /*5800*/  @!P2 BRA `(.L_x_14952) ;  /* 0x000000a4004ca947 */ /* 0x000fec0003800000 */
[----:B------:R-:W-:-:S03]  /*5810*/  UMOV UR4, 0xffffffff ;  /* 0xffffffff00047882 */ /* 0x000fc60000000000 */
[----:B------:R-:W-:Y:S05]  /*5820*/  BRA.DIV UR4, `(.L_x_14953) ;  /* 0x0000012604cc7947 */ /* 0x000fea000b800000 */
[----:B------:R-:W0:Y:S02]  /*5830*/  S2R R0, SR_TID.X ;  /* 0x0000000000007919 */ /* 0x000e240000002100 */
[----:B0-----:R-:W-:-:S04]  /*5840*/  IADD3 R3, R0, -0x80, RZ ;  /* 0xffffff8000037810 */ /* 0x001fc80007ffe0ff */
[----:B------:R-:W-:-:S04]  /*5850*/  SHF.R.S32.HI R0, RZ, 0x1f, R3 ;  /* 0x0000001fff007819 */ /* 0x000fc80000011403 */
[----:B------:R-:W-:-:S04]  /*5860*/  LEA.HI R0, R0, R3, RZ, 0x7 ;  /* 0x0000000300007211 */ /* 0x000fc800078f38ff */
[----:B------:R-:W-:-:S05]  /*5870*/  SHF.R.S32.HI R0, RZ, 0x7, R0 ;  /* 0x00000007ff007819 */ /* 0x000fca0000011400 */
[----:B------:R0:W1:Y:S02]  /*5880*/  SHFL.IDX PT, R157, R0, RZ, 0x1f ;  /* 0x00001fff009d7589 */ /* 0x00006400000e0000 */
.L_x_15174:
[----:B01----:R-:W-:Y:S01]  /*5890*/  IMAD.HI R0, R157, 0x55555556, RZ ;  /* 0x555555569d007827 */ /* 0x003fe200078e02ff */
[----:B------:R-:W-:Y:S03]  /*58a0*/  BSSY B6, `(.L_x_14954) ;  /* 0x000001a000067945 */ /* 0x000fe60003800000 */
[----:B------:R-:W-:Y:S01]  /*58b0*/  VIADD R3, R2, 0x8400 ;  /* 0x0000840002037836 */ /* 0x000fe20000000000 */
[----:B------:R-:W-:-:S04]  /*58c0*/  LEA.HI R0, R0, R0, RZ, 0x1 ;  /* 0x0000000000007211 */ /* 0x000fc800078f08ff */
[----:B------:R-:W-:Y:S01]  /*58d0*/  LOP3.LUT P0, RZ, R3, 0x3ff, RZ, 0xc0, !PT ;  /* 0x000003ff03ff7812 */ /* 0x000fe2000780c0ff */
[----:B------:R-:W-:-:S03]  /*58e0*/  IMAD R0, R0, -0x3, R157 ;  /* 0xfffffffd00007824 */ /* 0x000fc600078e029d */
[----:B------:R-:W-:Y:S01]  /*58f0*/  P2R R25, PR, RZ, 0x1 ;  /* 0x00000001ff197803 */ /* 0x000fe20000000000 */
        /* <DEDUP_REMOVED lines=20> */
.L_x_14955:
[----:B------:R-:W-:Y:S05]  /*5a40*/  BSYNC B6 ;  /* 0x0000000000067941 */ /* 0x000fea0003800000 */
.L_x_14954:
        /* <DEDUP_REMOVED lines=13> */
.L_x_14959:
[----:B-1----:R1:W2:Y:S02]  /*5b20*/  SYNCS.PHASECHK.TRANS64.TRYWAIT P0, [R2+URZ+0x16800], R3 ;  /* 0x01680003020075a7 */ /* 0x0022a4000800017f */
[----:B--2---:R-:W-:Y:S05]  /*5b30*/  @!P0 NANOSLEEP.SYNCS 0x989680 ;  /* 0x009896800000895d */ /* 0x004fea0003900000 */
[----:B------:R-:W2:Y:S02]  /*5b40*/  @!P0 SYNCS.PHASECHK.TRANS64 P0, [R2+URZ+0x16800], R3 ;  /* 0x01680003020085a7 */ /* 0x000ea4000800007f */
[----:B--2---:R-:W-:Y:S05]  /*5b50*/  @!P0 BRA `(.L_x_14959) ;  /* 0xfffffffc00f08947 */ /* 0x004fea000383ffff */
.L_x_14958:
[----:B------:R-:W-:Y:S05]  /*5b60*/  BSYNC B0 ;  /* 0x0000000000007941 */ /* 0x000fea0003800000 */
.L_x_14957:
[----:B------:R-:W-:Y:S05]  /*5b70*/  BRA `(.L_x_14960) ;  /* 0x0000002c00907947 */ /* 0x000fea0003800000 */
.L_x_14956:
        /* <DEDUP_REMOVED lines=30> */
.L_x_14962:
[----:B------:R-:W-:Y:S05]  /*5d60*/  BSYNC B6 ;  /* 0x0000000000067941 */ /* 0x000fea0003800000 */
.L_x_14961:
[----:B------:R-:W2:Y:S01]  /*5d70*/  LDL R20, [R1+0x24] ;  /* 0x0000240001147983 */ /* 0x000ea20000100800 */
[----:B------:R-:W-:Y:S01]  /*5d80*/  ULDC.U8 UR4, c[0x0][0x410] ;  /* 0x0001040000047ab9 */ /* 0x000fe20000000000 */
[----:B------:R-:W-:Y:S01]  /*5d90*/  BSSY B0, `(.L_x_14963) ;  /* 0x00002ba000007945 */ /* 0x000fe20003800000 */
[----:B------:R-:W-:Y:S01]  /*5da0*/  ISETP.NE.AND P0, PT, RZ, UR4, PT ;  /* 0x00000004ff007c0c */ /* 0x000fe2000bf05270 */
[----:B--2---:R-:W-:-:S12]  /*5db0*/  IMAD.IADD R39, R19, 0x1, R20 ;  /* 0x0000000113277824 */ /* 0x004fd800078e0214 */
[----:B------:R-:W-:Y:S05]  /*5dc0*/  @!P0 BRA `(.L_x_14964) ;  /* 0x00000014009c8947 */ /* 0x000fea0003800000 */
[----:B------:R-:W0:Y:S01]  /*5dd0*/  LDC R40, c[0x0][0x448] ;  /* 0x00011200ff287b82 */ /* 0x000e220000000800 */
[----:B------:R-:W1:Y:S01]  /*5de0*/  S2R R20, SR_TID.X ;  /* 0x0000000000147919 */ /* 0x000e620000002100 */
[----:B------:R-:W-:Y:S01]  /*5df0*/  ULDC.64 UR4, c[0x0][0x3f8] ;  /* 0x0000fe0000047ab9 */ /* 0x000fe20000000a00 */
[----:B------:R-:W-:Y:S01]  /*5e00*/  MOV R6, R26 ;  /* 0x0000001a00067202 */ /* 0x000fe20000000f00 */
[----:B------:R-:W-:Y:S01]  /*5e10*/  ULDC.64 UR6, c[0x0][0x408] ;  /* 0x0001020000067ab9 */ /* 0x000fe20000000a00 */
[----:B------:R-:W-:Y:S01]  /*5e20*/  IMAD.MOV.U32 R7, RZ, RZ, R31 ;  /* 0x000000ffff077224 */ /* 0x000fe200078e001f */
[----:B------:R-:W-:Y:S01]  /*5e30*/  SHF.R.S32.HI R38, RZ, 0x1f, R155 ;  /* 0x0000001fff267819 */ /* 0x000fe2000001149b */
        /* <DEDUP_REMOVED lines=8> */
[----:B------:R-:W-:-:S05]  /*5ec0*/  LOP3.LUT R20, R20, 0xfffffffc, RZ, 0xc0, !PT ;  /* 0xfffffffc14147812 */ /* 0x000fca00078ec0ff */
[----:B------:R-:W-:-:S04]  /*5ed0*/  IMAD.IADD R20, R21, 0x1, -R20 ;  /* 0x0000000115147824 */ /* 0x000fc800078e0a14 */
        /* <DEDUP_REMOVED lines=24> */
.L_x_15180:
        /* <DEDUP_REMOVED lines=10> */
[----:B--2---:R-:W-:Y:S01]  /*6100*/  IMAD.MOV.U32 R10, RZ, RZ, R0 ;  /* 0x000000ffff0a7224 */ /* 0x004fe200078e0000 */
[----:B------:R-:W-:Y:S01]  /*6110*/  ISETP.GE.AND P3, PT, R155, UR4, PT ;  /* 0x000000049b007c0c */ /* 0x000fe2000bf66270 */
[----:B-1----:R-:W-:Y:S01]  /*6120*/  IMAD.MOV.U32 R11, RZ, RZ, R3 ;  /* 0x000000ffff0b7224 */ /* 0x002fe200078e0003 */
[----:B------:R-:W-:Y:S02]  /*6130*/  ISETP.GE.AND P2, PT, R152, UR4, PT ;  /* 0x0000000498007c0c */ /* 0x000fe4000bf46270 */
[----:B------:R-:W-:Y:S02]  /*6140*/  CS2R R30, SRZ ;  /* 0x00000000001e7805 */ /* 0x000fe4000001ff00 */
[----:B---3--:R-:W-:-:S07]  /*6150*/  MOV R15, R5 ;  /* 0x00000005000f7202 */ /* 0x008fce0000000f00 */
[C---:B------:R-:W-:Y:S01]  /*6160*/  @!P3 IMAD.SHL.U32 R35, R155.reuse, 0x2, RZ ;  /* 0x000000029b23b824 */ /* 0x040fe200078e00ff */
[----:B------:R-:W-:Y:S02]  /*6170*/  @!P3 SHF.L.U64.HI R20, R155, 0x1, R38 ;  /* 0x000000019b14b819 */ /* 0x000fe40000010226 */
[----:B------:R-:W-:Y:S02]  /*6180*/  CS2R R32, SRZ ;  /* 0x0000000000207805 */ /* 0x000fe4000001ff00 */
[----:B------:R-:W-:Y:S01]  /*6190*/  CS2R R24, SRZ ;  /* 0x0000000000187805 */ /* 0x000fe2000001ff00 */
[----:B------:R-:W-:Y:S01]  /*61a0*/  @!P2 IMAD.WIDE R10, R152, 0x2, R10 ;  /* 0x00000002980aa825 */ /* 0x000fe200078e020a */
[-C--:B------:R-:W-:Y:S02]  /*61b0*/  @!P3 IADD3 R26, P0, R0, R35.reuse, RZ ;  /* 0x00000023001ab210 */ /* 0x080fe40007f1e0ff */
[----:B----4-:R-:W-:Y:S01]  /*61c0*/  @!P3 IADD3 R34, P1, R14, R35, RZ ;  /* 0x000000230e22b210 */ /* 0x010fe20007f3e0ff */
        /* <DEDUP_REMOVED lines=8> */
.L_x_14967:
[----:B------:R-:W-:Y:S05]  /*6250*/  BSYNC B1 ;  /* 0x0000000000017941 */ /* 0x000fea0003800000 */
.L_x_14966:
[----:B--2--5:R-:W-:Y:S01]  /*6260*/  IMAD.MOV.U32 R0, RZ, RZ, R32 ;  /* 0x000000ffff007224 */ /* 0x024fe200078e0020 */
[----:B------:R-:W-:Y:S01]  /*6270*/  UMOV UR4, 0xffffffff ;  /* 0xffffffff00047882 */ /* 0x000fe20000000000 */
[----:B-1----:R-:W-:Y:S01]  /*6280*/  IMAD.MOV.U32 R3, RZ, RZ, R33 ;  /* 0x000000ffff037224 */ /* 0x002fe200078e0021 */
[----:B------:R-:W-:Y:S01]  /*6290*/  CS2R R26, SRZ ;  /* 0x00000000001a7805 */ /* 0x000fe2000001ff00 */
[----:B------:R-:W-:Y:S01]  /*62a0*/  IMAD.MOV.U32 R9, RZ, RZ, R21 ;  /* 0x000000ffff097224 */ /* 0x000fe200078e0015 */
[----:B------:R-:W-:Y:S01]  /*62b0*/  PRMT R41, R0, 0x7610, R41 ;  /* 0x0000761000297816 */ /* 0x000fe20000000029 */
        /* <DEDUP_REMOVED lines=17> */
.L_x_15186:
        /* <DEDUP_REMOVED lines=19> */
[----:B------:R-:W-:Y:S01]  /*6500*/  IMAD.MOV.U32 R15, RZ, RZ, R5 ;  /* 0x000000ffff0f7224 */ /* 0x000fe200078e0005 */
[----:B------:R-:W-:-:S09]  /*6510*/  CS2R R12, SRZ ;  /* 0x00000000000c7805 */ /* 0x000fd2000001ff00 */
[C---:B------:R-:W-:Y:S01]  /*6520*/  @!P3 IMAD.SHL.U32 R9, R155.reuse, 0x2, RZ ;  /* 0x000000029b09b824 */ /* 0x040fe200078e00ff */
[----:B------:R-:W-:Y:S02]  /*6530*/  @!P3 SHF.L.U64.HI R10, R155, 0x1, R38 ;  /* 0x000000019b0ab819 */ /* 0x000fe40000010226 */
[----:B------:R-:W-:Y:S01]  /*6540*/  CS2R R26, SRZ ;  /* 0x00000000001a7805 */ /* 0x000fe2000001ff00 */
[----:B------:R-:W-:Y:S01]  /*6550*/  @!P2 IMAD.WIDE R6, R152, 0x2, R6 ;  /* 0x000000029806a825 */ /* 0x000fe200078e0206 */
[-C--:B----4-:R-:W-:Y:S02]  /*6560*/  @!P3 IADD3 R4, P1, R14, R9.reuse, RZ ;  /* 0x000000090e04b210 */ /* 0x090fe40007f3e0ff */
[----:B------:R-:W-:Y:S02]  /*6570*/  @!P3 IADD3 R38, P0, R0, R9, RZ ;  /* 0x000000090026b210 */ /* 0x000fe40007f1e0ff */
[----:B------:R-:W-:Y:S01]  /*6580*/  CS2R R8, SRZ ;  /* 0x0000000000087805 */ /* 0x000fe2000001ff00 */
[----:B------:R0:W5:Y:S01]  /*6590*/  @!P2 LD.E.64 R12, desc[UR40][R6.64] ;  /* 0x00000028060ca980 */ /* 0x000162000c101b00 */
[----:B------:R-:W-:Y:S01]  /*65a0*/  @!P3 IMAD.X R5, R5, 0x1, R10, P1 ;  /* 0x000000010505b824 */ /* 0x000fe200008e060a */
[----:B------:R-:W-:-:S02]  /*65b0*/  @!P3 IADD3.X R39, R3, R10, RZ, P0, !PT ;  /* 0x0000000a0327b210 */ /* 0x000fc400007fe4ff */
[----:B------:R-:W-:Y:S01]  /*65c0*/  CS2R R10, SRZ ;  /* 0x00000000000a7805 */ /* 0x000fe2000001ff00 */
[----:B------:R-:W-:Y:S02]  /*65d0*/  @!P2 IMAD.WIDE R14, R152, 0x2, R14 ;  /* 0x00000002980ea825 */ /* 0x000fe400078e020e */
[----:B------:R0:W5:Y:S04]  /*65e0*/  @!P3 LD.E.64 R8, desc[UR40][R38.64] ;  /* 0x000000282608b980 */ /* 0x000168000c101b00 */
[----:B------:R0:W5:Y:S04]  /*65f0*/  @!P2 LD.E.64 R26, desc[UR40][R14.64] ;  /* 0x000000280e1aa980 */ /* 0x000168000c101b00 */
[----:B------:R0:W5:Y:S02]  /*6600*/  @!P3 LD.E.64 R10, desc[UR40][R4.64] ;  /* 0x00000028040ab980 */ /* 0x000164000c101b00 */
.L_x_14970:
[----:B------:R-:W-:Y:S05]  /*6610*/  BSYNC B1 ;  /* 0x0000000000017941 */ /* 0x000fea0003800000 */
.L_x_14969:
[----:B0-----:R-:W0:Y:S01]  /*6620*/  S2R R7, SR_TID.X ;  /* 0x0000000000077919 */ /* 0x001e220000002100 */
[----:B------:R-:W1:Y:S01]  /*6630*/  SYNCS.PHASECHK.TRANS64.TRYWAIT P0, [R2+URZ+0x16800], R37 ;  /* 0x01680025020075a7 */ /* 0x000e62000800017f */
[----:B------:R-:W-:Y:S01]  /*6640*/  LOP3.LUT R3, R34, 0x1c0, RZ, 0xc0, !PT ;  /* 0x000001c022037812 */ /* 0x000fe200078ec0ff */
[----:B-----5:R-:W-:Y:S01]  /*6650*/  IMAD.MOV.U32 R4, RZ, RZ, R26 ;  /* 0x000000ffff047224 */ /* 0x020fe200078e001a */
[----:B------:R-:W-:Y:S01]  /*6660*/  BSSY B1, `(.L_x_14971) ;  /* 0x000001e000017945 */ /* 0x000fe20003800000 */
[----:B------:R-:W-:Y:S01]  /*6670*/  IMAD.MOV.U32 R5, RZ, RZ, R11 ;  /* 0x000000ffff057224 */ /* 0x000fe200078e000b */
[----:B---3--:R-:W-:Y:S01]  /*6680*/  LOP3.LUT R0, R3, 0x18, R16, 0xf8, !PT ;  /* 0x0000001803007812 */ /* 0x008fe200078ef810 */
[----:B------:R-:W-:Y:S01]  /*6690*/  IMAD R34, R29, -0xc0, R40 ;  /* 0xffffff401d227824 */ /* 0x000fe200078e0228 */
[----:B------:R-:W-:Y:S01]  /*66a0*/  SHF.R.U32.HI R3, RZ, 0x3, R3 ;  /* 0x00000003ff037819 */ /* 0x000fe20000011603 */
[----:B------:R-:W-:Y:S01]  /*66b0*/  IMAD.MOV.U32 R6, RZ, RZ, R12 ;  /* 0x000000ffff067224 */ /* 0x000fe200078e000c */
[----:B------:R-:W-:Y:S01]  /*66c0*/  PRMT R36, R4, 0x7610, R36 ;  /* 0x0000761004247816 */ /* 0x000fe20000000024 */
[----:B------:R-:W-:Y:S01]  /*66d0*/  IMAD.MOV.U32 R4, RZ, RZ, R10 ;  /* 0x000000ffff047224 */ /* 0x000fe200078e000a */
[----:B------:R-:W-:Y:S01]  /*66e0*/  LOP3.LUT R0, R0, R3, RZ, 0x3c, !PT ;  /* 0x0000000300007212 */ /* 0x000fe200078e3cff */
[----:B------:R-:W-:Y:S01]  /*66f0*/  IMAD.MOV.U32 R3, RZ, RZ, R27 ;  /* 0x000000ffff037224 */ /* 0x000fe200078e001b */
[----:B------:R-:W-:-:S02]  /*6700*/  VIMNMX R34, R34, 0xc0, PT ;  /* 0x000000c022227848 */ /* 0x000fc40003fe0100 */
[----:B----4-:R-:W-:Y:S01]  /*6710*/  PRMT R14, R4, 0x5410, R5 ;  /* 0x00005410040e7816 */ /* 0x010fe20000000005 */
[----:B------:R-:W-:Y:S01]  /*6720*/  IMAD.MOV.U32 R4, RZ, RZ, R8 ;  /* 0x000000ffff047224 */ /* 0x000fe200078e0008 */
[----:B------:R-:W-:Y:S01]  /*6730*/  PRMT R29, R3, 0x7610, R29 ;  /* 0x00007610031d7816 */ /* 0x000fe2000000001d */
[----:B------:R-:W-:Y:S01]  /*6740*/  IMAD.MOV.U32 R5, RZ, RZ, R9 ;  /* 0x000000ffff057224 */ /* 0x000fe200078e0009 */
        /* <DEDUP_REMOVED lines=8> */
[----:B------:R-:W-:Y:S01]  /*67d0*/  IMAD R3, R7, 0x200, R0 ;  /* 0x0000020007037824 */ /* 0x000fe200078e0200 */
[----:B------:R-:W-:-:S03]  /*67e0*/  MOV R0, R13 ;  /* 0x0000000d00007202 */ /* 0x000fc60000000f00 */
[----:B------:R-:W-:Y:S01]  /*67f0*/  IMAD R3, R3, 0x2, R2 ;  /* 0x0000000203037824 */ /* 0x000fe200078e0202 */
[----:B------:R-:W-:-:S03]  /*6800*/  PRMT R29, R29, 0x5410, R0 ;  /* 0x000054101d1d7816 */ /* 0x000fc60000000000 */
[C---:B------:R-:W-:Y:S02]  /*6810*/  VIADD R4, R3.reuse, 0x8400 ;  /* 0x0000840003047836 */ /* 0x040fe40000000000 */
[----:B------:R-:W-:Y:S01]  /*6820*/  VIADD R0, R3, 0x8440 ;  /* 0x0000844003007836 */ /* 0x000fe20000000000 */
[----:B-1----:R-:W-:Y:S06]  /*6830*/  @!P0 BRA `(.L_x_14972) ;  /* 0x0000011800e88947 */ /* 0x002fec0003800000 */
.L_x_15187:
[----:B------:R-:W-:Y:S05]  /*6840*/  BSYNC B1 ;  /* 0x0000000000017941 */ /* 0x000fea0003800000 */
.L_x_14971:
[----:B------:R-:W-:Y:S01]  /*6850*/  BSSY B1, `(.L_x_14973) ;  /* 0x000005f000017945 */ /* 0x000fe20003800000 */
[----:B------:R-:W-:Y:S01]  /*6860*/  PRMT R15, R15, 0x5410, R5 ;  /* 0x000054100f0f7816 */ /* 0x000fe20000000005 */
[----:B------:R-:W-:Y:S02]  /*6870*/  @P2 VIADD R0, R4, 0xffffffc0 ;  /* 0xffffffc004002836 */ /* 0x000fe40000000000 */
[----:B------:R-:W-:Y:S05]  /*6880*/  @P1 BRA `(.L_x_14974) ;  /* 0x00000004006c1947 */ /* 0x000fea0003800000 */
[----:B------:R-:W1:Y:S01]  /*6890*/  LDC R4, c[0x0][0x3f4] ;  /* 0x0000fd00ff047b82 */ /* 0x000e620000000800 */
[----:B------:R-:W-:Y:S01]  /*68a0*/  BSSY B2, `(.L_x_14975) ;  /* 0x000002e000027945 */ /* 0x000fe20003800000 */
[-C--:B-1----:R-:W-:Y:S02]  /*68b0*/  ISETP.GE.AND P0, PT, R152, R4.reuse, PT ;  /* 0x000000049800720c */ /* 0x082fe40003f06270 */
[----:B------:R-:W-:-:S11]  /*68c0*/  ISETP.GE.AND P1, PT, R155, R4, PT ;  /* 0x000000049b00720c */ /* 0x000fd60003f26270 */
[----:B------:R-:W-:Y:S05]  /*68d0*/  @P0 BRA `(.L_x_14976) ;  /* 0x0000000000a80947 */ /* 0x000fea0003800000 */
[----:B------:R-:W1:Y:S01]  /*68e0*/  LDS.128 R4, [R3+0x8400] ;  /* 0x0084000003047984 */ /* 0x000e620000000c00 */
[----:B------:R-:W-:Y:S01]  /*68f0*/  SHF.R.U32.HI R40, RZ, 0x10, R33 ;  /* 0x00000010ff287819 */ /* 0x000fe20000011621 */
[--C-:B------:R-:W-:Y:S01]  /*6900*/  HADD2.F32 R39, -RZ, R41.reuse.H0_H0 ;  /* 0x20000029ff277230 */ /* 0x100fe20000004100 */
[----:B------:R-:W-:Y:S01]  /*6910*/  SHF.R.U32.HI R38, RZ, 0x10, R31 ;  /* 0x00000010ff267819 */ /* 0x000fe2000001161f */
[----:B0-----:R-:W-:Y:S01]  /*6920*/  HADD2.F32 R37, -RZ, R41.H1_H1 ;  /* 0x30000029ff257230 */ /* 0x001fe20000004100 */
        /* <DEDUP_REMOVED lines=9> */
[----:B------:R-:W-:Y:S01]  /*69c0*/  FMUL.FTZ R33, R33, R38 ;  /* 0x0000002621217220 */ /* 0x000fe20000410000 */
[--C-:B------:R-:W-:Y:S02]  /*69d0*/  HADD2.F32 R30, -RZ, R6.reuse.H0_H0 ;  /* 0x20000006ff1e7230 */ /* 0x100fe40000004100 */
[----:B------:R-:W-:Y:S01]  /*69e0*/  FMUL.FTZ R42, R4, R39 ;  /* 0x00000027042a7220 */ /* 0x000fe20000410000 */
[----:B------:R-:W-:-:S02]  /*69f0*/  HADD2.F32 R31, -RZ, R6.H1_H1 ;  /* 0x30000006ff1f7230 */ /* 0x000fc40000004100 */
[C---:B------:R-:W-:Y:S01]  /*6a00*/  FFMA.FTZ R43, R32.reuse, R38, -R41 ;  /* 0x00000026202b7223 */ /* 0x040fe20000010829 */
[--C-:B------:R-:W-:Y:S02]  /*6a10*/  HADD2.F32 R6, -RZ, R5.reuse.H0_H0 ;  /* 0x20000005ff067230 */ /* 0x100fe40000004100 */
[----:B------:R-:W-:Y:S01]  /*6a20*/  FFMA.FTZ R44, R32, R40, R33 ;  /* 0x00000028202c7223 */ /* 0x000fe20000010021 */
[-C--:B------:R-:W-:Y:S01]  /*6a30*/  FMUL.FTZ R38, R4, R37.reuse ;  /* 0x0000002504267220 */ /* 0x080fe20000410000 */
[C---:B------:R-:W-:Y:S01]  /*6a40*/  FFMA.FTZ R42, R7.reuse, R37, -R42 ;  /* 0x00000025072a7223 */ /* 0x040fe2000001082a */
[----:B------:R-:W-:Y:S02]  /*6a50*/  HADD2.F32 R5, -RZ, R5.H1_H1 ;  /* 0x30000005ff057230 */ /* 0x000fe40000004100 */
[--C-:B------:R-:W-:Y:S02]  /*6a60*/  HADD2.F32 R37, -RZ, R47.reuse.H0_H0 ;  /* 0x2000002fff257230 */ /* 0x100fe40000004100 */
[----:B------:R-:W-:Y:S01]  /*6a70*/  FFMA.FTZ R39, R7, R39, R38 ;  /* 0x0000002707277223 */ /* 0x000fe20000010026 */
[----:B------:R-:W-:-:S02]  /*6a80*/  HADD2.F32 R32, -RZ, R47.H1_H1 ;  /* 0x3000002fff207230 */ /* 0x000fc40000004100 */
        /* <DEDUP_REMOVED lines=15> */
.L_x_14976:
[----:B------:R-:W-:Y:S05]  /*6b80*/  BSYNC B2 ;  /* 0x0000000000027941 */ /* 0x000fea0003800000 */
.L_x_14975:
[----:B------:R-:W-:Y:S05]  /*6b90*/  @P1 BRA `(.L_x_14974) ;  /* 0x0000000000a81947 */ /* 0x000fea0003800000 */
[----:B-1----:R-:W1:Y:S01]  /*6ba0*/  LDS.128 R4, [R0] ;  /* 0x0000000000047984 */ /* 0x002e620000000c00 */
[----:B------:R-:W-:Y:S01]  /*6bb0*/  SHF.R.U32.HI R31, RZ, 0x10, R25 ;  /* 0x00000010ff1f7819 */ /* 0x000fe20000011619 */
[----:B------:R-:W-:Y:S01]  /*6bc0*/  HADD2.F32 R30, -RZ, R48.H0_H0 ;  /* 0x20000030ff1e7230 */ /* 0x000fe20000004100 */
[----:B------:R-:W-:Y:S01]  /*6bd0*/  SHF.R.U32.HI R33, RZ, 0x10, R21 ;  /* 0x00000010ff217819 */ /* 0x000fe20000011615 */
[----:B------:R-:W-:Y:S01]  /*6be0*/  HADD2.F32 R32, -RZ, R36.H1_H1 ;  /* 0x30000024ff207230 */ /* 0x000fe20000004100 */
        /* <DEDUP_REMOVED lines=37> */
.L_x_14974:
[----:B------:R-:W-:Y:S05]  /*6e40*/  BSYNC B1 ;  /* 0x0000000000017941 */ /* 0x000fea0003800000 */
.L_x_14973:
[----:B-12---:R-:W-:-:S05]  /*6e50*/  VIADD R4, R19, 0x60 ;  /* 0x0000006013047836 */ /* 0x006fca0000000000 */
[----:B------:R-:W-:-:S13]  /*6e60*/  ISETP.GE.AND P0, PT, R4, R34, PT ;  /* 0x000000220400720c */ /* 0x000fda0003f06270 */
[----:B------:R-:W-:Y:S05]  /*6e70*/  @P0 BRA `(.L_x_14977) ;  /* 0x0000001800ac0947 */ /* 0x000fea0003800000 */
[----:B------:R-:W1:Y:S01]  /*6e80*/  LDC R4, c[0x0][0x3f4] ;  /* 0x0000fd00ff047b82 */ /* 0x000e620000000800 */
[----:B------:R-:W-:Y:S01]  /*6e90*/  BSSY B1, `(.L_x_14978) ;  /* 0x000002e000017945 */ /* 0x000fe20003800000 */
[-C--:B-1----:R-:W-:Y:S02]  /*6ea0*/  ISETP.GE.AND P0, PT, R152, R4.reuse, PT ;  /* 0x000000049800720c */ /* 0x082fe40003f06270 */
[----:B------:R-:W-:-:S11]  /*6eb0*/  ISETP.GE.AND P1, PT, R155, R4, PT ;  /* 0x000000049b00720c */ /* 0x000fd60003f26270 */
[----:B------:R-:W-:Y:S05]  /*6ec0*/  @P0 BRA `(.L_x_14979) ;  /* 0x0000000000a80947 */ /* 0x000fea0003800000 */
[----:B------:R-:W1:Y:S01]  /*6ed0*/  LDS.128 R4, [R3+0xb400] ;  /* 0x00b4000003047984 */ /* 0x000e620000000c00 */
[--C-:B------:R-:W-:Y:S01]  /*6ee0*/  SHF.R.U64 R33, R26, 0x10, R27.reuse ;  /* 0x000000101a217819 */ /* 0x100fe2000000121b */
[----:B------:R-:W-:Y:S01]  /*6ef0*/  HADD2.F32 R24, -RZ, R48.H1_H1 ;  /* 0x30000030ff187230 */ /* 0x000fe20000004100 */
        /* <DEDUP_REMOVED lines=39> */
.L_x_14979:
[----:B------:R-:W-:Y:S05]  /*7170*/  BSYNC B1 ;  /* 0x0000000000017941 */ /* 0x000fea0003800000 */
.L_x_14978:
        /* <DEDUP_REMOVED lines=44> */
.L_x_14964:
[----:B------:R-:W0:Y:S01]  /*7440*/  S2R R0, SR_TID.X ;  /* 0x0000000000007919 */ /* 0x000e220000002100 */
[----:B------:R-:W1:Y:S01]  /*7450*/  LDC R32, c[0x0][0x448] ;  /* 0x00011200ff207b82 */ /* 0x000e620000000800 */
[----:B------:R-:W-:Y:S01]  /*7460*/  ULDC.64 UR4, c[0x0][0x3f8] ;  /* 0x0000fe0000047ab9 */ /* 0x000fe20000000a00 */
[----:B------:R-:W-:Y:S01]  /*7470*/  ULDC.64 UR6, c[0x0][0x408] ;  /* 0x0001020000067ab9 */ /* 0x000fe20000000a00 */
[----:B------:R-:W-:Y:S01]  /*7480*/  IMAD.MOV.U32 R27, RZ, RZ, R31 ;  /* 0x000000ffff1b7224 */ /* 0x000fe200078e001f */
[----:B------:R-:W-:Y:S01]  /*7490*/  SHF.R.S32.HI R43, RZ, 0x1f, R16 ;  /* 0x0000001fff2b7819 */ /* 0x000fe20000011410 */
[----:B------:R-:W-:Y:S01]  /*74a0*/  IMAD.MOV.U32 R4, RZ, RZ, R24 ;  /* 0x000000ffff047224 */ /* 0x000fe200078e0018 */
[----:B-1----:R-:W-:Y:S01]  /*74b0*/  ISETP.NE.AND P0, PT, R32, 0x1, PT ;  /* 0x000000012000780c */ /* 0x002fe20003f05270 */
[----:B0-----:R-:W-:-:S05]  /*74c0*/  VIADD R0, R0, 0xffffff80 ;  /* 0xffffff8000007836 */ /* 0x001fca0000000000 */
[----:B------:R-:W-:-:S07]  /*74d0*/  SHF.R.S32.HI R3, RZ, 0x1f, R0 ;  /* 0x0000001fff037819 */ /* 0x000fce0000011400 */
[----:B------:R-:W0:Y:S01]  /*74e0*/  @P0 LDC R5, c[0x0][0x450] ;  /* 0x00011400ff050b82 */ /* 0x000e220000000800 */
[----:B------:R-:W-:-:S04]  /*74f0*/  LEA.HI R3, R3, R0, RZ, 0x2 ;  /* 0x0000000003037211 */ /* 0x000fc800078f10ff */
[----:B------:R-:W-:-:S04]  /*7500*/  LOP3.LUT R3, R3, 0xfffffffc, RZ, 0xc0, !PT ;  /* 0xfffffffc03037812 */ /* 0x000fc800078ec0ff */
[----:B------:R-:W-:Y:S02]  /*7510*/  IADD3 R3, R0, -R3, RZ ;  /* 0x8000000300037210 */ /* 0x000fe40007ffe0ff */
[----:B------:R-:W1:Y:S03]  /*7520*/  @P0 LDC R0, c[0x0][0x44c] ;  /* 0x00011300ff000b82 */ /* 0x000e660000000800 */
        /* <DEDUP_REMOVED lines=22> */
[----:B------:R-:W0:Y:S03]  /*7690*/  LDC R41, c[0x0][0x3f4] ;  /* 0x0000fd00ff297b82 */ /* 0x000e260000000800 */
[----:B------:R-:W1:Y:S04]  /*76a0*/  SHFL.IDX PT, R3, R25, RZ, 0x1c1f ;  /* 0x001c1fff19037589 */ /* 0x000e6800000e0000 */
[----:B------:R-:W3:Y:S04]  /*76b0*/  SHFL.IDX PT, R0, R26, RZ, 0x1c1f ;  /* 0x001c1fff1a007589 */ /* 0x000ee800000e0000 */
[----:B------:R-:W4:Y:S04]  /*76c0*/  SHFL.IDX PT, R14, R27, RZ, 0x1c1f ;  /* 0x001c1fff1b0e7589 */ /* 0x000f2800000e0000 */
[----:B------:R-:W5:Y:S01]  /*76d0*/  SHFL.IDX PT, R4, R24, RZ, 0x1c1f ;  /* 0x001c1fff18047589 */ /* 0x000f6200000e0000 */
[----:B0-----:R-:W-:Y:S01]  /*76e0*/  ISETP.GE.AND P0, PT, R16, R41, PT ;  /* 0x000000291000720c */ /* 0x001fe20003f06270 */
[----:B--2---:R-:W-:-:S05]  /*76f0*/  IMAD R32, R6, R32, RZ ;  /* 0x0000002006207224 */ /* 0x004fca00078e02ff */
[----:B------:R-:W-:-:S13]  /*7700*/  ISETP.GE.OR P1, PT, R39, R32, P0 ;  /* 0x000000202700720c */ /* 0x000fda0000726670 */
[C---:B------:R-:W-:Y:S01]  /*7710*/  @!P1 IMAD.SHL.U32 R5, R16.reuse, 0x2, RZ ;  /* 0x0000000210059824 */ /* 0x040fe200078e00ff */
[----:B------:R-:W-:-:S04]  /*7720*/  @!P1 SHF.L.U64.HI R21, R16, 0x1, R43 ;  /* 0x0000000110159819 */ /* 0x000fc8000001022b */
[----:B-1----:R-:W-:-:S05]  /*7730*/  @!P1 IADD3 R6, P2, R3, R5, RZ ;  /* 0x0000000503069210 */ /* 0x002fca0007f5e0ff */
[----:B---3--:R-:W-:Y:S01]  /*7740*/  @!P1 IMAD.X R7, R0, 0x1, R21, P2 ;  /* 0x0000000100079824 */ /* 0x008fe200010e0615 */
[----:B----4-:R-:W-:-:S04]  /*7750*/  @!P1 IADD3 R14, P2, R14, R5, RZ ;  /* 0x000000050e0e9210 */ /* 0x010fc80007f5e0ff */
[----:B------:R-:W2:Y:S01]  /*7760*/  @!P1 LD.E.128 R8, desc[UR40][R6.64] ;  /* 0x0000002806089980 */ /* 0x000ea2000c101d00 */
[----:B-----5:R-:W-:-:S05]  /*7770*/  @!P1 IMAD.X R3, R4, 0x1, R21, P2 ;  /* 0x0000000104039824 */ /* 0x020fca00010e0615 */
[----:B------:R-:W-:-:S05]  /*7780*/  @!P1 MOV R15, R3 ;  /* 0x00000003000f9202 */ /* 0x000fca0000000f00 */
        /* <DEDUP_REMOVED lines=16> */
[----:B---3--:R-:W-:Y:S01]  /*7890*/  @!P1 MOV R20, R4 ;  /* 0x0000000400149202 */ /* 0x008fe20000000f00 */
[----:B------:R-:W-:-:S02]  /*78a0*/  @!P1 IMAD.MOV.U32 R21, RZ, RZ, R5 ;  /* 0x000000ffff159224 */ /* 0x000fc400078e0005 */
[----:B------:R0:W3:Y:S01]  /*78b0*/  SHFL.IDX PT, R3, R25, 0x1, 0x1c1f ;  /* 0x003c1f0019037f89 */ /* 0x0000e200000e0000 */
[----:B------:R-:W-:Y:S02]  /*78c0*/  @!P1 IMAD.MOV.U32 R30, RZ, RZ, R6 ;  /* 0x000000ffff1e9224 */ /* 0x000fe400078e0006 */
[----:B------:R-:W-:Y:S02]  /*78d0*/  @!P1 IMAD.MOV.U32 R31, RZ, RZ, R7 ;  /* 0x000000ffff1f9224 */ /* 0x000fe400078e0007 */
[----:B------:R-:W-:Y:S02]  /*78e0*/  IMAD.MOV.U32 R4, RZ, RZ, R20 ;  /* 0x000000ffff047224 */ /* 0x000fe400078e0014 */
[----:B------:R-:W-:Y:S02]  /*78f0*/  IMAD.MOV.U32 R5, RZ, RZ, R21 ;  /* 0x000000ffff057224 */ /* 0x000fe400078e0015 */
[----:B------:R-:W-:Y:S02]  /*7900*/  IMAD.MOV.U32 R6, RZ, RZ, R30 ;  /* 0x000000ffff067224 */ /* 0x000fe400078e001e */
[----:B------:R-:W-:Y:S01]  /*7910*/  IMAD.MOV.U32 R8, RZ, RZ, R36 ;  /* 0x000000ffff087224 */ /* 0x000fe200078e0024 */
[----:B------:R-:W-:Y:S01]  /*7920*/  PRMT R45, R5, 0x7610, R45 ;  /* 0x00007610052d7816 */ /* 0x000fe2000000002d */
[----:B------:R-:W-:Y:S01]  /*7930*/  IMAD.MOV.U32 R9, RZ, RZ, R37 ;  /* 0x000000ffff097224 */ /* 0x000fe200078e0025 */
[----:B------:R-:W-:Y:S01]  /*7940*/  PRMT R56, R4, 0x5410, R6 ;  /* 0x0000541004387816 */ /* 0x000fe20000000006 */
[----:B------:R-:W-:Y:S01]  /*7950*/  IMAD.MOV.U32 R7, RZ, RZ, R31 ;  /* 0x000000ffff077224 */ /* 0x000fe200078e001f */
[----:B------:R-:W-:-:S02]  /*7960*/  CS2R R4, SRZ ;  /* 0x0000000000047805 */ /* 0x000fc4000001ff00 */
[----:B------:R-:W-:Y:S02]  /*7970*/  PRMT R33, R8, 0x5410, R9 ;  /* 0x0000541008217816 */ /* 0x000fe40000000009 */
[----:B012-4-:R-:W-:-:S07]  /*7980*/  PRMT R42, R42, 0x5410, R7 ;  /* 0x000054102a2a7816 */ /* 0x017fce0000000007 */
.L_x_15197:
[----:B------:R-:W2:Y:S01]  /*7990*/  LDL R7, [R1+0x50] ;  /* 0x0000500001077983 */ /* 0x000ea20000100800 */
[----:B------:R-:W-:Y:S01]  /*79a0*/  VIADD R39, R39, 0x60 ;  /* 0x0000006027277836 */ /* 0x000fe20000000000 */
[----:B------:R-:W-:Y:S01]  /*79b0*/  BSSY B1, `(.L_x_14981) ;  /* 0x0000016000017945 */ /* 0x000fe20003800000 */
[----:B------:R-:W-:Y:S02]  /*79c0*/  CS2R R8, SRZ ;  /* 0x0000000000087805 */ /* 0x000fe4000001ff00 */
[----:B------:R-:W-:Y:S02]  /*79d0*/  CS2R R10, SRZ ;  /* 0x00000000000a7805 */ /* 0x000fe4000001ff00 */
[----:B------:R-:W-:Y:S02]  /*79e0*/  ISETP.GE.AND P1, PT, R39, R32, PT ;  /* 0x000000202700720c */ /* 0x000fe40003f26270 */
[----:B--2---:R-:W-:-:S04]  /*79f0*/  LEA.HI R6, R7, R7, RZ, 0x1 ;  /* 0x0000000707067211 */ /* 0x004fc800078f08ff */
[----:B------:R-:W-:-:S04]  /*7a00*/  LOP3.LUT R6, R6, 0xfffffffe, RZ, 0xc0, !PT ;  /* 0xfffffffe06067812 */ /* 0x000fc800078ec0ff */
[----:B------:R-:W-:Y:S02]  /*7a10*/  IADD3 R13, R7, -R6, RZ ;  /* 0x80000006070d7210 */ /* 0x000fe40007ffe0ff */
[----:B------:R-:W-:Y:S02]  /*7a20*/  CS2R R6, SRZ ;  /* 0x0000000000067805 */ /* 0x000fe4000001ff00 */
        /* <DEDUP_REMOVED lines=14> */
.L_x_14982:
[----:B------:R-:W-:Y:S05]  /*7b10*/  BSYNC B1 ;  /* 0x0000000000017941 */ /* 0x000fea0003800000 */
.L_x_14981:
[----:B------:R-:W0:Y:S01]  /*7b20*/  SYNCS.PHASECHK.TRANS64.TRYWAIT P1, [R2+URZ+0x16800], R13 ;  /* 0x0168000d020075a7 */ /* 0x000e22000802017f */
[----:B------:R-:W-:Y:S01]  /*7b30*/  IMAD R29, R29, -0xc0, R32 ;  /* 0xffffff401d1d7824 */ /* 0x000fe200078e0220 */
[----:B------:R-:W-:Y:S01]  /*7b40*/  BSSY B1, `(.L_x_14983) ;  /* 0x0000012000017945 */ /* 0x000fe20003800000 */
[----:B------:R-:W-:Y:S02]  /*7b50*/  VIADD R14, R19, 0x60 ;  /* 0x00000060130e7836 */ /* 0x000fe40000000000 */
[----:B---3-5:R-:W-:Y:S01]  /*7b60*/  IMAD.MOV.U32 R3, RZ, RZ, R4 ;  /* 0x000000ffff037224 */ /* 0x028fe200078e0004 */
[----:B------:R-:W-:Y:S01]  /*7b70*/  VIMNMX R0, R29, 0xc0, PT ;  /* 0x000000c01d007848 */ /* 0x000fe20003fe0100 */
[----:B------:R-:W-:Y:S02]  /*7b80*/  IMAD.MOV.U32 R12, RZ, RZ, R5 ;  /* 0x000000ffff0c7224 */ /* 0x000fe400078e0005 */
[----:B------:R-:W-:Y:S01]  /*7b90*/  IMAD.IADD R39, R16, 0x1, R41 ;  /* 0x0000000110277824 */ /* 0x000fe200078e0229 */
[----:B------:R-:W-:-:S02]  /*7ba0*/  ISETP.GE.OR P2, PT, R19, R0, P0 ;  /* 0x000000001300720c */ /* 0x000fc40000746670 */
[----:B------:R-:W-:Y:S01]  /*7bb0*/  ISETP.GE.OR P0, PT, R14, R0, P0 ;  /* 0x000000000e00720c */ /* 0x000fe20000706670 */
[----:B------:R-:W-:Y:S01]  /*7bc0*/  IMAD.MOV.U32 R0, RZ, RZ, R6 ;  /* 0x000000ffff007224 */ /* 0x000fe200078e0006 */
[----:B------:R-:W-:Y:S01]  /*7bd0*/  PRMT R32, R32, 0x5410, R3 ;  /* 0x0000541020207816 */ /* 0x000fe20000000003 */
[----:B------:R-:W-:Y:S01]  /*7be0*/  IMAD.MOV.U32 R3, RZ, RZ, R7 ;  /* 0x000000ffff037224 */ /* 0x000fe200078e0007 */
[----:B------:R-:W-:Y:S01]  /*7bf0*/  PRMT R38, R12, 0x7610, R38 ;  /* 0x000076100c267816 */ /* 0x000fe20000000026 */
[----:B------:R-:W-:Y:S01]  /*7c00*/  IMAD.MOV.U32 R14, RZ, RZ, R9 ;  /* 0x000000ffff0e7224 */ /* 0x000fe200078e0009 */
[----:B------:R-:W-:Y:S02]  /*7c10*/  MOV R12, R8 ;  /* 0x00000008000c7202 */ /* 0x000fe40000000f00 */
[----:B------:R-:W-:Y:S02]  /*7c20*/  PRMT R29, R0, 0x5410, R3 ;  /* 0x00005410001d7816 */ /* 0x000fe40000000003 */
[----:B------:R-:W-:-:S02]  /*7c30*/  PRMT R32, R12, 0x7610, R32 ;  /* 0x000076100c207816 */ /* 0x000fc40000000020 */
[----:B------:R-:W-:Y:S01]  /*7c40*/  PRMT R38, R38, 0x5410, R14 ;  /* 0x0000541026267816 */ /* 0x000fe2000000000e */
[----:B0-----:R-:W-:Y:S06]  /*7c50*/  @!P1 BRA `(.L_x_14984) ;  /* 0x0000010c00609947 */ /* 0x001fec0003800000 */
.L_x_15198:
[----:B------:R-:W-:Y:S05]  /*7c60*/  BSYNC B1 ;  /* 0x0000000000017941 */ /* 0x000fea0003800000 */
.L_x_14983:
        /* <DEDUP_REMOVED lines=27> */
[----:B------:R-:W-:Y:S02]  /*7e20*/  LOP3.LUT R12, R12, R15, RZ, 0x3c, !PT ;  /* 0x0000000f0c0c7212 */ /* 0x000fe400078e3cff */
[----:B------:R-:W-:-:S03]  /*7e30*/  LEA R41, R25, R24, 0x9 ;  /* 0x0000001819297211 */ /* 0x000fc600078e48ff */
        /* <DEDUP_REMOVED lines=76> */
.L_x_14986:
[----:B------:R-:W-:Y:S05]  /*8300*/  BSYNC B1 ;  /* 0x0000000000017941 */ /* 0x000fea0003800000 */
.L_x_14985:
        /* <DEDUP_REMOVED lines=17> */
[--C-:B------:R-:W-:Y:S02]  /*8420*/  SHF.R.U32.HI R21, RZ, 0x10, R9.reuse ;  /* 0x00000010ff157819 */ /* 0x100fe40000011609 */
[----:B------:R-:W-:-:S02]  /*8430*/  SHF.R.U64 R42, R8, 0x10, R9 ;  /* 0x00000010082a7819 */ /* 0x000fc40000001209 */
[----:B------:R-:W-:Y:S01]  /*8440*/  SHF.R.U32.HI R40, RZ, 0x10, R11 ;  /* 0x00000010ff287819 */ /* 0x000fe2000001160b */
[----:B------:R-:W-:Y:S01]  /*8450*/  HADD2.F32 R11, -RZ, R29.H0_H0 ;  /* 0x2000001dff0b7230 */ /* 0x000fe20000004100 */
        /* <DEDUP_REMOVED lines=8> */
[----:B-1----:R-:W-:-:S05]  /*84e0*/  HADD2.F32 R7, -RZ, R25.H0_H0 ;  /* 0x20000019ff077230 */ /* 0x002fca0000004100 */
[C---:B------:R-:W-:Y:S01]  /*84f0*/  FMUL.FTZ R30, R7.reuse, R38 ;  /* 0x00000026071e7220 */ /* 0x040fe20000410000 */
[-C--:B------:R-:W-:Y:S01]  /*8500*/  FMUL.FTZ R34, R7, R10.reuse ;  /* 0x0000000a07227220 */ /* 0x080fe20000410000 */
[----:B------:R-:W-:Y:S02]  /*8510*/  HADD2.F32 R25, -RZ, R25.H1_H1 ;  /* 0x30000019ff197230 */ /* 0x000fe40000004100 */
[C---:B------:R-:W-:Y:S01]  /*8520*/  FFMA.FTZ R30, R3.reuse, R10, -R30 ;  /* 0x0000000a031e7223 */ /* 0x040fe2000001081e */
[----:B------:R-:W-:Y:S02]  /*8530*/  HADD2.F32 R6, -RZ, R24.H0_H0 ;  /* 0x20000018ff067230 */ /* 0x000fe40000004100 */
[----:B------:R-:W-:Y:S01]  /*8540*/  FFMA.FTZ R34, R3, R38, R34 ;  /* 0x0000002603227223 */ /* 0x000fe20000010022 */
[----:B------:R-:W-:Y:S02]  /*8550*/  HADD2.F32 R10, -RZ, R21.H0_H0 ;  /* 0x20000015ff0a7230 */ /* 0x000fe40000004100 */
[----:B------:R-:W-:-:S02]  /*8560*/  HADD2.F32 R7, -RZ, R32.H1_H1 ;  /* 0x30000020ff077230 */ /* 0x000fc40000004100 */
[----:B------:R-:W-:Y:S02]  /*8570*/  HADD2.F32 R3, -RZ, R32.H0_H0 ;  /* 0x20000020ff037230 */ /* 0x000fe40000004100 */
[C---:B------:R-:W-:Y:S01]  /*8580*/  FMUL.FTZ R36, R25.reuse, R20 ;  /* 0x0000001419247220 */ /* 0x040fe20000410000 */
[----:B------:R-:W-:Y:S02]  /*8590*/  HADD2.F32 R13, -RZ, R13.H1_H1 ;  /* 0x3000000dff0d7230 */ /* 0x000fe40000004100 */
[-C--:B------:R-:W-:Y:S01]  /*85a0*/  FMUL.FTZ R32, R25, R10.reuse ;  /* 0x0000000a19207220 */ /* 0x080fe20000410000 */
[----:B------:R-:W-:Y:S02]  /*85b0*/  HADD2.F32 R0, -RZ, R12.H0_H0 ;  /* 0x2000000cff007230 */ /* 0x000fe40000004100 */
[C---:B------:R-:W-:Y:S01]  /*85c0*/  FMUL.FTZ R21, R6.reuse, R7 ;  /* 0x0000000706157220 */ /* 0x040fe20000410000 */
[-C--:B------:R-:W-:Y:S01]  /*85d0*/  FMUL.FTZ R6, R6, R3.reuse ;  /* 0x0000000306067220 */ /* 0x080fe20000410000 */
[C---:B------:R-:W-:Y:S01]  /*85e0*/  FFMA.FTZ R25, R13.reuse, R10, -R36 ;  /* 0x0000000a0d197223 */ /* 0x040fe20000010824 */
[----:B------:R-:W-:Y:S01]  /*85f0*/  FFMA.FTZ R31, R13, R20, R32 ;  /* 0x000000140d1f7223 */ /* 0x000fe20000010020 */
[----:B------:R-:W-:Y:S01]  /*8600*/  FFMA.FTZ R21, R0, R3, -R21 ;  /* 0x0000000300157223 */ /* 0x000fe20000010815 */
[----:B------:R-:W-:-:S02]  /*8610*/  HADD2.F32 R8, -RZ, R26.H0_H0 ;  /* 0x2000001aff087230 */ /* 0x000fc40000004100 */
[----:B------:R-:W-:Y:S01]  /*8620*/  FFMA.FTZ R13, R0, R7, R6 ;  /* 0x00000007000d7223 */ /* 0x000fe20000010006 */
[----:B------:R-:W-:Y:S02]  /*8630*/  HADD2.F32 R9, -RZ, R27.H0_H0 ;  /* 0x2000001bff097230 */ /* 0x000fe40000004100 */
[----:B------:R-:W-:Y:S02]  /*8640*/  HADD2.F32 R3, -RZ, R43.H0_H0 ;  /* 0x2000002bff037230 */ /* 0x000fe40000004100 */
[----:B------:R-:W-:Y:S02]  /*8650*/  HADD2.F32 R10, -RZ, R29.H1_H1 ;  /* 0x3000001dff0a7230 */ /* 0x000fe40000004100 */
[----:B------:R-:W-:Y:S02]  /*8660*/  HADD2.F32 R0, -RZ, R43.H1_H1 ;  /* 0x3000002bff007230 */ /* 0x000fe40000004100 */
[----:B------:R-:W-:Y:S01]  /*8670*/  FMUL.FTZ R7, R8, R11 ;  /* 0x0000000b08077220 */ /* 0x000fe20000410000 */
[----:B------:R-:W-:-:S02]  /*8680*/  HADD2.F32 R5, -RZ, R15.H0_H0 ;  /* 0x2000000fff057230 */ /* 0x000fc40000004100 */
[----:B------:R-:W-:Y:S01]  /*8690*/  FMUL.FTZ R29, R8, R3 ;  /* 0x00000003081d7220 */ /* 0x000fe20000410000 */
[----:B------:R-:W-:Y:S02]  /*86a0*/  HADD2.F32 R4, -RZ, R14.H0_H0 ;  /* 0x2000000eff047230 */ /* 0x000fe40000004100 */
[C---:B------:R-:W-:Y:S01]  /*86b0*/  FMUL.FTZ R32, R9.reuse, R10 ;  /* 0x0000000a09207220 */ /* 0x040fe20000410000 */
[----:B------:R-:W-:Y:S02]  /*86c0*/  HADD2.F32 R27, -RZ, R27.H1_H1 ;  /* 0x3000001bff1b7230 */ /* 0x000fe40000004100 */
[-C--:B------:R-:W-:Y:S01]  /*86d0*/  FMUL.FTZ R9, R9, R0.reuse ;  /* 0x0000000009097220 */ /* 0x080fe20000410000 */
[----:B------:R-:W-:Y:S02]  /*86e0*/  HADD2.F32 R8, -RZ, R33.H0_H0 ;  /* 0x20000021ff087230 */ /* 0x000fe40000004100 */
[----:B------:R-:W-:Y:S02]  /*86f0*/  HADD2.F32 R6, -RZ, R40.H0_H0 ;  /* 0x20000028ff067230 */ /* 0x000fe40000004100 */
[----:B------:R-:W-:Y:S01]  /*8700*/  FFMA.FTZ R32, R5, R0, -R32 ;  /* 0x0000000005207223 */ /* 0x000fe20000010820 */
[----:B------:R-:W-:-:S02]  /*8710*/  HADD2.F32 R15, -RZ, R15.H1_H1 ;  /* 0x3000000fff0f7230 */ /* 0x000fc40000004100 */
[C---:B------:R-:W-:Y:S01]  /*8720*/  FFMA.FTZ R20, R4.reuse, R3, -R7 ;  /* 0x0000000304147223 */ /* 0x040fe20000010807 */
[----:B------:R-:W-:Y:S01]  /*8730*/  FFMA.FTZ R29, R4, R11, R29 ;  /* 0x0000000b041d7223 */ /* 0x000fe2000001001d */
[----:B------:R-:W-:Y:S01]  /*8740*/  FFMA.FTZ R0, R5, R10, R9 ;  /* 0x0000000a05007223 */ /* 0x000fe20000010009 */
[----:B------:R-:W-:Y:S02]  /*8750*/  HADD2.F32 R24, -RZ, R24.H1_H1 ;  /* 0x30000018ff187230 */ /* 0x000fe40000004100 */
[C---:B------:R-:W-:Y:S01]  /*8760*/  FMUL.FTZ R4, R27.reuse, R8 ;  /* 0x000000081b047220 */ /* 0x040fe20000410000 */
[----:B------:R-:W-:Y:S02]  /*8770*/  HADD2.F32 R26, -RZ, R26.H1_H1 ;  /* 0x3000001aff1a7230 */ /* 0x000fe40000004100 */
[----:B------:R-:W-:Y:S01]  /*8780*/  FMUL.FTZ R10, R27, R6 ;  /* 0x000000061b0a7220 */ /* 0x000fe20000410000 */
[----:B------:R-:W-:Y:S02]  /*8790*/  HADD2.F32 R7, -RZ, R37.H0_H0 ;  /* 0x20000025ff077230 */ /* 0x000fe40000004100 */
[----:B------:R-:W-:-:S02]  /*87a0*/  HADD2.F32 R9, -RZ, R35.H0_H0 ;  /* 0x20000023ff097230 */ /* 0x000fc40000004100 */
[----:B------:R-:W-:Y:S02]  /*87b0*/  HADD2.F32 R3, -RZ, R42.H0_H0 ;  /* 0x2000002aff037230 */ /* 0x000fe40000004100 */
[----:B------:R-:W-:Y:S02]  /*87c0*/  HADD2.F32 R5, -RZ, R41.H0_H0 ;  /* 0x20000029ff057230 */ /* 0x000fe40000004100 */
[C---:B------:R-:W-:Y:S01]  /*87d0*/  FFMA.FTZ R27, R15.reuse, R6, -R4 ;  /* 0x000000060f1b7223 */ /* 0x040fe20000010804 */
[----:B------:R-:W-:Y:S02]  /*87e0*/  HADD2.F32 R12, -RZ, R12.H1_H1 ;  /* 0x3000000cff0c7230 */ /* 0x000fe40000004100 */
        /* <DEDUP_REMOVED lines=20> */
.L_x_14977:
[----:B------:R-:W-:Y:S05]  /*8930*/  BSYNC B0 ;  /* 0x0000000000007941 */ /* 0x000fea0003800000 */
.L_x_14963:
        /* <DEDUP_REMOVED lines=8> */
.L_x_14960:
[----:B------:R-:W-:-:S13]  /*89c0*/  ISETP.NE.AND P0, PT, R156, 0x3, PT ;  /* 0x000000039c00780c */ /* 0x000fda0003f05270 */
[----:B------:R-:W-:Y:S05]  /*89d0*/  @!P0 BRA `(.L_x_14987) ;  /* 0x0000000000048947 */ /* 0x000fea0003800000 */
[----:B------:R-:W-:Y:S01]  /*89e0*/  BPT.TRAP 0x1 ;  /* 0x000000040000795c */ /* 0x000fe20000300000 */
.L_x_14987:
[----:B-123--:R-:W-:Y:S01]  /*89f0*/  IMAD R4, R18, 0x8, R2 ;  /* 0x0000000812047824 */ /* 0x00efe200078e0202 */
[----:B0-----:R-:W-:-:S04]  /*8a00*/  SHF.L.U32 R3, R23, 0x1f, RZ ;  /* 0x0000001f17037819 */ /* 0x001fc800000006ff */
[----:B------:R0:W1:Y:S01]  /*8a10*/  SYNCS.PHASECHK.TRANS64.TRYWAIT P2, [R4+URZ+0x16830], R3 ;  /* 0x01683003040075a7 */ /* 0x000062000804017f */
[----:B------:R-:W-:Y:S05]  /*8a20*/  @!P0 BRA `(.L_x_14988) ;  /* 0x0000000000048947 */ /* 0x000fea0003800000 */
[----:B------:R-:W-:Y:S01]  /*8a30*/  BPT.TRAP 0x1 ;  /* 0x000000040000795c */ /* 0x000fe20000300000 */
.L_x_14988:
[----:B------:R-:W2:Y:S02]  /*8a40*/  S2R R0, SR_TID.X ;  /* 0x0000000000007919 */ /* 0x000ea40000002100 */
[----:B--2---:R-:W-:-:S04]  /*8a50*/  LOP3.LUT R0, R0, 0x7f, RZ, 0xc0, !PT ;  /* 0x0000007f00007812 */ /* 0x004fc800078ec0ff */
[----:B------:R-:W-:Y:S01]  /*8a60*/  ISETP.NE.AND P1, PT, R0, RZ, PT ;  /* 0x000000ff0000720c */ /* 0x000fe20003f25270 */
[----:B-1----:R-:W-:-:S12]  /*8a70*/  @P2 BRA `(.L_x_14989) ;  /* 0x0000000000082947 */ /* 0x002fd80003800000 */
[----:B------:R-:W1:Y:S02]  /*8a80*/  SYNCS.PHASECHK.TRANS64.TRYWAIT P2, [R4+URZ+0x16830], R3 ;  /* 0x01683003040075a7 */ /* 0x000e64000804017f */
[----:B-1----:R-:W-:Y:S05]  /*8a90*/  @!P2 BRA `(.L_x_14990) ;  /* 0x000000fc00e4a947 */ /* 0x002fea0003800000 */
.L_x_14989:
[----:B------:R-:W-:Y:S05]  /*8aa0*/  WARPSYNC.ALL ;  /* 0x0000000000007948 */ /* 0x000fea0003800000 */
[----:B------:R-:W-:Y:S02]  /*8ab0*/  IADD3 R0, R2, 0xe400, RZ ;  /* 0x0000e40002007810 */ /* 0x000fe40007ffe0ff */
[----:B------:R-:W-:Y:S02]  /*8ac0*/  LOP3.LUT R6, R28, 0x10000, RZ, 0xfc, !PT ;  /* 0x000100001c067812 */ /* 0x000fe400078efcff */
[----:B------:R-:W-:-:S04]  /*8ad0*/  SHF.R.U32.HI R0, RZ, 0x4, R0 ;  /* 0x00000004ff007819 */ /* 0x000fc80000011600 */
[----:B------:R-:W-:-:S04]  /*8ae0*/  LOP3.LUT R0, R0, 0x3fff, RZ, 0xc0, !PT ;  /* 0x00003fff00007812 */ /* 0x000fc800078ec0ff */
[----:B01----:R-:W-:Y:S01]  /*8af0*/  LOP3.LUT R3, R0, 0x10000, RZ, 0xfc, !PT ;  /* 0x0001000000037812 */ /* 0x003fe200078efcff */
[----:B------:R-:W-:Y:S02]  /*8b00*/  IMAD.MOV.U32 R7, RZ, RZ, 0x40000040 ;  /* 0x40000040ff077424 */ /* 0x000fe400078e00ff */
[----:B------:R-:W-:Y:S01]  /*8b10*/  IMAD.MOV.U32 R9, RZ, RZ, 0x40000040 ;  /* 0x40000040ff097424 */ /* 0x000fe200078e00ff */
[----:B------:R-:W-:Y:S01]  /*8b20*/  R2UR UR4, R6 ;  /* 0x00000000060472ca */ /* 0x000fe200000e0000 */
[----:B------:R-:W-:Y:S01]  /*8b30*/  IMAD R8, R18, 0x400, R3 ;  /* 0x0000040012087824 */ /* 0x000fe200078e0203 */
[----:B------:R-:W-:Y:S01]  /*8b40*/  R2UR UR5, R7 ;  /* 0x00000000070572ca */ /* 0x000fe200000e0000 */
[----:B-----5:R-:W-:Y:S01]  /*8b50*/  WARPGROUP.ARRIVE ;  /* 0x00000000000079c5 */ /* 0x020fe20000000000 */
[----:B------:R-:W-:Y:S01]  /*8b60*/  R2UR UR7, R9 ;  /* 0x00000000090772ca */ /* 0x000fe200000e0000 */
[----:B------:R-:W-:Y:S01]  /*8b70*/  VIADD R90, R6, 0x2 ;  /* 0x00000002065a7836 */ /* 0x000fe20000000000 */
[C---:B------:R-:W-:Y:S01]  /*8b80*/  R2UR UR6, R8.reuse ;  /* 0x00000000080672ca */ /* 0x040fe200000e0000 */
[----:B------:R-:W-:Y:S01]  /*8b90*/  IMAD.MOV.U32 R91, RZ, RZ, 0x40000040 ;  /* 0x40000040ff5b7424 */ /* 0x000fe200078e00ff */
[----:B------:R-:W-:Y:S01]  /*8ba0*/  STL [R1+0x4], R3 ;  /* 0x0000040301007387 */ /* 0x000fe20000100800 */
[----:B------:R-:W-:Y:S01]  /*8bb0*/  VIADD R10, R8, 0x2 ;  /* 0x00000002080a7836 */ /* 0x000fe20000000000 */
[----:B------:R-:W0:Y:S01]  /*8bc0*/  LDC R0, c[0x0][0x448] ;  /* 0x00011200ff007b82 */ /* 0x000e220000000800 */
[----:B------:R-:W-:Y:S01]  /*8bd0*/  IMAD.MOV.U32 R11, RZ, RZ, 0x40000040 ;  /* 0x40000040ff0b7424 */ /* 0x000fe200078e00ff */
[----:B------:R-:W2:Y:S04]  /*8be0*/  LDL R12, [R1+0x44] ;  /* 0x00004400010c7983 */ /* 0x000ea80000100800 */
[----:B------:R-:W2:Y:S03]  /*8bf0*/  LDL R94, [R1+0x24] ;  /* 0x00002400015e7983 */ /* 0x000ea60000100800 */
[----:B------:R-:W-:Y:S01]  /*8c00*/  HGMMA.64x128x16.F32 R24, gdesc[UR4], RZ, !UPT, gsb0 ;  /* 0x01e00000041879f0 */ /* 0x000fe2000c0008ff */
[----:B------:R-:W-:Y:S01]  /*8c10*/  R2UR UR4, R90 ;  /* 0x000000005a0472ca */ /* 0x000fe200000e0000 */
[----:B------:R-:W3:Y:S01]  /*8c20*/  LDL R88, [R1+0x2c] ;  /* 0x00002c0001587983 */ /* 0x000ee20000100800 */
[----:B------:R-:W-:-:S02]  /*8c30*/  R2UR UR5, R91 ;  /* 0x000000005b0572ca */ /* 0x000fc400000e0000 */
[----:B------:R-:W-:Y:S01]  /*8c40*/  R2UR UR6, R10 ;  /* 0x000000000a0672ca */ /* 0x000fe200000e0000 */
[----:B------:R1:W-:Y:S01]  /*8c50*/  STL.64 [R1+0x18], R90 ;  /* 0x0000185a01007387 */ /* 0x0003e20000100a00 */
[----:B------:R-:W-:-:S03]  /*8c60*/  R2UR UR7, R11 ;  /* 0x000000000b0772ca */ /* 0x000fc600000e0000 */
[----:B------:R-:W4:Y:S04]  /*8c70*/  LDL R13, [R1+0x40] ;  /* 0x00004000010d7983 */ /* 0x000f280000100800 */
[----:B-1----:R-:W4:Y:S01]  /*8c80*/  LDL R90, [R1+0x20] ;  /* 0x00002000015a7983 */ /* 0x002f220000100800 */
[----:B------:R-:W-:Y:S01]  /*8c90*/  VIADD R20, R6, 0x4 ;  /* 0x0000000406147836 */ /* 0x000fe20000000000 */
[----:B------:R-:W-:Y:S01]  /*8ca0*/  IADD3 R10, R8, 0x4, RZ ;  /* 0x00000004080a7810 */ /* 0x000fe20007ffe0ff */
[----:B------:R-:W-:Y:S02]  /*8cb0*/  IMAD.MOV.U32 R21, RZ, RZ, 0x40000040 ;  /* 0x40000040ff157424 */ /* 0x000fe400078e00ff */
[----:B------:R-:W-:Y:S01]  /*8cc0*/  IMAD.MOV.U32 R11, RZ, RZ, 0x40000040 ;  /* 0x40000040ff0b7424 */ /* 0x000fe200078e00ff */
[----:B------:R-:W-:-:S02]  /*8cd0*/  WARPGROUP.DEPBAR.LE gsb0, 0x0 ;  /* 0x00008000000079c5 */ /* 0x000fc40000010000 */
        /* <DEDUP_REMOVED lines=17> */
[----:B0-----:R-:W-:-:S13]  /*8df0*/  ISETP.NE.AND P2, PT, R0, 0x1, PT ;  /* 0x000000010000780c */ /* 0x001fda0003f45270 */
[----:B------:R-:W0:Y:S08]  /*8e00*/  @P2 LDC R3, c[0x0][0x44c] ;  /* 0x00011300ff032b82 */ /* 0x000e300000000800 */
[----:B------:R-:W1:Y:S01]  /*8e10*/  @P2 LDC R5, c[0x0][0x450] ;  /* 0x00011400ff052b82 */ /* 0x000e620000000800 */
[----:B--2---:R-:W-:-:S04]  /*8e20*/  IMAD.IADD R12, R12, 0x1, R94 ;  /* 0x000000010c0c7824 */ /* 0x004fc800078e025e */
[----:B0-----:R-:W-:-:S05]  /*8e30*/  @P2 IMAD.HI.U32 R0, R12, R3, RZ ;  /* 0x000000030c002227 */ /* 0x001fca00078e00ff */
[----:B-1----:R-:W-:Y:S01]  /*8e40*/  @P2 SHF.R.U32.HI R12, RZ, R5, R0 ;  /* 0x00000005ff0c2219 */ /* 0x002fe20000011600 */
[----:B------:R-:W-:Y:S02]  /*8e50*/  WARPGROUP.DEPBAR.LE gsb0, 0x0 ;  /* 0x00008000000079c5 */ /* 0x000fe40000010000 */
[----:B------:R-:W-:-:S06]  /*8e60*/  WARPGROUP.ARRIVE ;  /* 0x00000000000079c5 */ /* 0x000fcc0000000000 */
[----:B------:R-:W-:Y:S01]  /*8e70*/  HGMMA.64x128x16.F32 R24, gdesc[UR4], R24, gsb0 ;  /* 0x01e00000041879f0 */ /* 0x000fe20008000818 */
[----:B------:R-:W0:Y:S01]  /*8e80*/  SHFL.IDX PT, R5, R12, 0x1, 0x1c1f ;  /* 0x003c1f000c057f89 */ /* 0x000e2200000e0000 */
[----:B------:R-:W-:Y:S01]  /*8e90*/  IMAD.MOV.U32 R3, RZ, RZ, -0x80 ;  /* 0xffffff80ff037424 */ /* 0x000fe200078e00ff */
[----:B------:R-:W-:Y:S01]  /*8ea0*/  ULDC UR4, c[0x0][0x988] ;  /* 0x0002620000047ab9 */ /* 0x000fe20000000800 */
[----:B------:R-:W-:Y:S01]  /*8eb0*/  @!P1 VIADD R4, R4, 0x16840 ;  /* 0x0001684004049836 */ /* 0x000fe20000000000 */
[----:B------:R-:W-:Y:S01]  /*8ec0*/  STL.64 [R1+0x10], R20 ;  /* 0x0000101401007387 */ /* 0x000fe20000100a00 */
[----:B------:R-:W-:Y:S01]  /*8ed0*/  IMAD R0, R92, R3, 0x80 ;  /* 0x000000805c007424 */ /* 0x000fe200078e0203 */
[----:B------:R-:W-:-:S04]  /*8ee0*/  ULDC UR5, c[0x0][0x988] ;  /* 0x0002620000057ab9 */ /* 0x000fc80000000800 */
[----:B------:R-:W-:Y:S01]  /*8ef0*/  IADD3 R3, R0, 0x1, RZ ;  /* 0x0000000100037810 */ /* 0x000fe20007ffe0ff */
[----:B---3--:R-:W-:-:S04]  /*8f00*/  IMAD.IADD R8, R88, 0x1, R0 ;  /* 0x0000000158087824 */ /* 0x008fc800078e0200 */
[C---:B----4-:R-:W-:Y:S02]  /*8f10*/  IMAD R3, R13.reuse, -0x2, R3 ;  /* 0xfffffffe0d037824 */ /* 0x050fe400078e0203 */
[----:B------:R-:W-:-:S03]  /*8f20*/  IMAD R8, R13, -0x2, R8 ;  /* 0xfffffffe0d087824 */ /* 0x000fc600078e0208 */
[----:B------:R-:W-:-:S04]  /*8f30*/  IADD3 R89, -R90, R3, R88 ;  /* 0x000000035a597210 */ /* 0x000fc80007ffe158 */
[----:B0-----:R-:W-:-:S04]  /*8f40*/  VIADDMNMX R0, R5, R89, R8, PT ;  /* 0x0000005905007246 */ /* 0x001fc80003800108 */
[C---:B------:R-:W-:Y:S02]  /*8f50*/  ISETP.GT.AND P4, PT, R0.reuse, RZ, PT ;  /* 0x000000ff0000720c */ /* 0x040fe40003f84270 */
[C---:B------:R-:W-:Y:S02]  /*8f60*/  ISETP.GT.AND P5, PT, R0.reuse, 0x1, PT ;  /* 0x000000010000780c */ /* 0x040fe40003fa4270 */
[----:B------:R-:W-:Y:S01]  /*8f70*/  ISETP.GT.AND P3, PT, R0, 0x8, PT ;  /* 0x000000080000780c */ /* 0x000fe20003f64270 */
[----:B------:R0:W-:Y:S01]  /*8f80*/  STL.64 [R1+0x8], R14 ;  /* 0x0000080e01007387 */ /* 0x0001e20000100a00 */
[----:B------:R-:W-:Y:S02]  /*8f90*/  WARPGROUP.DEPBAR.LE gsb0, 0x0 ;  /* 0x00008000000079c5 */ /* 0x000fe40000010000 */
[----:B------:R-:W-:Y:S02]  /*8fa0*/  FSEL R109, R26, -INF , P4 ;  /* 0xff8000001a6d7808 */ /* 0x000fe40002000000 */
[----:B------:R-:W-:-:S02]  /*8fb0*/  FSEL R107, R27, -INF , P5 ;  /* 0xff8000001b6b7808 */ /* 0x000fc40002800000 */
        /* <DEDUP_REMOVED lines=49> */
[----:B0-----:R-:W-:Y:S02]  /*92d0*/  FSEL R15, R62, -INF , P3 ;  /* 0xff8000003e0f7808 */ /* 0x001fe40001800000 */
        /* <DEDUP_REMOVED lines=38> */
[----:B------:R-:W-:-:S04]  /*9540*/  FMNMX.FTZ R10, R43, R10, !PT ;  /* 0x0000000a2b0a7209 */ /* 0x000fc80007810000 */
[----:B------:R-:W-:-:S05]  /*9550*/  FMNMX.FTZ R14, R87, R10, !PT ;  /* 0x0000000a570e7209 */ /* 0x000fca0007810000 */
[----:B------:R-:W0:Y:S04]  /*9560*/  SHFL.BFLY PT, R9, R14, 0x2, 0x1f ;  /* 0x0c401f000e097f89 */ /* 0x000e2800000e0000 */
[----:B------:R-:W1:Y:S01]  /*9570*/  SHFL.IDX PT, R26, R12, RZ, 0x1c1f ;  /* 0x001c1fff0c1a7589 */ /* 0x000e6200000e0000 */
[----:B0-----:R-:W-:-:S05]  /*9580*/  FMNMX.FTZ R20, R14, R9, !PT ;  /* 0x000000090e147209 */ /* 0x001fca0007810000 */
[----:B------:R-:W0:Y:S01]  /*9590*/  SHFL.BFLY PT, R9, R20, 0x1, 0x1f ;  /* 0x0c201f0014097f89 */ /* 0x000e2200000e0000 */
[----:B------:R-:W-:Y:S01]  /*95a0*/  IMAD.U32 R0, RZ, RZ, UR4 ;  /* 0x00000004ff007e24 */ /* 0x000fe2000f8e00ff */
[----:B-1----:R-:W-:Y:S01]  /*95b0*/  VIADDMNMX R26, R26, R89, R8, PT ;  /* 0x000000591a1a7246 */ /* 0x002fe20003800108 */
[----:B------:R-:W-:-:S03]  /*95c0*/  ULDC UR4, c[0x0][0x988] ;  /* 0x0002620000047ab9 */ /* 0x000fc60000000800 */
[C---:B------:R-:W-:Y:S02]  /*95d0*/  ISETP.GT.AND P4, PT, R26.reuse, RZ, PT ;  /* 0x000000ff1a00720c */ /* 0x040fe40003f84270 */
[----:B------:R-:W-:Y:S02]  /*95e0*/  ISETP.GT.AND P5, PT, R26, 0x1, PT ;  /* 0x000000011a00780c */ /* 0x000fe40003fa4270 */
[----:B------:R-:W-:Y:S02]  /*95f0*/  FSEL R89, R24, -INF , P4 ;  /* 0xff80000018597808 */ /* 0x000fe40002000000 */
[----:B------:R-:W-:Y:S02]  /*9600*/  FSEL R25, R25, -INF , P5 ;  /* 0xff80000019197808 */ /* 0x000fe40002800000 */
[----:B0-----:R-:W-:-:S04]  /*9610*/  FMNMX.FTZ R9, R20, R9, !PT ;  /* 0x0000000914097209 */ /* 0x001fc80007810000 */
[C---:B------:R-:W-:Y:S01]  /*9620*/  FSETP.NEU.FTZ.AND P3, PT, R9.reuse, -INF , PT ;  /* 0xff8000000900780b */ /* 0x040fe20003f7d000 */
[----:B------:R-:W-:-:S05]  /*9630*/  FMUL.FTZ R10, R9, R0 ;  /* 0x00000000090a7220 */ /* 0x000fca0000410000 */
[----:B------:R-:W-:Y:S02]  /*9640*/  FSEL R10, R10, RZ, P3 ;  /* 0x000000ff0a0a7208 */ /* 0x000fe40001800000 */
[C---:B------:R-:W-:Y:S02]  /*9650*/  ISETP.GT.AND P3, PT, R26.reuse, 0x8, PT ;  /* 0x000000081a00780c */ /* 0x040fe40003f64270 */
[----:B------:R-:W-:Y:S01]  /*9660*/  ISETP.GT.AND P4, PT, R26, 0x9, PT ;  /* 0x000000091a00780c */ /* 0x000fe20003f84270 */
[----:B------:R-:W-:Y:S01]  /*9670*/  FFMA.FTZ R151, R91, R0, -R10 ;  /* 0x000000005b977223 */ /* 0x000fe2000001080a */
[----:B------:R-:W-:Y:S02]  /*9680*/  FSEL R91, R28, -INF , P3 ;  /* 0xff8000001c5b7808 */ /* 0x000fe40001800000 */
[----:B------:R-:W-:Y:S02]  /*9690*/  FMNMX.FTZ R14, R89, R25, !PT ;  /* 0x00000019590e7209 */ /* 0x000fe40007810000 */
[----:B------:R-:W-:-:S02]  /*96a0*/  ISETP.GT.AND P3, PT, R26, 0x10, PT ;  /* 0x000000101a00780c */ /* 0x000fc40003f64270 */
[----:B------:R-:W-:Y:S02]  /*96b0*/  FSEL R29, R29, -INF , P4 ;  /* 0xff8000001d1d7808 */ /* 0x000fe40002000000 */
[----:B------:R-:W-:Y:S01]  /*96c0*/  FMNMX.FTZ R14, R91, R14, !PT ;  /* 0x0000000e5b0e7209 */ /* 0x000fe20007810000 */
[----:B------:R-:W-:Y:S01]  /*96d0*/  FFMA.FTZ R12, R93, R0, -R10 ;  /* 0x000000005d0c7223 */ /* 0x000fe2000001080a */
[----:B------:R-:W-:Y:S02]  /*96e0*/  ISETP.GT.AND P4, PT, R26, 0x11, PT ;  /* 0x000000111a00780c */ /* 0x000fe40003f84270 */
        /* <DEDUP_REMOVED lines=19> */
[----:B------:R0:W-:Y:S01]  /*9820*/  MUFU.EX2 R14, R24 ;  /* 0x00000018000e7308 */ /* 0x0001e20000000800 */
[----:B------:R-:W-:Y:S01]  /*9830*/  FFMA.FTZ R147, R103, R0, -R10 ;  /* 0x0000000067937223 */ /* 0x000fe2000001080a */
[----:B------:R-:W-:Y:S02]  /*9840*/  ISETP.GT.AND P4, PT, R26, 0x29, PT ;  /* 0x000000291a00780c */ /* 0x000fe40003f84270 */
[----:B------:R-:W-:Y:S02]  /*9850*/  FSEL R103, R44, -INF , P3 ;  /* 0xff8000002c677808 */ /* 0x000fe40001800000 */
[----:B0-----:R-:W-:Y:S02]  /*9860*/  FMNMX.FTZ R24, R41, R20, !PT ;  /* 0x0000001429187209 */ /* 0x001fe40007810000 */
        /* <DEDUP_REMOVED lines=11> */
[--C-:B------:R-:W-:Y:S01]  /*9920*/  FFMA.FTZ R141, R101, R0, -R10.reuse ;  /* 0x00000000658d7223 */ /* 0x100fe2000001080a */
[----:B------:R-:W-:Y:S02]  /*9930*/  ISETP.GT.AND P4, PT, R26, 0x39, PT ;  /* 0x000000391a00780c */ /* 0x000fe40003f84270 */
[----:B------:R-:W-:Y:S02]  /*9940*/  FSEL R101, R52, -INF , P3 ;  /* 0xff80000034657808 */ /* 0x000fe40001800000 */
[----:B0-----:R-:W-:Y:S01]  /*9950*/  FMNMX.FTZ R28, R49, R24, !PT ;  /* 0x00000018311c7209 */ /* 0x001fe20007810000 */
        /* <DEDUP_REMOVED lines=18> */
[----:B------:R0:W-:Y:S01]  /*9a80*/  MUFU.EX2 R24, R30 ;  /* 0x0000001e00187308 */ /* 0x0001e20000000800 */
[----:B------:R-:W-:Y:S01]  /*9a90*/  ISETP.GT.AND P4, PT, R26, 0x49, PT ;  /* 0x000000491a00780c */ /* 0x000fe20003f84270 */
[-CC-:B------:R-:W-:Y:S01]  /*9aa0*/  FFMA.FTZ R129, R21, R0.reuse, -R10.reuse ;  /* 0x0000000015817223 */ /* 0x180fe2000001080a */
[----:B------:R-:W-:Y:S01]  /*9ab0*/  FSEL R5, R60, -INF , P3 ;  /* 0xff8000003c057808 */ /* 0x000fe20001800000 */
[-CC-:B------:R-:W-:Y:S01]  /*9ac0*/  FFMA.FTZ R36, R67, R0.reuse, -R10.reuse ;  /* 0x0000000043247223 */ /* 0x180fe2000001080a */
[C---:B------:R-:W-:Y:S01]  /*9ad0*/  ISETP.GT.AND P3, PT, R26.reuse, 0x50, PT ;  /* 0x000000501a00780c */ /* 0x040fe20003f64270 */
[-CC-:B------:R-:W-:Y:S01]  /*9ae0*/  FFMA.FTZ R131, R27, R0.reuse, -R10.reuse ;  /* 0x000000001b837223 */ /* 0x180fe2000001080a */
[--C-:B------:R-:W-:Y:S01]  /*9af0*/  FFMA.FTZ R38, R71, R0, -R10.reuse ;  /* 0x0000000047267223 */ /* 0x100fe2000001080a */
[----:B------:R-:W-:Y:S01]  /*9b00*/  MUFU.EX2 R151, R151 ;  /* 0x0000009700977308 */ /* 0x000fe20000000800 */
[----:B0-----:R-:W-:Y:S01]  /*9b10*/  FMNMX.FTZ R30, R57, R28, !PT ;  /* 0x0000001c391e7209 */ /* 0x001fe20007810000 */
        /* <DEDUP_REMOVED lines=12> */
[----:B------:R0:W-:Y:S01]  /*9be0*/  MUFU.EX2 R8, R107 ;  /* 0x0000006b00087308 */ /* 0x0001e20000000800 */
[----:B------:R-:W-:Y:S01]  /*9bf0*/  FSEL R65, R65, -INF , P4 ;  /* 0xff80000041417808 */ /* 0x000fe20002000000 */
[--C-:B------:R-:W-:Y:S01]  /*9c00*/  FFMA.FTZ R3, R51, R0, -R10.reuse ;  /* 0x0000000033037223 */ /* 0x100fe2000001080a */
[----:B------:R-:W-:Y:S01]  /*9c10*/  FMNMX.FTZ R30, R47, R30, !PT ;  /* 0x0000001e2f1e7209 */ /* 0x000fe20007810000 */
[----:B------:R-:W-:Y:S01]  /*9c20*/  FFMA.FTZ R46, R87, R0, -R10 ;  /* 0x00000000572e7223 */ /* 0x000fe2000001080a */
[----:B------:R-:W-:Y:S01]  /*9c30*/  ISETP.GT.AND P4, PT, R26, 0x59, PT ;  /* 0x000000591a00780c */ /* 0x000fe20003f84270 */
[----:B------:R-:W1:Y:S02]  /*9c40*/  @P2 LDC R43, c[0x0][0x44c] ;  /* 0x00011300ff2b2b82 */ /* 0x000e640000000800 */
[----:B------:R2:W-:Y:S01]  /*9c50*/  MUFU.EX2 R28, R32 ;  /* 0x00000020001c7308 */ /* 0x0005e20000000800 */
[----:B0-----:R-:W-:-:S02]  /*9c60*/  FSEL R107, R68, -INF , P3 ;  /* 0xff800000446b7808 */ /* 0x001fc40001800000 */
[----:B------:R-:W-:Y:S02]  /*9c70*/  ISETP.GT.AND P3, PT, R26, 0x60, PT ;  /* 0x000000601a00780c */ /* 0x000fe40003f64270 */
[----:B------:R-:W-:Y:S01]  /*9c80*/  FSEL R69, R69, -INF , P4 ;  /* 0xff80000045457808 */ /* 0x000fe20002000000 */
[----:B------:R-:W0:Y:S01]  /*9c90*/  @P2 LDC R52, c[0x0][0x450] ;  /* 0x00011400ff342b82 */ /* 0x000e220000000800 */
[----:B--2---:R-:W-:-:S04]  /*9ca0*/  FMNMX.FTZ R32, R65, R30, !PT ;  /* 0x0000001e41207209 */ /* 0x004fc80007810000 */
        /* <DEDUP_REMOVED lines=13> */
[----:B------:R2:W-:Y:S01]  /*9d80*/  MUFU.EX2 R30, R3 ;  /* 0x00000003001e7308 */ /* 0x0005e20000000800 */
[----:B------:R-:W-:Y:S02]  /*9d90*/  ISETP.GT.AND P4, PT, R26, 0x71, PT ;  /* 0x000000711a00780c */ /* 0x000fe40003f84270 */
[----:B------:R-:W-:Y:S01]  /*9da0*/  FMNMX.FTZ R34, R77, R34, !PT ;  /* 0x000000224d227209 */ /* 0x000fe20007810000 */
[----:B--2---:R-:W-:Y:S01]  /*9db0*/  FFMA.FTZ R3, R55, R0, -R10 ;  /* 0x0000000037037223 */ /* 0x004fe2000001080a */
        /* <DEDUP_REMOVED lines=8> */
[----:B------:R-:W-:Y:S01]  /*9e40*/  FMNMX.FTZ R34, R13, R34, !PT ;  /* 0x000000220d227209 */ /* 0x000fe20007810000 */
[----:B------:R2:W-:Y:S03]  /*9e50*/  MUFU.EX2 R32, R3 ;  /* 0x0000000300207308 */ /* 0x0005e60000000800 */
[----:B--2---:R-:W-:-:S05]  /*9e60*/  FMNMX.FTZ R3, R85, R34, !PT ;  /* 0x0000002255037209 */ /* 0x004fca0007810000 */
[----:B------:R-:W2:Y:S02]  /*9e70*/  SHFL.BFLY PT, R40, R3, 0x2, 0x1f ;  /* 0x0c401f0003287f89 */ /* 0x000ea400000e0000 */
[----:B--2---:R-:W-:-:S05]  /*9e80*/  FMNMX.FTZ R15, R3, R40, !PT ;  /* 0x00000028030f7209 */ /* 0x004fca0007810000 */
[----:B------:R-:W2:Y:S01]  /*9e90*/  SHFL.BFLY PT, R44, R15, 0x1, 0x1f ;  /* 0x0c201f000f2c7f89 */ /* 0x000ea200000e0000 */
[----:B------:R-:W3:Y:S01]  /*9ea0*/  MUFU.EX2 R149, R149 ;  /* 0x0000009500957308 */ /* 0x000ee20000000800 */
[-CC-:B------:R-:W-:Y:S01]  /*9eb0*/  FFMA.FTZ R26, R59, R0.reuse, -R10.reuse ;  /* 0x000000003b1a7223 */ /* 0x180fe2000001080a */
[-CC-:B------:R-:W-:Y:S01]  /*9ec0*/  FFMA.FTZ R34, R63, R0.reuse, -R10.reuse ;  /* 0x000000003f227223 */ /* 0x180fe2000001080a */
[----:B------:R-:W-:-:S05]  /*9ed0*/  FFMA.FTZ R40, R75, R0, -R10 ;  /* 0x000000004b287223 */ /* 0x000fca000001080a */
[----:B------:R-:W4:Y:S01]  /*9ee0*/  MUFU.EX2 R12, R12 ;  /* 0x0000000c000c7308 */ /* 0x000f220000000800 */
[----:B--2---:R-:W-:-:S04]  /*9ef0*/  FMNMX.FTZ R3, R15, R44, !PT ;  /* 0x0000002c0f037209 */ /* 0x004fc80007810000 */
[C---:B------:R-:W-:Y:S01]  /*9f00*/  FSETP.NEU.FTZ.AND P3, PT, R3.reuse, -INF , PT ;  /* 0xff8000000300780b */ /* 0x040fe20003f7d000 */
[----:B------:R-:W-:-:S05]  /*9f10*/  FMUL.FTZ R15, R3, R0 ;  /* 0x00000000030f7220 */ /* 0x000fca0000410000 */
[----:B------:R-:W-:Y:S01]  /*9f20*/  FSEL R10, R15, RZ, P3 ;  /* 0x000000ff0f0a7208 */ /* 0x000fe20001800000 */
[----:B------:R-:W2:Y:S04]  /*9f30*/  MUFU.EX2 R145, R145 ;  /* 0x0000009100917308 */ /* 0x000ea80000000800 */
[-CC-:B------:R-:W-:Y:S01]  /*9f40*/  FFMA.FTZ R148, R89, R0.reuse, -R10.reuse ;  /* 0x0000000059947223 */ /* 0x180fe2000001080a */
[-CC-:B------:R-:W-:Y:S01]  /*9f50*/  FFMA.FTZ R15, R25, R0.reuse, -R10.reuse ;  /* 0x00000000190f7223 */ /* 0x180fe2000001080a */
[-C--:B------:R-:W-:Y:S01]  /*9f60*/  FFMA.FTZ R150, R91, R0.reuse, -R10 ;  /* 0x000000005b967223 */ /* 0x080fe2000001080a */
[----:B---3--:R-:W-:Y:S01]  /*9f70*/  FADD.FTZ R48, R149, R8 ;  /* 0x0000000895307221 */ /* 0x008fe20000010000 */
[-CC-:B------:R-:W-:Y:S02]  /*9f80*/  FFMA.FTZ R21, R29, R0.reuse, -R10.reuse ;  /* 0x000000001d157223 */ /* 0x180fe4000001080a */
[----:B------:R-:W-:Y:S01]  /*9f90*/  MUFU.EX2 R148, R148 ;  /* 0x0000009400947308 */ /* 0x000fe20000000800 */
[----:B------:R-:W-:Y:S01]  /*9fa0*/  FFMA.FTZ R27, R37, R0, -R10 ;  /* 0x00000000251b7223 */ /* 0x000fe2000001080a */
[----:B------:R-:W-:-:S06]  /*9fb0*/  FADD.FTZ R37, R151, R48 ;  /* 0x0000003097257221 */ /* 0x000fcc0000010000 */
[----:B------:R-:W3:Y:S01]  /*9fc0*/  MUFU.EX2 R15, R15 ;  /* 0x0000000f000f7308 */ /* 0x000ee20000000800 */
[----:B------:R-:W-:Y:S01]  /*9fd0*/  FFMA.FTZ R144, R93, R0, -R10 ;  /* 0x000000005d907223 */ /* 0x000fe2000001080a */
[----:B----4-:R-:W-:-:S06]  /*9fe0*/  FADD.FTZ R48, R12, R37 ;  /* 0x000000250c307221 */ /* 0x010fcc0000010000 */
[----:B------:R-:W4:Y:S01]  /*9ff0*/  MUFU.EX2 R147, R147 ;  /* 0x0000009300937308 */ /* 0x000f220000000800 */
[----:B------:R-:W-:-:S07]  /*a000*/  FFMA.FTZ R25, R33, R0, -R10 ;  /* 0x0000000021197223 */ /* 0x000fce000001080a */
[----:B------:R-:W1:Y:S01]  /*a010*/  MUFU.EX2 R150, R150 ;  /* 0x0000009600967308 */ /* 0x000e620000000800 */
[----:B--2---:R-:W-:Y:S01]  /*a020*/  FADD.FTZ R39, R145, R48 ;  /* 0x0000003091277221 */ /* 0x004fe20000010000 */
[----:B------:R-:W-:-:S06]  /*a030*/  FFMA.FTZ R146, R95, R0, -R10 ;  /* 0x000000005f927223 */ /* 0x000fcc000001080a */
[----:B------:R-:W2:Y:S01]  /*a040*/  MUFU.EX2 R21, R21 ;  /* 0x0000001500157308 */ /* 0x000ea20000000800 */
[----:B------:R-:W-:Y:S01]  /*a050*/  FADD.FTZ R48, R14, R39 ;  /* 0x000000270e307221 */ /* 0x000fe20000010000 */
[----:B---3--:R-:W-:-:S06]  /*a060*/  FADD.FTZ R39, R148, R15 ;  /* 0x0000000f94277221 */ /* 0x008fcc0000010000 */
[----:B------:R-:W3:Y:S01]  /*a070*/  MUFU.EX2 R141, R141 ;  /* 0x0000008d008d7308 */ /* 0x000ee20000000800 */
[----:B------:R-:W-:-:S07]  /*a080*/  FFMA.FTZ R134, R5, R0, -R10 ;  /* 0x0000000005867223 */ /* 0x000fce000001080a */
[----:B------:R-:W0:Y:S01]  /*a090*/  MUFU.EX2 R144, R144 ;  /* 0x0000009000907308 */ /* 0x000e220000000800 */
[----:B----4-:R-:W-:Y:S01]  /*a0a0*/  FADD.FTZ R5, R147, R48 ;  /* 0x0000003093057221 */ /* 0x010fe20000010000 */
[----:B-1----:R-:W-:-:S06]  /*a0b0*/  FADD.FTZ R48, R150, R39 ;  /* 0x0000002796307221 */ /* 0x002fcc0000010000 */
[----:B------:R-:W1:Y:S01]  /*a0c0*/  MUFU.EX2 R25, R25 ;  /* 0x0000001900197308 */ /* 0x000e620000000800 */
[----:B------:R-:W-:Y:S01]  /*a0d0*/  FFMA.FTZ R140, R99, R0, -R10 ;  /* 0x00000000638c7223 */ /* 0x000fe2000001080a */
[----:B------:R-:W-:Y:S01]  /*a0e0*/  FADD.FTZ R50, R20, R5 ;  /* 0x0000000514327221 */ /* 0x000fe20000010000 */
[----:B------:R-:W-:-:S05]  /*a0f0*/  @!P1 PRMT R4, RZ, 0x654, R4 ;  /* 0x00000654ff049816 */ /* 0x000fca0000000004 */
[----:B------:R-:W4:Y:S01]  /*a100*/  MUFU.EX2 R143, R143 ;  /* 0x0000008f008f7308 */ /* 0x000f220000000800 */
[----:B--2---:R-:W-:Y:S01]  /*a110*/  FADD.FTZ R39, R21, R48 ;  /* 0x0000003015277221 */ /* 0x004fe20000010000 */
[----:B------:R-:W-:-:S06]  /*a120*/  FFMA.FTZ R29, R41, R0, -R10 ;  /* 0x00000000291d7223 */ /* 0x000fcc000001080a */
[----:B------:R-:W2:Y:S01]  /*a130*/  MUFU.EX2 R146, R146 ;  /* 0x0000009200927308 */ /* 0x000ea20000000800 */
[----:B---3--:R-:W-:Y:S01]  /*a140*/  FADD.FTZ R41, R141, R50 ;  /* 0x000000328d297221 */ /* 0x008fe20000010000 */
[----:B------:R0:W-:Y:S06]  /*a150*/  @!P1 SYNCS.ARRIVE.TRANS64.RED.A1T0 RZ, [R4+URZ], RZ ;  /* 0x000000ff04ff99a7 */ /* 0x0001ec000810043f */
[----:B------:R-:W3:Y:S01]  /*a160*/  MUFU.EX2 R27, R27 ;  /* 0x0000001b001b7308 */ /* 0x000ee20000000800 */
[----:B------:R-:W-:Y:S01]  /*a170*/  FFMA.FTZ R142, R103, R0, -R10 ;  /* 0x00000000678e7223 */ /* 0x000fe2000001080a */
[----:B0-----:R-:W-:Y:S01]  /*a180*/  FADD.FTZ R4, R144, R39 ;  /* 0x0000002790047221 */ /* 0x001fe20000010000 */
[----:B------:R-:W-:-:S05]  /*a190*/  FADD.FTZ R48, R24, R41 ;  /* 0x0000002918307221 */ /* 0x000fca0000010000 */
[----:B------:R-:W0:Y:S01]  /*a1a0*/  MUFU.EX2 R137, R137 ;  /* 0x0000008900897308 */ /* 0x000e220000000800 */
[----:B-1----:R-:W-:Y:S01]  /*a1b0*/  FADD.FTZ R41, R25, R4 ;  /* 0x0000000419297221 */ /* 0x002fe20000010000 */
[----:B------:R-:W-:-:S06]  /*a1c0*/  FFMA.FTZ R31, R45, R0, -R10 ;  /* 0x000000002d1f7223 */ /* 0x000fcc000001080a */
[----:B------:R-:W1:Y:S01]  /*a1d0*/  MUFU.EX2 R140, R140 ;  /* 0x0000008c008c7308 */ /* 0x000e620000000800 */
[----:B----4-:R-:W-:Y:S01]  /*a1e0*/  FADD.FTZ R39, R143, R48 ;  /* 0x000000308f277221 */ /* 0x010fe20000010000 */
[----:B--2---:R-:W-:-:S06]  /*a1f0*/  FADD.FTZ R4, R146, R41 ;  /* 0x0000002992047221 */ /* 0x004fcc0000010000 */
[----:B------:R-:W2:Y:S01]  /*a200*/  MUFU.EX2 R29, R29 ;  /* 0x0000001d001d7308 */ /* 0x000ea20000000800 */
[----:B------:R-:W-:Y:S01]  /*a210*/  FFMA.FTZ R136, R105, R0, -R10 ;  /* 0x0000000069887223 */ /* 0x000fe2000001080a */
[----:B------:R-:W-:-:S04]  /*a220*/  @P2 IMAD.HI.U32 R43, R94, R43, RZ ;  /* 0x0000002b5e2b2227 */ /* 0x000fc800078e00ff */
[----:B------:R-:W-:Y:S02]  /*a230*/  FADD.FTZ R48, R28, R39 ;  /* 0x000000271c307221 */ /* 0x000fe40000010000 */
[----:B------:R-:W4:Y:S01]  /*a240*/  MUFU.EX2 R139, R139 ;  /* 0x0000008b008b7308 */ /* 0x000f220000000800 */
[----:B---3--:R-:W-:Y:S01]  /*a250*/  FADD.FTZ R41, R27, R4 ;  /* 0x000000041b297221 */ /* 0x008fe20000010000 */
[----:B------:R-:W-:-:S06]  /*a260*/  FFMA.FTZ R33, R49, R0, -R10 ;  /* 0x0000000031217223 */ /* 0x000fcc000001080a */
[----:B------:R-:W3:Y:S01]  /*a270*/  MUFU.EX2 R142, R142 ;  /* 0x0000008e008e7308 */ /* 0x000ee20000000800 */
[----:B------:R-:W-:Y:S01]  /*a280*/  IMAD.MOV.U32 R45, RZ, RZ, R94 ;  /* 0x000000ffff2d7224 */ /* 0x000fe200078e005e */
[----:B------:R-:W-:Y:S01]  /*a290*/  @P2 SHF.R.U32.HI R45, RZ, R52, R43 ;  /* 0x00000034ff2d2219 */ /* 0x000fe2000001162b */
[----:B0-----:R-:W-:-:S05]  /*a2a0*/  FADD.FTZ R43, R137, R48 ;  /* 0x00000030892b7221 */ /* 0x001fca0000010000 */
[----:B------:R-:W0:Y:S01]  /*a2b0*/  MUFU.EX2 R31, R31 ;  /* 0x0000001f001f7308 */ /* 0x000e220000000800 */
[----:B-1----:R-:W-:Y:S01]  /*a2c0*/  FADD.FTZ R4, R140, R41 ;  /* 0x000000298c047221 */ /* 0x002fe20000010000 */
[----:B------:R-:W-:Y:S01]  /*a2d0*/  FFMA.FTZ R138, R101, R0, -R10 ;  /* 0x00000000658a7223 */ /* 0x000fe2000001080a */
[----:B------:R-:W-:-:S05]  /*a2e0*/  FADD.FTZ R48, R30, R43 ;  /* 0x0000002b1e307221 */ /* 0x000fca0000010000 */
[----:B------:R-:W1:Y:S01]  /*a2f0*/  MUFU.EX2 R133, R133 ;  /* 0x0000008500857308 */ /* 0x000e620000000800 */
[----:B--2---:R-:W-:Y:S01]  /*a300*/  FADD.FTZ R41, R29, R4 ;  /* 0x000000041d297221 */ /* 0x004fe20000010000 */
[----:B------:R-:W-:-:S06]  /*a310*/  FFMA.FTZ R35, R53, R0, -R10 ;  /* 0x0000000035237223 */ /* 0x000fcc000001080a */
[----:B------:R-:W2:Y:S01]  /*a320*/  MUFU.EX2 R136, R136 ;  /* 0x0000008800887308 */ /* 0x000ea20000000800 */
[----:B----4-:R-:W-:Y:S01]  /*a330*/  FADD.FTZ R43, R139, R48 ;  /* 0x000000308b2b7221 */ /* 0x010fe20000010000 */
[----:B---3--:R-:W-:-:S06]  /*a340*/  FADD.FTZ R4, R142, R41 ;  /* 0x000000298e047221 */ /* 0x008fcc0000010000 */
[----:B------:R-:W3:Y:S01]  /*a350*/  MUFU.EX2 R26, R26 ;  /* 0x0000001a001a7308 */ /* 0x000ee20000000800 */
[----:B------:R-:W-:-:S07]  /*a360*/  FFMA.FTZ R132, R97, R0, -R10 ;  /* 0x0000000061847223 */ /* 0x000fce000001080a */
[----:B------:R-:W4:Y:S01]  /*a370*/  MUFU.EX2 R33, R33 ;  /* 0x0000002100217308 */ /* 0x000f220000000800 */
[----:B------:R-:W-:Y:S01]  /*a380*/  FADD.FTZ R48, R32, R43 ;  /* 0x0000002b20307221 */ /* 0x000fe20000010000 */
[----:B0-----:R-:W-:-:S06]  /*a390*/  FADD.FTZ R41, R31, R4 ;  /* 0x000000041f297221 */ /* 0x001fcc0000010000 */
[----:B------:R-:W0:Y:S01]  /*a3a0*/  MUFU.EX2 R135, R135 ;  /* 0x0000008700877308 */ /* 0x000e220000000800 */
[----:B------:R-:W-:-:S07]  /*a3b0*/  FFMA.FTZ R37, R57, R0, -R10 ;  /* 0x0000000039257223 */ /* 0x000fce000001080a */
[----:B------:R-:W0:Y:S01]  /*a3c0*/  MUFU.EX2 R138, R138 ;  /* 0x0000008a008a7308 */ /* 0x000e220000000800 */
[----:B-1----:R-:W-:Y:S01]  /*a3d0*/  FADD.FTZ R43, R133, R48 ;  /* 0x00000030852b7221 */ /* 0x002fe20000010000 */
[----:B--2---:R-:W-:-:S06]  /*a3e0*/  FADD.FTZ R4, R136, R41 ;  /* 0x0000002988047221 */ /* 0x004fcc0000010000 */
[----:B------:R-:W1:Y:S08]  /*a3f0*/  MUFU.EX2 R34, R34 ;  /* 0x0000002200227308 */ /* 0x000e700000000800 */
[----:B------:R-:W2:Y:S01]  /*a400*/  MUFU.EX2 R35, R35 ;  /* 0x0000002300237308 */ /* 0x000ea20000000800 */
[----:B------:R-:W-:Y:S01]  /*a410*/  IADD3 R49, R45, R88, -R90 ;  /* 0x000000582d317210 */ /* 0x000fe20007ffe85a */
[----:B---3--:R-:W-:-:S06]  /*a420*/  FADD.FTZ R48, R26, R43 ;  /* 0x0000002b1a307221 */ /* 0x008fcc0000010000 */
[----:B------:R-:W3:Y:S01]  /*a430*/  MUFU.EX2 R129, R129 ;  /* 0x0000008100817308 */ /* 0x000ee20000000800 */
[----:B----4-:R-:W-:Y:S01]  /*a440*/  FADD.FTZ R45, R33, R4 ;  /* 0x00000004212d7221 */ /* 0x010fe20000010000 */
[----:B------:R-:W-:-:S06]  /*a450*/  FFMA.FTZ R5, R61, R0, -R10 ;  /* 0x000000003d057223 */ /* 0x000fcc000001080a */
[----:B------:R-:W4:Y:S01]  /*a460*/  MUFU.EX2 R132, R132 ;  /* 0x0000008400847308 */ /* 0x000f220000000800 */
[----:B0-----:R-:W-:Y:S01]  /*a470*/  FADD.FTZ R41, R135, R48 ;  /* 0x0000003087297221 */ /* 0x001fe20000010000 */
[----:B------:R-:W-:-:S06]  /*a480*/  FADD.FTZ R4, R138, R45 ;  /* 0x0000002d8a047221 */ /* 0x000fcc0000010000 */
[----:B------:R-:W0:Y:S01]  /*a490*/  MUFU.EX2 R36, R36 ;  /* 0x0000002400247308 */ /* 0x000e220000000800 */
[----:B------:R-:W-:-:S07]  /*a4a0*/  FFMA.FTZ R128, R47, R0, -R10 ;  /* 0x000000002f807223 */ /* 0x000fce000001080a */
[----:B------:R-:W0:Y:S01]  /*a4b0*/  MUFU.EX2 R37, R37 ;  /* 0x0000002500257308 */ /* 0x000e220000000800 */
[----:B-1----:R-:W-:Y:S01]  /*a4c0*/  FADD.FTZ R48, R34, R41 ;  /* 0x0000002922307221 */ /* 0x002fe20000010000 */
[----:B--2---:R-:W-:-:S06]  /*a4d0*/  FADD.FTZ R45, R35, R4 ;  /* 0x00000004232d7221 */ /* 0x004fcc0000010000 */
[----:B------:R-:W1:Y:S01]  /*a4e0*/  MUFU.EX2 R131, R131 ;  /* 0x0000008300837308 */ /* 0x000e620000000800 */
[----:B------:R-:W-:-:S07]  /*a4f0*/  FFMA.FTZ R39, R65, R0, -R10 ;  /* 0x0000000041277223 */ /* 0x000fce000001080a */
[----:B------:R-:W2:Y:S01]  /*a500*/  MUFU.EX2 R134, R134 ;  /* 0x0000008600867308 */ /* 0x000ea20000000800 */
[----:B---3--:R-:W-:Y:S01]  /*a510*/  FADD.FTZ R47, R129, R48 ;  /* 0x00000030812f7221 */ /* 0x008fe20000010000 */
[----:B----4-:R-:W-:-:S06]  /*a520*/  FADD.FTZ R4, R132, R45 ;  /* 0x0000002d84047221 */ /* 0x010fcc0000010000 */
[----:B------:R-:W3:Y:S01]  /*a530*/  MUFU.EX2 R38, R38 ;  /* 0x0000002600267308 */ /* 0x000ee20000000800 */
[----:B------:R-:W-:-:S07]  /*a540*/  FFMA.FTZ R130, R107, R0, -R10 ;  /* 0x000000006b827223 */ /* 0x000fce000001080a */
[----:B------:R-:W4:Y:S01]  /*a550*/  MUFU.EX2 R5, R5 ;  /* 0x0000000500057308 */ /* 0x000f220000000800 */
[----:B0-----:R-:W-:Y:S01]  /*a560*/  FADD.FTZ R48, R36, R47 ;  /* 0x0000002f24307221 */ /* 0x001fe20000010000 */
[----:B------:R-:W-:-:S06]  /*a570*/  FADD.FTZ R45, R37, R4 ;  /* 0x00000004252d7221 */ /* 0x000fcc0000010000 */
[----:B------:R-:W0:Y:S08]  /*a580*/  MUFU.EX2 R125, R125 ;  /* 0x0000007d007d7308 */ /* 0x000e300000000800 */
[----:B------:R-:W0:Y:S01]  /*a590*/  MUFU.EX2 R128, R128 ;  /* 0x0000008000807308 */ /* 0x000e220000000800 */
[----:B------:R-:W-:Y:S01]  /*a5a0*/  FFMA.FTZ R69, R69, R0, -R10 ;  /* 0x0000000045457223 */ /* 0x000fe2000001080a */
[----:B-1----:R-:W-:-:S06]  /*a5b0*/  FADD.FTZ R47, R131, R48 ;  /* 0x00000030832f7221 */ /* 0x002fcc0000010000 */
[----:B------:R-:W1:Y:S01]  /*a5c0*/  MUFU.EX2 R40, R40 ;  /* 0x0000002800287308 */ /* 0x000e620000000800 */
[----:B--2---:R-:W-:Y:S01]  /*a5d0*/  FADD.FTZ R4, R134, R45 ;  /* 0x0000002d86047221 */ /* 0x004fe20000010000 */
[----:B------:R-:W-:-:S06]  /*a5e0*/  FFMA.FTZ R124, R51, R0, -R10 ;  /* 0x00000000337c7223 */ /* 0x000fcc000001080a */
[----:B------:R-:W2:Y:S01]  /*a5f0*/  MUFU.EX2 R39, R39 ;  /* 0x0000002700277308 */ /* 0x000ea20000000800 */
[----:B------:R-:W-:Y:S01]  /*a600*/  FFMA.FTZ R126, R11, R0, -R10 ;  /* 0x000000000b7e7223 */ /* 0x000fe2000001080a */
[----:B------:R-:W-:Y:S01]  /*a610*/  F2FP.F16.F32.PACK_AB R149, R8, R149 ;  /* 0x000000950895723e */ /* 0x000fe200000000ff */
[----:B---3--:R-:W-:-:S05]  /*a620*/  FADD.FTZ R8, R38, R47 ;  /* 0x0000002f26087221 */ /* 0x008fca0000010000 */
[----:B------:R-:W3:Y:S01]  /*a630*/  MUFU.EX2 R127, R127 ;  /* 0x0000007f007f7308 */ /* 0x000ee20000000800 */
[----:B----4-:R-:W-:-:S07]  /*a640*/  FADD.FTZ R45, R5, R4 ;  /* 0x00000004052d7221 */ /* 0x010fce0000010000 */
[----:B------:R-:W4:Y:S01]  /*a650*/  MUFU.EX2 R130, R130 ;  /* 0x0000008200827308 */ /* 0x000f220000000800 */
[----:B------:R-:W-:Y:S01]  /*a660*/  FFMA.FTZ R73, R73, R0, -R10 ;  /* 0x0000000049497223 */ /* 0x000fe2000001080a */
[----:B0-----:R-:W-:-:S06]  /*a670*/  FADD.FTZ R47, R125, R8 ;  /* 0x000000087d2f7221 */ /* 0x001fcc0000010000 */
[----:B------:R-:W0:Y:S01]  /*a680*/  MUFU.EX2 R42, R42 ;  /* 0x0000002a002a7308 */ /* 0x000e220000000800 */
[----:B------:R-:W-:-:S07]  /*a690*/  FADD.FTZ R4, R128, R45 ;  /* 0x0000002d80047221 */ /* 0x000fce0000010000 */
[----:B------:R-:W0:Y:S01]  /*a6a0*/  MUFU.EX2 R11, R69 ;  /* 0x00000045000b7308 */ /* 0x000e220000000800 */
[----:B------:R-:W-:Y:S01]  /*a6b0*/  FFMA.FTZ R41, R13, R0, -R10 ;  /* 0x000000000d297223 */ /* 0x000fe2000001080a */
[----:B-1----:R-:W-:-:S06]  /*a6c0*/  FADD.FTZ R8, R40, R47 ;  /* 0x0000002f28087221 */ /* 0x002fcc0000010000 */
[----:B------:R-:W1:Y:S01]  /*a6d0*/  MUFU.EX2 R121, R121 ;  /* 0x0000007900797308 */ /* 0x000e620000000800 */
[----:B--2---:R-:W-:Y:S01]  /*a6e0*/  FADD.FTZ R45, R39, R4 ;  /* 0x00000004272d7221 */ /* 0x004fe20000010000 */
[----:B------:R-:W-:-:S06]  /*a6f0*/  FFMA.FTZ R43, R77, R0, -R10 ;  /* 0x000000004d2b7223 */ /* 0x000fcc000001080a */
[----:B------:R-:W2:Y:S01]  /*a700*/  MUFU.EX2 R124, R124 ;  /* 0x0000007c007c7308 */ /* 0x000ea20000000800 */
[----:B---3--:R-:W-:Y:S01]  /*a710*/  FADD.FTZ R47, R127, R8 ;  /* 0x000000087f2f7221 */ /* 0x008fe20000010000 */
[----:B------:R-:W-:-:S06]  /*a720*/  SHF.R.S32.HI R50, RZ, 0x1f, R49 ;  /* 0x0000001fff327819 */ /* 0x000fcc0000011431 */
[----:B------:R-:W3:Y:S01]  /*a730*/  MUFU.EX2 R44, R83 ;  /* 0x00000053002c7308 */ /* 0x000ee20000000800 */
[----:B----4-:R-:W-:Y:S01]  /*a740*/  FADD.FTZ R4, R130, R45 ;  /* 0x0000002d82047221 */ /* 0x010fe20000010000 */
[----:B------:R-:W-:-:S06]  /*a750*/  FFMA.FTZ R55, R55, R0, -R10 ;  /* 0x0000000037377223 */ /* 0x000fcc000001080a */
[----:B------:R-:W4:Y:S01]  /*a760*/  MUFU.EX2 R13, R73 ;  /* 0x00000049000d7308 */ /* 0x000f220000000800 */
[-CC-:B------:R-:W-:Y:S01]  /*a770*/  FFMA.FTZ R81, R81, R0.reuse, -R10.reuse ;  /* 0x0000000051517223 */ /* 0x180fe2000001080a */
[----:B------:R-:W-:Y:S01]  /*a780*/  FFMA.FTZ R85, R85, R0, -R10 ;  /* 0x0000000055557223 */ /* 0x000fe2000001080a */
[----:B0-----:R-:W-:-:S05]  /*a790*/  FADD.FTZ R8, R42, R47 ;  /* 0x0000002f2a087221 */ /* 0x001fca0000010000 */
[----:B------:R-:W0:Y:S01]  /*a7a0*/  MUFU.EX2 R123, R123 ;  /* 0x0000007b007b7308 */ /* 0x000e220000000800 */
[----:B------:R-:W-:Y:S01]  /*a7b0*/  LEA.HI R10, R50, R49, RZ, 0x7 ;  /* 0x00000031320a7211 */ /* 0x000fe200078f38ff */
[----:B------:R-:W-:-:S06]  /*a7c0*/  FADD.FTZ R45, R11, R4 ;  /* 0x000000040b2d7221 */ /* 0x000fcc0000010000 */
[----:B------:R-:W0:Y:S01]  /*a7d0*/  MUFU.EX2 R126, R126 ;  /* 0x0000007e007e7308 */ /* 0x000e220000000800 */
[----:B-1----:R-:W-:Y:S01]  /*a7e0*/  FADD.FTZ R47, R121, R8 ;  /* 0x00000008792f7221 */ /* 0x002fe20000010000 */
[----:B--2---:R-:W-:Y:S01]  /*a7f0*/  FADD.FTZ R4, R124, R45 ;  /* 0x0000002d7c047221 */ /* 0x004fe20000010000 */
[----:B------:R-:W-:-:S05]  /*a800*/  SHF.R.S32.HI R10, RZ, 0x7, R10 ;  /* 0x00000007ff0a7819 */ /* 0x000fca000001140a */
[----:B------:R-:W1:Y:S01]  /*a810*/  MUFU.EX2 R43, R43 ;  /* 0x0000002b002b7308 */ /* 0x000e620000000800 */
[----:B---3--:R-:W-:Y:S01]  /*a820*/  FADD.FTZ R8, R44, R47 ;  /* 0x0000002f2c087221 */ /* 0x008fe20000010000 */
[----:B----4-:R-:W-:Y:S01]  /*a830*/  FADD.FTZ R45, R13, R4 ;  /* 0x000000040d2d7221 */ /* 0x010fe20000010000 */
[----:B------:R-:W-:-:S05]  /*a840*/  VIMNMX R52, RZ, R10, !PT ;  /* 0x0000000aff347248 */ /* 0x000fca0007fe0100 */
[----:B------:R-:W2:Y:S01]  /*a850*/  MUFU.EX2 R55, R55 ;  /* 0x0000003700377308 */ /* 0x000ea20000000800 */
[----:B0-----:R-:W-:Y:S01]  /*a860*/  FADD.FTZ R47, R123, R8 ;  /* 0x000000087b2f7221 */ /* 0x001fe20000010000 */
[----:B------:R-:W-:Y:S01]  /*a870*/  F2FP.F16.F32.PACK_AB R145, R14, R145 ;  /* 0x000000910e91723e */ /* 0x000fe200000000ff */
[----:B------:R-:W-:-:S05]  /*a880*/  FADD.FTZ R8, R126, R45 ;  /* 0x0000002d7e087221 */ /* 0x000fca0000010000 */
[----:B------:R-:W0:Y:S01]  /*a890*/  MUFU.EX2 R120, R81 ;  /* 0x0000005100787308 */ /* 0x000e220000000800 */
[----:B------:R-:W-:Y:S01]  /*a8a0*/  VIADD R14, R92, 0xfffffffe ;  /* 0xfffffffe5c0e7836 */ /* 0x000fe20000000000 */
[----:B------:R3:W-:Y:S01]  /*a8b0*/  STL [R1+0x28], R52 ;  /* 0x0000283401007387 */ /* 0x0007e20000100800 */
[----:B-1----:R-:W-:-:S05]  /*a8c0*/  FADD.FTZ R8, R43, R8 ;  /* 0x000000082b087221 */ /* 0x002fca0000010000 */
[----:B------:R-:W1:Y:S01]  /*a8d0*/  MUFU.EX2 R41, R41 ;  /* 0x0000002900297308 */ /* 0x000e620000000800 */
[----:B------:R-:W-:Y:S02]  /*a8e0*/  ISETP.GE.AND P3, PT, R14, R52, PT ;  /* 0x000000340e00720c */ /* 0x000fe40003f66270 */
[----:B------:R-:W-:-:S05]  /*a8f0*/  F2FP.F16.F32.PACK_AB R148, R15, R148 ;  /* 0x000000940f94723e */ /* 0x000fca00000000ff */
[----:B------:R-:W4:Y:S01]  /*a900*/  MUFU.EX2 R122, R85 ;  /* 0x00000055007a7308 */ /* 0x000f220000000800 */
[----:B--2---:R-:W-:-:S07]  /*a910*/  FADD.FTZ R15, R55, R8 ;  /* 0x00000008370f7221 */ /* 0x004fce0000010000 */
[----:B------:R-:W2:Y:S01]  /*a920*/  MUFU.EX2 R46, R46 ;  /* 0x0000002e002e7308 */ /* 0x000ea20000000800 */
[----:B0-----:R-:W-:Y:S01]  /*a930*/  FADD.FTZ R8, R120, R15 ;  /* 0x0000000f78087221 */ /* 0x001fe20000010000 */
[----:B------:R-:W-:-:S03]  /*a940*/  F2FP.F16.F32.PACK_AB R134, R5, R134 ;  /* 0x000000860586723e */ /* 0x000fc600000000ff */
[----:B-1----:R-:W-:Y:S01]  /*a950*/  FADD.FTZ R5, R41, R8 ;  /* 0x0000000829057221 */ /* 0x002fe20000010000 */
[----:B------:R-:W-:Y:S02]  /*a960*/  F2FP.F16.F32.PACK_AB R151, R12, R151 ;  /* 0x000000970c97723e */ /* 0x000fe400000000ff */
[----:B------:R-:W-:Y:S02]  /*a970*/  CS2R R118, SRZ ;  /* 0x0000000000767805 */ /* 0x000fe4000001ff00 */
[----:B------:R-:W-:Y:S01]  /*a980*/  F2FP.F16.F32.PACK_AB R147, R20, R147 ;  /* 0x000000931493723e */ /* 0x000fe200000000ff */
[----:B----4-:R-:W-:Y:S01]  /*a990*/  FADD.FTZ R5, R122, R5 ;  /* 0x000000057a057221 */ /* 0x010fe20000010000 */
[----:B------:R-:W-:Y:S02]  /*a9a0*/  F2FP.F16.F32.PACK_AB R141, R24, R141 ;  /* 0x0000008d188d723e */ /* 0x000fe400000000ff */
[----:B------:R-:W-:Y:S02]  /*a9b0*/  CS2R R116, SRZ ;  /* 0x0000000000747805 */ /* 0x000fe4000001ff00 */
[----:B------:R-:W-:-:S02]  /*a9c0*/  F2FP.F16.F32.PACK_AB R143, R28, R143 ;  /* 0x0000008f1c8f723e */ /* 0x000fc400000000ff */
[----:B------:R-:W-:Y:S02]  /*a9d0*/  CS2R R114, SRZ ;  /* 0x0000000000727805 */ /* 0x000fe4000001ff00 */
[----:B------:R-:W-:Y:S02]  /*a9e0*/  F2FP.F16.F32.PACK_AB R137, R30, R137 ;  /* 0x000000891e89723e */ /* 0x000fe400000000ff */
[----:B------:R-:W-:Y:S02]  /*a9f0*/  CS2R R112, SRZ ;  /* 0x0000000000707805 */ /* 0x000fe4000001ff00 */
[----:B------:R-:W-:Y:S01]  /*aa00*/  F2FP.F16.F32.PACK_AB R139, R32, R139 ;  /* 0x0000008b208b723e */ /* 0x000fe200000000ff */
[----:B--2---:R-:W-:Y:S01]  /*aa10*/  FADD.FTZ R4, R46, R47 ;  /* 0x0000002f2e047221 */ /* 0x004fe20000010000 */
[----:B------:R-:W-:Y:S02]  /*aa20*/  F2FP.F16.F32.PACK_AB R133, R26, R133 ;  /* 0x000000851a85723e */ /* 0x000fe400000000ff */
[----:B------:R-:W-:-:S02]  /*aa30*/  CS2R R110, SRZ ;  /* 0x00000000006e7805 */ /* 0x000fc4000001ff00 */
[----:B------:R-:W-:Y:S02]  /*aa40*/  F2FP.F16.F32.PACK_AB R135, R34, R135 ;  /* 0x000000872287723e */ /* 0x000fe400000000ff */
[----:B------:R-:W-:Y:S02]  /*aa50*/  CS2R R108, SRZ ;  /* 0x00000000006c7805 */ /* 0x000fe4000001ff00 */
[----:B------:R-:W-:Y:S02]  /*aa60*/  F2FP.F16.F32.PACK_AB R129, R36, R129 ;  /* 0x000000812481723e */ /* 0x000fe400000000ff */
[----:B------:R-:W-:Y:S02]  /*aa70*/  CS2R R106, SRZ ;  /* 0x00000000006a7805 */ /* 0x000fe4000001ff00 */
        /* <DEDUP_REMOVED lines=28> */
[----:B---3--:R-:W-:Y:S06]  /*ac40*/  @!P3 BRA `(.L_x_14991) ;  /* 0x000000280038b947 */ /* 0x008fec0003800000 */
[----:B------:R-:W-:Y:S01]  /*ac50*/  IMAD.MOV.U32 R10, RZ, RZ, R9 ;  /* 0x000000ffff0a7224 */ /* 0x000fe200078e0009 */
[----:B------:R-:W-:Y:S01]  /*ac60*/  MOV R15, R18 ;  /* 0x00000012000f7202 */ /* 0x000fe20000000f00 */
[----:B------:R-:W-:Y:S02]  /*ac70*/  IMAD.MOV.U32 R11, RZ, RZ, R3 ;  /* 0x000000ffff0b7224 */ /* 0x000fe400078e0003 */
[----:B------:R-:W-:Y:S02]  /*ac80*/  IMAD.MOV.U32 R8, RZ, RZ, R23 ;  /* 0x000000ffff087224 */ /* 0x000fe400078e0017 */
[----:B------:R-:W-:-:S07]  /*ac90*/  IMAD.MOV.U32 R119, RZ, RZ, RZ ;  /* 0x000000ffff777224 */ /* 0x000fce00078e00ff */
.L_x_15001:
        /* <DEDUP_REMOVED lines=10> */
.L_x_14993:
[----:B------:R-:W-:Y:S01]  /*ad40*/  IMAD R0, R18, 0x8, R2 ;  /* 0x0000000812007824 */ /* 0x000fe200078e0202 */
[----:B------:R-:W-:-:S04]  /*ad50*/  SHF.L.U32 R3, R23, 0x1f, RZ ;  /* 0x0000001f17037819 */ /* 0x000fc800000006ff */
[----:B------:R0:W1:Y:S01]  /*ad60*/  SYNCS.PHASECHK.TRANS64.TRYWAIT P4, [R0+URZ+0x16830], R3 ;  /* 0x01683003000075a7 */ /* 0x000062000808017f */
[----:B------:R-:W-:Y:S05]  /*ad70*/  @!P0 BRA `(.L_x_14994) ;  /* 0x0000000000048947 */ /* 0x000fea0003800000 */
[----:B------:R-:W-:Y:S01]  /*ad80*/  BPT.TRAP 0x1 ;  /* 0x000000040000795c */ /* 0x000fe20000300000 */
.L_x_14994:
[----:B------:R-:W-:Y:S04]  /*ad90*/  BSSY B0, `(.L_x_14992) ;  /* 0x0000004000007945 */ /* 0x000fe80003800000 */
[----:B-1----:R-:W-:Y:S05]  /*ada0*/  @P4 BRA `(.L_x_14995) ;  /* 0x0000000000084947 */ /* 0x002fea0003800000 */
[----:B------:R-:W1:Y:S02]  /*adb0*/  SYNCS.PHASECHK.TRANS64.TRYWAIT P4, [R0+URZ+0x16830], R3 ;  /* 0x01683003000075a7 */ /* 0x000e64000808017f */
[----:B-1----:R-:W-:Y:S05]  /*adc0*/  @!P4 BRA `(.L_x_14996) ;  /* 0x000000dc002cc947 */ /* 0x002fea0003800000 */
.L_x_14995:
[----:B------:R-:W-:Y:S05]  /*add0*/  BSYNC B0 ;  /* 0x0000000000007941 */ /* 0x000fea0003800000 */
.L_x_14992:
[----:B------:R-:W2:Y:S04]  /*ade0*/  LDL R9, [R1+0x4] ;  /* 0x0000040001097983 */ /* 0x000ea80000100800 */
[----:B------:R3:W-:Y:S01]  /*adf0*/  STL [R1+0x60], R2 ;  /* 0x0000600201007387 */ /* 0x0007e20000100800 */
[----:B01----:R-:W0:Y:S03]  /*ae00*/  S2R R0, SR_TID.X ;  /* 0x0000000000007919 */ /* 0x003e260000002100 */
[----:B---3--:R-:W3:Y:S01]  /*ae10*/  LDL.64 R2, [R1+0x18] ;  /* 0x0000180001027983 */ /* 0x008ee20000100a00 */
[----:B------:R-:W-:Y:S01]  /*ae20*/  IMAD.MOV.U32 R13, RZ, RZ, 0x40000040 ;  /* 0x40000040ff0d7424 */ /* 0x000fe200078e00ff */
[----:B------:R-:W-:Y:S05]  /*ae30*/  WARPSYNC.ALL ;  /* 0x0000000000007948 */ /* 0x000fea0003800000 */
[----:B------:R-:W-:-:S02]  /*ae40*/  R2UR UR19, R13 ;  /* 0x000000000d1372ca */ /* 0x000fc400000e0000 */
[----:B0-----:R-:W-:-:S05]  /*ae50*/  SHF.R.U32.HI R0, RZ, 0x7, R0 ;  /* 0x00000007ff007819 */ /* 0x001fca0000011600 */
[----:B------:R-:W-:Y:S02]  /*ae60*/  VIADD R0, R0, 0x8 ;  /* 0x0000000800007836 */ /* 0x000fe40000000000 */
[----:B------:R-:W-:Y:S01]  /*ae70*/  IMAD.MOV.U32 R25, RZ, RZ, 0x40000040 ;  /* 0x40000040ff197424 */ /* 0x000fe200078e00ff */
[----:B------:R-:W-:Y:S02]  /*ae80*/  R2UR UR8, R6 ;  /* 0x00000000060872ca */ /* 0x000fe400000e0000 */
[----:B------:R-:W-:Y:S02]  /*ae90*/  R2UR UR9, R7 ;  /* 0x00000000070972ca */ /* 0x000fe400000e0000 */
[C---:B------:R-:W-:Y:S02]  /*aea0*/  R2UR UR11, R25.reuse ;  /* 0x00000000190b72ca */ /* 0x040fe400000e0000 */
[----:B------:R-:W-:Y:S01]  /*aeb0*/  R2UR UR23, R25 ;  /* 0x00000000191772ca */ /* 0x000fe200000e0000 */
[----:B------:R-:W-:-:S05]  /*aec0*/  IMAD.MOV.U32 R21, RZ, RZ, 0x40000040 ;  /* 0x40000040ff157424 */ /* 0x000fca00078e00ff */
[----:B------:R-:W-:Y:S01]  /*aed0*/  R2UR UR15, R21 ;  /* 0x00000000150f72ca */ /* 0x000fe200000e0000 */
[----:B------:R0:W-:Y:S01]  /*aee0*/  BAR.SYNC.DEFER_BLOCKING R0, 0x100 ;  /* 0x000400000000751d */ /* 0x0001e20000010000 */
[----:B--2---:R-:W-:-:S04]  /*aef0*/  IMAD R24, R18, 0x400, R9 ;  /* 0x0000040012187824 */ /* 0x004fc800078e0209 */
[----:B------:R-:W-:-:S05]  /*af00*/  VIADD R12, R24, 0x4 ;  /* 0x00000004180c7836 */ /* 0x000fca0000000000 */
[----:B------:R-:W-:Y:S02]  /*af10*/  R2UR UR18, R12 ;  /* 0x000000000c1272ca */ /* 0x000fe400000e0000 */
[----:B------:R-:W2:Y:S01]  /*af20*/  LDL.64 R12, [R1+0x10] ;  /* 0x00001000010c7983 */ /* 0x000ea20000100a00 */
[C---:B------:R-:W-:Y:S01]  /*af30*/  R2UR UR10, R24.reuse ;  /* 0x00000000180a72ca */ /* 0x040fe200000e0000 */
[C---:B------:R-:W-:Y:S01]  /*af40*/  VIADD R20, R24.reuse, 0x2 ;  /* 0x0000000218147836 */ /* 0x040fe20000000000 */
[----:B------:R-:W-:-:S04]  /*af50*/  IADD3 R24, R24, 0x6, RZ ;  /* 0x0000000618187810 */ /* 0x000fc80007ffe0ff */
[----:B------:R-:W-:Y:S02]  /*af60*/  R2UR UR22, R24 ;  /* 0x00000000181672ca */ /* 0x000fe400000e0000 */
[----:B------:R-:W-:-:S06]  /*af70*/  WARPGROUP.ARRIVE ;  /* 0x00000000000079c5 */ /* 0x000fcc0000000000 */
[----:B------:R-:W-:Y:S01]  /*af80*/  HGMMA.64x128x16.F32 R24, gdesc[UR8], RZ, !UPT, gsb0 ;  /* 0x01e00000081879f0 */ /* 0x000fe2000c0008ff */
[----:B------:R-:W-:Y:S02]  /*af90*/  R2UR UR14, R20 ;  /* 0x00000000140e72ca */ /* 0x000fe400000e0000 */
[----:B------:R-:W4:Y:S01]  /*afa0*/  LDL.64 R20, [R1+0x8] ;  /* 0x0000080001147983 */ /* 0x000f220000100a00 */
[----:B---3--:R-:W-:Y:S02]  /*afb0*/  R2UR UR12, R2 ;  /* 0x00000000020c72ca */ /* 0x008fe400000e0000 */
[----:B------:R-:W-:Y:S01]  /*afc0*/  R2UR UR13, R3 ;  /* 0x00000000030d72ca */ /* 0x000fe200000e0000 */
[----:B------:R0:W5:Y:S01]  /*afd0*/  LDL.LU R2, [R1+0x60] ;  /* 0x0000600001027983 */ /* 0x0001620000300800 */
[----:B------:R-:W-:Y:S02]  /*afe0*/  WARPGROUP.DEPBAR.LE gsb0, 0x0 ;  /* 0x00008000000079c5 */ /* 0x000fe40000010000 */
[----:B------:R-:W-:-:S09]  /*aff0*/  WARPGROUP.ARRIVE ;  /* 0x00000000000079c5 */ /* 0x000fd20000000000 */
[----:B------:R-:W-:Y:S03]  /*b000*/  HGMMA.64x128x16.F32 R24, gdesc[UR12], R24, gsb0 ;  /* 0x01e000000c1879f0 */ /* 0x000fe60008000818 */
[----:B------:R-:W-:Y:S02]  /*b010*/  WARPGROUP.DEPBAR.LE gsb0, 0x0 ;  /* 0x00008000000079c5 */ /* 0x000fe40000010000 */
[----:B------:R-:W-:Y:S01]  /*b020*/  WARPGROUP.ARRIVE ;  /* 0x00000000000079c5 */ /* 0x000fe20000000000 */
[----:B--2---:R-:W-:Y:S02]  /*b030*/  R2UR UR16, R12 ;  /* 0x000000000c1072ca */ /* 0x004fe400000e0000 */
[----:B------:R-:W-:-:S13]  /*b040*/  R2UR UR17, R13 ;  /* 0x000000000d1172ca */ /* 0x000fda00000e0000 */
[----:B------:R-:W-:Y:S01]  /*b050*/  HGMMA.64x128x16.F32 R24, gdesc[UR16], R24, gsb0 ;  /* 0x01e00000101879f0 */ /* 0x000fe20008000818 */
[----:B----4-:R-:W-:Y:S02]  /*b060*/  R2UR UR20, R20 ;  /* 0x00000000141472ca */ /* 0x010fe400000e0000 */
[----:B------:R-:W-:Y:S01]  /*b070*/  R2UR UR21, R21 ;  /* 0x00000000151572ca */ /* 0x000fe200000e0000 */
[----:B------:R-:W-:Y:S02]  /*b080*/  WARPGROUP.DEPBAR.LE gsb0, 0x0 ;  /* 0x00008000000079c5 */ /* 0x000fe40000010000 */
[----:B------:R-:W-:-:S10]  /*b090*/  WARPGROUP.ARRIVE ;  /* 0x00000000000079c5 */ /* 0x000fd40000000000 */
[----:B------:R-:W-:Y:S03]  /*b0a0*/  HGMMA.64x128x16.F32 R24, gdesc[UR20], R24, gsb0 ;  /* 0x01e00000141879f0 */ /* 0x000fe60008000818 */
[----:B------:R-:W-:Y:S02]  /*b0b0*/  WARPGROUP.DEPBAR.LE gsb0, 0x0 ;  /* 0x00008000000079c5 */ /* 0x000fe40000010000 */
[----:B0-----:R-:W-:Y:S05]  /*b0c0*/  @P3 BRA `(.L_x_14997) ;  /* 0x0000000000283947 */ /* 0x001fea0003800000 */
[----:B------:R-:W-:Y:S05]  /*b0d0*/  @!P0 BRA `(.L_x_14998) ;  /* 0x0000000000048947 */ /* 0x000fea0003800000 */
[----:B------:R-:W-:Y:S01]  /*b0e0*/  BPT.TRAP 0x1 ;  /* 0x000000040000795c */ /* 0x000fe20000300000 */
.L_x_14998:
[----:B------:R-:W-:Y:S01]  /*b0f0*/  SHF.L.U32 R0, R8, 0x1f, RZ ;  /* 0x0000001f08007819 */ /* 0x000fe200000006ff */
[----:B-----5:R-:W-:-:S04]  /*b100*/  IMAD R3, R15, 0x8, R2 ;  /* 0x000000080f037824 */ /* 0x020fc800078e0202 */
[----:B------:R0:W1:Y:S01]  /*b110*/  SYNCS.PHASECHK.TRANS64.TRYWAIT P3, [R3+URZ+0x16850], R0 ;  /* 0x01685000030075a7 */ /* 0x000062000806017f */
[----:B------:R-:W-:Y:S05]  /*b120*/  @!P0 BRA `(.L_x_14999) ;  /* 0x0000000000048947 */ /* 0x000fea0003800000 */
[----:B------:R-:W-:Y:S01]  /*b130*/  BPT.TRAP 0x1 ;  /* 0x000000040000795c */ /* 0x000fe20000300000 */
.L_x_14999:
[----:B-1----:R-:W-:Y:S05]  /*b140*/  @P3 BRA `(.L_x_14997) ;  /* 0x0000000000083947 */ /* 0x002fea0003800000 */
[----:B------:R-:W1:Y:S02]  /*b150*/  SYNCS.PHASECHK.TRANS64.TRYWAIT P3, [R3+URZ+0x16850], R0 ;  /* 0x01685000030075a7 */ /* 0x000e64000806017f */
[----:B-1----:R-:W-:Y:S05]  /*b160*/  @!P3 BRA `(.L_x_15000) ;  /* 0x000000d80058b947 */ /* 0x002fea0003800000 */
.L_x_14997:
[----:B01---5:R-:W-:Y:S01]  /*b170*/  VIADD R0, R2, 0x400 ;  /* 0x0000040002007836 */ /* 0x023fe20000000000 */
[----:B------:R-:W-:Y:S05]  /*b180*/  WARPSYNC.ALL ;  /* 0x0000000000007948 */ /* 0x000fea0003800000 */
[----:B------:R-:W-:Y:S01]  /*b190*/  SHF.R.U32.HI R0, RZ, 0x4, R0 ;  /* 0x00000004ff007819 */ /* 0x000fe20000011600 */
[----:B------:R-:W-:Y:S01]  /*b1a0*/  IMAD.MOV.U32 R9, RZ, RZ, 0x40000040 ;  /* 0x40000040ff097424 */ /* 0x000fe200078e00ff */
[----:B------:R-:W2:Y:S04]  /*b1b0*/  LDL R21, [R1+0x2c] ;  /* 0x00002c0001157983 */ /* 0x000ea80000100800 */
[----:B------:R-:W2:Y:S01]  /*b1c0*/  LDL R20, [R1+0x20] ;  /* 0x0000200001147983 */ /* 0x000ea20000100800 */
[----:B------:R-:W-:Y:S01]  /*b1d0*/  LOP3.LUT R0, R0, 0x3fff, RZ, 0xc0, !PT ;  /* 0x00003fff00007812 */ /* 0x000fe200078ec0ff */
[----:B------:R-:W-:Y:S01]  /*b1e0*/  WARPGROUP.ARRIVE ;  /* 0x00000000000079c5 */ /* 0x000fe20000000000 */
[----:B------:R-:W-:Y:S01]  /*b1f0*/  R2UR UR7, R9 ;  /* 0x00000000090772ca */ /* 0x000fe200000e0000 */
[----:B------:R-:W-:Y:S01]  /*b200*/  IMAD.MOV.U32 R13, RZ, RZ, 0x40000040 ;  /* 0x40000040ff0d7424 */ /* 0x000fe200078e00ff */
[----:B------:R-:W0:Y:S01]  /*b210*/  @P2 LDC R3, c[0x0][0x450] ;  /* 0x00011400ff032b82 */ /* 0x000e220000000800 */
[----:B------:R-:W-:-:S05]  /*b220*/  IMAD R8, R15, 0x400, R0 ;  /* 0x000004000f087824 */ /* 0x000fca00078e0200 */
[----:B------:R-:W-:Y:S02]  /*b230*/  R2UR UR6, R8 ;  /* 0x00000000080672ca */ /* 0x000fe400000e0000 */
[----:B------:R-:W1:Y:S11]  /*b240*/  @P2 LDC R0, c[0x0][0x44c] ;  /* 0x00011300ff002b82 */ /* 0x000e760000000800 */
[----:B------:R-:W-:Y:S03]  /*b250*/  HGMMA.64x64x16.F32 R88, R148, gdesc[UR4].tnspB, R88, gsb0 ;  /* 0x40e0000494587df0 */ /* 0x000fe60008000858 */
[----:B------:R-:W-:-:S02]  /*b260*/  WARPGROUP.DEPBAR.LE gsb0, 0x0 ;  /* 0x00008000000079c5 */ /* 0x000fc40000010000 */
[----:B------:R-:W3:Y:S04]  /*b270*/  LDL R149, [R1+0x24] ;  /* 0x0000240001957983 */ /* 0x000ee80000100800 */
[----:B------:R-:W3:Y:S04]  /*b280*/  LDL R150, [R1+0x44] ;  /* 0x0000440001967983 */ /* 0x000ee80000100800 */
[----:B------:R-:W4:Y:S01]  /*b290*/  LDL R151, [R1+0x40] ;  /* 0x0000400001977983 */ /* 0x000f220000100800 */
[----:B------:R-:W-:Y:S01]  /*b2a0*/  VIADD R12, R8, 0x80 ;  /* 0x00000080080c7836 */ /* 0x000fe20000000000 */
[----:B------:R-:W-:Y:S01]  /*b2b0*/  R2UR UR7, R13 ;  /* 0x000000000d0772ca */ /* 0x000fe200000e0000 */
[----:B------:R-:W-:Y:S01]  /*b2c0*/  WARPGROUP.ARRIVE ;  /* 0x00000000000079c5 */ /* 0x000fe20000000000 */
[----:B------:R-:W-:-:S02]  /*b2d0*/  IMAD.MOV.U32 R13, RZ, RZ, 0x40000040 ;  /* 0x40000040ff0d7424 */ /* 0x000fc400078e00ff */
[----:B------:R-:W-:Y:S02]  /*b2e0*/  R2UR UR6, R12 ;  /* 0x000000000c0672ca */ /* 0x000fe400000e0000 */
[----:B------:R-:W-:-:S11]  /*b2f0*/  IADD3 R12, R8, 0x100, RZ ;  /* 0x00000100080c7810 */ /* 0x000fd60007ffe0ff */
[----:B------:R-:W-:Y:S01]  /*b300*/  HGMMA.64x64x16.F32 R88, R144, gdesc[UR4].tnspB, R88, gsb0 ;  /* 0x40e0000490587df0 */ /* 0x000fe20008000858 */
[----:B------:R-:W-:Y:S02]  /*b310*/  R2UR UR6, R12 ;  /* 0x000000000c0672ca */ /* 0x000fe400000e0000 */
[----:B------:R-:W-:Y:S01]  /*b320*/  R2UR UR7, R13 ;  /* 0x000000000d0772ca */ /* 0x000fe200000e0000 */
[----:B------:R-:W-:Y:S01]  /*b330*/  IMAD.MOV.U32 R13, RZ, RZ, 0x40000040 ;  /* 0x40000040ff0d7424 */ /* 0x000fe200078e00ff */
[----:B------:R-:W-:Y:S02]  /*b340*/  WARPGROUP.DEPBAR.LE gsb0, 0x0 ;  /* 0x00008000000079c5 */ /* 0x000fe40000010000 */
[----:B------:R-:W-:-:S09]  /*b350*/  WARPGROUP.ARRIVE ;  /* 0x00000000000079c5 */ /* 0x000fd20000000000 */
[----:B------:R-:W-:Y:S01]  /*b360*/  HGMMA.64x64x16.F32 R88, R140, gdesc[UR4].tnspB, R88, gsb0 ;  /* 0x40e000048c587df0 */ /* 0x000fe20008000858 */
[----:B------:R-:W-:Y:S02]  /*b370*/  R2UR UR7, R13 ;  /* 0x000000000d0772ca */ /* 0x000fe400000e0000 */
[----:B------:R-:W-:Y:S01]  /*b380*/  MOV R13, 0x40000040 ;  /* 0x40000040000d7802 */ /* 0x000fe20000000f00 */
[----:B------:R-:W-:Y:S02]  /*b390*/  WARPGROUP.DEPBAR.LE gsb0, 0x0 ;  /* 0x00008000000079c5 */ /* 0x000fe40000010000 */
[----:B------:R-:W-:Y:S01]  /*b3a0*/  WARPGROUP.ARRIVE ;  /* 0x00000000000079c5 */ /* 0x000fe20000000000 */
[----:B---3--:R-:W-:-:S04]  /*b3b0*/  IMAD.IADD R9, R150, 0x1, R149 ;  /* 0x0000000196097824 */ /* 0x008fc800078e0295 */
[----:B-1----:R-:W-:-:S04]  /*b3c0*/  @P2 IMAD.HI.U32 R12, R9, R0, RZ ;  /* 0x00000000090c2227 */ /* 0x002fc800078e00ff */
[----:B------:R-:W-:Y:S01]  /*b3d0*/  IMAD.MOV.U32 R0, RZ, RZ, R9 ;  /* 0x000000ffff007224 */ /* 0x000fe200078e0009 */
[----:B0-----:R-:W-:Y:S01]  /*b3e0*/  @P2 SHF.R.U32.HI R0, RZ, R3, R12 ;  /* 0x00000003ff002219 */ /* 0x001fe2000001160c */
[----:B------:R-:W-:Y:S02]  /*b3f0*/  IMAD.MOV.U32 R9, RZ, RZ, -0x80 ;  /* 0xffffff80ff097424 */ /* 0x000fe400078e00ff */
[----:B------:R-:W-:Y:S02]  /*b400*/  VIADD R12, R8, 0x180 ;  /* 0x00000180080c7836 */ /* 0x000fe40000000000 */
[----:B------:R-:W0:Y:S01]  /*b410*/  SHFL.IDX PT, R3, R0, RZ, 0x1c1f ;  /* 0x001c1fff00037589 */ /* 0x000e2200000e0000 */
[----:B------:R-:W-:Y:S02]  /*b420*/  IMAD R9, R14, R9, 0x1 ;  /* 0x000000010e097424 */ /* 0x000fe400078e0209 */
[----:B------:R-:W-:Y:S02]  /*b430*/  R2UR UR6, R12 ;  /* 0x000000000c0672ca */ /* 0x000fe400000e0000 */
[----:B----4-:R-:W-:-:S05]  /*b440*/  IMAD R9, R151, -0x2, R9 ;  /* 0xfffffffe97097824 */ /* 0x010fca00078e0209 */
[----:B--2---:R-:W-:-:S06]  /*b450*/  IADD3 R9, -R20, R9, R21 ;  /* 0x0000000914097210 */ /* 0x004fcc0007ffe115 */
[----:B------:R-:W-:Y:S01]  /*b460*/  HGMMA.64x64x16.F32 R88, R136, gdesc[UR4].tnspB, R88, gsb0 ;  /* 0x40e0000488587df0 */ /* 0x000fe20008000858 */
[----:B------:R-:W-:Y:S01]  /*b470*/  R2UR UR7, R13 ;  /* 0x000000000d0772ca */ /* 0x000fe200000e0000 */
[----:B0-----:R-:W-:-:S05]  /*b480*/  IMAD.IADD R3, R9, 0x1, R3 ;  /* 0x0000000109037824 */ /* 0x001fca00078e0203 */
        /* <DEDUP_REMOVED lines=32> */
[----:B------:R-:W-:Y:S01]  /*b690*/  FMNMX.FTZ R12, R41, R12, !PT ;  /* 0x0000000c290c7209 */ /* 0x000fe20007810000 */
[----:B------:R-:W-:Y:S02]  /*b6a0*/  WARPGROUP.DEPBAR.LE gsb0, 0x0 ;  /* 0x00008000000079c5 */ /* 0x000fe40000010000 */
[----:B------:R-:W-:Y:S01]  /*b6b0*/  ISETP.GT.AND P3, PT, R3, 0x30, PT ;  /* 0x000000300300780c */ /* 0x000fe20003f64270 */
[----:B------:R-:W-:Y:S01]  /*b6c0*/  WARPGROUP.ARRIVE ;  /* 0x00000000000079c5 */ /* 0x000fe20000000000 */
        /* <DEDUP_REMOVED lines=62> */
[----:B------:R-:W0:Y:S02]  /*bab0*/  SHFL.BFLY PT, R12, R3, 0x2, 0x1f ;  /* 0x0c401f00030c7f89 */ /* 0x000e2400000e0000 */
[----:B0-----:R-:W-:Y:S01]  /*bac0*/  FMNMX.FTZ R3, R3, R12, !PT ;  /* 0x0000000c03037209 */ /* 0x001fe20007810000 */
[----:B------:R-:W-:-:S04]  /*bad0*/  VIADD R12, R8, 0x200 ;  /* 0x00000200080c7836 */ /* 0x000fc80000000000 */
[----:B------:R-:W0:Y:S01]  /*bae0*/  SHFL.BFLY PT, R20, R3, 0x1, 0x1f ;  /* 0x0c201f0003147f89 */ /* 0x000e2200000e0000 */
[----:B------:R-:W-:-:S03]  /*baf0*/  R2UR UR6, R12 ;  /* 0x000000000c0672ca */ /* 0x000fc600000e0000 */
[----:B------:R1:W2:Y:S02]  /*bb00*/  SHFL.IDX PT, R12, R0, 0x1, 0x1c1f ;  /* 0x003c1f00000c7f89 */ /* 0x0002a400000e0000 */
[----:B-1----:R-:W-:-:S08]  /*bb10*/  IMAD.U32 R0, RZ, RZ, UR5 ;  /* 0x00000005ff007e24 */ /* 0x002fd0000f8e00ff */
[----:B------:R-:W-:Y:S01]  /*bb20*/  HGMMA.64x64x16.F32 R88, R132, gdesc[UR4].tnspB, R88, gsb0 ;  /* 0x40e0000484587df0 */ /* 0x000fe20008000858 */
[----:B0-----:R-:W-:Y:S01]  /*bb30*/  FMNMX.FTZ R3, R3, R20, !PT ;  /* 0x0000001403037209 */ /* 0x001fe20007810000 */
[----:B--2---:R-:W-:-:S04]  /*bb40*/  IMAD.IADD R9, R9, 0x1, R12 ;  /* 0x0000000109097824 */ /* 0x004fc800078e020c */
[C---:B------:R-:W-:Y:S01]  /*bb50*/  FMUL.FTZ R13, R3.reuse, R0 ;  /* 0x00000000030d7220 */ /* 0x040fe20000410000 */
[----:B------:R-:W-:Y:S02]  /*bb60*/  FSETP.NEU.FTZ.AND P3, PT, R3, -INF , PT ;  /* 0xff8000000300780b */ /* 0x000fe40003f7d000 */
[C---:B------:R-:W-:Y:S02]  /*bb70*/  ISETP.GT.AND P5, PT, R9.reuse, RZ, PT ;  /* 0x000000ff0900720c */ /* 0x040fe40003fa4270 */
[C---:B------:R-:W-:Y:S02]  /*bb80*/  ISETP.GT.AND P4, PT, R9.reuse, 0x1, PT ;  /* 0x000000010900780c */ /* 0x040fe40003f84270 */
        /* <DEDUP_REMOVED lines=10> */
[----:B------:R-:W-:Y:S02]  /*bc30*/  FSEL R13, R13, RZ, P3 ;  /* 0x000000ff0d0d7208 */ /* 0x000fe40001800000 */
[----:B------:R-:W-:Y:S02]  /*bc40*/  ISETP.GT.AND P4, PT, R9, 0x11, PT ;  /* 0x000000110900780c */ /* 0x000fe40003f84270 */
[----:B------:R-:W-:Y:S01]  /*bc50*/  FSEL R34, R34, -INF , P5 ;  /* 0xff80000022227808 */ /* 0x000fe20002800000 */
[-CC-:B------:R-:W-:Y:S01]  /*bc60*/  FFMA.FTZ R148, R24, R0.reuse, -R13.reuse ;  /* 0x0000000018947223 */ /* 0x180fe2000001080d */
[----:B------:R-:W-:Y:S01]  /*bc70*/  FMNMX.FTZ R21, R31, R21, !PT ;  /* 0x000000151f157209 */ /* 0x000fe20007810000 */
[-CC-:B------:R-:W-:Y:S01]  /*bc80*/  FFMA.FTZ R25, R25, R0.reuse, -R13.reuse ;  /* 0x0000000019197223 */ /* 0x180fe2000001080d */
[----:B------:R-:W-:Y:S01]  /*bc90*/  ISETP.GT.AND P5, PT, R9, 0x18, PT ;  /* 0x000000180900780c */ /* 0x000fe20003fa4270 */
[-CC-:B------:R-:W-:Y:S01]  /*bca0*/  FFMA.FTZ R150, R28, R0.reuse, -R13.reuse ;  /* 0x000000001c967223 */ /* 0x180fe2000001080d */
        /* <DEDUP_REMOVED lines=15> */
[--C-:B------:R-:W-:Y:S01]  /*bda0*/  FFMA.FTZ R40, R64, R0, -R13.reuse ;  /* 0x0000000040287223 */ /* 0x100fe2000001080d */
[----:B------:R-:W-:Y:S01]  /*bdb0*/  ISETP.GT.AND P4, PT, R9, 0x21, PT ;  /* 0x000000210900780c */ /* 0x000fe20003f84270 */
[----:B------:R-:W1:Y:S01]  /*bdc0*/  S2R R64, SR_TID.X ;  /* 0x0000000000407919 */ /* 0x000e620000002100 */
[----:B------:R-:W-:Y:S01]  /*bdd0*/  FSEL R42, R42, -INF , P5 ;  /* 0xff8000002a2a7808 */ /* 0x000fe20002800000 */
[----:B------:R-:W-:Y:S01]  /*bde0*/  MUFU.EX2 R148, R148 ;  /* 0x0000009400947308 */ /* 0x000fe20000000800 */
[----:B------:R-:W-:Y:S01]  /*bdf0*/  FMNMX.FTZ R24, R39, R24, !PT ;  /* 0x0000001827187209 */ /* 0x000fe20007810000 */
[----:B0-----:R-:W-:Y:S01]  /*be00*/  IMAD.MOV.U32 R33, RZ, RZ, 0x40000040 ;  /* 0x40000040ff217424 */ /* 0x001fe200078e00ff */
[----:B------:R-:W-:Y:S01]  /*be10*/  ISETP.GT.AND P5, PT, R9, 0x28, PT ;  /* 0x000000280900780c */ /* 0x000fe20003fa4270 */
[----:B------:R-:W-:Y:S01]  /*be20*/  FFMA.FTZ R146, R36, R0, -R13 ;  /* 0x0000000024927223 */ /* 0x000fe2000001080d */
[----:B------:R-:W-:Y:S01]  /*be30*/  FSEL R43, R43, -INF , P4 ;  /* 0xff8000002b2b7808 */ /* 0x000fe20002000000 */
[----:B------:R-:W-:-:S02]  /*be40*/  WARPGROUP.DEPBAR.LE gsb0, 0x0 ;  /* 0x00008000000079c5 */ /* 0x000fc40000010000 */
[----:B------:R-:W-:Y:S01]  /*be50*/  FMNMX.FTZ R25, R42, R24, !PT ;  /* 0x000000182a197209 */ /* 0x000fe20007810000 */
[-CC-:B------:R-:W-:Y:S01]  /*be60*/  FFMA.FTZ R132, R56, R0.reuse, -R13.reuse ;  /* 0x0000000038847223 */ /* 0x180fe2000001080d */
[----:B------:R-:W-:Y:S01]  /*be70*/  ISETP.GT.AND P4, PT, R9, 0x29, PT ;  /* 0x000000290900780c */ /* 0x000fe20003f84270 */
[----:B------:R-:W-:Y:S01]  /*be80*/  WARPGROUP.ARRIVE ;  /* 0x00000000000079c5 */ /* 0x000fe20000000000 */
[----:B------:R-:W-:Y:S01]  /*be90*/  FSEL R46, R46, -INF , P5 ;  /* 0xff8000002e2e7808 */ /* 0x000fe20002800000 */
[-CC-:B------:R-:W-:Y:S01]  /*bea0*/  FFMA.FTZ R134, R60, R0.reuse, -R13.reuse ;  /* 0x000000003c867223 */ /* 0x180fe2000001080d */
[----:B------:R-:W-:Y:S01]  /*beb0*/  FMNMX.FTZ R25, R43, R25, !PT ;  /* 0x000000192b197209 */ /* 0x000fe20007810000 */
[----:B------:R-:W-:Y:S01]  /*bec0*/  MUFU.EX2 R150, R150 ;  /* 0x0000009600967308 */ /* 0x000fe20000000800 */
[----:B------:R-:W-:Y:S01]  /*bed0*/  ISETP.GT.AND P5, PT, R9, 0x30, PT ;  /* 0x000000300900780c */ /* 0x000fe20003fa4270 */
[-CC-:B------:R-:W-:Y:S01]  /*bee0*/  FFMA.FTZ R37, R37, R0.reuse, -R13.reuse ;  /* 0x0000000025257223 */ /* 0x180fe2000001080d */
[----:B------:R-:W-:Y:S01]  /*bef0*/  FSEL R47, R47, -INF , P4 ;  /* 0xff8000002f2f7808 */ /* 0x000fe20002000000 */
[-CC-:B------:R-:W-:Y:S01]  /*bf00*/  FFMA.FTZ R142, R44, R0.reuse, -R13.reuse ;  /* 0x000000002c8e7223 */ /* 0x180fe2000001080d */
[----:B------:R-:W-:Y:S01]  /*bf10*/  FMNMX.FTZ R25, R46, R25, !PT ;  /* 0x000000192e197209 */ /* 0x000fe20007810000 */
[-CC-:B------:R-:W-:Y:S01]  /*bf20*/  FFMA.FTZ R45, R45, R0.reuse, -R13.reuse ;  /* 0x000000002d2d7223 */ /* 0x180fe2000001080d */
[----:B------:R-:W-:Y:S01]  /*bf30*/  ISETP.GT.AND P4, PT, R9, 0x31, PT ;  /* 0x000000310900780c */ /* 0x000fe20003f84270 */
[----:B------:R-:W-:Y:S01]  /*bf40*/  MUFU.EX2 R20, R20 ;  /* 0x0000001400147308 */ /* 0x000fe20000000800 */
        /* <DEDUP_REMOVED lines=25> */
[----:B0-----:R-:W-:Y:S01]  /*c0e0*/  FFMA.FTZ R41, R61, R0, -R13 ;  /* 0x000000003d297223 */ /* 0x001fe2000001080d */
[----:B------:R-:W-:-:S02]  /*c0f0*/  FMNMX.FTZ R28, R55, R28, !PT ;  /* 0x0000001c371c7209 */ /* 0x000fc40007810000 */
[----:B------:R-:W-:Y:S02]  /*c100*/  ISETP.GT.AND P5, PT, R9, 0x48, PT ;  /* 0x000000480900780c */ /* 0x000fe40003fa4270 */
[----:B------:R-:W-:Y:S01]  /*c110*/  FSEL R59, R59, -INF , P4 ;  /* 0xff8000003b3b7808 */ /* 0x000fe20002000000 */
[----:B------:R0:W-:Y:S01]  /*c120*/  MUFU.EX2 R24, R37 ;  /* 0x0000002500187308 */ /* 0x0001e20000000800 */
[----:B------:R-:W-:Y:S02]  /*c130*/  FMNMX.FTZ R29, R58, R28, !PT ;  /* 0x0000001c3a1d7209 */ /* 0x000fe40007810000 */
[----:B------:R-:W-:Y:S02]  /*c140*/  ISETP.GT.AND P4, PT, R9, 0x49, PT ;  /* 0x000000490900780c */ /* 0x000fe40003f84270 */
[----:B------:R-:W-:Y:S02]  /*c150*/  FSEL R62, R62, -INF , P5 ;  /* 0xff8000003e3e7808 */ /* 0x000fe40002800000 */
[----:B------:R-:W-:Y:S01]  /*c160*/  FMNMX.FTZ R29, R59, R29, !PT ;  /* 0x0000001d3b1d7209 */ /* 0x000fe20007810000 */
[----:B------:R-:W-:Y:S01]  /*c170*/  MUFU.EX2 R140, R140 ;  /* 0x0000008c008c7308 */ /* 0x000fe20000000800 */
[----:B------:R-:W-:Y:S01]  /*c180*/  ISETP.GT.AND P5, PT, R9, 0x50, PT ;  /* 0x000000500900780c */ /* 0x000fe20003fa4270 */
[-CC-:B0-----:R-:W-:Y:S01]  /*c190*/  FFMA.FTZ R37, R57, R0.reuse, -R13.reuse ;  /* 0x0000000039257223 */ /* 0x181fe2000001080d */
[----:B------:R-:W-:Y:S01]  /*c1a0*/  FSEL R63, R63, -INF , P4 ;  /* 0xff8000003f3f7808 */ /* 0x000fe20002000000 */
[----:B------:R-:W-:Y:S01]  /*c1b0*/  FFMA.FTZ R57, R84, R0, -R13 ;  /* 0x0000000054397223 */ /* 0x000fe2000001080d */
[----:B------:R-:W-:-:S02]  /*c1c0*/  FMNMX.FTZ R29, R62, R29, !PT ;  /* 0x0000001d3e1d7209 */ /* 0x000fc40007810000 */
[----:B------:R-:W-:Y:S01]  /*c1d0*/  ISETP.GT.AND P4, PT, R9, 0x51, PT ;  /* 0x000000510900780c */ /* 0x000fe20003f84270 */
[----:B------:R-:W-:Y:S01]  /*c1e0*/  MUFU.EX2 R142, R142 ;  /* 0x0000008e008e7308 */ /* 0x000fe20000000800 */
[----:B------:R-:W-:Y:S02]  /*c1f0*/  FSEL R66, R66, -INF , P5 ;  /* 0xff80000042427808 */ /* 0x000fe40002800000 */
[----:B------:R-:W-:Y:S02]  /*c200*/  FMNMX.FTZ R29, R63, R29, !PT ;  /* 0x0000001d3f1d7209 */ /* 0x000fe40007810000 */
[----:B------:R-:W-:Y:S02]  /*c210*/  ISETP.GT.AND P5, PT, R9, 0x58, PT ;  /* 0x000000580900780c */ /* 0x000fe40003fa4270 */
[----:B------:R-:W-:Y:S01]  /*c220*/  FSEL R67, R67, -INF , P4 ;  /* 0xff80000043437808 */ /* 0x000fe20002000000 */
[----:B------:R0:W-:Y:S01]  /*c230*/  MUFU.EX2 R28, R45 ;  /* 0x0000002d001c7308 */ /* 0x0001e20000000800 */
[----:B------:R-:W-:-:S02]  /*c240*/  FMNMX.FTZ R32, R66, R29, !PT ;  /* 0x0000001d42207209 */ /* 0x000fc40007810000 */
[----:B------:R-:W-:Y:S02]  /*c250*/  ISETP.GT.AND P4, PT, R9, 0x59, PT ;  /* 0x000000590900780c */ /* 0x000fe40003f84270 */
[----:B------:R-:W-:Y:S02]  /*c260*/  FSEL R70, R70, -INF , P5 ;  /* 0xff80000046467808 */ /* 0x000fe40002800000 */
[----:B------:R-:W-:Y:S01]  /*c270*/  FMNMX.FTZ R32, R67, R32, !PT ;  /* 0x0000002043207209 */ /* 0x000fe20007810000 */
[----:B------:R-:W-:Y:S01]  /*c280*/  MUFU.EX2 R136, R136 ;  /* 0x0000008800887308 */ /* 0x000fe20000000800 */
[----:B------:R-:W-:Y:S01]  /*c290*/  ISETP.GT.AND P5, PT, R9, 0x60, PT ;  /* 0x000000600900780c */ /* 0x000fe20003fa4270 */
[----:B0-----:R-:W-:Y:S01]  /*c2a0*/  FFMA.FTZ R45, R68, R0, -R13 ;  /* 0x00000000442d7223 */ /* 0x001fe2000001080d */
        /* <DEDUP_REMOVED lines=9> */
[----:B------:R-:W-:Y:S01]  /*c340*/  FMNMX.FTZ R32, R74, R32, !PT ;  /* 0x000000204a207209 */ /* 0x000fe20007810000 */
[----:B0-----:R-:W-:Y:S01]  /*c350*/  FFMA.FTZ R49, R72, R0, -R13 ;  /* 0x0000000048317223 */ /* 0x001fe2000001080d */
[----:B------:R-:W-:-:S02]  /*c360*/  ISETP.GT.AND P4, PT, R9, 0x69, PT ;  /* 0x000000690900780c */ /* 0x000fc40003f84270 */
[----:B------:R-:W-:Y:S02]  /*c370*/  FSEL R78, R78, -INF , P5 ;  /* 0xff8000004e4e7808 */ /* 0x000fe40002800000 */
        /* <DEDUP_REMOVED lines=17> */
[----:B------:R-:W-:Y:S02]  /*c490*/  FSEL R87, R87, -INF , P4 ;  /* 0xff80000057577808 */ /* 0x000fe40002000000 */
[----:B------:R-:W-:Y:S02]  /*c4a0*/  FMNMX.FTZ R9, R86, R32, !PT ;  /* 0x0000002056097209 */ /* 0x000fe40007810000 */
[----:B------:R-:W-:Y:S01]  /*c4b0*/  R2UR UR7, R33 ;  /* 0x00000000210772ca */ /* 0x000fe200000e0000 */
[----:B------:R-:W-:Y:S01]  /*c4c0*/  FFMA.FTZ R33, R77, R0, -R13 ;  /* 0x000000004d217223 */ /* 0x000fe2000001080d */
[----:B------:R-:W-:Y:S01]  /*c4d0*/  FMNMX.FTZ R9, R87, R9, !PT ;  /* 0x0000000957097209 */ /* 0x000fe20007810000 */
[----:B------:R-:W-:Y:S01]  /*c4e0*/  MUFU.EX2 R41, R41 ;  /* 0x0000002900297308 */ /* 0x000fe20000000800 */
[----:B-1----:R-:W-:-:S03]  /*c4f0*/  SHF.R.U32.HI R135, RZ, 0x7, R64 ;  /* 0x00000007ff877819 */ /* 0x002fc60000011640 */
[----:B------:R-:W0:Y:S04]  /*c500*/  SHFL.BFLY PT, R32, R9, 0x2, 0x1f ;  /* 0x0c401f0009207f89 */ /* 0x000e2800000e0000 */
[----:B------:R-:W-:Y:S08]  /*c510*/  MUFU.EX2 R40, R40 ;  /* 0x0000002800287308 */ /* 0x000ff00000000800 */
[----:B------:R-:W-:Y:S08]  /*c520*/  MUFU.EX2 R44, R44 ;  /* 0x0000002c002c7308 */ /* 0x000ff00000000800 */
[----:B------:R-:W-:Y:S01]  /*c530*/  MUFU.EX2 R45, R45 ;  /* 0x0000002d002d7308 */ /* 0x000fe20000000800 */
[----:B0-----:R-:W-:Y:S01]  /*c540*/  FMNMX.FTZ R9, R9, R32, !PT ;  /* 0x0000002009097209 */ /* 0x001fe20007810000 */
[----:B------:R-:W-:-:S06]  /*c550*/  VIADD R32, R8, 0x280 ;  /* 0x0000028008207836 */ /* 0x000fcc0000000000 */
[----:B------:R-:W-:Y:S01]  /*c560*/  MUFU.EX2 R48, R48 ;  /* 0x0000003000307308 */ /* 0x000fe20000000800 */
[----:B------:R-:W0:Y:S01]  /*c570*/  SHFL.BFLY PT, R56, R9, 0x1, 0x1f ;  /* 0x0c201f0009387f89 */ /* 0x000e2200000e0000 */
[----:B------:R-:W-:Y:S01]  /*c580*/  R2UR UR6, R32 ;  /* 0x00000000200672ca */ /* 0x000fe200000e0000 */
[-CC-:B------:R-:W-:Y:S01]  /*c590*/  FFMA.FTZ R32, R76, R0.reuse, -R13.reuse ;  /* 0x000000004c207223 */ /* 0x180fe2000001080d */
[----:B------:R-:W-:-:S04]  /*c5a0*/  FFMA.FTZ R13, R85, R0, -R13 ;  /* 0x00000000550d7223 */ /* 0x000fc8000001080d */
[----:B------:R-:W-:Y:S07]  /*c5b0*/  MUFU.EX2 R49, R49 ;  /* 0x0000003100317308 */ /* 0x000fee0000000800 */
[----:B------:R-:W-:Y:S01]  /*c5c0*/  HGMMA.64x64x16.F32 R88, R128, gdesc[UR4].tnspB, R88, gsb0 ;  /* 0x40e0000480587df0 */ /* 0x000fe20008000858 */
[----:B------:R-:W-:Y:S08]  /*c5d0*/  MUFU.EX2 R52, R52 ;  /* 0x0000003400347308 */ /* 0x000ff00000000800 */
[----:B------:R-:W-:Y:S01]  /*c5e0*/  MUFU.EX2 R32, R32 ;  /* 0x0000002000207308 */ /* 0x000fe20000000800 */
[----:B0-----:R-:W-:-:S04]  /*c5f0*/  FMNMX.FTZ R9, R9, R56, !PT ;  /* 0x0000003809097209 */ /* 0x001fc80007810000 */
[C---:B------:R-:W-:Y:S01]  /*c600*/  FSETP.NEU.FTZ.AND P4, PT, R9.reuse, -INF , PT ;  /* 0xff8000000900780b */ /* 0x040fe20003f9d000 */
[----:B------:R-:W-:Y:S02]  /*c610*/  FMUL.FTZ R61, R9, R0 ;  /* 0x00000000093d7220 */ /* 0x000fe40000410000 */
[----:B------:R-:W-:Y:S03]  /*c620*/  MUFU.EX2 R33, R33 ;  /* 0x0000002100217308 */ /* 0x000fe60000000800 */
[----:B------:R-:W-:-:S05]  /*c630*/  FSEL R61, R61, RZ, P4 ;  /* 0x000000ff3d3d7208 */ /* 0x000fca0002000000 */
[-CC-:B------:R-:W-:Y:S01]  /*c640*/  FFMA.FTZ R147, R38, R0.reuse, -R61.reuse ;  /* 0x0000000026937223 */ /* 0x180fe2000001083d */
[-CC-:B------:R-:W-:Y:S01]  /*c650*/  FFMA.FTZ R38, R47, R0.reuse, -R61.reuse ;  /* 0x000000002f267223 */ /* 0x180fe2000001083d */
[-CC-:B------:R-:W-:Y:S01]  /*c660*/  FFMA.FTZ R149, R26, R0.reuse, -R61.reuse ;  /* 0x000000001a957223 */ /* 0x180fe2000001083d */
[----:B------:R-:W2:Y:S01]  /*c670*/  LDL R47, [R1+0x28] ;  /* 0x00002800012f7983 */ /* 0x000ea20000100800 */
[-CC-:B------:R-:W-:Y:S01]  /*c680*/  FFMA.FTZ R60, R27, R0.reuse, -R61.reuse ;  /* 0x000000001b3c7223 */ /* 0x180fe2000001083d */
[----:B------:R-:W-:Y:S02]  /*c690*/  VIADD R26, R8, 0x300 ;  /* 0x00000300081a7836 */ /* 0x000fe40000000000 */
[-CC-:B------:R-:W-:Y:S01]  /*c6a0*/  FFMA.FTZ R151, R30, R0.reuse, -R61.reuse ;  /* 0x000000001e977223 */ /* 0x180fe2000001083d */
[----:B------:R-:W-:Y:S02]  /*c6b0*/  IMAD.MOV.U32 R27, RZ, RZ, 0x40000040 ;  /* 0x40000040ff1b7424 */ /* 0x000fe400078e00ff */
[-CC-:B------:R-:W-:Y:S01]  /*c6c0*/  FFMA.FTZ R30, R31, R0.reuse, -R61.reuse ;  /* 0x000000001f1e7223 */ /* 0x180fe2000001083d */
[-CC-:B------:R-:W-:Y:S01]  /*c6d0*/  FFMA.FTZ R31, R35, R0.reuse, -R61.reuse ;  /* 0x00000000231f7223 */ /* 0x180fe2000001083d */
[----:B------:R-:W-:Y:S01]  /*c6e0*/  R2UR UR6, R26 ;  /* 0x000000001a0672ca */ /* 0x000fe200000e0000 */
[----:B------:R-:W-:Y:S01]  /*c6f0*/  VIADD R26, R8, 0x380 ;  /* 0x00000380081a7836 */ /* 0x000fe20000000000 */
[----:B------:R-:W-:Y:S01]  /*c700*/  R2UR UR7, R27 ;  /* 0x000000001b0772ca */ /* 0x000fe200000e0000 */
[-CC-:B------:R-:W-:Y:S01]  /*c710*/  FFMA.FTZ R35, R43, R0.reuse, -R61.reuse ;  /* 0x000000002b237223 */ /* 0x180fe2000001083d */
[----:B------:R-:W-:Y:S01]  /*c720*/  FSEL R27, R9, RZ, P4 ;  /* 0x000000ff091b7208 */ /* 0x000fe20002000000 */
[----:B------:R-:W-:Y:S01]  /*c730*/  MUFU.EX2 R149, R149 ;  /* 0x0000009500957308 */ /* 0x000fe20000000800 */
[----:B------:R-:W-:Y:S01]  /*c740*/  FSEL R43, R3, RZ, P3 ;  /* 0x000000ff032b7208 */ /* 0x000fe20001800000 */
[----:B------:R-:W-:Y:S01]  /*c750*/  FFMA.FTZ R145, R34, R0, -R61 ;  /* 0x0000000022917223 */ /* 0x000fe2000001083d */
[----:B------:R-:W-:Y:S01]  /*c760*/  ISETP.GE.U32.AND P3, PT, R64, 0x180, PT ;  /* 0x000001804000780c */ /* 0x000fe20003f66070 */
[----:B------:R-:W-:Y:S01]  /*c770*/  FADD.FTZ R10, -R27, R10 ;  /* 0x0000000a1b0a7221 */ /* 0x000fe20000010100 */
[----:B------:R-:W-:-:S02]  /*c780*/  IMAD.MOV.U32 R27, RZ, RZ, 0x40000040 ;  /* 0x40000040ff1b7424 */ /* 0x000fc400078e00ff */
[----:B------:R-:W-:Y:S01]  /*c790*/  FADD.FTZ R43, -R43, R11 ;  /* 0x0000000b2b2b7221 */ /* 0x000fe20000010100 */
[----:B------:R-:W-:Y:S02]  /*c7a0*/  VIADD R11, R135, 0x9 ;  /* 0x00000009870b7836 */ /* 0x000fe40000000000 */
[-C--:B------:R-:W-:Y:S01]  /*c7b0*/  FMUL.FTZ R10, R10, R0.reuse ;  /* 0x000000000a0a7220 */ /* 0x080fe20000410000 */
[----:B------:R-:W-:Y:S01]  /*c7c0*/  MUFU.EX2 R60, R60 ;  /* 0x0000003c003c7308 */ /* 0x000fe20000000800 */
[-C--:B------:R-:W-:Y:S01]  /*c7d0*/  FMUL.FTZ R8, R43, R0.reuse ;  /* 0x000000002b087220 */ /* 0x080fe20000410000 */
        /* <DEDUP_REMOVED lines=8> */
[----:B------:R-:W-:-:S06]  /*c860*/  FFMA.FTZ R133, R58, R0, -R61 ;  /* 0x000000003a857223 */ /* 0x000fcc000001083d */
[----:B------:R-:W1:Y:S08]  /*c870*/  MUFU.EX2 R10, R10 ;  /* 0x0000000a000a7308 */ /* 0x000e700000000800 */
[----:B------:R-:W3:Y:S01]  /*c880*/  MUFU.EX2 R151, R151 ;  /* 0x0000009700977308 */ /* 0x000ee20000000800 */
[----:B------:R-:W-:Y:S02]  /*c890*/  WARPGROUP.DEPBAR.LE gsb0, 0x0 ;  /* 0x00008000000079c5 */ /* 0x000fe40000010000 */
[----:B------:R-:W-:-:S05]  /*c8a0*/  WARPGROUP.ARRIVE ;  /* 0x00000000000079c5 */ /* 0x000fca0000000000 */
[----:B------:R-:W4:Y:S01]  /*c8b0*/  MUFU.EX2 R30, R30 ;  /* 0x0000001e001e7308 */ /* 0x000f220000000800 */
[----:B------:R-:W-:Y:S01]  /*c8c0*/  HGMMA.64x64x16.F32 R88, R124, gdesc[UR4].tnspB, R88, gsb0 ;  /* 0x40e000047c587df0 */ /* 0x000fe20008000858 */
[----:B------:R-:W-:Y:S02]  /*c8d0*/  R2UR UR6, R26 ;  /* 0x000000001a0672ca */ /* 0x000fe400000e0000 */
[----:B------:R-:W-:-:S04]  /*c8e0*/  R2UR UR7, R27 ;  /* 0x000000001b0772ca */ /* 0x000fc800000e0000 */
[----:B------:R-:W4:Y:S01]  /*c8f0*/  MUFU.EX2 R145, R145 ;  /* 0x0000009100917308 */ /* 0x000f220000000800 */
[----:B------:R-:W-:Y:S02]  /*c900*/  @!P1 LEA R26, R18, R2, 0x3 ;  /* 0x00000002121a9211 */ /* 0x000fe400078e18ff */
[----:B------:R-:W-:-:S03]  /*c910*/  SEL R27, R11, 0x9, !P3 ;  /* 0x000000090b1b7807 */ /* 0x000fc60005800000 */
[----:B------:R-:W-:Y:S02]  /*c920*/  @!P1 VIADD R26, R26, 0x16840 ;  /* 0x000168401a1a9836 */ /* 0x000fe40000000000 */
[----:B0-----:R-:W-:Y:S01]  /*c930*/  FFMA.FTZ R5, R8, R5, R148 ;  /* 0x0000000508057223 */ /* 0x001fe20000010094 */
[----:B------:R-:W0:Y:S08]  /*c940*/  MUFU.EX2 R31, R31 ;  /* 0x0000001f001f7308 */ /* 0x000e300000000800 */
[----:B------:R-:W0:Y:S08]  /*c950*/  MUFU.EX2 R147, R147 ;  /* 0x0000009300937308 */ /* 0x000e300000000800 */
[----:B------:R-:W0:Y:S08]  /*c960*/  MUFU.EX2 R34, R34 ;  /* 0x0000002200227308 */ /* 0x000e300000000800 */
[----:B------:R-:W0:Y:S08]  /*c970*/  MUFU.EX2 R141, R141 ;  /* 0x0000008d008d7308 */ /* 0x000e300000000800 */
[----:B------:R-:W0:Y:S08]  /*c980*/  MUFU.EX2 R35, R35 ;  /* 0x0000002300237308 */ /* 0x000e300000000800 */
[----:B------:R-:W0:Y:S08]  /*c990*/  MUFU.EX2 R143, R143 ;  /* 0x0000008f008f7308 */ /* 0x000e300000000800 */
[----:B------:R-:W0:Y:S08]  /*c9a0*/  MUFU.EX2 R38, R38 ;  /* 0x0000002600267308 */ /* 0x000e300000000800 */
[----:B------:R-:W0:Y:S08]  /*c9b0*/  MUFU.EX2 R137, R137 ;  /* 0x0000008900897308 */ /* 0x000e300000000800 */
[----:B------:R-:W0:Y:S01]  /*c9c0*/  MUFU.EX2 R39, R39 ;  /* 0x0000002700277308 */ /* 0x000e220000000800 */
[----:B------:R-:W-:-:S02]  /*c9d0*/  WARPGROUP.DEPBAR.LE gsb0, 0x0 ;  /* 0x00008000000079c5 */ /* 0x000fc40000010000 */
[----:B------:R-:W-:-:S05]  /*c9e0*/  WARPGROUP.ARRIVE ;  /* 0x00000000000079c5 */ /* 0x000fca0000000000 */
[----:B------:R-:W0:Y:S01]  /*c9f0*/  MUFU.EX2 R139, R139 ;  /* 0x0000008b008b7308 */ /* 0x000e220000000800 */
[----:B------:R-:W-:Y:S01]  /*ca00*/  HGMMA.64x64x16.F32 R88, R120, gdesc[UR4].tnspB, R88, gsb0 ;  /* 0x40e0000478587df0 */ /* 0x000fe20008000858 */
[----:B------:R-:W-:Y:S01]  /*ca10*/  @!P1 PRMT R26, RZ, 0x654, R26 ;  /* 0x00000654ff1a9816 */ /* 0x000fe2000000001a */
[----:B-1----:R-:W-:Y:S01]  /*ca20*/  FFMA.FTZ R43, R10, R4, R149 ;  /* 0x000000040a2b7223 */ /* 0x002fe20000010095 */
[----:B------:R-:W-:Y:S02]  /*ca30*/  @!P1 IMAD R4, R15, 0x8, R2 ;  /* 0x000000080f049824 */ /* 0x000fe400078e0202 */
[----:B------:R-:W-:Y:S02]  /*ca40*/  FADD.FTZ R5, R12, R5 ;  /* 0x000000050c057221 */ /* 0x000fe40000010000 */
[----:B------:R-:W1:Y:S01]  /*ca50*/  MUFU.EX2 R42, R42 ;  /* 0x0000002a002a7308 */ /* 0x000e620000000800 */
[----:B------:R-:W-:Y:S02]  /*ca60*/  @!P1 VIADD R4, R4, 0x16860 ;  /* 0x0001686004049836 */ /* 0x000fe40000000000 */
[----:B------:R-:W-:-:S04]  /*ca70*/  FADD.FTZ R5, R150, R5 ;  /* 0x0000000596057221 */ /* 0x000fc80000010000 */
[----:B------:R-:W-:Y:S01]  /*ca80*/  FADD.FTZ R5, R20, R5 ;  /* 0x0000000514057221 */ /* 0x000fe20000010000 */
[-CC-:B------:R-:W-:Y:S01]  /*ca90*/  FFMA.FTZ R59, R59, R0.reuse, -R61.reuse ;  /* 0x000000003b3b7223 */ /* 0x180fe2000001083d */
[----:B------:R-:W1:Y:S01]  /*caa0*/  MUFU.EX2 R133, R133 ;  /* 0x0000008500857308 */ /* 0x000e620000000800 */
[-CC-:B------:R-:W-:Y:S01]  /*cab0*/  FFMA.FTZ R135, R62, R0.reuse, -R61.reuse ;  /* 0x000000003e877223 */ /* 0x180fe2000001083d */
[----:B------:R-:W-:-:S06]  /*cac0*/  FFMA.FTZ R63, R63, R0, -R61 ;  /* 0x000000003f3f7223 */ /* 0x000fcc000001083d */
[----:B------:R-:W1:Y:S08]  /*cad0*/  MUFU.EX2 R11, R59 ;  /* 0x0000003b000b7308 */ /* 0x000e700000000800 */
[----:B------:R-:W-:Y:S08]  /*cae0*/  MUFU.EX2 R53, R53 ;  /* 0x0000003500357308 */ /* 0x000ff00000000800 */
[----:B------:R-:W-:Y:S08]  /*caf0*/  MUFU.EX2 R56, R81 ;  /* 0x0000005100387308 */ /* 0x000ff00000000800 */
[----:B------:R-:W-:Y:S08]  /*cb00*/  MUFU.EX2 R57, R57 ;  /* 0x0000003900397308 */ /* 0x000ff00000000800 */
[----:B------:R-:W-:Y:S01]  /*cb10*/  MUFU.EX2 R13, R13 ;  /* 0x0000000d000d7308 */ /* 0x000fe20000000800 */
[----:B------:R-:W-:-:S02]  /*cb20*/  WARPGROUP.DEPBAR.LE gsb0, 0x0 ;  /* 0x00008000000079c5 */ /* 0x000fc40000010000 */
[----:B------:R1:W-:Y:S06]  /*cb30*/  BAR.ARV R27, 0x100 ;  /* 0x0004001b0000751d */ /* 0x0003ec0000002000 */
[----:B------:R3:W-:Y:S02]  /*cb40*/  @!P1 SYNCS.ARRIVE.TRANS64.RED.A1T0 RZ, [R26+URZ], RZ ;  /* 0x000000ff1aff99a7 */ /* 0x0007e4000810043f */
[----:B---3--:R-:W-:-:S04]  /*cb50*/  FADD.FTZ R26, R60, R43 ;  /* 0x0000002b3c1a7221 */ /* 0x008fc80000010000 */
[----:B------:R-:W-:Y:S01]  /*cb60*/  FADD.FTZ R15, R151, R26 ;  /* 0x0000001a970f7221 */ /* 0x000fe20000010000 */
[----:B------:R-:W-:-:S03]  /*cb70*/  @!P1 PRMT R26, RZ, 0x654, R4 ;  /* 0x00000654ff1a9816 */ /* 0x000fc60000000004 */
[----:B----4-:R-:W-:Y:S01]  /*cb80*/  FADD.FTZ R46, R30, R15 ;  /* 0x0000000f1e2e7221 */ /* 0x010fe20000010000 */
[----:B------:R3:W-:Y:S03]  /*cb90*/  @!P1 SYNCS.ARRIVE.TRANS64.RED.A1T0 RZ, [R26+URZ], RZ ;  /* 0x000000ff1aff99a7 */ /* 0x0007e6000810043f */
[----:B------:R-:W-:Y:S01]  /*cba0*/  FADD.FTZ R46, R145, R46 ;  /* 0x0000002e912e7221 */ /* 0x000fe20000010000 */
[----:B---3--:R-:W-:-:S03]  /*cbb0*/  FADD.FTZ R26, R144, R5 ;  /* 0x00000005901a7221 */ /* 0x008fc60000010000 */
[----:B0-----:R-:W-:Y:S01]  /*cbc0*/  FADD.FTZ R46, R31, R46 ;  /* 0x0000002e1f2e7221 */ /* 0x001fe20000010000 */
[----:B------:R-:W-:-:S03]  /*cbd0*/  FADD.FTZ R15, R21, R26 ;  /* 0x0000001a150f7221 */ /* 0x000fc60000010000 */
[----:B------:R-:W-:Y:S01]  /*cbe0*/  FADD.FTZ R43, R147, R46 ;  /* 0x0000002e932b7221 */ /* 0x000fe20000010000 */
[----:B-1----:R-:W-:-:S03]  /*cbf0*/  FADD.FTZ R27, R146, R15 ;  /* 0x0000000f921b7221 */ /* 0x002fc60000010000 */
        /* <DEDUP_REMOVED lines=13> */
[----:B------:R-:W-:Y:S01]  /*ccd0*/  FADD.FTZ R27, R29, R46 ;  /* 0x0000002e1d1b7221 */ /* 0x000fe20000010000 */
[----:B------:R-:W0:Y:S02]  /*cce0*/  MUFU.EX2 R135, R135 ;  /* 0x0000008700877308 */ /* 0x000e240000000800 */
[----:B------:R-:W-:Y:S01]  /*ccf0*/  FADD.FTZ R43, R139, R26 ;  /* 0x0000001a8b2b7221 */ /* 0x000fe20000010000 */
[----:B------:R-:W-:Y:S01]  /*cd00*/  FADD.FTZ R27, R138, R27 ;  /* 0x0000001b8a1b7221 */ /* 0x000fe20000010000 */
[----:B------:R-:W-:Y:S01]  /*cd10*/  FFMA.FTZ R129, R66, R0, -R61 ;  /* 0x0000000042817223 */ /* 0x000fe2000001083d */
[----:B------:R-:W-:Y:S01]  /*cd20*/  F2FP.F16.F32.PACK_AB R150, R20, R150 ;  /* 0x000000961496723e */ /* 0x000fe200000000ff */
[----:B------:R-:W-:Y:S01]  /*cd30*/  FADD.FTZ R20, R42, R43 ;  /* 0x0000002b2a147221 */ /* 0x000fe20000010000 */
[----:B------:R-:W-:Y:S01]  /*cd40*/  FADD.FTZ R27, R36, R27 ;  /* 0x0000001b241b7221 */ /* 0x000fe20000010000 */
[----:B------:R-:W1:Y:S01]  /*cd50*/  MUFU.EX2 R4, R63 ;  /* 0x0000003f00047308 */ /* 0x000e620000000800 */
[-C--:B------:R-:W-:Y:S01]  /*cd60*/  FFMA.FTZ R5, R67, R0.reuse, -R61 ;  /* 0x0000000043057223 */ /* 0x080fe2000001083d */
[----:B------:R-:W-:Y:S01]  /*cd70*/  FADD.FTZ R20, R133, R20 ;  /* 0x0000001485147221 */ /* 0x000fe20000010000 */
[----:B------:R-:W-:Y:S01]  /*cd80*/  FADD.FTZ R26, R132, R27 ;  /* 0x0000001b841a7221 */ /* 0x000fe20000010000 */
[----:B------:R-:W-:Y:S01]  /*cd90*/  FFMA.FTZ R131, R70, R0, -R61 ;  /* 0x0000000046837223 */ /* 0x000fe2000001083d */
[----:B------:R-:W-:-:S03]  /*cda0*/  F2FP.F16.F32.PACK_AB R144, R21, R144 ;  /* 0x000000901590723e */ /* 0x000fc600000000ff */
[----:B------:R-:W3:Y:S01]  /*cdb0*/  MUFU.EX2 R129, R129 ;  /* 0x0000008100817308 */ /* 0x000ee20000000800 */
[----:B------:R-:W-:Y:S01]  /*cdc0*/  FADD.FTZ R21, R37, R26 ;  /* 0x0000001a25157221 */ /* 0x000fe20000010000 */
[----:B------:R-:W-:Y:S01]  /*cdd0*/  FADD.FTZ R20, R11, R20 ;  /* 0x000000140b147221 */ /* 0x000fe20000010000 */
[----:B------:R-:W-:Y:S01]  /*cde0*/  FFMA.FTZ R15, R71, R0, -R61 ;  /* 0x00000000470f7223 */ /* 0x000fe2000001083d */
[----:B------:R-:W-:-:S04]  /*cdf0*/  F2FP.F16.F32.PACK_AB R146, R24, R146 ;  /* 0x000000921892723e */ /* 0x000fc800000000ff */
[----:B------:R-:W4:Y:S01]  /*ce00*/  MUFU.EX2 R5, R5 ;  /* 0x0000000500057308 */ /* 0x000f220000000800 */
[----:B------:R-:W-:Y:S01]  /*ce10*/  FADD.FTZ R24, R134, R21 ;  /* 0x0000001586187221 */ /* 0x000fe20000010000 */
[----:B0-----:R-:W-:Y:S01]  /*ce20*/  FADD.FTZ R21, R135, R20 ;  /* 0x0000001487157221 */ /* 0x001fe20000010000 */
[----:B------:R-:W-:Y:S01]  /*ce30*/  FFMA.FTZ R125, R74, R0, -R61 ;  /* 0x000000004a7d7223 */ /* 0x000fe2000001083d */
[----:B------:R-:W-:-:S04]  /*ce40*/  F2FP.F16.F32.PACK_AB R140, R25, R140 ;  /* 0x0000008c198c723e */ /* 0x000fc800000000ff */
[----:B------:R-:W0:Y:S01]  /*ce50*/  MUFU.EX2 R131, R131 ;  /* 0x0000008300837308 */ /* 0x000e220000000800 */
[----:B------:R-:W-:Y:S01]  /*ce60*/  FADD.FTZ R25, R41, R24 ;  /* 0x0000001829197221 */ /* 0x000fe20000010000 */
[----:B-1----:R-:W-:Y:S01]  /*ce70*/  FADD.FTZ R20, R4, R21 ;  /* 0x0000001504147221 */ /* 0x002fe20000010000 */
[----:B------:R-:W-:-:S05]  /*ce80*/  FFMA.FTZ R75, R75, R0, -R61 ;  /* 0x000000004b4b7223 */ /* 0x000fca000001083d */
[----:B------:R-:W1:Y:S01]  /*ce90*/  MUFU.EX2 R15, R15 ;  /* 0x0000000f000f7308 */ /* 0x000e620000000800 */
[----:B------:R-:W-:Y:S01]  /*cea0*/  FADD.FTZ R25, R40, R25 ;  /* 0x0000001928197221 */ /* 0x000fe20000010000 */
[----:B---3--:R-:W-:Y:S01]  /*ceb0*/  FADD.FTZ R20, R129, R20 ;  /* 0x0000001481147221 */ /* 0x008fe20000010000 */
[----:B------:R-:W-:Y:S01]  /*cec0*/  FFMA.FTZ R78, R78, R0, -R61 ;  /* 0x000000004e4e7223 */ /* 0x000fe2000001083d */
[----:B------:R-:W-:-:S04]  /*ced0*/  F2FP.F16.F32.PACK_AB R148, R12, R148 ;  /* 0x000000940c94723e */ /* 0x000fc800000000ff */
[----:B------:R-:W3:Y:S01]  /*cee0*/  MUFU.EX2 R125, R125 ;  /* 0x0000007d007d7308 */ /* 0x000ee20000000800 */
[----:B------:R-:W-:Y:S01]  /*cef0*/  FADD.FTZ R24, R44, R25 ;  /* 0x000000192c187221 */ /* 0x000fe20000010000 */
[----:B----4-:R-:W-:Y:S01]  /*cf00*/  FADD.FTZ R20, R5, R20 ;  /* 0x0000001405147221 */ /* 0x010fe20000010000 */
[----:B------:R-:W-:-:S05]  /*cf10*/  FFMA.FTZ R79, R79, R0, -R61 ;  /* 0x000000004f4f7223 */ /* 0x000fca000001083d */
[----:B------:R-:W4:Y:S01]  /*cf20*/  MUFU.EX2 R12, R75 ;  /* 0x0000004b000c7308 */ /* 0x000f220000000800 */
[----:B------:R-:W-:Y:S01]  /*cf30*/  FADD.FTZ R21, R45, R24 ;  /* 0x000000182d157221 */ /* 0x000fe20000010000 */
[----:B0-----:R-:W-:Y:S01]  /*cf40*/  FADD.FTZ R20, R131, R20 ;  /* 0x0000001483147221 */ /* 0x001fe20000010000 */
[----:B------:R-:W-:-:S05]  /*cf50*/  FFMA.FTZ R82, R82, R0, -R61 ;  /* 0x0000000052527223 */ /* 0x000fca000001083d */
[----:B------:R-:W0:Y:S01]  /*cf60*/  MUFU.EX2 R78, R78 ;  /* 0x0000004e004e7308 */ /* 0x000e220000000800 */
[----:B------:R-:W-:Y:S01]  /*cf70*/  FADD.FTZ R24, R48, R21 ;  /* 0x0000001530187221 */ /* 0x000fe20000010000 */
[----:B-1----:R-:W-:Y:S01]  /*cf80*/  FADD.FTZ R20, R15, R20 ;  /* 0x000000140f147221 */ /* 0x002fe20000010000 */
[----:B------:R-:W-:Y:S01]  /*cf90*/  FFMA.FTZ R83, R83, R0, -R61 ;  /* 0x0000000053537223 */ /* 0x000fe2000001083d */
[----:B------:R-:W-:-:S04]  /*cfa0*/  F2FP.F16.F32.PACK_AB R133, R11, R133 ;  /* 0x000000850b85723e */ /* 0x000fc800000000ff */
[----:B------:R-:W1:Y:S01]  /*cfb0*/  MUFU.EX2 R79, R79 ;  /* 0x0000004f004f7308 */ /* 0x000e620000000800 */
[----:B------:R-:W-:Y:S01]  /*cfc0*/  FADD.FTZ R11, R49, R24 ;  /* 0x00000018310b7221 */ /* 0x000fe20000010000 */
[----:B---3--:R-:W-:Y:S01]  /*cfd0*/  FADD.FTZ R21, R125, R20 ;  /* 0x000000147d157221 */ /* 0x008fe20000010000 */
[----:B------:R-:W-:-:S05]  /*cfe0*/  FFMA.FTZ R86, R86, R0, -R61 ;  /* 0x0000000056567223 */ /* 0x000fca000001083d */
[----:B------:R-:W3:Y:S01]  /*cff0*/  MUFU.EX2 R82, R82 ;  /* 0x0000005200527308 */ /* 0x000ee20000000800 */
[----:B------:R-:W-:Y:S01]  /*d000*/  FADD.FTZ R11, R52, R11 ;  /* 0x0000000b340b7221 */ /* 0x000fe20000010000 */
[----:B----4-:R-:W-:Y:S01]  /*d010*/  FADD.FTZ R21, R12, R21 ;  /* 0x000000150c157221 */ /* 0x010fe20000010000 */
[----:B------:R-:W-:Y:S01]  /*d020*/  FFMA.FTZ R61, R87, R0, -R61 ;  /* 0x00000000573d7223 */ /* 0x000fe2000001083d */
[----:B------:R-:W-:-:S04]  /*d030*/  F2FP.F16.F32.PACK_AB R135, R4, R135 ;  /* 0x000000870487723e */ /* 0x000fc800000000ff */
[----:B------:R-:W4:Y:S01]  /*d040*/  MUFU.EX2 R83, R83 ;  /* 0x0000005300537308 */ /* 0x000f220000000800 */
[----:B------:R-:W-:Y:S01]  /*d050*/  FADD.FTZ R4, R32, R11 ;  /* 0x0000000b20047221 */ /* 0x000fe20000010000 */
[----:B0-----:R-:W-:Y:S01]  /*d060*/  FADD.FTZ R20, R78, R21 ;  /* 0x000000154e147221 */ /* 0x001fe20000010000 */
[----:B------:R-:W-:-:S05]  /*d070*/  F2FP.F16.F32.PACK_AB R129, R5, R129 ;  /* 0x000000810581723e */ /* 0x000fca00000000ff */
[----:B------:R-:W0:Y:S01]  /*d080*/  MUFU.EX2 R86, R86 ;  /* 0x0000005600567308 */ /* 0x000e220000000800 */
[----:B------:R-:W-:Y:S01]  /*d090*/  FADD.FTZ R4, R33, R4 ;  /* 0x0000000421047221 */ /* 0x000fe20000010000 */
[----:B-1----:R-:W-:Y:S01]  /*d0a0*/  FADD.FTZ R5, R79, R20 ;  /* 0x000000144f057221 */ /* 0x002fe20000010000 */
[----:B--2---:R-:W-:-:S05]  /*d0b0*/  ISETP.GT.AND P3, PT, R14, R47, PT ;  /* 0x0000002f0e00720c */ /* 0x004fca0003f64270 */
[----:B------:R-:W1:Y:S01]  /*d0c0*/  MUFU.EX2 R61, R61 ;  /* 0x0000003d003d7308 */ /* 0x000e620000000800 */
[----:B------:R-:W-:Y:S01]  /*d0d0*/  FADD.FTZ R11, R53, R4 ;  /* 0x00000004350b7221 */ /* 0x000fe20000010000 */
[----:B---3--:R-:W-:Y:S01]  /*d0e0*/  FADD.FTZ R4, R82, R5 ;  /* 0x0000000552047221 */ /* 0x008fe20000010000 */
[----:B------:R-:W-:Y:S02]  /*d0f0*/  F2FP.F16.F32.PACK_AB R125, R12, R125 ;  /* 0x0000007d0c7d723e */ /* 0x000fe400000000ff */
[----:B------:R-:W-:Y:S01]  /*d100*/  FADD.FTZ R12, R56, R11 ;  /* 0x0000000b380c7221 */ /* 0x000fe20000010000 */
[----:B----4-:R-:W-:-:S03]  /*d110*/  FADD.FTZ R5, R83, R4 ;  /* 0x0000000453057221 */ /* 0x010fc60000010000 */
[----:B------:R-:W-:Y:S01]  /*d120*/  FADD.FTZ R12, R57, R12 ;  /* 0x0000000c390c7221 */ /* 0x000fe20000010000 */
[----:B0-----:R-:W-:Y:S01]  /*d130*/  FADD.FTZ R4, R86, R5 ;  /* 0x0000000556047221 */ /* 0x001fe20000010000 */
        /* <DEDUP_REMOVED lines=61> */
[----:B------:R-:W-:Y:S01]  /*d510*/  MOV R11, R3 ;  /* 0x00000003000b7202 */ /* 0x000fe20000000f00 */
[----:B------:R-:W-:Y:S06]  /*d520*/  @P3 BRA `(.L_x_15001) ;  /* 0xffffffd400dc3947 */ /* 0x000fec000383ffff */
.L_x_14991:
[----:B------:R-:W-:-:S13]  /*d530*/  ISETP.GE.AND P2, PT, R14, RZ, PT ;  /* 0x000000ff0e00720c */ /* 0x000fda0003f46270 */
[----:B------:R-:W-:Y:S05]  /*d540*/  @!P2 BRA `(.L_x_15002) ;  /* 0x0000001c00cca947 */ /* 0x000fea0003800000 */
[----:B------:R-:W-:Y:S02]  /*d550*/  IMAD.MOV.U32 R12, RZ, RZ, R9 ;  /* 0x000000ffff0c7224 */ /* 0x000fe400078e0009 */
[----:B------:R-:W-:Y:S02]  /*d560*/  IMAD.MOV.U32 R13, RZ, RZ, R3 ;  /* 0x000000ffff0d7224 */ /* 0x000fe400078e0003 */
[----:B------:R-:W-:Y:S02]  /*d570*/  IMAD.MOV.U32 R8, RZ, RZ, R23 ;  /* 0x000000ffff087224 */ /* 0x000fe400078e0017 */
[----:B------:R-:W-:-:S07]  /*d580*/  IMAD.MOV.U32 R15, RZ, RZ, R18 ;  /* 0x000000ffff0f7224 */ /* 0x000fce00078e0012 */
.L_x_15012:
        /* <DEDUP_REMOVED lines=10> */
.L_x_15004:
[----:B------:R-:W-:Y:S01]  /*d630*/  IMAD R0, R18, 0x8, R2 ;  /* 0x0000000812007824 */ /* 0x000fe200078e0202 */
[----:B------:R-:W-:-:S04]  /*d640*/  SHF.L.U32 R3, R23, 0x1f, RZ ;  /* 0x0000001f17037819 */ /* 0x000fc800000006ff */
[----:B------:R0:W1:Y:S01]  /*d650*/  SYNCS.PHASECHK.TRANS64.TRYWAIT P3, [R0+URZ+0x16830], R3 ;  /* 0x01683003000075a7 */ /* 0x000062000806017f */
[----:B------:R-:W-:Y:S05]  /*d660*/  @!P0 BRA `(.L_x_15005) ;  /* 0x0000000000048947 */ /* 0x000fea0003800000 */
[----:B------:R-:W-:Y:S01]  /*d670*/  BPT.TRAP 0x1 ;  /* 0x000000040000795c */ /* 0x000fe20000300000 */
.L_x_15005:
[----:B------:R-:W-:Y:S04]  /*d680*/  BSSY B0, `(.L_x_15003) ;  /* 0x0000004000007945 */ /* 0x000fe80003800000 */
[----:B-1----:R-:W-:Y:S05]  /*d690*/  @P3 BRA `(.L_x_15006) ;  /* 0x0000000000083947 */ /* 0x002fea0003800000 */
[----:B------:R-:W1:Y:S02]  /*d6a0*/  SYNCS.PHASECHK.TRANS64.TRYWAIT P3, [R0+URZ+0x16830], R3 ;  /* 0x01683003000075a7 */ /* 0x000e64000806017f */
[----:B-1----:R-:W-:Y:S05]  /*d6b0*/  @!P3 BRA `(.L_x_15007) ;  /* 0x000000b40018b947 */ /* 0x002fea0003800000 */
.L_x_15006:
[----:B------:R-:W-:Y:S05]  /*d6c0*/  BSYNC B0 ;  /* 0x0000000000007941 */ /* 0x000fea0003800000 */
.L_x_15003:
        /* <DEDUP_REMOVED lines=8> */
[----:B------:R-:W-:Y:S01]  /*d750*/  VIADD R0, R0, 0x8 ;  /* 0x0000000800007836 */ /* 0x000fe20000000000 */
[----:B------:R-:W-:Y:S02]  /*d760*/  MOV R25, 0x40000040 ;  /* 0x4000004000197802 */ /* 0x000fe40000000f00 */
        /* <DEDUP_REMOVED lines=12> */
[C---:B------:R-:W-:Y:S02]  /*d830*/  VIADD R20, R24.reuse, 0x2 ;  /* 0x0000000218147836 */ /* 0x040fe40000000000 */
[----:B------:R-:W-:-:S05]  /*d840*/  VIADD R24, R24, 0x6 ;  /* 0x0000000618187836 */ /* 0x000fca0000000000 */
        /* <DEDUP_REMOVED lines=12> */
[----:B--2---:R-:W-:Y:S02]  /*d910*/  R2UR UR16, R10 ;  /* 0x000000000a1072ca */ /* 0x004fe400000e0000 */
[----:B------:R-:W-:Y:S01]  /*d920*/  R2UR UR17, R11 ;  /* 0x000000000b1172ca */ /* 0x000fe200000e0000 */
[----:B------:R-:W-:-:S12]  /*d930*/  WARPGROUP.ARRIVE ;  /* 0x00000000000079c5 */ /* 0x000fd80000000000 */
        /* <DEDUP_REMOVED lines=10> */
.L_x_15009:
[----:B------:R-:W-:Y:S01]  /*d9e0*/  SHF.L.U32 R0, R8, 0x1f, RZ ;  /* 0x0000001f08007819 */ /* 0x000fe200000006ff */
[----:B-----5:R-:W-:-:S04]  /*d9f0*/  IMAD R3, R15, 0x8, R2 ;  /* 0x000000080f037824 */ /* 0x020fc800078e0202 */
[----:B------:R0:W1:Y:S01]  /*da00*/  SYNCS.PHASECHK.TRANS64.TRYWAIT P2, [R3+URZ+0x16850], R0 ;  /* 0x01685000030075a7 */ /* 0x000062000804017f */
[----:B------:R-:W-:Y:S05]  /*da10*/  @!P0 BRA `(.L_x_15010) ;  /* 0x0000000000048947 */ /* 0x000fea0003800000 */
[----:B------:R-:W-:Y:S01]  /*da20*/  BPT.TRAP 0x1 ;  /* 0x000000040000795c */ /* 0x000fe20000300000 */
.L_x_15010:
[----:B-1----:R-:W-:Y:S05]  /*da30*/  @P2 BRA `(.L_x_15008) ;  /* 0x0000000000082947 */ /* 0x002fea0003800000 */
[----:B------:R-:W1:Y:S02]  /*da40*/  SYNCS.PHASECHK.TRANS64.TRYWAIT P2, [R3+URZ+0x16850], R0 ;  /* 0x01685000030075a7 */ /* 0x000e64000804017f */
[----:B-1----:R-:W-:Y:S05]  /*da50*/  @!P2 BRA `(.L_x_15011) ;  /* 0x000000b00044a947 */ /* 0x002fea0003800000 */
.L_x_15008:
[----:B01---5:R-:W-:Y:S01]  /*da60*/  VIADD R0, R2, 0x400 ;  /* 0x0000040002007836 */ /* 0x023fe20000000000 */
[----:B------:R-:W-:Y:S01]  /*da70*/  MOV R9, 0x40000040 ;  /* 0x4000004000097802 */ /* 0x000fe20000000f00 */
[----:B------:R-:W-:Y:S05]  /*da80*/  WARPSYNC.ALL ;  /* 0x0000000000007948 */ /* 0x000fea0003800000 */
[----:B------:R-:W-:Y:S01]  /*da90*/  SHF.R.U32.HI R0, RZ, 0x4, R0 ;  /* 0x00000004ff007819 */ /* 0x000fe20000011600 */
[----:B------:R-:W-:Y:S01]  /*daa0*/  WARPGROUP.ARRIVE ;  /* 0x00000000000079c5 */ /* 0x000fe20000000000 */
[----:B------:R-:W-:Y:S01]  /*dab0*/  R2UR UR7, R9 ;  /* 0x00000000090772ca */ /* 0x000fe200000e0000 */
[----:B------:R-:W-:Y:S01]  /*dac0*/  IMAD.MOV.U32 R11, RZ, RZ, 0x40000040 ;  /* 0x40000040ff0b7424 */ /* 0x000fe200078e00ff */
[----:B------:R-:W-:Y:S01]  /*dad0*/  LOP3.LUT R0, R0, 0x3fff, RZ, 0xc0, !PT ;  /* 0x00003fff00007812 */ /* 0x000fe200078ec0ff */
[----:B------:R-:W-:-:S04]  /*dae0*/  IMAD.MOV.U32 R21, RZ, RZ, 0x40000040 ;  /* 0x40000040ff157424 */ /* 0x000fc800078e00ff */
[----:B------:R-:W-:Y:S01]  /*daf0*/  IMAD R8, R15, 0x400, R0 ;  /* 0x000004000f087824 */ /* 0x000fe200078e0200 */
[----:B------:R-:W-:-:S03]  /*db00*/  FMNMX.FTZ R0, R24, R13, !PT ;  /* 0x0000000d18007209 */ /* 0x000fc60007810000 */
[C---:B------:R-:W-:Y:S01]  /*db10*/  VIADD R10, R8.reuse, 0x80 ;  /* 0x00000080080a7836 */ /* 0x040fe20000000000 */
[C---:B------:R-:W-:Y:S01]  /*db20*/  R2UR UR6, R8.reuse ;  /* 0x00000000080672ca */ /* 0x040fe200000e0000 */
[----:B------:R-:W-:Y:S01]  /*db30*/  VIADD R20, R8, 0x280 ;  /* 0x0000028008147836 */ /* 0x000fe20000000000 */
[----:B------:R-:W-:-:S04]  /*db40*/  FMNMX.FTZ R0, R25, R0, !PT ;  /* 0x0000000019007209 */ /* 0x000fc80007810000 */
[----:B------:R-:W-:-:S04]  /*db50*/  FMNMX.FTZ R0, R28, R0, !PT ;  /* 0x000000001c007209 */ /* 0x000fc80007810000 */
[----:B------:R-:W-:-:S03]  /*db60*/  FMNMX.FTZ R0, R29, R0, !PT ;  /* 0x000000001d007209 */ /* 0x000fc60007810000 */
[----:B------:R-:W-:Y:S01]  /*db70*/  HGMMA.64x64x16.F32 R88, R148, gdesc[UR4].tnspB, R88, gsb0 ;  /* 0x40e0000494587df0 */ /* 0x000fe20008000858 */
[----:B------:R-:W-:Y:S02]  /*db80*/  FMNMX.FTZ R0, R32, R0, !PT ;  /* 0x0000000020007209 */ /* 0x000fe40007810000 */
        /* <DEDUP_REMOVED lines=42> */
[----:B------:R-:W-:-:S06]  /*de30*/  WARPGROUP.ARRIVE ;  /* 0x00000000000079c5 */ /* 0x000fcc0000000000 */
[----:B------:R-:W-:Y:S01]  /*de40*/  HGMMA.64x64x16.F32 R88, R140, gdesc[UR4].tnspB, R88, gsb0 ;  /* 0x40e000048c587df0 */ /* 0x000fe20008000858 */
[----:B------:R-:W-:Y:S01]  /*de50*/  R2UR UR6, R10 ;  /* 0x000000000a0672ca */ /* 0x000fe200000e0000 */
[----:B------:R-:W-:Y:S01]  /*de60*/  VIADD R10, R8, 0x200 ;  /* 0x00000200080a7836 */ /* 0x000fe20000000000 */
[----:B------:R-:W-:Y:S02]  /*de70*/  R2UR UR7, R11 ;  /* 0x000000000b0772ca */ /* 0x000fe400000e0000 */
[----:B0-----:R-:W-:Y:S01]  /*de80*/  FMNMX.FTZ R3, R3, R0, !PT ;  /* 0x0000000003037209 */ /* 0x001fe20007810000 */
[----:B------:R-:W-:Y:S01]  /*de90*/  IMAD.U32 R0, RZ, RZ, UR4 ;  /* 0x00000004ff007e24 */ /* 0x000fe2000f8e00ff */
[----:B------:R-:W-:-:S03]  /*dea0*/  MOV R11, 0x40000040 ;  /* 0x40000040000b7802 */ /* 0x000fc60000000f00 */
[----:B------:R-:W-:-:S04]  /*deb0*/  FADD.FTZ R9, -R3, R13 ;  /* 0x0000000d03097221 */ /* 0x000fc80000010100 */
[----:B------:R-:W-:Y:S01]  /*dec0*/  FMUL.FTZ R9, R9, R0 ;  /* 0x0000000009097220 */ /* 0x000fe20000410000 */
[----:B------:R-:W-:Y:S02]  /*ded0*/  WARPGROUP.DEPBAR.LE gsb0, 0x0 ;  /* 0x00008000000079c5 */ /* 0x000fe40000010000 */
[----:B------:R-:W-:-:S06]  /*dee0*/  WARPGROUP.ARRIVE ;  /* 0x00000000000079c5 */ /* 0x000fcc0000000000 */
[----:B------:R-:W-:Y:S01]  /*def0*/  HGMMA.64x64x16.F32 R88, R136, gdesc[UR4].tnspB, R88, gsb0 ;  /* 0x40e0000488587df0 */ /* 0x000fe20008000858 */
        /* <DEDUP_REMOVED lines=8> */
[----:B------:R-:W0:Y:S01]  /*df80*/  S2R R57, SR_TID.X ;  /* 0x0000000000397919 */ /* 0x000e220000002100 */
[-CC-:B------:R-:W-:Y:S01]  /*df90*/  FFMA.FTZ R13, R53, R0.reuse, -R11.reuse ;  /* 0x00000000350d7223 */ /* 0x180fe2000001080b */
[-CC-:B------:R-:W-:Y:S01]  /*dfa0*/  FFMA.FTZ R147, R24, R0.reuse, -R11.reuse ;  /* 0x0000000018937223 */ /* 0x180fe2000001080b */
[----:B------:R-:W-:Y:S01]  /*dfb0*/  FMNMX.FTZ R9, R27, R9, !PT ;  /* 0x000000091b097209 */ /* 0x000fe20007810000 */
[-CC-:B------:R-:W-:Y:S01]  /*dfc0*/  FFMA.FTZ R148, R25, R0.reuse, -R11.reuse ;  /* 0x0000000019947223 */ /* 0x180fe2000001080b */
[-CC-:B------:R-:W-:Y:S01]  /*dfd0*/  FFMA.FTZ R150, R28, R0.reuse, -R11.reuse ;  /* 0x000000001c967223 */ /* 0x180fe2000001080b */
[-CC-:B------:R-:W-:Y:S01]  /*dfe0*/  FFMA.FTZ R24, R29, R0.reuse, -R11.reuse ;  /* 0x000000001d187223 */ /* 0x180fe2000001080b */
[----:B------:R-:W-:Y:S01]  /*dff0*/  FMNMX.FTZ R9, R30, R9, !PT ;  /* 0x000000091e097209 */ /* 0x000fe20007810000 */
[----:B------:R-:W1:Y:S01]  /*e000*/  MUFU.EX2 R147, R147 ;  /* 0x0000009300937308 */ /* 0x000e620000000800 */
[-CC-:B------:R-:W-:Y:S01]  /*e010*/  FFMA.FTZ R144, R33, R0.reuse, -R11.reuse ;  /* 0x0000000021907223 */ /* 0x180fe2000001080b */
[-CC-:B------:R-:W-:Y:S01]  /*e020*/  FFMA.FTZ R143, R36, R0.reuse, -R11.reuse ;  /* 0x00000000248f7223 */ /* 0x180fe2000001080b */
[----:B------:R-:W-:Y:S01]  /*e030*/  FMNMX.FTZ R9, R31, R9, !PT ;  /* 0x000000091f097209 */ /* 0x000fe20007810000 */
[-CC-:B------:R-:W-:Y:S01]  /*e040*/  FFMA.FTZ R146, R37, R0.reuse, -R11.reuse ;  /* 0x0000000025927223 */ /* 0x180fe2000001080b */
[-CC-:B------:R-:W-:Y:S01]  /*e050*/  FFMA.FTZ R140, R41, R0.reuse, -R11.reuse ;  /* 0x00000000298c7223 */ /* 0x180fe2000001080b */
[-CC-:B------:R-:W-:Y:S01]  /*e060*/  FFMA.FTZ R142, R45, R0.reuse, -R11.reuse ;  /* 0x000000002d8e7223 */ /* 0x180fe2000001080b */
[----:B------:R-:W-:Y:S01]  /*e070*/  FMNMX.FTZ R9, R34, R9, !PT ;  /* 0x0000000922097209 */ /* 0x000fe20007810000 */
[----:B------:R-:W2:Y:S01]  /*e080*/  MUFU.EX2 R148, R148 ;  /* 0x0000009400947308 */ /* 0x000ea20000000800 */
[-CC-:B------:R-:W-:Y:S01]  /*e090*/  FFMA.FTZ R28, R61, R0.reuse, -R11.reuse ;  /* 0x000000003d1c7223 */ /* 0x180fe2000001080b */
[-CC-:B------:R-:W-:Y:S01]  /*e0a0*/  FFMA.FTZ R25, R64, R0.reuse, -R11.reuse ;  /* 0x0000000040197223 */ /* 0x180fe2000001080b */
[----:B------:R-:W-:Y:S01]  /*e0b0*/  FMNMX.FTZ R9, R35, R9, !PT ;  /* 0x0000000923097209 */ /* 0x000fe20007810000 */
[-CC-:B------:R-:W-:Y:S01]  /*e0c0*/  FFMA.FTZ R29, R65, R0.reuse, -R11.reuse ;  /* 0x00000000411d7223 */ /* 0x180fe2000001080b */
[-CC-:B------:R-:W-:Y:S01]  /*e0d0*/  FFMA.FTZ R33, R68, R0.reuse, -R11.reuse ;  /* 0x0000000044217223 */ /* 0x180fe2000001080b */
[-C--:B------:R-:W-:Y:S01]  /*e0e0*/  FFMA.FTZ R36, R69, R0.reuse, -R11 ;  /* 0x0000000045247223 */ /* 0x080fe2000001080b */
[----:B------:R-:W-:Y:S01]  /*e0f0*/  FMNMX.FTZ R9, R38, R9, !PT ;  /* 0x0000000926097209 */ /* 0x000fe20007810000 */
[----:B------:R-:W3:Y:S01]  /*e100*/  MUFU.EX2 R150, R150 ;  /* 0x0000009600967308 */ /* 0x000ee20000000800 */
[----:B-1----:R-:W-:Y:S01]  /*e110*/  FFMA.FTZ R5, R10, R5, R147 ;  /* 0x000000050a057223 */ /* 0x002fe20000010093 */
[-CC-:B------:R-:W-:Y:S01]  /*e120*/  FFMA.FTZ R37, R72, R0.reuse, -R11.reuse ;  /* 0x0000000048257223 */ /* 0x180fe2000001080b */
[----:B------:R-:W-:Y:S01]  /*e130*/  FMNMX.FTZ R9, R39, R9, !PT ;  /* 0x0000000927097209 */ /* 0x000fe20007810000 */
[-CC-:B------:R-:W-:Y:S01]  /*e140*/  FFMA.FTZ R41, R76, R0.reuse, -R11.reuse ;  /* 0x000000004c297223 */ /* 0x180fe2000001080b */
[----:B------:R-:W-:-:S02]  /*e150*/  FFMA.FTZ R45, R80, R0, -R11 ;  /* 0x00000000502d7223 */ /* 0x000fc4000001080b */
[----:B------:R-:W-:Y:S01]  /*e160*/  FMNMX.FTZ R9, R42, R9, !PT ;  /* 0x000000092a097209 */ /* 0x000fe20007810000 */
[----:B------:R-:W1:Y:S01]  /*e170*/  MUFU.EX2 R24, R24 ;  /* 0x0000001800187308 */ /* 0x000e620000000800 */
[----:B0-----:R-:W-:Y:S01]  /*e180*/  ISETP.GE.U32.AND P2, PT, R57, 0x180, PT ;  /* 0x000001803900780c */ /* 0x001fe20003f46070 */
[C---:B--2---:R-:W-:Y:S01]  /*e190*/  FADD.FTZ R5, R148.reuse, R5 ;  /* 0x0000000594057221 */ /* 0x044fe20000010000 */
[----:B------:R-:W-:Y:S02]  /*e1a0*/  FMNMX.FTZ R9, R43, R9, !PT ;  /* 0x000000092b097209 */ /* 0x000fe40007810000 */
[----:B------:R-:W-:Y:S02]  /*e1b0*/  F2FP.F16.F32.PACK_AB R148, R148, R147 ;  /* 0x000000939494723e */ /* 0x000fe400000000ff */
[----:B------:R-:W-:Y:S01]  /*e1c0*/  FMNMX.FTZ R9, R46, R9, !PT ;  /* 0x000000092e097209 */ /* 0x000fe20007810000 */
[----:B------:R-:W-:Y:S01]  /*e1d0*/  MUFU.EX2 R145, R145 ;  /* 0x0000009100917308 */ /* 0x000fe20000000800 */
[----:B---3--:R-:W-:-:S02]  /*e1e0*/  FADD.FTZ R5, R150, R5 ;  /* 0x0000000596057221 */ /* 0x008fc40000010000 */
[----:B------:R-:W-:-:S04]  /*e1f0*/  FMNMX.FTZ R9, R47, R9, !PT ;  /* 0x000000092f097209 */ /* 0x000fc80007810000 */
[----:B------:R-:W-:Y:S01]  /*e200*/  FMNMX.FTZ R9, R50, R9, !PT ;  /* 0x0000000932097209 */ /* 0x000fe20007810000 */
[----:B------:R-:W-:Y:S01]  /*e210*/  MUFU.EX2 R144, R144 ;  /* 0x0000009000907308 */ /* 0x000fe20000000800 */
[----:B-1----:R-:W-:Y:S02]  /*e220*/  F2FP.F16.F32.PACK_AB R150, R24, R150 ;  /* 0x000000961896723e */ /* 0x002fe400000000ff */
[----:B------:R-:W-:-:S04]  /*e230*/  FMNMX.FTZ R9, R51, R9, !PT ;  /* 0x0000000933097209 */ /* 0x000fc80007810000 */
[----:B------:R-:W-:Y:S01]  /*e240*/  FMNMX.FTZ R9, R54, R9, !PT ;  /* 0x0000000936097209 */ /* 0x000fe20007810000 */
[----:B------:R-:W-:Y:S03]  /*e250*/  MUFU.EX2 R143, R143 ;  /* 0x0000008f008f7308 */ /* 0x000fe60000000800 */
        /* <DEDUP_REMOVED lines=8> */
[-CC-:B------:R-:W-:Y:S01]  /*e2e0*/  FFMA.FTZ R137, R48, R0.reuse, -R11.reuse ;  /* 0x0000000030897223 */ /* 0x180fe2000001080b */
[----:B------:R-:W-:Y:S01]  /*e2f0*/  FMNMX.FTZ R9, R62, R9, !PT ;  /* 0x000000093e097209 */ /* 0x000fe20007810000 */
[----:B------:R-:W-:Y:S01]  /*e300*/  HGMMA.64x64x16.F32 R88, R132, gdesc[UR4].tnspB, R88, gsb0 ;  /* 0x40e0000484587df0 */ /* 0x000fe20008000858 */
[----:B------:R-:W-:Y:S01]  /*e310*/  R2UR UR6, R20 ;  /* 0x00000000140672ca */ /* 0x000fe200000e0000 */
[----:B------:R-:W-:Y:S01]  /*e320*/  MUFU.EX2 R141, R141 ;  /* 0x0000008d008d7308 */ /* 0x000fe20000000800 */
[----:B------:R-:W-:Y:S01]  /*e330*/  FMNMX.FTZ R9, R63, R9, !PT ;  /* 0x000000093f097209 */ /* 0x000fe20007810000 */
[-CC-:B------:R-:W-:Y:S01]  /*e340*/  FFMA.FTZ R136, R49, R0.reuse, -R11.reuse ;  /* 0x0000000031887223 */ /* 0x180fe2000001080b */
[----:B------:R-:W-:Y:S01]  /*e350*/  R2UR UR7, R21 ;  /* 0x00000000150772ca */ /* 0x000fe200000e0000 */
[----:B------:R-:W-:Y:S01]  /*e360*/  IMAD.MOV.U32 R21, RZ, RZ, 0x40000040 ;  /* 0x40000040ff157424 */ /* 0x000fe200078e00ff */
[----:B------:R-:W-:Y:S01]  /*e370*/  FMNMX.FTZ R9, R66, R9, !PT ;  /* 0x0000000942097209 */ /* 0x000fe20007810000 */
[-CC-:B------:R-:W-:Y:S01]  /*e380*/  FFMA.FTZ R44, R77, R0.reuse, -R11.reuse ;  /* 0x000000004d2c7223 */ /* 0x180fe2000001080b */
[-CC-:B------:R-:W-:Y:S01]  /*e390*/  FFMA.FTZ R48, R81, R0.reuse, -R11.reuse ;  /* 0x0000000051307223 */ /* 0x180fe2000001080b */
[----:B------:R-:W-:Y:S01]  /*e3a0*/  MUFU.EX2 R140, R140 ;  /* 0x0000008c008c7308 */ /* 0x000fe20000000800 */
[----:B------:R-:W-:Y:S01]  /*e3b0*/  FMNMX.FTZ R9, R67, R9, !PT ;  /* 0x0000000943097209 */ /* 0x000fe20007810000 */
[----:B------:R-:W-:-:S03]  /*e3c0*/  FFMA.FTZ R49, R84, R0, -R11 ;  /* 0x0000000054317223 */ /* 0x000fc6000001080b */
        /* <DEDUP_REMOVED lines=14> */
[----:B------:R-:W-:-:S05]  /*e4b0*/  FMNMX.FTZ R9, R87, R9, !PT ;  /* 0x0000000957097209 */ /* 0x000fca0007810000 */
[----:B------:R-:W0:Y:S02]  /*e4c0*/  SHFL.BFLY PT, R40, R9, 0x2, 0x1f ;  /* 0x0c401f0009287f89 */ /* 0x000e2400000e0000 */
[----:B------:R-:W-:Y:S08]  /*e4d0*/  MUFU.EX2 R13, R13 ;  /* 0x0000000d000d7308 */ /* 0x000ff00000000800 */
[----:B------:R-:W-:Y:S08]  /*e4e0*/  MUFU.EX2 R32, R32 ;  /* 0x0000002000207308 */ /* 0x000ff00000000800 */
[----:B------:R-:W-:Y:S01]  /*e4f0*/  MUFU.EX2 R28, R28 ;  /* 0x0000001c001c7308 */ /* 0x000fe20000000800 */
[----:B------:R-:W-:-:S02]  /*e500*/  WARPGROUP.DEPBAR.LE gsb0, 0x0 ;  /* 0x00008000000079c5 */ /* 0x000fc40000010000 */
[----:B------:R-:W-:Y:S01]  /*e510*/  WARPGROUP.ARRIVE ;  /* 0x00000000000079c5 */ /* 0x000fe20000000000 */
[----:B0-----:R-:W-:Y:S01]  /*e520*/  FMNMX.FTZ R9, R9, R40, !PT ;  /* 0x0000002809097209 */ /* 0x001fe20007810000 */
[-C--:B------:R-:W-:Y:S01]  /*e530*/  FFMA.FTZ R132, R56, R0.reuse, -R11 ;  /* 0x0000000038847223 */ /* 0x080fe2000001080b */
[----:B------:R-:W-:Y:S01]  /*e540*/  SHF.R.U32.HI R135, RZ, 0x7, R57 ;  /* 0x00000007ff877819 */ /* 0x000fe20000011639 */
[-CC-:B------:R-:W-:Y:S01]  /*e550*/  FFMA.FTZ R134, R60, R0.reuse, -R11.reuse ;  /* 0x000000003c867223 */ /* 0x180fe2000001080b */
[----:B------:R-:W-:Y:S01]  /*e560*/  MUFU.EX2 R25, R25 ;  /* 0x0000001900197308 */ /* 0x000fe20000000800 */
[----:B------:R-:W-:Y:S01]  /*e570*/  HGMMA.64x64x16.F32 R88, R128, gdesc[UR4].tnspB, R88, gsb0 ;  /* 0x40e0000480587df0 */ /* 0x000fe20008000858 */
[----:B------:R-:W0:Y:S01]  /*e580*/  SHFL.BFLY PT, R20, R9, 0x1, 0x1f ;  /* 0x0c201f0009147f89 */ /* 0x000e2200000e0000 */
[----:B------:R-:W-:Y:S01]  /*e590*/  R2UR UR7, R21 ;  /* 0x00000000150772ca */ /* 0x000fe200000e0000 */
[----:B------:R-:W-:Y:S02]  /*e5a0*/  IMAD.MOV.U32 R21, RZ, RZ, 0x40000040 ;  /* 0x40000040ff157424 */ /* 0x000fe400078e00ff */
[-CC-:B------:R-:W-:Y:S01]  /*e5b0*/  FFMA.FTZ R40, R73, R0.reuse, -R11.reuse ;  /* 0x0000000049287223 */ /* 0x180fe2000001080b */
[----:B------:R-:W-:Y:S01]  /*e5c0*/  FFMA.FTZ R11, R85, R0, -R11 ;  /* 0x00000000550b7223 */ /* 0x000fe2000001080b */
[----:B------:R-:W-:Y:S08]  /*e5d0*/  MUFU.EX2 R132, R132 ;  /* 0x0000008400847308 */ /* 0x000ff00000000800 */
[----:B------:R-:W-:Y:S08]  /*e5e0*/  MUFU.EX2 R134, R134 ;  /* 0x0000008600867308 */ /* 0x000ff00000000800 */
[----:B------:R-:W-:Y:S01]  /*e5f0*/  MUFU.EX2 R29, R29 ;  /* 0x0000001d001d7308 */ /* 0x000fe20000000800 */
[----:B0-----:R-:W-:Y:S01]  /*e600*/  FMNMX.FTZ R9, R9, R20, !PT ;  /* 0x0000001409097209 */ /* 0x001fe20007810000 */
[----:B------:R-:W-:-:S04]  /*e610*/  VIADD R20, R8, 0x300 ;  /* 0x0000030008147836 */ /* 0x000fc80000000000 */
[C---:B------:R-:W-:Y:S01]  /*e620*/  FADD.FTZ R12, -R9.reuse, R12 ;  /* 0x0000000c090c7221 */ /* 0x040fe20000010100 */
[----:B------:R-:W-:Y:S01]  /*e630*/  R2UR UR6, R20 ;  /* 0x00000000140672ca */ /* 0x000fe200000e0000 */
[----:B------:R-:W-:Y:S02]  /*e640*/  VIADD R20, R8, 0x380 ;  /* 0x0000038008147836 */ /* 0x000fe40000000000 */
[-C--:B------:R-:W-:Y:S01]  /*e650*/  FMUL.FTZ R53, R9, R0.reuse ;  /* 0x0000000009357220 */ /* 0x080fe20000410000 */
[-C--:B------:R-:W-:Y:S01]  /*e660*/  FMUL.FTZ R12, R12, R0.reuse ;  /* 0x000000000c0c7220 */ /* 0x080fe20000410000 */
[----:B------:R-:W-:Y:S02]  /*e670*/  MUFU.EX2 R33, R33 ;  /* 0x0000002100217308 */ /* 0x000fe40000000800 */
[-CC-:B------:R-:W-:Y:S01]  /*e680*/  FFMA.FTZ R149, R26, R0.reuse, -R53.reuse ;  /* 0x000000001a957223 */ /* 0x180fe20000010835 */
        /* <DEDUP_REMOVED lines=8> */
[-CC-:B------:R-:W-:Y:S01]  /*e710*/  FFMA.FTZ R31, R38, R0.reuse, -R53.reuse ;  /* 0x00000000261f7223 */ /* 0x180fe20000010835 */
[-CC-:B------:R-:W-:Y:S01]  /*e720*/  FFMA.FTZ R38, R50, R0.reuse, -R53.reuse ;  /* 0x0000000032267223 */ /* 0x180fe20000010835 */
[-CC-:B------:R-:W-:Y:S01]  /*e730*/  FFMA.FTZ R34, R42, R0.reuse, -R53.reuse ;  /* 0x000000002a227223 */ /* 0x180fe20000010835 */
[----:B------:R-:W-:Y:S01]  /*e740*/  @!P1 IADD3 R46, R46, 0x16840, RZ ;  /* 0x000168402e2e9810 */ /* 0x000fe20007ffe0ff */
[-CC-:B------:R-:W-:Y:S01]  /*e750*/  FFMA.FTZ R42, R47, R0.reuse, -R53.reuse ;  /* 0x000000002f2a7223 */ /* 0x180fe20000010835 */
[----:B------:R-:W0:Y:S01]  /*e760*/  MUFU.EX2 R149, R149 ;  /* 0x0000009500957308 */ /* 0x000e220000000800 */
[-CC-:B------:R-:W-:Y:S01]  /*e770*/  FFMA.FTZ R56, R39, R0.reuse, -R53.reuse ;  /* 0x0000000027387223 */ /* 0x180fe20000010835 */
[----:B------:R-:W-:Y:S01]  /*e780*/  @!P1 PRMT R46, RZ, 0x654, R46 ;  /* 0x00000654ff2e9816 */ /* 0x000fe2000000002e */
        /* <DEDUP_REMOVED lines=14> */
[----:B0-----:R-:W-:Y:S01]  /*e870*/  FFMA.FTZ R47, R12, R4, R149 ;  /* 0x000000040c2f7223 */ /* 0x001fe20000010095 */
[----:B------:R-:W-:-:S06]  /*e880*/  @!P1 IMAD R4, R15, 0x8, R2 ;  /* 0x000000080f049824 */ /* 0x000fcc00078e0202 */
[----:B------:R-:W-:Y:S01]  /*e890*/  MUFU.EX2 R30, R30 ;  /* 0x0000001e001e7308 */ /* 0x000fe20000000800 */
[----:B-1----:R-:W-:Y:S01]  /*e8a0*/  F2FP.F16.F32.PACK_AB R149, R26, R149 ;  /* 0x000000951a95723e */ /* 0x002fe200000000ff */
[----:B------:R-:W-:Y:S02]  /*e8b0*/  WARPGROUP.DEPBAR.LE gsb0, 0x0 ;  /* 0x00008000000079c5 */ /* 0x000fe40000010000 */
[----:B------:R-:W-:Y:S01]  /*e8c0*/  WARPGROUP.ARRIVE ;  /* 0x00000000000079c5 */ /* 0x000fe20000000000 */
[-CC-:B------:R-:W-:Y:S01]  /*e8d0*/  FFMA.FTZ R129, R66, R0.reuse, -R53.reuse ;  /* 0x0000000042817223 */ /* 0x180fe20000010835 */
[----:B------:R-:W-:Y:S02]  /*e8e0*/  FFMA.FTZ R131, R70, R0, -R53 ;  /* 0x0000000046837223 */ /* 0x000fe40000010835 */
[----:B------:R-:W-:Y:S01]  /*e8f0*/  MUFU.EX2 R27, R27 ;  /* 0x0000001b001b7308 */ /* 0x000fe20000000800 */
[----:B------:R-:W-:Y:S01]  /*e900*/  F2FP.F16.F32.PACK_AB R128, R29, R25 ;  /* 0x000000191d80723e */ /* 0x000fe200000000ff */
[----:B------:R-:W-:Y:S01]  /*e910*/  HGMMA.64x64x16.F32 R88, R124, gdesc[UR4].tnspB, R88, gsb0 ;  /* 0x40e000047c587df0 */ /* 0x000fe20008000858 */
[----:B------:R-:W-:-:S02]  /*e920*/  R2UR UR6, R20 ;  /* 0x00000000140672ca */ /* 0x000fc400000e0000 */
[----:B------:R-:W-:Y:S01]  /*e930*/  R2UR UR7, R21 ;  /* 0x00000000150772ca */ /* 0x000fe200000e0000 */
[----:B------:R-:W-:Y:S02]  /*e940*/  VIADD R21, R135, 0x9 ;  /* 0x0000000987157836 */ /* 0x000fe40000000000 */
[----:B------:R-:W-:Y:S01]  /*e950*/  MUFU.EX2 R52, R52 ;  /* 0x0000003400347308 */ /* 0x000fe20000000800 */
[----:B------:R-:W-:Y:S02]  /*e960*/  FFMA.FTZ R135, R62, R0, -R53 ;  /* 0x000000003e877223 */ /* 0x000fe40000010835 */
[----:B------:R-:W-:Y:S02]  /*e970*/  SEL R50, R21, 0x9, !P2 ;  /* 0x0000000915327807 */ /* 0x000fe40005000000 */
[C---:B------:R-:W-:Y:S01]  /*e980*/  ISETP.GT.AND P2, PT, R14.reuse, RZ, PT ;  /* 0x000000ff0e00720c */ /* 0x040fe20003f44270 */
[----:B------:R-:W-:Y:S02]  /*e990*/  VIADD R14, R14, 0xffffffff ;  /* 0xffffffff0e0e7836 */ /* 0x000fe40000000000 */
        /* <DEDUP_REMOVED lines=9> */
[----:B------:R-:W-:Y:S01]  /*ea30*/  MUFU.EX2 R8, R8 ;  /* 0x0000000800087308 */ /* 0x000fe20000000800 */
[----:B------:R-:W-:-:S02]  /*ea40*/  WARPGROUP.DEPBAR.LE gsb0, 0x0 ;  /* 0x00008000000079c5 */ /* 0x000fc40000010000 */
[----:B------:R-:W-:Y:S01]  /*ea50*/  WARPGROUP.ARRIVE ;  /* 0x00000000000079c5 */ /* 0x000fe20000000000 */
[----:B------:R-:W-:-:S04]  /*ea60*/  FFMA.FTZ R125, R74, R0, -R53 ;  /* 0x000000004a7d7223 */ /* 0x000fc80000010835 */
[----:B------:R-:W-:Y:S01]  /*ea70*/  MUFU.EX2 R20, R55 ;  /* 0x0000003700147308 */ /* 0x000fe20000000800 */
[----:B------:R-:W-:Y:S07]  /*ea80*/  HGMMA.64x64x16.F32 R88, R120, gdesc[UR4].tnspB, R88, gsb0 ;  /* 0x40e0000478587df0 */ /* 0x000fee0008000858 */
[----:B------:R-:W-:Y:S08]  /*ea90*/  MUFU.EX2 R133, R133 ;  /* 0x0000008500857308 */ /* 0x000ff00000000800 */
[----:B------:R-:W-:Y:S08]  /*eaa0*/  MUFU.EX2 R21, R59 ;  /* 0x0000003b00157308 */ /* 0x000ff00000000800 */
[----:B------:R-:W-:Y:S08]  /*eab0*/  MUFU.EX2 R135, R135 ;  /* 0x0000008700877308 */ /* 0x000ff00000000800 */
[----:B------:R-:W-:Y:S08]  /*eac0*/  MUFU.EX2 R129, R129 ;  /* 0x0000008100817308 */ /* 0x000ff00000000800 */
[----:B------:R-:W-:Y:S08]  /*ead0*/  MUFU.EX2 R131, R131 ;  /* 0x0000008300837308 */ /* 0x000ff00000000800 */
[----:B------:R-:W0:Y:S08]  /*eae0*/  MUFU.EX2 R36, R36 ;  /* 0x0000002400247308 */ /* 0x000e300000000800 */
[----:B------:R-:W-:Y:S08]  /*eaf0*/  MUFU.EX2 R37, R37 ;  /* 0x0000002500257308 */ /* 0x000ff00000000800 */
[----:B------:R-:W-:Y:S01]  /*eb00*/  MUFU.EX2 R125, R125 ;  /* 0x0000007d007d7308 */ /* 0x000fe20000000800 */
[----:B0-----:R-:W-:-:S07]  /*eb10*/  F2FP.F16.F32.PACK_AB R130, R36, R33 ;  /* 0x000000212482723e */ /* 0x001fce00000000ff */
[----:B------:R-:W-:Y:S01]  /*eb20*/  MUFU.EX2 R40, R40 ;  /* 0x0000002800287308 */ /* 0x000fe20000000800 */
        /* <DEDUP_REMOVED lines=10> */
[----:B-1----:R-:W-:Y:S01]  /*ebd0*/  FADD.FTZ R46, R26, R47 ;  /* 0x0000002f1a2e7221 */ /* 0x002fe20000010000 */
[----:B------:R-:W-:-:S02]  /*ebe0*/  @!P1 VIADD R47, R4, 0x16860 ;  /* 0x00016860042f9836 */ /* 0x000fc40000000000 */
[-C--:B------:R-:W-:Y:S01]  /*ebf0*/  FFMA.FTZ R4, R63, R0.reuse, -R53 ;  /* 0x000000003f047223 */ /* 0x080fe20000010835 */
[----:B------:R-:W-:Y:S01]  /*ec00*/  MUFU.EX2 R78, R78 ;  /* 0x0000004e004e7308 */ /* 0x000fe20000000800 */
[----:B------:R-:W-:Y:S01]  /*ec10*/  FADD.FTZ R15, R151, R46 ;  /* 0x0000002e970f7221 */ /* 0x000fe20000010000 */
[----:B------:R-:W-:Y:S01]  /*ec20*/  FADD.FTZ R46, R24, R5 ;  /* 0x00000005182e7221 */ /* 0x000fe20000010000 */
[----:B------:R-:W-:Y:S01]  /*ec30*/  @!P1 PRMT R47, RZ, 0x654, R47 ;  /* 0x00000654ff2f9816 */ /* 0x000fe2000000002f */
[-C--:B------:R-:W-:Y:S01]  /*ec40*/  FFMA.FTZ R5, R67, R0.reuse, -R53 ;  /* 0x0000000043057223 */ /* 0x080fe20000010835 */
[C---:B0-----:R-:W-:Y:S01]  /*ec50*/  FADD.FTZ R50, R30.reuse, R15 ;  /* 0x0000000f1e327221 */ /* 0x041fe20000010000 */
[----:B------:R-:W-:Y:S01]  /*ec60*/  FADD.FTZ R15, R145, R46 ;  /* 0x0000002e910f7221 */ /* 0x000fe20000010000 */
[----:B------:R0:W-:Y:S01]  /*ec70*/  @!P1 SYNCS.ARRIVE.TRANS64.RED.A1T0 RZ, [R47+URZ], RZ ;  /* 0x000000ff2fff99a7 */ /* 0x0001e2000810043f */
[----:B------:R-:W1:Y:S01]  /*ec80*/  MUFU.EX2 R4, R4 ;  /* 0x0000000400047308 */ /* 0x000e620000000800 */
[----:B------:R-:W-:Y:S01]  /*ec90*/  F2FP.F16.F32.PACK_AB R151, R30, R151 ;  /* 0x000000971e97723e */ /* 0x000fe200000000ff */
[C---:B------:R-:W-:Y:S01]  /*eca0*/  FADD.FTZ R46, R144.reuse, R15 ;  /* 0x0000000f902e7221 */ /* 0x040fe20000010000 */
[-CC-:B------:R-:W-:Y:S01]  /*ecb0*/  FFMA.FTZ R15, R71, R0.reuse, -R53.reuse ;  /* 0x00000000470f7223 */ /* 0x180fe20000010835 */
[----:B------:R-:W-:Y:S01]  /*ecc0*/  F2FP.F16.F32.PACK_AB R144, R144, R145 ;  /* 0x000000919090723e */ /* 0x000fe200000000ff */
[----:B------:R-:W-:Y:S01]  /*ecd0*/  FFMA.FTZ R53, R87, R0, -R53 ;  /* 0x0000000057357223 */ /* 0x000fe20000010835 */
[----:B------:R-:W-:Y:S01]  /*ece0*/  F2FP.F16.F32.PACK_AB R145, R52, R27 ;  /* 0x0000001b3491723e */ /* 0x000fe200000000ff */
[----:B0-----:R-:W-:Y:S01]  /*ecf0*/  FADD.FTZ R47, R27, R50 ;  /* 0x000000321b2f7221 */ /* 0x001fe20000010000 */
[----:B------:R-:W0:Y:S01]  /*ed00*/  MUFU.EX2 R5, R5 ;  /* 0x0000000500057308 */ /* 0x000e220000000800 */
[-C--:B------:R-:W-:Y:S01]  /*ed10*/  FMUL.FTZ R102, R102, R12.reuse ;  /* 0x0000000c66667220 */ /* 0x080fe20000410000 */
[-C--:B------:R-:W-:Y:S01]  /*ed20*/  FMUL.FTZ R103, R103, R12.reuse ;  /* 0x0000000c67677220 */ /* 0x080fe20000410000 */
[----:B------:R-:W-:Y:S01]  /*ed30*/  FADD.FTZ R50, R52, R47 ;  /* 0x0000002f34327221 */ /* 0x000fe20000010000 */
[----:B------:R-:W-:Y:S01]  /*ed40*/  FADD.FTZ R47, R143, R46 ;  /* 0x0000002e8f2f7221 */ /* 0x000fe20000010000 */
[-C--:B------:R-:W-:Y:S01]  /*ed50*/  FMUL.FTZ R106, R106, R12.reuse ;  /* 0x0000000c6a6a7220 */ /* 0x080fe20000410000 */
[-C--:B------:R-:W-:Y:S01]  /*ed60*/  FMUL.FTZ R107, R107, R12.reuse ;  /* 0x0000000c6b6b7220 */ /* 0x080fe20000410000 */
[----:B------:R-:W-:Y:S01]  /*ed70*/  FADD.FTZ R51, R31, R50 ;  /* 0x000000321f337221 */ /* 0x000fe20000010000 */
[C---:B------:R-:W-:Y:S01]  /*ed80*/  FADD.FTZ R46, R146.reuse, R47 ;  /* 0x0000002f922e7221 */ /* 0x040fe20000010000 */
[----:B------:R-:W2:Y:S01]  /*ed90*/  MUFU.EX2 R15, R15 ;  /* 0x0000000f000f7308 */ /* 0x000ea20000000800 */
[----:B------:R-:W-:Y:S01]  /*eda0*/  F2FP.F16.F32.PACK_AB R146, R146, R143 ;  /* 0x0000008f9292723e */ /* 0x000fe200000000ff */
[----:B------:R-:W-:Y:S01]  /*edb0*/  FADD.FTZ R51, R56, R51 ;  /* 0x0000003338337221 */ /* 0x000fe20000010000 */
[----:B------:R-:W-:Y:S01]  /*edc0*/  FADD.FTZ R47, R141, R46 ;  /* 0x0000002e8d2f7221 */ /* 0x000fe20000010000 */
[-C--:B------:R-:W-:Y:S01]  /*edd0*/  FMUL.FTZ R110, R110, R12.reuse ;  /* 0x0000000c6e6e7220 */ /* 0x080fe20000410000 */
[-C--:B------:R-:W-:Y:S01]  /*ede0*/  FMUL.FTZ R111, R111, R12.reuse ;  /* 0x0000000c6f6f7220 */ /* 0x080fe20000410000 */
[----:B------:R-:W-:Y:S01]  /*edf0*/  FADD.FTZ R46, R34, R51 ;  /* 0x00000033222e7221 */ /* 0x000fe20000010000 */
[C---:B------:R-:W-:Y:S01]  /*ee00*/  FADD.FTZ R50, R140.reuse, R47 ;  /* 0x0000002f8c327221 */ /* 0x040fe20000010000 */
[----:B------:R-:W-:Y:S01]  /*ee10*/  MUFU.EX2 R44, R44 ;  /* 0x0000002c002c7308 */ /* 0x000fe20000000800 */
[----:B------:R-:W-:Y:S01]  /*ee20*/  F2FP.F16.F32.PACK_AB R140, R140, R141 ;  /* 0x0000008d8c8c723e */ /* 0x000fe200000000ff */
[----:B------:R-:W-:Y:S01]  /*ee30*/  FADD.FTZ R46, R39, R46 ;  /* 0x0000002e272e7221 */ /* 0x000fe20000010000 */
[----:B------:R-:W-:Y:S01]  /*ee40*/  FADD.FTZ R47, R139, R50 ;  /* 0x000000328b2f7221 */ /* 0x000fe20000010000 */
[-C--:B------:R-:W-:Y:S01]  /*ee50*/  FMUL.FTZ R114, R114, R12.reuse ;  /* 0x0000000c72727220 */ /* 0x080fe20000410000 */
[----:B------:R-:W-:Y:S01]  /*ee60*/  FMUL.FTZ R115, R115, R12 ;  /* 0x0000000c73737220 */ /* 0x000fe20000410000 */
[----:B------:R-:W-:Y:S01]  /*ee70*/  FADD.FTZ R51, R35, R46 ;  /* 0x0000002e23337221 */ /* 0x000fe20000010000 */
[C---:B------:R-:W-:Y:S01]  /*ee80*/  FADD.FTZ R46, R142.reuse, R47 ;  /* 0x0000002f8e2e7221 */ /* 0x040fe20000010000 */
[----:B------:R-:W-:Y:S01]  /*ee90*/  F2FP.F16.F32.PACK_AB R142, R142, R139 ;  /* 0x0000008b8e8e723e */ /* 0x000fe200000000ff */
[----:B------:R-:W-:Y:S01]  /*eea0*/  MUFU.EX2 R79, R79 ;  /* 0x0000004f004f7308 */ /* 0x000fe20000000800 */
[----:B------:R-:W-:Y:S01]  /*eeb0*/  FADD.FTZ R51, R42, R51 ;  /* 0x000000332a337221 */ /* 0x000fe20000010000 */
[----:B------:R-:W-:Y:S01]  /*eec0*/  FADD.FTZ R47, R137, R46 ;  /* 0x0000002e892f7221 */ /* 0x000fe20000010000 */
[----:B------:R-:W-:Y:S01]  /*eed0*/  F2FP.F16.F32.PACK_AB R139, R20, R8 ;  /* 0x00000008148b723e */ /* 0x000fe200000000ff */
        /* <DEDUP_REMOVED lines=19> */
[C---:B------:R-:W-:Y:S01]  /*f010*/  F2FP.F16.F32.PACK_AB R133, R21.reuse, R133 ;  /* 0x000000851585723e */ /* 0x040fe200000000ff */
[----:B------:R-:W-:Y:S01]  /*f020*/  MUFU.EX2 R82, R82 ;  /* 0x0000005200527308 */ /* 0x000fe20000000800 */
[----:B------:R-:W-:Y:S01]  /*f030*/  FADD.FTZ R26, R21, R26 ;  /* 0x0000001a151a7221 */ /* 0x000fe20000010000 */
[----:B------:R-:W-:Y:S01]  /*f040*/  FADD.FTZ R47, R134, R47 ;  /* 0x0000002f862f7221 */ /* 0x000fe20000010000 */
[----:B------:R-:W-:Y:S01]  /*f050*/  F2FP.F16.F32.PACK_AB R137, R43, R38 ;  /* 0x000000262b89723e */ /* 0x000fe200000000ff */
[----:B------:R-:W-:Y:S01]  /*f060*/  FMUL.FTZ R89, R89, R10 ;  /* 0x0000000a59597220 */ /* 0x000fe20000410000 */
[----:B------:R-:W-:Y:S01]  /*f070*/  FADD.FTZ R27, R135, R26 ;  /* 0x0000001a871b7221 */ /* 0x000fe20000010000 */
[----:B------:R-:W-:Y:S01]  /*f080*/  FADD.FTZ R26, R28, R47 ;  /* 0x0000002f1c1a7221 */ /* 0x000fe20000010000 */
[C---:B-1----:R-:W-:Y:S01]  /*f090*/  F2FP.F16.F32.PACK_AB R135, R4.reuse, R135 ;  /* 0x000000870487723e */ /* 0x042fe200000000ff */
[----:B------:R-:W1:Y:S01]  /*f0a0*/  MUFU.EX2 R48, R48 ;  /* 0x0000003000307308 */ /* 0x000e620000000800 */
[----:B------:R-:W-:Y:S01]  /*f0b0*/  FADD.FTZ R30, R4, R27 ;  /* 0x0000001b041e7221 */ /* 0x000fe20000010000 */
[----:B------:R-:W-:Y:S01]  /*f0c0*/  FADD.FTZ R26, R25, R26 ;  /* 0x0000001a191a7221 */ /* 0x000fe20000010000 */
[----:B------:R-:W-:Y:S01]  /*f0d0*/  F2FP.F16.F32.PACK_AB R132, R32, R132 ;  /* 0x000000842084723e */ /* 0x000fe200000000ff */
[----:B------:R-:W-:Y:S01]  /*f0e0*/  FMUL.FTZ R92, R92, R10 ;  /* 0x0000000a5c5c7220 */ /* 0x000fe20000410000 */
[----:B------:R-:W-:Y:S01]  /*f0f0*/  FADD.FTZ R30, R129, R30 ;  /* 0x0000001e811e7221 */ /* 0x000fe20000010000 */
[----:B------:R-:W-:Y:S01]  /*f100*/  FADD.FTZ R26, R29, R26 ;  /* 0x0000001a1d1a7221 */ /* 0x000fe20000010000 */
[C---:B0-----:R-:W-:Y:S01]  /*f110*/  F2FP.F16.F32.PACK_AB R129, R5.reuse, R129 ;  /* 0x000000810581723e */ /* 0x041fe200000000ff */
[----:B------:R-:W0:Y:S01]  /*f120*/  MUFU.EX2 R83, R83 ;  /* 0x0000005300537308 */ /* 0x000e220000000800 */
[----:B------:R-:W-:Y:S01]  /*f130*/  FADD.FTZ R30, R5, R30 ;  /* 0x0000001e051e7221 */ /* 0x000fe20000010000 */
[----:B------:R-:W-:Y:S01]  /*f140*/  FADD.FTZ R13, R33, R26 ;  /* 0x0000001a210d7221 */ /* 0x000fe20000010000 */
[----:B------:R-:W-:Y:S01]  /*f150*/  F2FP.F16.F32.PACK_AB R134, R28, R134 ;  /* 0x000000861c86723e */ /* 0x000fe200000000ff */
[-C--:B------:R-:W-:Y:S01]  /*f160*/  FMUL.FTZ R93, R93, R10.reuse ;  /* 0x0000000a5d5d7220 */ /* 0x080fe20000410000 */
[----:B------:R-:W-:Y:S01]  /*f170*/  FADD.FTZ R30, R131, R30 ;  /* 0x0000001e831e7221 */ /* 0x000fe20000010000 */
[----:B------:R-:W-:Y:S01]  /*f180*/  FADD.FTZ R8, R36, R13 ;  /* 0x0000000d24087221 */ /* 0x000fe20000010000 */
[C---:B--2---:R-:W-:Y:S01]  /*f190*/  F2FP.F16.F32.PACK_AB R131, R15.reuse, R131 ;  /* 0x000000830f83723e */ /* 0x044fe200000000ff */
[----:B------:R-:W2:Y:S01]  /*f1a0*/  MUFU.EX2 R49, R49 ;  /* 0x0000003100317308 */ /* 0x000ea20000000800 */
[----:B------:R-:W-:Y:S01]  /*f1b0*/  FADD.FTZ R30, R15, R30 ;  /* 0x0000001e0f1e7221 */ /* 0x000fe20000010000 */
[----:B------:R-:W-:Y:S01]  /*f1c0*/  FADD.FTZ R13, R37, R8 ;  /* 0x00000008250d7221 */ /* 0x000fe20000010000 */
[----:B------:R-:W-:Y:S01]  /*f1d0*/  F2FP.F16.F32.PACK_AB R124, R40, R37 ;  /* 0x00000025287c723e */ /* 0x000fe200000000ff */
[-C--:B------:R-:W-:Y:S01]  /*f1e0*/  FMUL.FTZ R96, R96, R10.reuse ;  /* 0x0000000a60607220 */ /* 0x080fe20000410000 */
[----:B------:R-:W-:Y:S01]  /*f1f0*/  FADD.FTZ R21, R125, R30 ;  /* 0x0000001e7d157221 */ /* 0x000fe20000010000 */
[----:B------:R-:W-:Y:S01]  /*f200*/  FADD.FTZ R4, R40, R13 ;  /* 0x0000000d28047221 */ /* 0x000fe20000010000 */
[C---:B---3--:R-:W-:Y:S01]  /*f210*/  F2FP.F16.F32.PACK_AB R125, R24.reuse, R125 ;  /* 0x0000007d187d723e */ /* 0x048fe200000000ff */
        /* <DEDUP_REMOVED lines=8> */
[----:B------:R-:W4:Y:S01]  /*f2a0*/  MUFU.EX2 R11, R11 ;  /* 0x0000000b000b7308 */ /* 0x000f220000000800 */
[----:B------:R-:W-:Y:S01]  /*f2b0*/  FADD.FTZ R5, R79, R4 ;  /* 0x000000044f057221 */ /* 0x000fe20000010000 */
[----:B------:R-:W-:Y:S01]  /*f2c0*/  FADD.FTZ R13, R45, R8 ;  /* 0x000000082d0d7221 */ /* 0x000fe20000010000 */
[----:B-1----:R-:W-:Y:S01]  /*f2d0*/  F2FP.F16.F32.PACK_AB R120, R48, R45 ;  /* 0x0000002d3078723e */ /* 0x002fe200000000ff */
[----:B------:R-:W-:Y:S01]  /*f2e0*/  FMUL.FTZ R100, R100, R10 ;  /* 0x0000000a64647220 */ /* 0x000fe20000410000 */
[----:B------:R-:W-:Y:S01]  /*f2f0*/  FADD.FTZ R4, R82, R5 ;  /* 0x0000000552047221 */ /* 0x000fe20000010000 */
[----:B------:R-:W-:Y:S01]  /*f300*/  FADD.FTZ R8, R48, R13 ;  /* 0x0000000d30087221 */ /* 0x000fe20000010000 */
[C---:B0-----:R-:W-:Y:S01]  /*f310*/  F2FP.F16.F32.PACK_AB R121, R83.reuse, R82 ;  /* 0x000000525379723e */ /* 0x041fe200000000ff */
[----:B------:R-:W0:Y:S01]  /*f320*/  MUFU.EX2 R53, R53 ;  /* 0x0000003500357308 */ /* 0x000e220000000800 */
[----:B------:R-:W-:Y:S01]  /*f330*/  FADD.FTZ R4, R83, R4 ;  /* 0x0000000453047221 */ /* 0x000fe20000010000 */
[----:B--2---:R-:W-:Y:S01]  /*f340*/  FADD.FTZ R8, R49, R8 ;  /* 0x0000000831087221 */ /* 0x004fe20000010000 */
[-C--:B------:R-:W-:Y:S01]  /*f350*/  FMUL.FTZ R101, R101, R10.reuse ;  /* 0x0000000a65657220 */ /* 0x080fe20000410000 */
[-C--:B------:R-:W-:Y:S01]  /*f360*/  FMUL.FTZ R104, R104, R10.reuse ;  /* 0x0000000a68687220 */ /* 0x080fe20000410000 */
[----:B---3--:R-:W-:Y:S01]  /*f370*/  FADD.FTZ R4, R123, R4 ;  /* 0x000000047b047221 */ /* 0x008fe20000010000 */
[-C--:B------:R-:W-:Y:S01]  /*f380*/  FMUL.FTZ R105, R105, R10.reuse ;  /* 0x0000000a69697220 */ /* 0x080fe20000410000 */
[-C--:B------:R-:W-:Y:S01]  /*f390*/  FMUL.FTZ R108, R108, R10.reuse ;  /* 0x0000000a6c6c7220 */ /* 0x080fe20000410000 */
[-C--:B------:R-:W-:Y:S01]  /*f3a0*/  FMUL.FTZ R109, R109, R10.reuse ;  /* 0x0000000a6d6d7220 */ /* 0x080fe20000410000 */
[C---:B----4-:R-:W-:Y:S01]  /*f3b0*/  FADD.FTZ R5, R11.reuse, R8 ;  /* 0x000000080b057221 */ /* 0x050fe20000010000 */
[----:B------:R-:W-:Y:S01]  /*f3c0*/  F2FP.F16.F32.PACK_AB R122, R11, R49 ;  /* 0x000000310b7a723e */ /* 0x000fe200000000ff */
[-C--:B------:R-:W-:Y:S01]  /*f3d0*/  FMUL.FTZ R112, R112, R10.reuse ;  /* 0x0000000a70707220 */ /* 0x080fe20000410000 */
[-C--:B------:R-:W-:Y:S01]  /*f3e0*/  FMUL.FTZ R113, R113, R10.reuse ;  /* 0x0000000a71717220 */ /* 0x080fe20000410000 */
[-C--:B------:R-:W-:Y:S01]  /*f3f0*/  FMUL.FTZ R116, R116, R10.reuse ;  /* 0x0000000a74747220 */ /* 0x080fe20000410000 */
[----:B------:R-:W-:Y:S01]  /*f400*/  FMUL.FTZ R117, R117, R10 ;  /* 0x0000000a75757220 */ /* 0x000fe20000410000 */
[----:B------:R-:W-:-:S02]  /*f410*/  IMAD.MOV.U32 R8, RZ, RZ, R23 ;  /* 0x000000ffff087224 */ /* 0x000fc400078e0017 */
[C---:B0-----:R-:W-:Y:S01]  /*f420*/  FADD.FTZ R4, R53.reuse, R4 ;  /* 0x0000000435047221 */ /* 0x041fe20000010000 */
[----:B------:R-:W-:Y:S01]  /*f430*/  F2FP.F16.F32.PACK_AB R123, R53, R123 ;  /* 0x0000007b357b723e */ /* 0x000fe200000000ff */
[----:B------:R-:W-:Y:S02]  /*f440*/  IMAD.MOV.U32 R15, RZ, RZ, R18 ;  /* 0x000000ffff0f7224 */ /* 0x000fe400078e0012 */
[----:B------:R-:W-:Y:S02]  /*f450*/  IMAD.MOV.U32 R12, RZ, RZ, R9 ;  /* 0x000000ffff0c7224 */ /* 0x000fe400078e0009 */
[----:B------:R-:W-:Y:S01]  /*f460*/  IMAD.MOV.U32 R13, RZ, RZ, R3 ;  /* 0x000000ffff0d7224 */ /* 0x000fe200078e0003 */
[----:B------:R-:W-:Y:S06]  /*f470*/  @P2 BRA `(.L_x_15012) ;  /* 0xffffffe000442947 */ /* 0x000fec000383ffff */
.L_x_15002:
[----:B------:R-:W-:Y:S05]  /*f480*/  WARPSYNC.ALL ;  /* 0x0000000000007948 */ /* 0x000fea0003800000 */
[----:B------:R-:W-:Y:S06]  /*f490*/  BAR.ARV 0x8, 0x200 ;  /* 0x0208000000007b1d */ /* 0x000fec0000002000 */
[----:B------:R-:W-:Y:S05]  /*f4a0*/  @!P0 BRA `(.L_x_15013) ;  /* 0x0000000000048947 */ /* 0x000fea0003800000 */
[----:B------:R-:W-:Y:S01]  /*f4b0*/  BPT.TRAP 0x1 ;  /* 0x000000040000795c */ /* 0x000fe20000300000 */
.L_x_15013:
[----:B------:R-:W-:Y:S01]  /*f4c0*/  IMAD R13, R18, 0x8, R2 ;  /* 0x00000008120d7824 */ /* 0x000fe200078e0202 */
[----:B------:R-:W-:-:S04]  /*f4d0*/  SHF.L.U32 R6, R23, 0x1f, RZ ;  /* 0x0000001f17067819 */ /* 0x000fc800000006ff */
[----:B------:R0:W1:Y:S01]  /*f4e0*/  SYNCS.PHASECHK.TRANS64.TRYWAIT P2, [R13+URZ+0x16850], R6 ;  /* 0x016850060d0075a7 */ /* 0x000062000804017f */
[----:B------:R-:W-:Y:S05]  /*f4f0*/  @!P0 BRA `(.L_x_15014) ;  /* 0x0000000000048947 */ /* 0x000fea0003800000 */
[----:B------:R-:W-:Y:S01]  /*f500*/  BPT.TRAP 0x1 ;  /* 0x000000040000795c */ /* 0x000fe20000300000 */
.L_x_15014:
[----:B------:R-:W-:-:S04]  /*f510*/  IADD3 R2, R2, 0x400, RZ ;  /* 0x0000040002027810 */ /* 0x000fc80007ffe0ff */
[----:B------:R-:W-:-:S04]  /*f520*/  SHF.R.U32.HI R2, RZ, 0x4, R2 ;  /* 0x00000004ff027819 */ /* 0x000fc80000011602 */
[----:B------:R-:W-:Y:S01]  /*f530*/  LOP3.LUT R7, R2, 0x3fff, RZ, 0xc0, !PT ;  /* 0x00003fff02077812 */ /* 0x000fe200078ec0ff */
[----:B-1----:R-:W-:Y:S06]  /*f540*/  @P2 BRA `(.L_x_15015) ;  /* 0x0000000000082947 */ /* 0x002fec0003800000 */
[----:B------:R-:W1:Y:S02]  /*f550*/  SYNCS.PHASECHK.TRANS64.TRYWAIT P0, [R13+URZ+0x16850], R6 ;  /* 0x016850060d0075a7 */ /* 0x000e64000800017f */
[----:B-1----:R-:W-:Y:S05]  /*f560*/  @!P0 BRA `(.L_x_15016) ;  /* 0x0000009400948947 */ /* 0x002fea0003800000 */
.L_x_15015:
[----:B01----:R-:W-:Y:S01]  /*f570*/  IMAD R6, R18, 0x400, R7 ;  /* 0x0000040012067824 */ /* 0x003fe200078e0207 */
        /* <DEDUP_REMOVED lines=8> */
[----:B------:R-:W-:-:S02]  /*f600*/  IMAD.MOV.U32 R11, RZ, RZ, 0x40000040 ;  /* 0x40000040ff0b7424 */ /* 0x000fc400078e00ff */
[----:B------:R-:W-:Y:S02]  /*f610*/  IMAD.MOV.U32 R7, RZ, RZ, 0x40000040 ;  /* 0x40000040ff077424 */ /* 0x000fe400078e00ff */
[----:B------:R-:W-:Y:S02]  /*f620*/  VIADD R18, R18, 0x1 ;  /* 0x0000000112127836 */ /* 0x000fe40000000000 */
[----:B------:R-:W-:Y:S02]  /*f630*/  @!P1 VIADD R8, R13, 0x16860 ;  /* 0x000168600d089836 */ /* 0x000fe40000000000 */
[----:B------:R-:W-:Y:S01]  /*f640*/  IMAD.MOV.U32 R36, RZ, RZ, -0x800000 ;  /* 0xff800000ff247424 */ /* 0x000fe200078e00ff */
[----:B------:R-:W-:Y:S01]  /*f650*/  ISETP.NE.AND P0, PT, R18, 0x2, PT ;  /* 0x000000021200780c */ /* 0x000fe20003f05270 */
[----:B------:R-:W-:Y:S01]  /*f660*/  HGMMA.64x64x16.F32 R88, R148, gdesc[UR4].tnspB, R88, gsb0 ;  /* 0x40e0000494587df0 */ /* 0x000fe20008000858 */
[----:B------:R-:W-:Y:S01]  /*f670*/  R2UR UR6, R10 ;  /* 0x000000000a0672ca */ /* 0x000fe200000e0000 */
[----:B------:R-:W-:Y:S01]  /*f680*/  VIADD R10, R6, 0x100 ;  /* 0x00000100060a7836 */ /* 0x000fe20000000000 */
[----:B------:R-:W-:Y:S01]  /*f690*/  R2UR UR7, R11 ;  /* 0x000000000b0772ca */ /* 0x000fe200000e0000 */
[----:B------:R-:W-:Y:S01]  /*f6a0*/  IMAD.MOV.U32 R11, RZ, RZ, 0x40000040 ;  /* 0x40000040ff0b7424 */ /* 0x000fe200078e00ff */
[----:B------:R-:W-:Y:S01]  /*f6b0*/  @!P1 PRMT R8, RZ, 0x654, R8 ;  /* 0x00000654ff089816 */ /* 0x000fe20000000008 */
[----:B------:R-:W-:Y:S01]  /*f6c0*/  IMAD.MOV.U32 R35, RZ, RZ, -0x800000 ;  /* 0xff800000ff237424 */ /* 0x000fe200078e00ff */
[----:B------:R-:W-:Y:S01]  /*f6d0*/  SEL R18, R18, RZ, P0 ;  /* 0x000000ff12127207 */ /* 0x000fe20000000000 */
[----:B0-----:R-:W-:Y:S01]  /*f6e0*/  FADD.FTZ R2, R2, R5 ;  /* 0x0000000502027221 */ /* 0x001fe20000010000 */
[----:B------:R-:W-:-:S02]  /*f6f0*/  WARPGROUP.DEPBAR.LE gsb0, 0x0 ;  /* 0x00008000000079c5 */ /* 0x000fc40000010000 */
        /* <DEDUP_REMOVED lines=9> */
[----:B------:R-:W-:Y:S02]  /*f790*/  R2UR UR6, R10 ;  /* 0x000000000a0672ca */ /* 0x000fe400000e0000 */
[----:B------:R-:W-:Y:S01]  /*f7a0*/  R2UR UR7, R11 ;  /* 0x000000000b0772ca */ /* 0x000fe200000e0000 */
[----:B------:R-:W-:Y:S01]  /*f7b0*/  IMAD.MOV.U32 R11, RZ, RZ, 0x40000040 ;  /* 0x40000040ff0b7424 */ /* 0x000fe200078e00ff */
[----:B------:R-:W-:Y:S01]  /*f7c0*/  IADD3 R10, R6, 0x200, RZ ;  /* 0x00000200060a7810 */ /* 0x000fe20007ffe0ff */
[----:B------:R-:W-:Y:S02]  /*f7d0*/  WARPGROUP.DEPBAR.LE gsb0, 0x0 ;  /* 0x00008000000079c5 */ /* 0x000fe40000010000 */
[----:B------:R-:W-:-:S08]  /*f7e0*/  WARPGROUP.ARRIVE ;  /* 0x00000000000079c5 */ /* 0x000fd00000000000 */
        /* <DEDUP_REMOVED lines=19> */
[----:B------:R-:W-:Y:S02]  /*f920*/  R2UR UR7, R11 ;  /* 0x000000000b0772ca */ /* 0x000fe400000e0000 */
[----:B------:R-:W0:Y:S02]  /*f930*/  SHFL.BFLY PT, R11, R4, 0x2, 0x1f ;  /* 0x0c401f00040b7f89 */ /* 0x000e2400000e0000 */
[----:B0-----:R-:W-:Y:S01]  /*f940*/  FADD.FTZ R11, R11, R4 ;  /* 0x000000040b0b7221 */ /* 0x001fe20000010000 */
[----:B------:R-:W-:-:S04]  /*f950*/  SEL R4, RZ, 0x1, P0 ;  /* 0x00000001ff047807 */ /* 0x000fc80000000000 */
[----:B------:R-:W-:Y:S01]  /*f960*/  LOP3.LUT R23, R23, R4, RZ, 0x3c, !PT ;  /* 0x0000000417177212 */ /* 0x000fe200078e3cff */
[----:B------:R-:W-:Y:S02]  /*f970*/  WARPGROUP.DEPBAR.LE gsb0, 0x0 ;  /* 0x00008000000079c5 */ /* 0x000fe40000010000 */
[----:B------:R-:W-:-:S06]  /*f980*/  WARPGROUP.ARRIVE ;  /* 0x00000000000079c5 */ /* 0x000fcc0000000000 */
[----:B------:R-:W-:Y:S01]  /*f990*/  HGMMA.64x64x16.F32 R88, R124, gdesc[UR4].tnspB, R88, gsb0 ;  /* 0x40e000047c587df0 */ /* 0x000fe20008000858 */
[----:B------:R-:W-:Y:S02]  /*f9a0*/  R2UR UR6, R6 ;  /* 0x00000000060672ca */ /* 0x000fe400000e0000 */
[----:B------:R-:W-:Y:S01]  /*f9b0*/  R2UR UR7, R7 ;  /* 0x00000000070772ca */ /* 0x000fe200000e0000 */
[----:B------:R-:W0:Y:S04]  /*f9c0*/  SHFL.BFLY PT, R6, R11, 0x1, 0x1f ;  /* 0x0c201f000b067f89 */ /* 0x000e2800000e0000 */
[----:B------:R-:W1:Y:S01]  /*f9d0*/  SHFL.BFLY PT, R7, R2, 0x1, 0x1f ;  /* 0x0c201f0002077f89 */ /* 0x000e6200000e0000 */
[----:B0-----:R-:W-:Y:S01]  /*f9e0*/  FADD.FTZ R15, R11, R6 ;  /* 0x000000060b0f7221 */ /* 0x001fe20000010000 */
[----:B------:R-:W-:-:S02]  /*f9f0*/  IMAD.MOV.U32 R6, RZ, RZ, RZ ;  /* 0x000000ffff067224 */ /* 0x000fc400078e00ff */
[----:B-1----:R-:W-:Y:S02]  /*fa00*/  FADD.FTZ R10, R2, R7 ;  /* 0x00000007020a7221 */ /* 0x002fe40000010000 */
[----:B------:R-:W-:Y:S02]  /*fa10*/  FSETP.NE.FTZ.AND P3, PT, R15, RZ, PT ;  /* 0x000000ff0f00720b */ /* 0x000fe40003f75000 */
[----:B------:R-:W-:Y:S02]  /*fa20*/  MOV R2, RZ ;  /* 0x000000ff00027202 */ /* 0x000fe40000000f00 */
        /* <DEDUP_REMOVED lines=9> */
[----:B-1----:R-:W-:-:S04]  /*fac0*/  @P2 FMUL.FTZ R5, R5, 0.69314718246459960938 ;  /* 0x3f31721805052820 */ /* 0x002fc80000410000 */
[----:B------:R-:W-:Y:S01]  /*fad0*/  @P2 FFMA.FTZ R36, R4, R3, R5 ;  /* 0x0000000304242223 */ /* 0x000fe20000010005 */
        /* <DEDUP_REMOVED lines=38> */
.L_x_14952:
[----:B------:R-:W2:Y:S01]  /*fd40*/  LDL R45, [R1+0x48] ;  /* 0x00004800012d7983 */ /* 0x000ea20000100800 */
[----:B------:R-:W-:Y:S05]  /*fd50*/  WARPSYNC.ALL ;  /* 0x0000000000007948 */ /* 0x000fea0003800000 */
[----:B------:R-:W0:Y:S01]  /*fd60*/  S2R R0, SR_TID.X ;  /* 0x0000000000007919 */ /* 0x000e220000002100 */
[----:B------:R-:W1:Y:S01]  /*fd70*/  S2UR UR5, SR_CgaCtaId ;  /* 0x00000000000579c3 */ /* 0x000e620000008800 */
[----:B------:R-:W-:Y:S01]  /*fd80*/  UMOV UR4, 0x400 ;  /* 0x0000040000047882 */ /* 0x000fe20000000000 */
[----:B------:R-:W-:Y:S01]  /*fd90*/  BSSY B0, `(.L_x_15017) ;  /* 0x000018d000007945 */ /* 0x000fe20003800000 */
[----:B-1----:R-:W-:-:S06]  /*fda0*/  ULEA UR4, UR5, UR4, 0x18 ;  /* 0x0000000405047291 */ /* 0x002fcc000f8ec03f */
[----:B------:R-:W-:Y:S01]  /*fdb0*/  IMAD.U32 R2, RZ, RZ, UR4 ;  /* 0x00000004ff027e24 */ /* 0x000fe2000f8e00ff */
[----:B------:R-:W-:Y:S01]  /*fdc0*/  BAR.SYNC.DEFER_BLOCKING 0x5, 0x200 ;  /* 0x0148000000007b1d */ /* 0x000fe20000010000 */
[----:B0-----:R-:W-:-:S05]  /*fdd0*/  VIADD R46, R0, 0xffffff80 ;  /* 0xffffff80002e7836 */ /* 0x001fca0000000000 */
[--C-:B------:R-:W-:Y:S02]  /*fde0*/  SHF.R.S32.HI R44, RZ, 0x1f, R46.reuse ;  /* 0x0000001fff2c7819 */ /* 0x100fe4000001142e */
[----:B------:R-:W-:Y:S02]  /*fdf0*/  SHF.R.S32.HI R0, RZ, 0x1f, R46 ;  /* 0x0000001fff007819 */ /* 0x000fe4000001142e */
[-C--:B------:R-:W-:Y:S02]  /*fe00*/  LEA.HI R44, R44, R46.reuse, RZ, 0x3 ;  /* 0x0000002e2c2c7211 */ /* 0x080fe400078f18ff */
[----:B------:R-:W-:Y:S02]  /*fe10*/  LEA.HI R0, R0, R46, RZ, 0x3 ;  /* 0x0000002e00007211 */ /* 0x000fe400078f18ff */
[----:B------:R-:W-:Y:S02]  /*fe20*/  LOP3.LUT R44, R44, 0xfffffff8, RZ, 0xc0, !PT ;  /* 0xfffffff82c2c7812 */ /* 0x000fe400078ec0ff */
[----:B------:R-:W-:-:S03]  /*fe30*/  SHF.R.S32.HI R34, RZ, 0x3, R0 ;  /* 0x00000003ff227819 */ /* 0x000fc60000011400 */
[----:B------:R-:W-:Y:S01]  /*fe40*/  IMAD.IADD R44, R46, 0x1, -R44 ;  /* 0x000000012e2c7824 */ /* 0x000fe200078e0a2c */
[----:B------:R0:W1:Y:S04]  /*fe50*/  LDS.128 R28, [R2+0x168d0] ;  /* 0x0168d000021c7984 */ /* 0x0000680000000c00 */
[----:B------:R-:W-:-:S04]  /*fe60*/  SHF.L.U32 R33, R44, 0x3, RZ ;  /* 0x000000032c217819 */ /* 0x000fc800000006ff */
[----:B------:R-:W-:Y:S01]  /*fe70*/  SHF.R.S32.HI R32, RZ, 0x1f, R33 ;  /* 0x0000001fff207819 */ /* 0x000fe20000011421 */
[----:B------:R-:W-:Y:S06]  /*fe80*/  BAR.ARV 0x4, 0x200 ;  /* 0x0108000000007b1d */ /* 0x000fec0000002000 */
[----:B--2---:R-:W-:Y:S01]  /*fe90*/  SHF.R.S32.HI R3, RZ, 0x1f, R45 ;  /* 0x0000001fff037819 */ /* 0x004fe2000001142d */
[----:B------:R-:W-:-:S03]  /*fea0*/  IMAD.SHL.U32 R42, R45, 0x4, RZ ;  /* 0x000000042d2a7824 */ /* 0x000fc600078e00ff */
        /* <DEDUP_REMOVED lines=8> */
[----:B------:R-:W3:Y:S04]  /*ff30*/  LDL R43, [R1+0x44] ;  /* 0x00004400012b7983 */ /* 0x000ee80000100800 */
[----:B------:R-:W3:Y:S01]  /*ff40*/  LDL R46, [R1+0x24] ;  /* 0x00002400012e7983 */ /* 0x000ee20000100800 */
[----:B------:R-:W-:-:S02]  /*ff50*/  MOV R20, R2 ;  /* 0x0000000200147202 */ /* 0x000fc40000000f00 */
[----:B0-----:R-:W-:Y:S02]  /*ff60*/  MOV R21, R5 ;  /* 0x0000000500157202 */ /* 0x001fe40000000f00 */
[----:B------:R-:W-:Y:S02]  /*ff70*/  F2FP.F16.F32.PACK_AB R14, R14, R25 ;  /* 0x000000190e0e723e */ /* 0x000fe400000000ff */
[----:B------:R-:W-:Y:S01]  /*ff80*/  F2FP.F16.F32.PACK_AB R15, R15, R94 ;  /* 0x0000005e0f0f723e */ /* 0x000fe200000000ff */
[----:B------:R-:W-:Y:S01]  /*ff90*/  IMAD.MOV.U32 R38, RZ, RZ, RZ ;  /* 0x000000ffff267224 */ /* 0x000fe200078e00ff */
[----:B------:R-:W-:Y:S01]  /*ffa0*/  BAR.SYNC.DEFER_BLOCKING 0x1, 0x180 ;  /* 0x0046000000007b1d */ /* 0x000fe20000010000 */
[----:B--2---:R-:W-:-:S03]  /*ffb0*/  IMAD.WIDE R10, R4, 0x2, R20 ;  /* 0x00000002040a7825 */ /* 0x004fc600078e0214 */
[C---:B------:R-:W-:Y:S02]  /*ffc0*/  IADD3 R39, P1, R10.reuse, 0x40, RZ ;  /* 0x000000400a277810 */ /* 0x040fe40007f3e0ff */
[C---:B------:R-:W-:Y:S02]  /*ffd0*/  LOP3.LUT R9, R10.reuse, 0x380, RZ, 0xc0, !PT ;  /* 0x000003800a097812 */ /* 0x040fe400078ec0ff */
[C---:B------:R-:W-:Y:S02]  /*ffe0*/  IADD3 R41, P0, R10.reuse, 0x60, RZ ;  /* 0x000000600a297810 */ /* 0x040fe40007f1e0ff */
[----:B------:R-:W-:Y:S02]  /*fff0*/  IADD3 R37, P2, R10, 0x20, RZ ;  /* 0x000000200a257810 */ /* 0x000fe40007f5e0ff */
[----:B------:R-:W-:Y:S02]  /*10000*/  LOP3.LUT R4, R39, 0x380, RZ, 0xc0, !PT ;  /* 0x0000038027047812 */ /* 0x000fe400078ec0ff */
[----:B------:R-:W-:-:S02]  /*10010*/  SHF.R.U64 R9, R9, 0x3, RZ ;  /* 0x0000000309097819 */ /* 0x000fc400000012ff */
[----:B-----5:R-:W-:Y:S02]  /*10020*/  LOP3.LUT R24, R41, 0x380, RZ, 0xc0, !PT ;  /* 0x0000038029187812 */ /* 0x020fe400078ec0ff */
[----:B------:R-:W-:Y:S02]  /*10030*/  LOP3.LUT R0, R37, 0x380, RZ, 0xc0, !PT ;  /* 0x0000038025007812 */ /* 0x000fe400078ec0ff */
[----:B------:R-:W-:Y:S02]  /*10040*/  SHF.R.U64 R4, R4, 0x3, RZ ;  /* 0x0000000304047819 */ /* 0x000fe400000012ff */
[----:B------:R-:W-:Y:S02]  /*10050*/  LOP3.LUT R10, R9, R10, RZ, 0x3c, !PT ;  /* 0x0000000a090a7212 */ /* 0x000fe400078e3cff */
[----:B------:R-:W-:Y:S02]  /*10060*/  SHF.R.U64 R24, R24, 0x3, RZ ;  /* 0x0000000318187819 */ /* 0x000fe400000012ff */
[----:B------:R-:W-:Y:S01]  /*10070*/  SHF.R.U64 R0, R0, 0x3, RZ ;  /* 0x0000000300007819 */ /* 0x000fe200000012ff */
[--C-:B------:R-:W-:Y:S01]  /*10080*/  IMAD.X R5, RZ, RZ, R11.reuse, P0 ;  /* 0x000000ffff057224 */ /* 0x100fe200000e060b */
[----:B------:R-:W-:Y:S01]  /*10090*/  LOP3.LUT R6, R4, R39, RZ, 0x3c, !PT ;  /* 0x0000002704067212 */ /* 0x000fe200078e3cff */
[--C-:B------:R-:W-:Y:S01]  /*100a0*/  IMAD.X R7, RZ, RZ, R11.reuse, P1 ;  /* 0x000000ffff077224 */ /* 0x100fe200008e060b */
[----:B------:R-:W-:Y:S01]  /*100b0*/  LOP3.LUT R4, R24, R41, RZ, 0x3c, !PT ;  /* 0x0000002918047212 */ /* 0x000fe200078e3cff */
[----:B------:R-:W-:Y:S01]  /*100c0*/  IMAD.X R9, RZ, RZ, R11, P2 ;  /* 0x000000ffff097224 */ /* 0x000fe200010e060b */
[----:B------:R-:W-:-:S02]  /*100d0*/  MOV R10, R10 ;  /* 0x0000000a000a7202 */ /* 0x000fc40000000f00 */
[----:B------:R-:W-:Y:S02]  /*100e0*/  LOP3.LUT R8, R0, R37, RZ, 0x3c, !PT ;  /* 0x0000002500087212 */ /* 0x000fe400078e3cff */
[----:B------:R-:W-:Y:S01]  /*100f0*/  MOV R27, R6 ;  /* 0x00000006001b7202 */ /* 0x000fe20000000f00 */
[----:B------:R0:W-:Y:S01]  /*10100*/  STSM.16.M88.4 [R10], R12 ;  /* 0x0000000c0a007844 */ /* 0x0001e20000000200 */
[----:B------:R-:W-:Y:S01]  /*10110*/  MOV R26, R4 ;  /* 0x00000004001a7202 */ /* 0x000fe20000000f00 */
[----:B------:R-:W1:Y:S01]  /*10120*/  LDC R0, c[0x0][0xbe8] ;  /* 0x0002fa00ff007b82 */ /* 0x000e620000000800 */
[----:B------:R-:W-:Y:S02]  /*10130*/  ISETP.NE.U32.AND P0, PT, RZ, UR4, PT ;  /* 0x00000004ff007c0c */ /* 0x000fe4000bf05070 */
[----:B------:R-:W-:Y:S02]  /*10140*/  IADD3 R24, P1, R42, UR4, RZ ;  /* 0x000000042a187c10 */ /* 0x000fe4000ff3e0ff */
[----:B------:R-:W-:-:S02]  /*10150*/  MOV R28, R8 ;  /* 0x00000008001c7202 */ /* 0x000fc40000000f00 */
[----:B------:R-:W-:Y:S02]  /*10160*/  F2FP.F16.F32.PACK_AB R4, R97, R96 ;  /* 0x000000606104723e */ /* 0x000fe400000000ff */
[----:B------:R-:W-:Y:S02]  /*10170*/  F2FP.F16.F32.PACK_AB R5, R99, R98 ;  /* 0x000000626305723e */ /* 0x000fe400000000ff */
[----:B------:R-:W-:Y:S02]  /*10180*/  F2FP.F16.F32.PACK_AB R6, R101, R100 ;  /* 0x000000646506723e */ /* 0x000fe400000000ff */
[----:B------:R-:W-:Y:S02]  /*10190*/  F2FP.F16.F32.PACK_AB R7, R103, R102 ;  /* 0x000000666707723e */ /* 0x000fe400000000ff */
[----:B------:R-:W-:Y:S02]  /*101a0*/  F2FP.F16.F32.PACK_AB R8, R105, R104 ;  /* 0x000000686908723e */ /* 0x000fe400000000ff */
[----:B------:R-:W-:-:S02]  /*101b0*/  F2FP.F16.F32.PACK_AB R9, R107, R106 ;  /* 0x0000006a6b09723e */ /* 0x000fc400000000ff */
[----:B0-----:R-:W-:Y:S02]  /*101c0*/  F2FP.F16.F32.PACK_AB R10, R109, R108 ;  /* 0x0000006c6d0a723e */ /* 0x001fe400000000ff */
[----:B------:R-:W-:Y:S02]  /*101d0*/  F2FP.F16.F32.PACK_AB R11, R111, R110 ;  /* 0x0000006e6f0b723e */ /* 0x000fe400000000ff */
[----:B------:R-:W-:Y:S02]  /*101e0*/  F2FP.F16.F32.PACK_AB R12, R113, R112 ;  /* 0x00000070710c723e */ /* 0x000fe400000000ff */
[----:B------:R-:W-:Y:S02]  /*101f0*/  F2FP.F16.F32.PACK_AB R13, R115, R114 ;  /* 0x00000072730d723e */ /* 0x000fe400000000ff */
[----:B------:R-:W-:Y:S02]  /*10200*/  F2FP.F16.F32.PACK_AB R14, R117, R116 ;  /* 0x00000074750e723e */ /* 0x000fe400000000ff */
[----:B------:R-:W-:-:S02]  /*10210*/  F2FP.F16.F32.PACK_AB R15, R119, R118 ;  /* 0x00000076770f723e */ /* 0x000fc400000000ff */
[----:B------:R-:W-:Y:S02]  /*10220*/  ISETP.NE.AND.EX P0, PT, RZ, UR5, PT, P0 ;  /* 0x00000005ff007c0c */ /* 0x000fe4000bf05300 */
[----:B------:R-:W-:Y:S01]  /*10230*/  IADD3.X R25, R40, UR5, RZ, P1, !PT ;  /* 0x0000000528197c10 */ /* 0x000fe20008ffe4ff */
[----:B------:R-:W-:Y:S01]  /*10240*/  ULDC.64 UR4, c[0x0][0xc08] ;  /* 0x0003020000047ab9 */ /* 0x000fe20000000a00 */
[----:B------:R0:W-:Y:S01]  /*10250*/  STSM.16.M88.4 [R28], R4 ;  /* 0x000000041c007844 */ /* 0x0001e20000000200 */
[----:B------:R-:W-:-:S03]  /*10260*/  ISETP.NE.U32.AND P1, PT, RZ, UR4, PT ;  /* 0x00000004ff007c0c */ /* 0x000fc6000bf25070 */
[----:B------:R2:W-:Y:S01]  /*10270*/  STSM.16.M88.4 [R27], R8 ;  /* 0x000000081b007844 */ /* 0x0005e20000000200 */
[----:B------:R-:W-:-:S03]  /*10280*/  ISETP.NE.AND.EX P1, PT, RZ, UR5, PT, P1 ;  /* 0x00000005ff007c0c */ /* 0x000fc6000bf25310 */
[----:B------:R3:W-:Y:S01]  /*10290*/  STSM.16.M88.4 [R26], R12 ;  /* 0x0000000c1a007844 */ /* 0x0007e20000000200 */
[----:B------:R-:W-:Y:S09]  /*102a0*/  BAR.SYNC.DEFER_BLOCKING 0x1, 0x180 ;  /* 0x0046000000007b1d */ /* 0x000ff20000010000 */
[----:B0-----:R-:W-:Y:S01]  /*102b0*/  @P1 IADD3 R4, P3, R42, UR4, RZ ;  /* 0x000000042a041c10 */ /* 0x001fe2000ff7e0ff */
[----:B------:R-:W-:-:S02]  /*102c0*/  ULDC UR4, c[0x0][0xa88] ;  /* 0x0002a20000047ab9 */ /* 0x000fc40000000800 */
[----:B--2---:R-:W-:Y:S01]  /*102d0*/  IMAD.U32 R9, RZ, RZ, UR4 ;  /* 0x00000004ff097e24 */ /* 0x004fe2000f8e00ff */
[----:B------:R-:W-:Y:S01]  /*102e0*/  @P1 IADD3.X R5, R40, UR5, RZ, P3, !PT ;  /* 0x0000000528051c10 */ /* 0x000fe20009ffe4ff */
[----:B------:R0:W5:Y:S04]  /*102f0*/  @P0 LDG.E R38, desc[UR40][R24.64] ;  /* 0x0000002818260981 */ /* 0x000168000c1e1900 */
[----:B------:R0:W5:Y:S01]  /*10300*/  @P1 LDG.E R9, desc[UR40][R4.64] ;  /* 0x0000002804091981 */ /* 0x000162000c1e1900 */
[----:B-1----:R-:W-:-:S13]  /*10310*/  ISETP.NE.AND P2, PT, R0, 0x1, PT ;  /* 0x000000010000780c */ /* 0x002fda0003f45270 */
[----:B------:R-:W1:Y:S08]  /*10320*/  @P2 LDC R6, c[0x0][0xbec] ;  /* 0x0002fb00ff062b82 */ /* 0x000e700000000800 */
[----:B------:R-:W2:Y:S01]  /*10330*/  @P2 LDC R37, c[0x0][0xbf0] ;  /* 0x0002fc00ff252b82 */ /* 0x000ea20000000800 */
[----:B---3--:R-:W-:Y:S01]  /*10340*/  IMAD.IADD R15, R43, 0x1, R46 ;  /* 0x000000012b0f7824 */ /* 0x008fe200078e022e */
[----:B0-----:R-:W-:Y:S06]  /*10350*/  @P1 BRA `(.L_x_15019) ;  /* 0x0000000000101947 */ /* 0x001fec0003800000 */
[----:B------:R-:W-:Y:S05]  /*10360*/  @!P0 BRA `(.L_x_15019) ;  /* 0x00000000000c8947 */ /* 0x000fea0003800000 */
[----:B------:R-:W3:Y:S04]  /*10370*/  LDG.E R4, desc[UR40][R24.64] ;  /* 0x0000002818047981 */ /* 0x000ee8000c1e1900 */
[----:B-----5:R-:W3:Y:S02]  /*10380*/  LDG.E R9, desc[UR40][R24.64+0x4] ;  /* 0x0000042818097981 */ /* 0x020ee4000c1e1900 */
[----:B---3--:R-:W-:-:S07]  /*10390*/  IMAD.IADD R9, R9, 0x1, -R4 ;  /* 0x0000000109097824 */ /* 0x008fce00078e0a04 */
.L_x_15019:
[----:B------:R-:W3:Y:S01]  /*103a0*/  LDL R12, [R1+0x58] ;  /* 0x00005800010c7983 */ /* 0x000ee20000100800 */
[----:B-1----:R-:W-:Y:S01]  /*103b0*/  @P2 IMAD.HI.U32 R4, R15, R6, RZ ;  /* 0x000000060f042227 */ /* 0x002fe200078e00ff */
[----:B------:R-:W-:Y:S01]  /*103c0*/  ULDC.64 UR4, c[0x0][0xb90] ;  /* 0x0002e40000047ab9 */ /* 0x000fe20000000a00 */
[----:B-----5:R-:W-:Y:S01]  /*103d0*/  SHF.R.S32.HI R39, RZ, 0x1f, R38 ;  /* 0x0000001fff277819 */ /* 0x020fe20000011426 */
[----:B------:R-:W4:Y:S01]  /*103e0*/  LDL.LU R42, [R1+0x4c] ;  /* 0x00004c00012a7983 */ /* 0x000f220000300800 */
[----:B------:R-:W-:Y:S01]  /*103f0*/  MOV R7, R15 ;  /* 0x0000000f00077202 */ /* 0x000fe20000000f00 */
[----:B------:R-:W-:Y:S01]  /*10400*/  IMAD R41, R9, R0, RZ ;  /* 0x0000000009297224 */ /* 0x000fe200078e02ff */
[----:B--2---:R-:W-:Y:S01]  /*10410*/  @P2 SHF.R.U32.HI R7, RZ, R37, R4 ;  /* 0x00000025ff072219 */ /* 0x004fe20000011604 */
[----:B------:R-:W0:Y:S01]  /*10420*/  S2R R14, SR_TID.X ;  /* 0x00000000000e7919 */ /* 0x000e220000002100 */
[----:B------:R-:W-:Y:S01]  /*10430*/  SEL R40, R3, RZ, !P0 ;  /* 0x000000ff03287207 */ /* 0x000fe20004000000 */
[----:B------:R-:W1:Y:S01]  /*10440*/  @P2 LDC R43, c[0x0][0xbec] ;  /* 0x0002fb00ff2b2b82 */ /* 0x000e620000000800 */
[----:B------:R-:W-:Y:S01]  /*10450*/  SEL R37, R45, RZ, !P0 ;  /* 0x000000ff2d257207 */ /* 0x000fe20004000000 */
[----:B------:R-:W-:-:S04]  /*10460*/  IMAD.MOV R13, RZ, RZ, -R7 ;  /* 0x000000ffff0d7224 */ /* 0x000fc800078e0a07 */
[----:B------:R-:W-:Y:S02]  /*10470*/  IMAD R3, R0, R13, R15 ;  /* 0x0000000d00037224 */ /* 0x000fe400078e020f */
[----:B0-----:R-:W-:-:S05]  /*10480*/  VIADD R24, R14, 0xffffff80 ;  /* 0xffffff800e187836 */ /* 0x001fca0000000000 */
[----:B------:R-:W-:-:S04]  /*10490*/  SHF.R.S32.HI R14, RZ, 0x1f, R24 ;  /* 0x0000001fff0e7819 */ /* 0x000fc80000011418 */
[----:B------:R-:W-:-:S04]  /*104a0*/  LEA.HI R14, R14, R24, RZ, 0x7 ;  /* 0x000000180e0e7211 */ /* 0x000fc800078f38ff */
[----:B------:R-:W-:-:S05]  /*104b0*/  LOP3.LUT R14, R14, 0xffffff80, RZ, 0xc0, !PT ;  /* 0xffffff800e0e7812 */ /* 0x000fca00078ec0ff */
[----:B------:R-:W-:Y:S02]  /*104c0*/  IMAD.IADD R14, R24, 0x1, -R14 ;  /* 0x00000001180e7824 */ /* 0x000fe400078e0a0e */
[----:B---3--:R-:W-:Y:S01]  /*104d0*/  IMAD.IADD R12, R12, 0x1, R46 ;  /* 0x000000010c0c7824 */ /* 0x008fe200078e022e */
[----:B----4-:R-:W-:Y:S01]  /*104e0*/  SHF.R.S32.HI R28, RZ, 0x1f, R42 ;  /* 0x0000001fff1c7819 */ /* 0x010fe2000001142a */
[----:B------:R-:W-:-:S04]  /*104f0*/  IMAD.WIDE.U32 R4, R42, UR4, R38 ;  /* 0x000000042a047c25 */ /* 0x000fc8000f8e0026 */
[----:B------:R-:W-:-:S04]  /*10500*/  IMAD R6, R28, UR4, RZ ;  /* 0x000000041c067c24 */ /* 0x000fc8000f8e02ff */
[----:B------:R-:W-:Y:S01]  /*10510*/  IMAD R11, R42, UR5, R6 ;  /* 0x000000052a0b7c24 */ /* 0x000fe2000f8e0206 */
[----:B------:R-:W-:Y:S01]  /*10520*/  ULDC.64 UR4, c[0x0][0xb98] ;  /* 0x0002e60000047ab9 */ /* 0x000fe20000000a00 */
[----:B------:R-:W-:Y:S01]  /*10530*/  SHF.R.S32.HI R6, RZ, 0x1f, R3 ;  /* 0x0000001fff067819 */ /* 0x000fe20000011403 */
[----:B------:R-:W-:Y:S02]  /*10540*/  IMAD R8, R40, UR4, RZ ;  /* 0x0000000428087c24 */ /* 0x000fe4000f8e02ff */
[----:B------:R-:W-:Y:S01]  /*10550*/  IMAD.IADD R5, R5, 0x1, R11 ;  /* 0x0000000105057824 */ /* 0x000fe200078e020b */
[----:B------:R-:W-:Y:S01]  /*10560*/  SHF.R.S32.HI R11, RZ, 0x1f, R7 ;  /* 0x0000001fff0b7819 */ /* 0x000fe20000011407 */
[C---:B------:R-:W-:Y:S02]  /*10570*/  IMAD R8, R37.reuse, UR5, R8 ;  /* 0x0000000525087c24 */ /* 0x040fe4000f8e0208 */
[----:B------:R-:W-:Y:S01]  /*10580*/  IMAD.WIDE.U32 R4, R37, UR4, R4 ;  /* 0x0000000425047c25 */ /* 0x000fe2000f8e0004 */
[----:B------:R-:W-:-:S03]  /*10590*/  ULDC.64 UR4, c[0x0][0xb88] ;  /* 0x0002e20000047ab9 */ /* 0x000fc60000000a00 */
[----:B------:R-:W-:Y:S01]  /*105a0*/  IMAD R6, R6, UR4, RZ ;  /* 0x0000000406067c24 */ /* 0x000fe2000f8e02ff */
[----:B------:R-:W-:-:S03]  /*105b0*/  IADD3 R4, P0, R7, R4, RZ ;  /* 0x0000000407047210 */ /* 0x000fc60007f1e0ff */
[----:B------:R-:W-:Y:S01]  /*105c0*/  IMAD R7, R3, UR5, R6 ;  /* 0x0000000503077c24 */ /* 0x000fe2000f8e0206 */
[----:B------:R-:W-:-:S03]  /*105d0*/  IADD3.X R5, R11, R5, R8, P0, !PT ;  /* 0x000000050b057210 */ /* 0x000fc600007fe408 */
        /* <DEDUP_REMOVED lines=11> */
[C---:B------:R-:W-:Y:S02]  /*10690*/  IADD3 R3, R12.reuse, 0x8, RZ ;  /* 0x000000080c037810 */ /* 0x040fe40007ffe0ff */
[----:B------:R-:W-:Y:S01]  /*106a0*/  ISETP.GE.OR P1, PT, R12, R41, P0 ;  /* 0x000000290c00720c */ /* 0x000fe20000726670 */
[----:B------:R2:W-:Y:S01]  /*106b0*/  SHFL.IDX PT, R6, R8, 0x1, 0x1c1f ;  /* 0x003c1f0008067f89 */ /* 0x0005e200000e0000 */
[----:B------:R-:W-:-:S02]  /*106c0*/  IADD3 R13, P3, R20, 0x1800, RZ ;  /* 0x00001800140d7810 */ /* 0x000fc40007f7e0ff */
[C---:B------:R-:W-:Y:S01]  /*106d0*/  IADD3 R25, P4, R20.reuse, 0x3000, RZ ;  /* 0x0000300014197810 */ /* 0x040fe20007f9e0ff */
[----:B------:R-:W3:Y:S01]  /*106e0*/  SHFL.IDX PT, R7, R10, 0x1, 0x1c1f ;  /* 0x003c1f000a077f89 */ /* 0x000ee200000e0000 */
[----:B------:R-:W-:Y:S02]  /*106f0*/  LOP3.LUT R9, R20, 0x380, RZ, 0xc0, !PT ;  /* 0x0000038014097812 */ /* 0x000fe400078ec0ff */
[----:B------:R-:W-:Y:S02]  /*10700*/  LOP3.LUT R12, R13, 0x380, RZ, 0xc0, !PT ;  /* 0x000003800d0c7812 */ /* 0x000fe400078ec0ff */
[----:B------:R-:W-:Y:S02]  /*10710*/  ISETP.GE.OR P0, PT, R3, R41, P0 ;  /* 0x000000290300720c */ /* 0x000fe40000706670 */
[----:B------:R-:W-:Y:S02]  /*10720*/  LOP3.LUT R24, R25, 0x380, RZ, 0xc0, !PT ;  /* 0x0000038019187812 */ /* 0x000fe400078ec0ff */
[----:B------:R-:W-:-:S02]  /*10730*/  SHF.R.U64 R9, R9, 0x3, RZ ;  /* 0x0000000309097819 */ /* 0x000fc400000012ff */
[----:B------:R-:W-:Y:S02]  /*10740*/  SHF.R.U64 R12, R12, 0x3, RZ ;  /* 0x000000030c0c7819 */ /* 0x000fe400000012ff */
[----:B------:R-:W-:Y:S02]  /*10750*/  SHF.R.U64 R24, R24, 0x3, RZ ;  /* 0x0000000318187819 */ /* 0x000fe400000012ff */
[----:B--2---:R-:W-:Y:S01]  /*10760*/  LOP3.LUT R8, R9, R20, RZ, 0x3c, !PT ;  /* 0x0000001409087212 */ /* 0x004fe200078e3cff */
[--C-:B------:R-:W-:Y:S01]  /*10770*/  IMAD.MOV.U32 R9, RZ, RZ, R21.reuse ;  /* 0x000000ffff097224 */ /* 0x100fe200078e0015 */
[----:B------:R-:W-:Y:S01]  /*10780*/  LOP3.LUT R12, R12, R13, RZ, 0x3c, !PT ;  /* 0x0000000d0c0c7212 */ /* 0x000fe200078e3cff */
[--C-:B------:R-:W-:Y:S01]  /*10790*/  IMAD.X R13, RZ, RZ, R21.reuse, P3 ;  /* 0x000000ffff0d7224 */ /* 0x100fe200018e0615 */
[----:B------:R-:W-:Y:S01]  /*107a0*/  LOP3.LUT R24, R24, R25, RZ, 0x3c, !PT ;  /* 0x0000001918187212 */ /* 0x000fe200078e3cff */
[----:B------:R-:W-:Y:S01]  /*107b0*/  IMAD.X R25, RZ, RZ, R21, P4 ;  /* 0x000000ffff197224 */ /* 0x000fe200020e0615 */
[----:B0-----:R0:W-:Y:S04]  /*107c0*/  @!P1 ST.E desc[UR40][R4.64], R36 ;  /* 0x0000002404009985 */ /* 0x0011e8000c101928 */
[----:B---3--:R2:W-:Y:S04]  /*107d0*/  @!P0 ST.E desc[UR40][R6.64], R35 ;  /* 0x0000002306008985 */ /* 0x0085e8000c101928 */
[----:B------:R-:W3:Y:S04]  /*107e0*/  LD.E.128 R8, desc[UR40][R8.64] ;  /* 0x0000002808087980 */ /* 0x000ee8000c101d00 */
[----:B------:R-:W4:Y:S04]  /*107f0*/  LD.E.128 R12, desc[UR40][R12.64] ;  /* 0x000000280c0c7980 */ /* 0x000f28000c101d00 */
[----:B------:R-:W4:Y:S01]  /*10800*/  LD.E.128 R24, desc[UR40][R24.64] ;  /* 0x0000002818187980 */ /* 0x000f22000c101d00 */
[----:B------:R-:W-:-:S04]  /*10810*/  IADD3 R20, P0, R20, 0x4800, RZ ;  /* 0x0000480014147810 */ /* 0x000fc80007f1e0ff */
[----:B------:R-:W-:Y:S01]  /*10820*/  LOP3.LUT R3, R20, 0x380, RZ, 0xc0, !PT ;  /* 0x0000038014037812 */ /* 0x000fe200078ec0ff */
[----:B0-----:R-:W-:-:S03]  /*10830*/  IMAD.X R5, RZ, RZ, R21, P0 ;  /* 0x000000ffff057224 */ /* 0x001fc600000e0615 */
[----:B------:R-:W-:-:S04]  /*10840*/  SHF.R.U64 R3, R3, 0x3, RZ ;  /* 0x0000000303037819 */ /* 0x000fc800000012ff */
[----:B------:R-:W-:Y:S01]  /*10850*/  LOP3.LUT R4, R3, R20, RZ, 0x3c, !PT ;  /* 0x0000001403047212 */ /* 0x000fe200078e3cff */
[----:B------:R-:W-:Y:S02]  /*10860*/  IMAD R3, R39, UR4, RZ ;  /* 0x0000000427037c24 */ /* 0x000fe4000f8e02ff */
[----:B------:R-:W0:Y:S01]  /*10870*/  @P2 LDC R39, c[0x0][0xbf0] ;  /* 0x0002fc00ff272b82 */ /* 0x000e220000000800 */
[C---:B------:R-:W-:Y:S02]  /*10880*/  IMAD.WIDE.U32 R20, R38.reuse, UR4, RZ ;  /* 0x0000000426147c25 */ /* 0x040fe4000f8e00ff */
[----:B--2---:R-:W5:Y:S02]  /*10890*/  LD.E.128 R4, desc[UR40][R4.64] ;  /* 0x0000002804047980 */ /* 0x004f64000c101d00 */
[----:B------:R-:W-:Y:S01]  /*108a0*/  IMAD R35, R38, UR5, R3 ;  /* 0x0000000526237c24 */ /* 0x000fe2000f8e0203 */
[----:B------:R-:W-:Y:S01]  /*108b0*/  ULDC.64 UR4, c[0x0][0xae8] ;  /* 0x0002ba0000047ab9 */ /* 0x000fe20000000a00 */
[----:B------:R-:W-:Y:S01]  /*108c0*/  IMAD R3, R44, 0x30, R34 ;  /* 0x000000302c037824 */ /* 0x000fe200078e0222 */
        /* <DEDUP_REMOVED lines=8> */
[----:B------:R-:W-:Y:S02]  /*10950*/  IMAD.IADD R36, R46, 0x1, R3 ;  /* 0x000000012e247824 */ /* 0x000fe400078e0203 */
[C---:B------:R-:W-:Y:S02]  /*10960*/  IMAD R3, R42.reuse, UR5, R28 ;  /* 0x000000052a037c24 */ /* 0x040fe4000f8e021c */
[----:B------:R-:W-:Y:S01]  /*10970*/  IMAD.WIDE.U32 R20, R42, UR4, R20 ;  /* 0x000000042a147c25 */ /* 0x000fe2000f8e0014 */
[----:B------:R-:W-:-:S03]  /*10980*/  ULDC.64 UR4, c[0x0][0xaf0] ;  /* 0x0002bc0000047ab9 */ /* 0x000fc60000000a00 */
[----:B-1----:R-:W-:-:S04]  /*10990*/  @P2 IMAD.HI.U32 R28, R36, R43, RZ ;  /* 0x0000002b241c2227 */ /* 0x002fc800078e00ff */
[----:B------:R-:W-:Y:S01]  /*109a0*/  IMAD.IADD R21, R21, 0x1, R3 ;  /* 0x0000000115157824 */ /* 0x000fe200078e0203 */
[----:B------:R-:W-:Y:S01]  /*109b0*/  MOV R3, R36 ;  /* 0x0000002400037202 */ /* 0x000fe20000000f00 */
[----:B------:R-:W-:Y:S01]  /*109c0*/  IMAD R35, R40, UR4, RZ ;  /* 0x0000000428237c24 */ /* 0x000fe2000f8e02ff */
[----:B0-----:R-:W-:Y:S01]  /*109d0*/  @P2 SHF.R.U32.HI R3, RZ, R39, R28 ;  /* 0x00000027ff032219 */ /* 0x001fe2000001161c */
[----:B------:R-:W-:-:S03]  /*109e0*/  IMAD.WIDE.U32 R20, R37, UR4, R20 ;  /* 0x0000000425147c25 */ /* 0x000fc6000f8e0014 */
[----:B------:R-:W-:Y:S01]  /*109f0*/  SHF.R.S32.HI R28, RZ, 0x1f, R3 ;  /* 0x0000001fff1c7819 */ /* 0x000fe20000011403 */
        /* <DEDUP_REMOVED lines=19> */
[----:B------:R-:W-:-:S03]  /*10b30*/  ULDC UR4, c[0x0][0xac8] ;  /* 0x0002b20000047ab9 */ /* 0x000fc60000000800 */
[----:B--2---:R-:W0:Y:S01]  /*10b40*/  SHFL.IDX PT, R36, R28, 0x1, 0x181f ;  /* 0x00381f001c247f89 */ /* 0x004e2200000e0000 */
[----:B------:R-:W-:Y:S01]  /*10b50*/  LEA.HI.X R38, R20, UR5, R3, 0x1, P0 ;  /* 0x0000000514267c11 */ /* 0x000fe200080f0c03 */
[C---:B------:R-:W-:Y:S01]  /*10b60*/  VIADD R3, R40.reuse, 0x60 ;  /* 0x0000006028037836 */ /* 0x040fe20000000000 */
[----:B------:R-:W-:Y:S01]  /*10b70*/  ISETP.GE.AND P0, PT, R33, UR4, PT ;  /* 0x0000000421007c0c */ /* 0x000fe2000bf06270 */
[----:B------:R-:W1:Y:S03]  /*10b80*/  SHFL.IDX PT, R20, R28, RZ, 0x181f ;  /* 0x00181fff1c147589 */ /* 0x000e6600000e0000 */
[-C--:B------:R-:W-:Y:S01]  /*10b90*/  ISETP.GE.OR P3, PT, R40, R41.reuse, P0 ;  /* 0x000000292800720c */ /* 0x080fe20000766670 */
[----:B------:R-:W2:Y:S01]  /*10ba0*/  SHFL.IDX PT, R21, R38, RZ, 0x181f ;  /* 0x00181fff26157589 */ /* 0x000ea200000e0000 */
[-C--:B------:R-:W-:Y:S02]  /*10bb0*/  ISETP.GE.OR P2, PT, R0, R41.reuse, P0 ;  /* 0x000000290000720c */ /* 0x080fe40000746670 */
[----:B------:R-:W-:Y:S01]  /*10bc0*/  ISETP.GE.OR P1, PT, R3, R41, P0 ;  /* 0x000000290300720c */ /* 0x000fe20000726670 */
[----:B------:R-:W2:Y:S01]  /*10bd0*/  SHFL.IDX PT, R42, R28, 0x2, 0x181f ;  /* 0x00581f001c2a7f89 */ /* 0x000ea200000e0000 */
[----:B------:R-:W-:-:S03]  /*10be0*/  IADD3 R0, R2, 0x16820, RZ ;  /* 0x0001682002007810 */ /* 0x000fc60007ffe0ff */
[----:B------:R-:W2:Y:S01]  /*10bf0*/  SHFL.IDX PT, R35, R38, 0x1, 0x181f ;  /* 0x00381f0026237f89 */ /* 0x000ea200000e0000 */
[----:B------:R-:W-:-:S03]  /*10c00*/  PRMT R0, RZ, 0x654, R0 ;  /* 0x00000654ff007816 */ /* 0x000fc60000000000 */
[----:B------:R-:W2:Y:S01]  /*10c10*/  SHFL.IDX PT, R37, R38, 0x2, 0x181f ;  /* 0x00581f0026257f89 */ /* 0x000ea200000e0000 */
[----:B------:R1:W-:Y:S01]  /*10c20*/  SYNCS.ARRIVE.TRANS64.RED.A1T0 RZ, [R0+URZ], RZ ;  /* 0x000000ff00ff79a7 */ /* 0x0003e2000810043f */
[C---:B0-----:R-:W-:Y:S02]  /*10c30*/  @!P2 LEA R34, P4, R33.reuse, R36, 0x1 ;  /* 0x000000242122a211 */ /* 0x041fe400078808ff */
[----:B------:R-:W0:Y:S01]  /*10c40*/  SHFL.IDX PT, R28, R28, 0x3, 0x181f ;  /* 0x00781f001c1c7f89 */ /* 0x000e2200000e0000 */
[C---:B-1----:R-:W-:Y:S01]  /*10c50*/  @!P3 LEA R20, P5, R33.reuse, R20, 0x1 ;  /* 0x000000142114b211 */ /* 0x042fe200078a08ff */
[----:B------:R-:W-:Y:S02]  /*10c60*/  VIADD R0, R40, 0x90 ;  /* 0x0000009028007836 */ /* 0x000fe40000000000 */
[----:B------:R-:W1:Y:S01]  /*10c70*/  SHFL.IDX PT, R38, R38, 0x3, 0x181f ;  /* 0x00781f0026267f89 */ /* 0x000e6200000e0000 */
[----:B--2---:R-:W-:Y:S02]  /*10c80*/  @!P3 LEA.HI.X R21, R33, R21, R32, 0x1, P5 ;  /* 0x000000152115b211 */ /* 0x004fe400028f0c20 */
[----:B------:R-:W-:-:S02]  /*10c90*/  ISETP.GE.OR P0, PT, R0, R41, P0 ;  /* 0x000000290000720c */ /* 0x000fc40000706670 */
[C---:B------:R-:W-:Y:S02]  /*10ca0*/  @!P1 LEA R36, P5, R33.reuse, R42, 0x1 ;  /* 0x0000002a21249211 */ /* 0x040fe400078a08ff */
        /* <DEDUP_REMOVED lines=10> */
.L_x_15018:
        /* <DEDUP_REMOVED lines=24> */
.L_x_15021:
        /* <DEDUP_REMOVED lines=47> */
.L_x_15023:
[----:B------:R-:W-:Y:S05]  /*111c0*/  BSYNC B1 ;  /* 0x0000000000017941 */ /* 0x000fea0003800000 */
.L_x_15022:
[----:B------:R-:W2:Y:S01]  /*111d0*/  @P2 LDC R9, c[0x0][0xbf0] ;  /* 0x0002fc00ff092b82 */ /* 0x000ea20000000800 */
[----:B------:R-:W-:Y:S01]  /*111e0*/  ULDC.64 UR4, c[0x0][0xaa0] ;  /* 0x0002a80000047ab9 */ /* 0x000fe20000000a00 */
[----:B-1----:R-:W-:Y:S01]  /*111f0*/  IMAD R6, R44, 0x30, R34 ;  /* 0x000000302c067824 */ /* 0x002fe200078e0222 */
[----:B------:R-:W-:Y:S01]  /*11200*/  ULDC.64 UR6, c[0x0][0xa80] ;  /* 0x0002a00000067ab9 */ /* 0x000fe20000000a00 */
[----:B------:R-:W-:Y:S02]  /*11210*/  IMAD R3, R11, UR4, RZ ;  /* 0x000000040b037c24 */ /* 0x000fe4000f8e02ff */
[----:B------:R-:W-:-:S04]  /*11220*/  IMAD.WIDE.U32 R4, R0, UR4, RZ ;  /* 0x0000000400047c25 */ /* 0x000fc8000f8e00ff */
[----:B------:R-:W-:Y:S01]  /*11230*/  IMAD R3, R0, UR5, R3 ;  /* 0x0000000500037c24 */ /* 0x000fe2000f8e0203 */
[----:B------:R-:W-:Y:S01]  /*11240*/  ULDC.64 UR4, c[0x0][0xae8] ;  /* 0x0002ba0000047ab9 */ /* 0x000fe20000000a00 */
[----:B------:R-:W-:Y:S02]  /*11250*/  IMAD.IADD R10, R26, 0x1, R6 ;  /* 0x000000011a0a7824 */ /* 0x000fe400078e0206 */
[----:B------:R-:W-:Y:S02]  /*11260*/  IMAD R0, R12, UR4, RZ ;  /* 0x000000040c007c24 */ /* 0x000fe4000f8e02ff */
[----:B------:R-:W-:Y:S02]  /*11270*/  IMAD.IADD R5, R5, 0x1, R3 ;  /* 0x0000000105057824 */ /* 0x000fe400078e0203 */
[----:B------:R-:W-:Y:S02]  /*11280*/  IMAD R7, R20, UR5, R0 ;  /* 0x0000000514077c24 */ /* 0x000fe4000f8e0200 */
[----:B0-----:R-:W-:-:S04]  /*11290*/  @P2 IMAD.HI.U32 R0, R10, R27, RZ ;  /* 0x0000001b0a002227 */ /* 0x001fc800078e00ff */
[----:B------:R-:W-:Y:S01]  /*112a0*/  IMAD.MOV.U32 R3, RZ, RZ, R10 ;  /* 0x000000ffff037224 */ /* 0x000fe200078e000a */
[----:B--2---:R-:W-:Y:S01]  /*112b0*/  @P2 SHF.R.U32.HI R3, RZ, R9, R0 ;  /* 0x00000009ff032219 */ /* 0x004fe20000011600 */
[----:B------:R-:W-:Y:S01]  /*112c0*/  IMAD.WIDE.U32 R4, R20, UR4, R4 ;  /* 0x0000000414047c25 */ /* 0x000fe2000f8e0004 */
[----:B------:R-:W-:Y:S02]  /*112d0*/  ULDC.64 UR4, c[0x0][0xaf0] ;  /* 0x0002bc0000047ab9 */ /* 0x000fe40000000a00 */
[----:B------:R-:W-:Y:S01]  /*112e0*/  IADD3 R21, -R3, RZ, RZ ;  /* 0x000000ff03157210 */ /* 0x000fe20007ffe1ff */
[----:B------:R-:W-:Y:S01]  /*112f0*/  IMAD.IADD R5, R5, 0x1, R7 ;  /* 0x0000000105057824 */ /* 0x000fe200078e0207 */
[----:B------:R-:W-:Y:S01]  /*11300*/  SHF.R.S32.HI R0, RZ, 0x1f, R3 ;  /* 0x0000001fff007819 */ /* 0x000fe20000011403 */
[----:B------:R-:W-:Y:S02]  /*11310*/  IMAD R6, R14, UR4, RZ ;  /* 0x000000040e067c24 */ /* 0x000fe4000f8e02ff */
[----:B------:R-:W-:-:S04]  /*11320*/  IMAD.WIDE.U32 R4, R13, UR4, R4 ;  /* 0x000000040d047c25 */ /* 0x000fc8000f8e0004 */
[----:B------:R-:W-:Y:S01]  /*11330*/  IMAD R7, R13, UR5, R6 ;  /* 0x000000050d077c24 */ /* 0x000fe2000f8e0206 */
[----:B------:R-:W-:Y:S01]  /*11340*/  ULDC.64 UR4, c[0x0][0xae0] ;  /* 0x0002b80000047ab9 */ /* 0x000fe20000000a00 */
        /* <DEDUP_REMOVED lines=21> */
[----:B------:R-:W1:Y:S03]  /*114a0*/  SHFL.IDX PT, R0, R20, RZ, 0x181f ;  /* 0x00181fff14007589 */ /* 0x000e6600000e0000 */
[C---:B------:R-:W-:Y:S01]  /*114b0*/  VIADD R8, R24.reuse, 0x30 ;  /* 0x0000003018087836 */ /* 0x040fe20000000000 */
[----:B------:R-:W2:Y:S01]  /*114c0*/  SHFL.IDX PT, R5, R7, 0x1, 0x181f ;  /* 0x00381f0007057f89 */ /* 0x000ea200000e0000 */
[C---:B------:R-:W-:Y:S01]  /*114d0*/  ISETP.GE.OR P2, PT, R24.reuse, R21, P0 ;  /* 0x000000151800720c */ /* 0x040fe20000746670 */
[----:B------:R-:W-:-:S02]  /*114e0*/  VIADD R10, R24, 0x60 ;  /* 0x00000060180a7836 */ /* 0x000fc40000000000 */
[----:B------:R-:W3:Y:S01]  /*114f0*/  SHFL.IDX PT, R14, R7, 0x2, 0x181f ;  /* 0x00581f00070e7f89 */ /* 0x000ee200000e0000 */
[-C--:B------:R-:W-:Y:S02]  /*11500*/  ISETP.GE.OR P3, PT, R8, R21.reuse, P0 ;  /* 0x000000150800720c */ /* 0x080fe40000766670 */
        /* <DEDUP_REMOVED lines=10> */
[C-C-:B----4-:R-:W-:Y:S02]  /*115b0*/  @!P3 LEA.HI.X R9, R33.reuse, R4, R32.reuse, 0x1, P1 ;  /* 0x000000042109b211 */ /* 0x150fe400008f0c20 */
[----:B------:R-:W-:Y:S01]  /*115c0*/  @!P4 MOV R4, R25 ;  /* 0x000000190004c202 */ /* 0x000fe20000000f00 */
[----:B------:R0:W2:Y:S01]  /*115d0*/  SHFL.IDX PT, R14, R7, 0x3, 0x181f ;  /* 0x00781f00070e7f89 */ /* 0x0000a200000e0000 */
[----:B-----5:R-:W-:-:S03]  /*115e0*/  @!P4 LEA.HI.X R5, R33, R6, R32, 0x1, P5 ;  /* 0x000000062105c211 */ /* 0x020fc600028f0c20 */
[----:B------:R0:W-:Y:S04]  /*115f0*/  @!P3 ST.E.128 desc[UR40][R8.64], RZ ;  /* 0x000000ff0800b985 */ /* 0x0001e8000c101d28 */
[----:B------:R0:W-:Y:S02]  /*11600*/  @!P4 ST.E.128 desc[UR40][R4.64], RZ ;  /* 0x000000ff0400c985 */ /* 0x0001e4000c101d28 */
.L_x_15207:
[----:B------:R-:W-:-:S05]  /*11610*/  VIADD R24, R24, 0x90 ;  /* 0x0000009018187836 */ /* 0x000fca0000000000 */
[----:B------:R-:W-:-:S13]  /*11620*/  ISETP.GE.OR P0, PT, R24, R21, P0 ;  /* 0x000000151800720c */ /* 0x000fda0000706670 */
[----:B--2---:R-:W-:-:S04]  /*11630*/  @!P0 LEA R14, P1, R33, R14, 0x1 ;  /* 0x0000000e210e8211 */ /* 0x004fc800078208ff */
[----:B-1----:R-:W-:-:S05]  /*11640*/  @!P0 LEA.HI.X R15, R33, R0, R32, 0x1, P1 ;  /* 0x00000000210f8211 */ /* 0x002fca00008f0c20 */
[----:B------:R1:W-:Y:S04]  /*11650*/  @!P0 ST.E.128 desc[UR40][R14.64], RZ ;  /* 0x000000ff0e008985 */ /* 0x0003e8000c101d28 */
.L_x_15020:
[----:B------:R-:W-:Y:S05]  /*11660*/  BSYNC B0 ;  /* 0x0000000000007941 */ /* 0x000fea0003800000 */
.L_x_15017:
[----:B------:R-:W-:Y:S02]  /*11670*/  ULDC UR4, c[0x0][0xc3c] ;  /* 0x00030f0000047ab9 */ /* 0x000fe40000000800 */
[----:B------:R-:W-:-:S13]  /*11680*/  ISETP.GE.AND P0, PT, R31, UR4, PT ;  /* 0x000000041f007c0c */ /* 0x000fda000bf06270 */
[----:B------:R-:W-:Y:S05]  /*11690*/  @!P0 BRA `(.L_x_15025) ;  /* 0xfffffef800608947 */ /* 0x000fea000383ffff */
[----:B------:R-:W-:Y:S05]  /*116a0*/  BRA `(.L_x_14892) ;  /* 0x0000006400d47947 */ /* 0x000fea0003800000 */
.L_x_14890:
        /* <DEDUP_REMOVED lines=18> */
.L_x_15026:
        /* <DEDUP_REMOVED lines=12> */
[C---:B------:R-:W-:Y:S02]  /*11890*/  ISETP.GE.U32.AND P2, PT, R5.reuse, 0x2, PT ;  /* 0x000000020500780c */ /* 0x040fe40003f46070 */
[C---:B------:R-:W-:Y:S02]  /*118a0*/  ISETP.GE.U32.AND P3, PT, R5.reuse, 0x4, PT ;  /* 0x000000040500780c */ /* 0x040fe40003f66070 */
[C---:B------:R-:W-:Y:S02]  /*118b0*/  ISETP.GE.U32.AND P4, PT, R5.reuse, 0x8, PT ;  /* 0x000000080500780c */ /* 0x040fe40003f86070 */
[----:B------:R-:W-:Y:S02]  /*118c0*/  ISETP.GE.U32.AND P5, PT, R5, 0x10, PT ;  /* 0x000000100500780c */ /* 0x000fe40003fa6070 */
[----:B------:R-:W-:Y:S01]  /*118d0*/  MOV R16, RZ ;  /* 0x000000ff00107202 */ /* 0x000fe20000000f00 */
        /* <DEDUP_REMOVED lines=25> */
.L_x_15032:
        /* <DEDUP_REMOVED lines=12> */
.L_x_15031:
[----:B------:R-:W-:Y:S05]  /*11b30*/  BSYNC B0 ;  /* 0x0000000000007941 */ /* 0x000fea0003800000 */
.L_x_15030:
        /* <DEDUP_REMOVED lines=22> */
.L_x_15028:
        /* <DEDUP_REMOVED lines=21> */
.L_x_15033:
[----:B-1----:R-:W-:Y:S01]  /*11df0*/  IMAD R16, R16, UR5, R9 ;  /* 0x0000000510107c24 */ /* 0x002fe2000f8e0209 */
[----:B0-----:R-:W-:Y:S01]  /*11e00*/  IABS R6, R4 ;  /* 0x0000000400067213 */ /* 0x001fe20000000000 */
[----:B------:R-:W-:Y:S02]  /*11e10*/  IMAD R11, R15, R8, RZ ;  /* 0x000000080f0b7224 */ /* 0x000fe400078e02ff */
[----:B------:R-:W-:Y:S01]  /*11e20*/  IMAD.MOV.U32 R2, RZ, RZ, RZ ;  /* 0x000000ffff027224 */ /* 0x000fe200078e00ff */
[----:B------:R-:W-:Y:S01]  /*11e30*/  IADD3 R9, -R16, UR6, RZ ;  /* 0x0000000610097c10 */ /* 0x000fe2000fffe1ff */
[----:B------:R-:W-:Y:S02]  /*11e40*/  IMAD.MOV R6, RZ, RZ, -R6 ;  /* 0x000000ffff067224 */ /* 0x000fe400078e0a06 */
        /* <DEDUP_REMOVED lines=12> */
[----:B------:R-:W-:Y:S02]  /*11f10*/  @!P2 IADD3 R2, -R2, RZ, RZ ;  /* 0x000000ff0202a210 */ /* 0x000fe40007ffe1ff */
[----:B------:R-:W-:-:S05]  /*11f20*/  @!P1 LOP3.LUT R2, RZ, R4, RZ, 0x33, !PT ;  /* 0x00000004ff029212 */ /* 0x000fca00078e33ff */
[----:B------:R-:W-:Y:S02]  /*11f30*/  IMAD R6, R7, R2, RZ ;  /* 0x0000000207067224 */ /* 0x000fe400078e02ff */
[----:B------:R-:W-:Y:S02]  /*11f40*/  IMAD.MOV R2, RZ, RZ, -R2 ;  /* 0x000000ffff027224 */ /* 0x000fe400078e0a02 */
[----:B------:R-:W-:Y:S02]  /*11f50*/  IMAD.MOV R8, RZ, RZ, -R6 ;  /* 0x000000ffff087224 */ /* 0x000fe400078e0a06 */
[----:B------:R-:W-:Y:S02]  /*11f60*/  IMAD R4, R4, R2, R9 ;  /* 0x0000000204047224 */ /* 0x000fe400078e0209 */
[----:B------:R-:W-:Y:S01]  /*11f70*/  IMAD.MOV.U32 R2, RZ, RZ, RZ ;  /* 0x000000ffff027224 */ /* 0x000fe200078e00ff */
[----:B------:R-:W-:-:S04]  /*11f80*/  VIADDMNMX R7, R8, UR5, R7, PT ;  /* 0x0000000508077c46 */ /* 0x000fc8000b800107 */
[----:B------:R-:W-:-:S04]  /*11f90*/  IABS R8, R7 ;  /* 0x0000000700087213 */ /* 0x000fc80000000000 */
[----:B------:R-:W0:Y:S08]  /*11fa0*/  I2F.RP R10, R8 ;  /* 0x00000008000a7306 */ /* 0x000e300000209400 */
[----:B0-----:R-:W0:Y:S02]  /*11fb0*/  MUFU.RCP R10, R10 ;  /* 0x0000000a000a7308 */ /* 0x001e240000001000 */
[----:B0-----:R-:W-:Y:S01]  /*11fc0*/  VIADD R3, R10, 0xffffffe ;  /* 0x0ffffffe0a037836 */ /* 0x001fe20000000000 */
[----:B------:R-:W-:-:S05]  /*11fd0*/  IABS R10, R7 ;  /* 0x00000007000a7213 */ /* 0x000fca0000000000 */
[----:B------:R-:W0:Y:S02]  /*11fe0*/  F2I.FTZ.U32.TRUNC.NTZ R3, R3 ;  /* 0x0000000300037305 */ /* 0x000e24000021f000 */
[----:B0-----:R-:W-:-:S04]  /*11ff0*/  IMAD.MOV R11, RZ, RZ, -R3 ;  /* 0x000000ffff0b7224 */ /* 0x001fc800078e0a03 */
[----:B------:R-:W-:-:S04]  /*12000*/  IMAD R9, R11, R8, RZ ;  /* 0x000000080b097224 */ /* 0x000fc800078e02ff */
[----:B------:R-:W-:Y:S01]  /*12010*/  IMAD.HI.U32 R2, R3, R9, R2 ;  /* 0x0000000903027227 */ /* 0x000fe200078e0002 */
        /* <DEDUP_REMOVED lines=20> */
.L_x_15029:
[----:B------:R-:W-:Y:S01]  /*12160*/  IMAD.MOV.U32 R17, RZ, RZ, RZ ;  /* 0x000000ffff117224 */ /* 0x000fe200078e00ff */
[----:B------:R-:W-:Y:S01]  /*12170*/  MOV R18, RZ ;  /* 0x000000ff00127202 */ /* 0x000fe20000000f00 */
[----:B------:R-:W-:-:S07]  /*12180*/  IMAD.U32 R16, RZ, RZ, UR6 ;  /* 0x00000006ff107e24 */ /* 0x000fce000f8e00ff */
.L_x_15034:
[----:B------:R-:W-:-:S13]  /*12190*/  ISETP.NE.AND P0, PT, R5, RZ, PT ;  /* 0x000000ff0500720c */ /* 0x000fda0003f05270 */
[----:B------:R-:W0:Y:S01]  /*121a0*/  @!P0 S2R R3, SR_CgaCtaId ;  /* 0x0000000000038919 */ /* 0x000e220000008800 */
[----:B------:R-:W-:-:S04]  /*121b0*/  @!P0 MOV R0, 0x400 ;  /* 0x0000040000008802 */ /* 0x000fc80000000f00 */
[----:B0-----:R-:W-:-:S05]  /*121c0*/  @!P0 LEA R0, R3, R0, 0x18 ;  /* 0x0000000003008211 */ /* 0x001fca00078ec0ff */
[----:B------:R0:W-:Y:S01]  /*121d0*/  @!P0 STS.128 [R0+0x168d0], R16 ;  /* 0x0168d01000008388 */ /* 0x0001e20000000c00 */
[----:B------:R-:W-:Y:S06]  /*121e0*/  BAR.ARV 0x5, 0x200 ;  /* 0x0148000000007b1d */ /* 0x000fec0000002000 */
.L_x_15027:
[----:B------:R2:W-:Y:S01]  /*121f0*/  STL [R1+0x24], RZ ;  /* 0x000024ff01007387 */ /* 0x0005e20000100800 */
[----:B------:R-:W-:Y:S01]  /*12200*/  ULDC UR4, c[0x0][0xc3c] ;  /* 0x00030f0000047ab9 */ /* 0x000fe20000000800 */
[----:B------:R-:W-:Y:S01]  /*12210*/  IMAD.MOV.U32 R27, RZ, RZ, 0x1 ;  /* 0x00000001ff1b7424 */ /* 0x000fe200078e00ff */
[----:B-1----:R-:W-:Y:S01]  /*12220*/  ISETP.GE.AND P0, PT, R19, UR4, PT ;  /* 0x0000000413007c0c */ /* 0x002fe2000bf06270 */
[----:B------:R-:W-:-:S12]  /*12230*/  IMAD.MOV.U32 R23, RZ, RZ, RZ ;  /* 0x000000ffff177224 */ /* 0x000fd800078e00ff */
[----:B--2---:R-:W-:Y:S05]  /*12240*/  @P0 BRA `(.L_x_15035) ;  /* 0x0000005800100947 */ /* 0x004fea0003800000 */
[----:B------:R-:W0:Y:S01]  /*12250*/  S2R R5, SR_TID.X ;  /* 0x0000000000057919 */ /* 0x000e220000002100 */
[----:B------:R-:W1:Y:S01]  /*12260*/  S2UR UR5, SR_CgaCtaId ;  /* 0x00000000000579c3 */ /* 0x000e620000008800 */
[----:B------:R-:W-:Y:S01]  /*12270*/  UMOV UR4, 0x400 ;  /* 0x0000040000047882 */ /* 0x000fe20000000000 */
[----:B------:R-:W-:Y:S01]  /*12280*/  BSSY B8, `(.L_x_15035) ;  /* 0x0000580000087945 */ /* 0x000fe20003800000 */
[----:B------:R2:W-:Y:S01]  /*12290*/  STL [R1+0x24], RZ ;  /* 0x000024ff01007387 */ /* 0x0005e20000100800 */
[----:B------:R-:W-:Y:S01]  /*122a0*/  IMAD.MOV.U32 R27, RZ, RZ, 0x1 ;  /* 0x00000001ff1b7424 */ /* 0x000fe200078e00ff */
[----:B------:R-:W-:Y:S01]  /*122b0*/  ULDC.64 UR38, c[0x0][0x198] ;  /* 0x0000660000267ab9 */ /* 0x000fe20000000a00 */
[----:B------:R-:W-:Y:S01]  /*122c0*/  IMAD.MOV.U32 R23, RZ, RZ, RZ ;  /* 0x000000ffff177224 */ /* 0x000fe200078e00ff */
[----:B------:R-:W-:Y:S01]  /*122d0*/  ULDC UR36, c[0x0][0xc] ;  /* 0x0000030000247ab9 */ /* 0x000fe20000000800 */
[----:B------:R-:W-:Y:S01]  /*122e0*/  IMAD.MOV.U32 R28, RZ, RZ, RZ ;  /* 0x000000ffff1c7224 */ /* 0x000fe200078e00ff */
[----:B-1----:R-:W-:-:S06]  /*122f0*/  ULEA UR4, UR5, UR4, 0x18 ;  /* 0x0000000405047291 */ /* 0x002fcc000f8ec03f */
[----:B------:R-:W-:Y:S01]  /*12300*/  MOV R22, UR4 ;  /* 0x0000000400167c02 */ /* 0x000fe20008000f00 */
[C---:B0-----:R-:W-:Y:S01]  /*12310*/  IMAD.SHL.U32 R0, R5.reuse, 0x8, RZ ;  /* 0x0000000805007824 */ /* 0x041fe200078e00ff */
[----:B------:R-:W-:-:S04]  /*12320*/  LOP3.LUT R4, R5, 0x7f, RZ, 0xc0, !PT ;  /* 0x0000007f05047812 */ /* 0x000fc800078ec0ff */
[----:B------:R-:W-:Y:S01]  /*12330*/  LOP3.LUT R2, R0, 0x1f8, RZ, 0xc0, !PT ;  /* 0x000001f800027812 */ /* 0x000fe200078ec0ff */
[----:B------:R-:W-:Y:S01]  /*12340*/  IMAD.SHL.U32 R3, R4, 0x8, RZ ;  /* 0x0000000804037824 */ /* 0x000fe200078e00ff */
[----:B------:R-:W-:Y:S02]  /*12350*/  SHF.R.U32.HI R4, RZ, 0x3, R4 ;  /* 0x00000003ff047819 */ /* 0x000fe40000011604 */
[----:B------:R-:W-:-:S04]  /*12360*/  LOP3.LUT R2, R2, 0x38, R5, 0x78, !PT ;  /* 0x0000003802027812 */ /* 0x000fc800078e7805 */
[----:B------:R-:W-:Y:S01]  /*12370*/  LOP3.LUT R3, R2, 0x200, R3, 0xf8, !PT ;  /* 0x0000020002037812 */ /* 0x000fe200078ef803 */
[----:B------:R-:W-:-:S05]  /*12380*/  IMAD.SHL.U32 R2, R5, 0x10, RZ ;  /* 0x0000001005027824 */ /* 0x000fca00078e00ff */
[----:B------:R-:W-:Y:S01]  /*12390*/  LOP3.LUT R0, R4, 0x70, R2, 0xf8, !PT ;  /* 0x0000007004007812 */ /* 0x000fe200078ef802 */
[----:B------:R-:W-:Y:S02]  /*123a0*/  IMAD R2, R3, 0x2, R22 ;  /* 0x0000000203027824 */ /* 0x000fe400078e0216 */
[----:B------:R-:W-:-:S03]  /*123b0*/  IMAD.MOV.U32 R0, RZ, RZ, 0x1 ;  /* 0x00000001ff007424 */ /* 0x000fc600078e00ff */
[----:B------:R2:W-:Y:S04]  /*123c0*/  STL [R1+0xc], R2 ;  /* 0x00000c0201007387 */ /* 0x0005e80000100800 */
[----:B------:R2:W-:Y:S02]  /*123d0*/  STL [R1+0x4], R0 ;  /* 0x0000040001007387 */ /* 0x0005e40000100800 */
.L_x_15157:
[----:B0-2---:R-:W0:Y:S02]  /*123e0*/  LDC.64 R2, c[0x0][0xc88] ;  /* 0x00032200ff027b82 */ /* 0x005e240000000a00 */
[----:B0-----:R-:W-:-:S05]  /*123f0*/  IMAD.WIDE R2, R19, 0x4, R2 ;  /* 0x0000000413027825 */ /* 0x001fca00078e0202 */
[----:B------:R-:W2:Y:S01]  /*12400*/  LDG.E R13, desc[UR40][R2.64] ;  /* 0x00000028020d7981 */ /* 0x000ea2000c1e1900 */
[----:B------:R-:W-:Y:S05]  /*12410*/  YIELD ;  /* 0x0000000000007946 */ /* 0x000fea0003800000 */
[----:B------:R-:W-:Y:S01]  /*12420*/  ULDC.64 UR4, c[0x0][0xa28] ;  /* 0x00028a0000047ab9 */ /* 0x000fe20000000a00 */
[----:B------:R-:W-:Y:S01]  /*12430*/  ULDC.64 UR6, c[0x0][0xa00] ;  /* 0x0002800000067ab9 */ /* 0x000fe20000000a00 */
[----:B------:R-:W-:Y:S02]  /*12440*/  ISETP.NE.U32.AND P0, PT, RZ, UR4, PT ;  /* 0x00000004ff007c0c */ /* 0x000fe4000bf05070 */
[----:B-1----:R-:W-:Y:S01]  /*12450*/  CS2R R8, SRZ ;  /* 0x0000000000087805 */ /* 0x002fe2000001ff00 */
[----:B------:R-:W-:Y:S01]  /*12460*/  ULDC.64 UR8, c[0x0][0xa18] ;  /* 0x0002860000087ab9 */ /* 0x000fe20000000a00 */
[----:B------:R-:W-:-:S02]  /*12470*/  ISETP.NE.AND.EX P1, PT, RZ, UR5, PT, P0 ;  /* 0x00000005ff007c0c */ /* 0x000fc4000bf25300 */
[----:B------:R-:W-:-:S04]  /*12480*/  ISETP.NE.U32.AND P0, PT, RZ, UR6, PT ;  /* 0x00000006ff007c0c */ /* 0x000fc8000bf05070 */
[----:B------:R-:W-:Y:S02]  /*12490*/  ISETP.NE.AND.EX P0, PT, RZ, UR7, PT, P0 ;  /* 0x00000007ff007c0c */ /* 0x000fe4000bf05300 */
[----:B--2---:R-:W-:Y:S01]  /*124a0*/  SHF.R.S32.HI R0, RZ, 0x1f, R13 ;  /* 0x0000001fff007819 */ /* 0x004fe2000001140d */
[----:B------:R-:W-:-:S04]  /*124b0*/  IMAD.SHL.U32 R24, R13, 0x4, RZ ;  /* 0x000000040d187824 */ /* 0x000fc800078e00ff */
[C---:B------:R-:W-:Y:S01]  /*124c0*/  @P1 LEA R4, P2, R13.reuse, UR4, 0x2 ;  /* 0x000000040d041c11 */ /* 0x040fe2000f8410ff */
[----:B------:R-:W-:Y:S01]  /*124d0*/  STL [R1+0x10], R13 ;  /* 0x0000100d01007387 */ /* 0x000fe20000100800 */
[C-C-:B------:R-:W-:Y:S02]  /*124e0*/  SHF.L.U64.HI R25, R13.reuse, 0x2, R0.reuse ;  /* 0x000000020d197819 */ /* 0x140fe40000010200 */
[----:B------:R-:W-:Y:S01]  /*124f0*/  @P1 LEA.HI.X R5, R13, UR5, R0, 0x2, P2 ;  /* 0x000000050d051c11 */ /* 0x000fe200090f1400 */
[----:B------:R-:W-:Y:S01]  /*12500*/  ULDC.64 UR4, c[0x0][0xa08] ;  /* 0x0002820000047ab9 */ /* 0x000fe20000000a00 */
[C---:B------:R-:W-:Y:S01]  /*12510*/  IADD3 R2, P2, R24.reuse, UR6, RZ ;  /* 0x0000000618027c10 */ /* 0x040fe2000ff5e0ff */
[----:B------:R0:W-:Y:S03]  /*12520*/  STL [R1+0x30], R0 ;  /* 0x0000300001007387 */ /* 0x0001e60000100800 */
[C---:B------:R-:W-:Y:S01]  /*12530*/  IADD3.X R3, R25.reuse, UR7, RZ, P2, !PT ;  /* 0x0000000719037c10 */ /* 0x040fe200097fe4ff */
[----:B------:R-:W-:Y:S01]  /*12540*/  ULDC.64 UR6, c[0x0][0xa10] ;  /* 0x0002840000067ab9 */ /* 0x000fe20000000a00 */
[----:B------:R-:W-:Y:S01]  /*12550*/  ISETP.NE.U32.AND P3, PT, RZ, UR8, PT ;  /* 0x00000008ff007c0c */ /* 0x000fe2000bf65070 */
[----:B------:R1:W5:Y:S01]  /*12560*/  @P1 LDG.E R8, desc[UR40][R4.64] ;  /* 0x0000002804081981 */ /* 0x000362000c1e1900 */
[----:B------:R-:W-:Y:S01]  /*12570*/  IADD3 R6, P4, R24, UR4, RZ ;  /* 0x0000000418067c10 */ /* 0x000fe2000ff9e0ff */
[----:B------:R-:W-:Y:S01]  /*12580*/  IMAD.MOV.U32 R29, RZ, RZ, RZ ;  /* 0x000000ffff1d7224 */ /* 0x000fe200078e00ff */
[----:B------:R-:W-:Y:S01]  /*12590*/  ISETP.NE.AND.EX P3, PT, RZ, UR9, PT, P3 ;  /* 0x00000009ff007c0c */ /* 0x000fe2000bf65330 */
[----:B------:R-:W2:Y:S01]  /*125a0*/  @P0 LDG.E R9, desc[UR40][R2.64] ;  /* 0x0000002802090981 */ /* 0x000ea2000c1e1900 */
[----:B------:R-:W-:Y:S01]  /*125b0*/  IADD3.X R7, R25, UR5, RZ, P4, !PT ;  /* 0x0000000519077c10 */ /* 0x000fe2000a7fe4ff */
[----:B0-----:R-:W-:Y:S01]  /*125c0*/  IMAD.MOV.U32 R0, RZ, RZ, RZ ;  /* 0x000000ffff007224 */ /* 0x001fe200078e00ff */
[----:B------:R-:W-:-:S02]  /*125d0*/  ISETP.NE.U32.AND P1, PT, RZ, UR4, PT ;  /* 0x00000004ff007c0c */ /* 0x000fc4000bf25070 */
[----:B------:R-:W-:Y:S02]  /*125e0*/  ISETP.NE.U32.AND P2, PT, RZ, UR6, PT ;  /* 0x00000006ff007c0c */ /* 0x000fe4000bf45070 */
[C---:B-1----:R-:W-:Y:S01]  /*125f0*/  IADD3 R4, P4, R24.reuse, UR6, RZ ;  /* 0x0000000618047c10 */ /* 0x042fe2000ff9e0ff */
[----:B------:R-:W-:Y:S01]  /*12600*/  ULDC UR4, c[0x0][0x288] ;  /* 0x0000a20000047ab9 */ /* 0x000fe20000000800 */
[----:B------:R-:W-:Y:S02]  /*12610*/  ISETP.NE.AND.EX P1, PT, RZ, UR5, PT, P1 ;  /* 0x00000005ff007c0c */ /* 0x000fe4000bf25310 */
[----:B------:R-:W-:Y:S02]  /*12620*/  IADD3.X R5, R25, UR7, RZ, P4, !PT ;  /* 0x0000000719057c10 */ /* 0x000fe4000a7fe4ff */
[----:B------:R-:W-:Y:S02]  /*12630*/  @P3 IADD3 R10, P4, R24, UR8, RZ ;  /* 0x00000008180a3c10 */ /* 0x000fe4000ff9e0ff */
[----:B------:R-:W-:-:S02]  /*12640*/  ISETP.NE.AND.EX P2, PT, RZ, UR7, PT, P2 ;  /* 0x00000007ff007c0c */ /* 0x000fc4000bf45320 */
[----:B------:R-:W-:-:S05]  /*12650*/  @P3 IADD3.X R11, R25, UR9, RZ, P4, !PT ;  /* 0x00000009190b3c10 */ /* 0x000fca000a7fe4ff */
[----:B------:R-:W5:Y:S06]  /*12660*/  @P1 LDG.E R29, desc[UR40][R6.64] ;  /* 0x00000028061d1981 */ /* 0x000f6c000c1e1900 */
        /* <DEDUP_REMOVED lines=14> */
[----:B------:R-:W-:Y:S01]  /*12750*/  MOV R12, R9 ;  /* 0x00000009000c7202 */ /* 0x000fe20000000f00 */
[----:B0-----:R-:W-:Y:S01]  /*12760*/  IMAD.U32 R9, RZ, RZ, UR5 ;  /* 0x00000005ff097e24 */ /* 0x001fe2000f8e00ff */
[----:B----4-:R-:W-:Y:S06]  /*12770*/  @P3 BRA `(.L_x_15036) ;  /* 0x0000000000143947 */ /* 0x010fec0003800000 */
[----:B------:R-:W-:Y:S05]  /*12780*/  @!P0 BRA `(.L_x_15036) ;  /* 0x0000000000108947 */ /* 0x000fea0003800000 */
[----:B------:R-:W2:Y:S04]  /*12790*/  LDG.E R11, desc[UR40][R2.64] ;  /* 0x00000028020b7981 */ /* 0x000ea8000c1e1900 */
[----:B------:R-:W2:Y:S02]  /*127a0*/  LDG.E R2, desc[UR40][R2.64+0x4] ;  /* 0x0000042802027981 */ /* 0x000ea4000c1e1900 */
[----:B--2---:R-:W-:-:S05]  /*127b0*/  IMAD.IADD R12, R2, 0x1, -R11 ;  /* 0x00000001020c7824 */ /* 0x004fca00078e0a0b */
[----:B------:R0:W-:Y:S02]  /*127c0*/  STL [R1+0x20], R12 ;  /* 0x0000200c01007387 */ /* 0x0001e40000100800 */
.L_x_15036:
        /* <DEDUP_REMOVED lines=10> */
.L_x_15037:
[----:B------:R-:W-:Y:S05]  /*12870*/  @!P1 BRA `(.L_x_15038) ;  /* 0x00000000000c9947 */ /* 0x000fea0003800000 */
[----:B------:R-:W2:Y:S04]  /*12880*/  LDG.E R10, desc[UR40][R6.64] ;  /* 0x00000028060a7981 */ /* 0x000ea8000c1e1900 */
[----:B------:R-:W2:Y:S02]  /*12890*/  LDG.E R6, desc[UR40][R6.64+0x4] ;  /* 0x0000042806067981 */ /* 0x000ea4000c1e1900 */
[----:B--2---:R-:W-:-:S07]  /*128a0*/  IMAD.IADD R10, R6, 0x1, -R10 ;  /* 0x00000001060a7824 */ /* 0x004fce00078e0a0a */
.L_x_15038:
[----:B-1----:R-:W2:Y:S01]  /*128b0*/  @P2 LDG.E R2, desc[UR40][R4.64] ;  /* 0x0000002804022981 */ /* 0x002ea2000c1e1900 */
[----:B------:R-:W1:Y:S01]  /*128c0*/  LDC R3, c[0x0][0x448] ;  /* 0x00011200ff037b82 */ /* 0x000e620000000800 */
[----:B-----5:R-:W-:Y:S02]  /*128d0*/  IMAD.IADD R10, R10, 0x1, -R8 ;  /* 0x000000010a0a7824 */ /* 0x020fe400078e0a08 */
[----:B------:R-:W2:Y:S01]  /*128e0*/  @P2 LDG.E R4, desc[UR40][R4.64+0x4] ;  /* 0x0000042804042981 */ /* 0x000ea2000c1e1900 */
[----:B-1----:R-:W-:-:S13]  /*128f0*/  ISETP.NE.AND P0, PT, R3, 0x1, PT ;  /* 0x000000010300780c */ /* 0x002fda0003f05270 */
[----:B------:R-:W1:Y:S01]  /*12900*/  @P0 LDC R3, c[0x0][0x450] ;  /* 0x00011400ff030b82 */ /* 0x000e620000000800 */
[----:B------:R-:W-:Y:S01]  /*12910*/  BSSY B0, `(.L_x_15039) ;  /* 0x00000ec000007945 */ /* 0x000fe20003800000 */
[----:B--2---:R-:W-:-:S06]  /*12920*/  @P2 IADD3 R9, -R2, R4, RZ ;  /* 0x0000000402092210 */ /* 0x004fcc0007ffe1ff */
[----:B------:R-:W2:Y:S01]  /*12930*/  @P0 LDC R4, c[0x0][0x44c] ;  /* 0x00011300ff040b82 */ /* 0x000ea20000000800 */
[----:B------:R-:W-:-:S04]  /*12940*/  IMAD R2, R17, 0xc0, RZ ;  /* 0x000000c011027824 */ /* 0x000fc800078e02ff */
[----:B------:R-:W-:-:S04]  /*12950*/  VIADD R2, R2, 0xbf ;  /* 0x000000bf02027836 */ /* 0x000fc80000000000 */
[----:B--2---:R-:W-:-:S05]  /*12960*/  @P0 IMAD.HI.U32 R4, R2, R4, RZ ;  /* 0x0000000402040227 */ /* 0x004fca00078e00ff */
[----:B-1----:R-:W-:Y:S01]  /*12970*/  @P0 SHF.R.U32.HI R2, RZ, R3, R4 ;  /* 0x00000003ff020219 */ /* 0x002fe20000011604 */
[----:B------:R-:W-:-:S05]  /*12980*/  IMAD.IADD R3, R10, 0x1, R9 ;  /* 0x000000010a037824 */ /* 0x000fca00078e0209 */
[C---:B------:R-:W-:Y:S01]  /*12990*/  IADD3 R20, R3.reuse, 0x80, -R12 ;  /* 0x0000008003147810 */ /* 0x040fe20007ffe80c */
[----:B------:R-:W-:-:S04]  /*129a0*/  VIADD R3, R3, 0x7f ;  /* 0x0000007f03037836 */ /* 0x000fc80000000000 */
        /* <DEDUP_REMOVED lines=8> */
[--C-:B------:R-:W-:Y:S02]  /*12a30*/  IMAD R2, R2, 0x80, -R10.reuse ;  /* 0x0000008002027824 */ /* 0x100fe400078e0a0a */
[----:B------:R-:W-:-:S03]  /*12a40*/  IMAD.MOV R10, RZ, RZ, -R10 ;  /* 0x000000ffff0a7224 */ /* 0x000fc600078e0a0a */
[----:B------:R-:W-:Y:S02]  /*12a50*/  VIMNMX R2, R2, R9, PT ;  /* 0x0000000902027248 */ /* 0x000fe40003fe0100 */
[----:B------:R-:W-:-:S04]  /*12a60*/  VIMNMX R10, RZ, R10, !PT ;  /* 0x0000000aff0a7248 */ /* 0x000fc80007fe0100 */
[----:B------:R-:W-:Y:S02]  /*12a70*/  ISETP.GT.AND P0, PT, R2, R10, PT ;  /* 0x0000000a0200720c */ /* 0x000fe40003f04270 */
[----:B------:R-:W-:-:S11]  /*12a80*/  SHF.R.U32.HI R3, RZ, 0x7, R10 ;  /* 0x00000007ff037819 */ /* 0x000fd6000001160a */
[----:B------:R-:W-:-:S05]  /*12a90*/  @P0 VIADD R2, R2, 0x7f ;  /* 0x0000007f02020836 */ /* 0x000fca0000000000 */
[----:B------:R-:W-:-:S04]  /*12aa0*/  @P0 SHF.R.S32.HI R4, RZ, 0x1f, R2 ;  /* 0x0000001fff040819 */ /* 0x000fc80000011402 */
[----:B------:R-:W-:Y:S02]  /*12ab0*/  @P0 LEA.HI R2, R4, R2, RZ, 0x7 ;  /* 0x0000000204020211 */ /* 0x000fe400078f38ff */
[----:B------:R-:W-:Y:S02]  /*12ac0*/  MOV R4, R3 ;  /* 0x0000000300047202 */ /* 0x000fe40000000f00 */
[----:B------:R-:W-:-:S04]  /*12ad0*/  @P0 SHF.R.S32.HI R4, RZ, 0x7, R2 ;  /* 0x00000007ff040819 */ /* 0x000fc80000011402 */
[----:B------:R-:W-:Y:S02]  /*12ae0*/  ISETP.GT.AND P1, PT, R4, R3, PT ;  /* 0x000000030400720c */ /* 0x000fe40003f24270 */
[----:B------:R-:W-:-:S11]  /*12af0*/  PLOP3.LUT P0, PT, PT, PT, PT, 0x80, 0x0 ;  /* 0x000000000000781c */ /* 0x000fd60003f0f070 */
        /* <DEDUP_REMOVED lines=8> */
.L_x_15210:
[----:B--2---:R-:W-:Y:S02]  /*12b80*/  ISETP.NE.AND P0, PT, R14, RZ, PT ;  /* 0x000000ff0e00720c */ /* 0x004fe40003f05270 */
[----:B------:R-:W-:-:S11]  /*12b90*/  PLOP3.LUT P6, PT, PT, PT, PT, 0x8, 0x0 ;  /* 0x000000000000781c */ /* 0x000fd60003fce170 */
[----:B------:R-:W-:Y:S05]  /*12ba0*/  @P0 BRA `(.L_x_15042) ;  /* 0x00000000000c0947 */ /* 0x000fea0003800000 */
[----:B------:R-:W-:-:S03]  /*12bb0*/  UMOV UR4, 0xffffffff ;  /* 0xffffffff00047882 */ /* 0x000fc60000000000 */
[----:B------:R-:W-:Y:S05]  /*12bc0*/  BRA.DIV UR4, `(.L_x_15043) ;  /* 0x0000006604447947 */ /* 0x000fea000b800000 */
[----:B------:R-:W-:-:S13]  /*12bd0*/  ELECT P6, URZ, PT ;  /* 0x00000000003f782f */ /* 0x000fda00038c0000 */
.L_x_15042:
        /* <DEDUP_REMOVED lines=9> */
.L_x_15213:
[----:B------:R-:W-:Y:S05]  /*12c70*/  BSYNC B1 ;  /* 0x0000000000017941 */ /* 0x000fea0003800000 */
.L_x_15044:
[----:B------:R-:W-:Y:S04]  /*12c80*/  BSSY B1, `(.L_x_15046) ;  /* 0x0000050000017945 */ /* 0x000fe80003800000 */
[----:B------:R-:W-:Y:S05]  /*12c90*/  @!P6 BRA `(.L_x_15047) ;  /* 0x000000040038e947 */ /* 0x000fea0003800000 */
[----:B------:R-:W2:Y:S01]  /*12ca0*/  LDL R6, [R1+0x4] ;  /* 0x0000040001067983 */ /* 0x000ea20000100800 */
[----:B-1----:R-:W-:Y:S01]  /*12cb0*/  IMAD R5, R28, 0x8, R22 ;  /* 0x000000081c057824 */ /* 0x002fe200078e0216 */
[----:B------:R-:W1:Y:S01]  /*12cc0*/  S2R R7, SR_TID.X ;  /* 0x0000000000077919 */ /* 0x000e620000002100 */
[----:B------:R-:W-:Y:S01]  /*12cd0*/  BSSY B2, `(.L_x_15048) ;  /* 0x0000006000027945 */ /* 0x000fe20003800000 */
[----:B-1----:R-:W-:-:S04]  /*12ce0*/  LOP3.LUT R7, R7, 0x7f, RZ, 0xc0, !PT ;  /* 0x0000007f07077812 */ /* 0x002fc800078ec0ff */
[----:B------:R-:W-:Y:S02]  /*12cf0*/  ISETP.NE.AND P1, PT, R7, RZ, PT ;  /* 0x000000ff0700720c */ /* 0x000fe40003f25270 */
[----:B--2---:R-:W-:-:S04]  /*12d00*/  SHF.L.U32 R6, R6, 0x1f, RZ ;  /* 0x0000001f06067819 */ /* 0x004fc800000006ff */
[----:B------:R-:W1:Y:S02]  /*12d10*/  SYNCS.PHASECHK.TRANS64.TRYWAIT P0, [R5+URZ+0x168a0], R6 ;  /* 0x0168a006050075a7 */ /* 0x000e64000800017f */
[----:B-1----:R-:W-:Y:S05]  /*12d20*/  @!P0 BRA `(.L_x_15049) ;  /* 0x0000006400208947 */ /* 0x002fea0003800000 */
.L_x_15214:
[----:B------:R-:W-:Y:S05]  /*12d30*/  BSYNC B2 ;  /* 0x0000000000027941 */ /* 0x000fea0003800000 */
.L_x_15048:
        /* <DEDUP_REMOVED lines=9> */
.L_x_15051:
[----:B------:R-:W-:Y:S05]  /*12dd0*/  BSYNC B2 ;  /* 0x0000000000027941 */ /* 0x000fea0003800000 */
.L_x_15050:
[----:B------:R-:W-:Y:S01]  /*12de0*/  IMAD.MOV.U32 R11, RZ, RZ, RZ ;  /* 0x000000ffff0b7224 */ /* 0x000fe200078e00ff */
[----:B------:R-:W-:Y:S01]  /*12df0*/  UIADD3 UR4, UP0, UR38, 0x570, URZ ;  /* 0x0000057026047890 */ /* 0x000fe2000ff1e03f */
[----:B------:R-:W-:Y:S01]  /*12e00*/  IMAD R7, R4, 0x80, R0 ;  /* 0x0000008004077824 */ /* 0x000fe200078e0200 */
[----:B------:R-:W-:Y:S01]  /*12e10*/  PLOP3.LUT P0, PT, PT, PT, PT, 0x80, 0x0 ;  /* 0x000000000000781c */ /* 0x000fe20003f0f070 */
[C---:B------:R-:W-:Y:S01]  /*12e20*/  IMAD R8, R28.reuse, 0x4000, R22 ;  /* 0x000040001c087824 */ /* 0x040fe200078e0216 */
[----:B------:R-:W-:Y:S01]  /*12e30*/  R2UR UR10, R11 ;  /* 0x000000000b0a72ca */ /* 0x000fe200000e0000 */
[----:B------:R-:W-:Y:S01]  /*12e40*/  IMAD.SHL.U32 R10, R28, 0x2000, RZ ;  /* 0x000020001c0a7824 */ /* 0x000fe200078e00ff */
[----:B------:R-:W-:Y:S01]  /*12e50*/  IADD3 R7, R7, -0x80, RZ ;  /* 0xffffff8007077810 */ /* 0x000fe20007ffe0ff */
[----:B------:R-:W-:Y:S01]  /*12e60*/  VIADD R8, R8, 0xe400 ;  /* 0x0000e40008087836 */ /* 0x000fe20000000000 */
[----:B------:R-:W-:Y:S01]  /*12e70*/  UIADD3.X UR5, URZ, UR39, URZ, UP0, !UPT ;  /* 0x000000273f057290 */ /* 0x000fe200087fe43f */
[----:B------:R-:W-:Y:S01]  /*12e80*/  VIADD R9, R5, 0x16890 ;  /* 0x0001689005097836 */ /* 0x000fe20000000000 */
[----:B------:R-:W-:Y:S01]  /*12e90*/  UMOV UR6, 0x0 ;  /* 0x0000000000067882 */ /* 0x000fe20000000000 */
[----:B------:R-:W-:-:S09]  /*12ea0*/  UMOV UR7, 0x12f00000 ;  /* 0x12f0000000077882 */ /* 0x000fd20000000000 */
.L_x_15052:
        /* <DEDUP_REMOVED lines=13> */
.L_x_15215:
[----:B------:R-:W-:Y:S05]  /*12f80*/  BSYNC B2 ;  /* 0x0000000000027941 */ /* 0x000fea0003800000 */
.L_x_15053:
[----:B------:R-:W-:Y:S01]  /*12f90*/  BSSY B2, `(.L_x_15055) ;  /* 0x000000b000027945 */ /* 0x000fe20003800000 */
[----:B------:R-:W-:Y:S02]  /*12fa0*/  IMAD.MOV.U32 R8, RZ, RZ, 0x0 ;  /* 0x00000000ff087424 */ /* 0x000fe400078e00ff */
[----:B------:R-:W-:Y:S01]  /*12fb0*/  IMAD.MOV.U32 R9, RZ, RZ, 0x12f00000 ;  /* 0x12f00000ff097424 */ /* 0x000fe200078e00ff */
[----:B------:R-:W-:Y:S06]  /*12fc0*/  @P1 BRA `(.L_x_15056) ;  /* 0x00000000001c1947 */ /* 0x000fec0003800000 */
[----:B0-----:R-:W0:Y:S01]  /*12fd0*/  S2R R12, SR_TID.X ;  /* 0x00000000000c7919 */ /* 0x001e220000002100 */
[----:B-12---:R-:W-:-:S04]  /*12fe0*/  IMAD.MOV.U32 R6, RZ, RZ, 0x4000 ;  /* 0x00004000ff067424 */ /* 0x006fc800078e00ff */
[----:B------:R3:W-:Y:S01]  /*12ff0*/  SYNCS.ARRIVE.TRANS64 RZ, [R5+URZ+0x168b0], R6 ;  /* 0x0168b00605ff79a7 */ /* 0x0007e2000800003f */
[----:B0-----:R-:W-:-:S04]  /*13000*/  LOP3.LUT R12, R12, 0x1f, RZ, 0xc0, !PT ;  /* 0x0000001f0c0c7812 */ /* 0x001fc800078ec0ff */
[----:B------:R-:W-:-:S13]  /*13010*/  ISETP.NE.AND P0, PT, R12, RZ, PT ;  /* 0x000000ff0c00720c */ /* 0x000fda0003f05270 */
[----:B---3--:R-:W-:Y:S05]  /*13020*/  @!P0 BRA `(.L_x_15056) ;  /* 0x0000000000048947 */ /* 0x008fea0003800000 */
[----:B------:R-:W-:Y:S01]  /*13030*/  BPT.TRAP 0x1 ;  /* 0x000000040000795c */ /* 0x000fe20000300000 */
.L_x_15056:
[----:B------:R-:W-:Y:S05]  /*13040*/  BSYNC B2 ;  /* 0x0000000000027941 */ /* 0x000fea0003800000 */
.L_x_15055:
[----:B------:R-:W-:Y:S01]  /*13050*/  R2UR UR10, R11 ;  /* 0x000000000b0a72ca */ /* 0x000fe200000e0000 */
[----:B-12---:R-:W-:Y:S01]  /*13060*/  IMAD R6, R10, 0x2, R22 ;  /* 0x000000020a067824 */ /* 0x006fe200078e0216 */
[----:B------:R-:W-:Y:S01]  /*13070*/  R2UR UR6, R8 ;  /* 0x00000000080672ca */ /* 0x000fe200000e0000 */
[----:B------:R-:W-:Y:S01]  /*13080*/  UIADD3 UR4, UP0, UR38, 0x670, URZ ;  /* 0x0000067026047890 */ /* 0x000fe2000ff1e03f */
[----:B------:R-:W-:Y:S01]  /*13090*/  R2UR UR7, R9 ;  /* 0x00000000090772ca */ /* 0x000fe200000e0000 */
[----:B------:R-:W-:Y:S01]  /*130a0*/  VIADD R6, R6, 0x400 ;  /* 0x0000040006067836 */ /* 0x000fe20000000000 */
[----:B------:R-:W-:Y:S01]  /*130b0*/  PLOP3.LUT P0, PT, PT, PT, PT, 0x80, 0x0 ;  /* 0x000000000000781c */ /* 0x000fe20003f0f070 */
[----:B------:R-:W-:Y:S01]  /*130c0*/  UIADD3.X UR5, URZ, UR39, URZ, UP0, !UPT ;  /* 0x000000273f057290 */ /* 0x000fe200087fe43f */
[----:B------:R-:W-:-:S11]  /*130d0*/  IADD3 R5, R5, 0x168b0, RZ ;  /* 0x000168b005057810 */ /* 0x000fd60007ffe0ff */
.L_x_15057:
        /* <DEDUP_REMOVED lines=10> */
.L_x_15047:
[----:B------:R-:W-:Y:S05]  /*13180*/  BSYNC B1 ;  /* 0x0000000000017941 */ /* 0x000fea0003800000 */
.L_x_15046:
[----:B------:R-:W2:Y:S01]  /*13190*/  LDL.LU R8, [R1+0x4] ;  /* 0x0000040001087983 */ /* 0x000ea20000300800 */
[----:B------:R-:W-:Y:S01]  /*131a0*/  VIADD R28, R28, 0x1 ;  /* 0x000000011c1c7836 */ /* 0x000fe20000000000 */
[----:B------:R-:W-:Y:S01]  /*131b0*/  PLOP3.LUT P0, PT, PT, PT, PT, 0x8, 0x0 ;  /* 0x000000000000781c */ /* 0x000fe20003f0e170 */
[----:B------:R-:W-:-:S03]  /*131c0*/  VIADD R4, R4, 0xfffffffe ;  /* 0xfffffffe04047836 */ /* 0x000fc60000000000 */
[----:B------:R-:W-:Y:S02]  /*131d0*/  ISETP.NE.AND P1, PT, R28, 0x2, PT ;  /* 0x000000021c00780c */ /* 0x000fe40003f25270 */
[----:B------:R-:W-:Y:S02]  /*131e0*/  ISETP.GE.AND P2, PT, R4, R3, PT ;  /* 0x000000030400720c */ /* 0x000fe40003f46270 */
[----:B-1----:R-:W-:Y:S02]  /*131f0*/  SEL R5, RZ, 0x1, P1 ;  /* 0x00000001ff057807 */ /* 0x002fe40000800000 */
[----:B------:R-:W-:Y:S02]  /*13200*/  SEL R28, R28, RZ, P1 ;  /* 0x000000ff1c1c7207 */ /* 0x000fe40000800000 */
[----:B--2---:R-:W-:-:S05]  /*13210*/  LOP3.LUT R8, R8, R5, RZ, 0x3c, !PT ;  /* 0x0000000508087212 */ /* 0x004fca00078e3cff */
[----:B------:R1:W-:Y:S02]  /*13220*/  STL [R1+0x4], R8 ;  /* 0x0000040801007387 */ /* 0x0003e40000100800 */
[----:B------:R-:W-:Y:S05]  /*13230*/  @!P2 BRA `(.L_x_15040) ;  /* 0x000000040064a947 */ /* 0x000fea0003800000 */
.L_x_15070:
[----:B------:R-:W-:Y:S05]  /*13240*/  YIELD ;  /* 0x0000000000007946 */ /* 0x000fea0003800000 */
[----:B------:R-:W-:Y:S04]  /*13250*/  BSSY B1, `(.L_x_15058) ;  /* 0x000004d000017945 */ /* 0x000fe80003800000 */
[----:B--2---:R-:W-:Y:S05]  /*13260*/  @!P6 BRA `(.L_x_15059) ;  /* 0x00000004002ce947 */ /* 0x004fea0003800000 */
[----:B------:R-:W2:Y:S01]  /*13270*/  LDL R6, [R1+0x4] ;  /* 0x0000040001067983 */ /* 0x000ea20000100800 */
[----:B------:R-:W3:Y:S02]  /*13280*/  S2R R5, SR_TID.X ;  /* 0x0000000000057919 */ /* 0x000ee40000002100 */
[----:B---3--:R-:W-:Y:S01]  /*13290*/  LOP3.LUT R7, R5, 0x7f, RZ, 0xc0, !PT ;  /* 0x0000007f05077812 */ /* 0x008fe200078ec0ff */
[----:B------:R-:W-:Y:S01]  /*132a0*/  IMAD R5, R28, 0x8, R22 ;  /* 0x000000081c057824 */ /* 0x000fe200078e0216 */
[----:B------:R-:W-:Y:S02]  /*132b0*/  BSSY B2, `(.L_x_15060) ;  /* 0x0000005000027945 */ /* 0x000fe40003800000 */
[----:B------:R-:W-:Y:S02]  /*132c0*/  ISETP.NE.AND P2, PT, R7, RZ, PT ;  /* 0x000000ff0700720c */ /* 0x000fe40003f45270 */
[----:B--2---:R-:W-:-:S04]  /*132d0*/  SHF.L.U32 R6, R6, 0x1f, RZ ;  /* 0x0000001f06067819 */ /* 0x004fc800000006ff */
[----:B------:R-:W2:Y:S02]  /*132e0*/  SYNCS.PHASECHK.TRANS64.TRYWAIT P1, [R5+URZ+0x168a0], R6 ;  /* 0x0168a006050075a7 */ /* 0x000ea4000802017f */
[----:B--2---:R-:W-:Y:S05]  /*132f0*/  @!P1 BRA `(.L_x_15061) ;  /* 0x0000005c00d49947 */ /* 0x004fea0003800000 */
.L_x_15216:
[----:B------:R-:W-:Y:S05]  /*13300*/  BSYNC B2 ;  /* 0x0000000000027941 */ /* 0x000fea0003800000 */
.L_x_15060:
[----:B------:R-:W-:Y:S04]  /*13310*/  BSSY B2, `(.L_x_15062) ;  /* 0x0000009000027945 */ /* 0x000fe80003800000 */
[----:B------:R-:W-:Y:S05]  /*13320*/  @P2 BRA `(.L_x_15063) ;  /* 0x00000000001c2947 */ /* 0x000fea0003800000 */
[----:B------:R-:W1:Y:S02]  /*13330*/  S2R R7, SR_TID.X ;  /* 0x0000000000077919 */ /* 0x000e640000002100 */
[----:B-1----:R-:W-:Y:S01]  /*13340*/  LOP3.LUT R8, R7, 0x1f, RZ, 0xc0, !PT ;  /* 0x0000001f07087812 */ /* 0x002fe200078ec0ff */
[----:B------:R-:W-:-:S03]  /*13350*/  IMAD.MOV.U32 R7, RZ, RZ, 0x4000 ;  /* 0x00004000ff077424 */ /* 0x000fc600078e00ff */
[----:B------:R-:W-:Y:S01]  /*13360*/  ISETP.NE.AND P1, PT, R8, RZ, PT ;  /* 0x000000ff0800720c */ /* 0x000fe20003f25270 */
[----:B------:R3:W-:-:S12]  /*13370*/  SYNCS.ARRIVE.TRANS64 RZ, [R5+URZ+0x16890], R7 ;  /* 0x0168900705ff79a7 */ /* 0x0007d8000800003f */
[----:B---3--:R-:W-:Y:S05]  /*13380*/  @!P1 BRA `(.L_x_15063) ;  /* 0x0000000000049947 */ /* 0x008fea0003800000 */
[----:B------:R-:W-:Y:S01]  /*13390*/  BPT.TRAP 0x1 ;  /* 0x000000040000795c */ /* 0x000fe20000300000 */
.L_x_15063:
[----:B------:R-:W-:Y:S05]  /*133a0*/  BSYNC B2 ;  /* 0x0000000000027941 */ /* 0x000fea0003800000 */
.L_x_15062:
[----:B------:R-:W-:Y:S01]  /*133b0*/  IMAD.MOV.U32 R11, RZ, RZ, RZ ;  /* 0x000000ffff0b7224 */ /* 0x000fe200078e00ff */
[----:B------:R-:W-:Y:S01]  /*133c0*/  UIADD3 UR4, UP0, UR38, 0x570, URZ ;  /* 0x0000057026047890 */ /* 0x000fe2000ff1e03f */
[----:B------:R-:W-:Y:S01]  /*133d0*/  IMAD R7, R28, 0x4000, R22 ;  /* 0x000040001c077824 */ /* 0x000fe200078e0216 */
[----:B------:R-:W-:Y:S01]  /*133e0*/  PLOP3.LUT P1, PT, PT, PT, PT, 0x80, 0x0 ;  /* 0x000000000000781c */ /* 0x000fe20003f2f070 */
[----:B------:R-:W-:Y:S01]  /*133f0*/  VIADD R9, R5, 0x16890 ;  /* 0x0001689005097836 */ /* 0x000fe20000000000 */
[----:B------:R-:W-:Y:S01]  /*13400*/  R2UR UR10, R11 ;  /* 0x000000000b0a72ca */ /* 0x000fe200000e0000 */
[----:B------:R-:W-:Y:S01]  /*13410*/  VIADD R10, R7, 0xe400 ;  /* 0x0000e400070a7836 */ /* 0x000fe20000000000 */
[----:B-1----:R-:W-:Y:S01]  /*13420*/  LEA R8, R4, R0, 0x7 ;  /* 0x0000000004087211 */ /* 0x002fe200078e38ff */
[----:B------:R-:W-:Y:S01]  /*13430*/  UIADD3.X UR5, URZ, UR39, URZ, UP0, !UPT ;  /* 0x000000273f057290 */ /* 0x000fe200087fe43f */
[----:B------:R-:W-:Y:S01]  /*13440*/  UMOV UR6, 0x0 ;  /* 0x0000000000067882 */ /* 0x000fe20000000000 */
[----:B------:R-:W-:-:S10]  /*13450*/  UMOV UR7, 0x12f00000 ;  /* 0x12f0000000077882 */ /* 0x000fd40000000000 */
.L_x_15064:
        /* <DEDUP_REMOVED lines=13> */
.L_x_15217:
[----:B------:R-:W-:Y:S05]  /*13530*/  BSYNC B2 ;  /* 0x0000000000027941 */ /* 0x000fea0003800000 */
.L_x_15065:
[----:B------:R-:W-:Y:S01]  /*13540*/  BSSY B2, `(.L_x_15067) ;  /* 0x000000b000027945 */ /* 0x000fe20003800000 */
[----:B0-----:R-:W-:Y:S02]  /*13550*/  IMAD.MOV.U32 R12, RZ, RZ, 0x0 ;  /* 0x00000000ff0c7424 */ /* 0x001fe400078e00ff */
[----:B------:R-:W-:Y:S01]  /*13560*/  IMAD.MOV.U32 R13, RZ, RZ, 0x12f00000 ;  /* 0x12f00000ff0d7424 */ /* 0x000fe200078e00ff */
[----:B------:R-:W-:Y:S06]  /*13570*/  @P2 BRA `(.L_x_15068) ;  /* 0x00000000001c2947 */ /* 0x000fec0003800000 */
[----:B------:R-:W0:Y:S01]  /*13580*/  S2R R9, SR_TID.X ;  /* 0x0000000000097919 */ /* 0x000e220000002100 */
[----:B-12---:R-:W-:-:S04]  /*13590*/  IMAD.MOV.U32 R6, RZ, RZ, 0x4000 ;  /* 0x00004000ff067424 */ /* 0x006fc800078e00ff */
[----:B------:R3:W-:Y:S01]  /*135a0*/  SYNCS.ARRIVE.TRANS64 RZ, [R5+URZ+0x168b0], R6 ;  /* 0x0168b00605ff79a7 */ /* 0x0007e2000800003f */
[----:B0-----:R-:W-:-:S04]  /*135b0*/  LOP3.LUT R9, R9, 0x1f, RZ, 0xc0, !PT ;  /* 0x0000001f09097812 */ /* 0x001fc800078ec0ff */
[----:B------:R-:W-:-:S13]  /*135c0*/  ISETP.NE.AND P1, PT, R9, RZ, PT ;  /* 0x000000ff0900720c */ /* 0x000fda0003f25270 */
[----:B---3--:R-:W-:Y:S05]  /*135d0*/  @!P1 BRA `(.L_x_15068) ;  /* 0x0000000000049947 */ /* 0x008fea0003800000 */
[----:B------:R-:W-:Y:S01]  /*135e0*/  BPT.TRAP 0x1 ;  /* 0x000000040000795c */ /* 0x000fe20000300000 */
.L_x_15068:
[----:B------:R-:W-:Y:S05]  /*135f0*/  BSYNC B2 ;  /* 0x0000000000027941 */ /* 0x000fea0003800000 */
.L_x_15067:
[----:B------:R-:W-:Y:S01]  /*13600*/  R2UR UR10, R11 ;  /* 0x000000000b0a72ca */ /* 0x000fe200000e0000 */
[----:B------:R-:W-:Y:S01]  /*13610*/  UIADD3 UR4, UP0, UR38, 0x670, URZ ;  /* 0x0000067026047890 */ /* 0x000fe2000ff1e03f */
[----:B------:R-:W-:Y:S01]  /*13620*/  R2UR UR6, R12 ;  /* 0x000000000c0672ca */ /* 0x000fe200000e0000 */
[----:B------:R-:W-:Y:S01]  /*13630*/  VIADD R7, R7, 0x400 ;  /* 0x0000040007077836 */ /* 0x000fe20000000000 */
[----:B------:R-:W-:Y:S01]  /*13640*/  R2UR UR7, R13 ;  /* 0x000000000d0772ca */ /* 0x000fe200000e0000 */
[----:B-12---:R-:W-:Y:S01]  /*13650*/  VIADD R5, R5, 0x168b0 ;  /* 0x000168b005057836 */ /* 0x006fe20000000000 */
[----:B------:R-:W-:Y:S01]  /*13660*/  PLOP3.LUT P1, PT, PT, PT, PT, 0x80, 0x0 ;  /* 0x000000000000781c */ /* 0x000fe20003f2f070 */
[----:B------:R-:W-:-:S12]  /*13670*/  UIADD3.X UR5, URZ, UR39, URZ, UP0, !UPT ;  /* 0x000000273f057290 */ /* 0x000fd800087fe43f */
.L_x_15069:
        /* <DEDUP_REMOVED lines=10> */
.L_x_15059:
[----:B------:R-:W-:Y:S05]  /*13720*/  BSYNC B1 ;  /* 0x0000000000017941 */ /* 0x000fea0003800000 */
.L_x_15058:
[----:B------:R-:W2:Y:S01]  /*13730*/  LDL.LU R6, [R1+0x4] ;  /* 0x0000040001067983 */ /* 0x000ea20000300800 */
[----:B------:R-:W-:Y:S02]  /*13740*/  IADD3 R28, R28, 0x1, RZ ;  /* 0x000000011c1c7810 */ /* 0x000fe40007ffe0ff */
[C---:B------:R-:W-:Y:S01]  /*13750*/  ISETP.GT.AND P2, PT, R4.reuse, R3, PT ;  /* 0x000000030400720c */ /* 0x040fe20003f44270 */
[----:B------:R-:W-:Y:S01]  /*13760*/  VIADD R4, R4, 0xffffffff ;  /* 0xffffffff04047836 */ /* 0x000fe20000000000 */
[----:B------:R-:W-:-:S04]  /*13770*/  ISETP.NE.AND P1, PT, R28, 0x2, PT ;  /* 0x000000021c00780c */ /* 0x000fc80003f25270 */
[----:B------:R-:W-:Y:S02]  /*13780*/  SEL R5, RZ, 0x1, P1 ;  /* 0x00000001ff057807 */ /* 0x000fe40000800000 */
[----:B------:R-:W-:Y:S02]  /*13790*/  SEL R28, R28, RZ, P1 ;  /* 0x000000ff1c1c7207 */ /* 0x000fe40000800000 */
[----:B--2---:R-:W-:-:S05]  /*137a0*/  LOP3.LUT R6, R6, R5, RZ, 0x3c, !PT ;  /* 0x0000000506067212 */ /* 0x004fca00078e3cff */
[----:B------:R2:W-:Y:S01]  /*137b0*/  STL [R1+0x4], R6 ;  /* 0x0000040601007387 */ /* 0x0005e20000100800 */
[----:B------:R-:W-:Y:S05]  /*137c0*/  @P2 BRA `(.L_x_15070) ;  /* 0xfffffff8009c2947 */ /* 0x000fea000383ffff */
.L_x_15040:
[----:B------:R-:W-:Y:S05]  /*137d0*/  BSYNC B0 ;  /* 0x0000000000007941 */ /* 0x000fea0003800000 */
.L_x_15039:
        /* <DEDUP_REMOVED lines=11> */
[----:B------:R-:W-:-:S05]  /*13890*/  IMAD.IADD R2, R20, 0x1, R2 ;  /* 0x0000000114027824 */ /* 0x000fca00078e0202 */
[----:B------:R-:W-:-:S04]  /*138a0*/  SHF.R.S32.HI R0, RZ, 0x1f, R2 ;  /* 0x0000001fff007819 */ /* 0x000fc80000011402 */
[----:B------:R-:W-:-:S04]  /*138b0*/  LEA.HI R0, R0, R2, RZ, 0x7 ;  /* 0x0000000200007211 */ /* 0x000fc800078f38ff */
        /* <DEDUP_REMOVED lines=18> */
[----:B------:R-:W4:Y:S01]  /*139e0*/  POPC R7, R4 ;  /* 0x0000000400077309 */ /* 0x000f220000000000 */
[----:B---3--:R-:W4:Y:S02]  /*139f0*/  SHFL.IDX PT, R0, R3, R0, 0x1f ;  /* 0x00001f0003007589 */ /* 0x008f2400000e0000 */
[----:B----4-:R-:W-:Y:S01]  /*13a00*/  IADD3 R16, R0, UR36, R7 ;  /* 0x0000002400107c10 */ /* 0x010fe2000fffe007 */
[----:B------:R-:W-:Y:S06]  /*13a10*/  BRA `(.L_x_15073) ;  /* 0x00000034000c7947 */ /* 0x000fec0003800000 */
.L_x_15072:
        /* <DEDUP_REMOVED lines=10> */
[----:B------:R-:W3:Y:S01]  /*13ac0*/  LDC.64 R2, c[0x4][R2] ;  /* 0x0100000002027b82 */ /* 0x000ee20000000a00 */
[----:B------:R-:W-:Y:S02]  /*13ad0*/  IMAD.U32 R5, RZ, RZ, UR7 ;  /* 0x00000007ff057e24 */ /* 0x000fe4000f8e00ff */
[----:B--2---:R-:W-:Y:S02]  /*13ae0*/  IMAD.U32 R6, RZ, RZ, UR8 ;  /* 0x00000008ff067e24 */ /* 0x004fe4000f8e00ff */
[----:B------:R-:W-:-:S02]  /*13af0*/  IMAD.U32 R10, RZ, RZ, UR4 ;  /* 0x00000004ff0a7e24 */ /* 0x000fc4000f8e00ff */
[----:B------:R-:W-:Y:S02]  /*13b00*/  IMAD.U32 R11, RZ, RZ, UR5 ;  /* 0x00000005ff0b7e24 */ /* 0x000fe4000f8e00ff */
[----:B-1----:R-:W-:Y:S02]  /*13b10*/  IMAD.MOV.U32 R8, RZ, RZ, 0x70 ;  /* 0x00000070ff087424 */ /* 0x002fe400078e00ff */
[----:B0-----:R-:W-:Y:S02]  /*13b20*/  IMAD.MOV.U32 R12, RZ, RZ, 0x1 ;  /* 0x00000001ff0c7424 */ /* 0x001fe400078e00ff */
[----:B------:R-:W-:-:S07]  /*13b30*/  IMAD.MOV.U32 R13, RZ, RZ, RZ ;  /* 0x000000ffff0d7224 */ /* 0x000fce00078e00ff */
[----:B------:R-:W-:-:S07]  /*13b40*/  LEPC R20, `(.L_x_15075) ;  /* 0x000000001014794e */ /* 0x000fce0000000000 */
[----:B---3--:R-:W-:Y:S05]  /*13b50*/  CALL.ABS.NOINC R2 ;  /* 0x0000000002007343 */ /* 0x008fea0003c00000 */
.L_x_15075:
[----:B------:R-:W-:Y:S05]  /*13b60*/  BSYNC B6 ;  /* 0x0000000000067941 */ /* 0x000fea0003800000 */
.L_x_15074:
        /* <DEDUP_REMOVED lines=9> */
[----:B------:R-:W-:Y:S01]  /*13c00*/  IMAD.U32 R4, RZ, RZ, UR6 ;  /* 0x00000006ff047e24 */ /* 0x000fe2000f8e00ff */
[----:B------:R-:W-:Y:S01]  /*13c10*/  MOV R5, UR7 ;  /* 0x0000000700057c02 */ /* 0x000fe20008000f00 */
[----:B--2---:R-:W-:Y:S02]  /*13c20*/  IMAD.U32 R6, RZ, RZ, UR8 ;  /* 0x00000008ff067e24 */ /* 0x004fe4000f8e00ff */
[----:B------:R-:W-:Y:S02]  /*13c30*/  IMAD.U32 R7, RZ, RZ, UR9 ;  /* 0x00000009ff077e24 */ /* 0x000fe4000f8e00ff */
[----:B------:R-:W-:-:S02]  /*13c40*/  IMAD.U32 R10, RZ, RZ, UR4 ;  /* 0x00000004ff0a7e24 */ /* 0x000fc4000f8e00ff */
[----:B------:R-:W-:Y:S02]  /*13c50*/  IMAD.U32 R11, RZ, RZ, UR5 ;  /* 0x00000005ff0b7e24 */ /* 0x000fe4000f8e00ff */
[----:B-1----:R-:W-:Y:S02]  /*13c60*/  IMAD.MOV.U32 R8, RZ, RZ, 0x70 ;  /* 0x00000070ff087424 */ /* 0x002fe400078e00ff */
[----:B0-----:R-:W-:Y:S02]  /*13c70*/  IMAD.MOV.U32 R12, RZ, RZ, 0x1 ;  /* 0x00000001ff0c7424 */ /* 0x001fe400078e00ff */
[----:B---3--:R-:W-:-:S07]  /*13c80*/  IMAD.MOV.U32 R13, RZ, RZ, RZ ;  /* 0x000000ffff0d7224 */ /* 0x008fce00078e00ff */
[----:B------:R-:W-:-:S07]  /*13c90*/  LEPC R20, `(.L_x_15078) ;  /* 0x000000001014794e */ /* 0x000fce0000000000 */
[----:B----4-:R-:W-:Y:S05]  /*13ca0*/  CALL.ABS.NOINC R2 ;  /* 0x0000000002007343 */ /* 0x010fea0003c00000 */
.L_x_15078:
        /* <DEDUP_REMOVED lines=8> */
[----:B------:R-:W-:Y:S01]  /*13d30*/  MOV R13, RZ ;  /* 0x000000ff000d7202 */ /* 0x000fe20000000f00 */
[----:B------:R-:W-:Y:S02]  /*13d40*/  IMAD.U32 R7, RZ, RZ, UR7 ;  /* 0x00000007ff077e24 */ /* 0x000fe4000f8e00ff */
[----:B------:R-:W-:-:S02]  /*13d50*/  IMAD.U32 R10, RZ, RZ, UR8 ;  /* 0x00000008ff0a7e24 */ /* 0x000fc4000f8e00ff */
[----:B------:R-:W-:Y:S02]  /*13d60*/  IMAD.U32 R11, RZ, RZ, UR9 ;  /* 0x00000009ff0b7e24 */ /* 0x000fe4000f8e00ff */
[----:B------:R-:W-:Y:S02]  /*13d70*/  IMAD.MOV.U32 R8, RZ, RZ, 0x70 ;  /* 0x00000070ff087424 */ /* 0x000fe400078e00ff */
[----:B------:R-:W-:-:S07]  /*13d80*/  IMAD.MOV.U32 R12, RZ, RZ, 0x1 ;  /* 0x00000001ff0c7424 */ /* 0x000fce00078e00ff */
[----:B------:R-:W-:-:S07]  /*13d90*/  LEPC R20, `(.L_x_15077) ;  /* 0x000000001014794e */ /* 0x000fce0000000000 */
[----:B0-----:R-:W-:Y:S05]  /*13da0*/  CALL.ABS.NOINC R2 ;  /* 0x0000000002007343 */ /* 0x001fea0003c00000 */
.L_x_15077:
[----:B------:R-:W-:Y:S05]  /*13db0*/  BSYNC B6 ;  /* 0x0000000000067941 */ /* 0x000fea0003800000 */
.L_x_15076:
        /* <DEDUP_REMOVED lines=8> */
[----:B------:R3:W5:Y:S01]  /*13e40*/  @P0 LDG.E R26, desc[UR40][R24.64] ;  /* 0x00000028181a0981 */ /* 0x000762000c1e1900 */
[----:B----4-:R-:W-:Y:S01]  /*13e50*/  LOP3.LUT P0, RZ, R2, UR4, RZ, 0xfc, !PT ;  /* 0x0000000402ff7c12 */ /* 0x010fe2000f80fcff */
[----:B------:R-:W-:-:S03]  /*13e60*/  UMOV UR4, 0xffffffff ;  /* 0xffffffff00047882 */ /* 0x000fc60000000000 */
[----:B------:R-:W-:Y:S01]  /*13e70*/  LOP3.LUT P0, RZ, R3, UR5, RZ, 0xfc, P0 ;  /* 0x0000000503ff7c12 */ /* 0x000fe2000800fcff */
[----:B---3--:R-:W-:Y:S01]  /*13e80*/  VIADD R25, R20, 0xffffffff ;  /* 0xffffffff14197836 */ /* 0x008fe20000000000 */
[----:B-----5:R-:W-:Y:S02]  /*13e90*/  SHF.R.S32.HI R7, RZ, 0x1f, R26 ;  /* 0x0000001fff077819 */ /* 0x020fe4000001141a */
[----:B------:R-:W-:-:S03]  /*13ea0*/  SEL R24, R26, RZ, !P0 ;  /* 0x000000ff1a187207 */ /* 0x000fc60004000000 */
[----:B------:R3:W-:Y:S01]  /*13eb0*/  STL [R1+0x8], R7 ;  /* 0x0000080701007387 */ /* 0x0007e20000100800 */
[----:B------:R-:W-:Y:S05]  /*13ec0*/  BRA.DIV UR4, `(.L_x_15079) ;  /* 0x0000005604087947 */ /* 0x000fea000b800000 */
[----:B------:R-:W4:Y:S02]  /*13ed0*/  S2R R0, SR_TID.X ;  /* 0x0000000000007919 */ /* 0x000f240000002100 */
[----:B----4-:R-:W-:-:S04]  /*13ee0*/  SHF.R.U32.HI R0, RZ, 0x5, R0 ;  /* 0x00000005ff007819 */ /* 0x010fc80000011600 */
[----:B------:R-:W-:-:S05]  /*13ef0*/  LOP3.LUT R0, R0, 0x3, RZ, 0xc0, !PT ;  /* 0x0000000300007812 */ /* 0x000fca00078ec0ff */
[----:B------:R4:W0:Y:S02]  /*13f00*/  SHFL.IDX PT, R14, R0, RZ, 0x1f ;  /* 0x00001fff000e7589 */ /* 0x00082400000e0000 */
.L_x_15220:
[----:B----4-:R-:W4:Y:S01]  /*13f10*/  LDL.LU R0, [R1] ;  /* 0x0000000001007983 */ /* 0x010f220000300800 */
[----:B------:R-:W-:Y:S02]  /*13f20*/  PLOP3.LUT P1, PT, PT, PT, PT, 0x8, 0x0 ;  /* 0x000000000000781c */ /* 0x000fe40003f2e170 */
[----:B0-----:R-:W-:Y:S02]  /*13f30*/  ISETP.NE.AND P0, PT, R14, RZ, PT ;  /* 0x000000ff0e00720c */ /* 0x001fe40003f05270 */
[----:B----4-:R-:W-:-:S09]  /*13f40*/  LOP3.LUT R0, R0, 0xfffffffe, RZ, 0xc0, !PT ;  /* 0xfffffffe00007812 */ /* 0x010fd200078ec0ff */
[----:B------:R-:W-:-:S05]  /*13f50*/  @P1 LOP3.LUT R0, R0, 0x1, RZ, 0xfc, !PT ;  /* 0x0000000100001812 */ /* 0x000fca00078efcff */
[----:B------:R0:W-:Y:S01]  /*13f60*/  STL [R1], R0 ;  /* 0x0000000001007387 */ /* 0x0001e20000100800 */
[----:B------:R-:W-:Y:S05]  /*13f70*/  @P0 BRA `(.L_x_15080) ;  /* 0x0000000000f40947 */ /* 0x000fea0003800000 */
[----:B------:R-:W-:-:S03]  /*13f80*/  UMOV UR4, 0xffffffff ;  /* 0xffffffff00047882 */ /* 0x000fc60000000000 */
[----:B------:R-:W-:Y:S05]  /*13f90*/  BRA.DIV UR4, `(.L_x_15081) ;  /* 0x0000005604087947 */ /* 0x000fea000b800000 */
[----:B------:R-:W-:-:S13]  /*13fa0*/  ELECT P6, URZ, PT ;  /* 0x00000000003f782f */ /* 0x000fda00038c0000 */
.L_x_15223:
[----:B------:R-:W-:Y:S05]  /*13fb0*/  @!P6 BRA `(.L_x_15080) ;  /* 0x0000000000e4e947 */ /* 0x000fea0003800000 */
[----:B------:R-:W-:-:S04]  /*13fc0*/  ISETP.NE.U32.AND P0, PT, R2, RZ, PT ;  /* 0x000000ff0200720c */ /* 0x000fc80003f05070 */
[----:B------:R-:W-:-:S13]  /*13fd0*/  ISETP.NE.AND.EX P0, PT, R3, RZ, PT, P0 ;  /* 0x000000ff0300720c */ /* 0x000fda0003f05300 */
[----:B------:R-:W-:Y:S05]  /*13fe0*/  @!P0 BRA `(.L_x_15082) ;  /* 0x0000000000448947 */ /* 0x000fea0003800000 */
[----:B--2---:R-:W2:Y:S01]  /*13ff0*/  LDC R6, c[0x0][0x43c] ;  /* 0x00010f00ff067b82 */ /* 0x004ea20000000800 */
        /* <DEDUP_REMOVED lines=16> */
.L_x_15082:
[----:B0-----:R-:W-:Y:S01]  /*14100*/  IMAD R0, R23, 0x8, R22 ;  /* 0x0000000817007824 */ /* 0x001fe200078e0216 */
[----:B----4-:R-:W-:-:S04]  /*14110*/  SHF.L.U32 R2, R27, 0x1f, RZ ;  /* 0x0000001f1b027819 */ /* 0x010fc800000006ff */
[----:B------:R-:W0:Y:S02]  /*14120*/  SYNCS.PHASECHK.TRANS64.TRYWAIT P0, [R0+URZ+0x16840], R2 ;  /* 0x01684002000075a7 */ /* 0x000e24000800017f */
[----:B0-----:R-:W-:Y:S05]  /*14130*/  @!P0 BRA `(.L_x_15083) ;  /* 0x0000005000c08947 */ /* 0x001fea0003800000 */
.L_x_15224:
[----:B------:R-:W4:Y:S02]  /*14140*/  S2R R3, SR_TID.X ;  /* 0x0000000000037919 */ /* 0x000f240000002100 */
[----:B----4-:R-:W-:-:S04]  /*14150*/  LOP3.LUT R3, R3, 0x7f, RZ, 0xc0, !PT ;  /* 0x0000007f03037812 */ /* 0x010fc800078ec0ff */
[----:B------:R-:W-:-:S13]  /*14160*/  ISETP.NE.AND P0, PT, R3, RZ, PT ;  /* 0x000000ff0300720c */ /* 0x000fda0003f05270 */
[----:B------:R-:W-:Y:S05]  /*14170*/  @P0 BRA `(.L_x_15084) ;  /* 0x00000000001c0947 */ /* 0x000fea0003800000 */
[----:B------:R-:W4:Y:S01]  /*14180*/  S2R R3, SR_TID.X ;  /* 0x0000000000037919 */ /* 0x000f220000002100 */
[----:B0-----:R-:W-:-:S04]  /*14190*/  IMAD.MOV.U32 R2, RZ, RZ, 0x4000 ;  /* 0x00004000ff027424 */ /* 0x001fc800078e00ff */
[----:B------:R0:W-:Y:S01]  /*141a0*/  SYNCS.ARRIVE.TRANS64 RZ, [R0+URZ+0x16830], R2 ;  /* 0x0168300200ff79a7 */ /* 0x0001e2000800003f */
[----:B----4-:R-:W-:-:S04]  /*141b0*/  LOP3.LUT R3, R3, 0x1f, RZ, 0xc0, !PT ;  /* 0x0000001f03037812 */ /* 0x010fc800078ec0ff */
[----:B------:R-:W-:-:S13]  /*141c0*/  ISETP.NE.AND P0, PT, R3, RZ, PT ;  /* 0x000000ff0300720c */ /* 0x000fda0003f05270 */
[----:B0-----:R-:W-:Y:S05]  /*141d0*/  @!P0 BRA `(.L_x_15084) ;  /* 0x0000000000048947 */ /* 0x001fea0003800000 */
[----:B------:R-:W-:Y:S01]  /*141e0*/  BPT.TRAP 0x1 ;  /* 0x000000040000795c */ /* 0x000fe20000300000 */
.L_x_15084:
[----:B0-----:R-:W4:Y:S01]  /*141f0*/  LDL.LU R2, [R1] ;  /* 0x0000000001027983 */ /* 0x001f220000300800 */
        /* <DEDUP_REMOVED lines=17> */
[----:B----4-:R-:W-:-:S04]  /*14310*/  LOP3.LUT R2, R2, 0xfffffffe, RZ, 0xc0, !PT ;  /* 0xfffffffe02027812 */ /* 0x010fc800078ec0ff */
[----:B------:R-:W-:-:S05]  /*14320*/  @P0 LOP3.LUT R2, R2, 0x1, RZ, 0xfc, !PT ;  /* 0x0000000102020812 */ /* 0x000fca00078efcff */
[----:B------:R0:W-:Y:S01]  /*14330*/  STL [R1], R2 ;  /* 0x0000000201007387 */ /* 0x0001e20000100800 */
[----:B------:R-:W-:Y:S01]  /*14340*/  NOP ;  /* 0x0000000000007918 */ /* 0x000fe20000000000 */
.L_x_15080:
[----:B------:R-:W4:Y:S04]  /*14350*/  LDL.LU R4, [R1+0x1c] ;  /* 0x00001c0001047983 */ /* 0x000f280000300800 */
[----:B--2---:R-:W2:Y:S04]  /*14360*/  LDL.LU R6, [R1+0x10] ;  /* 0x0000100001067983 */ /* 0x004ea80000300800 */
[----:B------:R-:W5:Y:S01]  /*14370*/  LDL.LU R3, [R1+0x30] ;  /* 0x0000300001037983 */ /* 0x000f620000300800 */
[----:B------:R-:W-:Y:S05]  /*14380*/  WARPSYNC.ALL ;  /* 0x0000000000007948 */ /* 0x000fea0003800000 */
[----:B0-----:R-:W-:Y:S01]  /*14390*/  ULDC.64 UR6, c[0x0][0xa00] ;  /* 0x0002800000067ab9 */ /* 0x001fe20000000a00 */
[----:B------:R-:W-:Y:S01]  /*143a0*/  ULDC.64 UR4, c[0x0][0x298] ;  /* 0x0000a60000047ab9 */ /* 0x000fe20000000a00 */
[----:B------:R-:W-:Y:S01]  /*143b0*/  BAR.SYNC.DEFER_BLOCKING 0x8, 0x200 ;  /* 0x0208000000007b1d */ /* 0x000fe20000010000 */
[----:B------:R-:W-:-:S02]  /*143c0*/  ISETP.NE.U32.AND P0, PT, RZ, UR6, PT ;  /* 0x00000006ff007c0c */ /* 0x000fc4000bf05070 */
[----:B------:R-:W-:Y:S02]  /*143d0*/  IADD3 R0, R22, 0x8400, RZ ;  /* 0x0000840016007810 */ /* 0x000fe40007ffe0ff */
[----:B------:R-:W-:Y:S01]  /*143e0*/  ISETP.NE.AND.EX P0, PT, RZ, UR7, PT, P0 ;  /* 0x00000007ff007c0c */ /* 0x000fe2000bf05300 */
[----:B------:R-:W-:Y:S01]  /*143f0*/  BSSY B6, `(.L_x_15085) ;  /* 0x0000020000067945 */ /* 0x000fe20003800000 */
[----:B------:R-:W-:Y:S02]  /*14400*/  LOP3.LUT P1, RZ, R0, 0x3ff, RZ, 0xc0, !PT ;  /* 0x000003ff00ff7812 */ /* 0x000fe4000782c0ff */
[----:B----4-:R-:W-:-:S05]  /*14410*/  SHF.R.S32.HI R2, RZ, 0x1f, R4 ;  /* 0x0000001fff027819 */ /* 0x010fca0000011404 */
[----:B------:R-:W-:Y:S01]  /*14420*/  IMAD R2, R2, UR4, RZ ;  /* 0x0000000402027c24 */ /* 0x000fe2000f8e02ff */
[----:B-----5:R-:W-:-:S03]  /*14430*/  SEL R3, R3, RZ, !P0 ;  /* 0x000000ff03037207 */ /* 0x020fc60004000000 */
[----:B------:R-:W-:Y:S01]  /*14440*/  IMAD R0, R4, UR5, R2 ;  /* 0x0000000504007c24 */ /* 0x000fe2000f8e0202 */
[----:B--2---:R-:W-:Y:S01]  /*14450*/  SEL R2, R6, RZ, !P0 ;  /* 0x000000ff06027207 */ /* 0x004fe20004000000 */
[----:B------:R-:W-:-:S05]  /*14460*/  IMAD.WIDE.U32 R4, R4, UR4, RZ ;  /* 0x0000000404047c25 */ /* 0x000fca000f8e00ff */
        /* <DEDUP_REMOVED lines=13> */
[----:B-1----:R-:W-:Y:S01]  /*14540*/  MOV R8, 0x70 ;  /* 0x0000007000087802 */ /* 0x002fe20000000f00 */
[----:B------:R-:W0:Y:S01]  /*14550*/  LDC.64 R2, c[0x4][R2] ;  /* 0x0100000002027b82 */ /* 0x000e220000000a00 */
[----:B------:R-:W-:Y:S02]  /*14560*/  IMAD.U32 R5, RZ, RZ, UR5 ;  /* 0x00000005ff057e24 */ /* 0x000fe4000f8e00ff */
[----:B------:R-:W-:Y:S02]  /*14570*/  IMAD.U32 R6, RZ, RZ, UR6 ;  /* 0x00000006ff067e24 */ /* 0x000fe4000f8e00ff */
[----:B---3--:R-:W-:-:S02]  /*14580*/  IMAD.U32 R7, RZ, RZ, UR7 ;  /* 0x00000007ff077e24 */ /* 0x008fc4000f8e00ff */
[----:B------:R-:W-:Y:S02]  /*14590*/  IMAD.U32 R10, RZ, RZ, UR8 ;  /* 0x00000008ff0a7e24 */ /* 0x000fe4000f8e00ff */
[----:B------:R-:W-:Y:S02]  /*145a0*/  IMAD.U32 R11, RZ, RZ, UR9 ;  /* 0x00000009ff0b7e24 */ /* 0x000fe4000f8e00ff */
[----:B------:R-:W-:Y:S02]  /*145b0*/  IMAD.MOV.U32 R12, RZ, RZ, 0x1 ;  /* 0x00000001ff0c7424 */ /* 0x000fe400078e00ff */
[----:B------:R-:W-:-:S07]  /*145c0*/  IMAD.MOV.U32 R13, RZ, RZ, RZ ;  /* 0x000000ffff0d7224 */ /* 0x000fce00078e00ff */
[----:B------:R-:W-:-:S07]  /*145d0*/  LEPC R20, `(.L_x_15086) ;  /* 0x000000001014794e */ /* 0x000fce0000000000 */
[----:B0-----:R-:W-:Y:S05]  /*145e0*/  CALL.ABS.NOINC R2 ;  /* 0x0000000002007343 */ /* 0x001fea0003c00000 */
.L_x_15086:
[----:B------:R-:W-:Y:S05]  /*145f0*/  BSYNC B6 ;  /* 0x0000000000067941 */ /* 0x000fea0003800000 */
.L_x_15085:
[----:B--2---:R-:W2:Y:S01]  /*14600*/  LDL.LU R0, [R1+0x1c] ;  /* 0x00001c0001007983 */ /* 0x004ea20000300800 */
[----:B------:R-:W0:Y:S01]  /*14610*/  LDC R9, c[0x0][0x448] ;  /* 0x00011200ff097b82 */ /* 0x000e220000000800 */
[----:B------:R-:W-:Y:S01]  /*14620*/  ULDC.64 UR4, c[0x0][0x2d8] ;  /* 0x0000b60000047ab9 */ /* 0x000fe20000000a00 */
[----:B------:R-:W-:Y:S01]  /*14630*/  ULDC.64 UR6, c[0x0][0x2c8] ;  /* 0x0000b20000067ab9 */ /* 0x000fe20000000a00 */
[----:B------:R-:W2:Y:S01]  /*14640*/  LDL.LU.64 R2, [R1+0x28] ;  /* 0x0000280001027983 */ /* 0x000ea20000300a00 */
[----:B------:R-:W-:-:S03]  /*14650*/  ULDC.64 UR8, c[0x0][0x280] ;  /* 0x0000a00000087ab9 */ /* 0x000fc60000000a00 */
[----:B------:R-:W4:Y:S04]  /*14660*/  LDL.LU R20, [R1+0x30] ;  /* 0x0000300001147983 */ /* 0x000f280000300800 */
[----:B------:R-:W3:Y:S04]  /*14670*/  LDL.LU R21, [R1+0x34] ;  /* 0x0000340001157983 */ /* 0x000ee80000300800 */
[----:B------:R-:W3:Y:S04]  /*14680*/  LDL.LU R4, [R1+0x10] ;  /* 0x0000100001047983 */ /* 0x000ee80000300800 */
[----:B------:R0:W5:Y:S02]  /*14690*/  LDL R10, [R1+0xc] ;  /* 0x00000c00010a7983 */ /* 0x0001640000100800 */
[----:B0-----:R-:W-:-:S13]  /*146a0*/  ISETP.NE.AND P1, PT, R9, 0x1, PT ;  /* 0x000000010900780c */ /* 0x001fda0003f25270 */
[----:B------:R-:W0:Y:S08]  /*146b0*/  @P1 LDC R5, c[0x0][0x450] ;  /* 0x00011400ff051b82 */ /* 0x000e300000000800 */
[----:B-1----:R-:W1:Y:S01]  /*146c0*/  @P1 LDC R8, c[0x0][0x44c] ;  /* 0x00011300ff081b82 */ /* 0x002e620000000800 */
[----:B------:R-:W1:Y:S01]  /*146d0*/  S2R R11, SR_TID.X ;  /* 0x00000000000b7919 */ /* 0x000e620000002100 */
[----:B--2---:R-:W-:-:S02]  /*146e0*/  IMAD.MOV.U32 R3, RZ, RZ, R0 ;  /* 0x000000ffff037224 */ /* 0x004fc400078e0000 */
[----:B----4-:R-:W-:Y:S02]  /*146f0*/  IMAD R0, R20, UR4, RZ ;  /* 0x0000000414007c24 */ /* 0x010fe4000f8e02ff */
[C---:B------:R-:W-:Y:S01]  /*14700*/  IMAD.WIDE.U32 R2, R18.reuse, UR4, R2 ;  /* 0x0000000412027c25 */ /* 0x040fe2000f8e0002 */
[----:B------:R-:W2:Y:S03]  /*14710*/  S2R R20, SR_TID.X ;  /* 0x0000000000147919 */ /* 0x000ea60000002100 */
[----:B------:R-:W-:Y:S01]  /*14720*/  IMAD R0, R18, UR5, R0 ;  /* 0x0000000512007c24 */ /* 0x000fe2000f8e0200 */
[----:B------:R-:W-:-:S03]  /*14730*/  ULDC.64 UR4, c[0x0][0x2e0] ;  /* 0x0000b80000047ab9 */ /* 0x000fc60000000a00 */
[----:B------:R-:W-:Y:S02]  /*14740*/  IMAD.IADD R3, R3, 0x1, R0 ;  /* 0x0000000103037824 */ /* 0x000fe400078e0200 */
[----:B---3--:R-:W-:Y:S02]  /*14750*/  IMAD R0, R21, UR4, RZ ;  /* 0x0000000415007c24 */ /* 0x008fe4000f8e02ff */
        /* <DEDUP_REMOVED lines=13> */
[----:B0-----:R-:W-:-:S04]  /*14830*/  @P1 SHF.R.U32.HI R4, RZ, R5, R0 ;  /* 0x00000005ff041219 */ /* 0x001fc80000011600 */
[----:B------:R-:W-:-:S05]  /*14840*/  SHF.R.S32.HI R0, RZ, 0x1f, R4 ;  /* 0x0000001fff007819 */ /* 0x000fca0000011404 */
[----:B------:R-:W-:-:S04]  /*14850*/  IMAD R0, R0, UR4, RZ ;  /* 0x0000000400007c24 */ /* 0x000fc8000f8e02ff */
[C---:B------:R-:W-:Y:S01]  /*14860*/  IMAD R7, R4.reuse, UR5, R0 ;  /* 0x0000000504077c24 */ /* 0x040fe2000f8e0200 */
[C---:B------:R-:W-:Y:S01]  /*14870*/  IADD3 R0, -R4.reuse, RZ, RZ ;  /* 0x000000ff04007210 */ /* 0x040fe20007ffe1ff */
        /* <DEDUP_REMOVED lines=29> */
[----:B------:R-:W-:Y:S02]  /*14a50*/  LEA R5, P1, R2, UR8, 0x1 ;  /* 0x0000000802057c11 */ /* 0x000fe4000f8208ff */
[----:B------:R-:W-:Y:S02]  /*14a60*/  ISETP.GE.AND P0, PT, R20, UR4, PT ;  /* 0x0000000414007c0c */ /* 0x000fe4000bf06270 */
[----:B------:R-:W-:Y:S01]  /*14a70*/  IADD3 R6, R3, R6, RZ ;  /* 0x0000000603067210 */ /* 0x000fe20007ffe0ff */
        /* <DEDUP_REMOVED lines=106> */
[----:B0-----:R-:W-:-:S04]  /*15120*/  @!P1 LEA R6, P2, R20, R6, 0x1 ;  /* 0x0000000614069211 */ /* 0x001fc800078408ff */
[----:B------:R-:W-:-:S05]  /*15130*/  @!P1 IADD3.X R0, RZ, R0, RZ, P2, !PT ;  /* 0x00000000ff009210 */ /* 0x000fca00017fe4ff */
[----:B------:R-:W-:Y:S02]  /*15140*/  @!P1 IMAD.MOV.U32 R7, RZ, RZ, R0 ;  /* 0x000000ffff079224 */ /* 0x000fe400078e0000 */
[----:B------:R0:W1:Y:S04]  /*15150*/  SHFL.IDX PT, R0, R2, 0x3, 0x181f ;  /* 0x00781f0002007f89 */ /* 0x00006800000e0000 */
[----:B------:R0:W-:Y:S02]  /*15160*/  @!P1 LDGSTS.E.BYPASS.LTC128B.128 [R10+0xd400], desc[UR40][R6.64], !P0 ;  /* 0x0d400000060a9fae */ /* 0x0001e4000c101d68 */
.L_x_15249:
[----:B0-----:R-:W-:Y:S02]  /*15170*/  VIADD R2, R17, 0xb0 ;  /* 0x000000b011027836 */ /* 0x001fe40000000000 */
[----:B------:R-:W-:-:S03]  /*15180*/  VIADD R8, R22, 0x16800 ;  /* 0x0001680016087836 */ /* 0x000fc60000000000 */
[----:B------:R-:W-:-:S13]  /*15190*/  ISETP.GE.AND P1, PT, R2, R3, PT ;  /* 0x000000030200720c */ /* 0x000fda0003f26270 */
[----:B------:R-:W-:-:S05]  /*151a0*/  @!P1 LEA R2, P2, R20, R14, 0x1 ;  /* 0x0000000e14029211 */ /* 0x000fca00078408ff */
[----:B-1----:R-:W-:-:S05]  /*151b0*/  @!P1 IMAD.X R3, RZ, RZ, R0, P2 ;  /* 0x000000ffff039224 */ /* 0x002fca00010e0600 */
[----:B------:R-:W-:Y:S01]  /*151c0*/  @!PT LDS RZ, [RZ] ;  /* 0x00000000fffff984 */ /* 0x000fe20000000800 */
[----:B------:R-:W-:Y:S01]  /*151d0*/  @!PT LDS RZ, [RZ] ;  /* 0x00000000fffff984 */ /* 0x000fe20000000800 */
[----:B------:R-:W-:Y:S01]  /*151e0*/  @!PT LDS RZ, [RZ] ;  /* 0x00000000fffff984 */ /* 0x000fe20000000800 */
[----:B------:R0:W-:Y:S01]  /*151f0*/  @!P1 LDGSTS.E.BYPASS.LTC128B.128 [R10+0xdc00], desc[UR40][R2.64], !P0 ;  /* 0x0dc00000020a9fae */ /* 0x0001e2000c101d68 */
[----:B------:R-:W-:Y:S01]  /*15200*/  PLOP3.LUT P0, PT, PT, PT, PT, 0x80, 0x0 ;  /* 0x000000000000781c */ /* 0x000fe20003f0f070 */
[----:B------:R-:W-:-:S12]  /*15210*/  NOP ;  /* 0x0000000000007918 */ /* 0x000fd80000000000 */
.L_x_15088:
        /* <DEDUP_REMOVED lines=18> */
[----:B--2---:R-:W-:Y:S02]  /*15340*/  ISETP.GE.AND P1, PT, R2, 0x2, PT ;  /* 0x000000020200780c */ /* 0x004fe40003f26270 */
[----:B01----:R-:W-:Y:S11]  /*15350*/  @!P0 BRA `(.L_x_15090) ;  /* 0x0000005000308947 */ /* 0x003ff60003800000 */
.L_x_15250:
[----:B------:R-:W-:Y:S05]  /*15360*/  BSYNC B0 ;  /* 0x0000000000007941 */ /* 0x000fea0003800000 */
.L_x_15089:
[----:B------:R-:W-:Y:S04]  /*15370*/  BSSY B0, `(.L_x_15091) ;  /* 0x000016c000007945 */ /* 0x000fe80003800000 */
[----:B------:R-:W-:Y:S05]  /*15380*/  @!P1 BRA `(.L_x_15092) ;  /* 0x0000001400a89947 */ /* 0x000fea0003800000 */
[----:B------:R-:W2:Y:S01]  /*15390*/  LDL R2, [R1+0x18] ;  /* 0x0000180001027983 */ /* 0x000ea20000100800 */
[----:B------:R-:W-:Y:S01]  /*153a0*/  BSSY B2, `(.L_x_15093) ;  /* 0x000007e000027945 */ /* 0x000fe20003800000 */
[C---:B--2---:R-:W-:Y:S01]  /*153b0*/  LOP3.LUT R0, R2.reuse, 0x1, RZ, 0xc0, !PT ;  /* 0x0000000102007812 */ /* 0x044fe200078ec0ff */
[----:B------:R-:W-:-:S03]  /*153c0*/  VIADD R6, R2, 0xfffffffe ;  /* 0xfffffffe02067836 */ /* 0x000fc60000000000 */
[----:B------:R-:W-:Y:S02]  /*153d0*/  ISETP.NE.U32.AND P0, PT, R0, 0x1, PT ;  /* 0x000000010000780c */ /* 0x000fe40003f05070 */
[----:B------:R-:W-:-:S11]  /*153e0*/  MOV R0, R6 ;  /* 0x0000000600007202 */ /* 0x000fd60000000f00 */
        /* <DEDUP_REMOVED lines=34> */
.L_x_15097:
[----:B------:R-:W-:Y:S01]  /*15610*/  IMAD R2, R7, 0x8, R22 ;  /* 0x0000000807027824 */ /* 0x000fe200078e0216 */
[----:B0-----:R-:W-:Y:S01]  /*15620*/  SHF.L.U32 R3, R9, 0x1f, RZ ;  /* 0x0000001f09037819 */ /* 0x001fe200000006ff */
[----:B------:R-:W-:Y:S03]  /*15630*/  BSSY B3, `(.L_x_15098) ;  /* 0x0000003000037945 */ /* 0x000fe60003800000 */
[----:B------:R-:W0:Y:S02]  /*15640*/  SYNCS.PHASECHK.TRANS64.TRYWAIT P0, [R2+URZ+0x16840], R3 ;  /* 0x01684003020075a7 */ /* 0x000e24000800017f */
[----:B0-----:R-:W-:Y:S05]  /*15650*/  @!P0 BRA `(.L_x_15099) ;  /* 0x0000004c00848947 */ /* 0x001fea0003800000 */
.L_x_15251:
[----:B------:R-:W-:Y:S05]  /*15660*/  BSYNC B3 ;  /* 0x0000000000037941 */ /* 0x000fea0003800000 */
.L_x_15098:
[----:B-1----:R-:W1:Y:S01]  /*15670*/  S2R R5, SR_TID.X ;  /* 0x0000000000057919 */ /* 0x002e620000002100 */
[----:B------:R-:W-:Y:S01]  /*15680*/  BSSY B3, `(.L_x_15100) ;  /* 0x000000b000037945 */ /* 0x000fe20003800000 */
[----:B-1----:R-:W-:-:S04]  /*15690*/  LOP3.LUT R5, R5, 0x7f, RZ, 0xc0, !PT ;  /* 0x0000007f05057812 */ /* 0x002fc800078ec0ff */
[----:B------:R-:W-:-:S13]  /*156a0*/  ISETP.NE.AND P1, PT, R5, RZ, PT ;  /* 0x000000ff0500720c */ /* 0x000fda0003f25270 */
[----:B------:R-:W-:Y:S05]  /*156b0*/  @P1 BRA `(.L_x_15101) ;  /* 0x00000000001c1947 */ /* 0x000fea0003800000 */
[----:B------:R-:W1:Y:S01]  /*156c0*/  S2R R5, SR_TID.X ;  /* 0x0000000000057919 */ /* 0x000e620000002100 */
[----:B0-----:R-:W-:-:S04]  /*156d0*/  MOV R3, 0x4000 ;  /* 0x0000400000037802 */ /* 0x001fc80000000f00 */
[----:B------:R2:W-:Y:S01]  /*156e0*/  SYNCS.ARRIVE.TRANS64 RZ, [R2+URZ+0x16830], R3 ;  /* 0x0168300302ff79a7 */ /* 0x0005e2000800003f */
[----:B-1----:R-:W-:-:S04]  /*156f0*/  LOP3.LUT R5, R5, 0x1f, RZ, 0xc0, !PT ;  /* 0x0000001f05057812 */ /* 0x002fc800078ec0ff */
[----:B------:R-:W-:-:S13]  /*15700*/  ISETP.NE.AND P0, PT, R5, RZ, PT ;  /* 0x000000ff0500720c */ /* 0x000fda0003f05270 */
[----:B--2---:R-:W-:Y:S05]  /*15710*/  @!P0 BRA `(.L_x_15101) ;  /* 0x0000000000048947 */ /* 0x004fea0003800000 */
[----:B------:R-:W-:Y:S01]  /*15720*/  BPT.TRAP 0x1 ;  /* 0x000000040000795c */ /* 0x000fe20000300000 */
.L_x_15101:
[----:B------:R-:W-:Y:S05]  /*15730*/  BSYNC B3 ;  /* 0x0000000000037941 */ /* 0x000fea0003800000 */
.L_x_15100:
        /* <DEDUP_REMOVED lines=11> */
.L_x_15102:
        /* <DEDUP_REMOVED lines=15> */
.L_x_15252:
[----:B------:R-:W-:Y:S05]  /*158e0*/  BSYNC B3 ;  /* 0x0000000000037941 */ /* 0x000fea0003800000 */
.L_x_15103:
[----:B------:R-:W-:Y:S01]  /*158f0*/  BSSY B3, `(.L_x_15105) ;  /* 0x000000c000037945 */ /* 0x000fe20003800000 */
[----:B------:R-:W-:Y:S01]  /*15900*/  IMAD.MOV.U32 R12, RZ, RZ, 0x0 ;  /* 0x00000000ff0c7424 */ /* 0x000fe200078e00ff */
[----:B------:R-:W-:Y:S02]  /*15910*/  MOV R13, 0x14f00000 ;  /* 0x14f00000000d7802 */ /* 0x000fe40000000f00 */
        /* <DEDUP_REMOVED lines=9> */
.L_x_15106:
[----:B------:R-:W-:Y:S05]  /*159b0*/  BSYNC B3 ;  /* 0x0000000000037941 */ /* 0x000fea0003800000 */
.L_x_15105:
        /* <DEDUP_REMOVED lines=11> */
.L_x_15107:
        /* <DEDUP_REMOVED lines=12> */
.L_x_15096:
[----:B------:R-:W-:Y:S05]  /*15b30*/  BSYNC B1 ;  /* 0x0000000000017941 */ /* 0x000fea0003800000 */
.L_x_15095:
[----:B------:R-:W2:Y:S01]  /*15b40*/  LDL.LU R0, [R1+0x18] ;  /* 0x0000180001007983 */ /* 0x000ea20000300800 */
[----:B------:R-:W-:Y:S02]  /*15b50*/  IMAD.MOV.U32 R23, RZ, RZ, R7 ;  /* 0x000000ffff177224 */ /* 0x000fe400078e0007 */
[----:B------:R-:W-:Y:S02]  /*15b60*/  IMAD.MOV.U32 R27, RZ, RZ, R9 ;  /* 0x000000ffff1b7224 */ /* 0x000fe400078e0009 */
[----:B--2---:R-:W-:-:S07]  /*15b70*/  VIADD R0, R0, 0xfffffffd ;  /* 0xfffffffd00007836 */ /* 0x004fce0000000000 */
.L_x_15094:
[----:B------:R-:W-:Y:S05]  /*15b80*/  BSYNC B2 ;  /* 0x0000000000027941 */ /* 0x000fea0003800000 */
.L_x_15093:
[----:B------:R-:W-:-:S13]  /*15b90*/  ISETP.NE.AND P0, PT, R6, RZ, PT ;  /* 0x000000ff0600720c */ /* 0x000fda0003f05270 */
[----:B------:R-:W-:Y:S05]  /*15ba0*/  @!P0 BRA `(.L_x_15092) ;  /* 0x0000000c00a08947 */ /* 0x000fea0003800000 */
[----:B------:R-:W-:-:S07]  /*15bb0*/  IMAD.MOV.U32 R4, RZ, RZ, R24 ;  /* 0x000000ffff047224 */ /* 0x000fce00078e0018 */
.L_x_15134:
        /* <DEDUP_REMOVED lines=8> */
[----:B------:R-:W-:-:S07]  /*15c40*/  LOP3.LUT R7, R27, R2, RZ, 0x3c, !PT ;  /* 0x000000021b077212 */ /* 0x000fce00078e3cff */
        /* <DEDUP_REMOVED lines=11> */
[----:B0-----:R-:W-:Y:S01]  /*15d00*/  @P0 IMAD.HI.U32 R4, R0, R2, RZ ;  /* 0x0000000200040227 */ /* 0x001fe200078e00ff */
[----:B------:R-:W-:-:S04]  /*15d10*/  MOV R2, R0 ;  /* 0x0000000000027202 */ /* 0x000fc80000000f00 */
        /* <DEDUP_REMOVED lines=11> */
.L_x_15110:
[----:B------:R-:W-:Y:S01]  /*15dd0*/  IMAD R2, R6, 0x8, R22 ;  /* 0x0000000806027824 */ /* 0x000fe200078e0216 */
[----:B0-----:R-:W-:Y:S01]  /*15de0*/  SHF.L.U32 R3, R7, 0x1f, RZ ;  /* 0x0000001f07037819 */ /* 0x001fe200000006ff */
[----:B------:R-:W-:Y:S03]  /*15df0*/  BSSY B2, `(.L_x_15111) ;  /* 0x0000003000027945 */ /* 0x000fe60003800000 */
[----:B------:R-:W0:Y:S02]  /*15e00*/  SYNCS.PHASECHK.TRANS64.TRYWAIT P0, [R2+URZ+0x16840], R3 ;  /* 0x01684003020075a7 */ /* 0x000e24000800017f */
[----:B0-----:R-:W-:Y:S05]  /*15e10*/  @!P0 BRA `(.L_x_15112) ;  /* 0x0000004400bc8947 */ /* 0x001fea0003800000 */
.L_x_15253:
[----:B------:R-:W-:Y:S05]  /*15e20*/  BSYNC B2 ;  /* 0x0000000000027941 */ /* 0x000fea0003800000 */
.L_x_15111:
        /* <DEDUP_REMOVED lines=12> */
.L_x_15114:
[----:B------:R-:W-:Y:S05]  /*15ef0*/  BSYNC B2 ;  /* 0x0000000000027941 */ /* 0x000fea0003800000 */
.L_x_15113:
[----:B------:R-:W-:Y:S01]  /*15f00*/  IMAD.MOV.U32 R5, RZ, RZ, RZ ;  /* 0x000000ffff057224 */ /* 0x000fe200078e00ff */
[----:B------:R-:W-:Y:S01]  /*15f10*/  UIADD3 UR4, UP0, UR38, 0x370, URZ ;  /* 0x0000037026047890 */ /* 0x000fe2000ff1e03f */
[----:B0-----:R-:W-:Y:S01]  /*15f20*/  IMAD R3, R6, 0x4000, R22 ;  /* 0x0000400006037824 */ /* 0x001fe200078e0216 */
[----:B------:R-:W-:Y:S01]  /*15f30*/  PLOP3.LUT P0, PT, PT, PT, PT, 0x80, 0x0 ;  /* 0x000000000000781c */ /* 0x000fe20003f0f070 */
[----:B------:R-:W-:Y:S01]  /*15f40*/  VIADD R2, R2, 0x16830 ;  /* 0x0001683002027836 */ /* 0x000fe20000000000 */
[----:B------:R-:W-:Y:S01]  /*15f50*/  R2UR UR10, R5 ;  /* 0x00000000050a72ca */ /* 0x000fe200000e0000 */
[----:B------:R-:W-:Y:S01]  /*15f60*/  IMAD R10, R9, 0x80, R29 ;  /* 0x00000080090a7824 */ /* 0x000fe200078e021d */
[----:B------:R-:W-:Y:S01]  /*15f70*/  IADD3 R3, R3, 0xe400, RZ ;  /* 0x0000e40003037810 */ /* 0x000fe20007ffe0ff */
[----:B------:R-:W-:Y:S01]  /*15f80*/  UIADD3.X UR5, URZ, UR39, URZ, UP0, !UPT ;  /* 0x000000273f057290 */ /* 0x000fe200087fe43f */
[----:B------:R-:W-:Y:S01]  /*15f90*/  UMOV UR6, 0x0 ;  /* 0x0000000000067882 */ /* 0x000fe20000000000 */
[----:B------:R-:W-:-:S10]  /*15fa0*/  UMOV UR7, 0x14f00000 ;  /* 0x14f0000000077882 */ /* 0x000fd40000000000 */
.L_x_15115:
        /* <DEDUP_REMOVED lines=15> */
.L_x_15254:
[----:B------:R-:W-:Y:S05]  /*160a0*/  BSYNC B2 ;  /* 0x0000000000027941 */ /* 0x000fea0003800000 */
.L_x_15116:
        /* <DEDUP_REMOVED lines=11> */
.L_x_15119:
[----:B------:R-:W-:Y:S05]  /*16160*/  BSYNC B2 ;  /* 0x0000000000027941 */ /* 0x000fea0003800000 */
.L_x_15118:
        /* <DEDUP_REMOVED lines=8> */
[----:B0-----:R-:W-:Y:S01]  /*161f0*/  IADD3 R10, R10, 0x50, RZ ;  /* 0x000000500a0a7810 */ /* 0x001fe20007ffe0ff */
[----:B------:R-:W-:-:S12]  /*16200*/  UIADD3.X UR5, URZ, UR39, URZ, UP0, !UPT ;  /* 0x000000273f057290 */ /* 0x000fd800087fe43f */
.L_x_15120:
        /* <DEDUP_REMOVED lines=12> */
.L_x_15109:
[----:B------:R-:W-:Y:S05]  /*162d0*/  BSYNC B1 ;  /* 0x0000000000017941 */ /* 0x000fea0003800000 */
.L_x_15108:
        /* <DEDUP_REMOVED lines=32> */
.L_x_15123:
[----:B------:R-:W-:Y:S01]  /*164e0*/  IMAD R2, R23, 0x8, R22 ;  /* 0x0000000817027824 */ /* 0x000fe200078e0216 */
[----:B0-----:R-:W-:Y:S01]  /*164f0*/  SHF.L.U32 R3, R27, 0x1f, RZ ;  /* 0x0000001f1b037819 */ /* 0x001fe200000006ff */
[----:B------:R-:W-:Y:S03]  /*16500*/  BSSY B2, `(.L_x_15124) ;  /* 0x0000003000027945 */ /* 0x000fe60003800000 */
[----:B------:R-:W0:Y:S02]  /*16510*/  SYNCS.PHASECHK.TRANS64.TRYWAIT P0, [R2+URZ+0x16840], R3 ;  /* 0x01684003020075a7 */ /* 0x000e24000800017f */
[----:B0-----:R-:W-:Y:S05]  /*16520*/  @!P0 BRA `(.L_x_15125) ;  /* 0x0000004000208947 */ /* 0x001fea0003800000 */
.L_x_15255:
[----:B------:R-:W-:Y:S05]  /*16530*/  BSYNC B2 ;  /* 0x0000000000027941 */ /* 0x000fea0003800000 */
.L_x_15124:
        /* <DEDUP_REMOVED lines=12> */
.L_x_15127:
[----:B------:R-:W-:Y:S05]  /*16600*/  BSYNC B2 ;  /* 0x0000000000027941 */ /* 0x000fea0003800000 */
.L_x_15126:
[----:B------:R-:W-:Y:S01]  /*16610*/  IMAD.MOV.U32 R5, RZ, RZ, RZ ;  /* 0x000000ffff057224 */ /* 0x000fe200078e00ff */
[----:B------:R-:W-:Y:S01]  /*16620*/  UIADD3 UR4, UP0, UR38, 0x370, URZ ;  /* 0x0000037026047890 */ /* 0x000fe2000ff1e03f */
[C---:B0-----:R-:W-:Y:S01]  /*16630*/  IMAD R2, R23.reuse, 0x4000, R22 ;  /* 0x0000400017027824 */ /* 0x041fe200078e0216 */
[----:B------:R-:W-:Y:S01]  /*16640*/  PLOP3.LUT P0, PT, PT, PT, PT, 0x80, 0x0 ;  /* 0x000000000000781c */ /* 0x000fe20003f0f070 */
[----:B------:R-:W-:Y:S01]  /*16650*/  IMAD R3, R23, 0x8, R8 ;  /* 0x0000000817037824 */ /* 0x000fe200078e0208 */
[----:B------:R-:W-:Y:S01]  /*16660*/  R2UR UR10, R5 ;  /* 0x00000000050a72ca */ /* 0x000fe200000e0000 */
[----:B------:R-:W-:Y:S01]  /*16670*/  VIADD R2, R2, 0xe400 ;  /* 0x0000e40002027836 */ /* 0x000fe20000000000 */
[----:B------:R-:W-:Y:S01]  /*16680*/  LEA R10, R9, R29, 0x7 ;  /* 0x0000001d090a7211 */ /* 0x000fe200078e38ff */
[----:B------:R-:W-:Y:S01]  /*16690*/  VIADD R3, R3, 0x30 ;  /* 0x0000003003037836 */ /* 0x000fe20000000000 */
[----:B------:R-:W-:Y:S01]  /*166a0*/  UIADD3.X UR5, URZ, UR39, URZ, UP0, !UPT ;  /* 0x000000273f057290 */ /* 0x000fe200087fe43f */
[----:B------:R-:W-:Y:S01]  /*166b0*/  UMOV UR6, 0x0 ;  /* 0x0000000000067882 */ /* 0x000fe20000000000 */
[----:B------:R-:W-:-:S10]  /*166c0*/  UMOV UR7, 0x14f00000 ;  /* 0x14f0000000077882 */ /* 0x000fd40000000000 */
.L_x_15128:
        /* <DEDUP_REMOVED lines=15> */
.L_x_15256:
[----:B------:R-:W-:Y:S05]  /*167c0*/  BSYNC B2 ;  /* 0x0000000000027941 */ /* 0x000fea0003800000 */
.L_x_15129:
        /* <DEDUP_REMOVED lines=11> */
.L_x_15132:
[----:B------:R-:W-:Y:S05]  /*16880*/  BSYNC B2 ;  /* 0x0000000000027941 */ /* 0x000fea0003800000 */
.L_x_15131:
        /* <DEDUP_REMOVED lines=10> */
.L_x_15133:
        /* <DEDUP_REMOVED lines=12> */
.L_x_15122:
[----:B------:R-:W-:Y:S05]  /*169f0*/  BSYNC B1 ;  /* 0x0000000000017941 */ /* 0x000fea0003800000 */
.L_x_15121:
[C---:B------:R-:W-:Y:S01]  /*16a00*/  ISETP.GT.AND P0, PT, R0.reuse, 0x1, PT ;  /* 0x000000010000780c */ /* 0x040fe20003f04270 */
[----:B------:R-:W-:-:S12]  /*16a10*/  VIADD R0, R0, 0xfffffffe ;  /* 0xfffffffe00007836 */ /* 0x000fd80000000000 */
[----:B------:R-:W-:Y:S05]  /*16a20*/  @P0 BRA `(.L_x_15134) ;  /* 0xfffffff000640947 */ /* 0x000fea000383ffff */
.L_x_15092:
[----:B------:R-:W-:Y:S05]  /*16a30*/  BSYNC B0 ;  /* 0x0000000000007941 */ /* 0x000fea0003800000 */
.L_x_15091:
        /* <DEDUP_REMOVED lines=17> */
.L_x_15136:
[----:B------:R-:W-:Y:S05]  /*16b50*/  BSYNC B0 ;  /* 0x0000000000007941 */ /* 0x000fea0003800000 */
.L_x_15135:
        /* <DEDUP_REMOVED lines=10> */
.L_x_15257:
[----:B------:R-:W-:Y:S05]  /*16c00*/  BSYNC B1 ;  /* 0x0000000000017941 */ /* 0x000fea0003800000 */
.L_x_15139:
        /* <DEDUP_REMOVED lines=9> */
.L_x_15142:
[----:B------:R-:W-:Y:S05]  /*16ca0*/  BSYNC B1 ;  /* 0x0000000000017941 */ /* 0x000fea0003800000 */
.L_x_15141:
[----:B0-----:R-:W-:Y:S01]  /*16cb0*/  IMAD R0, R23, 0x4000, R22 ;  /* 0x0000400017007824 */ /* 0x001fe200078e0216 */
[----:B------:R-:W-:Y:S01]  /*16cc0*/  UIADD3 UR4, UP0, UR38, 0x470, URZ ;  /* 0x0000047026047890 */ /* 0x000fe2000ff1e03f */
[----:B------:R-:W-:Y:S01]  /*16cd0*/  IMAD R25, R25, 0x80, R29 ;  /* 0x0000008019197824 */ /* 0x000fe200078e021d */
[----:B------:R-:W-:Y:S01]  /*16ce0*/  PLOP3.LUT P0, PT, PT, PT, PT, 0x80, 0x0 ;  /* 0x000000000000781c */ /* 0x000fe20003f0f070 */
[----:B------:R-:W-:Y:S01]  /*16cf0*/  VIADD R0, R0, 0x400 ;  /* 0x0000040000007836 */ /* 0x000fe20000000000 */
[----:B------:R-:W-:Y:S01]  /*16d00*/  IADD3 R2, R3, 0x16850, RZ ;  /* 0x0001685003027810 */ /* 0x000fe20007ffe0ff */
[----:B------:R-:W-:Y:S01]  /*16d10*/  UIADD3.X UR5, URZ, UR39, URZ, UP0, !UPT ;  /* 0x000000273f057290 */ /* 0x000fe200087fe43f */
[----:B------:R-:W-:Y:S01]  /*16d20*/  UMOV UR6, 0x0 ;  /* 0x0000000000067882 */ /* 0x000fe20000000000 */
[----:B------:R-:W-:Y:S01]  /*16d30*/  UMOV UR7, 0x14f00000 ;  /* 0x14f0000000077882 */ /* 0x000fe20000000000 */
[----:B------:R-:W-:-:S09]  /*16d40*/  UMOV UR10, URZ ;  /* 0x0000003f000a7c82 */ /* 0x000fd20008000000 */
.L_x_15143:
        /* <DEDUP_REMOVED lines=10> */
.L_x_15138:
[----:B------:R-:W-:Y:S05]  /*16df0*/  BSYNC B0 ;  /* 0x0000000000007941 */ /* 0x000fea0003800000 */
.L_x_15137:
[----:B------:R-:W-:-:S05]  /*16e00*/  VIADD R23, R23, 0x1 ;  /* 0x0000000117177836 */ /* 0x000fca0000000000 */
[----:B------:R-:W-:-:S04]  /*16e10*/  ISETP.NE.AND P0, PT, R23, 0x2, PT ;  /* 0x000000021700780c */ /* 0x000fc80003f05270 */
[----:B------:R-:W-:Y:S02]  /*16e20*/  SEL R0, RZ, 0x1, P0 ;  /* 0x00000001ff007807 */ /* 0x000fe40000000000 */
[----:B------:R-:W-:Y:S02]  /*16e30*/  SEL R23, R23, RZ, P0 ;  /* 0x000000ff17177207 */ /* 0x000fe40000000000 */
[----:B------:R-:W-:-:S07]  /*16e40*/  LOP3.LUT R27, R27, R0, RZ, 0x3c, !PT ;  /* 0x000000001b1b7212 */ /* 0x000fce00078e3cff */
.L_x_15073:
[----:B------:R-:W-:Y:S05]  /*16e50*/  BSYNC B7 ;  /* 0x0000000000077941 */ /* 0x000fea0003800000 */
.L_x_15071:
        /* <DEDUP_REMOVED lines=8> */
[----:B0-----:R-:W-:-:S05]  /*16ee0*/  IMAD.U32 R22, RZ, RZ, UR4 ;  /* 0x00000004ff167e24 */ /* 0x001fca000f8e00ff */
[----:B------:R0:W3:Y:S01]  /*16ef0*/  LDS.128 R16, [R22+0x168d0] ;  /* 0x0168d00016107984 */ /* 0x0000e20000000c00 */
[----:B------:R-:W-:Y:S06]  /*16f00*/  BAR.ARV 0x4, 0x200 ;  /* 0x0108000000007b1d */ /* 0x000fec0000002000 */
[----:B------:R-:W-:Y:S05]  /*16f10*/  BRA `(.L_x_15145) ;  /* 0x0000000800cc7947 */ /* 0x000fea0003800000 */
.L_x_15144:
        /* <DEDUP_REMOVED lines=8> */
[----:B0-----:R-:W0:Y:S02]  /*16fa0*/  @!P1 LDC.64 R2, c[0x0][0xc80] ;  /* 0x00032000ff029b82 */ /* 0x001e240000000a00 */
[----:B0-----:R-:W-:-:S06]  /*16fb0*/  @!P1 IMAD.WIDE R2, R5, 0x4, R2 ;  /* 0x0000000405029825 */ /* 0x001fcc00078e0202 */
[----:B------:R-:W3:Y:S01]  /*16fc0*/  @!P1 LDG.E R2, desc[UR40][R2.64] ;  /* 0x0000002802029981 */ /* 0x000ee2000c1e1900 */
[----:B------:R-:W-:Y:S01]  /*16fd0*/  IMAD.MOV.U32 R17, RZ, RZ, RZ ;  /* 0x000000ffff117224 */ /* 0x000fe200078e00ff */
[C---:B------:R-:W-:Y:S02]  /*16fe0*/  ISETP.GE.U32.AND P2, PT, R8.reuse, 0x2, PT ;  /* 0x000000020800780c */ /* 0x040fe40003f46070 */
[C---:B------:R-:W-:Y:S01]  /*16ff0*/  ISETP.GE.U32.AND P3, PT, R8.reuse, 0x4, PT ;  /* 0x000000040800780c */ /* 0x040fe20003f66070 */
[----:B------:R-:W-:Y:S01]  /*17000*/  SHFL.IDX PT, R0, R16, RZ, 0x1f ;  /* 0x00001fff10007589 */ /* 0x000fe200000e0000 */
[C---:B------:R-:W-:Y:S02]  /*17010*/  ISETP.GE.U32.AND P4, PT, R8.reuse, 0x8, PT ;  /* 0x000000080800780c */ /* 0x040fe40003f86070 */
[C---:B------:R-:W-:Y:S01]  /*17020*/  ISETP.GE.U32.AND P5, PT, R8.reuse, 0x10, PT ;  /* 0x000000100800780c */ /* 0x040fe20003fa6070 */
[----:B---3--:R-:W-:Y:S01]  /*17030*/  @!P1 IMAD.MOV.U32 R17, RZ, RZ, R2 ;  /* 0x000000ffff119224 */ /* 0x008fe200078e0002 */
[----:B------:R-:W-:-:S04]  /*17040*/  ISETP.NE.AND P1, PT, R8, RZ, PT ;  /* 0x000000ff0800720c */ /* 0x000fc80003f25270 */
[----:B------:R-:W0:Y:S02]  /*17050*/  SHFL.UP PT, R14, R17, 0x1, RZ ;  /* 0x04200000110e7989 */ /* 0x000e2400000e00ff */
[----:B0-----:R-:W-:-:S05]  /*17060*/  SEL R4, R14, RZ, P1 ;  /* 0x000000ff0e047207 */ /* 0x001fca0000800000 */
[----:B------:R-:W-:-:S05]  /*17070*/  IMAD.IADD R4, R17, 0x1, R4 ;  /* 0x0000000111047824 */ /* 0x000fca00078e0204 */
[----:B------:R-:W0:Y:S02]  /*17080*/  SHFL.UP PT, R14, R4, 0x2, RZ ;  /* 0x04400000040e7989 */ /* 0x000e2400000e00ff */
[----:B0-----:R-:W-:-:S04]  /*17090*/  SEL R5, R14, RZ, P2 ;  /* 0x000000ff0e057207 */ /* 0x001fc80001000000 */
[----:B--2---:R-:W-:Y:S02]  /*170a0*/  IADD3 R6, R4, R5, RZ ;  /* 0x0000000504067210 */ /* 0x004fe40007ffe0ff */
        /* <DEDUP_REMOVED lines=11> */
.L_x_15267:
[----:B------:R-:W-:Y:S02]  /*17160*/  ULDC UR4, c[0x0][0xc38] ;  /* 0x00030e0000047ab9 */ /* 0x000fe40000000800 */
[----:B------:R-:W-:-:S04]  /*17170*/  IMAD.U32 R4, RZ, RZ, UR4 ;  /* 0x00000004ff047e24 */ /* 0x000fc8000f8e00ff */
[----:B-1----:R-:W-:-:S04]  /*17180*/  IMAD R14, R14, R4, RZ ;  /* 0x000000040e0e7224 */ /* 0x002fc800078e02ff */
[----:B------:R-:W-:-:S05]  /*17190*/  IMAD.IADD R5, R5, 0x1, R14 ;  /* 0x0000000105057824 */ /* 0x000fca00078e020e */
[----:B------:R-:W-:-:S13]  /*171a0*/  ISETP.GT.AND P6, PT, R5, R0, PT ;  /* 0x000000000500720c */ /* 0x000fda0003fc4270 */
[----:B------:R-:W-:Y:S05]  /*171b0*/  @P6 BRA `(.L_x_15147) ;  /* 0x00000000009c6947 */ /* 0x000fea0003800000 */
.L_x_15152:
[----:B------:R-:W1:Y:S01]  /*171c0*/  LDC R2, c[0x0][0xc3c] ;  /* 0x00030f00ff027b82 */ /* 0x000e620000000800 */
[----:B------:R-:W-:-:S05]  /*171d0*/  VIADD R19, R19, 0x1f ;  /* 0x0000001f13137836 */ /* 0x000fca0000000000 */
[----:B-1----:R-:W-:-:S13]  /*171e0*/  ISETP.GE.AND P6, PT, R19, R2, PT ;  /* 0x000000021300720c */ /* 0x002fda0003fc6270 */
[----:B------:R-:W-:Y:S05]  /*171f0*/  @P6 BRA `(.L_x_15148) ;  /* 0x0000000400d06947 */ /* 0x000fea0003800000 */
[----:B0-----:R-:W0:Y:S01]  /*17200*/  S2R R3, SR_TID.X ;  /* 0x0000000000037919 */ /* 0x001e220000002100 */
[----:B------:R-:W-:Y:S01]  /*17210*/  BSSY B0, `(.L_x_15149) ;  /* 0x0000009000007945 */ /* 0x000fe20003800000 */
[----:B------:R-:W-:Y:S02]  /*17220*/  MOV R17, RZ ;  /* 0x000000ff00117202 */ /* 0x000fe40000000f00 */
[----:B0-----:R-:W-:-:S05]  /*17230*/  LOP3.LUT R3, R3, 0x1f, RZ, 0xc0, !PT ;  /* 0x0000001f03037812 */ /* 0x001fca00078ec0ff */
[----:B------:R-:W-:-:S05]  /*17240*/  IMAD.IADD R7, R19, 0x1, R3 ;  /* 0x0000000113077824 */ /* 0x000fca00078e0203 */
[----:B------:R-:W-:-:S13]  /*17250*/  ISETP.GE.OR P6, PT, R7, R2, !P0 ;  /* 0x000000020700720c */ /* 0x000fda00047c6670 */
[----:B------:R-:W-:Y:S05]  /*17260*/  @P6 BRA `(.L_x_15150) ;  /* 0x00000000000c6947 */ /* 0x000fea0003800000 */
[----:B------:R-:W0:Y:S02]  /*17270*/  LDC.64 R2, c[0x0][0xc80] ;  /* 0x00032000ff027b82 */ /* 0x000e240000000a00 */
[----:B0-----:R-:W-:-:S05]  /*17280*/  IMAD.WIDE R2, R7, 0x4, R2 ;  /* 0x0000000407027825 */ /* 0x001fca00078e0202 */
[----:B------:R0:W5:Y:S02]  /*17290*/  LDG.E R17, desc[UR40][R2.64] ;  /* 0x0000002802117981 */ /* 0x000164000c1e1900 */
.L_x_15150:
[----:B------:R-:W-:Y:S05]  /*172a0*/  BSYNC B0 ;  /* 0x0000000000007941 */ /* 0x000fea0003800000 */
.L_x_15149:
        /* <DEDUP_REMOVED lines=18> */
.L_x_15275:
[----:B------:R-:W-:Y:S02]  /*173d0*/  ULDC UR4, c[0x0][0xc38] ;  /* 0x00030e0000047ab9 */ /* 0x000fe40000000800 */
[----:B------:R-:W-:-:S04]  /*173e0*/  IMAD.U32 R4, RZ, RZ, UR4 ;  /* 0x00000004ff047e24 */ /* 0x000fc8000f8e00ff */
[----:B-1----:R-:W-:-:S04]  /*173f0*/  IMAD R14, R14, R4, RZ ;  /* 0x000000040e0e7224 */ /* 0x002fc800078e02ff */
[----:B------:R-:W-:-:S05]  /*17400*/  IMAD.IADD R5, R14, 0x1, R5 ;  /* 0x000000010e057824 */ /* 0x000fca00078e0205 */
[----:B------:R-:W-:-:S13]  /*17410*/  ISETP.GT.AND P6, PT, R5, R0, PT ;  /* 0x000000000500720c */ /* 0x000fda0003fc4270 */
[----:B------:R-:W-:Y:S05]  /*17420*/  @!P6 BRA `(.L_x_15152) ;  /* 0xfffffffc0064e947 */ /* 0x000fea000383ffff */
.L_x_15147:
        /* <DEDUP_REMOVED lines=8> */
.L_x_15279:
[----:B------:R-:W-:Y:S01]  /*174b0*/  ISETP.NE.AND P0, PT, R2, RZ, PT ;  /* 0x000000ff0200720c */ /* 0x000fe20003f05270 */
[----:B------:R-:W-:-:S12]  /*174c0*/  IMAD.MOV.U32 R14, RZ, RZ, RZ ;  /* 0x000000ffff0e7224 */ /* 0x000fd800078e00ff */
[----:B------:R-:W-:Y:S05]  /*174d0*/  @!P0 BRA `(.L_x_15154) ;  /* 0x0000000000108947 */ /* 0x000fea0003800000 */
[----:B------:R-:W-:Y:S01]  /*174e0*/  UMOV UR4, 0xffffffff ;  /* 0xffffffff00047882 */ /* 0x000fe20000000000 */
[----:B------:R-:W-:Y:S02]  /*174f0*/  VIADD R12, R6, 0xffffffff ;  /* 0xffffffff060c7836 */ /* 0x000fe40000000000 */
[----:B------:R-:W-:Y:S05]  /*17500*/  BRA.DIV UR4, `(.L_x_15155) ;  /* 0x0000003a048c7947 */ /* 0x000fea000b800000 */
[----:B------:R3:W4:Y:S02]  /*17510*/  SHFL.IDX PT, R14, R3, R12, 0x1f ;  /* 0x00001f0c030e7589 */ /* 0x00072400000e0000 */
.L_x_15154:
[----:B0--3--:R-:W0:Y:S01]  /*17520*/  LDC.64 R2, c[0x0][0xc90] ;  /* 0x00032400ff027b82 */ /* 0x009e220000000a00 */
[----:B------:R-:W-:-:S04]  /*17530*/  IMAD.IADD R19, R6, 0x1, R19 ;  /* 0x0000000106137824 */ /* 0x000fc800078e0213 */
        /* <DEDUP_REMOVED lines=12> */
[----:B------:R-:W-:Y:S01]  /*17600*/  IADD3 R8, RZ, -R8, RZ ;  /* 0x80000008ff087210 */ /* 0x000fe20007ffe0ff */
        /* <DEDUP_REMOVED lines=27> */
[----:B0-----:R-:W-:Y:S01]  /*177c0*/  IMAD.MOV.U32 R2, RZ, RZ, RZ ;  /* 0x000000ffff027224 */ /* 0x001fe200078e00ff */
[----:B-1----:R-:W-:-:S05]  /*177d0*/  IADD3 R5, RZ, -R3, RZ ;  /* 0x80000003ff057210 */ /* 0x002fca0007ffe0ff */
        /* <DEDUP_REMOVED lines=17> */
[----:B------:R-:W-:-:S05]  /*178f0*/  IADD3 R4, -R4, RZ, RZ ;  /* 0x000000ff04047210 */ /* 0x000fca0007ffe1ff */
[----:B------:R-:W-:Y:S01]  /*17900*/  IMAD R18, R3, R4, R0 ;  /* 0x0000000403127224 */ /* 0x000fe200078e0200 */
[----:B------:R-:W-:-:S05]  /*17910*/  LOP3.LUT R0, RZ, R3, RZ, 0x33, !PT ;  /* 0x00000003ff007212 */ /* 0x000fca00078e33ff */
[----:B------:R-:W-:Y:S01]  /*17920*/  IMAD.IADD R17, R17, 0x1, R0 ;  /* 0x0000000111117824 */ /* 0x000fe200078e0200 */
[----:B------:R-:W-:Y:S06]  /*17930*/  BRA `(.L_x_15156) ;  /* 0x00000000001c7947 */ /* 0x000fec0003800000 */
.L_x_15148:
[----:B------:R-:W-:Y:S01]  /*17940*/  UMOV UR4, URZ ;  /* 0x0000003f00047c82 */ /* 0x000fe20008000000 */
[----:B------:R-:W-:Y:S01]  /*17950*/  UMOV UR5, URZ ;  /* 0x0000003f00057c82 */ /* 0x000fe20008000000 */
[----:B------:R-:W-:Y:S01]  /*17960*/  ULDC UR6, c[0x0][0xc3c] ;  /* 0x00030f0000067ab9 */ /* 0x000fe20000000800 */
[----:B------:R-:W-:Y:S02]  /*17970*/  IMAD.MOV.U32 R16, RZ, RZ, R0 ;  /* 0x000000ffff107224 */ /* 0x000fe400078e0000 */
[----:B------:R-:W-:Y:S02]  /*17980*/  IMAD.U32 R17, RZ, RZ, UR4 ;  /* 0x00000004ff117e24 */ /* 0x000fe4000f8e00ff */
[----:B------:R-:W-:Y:S02]  /*17990*/  IMAD.U32 R18, RZ, RZ, UR5 ;  /* 0x00000005ff127e24 */ /* 0x000fe4000f8e00ff */
[----:B------:R-:W-:-:S07]  /*179a0*/  IMAD.U32 R19, RZ, RZ, UR6 ;  /* 0x00000006ff137e24 */ /* 0x000fce000f8e00ff */
.L_x_15156:
        /* <DEDUP_REMOVED lines=10> */
.L_x_15145:
[----:B------:R-:W-:Y:S02]  /*17a50*/  ULDC UR4, c[0x0][0xc3c] ;  /* 0x00030f0000047ab9 */ /* 0x000fe40000000800 */
[----:B---3--:R-:W-:-:S13]  /*17a60*/  ISETP.GE.AND P0, PT, R19, UR4, PT ;  /* 0x0000000413007c0c */ /* 0x008fda000bf06270 */
[----:B------:R-:W-:Y:S05]  /*17a70*/  @!P0 BRA `(.L_x_15157) ;  /* 0xffffffa800588947 */ /* 0x000fea000383ffff */
[----:B------:R-:W-:Y:S05]  /*17a80*/  BSYNC B8 ;  /* 0x0000000000087941 */ /* 0x000fea0003800000 */
.L_x_15035:
        /* <DEDUP_REMOVED lines=12> */
.L_x_15282:
[----:B------:R-:W-:Y:S05]  /*17b50*/  BSYNC B0 ;  /* 0x0000000000007941 */ /* 0x000fea0003800000 */
.L_x_15158:
[----:B------:R-:W-:-:S03]  /*17b60*/  UMOV UR4, 0xffffffff ;  /* 0xffffffff00047882 */ /* 0x000fc60000000000 */
[----:B------:R-:W-:Y:S05]  /*17b70*/  BRA.DIV UR4, `(.L_x_15160) ;  /* 0x0000003604287947 */ /* 0x000fea000b800000 */
[----:B0-----:R-:W0:Y:S02]  /*17b80*/  S2R R0, SR_TID.X ;  /* 0x0000000000007919 */ /* 0x001e240000002100 */
[----:B0-----:R-:W-:-:S04]  /*17b90*/  SHF.R.U32.HI R0, RZ, 0x5, R0 ;  /* 0x00000005ff007819 */ /* 0x001fc80000011600 */
[----:B------:R-:W-:-:S05]  /*17ba0*/  LOP3.LUT R0, R0, 0x3, RZ, 0xc0, !PT ;  /* 0x0000000300007812 */ /* 0x000fca00078ec0ff */
[----:B------:R0:W3:Y:S02]  /*17bb0*/  SHFL.IDX PT, R14, R0, RZ, 0x1f ;  /* 0x00001fff000e7589 */ /* 0x0000e400000e0000 */
.L_x_15285:
[----:B---3--:R-:W-:-:S13]  /*17bc0*/  ISETP.NE.AND P0, PT, R14, RZ, PT ;  /* 0x000000ff0e00720c */ /* 0x008fda0003f05270 */
[----:B------:R-:W-:Y:S05]  /*17bd0*/  @P0 BRA `(.L_x_14892) ;  /* 0x0000000000880947 */ /* 0x000fea0003800000 */
[----:B------:R-:W-:-:S03]  /*17be0*/  UMOV UR4, 0xffffffff ;  /* 0xffffffff00047882 */ /* 0x000fc60000000000 */
[----:B------:R-:W-:Y:S05]  /*17bf0*/  BRA.DIV UR4, `(.L_x_15161) ;  /* 0x00000036043c7947 */ /* 0x000fea000b800000 */
[----:B------:R-:W-:-:S13]  /*17c00*/  ELECT P6, URZ, PT ;  /* 0x00000000003f782f */ /* 0x000fda00038c0000 */
.L_x_15288:
[----:B------:R-:W-:Y:S05]  /*17c10*/  @!P6 BRA `(.L_x_14892) ;  /* 0x000000000078e947 */ /* 0x000fea0003800000 */
[----:B0-----:R-:W3:Y:S02]  /*17c20*/  LDL.LU R0, [R1+0x44] ;  /* 0x0000440001007983 */ /* 0x001ee40000300800 */
[----:B---3--:R-:W-:-:S04]  /*17c30*/  LOP3.LUT R0, R0, 0x2, RZ, 0xfc, !PT ;  /* 0x0000000200007812 */ /* 0x008fc800078efcff */
[----:B------:R-:W-:-:S13]  /*17c40*/  ISETP.NE.AND P2, PT, R0, 0x3, PT ;  /* 0x000000030000780c */ /* 0x000fda0003f45270 */
[----:B------:R-:W-:Y:S05]  /*17c50*/  @!P2 BRA `(.L_x_15162) ;  /* 0x000000000004a947 */ /* 0x000fea0003800000 */
[----:B------:R-:W-:Y:S01]  /*17c60*/  BPT.TRAP 0x1 ;  /* 0x000000040000795c */ /* 0x000fe20000300000 */
.L_x_15162:
[----:B------:R-:W-:Y:S01]  /*17c70*/  IADD3 R0, R9, 0x16840, RZ ;  /* 0x0001684009007810 */ /* 0x000fe20007ffe0ff */
[----:B------:R-:W-:Y:S01]  /*17c80*/  VIADD R2, R23, 0x1 ;  /* 0x0000000117027836 */ /* 0x000fe20000000000 */
[----:B------:R-:W-:-:S03]  /*17c90*/  SHF.L.U32 R3, R27, 0x1f, RZ ;  /* 0x0000001f1b037819 */ /* 0x000fc600000006ff */
[----:B--2---:R-:W-:Y:S01]  /*17ca0*/  IMAD R6, R23, 0x8, R0 ;  /* 0x0000000817067824 */ /* 0x004fe200078e0200 */
[----:B------:R-:W-:-:S03]  /*17cb0*/  ISETP.NE.AND P1, PT, R2, 0x2, PT ;  /* 0x000000020200780c */ /* 0x000fc60003f25270 */
[----:B------:R-:W0:Y:S01]  /*17cc0*/  SYNCS.PHASECHK.TRANS64.TRYWAIT P0, [R6+URZ], R3 ;  /* 0x00000003060075a7 */ /* 0x000e22000800017f */
[----:B------:R-:W-:Y:S02]  /*17cd0*/  SEL R4, RZ, 0x1, P1 ;  /* 0x00000001ff047807 */ /* 0x000fe40000800000 */
[----:B------:R-:W-:Y:S02]  /*17ce0*/  SEL R5, R2, RZ, P1 ;  /* 0x000000ff02057207 */ /* 0x000fe40000800000 */
[----:B------:R-:W-:-:S03]  /*17cf0*/  LOP3.LUT R2, R27, R4, RZ, 0x3c, !PT ;  /* 0x000000041b027212 */ /* 0x000fc600078e3cff */
[----:B------:R-:W-:Y:S01]  /*17d00*/  IMAD R7, R5, 0x8, R0 ;  /* 0x0000000805077824 */ /* 0x000fe200078e0200 */
[----:B------:R-:W-:Y:S01]  /*17d10*/  SHF.L.U32 R2, R2, 0x1f, RZ ;  /* 0x0000001f02027819 */ /* 0x000fe200000006ff */
[----:B0-----:R-:W-:Y:S06]  /*17d20*/  @!P0 BRA `(.L_x_15163) ;  /* 0x0000003400108947 */ /* 0x001fec0003800000 */
.L_x_15289:
[----:B------:R-:W2:Y:S02]  /*17d30*/  SYNCS.PHASECHK.TRANS64.TRYWAIT P0, [R7+URZ], R2 ;  /* 0x00000002070075a7 */ /* 0x000ea4000800017f */
[----:B--2---:R-:W-:Y:S05]  /*17d40*/  @!P0 BRA `(.L_x_15164) ;  /* 0x00000034001c8947 */ /* 0x004fea0003800000 */
.L_x_15290:
[----:B------:R-:W-:Y:S05]  /*17d50*/  @!P2 BRA `(.L_x_15165) ;  /* 0x000000000004a947 */ /* 0x000fea0003800000 */
[----:B------:R-:W-:Y:S01]  /*17d60*/  BPT.TRAP 0x1 ;  /* 0x000000040000795c */ /* 0x000fe20000300000 */
.L_x_15165:
[----:B------:R-:W-:-:S04]  /*17d70*/  VIADD R0, R9, 0x16860 ;  /* 0x0001686009007836 */ /* 0x000fc80000000000 */
[----:B------:R-:W-:-:S04]  /*17d80*/  IMAD R4, R23, 0x8, R0 ;  /* 0x0000000817047824 */ /* 0x000fc800078e0200 */
[----:B------:R-:W3:Y:S02]  /*17d90*/  SYNCS.PHASECHK.TRANS64.TRYWAIT P0, [R4+URZ], R3 ;  /* 0x00000003040075a7 */ /* 0x000ee4000800017f */
[----:B---3--:R-:W-:Y:S05]  /*17da0*/  @!P0 BRA `(.L_x_15166) ;  /* 0x0000003400188947 */ /* 0x008fea0003800000 */
.L_x_15291:
[----:B------:R-:W-:-:S07]  /*17db0*/  IMAD R5, R5, 0x8, R0 ;  /* 0x0000000805057824 */ /* 0x000fce00078e0200 */
.L_x_15167:
[----:B------:R0:W0:Y:S02]  /*17dc0*/  SYNCS.PHASECHK.TRANS64.TRYWAIT P0, [R5+URZ], R2 ;  /* 0x00000002050075a7 */ /* 0x000024000800017f */
[----:B0-----:R-:W-:Y:S05]  /*17dd0*/  @!P0 NANOSLEEP.SYNCS 0x989680 ;  /* 0x009896800000895d */ /* 0x001fea0003900000 */
[----:B------:R-:W0:Y:S02]  /*17de0*/  @!P0 SYNCS.PHASECHK.TRANS64 P0, [R5+URZ], R2 ;  /* 0x00000002050085a7 */ /* 0x000e24000800007f */
[----:B0-----:R-:W-:Y:S05]  /*17df0*/  @!P0 BRA `(.L_x_15167) ;  /* 0xfffffffc00f08947 */ /* 0x001fea000383ffff */
.L_x_14892:
[----:B------:R-:W-:Y:S05]  /*17e00*/  BSYNC B9 ;  /* 0x0000000000097941 */ /* 0x000fea0003800000 */
.L_x_14889:
[----:B------:R-:W-:Y:S05]  /*17e10*/  EXIT ;  /* 0x000000000000794d */ /* 0x000fea0003800000 */
.L_x_14910:
[----:B0-----:R0:W1:Y:S02]  /*17e20*/  SYNCS.PHASECHK.TRANS64.TRYWAIT P6, [R78+URZ+0x16890], R90 ;  /* 0x0168905a4e0075a7 */ /* 0x00106400080c017f */
[----:B-1----:R-:W-:Y:S05]  /*17e30*/  @!P6 NANOSLEEP.SYNCS 0x989680 ;  /* 0x009896800000e95d */ /* 0x002fea0003900000 */
[----:B------:R-:W1:Y:S02]  /*17e40*/  @!P6 SYNCS.PHASECHK.TRANS64 P6, [R78+URZ+0x16890], R90 ;  /* 0x0168905a4e00e5a7 */ /* 0x000e6400080c007f */
[----:B-1----:R-:W-:Y:S05]  /*17e50*/  @!P6 BRA `(.L_x_14910) ;  /* 0xfffffffc00f0e947 */ /* 0x002fea000383ffff */
[----:B------:R-:W-:Y:S05]  /*17e60*/  BRA `(.L_x_15168) ;  /* 0xfffffeac00587947 */ /* 0x000fea000383ffff */
.L_x_14930:
[----:B0-----:R0:W1:Y:S02]  /*17e70*/  SYNCS.PHASECHK.TRANS64.TRYWAIT P5, [R78+URZ+0x16890], R90 ;  /* 0x0168905a4e0075a7 */ /* 0x00106400080a017f */
[----:B-1----:R-:W-:Y:S05]  /*17e80*/  @!P5 NANOSLEEP.SYNCS 0x989680 ;  /* 0x009896800000d95d */ /* 0x002fea0003900000 */
[----:B------:R-:W1:Y:S02]  /*17e90*/  @!P5 SYNCS.PHASECHK.TRANS64 P5, [R78+URZ+0x16890], R90 ;  /* 0x0168905a4e00d5a7 */ /* 0x000e6400080a007f */
[----:B-1----:R-:W-:Y:S05]  /*17ea0*/  @!P5 BRA `(.L_x_14930) ;  /* 0xfffffffc00f0d947 */ /* 0x002fea000383ffff */
[----:B------:R-:W-:Y:S05]  /*17eb0*/  BRA `(.L_x_15169) ;  /* 0xfffffebc00c87947 */ /* 0x000fea000383ffff */
.L_x_14939:
[----:B-1----:R1:W2:Y:S02]  /*17ec0*/  SYNCS.PHASECHK.TRANS64.TRYWAIT P4, [R78+URZ+0x16890], R90 ;  /* 0x0168905a4e0075a7 */ /* 0x0022a4000808017f */
[----:B--2---:R-:W-:Y:S05]  /*17ed0*/  @!P4 NANOSLEEP.SYNCS 0x989680 ;  /* 0x009896800000c95d */ /* 0x004fea0003900000 */
[----:B------:R-:W2:Y:S02]  /*17ee0*/  @!P4 SYNCS.PHASECHK.TRANS64 P4, [R78+URZ+0x16890], R90 ;  /* 0x0168905a4e00c5a7 */ /* 0x000ea4000808007f */
[----:B--2---:R-:W-:Y:S05]  /*17ef0*/  @!P4 BRA `(.L_x_14939) ;  /* 0xfffffffc00f0c947 */ /* 0x004fea000383ffff */
[----:B------:R-:W-:Y:S05]  /*17f00*/  BRA `(.L_x_15170) ;  /* 0xfffffecc00f87947 */ /* 0x000fea000383ffff */
.L_x_14945:
[----:B--2---:R2:W3:Y:S02]  /*17f10*/  SYNCS.PHASECHK.TRANS64.TRYWAIT P3, [R78+URZ+0x168b0], R90 ;  /* 0x0168b05a4e0075a7 */ /* 0x0044e4000806017f */
[----:B---3--:R-:W-:Y:S05]  /*17f20*/  @!P3 NANOSLEEP.SYNCS 0x989680 ;  /* 0x009896800000b95d */ /* 0x008fea0003900000 */
[----:B------:R-:W3:Y:S02]  /*17f30*/  @!P3 SYNCS.PHASECHK.TRANS64 P3, [R78+URZ+0x168b0], R90 ;  /* 0x0168b05a4e00b5a7 */ /* 0x000ee4000806007f */
[----:B---3--:R-:W-:Y:S05]  /*17f40*/  @!P3 BRA `(.L_x_14945) ;  /* 0xfffffffc00f0b947 */ /* 0x008fea000383ffff */
[----:B------:R-:W-:Y:S05]  /*17f50*/  BRA `(.L_x_15171) ;  /* 0xfffffed0008c7947 */ /* 0x000fea000383ffff */
.L_x_14953:
        /* <DEDUP_REMOVED lines=8> */
[----:B------:R-:W-:-:S04]  /*17fe0*/  SHF.R.S32.HI R0, RZ, 0x7, R0 ;  /* 0x00000007ff007819 */ /* 0x000fc80000011400 */
[----:B------:R-:W-:-:S07]  /*17ff0*/  MOV R13, R0 ;  /* 0x00000000000d7202 */ /* 0x000fce0000000f00 */
[----:B-----5:R-:W-:Y:S05]  /*18000*/  WARPSYNC.COLLECTIVE R15, `(.L_x_15173) ;  /* 0x000000000f087348 */ /* 0x020fea0003c00000 */
[----:B------:R0:W1:Y:S02]  /*18010*/  SHFL.IDX P6, R14, R13, R12, R11 ;  /* 0x0000000c0d0e7389 */ /* 0x00006400000c000b */
[----:B01---5:R-:W-:Y:S01]  /*18020*/  ENDCOLLECTIVE ;  /* 0x000000000000791b */ /* 0x023fe20003800000 */
.L_x_15173:
[----:B------:R-:W-:Y:S05]  /*18030*/  BSYNC B0 ;  /* 0x0000000000007941 */ /* 0x000fea0003800000 */
.L_x_15172:
[----:B------:R-:W-:Y:S01]  /*18040*/  IMAD.MOV.U32 R157, RZ, RZ, R14 ;  /* 0x000000ffff9d7224 */ /* 0x000fe200078e000e */
[----:B------:R-:W-:Y:S06]  /*18050*/  BRA `(.L_x_15174) ;  /* 0xfffffed8000c7947 */ /* 0x000fec000383ffff */
.L_x_14965:
        /* <DEDUP_REMOVED lines=8> */
.L_x_15176:
[----:B------:R-:W-:Y:S05]  /*180e0*/  BSYNC B1 ;  /* 0x0000000000017941 */ /* 0x000fea0003800000 */
.L_x_15175:
        /* <DEDUP_REMOVED lines=8> */
.L_x_15177:
[----:B------:R-:W-:Y:S02]  /*18170*/  IMAD.MOV.U32 R13, RZ, RZ, R8 ;  /* 0x000000ffff0d7224 */ /* 0x000fe400078e0008 */
[----:B------:R-:W-:-:S07]  /*18180*/  IMAD.MOV.U32 R0, RZ, RZ, R14 ;  /* 0x000000ffff007224 */ /* 0x000fce00078e000e */
[----:B------:R-:W-:Y:S05]  /*18190*/  WARPSYNC.COLLECTIVE R15, `(.L_x_15178) ;  /* 0x000000000f087348 */ /* 0x000fea0003c00000 */
[----:B------:R0:W1:Y:S02]  /*181a0*/  SHFL.IDX P6, R14, R13, R12, R11 ;  /* 0x0000000c0d0e7389 */ /* 0x00006400000c000b */
[----:B01----:R-:W-:Y:S01]  /*181b0*/  ENDCOLLECTIVE ;  /* 0x000000000000791b */ /* 0x003fe20003800000 */
.L_x_15178:
[----:B------:R-:W-:Y:S01]  /*181c0*/  IMAD.MOV.U32 R13, RZ, RZ, R7 ;  /* 0x000000ffff0d7224 */ /* 0x000fe200078e0007 */
[----:B------:R-:W-:-:S07]  /*181d0*/  MOV R5, R14 ;  /* 0x0000000e00057202 */ /* 0x000fce0000000f00 */
[----:B------:R-:W-:Y:S05]  /*181e0*/  WARPSYNC.COLLECTIVE R15, `(.L_x_15179) ;  /* 0x000000000f087348 */ /* 0x000fea0003c00000 */
[----:B------:R0:W1:Y:S02]  /*181f0*/  SHFL.IDX P6, R14, R13, R12, R11 ;  /* 0x0000000c0d0e7389 */ /* 0x00006400000c000b */
[----:B01----:R-:W-:Y:S01]  /*18200*/  ENDCOLLECTIVE ;  /* 0x000000000000791b */ /* 0x003fe20003800000 */
.L_x_15179:
[----:B------:R-:W-:Y:S05]  /*18210*/  BRA `(.L_x_15180) ;  /* 0xfffffedc00907947 */ /* 0x000fea000383ffff */
.L_x_14968:
        /* <DEDUP_REMOVED lines=8> */
.L_x_15182:
[----:B------:R-:W-:Y:S05]  /*182a0*/  BSYNC B1 ;  /* 0x0000000000017941 */ /* 0x000fea0003800000 */
.L_x_15181:
        /* <DEDUP_REMOVED lines=8> */
.L_x_15183:
[----:B------:R-:W-:Y:S02]  /*18330*/  IMAD.MOV.U32 R13, RZ, RZ, R8 ;  /* 0x000000ffff0d7224 */ /* 0x000fe400078e0008 */
[----:B------:R-:W-:-:S07]  /*18340*/  IMAD.MOV.U32 R0, RZ, RZ, R14 ;  /* 0x000000ffff007224 */ /* 0x000fce00078e000e */
[----:B------:R-:W-:Y:S05]  /*18350*/  WARPSYNC.COLLECTIVE R15, `(.L_x_15184) ;  /* 0x000000000f087348 */ /* 0x000fea0003c00000 */
[----:B------:R0:W1:Y:S02]  /*18360*/  SHFL.IDX P6, R14, R13, R12, R11 ;  /* 0x0000000c0d0e7389 */ /* 0x00006400000c000b */
[----:B01----:R-:W-:Y:S01]  /*18370*/  ENDCOLLECTIVE ;  /* 0x000000000000791b */ /* 0x003fe20003800000 */
.L_x_15184:
[----:B------:R-:W-:Y:S02]  /*18380*/  IMAD.MOV.U32 R13, RZ, RZ, R7 ;  /* 0x000000ffff0d7224 */ /* 0x000fe400078e0007 */
[----:B------:R-:W-:-:S07]  /*18390*/  IMAD.MOV.U32 R5, RZ, RZ, R14 ;  /* 0x000000ffff057224 */ /* 0x000fce00078e000e */
[----:B------:R-:W-:Y:S05]  /*183a0*/  WARPSYNC.COLLECTIVE R15, `(.L_x_15185) ;  /* 0x000000000f087348 */ /* 0x000fea0003c00000 */
[----:B------:R0:W1:Y:S02]  /*183b0*/  SHFL.IDX P6, R14, R13, R12, R11 ;  /* 0x0000000c0d0e7389 */ /* 0x00006400000c000b */
[----:B01----:R-:W-:Y:S01]  /*183c0*/  ENDCOLLECTIVE ;  /* 0x000000000000791b */ /* 0x003fe20003800000 */
.L_x_15185:
[----:B------:R-:W-:Y:S05]  /*183d0*/  BRA `(.L_x_15186) ;  /* 0xfffffedc00fc7947 */ /* 0x000fea000383ffff */
.L_x_14972:
[----:B0-----:R0:W1:Y:S02]  /*183e0*/  SYNCS.PHASECHK.TRANS64.TRYWAIT P0, [R2+URZ+0x16800], R37 ;  /* 0x01680025020075a7 */ /* 0x001064000800017f */
[----:B-1----:R-:W-:Y:S05]  /*183f0*/  @!P0 NANOSLEEP.SYNCS 0x989680 ;  /* 0x009896800000895d */ /* 0x002fea0003900000 */
[----:B------:R-:W1:Y:S02]  /*18400*/  @!P0 SYNCS.PHASECHK.TRANS64 P0, [R2+URZ+0x16800], R37 ;  /* 0x01680025020085a7 */ /* 0x000e64000800007f */
[----:B-1----:R-:W-:Y:S05]  /*18410*/  @!P0 BRA `(.L_x_14972) ;  /* 0xfffffffc00f08947 */ /* 0x002fea000383ffff */
[----:B------:R-:W-:Y:S05]  /*18420*/  BRA `(.L_x_15187) ;  /* 0xfffffee400047947 */ /* 0x000fea000383ffff */
.L_x_14980:
[----:B------:R-:W0:Y:S01]  /*18430*/  LDC R41, c[0x0][0x3f4] ;  /* 0x0000fd00ff297b82 */ /* 0x000e220000000800 */
[----:B------:R-:W-:Y:S01]  /*18440*/  BSSY B1, `(.L_x_15188) ;  /* 0x0000008000017945 */ /* 0x000fe20003800000 */
[----:B------:R-:W-:Y:S01]  /*18450*/  IMAD.MOV.U32 R13, RZ, RZ, R26 ;  /* 0x000000ffff0d7224 */ /* 0x000fe200078e001a */
[----:B------:R-:W-:Y:S01]  /*18460*/  MOV R12, RZ ;  /* 0x000000ff000c7202 */ /* 0x000fe20000000f00 */
[----:B------:R-:W-:Y:S02]  /*18470*/  IMAD.MOV.U32 R11, RZ, RZ, 0x1c1f ;  /* 0x00001c1fff0b7424 */ /* 0x000fe400078e00ff */
[----:B------:R-:W-:-:S07]  /*18480*/  IMAD.MOV.U32 R15, RZ, RZ, -0x1 ;  /* 0xffffffffff0f7424 */ /* 0x000fce00078e00ff */
[----:B0-----:R-:W-:Y:S05]  /*18490*/  WARPSYNC.COLLECTIVE R15, `(.L_x_15189) ;  /* 0x000000000f087348 */ /* 0x001fea0003c00000 */
[----:B------:R1:W2:Y:S02]  /*184a0*/  SHFL.IDX P6, R14, R13, R12, R11 ;  /* 0x0000000c0d0e7389 */ /* 0x0002a400000c000b */
[----:B012---:R-:W-:Y:S01]  /*184b0*/  ENDCOLLECTIVE ;  /* 0x000000000000791b */ /* 0x007fe20003800000 */
.L_x_15189:
[----:B------:R-:W-:Y:S05]  /*184c0*/  BSYNC B1 ;  /* 0x0000000000017941 */ /* 0x000fea0003800000 */
.L_x_15188:
        /* <DEDUP_REMOVED lines=10> */
.L_x_15190:
[----:B------:R-:W-:Y:S01]  /*18570*/  IMAD.MOV.U32 R13, RZ, RZ, R24 ;  /* 0x000000ffff0d7224 */ /* 0x000fe200078e0018 */
[----:B------:R-:W-:-:S07]  /*18580*/  MOV R3, R14 ;  /* 0x0000000e00037202 */ /* 0x000fce0000000f00 */
[----:B------:R-:W-:Y:S05]  /*18590*/  WARPSYNC.COLLECTIVE R15, `(.L_x_15191) ;  /* 0x000000000f087348 */ /* 0x000fea0003c00000 */
[----:B------:R0:W1:Y:S02]  /*185a0*/  SHFL.IDX P6, R14, R13, R12, R11 ;  /* 0x0000000c0d0e7389 */ /* 0x00006400000c000b */
[----:B01----:R-:W-:Y:S01]  /*185b0*/  ENDCOLLECTIVE ;  /* 0x000000000000791b */ /* 0x003fe20003800000 */
.L_x_15191:
[----:B------:R-:W-:Y:S02]  /*185c0*/  IMAD.MOV.U32 R13, RZ, RZ, R27 ;  /* 0x000000ffff0d7224 */ /* 0x000fe400078e001b */
[----:B------:R-:W-:-:S07]  /*185d0*/  IMAD.MOV.U32 R4, RZ, RZ, R14 ;  /* 0x000000ffff047224 */ /* 0x000fce00078e000e */
[----:B------:R-:W-:Y:S05]  /*185e0*/  WARPSYNC.COLLECTIVE R15, `(.L_x_15192) ;  /* 0x000000000f087348 */ /* 0x000fea0003c00000 */
[----:B------:R0:W1:Y:S02]  /*185f0*/  SHFL.IDX P6, R14, R13, R12, R11 ;  /* 0x0000000c0d0e7389 */ /* 0x00006400000c000b */
[----:B01----:R-:W-:Y:S01]  /*18600*/  ENDCOLLECTIVE ;  /* 0x000000000000791b */ /* 0x003fe20003800000 */
.L_x_15192:
        /* <DEDUP_REMOVED lines=18> */
[----:B--2---:R-:W-:Y:S01]  /*18730*/  @!P1 IMAD.MOV.U32 R37, RZ, RZ, R11 ;  /* 0x000000ffff259224 */ /* 0x004fe200078e000b */
[----:B------:R-:W-:Y:S01]  /*18740*/  MOV R11, 0x1c1f ;  /* 0x00001c1f000b7802 */ /* 0x000fe20000000f00 */
[----:B------:R-:W-:Y:S01]  /*18750*/  @!P1 IMAD.MOV.U32 R35, RZ, RZ, R9 ;  /* 0x000000ffff239224 */ /* 0x000fe200078e0009 */
[----:B------:R-:W-:Y:S01]  /*18760*/  @!P1 MOV R34, R8 ;  /* 0x0000000800229202 */ /* 0x000fe20000000f00 */
[----:B------:R-:W-:-:S07]  /*18770*/  @!P1 IMAD.MOV.U32 R36, RZ, RZ, R10 ;  /* 0x000000ffff249224 */ /* 0x000fce00078e000a */
[----:B-----5:R-:W-:Y:S05]  /*18780*/  WARPSYNC.COLLECTIVE R15, `(.L_x_15193) ;  /* 0x000000000f087348 */ /* 0x020fea0003c00000 */
[----:B------:R0:W1:Y:S02]  /*18790*/  SHFL.IDX P6, R14, R13, R12, R11 ;  /* 0x0000000c0d0e7389 */ /* 0x00006400000c000b */
[----:B01---5:R-:W-:Y:S01]  /*187a0*/  ENDCOLLECTIVE ;  /* 0x000000000000791b */ /* 0x023fe20003800000 */
.L_x_15193:
[----:B------:R-:W-:Y:S02]  /*187b0*/  IMAD.MOV.U32 R3, RZ, RZ, R35 ;  /* 0x000000ffff037224 */ /* 0x000fe400078e0023 */
[----:B------:R-:W-:Y:S01]  /*187c0*/  IMAD.MOV.U32 R0, RZ, RZ, R34 ;  /* 0x000000ffff007224 */ /* 0x000fe200078e0022 */
[----:B------:R-:W-:Y:S01]  /*187d0*/  MOV R8, R36 ;  /* 0x0000002400087202 */ /* 0x000fe20000000f00 */
[----:B------:R-:W-:Y:S01]  /*187e0*/  IMAD.MOV.U32 R9, RZ, RZ, R37 ;  /* 0x000000ffff097224 */ /* 0x000fe200078e0025 */
[----:B------:R-:W-:Y:S02]  /*187f0*/  PRMT R45, R45, 0x5410, R3 ;  /* 0x000054102d2d7816 */ /* 0x000fe40000000003 */
[----:B------:R-:W-:Y:S01]  /*18800*/  PRMT R42, R0, 0x7610, R42 ;  /* 0x00007610002a7816 */ /* 0x000fe2000000002a */
[----:B------:R-:W-:Y:S01]  /*18810*/  @!P1 IMAD.MOV.U32 R20, RZ, RZ, R4 ;  /* 0x000000ffff149224 */ /* 0x000fe200078e0004 */
[----:B------:R-:W-:Y:S01]  /*18820*/  PRMT R33, R8, 0x5410, R9 ;  /* 0x0000541008217816 */ /* 0x000fe20000000009 */
[----:B------:R-:W-:-:S02]  /*18830*/  @!P1 IMAD.MOV.U32 R21, RZ, RZ, R5 ;  /* 0x000000ffff159224 */ /* 0x000fc400078e0005 */
[----:B------:R-:W-:Y:S02]  /*18840*/  @!P1 IMAD.MOV.U32 R30, RZ, RZ, R6 ;  /* 0x000000ffff1e9224 */ /* 0x000fe400078e0006 */
[----:B------:R-:W-:Y:S02]  /*18850*/  IMAD.MOV.U32 R13, RZ, RZ, R25 ;  /* 0x000000ffff0d7224 */ /* 0x000fe400078e0019 */
[----:B------:R-:W-:Y:S01]  /*18860*/  @!P1 IMAD.MOV.U32 R31, RZ, RZ, R7 ;  /* 0x000000ffff1f9224 */ /* 0x000fe200078e0007 */
[----:B------:R-:W-:Y:S01]  /*18870*/  MOV R6, R30 ;  /* 0x0000001e00067202 */ /* 0x000fe20000000f00 */
[----:B------:R-:W-:Y:S02]  /*18880*/  IMAD.MOV.U32 R4, RZ, RZ, R20 ;  /* 0x000000ffff047224 */ /* 0x000fe400078e0014 */
[----:B------:R-:W-:Y:S02]  /*18890*/  IMAD.MOV.U32 R5, RZ, RZ, R21 ;  /* 0x000000ffff057224 */ /* 0x000fe400078e0015 */
[----:B------:R-:W-:Y:S01]  /*188a0*/  IMAD.MOV.U32 R7, RZ, RZ, R31 ;  /* 0x000000ffff077224 */ /* 0x000fe200078e001f */
[----:B------:R-:W-:Y:S01]  /*188b0*/  PRMT R56, R4, 0x5410, R6 ;  /* 0x0000541004387816 */ /* 0x000fe20000000006 */
[----:B------:R-:W-:Y:S01]  /*188c0*/  IMAD.MOV.U32 R0, RZ, RZ, R14 ;  /* 0x000000ffff007224 */ /* 0x000fe200078e000e */
[----:B------:R-:W-:-:S07]  /*188d0*/  PRMT R45, R5, 0x7610, R45 ;  /* 0x00007610052d7816 */ /* 0x000fce000000002d */
[----:B------:R-:W-:Y:S05]  /*188e0*/  WARPSYNC.COLLECTIVE R15, `(.L_x_15194) ;  /* 0x000000000f087348 */ /* 0x000fea0003c00000 */
[----:B------:R0:W1:Y:S02]  /*188f0*/  SHFL.IDX P6, R14, R13, R12, R11 ;  /* 0x0000000c0d0e7389 */ /* 0x00006400000c000b */
[----:B01----:R-:W-:Y:S01]  /*18900*/  ENDCOLLECTIVE ;  /* 0x000000000000791b */ /* 0x003fe20003800000 */
.L_x_15194:
[----:B------:R-:W-:Y:S02]  /*18910*/  PRMT R42, R42, 0x5410, R7 ;  /* 0x000054102a2a7816 */ /* 0x000fe40000000007 */
[----:B------:R-:W-:Y:S01]  /*18920*/  CS2R R4, SRZ ;  /* 0x0000000000047805 */ /* 0x000fe2000001ff00 */
[----:B------:R-:W-:Y:S02]  /*18930*/  IMAD.MOV.U32 R13, RZ, RZ, R24 ;  /* 0x000000ffff0d7224 */ /* 0x000fe400078e0018 */
[----:B------:R-:W-:-:S07]  /*18940*/  IMAD.MOV.U32 R3, RZ, RZ, R14 ;  /* 0x000000ffff037224 */ /* 0x000fce00078e000e */
[----:B------:R-:W-:Y:S05]  /*18950*/  WARPSYNC.COLLECTIVE R15, `(.L_x_15195) ;  /* 0x000000000f087348 */ /* 0x000fea0003c00000 */
[----:B------:R0:W1:Y:S02]  /*18960*/  SHFL.IDX P6, R14, R13, R12, R11 ;  /* 0x0000000c0d0e7389 */ /* 0x00006400000c000b */
[----:B01----:R-:W-:Y:S01]  /*18970*/  ENDCOLLECTIVE ;  /* 0x000000000000791b */ /* 0x003fe20003800000 */
.L_x_15195:
[----:B------:R-:W-:Y:S02]  /*18980*/  IMAD.MOV.U32 R13, RZ, RZ, R27 ;  /* 0x000000ffff0d7224 */ /* 0x000fe400078e001b */
[----:B------:R-:W-:-:S07]  /*18990*/  IMAD.MOV.U32 R24, RZ, RZ, R14 ;  /* 0x000000ffff187224 */ /* 0x000fce00078e000e */
[----:B------:R-:W-:Y:S05]  /*189a0*/  WARPSYNC.COLLECTIVE R15, `(.L_x_15196) ;  /* 0x000000000f087348 */ /* 0x000fea0003c00000 */
[----:B------:R0:W1:Y:S02]  /*189b0*/  SHFL.IDX P6, R14, R13, R12, R11 ;  /* 0x0000000c0d0e7389 */ /* 0x00006400000c000b */
[----:B01----:R-:W-:Y:S01]  /*189c0*/  ENDCOLLECTIVE ;  /* 0x000000000000791b */ /* 0x003fe20003800000 */
.L_x_15196:
[----:B------:R-:W-:Y:S05]  /*189d0*/  BRA `(.L_x_15197) ;  /* 0xfffffeec00ec7947 */ /* 0x000fea000383ffff */
.L_x_14984:
[----:B0-----:R0:W1:Y:S02]  /*189e0*/  SYNCS.PHASECHK.TRANS64.TRYWAIT P1, [R2+URZ+0x16800], R13 ;  /* 0x0168000d020075a7 */ /* 0x001064000802017f */
[----:B-1----:R-:W-:Y:S05]  /*189f0*/  @!P1 NANOSLEEP.SYNCS 0x989680 ;  /* 0x009896800000995d */ /* 0x002fea0003900000 */
[----:B------:R-:W1:Y:S02]  /*18a00*/  @!P1 SYNCS.PHASECHK.TRANS64 P1, [R2+URZ+0x16800], R13 ;  /* 0x0168000d020095a7 */ /* 0x000e64000802007f */
[----:B-1----:R-:W-:Y:S05]  /*18a10*/  @!P1 BRA `(.L_x_14984) ;  /* 0xfffffffc00f09947 */ /* 0x002fea000383ffff */
[----:B------:R-:W-:Y:S05]  /*18a20*/  BRA `(.L_x_15198) ;  /* 0xfffffef0008c7947 */ /* 0x000fea000383ffff */
.L_x_14990:
[----:B-1----:R1:W2:Y:S02]  /*18a30*/  SYNCS.PHASECHK.TRANS64.TRYWAIT P2, [R4+URZ+0x16830], R3 ;  /* 0x01683003040075a7 */ /* 0x0022a4000804017f */
[----:B--2---:R-:W-:Y:S05]  /*18a40*/  @!P2 NANOSLEEP.SYNCS 0x989680 ;  /* 0x009896800000a95d */ /* 0x004fea0003900000 */
[----:B------:R-:W2:Y:S02]  /*18a50*/  @!P2 SYNCS.PHASECHK.TRANS64 P2, [R4+URZ+0x16830], R3 ;  /* 0x016830030400a5a7 */ /* 0x000ea4000804007f */
[----:B--2---:R-:W-:Y:S05]  /*18a60*/  @!P2 BRA `(.L_x_14990) ;  /* 0xfffffffc00f0a947 */ /* 0x004fea000383ffff */
[----:B------:R-:W-:Y:S05]  /*18a70*/  BRA `(.L_x_14989) ;  /* 0xffffff0000087947 */ /* 0x000fea000383ffff */
.L_x_14996:
[----:B-1----:R1:W2:Y:S02]  /*18a80*/  SYNCS.PHASECHK.TRANS64.TRYWAIT P4, [R0+URZ+0x16830], R3 ;  /* 0x01683003000075a7 */ /* 0x0022a4000808017f */
[----:B--2---:R-:W-:Y:S05]  /*18a90*/  @!P4 NANOSLEEP.SYNCS 0x989680 ;  /* 0x009896800000c95d */ /* 0x004fea0003900000 */
[----:B------:R-:W2:Y:S02]  /*18aa0*/  @!P4 SYNCS.PHASECHK.TRANS64 P4, [R0+URZ+0x16830], R3 ;  /* 0x016830030000c5a7 */ /* 0x000ea4000808007f */
[----:B--2---:R-:W-:Y:S05]  /*18ab0*/  @!P4 BRA `(.L_x_14996) ;  /* 0xfffffffc00f0c947 */ /* 0x004fea000383ffff */
[----:B------:R-:W-:Y:S05]  /*18ac0*/  BRA `(.L_x_14995) ;  /* 0xffffff2000c07947 */ /* 0x000fea000383ffff */
.L_x_15000:
[----:B-1----:R1:W2:Y:S02]  /*18ad0*/  SYNCS.PHASECHK.TRANS64.TRYWAIT P3, [R3+URZ+0x16850], R0 ;  /* 0x01685000030075a7 */ /* 0x0022a4000806017f */
[----:B--2---:R-:W-:Y:S05]  /*18ae0*/  @!P3 NANOSLEEP.SYNCS 0x989680 ;  /* 0x009896800000b95d */ /* 0x004fea0003900000 */
[----:B------:R-:W2:Y:S02]  /*18af0*/  @!P3 SYNCS.PHASECHK.TRANS64 P3, [R3+URZ+0x16850], R0 ;  /* 0x016850000300b5a7 */ /* 0x000ea4000806007f */
[----:B--2---:R-:W-:Y:S05]  /*18b00*/  @!P3 BRA `(.L_x_15000) ;  /* 0xfffffffc00f0b947 */ /* 0x004fea000383ffff */
[----:B------:R-:W-:Y:S05]  /*18b10*/  BRA `(.L_x_14997) ;  /* 0xffffff2400947947 */ /* 0x000fea000383ffff */
.L_x_15007:
[----:B-1----:R1:W2:Y:S02]  /*18b20*/  SYNCS.PHASECHK.TRANS64.TRYWAIT P3, [R0+URZ+0x16830], R3 ;  /* 0x01683003000075a7 */ /* 0x0022a4000806017f */
[----:B--2---:R-:W-:Y:S05]  /*18b30*/  @!P3 NANOSLEEP.SYNCS 0x989680 ;  /* 0x009896800000b95d */ /* 0x004fea0003900000 */
[----:B------:R-:W2:Y:S02]  /*18b40*/  @!P3 SYNCS.PHASECHK.TRANS64 P3, [R0+URZ+0x16830], R3 ;  /* 0x016830030000b5a7 */ /* 0x000ea4000806007f */
[----:B--2---:R-:W-:Y:S05]  /*18b50*/  @!P3 BRA `(.L_x_15007) ;  /* 0xfffffffc00f0b947 */ /* 0x004fea000383ffff */
[----:B------:R-:W-:Y:S05]  /*18b60*/  BRA `(.L_x_15006) ;  /* 0xffffff4800d47947 */ /* 0x000fea000383ffff */
.L_x_15011:
[----:B-1----:R1:W2:Y:S02]  /*18b70*/  SYNCS.PHASECHK.TRANS64.TRYWAIT P2, [R3+URZ+0x16850], R0 ;  /* 0x01685000030075a7 */ /* 0x0022a4000804017f */
[----:B--2---:R-:W-:Y:S05]  /*18b80*/  @!P2 NANOSLEEP.SYNCS 0x989680 ;  /* 0x009896800000a95d */ /* 0x004fea0003900000 */
[----:B------:R-:W2:Y:S02]  /*18b90*/  @!P2 SYNCS.PHASECHK.TRANS64 P2, [R3+URZ+0x16850], R0 ;  /* 0x016850000300a5a7 */ /* 0x000ea4000804007f */
[----:B--2---:R-:W-:Y:S05]  /*18ba0*/  @!P2 BRA `(.L_x_15011) ;  /* 0xfffffffc00f0a947 */ /* 0x004fea000383ffff */
[----:B------:R-:W-:Y:S05]  /*18bb0*/  BRA `(.L_x_15008) ;  /* 0xffffff4c00a87947 */ /* 0x000fea000383ffff */
.L_x_15016:
[----:B-1----:R1:W2:Y:S02]  /*18bc0*/  SYNCS.PHASECHK.TRANS64.TRYWAIT P0, [R13+URZ+0x16850], R6 ;  /* 0x016850060d0075a7 */ /* 0x0022a4000800017f */
[----:B--2---:R-:W-:Y:S05]  /*18bd0*/  @!P0 NANOSLEEP.SYNCS 0x989680 ;  /* 0x009896800000895d */ /* 0x004fea0003900000 */
[----:B------:R-:W2:Y:S02]  /*18be0*/  @!P0 SYNCS.PHASECHK.TRANS64 P0, [R13+URZ+0x16850], R6 ;  /* 0x016850060d0085a7 */ /* 0x000ea4000800007f */
[----:B--2---:R-:W-:Y:S05]  /*18bf0*/  @!P0 BRA `(.L_x_15016) ;  /* 0xfffffffc00f08947 */ /* 0x004fea000383ffff */
[----:B------:R-:W-:Y:S05]  /*18c00*/  BRA `(.L_x_15015) ;  /* 0xffffff6800587947 */ /* 0x000fea000383ffff */
.L_x_15024:
[----:B------:R-:W-:Y:S02]  /*18c10*/  IMAD.MOV.U32 R13, RZ, RZ, R20 ;  /* 0x000000ffff0d7224 */ /* 0x000fe400078e0014 */
[----:B------:R-:W-:Y:S02]  /*18c20*/  IMAD.MOV.U32 R12, RZ, RZ, RZ ;  /* 0x000000ffff0c7224 */ /* 0x000fe400078e00ff */
[----:B------:R-:W-:Y:S02]  /*18c30*/  IMAD.MOV.U32 R11, RZ, RZ, 0x181f ;  /* 0x0000181fff0b7424 */ /* 0x000fe400078e00ff */
[----:B------:R-:W-:Y:S02]  /*18c40*/  IMAD.MOV.U32 R15, RZ, RZ, -0x1 ;  /* 0xffffffffff0f7424 */ /* 0x000fe400078e00ff */
[----:B------:R-:W-:Y:S02]  /*18c50*/  IMAD R21, R8, R25, RZ ;  /* 0x0000001908157224 */ /* 0x000fe400078e02ff */
[----:B------:R-:W-:-:S07]  /*18c60*/  IMAD.IADD R24, R34, 0x1, R26 ;  /* 0x0000000122187824 */ /* 0x000fce00078e021a */
[----:B------:R-:W-:Y:S05]  /*18c70*/  WARPSYNC.COLLECTIVE R15, `(.L_x_15199) ;  /* 0x000000000f087348 */ /* 0x000fea0003c00000 */
[----:B------:R0:W1:Y:S02]  /*18c80*/  SHFL.IDX P6, R14, R13, R12, R11 ;  /* 0x0000000c0d0e7389 */ /* 0x00006400000c000b */
[----:B01----:R-:W-:Y:S01]  /*18c90*/  ENDCOLLECTIVE ;  /* 0x000000000000791b */ /* 0x003fe20003800000 */
.L_x_15199:
        /* <DEDUP_REMOVED lines=10> */
.L_x_15200:
[----:B------:R-:W-:Y:S02]  /*18d40*/  IMAD.MOV.U32 R13, RZ, RZ, R20 ;  /* 0x000000ffff0d7224 */ /* 0x000fe400078e0014 */
[----:B------:R-:W-:Y:S01]  /*18d50*/  IMAD.MOV.U32 R12, RZ, RZ, 0x1 ;  /* 0x00000001ff0c7424 */ /* 0x000fe200078e00ff */
[----:B------:R-:W-:-:S07]  /*18d60*/  MOV R3, R14 ;  /* 0x0000000e00037202 */ /* 0x000fce0000000f00 */
[----:B------:R-:W-:Y:S05]  /*18d70*/  WARPSYNC.COLLECTIVE R15, `(.L_x_15201) ;  /* 0x000000000f087348 */ /* 0x000fea0003c00000 */
[----:B------:R0:W1:Y:S02]  /*18d80*/  SHFL.IDX P6, R14, R13, R12, R11 ;  /* 0x0000000c0d0e7389 */ /* 0x00006400000c000b */
[----:B01----:R-:W-:Y:S01]  /*18d90*/  ENDCOLLECTIVE ;  /* 0x000000000000791b */ /* 0x003fe20003800000 */
.L_x_15201:
[----:B------:R-:W-:-:S04]  /*18da0*/  @!P3 LEA R10, P5, R33, R3, 0x1 ;  /* 0x00000003210ab211 */ /* 0x000fc800078a08ff */
[----:B------:R-:W-:Y:S01]  /*18db0*/  @!P3 LEA.HI.X R3, R33, R0, R32, 0x1, P5 ;  /* 0x000000002103b211 */ /* 0x000fe200028f0c20 */
[----:B------:R-:W-:Y:S02]  /*18dc0*/  IMAD.MOV.U32 R13, RZ, RZ, R7 ;  /* 0x000000ffff0d7224 */ /* 0x000fe400078e0007 */
[----:B------:R-:W-:-:S07]  /*18dd0*/  IMAD.MOV.U32 R4, RZ, RZ, R14 ;  /* 0x000000ffff047224 */ /* 0x000fce00078e000e */
[----:B------:R-:W-:Y:S05]  /*18de0*/  WARPSYNC.COLLECTIVE R15, `(.L_x_15202) ;  /* 0x000000000f087348 */ /* 0x000fea0003c00000 */
[----:B------:R0:W1:Y:S02]  /*18df0*/  SHFL.IDX P6, R14, R13, R12, R11 ;  /* 0x0000000c0d0e7389 */ /* 0x00006400000c000b */
[----:B01----:R-:W-:Y:S01]  /*18e00*/  ENDCOLLECTIVE ;  /* 0x000000000000791b */ /* 0x003fe20003800000 */
.L_x_15202:
[----:B------:R-:W-:Y:S01]  /*18e10*/  IMAD.MOV.U32 R13, RZ, RZ, R20 ;  /* 0x000000ffff0d7224 */ /* 0x000fe200078e0014 */
[----:B------:R-:W-:Y:S01]  /*18e20*/  MOV R12, 0x2 ;  /* 0x00000002000c7802 */ /* 0x000fe20000000f00 */
[----:B------:R-:W-:-:S07]  /*18e30*/  IMAD.MOV.U32 R5, RZ, RZ, R14 ;  /* 0x000000ffff057224 */ /* 0x000fce00078e000e */
[----:B------:R-:W-:Y:S05]  /*18e40*/  WARPSYNC.COLLECTIVE R15, `(.L_x_15203) ;  /* 0x000000000f087348 */ /* 0x000fea0003c00000 */
[----:B------:R0:W1:Y:S02]  /*18e50*/  SHFL.IDX P6, R14, R13, R12, R11 ;  /* 0x0000000c0d0e7389 */ /* 0x00006400000c000b */
[----:B01----:R-:W-:Y:S01]  /*18e60*/  ENDCOLLECTIVE ;  /* 0x000000000000791b */ /* 0x003fe20003800000 */
.L_x_15203:
[----:B------:R-:W-:-:S04]  /*18e70*/  @!P4 LEA R8, P1, R33, R5, 0x1 ;  /* 0x000000052108c211 */ /* 0x000fc800078208ff */
[----:B------:R-:W-:Y:S01]  /*18e80*/  @!P4 LEA.HI.X R9, R33, R4, R32, 0x1, P1 ;  /* 0x000000042109c211 */ /* 0x000fe200008f0c20 */
[----:B------:R-:W-:Y:S02]  /*18e90*/  IMAD.MOV.U32 R13, RZ, RZ, R7 ;  /* 0x000000ffff0d7224 */ /* 0x000fe400078e0007 */
[----:B------:R-:W-:-:S07]  /*18ea0*/  IMAD.MOV.U32 R6, RZ, RZ, R14 ;  /* 0x000000ffff067224 */ /* 0x000fce00078e000e */
[----:B------:R-:W-:Y:S05]  /*18eb0*/  WARPSYNC.COLLECTIVE R15, `(.L_x_15204) ;  /* 0x000000000f087348 */ /* 0x000fea0003c00000 */
[----:B------:R0:W1:Y:S02]  /*18ec0*/  SHFL.IDX P6, R14, R13, R12, R11 ;  /* 0x0000000c0d0e7389 */ /* 0x00006400000c000b */
[----:B01----:R-:W-:Y:S01]  /*18ed0*/  ENDCOLLECTIVE ;  /* 0x000000000000791b */ /* 0x003fe20003800000 */
.L_x_15204:
[----:B------:R-:W-:Y:S02]  /*18ee0*/  @!P3 IMAD.MOV.U32 R11, RZ, RZ, R3 ;  /* 0x000000ffff0bb224 */ /* 0x000fe400078e0003 */
[----:B------:R-:W-:Y:S02]  /*18ef0*/  IMAD.MOV.U32 R13, RZ, RZ, R20 ;  /* 0x000000ffff0d7224 */ /* 0x000fe400078e0014 */
[----:B------:R-:W-:Y:S01]  /*18f00*/  IMAD.MOV.U32 R12, RZ, RZ, 0x3 ;  /* 0x00000003ff0c7424 */ /* 0x000fe200078e00ff */
[----:B------:R0:W-:Y:S04]  /*18f10*/  @!P3 ST.E.128 desc[UR40][R10.64], RZ ;  /* 0x000000ff0a00b985 */ /* 0x0001e8000c101d28 */
[----:B------:R1:W-:Y:S01]  /*18f20*/  @!P4 ST.E.128 desc[UR40][R8.64], RZ ;  /* 0x000000ff0800c985 */ /* 0x0003e2000c101d28 */
[----:B------:R-:W-:-:S04]  /*18f30*/  @!P2 LEA R25, P5, R33, R14, 0x1 ;  /* 0x0000000e2119a211 */ /* 0x000fc800078a08ff */
[----:B------:R-:W-:Y:S01]  /*18f40*/  @!P2 LEA.HI.X R5, R33, R6, R32, 0x1, P5 ;  /* 0x000000062105a211 */ /* 0x000fe200028f0c20 */
[----:B------:R-:W-:Y:S01]  /*18f50*/  @!P2 IMAD.MOV.U32 R4, RZ, RZ, R25 ;  /* 0x000000ffff04a224 */ /* 0x000fe200078e0019 */
[----:B0-----:R-:W-:-:S04]  /*18f60*/  MOV R11, 0x181f ;  /* 0x0000181f000b7802 */ /* 0x001fc80000000f00 */
[----:B------:R1:W-:Y:S03]  /*18f70*/  @!P2 ST.E.128 desc[UR40][R4.64], RZ ;  /* 0x000000ff0400a985 */ /* 0x0003e6000c101d28 */
[----:B-1----:R-:W-:Y:S05]  /*18f80*/  WARPSYNC.COLLECTIVE R15, `(.L_x_15205) ;  /* 0x000000000f087348 */ /* 0x002fea0003c00000 */
[----:B------:R0:W2:Y:S02]  /*18f90*/  SHFL.IDX P6, R14, R13, R12, R11 ;  /* 0x0000000c0d0e7389 */ /* 0x0000a400000c000b */
[----:B012---:R-:W-:Y:S01]  /*18fa0*/  ENDCOLLECTIVE ;  /* 0x000000000000791b */ /* 0x007fe20003800000 */
.L_x_15205:
[----:B------:R-:W-:Y:S02]  /*18fb0*/  IMAD.MOV.U32 R13, RZ, RZ, R7 ;  /* 0x000000ffff0d7224 */ /* 0x000fe400078e0007 */
[----:B------:R-:W-:-:S07]  /*18fc0*/  IMAD.MOV.U32 R0, RZ, RZ, R14 ;  /* 0x000000ffff007224 */ /* 0x000fce00078e000e */
[----:B------:R-:W-:Y:S05]  /*18fd0*/  WARPSYNC.COLLECTIVE R15, `(.L_x_15206) ;  /* 0x000000000f087348 */ /* 0x000fea0003c00000 */
[----:B------:R0:W1:Y:S02]  /*18fe0*/  SHFL.IDX P6, R14, R13, R12, R11 ;  /* 0x0000000c0d0e7389 */ /* 0x00006400000c000b */
[----:B01----:R-:W-:Y:S01]  /*18ff0*/  ENDCOLLECTIVE ;  /* 0x000000000000791b */ /* 0x003fe20003800000 */
.L_x_15206:
[----:B------:R-:W-:Y:S05]  /*19000*/  BRA `(.L_x_15207) ;  /* 0xffffff8400807947 */ /* 0x000fea000383ffff */
.L_x_15041:
        /* <DEDUP_REMOVED lines=11> */
.L_x_15209:
[----:B------:R-:W-:Y:S05]  /*190c0*/  BSYNC B1 ;  /* 0x0000000000017941 */ /* 0x000fea0003800000 */
.L_x_15208:
[----:B------:R-:W-:Y:S05]  /*190d0*/  BRA `(.L_x_15210) ;  /* 0xffffff9800a87947 */ /* 0x000fea000383ffff */
.L_x_15043:
[----:B------:R-:W-:Y:S01]  /*190e0*/  BSSY B1, `(.L_x_15211) ;  /* 0x0000006000017945 */ /* 0x000fe20003800000 */
[----:B------:R-:W-:-:S07]  /*190f0*/  MOV R15, 0xffffffff ;  /* 0xffffffff000f7802 */ /* 0x000fce0000000f00 */
[----:B01----:R-:W-:Y:S05]  /*19100*/  WARPSYNC.COLLECTIVE R15, `(.L_x_15212) ;  /* 0x000000000f0c7348 */ /* 0x003fea0003c00000 */
[----:B------:R-:W-:Y:S02]  /*19110*/  ELECT P6, UR62, PT ;  /* 0x00000000003e782f */ /* 0x000fe400038c0000 */
[----:B------:R-:W-:Y:S01]  /*19120*/  MOV R14, UR62 ;  /* 0x0000003e000e7c02 */ /* 0x000fe20008000f00 */
[----:B01----:R-:W-:Y:S10]  /*19130*/  ENDCOLLECTIVE ;  /* 0x000000000000791b */ /* 0x003ff40003800000 */
.L_x_15212:
[----:B------:R-:W-:Y:S05]  /*19140*/  BSYNC B1 ;  /* 0x0000000000017941 */ /* 0x000fea0003800000 */
.L_x_15211:
[----:B------:R-:W-:Y:S05]  /*19150*/  BRA `(.L_x_15042) ;  /* 0xffffff9800a07947 */ /* 0x000fea000383ffff */
.L_x_15045:
[----:B-1----:R1:W2:Y:S02]  /*19160*/  SYNCS.PHASECHK.TRANS64.TRYWAIT P0, [R22+URZ+0x16820], R5 ;  /* 0x01682005160075a7 */ /* 0x0022a4000800017f */
[----:B--2---:R-:W-:Y:S05]  /*19170*/  @!P0 NANOSLEEP.SYNCS 0x989680 ;  /* 0x009896800000895d */ /* 0x004fea0003900000 */
[----:B------:R-:W2:Y:S02]  /*19180*/  @!P0 SYNCS.PHASECHK.TRANS64 P0, [R22+URZ+0x16820], R5 ;  /* 0x01682005160085a7 */ /* 0x000ea4000800007f */
[----:B--2---:R-:W-:Y:S05]  /*19190*/  @!P0 BRA `(.L_x_15045) ;  /* 0xfffffffc00f08947 */ /* 0x004fea000383ffff */
[----:B------:R-:W-:Y:S05]  /*191a0*/  BRA `(.L_x_15213) ;  /* 0xffffff9800b07947 */ /* 0x000fea000383ffff */
.L_x_15049:
[----:B-1----:R1:W2:Y:S02]  /*191b0*/  SYNCS.PHASECHK.TRANS64.TRYWAIT P0, [R5+URZ+0x168a0], R6 ;  /* 0x0168a006050075a7 */ /* 0x0022a4000800017f */
[----:B--2---:R-:W-:Y:S05]  /*191c0*/  @!P0 NANOSLEEP.SYNCS 0x989680 ;  /* 0x009896800000895d */ /* 0x004fea0003900000 */
[----:B------:R-:W2:Y:S02]  /*191d0*/  @!P0 SYNCS.PHASECHK.TRANS64 P0, [R5+URZ+0x168a0], R6 ;  /* 0x0168a006050085a7 */ /* 0x000ea4000800007f */
[----:B--2---:R-:W-:Y:S05]  /*191e0*/  @!P0 BRA `(.L_x_15049) ;  /* 0xfffffffc00f08947 */ /* 0x004fea000383ffff */
[----:B------:R-:W-:Y:S05]  /*191f0*/  BRA `(.L_x_15214) ;  /* 0xffffff9800cc7947 */ /* 0x000fea000383ffff */
.L_x_15054:
[----:B--2---:R2:W3:Y:S02]  /*19200*/  SYNCS.PHASECHK.TRANS64.TRYWAIT P0, [R5+URZ+0x168c0], R6 ;  /* 0x0168c006050075a7 */ /* 0x0044e4000800017f */
[----:B---3--:R-:W-:Y:S05]  /*19210*/  @!P0 NANOSLEEP.SYNCS 0x989680 ;  /* 0x009896800000895d */ /* 0x008fea0003900000 */
[----:B------:R-:W3:Y:S02]  /*19220*/  @!P0 SYNCS.PHASECHK.TRANS64 P0, [R5+URZ+0x168c0], R6 ;  /* 0x0168c006050085a7 */ /* 0x000ee4000800007f */
[----:B---3--:R-:W-:Y:S05]  /*19230*/  @!P0 BRA `(.L_x_15054) ;  /* 0xfffffffc00f08947 */ /* 0x008fea000383ffff */
[----:B------:R-:W-:Y:S05]  /*19240*/  BRA `(.L_x_15215) ;  /* 0xffffff9c004c7947 */ /* 0x000fea000383ffff */
.L_x_15061:
[----:B--2---:R2:W3:Y:S02]  /*19250*/  SYNCS.PHASECHK.TRANS64.TRYWAIT P1, [R5+URZ+0x168a0], R6 ;  /* 0x0168a006050075a7 */ /* 0x0044e4000802017f */
[----:B---3--:R-:W-:Y:S05]  /*19260*/  @!P1 NANOSLEEP.SYNCS 0x989680 ;  /* 0x009896800000995d */ /* 0x008fea0003900000 */
[----:B------:R-:W3:Y:S02]  /*19270*/  @!P1 SYNCS.PHASECHK.TRANS64 P1, [R5+URZ+0x168a0], R6 ;  /* 0x0168a006050095a7 */ /* 0x000ee4000802007f */
[----:B---3--:R-:W-:Y:S05]  /*19280*/  @!P1 BRA `(.L_x_15061) ;  /* 0xfffffffc00f09947 */ /* 0x008fea000383ffff */
[----:B------:R-:W-:Y:S05]  /*19290*/  BRA `(.L_x_15216) ;  /* 0xffffffa000187947 */ /* 0x000fea000383ffff */
.L_x_15066:
[----:B-1----:R1:W3:Y:S02]  /*192a0*/  SYNCS.PHASECHK.TRANS64.TRYWAIT P1, [R5+URZ+0x168c0], R6 ;  /* 0x0168c006050075a7 */ /* 0x0022e4000802017f */
[----:B---3--:R-:W-:Y:S05]  /*192b0*/  @!P1 NANOSLEEP.SYNCS 0x989680 ;  /* 0x009896800000995d */ /* 0x008fea0003900000 */
[----:B------:R-:W3:Y:S02]  /*192c0*/  @!P1 SYNCS.PHASECHK.TRANS64 P1, [R5+URZ+0x168c0], R6 ;  /* 0x0168c006050095a7 */ /* 0x000ee4000802007f */
[----:B---3--:R-:W-:Y:S05]  /*192d0*/  @!P1 BRA `(.L_x_15066) ;  /* 0xfffffffc00f09947 */ /* 0x008fea000383ffff */
[----:B------:R-:W-:Y:S05]  /*192e0*/  BRA `(.L_x_15217) ;  /* 0xffffffa000907947 */ /* 0x000fea000383ffff */
.L_x_15079:
[----:B------:R-:W4:Y:S01]  /*192f0*/  S2R R20, SR_TID.X ;  /* 0x0000000000147919 */ /* 0x000f220000002100 */
[----:B------:R-:W-:Y:S01]  /*19300*/  BSSY B0, `(.L_x_15218) ;  /* 0x000000a000007945 */ /* 0x000fe20003800000 */
[----:B0-----:R-:W-:Y:S02]  /*19310*/  IMAD.MOV.U32 R12, RZ, RZ, RZ ;  /* 0x000000ffff0c7224 */ /* 0x001fe400078e00ff */
[----:B------:R-:W-:Y:S02]  /*19320*/  IMAD.MOV.U32 R11, RZ, RZ, 0x1f ;  /* 0x0000001fff0b7424 */ /* 0x000fe400078e00ff */
[----:B------:R-:W-:Y:S01]  /*19330*/  IMAD.MOV.U32 R15, RZ, RZ, -0x1 ;  /* 0xffffffffff0f7424 */ /* 0x000fe200078e00ff */
[----:B----4-:R-:W-:-:S04]  /*19340*/  SHF.R.U32.HI R20, RZ, 0x5, R20 ;  /* 0x00000005ff147819 */ /* 0x010fc80000011614 */
[----:B------:R-:W-:-:S05]  /*19350*/  LOP3.LUT R20, R20, 0x3, RZ, 0xc0, !PT ;  /* 0x0000000314147812 */ /* 0x000fca00078ec0ff */
[----:B------:R-:W-:-:S07]  /*19360*/  IMAD.MOV.U32 R13, RZ, RZ, R20 ;  /* 0x000000ffff0d7224 */ /* 0x000fce00078e0014 */
[----:B-123--:R-:W-:Y:S05]  /*19370*/  WARPSYNC.COLLECTIVE R15, `(.L_x_15219) ;  /* 0x000000000f087348 */ /* 0x00efea0003c00000 */
[----:B------:R0:W4:Y:S02]  /*19380*/  SHFL.IDX P6, R14, R13, R12, R11 ;  /* 0x0000000c0d0e7389 */ /* 0x00012400000c000b */
[----:B01234-:R-:W-:Y:S01]  /*19390*/  ENDCOLLECTIVE ;  /* 0x000000000000791b */ /* 0x01ffe20003800000 */
.L_x_15219:
[----:B------:R-:W-:Y:S05]  /*193a0*/  BSYNC B0 ;  /* 0x0000000000007941 */ /* 0x000fea0003800000 */
.L_x_15218:
[----:B------:R-:W-:Y:S05]  /*193b0*/  BRA `(.L_x_15220) ;  /* 0xffffffa800d47947 */ /* 0x000fea000383ffff */
.L_x_15081:
[----:B------:R-:W-:Y:S01]  /*193c0*/  BSSY B0, `(.L_x_15221) ;  /* 0x0000006000007945 */ /* 0x000fe20003800000 */
[----:B------:R-:W-:-:S07]  /*193d0*/  IMAD.MOV.U32 R15, RZ, RZ, -0x1 ;  /* 0xffffffffff0f7424 */ /* 0x000fce00078e00ff */
[----:B0123--:R-:W-:Y:S05]  /*193e0*/  WARPSYNC.COLLECTIVE R15, `(.L_x_15222) ;  /* 0x000000000f0c7348 */ /* 0x00ffea0003c00000 */
[----:B------:R-:W-:Y:S02]  /*193f0*/  ELECT P6, UR62, PT ;  /* 0x00000000003e782f */ /* 0x000fe400038c0000 */
[----:B------:R-:W-:Y:S01]  /*19400*/  MOV R14, UR62 ;  /* 0x0000003e000e7c02 */ /* 0x000fe20008000f00 */
[----:B0123--:R-:W-:Y:S10]  /*19410*/  ENDCOLLECTIVE ;  /* 0x000000000000791b */ /* 0x00fff40003800000 */
.L_x_15222:
[----:B------:R-:W-:Y:S05]  /*19420*/  BSYNC B0 ;  /* 0x0000000000007941 */ /* 0x000fea0003800000 */
.L_x_15221:
[----:B------:R-:W-:Y:S05]  /*19430*/  BRA `(.L_x_15223) ;  /* 0xffffffa800dc7947 */ /* 0x000fea000383ffff */
.L_x_15083:
[----:B0-----:R0:W4:Y:S02]  /*19440*/  SYNCS.PHASECHK.TRANS64.TRYWAIT P0, [R0+URZ+0x16840], R2 ;  /* 0x01684002000075a7 */ /* 0x001124000800017f */
[----:B----4-:R-:W-:Y:S05]  /*19450*/  @!P0 NANOSLEEP.SYNCS 0x989680 ;  /* 0x009896800000895d */ /* 0x010fea0003900000 */
[----:B------:R-:W4:Y:S02]  /*19460*/  @!P0 SYNCS.PHASECHK.TRANS64 P0, [R0+URZ+0x16840], R2 ;  /* 0x01684002000085a7 */ /* 0x000f24000800007f */
[----:B----4-:R-:W-:Y:S05]  /*19470*/  @!P0 BRA `(.L_x_15083) ;  /* 0xfffffffc00f08947 */ /* 0x010fea000383ffff */
[----:B------:R-:W-:Y:S05]  /*19480*/  BRA `(.L_x_15224) ;  /* 0xffffffac002c7947 */ /* 0x000fea000383ffff */
.L_x_15087:
[----:B------:R-:W2:Y:S01]  /*19490*/  LDL.LU R11, [R1+0x20] ;  /* 0x00002000010b7983 */ /* 0x000ea20000300800 */
[----:B------:R-:W-:Y:S02]  /*194a0*/  IMAD.MOV.U32 R13, RZ, RZ, R4 ;  /* 0x000000ffff0d7224 */ /* 0x000fe400078e0004 */
[----:B------:R-:W-:Y:S02]  /*194b0*/  IMAD.MOV.U32 R12, RZ, RZ, RZ ;  /* 0x000000ffff0c7224 */ /* 0x000fe400078e00ff */
[----:B------:R-:W-:Y:S02]  /*194c0*/  IMAD.MOV.U32 R15, RZ, RZ, -0x1 ;  /* 0xffffffffff0f7424 */ /* 0x000fe400078e00ff */
[----:B------:R-:W-:-:S04]  /*194d0*/  IMAD R17, R17, 0xc0, R21 ;  /* 0x000000c011117824 */ /* 0x000fc800078e0215 */
[----:B------:R-:W-:Y:S02]  /*194e0*/  VIADD R8, R17, 0x10 ;  /* 0x0000001011087836 */ /* 0x000fe40000000000 */
[----:B--2---:R-:W-:Y:S01]  /*194f0*/  IMAD R3, R11, R9, RZ ;  /* 0x000000090b037224 */ /* 0x004fe200078e02ff */
[----:B------:R-:W-:-:S04]  /*19500*/  MOV R11, 0x181f ;  /* 0x0000181f000b7802 */ /* 0x000fc80000000f00 */
[----:B------:R-:W-:-:S13]  /*19510*/  ISETP.GE.AND P1, PT, R17, R3, PT ;  /* 0x000000031100720c */ /* 0x000fda0003f26270 */
[----:B-----5:R-:W-:Y:S05]  /*19520*/  WARPSYNC.COLLECTIVE R15, `(.L_x_15225) ;  /* 0x000000000f087348 */ /* 0x020fea0003c00000 */
[----:B------:R0:W1:Y:S02]  /*19530*/  SHFL.IDX P6, R14, R13, R12, R11 ;  /* 0x0000000c0d0e7389 */ /* 0x00006400000c000b */
[----:B01---5:R-:W-:Y:S01]  /*19540*/  ENDCOLLECTIVE ;  /* 0x000000000000791b */ /* 0x023fe20003800000 */
.L_x_15225:
[----:B------:R-:W-:Y:S02]  /*19550*/  IMAD.MOV.U32 R13, RZ, RZ, R0 ;  /* 0x000000ffff0d7224 */ /* 0x000fe400078e0000 */
[----:B------:R-:W-:-:S07]  /*19560*/  IMAD.MOV.U32 R6, RZ, RZ, R14 ;  /* 0x000000ffff067224 */ /* 0x000fce00078e000e */
[----:B------:R-:W-:Y:S05]  /*19570*/  WARPSYNC.COLLECTIVE R15, `(.L_x_15226) ;  /* 0x000000000f087348 */ /* 0x000fea0003c00000 */
[----:B------:R0:W1:Y:S02]  /*19580*/  SHFL.IDX P6, R14, R13, R12, R11 ;  /* 0x0000000c0d0e7389 */ /* 0x00006400000c000b */
[----:B01----:R-:W-:Y:S01]  /*19590*/  ENDCOLLECTIVE ;  /* 0x000000000000791b */ /* 0x003fe20003800000 */
.L_x_15226:
[----:B------:R-:W-:Y:S01]  /*195a0*/  IMAD.MOV.U32 R13, RZ, RZ, R4 ;  /* 0x000000ffff0d7224 */ /* 0x000fe200078e0004 */
[----:B------:R-:W-:Y:S01]  /*195b0*/  MOV R12, 0x1 ;  /* 0x00000001000c7802 */ /* 0x000fe20000000f00 */
[----:B------:R-:W-:-:S07]  /*195c0*/  IMAD.MOV.U32 R7, RZ, RZ, R14 ;  /* 0x000000ffff077224 */ /* 0x000fce00078e000e */
[----:B------:R-:W-:Y:S05]  /*195d0*/  WARPSYNC.COLLECTIVE R15, `(.L_x_15227) ;  /* 0x000000000f087348 */ /* 0x000fea0003c00000 */
[----:B------:R0:W1:Y:S02]  /*195e0*/  SHFL.IDX P6, R14, R13, R12, R11 ;  /* 0x0000000c0d0e7389 */ /* 0x00006400000c000b */
[----:B01----:R-:W-:Y:S01]  /*195f0*/  ENDCOLLECTIVE ;  /* 0x000000000000791b */ /* 0x003fe20003800000 */
.L_x_15227:
        /* <DEDUP_REMOVED lines=15> */
.L_x_15228:
[----:B------:R-:W-:Y:S02]  /*196f0*/  IMAD.MOV.U32 R13, RZ, RZ, R4 ;  /* 0x000000ffff0d7224 */ /* 0x000fe400078e0004 */
[----:B------:R-:W-:Y:S02]  /*19700*/  IMAD.MOV.U32 R12, RZ, RZ, 0x2 ;  /* 0x00000002ff0c7424 */ /* 0x000fe400078e00ff */
[----:B------:R-:W-:-:S07]  /*19710*/  IMAD.MOV.U32 R7, RZ, RZ, R14 ;  /* 0x000000ffff077224 */ /* 0x000fce00078e000e */
[----:B------:R-:W-:Y:S05]  /*19720*/  WARPSYNC.COLLECTIVE R15, `(.L_x_15229) ;  /* 0x000000000f087348 */ /* 0x000fea0003c00000 */
[----:B------:R0:W1:Y:S02]  /*19730*/  SHFL.IDX P6, R14, R13, R12, R11 ;  /* 0x0000000c0d0e7389 */ /* 0x00006400000c000b */
[----:B01----:R-:W-:Y:S01]  /*19740*/  ENDCOLLECTIVE ;  /* 0x000000000000791b */ /* 0x003fe20003800000 */
.L_x_15229:
        /* <DEDUP_REMOVED lines=16> */
.L_x_15230:
[----:B------:R-:W-:Y:S02]  /*19850*/  IMAD.MOV.U32 R13, RZ, RZ, R4 ;  /* 0x000000ffff0d7224 */ /* 0x000fe400078e0004 */
[----:B------:R-:W-:Y:S02]  /*19860*/  IMAD.MOV.U32 R12, RZ, RZ, 0x3 ;  /* 0x00000003ff0c7424 */ /* 0x000fe400078e00ff */
[----:B------:R-:W-:-:S07]  /*19870*/  IMAD.MOV.U32 R7, RZ, RZ, R14 ;  /* 0x000000ffff077224 */ /* 0x000fce00078e000e */
[----:B------:R-:W-:Y:S05]  /*19880*/  WARPSYNC.COLLECTIVE R15, `(.L_x_15231) ;  /* 0x000000000f087348 */ /* 0x000fea0003c00000 */
[----:B------:R0:W1:Y:S02]  /*19890*/  SHFL.IDX P6, R14, R13, R12, R11 ;  /* 0x0000000c0d0e7389 */ /* 0x00006400000c000b */
[----:B01----:R-:W-:Y:S01]  /*198a0*/  ENDCOLLECTIVE ;  /* 0x000000000000791b */ /* 0x003fe20003800000 */
.L_x_15231:
        /* <DEDUP_REMOVED lines=16> */
.L_x_15232:
[----:B------:R-:W-:Y:S02]  /*199b0*/  IMAD.MOV.U32 R13, RZ, RZ, R4 ;  /* 0x000000ffff0d7224 */ /* 0x000fe400078e0004 */
[----:B------:R-:W-:Y:S02]  /*199c0*/  IMAD.MOV.U32 R12, RZ, RZ, 0x4 ;  /* 0x00000004ff0c7424 */ /* 0x000fe400078e00ff */
[----:B------:R-:W-:-:S07]  /*199d0*/  IMAD.MOV.U32 R7, RZ, RZ, R14 ;  /* 0x000000ffff077224 */ /* 0x000fce00078e000e */
[----:B------:R-:W-:Y:S05]  /*199e0*/  WARPSYNC.COLLECTIVE R15, `(.L_x_15233) ;  /* 0x000000000f087348 */ /* 0x000fea0003c00000 */
[----:B------:R0:W1:Y:S02]  /*199f0*/  SHFL.IDX P6, R14, R13, R12, R11 ;  /* 0x0000000c0d0e7389 */ /* 0x00006400000c000b */
[----:B01----:R-:W-:Y:S01]  /*19a00*/  ENDCOLLECTIVE ;  /* 0x000000000000791b */ /* 0x003fe20003800000 */
.L_x_15233:
        /* <DEDUP_REMOVED lines=16> */
.L_x_15234:
[----:B------:R-:W-:Y:S02]  /*19b10*/  IMAD.MOV.U32 R13, RZ, RZ, R4 ;  /* 0x000000ffff0d7224 */ /* 0x000fe400078e0004 */
[----:B------:R-:W-:Y:S01]  /*19b20*/  IMAD.MOV.U32 R12, RZ, RZ, 0x5 ;  /* 0x00000005ff0c7424 */ /* 0x000fe200078e00ff */
[----:B------:R-:W-:-:S07]  /*19b30*/  MOV R7, R14 ;  /* 0x0000000e00077202 */ /* 0x000fce0000000f00 */
[----:B------:R-:W-:Y:S05]  /*19b40*/  WARPSYNC.COLLECTIVE R15, `(.L_x_15235) ;  /* 0x000000000f087348 */ /* 0x000fea0003c00000 */
[----:B------:R0:W1:Y:S02]  /*19b50*/  SHFL.IDX P6, R14, R13, R12, R11 ;  /* 0x0000000c0d0e7389 */ /* 0x00006400000c000b */
[----:B01----:R-:W-:Y:S01]  /*19b60*/  ENDCOLLECTIVE ;  /* 0x000000000000791b */ /* 0x003fe20003800000 */
.L_x_15235:
        /* <DEDUP_REMOVED lines=16> */
.L_x_15236:
[----:B------:R-:W-:Y:S02]  /*19c70*/  IMAD.MOV.U32 R13, RZ, RZ, R4 ;  /* 0x000000ffff0d7224 */ /* 0x000fe400078e0004 */
[----:B------:R-:W-:Y:S02]  /*19c80*/  IMAD.MOV.U32 R12, RZ, RZ, 0x6 ;  /* 0x00000006ff0c7424 */ /* 0x000fe400078e00ff */
[----:B------:R-:W-:-:S07]  /*19c90*/  IMAD.MOV.U32 R7, RZ, RZ, R14 ;  /* 0x000000ffff077224 */ /* 0x000fce00078e000e */
[----:B------:R-:W-:Y:S05]  /*19ca0*/  WARPSYNC.COLLECTIVE R15, `(.L_x_15237) ;  /* 0x000000000f087348 */ /* 0x000fea0003c00000 */
[----:B------:R0:W1:Y:S02]  /*19cb0*/  SHFL.IDX P6, R14, R13, R12, R11 ;  /* 0x0000000c0d0e7389 */ /* 0x00006400000c000b */
[----:B01----:R-:W-:Y:S01]  /*19cc0*/  ENDCOLLECTIVE ;  /* 0x000000000000791b */ /* 0x003fe20003800000 */
.L_x_15237:
        /* <DEDUP_REMOVED lines=16> */
.L_x_15238:
[----:B------:R-:W-:Y:S01]  /*19dd0*/  MOV R13, R4 ;  /* 0x00000004000d7202 */ /* 0x000fe20000000f00 */
[----:B------:R-:W-:Y:S02]  /*19de0*/  IMAD.MOV.U32 R12, RZ, RZ, 0x7 ;  /* 0x00000007ff0c7424 */ /* 0x000fe400078e00ff */
[----:B------:R-:W-:-:S07]  /*19df0*/  IMAD.MOV.U32 R7, RZ, RZ, R14 ;  /* 0x000000ffff077224 */ /* 0x000fce00078e000e */
[----:B------:R-:W-:Y:S05]  /*19e00*/  WARPSYNC.COLLECTIVE R15, `(.L_x_15239) ;  /* 0x000000000f087348 */ /* 0x000fea0003c00000 */
[----:B------:R0:W1:Y:S02]  /*19e10*/  SHFL.IDX P6, R14, R13, R12, R11 ;  /* 0x0000000c0d0e7389 */ /* 0x00006400000c000b */
[----:B01----:R-:W-:Y:S01]  /*19e20*/  ENDCOLLECTIVE ;  /* 0x000000000000791b */ /* 0x003fe20003800000 */
.L_x_15239:
        /* <DEDUP_REMOVED lines=11> */
.L_x_15240:
[----:B------:R-:W-:Y:S01]  /*19ee0*/  @!PT LDS RZ, [RZ] ;  /* 0x00000000fffff984 */ /* 0x000fe20000000800 */
[----:B------:R-:W-:Y:S01]  /*19ef0*/  @!PT LDS RZ, [RZ] ;  /* 0x00000000fffff984 */ /* 0x000fe20000000800 */
[----:B------:R-:W-:Y:S01]  /*19f00*/  @!PT LDS RZ, [RZ] ;  /* 0x00000000fffff984 */ /* 0x000fe20000000800 */
[----:B------:R0:W-:Y:S01]  /*19f10*/  @!P1 LDGSTS.E.BYPASS.LTC128B.128 [R10+0xb400], desc[UR40][R6.64], !P0 ;  /* 0x0b400000060a9fae */ /* 0x0001e2000c101d68 */
[----:B------:R-:W-:Y:S02]  /*19f20*/  ISETP.GE.AND P1, PT, R0, R3, PT ;  /* 0x000000030000720c */ /* 0x000fe40003f26270 */
[----:B------:R-:W-:-:S04]  /*19f30*/  IADD3 R0, R17, 0x80, RZ ;  /* 0x0000008011007810 */ /* 0x000fc80007ffe0ff */
[----:B------:R-:W-:Y:S01]  /*19f40*/  ISETP.GE.AND P2, PT, R0, R3, PT ;  /* 0x000000030000720c */ /* 0x000fe20003f46270 */
[----:B------:R-:W-:Y:S02]  /*19f50*/  IMAD.MOV.U32 R13, RZ, RZ, R2 ;  /* 0x000000ffff0d7224 */ /* 0x000fe400078e0002 */
[----:B------:R-:W-:Y:S02]  /*19f60*/  IMAD.MOV.U32 R12, RZ, RZ, RZ ;  /* 0x000000ffff0c7224 */ /* 0x000fe400078e00ff */
[----:B0-----:R-:W-:-:S08]  /*19f70*/  IMAD.MOV.U32 R6, RZ, RZ, R14 ;  /* 0x000000ffff067224 */ /* 0x001fd000078e000e */
[----:B------:R-:W-:Y:S05]  /*19f80*/  WARPSYNC.COLLECTIVE R15, `(.L_x_15241) ;  /* 0x000000000f087348 */ /* 0x000fea0003c00000 */
[----:B------:R0:W1:Y:S02]  /*19f90*/  SHFL.IDX P6, R14, R13, R12, R11 ;  /* 0x0000000c0d0e7389 */ /* 0x00006400000c000b */
[----:B01----:R-:W-:Y:S01]  /*19fa0*/  ENDCOLLECTIVE ;  /* 0x000000000000791b */ /* 0x003fe20003800000 */
.L_x_15241:
        /* <DEDUP_REMOVED lines=13> */
.L_x_15242:
[----:B------:R-:W-:Y:S02]  /*1a080*/  IMAD.MOV.U32 R13, RZ, RZ, R2 ;  /* 0x000000ffff0d7224 */ /* 0x000fe400078e0002 */
[----:B------:R-:W-:Y:S02]  /*1a090*/  IMAD.MOV.U32 R12, RZ, RZ, 0x1 ;  /* 0x00000001ff0c7424 */ /* 0x000fe400078e00ff */
[----:B------:R-:W-:-:S07]  /*1a0a0*/  IMAD.MOV.U32 R8, RZ, RZ, R14 ;  /* 0x000000ffff087224 */ /* 0x000fce00078e000e */
[----:B------:R-:W-:Y:S05]  /*1a0b0*/  WARPSYNC.COLLECTIVE R15, `(.L_x_15243) ;  /* 0x000000000f087348 */ /* 0x000fea0003c00000 */
[----:B------:R0:W1:Y:S02]  /*1a0c0*/  SHFL.IDX P6, R14, R13, R12, R11 ;  /* 0x0000000c0d0e7389 */ /* 0x00006400000c000b */
[----:B01----:R-:W-:Y:S01]  /*1a0d0*/  ENDCOLLECTIVE ;  /* 0x000000000000791b */ /* 0x003fe20003800000 */
.L_x_15243:
[----:B------:R-:W-:-:S05]  /*1a0e0*/  @!P2 LEA R6, P1, R20, R8, 0x1 ;  /* 0x000000081406a211 */ /* 0x000fca00078208ff */
[----:B------:R-:W-:-:S04]  /*1a0f0*/  @!P2 IMAD.X R0, RZ, RZ, R0, P1 ;  /* 0x000000ffff00a224 */ /* 0x000fc800008e0600 */
[----:B------:R-:W-:Y:S01]  /*1a100*/  @!P2 IMAD.MOV.U32 R7, RZ, RZ, R0 ;  /* 0x000000ffff07a224 */ /* 0x000fe200078e0000 */
[----:B------:R-:W-:Y:S01]  /*1a110*/  IADD3 R0, R17, 0x90, RZ ;  /* 0x0000009011007810 */ /* 0x000fe20007ffe0ff */
[----:B------:R-:W-:-:S03]  /*1a120*/  IMAD.MOV.U32 R13, RZ, RZ, R5 ;  /* 0x000000ffff0d7224 */ /* 0x000fc600078e0005 */
[----:B------:R-:W-:Y:S01]  /*1a130*/  ISETP.GE.AND P1, PT, R0, R3, PT ;  /* 0x000000030000720c */ /* 0x000fe20003f26270 */
[----:B------:R-:W-:Y:S01]  /*1a140*/  @!PT LDS RZ, [RZ] ;  /* 0x00000000fffff984 */ /* 0x000fe20000000800 */
[----:B------:R-:W-:Y:S01]  /*1a150*/  @!PT LDS RZ, [RZ] ;  /* 0x00000000fffff984 */ /* 0x000fe20000000800 */
[----:B------:R-:W-:Y:S01]  /*1a160*/  @!PT LDS RZ, [RZ] ;  /* 0x00000000fffff984 */ /* 0x000fe20000000800 */
[----:B------:R0:W-:Y:S01]  /*1a170*/  @!P2 LDGSTS.E.BYPASS.LTC128B.128 [R10+0xc400], desc[UR40][R6.64], !P0 ;  /* 0x0c400000060aafae */ /* 0x0001e2000c101d68 */
[----:B------:R-:W-:-:S11]  /*1a180*/  IMAD.MOV.U32 R0, RZ, RZ, R14 ;  /* 0x000000ffff007224 */ /* 0x000fd600078e000e */
[----:B0-----:R-:W-:Y:S05]  /*1a190*/  WARPSYNC.COLLECTIVE R15, `(.L_x_15244) ;  /* 0x000000000f087348 */ /* 0x001fea0003c00000 */
[----:B------:R1:W2:Y:S02]  /*1a1a0*/  SHFL.IDX P6, R14, R13, R12, R11 ;  /* 0x0000000c0d0e7389 */ /* 0x0002a400000c000b */
[----:B012---:R-:W-:Y:S01]  /*1a1b0*/  ENDCOLLECTIVE ;  /* 0x000000000000791b */ /* 0x007fe20003800000 */
.L_x_15244:
[----:B------:R-:W-:Y:S01]  /*1a1c0*/  MOV R13, R2 ;  /* 0x00000002000d7202 */ /* 0x000fe20000000f00 */
[----:B------:R-:W-:Y:S02]  /*1a1d0*/  IMAD.MOV.U32 R12, RZ, RZ, 0x2 ;  /* 0x00000002ff0c7424 */ /* 0x000fe400078e00ff */
[----:B------:R-:W-:-:S07]  /*1a1e0*/  IMAD.MOV.U32 R6, RZ, RZ, R14 ;  /* 0x000000ffff067224 */ /* 0x000fce00078e000e */
[----:B------:R-:W-:Y:S05]  /*1a1f0*/  WARPSYNC.COLLECTIVE R15, `(.L_x_15245) ;  /* 0x000000000f087348 */ /* 0x000fea0003c00000 */
[----:B------:R0:W1:Y:S02]  /*1a200*/  SHFL.IDX P6, R14, R13, R12, R11 ;  /* 0x0000000c0d0e7389 */ /* 0x00006400000c000b */
[----:B01----:R-:W-:Y:S01]  /*1a210*/  ENDCOLLECTIVE ;  /* 0x000000000000791b */ /* 0x003fe20003800000 */
.L_x_15245:
        /* <DEDUP_REMOVED lines=13> */
.L_x_15246:
[----:B------:R-:W-:Y:S01]  /*1a2f0*/  MOV R13, R2 ;  /* 0x00000002000d7202 */ /* 0x000fe20000000f00 */
[----:B------:R-:W-:Y:S02]  /*1a300*/  IMAD.MOV.U32 R12, RZ, RZ, 0x3 ;  /* 0x00000003ff0c7424 */ /* 0x000fe400078e00ff */
[----:B------:R-:W-:-:S07]  /*1a310*/  IMAD.MOV.U32 R6, RZ, RZ, R14 ;  /* 0x000000ffff067224 */ /* 0x000fce00078e000e */
[----:B------:R-:W-:Y:S05]  /*1a320*/  WARPSYNC.COLLECTIVE R15, `(.L_x_15247) ;  /* 0x000000000f087348 */ /* 0x000fea0003c00000 */
[----:B------:R0:W1:Y:S02]  /*1a330*/  SHFL.IDX P6, R14, R13, R12, R11 ;  /* 0x0000000c0d0e7389 */ /* 0x00006400000c000b */
[----:B01----:R-:W-:Y:S01]  /*1a340*/  ENDCOLLECTIVE ;  /* 0x000000000000791b */ /* 0x003fe20003800000 */
.L_x_15247:
        /* <DEDUP_REMOVED lines=12> */
.L_x_15248:
[----:B------:R-:W-:Y:S05]  /*1a410*/  BRA `(.L_x_15249) ;  /* 0xffffffac00547947 */ /* 0x000fea000383ffff */
.L_x_15090:
[----:B0-----:R0:W1:Y:S02]  /*1a420*/  SYNCS.PHASECHK.TRANS64.TRYWAIT P0, [R22+URZ+0x16820], R3 ;  /* 0x01682003160075a7 */ /* 0x001064000800017f */
[----:B-1----:R-:W-:Y:S05]  /*1a430*/  @!P0 NANOSLEEP.SYNCS 0x989680 ;  /* 0x009896800000895d */ /* 0x002fea0003900000 */
[----:B------:R-:W1:Y:S02]  /*1a440*/  @!P0 SYNCS.PHASECHK.TRANS64 P0, [R22+URZ+0x16820], R3 ;  /* 0x01682003160085a7 */ /* 0x000e64000800007f */
[----:B-1----:R-:W-:Y:S05]  /*1a450*/  @!P0 BRA `(.L_x_15090) ;  /* 0xfffffffc00f08947 */ /* 0x002fea000383ffff */
[----:B------:R-:W-:Y:S05]  /*1a460*/  BRA `(.L_x_15250) ;  /* 0xffffffac00bc7947 */ /* 0x000fea000383ffff */
.L_x_15099:
[----:B0-----:R0:W2:Y:S02]  /*1a470*/  SYNCS.PHASECHK.TRANS64.TRYWAIT P0, [R2+URZ+0x16840], R3 ;  /* 0x01684003020075a7 */ /* 0x0010a4000800017f */
[----:B--2---:R-:W-:Y:S05]  /*1a480*/  @!P0 NANOSLEEP.SYNCS 0x989680 ;  /* 0x009896800000895d */ /* 0x004fea0003900000 */
[----:B------:R-:W2:Y:S02]  /*1a490*/  @!P0 SYNCS.PHASECHK.TRANS64 P0, [R2+URZ+0x16840], R3 ;  /* 0x01684003020085a7 */ /* 0x000ea4000800007f */
[----:B--2---:R-:W-:Y:S05]  /*1a4a0*/  @!P0 BRA `(.L_x_15099) ;  /* 0xfffffffc00f08947 */ /* 0x004fea000383ffff */
[----:B------:R-:W-:Y:S05]  /*1a4b0*/  BRA `(.L_x_15251) ;  /* 0xffffffb000687947 */ /* 0x000fea000383ffff */
.L_x_15104:
[----:B0-----:R0:W1:Y:S02]  /*1a4c0*/  SYNCS.PHASECHK.TRANS64.TRYWAIT P0, [R3+URZ+0x60], R2 ;  /* 0x00006002030075a7 */ /* 0x001064000800017f */
[----:B-1----:R-:W-:Y:S05]  /*1a4d0*/  @!P0 NANOSLEEP.SYNCS 0x989680 ;  /* 0x009896800000895d */ /* 0x002fea0003900000 */
[----:B------:R-:W1:Y:S02]  /*1a4e0*/  @!P0 SYNCS.PHASECHK.TRANS64 P0, [R3+URZ+0x60], R2 ;  /* 0x00006002030085a7 */ /* 0x000e64000800007f */
[----:B-1----:R-:W-:Y:S05]  /*1a4f0*/  @!P0 BRA `(.L_x_15104) ;  /* 0xfffffffc00f08947 */ /* 0x002fea000383ffff */
[----:B------:R-:W-:Y:S05]  /*1a500*/  BRA `(.L_x_15252) ;  /* 0xffffffb000f47947 */ /* 0x000fea000383ffff */
.L_x_15112:
[----:B0-----:R0:W2:Y:S02]  /*1a510*/  SYNCS.PHASECHK.TRANS64.TRYWAIT P0, [R2+URZ+0x16840], R3 ;  /* 0x01684003020075a7 */ /* 0x0010a4000800017f */
[----:B--2---:R-:W-:Y:S05]  /*1a520*/  @!P0 NANOSLEEP.SYNCS 0x989680 ;  /* 0x009896800000895d */ /* 0x004fea0003900000 */
[----:B------:R-:W2:Y:S02]  /*1a530*/  @!P0 SYNCS.PHASECHK.TRANS64 P0, [R2+URZ+0x16840], R3 ;  /* 0x01684003020085a7 */ /* 0x000ea4000800007f */
[----:B--2---:R-:W-:Y:S05]  /*1a540*/  @!P0 BRA `(.L_x_15112) ;  /* 0xfffffffc00f08947 */ /* 0x004fea000383ffff */
[----:B------:R-:W-:Y:S05]  /*1a550*/  BRA `(.L_x_15253) ;  /* 0xffffffb800307947 */ /* 0x000fea000383ffff */
.L_x_15117:
[----:B0-----:R0:W1:Y:S02]  /*1a560*/  SYNCS.PHASECHK.TRANS64.TRYWAIT P0, [R10+URZ+0x60], R27 ;  /* 0x0000601b0a0075a7 */ /* 0x001064000800017f */
[----:B-1----:R-:W-:Y:S05]  /*1a570*/  @!P0 NANOSLEEP.SYNCS 0x989680 ;  /* 0x009896800000895d */ /* 0x002fea0003900000 */
[----:B------:R-:W1:Y:S02]  /*1a580*/  @!P0 SYNCS.PHASECHK.TRANS64 P0, [R10+URZ+0x60], R27 ;  /* 0x0000601b0a0085a7 */ /* 0x000e64000800007f */
[----:B-1----:R-:W-:Y:S05]  /*1a590*/  @!P0 BRA `(.L_x_15117) ;  /* 0xfffffffc00f08947 */ /* 0x002fea000383ffff */
[----:B------:R-:W-:Y:S05]  /*1a5a0*/  BRA `(.L_x_15254) ;  /* 0xffffffb800bc7947 */ /* 0x000fea000383ffff */
.L_x_15125:
[----:B0-----:R0:W2:Y:S02]  /*1a5b0*/  SYNCS.PHASECHK.TRANS64.TRYWAIT P0, [R2+URZ+0x16840], R3 ;  /* 0x01684003020075a7 */ /* 0x0010a4000800017f */
[----:B--2---:R-:W-:Y:S05]  /*1a5c0*/  @!P0 NANOSLEEP.SYNCS 0x989680 ;  /* 0x009896800000895d */ /* 0x004fea0003900000 */
[----:B------:R-:W2:Y:S02]  /*1a5d0*/  @!P0 SYNCS.PHASECHK.TRANS64 P0, [R2+URZ+0x16840], R3 ;  /* 0x01684003020085a7 */ /* 0x000ea4000800007f */
[----:B--2---:R-:W-:Y:S05]  /*1a5e0*/  @!P0 BRA `(.L_x_15125) ;  /* 0xfffffffc00f08947 */ /* 0x004fea000383ffff */
[----:B------:R-:W-:Y:S05]  /*1a5f0*/  BRA `(.L_x_15255) ;  /* 0xffffffbc00cc7947 */ /* 0x000fea000383ffff */
.L_x_15130:
[----:B0-----:R0:W1:Y:S02]  /*1a600*/  SYNCS.PHASECHK.TRANS64.TRYWAIT P0, [R7+URZ+0x60], R2 ;  /* 0x00006002070075a7 */ /* 0x001064000800017f */
[----:B-1----:R-:W-:Y:S05]  /*1a610*/  @!P0 NANOSLEEP.SYNCS 0x989680 ;  /* 0x009896800000895d */ /* 0x002fea0003900000 */
[----:B------:R-:W1:Y:S02]  /*1a620*/  @!P0 SYNCS.PHASECHK.TRANS64 P0, [R7+URZ+0x60], R2 ;  /* 0x00006002070085a7 */ /* 0x000e64000800007f */
[----:B-1----:R-:W-:Y:S05]  /*1a630*/  @!P0 BRA `(.L_x_15130) ;  /* 0xfffffffc00f08947 */ /* 0x002fea000383ffff */
[----:B------:R-:W-:Y:S05]  /*1a640*/  BRA `(.L_x_15256) ;  /* 0xffffffc0005c7947 */ /* 0x000fea000383ffff */
.L_x_15140:
[----:B0-----:R0:W1:Y:S02]  /*1a650*/  SYNCS.PHASECHK.TRANS64.TRYWAIT P0, [R3+URZ+0x16860], R0 ;  /* 0x01686000030075a7 */ /* 0x001064000800017f */
[----:B-1----:R-:W-:Y:S05]  /*1a660*/  @!P0 NANOSLEEP.SYNCS 0x989680 ;  /* 0x009896800000895d */ /* 0x002fea0003900000 */
[----:B------:R-:W1:Y:S02]  /*1a670*/  @!P0 SYNCS.PHASECHK.TRANS64 P0, [R3+URZ+0x16860], R0 ;  /* 0x01686000030085a7 */ /* 0x000e64000800007f */
[----:B-1----:R-:W-:Y:S05]  /*1a680*/  @!P0 BRA `(.L_x_15140) ;  /* 0xfffffffc00f08947 */ /* 0x002fea000383ffff */
[----:B------:R-:W-:Y:S05]  /*1a690*/  BRA `(.L_x_15257) ;  /* 0xffffffc400587947 */ /* 0x000fea000383ffff */
.L_x_15146:
[----:B------:R-:W-:Y:S01]  /*1a6a0*/  BSSY B0, `(.L_x_15258) ;  /* 0x0000008000007945 */ /* 0x000fe20003800000 */
[----:B------:R-:W-:Y:S02]  /*1a6b0*/  IMAD.MOV.U32 R13, RZ, RZ, R16 ;  /* 0x000000ffff0d7224 */ /* 0x000fe400078e0010 */
[----:B0-----:R-:W-:Y:S02]  /*1a6c0*/  IMAD.MOV.U32 R12, RZ, RZ, RZ ;  /* 0x000000ffff0c7224 */ /* 0x001fe400078e00ff */
[----:B------:R-:W-:Y:S02]  /*1a6d0*/  IMAD.MOV.U32 R11, RZ, RZ, 0x1f ;  /* 0x0000001fff0b7424 */ /* 0x000fe400078e00ff */
[----:B------:R-:W-:-:S07]  /*1a6e0*/  IMAD.MOV.U32 R15, RZ, RZ, -0x1 ;  /* 0xffffffffff0f7424 */ /* 0x000fce00078e00ff */
[----:B--2---:R-:W-:Y:S05]  /*1a6f0*/  WARPSYNC.COLLECTIVE R15, `(.L_x_15259) ;  /* 0x000000000f087348 */ /* 0x004fea0003c00000 */
[----:B------:R0:W1:Y:S02]  /*1a700*/  SHFL.IDX P6, R14, R13, R12, R11 ;  /* 0x0000000c0d0e7389 */ /* 0x00006400000c000b */
[----:B012---:R-:W-:Y:S01]  /*1a710*/  ENDCOLLECTIVE ;  /* 0x000000000000791b */ /* 0x007fe20003800000 */
.L_x_15259:
[----:B------:R-:W-:Y:S05]  /*1a720*/  BSYNC B0 ;  /* 0x0000000000007941 */ /* 0x000fea0003800000 */
.L_x_15258:
[----:B------:R-:W-:Y:S01]  /*1a730*/  IMAD.MOV.U32 R13, RZ, RZ, R16 ;  /* 0x000000ffff0d7224 */ /* 0x000fe200078e0010 */
[----:B------:R-:W-:Y:S01]  /*1a740*/  MOV R0, R14 ;  /* 0x0000000e00007202 */ /* 0x000fe20000000f00 */
[----:B------:R-:W-:Y:S02]  /*1a750*/  IMAD.MOV.U32 R12, RZ, RZ, 0x1 ;  /* 0x00000001ff0c7424 */ /* 0x000fe400078e00ff */
[----:B------:R-:W-:Y:S02]  /*1a760*/  IMAD.MOV.U32 R11, RZ, RZ, 0x1f ;  /* 0x0000001fff0b7424 */ /* 0x000fe400078e00ff */
[----:B------:R-:W-:Y:S02]  /*1a770*/  IMAD.MOV.U32 R15, RZ, RZ, -0x1 ;  /* 0xffffffffff0f7424 */ /* 0x000fe400078e00ff */
[----:B------:R-:W-:-:S07]  /*1a780*/  IMAD.IADD R7, R19, 0x1, R8 ;  /* 0x0000000113077824 */ /* 0x000fce00078e0208 */
[----:B------:R-:W-:Y:S05]  /*1a790*/  WARPSYNC.COLLECTIVE R15, `(.L_x_15260) ;  /* 0x000000000f087348 */ /* 0x000fea0003c00000 */
[----:B------:R0:W1:Y:S02]  /*1a7a0*/  SHFL.IDX P6, R14, R13, R12, R11 ;  /* 0x0000000c0d0e7389 */ /* 0x00006400000c000b */
[----:B01----:R-:W-:Y:S01]  /*1a7b0*/  ENDCOLLECTIVE ;  /* 0x000000000000791b */ /* 0x003fe20003800000 */
.L_x_15260:
        /* <DEDUP_REMOVED lines=11> */
[C---:B------:R-:W-:Y:S02]  /*1a870*/  ISETP.GE.U32.AND P5, PT, R8.reuse, 0x10, PT ;  /* 0x000000100800780c */ /* 0x040fe40003fa6070 */
[----:B--2---:R-:W-:Y:S02]  /*1a880*/  @!P1 MOV R17, R2 ;  /* 0x0000000200119202 */ /* 0x004fe40000000f00 */
[----:B------:R-:W-:-:S03]  /*1a890*/  ISETP.NE.AND P1, PT, R8, RZ, PT ;  /* 0x000000ff0800720c */ /* 0x000fc60003f25270 */
[----:B------:R-:W-:-:S10]  /*1a8a0*/  IMAD.MOV.U32 R13, RZ, RZ, R17 ;  /* 0x000000ffff0d7224 */ /* 0x000fd400078e0011 */
[----:B------:R-:W-:Y:S05]  /*1a8b0*/  WARPSYNC.COLLECTIVE R15, `(.L_x_15261) ;  /* 0x000000000f087348 */ /* 0x000fea0003c00000 */
[----:B------:R0:W1:Y:S02]  /*1a8c0*/  SHFL.UP P6, R14, R13, R12, R11 ;  /* 0x0400000c0d0e7389 */ /* 0x00006400000c000b */
[----:B01----:R-:W-:Y:S01]  /*1a8d0*/  ENDCOLLECTIVE ;  /* 0x000000000000791b */ /* 0x003fe20003800000 */
.L_x_15261:
[----:B------:R-:W-:Y:S01]  /*1a8e0*/  IMAD.MOV.U32 R12, RZ, RZ, 0x2 ;  /* 0x00000002ff0c7424 */ /* 0x000fe200078e00ff */
[----:B------:R-:W-:-:S05]  /*1a8f0*/  SEL R4, R14, RZ, P1 ;  /* 0x000000ff0e047207 */ /* 0x000fca0000800000 */
[----:B------:R-:W-:-:S04]  /*1a900*/  IMAD.IADD R4, R17, 0x1, R4 ;  /* 0x0000000111047824 */ /* 0x000fc800078e0204 */
[----:B------:R-:W-:-:S07]  /*1a910*/  IMAD.MOV.U32 R13, RZ, RZ, R4 ;  /* 0x000000ffff0d7224 */ /* 0x000fce00078e0004 */
[----:B------:R-:W-:Y:S05]  /*1a920*/  WARPSYNC.COLLECTIVE R15, `(.L_x_15262) ;  /* 0x000000000f087348 */ /* 0x000fea0003c00000 */
[----:B------:R0:W1:Y:S02]  /*1a930*/  SHFL.UP P6, R14, R13, R12, R11 ;  /* 0x0400000c0d0e7389 */ /* 0x00006400000c000b */
[----:B01----:R-:W-:Y:S01]  /*1a940*/  ENDCOLLECTIVE ;  /* 0x000000000000791b */ /* 0x003fe20003800000 */
.L_x_15262:
[----:B------:R-:W-:Y:S02]  /*1a950*/  MOV R12, 0x4 ;  /* 0x00000004000c7802 */ /* 0x000fe40000000f00 */
[----:B------:R-:W-:-:S05]  /*1a960*/  SEL R3, R14, RZ, P2 ;  /* 0x000000ff0e037207 */ /* 0x000fca0001000000 */
[----:B------:R-:W-:-:S04]  /*1a970*/  IMAD.IADD R6, R4, 0x1, R3 ;  /* 0x0000000104067824 */ /* 0x000fc800078e0203 */
[----:B------:R-:W-:-:S07]  /*1a980*/  IMAD.MOV.U32 R13, RZ, RZ, R6 ;  /* 0x000000ffff0d7224 */ /* 0x000fce00078e0006 */
[----:B------:R-:W-:Y:S05]  /*1a990*/  WARPSYNC.COLLECTIVE R15, `(.L_x_15263) ;  /* 0x000000000f087348 */ /* 0x000fea0003c00000 */
[----:B------:R0:W1:Y:S02]  /*1a9a0*/  SHFL.UP P6, R14, R13, R12, R11 ;  /* 0x0400000c0d0e7389 */ /* 0x00006400000c000b */
[----:B01----:R-:W-:Y:S01]  /*1a9b0*/  ENDCOLLECTIVE ;  /* 0x000000000000791b */ /* 0x003fe20003800000 */
.L_x_15263:
[----:B------:R-:W-:Y:S01]  /*1a9c0*/  IMAD.MOV.U32 R12, RZ, RZ, 0x8 ;  /* 0x00000008ff0c7424 */ /* 0x000fe200078e00ff */
[----:B------:R-:W-:-:S05]  /*1a9d0*/  SEL R3, R14, RZ, P3 ;  /* 0x000000ff0e037207 */ /* 0x000fca0001800000 */
[----:B------:R-:W-:-:S04]  /*1a9e0*/  IMAD.IADD R2, R6, 0x1, R3 ;  /* 0x0000000106027824 */ /* 0x000fc800078e0203 */
[----:B------:R-:W-:-:S07]  /*1a9f0*/  IMAD.MOV.U32 R13, RZ, RZ, R2 ;  /* 0x000000ffff0d7224 */ /* 0x000fce00078e0002 */
[----:B------:R-:W-:Y:S05]  /*1aa00*/  WARPSYNC.COLLECTIVE R15, `(.L_x_15264) ;  /* 0x000000000f087348 */ /* 0x000fea0003c00000 */
[----:B------:R0:W1:Y:S02]  /*1aa10*/  SHFL.UP P6, R14, R13, R12, R11 ;  /* 0x0400000c0d0e7389 */ /* 0x00006400000c000b */
[----:B01----:R-:W-:Y:S01]  /*1aa20*/  ENDCOLLECTIVE ;  /* 0x000000000000791b */ /* 0x003fe20003800000 */
.L_x_15264:
[----:B------:R-:W-:Y:S01]  /*1aa30*/  IMAD.MOV.U32 R12, RZ, RZ, 0x10 ;  /* 0x00000010ff0c7424 */ /* 0x000fe200078e00ff */
[----:B------:R-:W-:-:S05]  /*1aa40*/  SEL R3, R14, RZ, P4 ;  /* 0x000000ff0e037207 */ /* 0x000fca0002000000 */
[----:B------:R-:W-:-:S04]  /*1aa50*/  IMAD.IADD R3, R2, 0x1, R3 ;  /* 0x0000000102037824 */ /* 0x000fc800078e0203 */
[----:B------:R-:W-:-:S07]  /*1aa60*/  IMAD.MOV.U32 R13, RZ, RZ, R3 ;  /* 0x000000ffff0d7224 */ /* 0x000fce00078e0003 */
[----:B------:R-:W-:Y:S05]  /*1aa70*/  WARPSYNC.COLLECTIVE R15, `(.L_x_15265) ;  /* 0x000000000f087348 */ /* 0x000fea0003c00000 */
[----:B------:R0:W1:Y:S02]  /*1aa80*/  SHFL.UP P6, R14, R13, R12, R11 ;  /* 0x0400000c0d0e7389 */ /* 0x00006400000c000b */
[----:B01----:R-:W-:Y:S01]  /*1aa90*/  ENDCOLLECTIVE ;  /* 0x000000000000791b */ /* 0x003fe20003800000 */
.L_x_15265:
        /* <DEDUP_REMOVED lines=8> */
.L_x_15266:
[----:B------:R-:W-:Y:S05]  /*1ab20*/  BRA `(.L_x_15267) ;  /* 0xffffffc4008c7947 */ /* 0x000fea000383ffff */
.L_x_15151:
        /* <DEDUP_REMOVED lines=8> */
.L_x_15269:
[----:B------:R-:W-:Y:S05]  /*1abb0*/  BSYNC B0 ;  /* 0x0000000000007941 */ /* 0x000fea0003800000 */
.L_x_15268:
[----:B------:R-:W-:Y:S01]  /*1abc0*/  SEL R14, R14, RZ, P1 ;  /* 0x000000ff0e0e7207 */ /* 0x000fe20000800000 */
[----:B------:R-:W-:Y:S01]  /*1abd0*/  IMAD.MOV.U32 R11, RZ, RZ, RZ ;  /* 0x000000ffff0b7224 */ /* 0x000fe200078e00ff */
[----:B------:R-:W-:Y:S01]  /*1abe0*/  MOV R12, 0x2 ;  /* 0x00000002000c7802 */ /* 0x000fe20000000f00 */
[----:B------:R-:W-:Y:S02]  /*1abf0*/  IMAD.MOV.U32 R15, RZ, RZ, -0x1 ;  /* 0xffffffffff0f7424 */ /* 0x000fe400078e00ff */
[----:B------:R-:W-:-:S07]  /*1ac00*/  IMAD.IADD R13, R17, 0x1, R14 ;  /* 0x00000001110d7824 */ /* 0x000fce00078e020e */
[----:B------:R-:W-:Y:S05]  /*1ac10*/  WARPSYNC.COLLECTIVE R15, `(.L_x_15270) ;  /* 0x000000000f087348 */ /* 0x000fea0003c00000 */
[----:B------:R0:W1:Y:S02]  /*1ac20*/  SHFL.UP P6, R14, R13, R12, R11 ;  /* 0x0400000c0d0e7389 */ /* 0x00006400000c000b */
[----:B01----:R-:W-:Y:S01]  /*1ac30*/  ENDCOLLECTIVE ;  /* 0x000000000000791b */ /* 0x003fe20003800000 */
.L_x_15270:
[----:B------:R-:W-:Y:S01]  /*1ac40*/  IMAD.MOV.U32 R12, RZ, RZ, 0x4 ;  /* 0x00000004ff0c7424 */ /* 0x000fe200078e00ff */
[----:B------:R-:W-:-:S05]  /*1ac50*/  SEL R2, R14, RZ, P2 ;  /* 0x000000ff0e027207 */ /* 0x000fca0001000000 */
[----:B------:R-:W-:-:S04]  /*1ac60*/  IMAD.IADD R2, R13, 0x1, R2 ;  /* 0x000000010d027824 */ /* 0x000fc800078e0202 */
[----:B------:R-:W-:-:S07]  /*1ac70*/  IMAD.MOV.U32 R13, RZ, RZ, R2 ;  /* 0x000000ffff0d7224 */ /* 0x000fce00078e0002 */
[----:B------:R-:W-:Y:S05]  /*1ac80*/  WARPSYNC.COLLECTIVE R15, `(.L_x_15271) ;  /* 0x000000000f087348 */ /* 0x000fea0003c00000 */
[----:B------:R0:W1:Y:S02]  /*1ac90*/  SHFL.UP P6, R14, R13, R12, R11 ;  /* 0x0400000c0d0e7389 */ /* 0x00006400000c000b */
[----:B01----:R-:W-:Y:S01]  /*1aca0*/  ENDCOLLECTIVE ;  /* 0x000000000000791b */ /* 0x003fe20003800000 */
.L_x_15271:
[----:B------:R-:W-:Y:S02]  /*1acb0*/  MOV R12, 0x8 ;  /* 0x00000008000c7802 */ /* 0x000fe40000000f00 */
[----:B------:R-:W-:-:S05]  /*1acc0*/  SEL R3, R14, RZ, P3 ;  /* 0x000000ff0e037207 */ /* 0x000fca0001800000 */
[----:B------:R-:W-:-:S04]  /*1acd0*/  IMAD.IADD R3, R2, 0x1, R3 ;  /* 0x0000000102037824 */ /* 0x000fc800078e0203 */
[----:B------:R-:W-:-:S07]  /*1ace0*/  IMAD.MOV.U32 R13, RZ, RZ, R3 ;  /* 0x000000ffff0d7224 */ /* 0x000fce00078e0003 */
[----:B------:R-:W-:Y:S05]  /*1acf0*/  WARPSYNC.COLLECTIVE R15, `(.L_x_15272) ;  /* 0x000000000f087348 */ /* 0x000fea0003c00000 */
[----:B------:R0:W1:Y:S02]  /*1ad00*/  SHFL.UP P6, R14, R13, R12, R11 ;  /* 0x0400000c0d0e7389 */ /* 0x00006400000c000b */
[----:B01----:R-:W-:Y:S01]  /*1ad10*/  ENDCOLLECTIVE ;  /* 0x000000000000791b */ /* 0x003fe20003800000 */
.L_x_15272:
[----:B------:R-:W-:Y:S01]  /*1ad20*/  IMAD.MOV.U32 R12, RZ, RZ, 0x10 ;  /* 0x00000010ff0c7424 */ /* 0x000fe200078e00ff */
[----:B------:R-:W-:-:S05]  /*1ad30*/  SEL R4, R14, RZ, P4 ;  /* 0x000000ff0e047207 */ /* 0x000fca0002000000 */
[----:B------:R-:W-:-:S04]  /*1ad40*/  IMAD.IADD R4, R3, 0x1, R4 ;  /* 0x0000000103047824 */ /* 0x000fc800078e0204 */
[----:B------:R-:W-:-:S07]  /*1ad50*/  IMAD.MOV.U32 R13, RZ, RZ, R4 ;  /* 0x000000ffff0d7224 */ /* 0x000fce00078e0004 */
[----:B------:R-:W-:Y:S05]  /*1ad60*/  WARPSYNC.COLLECTIVE R15, `(.L_x_15273) ;  /* 0x000000000f087348 */ /* 0x000fea0003c00000 */
[----:B------:R0:W1:Y:S02]  /*1ad70*/  SHFL.UP P6, R14, R13, R12, R11 ;  /* 0x0400000c0d0e7389 */ /* 0x00006400000c000b */
[----:B01----:R-:W-:Y:S01]  /*1ad80*/  ENDCOLLECTIVE ;  /* 0x000000000000791b */ /* 0x003fe20003800000 */
.L_x_15273:
        /* <DEDUP_REMOVED lines=8> */
.L_x_15274:
[----:B------:R-:W-:Y:S05]  /*1ae10*/  BRA `(.L_x_15275) ;  /* 0xffffffc4006c7947 */ /* 0x000fea000383ffff */
.L_x_15153:
[----:B------:R-:W-:Y:S01]  /*1ae20*/  BSSY B0, `(.L_x_15276) ;  /* 0x0000006000007945 */ /* 0x000fe20003800000 */
[----:B------:R-:W-:Y:S02]  /*1ae30*/  PLOP3.LUT P6, PT, P6, PT, PT, 0x8, 0x0 ;  /* 0x000000000000781c */ /* 0x000fe400037ce170 */
[----:B------:R-:W-:-:S11]  /*1ae40*/  MOV R15, 0xffffffff ;  /* 0xffffffff000f7802 */ /* 0x000fd60000000f00 */
[----:B0-----:R-:W-:Y:S05]  /*1ae50*/  WARPSYNC.COLLECTIVE R15, `(.L_x_15277) ;  /* 0x000000000f087348 */ /* 0x001fea0003c00000 */
[----:B------:R-:W-:Y:S01]  /*1ae60*/  VOTE.ANY R14, PT, P6 ;  /* 0x00000000000e7806 */ /* 0x000fe200030e0100 */
[----:B0-----:R-:W-:Y:S06]  /*1ae70*/  ENDCOLLECTIVE ;  /* 0x000000000000791b */ /* 0x001fec0003800000 */
.L_x_15277:
[----:B------:R-:W-:Y:S05]  /*1ae80*/  BSYNC B0 ;  /* 0x0000000000007941 */ /* 0x000fea0003800000 */
.L_x_15276:
        /* <DEDUP_REMOVED lines=9> */
.L_x_15278:
[----:B------:R-:W-:Y:S01]  /*1af20*/  IMAD.MOV.U32 R17, RZ, RZ, R14 ;  /* 0x000000ffff117224 */ /* 0x000fe200078e000e */
[----:B------:R-:W-:Y:S06]  /*1af30*/  BRA `(.L_x_15279) ;  /* 0xffffffc4005c7947 */ /* 0x000fec000383ffff */
.L_x_15155:
[----:B------:R-:W-:Y:S01]  /*1af40*/  BSSY B0, `(.L_x_15280) ;  /* 0x0000007000007945 */ /* 0x000fe20003800000 */
[----:B------:R-:W-:Y:S01]  /*1af50*/  IMAD.MOV.U32 R13, RZ, RZ, R3 ;  /* 0x000000ffff0d7224 */ /* 0x000fe200078e0003 */
[----:B------:R-:W-:Y:S01]  /*1af60*/  MOV R11, 0x1f ;  /* 0x0000001f000b7802 */ /* 0x000fe20000000f00 */
[----:B------:R-:W-:-:S07]  /*1af70*/  IMAD.MOV.U32 R15, RZ, RZ, -0x1 ;  /* 0xffffffffff0f7424 */ /* 0x000fce00078e00ff */
[----:B012---:R-:W-:Y:S05]  /*1af80*/  WARPSYNC.COLLECTIVE R15, `(.L_x_15281) ;  /* 0x000000000f087348 */ /* 0x007fea0003c00000 */
[----:B------:R3:W4:Y:S02]  /*1af90*/  SHFL.IDX P6, R14, R13, R12, R11 ;  /* 0x0000000c0d0e7389 */ /* 0x00072400000c000b */
[----:B01234-:R-:W-:Y:S01]  /*1afa0*/  ENDCOLLECTIVE ;  /* 0x000000000000791b */ /* 0x01ffe20003800000 */
.L_x_15281:
[----:B------:R-:W-:Y:S05]  /*1afb0*/  BSYNC B0 ;  /* 0x0000000000007941 */ /* 0x000fea0003800000 */
.L_x_15280:
[----:B------:R-:W-:Y:S05]  /*1afc0*/  BRA `(.L_x_15154) ;  /* 0xffffffc400547947 */ /* 0x000fea000383ffff */
.L_x_15159:
[----:B0-----:R0:W3:Y:S02]  /*1afd0*/  SYNCS.PHASECHK.TRANS64.TRYWAIT P0, [R9+URZ+0x16820], R0 ;  /* 0x01682000090075a7 */ /* 0x0010e4000800017f */
[----:B---3--:R-:W-:Y:S05]  /*1afe0*/  @!P0 NANOSLEEP.SYNCS 0x989680 ;  /* 0x009896800000895d */ /* 0x008fea0003900000 */
[----:B------:R-:W3:Y:S02]  /*1aff0*/  @!P0 SYNCS.PHASECHK.TRANS64 P0, [R9+URZ+0x16820], R0 ;  /* 0x01682000090085a7 */ /* 0x000ee4000800007f */
[----:B---3--:R-:W-:Y:S05]  /*1b000*/  @!P0 BRA `(.L_x_15159) ;  /* 0xfffffffc00f08947 */ /* 0x008fea000383ffff */
[----:B------:R-:W-:Y:S05]  /*1b010*/  BRA `(.L_x_15282) ;  /* 0xffffffc800cc7947 */ /* 0x000fea000383ffff */
.L_x_15160:
        /* <DEDUP_REMOVED lines=11> */
.L_x_15284:
[----:B------:R-:W-:Y:S05]  /*1b0d0*/  BSYNC B0 ;  /* 0x0000000000007941 */ /* 0x000fea0003800000 */
.L_x_15283:
[----:B------:R-:W-:Y:S05]  /*1b0e0*/  BRA `(.L_x_15285) ;  /* 0xffffffc800b47947 */ /* 0x000fea000383ffff */
.L_x_15161:
[----:B------:R-:W-:Y:S01]  /*1b0f0*/  BSSY B0, `(.L_x_15286) ;  /* 0x0000006000007945 */ /* 0x000fe20003800000 */
[----:B------:R-:W-:-:S07]  /*1b100*/  IMAD.MOV.U32 R15, RZ, RZ, -0x1 ;  /* 0xffffffffff0f7424 */ /* 0x000fce00078e00ff */
[----:B012-4-:R-:W-:Y:S05]  /*1b110*/  WARPSYNC.COLLECTIVE R15, `(.L_x_15287) ;  /* 0x000000000f0c7348 */ /* 0x017fea0003c00000 */
[----:B------:R-:W-:Y:S02]  /*1b120*/  ELECT P6, UR62, PT ;  /* 0x00000000003e782f */ /* 0x000fe400038c0000 */
[----:B------:R-:W-:Y:S01]  /*1b130*/  MOV R14, UR62 ;  /* 0x0000003e000e7c02 */ /* 0x000fe20008000f00 */
[----:B012-4-:R-:W-:Y:S10]  /*1b140*/  ENDCOLLECTIVE ;  /* 0x000000000000791b */ /* 0x017ff40003800000 */
.L_x_15287:
[----:B------:R-:W-:Y:S05]  /*1b150*/  BSYNC B0 ;  /* 0x0000000000007941 */ /* 0x000fea0003800000 */
.L_x_15286:
[----:B------:R-:W-:Y:S05]  /*1b160*/  BRA `(.L_x_15288) ;  /* 0xffffffc800a87947 */ /* 0x000fea000383ffff */
.L_x_15163:
[----:B0-----:R0:W2:Y:S02]  /*1b170*/  SYNCS.PHASECHK.TRANS64.TRYWAIT P0, [R6+URZ], R3 ;  /* 0x00000003060075a7 */ /* 0x0010a4000800017f */
[----:B--2---:R-:W-:Y:S05]  /*1b180*/  @!P0 NANOSLEEP.SYNCS 0x989680 ;  /* 0x009896800000895d */ /* 0x004fea0003900000 */
[----:B------:R-:W2:Y:S02]  /*1b190*/  @!P0 SYNCS.PHASECHK.TRANS64 P0, [R6+URZ], R3 ;  /* 0x00000003060085a7 */ /* 0x000ea4000800007f */
[----:B--2---:R-:W-:Y:S05]  /*1b1a0*/  @!P0 BRA `(.L_x_15163) ;  /* 0xfffffffc00f08947 */ /* 0x004fea000383ffff */
[----:B------:R-:W-:Y:S05]  /*1b1b0*/  BRA `(.L_x_15289) ;  /* 0xffffffc800dc7947 */ /* 0x000fea000383ffff */
.L_x_15164:
[----:B--2---:R2:W3:Y:S02]  /*1b1c0*/  SYNCS.PHASECHK.TRANS64.TRYWAIT P0, [R7+URZ], R2 ;  /* 0x00000002070075a7 */ /* 0x0044e4000800017f */
[----:B---3--:R-:W-:Y:S05]  /*1b1d0*/  @!P0 NANOSLEEP.SYNCS 0x989680 ;  /* 0x009896800000895d */ /* 0x008fea0003900000 */
[----:B------:R-:W3:Y:S02]  /*1b1e0*/  @!P0 SYNCS.PHASECHK.TRANS64 P0, [R7+URZ], R2 ;  /* 0x00000002070085a7 */ /* 0x000ee4000800007f */
[----:B---3--:R-:W-:Y:S05]  /*1b1f0*/  @!P0 BRA `(.L_x_15164) ;  /* 0xfffffffc00f08947 */ /* 0x008fea000383ffff */
[----:B------:R-:W-:Y:S05]  /*1b200*/  BRA `(.L_x_15290) ;  /* 0xffffffc800d07947 */ /* 0x000fea000383ffff */
.L_x_15166:
[----:B---3--:R3:W0:Y:S02]  /*1b210*/  SYNCS.PHASECHK.TRANS64.TRYWAIT P0, [R4+URZ], R3 ;  /* 0x00000003040075a7 */ /* 0x008624000800017f */
[----:B0-----:R-:W-:Y:S05]  /*1b220*/  @!P0 NANOSLEEP.SYNCS 0x989680 ;  /* 0x009896800000895d */ /* 0x001fea0003900000 */
[----:B------:R-:W0:Y:S02]  /*1b230*/  @!P0 SYNCS.PHASECHK.TRANS64 P0, [R4+URZ], R3 ;  /* 0x00000003040085a7 */ /* 0x000e24000800007f */
[----:B0-----:R-:W-:Y:S05]  /*1b240*/  @!P0 BRA `(.L_x_15166) ;  /* 0xfffffffc00f08947 */ /* 0x001fea000383ffff */
[----:B------:R-:W-:Y:S05]  /*1b250*/  BRA `(.L_x_15291) ;  /* 0xffffffc800d47947 */ /* 0x000fea000383ffff */
.L_x_15292:
        /* <DEDUP_REMOVED lines=10> */
.L_x_15340:


//--------------------- .nv.global.init           --------------------------
	.section	.nv.global.init,"aw",@progbits
.nv.global.init:
	.type		$str$23,@object
	.size		$str$23,($str$24 - $str$23)
$str$23:
        /*0000*/ 	.byte	0x28, 0x61, 0x64, 0x64, 0x72, 0x65, 0x73, 0x73, 0x20, 0x26, 0x20, 0x6d, 0x61, 0x73, 0x6b, 0x29
        /*0010*/ 	.byte	0x20, 0x3d, 0x3d, 0x20, 0x30, 0x00
	.type		$str$24,@object
	.size		$str$24,(__unnamed_43 - $str$24)
$str$24:
        /*0016*/ 	.byte	0x2f, 0x74, 0x6d, 0x70, 0x2f, 0x6f, 0x73, 0x73, 0x5f, 0x6b, 0x65, 0x72, 0x6e, 0x65, 0x6c, 0x73
        /*0026*/ 	.byte	0x5f, 0x73, 0x72, 0x63, 0x2f, 0x66, 0x6c, 0x61, 0x73, 0x68, 0x5f, 0x61, 0x74, 0x74, 0x65, 0x6e
        /*0036*/ 	.byte	0x74, 0x69, 0x6f, 0x6e, 0x2f, 0x63, 0x73, 0x72, 0x63, 0x2f, 0x63, 0x75, 0x74, 0x6c, 0x61, 0x73
        /*0046*/ 	.byte	0x73, 0x2f, 0x69, 0x6e, 0x63, 0x6c, 0x75, 0x64, 0x65, 0x2f, 0x63, 0x75, 0x74, 0x65, 0x2f, 0x70
        /*0056*/ 	.byte	0x6f, 0x69, 0x6e, 0x74, 0x65, 0x72, 0x5f, 0x66, 0x6c, 0x61, 0x67, 0x67, 0x65, 0x64, 0x2e, 0x68
        /*0066*/ 	.byte	0x70, 0x70, 0x00
	.type		__unnamed_43,@object
	.size		__unnamed_43,(__unnamed_4 - __unnamed_43)
__unnamed_43:
        /* <DEDUP_REMOVED lines=23> */
        /*01d9*/ 	.byte	0x3a, 0x43, 0x3c, 0x30, 0x3e, 0x3e, 0x3e, 0x3e, 0x3e, 0x20, 0x26, 0x5d, 0x00
	.type		__unnamed_4,@object
	.size		__unnamed_4,(__unnamed_13 - __unnamed_4)
__unnamed_4:
        /* <DEDUP_REMOVED lines=24> */
	.type		__unnamed_13,@object
	.size		__unnamed_13,(__unnamed_29 - __unnamed_13)
__unnamed_13:
        /* <DEDUP_REMOVED lines=24> */
	.type		__unnamed_29,@object
	.size		__unnamed_29,(__unnamed_21 - __unnamed_29)
__unnamed_29:
        /* <DEDUP_REMOVED lines=24> */
	.type		__unnamed_21,@object
	.size		__unnamed_21,(__unnamed_39 - __unnamed_21)
__unnamed_21:
        /* <DEDUP_REMOVED lines=24> */
	.type		__unnamed_39,@object
	.size		__unnamed_39,(__unnamed_34 - __unnamed_39)
__unnamed_39:
        /* <DEDUP_REMOVED lines=24> */
	.type		__unnamed_34,@object
	.size		__unnamed_34,(__unnamed_38 - __unnamed_34)
__unnamed_34:
        /* <DEDUP_REMOVED lines=24> */
	.type		__unnamed_38,@object
	.size		__unnamed_38,(__unnamed_14 - __unnamed_38)
__unnamed_38:
        /* <DEDUP_REMOVED lines=24> */
	.type		__unnamed_14,@object
	.size		__unnamed_14,(__unnamed_30 - __unnamed_14)
__unnamed_14:
        /* <DEDUP_REMOVED lines=24> */
	.type		__unnamed_30,@object
	.size		__unnamed_30,(__unnamed_9 - __unnamed_30)
__unnamed_30:
        /* <DEDUP_REMOVED lines=24> */
	.type		__unnamed_9,@object
	.size		__unnamed_9,(__unnamed_25 - __unnamed_9)
__unnamed_9:
        /* <DEDUP_REMOVED lines=24> */
        /*10e3*/ 	.byte	0x00
	.type		__unnamed_25,@object
	.size		__unnamed_25,(__unnamed_5 - __unnamed_25)
__unnamed_25:
        /* <DEDUP_REMOVED lines=25> */
	.type		__unnamed_5,@object
	.size		__unnamed_5,(__unnamed_3 - __unnamed_5)
__unnamed_5:
        /* <DEDUP_REMOVED lines=25> */
	.type		__unnamed_3,@object
	.size		__unnamed_3,(__unnamed_2 - __unnamed_3)
__unnamed_3:
        /* <DEDUP_REMOVED lines=28> */
        /*15a6*/ 	.byte	0x32, 0x3e, 0x3e, 0x3e, 0x3e, 0x3e, 0x5d, 0x00
	.type		__unnamed_2,@object
	.size		__unnamed_2,(__unnamed_7 - __unnamed_2)
__unnamed_2:
        /* <DEDUP_REMOVED lines=29> */
	.type		__unnamed_7,@object
	.size		__unnamed_7,(__unnamed_8 - __unnamed_7)
__unnamed_7:
        /* <DEDUP_REMOVED lines=28> */
        /*1936*/ 	.byte	0x38, 0x38, 0x3e, 0x3e, 0x3e, 0x3e, 0x3e, 0x5d, 0x00
	.type		__unnamed_8,@object
	.size		__unnamed_8,(__unnamed_1 - __unnamed_8)
__unnamed_8:
        /* <DEDUP_REMOVED lines=29> */
	.type		__unnamed_1,@object
	.size		__unnamed_1,(__unnamed_41 - __unnamed_1)
__unnamed_1:
        /* <DEDUP_REMOVED lines=28> */
        /*1cc8*/ 	.byte	0x32, 0x3e, 0x3e, 0x3e, 0x3e, 0x3e, 0x20, 0x26, 0x5d, 0x00
	.type		__unnamed_41,@object
	.size		__unnamed_41,(__unnamed_42 - __unnamed_41)
__unnamed_41:
        /* <DEDUP_REMOVED lines=28> */
        /*1e92*/ 	.byte	0x36, 0x33, 0x38, 0x34, 0x3e, 0x3e, 0x3e, 0x3e, 0x3e, 0x5d, 0x00
	.type		__unnamed_42,@object
	.size		__unnamed_42,(__unnamed_6 - __unnamed_42)
__unnamed_42:
        /* <DEDUP_REMOVED lines=29> */
	.type		__unnamed_6,@object
	.size		__unnamed_6,(__unnamed_33 - __unnamed_6)
__unnamed_6:
        /* <DEDUP_REMOVED lines=29> */
	.type		__unnamed_33,@object
	.size		__unnamed_33,(__unnamed_17 - __unnamed_33)
__unnamed_33:
        /* <DEDUP_REMOVED lines=29> */
	.type		__unnamed_17,@object
	.size		__unnamed_17,(__unnamed_37 - __unnamed_17)
__unnamed_17:
        /* <DEDUP_REMOVED lines=29> */
	.type		__unnamed_37,@object
	.size		__unnamed_37,(__unnamed_11 - __unnamed_37)
__unnamed_37:
        /* <DEDUP_REMOVED lines=29> */
	.type		__unnamed_11,@object
	.size		__unnamed_11,(__unnamed_27 - __unnamed_11)
__unnamed_11:
        /* <DEDUP_REMOVED lines=29> */
	.type		__unnamed_27,@object
	.size		__unnamed_27,(__unnamed_19 - __unnamed_27)
__unnamed_27:
        /* <DEDUP_REMOVED lines=29> */
	.type		__unnamed_19,@object
	.size		__unnamed_19,(__unnamed_12 - __unnamed_19)
__unnamed_19:
        /* <DEDUP_REMOVED lines=29> */
	.type		__unnamed_12,@object
	.size		__unnamed_12,(__unnamed_28 - __unnamed_12)
__unnamed_12:
        /* <DEDUP_REMOVED lines=29> */
	.type		__unnamed_28,@object
	.size		__unnamed_28,(__unnamed_36 - __unnamed_28)
__unnamed_28:
        /* <DEDUP_REMOVED lines=29> */
	.type		__unnamed_36,@object
	.size		__unnamed_36,(__unnamed_20 - __unnamed_36)
__unnamed_36:
        /* <DEDUP_REMOVED lines=29> */
	.type		__unnamed_20,@object
	.size		__unnamed_20,(__unnamed_16 - __unnamed_20)
__unnamed_20:
        /* <DEDUP_REMOVED lines=29> */
	.type		__unnamed_16,@object
	.size		__unnamed_16,(__unnamed_32 - __unnamed_16)
__unnamed_16:
        /* <DEDUP_REMOVED lines=29> */
	.type		__unnamed_32,@object
	.size		__unnamed_32,(__unnamed_23 - __unnamed_32)
__unnamed_32:
        /* <DEDUP_REMOVED lines=29> */
	.type		__unnamed_23,@object
	.size		__unnamed_23,(__unnamed_40 - __unnamed_23)
__unnamed_23:
        /* <DEDUP_REMOVED lines=29> */
	.type		__unnamed_40,@object
	.size		__unnamed_40,(__unnamed_24 - __unnamed_40)
__unnamed_40:
        /* <DEDUP_REMOVED lines=29> */
	.type		__unnamed_24,@object
	.size		__unnamed_24,(__unnamed_35 - __unnamed_24)
__unnamed_24:
        /* <DEDUP_REMOVED lines=29> */
	.type		__unnamed_35,@object
	.size		__unnamed_35,(__unnamed_15 - __unnamed_35)
__unnamed_35:
        /* <DEDUP_REMOVED lines=28> */
        /*3eea*/ 	.byte	0x32, 0x30, 0x34, 0x38, 0x30, 0x3e, 0x3e, 0x3e, 0x3e, 0x3e, 0x20, 0x26, 0x5d, 0x00
	.type		__unnamed_15,@object
	.size		__unnamed_15,(__unnamed_31 - __unnamed_15)
__unnamed_15:
        /* <DEDUP_REMOVED lines=29> */
	.type		__unnamed_31,@object
	.size		__unnamed_31,(__unnamed_10 - __unnamed_31)
__unnamed_31:
        /* <DEDUP_REMOVED lines=29> */
	.type		__unnamed_10,@object
	.size		__unnamed_10,(__unnamed_26 - __unnamed_10)
__unnamed_10:
        /* <DEDUP_REMOVED lines=29> */
	.type		__unnamed_26,@object
	.size		__unnamed_26,(__unnamed_18 - __unnamed_26)
__unnamed_26:
        /* <DEDUP_REMOVED lines=29> */
	.type		__unnamed_18,@object
	.size		__unnamed_18,(__unnamed_22 - __unnamed_18)
__unnamed_18:
        /* <DEDUP_REMOVED lines=29> */
	.type		__unnamed_22,@object
	.size		__unnamed_22,(.L_21 - __unnamed_22)
__unnamed_22:
        /* <DEDUP_REMOVED lines=28> */
        /*49be*/ 	.byte	0x3c, 0x32, 0x32, 0x35, 0x32, 0x38, 0x3e, 0x3e, 0x3e, 0x3e, 0x3e, 0x20, 0x26, 0x5d, 0x00
.L_21:


//--------------------- .nv.shared._ZN7cutlass13device_kernelIN5flash11enable_sm90INS1_16FlashAttnFwdSm90INS1_25CollectiveMainloopFwdSm90ILi2EN4cute5tupleIJNS5_1CILi1EEES8_S8_EEENS6_IJNS7_ILi128EEENS7_ILi80EEENS7_ILi256EEEEEELi256ENS_6half_tEfNS_4arch4Sm90ELb0ELb0ELb0ELb0ELb0ELb0ELb0ELb1ELb1ELb1ELb0ELb0EEENS1_21CollectiveEpilogueFwdINS6_IJSA_SC_SB_EEES9_SE_SG_Li256ELb0ELb1ELb0ELb0EEENS1_29StaticPersistentTileSchedulerILb0EEEEEEEEEvNT_6ParamsE --------------------------
	.section	.nv.shared._ZN7cutlass13device_kernelIN5flash11enable_sm90INS1_16FlashAttnFwdSm90INS1_25CollectiveMainloopFwdSm90ILi2EN4cute5tupleIJNS5_1CILi1EEES8_S8_EEENS6_IJNS7_ILi128EEENS7_ILi80EEENS7_ILi256EEEEEELi256ENS_6half_tEfNS_4arch4Sm90ELb0ELb0ELb0ELb0ELb0ELb0ELb0ELb1ELb1ELb1ELb0ELb0EEENS1_21CollectiveEpilogueFwdINS6_IJSA_SC_SB_EEES9_SE_SG_Li256ELb0ELb1ELb0ELb0EEENS1_29StaticPersistentTileSchedulerILb0EEEEEEEEEvNT_6ParamsE,"aw",@nobits
	.sectionflags	@""
	.align	16
	.zero		1024


//--------------------- .nv.shared.reserved.0     --------------------------
	.section	.nv.shared.reserved.0,"aw",@nobits
	.weak		__nv_reservedSMEM_offset_0_alias
	.size		__nv_reservedSMEM_offset_0_alias, 0, 0
	.other		__nv_reservedSMEM_offset_0_alias,@"STO_CUDA_RESERVED_SHARED STV_DEFAULT"
__nv_reservedSMEM_offset_0_alias:
	.zero		0


//--------------------- .nv.global                --------------------------
	.section	.nv.global,"aw",@nobits
.nv.global:
	.type		_ZN74_INTERNAL_f4c5edc3_38_flash_fwd_hdimall_fp16_packgqa_sm90_cu_526fb41a_35804cute1_E,@object
	.size		_ZN74_INTERNAL_f4c5edc3_38_flash_fwd_hdimall_fp16_packgqa_sm90_cu_526fb41a_35804cute1_E,(_ZN74_INTERNAL_f4c5edc3_38_flash_fwd_hdimall_fp16_packgqa_sm90_cu_526fb41a_35804cuda3std3__45__cpo6cbeginE - _ZN74_INTERNAL_f4c5edc3_38_flash_fwd_hdimall_fp16_packgqa_sm90_cu_526fb41a_35804cute1_E)
_ZN74_INTERNAL_f4c5edc3_38_flash_fwd_hdimall_fp16_packgqa_sm90_cu_526fb41a_35804cute1_E:
	.zero		1
	.type		_ZN74_INTERNAL_f4c5edc3_38_flash_fwd_hdimall_fp16_packgqa_sm90_cu_526fb41a_35804cuda3std3__45__cpo6cbeginE,@object
	.size		_ZN74_INTERNAL_f4c5edc3_38_flash_fwd_hdimall_fp16_packgqa_sm90_cu_526fb41a_35804cuda3std3__45__cpo6cbeginE,(_ZN74_INTERNAL_f4c5edc3_38_flash_fwd_hdimall_fp16_packgqa_sm90_cu_526fb41a_35804cuda3std3__48in_placeE - _ZN74_INTERNAL_f4c5edc3_38_flash_fwd_hdimall_fp16_packgqa_sm90_cu_526fb41a_35804cuda3std3__45__cpo6cbeginE)
_ZN74_INTERNAL_f4c5edc3_38_flash_fwd_hdimall_fp16_packgqa_sm90_cu_526fb41a_35804cuda3std3__45__cpo6cbeginE:
	.zero		1
	.type		_ZN74_INTERNAL_f4c5edc3_38_flash_fwd_hdimall_fp16_packgqa_sm90_cu_526fb41a_35804cuda3std3__48in_placeE,@object
	.size		_ZN74_INTERNAL_f4c5edc3_38_flash_fwd_hdimall_fp16_packgqa_sm90_cu_526fb41a_35804cuda3std3__48in_placeE,(_ZN74_INTERNAL_f4c5edc3_38_flash_fwd_hdimall_fp16_packgqa_sm90_cu_526fb41a_35804cuda3std6ranges3__45__cpo9iter_moveE - _ZN74_INTERNAL_f4c5edc3_38_flash_fwd_hdimall_fp16_packgqa_sm90_cu_526fb41a_35804cuda3std3__48in_placeE)
_ZN74_INTERNAL_f4c5edc3_38_flash_fwd_hdimall_fp16_packgqa_sm90_cu_526fb41a_35804cuda3std3__48in_placeE:
	.zero		1
	.type		_ZN74_INTERNAL_f4c5edc3_38_flash_fwd_hdimall_fp16_packgqa_sm90_cu_526fb41a_35804cuda3std6ranges3__45__cpo9iter_moveE,@object
	.size		_ZN74_INTERNAL_f4c5edc3_38_flash_fwd_hdimall_fp16_packgqa_sm90_cu_526fb41a_35804cuda3std6ranges3__45__cpo9iter_moveE,(_ZN74_INTERNAL_f4c5edc3_38_flash_fwd_hdimall_fp16_packgqa_sm90_cu_526fb41a_35804cuda3std3__45__cpo5beginE - _ZN74_INTERNAL_f4c5edc3_38_flash_fwd_hdimall_fp16_packgqa_sm90_cu_526fb41a_35804cuda3std6ranges3__45__cpo9iter_moveE)
_ZN74_INTERNAL_f4c5edc3_38_flash_fwd_hdimall_fp16_packgqa_sm90_cu_526fb41a_35804cuda3std6ranges3__45__cpo9iter_moveE:
	.zero		1
	.type		_ZN74_INTERNAL_f4c5edc3_38_flash_fwd_hdimall_fp16_packgqa_sm90_cu_526fb41a_35804cuda3std3__45__cpo5beginE,@object
	.size		_ZN74_INTERNAL_f4c5edc3_38_flash_fwd_hdimall_fp16_packgqa_sm90_cu_526fb41a_35804cuda3std3__45__cpo5beginE,(_ZN74_INTERNAL_f4c5edc3_38_flash_fwd_hdimall_fp16_packgqa_sm90_cu_526fb41a_35804cuda3std3__476_GLOBAL__N__f4c5edc3_38_flash_fwd_hdimall_fp16_packgqa_sm90_cu_526fb41a_35806ignoreE - _ZN74_INTERNAL_f4c5edc3_38_flash_fwd_hdimall_fp16_packgqa_sm90_cu_526fb41a_35804cuda3std3__45__cpo5beginE)
_ZN74_INTERNAL_f4c5edc3_38_flash_fwd_hdimall_fp16_packgqa_sm90_cu_526fb41a_35804cuda3std3__45__cpo5beginE:
	.zero		1
	.type		_ZN74_INTERNAL_f4c5edc3_38_flash_fwd_hdimall_fp16_packgqa_sm90_cu_526fb41a_35804cuda3std3__476_GLOBAL__N__f4c5edc3_38_flash_fwd_hdimall_fp16_packgqa_sm90_cu_526fb41a_35806ignoreE,@object
	.size		_ZN74_INTERNAL_f4c5edc3_38_flash_fwd_hdimall_fp16_packgqa_sm90_cu_526fb41a_35804cuda3std3__476_GLOBAL__N__f4c5edc3_38_flash_fwd_hdimall_fp16_packgqa_sm90_cu_526fb41a_35806ignoreE,(_ZN74_INTERNAL_f4c5edc3_38_flash_fwd_hdimall_fp16_packgqa_sm90_cu_526fb41a_35804cute7productE - _ZN74_INTERNAL_f4c5edc3_38_flash_fwd_hdimall_fp16_packgqa_sm90_cu_526fb41a_35804cuda3std3__476_GLOBAL__N__f4c5edc3_38_flash_fwd_hdimall_fp16_packgqa_sm90_cu_526fb41a_35806ignoreE)
_ZN74_INTERNAL_f4c5edc3_38_flash_fwd_hdimall_fp16_packgqa_sm90_cu_526fb41a_35804cuda3std3__476_GLOBAL__N__f4c5edc3_38_flash_fwd_hdimall_fp16_packgqa_sm90_cu_526fb41a_35806ignoreE:
	.zero		1
	.type		_ZN74_INTERNAL_f4c5edc3_38_flash_fwd_hdimall_fp16_packgqa_sm90_cu_526fb41a_35804cute7productE,@object
	.size		_ZN74_INTERNAL_f4c5edc3_38_flash_fwd_hdimall_fp16_packgqa_sm90_cu_526fb41a_35804cute7productE,(_ZN74_INTERNAL_f4c5edc3_38_flash_fwd_hdimall_fp16_packgqa_sm90_cu_526fb41a_35804cuda3std3__45__cpo3endE - _ZN74_INTERNAL_f4c5edc3_38_flash_fwd_hdimall_fp16_packgqa_sm90_cu_526fb41a_35804cute7productE)
_ZN74_INTERNAL_f4c5edc3_38_flash_fwd_hdimall_fp16_packgqa_sm90_cu_526fb41a_35804cute7productE:
	.zero		1
	.type		_ZN74_INTERNAL_f4c5edc3_38_flash_fwd_hdimall_fp16_packgqa_sm90_cu_526fb41a_35804cuda3std3__45__cpo3endE,@object
	.size		_ZN74_INTERNAL_f4c5edc3_38_flash_fwd_hdimall_fp16_packgqa_sm90_cu_526fb41a_35804cuda3std3__45__cpo3endE,(_ZN74_INTERNAL_f4c5edc3_38_flash_fwd_hdimall_fp16_packgqa_sm90_cu_526fb41a_35804cuda3std3__419piecewise_constructE - _ZN74_INTERNAL_f4c5edc3_38_flash_fwd_hdimall_fp16_packgqa_sm90_cu_526fb41a_35804cuda3std3__45__cpo3endE)
_ZN74_INTERNAL_f4c5edc3_38_flash_fwd_hdimall_fp16_packgqa_sm90_cu_526fb41a_35804cuda3std3__45__cpo3endE:
	.zero		1
	.type		_ZN74_INTERNAL_f4c5edc3_38_flash_fwd_hdimall_fp16_packgqa_sm90_cu_526fb41a_35804cuda3std3__419piecewise_constructE,@object
	.size		_ZN74_INTERNAL_f4c5edc3_38_flash_fwd_hdimall_fp16_packgqa_sm90_cu_526fb41a_35804cuda3std3__419piecewise_constructE,(_ZN74_INTERNAL_f4c5edc3_38_flash_fwd_hdimall_fp16_packgqa_sm90_cu_526fb41a_35804cuda3std3__45__cpo4cendE - _ZN74_INTERNAL_f4c5edc3_38_flash_fwd_hdimall_fp16_packgqa_sm90_cu_526fb41a_35804cuda3std3__419piecewise_constructE)
_ZN74_INTERNAL_f4c5edc3_38_flash_fwd_hdimall_fp16_packgqa_sm90_cu_526fb41a_35804cuda3std3__419piecewise_constructE:
	.zero		1
	.type		_ZN74_INTERNAL_f4c5edc3_38_flash_fwd_hdimall_fp16_packgqa_sm90_cu_526fb41a_35804cuda3std3__45__cpo4cendE,@object
	.size		_ZN74_INTERNAL_f4c5edc3_38_flash_fwd_hdimall_fp16_packgqa_sm90_cu_526fb41a_35804cuda3std3__45__cpo4cendE,(_ZN74_INTERNAL_f4c5edc3_38_flash_fwd_hdimall_fp16_packgqa_sm90_cu_526fb41a_35804cuda3std6ranges3__45__cpo4swapE - _ZN74_INTERNAL_f4c5edc3_38_flash_fwd_hdimall_fp16_packgqa_sm90_cu_526fb41a_35804cuda3std3__45__cpo4cendE)
_ZN74_INTERNAL_f4c5edc3_38_flash_fwd_hdimall_fp16_packgqa_sm90_cu_526fb41a_35804cuda3std3__45__cpo4cendE:
	.zero		1
	.type		_ZN74_INTERNAL_f4c5edc3_38_flash_fwd_hdimall_fp16_packgqa_sm90_cu_526fb41a_35804cuda3std6ranges3__45__cpo4swapE,@object
	.size		_ZN74_INTERNAL_f4c5edc3_38_flash_fwd_hdimall_fp16_packgqa_sm90_cu_526fb41a_35804cuda3std6ranges3__45__cpo4swapE,(.L_50 - _ZN74_INTERNAL_f4c5edc3_38_flash_fwd_hdimall_fp16_packgqa_sm90_cu_526fb41a_35804cuda3std6ranges3__45__cpo4swapE)
_ZN74_INTERNAL_f4c5edc3_38_flash_fwd_hdimall_fp16_packgqa_sm90_cu_526fb41a_35804cuda3std6ranges3__45__cpo4swapE:
	.zero		1
.L_50:


//--------------------- .nv.shared._ZN7cutlass13device_kernelIN5flash11enable_sm90INS1_16FlashAttnFwdSm90INS1_25CollectiveMainloopFwdSm90ILi2EN4cute5tupleIJNS5_1CILi2EEENS7_ILi1EEES9_EEENS6_IJNS7_ILi128EEENS7_ILi80EEENS7_ILi256EEEEEELi256ENS_6half_tEfNS_4arch4Sm90ELb0ELb0ELb0ELb0ELb0ELb0ELb0ELb1ELb1ELb1ELb0ELb0EEENS1_21CollectiveEpilogueFwdINS6_IJSB_SD_SC_EEESA_SF_SH_Li256ELb0ELb1ELb0ELb0EEENS1_29StaticPersistentTileSchedulerILb0EEEEEEEEEvNT_6ParamsE --------------------------
	.section	.nv.shared._ZN7cutlass13device_kernelIN5flash11enable_sm90INS1_16FlashAttnFwdSm90INS1_25CollectiveMainloopFwdSm90ILi2EN4cute5tupleIJNS5_1CILi2EEENS7_ILi1EEES9_EEENS6_IJNS7_ILi128EEENS7_ILi80EEENS7_ILi256EEEEEELi256ENS_6half_tEfNS_4arch4Sm90ELb0ELb0ELb0ELb0ELb0ELb0ELb0ELb1ELb1ELb1ELb0ELb0EEENS1_21CollectiveEpilogueFwdINS6_IJSB_SD_SC_EEESA_SF_SH_Li256ELb0ELb1ELb0ELb0EEENS1_29StaticPersistentTileSchedulerILb0EEEEEEEEEvNT_6ParamsE,"aw",@nobits
	.sectionflags	@""
	.align	16
	.zero		1024


//--------------------- .nv.shared._ZN7cutlass13device_kernelIN5flash11enable_sm90INS1_16FlashAttnFwdSm90INS1_25CollectiveMainloopFwdSm90ILi2EN4cute5tupleIJNS5_1CILi1EEES8_S8_EEENS6_IJNS7_ILi128EEENS7_ILi80EEENS7_ILi256EEEEEELi256ENS_6half_tEfNS_4arch4Sm90ELb0ELb0ELb0ELb1ELb0ELb0ELb0ELb1ELb1ELb1ELb0ELb0EEENS1_21CollectiveEpilogueFwdINS6_IJSA_SC_SB_EEES9_SE_SG_Li256ELb1ELb1ELb0ELb0EEENS1_36VarlenDynamicPersistentTileSchedulerILi128ELi80ELi256ELi128ELb0ELb1ELb1ELb0ELb1ELb1EEEEEEEEEvNT_6ParamsE --------------------------
	.section	.nv.shared._ZN7cutlass13device_kernelIN5flash11enable_sm90INS1_16FlashAttnFwdSm90INS1_25CollectiveMainloopFwdSm90ILi2EN4cute5tupleIJNS5_1CILi1EEES8_S8_EEENS6_IJNS7_ILi128EEENS7_ILi80EEENS7_ILi256EEEEEELi256ENS_6half_tEfNS_4arch4Sm90ELb0ELb0ELb0ELb1ELb0ELb0ELb0ELb1ELb1ELb1ELb0ELb0EEENS1_21CollectiveEpilogueFwdINS6_IJSA_SC_SB_EEES9_SE_SG_Li256ELb1ELb1ELb0ELb0EEENS1_36VarlenDynamicPersistentTileSchedulerILi128ELi80ELi256ELi128ELb0ELb1ELb1ELb0ELb1ELb1EEEEEEEEEvNT_6ParamsE,"aw",@nobits
	.sectionflags	@""
	.align	16
	.zero		1024


//--------------------- .nv.shared._ZN7cutlass13device_kernelIN5flash11enable_sm90INS1_16FlashAttnFwdSm90INS1_25CollectiveMainloopFwdSm90ILi2EN4cute5tupleIJNS5_1CILi1EEES8_S8_EEENS6_IJNS7_ILi128EEENS7_ILi80EEENS7_ILi256EEEEEELi256ENS_6half_tEfNS_4arch4Sm90ELb0ELb0ELb0ELb1ELb0ELb1ELb0ELb1ELb1ELb1ELb0ELb0EEENS1_21CollectiveEpilogueFwdINS6_IJSA_SC_SB_EEES9_SE_SG_Li256ELb1ELb1ELb0ELb0EEENS1_36VarlenDynamicPersistentTileSchedulerILi128ELi80ELi256ELi128ELb0ELb1ELb1ELb0ELb1ELb1EEEEEEEEEvNT_6ParamsE --------------------------
	.section	.nv.shared._ZN7cutlass13device_kernelIN5flash11enable_sm90INS1_16FlashAttnFwdSm90INS1_25CollectiveMainloopFwdSm90ILi2EN4cute5tupleIJNS5_1CILi1EEES8_S8_EEENS6_IJNS7_ILi128EEENS7_ILi80EEENS7_ILi256EEEEEELi256ENS_6half_tEfNS_4arch4Sm90ELb0ELb0ELb0ELb1ELb0ELb1ELb0ELb1ELb1ELb1ELb0ELb0EEENS1_21CollectiveEpilogueFwdINS6_IJSA_SC_SB_EEES9_SE_SG_Li256ELb1ELb1ELb0ELb0EEENS1_36VarlenDynamicPersistentTileSchedulerILi128ELi80ELi256ELi128ELb0ELb1ELb1ELb0ELb1ELb1EEEEEEEEEvNT_6ParamsE,"aw",@nobits
	.sectionflags	@""
	.align	16
	.zero		1024


//--------------------- .nv.shared._ZN7cutlass13device_kernelIN5flash11enable_sm90INS1_16FlashAttnFwdSm90INS1_25CollectiveMainloopFwdSm90ILi2EN4cute5tupleIJNS5_1CILi1EEES8_S8_EEENS6_IJNS7_ILi128EEENS7_ILi64EEENS7_ILi256EEEEEELi256ENS_6half_tEfNS_4arch4Sm90ELb0ELb1ELb0ELb0ELb0ELb0ELb0ELb1ELb1ELb1ELb0ELb0EEENS1_21CollectiveEpilogueFwdINS6_IJSA_SC_SB_EEES9_SE_SG_Li256ELb0ELb1ELb0ELb0EEENS1_30DynamicPersistentTileSchedulerILi256ELi128ELb0ELb1ELb1EEEEEEEEEvNT_6ParamsE --------------------------
	.section	.nv.shared._ZN7cutlass13device_kernelIN5flash11enable_sm90INS1_16FlashAttnFwdSm90INS1_25CollectiveMainloopFwdSm90ILi2EN4cute5tupleIJNS5_1CILi1EEES8_S8_EEENS6_IJNS7_ILi128EEENS7_ILi64EEENS7_ILi256EEEEEELi256ENS_6half_tEfNS_4arch4Sm90ELb0ELb1ELb0ELb0ELb0ELb0ELb0ELb1ELb1ELb1ELb0ELb0EEENS1_21CollectiveEpilogueFwdINS6_IJSA_SC_SB_EEES9_SE_SG_Li256ELb0ELb1ELb0ELb0EEENS1_30DynamicPersistentTileSchedulerILi256ELi128ELb0ELb1ELb1EEEEEEEEEvNT_6ParamsE,"aw",@nobits
	.sectionflags	@""
	.align	16
	.zero		1024


//--------------------- .nv.shared._ZN7cutlass13device_kernelIN5flash11enable_sm90INS1_16FlashAttnFwdSm90INS1_25CollectiveMainloopFwdSm90ILi2EN4cute5tupleIJNS5_1CILi1EEES8_S8_EEENS6_IJNS7_ILi128EEENS7_ILi64EEENS7_ILi256EEEEEELi256ENS_6half_tEfNS_4arch4Sm90ELb0ELb1ELb0ELb1ELb0ELb0ELb0ELb1ELb1ELb1ELb0ELb0EEENS1_21CollectiveEpilogueFwdINS6_IJSA_SC_SB_EEES9_SE_SG_Li256ELb1ELb1ELb0ELb0EEENS1_36VarlenDynamicPersistentTileSchedulerILi128ELi64ELi256ELi128ELb0ELb1ELb1ELb1ELb0ELb1EEEEEEEEEvNT_6ParamsE --------------------------
	.section	.nv.shared._ZN7cutlass13device_kernelIN5flash11enable_sm90INS1_16FlashAttnFwdSm90INS1_25CollectiveMainloopFwdSm90ILi2EN4cute5tupleIJNS5_1CILi1EEES8_S8_EEENS6_IJNS7_ILi128EEENS7_ILi64EEENS7_ILi256EEEEEELi256ENS_6half_tEfNS_4arch4Sm90ELb0ELb1ELb0ELb1ELb0ELb0ELb0ELb1ELb1ELb1ELb0ELb0EEENS1_21CollectiveEpilogueFwdINS6_IJSA_SC_SB_EEES9_SE_SG_Li256ELb1ELb1ELb0ELb0EEENS1_36VarlenDynamicPersistentTileSchedulerILi128ELi64ELi256ELi128ELb0ELb1ELb1ELb1ELb0ELb1EEEEEEEEEvNT_6ParamsE,"aw",@nobits
	.sectionflags	@""
	.align	16
	.zero		1024


//--------------------- .nv.shared._ZN7cutlass13device_kernelIN5flash11enable_sm90INS1_16FlashAttnFwdSm90INS1_25CollectiveMainloopFwdSm90ILi2EN4cute5tupleIJNS5_1CILi1EEES8_S8_EEENS6_IJNS7_ILi128EEENS7_ILi64EEENS7_ILi256EEEEEELi256ENS_6half_tEfNS_4arch4Sm90ELb0ELb1ELb0ELb1ELb0ELb1ELb0ELb1ELb1ELb1ELb0ELb0EEENS1_21CollectiveEpilogueFwdINS6_IJSA_SC_SB_EEES9_SE_SG_Li256ELb1ELb1ELb0ELb0EEENS1_36VarlenDynamicPersistentTileSchedulerILi128ELi64ELi256ELi128ELb0ELb1ELb1ELb1ELb0ELb1EEEEEEEEEvNT_6ParamsE --------------------------
	.section	.nv.shared._ZN7cutlass13device_kernelIN5flash11enable_sm90INS1_16FlashAttnFwdSm90INS1_25CollectiveMainloopFwdSm90ILi2EN4cute5tupleIJNS5_1CILi1EEES8_S8_EEENS6_IJNS7_ILi128EEENS7_ILi64EEENS7_ILi256EEEEEELi256ENS_6half_tEfNS_4arch4Sm90ELb0ELb1ELb0ELb1ELb0ELb1ELb0ELb1ELb1ELb1ELb0ELb0EEENS1_21CollectiveEpilogueFwdINS6_IJSA_SC_SB_EEES9_SE_SG_Li256ELb1ELb1ELb0ELb0EEENS1_36VarlenDynamicPersistentTileSchedulerILi128ELi64ELi256ELi128ELb0ELb1ELb1ELb1ELb0ELb1EEEEEEEEEvNT_6ParamsE,"aw",@nobits
	.sectionflags	@""
	.align	16
	.zero		1024


//--------------------- .nv.shared._ZN7cutlass13device_kernelIN5flash11enable_sm90INS1_16FlashAttnFwdSm90INS1_25CollectiveMainloopFwdSm90ILi2EN4cute5tupleIJNS5_1CILi1EEES8_S8_EEENS6_IJNS7_ILi128EEENS7_ILi80EEENS7_ILi256EEEEEELi256ENS_6half_tEfNS_4arch4Sm90ELb1ELb0ELb0ELb0ELb0ELb0ELb0ELb1ELb1ELb1ELb0ELb0EEENS1_21CollectiveEpilogueFwdINS6_IJSA_SC_SB_EEES9_SE_SG_Li256ELb0ELb1ELb0ELb0EEENS1_30DynamicPersistentTileSchedulerILi256ELi128ELb0ELb1ELb1EEEEEEEEEvNT_6ParamsE --------------------------
	.section	.nv.shared._ZN7cutlass13device_kernelIN5flash11enable_sm90INS1_16FlashAttnFwdSm90INS1_25CollectiveMainloopFwdSm90ILi2EN4cute5tupleIJNS5_1CILi1EEES8_S8_EEENS6_IJNS7_ILi128EEENS7_ILi80EEENS7_ILi256EEEEEELi256ENS_6half_tEfNS_4arch4Sm90ELb1ELb0ELb0ELb0ELb0ELb0ELb0ELb1ELb1ELb1ELb0ELb0EEENS1_21CollectiveEpilogueFwdINS6_IJSA_SC_SB_EEES9_SE_SG_Li256ELb0ELb1ELb0ELb0EEENS1_30DynamicPersistentTileSchedulerILi256ELi128ELb0ELb1ELb1EEEEEEEEEvNT_6ParamsE,"aw",@nobits
	.sectionflags	@""
	.align	16
	.zero		1024


//--------------------- .nv.shared._ZN7cutlass13device_kernelIN5flash11enable_sm90INS1_16FlashAttnFwdSm90INS1_25CollectiveMainloopFwdSm90ILi2EN4cute5tupleIJNS5_1CILi1EEES8_S8_EEENS6_IJNS7_ILi128EEENS7_ILi80EEENS7_ILi256EEEEEELi256ENS_6half_tEfNS_4arch4Sm90ELb1ELb0ELb0ELb1ELb0ELb0ELb0ELb1ELb1ELb1ELb0ELb0EEENS1_21CollectiveEpilogueFwdINS6_IJSA_SC_SB_EEES9_SE_SG_Li256ELb1ELb1ELb0ELb0EEENS1_36VarlenDynamicPersistentTileSchedulerILi128ELi80ELi256ELi128ELb0ELb1ELb1ELb1ELb1ELb1EEEEEEEEEvNT_6ParamsE --------------------------
	.section	.nv.shared._ZN7cutlass13device_kernelIN5flash11enable_sm90INS1_16FlashAttnFwdSm90INS1_25CollectiveMainloopFwdSm90ILi2EN4cute5tupleIJNS5_1CILi1EEES8_S8_EEENS6_IJNS7_ILi128EEENS7_ILi80EEENS7_ILi256EEEEEELi256ENS_6half_tEfNS_4arch4Sm90ELb1ELb0ELb0ELb1ELb0ELb0ELb0ELb1ELb1ELb1ELb0ELb0EEENS1_21CollectiveEpilogueFwdINS6_IJSA_SC_SB_EEES9_SE_SG_Li256ELb1ELb1ELb0ELb0EEENS1_36VarlenDynamicPersistentTileSchedulerILi128ELi80ELi256ELi128ELb0ELb1ELb1ELb1ELb1ELb1EEEEEEEEEvNT_6ParamsE,"aw",@nobits
	.sectionflags	@""
	.align	16
	.zero		1024


//--------------------- .nv.shared._ZN7cutlass13device_kernelIN5flash11enable_sm90INS1_16FlashAttnFwdSm90INS1_25CollectiveMainloopFwdSm90ILi2EN4cute5tupleIJNS5_1CILi1EEES8_S8_EEENS6_IJNS7_ILi128EEENS7_ILi80EEENS7_ILi256EEEEEELi256ENS_6half_tEfNS_4arch4Sm90ELb1ELb0ELb0ELb1ELb0ELb1ELb0ELb1ELb1ELb1ELb0ELb0EEENS1_21CollectiveEpilogueFwdINS6_IJSA_SC_SB_EEES9_SE_SG_Li256ELb1ELb1ELb0ELb0EEENS1_36VarlenDynamicPersistentTileSchedulerILi128ELi80ELi256ELi128ELb0ELb1ELb1ELb1ELb1ELb1EEEEEEEEEvNT_6ParamsE --------------------------
	.section	.nv.shared._ZN7cutlass13device_kernelIN5flash11enable_sm90INS1_16FlashAttnFwdSm90INS1_25CollectiveMainloopFwdSm90ILi2EN4cute5tupleIJNS5_1CILi1EEES8_S8_EEENS6_IJNS7_ILi128EEENS7_ILi80EEENS7_ILi256EEEEEELi256ENS_6half_tEfNS_4arch4Sm90ELb1ELb0ELb0ELb1ELb0ELb1ELb0ELb1ELb1ELb1ELb0ELb0EEENS1_21CollectiveEpilogueFwdINS6_IJSA_SC_SB_EEES9_SE_SG_Li256ELb1ELb1ELb0ELb0EEENS1_36VarlenDynamicPersistentTileSchedulerILi128ELi80ELi256ELi128ELb0ELb1ELb1ELb1ELb1ELb1EEEEEEEEEvNT_6ParamsE,"aw",@nobits
	.sectionflags	@""
	.align	16
	.zero		1024


//--------------------- .nv.shared._ZN7cutlass13device_kernelIN5flash11enable_sm90INS1_16FlashAttnFwdSm90INS1_25CollectiveMainloopFwdSm90ILi2EN4cute5tupleIJNS5_1CILi1EEES8_S8_EEENS6_IJNS7_ILi128EEENS7_ILi112EEENS7_ILi192EEEEEELi192ENS_6half_tEfNS_4arch4Sm90ELb0ELb0ELb0ELb0ELb0ELb0ELb0ELb1ELb1ELb1ELb0ELb0EEENS1_21CollectiveEpilogueFwdINS6_IJSA_SC_SB_EEES9_SE_SG_Li256ELb0ELb1ELb0ELb0EEENS1_29StaticPersistentTileSchedulerILb0EEEEEEEEEvNT_6ParamsE --------------------------
	.section	.nv.shared._ZN7cutlass13device_kernelIN5flash11enable_sm90INS1_16FlashAttnFwdSm90INS1_25CollectiveMainloopFwdSm90ILi2EN4cute5tupleIJNS5_1CILi1EEES8_S8_EEENS6_IJNS7_ILi128EEENS7_ILi112EEENS7_ILi192EEEEEELi192ENS_6half_tEfNS_4arch4Sm90ELb0ELb0ELb0ELb0ELb0ELb0ELb0ELb1ELb1ELb1ELb0ELb0EEENS1_21CollectiveEpilogueFwdINS6_IJSA_SC_SB_EEES9_SE_SG_Li256ELb0ELb1ELb0ELb0EEENS1_29StaticPersistentTileSchedulerILb0EEEEEEEEEvNT_6ParamsE,"aw",@nobits
	.sectionflags	@""
	.align	16
	.zero		1024


//--------------------- .nv.shared._ZN7cutlass13device_kernelIN5flash11enable_sm90INS1_16FlashAttnFwdSm90INS1_25CollectiveMainloopFwdSm90ILi2EN4cute5tupleIJNS5_1CILi2EEENS7_ILi1EEES9_EEENS6_IJNS7_ILi128EEENS7_ILi112EEENS7_ILi192EEEEEELi192ENS_6half_tEfNS_4arch4Sm90ELb0ELb0ELb0ELb0ELb0ELb0ELb0ELb1ELb1ELb1ELb0ELb0EEENS1_21CollectiveEpilogueFwdINS6_IJSB_SD_SC_EEESA_SF_SH_Li256ELb0ELb1ELb0ELb0EEENS1_29StaticPersistentTileSchedulerILb0EEEEEEEEEvNT_6ParamsE --------------------------
	.section	.nv.shared._ZN7cutlass13device_kernelIN5flash11enable_sm90INS1_16FlashAttnFwdSm90INS1_25CollectiveMainloopFwdSm90ILi2EN4cute5tupleIJNS5_1CILi2EEENS7_ILi1EEES9_EEENS6_IJNS7_ILi128EEENS7_ILi112EEENS7_ILi192EEEEEELi192ENS_6half_tEfNS_4arch4Sm90ELb0ELb0ELb0ELb0ELb0ELb0ELb0ELb1ELb1ELb1ELb0ELb0EEENS1_21CollectiveEpilogueFwdINS6_IJSB_SD_SC_EEESA_SF_SH_Li256ELb0ELb1ELb0ELb0EEENS1_29StaticPersistentTileSchedulerILb0EEEEEEEEEvNT_6ParamsE,"aw",@nobits
	.sectionflags	@""
	.align	16
	.zero		1024


//--------------------- .nv.shared._ZN7cutlass13device_kernelIN5flash11enable_sm90INS1_16FlashAttnFwdSm90INS1_25CollectiveMainloopFwdSm90ILi2EN4cute5tupleIJNS5_1CILi1EEES8_S8_EEENS6_IJNS7_ILi128EEENS7_ILi112EEENS7_ILi192EEEEEELi192ENS_6half_tEfNS_4arch4Sm90ELb0ELb0ELb0ELb1ELb0ELb0ELb0ELb1ELb1ELb1ELb0ELb0EEENS1_21CollectiveEpilogueFwdINS6_IJSA_SC_SB_EEES9_SE_SG_Li256ELb1ELb1ELb0ELb0EEENS1_36VarlenDynamicPersistentTileSchedulerILi128ELi112ELi256ELi128ELb0ELb1ELb1ELb0ELb1ELb1EEEEEEEEEvNT_6ParamsE --------------------------
	.section	.nv.shared._ZN7cutlass13device_kernelIN5flash11enable_sm90INS1_16FlashAttnFwdSm90INS1_25CollectiveMainloopFwdSm90ILi2EN4cute5tupleIJNS5_1CILi1EEES8_S8_EEENS6_IJNS7_ILi128EEENS7_ILi112EEENS7_ILi192EEEEEELi192ENS_6half_tEfNS_4arch4Sm90ELb0ELb0ELb0ELb1ELb0ELb0ELb0ELb1ELb1ELb1ELb0ELb0EEENS1_21CollectiveEpilogueFwdINS6_IJSA_SC_SB_EEES9_SE_SG_Li256ELb1ELb1ELb0ELb0EEENS1_36VarlenDynamicPersistentTileSchedulerILi128ELi112ELi256ELi128ELb0ELb1ELb1ELb0ELb1ELb1EEEEEEEEEvNT_6ParamsE,"aw",@nobits
	.sectionflags	@""
	.align	16
	.zero		1024


//--------------------- .nv.shared._ZN7cutlass13device_kernelIN5flash11enable_sm90INS1_16FlashAttnFwdSm90INS1_25CollectiveMainloopFwdSm90ILi2EN4cute5tupleIJNS5_1CILi1EEES8_S8_EEENS6_IJNS7_ILi128EEENS7_ILi112EEENS7_ILi192EEEEEELi192ENS_6half_tEfNS_4arch4Sm90ELb0ELb0ELb0ELb1ELb0ELb1ELb0ELb1ELb1ELb1ELb0ELb0EEENS1_21CollectiveEpilogueFwdINS6_IJSA_SC_SB_EEES9_SE_SG_Li256ELb1ELb1ELb0ELb0EEENS1_36VarlenDynamicPersistentTileSchedulerILi128ELi112ELi256ELi128ELb0ELb1ELb1ELb0ELb1ELb1EEEEEEEEEvNT_6ParamsE --------------------------
	.section	.nv.shared._ZN7cutlass13device_kernelIN5flash11enable_sm90INS1_16FlashAttnFwdSm90INS1_25CollectiveMainloopFwdSm90ILi2EN4cute5tupleIJNS5_1CILi1EEES8_S8_EEENS6_IJNS7_ILi128EEENS7_ILi112EEENS7_ILi192EEEEEELi192ENS_6half_tEfNS_4arch4Sm90ELb0ELb0ELb0ELb1ELb0ELb1ELb0ELb1ELb1ELb1ELb0ELb0EEENS1_21CollectiveEpilogueFwdINS6_IJSA_SC_SB_EEES9_SE_SG_Li256ELb1ELb1ELb0ELb0EEENS1_36VarlenDynamicPersistentTileSchedulerILi128ELi112ELi256ELi128ELb0ELb1ELb1ELb0ELb1ELb1EEEEEEEEEvNT_6ParamsE,"aw",@nobits
	.sectionflags	@""
	.align	16
	.zero		1024


//--------------------- .nv.shared._ZN7cutlass13device_kernelIN5flash11enable_sm90INS1_16FlashAttnFwdSm90INS1_25CollectiveMainloopFwdSm90ILi2EN4cute5tupleIJNS5_1CILi1EEES8_S8_EEENS6_IJNS7_ILi128EEENS7_ILi96EEENS7_ILi192EEEEEELi192ENS_6half_tEfNS_4arch4Sm90ELb0ELb1ELb0ELb0ELb0ELb0ELb0ELb1ELb1ELb1ELb0ELb0EEENS1_21CollectiveEpilogueFwdINS6_IJSA_SC_SB_EEES9_SE_SG_Li256ELb0ELb1ELb0ELb0EEENS1_30DynamicPersistentTileSchedulerILi256ELi128ELb0ELb1ELb1EEEEEEEEEvNT_6ParamsE --------------------------
	.section	.nv.shared._ZN7cutlass13device_kernelIN5flash11enable_sm90INS1_16FlashAttnFwdSm90INS1_25CollectiveMainloopFwdSm90ILi2EN4cute5tupleIJNS5_1CILi1EEES8_S8_EEENS6_IJNS7_ILi128EEENS7_ILi96EEENS7_ILi192EEEEEELi192ENS_6half_tEfNS_4arch4Sm90ELb0ELb1ELb0ELb0ELb0ELb0ELb0ELb1ELb1ELb1ELb0ELb0EEENS1_21CollectiveEpilogueFwdINS6_IJSA_SC_SB_EEES9_SE_SG_Li256ELb0ELb1ELb0ELb0EEENS1_30DynamicPersistentTileSchedulerILi256ELi128ELb0ELb1ELb1EEEEEEEEEvNT_6ParamsE,"aw",@nobits
	.sectionflags	@""
	.align	16
	.zero		1024


//--------------------- .nv.shared._ZN7cutlass13device_kernelIN5flash11enable_sm90INS1_16FlashAttnFwdSm90INS1_25CollectiveMainloopFwdSm90ILi2EN4cute5tupleIJNS5_1CILi1EEES8_S8_EEENS6_IJNS7_ILi128EEENS7_ILi96EEENS7_ILi192EEEEEELi192ENS_6half_tEfNS_4arch4Sm90ELb0ELb1ELb0ELb1ELb0ELb0ELb0ELb1ELb1ELb1ELb0ELb0EEENS1_21CollectiveEpilogueFwdINS6_IJSA_SC_SB_EEES9_SE_SG_Li256ELb1ELb1ELb0ELb0EEENS1_36VarlenDynamicPersistentTileSchedulerILi128ELi96ELi256ELi128ELb0ELb1ELb1ELb1ELb0ELb1EEEEEEEEEvNT_6ParamsE --------------------------
	.section	.nv.shared._ZN7cutlass13device_kernelIN5flash11enable_sm90INS1_16FlashAttnFwdSm90INS1_25CollectiveMainloopFwdSm90ILi2EN4cute5tupleIJNS5_1CILi1EEES8_S8_EEENS6_IJNS7_ILi128EEENS7_ILi96EEENS7_ILi192EEEEEELi192ENS_6half_tEfNS_4arch4Sm90ELb0ELb1ELb0ELb1ELb0ELb0ELb0ELb1ELb1ELb1ELb0ELb0EEENS1_21CollectiveEpilogueFwdINS6_IJSA_SC_SB_EEES9_SE_SG_Li256ELb1ELb1ELb0ELb0EEENS1_36VarlenDynamicPersistentTileSchedulerILi128ELi96ELi256ELi128ELb0ELb1ELb1ELb1ELb0ELb1EEEEEEEEEvNT_6ParamsE,"aw",@nobits
	.sectionflags	@""
	.align	16
	.zero		1024


//--------------------- .nv.shared._ZN7cutlass13device_kernelIN5flash11enable_sm90INS1_16FlashAttnFwdSm90INS1_25CollectiveMainloopFwdSm90ILi2EN4cute5tupleIJNS5_1CILi1EEES8_S8_EEENS6_IJNS7_ILi128EEENS7_ILi96EEENS7_ILi192EEEEEELi192ENS_6half_tEfNS_4arch4Sm90ELb0ELb1ELb0ELb1ELb0ELb1ELb0ELb1ELb1ELb1ELb0ELb0EEENS1_21CollectiveEpilogueFwdINS6_IJSA_SC_SB_EEES9_SE_SG_Li256ELb1ELb1ELb0ELb0EEENS1_36VarlenDynamicPersistentTileSchedulerILi128ELi96ELi256ELi128ELb0ELb1ELb1ELb1ELb0ELb1EEEEEEEEEvNT_6ParamsE --------------------------
	.section	.nv.shared._ZN7cutlass13device_kernelIN5flash11enable_sm90INS1_16FlashAttnFwdSm90INS1_25CollectiveMainloopFwdSm90ILi2EN4cute5tupleIJNS5_1CILi1EEES8_S8_EEENS6_IJNS7_ILi128EEENS7_ILi96EEENS7_ILi192EEEEEELi192ENS_6half_tEfNS_4arch4Sm90ELb0ELb1ELb0ELb1ELb0ELb1ELb0ELb1ELb1ELb1ELb0ELb0EEENS1_21CollectiveEpilogueFwdINS6_IJSA_SC_SB_EEES9_SE_SG_Li256ELb1ELb1ELb0ELb0EEENS1_36VarlenDynamicPersistentTileSchedulerILi128ELi96ELi256ELi128ELb0ELb1ELb1ELb1ELb0ELb1EEEEEEEEEvNT_6ParamsE,"aw",@nobits
	.sectionflags	@""
	.align	16
	.zero		1024


//--------------------- .nv.shared._ZN7cutlass13device_kernelIN5flash11enable_sm90INS1_16FlashAttnFwdSm90INS1_25CollectiveMainloopFwdSm90ILi2EN4cute5tupleIJNS5_1CILi1EEES8_S8_EEENS6_IJNS7_ILi128EEENS7_ILi112EEENS7_ILi192EEEEEELi192ENS_6half_tEfNS_4arch4Sm90ELb1ELb0ELb0ELb0ELb0ELb0ELb0ELb1ELb1ELb1ELb0ELb0EEENS1_21CollectiveEpilogueFwdINS6_IJSA_SC_SB_EEES9_SE_SG_Li256ELb0ELb1ELb0ELb0EEENS1_30DynamicPersistentTileSchedulerILi256ELi128ELb0ELb1ELb1EEEEEEEEEvNT_6ParamsE --------------------------
	.section	.nv.shared._ZN7cutlass13device_kernelIN5flash11enable_sm90INS1_16FlashAttnFwdSm90INS1_25CollectiveMainloopFwdSm90ILi2EN4cute5tupleIJNS5_1CILi1EEES8_S8_EEENS6_IJNS7_ILi128EEENS7_ILi112EEENS7_ILi192EEEEEELi192ENS_6half_tEfNS_4arch4Sm90ELb1ELb0ELb0ELb0ELb0ELb0ELb0ELb1ELb1ELb1ELb0ELb0EEENS1_21CollectiveEpilogueFwdINS6_IJSA_SC_SB_EEES9_SE_SG_Li256ELb0ELb1ELb0ELb0EEENS1_30DynamicPersistentTileSchedulerILi256ELi128ELb0ELb1ELb1EEEEEEEEEvNT_6ParamsE,"aw",@nobits
	.sectionflags	@""
	.align	16
	.zero		1024


//--------------------- .nv.shared._ZN7cutlass13device_kernelIN5flash11enable_sm90INS1_16FlashAttnFwdSm90INS1_25CollectiveMainloopFwdSm90ILi2EN4cute5tupleIJNS5_1CILi1EEES8_S8_EEENS6_IJNS7_ILi128EEENS7_ILi112EEENS7_ILi192EEEEEELi192ENS_6half_tEfNS_4arch4Sm90ELb1ELb0ELb0ELb1ELb0ELb0ELb0ELb1ELb1ELb1ELb0ELb0EEENS1_21CollectiveEpilogueFwdINS6_IJSA_SC_SB_EEES9_SE_SG_Li256ELb1ELb1ELb0ELb0EEENS1_36VarlenDynamicPersistentTileSchedulerILi128ELi112ELi256ELi128ELb0ELb1ELb1ELb1ELb1ELb1EEEEEEEEEvNT_6ParamsE --------------------------
	.section	.nv.shared._ZN7cutlass13device_kernelIN5flash11enable_sm90INS1_16FlashAttnFwdSm90INS1_25CollectiveMainloopFwdSm90ILi2EN4cute5tupleIJNS5_1CILi1EEES8_S8_EEENS6_IJNS7_ILi128EEENS7_ILi112EEENS7_ILi192EEEEEELi192ENS_6half_tEfNS_4arch4Sm90ELb1ELb0ELb0ELb1ELb0ELb0ELb0ELb1ELb1ELb1ELb0ELb0EEENS1_21CollectiveEpilogueFwdINS6_IJSA_SC_SB_EEES9_SE_SG_Li256ELb1ELb1ELb0ELb0EEENS1_36VarlenDynamicPersistentTileSchedulerILi128ELi112ELi256ELi128ELb0ELb1ELb1ELb1ELb1ELb1EEEEEEEEEvNT_6ParamsE,"aw",@nobits
	.sectionflags	@""
	.align	16
	.zero		1024


//--------------------- .nv.shared._ZN7cutlass13device_kernelIN5flash11enable_sm90INS1_16FlashAttnFwdSm90INS1_25CollectiveMainloopFwdSm90ILi2EN4cute5tupleIJNS5_1CILi1EEES8_S8_EEENS6_IJNS7_ILi128EEENS7_ILi112EEENS7_ILi192EEEEEELi192ENS_6half_tEfNS_4arch4Sm90ELb1ELb0ELb0ELb1ELb0ELb1ELb0ELb1ELb1ELb1ELb0ELb0EEENS1_21CollectiveEpilogueFwdINS6_IJSA_SC_SB_EEES9_SE_SG_Li256ELb1ELb1ELb0ELb0EEENS1_36VarlenDynamicPersistentTileSchedulerILi128ELi112ELi256ELi128ELb0ELb1ELb1ELb1ELb1ELb1EEEEEEEEEvNT_6ParamsE --------------------------
	.section	.nv.shared._ZN7cutlass13device_kernelIN5flash11enable_sm90INS1_16FlashAttnFwdSm90INS1_25CollectiveMainloopFwdSm90ILi2EN4cute5tupleIJNS5_1CILi1EEES8_S8_EEENS6_IJNS7_ILi128EEENS7_ILi112EEENS7_ILi192EEEEEELi192ENS_6half_tEfNS_4arch4Sm90ELb1ELb0ELb0ELb1ELb0ELb1ELb0ELb1ELb1ELb1ELb0ELb0EEENS1_21CollectiveEpilogueFwdINS6_IJSA_SC_SB_EEES9_SE_SG_Li256ELb1ELb1ELb0ELb0EEENS1_36VarlenDynamicPersistentTileSchedulerILi128ELi112ELi256ELi128ELb0ELb1ELb1ELb1ELb1ELb1EEEEEEEEEvNT_6ParamsE,"aw",@nobits
	.sectionflags	@""
	.align	16
	.zero		1024


//--------------------- .nv.shared._ZN7cutlass13device_kernelIN5flash11enable_sm90INS1_16FlashAttnFwdSm90INS1_25CollectiveMainloopFwdSm90ILi2EN4cute5tupleIJNS5_1CILi1EEES8_S8_EEENS6_IJNS7_ILi128EEENS7_ILi176EEESA_EEELi128ENS_6half_tEfNS_4arch4Sm90ELb0ELb0ELb0ELb0ELb0ELb0ELb0ELb1ELb1ELb1ELb0ELb0EEENS1_21CollectiveEpilogueFwdINS6_IJSA_SA_SB_EEES9_SD_SF_Li256ELb0ELb1ELb0ELb0EEENS1_29StaticPersistentTileSchedulerILb0EEEEEEEEEvNT_6ParamsE --------------------------
	.section	.nv.shared._ZN7cutlass13device_kernelIN5flash11enable_sm90INS1_16FlashAttnFwdSm90INS1_25CollectiveMainloopFwdSm90ILi2EN4cute5tupleIJNS5_1CILi1EEES8_S8_EEENS6_IJNS7_ILi128EEENS7_ILi176EEESA_EEELi128ENS_6half_tEfNS_4arch4Sm90ELb0ELb0ELb0ELb0ELb0ELb0ELb0ELb1ELb1ELb1ELb0ELb0EEENS1_21CollectiveEpilogueFwdINS6_IJSA_SA_SB_EEES9_SD_SF_Li256ELb0ELb1ELb0ELb0EEENS1_29StaticPersistentTileSchedulerILb0EEEEEEEEEvNT_6ParamsE,"aw",@nobits
	.sectionflags	@""
	.align	16
	.zero		1024


//--------------------- .nv.shared._ZN7cutlass13device_kernelIN5flash11enable_sm90INS1_16FlashAttnFwdSm90INS1_25CollectiveMainloopFwdSm90ILi2EN4cute5tupleIJNS5_1CILi2EEENS7_ILi1EEES9_EEENS6_IJNS7_ILi128EEENS7_ILi176EEESB_EEELi128ENS_6half_tEfNS_4arch4Sm90ELb0ELb0ELb0ELb0ELb0ELb0ELb0ELb1ELb1ELb1ELb0ELb0EEENS1_21CollectiveEpilogueFwdINS6_IJSB_SB_SC_EEESA_SE_SG_Li256ELb0ELb1ELb0ELb0EEENS1_29StaticPersistentTileSchedulerILb0EEEEEEEEEvNT_6ParamsE --------------------------
	.section	.nv.shared._ZN7cutlass13device_kernelIN5flash11enable_sm90INS1_16FlashAttnFwdSm90INS1_25CollectiveMainloopFwdSm90ILi2EN4cute5tupleIJNS5_1CILi2EEENS7_ILi1EEES9_EEENS6_IJNS7_ILi128EEENS7_ILi176EEESB_EEELi128ENS_6half_tEfNS_4arch4Sm90ELb0ELb0ELb0ELb0ELb0ELb0ELb0ELb1ELb1ELb1ELb0ELb0EEENS1_21CollectiveEpilogueFwdINS6_IJSB_SB_SC_EEESA_SE_SG_Li256ELb0ELb1ELb0ELb0EEENS1_29StaticPersistentTileSchedulerILb0EEEEEEEEEvNT_6ParamsE,"aw",@nobits
	.sectionflags	@""
	.align	16
	.zero		1024


//--------------------- .nv.shared._ZN7cutlass13device_kernelIN5flash11enable_sm90INS1_16FlashAttnFwdSm90INS1_25CollectiveMainloopFwdSm90ILi2EN4cute5tupleIJNS5_1CILi1EEES8_S8_EEENS6_IJNS7_ILi128EEENS7_ILi176EEESA_EEELi128ENS_6half_tEfNS_4arch4Sm90ELb0ELb0ELb0ELb1ELb0ELb0ELb0ELb1ELb1ELb1ELb0ELb0EEENS1_21CollectiveEpilogueFwdINS6_IJSA_SA_SB_EEES9_SD_SF_Li256ELb1ELb1ELb0ELb0EEENS1_36VarlenDynamicPersistentTileSchedulerILi128ELi176ELi256ELi128ELb0ELb1ELb1ELb0ELb1ELb1EEEEEEEEEvNT_6ParamsE --------------------------
	.section	.nv.shared._ZN7cutlass13device_kernelIN5flash11enable_sm90INS1_16FlashAttnFwdSm90INS1_25CollectiveMainloopFwdSm90ILi2EN4cute5tupleIJNS5_1CILi1EEES8_S8_EEENS6_IJNS7_ILi128EEENS7_ILi176EEESA_EEELi128ENS_6half_tEfNS_4arch4Sm90ELb0ELb0ELb0ELb1ELb0ELb0ELb0ELb1ELb1ELb1ELb0ELb0EEENS1_21CollectiveEpilogueFwdINS6_IJSA_SA_SB_EEES9_SD_SF_Li256ELb1ELb1ELb0ELb0EEENS1_36VarlenDynamicPersistentTileSchedulerILi128ELi176ELi256ELi128ELb0ELb1ELb1ELb0ELb1ELb1EEEEEEEEEvNT_6ParamsE,"aw",@nobits
	.sectionflags	@""
	.align	16
	.zero		1024


//--------------------- .nv.shared._ZN7cutlass13device_kernelIN5flash11enable_sm90INS1_16FlashAttnFwdSm90INS1_25CollectiveMainloopFwdSm90ILi2EN4cute5tupleIJNS5_1CILi1EEES8_S8_EEENS6_IJNS7_ILi128EEENS7_ILi176EEESA_EEELi128ENS_6half_tEfNS_4arch4Sm90ELb0ELb0ELb0ELb1ELb0ELb1ELb0ELb1ELb1ELb1ELb0ELb0EEENS1_21CollectiveEpilogueFwdINS6_IJSA_SA_SB_EEES9_SD_SF_Li256ELb1ELb1ELb0ELb0EEENS1_36VarlenDynamicPersistentTileSchedulerILi128ELi176ELi256ELi128ELb0ELb1ELb1ELb0ELb1ELb1EEEEEEEEEvNT_6ParamsE --------------------------
	.section	.nv.shared._ZN7cutlass13device_kernelIN5flash11enable_sm90INS1_16FlashAttnFwdSm90INS1_25CollectiveMainloopFwdSm90ILi2EN4cute5tupleIJNS5_1CILi1EEES8_S8_EEENS6_IJNS7_ILi128EEENS7_ILi176EEESA_EEELi128ENS_6half_tEfNS_4arch4Sm90ELb0ELb0ELb0ELb1ELb0ELb1ELb0ELb1ELb1ELb1ELb0ELb0EEENS1_21CollectiveEpilogueFwdINS6_IJSA_SA_SB_EEES9_SD_SF_Li256ELb1ELb1ELb0ELb0EEENS1_36VarlenDynamicPersistentTileSchedulerILi128ELi176ELi256ELi128ELb0ELb1ELb1ELb0ELb1ELb1EEEEEEEEEvNT_6ParamsE,"aw",@nobits
	.sectionflags	@""
	.align	16
	.zero		1024


//--------------------- .nv.shared._ZN7cutlass13device_kernelIN5flash11enable_sm90INS1_16FlashAttnFwdSm90INS1_25CollectiveMainloopFwdSm90ILi2EN4cute5tupleIJNS5_1CILi1EEES8_S8_EEENS6_IJNS7_ILi128EEESA_SA_EEELi128ENS_6half_tEfNS_4arch4Sm90ELb0ELb1ELb0ELb0ELb0ELb0ELb0ELb1ELb1ELb1ELb0ELb0EEENS1_21CollectiveEpilogueFwdISB_S9_SC_SE_Li256ELb0ELb1ELb0ELb0EEENS1_30DynamicPersistentTileSchedulerILi256ELi128ELb0ELb1ELb1EEEEEEEEEvNT_6ParamsE --------------------------
	.section	.nv.shared._ZN7cutlass13device_kernelIN5flash11enable_sm90INS1_16FlashAttnFwdSm90INS1_25CollectiveMainloopFwdSm90ILi2EN4cute5tupleIJNS5_1CILi1EEES8_S8_EEENS6_IJNS7_ILi128EEESA_SA_EEELi128ENS_6half_tEfNS_4arch4Sm90ELb0ELb1ELb0ELb0ELb0ELb0ELb0ELb1ELb1ELb1ELb0ELb0EEENS1_21CollectiveEpilogueFwdISB_S9_SC_SE_Li256ELb0ELb1ELb0ELb0EEENS1_30DynamicPersistentTileSchedulerILi256ELi128ELb0ELb1ELb1EEEEEEEEEvNT_6ParamsE,"aw",@nobits
	.sectionflags	@""
	.align	16
	.zero		1024


//--------------------- .nv.shared._ZN7cutlass13device_kernelIN5flash11enable_sm90INS1_16FlashAttnFwdSm90INS1_25CollectiveMainloopFwdSm90ILi2EN4cute5tupleIJNS5_1CILi1EEES8_S8_EEENS6_IJNS7_ILi128EEESA_SA_EEELi128ENS_6half_tEfNS_4arch4Sm90ELb0ELb1ELb0ELb1ELb0ELb0ELb0ELb1ELb1ELb1ELb0ELb0EEENS1_21CollectiveEpilogueFwdISB_S9_SC_SE_Li256ELb1ELb1ELb0ELb0EEENS1_36VarlenDynamicPersistentTileSchedulerILi128ELi128ELi256ELi128ELb0ELb1ELb1ELb1ELb0ELb1EEEEEEEEEvNT_6ParamsE --------------------------
	.section	.nv.shared._ZN7cutlass13device_kernelIN5flash11enable_sm90INS1_16FlashAttnFwdSm90INS1_25CollectiveMainloopFwdSm90ILi2EN4cute5tupleIJNS5_1CILi1EEES8_S8_EEENS6_IJNS7_ILi128EEESA_SA_EEELi128ENS_6half_tEfNS_4arch4Sm90ELb0ELb1ELb0ELb1ELb0ELb0ELb0ELb1ELb1ELb1ELb0ELb0EEENS1_21CollectiveEpilogueFwdISB_S9_SC_SE_Li256ELb1ELb1ELb0ELb0EEENS1_36VarlenDynamicPersistentTileSchedulerILi128ELi128ELi256ELi128ELb0ELb1ELb1ELb1ELb0ELb1EEEEEEEEEvNT_6ParamsE,"aw",@nobits
	.sectionflags	@""
	.align	16
	.zero		1024


//--------------------- .nv.shared._ZN7cutlass13device_kernelIN5flash11enable_sm90INS1_16FlashAttnFwdSm90INS1_25CollectiveMainloopFwdSm90ILi2EN4cute5tupleIJNS5_1CILi1EEES8_S8_EEENS6_IJNS7_ILi128EEESA_SA_EEELi128ENS_6half_tEfNS_4arch4Sm90ELb0ELb1ELb0ELb1ELb0ELb1ELb0ELb1ELb1ELb1ELb0ELb0EEENS1_21CollectiveEpilogueFwdISB_S9_SC_SE_Li256ELb1ELb1ELb0ELb0EEENS1_36VarlenDynamicPersistentTileSchedulerILi128ELi128ELi256ELi128ELb0ELb1ELb1ELb1ELb0ELb1EEEEEEEEEvNT_6ParamsE --------------------------
	.section	.nv.shared._ZN7cutlass13device_kernelIN5flash11enable_sm90INS1_16FlashAttnFwdSm90INS1_25CollectiveMainloopFwdSm90ILi2EN4cute5tupleIJNS5_1CILi1EEES8_S8_EEENS6_IJNS7_ILi128EEESA_SA_EEELi128ENS_6half_tEfNS_4arch4Sm90ELb0ELb1ELb0ELb1ELb0ELb1ELb0ELb1ELb1ELb1ELb0ELb0EEENS1_21CollectiveEpilogueFwdISB_S9_SC_SE_Li256ELb1ELb1ELb0ELb0EEENS1_36VarlenDynamicPersistentTileSchedulerILi128ELi128ELi256ELi128ELb0ELb1ELb1ELb1ELb0ELb1EEEEEEEEEvNT_6ParamsE,"aw",@nobits
	.sectionflags	@""
	.align	16
	.zero		1024


//--------------------- .nv.shared._ZN7cutlass13device_kernelIN5flash11enable_sm90INS1_16FlashAttnFwdSm90INS1_25CollectiveMainloopFwdSm90ILi2EN4cute5tupleIJNS5_1CILi1EEES8_S8_EEENS6_IJNS7_ILi128EEESA_SA_EEELi128ENS_6half_tEfNS_4arch4Sm90ELb1ELb0ELb0ELb0ELb0ELb0ELb0ELb1ELb1ELb1ELb0ELb0EEENS1_21CollectiveEpilogueFwdISB_S9_SC_SE_Li256ELb0ELb1ELb0ELb0EEENS1_30DynamicPersistentTileSchedulerILi256ELi128ELb0ELb1ELb1EEEEEEEEEvNT_6ParamsE --------------------------
	.section	.nv.shared._ZN7cutlass13device_kernelIN5flash11enable_sm90INS1_16FlashAttnFwdSm90INS1_25CollectiveMainloopFwdSm90ILi2EN4cute5tupleIJNS5_1CILi1EEES8_S8_EEENS6_IJNS7_ILi128EEESA_SA_EEELi128ENS_6half_tEfNS_4arch4Sm90ELb1ELb0ELb0ELb0ELb0ELb0ELb0ELb1ELb1ELb1ELb0ELb0EEENS1_21CollectiveEpilogueFwdISB_S9_SC_SE_Li256ELb0ELb1ELb0ELb0EEENS1_30DynamicPersistentTileSchedulerILi256ELi128ELb0ELb1ELb1EEEEEEEEEvNT_6ParamsE,"aw",@nobits
	.sectionflags	@""
	.align	16
	.zero		1024


//--------------------- .nv.shared._ZN7cutlass13device_kernelIN5flash11enable_sm90INS1_16FlashAttnFwdSm90INS1_25CollectiveMainloopFwdSm90ILi2EN4cute5tupleIJNS5_1CILi1EEES8_S8_EEENS6_IJNS7_ILi128EEESA_SA_EEELi128ENS_6half_tEfNS_4arch4Sm90ELb1ELb0ELb0ELb1ELb0ELb0ELb0ELb1ELb1ELb1ELb0ELb0EEENS1_21CollectiveEpilogueFwdISB_S9_SC_SE_Li256ELb1ELb1ELb0ELb0EEENS1_36VarlenDynamicPersistentTileSchedulerILi128ELi128ELi256ELi128ELb0ELb1ELb1ELb1ELb1ELb1EEEEEEEEEvNT_6ParamsE --------------------------
	.section	.nv.shared._ZN7cutlass13device_kernelIN5flash11enable_sm90INS1_16FlashAttnFwdSm90INS1_25CollectiveMainloopFwdSm90ILi2EN4cute5tupleIJNS5_1CILi1EEES8_S8_EEENS6_IJNS7_ILi128EEESA_SA_EEELi128ENS_6half_tEfNS_4arch4Sm90ELb1ELb0ELb0ELb1ELb0ELb0ELb0ELb1ELb1ELb1ELb0ELb0EEENS1_21CollectiveEpilogueFwdISB_S9_SC_SE_Li256ELb1ELb1ELb0ELb0EEENS1_36VarlenDynamicPersistentTileSchedulerILi128ELi128ELi256ELi128ELb0ELb1ELb1ELb1ELb1ELb1EEEEEEEEEvNT_6ParamsE,"aw",@nobits
	.sectionflags	@""
	.align	16
	.zero		1024


//--------------------- .nv.shared._ZN7cutlass13device_kernelIN5flash11enable_sm90INS1_16FlashAttnFwdSm90INS1_25CollectiveMainloopFwdSm90ILi2EN4cute5tupleIJNS5_1CILi1EEES8_S8_EEENS6_IJNS7_ILi128EEESA_SA_EEELi128ENS_6half_tEfNS_4arch4Sm90ELb1ELb0ELb0ELb1ELb0ELb1ELb0ELb1ELb1ELb1ELb0ELb0EEENS1_21CollectiveEpilogueFwdISB_S9_SC_SE_Li256ELb1ELb1ELb0ELb0EEENS1_36VarlenDynamicPersistentTileSchedulerILi128ELi128ELi256ELi128ELb0ELb1ELb1ELb1ELb1ELb1EEEEEEEEEvNT_6ParamsE --------------------------
	.section	.nv.shared._ZN7cutlass13device_kernelIN5flash11enable_sm90INS1_16FlashAttnFwdSm90INS1_25CollectiveMainloopFwdSm90ILi2EN4cute5tupleIJNS5_1CILi1EEES8_S8_EEENS6_IJNS7_ILi128EEESA_SA_EEELi128ENS_6half_tEfNS_4arch4Sm90ELb1ELb0ELb0ELb1ELb0ELb1ELb0ELb1ELb1ELb1ELb0ELb0EEENS1_21CollectiveEpilogueFwdISB_S9_SC_SE_Li256ELb1ELb1ELb0ELb0EEENS1_36VarlenDynamicPersistentTileSchedulerILi128ELi128ELi256ELi128ELb0ELb1ELb1ELb1ELb1ELb1EEEEEEEEEvNT_6ParamsE,"aw",@nobits
	.sectionflags	@""
	.align	16
	.zero		1024


//--------------------- .nv.shared._ZN7cutlass13device_kernelIN5flash11enable_sm90INS1_16FlashAttnFwdSm90INS1_25CollectiveMainloopFwdSm90ILi2EN4cute5tupleIJNS5_1CILi1EEES8_S8_EEENS6_IJNS7_ILi192EEENS7_ILi144EEENS7_ILi96EEEEEELi96ENS_6half_tEfNS_4arch4Sm90ELb0ELb0ELb0ELb0ELb0ELb0ELb0ELb0ELb1ELb1ELb0ELb0EEENS1_21CollectiveEpilogueFwdINS6_IJSA_SC_SB_EEES9_SE_SG_Li384ELb0ELb1ELb0ELb0EEENS1_29StaticPersistentTileSchedulerILb0EEEEEEEEEvNT_6ParamsE --------------------------
	.section	.nv.shared._ZN7cutlass13device_kernelIN5flash11enable_sm90INS1_16FlashAttnFwdSm90INS1_25CollectiveMainloopFwdSm90ILi2EN4cute5tupleIJNS5_1CILi1EEES8_S8_EEENS6_IJNS7_ILi192EEENS7_ILi144EEENS7_ILi96EEEEEELi96ENS_6half_tEfNS_4arch4Sm90ELb0ELb0ELb0ELb0ELb0ELb0ELb0ELb0ELb1ELb1ELb0ELb0EEENS1_21CollectiveEpilogueFwdINS6_IJSA_SC_SB_EEES9_SE_SG_Li384ELb0ELb1ELb0ELb0EEENS1_29StaticPersistentTileSchedulerILb0EEEEEEEEEvNT_6ParamsE,"aw",@nobits
	.sectionflags	@""
	.align	16
	.zero		1024


//--------------------- .nv.shared._ZN7cutlass13device_kernelIN5flash11enable_sm90INS1_16FlashAttnFwdSm90INS1_25CollectiveMainloopFwdSm90ILi2EN4cute5tupleIJNS5_1CILi1EEES8_S8_EEENS6_IJNS7_ILi192EEENS7_ILi144EEENS7_ILi96EEEEEELi96ENS_6half_tEfNS_4arch4Sm90ELb0ELb0ELb0ELb1ELb0ELb0ELb0ELb0ELb1ELb1ELb0ELb0EEENS1_21CollectiveEpilogueFwdINS6_IJSA_SC_SB_EEES9_SE_SG_Li384ELb1ELb1ELb0ELb0EEENS1_36VarlenDynamicPersistentTileSchedulerILi192ELi144ELi384ELi128ELb0ELb1ELb1ELb0ELb1ELb1EEEEEEEEEvNT_6ParamsE --------------------------
	.section	.nv.shared._ZN7cutlass13device_kernelIN5flash11enable_sm90INS1_16FlashAttnFwdSm90INS1_25CollectiveMainloopFwdSm90ILi2EN4cute5tupleIJNS5_1CILi1EEES8_S8_EEENS6_IJNS7_ILi192EEENS7_ILi144EEENS7_ILi96EEEEEELi96ENS_6half_tEfNS_4arch4Sm90ELb0ELb0ELb0ELb1ELb0ELb0ELb0ELb0ELb1ELb1ELb0ELb0EEENS1_21CollectiveEpilogueFwdINS6_IJSA_SC_SB_EEES9_SE_SG_Li384ELb1ELb1ELb0ELb0EEENS1_36VarlenDynamicPersistentTileSchedulerILi192ELi144ELi384ELi128ELb0ELb1ELb1ELb0ELb1ELb1EEEEEEEEEvNT_6ParamsE,"aw",@nobits
	.sectionflags	@""
	.align	16
	.zero		1024


//--------------------- .nv.shared._ZN7cutlass13device_kernelIN5flash11enable_sm90INS1_16FlashAttnFwdSm90INS1_25CollectiveMainloopFwdSm90ILi2EN4cute5tupleIJNS5_1CILi1EEES8_S8_EEENS6_IJNS7_ILi192EEENS7_ILi144EEENS7_ILi96EEEEEELi96ENS_6half_tEfNS_4arch4Sm90ELb0ELb0ELb0ELb1ELb0ELb1ELb0ELb0ELb1ELb1ELb0ELb0EEENS1_21CollectiveEpilogueFwdINS6_IJSA_SC_SB_EEES9_SE_SG_Li384ELb1ELb1ELb0ELb0EEENS1_36VarlenDynamicPersistentTileSchedulerILi192ELi144ELi384ELi128ELb0ELb1ELb1ELb0ELb1ELb1EEEEEEEEEvNT_6ParamsE --------------------------
	.section	.nv.shared._ZN7cutlass13device_kernelIN5flash11enable_sm90INS1_16FlashAttnFwdSm90INS1_25CollectiveMainloopFwdSm90ILi2EN4cute5tupleIJNS5_1CILi1EEES8_S8_EEENS6_IJNS7_ILi192EEENS7_ILi144EEENS7_ILi96EEEEEELi96ENS_6half_tEfNS_4arch4Sm90ELb0ELb0ELb0ELb1ELb0ELb1ELb0ELb0ELb1ELb1ELb0ELb0EEENS1_21CollectiveEpilogueFwdINS6_IJSA_SC_SB_EEES9_SE_SG_Li384ELb1ELb1ELb0ELb0EEENS1_36VarlenDynamicPersistentTileSchedulerILi192ELi144ELi384ELi128ELb0ELb1ELb1ELb0ELb1ELb1EEEEEEEEEvNT_6ParamsE,"aw",@nobits
	.sectionflags	@""
	.align	16
	.zero		1024


//--------------------- .nv.shared._ZN7cutlass13device_kernelIN5flash11enable_sm90INS1_16FlashAttnFwdSm90INS1_25CollectiveMainloopFwdSm90ILi2EN4cute5tupleIJNS5_1CILi1EEES8_S8_EEENS6_IJNS7_ILi192EEENS7_ILi128EEENS7_ILi96EEEEEELi96ENS_6half_tEfNS_4arch4Sm90ELb0ELb1ELb0ELb0ELb0ELb0ELb0ELb0ELb1ELb1ELb0ELb0EEENS1_21CollectiveEpilogueFwdINS6_IJSA_SC_SB_EEES9_SE_SG_Li384ELb0ELb1ELb0ELb0EEENS1_30DynamicPersistentTileSchedulerILi384ELi128ELb0ELb1ELb1EEEEEEEEEvNT_6ParamsE --------------------------
	.section	.nv.shared._ZN7cutlass13device_kernelIN5flash11enable_sm90INS1_16FlashAttnFwdSm90INS1_25CollectiveMainloopFwdSm90ILi2EN4cute5tupleIJNS5_1CILi1EEES8_S8_EEENS6_IJNS7_ILi192EEENS7_ILi128EEENS7_ILi96EEEEEELi96ENS_6half_tEfNS_4arch4Sm90ELb0ELb1ELb0ELb0ELb0ELb0ELb0ELb0ELb1ELb1ELb0ELb0EEENS1_21CollectiveEpilogueFwdINS6_IJSA_SC_SB_EEES9_SE_SG_Li384ELb0ELb1ELb0ELb0EEENS1_30DynamicPersistentTileSchedulerILi384ELi128ELb0ELb1ELb1EEEEEEEEEvNT_6ParamsE,"aw",@nobits
	.sectionflags	@""
	.align	16
	.zero		1024


//--------------------- .nv.shared._ZN7cutlass13device_kernelIN5flash11enable_sm90INS1_16FlashAttnFwdSm90INS1_25CollectiveMainloopFwdSm90ILi2EN4cute5tupleIJNS5_1CILi1EEES8_S8_EEENS6_IJNS7_ILi192EEENS7_ILi128EEENS7_ILi96EEEEEELi96ENS_6half_tEfNS_4arch4Sm90ELb0ELb1ELb0ELb1ELb0ELb0ELb0ELb0ELb1ELb1ELb0ELb0EEENS1_21CollectiveEpilogueFwdINS6_IJSA_SC_SB_EEES9_SE_SG_Li384ELb1ELb1ELb0ELb0EEENS1_36VarlenDynamicPersistentTileSchedulerILi192ELi128ELi384ELi128ELb0ELb1ELb1ELb1ELb0ELb1EEEEEEEEEvNT_6ParamsE --------------------------
	.section	.nv.shared._ZN7cutlass13device_kernelIN5flash11enable_sm90INS1_16FlashAttnFwdSm90INS1_25CollectiveMainloopFwdSm90ILi2EN4cute5tupleIJNS5_1CILi1EEES8_S8_EEENS6_IJNS7_ILi192EEENS7_ILi128EEENS7_ILi96EEEEEELi96ENS_6half_tEfNS_4arch4Sm90ELb0ELb1ELb0ELb1ELb0ELb0ELb0ELb0ELb1ELb1ELb0ELb0EEENS1_21CollectiveEpilogueFwdINS6_IJSA_SC_SB_EEES9_SE_SG_Li384ELb1ELb1ELb0ELb0EEENS1_36VarlenDynamicPersistentTileSchedulerILi192ELi128ELi384ELi128ELb0ELb1ELb1ELb1ELb0ELb1EEEEEEEEEvNT_6ParamsE,"aw",@nobits
	.sectionflags	@""
	.align	16
	.zero		1024


//--------------------- .nv.shared._ZN7cutlass13device_kernelIN5flash11enable_sm90INS1_16FlashAttnFwdSm90INS1_25CollectiveMainloopFwdSm90ILi2EN4cute5tupleIJNS5_1CILi1EEES8_S8_EEENS6_IJNS7_ILi192EEENS7_ILi128EEENS7_ILi96EEEEEELi96ENS_6half_tEfNS_4arch4Sm90ELb0ELb1ELb0ELb1ELb0ELb1ELb0ELb0ELb1ELb1ELb0ELb0EEENS1_21CollectiveEpilogueFwdINS6_IJSA_SC_SB_EEES9_SE_SG_Li384ELb1ELb1ELb0ELb0EEENS1_36VarlenDynamicPersistentTileSchedulerILi192ELi128ELi384ELi128ELb0ELb1ELb1ELb1ELb0ELb1EEEEEEEEEvNT_6ParamsE --------------------------
	.section	.nv.shared._ZN7cutlass13device_kernelIN5flash11enable_sm90INS1_16FlashAttnFwdSm90INS1_25CollectiveMainloopFwdSm90ILi2EN4cute5tupleIJNS5_1CILi1EEES8_S8_EEENS6_IJNS7_ILi192EEENS7_ILi128EEENS7_ILi96EEEEEELi96ENS_6half_tEfNS_4arch4Sm90ELb0ELb1ELb0ELb1ELb0ELb1ELb0ELb0ELb1ELb1ELb0ELb0EEENS1_21CollectiveEpilogueFwdINS6_IJSA_SC_SB_EEES9_SE_SG_Li384ELb1ELb1ELb0ELb0EEENS1_36VarlenDynamicPersistentTileSchedulerILi192ELi128ELi384ELi128ELb0ELb1ELb1ELb1ELb0ELb1EEEEEEEEEvNT_6ParamsE,"aw",@nobits
	.sectionflags	@""
	.align	16
	.zero		1024


//--------------------- .nv.shared._ZN7cutlass13device_kernelIN5flash11enable_sm90INS1_16FlashAttnFwdSm90INS1_25CollectiveMainloopFwdSm90ILi2EN4cute5tupleIJNS5_1CILi1EEES8_S8_EEENS6_IJNS7_ILi192EEENS7_ILi144EEENS7_ILi96EEEEEELi96ENS_6half_tEfNS_4arch4Sm90ELb1ELb0ELb0ELb0ELb0ELb0ELb0ELb0ELb1ELb1ELb0ELb0EEENS1_21CollectiveEpilogueFwdINS6_IJSA_SC_SB_EEES9_SE_SG_Li384ELb0ELb1ELb0ELb0EEENS1_30DynamicPersistentTileSchedulerILi384ELi128ELb0ELb1ELb1EEEEEEEEEvNT_6ParamsE --------------------------
	.section	.nv.shared._ZN7cutlass13device_kernelIN5flash11enable_sm90INS1_16FlashAttnFwdSm90INS1_25CollectiveMainloopFwdSm90ILi2EN4cute5tupleIJNS5_1CILi1EEES8_S8_EEENS6_IJNS7_ILi192EEENS7_ILi144EEENS7_ILi96EEEEEELi96ENS_6half_tEfNS_4arch4Sm90ELb1ELb0ELb0ELb0ELb0ELb0ELb0ELb0ELb1ELb1ELb0ELb0EEENS1_21CollectiveEpilogueFwdINS6_IJSA_SC_SB_EEES9_SE_SG_Li384ELb0ELb1ELb0ELb0EEENS1_30DynamicPersistentTileSchedulerILi384ELi128ELb0ELb1ELb1EEEEEEEEEvNT_6ParamsE,"aw",@nobits
	.sectionflags	@""
	.align	16
	.zero		1024


//--------------------- .nv.shared._ZN7cutlass13device_kernelIN5flash11enable_sm90INS1_16FlashAttnFwdSm90INS1_25CollectiveMainloopFwdSm90ILi2EN4cute5tupleIJNS5_1CILi1EEES8_S8_EEENS6_IJNS7_ILi192EEENS7_ILi144EEENS7_ILi96EEEEEELi96ENS_6half_tEfNS_4arch4Sm90ELb1ELb0ELb0ELb1ELb0ELb0ELb0ELb0ELb1ELb1ELb0ELb0EEENS1_21CollectiveEpilogueFwdINS6_IJSA_SC_SB_EEES9_SE_SG_Li384ELb1ELb1ELb0ELb0EEENS1_36VarlenDynamicPersistentTileSchedulerILi192ELi144ELi384ELi128ELb0ELb1ELb1ELb1ELb1ELb1EEEEEEEEEvNT_6ParamsE --------------------------
	.section	.nv.shared._ZN7cutlass13device_kernelIN5flash11enable_sm90INS1_16FlashAttnFwdSm90INS1_25CollectiveMainloopFwdSm90ILi2EN4cute5tupleIJNS5_1CILi1EEES8_S8_EEENS6_IJNS7_ILi192EEENS7_ILi144EEENS7_ILi96EEEEEELi96ENS_6half_tEfNS_4arch4Sm90ELb1ELb0ELb0ELb1ELb0ELb0ELb0ELb0ELb1ELb1ELb0ELb0EEENS1_21CollectiveEpilogueFwdINS6_IJSA_SC_SB_EEES9_SE_SG_Li384ELb1ELb1ELb0ELb0EEENS1_36VarlenDynamicPersistentTileSchedulerILi192ELi144ELi384ELi128ELb0ELb1ELb1ELb1ELb1ELb1EEEEEEEEEvNT_6ParamsE,"aw",@nobits
	.sectionflags	@""
	.align	16
	.zero		1024


//--------------------- .nv.shared._ZN7cutlass13device_kernelIN5flash11enable_sm90INS1_16FlashAttnFwdSm90INS1_25CollectiveMainloopFwdSm90ILi2EN4cute5tupleIJNS5_1CILi1EEES8_S8_EEENS6_IJNS7_ILi192EEENS7_ILi144EEENS7_ILi96EEEEEELi96ENS_6half_tEfNS_4arch4Sm90ELb1ELb0ELb0ELb1ELb0ELb1ELb0ELb0ELb1ELb1ELb0ELb0EEENS1_21CollectiveEpilogueFwdINS6_IJSA_SC_SB_EEES9_SE_SG_Li384ELb1ELb1ELb0ELb0EEENS1_36VarlenDynamicPersistentTileSchedulerILi192ELi144ELi384ELi128ELb0ELb1ELb1ELb1ELb1ELb1EEEEEEEEEvNT_6ParamsE --------------------------
	.section	.nv.shared._ZN7cutlass13device_kernelIN5flash11enable_sm90INS1_16FlashAttnFwdSm90INS1_25CollectiveMainloopFwdSm90ILi2EN4cute5tupleIJNS5_1CILi1EEES8_S8_EEENS6_IJNS7_ILi192EEENS7_ILi144EEENS7_ILi96EEEEEELi96ENS_6half_tEfNS_4arch4Sm90ELb1ELb0ELb0ELb1ELb0ELb1ELb0ELb0ELb1ELb1ELb0ELb0EEENS1_21CollectiveEpilogueFwdINS6_IJSA_SC_SB_EEES9_SE_SG_Li384ELb1ELb1ELb0ELb0EEENS1_36VarlenDynamicPersistentTileSchedulerILi192ELi144ELi384ELi128ELb0ELb1ELb1ELb1ELb1ELb1EEEEEEEEEvNT_6ParamsE,"aw",@nobits
	.sectionflags	@""
	.align	16
	.zero		1024


//--------------------- .nv.shared._ZN7cutlass13device_kernelIN5flash11enable_sm90INS1_16FlashAttnFwdSm90INS1_25CollectiveMainloopFwdSm90ILi2EN4cute5tupleIJNS5_1CILi1EEES8_S8_EEENS6_IJNS7_ILi192EEESA_NS7_ILi64EEEEEELi64ENS_6half_tEfNS_4arch4Sm90ELb0ELb0ELb0ELb0ELb0ELb0ELb0ELb0ELb1ELb1ELb0ELb0EEENS1_21CollectiveEpilogueFwdINS6_IJSA_SB_SA_EEES9_SD_SF_Li384ELb0ELb1ELb0ELb0EEENS1_29StaticPersistentTileSchedulerILb0EEEEEEEEEvNT_6ParamsE --------------------------
	.section	.nv.shared._ZN7cutlass13device_kernelIN5flash11enable_sm90INS1_16FlashAttnFwdSm90INS1_25CollectiveMainloopFwdSm90ILi2EN4cute5tupleIJNS5_1CILi1EEES8_S8_EEENS6_IJNS7_ILi192EEESA_NS7_ILi64EEEEEELi64ENS_6half_tEfNS_4arch4Sm90ELb0ELb0ELb0ELb0ELb0ELb0ELb0ELb0ELb1ELb1ELb0ELb0EEENS1_21CollectiveEpilogueFwdINS6_IJSA_SB_SA_EEES9_SD_SF_Li384ELb0ELb1ELb0ELb0EEENS1_29StaticPersistentTileSchedulerILb0EEEEEEEEEvNT_6ParamsE,"aw",@nobits
	.sectionflags	@""
	.align	16
	.zero		1024


//--------------------- .nv.shared._ZN7cutlass13device_kernelIN5flash11enable_sm90INS1_16FlashAttnFwdSm90INS1_25CollectiveMainloopFwdSm90ILi2EN4cute5tupleIJNS5_1CILi1EEES8_S8_EEENS6_IJNS7_ILi192EEESA_NS7_ILi64EEEEEELi64ENS_6half_tEfNS_4arch4Sm90ELb0ELb0ELb0ELb1ELb0ELb0ELb0ELb0ELb1ELb1ELb0ELb0EEENS1_21CollectiveEpilogueFwdINS6_IJSA_SB_SA_EEES9_SD_SF_Li384ELb1ELb1ELb0ELb0EEENS1_36VarlenDynamicPersistentTileSchedulerILi192ELi192ELi384ELi128ELb0ELb1ELb1ELb0ELb1ELb1EEEEEEEEEvNT_6ParamsE --------------------------
	.section	.nv.shared._ZN7cutlass13device_kernelIN5flash11enable_sm90INS1_16FlashAttnFwdSm90INS1_25CollectiveMainloopFwdSm90ILi2EN4cute5tupleIJNS5_1CILi1EEES8_S8_EEENS6_IJNS7_ILi192EEESA_NS7_ILi64EEEEEELi64ENS_6half_tEfNS_4arch4Sm90ELb0ELb0ELb0ELb1ELb0ELb0ELb0ELb0ELb1ELb1ELb0ELb0EEENS1_21CollectiveEpilogueFwdINS6_IJSA_SB_SA_EEES9_SD_SF_Li384ELb1ELb1ELb0ELb0EEENS1_36VarlenDynamicPersistentTileSchedulerILi192ELi192ELi384ELi128ELb0ELb1ELb1ELb0ELb1ELb1EEEEEEEEEvNT_6ParamsE,"aw",@nobits
	.sectionflags	@""
	.align	16
	.zero		1024


//--------------------- .nv.shared._ZN7cutlass13device_kernelIN5flash11enable_sm90INS1_16FlashAttnFwdSm90INS1_25CollectiveMainloopFwdSm90ILi2EN4cute5tupleIJNS5_1CILi1EEES8_S8_EEENS6_IJNS7_ILi192EEESA_NS7_ILi64EEEEEELi64ENS_6half_tEfNS_4arch4Sm90ELb0ELb0ELb0ELb1ELb0ELb1ELb0ELb0ELb1ELb1ELb0ELb0EEENS1_21CollectiveEpilogueFwdINS6_IJSA_SB_SA_EEES9_SD_SF_Li384ELb1ELb1ELb0ELb0EEENS1_36VarlenDynamicPersistentTileSchedulerILi192ELi192ELi384ELi128ELb0ELb1ELb1ELb0ELb1ELb1EEEEEEEEEvNT_6ParamsE --------------------------
	.section	.nv.shared._ZN7cutlass13device_kernelIN5flash11enable_sm90INS1_16FlashAttnFwdSm90INS1_25CollectiveMainloopFwdSm90ILi2EN4cute5tupleIJNS5_1CILi1EEES8_S8_EEENS6_IJNS7_ILi192EEESA_NS7_ILi64EEEEEELi64ENS_6half_tEfNS_4arch4Sm90ELb0ELb0ELb0ELb1ELb0ELb1ELb0ELb0ELb1ELb1ELb0ELb0EEENS1_21CollectiveEpilogueFwdINS6_IJSA_SB_SA_EEES9_SD_SF_Li384ELb1ELb1ELb0ELb0EEENS1_36VarlenDynamicPersistentTileSchedulerILi192ELi192ELi384ELi128ELb0ELb1ELb1ELb0ELb1ELb1EEEEEEEEEvNT_6ParamsE,"aw",@nobits
	.sectionflags	@""
	.align	16
	.zero		1024


//--------------------- .nv.shared._ZN7cutlass13device_kernelIN5flash11enable_sm90INS1_16FlashAttnFwdSm90INS1_25CollectiveMainloopFwdSm90ILi2EN4cute5tupleIJNS5_1CILi1EEES8_S8_EEENS6_IJNS7_ILi192EEENS7_ILi128EEENS7_ILi64EEEEEELi64ENS_6half_tEfNS_4arch4Sm90ELb0ELb1ELb0ELb0ELb0ELb0ELb0ELb1ELb1ELb1ELb0ELb0EEENS1_21CollectiveEpilogueFwdINS6_IJSA_SC_SB_EEES9_SE_SG_Li384ELb0ELb1ELb0ELb0EEENS1_30DynamicPersistentTileSchedulerILi384ELi128ELb0ELb1ELb1EEEEEEEEEvNT_6ParamsE --------------------------
	.section	.nv.shared._ZN7cutlass13device_kernelIN5flash11enable_sm90INS1_16FlashAttnFwdSm90INS1_25CollectiveMainloopFwdSm90ILi2EN4cute5tupleIJNS5_1CILi1EEES8_S8_EEENS6_IJNS7_ILi192EEENS7_ILi128EEENS7_ILi64EEEEEELi64ENS_6half_tEfNS_4arch4Sm90ELb0ELb1ELb0ELb0ELb0ELb0ELb0ELb1ELb1ELb1ELb0ELb0EEENS1_21CollectiveEpilogueFwdINS6_IJSA_SC_SB_EEES9_SE_SG_Li384ELb0ELb1ELb0ELb0EEENS1_30DynamicPersistentTileSchedulerILi384ELi128ELb0ELb1ELb1EEEEEEEEEvNT_6ParamsE,"aw",@nobits
	.sectionflags	@""
	.align	16
	.zero		1024


//--------------------- .nv.shared._ZN7cutlass13device_kernelIN5flash11enable_sm90INS1_16FlashAttnFwdSm90INS1_25CollectiveMainloopFwdSm90ILi2EN4cute5tupleIJNS5_1CILi1EEES8_S8_EEENS6_IJNS7_ILi192EEENS7_ILi128EEENS7_ILi64EEEEEELi64ENS_6half_tEfNS_4arch4Sm90ELb0ELb1ELb0ELb1ELb0ELb0ELb0ELb1ELb1ELb1ELb0ELb0EEENS1_21CollectiveEpilogueFwdINS6_IJSA_SC_SB_EEES9_SE_SG_Li384ELb1ELb1ELb0ELb0EEENS1_36VarlenDynamicPersistentTileSchedulerILi192ELi128ELi384ELi128ELb0ELb1ELb1ELb1ELb0ELb1EEEEEEEEEvNT_6ParamsE --------------------------
	.section	.nv.shared._ZN7cutlass13device_kernelIN5flash11enable_sm90INS1_16FlashAttnFwdSm90INS1_25CollectiveMainloopFwdSm90ILi2EN4cute5tupleIJNS5_1CILi1EEES8_S8_EEENS6_IJNS7_ILi192EEENS7_ILi128EEENS7_ILi64EEEEEELi64ENS_6half_tEfNS_4arch4Sm90ELb0ELb1ELb0ELb1ELb0ELb0ELb0ELb1ELb1ELb1ELb0ELb0EEENS1_21CollectiveEpilogueFwdINS6_IJSA_SC_SB_EEES9_SE_SG_Li384ELb1ELb1ELb0ELb0EEENS1_36VarlenDynamicPersistentTileSchedulerILi192ELi128ELi384ELi128ELb0ELb1ELb1ELb1ELb0ELb1EEEEEEEEEvNT_6ParamsE,"aw",@nobits
	.sectionflags	@""
	.align	16
	.zero		1024


//--------------------- .nv.shared._ZN7cutlass13device_kernelIN5flash11enable_sm90INS1_16FlashAttnFwdSm90INS1_25CollectiveMainloopFwdSm90ILi2EN4cute5tupleIJNS5_1CILi1EEES8_S8_EEENS6_IJNS7_ILi192EEENS7_ILi128EEENS7_ILi64EEEEEELi64ENS_6half_tEfNS_4arch4Sm90ELb0ELb1ELb0ELb1ELb0ELb1ELb0ELb1ELb1ELb1ELb0ELb0EEENS1_21CollectiveEpilogueFwdINS6_IJSA_SC_SB_EEES9_SE_SG_Li384ELb1ELb1ELb0ELb0EEENS1_36VarlenDynamicPersistentTileSchedulerILi192ELi128ELi384ELi128ELb0ELb1ELb1ELb1ELb0ELb1EEEEEEEEEvNT_6ParamsE --------------------------
	.section	.nv.shared._ZN7cutlass13device_kernelIN5flash11enable_sm90INS1_16FlashAttnFwdSm90INS1_25CollectiveMainloopFwdSm90ILi2EN4cute5tupleIJNS5_1CILi1EEES8_S8_EEENS6_IJNS7_ILi192EEENS7_ILi128EEENS7_ILi64EEEEEELi64ENS_6half_tEfNS_4arch4Sm90ELb0ELb1ELb0ELb1ELb0ELb1ELb0ELb1ELb1ELb1ELb0ELb0EEENS1_21CollectiveEpilogueFwdINS6_IJSA_SC_SB_EEES9_SE_SG_Li384ELb1ELb1ELb0ELb0EEENS1_36VarlenDynamicPersistentTileSchedulerILi192ELi128ELi384ELi128ELb0ELb1ELb1ELb1ELb0ELb1EEEEEEEEEvNT_6ParamsE,"aw",@nobits
	.sectionflags	@""
	.align	16
	.zero		1024


//--------------------- .nv.shared._ZN7cutlass13device_kernelIN5flash11enable_sm90INS1_16FlashAttnFwdSm90INS1_25CollectiveMainloopFwdSm90ILi2EN4cute5tupleIJNS5_1CILi1EEES8_S8_EEENS6_IJNS7_ILi192EEENS7_ILi128EEENS7_ILi64EEEEEELi64ENS_6half_tEfNS_4arch4Sm90ELb1ELb0ELb0ELb0ELb0ELb0ELb0ELb1ELb1ELb1ELb0ELb0EEENS1_21CollectiveEpilogueFwdINS6_IJSA_SC_SB_EEES9_SE_SG_Li384ELb0ELb1ELb0ELb0EEENS1_30DynamicPersistentTileSchedulerILi384ELi128ELb0ELb1ELb1EEEEEEEEEvNT_6ParamsE --------------------------
	.section	.nv.shared._ZN7cutlass13device_kernelIN5flash11enable_sm90INS1_16FlashAttnFwdSm90INS1_25CollectiveMainloopFwdSm90ILi2EN4cute5tupleIJNS5_1CILi1EEES8_S8_EEENS6_IJNS7_ILi192EEENS7_ILi128EEENS7_ILi64EEEEEELi64ENS_6half_tEfNS_4arch4Sm90ELb1ELb0ELb0ELb0ELb0ELb0ELb0ELb1ELb1ELb1ELb0ELb0EEENS1_21CollectiveEpilogueFwdINS6_IJSA_SC_SB_EEES9_SE_SG_Li384ELb0ELb1ELb0ELb0EEENS1_30DynamicPersistentTileSchedulerILi384ELi128ELb0ELb1ELb1EEEEEEEEEvNT_6ParamsE,"aw",@nobits
	.sectionflags	@""
	.align	16
	.zero		1024


//--------------------- .nv.shared._ZN7cutlass13device_kernelIN5flash11enable_sm90INS1_16FlashAttnFwdSm90INS1_25CollectiveMainloopFwdSm90ILi2EN4cute5tupleIJNS5_1CILi1EEES8_S8_EEENS6_IJNS7_ILi192EEENS7_ILi128EEENS7_ILi64EEEEEELi64ENS_6half_tEfNS_4arch4Sm90ELb1ELb0ELb0ELb1ELb0ELb0ELb0ELb1ELb1ELb1ELb0ELb0EEENS1_21CollectiveEpilogueFwdINS6_IJSA_SC_SB_EEES9_SE_SG_Li384ELb1ELb1ELb0ELb0EEENS1_36VarlenDynamicPersistentTileSchedulerILi192ELi128ELi384ELi128ELb0ELb1ELb1ELb1ELb1ELb1EEEEEEEEEvNT_6ParamsE --------------------------
	.section	.nv.shared._ZN7cutlass13device_kernelIN5flash11enable_sm90INS1_16FlashAttnFwdSm90INS1_25CollectiveMainloopFwdSm90ILi2EN4cute5tupleIJNS5_1CILi1EEES8_S8_EEENS6_IJNS7_ILi192EEENS7_ILi128EEENS7_ILi64EEEEEELi64ENS_6half_tEfNS_4arch4Sm90ELb1ELb0ELb0ELb1ELb0ELb0ELb0ELb1ELb1ELb1ELb0ELb0EEENS1_21CollectiveEpilogueFwdINS6_IJSA_SC_SB_EEES9_SE_SG_Li384ELb1ELb1ELb0ELb0EEENS1_36VarlenDynamicPersistentTileSchedulerILi192ELi128ELi384ELi128ELb0ELb1ELb1ELb1ELb1ELb1EEEEEEEEEvNT_6ParamsE,"aw",@nobits
	.sectionflags	@""
	.align	16
	.zero		1024


//--------------------- .nv.shared._ZN7cutlass13device_kernelIN5flash11enable_sm90INS1_16FlashAttnFwdSm90INS1_25CollectiveMainloopFwdSm90ILi2EN4cute5tupleIJNS5_1CILi1EEES8_S8_EEENS6_IJNS7_ILi192EEENS7_ILi128EEENS7_ILi64EEEEEELi64ENS_6half_tEfNS_4arch4Sm90ELb1ELb0ELb0ELb1ELb0ELb1ELb0ELb1ELb1ELb1ELb0ELb0EEENS1_21CollectiveEpilogueFwdINS6_IJSA_SC_SB_EEES9_SE_SG_Li384ELb1ELb1ELb0ELb0EEENS1_36VarlenDynamicPersistentTileSchedulerILi192ELi128ELi384ELi128ELb0ELb1ELb1ELb1ELb1ELb1EEEEEEEEEvNT_6ParamsE --------------------------
	.section	.nv.shared._ZN7cutlass13device_kernelIN5flash11enable_sm90INS1_16FlashAttnFwdSm90INS1_25CollectiveMainloopFwdSm90ILi2EN4cute5tupleIJNS5_1CILi1EEES8_S8_EEENS6_IJNS7_ILi192EEENS7_ILi128EEENS7_ILi64EEEEEELi64ENS_6half_tEfNS_4arch4Sm90ELb1ELb0ELb0ELb1ELb0ELb1ELb0ELb1ELb1ELb1ELb0ELb0EEENS1_21CollectiveEpilogueFwdINS6_IJSA_SC_SB_EEES9_SE_SG_Li384ELb1ELb1ELb0ELb0EEENS1_36VarlenDynamicPersistentTileSchedulerILi192ELi128ELi384ELi128ELb0ELb1ELb1ELb1ELb1ELb1EEEEEEEEEvNT_6ParamsE,"aw",@nobits
	.sectionflags	@""
	.align	16
	.zero		1024


//--------------------- .nv.constant0._ZN7cutlass13device_kernelIN5flash11enable_sm90INS1_16FlashAttnFwdSm90INS1_25CollectiveMainloopFwdSm90ILi2EN4cute5tupleIJNS5_1CILi1EEES8_S8_EEENS6_IJNS7_ILi128EEENS7_ILi80EEENS7_ILi256EEEEEELi256ENS_6half_tEfNS_4arch4Sm90ELb0ELb0ELb0ELb0ELb0ELb0ELb0ELb1ELb1ELb1ELb0ELb0EEENS1_21CollectiveEpilogueFwdINS6_IJSA_SC_SB_EEES9_SE_SG_Li256ELb0ELb1ELb0ELb0EEENS1_29StaticPersistentTileSchedulerILb0EEEEEEEEEvNT_6ParamsE --------------------------
	.section	.nv.constant0._ZN7cutlass13device_kernelIN5flash11enable_sm90INS1_16FlashAttnFwdSm90INS1_25CollectiveMainloopFwdSm90ILi2EN4cute5tupleIJNS5_1CILi1EEES8_S8_EEENS6_IJNS7_ILi128EEENS7_ILi80EEENS7_ILi256EEEEEELi256ENS_6half_tEfNS_4arch4Sm90ELb0ELb0ELb0ELb0ELb0ELb0ELb0ELb1ELb1ELb1ELb0ELb0EEENS1_21CollectiveEpilogueFwdINS6_IJSA_SC_SB_EEES9_SE_SG_Li256ELb0ELb1ELb0ELb0EEENS1_29StaticPersistentTileSchedulerILb0EEEEEEEEEvNT_6ParamsE,"a",@progbits
	.sectionflags	@""
	.align	4
.nv.constant0._ZN7cutlass13device_kernelIN5flash11enable_sm90INS1_16FlashAttnFwdSm90INS1_25CollectiveMainloopFwdSm90ILi2EN4cute5tupleIJNS5_1CILi1EEES8_S8_EEENS6_IJNS7_ILi128EEENS7_ILi80EEENS7_ILi256EEEEEELi256ENS_6half_tEfNS_4arch4Sm90ELb0ELb0ELb0ELb0ELb0ELb0ELb0ELb1ELb1ELb1ELb0ELb0EEENS1_21CollectiveEpilogueFwdINS6_IJSA_SC_SB_EEES9_SE_SG_Li256ELb0ELb1ELb0ELb0EEENS1_29StaticPersistentTileSchedulerILb0EEEEEEEEEvNT_6ParamsE:
	.zero		3200


//--------------------- .nv.constant0._ZN7cutlass13device_kernelIN5flash11enable_sm90INS1_16FlashAttnFwdSm90INS1_25CollectiveMainloopFwdSm90ILi2EN4cute5tupleIJNS5_1CILi2EEENS7_ILi1EEES9_EEENS6_IJNS7_ILi128EEENS7_ILi80EEENS7_ILi256EEEEEELi256ENS_6half_tEfNS_4arch4Sm90ELb0ELb0ELb0ELb0ELb0ELb0ELb0ELb1ELb1ELb1ELb0ELb0EEENS1_21CollectiveEpilogueFwdINS6_IJSB_SD_SC_EEESA_SF_SH_Li256ELb0ELb1ELb0ELb0EEENS1_29StaticPersistentTileSchedulerILb0EEEEEEEEEvNT_6ParamsE --------------------------
	.section	.nv.constant0._ZN7cutlass13device_kernelIN5flash11enable_sm90INS1_16FlashAttnFwdSm90INS1_25CollectiveMainloopFwdSm90ILi2EN4cute5tupleIJNS5_1CILi2EEENS7_ILi1EEES9_EEENS6_IJNS7_ILi128EEENS7_ILi80EEENS7_ILi256EEEEEELi256ENS_6half_tEfNS_4arch4Sm90ELb0ELb0ELb0ELb0ELb0ELb0ELb0ELb1ELb1ELb1ELb0ELb0EEENS1_21CollectiveEpilogueFwdINS6_IJSB_SD_SC_EEESA_SF_SH_Li256ELb0ELb1ELb0ELb0EEENS1_29StaticPersistentTileSchedulerILb0EEEEEEEEEvNT_6ParamsE,"a",@progbits
	.sectionflags	@""
	.align	4
.nv.constant0._ZN7cutlass13device_kernelIN5flash11enable_sm90INS1_16FlashAttnFwdSm90INS1_25CollectiveMainloopFwdSm90ILi2EN4cute5tupleIJNS5_1CILi2EEENS7_ILi1EEES9_EEENS6_IJNS7_ILi128EEENS7_ILi80EEENS7_ILi256EEEEEELi256ENS_6half_tEfNS_4arch4Sm90ELb0ELb0ELb0ELb0ELb0ELb0ELb0ELb1ELb1ELb1ELb0ELb0EEENS1_21CollectiveEpilogueFwdINS6_IJSB_SD_SC_EEESA_SF_SH_Li256ELb0ELb1ELb0ELb0EEENS1_29StaticPersistentTileSchedulerILb0EEEEEEEEEvNT_6ParamsE:
	.zero		3200


//--------------------- .nv.constant0._ZN7cutlass13device_kernelIN5flash11enable_sm90INS1_16FlashAttnFwdSm90INS1_25CollectiveMainloopFwdSm90ILi2EN4cute5tupleIJNS5_1CILi1EEES8_S8_EEENS6_IJNS7_ILi128EEENS7_ILi80EEENS7_ILi256EEEEEELi256ENS_6half_tEfNS_4arch4Sm90ELb0ELb0ELb0ELb1ELb0ELb0ELb0ELb1ELb1ELb1ELb0ELb0EEENS1_21CollectiveEpilogueFwdINS6_IJSA_SC_SB_EEES9_SE_SG_Li256ELb1ELb1ELb0ELb0EEENS1_36VarlenDynamicPersistentTileSchedulerILi128ELi80ELi256ELi128ELb0ELb1ELb1ELb0ELb1ELb1EEEEEEEEEvNT_6ParamsE --------------------------
	.section	.nv.constant0._ZN7cutlass13device_kernelIN5flash11enable_sm90INS1_16FlashAttnFwdSm90INS1_25CollectiveMainloopFwdSm90ILi2EN4cute5tupleIJNS5_1CILi1EEES8_S8_EEENS6_IJNS7_ILi128EEENS7_ILi80EEENS7_ILi256EEEEEELi256ENS_6half_tEfNS_4arch4Sm90ELb0ELb0ELb0ELb1ELb0ELb0ELb0ELb1ELb1ELb1ELb0ELb0EEENS1_21CollectiveEpilogueFwdINS6_IJSA_SC_SB_EEES9_SE_SG_Li256ELb1ELb1ELb0ELb0EEENS1_36VarlenDynamicPersistentTileSchedulerILi128ELi80ELi256ELi128ELb0ELb1ELb1ELb0ELb1ELb1EEEEEEEEEvNT_6ParamsE,"a",@progbits
	.sectionflags	@""
	.align	4
.nv.constant0._ZN7cutlass13device_kernelIN5flash11enable_sm90INS1_16FlashAttnFwdSm90INS1_25CollectiveMainloopFwdSm90ILi2EN4cute5tupleIJNS5_1CILi1EEES8_S8_EEENS6_IJNS7_ILi128EEENS7_ILi80EEENS7_ILi256EEEEEELi256ENS_6half_tEfNS_4arch4Sm90ELb0ELb0ELb0ELb1ELb0ELb0ELb0ELb1ELb1ELb1ELb0ELb0EEENS1_21CollectiveEpilogueFwdINS6_IJSA_SC_SB_EEES9_SE_SG_Li256ELb1ELb1ELb0ELb0EEENS1_36VarlenDynamicPersistentTileSchedulerILi128ELi80ELi256ELi128ELb0ELb1ELb1ELb0ELb1ELb1EEEEEEEEEvNT_6ParamsE:
	.zero		3328


//--------------------- .nv.constant0._ZN7cutlass13device_kernelIN5flash11enable_sm90INS1_16FlashAttnFwdSm90INS1_25CollectiveMainloopFwdSm90ILi2EN4cute5tupleIJNS5_1CILi1EEES8_S8_EEENS6_IJNS7_ILi128EEENS7_ILi80EEENS7_ILi256EEEEEELi256ENS_6half_tEfNS_4arch4Sm90ELb0ELb0ELb0ELb1ELb0ELb1ELb0ELb1ELb1ELb1ELb0ELb0EEENS1_21CollectiveEpilogueFwdINS6_IJSA_SC_SB_EEES9_SE_SG_Li256ELb1ELb1ELb0ELb0EEENS1_36VarlenDynamicPersistentTileSchedulerILi128ELi80ELi256ELi128ELb0ELb1ELb1ELb0ELb1ELb1EEEEEEEEEvNT_6ParamsE --------------------------
	.section	.nv.constant0._ZN7cutlass13device_kernelIN5flash11enable_sm90INS1_16FlashAttnFwdSm90INS1_25CollectiveMainloopFwdSm90ILi2EN4cute5tupleIJNS5_1CILi1EEES8_S8_EEENS6_IJNS7_ILi128EEENS7_ILi80EEENS7_ILi256EEEEEELi256ENS_6half_tEfNS_4arch4Sm90ELb0ELb0ELb0ELb1ELb0ELb1ELb0ELb1ELb1ELb1ELb0ELb0EEENS1_21CollectiveEpilogueFwdINS6_IJSA_SC_SB_EEES9_SE_SG_Li256ELb1ELb1ELb0ELb0EEENS1_36VarlenDynamicPersistentTileSchedulerILi128ELi80ELi256ELi128ELb0ELb1ELb1ELb0ELb1ELb1EEEEEEEEEvNT_6ParamsE,"a",@progbits
	.sectionflags	@""
	.align	4
.nv.constant0._ZN7cutlass13device_kernelIN5flash11enable_sm90INS1_16FlashAttnFwdSm90INS1_25CollectiveMainloopFwdSm90ILi2EN4cute5tupleIJNS5_1CILi1EEES8_S8_EEENS6_IJNS7_ILi128EEENS7_ILi80EEENS7_ILi256EEEEEELi256ENS_6half_tEfNS_4arch4Sm90ELb0ELb0ELb0ELb1ELb0ELb1ELb0ELb1ELb1ELb1ELb0ELb0EEENS1_21CollectiveEpilogueFwdINS6_IJSA_SC_SB_EEES9_SE_SG_Li256ELb1ELb1ELb0ELb0EEENS1_36VarlenDynamicPersistentTileSchedulerILi128ELi80ELi256ELi128ELb0ELb1ELb1ELb0ELb1ELb1EEEEEEEEEvNT_6ParamsE:
	.zero		3328


//--------------------- .nv.constant0._ZN7cutlass13device_kernelIN5flash11enable_sm90INS1_16FlashAttnFwdSm90INS1_25CollectiveMainloopFwdSm90ILi2EN4cute5tupleIJNS5_1CILi1EEES8_S8_EEENS6_IJNS7_ILi128EEENS7_ILi64EEENS7_ILi256EEEEEELi256ENS_6half_tEfNS_4arch4Sm90ELb0ELb1ELb0ELb0ELb0ELb0ELb0ELb1ELb1ELb1ELb0ELb0EEENS1_21CollectiveEpilogueFwdINS6_IJSA_SC_SB_EEES9_SE_SG_Li256ELb0ELb1ELb0ELb0EEENS1_30DynamicPersistentTileSchedulerILi256ELi128ELb0ELb1ELb1EEEEEEEEEvNT_6ParamsE --------------------------
	.section	.nv.constant0._ZN7cutlass13device_kernelIN5flash11enable_sm90INS1_16FlashAttnFwdSm90INS1_25CollectiveMainloopFwdSm90ILi2EN4cute5tupleIJNS5_1CILi1EEES8_S8_EEENS6_IJNS7_ILi128EEENS7_ILi64EEENS7_ILi256EEEEEELi256ENS_6half_tEfNS_4arch4Sm90ELb0ELb1ELb0ELb0ELb0ELb0ELb0ELb1ELb1ELb1ELb0ELb0EEENS1_21CollectiveEpilogueFwdINS6_IJSA_SC_SB_EEES9_SE_SG_Li256ELb0ELb1ELb0ELb0EEENS1_30DynamicPersistentTileSchedulerILi256ELi128ELb0ELb1ELb1EEEEEEEEEvNT_6ParamsE,"a",@progbits
	.sectionflags	@""
	.align	4
.nv.constant0._ZN7cutlass13device_kernelIN5flash11enable_sm90INS1_16FlashAttnFwdSm90INS1_25CollectiveMainloopFwdSm90ILi2EN4cute5tupleIJNS5_1CILi1EEES8_S8_EEENS6_IJNS7_ILi128EEENS7_ILi64EEENS7_ILi256EEEEEELi256ENS_6half_tEfNS_4arch4Sm90ELb0ELb1ELb0ELb0ELb0ELb0ELb0ELb1ELb1ELb1ELb0ELb0EEENS1_21CollectiveEpilogueFwdINS6_IJSA_SC_SB_EEES9_SE_SG_Li256ELb0ELb1ELb0ELb0EEENS1_30DynamicPersistentTileSchedulerILi256ELi128ELb0ELb1ELb1EEEEEEEEEvNT_6ParamsE:
	.zero		3328


//--------------------- .nv.constant0._ZN7cutlass13device_kernelIN5flash11enable_sm90INS1_16FlashAttnFwdSm90INS1_25CollectiveMainloopFwdSm90ILi2EN4cute5tupleIJNS5_1CILi1EEES8_S8_EEENS6_IJNS7_ILi128EEENS7_ILi64EEENS7_ILi256EEEEEELi256ENS_6half_tEfNS_4arch4Sm90ELb0ELb1ELb0ELb1ELb0ELb0ELb0ELb1ELb1ELb1ELb0ELb0EEENS1_21CollectiveEpilogueFwdINS6_IJSA_SC_SB_EEES9_SE_SG_Li256ELb1ELb1ELb0ELb0EEENS1_36VarlenDynamicPersistentTileSchedulerILi128ELi64ELi256ELi128ELb0ELb1ELb1ELb1ELb0ELb1EEEEEEEEEvNT_6ParamsE --------------------------
	.section	.nv.constant0._ZN7cutlass13device_kernelIN5flash11enable_sm90INS1_16FlashAttnFwdSm90INS1_25CollectiveMainloopFwdSm90ILi2EN4cute5tupleIJNS5_1CILi1EEES8_S8_EEENS6_IJNS7_ILi128EEENS7_ILi64EEENS7_ILi256EEEEEELi256ENS_6half_tEfNS_4arch4Sm90ELb0ELb1ELb0ELb1ELb0ELb0ELb0ELb1ELb1ELb1ELb0ELb0EEENS1_21CollectiveEpilogueFwdINS6_IJSA_SC_SB_EEES9_SE_SG_Li256ELb1ELb1ELb0ELb0EEENS1_36VarlenDynamicPersistentTileSchedulerILi128ELi64ELi256ELi128ELb0ELb1ELb1ELb1ELb0ELb1EEEEEEEEEvNT_6ParamsE,"a",@progbits
	.sectionflags	@""
	.align	4
.nv.constant0._ZN7cutlass13device_kernelIN5flash11enable_sm90INS1_16FlashAttnFwdSm90INS1_25CollectiveMainloopFwdSm90ILi2EN4cute5tupleIJNS5_1CILi1EEES8_S8_EEENS6_IJNS7_ILi128EEENS7_ILi64EEENS7_ILi256EEEEEELi256ENS_6half_tEfNS_4arch4Sm90ELb0ELb1ELb0ELb1ELb0ELb0ELb0ELb1ELb1ELb1ELb0ELb0EEENS1_21CollectiveEpilogueFwdINS6_IJSA_SC_SB_EEES9_SE_SG_Li256ELb1ELb1ELb0ELb0EEENS1_36VarlenDynamicPersistentTileSchedulerILi128ELi64ELi256ELi128ELb0ELb1ELb1ELb1ELb0ELb1EEEEEEEEEvNT_6ParamsE:
	.zero		3328


//--------------------- .nv.constant0._ZN7cutlass13device_kernelIN5flash11enable_sm90INS1_16FlashAttnFwdSm90INS1_25CollectiveMainloopFwdSm90ILi2EN4cute5tupleIJNS5_1CILi1EEES8_S8_EEENS6_IJNS7_ILi128EEENS7_ILi64EEENS7_ILi256EEEEEELi256ENS_6half_tEfNS_4arch4Sm90ELb0ELb1ELb0ELb1ELb0ELb1ELb0ELb1ELb1ELb1ELb0ELb0EEENS1_21CollectiveEpilogueFwdINS6_IJSA_SC_SB_EEES9_SE_SG_Li256ELb1ELb1ELb0ELb0EEENS1_36VarlenDynamicPersistentTileSchedulerILi128ELi64ELi256ELi128ELb0ELb1ELb1ELb1ELb0ELb1EEEEEEEEEvNT_6ParamsE --------------------------
	.section	.nv.constant0._ZN7cutlass13device_kernelIN5flash11enable_sm90INS1_16FlashAttnFwdSm90INS1_25CollectiveMainloopFwdSm90ILi2EN4cute5tupleIJNS5_1CILi1EEES8_S8_EEENS6_IJNS7_ILi128EEENS7_ILi64EEENS7_ILi256EEEEEELi256ENS_6half_tEfNS_4arch4Sm90ELb0ELb1ELb0ELb1ELb0ELb1ELb0ELb1ELb1ELb1ELb0ELb0EEENS1_21CollectiveEpilogueFwdINS6_IJSA_SC_SB_EEES9_SE_SG_Li256ELb1ELb1ELb0ELb0EEENS1_36VarlenDynamicPersistentTileSchedulerILi128ELi64ELi256ELi128ELb0ELb1ELb1ELb1ELb0ELb1EEEEEEEEEvNT_6ParamsE,"a",@progbits
	.sectionflags	@""
	.align	4
.nv.constant0._ZN7cutlass13device_kernelIN5flash11enable_sm90INS1_16FlashAttnFwdSm90INS1_25CollectiveMainloopFwdSm90ILi2EN4cute5tupleIJNS5_1CILi1EEES8_S8_EEENS6_IJNS7_ILi128EEENS7_ILi64EEENS7_ILi256EEEEEELi256ENS_6half_tEfNS_4arch4Sm90ELb0ELb1ELb0ELb1ELb0ELb1ELb0ELb1ELb1ELb1ELb0ELb0EEENS1_21CollectiveEpilogueFwdINS6_IJSA_SC_SB_EEES9_SE_SG_Li256ELb1ELb1ELb0ELb0EEENS1_36VarlenDynamicPersistentTileSchedulerILi128ELi64ELi256ELi128ELb0ELb1ELb1ELb1ELb0ELb1EEEEEEEEEvNT_6ParamsE:
	.zero		3328


//--------------------- .nv.constant0._ZN7cutlass13device_kernelIN5flash11enable_sm90INS1_16FlashAttnFwdSm90INS1_25CollectiveMainloopFwdSm90ILi2EN4cute5tupleIJNS5_1CILi1EEES8_S8_EEENS6_IJNS7_ILi128EEENS7_ILi80EEENS7_ILi256EEEEEELi256ENS_6half_tEfNS_4arch4Sm90ELb1ELb0ELb0ELb0ELb0ELb0ELb0ELb1ELb1ELb1ELb0ELb0EEENS1_21CollectiveEpilogueFwdINS6_IJSA_SC_SB_EEES9_SE_SG_Li256ELb0ELb1ELb0ELb0EEENS1_30DynamicPersistentTileSchedulerILi256ELi128ELb0ELb1ELb1EEEEEEEEEvNT_6ParamsE --------------------------
	.section	.nv.constant0._ZN7cutlass13device_kernelIN5flash11enable_sm90INS1_16FlashAttnFwdSm90INS1_25CollectiveMainloopFwdSm90ILi2EN4cute5tupleIJNS5_1CILi1EEES8_S8_EEENS6_IJNS7_ILi128EEENS7_ILi80EEENS7_ILi256EEEEEELi256ENS_6half_tEfNS_4arch4Sm90ELb1ELb0ELb0ELb0ELb0ELb0ELb0ELb1ELb1ELb1ELb0ELb0EEENS1_21CollectiveEpilogueFwdINS6_IJSA_SC_SB_EEES9_SE_SG_Li256ELb0ELb1ELb0ELb0EEENS1_30DynamicPersistentTileSchedulerILi256ELi128ELb0ELb1ELb1EEEEEEEEEvNT_6ParamsE,"a",@progbits
	.sectionflags	@""
	.align	4
.nv.constant0._ZN7cutlass13device_kernelIN5flash11enable_sm90INS1_16FlashAttnFwdSm90INS1_25CollectiveMainloopFwdSm90ILi2EN4cute5tupleIJNS5_1CILi1EEES8_S8_EEENS6_IJNS7_ILi128EEENS7_ILi80EEENS7_ILi256EEEEEELi256ENS_6half_tEfNS_4arch4Sm90ELb1ELb0ELb0ELb0ELb0ELb0ELb0ELb1ELb1ELb1ELb0ELb0EEENS1_21CollectiveEpilogueFwdINS6_IJSA_SC_SB_EEES9_SE_SG_Li256ELb0ELb1ELb0ELb0EEENS1_30DynamicPersistentTileSchedulerILi256ELi128ELb0ELb1ELb1EEEEEEEEEvNT_6ParamsE:
	.zero		3328


//--------------------- .nv.constant0._ZN7cutlass13device_kernelIN5flash11enable_sm90INS1_16FlashAttnFwdSm90INS1_25CollectiveMainloopFwdSm90ILi2EN4cute5tupleIJNS5_1CILi1EEES8_S8_EEENS6_IJNS7_ILi128EEENS7_ILi80EEENS7_ILi256EEEEEELi256ENS_6half_tEfNS_4arch4Sm90ELb1ELb0ELb0ELb1ELb0ELb0ELb0ELb1ELb1ELb1ELb0ELb0EEENS1_21CollectiveEpilogueFwdINS6_IJSA_SC_SB_EEES9_SE_SG_Li256ELb1ELb1ELb0ELb0EEENS1_36VarlenDynamicPersistentTileSchedulerILi128ELi80ELi256ELi128ELb0ELb1ELb1ELb1ELb1ELb1EEEEEEEEEvNT_6ParamsE --------------------------
	.section	.nv.constant0._ZN7cutlass13device_kernelIN5flash11enable_sm90INS1_16FlashAttnFwdSm90INS1_25CollectiveMainloopFwdSm90ILi2EN4cute5tupleIJNS5_1CILi1EEES8_S8_EEENS6_IJNS7_ILi128EEENS7_ILi80EEENS7_ILi256EEEEEELi256ENS_6half_tEfNS_4arch4Sm90ELb1ELb0ELb0ELb1ELb0ELb0ELb0ELb1ELb1ELb1ELb0ELb0EEENS1_21CollectiveEpilogueFwdINS6_IJSA_SC_SB_EEES9_SE_SG_Li256ELb1ELb1ELb0ELb0EEENS1_36VarlenDynamicPersistentTileSchedulerILi128ELi80ELi256ELi128ELb0ELb1ELb1ELb1ELb1ELb1EEEEEEEEEvNT_6ParamsE,"a",@progbits
	.sectionflags	@""
	.align	4
.nv.constant0._ZN7cutlass13device_kernelIN5flash11enable_sm90INS1_16FlashAttnFwdSm90INS1_25CollectiveMainloopFwdSm90ILi2EN4cute5tupleIJNS5_1CILi1EEES8_S8_EEENS6_IJNS7_ILi128EEENS7_ILi80EEENS7_ILi256EEEEEELi256ENS_6half_tEfNS_4arch4Sm90ELb1ELb0ELb0ELb1ELb0ELb0ELb0ELb1ELb1ELb1ELb0ELb0EEENS1_21CollectiveEpilogueFwdINS6_IJSA_SC_SB_EEES9_SE_SG_Li256ELb1ELb1ELb0ELb0EEENS1_36VarlenDynamicPersistentTileSchedulerILi128ELi80ELi256ELi128ELb0ELb1ELb1ELb1ELb1ELb1EEEEEEEEEvNT_6ParamsE:
	.zero		3328


//--------------------- .nv.constant0._ZN7cutlass13device_kernelIN5flash11enable_sm90INS1_16FlashAttnFwdSm90INS1_25CollectiveMainloopFwdSm90ILi2EN4cute5tupleIJNS5_1CILi1EEES8_S8_EEENS6_IJNS7_ILi128EEENS7_ILi80EEENS7_ILi256EEEEEELi256ENS_6half_tEfNS_4arch4Sm90ELb1ELb0ELb0ELb1ELb0ELb1ELb0ELb1ELb1ELb1ELb0ELb0EEENS1_21CollectiveEpilogueFwdINS6_IJSA_SC_SB_EEES9_SE_SG_Li256ELb1ELb1ELb0ELb0EEENS1_36VarlenDynamicPersistentTileSchedulerILi128ELi80ELi256ELi128ELb0ELb1ELb1ELb1ELb1ELb1EEEEEEEEEvNT_6ParamsE --------------------------
	.section	.nv.constant0._ZN7cutlass13device_kernelIN5flash11enable_sm90INS1_16FlashAttnFwdSm90INS1_25CollectiveMainloopFwdSm90ILi2EN4cute5tupleIJNS5_1CILi1EEES8_S8_EEENS6_IJNS7_ILi128EEENS7_ILi80EEENS7_ILi256EEEEEELi256ENS_6half_tEfNS_4arch4Sm90ELb1ELb0ELb0ELb1ELb0ELb1ELb0ELb1ELb1ELb1ELb0ELb0EEENS1_21CollectiveEpilogueFwdINS6_IJSA_SC_SB_EEES9_SE_SG_Li256ELb1ELb1ELb0ELb0EEENS1_36VarlenDynamicPersistentTileSchedulerILi128ELi80ELi256ELi128ELb0ELb1ELb1ELb1ELb1ELb1EEEEEEEEEvNT_6ParamsE,"a",@progbits
	.sectionflags	@""
	.align	4
.nv.constant0._ZN7cutlass13device_kernelIN5flash11enable_sm90INS1_16FlashAttnFwdSm90INS1_25CollectiveMainloopFwdSm90ILi2EN4cute5tupleIJNS5_1CILi1EEES8_S8_EEENS6_IJNS7_ILi128EEENS7_ILi80EEENS7_ILi256EEEEEELi256ENS_6half_tEfNS_4arch4Sm90ELb1ELb0ELb0ELb1ELb0ELb1ELb0ELb1ELb1ELb1ELb0ELb0EEENS1_21CollectiveEpilogueFwdINS6_IJSA_SC_SB_EEES9_SE_SG_Li256ELb1ELb1ELb0ELb0EEENS1_36VarlenDynamicPersistentTileSchedulerILi128ELi80ELi256ELi128ELb0ELb1ELb1ELb1ELb1ELb1EEEEEEEEEvNT_6ParamsE:
	.zero		3328


//--------------------- .nv.constant0._ZN7cutlass13device_kernelIN5flash11enable_sm90INS1_16FlashAttnFwdSm90INS1_25CollectiveMainloopFwdSm90ILi2EN4cute5tupleIJNS5_1CILi1EEES8_S8_EEENS6_IJNS7_ILi128EEENS7_ILi112EEENS7_ILi192EEEEEELi192ENS_6half_tEfNS_4arch4Sm90ELb0ELb0ELb0ELb0ELb0ELb0ELb0ELb1ELb1ELb1ELb0ELb0EEENS1_21CollectiveEpilogueFwdINS6_IJSA_SC_SB_EEES9_SE_SG_Li256ELb0ELb1ELb0ELb0EEENS1_29StaticPersistentTileSchedulerILb0EEEEEEEEEvNT_6ParamsE --------------------------
	.section	.nv.constant0._ZN7cutlass13device_kernelIN5flash11enable_sm90INS1_16FlashAttnFwdSm90INS1_25CollectiveMainloopFwdSm90ILi2EN4cute5tupleIJNS5_1CILi1EEES8_S8_EEENS6_IJNS7_ILi128EEENS7_ILi112EEENS7_ILi192EEEEEELi192ENS_6half_tEfNS_4arch4Sm90ELb0ELb0ELb0ELb0ELb0ELb0ELb0ELb1ELb1ELb1ELb0ELb0EEENS1_21CollectiveEpilogueFwdINS6_IJSA_SC_SB_EEES9_SE_SG_Li256ELb0ELb1ELb0ELb0EEENS1_29StaticPersistentTileSchedulerILb0EEEEEEEEEvNT_6ParamsE,"a",@progbits
	.sectionflags	@""
	.align	4
.nv.constant0._ZN7cutlass13device_kernelIN5flash11enable_sm90INS1_16FlashAttnFwdSm90INS1_25CollectiveMainloopFwdSm90ILi2EN4cute5tupleIJNS5_1CILi1EEES8_S8_EEENS6_IJNS7_ILi128EEENS7_ILi112EEENS7_ILi192EEEEEELi192ENS_6half_tEfNS_4arch4Sm90ELb0ELb0ELb0ELb0ELb0ELb0ELb0ELb1ELb1ELb1ELb0ELb0EEENS1_21CollectiveEpilogueFwdINS6_IJSA_SC_SB_EEES9_SE_SG_Li256ELb0ELb1ELb0ELb0EEENS1_29StaticPersistentTileSchedulerILb0EEEEEEEEEvNT_6ParamsE:
	.zero		3200


//--------------------- .nv.constant0._ZN7cutlass13device_kernelIN5flash11enable_sm90INS1_16FlashAttnFwdSm90INS1_25CollectiveMainloopFwdSm90ILi2EN4cute5tupleIJNS5_1CILi2EEENS7_ILi1EEES9_EEENS6_IJNS7_ILi128EEENS7_ILi112EEENS7_ILi192EEEEEELi192ENS_6half_tEfNS_4arch4Sm90ELb0ELb0ELb0ELb0ELb0ELb0ELb0ELb1ELb1ELb1ELb0ELb0EEENS1_21CollectiveEpilogueFwdINS6_IJSB_SD_SC_EEESA_SF_SH_Li256ELb0ELb1ELb0ELb0EEENS1_29StaticPersistentTileSchedulerILb0EEEEEEEEEvNT_6ParamsE --------------------------
	.section	.nv.constant0._ZN7cutlass13device_kernelIN5flash11enable_sm90INS1_16FlashAttnFwdSm90INS1_25CollectiveMainloopFwdSm90ILi2EN4cute5tupleIJNS5_1CILi2EEENS7_ILi1EEES9_EEENS6_IJNS7_ILi128EEENS7_ILi112EEENS7_ILi192EEEEEELi192ENS_6half_tEfNS_4arch4Sm90ELb0ELb0ELb0ELb0ELb0ELb0ELb0ELb1ELb1ELb1ELb0ELb0EEENS1_21CollectiveEpilogueFwdINS6_IJSB_SD_SC_EEESA_SF_SH_Li256ELb0ELb1ELb0ELb0EEENS1_29StaticPersistentTileSchedulerILb0EEEEEEEEEvNT_6ParamsE,"a",@progbits
	.sectionflags	@""
	.align	4
.nv.constant0._ZN7cutlass13device_kernelIN5flash11enable_sm90INS1_16FlashAttnFwdSm90INS1_25CollectiveMainloopFwdSm90ILi2EN4cute5tupleIJNS5_1CILi2EEENS7_ILi1EEES9_EEENS6_IJNS7_ILi128EEENS7_ILi112EEENS7_ILi192EEEEEELi192ENS_6half_tEfNS_4arch4Sm90ELb0ELb0ELb0ELb0ELb0ELb0ELb0ELb1ELb1ELb1ELb0ELb0EEENS1_21CollectiveEpilogueFwdINS6_IJSB_SD_SC_EEESA_SF_SH_Li256ELb0ELb1ELb0ELb0EEENS1_29StaticPersistentTileSchedulerILb0EEEEEEEEEvNT_6ParamsE:
	.zero		3200


//--------------------- .nv.constant0._ZN7cutlass13device_kernelIN5flash11enable_sm90INS1_16FlashAttnFwdSm90INS1_25CollectiveMainloopFwdSm90ILi2EN4cute5tupleIJNS5_1CILi1EEES8_S8_EEENS6_IJNS7_ILi128EEENS7_ILi112EEENS7_ILi192EEEEEELi192ENS_6half_tEfNS_4arch4Sm90ELb0ELb0ELb0ELb1ELb0ELb0ELb0ELb1ELb1ELb1ELb0ELb0EEENS1_21CollectiveEpilogueFwdINS6_IJSA_SC_SB_EEES9_SE_SG_Li256ELb1ELb1ELb0ELb0EEENS1_36VarlenDynamicPersistentTileSchedulerILi128ELi112ELi256ELi128ELb0ELb1ELb1ELb0ELb1ELb1EEEEEEEEEvNT_6ParamsE --------------------------
	.section	.nv.constant0._ZN7cutlass13device_kernelIN5flash11enable_sm90INS1_16FlashAttnFwdSm90INS1_25CollectiveMainloopFwdSm90ILi2EN4cute5tupleIJNS5_1CILi1EEES8_S8_EEENS6_IJNS7_ILi128EEENS7_ILi112EEENS7_ILi192EEEEEELi192ENS_6half_tEfNS_4arch4Sm90ELb0ELb0ELb0ELb1ELb0ELb0ELb0ELb1ELb1ELb1ELb0ELb0EEENS1_21CollectiveEpilogueFwdINS6_IJSA_SC_SB_EEES9_SE_SG_Li256ELb1ELb1ELb0ELb0EEENS1_36VarlenDynamicPersistentTileSchedulerILi128ELi112ELi256ELi128ELb0ELb1ELb1ELb0ELb1ELb1EEEEEEEEEvNT_6ParamsE,"a",@progbits
	.sectionflags	@""
	.align	4
.nv.constant0._ZN7cutlass13device_kernelIN5flash11enable_sm90INS1_16FlashAttnFwdSm90INS1_25CollectiveMainloopFwdSm90ILi2EN4cute5tupleIJNS5_1CILi1EEES8_S8_EEENS6_IJNS7_ILi128EEENS7_ILi112EEENS7_ILi192EEEEEELi192ENS_6half_tEfNS_4arch4Sm90ELb0ELb0ELb0ELb1ELb0ELb0ELb0ELb1ELb1ELb1ELb0ELb0EEENS1_21CollectiveEpilogueFwdINS6_IJSA_SC_SB_EEES9_SE_SG_Li256ELb1ELb1ELb0ELb0EEENS1_36VarlenDynamicPersistentTileSchedulerILi128ELi112ELi256ELi128ELb0ELb1ELb1ELb0ELb1ELb1EEEEEEEEEvNT_6ParamsE:
	.zero		3328


//--------------------- .nv.constant0._ZN7cutlass13device_kernelIN5flash11enable_sm90INS1_16FlashAttnFwdSm90INS1_25CollectiveMainloopFwdSm90ILi2EN4cute5tupleIJNS5_1CILi1EEES8_S8_EEENS6_IJNS7_ILi128EEENS7_ILi112EEENS7_ILi192EEEEEELi192ENS_6half_tEfNS_4arch4Sm90ELb0ELb0ELb0ELb1ELb0ELb1ELb0ELb1ELb1ELb1ELb0ELb0EEENS1_21CollectiveEpilogueFwdINS6_IJSA_SC_SB_EEES9_SE_SG_Li256ELb1ELb1ELb0ELb0EEENS1_36VarlenDynamicPersistentTileSchedulerILi128ELi112ELi256ELi128ELb0ELb1ELb1ELb0ELb1ELb1EEEEEEEEEvNT_6ParamsE --------------------------
	.section	.nv.constant0._ZN7cutlass13device_kernelIN5flash11enable_sm90INS1_16FlashAttnFwdSm90INS1_25CollectiveMainloopFwdSm90ILi2EN4cute5tupleIJNS5_1CILi1EEES8_S8_EEENS6_IJNS7_ILi128EEENS7_ILi112EEENS7_ILi192EEEEEELi192ENS_6half_tEfNS_4arch4Sm90ELb0ELb0ELb0ELb1ELb0ELb1ELb0ELb1ELb1ELb1ELb0ELb0EEENS1_21CollectiveEpilogueFwdINS6_IJSA_SC_SB_EEES9_SE_SG_Li256ELb1ELb1ELb0ELb0EEENS1_36VarlenDynamicPersistentTileSchedulerILi128ELi112ELi256ELi128ELb0ELb1ELb1ELb0ELb1ELb1EEEEEEEEEvNT_6ParamsE,"a",@progbits
	.sectionflags	@""
	.align	4
.nv.constant0._ZN7cutlass13device_kernelIN5flash11enable_sm90INS1_16FlashAttnFwdSm90INS1_25CollectiveMainloopFwdSm90ILi2EN4cute5tupleIJNS5_1CILi1EEES8_S8_EEENS6_IJNS7_ILi128EEENS7_ILi112EEENS7_ILi192EEEEEELi192ENS_6half_tEfNS_4arch4Sm90ELb0ELb0ELb0ELb1ELb0ELb1ELb0ELb1ELb1ELb1ELb0ELb0EEENS1_21CollectiveEpilogueFwdINS6_IJSA_SC_SB_EEES9_SE_SG_Li256ELb1ELb1ELb0ELb0EEENS1_36VarlenDynamicPersistentTileSchedulerILi128ELi112ELi256ELi128ELb0ELb1ELb1ELb0ELb1ELb1EEEEEEEEEvNT_6ParamsE:
	.zero		3328


//--------------------- .nv.constant0._ZN7cutlass13device_kernelIN5flash11enable_sm90INS1_16FlashAttnFwdSm90INS1_25CollectiveMainloopFwdSm90ILi2EN4cute5tupleIJNS5_1CILi1EEES8_S8_EEENS6_IJNS7_ILi128EEENS7_ILi96EEENS7_ILi192EEEEEELi192ENS_6half_tEfNS_4arch4Sm90ELb0ELb1ELb0ELb0ELb0ELb0ELb0ELb1ELb1ELb1ELb0ELb0EEENS1_21CollectiveEpilogueFwdINS6_IJSA_SC_SB_EEES9_SE_SG_Li256ELb0ELb1ELb0ELb0EEENS1_30DynamicPersistentTileSchedulerILi256ELi128ELb0ELb1ELb1EEEEEEEEEvNT_6ParamsE --------------------------
	.section	.nv.constant0._ZN7cutlass13device_kernelIN5flash11enable_sm90INS1_16FlashAttnFwdSm90INS1_25CollectiveMainloopFwdSm90ILi2EN4cute5tupleIJNS5_1CILi1EEES8_S8_EEENS6_IJNS7_ILi128EEENS7_ILi96EEENS7_ILi192EEEEEELi192ENS_6half_tEfNS_4arch4Sm90ELb0ELb1ELb0ELb0ELb0ELb0ELb0ELb1ELb1ELb1ELb0ELb0EEENS1_21CollectiveEpilogueFwdINS6_IJSA_SC_SB_EEES9_SE_SG_Li256ELb0ELb1ELb0ELb0EEENS1_30DynamicPersistentTileSchedulerILi256ELi128ELb0ELb1ELb1EEEEEEEEEvNT_6ParamsE,"a",@progbits
	.sectionflags	@""
	.align	4
.nv.constant0._ZN7cutlass13device_kernelIN5flash11enable_sm90INS1_16FlashAttnFwdSm90INS1_25CollectiveMainloopFwdSm90ILi2EN4cute5tupleIJNS5_1CILi1EEES8_S8_EEENS6_IJNS7_ILi128EEENS7_ILi96EEENS7_ILi192EEEEEELi192ENS_6half_tEfNS_4arch4Sm90ELb0ELb1ELb0ELb0ELb0ELb0ELb0ELb1ELb1ELb1ELb0ELb0EEENS1_21CollectiveEpilogueFwdINS6_IJSA_SC_SB_EEES9_SE_SG_Li256ELb0ELb1ELb0ELb0EEENS1_30DynamicPersistentTileSchedulerILi256ELi128ELb0ELb1ELb1EEEEEEEEEvNT_6ParamsE:
	.zero		3328


//--------------------- .nv.constant0._ZN7cutlass13device_kernelIN5flash11enable_sm90INS1_16FlashAttnFwdSm90INS1_25CollectiveMainloopFwdSm90ILi2EN4cute5tupleIJNS5_1CILi1EEES8_S8_EEENS6_IJNS7_ILi128EEENS7_ILi96EEENS7_ILi192EEEEEELi192ENS_6half_tEfNS_4arch4Sm90ELb0ELb1ELb0ELb1ELb0ELb0ELb0ELb1ELb1ELb1ELb0ELb0EEENS1_21CollectiveEpilogueFwdINS6_IJSA_SC_SB_EEES9_SE_SG_Li256ELb1ELb1ELb0ELb0EEENS1_36VarlenDynamicPersistentTileSchedulerILi128ELi96ELi256ELi128ELb0ELb1ELb1ELb1ELb0ELb1EEEEEEEEEvNT_6ParamsE --------------------------
	.section	.nv.constant0._ZN7cutlass13device_kernelIN5flash11enable_sm90INS1_16FlashAttnFwdSm90INS1_25CollectiveMainloopFwdSm90ILi2EN4cute5tupleIJNS5_1CILi1EEES8_S8_EEENS6_IJNS7_ILi128EEENS7_ILi96EEENS7_ILi192EEEEEELi192ENS_6half_tEfNS_4arch4Sm90ELb0ELb1ELb0ELb1ELb0ELb0ELb0ELb1ELb1ELb1ELb0ELb0EEENS1_21CollectiveEpilogueFwdINS6_IJSA_SC_SB_EEES9_SE_SG_Li256ELb1ELb1ELb0ELb0EEENS1_36VarlenDynamicPersistentTileSchedulerILi128ELi96ELi256ELi128ELb0ELb1ELb1ELb1ELb0ELb1EEEEEEEEEvNT_6ParamsE,"a",@progbits
	.sectionflags	@""
	.align	4
.nv.constant0._ZN7cutlass13device_kernelIN5flash11enable_sm90INS1_16FlashAttnFwdSm90INS1_25CollectiveMainloopFwdSm90ILi2EN4cute5tupleIJNS5_1CILi1EEES8_S8_EEENS6_IJNS7_ILi128EEENS7_ILi96EEENS7_ILi192EEEEEELi192ENS_6half_tEfNS_4arch4Sm90ELb0ELb1ELb0ELb1ELb0ELb0ELb0ELb1ELb1ELb1ELb0ELb0EEENS1_21CollectiveEpilogueFwdINS6_IJSA_SC_SB_EEES9_SE_SG_Li256ELb1ELb1ELb0ELb0EEENS1_36VarlenDynamicPersistentTileSchedulerILi128ELi96ELi256ELi128ELb0ELb1ELb1ELb1ELb0ELb1EEEEEEEEEvNT_6ParamsE:
	.zero		3328


//--------------------- .nv.constant0._ZN7cutlass13device_kernelIN5flash11enable_sm90INS1_16FlashAttnFwdSm90INS1_25CollectiveMainloopFwdSm90ILi2EN4cute5tupleIJNS5_1CILi1EEES8_S8_EEENS6_IJNS7_ILi128EEENS7_ILi96EEENS7_ILi192EEEEEELi192ENS_6half_tEfNS_4arch4Sm90ELb0ELb1ELb0ELb1ELb0ELb1ELb0ELb1ELb1ELb1ELb0ELb0EEENS1_21CollectiveEpilogueFwdINS6_IJSA_SC_SB_EEES9_SE_SG_Li256ELb1ELb1ELb0ELb0EEENS1_36VarlenDynamicPersistentTileSchedulerILi128ELi96ELi256ELi128ELb0ELb1ELb1ELb1ELb0ELb1EEEEEEEEEvNT_6ParamsE --------------------------
	.section	.nv.constant0._ZN7cutlass13device_kernelIN5flash11enable_sm90INS1_16FlashAttnFwdSm90INS1_25CollectiveMainloopFwdSm90ILi2EN4cute5tupleIJNS5_1CILi1EEES8_S8_EEENS6_IJNS7_ILi128EEENS7_ILi96EEENS7_ILi192EEEEEELi192ENS_6half_tEfNS_4arch4Sm90ELb0ELb1ELb0ELb1ELb0ELb1ELb0ELb1ELb1ELb1ELb0ELb0EEENS1_21CollectiveEpilogueFwdINS6_IJSA_SC_SB_EEES9_SE_SG_Li256ELb1ELb1ELb0ELb0EEENS1_36VarlenDynamicPersistentTileSchedulerILi128ELi96ELi256ELi128ELb0ELb1ELb1ELb1ELb0ELb1EEEEEEEEEvNT_6ParamsE,"a",@progbits
	.sectionflags	@""
	.align	4
.nv.constant0._ZN7cutlass13device_kernelIN5flash11enable_sm90INS1_16FlashAttnFwdSm90INS1_25CollectiveMainloopFwdSm90ILi2EN4cute5tupleIJNS5_1CILi1EEES8_S8_EEENS6_IJNS7_ILi128EEENS7_ILi96EEENS7_ILi192EEEEEELi192ENS_6half_tEfNS_4arch4Sm90ELb0ELb1ELb0ELb1ELb0ELb1ELb0ELb1ELb1ELb1ELb0ELb0EEENS1_21CollectiveEpilogueFwdINS6_IJSA_SC_SB_EEES9_SE_SG_Li256ELb1ELb1ELb0ELb0EEENS1_36VarlenDynamicPersistentTileSchedulerILi128ELi96ELi256ELi128ELb0ELb1ELb1ELb1ELb0ELb1EEEEEEEEEvNT_6ParamsE:
	.zero		3328


//--------------------- .nv.constant0._ZN7cutlass13device_kernelIN5flash11enable_sm90INS1_16FlashAttnFwdSm90INS1_25CollectiveMainloopFwdSm90ILi2EN4cute5tupleIJNS5_1CILi1EEES8_S8_EEENS6_IJNS7_ILi128EEENS7_ILi112EEENS7_ILi192EEEEEELi192ENS_6half_tEfNS_4arch4Sm90ELb1ELb0ELb0ELb0ELb0ELb0ELb0ELb1ELb1ELb1ELb0ELb0EEENS1_21CollectiveEpilogueFwdINS6_IJSA_SC_SB_EEES9_SE_SG_Li256ELb0ELb1ELb0ELb0EEENS1_30DynamicPersistentTileSchedulerILi256ELi128ELb0ELb1ELb1EEEEEEEEEvNT_6ParamsE --------------------------
	.section	.nv.constant0._ZN7cutlass13device_kernelIN5flash11enable_sm90INS1_16FlashAttnFwdSm90INS1_25CollectiveMainloopFwdSm90ILi2EN4cute5tupleIJNS5_1CILi1EEES8_S8_EEENS6_IJNS7_ILi128EEENS7_ILi112EEENS7_ILi192EEEEEELi192ENS_6half_tEfNS_4arch4Sm90ELb1ELb0ELb0ELb0ELb0ELb0ELb0ELb1ELb1ELb1ELb0ELb0EEENS1_21CollectiveEpilogueFwdINS6_IJSA_SC_SB_EEES9_SE_SG_Li256ELb0ELb1ELb0ELb0EEENS1_30DynamicPersistentTileSchedulerILi256ELi128ELb0ELb1ELb1EEEEEEEEEvNT_6ParamsE,"a",@progbits
	.sectionflags	@""
	.align	4
.nv.constant0._ZN7cutlass13device_kernelIN5flash11enable_sm90INS1_16FlashAttnFwdSm90INS1_25CollectiveMainloopFwdSm90ILi2EN4cute5tupleIJNS5_1CILi1EEES8_S8_EEENS6_IJNS7_ILi128EEENS7_ILi112EEENS7_ILi192EEEEEELi192ENS_6half_tEfNS_4arch4Sm90ELb1ELb0ELb0ELb0ELb0ELb0ELb0ELb1ELb1ELb1ELb0ELb0EEENS1_21CollectiveEpilogueFwdINS6_IJSA_SC_SB_EEES9_SE_SG_Li256ELb0ELb1ELb0ELb0EEENS1_30DynamicPersistentTileSchedulerILi256ELi128ELb0ELb1ELb1EEEEEEEEEvNT_6ParamsE:
	.zero		3328


//--------------------- .nv.constant0._ZN7cutlass13device_kernelIN5flash11enable_sm90INS1_16FlashAttnFwdSm90INS1_25CollectiveMainloopFwdSm90ILi2EN4cute5tupleIJNS5_1CILi1EEES8_S8_EEENS6_IJNS7_ILi128EEENS7_ILi112EEENS7_ILi192EEEEEELi192ENS_6half_tEfNS_4arch4Sm90ELb1ELb0ELb0ELb1ELb0ELb0ELb0ELb1ELb1ELb1ELb0ELb0EEENS1_21CollectiveEpilogueFwdINS6_IJSA_SC_SB_EEES9_SE_SG_Li256ELb1ELb1ELb0ELb0EEENS1_36VarlenDynamicPersistentTileSchedulerILi128ELi112ELi256ELi128ELb0ELb1ELb1ELb1ELb1ELb1EEEEEEEEEvNT_6ParamsE --------------------------
	.section	.nv.constant0._ZN7cutlass13device_kernelIN5flash11enable_sm90INS1_16FlashAttnFwdSm90INS1_25CollectiveMainloopFwdSm90ILi2EN4cute5tupleIJNS5_1CILi1EEES8_S8_EEENS6_IJNS7_ILi128EEENS7_ILi112EEENS7_ILi192EEEEEELi192ENS_6half_tEfNS_4arch4Sm90ELb1ELb0ELb0ELb1ELb0ELb0ELb0ELb1ELb1ELb1ELb0ELb0EEENS1_21CollectiveEpilogueFwdINS6_IJSA_SC_SB_EEES9_SE_SG_Li256ELb1ELb1ELb0ELb0EEENS1_36VarlenDynamicPersistentTileSchedulerILi128ELi112ELi256ELi128ELb0ELb1ELb1ELb1ELb1ELb1EEEEEEEEEvNT_6ParamsE,"a",@progbits
	.sectionflags	@""
	.align	4
.nv.constant0._ZN7cutlass13device_kernelIN5flash11enable_sm90INS1_16FlashAttnFwdSm90INS1_25CollectiveMainloopFwdSm90ILi2EN4cute5tupleIJNS5_1CILi1EEES8_S8_EEENS6_IJNS7_ILi128EEENS7_ILi112EEENS7_ILi192EEEEEELi192ENS_6half_tEfNS_4arch4Sm90ELb1ELb0ELb0ELb1ELb0ELb0ELb0ELb1ELb1ELb1ELb0ELb0EEENS1_21CollectiveEpilogueFwdINS6_IJSA_SC_SB_EEES9_SE_SG_Li256ELb1ELb1ELb0ELb0EEENS1_36VarlenDynamicPersistentTileSchedulerILi128ELi112ELi256ELi128ELb0ELb1ELb1ELb1ELb1ELb1EEEEEEEEEvNT_6ParamsE:
	.zero		3328


//--------------------- .nv.constant0._ZN7cutlass13device_kernelIN5flash11enable_sm90INS1_16FlashAttnFwdSm90INS1_25CollectiveMainloopFwdSm90ILi2EN4cute5tupleIJNS5_1CILi1EEES8_S8_EEENS6_IJNS7_ILi128EEENS7_ILi112EEENS7_ILi192EEEEEELi192ENS_6half_tEfNS_4arch4Sm90ELb1ELb0ELb0ELb1ELb0ELb1ELb0ELb1ELb1ELb1ELb0ELb0EEENS1_21CollectiveEpilogueFwdINS6_IJSA_SC_SB_EEES9_SE_SG_Li256ELb1ELb1ELb0ELb0EEENS1_36VarlenDynamicPersistentTileSchedulerILi128ELi112ELi256ELi128ELb0ELb1ELb1ELb1ELb1ELb1EEEEEEEEEvNT_6ParamsE --------------------------
	.section	.nv.constant0._ZN7cutlass13device_kernelIN5flash11enable_sm90INS1_16FlashAttnFwdSm90INS1_25CollectiveMainloopFwdSm90ILi2EN4cute5tupleIJNS5_1CILi1EEES8_S8_EEENS6_IJNS7_ILi128EEENS7_ILi112EEENS7_ILi192EEEEEELi192ENS_6half_tEfNS_4arch4Sm90ELb1ELb0ELb0ELb1ELb0ELb1ELb0ELb1ELb1ELb1ELb0ELb0EEENS1_21CollectiveEpilogueFwdINS6_IJSA_SC_SB_EEES9_SE_SG_Li256ELb1ELb1ELb0ELb0EEENS1_36VarlenDynamicPersistentTileSchedulerILi128ELi112ELi256ELi128ELb0ELb1ELb1ELb1ELb1ELb1EEEEEEEEEvNT_6ParamsE,"a",@progbits
	.sectionflags	@""
	.align	4
.nv.constant0._ZN7cutlass13device_kernelIN5flash11enable_sm90INS1_16FlashAttnFwdSm90INS1_25CollectiveMainloopFwdSm90ILi2EN4cute5tupleIJNS5_1CILi1EEES8_S8_EEENS6_IJNS7_ILi128EEENS7_ILi112EEENS7_ILi192EEEEEELi192ENS_6half_tEfNS_4arch4Sm90ELb1ELb0ELb0ELb1ELb0ELb1ELb0ELb1ELb1ELb1ELb0ELb0EEENS1_21CollectiveEpilogueFwdINS6_IJSA_SC_SB_EEES9_SE_SG_Li256ELb1ELb1ELb0ELb0EEENS1_36VarlenDynamicPersistentTileSchedulerILi128ELi112ELi256ELi128ELb0ELb1ELb1ELb1ELb1ELb1EEEEEEEEEvNT_6ParamsE:
	.zero		3328


//--------------------- .nv.constant0._ZN7cutlass13device_kernelIN5flash11enable_sm90INS1_16FlashAttnFwdSm90INS1_25CollectiveMainloopFwdSm90ILi2EN4cute5tupleIJNS5_1CILi1EEES8_S8_EEENS6_IJNS7_ILi128EEENS7_ILi176EEESA_EEELi128ENS_6half_tEfNS_4arch4Sm90ELb0ELb0ELb0ELb0ELb0ELb0ELb0ELb1ELb1ELb1ELb0ELb0EEENS1_21CollectiveEpilogueFwdINS6_IJSA_SA_SB_EEES9_SD_SF_Li256ELb0ELb1ELb0ELb0EEENS1_29StaticPersistentTileSchedulerILb0EEEEEEEEEvNT_6ParamsE --------------------------
	.section	.nv.constant0._ZN7cutlass13device_kernelIN5flash11enable_sm90INS1_16FlashAttnFwdSm90INS1_25CollectiveMainloopFwdSm90ILi2EN4cute5tupleIJNS5_1CILi1EEES8_S8_EEENS6_IJNS7_ILi128EEENS7_ILi176EEESA_EEELi128ENS_6half_tEfNS_4arch4Sm90ELb0ELb0ELb0ELb0ELb0ELb0ELb0ELb1ELb1ELb1ELb0ELb0EEENS1_21CollectiveEpilogueFwdINS6_IJSA_SA_SB_EEES9_SD_SF_Li256ELb0ELb1ELb0ELb0EEENS1_29StaticPersistentTileSchedulerILb0EEEEEEEEEvNT_6ParamsE,"a",@progbits
	.sectionflags	@""
	.align	4
.nv.constant0._ZN7cutlass13device_kernelIN5flash11enable_sm90INS1_16FlashAttnFwdSm90INS1_25CollectiveMainloopFwdSm90ILi2EN4cute5tupleIJNS5_1CILi1EEES8_S8_EEENS6_IJNS7_ILi128EEENS7_ILi176EEESA_EEELi128ENS_6half_tEfNS_4arch4Sm90ELb0ELb0ELb0ELb0ELb0ELb0ELb0ELb1ELb1ELb1ELb0ELb0EEENS1_21CollectiveEpilogueFwdINS6_IJSA_SA_SB_EEES9_SD_SF_Li256ELb0ELb1ELb0ELb0EEENS1_29StaticPersistentTileSchedulerILb0EEEEEEEEEvNT_6ParamsE:
	.zero		3200


//--------------------- .nv.constant0._ZN7cutlass13device_kernelIN5flash11enable_sm90INS1_16FlashAttnFwdSm90INS1_25CollectiveMainloopFwdSm90ILi2EN4cute5tupleIJNS5_1CILi2EEENS7_ILi1EEES9_EEENS6_IJNS7_ILi128EEENS7_ILi176EEESB_EEELi128ENS_6half_tEfNS_4arch4Sm90ELb0ELb0ELb0ELb0ELb0ELb0ELb0ELb1ELb1ELb1ELb0ELb0EEENS1_21CollectiveEpilogueFwdINS6_IJSB_SB_SC_EEESA_SE_SG_Li256ELb0ELb1ELb0ELb0EEENS1_29StaticPersistentTileSchedulerILb0EEEEEEEEEvNT_6ParamsE --------------------------
	.section	.nv.constant0._ZN7cutlass13device_kernelIN5flash11enable_sm90INS1_16FlashAttnFwdSm90INS1_25CollectiveMainloopFwdSm90ILi2EN4cute5tupleIJNS5_1CILi2EEENS7_ILi1EEES9_EEENS6_IJNS7_ILi128EEENS7_ILi176EEESB_EEELi128ENS_6half_tEfNS_4arch4Sm90ELb0ELb0ELb0ELb0ELb0ELb0ELb0ELb1ELb1ELb1ELb0ELb0EEENS1_21CollectiveEpilogueFwdINS6_IJSB_SB_SC_EEESA_SE_SG_Li256ELb0ELb1ELb0ELb0EEENS1_29StaticPersistentTileSchedulerILb0EEEEEEEEEvNT_6ParamsE,"a",@progbits
	.sectionflags	@""
	.align	4
.nv.constant0._ZN7cutlass13device_kernelIN5flash11enable_sm90INS1_16FlashAttnFwdSm90INS1_25CollectiveMainloopFwdSm90ILi2EN4cute5tupleIJNS5_1CILi2EEENS7_ILi1EEES9_EEENS6_IJNS7_ILi128EEENS7_ILi176EEESB_EEELi128ENS_6half_tEfNS_4arch4Sm90ELb0ELb0ELb0ELb0ELb0ELb0ELb0ELb1ELb1ELb1ELb0ELb0EEENS1_21CollectiveEpilogueFwdINS6_IJSB_SB_SC_EEESA_SE_SG_Li256ELb0ELb1ELb0ELb0EEENS1_29StaticPersistentTileSchedulerILb0EEEEEEEEEvNT_6ParamsE:
	.zero		3200


//--------------------- .nv.constant0._ZN7cutlass13device_kernelIN5flash11enable_sm90INS1_16FlashAttnFwdSm90INS1_25CollectiveMainloopFwdSm90ILi2EN4cute5tupleIJNS5_1CILi1EEES8_S8_EEENS6_IJNS7_ILi128EEENS7_ILi176EEESA_EEELi128ENS_6half_tEfNS_4arch4Sm90ELb0ELb0ELb0ELb1ELb0ELb0ELb0ELb1ELb1ELb1ELb0ELb0EEENS1_21CollectiveEpilogueFwdINS6_IJSA_SA_SB_EEES9_SD_SF_Li256ELb1ELb1ELb0ELb0EEENS1_36VarlenDynamicPersistentTileSchedulerILi128ELi176ELi256ELi128ELb0ELb1ELb1ELb0ELb1ELb1EEEEEEEEEvNT_6ParamsE --------------------------
	.section	.nv.constant0._ZN7cutlass13device_kernelIN5flash11enable_sm90INS1_16FlashAttnFwdSm90INS1_25CollectiveMainloopFwdSm90ILi2EN4cute5tupleIJNS5_1CILi1EEES8_S8_EEENS6_IJNS7_ILi128EEENS7_ILi176EEESA_EEELi128ENS_6half_tEfNS_4arch4Sm90ELb0ELb0ELb0ELb1ELb0ELb0ELb0ELb1ELb1ELb1ELb0ELb0EEENS1_21CollectiveEpilogueFwdINS6_IJSA_SA_SB_EEES9_SD_SF_Li256ELb1ELb1ELb0ELb0EEENS1_36VarlenDynamicPersistentTileSchedulerILi128ELi176ELi256ELi128ELb0ELb1ELb1ELb0ELb1ELb1EEEEEEEEEvNT_6ParamsE,"a",@progbits
	.sectionflags	@""
	.align	4
.nv.constant0._ZN7cutlass13device_kernelIN5flash11enable_sm90INS1_16FlashAttnFwdSm90INS1_25CollectiveMainloopFwdSm90ILi2EN4cute5tupleIJNS5_1CILi1EEES8_S8_EEENS6_IJNS7_ILi128EEENS7_ILi176EEESA_EEELi128ENS_6half_tEfNS_4arch4Sm90ELb0ELb0ELb0ELb1ELb0ELb0ELb0ELb1ELb1ELb1ELb0ELb0EEENS1_21CollectiveEpilogueFwdINS6_IJSA_SA_SB_EEES9_SD_SF_Li256ELb1ELb1ELb0ELb0EEENS1_36VarlenDynamicPersistentTileSchedulerILi128ELi176ELi256ELi128ELb0ELb1ELb1ELb0ELb1ELb1EEEEEEEEEvNT_6ParamsE:
	.zero		3328


//--------------------- .nv.constant0._ZN7cutlass13device_kernelIN5flash11enable_sm90INS1_16FlashAttnFwdSm90INS1_25CollectiveMainloopFwdSm90ILi2EN4cute5tupleIJNS5_1CILi1EEES8_S8_EEENS6_IJNS7_ILi128EEENS7_ILi176EEESA_EEELi128ENS_6half_tEfNS_4arch4Sm90ELb0ELb0ELb0ELb1ELb0ELb1ELb0ELb1ELb1ELb1ELb0ELb0EEENS1_21CollectiveEpilogueFwdINS6_IJSA_SA_SB_EEES9_SD_SF_Li256ELb1ELb1ELb0ELb0EEENS1_36VarlenDynamicPersistentTileSchedulerILi128ELi176ELi256ELi128ELb0ELb1ELb1ELb0ELb1ELb1EEEEEEEEEvNT_6ParamsE --------------------------
	.section	.nv.constant0._ZN7cutlass13device_kernelIN5flash11enable_sm90INS1_16FlashAttnFwdSm90INS1_25CollectiveMainloopFwdSm90ILi2EN4cute5tupleIJNS5_1CILi1EEES8_S8_EEENS6_IJNS7_ILi128EEENS7_ILi176EEESA_EEELi128ENS_6half_tEfNS_4arch4Sm90ELb0ELb0ELb0ELb1ELb0ELb1ELb0ELb1ELb1ELb1ELb0ELb0EEENS1_21CollectiveEpilogueFwdINS6_IJSA_SA_SB_EEES9_SD_SF_Li256ELb1ELb1ELb0ELb0EEENS1_36VarlenDynamicPersistentTileSchedulerILi128ELi176ELi256ELi128ELb0ELb1ELb1ELb0ELb1ELb1EEEEEEEEEvNT_6ParamsE,"a",@progbits
	.sectionflags	@""
	.align	4
.nv.constant0._ZN7cutlass13device_kernelIN5flash11enable_sm90INS1_16FlashAttnFwdSm90INS1_25CollectiveMainloopFwdSm90ILi2EN4cute5tupleIJNS5_1CILi1EEES8_S8_EEENS6_IJNS7_ILi128EEENS7_ILi176EEESA_EEELi128ENS_6half_tEfNS_4arch4Sm90ELb0ELb0ELb0ELb1ELb0ELb1ELb0ELb1ELb1ELb1ELb0ELb0EEENS1_21CollectiveEpilogueFwdINS6_IJSA_SA_SB_EEES9_SD_SF_Li256ELb1ELb1ELb0ELb0EEENS1_36VarlenDynamicPersistentTileSchedulerILi128ELi176ELi256ELi128ELb0ELb1ELb1ELb0ELb1ELb1EEEEEEEEEvNT_6ParamsE:
	.zero		3328


//--------------------- .nv.constant0._ZN7cutlass13device_kernelIN5flash11enable_sm90INS1_16FlashAttnFwdSm90INS1_25CollectiveMainloopFwdSm90ILi2EN4cute5tupleIJNS5_1CILi1EEES8_S8_EEENS6_IJNS7_ILi128EEESA_SA_EEELi128ENS_6half_tEfNS_4arch4Sm90ELb0ELb1ELb0ELb0ELb0ELb0ELb0ELb1ELb1ELb1ELb0ELb0EEENS1_21CollectiveEpilogueFwdISB_S9_SC_SE_Li256ELb0ELb1ELb0ELb0EEENS1_30DynamicPersistentTileSchedulerILi256ELi128ELb0ELb1ELb1EEEEEEEEEvNT_6ParamsE --------------------------
	.section	.nv.constant0._ZN7cutlass13device_kernelIN5flash11enable_sm90INS1_16FlashAttnFwdSm90INS1_25CollectiveMainloopFwdSm90ILi2EN4cute5tupleIJNS5_1CILi1EEES8_S8_EEENS6_IJNS7_ILi128EEESA_SA_EEELi128ENS_6half_tEfNS_4arch4Sm90ELb0ELb1ELb0ELb0ELb0ELb0ELb0ELb1ELb1ELb1ELb0ELb0EEENS1_21CollectiveEpilogueFwdISB_S9_SC_SE_Li256ELb0ELb1ELb0ELb0EEENS1_30DynamicPersistentTileSchedulerILi256ELi128ELb0ELb1ELb1EEEEEEEEEvNT_6ParamsE,"a",@progbits
	.sectionflags	@""
	.align	4
.nv.constant0._ZN7cutlass13device_kernelIN5flash11enable_sm90INS1_16FlashAttnFwdSm90INS1_25CollectiveMainloopFwdSm90ILi2EN4cute5tupleIJNS5_1CILi1EEES8_S8_EEENS6_IJNS7_ILi128EEESA_SA_EEELi128ENS_6half_tEfNS_4arch4Sm90ELb0ELb1ELb0ELb0ELb0ELb0ELb0ELb1ELb1ELb1ELb0ELb0EEENS1_21CollectiveEpilogueFwdISB_S9_SC_SE_Li256ELb0ELb1ELb0ELb0EEENS1_30DynamicPersistentTileSchedulerILi256ELi128ELb0ELb1ELb1EEEEEEEEEvNT_6ParamsE:
	.zero		3328


//--------------------- .nv.constant0._ZN7cutlass13device_kernelIN5flash11enable_sm90INS1_16FlashAttnFwdSm90INS1_25CollectiveMainloopFwdSm90ILi2EN4cute5tupleIJNS5_1CILi1EEES8_S8_EEENS6_IJNS7_ILi128EEESA_SA_EEELi128ENS_6half_tEfNS_4arch4Sm90ELb0ELb1ELb0ELb1ELb0ELb0ELb0ELb1ELb1ELb1ELb0ELb0EEENS1_21CollectiveEpilogueFwdISB_S9_SC_SE_Li256ELb1ELb1ELb0ELb0EEENS1_36VarlenDynamicPersistentTileSchedulerILi128ELi128ELi256ELi128ELb0ELb1ELb1ELb1ELb0ELb1EEEEEEEEEvNT_6ParamsE --------------------------
	.section	.nv.constant0._ZN7cutlass13device_kernelIN5flash11enable_sm90INS1_16FlashAttnFwdSm90INS1_25CollectiveMainloopFwdSm90ILi2EN4cute5tupleIJNS5_1CILi1EEES8_S8_EEENS6_IJNS7_ILi128EEESA_SA_EEELi128ENS_6half_tEfNS_4arch4Sm90ELb0ELb1ELb0ELb1ELb0ELb0ELb0ELb1ELb1ELb1ELb0ELb0EEENS1_21CollectiveEpilogueFwdISB_S9_SC_SE_Li256ELb1ELb1ELb0ELb0EEENS1_36VarlenDynamicPersistentTileSchedulerILi128ELi128ELi256ELi128ELb0ELb1ELb1ELb1ELb0ELb1EEEEEEEEEvNT_6ParamsE,"a",@progbits
	.sectionflags	@""
	.align	4
.nv.constant0._ZN7cutlass13device_kernelIN5flash11enable_sm90INS1_16FlashAttnFwdSm90INS1_25CollectiveMainloopFwdSm90ILi2EN4cute5tupleIJNS5_1CILi1EEES8_S8_EEENS6_IJNS7_ILi128EEESA_SA_EEELi128ENS_6half_tEfNS_4arch4Sm90ELb0ELb1ELb0ELb1ELb0ELb0ELb0ELb1ELb1ELb1ELb0ELb0EEENS1_21CollectiveEpilogueFwdISB_S9_SC_SE_Li256ELb1ELb1ELb0ELb0EEENS1_36VarlenDynamicPersistentTileSchedulerILi128ELi128ELi256ELi128ELb0ELb1ELb1ELb1ELb0ELb1EEEEEEEEEvNT_6ParamsE:
	.zero		3328


//--------------------- .nv.constant0._ZN7cutlass13device_kernelIN5flash11enable_sm90INS1_16FlashAttnFwdSm90INS1_25CollectiveMainloopFwdSm90ILi2EN4cute5tupleIJNS5_1CILi1EEES8_S8_EEENS6_IJNS7_ILi128EEESA_SA_EEELi128ENS_6half_tEfNS_4arch4Sm90ELb0ELb1ELb0ELb1ELb0ELb1ELb0ELb1ELb1ELb1ELb0ELb0EEENS1_21CollectiveEpilogueFwdISB_S9_SC_SE_Li256ELb1ELb1ELb0ELb0EEENS1_36VarlenDynamicPersistentTileSchedulerILi128ELi128ELi256ELi128ELb0ELb1ELb1ELb1ELb0ELb1EEEEEEEEEvNT_6ParamsE --------------------------
	.section	.nv.constant0._ZN7cutlass13device_kernelIN5flash11enable_sm90INS1_16FlashAttnFwdSm90INS1_25CollectiveMainloopFwdSm90ILi2EN4cute5tupleIJNS5_1CILi1EEES8_S8_EEENS6_IJNS7_ILi128EEESA_SA_EEELi128ENS_6half_tEfNS_4arch4Sm90ELb0ELb1ELb0ELb1ELb0ELb1ELb0ELb1ELb1ELb1ELb0ELb0EEENS1_21CollectiveEpilogueFwdISB_S9_SC_SE_Li256ELb1ELb1ELb0ELb0EEENS1_36VarlenDynamicPersistentTileSchedulerILi128ELi128ELi256ELi128ELb0ELb1ELb1ELb1ELb0ELb1EEEEEEEEEvNT_6ParamsE,"a",@progbits
	.sectionflags	@""
	.align	4
.nv.constant0._ZN7cutlass13device_kernelIN5flash11enable_sm90INS1_16FlashAttnFwdSm90INS1_25CollectiveMainloopFwdSm90ILi2EN4cute5tupleIJNS5_1CILi1EEES8_S8_EEENS6_IJNS7_ILi128EEESA_SA_EEELi128ENS_6half_tEfNS_4arch4Sm90ELb0ELb1ELb0ELb1ELb0ELb1ELb0ELb1ELb1ELb1ELb0ELb0EEENS1_21CollectiveEpilogueFwdISB_S9_SC_SE_Li256ELb1ELb1ELb0ELb0EEENS1_36VarlenDynamicPersistentTileSchedulerILi128ELi128ELi256ELi128ELb0ELb1ELb1ELb1ELb0ELb1EEEEEEEEEvNT_6ParamsE:
	.zero		3328


//--------------------- .nv.constant0._ZN7cutlass13device_kernelIN5flash11enable_sm90INS1_16FlashAttnFwdSm90INS1_25CollectiveMainloopFwdSm90ILi2EN4cute5tupleIJNS5_1CILi1EEES8_S8_EEENS6_IJNS7_ILi128EEESA_SA_EEELi128ENS_6half_tEfNS_4arch4Sm90ELb1ELb0ELb0ELb0ELb0ELb0ELb0ELb1ELb1ELb1ELb0ELb0EEENS1_21CollectiveEpilogueFwdISB_S9_SC_SE_Li256ELb0ELb1ELb0ELb0EEENS1_30DynamicPersistentTileSchedulerILi256ELi128ELb0ELb1ELb1EEEEEEEEEvNT_6ParamsE --------------------------
	.section	.nv.constant0._ZN7cutlass13device_kernelIN5flash11enable_sm90INS1_16FlashAttnFwdSm90INS1_25CollectiveMainloopFwdSm90ILi2EN4cute5tupleIJNS5_1CILi1EEES8_S8_EEENS6_IJNS7_ILi128EEESA_SA_EEELi128ENS_6half_tEfNS_4arch4Sm90ELb1ELb0ELb0ELb0ELb0ELb0ELb0ELb1ELb1ELb1ELb0ELb0EEENS1_21CollectiveEpilogueFwdISB_S9_SC_SE_Li256ELb0ELb1ELb0ELb0EEENS1_30DynamicPersistentTileSchedulerILi256ELi128ELb0ELb1ELb1EEEEEEEEEvNT_6ParamsE,"a",@progbits
	.sectionflags	@""
	.align	4
.nv.constant0._ZN7cutlass13device_kernelIN5flash11enable_sm90INS1_16FlashAttnFwdSm90INS1_25CollectiveMainloopFwdSm90ILi2EN4cute5tupleIJNS5_1CILi1EEES8_S8_EEENS6_IJNS7_ILi128EEESA_SA_EEELi128ENS_6half_tEfNS_4arch4Sm90ELb1ELb0ELb0ELb0ELb0ELb0ELb0ELb1ELb1ELb1ELb0ELb0EEENS1_21CollectiveEpilogueFwdISB_S9_SC_SE_Li256ELb0ELb1ELb0ELb0EEENS1_30DynamicPersistentTileSchedulerILi256ELi128ELb0ELb1ELb1EEEEEEEEEvNT_6ParamsE:
	.zero		3328


//--------------------- .nv.constant0._ZN7cutlass13device_kernelIN5flash11enable_sm90INS1_16FlashAttnFwdSm90INS1_25CollectiveMainloopFwdSm90ILi2EN4cute5tupleIJNS5_1CILi1EEES8_S8_EEENS6_IJNS7_ILi128EEESA_SA_EEELi128ENS_6half_tEfNS_4arch4Sm90ELb1ELb0ELb0ELb1ELb0ELb0ELb0ELb1ELb1ELb1ELb0ELb0EEENS1_21CollectiveEpilogueFwdISB_S9_SC_SE_Li256ELb1ELb1ELb0ELb0EEENS1_36VarlenDynamicPersistentTileSchedulerILi128ELi128ELi256ELi128ELb0ELb1ELb1ELb1ELb1ELb1EEEEEEEEEvNT_6ParamsE --------------------------
	.section	.nv.constant0._ZN7cutlass13device_kernelIN5flash11enable_sm90INS1_16FlashAttnFwdSm90INS1_25CollectiveMainloopFwdSm90ILi2EN4cute5tupleIJNS5_1CILi1EEES8_S8_EEENS6_IJNS7_ILi128EEESA_SA_EEELi128ENS_6half_tEfNS_4arch4Sm90ELb1ELb0ELb0ELb1ELb0ELb0ELb0ELb1ELb1ELb1ELb0ELb0EEENS1_21CollectiveEpilogueFwdISB_S9_SC_SE_Li256ELb1ELb1ELb0ELb0EEENS1_36VarlenDynamicPersistentTileSchedulerILi128ELi128ELi256ELi128ELb0ELb1ELb1ELb1ELb1ELb1EEEEEEEEEvNT_6ParamsE,"a",@progbits
	.sectionflags	@""
	.align	4
.nv.constant0._ZN7cutlass13device_kernelIN5flash11enable_sm90INS1_16FlashAttnFwdSm90INS1_25CollectiveMainloopFwdSm90ILi2EN4cute5tupleIJNS5_1CILi1EEES8_S8_EEENS6_IJNS7_ILi128EEESA_SA_EEELi128ENS_6half_tEfNS_4arch4Sm90ELb1ELb0ELb0ELb1ELb0ELb0ELb0ELb1ELb1ELb1ELb0ELb0EEENS1_21CollectiveEpilogueFwdISB_S9_SC_SE_Li256ELb1ELb1ELb0ELb0EEENS1_36VarlenDynamicPersistentTileSchedulerILi128ELi128ELi256ELi128ELb0ELb1ELb1ELb1ELb1ELb1EEEEEEEEEvNT_6ParamsE:
	.zero		3328


//--------------------- .nv.constant0._ZN7cutlass13device_kernelIN5flash11enable_sm90INS1_16FlashAttnFwdSm90INS1_25CollectiveMainloopFwdSm90ILi2EN4cute5tupleIJNS5_1CILi1EEES8_S8_EEENS6_IJNS7_ILi128EEESA_SA_EEELi128ENS_6half_tEfNS_4arch4Sm90ELb1ELb0ELb0ELb1ELb0ELb1ELb0ELb1ELb1ELb1ELb0ELb0EEENS1_21CollectiveEpilogueFwdISB_S9_SC_SE_Li256ELb1ELb1ELb0ELb0EEENS1_36VarlenDynamicPersistentTileSchedulerILi128ELi128ELi256ELi128ELb0ELb1ELb1ELb1ELb1ELb1EEEEEEEEEvNT_6ParamsE --------------------------
	.section	.nv.constant0._ZN7cutlass13device_kernelIN5flash11enable_sm90INS1_16FlashAttnFwdSm90INS1_25CollectiveMainloopFwdSm90ILi2EN4cute5tupleIJNS5_1CILi1EEES8_S8_EEENS6_IJNS7_ILi128EEESA_SA_EEELi128ENS_6half_tEfNS_4arch4Sm90ELb1ELb0ELb0ELb1ELb0ELb1ELb0ELb1ELb1ELb1ELb0ELb0EEENS1_21CollectiveEpilogueFwdISB_S9_SC_SE_Li256ELb1ELb1ELb0ELb0EEENS1_36VarlenDynamicPersistentTileSchedulerILi128ELi128ELi256ELi128ELb0ELb1ELb1ELb1ELb1ELb1EEEEEEEEEvNT_6ParamsE,"a",@progbits
	.sectionflags	@""
	.align	4
.nv.constant0._ZN7cutlass13device_kernelIN5flash11enable_sm90INS1_16FlashAttnFwdSm90INS1_25CollectiveMainloopFwdSm90ILi2EN4cute5tupleIJNS5_1CILi1EEES8_S8_EEENS6_IJNS7_ILi128EEESA_SA_EEELi128ENS_6half_tEfNS_4arch4Sm90ELb1ELb0ELb0ELb1ELb0ELb1ELb0ELb1ELb1ELb1ELb0ELb0EEENS1_21CollectiveEpilogueFwdISB_S9_SC_SE_Li256ELb1ELb1ELb0ELb0EEENS1_36VarlenDynamicPersistentTileSchedulerILi128ELi128ELi256ELi128ELb0ELb1ELb1ELb1ELb1ELb1EEEEEEEEEvNT_6ParamsE:
	.zero		3328


//--------------------- .nv.constant0._ZN7cutlass13device_kernelIN5flash11enable_sm90INS1_16FlashAttnFwdSm90INS1_25CollectiveMainloopFwdSm90ILi2EN4cute5tupleIJNS5_1CILi1EEES8_S8_EEENS6_IJNS7_ILi192EEENS7_ILi144EEENS7_ILi96EEEEEELi96ENS_6half_tEfNS_4arch4Sm90ELb0ELb0ELb0ELb0ELb0ELb0ELb0ELb0ELb1ELb1ELb0ELb0EEENS1_21CollectiveEpilogueFwdINS6_IJSA_SC_SB_EEES9_SE_SG_Li384ELb0ELb1ELb0ELb0EEENS1_29StaticPersistentTileSchedulerILb0EEEEEEEEEvNT_6ParamsE --------------------------
	.section	.nv.constant0._ZN7cutlass13device_kernelIN5flash11enable_sm90INS1_16FlashAttnFwdSm90INS1_25CollectiveMainloopFwdSm90ILi2EN4cute5tupleIJNS5_1CILi1EEES8_S8_EEENS6_IJNS7_ILi192EEENS7_ILi144EEENS7_ILi96EEEEEELi96ENS_6half_tEfNS_4arch4Sm90ELb0ELb0ELb0ELb0ELb0ELb0ELb0ELb0ELb1ELb1ELb0ELb0EEENS1_21CollectiveEpilogueFwdINS6_IJSA_SC_SB_EEES9_SE_SG_Li384ELb0ELb1ELb0ELb0EEENS1_29StaticPersistentTileSchedulerILb0EEEEEEEEEvNT_6ParamsE,"a",@progbits
	.sectionflags	@""
	.align	4
.nv.constant0._ZN7cutlass13device_kernelIN5flash11enable_sm90INS1_16FlashAttnFwdSm90INS1_25CollectiveMainloopFwdSm90ILi2EN4cute5tupleIJNS5_1CILi1EEES8_S8_EEENS6_IJNS7_ILi192EEENS7_ILi144EEENS7_ILi96EEEEEELi96ENS_6half_tEfNS_4arch4Sm90ELb0ELb0ELb0ELb0ELb0ELb0ELb0ELb0ELb1ELb1ELb0ELb0EEENS1_21CollectiveEpilogueFwdINS6_IJSA_SC_SB_EEES9_SE_SG_Li384ELb0ELb1ELb0ELb0EEENS1_29StaticPersistentTileSchedulerILb0EEEEEEEEEvNT_6ParamsE:
	.zero		3200


//--------------------- .nv.constant0._ZN7cutlass13device_kernelIN5flash11enable_sm90INS1_16FlashAttnFwdSm90INS1_25CollectiveMainloopFwdSm90ILi2EN4cute5tupleIJNS5_1CILi1EEES8_S8_EEENS6_IJNS7_ILi192EEENS7_ILi144EEENS7_ILi96EEEEEELi96ENS_6half_tEfNS_4arch4Sm90ELb0ELb0ELb0ELb1ELb0ELb0ELb0ELb0ELb1ELb1ELb0ELb0EEENS1_21CollectiveEpilogueFwdINS6_IJSA_SC_SB_EEES9_SE_SG_Li384ELb1ELb1ELb0ELb0EEENS1_36VarlenDynamicPersistentTileSchedulerILi192ELi144ELi384ELi128ELb0ELb1ELb1ELb0ELb1ELb1EEEEEEEEEvNT_6ParamsE --------------------------
	.section	.nv.constant0._ZN7cutlass13device_kernelIN5flash11enable_sm90INS1_16FlashAttnFwdSm90INS1_25CollectiveMainloopFwdSm90ILi2EN4cute5tupleIJNS5_1CILi1EEES8_S8_EEENS6_IJNS7_ILi192EEENS7_ILi144EEENS7_ILi96EEEEEELi96ENS_6half_tEfNS_4arch4Sm90ELb0ELb0ELb0ELb1ELb0ELb0ELb0ELb0ELb1ELb1ELb0ELb0EEENS1_21CollectiveEpilogueFwdINS6_IJSA_SC_SB_EEES9_SE_SG_Li384ELb1ELb1ELb0ELb0EEENS1_36VarlenDynamicPersistentTileSchedulerILi192ELi144ELi384ELi128ELb0ELb1ELb1ELb0ELb1ELb1EEEEEEEEEvNT_6ParamsE,"a",@progbits
	.sectionflags	@""
	.align	4
.nv.constant0._ZN7cutlass13device_kernelIN5flash11enable_sm90INS1_16FlashAttnFwdSm90INS1_25CollectiveMainloopFwdSm90ILi2EN4cute5tupleIJNS5_1CILi1EEES8_S8_EEENS6_IJNS7_ILi192EEENS7_ILi144EEENS7_ILi96EEEEEELi96ENS_6half_tEfNS_4arch4Sm90ELb0ELb0ELb0ELb1ELb0ELb0ELb0ELb0ELb1ELb1ELb0ELb0EEENS1_21CollectiveEpilogueFwdINS6_IJSA_SC_SB_EEES9_SE_SG_Li384ELb1ELb1ELb0ELb0EEENS1_36VarlenDynamicPersistentTileSchedulerILi192ELi144ELi384ELi128ELb0ELb1ELb1ELb0ELb1ELb1EEEEEEEEEvNT_6ParamsE:
	.zero		3328


//--------------------- .nv.constant0._ZN7cutlass13device_kernelIN5flash11enable_sm90INS1_16FlashAttnFwdSm90INS1_25CollectiveMainloopFwdSm90ILi2EN4cute5tupleIJNS5_1CILi1EEES8_S8_EEENS6_IJNS7_ILi192EEENS7_ILi144EEENS7_ILi96EEEEEELi96ENS_6half_tEfNS_4arch4Sm90ELb0ELb0ELb0ELb1ELb0ELb1ELb0ELb0ELb1ELb1ELb0ELb0EEENS1_21CollectiveEpilogueFwdINS6_IJSA_SC_SB_EEES9_SE_SG_Li384ELb1ELb1ELb0ELb0EEENS1_36VarlenDynamicPersistentTileSchedulerILi192ELi144ELi384ELi128ELb0ELb1ELb1ELb0ELb1ELb1EEEEEEEEEvNT_6ParamsE --------------------------
	.section	.nv.constant0._ZN7cutlass13device_kernelIN5flash11enable_sm90INS1_16FlashAttnFwdSm90INS1_25CollectiveMainloopFwdSm90ILi2EN4cute5tupleIJNS5_1CILi1EEES8_S8_EEENS6_IJNS7_ILi192EEENS7_ILi144EEENS7_ILi96EEEEEELi96ENS_6half_tEfNS_4arch4Sm90ELb0ELb0ELb0ELb1ELb0ELb1ELb0ELb0ELb1ELb1ELb0ELb0EEENS1_21CollectiveEpilogueFwdINS6_IJSA_SC_SB_EEES9_SE_SG_Li384ELb1ELb1ELb0ELb0EEENS1_36VarlenDynamicPersistentTileSchedulerILi192ELi144ELi384ELi128ELb0ELb1ELb1ELb0ELb1ELb1EEEEEEEEEvNT_6ParamsE,"a",@progbits
	.sectionflags	@""
	.align	4
.nv.constant0._ZN7cutlass13device_kernelIN5flash11enable_sm90INS1_16FlashAttnFwdSm90INS1_25CollectiveMainloopFwdSm90ILi2EN4cute5tupleIJNS5_1CILi1EEES8_S8_EEENS6_IJNS7_ILi192EEENS7_ILi144EEENS7_ILi96EEEEEELi96ENS_6half_tEfNS_4arch4Sm90ELb0ELb0ELb0ELb1ELb0ELb1ELb0ELb0ELb1ELb1ELb0ELb0EEENS1_21CollectiveEpilogueFwdINS6_IJSA_SC_SB_EEES9_SE_SG_Li384ELb1ELb1ELb0ELb0EEENS1_36VarlenDynamicPersistentTileSchedulerILi192ELi144ELi384ELi128ELb0ELb1ELb1ELb0ELb1ELb1EEEEEEEEEvNT_6ParamsE:
	.zero		3328


//--------------------- .nv.constant0._ZN7cutlass13device_kernelIN5flash11enable_sm90INS1_16FlashAttnFwdSm90INS1_25CollectiveMainloopFwdSm90ILi2EN4cute5tupleIJNS5_1CILi1EEES8_S8_EEENS6_IJNS7_ILi192EEENS7_ILi128EEENS7_ILi96EEEEEELi96ENS_6half_tEfNS_4arch4Sm90ELb0ELb1ELb0ELb0ELb0ELb0ELb0ELb0ELb1ELb1ELb0ELb0EEENS1_21CollectiveEpilogueFwdINS6_IJSA_SC_SB_EEES9_SE_SG_Li384ELb0ELb1ELb0ELb0EEENS1_30DynamicPersistentTileSchedulerILi384ELi128ELb0ELb1ELb1EEEEEEEEEvNT_6ParamsE --------------------------
	.section	.nv.constant0._ZN7cutlass13device_kernelIN5flash11enable_sm90INS1_16FlashAttnFwdSm90INS1_25CollectiveMainloopFwdSm90ILi2EN4cute5tupleIJNS5_1CILi1EEES8_S8_EEENS6_IJNS7_ILi192EEENS7_ILi128EEENS7_ILi96EEEEEELi96ENS_6half_tEfNS_4arch4Sm90ELb0ELb1ELb0ELb0ELb0ELb0ELb0ELb0ELb1ELb1ELb0ELb0EEENS1_21CollectiveEpilogueFwdINS6_IJSA_SC_SB_EEES9_SE_SG_Li384ELb0ELb1ELb0ELb0EEENS1_30DynamicPersistentTileSchedulerILi384ELi128ELb0ELb1ELb1EEEEEEEEEvNT_6ParamsE,"a",@progbits
	.sectionflags	@""
	.align	4
.nv.constant0._ZN7cutlass13device_kernelIN5flash11enable_sm90INS1_16FlashAttnFwdSm90INS1_25CollectiveMainloopFwdSm90ILi2EN4cute5tupleIJNS5_1CILi1EEES8_S8_EEENS6_IJNS7_ILi192EEENS7_ILi128EEENS7_ILi96EEEEEELi96ENS_6half_tEfNS_4arch4Sm90ELb0ELb1ELb0ELb0ELb0ELb0ELb0ELb0ELb1ELb1ELb0ELb0EEENS1_21CollectiveEpilogueFwdINS6_IJSA_SC_SB_EEES9_SE_SG_Li384ELb0ELb1ELb0ELb0EEENS1_30DynamicPersistentTileSchedulerILi384ELi128ELb0ELb1ELb1EEEEEEEEEvNT_6ParamsE:
	.zero		3328


//--------------------- .nv.constant0._ZN7cutlass13device_kernelIN5flash11enable_sm90INS1_16FlashAttnFwdSm90INS1_25CollectiveMainloopFwdSm90ILi2EN4cute5tupleIJNS5_1CILi1EEES8_S8_EEENS6_IJNS7_ILi192EEENS7_ILi128EEENS7_ILi96EEEEEELi96ENS_6half_tEfNS_4arch4Sm90ELb0ELb1ELb0ELb1ELb0ELb0ELb0ELb0ELb1ELb1ELb0ELb0EEENS1_21CollectiveEpilogueFwdINS6_IJSA_SC_SB_EEES9_SE_SG_Li384ELb1ELb1ELb0ELb0EEENS1_36VarlenDynamicPersistentTileSchedulerILi192ELi128ELi384ELi128ELb0ELb1ELb1ELb1ELb0ELb1EEEEEEEEEvNT_6ParamsE --------------------------
	.section	.nv.constant0._ZN7cutlass13device_kernelIN5flash11enable_sm90INS1_16FlashAttnFwdSm90INS1_25CollectiveMainloopFwdSm90ILi2EN4cute5tupleIJNS5_1CILi1EEES8_S8_EEENS6_IJNS7_ILi192EEENS7_ILi128EEENS7_ILi96EEEEEELi96ENS_6half_tEfNS_4arch4Sm90ELb0ELb1ELb0ELb1ELb0ELb0ELb0ELb0ELb1ELb1ELb0ELb0EEENS1_21CollectiveEpilogueFwdINS6_IJSA_SC_SB_EEES9_SE_SG_Li384ELb1ELb1ELb0ELb0EEENS1_36VarlenDynamicPersistentTileSchedulerILi192ELi128ELi384ELi128ELb0ELb1ELb1ELb1ELb0ELb1EEEEEEEEEvNT_6ParamsE,"a",@progbits
	.sectionflags	@""
	.align	4
.nv.constant0._ZN7cutlass13device_kernelIN5flash11enable_sm90INS1_16FlashAttnFwdSm90INS1_25CollectiveMainloopFwdSm90ILi2EN4cute5tupleIJNS5_1CILi1EEES8_S8_EEENS6_IJNS7_ILi192EEENS7_ILi128EEENS7_ILi96EEEEEELi96ENS_6half_tEfNS_4arch4Sm90ELb0ELb1ELb0ELb1ELb0ELb0ELb0ELb0ELb1ELb1ELb0ELb0EEENS1_21CollectiveEpilogueFwdINS6_IJSA_SC_SB_EEES9_SE_SG_Li384ELb1ELb1ELb0ELb0EEENS1_36VarlenDynamicPersistentTileSchedulerILi192ELi128ELi384ELi128ELb0ELb1ELb1ELb1ELb0ELb1EEEEEEEEEvNT_6ParamsE:
	.zero		3328


//--------------------- .nv.constant0._ZN7cutlass13device_kernelIN5flash11enable_sm90INS1_16FlashAttnFwdSm90INS1_25CollectiveMainloopFwdSm90ILi2EN4cute5tupleIJNS5_1CILi1EEES8_S8_EEENS6_IJNS7_ILi192EEENS7_ILi128EEENS7_ILi96EEEEEELi96ENS_6half_tEfNS_4arch4Sm90ELb0ELb1ELb0ELb1ELb0ELb1ELb0ELb0ELb1ELb1ELb0ELb0EEENS1_21CollectiveEpilogueFwdINS6_IJSA_SC_SB_EEES9_SE_SG_Li384ELb1ELb1ELb0ELb0EEENS1_36VarlenDynamicPersistentTileSchedulerILi192ELi128ELi384ELi128ELb0ELb1ELb1ELb1ELb0ELb1EEEEEEEEEvNT_6ParamsE --------------------------
	.section	.nv.constant0._ZN7cutlass13device_kernelIN5flash11enable_sm90INS1_16FlashAttnFwdSm90INS1_25CollectiveMainloopFwdSm90ILi2EN4cute5tupleIJNS5_1CILi1EEES8_S8_EEENS6_IJNS7_ILi192EEENS7_ILi128EEENS7_ILi96EEEEEELi96ENS_6half_tEfNS_4arch4Sm90ELb0ELb1ELb0ELb1ELb0ELb1ELb0ELb0ELb1ELb1ELb0ELb0EEENS1_21CollectiveEpilogueFwdINS6_IJSA_SC_SB_EEES9_SE_SG_Li384ELb1ELb1ELb0ELb0EEENS1_36VarlenDynamicPersistentTileSchedulerILi192ELi128ELi384ELi128ELb0ELb1ELb1ELb1ELb0ELb1EEEEEEEEEvNT_6ParamsE,"a",@progbits
	.sectionflags	@""
	.align	4
.nv.constant0._ZN7cutlass13device_kernelIN5flash11enable_sm90INS1_16FlashAttnFwdSm90INS1_25CollectiveMainloopFwdSm90ILi2EN4cute5tupleIJNS5_1CILi1EEES8_S8_EEENS6_IJNS7_ILi192EEENS7_ILi128EEENS7_ILi96EEEEEELi96ENS_6half_tEfNS_4arch4Sm90ELb0ELb1ELb0ELb1ELb0ELb1ELb0ELb0ELb1ELb1ELb0ELb0EEENS1_21CollectiveEpilogueFwdINS6_IJSA_SC_SB_EEES9_SE_SG_Li384ELb1ELb1ELb0ELb0EEENS1_36VarlenDynamicPersistentTileSchedulerILi192ELi128ELi384ELi128ELb0ELb1ELb1ELb1ELb0ELb1EEEEEEEEEvNT_6ParamsE:
	.zero		3328


//--------------------- .nv.constant0._ZN7cutlass13device_kernelIN5flash11enable_sm90INS1_16FlashAttnFwdSm90INS1_25CollectiveMainloopFwdSm90ILi2EN4cute5tupleIJNS5_1CILi1EEES8_S8_EEENS6_IJNS7_ILi192EEENS7_ILi144EEENS7_ILi96EEEEEELi96ENS_6half_tEfNS_4arch4Sm90ELb1ELb0ELb0ELb0ELb0ELb0ELb0ELb0ELb1ELb1ELb0ELb0EEENS1_21CollectiveEpilogueFwdINS6_IJSA_SC_SB_EEES9_SE_SG_Li384ELb0ELb1ELb0ELb0EEENS1_30DynamicPersistentTileSchedulerILi384ELi128ELb0ELb1ELb1EEEEEEEEEvNT_6ParamsE --------------------------
	.section	.nv.constant0._ZN7cutlass13device_kernelIN5flash11enable_sm90INS1_16FlashAttnFwdSm90INS1_25CollectiveMainloopFwdSm90ILi2EN4cute5tupleIJNS5_1CILi1EEES8_S8_EEENS6_IJNS7_ILi192EEENS7_ILi144EEENS7_ILi96EEEEEELi96ENS_6half_tEfNS_4arch4Sm90ELb1ELb0ELb0ELb0ELb0ELb0ELb0ELb0ELb1ELb1ELb0ELb0EEENS1_21CollectiveEpilogueFwdINS6_IJSA_SC_SB_EEES9_SE_SG_Li384ELb0ELb1ELb0ELb0EEENS1_30DynamicPersistentTileSchedulerILi384ELi128ELb0ELb1ELb1EEEEEEEEEvNT_6ParamsE,"a",@progbits
	.sectionflags	@""
	.align	4
.nv.constant0._ZN7cutlass13device_kernelIN5flash11enable_sm90INS1_16FlashAttnFwdSm90INS1_25CollectiveMainloopFwdSm90ILi2EN4cute5tupleIJNS5_1CILi1EEES8_S8_EEENS6_IJNS7_ILi192EEENS7_ILi144EEENS7_ILi96EEEEEELi96ENS_6half_tEfNS_4arch4Sm90ELb1ELb0ELb0ELb0ELb0ELb0ELb0ELb0ELb1ELb1ELb0ELb0EEENS1_21CollectiveEpilogueFwdINS6_IJSA_SC_SB_EEES9_SE_SG_Li384ELb0ELb1ELb0ELb0EEENS1_30DynamicPersistentTileSchedulerILi384ELi128ELb0ELb1ELb1EEEEEEEEEvNT_6ParamsE:
	.zero		3328


//--------------------- .nv.constant0._ZN7cutlass13device_kernelIN5flash11enable_sm90INS1_16FlashAttnFwdSm90INS1_25CollectiveMainloopFwdSm90ILi2EN4cute5tupleIJNS5_1CILi1EEES8_S8_EEENS6_IJNS7_ILi192EEENS7_ILi144EEENS7_ILi96EEEEEELi96ENS_6half_tEfNS_4arch4Sm90ELb1ELb0ELb0ELb1ELb0ELb0ELb0ELb0ELb1ELb1ELb0ELb0EEENS1_21CollectiveEpilogueFwdINS6_IJSA_SC_SB_EEES9_SE_SG_Li384ELb1ELb1ELb0ELb0EEENS1_36VarlenDynamicPersistentTileSchedulerILi192ELi144ELi384ELi128ELb0ELb1ELb1ELb1ELb1ELb1EEEEEEEEEvNT_6ParamsE --------------------------
	.section	.nv.constant0._ZN7cutlass13device_kernelIN5flash11enable_sm90INS1_16FlashAttnFwdSm90INS1_25CollectiveMainloopFwdSm90ILi2EN4cute5tupleIJNS5_1CILi1EEES8_S8_EEENS6_IJNS7_ILi192EEENS7_ILi144EEENS7_ILi96EEEEEELi96ENS_6half_tEfNS_4arch4Sm90ELb1ELb0ELb0ELb1ELb0ELb0ELb0ELb0ELb1ELb1ELb0ELb0EEENS1_21CollectiveEpilogueFwdINS6_IJSA_SC_SB_EEES9_SE_SG_Li384ELb1ELb1ELb0ELb0EEENS1_36VarlenDynamicPersistentTileSchedulerILi192ELi144ELi384ELi128ELb0ELb1ELb1ELb1ELb1ELb1EEEEEEEEEvNT_6ParamsE,"a",@progbits
	.sectionflags	@""
	.align	4
.nv.constant0._ZN7cutlass13device_kernelIN5flash11enable_sm90INS1_16FlashAttnFwdSm90INS1_25CollectiveMainloopFwdSm90ILi2EN4cute5tupleIJNS5_1CILi1EEES8_S8_EEENS6_IJNS7_ILi192EEENS7_ILi144EEENS7_ILi96EEEEEELi96ENS_6half_tEfNS_4arch4Sm90ELb1ELb0ELb0ELb1ELb0ELb0ELb0ELb0ELb1ELb1ELb0ELb0EEENS1_21CollectiveEpilogueFwdINS6_IJSA_SC_SB_EEES9_SE_SG_Li384ELb1ELb1ELb0ELb0EEENS1_36VarlenDynamicPersistentTileSchedulerILi192ELi144ELi384ELi128ELb0ELb1ELb1ELb1ELb1ELb1EEEEEEEEEvNT_6ParamsE:
	.zero		3328


//--------------------- .nv.constant0._ZN7cutlass13device_kernelIN5flash11enable_sm90INS1_16FlashAttnFwdSm90INS1_25CollectiveMainloopFwdSm90ILi2EN4cute5tupleIJNS5_1CILi1EEES8_S8_EEENS6_IJNS7_ILi192EEENS7_ILi144EEENS7_ILi96EEEEEELi96ENS_6half_tEfNS_4arch4Sm90ELb1ELb0ELb0ELb1ELb0ELb1ELb0ELb0ELb1ELb1ELb0ELb0EEENS1_21CollectiveEpilogueFwdINS6_IJSA_SC_SB_EEES9_SE_SG_Li384ELb1ELb1ELb0ELb0EEENS1_36VarlenDynamicPersistentTileSchedulerILi192ELi144ELi384ELi128ELb0ELb1ELb1ELb1ELb1ELb1EEEEEEEEEvNT_6ParamsE --------------------------
	.section	.nv.constant0._ZN7cutlass13device_kernelIN5flash11enable_sm90INS1_16FlashAttnFwdSm90INS1_25CollectiveMainloopFwdSm90ILi2EN4cute5tupleIJNS5_1CILi1EEES8_S8_EEENS6_IJNS7_ILi192EEENS7_ILi144EEENS7_ILi96EEEEEELi96ENS_6half_tEfNS_4arch4Sm90ELb1ELb0ELb0ELb1ELb0ELb1ELb0ELb0ELb1ELb1ELb0ELb0EEENS1_21CollectiveEpilogueFwdINS6_IJSA_SC_SB_EEES9_SE_SG_Li384ELb1ELb1ELb0ELb0EEENS1_36VarlenDynamicPersistentTileSchedulerILi192ELi144ELi384ELi128ELb0ELb1ELb1ELb1ELb1ELb1EEEEEEEEEvNT_6ParamsE,"a",@progbits
	.sectionflags	@""
	.align	4
.nv.constant0._ZN7cutlass13device_kernelIN5flash11enable_sm90INS1_16FlashAttnFwdSm90INS1_25CollectiveMainloopFwdSm90ILi2EN4cute5tupleIJNS5_1CILi1EEES8_S8_EEENS6_IJNS7_ILi192EEENS7_ILi144EEENS7_ILi96EEEEEELi96ENS_6half_tEfNS_4arch4Sm90ELb1ELb0ELb0ELb1ELb0ELb1ELb0ELb0ELb1ELb1ELb0ELb0EEENS1_21CollectiveEpilogueFwdINS6_IJSA_SC_SB_EEES9_SE_SG_Li384ELb1ELb1ELb0ELb0EEENS1_36VarlenDynamicPersistentTileSchedulerILi192ELi144ELi384ELi128ELb0ELb1ELb1ELb1ELb1ELb1EEEEEEEEEvNT_6ParamsE:
	.zero		3328


//--------------------- .nv.constant0._ZN7cutlass13device_kernelIN5flash11enable_sm90INS1_16FlashAttnFwdSm90INS1_25CollectiveMainloopFwdSm90ILi2EN4cute5tupleIJNS5_1CILi1EEES8_S8_EEENS6_IJNS7_ILi192EEESA_NS7_ILi64EEEEEELi64ENS_6half_tEfNS_4arch4Sm90ELb0ELb0ELb0ELb0ELb0ELb0ELb0ELb0ELb1ELb1ELb0ELb0EEENS1_21CollectiveEpilogueFwdINS6_IJSA_SB_SA_EEES9_SD_SF_Li384ELb0ELb1ELb0ELb0EEENS1_29StaticPersistentTileSchedulerILb0EEEEEEEEEvNT_6ParamsE --------------------------
	.section	.nv.constant0._ZN7cutlass13device_kernelIN5flash11enable_sm90INS1_16FlashAttnFwdSm90INS1_25CollectiveMainloopFwdSm90ILi2EN4cute5tupleIJNS5_1CILi1EEES8_S8_EEENS6_IJNS7_ILi192EEESA_NS7_ILi64EEEEEELi64ENS_6half_tEfNS_4arch4Sm90ELb0ELb0ELb0ELb0ELb0ELb0ELb0ELb0ELb1ELb1ELb0ELb0EEENS1_21CollectiveEpilogueFwdINS6_IJSA_SB_SA_EEES9_SD_SF_Li384ELb0ELb1ELb0ELb0EEENS1_29StaticPersistentTileSchedulerILb0EEEEEEEEEvNT_6ParamsE,"a",@progbits
	.sectionflags	@""
	.align	4
.nv.constant0._ZN7cutlass13device_kernelIN5flash11enable_sm90INS1_16FlashAttnFwdSm90INS1_25CollectiveMainloopFwdSm90ILi2EN4cute5tupleIJNS5_1CILi1EEES8_S8_EEENS6_IJNS7_ILi192EEESA_NS7_ILi64EEEEEELi64ENS_6half_tEfNS_4arch4Sm90ELb0ELb0ELb0ELb0ELb0ELb0ELb0ELb0ELb1ELb1ELb0ELb0EEENS1_21CollectiveEpilogueFwdINS6_IJSA_SB_SA_EEES9_SD_SF_Li384ELb0ELb1ELb0ELb0EEENS1_29StaticPersistentTileSchedulerILb0EEEEEEEEEvNT_6ParamsE:
	.zero		3200


//--------------------- .nv.constant0._ZN7cutlass13device_kernelIN5flash11enable_sm90INS1_16FlashAttnFwdSm90INS1_25CollectiveMainloopFwdSm90ILi2EN4cute5tupleIJNS5_1CILi1EEES8_S8_EEENS6_IJNS7_ILi192EEESA_NS7_ILi64EEEEEELi64ENS_6half_tEfNS_4arch4Sm90ELb0ELb0ELb0ELb1ELb0ELb0ELb0ELb0ELb1ELb1ELb0ELb0EEENS1_21CollectiveEpilogueFwdINS6_IJSA_SB_SA_EEES9_SD_SF_Li384ELb1ELb1ELb0ELb0EEENS1_36VarlenDynamicPersistentTileSchedulerILi192ELi192ELi384ELi128ELb0ELb1ELb1ELb0ELb1ELb1EEEEEEEEEvNT_6ParamsE --------------------------
	.section	.nv.constant0._ZN7cutlass13device_kernelIN5flash11enable_sm90INS1_16FlashAttnFwdSm90INS1_25CollectiveMainloopFwdSm90ILi2EN4cute5tupleIJNS5_1CILi1EEES8_S8_EEENS6_IJNS7_ILi192EEESA_NS7_ILi64EEEEEELi64ENS_6half_tEfNS_4arch4Sm90ELb0ELb0ELb0ELb1ELb0ELb0ELb0ELb0ELb1ELb1ELb0ELb0EEENS1_21CollectiveEpilogueFwdINS6_IJSA_SB_SA_EEES9_SD_SF_Li384ELb1ELb1ELb0ELb0EEENS1_36VarlenDynamicPersistentTileSchedulerILi192ELi192ELi384ELi128ELb0ELb1ELb1ELb0ELb1ELb1EEEEEEEEEvNT_6ParamsE,"a",@progbits
	.sectionflags	@""
	.align	4
.nv.constant0._ZN7cutlass13device_kernelIN5flash11enable_sm90INS1_16FlashAttnFwdSm90INS1_25CollectiveMainloopFwdSm90ILi2EN4cute5tupleIJNS5_1CILi1EEES8_S8_EEENS6_IJNS7_ILi192EEESA_NS7_ILi64EEEEEELi64ENS_6half_tEfNS_4arch4Sm90ELb0ELb0ELb0ELb1ELb0ELb0ELb0ELb0ELb1ELb1ELb0ELb0EEENS1_21CollectiveEpilogueFwdINS6_IJSA_SB_SA_EEES9_SD_SF_Li384ELb1ELb1ELb0ELb0EEENS1_36VarlenDynamicPersistentTileSchedulerILi192ELi192ELi384ELi128ELb0ELb1ELb1ELb0ELb1ELb1EEEEEEEEEvNT_6ParamsE:
	.zero		3328


//--------------------- .nv.constant0._ZN7cutlass13device_kernelIN5flash11enable_sm90INS1_16FlashAttnFwdSm90INS1_25CollectiveMainloopFwdSm90ILi2EN4cute5tupleIJNS5_1CILi1EEES8_S8_EEENS6_IJNS7_ILi192EEESA_NS7_ILi64EEEEEELi64ENS_6half_tEfNS_4arch4Sm90ELb0ELb0ELb0ELb1ELb0ELb1ELb0ELb0ELb1ELb1ELb0ELb0EEENS1_21CollectiveEpilogueFwdINS6_IJSA_SB_SA_EEES9_SD_SF_Li384ELb1ELb1ELb0ELb0EEENS1_36VarlenDynamicPersistentTileSchedulerILi192ELi192ELi384ELi128ELb0ELb1ELb1ELb0ELb1ELb1EEEEEEEEEvNT_6ParamsE --------------------------
	.section	.nv.constant0._ZN7cutlass13device_kernelIN5flash11enable_sm90INS1_16FlashAttnFwdSm90INS1_25CollectiveMainloopFwdSm90ILi2EN4cute5tupleIJNS5_1CILi1EEES8_S8_EEENS6_IJNS7_ILi192EEESA_NS7_ILi64EEEEEELi64ENS_6half_tEfNS_4arch4Sm90ELb0ELb0ELb0ELb1ELb0ELb1ELb0ELb0ELb1ELb1ELb0ELb0EEENS1_21CollectiveEpilogueFwdINS6_IJSA_SB_SA_EEES9_SD_SF_Li384ELb1ELb1ELb0ELb0EEENS1_36VarlenDynamicPersistentTileSchedulerILi192ELi192ELi384ELi128ELb0ELb1ELb1ELb0ELb1ELb1EEEEEEEEEvNT_6ParamsE,"a",@progbits
	.sectionflags	@""
	.align	4
.nv.constant0._ZN7cutlass13device_kernelIN5flash11enable_sm90INS1_16FlashAttnFwdSm90INS1_25CollectiveMainloopFwdSm90ILi2EN4cute5tupleIJNS5_1CILi1EEES8_S8_EEENS6_IJNS7_ILi192EEESA_NS7_ILi64EEEEEELi64ENS_6half_tEfNS_4arch4Sm90ELb0ELb0ELb0ELb1ELb0ELb1ELb0ELb0ELb1ELb1ELb0ELb0EEENS1_21CollectiveEpilogueFwdINS6_IJSA_SB_SA_EEES9_SD_SF_Li384ELb1ELb1ELb0ELb0EEENS1_36VarlenDynamicPersistentTileSchedulerILi192ELi192ELi384ELi128ELb0ELb1ELb1ELb0ELb1ELb1EEEEEEEEEvNT_6ParamsE:
	.zero		3328


//--------------------- .nv.constant0._ZN7cutlass13device_kernelIN5flash11enable_sm90INS1_16FlashAttnFwdSm90INS1_25CollectiveMainloopFwdSm90ILi2EN4cute5tupleIJNS5_1CILi1EEES8_S8_EEENS6_IJNS7_ILi192EEENS7_ILi128EEENS7_ILi64EEEEEELi64ENS_6half_tEfNS_4arch4Sm90ELb0ELb1ELb0ELb0ELb0ELb0ELb0ELb1ELb1ELb1ELb0ELb0EEENS1_21CollectiveEpilogueFwdINS6_IJSA_SC_SB_EEES9_SE_SG_Li384ELb0ELb1ELb0ELb0EEENS1_30DynamicPersistentTileSchedulerILi384ELi128ELb0ELb1ELb1EEEEEEEEEvNT_6ParamsE --------------------------
	.section	.nv.constant0._ZN7cutlass13device_kernelIN5flash11enable_sm90INS1_16FlashAttnFwdSm90INS1_25CollectiveMainloopFwdSm90ILi2EN4cute5tupleIJNS5_1CILi1EEES8_S8_EEENS6_IJNS7_ILi192EEENS7_ILi128EEENS7_ILi64EEEEEELi64ENS_6half_tEfNS_4arch4Sm90ELb0ELb1ELb0ELb0ELb0ELb0ELb0ELb1ELb1ELb1ELb0ELb0EEENS1_21CollectiveEpilogueFwdINS6_IJSA_SC_SB_EEES9_SE_SG_Li384ELb0ELb1ELb0ELb0EEENS1_30DynamicPersistentTileSchedulerILi384ELi128ELb0ELb1ELb1EEEEEEEEEvNT_6ParamsE,"a",@progbits
	.sectionflags	@""
	.align	4
.nv.constant0._ZN7cutlass13device_kernelIN5flash11enable_sm90INS1_16FlashAttnFwdSm90INS1_25CollectiveMainloopFwdSm90ILi2EN4cute5tupleIJNS5_1CILi1EEES8_S8_EEENS6_IJNS7_ILi192EEENS7_ILi128EEENS7_ILi64EEEEEELi64ENS_6half_tEfNS_4arch4Sm90ELb0ELb1ELb0ELb0ELb0ELb0ELb0ELb1ELb1ELb1ELb0ELb0EEENS1_21CollectiveEpilogueFwdINS6_IJSA_SC_SB_EEES9_SE_SG_Li384ELb0ELb1ELb0ELb0EEENS1_30DynamicPersistentTileSchedulerILi384ELi128ELb0ELb1ELb1EEEEEEEEEvNT_6ParamsE:
	.zero		3328


//--------------------- .nv.constant0._ZN7cutlass13device_kernelIN5flash11enable_sm90INS1_16FlashAttnFwdSm90INS1_25CollectiveMainloopFwdSm90ILi2EN4cute5tupleIJNS5_1CILi1EEES8_S8_EEENS6_IJNS7_ILi192EEENS7_ILi128EEENS7_ILi64EEEEEELi64ENS_6half_tEfNS_4arch4Sm90ELb0ELb1ELb0ELb1ELb0ELb0ELb0ELb1ELb1ELb1ELb0ELb0EEENS1_21CollectiveEpilogueFwdINS6_IJSA_SC_SB_EEES9_SE_SG_Li384ELb1ELb1ELb0ELb0EEENS1_36VarlenDynamicPersistentTileSchedulerILi192ELi128ELi384ELi128ELb0ELb1ELb1ELb1ELb0ELb1EEEEEEEEEvNT_6ParamsE --------------------------
	.section	.nv.constant0._ZN7cutlass13device_kernelIN5flash11enable_sm90INS1_16FlashAttnFwdSm90INS1_25CollectiveMainloopFwdSm90ILi2EN4cute5tupleIJNS5_1CILi1EEES8_S8_EEENS6_IJNS7_ILi192EEENS7_ILi128EEENS7_ILi64EEEEEELi64ENS_6half_tEfNS_4arch4Sm90ELb0ELb1ELb0ELb1ELb0ELb0ELb0ELb1ELb1ELb1ELb0ELb0EEENS1_21CollectiveEpilogueFwdINS6_IJSA_SC_SB_EEES9_SE_SG_Li384ELb1ELb1ELb0ELb0EEENS1_36VarlenDynamicPersistentTileSchedulerILi192ELi128ELi384ELi128ELb0ELb1ELb1ELb1ELb0ELb1EEEEEEEEEvNT_6ParamsE,"a",@progbits
	.sectionflags	@""
	.align	4
.nv.constant0._ZN7cutlass13device_kernelIN5flash11enable_sm90INS1_16FlashAttnFwdSm90INS1_25CollectiveMainloopFwdSm90ILi2EN4cute5tupleIJNS5_1CILi1EEES8_S8_EEENS6_IJNS7_ILi192EEENS7_ILi128EEENS7_ILi64EEEEEELi64ENS_6half_tEfNS_4arch4Sm90ELb0ELb1ELb0ELb1ELb0ELb0ELb0ELb1ELb1ELb1ELb0ELb0EEENS1_21CollectiveEpilogueFwdINS6_IJSA_SC_SB_EEES9_SE_SG_Li384ELb1ELb1ELb0ELb0EEENS1_36VarlenDynamicPersistentTileSchedulerILi192ELi128ELi384ELi128ELb0ELb1ELb1ELb1ELb0ELb1EEEEEEEEEvNT_6ParamsE:
	.zero		3328


//--------------------- .nv.constant0._ZN7cutlass13device_kernelIN5flash11enable_sm90INS1_16FlashAttnFwdSm90INS1_25CollectiveMainloopFwdSm90ILi2EN4cute5tupleIJNS5_1CILi1EEES8_S8_EEENS6_IJNS7_ILi192EEENS7_ILi128EEENS7_ILi64EEEEEELi64ENS_6half_tEfNS_4arch4Sm90ELb0ELb1ELb0ELb1ELb0ELb1ELb0ELb1ELb1ELb1ELb0ELb0EEENS1_21CollectiveEpilogueFwdINS6_IJSA_SC_SB_EEES9_SE_SG_Li384ELb1ELb1ELb0ELb0EEENS1_36VarlenDynamicPersistentTileSchedulerILi192ELi128ELi384ELi128ELb0ELb1ELb1ELb1ELb0ELb1EEEEEEEEEvNT_6ParamsE --------------------------
	.section	.nv.constant0._ZN7cutlass13device_kernelIN5flash11enable_sm90INS1_16FlashAttnFwdSm90INS1_25CollectiveMainloopFwdSm90ILi2EN4cute5tupleIJNS5_1CILi1EEES8_S8_EEENS6_IJNS7_ILi192EEENS7_ILi128EEENS7_ILi64EEEEEELi64ENS_6half_tEfNS_4arch4Sm90ELb0ELb1ELb0ELb1ELb0ELb1ELb0ELb1ELb1ELb1ELb0ELb0EEENS1_21CollectiveEpilogueFwdINS6_IJSA_SC_SB_EEES9_SE_SG_Li384ELb1ELb1ELb0ELb0EEENS1_36VarlenDynamicPersistentTileSchedulerILi192ELi128ELi384ELi128ELb0ELb1ELb1ELb1ELb0ELb1EEEEEEEEEvNT_6ParamsE,"a",@progbits
	.sectionflags	@""
	.align	4
.nv.constant0._ZN7cutlass13device_kernelIN5flash11enable_sm90INS1_16FlashAttnFwdSm90INS1_25CollectiveMainloopFwdSm90ILi2EN4cute5tupleIJNS5_1CILi1EEES8_S8_EEENS6_IJNS7_ILi192EEENS7_ILi128EEENS7_ILi64EEEEEELi64ENS_6half_tEfNS_4arch4Sm90ELb0ELb1ELb0ELb1ELb0ELb1ELb0ELb1ELb1ELb1ELb0ELb0EEENS1_21CollectiveEpilogueFwdINS6_IJSA_SC_SB_EEES9_SE_SG_Li384ELb1ELb1ELb0ELb0EEENS1_36VarlenDynamicPersistentTileSchedulerILi192ELi128ELi384ELi128ELb0ELb1ELb1ELb1ELb0ELb1EEEEEEEEEvNT_6ParamsE:
	.zero		3328


//--------------------- .nv.constant0._ZN7cutlass13device_kernelIN5flash11enable_sm90INS1_16FlashAttnFwdSm90INS1_25CollectiveMainloopFwdSm90ILi2EN4cute5tupleIJNS5_1CILi1EEES8_S8_EEENS6_IJNS7_ILi192EEENS7_ILi128EEENS7_ILi64EEEEEELi64ENS_6half_tEfNS_4arch4Sm90ELb1ELb0ELb0ELb0ELb0ELb0ELb0ELb1ELb1ELb1ELb0ELb0EEENS1_21CollectiveEpilogueFwdINS6_IJSA_SC_SB_EEES9_SE_SG_Li384ELb0ELb1ELb0ELb0EEENS1_30DynamicPersistentTileSchedulerILi384ELi128ELb0ELb1ELb1EEEEEEEEEvNT_6ParamsE --------------------------
	.section	.nv.constant0._ZN7cutlass13device_kernelIN5flash11enable_sm90INS1_16FlashAttnFwdSm90INS1_25CollectiveMainloopFwdSm90ILi2EN4cute5tupleIJNS5_1CILi1EEES8_S8_EEENS6_IJNS7_ILi192EEENS7_ILi128EEENS7_ILi64EEEEEELi64ENS_6half_tEfNS_4arch4Sm90ELb1ELb0ELb0ELb0ELb0ELb0ELb0ELb1ELb1ELb1ELb0ELb0EEENS1_21CollectiveEpilogueFwdINS6_IJSA_SC_SB_EEES9_SE_SG_Li384ELb0ELb1ELb0ELb0EEENS1_30DynamicPersistentTileSchedulerILi384ELi128ELb0ELb1ELb1EEEEEEEEEvNT_6ParamsE,"a",@progbits
	.sectionflags	@""
	.align	4
.nv.constant0._ZN7cutlass13device_kernelIN5flash11enable_sm90INS1_16FlashAttnFwdSm90INS1_25CollectiveMainloopFwdSm90ILi2EN4cute5tupleIJNS5_1CILi1EEES8_S8_EEENS6_IJNS7_ILi192EEENS7_ILi128EEENS7_ILi64EEEEEELi64ENS_6half_tEfNS_4arch4Sm90ELb1ELb0ELb0ELb0ELb0ELb0ELb0ELb1ELb1ELb1ELb0ELb0EEENS1_21CollectiveEpilogueFwdINS6_IJSA_SC_SB_EEES9_SE_SG_Li384ELb0ELb1ELb0ELb0EEENS1_30DynamicPersistentTileSchedulerILi384ELi128ELb0ELb1ELb1EEEEEEEEEvNT_6ParamsE:
	.zero		3328


//--------------------- .nv.constant0._ZN7cutlass13device_kernelIN5flash11enable_sm90INS1_16FlashAttnFwdSm90INS1_25CollectiveMainloopFwdSm90ILi2EN4cute5tupleIJNS5_1CILi1EEES8_S8_EEENS6_IJNS7_ILi192EEENS7_ILi128EEENS7_ILi64EEEEEELi64ENS_6half_tEfNS_4arch4Sm90ELb1ELb0ELb0ELb1ELb0ELb0ELb0ELb1ELb1ELb1ELb0ELb0EEENS1_21CollectiveEpilogueFwdINS6_IJSA_SC_SB_EEES9_SE_SG_Li384ELb1ELb1ELb0ELb0EEENS1_36VarlenDynamicPersistentTileSchedulerILi192ELi128ELi384ELi128ELb0ELb1ELb1ELb1ELb1ELb1EEEEEEEEEvNT_6ParamsE --------------------------
	.section	.nv.constant0._ZN7cutlass13device_kernelIN5flash11enable_sm90INS1_16FlashAttnFwdSm90INS1_25CollectiveMainloopFwdSm90ILi2EN4cute5tupleIJNS5_1CILi1EEES8_S8_EEENS6_IJNS7_ILi192EEENS7_ILi128EEENS7_ILi64EEEEEELi64ENS_6half_tEfNS_4arch4Sm90ELb1ELb0ELb0ELb1ELb0ELb0ELb0ELb1ELb1ELb1ELb0ELb0EEENS1_21CollectiveEpilogueFwdINS6_IJSA_SC_SB_EEES9_SE_SG_Li384ELb1ELb1ELb0ELb0EEENS1_36VarlenDynamicPersistentTileSchedulerILi192ELi128ELi384ELi128ELb0ELb1ELb1ELb1ELb1ELb1EEEEEEEEEvNT_6ParamsE,"a",@progbits
	.sectionflags	@""
	.align	4
.nv.constant0._ZN7cutlass13device_kernelIN5flash11enable_sm90INS1_16FlashAttnFwdSm90INS1_25CollectiveMainloopFwdSm90ILi2EN4cute5tupleIJNS5_1CILi1EEES8_S8_EEENS6_IJNS7_ILi192EEENS7_ILi128EEENS7_ILi64EEEEEELi64ENS_6half_tEfNS_4arch4Sm90ELb1ELb0ELb0ELb1ELb0ELb0ELb0ELb1ELb1ELb1ELb0ELb0EEENS1_21CollectiveEpilogueFwdINS6_IJSA_SC_SB_EEES9_SE_SG_Li384ELb1ELb1ELb0ELb0EEENS1_36VarlenDynamicPersistentTileSchedulerILi192ELi128ELi384ELi128ELb0ELb1ELb1ELb1ELb1ELb1EEEEEEEEEvNT_6ParamsE:
	.zero		3328


//--------------------- .nv.constant0._ZN7cutlass13device_kernelIN5flash11enable_sm90INS1_16FlashAttnFwdSm90INS1_25CollectiveMainloopFwdSm90ILi2EN4cute5tupleIJNS5_1CILi1EEES8_S8_EEENS6_IJNS7_ILi192EEENS7_ILi128EEENS7_ILi64EEEEEELi64ENS_6half_tEfNS_4arch4Sm90ELb1ELb0ELb0ELb1ELb0ELb1ELb0ELb1ELb1ELb1ELb0ELb0EEENS1_21CollectiveEpilogueFwdINS6_IJSA_SC_SB_EEES9_SE_SG_Li384ELb1ELb1ELb0ELb0EEENS1_36VarlenDynamicPersistentTileSchedulerILi192ELi128ELi384ELi128ELb0ELb1ELb1ELb1ELb1ELb1EEEEEEEEEvNT_6ParamsE --------------------------
	.section	.nv.constant0._ZN7cutlass13device_kernelIN5flash11enable_sm90INS1_16FlashAttnFwdSm90INS1_25CollectiveMainloopFwdSm90ILi2EN4cute5tupleIJNS5_1CILi1EEES8_S8_EEENS6_IJNS7_ILi192EEENS7_ILi128EEENS7_ILi64EEEEEELi64ENS_6half_tEfNS_4arch4Sm90ELb1ELb0ELb0ELb1ELb0ELb1ELb0ELb1ELb1ELb1ELb0ELb0EEENS1_21CollectiveEpilogueFwdINS6_IJSA_SC_SB_EEES9_SE_SG_Li384ELb1ELb1ELb0ELb0EEENS1_36VarlenDynamicPersistentTileSchedulerILi192ELi128ELi384ELi128ELb0ELb1ELb1ELb1ELb1ELb1EEEEEEEEEvNT_6ParamsE,"a",@progbits
	.sectionflags	@""
	.align	4
.nv.constant0._ZN7cutlass13device_kernelIN5flash11enable_sm90INS1_16FlashAttnFwdSm90INS1_25CollectiveMainloopFwdSm90ILi2EN4cute5tupleIJNS5_1CILi1EEES8_S8_EEENS6_IJNS7_ILi192EEENS7_ILi128EEENS7_ILi64EEEEEELi64ENS_6half_tEfNS_4arch4Sm90ELb1ELb0ELb0ELb1ELb0ELb1ELb0ELb1ELb1ELb1ELb0ELb0EEENS1_21CollectiveEpilogueFwdINS6_IJSA_SC_SB_EEES9_SE_SG_Li384ELb1ELb1ELb0ELb0EEENS1_36VarlenDynamicPersistentTileSchedulerILi192ELi128ELi384ELi128ELb0ELb1ELb1ELb1ELb1ELb1EEEEEEEEEvNT_6ParamsE:
	.zero		3328


//--------------------- SYMBOLS --------------------------

	.type		.nv.reservedSmem.offset0,@object
	.size		.nv.reservedSmem.offset0,0x4
	.type		__assertfail,@function
